	.target	sm_100a

	.elftype	@"ET_EXEC"


//--------------------- .note.nv.tkinfo           --------------------------
	.section	.note.nv.tkinfo,"",@"SHT_NOTE"
	.sectionflags	@"SHF_NOTE_NV_TKINFO"
	.tkinfo
        /*0018*/ 	.word	0x00000002
        /*0030*/ 	.string	""
        /*0030*/ 	.string	"ptxas"
        /*0030*/ 	.string	"Cuda compilation tools, release 13.0, V13.0.88"
        /*0030*/ 	.string	"Build cuda_13.0.r13.0/compiler.36424714_0"
        /*0030*/ 	.string	"-arch sm_100a -m 64 "



//--------------------- .note.nv.cuinfo           --------------------------
	.section	.note.nv.cuinfo,"",@"SHT_NOTE"
	.sectionflags	@"SHF_NOTE_NV_CUINFO"
        /*0018*/ 	.short	0x0002
        /*001a*/ 	.short	0x0064
        /*001c*/ 	.short	0x0082
	.zero		2


//--------------------- .nv.info                  --------------------------
	.section	.nv.info,"",@"SHT_CUDA_INFO"
	.align	4


	//----- nvinfo : EIATTR_REGCOUNT
	.align		4
        /*0000*/ 	.byte	0x04, 0x2f
        /*0002*/ 	.short	(.L_29 - .L_28)
	.align		4
.L_28:
        /*0004*/ 	.word	index@(_Z25selective_scan_bwd_kernelI32Selective_Scan_bwd_kernel_traitsILi32ELi4ELb1ELb1ELb1ELb1ELb1EN3c108BFloat16EfEEv12SSMParamsBwd)
        /*0008*/ 	.word	0x00000080


	//----- nvinfo : EIATTR_FRAME_SIZE
	.align		4
.L_29:
        /*000c*/ 	.byte	0x04, 0x11
        /*000e*/ 	.short	(.L_31 - .L_30)
	.align		4
.L_30:
        /*0010*/ 	.word	index@(_Z25selective_scan_bwd_kernelI32Selective_Scan_bwd_kernel_traitsILi32ELi4ELb1ELb1ELb1ELb1ELb1EN3c108BFloat16EfEEv12SSMParamsBwd)
        /*0014*/ 	.word	0x00000000


	//----- nvinfo : EIATTR_REGCOUNT
	.align		4
.L_31:
        /*0018*/ 	.byte	0x04, 0x2f
        /*001a*/ 	.short	(.L_33 - .L_32)
	.align		4
.L_32:
        /*001c*/ 	.word	index@(_Z25selective_scan_bwd_kernelI32Selective_Scan_bwd_kernel_traitsILi32ELi4ELb1ELb1ELb1ELb1ELb0EN3c108BFloat16EfEEv12SSMParamsBwd)
        /*0020*/ 	.word	0x00000080


	//----- nvinfo : EIATTR_FRAME_SIZE
	.align		4
.L_33:
        /*0024*/ 	.byte	0x04, 0x11
        /*0026*/ 	.short	(.L_35 - .L_34)
	.align		4
.L_34:
        /*0028*/ 	.word	index@(_Z25selective_scan_bwd_kernelI32Selective_Scan_bwd_kernel_traitsILi32ELi4ELb1ELb1ELb1ELb1ELb0EN3c108BFloat16EfEEv12SSMParamsBwd)
        /*002c*/ 	.word	0x00000000


	//----- nvinfo : EIATTR_REGCOUNT
	.align		4
.L_35:
        /*0030*/ 	.byte	0x04, 0x2f
        /*0032*/ 	.short	(.L_37 - .L_36)
	.align		4
.L_36:
        /*0034*/ 	.word	index@(_Z25selective_scan_bwd_kernelI32Selective_Scan_bwd_kernel_traitsILi32ELi4ELb1ELb1ELb1ELb0ELb1EN3c108BFloat16EfEEv12SSMParamsBwd)
        /*0038*/ 	.word	0x00000080


	//----- nvinfo : EIATTR_FRAME_SIZE
	.align		4
.L_37:
        /*003c*/ 	.byte	0x04, 0x11
        /*003e*/ 	.short	(.L_39 - .L_38)
	.align		4
.L_38:
        /*0040*/ 	.word	index@(_Z25selective_scan_bwd_kernelI32Selective_Scan_bwd_kernel_traitsILi32ELi4ELb1ELb1ELb1ELb0ELb1EN3c108BFloat16EfEEv12SSMParamsBwd)
        /*0044*/ 	.word	0x00000000


	//----- nvinfo : EIATTR_REGCOUNT
	.align		4
.L_39:
        /*0048*/ 	.byte	0x04, 0x2f
        /*004a*/ 	.short	(.L_41 - .L_40)
	.align		4
.L_40:
        /*004c*/ 	.word	index@(_Z25selective_scan_bwd_kernelI32Selective_Scan_bwd_kernel_traitsILi32ELi4ELb1ELb1ELb1ELb0ELb0EN3c108BFloat16EfEEv12SSMParamsBwd)
        /*0050*/ 	.word	0x0000007e


	//----- nvinfo : EIATTR_FRAME_SIZE
	.align		4
.L_41:
        /*0054*/ 	.byte	0x04, 0x11
        /*0056*/ 	.short	(.L_43 - .L_42)
	.align		4
.L_42:
        /*0058*/ 	.word	index@(_Z25selective_scan_bwd_kernelI32Selective_Scan_bwd_kernel_traitsILi32ELi4ELb1ELb1ELb1ELb0ELb0EN3c108BFloat16EfEEv12SSMParamsBwd)
        /*005c*/ 	.word	0x00000000


	//----- nvinfo : EIATTR_REGCOUNT
	.align		4
.L_43:
        /*0060*/ 	.byte	0x04, 0x2f
        /*0062*/ 	.short	(.L_45 - .L_44)
	.align		4
.L_44:
        /*0064*/ 	.word	index@(_Z25selective_scan_bwd_kernelI32Selective_Scan_bwd_kernel_traitsILi32ELi4ELb1ELb1ELb0ELb1ELb1EN3c108BFloat16EfEEv12SSMParamsBwd)
        /*0068*/ 	.word	0x0000007b


	//----- nvinfo : EIATTR_FRAME_SIZE
	.align		4
.L_45:
        /*006c*/ 	.byte	0x04, 0x11
        /*006e*/ 	.short	(.L_47 - .L_46)
	.align		4
.L_46:
        /*0070*/ 	.word	index@(_Z25selective_scan_bwd_kernelI32Selective_Scan_bwd_kernel_traitsILi32ELi4ELb1ELb1ELb0ELb1ELb1EN3c108BFloat16EfEEv12SSMParamsBwd)
        /*0074*/ 	.word	0x00000000


	//----- nvinfo : EIATTR_REGCOUNT
	.align		4
.L_47:
        /*0078*/ 	.byte	0x04, 0x2f
        /*007a*/ 	.short	(.L_49 - .L_48)
	.align		4
.L_48:
        /*007c*/ 	.word	index@(_Z25selective_scan_bwd_kernelI32Selective_Scan_bwd_kernel_traitsILi32ELi4ELb1ELb1ELb0ELb1ELb0EN3c108BFloat16EfEEv12SSMParamsBwd)
        /*0080*/ 	.word	0x00000078


	//----- nvinfo : EIATTR_FRAME_SIZE
	.align		4
.L_49:
        /*0084*/ 	.byte	0x04, 0x11
        /*0086*/ 	.short	(.L_51 - .L_50)
	.align		4
.L_50:
        /*0088*/ 	.word	index@(_Z25selective_scan_bwd_kernelI32Selective_Scan_bwd_kernel_traitsILi32ELi4ELb1ELb1ELb0ELb1ELb0EN3c108BFloat16EfEEv12SSMParamsBwd)
        /*008c*/ 	.word	0x00000000


	//----- nvinfo : EIATTR_REGCOUNT
	.align		4
.L_51:
        /*0090*/ 	.byte	0x04, 0x2f
        /*0092*/ 	.short	(.L_53 - .L_52)
	.align		4
.L_52:
        /*0094*/ 	.word	index@(_Z25selective_scan_bwd_kernelI32Selective_Scan_bwd_kernel_traitsILi32ELi4ELb1ELb1ELb0ELb0ELb1EN3c108BFloat16EfEEv12SSMParamsBwd)
        /*0098*/ 	.word	0x0000007a


	//----- nvinfo : EIATTR_FRAME_SIZE
	.align		4
.L_53:
        /*009c*/ 	.byte	0x04, 0x11
        /*009e*/ 	.short	(.L_55 - .L_54)
	.align		4
.L_54:
        /*00a0*/ 	.word	index@(_Z25selective_scan_bwd_kernelI32Selective_Scan_bwd_kernel_traitsILi32ELi4ELb1ELb1ELb0ELb0ELb1EN3c108BFloat16EfEEv12SSMParamsBwd)
        /*00a4*/ 	.word	0x00000000


	//----- nvinfo : EIATTR_REGCOUNT
	.align		4
.L_55:
        /*00a8*/ 	.byte	0x04, 0x2f
        /*00aa*/ 	.short	(.L_57 - .L_56)
	.align		4
.L_56:
        /*00ac*/ 	.word	index@(_Z25selective_scan_bwd_kernelI32Selective_Scan_bwd_kernel_traitsILi32ELi4ELb1ELb1ELb0ELb0ELb0EN3c108BFloat16EfEEv12SSMParamsBwd)
        /*00b0*/ 	.word	0x0000007a


	//----- nvinfo : EIATTR_FRAME_SIZE
	.align		4
.L_57:
        /*00b4*/ 	.byte	0x04, 0x11
        /*00b6*/ 	.short	(.L_59 - .L_58)
	.align		4
.L_58:
        /*00b8*/ 	.word	index@(_Z25selective_scan_bwd_kernelI32Selective_Scan_bwd_kernel_traitsILi32ELi4ELb1ELb1ELb0ELb0ELb0EN3c108BFloat16EfEEv12SSMParamsBwd)
        /*00bc*/ 	.word	0x00000000


	//----- nvinfo : EIATTR_REGCOUNT
	.align		4
.L_59:
        /*00c0*/ 	.byte	0x04, 0x2f
        /*00c2*/ 	.short	(.L_61 - .L_60)
	.align		4
.L_60:
        /*00c4*/ 	.word	index@(_Z25selective_scan_bwd_kernelI32Selective_Scan_bwd_kernel_traitsILi32ELi4ELb1ELb0ELb1ELb1ELb1EN3c108BFloat16EfEEv12SSMParamsBwd)
        /*00c8*/ 	.word	0x00000079


	//----- nvinfo : EIATTR_FRAME_SIZE
	.align		4
.L_61:
        /*00cc*/ 	.byte	0x04, 0x11
        /*00ce*/ 	.short	(.L_63 - .L_62)
	.align		4
.L_62:
        /*00d0*/ 	.word	index@(_Z25selective_scan_bwd_kernelI32Selective_Scan_bwd_kernel_traitsILi32ELi4ELb1ELb0ELb1ELb1ELb1EN3c108BFloat16EfEEv12SSMParamsBwd)
        /*00d4*/ 	.word	0x00000000


	//----- nvinfo : EIATTR_REGCOUNT
	.align		4
.L_63:
        /*00d8*/ 	.byte	0x04, 0x2f
        /*00da*/ 	.short	(.L_65 - .L_64)
	.align		4
.L_64:
        /*00dc*/ 	.word	index@(_Z25selective_scan_bwd_kernelI32Selective_Scan_bwd_kernel_traitsILi32ELi4ELb1ELb0ELb1ELb1ELb0EN3c108BFloat16EfEEv12SSMParamsBwd)
        /*00e0*/ 	.word	0x00000079


	//----- nvinfo : EIATTR_FRAME_SIZE
	.align		4
.L_65:
        /*00e4*/ 	.byte	0x04, 0x11
        /*00e6*/ 	.short	(.L_67 - .L_66)
	.align		4
.L_66:
        /*00e8*/ 	.word	index@(_Z25selective_scan_bwd_kernelI32Selective_Scan_bwd_kernel_traitsILi32ELi4ELb1ELb0ELb1ELb1ELb0EN3c108BFloat16EfEEv12SSMParamsBwd)
        /*00ec*/ 	.word	0x00000000


	//----- nvinfo : EIATTR_REGCOUNT
	.align		4
.L_67:
        /*00f0*/ 	.byte	0x04, 0x2f
        /*00f2*/ 	.short	(.L_69 - .L_68)
	.align		4
.L_68:
        /*00f4*/ 	.word	index@(_Z25selective_scan_bwd_kernelI32Selective_Scan_bwd_kernel_traitsILi32ELi4ELb1ELb0ELb1ELb0ELb1EN3c108BFloat16EfEEv12SSMParamsBwd)
        /*00f8*/ 	.word	0x0000007a


	//----- nvinfo : EIATTR_FRAME_SIZE
	.align		4
.L_69:
        /*00fc*/ 	.byte	0x04, 0x11
        /*00fe*/ 	.short	(.L_71 - .L_70)
	.align		4
.L_70:
        /*0100*/ 	.word	index@(_Z25selective_scan_bwd_kernelI32Selective_Scan_bwd_kernel_traitsILi32ELi4ELb1ELb0ELb1ELb0ELb1EN3c108BFloat16EfEEv12SSMParamsBwd)
        /*0104*/ 	.word	0x00000000


	//----- nvinfo : EIATTR_REGCOUNT
	.align		4
.L_71:
        /*0108*/ 	.byte	0x04, 0x2f
        /*010a*/ 	.short	(.L_73 - .L_72)
	.align		4
.L_72:
        /*010c*/ 	.word	index@(_Z25selective_scan_bwd_kernelI32Selective_Scan_bwd_kernel_traitsILi32ELi4ELb1ELb0ELb1ELb0ELb0EN3c108BFloat16EfEEv12SSMParamsBwd)
        /*0110*/ 	.word	0x00000078


	//----- nvinfo : EIATTR_FRAME_SIZE
	.align		4
.L_73:
        /*0114*/ 	.byte	0x04, 0x11
        /*0116*/ 	.short	(.L_75 - .L_74)
	.align		4
.L_74:
        /*0118*/ 	.word	index@(_Z25selective_scan_bwd_kernelI32Selective_Scan_bwd_kernel_traitsILi32ELi4ELb1ELb0ELb1ELb0ELb0EN3c108BFloat16EfEEv12SSMParamsBwd)
        /*011c*/ 	.word	0x00000000


	//----- nvinfo : EIATTR_REGCOUNT
	.align		4
.L_75:
        /*0120*/ 	.byte	0x04, 0x2f
        /*0122*/ 	.short	(.L_77 - .L_76)
	.align		4
.L_76:
        /*0124*/ 	.word	index@(_Z25selective_scan_bwd_kernelI32Selective_Scan_bwd_kernel_traitsILi32ELi4ELb1ELb0ELb0ELb1ELb1EN3c108BFloat16EfEEv12SSMParamsBwd)
        /*0128*/ 	.word	0x00000060


	//----- nvinfo : EIATTR_FRAME_SIZE
	.align		4
.L_77:
        /*012c*/ 	.byte	0x04, 0x11
        /*012e*/ 	.short	(.L_79 - .L_78)
	.align		4
.L_78:
        /*0130*/ 	.word	index@(_Z25selective_scan_bwd_kernelI32Selective_Scan_bwd_kernel_traitsILi32ELi4ELb1ELb0ELb0ELb1ELb1EN3c108BFloat16EfEEv12SSMParamsBwd)
        /*0134*/ 	.word	0x00000000


	//----- nvinfo : EIATTR_REGCOUNT
	.align		4
.L_79:
        /*0138*/ 	.byte	0x04, 0x2f
        /*013a*/ 	.short	(.L_81 - .L_80)
	.align		4
.L_80:
        /*013c*/ 	.word	index@(_Z25selective_scan_bwd_kernelI32Selective_Scan_bwd_kernel_traitsILi32ELi4ELb1ELb0ELb0ELb1ELb0EN3c108BFloat16EfEEv12SSMParamsBwd)
        /*0140*/ 	.word	0x00000060


	//----- nvinfo : EIATTR_FRAME_SIZE
	.align		4
.L_81:
        /*0144*/ 	.byte	0x04, 0x11
        /*0146*/ 	.short	(.L_83 - .L_82)
	.align		4
.L_82:
        /*0148*/ 	.word	index@(_Z25selective_scan_bwd_kernelI32Selective_Scan_bwd_kernel_traitsILi32ELi4ELb1ELb0ELb0ELb1ELb0EN3c108BFloat16EfEEv12SSMParamsBwd)
        /*014c*/ 	.word	0x00000000


	//----- nvinfo : EIATTR_REGCOUNT
	.align		4
.L_83:
        /*0150*/ 	.byte	0x04, 0x2f
        /*0152*/ 	.short	(.L_85 - .L_84)
	.align		4
.L_84:
        /*0154*/ 	.word	index@(_Z25selective_scan_bwd_kernelI32Selective_Scan_bwd_kernel_traitsILi32ELi4ELb1ELb0ELb0ELb0ELb1EN3c108BFloat16EfEEv12SSMParamsBwd)
        /*0158*/ 	.word	0x0000005d


	//----- nvinfo : EIATTR_FRAME_SIZE
	.align		4
.L_85:
        /*015c*/ 	.byte	0x04, 0x11
        /*015e*/ 	.short	(.L_87 - .L_86)
	.align		4
.L_86:
        /*0160*/ 	.word	index@(_Z25selective_scan_bwd_kernelI32Selective_Scan_bwd_kernel_traitsILi32ELi4ELb1ELb0ELb0ELb0ELb1EN3c108BFloat16EfEEv12SSMParamsBwd)
        /*0164*/ 	.word	0x00000000


	//----- nvinfo : EIATTR_REGCOUNT
	.align		4
.L_87:
        /*0168*/ 	.byte	0x04, 0x2f
        /*016a*/ 	.short	(.L_89 - .L_88)
	.align		4
.L_88:
        /*016c*/ 	.word	index@(_Z25selective_scan_bwd_kernelI32Selective_Scan_bwd_kernel_traitsILi32ELi4ELb1ELb0ELb0ELb0ELb0EN3c108BFloat16EfEEv12SSMParamsBwd)
        /*0170*/ 	.word	0x0000005e


	//----- nvinfo : EIATTR_FRAME_SIZE
	.align		4
.L_89:
        /*0174*/ 	.byte	0x04, 0x11
        /*0176*/ 	.short	(.L_91 - .L_90)
	.align		4
.L_90:
        /*0178*/ 	.word	index@(_Z25selective_scan_bwd_kernelI32Selective_Scan_bwd_kernel_traitsILi32ELi4ELb1ELb0ELb0ELb0ELb0EN3c108BFloat16EfEEv12SSMParamsBwd)
        /*017c*/ 	.word	0x00000000


	//----- nvinfo : EIATTR_REGCOUNT
	.align		4
.L_91:
        /*0180*/ 	.byte	0x04, 0x2f
        /*0182*/ 	.short	(.L_93 - .L_92)
	.align		4
.L_92:
        /*0184*/ 	.word	index@(_Z25selective_scan_bwd_kernelI32Selective_Scan_bwd_kernel_traitsILi32ELi4ELb0ELb1ELb1ELb1ELb1EN3c108BFloat16EfEEv12SSMParamsBwd)
        /*0188*/ 	.word	0x00000086


	//----- nvinfo : EIATTR_FRAME_SIZE
	.align		4
.L_93:
        /*018c*/ 	.byte	0x04, 0x11
        /*018e*/ 	.short	(.L_95 - .L_94)
	.align		4
.L_94:
        /*0190*/ 	.word	index@(_Z25selective_scan_bwd_kernelI32Selective_Scan_bwd_kernel_traitsILi32ELi4ELb0ELb1ELb1ELb1ELb1EN3c108BFloat16EfEEv12SSMParamsBwd)
        /*0194*/ 	.word	0x00000000


	//----- nvinfo : EIATTR_REGCOUNT
	.align		4
.L_95:
        /*0198*/ 	.byte	0x04, 0x2f
        /*019a*/ 	.short	(.L_97 - .L_96)
	.align		4
.L_96:
        /*019c*/ 	.word	index@(_Z25selective_scan_bwd_kernelI32Selective_Scan_bwd_kernel_traitsILi32ELi4ELb0ELb1ELb1ELb1ELb0EN3c108BFloat16EfEEv12SSMParamsBwd)
        /*01a0*/ 	.word	0x00000086


	//----- nvinfo : EIATTR_FRAME_SIZE
	.align		4
.L_97:
        /*01a4*/ 	.byte	0x04, 0x11
        /*01a6*/ 	.short	(.L_99 - .L_98)
	.align		4
.L_98:
        /*01a8*/ 	.word	index@(_Z25selective_scan_bwd_kernelI32Selective_Scan_bwd_kernel_traitsILi32ELi4ELb0ELb1ELb1ELb1ELb0EN3c108BFloat16EfEEv12SSMParamsBwd)
        /*01ac*/ 	.word	0x00000000


	//----- nvinfo : EIATTR_REGCOUNT
	.align		4
.L_99:
        /*01b0*/ 	.byte	0x04, 0x2f
        /*01b2*/ 	.short	(.L_101 - .L_100)
	.align		4
.L_100:
        /*01b4*/ 	.word	index@(_Z25selective_scan_bwd_kernelI32Selective_Scan_bwd_kernel_traitsILi32ELi4ELb0ELb1ELb1ELb0ELb1EN3c108BFloat16EfEEv12SSMParamsBwd)
        /*01b8*/ 	.word	0x00000080


	//----- nvinfo : EIATTR_FRAME_SIZE
	.align		4
.L_101:
        /*01bc*/ 	.byte	0x04, 0x11
        /*01be*/ 	.short	(.L_103 - .L_102)
	.align		4
.L_102:
        /*01c0*/ 	.word	index@(_Z25selective_scan_bwd_kernelI32Selective_Scan_bwd_kernel_traitsILi32ELi4ELb0ELb1ELb1ELb0ELb1EN3c108BFloat16EfEEv12SSMParamsBwd)
        /*01c4*/ 	.word	0x00000000


	//----- nvinfo : EIATTR_REGCOUNT
	.align		4
.L_103:
        /*01c8*/ 	.byte	0x04, 0x2f
        /*01ca*/ 	.short	(.L_105 - .L_104)
	.align		4
.L_104:
        /*01cc*/ 	.word	index@(_Z25selective_scan_bwd_kernelI32Selective_Scan_bwd_kernel_traitsILi32ELi4ELb0ELb1ELb1ELb0ELb0EN3c108BFloat16EfEEv12SSMParamsBwd)
        /*01d0*/ 	.word	0x00000080


	//----- nvinfo : EIATTR_FRAME_SIZE
	.align		4
.L_105:
        /*01d4*/ 	.byte	0x04, 0x11
        /*01d6*/ 	.short	(.L_107 - .L_106)
	.align		4
.L_106:
        /*01d8*/ 	.word	index@(_Z25selective_scan_bwd_kernelI32Selective_Scan_bwd_kernel_traitsILi32ELi4ELb0ELb1ELb1ELb0ELb0EN3c108BFloat16EfEEv12SSMParamsBwd)
        /*01dc*/ 	.word	0x00000000


	//----- nvinfo : EIATTR_REGCOUNT
	.align		4
.L_107:
        /*01e0*/ 	.byte	0x04, 0x2f
        /*01e2*/ 	.short	(.L_109 - .L_108)
	.align		4
.L_108:
        /*01e4*/ 	.word	index@(_Z25selective_scan_bwd_kernelI32Selective_Scan_bwd_kernel_traitsILi32ELi4ELb0ELb1ELb0ELb1ELb1EN3c108BFloat16EfEEv12SSMParamsBwd)
        /*01e8*/ 	.word	0x0000007e


	//----- nvinfo : EIATTR_FRAME_SIZE
	.align		4
.L_109:
        /*01ec*/ 	.byte	0x04, 0x11
        /*01ee*/ 	.short	(.L_111 - .L_110)
	.align		4
.L_110:
        /*01f0*/ 	.word	index@(_Z25selective_scan_bwd_kernelI32Selective_Scan_bwd_kernel_traitsILi32ELi4ELb0ELb1ELb0ELb1ELb1EN3c108BFloat16EfEEv12SSMParamsBwd)
        /*01f4*/ 	.word	0x00000000


	//----- nvinfo : EIATTR_REGCOUNT
	.align		4
.L_111:
        /*01f8*/ 	.byte	0x04, 0x2f
        /*01fa*/ 	.short	(.L_113 - .L_112)
	.align		4
.L_112:
        /*01fc*/ 	.word	index@(_Z25selective_scan_bwd_kernelI32Selective_Scan_bwd_kernel_traitsILi32ELi4ELb0ELb1ELb0ELb1ELb0EN3c108BFloat16EfEEv12SSMParamsBwd)
        /*0200*/ 	.word	0x00000080


	//----- nvinfo : EIATTR_FRAME_SIZE
	.align		4
.L_113:
        /*0204*/ 	.byte	0x04, 0x11
        /*0206*/ 	.short	(.L_115 - .L_114)
	.align		4
.L_114:
        /*0208*/ 	.word	index@(_Z25selective_scan_bwd_kernelI32Selective_Scan_bwd_kernel_traitsILi32ELi4ELb0ELb1ELb0ELb1ELb0EN3c108BFloat16EfEEv12SSMParamsBwd)
        /*020c*/ 	.word	0x00000000


	//----- nvinfo : EIATTR_REGCOUNT
	.align		4
.L_115:
        /*0210*/ 	.byte	0x04, 0x2f
        /*0212*/ 	.short	(.L_117 - .L_116)
	.align		4
.L_116:
        /*0214*/ 	.word	index@(_Z25selective_scan_bwd_kernelI32Selective_Scan_bwd_kernel_traitsILi32ELi4ELb0ELb1ELb0ELb0ELb1EN3c108BFloat16EfEEv12SSMParamsBwd)
        /*0218*/ 	.word	0x0000007e


	//----- nvinfo : EIATTR_FRAME_SIZE
	.align		4
.L_117:
        /*021c*/ 	.byte	0x04, 0x11
        /*021e*/ 	.short	(.L_119 - .L_118)
	.align		4
.L_118:
        /*0220*/ 	.word	index@(_Z25selective_scan_bwd_kernelI32Selective_Scan_bwd_kernel_traitsILi32ELi4ELb0ELb1ELb0ELb0ELb1EN3c108BFloat16EfEEv12SSMParamsBwd)
        /*0224*/ 	.word	0x00000000


	//----- nvinfo : EIATTR_REGCOUNT
	.align		4
.L_119:
        /*0228*/ 	.byte	0x04, 0x2f
        /*022a*/ 	.short	(.L_121 - .L_120)
	.align		4
.L_120:
        /*022c*/ 	.word	index@(_Z25selective_scan_bwd_kernelI32Selective_Scan_bwd_kernel_traitsILi32ELi4ELb0ELb1ELb0ELb0ELb0EN3c108BFloat16EfEEv12SSMParamsBwd)
        /*0230*/ 	.word	0x0000007c


	//----- nvinfo : EIATTR_FRAME_SIZE
	.align		4
.L_121:
        /*0234*/ 	.byte	0x04, 0x11
        /*0236*/ 	.short	(.L_123 - .L_122)
	.align		4
.L_122:
        /*0238*/ 	.word	index@(_Z25selective_scan_bwd_kernelI32Selective_Scan_bwd_kernel_traitsILi32ELi4ELb0ELb1ELb0ELb0ELb0EN3c108BFloat16EfEEv12SSMParamsBwd)
        /*023c*/ 	.word	0x00000000


	//----- nvinfo : EIATTR_REGCOUNT
	.align		4
.L_123:
        /*0240*/ 	.byte	0x04, 0x2f
        /*0242*/ 	.short	(.L_125 - .L_124)
	.align		4
.L_124:
        /*0244*/ 	.word	index@(_Z25selective_scan_bwd_kernelI32Selective_Scan_bwd_kernel_traitsILi32ELi4ELb0ELb0ELb1ELb1ELb1EN3c108BFloat16EfEEv12SSMParamsBwd)
        /*0248*/ 	.word	0x0000007e


	//----- nvinfo : EIATTR_FRAME_SIZE
	.align		4
.L_125:
        /*024c*/ 	.byte	0x04, 0x11
        /*024e*/ 	.short	(.L_127 - .L_126)
	.align		4
.L_126:
        /*0250*/ 	.word	index@(_Z25selective_scan_bwd_kernelI32Selective_Scan_bwd_kernel_traitsILi32ELi4ELb0ELb0ELb1ELb1ELb1EN3c108BFloat16EfEEv12SSMParamsBwd)
        /*0254*/ 	.word	0x00000000


	//----- nvinfo : EIATTR_REGCOUNT
	.align		4
.L_127:
        /*0258*/ 	.byte	0x04, 0x2f
        /*025a*/ 	.short	(.L_129 - .L_128)
	.align		4
.L_128:
        /*025c*/ 	.word	index@(_Z25selective_scan_bwd_kernelI32Selective_Scan_bwd_kernel_traitsILi32ELi4ELb0ELb0ELb1ELb1ELb0EN3c108BFloat16EfEEv12SSMParamsBwd)
        /*0260*/ 	.word	0x0000007e


	//----- nvinfo : EIATTR_FRAME_SIZE
	.align		4
.L_129:
        /*0264*/ 	.byte	0x04, 0x11
        /*0266*/ 	.short	(.L_131 - .L_130)
	.align		4
.L_130:
        /*0268*/ 	.word	index@(_Z25selective_scan_bwd_kernelI32Selective_Scan_bwd_kernel_traitsILi32ELi4ELb0ELb0ELb1ELb1ELb0EN3c108BFloat16EfEEv12SSMParamsBwd)
        /*026c*/ 	.word	0x00000000


	//----- nvinfo : EIATTR_REGCOUNT
	.align		4
.L_131:
        /*0270*/ 	.byte	0x04, 0x2f
        /*0272*/ 	.short	(.L_133 - .L_132)
	.align		4
.L_132:
        /*0274*/ 	.word	index@(_Z25selective_scan_bwd_kernelI32Selective_Scan_bwd_kernel_traitsILi32ELi4ELb0ELb0ELb1ELb0ELb1EN3c108BFloat16EfEEv12SSMParamsBwd)
        /*0278*/ 	.word	0x0000007c


	//----- nvinfo : EIATTR_FRAME_SIZE
	.align		4
.L_133:
        /*027c*/ 	.byte	0x04, 0x11
        /*027e*/ 	.short	(.L_135 - .L_134)
	.align		4
.L_134:
        /*0280*/ 	.word	index@(_Z25selective_scan_bwd_kernelI32Selective_Scan_bwd_kernel_traitsILi32ELi4ELb0ELb0ELb1ELb0ELb1EN3c108BFloat16EfEEv12SSMParamsBwd)
        /*0284*/ 	.word	0x00000000


	//----- nvinfo : EIATTR_REGCOUNT
	.align		4
.L_135:
        /*0288*/ 	.byte	0x04, 0x2f
        /*028a*/ 	.short	(.L_137 - .L_136)
	.align		4
.L_136:
        /*028c*/ 	.word	index@(_Z25selective_scan_bwd_kernelI32Selective_Scan_bwd_kernel_traitsILi32ELi4ELb0ELb0ELb1ELb0ELb0EN3c108BFloat16EfEEv12SSMParamsBwd)
        /*0290*/ 	.word	0x0000007d


	//----- nvinfo : EIATTR_FRAME_SIZE
	.align		4
.L_137:
        /*0294*/ 	.byte	0x04, 0x11
        /*0296*/ 	.short	(.L_139 - .L_138)
	.align		4
.L_138:
        /*0298*/ 	.word	index@(_Z25selective_scan_bwd_kernelI32Selective_Scan_bwd_kernel_traitsILi32ELi4ELb0ELb0ELb1ELb0ELb0EN3c108BFloat16EfEEv12SSMParamsBwd)
        /*029c*/ 	.word	0x00000000


	//----- nvinfo : EIATTR_REGCOUNT
	.align		4
.L_139:
        /*02a0*/ 	.byte	0x04, 0x2f
        /*02a2*/ 	.short	(.L_141 - .L_140)
	.align		4
.L_140:
        /*02a4*/ 	.word	index@(_Z25selective_scan_bwd_kernelI32Selective_Scan_bwd_kernel_traitsILi32ELi4ELb0ELb0ELb0ELb1ELb1EN3c108BFloat16EfEEv12SSMParamsBwd)
        /*02a8*/ 	.word	0x00000069


	//----- nvinfo : EIATTR_FRAME_SIZE
	.align		4
.L_141:
        /*02ac*/ 	.byte	0x04, 0x11
        /*02ae*/ 	.short	(.L_143 - .L_142)
	.align		4
.L_142:
        /*02b0*/ 	.word	index@(_Z25selective_scan_bwd_kernelI32Selective_Scan_bwd_kernel_traitsILi32ELi4ELb0ELb0ELb0ELb1ELb1EN3c108BFloat16EfEEv12SSMParamsBwd)
        /*02b4*/ 	.word	0x00000000


	//----- nvinfo : EIATTR_REGCOUNT
	.align		4
.L_143:
        /*02b8*/ 	.byte	0x04, 0x2f
        /*02ba*/ 	.short	(.L_145 - .L_144)
	.align		4
.L_144:
        /*02bc*/ 	.word	index@(_Z25selective_scan_bwd_kernelI32Selective_Scan_bwd_kernel_traitsILi32ELi4ELb0ELb0ELb0ELb1ELb0EN3c108BFloat16EfEEv12SSMParamsBwd)
        /*02c0*/ 	.word	0x00000067


	//----- nvinfo : EIATTR_FRAME_SIZE
	.align		4
.L_145:
        /*02c4*/ 	.byte	0x04, 0x11
        /*02c6*/ 	.short	(.L_147 - .L_146)
	.align		4
.L_146:
        /*02c8*/ 	.word	index@(_Z25selective_scan_bwd_kernelI32Selective_Scan_bwd_kernel_traitsILi32ELi4ELb0ELb0ELb0ELb1ELb0EN3c108BFloat16EfEEv12SSMParamsBwd)
        /*02cc*/ 	.word	0x00000000


	//----- nvinfo : EIATTR_REGCOUNT
	.align		4
.L_147:
        /*02d0*/ 	.byte	0x04, 0x2f
        /*02d2*/ 	.short	(.L_149 - .L_148)
	.align		4
.L_148:
        /*02d4*/ 	.word	index@(_Z25selective_scan_bwd_kernelI32Selective_Scan_bwd_kernel_traitsILi32ELi4ELb0ELb0ELb0ELb0ELb1EN3c108BFloat16EfEEv12SSMParamsBwd)
        /*02d8*/ 	.word	0x00000063


	//----- nvinfo : EIATTR_FRAME_SIZE
	.align		4
.L_149:
        /*02dc*/ 	.byte	0x04, 0x11
        /*02de*/ 	.short	(.L_151 - .L_150)
	.align		4
.L_150:
        /*02e0*/ 	.word	index@(_Z25selective_scan_bwd_kernelI32Selective_Scan_bwd_kernel_traitsILi32ELi4ELb0ELb0ELb0ELb0ELb1EN3c108BFloat16EfEEv12SSMParamsBwd)
        /*02e4*/ 	.word	0x00000000


	//----- nvinfo : EIATTR_REGCOUNT
	.align		4
.L_151:
        /*02e8*/ 	.byte	0x04, 0x2f
        /*02ea*/ 	.short	(.L_153 - .L_152)
	.align		4
.L_152:
        /*02ec*/ 	.word	index@(_Z25selective_scan_bwd_kernelI32Selective_Scan_bwd_kernel_traitsILi32ELi4ELb0ELb0ELb0ELb0ELb0EN3c108BFloat16EfEEv12SSMParamsBwd)
        /*02f0*/ 	.word	0x00000066


	//----- nvinfo : EIATTR_FRAME_SIZE
	.align		4
.L_153:
        /*02f4*/ 	.byte	0x04, 0x11
        /*02f6*/ 	.short	(.L_155 - .L_154)
	.align		4
.L_154:
        /*02f8*/ 	.word	index@(_Z25selective_scan_bwd_kernelI32Selective_Scan_bwd_kernel_traitsILi32ELi4ELb0ELb0ELb0ELb0ELb0EN3c108BFloat16EfEEv12SSMParamsBwd)
        /*02fc*/ 	.word	0x00000000


	//----- nvinfo : EIATTR_REGCOUNT
	.align		4
.L_155:
        /*0300*/ 	.byte	0x04, 0x2f
        /*0302*/ 	.short	(.L_157 - .L_156)
	.align		4
.L_156:
        /*0304*/ 	.word	index@(_Z25selective_scan_bwd_kernelI32Selective_Scan_bwd_kernel_traitsILi32ELi8ELb1ELb1ELb1ELb1ELb1EN3c108BFloat16EfEEv12SSMParamsBwd)
        /*0308*/ 	.word	0x000000b4


	//----- nvinfo : EIATTR_FRAME_SIZE
	.align		4
.L_157:
        /*030c*/ 	.byte	0x04, 0x11
        /*030e*/ 	.short	(.L_159 - .L_158)
	.align		4
.L_158:
        /*0310*/ 	.word	index@(_Z25selective_scan_bwd_kernelI32Selective_Scan_bwd_kernel_traitsILi32ELi8ELb1ELb1ELb1ELb1ELb1EN3c108BFloat16EfEEv12SSMParamsBwd)
        /*0314*/ 	.word	0x00000000


	//----- nvinfo : EIATTR_REGCOUNT
	.align		4
.L_159:
        /*0318*/ 	.byte	0x04, 0x2f
        /*031a*/ 	.short	(.L_161 - .L_160)
	.align		4
.L_160:
        /*031c*/ 	.word	index@(_Z25selective_scan_bwd_kernelI32Selective_Scan_bwd_kernel_traitsILi32ELi8ELb1ELb1ELb1ELb1ELb0EN3c108BFloat16EfEEv12SSMParamsBwd)
        /*0320*/ 	.word	0x000000b9


	//----- nvinfo : EIATTR_FRAME_SIZE
	.align		4
.L_161:
        /*0324*/ 	.byte	0x04, 0x11
        /*0326*/ 	.short	(.L_163 - .L_162)
	.align		4
.L_162:
        /*0328*/ 	.word	index@(_Z25selective_scan_bwd_kernelI32Selective_Scan_bwd_kernel_traitsILi32ELi8ELb1ELb1ELb1ELb1ELb0EN3c108BFloat16EfEEv12SSMParamsBwd)
        /*032c*/ 	.word	0x00000000


	//----- nvinfo : EIATTR_REGCOUNT
	.align		4
.L_163:
        /*0330*/ 	.byte	0x04, 0x2f
        /*0332*/ 	.short	(.L_165 - .L_164)
	.align		4
.L_164:
        /*0334*/ 	.word	index@(_Z25selective_scan_bwd_kernelI32Selective_Scan_bwd_kernel_traitsILi32ELi8ELb1ELb1ELb1ELb0ELb1EN3c108BFloat16EfEEv12SSMParamsBwd)
        /*0338*/ 	.word	0x000000b9


	//----- nvinfo : EIATTR_FRAME_SIZE
	.align		4
.L_165:
        /*033c*/ 	.byte	0x04, 0x11
        /*033e*/ 	.short	(.L_167 - .L_166)
	.align		4
.L_166:
        /*0340*/ 	.word	index@(_Z25selective_scan_bwd_kernelI32Selective_Scan_bwd_kernel_traitsILi32ELi8ELb1ELb1ELb1ELb0ELb1EN3c108BFloat16EfEEv12SSMParamsBwd)
        /*0344*/ 	.word	0x00000000


	//----- nvinfo : EIATTR_REGCOUNT
	.align		4
.L_167:
        /*0348*/ 	.byte	0x04, 0x2f
        /*034a*/ 	.short	(.L_169 - .L_168)
	.align		4
.L_168:
        /*034c*/ 	.word	index@(_Z25selective_scan_bwd_kernelI32Selective_Scan_bwd_kernel_traitsILi32ELi8ELb1ELb1ELb1ELb0ELb0EN3c108BFloat16EfEEv12SSMParamsBwd)
        /*0350*/ 	.word	0x000000b2


	//----- nvinfo : EIATTR_FRAME_SIZE
	.align		4
.L_169:
        /*0354*/ 	.byte	0x04, 0x11
        /*0356*/ 	.short	(.L_171 - .L_170)
	.align		4
.L_170:
        /*0358*/ 	.word	index@(_Z25selective_scan_bwd_kernelI32Selective_Scan_bwd_kernel_traitsILi32ELi8ELb1ELb1ELb1ELb0ELb0EN3c108BFloat16EfEEv12SSMParamsBwd)
        /*035c*/ 	.word	0x00000000


	//----- nvinfo : EIATTR_REGCOUNT
	.align		4
.L_171:
        /*0360*/ 	.byte	0x04, 0x2f
        /*0362*/ 	.short	(.L_173 - .L_172)
	.align		4
.L_172:
        /*0364*/ 	.word	index@(_Z25selective_scan_bwd_kernelI32Selective_Scan_bwd_kernel_traitsILi32ELi8ELb1ELb1ELb0ELb1ELb1EN3c108BFloat16EfEEv12SSMParamsBwd)
        /*0368*/ 	.word	0x000000a8


	//----- nvinfo : EIATTR_FRAME_SIZE
	.align		4
.L_173:
        /*036c*/ 	.byte	0x04, 0x11
        /*036e*/ 	.short	(.L_175 - .L_174)
	.align		4
.L_174:
        /*0370*/ 	.word	index@(_Z25selective_scan_bwd_kernelI32Selective_Scan_bwd_kernel_traitsILi32ELi8ELb1ELb1ELb0ELb1ELb1EN3c108BFloat16EfEEv12SSMParamsBwd)
        /*0374*/ 	.word	0x00000000


	//----- nvinfo : EIATTR_REGCOUNT
	.align		4
.L_175:
        /*0378*/ 	.byte	0x04, 0x2f
        /*037a*/ 	.short	(.L_177 - .L_176)
	.align		4
.L_176:
        /*037c*/ 	.word	index@(_Z25selective_scan_bwd_kernelI32Selective_Scan_bwd_kernel_traitsILi32ELi8ELb1ELb1ELb0ELb1ELb0EN3c108BFloat16EfEEv12SSMParamsBwd)
        /*0380*/ 	.word	0x000000a6


	//----- nvinfo : EIATTR_FRAME_SIZE
	.align		4
.L_177:
        /*0384*/ 	.byte	0x04, 0x11
        /*0386*/ 	.short	(.L_179 - .L_178)
	.align		4
.L_178:
        /*0388*/ 	.word	index@(_Z25selective_scan_bwd_kernelI32Selective_Scan_bwd_kernel_traitsILi32ELi8ELb1ELb1ELb0ELb1ELb0EN3c108BFloat16EfEEv12SSMParamsBwd)
        /*038c*/ 	.word	0x00000000


	//----- nvinfo : EIATTR_REGCOUNT
	.align		4
.L_179:
        /*0390*/ 	.byte	0x04, 0x2f
        /*0392*/ 	.short	(.L_181 - .L_180)
	.align		4
.L_180:
        /*0394*/ 	.word	index@(_Z25selective_scan_bwd_kernelI32Selective_Scan_bwd_kernel_traitsILi32ELi8ELb1ELb1ELb0ELb0ELb1EN3c108BFloat16EfEEv12SSMParamsBwd)
        /*0398*/ 	.word	0x000000a7


	//----- nvinfo : EIATTR_FRAME_SIZE
	.align		4
.L_181:
        /*039c*/ 	.byte	0x04, 0x11
        /*039e*/ 	.short	(.L_183 - .L_182)
	.align		4
.L_182:
        /*03a0*/ 	.word	index@(_Z25selective_scan_bwd_kernelI32Selective_Scan_bwd_kernel_traitsILi32ELi8ELb1ELb1ELb0ELb0ELb1EN3c108BFloat16EfEEv12SSMParamsBwd)
        /*03a4*/ 	.word	0x00000000


	//----- nvinfo : EIATTR_REGCOUNT
	.align		4
.L_183:
        /*03a8*/ 	.byte	0x04, 0x2f
        /*03aa*/ 	.short	(.L_185 - .L_184)
	.align		4
.L_184:
        /*03ac*/ 	.word	index@(_Z25selective_scan_bwd_kernelI32Selective_Scan_bwd_kernel_traitsILi32ELi8ELb1ELb1ELb0ELb0ELb0EN3c108BFloat16EfEEv12SSMParamsBwd)
        /*03b0*/ 	.word	0x000000a7


	//----- nvinfo : EIATTR_FRAME_SIZE
	.align		4
.L_185:
        /*03b4*/ 	.byte	0x04, 0x11
        /*03b6*/ 	.short	(.L_187 - .L_186)
	.align		4
.L_186:
        /*03b8*/ 	.word	index@(_Z25selective_scan_bwd_kernelI32Selective_Scan_bwd_kernel_traitsILi32ELi8ELb1ELb1ELb0ELb0ELb0EN3c108BFloat16EfEEv12SSMParamsBwd)
        /*03bc*/ 	.word	0x00000000


	//----- nvinfo : EIATTR_REGCOUNT
	.align		4
.L_187:
        /*03c0*/ 	.byte	0x04, 0x2f
        /*03c2*/ 	.short	(.L_189 - .L_188)
	.align		4
.L_188:
        /*03c4*/ 	.word	index@(_Z25selective_scan_bwd_kernelI32Selective_Scan_bwd_kernel_traitsILi32ELi8ELb1ELb0ELb1ELb1ELb1EN3c108BFloat16EfEEv12SSMParamsBwd)
        /*03c8*/ 	.word	0x000000a7


	//----- nvinfo : EIATTR_FRAME_SIZE
	.align		4
.L_189:
        /*03cc*/ 	.byte	0x04, 0x11
        /*03ce*/ 	.short	(.L_191 - .L_190)
	.align		4
.L_190:
        /*03d0*/ 	.word	index@(_Z25selective_scan_bwd_kernelI32Selective_Scan_bwd_kernel_traitsILi32ELi8ELb1ELb0ELb1ELb1ELb1EN3c108BFloat16EfEEv12SSMParamsBwd)
        /*03d4*/ 	.word	0x00000000


	//----- nvinfo : EIATTR_REGCOUNT
	.align		4
.L_191:
        /*03d8*/ 	.byte	0x04, 0x2f
        /*03da*/ 	.short	(.L_193 - .L_192)
	.align		4
.L_192:
        /*03dc*/ 	.word	index@(_Z25selective_scan_bwd_kernelI32Selective_Scan_bwd_kernel_traitsILi32ELi8ELb1ELb0ELb1ELb1ELb0EN3c108BFloat16EfEEv12SSMParamsBwd)
        /*03e0*/ 	.word	0x000000a7


	//----- nvinfo : EIATTR_FRAME_SIZE
	.align		4
.L_193:
        /*03e4*/ 	.byte	0x04, 0x11
        /*03e6*/ 	.short	(.L_195 - .L_194)
	.align		4
.L_194:
        /*03e8*/ 	.word	index@(_Z25selective_scan_bwd_kernelI32Selective_Scan_bwd_kernel_traitsILi32ELi8ELb1ELb0ELb1ELb1ELb0EN3c108BFloat16EfEEv12SSMParamsBwd)
        /*03ec*/ 	.word	0x00000000


	//----- nvinfo : EIATTR_REGCOUNT
	.align		4
.L_195:
        /*03f0*/ 	.byte	0x04, 0x2f
        /*03f2*/ 	.short	(.L_197 - .L_196)
	.align		4
.L_196:
        /*03f4*/ 	.word	index@(_Z25selective_scan_bwd_kernelI32Selective_Scan_bwd_kernel_traitsILi32ELi8ELb1ELb0ELb1ELb0ELb1EN3c108BFloat16EfEEv12SSMParamsBwd)
        /*03f8*/ 	.word	0x000000a3


	//----- nvinfo : EIATTR_FRAME_SIZE
	.align		4
.L_197:
        /*03fc*/ 	.byte	0x04, 0x11
        /*03fe*/ 	.short	(.L_199 - .L_198)
	.align		4
.L_198:
        /*0400*/ 	.word	index@(_Z25selective_scan_bwd_kernelI32Selective_Scan_bwd_kernel_traitsILi32ELi8ELb1ELb0ELb1ELb0ELb1EN3c108BFloat16EfEEv12SSMParamsBwd)
        /*0404*/ 	.word	0x00000000


	//----- nvinfo : EIATTR_REGCOUNT
	.align		4
.L_199:
        /*0408*/ 	.byte	0x04, 0x2f
        /*040a*/ 	.short	(.L_201 - .L_200)
	.align		4
.L_200:
        /*040c*/ 	.word	index@(_Z25selective_scan_bwd_kernelI32Selective_Scan_bwd_kernel_traitsILi32ELi8ELb1ELb0ELb1ELb0ELb0EN3c108BFloat16EfEEv12SSMParamsBwd)
        /*0410*/ 	.word	0x000000a5


	//----- nvinfo : EIATTR_FRAME_SIZE
	.align		4
.L_201:
        /*0414*/ 	.byte	0x04, 0x11
        /*0416*/ 	.short	(.L_203 - .L_202)
	.align		4
.L_202:
        /*0418*/ 	.word	index@(_Z25selective_scan_bwd_kernelI32Selective_Scan_bwd_kernel_traitsILi32ELi8ELb1ELb0ELb1ELb0ELb0EN3c108BFloat16EfEEv12SSMParamsBwd)
        /*041c*/ 	.word	0x00000000


	//----- nvinfo : EIATTR_REGCOUNT
	.align		4
.L_203:
        /*0420*/ 	.byte	0x04, 0x2f
        /*0422*/ 	.short	(.L_205 - .L_204)
	.align		4
.L_204:
        /*0424*/ 	.word	index@(_Z25selective_scan_bwd_kernelI32Selective_Scan_bwd_kernel_traitsILi32ELi8ELb1ELb0ELb0ELb1ELb1EN3c108BFloat16EfEEv12SSMParamsBwd)
        /*0428*/ 	.word	0x00000083


	//----- nvinfo : EIATTR_FRAME_SIZE
	.align		4
.L_205:
        /*042c*/ 	.byte	0x04, 0x11
        /*042e*/ 	.short	(.L_207 - .L_206)
	.align		4
.L_206:
        /*0430*/ 	.word	index@(_Z25selective_scan_bwd_kernelI32Selective_Scan_bwd_kernel_traitsILi32ELi8ELb1ELb0ELb0ELb1ELb1EN3c108BFloat16EfEEv12SSMParamsBwd)
        /*0434*/ 	.word	0x00000000


	//----- nvinfo : EIATTR_REGCOUNT
	.align		4
.L_207:
        /*0438*/ 	.byte	0x04, 0x2f
        /*043a*/ 	.short	(.L_209 - .L_208)
	.align		4
.L_208:
        /*043c*/ 	.word	index@(_Z25selective_scan_bwd_kernelI32Selective_Scan_bwd_kernel_traitsILi32ELi8ELb1ELb0ELb0ELb1ELb0EN3c108BFloat16EfEEv12SSMParamsBwd)
        /*0440*/ 	.word	0x00000087


	//----- nvinfo : EIATTR_FRAME_SIZE
	.align		4
.L_209:
        /*0444*/ 	.byte	0x04, 0x11
        /*0446*/ 	.short	(.L_211 - .L_210)
	.align		4
.L_210:
        /*0448*/ 	.word	index@(_Z25selective_scan_bwd_kernelI32Selective_Scan_bwd_kernel_traitsILi32ELi8ELb1ELb0ELb0ELb1ELb0EN3c108BFloat16EfEEv12SSMParamsBwd)
        /*044c*/ 	.word	0x00000000


	//----- nvinfo : EIATTR_REGCOUNT
	.align		4
.L_211:
        /*0450*/ 	.byte	0x04, 0x2f
        /*0452*/ 	.short	(.L_213 - .L_212)
	.align		4
.L_212:
        /*0454*/ 	.word	index@(_Z25selective_scan_bwd_kernelI32Selective_Scan_bwd_kernel_traitsILi32ELi8ELb1ELb0ELb0ELb0ELb1EN3c108BFloat16EfEEv12SSMParamsBwd)
        /*0458*/ 	.word	0x00000080


	//----- nvinfo : EIATTR_FRAME_SIZE
	.align		4
.L_213:
        /*045c*/ 	.byte	0x04, 0x11
        /*045e*/ 	.short	(.L_215 - .L_214)
	.align		4
.L_214:
        /*0460*/ 	.word	index@(_Z25selective_scan_bwd_kernelI32Selective_Scan_bwd_kernel_traitsILi32ELi8ELb1ELb0ELb0ELb0ELb1EN3c108BFloat16EfEEv12SSMParamsBwd)
        /*0464*/ 	.word	0x00000000


	//----- nvinfo : EIATTR_REGCOUNT
	.align		4
.L_215:
        /*0468*/ 	.byte	0x04, 0x2f
        /*046a*/ 	.short	(.L_217 - .L_216)
	.align		4
.L_216:
        /*046c*/ 	.word	index@(_Z25selective_scan_bwd_kernelI32Selective_Scan_bwd_kernel_traitsILi32ELi8ELb1ELb0ELb0ELb0ELb0EN3c108BFloat16EfEEv12SSMParamsBwd)
        /*0470*/ 	.word	0x00000080


	//----- nvinfo : EIATTR_FRAME_SIZE
	.align		4
.L_217:
        /*0474*/ 	.byte	0x04, 0x11
        /*0476*/ 	.short	(.L_219 - .L_218)
	.align		4
.L_218:
        /*0478*/ 	.word	index@(_Z25selective_scan_bwd_kernelI32Selective_Scan_bwd_kernel_traitsILi32ELi8ELb1ELb0ELb0ELb0ELb0EN3c108BFloat16EfEEv12SSMParamsBwd)
        /*047c*/ 	.word	0x00000000


	//----- nvinfo : EIATTR_REGCOUNT
	.align		4
.L_219:
        /*0480*/ 	.byte	0x04, 0x2f
        /*0482*/ 	.short	(.L_221 - .L_220)
	.align		4
.L_220:
        /*0484*/ 	.word	index@(_Z25selective_scan_bwd_kernelI32Selective_Scan_bwd_kernel_traitsILi32ELi8ELb0ELb1ELb1ELb1ELb1EN3c108BFloat16EfEEv12SSMParamsBwd)
        /*0488*/ 	.word	0x000000c4


	//----- nvinfo : EIATTR_FRAME_SIZE
	.align		4
.L_221:
        /*048c*/ 	.byte	0x04, 0x11
        /*048e*/ 	.short	(.L_223 - .L_222)
	.align		4
.L_222:
        /*0490*/ 	.word	index@(_Z25selective_scan_bwd_kernelI32Selective_Scan_bwd_kernel_traitsILi32ELi8ELb0ELb1ELb1ELb1ELb1EN3c108BFloat16EfEEv12SSMParamsBwd)
        /*0494*/ 	.word	0x00000000


	//----- nvinfo : EIATTR_REGCOUNT
	.align		4
.L_223:
        /*0498*/ 	.byte	0x04, 0x2f
        /*049a*/ 	.short	(.L_225 - .L_224)
	.align		4
.L_224:
        /*049c*/ 	.word	index@(_Z25selective_scan_bwd_kernelI32Selective_Scan_bwd_kernel_traitsILi32ELi8ELb0ELb1ELb1ELb1ELb0EN3c108BFloat16EfEEv12SSMParamsBwd)
        /*04a0*/ 	.word	0x000000ce


	//----- nvinfo : EIATTR_FRAME_SIZE
	.align		4
.L_225:
        /*04a4*/ 	.byte	0x04, 0x11
        /*04a6*/ 	.short	(.L_227 - .L_226)
	.align		4
.L_226:
        /*04a8*/ 	.word	index@(_Z25selective_scan_bwd_kernelI32Selective_Scan_bwd_kernel_traitsILi32ELi8ELb0ELb1ELb1ELb1ELb0EN3c108BFloat16EfEEv12SSMParamsBwd)
        /*04ac*/ 	.word	0x00000000


	//----- nvinfo : EIATTR_REGCOUNT
	.align		4
.L_227:
        /*04b0*/ 	.byte	0x04, 0x2f
        /*04b2*/ 	.short	(.L_229 - .L_228)
	.align		4
.L_228:
        /*04b4*/ 	.word	index@(_Z25selective_scan_bwd_kernelI32Selective_Scan_bwd_kernel_traitsILi32ELi8ELb0ELb1ELb1ELb0ELb1EN3c108BFloat16EfEEv12SSMParamsBwd)
        /*04b8*/ 	.word	0x000000c0


	//----- nvinfo : EIATTR_FRAME_SIZE
	.align		4
.L_229:
        /*04bc*/ 	.byte	0x04, 0x11
        /*04be*/ 	.short	(.L_231 - .L_230)
	.align		4
.L_230:
        /*04c0*/ 	.word	index@(_Z25selective_scan_bwd_kernelI32Selective_Scan_bwd_kernel_traitsILi32ELi8ELb0ELb1ELb1ELb0ELb1EN3c108BFloat16EfEEv12SSMParamsBwd)
        /*04c4*/ 	.word	0x00000000


	//----- nvinfo : EIATTR_REGCOUNT
	.align		4
.L_231:
        /*04c8*/ 	.byte	0x04, 0x2f
        /*04ca*/ 	.short	(.L_233 - .L_232)
	.align		4
.L_232:
        /*04cc*/ 	.word	index@(_Z25selective_scan_bwd_kernelI32Selective_Scan_bwd_kernel_traitsILi32ELi8ELb0ELb1ELb1ELb0ELb0EN3c108BFloat16EfEEv12SSMParamsBwd)
        /*04d0*/ 	.word	0x000000c2


	//----- nvinfo : EIATTR_FRAME_SIZE
	.align		4
.L_233:
        /*04d4*/ 	.byte	0x04, 0x11
        /*04d6*/ 	.short	(.L_235 - .L_234)
	.align		4
.L_234:
        /*04d8*/ 	.word	index@(_Z25selective_scan_bwd_kernelI32Selective_Scan_bwd_kernel_traitsILi32ELi8ELb0ELb1ELb1ELb0ELb0EN3c108BFloat16EfEEv12SSMParamsBwd)
        /*04dc*/ 	.word	0x00000000


	//----- nvinfo : EIATTR_REGCOUNT
	.align		4
.L_235:
        /*04e0*/ 	.byte	0x04, 0x2f
        /*04e2*/ 	.short	(.L_237 - .L_236)
	.align		4
.L_236:
        /*04e4*/ 	.word	index@(_Z25selective_scan_bwd_kernelI32Selective_Scan_bwd_kernel_traitsILi32ELi8ELb0ELb1ELb0ELb1ELb1EN3c108BFloat16EfEEv12SSMParamsBwd)
        /*04e8*/ 	.word	0x000000bd


	//----- nvinfo : EIATTR_FRAME_SIZE
	.align		4
.L_237:
        /*04ec*/ 	.byte	0x04, 0x11
        /*04ee*/ 	.short	(.L_239 - .L_238)
	.align		4
.L_238:
        /*04f0*/ 	.word	index@(_Z25selective_scan_bwd_kernelI32Selective_Scan_bwd_kernel_traitsILi32ELi8ELb0ELb1ELb0ELb1ELb1EN3c108BFloat16EfEEv12SSMParamsBwd)
        /*04f4*/ 	.word	0x00000000


	//----- nvinfo : EIATTR_REGCOUNT
	.align		4
.L_239:
        /*04f8*/ 	.byte	0x04, 0x2f
        /*04fa*/ 	.short	(.L_241 - .L_240)
	.align		4
.L_240:
        /*04fc*/ 	.word	index@(_Z25selective_scan_bwd_kernelI32Selective_Scan_bwd_kernel_traitsILi32ELi8ELb0ELb1ELb0ELb1ELb0EN3c108BFloat16EfEEv12SSMParamsBwd)
        /*0500*/ 	.word	0x000000c3


	//----- nvinfo : EIATTR_FRAME_SIZE
	.align		4
.L_241:
        /*0504*/ 	.byte	0x04, 0x11
        /*0506*/ 	.short	(.L_243 - .L_242)
	.align		4
.L_242:
        /*0508*/ 	.word	index@(_Z25selective_scan_bwd_kernelI32Selective_Scan_bwd_kernel_traitsILi32ELi8ELb0ELb1ELb0ELb1ELb0EN3c108BFloat16EfEEv12SSMParamsBwd)
        /*050c*/ 	.word	0x00000000


	//----- nvinfo : EIATTR_REGCOUNT
	.align		4
.L_243:
        /*0510*/ 	.byte	0x04, 0x2f
        /*0512*/ 	.short	(.L_245 - .L_244)
	.align		4
.L_244:
        /*0514*/ 	.word	index@(_Z25selective_scan_bwd_kernelI32Selective_Scan_bwd_kernel_traitsILi32ELi8ELb0ELb1ELb0ELb0ELb1EN3c108BFloat16EfEEv12SSMParamsBwd)
        /*0518*/ 	.word	0x000000bc


	//----- nvinfo : EIATTR_FRAME_SIZE
	.align		4
.L_245:
        /*051c*/ 	.byte	0x04, 0x11
        /*051e*/ 	.short	(.L_247 - .L_246)
	.align		4
.L_246:
        /*0520*/ 	.word	index@(_Z25selective_scan_bwd_kernelI32Selective_Scan_bwd_kernel_traitsILi32ELi8ELb0ELb1ELb0ELb0ELb1EN3c108BFloat16EfEEv12SSMParamsBwd)
        /*0524*/ 	.word	0x00000000


	//----- nvinfo : EIATTR_REGCOUNT
	.align		4
.L_247:
        /*0528*/ 	.byte	0x04, 0x2f
        /*052a*/ 	.short	(.L_249 - .L_248)
	.align		4
.L_248:
        /*052c*/ 	.word	index@(_Z25selective_scan_bwd_kernelI32Selective_Scan_bwd_kernel_traitsILi32ELi8ELb0ELb1ELb0ELb0ELb0EN3c108BFloat16EfEEv12SSMParamsBwd)
        /*0530*/ 	.word	0x000000b8


	//----- nvinfo : EIATTR_FRAME_SIZE
	.align		4
.L_249:
        /*0534*/ 	.byte	0x04, 0x11
        /*0536*/ 	.short	(.L_251 - .L_250)
	.align		4
.L_250:
        /*0538*/ 	.word	index@(_Z25selective_scan_bwd_kernelI32Selective_Scan_bwd_kernel_traitsILi32ELi8ELb0ELb1ELb0ELb0ELb0EN3c108BFloat16EfEEv12SSMParamsBwd)
        /*053c*/ 	.word	0x00000000


	//----- nvinfo : EIATTR_REGCOUNT
	.align		4
.L_251:
        /*0540*/ 	.byte	0x04, 0x2f
        /*0542*/ 	.short	(.L_253 - .L_252)
	.align		4
.L_252:
        /*0544*/ 	.word	index@(_Z25selective_scan_bwd_kernelI32Selective_Scan_bwd_kernel_traitsILi32ELi8ELb0ELb0ELb1ELb1ELb1EN3c108BFloat16EfEEv12SSMParamsBwd)
        /*0548*/ 	.word	0x000000ba


	//----- nvinfo : EIATTR_FRAME_SIZE
	.align		4
.L_253:
        /*054c*/ 	.byte	0x04, 0x11
        /*054e*/ 	.short	(.L_255 - .L_254)
	.align		4
.L_254:
        /*0550*/ 	.word	index@(_Z25selective_scan_bwd_kernelI32Selective_Scan_bwd_kernel_traitsILi32ELi8ELb0ELb0ELb1ELb1ELb1EN3c108BFloat16EfEEv12SSMParamsBwd)
        /*0554*/ 	.word	0x00000000


	//----- nvinfo : EIATTR_REGCOUNT
	.align		4
.L_255:
        /*0558*/ 	.byte	0x04, 0x2f
        /*055a*/ 	.short	(.L_257 - .L_256)
	.align		4
.L_256:
        /*055c*/ 	.word	index@(_Z25selective_scan_bwd_kernelI32Selective_Scan_bwd_kernel_traitsILi32ELi8ELb0ELb0ELb1ELb1ELb0EN3c108BFloat16EfEEv12SSMParamsBwd)
        /*0560*/ 	.word	0x000000b8


	//----- nvinfo : EIATTR_FRAME_SIZE
	.align		4
.L_257:
        /*0564*/ 	.byte	0x04, 0x11
        /*0566*/ 	.short	(.L_259 - .L_258)
	.align		4
.L_258:
        /*0568*/ 	.word	index@(_Z25selective_scan_bwd_kernelI32Selective_Scan_bwd_kernel_traitsILi32ELi8ELb0ELb0ELb1ELb1ELb0EN3c108BFloat16EfEEv12SSMParamsBwd)
        /*056c*/ 	.word	0x00000000


	//----- nvinfo : EIATTR_REGCOUNT
	.align		4
.L_259:
        /*0570*/ 	.byte	0x04, 0x2f
        /*0572*/ 	.short	(.L_261 - .L_260)
	.align		4
.L_260:
        /*0574*/ 	.word	index@(_Z25selective_scan_bwd_kernelI32Selective_Scan_bwd_kernel_traitsILi32ELi8ELb0ELb0ELb1ELb0ELb1EN3c108BFloat16EfEEv12SSMParamsBwd)
        /*0578*/ 	.word	0x000000b2


	//----- nvinfo : EIATTR_FRAME_SIZE
	.align		4
.L_261:
        /*057c*/ 	.byte	0x04, 0x11
        /*057e*/ 	.short	(.L_263 - .L_262)
	.align		4
.L_262:
        /*0580*/ 	.word	index@(_Z25selective_scan_bwd_kernelI32Selective_Scan_bwd_kernel_traitsILi32ELi8ELb0ELb0ELb1ELb0ELb1EN3c108BFloat16EfEEv12SSMParamsBwd)
        /*0584*/ 	.word	0x00000000


	//----- nvinfo : EIATTR_REGCOUNT
	.align		4
.L_263:
        /*0588*/ 	.byte	0x04, 0x2f
        /*058a*/ 	.short	(.L_265 - .L_264)
	.align		4
.L_264:
        /*058c*/ 	.word	index@(_Z25selective_scan_bwd_kernelI32Selective_Scan_bwd_kernel_traitsILi32ELi8ELb0ELb0ELb1ELb0ELb0EN3c108BFloat16EfEEv12SSMParamsBwd)
        /*0590*/ 	.word	0x000000b2


	//----- nvinfo : EIATTR_FRAME_SIZE
	.align		4
.L_265:
        /*0594*/ 	.byte	0x04, 0x11
        /*0596*/ 	.short	(.L_267 - .L_266)
	.align		4
.L_266:
        /*0598*/ 	.word	index@(_Z25selective_scan_bwd_kernelI32Selective_Scan_bwd_kernel_traitsILi32ELi8ELb0ELb0ELb1ELb0ELb0EN3c108BFloat16EfEEv12SSMParamsBwd)
        /*059c*/ 	.word	0x00000000


	//----- nvinfo : EIATTR_REGCOUNT
	.align		4
.L_267:
        /*05a0*/ 	.byte	0x04, 0x2f
        /*05a2*/ 	.short	(.L_269 - .L_268)
	.align		4
.L_268:
        /*05a4*/ 	.word	index@(_Z25selective_scan_bwd_kernelI32Selective_Scan_bwd_kernel_traitsILi32ELi8ELb0ELb0ELb0ELb1ELb1EN3c108BFloat16EfEEv12SSMParamsBwd)
        /*05a8*/ 	.word	0x00000097


	//----- nvinfo : EIATTR_FRAME_SIZE
	.align		4
.L_269:
        /*05ac*/ 	.byte	0x04, 0x11
        /*05ae*/ 	.short	(.L_271 - .L_270)
	.align		4
.L_270:
        /*05b0*/ 	.word	index@(_Z25selective_scan_bwd_kernelI32Selective_Scan_bwd_kernel_traitsILi32ELi8ELb0ELb0ELb0ELb1ELb1EN3c108BFloat16EfEEv12SSMParamsBwd)
        /*05b4*/ 	.word	0x00000000


	//----- nvinfo : EIATTR_REGCOUNT
	.align		4
.L_271:
        /*05b8*/ 	.byte	0x04, 0x2f
        /*05ba*/ 	.short	(.L_273 - .L_272)
	.align		4
.L_272:
        /*05bc*/ 	.word	index@(_Z25selective_scan_bwd_kernelI32Selective_Scan_bwd_kernel_traitsILi32ELi8ELb0ELb0ELb0ELb1ELb0EN3c108BFloat16EfEEv12SSMParamsBwd)
        /*05c0*/ 	.word	0x00000097


	//----- nvinfo : EIATTR_FRAME_SIZE
	.align		4
.L_273:
        /*05c4*/ 	.byte	0x04, 0x11
        /*05c6*/ 	.short	(.L_275 - .L_274)
	.align		4
.L_274:
        /*05c8*/ 	.word	index@(_Z25selective_scan_bwd_kernelI32Selective_Scan_bwd_kernel_traitsILi32ELi8ELb0ELb0ELb0ELb1ELb0EN3c108BFloat16EfEEv12SSMParamsBwd)
        /*05cc*/ 	.word	0x00000000


	//----- nvinfo : EIATTR_REGCOUNT
	.align		4
.L_275:
        /*05d0*/ 	.byte	0x04, 0x2f
        /*05d2*/ 	.short	(.L_277 - .L_276)
	.align		4
.L_276:
        /*05d4*/ 	.word	index@(_Z25selective_scan_bwd_kernelI32Selective_Scan_bwd_kernel_traitsILi32ELi8ELb0ELb0ELb0ELb0ELb1EN3c108BFloat16EfEEv12SSMParamsBwd)
        /*05d8*/ 	.word	0x00000093


	//----- nvinfo : EIATTR_FRAME_SIZE
	.align		4
.L_277:
        /*05dc*/ 	.byte	0x04, 0x11
        /*05de*/ 	.short	(.L_279 - .L_278)
	.align		4
.L_278:
        /*05e0*/ 	.word	index@(_Z25selective_scan_bwd_kernelI32Selective_Scan_bwd_kernel_traitsILi32ELi8ELb0ELb0ELb0ELb0ELb1EN3c108BFloat16EfEEv12SSMParamsBwd)
        /*05e4*/ 	.word	0x00000000


	//----- nvinfo : EIATTR_REGCOUNT
	.align		4
.L_279:
        /*05e8*/ 	.byte	0x04, 0x2f
        /*05ea*/ 	.short	(.L_281 - .L_280)
	.align		4
.L_280:
        /*05ec*/ 	.word	index@(_Z25selective_scan_bwd_kernelI32Selective_Scan_bwd_kernel_traitsILi32ELi8ELb0ELb0ELb0ELb0ELb0EN3c108BFloat16EfEEv12SSMParamsBwd)
        /*05f0*/ 	.word	0x00000092


	//----- nvinfo : EIATTR_FRAME_SIZE
	.align		4
.L_281:
        /*05f4*/ 	.byte	0x04, 0x11
        /*05f6*/ 	.short	(.L_283 - .L_282)
	.align		4
.L_282:
        /*05f8*/ 	.word	index@(_Z25selective_scan_bwd_kernelI32Selective_Scan_bwd_kernel_traitsILi32ELi8ELb0ELb0ELb0ELb0ELb0EN3c108BFloat16EfEEv12SSMParamsBwd)
        /*05fc*/ 	.word	0x00000000


	//----- nvinfo : EIATTR_REGCOUNT
	.align		4
.L_283:
        /*0600*/ 	.byte	0x04, 0x2f
        /*0602*/ 	.short	(.L_285 - .L_284)
	.align		4
.L_284:
        /*0604*/ 	.word	index@(_Z25selective_scan_bwd_kernelI32Selective_Scan_bwd_kernel_traitsILi32ELi16ELb1ELb1ELb1ELb1ELb1EN3c108BFloat16EfEEv12SSMParamsBwd)
        /*0608*/ 	.word	0x000000f8


	//----- nvinfo : EIATTR_FRAME_SIZE
	.align		4
.L_285:
        /*060c*/ 	.byte	0x04, 0x11
        /*060e*/ 	.short	(.L_287 - .L_286)
	.align		4
.L_286:
        /*0610*/ 	.word	index@(_Z25selective_scan_bwd_kernelI32Selective_Scan_bwd_kernel_traitsILi32ELi16ELb1ELb1ELb1ELb1ELb1EN3c108BFloat16EfEEv12SSMParamsBwd)
        /*0614*/ 	.word	0x00000000


	//----- nvinfo : EIATTR_REGCOUNT
	.align		4
.L_287:
        /*0618*/ 	.byte	0x04, 0x2f
        /*061a*/ 	.short	(.L_289 - .L_288)
	.align		4
.L_288:
        /*061c*/ 	.word	index@(_Z25selective_scan_bwd_kernelI32Selective_Scan_bwd_kernel_traitsILi32ELi16ELb1ELb1ELb1ELb1ELb0EN3c108BFloat16EfEEv12SSMParamsBwd)
        /*0620*/ 	.word	0x000000fe


	//----- nvinfo : EIATTR_FRAME_SIZE
	.align		4
.L_289:
        /*0624*/ 	.byte	0x04, 0x11
        /*0626*/ 	.short	(.L_291 - .L_290)
	.align		4
.L_290:
        /*0628*/ 	.word	index@(_Z25selective_scan_bwd_kernelI32Selective_Scan_bwd_kernel_traitsILi32ELi16ELb1ELb1ELb1ELb1ELb0EN3c108BFloat16EfEEv12SSMParamsBwd)
        /*062c*/ 	.word	0x00000000


	//----- nvinfo : EIATTR_REGCOUNT
	.align		4
.L_291:
        /*0630*/ 	.byte	0x04, 0x2f
        /*0632*/ 	.short	(.L_293 - .L_292)
	.align		4
.L_292:
        /*0634*/ 	.word	index@(_Z25selective_scan_bwd_kernelI32Selective_Scan_bwd_kernel_traitsILi32ELi16ELb1ELb1ELb1ELb0ELb1EN3c108BFloat16EfEEv12SSMParamsBwd)
        /*0638*/ 	.word	0x000000fc


	//----- nvinfo : EIATTR_FRAME_SIZE
	.align		4
.L_293:
        /*063c*/ 	.byte	0x04, 0x11
        /*063e*/ 	.short	(.L_295 - .L_294)
	.align		4
.L_294:
        /*0640*/ 	.word	index@(_Z25selective_scan_bwd_kernelI32Selective_Scan_bwd_kernel_traitsILi32ELi16ELb1ELb1ELb1ELb0ELb1EN3c108BFloat16EfEEv12SSMParamsBwd)
        /*0644*/ 	.word	0x00000000


	//----- nvinfo : EIATTR_REGCOUNT
	.align		4
.L_295:
        /*0648*/ 	.byte	0x04, 0x2f
        /*064a*/ 	.short	(.L_297 - .L_296)
	.align		4
.L_296:
        /*064c*/ 	.word	index@(_Z25selective_scan_bwd_kernelI32Selective_Scan_bwd_kernel_traitsILi32ELi16ELb1ELb1ELb1ELb0ELb0EN3c108BFloat16EfEEv12SSMParamsBwd)
        /*0650*/ 	.word	0x000000fe


	//----- nvinfo : EIATTR_FRAME_SIZE
	.align		4
.L_297:
        /*0654*/ 	.byte	0x04, 0x11
        /*0656*/ 	.short	(.L_299 - .L_298)
	.align		4
.L_298:
        /*0658*/ 	.word	index@(_Z25selective_scan_bwd_kernelI32Selective_Scan_bwd_kernel_traitsILi32ELi16ELb1ELb1ELb1ELb0ELb0EN3c108BFloat16EfEEv12SSMParamsBwd)
        /*065c*/ 	.word	0x00000000


	//----- nvinfo : EIATTR_REGCOUNT
	.align		4
.L_299:
        /*0660*/ 	.byte	0x04, 0x2f
        /*0662*/ 	.short	(.L_301 - .L_300)
	.align		4
.L_300:
        /*0664*/ 	.word	index@(_Z25selective_scan_bwd_kernelI32Selective_Scan_bwd_kernel_traitsILi32ELi16ELb1ELb1ELb0ELb1ELb1EN3c108BFloat16EfEEv12SSMParamsBwd)
        /*0668*/ 	.word	0x000000f5


	//----- nvinfo : EIATTR_FRAME_SIZE
	.align		4
.L_301:
        /*066c*/ 	.byte	0x04, 0x11
        /*066e*/ 	.short	(.L_303 - .L_302)
	.align		4
.L_302:
        /*0670*/ 	.word	index@(_Z25selective_scan_bwd_kernelI32Selective_Scan_bwd_kernel_traitsILi32ELi16ELb1ELb1ELb0ELb1ELb1EN3c108BFloat16EfEEv12SSMParamsBwd)
        /*0674*/ 	.word	0x00000000


	//----- nvinfo : EIATTR_REGCOUNT
	.align		4
.L_303:
        /*0678*/ 	.byte	0x04, 0x2f
        /*067a*/ 	.short	(.L_305 - .L_304)
	.align		4
.L_304:
        /*067c*/ 	.word	index@(_Z25selective_scan_bwd_kernelI32Selective_Scan_bwd_kernel_traitsILi32ELi16ELb1ELb1ELb0ELb1ELb0EN3c108BFloat16EfEEv12SSMParamsBwd)
        /*0680*/ 	.word	0x000000ee


	//----- nvinfo : EIATTR_FRAME_SIZE
	.align		4
.L_305:
        /*0684*/ 	.byte	0x04, 0x11
        /*0686*/ 	.short	(.L_307 - .L_306)
	.align		4
.L_306:
        /*0688*/ 	.word	index@(_Z25selective_scan_bwd_kernelI32Selective_Scan_bwd_kernel_traitsILi32ELi16ELb1ELb1ELb0ELb1ELb0EN3c108BFloat16EfEEv12SSMParamsBwd)
        /*068c*/ 	.word	0x00000000


	//----- nvinfo : EIATTR_REGCOUNT
	.align		4
.L_307:
        /*0690*/ 	.byte	0x04, 0x2f
        /*0692*/ 	.short	(.L_309 - .L_308)
	.align		4
.L_308:
        /*0694*/ 	.word	index@(_Z25selective_scan_bwd_kernelI32Selective_Scan_bwd_kernel_traitsILi32ELi16ELb1ELb1ELb0ELb0ELb1EN3c108BFloat16EfEEv12SSMParamsBwd)
        /*0698*/ 	.word	0x000000f2


	//----- nvinfo : EIATTR_FRAME_SIZE
	.align		4
.L_309:
        /*069c*/ 	.byte	0x04, 0x11
        /*069e*/ 	.short	(.L_311 - .L_310)
	.align		4
.L_310:
        /*06a0*/ 	.word	index@(_Z25selective_scan_bwd_kernelI32Selective_Scan_bwd_kernel_traitsILi32ELi16ELb1ELb1ELb0ELb0ELb1EN3c108BFloat16EfEEv12SSMParamsBwd)
        /*06a4*/ 	.word	0x00000000


	//----- nvinfo : EIATTR_REGCOUNT
	.align		4
.L_311:
        /*06a8*/ 	.byte	0x04, 0x2f
        /*06aa*/ 	.short	(.L_313 - .L_312)
	.align		4
.L_312:
        /*06ac*/ 	.word	index@(_Z25selective_scan_bwd_kernelI32Selective_Scan_bwd_kernel_traitsILi32ELi16ELb1ELb1ELb0ELb0ELb0EN3c108BFloat16EfEEv12SSMParamsBwd)
        /*06b0*/ 	.word	0x000000f0


	//----- nvinfo : EIATTR_FRAME_SIZE
	.align		4
.L_313:
        /*06b4*/ 	.byte	0x04, 0x11
        /*06b6*/ 	.short	(.L_315 - .L_314)
	.align		4
.L_314:
        /*06b8*/ 	.word	index@(_Z25selective_scan_bwd_kernelI32Selective_Scan_bwd_kernel_traitsILi32ELi16ELb1ELb1ELb0ELb0ELb0EN3c108BFloat16EfEEv12SSMParamsBwd)
        /*06bc*/ 	.word	0x00000000


	//----- nvinfo : EIATTR_REGCOUNT
	.align		4
.L_315:
        /*06c0*/ 	.byte	0x04, 0x2f
        /*06c2*/ 	.short	(.L_317 - .L_316)
	.align		4
.L_316:
        /*06c4*/ 	.word	index@(_Z25selective_scan_bwd_kernelI32Selective_Scan_bwd_kernel_traitsILi32ELi16ELb1ELb0ELb1ELb1ELb1EN3c108BFloat16EfEEv12SSMParamsBwd)
        /*06c8*/ 	.word	0x000000d5


	//----- nvinfo : EIATTR_FRAME_SIZE
	.align		4
.L_317:
        /*06cc*/ 	.byte	0x04, 0x11
        /*06ce*/ 	.short	(.L_319 - .L_318)
	.align		4
.L_318:
        /*06d0*/ 	.word	index@(_Z25selective_scan_bwd_kernelI32Selective_Scan_bwd_kernel_traitsILi32ELi16ELb1ELb0ELb1ELb1ELb1EN3c108BFloat16EfEEv12SSMParamsBwd)
        /*06d4*/ 	.word	0x00000000


	//----- nvinfo : EIATTR_REGCOUNT
	.align		4
.L_319:
        /*06d8*/ 	.byte	0x04, 0x2f
        /*06da*/ 	.short	(.L_321 - .L_320)
	.align		4
.L_320:
        /*06dc*/ 	.word	index@(_Z25selective_scan_bwd_kernelI32Selective_Scan_bwd_kernel_traitsILi32ELi16ELb1ELb0ELb1ELb1ELb0EN3c108BFloat16EfEEv12SSMParamsBwd)
        /*06e0*/ 	.word	0x000000d5


	//----- nvinfo : EIATTR_FRAME_SIZE
	.align		4
.L_321:
        /*06e4*/ 	.byte	0x04, 0x11
        /*06e6*/ 	.short	(.L_323 - .L_322)
	.align		4
.L_322:
        /*06e8*/ 	.word	index@(_Z25selective_scan_bwd_kernelI32Selective_Scan_bwd_kernel_traitsILi32ELi16ELb1ELb0ELb1ELb1ELb0EN3c108BFloat16EfEEv12SSMParamsBwd)
        /*06ec*/ 	.word	0x00000000


	//----- nvinfo : EIATTR_REGCOUNT
	.align		4
.L_323:
        /*06f0*/ 	.byte	0x04, 0x2f
        /*06f2*/ 	.short	(.L_325 - .L_324)
	.align		4
.L_324:
        /*06f4*/ 	.word	index@(_Z25selective_scan_bwd_kernelI32Selective_Scan_bwd_kernel_traitsILi32ELi16ELb1ELb0ELb1ELb0ELb1EN3c108BFloat16EfEEv12SSMParamsBwd)
        /*06f8*/ 	.word	0x000000dd


	//----- nvinfo : EIATTR_FRAME_SIZE
	.align		4
.L_325:
        /*06fc*/ 	.byte	0x04, 0x11
        /*06fe*/ 	.short	(.L_327 - .L_326)
	.align		4
.L_326:
        /*0700*/ 	.word	index@(_Z25selective_scan_bwd_kernelI32Selective_Scan_bwd_kernel_traitsILi32ELi16ELb1ELb0ELb1ELb0ELb1EN3c108BFloat16EfEEv12SSMParamsBwd)
        /*0704*/ 	.word	0x00000000


	//----- nvinfo : EIATTR_REGCOUNT
	.align		4
.L_327:
        /*0708*/ 	.byte	0x04, 0x2f
        /*070a*/ 	.short	(.L_329 - .L_328)
	.align		4
.L_328:
        /*070c*/ 	.word	index@(_Z25selective_scan_bwd_kernelI32Selective_Scan_bwd_kernel_traitsILi32ELi16ELb1ELb0ELb1ELb0ELb0EN3c108BFloat16EfEEv12SSMParamsBwd)
        /*0710*/ 	.word	0x000000eb


	//----- nvinfo : EIATTR_FRAME_SIZE
	.align		4
.L_329:
        /*0714*/ 	.byte	0x04, 0x11
        /*0716*/ 	.short	(.L_331 - .L_330)
	.align		4
.L_330:
        /*0718*/ 	.word	index@(_Z25selective_scan_bwd_kernelI32Selective_Scan_bwd_kernel_traitsILi32ELi16ELb1ELb0ELb1ELb0ELb0EN3c108BFloat16EfEEv12SSMParamsBwd)
        /*071c*/ 	.word	0x00000000


	//----- nvinfo : EIATTR_REGCOUNT
	.align		4
.L_331:
        /*0720*/ 	.byte	0x04, 0x2f
        /*0722*/ 	.short	(.L_333 - .L_332)
	.align		4
.L_332:
        /*0724*/ 	.word	index@(_Z25selective_scan_bwd_kernelI32Selective_Scan_bwd_kernel_traitsILi32ELi16ELb1ELb0ELb0ELb1ELb1EN3c108BFloat16EfEEv12SSMParamsBwd)
        /*0728*/ 	.word	0x000000d5


	//----- nvinfo : EIATTR_FRAME_SIZE
	.align		4
.L_333:
        /*072c*/ 	.byte	0x04, 0x11
        /*072e*/ 	.short	(.L_335 - .L_334)
	.align		4
.L_334:
        /*0730*/ 	.word	index@(_Z25selective_scan_bwd_kernelI32Selective_Scan_bwd_kernel_traitsILi32ELi16ELb1ELb0ELb0ELb1ELb1EN3c108BFloat16EfEEv12SSMParamsBwd)
        /*0734*/ 	.word	0x00000000


	//----- nvinfo : EIATTR_REGCOUNT
	.align		4
.L_335:
        /*0738*/ 	.byte	0x04, 0x2f
        /*073a*/ 	.short	(.L_337 - .L_336)
	.align		4
.L_336:
        /*073c*/ 	.word	index@(_Z25selective_scan_bwd_kernelI32Selective_Scan_bwd_kernel_traitsILi32ELi16ELb1ELb0ELb0ELb1ELb0EN3c108BFloat16EfEEv12SSMParamsBwd)
        /*0740*/ 	.word	0x000000cf


	//----- nvinfo : EIATTR_FRAME_SIZE
	.align		4
.L_337:
        /*0744*/ 	.byte	0x04, 0x11
        /*0746*/ 	.short	(.L_339 - .L_338)
	.align		4
.L_338:
        /*0748*/ 	.word	index@(_Z25selective_scan_bwd_kernelI32Selective_Scan_bwd_kernel_traitsILi32ELi16ELb1ELb0ELb0ELb1ELb0EN3c108BFloat16EfEEv12SSMParamsBwd)
        /*074c*/ 	.word	0x00000000


	//----- nvinfo : EIATTR_REGCOUNT
	.align		4
.L_339:
        /*0750*/ 	.byte	0x04, 0x2f
        /*0752*/ 	.short	(.L_341 - .L_340)
	.align		4
.L_340:
        /*0754*/ 	.word	index@(_Z25selective_scan_bwd_kernelI32Selective_Scan_bwd_kernel_traitsILi32ELi16ELb1ELb0ELb0ELb0ELb1EN3c108BFloat16EfEEv12SSMParamsBwd)
        /*0758*/ 	.word	0x000000d7


	//----- nvinfo : EIATTR_FRAME_SIZE
	.align		4
.L_341:
        /*075c*/ 	.byte	0x04, 0x11
        /*075e*/ 	.short	(.L_343 - .L_342)
	.align		4
.L_342:
        /*0760*/ 	.word	index@(_Z25selective_scan_bwd_kernelI32Selective_Scan_bwd_kernel_traitsILi32ELi16ELb1ELb0ELb0ELb0ELb1EN3c108BFloat16EfEEv12SSMParamsBwd)
        /*0764*/ 	.word	0x00000000


	//----- nvinfo : EIATTR_REGCOUNT
	.align		4
.L_343:
        /*0768*/ 	.byte	0x04, 0x2f
        /*076a*/ 	.short	(.L_345 - .L_344)
	.align		4
.L_344:
        /*076c*/ 	.word	index@(_Z25selective_scan_bwd_kernelI32Selective_Scan_bwd_kernel_traitsILi32ELi16ELb1ELb0ELb0ELb0ELb0EN3c108BFloat16EfEEv12SSMParamsBwd)
        /*0770*/ 	.word	0x000000d5


	//----- nvinfo : EIATTR_FRAME_SIZE
	.align		4
.L_345:
        /*0774*/ 	.byte	0x04, 0x11
        /*0776*/ 	.short	(.L_347 - .L_346)
	.align		4
.L_346:
        /*0778*/ 	.word	index@(_Z25selective_scan_bwd_kernelI32Selective_Scan_bwd_kernel_traitsILi32ELi16ELb1ELb0ELb0ELb0ELb0EN3c108BFloat16EfEEv12SSMParamsBwd)
        /*077c*/ 	.word	0x00000000


	//----- nvinfo : EIATTR_REGCOUNT
	.align		4
.L_347:
        /*0780*/ 	.byte	0x04, 0x2f
        /*0782*/ 	.short	(.L_349 - .L_348)
	.align		4
.L_348:
        /*0784*/ 	.word	index@(_Z25selective_scan_bwd_kernelI32Selective_Scan_bwd_kernel_traitsILi32ELi16ELb0ELb1ELb1ELb1ELb1EN3c108BFloat16EfEEv12SSMParamsBwd)
        /*0788*/ 	.word	0x000000fe


	//----- nvinfo : EIATTR_FRAME_SIZE
	.align		4
.L_349:
        /*078c*/ 	.byte	0x04, 0x11
        /*078e*/ 	.short	(.L_351 - .L_350)
	.align		4
.L_350:
        /*0790*/ 	.word	index@(_Z25selective_scan_bwd_kernelI32Selective_Scan_bwd_kernel_traitsILi32ELi16ELb0ELb1ELb1ELb1ELb1EN3c108BFloat16EfEEv12SSMParamsBwd)
        /*0794*/ 	.word	0x00000000


	//----- nvinfo : EIATTR_REGCOUNT
	.align		4
.L_351:
        /*0798*/ 	.byte	0x04, 0x2f
        /*079a*/ 	.short	(.L_353 - .L_352)
	.align		4
.L_352:
        /*079c*/ 	.word	index@(_Z25selective_scan_bwd_kernelI32Selective_Scan_bwd_kernel_traitsILi32ELi16ELb0ELb1ELb1ELb1ELb0EN3c108BFloat16EfEEv12SSMParamsBwd)
        /*07a0*/ 	.word	0x000000fe


	//----- nvinfo : EIATTR_FRAME_SIZE
	.align		4
.L_353:
        /*07a4*/ 	.byte	0x04, 0x11
        /*07a6*/ 	.short	(.L_355 - .L_354)
	.align		4
.L_354:
        /*07a8*/ 	.word	index@(_Z25selective_scan_bwd_kernelI32Selective_Scan_bwd_kernel_traitsILi32ELi16ELb0ELb1ELb1ELb1ELb0EN3c108BFloat16EfEEv12SSMParamsBwd)
        /*07ac*/ 	.word	0x00000000


	//----- nvinfo : EIATTR_REGCOUNT
	.align		4
.L_355:
        /*07b0*/ 	.byte	0x04, 0x2f
        /*07b2*/ 	.short	(.L_357 - .L_356)
	.align		4
.L_356:
        /*07b4*/ 	.word	index@(_Z25selective_scan_bwd_kernelI32Selective_Scan_bwd_kernel_traitsILi32ELi16ELb0ELb1ELb1ELb0ELb1EN3c108BFloat16EfEEv12SSMParamsBwd)
        /*07b8*/ 	.word	0x000000fe


	//----- nvinfo : EIATTR_FRAME_SIZE
	.align		4
.L_357:
        /*07bc*/ 	.byte	0x04, 0x11
        /*07be*/ 	.short	(.L_359 - .L_358)
	.align		4
.L_358:
        /*07c0*/ 	.word	index@(_Z25selective_scan_bwd_kernelI32Selective_Scan_bwd_kernel_traitsILi32ELi16ELb0ELb1ELb1ELb0ELb1EN3c108BFloat16EfEEv12SSMParamsBwd)
        /*07c4*/ 	.word	0x00000000


	//----- nvinfo : EIATTR_REGCOUNT
	.align		4
.L_359:
        /*07c8*/ 	.byte	0x04, 0x2f
        /*07ca*/ 	.short	(.L_361 - .L_360)
	.align		4
.L_360:
        /*07cc*/ 	.word	index@(_Z25selective_scan_bwd_kernelI32Selective_Scan_bwd_kernel_traitsILi32ELi16ELb0ELb1ELb1ELb0ELb0EN3c108BFloat16EfEEv12SSMParamsBwd)
        /*07d0*/ 	.word	0x000000fe


	//----- nvinfo : EIATTR_FRAME_SIZE
	.align		4
.L_361:
        /*07d4*/ 	.byte	0x04, 0x11
        /*07d6*/ 	.short	(.L_363 - .L_362)
	.align		4
.L_362:
        /*07d8*/ 	.word	index@(_Z25selective_scan_bwd_kernelI32Selective_Scan_bwd_kernel_traitsILi32ELi16ELb0ELb1ELb1ELb0ELb0EN3c108BFloat16EfEEv12SSMParamsBwd)
        /*07dc*/ 	.word	0x00000000


	//----- nvinfo : EIATTR_REGCOUNT
	.align		4
.L_363:
        /*07e0*/ 	.byte	0x04, 0x2f
        /*07e2*/ 	.short	(.L_365 - .L_364)
	.align		4
.L_364:
        /*07e4*/ 	.word	index@(_Z25selective_scan_bwd_kernelI32Selective_Scan_bwd_kernel_traitsILi32ELi16ELb0ELb1ELb0ELb1ELb1EN3c108BFloat16EfEEv12SSMParamsBwd)
        /*07e8*/ 	.word	0x000000f7


	//----- nvinfo : EIATTR_FRAME_SIZE
	.align		4
.L_365:
        /*07ec*/ 	.byte	0x04, 0x11
        /*07ee*/ 	.short	(.L_367 - .L_366)
	.align		4
.L_366:
        /*07f0*/ 	.word	index@(_Z25selective_scan_bwd_kernelI32Selective_Scan_bwd_kernel_traitsILi32ELi16ELb0ELb1ELb0ELb1ELb1EN3c108BFloat16EfEEv12SSMParamsBwd)
        /*07f4*/ 	.word	0x00000000


	//----- nvinfo : EIATTR_REGCOUNT
	.align		4
.L_367:
        /*07f8*/ 	.byte	0x04, 0x2f
        /*07fa*/ 	.short	(.L_369 - .L_368)
	.align		4
.L_368:
        /*07fc*/ 	.word	index@(_Z25selective_scan_bwd_kernelI32Selective_Scan_bwd_kernel_traitsILi32ELi16ELb0ELb1ELb0ELb1ELb0EN3c108BFloat16EfEEv12SSMParamsBwd)
        /*0800*/ 	.word	0x000000e9


	//----- nvinfo : EIATTR_FRAME_SIZE
	.align		4
.L_369:
        /*0804*/ 	.byte	0x04, 0x11
        /*0806*/ 	.short	(.L_371 - .L_370)
	.align		4
.L_370:
        /*0808*/ 	.word	index@(_Z25selective_scan_bwd_kernelI32Selective_Scan_bwd_kernel_traitsILi32ELi16ELb0ELb1ELb0ELb1ELb0EN3c108BFloat16EfEEv12SSMParamsBwd)
        /*080c*/ 	.word	0x00000000


	//----- nvinfo : EIATTR_REGCOUNT
	.align		4
.L_371:
        /*0810*/ 	.byte	0x04, 0x2f
        /*0812*/ 	.short	(.L_373 - .L_372)
	.align		4
.L_372:
        /*0814*/ 	.word	index@(_Z25selective_scan_bwd_kernelI32Selective_Scan_bwd_kernel_traitsILi32ELi16ELb0ELb1ELb0ELb0ELb1EN3c108BFloat16EfEEv12SSMParamsBwd)
        /*0818*/ 	.word	0x000000fa


	//----- nvinfo : EIATTR_FRAME_SIZE
	.align		4
.L_373:
        /*081c*/ 	.byte	0x04, 0x11
        /*081e*/ 	.short	(.L_375 - .L_374)
	.align		4
.L_374:
        /*0820*/ 	.word	index@(_Z25selective_scan_bwd_kernelI32Selective_Scan_bwd_kernel_traitsILi32ELi16ELb0ELb1ELb0ELb0ELb1EN3c108BFloat16EfEEv12SSMParamsBwd)
        /*0824*/ 	.word	0x00000000


	//----- nvinfo : EIATTR_REGCOUNT
	.align		4
.L_375:
        /*0828*/ 	.byte	0x04, 0x2f
        /*082a*/ 	.short	(.L_377 - .L_376)
	.align		4
.L_376:
        /*082c*/ 	.word	index@(_Z25selective_scan_bwd_kernelI32Selective_Scan_bwd_kernel_traitsILi32ELi16ELb0ELb1ELb0ELb0ELb0EN3c108BFloat16EfEEv12SSMParamsBwd)
        /*0830*/ 	.word	0x000000e6


	//----- nvinfo : EIATTR_FRAME_SIZE
	.align		4
.L_377:
        /*0834*/ 	.byte	0x04, 0x11
        /*0836*/ 	.short	(.L_379 - .L_378)
	.align		4
.L_378:
        /*0838*/ 	.word	index@(_Z25selective_scan_bwd_kernelI32Selective_Scan_bwd_kernel_traitsILi32ELi16ELb0ELb1ELb0ELb0ELb0EN3c108BFloat16EfEEv12SSMParamsBwd)
        /*083c*/ 	.word	0x00000000


	//----- nvinfo : EIATTR_REGCOUNT
	.align		4
.L_379:
        /*0840*/ 	.byte	0x04, 0x2f
        /*0842*/ 	.short	(.L_381 - .L_380)
	.align		4
.L_380:
        /*0844*/ 	.word	index@(_Z25selective_scan_bwd_kernelI32Selective_Scan_bwd_kernel_traitsILi32ELi16ELb0ELb0ELb1ELb1ELb1EN3c108BFloat16EfEEv12SSMParamsBwd)
        /*0848*/ 	.word	0x000000ef


	//----- nvinfo : EIATTR_FRAME_SIZE
	.align		4
.L_381:
        /*084c*/ 	.byte	0x04, 0x11
        /*084e*/ 	.short	(.L_383 - .L_382)
	.align		4
.L_382:
        /*0850*/ 	.word	index@(_Z25selective_scan_bwd_kernelI32Selective_Scan_bwd_kernel_traitsILi32ELi16ELb0ELb0ELb1ELb1ELb1EN3c108BFloat16EfEEv12SSMParamsBwd)
        /*0854*/ 	.word	0x00000000


	//----- nvinfo : EIATTR_REGCOUNT
	.align		4
.L_383:
        /*0858*/ 	.byte	0x04, 0x2f
        /*085a*/ 	.short	(.L_385 - .L_384)
	.align		4
.L_384:
        /*085c*/ 	.word	index@(_Z25selective_scan_bwd_kernelI32Selective_Scan_bwd_kernel_traitsILi32ELi16ELb0ELb0ELb1ELb1ELb0EN3c108BFloat16EfEEv12SSMParamsBwd)
        /*0860*/ 	.word	0x000000ec


	//----- nvinfo : EIATTR_FRAME_SIZE
	.align		4
.L_385:
        /*0864*/ 	.byte	0x04, 0x11
        /*0866*/ 	.short	(.L_387 - .L_386)
	.align		4
.L_386:
        /*0868*/ 	.word	index@(_Z25selective_scan_bwd_kernelI32Selective_Scan_bwd_kernel_traitsILi32ELi16ELb0ELb0ELb1ELb1ELb0EN3c108BFloat16EfEEv12SSMParamsBwd)
        /*086c*/ 	.word	0x00000000


	//----- nvinfo : EIATTR_REGCOUNT
	.align		4
.L_387:
        /*0870*/ 	.byte	0x04, 0x2f
        /*0872*/ 	.short	(.L_389 - .L_388)
	.align		4
.L_388:
        /*0874*/ 	.word	index@(_Z25selective_scan_bwd_kernelI32Selective_Scan_bwd_kernel_traitsILi32ELi16ELb0ELb0ELb1ELb0ELb1EN3c108BFloat16EfEEv12SSMParamsBwd)
        /*0878*/ 	.word	0x000000e4


	//----- nvinfo : EIATTR_FRAME_SIZE
	.align		4
.L_389:
        /*087c*/ 	.byte	0x04, 0x11
        /*087e*/ 	.short	(.L_391 - .L_390)
	.align		4
.L_390:
        /*0880*/ 	.word	index@(_Z25selective_scan_bwd_kernelI32Selective_Scan_bwd_kernel_traitsILi32ELi16ELb0ELb0ELb1ELb0ELb1EN3c108BFloat16EfEEv12SSMParamsBwd)
        /*0884*/ 	.word	0x00000000


	//----- nvinfo : EIATTR_REGCOUNT
	.align		4
.L_391:
        /*0888*/ 	.byte	0x04, 0x2f
        /*088a*/ 	.short	(.L_393 - .L_392)
	.align		4
.L_392:
        /*088c*/ 	.word	index@(_Z25selective_scan_bwd_kernelI32Selective_Scan_bwd_kernel_traitsILi32ELi16ELb0ELb0ELb1ELb0ELb0EN3c108BFloat16EfEEv12SSMParamsBwd)
        /*0890*/ 	.word	0x000000ed


	//----- nvinfo : EIATTR_FRAME_SIZE
	.align		4
.L_393:
        /*0894*/ 	.byte	0x04, 0x11
        /*0896*/ 	.short	(.L_395 - .L_394)
	.align		4
.L_394:
        /*0898*/ 	.word	index@(_Z25selective_scan_bwd_kernelI32Selective_Scan_bwd_kernel_traitsILi32ELi16ELb0ELb0ELb1ELb0ELb0EN3c108BFloat16EfEEv12SSMParamsBwd)
        /*089c*/ 	.word	0x00000000


	//----- nvinfo : EIATTR_REGCOUNT
	.align		4
.L_395:
        /*08a0*/ 	.byte	0x04, 0x2f
        /*08a2*/ 	.short	(.L_397 - .L_396)
	.align		4
.L_396:
        /*08a4*/ 	.word	index@(_Z25selective_scan_bwd_kernelI32Selective_Scan_bwd_kernel_traitsILi32ELi16ELb0ELb0ELb0ELb1ELb1EN3c108BFloat16EfEEv12SSMParamsBwd)
        /*08a8*/ 	.word	0x000000d6


	//----- nvinfo : EIATTR_FRAME_SIZE
	.align		4
.L_397:
        /*08ac*/ 	.byte	0x04, 0x11
        /*08ae*/ 	.short	(.L_399 - .L_398)
	.align		4
.L_398:
        /*08b0*/ 	.word	index@(_Z25selective_scan_bwd_kernelI32Selective_Scan_bwd_kernel_traitsILi32ELi16ELb0ELb0ELb0ELb1ELb1EN3c108BFloat16EfEEv12SSMParamsBwd)
        /*08b4*/ 	.word	0x00000000


	//----- nvinfo : EIATTR_REGCOUNT
	.align		4
.L_399:
        /*08b8*/ 	.byte	0x04, 0x2f
        /*08ba*/ 	.short	(.L_401 - .L_400)
	.align		4
.L_400:
        /*08bc*/ 	.word	index@(_Z25selective_scan_bwd_kernelI32Selective_Scan_bwd_kernel_traitsILi32ELi16ELb0ELb0ELb0ELb1ELb0EN3c108BFloat16EfEEv12SSMParamsBwd)
        /*08c0*/ 	.word	0x000000eb


	//----- nvinfo : EIATTR_FRAME_SIZE
	.align		4
.L_401:
        /*08c4*/ 	.byte	0x04, 0x11
        /*08c6*/ 	.short	(.L_403 - .L_402)
	.align		4
.L_402:
        /*08c8*/ 	.word	index@(_Z25selective_scan_bwd_kernelI32Selective_Scan_bwd_kernel_traitsILi32ELi16ELb0ELb0ELb0ELb1ELb0EN3c108BFloat16EfEEv12SSMParamsBwd)
        /*08cc*/ 	.word	0x00000000


	//----- nvinfo : EIATTR_REGCOUNT
	.align		4
.L_403:
        /*08d0*/ 	.byte	0x04, 0x2f
        /*08d2*/ 	.short	(.L_405 - .L_404)
	.align		4
.L_404:
        /*08d4*/ 	.word	index@(_Z25selective_scan_bwd_kernelI32Selective_Scan_bwd_kernel_traitsILi32ELi16ELb0ELb0ELb0ELb0ELb1EN3c108BFloat16EfEEv12SSMParamsBwd)
        /*08d8*/ 	.word	0x000000eb


	//----- nvinfo : EIATTR_FRAME_SIZE
	.align		4
.L_405:
        /*08dc*/ 	.byte	0x04, 0x11
        /*08de*/ 	.short	(.L_407 - .L_406)
	.align		4
.L_406:
        /*08e0*/ 	.word	index@(_Z25selective_scan_bwd_kernelI32Selective_Scan_bwd_kernel_traitsILi32ELi16ELb0ELb0ELb0ELb0ELb1EN3c108BFloat16EfEEv12SSMParamsBwd)
        /*08e4*/ 	.word	0x00000000


	//----- nvinfo : EIATTR_REGCOUNT
	.align		4
.L_407:
        /*08e8*/ 	.byte	0x04, 0x2f
        /*08ea*/ 	.short	(.L_409 - .L_408)
	.align		4
.L_408:
        /*08ec*/ 	.word	index@(_Z25selective_scan_bwd_kernelI32Selective_Scan_bwd_kernel_traitsILi32ELi16ELb0ELb0ELb0ELb0ELb0EN3c108BFloat16EfEEv12SSMParamsBwd)
        /*08f0*/ 	.word	0x000000e9


	//----- nvinfo : EIATTR_FRAME_SIZE
	.align		4
.L_409:
        /*08f4*/ 	.byte	0x04, 0x11
        /*08f6*/ 	.short	(.L_411 - .L_410)
	.align		4
.L_410:
        /*08f8*/ 	.word	index@(_Z25selective_scan_bwd_kernelI32Selective_Scan_bwd_kernel_traitsILi32ELi16ELb0ELb0ELb0ELb0ELb0EN3c108BFloat16EfEEv12SSMParamsBwd)
        /*08fc*/ 	.word	0x00000000


	//----- nvinfo : EIATTR_REGCOUNT
	.align		4
.L_411:
        /*0900*/ 	.byte	0x04, 0x2f
        /*0902*/ 	.short	(.L_413 - .L_412)
	.align		4
.L_412:
        /*0904*/ 	.word	index@(_Z25selective_scan_bwd_kernelI32Selective_Scan_bwd_kernel_traitsILi64ELi16ELb1ELb1ELb1ELb1ELb1EN3c108BFloat16EfEEv12SSMParamsBwd)
        /*0908*/ 	.word	0x000000f6


	//----- nvinfo : EIATTR_FRAME_SIZE
	.align		4
.L_413:
        /*090c*/ 	.byte	0x04, 0x11
        /*090e*/ 	.short	(.L_415 - .L_414)
	.align		4
.L_414:
        /*0910*/ 	.word	index@(_Z25selective_scan_bwd_kernelI32Selective_Scan_bwd_kernel_traitsILi64ELi16ELb1ELb1ELb1ELb1ELb1EN3c108BFloat16EfEEv12SSMParamsBwd)
        /*0914*/ 	.word	0x00000000


	//----- nvinfo : EIATTR_REGCOUNT
	.align		4
.L_415:
        /*0918*/ 	.byte	0x04, 0x2f
        /*091a*/ 	.short	(.L_417 - .L_416)
	.align		4
.L_416:
        /*091c*/ 	.word	index@(_Z25selective_scan_bwd_kernelI32Selective_Scan_bwd_kernel_traitsILi64ELi16ELb1ELb1ELb1ELb1ELb0EN3c108BFloat16EfEEv12SSMParamsBwd)
        /*0920*/ 	.word	0x000000f0


	//----- nvinfo : EIATTR_FRAME_SIZE
	.align		4
.L_417:
        /*0924*/ 	.byte	0x04, 0x11
        /*0926*/ 	.short	(.L_419 - .L_418)
	.align		4
.L_418:
        /*0928*/ 	.word	index@(_Z25selective_scan_bwd_kernelI32Selective_Scan_bwd_kernel_traitsILi64ELi16ELb1ELb1ELb1ELb1ELb0EN3c108BFloat16EfEEv12SSMParamsBwd)
        /*092c*/ 	.word	0x00000000


	//----- nvinfo : EIATTR_REGCOUNT
	.align		4
.L_419:
        /*0930*/ 	.byte	0x04, 0x2f
        /*0932*/ 	.short	(.L_421 - .L_420)
	.align		4
.L_420:
        /*0934*/ 	.word	index@(_Z25selective_scan_bwd_kernelI32Selective_Scan_bwd_kernel_traitsILi64ELi16ELb1ELb1ELb1ELb0ELb1EN3c108BFloat16EfEEv12SSMParamsBwd)
        /*0938*/ 	.word	0x000000f4


	//----- nvinfo : EIATTR_FRAME_SIZE
	.align		4
.L_421:
        /*093c*/ 	.byte	0x04, 0x11
        /*093e*/ 	.short	(.L_423 - .L_422)
	.align		4
.L_422:
        /*0940*/ 	.word	index@(_Z25selective_scan_bwd_kernelI32Selective_Scan_bwd_kernel_traitsILi64ELi16ELb1ELb1ELb1ELb0ELb1EN3c108BFloat16EfEEv12SSMParamsBwd)
        /*0944*/ 	.word	0x00000000


	//----- nvinfo : EIATTR_REGCOUNT
	.align		4
.L_423:
        /*0948*/ 	.byte	0x04, 0x2f
        /*094a*/ 	.short	(.L_425 - .L_424)
	.align		4
.L_424:
        /*094c*/ 	.word	index@(_Z25selective_scan_bwd_kernelI32Selective_Scan_bwd_kernel_traitsILi64ELi16ELb1ELb1ELb1ELb0ELb0EN3c108BFloat16EfEEv12SSMParamsBwd)
        /*0950*/ 	.word	0x000000fe


	//----- nvinfo : EIATTR_FRAME_SIZE
	.align		4
.L_425:
        /*0954*/ 	.byte	0x04, 0x11
        /*0956*/ 	.short	(.L_427 - .L_426)
	.align		4
.L_426:
        /*0958*/ 	.word	index@(_Z25selective_scan_bwd_kernelI32Selective_Scan_bwd_kernel_traitsILi64ELi16ELb1ELb1ELb1ELb0ELb0EN3c108BFloat16EfEEv12SSMParamsBwd)
        /*095c*/ 	.word	0x00000000


	//----- nvinfo : EIATTR_REGCOUNT
	.align		4
.L_427:
        /*0960*/ 	.byte	0x04, 0x2f
        /*0962*/ 	.short	(.L_429 - .L_428)
	.align		4
.L_428:
        /*0964*/ 	.word	index@(_Z25selective_scan_bwd_kernelI32Selective_Scan_bwd_kernel_traitsILi64ELi16ELb1ELb1ELb0ELb1ELb1EN3c108BFloat16EfEEv12SSMParamsBwd)
        /*0968*/ 	.word	0x000000ec


	//----- nvinfo : EIATTR_FRAME_SIZE
	.align		4
.L_429:
        /*096c*/ 	.byte	0x04, 0x11
        /*096e*/ 	.short	(.L_431 - .L_430)
	.align		4
.L_430:
        /*0970*/ 	.word	index@(_Z25selective_scan_bwd_kernelI32Selective_Scan_bwd_kernel_traitsILi64ELi16ELb1ELb1ELb0ELb1ELb1EN3c108BFloat16EfEEv12SSMParamsBwd)
        /*0974*/ 	.word	0x00000000


	//----- nvinfo : EIATTR_REGCOUNT
	.align		4
.L_431:
        /*0978*/ 	.byte	0x04, 0x2f
        /*097a*/ 	.short	(.L_433 - .L_432)
	.align		4
.L_432:
        /*097c*/ 	.word	index@(_Z25selective_scan_bwd_kernelI32Selective_Scan_bwd_kernel_traitsILi64ELi16ELb1ELb1ELb0ELb1ELb0EN3c108BFloat16EfEEv12SSMParamsBwd)
        /*0980*/ 	.word	0x000000ec


	//----- nvinfo : EIATTR_FRAME_SIZE
	.align		4
.L_433:
        /*0984*/ 	.byte	0x04, 0x11
        /*0986*/ 	.short	(.L_435 - .L_434)
	.align		4
.L_434:
        /*0988*/ 	.word	index@(_Z25selective_scan_bwd_kernelI32Selective_Scan_bwd_kernel_traitsILi64ELi16ELb1ELb1ELb0ELb1ELb0EN3c108BFloat16EfEEv12SSMParamsBwd)
        /*098c*/ 	.word	0x00000000


	//----- nvinfo : EIATTR_REGCOUNT
	.align		4
.L_435:
        /*0990*/ 	.byte	0x04, 0x2f
        /*0992*/ 	.short	(.L_437 - .L_436)
	.align		4
.L_436:
        /*0994*/ 	.word	index@(_Z25selective_scan_bwd_kernelI32Selective_Scan_bwd_kernel_traitsILi64ELi16ELb1ELb1ELb0ELb0ELb1EN3c108BFloat16EfEEv12SSMParamsBwd)
        /*0998*/ 	.word	0x000000e8


	//----- nvinfo : EIATTR_FRAME_SIZE
	.align		4
.L_437:
        /*099c*/ 	.byte	0x04, 0x11
        /*099e*/ 	.short	(.L_439 - .L_438)
	.align		4
.L_438:
        /*09a0*/ 	.word	index@(_Z25selective_scan_bwd_kernelI32Selective_Scan_bwd_kernel_traitsILi64ELi16ELb1ELb1ELb0ELb0ELb1EN3c108BFloat16EfEEv12SSMParamsBwd)
        /*09a4*/ 	.word	0x00000000


	//----- nvinfo : EIATTR_REGCOUNT
	.align		4
.L_439:
        /*09a8*/ 	.byte	0x04, 0x2f
        /*09aa*/ 	.short	(.L_441 - .L_440)
	.align		4
.L_440:
        /*09ac*/ 	.word	index@(_Z25selective_scan_bwd_kernelI32Selective_Scan_bwd_kernel_traitsILi64ELi16ELb1ELb1ELb0ELb0ELb0EN3c108BFloat16EfEEv12SSMParamsBwd)
        /*09b0*/ 	.word	0x000000ea


	//----- nvinfo : EIATTR_FRAME_SIZE
	.align		4
.L_441:
        /*09b4*/ 	.byte	0x04, 0x11
        /*09b6*/ 	.short	(.L_443 - .L_442)
	.align		4
.L_442:
        /*09b8*/ 	.word	index@(_Z25selective_scan_bwd_kernelI32Selective_Scan_bwd_kernel_traitsILi64ELi16ELb1ELb1ELb0ELb0ELb0EN3c108BFloat16EfEEv12SSMParamsBwd)
        /*09bc*/ 	.word	0x00000000


	//----- nvinfo : EIATTR_REGCOUNT
	.align		4
.L_443:
        /*09c0*/ 	.byte	0x04, 0x2f
        /*09c2*/ 	.short	(.L_445 - .L_444)
	.align		4
.L_444:
        /*09c4*/ 	.word	index@(_Z25selective_scan_bwd_kernelI32Selective_Scan_bwd_kernel_traitsILi64ELi16ELb1ELb0ELb1ELb1ELb1EN3c108BFloat16EfEEv12SSMParamsBwd)
        /*09c8*/ 	.word	0x000000ea


	//----- nvinfo : EIATTR_FRAME_SIZE
	.align		4
.L_445:
        /*09cc*/ 	.byte	0x04, 0x11
        /*09ce*/ 	.short	(.L_447 - .L_446)
	.align		4
.L_446:
        /*09d0*/ 	.word	index@(_Z25selective_scan_bwd_kernelI32Selective_Scan_bwd_kernel_traitsILi64ELi16ELb1ELb0ELb1ELb1ELb1EN3c108BFloat16EfEEv12SSMParamsBwd)
        /*09d4*/ 	.word	0x00000000


	//----- nvinfo : EIATTR_REGCOUNT
	.align		4
.L_447:
        /*09d8*/ 	.byte	0x04, 0x2f
        /*09da*/ 	.short	(.L_449 - .L_448)
	.align		4
.L_448:
        /*09dc*/ 	.word	index@(_Z25selective_scan_bwd_kernelI32Selective_Scan_bwd_kernel_traitsILi64ELi16ELb1ELb0ELb1ELb1ELb0EN3c108BFloat16EfEEv12SSMParamsBwd)
        /*09e0*/ 	.word	0x000000e7


	//----- nvinfo : EIATTR_FRAME_SIZE
	.align		4
.L_449:
        /*09e4*/ 	.byte	0x04, 0x11
        /*09e6*/ 	.short	(.L_451 - .L_450)
	.align		4
.L_450:
        /*09e8*/ 	.word	index@(_Z25selective_scan_bwd_kernelI32Selective_Scan_bwd_kernel_traitsILi64ELi16ELb1ELb0ELb1ELb1ELb0EN3c108BFloat16EfEEv12SSMParamsBwd)
        /*09ec*/ 	.word	0x00000000


	//----- nvinfo : EIATTR_REGCOUNT
	.align		4
.L_451:
        /*09f0*/ 	.byte	0x04, 0x2f
        /*09f2*/ 	.short	(.L_453 - .L_452)
	.align		4
.L_452:
        /*09f4*/ 	.word	index@(_Z25selective_scan_bwd_kernelI32Selective_Scan_bwd_kernel_traitsILi64ELi16ELb1ELb0ELb1ELb0ELb1EN3c108BFloat16EfEEv12SSMParamsBwd)
        /*09f8*/ 	.word	0x000000ef


	//----- nvinfo : EIATTR_FRAME_SIZE
	.align		4
.L_453:
        /*09fc*/ 	.byte	0x04, 0x11
        /*09fe*/ 	.short	(.L_455 - .L_454)
	.align		4
.L_454:
        /*0a00*/ 	.word	index@(_Z25selective_scan_bwd_kernelI32Selective_Scan_bwd_kernel_traitsILi64ELi16ELb1ELb0ELb1ELb0ELb1EN3c108BFloat16EfEEv12SSMParamsBwd)
        /*0a04*/ 	.word	0x00000000


	//----- nvinfo : EIATTR_REGCOUNT
	.align		4
.L_455:
        /*0a08*/ 	.byte	0x04, 0x2f
        /*0a0a*/ 	.short	(.L_457 - .L_456)
	.align		4
.L_456:
        /*0a0c*/ 	.word	index@(_Z25selective_scan_bwd_kernelI32Selective_Scan_bwd_kernel_traitsILi64ELi16ELb1ELb0ELb1ELb0ELb0EN3c108BFloat16EfEEv12SSMParamsBwd)
        /*0a10*/ 	.word	0x000000ef


	//----- nvinfo : EIATTR_FRAME_SIZE
	.align		4
.L_457:
        /*0a14*/ 	.byte	0x04, 0x11
        /*0a16*/ 	.short	(.L_459 - .L_458)
	.align		4
.L_458:
        /*0a18*/ 	.word	index@(_Z25selective_scan_bwd_kernelI32Selective_Scan_bwd_kernel_traitsILi64ELi16ELb1ELb0ELb1ELb0ELb0EN3c108BFloat16EfEEv12SSMParamsBwd)
        /*0a1c*/ 	.word	0x00000000


	//----- nvinfo : EIATTR_REGCOUNT
	.align		4
.L_459:
        /*0a20*/ 	.byte	0x04, 0x2f
        /*0a22*/ 	.short	(.L_461 - .L_460)
	.align		4
.L_460:
        /*0a24*/ 	.word	index@(_Z25selective_scan_bwd_kernelI32Selective_Scan_bwd_kernel_traitsILi64ELi16ELb1ELb0ELb0ELb1ELb1EN3c108BFloat16EfEEv12SSMParamsBwd)
        /*0a28*/ 	.word	0x000000d8


	//----- nvinfo : EIATTR_FRAME_SIZE
	.align		4
.L_461:
        /*0a2c*/ 	.byte	0x04, 0x11
        /*0a2e*/ 	.short	(.L_463 - .L_462)
	.align		4
.L_462:
        /*0a30*/ 	.word	index@(_Z25selective_scan_bwd_kernelI32Selective_Scan_bwd_kernel_traitsILi64ELi16ELb1ELb0ELb0ELb1ELb1EN3c108BFloat16EfEEv12SSMParamsBwd)
        /*0a34*/ 	.word	0x00000000


	//----- nvinfo : EIATTR_REGCOUNT
	.align		4
.L_463:
        /*0a38*/ 	.byte	0x04, 0x2f
        /*0a3a*/ 	.short	(.L_465 - .L_464)
	.align		4
.L_464:
        /*0a3c*/ 	.word	index@(_Z25selective_scan_bwd_kernelI32Selective_Scan_bwd_kernel_traitsILi64ELi16ELb1ELb0ELb0ELb1ELb0EN3c108BFloat16EfEEv12SSMParamsBwd)
        /*0a40*/ 	.word	0x000000db


	//----- nvinfo : EIATTR_FRAME_SIZE
	.align		4
.L_465:
        /*0a44*/ 	.byte	0x04, 0x11
        /*0a46*/ 	.short	(.L_467 - .L_466)
	.align		4
.L_466:
        /*0a48*/ 	.word	index@(_Z25selective_scan_bwd_kernelI32Selective_Scan_bwd_kernel_traitsILi64ELi16ELb1ELb0ELb0ELb1ELb0EN3c108BFloat16EfEEv12SSMParamsBwd)
        /*0a4c*/ 	.word	0x00000000


	//----- nvinfo : EIATTR_REGCOUNT
	.align		4
.L_467:
        /*0a50*/ 	.byte	0x04, 0x2f
        /*0a52*/ 	.short	(.L_469 - .L_468)
	.align		4
.L_468:
        /*0a54*/ 	.word	index@(_Z25selective_scan_bwd_kernelI32Selective_Scan_bwd_kernel_traitsILi64ELi16ELb1ELb0ELb0ELb0ELb1EN3c108BFloat16EfEEv12SSMParamsBwd)
        /*0a58*/ 	.word	0x000000e7


	//----- nvinfo : EIATTR_FRAME_SIZE
	.align		4
.L_469:
        /*0a5c*/ 	.byte	0x04, 0x11
        /*0a5e*/ 	.short	(.L_471 - .L_470)
	.align		4
.L_470:
        /*0a60*/ 	.word	index@(_Z25selective_scan_bwd_kernelI32Selective_Scan_bwd_kernel_traitsILi64ELi16ELb1ELb0ELb0ELb0ELb1EN3c108BFloat16EfEEv12SSMParamsBwd)
        /*0a64*/ 	.word	0x00000000


	//----- nvinfo : EIATTR_REGCOUNT
	.align		4
.L_471:
        /*0a68*/ 	.byte	0x04, 0x2f
        /*0a6a*/ 	.short	(.L_473 - .L_472)
	.align		4
.L_472:
        /*0a6c*/ 	.word	index@(_Z25selective_scan_bwd_kernelI32Selective_Scan_bwd_kernel_traitsILi64ELi16ELb1ELb0ELb0ELb0ELb0EN3c108BFloat16EfEEv12SSMParamsBwd)
        /*0a70*/ 	.word	0x000000df


	//----- nvinfo : EIATTR_FRAME_SIZE
	.align		4
.L_473:
        /*0a74*/ 	.byte	0x04, 0x11
        /*0a76*/ 	.short	(.L_475 - .L_474)
	.align		4
.L_474:
        /*0a78*/ 	.word	index@(_Z25selective_scan_bwd_kernelI32Selective_Scan_bwd_kernel_traitsILi64ELi16ELb1ELb0ELb0ELb0ELb0EN3c108BFloat16EfEEv12SSMParamsBwd)
        /*0a7c*/ 	.word	0x00000000


	//----- nvinfo : EIATTR_REGCOUNT
	.align		4
.L_475:
        /*0a80*/ 	.byte	0x04, 0x2f
        /*0a82*/ 	.short	(.L_477 - .L_476)
	.align		4
.L_476:
        /*0a84*/ 	.word	index@(_Z25selective_scan_bwd_kernelI32Selective_Scan_bwd_kernel_traitsILi64ELi16ELb0ELb1ELb1ELb1ELb1EN3c108BFloat16EfEEv12SSMParamsBwd)
        /*0a88*/ 	.word	0x000000fe


	//----- nvinfo : EIATTR_FRAME_SIZE
	.align		4
.L_477:
        /*0a8c*/ 	.byte	0x04, 0x11
        /*0a8e*/ 	.short	(.L_479 - .L_478)
	.align		4
.L_478:
        /*0a90*/ 	.word	index@(_Z25selective_scan_bwd_kernelI32Selective_Scan_bwd_kernel_traitsILi64ELi16ELb0ELb1ELb1ELb1ELb1EN3c108BFloat16EfEEv12SSMParamsBwd)
        /*0a94*/ 	.word	0x00000000


	//----- nvinfo : EIATTR_REGCOUNT
	.align		4
.L_479:
        /*0a98*/ 	.byte	0x04, 0x2f
        /*0a9a*/ 	.short	(.L_481 - .L_480)
	.align		4
.L_480:
        /*0a9c*/ 	.word	index@(_Z25selective_scan_bwd_kernelI32Selective_Scan_bwd_kernel_traitsILi64ELi16ELb0ELb1ELb1ELb1ELb0EN3c108BFloat16EfEEv12SSMParamsBwd)
        /*0aa0*/ 	.word	0x000000ff


	//----- nvinfo : EIATTR_FRAME_SIZE
	.align		4
.L_481:
        /*0aa4*/ 	.byte	0x04, 0x11
        /*0aa6*/ 	.short	(.L_483 - .L_482)
	.align		4
.L_482:
        /*0aa8*/ 	.word	index@(_Z25selective_scan_bwd_kernelI32Selective_Scan_bwd_kernel_traitsILi64ELi16ELb0ELb1ELb1ELb1ELb0EN3c108BFloat16EfEEv12SSMParamsBwd)
        /*0aac*/ 	.word	0x00000000


	//----- nvinfo : EIATTR_REGCOUNT
	.align		4
.L_483:
        /*0ab0*/ 	.byte	0x04, 0x2f
        /*0ab2*/ 	.short	(.L_485 - .L_484)
	.align		4
.L_484:
        /*0ab4*/ 	.word	index@(_Z25selective_scan_bwd_kernelI32Selective_Scan_bwd_kernel_traitsILi64ELi16ELb0ELb1ELb1ELb0ELb1EN3c108BFloat16EfEEv12SSMParamsBwd)
        /*0ab8*/ 	.word	0x000000ff


	//----- nvinfo : EIATTR_FRAME_SIZE
	.align		4
.L_485:
        /*0abc*/ 	.byte	0x04, 0x11
        /*0abe*/ 	.short	(.L_487 - .L_486)
	.align		4
.L_486:
        /*0ac0*/ 	.word	index@(_Z25selective_scan_bwd_kernelI32Selective_Scan_bwd_kernel_traitsILi64ELi16ELb0ELb1ELb1ELb0ELb1EN3c108BFloat16EfEEv12SSMParamsBwd)
        /*0ac4*/ 	.word	0x00000000


	//----- nvinfo : EIATTR_REGCOUNT
	.align		4
.L_487:
        /*0ac8*/ 	.byte	0x04, 0x2f
        /*0aca*/ 	.short	(.L_489 - .L_488)
	.align		4
.L_488:
        /*0acc*/ 	.word	index@(_Z25selective_scan_bwd_kernelI32Selective_Scan_bwd_kernel_traitsILi64ELi16ELb0ELb1ELb1ELb0ELb0EN3c108BFloat16EfEEv12SSMParamsBwd)
        /*0ad0*/ 	.word	0x000000fe


	//----- nvinfo : EIATTR_FRAME_SIZE
	.align		4
.L_489:
        /*0ad4*/ 	.byte	0x04, 0x11
        /*0ad6*/ 	.short	(.L_491 - .L_490)
	.align		4
.L_490:
        /*0ad8*/ 	.word	index@(_Z25selective_scan_bwd_kernelI32Selective_Scan_bwd_kernel_traitsILi64ELi16ELb0ELb1ELb1ELb0ELb0EN3c108BFloat16EfEEv12SSMParamsBwd)
        /*0adc*/ 	.word	0x00000000


	//----- nvinfo : EIATTR_REGCOUNT
	.align		4
.L_491:
        /*0ae0*/ 	.byte	0x04, 0x2f
        /*0ae2*/ 	.short	(.L_493 - .L_492)
	.align		4
.L_492:
        /*0ae4*/ 	.word	index@(_Z25selective_scan_bwd_kernelI32Selective_Scan_bwd_kernel_traitsILi64ELi16ELb0ELb1ELb0ELb1ELb1EN3c108BFloat16EfEEv12SSMParamsBwd)
        /*0ae8*/ 	.word	0x000000f3


	//----- nvinfo : EIATTR_FRAME_SIZE
	.align		4
.L_493:
        /*0aec*/ 	.byte	0x04, 0x11
        /*0aee*/ 	.short	(.L_495 - .L_494)
	.align		4
.L_494:
        /*0af0*/ 	.word	index@(_Z25selective_scan_bwd_kernelI32Selective_Scan_bwd_kernel_traitsILi64ELi16ELb0ELb1ELb0ELb1ELb1EN3c108BFloat16EfEEv12SSMParamsBwd)
        /*0af4*/ 	.word	0x00000000


	//----- nvinfo : EIATTR_REGCOUNT
	.align		4
.L_495:
        /*0af8*/ 	.byte	0x04, 0x2f
        /*0afa*/ 	.short	(.L_497 - .L_496)
	.align		4
.L_496:
        /*0afc*/ 	.word	index@(_Z25selective_scan_bwd_kernelI32Selective_Scan_bwd_kernel_traitsILi64ELi16ELb0ELb1ELb0ELb1ELb0EN3c108BFloat16EfEEv12SSMParamsBwd)
        /*0b00*/ 	.word	0x000000f7


	//----- nvinfo : EIATTR_FRAME_SIZE
	.align		4
.L_497:
        /*0b04*/ 	.byte	0x04, 0x11
        /*0b06*/ 	.short	(.L_499 - .L_498)
	.align		4
.L_498:
        /*0b08*/ 	.word	index@(_Z25selective_scan_bwd_kernelI32Selective_Scan_bwd_kernel_traitsILi64ELi16ELb0ELb1ELb0ELb1ELb0EN3c108BFloat16EfEEv12SSMParamsBwd)
        /*0b0c*/ 	.word	0x00000000


	//----- nvinfo : EIATTR_REGCOUNT
	.align		4
.L_499:
        /*0b10*/ 	.byte	0x04, 0x2f
        /*0b12*/ 	.short	(.L_501 - .L_500)
	.align		4
.L_500:
        /*0b14*/ 	.word	index@(_Z25selective_scan_bwd_kernelI32Selective_Scan_bwd_kernel_traitsILi64ELi16ELb0ELb1ELb0ELb0ELb1EN3c108BFloat16EfEEv12SSMParamsBwd)
        /*0b18*/ 	.word	0x000000f5


	//----- nvinfo : EIATTR_FRAME_SIZE
	.align		4
.L_501:
        /*0b1c*/ 	.byte	0x04, 0x11
        /*0b1e*/ 	.short	(.L_503 - .L_502)
	.align		4
.L_502:
        /*0b20*/ 	.word	index@(_Z25selective_scan_bwd_kernelI32Selective_Scan_bwd_kernel_traitsILi64ELi16ELb0ELb1ELb0ELb0ELb1EN3c108BFloat16EfEEv12SSMParamsBwd)
        /*0b24*/ 	.word	0x00000000


	//----- nvinfo : EIATTR_REGCOUNT
	.align		4
.L_503:
        /*0b28*/ 	.byte	0x04, 0x2f
        /*0b2a*/ 	.short	(.L_505 - .L_504)
	.align		4
.L_504:
        /*0b2c*/ 	.word	index@(_Z25selective_scan_bwd_kernelI32Selective_Scan_bwd_kernel_traitsILi64ELi16ELb0ELb1ELb0ELb0ELb0EN3c108BFloat16EfEEv12SSMParamsBwd)
        /*0b30*/ 	.word	0x000000f5


	//----- nvinfo : EIATTR_FRAME_SIZE
	.align		4
.L_505:
        /*0b34*/ 	.byte	0x04, 0x11
        /*0b36*/ 	.short	(.L_507 - .L_506)
	.align		4
.L_506:
        /*0b38*/ 	.word	index@(_Z25selective_scan_bwd_kernelI32Selective_Scan_bwd_kernel_traitsILi64ELi16ELb0ELb1ELb0ELb0ELb0EN3c108BFloat16EfEEv12SSMParamsBwd)
        /*0b3c*/ 	.word	0x00000000


	//----- nvinfo : EIATTR_REGCOUNT
	.align		4
.L_507:
        /*0b40*/ 	.byte	0x04, 0x2f
        /*0b42*/ 	.short	(.L_509 - .L_508)
	.align		4
.L_508:
        /*0b44*/ 	.word	index@(_Z25selective_scan_bwd_kernelI32Selective_Scan_bwd_kernel_traitsILi64ELi16ELb0ELb0ELb1ELb1ELb1EN3c108BFloat16EfEEv12SSMParamsBwd)
        /*0b48*/ 	.word	0x000000f4


	//----- nvinfo : EIATTR_FRAME_SIZE
	.align		4
.L_509:
        /*0b4c*/ 	.byte	0x04, 0x11
        /*0b4e*/ 	.short	(.L_511 - .L_510)
	.align		4
.L_510:
        /*0b50*/ 	.word	index@(_Z25selective_scan_bwd_kernelI32Selective_Scan_bwd_kernel_traitsILi64ELi16ELb0ELb0ELb1ELb1ELb1EN3c108BFloat16EfEEv12SSMParamsBwd)
        /*0b54*/ 	.word	0x00000000


	//----- nvinfo : EIATTR_REGCOUNT
	.align		4
.L_511:
        /*0b58*/ 	.byte	0x04, 0x2f
        /*0b5a*/ 	.short	(.L_513 - .L_512)
	.align		4
.L_512:
        /*0b5c*/ 	.word	index@(_Z25selective_scan_bwd_kernelI32Selective_Scan_bwd_kernel_traitsILi64ELi16ELb0ELb0ELb1ELb1ELb0EN3c108BFloat16EfEEv12SSMParamsBwd)
        /*0b60*/ 	.word	0x000000fa


	//----- nvinfo : EIATTR_FRAME_SIZE
	.align		4
.L_513:
        /*0b64*/ 	.byte	0x04, 0x11
        /*0b66*/ 	.short	(.L_515 - .L_514)
	.align		4
.L_514:
        /*0b68*/ 	.word	index@(_Z25selective_scan_bwd_kernelI32Selective_Scan_bwd_kernel_traitsILi64ELi16ELb0ELb0ELb1ELb1ELb0EN3c108BFloat16EfEEv12SSMParamsBwd)
        /*0b6c*/ 	.word	0x00000000


	//----- nvinfo : EIATTR_REGCOUNT
	.align		4
.L_515:
        /*0b70*/ 	.byte	0x04, 0x2f
        /*0b72*/ 	.short	(.L_517 - .L_516)
	.align		4
.L_516:
        /*0b74*/ 	.word	index@(_Z25selective_scan_bwd_kernelI32Selective_Scan_bwd_kernel_traitsILi64ELi16ELb0ELb0ELb1ELb0ELb1EN3c108BFloat16EfEEv12SSMParamsBwd)
        /*0b78*/ 	.word	0x000000f1


	//----- nvinfo : EIATTR_FRAME_SIZE
	.align		4
.L_517:
        /*0b7c*/ 	.byte	0x04, 0x11
        /*0b7e*/ 	.short	(.L_519 - .L_518)
	.align		4
.L_518:
        /*0b80*/ 	.word	index@(_Z25selective_scan_bwd_kernelI32Selective_Scan_bwd_kernel_traitsILi64ELi16ELb0ELb0ELb1ELb0ELb1EN3c108BFloat16EfEEv12SSMParamsBwd)
        /*0b84*/ 	.word	0x00000000


	//----- nvinfo : EIATTR_REGCOUNT
	.align		4
.L_519:
        /*0b88*/ 	.byte	0x04, 0x2f
        /*0b8a*/ 	.short	(.L_521 - .L_520)
	.align		4
.L_520:
        /*0b8c*/ 	.word	index@(_Z25selective_scan_bwd_kernelI32Selective_Scan_bwd_kernel_traitsILi64ELi16ELb0ELb0ELb1ELb0ELb0EN3c108BFloat16EfEEv12SSMParamsBwd)
        /*0b90*/ 	.word	0x000000f8


	//----- nvinfo : EIATTR_FRAME_SIZE
	.align		4
.L_521:
        /*0b94*/ 	.byte	0x04, 0x11
        /*0b96*/ 	.short	(.L_523 - .L_522)
	.align		4
.L_522:
        /*0b98*/ 	.word	index@(_Z25selective_scan_bwd_kernelI32Selective_Scan_bwd_kernel_traitsILi64ELi16ELb0ELb0ELb1ELb0ELb0EN3c108BFloat16EfEEv12SSMParamsBwd)
        /*0b9c*/ 	.word	0x00000000


	//----- nvinfo : EIATTR_REGCOUNT
	.align		4
.L_523:
        /*0ba0*/ 	.byte	0x04, 0x2f
        /*0ba2*/ 	.short	(.L_525 - .L_524)
	.align		4
.L_524:
        /*0ba4*/ 	.word	index@(_Z25selective_scan_bwd_kernelI32Selective_Scan_bwd_kernel_traitsILi64ELi16ELb0ELb0ELb0ELb1ELb1EN3c108BFloat16EfEEv12SSMParamsBwd)
        /*0ba8*/ 	.word	0x000000dc


	//----- nvinfo : EIATTR_FRAME_SIZE
	.align		4
.L_525:
        /*0bac*/ 	.byte	0x04, 0x11
        /*0bae*/ 	.short	(.L_527 - .L_526)
	.align		4
.L_526:
        /*0bb0*/ 	.word	index@(_Z25selective_scan_bwd_kernelI32Selective_Scan_bwd_kernel_traitsILi64ELi16ELb0ELb0ELb0ELb1ELb1EN3c108BFloat16EfEEv12SSMParamsBwd)
        /*0bb4*/ 	.word	0x00000000


	//----- nvinfo : EIATTR_REGCOUNT
	.align		4
.L_527:
        /*0bb8*/ 	.byte	0x04, 0x2f
        /*0bba*/ 	.short	(.L_529 - .L_528)
	.align		4
.L_528:
        /*0bbc*/ 	.word	index@(_Z25selective_scan_bwd_kernelI32Selective_Scan_bwd_kernel_traitsILi64ELi16ELb0ELb0ELb0ELb1ELb0EN3c108BFloat16EfEEv12SSMParamsBwd)
        /*0bc0*/ 	.word	0x000000dc


	//----- nvinfo : EIATTR_FRAME_SIZE
	.align		4
.L_529:
        /*0bc4*/ 	.byte	0x04, 0x11
        /*0bc6*/ 	.short	(.L_531 - .L_530)
	.align		4
.L_530:
        /*0bc8*/ 	.word	index@(_Z25selective_scan_bwd_kernelI32Selective_Scan_bwd_kernel_traitsILi64ELi16ELb0ELb0ELb0ELb1ELb0EN3c108BFloat16EfEEv12SSMParamsBwd)
        /*0bcc*/ 	.word	0x00000000


	//----- nvinfo : EIATTR_REGCOUNT
	.align		4
.L_531:
        /*0bd0*/ 	.byte	0x04, 0x2f
        /*0bd2*/ 	.short	(.L_533 - .L_532)
	.align		4
.L_532:
        /*0bd4*/ 	.word	index@(_Z25selective_scan_bwd_kernelI32Selective_Scan_bwd_kernel_traitsILi64ELi16ELb0ELb0ELb0ELb0ELb1EN3c108BFloat16EfEEv12SSMParamsBwd)
        /*0bd8*/ 	.word	0x000000d9


	//----- nvinfo : EIATTR_FRAME_SIZE
	.align		4
.L_533:
        /*0bdc*/ 	.byte	0x04, 0x11
        /*0bde*/ 	.short	(.L_535 - .L_534)
	.align		4
.L_534:
        /*0be0*/ 	.word	index@(_Z25selective_scan_bwd_kernelI32Selective_Scan_bwd_kernel_traitsILi64ELi16ELb0ELb0ELb0ELb0ELb1EN3c108BFloat16EfEEv12SSMParamsBwd)
        /*0be4*/ 	.word	0x00000000


	//----- nvinfo : EIATTR_REGCOUNT
	.align		4
.L_535:
        /*0be8*/ 	.byte	0x04, 0x2f
        /*0bea*/ 	.short	(.L_537 - .L_536)
	.align		4
.L_536:
        /*0bec*/ 	.word	index@(_Z25selective_scan_bwd_kernelI32Selective_Scan_bwd_kernel_traitsILi64ELi16ELb0ELb0ELb0ELb0ELb0EN3c108BFloat16EfEEv12SSMParamsBwd)
        /*0bf0*/ 	.word	0x000000df


	//----- nvinfo : EIATTR_FRAME_SIZE
	.align		4
.L_537:
        /*0bf4*/ 	.byte	0x04, 0x11
        /*0bf6*/ 	.short	(.L_539 - .L_538)
	.align		4
.L_538:
        /*0bf8*/ 	.word	index@(_Z25selective_scan_bwd_kernelI32Selective_Scan_bwd_kernel_traitsILi64ELi16ELb0ELb0ELb0ELb0ELb0EN3c108BFloat16EfEEv12SSMParamsBwd)
        /*0bfc*/ 	.word	0x00000000


	//----- nvinfo : EIATTR_REGCOUNT
	.align		4
.L_539:
        /*0c00*/ 	.byte	0x04, 0x2f
        /*0c02*/ 	.short	(.L_541 - .L_540)
	.align		4
.L_540:
        /*0c04*/ 	.word	index@(_Z25selective_scan_bwd_kernelI32Selective_Scan_bwd_kernel_traitsILi128ELi16ELb1ELb1ELb1ELb1ELb1EN3c108BFloat16EfEEv12SSMParamsBwd)
        /*0c08*/ 	.word	0x000000a8


	//----- nvinfo : EIATTR_FRAME_SIZE
	.align		4
.L_541:
        /*0c0c*/ 	.byte	0x04, 0x11
        /*0c0e*/ 	.short	(.L_543 - .L_542)
	.align		4
.L_542:
        /*0c10*/ 	.word	index@(_Z25selective_scan_bwd_kernelI32Selective_Scan_bwd_kernel_traitsILi128ELi16ELb1ELb1ELb1ELb1ELb1EN3c108BFloat16EfEEv12SSMParamsBwd)
        /*0c14*/ 	.word	0x00000058


	//----- nvinfo : EIATTR_REGCOUNT
	.align		4
.L_543:
        /*0c18*/ 	.byte	0x04, 0x2f
        /*0c1a*/ 	.short	(.L_545 - .L_544)
	.align		4
.L_544:
        /*0c1c*/ 	.word	index@(_Z25selective_scan_bwd_kernelI32Selective_Scan_bwd_kernel_traitsILi128ELi16ELb1ELb1ELb1ELb1ELb0EN3c108BFloat16EfEEv12SSMParamsBwd)
        /*0c20*/ 	.word	0x000000a8


	//----- nvinfo : EIATTR_FRAME_SIZE
	.align		4
.L_545:
        /*0c24*/ 	.byte	0x04, 0x11
        /*0c26*/ 	.short	(.L_547 - .L_546)
	.align		4
.L_546:
        /*0c28*/ 	.word	index@(_Z25selective_scan_bwd_kernelI32Selective_Scan_bwd_kernel_traitsILi128ELi16ELb1ELb1ELb1ELb1ELb0EN3c108BFloat16EfEEv12SSMParamsBwd)
        /*0c2c*/ 	.word	0x00000050


	//----- nvinfo : EIATTR_REGCOUNT
	.align		4
.L_547:
        /*0c30*/ 	.byte	0x04, 0x2f
        /*0c32*/ 	.short	(.L_549 - .L_548)
	.align		4
.L_548:
        /*0c34*/ 	.word	index@(_Z25selective_scan_bwd_kernelI32Selective_Scan_bwd_kernel_traitsILi128ELi16ELb1ELb1ELb1ELb0ELb1EN3c108BFloat16EfEEv12SSMParamsBwd)
        /*0c38*/ 	.word	0x000000a8


	//----- nvinfo : EIATTR_FRAME_SIZE
	.align		4
.L_549:
        /*0c3c*/ 	.byte	0x04, 0x11
        /*0c3e*/ 	.short	(.L_551 - .L_550)
	.align		4
.L_550:
        /*0c40*/ 	.word	index@(_Z25selective_scan_bwd_kernelI32Selective_Scan_bwd_kernel_traitsILi128ELi16ELb1ELb1ELb1ELb0ELb1EN3c108BFloat16EfEEv12SSMParamsBwd)
        /*0c44*/ 	.word	0x00000050


	//----- nvinfo : EIATTR_REGCOUNT
	.align		4
.L_551:
        /*0c48*/ 	.byte	0x04, 0x2f
        /*0c4a*/ 	.short	(.L_553 - .L_552)
	.align		4
.L_552:
        /*0c4c*/ 	.word	index@(_Z25selective_scan_bwd_kernelI32Selective_Scan_bwd_kernel_traitsILi128ELi16ELb1ELb1ELb1ELb0ELb0EN3c108BFloat16EfEEv12SSMParamsBwd)
        /*0c50*/ 	.word	0x000000a8


	//----- nvinfo : EIATTR_FRAME_SIZE
	.align		4
.L_553:
        /*0c54*/ 	.byte	0x04, 0x11
        /*0c56*/ 	.short	(.L_555 - .L_554)
	.align		4
.L_554:
        /*0c58*/ 	.word	index@(_Z25selective_scan_bwd_kernelI32Selective_Scan_bwd_kernel_traitsILi128ELi16ELb1ELb1ELb1ELb0ELb0EN3c108BFloat16EfEEv12SSMParamsBwd)
        /*0c5c*/ 	.word	0x00000050


	//----- nvinfo : EIATTR_REGCOUNT
	.align		4
.L_555:
        /*0c60*/ 	.byte	0x04, 0x2f
        /*0c62*/ 	.short	(.L_557 - .L_556)
	.align		4
.L_556:
        /*0c64*/ 	.word	index@(_Z25selective_scan_bwd_kernelI32Selective_Scan_bwd_kernel_traitsILi128ELi16ELb1ELb1ELb0ELb1ELb1EN3c108BFloat16EfEEv12SSMParamsBwd)
        /*0c68*/ 	.word	0x000000a8


	//----- nvinfo : EIATTR_FRAME_SIZE
	.align		4
.L_557:
        /*0c6c*/ 	.byte	0x04, 0x11
        /*0c6e*/ 	.short	(.L_559 - .L_558)
	.align		4
.L_558:
        /*0c70*/ 	.word	index@(_Z25selective_scan_bwd_kernelI32Selective_Scan_bwd_kernel_traitsILi128ELi16ELb1ELb1ELb0ELb1ELb1EN3c108BFloat16EfEEv12SSMParamsBwd)
        /*0c74*/ 	.word	0x00000050


	//----- nvinfo : EIATTR_REGCOUNT
	.align		4
.L_559:
        /*0c78*/ 	.byte	0x04, 0x2f
        /*0c7a*/ 	.short	(.L_561 - .L_560)
	.align		4
.L_560:
        /*0c7c*/ 	.word	index@(_Z25selective_scan_bwd_kernelI32Selective_Scan_bwd_kernel_traitsILi128ELi16ELb1ELb1ELb0ELb1ELb0EN3c108BFloat16EfEEv12SSMParamsBwd)
        /*0c80*/ 	.word	0x000000a8


	//----- nvinfo : EIATTR_FRAME_SIZE
	.align		4
.L_561:
        /*0c84*/ 	.byte	0x04, 0x11
        /*0c86*/ 	.short	(.L_563 - .L_562)
	.align		4
.L_562:
        /*0c88*/ 	.word	index@(_Z25selective_scan_bwd_kernelI32Selective_Scan_bwd_kernel_traitsILi128ELi16ELb1ELb1ELb0ELb1ELb0EN3c108BFloat16EfEEv12SSMParamsBwd)
        /*0c8c*/ 	.word	0x00000050


	//----- nvinfo : EIATTR_REGCOUNT
	.align		4
.L_563:
        /*0c90*/ 	.byte	0x04, 0x2f
        /*0c92*/ 	.short	(.L_565 - .L_564)
	.align		4
.L_564:
        /*0c94*/ 	.word	index@(_Z25selective_scan_bwd_kernelI32Selective_Scan_bwd_kernel_traitsILi128ELi16ELb1ELb1ELb0ELb0ELb1EN3c108BFloat16EfEEv12SSMParamsBwd)
        /*0c98*/ 	.word	0x000000a8


	//----- nvinfo : EIATTR_FRAME_SIZE
	.align		4
.L_565:
        /*0c9c*/ 	.byte	0x04, 0x11
        /*0c9e*/ 	.short	(.L_567 - .L_566)
	.align		4
.L_566:
        /*0ca0*/ 	.word	index@(_Z25selective_scan_bwd_kernelI32Selective_Scan_bwd_kernel_traitsILi128ELi16ELb1ELb1ELb0ELb0ELb1EN3c108BFloat16EfEEv12SSMParamsBwd)
        /*0ca4*/ 	.word	0x00000050


	//----- nvinfo : EIATTR_REGCOUNT
	.align		4
.L_567:
        /*0ca8*/ 	.byte	0x04, 0x2f
        /*0caa*/ 	.short	(.L_569 - .L_568)
	.align		4
.L_568:
        /*0cac*/ 	.word	index@(_Z25selective_scan_bwd_kernelI32Selective_Scan_bwd_kernel_traitsILi128ELi16ELb1ELb1ELb0ELb0ELb0EN3c108BFloat16EfEEv12SSMParamsBwd)
        /*0cb0*/ 	.word	0x000000a8


	//----- nvinfo : EIATTR_FRAME_SIZE
	.align		4
.L_569:
        /*0cb4*/ 	.byte	0x04, 0x11
        /*0cb6*/ 	.short	(.L_571 - .L_570)
	.align		4
.L_570:
        /*0cb8*/ 	.word	index@(_Z25selective_scan_bwd_kernelI32Selective_Scan_bwd_kernel_traitsILi128ELi16ELb1ELb1ELb0ELb0ELb0EN3c108BFloat16EfEEv12SSMParamsBwd)
        /*0cbc*/ 	.word	0x00000050


	//----- nvinfo : EIATTR_REGCOUNT
	.align		4
.L_571:
        /*0cc0*/ 	.byte	0x04, 0x2f
        /*0cc2*/ 	.short	(.L_573 - .L_572)
	.align		4
.L_572:
        /*0cc4*/ 	.word	index@(_Z25selective_scan_bwd_kernelI32Selective_Scan_bwd_kernel_traitsILi128ELi16ELb1ELb0ELb1ELb1ELb1EN3c108BFloat16EfEEv12SSMParamsBwd)
        /*0cc8*/ 	.word	0x000000a8


	//----- nvinfo : EIATTR_FRAME_SIZE
	.align		4
.L_573:
        /*0ccc*/ 	.byte	0x04, 0x11
        /*0cce*/ 	.short	(.L_575 - .L_574)
	.align		4
.L_574:
        /*0cd0*/ 	.word	index@(_Z25selective_scan_bwd_kernelI32Selective_Scan_bwd_kernel_traitsILi128ELi16ELb1ELb0ELb1ELb1ELb1EN3c108BFloat16EfEEv12SSMParamsBwd)
        /*0cd4*/ 	.word	0x00000018


	//----- nvinfo : EIATTR_REGCOUNT
	.align		4
.L_575:
        /*0cd8*/ 	.byte	0x04, 0x2f
        /*0cda*/ 	.short	(.L_577 - .L_576)
	.align		4
.L_576:
        /*0cdc*/ 	.word	index@(_Z25selective_scan_bwd_kernelI32Selective_Scan_bwd_kernel_traitsILi128ELi16ELb1ELb0ELb1ELb1ELb0EN3c108BFloat16EfEEv12SSMParamsBwd)
        /*0ce0*/ 	.word	0x000000a8


	//----- nvinfo : EIATTR_FRAME_SIZE
	.align		4
.L_577:
        /*0ce4*/ 	.byte	0x04, 0x11
        /*0ce6*/ 	.short	(.L_579 - .L_578)
	.align		4
.L_578:
        /*0ce8*/ 	.word	index@(_Z25selective_scan_bwd_kernelI32Selective_Scan_bwd_kernel_traitsILi128ELi16ELb1ELb0ELb1ELb1ELb0EN3c108BFloat16EfEEv12SSMParamsBwd)
        /*0cec*/ 	.word	0x00000010


	//----- nvinfo : EIATTR_REGCOUNT
	.align		4
.L_579:
        /*0cf0*/ 	.byte	0x04, 0x2f
        /*0cf2*/ 	.short	(.L_581 - .L_580)
	.align		4
.L_580:
        /*0cf4*/ 	.word	index@(_Z25selective_scan_bwd_kernelI32Selective_Scan_bwd_kernel_traitsILi128ELi16ELb1ELb0ELb1ELb0ELb1EN3c108BFloat16EfEEv12SSMParamsBwd)
        /*0cf8*/ 	.word	0x000000a8


	//----- nvinfo : EIATTR_FRAME_SIZE
	.align		4
.L_581:
        /*0cfc*/ 	.byte	0x04, 0x11
        /*0cfe*/ 	.short	(.L_583 - .L_582)
	.align		4
.L_582:
        /*0d00*/ 	.word	index@(_Z25selective_scan_bwd_kernelI32Selective_Scan_bwd_kernel_traitsILi128ELi16ELb1ELb0ELb1ELb0ELb1EN3c108BFloat16EfEEv12SSMParamsBwd)
        /*0d04*/ 	.word	0x00000010


	//----- nvinfo : EIATTR_REGCOUNT
	.align		4
.L_583:
        /*0d08*/ 	.byte	0x04, 0x2f
        /*0d0a*/ 	.short	(.L_585 - .L_584)
	.align		4
.L_584:
        /*0d0c*/ 	.word	index@(_Z25selective_scan_bwd_kernelI32Selective_Scan_bwd_kernel_traitsILi128ELi16ELb1ELb0ELb1ELb0ELb0EN3c108BFloat16EfEEv12SSMParamsBwd)
        /*0d10*/ 	.word	0x000000a8


	//----- nvinfo : EIATTR_FRAME_SIZE
	.align		4
.L_585:
        /*0d14*/ 	.byte	0x04, 0x11
        /*0d16*/ 	.short	(.L_587 - .L_586)
	.align		4
.L_586:
        /*0d18*/ 	.word	index@(_Z25selective_scan_bwd_kernelI32Selective_Scan_bwd_kernel_traitsILi128ELi16ELb1ELb0ELb1ELb0ELb0EN3c108BFloat16EfEEv12SSMParamsBwd)
        /*0d1c*/ 	.word	0x00000010


	//----- nvinfo : EIATTR_REGCOUNT
	.align		4
.L_587:
        /*0d20*/ 	.byte	0x04, 0x2f
        /*0d22*/ 	.short	(.L_589 - .L_588)
	.align		4
.L_588:
        /*0d24*/ 	.word	index@(_Z25selective_scan_bwd_kernelI32Selective_Scan_bwd_kernel_traitsILi128ELi16ELb1ELb0ELb0ELb1ELb1EN3c108BFloat16EfEEv12SSMParamsBwd)
        /*0d28*/ 	.word	0x000000a4


	//----- nvinfo : EIATTR_FRAME_SIZE
	.align		4
.L_589:
        /*0d2c*/ 	.byte	0x04, 0x11
        /*0d2e*/ 	.short	(.L_591 - .L_590)
	.align		4
.L_590:
        /*0d30*/ 	.word	index@(_Z25selective_scan_bwd_kernelI32Selective_Scan_bwd_kernel_traitsILi128ELi16ELb1ELb0ELb0ELb1ELb1EN3c108BFloat16EfEEv12SSMParamsBwd)
        /*0d34*/ 	.word	0x00000000


	//----- nvinfo : EIATTR_REGCOUNT
	.align		4
.L_591:
        /*0d38*/ 	.byte	0x04, 0x2f
        /*0d3a*/ 	.short	(.L_593 - .L_592)
	.align		4
.L_592:
        /*0d3c*/ 	.word	index@(_Z25selective_scan_bwd_kernelI32Selective_Scan_bwd_kernel_traitsILi128ELi16ELb1ELb0ELb0ELb1ELb0EN3c108BFloat16EfEEv12SSMParamsBwd)
        /*0d40*/ 	.word	0x000000a2


	//----- nvinfo : EIATTR_FRAME_SIZE
	.align		4
.L_593:
        /*0d44*/ 	.byte	0x04, 0x11
        /*0d46*/ 	.short	(.L_595 - .L_594)
	.align		4
.L_594:
        /*0d48*/ 	.word	index@(_Z25selective_scan_bwd_kernelI32Selective_Scan_bwd_kernel_traitsILi128ELi16ELb1ELb0ELb0ELb1ELb0EN3c108BFloat16EfEEv12SSMParamsBwd)
        /*0d4c*/ 	.word	0x00000000


	//----- nvinfo : EIATTR_REGCOUNT
	.align		4
.L_595:
        /*0d50*/ 	.byte	0x04, 0x2f
        /*0d52*/ 	.short	(.L_597 - .L_596)
	.align		4
.L_596:
        /*0d54*/ 	.word	index@(_Z25selective_scan_bwd_kernelI32Selective_Scan_bwd_kernel_traitsILi128ELi16ELb1ELb0ELb0ELb0ELb1EN3c108BFloat16EfEEv12SSMParamsBwd)
        /*0d58*/ 	.word	0x000000a1


	//----- nvinfo : EIATTR_FRAME_SIZE
	.align		4
.L_597:
        /*0d5c*/ 	.byte	0x04, 0x11
        /*0d5e*/ 	.short	(.L_599 - .L_598)
	.align		4
.L_598:
        /*0d60*/ 	.word	index@(_Z25selective_scan_bwd_kernelI32Selective_Scan_bwd_kernel_traitsILi128ELi16ELb1ELb0ELb0ELb0ELb1EN3c108BFloat16EfEEv12SSMParamsBwd)
        /*0d64*/ 	.word	0x00000000


	//----- nvinfo : EIATTR_REGCOUNT
	.align		4
.L_599:
        /*0d68*/ 	.byte	0x04, 0x2f
        /*0d6a*/ 	.short	(.L_601 - .L_600)
	.align		4
.L_600:
        /*0d6c*/ 	.word	index@(_Z25selective_scan_bwd_kernelI32Selective_Scan_bwd_kernel_traitsILi128ELi16ELb1ELb0ELb0ELb0ELb0EN3c108BFloat16EfEEv12SSMParamsBwd)
        /*0d70*/ 	.word	0x000000a1


	//----- nvinfo : EIATTR_FRAME_SIZE
	.align		4
.L_601:
        /*0d74*/ 	.byte	0x04, 0x11
        /*0d76*/ 	.short	(.L_603 - .L_602)
	.align		4
.L_602:
        /*0d78*/ 	.word	index@(_Z25selective_scan_bwd_kernelI32Selective_Scan_bwd_kernel_traitsILi128ELi16ELb1ELb0ELb0ELb0ELb0EN3c108BFloat16EfEEv12SSMParamsBwd)
        /*0d7c*/ 	.word	0x00000000


	//----- nvinfo : EIATTR_REGCOUNT
	.align		4
.L_603:
        /*0d80*/ 	.byte	0x04, 0x2f
        /*0d82*/ 	.short	(.L_605 - .L_604)
	.align		4
.L_604:
        /*0d84*/ 	.word	index@(_Z25selective_scan_bwd_kernelI32Selective_Scan_bwd_kernel_traitsILi128ELi16ELb0ELb1ELb1ELb1ELb1EN3c108BFloat16EfEEv12SSMParamsBwd)
        /*0d88*/ 	.word	0x000000a8


	//----- nvinfo : EIATTR_FRAME_SIZE
	.align		4
.L_605:
        /*0d8c*/ 	.byte	0x04, 0x11
        /*0d8e*/ 	.short	(.L_607 - .L_606)
	.align		4
.L_606:
        /*0d90*/ 	.word	index@(_Z25selective_scan_bwd_kernelI32Selective_Scan_bwd_kernel_traitsILi128ELi16ELb0ELb1ELb1ELb1ELb1EN3c108BFloat16EfEEv12SSMParamsBwd)
        /*0d94*/ 	.word	0x00000120


	//----- nvinfo : EIATTR_REGCOUNT
	.align		4
.L_607:
        /*0d98*/ 	.byte	0x04, 0x2f
        /*0d9a*/ 	.short	(.L_609 - .L_608)
	.align		4
.L_608:
        /*0d9c*/ 	.word	index@(_Z25selective_scan_bwd_kernelI32Selective_Scan_bwd_kernel_traitsILi128ELi16ELb0ELb1ELb1ELb1ELb0EN3c108BFloat16EfEEv12SSMParamsBwd)
        /*0da0*/ 	.word	0x000000a8


	//----- nvinfo : EIATTR_FRAME_SIZE
	.align		4
.L_609:
        /*0da4*/ 	.byte	0x04, 0x11
        /*0da6*/ 	.short	(.L_611 - .L_610)
	.align		4
.L_610:
        /*0da8*/ 	.word	index@(_Z25selective_scan_bwd_kernelI32Selective_Scan_bwd_kernel_traitsILi128ELi16ELb0ELb1ELb1ELb1ELb0EN3c108BFloat16EfEEv12SSMParamsBwd)
        /*0dac*/ 	.word	0x00000110


	//----- nvinfo : EIATTR_REGCOUNT
	.align		4
.L_611:
        /*0db0*/ 	.byte	0x04, 0x2f
        /*0db2*/ 	.short	(.L_613 - .L_612)
	.align		4
.L_612:
        /*0db4*/ 	.word	index@(_Z25selective_scan_bwd_kernelI32Selective_Scan_bwd_kernel_traitsILi128ELi16ELb0ELb1ELb1ELb0ELb1EN3c108BFloat16EfEEv12SSMParamsBwd)
        /*0db8*/ 	.word	0x000000a8


	//----- nvinfo : EIATTR_FRAME_SIZE
	.align		4
.L_613:
        /*0dbc*/ 	.byte	0x04, 0x11
        /*0dbe*/ 	.short	(.L_615 - .L_614)
	.align		4
.L_614:
        /*0dc0*/ 	.word	index@(_Z25selective_scan_bwd_kernelI32Selective_Scan_bwd_kernel_traitsILi128ELi16ELb0ELb1ELb1ELb0ELb1EN3c108BFloat16EfEEv12SSMParamsBwd)
        /*0dc4*/ 	.word	0x00000110


	//----- nvinfo : EIATTR_REGCOUNT
	.align		4
.L_615:
        /*0dc8*/ 	.byte	0x04, 0x2f
        /*0dca*/ 	.short	(.L_617 - .L_616)
	.align		4
.L_616:
        /*0dcc*/ 	.word	index@(_Z25selective_scan_bwd_kernelI32Selective_Scan_bwd_kernel_traitsILi128ELi16ELb0ELb1ELb1ELb0ELb0EN3c108BFloat16EfEEv12SSMParamsBwd)
        /*0dd0*/ 	.word	0x000000a8


	//----- nvinfo : EIATTR_FRAME_SIZE
	.align		4
.L_617:
        /*0dd4*/ 	.byte	0x04, 0x11
        /*0dd6*/ 	.short	(.L_619 - .L_618)
	.align		4
.L_618:
        /*0dd8*/ 	.word	index@(_Z25selective_scan_bwd_kernelI32Selective_Scan_bwd_kernel_traitsILi128ELi16ELb0ELb1ELb1ELb0ELb0EN3c108BFloat16EfEEv12SSMParamsBwd)
        /*0ddc*/ 	.word	0x00000110


	//----- nvinfo : EIATTR_REGCOUNT
	.align		4
.L_619:
        /*0de0*/ 	.byte	0x04, 0x2f
        /*0de2*/ 	.short	(.L_621 - .L_620)
	.align		4
.L_620:
        /*0de4*/ 	.word	index@(_Z25selective_scan_bwd_kernelI32Selective_Scan_bwd_kernel_traitsILi128ELi16ELb0ELb1ELb0ELb1ELb1EN3c108BFloat16EfEEv12SSMParamsBwd)
        /*0de8*/ 	.word	0x000000a8


	//----- nvinfo : EIATTR_FRAME_SIZE
	.align		4
.L_621:
        /*0dec*/ 	.byte	0x04, 0x11
        /*0dee*/ 	.short	(.L_623 - .L_622)
	.align		4
.L_622:
        /*0df0*/ 	.word	index@(_Z25selective_scan_bwd_kernelI32Selective_Scan_bwd_kernel_traitsILi128ELi16ELb0ELb1ELb0ELb1ELb1EN3c108BFloat16EfEEv12SSMParamsBwd)
        /*0df4*/ 	.word	0x00000110


	//----- nvinfo : EIATTR_REGCOUNT
	.align		4
.L_623:
        /*0df8*/ 	.byte	0x04, 0x2f
        /*0dfa*/ 	.short	(.L_625 - .L_624)
	.align		4
.L_624:
        /*0dfc*/ 	.word	index@(_Z25selective_scan_bwd_kernelI32Selective_Scan_bwd_kernel_traitsILi128ELi16ELb0ELb1ELb0ELb1ELb0EN3c108BFloat16EfEEv12SSMParamsBwd)
        /*0e00*/ 	.word	0x000000a8


	//----- nvinfo : EIATTR_FRAME_SIZE
	.align		4
.L_625:
        /*0e04*/ 	.byte	0x04, 0x11
        /*0e06*/ 	.short	(.L_627 - .L_626)
	.align		4
.L_626:
        /*0e08*/ 	.word	index@(_Z25selective_scan_bwd_kernelI32Selective_Scan_bwd_kernel_traitsILi128ELi16ELb0ELb1ELb0ELb1ELb0EN3c108BFloat16EfEEv12SSMParamsBwd)
        /*0e0c*/ 	.word	0x00000110


	//----- nvinfo : EIATTR_REGCOUNT
	.align		4
.L_627:
        /*0e10*/ 	.byte	0x04, 0x2f
        /*0e12*/ 	.short	(.L_629 - .L_628)
	.align		4
.L_628:
        /*0e14*/ 	.word	index@(_Z25selective_scan_bwd_kernelI32Selective_Scan_bwd_kernel_traitsILi128ELi16ELb0ELb1ELb0ELb0ELb1EN3c108BFloat16EfEEv12SSMParamsBwd)
        /*0e18*/ 	.word	0x000000a8


	//----- nvinfo : EIATTR_FRAME_SIZE
	.align		4
.L_629:
        /*0e1c*/ 	.byte	0x04, 0x11
        /*0e1e*/ 	.short	(.L_631 - .L_630)
	.align		4
.L_630:
        /*0e20*/ 	.word	index@(_Z25selective_scan_bwd_kernelI32Selective_Scan_bwd_kernel_traitsILi128ELi16ELb0ELb1ELb0ELb0ELb1EN3c108BFloat16EfEEv12SSMParamsBwd)
        /*0e24*/ 	.word	0x00000108


	//----- nvinfo : EIATTR_REGCOUNT
	.align		4
.L_631:
        /*0e28*/ 	.byte	0x04, 0x2f
        /*0e2a*/ 	.short	(.L_633 - .L_632)
	.align		4
.L_632:
        /*0e2c*/ 	.word	index@(_Z25selective_scan_bwd_kernelI32Selective_Scan_bwd_kernel_traitsILi128ELi16ELb0ELb1ELb0ELb0ELb0EN3c108BFloat16EfEEv12SSMParamsBwd)
        /*0e30*/ 	.word	0x000000a8


	//----- nvinfo : EIATTR_FRAME_SIZE
	.align		4
.L_633:
        /*0e34*/ 	.byte	0x04, 0x11
        /*0e36*/ 	.short	(.L_635 - .L_634)
	.align		4
.L_634:
        /*0e38*/ 	.word	index@(_Z25selective_scan_bwd_kernelI32Selective_Scan_bwd_kernel_traitsILi128ELi16ELb0ELb1ELb0ELb0ELb0EN3c108BFloat16EfEEv12SSMParamsBwd)
        /*0e3c*/ 	.word	0x00000108


	//----- nvinfo : EIATTR_REGCOUNT
	.align		4
.L_635:
        /*0e40*/ 	.byte	0x04, 0x2f
        /*0e42*/ 	.short	(.L_637 - .L_636)
	.align		4
.L_636:
        /*0e44*/ 	.word	index@(_Z25selective_scan_bwd_kernelI32Selective_Scan_bwd_kernel_traitsILi128ELi16ELb0ELb0ELb1ELb1ELb1EN3c108BFloat16EfEEv12SSMParamsBwd)
        /*0e48*/ 	.word	0x000000a8


	//----- nvinfo : EIATTR_FRAME_SIZE
	.align		4
.L_637:
        /*0e4c*/ 	.byte	0x04, 0x11
        /*0e4e*/ 	.short	(.L_639 - .L_638)
	.align		4
.L_638:
        /*0e50*/ 	.word	index@(_Z25selective_scan_bwd_kernelI32Selective_Scan_bwd_kernel_traitsILi128ELi16ELb0ELb0ELb1ELb1ELb1EN3c108BFloat16EfEEv12SSMParamsBwd)
        /*0e54*/ 	.word	0x000000d0


	//----- nvinfo : EIATTR_REGCOUNT
	.align		4
.L_639:
        /*0e58*/ 	.byte	0x04, 0x2f
        /*0e5a*/ 	.short	(.L_641 - .L_640)
	.align		4
.L_640:
        /*0e5c*/ 	.word	index@(_Z25selective_scan_bwd_kernelI32Selective_Scan_bwd_kernel_traitsILi128ELi16ELb0ELb0ELb1ELb1ELb0EN3c108BFloat16EfEEv12SSMParamsBwd)
        /*0e60*/ 	.word	0x000000a8


	//----- nvinfo : EIATTR_FRAME_SIZE
	.align		4
.L_641:
        /*0e64*/ 	.byte	0x04, 0x11
        /*0e66*/ 	.short	(.L_643 - .L_642)
	.align		4
.L_642:
        /*0e68*/ 	.word	index@(_Z25selective_scan_bwd_kernelI32Selective_Scan_bwd_kernel_traitsILi128ELi16ELb0ELb0ELb1ELb1ELb0EN3c108BFloat16EfEEv12SSMParamsBwd)
        /*0e6c*/ 	.word	0x000000d0


	//----- nvinfo : EIATTR_REGCOUNT
	.align		4
.L_643:
        /*0e70*/ 	.byte	0x04, 0x2f
        /*0e72*/ 	.short	(.L_645 - .L_644)
	.align		4
.L_644:
        /*0e74*/ 	.word	index@(_Z25selective_scan_bwd_kernelI32Selective_Scan_bwd_kernel_traitsILi128ELi16ELb0ELb0ELb1ELb0ELb1EN3c108BFloat16EfEEv12SSMParamsBwd)
        /*0e78*/ 	.word	0x000000a8


	//----- nvinfo : EIATTR_FRAME_SIZE
	.align		4
.L_645:
        /*0e7c*/ 	.byte	0x04, 0x11
        /*0e7e*/ 	.short	(.L_647 - .L_646)
	.align		4
.L_646:
        /*0e80*/ 	.word	index@(_Z25selective_scan_bwd_kernelI32Selective_Scan_bwd_kernel_traitsILi128ELi16ELb0ELb0ELb1ELb0ELb1EN3c108BFloat16EfEEv12SSMParamsBwd)
        /*0e84*/ 	.word	0x000000d0


	//----- nvinfo : EIATTR_REGCOUNT
	.align		4
.L_647:
        /*0e88*/ 	.byte	0x04, 0x2f
        /*0e8a*/ 	.short	(.L_649 - .L_648)
	.align		4
.L_648:
        /*0e8c*/ 	.word	index@(_Z25selective_scan_bwd_kernelI32Selective_Scan_bwd_kernel_traitsILi128ELi16ELb0ELb0ELb1ELb0ELb0EN3c108BFloat16EfEEv12SSMParamsBwd)
        /*0e90*/ 	.word	0x000000a8


	//----- nvinfo : EIATTR_FRAME_SIZE
	.align		4
.L_649:
        /*0e94*/ 	.byte	0x04, 0x11
        /*0e96*/ 	.short	(.L_651 - .L_650)
	.align		4
.L_650:
        /*0e98*/ 	.word	index@(_Z25selective_scan_bwd_kernelI32Selective_Scan_bwd_kernel_traitsILi128ELi16ELb0ELb0ELb1ELb0ELb0EN3c108BFloat16EfEEv12SSMParamsBwd)
        /*0e9c*/ 	.word	0x000000d0


	//----- nvinfo : EIATTR_REGCOUNT
	.align		4
.L_651:
        /*0ea0*/ 	.byte	0x04, 0x2f
        /*0ea2*/ 	.short	(.L_653 - .L_652)
	.align		4
.L_652:
        /*0ea4*/ 	.word	index@(_Z25selective_scan_bwd_kernelI32Selective_Scan_bwd_kernel_traitsILi128ELi16ELb0ELb0ELb0ELb1ELb1EN3c108BFloat16EfEEv12SSMParamsBwd)
        /*0ea8*/ 	.word	0x000000a8


	//----- nvinfo : EIATTR_FRAME_SIZE
	.align		4
.L_653:
        /*0eac*/ 	.byte	0x04, 0x11
        /*0eae*/ 	.short	(.L_655 - .L_654)
	.align		4
.L_654:
        /*0eb0*/ 	.word	index@(_Z25selective_scan_bwd_kernelI32Selective_Scan_bwd_kernel_traitsILi128ELi16ELb0ELb0ELb0ELb1ELb1EN3c108BFloat16EfEEv12SSMParamsBwd)
        /*0eb4*/ 	.word	0x00000018


	//----- nvinfo : EIATTR_REGCOUNT
	.align		4
.L_655:
        /*0eb8*/ 	.byte	0x04, 0x2f
        /*0eba*/ 	.short	(.L_657 - .L_656)
	.align		4
.L_656:
        /*0ebc*/ 	.word	index@(_Z25selective_scan_bwd_kernelI32Selective_Scan_bwd_kernel_traitsILi128ELi16ELb0ELb0ELb0ELb1ELb0EN3c108BFloat16EfEEv12SSMParamsBwd)
        /*0ec0*/ 	.word	0x000000a8


	//----- nvinfo : EIATTR_FRAME_SIZE
	.align		4
.L_657:
        /*0ec4*/ 	.byte	0x04, 0x11
        /*0ec6*/ 	.short	(.L_659 - .L_658)
	.align		4
.L_658:
        /*0ec8*/ 	.word	index@(_Z25selective_scan_bwd_kernelI32Selective_Scan_bwd_kernel_traitsILi128ELi16ELb0ELb0ELb0ELb1ELb0EN3c108BFloat16EfEEv12SSMParamsBwd)
        /*0ecc*/ 	.word	0x00000018


	//----- nvinfo : EIATTR_REGCOUNT
	.align		4
.L_659:
        /*0ed0*/ 	.byte	0x04, 0x2f
        /*0ed2*/ 	.short	(.L_661 - .L_660)
	.align		4
.L_660:
        /*0ed4*/ 	.word	index@(_Z25selective_scan_bwd_kernelI32Selective_Scan_bwd_kernel_traitsILi128ELi16ELb0ELb0ELb0ELb0ELb1EN3c108BFloat16EfEEv12SSMParamsBwd)
        /*0ed8*/ 	.word	0x000000a8


	//----- nvinfo : EIATTR_FRAME_SIZE
	.align		4
.L_661:
        /*0edc*/ 	.byte	0x04, 0x11
        /*0ede*/ 	.short	(.L_663 - .L_662)
	.align		4
.L_662:
        /*0ee0*/ 	.word	index@(_Z25selective_scan_bwd_kernelI32Selective_Scan_bwd_kernel_traitsILi128ELi16ELb0ELb0ELb0ELb0ELb1EN3c108BFloat16EfEEv12SSMParamsBwd)
        /*0ee4*/ 	.word	0x00000010


	//----- nvinfo : EIATTR_REGCOUNT
	.align		4
.L_663:
        /*0ee8*/ 	.byte	0x04, 0x2f
        /*0eea*/ 	.short	(.L_665 - .L_664)
	.align		4
.L_664:
        /*0eec*/ 	.word	index@(_Z25selective_scan_bwd_kernelI32Selective_Scan_bwd_kernel_traitsILi128ELi16ELb0ELb0ELb0ELb0ELb0EN3c108BFloat16EfEEv12SSMParamsBwd)
        /*0ef0*/ 	.word	0x000000a8


	//----- nvinfo : EIATTR_FRAME_SIZE
	.align		4
.L_665:
        /*0ef4*/ 	.byte	0x04, 0x11
        /*0ef6*/ 	.short	(.L_667 - .L_666)
	.align		4
.L_666:
        /*0ef8*/ 	.word	index@(_Z25selective_scan_bwd_kernelI32Selective_Scan_bwd_kernel_traitsILi128ELi16ELb0ELb0ELb0ELb0ELb0EN3c108BFloat16EfEEv12SSMParamsBwd)
        /*0efc*/ 	.word	0x00000010


	//----- nvinfo : EIATTR_MIN_STACK_SIZE
	.align		4
.L_667:
        /*0f00*/ 	.byte	0x04, 0x12
        /*0f02*/ 	.short	(.L_669 - .L_668)
	.align		4
.L_668:
        /*0f04*/ 	.word	index@(_Z25selective_scan_bwd_kernelI32Selective_Scan_bwd_kernel_traitsILi128ELi16ELb0ELb0ELb0ELb0ELb0EN3c108BFloat16EfEEv12SSMParamsBwd)
        /*0f08*/ 	.word	0x00000010


	//----- nvinfo : EIATTR_MIN_STACK_SIZE
	.align		4
.L_669:
        /*0f0c*/ 	.byte	0x04, 0x12
        /*0f0e*/ 	.short	(.L_671 - .L_670)
	.align		4
.L_670:
        /*0f10*/ 	.word	index@(_Z25selective_scan_bwd_kernelI32Selective_Scan_bwd_kernel_traitsILi128ELi16ELb0ELb0ELb0ELb0ELb1EN3c108BFloat16EfEEv12SSMParamsBwd)
        /*0f14*/ 	.word	0x00000010


	//----- nvinfo : EIATTR_MIN_STACK_SIZE
	.align		4
.L_671:
        /*0f18*/ 	.byte	0x04, 0x12
        /*0f1a*/ 	.short	(.L_673 - .L_672)
	.align		4
.L_672:
        /*0f1c*/ 	.word	index@(_Z25selective_scan_bwd_kernelI32Selective_Scan_bwd_kernel_traitsILi128ELi16ELb0ELb0ELb0ELb1ELb0EN3c108BFloat16EfEEv12SSMParamsBwd)
        /*0f20*/ 	.word	0x00000018


	//----- nvinfo : EIATTR_MIN_STACK_SIZE
	.align		4
.L_673:
        /*0f24*/ 	.byte	0x04, 0x12
        /*0f26*/ 	.short	(.L_675 - .L_674)
	.align		4
.L_674:
        /*0f28*/ 	.word	index@(_Z25selective_scan_bwd_kernelI32Selective_Scan_bwd_kernel_traitsILi128ELi16ELb0ELb0ELb0ELb1ELb1EN3c108BFloat16EfEEv12SSMParamsBwd)
        /*0f2c*/ 	.word	0x00000018


	//----- nvinfo : EIATTR_MIN_STACK_SIZE
	.align		4
.L_675:
        /*0f30*/ 	.byte	0x04, 0x12
        /*0f32*/ 	.short	(.L_677 - .L_676)
	.align		4
.L_676:
        /*0f34*/ 	.word	index@(_Z25selective_scan_bwd_kernelI32Selective_Scan_bwd_kernel_traitsILi128ELi16ELb0ELb0ELb1ELb0ELb0EN3c108BFloat16EfEEv12SSMParamsBwd)
        /*0f38*/ 	.word	0x000000d0


	//----- nvinfo : EIATTR_MIN_STACK_SIZE
	.align		4
.L_677:
        /*0f3c*/ 	.byte	0x04, 0x12
        /*0f3e*/ 	.short	(.L_679 - .L_678)
	.align		4
.L_678:
        /*0f40*/ 	.word	index@(_Z25selective_scan_bwd_kernelI32Selective_Scan_bwd_kernel_traitsILi128ELi16ELb0ELb0ELb1ELb0ELb1EN3c108BFloat16EfEEv12SSMParamsBwd)
        /*0f44*/ 	.word	0x000000d0


	//----- nvinfo : EIATTR_MIN_STACK_SIZE
	.align		4
.L_679:
        /*0f48*/ 	.byte	0x04, 0x12
        /*0f4a*/ 	.short	(.L_681 - .L_680)
	.align		4
.L_680:
        /*0f4c*/ 	.word	index@(_Z25selective_scan_bwd_kernelI32Selective_Scan_bwd_kernel_traitsILi128ELi16ELb0ELb0ELb1ELb1ELb0EN3c108BFloat16EfEEv12SSMParamsBwd)
        /*0f50*/ 	.word	0x000000d0


	//----- nvinfo : EIATTR_MIN_STACK_SIZE
	.align		4
.L_681:
        /*0f54*/ 	.byte	0x04, 0x12
        /*0f56*/ 	.short	(.L_683 - .L_682)
	.align		4
.L_682:
        /*0f58*/ 	.word	index@(_Z25selective_scan_bwd_kernelI32Selective_Scan_bwd_kernel_traitsILi128ELi16ELb0ELb0ELb1ELb1ELb1EN3c108BFloat16EfEEv12SSMParamsBwd)
        /*0f5c*/ 	.word	0x000000d0


	//----- nvinfo : EIATTR_MIN_STACK_SIZE
	.align		4
.L_683:
        /*0f60*/ 	.byte	0x04, 0x12
        /*0f62*/ 	.short	(.L_685 - .L_684)
	.align		4
.L_684:
        /*0f64*/ 	.word	index@(_Z25selective_scan_bwd_kernelI32Selective_Scan_bwd_kernel_traitsILi128ELi16ELb0ELb1ELb0ELb0ELb0EN3c108BFloat16EfEEv12SSMParamsBwd)
        /*0f68*/ 	.word	0x00000108


	//----- nvinfo : EIATTR_MIN_STACK_SIZE
	.align		4
.L_685:
        /*0f6c*/ 	.byte	0x04, 0x12
        /*0f6e*/ 	.short	(.L_687 - .L_686)
	.align		4
.L_686:
        /*0f70*/ 	.word	index@(_Z25selective_scan_bwd_kernelI32Selective_Scan_bwd_kernel_traitsILi128ELi16ELb0ELb1ELb0ELb0ELb1EN3c108BFloat16EfEEv12SSMParamsBwd)
        /*0f74*/ 	.word	0x00000108


	//----- nvinfo : EIATTR_MIN_STACK_SIZE
	.align		4
.L_687:
        /*0f78*/ 	.byte	0x04, 0x12
        /*0f7a*/ 	.short	(.L_689 - .L_688)
	.align		4
.L_688:
        /*0f7c*/ 	.word	index@(_Z25selective_scan_bwd_kernelI32Selective_Scan_bwd_kernel_traitsILi128ELi16ELb0ELb1ELb0ELb1ELb0EN3c108BFloat16EfEEv12SSMParamsBwd)
        /*0f80*/ 	.word	0x00000110


	//----- nvinfo : EIATTR_MIN_STACK_SIZE
	.align		4
.L_689:
        /*0f84*/ 	.byte	0x04, 0x12
        /*0f86*/ 	.short	(.L_691 - .L_690)
	.align		4
.L_690:
        /*0f88*/ 	.word	index@(_Z25selective_scan_bwd_kernelI32Selective_Scan_bwd_kernel_traitsILi128ELi16ELb0ELb1ELb0ELb1ELb1EN3c108BFloat16EfEEv12SSMParamsBwd)
        /*0f8c*/ 	.word	0x00000110


	//----- nvinfo : EIATTR_MIN_STACK_SIZE
	.align		4
.L_691:
        /*0f90*/ 	.byte	0x04, 0x12
        /*0f92*/ 	.short	(.L_693 - .L_692)
	.align		4
.L_692:
        /*0f94*/ 	.word	index@(_Z25selective_scan_bwd_kernelI32Selective_Scan_bwd_kernel_traitsILi128ELi16ELb0ELb1ELb1ELb0ELb0EN3c108BFloat16EfEEv12SSMParamsBwd)
        /*0f98*/ 	.word	0x00000110


	//----- nvinfo : EIATTR_MIN_STACK_SIZE
	.align		4
.L_693:
        /*0f9c*/ 	.byte	0x04, 0x12
        /*0f9e*/ 	.short	(.L_695 - .L_694)
	.align		4
.L_694:
        /*0fa0*/ 	.word	index@(_Z25selective_scan_bwd_kernelI32Selective_Scan_bwd_kernel_traitsILi128ELi16ELb0ELb1ELb1ELb0ELb1EN3c108BFloat16EfEEv12SSMParamsBwd)
        /*0fa4*/ 	.word	0x00000110


	//----- nvinfo : EIATTR_MIN_STACK_SIZE
	.align		4
.L_695:
        /*0fa8*/ 	.byte	0x04, 0x12
        /*0faa*/ 	.short	(.L_697 - .L_696)
	.align		4
.L_696:
        /*0fac*/ 	.word	index@(_Z25selective_scan_bwd_kernelI32Selective_Scan_bwd_kernel_traitsILi128ELi16ELb0ELb1ELb1ELb1ELb0EN3c108BFloat16EfEEv12SSMParamsBwd)
        /*0fb0*/ 	.word	0x00000110


	//----- nvinfo : EIATTR_MIN_STACK_SIZE
	.align		4
.L_697:
        /*0fb4*/ 	.byte	0x04, 0x12
        /*0fb6*/ 	.short	(.L_699 - .L_698)
	.align		4
.L_698:
        /*0fb8*/ 	.word	index@(_Z25selective_scan_bwd_kernelI32Selective_Scan_bwd_kernel_traitsILi128ELi16ELb0ELb1ELb1ELb1ELb1EN3c108BFloat16EfEEv12SSMParamsBwd)
        /*0fbc*/ 	.word	0x00000120


	//----- nvinfo : EIATTR_MIN_STACK_SIZE
	.align		4
.L_699:
        /*0fc0*/ 	.byte	0x04, 0x12
        /*0fc2*/ 	.short	(.L_701 - .L_700)
	.align		4
.L_700:
        /*0fc4*/ 	.word	index@(_Z25selective_scan_bwd_kernelI32Selective_Scan_bwd_kernel_traitsILi128ELi16ELb1ELb0ELb0ELb0ELb0EN3c108BFloat16EfEEv12SSMParamsBwd)
        /*0fc8*/ 	.word	0x00000000


	//----- nvinfo : EIATTR_MIN_STACK_SIZE
	.align		4
.L_701:
        /*0fcc*/ 	.byte	0x04, 0x12
        /*0fce*/ 	.short	(.L_703 - .L_702)
	.align		4
.L_702:
        /*0fd0*/ 	.word	index@(_Z25selective_scan_bwd_kernelI32Selective_Scan_bwd_kernel_traitsILi128ELi16ELb1ELb0ELb0ELb0ELb1EN3c108BFloat16EfEEv12SSMParamsBwd)
        /*0fd4*/ 	.word	0x00000000


	//----- nvinfo : EIATTR_MIN_STACK_SIZE
	.align		4
.L_703:
        /*0fd8*/ 	.byte	0x04, 0x12
        /*0fda*/ 	.short	(.L_705 - .L_704)
	.align		4
.L_704:
        /*0fdc*/ 	.word	index@(_Z25selective_scan_bwd_kernelI32Selective_Scan_bwd_kernel_traitsILi128ELi16ELb1ELb0ELb0ELb1ELb0EN3c108BFloat16EfEEv12SSMParamsBwd)
        /*0fe0*/ 	.word	0x00000000


	//----- nvinfo : EIATTR_MIN_STACK_SIZE
	.align		4
.L_705:
        /*0fe4*/ 	.byte	0x04, 0x12
        /*0fe6*/ 	.short	(.L_707 - .L_706)
	.align		4
.L_706:
        /*0fe8*/ 	.word	index@(_Z25selective_scan_bwd_kernelI32Selective_Scan_bwd_kernel_traitsILi128ELi16ELb1ELb0ELb0ELb1ELb1EN3c108BFloat16EfEEv12SSMParamsBwd)
        /*0fec*/ 	.word	0x00000000


	//----- nvinfo : EIATTR_MIN_STACK_SIZE
	.align		4
.L_707:
        /*0ff0*/ 	.byte	0x04, 0x12
        /*0ff2*/ 	.short	(.L_709 - .L_708)
	.align		4
.L_708:
        /*0ff4*/ 	.word	index@(_Z25selective_scan_bwd_kernelI32Selective_Scan_bwd_kernel_traitsILi128ELi16ELb1ELb0ELb1ELb0ELb0EN3c108BFloat16EfEEv12SSMParamsBwd)
        /*0ff8*/ 	.word	0x00000010


	//----- nvinfo : EIATTR_MIN_STACK_SIZE
	.align		4
.L_709:
        /*0ffc*/ 	.byte	0x04, 0x12
        /*0ffe*/ 	.short	(.L_711 - .L_710)
	.align		4
.L_710:
        /*1000*/ 	.word	index@(_Z25selective_scan_bwd_kernelI32Selective_Scan_bwd_kernel_traitsILi128ELi16ELb1ELb0ELb1ELb0ELb1EN3c108BFloat16EfEEv12SSMParamsBwd)
        /*1004*/ 	.word	0x00000010


	//----- nvinfo : EIATTR_MIN_STACK_SIZE
	.align		4
.L_711:
        /*1008*/ 	.byte	0x04, 0x12
        /*100a*/ 	.short	(.L_713 - .L_712)
	.align		4
.L_712:
        /*100c*/ 	.word	index@(_Z25selective_scan_bwd_kernelI32Selective_Scan_bwd_kernel_traitsILi128ELi16ELb1ELb0ELb1ELb1ELb0EN3c108BFloat16EfEEv12SSMParamsBwd)
        /*1010*/ 	.word	0x00000010


	//----- nvinfo : EIATTR_MIN_STACK_SIZE
	.align		4
.L_713:
        /*1014*/ 	.byte	0x04, 0x12
        /*1016*/ 	.short	(.L_715 - .L_714)
	.align		4
.L_714:
        /*1018*/ 	.word	index@(_Z25selective_scan_bwd_kernelI32Selective_Scan_bwd_kernel_traitsILi128ELi16ELb1ELb0ELb1ELb1ELb1EN3c108BFloat16EfEEv12SSMParamsBwd)
        /*101c*/ 	.word	0x00000018


	//----- nvinfo : EIATTR_MIN_STACK_SIZE
	.align		4
.L_715:
        /*1020*/ 	.byte	0x04, 0x12
        /*1022*/ 	.short	(.L_717 - .L_716)
	.align		4
.L_716:
        /*1024*/ 	.word	index@(_Z25selective_scan_bwd_kernelI32Selective_Scan_bwd_kernel_traitsILi128ELi16ELb1ELb1ELb0ELb0ELb0EN3c108BFloat16EfEEv12SSMParamsBwd)
        /*1028*/ 	.word	0x00000050


	//----- nvinfo : EIATTR_MIN_STACK_SIZE
	.align		4
.L_717:
        /*102c*/ 	.byte	0x04, 0x12
        /*102e*/ 	.short	(.L_719 - .L_718)
	.align		4
.L_718:
        /*1030*/ 	.word	index@(_Z25selective_scan_bwd_kernelI32Selective_Scan_bwd_kernel_traitsILi128ELi16ELb1ELb1ELb0ELb0ELb1EN3c108BFloat16EfEEv12SSMParamsBwd)
        /*1034*/ 	.word	0x00000050


	//----- nvinfo : EIATTR_MIN_STACK_SIZE
	.align		4
.L_719:
        /*1038*/ 	.byte	0x04, 0x12
        /*103a*/ 	.short	(.L_721 - .L_720)
	.align		4
.L_720:
        /*103c*/ 	.word	index@(_Z25selective_scan_bwd_kernelI32Selective_Scan_bwd_kernel_traitsILi128ELi16ELb1ELb1ELb0ELb1ELb0EN3c108BFloat16EfEEv12SSMParamsBwd)
        /*1040*/ 	.word	0x00000050


	//----- nvinfo : EIATTR_MIN_STACK_SIZE
	.align		4
.L_721:
        /*1044*/ 	.byte	0x04, 0x12
        /*1046*/ 	.short	(.L_723 - .L_722)
	.align		4
.L_722:
        /*1048*/ 	.word	index@(_Z25selective_scan_bwd_kernelI32Selective_Scan_bwd_kernel_traitsILi128ELi16ELb1ELb1ELb0ELb1ELb1EN3c108BFloat16EfEEv12SSMParamsBwd)
        /*104c*/ 	.word	0x00000050


	//----- nvinfo : EIATTR_MIN_STACK_SIZE
	.align		4
.L_723:
        /*1050*/ 	.byte	0x04, 0x12
        /*1052*/ 	.short	(.L_725 - .L_724)
	.align		4
.L_724:
        /*1054*/ 	.word	index@(_Z25selective_scan_bwd_kernelI32Selective_Scan_bwd_kernel_traitsILi128ELi16ELb1ELb1ELb1ELb0ELb0EN3c108BFloat16EfEEv12SSMParamsBwd)
        /*1058*/ 	.word	0x00000050


	//----- nvinfo : EIATTR_MIN_STACK_SIZE
	.align		4
.L_725:
        /*105c*/ 	.byte	0x04, 0x12
        /*105e*/ 	.short	(.L_727 - .L_726)
	.align		4
.L_726:
        /*1060*/ 	.word	index@(_Z25selective_scan_bwd_kernelI32Selective_Scan_bwd_kernel_traitsILi128ELi16ELb1ELb1ELb1ELb0ELb1EN3c108BFloat16EfEEv12SSMParamsBwd)
        /*1064*/ 	.word	0x00000050


	//----- nvinfo : EIATTR_MIN_STACK_SIZE
	.align		4
.L_727:
        /*1068*/ 	.byte	0x04, 0x12
        /*106a*/ 	.short	(.L_729 - .L_728)
	.align		4
.L_728:
        /*106c*/ 	.word	index@(_Z25selective_scan_bwd_kernelI32Selective_Scan_bwd_kernel_traitsILi128ELi16ELb1ELb1ELb1ELb1ELb0EN3c108BFloat16EfEEv12SSMParamsBwd)
        /*1070*/ 	.word	0x00000050


	//----- nvinfo : EIATTR_MIN_STACK_SIZE
	.align		4
.L_729:
        /*1074*/ 	.byte	0x04, 0x12
        /*1076*/ 	.short	(.L_731 - .L_730)
	.align		4
.L_730:
        /*1078*/ 	.word	index@(_Z25selective_scan_bwd_kernelI32Selective_Scan_bwd_kernel_traitsILi128ELi16ELb1ELb1ELb1ELb1ELb1EN3c108BFloat16EfEEv12SSMParamsBwd)
        /*107c*/ 	.word	0x00000058


	//----- nvinfo : EIATTR_MIN_STACK_SIZE
	.align		4
.L_731:
        /*1080*/ 	.byte	0x04, 0x12
        /*1082*/ 	.short	(.L_733 - .L_732)
	.align		4
.L_732:
        /*1084*/ 	.word	index@(_Z25selective_scan_bwd_kernelI32Selective_Scan_bwd_kernel_traitsILi64ELi16ELb0ELb0ELb0ELb0ELb0EN3c108BFloat16EfEEv12SSMParamsBwd)
        /*1088*/ 	.word	0x00000000


	//----- nvinfo : EIATTR_MIN_STACK_SIZE
	.align		4
.L_733:
        /*108c*/ 	.byte	0x04, 0x12
        /*108e*/ 	.short	(.L_735 - .L_734)
	.align		4
.L_734:
        /*1090*/ 	.word	index@(_Z25selective_scan_bwd_kernelI32Selective_Scan_bwd_kernel_traitsILi64ELi16ELb0ELb0ELb0ELb0ELb1EN3c108BFloat16EfEEv12SSMParamsBwd)
        /*1094*/ 	.word	0x00000000


	//----- nvinfo : EIATTR_MIN_STACK_SIZE
	.align		4
.L_735:
        /*1098*/ 	.byte	0x04, 0x12
        /*109a*/ 	.short	(.L_737 - .L_736)
	.align		4
.L_736:
        /*109c*/ 	.word	index@(_Z25selective_scan_bwd_kernelI32Selective_Scan_bwd_kernel_traitsILi64ELi16ELb0ELb0ELb0ELb1ELb0EN3c108BFloat16EfEEv12SSMParamsBwd)
        /*10a0*/ 	.word	0x00000000


	//----- nvinfo : EIATTR_MIN_STACK_SIZE
	.align		4
.L_737:
        /*10a4*/ 	.byte	0x04, 0x12
        /*10a6*/ 	.short	(.L_739 - .L_738)
	.align		4
.L_738:
        /*10a8*/ 	.word	index@(_Z25selective_scan_bwd_kernelI32Selective_Scan_bwd_kernel_traitsILi64ELi16ELb0ELb0ELb0ELb1ELb1EN3c108BFloat16EfEEv12SSMParamsBwd)
        /*10ac*/ 	.word	0x00000000


	//----- nvinfo : EIATTR_MIN_STACK_SIZE
	.align		4
.L_739:
        /*10b0*/ 	.byte	0x04, 0x12
        /*10b2*/ 	.short	(.L_741 - .L_740)
	.align		4
.L_740:
        /*10b4*/ 	.word	index@(_Z25selective_scan_bwd_kernelI32Selective_Scan_bwd_kernel_traitsILi64ELi16ELb0ELb0ELb1ELb0ELb0EN3c108BFloat16EfEEv12SSMParamsBwd)
        /*10b8*/ 	.word	0x00000000


	//----- nvinfo : EIATTR_MIN_STACK_SIZE
	.align		4
.L_741:
        /*10bc*/ 	.byte	0x04, 0x12
        /*10be*/ 	.short	(.L_743 - .L_742)
	.align		4
.L_742:
        /*10c0*/ 	.word	index@(_Z25selective_scan_bwd_kernelI32Selective_Scan_bwd_kernel_traitsILi64ELi16ELb0ELb0ELb1ELb0ELb1EN3c108BFloat16EfEEv12SSMParamsBwd)
        /*10c4*/ 	.word	0x00000000


	//----- nvinfo : EIATTR_MIN_STACK_SIZE
	.align		4
.L_743:
        /*10c8*/ 	.byte	0x04, 0x12
        /*10ca*/ 	.short	(.L_745 - .L_744)
	.align		4
.L_744:
        /*10cc*/ 	.word	index@(_Z25selective_scan_bwd_kernelI32Selective_Scan_bwd_kernel_traitsILi64ELi16ELb0ELb0ELb1ELb1ELb0EN3c108BFloat16EfEEv12SSMParamsBwd)
        /*10d0*/ 	.word	0x00000000


	//----- nvinfo : EIATTR_MIN_STACK_SIZE
	.align		4
.L_745:
        /*10d4*/ 	.byte	0x04, 0x12
        /*10d6*/ 	.short	(.L_747 - .L_746)
	.align		4
.L_746:
        /*10d8*/ 	.word	index@(_Z25selective_scan_bwd_kernelI32Selective_Scan_bwd_kernel_traitsILi64ELi16ELb0ELb0ELb1ELb1ELb1EN3c108BFloat16EfEEv12SSMParamsBwd)
        /*10dc*/ 	.word	0x00000000


	//----- nvinfo : EIATTR_MIN_STACK_SIZE
	.align		4
.L_747:
        /*10e0*/ 	.byte	0x04, 0x12
        /*10e2*/ 	.short	(.L_749 - .L_748)
	.align		4
.L_748:
        /*10e4*/ 	.word	index@(_Z25selective_scan_bwd_kernelI32Selective_Scan_bwd_kernel_traitsILi64ELi16ELb0ELb1ELb0ELb0ELb0EN3c108BFloat16EfEEv12SSMParamsBwd)
        /*10e8*/ 	.word	0x00000000


	//----- nvinfo : EIATTR_MIN_STACK_SIZE
	.align		4
.L_749:
        /*10ec*/ 	.byte	0x04, 0x12
        /*10ee*/ 	.short	(.L_751 - .L_750)
	.align		4
.L_750:
        /*10f0*/ 	.word	index@(_Z25selective_scan_bwd_kernelI32Selective_Scan_bwd_kernel_traitsILi64ELi16ELb0ELb1ELb0ELb0ELb1EN3c108BFloat16EfEEv12SSMParamsBwd)
        /*10f4*/ 	.word	0x00000000


	//----- nvinfo : EIATTR_MIN_STACK_SIZE
	.align		4
.L_751:
        /*10f8*/ 	.byte	0x04, 0x12
        /*10fa*/ 	.short	(.L_753 - .L_752)
	.align		4
.L_752:
        /*10fc*/ 	.word	index@(_Z25selective_scan_bwd_kernelI32Selective_Scan_bwd_kernel_traitsILi64ELi16ELb0ELb1ELb0ELb1ELb0EN3c108BFloat16EfEEv12SSMParamsBwd)
        /*1100*/ 	.word	0x00000000


	//----- nvinfo : EIATTR_MIN_STACK_SIZE
	.align		4
.L_753:
        /*1104*/ 	.byte	0x04, 0x12
        /*1106*/ 	.short	(.L_755 - .L_754)
	.align		4
.L_754:
        /*1108*/ 	.word	index@(_Z25selective_scan_bwd_kernelI32Selective_Scan_bwd_kernel_traitsILi64ELi16ELb0ELb1ELb0ELb1ELb1EN3c108BFloat16EfEEv12SSMParamsBwd)
        /*110c*/ 	.word	0x00000000


	//----- nvinfo : EIATTR_MIN_STACK_SIZE
	.align		4
.L_755:
        /*1110*/ 	.byte	0x04, 0x12
        /*1112*/ 	.short	(.L_757 - .L_756)
	.align		4
.L_756:
        /*1114*/ 	.word	index@(_Z25selective_scan_bwd_kernelI32Selective_Scan_bwd_kernel_traitsILi64ELi16ELb0ELb1ELb1ELb0ELb0EN3c108BFloat16EfEEv12SSMParamsBwd)
        /*1118*/ 	.word	0x00000000


	//----- nvinfo : EIATTR_MIN_STACK_SIZE
	.align		4
.L_757:
        /*111c*/ 	.byte	0x04, 0x12
        /*111e*/ 	.short	(.L_759 - .L_758)
	.align		4
.L_758:
        /*1120*/ 	.word	index@(_Z25selective_scan_bwd_kernelI32Selective_Scan_bwd_kernel_traitsILi64ELi16ELb0ELb1ELb1ELb0ELb1EN3c108BFloat16EfEEv12SSMParamsBwd)
        /*1124*/ 	.word	0x00000000


	//----- nvinfo : EIATTR_MIN_STACK_SIZE
	.align		4
.L_759:
        /*1128*/ 	.byte	0x04, 0x12
        /*112a*/ 	.short	(.L_761 - .L_760)
	.align		4
.L_760:
        /*112c*/ 	.word	index@(_Z25selective_scan_bwd_kernelI32Selective_Scan_bwd_kernel_traitsILi64ELi16ELb0ELb1ELb1ELb1ELb0EN3c108BFloat16EfEEv12SSMParamsBwd)
        /*1130*/ 	.word	0x00000000


	//----- nvinfo : EIATTR_MIN_STACK_SIZE
	.align		4
.L_761:
        /*1134*/ 	.byte	0x04, 0x12
        /*1136*/ 	.short	(.L_763 - .L_762)
	.align		4
.L_762:
        /*1138*/ 	.word	index@(_Z25selective_scan_bwd_kernelI32Selective_Scan_bwd_kernel_traitsILi64ELi16ELb0ELb1ELb1ELb1ELb1EN3c108BFloat16EfEEv12SSMParamsBwd)
        /*113c*/ 	.word	0x00000000


	//----- nvinfo : EIATTR_MIN_STACK_SIZE
	.align		4
.L_763:
        /*1140*/ 	.byte	0x04, 0x12
        /*1142*/ 	.short	(.L_765 - .L_764)
	.align		4
.L_764:
        /*1144*/ 	.word	index@(_Z25selective_scan_bwd_kernelI32Selective_Scan_bwd_kernel_traitsILi64ELi16ELb1ELb0ELb0ELb0ELb0EN3c108BFloat16EfEEv12SSMParamsBwd)
        /*1148*/ 	.word	0x00000000


	//----- nvinfo : EIATTR_MIN_STACK_SIZE
	.align		4
.L_765:
        /*114c*/ 	.byte	0x04, 0x12
        /*114e*/ 	.short	(.L_767 - .L_766)
	.align		4
.L_766:
        /*1150*/ 	.word	index@(_Z25selective_scan_bwd_kernelI32Selective_Scan_bwd_kernel_traitsILi64ELi16ELb1ELb0ELb0ELb0ELb1EN3c108BFloat16EfEEv12SSMParamsBwd)
        /*1154*/ 	.word	0x00000000


	//----- nvinfo : EIATTR_MIN_STACK_SIZE
	.align		4
.L_767:
        /*1158*/ 	.byte	0x04, 0x12
        /*115a*/ 	.short	(.L_769 - .L_768)
	.align		4
.L_768:
        /*115c*/ 	.word	index@(_Z25selective_scan_bwd_kernelI32Selective_Scan_bwd_kernel_traitsILi64ELi16ELb1ELb0ELb0ELb1ELb0EN3c108BFloat16EfEEv12SSMParamsBwd)
        /*1160*/ 	.word	0x00000000


	//----- nvinfo : EIATTR_MIN_STACK_SIZE
	.align		4
.L_769:
        /*1164*/ 	.byte	0x04, 0x12
        /*1166*/ 	.short	(.L_771 - .L_770)
	.align		4
.L_770:
        /*1168*/ 	.word	index@(_Z25selective_scan_bwd_kernelI32Selective_Scan_bwd_kernel_traitsILi64ELi16ELb1ELb0ELb0ELb1ELb1EN3c108BFloat16EfEEv12SSMParamsBwd)
        /*116c*/ 	.word	0x00000000


	//----- nvinfo : EIATTR_MIN_STACK_SIZE
	.align		4
.L_771:
        /*1170*/ 	.byte	0x04, 0x12
        /*1172*/ 	.short	(.L_773 - .L_772)
	.align		4
.L_772:
        /*1174*/ 	.word	index@(_Z25selective_scan_bwd_kernelI32Selective_Scan_bwd_kernel_traitsILi64ELi16ELb1ELb0ELb1ELb0ELb0EN3c108BFloat16EfEEv12SSMParamsBwd)
        /*1178*/ 	.word	0x00000000


	//----- nvinfo : EIATTR_MIN_STACK_SIZE
	.align		4
.L_773:
        /*117c*/ 	.byte	0x04, 0x12
        /*117e*/ 	.short	(.L_775 - .L_774)
	.align		4
.L_774:
        /*1180*/ 	.word	index@(_Z25selective_scan_bwd_kernelI32Selective_Scan_bwd_kernel_traitsILi64ELi16ELb1ELb0ELb1ELb0ELb1EN3c108BFloat16EfEEv12SSMParamsBwd)
        /*1184*/ 	.word	0x00000000


	//----- nvinfo : EIATTR_MIN_STACK_SIZE
	.align		4
.L_775:
        /*1188*/ 	.byte	0x04, 0x12
        /*118a*/ 	.short	(.L_777 - .L_776)
	.align		4
.L_776:
        /*118c*/ 	.word	index@(_Z25selective_scan_bwd_kernelI32Selective_Scan_bwd_kernel_traitsILi64ELi16ELb1ELb0ELb1ELb1ELb0EN3c108BFloat16EfEEv12SSMParamsBwd)
        /*1190*/ 	.word	0x00000000


	//----- nvinfo : EIATTR_MIN_STACK_SIZE
	.align		4
.L_777:
        /*1194*/ 	.byte	0x04, 0x12
        /*1196*/ 	.short	(.L_779 - .L_778)
	.align		4
.L_778:
        /*1198*/ 	.word	index@(_Z25selective_scan_bwd_kernelI32Selective_Scan_bwd_kernel_traitsILi64ELi16ELb1ELb0ELb1ELb1ELb1EN3c108BFloat16EfEEv12SSMParamsBwd)
        /*119c*/ 	.word	0x00000000


	//----- nvinfo : EIATTR_MIN_STACK_SIZE
	.align		4
.L_779:
        /*11a0*/ 	.byte	0x04, 0x12
        /*11a2*/ 	.short	(.L_781 - .L_780)
	.align		4
.L_780:
        /*11a4*/ 	.word	index@(_Z25selective_scan_bwd_kernelI32Selective_Scan_bwd_kernel_traitsILi64ELi16ELb1ELb1ELb0ELb0ELb0EN3c108BFloat16EfEEv12SSMParamsBwd)
        /*11a8*/ 	.word	0x00000000


	//----- nvinfo : EIATTR_MIN_STACK_SIZE
	.align		4
.L_781:
        /*11ac*/ 	.byte	0x04, 0x12
        /*11ae*/ 	.short	(.L_783 - .L_782)
	.align		4
.L_782:
        /*11b0*/ 	.word	index@(_Z25selective_scan_bwd_kernelI32Selective_Scan_bwd_kernel_traitsILi64ELi16ELb1ELb1ELb0ELb0ELb1EN3c108BFloat16EfEEv12SSMParamsBwd)
        /*11b4*/ 	.word	0x00000000


	//----- nvinfo : EIATTR_MIN_STACK_SIZE
	.align		4
.L_783:
        /*11b8*/ 	.byte	0x04, 0x12
        /*11ba*/ 	.short	(.L_785 - .L_784)
	.align		4
.L_784:
        /*11bc*/ 	.word	index@(_Z25selective_scan_bwd_kernelI32Selective_Scan_bwd_kernel_traitsILi64ELi16ELb1ELb1ELb0ELb1ELb0EN3c108BFloat16EfEEv12SSMParamsBwd)
        /*11c0*/ 	.word	0x00000000


	//----- nvinfo : EIATTR_MIN_STACK_SIZE
	.align		4
.L_785:
        /*11c4*/ 	.byte	0x04, 0x12
        /*11c6*/ 	.short	(.L_787 - .L_786)
	.align		4
.L_786:
        /*11c8*/ 	.word	index@(_Z25selective_scan_bwd_kernelI32Selective_Scan_bwd_kernel_traitsILi64ELi16ELb1ELb1ELb0ELb1ELb1EN3c108BFloat16EfEEv12SSMParamsBwd)
        /*11cc*/ 	.word	0x00000000


	//----- nvinfo : EIATTR_MIN_STACK_SIZE
	.align		4
.L_787:
        /*11d0*/ 	.byte	0x04, 0x12
        /*11d2*/ 	.short	(.L_789 - .L_788)
	.align		4
.L_788:
        /*11d4*/ 	.word	index@(_Z25selective_scan_bwd_kernelI32Selective_Scan_bwd_kernel_traitsILi64ELi16ELb1ELb1ELb1ELb0ELb0EN3c108BFloat16EfEEv12SSMParamsBwd)
        /*11d8*/ 	.word	0x00000000


	//----- nvinfo : EIATTR_MIN_STACK_SIZE
	.align		4
.L_789:
        /*11dc*/ 	.byte	0x04, 0x12
        /*11de*/ 	.short	(.L_791 - .L_790)
	.align		4
.L_790:
        /*11e0*/ 	.word	index@(_Z25selective_scan_bwd_kernelI32Selective_Scan_bwd_kernel_traitsILi64ELi16ELb1ELb1ELb1ELb0ELb1EN3c108BFloat16EfEEv12SSMParamsBwd)
        /*11e4*/ 	.word	0x00000000


	//----- nvinfo : EIATTR_MIN_STACK_SIZE
	.align		4
.L_791:
        /*11e8*/ 	.byte	0x04, 0x12
        /*11ea*/ 	.short	(.L_793 - .L_792)
	.align		4
.L_792:
        /*11ec*/ 	.word	index@(_Z25selective_scan_bwd_kernelI32Selective_Scan_bwd_kernel_traitsILi64ELi16ELb1ELb1ELb1ELb1ELb0EN3c108BFloat16EfEEv12SSMParamsBwd)
        /*11f0*/ 	.word	0x00000000


	//----- nvinfo : EIATTR_MIN_STACK_SIZE
	.align		4
.L_793:
        /*11f4*/ 	.byte	0x04, 0x12
        /*11f6*/ 	.short	(.L_795 - .L_794)
	.align		4
.L_794:
        /*11f8*/ 	.word	index@(_Z25selective_scan_bwd_kernelI32Selective_Scan_bwd_kernel_traitsILi64ELi16ELb1ELb1ELb1ELb1ELb1EN3c108BFloat16EfEEv12SSMParamsBwd)
        /*11fc*/ 	.word	0x00000000


	//----- nvinfo : EIATTR_MIN_STACK_SIZE
	.align		4
.L_795:
        /*1200*/ 	.byte	0x04, 0x12
        /*1202*/ 	.short	(.L_797 - .L_796)
	.align		4
.L_796:
        /*1204*/ 	.word	index@(_Z25selective_scan_bwd_kernelI32Selective_Scan_bwd_kernel_traitsILi32ELi16ELb0ELb0ELb0ELb0ELb0EN3c108BFloat16EfEEv12SSMParamsBwd)
        /*1208*/ 	.word	0x00000000


	//----- nvinfo : EIATTR_MIN_STACK_SIZE
	.align		4
.L_797:
        /*120c*/ 	.byte	0x04, 0x12
        /*120e*/ 	.short	(.L_799 - .L_798)
	.align		4
.L_798:
        /*1210*/ 	.word	index@(_Z25selective_scan_bwd_kernelI32Selective_Scan_bwd_kernel_traitsILi32ELi16ELb0ELb0ELb0ELb0ELb1EN3c108BFloat16EfEEv12SSMParamsBwd)
        /*1214*/ 	.word	0x00000000


	//----- nvinfo : EIATTR_MIN_STACK_SIZE
	.align		4
.L_799:
        /*1218*/ 	.byte	0x04, 0x12
        /*121a*/ 	.short	(.L_801 - .L_800)
	.align		4
.L_800:
        /*121c*/ 	.word	index@(_Z25selective_scan_bwd_kernelI32Selective_Scan_bwd_kernel_traitsILi32ELi16ELb0ELb0ELb0ELb1ELb0EN3c108BFloat16EfEEv12SSMParamsBwd)
        /*1220*/ 	.word	0x00000000


	//----- nvinfo : EIATTR_MIN_STACK_SIZE
	.align		4
.L_801:
        /*1224*/ 	.byte	0x04, 0x12
        /*1226*/ 	.short	(.L_803 - .L_802)
	.align		4
.L_802:
        /*1228*/ 	.word	index@(_Z25selective_scan_bwd_kernelI32Selective_Scan_bwd_kernel_traitsILi32ELi16ELb0ELb0ELb0ELb1ELb1EN3c108BFloat16EfEEv12SSMParamsBwd)
        /*122c*/ 	.word	0x00000000


	//----- nvinfo : EIATTR_MIN_STACK_SIZE
	.align		4
.L_803:
        /*1230*/ 	.byte	0x04, 0x12
        /*1232*/ 	.short	(.L_805 - .L_804)
	.align		4
.L_804:
        /*1234*/ 	.word	index@(_Z25selective_scan_bwd_kernelI32Selective_Scan_bwd_kernel_traitsILi32ELi16ELb0ELb0ELb1ELb0ELb0EN3c108BFloat16EfEEv12SSMParamsBwd)
        /*1238*/ 	.word	0x00000000


	//----- nvinfo : EIATTR_MIN_STACK_SIZE
	.align		4
.L_805:
        /*123c*/ 	.byte	0x04, 0x12
        /*123e*/ 	.short	(.L_807 - .L_806)
	.align		4
.L_806:
        /*1240*/ 	.word	index@(_Z25selective_scan_bwd_kernelI32Selective_Scan_bwd_kernel_traitsILi32ELi16ELb0ELb0ELb1ELb0ELb1EN3c108BFloat16EfEEv12SSMParamsBwd)
        /*1244*/ 	.word	0x00000000


	//----- nvinfo : EIATTR_MIN_STACK_SIZE
	.align		4
.L_807:
        /*1248*/ 	.byte	0x04, 0x12
        /*124a*/ 	.short	(.L_809 - .L_808)
	.align		4
.L_808:
        /*124c*/ 	.word	index@(_Z25selective_scan_bwd_kernelI32Selective_Scan_bwd_kernel_traitsILi32ELi16ELb0ELb0ELb1ELb1ELb0EN3c108BFloat16EfEEv12SSMParamsBwd)
        /*1250*/ 	.word	0x00000000


	//----- nvinfo : EIATTR_MIN_STACK_SIZE
	.align		4
.L_809:
        /*1254*/ 	.byte	0x04, 0x12
        /*1256*/ 	.short	(.L_811 - .L_810)
	.align		4
.L_810:
        /*1258*/ 	.word	index@(_Z25selective_scan_bwd_kernelI32Selective_Scan_bwd_kernel_traitsILi32ELi16ELb0ELb0ELb1ELb1ELb1EN3c108BFloat16EfEEv12SSMParamsBwd)
        /*125c*/ 	.word	0x00000000


	//----- nvinfo : EIATTR_MIN_STACK_SIZE
	.align		4
.L_811:
        /*1260*/ 	.byte	0x04, 0x12
        /*1262*/ 	.short	(.L_813 - .L_812)
	.align		4
.L_812:
        /*1264*/ 	.word	index@(_Z25selective_scan_bwd_kernelI32Selective_Scan_bwd_kernel_traitsILi32ELi16ELb0ELb1ELb0ELb0ELb0EN3c108BFloat16EfEEv12SSMParamsBwd)
        /*1268*/ 	.word	0x00000000


	//----- nvinfo : EIATTR_MIN_STACK_SIZE
	.align		4
.L_813:
        /*126c*/ 	.byte	0x04, 0x12
        /*126e*/ 	.short	(.L_815 - .L_814)
	.align		4
.L_814:
        /*1270*/ 	.word	index@(_Z25selective_scan_bwd_kernelI32Selective_Scan_bwd_kernel_traitsILi32ELi16ELb0ELb1ELb0ELb0ELb1EN3c108BFloat16EfEEv12SSMParamsBwd)
        /*1274*/ 	.word	0x00000000


	//----- nvinfo : EIATTR_MIN_STACK_SIZE
	.align		4
.L_815:
        /*1278*/ 	.byte	0x04, 0x12
        /*127a*/ 	.short	(.L_817 - .L_816)
	.align		4
.L_816:
        /*127c*/ 	.word	index@(_Z25selective_scan_bwd_kernelI32Selective_Scan_bwd_kernel_traitsILi32ELi16ELb0ELb1ELb0ELb1ELb0EN3c108BFloat16EfEEv12SSMParamsBwd)
        /*1280*/ 	.word	0x00000000


	//----- nvinfo : EIATTR_MIN_STACK_SIZE
	.align		4
.L_817:
        /*1284*/ 	.byte	0x04, 0x12
        /*1286*/ 	.short	(.L_819 - .L_818)
	.align		4
.L_818:
        /*1288*/ 	.word	index@(_Z25selective_scan_bwd_kernelI32Selective_Scan_bwd_kernel_traitsILi32ELi16ELb0ELb1ELb0ELb1ELb1EN3c108BFloat16EfEEv12SSMParamsBwd)
        /*128c*/ 	.word	0x00000000


	//----- nvinfo : EIATTR_MIN_STACK_SIZE
	.align		4
.L_819:
        /*1290*/ 	.byte	0x04, 0x12
        /*1292*/ 	.short	(.L_821 - .L_820)
	.align		4
.L_820:
        /*1294*/ 	.word	index@(_Z25selective_scan_bwd_kernelI32Selective_Scan_bwd_kernel_traitsILi32ELi16ELb0ELb1ELb1ELb0ELb0EN3c108BFloat16EfEEv12SSMParamsBwd)
        /*1298*/ 	.word	0x00000000


	//----- nvinfo : EIATTR_MIN_STACK_SIZE
	.align		4
.L_821:
        /*129c*/ 	.byte	0x04, 0x12
        /*129e*/ 	.short	(.L_823 - .L_822)
	.align		4
.L_822:
        /*12a0*/ 	.word	index@(_Z25selective_scan_bwd_kernelI32Selective_Scan_bwd_kernel_traitsILi32ELi16ELb0ELb1ELb1ELb0ELb1EN3c108BFloat16EfEEv12SSMParamsBwd)
        /*12a4*/ 	.word	0x00000000


	//----- nvinfo : EIATTR_MIN_STACK_SIZE
	.align		4
.L_823:
        /*12a8*/ 	.byte	0x04, 0x12
        /*12aa*/ 	.short	(.L_825 - .L_824)
	.align		4
.L_824:
        /*12ac*/ 	.word	index@(_Z25selective_scan_bwd_kernelI32Selective_Scan_bwd_kernel_traitsILi32ELi16ELb0ELb1ELb1ELb1ELb0EN3c108BFloat16EfEEv12SSMParamsBwd)
        /*12b0*/ 	.word	0x00000000


	//----- nvinfo : EIATTR_MIN_STACK_SIZE
	.align		4
.L_825:
        /*12b4*/ 	.byte	0x04, 0x12
        /*12b6*/ 	.short	(.L_827 - .L_826)
	.align		4
.L_826:
        /*12b8*/ 	.word	index@(_Z25selective_scan_bwd_kernelI32Selective_Scan_bwd_kernel_traitsILi32ELi16ELb0ELb1ELb1ELb1ELb1EN3c108BFloat16EfEEv12SSMParamsBwd)
        /*12bc*/ 	.word	0x00000000


	//----- nvinfo : EIATTR_MIN_STACK_SIZE
	.align		4
.L_827:
        /*12c0*/ 	.byte	0x04, 0x12
        /*12c2*/ 	.short	(.L_829 - .L_828)
	.align		4
.L_828:
        /*12c4*/ 	.word	index@(_Z25selective_scan_bwd_kernelI32Selective_Scan_bwd_kernel_traitsILi32ELi16ELb1ELb0ELb0ELb0ELb0EN3c108BFloat16EfEEv12SSMParamsBwd)
        /*12c8*/ 	.word	0x00000000


	//----- nvinfo : EIATTR_MIN_STACK_SIZE
	.align		4
.L_829:
        /*12cc*/ 	.byte	0x04, 0x12
        /*12ce*/ 	.short	(.L_831 - .L_830)
	.align		4
.L_830:
        /*12d0*/ 	.word	index@(_Z25selective_scan_bwd_kernelI32Selective_Scan_bwd_kernel_traitsILi32ELi16ELb1ELb0ELb0ELb0ELb1EN3c108BFloat16EfEEv12SSMParamsBwd)
        /*12d4*/ 	.word	0x00000000


	//----- nvinfo : EIATTR_MIN_STACK_SIZE
	.align		4
.L_831:
        /*12d8*/ 	.byte	0x04, 0x12
        /*12da*/ 	.short	(.L_833 - .L_832)
	.align		4
.L_832:
        /*12dc*/ 	.word	index@(_Z25selective_scan_bwd_kernelI32Selective_Scan_bwd_kernel_traitsILi32ELi16ELb1ELb0ELb0ELb1ELb0EN3c108BFloat16EfEEv12SSMParamsBwd)
        /*12e0*/ 	.word	0x00000000


	//----- nvinfo : EIATTR_MIN_STACK_SIZE
	.align		4
.L_833:
        /*12e4*/ 	.byte	0x04, 0x12
        /*12e6*/ 	.short	(.L_835 - .L_834)
	.align		4
.L_834:
        /*12e8*/ 	.word	index@(_Z25selective_scan_bwd_kernelI32Selective_Scan_bwd_kernel_traitsILi32ELi16ELb1ELb0ELb0ELb1ELb1EN3c108BFloat16EfEEv12SSMParamsBwd)
        /*12ec*/ 	.word	0x00000000


	//----- nvinfo : EIATTR_MIN_STACK_SIZE
	.align		4
.L_835:
        /*12f0*/ 	.byte	0x04, 0x12
        /*12f2*/ 	.short	(.L_837 - .L_836)
	.align		4
.L_836:
        /*12f4*/ 	.word	index@(_Z25selective_scan_bwd_kernelI32Selective_Scan_bwd_kernel_traitsILi32ELi16ELb1ELb0ELb1ELb0ELb0EN3c108BFloat16EfEEv12SSMParamsBwd)
        /*12f8*/ 	.word	0x00000000


	//----- nvinfo : EIATTR_MIN_STACK_SIZE
	.align		4
.L_837:
        /*12fc*/ 	.byte	0x04, 0x12
        /*12fe*/ 	.short	(.L_839 - .L_838)
	.align		4
.L_838:
        /*1300*/ 	.word	index@(_Z25selective_scan_bwd_kernelI32Selective_Scan_bwd_kernel_traitsILi32ELi16ELb1ELb0ELb1ELb0ELb1EN3c108BFloat16EfEEv12SSMParamsBwd)
        /*1304*/ 	.word	0x00000000


	//----- nvinfo : EIATTR_MIN_STACK_SIZE
	.align		4
.L_839:
        /*1308*/ 	.byte	0x04, 0x12
        /*130a*/ 	.short	(.L_841 - .L_840)
	.align		4
.L_840:
        /*130c*/ 	.word	index@(_Z25selective_scan_bwd_kernelI32Selective_Scan_bwd_kernel_traitsILi32ELi16ELb1ELb0ELb1ELb1ELb0EN3c108BFloat16EfEEv12SSMParamsBwd)
        /*1310*/ 	.word	0x00000000


	//----- nvinfo : EIATTR_MIN_STACK_SIZE
	.align		4
.L_841:
        /*1314*/ 	.byte	0x04, 0x12
        /*1316*/ 	.short	(.L_843 - .L_842)
	.align		4
.L_842:
        /*1318*/ 	.word	index@(_Z25selective_scan_bwd_kernelI32Selective_Scan_bwd_kernel_traitsILi32ELi16ELb1ELb0ELb1ELb1ELb1EN3c108BFloat16EfEEv12SSMParamsBwd)
        /*131c*/ 	.word	0x00000000


	//----- nvinfo : EIATTR_MIN_STACK_SIZE
	.align		4
.L_843:
        /*1320*/ 	.byte	0x04, 0x12
        /*1322*/ 	.short	(.L_845 - .L_844)
	.align		4
.L_844:
        /*1324*/ 	.word	index@(_Z25selective_scan_bwd_kernelI32Selective_Scan_bwd_kernel_traitsILi32ELi16ELb1ELb1ELb0ELb0ELb0EN3c108BFloat16EfEEv12SSMParamsBwd)
        /*1328*/ 	.word	0x00000000


	//----- nvinfo : EIATTR_MIN_STACK_SIZE
	.align		4
.L_845:
        /*132c*/ 	.byte	0x04, 0x12
        /*132e*/ 	.short	(.L_847 - .L_846)
	.align		4
.L_846:
        /*1330*/ 	.word	index@(_Z25selective_scan_bwd_kernelI32Selective_Scan_bwd_kernel_traitsILi32ELi16ELb1ELb1ELb0ELb0ELb1EN3c108BFloat16EfEEv12SSMParamsBwd)
        /*1334*/ 	.word	0x00000000


	//----- nvinfo : EIATTR_MIN_STACK_SIZE
	.align		4
.L_847:
        /*1338*/ 	.byte	0x04, 0x12
        /*133a*/ 	.short	(.L_849 - .L_848)
	.align		4
.L_848:
        /*133c*/ 	.word	index@(_Z25selective_scan_bwd_kernelI32Selective_Scan_bwd_kernel_traitsILi32ELi16ELb1ELb1ELb0ELb1ELb0EN3c108BFloat16EfEEv12SSMParamsBwd)
        /*1340*/ 	.word	0x00000000


	//----- nvinfo : EIATTR_MIN_STACK_SIZE
	.align		4
.L_849:
        /*1344*/ 	.byte	0x04, 0x12
        /*1346*/ 	.short	(.L_851 - .L_850)
	.align		4
.L_850:
        /*1348*/ 	.word	index@(_Z25selective_scan_bwd_kernelI32Selective_Scan_bwd_kernel_traitsILi32ELi16ELb1ELb1ELb0ELb1ELb1EN3c108BFloat16EfEEv12SSMParamsBwd)
        /*134c*/ 	.word	0x00000000


	//----- nvinfo : EIATTR_MIN_STACK_SIZE
	.align		4
.L_851:
        /*1350*/ 	.byte	0x04, 0x12
        /*1352*/ 	.short	(.L_853 - .L_852)
	.align		4
.L_852:
        /*1354*/ 	.word	index@(_Z25selective_scan_bwd_kernelI32Selective_Scan_bwd_kernel_traitsILi32ELi16ELb1ELb1ELb1ELb0ELb0EN3c108BFloat16EfEEv12SSMParamsBwd)
        /*1358*/ 	.word	0x00000000


	//----- nvinfo : EIATTR_MIN_STACK_SIZE
	.align		4
.L_853:
        /*135c*/ 	.byte	0x04, 0x12
        /*135e*/ 	.short	(.L_855 - .L_854)
	.align		4
.L_854:
        /*1360*/ 	.word	index@(_Z25selective_scan_bwd_kernelI32Selective_Scan_bwd_kernel_traitsILi32ELi16ELb1ELb1ELb1ELb0ELb1EN3c108BFloat16EfEEv12SSMParamsBwd)
        /*1364*/ 	.word	0x00000000


	//----- nvinfo : EIATTR_MIN_STACK_SIZE
	.align		4
.L_855:
        /*1368*/ 	.byte	0x04, 0x12
        /*136a*/ 	.short	(.L_857 - .L_856)
	.align		4
.L_856:
        /*136c*/ 	.word	index@(_Z25selective_scan_bwd_kernelI32Selective_Scan_bwd_kernel_traitsILi32ELi16ELb1ELb1ELb1ELb1ELb0EN3c108BFloat16EfEEv12SSMParamsBwd)
        /*1370*/ 	.word	0x00000000


	//----- nvinfo : EIATTR_MIN_STACK_SIZE
	.align		4
.L_857:
        /*1374*/ 	.byte	0x04, 0x12
        /*1376*/ 	.short	(.L_859 - .L_858)
	.align		4
.L_858:
        /*1378*/ 	.word	index@(_Z25selective_scan_bwd_kernelI32Selective_Scan_bwd_kernel_traitsILi32ELi16ELb1ELb1ELb1ELb1ELb1EN3c108BFloat16EfEEv12SSMParamsBwd)
        /*137c*/ 	.word	0x00000000


	//----- nvinfo : EIATTR_MIN_STACK_SIZE
	.align		4
.L_859:
        /*1380*/ 	.byte	0x04, 0x12
        /*1382*/ 	.short	(.L_861 - .L_860)
	.align		4
.L_860:
        /*1384*/ 	.word	index@(_Z25selective_scan_bwd_kernelI32Selective_Scan_bwd_kernel_traitsILi32ELi8ELb0ELb0ELb0ELb0ELb0EN3c108BFloat16EfEEv12SSMParamsBwd)
        /*1388*/ 	.word	0x00000000


	//----- nvinfo : EIATTR_MIN_STACK_SIZE
	.align		4
.L_861:
        /*138c*/ 	.byte	0x04, 0x12
        /*138e*/ 	.short	(.L_863 - .L_862)
	.align		4
.L_862:
        /*1390*/ 	.word	index@(_Z25selective_scan_bwd_kernelI32Selective_Scan_bwd_kernel_traitsILi32ELi8ELb0ELb0ELb0ELb0ELb1EN3c108BFloat16EfEEv12SSMParamsBwd)
        /*1394*/ 	.word	0x00000000


	//----- nvinfo : EIATTR_MIN_STACK_SIZE
	.align		4
.L_863:
        /*1398*/ 	.byte	0x04, 0x12
        /*139a*/ 	.short	(.L_865 - .L_864)
	.align		4
.L_864:
        /*139c*/ 	.word	index@(_Z25selective_scan_bwd_kernelI32Selective_Scan_bwd_kernel_traitsILi32ELi8ELb0ELb0ELb0ELb1ELb0EN3c108BFloat16EfEEv12SSMParamsBwd)
        /*13a0*/ 	.word	0x00000000


	//----- nvinfo : EIATTR_MIN_STACK_SIZE
	.align		4
.L_865:
        /*13a4*/ 	.byte	0x04, 0x12
        /*13a6*/ 	.short	(.L_867 - .L_866)
	.align		4
.L_866:
        /*13a8*/ 	.word	index@(_Z25selective_scan_bwd_kernelI32Selective_Scan_bwd_kernel_traitsILi32ELi8ELb0ELb0ELb0ELb1ELb1EN3c108BFloat16EfEEv12SSMParamsBwd)
        /*13ac*/ 	.word	0x00000000


	//----- nvinfo : EIATTR_MIN_STACK_SIZE
	.align		4
.L_867:
        /*13b0*/ 	.byte	0x04, 0x12
        /*13b2*/ 	.short	(.L_869 - .L_868)
	.align		4
.L_868:
        /*13b4*/ 	.word	index@(_Z25selective_scan_bwd_kernelI32Selective_Scan_bwd_kernel_traitsILi32ELi8ELb0ELb0ELb1ELb0ELb0EN3c108BFloat16EfEEv12SSMParamsBwd)
        /*13b8*/ 	.word	0x00000000


	//----- nvinfo : EIATTR_MIN_STACK_SIZE
	.align		4
.L_869:
        /*13bc*/ 	.byte	0x04, 0x12
        /*13be*/ 	.short	(.L_871 - .L_870)
	.align		4
.L_870:
        /*13c0*/ 	.word	index@(_Z25selective_scan_bwd_kernelI32Selective_Scan_bwd_kernel_traitsILi32ELi8ELb0ELb0ELb1ELb0ELb1EN3c108BFloat16EfEEv12SSMParamsBwd)
        /*13c4*/ 	.word	0x00000000


	//----- nvinfo : EIATTR_MIN_STACK_SIZE
	.align		4
.L_871:
        /*13c8*/ 	.byte	0x04, 0x12
        /*13ca*/ 	.short	(.L_873 - .L_872)
	.align		4
.L_872:
        /*13cc*/ 	.word	index@(_Z25selective_scan_bwd_kernelI32Selective_Scan_bwd_kernel_traitsILi32ELi8ELb0ELb0ELb1ELb1ELb0EN3c108BFloat16EfEEv12SSMParamsBwd)
        /*13d0*/ 	.word	0x00000000


	//----- nvinfo : EIATTR_MIN_STACK_SIZE
	.align		4
.L_873:
        /*13d4*/ 	.byte	0x04, 0x12
        /*13d6*/ 	.short	(.L_875 - .L_874)
	.align		4
.L_874:
        /*13d8*/ 	.word	index@(_Z25selective_scan_bwd_kernelI32Selective_Scan_bwd_kernel_traitsILi32ELi8ELb0ELb0ELb1ELb1ELb1EN3c108BFloat16EfEEv12SSMParamsBwd)
        /*13dc*/ 	.word	0x00000000


	//----- nvinfo : EIATTR_MIN_STACK_SIZE
	.align		4
.L_875:
        /*13e0*/ 	.byte	0x04, 0x12
        /*13e2*/ 	.short	(.L_877 - .L_876)
	.align		4
.L_876:
        /*13e4*/ 	.word	index@(_Z25selective_scan_bwd_kernelI32Selective_Scan_bwd_kernel_traitsILi32ELi8ELb0ELb1ELb0ELb0ELb0EN3c108BFloat16EfEEv12SSMParamsBwd)
        /*13e8*/ 	.word	0x00000000


	//----- nvinfo : EIATTR_MIN_STACK_SIZE
	.align		4
.L_877:
        /*13ec*/ 	.byte	0x04, 0x12
        /*13ee*/ 	.short	(.L_879 - .L_878)
	.align		4
.L_878:
        /*13f0*/ 	.word	index@(_Z25selective_scan_bwd_kernelI32Selective_Scan_bwd_kernel_traitsILi32ELi8ELb0ELb1ELb0ELb0ELb1EN3c108BFloat16EfEEv12SSMParamsBwd)
        /*13f4*/ 	.word	0x00000000


	//----- nvinfo : EIATTR_MIN_STACK_SIZE
	.align		4
.L_879:
        /*13f8*/ 	.byte	0x04, 0x12
        /*13fa*/ 	.short	(.L_881 - .L_880)
	.align		4
.L_880:
        /*13fc*/ 	.word	index@(_Z25selective_scan_bwd_kernelI32Selective_Scan_bwd_kernel_traitsILi32ELi8ELb0ELb1ELb0ELb1ELb0EN3c108BFloat16EfEEv12SSMParamsBwd)
        /*1400*/ 	.word	0x00000000


	//----- nvinfo : EIATTR_MIN_STACK_SIZE
	.align		4
.L_881:
        /*1404*/ 	.byte	0x04, 0x12
        /*1406*/ 	.short	(.L_883 - .L_882)
	.align		4
.L_882:
        /*1408*/ 	.word	index@(_Z25selective_scan_bwd_kernelI32Selective_Scan_bwd_kernel_traitsILi32ELi8ELb0ELb1ELb0ELb1ELb1EN3c108BFloat16EfEEv12SSMParamsBwd)
        /*140c*/ 	.word	0x00000000


	//----- nvinfo : EIATTR_MIN_STACK_SIZE
	.align		4
.L_883:
        /*1410*/ 	.byte	0x04, 0x12
        /*1412*/ 	.short	(.L_885 - .L_884)
	.align		4
.L_884:
        /*1414*/ 	.word	index@(_Z25selective_scan_bwd_kernelI32Selective_Scan_bwd_kernel_traitsILi32ELi8ELb0ELb1ELb1ELb0ELb0EN3c108BFloat16EfEEv12SSMParamsBwd)
        /*1418*/ 	.word	0x00000000


	//----- nvinfo : EIATTR_MIN_STACK_SIZE
	.align		4
.L_885:
        /*141c*/ 	.byte	0x04, 0x12
        /*141e*/ 	.short	(.L_887 - .L_886)
	.align		4
.L_886:
        /*1420*/ 	.word	index@(_Z25selective_scan_bwd_kernelI32Selective_Scan_bwd_kernel_traitsILi32ELi8ELb0ELb1ELb1ELb0ELb1EN3c108BFloat16EfEEv12SSMParamsBwd)
        /*1424*/ 	.word	0x00000000


	//----- nvinfo : EIATTR_MIN_STACK_SIZE
	.align		4
.L_887:
        /*1428*/ 	.byte	0x04, 0x12
        /*142a*/ 	.short	(.L_889 - .L_888)
	.align		4
.L_888:
        /*142c*/ 	.word	index@(_Z25selective_scan_bwd_kernelI32Selective_Scan_bwd_kernel_traitsILi32ELi8ELb0ELb1ELb1ELb1ELb0EN3c108BFloat16EfEEv12SSMParamsBwd)
        /*1430*/ 	.word	0x00000000


	//----- nvinfo : EIATTR_MIN_STACK_SIZE
	.align		4
.L_889:
        /*1434*/ 	.byte	0x04, 0x12
        /*1436*/ 	.short	(.L_891 - .L_890)
	.align		4
.L_890:
        /*1438*/ 	.word	index@(_Z25selective_scan_bwd_kernelI32Selective_Scan_bwd_kernel_traitsILi32ELi8ELb0ELb1ELb1ELb1ELb1EN3c108BFloat16EfEEv12SSMParamsBwd)
        /*143c*/ 	.word	0x00000000


	//----- nvinfo : EIATTR_MIN_STACK_SIZE
	.align		4
.L_891:
        /*1440*/ 	.byte	0x04, 0x12
        /*1442*/ 	.short	(.L_893 - .L_892)
	.align		4
.L_892:
        /*1444*/ 	.word	index@(_Z25selective_scan_bwd_kernelI32Selective_Scan_bwd_kernel_traitsILi32ELi8ELb1ELb0ELb0ELb0ELb0EN3c108BFloat16EfEEv12SSMParamsBwd)
        /*1448*/ 	.word	0x00000000


	//----- nvinfo : EIATTR_MIN_STACK_SIZE
	.align		4
.L_893:
        /*144c*/ 	.byte	0x04, 0x12
        /*144e*/ 	.short	(.L_895 - .L_894)
	.align		4
.L_894:
        /*1450*/ 	.word	index@(_Z25selective_scan_bwd_kernelI32Selective_Scan_bwd_kernel_traitsILi32ELi8ELb1ELb0ELb0ELb0ELb1EN3c108BFloat16EfEEv12SSMParamsBwd)
        /*1454*/ 	.word	0x00000000


	//----- nvinfo : EIATTR_MIN_STACK_SIZE
	.align		4
.L_895:
        /*1458*/ 	.byte	0x04, 0x12
        /*145a*/ 	.short	(.L_897 - .L_896)
	.align		4
.L_896:
        /*145c*/ 	.word	index@(_Z25selective_scan_bwd_kernelI32Selective_Scan_bwd_kernel_traitsILi32ELi8ELb1ELb0ELb0ELb1ELb0EN3c108BFloat16EfEEv12SSMParamsBwd)
        /*1460*/ 	.word	0x00000000


	//----- nvinfo : EIATTR_MIN_STACK_SIZE
	.align		4
.L_897:
        /*1464*/ 	.byte	0x04, 0x12
        /*1466*/ 	.short	(.L_899 - .L_898)
	.align		4
.L_898:
        /*1468*/ 	.word	index@(_Z25selective_scan_bwd_kernelI32Selective_Scan_bwd_kernel_traitsILi32ELi8ELb1ELb0ELb0ELb1ELb1EN3c108BFloat16EfEEv12SSMParamsBwd)
        /*146c*/ 	.word	0x00000000


	//----- nvinfo : EIATTR_MIN_STACK_SIZE
	.align		4
.L_899:
        /*1470*/ 	.byte	0x04, 0x12
        /*1472*/ 	.short	(.L_901 - .L_900)
	.align		4
.L_900:
        /*1474*/ 	.word	index@(_Z25selective_scan_bwd_kernelI32Selective_Scan_bwd_kernel_traitsILi32ELi8ELb1ELb0ELb1ELb0ELb0EN3c108BFloat16EfEEv12SSMParamsBwd)
        /*1478*/ 	.word	0x00000000


	//----- nvinfo : EIATTR_MIN_STACK_SIZE
	.align		4
.L_901:
        /*147c*/ 	.byte	0x04, 0x12
        /*147e*/ 	.short	(.L_903 - .L_902)
	.align		4
.L_902:
        /*1480*/ 	.word	index@(_Z25selective_scan_bwd_kernelI32Selective_Scan_bwd_kernel_traitsILi32ELi8ELb1ELb0ELb1ELb0ELb1EN3c108BFloat16EfEEv12SSMParamsBwd)
        /*1484*/ 	.word	0x00000000


	//----- nvinfo : EIATTR_MIN_STACK_SIZE
	.align		4
.L_903:
        /*1488*/ 	.byte	0x04, 0x12
        /*148a*/ 	.short	(.L_905 - .L_904)
	.align		4
.L_904:
        /*148c*/ 	.word	index@(_Z25selective_scan_bwd_kernelI32Selective_Scan_bwd_kernel_traitsILi32ELi8ELb1ELb0ELb1ELb1ELb0EN3c108BFloat16EfEEv12SSMParamsBwd)
        /*1490*/ 	.word	0x00000000


	//----- nvinfo : EIATTR_MIN_STACK_SIZE
	.align		4
.L_905:
        /*1494*/ 	.byte	0x04, 0x12
        /*1496*/ 	.short	(.L_907 - .L_906)
	.align		4
.L_906:
        /*1498*/ 	.word	index@(_Z25selective_scan_bwd_kernelI32Selective_Scan_bwd_kernel_traitsILi32ELi8ELb1ELb0ELb1ELb1ELb1EN3c108BFloat16EfEEv12SSMParamsBwd)
        /*149c*/ 	.word	0x00000000


	//----- nvinfo : EIATTR_MIN_STACK_SIZE
	.align		4
.L_907:
        /*14a0*/ 	.byte	0x04, 0x12
        /*14a2*/ 	.short	(.L_909 - .L_908)
	.align		4
.L_908:
        /*14a4*/ 	.word	index@(_Z25selective_scan_bwd_kernelI32Selective_Scan_bwd_kernel_traitsILi32ELi8ELb1ELb1ELb0ELb0ELb0EN3c108BFloat16EfEEv12SSMParamsBwd)
        /*14a8*/ 	.word	0x00000000


	//----- nvinfo : EIATTR_MIN_STACK_SIZE
	.align		4
.L_909:
        /*14ac*/ 	.byte	0x04, 0x12
        /*14ae*/ 	.short	(.L_911 - .L_910)
	.align		4
.L_910:
        /*14b0*/ 	.word	index@(_Z25selective_scan_bwd_kernelI32Selective_Scan_bwd_kernel_traitsILi32ELi8ELb1ELb1ELb0ELb0ELb1EN3c108BFloat16EfEEv12SSMParamsBwd)
        /*14b4*/ 	.word	0x00000000


	//----- nvinfo : EIATTR_MIN_STACK_SIZE
	.align		4
.L_911:
        /*14b8*/ 	.byte	0x04, 0x12
        /*14ba*/ 	.short	(.L_913 - .L_912)
	.align		4
.L_912:
        /*14bc*/ 	.word	index@(_Z25selective_scan_bwd_kernelI32Selective_Scan_bwd_kernel_traitsILi32ELi8ELb1ELb1ELb0ELb1ELb0EN3c108BFloat16EfEEv12SSMParamsBwd)
        /*14c0*/ 	.word	0x00000000


	//----- nvinfo : EIATTR_MIN_STACK_SIZE
	.align		4
.L_913:
        /*14c4*/ 	.byte	0x04, 0x12
        /*14c6*/ 	.short	(.L_915 - .L_914)
	.align		4
.L_914:
        /*14c8*/ 	.word	index@(_Z25selective_scan_bwd_kernelI32Selective_Scan_bwd_kernel_traitsILi32ELi8ELb1ELb1ELb0ELb1ELb1EN3c108BFloat16EfEEv12SSMParamsBwd)
        /*14cc*/ 	.word	0x00000000


	//----- nvinfo : EIATTR_MIN_STACK_SIZE
	.align		4
.L_915:
        /*14d0*/ 	.byte	0x04, 0x12
        /*14d2*/ 	.short	(.L_917 - .L_916)
	.align		4
.L_916:
        /*14d4*/ 	.word	index@(_Z25selective_scan_bwd_kernelI32Selective_Scan_bwd_kernel_traitsILi32ELi8ELb1ELb1ELb1ELb0ELb0EN3c108BFloat16EfEEv12SSMParamsBwd)
        /*14d8*/ 	.word	0x00000000


	//----- nvinfo : EIATTR_MIN_STACK_SIZE
	.align		4
.L_917:
        /*14dc*/ 	.byte	0x04, 0x12
        /*14de*/ 	.short	(.L_919 - .L_918)
	.align		4
.L_918:
        /*14e0*/ 	.word	index@(_Z25selective_scan_bwd_kernelI32Selective_Scan_bwd_kernel_traitsILi32ELi8ELb1ELb1ELb1ELb0ELb1EN3c108BFloat16EfEEv12SSMParamsBwd)
        /*14e4*/ 	.word	0x00000000


	//----- nvinfo : EIATTR_MIN_STACK_SIZE
	.align		4
.L_919:
        /*14e8*/ 	.byte	0x04, 0x12
        /*14ea*/ 	.short	(.L_921 - .L_920)
	.align		4
.L_920:
        /*14ec*/ 	.word	index@(_Z25selective_scan_bwd_kernelI32Selective_Scan_bwd_kernel_traitsILi32ELi8ELb1ELb1ELb1ELb1ELb0EN3c108BFloat16EfEEv12SSMParamsBwd)
        /*14f0*/ 	.word	0x00000000


	//----- nvinfo : EIATTR_MIN_STACK_SIZE
	.align		4
.L_921:
        /*14f4*/ 	.byte	0x04, 0x12
        /*14f6*/ 	.short	(.L_923 - .L_922)
	.align		4
.L_922:
        /*14f8*/ 	.word	index@(_Z25selective_scan_bwd_kernelI32Selective_Scan_bwd_kernel_traitsILi32ELi8ELb1ELb1ELb1ELb1ELb1EN3c108BFloat16EfEEv12SSMParamsBwd)
        /*14fc*/ 	.word	0x00000000


	//----- nvinfo : EIATTR_MIN_STACK_SIZE
	.align		4
.L_923:
        /*1500*/ 	.byte	0x04, 0x12
        /*1502*/ 	.short	(.L_925 - .L_924)
	.align		4
.L_924:
        /*1504*/ 	.word	index@(_Z25selective_scan_bwd_kernelI32Selective_Scan_bwd_kernel_traitsILi32ELi4ELb0ELb0ELb0ELb0ELb0EN3c108BFloat16EfEEv12SSMParamsBwd)
        /*1508*/ 	.word	0x00000000


	//----- nvinfo : EIATTR_MIN_STACK_SIZE
	.align		4
.L_925:
        /*150c*/ 	.byte	0x04, 0x12
        /*150e*/ 	.short	(.L_927 - .L_926)
	.align		4
.L_926:
        /*1510*/ 	.word	index@(_Z25selective_scan_bwd_kernelI32Selective_Scan_bwd_kernel_traitsILi32ELi4ELb0ELb0ELb0ELb0ELb1EN3c108BFloat16EfEEv12SSMParamsBwd)
        /*1514*/ 	.word	0x00000000


	//----- nvinfo : EIATTR_MIN_STACK_SIZE
	.align		4
.L_927:
        /*1518*/ 	.byte	0x04, 0x12
        /*151a*/ 	.short	(.L_929 - .L_928)
	.align		4
.L_928:
        /*151c*/ 	.word	index@(_Z25selective_scan_bwd_kernelI32Selective_Scan_bwd_kernel_traitsILi32ELi4ELb0ELb0ELb0ELb1ELb0EN3c108BFloat16EfEEv12SSMParamsBwd)
        /*1520*/ 	.word	0x00000000


	//----- nvinfo : EIATTR_MIN_STACK_SIZE
	.align		4
.L_929:
        /*1524*/ 	.byte	0x04, 0x12
        /*1526*/ 	.short	(.L_931 - .L_930)
	.align		4
.L_930:
        /*1528*/ 	.word	index@(_Z25selective_scan_bwd_kernelI32Selective_Scan_bwd_kernel_traitsILi32ELi4ELb0ELb0ELb0ELb1ELb1EN3c108BFloat16EfEEv12SSMParamsBwd)
        /*152c*/ 	.word	0x00000000


	//----- nvinfo : EIATTR_MIN_STACK_SIZE
	.align		4
.L_931:
        /*1530*/ 	.byte	0x04, 0x12
        /*1532*/ 	.short	(.L_933 - .L_932)
	.align		4
.L_932:
        /*1534*/ 	.word	index@(_Z25selective_scan_bwd_kernelI32Selective_Scan_bwd_kernel_traitsILi32ELi4ELb0ELb0ELb1ELb0ELb0EN3c108BFloat16EfEEv12SSMParamsBwd)
        /*1538*/ 	.word	0x00000000


	//----- nvinfo : EIATTR_MIN_STACK_SIZE
	.align		4
.L_933:
        /*153c*/ 	.byte	0x04, 0x12
        /*153e*/ 	.short	(.L_935 - .L_934)
	.align		4
.L_934:
        /*1540*/ 	.word	index@(_Z25selective_scan_bwd_kernelI32Selective_Scan_bwd_kernel_traitsILi32ELi4ELb0ELb0ELb1ELb0ELb1EN3c108BFloat16EfEEv12SSMParamsBwd)
        /*1544*/ 	.word	0x00000000


	//----- nvinfo : EIATTR_MIN_STACK_SIZE
	.align		4
.L_935:
        /*1548*/ 	.byte	0x04, 0x12
        /*154a*/ 	.short	(.L_937 - .L_936)
	.align		4
.L_936:
        /*154c*/ 	.word	index@(_Z25selective_scan_bwd_kernelI32Selective_Scan_bwd_kernel_traitsILi32ELi4ELb0ELb0ELb1ELb1ELb0EN3c108BFloat16EfEEv12SSMParamsBwd)
        /*1550*/ 	.word	0x00000000


	//----- nvinfo : EIATTR_MIN_STACK_SIZE
	.align		4
.L_937:
        /*1554*/ 	.byte	0x04, 0x12
        /*1556*/ 	.short	(.L_939 - .L_938)
	.align		4
.L_938:
        /*1558*/ 	.word	index@(_Z25selective_scan_bwd_kernelI32Selective_Scan_bwd_kernel_traitsILi32ELi4ELb0ELb0ELb1ELb1ELb1EN3c108BFloat16EfEEv12SSMParamsBwd)
        /*155c*/ 	.word	0x00000000


	//----- nvinfo : EIATTR_MIN_STACK_SIZE
	.align		4
.L_939:
        /*1560*/ 	.byte	0x04, 0x12
        /*1562*/ 	.short	(.L_941 - .L_940)
	.align		4
.L_940:
        /*1564*/ 	.word	index@(_Z25selective_scan_bwd_kernelI32Selective_Scan_bwd_kernel_traitsILi32ELi4ELb0ELb1ELb0ELb0ELb0EN3c108BFloat16EfEEv12SSMParamsBwd)
        /*1568*/ 	.word	0x00000000


	//----- nvinfo : EIATTR_MIN_STACK_SIZE
	.align		4
.L_941:
        /*156c*/ 	.byte	0x04, 0x12
        /*156e*/ 	.short	(.L_943 - .L_942)
	.align		4
.L_942:
        /*1570*/ 	.word	index@(_Z25selective_scan_bwd_kernelI32Selective_Scan_bwd_kernel_traitsILi32ELi4ELb0ELb1ELb0ELb0ELb1EN3c108BFloat16EfEEv12SSMParamsBwd)
        /*1574*/ 	.word	0x00000000


	//----- nvinfo : EIATTR_MIN_STACK_SIZE
	.align		4
.L_943:
        /*1578*/ 	.byte	0x04, 0x12
        /*157a*/ 	.short	(.L_945 - .L_944)
	.align		4
.L_944:
        /*157c*/ 	.word	index@(_Z25selective_scan_bwd_kernelI32Selective_Scan_bwd_kernel_traitsILi32ELi4ELb0ELb1ELb0ELb1ELb0EN3c108BFloat16EfEEv12SSMParamsBwd)
        /*1580*/ 	.word	0x00000000


	//----- nvinfo : EIATTR_MIN_STACK_SIZE
	.align		4
.L_945:
        /*1584*/ 	.byte	0x04, 0x12
        /*1586*/ 	.short	(.L_947 - .L_946)
	.align		4
.L_946:
        /*1588*/ 	.word	index@(_Z25selective_scan_bwd_kernelI32Selective_Scan_bwd_kernel_traitsILi32ELi4ELb0ELb1ELb0ELb1ELb1EN3c108BFloat16EfEEv12SSMParamsBwd)
        /*158c*/ 	.word	0x00000000


	//----- nvinfo : EIATTR_MIN_STACK_SIZE
	.align		4
.L_947:
        /*1590*/ 	.byte	0x04, 0x12
        /*1592*/ 	.short	(.L_949 - .L_948)
	.align		4
.L_948:
        /*1594*/ 	.word	index@(_Z25selective_scan_bwd_kernelI32Selective_Scan_bwd_kernel_traitsILi32ELi4ELb0ELb1ELb1ELb0ELb0EN3c108BFloat16EfEEv12SSMParamsBwd)
        /*1598*/ 	.word	0x00000000


	//----- nvinfo : EIATTR_MIN_STACK_SIZE
	.align		4
.L_949:
        /*159c*/ 	.byte	0x04, 0x12
        /*159e*/ 	.short	(.L_951 - .L_950)
	.align		4
.L_950:
        /*15a0*/ 	.word	index@(_Z25selective_scan_bwd_kernelI32Selective_Scan_bwd_kernel_traitsILi32ELi4ELb0ELb1ELb1ELb0ELb1EN3c108BFloat16EfEEv12SSMParamsBwd)
        /*15a4*/ 	.word	0x00000000


	//----- nvinfo : EIATTR_MIN_STACK_SIZE
	.align		4
.L_951:
        /*15a8*/ 	.byte	0x04, 0x12
        /*15aa*/ 	.short	(.L_953 - .L_952)
	.align		4
.L_952:
        /*15ac*/ 	.word	index@(_Z25selective_scan_bwd_kernelI32Selective_Scan_bwd_kernel_traitsILi32ELi4ELb0ELb1ELb1ELb1ELb0EN3c108BFloat16EfEEv12SSMParamsBwd)
        /*15b0*/ 	.word	0x00000000


	//----- nvinfo : EIATTR_MIN_STACK_SIZE
	.align		4
.L_953:
        /*15b4*/ 	.byte	0x04, 0x12
        /*15b6*/ 	.short	(.L_955 - .L_954)
	.align		4
.L_954:
        /*15b8*/ 	.word	index@(_Z25selective_scan_bwd_kernelI32Selective_Scan_bwd_kernel_traitsILi32ELi4ELb0ELb1ELb1ELb1ELb1EN3c108BFloat16EfEEv12SSMParamsBwd)
        /*15bc*/ 	.word	0x00000000


	//----- nvinfo : EIATTR_MIN_STACK_SIZE
	.align		4
.L_955:
        /*15c0*/ 	.byte	0x04, 0x12
        /*15c2*/ 	.short	(.L_957 - .L_956)
	.align		4
.L_956:
        /*15c4*/ 	.word	index@(_Z25selective_scan_bwd_kernelI32Selective_Scan_bwd_kernel_traitsILi32ELi4ELb1ELb0ELb0ELb0ELb0EN3c108BFloat16EfEEv12SSMParamsBwd)
        /*15c8*/ 	.word	0x00000000


	//----- nvinfo : EIATTR_MIN_STACK_SIZE
	.align		4
.L_957:
        /*15cc*/ 	.byte	0x04, 0x12
        /*15ce*/ 	.short	(.L_959 - .L_958)
	.align		4
.L_958:
        /*15d0*/ 	.word	index@(_Z25selective_scan_bwd_kernelI32Selective_Scan_bwd_kernel_traitsILi32ELi4ELb1ELb0ELb0ELb0ELb1EN3c108BFloat16EfEEv12SSMParamsBwd)
        /*15d4*/ 	.word	0x00000000


	//----- nvinfo : EIATTR_MIN_STACK_SIZE
	.align		4
.L_959:
        /*15d8*/ 	.byte	0x04, 0x12
        /*15da*/ 	.short	(.L_961 - .L_960)
	.align		4
.L_960:
        /*15dc*/ 	.word	index@(_Z25selective_scan_bwd_kernelI32Selective_Scan_bwd_kernel_traitsILi32ELi4ELb1ELb0ELb0ELb1ELb0EN3c108BFloat16EfEEv12SSMParamsBwd)
        /*15e0*/ 	.word	0x00000000


	//----- nvinfo : EIATTR_MIN_STACK_SIZE
	.align		4
.L_961:
        /*15e4*/ 	.byte	0x04, 0x12
        /*15e6*/ 	.short	(.L_963 - .L_962)
	.align		4
.L_962:
        /*15e8*/ 	.word	index@(_Z25selective_scan_bwd_kernelI32Selective_Scan_bwd_kernel_traitsILi32ELi4ELb1ELb0ELb0ELb1ELb1EN3c108BFloat16EfEEv12SSMParamsBwd)
        /*15ec*/ 	.word	0x00000000


	//----- nvinfo : EIATTR_MIN_STACK_SIZE
	.align		4
.L_963:
        /*15f0*/ 	.byte	0x04, 0x12
        /*15f2*/ 	.short	(.L_965 - .L_964)
	.align		4
.L_964:
        /*15f4*/ 	.word	index@(_Z25selective_scan_bwd_kernelI32Selective_Scan_bwd_kernel_traitsILi32ELi4ELb1ELb0ELb1ELb0ELb0EN3c108BFloat16EfEEv12SSMParamsBwd)
        /*15f8*/ 	.word	0x00000000


	//----- nvinfo : EIATTR_MIN_STACK_SIZE
	.align		4
.L_965:
        /*15fc*/ 	.byte	0x04, 0x12
        /*15fe*/ 	.short	(.L_967 - .L_966)
	.align		4
.L_966:
        /*1600*/ 	.word	index@(_Z25selective_scan_bwd_kernelI32Selective_Scan_bwd_kernel_traitsILi32ELi4ELb1ELb0ELb1ELb0ELb1EN3c108BFloat16EfEEv12SSMParamsBwd)
        /*1604*/ 	.word	0x00000000


	//----- nvinfo : EIATTR_MIN_STACK_SIZE
	.align		4
.L_967:
        /*1608*/ 	.byte	0x04, 0x12
        /*160a*/ 	.short	(.L_969 - .L_968)
	.align		4
.L_968:
        /*160c*/ 	.word	index@(_Z25selective_scan_bwd_kernelI32Selective_Scan_bwd_kernel_traitsILi32ELi4ELb1ELb0ELb1ELb1ELb0EN3c108BFloat16EfEEv12SSMParamsBwd)
        /*1610*/ 	.word	0x00000000


	//----- nvinfo : EIATTR_MIN_STACK_SIZE
	.align		4
.L_969:
        /*1614*/ 	.byte	0x04, 0x12
        /*1616*/ 	.short	(.L_971 - .L_970)
	.align		4
.L_970:
        /*1618*/ 	.word	index@(_Z25selective_scan_bwd_kernelI32Selective_Scan_bwd_kernel_traitsILi32ELi4ELb1ELb0ELb1ELb1ELb1EN3c108BFloat16EfEEv12SSMParamsBwd)
        /*161c*/ 	.word	0x00000000


	//----- nvinfo : EIATTR_MIN_STACK_SIZE
	.align		4
.L_971:
        /*1620*/ 	.byte	0x04, 0x12
        /*1622*/ 	.short	(.L_973 - .L_972)
	.align		4
.L_972:
        /*1624*/ 	.word	index@(_Z25selective_scan_bwd_kernelI32Selective_Scan_bwd_kernel_traitsILi32ELi4ELb1ELb1ELb0ELb0ELb0EN3c108BFloat16EfEEv12SSMParamsBwd)
        /*1628*/ 	.word	0x00000000


	//----- nvinfo : EIATTR_MIN_STACK_SIZE
	.align		4
.L_973:
        /*162c*/ 	.byte	0x04, 0x12
        /*162e*/ 	.short	(.L_975 - .L_974)
	.align		4
.L_974:
        /*1630*/ 	.word	index@(_Z25selective_scan_bwd_kernelI32Selective_Scan_bwd_kernel_traitsILi32ELi4ELb1ELb1ELb0ELb0ELb1EN3c108BFloat16EfEEv12SSMParamsBwd)
        /*1634*/ 	.word	0x00000000


	//----- nvinfo : EIATTR_MIN_STACK_SIZE
	.align		4
.L_975:
        /*1638*/ 	.byte	0x04, 0x12
        /*163a*/ 	.short	(.L_977 - .L_976)
	.align		4
.L_976:
        /*163c*/ 	.word	index@(_Z25selective_scan_bwd_kernelI32Selective_Scan_bwd_kernel_traitsILi32ELi4ELb1ELb1ELb0ELb1ELb0EN3c108BFloat16EfEEv12SSMParamsBwd)
        /*1640*/ 	.word	0x00000000


	//----- nvinfo : EIATTR_MIN_STACK_SIZE
	.align		4
.L_977:
        /*1644*/ 	.byte	0x04, 0x12
        /*1646*/ 	.short	(.L_979 - .L_978)
	.align		4
.L_978:
        /*1648*/ 	.word	index@(_Z25selective_scan_bwd_kernelI32Selective_Scan_bwd_kernel_traitsILi32ELi4ELb1ELb1ELb0ELb1ELb1EN3c108BFloat16EfEEv12SSMParamsBwd)
        /*164c*/ 	.word	0x00000000


	//----- nvinfo : EIATTR_MIN_STACK_SIZE
	.align		4
.L_979:
        /*1650*/ 	.byte	0x04, 0x12
        /*1652*/ 	.short	(.L_981 - .L_980)
	.align		4
.L_980:
        /*1654*/ 	.word	index@(_Z25selective_scan_bwd_kernelI32Selective_Scan_bwd_kernel_traitsILi32ELi4ELb1ELb1ELb1ELb0ELb0EN3c108BFloat16EfEEv12SSMParamsBwd)
        /*1658*/ 	.word	0x00000000


	//----- nvinfo : EIATTR_MIN_STACK_SIZE
	.align		4
.L_981:
        /*165c*/ 	.byte	0x04, 0x12
        /*165e*/ 	.short	(.L_983 - .L_982)
	.align		4
.L_982:
        /*1660*/ 	.word	index@(_Z25selective_scan_bwd_kernelI32Selective_Scan_bwd_kernel_traitsILi32ELi4ELb1ELb1ELb1ELb0ELb1EN3c108BFloat16EfEEv12SSMParamsBwd)
        /*1664*/ 	.word	0x00000000


	//----- nvinfo : EIATTR_MIN_STACK_SIZE
	.align		4
.L_983:
        /*1668*/ 	.byte	0x04, 0x12
        /*166a*/ 	.short	(.L_985 - .L_984)
	.align		4
.L_984:
        /*166c*/ 	.word	index@(_Z25selective_scan_bwd_kernelI32Selective_Scan_bwd_kernel_traitsILi32ELi4ELb1ELb1ELb1ELb1ELb0EN3c108BFloat16EfEEv12SSMParamsBwd)
        /*1670*/ 	.word	0x00000000


	//----- nvinfo : EIATTR_MIN_STACK_SIZE
	.align		4
.L_985:
        /*1674*/ 	.byte	0x04, 0x12
        /*1676*/ 	.short	(.L_987 - .L_986)
	.align		4
.L_986:
        /*1678*/ 	.word	index@(_Z25selective_scan_bwd_kernelI32Selective_Scan_bwd_kernel_traitsILi32ELi4ELb1ELb1ELb1ELb1ELb1EN3c108BFloat16EfEEv12SSMParamsBwd)
        /*167c*/ 	.word	0x00000000
.L_987:


//--------------------- .nv.compat                --------------------------
	.section	.nv.compat,"",@"SHT_CUDA_COMPAT_INFO"
	.align	4
        /*0000*/ 	.byte	0x02, 0x09, 0x01, 0x00, 0x02, 0x02, 0x01, 0x00, 0x02, 0x05, 0x05, 0x00, 0x03, 0x07, 0x01, 0x01
        /*0010*/ 	.byte	0x02, 0x03, 0x00, 0x00, 0x02, 0x06, 0x01, 0x00, 0x04, 0x0b, 0x08, 0x00, 0x01, 0x00, 0x00, 0x00
        /*0020*/ 	.byte	0x00, 0x00, 0x00, 0x00


//--------------------- .nv.info._Z25selective_scan_bwd_kernelI32Selective_Scan_bwd_kernel_traitsILi128ELi16ELb0ELb0ELb0ELb0ELb0EN3c108BFloat16EfEEv12SSMParamsBwd --------------------------
	.section	.nv.info._Z25selective_scan_bwd_kernelI32Selective_Scan_bwd_kernel_traitsILi128ELi16ELb0ELb0ELb0ELb0ELb0EN3c108BFloat16EfEEv12SSMParamsBwd,"",@"SHT_CUDA_INFO"
	.sectionflags	@""
	.align	4


	//----- nvinfo : EIATTR_CUDA_API_VERSION
	.align		4
        /*0000*/ 	.byte	0x04, 0x37
        /*0002*/ 	.short	(.L_989 - .L_988)
.L_988:
        /*0004*/ 	.word	0x00000082


	//----- nvinfo : EIATTR_KPARAM_INFO
	.align		4
.L_989:
        /*0008*/ 	.byte	0x04, 0x17
        /*000a*/ 	.short	(.L_991 - .L_990)
.L_990:
        /*000c*/ 	.word	0x00000000
        /*0010*/ 	.short	0x0000
        /*0012*/ 	.short	0x0000
        /*0014*/ 	.byte	0x00, 0xf0, 0xc1, 0x07


	//----- nvinfo : EIATTR_SPARSE_MMA_MASK
	.align		4
.L_991:
        /*0018*/ 	.byte	0x03, 0x50
        /*001a*/ 	.short	0x0000


	//----- nvinfo : EIATTR_MAXREG_COUNT
	.align		4
        /*001c*/ 	.byte	0x03, 0x1b
        /*001e*/ 	.short	0x00a8


	//----- nvinfo : EIATTR_NUM_BARRIERS
	.align		4
        /*0020*/ 	.byte	0x02, 0x4c
        /*0022*/ 	.byte	0x01
	.zero		1


	//----- nvinfo : EIATTR_ANNOTATIONS
	.align		4
        /*0024*/ 	.byte	0x04, 0x55
        /*0026*/ 	.short	(.L_993 - .L_992)


	//   ....[0]....
.L_992:
        /*0028*/ 	.word	0x00000001
        /*002c*/ 	.byte	0x00, 0x02, 0x00, 0x00, 0x01, 0x00, 0x00, 0x00, 0x30, 0x02, 0x00, 0x00, 0x01, 0x00, 0x00, 0x00
        /*003c*/ 	.byte	0xe0, 0x04, 0x00, 0x00, 0x01, 0x00, 0x00, 0x00, 0x00, 0x05, 0x00, 0x00, 0x01, 0x00, 0x00, 0x00
        /*004c*/ 	.byte	0xa0, 0x1a, 0x00, 0x00, 0x01, 0x00, 0x00, 0x00, 0xb0, 0x1a, 0x00, 0x00, 0x01, 0x00, 0x00, 0x00
        /*005c*/ 	.byte	0xd0, 0x1f, 0x00, 0x00, 0x01, 0x00, 0x00, 0x00, 0x10, 0x4a, 0x00, 0x00, 0x01, 0x00, 0x00, 0x00
        /*006c*/ 	.byte	0x90, 0x4a, 0x00, 0x00, 0x01, 0x00, 0x00, 0x00, 0xd0, 0x59, 0x00, 0x00, 0x01, 0x00, 0x00, 0x00
        /*007c*/ 	.byte	0x60, 0x5a, 0x00, 0x00, 0x01, 0x00, 0x00, 0x00, 0x10, 0x5d, 0x00, 0x00


	//----- nvinfo : EIATTR_MERCURY_ISA_VERSION
	.align		4
.L_993:
        /*0088*/ 	.byte	0x03, 0x5f
        /*008a*/ 	.short	0x0101


	//----- nvinfo : EIATTR_INT_WARP_WIDE_INSTR_OFFSETS
	.align		4
        /*008c*/ 	.byte	0x04, 0x31
        /*008e*/ 	.short	(.L_995 - .L_994)


	//   ....[0]....
.L_994:
        /*0090*/ 	.word	0x00002bd0


	//----- nvinfo : EIATTR_COOP_GROUP_MASK_REGIDS
	.align		4
.L_995:
        /*0094*/ 	.byte	0x04, 0x29
        /*0096*/ 	.short	(.L_997 - .L_996)


	//   ....[0]....
.L_996:
        /*0098*/ 	.word	0xffffffff


	//   ....[1]....
        /*009c*/ 	.word	0xffffffff


	//   ....[2]....
        /*00a0*/ 	.word	0xffffffff


	//   ....[3]....
        /*00a4*/ 	.word	0xffffffff


	//   ....[4]....
        /*00a8*/ 	.word	0xffffffff


	//   ....[5]....
        /*00ac*/ 	.word	0xffffffff


	//   ....[6]....
        /*00b0*/ 	.word	0xffffffff


	//   ....[7]....
        /*00b4*/ 	.word	0xffffffff


	//   ....[8]....
        /*00b8*/ 	.word	0xffffffff


	//   ....[9]....
        /*00bc*/ 	.word	0xffffffff


	//   ....[10]....
        /*00c0*/ 	.word	0xffffffff


	//   ....[11]....
        /*00c4*/ 	.word	0xffffffff


	//   ....[12]....
        /*00c8*/ 	.word	0xffffffff


	//   ....[13]....
        /*00cc*/ 	.word	0xffffffff


	//   ....[14]....
        /*00d0*/ 	.word	0xffffffff


	//   ....[15]....
        /*00d4*/ 	.word	0xffffffff


	//   ....[16]....
        /*00d8*/ 	.word	0xffffffff


	//   ....[17]....
        /*00dc*/ 	.word	0xffffffff


	//   ....[18]....
        /*00e0*/ 	.word	0xffffffff


	//   ....[19]....
        /*00e4*/ 	.word	0xffffffff


	//   ....[20]....
        /*00e8*/ 	.word	0xffffffff


	//   ....[21]....
        /*00ec*/ 	.word	0xffffffff


	//   ....[22]....
        /*00f0*/ 	.word	0xffffffff


	//   ....[23]....
        /*00f4*/ 	.word	0xffffffff


	//   ....[24]....
        /*00f8*/ 	.word	0xffffffff


	//   ....[25]....
        /*00fc*/ 	.word	0xffffffff


	//   ....[26]....
        /*0100*/ 	.word	0xffffffff


	//   ....[27]....
        /*0104*/ 	.word	0xffffffff


	//   ....[28]....
        /*0108*/ 	.word	0xffffffff


	//   ....[29]....
        /*010c*/ 	.word	0xffffffff


	//   ....[30]....
        /*0110*/ 	.word	0xffffffff


	//   ....[31]....
        /*0114*/ 	.word	0xffffffff


	//   ....[32]....
        /*0118*/ 	.word	0xffffffff


	//   ....[33]....
        /*011c*/ 	.word	0xffffffff


	//   ....[34]....
        /*0120*/ 	.word	0xffffffff


	//   ....[35]....
        /*0124*/ 	.word	0xffffffff


	//   ....[36]....
        /*0128*/ 	.word	0xffffffff


	//   ....[37]....
        /*012c*/ 	.word	0xffffffff


	//   ....[38]....
        /*0130*/ 	.word	0xffffffff


	//   ....[39]....
        /*0134*/ 	.word	0xffffffff


	//   ....[40]....
        /*0138*/ 	.word	0xffffffff


	//   ....[41]....
        /*013c*/ 	.word	0xffffffff


	//   ....[42]....
        /*0140*/ 	.word	0xffffffff


	//   ....[43]....
        /*0144*/ 	.word	0xffffffff


	//   ....[44]....
        /*0148*/ 	.word	0xffffffff


	//   ....[45]....
        /*014c*/ 	.word	0xffffffff


	//   ....[46]....
        /*0150*/ 	.word	0xffffffff


	//   ....[47]....
        /*0154*/ 	.word	0xffffffff


	//   ....[48]....
        /*0158*/ 	.word	0xffffffff


	//   ....[49]....
        /*015c*/ 	.word	0xffffffff


	//   ....[50]....
        /*0160*/ 	.word	0xffffffff


	//   ....[51]....
        /*0164*/ 	.word	0xffffffff


	//   ....[52]....
        /*0168*/ 	.word	0xffffffff


	//   ....[53]....
        /*016c*/ 	.word	0xffffffff


	//   ....[54]....
        /*0170*/ 	.word	0xffffffff


	//   ....[55]....
        /*0174*/ 	.word	0x05000056


	//   ....[56]....
        /*0178*/ 	.word	0x05000056


	//   ....[57]....
        /*017c*/ 	.word	0x05000056


	//   ....[58]....
        /*0180*/ 	.word	0x05000056


	//   ....[59]....
        /*0184*/ 	.word	0x05000056


	//   ....[60]....
        /*0188*/ 	.word	0x05000056


	//   ....[61]....
        /*018c*/ 	.word	0x05000056


	//   ....[62]....
        /*0190*/ 	.word	0x05000056


	//   ....[63]....
        /*0194*/ 	.word	0x05000056


	//   ....[64]....
        /*0198*/ 	.word	0x05000056


	//   ....[65]....
        /*019c*/ 	.word	0x05000056


	//   ....[66]....
        /*01a0*/ 	.word	0x05000056


	//   ....[67]....
        /*01a4*/ 	.word	0x05000056


	//   ....[68]....
        /*01a8*/ 	.word	0x05000056


	//   ....[69]....
        /*01ac*/ 	.word	0x05000056


	//   ....[70]....
        /*01b0*/ 	.word	0x05000056


	//   ....[71]....
        /*01b4*/ 	.word	0x05000056


	//   ....[72]....
        /*01b8*/ 	.word	0x05000056


	//   ....[73]....
        /*01bc*/ 	.word	0x05000056


	//   ....[74]....
        /*01c0*/ 	.word	0x05000056


	//   ....[75]....
        /*01c4*/ 	.word	0x05000056


	//   ....[76]....
        /*01c8*/ 	.word	0x05000056


	//   ....[77]....
        /*01cc*/ 	.word	0x05000056


	//   ....[78]....
        /*01d0*/ 	.word	0x05000056


	//   ....[79]....
        /*01d4*/ 	.word	0x05000056


	//   ....[80]....
        /*01d8*/ 	.word	0x05000056


	//   ....[81]....
        /*01dc*/ 	.word	0x05000056


	//   ....[82]....
        /*01e0*/ 	.word	0x05000056


	//   ....[83]....
        /*01e4*/ 	.word	0x05000056


	//   ....[84]....
        /*01e8*/ 	.word	0x05000056


	//   ....[85]....
        /*01ec*/ 	.word	0x05000056


	//   ....[86]....
        /*01f0*/ 	.word	0x05000056


	//----- nvinfo : EIATTR_COOP_GROUP_INSTR_OFFSETS
	.align		4
.L_997:
        /*01f4*/ 	.byte	0x04, 0x28
        /*01f6*/ 	.short	(.L_999 - .L_998)


	//   ....[0]....
.L_998:
        /*01f8*/ 	.word	0x00001140


	//   ....[1]....
        /*01fc*/ 	.word	0x00001700


	//   ....[2]....
        /*0200*/ 	.word	0x00001cc0


	//   ....[3]....
        /*0204*/ 	.word	0x00003080


	//   ....[4]....
        /*0208*/ 	.word	0x00003090


	//   ....[5]....
        /*020c*/ 	.word	0x000030d0


	//   ....[6]....
        /*0210*/ 	.word	0x000030e0


	//   ....[7]....
        /*0214*/ 	.word	0x00003120


	//   ....[8]....
        /*0218*/ 	.word	0x00003130


	//   ....[9]....
        /*021c*/ 	.word	0x00003170


	//   ....[10]....
        /*0220*/ 	.word	0x00003180


	//   ....[11]....
        /*0224*/ 	.word	0x000031c0


	//   ....[12]....
        /*0228*/ 	.word	0x000031d0


	//   ....[13]....
        /*022c*/ 	.word	0x00003270


	//   ....[14]....
        /*0230*/ 	.word	0x00003280


	//   ....[15]....
        /*0234*/ 	.word	0x00003290


	//   ....[16]....
        /*0238*/ 	.word	0x000032a0


	//   ....[17]....
        /*023c*/ 	.word	0x00003800


	//   ....[18]....
        /*0240*/ 	.word	0x00003830


	//   ....[19]....
        /*0244*/ 	.word	0x000038a0


	//   ....[20]....
        /*0248*/ 	.word	0x000038b0


	//   ....[21]....
        /*024c*/ 	.word	0x00003900


	//   ....[22]....
        /*0250*/ 	.word	0x00003920


	//   ....[23]....
        /*0254*/ 	.word	0x00003970


	//   ....[24]....
        /*0258*/ 	.word	0x00003980


	//   ....[25]....
        /*025c*/ 	.word	0x000039d0


	//   ....[26]....
        /*0260*/ 	.word	0x000039e0


	//   ....[27]....
        /*0264*/ 	.word	0x00003a30


	//   ....[28]....
        /*0268*/ 	.word	0x00003a40


	//   ....[29]....
        /*026c*/ 	.word	0x00003a50


	//   ....[30]....
        /*0270*/ 	.word	0x00003a60


	//   ....[31]....
        /*0274*/ 	.word	0x00003a90


	//   ....[32]....
        /*0278*/ 	.word	0x00003aa0


	//   ....[33]....
        /*027c*/ 	.word	0x00004140


	//   ....[34]....
        /*0280*/ 	.word	0x00004250


	//   ....[35]....
        /*0284*/ 	.word	0x00004340


	//   ....[36]....
        /*0288*/ 	.word	0x00004420


	//   ....[37]....
        /*028c*/ 	.word	0x00004510


	//   ....[38]....
        /*0290*/ 	.word	0x000045f0


	//   ....[39]....
        /*0294*/ 	.word	0x000046e0


	//   ....[40]....
        /*0298*/ 	.word	0x00004740


	//   ....[41]....
        /*029c*/ 	.word	0x00004760


	//   ....[42]....
        /*02a0*/ 	.word	0x00004790


	//   ....[43]....
        /*02a4*/ 	.word	0x00004dd0


	//   ....[44]....
        /*02a8*/ 	.word	0x00005620


	//   ....[45]....
        /*02ac*/ 	.word	0x00005ae0


	//   ....[46]....
        /*02b0*/ 	.word	0x00005b00


	//   ....[47]....
        /*02b4*/ 	.word	0x00005b30


	//   ....[48]....
        /*02b8*/ 	.word	0x00005b70


	//   ....[49]....
        /*02bc*/ 	.word	0x00005b90


	//   ....[50]....
        /*02c0*/ 	.word	0x00005da0


	//   ....[51]....
        /*02c4*/ 	.word	0x00005dc0


	//   ....[52]....
        /*02c8*/ 	.word	0x00005df0


	//   ....[53]....
        /*02cc*/ 	.word	0x00005e30


	//   ....[54]....
        /*02d0*/ 	.word	0x00005e50


	//   ....[55]....
        /*02d4*/ 	.word	0x000065a0


	//   ....[56]....
        /*02d8*/ 	.word	0x00006600


	//   ....[57]....
        /*02dc*/ 	.word	0x000066a0


	//   ....[58]....
        /*02e0*/ 	.word	0x00006700


	//   ....[59]....
        /*02e4*/ 	.word	0x000067a0


	//   ....[60]....
        /*02e8*/ 	.word	0x00006800


	//   ....[61]....
        /*02ec*/ 	.word	0x000068a0


	//   ....[62]....
        /*02f0*/ 	.word	0x00006900


	//   ....[63]....
        /*02f4*/ 	.word	0x000069a0


	//   ....[64]....
        /*02f8*/ 	.word	0x00006a00


	//   ....[65]....
        /*02fc*/ 	.word	0x00006aa0


	//   ....[66]....
        /*0300*/ 	.word	0x00006b40


	//   ....[67]....
        /*0304*/ 	.word	0x00006be0


	//   ....[68]....
        /*0308*/ 	.word	0x00006c80


	//   ....[69]....
        /*030c*/ 	.word	0x00006cf0


	//   ....[70]....
        /*0310*/ 	.word	0x00006d40


	//   ....[71]....
        /*0314*/ 	.word	0x00006df0


	//   ....[72]....
        /*0318*/ 	.word	0x00006e60


	//   ....[73]....
        /*031c*/ 	.word	0x00006f20


	//   ....[74]....
        /*0320*/ 	.word	0x00006f70


	//   ....[75]....
        /*0324*/ 	.word	0x00007010


	//   ....[76]....
        /*0328*/ 	.word	0x00007060


	//   ....[77]....
        /*032c*/ 	.word	0x000070f0


	//   ....[78]....
        /*0330*/ 	.word	0x00007140


	//   ....[79]....
        /*0334*/ 	.word	0x000071d0


	//   ....[80]....
        /*0338*/ 	.word	0x00007220


	//   ....[81]....
        /*033c*/ 	.word	0x000072c0


	//   ....[82]....
        /*0340*/ 	.word	0x00007310


	//   ....[83]....
        /*0344*/ 	.word	0x00007390


	//   ....[84]....
        /*0348*/ 	.word	0x000073e0


	//   ....[85]....
        /*034c*/ 	.word	0x00007440


	//   ....[86]....
        /*0350*/ 	.word	0x00007490


	//----- nvinfo : EIATTR_VRC_CTA_INIT_COUNT
	.align		4
.L_999:
        /*0354*/ 	.byte	0x02, 0x4a
	.zero		1
	.zero		1


	//----- nvinfo : EIATTR_EXIT_INSTR_OFFSETS
	.align		4
        /*0358*/ 	.byte	0x04, 0x1c
        /*035a*/ 	.short	(.L_1001 - .L_1000)


	//   ....[0]....
.L_1000:
        /*035c*/ 	.word	0x00005f90


	//   ....[1]....
        /*0360*/ 	.word	0x00006540


	//----- nvinfo : EIATTR_MAX_THREADS
	.align		4
.L_1001:
        /*0364*/ 	.byte	0x04, 0x05
        /*0366*/ 	.short	(.L_1003 - .L_1002)
.L_1002:
        /*0368*/ 	.word	0x00000080
        /*036c*/ 	.word	0x00000001
        /*0370*/ 	.word	0x00000001


	//----- nvinfo : EIATTR_CRS_STACK_SIZE
	.align		4
.L_1003:
        /*0374*/ 	.byte	0x04, 0x1e
        /*0376*/ 	.short	(.L_1005 - .L_1004)
.L_1004:
        /*0378*/ 	.word	0x00000000


	//----- nvinfo : EIATTR_CBANK_PARAM_SIZE
	.align		4
.L_1005:
        /*037c*/ 	.byte	0x03, 0x19
        /*037e*/ 	.short	0x01f0


	//----- nvinfo : EIATTR_PARAM_CBANK
	.align		4
        /*0380*/ 	.byte	0x04, 0x0a
        /*0382*/ 	.short	(.L_1007 - .L_1006)
	.align		4
.L_1006:
        /*0384*/ 	.word	index@(.nv.constant0._Z25selective_scan_bwd_kernelI32Selective_Scan_bwd_kernel_traitsILi128ELi16ELb0ELb0ELb0ELb0ELb0EN3c108BFloat16EfEEv12SSMParamsBwd)
        /*0388*/ 	.short	0x0380
        /*038a*/ 	.short	0x01f0


	//----- nvinfo : EIATTR_SW_WAR
	.align		4
.L_1007:
        /*038c*/ 	.byte	0x04, 0x36
        /*038e*/ 	.short	(.L_1009 - .L_1008)
.L_1008:
        /*0390*/ 	.word	0x00000008
.L_1009:


//--------------------- .nv.info._Z25selective_scan_bwd_kernelI32Selective_Scan_bwd_kernel_traitsILi128ELi16ELb0ELb0ELb0ELb0ELb1EN3c108BFloat16EfEEv12SSMParamsBwd --------------------------
	.section	.nv.info._Z25selective_scan_bwd_kernelI32Selective_Scan_bwd_kernel_traitsILi128ELi16ELb0ELb0ELb0ELb0ELb1EN3c108BFloat16EfEEv12SSMParamsBwd,"",@"SHT_CUDA_INFO"
	.sectionflags	@""
	.align	4


	//----- nvinfo : EIATTR_CUDA_API_VERSION
	.align		4
        /*0000*/ 	.byte	0x04, 0x37
        /*0002*/ 	.short	(.L_1011 - .L_1010)
.L_1010:
        /*0004*/ 	.word	0x00000082


	//----- nvinfo : EIATTR_KPARAM_INFO
	.align		4
.L_1011:
        /*0008*/ 	.byte	0x04, 0x17
        /*000a*/ 	.short	(.L_1013 - .L_1012)
.L_1012:
        /*000c*/ 	.word	0x00000000
        /*0010*/ 	.short	0x0000
        /*0012*/ 	.short	0x0000
        /*0014*/ 	.byte	0x00, 0xf0, 0xc1, 0x07


	//----- nvinfo : EIATTR_SPARSE_MMA_MASK
	.align		4
.L_1013:
        /*0018*/ 	.byte	0x03, 0x50
        /*001a*/ 	.short	0x0000


	//----- nvinfo : EIATTR_MAXREG_COUNT
	.align		4
        /*001c*/ 	.byte	0x03, 0x1b
        /*001e*/ 	.short	0x00a8


	//----- nvinfo : EIATTR_NUM_BARRIERS
	.align		4
        /*0020*/ 	.byte	0x02, 0x4c
        /*0022*/ 	.byte	0x01
	.zero		1


	//----- nvinfo : EIATTR_ANNOTATIONS
	.align		4
        /*0024*/ 	.byte	0x04, 0x55
        /*0026*/ 	.short	(.L_1015 - .L_1014)


	//   ....[0]....
.L_1014:
        /*0028*/ 	.word	0x00000001
        /*002c*/ 	.byte	0x00, 0x02, 0x00, 0x00, 0x01, 0x00, 0x00, 0x00, 0x30, 0x02, 0x00, 0x00, 0x01, 0x00, 0x00, 0x00
        /*003c*/ 	.byte	0xe0, 0x04, 0x00, 0x00, 0x01, 0x00, 0x00, 0x00, 0xf0, 0x04, 0x00, 0x00, 0x01, 0x00, 0x00, 0x00
        /*004c*/ 	.byte	0x20, 0x38, 0x00, 0x00, 0x01, 0x00, 0x00, 0x00, 0x30, 0x38, 0x00, 0x00, 0x01, 0x00, 0x00, 0x00
        /*005c*/ 	.byte	0xb0, 0x41, 0x00, 0x00, 0x01, 0x00, 0x00, 0x00, 0x80, 0x47, 0x00, 0x00, 0x01, 0x00, 0x00, 0x00
        /*006c*/ 	.byte	0x10, 0x6e, 0x00, 0x00, 0x01, 0x00, 0x00, 0x00, 0x30, 0x6e, 0x00, 0x00, 0x01, 0x00, 0x00, 0x00
        /*007c*/ 	.byte	0xa0, 0x6e, 0x00, 0x00, 0x01, 0x00, 0x00, 0x00, 0xe0, 0x7d, 0x00, 0x00, 0x01, 0x00, 0x00, 0x00
        /*008c*/ 	.byte	0x70, 0x7e, 0x00, 0x00, 0x01, 0x00, 0x00, 0x00, 0x20, 0x81, 0x00, 0x00


	//----- nvinfo : EIATTR_MERCURY_ISA_VERSION
	.align		4
.L_1015:
        /*0098*/ 	.byte	0x03, 0x5f
        /*009a*/ 	.short	0x0101


	//----- nvinfo : EIATTR_INT_WARP_WIDE_INSTR_OFFSETS
	.align		4
        /*009c*/ 	.byte	0x04, 0x31
        /*009e*/ 	.short	(.L_1017 - .L_1016)


	//   ....[0]....
.L_1016:
        /*00a0*/ 	.word	0x00003250


	//   ....[1]....
        /*00a4*/ 	.word	0x00004fd0


	//----- nvinfo : EIATTR_COOP_GROUP_MASK_REGIDS
	.align		4
.L_1017:
        /*00a8*/ 	.byte	0x04, 0x29
        /*00aa*/ 	.short	(.L_1019 - .L_1018)


	//   ....[0]....
.L_1018:
        /*00ac*/ 	.word	0xffffffff


	//   ....[1]....
        /*00b0*/ 	.word	0xffffffff


	//   ....[2]....
        /*00b4*/ 	.word	0xffffffff


	//   ....[3]....
        /*00b8*/ 	.word	0xffffffff


	//   ....[4]....
        /*00bc*/ 	.word	0xffffffff


	//   ....[5]....
        /*00c0*/ 	.word	0xffffffff


	//   ....[6]....
        /*00c4*/ 	.word	0xffffffff


	//   ....[7]....
        /*00c8*/ 	.word	0xffffffff


	//   ....[8]....
        /*00cc*/ 	.word	0xffffffff


	//   ....[9]....
        /*00d0*/ 	.word	0xffffffff


	//   ....[10]....
        /*00d4*/ 	.word	0xffffffff


	//   ....[11]....
        /*00d8*/ 	.word	0xffffffff


	//   ....[12]....
        /*00dc*/ 	.word	0xffffffff


	//   ....[13]....
        /*00e0*/ 	.word	0xffffffff


	//   ....[14]....
        /*00e4*/ 	.word	0xffffffff


	//   ....[15]....
        /*00e8*/ 	.word	0xffffffff


	//   ....[16]....
        /*00ec*/ 	.word	0xffffffff


	//   ....[17]....
        /*00f0*/ 	.word	0xffffffff


	//   ....[18]....
        /*00f4*/ 	.word	0xffffffff


	//   ....[19]....
        /*00f8*/ 	.word	0xffffffff


	//   ....[20]....
        /*00fc*/ 	.word	0xffffffff


	//   ....[21]....
        /*0100*/ 	.word	0xffffffff


	//   ....[22]....
        /*0104*/ 	.word	0xffffffff


	//   ....[23]....
        /*0108*/ 	.word	0xffffffff


	//   ....[24]....
        /*010c*/ 	.word	0xffffffff


	//   ....[25]....
        /*0110*/ 	.word	0xffffffff


	//   ....[26]....
        /*0114*/ 	.word	0xffffffff


	//   ....[27]....
        /*0118*/ 	.word	0xffffffff


	//   ....[28]....
        /*011c*/ 	.word	0xffffffff


	//   ....[29]....
        /*0120*/ 	.word	0xffffffff


	//   ....[30]....
        /*0124*/ 	.word	0xffffffff


	//   ....[31]....
        /*0128*/ 	.word	0xffffffff


	//   ....[32]....
        /*012c*/ 	.word	0xffffffff


	//   ....[33]....
        /*0130*/ 	.word	0xffffffff


	//   ....[34]....
        /*0134*/ 	.word	0xffffffff


	//   ....[35]....
        /*0138*/ 	.word	0xffffffff


	//   ....[36]....
        /*013c*/ 	.word	0xffffffff


	//   ....[37]....
        /*0140*/ 	.word	0xffffffff


	//   ....[38]....
        /*0144*/ 	.word	0xffffffff


	//   ....[39]....
        /*0148*/ 	.word	0xffffffff


	//   ....[40]....
        /*014c*/ 	.word	0xffffffff


	//   ....[41]....
        /*0150*/ 	.word	0xffffffff


	//   ....[42]....
        /*0154*/ 	.word	0xffffffff


	//   ....[43]....
        /*0158*/ 	.word	0xffffffff


	//   ....[44]....
        /*015c*/ 	.word	0xffffffff


	//   ....[45]....
        /*0160*/ 	.word	0xffffffff


	//   ....[46]....
        /*0164*/ 	.word	0xffffffff


	//   ....[47]....
        /*0168*/ 	.word	0xffffffff


	//   ....[48]....
        /*016c*/ 	.word	0xffffffff


	//   ....[49]....
        /*0170*/ 	.word	0xffffffff


	//   ....[50]....
        /*0174*/ 	.word	0xffffffff


	//   ....[51]....
        /*0178*/ 	.word	0xffffffff


	//   ....[52]....
        /*017c*/ 	.word	0xffffffff


	//   ....[53]....
        /*0180*/ 	.word	0xffffffff


	//   ....[54]....
        /*0184*/ 	.word	0xffffffff


	//   ....[55]....
        /*0188*/ 	.word	0xffffffff


	//   ....[56]....
        /*018c*/ 	.word	0xffffffff


	//   ....[57]....
        /*0190*/ 	.word	0xffffffff


	//   ....[58]....
        /*0194*/ 	.word	0xffffffff


	//   ....[59]....
        /*0198*/ 	.word	0x05000056


	//   ....[60]....
        /*019c*/ 	.word	0x05000056


	//   ....[61]....
        /*01a0*/ 	.word	0x05000056


	//   ....[62]....
        /*01a4*/ 	.word	0x05000056


	//   ....[63]....
        /*01a8*/ 	.word	0x05000056


	//   ....[64]....
        /*01ac*/ 	.word	0x05000056


	//   ....[65]....
        /*01b0*/ 	.word	0x05000056


	//   ....[66]....
        /*01b4*/ 	.word	0x05000056


	//   ....[67]....
        /*01b8*/ 	.word	0x05000056


	//   ....[68]....
        /*01bc*/ 	.word	0x05000056


	//   ....[69]....
        /*01c0*/ 	.word	0x05000056


	//   ....[70]....
        /*01c4*/ 	.word	0x05000056


	//   ....[71]....
        /*01c8*/ 	.word	0x05000056


	//   ....[72]....
        /*01cc*/ 	.word	0x05000056


	//   ....[73]....
        /*01d0*/ 	.word	0x05000056


	//   ....[74]....
        /*01d4*/ 	.word	0x05000056


	//   ....[75]....
        /*01d8*/ 	.word	0x05000056


	//   ....[76]....
        /*01dc*/ 	.word	0x05000056


	//   ....[77]....
        /*01e0*/ 	.word	0x05000056


	//   ....[78]....
        /*01e4*/ 	.word	0x05000056


	//   ....[79]....
        /*01e8*/ 	.word	0x05000056


	//   ....[80]....
        /*01ec*/ 	.word	0x05000056


	//   ....[81]....
        /*01f0*/ 	.word	0x05000056


	//   ....[82]....
        /*01f4*/ 	.word	0x05000056


	//   ....[83]....
        /*01f8*/ 	.word	0x05000056


	//   ....[84]....
        /*01fc*/ 	.word	0x05000056


	//   ....[85]....
        /*0200*/ 	.word	0x05000056


	//   ....[86]....
        /*0204*/ 	.word	0x05000056


	//   ....[87]....
        /*0208*/ 	.word	0x05000056


	//   ....[88]....
        /*020c*/ 	.word	0x05000056


	//   ....[89]....
        /*0210*/ 	.word	0x05000056


	//   ....[90]....
        /*0214*/ 	.word	0x05000056


	//----- nvinfo : EIATTR_COOP_GROUP_INSTR_OFFSETS
	.align		4
.L_1019:
        /*0218*/ 	.byte	0x04, 0x28
        /*021a*/ 	.short	(.L_1021 - .L_1020)


	//   ....[0]....
.L_1020:
        /*021c*/ 	.word	0x00001150


	//   ....[1]....
        /*0220*/ 	.word	0x00001710


	//   ....[2]....
        /*0224*/ 	.word	0x00001bc0


	//   ....[3]....
        /*0228*/ 	.word	0x000020f0


	//   ....[4]....
        /*022c*/ 	.word	0x000027f0


	//   ....[5]....
        /*0230*/ 	.word	0x00003490


	//   ....[6]....
        /*0234*/ 	.word	0x00003e40


	//   ....[7]....
        /*0238*/ 	.word	0x00005470


	//   ....[8]....
        /*023c*/ 	.word	0x00005480


	//   ....[9]....
        /*0240*/ 	.word	0x000054c0


	//   ....[10]....
        /*0244*/ 	.word	0x000054d0


	//   ....[11]....
        /*0248*/ 	.word	0x00005510


	//   ....[12]....
        /*024c*/ 	.word	0x00005520


	//   ....[13]....
        /*0250*/ 	.word	0x00005560


	//   ....[14]....
        /*0254*/ 	.word	0x00005570


	//   ....[15]....
        /*0258*/ 	.word	0x000055b0


	//   ....[16]....
        /*025c*/ 	.word	0x000055c0


	//   ....[17]....
        /*0260*/ 	.word	0x00005680


	//   ....[18]....
        /*0264*/ 	.word	0x00005690


	//   ....[19]....
        /*0268*/ 	.word	0x000056a0


	//   ....[20]....
        /*026c*/ 	.word	0x000056b0


	//   ....[21]....
        /*0270*/ 	.word	0x00005c00


	//   ....[22]....
        /*0274*/ 	.word	0x00005c30


	//   ....[23]....
        /*0278*/ 	.word	0x00005ca0


	//   ....[24]....
        /*027c*/ 	.word	0x00005cb0


	//   ....[25]....
        /*0280*/ 	.word	0x00005d00


	//   ....[26]....
        /*0284*/ 	.word	0x00005d20


	//   ....[27]....
        /*0288*/ 	.word	0x00005d70


	//   ....[28]....
        /*028c*/ 	.word	0x00005d80


	//   ....[29]....
        /*0290*/ 	.word	0x00005dd0


	//   ....[30]....
        /*0294*/ 	.word	0x00005de0


	//   ....[31]....
        /*0298*/ 	.word	0x00005e30


	//   ....[32]....
        /*029c*/ 	.word	0x00005e40


	//   ....[33]....
        /*02a0*/ 	.word	0x00005e50


	//   ....[34]....
        /*02a4*/ 	.word	0x00005e60


	//   ....[35]....
        /*02a8*/ 	.word	0x00005e90


	//   ....[36]....
        /*02ac*/ 	.word	0x00005ea0


	//   ....[37]....
        /*02b0*/ 	.word	0x000064b0


	//   ....[38]....
        /*02b4*/ 	.word	0x000065d0


	//   ....[39]....
        /*02b8*/ 	.word	0x00006670


	//   ....[40]....
        /*02bc*/ 	.word	0x00006690


	//   ....[41]....
        /*02c0*/ 	.word	0x000066c0


	//   ....[42]....
        /*02c4*/ 	.word	0x000066f0


	//   ....[43]....
        /*02c8*/ 	.word	0x000067b0


	//   ....[44]....
        /*02cc*/ 	.word	0x00006910


	//   ....[45]....
        /*02d0*/ 	.word	0x00006980


	//   ....[46]....
        /*02d4*/ 	.word	0x00006b50


	//   ....[47]....
        /*02d8*/ 	.word	0x000071d0


	//   ....[48]....
        /*02dc*/ 	.word	0x00007a30


	//   ....[49]....
        /*02e0*/ 	.word	0x00007ea0


	//   ....[50]....
        /*02e4*/ 	.word	0x00007ed0


	//   ....[51]....
        /*02e8*/ 	.word	0x00007f00


	//   ....[52]....
        /*02ec*/ 	.word	0x00007f60


	//   ....[53]....
        /*02f0*/ 	.word	0x00007fa0


	//   ....[54]....
        /*02f4*/ 	.word	0x000081b0


	//   ....[55]....
        /*02f8*/ 	.word	0x000081d0


	//   ....[56]....
        /*02fc*/ 	.word	0x00008200


	//   ....[57]....
        /*0300*/ 	.word	0x00008240


	//   ....[58]....
        /*0304*/ 	.word	0x00008260


	//   ....[59]....
        /*0308*/ 	.word	0x000089b0


	//   ....[60]....
        /*030c*/ 	.word	0x00008a10


	//   ....[61]....
        /*0310*/ 	.word	0x00008aa0


	//   ....[62]....
        /*0314*/ 	.word	0x00008b00


	//   ....[63]....
        /*0318*/ 	.word	0x00008b90


	//   ....[64]....
        /*031c*/ 	.word	0x00008bf0


	//   ....[65]....
        /*0320*/ 	.word	0x00008c80


	//   ....[66]....
        /*0324*/ 	.word	0x00008ce0


	//   ....[67]....
        /*0328*/ 	.word	0x00008d70


	//   ....[68]....
        /*032c*/ 	.word	0x00008dd0


	//   ....[69]....
        /*0330*/ 	.word	0x00008e60


	//   ....[70]....
        /*0334*/ 	.word	0x00008f00


	//   ....[71]....
        /*0338*/ 	.word	0x00008fa0


	//   ....[72]....
        /*033c*/ 	.word	0x00009040


	//   ....[73]....
        /*0340*/ 	.word	0x000090b0


	//   ....[74]....
        /*0344*/ 	.word	0x00009100


	//   ....[75]....
        /*0348*/ 	.word	0x000091c0


	//   ....[76]....
        /*034c*/ 	.word	0x00009220


	//   ....[77]....
        /*0350*/ 	.word	0x000092e0


	//   ....[78]....
        /*0354*/ 	.word	0x00009330


	//   ....[79]....
        /*0358*/ 	.word	0x000093d0


	//   ....[80]....
        /*035c*/ 	.word	0x00009420


	//   ....[81]....
        /*0360*/ 	.word	0x000094b0


	//   ....[82]....
        /*0364*/ 	.word	0x00009500


	//   ....[83]....
        /*0368*/ 	.word	0x00009590


	//   ....[84]....
        /*036c*/ 	.word	0x000095e0


	//   ....[85]....
        /*0370*/ 	.word	0x00009680


	//   ....[86]....
        /*0374*/ 	.word	0x000096d0


	//   ....[87]....
        /*0378*/ 	.word	0x00009750


	//   ....[88]....
        /*037c*/ 	.word	0x000097a0


	//   ....[89]....
        /*0380*/ 	.word	0x00009800


	//   ....[90]....
        /*0384*/ 	.word	0x00009850


	//----- nvinfo : EIATTR_VRC_CTA_INIT_COUNT
	.align		4
.L_1021:
        /*0388*/ 	.byte	0x02, 0x4a
	.zero		1
	.zero		1


	//----- nvinfo : EIATTR_EXIT_INSTR_OFFSETS
	.align		4
        /*038c*/ 	.byte	0x04, 0x1c
        /*038e*/ 	.short	(.L_1023 - .L_1022)


	//   ....[0]....
.L_1022:
        /*0390*/ 	.word	0x000083a0


	//   ....[1]....
        /*0394*/ 	.word	0x00008950


	//----- nvinfo : EIATTR_MAX_THREADS
	.align		4
.L_1023:
        /*0398*/ 	.byte	0x04, 0x05
        /*039a*/ 	.short	(.L_1025 - .L_1024)
.L_1024:
        /*039c*/ 	.word	0x00000080
        /*03a0*/ 	.word	0x00000001
        /*03a4*/ 	.word	0x00000001


	//----- nvinfo : EIATTR_CRS_STACK_SIZE
	.align		4
.L_1025:
        /*03a8*/ 	.byte	0x04, 0x1e
        /*03aa*/ 	.short	(.L_1027 - .L_1026)
.L_1026:
        /*03ac*/ 	.word	0x00000000


	//----- nvinfo : EIATTR_CBANK_PARAM_SIZE
	.align		4
.L_1027:
        /*03b0*/ 	.byte	0x03, 0x19
        /*03b2*/ 	.short	0x01f0


	//----- nvinfo : EIATTR_PARAM_CBANK
	.align		4
        /*03b4*/ 	.byte	0x04, 0x0a
        /*03b6*/ 	.short	(.L_1029 - .L_1028)
	.align		4
.L_1028:
        /*03b8*/ 	.word	index@(.nv.constant0._Z25selective_scan_bwd_kernelI32Selective_Scan_bwd_kernel_traitsILi128ELi16ELb0ELb0ELb0ELb0ELb1EN3c108BFloat16EfEEv12SSMParamsBwd)
        /*03bc*/ 	.short	0x0380
        /*03be*/ 	.short	0x01f0


	//----- nvinfo : EIATTR_SW_WAR
	.align		4
.L_1029:
        /*03c0*/ 	.byte	0x04, 0x36
        /*03c2*/ 	.short	(.L_1031 - .L_1030)
.L_1030:
        /*03c4*/ 	.word	0x00000008
.L_1031:


//--------------------- .nv.info._Z25selective_scan_bwd_kernelI32Selective_Scan_bwd_kernel_traitsILi128ELi16ELb0ELb0ELb0ELb1ELb0EN3c108BFloat16EfEEv12SSMParamsBwd --------------------------
	.section	.nv.info._Z25selective_scan_bwd_kernelI32Selective_Scan_bwd_kernel_traitsILi128ELi16ELb0ELb0ELb0ELb1ELb0EN3c108BFloat16EfEEv12SSMParamsBwd,"",@"SHT_CUDA_INFO"
	.sectionflags	@""
	.align	4


	//----- nvinfo : EIATTR_CUDA_API_VERSION
	.align		4
        /*0000*/ 	.byte	0x04, 0x37
        /*0002*/ 	.short	(.L_1033 - .L_1032)
.L_1032:
        /*0004*/ 	.word	0x00000082


	//----- nvinfo : EIATTR_KPARAM_INFO
	.align		4
.L_1033:
        /*0008*/ 	.byte	0x04, 0x17
        /*000a*/ 	.short	(.L_1035 - .L_1034)
.L_1034:
        /*000c*/ 	.word	0x00000000
        /*0010*/ 	.short	0x0000
        /*0012*/ 	.short	0x0000
        /*0014*/ 	.byte	0x00, 0xf0, 0xc1, 0x07


	//----- nvinfo : EIATTR_SPARSE_MMA_MASK
	.align		4
.L_1035:
        /*0018*/ 	.byte	0x03, 0x50
        /*001a*/ 	.short	0x0000


	//----- nvinfo : EIATTR_MAXREG_COUNT
	.align		4
        /*001c*/ 	.byte	0x03, 0x1b
        /*001e*/ 	.short	0x00a8


	//----- nvinfo : EIATTR_NUM_BARRIERS
	.align		4
        /*0020*/ 	.byte	0x02, 0x4c
        /*0022*/ 	.byte	0x01
	.zero		1


	//----- nvinfo : EIATTR_ANNOTATIONS
	.align		4
        /*0024*/ 	.byte	0x04, 0x55
        /*0026*/ 	.short	(.L_1037 - .L_1036)


	//   ....[0]....
.L_1036:
        /*0028*/ 	.word	0x00000001
        /*002c*/ 	.byte	0x00, 0x02, 0x00, 0x00, 0x01, 0x00, 0x00, 0x00, 0x30, 0x02, 0x00, 0x00, 0x01, 0x00, 0x00, 0x00
        /*003c*/ 	.byte	0xe0, 0x04, 0x00, 0x00, 0x01, 0x00, 0x00, 0x00, 0x00, 0x05, 0x00, 0x00, 0x01, 0x00, 0x00, 0x00
        /*004c*/ 	.byte	0x90, 0x1a, 0x00, 0x00, 0x01, 0x00, 0x00, 0x00, 0xb0, 0x1a, 0x00, 0x00, 0x01, 0x00, 0x00, 0x00
        /*005c*/ 	.byte	0xc0, 0x1a, 0x00, 0x00, 0x01, 0x00, 0x00, 0x00, 0x20, 0x2d, 0x00, 0x00, 0x01, 0x00, 0x00, 0x00
        /*006c*/ 	.byte	0xa0, 0x45, 0x00, 0x00, 0x01, 0x00, 0x00, 0x00, 0x40, 0x6c, 0x00, 0x00, 0x01, 0x00, 0x00, 0x00
        /*007c*/ 	.byte	0xb0, 0x6c, 0x00, 0x00, 0x01, 0x00, 0x00, 0x00, 0xe0, 0x6c, 0x00, 0x00, 0x01, 0x00, 0x00, 0x00
        /*008c*/ 	.byte	0x10, 0x73, 0x00, 0x00, 0x01, 0x00, 0x00, 0x00, 0x40, 0x73, 0x00, 0x00, 0x01, 0x00, 0x00, 0x00
        /*009c*/ 	.byte	0x10, 0x89, 0x00, 0x00, 0x01, 0x00, 0x00, 0x00, 0x30, 0x8a, 0x00, 0x00, 0x01, 0x00, 0x00, 0x00
        /*00ac*/ 	.byte	0xe0, 0x8c, 0x00, 0x00


	//----- nvinfo : EIATTR_MERCURY_ISA_VERSION
	.align		4
.L_1037:
        /*00b0*/ 	.byte	0x03, 0x5f
        /*00b2*/ 	.short	0x0101


	//----- nvinfo : EIATTR_INT_WARP_WIDE_INSTR_OFFSETS
	.align		4
        /*00b4*/ 	.byte	0x04, 0x31
        /*00b6*/ 	.short	(.L_1039 - .L_1038)


	//   ....[0]....
.L_1038:
        /*00b8*/ 	.word	0x00004e00


	//----- nvinfo : EIATTR_COOP_GROUP_MASK_REGIDS
	.align		4
.L_1039:
        /*00bc*/ 	.byte	0x04, 0x29
        /*00be*/ 	.short	(.L_1041 - .L_1040)


	//   ....[0]....
.L_1040:
        /*00c0*/ 	.word	0xffffffff


	//   ....[1]....
        /*00c4*/ 	.word	0xffffffff


	//   ....[2]....
        /*00c8*/ 	.word	0xffffffff


	//   ....[3]....
        /*00cc*/ 	.word	0xffffffff


	//   ....[4]....
        /*00d0*/ 	.word	0xffffffff


	//   ....[5]....
        /*00d4*/ 	.word	0xffffffff


	//   ....[6]....
        /*00d8*/ 	.word	0xffffffff


	//   ....[7]....
        /*00dc*/ 	.word	0xffffffff


	//   ....[8]....
        /*00e0*/ 	.word	0xffffffff


	//   ....[9]....
        /*00e4*/ 	.word	0xffffffff


	//   ....[10]....
        /*00e8*/ 	.word	0xffffffff


	//   ....[11]....
        /*00ec*/ 	.word	0xffffffff


	//   ....[12]....
        /*00f0*/ 	.word	0xffffffff


	//   ....[13]....
        /*00f4*/ 	.word	0xffffffff


	//   ....[14]....
        /*00f8*/ 	.word	0xffffffff


	//   ....[15]....
        /*00fc*/ 	.word	0xffffffff


	//   ....[16]....
        /*0100*/ 	.word	0xffffffff


	//   ....[17]....
        /*0104*/ 	.word	0xffffffff


	//   ....[18]....
        /*0108*/ 	.word	0xffffffff


	//   ....[19]....
        /*010c*/ 	.word	0xffffffff


	//   ....[20]....
        /*0110*/ 	.word	0xffffffff


	//   ....[21]....
        /*0114*/ 	.word	0xffffffff


	//   ....[22]....
        /*0118*/ 	.word	0xffffffff


	//   ....[23]....
        /*011c*/ 	.word	0xffffffff


	//   ....[24]....
        /*0120*/ 	.word	0xffffffff


	//   ....[25]....
        /*0124*/ 	.word	0xffffffff


	//   ....[26]....
        /*0128*/ 	.word	0xffffffff


	//   ....[27]....
        /*012c*/ 	.word	0xffffffff


	//   ....[28]....
        /*0130*/ 	.word	0xffffffff


	//   ....[29]....
        /*0134*/ 	.word	0xffffffff


	//   ....[30]....
        /*0138*/ 	.word	0xffffffff


	//   ....[31]....
        /*013c*/ 	.word	0xffffffff


	//   ....[32]....
        /*0140*/ 	.word	0xffffffff


	//   ....[33]....
        /*0144*/ 	.word	0xffffffff


	//   ....[34]....
        /*0148*/ 	.word	0xffffffff


	//   ....[35]....
        /*014c*/ 	.word	0xffffffff


	//   ....[36]....
        /*0150*/ 	.word	0xffffffff


	//   ....[37]....
        /*0154*/ 	.word	0xffffffff


	//   ....[38]....
        /*0158*/ 	.word	0xffffffff


	//   ....[39]....
        /*015c*/ 	.word	0xffffffff


	//   ....[40]....
        /*0160*/ 	.word	0xffffffff


	//   ....[41]....
        /*0164*/ 	.word	0xffffffff


	//   ....[42]....
        /*0168*/ 	.word	0xffffffff


	//   ....[43]....
        /*016c*/ 	.word	0xffffffff


	//   ....[44]....
        /*0170*/ 	.word	0xffffffff


	//   ....[45]....
        /*0174*/ 	.word	0xffffffff


	//   ....[46]....
        /*0178*/ 	.word	0xffffffff


	//   ....[47]....
        /*017c*/ 	.word	0xffffffff


	//   ....[48]....
        /*0180*/ 	.word	0xffffffff


	//   ....[49]....
        /*0184*/ 	.word	0xffffffff


	//   ....[50]....
        /*0188*/ 	.word	0xffffffff


	//   ....[51]....
        /*018c*/ 	.word	0xffffffff


	//   ....[52]....
        /*0190*/ 	.word	0xffffffff


	//   ....[53]....
        /*0194*/ 	.word	0xffffffff


	//   ....[54]....
        /*0198*/ 	.word	0xffffffff


	//   ....[55]....
        /*019c*/ 	.word	0xffffffff


	//   ....[56]....
        /*01a0*/ 	.word	0x05000056


	//   ....[57]....
        /*01a4*/ 	.word	0x05000056


	//   ....[58]....
        /*01a8*/ 	.word	0x05000056


	//   ....[59]....
        /*01ac*/ 	.word	0x05000056


	//   ....[60]....
        /*01b0*/ 	.word	0x05000056


	//   ....[61]....
        /*01b4*/ 	.word	0x05000056


	//   ....[62]....
        /*01b8*/ 	.word	0x05000056


	//   ....[63]....
        /*01bc*/ 	.word	0x05000056


	//   ....[64]....
        /*01c0*/ 	.word	0x05000056


	//   ....[65]....
        /*01c4*/ 	.word	0x05000056


	//   ....[66]....
        /*01c8*/ 	.word	0x05000056


	//   ....[67]....
        /*01cc*/ 	.word	0x05000056


	//   ....[68]....
        /*01d0*/ 	.word	0x05000056


	//   ....[69]....
        /*01d4*/ 	.word	0x05000056


	//   ....[70]....
        /*01d8*/ 	.word	0x05000056


	//   ....[71]....
        /*01dc*/ 	.word	0x05000056


	//   ....[72]....
        /*01e0*/ 	.word	0x05000056


	//   ....[73]....
        /*01e4*/ 	.word	0x05000056


	//   ....[74]....
        /*01e8*/ 	.word	0x05000056


	//   ....[75]....
        /*01ec*/ 	.word	0x05000056


	//   ....[76]....
        /*01f0*/ 	.word	0x05000056


	//   ....[77]....
        /*01f4*/ 	.word	0x05000056


	//   ....[78]....
        /*01f8*/ 	.word	0x05000056


	//   ....[79]....
        /*01fc*/ 	.word	0x05000056


	//   ....[80]....
        /*0200*/ 	.word	0x05000056


	//   ....[81]....
        /*0204*/ 	.word	0x05000056


	//   ....[82]....
        /*0208*/ 	.word	0x05000056


	//   ....[83]....
        /*020c*/ 	.word	0x05000056


	//   ....[84]....
        /*0210*/ 	.word	0x05000056


	//   ....[85]....
        /*0214*/ 	.word	0x05000056


	//   ....[86]....
        /*0218*/ 	.word	0x05000056


	//   ....[87]....
        /*021c*/ 	.word	0x05000056


	//----- nvinfo : EIATTR_COOP_GROUP_INSTR_OFFSETS
	.align		4
.L_1041:
        /*0220*/ 	.byte	0x04, 0x28
        /*0222*/ 	.short	(.L_1043 - .L_1042)


	//   ....[0]....
.L_1042:
        /*0224*/ 	.word	0x00001120


	//   ....[1]....
        /*0228*/ 	.word	0x000016f0


	//   ....[2]....
        /*022c*/ 	.word	0x00001d80


	//   ....[3]....
        /*0230*/ 	.word	0x000052b0


	//   ....[4]....
        /*0234*/ 	.word	0x000052c0


	//   ....[5]....
        /*0238*/ 	.word	0x00005300


	//   ....[6]....
        /*023c*/ 	.word	0x00005310


	//   ....[7]....
        /*0240*/ 	.word	0x00005350


	//   ....[8]....
        /*0244*/ 	.word	0x00005360


	//   ....[9]....
        /*0248*/ 	.word	0x000053a0


	//   ....[10]....
        /*024c*/ 	.word	0x000053b0


	//   ....[11]....
        /*0250*/ 	.word	0x000053f0


	//   ....[12]....
        /*0254*/ 	.word	0x00005400


	//   ....[13]....
        /*0258*/ 	.word	0x000054a0


	//   ....[14]....
        /*025c*/ 	.word	0x000054b0


	//   ....[15]....
        /*0260*/ 	.word	0x000054c0


	//   ....[16]....
        /*0264*/ 	.word	0x000054d0


	//   ....[17]....
        /*0268*/ 	.word	0x00005a30


	//   ....[18]....
        /*026c*/ 	.word	0x00005a60


	//   ....[19]....
        /*0270*/ 	.word	0x00005ac0


	//   ....[20]....
        /*0274*/ 	.word	0x00005ae0


	//   ....[21]....
        /*0278*/ 	.word	0x00005b30


	//   ....[22]....
        /*027c*/ 	.word	0x00005b50


	//   ....[23]....
        /*0280*/ 	.word	0x00005ba0


	//   ....[24]....
        /*0284*/ 	.word	0x00005bb0


	//   ....[25]....
        /*0288*/ 	.word	0x00005c00


	//   ....[26]....
        /*028c*/ 	.word	0x00005c10


	//   ....[27]....
        /*0290*/ 	.word	0x00005c60


	//   ....[28]....
        /*0294*/ 	.word	0x00005c70


	//   ....[29]....
        /*0298*/ 	.word	0x00005c80


	//   ....[30]....
        /*029c*/ 	.word	0x00005c90


	//   ....[31]....
        /*02a0*/ 	.word	0x00005cc0


	//   ....[32]....
        /*02a4*/ 	.word	0x00005cd0


	//   ....[33]....
        /*02a8*/ 	.word	0x00006330


	//   ....[34]....
        /*02ac*/ 	.word	0x00006450


	//   ....[35]....
        /*02b0*/ 	.word	0x00006580


	//   ....[36]....
        /*02b4*/ 	.word	0x00006590


	//   ....[37]....
        /*02b8*/ 	.word	0x000065c0


	//   ....[38]....
        /*02bc*/ 	.word	0x000065f0


	//   ....[39]....
        /*02c0*/ 	.word	0x00006650


	//   ....[40]....
        /*02c4*/ 	.word	0x000066a0


	//   ....[41]....
        /*02c8*/ 	.word	0x00006770


	//   ....[42]....
        /*02cc*/ 	.word	0x00006870


	//   ....[43]....
        /*02d0*/ 	.word	0x000072c0


	//   ....[44]....
        /*02d4*/ 	.word	0x00007be0


	//   ....[45]....
        /*02d8*/ 	.word	0x00008440


	//   ....[46]....
        /*02dc*/ 	.word	0x00008ab0


	//   ....[47]....
        /*02e0*/ 	.word	0x00008ad0


	//   ....[48]....
        /*02e4*/ 	.word	0x00008b00


	//   ....[49]....
        /*02e8*/ 	.word	0x00008b40


	//   ....[50]....
        /*02ec*/ 	.word	0x00008b60


	//   ....[51]....
        /*02f0*/ 	.word	0x00008d70


	//   ....[52]....
        /*02f4*/ 	.word	0x00008d90


	//   ....[53]....
        /*02f8*/ 	.word	0x00008dc0


	//   ....[54]....
        /*02fc*/ 	.word	0x00008e00


	//   ....[55]....
        /*0300*/ 	.word	0x00008e20


	//   ....[56]....
        /*0304*/ 	.word	0x00009570


	//   ....[57]....
        /*0308*/ 	.word	0x000095d0


	//   ....[58]....
        /*030c*/ 	.word	0x00009660


	//   ....[59]....
        /*0310*/ 	.word	0x000096c0


	//   ....[60]....
        /*0314*/ 	.word	0x00009750


	//   ....[61]....
        /*0318*/ 	.word	0x000097b0


	//   ....[62]....
        /*031c*/ 	.word	0x00009840


	//   ....[63]....
        /*0320*/ 	.word	0x000098a0


	//   ....[64]....
        /*0324*/ 	.word	0x00009930


	//   ....[65]....
        /*0328*/ 	.word	0x00009990


	//   ....[66]....
        /*032c*/ 	.word	0x00009a20


	//   ....[67]....
        /*0330*/ 	.word	0x00009ac0


	//   ....[68]....
        /*0334*/ 	.word	0x00009b60


	//   ....[69]....
        /*0338*/ 	.word	0x00009c00


	//   ....[70]....
        /*033c*/ 	.word	0x00009c70


	//   ....[71]....
        /*0340*/ 	.word	0x00009cc0


	//   ....[72]....
        /*0344*/ 	.word	0x00009d80


	//   ....[73]....
        /*0348*/ 	.word	0x00009de0


	//   ....[74]....
        /*034c*/ 	.word	0x00009ea0


	//   ....[75]....
        /*0350*/ 	.word	0x00009ef0


	//   ....[76]....
        /*0354*/ 	.word	0x00009f90


	//   ....[77]....
        /*0358*/ 	.word	0x00009fe0


	//   ....[78]....
        /*035c*/ 	.word	0x0000a070


	//   ....[79]....
        /*0360*/ 	.word	0x0000a0c0


	//   ....[80]....
        /*0364*/ 	.word	0x0000a150


	//   ....[81]....
        /*0368*/ 	.word	0x0000a1a0


	//   ....[82]....
        /*036c*/ 	.word	0x0000a240


	//   ....[83]....
        /*0370*/ 	.word	0x0000a290


	//   ....[84]....
        /*0374*/ 	.word	0x0000a310


	//   ....[85]....
        /*0378*/ 	.word	0x0000a360


	//   ....[86]....
        /*037c*/ 	.word	0x0000a3c0


	//   ....[87]....
        /*0380*/ 	.word	0x0000a410


	//----- nvinfo : EIATTR_VRC_CTA_INIT_COUNT
	.align		4
.L_1043:
        /*0384*/ 	.byte	0x02, 0x4a
	.zero		1
	.zero		1


	//----- nvinfo : EIATTR_EXIT_INSTR_OFFSETS
	.align		4
        /*0388*/ 	.byte	0x04, 0x1c
        /*038a*/ 	.short	(.L_1045 - .L_1044)


	//   ....[0]....
.L_1044:
        /*038c*/ 	.word	0x00008f60


	//   ....[1]....
        /*0390*/ 	.word	0x00009510


	//----- nvinfo : EIATTR_MAX_THREADS
	.align		4
.L_1045:
        /*0394*/ 	.byte	0x04, 0x05
        /*0396*/ 	.short	(.L_1047 - .L_1046)
.L_1046:
        /*0398*/ 	.word	0x00000080
        /*039c*/ 	.word	0x00000001
        /*03a0*/ 	.word	0x00000001


	//----- nvinfo : EIATTR_CRS_STACK_SIZE
	.align		4
.L_1047:
        /*03a4*/ 	.byte	0x04, 0x1e
        /*03a6*/ 	.short	(.L_1049 - .L_1048)
.L_1048:
        /*03a8*/ 	.word	0x00000000


	//----- nvinfo : EIATTR_CBANK_PARAM_SIZE
	.align		4
.L_1049:
        /*03ac*/ 	.byte	0x03, 0x19
        /*03ae*/ 	.short	0x01f0


	//----- nvinfo : EIATTR_PARAM_CBANK
	.align		4
        /*03b0*/ 	.byte	0x04, 0x0a
        /*03b2*/ 	.short	(.L_1051 - .L_1050)
	.align		4
.L_1050:
        /*03b4*/ 	.word	index@(.nv.constant0._Z25selective_scan_bwd_kernelI32Selective_Scan_bwd_kernel_traitsILi128ELi16ELb0ELb0ELb0ELb1ELb0EN3c108BFloat16EfEEv12SSMParamsBwd)
        /*03b8*/ 	.short	0x0380
        /*03ba*/ 	.short	0x01f0


	//----- nvinfo : EIATTR_SW_WAR
	.align		4
.L_1051:
        /*03bc*/ 	.byte	0x04, 0x36
        /*03be*/ 	.short	(.L_1053 - .L_1052)
.L_1052:
        /*03c0*/ 	.word	0x00000008
.L_1053:


//--------------------- .nv.info._Z25selective_scan_bwd_kernelI32Selective_Scan_bwd_kernel_traitsILi128ELi16ELb0ELb0ELb0ELb1ELb1EN3c108BFloat16EfEEv12SSMParamsBwd --------------------------
	.section	.nv.info._Z25selective_scan_bwd_kernelI32Selective_Scan_bwd_kernel_traitsILi128ELi16ELb0ELb0ELb0ELb1ELb1EN3c108BFloat16EfEEv12SSMParamsBwd,"",@"SHT_CUDA_INFO"
	.sectionflags	@""
	.align	4


	//----- nvinfo : EIATTR_CUDA_API_VERSION
	.align		4
        /*0000*/ 	.byte	0x04, 0x37
        /*0002*/ 	.short	(.L_1055 - .L_1054)
.L_1054:
        /*0004*/ 	.word	0x00000082


	//----- nvinfo : EIATTR_KPARAM_INFO
	.align		4
.L_1055:
        /*0008*/ 	.byte	0x04, 0x17
        /*000a*/ 	.short	(.L_1057 - .L_1056)
.L_1056:
        /*000c*/ 	.word	0x00000000
        /*0010*/ 	.short	0x0000
        /*0012*/ 	.short	0x0000
        /*0014*/ 	.byte	0x00, 0xf0, 0xc1, 0x07


	//----- nvinfo : EIATTR_SPARSE_MMA_MASK
	.align		4
.L_1057:
        /*0018*/ 	.byte	0x03, 0x50
        /*001a*/ 	.short	0x0000


	//----- nvinfo : EIATTR_MAXREG_COUNT
	.align		4
        /*001c*/ 	.byte	0x03, 0x1b
        /*001e*/ 	.short	0x00a8


	//----- nvinfo : EIATTR_NUM_BARRIERS
	.align		4
        /*0020*/ 	.byte	0x02, 0x4c
        /*0022*/ 	.byte	0x01
	.zero		1


	//----- nvinfo : EIATTR_ANNOTATIONS
	.align		4
        /*0024*/ 	.byte	0x04, 0x55
        /*0026*/ 	.short	(.L_1059 - .L_1058)


	//   ....[0]....
.L_1058:
        /* <DEDUP_REMOVED lines=10> */


	//----- nvinfo : EIATTR_MERCURY_ISA_VERSION
	.align		4
.L_1059:
        /*00b0*/ 	.byte	0x03, 0x5f
        /*00b2*/ 	.short	0x0101


	//----- nvinfo : EIATTR_INT_WARP_WIDE_INSTR_OFFSETS
	.align		4
        /*00b4*/ 	.byte	0x04, 0x31
        /*00b6*/ 	.short	(.L_1061 - .L_1060)


	//   ....[0]....
.L_1060:
        /*00b8*/ 	.word	0x00005ad0


	//   ....[1]....
        /*00bc*/ 	.word	0x00007690


	//----- nvinfo : EIATTR_COOP_GROUP_MASK_REGIDS
	.align		4
.L_1061:
        /*00c0*/ 	.byte	0x04, 0x29
        /*00c2*/ 	.short	(.L_1063 - .L_1062)


	//   ....[0]....
.L_1062:
        /*00c4*/ 	.word	0xffffffff


	//   ....[1]....
        /*00c8*/ 	.word	0xffffffff


	//   ....[2]....
        /*00cc*/ 	.word	0xffffffff


	//   ....[3]....
        /*00d0*/ 	.word	0xffffffff


	//   ....[4]....
        /*00d4*/ 	.word	0xffffffff


	//   ....[5]....
        /*00d8*/ 	.word	0xffffffff


	//   ....[6]....
        /*00dc*/ 	.word	0xffffffff


	//   ....[7]....
        /*00e0*/ 	.word	0xffffffff


	//   ....[8]....
        /*00e4*/ 	.word	0xffffffff


	//   ....[9]....
        /*00e8*/ 	.word	0xffffffff


	//   ....[10]....
        /*00ec*/ 	.word	0xffffffff


	//   ....[11]....
        /*00f0*/ 	.word	0xffffffff


	//   ....[12]....
        /*00f4*/ 	.word	0xffffffff


	//   ....[13]....
        /*00f8*/ 	.word	0xffffffff


	//   ....[14]....
        /*00fc*/ 	.word	0xffffffff


	//   ....[15]....
        /*0100*/ 	.word	0xffffffff


	//   ....[16]....
        /*0104*/ 	.word	0xffffffff


	//   ....[17]....
        /*0108*/ 	.word	0xffffffff


	//   ....[18]....
        /*010c*/ 	.word	0xffffffff


	//   ....[19]....
        /*0110*/ 	.word	0xffffffff


	//   ....[20]....
        /*0114*/ 	.word	0xffffffff


	//   ....[21]....
        /*0118*/ 	.word	0xffffffff


	//   ....[22]....
        /*011c*/ 	.word	0xffffffff


	//   ....[23]....
        /*0120*/ 	.word	0xffffffff


	//   ....[24]....
        /*0124*/ 	.word	0xffffffff


	//   ....[25]....
        /*0128*/ 	.word	0xffffffff


	//   ....[26]....
        /*012c*/ 	.word	0xffffffff


	//   ....[27]....
        /*0130*/ 	.word	0xffffffff


	//   ....[28]....
        /*0134*/ 	.word	0xffffffff


	//   ....[29]....
        /*0138*/ 	.word	0xffffffff


	//   ....[30]....
        /*013c*/ 	.word	0xffffffff


	//   ....[31]....
        /*0140*/ 	.word	0xffffffff


	//   ....[32]....
        /*0144*/ 	.word	0xffffffff


	//   ....[33]....
        /*0148*/ 	.word	0xffffffff


	//   ....[34]....
        /*014c*/ 	.word	0xffffffff


	//   ....[35]....
        /*0150*/ 	.word	0xffffffff


	//   ....[36]....
        /*0154*/ 	.word	0xffffffff


	//   ....[37]....
        /*0158*/ 	.word	0xffffffff


	//   ....[38]....
        /*015c*/ 	.word	0xffffffff


	//   ....[39]....
        /*0160*/ 	.word	0xffffffff


	//   ....[40]....
        /*0164*/ 	.word	0xffffffff


	//   ....[41]....
        /*0168*/ 	.word	0xffffffff


	//   ....[42]....
        /*016c*/ 	.word	0xffffffff


	//   ....[43]....
        /*0170*/ 	.word	0xffffffff


	//   ....[44]....
        /*0174*/ 	.word	0xffffffff


	//   ....[45]....
        /*0178*/ 	.word	0xffffffff


	//   ....[46]....
        /*017c*/ 	.word	0xffffffff


	//   ....[47]....
        /*0180*/ 	.word	0xffffffff


	//   ....[48]....
        /*0184*/ 	.word	0xffffffff


	//   ....[49]....
        /*0188*/ 	.word	0xffffffff


	//   ....[50]....
        /*018c*/ 	.word	0xffffffff


	//   ....[51]....
        /*0190*/ 	.word	0xffffffff


	//   ....[52]....
        /*0194*/ 	.word	0xffffffff


	//   ....[53]....
        /*0198*/ 	.word	0xffffffff


	//   ....[54]....
        /*019c*/ 	.word	0xffffffff


	//   ....[55]....
        /*01a0*/ 	.word	0xffffffff


	//   ....[56]....
        /*01a4*/ 	.word	0xffffffff


	//   ....[57]....
        /*01a8*/ 	.word	0xffffffff


	//   ....[58]....
        /*01ac*/ 	.word	0xffffffff


	//   ....[59]....
        /*01b0*/ 	.word	0xffffffff


	//   ....[60]....
        /*01b4*/ 	.word	0x05000056


	//   ....[61]....
        /*01b8*/ 	.word	0x05000056


	//   ....[62]....
        /*01bc*/ 	.word	0x05000056


	//   ....[63]....
        /*01c0*/ 	.word	0x05000056


	//   ....[64]....
        /*01c4*/ 	.word	0x05000056


	//   ....[65]....
        /*01c8*/ 	.word	0x05000056


	//   ....[66]....
        /*01cc*/ 	.word	0x05000056


	//   ....[67]....
        /*01d0*/ 	.word	0x05000056


	//   ....[68]....
        /*01d4*/ 	.word	0x05000056


	//   ....[69]....
        /*01d8*/ 	.word	0x05000056


	//   ....[70]....
        /*01dc*/ 	.word	0x05000056


	//   ....[71]....
        /*01e0*/ 	.word	0x05000056


	//   ....[72]....
        /*01e4*/ 	.word	0x05000056


	//   ....[73]....
        /*01e8*/ 	.word	0x05000056


	//   ....[74]....
        /*01ec*/ 	.word	0x05000056


	//   ....[75]....
        /*01f0*/ 	.word	0x05000056


	//   ....[76]....
        /*01f4*/ 	.word	0x05000056


	//   ....[77]....
        /*01f8*/ 	.word	0x05000056


	//   ....[78]....
        /*01fc*/ 	.word	0x05000056


	//   ....[79]....
        /*0200*/ 	.word	0x05000056


	//   ....[80]....
        /*0204*/ 	.word	0x05000056


	//   ....[81]....
        /*0208*/ 	.word	0x05000056


	//   ....[82]....
        /*020c*/ 	.word	0x05000056


	//   ....[83]....
        /*0210*/ 	.word	0x05000056


	//   ....[84]....
        /*0214*/ 	.word	0x05000056


	//   ....[85]....
        /*0218*/ 	.word	0x05000056


	//   ....[86]....
        /*021c*/ 	.word	0x05000056


	//   ....[87]....
        /*0220*/ 	.word	0x05000056


	//   ....[88]....
        /*0224*/ 	.word	0x05000056


	//   ....[89]....
        /*0228*/ 	.word	0x05000056


	//   ....[90]....
        /*022c*/ 	.word	0x05000056


	//   ....[91]....
        /*0230*/ 	.word	0x05000056


	//----- nvinfo : EIATTR_COOP_GROUP_INSTR_OFFSETS
	.align		4
.L_1063:
        /*0234*/ 	.byte	0x04, 0x28
        /*0236*/ 	.short	(.L_1065 - .L_1064)


	//   ....[0]....
.L_1064:
        /*0238*/ 	.word	0x00001160


	//   ....[1]....
        /*023c*/ 	.word	0x00001790


	//   ....[2]....
        /*0240*/ 	.word	0x00001e40


	//   ....[3]....
        /*0244*/ 	.word	0x00004a00


	//   ....[4]....
        /*0248*/ 	.word	0x000050b0


	//   ....[5]....
        /*024c*/ 	.word	0x00005d10


	//   ....[6]....
        /*0250*/ 	.word	0x000066a0


	//   ....[7]....
        /*0254*/ 	.word	0x00007b30


	//   ....[8]....
        /*0258*/ 	.word	0x00007b40


	//   ....[9]....
        /*025c*/ 	.word	0x00007b80


	//   ....[10]....
        /*0260*/ 	.word	0x00007b90


	//   ....[11]....
        /*0264*/ 	.word	0x00007bd0


	//   ....[12]....
        /*0268*/ 	.word	0x00007be0


	//   ....[13]....
        /*026c*/ 	.word	0x00007c20


	//   ....[14]....
        /*0270*/ 	.word	0x00007c30


	//   ....[15]....
        /*0274*/ 	.word	0x00007c70


	//   ....[16]....
        /*0278*/ 	.word	0x00007c80


	//   ....[17]....
        /*027c*/ 	.word	0x00007d40


	//   ....[18]....
        /*0280*/ 	.word	0x00007d50


	//   ....[19]....
        /*0284*/ 	.word	0x00007d60


	//   ....[20]....
        /*0288*/ 	.word	0x00007d70


	//   ....[21]....
        /*028c*/ 	.word	0x000082c0


	//   ....[22]....
        /*0290*/ 	.word	0x000082f0


	//   ....[23]....
        /*0294*/ 	.word	0x00008350


	//   ....[24]....
        /*0298*/ 	.word	0x00008370


	//   ....[25]....
        /*029c*/ 	.word	0x000083c0


	//   ....[26]....
        /*02a0*/ 	.word	0x000083e0


	//   ....[27]....
        /*02a4*/ 	.word	0x00008430


	//   ....[28]....
        /*02a8*/ 	.word	0x00008440


	//   ....[29]....
        /*02ac*/ 	.word	0x00008490


	//   ....[30]....
        /*02b0*/ 	.word	0x000084a0


	//   ....[31]....
        /*02b4*/ 	.word	0x000084f0


	//   ....[32]....
        /*02b8*/ 	.word	0x00008500


	//   ....[33]....
        /*02bc*/ 	.word	0x00008510


	//   ....[34]....
        /*02c0*/ 	.word	0x00008520


	//   ....[35]....
        /*02c4*/ 	.word	0x00008550


	//   ....[36]....
        /*02c8*/ 	.word	0x00008560


	//   ....[37]....
        /*02cc*/ 	.word	0x00008b20


	//   ....[38]....
        /*02d0*/ 	.word	0x00008c60


	//   ....[39]....
        /*02d4*/ 	.word	0x00008d50


	//   ....[40]....
        /*02d8*/ 	.word	0x00008d70


	//   ....[41]....
        /*02dc*/ 	.word	0x00008e20


	//   ....[42]....
        /*02e0*/ 	.word	0x00008e40


	//   ....[43]....
        /*02e4*/ 	.word	0x00008f10


	//   ....[44]....
        /*02e8*/ 	.word	0x00008ff0


	//   ....[45]....
        /*02ec*/ 	.word	0x000090e0


	//   ....[46]....
        /*02f0*/ 	.word	0x00009150


	//   ....[47]....
        /*02f4*/ 	.word	0x00009b50


	//   ....[48]....
        /*02f8*/ 	.word	0x0000a420


	//   ....[49]....
        /*02fc*/ 	.word	0x0000acb0


	//   ....[50]....
        /*0300*/ 	.word	0x0000b320


	//   ....[51]....
        /*0304*/ 	.word	0x0000b340


	//   ....[52]....
        /*0308*/ 	.word	0x0000b370


	//   ....[53]....
        /*030c*/ 	.word	0x0000b3b0


	//   ....[54]....
        /*0310*/ 	.word	0x0000b3d0


	//   ....[55]....
        /*0314*/ 	.word	0x0000b5e0


	//   ....[56]....
        /*0318*/ 	.word	0x0000b600


	//   ....[57]....
        /*031c*/ 	.word	0x0000b630


	//   ....[58]....
        /*0320*/ 	.word	0x0000b670


	//   ....[59]....
        /*0324*/ 	.word	0x0000b690


	//   ....[60]....
        /*0328*/ 	.word	0x0000bde0


	//   ....[61]....
        /*032c*/ 	.word	0x0000be40


	//   ....[62]....
        /*0330*/ 	.word	0x0000bed0


	//   ....[63]....
        /*0334*/ 	.word	0x0000bf30


	//   ....[64]....
        /*0338*/ 	.word	0x0000bfc0


	//   ....[65]....
        /*033c*/ 	.word	0x0000c020


	//   ....[66]....
        /*0340*/ 	.word	0x0000c0b0


	//   ....[67]....
        /*0344*/ 	.word	0x0000c110


	//   ....[68]....
        /*0348*/ 	.word	0x0000c1a0


	//   ....[69]....
        /*034c*/ 	.word	0x0000c200


	//   ....[70]....
        /*0350*/ 	.word	0x0000c290


	//   ....[71]....
        /*0354*/ 	.word	0x0000c330


	//   ....[72]....
        /*0358*/ 	.word	0x0000c3d0


	//   ....[73]....
        /*035c*/ 	.word	0x0000c470


	//   ....[74]....
        /*0360*/ 	.word	0x0000c4e0


	//   ....[75]....
        /*0364*/ 	.word	0x0000c530


	//   ....[76]....
        /*0368*/ 	.word	0x0000c5e0


	//   ....[77]....
        /*036c*/ 	.word	0x0000c650


	//   ....[78]....
        /*0370*/ 	.word	0x0000c710


	//   ....[79]....
        /*0374*/ 	.word	0x0000c760


	//   ....[80]....
        /*0378*/ 	.word	0x0000c820


	//   ....[81]....
        /*037c*/ 	.word	0x0000c870


	//   ....[82]....
        /*0380*/ 	.word	0x0000c920


	//   ....[83]....
        /*0384*/ 	.word	0x0000c970


	//   ....[84]....
        /*0388*/ 	.word	0x0000ca20


	//   ....[85]....
        /*038c*/ 	.word	0x0000ca70


	//   ....[86]....
        /*0390*/ 	.word	0x0000cb30


	//   ....[87]....
        /*0394*/ 	.word	0x0000cb80


	//   ....[88]....
        /*0398*/ 	.word	0x0000cc00


	//   ....[89]....
        /*039c*/ 	.word	0x0000cc50


	//   ....[90]....
        /*03a0*/ 	.word	0x0000ccb0


	//   ....[91]....
        /*03a4*/ 	.word	0x0000cd00


	//----- nvinfo : EIATTR_VRC_CTA_INIT_COUNT
	.align		4
.L_1065:
        /*03a8*/ 	.byte	0x02, 0x4a
	.zero		1
	.zero		1


	//----- nvinfo : EIATTR_EXIT_INSTR_OFFSETS
	.align		4
        /*03ac*/ 	.byte	0x04, 0x1c
        /*03ae*/ 	.short	(.L_1067 - .L_1066)


	//   ....[0]....
.L_1066:
        /*03b0*/ 	.word	0x0000b7d0


	//   ....[1]....
        /*03b4*/ 	.word	0x0000bd80


	//----- nvinfo : EIATTR_MAX_THREADS
	.align		4
.L_1067:
        /*03b8*/ 	.byte	0x04, 0x05
        /*03ba*/ 	.short	(.L_1069 - .L_1068)
.L_1068:
        /*03bc*/ 	.word	0x00000080
        /*03c0*/ 	.word	0x00000001
        /*03c4*/ 	.word	0x00000001


	//----- nvinfo : EIATTR_CRS_STACK_SIZE
	.align		4
.L_1069:
        /*03c8*/ 	.byte	0x04, 0x1e
        /*03ca*/ 	.short	(.L_1071 - .L_1070)
.L_1070:
        /*03cc*/ 	.word	0x00000000


	//----- nvinfo : EIATTR_CBANK_PARAM_SIZE
	.align		4
.L_1071:
        /*03d0*/ 	.byte	0x03, 0x19
        /*03d2*/ 	.short	0x01f0


	//----- nvinfo : EIATTR_PARAM_CBANK
	.align		4
        /*03d4*/ 	.byte	0x04, 0x0a
        /*03d6*/ 	.short	(.L_1073 - .L_1072)
	.align		4
.L_1072:
        /*03d8*/ 	.word	index@(.nv.constant0._Z25selective_scan_bwd_kernelI32Selective_Scan_bwd_kernel_traitsILi128ELi16ELb0ELb0ELb0ELb1ELb1EN3c108BFloat16EfEEv12SSMParamsBwd)
        /*03dc*/ 	.short	0x0380
        /*03de*/ 	.short	0x01f0


	//----- nvinfo : EIATTR_SW_WAR
	.align		4
.L_1073:
        /*03e0*/ 	.byte	0x04, 0x36
        /*03e2*/ 	.short	(.L_1075 - .L_1074)
.L_1074:
        /*03e4*/ 	.word	0x00000008
.L_1075:


//--------------------- .nv.info._Z25selective_scan_bwd_kernelI32Selective_Scan_bwd_kernel_traitsILi128ELi16ELb0ELb0ELb1ELb0ELb0EN3c108BFloat16EfEEv12SSMParamsBwd --------------------------
	.section	.nv.info._Z25selective_scan_bwd_kernelI32Selective_Scan_bwd_kernel_traitsILi128ELi16ELb0ELb0ELb1ELb0ELb0EN3c108BFloat16EfEEv12SSMParamsBwd,"",@"SHT_CUDA_INFO"
	.sectionflags	@""
	.align	4


	//----- nvinfo : EIATTR_CUDA_API_VERSION
	.align		4
        /*0000*/ 	.byte	0x04, 0x37
        /*0002*/ 	.short	(.L_1077 - .L_1076)
.L_1076:
        /*0004*/ 	.word	0x00000082


	//----- nvinfo : EIATTR_KPARAM_INFO
	.align		4
.L_1077:
        /*0008*/ 	.byte	0x04, 0x17
        /*000a*/ 	.short	(.L_1079 - .L_1078)
.L_1078:
        /*000c*/ 	.word	0x00000000
        /*0010*/ 	.short	0x0000
        /*0012*/ 	.short	0x0000
        /*0014*/ 	.byte	0x00, 0xf0, 0xc1, 0x07


	//----- nvinfo : EIATTR_SPARSE_MMA_MASK
	.align		4
.L_1079:
        /*0018*/ 	.byte	0x03, 0x50
        /*001a*/ 	.short	0x0000


	//----- nvinfo : EIATTR_MAXREG_COUNT
	.align		4
        /*001c*/ 	.byte	0x03, 0x1b
        /*001e*/ 	.short	0x00a8


	//----- nvinfo : EIATTR_NUM_BARRIERS
	.align		4
        /*0020*/ 	.byte	0x02, 0x4c
        /*0022*/ 	.byte	0x01
	.zero		1


	//----- nvinfo : EIATTR_ANNOTATIONS
	.align		4
        /*0024*/ 	.byte	0x04, 0x55
        /*0026*/ 	.short	(.L_1081 - .L_1080)


	//   ....[0]....
.L_1080:
        /* <DEDUP_REMOVED lines=87> */
        /*058c*/ 	.byte	0xd0, 0x81, 0x00, 0x00, 0x01, 0x00, 0x00, 0x00, 0x80, 0x84, 0x00, 0x00


	//----- nvinfo : EIATTR_MERCURY_ISA_VERSION
	.align		4
.L_1081:
        /*0598*/ 	.byte	0x03, 0x5f
        /*059a*/ 	.short	0x0101


	//----- nvinfo : EIATTR_INT_WARP_WIDE_INSTR_OFFSETS
	.align		4
        /*059c*/ 	.byte	0x04, 0x31
        /*059e*/ 	.short	(.L_1083 - .L_1082)


	//   ....[0]....
.L_1082:
        /*05a0*/ 	.word	0x00004950


	//   ....[1]....
        /*05a4*/ 	.word	0x000051d0


	//----- nvinfo : EIATTR_COOP_GROUP_MASK_REGIDS
	.align		4
.L_1083:
        /*05a8*/ 	.byte	0x04, 0x29
        /*05aa*/ 	.short	(.L_1085 - .L_1084)


	//   ....[0]....
.L_1084:
        /*05ac*/ 	.word	0xffffffff


	//   ....[1]....
        /*05b0*/ 	.word	0xffffffff


	//   ....[2]....
        /*05b4*/ 	.word	0xffffffff


	//   ....[3]....
        /*05b8*/ 	.word	0xffffffff


	//   ....[4]....
        /*05bc*/ 	.word	0xffffffff


	//   ....[5]....
        /*05c0*/ 	.word	0xffffffff


	//   ....[6]....
        /*05c4*/ 	.word	0xffffffff


	//   ....[7]....
        /*05c8*/ 	.word	0xffffffff


	//   ....[8]....
        /*05cc*/ 	.word	0xffffffff


	//   ....[9]....
        /*05d0*/ 	.word	0xffffffff


	//   ....[10]....
        /*05d4*/ 	.word	0xffffffff


	//   ....[11]....
        /*05d8*/ 	.word	0xffffffff


	//   ....[12]....
        /*05dc*/ 	.word	0xffffffff


	//   ....[13]....
        /*05e0*/ 	.word	0xffffffff


	//   ....[14]....
        /*05e4*/ 	.word	0xffffffff


	//   ....[15]....
        /*05e8*/ 	.word	0xffffffff


	//   ....[16]....
        /*05ec*/ 	.word	0xffffffff


	//   ....[17]....
        /*05f0*/ 	.word	0xffffffff


	//   ....[18]....
        /*05f4*/ 	.word	0xffffffff


	//   ....[19]....
        /*05f8*/ 	.word	0xffffffff


	//   ....[20]....
        /*05fc*/ 	.word	0xffffffff


	//   ....[21]....
        /*0600*/ 	.word	0xffffffff


	//   ....[22]....
        /*0604*/ 	.word	0xffffffff


	//   ....[23]....
        /*0608*/ 	.word	0xffffffff


	//   ....[24]....
        /*060c*/ 	.word	0xffffffff


	//   ....[25]....
        /*0610*/ 	.word	0xffffffff


	//   ....[26]....
        /*0614*/ 	.word	0xffffffff


	//   ....[27]....
        /*0618*/ 	.word	0xffffffff


	//   ....[28]....
        /*061c*/ 	.word	0xffffffff


	//   ....[29]....
        /*0620*/ 	.word	0xffffffff


	//   ....[30]....
        /*0624*/ 	.word	0xffffffff


	//   ....[31]....
        /*0628*/ 	.word	0xffffffff


	//   ....[32]....
        /*062c*/ 	.word	0xffffffff


	//   ....[33]....
        /*0630*/ 	.word	0xffffffff


	//   ....[34]....
        /*0634*/ 	.word	0xffffffff


	//   ....[35]....
        /*0638*/ 	.word	0xffffffff


	//   ....[36]....
        /*063c*/ 	.word	0xffffffff


	//   ....[37]....
        /*0640*/ 	.word	0xffffffff


	//   ....[38]....
        /*0644*/ 	.word	0xffffffff


	//   ....[39]....
        /*0648*/ 	.word	0xffffffff


	//   ....[40]....
        /*064c*/ 	.word	0xffffffff


	//   ....[41]....
        /*0650*/ 	.word	0xffffffff


	//   ....[42]....
        /*0654*/ 	.word	0xffffffff


	//   ....[43]....
        /*0658*/ 	.word	0xffffffff


	//   ....[44]....
        /*065c*/ 	.word	0xffffffff


	//   ....[45]....
        /*0660*/ 	.word	0xffffffff


	//   ....[46]....
        /*0664*/ 	.word	0xffffffff


	//   ....[47]....
        /*0668*/ 	.word	0xffffffff


	//   ....[48]....
        /*066c*/ 	.word	0xffffffff


	//   ....[49]....
        /*0670*/ 	.word	0xffffffff


	//   ....[50]....
        /*0674*/ 	.word	0xffffffff


	//   ....[51]....
        /*0678*/ 	.word	0xffffffff


	//   ....[52]....
        /*067c*/ 	.word	0xffffffff


	//   ....[53]....
        /*0680*/ 	.word	0xffffffff


	//   ....[54]....
        /*0684*/ 	.word	0xffffffff


	//   ....[55]....
        /*0688*/ 	.word	0xffffffff


	//   ....[56]....
        /*068c*/ 	.word	0x05000098


	//   ....[57]....
        /*0690*/ 	.word	0x05000098


	//   ....[58]....
        /*0694*/ 	.word	0x05000098


	//   ....[59]....
        /*0698*/ 	.word	0x05000098


	//   ....[60]....
        /*069c*/ 	.word	0x05000098


	//   ....[61]....
        /*06a0*/ 	.word	0x05000098


	//   ....[62]....
        /*06a4*/ 	.word	0x05000098


	//   ....[63]....
        /*06a8*/ 	.word	0x05000098


	//   ....[64]....
        /*06ac*/ 	.word	0x05000098


	//   ....[65]....
        /*06b0*/ 	.word	0x05000098


	//   ....[66]....
        /*06b4*/ 	.word	0x05000098


	//   ....[67]....
        /*06b8*/ 	.word	0x05000098


	//   ....[68]....
        /*06bc*/ 	.word	0x05000098


	//   ....[69]....
        /*06c0*/ 	.word	0x05000098


	//   ....[70]....
        /*06c4*/ 	.word	0x05000098


	//   ....[71]....
        /*06c8*/ 	.word	0x05000098


	//   ....[72]....
        /*06cc*/ 	.word	0x05000098


	//   ....[73]....
        /*06d0*/ 	.word	0x05000098


	//   ....[74]....
        /*06d4*/ 	.word	0x05000098


	//   ....[75]....
        /*06d8*/ 	.word	0x05000098


	//   ....[76]....
        /*06dc*/ 	.word	0x05000098


	//   ....[77]....
        /*06e0*/ 	.word	0x05000098


	//   ....[78]....
        /*06e4*/ 	.word	0x05000098


	//   ....[79]....
        /*06e8*/ 	.word	0x05000098


	//   ....[80]....
        /*06ec*/ 	.word	0x05000098


	//   ....[81]....
        /*06f0*/ 	.word	0x05000098


	//   ....[82]....
        /*06f4*/ 	.word	0x05000098


	//   ....[83]....
        /*06f8*/ 	.word	0x05000098


	//   ....[84]....
        /*06fc*/ 	.word	0x05000098


	//   ....[85]....
        /*0700*/ 	.word	0x05000098


	//   ....[86]....
        /*0704*/ 	.word	0x05000098


	//   ....[87]....
        /*0708*/ 	.word	0x05000098


	//----- nvinfo : EIATTR_COOP_GROUP_INSTR_OFFSETS
	.align		4
.L_1085:
        /*070c*/ 	.byte	0x04, 0x28
        /*070e*/ 	.short	(.L_1087 - .L_1086)


	//   ....[0]....
.L_1086:
        /*0710*/ 	.word	0x00001540


	//   ....[1]....
        /*0714*/ 	.word	0x00001c20


	//   ....[2]....
        /*0718*/ 	.word	0x000022e0


	//   ....[3]....
        /*071c*/ 	.word	0x00003910


	//   ....[4]....
        /*0720*/ 	.word	0x00004290


	//   ....[5]....
        /*0724*/ 	.word	0x000042b0


	//   ....[6]....
        /*0728*/ 	.word	0x000042f0


	//   ....[7]....
        /*072c*/ 	.word	0x00004300


	//   ....[8]....
        /*0730*/ 	.word	0x00004340


	//   ....[9]....
        /*0734*/ 	.word	0x00004350


	//   ....[10]....
        /*0738*/ 	.word	0x00004390


	//   ....[11]....
        /*073c*/ 	.word	0x000043a0


	//   ....[12]....
        /*0740*/ 	.word	0x000043e0


	//   ....[13]....
        /*0744*/ 	.word	0x000043f0


	//   ....[14]....
        /*0748*/ 	.word	0x000044a0


	//   ....[15]....
        /*074c*/ 	.word	0x000044b0


	//   ....[16]....
        /*0750*/ 	.word	0x000044c0


	//   ....[17]....
        /*0754*/ 	.word	0x000044d0


	//   ....[18]....
        /*0758*/ 	.word	0x00004c60


	//   ....[19]....
        /*075c*/ 	.word	0x00004c90


	//   ....[20]....
        /*0760*/ 	.word	0x00004d10


	//   ....[21]....
        /*0764*/ 	.word	0x00004d20


	//   ....[22]....
        /*0768*/ 	.word	0x00004d70


	//   ....[23]....
        /*076c*/ 	.word	0x00004d80


	//   ....[24]....
        /*0770*/ 	.word	0x00004dd0


	//   ....[25]....
        /*0774*/ 	.word	0x00004de0


	//   ....[26]....
        /*0778*/ 	.word	0x00004e30


	//   ....[27]....
        /*077c*/ 	.word	0x00004e40


	//   ....[28]....
        /*0780*/ 	.word	0x00004e90


	//   ....[29]....
        /*0784*/ 	.word	0x00004ea0


	//   ....[30]....
        /*0788*/ 	.word	0x00004eb0


	//   ....[31]....
        /*078c*/ 	.word	0x00004ec0


	//   ....[32]....
        /*0790*/ 	.word	0x00004ef0


	//   ....[33]....
        /*0794*/ 	.word	0x00004f00


	//   ....[34]....
        /*0798*/ 	.word	0x000068b0


	//   ....[35]....
        /*079c*/ 	.word	0x000068c0


	//   ....[36]....
        /*07a0*/ 	.word	0x00006910


	//   ....[37]....
        /*07a4*/ 	.word	0x00006920


	//   ....[38]....
        /*07a8*/ 	.word	0x00006950


	//   ....[39]....
        /*07ac*/ 	.word	0x00006970


	//   ....[40]....
        /*07b0*/ 	.word	0x000069a0


	//   ....[41]....
        /*07b4*/ 	.word	0x000069c0


	//   ....[42]....
        /*07b8*/ 	.word	0x000069f0


	//   ....[43]....
        /*07bc*/ 	.word	0x00006a00


	//   ....[44]....
        /*07c0*/ 	.word	0x00007520


	//   ....[45]....
        /*07c4*/ 	.word	0x00007bc0


	//   ....[46]....
        /*07c8*/ 	.word	0x00008250


	//   ....[47]....
        /*07cc*/ 	.word	0x00008270


	//   ....[48]....
        /*07d0*/ 	.word	0x000082a0


	//   ....[49]....
        /*07d4*/ 	.word	0x000082e0


	//   ....[50]....
        /*07d8*/ 	.word	0x00008300


	//   ....[51]....
        /*07dc*/ 	.word	0x00008510


	//   ....[52]....
        /*07e0*/ 	.word	0x00008530


	//   ....[53]....
        /*07e4*/ 	.word	0x00008560


	//   ....[54]....
        /*07e8*/ 	.word	0x000085a0


	//   ....[55]....
        /*07ec*/ 	.word	0x000085c0


	//   ....[56]....
        /*07f0*/ 	.word	0x00008a30


	//   ....[57]....
        /*07f4*/ 	.word	0x00008a80


	//   ....[58]....
        /*07f8*/ 	.word	0x00008b30


	//   ....[59]....
        /*07fc*/ 	.word	0x00008b80


	//   ....[60]....
        /*0800*/ 	.word	0x00008c20


	//   ....[61]....
        /*0804*/ 	.word	0x00008c70


	//   ....[62]....
        /*0808*/ 	.word	0x00008d10


	//   ....[63]....
        /*080c*/ 	.word	0x00008d60


	//   ....[64]....
        /*0810*/ 	.word	0x00008e00


	//   ....[65]....
        /*0814*/ 	.word	0x00008e50


	//   ....[66]....
        /*0818*/ 	.word	0x00008ef0


	//   ....[67]....
        /*081c*/ 	.word	0x00008f90


	//   ....[68]....
        /*0820*/ 	.word	0x00009030


	//   ....[69]....
        /*0824*/ 	.word	0x000090d0


	//   ....[70]....
        /*0828*/ 	.word	0x00009120


	//   ....[71]....
        /*082c*/ 	.word	0x00009180


	//   ....[72]....
        /*0830*/ 	.word	0x00009240


	//   ....[73]....
        /*0834*/ 	.word	0x000092a0


	//   ....[74]....
        /*0838*/ 	.word	0x00009340


	//   ....[75]....
        /*083c*/ 	.word	0x000093a0


	//   ....[76]....
        /*0840*/ 	.word	0x00009430


	//   ....[77]....
        /*0844*/ 	.word	0x00009490


	//   ....[78]....
        /*0848*/ 	.word	0x00009520


	//   ....[79]....
        /*084c*/ 	.word	0x00009580


	//   ....[80]....
        /*0850*/ 	.word	0x00009610


	//   ....[81]....
        /*0854*/ 	.word	0x00009670


	//   ....[82]....
        /*0858*/ 	.word	0x00009710


	//   ....[83]....
        /*085c*/ 	.word	0x00009760


	//   ....[84]....
        /*0860*/ 	.word	0x00009800


	//   ....[85]....
        /*0864*/ 	.word	0x00009850


	//   ....[86]....
        /*0868*/ 	.word	0x000098b0


	//   ....[87]....
        /*086c*/ 	.word	0x00009910


	//----- nvinfo : EIATTR_VRC_CTA_INIT_COUNT
	.align		4
.L_1087:
        /*0870*/ 	.byte	0x02, 0x4a
	.zero		1
	.zero		1


	//----- nvinfo : EIATTR_EXIT_INSTR_OFFSETS
	.align		4
        /*0874*/ 	.byte	0x04, 0x1c
        /*0876*/ 	.short	(.L_1089 - .L_1088)


	//   ....[0]....
.L_1088:
        /*0878*/ 	.word	0x00008700


	//   ....[1]....
        /*087c*/ 	.word	0x000089d0


	//----- nvinfo : EIATTR_MAX_THREADS
	.align		4
.L_1089:
        /*0880*/ 	.byte	0x04, 0x05
        /*0882*/ 	.short	(.L_1091 - .L_1090)
.L_1090:
        /*0884*/ 	.word	0x00000080
        /*0888*/ 	.word	0x00000001
        /*088c*/ 	.word	0x00000001


	//----- nvinfo : EIATTR_CRS_STACK_SIZE
	.align		4
.L_1091:
        /*0890*/ 	.byte	0x04, 0x1e
        /*0892*/ 	.short	(.L_1093 - .L_1092)
.L_1092:
        /*0894*/ 	.word	0x00000000


	//----- nvinfo : EIATTR_CBANK_PARAM_SIZE
	.align		4
.L_1093:
        /*0898*/ 	.byte	0x03, 0x19
        /*089a*/ 	.short	0x01f0


	//----- nvinfo : EIATTR_PARAM_CBANK
	.align		4
        /*089c*/ 	.byte	0x04, 0x0a
        /*089e*/ 	.short	(.L_1095 - .L_1094)
	.align		4
.L_1094:
        /*08a0*/ 	.word	index@(.nv.constant0._Z25selective_scan_bwd_kernelI32Selective_Scan_bwd_kernel_traitsILi128ELi16ELb0ELb0ELb1ELb0ELb0EN3c108BFloat16EfEEv12SSMParamsBwd)
        /*08a4*/ 	.short	0x0380
        /*08a6*/ 	.short	0x01f0


	//----- nvinfo : EIATTR_SW_WAR
	.align		4
.L_1095:
        /*08a8*/ 	.byte	0x04, 0x36
        /*08aa*/ 	.short	(.L_1097 - .L_1096)
.L_1096:
        /*08ac*/ 	.word	0x00000008
.L_1097:


//--------------------- .nv.info._Z25selective_scan_bwd_kernelI32Selective_Scan_bwd_kernel_traitsILi128ELi16ELb0ELb0ELb1ELb0ELb1EN3c108BFloat16EfEEv12SSMParamsBwd --------------------------
	.section	.nv.info._Z25selective_scan_bwd_kernelI32Selective_Scan_bwd_kernel_traitsILi128ELi16ELb0ELb0ELb1ELb0ELb1EN3c108BFloat16EfEEv12SSMParamsBwd,"",@"SHT_CUDA_INFO"
	.sectionflags	@""
	.align	4


	//----- nvinfo : EIATTR_CUDA_API_VERSION
	.align		4
        /*0000*/ 	.byte	0x04, 0x37
        /*0002*/ 	.short	(.L_1099 - .L_1098)
.L_1098:
        /*0004*/ 	.word	0x00000082


	//----- nvinfo : EIATTR_KPARAM_INFO
	.align		4
.L_1099:
        /*0008*/ 	.byte	0x04, 0x17
        /*000a*/ 	.short	(.L_1101 - .L_1100)
.L_1100:
        /*000c*/ 	.word	0x00000000
        /*0010*/ 	.short	0x0000
        /*0012*/ 	.short	0x0000
        /*0014*/ 	.byte	0x00, 0xf0, 0xc1, 0x07


	//----- nvinfo : EIATTR_SPARSE_MMA_MASK
	.align		4
.L_1101:
        /*0018*/ 	.byte	0x03, 0x50
        /*001a*/ 	.short	0x0000


	//----- nvinfo : EIATTR_MAXREG_COUNT
	.align		4
        /*001c*/ 	.byte	0x03, 0x1b
        /*001e*/ 	.short	0x00a8


	//----- nvinfo : EIATTR_NUM_BARRIERS
	.align		4
        /*0020*/ 	.byte	0x02, 0x4c
        /*0022*/ 	.byte	0x01
	.zero		1


	//----- nvinfo : EIATTR_ANNOTATIONS
	.align		4
        /*0024*/ 	.byte	0x04, 0x55
        /*0026*/ 	.short	(.L_1103 - .L_1102)


	//   ....[0]....
.L_1102:
        /* <DEDUP_REMOVED lines=90> */


	//----- nvinfo : EIATTR_MERCURY_ISA_VERSION
	.align		4
.L_1103:
        /*05b0*/ 	.byte	0x03, 0x5f
        /*05b2*/ 	.short	0x0101


	//----- nvinfo : EIATTR_INT_WARP_WIDE_INSTR_OFFSETS
	.align		4
        /*05b4*/ 	.byte	0x04, 0x31
        /*05b6*/ 	.short	(.L_1105 - .L_1104)


	//   ....[0]....
.L_1104:
        /*05b8*/ 	.word	0x000047d0


	//   ....[1]....
        /*05bc*/ 	.word	0x000071d0


	//   ....[2]....
        /*05c0*/ 	.word	0x000079e0


	//----- nvinfo : EIATTR_COOP_GROUP_MASK_REGIDS
	.align		4
.L_1105:
        /*05c4*/ 	.byte	0x04, 0x29
        /*05c6*/ 	.short	(.L_1107 - .L_1106)


	//   ....[0]....
.L_1106:
        /*05c8*/ 	.word	0xffffffff


	//   ....[1]....
        /*05cc*/ 	.word	0xffffffff


	//   ....[2]....
        /*05d0*/ 	.word	0xffffffff


	//   ....[3]....
        /*05d4*/ 	.word	0xffffffff


	//   ....[4]....
        /*05d8*/ 	.word	0xffffffff


	//   ....[5]....
        /*05dc*/ 	.word	0xffffffff


	//   ....[6]....
        /*05e0*/ 	.word	0xffffffff


	//   ....[7]....
        /*05e4*/ 	.word	0xffffffff


	//   ....[8]....
        /*05e8*/ 	.word	0xffffffff


	//   ....[9]....
        /*05ec*/ 	.word	0xffffffff


	//   ....[10]....
        /*05f0*/ 	.word	0xffffffff


	//   ....[11]....
        /*05f4*/ 	.word	0xffffffff


	//   ....[12]....
        /*05f8*/ 	.word	0xffffffff


	//   ....[13]....
        /*05fc*/ 	.word	0xffffffff


	//   ....[14]....
        /*0600*/ 	.word	0xffffffff


	//   ....[15]....
        /*0604*/ 	.word	0xffffffff


	//   ....[16]....
        /*0608*/ 	.word	0xffffffff


	//   ....[17]....
        /*060c*/ 	.word	0xffffffff


	//   ....[18]....
        /*0610*/ 	.word	0xffffffff


	//   ....[19]....
        /*0614*/ 	.word	0xffffffff


	//   ....[20]....
        /*0618*/ 	.word	0xffffffff


	//   ....[21]....
        /*061c*/ 	.word	0xffffffff


	//   ....[22]....
        /*0620*/ 	.word	0xffffffff


	//   ....[23]....
        /*0624*/ 	.word	0xffffffff


	//   ....[24]....
        /*0628*/ 	.word	0xffffffff


	//   ....[25]....
        /*062c*/ 	.word	0xffffffff


	//   ....[26]....
        /*0630*/ 	.word	0xffffffff


	//   ....[27]....
        /*0634*/ 	.word	0xffffffff


	//   ....[28]....
        /*0638*/ 	.word	0xffffffff


	//   ....[29]....
        /*063c*/ 	.word	0xffffffff


	//   ....[30]....
        /*0640*/ 	.word	0xffffffff


	//   ....[31]....
        /*0644*/ 	.word	0xffffffff


	//   ....[32]....
        /*0648*/ 	.word	0xffffffff


	//   ....[33]....
        /*064c*/ 	.word	0xffffffff


	//   ....[34]....
        /*0650*/ 	.word	0xffffffff


	//   ....[35]....
        /*0654*/ 	.word	0xffffffff


	//   ....[36]....
        /*0658*/ 	.word	0xffffffff


	//   ....[37]....
        /*065c*/ 	.word	0xffffffff


	//   ....[38]....
        /*0660*/ 	.word	0xffffffff


	//   ....[39]....
        /*0664*/ 	.word	0xffffffff


	//   ....[40]....
        /*0668*/ 	.word	0xffffffff


	//   ....[41]....
        /*066c*/ 	.word	0xffffffff


	//   ....[42]....
        /*0670*/ 	.word	0xffffffff


	//   ....[43]....
        /*0674*/ 	.word	0xffffffff


	//   ....[44]....
        /*0678*/ 	.word	0xffffffff


	//   ....[45]....
        /*067c*/ 	.word	0xffffffff


	//   ....[46]....
        /*0680*/ 	.word	0xffffffff


	//   ....[47]....
        /*0684*/ 	.word	0xffffffff


	//   ....[48]....
        /*0688*/ 	.word	0xffffffff


	//   ....[49]....
        /*068c*/ 	.word	0xffffffff


	//   ....[50]....
        /*0690*/ 	.word	0xffffffff


	//   ....[51]....
        /*0694*/ 	.word	0xffffffff


	//   ....[52]....
        /*0698*/ 	.word	0xffffffff


	//   ....[53]....
        /*069c*/ 	.word	0xffffffff


	//   ....[54]....
        /*06a0*/ 	.word	0xffffffff


	//   ....[55]....
        /*06a4*/ 	.word	0xffffffff


	//   ....[56]....
        /*06a8*/ 	.word	0xffffffff


	//   ....[57]....
        /*06ac*/ 	.word	0xffffffff


	//   ....[58]....
        /*06b0*/ 	.word	0xffffffff


	//   ....[59]....
        /*06b4*/ 	.word	0xffffffff


	//   ....[60]....
        /*06b8*/ 	.word	0x05000098


	//   ....[61]....
        /*06bc*/ 	.word	0x05000098


	//   ....[62]....
        /*06c0*/ 	.word	0x05000098


	//   ....[63]....
        /*06c4*/ 	.word	0x05000098


	//   ....[64]....
        /*06c8*/ 	.word	0x05000098


	//   ....[65]....
        /*06cc*/ 	.word	0x05000098


	//   ....[66]....
        /*06d0*/ 	.word	0x05000098


	//   ....[67]....
        /*06d4*/ 	.word	0x05000098


	//   ....[68]....
        /*06d8*/ 	.word	0x05000098


	//   ....[69]....
        /*06dc*/ 	.word	0x05000098


	//   ....[70]....
        /*06e0*/ 	.word	0x05000098


	//   ....[71]....
        /*06e4*/ 	.word	0x05000098


	//   ....[72]....
        /*06e8*/ 	.word	0x05000098


	//   ....[73]....
        /*06ec*/ 	.word	0x05000098


	//   ....[74]....
        /*06f0*/ 	.word	0x05000098


	//   ....[75]....
        /*06f4*/ 	.word	0x05000098


	//   ....[76]....
        /*06f8*/ 	.word	0x05000098


	//   ....[77]....
        /*06fc*/ 	.word	0x05000098


	//   ....[78]....
        /*0700*/ 	.word	0x05000098


	//   ....[79]....
        /*0704*/ 	.word	0x05000098


	//   ....[80]....
        /*0708*/ 	.word	0x05000098


	//   ....[81]....
        /*070c*/ 	.word	0x05000098


	//   ....[82]....
        /*0710*/ 	.word	0x05000098


	//   ....[83]....
        /*0714*/ 	.word	0x05000098


	//   ....[84]....
        /*0718*/ 	.word	0x05000098


	//   ....[85]....
        /*071c*/ 	.word	0x05000098


	//   ....[86]....
        /*0720*/ 	.word	0x05000098


	//   ....[87]....
        /*0724*/ 	.word	0x05000098


	//   ....[88]....
        /*0728*/ 	.word	0x05000098


	//   ....[89]....
        /*072c*/ 	.word	0x05000098


	//   ....[90]....
        /*0730*/ 	.word	0x05000098


	//   ....[91]....
        /*0734*/ 	.word	0x05000098


	//----- nvinfo : EIATTR_COOP_GROUP_INSTR_OFFSETS
	.align		4
.L_1107:
        /*0738*/ 	.byte	0x04, 0x28
        /*073a*/ 	.short	(.L_1109 - .L_1108)


	//   ....[0]....
.L_1108:
        /*073c*/ 	.word	0x00001780


	//   ....[1]....
        /*0740*/ 	.word	0x00001e70


	//   ....[2]....
        /*0744*/ 	.word	0x00002420


	//   ....[3]....
        /*0748*/ 	.word	0x00002a00


	//   ....[4]....
        /*074c*/ 	.word	0x00003080


	//   ....[5]....
        /*0750*/ 	.word	0x000042d0


	//   ....[6]....
        /*0754*/ 	.word	0x000049d0


	//   ....[7]....
        /*0758*/ 	.word	0x00006190


	//   ....[8]....
        /*075c*/ 	.word	0x00006b10


	//   ....[9]....
        /*0760*/ 	.word	0x00006b30


	//   ....[10]....
        /*0764*/ 	.word	0x00006b70


	//   ....[11]....
        /*0768*/ 	.word	0x00006b80


	//   ....[12]....
        /*076c*/ 	.word	0x00006bc0


	//   ....[13]....
        /*0770*/ 	.word	0x00006bd0


	//   ....[14]....
        /*0774*/ 	.word	0x00006c10


	//   ....[15]....
        /*0778*/ 	.word	0x00006c20


	//   ....[16]....
        /*077c*/ 	.word	0x00006c60


	//   ....[17]....
        /*0780*/ 	.word	0x00006c70


	//   ....[18]....
        /*0784*/ 	.word	0x00006d20


	//   ....[19]....
        /*0788*/ 	.word	0x00006d30


	//   ....[20]....
        /*078c*/ 	.word	0x00006d40


	//   ....[21]....
        /*0790*/ 	.word	0x00006d50


	//   ....[22]....
        /*0794*/ 	.word	0x000074e0


	//   ....[23]....
        /*0798*/ 	.word	0x00007510


	//   ....[24]....
        /*079c*/ 	.word	0x00007590


	//   ....[25]....
        /*07a0*/ 	.word	0x000075a0


	//   ....[26]....
        /*07a4*/ 	.word	0x000075f0


	//   ....[27]....
        /*07a8*/ 	.word	0x00007600


	//   ....[28]....
        /*07ac*/ 	.word	0x00007650


	//   ....[29]....
        /*07b0*/ 	.word	0x00007660


	//   ....[30]....
        /*07b4*/ 	.word	0x000076b0


	//   ....[31]....
        /*07b8*/ 	.word	0x000076c0


	//   ....[32]....
        /*07bc*/ 	.word	0x00007710


	//   ....[33]....
        /*07c0*/ 	.word	0x00007720


	//   ....[34]....
        /*07c4*/ 	.word	0x00007730


	//   ....[35]....
        /*07c8*/ 	.word	0x00007740


	//   ....[36]....
        /*07cc*/ 	.word	0x00007770


	//   ....[37]....
        /*07d0*/ 	.word	0x00007780


	//   ....[38]....
        /*07d4*/ 	.word	0x00009150


	//   ....[39]....
        /*07d8*/ 	.word	0x00009160


	//   ....[40]....
        /*07dc*/ 	.word	0x000091b0


	//   ....[41]....
        /*07e0*/ 	.word	0x000091c0


	//   ....[42]....
        /*07e4*/ 	.word	0x000091f0


	//   ....[43]....
        /*07e8*/ 	.word	0x00009210


	//   ....[44]....
        /*07ec*/ 	.word	0x00009240


	//   ....[45]....
        /*07f0*/ 	.word	0x00009260


	//   ....[46]....
        /*07f4*/ 	.word	0x00009290


	//   ....[47]....
        /*07f8*/ 	.word	0x000092b0


	//   ....[48]....
        /*07fc*/ 	.word	0x00009d80


	//   ....[49]....
        /*0800*/ 	.word	0x0000a430


	//   ....[50]....
        /*0804*/ 	.word	0x0000aac0


	//   ....[51]....
        /*0808*/ 	.word	0x0000aae0


	//   ....[52]....
        /*080c*/ 	.word	0x0000ab10


	//   ....[53]....
        /*0810*/ 	.word	0x0000ab50


	//   ....[54]....
        /*0814*/ 	.word	0x0000ab70


	//   ....[55]....
        /*0818*/ 	.word	0x0000ad80


	//   ....[56]....
        /*081c*/ 	.word	0x0000ada0


	//   ....[57]....
        /*0820*/ 	.word	0x0000add0


	//   ....[58]....
        /*0824*/ 	.word	0x0000ae10


	//   ....[59]....
        /*0828*/ 	.word	0x0000ae30


	//   ....[60]....
        /*082c*/ 	.word	0x0000b2a0


	//   ....[61]....
        /*0830*/ 	.word	0x0000b2f0


	//   ....[62]....
        /*0834*/ 	.word	0x0000b3a0


	//   ....[63]....
        /*0838*/ 	.word	0x0000b3f0


	//   ....[64]....
        /*083c*/ 	.word	0x0000b490


	//   ....[65]....
        /*0840*/ 	.word	0x0000b4e0


	//   ....[66]....
        /*0844*/ 	.word	0x0000b580


	//   ....[67]....
        /*0848*/ 	.word	0x0000b5d0


	//   ....[68]....
        /*084c*/ 	.word	0x0000b670


	//   ....[69]....
        /*0850*/ 	.word	0x0000b6c0


	//   ....[70]....
        /*0854*/ 	.word	0x0000b760


	//   ....[71]....
        /*0858*/ 	.word	0x0000b800


	//   ....[72]....
        /*085c*/ 	.word	0x0000b8a0


	//   ....[73]....
        /*0860*/ 	.word	0x0000b940


	//   ....[74]....
        /*0864*/ 	.word	0x0000b990


	//   ....[75]....
        /*0868*/ 	.word	0x0000b9f0


	//   ....[76]....
        /*086c*/ 	.word	0x0000baa0


	//   ....[77]....
        /*0870*/ 	.word	0x0000bb10


	//   ....[78]....
        /*0874*/ 	.word	0x0000bbb0


	//   ....[79]....
        /*0878*/ 	.word	0x0000bc10


	//   ....[80]....
        /*087c*/ 	.word	0x0000bca0


	//   ....[81]....
        /*0880*/ 	.word	0x0000bd00


	//   ....[82]....
        /*0884*/ 	.word	0x0000bd90


	//   ....[83]....
        /*0888*/ 	.word	0x0000bdf0


	//   ....[84]....
        /*088c*/ 	.word	0x0000be80


	//   ....[85]....
        /*0890*/ 	.word	0x0000bee0


	//   ....[86]....
        /*0894*/ 	.word	0x0000bf80


	//   ....[87]....
        /*0898*/ 	.word	0x0000bfd0


	//   ....[88]....
        /*089c*/ 	.word	0x0000c070


	//   ....[89]....
        /*08a0*/ 	.word	0x0000c0c0


	//   ....[90]....
        /*08a4*/ 	.word	0x0000c120


	//   ....[91]....
        /*08a8*/ 	.word	0x0000c180


	//----- nvinfo : EIATTR_VRC_CTA_INIT_COUNT
	.align		4
.L_1109:
        /*08ac*/ 	.byte	0x02, 0x4a
	.zero		1
	.zero		1


	//----- nvinfo : EIATTR_EXIT_INSTR_OFFSETS
	.align		4
        /*08b0*/ 	.byte	0x04, 0x1c
        /*08b2*/ 	.short	(.L_1111 - .L_1110)


	//   ....[0]....
.L_1110:
        /*08b4*/ 	.word	0x0000af70


	//   ....[1]....
        /*08b8*/ 	.word	0x0000b240


	//----- nvinfo : EIATTR_MAX_THREADS
	.align		4
.L_1111:
        /*08bc*/ 	.byte	0x04, 0x05
        /*08be*/ 	.short	(.L_1113 - .L_1112)
.L_1112:
        /*08c0*/ 	.word	0x00000080
        /*08c4*/ 	.word	0x00000001
        /*08c8*/ 	.word	0x00000001


	//----- nvinfo : EIATTR_CRS_STACK_SIZE
	.align		4
.L_1113:
        /*08cc*/ 	.byte	0x04, 0x1e
        /*08ce*/ 	.short	(.L_1115 - .L_1114)
.L_1114:
        /*08d0*/ 	.word	0x00000000


	//----- nvinfo : EIATTR_CBANK_PARAM_SIZE
	.align		4
.L_1115:
        /*08d4*/ 	.byte	0x03, 0x19
        /*08d6*/ 	.short	0x01f0


	//----- nvinfo : EIATTR_PARAM_CBANK
	.align		4
        /*08d8*/ 	.byte	0x04, 0x0a
        /*08da*/ 	.short	(.L_1117 - .L_1116)
	.align		4
.L_1116:
        /*08dc*/ 	.word	index@(.nv.constant0._Z25selective_scan_bwd_kernelI32Selective_Scan_bwd_kernel_traitsILi128ELi16ELb0ELb0ELb1ELb0ELb1EN3c108BFloat16EfEEv12SSMParamsBwd)
        /*08e0*/ 	.short	0x0380
        /*08e2*/ 	.short	0x01f0


	//----- nvinfo : EIATTR_SW_WAR
	.align		4
.L_1117:
        /*08e4*/ 	.byte	0x04, 0x36
        /*08e6*/ 	.short	(.L_1119 - .L_1118)
.L_1118:
        /*08e8*/ 	.word	0x00000008
.L_1119:


//--------------------- .nv.info._Z25selective_scan_bwd_kernelI32Selective_Scan_bwd_kernel_traitsILi128ELi16ELb0ELb0ELb1ELb1ELb0EN3c108BFloat16EfEEv12SSMParamsBwd --------------------------
	.section	.nv.info._Z25selective_scan_bwd_kernelI32Selective_Scan_bwd_kernel_traitsILi128ELi16ELb0ELb0ELb1ELb1ELb0EN3c108BFloat16EfEEv12SSMParamsBwd,"",@"SHT_CUDA_INFO"
	.sectionflags	@""
	.align	4


	//----- nvinfo : EIATTR_CUDA_API_VERSION
	.align		4
        /*0000*/ 	.byte	0x04, 0x37
        /*0002*/ 	.short	(.L_1121 - .L_1120)
.L_1120:
        /*0004*/ 	.word	0x00000082


	//----- nvinfo : EIATTR_KPARAM_INFO
	.align		4
.L_1121:
        /*0008*/ 	.byte	0x04, 0x17
        /*000a*/ 	.short	(.L_1123 - .L_1122)
.L_1122:
        /*000c*/ 	.word	0x00000000
        /*0010*/ 	.short	0x0000
        /*0012*/ 	.short	0x0000
        /*0014*/ 	.byte	0x00, 0xf0, 0xc1, 0x07


	//----- nvinfo : EIATTR_SPARSE_MMA_MASK
	.align		4
.L_1123:
        /*0018*/ 	.byte	0x03, 0x50
        /*001a*/ 	.short	0x0000


	//----- nvinfo : EIATTR_MAXREG_COUNT
	.align		4
        /*001c*/ 	.byte	0x03, 0x1b
        /*001e*/ 	.short	0x00a8


	//----- nvinfo : EIATTR_NUM_BARRIERS
	.align		4
        /*0020*/ 	.byte	0x02, 0x4c
        /*0022*/ 	.byte	0x01
	.zero		1


	//----- nvinfo : EIATTR_ANNOTATIONS
	.align		4
        /*0024*/ 	.byte	0x04, 0x55
        /*0026*/ 	.short	(.L_1125 - .L_1124)


	//   ....[0]....
.L_1124:
        /* <DEDUP_REMOVED lines=90> */


	//----- nvinfo : EIATTR_MERCURY_ISA_VERSION
	.align		4
.L_1125:
        /*05b0*/ 	.byte	0x03, 0x5f
        /*05b2*/ 	.short	0x0101


	//----- nvinfo : EIATTR_INT_WARP_WIDE_INSTR_OFFSETS
	.align		4
        /*05b4*/ 	.byte	0x04, 0x31
        /*05b6*/ 	.short	(.L_1127 - .L_1126)


	//   ....[0]....
.L_1126:
        /*05b8*/ 	.word	0x00006b70


	//   ....[1]....
        /*05bc*/ 	.word	0x000073f0


	//----- nvinfo : EIATTR_COOP_GROUP_MASK_REGIDS
	.align		4
.L_1127:
        /*05c0*/ 	.byte	0x04, 0x29
        /*05c2*/ 	.short	(.L_1129 - .L_1128)


	//   ....[0]....
.L_1128:
        /*05c4*/ 	.word	0xffffffff


	//   ....[1]....
        /*05c8*/ 	.word	0xffffffff


	//   ....[2]....
        /*05cc*/ 	.word	0xffffffff


	//   ....[3]....
        /*05d0*/ 	.word	0xffffffff


	//   ....[4]....
        /*05d4*/ 	.word	0xffffffff


	//   ....[5]....
        /*05d8*/ 	.word	0xffffffff


	//   ....[6]....
        /*05dc*/ 	.word	0xffffffff


	//   ....[7]....
        /*05e0*/ 	.word	0xffffffff


	//   ....[8]....
        /*05e4*/ 	.word	0xffffffff


	//   ....[9]....
        /*05e8*/ 	.word	0xffffffff


	//   ....[10]....
        /*05ec*/ 	.word	0xffffffff


	//   ....[11]....
        /*05f0*/ 	.word	0xffffffff


	//   ....[12]....
        /*05f4*/ 	.word	0xffffffff


	//   ....[13]....
        /*05f8*/ 	.word	0xffffffff


	//   ....[14]....
        /*05fc*/ 	.word	0xffffffff


	//   ....[15]....
        /*0600*/ 	.word	0xffffffff


	//   ....[16]....
        /*0604*/ 	.word	0xffffffff


	//   ....[17]....
        /*0608*/ 	.word	0xffffffff


	//   ....[18]....
        /*060c*/ 	.word	0xffffffff


	//   ....[19]....
        /*0610*/ 	.word	0xffffffff


	//   ....[20]....
        /*0614*/ 	.word	0xffffffff


	//   ....[21]....
        /*0618*/ 	.word	0xffffffff


	//   ....[22]....
        /*061c*/ 	.word	0xffffffff


	//   ....[23]....
        /*0620*/ 	.word	0xffffffff


	//   ....[24]....
        /*0624*/ 	.word	0xffffffff


	//   ....[25]....
        /*0628*/ 	.word	0xffffffff


	//   ....[26]....
        /*062c*/ 	.word	0xffffffff


	//   ....[27]....
        /*0630*/ 	.word	0xffffffff


	//   ....[28]....
        /*0634*/ 	.word	0xffffffff


	//   ....[29]....
        /*0638*/ 	.word	0xffffffff


	//   ....[30]....
        /*063c*/ 	.word	0xffffffff


	//   ....[31]....
        /*0640*/ 	.word	0xffffffff


	//   ....[32]....
        /*0644*/ 	.word	0xffffffff


	//   ....[33]....
        /*0648*/ 	.word	0xffffffff


	//   ....[34]....
        /*064c*/ 	.word	0xffffffff


	//   ....[35]....
        /*0650*/ 	.word	0xffffffff


	//   ....[36]....
        /*0654*/ 	.word	0xffffffff


	//   ....[37]....
        /*0658*/ 	.word	0xffffffff


	//   ....[38]....
        /*065c*/ 	.word	0xffffffff


	//   ....[39]....
        /*0660*/ 	.word	0xffffffff


	//   ....[40]....
        /*0664*/ 	.word	0xffffffff


	//   ....[41]....
        /*0668*/ 	.word	0xffffffff


	//   ....[42]....
        /*066c*/ 	.word	0xffffffff


	//   ....[43]....
        /*0670*/ 	.word	0xffffffff


	//   ....[44]....
        /*0674*/ 	.word	0xffffffff


	//   ....[45]....
        /*0678*/ 	.word	0xffffffff


	//   ....[46]....
        /*067c*/ 	.word	0xffffffff


	//   ....[47]....
        /*0680*/ 	.word	0xffffffff


	//   ....[48]....
        /*0684*/ 	.word	0xffffffff


	//   ....[49]....
        /*0688*/ 	.word	0xffffffff


	//   ....[50]....
        /*068c*/ 	.word	0xffffffff


	//   ....[51]....
        /*0690*/ 	.word	0xffffffff


	//   ....[52]....
        /*0694*/ 	.word	0xffffffff


	//   ....[53]....
        /*0698*/ 	.word	0xffffffff


	//   ....[54]....
        /*069c*/ 	.word	0xffffffff


	//   ....[55]....
        /*06a0*/ 	.word	0xffffffff


	//   ....[56]....
        /*06a4*/ 	.word	0xffffffff


	//   ....[57]....
        /*06a8*/ 	.word	0x05000098


	//   ....[58]....
        /*06ac*/ 	.word	0x05000098


	//   ....[59]....
        /*06b0*/ 	.word	0x05000098


	//   ....[60]....
        /*06b4*/ 	.word	0x05000098


	//   ....[61]....
        /*06b8*/ 	.word	0x05000098


	//   ....[62]....
        /*06bc*/ 	.word	0x05000098


	//   ....[63]....
        /*06c0*/ 	.word	0x05000098


	//   ....[64]....
        /*06c4*/ 	.word	0x05000098


	//   ....[65]....
        /*06c8*/ 	.word	0x05000098


	//   ....[66]....
        /*06cc*/ 	.word	0x05000098


	//   ....[67]....
        /*06d0*/ 	.word	0x05000098


	//   ....[68]....
        /*06d4*/ 	.word	0x05000098


	//   ....[69]....
        /*06d8*/ 	.word	0x05000098


	//   ....[70]....
        /*06dc*/ 	.word	0x05000098


	//   ....[71]....
        /*06e0*/ 	.word	0x05000098


	//   ....[72]....
        /*06e4*/ 	.word	0x05000098


	//   ....[73]....
        /*06e8*/ 	.word	0x05000098


	//   ....[74]....
        /*06ec*/ 	.word	0x05000098


	//   ....[75]....
        /*06f0*/ 	.word	0x05000098


	//   ....[76]....
        /*06f4*/ 	.word	0x05000098


	//   ....[77]....
        /*06f8*/ 	.word	0x05000098


	//   ....[78]....
        /*06fc*/ 	.word	0x05000098


	//   ....[79]....
        /*0700*/ 	.word	0x05000098


	//   ....[80]....
        /*0704*/ 	.word	0x05000098


	//   ....[81]....
        /*0708*/ 	.word	0x05000098


	//   ....[82]....
        /*070c*/ 	.word	0x05000098


	//   ....[83]....
        /*0710*/ 	.word	0x05000098


	//   ....[84]....
        /*0714*/ 	.word	0x05000098


	//   ....[85]....
        /*0718*/ 	.word	0x05000098


	//   ....[86]....
        /*071c*/ 	.word	0x05000098


	//   ....[87]....
        /*0720*/ 	.word	0x05000098


	//   ....[88]....
        /*0724*/ 	.word	0x05000098


	//----- nvinfo : EIATTR_COOP_GROUP_INSTR_OFFSETS
	.align		4
.L_1129:
        /*0728*/ 	.byte	0x04, 0x28
        /*072a*/ 	.short	(.L_1131 - .L_1130)


	//   ....[0]....
.L_1130:
        /*072c*/ 	.word	0x00001530


	//   ....[1]....
        /*0730*/ 	.word	0x00001c00


	//   ....[2]....
        /*0734*/ 	.word	0x000022d0


	//   ....[3]....
        /*0738*/ 	.word	0x00005b50


	//   ....[4]....
        /*073c*/ 	.word	0x000064b0


	//   ....[5]....
        /*0740*/ 	.word	0x000064d0


	//   ....[6]....
        /*0744*/ 	.word	0x00006510


	//   ....[7]....
        /*0748*/ 	.word	0x00006520


	//   ....[8]....
        /*074c*/ 	.word	0x00006560


	//   ....[9]....
        /*0750*/ 	.word	0x00006570


	//   ....[10]....
        /*0754*/ 	.word	0x000065b0


	//   ....[11]....
        /*0758*/ 	.word	0x000065c0


	//   ....[12]....
        /*075c*/ 	.word	0x00006600


	//   ....[13]....
        /*0760*/ 	.word	0x00006610


	//   ....[14]....
        /*0764*/ 	.word	0x000066c0


	//   ....[15]....
        /*0768*/ 	.word	0x000066d0


	//   ....[16]....
        /*076c*/ 	.word	0x000066e0


	//   ....[17]....
        /*0770*/ 	.word	0x000066f0


	//   ....[18]....
        /*0774*/ 	.word	0x00006e80


	//   ....[19]....
        /*0778*/ 	.word	0x00006eb0


	//   ....[20]....
        /*077c*/ 	.word	0x00006f30


	//   ....[21]....
        /*0780*/ 	.word	0x00006f40


	//   ....[22]....
        /*0784*/ 	.word	0x00006f90


	//   ....[23]....
        /*0788*/ 	.word	0x00006fa0


	//   ....[24]....
        /*078c*/ 	.word	0x00006ff0


	//   ....[25]....
        /*0790*/ 	.word	0x00007000


	//   ....[26]....
        /*0794*/ 	.word	0x00007050


	//   ....[27]....
        /*0798*/ 	.word	0x00007060


	//   ....[28]....
        /*079c*/ 	.word	0x000070b0


	//   ....[29]....
        /*07a0*/ 	.word	0x000070c0


	//   ....[30]....
        /*07a4*/ 	.word	0x000070d0


	//   ....[31]....
        /*07a8*/ 	.word	0x000070e0


	//   ....[32]....
        /*07ac*/ 	.word	0x00007110


	//   ....[33]....
        /*07b0*/ 	.word	0x00007120


	//   ....[34]....
        /*07b4*/ 	.word	0x00008ad0


	//   ....[35]....
        /*07b8*/ 	.word	0x00008ae0


	//   ....[36]....
        /*07bc*/ 	.word	0x00008b30


	//   ....[37]....
        /*07c0*/ 	.word	0x00008b40


	//   ....[38]....
        /*07c4*/ 	.word	0x00008b70


	//   ....[39]....
        /*07c8*/ 	.word	0x00008b90


	//   ....[40]....
        /*07cc*/ 	.word	0x00008bc0


	//   ....[41]....
        /*07d0*/ 	.word	0x00008be0


	//   ....[42]....
        /*07d4*/ 	.word	0x00008c10


	//   ....[43]....
        /*07d8*/ 	.word	0x00008c20


	//   ....[44]....
        /*07dc*/ 	.word	0x000099f0


	//   ....[45]....
        /*07e0*/ 	.word	0x0000a420


	//   ....[46]....
        /*07e4*/ 	.word	0x0000ac40


	//   ....[47]....
        /*07e8*/ 	.word	0x0000b2d0


	//   ....[48]....
        /*07ec*/ 	.word	0x0000b2f0


	//   ....[49]....
        /*07f0*/ 	.word	0x0000b320


	//   ....[50]....
        /*07f4*/ 	.word	0x0000b360


	//   ....[51]....
        /*07f8*/ 	.word	0x0000b380


	//   ....[52]....
        /*07fc*/ 	.word	0x0000b590


	//   ....[53]....
        /*0800*/ 	.word	0x0000b5b0


	//   ....[54]....
        /*0804*/ 	.word	0x0000b5e0


	//   ....[55]....
        /*0808*/ 	.word	0x0000b620


	//   ....[56]....
        /*080c*/ 	.word	0x0000b640


	//   ....[57]....
        /*0810*/ 	.word	0x0000bab0


	//   ....[58]....
        /*0814*/ 	.word	0x0000bb00


	//   ....[59]....
        /*0818*/ 	.word	0x0000bbb0


	//   ....[60]....
        /*081c*/ 	.word	0x0000bc00


	//   ....[61]....
        /*0820*/ 	.word	0x0000bca0


	//   ....[62]....
        /*0824*/ 	.word	0x0000bcf0


	//   ....[63]....
        /*0828*/ 	.word	0x0000bd90


	//   ....[64]....
        /*082c*/ 	.word	0x0000bde0


	//   ....[65]....
        /*0830*/ 	.word	0x0000be80


	//   ....[66]....
        /*0834*/ 	.word	0x0000bed0


	//   ....[67]....
        /*0838*/ 	.word	0x0000bf70


	//   ....[68]....
        /*083c*/ 	.word	0x0000c010


	//   ....[69]....
        /*0840*/ 	.word	0x0000c0b0


	//   ....[70]....
        /*0844*/ 	.word	0x0000c150


	//   ....[71]....
        /*0848*/ 	.word	0x0000c1a0


	//   ....[72]....
        /*084c*/ 	.word	0x0000c200


	//   ....[73]....
        /*0850*/ 	.word	0x0000c2b0


	//   ....[74]....
        /*0854*/ 	.word	0x0000c320


	//   ....[75]....
        /*0858*/ 	.word	0x0000c3c0


	//   ....[76]....
        /*085c*/ 	.word	0x0000c420


	//   ....[77]....
        /*0860*/ 	.word	0x0000c4b0


	//   ....[78]....
        /*0864*/ 	.word	0x0000c510


	//   ....[79]....
        /*0868*/ 	.word	0x0000c5a0


	//   ....[80]....
        /*086c*/ 	.word	0x0000c600


	//   ....[81]....
        /*0870*/ 	.word	0x0000c690


	//   ....[82]....
        /*0874*/ 	.word	0x0000c6f0


	//   ....[83]....
        /*0878*/ 	.word	0x0000c790


	//   ....[84]....
        /*087c*/ 	.word	0x0000c7e0


	//   ....[85]....
        /*0880*/ 	.word	0x0000c880


	//   ....[86]....
        /*0884*/ 	.word	0x0000c8d0


	//   ....[87]....
        /*0888*/ 	.word	0x0000c930


	//   ....[88]....
        /*088c*/ 	.word	0x0000c990


	//----- nvinfo : EIATTR_VRC_CTA_INIT_COUNT
	.align		4
.L_1131:
        /*0890*/ 	.byte	0x02, 0x4a
	.zero		1
	.zero		1


	//----- nvinfo : EIATTR_EXIT_INSTR_OFFSETS
	.align		4
        /*0894*/ 	.byte	0x04, 0x1c
        /*0896*/ 	.short	(.L_1133 - .L_1132)


	//   ....[0]....
.L_1132:
        /*0898*/ 	.word	0x0000b780


	//   ....[1]....
        /*089c*/ 	.word	0x0000ba50


	//----- nvinfo : EIATTR_MAX_THREADS
	.align		4
.L_1133:
        /*08a0*/ 	.byte	0x04, 0x05
        /*08a2*/ 	.short	(.L_1135 - .L_1134)
.L_1134:
        /*08a4*/ 	.word	0x00000080
        /*08a8*/ 	.word	0x00000001
        /*08ac*/ 	.word	0x00000001


	//----- nvinfo : EIATTR_CRS_STACK_SIZE
	.align		4
.L_1135:
        /*08b0*/ 	.byte	0x04, 0x1e
        /*08b2*/ 	.short	(.L_1137 - .L_1136)
.L_1136:
        /*08b4*/ 	.word	0x00000000


	//----- nvinfo : EIATTR_CBANK_PARAM_SIZE
	.align		4
.L_1137:
        /*08b8*/ 	.byte	0x03, 0x19
        /*08ba*/ 	.short	0x01f0


	//----- nvinfo : EIATTR_PARAM_CBANK
	.align		4
        /*08bc*/ 	.byte	0x04, 0x0a
        /*08be*/ 	.short	(.L_1139 - .L_1138)
	.align		4
.L_1138:
        /*08c0*/ 	.word	index@(.nv.constant0._Z25selective_scan_bwd_kernelI32Selective_Scan_bwd_kernel_traitsILi128ELi16ELb0ELb0ELb1ELb1ELb0EN3c108BFloat16EfEEv12SSMParamsBwd)
        /*08c4*/ 	.short	0x0380
        /*08c6*/ 	.short	0x01f0


	//----- nvinfo : EIATTR_SW_WAR
	.align		4
.L_1139:
        /*08c8*/ 	.byte	0x04, 0x36
        /*08ca*/ 	.short	(.L_1141 - .L_1140)
.L_1140:
        /*08cc*/ 	.word	0x00000008
.L_1141:


//--------------------- .nv.info._Z25selective_scan_bwd_kernelI32Selective_Scan_bwd_kernel_traitsILi128ELi16ELb0ELb0ELb1ELb1ELb1EN3c108BFloat16EfEEv12SSMParamsBwd --------------------------
	.section	.nv.info._Z25selective_scan_bwd_kernelI32Selective_Scan_bwd_kernel_traitsILi128ELi16ELb0ELb0ELb1ELb1ELb1EN3c108BFloat16EfEEv12SSMParamsBwd,"",@"SHT_CUDA_INFO"
	.sectionflags	@""
	.align	4


	//----- nvinfo : EIATTR_CUDA_API_VERSION
	.align		4
        /*0000*/ 	.byte	0x04, 0x37
        /*0002*/ 	.short	(.L_1143 - .L_1142)
.L_1142:
        /*0004*/ 	.word	0x00000082


	//----- nvinfo : EIATTR_KPARAM_INFO
	.align		4
.L_1143:
        /*0008*/ 	.byte	0x04, 0x17
        /*000a*/ 	.short	(.L_1145 - .L_1144)
.L_1144:
        /*000c*/ 	.word	0x00000000
        /*0010*/ 	.short	0x0000
        /*0012*/ 	.short	0x0000
        /*0014*/ 	.byte	0x00, 0xf0, 0xc1, 0x07


	//----- nvinfo : EIATTR_SPARSE_MMA_MASK
	.align		4
.L_1145:
        /*0018*/ 	.byte	0x03, 0x50
        /*001a*/ 	.short	0x0000


	//----- nvinfo : EIATTR_MAXREG_COUNT
	.align		4
        /*001c*/ 	.byte	0x03, 0x1b
        /*001e*/ 	.short	0x00a8


	//----- nvinfo : EIATTR_NUM_BARRIERS
	.align		4
        /*0020*/ 	.byte	0x02, 0x4c
        /*0022*/ 	.byte	0x01
	.zero		1


	//----- nvinfo : EIATTR_ANNOTATIONS
	.align		4
        /*0024*/ 	.byte	0x04, 0x55
        /*0026*/ 	.short	(.L_1147 - .L_1146)


	//   ....[0]....
.L_1146:
        /* <DEDUP_REMOVED lines=90> */


	//----- nvinfo : EIATTR_MERCURY_ISA_VERSION
	.align		4
.L_1147:
        /*05b8*/ 	.byte	0x03, 0x5f
        /*05ba*/ 	.short	0x0101


	//----- nvinfo : EIATTR_INT_WARP_WIDE_INSTR_OFFSETS
	.align		4
        /*05bc*/ 	.byte	0x04, 0x31
        /*05be*/ 	.short	(.L_1149 - .L_1148)


	//   ....[0]....
.L_1148:
        /*05c0*/ 	.word	0x00009520


	//   ....[1]....
        /*05c4*/ 	.word	0x00009d40


	//----- nvinfo : EIATTR_COOP_GROUP_MASK_REGIDS
	.align		4
.L_1149:
        /*05c8*/ 	.byte	0x04, 0x29
        /*05ca*/ 	.short	(.L_1151 - .L_1150)


	//   ....[0]....
.L_1150:
        /*05cc*/ 	.word	0xffffffff


	//   ....[1]....
        /*05d0*/ 	.word	0xffffffff


	//   ....[2]....
        /*05d4*/ 	.word	0xffffffff


	//   ....[3]....
        /*05d8*/ 	.word	0xffffffff


	//   ....[4]....
        /*05dc*/ 	.word	0xffffffff


	//   ....[5]....
        /*05e0*/ 	.word	0xffffffff


	//   ....[6]....
        /*05e4*/ 	.word	0xffffffff


	//   ....[7]....
        /*05e8*/ 	.word	0xffffffff


	//   ....[8]....
        /*05ec*/ 	.word	0xffffffff


	//   ....[9]....
        /*05f0*/ 	.word	0xffffffff


	//   ....[10]....
        /*05f4*/ 	.word	0xffffffff


	//   ....[11]....
        /*05f8*/ 	.word	0xffffffff


	//   ....[12]....
        /*05fc*/ 	.word	0xffffffff


	//   ....[13]....
        /*0600*/ 	.word	0xffffffff


	//   ....[14]....
        /*0604*/ 	.word	0xffffffff


	//   ....[15]....
        /*0608*/ 	.word	0xffffffff


	//   ....[16]....
        /*060c*/ 	.word	0xffffffff


	//   ....[17]....
        /*0610*/ 	.word	0xffffffff


	//   ....[18]....
        /*0614*/ 	.word	0xffffffff


	//   ....[19]....
        /*0618*/ 	.word	0xffffffff


	//   ....[20]....
        /*061c*/ 	.word	0xffffffff


	//   ....[21]....
        /*0620*/ 	.word	0xffffffff


	//   ....[22]....
        /*0624*/ 	.word	0xffffffff


	//   ....[23]....
        /*0628*/ 	.word	0xffffffff


	//   ....[24]....
        /*062c*/ 	.word	0xffffffff


	//   ....[25]....
        /*0630*/ 	.word	0xffffffff


	//   ....[26]....
        /*0634*/ 	.word	0xffffffff


	//   ....[27]....
        /*0638*/ 	.word	0xffffffff


	//   ....[28]....
        /*063c*/ 	.word	0xffffffff


	//   ....[29]....
        /*0640*/ 	.word	0xffffffff


	//   ....[30]....
        /*0644*/ 	.word	0xffffffff


	//   ....[31]....
        /*0648*/ 	.word	0xffffffff


	//   ....[32]....
        /*064c*/ 	.word	0xffffffff


	//   ....[33]....
        /*0650*/ 	.word	0xffffffff


	//   ....[34]....
        /*0654*/ 	.word	0xffffffff


	//   ....[35]....
        /*0658*/ 	.word	0xffffffff


	//   ....[36]....
        /*065c*/ 	.word	0xffffffff


	//   ....[37]....
        /*0660*/ 	.word	0xffffffff


	//   ....[38]....
        /*0664*/ 	.word	0xffffffff


	//   ....[39]....
        /*0668*/ 	.word	0xffffffff


	//   ....[40]....
        /*066c*/ 	.word	0xffffffff


	//   ....[41]....
        /*0670*/ 	.word	0xffffffff


	//   ....[42]....
        /*0674*/ 	.word	0xffffffff


	//   ....[43]....
        /*0678*/ 	.word	0xffffffff


	//   ....[44]....
        /*067c*/ 	.word	0xffffffff


	//   ....[45]....
        /*0680*/ 	.word	0xffffffff


	//   ....[46]....
        /*0684*/ 	.word	0xffffffff


	//   ....[47]....
        /*0688*/ 	.word	0xffffffff


	//   ....[48]....
        /*068c*/ 	.word	0xffffffff


	//   ....[49]....
        /*0690*/ 	.word	0xffffffff


	//   ....[50]....
        /*0694*/ 	.word	0xffffffff


	//   ....[51]....
        /*0698*/ 	.word	0xffffffff


	//   ....[52]....
        /*069c*/ 	.word	0xffffffff


	//   ....[53]....
        /*06a0*/ 	.word	0xffffffff


	//   ....[54]....
        /*06a4*/ 	.word	0xffffffff


	//   ....[55]....
        /*06a8*/ 	.word	0xffffffff


	//   ....[56]....
        /*06ac*/ 	.word	0xffffffff


	//   ....[57]....
        /*06b0*/ 	.word	0xffffffff


	//   ....[58]....
        /*06b4*/ 	.word	0xffffffff


	//   ....[59]....
        /*06b8*/ 	.word	0xffffffff


	//   ....[60]....
        /*06bc*/ 	.word	0xffffffff


	//   ....[61]....
        /*06c0*/ 	.word	0x05000098


	//   ....[62]....
        /*06c4*/ 	.word	0x05000098


	//   ....[63]....
        /*06c8*/ 	.word	0x05000098


	//   ....[64]....
        /*06cc*/ 	.word	0x05000098


	//   ....[65]....
        /*06d0*/ 	.word	0x05000098


	//   ....[66]....
        /*06d4*/ 	.word	0x05000098


	//   ....[67]....
        /*06d8*/ 	.word	0x05000098


	//   ....[68]....
        /*06dc*/ 	.word	0x05000098


	//   ....[69]....
        /*06e0*/ 	.word	0x05000098


	//   ....[70]....
        /*06e4*/ 	.word	0x05000098


	//   ....[71]....
        /*06e8*/ 	.word	0x05000098


	//   ....[72]....
        /*06ec*/ 	.word	0x05000098


	//   ....[73]....
        /*06f0*/ 	.word	0x05000098


	//   ....[74]....
        /*06f4*/ 	.word	0x05000098


	//   ....[75]....
        /*06f8*/ 	.word	0x05000098


	//   ....[76]....
        /*06fc*/ 	.word	0x05000098


	//   ....[77]....
        /*0700*/ 	.word	0x05000098


	//   ....[78]....
        /*0704*/ 	.word	0x05000098


	//   ....[79]....
        /*0708*/ 	.word	0x05000098


	//   ....[80]....
        /*070c*/ 	.word	0x05000098


	//   ....[81]....
        /*0710*/ 	.word	0x05000098


	//   ....[82]....
        /*0714*/ 	.word	0x05000098


	//   ....[83]....
        /*0718*/ 	.word	0x05000098


	//   ....[84]....
        /*071c*/ 	.word	0x05000098


	//   ....[85]....
        /*0720*/ 	.word	0x05000098


	//   ....[86]....
        /*0724*/ 	.word	0x05000098


	//   ....[87]....
        /*0728*/ 	.word	0x05000098


	//   ....[88]....
        /*072c*/ 	.word	0x05000098


	//   ....[89]....
        /*0730*/ 	.word	0x05000098


	//   ....[90]....
        /*0734*/ 	.word	0x05000098


	//   ....[91]....
        /*0738*/ 	.word	0x05000098


	//   ....[92]....
        /*073c*/ 	.word	0x05000098


	//----- nvinfo : EIATTR_COOP_GROUP_INSTR_OFFSETS
	.align		4
.L_1151:
        /*0740*/ 	.byte	0x04, 0x28
        /*0742*/ 	.short	(.L_1153 - .L_1152)


	//   ....[0]....
.L_1152:
        /*0744*/ 	.word	0x000015e0


	//   ....[1]....
        /*0748*/ 	.word	0x00001d00


	//   ....[2]....
        /*074c*/ 	.word	0x00002590


	//   ....[3]....
        /*0750*/ 	.word	0x00005170


	//   ....[4]....
        /*0754*/ 	.word	0x000057a0


	//   ....[5]....
        /*0758*/ 	.word	0x000065b0


	//   ....[6]....
        /*075c*/ 	.word	0x00006e80


	//   ....[7]....
        /*0760*/ 	.word	0x000085f0


	//   ....[8]....
        /*0764*/ 	.word	0x00008e60


	//   ....[9]....
        /*0768*/ 	.word	0x00008e80


	//   ....[10]....
        /*076c*/ 	.word	0x00008ec0


	//   ....[11]....
        /*0770*/ 	.word	0x00008ed0


	//   ....[12]....
        /*0774*/ 	.word	0x00008f10


	//   ....[13]....
        /*0778*/ 	.word	0x00008f20


	//   ....[14]....
        /*077c*/ 	.word	0x00008f60


	//   ....[15]....
        /*0780*/ 	.word	0x00008f70


	//   ....[16]....
        /*0784*/ 	.word	0x00008fb0


	//   ....[17]....
        /*0788*/ 	.word	0x00008fc0


	//   ....[18]....
        /*078c*/ 	.word	0x00009070


	//   ....[19]....
        /*0790*/ 	.word	0x00009080


	//   ....[20]....
        /*0794*/ 	.word	0x00009090


	//   ....[21]....
        /*0798*/ 	.word	0x000090a0


	//   ....[22]....
        /*079c*/ 	.word	0x00009830


	//   ....[23]....
        /*07a0*/ 	.word	0x00009860


	//   ....[24]....
        /*07a4*/ 	.word	0x000098d0


	//   ....[25]....
        /*07a8*/ 	.word	0x000098f0


	//   ....[26]....
        /*07ac*/ 	.word	0x00009940


	//   ....[27]....
        /*07b0*/ 	.word	0x00009950


	//   ....[28]....
        /*07b4*/ 	.word	0x000099a0


	//   ....[29]....
        /*07b8*/ 	.word	0x000099b0


	//   ....[30]....
        /*07bc*/ 	.word	0x00009a00


	//   ....[31]....
        /*07c0*/ 	.word	0x00009a10


	//   ....[32]....
        /*07c4*/ 	.word	0x00009a60


	//   ....[33]....
        /*07c8*/ 	.word	0x00009a70


	//   ....[34]....
        /*07cc*/ 	.word	0x00009a80


	//   ....[35]....
        /*07d0*/ 	.word	0x00009a90


	//   ....[36]....
        /*07d4*/ 	.word	0x00009ac0


	//   ....[37]....
        /*07d8*/ 	.word	0x00009ad0


	//   ....[38]....
        /*07dc*/ 	.word	0x0000b490


	//   ....[39]....
        /*07e0*/ 	.word	0x0000b4a0


	//   ....[40]....
        /*07e4*/ 	.word	0x0000b4f0


	//   ....[41]....
        /*07e8*/ 	.word	0x0000b500


	//   ....[42]....
        /*07ec*/ 	.word	0x0000b530


	//   ....[43]....
        /*07f0*/ 	.word	0x0000b550


	//   ....[44]....
        /*07f4*/ 	.word	0x0000b580


	//   ....[45]....
        /*07f8*/ 	.word	0x0000b5a0


	//   ....[46]....
        /*07fc*/ 	.word	0x0000b5d0


	//   ....[47]....
        /*0800*/ 	.word	0x0000b5e0


	//   ....[48]....
        /*0804*/ 	.word	0x0000c360


	//   ....[49]....
        /*0808*/ 	.word	0x0000cd20


	//   ....[50]....
        /*080c*/ 	.word	0x0000d590


	//   ....[51]....
        /*0810*/ 	.word	0x0000dc20


	//   ....[52]....
        /*0814*/ 	.word	0x0000dc40


	//   ....[53]....
        /*0818*/ 	.word	0x0000dc70


	//   ....[54]....
        /*081c*/ 	.word	0x0000dcb0


	//   ....[55]....
        /*0820*/ 	.word	0x0000dcd0


	//   ....[56]....
        /*0824*/ 	.word	0x0000dee0


	//   ....[57]....
        /*0828*/ 	.word	0x0000df00


	//   ....[58]....
        /*082c*/ 	.word	0x0000df30


	//   ....[59]....
        /*0830*/ 	.word	0x0000df70


	//   ....[60]....
        /*0834*/ 	.word	0x0000df90


	//   ....[61]....
        /*0838*/ 	.word	0x0000e400


	//   ....[62]....
        /*083c*/ 	.word	0x0000e450


	//   ....[63]....
        /*0840*/ 	.word	0x0000e500


	//   ....[64]....
        /*0844*/ 	.word	0x0000e550


	//   ....[65]....
        /*0848*/ 	.word	0x0000e5f0


	//   ....[66]....
        /*084c*/ 	.word	0x0000e640


	//   ....[67]....
        /*0850*/ 	.word	0x0000e6e0


	//   ....[68]....
        /*0854*/ 	.word	0x0000e730


	//   ....[69]....
        /*0858*/ 	.word	0x0000e7d0


	//   ....[70]....
        /*085c*/ 	.word	0x0000e820


	//   ....[71]....
        /*0860*/ 	.word	0x0000e8c0


	//   ....[72]....
        /*0864*/ 	.word	0x0000e960


	//   ....[73]....
        /*0868*/ 	.word	0x0000ea00


	//   ....[74]....
        /*086c*/ 	.word	0x0000eaa0


	//   ....[75]....
        /*0870*/ 	.word	0x0000eaf0


	//   ....[76]....
        /*0874*/ 	.word	0x0000eb50


	//   ....[77]....
        /*0878*/ 	.word	0x0000ec00


	//   ....[78]....
        /*087c*/ 	.word	0x0000ec70


	//   ....[79]....
        /*0880*/ 	.word	0x0000ed10


	//   ....[80]....
        /*0884*/ 	.word	0x0000ed70


	//   ....[81]....
        /*0888*/ 	.word	0x0000ee00


	//   ....[82]....
        /*088c*/ 	.word	0x0000ee60


	//   ....[83]....
        /*0890*/ 	.word	0x0000eef0


	//   ....[84]....
        /*0894*/ 	.word	0x0000ef50


	//   ....[85]....
        /*0898*/ 	.word	0x0000efe0


	//   ....[86]....
        /*089c*/ 	.word	0x0000f040


	//   ....[87]....
        /*08a0*/ 	.word	0x0000f0e0


	//   ....[88]....
        /*08a4*/ 	.word	0x0000f130


	//   ....[89]....
        /*08a8*/ 	.word	0x0000f1d0


	//   ....[90]....
        /*08ac*/ 	.word	0x0000f220


	//   ....[91]....
        /*08b0*/ 	.word	0x0000f280


	//   ....[92]....
        /*08b4*/ 	.word	0x0000f2e0


	//----- nvinfo : EIATTR_VRC_CTA_INIT_COUNT
	.align		4
.L_1153:
        /*08b8*/ 	.byte	0x02, 0x4a
	.zero		1
	.zero		1


	//----- nvinfo : EIATTR_EXIT_INSTR_OFFSETS
	.align		4
        /*08bc*/ 	.byte	0x04, 0x1c
        /*08be*/ 	.short	(.L_1155 - .L_1154)


	//   ....[0]....
.L_1154:
        /*08c0*/ 	.word	0x0000e0d0


	//   ....[1]....
        /*08c4*/ 	.word	0x0000e3a0


	//----- nvinfo : EIATTR_MAX_THREADS
	.align		4
.L_1155:
        /*08c8*/ 	.byte	0x04, 0x05
        /*08ca*/ 	.short	(.L_1157 - .L_1156)
.L_1156:
        /*08cc*/ 	.word	0x00000080
        /*08d0*/ 	.word	0x00000001
        /*08d4*/ 	.word	0x00000001


	//----- nvinfo : EIATTR_CRS_STACK_SIZE
	.align		4
.L_1157:
        /*08d8*/ 	.byte	0x04, 0x1e
        /*08da*/ 	.short	(.L_1159 - .L_1158)
.L_1158:
        /*08dc*/ 	.word	0x00000000


	//----- nvinfo : EIATTR_CBANK_PARAM_SIZE
	.align		4
.L_1159:
        /*08e0*/ 	.byte	0x03, 0x19
        /*08e2*/ 	.short	0x01f0


	//----- nvinfo : EIATTR_PARAM_CBANK
	.align		4
        /*08e4*/ 	.byte	0x04, 0x0a
        /*08e6*/ 	.short	(.L_1161 - .L_1160)
	.align		4
.L_1160:
        /*08e8*/ 	.word	index@(.nv.constant0._Z25selective_scan_bwd_kernelI32Selective_Scan_bwd_kernel_traitsILi128ELi16ELb0ELb0ELb1ELb1ELb1EN3c108BFloat16EfEEv12SSMParamsBwd)
        /*08ec*/ 	.short	0x0380
        /*08ee*/ 	.short	0x01f0


	//----- nvinfo : EIATTR_SW_WAR
	.align		4
.L_1161:
        /*08f0*/ 	.byte	0x04, 0x36
        /*08f2*/ 	.short	(.L_1163 - .L_1162)
.L_1162:
        /*08f4*/ 	.word	0x00000008
.L_1163:


//--------------------- .nv.info._Z25selective_scan_bwd_kernelI32Selective_Scan_bwd_kernel_traitsILi128ELi16ELb0ELb1ELb0ELb0ELb0EN3c108BFloat16EfEEv12SSMParamsBwd --------------------------
	.section	.nv.info._Z25selective_scan_bwd_kernelI32Selective_Scan_bwd_kernel_traitsILi128ELi16ELb0ELb1ELb0ELb0ELb0EN3c108BFloat16EfEEv12SSMParamsBwd,"",@"SHT_CUDA_INFO"
	.sectionflags	@""
	.align	4


	//----- nvinfo : EIATTR_CUDA_API_VERSION
	.align		4
        /*0000*/ 	.byte	0x04, 0x37
        /*0002*/ 	.short	(.L_1165 - .L_1164)
.L_1164:
        /*0004*/ 	.word	0x00000082


	//----- nvinfo : EIATTR_KPARAM_INFO
	.align		4
.L_1165:
        /*0008*/ 	.byte	0x04, 0x17
        /*000a*/ 	.short	(.L_1167 - .L_1166)
.L_1166:
        /*000c*/ 	.word	0x00000000
        /*0010*/ 	.short	0x0000
        /*0012*/ 	.short	0x0000
        /*0014*/ 	.byte	0x00, 0xf0, 0xc1, 0x07


	//----- nvinfo : EIATTR_SPARSE_MMA_MASK
	.align		4
.L_1167:
        /*0018*/ 	.byte	0x03, 0x50
        /*001a*/ 	.short	0x0000


	//----- nvinfo : EIATTR_MAXREG_COUNT
	.align		4
        /*001c*/ 	.byte	0x03, 0x1b
        /*001e*/ 	.short	0x00a8


	//----- nvinfo : EIATTR_NUM_BARRIERS
	.align		4
        /*0020*/ 	.byte	0x02, 0x4c
        /*0022*/ 	.byte	0x01
	.zero		1


	//----- nvinfo : EIATTR_ANNOTATIONS
	.align		4
        /*0024*/ 	.byte	0x04, 0x55
        /*0026*/ 	.short	(.L_1169 - .L_1168)


	//   ....[0]....
.L_1168:
        /* <DEDUP_REMOVED lines=110> */


	//----- nvinfo : EIATTR_MERCURY_ISA_VERSION
	.align		4
.L_1169:
        /*06f8*/ 	.byte	0x03, 0x5f
        /*06fa*/ 	.short	0x0101


	//----- nvinfo : EIATTR_INT_WARP_WIDE_INSTR_OFFSETS
	.align		4
        /*06fc*/ 	.byte	0x04, 0x31
        /*06fe*/ 	.short	(.L_1171 - .L_1170)


	//   ....[0]....
.L_1170:
        /*0700*/ 	.word	0x00004c40


	//   ....[1]....
        /*0704*/ 	.word	0x000054b0


	//----- nvinfo : EIATTR_COOP_GROUP_MASK_REGIDS
	.align		4
.L_1171:
        /*0708*/ 	.byte	0x04, 0x29
        /*070a*/ 	.short	(.L_1173 - .L_1172)


	//   ....[0]....
.L_1172:
        /*070c*/ 	.word	0xffffffff


	//   ....[1]....
        /*0710*/ 	.word	0xffffffff


	//   ....[2]....
        /*0714*/ 	.word	0xffffffff


	//   ....[3]....
        /*0718*/ 	.word	0xffffffff


	//   ....[4]....
        /*071c*/ 	.word	0xffffffff


	//   ....[5]....
        /*0720*/ 	.word	0xffffffff


	//   ....[6]....
        /*0724*/ 	.word	0xffffffff


	//   ....[7]....
        /*0728*/ 	.word	0xffffffff


	//   ....[8]....
        /*072c*/ 	.word	0xffffffff


	//   ....[9]....
        /*0730*/ 	.word	0xffffffff


	//   ....[10]....
        /*0734*/ 	.word	0xffffffff


	//   ....[11]....
        /*0738*/ 	.word	0xffffffff


	//   ....[12]....
        /*073c*/ 	.word	0xffffffff


	//   ....[13]....
        /*0740*/ 	.word	0xffffffff


	//   ....[14]....
        /*0744*/ 	.word	0xffffffff


	//   ....[15]....
        /*0748*/ 	.word	0xffffffff


	//   ....[16]....
        /*074c*/ 	.word	0xffffffff


	//   ....[17]....
        /*0750*/ 	.word	0xffffffff


	//   ....[18]....
        /*0754*/ 	.word	0xffffffff


	//   ....[19]....
        /*0758*/ 	.word	0xffffffff


	//   ....[20]....
        /*075c*/ 	.word	0xffffffff


	//   ....[21]....
        /*0760*/ 	.word	0xffffffff


	//   ....[22]....
        /*0764*/ 	.word	0xffffffff


	//   ....[23]....
        /*0768*/ 	.word	0xffffffff


	//   ....[24]....
        /*076c*/ 	.word	0xffffffff


	//   ....[25]....
        /*0770*/ 	.word	0xffffffff


	//   ....[26]....
        /*0774*/ 	.word	0xffffffff


	//   ....[27]....
        /*0778*/ 	.word	0xffffffff


	//   ....[28]....
        /*077c*/ 	.word	0xffffffff


	//   ....[29]....
        /*0780*/ 	.word	0xffffffff


	//   ....[30]....
        /*0784*/ 	.word	0xffffffff


	//   ....[31]....
        /*0788*/ 	.word	0xffffffff


	//   ....[32]....
        /*078c*/ 	.word	0xffffffff


	//   ....[33]....
        /*0790*/ 	.word	0xffffffff


	//   ....[34]....
        /*0794*/ 	.word	0xffffffff


	//   ....[35]....
        /*0798*/ 	.word	0xffffffff


	//   ....[36]....
        /*079c*/ 	.word	0xffffffff


	//   ....[37]....
        /*07a0*/ 	.word	0xffffffff


	//   ....[38]....
        /*07a4*/ 	.word	0xffffffff


	//   ....[39]....
        /*07a8*/ 	.word	0xffffffff


	//   ....[40]....
        /*07ac*/ 	.word	0xffffffff


	//   ....[41]....
        /*07b0*/ 	.word	0xffffffff


	//   ....[42]....
        /*07b4*/ 	.word	0xffffffff


	//   ....[43]....
        /*07b8*/ 	.word	0xffffffff


	//   ....[44]....
        /*07bc*/ 	.word	0xffffffff


	//   ....[45]....
        /*07c0*/ 	.word	0xffffffff


	//   ....[46]....
        /*07c4*/ 	.word	0xffffffff


	//   ....[47]....
        /*07c8*/ 	.word	0xffffffff


	//   ....[48]....
        /*07cc*/ 	.word	0xffffffff


	//   ....[49]....
        /*07d0*/ 	.word	0xffffffff


	//   ....[50]....
        /*07d4*/ 	.word	0xffffffff


	//   ....[51]....
        /*07d8*/ 	.word	0xffffffff


	//   ....[52]....
        /*07dc*/ 	.word	0xffffffff


	//   ....[53]....
        /*07e0*/ 	.word	0xffffffff


	//   ....[54]....
        /*07e4*/ 	.word	0xffffffff


	//   ....[55]....
        /*07e8*/ 	.word	0xffffffff


	//   ....[56]....
        /*07ec*/ 	.word	0x0500009a


	//   ....[57]....
        /*07f0*/ 	.word	0x0500009a


	//   ....[58]....
        /*07f4*/ 	.word	0x0500009a


	//   ....[59]....
        /*07f8*/ 	.word	0x0500009a


	//   ....[60]....
        /*07fc*/ 	.word	0x0500009a


	//   ....[61]....
        /*0800*/ 	.word	0x0500009a


	//   ....[62]....
        /*0804*/ 	.word	0x0500009a


	//   ....[63]....
        /*0808*/ 	.word	0x0500009a


	//   ....[64]....
        /*080c*/ 	.word	0x0500009a


	//   ....[65]....
        /*0810*/ 	.word	0x0500009a


	//   ....[66]....
        /*0814*/ 	.word	0x0500009a


	//   ....[67]....
        /*0818*/ 	.word	0x0500009a


	//   ....[68]....
        /*081c*/ 	.word	0x0500009a


	//   ....[69]....
        /*0820*/ 	.word	0x0500009a


	//   ....[70]....
        /*0824*/ 	.word	0x0500009a


	//   ....[71]....
        /*0828*/ 	.word	0x0500009a


	//   ....[72]....
        /*082c*/ 	.word	0x0500009a


	//   ....[73]....
        /*0830*/ 	.word	0x0500009a


	//   ....[74]....
        /*0834*/ 	.word	0x0500009a


	//   ....[75]....
        /*0838*/ 	.word	0x0500009a


	//   ....[76]....
        /*083c*/ 	.word	0x0500009a


	//   ....[77]....
        /*0840*/ 	.word	0x0500009a


	//   ....[78]....
        /*0844*/ 	.word	0x0500009a


	//   ....[79]....
        /*0848*/ 	.word	0x0500009a


	//   ....[80]....
        /*084c*/ 	.word	0x0500009a


	//   ....[81]....
        /*0850*/ 	.word	0x0500009a


	//   ....[82]....
        /*0854*/ 	.word	0x0500009a


	//   ....[83]....
        /*0858*/ 	.word	0x0500009a


	//   ....[84]....
        /*085c*/ 	.word	0x0500009a


	//   ....[85]....
        /*0860*/ 	.word	0x0500009a


	//   ....[86]....
        /*0864*/ 	.word	0x0500009a


	//   ....[87]....
        /*0868*/ 	.word	0x0500009a


	//----- nvinfo : EIATTR_COOP_GROUP_INSTR_OFFSETS
	.align		4
.L_1173:
        /*086c*/ 	.byte	0x04, 0x28
        /*086e*/ 	.short	(.L_1175 - .L_1174)


	//   ....[0]....
.L_1174:
        /*0870*/ 	.word	0x00001540


	//   ....[1]....
        /*0874*/ 	.word	0x00001c30


	//   ....[2]....
        /*0878*/ 	.word	0x000022c0


	//   ....[3]....
        /*087c*/ 	.word	0x000038f0


	//   ....[4]....
        /*0880*/ 	.word	0x00004670


	//   ....[5]....
        /*0884*/ 	.word	0x00004680


	//   ....[6]....
        /*0888*/ 	.word	0x000046c0


	//   ....[7]....
        /*088c*/ 	.word	0x000046d0


	//   ....[8]....
        /*0890*/ 	.word	0x00004710


	//   ....[9]....
        /*0894*/ 	.word	0x00004720


	//   ....[10]....
        /*0898*/ 	.word	0x00004760


	//   ....[11]....
        /*089c*/ 	.word	0x00004770


	//   ....[12]....
        /*08a0*/ 	.word	0x000047b0


	//   ....[13]....
        /*08a4*/ 	.word	0x000047c0


	//   ....[14]....
        /*08a8*/ 	.word	0x00004880


	//   ....[15]....
        /*08ac*/ 	.word	0x00004890


	//   ....[16]....
        /*08b0*/ 	.word	0x000048a0


	//   ....[17]....
        /*08b4*/ 	.word	0x000048b0


	//   ....[18]....
        /*08b8*/ 	.word	0x00004e50


	//   ....[19]....
        /*08bc*/ 	.word	0x00004e80


	//   ....[20]....
        /*08c0*/ 	.word	0x00004f00


	//   ....[21]....
        /*08c4*/ 	.word	0x00004f10


	//   ....[22]....
        /*08c8*/ 	.word	0x00004f60


	//   ....[23]....
        /*08cc*/ 	.word	0x00004f70


	//   ....[24]....
        /*08d0*/ 	.word	0x00004fc0


	//   ....[25]....
        /*08d4*/ 	.word	0x00004fd0


	//   ....[26]....
        /*08d8*/ 	.word	0x00005020


	//   ....[27]....
        /*08dc*/ 	.word	0x00005030


	//   ....[28]....
        /*08e0*/ 	.word	0x00005080


	//   ....[29]....
        /*08e4*/ 	.word	0x00005090


	//   ....[30]....
        /*08e8*/ 	.word	0x000050a0


	//   ....[31]....
        /*08ec*/ 	.word	0x000050b0


	//   ....[32]....
        /*08f0*/ 	.word	0x000050e0


	//   ....[33]....
        /*08f4*/ 	.word	0x000050f0


	//   ....[34]....
        /*08f8*/ 	.word	0x00006750


	//   ....[35]....
        /*08fc*/ 	.word	0x00006760


	//   ....[36]....
        /*0900*/ 	.word	0x00006940


	//   ....[37]....
        /*0904*/ 	.word	0x00006950


	//   ....[38]....
        /*0908*/ 	.word	0x00006980


	//   ....[39]....
        /*090c*/ 	.word	0x000069a0


	//   ....[40]....
        /*0910*/ 	.word	0x00006aa0


	//   ....[41]....
        /*0914*/ 	.word	0x00006ab0


	//   ....[42]....
        /*0918*/ 	.word	0x00006ba0


	//   ....[43]....
        /*091c*/ 	.word	0x00006bc0


	//   ....[44]....
        /*0920*/ 	.word	0x000076b0


	//   ....[45]....
        /*0924*/ 	.word	0x00007d70


	//   ....[46]....
        /*0928*/ 	.word	0x00008410


	//   ....[47]....
        /*092c*/ 	.word	0x00008430


	//   ....[48]....
        /*0930*/ 	.word	0x00008460


	//   ....[49]....
        /*0934*/ 	.word	0x000084a0


	//   ....[50]....
        /*0938*/ 	.word	0x000084c0


	//   ....[51]....
        /*093c*/ 	.word	0x000086d0


	//   ....[52]....
        /*0940*/ 	.word	0x000086f0


	//   ....[53]....
        /*0944*/ 	.word	0x00008720


	//   ....[54]....
        /*0948*/ 	.word	0x00008760


	//   ....[55]....
        /*094c*/ 	.word	0x00008780


	//   ....[56]....
        /*0950*/ 	.word	0x00008c00


	//   ....[57]....
        /*0954*/ 	.word	0x00008c60


	//   ....[58]....
        /*0958*/ 	.word	0x00008cf0


	//   ....[59]....
        /*095c*/ 	.word	0x00008d50


	//   ....[60]....
        /*0960*/ 	.word	0x00008de0


	//   ....[61]....
        /*0964*/ 	.word	0x00008e40


	//   ....[62]....
        /*0968*/ 	.word	0x00008ed0


	//   ....[63]....
        /*096c*/ 	.word	0x00008f30


	//   ....[64]....
        /*0970*/ 	.word	0x00008fc0


	//   ....[65]....
        /*0974*/ 	.word	0x00009020


	//   ....[66]....
        /*0978*/ 	.word	0x000090b0


	//   ....[67]....
        /*097c*/ 	.word	0x00009150


	//   ....[68]....
        /*0980*/ 	.word	0x000091f0


	//   ....[69]....
        /*0984*/ 	.word	0x00009290


	//   ....[70]....
        /*0988*/ 	.word	0x000092f0


	//   ....[71]....
        /*098c*/ 	.word	0x00009340


	//   ....[72]....
        /*0990*/ 	.word	0x00009400


	//   ....[73]....
        /*0994*/ 	.word	0x00009460


	//   ....[74]....
        /*0998*/ 	.word	0x00009500


	//   ....[75]....
        /*099c*/ 	.word	0x00009560


	//   ....[76]....
        /*09a0*/ 	.word	0x000095f0


	//   ....[77]....
        /*09a4*/ 	.word	0x00009650


	//   ....[78]....
        /*09a8*/ 	.word	0x000096e0


	//   ....[79]....
        /*09ac*/ 	.word	0x00009740


	//   ....[80]....
        /*09b0*/ 	.word	0x000097d0


	//   ....[81]....
        /*09b4*/ 	.word	0x00009830


	//   ....[82]....
        /*09b8*/ 	.word	0x000098d0


	//   ....[83]....
        /*09bc*/ 	.word	0x00009920


	//   ....[84]....
        /*09c0*/ 	.word	0x000099b0


	//   ....[85]....
        /*09c4*/ 	.word	0x00009a00


	//   ....[86]....
        /*09c8*/ 	.word	0x00009a70


	//   ....[87]....
        /*09cc*/ 	.word	0x00009ac0


	//----- nvinfo : EIATTR_VRC_CTA_INIT_COUNT
	.align		4
.L_1175:
        /*09d0*/ 	.byte	0x02, 0x4a
	.zero		1
	.zero		1


	//----- nvinfo : EIATTR_EXIT_INSTR_OFFSETS
	.align		4
        /*09d4*/ 	.byte	0x04, 0x1c
        /*09d6*/ 	.short	(.L_1177 - .L_1176)


	//   ....[0]....
.L_1176:
        /*09d8*/ 	.word	0x000088c0


	//   ....[1]....
        /*09dc*/ 	.word	0x00008ba0


	//----- nvinfo : EIATTR_MAX_THREADS
	.align		4
.L_1177:
        /*09e0*/ 	.byte	0x04, 0x05
        /*09e2*/ 	.short	(.L_1179 - .L_1178)
.L_1178:
        /*09e4*/ 	.word	0x00000080
        /*09e8*/ 	.word	0x00000001
        /*09ec*/ 	.word	0x00000001


	//----- nvinfo : EIATTR_CRS_STACK_SIZE
	.align		4
.L_1179:
        /*09f0*/ 	.byte	0x04, 0x1e
        /*09f2*/ 	.short	(.L_1181 - .L_1180)
.L_1180:
        /*09f4*/ 	.word	0x00000000


	//----- nvinfo : EIATTR_CBANK_PARAM_SIZE
	.align		4
.L_1181:
        /*09f8*/ 	.byte	0x03, 0x19
        /*09fa*/ 	.short	0x01f0


	//----- nvinfo : EIATTR_PARAM_CBANK
	.align		4
        /*09fc*/ 	.byte	0x04, 0x0a
        /*09fe*/ 	.short	(.L_1183 - .L_1182)
	.align		4
.L_1182:
        /*0a00*/ 	.word	index@(.nv.constant0._Z25selective_scan_bwd_kernelI32Selective_Scan_bwd_kernel_traitsILi128ELi16ELb0ELb1ELb0ELb0ELb0EN3c108BFloat16EfEEv12SSMParamsBwd)
        /*0a04*/ 	.short	0x0380
        /*0a06*/ 	.short	0x01f0


	//----- nvinfo : EIATTR_SW_WAR
	.align		4
.L_1183:
        /*0a08*/ 	.byte	0x04, 0x36
        /*0a0a*/ 	.short	(.L_1185 - .L_1184)
.L_1184:
        /*0a0c*/ 	.word	0x00000008
.L_1185:


//--------------------- .nv.info._Z25selective_scan_bwd_kernelI32Selective_Scan_bwd_kernel_traitsILi128ELi16ELb0ELb1ELb0ELb0ELb1EN3c108BFloat16EfEEv12SSMParamsBwd --------------------------
	.section	.nv.info._Z25selective_scan_bwd_kernelI32Selective_Scan_bwd_kernel_traitsILi128ELi16ELb0ELb1ELb0ELb0ELb1EN3c108BFloat16EfEEv12SSMParamsBwd,"",@"SHT_CUDA_INFO"
	.sectionflags	@""
	.align	4


	//----- nvinfo : EIATTR_CUDA_API_VERSION
	.align		4
        /*0000*/ 	.byte	0x04, 0x37
        /*0002*/ 	.short	(.L_1187 - .L_1186)
.L_1186:
        /*0004*/ 	.word	0x00000082


	//----- nvinfo : EIATTR_KPARAM_INFO
	.align		4
.L_1187:
        /*0008*/ 	.byte	0x04, 0x17
        /*000a*/ 	.short	(.L_1189 - .L_1188)
.L_1188:
        /*000c*/ 	.word	0x00000000
        /*0010*/ 	.short	0x0000
        /*0012*/ 	.short	0x0000
        /*0014*/ 	.byte	0x00, 0xf0, 0xc1, 0x07


	//----- nvinfo : EIATTR_SPARSE_MMA_MASK
	.align		4
.L_1189:
        /*0018*/ 	.byte	0x03, 0x50
        /*001a*/ 	.short	0x0000


	//----- nvinfo : EIATTR_MAXREG_COUNT
	.align		4
        /*001c*/ 	.byte	0x03, 0x1b
        /*001e*/ 	.short	0x00a8


	//----- nvinfo : EIATTR_NUM_BARRIERS
	.align		4
        /*0020*/ 	.byte	0x02, 0x4c
        /*0022*/ 	.byte	0x01
	.zero		1


	//----- nvinfo : EIATTR_ANNOTATIONS
	.align		4
        /*0024*/ 	.byte	0x04, 0x55
        /*0026*/ 	.short	(.L_1191 - .L_1190)


	//   ....[0]....
.L_1190:
        /* <DEDUP_REMOVED lines=119> */


	//----- nvinfo : EIATTR_MERCURY_ISA_VERSION
	.align		4
.L_1191:
        /*0788*/ 	.byte	0x03, 0x5f
        /*078a*/ 	.short	0x0101


	//----- nvinfo : EIATTR_INT_WARP_WIDE_INSTR_OFFSETS
	.align		4
        /*078c*/ 	.byte	0x04, 0x31
        /*078e*/ 	.short	(.L_1193 - .L_1192)


	//   ....[0]....
.L_1192:
        /*0790*/ 	.word	0x00004940


	//   ....[1]....
        /*0794*/ 	.word	0x000075b0


	//   ....[2]....
        /*0798*/ 	.word	0x00007e80


	//----- nvinfo : EIATTR_COOP_GROUP_MASK_REGIDS
	.align		4
.L_1193:
        /*079c*/ 	.byte	0x04, 0x29
        /*079e*/ 	.short	(.L_1195 - .L_1194)


	//   ....[0]....
.L_1194:
        /*07a0*/ 	.word	0xffffffff


	//   ....[1]....
        /*07a4*/ 	.word	0xffffffff


	//   ....[2]....
        /*07a8*/ 	.word	0xffffffff


	//   ....[3]....
        /*07ac*/ 	.word	0xffffffff


	//   ....[4]....
        /*07b0*/ 	.word	0xffffffff


	//   ....[5]....
        /*07b4*/ 	.word	0xffffffff


	//   ....[6]....
        /*07b8*/ 	.word	0xffffffff


	//   ....[7]....
        /*07bc*/ 	.word	0xffffffff


	//   ....[8]....
        /*07c0*/ 	.word	0xffffffff


	//   ....[9]....
        /*07c4*/ 	.word	0xffffffff


	//   ....[10]....
        /*07c8*/ 	.word	0xffffffff


	//   ....[11]....
        /*07cc*/ 	.word	0xffffffff


	//   ....[12]....
        /*07d0*/ 	.word	0xffffffff


	//   ....[13]....
        /*07d4*/ 	.word	0xffffffff


	//   ....[14]....
        /*07d8*/ 	.word	0xffffffff


	//   ....[15]....
        /*07dc*/ 	.word	0xffffffff


	//   ....[16]....
        /*07e0*/ 	.word	0xffffffff


	//   ....[17]....
        /*07e4*/ 	.word	0xffffffff


	//   ....[18]....
        /*07e8*/ 	.word	0xffffffff


	//   ....[19]....
        /*07ec*/ 	.word	0xffffffff


	//   ....[20]....
        /*07f0*/ 	.word	0xffffffff


	//   ....[21]....
        /*07f4*/ 	.word	0xffffffff


	//   ....[22]....
        /*07f8*/ 	.word	0xffffffff


	//   ....[23]....
        /*07fc*/ 	.word	0xffffffff


	//   ....[24]....
        /*0800*/ 	.word	0xffffffff


	//   ....[25]....
        /*0804*/ 	.word	0xffffffff


	//   ....[26]....
        /*0808*/ 	.word	0xffffffff


	//   ....[27]....
        /*080c*/ 	.word	0xffffffff


	//   ....[28]....
        /*0810*/ 	.word	0xffffffff


	//   ....[29]....
        /*0814*/ 	.word	0xffffffff


	//   ....[30]....
        /*0818*/ 	.word	0xffffffff


	//   ....[31]....
        /*081c*/ 	.word	0xffffffff


	//   ....[32]....
        /*0820*/ 	.word	0xffffffff


	//   ....[33]....
        /*0824*/ 	.word	0xffffffff


	//   ....[34]....
        /*0828*/ 	.word	0xffffffff


	//   ....[35]....
        /*082c*/ 	.word	0xffffffff


	//   ....[36]....
        /*0830*/ 	.word	0xffffffff


	//   ....[37]....
        /*0834*/ 	.word	0xffffffff


	//   ....[38]....
        /*0838*/ 	.word	0xffffffff


	//   ....[39]....
        /*083c*/ 	.word	0xffffffff


	//   ....[40]....
        /*0840*/ 	.word	0xffffffff


	//   ....[41]....
        /*0844*/ 	.word	0xffffffff


	//   ....[42]....
        /*0848*/ 	.word	0xffffffff


	//   ....[43]....
        /*084c*/ 	.word	0xffffffff


	//   ....[44]....
        /*0850*/ 	.word	0xffffffff


	//   ....[45]....
        /*0854*/ 	.word	0xffffffff


	//   ....[46]....
        /*0858*/ 	.word	0xffffffff


	//   ....[47]....
        /*085c*/ 	.word	0xffffffff


	//   ....[48]....
        /*0860*/ 	.word	0xffffffff


	//   ....[49]....
        /*0864*/ 	.word	0xffffffff


	//   ....[50]....
        /*0868*/ 	.word	0xffffffff


	//   ....[51]....
        /*086c*/ 	.word	0xffffffff


	//   ....[52]....
        /*0870*/ 	.word	0xffffffff


	//   ....[53]....
        /*0874*/ 	.word	0xffffffff


	//   ....[54]....
        /*0878*/ 	.word	0xffffffff


	//   ....[55]....
        /*087c*/ 	.word	0xffffffff


	//   ....[56]....
        /*0880*/ 	.word	0xffffffff


	//   ....[57]....
        /*0884*/ 	.word	0xffffffff


	//   ....[58]....
        /*0888*/ 	.word	0xffffffff


	//   ....[59]....
        /*088c*/ 	.word	0xffffffff


	//   ....[60]....
        /*0890*/ 	.word	0x0500009a


	//   ....[61]....
        /*0894*/ 	.word	0x0500009a


	//   ....[62]....
        /*0898*/ 	.word	0x0500009a


	//   ....[63]....
        /*089c*/ 	.word	0x0500009a


	//   ....[64]....
        /*08a0*/ 	.word	0x0500009a


	//   ....[65]....
        /*08a4*/ 	.word	0x0500009a


	//   ....[66]....
        /*08a8*/ 	.word	0x0500009a


	//   ....[67]....
        /*08ac*/ 	.word	0x0500009a


	//   ....[68]....
        /*08b0*/ 	.word	0x0500009a


	//   ....[69]....
        /*08b4*/ 	.word	0x0500009a


	//   ....[70]....
        /*08b8*/ 	.word	0x0500009a


	//   ....[71]....
        /*08bc*/ 	.word	0x0500009a


	//   ....[72]....
        /*08c0*/ 	.word	0x0500009a


	//   ....[73]....
        /*08c4*/ 	.word	0x0500009a


	//   ....[74]....
        /*08c8*/ 	.word	0x0500009a


	//   ....[75]....
        /*08cc*/ 	.word	0x0500009a


	//   ....[76]....
        /*08d0*/ 	.word	0x0500009a


	//   ....[77]....
        /*08d4*/ 	.word	0x0500009a


	//   ....[78]....
        /*08d8*/ 	.word	0x0500009a


	//   ....[79]....
        /*08dc*/ 	.word	0x0500009a


	//   ....[80]....
        /*08e0*/ 	.word	0x0500009a


	//   ....[81]....
        /*08e4*/ 	.word	0x0500009a


	//   ....[82]....
        /*08e8*/ 	.word	0x0500009a


	//   ....[83]....
        /*08ec*/ 	.word	0x0500009a


	//   ....[84]....
        /*08f0*/ 	.word	0x0500009a


	//   ....[85]....
        /*08f4*/ 	.word	0x0500009a


	//   ....[86]....
        /*08f8*/ 	.word	0x0500009a


	//   ....[87]....
        /*08fc*/ 	.word	0x0500009a


	//   ....[88]....
        /*0900*/ 	.word	0x0500009a


	//   ....[89]....
        /*0904*/ 	.word	0x0500009a


	//   ....[90]....
        /*0908*/ 	.word	0x0500009a


	//   ....[91]....
        /*090c*/ 	.word	0x0500009a


	//----- nvinfo : EIATTR_COOP_GROUP_INSTR_OFFSETS
	.align		4
.L_1195:
        /*0910*/ 	.byte	0x04, 0x28
        /*0912*/ 	.short	(.L_1197 - .L_1196)


	//   ....[0]....
.L_1196:
        /*0914*/ 	.word	0x00001780


	//   ....[1]....
        /*0918*/ 	.word	0x00001e80


	//   ....[2]....
        /*091c*/ 	.word	0x00002420


	//   ....[3]....
        /*0920*/ 	.word	0x000029e0


	//   ....[4]....
        /*0924*/ 	.word	0x00003040


	//   ....[5]....
        /*0928*/ 	.word	0x000043f0


	//   ....[6]....
        /*092c*/ 	.word	0x00004be0


	//   ....[7]....
        /*0930*/ 	.word	0x00006280


	//   ....[8]....
        /*0934*/ 	.word	0x00006fe0


	//   ....[9]....
        /*0938*/ 	.word	0x00006ff0


	//   ....[10]....
        /*093c*/ 	.word	0x00007030


	//   ....[11]....
        /*0940*/ 	.word	0x00007040


	//   ....[12]....
        /*0944*/ 	.word	0x00007080


	//   ....[13]....
        /*0948*/ 	.word	0x00007090


	//   ....[14]....
        /*094c*/ 	.word	0x000070d0


	//   ....[15]....
        /*0950*/ 	.word	0x000070e0


	//   ....[16]....
        /*0954*/ 	.word	0x00007120


	//   ....[17]....
        /*0958*/ 	.word	0x00007130


	//   ....[18]....
        /*095c*/ 	.word	0x000071f0


	//   ....[19]....
        /*0960*/ 	.word	0x00007200


	//   ....[20]....
        /*0964*/ 	.word	0x00007210


	//   ....[21]....
        /*0968*/ 	.word	0x00007220


	//   ....[22]....
        /*096c*/ 	.word	0x000077c0


	//   ....[23]....
        /*0970*/ 	.word	0x000077f0


	//   ....[24]....
        /*0974*/ 	.word	0x00007870


	//   ....[25]....
        /*0978*/ 	.word	0x00007880


	//   ....[26]....
        /*097c*/ 	.word	0x000078d0


	//   ....[27]....
        /*0980*/ 	.word	0x000078e0


	//   ....[28]....
        /*0984*/ 	.word	0x00007930


	//   ....[29]....
        /*0988*/ 	.word	0x00007940


	//   ....[30]....
        /*098c*/ 	.word	0x00007990


	//   ....[31]....
        /*0990*/ 	.word	0x000079a0


	//   ....[32]....
        /*0994*/ 	.word	0x000079f0


	//   ....[33]....
        /*0998*/ 	.word	0x00007a00


	//   ....[34]....
        /*099c*/ 	.word	0x00007a10


	//   ....[35]....
        /*09a0*/ 	.word	0x00007a20


	//   ....[36]....
        /*09a4*/ 	.word	0x00007a50


	//   ....[37]....
        /*09a8*/ 	.word	0x00007a60


	//   ....[38]....
        /*09ac*/ 	.word	0x000090e0


	//   ....[39]....
        /*09b0*/ 	.word	0x000090f0


	//   ....[40]....
        /*09b4*/ 	.word	0x00009290


	//   ....[41]....
        /*09b8*/ 	.word	0x000092a0


	//   ....[42]....
        /*09bc*/ 	.word	0x00009310


	//   ....[43]....
        /*09c0*/ 	.word	0x00009330


	//   ....[44]....
        /*09c4*/ 	.word	0x00009450


	//   ....[45]....
        /*09c8*/ 	.word	0x00009460


	//   ....[46]....
        /*09cc*/ 	.word	0x00009580


	//   ....[47]....
        /*09d0*/ 	.word	0x000095b0


	//   ....[48]....
        /*09d4*/ 	.word	0x0000a020


	//   ....[49]....
        /*09d8*/ 	.word	0x0000a6b0


	//   ....[50]....
        /*09dc*/ 	.word	0x0000ad40


	//   ....[51]....
        /*09e0*/ 	.word	0x0000ad60


	//   ....[52]....
        /*09e4*/ 	.word	0x0000ad90


	//   ....[53]....
        /*09e8*/ 	.word	0x0000add0


	//   ....[54]....
        /*09ec*/ 	.word	0x0000adf0


	//   ....[55]....
        /*09f0*/ 	.word	0x0000b000


	//   ....[56]....
        /*09f4*/ 	.word	0x0000b020


	//   ....[57]....
        /*09f8*/ 	.word	0x0000b050


	//   ....[58]....
        /*09fc*/ 	.word	0x0000b090


	//   ....[59]....
        /*0a00*/ 	.word	0x0000b0b0


	//   ....[60]....
        /*0a04*/ 	.word	0x0000b530


	//   ....[61]....
        /*0a08*/ 	.word	0x0000b590


	//   ....[62]....
        /*0a0c*/ 	.word	0x0000b620


	//   ....[63]....
        /*0a10*/ 	.word	0x0000b680


	//   ....[64]....
        /*0a14*/ 	.word	0x0000b710


	//   ....[65]....
        /*0a18*/ 	.word	0x0000b770


	//   ....[66]....
        /*0a1c*/ 	.word	0x0000b800


	//   ....[67]....
        /*0a20*/ 	.word	0x0000b860


	//   ....[68]....
        /*0a24*/ 	.word	0x0000b8f0


	//   ....[69]....
        /*0a28*/ 	.word	0x0000b950


	//   ....[70]....
        /*0a2c*/ 	.word	0x0000b9e0


	//   ....[71]....
        /*0a30*/ 	.word	0x0000ba80


	//   ....[72]....
        /*0a34*/ 	.word	0x0000bb20


	//   ....[73]....
        /*0a38*/ 	.word	0x0000bbc0


	//   ....[74]....
        /*0a3c*/ 	.word	0x0000bc20


	//   ....[75]....
        /*0a40*/ 	.word	0x0000bc70


	//   ....[76]....
        /*0a44*/ 	.word	0x0000bd20


	//   ....[77]....
        /*0a48*/ 	.word	0x0000bd90


	//   ....[78]....
        /*0a4c*/ 	.word	0x0000be30


	//   ....[79]....
        /*0a50*/ 	.word	0x0000be90


	//   ....[80]....
        /*0a54*/ 	.word	0x0000bf20


	//   ....[81]....
        /*0a58*/ 	.word	0x0000bf80


	//   ....[82]....
        /*0a5c*/ 	.word	0x0000c010


	//   ....[83]....
        /*0a60*/ 	.word	0x0000c070


	//   ....[84]....
        /*0a64*/ 	.word	0x0000c100


	//   ....[85]....
        /*0a68*/ 	.word	0x0000c160


	//   ....[86]....
        /*0a6c*/ 	.word	0x0000c200


	//   ....[87]....
        /*0a70*/ 	.word	0x0000c250


	//   ....[88]....
        /*0a74*/ 	.word	0x0000c2e0


	//   ....[89]....
        /*0a78*/ 	.word	0x0000c330


	//   ....[90]....
        /*0a7c*/ 	.word	0x0000c3a0


	//   ....[91]....
        /*0a80*/ 	.word	0x0000c3f0


	//----- nvinfo : EIATTR_VRC_CTA_INIT_COUNT
	.align		4
.L_1197:
        /*0a84*/ 	.byte	0x02, 0x4a
	.zero		1
	.zero		1


	//----- nvinfo : EIATTR_EXIT_INSTR_OFFSETS
	.align		4
        /*0a88*/ 	.byte	0x04, 0x1c
        /*0a8a*/ 	.short	(.L_1199 - .L_1198)


	//   ....[0]....
.L_1198:
        /*0a8c*/ 	.word	0x0000b1f0


	//   ....[1]....
        /*0a90*/ 	.word	0x0000b4d0


	//----- nvinfo : EIATTR_MAX_THREADS
	.align		4
.L_1199:
        /*0a94*/ 	.byte	0x04, 0x05
        /*0a96*/ 	.short	(.L_1201 - .L_1200)
.L_1200:
        /*0a98*/ 	.word	0x00000080
        /*0a9c*/ 	.word	0x00000001
        /*0aa0*/ 	.word	0x00000001


	//----- nvinfo : EIATTR_CRS_STACK_SIZE
	.align		4
.L_1201:
        /*0aa4*/ 	.byte	0x04, 0x1e
        /*0aa6*/ 	.short	(.L_1203 - .L_1202)
.L_1202:
        /*0aa8*/ 	.word	0x00000000


	//----- nvinfo : EIATTR_CBANK_PARAM_SIZE
	.align		4
.L_1203:
        /*0aac*/ 	.byte	0x03, 0x19
        /*0aae*/ 	.short	0x01f0


	//----- nvinfo : EIATTR_PARAM_CBANK
	.align		4
        /*0ab0*/ 	.byte	0x04, 0x0a
        /*0ab2*/ 	.short	(.L_1205 - .L_1204)
	.align		4
.L_1204:
        /*0ab4*/ 	.word	index@(.nv.constant0._Z25selective_scan_bwd_kernelI32Selective_Scan_bwd_kernel_traitsILi128ELi16ELb0ELb1ELb0ELb0ELb1EN3c108BFloat16EfEEv12SSMParamsBwd)
        /*0ab8*/ 	.short	0x0380
        /*0aba*/ 	.short	0x01f0


	//----- nvinfo : EIATTR_SW_WAR
	.align		4
.L_1205:
        /*0abc*/ 	.byte	0x04, 0x36
        /*0abe*/ 	.short	(.L_1207 - .L_1206)
.L_1206:
        /*0ac0*/ 	.word	0x00000008
.L_1207:


//--------------------- .nv.info._Z25selective_scan_bwd_kernelI32Selective_Scan_bwd_kernel_traitsILi128ELi16ELb0ELb1ELb0ELb1ELb0EN3c108BFloat16EfEEv12SSMParamsBwd --------------------------
	.section	.nv.info._Z25selective_scan_bwd_kernelI32Selective_Scan_bwd_kernel_traitsILi128ELi16ELb0ELb1ELb0ELb1ELb0EN3c108BFloat16EfEEv12SSMParamsBwd,"",@"SHT_CUDA_INFO"
	.sectionflags	@""
	.align	4


	//----- nvinfo : EIATTR_CUDA_API_VERSION
	.align		4
        /*0000*/ 	.byte	0x04, 0x37
        /*0002*/ 	.short	(.L_1209 - .L_1208)
.L_1208:
        /*0004*/ 	.word	0x00000082


	//----- nvinfo : EIATTR_KPARAM_INFO
	.align		4
.L_1209:
        /*0008*/ 	.byte	0x04, 0x17
        /*000a*/ 	.short	(.L_1211 - .L_1210)
.L_1210:
        /*000c*/ 	.word	0x00000000
        /*0010*/ 	.short	0x0000
        /*0012*/ 	.short	0x0000
        /*0014*/ 	.byte	0x00, 0xf0, 0xc1, 0x07


	//----- nvinfo : EIATTR_SPARSE_MMA_MASK
	.align		4
.L_1211:
        /*0018*/ 	.byte	0x03, 0x50
        /*001a*/ 	.short	0x0000


	//----- nvinfo : EIATTR_MAXREG_COUNT
	.align		4
        /*001c*/ 	.byte	0x03, 0x1b
        /*001e*/ 	.short	0x00a8


	//----- nvinfo : EIATTR_NUM_BARRIERS
	.align		4
        /*0020*/ 	.byte	0x02, 0x4c
        /*0022*/ 	.byte	0x01
	.zero		1


	//----- nvinfo : EIATTR_ANNOTATIONS
	.align		4
        /*0024*/ 	.byte	0x04, 0x55
        /*0026*/ 	.short	(.L_1213 - .L_1212)


	//   ....[0]....
.L_1212:
        /* <DEDUP_REMOVED lines=111> */


	//----- nvinfo : EIATTR_MERCURY_ISA_VERSION
	.align		4
.L_1213:
        /*0708*/ 	.byte	0x03, 0x5f
        /*070a*/ 	.short	0x0101


	//----- nvinfo : EIATTR_INT_WARP_WIDE_INSTR_OFFSETS
	.align		4
        /*070c*/ 	.byte	0x04, 0x31
        /*070e*/ 	.short	(.L_1215 - .L_1214)


	//   ....[0]....
.L_1214:
        /*0710*/ 	.word	0x00006e50


	//   ....[1]....
        /*0714*/ 	.word	0x000076b0


	//----- nvinfo : EIATTR_COOP_GROUP_MASK_REGIDS
	.align		4
.L_1215:
        /*0718*/ 	.byte	0x04, 0x29
        /*071a*/ 	.short	(.L_1217 - .L_1216)


	//   ....[0]....
.L_1216:
        /*071c*/ 	.word	0xffffffff


	//   ....[1]....
        /*0720*/ 	.word	0xffffffff


	//   ....[2]....
        /*0724*/ 	.word	0xffffffff


	//   ....[3]....
        /*0728*/ 	.word	0xffffffff


	//   ....[4]....
        /*072c*/ 	.word	0xffffffff


	//   ....[5]....
        /*0730*/ 	.word	0xffffffff


	//   ....[6]....
        /*0734*/ 	.word	0xffffffff


	//   ....[7]....
        /*0738*/ 	.word	0xffffffff


	//   ....[8]....
        /*073c*/ 	.word	0xffffffff


	//   ....[9]....
        /*0740*/ 	.word	0xffffffff


	//   ....[10]....
        /*0744*/ 	.word	0xffffffff


	//   ....[11]....
        /*0748*/ 	.word	0xffffffff


	//   ....[12]....
        /*074c*/ 	.word	0xffffffff


	//   ....[13]....
        /*0750*/ 	.word	0xffffffff


	//   ....[14]....
        /*0754*/ 	.word	0xffffffff


	//   ....[15]....
        /*0758*/ 	.word	0xffffffff


	//   ....[16]....
        /*075c*/ 	.word	0xffffffff


	//   ....[17]....
        /*0760*/ 	.word	0xffffffff


	//   ....[18]....
        /*0764*/ 	.word	0xffffffff


	//   ....[19]....
        /*0768*/ 	.word	0xffffffff


	//   ....[20]....
        /*076c*/ 	.word	0xffffffff


	//   ....[21]....
        /*0770*/ 	.word	0xffffffff


	//   ....[22]....
        /*0774*/ 	.word	0xffffffff


	//   ....[23]....
        /*0778*/ 	.word	0xffffffff


	//   ....[24]....
        /*077c*/ 	.word	0xffffffff


	//   ....[25]....
        /*0780*/ 	.word	0xffffffff


	//   ....[26]....
        /*0784*/ 	.word	0xffffffff


	//   ....[27]....
        /*0788*/ 	.word	0xffffffff


	//   ....[28]....
        /*078c*/ 	.word	0xffffffff


	//   ....[29]....
        /*0790*/ 	.word	0xffffffff


	//   ....[30]....
        /*0794*/ 	.word	0xffffffff


	//   ....[31]....
        /*0798*/ 	.word	0xffffffff


	//   ....[32]....
        /*079c*/ 	.word	0xffffffff


	//   ....[33]....
        /*07a0*/ 	.word	0xffffffff


	//   ....[34]....
        /*07a4*/ 	.word	0xffffffff


	//   ....[35]....
        /*07a8*/ 	.word	0xffffffff


	//   ....[36]....
        /*07ac*/ 	.word	0xffffffff


	//   ....[37]....
        /*07b0*/ 	.word	0xffffffff


	//   ....[38]....
        /*07b4*/ 	.word	0xffffffff


	//   ....[39]....
        /*07b8*/ 	.word	0xffffffff


	//   ....[40]....
        /*07bc*/ 	.word	0xffffffff


	//   ....[41]....
        /*07c0*/ 	.word	0xffffffff


	//   ....[42]....
        /*07c4*/ 	.word	0xffffffff


	//   ....[43]....
        /*07c8*/ 	.word	0xffffffff


	//   ....[44]....
        /*07cc*/ 	.word	0xffffffff


	//   ....[45]....
        /*07d0*/ 	.word	0xffffffff


	//   ....[46]....
        /*07d4*/ 	.word	0xffffffff


	//   ....[47]....
        /*07d8*/ 	.word	0xffffffff


	//   ....[48]....
        /*07dc*/ 	.word	0xffffffff


	//   ....[49]....
        /*07e0*/ 	.word	0xffffffff


	//   ....[50]....
        /*07e4*/ 	.word	0xffffffff


	//   ....[51]....
        /*07e8*/ 	.word	0xffffffff


	//   ....[52]....
        /*07ec*/ 	.word	0xffffffff


	//   ....[53]....
        /*07f0*/ 	.word	0xffffffff


	//   ....[54]....
        /*07f4*/ 	.word	0xffffffff


	//   ....[55]....
        /*07f8*/ 	.word	0xffffffff


	//   ....[56]....
        /*07fc*/ 	.word	0xffffffff


	//   ....[57]....
        /*0800*/ 	.word	0x0500009a


	//   ....[58]....
        /*0804*/ 	.word	0x0500009a


	//   ....[59]....
        /*0808*/ 	.word	0x0500009a


	//   ....[60]....
        /*080c*/ 	.word	0x0500009a


	//   ....[61]....
        /*0810*/ 	.word	0x0500009a


	//   ....[62]....
        /*0814*/ 	.word	0x0500009a


	//   ....[63]....
        /*0818*/ 	.word	0x0500009a


	//   ....[64]....
        /*081c*/ 	.word	0x0500009a


	//   ....[65]....
        /*0820*/ 	.word	0x0500009a


	//   ....[66]....
        /*0824*/ 	.word	0x0500009a


	//   ....[67]....
        /*0828*/ 	.word	0x0500009a


	//   ....[68]....
        /*082c*/ 	.word	0x0500009a


	//   ....[69]....
        /*0830*/ 	.word	0x0500009a


	//   ....[70]....
        /*0834*/ 	.word	0x0500009a


	//   ....[71]....
        /*0838*/ 	.word	0x0500009a


	//   ....[72]....
        /*083c*/ 	.word	0x0500009a


	//   ....[73]....
        /*0840*/ 	.word	0x0500009a


	//   ....[74]....
        /*0844*/ 	.word	0x0500009a


	//   ....[75]....
        /*0848*/ 	.word	0x0500009a


	//   ....[76]....
        /*084c*/ 	.word	0x0500009a


	//   ....[77]....
        /*0850*/ 	.word	0x0500009a


	//   ....[78]....
        /*0854*/ 	.word	0x0500009a


	//   ....[79]....
        /*0858*/ 	.word	0x0500009a


	//   ....[80]....
        /*085c*/ 	.word	0x0500009a


	//   ....[81]....
        /*0860*/ 	.word	0x0500009a


	//   ....[82]....
        /*0864*/ 	.word	0x0500009a


	//   ....[83]....
        /*0868*/ 	.word	0x0500009a


	//   ....[84]....
        /*086c*/ 	.word	0x0500009a


	//   ....[85]....
        /*0870*/ 	.word	0x0500009a


	//   ....[86]....
        /*0874*/ 	.word	0x0500009a


	//   ....[87]....
        /*0878*/ 	.word	0x0500009a


	//   ....[88]....
        /*087c*/ 	.word	0x0500009a


	//----- nvinfo : EIATTR_COOP_GROUP_INSTR_OFFSETS
	.align		4
.L_1217:
        /*0880*/ 	.byte	0x04, 0x28
        /*0882*/ 	.short	(.L_1219 - .L_1218)


	//   ....[0]....
.L_1218:
        /*0884*/ 	.word	0x00001540


	//   ....[1]....
        /*0888*/ 	.word	0x00001c10


	//   ....[2]....
        /*088c*/ 	.word	0x000022c0


	//   ....[3]....
        /*0890*/ 	.word	0x00005ac0


	//   ....[4]....
        /*0894*/ 	.word	0x00006880


	//   ....[5]....
        /*0898*/ 	.word	0x00006890


	//   ....[6]....
        /*089c*/ 	.word	0x000068d0


	//   ....[7]....
        /*08a0*/ 	.word	0x000068e0


	//   ....[8]....
        /*08a4*/ 	.word	0x00006920


	//   ....[9]....
        /*08a8*/ 	.word	0x00006930


	//   ....[10]....
        /*08ac*/ 	.word	0x00006970


	//   ....[11]....
        /*08b0*/ 	.word	0x00006980


	//   ....[12]....
        /*08b4*/ 	.word	0x000069c0


	//   ....[13]....
        /*08b8*/ 	.word	0x000069d0


	//   ....[14]....
        /*08bc*/ 	.word	0x00006a90


	//   ....[15]....
        /*08c0*/ 	.word	0x00006aa0


	//   ....[16]....
        /*08c4*/ 	.word	0x00006ab0


	//   ....[17]....
        /*08c8*/ 	.word	0x00006ac0


	//   ....[18]....
        /*08cc*/ 	.word	0x00007060


	//   ....[19]....
        /*08d0*/ 	.word	0x00007090


	//   ....[20]....
        /*08d4*/ 	.word	0x00007100


	//   ....[21]....
        /*08d8*/ 	.word	0x00007120


	//   ....[22]....
        /*08dc*/ 	.word	0x00007170


	//   ....[23]....
        /*08e0*/ 	.word	0x00007180


	//   ....[24]....
        /*08e4*/ 	.word	0x000071d0


	//   ....[25]....
        /*08e8*/ 	.word	0x000071e0


	//   ....[26]....
        /*08ec*/ 	.word	0x00007230


	//   ....[27]....
        /*08f0*/ 	.word	0x00007240


	//   ....[28]....
        /*08f4*/ 	.word	0x00007290


	//   ....[29]....
        /*08f8*/ 	.word	0x000072a0


	//   ....[30]....
        /*08fc*/ 	.word	0x000072b0


	//   ....[31]....
        /*0900*/ 	.word	0x000072c0


	//   ....[32]....
        /*0904*/ 	.word	0x000072f0


	//   ....[33]....
        /*0908*/ 	.word	0x00007300


	//   ....[34]....
        /*090c*/ 	.word	0x00008960


	//   ....[35]....
        /*0910*/ 	.word	0x00008970


	//   ....[36]....
        /*0914*/ 	.word	0x00008b50


	//   ....[37]....
        /*0918*/ 	.word	0x00008b60


	//   ....[38]....
        /*091c*/ 	.word	0x00008b90


	//   ....[39]....
        /*0920*/ 	.word	0x00008bb0


	//   ....[40]....
        /*0924*/ 	.word	0x00008cb0


	//   ....[41]....
        /*0928*/ 	.word	0x00008cc0


	//   ....[42]....
        /*092c*/ 	.word	0x00008dd0


	//   ....[43]....
        /*0930*/ 	.word	0x00008e00


	//   ....[44]....
        /*0934*/ 	.word	0x00009b70


	//   ....[45]....
        /*0938*/ 	.word	0x0000a550


	//   ....[46]....
        /*093c*/ 	.word	0x0000ada0


	//   ....[47]....
        /*0940*/ 	.word	0x0000b440


	//   ....[48]....
        /*0944*/ 	.word	0x0000b460


	//   ....[49]....
        /*0948*/ 	.word	0x0000b490


	//   ....[50]....
        /*094c*/ 	.word	0x0000b4d0


	//   ....[51]....
        /*0950*/ 	.word	0x0000b4f0


	//   ....[52]....
        /*0954*/ 	.word	0x0000b700


	//   ....[53]....
        /*0958*/ 	.word	0x0000b720


	//   ....[54]....
        /*095c*/ 	.word	0x0000b750


	//   ....[55]....
        /*0960*/ 	.word	0x0000b790


	//   ....[56]....
        /*0964*/ 	.word	0x0000b7b0


	//   ....[57]....
        /*0968*/ 	.word	0x0000bc30


	//   ....[58]....
        /*096c*/ 	.word	0x0000bc90


	//   ....[59]....
        /*0970*/ 	.word	0x0000bd20


	//   ....[60]....
        /*0974*/ 	.word	0x0000bd80


	//   ....[61]....
        /*0978*/ 	.word	0x0000be10


	//   ....[62]....
        /*097c*/ 	.word	0x0000be70


	//   ....[63]....
        /*0980*/ 	.word	0x0000bf00


	//   ....[64]....
        /*0984*/ 	.word	0x0000bf60


	//   ....[65]....
        /*0988*/ 	.word	0x0000bff0


	//   ....[66]....
        /*098c*/ 	.word	0x0000c050


	//   ....[67]....
        /*0990*/ 	.word	0x0000c0e0


	//   ....[68]....
        /*0994*/ 	.word	0x0000c180


	//   ....[69]....
        /*0998*/ 	.word	0x0000c220


	//   ....[70]....
        /*099c*/ 	.word	0x0000c2c0


	//   ....[71]....
        /*09a0*/ 	.word	0x0000c320


	//   ....[72]....
        /*09a4*/ 	.word	0x0000c370


	//   ....[73]....
        /*09a8*/ 	.word	0x0000c420


	//   ....[74]....
        /*09ac*/ 	.word	0x0000c490


	//   ....[75]....
        /*09b0*/ 	.word	0x0000c530


	//   ....[76]....
        /*09b4*/ 	.word	0x0000c590


	//   ....[77]....
        /*09b8*/ 	.word	0x0000c620


	//   ....[78]....
        /*09bc*/ 	.word	0x0000c680


	//   ....[79]....
        /*09c0*/ 	.word	0x0000c710


	//   ....[80]....
        /*09c4*/ 	.word	0x0000c770


	//   ....[81]....
        /*09c8*/ 	.word	0x0000c800


	//   ....[82]....
        /*09cc*/ 	.word	0x0000c860


	//   ....[83]....
        /*09d0*/ 	.word	0x0000c900


	//   ....[84]....
        /*09d4*/ 	.word	0x0000c950


	//   ....[85]....
        /*09d8*/ 	.word	0x0000c9e0


	//   ....[86]....
        /*09dc*/ 	.word	0x0000ca30


	//   ....[87]....
        /*09e0*/ 	.word	0x0000ca90


	//   ....[88]....
        /*09e4*/ 	.word	0x0000caf0


	//----- nvinfo : EIATTR_VRC_CTA_INIT_COUNT
	.align		4
.L_1219:
        /*09e8*/ 	.byte	0x02, 0x4a
	.zero		1
	.zero		1


	//----- nvinfo : EIATTR_EXIT_INSTR_OFFSETS
	.align		4
        /*09ec*/ 	.byte	0x04, 0x1c
        /*09ee*/ 	.short	(.L_1221 - .L_1220)


	//   ....[0]....
.L_1220:
        /*09f0*/ 	.word	0x0000b8f0


	//   ....[1]....
        /*09f4*/ 	.word	0x0000bbd0


	//----- nvinfo : EIATTR_MAX_THREADS
	.align		4
.L_1221:
        /*09f8*/ 	.byte	0x04, 0x05
        /*09fa*/ 	.short	(.L_1223 - .L_1222)
.L_1222:
        /*09fc*/ 	.word	0x00000080
        /*0a00*/ 	.word	0x00000001
        /*0a04*/ 	.word	0x00000001


	//----- nvinfo : EIATTR_CRS_STACK_SIZE
	.align		4
.L_1223:
        /*0a08*/ 	.byte	0x04, 0x1e
        /*0a0a*/ 	.short	(.L_1225 - .L_1224)
.L_1224:
        /*0a0c*/ 	.word	0x00000000


	//----- nvinfo : EIATTR_CBANK_PARAM_SIZE
	.align		4
.L_1225:
        /*0a10*/ 	.byte	0x03, 0x19
        /*0a12*/ 	.short	0x01f0


	//----- nvinfo : EIATTR_PARAM_CBANK
	.align		4
        /*0a14*/ 	.byte	0x04, 0x0a
        /*0a16*/ 	.short	(.L_1227 - .L_1226)
	.align		4
.L_1226:
        /*0a18*/ 	.word	index@(.nv.constant0._Z25selective_scan_bwd_kernelI32Selective_Scan_bwd_kernel_traitsILi128ELi16ELb0ELb1ELb0ELb1ELb0EN3c108BFloat16EfEEv12SSMParamsBwd)
        /*0a1c*/ 	.short	0x0380
        /*0a1e*/ 	.short	0x01f0


	//----- nvinfo : EIATTR_SW_WAR
	.align		4
.L_1227:
        /*0a20*/ 	.byte	0x04, 0x36
        /*0a22*/ 	.short	(.L_1229 - .L_1228)
.L_1228:
        /*0a24*/ 	.word	0x00000008
.L_1229:


//--------------------- .nv.info._Z25selective_scan_bwd_kernelI32Selective_Scan_bwd_kernel_traitsILi128ELi16ELb0ELb1ELb0ELb1ELb1EN3c108BFloat16EfEEv12SSMParamsBwd --------------------------
	.section	.nv.info._Z25selective_scan_bwd_kernelI32Selective_Scan_bwd_kernel_traitsILi128ELi16ELb0ELb1ELb0ELb1ELb1EN3c108BFloat16EfEEv12SSMParamsBwd,"",@"SHT_CUDA_INFO"
	.sectionflags	@""
	.align	4


	//----- nvinfo : EIATTR_CUDA_API_VERSION
	.align		4
        /*0000*/ 	.byte	0x04, 0x37
        /*0002*/ 	.short	(.L_1231 - .L_1230)
.L_1230:
        /*0004*/ 	.word	0x00000082


	//----- nvinfo : EIATTR_KPARAM_INFO
	.align		4
.L_1231:
        /*0008*/ 	.byte	0x04, 0x17
        /*000a*/ 	.short	(.L_1233 - .L_1232)
.L_1232:
        /*000c*/ 	.word	0x00000000
        /*0010*/ 	.short	0x0000
        /*0012*/ 	.short	0x0000
        /*0014*/ 	.byte	0x00, 0xf0, 0xc1, 0x07


	//----- nvinfo : EIATTR_SPARSE_MMA_MASK
	.align		4
.L_1233:
        /*0018*/ 	.byte	0x03, 0x50
        /*001a*/ 	.short	0x0000


	//----- nvinfo : EIATTR_MAXREG_COUNT
	.align		4
        /*001c*/ 	.byte	0x03, 0x1b
        /*001e*/ 	.short	0x00a8


	//----- nvinfo : EIATTR_NUM_BARRIERS
	.align		4
        /*0020*/ 	.byte	0x02, 0x4c
        /*0022*/ 	.byte	0x01
	.zero		1


	//----- nvinfo : EIATTR_ANNOTATIONS
	.align		4
        /*0024*/ 	.byte	0x04, 0x55
        /*0026*/ 	.short	(.L_1235 - .L_1234)


	//   ....[0]....
.L_1234:
        /* <DEDUP_REMOVED lines=120> */


	//----- nvinfo : EIATTR_MERCURY_ISA_VERSION
	.align		4
.L_1235:
        /*0798*/ 	.byte	0x03, 0x5f
        /*079a*/ 	.short	0x0101


	//----- nvinfo : EIATTR_INT_WARP_WIDE_INSTR_OFFSETS
	.align		4
        /*079c*/ 	.byte	0x04, 0x31
        /*079e*/ 	.short	(.L_1237 - .L_1236)


	//   ....[0]....
.L_1236:
        /*07a0*/ 	.word	0x000098e0


	//   ....[1]....
        /*07a4*/ 	.word	0x0000a1b0


	//----- nvinfo : EIATTR_COOP_GROUP_MASK_REGIDS
	.align		4
.L_1237:
        /*07a8*/ 	.byte	0x04, 0x29
        /*07aa*/ 	.short	(.L_1239 - .L_1238)


	//   ....[0]....
.L_1238:
        /*07ac*/ 	.word	0xffffffff


	//   ....[1]....
        /*07b0*/ 	.word	0xffffffff


	//   ....[2]....
        /*07b4*/ 	.word	0xffffffff


	//   ....[3]....
        /*07b8*/ 	.word	0xffffffff


	//   ....[4]....
        /*07bc*/ 	.word	0xffffffff


	//   ....[5]....
        /*07c0*/ 	.word	0xffffffff


	//   ....[6]....
        /*07c4*/ 	.word	0xffffffff


	//   ....[7]....
        /*07c8*/ 	.word	0xffffffff


	//   ....[8]....
        /*07cc*/ 	.word	0xffffffff


	//   ....[9]....
        /*07d0*/ 	.word	0xffffffff


	//   ....[10]....
        /*07d4*/ 	.word	0xffffffff


	//   ....[11]....
        /*07d8*/ 	.word	0xffffffff


	//   ....[12]....
        /*07dc*/ 	.word	0xffffffff


	//   ....[13]....
        /*07e0*/ 	.word	0xffffffff


	//   ....[14]....
        /*07e4*/ 	.word	0xffffffff


	//   ....[15]....
        /*07e8*/ 	.word	0xffffffff


	//   ....[16]....
        /*07ec*/ 	.word	0xffffffff


	//   ....[17]....
        /*07f0*/ 	.word	0xffffffff


	//   ....[18]....
        /*07f4*/ 	.word	0xffffffff


	//   ....[19]....
        /*07f8*/ 	.word	0xffffffff


	//   ....[20]....
        /*07fc*/ 	.word	0xffffffff


	//   ....[21]....
        /*0800*/ 	.word	0xffffffff


	//   ....[22]....
        /*0804*/ 	.word	0xffffffff


	//   ....[23]....
        /*0808*/ 	.word	0xffffffff


	//   ....[24]....
        /*080c*/ 	.word	0xffffffff


	//   ....[25]....
        /*0810*/ 	.word	0xffffffff


	//   ....[26]....
        /*0814*/ 	.word	0xffffffff


	//   ....[27]....
        /*0818*/ 	.word	0xffffffff


	//   ....[28]....
        /*081c*/ 	.word	0xffffffff


	//   ....[29]....
        /*0820*/ 	.word	0xffffffff


	//   ....[30]....
        /*0824*/ 	.word	0xffffffff


	//   ....[31]....
        /*0828*/ 	.word	0xffffffff


	//   ....[32]....
        /*082c*/ 	.word	0xffffffff


	//   ....[33]....
        /*0830*/ 	.word	0xffffffff


	//   ....[34]....
        /*0834*/ 	.word	0xffffffff


	//   ....[35]....
        /*0838*/ 	.word	0xffffffff


	//   ....[36]....
        /*083c*/ 	.word	0xffffffff


	//   ....[37]....
        /*0840*/ 	.word	0xffffffff


	//   ....[38]....
        /*0844*/ 	.word	0xffffffff


	//   ....[39]....
        /*0848*/ 	.word	0xffffffff


	//   ....[40]....
        /*084c*/ 	.word	0xffffffff


	//   ....[41]....
        /*0850*/ 	.word	0xffffffff


	//   ....[42]....
        /*0854*/ 	.word	0xffffffff


	//   ....[43]....
        /*0858*/ 	.word	0xffffffff


	//   ....[44]....
        /*085c*/ 	.word	0xffffffff


	//   ....[45]....
        /*0860*/ 	.word	0xffffffff


	//   ....[46]....
        /*0864*/ 	.word	0xffffffff


	//   ....[47]....
        /*0868*/ 	.word	0xffffffff


	//   ....[48]....
        /*086c*/ 	.word	0xffffffff


	//   ....[49]....
        /*0870*/ 	.word	0xffffffff


	//   ....[50]....
        /*0874*/ 	.word	0xffffffff


	//   ....[51]....
        /*0878*/ 	.word	0xffffffff


	//   ....[52]....
        /*087c*/ 	.word	0xffffffff


	//   ....[53]....
        /*0880*/ 	.word	0xffffffff


	//   ....[54]....
        /*0884*/ 	.word	0xffffffff


	//   ....[55]....
        /*0888*/ 	.word	0xffffffff


	//   ....[56]....
        /*088c*/ 	.word	0xffffffff


	//   ....[57]....
        /*0890*/ 	.word	0xffffffff


	//   ....[58]....
        /*0894*/ 	.word	0xffffffff


	//   ....[59]....
        /*0898*/ 	.word	0xffffffff


	//   ....[60]....
        /*089c*/ 	.word	0xffffffff


	//   ....[61]....
        /*08a0*/ 	.word	0x0500009a


	//   ....[62]....
        /*08a4*/ 	.word	0x0500009a


	//   ....[63]....
        /*08a8*/ 	.word	0x0500009a


	//   ....[64]....
        /*08ac*/ 	.word	0x0500009a


	//   ....[65]....
        /*08b0*/ 	.word	0x0500009a


	//   ....[66]....
        /*08b4*/ 	.word	0x0500009a


	//   ....[67]....
        /*08b8*/ 	.word	0x0500009a


	//   ....[68]....
        /*08bc*/ 	.word	0x0500009a


	//   ....[69]....
        /*08c0*/ 	.word	0x0500009a


	//   ....[70]....
        /*08c4*/ 	.word	0x0500009a


	//   ....[71]....
        /*08c8*/ 	.word	0x0500009a


	//   ....[72]....
        /*08cc*/ 	.word	0x0500009a


	//   ....[73]....
        /*08d0*/ 	.word	0x0500009a


	//   ....[74]....
        /*08d4*/ 	.word	0x0500009a


	//   ....[75]....
        /*08d8*/ 	.word	0x0500009a


	//   ....[76]....
        /*08dc*/ 	.word	0x0500009a


	//   ....[77]....
        /*08e0*/ 	.word	0x0500009a


	//   ....[78]....
        /*08e4*/ 	.word	0x0500009a


	//   ....[79]....
        /*08e8*/ 	.word	0x0500009a


	//   ....[80]....
        /*08ec*/ 	.word	0x0500009a


	//   ....[81]....
        /*08f0*/ 	.word	0x0500009a


	//   ....[82]....
        /*08f4*/ 	.word	0x0500009a


	//   ....[83]....
        /*08f8*/ 	.word	0x0500009a


	//   ....[84]....
        /*08fc*/ 	.word	0x0500009a


	//   ....[85]....
        /*0900*/ 	.word	0x0500009a


	//   ....[86]....
        /*0904*/ 	.word	0x0500009a


	//   ....[87]....
        /*0908*/ 	.word	0x0500009a


	//   ....[88]....
        /*090c*/ 	.word	0x0500009a


	//   ....[89]....
        /*0910*/ 	.word	0x0500009a


	//   ....[90]....
        /*0914*/ 	.word	0x0500009a


	//   ....[91]....
        /*0918*/ 	.word	0x0500009a


	//   ....[92]....
        /*091c*/ 	.word	0x0500009a


	//----- nvinfo : EIATTR_COOP_GROUP_INSTR_OFFSETS
	.align		4
.L_1239:
        /*0920*/ 	.byte	0x04, 0x28
        /*0922*/ 	.short	(.L_1241 - .L_1240)


	//   ....[0]....
.L_1240:
        /*0924*/ 	.word	0x000015f0


	//   ....[1]....
        /*0928*/ 	.word	0x00001d00


	//   ....[2]....
        /*092c*/ 	.word	0x00002590


	//   ....[3]....
        /*0930*/ 	.word	0x000051c0


	//   ....[4]....
        /*0934*/ 	.word	0x000057c0


	//   ....[5]....
        /*0938*/ 	.word	0x00006890


	//   ....[6]....
        /*093c*/ 	.word	0x00007090


	//   ....[7]....
        /*0940*/ 	.word	0x00008460


	//   ....[8]....
        /*0944*/ 	.word	0x00009310


	//   ....[9]....
        /*0948*/ 	.word	0x00009320


	//   ....[10]....
        /*094c*/ 	.word	0x00009360


	//   ....[11]....
        /*0950*/ 	.word	0x00009370


	//   ....[12]....
        /*0954*/ 	.word	0x000093b0


	//   ....[13]....
        /*0958*/ 	.word	0x000093c0


	//   ....[14]....
        /*095c*/ 	.word	0x00009400


	//   ....[15]....
        /*0960*/ 	.word	0x00009410


	//   ....[16]....
        /*0964*/ 	.word	0x00009450


	//   ....[17]....
        /*0968*/ 	.word	0x00009460


	//   ....[18]....
        /*096c*/ 	.word	0x00009520


	//   ....[19]....
        /*0970*/ 	.word	0x00009530


	//   ....[20]....
        /*0974*/ 	.word	0x00009540


	//   ....[21]....
        /*0978*/ 	.word	0x00009550


	//   ....[22]....
        /*097c*/ 	.word	0x00009af0


	//   ....[23]....
        /*0980*/ 	.word	0x00009b20


	//   ....[24]....
        /*0984*/ 	.word	0x00009b90


	//   ....[25]....
        /*0988*/ 	.word	0x00009bb0


	//   ....[26]....
        /*098c*/ 	.word	0x00009c00


	//   ....[27]....
        /*0990*/ 	.word	0x00009c10


	//   ....[28]....
        /*0994*/ 	.word	0x00009c60


	//   ....[29]....
        /*0998*/ 	.word	0x00009c70


	//   ....[30]....
        /*099c*/ 	.word	0x00009cc0


	//   ....[31]....
        /*09a0*/ 	.word	0x00009cd0


	//   ....[32]....
        /*09a4*/ 	.word	0x00009d20


	//   ....[33]....
        /*09a8*/ 	.word	0x00009d30


	//   ....[34]....
        /*09ac*/ 	.word	0x00009d40


	//   ....[35]....
        /*09b0*/ 	.word	0x00009d50


	//   ....[36]....
        /*09b4*/ 	.word	0x00009d80


	//   ....[37]....
        /*09b8*/ 	.word	0x00009d90


	//   ....[38]....
        /*09bc*/ 	.word	0x0000b3d0


	//   ....[39]....
        /*09c0*/ 	.word	0x0000b3e0


	//   ....[40]....
        /*09c4*/ 	.word	0x0000b600


	//   ....[41]....
        /*09c8*/ 	.word	0x0000b610


	//   ....[42]....
        /*09cc*/ 	.word	0x0000b640


	//   ....[43]....
        /*09d0*/ 	.word	0x0000b660


	//   ....[44]....
        /*09d4*/ 	.word	0x0000b760


	//   ....[45]....
        /*09d8*/ 	.word	0x0000b770


	//   ....[46]....
        /*09dc*/ 	.word	0x0000b870


	//   ....[47]....
        /*09e0*/ 	.word	0x0000b8a0


	//   ....[48]....
        /*09e4*/ 	.word	0x0000c5b0


	//   ....[49]....
        /*09e8*/ 	.word	0x0000cf90


	//   ....[50]....
        /*09ec*/ 	.word	0x0000d7e0


	//   ....[51]....
        /*09f0*/ 	.word	0x0000de70


	//   ....[52]....
        /*09f4*/ 	.word	0x0000de90


	//   ....[53]....
        /*09f8*/ 	.word	0x0000dec0


	//   ....[54]....
        /*09fc*/ 	.word	0x0000df00


	//   ....[55]....
        /*0a00*/ 	.word	0x0000df20


	//   ....[56]....
        /*0a04*/ 	.word	0x0000e130


	//   ....[57]....
        /*0a08*/ 	.word	0x0000e150


	//   ....[58]....
        /*0a0c*/ 	.word	0x0000e180


	//   ....[59]....
        /*0a10*/ 	.word	0x0000e1c0


	//   ....[60]....
        /*0a14*/ 	.word	0x0000e1e0


	//   ....[61]....
        /*0a18*/ 	.word	0x0000e660


	//   ....[62]....
        /*0a1c*/ 	.word	0x0000e6c0


	//   ....[63]....
        /*0a20*/ 	.word	0x0000e750


	//   ....[64]....
        /*0a24*/ 	.word	0x0000e7b0


	//   ....[65]....
        /*0a28*/ 	.word	0x0000e840


	//   ....[66]....
        /*0a2c*/ 	.word	0x0000e8a0


	//   ....[67]....
        /*0a30*/ 	.word	0x0000e930


	//   ....[68]....
        /*0a34*/ 	.word	0x0000e990


	//   ....[69]....
        /*0a38*/ 	.word	0x0000ea20


	//   ....[70]....
        /*0a3c*/ 	.word	0x0000ea80


	//   ....[71]....
        /*0a40*/ 	.word	0x0000eb10


	//   ....[72]....
        /*0a44*/ 	.word	0x0000ebb0


	//   ....[73]....
        /*0a48*/ 	.word	0x0000ec50


	//   ....[74]....
        /*0a4c*/ 	.word	0x0000ecf0


	//   ....[75]....
        /*0a50*/ 	.word	0x0000ed50


	//   ....[76]....
        /*0a54*/ 	.word	0x0000eda0


	//   ....[77]....
        /*0a58*/ 	.word	0x0000ee50


	//   ....[78]....
        /*0a5c*/ 	.word	0x0000eec0


	//   ....[79]....
        /*0a60*/ 	.word	0x0000ef60


	//   ....[80]....
        /*0a64*/ 	.word	0x0000efc0


	//   ....[81]....
        /*0a68*/ 	.word	0x0000f050


	//   ....[82]....
        /*0a6c*/ 	.word	0x0000f0b0


	//   ....[83]....
        /*0a70*/ 	.word	0x0000f140


	//   ....[84]....
        /*0a74*/ 	.word	0x0000f1a0


	//   ....[85]....
        /*0a78*/ 	.word	0x0000f230


	//   ....[86]....
        /*0a7c*/ 	.word	0x0000f290


	//   ....[87]....
        /*0a80*/ 	.word	0x0000f330


	//   ....[88]....
        /*0a84*/ 	.word	0x0000f380


	//   ....[89]....
        /*0a88*/ 	.word	0x0000f410


	//   ....[90]....
        /*0a8c*/ 	.word	0x0000f460


	//   ....[91]....
        /*0a90*/ 	.word	0x0000f4d0


	//   ....[92]....
        /*0a94*/ 	.word	0x0000f520


	//----- nvinfo : EIATTR_VRC_CTA_INIT_COUNT
	.align		4
.L_1241:
        /*0a98*/ 	.byte	0x02, 0x4a
	.zero		1
	.zero		1


	//----- nvinfo : EIATTR_EXIT_INSTR_OFFSETS
	.align		4
        /*0a9c*/ 	.byte	0x04, 0x1c
        /*0a9e*/ 	.short	(.L_1243 - .L_1242)


	//   ....[0]....
.L_1242:
        /*0aa0*/ 	.word	0x0000e320


	//   ....[1]....
        /*0aa4*/ 	.word	0x0000e600


	//----- nvinfo : EIATTR_MAX_THREADS
	.align		4
.L_1243:
        /*0aa8*/ 	.byte	0x04, 0x05
        /*0aaa*/ 	.short	(.L_1245 - .L_1244)
.L_1244:
        /*0aac*/ 	.word	0x00000080
        /*0ab0*/ 	.word	0x00000001
        /*0ab4*/ 	.word	0x00000001


	//----- nvinfo : EIATTR_CRS_STACK_SIZE
	.align		4
.L_1245:
        /*0ab8*/ 	.byte	0x04, 0x1e
        /*0aba*/ 	.short	(.L_1247 - .L_1246)
.L_1246:
        /*0abc*/ 	.word	0x00000000


	//----- nvinfo : EIATTR_CBANK_PARAM_SIZE
	.align		4
.L_1247:
        /*0ac0*/ 	.byte	0x03, 0x19
        /*0ac2*/ 	.short	0x01f0


	//----- nvinfo : EIATTR_PARAM_CBANK
	.align		4
        /*0ac4*/ 	.byte	0x04, 0x0a
        /*0ac6*/ 	.short	(.L_1249 - .L_1248)
	.align		4
.L_1248:
        /*0ac8*/ 	.word	index@(.nv.constant0._Z25selective_scan_bwd_kernelI32Selective_Scan_bwd_kernel_traitsILi128ELi16ELb0ELb1ELb0ELb1ELb1EN3c108BFloat16EfEEv12SSMParamsBwd)
        /*0acc*/ 	.short	0x0380
        /*0ace*/ 	.short	0x01f0


	//----- nvinfo : EIATTR_SW_WAR
	.align		4
.L_1249:
        /*0ad0*/ 	.byte	0x04, 0x36
        /*0ad2*/ 	.short	(.L_1251 - .L_1250)
.L_1250:
        /*0ad4*/ 	.word	0x00000008
.L_1251:


//--------------------- .nv.info._Z25selective_scan_bwd_kernelI32Selective_Scan_bwd_kernel_traitsILi128ELi16ELb0ELb1ELb1ELb0ELb0EN3c108BFloat16EfEEv12SSMParamsBwd --------------------------
	.section	.nv.info._Z25selective_scan_bwd_kernelI32Selective_Scan_bwd_kernel_traitsILi128ELi16ELb0ELb1ELb1ELb0ELb0EN3c108BFloat16EfEEv12SSMParamsBwd,"",@"SHT_CUDA_INFO"
	.sectionflags	@""
	.align	4


	//----- nvinfo : EIATTR_CUDA_API_VERSION
	.align		4
        /*0000*/ 	.byte	0x04, 0x37
        /*0002*/ 	.short	(.L_1253 - .L_1252)
.L_1252:
        /*0004*/ 	.word	0x00000082


	//----- nvinfo : EIATTR_KPARAM_INFO
	.align		4
.L_1253:
        /*0008*/ 	.byte	0x04, 0x17
        /*000a*/ 	.short	(.L_1255 - .L_1254)
.L_1254:
        /*000c*/ 	.word	0x00000000
        /*0010*/ 	.short	0x0000
        /*0012*/ 	.short	0x0000
        /*0014*/ 	.byte	0x00, 0xf0, 0xc1, 0x07


	//----- nvinfo : EIATTR_SPARSE_MMA_MASK
	.align		4
.L_1255:
        /*0018*/ 	.byte	0x03, 0x50
        /*001a*/ 	.short	0x0000


	//----- nvinfo : EIATTR_MAXREG_COUNT
	.align		4
        /*001c*/ 	.byte	0x03, 0x1b
        /*001e*/ 	.short	0x00a8


	//----- nvinfo : EIATTR_NUM_BARRIERS
	.align		4
        /*0020*/ 	.byte	0x02, 0x4c
        /*0022*/ 	.byte	0x01
	.zero		1


	//----- nvinfo : EIATTR_ANNOTATIONS
	.align		4
        /*0024*/ 	.byte	0x04, 0x55
        /*0026*/ 	.short	(.L_1257 - .L_1256)


	//   ....[0]....
.L_1256:
        /* <DEDUP_REMOVED lines=120> */


	//----- nvinfo : EIATTR_MERCURY_ISA_VERSION
	.align		4
.L_1257:
        /*0798*/ 	.byte	0x03, 0x5f
        /*079a*/ 	.short	0x0101


	//----- nvinfo : EIATTR_INT_WARP_WIDE_INSTR_OFFSETS
	.align		4
        /*079c*/ 	.byte	0x04, 0x31
        /*079e*/ 	.short	(.L_1259 - .L_1258)


	//   ....[0]....
.L_1258:
        /*07a0*/ 	.word	0x00005800


	//   ....[1]....
        /*07a4*/ 	.word	0x00005e20


	//----- nvinfo : EIATTR_COOP_GROUP_MASK_REGIDS
	.align		4
.L_1259:
        /*07a8*/ 	.byte	0x04, 0x29
        /*07aa*/ 	.short	(.L_1261 - .L_1260)


	//   ....[0]....
.L_1260:
        /*07ac*/ 	.word	0xffffffff


	//   ....[1]....
        /*07b0*/ 	.word	0xffffffff


	//   ....[2]....
        /*07b4*/ 	.word	0xffffffff


	//   ....[3]....
        /*07b8*/ 	.word	0xffffffff


	//   ....[4]....
        /*07bc*/ 	.word	0xffffffff


	//   ....[5]....
        /*07c0*/ 	.word	0xffffffff


	//   ....[6]....
        /*07c4*/ 	.word	0xffffffff


	//   ....[7]....
        /*07c8*/ 	.word	0xffffffff


	//   ....[8]....
        /*07cc*/ 	.word	0xffffffff


	//   ....[9]....
        /*07d0*/ 	.word	0xffffffff


	//   ....[10]....
        /*07d4*/ 	.word	0xffffffff


	//   ....[11]....
        /*07d8*/ 	.word	0xffffffff


	//   ....[12]....
        /*07dc*/ 	.word	0xffffffff


	//   ....[13]....
        /*07e0*/ 	.word	0xffffffff


	//   ....[14]....
        /*07e4*/ 	.word	0xffffffff


	//   ....[15]....
        /*07e8*/ 	.word	0xffffffff


	//   ....[16]....
        /*07ec*/ 	.word	0xffffffff


	//   ....[17]....
        /*07f0*/ 	.word	0xffffffff


	//   ....[18]....
        /*07f4*/ 	.word	0xffffffff


	//   ....[19]....
        /*07f8*/ 	.word	0xffffffff


	//   ....[20]....
        /*07fc*/ 	.word	0xffffffff


	//   ....[21]....
        /*0800*/ 	.word	0xffffffff


	//   ....[22]....
        /*0804*/ 	.word	0xffffffff


	//   ....[23]....
        /*0808*/ 	.word	0xffffffff


	//   ....[24]....
        /*080c*/ 	.word	0xffffffff


	//   ....[25]....
        /*0810*/ 	.word	0xffffffff


	//   ....[26]....
        /*0814*/ 	.word	0xffffffff


	//   ....[27]....
        /*0818*/ 	.word	0xffffffff


	//   ....[28]....
        /*081c*/ 	.word	0xffffffff


	//   ....[29]....
        /*0820*/ 	.word	0xffffffff


	//   ....[30]....
        /*0824*/ 	.word	0xffffffff


	//   ....[31]....
        /*0828*/ 	.word	0xffffffff


	//   ....[32]....
        /*082c*/ 	.word	0xffffffff


	//   ....[33]....
        /*0830*/ 	.word	0xffffffff


	//   ....[34]....
        /*0834*/ 	.word	0xffffffff


	//   ....[35]....
        /*0838*/ 	.word	0xffffffff


	//   ....[36]....
        /*083c*/ 	.word	0xffffffff


	//   ....[37]....
        /*0840*/ 	.word	0xffffffff


	//   ....[38]....
        /*0844*/ 	.word	0xffffffff


	//   ....[39]....
        /*0848*/ 	.word	0xffffffff


	//   ....[40]....
        /*084c*/ 	.word	0xffffffff


	//   ....[41]....
        /*0850*/ 	.word	0xffffffff


	//   ....[42]....
        /*0854*/ 	.word	0xffffffff


	//   ....[43]....
        /*0858*/ 	.word	0xffffffff


	//   ....[44]....
        /*085c*/ 	.word	0xffffffff


	//   ....[45]....
        /*0860*/ 	.word	0xffffffff


	//   ....[46]....
        /*0864*/ 	.word	0xffffffff


	//   ....[47]....
        /*0868*/ 	.word	0xffffffff


	//   ....[48]....
        /*086c*/ 	.word	0xffffffff


	//   ....[49]....
        /*0870*/ 	.word	0xffffffff


	//   ....[50]....
        /*0874*/ 	.word	0xffffffff


	//   ....[51]....
        /*0878*/ 	.word	0xffffffff


	//   ....[52]....
        /*087c*/ 	.word	0x0500009a


	//   ....[53]....
        /*0880*/ 	.word	0x0500009a


	//   ....[54]....
        /*0884*/ 	.word	0x0500009a


	//   ....[55]....
        /*0888*/ 	.word	0x0500009a


	//   ....[56]....
        /*088c*/ 	.word	0x0500009a


	//   ....[57]....
        /*0890*/ 	.word	0x0500009a


	//   ....[58]....
        /*0894*/ 	.word	0x0500009a


	//   ....[59]....
        /*0898*/ 	.word	0x0500009a


	//   ....[60]....
        /*089c*/ 	.word	0x0500009a


	//   ....[61]....
        /*08a0*/ 	.word	0x0500009a


	//   ....[62]....
        /*08a4*/ 	.word	0x0500009a


	//   ....[63]....
        /*08a8*/ 	.word	0x0500009a


	//   ....[64]....
        /*08ac*/ 	.word	0x0500009a


	//   ....[65]....
        /*08b0*/ 	.word	0x0500009a


	//   ....[66]....
        /*08b4*/ 	.word	0x0500009a


	//   ....[67]....
        /*08b8*/ 	.word	0x0500009a


	//   ....[68]....
        /*08bc*/ 	.word	0x0500009a


	//   ....[69]....
        /*08c0*/ 	.word	0x0500009a


	//   ....[70]....
        /*08c4*/ 	.word	0x0500009a


	//   ....[71]....
        /*08c8*/ 	.word	0x0500009a


	//   ....[72]....
        /*08cc*/ 	.word	0x0500009a


	//   ....[73]....
        /*08d0*/ 	.word	0x0500009a


	//   ....[74]....
        /*08d4*/ 	.word	0x0500009a


	//   ....[75]....
        /*08d8*/ 	.word	0x0500009a


	//   ....[76]....
        /*08dc*/ 	.word	0x0500009a


	//   ....[77]....
        /*08e0*/ 	.word	0x0500009a


	//   ....[78]....
        /*08e4*/ 	.word	0x0500009a


	//   ....[79]....
        /*08e8*/ 	.word	0x0500009a


	//   ....[80]....
        /*08ec*/ 	.word	0x0500009a


	//   ....[81]....
        /*08f0*/ 	.word	0x0500009a


	//   ....[82]....
        /*08f4*/ 	.word	0x0500009a


	//   ....[83]....
        /*08f8*/ 	.word	0x0500009a


	//----- nvinfo : EIATTR_COOP_GROUP_INSTR_OFFSETS
	.align		4
.L_1261:
        /*08fc*/ 	.byte	0x04, 0x28
        /*08fe*/ 	.short	(.L_1263 - .L_1262)


	//   ....[0]....
.L_1262:
        /*0900*/ 	.word	0x00001650


	//   ....[1]....
        /*0904*/ 	.word	0x00001d10


	//   ....[2]....
        /*0908*/ 	.word	0x00002300


	//   ....[3]....
        /*090c*/ 	.word	0x00003a20


	//   ....[4]....
        /*0910*/ 	.word	0x00004420


	//   ....[5]....
        /*0914*/ 	.word	0x00005250


	//   ....[6]....
        /*0918*/ 	.word	0x00005260


	//   ....[7]....
        /*091c*/ 	.word	0x000052a0


	//   ....[8]....
        /*0920*/ 	.word	0x000052b0


	//   ....[9]....
        /*0924*/ 	.word	0x000052f0


	//   ....[10]....
        /*0928*/ 	.word	0x00005300


	//   ....[11]....
        /*092c*/ 	.word	0x00005340


	//   ....[12]....
        /*0930*/ 	.word	0x00005350


	//   ....[13]....
        /*0934*/ 	.word	0x00005390


	//   ....[14]....
        /*0938*/ 	.word	0x000053a0


	//   ....[15]....
        /*093c*/ 	.word	0x00005440


	//   ....[16]....
        /*0940*/ 	.word	0x00005450


	//   ....[17]....
        /*0944*/ 	.word	0x00005460


	//   ....[18]....
        /*0948*/ 	.word	0x00005470


	//   ....[19]....
        /*094c*/ 	.word	0x00005a10


	//   ....[20]....
        /*0950*/ 	.word	0x00005a40


	//   ....[21]....
        /*0954*/ 	.word	0x00005ad0


	//   ....[22]....
        /*0958*/ 	.word	0x00005ae0


	//   ....[23]....
        /*095c*/ 	.word	0x00005b30


	//   ....[24]....
        /*0960*/ 	.word	0x00005b40


	//   ....[25]....
        /*0964*/ 	.word	0x00005b90


	//   ....[26]....
        /*0968*/ 	.word	0x00005ba0


	//   ....[27]....
        /*096c*/ 	.word	0x00005bf0


	//   ....[28]....
        /*0970*/ 	.word	0x00005c00


	//   ....[29]....
        /*0974*/ 	.word	0x00005c50


	//   ....[30]....
        /*0978*/ 	.word	0x00005c60


	//   ....[31]....
        /*097c*/ 	.word	0x00005c70


	//   ....[32]....
        /*0980*/ 	.word	0x00005c80


	//   ....[33]....
        /*0984*/ 	.word	0x00005cb0


	//   ....[34]....
        /*0988*/ 	.word	0x00005cc0


	//   ....[35]....
        /*098c*/ 	.word	0x00007b30


	//   ....[36]....
        /*0990*/ 	.word	0x00007b60


	//   ....[37]....
        /*0994*/ 	.word	0x00007b80


	//   ....[38]....
        /*0998*/ 	.word	0x00007ba0


	//   ....[39]....
        /*099c*/ 	.word	0x00007d80


	//   ....[40]....
        /*09a0*/ 	.word	0x000088e0


	//   ....[41]....
        /*09a4*/ 	.word	0x00008f80


	//   ....[42]....
        /*09a8*/ 	.word	0x00009640


	//   ....[43]....
        /*09ac*/ 	.word	0x00009660


	//   ....[44]....
        /*09b0*/ 	.word	0x00009690


	//   ....[45]....
        /*09b4*/ 	.word	0x000096d0


	//   ....[46]....
        /*09b8*/ 	.word	0x000096f0


	//   ....[47]....
        /*09bc*/ 	.word	0x00009900


	//   ....[48]....
        /*09c0*/ 	.word	0x00009920


	//   ....[49]....
        /*09c4*/ 	.word	0x00009950


	//   ....[50]....
        /*09c8*/ 	.word	0x00009990


	//   ....[51]....
        /*09cc*/ 	.word	0x000099b0


	//   ....[52]....
        /*09d0*/ 	.word	0x00009d10


	//   ....[53]....
        /*09d4*/ 	.word	0x00009d70


	//   ....[54]....
        /*09d8*/ 	.word	0x00009e00


	//   ....[55]....
        /*09dc*/ 	.word	0x00009e60


	//   ....[56]....
        /*09e0*/ 	.word	0x00009ef0


	//   ....[57]....
        /*09e4*/ 	.word	0x00009f50


	//   ....[58]....
        /*09e8*/ 	.word	0x00009fe0


	//   ....[59]....
        /*09ec*/ 	.word	0x0000a040


	//   ....[60]....
        /*09f0*/ 	.word	0x0000a0d0


	//   ....[61]....
        /*09f4*/ 	.word	0x0000a130


	//   ....[62]....
        /*09f8*/ 	.word	0x0000a1c0


	//   ....[63]....
        /*09fc*/ 	.word	0x0000a260


	//   ....[64]....
        /*0a00*/ 	.word	0x0000a300


	//   ....[65]....
        /*0a04*/ 	.word	0x0000a3a0


	//   ....[66]....
        /*0a08*/ 	.word	0x0000a400


	//   ....[67]....
        /*0a0c*/ 	.word	0x0000a450


	//   ....[68]....
        /*0a10*/ 	.word	0x0000a500


	//   ....[69]....
        /*0a14*/ 	.word	0x0000a570


	//   ....[70]....
        /*0a18*/ 	.word	0x0000a610


	//   ....[71]....
        /*0a1c*/ 	.word	0x0000a670


	//   ....[72]....
        /*0a20*/ 	.word	0x0000a700


	//   ....[73]....
        /*0a24*/ 	.word	0x0000a760


	//   ....[74]....
        /*0a28*/ 	.word	0x0000a7f0


	//   ....[75]....
        /*0a2c*/ 	.word	0x0000a850


	//   ....[76]....
        /*0a30*/ 	.word	0x0000a8e0


	//   ....[77]....
        /*0a34*/ 	.word	0x0000a940


	//   ....[78]....
        /*0a38*/ 	.word	0x0000a9e0


	//   ....[79]....
        /*0a3c*/ 	.word	0x0000aa30


	//   ....[80]....
        /*0a40*/ 	.word	0x0000aac0


	//   ....[81]....
        /*0a44*/ 	.word	0x0000ab10


	//   ....[82]....
        /*0a48*/ 	.word	0x0000ab80


	//   ....[83]....
        /*0a4c*/ 	.word	0x0000abd0


	//----- nvinfo : EIATTR_VRC_CTA_INIT_COUNT
	.align		4
.L_1263:
        /*0a50*/ 	.byte	0x02, 0x4a
	.zero		1
	.zero		1


	//----- nvinfo : EIATTR_EXIT_INSTR_OFFSETS
	.align		4
        /*0a54*/ 	.byte	0x04, 0x1c
        /*0a56*/ 	.short	(.L_1265 - .L_1264)


	//   ....[0]....
.L_1264:
        /*0a58*/ 	.word	0x00009af0


	//   ....[1]....
        /*0a5c*/ 	.word	0x00009cb0


	//----- nvinfo : EIATTR_MAX_THREADS
	.align		4
.L_1265:
        /*0a60*/ 	.byte	0x04, 0x05
        /*0a62*/ 	.short	(.L_1267 - .L_1266)
.L_1266:
        /*0a64*/ 	.word	0x00000080
        /*0a68*/ 	.word	0x00000001
        /*0a6c*/ 	.word	0x00000001


	//----- nvinfo : EIATTR_CRS_STACK_SIZE
	.align		4
.L_1267:
        /*0a70*/ 	.byte	0x04, 0x1e
        /*0a72*/ 	.short	(.L_1269 - .L_1268)
.L_1268:
        /*0a74*/ 	.word	0x00000000


	//----- nvinfo : EIATTR_CBANK_PARAM_SIZE
	.align		4
.L_1269:
        /*0a78*/ 	.byte	0x03, 0x19
        /*0a7a*/ 	.short	0x01f0


	//----- nvinfo : EIATTR_PARAM_CBANK
	.align		4
        /*0a7c*/ 	.byte	0x04, 0x0a
        /*0a7e*/ 	.short	(.L_1271 - .L_1270)
	.align		4
.L_1270:
        /*0a80*/ 	.word	index@(.nv.constant0._Z25selective_scan_bwd_kernelI32Selective_Scan_bwd_kernel_traitsILi128ELi16ELb0ELb1ELb1ELb0ELb0EN3c108BFloat16EfEEv12SSMParamsBwd)
        /*0a84*/ 	.short	0x0380
        /*0a86*/ 	.short	0x01f0


	//----- nvinfo : EIATTR_SW_WAR
	.align		4
.L_1271:
        /*0a88*/ 	.byte	0x04, 0x36
        /*0a8a*/ 	.short	(.L_1273 - .L_1272)
.L_1272:
        /*0a8c*/ 	.word	0x00000008
.L_1273:


//--------------------- .nv.info._Z25selective_scan_bwd_kernelI32Selective_Scan_bwd_kernel_traitsILi128ELi16ELb0ELb1ELb1ELb0ELb1EN3c108BFloat16EfEEv12SSMParamsBwd --------------------------
	.section	.nv.info._Z25selective_scan_bwd_kernelI32Selective_Scan_bwd_kernel_traitsILi128ELi16ELb0ELb1ELb1ELb0ELb1EN3c108BFloat16EfEEv12SSMParamsBwd,"",@"SHT_CUDA_INFO"
	.sectionflags	@""
	.align	4


	//----- nvinfo : EIATTR_CUDA_API_VERSION
	.align		4
        /*0000*/ 	.byte	0x04, 0x37
        /*0002*/ 	.short	(.L_1275 - .L_1274)
.L_1274:
        /*0004*/ 	.word	0x00000082


	//----- nvinfo : EIATTR_KPARAM_INFO
	.align		4
.L_1275:
        /*0008*/ 	.byte	0x04, 0x17
        /*000a*/ 	.short	(.L_1277 - .L_1276)
.L_1276:
        /*000c*/ 	.word	0x00000000
        /*0010*/ 	.short	0x0000
        /*0012*/ 	.short	0x0000
        /*0014*/ 	.byte	0x00, 0xf0, 0xc1, 0x07


	//----- nvinfo : EIATTR_SPARSE_MMA_MASK
	.align		4
.L_1277:
        /*0018*/ 	.byte	0x03, 0x50
        /*001a*/ 	.short	0x0000


	//----- nvinfo : EIATTR_MAXREG_COUNT
	.align		4
        /*001c*/ 	.byte	0x03, 0x1b
        /*001e*/ 	.short	0x00a8


	//----- nvinfo : EIATTR_NUM_BARRIERS
	.align		4
        /*0020*/ 	.byte	0x02, 0x4c
        /*0022*/ 	.byte	0x01
	.zero		1


	//----- nvinfo : EIATTR_ANNOTATIONS
	.align		4
        /*0024*/ 	.byte	0x04, 0x55
        /*0026*/ 	.short	(.L_1279 - .L_1278)


	//   ....[0]....
.L_1278:
        /* <DEDUP_REMOVED lines=129> */


	//----- nvinfo : EIATTR_MERCURY_ISA_VERSION
	.align		4
.L_1279:
        /*0820*/ 	.byte	0x03, 0x5f
        /*0822*/ 	.short	0x0101


	//----- nvinfo : EIATTR_INT_WARP_WIDE_INSTR_OFFSETS
	.align		4
        /*0824*/ 	.byte	0x04, 0x31
        /*0826*/ 	.short	(.L_1281 - .L_1280)


	//   ....[0]....
.L_1280:
        /*0828*/ 	.word	0x00004990


	//   ....[1]....
        /*082c*/ 	.word	0x00008150


	//   ....[2]....
        /*0830*/ 	.word	0x00008770


	//----- nvinfo : EIATTR_COOP_GROUP_MASK_REGIDS
	.align		4
.L_1281:
        /*0834*/ 	.byte	0x04, 0x29
        /*0836*/ 	.short	(.L_1283 - .L_1282)


	//   ....[0]....
.L_1282:
        /*0838*/ 	.word	0xffffffff


	//   ....[1]....
        /*083c*/ 	.word	0xffffffff


	//   ....[2]....
        /*0840*/ 	.word	0xffffffff


	//   ....[3]....
        /*0844*/ 	.word	0xffffffff


	//   ....[4]....
        /*0848*/ 	.word	0xffffffff


	//   ....[5]....
        /*084c*/ 	.word	0xffffffff


	//   ....[6]....
        /*0850*/ 	.word	0xffffffff


	//   ....[7]....
        /*0854*/ 	.word	0xffffffff


	//   ....[8]....
        /*0858*/ 	.word	0xffffffff


	//   ....[9]....
        /*085c*/ 	.word	0xffffffff


	//   ....[10]....
        /*0860*/ 	.word	0xffffffff


	//   ....[11]....
        /*0864*/ 	.word	0xffffffff


	//   ....[12]....
        /*0868*/ 	.word	0xffffffff


	//   ....[13]....
        /*086c*/ 	.word	0xffffffff


	//   ....[14]....
        /*0870*/ 	.word	0xffffffff


	//   ....[15]....
        /*0874*/ 	.word	0xffffffff


	//   ....[16]....
        /*0878*/ 	.word	0xffffffff


	//   ....[17]....
        /*087c*/ 	.word	0xffffffff


	//   ....[18]....
        /*0880*/ 	.word	0xffffffff


	//   ....[19]....
        /*0884*/ 	.word	0xffffffff


	//   ....[20]....
        /*0888*/ 	.word	0xffffffff


	//   ....[21]....
        /*088c*/ 	.word	0xffffffff


	//   ....[22]....
        /*0890*/ 	.word	0xffffffff


	//   ....[23]....
        /*0894*/ 	.word	0xffffffff


	//   ....[24]....
        /*0898*/ 	.word	0xffffffff


	//   ....[25]....
        /*089c*/ 	.word	0xffffffff


	//   ....[26]....
        /*08a0*/ 	.word	0xffffffff


	//   ....[27]....
        /*08a4*/ 	.word	0xffffffff


	//   ....[28]....
        /*08a8*/ 	.word	0xffffffff


	//   ....[29]....
        /*08ac*/ 	.word	0xffffffff


	//   ....[30]....
        /*08b0*/ 	.word	0xffffffff


	//   ....[31]....
        /*08b4*/ 	.word	0xffffffff


	//   ....[32]....
        /*08b8*/ 	.word	0xffffffff


	//   ....[33]....
        /*08bc*/ 	.word	0xffffffff


	//   ....[34]....
        /*08c0*/ 	.word	0xffffffff


	//   ....[35]....
        /*08c4*/ 	.word	0xffffffff


	//   ....[36]....
        /*08c8*/ 	.word	0xffffffff


	//   ....[37]....
        /*08cc*/ 	.word	0xffffffff


	//   ....[38]....
        /*08d0*/ 	.word	0xffffffff


	//   ....[39]....
        /*08d4*/ 	.word	0xffffffff


	//   ....[40]....
        /*08d8*/ 	.word	0xffffffff


	//   ....[41]....
        /*08dc*/ 	.word	0xffffffff


	//   ....[42]....
        /*08e0*/ 	.word	0xffffffff


	//   ....[43]....
        /*08e4*/ 	.word	0xffffffff


	//   ....[44]....
        /*08e8*/ 	.word	0xffffffff


	//   ....[45]....
        /*08ec*/ 	.word	0xffffffff


	//   ....[46]....
        /*08f0*/ 	.word	0xffffffff


	//   ....[47]....
        /*08f4*/ 	.word	0xffffffff


	//   ....[48]....
        /*08f8*/ 	.word	0xffffffff


	//   ....[49]....
        /*08fc*/ 	.word	0xffffffff


	//   ....[50]....
        /*0900*/ 	.word	0xffffffff


	//   ....[51]....
        /*0904*/ 	.word	0xffffffff


	//   ....[52]....
        /*0908*/ 	.word	0xffffffff


	//   ....[53]....
        /*090c*/ 	.word	0xffffffff


	//   ....[54]....
        /*0910*/ 	.word	0xffffffff


	//   ....[55]....
        /*0914*/ 	.word	0xffffffff


	//   ....[56]....
        /*0918*/ 	.word	0x0500009a


	//   ....[57]....
        /*091c*/ 	.word	0x0500009a


	//   ....[58]....
        /*0920*/ 	.word	0x0500009a


	//   ....[59]....
        /*0924*/ 	.word	0x0500009a


	//   ....[60]....
        /*0928*/ 	.word	0x0500009a


	//   ....[61]....
        /*092c*/ 	.word	0x0500009a


	//   ....[62]....
        /*0930*/ 	.word	0x0500009a


	//   ....[63]....
        /*0934*/ 	.word	0x0500009a


	//   ....[64]....
        /*0938*/ 	.word	0x0500009a


	//   ....[65]....
        /*093c*/ 	.word	0x0500009a


	//   ....[66]....
        /*0940*/ 	.word	0x0500009a


	//   ....[67]....
        /*0944*/ 	.word	0x0500009a


	//   ....[68]....
        /*0948*/ 	.word	0x0500009a


	//   ....[69]....
        /*094c*/ 	.word	0x0500009a


	//   ....[70]....
        /*0950*/ 	.word	0x0500009a


	//   ....[71]....
        /*0954*/ 	.word	0x0500009a


	//   ....[72]....
        /*0958*/ 	.word	0x0500009a


	//   ....[73]....
        /*095c*/ 	.word	0x0500009a


	//   ....[74]....
        /*0960*/ 	.word	0x0500009a


	//   ....[75]....
        /*0964*/ 	.word	0x0500009a


	//   ....[76]....
        /*0968*/ 	.word	0x0500009a


	//   ....[77]....
        /*096c*/ 	.word	0x0500009a


	//   ....[78]....
        /*0970*/ 	.word	0x0500009a


	//   ....[79]....
        /*0974*/ 	.word	0x0500009a


	//   ....[80]....
        /*0978*/ 	.word	0x0500009a


	//   ....[81]....
        /*097c*/ 	.word	0x0500009a


	//   ....[82]....
        /*0980*/ 	.word	0x0500009a


	//   ....[83]....
        /*0984*/ 	.word	0x0500009a


	//   ....[84]....
        /*0988*/ 	.word	0x0500009a


	//   ....[85]....
        /*098c*/ 	.word	0x0500009a


	//   ....[86]....
        /*0990*/ 	.word	0x0500009a


	//   ....[87]....
        /*0994*/ 	.word	0x0500009a


	//----- nvinfo : EIATTR_COOP_GROUP_INSTR_OFFSETS
	.align		4
.L_1283:
        /*0998*/ 	.byte	0x04, 0x28
        /*099a*/ 	.short	(.L_1285 - .L_1284)


	//   ....[0]....
.L_1284:
        /*099c*/ 	.word	0x00001830


	//   ....[1]....
        /*09a0*/ 	.word	0x00001f10


	//   ....[2]....
        /*09a4*/ 	.word	0x000024d0


	//   ....[3]....
        /*09a8*/ 	.word	0x00002a90


	//   ....[4]....
        /*09ac*/ 	.word	0x00003180


	//   ....[5]....
        /*09b0*/ 	.word	0x00003ff0


	//   ....[6]....
        /*09b4*/ 	.word	0x00004b80


	//   ....[7]....
        /*09b8*/ 	.word	0x00006300


	//   ....[8]....
        /*09bc*/ 	.word	0x00006d70


	//   ....[9]....
        /*09c0*/ 	.word	0x00007ba0


	//   ....[10]....
        /*09c4*/ 	.word	0x00007bb0


	//   ....[11]....
        /*09c8*/ 	.word	0x00007bf0


	//   ....[12]....
        /*09cc*/ 	.word	0x00007c00


	//   ....[13]....
        /*09d0*/ 	.word	0x00007c40


	//   ....[14]....
        /*09d4*/ 	.word	0x00007c50


	//   ....[15]....
        /*09d8*/ 	.word	0x00007c90


	//   ....[16]....
        /*09dc*/ 	.word	0x00007ca0


	//   ....[17]....
        /*09e0*/ 	.word	0x00007ce0


	//   ....[18]....
        /*09e4*/ 	.word	0x00007cf0


	//   ....[19]....
        /*09e8*/ 	.word	0x00007d90


	//   ....[20]....
        /*09ec*/ 	.word	0x00007da0


	//   ....[21]....
        /*09f0*/ 	.word	0x00007db0


	//   ....[22]....
        /*09f4*/ 	.word	0x00007dc0


	//   ....[23]....
        /*09f8*/ 	.word	0x00008360


	//   ....[24]....
        /*09fc*/ 	.word	0x00008390


	//   ....[25]....
        /*0a00*/ 	.word	0x00008420


	//   ....[26]....
        /*0a04*/ 	.word	0x00008430


	//   ....[27]....
        /*0a08*/ 	.word	0x00008480


	//   ....[28]....
        /*0a0c*/ 	.word	0x00008490


	//   ....[29]....
        /*0a10*/ 	.word	0x000084e0


	//   ....[30]....
        /*0a14*/ 	.word	0x000084f0


	//   ....[31]....
        /*0a18*/ 	.word	0x00008540


	//   ....[32]....
        /*0a1c*/ 	.word	0x00008550


	//   ....[33]....
        /*0a20*/ 	.word	0x000085a0


	//   ....[34]....
        /*0a24*/ 	.word	0x000085b0


	//   ....[35]....
        /*0a28*/ 	.word	0x000085c0


	//   ....[36]....
        /*0a2c*/ 	.word	0x000085d0


	//   ....[37]....
        /*0a30*/ 	.word	0x00008600


	//   ....[38]....
        /*0a34*/ 	.word	0x00008610


	//   ....[39]....
        /*0a38*/ 	.word	0x0000a4a0


	//   ....[40]....
        /*0a3c*/ 	.word	0x0000a4f0


	//   ....[41]....
        /*0a40*/ 	.word	0x0000a510


	//   ....[42]....
        /*0a44*/ 	.word	0x0000a530


	//   ....[43]....
        /*0a48*/ 	.word	0x0000a6f0


	//   ....[44]....
        /*0a4c*/ 	.word	0x0000b170


	//   ....[45]....
        /*0a50*/ 	.word	0x0000b7e0


	//   ....[46]....
        /*0a54*/ 	.word	0x0000bea0


	//   ....[47]....
        /*0a58*/ 	.word	0x0000bec0


	//   ....[48]....
        /*0a5c*/ 	.word	0x0000bef0


	//   ....[49]....
        /*0a60*/ 	.word	0x0000bf30


	//   ....[50]....
        /*0a64*/ 	.word	0x0000bf50


	//   ....[51]....
        /*0a68*/ 	.word	0x0000c160


	//   ....[52]....
        /*0a6c*/ 	.word	0x0000c180


	//   ....[53]....
        /*0a70*/ 	.word	0x0000c1b0


	//   ....[54]....
        /*0a74*/ 	.word	0x0000c1f0


	//   ....[55]....
        /*0a78*/ 	.word	0x0000c210


	//   ....[56]....
        /*0a7c*/ 	.word	0x0000c570


	//   ....[57]....
        /*0a80*/ 	.word	0x0000c5d0


	//   ....[58]....
        /*0a84*/ 	.word	0x0000c660


	//   ....[59]....
        /*0a88*/ 	.word	0x0000c6c0


	//   ....[60]....
        /*0a8c*/ 	.word	0x0000c750


	//   ....[61]....
        /*0a90*/ 	.word	0x0000c7b0


	//   ....[62]....
        /*0a94*/ 	.word	0x0000c840


	//   ....[63]....
        /*0a98*/ 	.word	0x0000c8a0


	//   ....[64]....
        /*0a9c*/ 	.word	0x0000c930


	//   ....[65]....
        /*0aa0*/ 	.word	0x0000c990


	//   ....[66]....
        /*0aa4*/ 	.word	0x0000ca20


	//   ....[67]....
        /*0aa8*/ 	.word	0x0000cac0


	//   ....[68]....
        /*0aac*/ 	.word	0x0000cb60


	//   ....[69]....
        /*0ab0*/ 	.word	0x0000cc00


	//   ....[70]....
        /*0ab4*/ 	.word	0x0000cc60


	//   ....[71]....
        /*0ab8*/ 	.word	0x0000ccb0


	//   ....[72]....
        /*0abc*/ 	.word	0x0000cd60


	//   ....[73]....
        /*0ac0*/ 	.word	0x0000cdd0


	//   ....[74]....
        /*0ac4*/ 	.word	0x0000ce70


	//   ....[75]....
        /*0ac8*/ 	.word	0x0000ced0


	//   ....[76]....
        /*0acc*/ 	.word	0x0000cf60


	//   ....[77]....
        /*0ad0*/ 	.word	0x0000cfc0


	//   ....[78]....
        /*0ad4*/ 	.word	0x0000d050


	//   ....[79]....
        /*0ad8*/ 	.word	0x0000d0b0


	//   ....[80]....
        /*0adc*/ 	.word	0x0000d140


	//   ....[81]....
        /*0ae0*/ 	.word	0x0000d1a0


	//   ....[82]....
        /*0ae4*/ 	.word	0x0000d240


	//   ....[83]....
        /*0ae8*/ 	.word	0x0000d290


	//   ....[84]....
        /*0aec*/ 	.word	0x0000d320


	//   ....[85]....
        /*0af0*/ 	.word	0x0000d370


	//   ....[86]....
        /*0af4*/ 	.word	0x0000d3e0


	//   ....[87]....
        /*0af8*/ 	.word	0x0000d430


	//----- nvinfo : EIATTR_VRC_CTA_INIT_COUNT
	.align		4
.L_1285:
        /*0afc*/ 	.byte	0x02, 0x4a
	.zero		1
	.zero		1


	//----- nvinfo : EIATTR_EXIT_INSTR_OFFSETS
	.align		4
        /*0b00*/ 	.byte	0x04, 0x1c
        /*0b02*/ 	.short	(.L_1287 - .L_1286)


	//   ....[0]....
.L_1286:
        /*0b04*/ 	.word	0x0000c350


	//   ....[1]....
        /*0b08*/ 	.word	0x0000c510


	//----- nvinfo : EIATTR_MAX_THREADS
	.align		4
.L_1287:
        /*0b0c*/ 	.byte	0x04, 0x05
        /*0b0e*/ 	.short	(.L_1289 - .L_1288)
.L_1288:
        /*0b10*/ 	.word	0x00000080
        /*0b14*/ 	.word	0x00000001
        /*0b18*/ 	.word	0x00000001


	//----- nvinfo : EIATTR_CRS_STACK_SIZE
	.align		4
.L_1289:
        /*0b1c*/ 	.byte	0x04, 0x1e
        /*0b1e*/ 	.short	(.L_1291 - .L_1290)
.L_1290:
        /*0b20*/ 	.word	0x00000000


	//----- nvinfo : EIATTR_CBANK_PARAM_SIZE
	.align		4
.L_1291:
        /*0b24*/ 	.byte	0x03, 0x19
        /*0b26*/ 	.short	0x01f0


	//----- nvinfo : EIATTR_PARAM_CBANK
	.align		4
        /*0b28*/ 	.byte	0x04, 0x0a
        /*0b2a*/ 	.short	(.L_1293 - .L_1292)
	.align		4
.L_1292:
        /*0b2c*/ 	.word	index@(.nv.constant0._Z25selective_scan_bwd_kernelI32Selective_Scan_bwd_kernel_traitsILi128ELi16ELb0ELb1ELb1ELb0ELb1EN3c108BFloat16EfEEv12SSMParamsBwd)
        /*0b30*/ 	.short	0x0380
        /*0b32*/ 	.short	0x01f0


	//----- nvinfo : EIATTR_SW_WAR
	.align		4
.L_1293:
        /*0b34*/ 	.byte	0x04, 0x36
        /*0b36*/ 	.short	(.L_1295 - .L_1294)
.L_1294:
        /*0b38*/ 	.word	0x00000008
.L_1295:


//--------------------- .nv.info._Z25selective_scan_bwd_kernelI32Selective_Scan_bwd_kernel_traitsILi128ELi16ELb0ELb1ELb1ELb1ELb0EN3c108BFloat16EfEEv12SSMParamsBwd --------------------------
	.section	.nv.info._Z25selective_scan_bwd_kernelI32Selective_Scan_bwd_kernel_traitsILi128ELi16ELb0ELb1ELb1ELb1ELb0EN3c108BFloat16EfEEv12SSMParamsBwd,"",@"SHT_CUDA_INFO"
	.sectionflags	@""
	.align	4


	//----- nvinfo : EIATTR_CUDA_API_VERSION
	.align		4
        /*0000*/ 	.byte	0x04, 0x37
        /*0002*/ 	.short	(.L_1297 - .L_1296)
.L_1296:
        /*0004*/ 	.word	0x00000082


	//----- nvinfo : EIATTR_KPARAM_INFO
	.align		4
.L_1297:
        /*0008*/ 	.byte	0x04, 0x17
        /*000a*/ 	.short	(.L_1299 - .L_1298)
.L_1298:
        /*000c*/ 	.word	0x00000000
        /*0010*/ 	.short	0x0000
        /*0012*/ 	.short	0x0000
        /*0014*/ 	.byte	0x00, 0xf0, 0xc1, 0x07


	//----- nvinfo : EIATTR_SPARSE_MMA_MASK
	.align		4
.L_1299:
        /*0018*/ 	.byte	0x03, 0x50
        /*001a*/ 	.short	0x0000


	//----- nvinfo : EIATTR_MAXREG_COUNT
	.align		4
        /*001c*/ 	.byte	0x03, 0x1b
        /*001e*/ 	.short	0x00a8


	//----- nvinfo : EIATTR_NUM_BARRIERS
	.align		4
        /*0020*/ 	.byte	0x02, 0x4c
        /*0022*/ 	.byte	0x01
	.zero		1


	//----- nvinfo : EIATTR_ANNOTATIONS
	.align		4
        /*0024*/ 	.byte	0x04, 0x55
        /*0026*/ 	.short	(.L_1301 - .L_1300)


	//   ....[0]....
.L_1300:
        /* <DEDUP_REMOVED lines=129> */


	//----- nvinfo : EIATTR_MERCURY_ISA_VERSION
	.align		4
.L_1301:
        /*0828*/ 	.byte	0x03, 0x5f
        /*082a*/ 	.short	0x0101


	//----- nvinfo : EIATTR_INT_WARP_WIDE_INSTR_OFFSETS
	.align		4
        /*082c*/ 	.byte	0x04, 0x31
        /*082e*/ 	.short	(.L_1303 - .L_1302)


	//   ....[0]....
.L_1302:
        /*0830*/ 	.word	0x00007a30


	//   ....[1]....
        /*0834*/ 	.word	0x00008050


	//----- nvinfo : EIATTR_COOP_GROUP_MASK_REGIDS
	.align		4
.L_1303:
        /*0838*/ 	.byte	0x04, 0x29
        /*083a*/ 	.short	(.L_1305 - .L_1304)


	//   ....[0]....
.L_1304:
        /*083c*/ 	.word	0xffffffff


	//   ....[1]....
        /*0840*/ 	.word	0xffffffff


	//   ....[2]....
        /*0844*/ 	.word	0xffffffff


	//   ....[3]....
        /*0848*/ 	.word	0xffffffff


	//   ....[4]....
        /*084c*/ 	.word	0xffffffff


	//   ....[5]....
        /*0850*/ 	.word	0xffffffff


	//   ....[6]....
        /*0854*/ 	.word	0xffffffff


	//   ....[7]....
        /*0858*/ 	.word	0xffffffff


	//   ....[8]....
        /*085c*/ 	.word	0xffffffff


	//   ....[9]....
        /*0860*/ 	.word	0xffffffff


	//   ....[10]....
        /*0864*/ 	.word	0xffffffff


	//   ....[11]....
        /*0868*/ 	.word	0xffffffff


	//   ....[12]....
        /*086c*/ 	.word	0xffffffff


	//   ....[13]....
        /*0870*/ 	.word	0xffffffff


	//   ....[14]....
        /*0874*/ 	.word	0xffffffff


	//   ....[15]....
        /*0878*/ 	.word	0xffffffff


	//   ....[16]....
        /*087c*/ 	.word	0xffffffff


	//   ....[17]....
        /*0880*/ 	.word	0xffffffff


	//   ....[18]....
        /*0884*/ 	.word	0xffffffff


	//   ....[19]....
        /*0888*/ 	.word	0xffffffff


	//   ....[20]....
        /*088c*/ 	.word	0xffffffff


	//   ....[21]....
        /*0890*/ 	.word	0xffffffff


	//   ....[22]....
        /*0894*/ 	.word	0xffffffff


	//   ....[23]....
        /*0898*/ 	.word	0xffffffff


	//   ....[24]....
        /*089c*/ 	.word	0xffffffff


	//   ....[25]....
        /*08a0*/ 	.word	0xffffffff


	//   ....[26]....
        /*08a4*/ 	.word	0xffffffff


	//   ....[27]....
        /*08a8*/ 	.word	0xffffffff


	//   ....[28]....
        /*08ac*/ 	.word	0xffffffff


	//   ....[29]....
        /*08b0*/ 	.word	0xffffffff


	//   ....[30]....
        /*08b4*/ 	.word	0xffffffff


	//   ....[31]....
        /*08b8*/ 	.word	0xffffffff


	//   ....[32]....
        /*08bc*/ 	.word	0xffffffff


	//   ....[33]....
        /*08c0*/ 	.word	0xffffffff


	//   ....[34]....
        /*08c4*/ 	.word	0xffffffff


	//   ....[35]....
        /*08c8*/ 	.word	0xffffffff


	//   ....[36]....
        /*08cc*/ 	.word	0xffffffff


	//   ....[37]....
        /*08d0*/ 	.word	0xffffffff


	//   ....[38]....
        /*08d4*/ 	.word	0xffffffff


	//   ....[39]....
        /*08d8*/ 	.word	0xffffffff


	//   ....[40]....
        /*08dc*/ 	.word	0xffffffff


	//   ....[41]....
        /*08e0*/ 	.word	0xffffffff


	//   ....[42]....
        /*08e4*/ 	.word	0xffffffff


	//   ....[43]....
        /*08e8*/ 	.word	0xffffffff


	//   ....[44]....
        /*08ec*/ 	.word	0xffffffff


	//   ....[45]....
        /*08f0*/ 	.word	0xffffffff


	//   ....[46]....
        /*08f4*/ 	.word	0xffffffff


	//   ....[47]....
        /*08f8*/ 	.word	0xffffffff


	//   ....[48]....
        /*08fc*/ 	.word	0xffffffff


	//   ....[49]....
        /*0900*/ 	.word	0xffffffff


	//   ....[50]....
        /*0904*/ 	.word	0xffffffff


	//   ....[51]....
        /*0908*/ 	.word	0xffffffff


	//   ....[52]....
        /*090c*/ 	.word	0xffffffff


	//   ....[53]....
        /*0910*/ 	.word	0x0500009a


	//   ....[54]....
        /*0914*/ 	.word	0x0500009a


	//   ....[55]....
        /*0918*/ 	.word	0x0500009a


	//   ....[56]....
        /*091c*/ 	.word	0x0500009a


	//   ....[57]....
        /*0920*/ 	.word	0x0500009a


	//   ....[58]....
        /*0924*/ 	.word	0x0500009a


	//   ....[59]....
        /*0928*/ 	.word	0x0500009a


	//   ....[60]....
        /*092c*/ 	.word	0x0500009a


	//   ....[61]....
        /*0930*/ 	.word	0x0500009a


	//   ....[62]....
        /*0934*/ 	.word	0x0500009a


	//   ....[63]....
        /*0938*/ 	.word	0x0500009a


	//   ....[64]....
        /*093c*/ 	.word	0x0500009a


	//   ....[65]....
        /*0940*/ 	.word	0x0500009a


	//   ....[66]....
        /*0944*/ 	.word	0x0500009a


	//   ....[67]....
        /*0948*/ 	.word	0x0500009a


	//   ....[68]....
        /*094c*/ 	.word	0x0500009a


	//   ....[69]....
        /*0950*/ 	.word	0x0500009a


	//   ....[70]....
        /*0954*/ 	.word	0x0500009a


	//   ....[71]....
        /*0958*/ 	.word	0x0500009a


	//   ....[72]....
        /*095c*/ 	.word	0x0500009a


	//   ....[73]....
        /*0960*/ 	.word	0x0500009a


	//   ....[74]....
        /*0964*/ 	.word	0x0500009a


	//   ....[75]....
        /*0968*/ 	.word	0x0500009a


	//   ....[76]....
        /*096c*/ 	.word	0x0500009a


	//   ....[77]....
        /*0970*/ 	.word	0x0500009a


	//   ....[78]....
        /*0974*/ 	.word	0x0500009a


	//   ....[79]....
        /*0978*/ 	.word	0x0500009a


	//   ....[80]....
        /*097c*/ 	.word	0x0500009a


	//   ....[81]....
        /*0980*/ 	.word	0x0500009a


	//   ....[82]....
        /*0984*/ 	.word	0x0500009a


	//   ....[83]....
        /*0988*/ 	.word	0x0500009a


	//   ....[84]....
        /*098c*/ 	.word	0x0500009a


	//----- nvinfo : EIATTR_COOP_GROUP_INSTR_OFFSETS
	.align		4
.L_1305:
        /*0990*/ 	.byte	0x04, 0x28
        /*0992*/ 	.short	(.L_1307 - .L_1306)


	//   ....[0]....
.L_1306:
        /*0994*/ 	.word	0x00001640


	//   ....[1]....
        /*0998*/ 	.word	0x00001cf0


	//   ....[2]....
        /*099c*/ 	.word	0x000023a0


	//   ....[3]....
        /*09a0*/ 	.word	0x00005c50


	//   ....[4]....
        /*09a4*/ 	.word	0x00006650


	//   ....[5]....
        /*09a8*/ 	.word	0x00007480


	//   ....[6]....
        /*09ac*/ 	.word	0x00007490


	//   ....[7]....
        /*09b0*/ 	.word	0x000074d0


	//   ....[8]....
        /*09b4*/ 	.word	0x000074e0


	//   ....[9]....
        /*09b8*/ 	.word	0x00007520


	//   ....[10]....
        /*09bc*/ 	.word	0x00007530


	//   ....[11]....
        /*09c0*/ 	.word	0x00007570


	//   ....[12]....
        /*09c4*/ 	.word	0x00007580


	//   ....[13]....
        /*09c8*/ 	.word	0x000075c0


	//   ....[14]....
        /*09cc*/ 	.word	0x000075d0


	//   ....[15]....
        /*09d0*/ 	.word	0x00007670


	//   ....[16]....
        /*09d4*/ 	.word	0x00007680


	//   ....[17]....
        /*09d8*/ 	.word	0x00007690


	//   ....[18]....
        /*09dc*/ 	.word	0x000076a0


	//   ....[19]....
        /*09e0*/ 	.word	0x00007c40


	//   ....[20]....
        /*09e4*/ 	.word	0x00007c70


	//   ....[21]....
        /*09e8*/ 	.word	0x00007cf0


	//   ....[22]....
        /*09ec*/ 	.word	0x00007d10


	//   ....[23]....
        /*09f0*/ 	.word	0x00007d60


	//   ....[24]....
        /*09f4*/ 	.word	0x00007d70


	//   ....[25]....
        /*09f8*/ 	.word	0x00007dc0


	//   ....[26]....
        /*09fc*/ 	.word	0x00007dd0


	//   ....[27]....
        /*0a00*/ 	.word	0x00007e20


	//   ....[28]....
        /*0a04*/ 	.word	0x00007e30


	//   ....[29]....
        /*0a08*/ 	.word	0x00007e80


	//   ....[30]....
        /*0a0c*/ 	.word	0x00007e90


	//   ....[31]....
        /*0a10*/ 	.word	0x00007ea0


	//   ....[32]....
        /*0a14*/ 	.word	0x00007eb0


	//   ....[33]....
        /*0a18*/ 	.word	0x00007ee0


	//   ....[34]....
        /*0a1c*/ 	.word	0x00007ef0


	//   ....[35]....
        /*0a20*/ 	.word	0x00009d60


	//   ....[36]....
        /*0a24*/ 	.word	0x00009d90


	//   ....[37]....
        /*0a28*/ 	.word	0x00009db0


	//   ....[38]....
        /*0a2c*/ 	.word	0x00009dd0


	//   ....[39]....
        /*0a30*/ 	.word	0x00009e10


	//   ....[40]....
        /*0a34*/ 	.word	0x0000aa70


	//   ....[41]....
        /*0a38*/ 	.word	0x0000b610


	//   ....[42]....
        /*0a3c*/ 	.word	0x0000beb0


	//   ....[43]....
        /*0a40*/ 	.word	0x0000c570


	//   ....[44]....
        /*0a44*/ 	.word	0x0000c590


	//   ....[45]....
        /*0a48*/ 	.word	0x0000c5c0


	//   ....[46]....
        /*0a4c*/ 	.word	0x0000c600


	//   ....[47]....
        /*0a50*/ 	.word	0x0000c620


	//   ....[48]....
        /*0a54*/ 	.word	0x0000c830


	//   ....[49]....
        /*0a58*/ 	.word	0x0000c850


	//   ....[50]....
        /*0a5c*/ 	.word	0x0000c880


	//   ....[51]....
        /*0a60*/ 	.word	0x0000c8c0


	//   ....[52]....
        /*0a64*/ 	.word	0x0000c8e0


	//   ....[53]....
        /*0a68*/ 	.word	0x0000cc40


	//   ....[54]....
        /*0a6c*/ 	.word	0x0000cca0


	//   ....[55]....
        /*0a70*/ 	.word	0x0000cd30


	//   ....[56]....
        /*0a74*/ 	.word	0x0000cd90


	//   ....[57]....
        /*0a78*/ 	.word	0x0000ce20


	//   ....[58]....
        /*0a7c*/ 	.word	0x0000ce80


	//   ....[59]....
        /*0a80*/ 	.word	0x0000cf10


	//   ....[60]....
        /*0a84*/ 	.word	0x0000cf70


	//   ....[61]....
        /*0a88*/ 	.word	0x0000d000


	//   ....[62]....
        /*0a8c*/ 	.word	0x0000d060


	//   ....[63]....
        /*0a90*/ 	.word	0x0000d0f0


	//   ....[64]....
        /*0a94*/ 	.word	0x0000d190


	//   ....[65]....
        /*0a98*/ 	.word	0x0000d230


	//   ....[66]....
        /*0a9c*/ 	.word	0x0000d2d0


	//   ....[67]....
        /*0aa0*/ 	.word	0x0000d330


	//   ....[68]....
        /*0aa4*/ 	.word	0x0000d380


	//   ....[69]....
        /*0aa8*/ 	.word	0x0000d430


	//   ....[70]....
        /*0aac*/ 	.word	0x0000d4a0


	//   ....[71]....
        /*0ab0*/ 	.word	0x0000d540


	//   ....[72]....
        /*0ab4*/ 	.word	0x0000d5a0


	//   ....[73]....
        /*0ab8*/ 	.word	0x0000d630


	//   ....[74]....
        /*0abc*/ 	.word	0x0000d690


	//   ....[75]....
        /*0ac0*/ 	.word	0x0000d720


	//   ....[76]....
        /*0ac4*/ 	.word	0x0000d780


	//   ....[77]....
        /*0ac8*/ 	.word	0x0000d810


	//   ....[78]....
        /*0acc*/ 	.word	0x0000d870


	//   ....[79]....
        /*0ad0*/ 	.word	0x0000d910


	//   ....[80]....
        /*0ad4*/ 	.word	0x0000d960


	//   ....[81]....
        /*0ad8*/ 	.word	0x0000d9f0


	//   ....[82]....
        /*0adc*/ 	.word	0x0000da40


	//   ....[83]....
        /*0ae0*/ 	.word	0x0000dab0


	//   ....[84]....
        /*0ae4*/ 	.word	0x0000db00


	//----- nvinfo : EIATTR_VRC_CTA_INIT_COUNT
	.align		4
.L_1307:
        /*0ae8*/ 	.byte	0x02, 0x4a
	.zero		1
	.zero		1


	//----- nvinfo : EIATTR_EXIT_INSTR_OFFSETS
	.align		4
        /*0aec*/ 	.byte	0x04, 0x1c
        /*0aee*/ 	.short	(.L_1309 - .L_1308)


	//   ....[0]....
.L_1308:
        /*0af0*/ 	.word	0x0000ca20


	//   ....[1]....
        /*0af4*/ 	.word	0x0000cbe0


	//----- nvinfo : EIATTR_MAX_THREADS
	.align		4
.L_1309:
        /*0af8*/ 	.byte	0x04, 0x05
        /*0afa*/ 	.short	(.L_1311 - .L_1310)
.L_1310:
        /*0afc*/ 	.word	0x00000080
        /*0b00*/ 	.word	0x00000001
        /*0b04*/ 	.word	0x00000001


	//----- nvinfo : EIATTR_CRS_STACK_SIZE
	.align		4
.L_1311:
        /*0b08*/ 	.byte	0x04, 0x1e
        /*0b0a*/ 	.short	(.L_1313 - .L_1312)
.L_1312:
        /*0b0c*/ 	.word	0x00000000


	//----- nvinfo : EIATTR_CBANK_PARAM_SIZE
	.align		4
.L_1313:
        /*0b10*/ 	.byte	0x03, 0x19
        /*0b12*/ 	.short	0x01f0


	//----- nvinfo : EIATTR_PARAM_CBANK
	.align		4
        /*0b14*/ 	.byte	0x04, 0x0a
        /*0b16*/ 	.short	(.L_1315 - .L_1314)
	.align		4
.L_1314:
        /*0b18*/ 	.word	index@(.nv.constant0._Z25selective_scan_bwd_kernelI32Selective_Scan_bwd_kernel_traitsILi128ELi16ELb0ELb1ELb1ELb1ELb0EN3c108BFloat16EfEEv12SSMParamsBwd)
        /*0b1c*/ 	.short	0x0380
        /*0b1e*/ 	.short	0x01f0


	//----- nvinfo : EIATTR_SW_WAR
	.align		4
.L_1315:
        /*0b20*/ 	.byte	0x04, 0x36
        /*0b22*/ 	.short	(.L_1317 - .L_1316)
.L_1316:
        /*0b24*/ 	.word	0x00000008
.L_1317:


//--------------------- .nv.info._Z25selective_scan_bwd_kernelI32Selective_Scan_bwd_kernel_traitsILi128ELi16ELb0ELb1ELb1ELb1ELb1EN3c108BFloat16EfEEv12SSMParamsBwd --------------------------
	.section	.nv.info._Z25selective_scan_bwd_kernelI32Selective_Scan_bwd_kernel_traitsILi128ELi16ELb0ELb1ELb1ELb1ELb1EN3c108BFloat16EfEEv12SSMParamsBwd,"",@"SHT_CUDA_INFO"
	.sectionflags	@""
	.align	4


	//----- nvinfo : EIATTR_CUDA_API_VERSION
	.align		4
        /*0000*/ 	.byte	0x04, 0x37
        /*0002*/ 	.short	(.L_1319 - .L_1318)
.L_1318:
        /*0004*/ 	.word	0x00000082


	//----- nvinfo : EIATTR_KPARAM_INFO
	.align		4
.L_1319:
        /*0008*/ 	.byte	0x04, 0x17
        /*000a*/ 	.short	(.L_1321 - .L_1320)
.L_1320:
        /*000c*/ 	.word	0x00000000
        /*0010*/ 	.short	0x0000
        /*0012*/ 	.short	0x0000
        /*0014*/ 	.byte	0x00, 0xf0, 0xc1, 0x07


	//----- nvinfo : EIATTR_SPARSE_MMA_MASK
	.align		4
.L_1321:
        /*0018*/ 	.byte	0x03, 0x50
        /*001a*/ 	.short	0x0000


	//----- nvinfo : EIATTR_MAXREG_COUNT
	.align		4
        /*001c*/ 	.byte	0x03, 0x1b
        /*001e*/ 	.short	0x00a8


	//----- nvinfo : EIATTR_NUM_BARRIERS
	.align		4
        /*0020*/ 	.byte	0x02, 0x4c
        /*0022*/ 	.byte	0x01
	.zero		1


	//----- nvinfo : EIATTR_ANNOTATIONS
	.align		4
        /*0024*/ 	.byte	0x04, 0x55
        /*0026*/ 	.short	(.L_1323 - .L_1322)


	//   ....[0]....
.L_1322:
        /* <DEDUP_REMOVED lines=144> */


	//----- nvinfo : EIATTR_MERCURY_ISA_VERSION
	.align		4
.L_1323:
        /*0910*/ 	.byte	0x03, 0x5f
        /*0912*/ 	.short	0x0101


	//----- nvinfo : EIATTR_INT_WARP_WIDE_INSTR_OFFSETS
	.align		4
        /*0914*/ 	.byte	0x04, 0x31
        /*0916*/ 	.short	(.L_1325 - .L_1324)


	//   ....[0]....
.L_1324:
        /*0918*/ 	.word	0x00006df0


	//   ....[1]....
        /*091c*/ 	.word	0x0000a510


	//   ....[2]....
        /*0920*/ 	.word	0x0000ab50


	//----- nvinfo : EIATTR_COOP_GROUP_MASK_REGIDS
	.align		4
.L_1325:
        /*0924*/ 	.byte	0x04, 0x29
        /*0926*/ 	.short	(.L_1327 - .L_1326)


	//   ....[0]....
.L_1326:
        /*0928*/ 	.word	0xffffffff


	//   ....[1]....
        /*092c*/ 	.word	0xffffffff


	//   ....[2]....
        /*0930*/ 	.word	0xffffffff


	//   ....[3]....
        /*0934*/ 	.word	0xffffffff


	//   ....[4]....
        /*0938*/ 	.word	0xffffffff


	//   ....[5]....
        /*093c*/ 	.word	0xffffffff


	//   ....[6]....
        /*0940*/ 	.word	0xffffffff


	//   ....[7]....
        /*0944*/ 	.word	0xffffffff


	//   ....[8]....
        /*0948*/ 	.word	0xffffffff


	//   ....[9]....
        /*094c*/ 	.word	0xffffffff


	//   ....[10]....
        /*0950*/ 	.word	0xffffffff


	//   ....[11]....
        /*0954*/ 	.word	0xffffffff


	//   ....[12]....
        /*0958*/ 	.word	0xffffffff


	//   ....[13]....
        /*095c*/ 	.word	0xffffffff


	//   ....[14]....
        /*0960*/ 	.word	0xffffffff


	//   ....[15]....
        /*0964*/ 	.word	0xffffffff


	//   ....[16]....
        /*0968*/ 	.word	0xffffffff


	//   ....[17]....
        /*096c*/ 	.word	0xffffffff


	//   ....[18]....
        /*0970*/ 	.word	0xffffffff


	//   ....[19]....
        /*0974*/ 	.word	0xffffffff


	//   ....[20]....
        /*0978*/ 	.word	0xffffffff


	//   ....[21]....
        /*097c*/ 	.word	0xffffffff


	//   ....[22]....
        /*0980*/ 	.word	0xffffffff


	//   ....[23]....
        /*0984*/ 	.word	0xffffffff


	//   ....[24]....
        /*0988*/ 	.word	0xffffffff


	//   ....[25]....
        /*098c*/ 	.word	0xffffffff


	//   ....[26]....
        /*0990*/ 	.word	0xffffffff


	//   ....[27]....
        /*0994*/ 	.word	0xffffffff


	//   ....[28]....
        /*0998*/ 	.word	0xffffffff


	//   ....[29]....
        /*099c*/ 	.word	0xffffffff


	//   ....[30]....
        /*09a0*/ 	.word	0xffffffff


	//   ....[31]....
        /*09a4*/ 	.word	0xffffffff


	//   ....[32]....
        /*09a8*/ 	.word	0xffffffff


	//   ....[33]....
        /*09ac*/ 	.word	0xffffffff


	//   ....[34]....
        /*09b0*/ 	.word	0xffffffff


	//   ....[35]....
        /*09b4*/ 	.word	0xffffffff


	//   ....[36]....
        /*09b8*/ 	.word	0xffffffff


	//   ....[37]....
        /*09bc*/ 	.word	0xffffffff


	//   ....[38]....
        /*09c0*/ 	.word	0xffffffff


	//   ....[39]....
        /*09c4*/ 	.word	0xffffffff


	//   ....[40]....
        /*09c8*/ 	.word	0xffffffff


	//   ....[41]....
        /*09cc*/ 	.word	0xffffffff


	//   ....[42]....
        /*09d0*/ 	.word	0xffffffff


	//   ....[43]....
        /*09d4*/ 	.word	0xffffffff


	//   ....[44]....
        /*09d8*/ 	.word	0xffffffff


	//   ....[45]....
        /*09dc*/ 	.word	0xffffffff


	//   ....[46]....
        /*09e0*/ 	.word	0xffffffff


	//   ....[47]....
        /*09e4*/ 	.word	0xffffffff


	//   ....[48]....
        /*09e8*/ 	.word	0xffffffff


	//   ....[49]....
        /*09ec*/ 	.word	0xffffffff


	//   ....[50]....
        /*09f0*/ 	.word	0xffffffff


	//   ....[51]....
        /*09f4*/ 	.word	0xffffffff


	//   ....[52]....
        /*09f8*/ 	.word	0xffffffff


	//   ....[53]....
        /*09fc*/ 	.word	0xffffffff


	//   ....[54]....
        /*0a00*/ 	.word	0xffffffff


	//   ....[55]....
        /*0a04*/ 	.word	0xffffffff


	//   ....[56]....
        /*0a08*/ 	.word	0xffffffff


	//   ....[57]....
        /*0a0c*/ 	.word	0x0500009a


	//   ....[58]....
        /*0a10*/ 	.word	0x0500009a


	//   ....[59]....
        /*0a14*/ 	.word	0x0500009a


	//   ....[60]....
        /*0a18*/ 	.word	0x0500009a


	//   ....[61]....
        /*0a1c*/ 	.word	0x0500009a


	//   ....[62]....
        /*0a20*/ 	.word	0x0500009a


	//   ....[63]....
        /*0a24*/ 	.word	0x0500009a


	//   ....[64]....
        /*0a28*/ 	.word	0x0500009a


	//   ....[65]....
        /*0a2c*/ 	.word	0x0500009a


	//   ....[66]....
        /*0a30*/ 	.word	0x0500009a


	//   ....[67]....
        /*0a34*/ 	.word	0x0500009a


	//   ....[68]....
        /*0a38*/ 	.word	0x0500009a


	//   ....[69]....
        /*0a3c*/ 	.word	0x0500009a


	//   ....[70]....
        /*0a40*/ 	.word	0x0500009a


	//   ....[71]....
        /*0a44*/ 	.word	0x0500009a


	//   ....[72]....
        /*0a48*/ 	.word	0x0500009a


	//   ....[73]....
        /*0a4c*/ 	.word	0x0500009a


	//   ....[74]....
        /*0a50*/ 	.word	0x0500009a


	//   ....[75]....
        /*0a54*/ 	.word	0x0500009a


	//   ....[76]....
        /*0a58*/ 	.word	0x0500009a


	//   ....[77]....
        /*0a5c*/ 	.word	0x0500009a


	//   ....[78]....
        /*0a60*/ 	.word	0x0500009a


	//   ....[79]....
        /*0a64*/ 	.word	0x0500009a


	//   ....[80]....
        /*0a68*/ 	.word	0x0500009a


	//   ....[81]....
        /*0a6c*/ 	.word	0x0500009a


	//   ....[82]....
        /*0a70*/ 	.word	0x0500009a


	//   ....[83]....
        /*0a74*/ 	.word	0x0500009a


	//   ....[84]....
        /*0a78*/ 	.word	0x0500009a


	//   ....[85]....
        /*0a7c*/ 	.word	0x0500009a


	//   ....[86]....
        /*0a80*/ 	.word	0x0500009a


	//   ....[87]....
        /*0a84*/ 	.word	0x0500009a


	//   ....[88]....
        /*0a88*/ 	.word	0x0500009a


	//----- nvinfo : EIATTR_COOP_GROUP_INSTR_OFFSETS
	.align		4
.L_1327:
        /*0a8c*/ 	.byte	0x04, 0x28
        /*0a8e*/ 	.short	(.L_1329 - .L_1328)


	//   ....[0]....
.L_1328:
        /*0a90*/ 	.word	0x00001650


	//   ....[1]....
        /*0a94*/ 	.word	0x00001d80


	//   ....[2]....
        /*0a98*/ 	.word	0x00002560


	//   ....[3]....
        /*0a9c*/ 	.word	0x00005150


	//   ....[4]....
        /*0aa0*/ 	.word	0x00005720


	//   ....[5]....
        /*0aa4*/ 	.word	0x000064d0


	//   ....[6]....
        /*0aa8*/ 	.word	0x00007010


	//   ....[7]....
        /*0aac*/ 	.word	0x00008580


	//   ....[8]....
        /*0ab0*/ 	.word	0x00009060


	//   ....[9]....
        /*0ab4*/ 	.word	0x00009f30


	//   ....[10]....
        /*0ab8*/ 	.word	0x00009f40


	//   ....[11]....
        /*0abc*/ 	.word	0x00009f90


	//   ....[12]....
        /*0ac0*/ 	.word	0x00009fa0


	//   ....[13]....
        /*0ac4*/ 	.word	0x00009ff0


	//   ....[14]....
        /*0ac8*/ 	.word	0x0000a000


	//   ....[15]....
        /*0acc*/ 	.word	0x0000a040


	//   ....[16]....
        /*0ad0*/ 	.word	0x0000a050


	//   ....[17]....
        /*0ad4*/ 	.word	0x0000a090


	//   ....[18]....
        /*0ad8*/ 	.word	0x0000a0a0


	//   ....[19]....
        /*0adc*/ 	.word	0x0000a160


	//   ....[20]....
        /*0ae0*/ 	.word	0x0000a170


	//   ....[21]....
        /*0ae4*/ 	.word	0x0000a180


	//   ....[22]....
        /*0ae8*/ 	.word	0x0000a190


	//   ....[23]....
        /*0aec*/ 	.word	0x0000a710


	//   ....[24]....
        /*0af0*/ 	.word	0x0000a740


	//   ....[25]....
        /*0af4*/ 	.word	0x0000a7b0


	//   ....[26]....
        /*0af8*/ 	.word	0x0000a7d0


	//   ....[27]....
        /*0afc*/ 	.word	0x0000a820


	//   ....[28]....
        /*0b00*/ 	.word	0x0000a830


	//   ....[29]....
        /*0b04*/ 	.word	0x0000a880


	//   ....[30]....
        /*0b08*/ 	.word	0x0000a890


	//   ....[31]....
        /*0b0c*/ 	.word	0x0000a8e0


	//   ....[32]....
        /*0b10*/ 	.word	0x0000a8f0


	//   ....[33]....
        /*0b14*/ 	.word	0x0000a940


	//   ....[34]....
        /*0b18*/ 	.word	0x0000a950


	//   ....[35]....
        /*0b1c*/ 	.word	0x0000a960


	//   ....[36]....
        /*0b20*/ 	.word	0x0000a970


	//   ....[37]....
        /*0b24*/ 	.word	0x0000a9a0


	//   ....[38]....
        /*0b28*/ 	.word	0x0000a9b0


	//   ....[39]....
        /*0b2c*/ 	.word	0x0000c820


	//   ....[40]....
        /*0b30*/ 	.word	0x0000c850


	//   ....[41]....
        /*0b34*/ 	.word	0x0000c870


	//   ....[42]....
        /*0b38*/ 	.word	0x0000c890


	//   ....[43]....
        /*0b3c*/ 	.word	0x0000ca60


	//   ....[44]....
        /*0b40*/ 	.word	0x0000d5c0


	//   ....[45]....
        /*0b44*/ 	.word	0x0000e390


	//   ....[46]....
        /*0b48*/ 	.word	0x0000e9d0


	//   ....[47]....
        /*0b4c*/ 	.word	0x0000f080


	//   ....[48]....
        /*0b50*/ 	.word	0x0000f0a0


	//   ....[49]....
        /*0b54*/ 	.word	0x0000f0d0


	//   ....[50]....
        /*0b58*/ 	.word	0x0000f110


	//   ....[51]....
        /*0b5c*/ 	.word	0x0000f130


	//   ....[52]....
        /*0b60*/ 	.word	0x0000f340


	//   ....[53]....
        /*0b64*/ 	.word	0x0000f360


	//   ....[54]....
        /*0b68*/ 	.word	0x0000f390


	//   ....[55]....
        /*0b6c*/ 	.word	0x0000f3d0


	//   ....[56]....
        /*0b70*/ 	.word	0x0000f3f0


	//   ....[57]....
        /*0b74*/ 	.word	0x0000f750


	//   ....[58]....
        /*0b78*/ 	.word	0x0000f7b0


	//   ....[59]....
        /*0b7c*/ 	.word	0x0000f850


	//   ....[60]....
        /*0b80*/ 	.word	0x0000f8c0


	//   ....[61]....
        /*0b84*/ 	.word	0x0000f950


	//   ....[62]....
        /*0b88*/ 	.word	0x0000f9b0


	//   ....[63]....
        /*0b8c*/ 	.word	0x0000fa40


	//   ....[64]....
        /*0b90*/ 	.word	0x0000faa0


	//   ....[65]....
        /*0b94*/ 	.word	0x0000fb30


	//   ....[66]....
        /*0b98*/ 	.word	0x0000fb90


	//   ....[67]....
        /*0b9c*/ 	.word	0x0000fc20


	//   ....[68]....
        /*0ba0*/ 	.word	0x0000fcc0


	//   ....[69]....
        /*0ba4*/ 	.word	0x0000fd60


	//   ....[70]....
        /*0ba8*/ 	.word	0x0000fe00


	//   ....[71]....
        /*0bac*/ 	.word	0x0000fe60


	//   ....[72]....
        /*0bb0*/ 	.word	0x0000feb0


	//   ....[73]....
        /*0bb4*/ 	.word	0x0000ff60


	//   ....[74]....
        /*0bb8*/ 	.word	0x0000ffc0


	//   ....[75]....
        /*0bbc*/ 	.word	0x00010070


	//   ....[76]....
        /*0bc0*/ 	.word	0x000100c0


	//   ....[77]....
        /*0bc4*/ 	.word	0x00010160


	//   ....[78]....
        /*0bc8*/ 	.word	0x000101b0


	//   ....[79]....
        /*0bcc*/ 	.word	0x00010250


	//   ....[80]....
        /*0bd0*/ 	.word	0x000102a0


	//   ....[81]....
        /*0bd4*/ 	.word	0x00010340


	//   ....[82]....
        /*0bd8*/ 	.word	0x00010390


	//   ....[83]....
        /*0bdc*/ 	.word	0x00010450


	//   ....[84]....
        /*0be0*/ 	.word	0x000104a0


	//   ....[85]....
        /*0be4*/ 	.word	0x00010510


	//   ....[86]....
        /*0be8*/ 	.word	0x00010580


	//   ....[87]....
        /*0bec*/ 	.word	0x000105e0


	//   ....[88]....
        /*0bf0*/ 	.word	0x00010640


	//----- nvinfo : EIATTR_VRC_CTA_INIT_COUNT
	.align		4
.L_1329:
        /*0bf4*/ 	.byte	0x02, 0x4a
	.zero		1
	.zero		1


	//----- nvinfo : EIATTR_EXIT_INSTR_OFFSETS
	.align		4
        /*0bf8*/ 	.byte	0x04, 0x1c
        /*0bfa*/ 	.short	(.L_1331 - .L_1330)


	//   ....[0]....
.L_1330:
        /*0bfc*/ 	.word	0x0000f530


	//   ....[1]....
        /*0c00*/ 	.word	0x0000f6f0


	//----- nvinfo : EIATTR_MAX_THREADS
	.align		4
.L_1331:
        /*0c04*/ 	.byte	0x04, 0x05
        /*0c06*/ 	.short	(.L_1333 - .L_1332)
.L_1332:
        /*0c08*/ 	.word	0x00000080
        /*0c0c*/ 	.word	0x00000001
        /*0c10*/ 	.word	0x00000001


	//----- nvinfo : EIATTR_CRS_STACK_SIZE
	.align		4
.L_1333:
        /*0c14*/ 	.byte	0x04, 0x1e
        /*0c16*/ 	.short	(.L_1335 - .L_1334)
.L_1334:
        /*0c18*/ 	.word	0x00000000


	//----- nvinfo : EIATTR_CBANK_PARAM_SIZE
	.align		4
.L_1335:
        /*0c1c*/ 	.byte	0x03, 0x19
        /*0c1e*/ 	.short	0x01f0


	//----- nvinfo : EIATTR_PARAM_CBANK
	.align		4
        /*0c20*/ 	.byte	0x04, 0x0a
        /*0c22*/ 	.short	(.L_1337 - .L_1336)
	.align		4
.L_1336:
        /*0c24*/ 	.word	index@(.nv.constant0._Z25selective_scan_bwd_kernelI32Selective_Scan_bwd_kernel_traitsILi128ELi16ELb0ELb1ELb1ELb1ELb1EN3c108BFloat16EfEEv12SSMParamsBwd)
        /*0c28*/ 	.short	0x0380
        /*0c2a*/ 	.short	0x01f0


	//----- nvinfo : EIATTR_SW_WAR
	.align		4
.L_1337:
        /*0c2c*/ 	.byte	0x04, 0x36
        /*0c2e*/ 	.short	(.L_1339 - .L_1338)
.L_1338:
        /*0c30*/ 	.word	0x00000008
.L_1339:


//--------------------- .nv.info._Z25selective_scan_bwd_kernelI32Selective_Scan_bwd_kernel_traitsILi128ELi16ELb1ELb0ELb0ELb0ELb0EN3c108BFloat16EfEEv12SSMParamsBwd --------------------------
	.section	.nv.info._Z25selective_scan_bwd_kernelI32Selective_Scan_bwd_kernel_traitsILi128ELi16ELb1ELb0ELb0ELb0ELb0EN3c108BFloat16EfEEv12SSMParamsBwd,"",@"SHT_CUDA_INFO"
	.sectionflags	@""
	.align	4


	//----- nvinfo : EIATTR_CUDA_API_VERSION
	.align		4
        /*0000*/ 	.byte	0x04, 0x37
        /*0002*/ 	.short	(.L_1341 - .L_1340)
.L_1340:
        /*0004*/ 	.word	0x00000082


	//----- nvinfo : EIATTR_KPARAM_INFO
	.align		4
.L_1341:
        /*0008*/ 	.byte	0x04, 0x17
        /*000a*/ 	.short	(.L_1343 - .L_1342)
.L_1342:
        /*000c*/ 	.word	0x00000000
        /*0010*/ 	.short	0x0000
        /*0012*/ 	.short	0x0000
        /*0014*/ 	.byte	0x00, 0xf0, 0xc1, 0x07


	//----- nvinfo : EIATTR_SPARSE_MMA_MASK
	.align		4
.L_1343:
        /*0018*/ 	.byte	0x03, 0x50
        /*001a*/ 	.short	0x0000


	//----- nvinfo : EIATTR_MAXREG_COUNT
	.align		4
        /*001c*/ 	.byte	0x03, 0x1b
        /*001e*/ 	.short	0x00a8


	//----- nvinfo : EIATTR_NUM_BARRIERS
	.align		4
        /*0020*/ 	.byte	0x02, 0x4c
        /*0022*/ 	.byte	0x01
	.zero		1


	//----- nvinfo : EIATTR_MERCURY_ISA_VERSION
	.align		4
        /*0024*/ 	.byte	0x03, 0x5f
        /*0026*/ 	.short	0x0101


	//----- nvinfo : EIATTR_INT_WARP_WIDE_INSTR_OFFSETS
	.align		4
        /*0028*/ 	.byte	0x04, 0x31
        /*002a*/ 	.short	(.L_1345 - .L_1344)


	//   ....[0]....
.L_1344:
        /*002c*/ 	.word	0x000018c0


	//----- nvinfo : EIATTR_COOP_GROUP_MASK_REGIDS
	.align		4
.L_1345:
        /*0030*/ 	.byte	0x04, 0x29
        /*0032*/ 	.short	(.L_1347 - .L_1346)


	//   ....[0]....
.L_1346:
        /*0034*/ 	.word	0xffffffff


	//   ....[1]....
        /*0038*/ 	.word	0xffffffff


	//   ....[2]....
        /*003c*/ 	.word	0xffffffff


	//   ....[3]....
        /*0040*/ 	.word	0xffffffff


	//   ....[4]....
        /*0044*/ 	.word	0xffffffff


	//   ....[5]....
        /*0048*/ 	.word	0xffffffff


	//   ....[6]....
        /*004c*/ 	.word	0xffffffff


	//   ....[7]....
        /*0050*/ 	.word	0xffffffff


	//   ....[8]....
        /*0054*/ 	.word	0xffffffff


	//   ....[9]....
        /*0058*/ 	.word	0xffffffff


	//   ....[10]....
        /*005c*/ 	.word	0xffffffff


	//   ....[11]....
        /*0060*/ 	.word	0xffffffff


	//   ....[12]....
        /*0064*/ 	.word	0xffffffff


	//   ....[13]....
        /*0068*/ 	.word	0xffffffff


	//   ....[14]....
        /*006c*/ 	.word	0xffffffff


	//   ....[15]....
        /*0070*/ 	.word	0xffffffff


	//   ....[16]....
        /*0074*/ 	.word	0xffffffff


	//   ....[17]....
        /*0078*/ 	.word	0xffffffff


	//   ....[18]....
        /*007c*/ 	.word	0xffffffff


	//   ....[19]....
        /*0080*/ 	.word	0xffffffff


	//   ....[20]....
        /*0084*/ 	.word	0xffffffff


	//   ....[21]....
        /*0088*/ 	.word	0xffffffff


	//   ....[22]....
        /*008c*/ 	.word	0xffffffff


	//   ....[23]....
        /*0090*/ 	.word	0xffffffff


	//   ....[24]....
        /*0094*/ 	.word	0xffffffff


	//   ....[25]....
        /*0098*/ 	.word	0xffffffff


	//   ....[26]....
        /*009c*/ 	.word	0xffffffff


	//   ....[27]....
        /*00a0*/ 	.word	0xffffffff


	//   ....[28]....
        /*00a4*/ 	.word	0xffffffff


	//   ....[29]....
        /*00a8*/ 	.word	0xffffffff


	//   ....[30]....
        /*00ac*/ 	.word	0xffffffff


	//   ....[31]....
        /*00b0*/ 	.word	0xffffffff


	//   ....[32]....
        /*00b4*/ 	.word	0xffffffff


	//   ....[33]....
        /*00b8*/ 	.word	0xffffffff


	//   ....[34]....
        /*00bc*/ 	.word	0xffffffff


	//   ....[35]....
        /*00c0*/ 	.word	0xffffffff


	//   ....[36]....
        /*00c4*/ 	.word	0xffffffff


	//   ....[37]....
        /*00c8*/ 	.word	0xffffffff


	//   ....[38]....
        /*00cc*/ 	.word	0xffffffff


	//   ....[39]....
        /*00d0*/ 	.word	0xffffffff


	//   ....[40]....
        /*00d4*/ 	.word	0xffffffff


	//   ....[41]....
        /*00d8*/ 	.word	0xffffffff


	//   ....[42]....
        /*00dc*/ 	.word	0xffffffff


	//   ....[43]....
        /*00e0*/ 	.word	0xffffffff


	//   ....[44]....
        /*00e4*/ 	.word	0xffffffff


	//   ....[45]....
        /*00e8*/ 	.word	0xffffffff


	//   ....[46]....
        /*00ec*/ 	.word	0xffffffff


	//   ....[47]....
        /*00f0*/ 	.word	0xffffffff


	//   ....[48]....
        /*00f4*/ 	.word	0xffffffff


	//   ....[49]....
        /*00f8*/ 	.word	0xffffffff


	//   ....[50]....
        /*00fc*/ 	.word	0xffffffff


	//   ....[51]....
        /*0100*/ 	.word	0xffffffff


	//   ....[52]....
        /*0104*/ 	.word	0xffffffff


	//   ....[53]....
        /*0108*/ 	.word	0xffffffff


	//   ....[54]....
        /*010c*/ 	.word	0xffffffff


	//   ....[55]....
        /*0110*/ 	.word	0x05000091


	//   ....[56]....
        /*0114*/ 	.word	0x05000091


	//   ....[57]....
        /*0118*/ 	.word	0x05000091


	//   ....[58]....
        /*011c*/ 	.word	0x05000091


	//   ....[59]....
        /*0120*/ 	.word	0x05000091


	//   ....[60]....
        /*0124*/ 	.word	0x05000091


	//   ....[61]....
        /*0128*/ 	.word	0x05000091


	//   ....[62]....
        /*012c*/ 	.word	0x05000091


	//   ....[63]....
        /*0130*/ 	.word	0x05000091


	//   ....[64]....
        /*0134*/ 	.word	0x05000091


	//   ....[65]....
        /*0138*/ 	.word	0x05000091


	//   ....[66]....
        /*013c*/ 	.word	0x05000091


	//   ....[67]....
        /*0140*/ 	.word	0x05000091


	//   ....[68]....
        /*0144*/ 	.word	0x05000091


	//   ....[69]....
        /*0148*/ 	.word	0x05000091


	//   ....[70]....
        /*014c*/ 	.word	0x05000091


	//   ....[71]....
        /*0150*/ 	.word	0x05000091


	//   ....[72]....
        /*0154*/ 	.word	0x05000091


	//   ....[73]....
        /*0158*/ 	.word	0x05000091


	//   ....[74]....
        /*015c*/ 	.word	0x05000091


	//   ....[75]....
        /*0160*/ 	.word	0x05000091


	//   ....[76]....
        /*0164*/ 	.word	0x05000091


	//   ....[77]....
        /*0168*/ 	.word	0x05000091


	//   ....[78]....
        /*016c*/ 	.word	0x05000091


	//   ....[79]....
        /*0170*/ 	.word	0x05000091


	//   ....[80]....
        /*0174*/ 	.word	0x05000091


	//   ....[81]....
        /*0178*/ 	.word	0x05000091


	//   ....[82]....
        /*017c*/ 	.word	0x05000091


	//   ....[83]....
        /*0180*/ 	.word	0x05000091


	//   ....[84]....
        /*0184*/ 	.word	0x05000091


	//   ....[85]....
        /*0188*/ 	.word	0x05000091


	//   ....[86]....
        /*018c*/ 	.word	0x05000091


	//----- nvinfo : EIATTR_COOP_GROUP_INSTR_OFFSETS
	.align		4
.L_1347:
        /*0190*/ 	.byte	0x04, 0x28
        /*0192*/ 	.short	(.L_1349 - .L_1348)


	//   ....[0]....
.L_1348:
        /*0194*/ 	.word	0x00000670


	//   ....[1]....
        /*0198*/ 	.word	0x00000720


	//   ....[2]....
        /*019c*/ 	.word	0x00000990


	//   ....[3]....
        /*01a0*/ 	.word	0x00001d40


	//   ....[4]....
        /*01a4*/ 	.word	0x00001d50


	//   ....[5]....
        /*01a8*/ 	.word	0x00001d90


	//   ....[6]....
        /*01ac*/ 	.word	0x00001da0


	//   ....[7]....
        /*01b0*/ 	.word	0x00001de0


	//   ....[8]....
        /*01b4*/ 	.word	0x00001df0


	//   ....[9]....
        /*01b8*/ 	.word	0x00001e30


	//   ....[10]....
        /*01bc*/ 	.word	0x00001e40


	//   ....[11]....
        /*01c0*/ 	.word	0x00001e80


	//   ....[12]....
        /*01c4*/ 	.word	0x00001e90


	//   ....[13]....
        /*01c8*/ 	.word	0x00001f30


	//   ....[14]....
        /*01cc*/ 	.word	0x00001f40


	//   ....[15]....
        /*01d0*/ 	.word	0x00001f50


	//   ....[16]....
        /*01d4*/ 	.word	0x00001f60


	//   ....[17]....
        /*01d8*/ 	.word	0x000024c0


	//   ....[18]....
        /*01dc*/ 	.word	0x000024f0


	//   ....[19]....
        /*01e0*/ 	.word	0x00002510


	//   ....[20]....
        /*01e4*/ 	.word	0x00002520


	//   ....[21]....
        /*01e8*/ 	.word	0x00002570


	//   ....[22]....
        /*01ec*/ 	.word	0x00002590


	//   ....[23]....
        /*01f0*/ 	.word	0x000025e0


	//   ....[24]....
        /*01f4*/ 	.word	0x00002600


	//   ....[25]....
        /*01f8*/ 	.word	0x00002650


	//   ....[26]....
        /*01fc*/ 	.word	0x00002660


	//   ....[27]....
        /*0200*/ 	.word	0x000026b0


	//   ....[28]....
        /*0204*/ 	.word	0x000026c0


	//   ....[29]....
        /*0208*/ 	.word	0x00002710


	//   ....[30]....
        /*020c*/ 	.word	0x00002720


	//   ....[31]....
        /*0210*/ 	.word	0x00002730


	//   ....[32]....
        /*0214*/ 	.word	0x00002740


	//   ....[33]....
        /*0218*/ 	.word	0x00002e80


	//   ....[34]....
        /*021c*/ 	.word	0x00002f80


	//   ....[35]....
        /*0220*/ 	.word	0x00003010


	//   ....[36]....
        /*0224*/ 	.word	0x00003050


	//   ....[37]....
        /*0228*/ 	.word	0x00003080


	//   ....[38]....
        /*022c*/ 	.word	0x000030a0


	//   ....[39]....
        /*0230*/ 	.word	0x000030e0


	//   ....[40]....
        /*0234*/ 	.word	0x000031a0


	//   ....[41]....
        /*0238*/ 	.word	0x00003270


	//   ....[42]....
        /*023c*/ 	.word	0x00003400


	//   ....[43]....
        /*0240*/ 	.word	0x00003980


	//   ....[44]....
        /*0244*/ 	.word	0x00003c80


	//   ....[45]....
        /*0248*/ 	.word	0x00003d50


	//   ....[46]....
        /*024c*/ 	.word	0x00003da0


	//   ....[47]....
        /*0250*/ 	.word	0x00003e00


	//   ....[48]....
        /*0254*/ 	.word	0x00003e50


	//   ....[49]....
        /*0258*/ 	.word	0x00003e70


	//   ....[50]....
        /*025c*/ 	.word	0x00004010


	//   ....[51]....
        /*0260*/ 	.word	0x00004050


	//   ....[52]....
        /*0264*/ 	.word	0x000040b0


	//   ....[53]....
        /*0268*/ 	.word	0x00004100


	//   ....[54]....
        /*026c*/ 	.word	0x00004120


	//   ....[55]....
        /*0270*/ 	.word	0x00004870


	//   ....[56]....
        /*0274*/ 	.word	0x000048c0


	//   ....[57]....
        /*0278*/ 	.word	0x00004950


	//   ....[58]....
        /*027c*/ 	.word	0x000049a0


	//   ....[59]....
        /*0280*/ 	.word	0x00004a20


	//   ....[60]....
        /*0284*/ 	.word	0x00004a70


	//   ....[61]....
        /*0288*/ 	.word	0x00004af0


	//   ....[62]....
        /*028c*/ 	.word	0x00004b40


	//   ....[63]....
        /*0290*/ 	.word	0x00004bc0


	//   ....[64]....
        /*0294*/ 	.word	0x00004c10


	//   ....[65]....
        /*0298*/ 	.word	0x00004ca0


	//   ....[66]....
        /*029c*/ 	.word	0x00004d40


	//   ....[67]....
        /*02a0*/ 	.word	0x00004de0


	//   ....[68]....
        /*02a4*/ 	.word	0x00004e90


	//   ....[69]....
        /*02a8*/ 	.word	0x00004ee0


	//   ....[70]....
        /*02ac*/ 	.word	0x00004f30


	//   ....[71]....
        /*02b0*/ 	.word	0x00004fe0


	//   ....[72]....
        /*02b4*/ 	.word	0x00005050


	//   ....[73]....
        /*02b8*/ 	.word	0x000050f0


	//   ....[74]....
        /*02bc*/ 	.word	0x00005140


	//   ....[75]....
        /*02c0*/ 	.word	0x000051e0


	//   ....[76]....
        /*02c4*/ 	.word	0x00005230


	//   ....[77]....
        /*02c8*/ 	.word	0x000052c0


	//   ....[78]....
        /*02cc*/ 	.word	0x00005310


	//   ....[79]....
        /*02d0*/ 	.word	0x000053a0


	//   ....[80]....
        /*02d4*/ 	.word	0x000053f0


	//   ....[81]....
        /*02d8*/ 	.word	0x000054a0


	//   ....[82]....
        /*02dc*/ 	.word	0x000054f0


	//   ....[83]....
        /*02e0*/ 	.word	0x00005520


	//   ....[84]....
        /*02e4*/ 	.word	0x000055a0


	//   ....[85]....
        /*02e8*/ 	.word	0x00005600


	//   ....[86]....
        /*02ec*/ 	.word	0x00005650


	//----- nvinfo : EIATTR_VRC_CTA_INIT_COUNT
	.align		4
.L_1349:
        /*02f0*/ 	.byte	0x02, 0x4a
	.zero		1
	.zero		1


	//----- nvinfo : EIATTR_EXIT_INSTR_OFFSETS
	.align		4
        /*02f4*/ 	.byte	0x04, 0x1c
        /*02f6*/ 	.short	(.L_1351 - .L_1350)


	//   ....[0]....
.L_1350:
        /*02f8*/ 	.word	0x00004260


	//   ....[1]....
        /*02fc*/ 	.word	0x00004810


	//----- nvinfo : EIATTR_MAX_THREADS
	.align		4
.L_1351:
        /*0300*/ 	.byte	0x04, 0x05
        /*0302*/ 	.short	(.L_1353 - .L_1352)
.L_1352:
        /*0304*/ 	.word	0x00000080
        /*0308*/ 	.word	0x00000001
        /*030c*/ 	.word	0x00000001


	//----- nvinfo : EIATTR_CRS_STACK_SIZE
	.align		4
.L_1353:
        /*0310*/ 	.byte	0x04, 0x1e
        /*0312*/ 	.short	(.L_1355 - .L_1354)
.L_1354:
        /*0314*/ 	.word	0x00000000


	//----- nvinfo : EIATTR_CBANK_PARAM_SIZE
	.align		4
.L_1355:
        /*0318*/ 	.byte	0x03, 0x19
        /*031a*/ 	.short	0x01f0


	//----- nvinfo : EIATTR_PARAM_CBANK
	.align		4
        /*031c*/ 	.byte	0x04, 0x0a
        /*031e*/ 	.short	(.L_1357 - .L_1356)
	.align		4
.L_1356:
        /*0320*/ 	.word	index@(.nv.constant0._Z25selective_scan_bwd_kernelI32Selective_Scan_bwd_kernel_traitsILi128ELi16ELb1ELb0ELb0ELb0ELb0EN3c108BFloat16EfEEv12SSMParamsBwd)
        /*0324*/ 	.short	0x0380
        /*0326*/ 	.short	0x01f0


	//----- nvinfo : EIATTR_SW_WAR
	.align		4
.L_1357:
        /*0328*/ 	.byte	0x04, 0x36
        /*032a*/ 	.short	(.L_1359 - .L_1358)
.L_1358:
        /*032c*/ 	.word	0x00000008
.L_1359:


//--------------------- .nv.info._Z25selective_scan_bwd_kernelI32Selective_Scan_bwd_kernel_traitsILi128ELi16ELb1ELb0ELb0ELb0ELb1EN3c108BFloat16EfEEv12SSMParamsBwd --------------------------
	.section	.nv.info._Z25selective_scan_bwd_kernelI32Selective_Scan_bwd_kernel_traitsILi128ELi16ELb1ELb0ELb0ELb0ELb1EN3c108BFloat16EfEEv12SSMParamsBwd,"",@"SHT_CUDA_INFO"
	.sectionflags	@""
	.align	4


	//----- nvinfo : EIATTR_CUDA_API_VERSION
	.align		4
        /*0000*/ 	.byte	0x04, 0x37
        /*0002*/ 	.short	(.L_1361 - .L_1360)
.L_1360:
        /*0004*/ 	.word	0x00000082


	//----- nvinfo : EIATTR_KPARAM_INFO
	.align		4
.L_1361:
        /*0008*/ 	.byte	0x04, 0x17
        /*000a*/ 	.short	(.L_1363 - .L_1362)
.L_1362:
        /*000c*/ 	.word	0x00000000
        /*0010*/ 	.short	0x0000
        /*0012*/ 	.short	0x0000
        /*0014*/ 	.byte	0x00, 0xf0, 0xc1, 0x07


	//----- nvinfo : EIATTR_SPARSE_MMA_MASK
	.align		4
.L_1363:
        /*0018*/ 	.byte	0x03, 0x50
        /*001a*/ 	.short	0x0000


	//----- nvinfo : EIATTR_MAXREG_COUNT
	.align		4
        /*001c*/ 	.byte	0x03, 0x1b
        /*001e*/ 	.short	0x00a8


	//----- nvinfo : EIATTR_NUM_BARRIERS
	.align		4
        /*0020*/ 	.byte	0x02, 0x4c
        /*0022*/ 	.byte	0x01
	.zero		1


	//----- nvinfo : EIATTR_MERCURY_ISA_VERSION
	.align		4
        /*0024*/ 	.byte	0x03, 0x5f
        /*0026*/ 	.short	0x0101


	//----- nvinfo : EIATTR_INT_WARP_WIDE_INSTR_OFFSETS
	.align		4
        /*0028*/ 	.byte	0x04, 0x31
        /*002a*/ 	.short	(.L_1365 - .L_1364)


	//   ....[0]....
.L_1364:
        /*002c*/ 	.word	0x00002dd0


	//----- nvinfo : EIATTR_COOP_GROUP_MASK_REGIDS
	.align		4
.L_1365:
        /*0030*/ 	.byte	0x04, 0x29
        /*0032*/ 	.short	(.L_1367 - .L_1366)


	//   ....[0]....
.L_1366:
        /*0034*/ 	.word	0xffffffff


	//   ....[1]....
        /*0038*/ 	.word	0xffffffff


	//   ....[2]....
        /*003c*/ 	.word	0xffffffff


	//   ....[3]....
        /*0040*/ 	.word	0xffffffff


	//   ....[4]....
        /*0044*/ 	.word	0xffffffff


	//   ....[5]....
        /*0048*/ 	.word	0xffffffff


	//   ....[6]....
        /*004c*/ 	.word	0xffffffff


	//   ....[7]....
        /*0050*/ 	.word	0xffffffff


	//   ....[8]....
        /*0054*/ 	.word	0xffffffff


	//   ....[9]....
        /*0058*/ 	.word	0xffffffff


	//   ....[10]....
        /*005c*/ 	.word	0xffffffff


	//   ....[11]....
        /*0060*/ 	.word	0xffffffff


	//   ....[12]....
        /*0064*/ 	.word	0xffffffff


	//   ....[13]....
        /*0068*/ 	.word	0xffffffff


	//   ....[14]....
        /*006c*/ 	.word	0xffffffff


	//   ....[15]....
        /*0070*/ 	.word	0xffffffff


	//   ....[16]....
        /*0074*/ 	.word	0xffffffff


	//   ....[17]....
        /*0078*/ 	.word	0xffffffff


	//   ....[18]....
        /*007c*/ 	.word	0xffffffff


	//   ....[19]....
        /*0080*/ 	.word	0xffffffff


	//   ....[20]....
        /*0084*/ 	.word	0xffffffff


	//   ....[21]....
        /*0088*/ 	.word	0xffffffff


	//   ....[22]....
        /*008c*/ 	.word	0xffffffff


	//   ....[23]....
        /*0090*/ 	.word	0xffffffff


	//   ....[24]....
        /*0094*/ 	.word	0xffffffff


	//   ....[25]....
        /*0098*/ 	.word	0xffffffff


	//   ....[26]....
        /*009c*/ 	.word	0xffffffff


	//   ....[27]....
        /*00a0*/ 	.word	0xffffffff


	//   ....[28]....
        /*00a4*/ 	.word	0xffffffff


	//   ....[29]....
        /*00a8*/ 	.word	0xffffffff


	//   ....[30]....
        /*00ac*/ 	.word	0xffffffff


	//   ....[31]....
        /*00b0*/ 	.word	0xffffffff


	//   ....[32]....
        /*00b4*/ 	.word	0xffffffff


	//   ....[33]....
        /*00b8*/ 	.word	0xffffffff


	//   ....[34]....
        /*00bc*/ 	.word	0xffffffff


	//   ....[35]....
        /*00c0*/ 	.word	0xffffffff


	//   ....[36]....
        /*00c4*/ 	.word	0xffffffff


	//   ....[37]....
        /*00c8*/ 	.word	0xffffffff


	//   ....[38]....
        /*00cc*/ 	.word	0xffffffff


	//   ....[39]....
        /*00d0*/ 	.word	0xffffffff


	//   ....[40]....
        /*00d4*/ 	.word	0xffffffff


	//   ....[41]....
        /*00d8*/ 	.word	0xffffffff


	//   ....[42]....
        /*00dc*/ 	.word	0xffffffff


	//   ....[43]....
        /*00e0*/ 	.word	0xffffffff


	//   ....[44]....
        /*00e4*/ 	.word	0xffffffff


	//   ....[45]....
        /*00e8*/ 	.word	0xffffffff


	//   ....[46]....
        /*00ec*/ 	.word	0xffffffff


	//   ....[47]....
        /*00f0*/ 	.word	0xffffffff


	//   ....[48]....
        /*00f4*/ 	.word	0xffffffff


	//   ....[49]....
        /*00f8*/ 	.word	0xffffffff


	//   ....[50]....
        /*00fc*/ 	.word	0xffffffff


	//   ....[51]....
        /*0100*/ 	.word	0xffffffff


	//   ....[52]....
        /*0104*/ 	.word	0xffffffff


	//   ....[53]....
        /*0108*/ 	.word	0xffffffff


	//   ....[54]....
        /*010c*/ 	.word	0xffffffff


	//   ....[55]....
        /*0110*/ 	.word	0xffffffff


	//   ....[56]....
        /*0114*/ 	.word	0xffffffff


	//   ....[57]....
        /*0118*/ 	.word	0xffffffff


	//   ....[58]....
        /*011c*/ 	.word	0xffffffff


	//   ....[59]....
        /*0120*/ 	.word	0x05000091


	//   ....[60]....
        /*0124*/ 	.word	0x05000091


	//   ....[61]....
        /*0128*/ 	.word	0x05000091


	//   ....[62]....
        /*012c*/ 	.word	0x05000091


	//   ....[63]....
        /*0130*/ 	.word	0x05000091


	//   ....[64]....
        /*0134*/ 	.word	0x05000091


	//   ....[65]....
        /*0138*/ 	.word	0x05000091


	//   ....[66]....
        /*013c*/ 	.word	0x05000091


	//   ....[67]....
        /*0140*/ 	.word	0x05000091


	//   ....[68]....
        /*0144*/ 	.word	0x05000091


	//   ....[69]....
        /*0148*/ 	.word	0x05000091


	//   ....[70]....
        /*014c*/ 	.word	0x05000091


	//   ....[71]....
        /*0150*/ 	.word	0x05000091


	//   ....[72]....
        /*0154*/ 	.word	0x05000091


	//   ....[73]....
        /*0158*/ 	.word	0x05000091


	//   ....[74]....
        /*015c*/ 	.word	0x05000091


	//   ....[75]....
        /*0160*/ 	.word	0x05000091


	//   ....[76]....
        /*0164*/ 	.word	0x05000091


	//   ....[77]....
        /*0168*/ 	.word	0x05000091


	//   ....[78]....
        /*016c*/ 	.word	0x05000091


	//   ....[79]....
        /*0170*/ 	.word	0x05000091


	//   ....[80]....
        /*0174*/ 	.word	0x05000091


	//   ....[81]....
        /*0178*/ 	.word	0x05000091


	//   ....[82]....
        /*017c*/ 	.word	0x05000091


	//   ....[83]....
        /*0180*/ 	.word	0x05000091


	//   ....[84]....
        /*0184*/ 	.word	0x05000091


	//   ....[85]....
        /*0188*/ 	.word	0x05000091


	//   ....[86]....
        /*018c*/ 	.word	0x05000091


	//   ....[87]....
        /*0190*/ 	.word	0x05000091


	//   ....[88]....
        /*0194*/ 	.word	0x05000091


	//   ....[89]....
        /*0198*/ 	.word	0x05000091


	//   ....[90]....
        /*019c*/ 	.word	0x05000091


	//----- nvinfo : EIATTR_COOP_GROUP_INSTR_OFFSETS
	.align		4
.L_1367:
        /*01a0*/ 	.byte	0x04, 0x28
        /*01a2*/ 	.short	(.L_1369 - .L_1368)


	//   ....[0]....
.L_1368:
        /*01a4*/ 	.word	0x000006f0


	//   ....[1]....
        /*01a8*/ 	.word	0x00000780


	//   ....[2]....
        /*01ac*/ 	.word	0x000008d0


	//   ....[3]....
        /*01b0*/ 	.word	0x00000a30


	//   ....[4]....
        /*01b4*/ 	.word	0x00001420


	//   ....[5]....
        /*01b8*/ 	.word	0x00001c90


	//   ....[6]....
        /*01bc*/ 	.word	0x00001ff0


	//   ....[7]....
        /*01c0*/ 	.word	0x00003250


	//   ....[8]....
        /*01c4*/ 	.word	0x00003260


	//   ....[9]....
        /*01c8*/ 	.word	0x000032a0


	//   ....[10]....
        /*01cc*/ 	.word	0x000032b0


	//   ....[11]....
        /*01d0*/ 	.word	0x000032f0


	//   ....[12]....
        /*01d4*/ 	.word	0x00003300


	//   ....[13]....
        /*01d8*/ 	.word	0x00003340


	//   ....[14]....
        /*01dc*/ 	.word	0x00003350


	//   ....[15]....
        /*01e0*/ 	.word	0x00003390


	//   ....[16]....
        /*01e4*/ 	.word	0x000033a0


	//   ....[17]....
        /*01e8*/ 	.word	0x00003440


	//   ....[18]....
        /*01ec*/ 	.word	0x00003450


	//   ....[19]....
        /*01f0*/ 	.word	0x00003460


	//   ....[20]....
        /*01f4*/ 	.word	0x00003470


	//   ....[21]....
        /*01f8*/ 	.word	0x000039d0


	//   ....[22]....
        /*01fc*/ 	.word	0x00003a00


	//   ....[23]....
        /*0200*/ 	.word	0x00003a20


	//   ....[24]....
        /*0204*/ 	.word	0x00003a30


	//   ....[25]....
        /*0208*/ 	.word	0x00003a80


	//   ....[26]....
        /*020c*/ 	.word	0x00003aa0


	//   ....[27]....
        /*0210*/ 	.word	0x00003af0


	//   ....[28]....
        /*0214*/ 	.word	0x00003b10


	//   ....[29]....
        /*0218*/ 	.word	0x00003b60


	//   ....[30]....
        /*021c*/ 	.word	0x00003b70


	//   ....[31]....
        /*0220*/ 	.word	0x00003bc0


	//   ....[32]....
        /*0224*/ 	.word	0x00003bd0


	//   ....[33]....
        /*0228*/ 	.word	0x00003c20


	//   ....[34]....
        /*022c*/ 	.word	0x00003c30


	//   ....[35]....
        /*0230*/ 	.word	0x00003c40


	//   ....[36]....
        /*0234*/ 	.word	0x00003c50


	//   ....[37]....
        /*0238*/ 	.word	0x00004370


	//   ....[38]....
        /*023c*/ 	.word	0x00004460


	//   ....[39]....
        /*0240*/ 	.word	0x00004540


	//   ....[40]....
        /*0244*/ 	.word	0x000045a0


	//   ....[41]....
        /*0248*/ 	.word	0x000045d0


	//   ....[42]....
        /*024c*/ 	.word	0x000045f0


	//   ....[43]....
        /*0250*/ 	.word	0x00004620


	//   ....[44]....
        /*0254*/ 	.word	0x00004700


	//   ....[45]....
        /*0258*/ 	.word	0x00004740


	//   ....[46]....
        /*025c*/ 	.word	0x000048d0


	//   ....[47]....
        /*0260*/ 	.word	0x00004e60


	//   ....[48]....
        /*0264*/ 	.word	0x00005180


	//   ....[49]....
        /*0268*/ 	.word	0x00005250


	//   ....[50]....
        /*026c*/ 	.word	0x000052a0


	//   ....[51]....
        /*0270*/ 	.word	0x00005300


	//   ....[52]....
        /*0274*/ 	.word	0x00005350


	//   ....[53]....
        /*0278*/ 	.word	0x00005370


	//   ....[54]....
        /*027c*/ 	.word	0x00005510


	//   ....[55]....
        /*0280*/ 	.word	0x00005550


	//   ....[56]....
        /*0284*/ 	.word	0x000055b0


	//   ....[57]....
        /*0288*/ 	.word	0x00005600


	//   ....[58]....
        /*028c*/ 	.word	0x00005620


	//   ....[59]....
        /*0290*/ 	.word	0x00005d70


	//   ....[60]....
        /*0294*/ 	.word	0x00005dc0


	//   ....[61]....
        /*0298*/ 	.word	0x00005e40


	//   ....[62]....
        /*029c*/ 	.word	0x00005e90


	//   ....[63]....
        /*02a0*/ 	.word	0x00005f10


	//   ....[64]....
        /*02a4*/ 	.word	0x00005f60


	//   ....[65]....
        /*02a8*/ 	.word	0x00005fe0


	//   ....[66]....
        /*02ac*/ 	.word	0x00006030


	//   ....[67]....
        /*02b0*/ 	.word	0x000060b0


	//   ....[68]....
        /*02b4*/ 	.word	0x00006100


	//   ....[69]....
        /*02b8*/ 	.word	0x00006190


	//   ....[70]....
        /*02bc*/ 	.word	0x00006230


	//   ....[71]....
        /*02c0*/ 	.word	0x000062d0


	//   ....[72]....
        /*02c4*/ 	.word	0x00006380


	//   ....[73]....
        /*02c8*/ 	.word	0x000063d0


	//   ....[74]....
        /*02cc*/ 	.word	0x00006420


	//   ....[75]....
        /*02d0*/ 	.word	0x000064d0


	//   ....[76]....
        /*02d4*/ 	.word	0x00006540


	//   ....[77]....
        /*02d8*/ 	.word	0x000065e0


	//   ....[78]....
        /*02dc*/ 	.word	0x00006630


	//   ....[79]....
        /*02e0*/ 	.word	0x000066d0


	//   ....[80]....
        /*02e4*/ 	.word	0x00006720


	//   ....[81]....
        /*02e8*/ 	.word	0x000067b0


	//   ....[82]....
        /*02ec*/ 	.word	0x00006800


	//   ....[83]....
        /*02f0*/ 	.word	0x00006890


	//   ....[84]....
        /*02f4*/ 	.word	0x000068e0


	//   ....[85]....
        /*02f8*/ 	.word	0x00006990


	//   ....[86]....
        /*02fc*/ 	.word	0x000069e0


	//   ....[87]....
        /*0300*/ 	.word	0x00006a10


	//   ....[88]....
        /*0304*/ 	.word	0x00006a80


	//   ....[89]....
        /*0308*/ 	.word	0x00006ad0


	//   ....[90]....
        /*030c*/ 	.word	0x00006b20


	//----- nvinfo : EIATTR_VRC_CTA_INIT_COUNT
	.align		4
.L_1369:
        /*0310*/ 	.byte	0x02, 0x4a
	.zero		1
	.zero		1


	//----- nvinfo : EIATTR_EXIT_INSTR_OFFSETS
	.align		4
        /*0314*/ 	.byte	0x04, 0x1c
        /*0316*/ 	.short	(.L_1371 - .L_1370)


	//   ....[0]....
.L_1370:
        /*0318*/ 	.word	0x00005760


	//   ....[1]....
        /*031c*/ 	.word	0x00005d10


	//----- nvinfo : EIATTR_MAX_THREADS
	.align		4
.L_1371:
        /*0320*/ 	.byte	0x04, 0x05
        /*0322*/ 	.short	(.L_1373 - .L_1372)
.L_1372:
        /*0324*/ 	.word	0x00000080
        /*0328*/ 	.word	0x00000001
        /*032c*/ 	.word	0x00000001


	//----- nvinfo : EIATTR_CRS_STACK_SIZE
	.align		4
.L_1373:
        /*0330*/ 	.byte	0x04, 0x1e
        /*0332*/ 	.short	(.L_1375 - .L_1374)
.L_1374:
        /*0334*/ 	.word	0x00000000


	//----- nvinfo : EIATTR_CBANK_PARAM_SIZE
	.align		4
.L_1375:
        /*0338*/ 	.byte	0x03, 0x19
        /*033a*/ 	.short	0x01f0


	//----- nvinfo : EIATTR_PARAM_CBANK
	.align		4
        /*033c*/ 	.byte	0x04, 0x0a
        /*033e*/ 	.short	(.L_1377 - .L_1376)
	.align		4
.L_1376:
        /*0340*/ 	.word	index@(.nv.constant0._Z25selective_scan_bwd_kernelI32Selective_Scan_bwd_kernel_traitsILi128ELi16ELb1ELb0ELb0ELb0ELb1EN3c108BFloat16EfEEv12SSMParamsBwd)
        /*0344*/ 	.short	0x0380
        /*0346*/ 	.short	0x01f0


	//----- nvinfo : EIATTR_SW_WAR
	.align		4
.L_1377:
        /*0348*/ 	.byte	0x04, 0x36
        /*034a*/ 	.short	(.L_1379 - .L_1378)
.L_1378:
        /*034c*/ 	.word	0x00000008
.L_1379:


//--------------------- .nv.info._Z25selective_scan_bwd_kernelI32Selective_Scan_bwd_kernel_traitsILi128ELi16ELb1ELb0ELb0ELb1ELb0EN3c108BFloat16EfEEv12SSMParamsBwd --------------------------
	.section	.nv.info._Z25selective_scan_bwd_kernelI32Selective_Scan_bwd_kernel_traitsILi128ELi16ELb1ELb0ELb0ELb1ELb0EN3c108BFloat16EfEEv12SSMParamsBwd,"",@"SHT_CUDA_INFO"
	.sectionflags	@""
	.align	4


	//----- nvinfo : EIATTR_CUDA_API_VERSION
	.align		4
        /*0000*/ 	.byte	0x04, 0x37
        /*0002*/ 	.short	(.L_1381 - .L_1380)
.L_1380:
        /*0004*/ 	.word	0x00000082


	//----- nvinfo : EIATTR_KPARAM_INFO
	.align		4
.L_1381:
        /*0008*/ 	.byte	0x04, 0x17
        /*000a*/ 	.short	(.L_1383 - .L_1382)
.L_1382:
        /*000c*/ 	.word	0x00000000
        /*0010*/ 	.short	0x0000
        /*0012*/ 	.short	0x0000
        /*0014*/ 	.byte	0x00, 0xf0, 0xc1, 0x07


	//----- nvinfo : EIATTR_SPARSE_MMA_MASK
	.align		4
.L_1383:
        /*0018*/ 	.byte	0x03, 0x50
        /*001a*/ 	.short	0x0000


	//----- nvinfo : EIATTR_MAXREG_COUNT
	.align		4
        /*001c*/ 	.byte	0x03, 0x1b
        /*001e*/ 	.short	0x00a8


	//----- nvinfo : EIATTR_NUM_BARRIERS
	.align		4
        /*0020*/ 	.byte	0x02, 0x4c
        /*0022*/ 	.byte	0x01
	.zero		1


	//----- nvinfo : EIATTR_MERCURY_ISA_VERSION
	.align		4
        /*0024*/ 	.byte	0x03, 0x5f
        /*0026*/ 	.short	0x0101


	//----- nvinfo : EIATTR_INT_WARP_WIDE_INSTR_OFFSETS
	.align		4
        /*0028*/ 	.byte	0x04, 0x31
        /*002a*/ 	.short	(.L_1385 - .L_1384)


	//   ....[0]....
.L_1384:
        /*002c*/ 	.word	0x00003a90


	//----- nvinfo : EIATTR_COOP_GROUP_MASK_REGIDS
	.align		4
.L_1385:
        /*0030*/ 	.byte	0x04, 0x29
        /*0032*/ 	.short	(.L_1387 - .L_1386)


	//   ....[0]....
.L_1386:
        /*0034*/ 	.word	0xffffffff


	//   ....[1]....
        /*0038*/ 	.word	0xffffffff


	//   ....[2]....
        /*003c*/ 	.word	0xffffffff


	//   ....[3]....
        /*0040*/ 	.word	0xffffffff


	//   ....[4]....
        /*0044*/ 	.word	0xffffffff


	//   ....[5]....
        /*0048*/ 	.word	0xffffffff


	//   ....[6]....
        /*004c*/ 	.word	0xffffffff


	//   ....[7]....
        /*0050*/ 	.word	0xffffffff


	//   ....[8]....
        /*0054*/ 	.word	0xffffffff


	//   ....[9]....
        /*0058*/ 	.word	0xffffffff


	//   ....[10]....
        /*005c*/ 	.word	0xffffffff


	//   ....[11]....
        /*0060*/ 	.word	0xffffffff


	//   ....[12]....
        /*0064*/ 	.word	0xffffffff


	//   ....[13]....
        /*0068*/ 	.word	0xffffffff


	//   ....[14]....
        /*006c*/ 	.word	0xffffffff


	//   ....[15]....
        /*0070*/ 	.word	0xffffffff


	//   ....[16]....
        /*0074*/ 	.word	0xffffffff


	//   ....[17]....
        /*0078*/ 	.word	0xffffffff


	//   ....[18]....
        /*007c*/ 	.word	0xffffffff


	//   ....[19]....
        /*0080*/ 	.word	0xffffffff


	//   ....[20]....
        /*0084*/ 	.word	0xffffffff


	//   ....[21]....
        /*0088*/ 	.word	0xffffffff


	//   ....[22]....
        /*008c*/ 	.word	0xffffffff


	//   ....[23]....
        /*0090*/ 	.word	0xffffffff


	//   ....[24]....
        /*0094*/ 	.word	0xffffffff


	//   ....[25]....
        /*0098*/ 	.word	0xffffffff


	//   ....[26]....
        /*009c*/ 	.word	0xffffffff


	//   ....[27]....
        /*00a0*/ 	.word	0xffffffff


	//   ....[28]....
        /*00a4*/ 	.word	0xffffffff


	//   ....[29]....
        /*00a8*/ 	.word	0xffffffff


	//   ....[30]....
        /*00ac*/ 	.word	0xffffffff


	//   ....[31]....
        /*00b0*/ 	.word	0xffffffff


	//   ....[32]....
        /*00b4*/ 	.word	0xffffffff


	//   ....[33]....
        /*00b8*/ 	.word	0xffffffff


	//   ....[34]....
        /*00bc*/ 	.word	0xffffffff


	//   ....[35]....
        /*00c0*/ 	.word	0xffffffff


	//   ....[36]....
        /*00c4*/ 	.word	0xffffffff


	//   ....[37]....
        /*00c8*/ 	.word	0xffffffff


	//   ....[38]....
        /*00cc*/ 	.word	0xffffffff


	//   ....[39]....
        /*00d0*/ 	.word	0xffffffff


	//   ....[40]....
        /*00d4*/ 	.word	0xffffffff


	//   ....[41]....
        /*00d8*/ 	.word	0xffffffff


	//   ....[42]....
        /*00dc*/ 	.word	0xffffffff


	//   ....[43]....
        /*00e0*/ 	.word	0xffffffff


	//   ....[44]....
        /*00e4*/ 	.word	0xffffffff


	//   ....[45]....
        /*00e8*/ 	.word	0xffffffff


	//   ....[46]....
        /*00ec*/ 	.word	0xffffffff


	//   ....[47]....
        /*00f0*/ 	.word	0xffffffff


	//   ....[48]....
        /*00f4*/ 	.word	0xffffffff


	//   ....[49]....
        /*00f8*/ 	.word	0xffffffff


	//   ....[50]....
        /*00fc*/ 	.word	0xffffffff


	//   ....[51]....
        /*0100*/ 	.word	0xffffffff


	//   ....[52]....
        /*0104*/ 	.word	0xffffffff


	//   ....[53]....
        /*0108*/ 	.word	0xffffffff


	//   ....[54]....
        /*010c*/ 	.word	0xffffffff


	//   ....[55]....
        /*0110*/ 	.word	0xffffffff


	//   ....[56]....
        /*0114*/ 	.word	0x05000099


	//   ....[57]....
        /*0118*/ 	.word	0x05000099


	//   ....[58]....
        /*011c*/ 	.word	0x05000099


	//   ....[59]....
        /*0120*/ 	.word	0x05000099


	//   ....[60]....
        /*0124*/ 	.word	0x05000099


	//   ....[61]....
        /*0128*/ 	.word	0x05000099


	//   ....[62]....
        /*012c*/ 	.word	0x05000099


	//   ....[63]....
        /*0130*/ 	.word	0x05000099


	//   ....[64]....
        /*0134*/ 	.word	0x05000099


	//   ....[65]....
        /*0138*/ 	.word	0x05000099


	//   ....[66]....
        /*013c*/ 	.word	0x05000099


	//   ....[67]....
        /*0140*/ 	.word	0x05000099


	//   ....[68]....
        /*0144*/ 	.word	0x05000099


	//   ....[69]....
        /*0148*/ 	.word	0x05000099


	//   ....[70]....
        /*014c*/ 	.word	0x05000099


	//   ....[71]....
        /*0150*/ 	.word	0x05000099


	//   ....[72]....
        /*0154*/ 	.word	0x05000099


	//   ....[73]....
        /*0158*/ 	.word	0x05000099


	//   ....[74]....
        /*015c*/ 	.word	0x05000099


	//   ....[75]....
        /*0160*/ 	.word	0x05000099


	//   ....[76]....
        /*0164*/ 	.word	0x05000099


	//   ....[77]....
        /*0168*/ 	.word	0x05000099


	//   ....[78]....
        /*016c*/ 	.word	0x05000099


	//   ....[79]....
        /*0170*/ 	.word	0x05000099


	//   ....[80]....
        /*0174*/ 	.word	0x05000099


	//   ....[81]....
        /*0178*/ 	.word	0x05000099


	//   ....[82]....
        /*017c*/ 	.word	0x05000099


	//   ....[83]....
        /*0180*/ 	.word	0x05000099


	//   ....[84]....
        /*0184*/ 	.word	0x05000099


	//   ....[85]....
        /*0188*/ 	.word	0x05000099


	//   ....[86]....
        /*018c*/ 	.word	0x05000099


	//   ....[87]....
        /*0190*/ 	.word	0x05000099


	//----- nvinfo : EIATTR_COOP_GROUP_INSTR_OFFSETS
	.align		4
.L_1387:
        /*0194*/ 	.byte	0x04, 0x28
        /*0196*/ 	.short	(.L_1389 - .L_1388)


	//   ....[0]....
.L_1388:
        /*0198*/ 	.word	0x00000650


	//   ....[1]....
        /*019c*/ 	.word	0x00000700


	//   ....[2]....
        /*01a0*/ 	.word	0x00000a40


	//   ....[3]....
        /*01a4*/ 	.word	0x00003f10


	//   ....[4]....
        /*01a8*/ 	.word	0x00003f20


	//   ....[5]....
        /*01ac*/ 	.word	0x00003f60


	//   ....[6]....
        /*01b0*/ 	.word	0x00003f70


	//   ....[7]....
        /*01b4*/ 	.word	0x00003fb0


	//   ....[8]....
        /*01b8*/ 	.word	0x00003fc0


	//   ....[9]....
        /*01bc*/ 	.word	0x00004000


	//   ....[10]....
        /*01c0*/ 	.word	0x00004010


	//   ....[11]....
        /*01c4*/ 	.word	0x00004050


	//   ....[12]....
        /*01c8*/ 	.word	0x00004060


	//   ....[13]....
        /*01cc*/ 	.word	0x00004100


	//   ....[14]....
        /*01d0*/ 	.word	0x00004110


	//   ....[15]....
        /*01d4*/ 	.word	0x00004120


	//   ....[16]....
        /*01d8*/ 	.word	0x00004130


	//   ....[17]....
        /*01dc*/ 	.word	0x00004690


	//   ....[18]....
        /*01e0*/ 	.word	0x000046c0


	//   ....[19]....
        /*01e4*/ 	.word	0x000046e0


	//   ....[20]....
        /*01e8*/ 	.word	0x000046f0


	//   ....[21]....
        /*01ec*/ 	.word	0x00004740


	//   ....[22]....
        /*01f0*/ 	.word	0x00004760


	//   ....[23]....
        /*01f4*/ 	.word	0x000047b0


	//   ....[24]....
        /*01f8*/ 	.word	0x000047d0


	//   ....[25]....
        /*01fc*/ 	.word	0x00004820


	//   ....[26]....
        /*0200*/ 	.word	0x00004830


	//   ....[27]....
        /*0204*/ 	.word	0x00004880


	//   ....[28]....
        /*0208*/ 	.word	0x00004890


	//   ....[29]....
        /*020c*/ 	.word	0x000048e0


	//   ....[30]....
        /*0210*/ 	.word	0x000048f0


	//   ....[31]....
        /*0214*/ 	.word	0x00004900


	//   ....[32]....
        /*0218*/ 	.word	0x00004910


	//   ....[33]....
        /*021c*/ 	.word	0x00005030


	//   ....[34]....
        /*0220*/ 	.word	0x00005150


	//   ....[35]....
        /*0224*/ 	.word	0x00005230


	//   ....[36]....
        /*0228*/ 	.word	0x00005320


	//   ....[37]....
        /*022c*/ 	.word	0x00005400


	//   ....[38]....
        /*0230*/ 	.word	0x000054d0


	//   ....[39]....
        /*0234*/ 	.word	0x00005500


	//   ....[40]....
        /*0238*/ 	.word	0x00005550


	//   ....[41]....
        /*023c*/ 	.word	0x00005580


	//   ....[42]....
        /*0240*/ 	.word	0x000055c0


	//   ....[43]....
        /*0244*/ 	.word	0x00005af0


	//   ....[44]....
        /*0248*/ 	.word	0x00006350


	//   ....[45]....
        /*024c*/ 	.word	0x000066f0


	//   ....[46]....
        /*0250*/ 	.word	0x00006850


	//   ....[47]....
        /*0254*/ 	.word	0x000068a0


	//   ....[48]....
        /*0258*/ 	.word	0x00006900


	//   ....[49]....
        /*025c*/ 	.word	0x00006950


	//   ....[50]....
        /*0260*/ 	.word	0x00006970


	//   ....[51]....
        /*0264*/ 	.word	0x00006b10


	//   ....[52]....
        /*0268*/ 	.word	0x00006b50


	//   ....[53]....
        /*026c*/ 	.word	0x00006bb0


	//   ....[54]....
        /*0270*/ 	.word	0x00006c00


	//   ....[55]....
        /*0274*/ 	.word	0x00006c20


	//   ....[56]....
        /*0278*/ 	.word	0x00007370


	//   ....[57]....
        /*027c*/ 	.word	0x000073c0


	//   ....[58]....
        /*0280*/ 	.word	0x00007440


	//   ....[59]....
        /*0284*/ 	.word	0x00007490


	//   ....[60]....
        /*0288*/ 	.word	0x00007510


	//   ....[61]....
        /*028c*/ 	.word	0x00007560


	//   ....[62]....
        /*0290*/ 	.word	0x000075e0


	//   ....[63]....
        /*0294*/ 	.word	0x00007630


	//   ....[64]....
        /*0298*/ 	.word	0x000076b0


	//   ....[65]....
        /*029c*/ 	.word	0x00007700


	//   ....[66]....
        /*02a0*/ 	.word	0x00007790


	//   ....[67]....
        /*02a4*/ 	.word	0x00007830


	//   ....[68]....
        /*02a8*/ 	.word	0x000078d0


	//   ....[69]....
        /*02ac*/ 	.word	0x00007980


	//   ....[70]....
        /*02b0*/ 	.word	0x000079d0


	//   ....[71]....
        /*02b4*/ 	.word	0x00007a20


	//   ....[72]....
        /*02b8*/ 	.word	0x00007ad0


	//   ....[73]....
        /*02bc*/ 	.word	0x00007b40


	//   ....[74]....
        /*02c0*/ 	.word	0x00007be0


	//   ....[75]....
        /*02c4*/ 	.word	0x00007c30


	//   ....[76]....
        /*02c8*/ 	.word	0x00007cd0


	//   ....[77]....
        /*02cc*/ 	.word	0x00007d20


	//   ....[78]....
        /*02d0*/ 	.word	0x00007db0


	//   ....[79]....
        /*02d4*/ 	.word	0x00007e00


	//   ....[80]....
        /*02d8*/ 	.word	0x00007e90


	//   ....[81]....
        /*02dc*/ 	.word	0x00007ee0


	//   ....[82]....
        /*02e0*/ 	.word	0x00007f90


	//   ....[83]....
        /*02e4*/ 	.word	0x00007fe0


	//   ....[84]....
        /*02e8*/ 	.word	0x00008010


	//   ....[85]....
        /*02ec*/ 	.word	0x00008090


	//   ....[86]....
        /*02f0*/ 	.word	0x000080e0


	//   ....[87]....
        /*02f4*/ 	.word	0x00008130


	//----- nvinfo : EIATTR_VRC_CTA_INIT_COUNT
	.align		4
.L_1389:
        /*02f8*/ 	.byte	0x02, 0x4a
	.zero		1
	.zero		1


	//----- nvinfo : EIATTR_EXIT_INSTR_OFFSETS
	.align		4
        /*02fc*/ 	.byte	0x04, 0x1c
        /*02fe*/ 	.short	(.L_1391 - .L_1390)


	//   ....[0]....
.L_1390:
        /*0300*/ 	.word	0x00006d60


	//   ....[1]....
        /*0304*/ 	.word	0x00007310


	//----- nvinfo : EIATTR_MAX_THREADS
	.align		4
.L_1391:
        /*0308*/ 	.byte	0x04, 0x05
        /*030a*/ 	.short	(.L_1393 - .L_1392)
.L_1392:
        /*030c*/ 	.word	0x00000080
        /*0310*/ 	.word	0x00000001
        /*0314*/ 	.word	0x00000001


	//----- nvinfo : EIATTR_CRS_STACK_SIZE
	.align		4
.L_1393:
        /*0318*/ 	.byte	0x04, 0x1e
        /*031a*/ 	.short	(.L_1395 - .L_1394)
.L_1394:
        /*031c*/ 	.word	0x00000000


	//----- nvinfo : EIATTR_CBANK_PARAM_SIZE
	.align		4
.L_1395:
        /*0320*/ 	.byte	0x03, 0x19
        /*0322*/ 	.short	0x01f0


	//----- nvinfo : EIATTR_PARAM_CBANK
	.align		4
        /*0324*/ 	.byte	0x04, 0x0a
        /*0326*/ 	.short	(.L_1397 - .L_1396)
	.align		4
.L_1396:
        /*0328*/ 	.word	index@(.nv.constant0._Z25selective_scan_bwd_kernelI32Selective_Scan_bwd_kernel_traitsILi128ELi16ELb1ELb0ELb0ELb1ELb0EN3c108BFloat16EfEEv12SSMParamsBwd)
        /*032c*/ 	.short	0x0380
        /*032e*/ 	.short	0x01f0


	//----- nvinfo : EIATTR_SW_WAR
	.align		4
.L_1397:
        /*0330*/ 	.byte	0x04, 0x36
        /*0332*/ 	.short	(.L_1399 - .L_1398)
.L_1398:
        /*0334*/ 	.word	0x00000008
.L_1399:


//--------------------- .nv.info._Z25selective_scan_bwd_kernelI32Selective_Scan_bwd_kernel_traitsILi128ELi16ELb1ELb0ELb0ELb1ELb1EN3c108BFloat16EfEEv12SSMParamsBwd --------------------------
	.section	.nv.info._Z25selective_scan_bwd_kernelI32Selective_Scan_bwd_kernel_traitsILi128ELi16ELb1ELb0ELb0ELb1ELb1EN3c108BFloat16EfEEv12SSMParamsBwd,"",@"SHT_CUDA_INFO"
	.sectionflags	@""
	.align	4


	//----- nvinfo : EIATTR_CUDA_API_VERSION
	.align		4
        /*0000*/ 	.byte	0x04, 0x37
        /*0002*/ 	.short	(.L_1401 - .L_1400)
.L_1400:
        /*0004*/ 	.word	0x00000082


	//----- nvinfo : EIATTR_KPARAM_INFO
	.align		4
.L_1401:
        /*0008*/ 	.byte	0x04, 0x17
        /*000a*/ 	.short	(.L_1403 - .L_1402)
.L_1402:
        /*000c*/ 	.word	0x00000000
        /*0010*/ 	.short	0x0000
        /*0012*/ 	.short	0x0000
        /*0014*/ 	.byte	0x00, 0xf0, 0xc1, 0x07


	//----- nvinfo : EIATTR_SPARSE_MMA_MASK
	.align		4
.L_1403:
        /*0018*/ 	.byte	0x03, 0x50
        /*001a*/ 	.short	0x0000


	//----- nvinfo : EIATTR_MAXREG_COUNT
	.align		4
        /*001c*/ 	.byte	0x03, 0x1b
        /*001e*/ 	.short	0x00a8


	//----- nvinfo : EIATTR_NUM_BARRIERS
	.align		4
        /*0020*/ 	.byte	0x02, 0x4c
        /*0022*/ 	.byte	0x01
	.zero		1


	//----- nvinfo : EIATTR_MERCURY_ISA_VERSION
	.align		4
        /*0024*/ 	.byte	0x03, 0x5f
        /*0026*/ 	.short	0x0101


	//----- nvinfo : EIATTR_INT_WARP_WIDE_INSTR_OFFSETS
	.align		4
        /*0028*/ 	.byte	0x04, 0x31
        /*002a*/ 	.short	(.L_1405 - .L_1404)


	//   ....[0]....
.L_1404:
        /*002c*/ 	.word	0x00004fa0


	//----- nvinfo : EIATTR_COOP_GROUP_MASK_REGIDS
	.align		4
.L_1405:
        /*0030*/ 	.byte	0x04, 0x29
        /*0032*/ 	.short	(.L_1407 - .L_1406)


	//   ....[0]....
.L_1406:
        /*0034*/ 	.word	0xffffffff


	//   ....[1]....
        /*0038*/ 	.word	0xffffffff


	//   ....[2]....
        /*003c*/ 	.word	0xffffffff


	//   ....[3]....
        /*0040*/ 	.word	0xffffffff


	//   ....[4]....
        /*0044*/ 	.word	0xffffffff


	//   ....[5]....
        /*0048*/ 	.word	0xffffffff


	//   ....[6]....
        /*004c*/ 	.word	0xffffffff


	//   ....[7]....
        /*0050*/ 	.word	0xffffffff


	//   ....[8]....
        /*0054*/ 	.word	0xffffffff


	//   ....[9]....
        /*0058*/ 	.word	0xffffffff


	//   ....[10]....
        /*005c*/ 	.word	0xffffffff


	//   ....[11]....
        /*0060*/ 	.word	0xffffffff


	//   ....[12]....
        /*0064*/ 	.word	0xffffffff


	//   ....[13]....
        /*0068*/ 	.word	0xffffffff


	//   ....[14]....
        /*006c*/ 	.word	0xffffffff


	//   ....[15]....
        /*0070*/ 	.word	0xffffffff


	//   ....[16]....
        /*0074*/ 	.word	0xffffffff


	//   ....[17]....
        /*0078*/ 	.word	0xffffffff


	//   ....[18]....
        /*007c*/ 	.word	0xffffffff


	//   ....[19]....
        /*0080*/ 	.word	0xffffffff


	//   ....[20]....
        /*0084*/ 	.word	0xffffffff


	//   ....[21]....
        /*0088*/ 	.word	0xffffffff


	//   ....[22]....
        /*008c*/ 	.word	0xffffffff


	//   ....[23]....
        /*0090*/ 	.word	0xffffffff


	//   ....[24]....
        /*0094*/ 	.word	0xffffffff


	//   ....[25]....
        /*0098*/ 	.word	0xffffffff


	//   ....[26]....
        /*009c*/ 	.word	0xffffffff


	//   ....[27]....
        /*00a0*/ 	.word	0xffffffff


	//   ....[28]....
        /*00a4*/ 	.word	0xffffffff


	//   ....[29]....
        /*00a8*/ 	.word	0xffffffff


	//   ....[30]....
        /*00ac*/ 	.word	0xffffffff


	//   ....[31]....
        /*00b0*/ 	.word	0xffffffff


	//   ....[32]....
        /*00b4*/ 	.word	0xffffffff


	//   ....[33]....
        /*00b8*/ 	.word	0xffffffff


	//   ....[34]....
        /*00bc*/ 	.word	0xffffffff


	//   ....[35]....
        /*00c0*/ 	.word	0xffffffff


	//   ....[36]....
        /*00c4*/ 	.word	0xffffffff


	//   ....[37]....
        /*00c8*/ 	.word	0xffffffff


	//   ....[38]....
        /*00cc*/ 	.word	0xffffffff


	//   ....[39]....
        /*00d0*/ 	.word	0xffffffff


	//   ....[40]....
        /*00d4*/ 	.word	0xffffffff


	//   ....[41]....
        /*00d8*/ 	.word	0xffffffff


	//   ....[42]....
        /*00dc*/ 	.word	0xffffffff


	//   ....[43]....
        /*00e0*/ 	.word	0xffffffff


	//   ....[44]....
        /*00e4*/ 	.word	0xffffffff


	//   ....[45]....
        /*00e8*/ 	.word	0xffffffff


	//   ....[46]....
        /*00ec*/ 	.word	0xffffffff


	//   ....[47]....
        /*00f0*/ 	.word	0xffffffff


	//   ....[48]....
        /*00f4*/ 	.word	0xffffffff


	//   ....[49]....
        /*00f8*/ 	.word	0xffffffff


	//   ....[50]....
        /*00fc*/ 	.word	0xffffffff


	//   ....[51]....
        /*0100*/ 	.word	0xffffffff


	//   ....[52]....
        /*0104*/ 	.word	0xffffffff


	//   ....[53]....
        /*0108*/ 	.word	0xffffffff


	//   ....[54]....
        /*010c*/ 	.word	0xffffffff


	//   ....[55]....
        /*0110*/ 	.word	0xffffffff


	//   ....[56]....
        /*0114*/ 	.word	0xffffffff


	//   ....[57]....
        /*0118*/ 	.word	0xffffffff


	//   ....[58]....
        /*011c*/ 	.word	0xffffffff


	//   ....[59]....
        /*0120*/ 	.word	0xffffffff


	//   ....[60]....
        /*0124*/ 	.word	0x05000098


	//   ....[61]....
        /*0128*/ 	.word	0x05000098


	//   ....[62]....
        /*012c*/ 	.word	0x05000098


	//   ....[63]....
        /*0130*/ 	.word	0x05000098


	//   ....[64]....
        /*0134*/ 	.word	0x05000098


	//   ....[65]....
        /*0138*/ 	.word	0x05000098


	//   ....[66]....
        /*013c*/ 	.word	0x05000098


	//   ....[67]....
        /*0140*/ 	.word	0x05000098


	//   ....[68]....
        /*0144*/ 	.word	0x05000098


	//   ....[69]....
        /*0148*/ 	.word	0x05000098


	//   ....[70]....
        /*014c*/ 	.word	0x05000098


	//   ....[71]....
        /*0150*/ 	.word	0x05000098


	//   ....[72]....
        /*0154*/ 	.word	0x05000098


	//   ....[73]....
        /*0158*/ 	.word	0x05000098


	//   ....[74]....
        /*015c*/ 	.word	0x05000098


	//   ....[75]....
        /*0160*/ 	.word	0x05000098


	//   ....[76]....
        /*0164*/ 	.word	0x05000098


	//   ....[77]....
        /*0168*/ 	.word	0x05000098


	//   ....[78]....
        /*016c*/ 	.word	0x05000098


	//   ....[79]....
        /*0170*/ 	.word	0x05000098


	//   ....[80]....
        /*0174*/ 	.word	0x05000098


	//   ....[81]....
        /*0178*/ 	.word	0x05000098


	//   ....[82]....
        /*017c*/ 	.word	0x05000098


	//   ....[83]....
        /*0180*/ 	.word	0x05000098


	//   ....[84]....
        /*0184*/ 	.word	0x05000098


	//   ....[85]....
        /*0188*/ 	.word	0x05000098


	//   ....[86]....
        /*018c*/ 	.word	0x05000098


	//   ....[87]....
        /*0190*/ 	.word	0x05000098


	//   ....[88]....
        /*0194*/ 	.word	0x05000098


	//   ....[89]....
        /*0198*/ 	.word	0x05000098


	//   ....[90]....
        /*019c*/ 	.word	0x05000098


	//   ....[91]....
        /*01a0*/ 	.word	0x05000098


	//----- nvinfo : EIATTR_COOP_GROUP_INSTR_OFFSETS
	.align		4
.L_1407:
        /*01a4*/ 	.byte	0x04, 0x28
        /*01a6*/ 	.short	(.L_1409 - .L_1408)


	//   ....[0]....
.L_1408:
        /*01a8*/ 	.word	0x00000650


	//   ....[1]....
        /*01ac*/ 	.word	0x00000700


	//   ....[2]....
        /*01b0*/ 	.word	0x000008f0


	//   ....[3]....
        /*01b4*/ 	.word	0x00002e70


	//   ....[4]....
        /*01b8*/ 	.word	0x00003640


	//   ....[5]....
        /*01bc*/ 	.word	0x00004050


	//   ....[6]....
        /*01c0*/ 	.word	0x00004350


	//   ....[7]....
        /*01c4*/ 	.word	0x00005420


	//   ....[8]....
        /*01c8*/ 	.word	0x00005430


	//   ....[9]....
        /*01cc*/ 	.word	0x00005470


	//   ....[10]....
        /*01d0*/ 	.word	0x00005480


	//   ....[11]....
        /*01d4*/ 	.word	0x000054c0


	//   ....[12]....
        /*01d8*/ 	.word	0x000054d0


	//   ....[13]....
        /*01dc*/ 	.word	0x00005510


	//   ....[14]....
        /*01e0*/ 	.word	0x00005520


	//   ....[15]....
        /*01e4*/ 	.word	0x00005560


	//   ....[16]....
        /*01e8*/ 	.word	0x00005570


	//   ....[17]....
        /*01ec*/ 	.word	0x00005610


	//   ....[18]....
        /*01f0*/ 	.word	0x00005620


	//   ....[19]....
        /*01f4*/ 	.word	0x00005630


	//   ....[20]....
        /*01f8*/ 	.word	0x00005640


	//   ....[21]....
        /*01fc*/ 	.word	0x00005ba0


	//   ....[22]....
        /*0200*/ 	.word	0x00005bd0


	//   ....[23]....
        /*0204*/ 	.word	0x00005bf0


	//   ....[24]....
        /*0208*/ 	.word	0x00005c00


	//   ....[25]....
        /*020c*/ 	.word	0x00005c50


	//   ....[26]....
        /*0210*/ 	.word	0x00005c70


	//   ....[27]....
        /*0214*/ 	.word	0x00005cc0


	//   ....[28]....
        /*0218*/ 	.word	0x00005ce0


	//   ....[29]....
        /*021c*/ 	.word	0x00005d30


	//   ....[30]....
        /*0220*/ 	.word	0x00005d40


	//   ....[31]....
        /*0224*/ 	.word	0x00005d90


	//   ....[32]....
        /*0228*/ 	.word	0x00005da0


	//   ....[33]....
        /*022c*/ 	.word	0x00005df0


	//   ....[34]....
        /*0230*/ 	.word	0x00005e00


	//   ....[35]....
        /*0234*/ 	.word	0x00005e10


	//   ....[36]....
        /*0238*/ 	.word	0x00005e20


	//   ....[37]....
        /*023c*/ 	.word	0x00006560


	//   ....[38]....
        /*0240*/ 	.word	0x00006660


	//   ....[39]....
        /*0244*/ 	.word	0x00006740


	//   ....[40]....
        /*0248*/ 	.word	0x00006830


	//   ....[41]....
        /*024c*/ 	.word	0x00006910


	//   ....[42]....
        /*0250*/ 	.word	0x000069d0


	//   ....[43]....
        /*0254*/ 	.word	0x00006a10


	//   ....[44]....
        /*0258*/ 	.word	0x00006a40


	//   ....[45]....
        /*025c*/ 	.word	0x00006a90


	//   ....[46]....
        /*0260*/ 	.word	0x00006ad0


	//   ....[47]....
        /*0264*/ 	.word	0x00007000


	//   ....[48]....
        /*0268*/ 	.word	0x00007840


	//   ....[49]....
        /*026c*/ 	.word	0x00007c00


	//   ....[50]....
        /*0270*/ 	.word	0x00007d50


	//   ....[51]....
        /*0274*/ 	.word	0x00007da0


	//   ....[52]....
        /*0278*/ 	.word	0x00007e00


	//   ....[53]....
        /*027c*/ 	.word	0x00007e50


	//   ....[54]....
        /*0280*/ 	.word	0x00007e70


	//   ....[55]....
        /*0284*/ 	.word	0x00008010


	//   ....[56]....
        /*0288*/ 	.word	0x00008050


	//   ....[57]....
        /*028c*/ 	.word	0x000080b0


	//   ....[58]....
        /*0290*/ 	.word	0x00008100


	//   ....[59]....
        /*0294*/ 	.word	0x00008120


	//   ....[60]....
        /*0298*/ 	.word	0x00008870


	//   ....[61]....
        /*029c*/ 	.word	0x000088c0


	//   ....[62]....
        /*02a0*/ 	.word	0x00008950


	//   ....[63]....
        /*02a4*/ 	.word	0x000089a0


	//   ....[64]....
        /*02a8*/ 	.word	0x00008a20


	//   ....[65]....
        /*02ac*/ 	.word	0x00008a70


	//   ....[66]....
        /*02b0*/ 	.word	0x00008af0


	//   ....[67]....
        /*02b4*/ 	.word	0x00008b40


	//   ....[68]....
        /*02b8*/ 	.word	0x00008bc0


	//   ....[69]....
        /*02bc*/ 	.word	0x00008c10


	//   ....[70]....
        /*02c0*/ 	.word	0x00008ca0


	//   ....[71]....
        /*02c4*/ 	.word	0x00008d40


	//   ....[72]....
        /*02c8*/ 	.word	0x00008de0


	//   ....[73]....
        /*02cc*/ 	.word	0x00008e80


	//   ....[74]....
        /*02d0*/ 	.word	0x00008ee0


	//   ....[75]....
        /*02d4*/ 	.word	0x00008f30


	//   ....[76]....
        /*02d8*/ 	.word	0x00008fe0


	//   ....[77]....
        /*02dc*/ 	.word	0x00009050


	//   ....[78]....
        /*02e0*/ 	.word	0x000090f0


	//   ....[79]....
        /*02e4*/ 	.word	0x00009140


	//   ....[80]....
        /*02e8*/ 	.word	0x000091e0


	//   ....[81]....
        /*02ec*/ 	.word	0x00009230


	//   ....[82]....
        /*02f0*/ 	.word	0x000092c0


	//   ....[83]....
        /*02f4*/ 	.word	0x00009310


	//   ....[84]....
        /*02f8*/ 	.word	0x000093a0


	//   ....[85]....
        /*02fc*/ 	.word	0x000093f0


	//   ....[86]....
        /*0300*/ 	.word	0x00009490


	//   ....[87]....
        /*0304*/ 	.word	0x000094e0


	//   ....[88]....
        /*0308*/ 	.word	0x00009550


	//   ....[89]....
        /*030c*/ 	.word	0x000095a0


	//   ....[90]....
        /*0310*/ 	.word	0x000095f0


	//   ....[91]....
        /*0314*/ 	.word	0x00009640


	//----- nvinfo : EIATTR_VRC_CTA_INIT_COUNT
	.align		4
.L_1409:
        /*0318*/ 	.byte	0x02, 0x4a
	.zero		1
	.zero		1


	//----- nvinfo : EIATTR_EXIT_INSTR_OFFSETS
	.align		4
        /*031c*/ 	.byte	0x04, 0x1c
        /*031e*/ 	.short	(.L_1411 - .L_1410)


	//   ....[0]....
.L_1410:
        /*0320*/ 	.word	0x00008260


	//   ....[1]....
        /*0324*/ 	.word	0x00008810


	//----- nvinfo : EIATTR_MAX_THREADS
	.align		4
.L_1411:
        /*0328*/ 	.byte	0x04, 0x05
        /*032a*/ 	.short	(.L_1413 - .L_1412)
.L_1412:
        /*032c*/ 	.word	0x00000080
        /*0330*/ 	.word	0x00000001
        /*0334*/ 	.word	0x00000001


	//----- nvinfo : EIATTR_CRS_STACK_SIZE
	.align		4
.L_1413:
        /*0338*/ 	.byte	0x04, 0x1e
        /*033a*/ 	.short	(.L_1415 - .L_1414)
.L_1414:
        /*033c*/ 	.word	0x00000000


	//----- nvinfo : EIATTR_CBANK_PARAM_SIZE
	.align		4
.L_1415:
        /*0340*/ 	.byte	0x03, 0x19
        /*0342*/ 	.short	0x01f0


	//----- nvinfo : EIATTR_PARAM_CBANK
	.align		4
        /*0344*/ 	.byte	0x04, 0x0a
        /*0346*/ 	.short	(.L_1417 - .L_1416)
	.align		4
.L_1416:
        /*0348*/ 	.word	index@(.nv.constant0._Z25selective_scan_bwd_kernelI32Selective_Scan_bwd_kernel_traitsILi128ELi16ELb1ELb0ELb0ELb1ELb1EN3c108BFloat16EfEEv12SSMParamsBwd)
        /*034c*/ 	.short	0x0380
        /*034e*/ 	.short	0x01f0


	//----- nvinfo : EIATTR_SW_WAR
	.align		4
.L_1417:
        /*0350*/ 	.byte	0x04, 0x36
        /*0352*/ 	.short	(.L_1419 - .L_1418)
.L_1418:
        /*0354*/ 	.word	0x00000008
.L_1419:


//--------------------- .nv.info._Z25selective_scan_bwd_kernelI32Selective_Scan_bwd_kernel_traitsILi128ELi16ELb1ELb0ELb1ELb0ELb0EN3c108BFloat16EfEEv12SSMParamsBwd --------------------------
	.section	.nv.info._Z25selective_scan_bwd_kernelI32Selective_Scan_bwd_kernel_traitsILi128ELi16ELb1ELb0ELb1ELb0ELb0EN3c108BFloat16EfEEv12SSMParamsBwd,"",@"SHT_CUDA_INFO"
	.sectionflags	@""
	.align	4


	//----- nvinfo : EIATTR_CUDA_API_VERSION
	.align		4
        /*0000*/ 	.byte	0x04, 0x37
        /*0002*/ 	.short	(.L_1421 - .L_1420)
.L_1420:
        /*0004*/ 	.word	0x00000082


	//----- nvinfo : EIATTR_KPARAM_INFO
	.align		4
.L_1421:
        /*0008*/ 	.byte	0x04, 0x17
        /*000a*/ 	.short	(.L_1423 - .L_1422)
.L_1422:
        /*000c*/ 	.word	0x00000000
        /*0010*/ 	.short	0x0000
        /*0012*/ 	.short	0x0000
        /*0014*/ 	.byte	0x00, 0xf0, 0xc1, 0x07


	//----- nvinfo : EIATTR_SPARSE_MMA_MASK
	.align		4
.L_1423:
        /*0018*/ 	.byte	0x03, 0x50
        /*001a*/ 	.short	0x0000


	//----- nvinfo : EIATTR_MAXREG_COUNT
	.align		4
        /*001c*/ 	.byte	0x03, 0x1b
        /*001e*/ 	.short	0x00a8


	//----- nvinfo : EIATTR_NUM_BARRIERS
	.align		4
        /*0020*/ 	.byte	0x02, 0x4c
        /*0022*/ 	.byte	0x01
	.zero		1


	//----- nvinfo : EIATTR_ANNOTATIONS
	.align		4
        /*0024*/ 	.byte	0x04, 0x55
        /*0026*/ 	.short	(.L_1425 - .L_1424)


	//   ....[0]....
.L_1424:
        /* <DEDUP_REMOVED lines=8> */


	//----- nvinfo : EIATTR_MERCURY_ISA_VERSION
	.align		4
.L_1425:
        /*0098*/ 	.byte	0x03, 0x5f
        /*009a*/ 	.short	0x0101


	//----- nvinfo : EIATTR_INT_WARP_WIDE_INSTR_OFFSETS
	.align		4
        /*009c*/ 	.byte	0x04, 0x31
        /*009e*/ 	.short	(.L_1427 - .L_1426)


	//   ....[0]....
.L_1426:
        /*00a0*/ 	.word	0x000029d0


	//   ....[1]....
        /*00a4*/ 	.word	0x000031a0


	//----- nvinfo : EIATTR_COOP_GROUP_MASK_REGIDS
	.align		4
.L_1427:
        /*00a8*/ 	.byte	0x04, 0x29
        /*00aa*/ 	.short	(.L_1429 - .L_1428)


	//   ....[0]....
.L_1428:
        /*00ac*/ 	.word	0xffffffff


	//   ....[1]....
        /*00b0*/ 	.word	0xffffffff


	//   ....[2]....
        /*00b4*/ 	.word	0xffffffff


	//   ....[3]....
        /*00b8*/ 	.word	0xffffffff


	//   ....[4]....
        /*00bc*/ 	.word	0xffffffff


	//   ....[5]....
        /*00c0*/ 	.word	0xffffffff


	//   ....[6]....
        /*00c4*/ 	.word	0xffffffff


	//   ....[7]....
        /*00c8*/ 	.word	0xffffffff


	//   ....[8]....
        /*00cc*/ 	.word	0xffffffff


	//   ....[9]....
        /*00d0*/ 	.word	0xffffffff


	//   ....[10]....
        /*00d4*/ 	.word	0xffffffff


	//   ....[11]....
        /*00d8*/ 	.word	0xffffffff


	//   ....[12]....
        /*00dc*/ 	.word	0xffffffff


	//   ....[13]....
        /*00e0*/ 	.word	0xffffffff


	//   ....[14]....
        /*00e4*/ 	.word	0xffffffff


	//   ....[15]....
        /*00e8*/ 	.word	0xffffffff


	//   ....[16]....
        /*00ec*/ 	.word	0xffffffff


	//   ....[17]....
        /*00f0*/ 	.word	0xffffffff


	//   ....[18]....
        /*00f4*/ 	.word	0xffffffff


	//   ....[19]....
        /*00f8*/ 	.word	0xffffffff


	//   ....[20]....
        /*00fc*/ 	.word	0xffffffff


	//   ....[21]....
        /*0100*/ 	.word	0xffffffff


	//   ....[22]....
        /*0104*/ 	.word	0xffffffff


	//   ....[23]....
        /*0108*/ 	.word	0xffffffff


	//   ....[24]....
        /*010c*/ 	.word	0xffffffff


	//   ....[25]....
        /*0110*/ 	.word	0xffffffff


	//   ....[26]....
        /*0114*/ 	.word	0xffffffff


	//   ....[27]....
        /*0118*/ 	.word	0xffffffff


	//   ....[28]....
        /*011c*/ 	.word	0xffffffff


	//   ....[29]....
        /*0120*/ 	.word	0xffffffff


	//   ....[30]....
        /*0124*/ 	.word	0xffffffff


	//   ....[31]....
        /*0128*/ 	.word	0xffffffff


	//   ....[32]....
        /*012c*/ 	.word	0xffffffff


	//   ....[33]....
        /*0130*/ 	.word	0xffffffff


	//   ....[34]....
        /*0134*/ 	.word	0xffffffff


	//   ....[35]....
        /*0138*/ 	.word	0xffffffff


	//   ....[36]....
        /*013c*/ 	.word	0xffffffff


	//   ....[37]....
        /*0140*/ 	.word	0xffffffff


	//   ....[38]....
        /*0144*/ 	.word	0xffffffff


	//   ....[39]....
        /*0148*/ 	.word	0xffffffff


	//   ....[40]....
        /*014c*/ 	.word	0xffffffff


	//   ....[41]....
        /*0150*/ 	.word	0xffffffff


	//   ....[42]....
        /*0154*/ 	.word	0xffffffff


	//   ....[43]....
        /*0158*/ 	.word	0xffffffff


	//   ....[44]....
        /*015c*/ 	.word	0xffffffff


	//   ....[45]....
        /*0160*/ 	.word	0xffffffff


	//   ....[46]....
        /*0164*/ 	.word	0xffffffff


	//   ....[47]....
        /*0168*/ 	.word	0xffffffff


	//   ....[48]....
        /*016c*/ 	.word	0xffffffff


	//   ....[49]....
        /*0170*/ 	.word	0xffffffff


	//   ....[50]....
        /*0174*/ 	.word	0xffffffff


	//   ....[51]....
        /*0178*/ 	.word	0xffffffff


	//   ....[52]....
        /*017c*/ 	.word	0xffffffff


	//   ....[53]....
        /*0180*/ 	.word	0xffffffff


	//   ....[54]....
        /*0184*/ 	.word	0xffffffff


	//   ....[55]....
        /*0188*/ 	.word	0xffffffff


	//   ....[56]....
        /*018c*/ 	.word	0x05000098


	//   ....[57]....
        /*0190*/ 	.word	0x05000098


	//   ....[58]....
        /*0194*/ 	.word	0x05000098


	//   ....[59]....
        /*0198*/ 	.word	0x05000098


	//   ....[60]....
        /*019c*/ 	.word	0x05000098


	//   ....[61]....
        /*01a0*/ 	.word	0x05000098


	//   ....[62]....
        /*01a4*/ 	.word	0x05000098


	//   ....[63]....
        /*01a8*/ 	.word	0x05000098


	//   ....[64]....
        /*01ac*/ 	.word	0x05000098


	//   ....[65]....
        /*01b0*/ 	.word	0x05000098


	//   ....[66]....
        /*01b4*/ 	.word	0x05000098


	//   ....[67]....
        /*01b8*/ 	.word	0x05000098


	//   ....[68]....
        /*01bc*/ 	.word	0x05000098


	//   ....[69]....
        /*01c0*/ 	.word	0x05000098


	//   ....[70]....
        /*01c4*/ 	.word	0x05000098


	//   ....[71]....
        /*01c8*/ 	.word	0x05000098


	//   ....[72]....
        /*01cc*/ 	.word	0x05000098


	//   ....[73]....
        /*01d0*/ 	.word	0x05000098


	//   ....[74]....
        /*01d4*/ 	.word	0x05000098


	//   ....[75]....
        /*01d8*/ 	.word	0x05000098


	//   ....[76]....
        /*01dc*/ 	.word	0x05000098


	//   ....[77]....
        /*01e0*/ 	.word	0x05000098


	//   ....[78]....
        /*01e4*/ 	.word	0x05000098


	//   ....[79]....
        /*01e8*/ 	.word	0x05000098


	//   ....[80]....
        /*01ec*/ 	.word	0x05000098


	//   ....[81]....
        /*01f0*/ 	.word	0x05000098


	//   ....[82]....
        /*01f4*/ 	.word	0x05000098


	//   ....[83]....
        /*01f8*/ 	.word	0x05000098


	//   ....[84]....
        /*01fc*/ 	.word	0x05000098


	//   ....[85]....
        /*0200*/ 	.word	0x05000098


	//   ....[86]....
        /*0204*/ 	.word	0x05000098


	//   ....[87]....
        /*0208*/ 	.word	0x05000098


	//----- nvinfo : EIATTR_COOP_GROUP_INSTR_OFFSETS
	.align		4
.L_1429:
        /*020c*/ 	.byte	0x04, 0x28
        /*020e*/ 	.short	(.L_1431 - .L_1430)


	//   ....[0]....
.L_1430:
        /*0210*/ 	.word	0x00000980


	//   ....[1]....
        /*0214*/ 	.word	0x00000a30


	//   ....[2]....
        /*0218*/ 	.word	0x00000cd0


	//   ....[3]....
        /*021c*/ 	.word	0x00001880


	//   ....[4]....
        /*0220*/ 	.word	0x00002250


	//   ....[5]....
        /*0224*/ 	.word	0x00002260


	//   ....[6]....
        /*0228*/ 	.word	0x000022a0


	//   ....[7]....
        /*022c*/ 	.word	0x000022b0


	//   ....[8]....
        /*0230*/ 	.word	0x000022f0


	//   ....[9]....
        /*0234*/ 	.word	0x00002300


	//   ....[10]....
        /*0238*/ 	.word	0x00002340


	//   ....[11]....
        /*023c*/ 	.word	0x00002350


	//   ....[12]....
        /*0240*/ 	.word	0x00002390


	//   ....[13]....
        /*0244*/ 	.word	0x000023a0


	//   ....[14]....
        /*0248*/ 	.word	0x00002450


	//   ....[15]....
        /*024c*/ 	.word	0x00002460


	//   ....[16]....
        /*0250*/ 	.word	0x00002470


	//   ....[17]....
        /*0254*/ 	.word	0x00002480


	//   ....[18]....
        /*0258*/ 	.word	0x00002c20


	//   ....[19]....
        /*025c*/ 	.word	0x00002c50


	//   ....[20]....
        /*0260*/ 	.word	0x00002cd0


	//   ....[21]....
        /*0264*/ 	.word	0x00002ce0


	//   ....[22]....
        /*0268*/ 	.word	0x00002d30


	//   ....[23]....
        /*026c*/ 	.word	0x00002d40


	//   ....[24]....
        /*0270*/ 	.word	0x00002d90


	//   ....[25]....
        /*0274*/ 	.word	0x00002da0


	//   ....[26]....
        /*0278*/ 	.word	0x00002df0


	//   ....[27]....
        /*027c*/ 	.word	0x00002e00


	//   ....[28]....
        /*0280*/ 	.word	0x00002e50


	//   ....[29]....
        /*0284*/ 	.word	0x00002e60


	//   ....[30]....
        /*0288*/ 	.word	0x00002e70


	//   ....[31]....
        /*028c*/ 	.word	0x00002e80


	//   ....[32]....
        /*0290*/ 	.word	0x00002eb0


	//   ....[33]....
        /*0294*/ 	.word	0x00002ec0


	//   ....[34]....
        /*0298*/ 	.word	0x000045f0


	//   ....[35]....
        /*029c*/ 	.word	0x00004630


	//   ....[36]....
        /*02a0*/ 	.word	0x00004860


	//   ....[37]....
        /*02a4*/ 	.word	0x00004870


	//   ....[38]....
        /*02a8*/ 	.word	0x000048a0


	//   ....[39]....
        /*02ac*/ 	.word	0x000048c0


	//   ....[40]....
        /*02b0*/ 	.word	0x00004900


	//   ....[41]....
        /*02b4*/ 	.word	0x00004940


	//   ....[42]....
        /*02b8*/ 	.word	0x000049e0


	//   ....[43]....
        /*02bc*/ 	.word	0x00004a10


	//   ....[44]....
        /*02c0*/ 	.word	0x00005090


	//   ....[45]....
        /*02c4*/ 	.word	0x00005240


	//   ....[46]....
        /*02c8*/ 	.word	0x00005340


	//   ....[47]....
        /*02cc*/ 	.word	0x00005370


	//   ....[48]....
        /*02d0*/ 	.word	0x000053a0


	//   ....[49]....
        /*02d4*/ 	.word	0x00005400


	//   ....[50]....
        /*02d8*/ 	.word	0x00005440


	//   ....[51]....
        /*02dc*/ 	.word	0x00005650


	//   ....[52]....
        /*02e0*/ 	.word	0x00005670


	//   ....[53]....
        /*02e4*/ 	.word	0x000056a0


	//   ....[54]....
        /*02e8*/ 	.word	0x000056e0


	//   ....[55]....
        /*02ec*/ 	.word	0x00005700


	//   ....[56]....
        /*02f0*/ 	.word	0x00005b70


	//   ....[57]....
        /*02f4*/ 	.word	0x00005bc0


	//   ....[58]....
        /*02f8*/ 	.word	0x00005c40


	//   ....[59]....
        /*02fc*/ 	.word	0x00005c90


	//   ....[60]....
        /*0300*/ 	.word	0x00005d10


	//   ....[61]....
        /*0304*/ 	.word	0x00005d60


	//   ....[62]....
        /*0308*/ 	.word	0x00005de0


	//   ....[63]....
        /*030c*/ 	.word	0x00005e30


	//   ....[64]....
        /*0310*/ 	.word	0x00005eb0


	//   ....[65]....
        /*0314*/ 	.word	0x00005f00


	//   ....[66]....
        /*0318*/ 	.word	0x00005f90


	//   ....[67]....
        /*031c*/ 	.word	0x00006030


	//   ....[68]....
        /*0320*/ 	.word	0x000060d0


	//   ....[69]....
        /*0324*/ 	.word	0x00006180


	//   ....[70]....
        /*0328*/ 	.word	0x000061d0


	//   ....[71]....
        /*032c*/ 	.word	0x00006220


	//   ....[72]....
        /*0330*/ 	.word	0x000062d0


	//   ....[73]....
        /*0334*/ 	.word	0x00006340


	//   ....[74]....
        /*0338*/ 	.word	0x000063e0


	//   ....[75]....
        /*033c*/ 	.word	0x00006440


	//   ....[76]....
        /*0340*/ 	.word	0x000064d0


	//   ....[77]....
        /*0344*/ 	.word	0x00006530


	//   ....[78]....
        /*0348*/ 	.word	0x000065c0


	//   ....[79]....
        /*034c*/ 	.word	0x00006620


	//   ....[80]....
        /*0350*/ 	.word	0x000066b0


	//   ....[81]....
        /*0354*/ 	.word	0x00006710


	//   ....[82]....
        /*0358*/ 	.word	0x000067b0


	//   ....[83]....
        /*035c*/ 	.word	0x00006800


	//   ....[84]....
        /*0360*/ 	.word	0x000068a0


	//   ....[85]....
        /*0364*/ 	.word	0x000068f0


	//   ....[86]....
        /*0368*/ 	.word	0x00006950


	//   ....[87]....
        /*036c*/ 	.word	0x000069a0


	//----- nvinfo : EIATTR_VRC_CTA_INIT_COUNT
	.align		4
.L_1431:
        /*0370*/ 	.byte	0x02, 0x4a
	.zero		1
	.zero		1


	//----- nvinfo : EIATTR_EXIT_INSTR_OFFSETS
	.align		4
        /*0374*/ 	.byte	0x04, 0x1c
        /*0376*/ 	.short	(.L_1433 - .L_1432)


	//   ....[0]....
.L_1432:
        /*0378*/ 	.word	0x00005840


	//   ....[1]....
        /*037c*/ 	.word	0x00005b10


	//----- nvinfo : EIATTR_MAX_THREADS
	.align		4
.L_1433:
        /*0380*/ 	.byte	0x04, 0x05
        /*0382*/ 	.short	(.L_1435 - .L_1434)
.L_1434:
        /*0384*/ 	.word	0x00000080
        /*0388*/ 	.word	0x00000001
        /*038c*/ 	.word	0x00000001


	//----- nvinfo : EIATTR_CRS_STACK_SIZE
	.align		4
.L_1435:
        /*0390*/ 	.byte	0x04, 0x1e
        /*0392*/ 	.short	(.L_1437 - .L_1436)
.L_1436:
        /*0394*/ 	.word	0x00000000


	//----- nvinfo : EIATTR_CBANK_PARAM_SIZE
	.align		4
.L_1437:
        /*0398*/ 	.byte	0x03, 0x19
        /*039a*/ 	.short	0x01f0


	//----- nvinfo : EIATTR_PARAM_CBANK
	.align		4
        /*039c*/ 	.byte	0x04, 0x0a
        /*039e*/ 	.short	(.L_1439 - .L_1438)
	.align		4
.L_1438:
        /*03a0*/ 	.word	index@(.nv.constant0._Z25selective_scan_bwd_kernelI32Selective_Scan_bwd_kernel_traitsILi128ELi16ELb1ELb0ELb1ELb0ELb0EN3c108BFloat16EfEEv12SSMParamsBwd)
        /*03a4*/ 	.short	0x0380
        /*03a6*/ 	.short	0x01f0


	//----- nvinfo : EIATTR_SW_WAR
	.align		4
.L_1439:
        /*03a8*/ 	.byte	0x04, 0x36
        /*03aa*/ 	.short	(.L_1441 - .L_1440)
.L_1440:
        /*03ac*/ 	.word	0x00000008
.L_1441:


//--------------------- .nv.info._Z25selective_scan_bwd_kernelI32Selective_Scan_bwd_kernel_traitsILi128ELi16ELb1ELb0ELb1ELb0ELb1EN3c108BFloat16EfEEv12SSMParamsBwd --------------------------
	.section	.nv.info._Z25selective_scan_bwd_kernelI32Selective_Scan_bwd_kernel_traitsILi128ELi16ELb1ELb0ELb1ELb0ELb1EN3c108BFloat16EfEEv12SSMParamsBwd,"",@"SHT_CUDA_INFO"
	.sectionflags	@""
	.align	4


	//----- nvinfo : EIATTR_CUDA_API_VERSION
	.align		4
        /*0000*/ 	.byte	0x04, 0x37
        /*0002*/ 	.short	(.L_1443 - .L_1442)
.L_1442:
        /*0004*/ 	.word	0x00000082


	//----- nvinfo : EIATTR_KPARAM_INFO
	.align		4
.L_1443:
        /*0008*/ 	.byte	0x04, 0x17
        /*000a*/ 	.short	(.L_1445 - .L_1444)
.L_1444:
        /*000c*/ 	.word	0x00000000
        /*0010*/ 	.short	0x0000
        /*0012*/ 	.short	0x0000
        /*0014*/ 	.byte	0x00, 0xf0, 0xc1, 0x07


	//----- nvinfo : EIATTR_SPARSE_MMA_MASK
	.align		4
.L_1445:
        /*0018*/ 	.byte	0x03, 0x50
        /*001a*/ 	.short	0x0000


	//----- nvinfo : EIATTR_MAXREG_COUNT
	.align		4
        /*001c*/ 	.byte	0x03, 0x1b
        /*001e*/ 	.short	0x00a8


	//----- nvinfo : EIATTR_NUM_BARRIERS
	.align		4
        /*0020*/ 	.byte	0x02, 0x4c
        /*0022*/ 	.byte	0x01
	.zero		1


	//----- nvinfo : EIATTR_ANNOTATIONS
	.align		4
        /*0024*/ 	.byte	0x04, 0x55
        /*0026*/ 	.short	(.L_1447 - .L_1446)


	//   ....[0]....
.L_1446:
        /* <DEDUP_REMOVED lines=8> */


	//----- nvinfo : EIATTR_MERCURY_ISA_VERSION
	.align		4
.L_1447:
        /*0098*/ 	.byte	0x03, 0x5f
        /*009a*/ 	.short	0x0101


	//----- nvinfo : EIATTR_INT_WARP_WIDE_INSTR_OFFSETS
	.align		4
        /*009c*/ 	.byte	0x04, 0x31
        /*009e*/ 	.short	(.L_1449 - .L_1448)


	//   ....[0]....
.L_1448:
        /*00a0*/ 	.word	0x00003ec0


	//   ....[1]....
        /*00a4*/ 	.word	0x000045f0


	//----- nvinfo : EIATTR_COOP_GROUP_MASK_REGIDS
	.align		4
.L_1449:
        /*00a8*/ 	.byte	0x04, 0x29
        /*00aa*/ 	.short	(.L_1451 - .L_1450)


	//   ....[0]....
.L_1450:
        /*00ac*/ 	.word	0xffffffff


	//   ....[1]....
        /*00b0*/ 	.word	0xffffffff


	//   ....[2]....
        /*00b4*/ 	.word	0xffffffff


	//   ....[3]....
        /*00b8*/ 	.word	0xffffffff


	//   ....[4]....
        /*00bc*/ 	.word	0xffffffff


	//   ....[5]....
        /*00c0*/ 	.word	0xffffffff


	//   ....[6]....
        /*00c4*/ 	.word	0xffffffff


	//   ....[7]....
        /*00c8*/ 	.word	0xffffffff


	//   ....[8]....
        /*00cc*/ 	.word	0xffffffff


	//   ....[9]....
        /*00d0*/ 	.word	0xffffffff


	//   ....[10]....
        /*00d4*/ 	.word	0xffffffff


	//   ....[11]....
        /*00d8*/ 	.word	0xffffffff


	//   ....[12]....
        /*00dc*/ 	.word	0xffffffff


	//   ....[13]....
        /*00e0*/ 	.word	0xffffffff


	//   ....[14]....
        /*00e4*/ 	.word	0xffffffff


	//   ....[15]....
        /*00e8*/ 	.word	0xffffffff


	//   ....[16]....
        /*00ec*/ 	.word	0xffffffff


	//   ....[17]....
        /*00f0*/ 	.word	0xffffffff


	//   ....[18]....
        /*00f4*/ 	.word	0xffffffff


	//   ....[19]....
        /*00f8*/ 	.word	0xffffffff


	//   ....[20]....
        /*00fc*/ 	.word	0xffffffff


	//   ....[21]....
        /*0100*/ 	.word	0xffffffff


	//   ....[22]....
        /*0104*/ 	.word	0xffffffff


	//   ....[23]....
        /*0108*/ 	.word	0xffffffff


	//   ....[24]....
        /*010c*/ 	.word	0xffffffff


	//   ....[25]....
        /*0110*/ 	.word	0xffffffff


	//   ....[26]....
        /*0114*/ 	.word	0xffffffff


	//   ....[27]....
        /*0118*/ 	.word	0xffffffff


	//   ....[28]....
        /*011c*/ 	.word	0xffffffff


	//   ....[29]....
        /*0120*/ 	.word	0xffffffff


	//   ....[30]....
        /*0124*/ 	.word	0xffffffff


	//   ....[31]....
        /*0128*/ 	.word	0xffffffff


	//   ....[32]....
        /*012c*/ 	.word	0xffffffff


	//   ....[33]....
        /*0130*/ 	.word	0xffffffff


	//   ....[34]....
        /*0134*/ 	.word	0xffffffff


	//   ....[35]....
        /*0138*/ 	.word	0xffffffff


	//   ....[36]....
        /*013c*/ 	.word	0xffffffff


	//   ....[37]....
        /*0140*/ 	.word	0xffffffff


	//   ....[38]....
        /*0144*/ 	.word	0xffffffff


	//   ....[39]....
        /*0148*/ 	.word	0xffffffff


	//   ....[40]....
        /*014c*/ 	.word	0xffffffff


	//   ....[41]....
        /*0150*/ 	.word	0xffffffff


	//   ....[42]....
        /*0154*/ 	.word	0xffffffff


	//   ....[43]....
        /*0158*/ 	.word	0xffffffff


	//   ....[44]....
        /*015c*/ 	.word	0xffffffff


	//   ....[45]....
        /*0160*/ 	.word	0xffffffff


	//   ....[46]....
        /*0164*/ 	.word	0xffffffff


	//   ....[47]....
        /*0168*/ 	.word	0xffffffff


	//   ....[48]....
        /*016c*/ 	.word	0xffffffff


	//   ....[49]....
        /*0170*/ 	.word	0xffffffff


	//   ....[50]....
        /*0174*/ 	.word	0xffffffff


	//   ....[51]....
        /*0178*/ 	.word	0xffffffff


	//   ....[52]....
        /*017c*/ 	.word	0xffffffff


	//   ....[53]....
        /*0180*/ 	.word	0xffffffff


	//   ....[54]....
        /*0184*/ 	.word	0xffffffff


	//   ....[55]....
        /*0188*/ 	.word	0xffffffff


	//   ....[56]....
        /*018c*/ 	.word	0xffffffff


	//   ....[57]....
        /*0190*/ 	.word	0xffffffff


	//   ....[58]....
        /*0194*/ 	.word	0xffffffff


	//   ....[59]....
        /*0198*/ 	.word	0xffffffff


	//   ....[60]....
        /*019c*/ 	.word	0x05000098


	//   ....[61]....
        /*01a0*/ 	.word	0x05000098


	//   ....[62]....
        /*01a4*/ 	.word	0x05000098


	//   ....[63]....
        /*01a8*/ 	.word	0x05000098


	//   ....[64]....
        /*01ac*/ 	.word	0x05000098


	//   ....[65]....
        /*01b0*/ 	.word	0x05000098


	//   ....[66]....
        /*01b4*/ 	.word	0x05000098


	//   ....[67]....
        /*01b8*/ 	.word	0x05000098


	//   ....[68]....
        /*01bc*/ 	.word	0x05000098


	//   ....[69]....
        /*01c0*/ 	.word	0x05000098


	//   ....[70]....
        /*01c4*/ 	.word	0x05000098


	//   ....[71]....
        /*01c8*/ 	.word	0x05000098


	//   ....[72]....
        /*01cc*/ 	.word	0x05000098


	//   ....[73]....
        /*01d0*/ 	.word	0x05000098


	//   ....[74]....
        /*01d4*/ 	.word	0x05000098


	//   ....[75]....
        /*01d8*/ 	.word	0x05000098


	//   ....[76]....
        /*01dc*/ 	.word	0x05000098


	//   ....[77]....
        /*01e0*/ 	.word	0x05000098


	//   ....[78]....
        /*01e4*/ 	.word	0x05000098


	//   ....[79]....
        /*01e8*/ 	.word	0x05000098


	//   ....[80]....
        /*01ec*/ 	.word	0x05000098


	//   ....[81]....
        /*01f0*/ 	.word	0x05000098


	//   ....[82]....
        /*01f4*/ 	.word	0x05000098


	//   ....[83]....
        /*01f8*/ 	.word	0x05000098


	//   ....[84]....
        /*01fc*/ 	.word	0x05000098


	//   ....[85]....
        /*0200*/ 	.word	0x05000098


	//   ....[86]....
        /*0204*/ 	.word	0x05000098


	//   ....[87]....
        /*0208*/ 	.word	0x05000098


	//   ....[88]....
        /*020c*/ 	.word	0x05000098


	//   ....[89]....
        /*0210*/ 	.word	0x05000098


	//   ....[90]....
        /*0214*/ 	.word	0x05000098


	//   ....[91]....
        /*0218*/ 	.word	0x05000098


	//----- nvinfo : EIATTR_COOP_GROUP_INSTR_OFFSETS
	.align		4
.L_1451:
        /*021c*/ 	.byte	0x04, 0x28
        /*021e*/ 	.short	(.L_1453 - .L_1452)


	//   ....[0]....
.L_1452:
        /*0220*/ 	.word	0x000009e0


	//   ....[1]....
        /*0224*/ 	.word	0x00000aa0


	//   ....[2]....
        /*0228*/ 	.word	0x00000c00


	//   ....[3]....
        /*022c*/ 	.word	0x00000d00


	//   ....[4]....
        /*0230*/ 	.word	0x00001650


	//   ....[5]....
        /*0234*/ 	.word	0x00001f70


	//   ....[6]....
        /*0238*/ 	.word	0x000022b0


	//   ....[7]....
        /*023c*/ 	.word	0x00002d70


	//   ....[8]....
        /*0240*/ 	.word	0x00003740


	//   ....[9]....
        /*0244*/ 	.word	0x00003750


	//   ....[10]....
        /*0248*/ 	.word	0x00003790


	//   ....[11]....
        /*024c*/ 	.word	0x000037a0


	//   ....[12]....
        /*0250*/ 	.word	0x000037e0


	//   ....[13]....
        /*0254*/ 	.word	0x000037f0


	//   ....[14]....
        /*0258*/ 	.word	0x00003830


	//   ....[15]....
        /*025c*/ 	.word	0x00003840


	//   ....[16]....
        /*0260*/ 	.word	0x00003880


	//   ....[17]....
        /*0264*/ 	.word	0x00003890


	//   ....[18]....
        /*0268*/ 	.word	0x00003940


	//   ....[19]....
        /*026c*/ 	.word	0x00003950


	//   ....[20]....
        /*0270*/ 	.word	0x00003960


	//   ....[21]....
        /*0274*/ 	.word	0x00003970


	//   ....[22]....
        /*0278*/ 	.word	0x00004110


	//   ....[23]....
        /*027c*/ 	.word	0x00004140


	//   ....[24]....
        /*0280*/ 	.word	0x000041c0


	//   ....[25]....
        /*0284*/ 	.word	0x000041d0


	//   ....[26]....
        /*0288*/ 	.word	0x00004220


	//   ....[27]....
        /*028c*/ 	.word	0x00004230


	//   ....[28]....
        /*0290*/ 	.word	0x00004280


	//   ....[29]....
        /*0294*/ 	.word	0x00004290


	//   ....[30]....
        /*0298*/ 	.word	0x000042e0


	//   ....[31]....
        /*029c*/ 	.word	0x000042f0


	//   ....[32]....
        /*02a0*/ 	.word	0x00004340


	//   ....[33]....
        /*02a4*/ 	.word	0x00004350


	//   ....[34]....
        /*02a8*/ 	.word	0x00004360


	//   ....[35]....
        /*02ac*/ 	.word	0x00004370


	//   ....[36]....
        /*02b0*/ 	.word	0x000043a0


	//   ....[37]....
        /*02b4*/ 	.word	0x000043b0


	//   ....[38]....
        /*02b8*/ 	.word	0x00005af0


	//   ....[39]....
        /*02bc*/ 	.word	0x00005b30


	//   ....[40]....
        /*02c0*/ 	.word	0x00005da0


	//   ....[41]....
        /*02c4*/ 	.word	0x00005db0


	//   ....[42]....
        /*02c8*/ 	.word	0x00005de0


	//   ....[43]....
        /*02cc*/ 	.word	0x00005e00


	//   ....[44]....
        /*02d0*/ 	.word	0x00005e40


	//   ....[45]....
        /*02d4*/ 	.word	0x00005e80


	//   ....[46]....
        /*02d8*/ 	.word	0x00005ee0


	//   ....[47]....
        /*02dc*/ 	.word	0x00005f10


	//   ....[48]....
        /*02e0*/ 	.word	0x00006540


	//   ....[49]....
        /*02e4*/ 	.word	0x00006720


	//   ....[50]....
        /*02e8*/ 	.word	0x00006870


	//   ....[51]....
        /*02ec*/ 	.word	0x00006890


	//   ....[52]....
        /*02f0*/ 	.word	0x000068c0


	//   ....[53]....
        /*02f4*/ 	.word	0x00006900


	//   ....[54]....
        /*02f8*/ 	.word	0x00006920


	//   ....[55]....
        /*02fc*/ 	.word	0x00006b30


	//   ....[56]....
        /*0300*/ 	.word	0x00006b50


	//   ....[57]....
        /*0304*/ 	.word	0x00006b80


	//   ....[58]....
        /*0308*/ 	.word	0x00006bc0


	//   ....[59]....
        /*030c*/ 	.word	0x00006be0


	//   ....[60]....
        /*0310*/ 	.word	0x00007050


	//   ....[61]....
        /*0314*/ 	.word	0x000070a0


	//   ....[62]....
        /*0318*/ 	.word	0x00007120


	//   ....[63]....
        /*031c*/ 	.word	0x00007170


	//   ....[64]....
        /*0320*/ 	.word	0x000071f0


	//   ....[65]....
        /*0324*/ 	.word	0x00007240


	//   ....[66]....
        /*0328*/ 	.word	0x000072c0


	//   ....[67]....
        /*032c*/ 	.word	0x00007310


	//   ....[68]....
        /*0330*/ 	.word	0x00007390


	//   ....[69]....
        /*0334*/ 	.word	0x000073e0


	//   ....[70]....
        /*0338*/ 	.word	0x00007470


	//   ....[71]....
        /*033c*/ 	.word	0x00007510


	//   ....[72]....
        /*0340*/ 	.word	0x000075b0


	//   ....[73]....
        /*0344*/ 	.word	0x00007660


	//   ....[74]....
        /*0348*/ 	.word	0x000076b0


	//   ....[75]....
        /*034c*/ 	.word	0x00007700


	//   ....[76]....
        /*0350*/ 	.word	0x000077b0


	//   ....[77]....
        /*0354*/ 	.word	0x00007820


	//   ....[78]....
        /*0358*/ 	.word	0x000078c0


	//   ....[79]....
        /*035c*/ 	.word	0x00007920


	//   ....[80]....
        /*0360*/ 	.word	0x000079b0


	//   ....[81]....
        /*0364*/ 	.word	0x00007a10


	//   ....[82]....
        /*0368*/ 	.word	0x00007aa0


	//   ....[83]....
        /*036c*/ 	.word	0x00007b00


	//   ....[84]....
        /*0370*/ 	.word	0x00007b90


	//   ....[85]....
        /*0374*/ 	.word	0x00007bf0


	//   ....[86]....
        /*0378*/ 	.word	0x00007c90


	//   ....[87]....
        /*037c*/ 	.word	0x00007ce0


	//   ....[88]....
        /*0380*/ 	.word	0x00007d80


	//   ....[89]....
        /*0384*/ 	.word	0x00007dd0


	//   ....[90]....
        /*0388*/ 	.word	0x00007e30


	//   ....[91]....
        /*038c*/ 	.word	0x00007e80


	//----- nvinfo : EIATTR_VRC_CTA_INIT_COUNT
	.align		4
.L_1453:
        /*0390*/ 	.byte	0x02, 0x4a
	.zero		1
	.zero		1


	//----- nvinfo : EIATTR_EXIT_INSTR_OFFSETS
	.align		4
        /*0394*/ 	.byte	0x04, 0x1c
        /*0396*/ 	.short	(.L_1455 - .L_1454)


	//   ....[0]....
.L_1454:
        /*0398*/ 	.word	0x00006d20


	//   ....[1]....
        /*039c*/ 	.word	0x00006ff0


	//----- nvinfo : EIATTR_MAX_THREADS
	.align		4
.L_1455:
        /*03a0*/ 	.byte	0x04, 0x05
        /*03a2*/ 	.short	(.L_1457 - .L_1456)
.L_1456:
        /*03a4*/ 	.word	0x00000080
        /*03a8*/ 	.word	0x00000001
        /*03ac*/ 	.word	0x00000001


	//----- nvinfo : EIATTR_CRS_STACK_SIZE
	.align		4
.L_1457:
        /*03b0*/ 	.byte	0x04, 0x1e
        /*03b2*/ 	.short	(.L_1459 - .L_1458)
.L_1458:
        /*03b4*/ 	.word	0x00000000


	//----- nvinfo : EIATTR_CBANK_PARAM_SIZE
	.align		4
.L_1459:
        /*03b8*/ 	.byte	0x03, 0x19
        /*03ba*/ 	.short	0x01f0


	//----- nvinfo : EIATTR_PARAM_CBANK
	.align		4
        /*03bc*/ 	.byte	0x04, 0x0a
        /*03be*/ 	.short	(.L_1461 - .L_1460)
	.align		4
.L_1460:
        /*03c0*/ 	.word	index@(.nv.constant0._Z25selective_scan_bwd_kernelI32Selective_Scan_bwd_kernel_traitsILi128ELi16ELb1ELb0ELb1ELb0ELb1EN3c108BFloat16EfEEv12SSMParamsBwd)
        /*03c4*/ 	.short	0x0380
        /*03c6*/ 	.short	0x01f0


	//----- nvinfo : EIATTR_SW_WAR
	.align		4
.L_1461:
        /*03c8*/ 	.byte	0x04, 0x36
        /*03ca*/ 	.short	(.L_1463 - .L_1462)
.L_1462:
        /*03cc*/ 	.word	0x00000008
.L_1463:


//--------------------- .nv.info._Z25selective_scan_bwd_kernelI32Selective_Scan_bwd_kernel_traitsILi128ELi16ELb1ELb0ELb1ELb1ELb0EN3c108BFloat16EfEEv12SSMParamsBwd --------------------------
	.section	.nv.info._Z25selective_scan_bwd_kernelI32Selective_Scan_bwd_kernel_traitsILi128ELi16ELb1ELb0ELb1ELb1ELb0EN3c108BFloat16EfEEv12SSMParamsBwd,"",@"SHT_CUDA_INFO"
	.sectionflags	@""
	.align	4


	//----- nvinfo : EIATTR_CUDA_API_VERSION
	.align		4
        /*0000*/ 	.byte	0x04, 0x37
        /*0002*/ 	.short	(.L_1465 - .L_1464)
.L_1464:
        /*0004*/ 	.word	0x00000082


	//----- nvinfo : EIATTR_KPARAM_INFO
	.align		4
.L_1465:
        /*0008*/ 	.byte	0x04, 0x17
        /*000a*/ 	.short	(.L_1467 - .L_1466)
.L_1466:
        /*000c*/ 	.word	0x00000000
        /*0010*/ 	.short	0x0000
        /*0012*/ 	.short	0x0000
        /*0014*/ 	.byte	0x00, 0xf0, 0xc1, 0x07


	//----- nvinfo : EIATTR_SPARSE_MMA_MASK
	.align		4
.L_1467:
        /*0018*/ 	.byte	0x03, 0x50
        /*001a*/ 	.short	0x0000


	//----- nvinfo : EIATTR_MAXREG_COUNT
	.align		4
        /*001c*/ 	.byte	0x03, 0x1b
        /*001e*/ 	.short	0x00a8


	//----- nvinfo : EIATTR_NUM_BARRIERS
	.align		4
        /*0020*/ 	.byte	0x02, 0x4c
        /*0022*/ 	.byte	0x01
	.zero		1


	//----- nvinfo : EIATTR_ANNOTATIONS
	.align		4
        /*0024*/ 	.byte	0x04, 0x55
        /*0026*/ 	.short	(.L_1469 - .L_1468)


	//   ....[0]....
.L_1468:
        /* <DEDUP_REMOVED lines=10> */


	//----- nvinfo : EIATTR_MERCURY_ISA_VERSION
	.align		4
.L_1469:
        /*00b8*/ 	.byte	0x03, 0x5f
        /*00ba*/ 	.short	0x0101


	//----- nvinfo : EIATTR_INT_WARP_WIDE_INSTR_OFFSETS
	.align		4
        /*00bc*/ 	.byte	0x04, 0x31
        /*00be*/ 	.short	(.L_1471 - .L_1470)


	//   ....[0]....
.L_1470:
        /*00c0*/ 	.word	0x000049d0


	//   ....[1]....
        /*00c4*/ 	.word	0x00005300


	//----- nvinfo : EIATTR_COOP_GROUP_MASK_REGIDS
	.align		4
.L_1471:
        /*00c8*/ 	.byte	0x04, 0x29
        /*00ca*/ 	.short	(.L_1473 - .L_1472)


	//   ....[0]....
.L_1472:
        /*00cc*/ 	.word	0xffffffff


	//   ....[1]....
        /*00d0*/ 	.word	0xffffffff


	//   ....[2]....
        /*00d4*/ 	.word	0xffffffff


	//   ....[3]....
        /*00d8*/ 	.word	0xffffffff


	//   ....[4]....
        /*00dc*/ 	.word	0xffffffff


	//   ....[5]....
        /*00e0*/ 	.word	0xffffffff


	//   ....[6]....
        /*00e4*/ 	.word	0xffffffff


	//   ....[7]....
        /*00e8*/ 	.word	0xffffffff


	//   ....[8]....
        /*00ec*/ 	.word	0xffffffff


	//   ....[9]....
        /*00f0*/ 	.word	0xffffffff


	//   ....[10]....
        /*00f4*/ 	.word	0xffffffff


	//   ....[11]....
        /*00f8*/ 	.word	0xffffffff


	//   ....[12]....
        /*00fc*/ 	.word	0xffffffff


	//   ....[13]....
        /*0100*/ 	.word	0xffffffff


	//   ....[14]....
        /*0104*/ 	.word	0xffffffff


	//   ....[15]....
        /*0108*/ 	.word	0xffffffff


	//   ....[16]....
        /*010c*/ 	.word	0xffffffff


	//   ....[17]....
        /*0110*/ 	.word	0xffffffff


	//   ....[18]....
        /*0114*/ 	.word	0xffffffff


	//   ....[19]....
        /*0118*/ 	.word	0xffffffff


	//   ....[20]....
        /*011c*/ 	.word	0xffffffff


	//   ....[21]....
        /*0120*/ 	.word	0xffffffff


	//   ....[22]....
        /*0124*/ 	.word	0xffffffff


	//   ....[23]....
        /*0128*/ 	.word	0xffffffff


	//   ....[24]....
        /*012c*/ 	.word	0xffffffff


	//   ....[25]....
        /*0130*/ 	.word	0xffffffff


	//   ....[26]....
        /*0134*/ 	.word	0xffffffff


	//   ....[27]....
        /*0138*/ 	.word	0xffffffff


	//   ....[28]....
        /*013c*/ 	.word	0xffffffff


	//   ....[29]....
        /*0140*/ 	.word	0xffffffff


	//   ....[30]....
        /*0144*/ 	.word	0xffffffff


	//   ....[31]....
        /*0148*/ 	.word	0xffffffff


	//   ....[32]....
        /*014c*/ 	.word	0xffffffff


	//   ....[33]....
        /*0150*/ 	.word	0xffffffff


	//   ....[34]....
        /*0154*/ 	.word	0xffffffff


	//   ....[35]....
        /*0158*/ 	.word	0xffffffff


	//   ....[36]....
        /*015c*/ 	.word	0xffffffff


	//   ....[37]....
        /*0160*/ 	.word	0xffffffff


	//   ....[38]....
        /*0164*/ 	.word	0xffffffff


	//   ....[39]....
        /*0168*/ 	.word	0xffffffff


	//   ....[40]....
        /*016c*/ 	.word	0xffffffff


	//   ....[41]....
        /*0170*/ 	.word	0xffffffff


	//   ....[42]....
        /*0174*/ 	.word	0xffffffff


	//   ....[43]....
        /*0178*/ 	.word	0xffffffff


	//   ....[44]....
        /*017c*/ 	.word	0xffffffff


	//   ....[45]....
        /*0180*/ 	.word	0xffffffff


	//   ....[46]....
        /*0184*/ 	.word	0xffffffff


	//   ....[47]....
        /*0188*/ 	.word	0xffffffff


	//   ....[48]....
        /*018c*/ 	.word	0xffffffff


	//   ....[49]....
        /*0190*/ 	.word	0xffffffff


	//   ....[50]....
        /*0194*/ 	.word	0xffffffff


	//   ....[51]....
        /*0198*/ 	.word	0xffffffff


	//   ....[52]....
        /*019c*/ 	.word	0xffffffff


	//   ....[53]....
        /*01a0*/ 	.word	0xffffffff


	//   ....[54]....
        /*01a4*/ 	.word	0xffffffff


	//   ....[55]....
        /*01a8*/ 	.word	0xffffffff


	//   ....[56]....
        /*01ac*/ 	.word	0xffffffff


	//   ....[57]....
        /*01b0*/ 	.word	0x05000056


	//   ....[58]....
        /*01b4*/ 	.word	0x05000056


	//   ....[59]....
        /*01b8*/ 	.word	0x05000056


	//   ....[60]....
        /*01bc*/ 	.word	0x05000056


	//   ....[61]....
        /*01c0*/ 	.word	0x05000056


	//   ....[62]....
        /*01c4*/ 	.word	0x05000056


	//   ....[63]....
        /*01c8*/ 	.word	0x05000056


	//   ....[64]....
        /*01cc*/ 	.word	0x05000056


	//   ....[65]....
        /*01d0*/ 	.word	0x05000056


	//   ....[66]....
        /*01d4*/ 	.word	0x05000056


	//   ....[67]....
        /*01d8*/ 	.word	0x05000056


	//   ....[68]....
        /*01dc*/ 	.word	0x05000056


	//   ....[69]....
        /*01e0*/ 	.word	0x05000056


	//   ....[70]....
        /*01e4*/ 	.word	0x05000056


	//   ....[71]....
        /*01e8*/ 	.word	0x05000056


	//   ....[72]....
        /*01ec*/ 	.word	0x05000056


	//   ....[73]....
        /*01f0*/ 	.word	0x05000056


	//   ....[74]....
        /*01f4*/ 	.word	0x05000056


	//   ....[75]....
        /*01f8*/ 	.word	0x05000056


	//   ....[76]....
        /*01fc*/ 	.word	0x05000056


	//   ....[77]....
        /*0200*/ 	.word	0x05000056


	//   ....[78]....
        /*0204*/ 	.word	0x05000056


	//   ....[79]....
        /*0208*/ 	.word	0x05000056


	//   ....[80]....
        /*020c*/ 	.word	0x05000056


	//   ....[81]....
        /*0210*/ 	.word	0x05000056


	//   ....[82]....
        /*0214*/ 	.word	0x05000056


	//   ....[83]....
        /*0218*/ 	.word	0x05000056


	//   ....[84]....
        /*021c*/ 	.word	0x05000056


	//   ....[85]....
        /*0220*/ 	.word	0x05000056


	//   ....[86]....
        /*0224*/ 	.word	0x05000056


	//   ....[87]....
        /*0228*/ 	.word	0x05000056


	//   ....[88]....
        /*022c*/ 	.word	0x05000056


	//----- nvinfo : EIATTR_COOP_GROUP_INSTR_OFFSETS
	.align		4
.L_1473:
        /*0230*/ 	.byte	0x04, 0x28
        /*0232*/ 	.short	(.L_1475 - .L_1474)


	//   ....[0]....
.L_1474:
        /*0234*/ 	.word	0x00000970


	//   ....[1]....
        /*0238*/ 	.word	0x00000a20


	//   ....[2]....
        /*023c*/ 	.word	0x00000d90


	//   ....[3]....
        /*0240*/ 	.word	0x00003b00


	//   ....[4]....
        /*0244*/ 	.word	0x00004430


	//   ....[5]....
        /*0248*/ 	.word	0x00004440


	//   ....[6]....
        /*024c*/ 	.word	0x00004480


	//   ....[7]....
        /*0250*/ 	.word	0x00004490


	//   ....[8]....
        /*0254*/ 	.word	0x000044d0


	//   ....[9]....
        /*0258*/ 	.word	0x000044e0


	//   ....[10]....
        /*025c*/ 	.word	0x00004520


	//   ....[11]....
        /*0260*/ 	.word	0x00004530


	//   ....[12]....
        /*0264*/ 	.word	0x00004570


	//   ....[13]....
        /*0268*/ 	.word	0x00004580


	//   ....[14]....
        /*026c*/ 	.word	0x00004630


	//   ....[15]....
        /*0270*/ 	.word	0x00004640


	//   ....[16]....
        /*0274*/ 	.word	0x00004650


	//   ....[17]....
        /*0278*/ 	.word	0x00004660


	//   ....[18]....
        /*027c*/ 	.word	0x00004e00


	//   ....[19]....
        /*0280*/ 	.word	0x00004e30


	//   ....[20]....
        /*0284*/ 	.word	0x00004ea0


	//   ....[21]....
        /*0288*/ 	.word	0x00004ec0


	//   ....[22]....
        /*028c*/ 	.word	0x00004f10


	//   ....[23]....
        /*0290*/ 	.word	0x00004f20


	//   ....[24]....
        /*0294*/ 	.word	0x00004f70


	//   ....[25]....
        /*0298*/ 	.word	0x00004f80


	//   ....[26]....
        /*029c*/ 	.word	0x00004fd0


	//   ....[27]....
        /*02a0*/ 	.word	0x00004fe0


	//   ....[28]....
        /*02a4*/ 	.word	0x00005030


	//   ....[29]....
        /*02a8*/ 	.word	0x00005040


	//   ....[30]....
        /*02ac*/ 	.word	0x00005050


	//   ....[31]....
        /*02b0*/ 	.word	0x00005060


	//   ....[32]....
        /*02b4*/ 	.word	0x00005090


	//   ....[33]....
        /*02b8*/ 	.word	0x000050a0


	//   ....[34]....
        /*02bc*/ 	.word	0x00006640


	//   ....[35]....
        /*02c0*/ 	.word	0x00006680


	//   ....[36]....
        /*02c4*/ 	.word	0x00006740


	//   ....[37]....
        /*02c8*/ 	.word	0x00006750


	//   ....[38]....
        /*02cc*/ 	.word	0x00006790


	//   ....[39]....
        /*02d0*/ 	.word	0x000067d0


	//   ....[40]....
        /*02d4*/ 	.word	0x00006960


	//   ....[41]....
        /*02d8*/ 	.word	0x000069a0


	//   ....[42]....
        /*02dc*/ 	.word	0x00006b40


	//   ....[43]....
        /*02e0*/ 	.word	0x00006b80


	//   ....[44]....
        /*02e4*/ 	.word	0x00007010


	//   ....[45]....
        /*02e8*/ 	.word	0x00007810


	//   ....[46]....
        /*02ec*/ 	.word	0x00007c40


	//   ....[47]....
        /*02f0*/ 	.word	0x00007ec0


	//   ....[48]....
        /*02f4*/ 	.word	0x00007ee0


	//   ....[49]....
        /*02f8*/ 	.word	0x00007f10


	//   ....[50]....
        /*02fc*/ 	.word	0x00007f50


	//   ....[51]....
        /*0300*/ 	.word	0x00007f70


	//   ....[52]....
        /*0304*/ 	.word	0x00008180


	//   ....[53]....
        /*0308*/ 	.word	0x000081a0


	//   ....[54]....
        /*030c*/ 	.word	0x000081d0


	//   ....[55]....
        /*0310*/ 	.word	0x00008210


	//   ....[56]....
        /*0314*/ 	.word	0x00008230


	//   ....[57]....
        /*0318*/ 	.word	0x000086a0


	//   ....[58]....
        /*031c*/ 	.word	0x000086f0


	//   ....[59]....
        /*0320*/ 	.word	0x00008770


	//   ....[60]....
        /*0324*/ 	.word	0x000087c0


	//   ....[61]....
        /*0328*/ 	.word	0x00008840


	//   ....[62]....
        /*032c*/ 	.word	0x00008890


	//   ....[63]....
        /*0330*/ 	.word	0x00008910


	//   ....[64]....
        /*0334*/ 	.word	0x00008960


	//   ....[65]....
        /*0338*/ 	.word	0x000089e0


	//   ....[66]....
        /*033c*/ 	.word	0x00008a30


	//   ....[67]....
        /*0340*/ 	.word	0x00008ac0


	//   ....[68]....
        /*0344*/ 	.word	0x00008b60


	//   ....[69]....
        /*0348*/ 	.word	0x00008c00


	//   ....[70]....
        /*034c*/ 	.word	0x00008cb0


	//   ....[71]....
        /*0350*/ 	.word	0x00008d00


	//   ....[72]....
        /*0354*/ 	.word	0x00008d50


	//   ....[73]....
        /*0358*/ 	.word	0x00008e00


	//   ....[74]....
        /*035c*/ 	.word	0x00008e70


	//   ....[75]....
        /*0360*/ 	.word	0x00008f20


	//   ....[76]....
        /*0364*/ 	.word	0x00008f80


	//   ....[77]....
        /*0368*/ 	.word	0x00009020


	//   ....[78]....
        /*036c*/ 	.word	0x00009080


	//   ....[79]....
        /*0370*/ 	.word	0x00009120


	//   ....[80]....
        /*0374*/ 	.word	0x00009180


	//   ....[81]....
        /*0378*/ 	.word	0x00009220


	//   ....[82]....
        /*037c*/ 	.word	0x00009280


	//   ....[83]....
        /*0380*/ 	.word	0x00009320


	//   ....[84]....
        /*0384*/ 	.word	0x00009370


	//   ....[85]....
        /*0388*/ 	.word	0x000093f0


	//   ....[86]....
        /*038c*/ 	.word	0x00009440


	//   ....[87]....
        /*0390*/ 	.word	0x00009490


	//   ....[88]....
        /*0394*/ 	.word	0x000094e0


	//----- nvinfo : EIATTR_VRC_CTA_INIT_COUNT
	.align		4
.L_1475:
        /*0398*/ 	.byte	0x02, 0x4a
	.zero		1
	.zero		1


	//----- nvinfo : EIATTR_EXIT_INSTR_OFFSETS
	.align		4
        /*039c*/ 	.byte	0x04, 0x1c
        /*039e*/ 	.short	(.L_1477 - .L_1476)


	//   ....[0]....
.L_1476:
        /*03a0*/ 	.word	0x00008370


	//   ....[1]....
        /*03a4*/ 	.word	0x00008640


	//----- nvinfo : EIATTR_MAX_THREADS
	.align		4
.L_1477:
        /*03a8*/ 	.byte	0x04, 0x05
        /*03aa*/ 	.short	(.L_1479 - .L_1478)
.L_1478:
        /*03ac*/ 	.word	0x00000080
        /*03b0*/ 	.word	0x00000001
        /*03b4*/ 	.word	0x00000001


	//----- nvinfo : EIATTR_CRS_STACK_SIZE
	.align		4
.L_1479:
        /*03b8*/ 	.byte	0x04, 0x1e
        /*03ba*/ 	.short	(.L_1481 - .L_1480)
.L_1480:
        /*03bc*/ 	.word	0x00000000


	//----- nvinfo : EIATTR_CBANK_PARAM_SIZE
	.align		4
.L_1481:
        /*03c0*/ 	.byte	0x03, 0x19
        /*03c2*/ 	.short	0x01f0


	//----- nvinfo : EIATTR_PARAM_CBANK
	.align		4
        /*03c4*/ 	.byte	0x04, 0x0a
        /*03c6*/ 	.short	(.L_1483 - .L_1482)
	.align		4
.L_1482:
        /*03c8*/ 	.word	index@(.nv.constant0._Z25selective_scan_bwd_kernelI32Selective_Scan_bwd_kernel_traitsILi128ELi16ELb1ELb0ELb1ELb1ELb0EN3c108BFloat16EfEEv12SSMParamsBwd)
        /*03cc*/ 	.short	0x0380
        /*03ce*/ 	.short	0x01f0


	//----- nvinfo : EIATTR_SW_WAR
	.align		4
.L_1483:
        /*03d0*/ 	.byte	0x04, 0x36
        /*03d2*/ 	.short	(.L_1485 - .L_1484)
.L_1484:
        /*03d4*/ 	.word	0x00000008
.L_1485:


//--------------------- .nv.info._Z25selective_scan_bwd_kernelI32Selective_Scan_bwd_kernel_traitsILi128ELi16ELb1ELb0ELb1ELb1ELb1EN3c108BFloat16EfEEv12SSMParamsBwd --------------------------
	.section	.nv.info._Z25selective_scan_bwd_kernelI32Selective_Scan_bwd_kernel_traitsILi128ELi16ELb1ELb0ELb1ELb1ELb1EN3c108BFloat16EfEEv12SSMParamsBwd,"",@"SHT_CUDA_INFO"
	.sectionflags	@""
	.align	4


	//----- nvinfo : EIATTR_CUDA_API_VERSION
	.align		4
        /*0000*/ 	.byte	0x04, 0x37
        /*0002*/ 	.short	(.L_1487 - .L_1486)
.L_1486:
        /*0004*/ 	.word	0x00000082


	//----- nvinfo : EIATTR_KPARAM_INFO
	.align		4
.L_1487:
        /*0008*/ 	.byte	0x04, 0x17
        /*000a*/ 	.short	(.L_1489 - .L_1488)
.L_1488:
        /*000c*/ 	.word	0x00000000
        /*0010*/ 	.short	0x0000
        /*0012*/ 	.short	0x0000
        /*0014*/ 	.byte	0x00, 0xf0, 0xc1, 0x07


	//----- nvinfo : EIATTR_SPARSE_MMA_MASK
	.align		4
.L_1489:
        /*0018*/ 	.byte	0x03, 0x50
        /*001a*/ 	.short	0x0000


	//----- nvinfo : EIATTR_MAXREG_COUNT
	.align		4
        /*001c*/ 	.byte	0x03, 0x1b
        /*001e*/ 	.short	0x00a8


	//----- nvinfo : EIATTR_NUM_BARRIERS
	.align		4
        /*0020*/ 	.byte	0x02, 0x4c
        /*0022*/ 	.byte	0x01
	.zero		1


	//----- nvinfo : EIATTR_ANNOTATIONS
	.align		4
        /*0024*/ 	.byte	0x04, 0x55
        /*0026*/ 	.short	(.L_1491 - .L_1490)


	//   ....[0]....
.L_1490:
        /* <DEDUP_REMOVED lines=11> */


	//----- nvinfo : EIATTR_MERCURY_ISA_VERSION
	.align		4
.L_1491:
        /*00c8*/ 	.byte	0x03, 0x5f
        /*00ca*/ 	.short	0x0101


	//----- nvinfo : EIATTR_INT_WARP_WIDE_INSTR_OFFSETS
	.align		4
        /*00cc*/ 	.byte	0x04, 0x31
        /*00ce*/ 	.short	(.L_1493 - .L_1492)


	//   ....[0]....
.L_1492:
        /*00d0*/ 	.word	0x00005e70


	//   ....[1]....
        /*00d4*/ 	.word	0x00006750


	//----- nvinfo : EIATTR_COOP_GROUP_MASK_REGIDS
	.align		4
.L_1493:
        /*00d8*/ 	.byte	0x04, 0x29
        /*00da*/ 	.short	(.L_1495 - .L_1494)


	//   ....[0]....
.L_1494:
        /*00dc*/ 	.word	0xffffffff


	//   ....[1]....
        /*00e0*/ 	.word	0xffffffff


	//   ....[2]....
        /*00e4*/ 	.word	0xffffffff


	//   ....[3]....
        /*00e8*/ 	.word	0xffffffff


	//   ....[4]....
        /*00ec*/ 	.word	0xffffffff


	//   ....[5]....
        /*00f0*/ 	.word	0xffffffff


	//   ....[6]....
        /*00f4*/ 	.word	0xffffffff


	//   ....[7]....
        /*00f8*/ 	.word	0xffffffff


	//   ....[8]....
        /*00fc*/ 	.word	0xffffffff


	//   ....[9]....
        /*0100*/ 	.word	0xffffffff


	//   ....[10]....
        /*0104*/ 	.word	0xffffffff


	//   ....[11]....
        /*0108*/ 	.word	0xffffffff


	//   ....[12]....
        /*010c*/ 	.word	0xffffffff


	//   ....[13]....
        /*0110*/ 	.word	0xffffffff


	//   ....[14]....
        /*0114*/ 	.word	0xffffffff


	//   ....[15]....
        /*0118*/ 	.word	0xffffffff


	//   ....[16]....
        /*011c*/ 	.word	0xffffffff


	//   ....[17]....
        /*0120*/ 	.word	0xffffffff


	//   ....[18]....
        /*0124*/ 	.word	0xffffffff


	//   ....[19]....
        /*0128*/ 	.word	0xffffffff


	//   ....[20]....
        /*012c*/ 	.word	0xffffffff


	//   ....[21]....
        /*0130*/ 	.word	0xffffffff


	//   ....[22]....
        /*0134*/ 	.word	0xffffffff


	//   ....[23]....
        /*0138*/ 	.word	0xffffffff


	//   ....[24]....
        /*013c*/ 	.word	0xffffffff


	//   ....[25]....
        /*0140*/ 	.word	0xffffffff


	//   ....[26]....
        /*0144*/ 	.word	0xffffffff


	//   ....[27]....
        /*0148*/ 	.word	0xffffffff


	//   ....[28]....
        /*014c*/ 	.word	0xffffffff


	//   ....[29]....
        /*0150*/ 	.word	0xffffffff


	//   ....[30]....
        /*0154*/ 	.word	0xffffffff


	//   ....[31]....
        /*0158*/ 	.word	0xffffffff


	//   ....[32]....
        /*015c*/ 	.word	0xffffffff


	//   ....[33]....
        /*0160*/ 	.word	0xffffffff


	//   ....[34]....
        /*0164*/ 	.word	0xffffffff


	//   ....[35]....
        /*0168*/ 	.word	0xffffffff


	//   ....[36]....
        /*016c*/ 	.word	0xffffffff


	//   ....[37]....
        /*0170*/ 	.word	0xffffffff


	//   ....[38]....
        /*0174*/ 	.word	0xffffffff


	//   ....[39]....
        /*0178*/ 	.word	0xffffffff


	//   ....[40]....
        /*017c*/ 	.word	0xffffffff


	//   ....[41]....
        /*0180*/ 	.word	0xffffffff


	//   ....[42]....
        /*0184*/ 	.word	0xffffffff


	//   ....[43]....
        /*0188*/ 	.word	0xffffffff


	//   ....[44]....
        /*018c*/ 	.word	0xffffffff


	//   ....[45]....
        /*0190*/ 	.word	0xffffffff


	//   ....[46]....
        /*0194*/ 	.word	0xffffffff


	//   ....[47]....
        /*0198*/ 	.word	0xffffffff


	//   ....[48]....
        /*019c*/ 	.word	0xffffffff


	//   ....[49]....
        /*01a0*/ 	.word	0xffffffff


	//   ....[50]....
        /*01a4*/ 	.word	0xffffffff


	//   ....[51]....
        /*01a8*/ 	.word	0xffffffff


	//   ....[52]....
        /*01ac*/ 	.word	0xffffffff


	//   ....[53]....
        /*01b0*/ 	.word	0xffffffff


	//   ....[54]....
        /*01b4*/ 	.word	0xffffffff


	//   ....[55]....
        /*01b8*/ 	.word	0xffffffff


	//   ....[56]....
        /*01bc*/ 	.word	0xffffffff


	//   ....[57]....
        /*01c0*/ 	.word	0xffffffff


	//   ....[58]....
        /*01c4*/ 	.word	0xffffffff


	//   ....[59]....
        /*01c8*/ 	.word	0xffffffff


	//   ....[60]....
        /*01cc*/ 	.word	0xffffffff


	//   ....[61]....
        /*01d0*/ 	.word	0x05000056


	//   ....[62]....
        /*01d4*/ 	.word	0x05000056


	//   ....[63]....
        /*01d8*/ 	.word	0x05000056


	//   ....[64]....
        /*01dc*/ 	.word	0x05000056


	//   ....[65]....
        /*01e0*/ 	.word	0x05000056


	//   ....[66]....
        /*01e4*/ 	.word	0x05000056


	//   ....[67]....
        /*01e8*/ 	.word	0x05000056


	//   ....[68]....
        /*01ec*/ 	.word	0x05000056


	//   ....[69]....
        /*01f0*/ 	.word	0x05000056


	//   ....[70]....
        /*01f4*/ 	.word	0x05000056


	//   ....[71]....
        /*01f8*/ 	.word	0x05000056


	//   ....[72]....
        /*01fc*/ 	.word	0x05000056


	//   ....[73]....
        /*0200*/ 	.word	0x05000056


	//   ....[74]....
        /*0204*/ 	.word	0x05000056


	//   ....[75]....
        /*0208*/ 	.word	0x05000056


	//   ....[76]....
        /*020c*/ 	.word	0x05000056


	//   ....[77]....
        /*0210*/ 	.word	0x05000056


	//   ....[78]....
        /*0214*/ 	.word	0x05000056


	//   ....[79]....
        /*0218*/ 	.word	0x05000056


	//   ....[80]....
        /*021c*/ 	.word	0x05000056


	//   ....[81]....
        /*0220*/ 	.word	0x05000056


	//   ....[82]....
        /*0224*/ 	.word	0x05000056


	//   ....[83]....
        /*0228*/ 	.word	0x05000056


	//   ....[84]....
        /*022c*/ 	.word	0x05000056


	//   ....[85]....
        /*0230*/ 	.word	0x05000056


	//   ....[86]....
        /*0234*/ 	.word	0x05000056


	//   ....[87]....
        /*0238*/ 	.word	0x05000056


	//   ....[88]....
        /*023c*/ 	.word	0x05000056


	//   ....[89]....
        /*0240*/ 	.word	0x05000056


	//   ....[90]....
        /*0244*/ 	.word	0x05000056


	//   ....[91]....
        /*0248*/ 	.word	0x05000056


	//   ....[92]....
        /*024c*/ 	.word	0x05000056


	//----- nvinfo : EIATTR_COOP_GROUP_INSTR_OFFSETS
	.align		4
.L_1495:
        /*0250*/ 	.byte	0x04, 0x28
        /*0252*/ 	.short	(.L_1497 - .L_1496)


	//   ....[0]....
.L_1496:
        /*0254*/ 	.word	0x00000940


	//   ....[1]....
        /*0258*/ 	.word	0x00000a00


	//   ....[2]....
        /*025c*/ 	.word	0x00000c00


	//   ....[3]....
        /*0260*/ 	.word	0x00003170


	//   ....[4]....
        /*0264*/ 	.word	0x000039d0


	//   ....[5]....
        /*0268*/ 	.word	0x00004210


	//   ....[6]....
        /*026c*/ 	.word	0x00004660


	//   ....[7]....
        /*0270*/ 	.word	0x000050a0


	//   ....[8]....
        /*0274*/ 	.word	0x000058f0


	//   ....[9]....
        /*0278*/ 	.word	0x00005900


	//   ....[10]....
        /*027c*/ 	.word	0x00005940


	//   ....[11]....
        /*0280*/ 	.word	0x00005950


	//   ....[12]....
        /*0284*/ 	.word	0x00005990


	//   ....[13]....
        /*0288*/ 	.word	0x000059a0


	//   ....[14]....
        /*028c*/ 	.word	0x000059e0


	//   ....[15]....
        /*0290*/ 	.word	0x000059f0


	//   ....[16]....
        /*0294*/ 	.word	0x00005a30


	//   ....[17]....
        /*0298*/ 	.word	0x00005a40


	//   ....[18]....
        /*029c*/ 	.word	0x00005af0


	//   ....[19]....
        /*02a0*/ 	.word	0x00005b00


	//   ....[20]....
        /*02a4*/ 	.word	0x00005b10


	//   ....[21]....
        /*02a8*/ 	.word	0x00005b20


	//   ....[22]....
        /*02ac*/ 	.word	0x000062c0


	//   ....[23]....
        /*02b0*/ 	.word	0x000062f0


	//   ....[24]....
        /*02b4*/ 	.word	0x00006360


	//   ....[25]....
        /*02b8*/ 	.word	0x00006380


	//   ....[26]....
        /*02bc*/ 	.word	0x000063d0


	//   ....[27]....
        /*02c0*/ 	.word	0x000063e0


	//   ....[28]....
        /*02c4*/ 	.word	0x00006430


	//   ....[29]....
        /*02c8*/ 	.word	0x00006440


	//   ....[30]....
        /*02cc*/ 	.word	0x00006490


	//   ....[31]....
        /*02d0*/ 	.word	0x000064a0


	//   ....[32]....
        /*02d4*/ 	.word	0x000064f0


	//   ....[33]....
        /*02d8*/ 	.word	0x00006500


	//   ....[34]....
        /*02dc*/ 	.word	0x00006510


	//   ....[35]....
        /*02e0*/ 	.word	0x00006520


	//   ....[36]....
        /*02e4*/ 	.word	0x00006550


	//   ....[37]....
        /*02e8*/ 	.word	0x00006560


	//   ....[38]....
        /*02ec*/ 	.word	0x00007b10


	//   ....[39]....
        /*02f0*/ 	.word	0x00007b50


	//   ....[40]....
        /*02f4*/ 	.word	0x00007c10


	//   ....[41]....
        /*02f8*/ 	.word	0x00007c20


	//   ....[42]....
        /*02fc*/ 	.word	0x00007c60


	//   ....[43]....
        /*0300*/ 	.word	0x00007ca0


	//   ....[44]....
        /*0304*/ 	.word	0x00007e30


	//   ....[45]....
        /*0308*/ 	.word	0x00007e70


	//   ....[46]....
        /*030c*/ 	.word	0x00008000


	//   ....[47]....
        /*0310*/ 	.word	0x00008040


	//   ....[48]....
        /*0314*/ 	.word	0x000084e0


	//   ....[49]....
        /*0318*/ 	.word	0x00008cb0


	//   ....[50]....
        /*031c*/ 	.word	0x00009150


	//   ....[51]....
        /*0320*/ 	.word	0x00009370


	//   ....[52]....
        /*0324*/ 	.word	0x00009390


	//   ....[53]....
        /*0328*/ 	.word	0x000093c0


	//   ....[54]....
        /*032c*/ 	.word	0x00009400


	//   ....[55]....
        /*0330*/ 	.word	0x00009420


	//   ....[56]....
        /*0334*/ 	.word	0x00009630


	//   ....[57]....
        /*0338*/ 	.word	0x00009650


	//   ....[58]....
        /*033c*/ 	.word	0x00009680


	//   ....[59]....
        /*0340*/ 	.word	0x000096c0


	//   ....[60]....
        /*0344*/ 	.word	0x000096e0


	//   ....[61]....
        /*0348*/ 	.word	0x00009b50


	//   ....[62]....
        /*034c*/ 	.word	0x00009ba0


	//   ....[63]....
        /*0350*/ 	.word	0x00009c20


	//   ....[64]....
        /*0354*/ 	.word	0x00009c70


	//   ....[65]....
        /*0358*/ 	.word	0x00009cf0


	//   ....[66]....
        /*035c*/ 	.word	0x00009d40


	//   ....[67]....
        /*0360*/ 	.word	0x00009dc0


	//   ....[68]....
        /*0364*/ 	.word	0x00009e10


	//   ....[69]....
        /*0368*/ 	.word	0x00009e90


	//   ....[70]....
        /*036c*/ 	.word	0x00009ee0


	//   ....[71]....
        /*0370*/ 	.word	0x00009f70


	//   ....[72]....
        /*0374*/ 	.word	0x0000a010


	//   ....[73]....
        /*0378*/ 	.word	0x0000a0b0


	//   ....[74]....
        /*037c*/ 	.word	0x0000a160


	//   ....[75]....
        /*0380*/ 	.word	0x0000a1b0


	//   ....[76]....
        /*0384*/ 	.word	0x0000a200


	//   ....[77]....
        /*0388*/ 	.word	0x0000a2b0


	//   ....[78]....
        /*038c*/ 	.word	0x0000a320


	//   ....[79]....
        /*0390*/ 	.word	0x0000a3d0


	//   ....[80]....
        /*0394*/ 	.word	0x0000a430


	//   ....[81]....
        /*0398*/ 	.word	0x0000a4d0


	//   ....[82]....
        /*039c*/ 	.word	0x0000a530


	//   ....[83]....
        /*03a0*/ 	.word	0x0000a5d0


	//   ....[84]....
        /*03a4*/ 	.word	0x0000a630


	//   ....[85]....
        /*03a8*/ 	.word	0x0000a6d0


	//   ....[86]....
        /*03ac*/ 	.word	0x0000a730


	//   ....[87]....
        /*03b0*/ 	.word	0x0000a7d0


	//   ....[88]....
        /*03b4*/ 	.word	0x0000a820


	//   ....[89]....
        /*03b8*/ 	.word	0x0000a8a0


	//   ....[90]....
        /*03bc*/ 	.word	0x0000a8f0


	//   ....[91]....
        /*03c0*/ 	.word	0x0000a940


	//   ....[92]....
        /*03c4*/ 	.word	0x0000a990


	//----- nvinfo : EIATTR_VRC_CTA_INIT_COUNT
	.align		4
.L_1497:
        /*03c8*/ 	.byte	0x02, 0x4a
	.zero		1
	.zero		1


	//----- nvinfo : EIATTR_EXIT_INSTR_OFFSETS
	.align		4
        /*03cc*/ 	.byte	0x04, 0x1c
        /*03ce*/ 	.short	(.L_1499 - .L_1498)


	//   ....[0]....
.L_1498:
        /*03d0*/ 	.word	0x00009820


	//   ....[1]....
        /*03d4*/ 	.word	0x00009af0


	//----- nvinfo : EIATTR_MAX_THREADS
	.align		4
.L_1499:
        /*03d8*/ 	.byte	0x04, 0x05
        /*03da*/ 	.short	(.L_1501 - .L_1500)
.L_1500:
        /*03dc*/ 	.word	0x00000080
        /*03e0*/ 	.word	0x00000001
        /*03e4*/ 	.word	0x00000001


	//----- nvinfo : EIATTR_CRS_STACK_SIZE
	.align		4
.L_1501:
        /*03e8*/ 	.byte	0x04, 0x1e
        /*03ea*/ 	.short	(.L_1503 - .L_1502)
.L_1502:
        /*03ec*/ 	.word	0x00000000


	//----- nvinfo : EIATTR_CBANK_PARAM_SIZE
	.align		4
.L_1503:
        /*03f0*/ 	.byte	0x03, 0x19
        /*03f2*/ 	.short	0x01f0


	//----- nvinfo : EIATTR_PARAM_CBANK
	.align		4
        /*03f4*/ 	.byte	0x04, 0x0a
        /*03f6*/ 	.short	(.L_1505 - .L_1504)
	.align		4
.L_1504:
        /*03f8*/ 	.word	index@(.nv.constant0._Z25selective_scan_bwd_kernelI32Selective_Scan_bwd_kernel_traitsILi128ELi16ELb1ELb0ELb1ELb1ELb1EN3c108BFloat16EfEEv12SSMParamsBwd)
        /*03fc*/ 	.short	0x0380
        /*03fe*/ 	.short	0x01f0


	//----- nvinfo : EIATTR_SW_WAR
	.align		4
.L_1505:
        /*0400*/ 	.byte	0x04, 0x36
        /*0402*/ 	.short	(.L_1507 - .L_1506)
.L_1506:
        /*0404*/ 	.word	0x00000008
.L_1507:


//--------------------- .nv.info._Z25selective_scan_bwd_kernelI32Selective_Scan_bwd_kernel_traitsILi128ELi16ELb1ELb1ELb0ELb0ELb0EN3c108BFloat16EfEEv12SSMParamsBwd --------------------------
	.section	.nv.info._Z25selective_scan_bwd_kernelI32Selective_Scan_bwd_kernel_traitsILi128ELi16ELb1ELb1ELb0ELb0ELb0EN3c108BFloat16EfEEv12SSMParamsBwd,"",@"SHT_CUDA_INFO"
	.sectionflags	@""
	.align	4


	//----- nvinfo : EIATTR_CUDA_API_VERSION
	.align		4
        /*0000*/ 	.byte	0x04, 0x37
        /*0002*/ 	.short	(.L_1509 - .L_1508)
.L_1508:
        /*0004*/ 	.word	0x00000082


	//----- nvinfo : EIATTR_KPARAM_INFO
	.align		4
.L_1509:
        /*0008*/ 	.byte	0x04, 0x17
        /*000a*/ 	.short	(.L_1511 - .L_1510)
.L_1510:
        /*000c*/ 	.word	0x00000000
        /*0010*/ 	.short	0x0000
        /*0012*/ 	.short	0x0000
        /*0014*/ 	.byte	0x00, 0xf0, 0xc1, 0x07


	//----- nvinfo : EIATTR_SPARSE_MMA_MASK
	.align		4
.L_1511:
        /*0018*/ 	.byte	0x03, 0x50
        /*001a*/ 	.short	0x0000


	//----- nvinfo : EIATTR_MAXREG_COUNT
	.align		4
        /*001c*/ 	.byte	0x03, 0x1b
        /*001e*/ 	.short	0x00a8


	//----- nvinfo : EIATTR_NUM_BARRIERS
	.align		4
        /*0020*/ 	.byte	0x02, 0x4c
        /*0022*/ 	.byte	0x01
	.zero		1


	//----- nvinfo : EIATTR_ANNOTATIONS
	.align		4
        /*0024*/ 	.byte	0x04, 0x55
        /*0026*/ 	.short	(.L_1513 - .L_1512)


	//   ....[0]....
.L_1512:
        /* <DEDUP_REMOVED lines=40> */


	//----- nvinfo : EIATTR_MERCURY_ISA_VERSION
	.align		4
.L_1513:
        /*0290*/ 	.byte	0x03, 0x5f
        /*0292*/ 	.short	0x0101


	//----- nvinfo : EIATTR_COOP_GROUP_MASK_REGIDS
	.align		4
        /*0294*/ 	.byte	0x04, 0x29
        /*0296*/ 	.short	(.L_1515 - .L_1514)


	//   ....[0]....
.L_1514:
        /*0298*/ 	.word	0xffffffff


	//   ....[1]....
        /*029c*/ 	.word	0xffffffff


	//   ....[2]....
        /*02a0*/ 	.word	0xffffffff


	//   ....[3]....
        /*02a4*/ 	.word	0xffffffff


	//   ....[4]....
        /*02a8*/ 	.word	0xffffffff


	//   ....[5]....
        /*02ac*/ 	.word	0xffffffff


	//   ....[6]....
        /*02b0*/ 	.word	0xffffffff


	//   ....[7]....
        /*02b4*/ 	.word	0xffffffff


	//   ....[8]....
        /*02b8*/ 	.word	0xffffffff


	//   ....[9]....
        /*02bc*/ 	.word	0xffffffff


	//   ....[10]....
        /*02c0*/ 	.word	0xffffffff


	//   ....[11]....
        /*02c4*/ 	.word	0xffffffff


	//   ....[12]....
        /*02c8*/ 	.word	0xffffffff


	//   ....[13]....
        /*02cc*/ 	.word	0xffffffff


	//   ....[14]....
        /*02d0*/ 	.word	0xffffffff


	//   ....[15]....
        /*02d4*/ 	.word	0xffffffff


	//   ....[16]....
        /*02d8*/ 	.word	0xffffffff


	//   ....[17]....
        /*02dc*/ 	.word	0xffffffff


	//   ....[18]....
        /*02e0*/ 	.word	0xffffffff


	//   ....[19]....
        /*02e4*/ 	.word	0xffffffff


	//   ....[20]....
        /*02e8*/ 	.word	0xffffffff


	//   ....[21]....
        /*02ec*/ 	.word	0xffffffff


	//   ....[22]....
        /*02f0*/ 	.word	0xffffffff


	//   ....[23]....
        /*02f4*/ 	.word	0xffffffff


	//   ....[24]....
        /*02f8*/ 	.word	0xffffffff


	//   ....[25]....
        /*02fc*/ 	.word	0xffffffff


	//   ....[26]....
        /*0300*/ 	.word	0xffffffff


	//   ....[27]....
        /*0304*/ 	.word	0xffffffff


	//   ....[28]....
        /*0308*/ 	.word	0xffffffff


	//   ....[29]....
        /*030c*/ 	.word	0xffffffff


	//   ....[30]....
        /*0310*/ 	.word	0xffffffff


	//   ....[31]....
        /*0314*/ 	.word	0xffffffff


	//   ....[32]....
        /*0318*/ 	.word	0xffffffff


	//   ....[33]....
        /*031c*/ 	.word	0xffffffff


	//   ....[34]....
        /*0320*/ 	.word	0xffffffff


	//   ....[35]....
        /*0324*/ 	.word	0xffffffff


	//   ....[36]....
        /*0328*/ 	.word	0xffffffff


	//   ....[37]....
        /*032c*/ 	.word	0xffffffff


	//   ....[38]....
        /*0330*/ 	.word	0xffffffff


	//   ....[39]....
        /*0334*/ 	.word	0xffffffff


	//   ....[40]....
        /*0338*/ 	.word	0xffffffff


	//   ....[41]....
        /*033c*/ 	.word	0xffffffff


	//   ....[42]....
        /*0340*/ 	.word	0xffffffff


	//   ....[43]....
        /*0344*/ 	.word	0xffffffff


	//   ....[44]....
        /*0348*/ 	.word	0xffffffff


	//   ....[45]....
        /*034c*/ 	.word	0xffffffff


	//   ....[46]....
        /*0350*/ 	.word	0xffffffff


	//   ....[47]....
        /*0354*/ 	.word	0xffffffff


	//   ....[48]....
        /*0358*/ 	.word	0xffffffff


	//   ....[49]....
        /*035c*/ 	.word	0xffffffff


	//   ....[50]....
        /*0360*/ 	.word	0xffffffff


	//   ....[51]....
        /*0364*/ 	.word	0xffffffff


	//   ....[52]....
        /*0368*/ 	.word	0xffffffff


	//   ....[53]....
        /*036c*/ 	.word	0xffffffff


	//   ....[54]....
        /*0370*/ 	.word	0xffffffff


	//   ....[55]....
        /*0374*/ 	.word	0xffffffff


	//   ....[56]....
        /*0378*/ 	.word	0x0500009b


	//   ....[57]....
        /*037c*/ 	.word	0x0500009b


	//   ....[58]....
        /*0380*/ 	.word	0x0500009b


	//   ....[59]....
        /*0384*/ 	.word	0x0500009b


	//   ....[60]....
        /*0388*/ 	.word	0x0500009b


	//   ....[61]....
        /*038c*/ 	.word	0x0500009b


	//   ....[62]....
        /*0390*/ 	.word	0x0500009b


	//   ....[63]....
        /*0394*/ 	.word	0x0500009b


	//   ....[64]....
        /*0398*/ 	.word	0x0500009b


	//   ....[65]....
        /*039c*/ 	.word	0x0500009b


	//   ....[66]....
        /*03a0*/ 	.word	0x0500009b


	//   ....[67]....
        /*03a4*/ 	.word	0x0500009b


	//   ....[68]....
        /*03a8*/ 	.word	0x0500009b


	//   ....[69]....
        /*03ac*/ 	.word	0x0500009b


	//   ....[70]....
        /*03b0*/ 	.word	0x0500009b


	//   ....[71]....
        /*03b4*/ 	.word	0x0500009b


	//   ....[72]....
        /*03b8*/ 	.word	0x0500009b


	//   ....[73]....
        /*03bc*/ 	.word	0x0500009b


	//   ....[74]....
        /*03c0*/ 	.word	0x0500009b


	//   ....[75]....
        /*03c4*/ 	.word	0x0500009b


	//   ....[76]....
        /*03c8*/ 	.word	0x0500009b


	//   ....[77]....
        /*03cc*/ 	.word	0x0500009b


	//   ....[78]....
        /*03d0*/ 	.word	0x0500009b


	//   ....[79]....
        /*03d4*/ 	.word	0x0500009b


	//   ....[80]....
        /*03d8*/ 	.word	0x0500009b


	//   ....[81]....
        /*03dc*/ 	.word	0x0500009b


	//   ....[82]....
        /*03e0*/ 	.word	0x0500009b


	//   ....[83]....
        /*03e4*/ 	.word	0x0500009b


	//   ....[84]....
        /*03e8*/ 	.word	0x0500009b


	//   ....[85]....
        /*03ec*/ 	.word	0x0500009b


	//   ....[86]....
        /*03f0*/ 	.word	0x0500009b


	//   ....[87]....
        /*03f4*/ 	.word	0x0500009b


	//----- nvinfo : EIATTR_COOP_GROUP_INSTR_OFFSETS
	.align		4
.L_1515:
        /*03f8*/ 	.byte	0x04, 0x28
        /*03fa*/ 	.short	(.L_1517 - .L_1516)


	//   ....[0]....
.L_1516:
        /*03fc*/ 	.word	0x000009b0


	//   ....[1]....
        /*0400*/ 	.word	0x00000a60


	//   ....[2]....
        /*0404*/ 	.word	0x00000c60


	//   ....[3]....
        /*0408*/ 	.word	0x000018a0


	//   ....[4]....
        /*040c*/ 	.word	0x00002560


	//   ....[5]....
        /*0410*/ 	.word	0x00002570


	//   ....[6]....
        /*0414*/ 	.word	0x000025b0


	//   ....[7]....
        /*0418*/ 	.word	0x000025c0


	//   ....[8]....
        /*041c*/ 	.word	0x00002600


	//   ....[9]....
        /*0420*/ 	.word	0x00002610


	//   ....[10]....
        /*0424*/ 	.word	0x00002650


	//   ....[11]....
        /*0428*/ 	.word	0x00002660


	//   ....[12]....
        /*042c*/ 	.word	0x000026a0


	//   ....[13]....
        /*0430*/ 	.word	0x000026b0


	//   ....[14]....
        /*0434*/ 	.word	0x00002770


	//   ....[15]....
        /*0438*/ 	.word	0x00002780


	//   ....[16]....
        /*043c*/ 	.word	0x00002790


	//   ....[17]....
        /*0440*/ 	.word	0x000027a0


	//   ....[18]....
        /*0444*/ 	.word	0x00002d80


	//   ....[19]....
        /*0448*/ 	.word	0x00002db0


	//   ....[20]....
        /*044c*/ 	.word	0x00002e20


	//   ....[21]....
        /*0450*/ 	.word	0x00002e40


	//   ....[22]....
        /*0454*/ 	.word	0x00002e90


	//   ....[23]....
        /*0458*/ 	.word	0x00002ea0


	//   ....[24]....
        /*045c*/ 	.word	0x00002ef0


	//   ....[25]....
        /*0460*/ 	.word	0x00002f00


	//   ....[26]....
        /*0464*/ 	.word	0x00002f50


	//   ....[27]....
        /*0468*/ 	.word	0x00002f60


	//   ....[28]....
        /*046c*/ 	.word	0x00002fb0


	//   ....[29]....
        /*0470*/ 	.word	0x00002fc0


	//   ....[30]....
        /*0474*/ 	.word	0x00002fd0


	//   ....[31]....
        /*0478*/ 	.word	0x00002fe0


	//   ....[32]....
        /*047c*/ 	.word	0x00003010


	//   ....[33]....
        /*0480*/ 	.word	0x00003020


	//   ....[34]....
        /*0484*/ 	.word	0x00004550


	//   ....[35]....
        /*0488*/ 	.word	0x00004560


	//   ....[36]....
        /*048c*/ 	.word	0x000045b0


	//   ....[37]....
        /*0490*/ 	.word	0x000045c0


	//   ....[38]....
        /*0494*/ 	.word	0x000045f0


	//   ....[39]....
        /*0498*/ 	.word	0x00004610


	//   ....[40]....
        /*049c*/ 	.word	0x000047c0


	//   ....[41]....
        /*04a0*/ 	.word	0x00004a50


	//   ....[42]....
        /*04a4*/ 	.word	0x00004a90


	//   ....[43]....
        /*04a8*/ 	.word	0x00004ad0


	//   ....[44]....
        /*04ac*/ 	.word	0x000052b0


	//   ....[45]....
        /*04b0*/ 	.word	0x00005440


	//   ....[46]....
        /*04b4*/ 	.word	0x00005710


	//   ....[47]....
        /*04b8*/ 	.word	0x00005730


	//   ....[48]....
        /*04bc*/ 	.word	0x00005760


	//   ....[49]....
        /*04c0*/ 	.word	0x000057a0


	//   ....[50]....
        /*04c4*/ 	.word	0x000057c0


	//   ....[51]....
        /*04c8*/ 	.word	0x000059d0


	//   ....[52]....
        /*04cc*/ 	.word	0x000059f0


	//   ....[53]....
        /*04d0*/ 	.word	0x00005a20


	//   ....[54]....
        /*04d4*/ 	.word	0x00005a60


	//   ....[55]....
        /*04d8*/ 	.word	0x00005a80


	//   ....[56]....
        /*04dc*/ 	.word	0x00005f00


	//   ....[57]....
        /*04e0*/ 	.word	0x00005f50


	//   ....[58]....
        /*04e4*/ 	.word	0x00005ff0


	//   ....[59]....
        /*04e8*/ 	.word	0x00006040


	//   ....[60]....
        /*04ec*/ 	.word	0x000060e0


	//   ....[61]....
        /*04f0*/ 	.word	0x00006130


	//   ....[62]....
        /*04f4*/ 	.word	0x000061d0


	//   ....[63]....
        /*04f8*/ 	.word	0x00006220


	//   ....[64]....
        /*04fc*/ 	.word	0x000062c0


	//   ....[65]....
        /*0500*/ 	.word	0x00006310


	//   ....[66]....
        /*0504*/ 	.word	0x000063b0


	//   ....[67]....
        /*0508*/ 	.word	0x00006450


	//   ....[68]....
        /*050c*/ 	.word	0x000064f0


	//   ....[69]....
        /*0510*/ 	.word	0x00006590


	//   ....[70]....
        /*0514*/ 	.word	0x000065e0


	//   ....[71]....
        /*0518*/ 	.word	0x00006640


	//   ....[72]....
        /*051c*/ 	.word	0x000066f0


	//   ....[73]....
        /*0520*/ 	.word	0x00006750


	//   ....[74]....
        /*0524*/ 	.word	0x00006800


	//   ....[75]....
        /*0528*/ 	.word	0x00006850


	//   ....[76]....
        /*052c*/ 	.word	0x000068f0


	//   ....[77]....
        /*0530*/ 	.word	0x00006940


	//   ....[78]....
        /*0534*/ 	.word	0x000069e0


	//   ....[79]....
        /*0538*/ 	.word	0x00006a30


	//   ....[80]....
        /*053c*/ 	.word	0x00006ad0


	//   ....[81]....
        /*0540*/ 	.word	0x00006b20


	//   ....[82]....
        /*0544*/ 	.word	0x00006bd0


	//   ....[83]....
        /*0548*/ 	.word	0x00006c20


	//   ....[84]....
        /*054c*/ 	.word	0x00006cb0


	//   ....[85]....
        /*0550*/ 	.word	0x00006d00


	//   ....[86]....
        /*0554*/ 	.word	0x00006d70


	//   ....[87]....
        /*0558*/ 	.word	0x00006dc0


	//----- nvinfo : EIATTR_VRC_CTA_INIT_COUNT
	.align		4
.L_1517:
        /*055c*/ 	.byte	0x02, 0x4a
	.zero		1
	.zero		1


	//----- nvinfo : EIATTR_EXIT_INSTR_OFFSETS
	.align		4
        /*0560*/ 	.byte	0x04, 0x1c
        /*0562*/ 	.short	(.L_1519 - .L_1518)


	//   ....[0]....
.L_1518:
        /*0564*/ 	.word	0x00005bc0


	//   ....[1]....
        /*0568*/ 	.word	0x00005ea0


	//----- nvinfo : EIATTR_MAX_THREADS
	.align		4
.L_1519:
        /*056c*/ 	.byte	0x04, 0x05
        /*056e*/ 	.short	(.L_1521 - .L_1520)
.L_1520:
        /*0570*/ 	.word	0x00000080
        /*0574*/ 	.word	0x00000001
        /*0578*/ 	.word	0x00000001


	//----- nvinfo : EIATTR_CRS_STACK_SIZE
	.align		4
.L_1521:
        /*057c*/ 	.byte	0x04, 0x1e
        /*057e*/ 	.short	(.L_1523 - .L_1522)
.L_1522:
        /*0580*/ 	.word	0x00000000


	//----- nvinfo : EIATTR_CBANK_PARAM_SIZE
	.align		4
.L_1523:
        /*0584*/ 	.byte	0x03, 0x19
        /*0586*/ 	.short	0x01f0


	//----- nvinfo : EIATTR_PARAM_CBANK
	.align		4
        /*0588*/ 	.byte	0x04, 0x0a
        /*058a*/ 	.short	(.L_1525 - .L_1524)
	.align		4
.L_1524:
        /*058c*/ 	.word	index@(.nv.constant0._Z25selective_scan_bwd_kernelI32Selective_Scan_bwd_kernel_traitsILi128ELi16ELb1ELb1ELb0ELb0ELb0EN3c108BFloat16EfEEv12SSMParamsBwd)
        /*0590*/ 	.short	0x0380
        /*0592*/ 	.short	0x01f0


	//----- nvinfo : EIATTR_SW_WAR
	.align		4
.L_1525:
        /*0594*/ 	.byte	0x04, 0x36
        /*0596*/ 	.short	(.L_1527 - .L_1526)
.L_1526:
        /*0598*/ 	.word	0x00000008
.L_1527:


//--------------------- .nv.info._Z25selective_scan_bwd_kernelI32Selective_Scan_bwd_kernel_traitsILi128ELi16ELb1ELb1ELb0ELb0ELb1EN3c108BFloat16EfEEv12SSMParamsBwd --------------------------
	.section	.nv.info._Z25selective_scan_bwd_kernelI32Selective_Scan_bwd_kernel_traitsILi128ELi16ELb1ELb1ELb0ELb0ELb1EN3c108BFloat16EfEEv12SSMParamsBwd,"",@"SHT_CUDA_INFO"
	.sectionflags	@""
	.align	4


	//----- nvinfo : EIATTR_CUDA_API_VERSION
	.align		4
        /*0000*/ 	.byte	0x04, 0x37
        /*0002*/ 	.short	(.L_1529 - .L_1528)
.L_1528:
        /*0004*/ 	.word	0x00000082


	//----- nvinfo : EIATTR_KPARAM_INFO
	.align		4
.L_1529:
        /*0008*/ 	.byte	0x04, 0x17
        /*000a*/ 	.short	(.L_1531 - .L_1530)
.L_1530:
        /*000c*/ 	.word	0x00000000
        /*0010*/ 	.short	0x0000
        /*0012*/ 	.short	0x0000
        /*0014*/ 	.byte	0x00, 0xf0, 0xc1, 0x07


	//----- nvinfo : EIATTR_SPARSE_MMA_MASK
	.align		4
.L_1531:
        /*0018*/ 	.byte	0x03, 0x50
        /*001a*/ 	.short	0x0000


	//----- nvinfo : EIATTR_MAXREG_COUNT
	.align		4
        /*001c*/ 	.byte	0x03, 0x1b
        /*001e*/ 	.short	0x00a8


	//----- nvinfo : EIATTR_NUM_BARRIERS
	.align		4
        /*0020*/ 	.byte	0x02, 0x4c
        /*0022*/ 	.byte	0x01
	.zero		1


	//----- nvinfo : EIATTR_ANNOTATIONS
	.align		4
        /*0024*/ 	.byte	0x04, 0x55
        /*0026*/ 	.short	(.L_1533 - .L_1532)


	//   ....[0]....
.L_1532:
        /* <DEDUP_REMOVED lines=40> */


	//----- nvinfo : EIATTR_MERCURY_ISA_VERSION
	.align		4
.L_1533:
        /*0290*/ 	.byte	0x03, 0x5f
        /*0292*/ 	.short	0x0101


	//----- nvinfo : EIATTR_COOP_GROUP_MASK_REGIDS
	.align		4
        /*0294*/ 	.byte	0x04, 0x29
        /*0296*/ 	.short	(.L_1535 - .L_1534)


	//   ....[0]....
.L_1534:
        /*0298*/ 	.word	0xffffffff


	//   ....[1]....
        /*029c*/ 	.word	0xffffffff


	//   ....[2]....
        /*02a0*/ 	.word	0xffffffff


	//   ....[3]....
        /*02a4*/ 	.word	0xffffffff


	//   ....[4]....
        /*02a8*/ 	.word	0xffffffff


	//   ....[5]....
        /*02ac*/ 	.word	0xffffffff


	//   ....[6]....
        /*02b0*/ 	.word	0xffffffff


	//   ....[7]....
        /*02b4*/ 	.word	0xffffffff


	//   ....[8]....
        /*02b8*/ 	.word	0xffffffff


	//   ....[9]....
        /*02bc*/ 	.word	0xffffffff


	//   ....[10]....
        /*02c0*/ 	.word	0xffffffff


	//   ....[11]....
        /*02c4*/ 	.word	0xffffffff


	//   ....[12]....
        /*02c8*/ 	.word	0xffffffff


	//   ....[13]....
        /*02cc*/ 	.word	0xffffffff


	//   ....[14]....
        /*02d0*/ 	.word	0xffffffff


	//   ....[15]....
        /*02d4*/ 	.word	0xffffffff


	//   ....[16]....
        /*02d8*/ 	.word	0xffffffff


	//   ....[17]....
        /*02dc*/ 	.word	0xffffffff


	//   ....[18]....
        /*02e0*/ 	.word	0xffffffff


	//   ....[19]....
        /*02e4*/ 	.word	0xffffffff


	//   ....[20]....
        /*02e8*/ 	.word	0xffffffff


	//   ....[21]....
        /*02ec*/ 	.word	0xffffffff


	//   ....[22]....
        /*02f0*/ 	.word	0xffffffff


	//   ....[23]....
        /*02f4*/ 	.word	0xffffffff


	//   ....[24]....
        /*02f8*/ 	.word	0xffffffff


	//   ....[25]....
        /*02fc*/ 	.word	0xffffffff


	//   ....[26]....
        /*0300*/ 	.word	0xffffffff


	//   ....[27]....
        /*0304*/ 	.word	0xffffffff


	//   ....[28]....
        /*0308*/ 	.word	0xffffffff


	//   ....[29]....
        /*030c*/ 	.word	0xffffffff


	//   ....[30]....
        /*0310*/ 	.word	0xffffffff


	//   ....[31]....
        /*0314*/ 	.word	0xffffffff


	//   ....[32]....
        /*0318*/ 	.word	0xffffffff


	//   ....[33]....
        /*031c*/ 	.word	0xffffffff


	//   ....[34]....
        /*0320*/ 	.word	0xffffffff


	//   ....[35]....
        /*0324*/ 	.word	0xffffffff


	//   ....[36]....
        /*0328*/ 	.word	0xffffffff


	//   ....[37]....
        /*032c*/ 	.word	0xffffffff


	//   ....[38]....
        /*0330*/ 	.word	0xffffffff


	//   ....[39]....
        /*0334*/ 	.word	0xffffffff


	//   ....[40]....
        /*0338*/ 	.word	0xffffffff


	//   ....[41]....
        /*033c*/ 	.word	0xffffffff


	//   ....[42]....
        /*0340*/ 	.word	0xffffffff


	//   ....[43]....
        /*0344*/ 	.word	0xffffffff


	//   ....[44]....
        /*0348*/ 	.word	0xffffffff


	//   ....[45]....
        /*034c*/ 	.word	0xffffffff


	//   ....[46]....
        /*0350*/ 	.word	0xffffffff


	//   ....[47]....
        /*0354*/ 	.word	0xffffffff


	//   ....[48]....
        /*0358*/ 	.word	0xffffffff


	//   ....[49]....
        /*035c*/ 	.word	0xffffffff


	//   ....[50]....
        /*0360*/ 	.word	0xffffffff


	//   ....[51]....
        /*0364*/ 	.word	0xffffffff


	//   ....[52]....
        /*0368*/ 	.word	0xffffffff


	//   ....[53]....
        /*036c*/ 	.word	0xffffffff


	//   ....[54]....
        /*0370*/ 	.word	0xffffffff


	//   ....[55]....
        /*0374*/ 	.word	0xffffffff


	//   ....[56]....
        /*0378*/ 	.word	0xffffffff


	//   ....[57]....
        /*037c*/ 	.word	0xffffffff


	//   ....[58]....
        /*0380*/ 	.word	0xffffffff


	//   ....[59]....
        /*0384*/ 	.word	0xffffffff


	//   ....[60]....
        /*0388*/ 	.word	0x0500009b


	//   ....[61]....
        /*038c*/ 	.word	0x0500009b


	//   ....[62]....
        /*0390*/ 	.word	0x0500009b


	//   ....[63]....
        /*0394*/ 	.word	0x0500009b


	//   ....[64]....
        /*0398*/ 	.word	0x0500009b


	//   ....[65]....
        /*039c*/ 	.word	0x0500009b


	//   ....[66]....
        /*03a0*/ 	.word	0x0500009b


	//   ....[67]....
        /*03a4*/ 	.word	0x0500009b


	//   ....[68]....
        /*03a8*/ 	.word	0x0500009b


	//   ....[69]....
        /*03ac*/ 	.word	0x0500009b


	//   ....[70]....
        /*03b0*/ 	.word	0x0500009b


	//   ....[71]....
        /*03b4*/ 	.word	0x0500009b


	//   ....[72]....
        /*03b8*/ 	.word	0x0500009b


	//   ....[73]....
        /*03bc*/ 	.word	0x0500009b


	//   ....[74]....
        /*03c0*/ 	.word	0x0500009b


	//   ....[75]....
        /*03c4*/ 	.word	0x0500009b


	//   ....[76]....
        /*03c8*/ 	.word	0x0500009b


	//   ....[77]....
        /*03cc*/ 	.word	0x0500009b


	//   ....[78]....
        /*03d0*/ 	.word	0x0500009b


	//   ....[79]....
        /*03d4*/ 	.word	0x0500009b


	//   ....[80]....
        /*03d8*/ 	.word	0x0500009b


	//   ....[81]....
        /*03dc*/ 	.word	0x0500009b


	//   ....[82]....
        /*03e0*/ 	.word	0x0500009b


	//   ....[83]....
        /*03e4*/ 	.word	0x0500009b


	//   ....[84]....
        /*03e8*/ 	.word	0x0500009b


	//   ....[85]....
        /*03ec*/ 	.word	0x0500009b


	//   ....[86]....
        /*03f0*/ 	.word	0x0500009b


	//   ....[87]....
        /*03f4*/ 	.word	0x0500009b


	//   ....[88]....
        /*03f8*/ 	.word	0x0500009b


	//   ....[89]....
        /*03fc*/ 	.word	0x0500009b


	//   ....[90]....
        /*0400*/ 	.word	0x0500009b


	//   ....[91]....
        /*0404*/ 	.word	0x0500009b


	//----- nvinfo : EIATTR_COOP_GROUP_INSTR_OFFSETS
	.align		4
.L_1535:
        /*0408*/ 	.byte	0x04, 0x28
        /*040a*/ 	.short	(.L_1537 - .L_1536)


	//   ....[0]....
.L_1536:
        /*040c*/ 	.word	0x00000a30


	//   ....[1]....
        /*0410*/ 	.word	0x00000af0


	//   ....[2]....
        /*0414*/ 	.word	0x00000c40


	//   ....[3]....
        /*0418*/ 	.word	0x00000d40


	//   ....[4]....
        /*041c*/ 	.word	0x00001730


	//   ....[5]....
        /*0420*/ 	.word	0x00002090


	//   ....[6]....
        /*0424*/ 	.word	0x00002310


	//   ....[7]....
        /*0428*/ 	.word	0x00002dd0


	//   ....[8]....
        /*042c*/ 	.word	0x00003a90


	//   ....[9]....
        /*0430*/ 	.word	0x00003aa0


	//   ....[10]....
        /*0434*/ 	.word	0x00003ae0


	//   ....[11]....
        /*0438*/ 	.word	0x00003af0


	//   ....[12]....
        /*043c*/ 	.word	0x00003b30


	//   ....[13]....
        /*0440*/ 	.word	0x00003b40


	//   ....[14]....
        /*0444*/ 	.word	0x00003b80


	//   ....[15]....
        /*0448*/ 	.word	0x00003b90


	//   ....[16]....
        /*044c*/ 	.word	0x00003bd0


	//   ....[17]....
        /*0450*/ 	.word	0x00003be0


	//   ....[18]....
        /*0454*/ 	.word	0x00003ca0


	//   ....[19]....
        /*0458*/ 	.word	0x00003cb0


	//   ....[20]....
        /*045c*/ 	.word	0x00003cc0


	//   ....[21]....
        /*0460*/ 	.word	0x00003cd0


	//   ....[22]....
        /*0464*/ 	.word	0x000042b0


	//   ....[23]....
        /*0468*/ 	.word	0x000042e0


	//   ....[24]....
        /*046c*/ 	.word	0x00004350


	//   ....[25]....
        /*0470*/ 	.word	0x00004370


	//   ....[26]....
        /*0474*/ 	.word	0x000043c0


	//   ....[27]....
        /*0478*/ 	.word	0x000043d0


	//   ....[28]....
        /*047c*/ 	.word	0x00004420


	//   ....[29]....
        /*0480*/ 	.word	0x00004430


	//   ....[30]....
        /*0484*/ 	.word	0x00004480


	//   ....[31]....
        /*0488*/ 	.word	0x00004490


	//   ....[32]....
        /*048c*/ 	.word	0x000044e0


	//   ....[33]....
        /*0490*/ 	.word	0x000044f0


	//   ....[34]....
        /*0494*/ 	.word	0x00004500


	//   ....[35]....
        /*0498*/ 	.word	0x00004510


	//   ....[36]....
        /*049c*/ 	.word	0x00004540


	//   ....[37]....
        /*04a0*/ 	.word	0x00004550


	//   ....[38]....
        /*04a4*/ 	.word	0x00005a80


	//   ....[39]....
        /*04a8*/ 	.word	0x00005a90


	//   ....[40]....
        /*04ac*/ 	.word	0x00005ae0


	//   ....[41]....
        /*04b0*/ 	.word	0x00005af0


	//   ....[42]....
        /*04b4*/ 	.word	0x00005b20


	//   ....[43]....
        /*04b8*/ 	.word	0x00005c40


	//   ....[44]....
        /*04bc*/ 	.word	0x00005e70


	//   ....[45]....
        /*04c0*/ 	.word	0x00005e80


	//   ....[46]....
        /*04c4*/ 	.word	0x00005f50


	//   ....[47]....
        /*04c8*/ 	.word	0x00005f60


	//   ....[48]....
        /*04cc*/ 	.word	0x00006770


	//   ....[49]....
        /*04d0*/ 	.word	0x00006970


	//   ....[50]....
        /*04d4*/ 	.word	0x00006c30


	//   ....[51]....
        /*04d8*/ 	.word	0x00006c50


	//   ....[52]....
        /*04dc*/ 	.word	0x00006c80


	//   ....[53]....
        /*04e0*/ 	.word	0x00006cc0


	//   ....[54]....
        /*04e4*/ 	.word	0x00006ce0


	//   ....[55]....
        /*04e8*/ 	.word	0x00006ef0


	//   ....[56]....
        /*04ec*/ 	.word	0x00006f10


	//   ....[57]....
        /*04f0*/ 	.word	0x00006f40


	//   ....[58]....
        /*04f4*/ 	.word	0x00006f80


	//   ....[59]....
        /*04f8*/ 	.word	0x00006fa0


	//   ....[60]....
        /*04fc*/ 	.word	0x00007420


	//   ....[61]....
        /*0500*/ 	.word	0x00007470


	//   ....[62]....
        /*0504*/ 	.word	0x00007510


	//   ....[63]....
        /*0508*/ 	.word	0x00007560


	//   ....[64]....
        /*050c*/ 	.word	0x00007600


	//   ....[65]....
        /*0510*/ 	.word	0x00007650


	//   ....[66]....
        /*0514*/ 	.word	0x000076f0


	//   ....[67]....
        /*0518*/ 	.word	0x00007740


	//   ....[68]....
        /*051c*/ 	.word	0x000077e0


	//   ....[69]....
        /*0520*/ 	.word	0x00007830


	//   ....[70]....
        /*0524*/ 	.word	0x000078d0


	//   ....[71]....
        /*0528*/ 	.word	0x00007970


	//   ....[72]....
        /*052c*/ 	.word	0x00007a10


	//   ....[73]....
        /*0530*/ 	.word	0x00007ab0


	//   ....[74]....
        /*0534*/ 	.word	0x00007b00


	//   ....[75]....
        /*0538*/ 	.word	0x00007b60


	//   ....[76]....
        /*053c*/ 	.word	0x00007c10


	//   ....[77]....
        /*0540*/ 	.word	0x00007c70


	//   ....[78]....
        /*0544*/ 	.word	0x00007d20


	//   ....[79]....
        /*0548*/ 	.word	0x00007d70


	//   ....[80]....
        /*054c*/ 	.word	0x00007e10


	//   ....[81]....
        /*0550*/ 	.word	0x00007e60


	//   ....[82]....
        /*0554*/ 	.word	0x00007f00


	//   ....[83]....
        /*0558*/ 	.word	0x00007f50


	//   ....[84]....
        /*055c*/ 	.word	0x00007ff0


	//   ....[85]....
        /*0560*/ 	.word	0x00008040


	//   ....[86]....
        /*0564*/ 	.word	0x000080f0


	//   ....[87]....
        /*0568*/ 	.word	0x00008140


	//   ....[88]....
        /*056c*/ 	.word	0x000081d0


	//   ....[89]....
        /*0570*/ 	.word	0x00008220


	//   ....[90]....
        /*0574*/ 	.word	0x00008290


	//   ....[91]....
        /*0578*/ 	.word	0x000082e0


	//----- nvinfo : EIATTR_VRC_CTA_INIT_COUNT
	.align		4
.L_1537:
        /*057c*/ 	.byte	0x02, 0x4a
	.zero		1
	.zero		1


	//----- nvinfo : EIATTR_EXIT_INSTR_OFFSETS
	.align		4
        /*0580*/ 	.byte	0x04, 0x1c
        /*0582*/ 	.short	(.L_1539 - .L_1538)


	//   ....[0]....
.L_1538:
        /*0584*/ 	.word	0x000070e0


	//   ....[1]....
        /*0588*/ 	.word	0x000073c0


	//----- nvinfo : EIATTR_MAX_THREADS
	.align		4
.L_1539:
        /*058c*/ 	.byte	0x04, 0x05
        /*058e*/ 	.short	(.L_1541 - .L_1540)
.L_1540:
        /*0590*/ 	.word	0x00000080
        /*0594*/ 	.word	0x00000001
        /*0598*/ 	.word	0x00000001


	//----- nvinfo : EIATTR_CRS_STACK_SIZE
	.align		4
.L_1541:
        /*059c*/ 	.byte	0x04, 0x1e
        /*059e*/ 	.short	(.L_1543 - .L_1542)
.L_1542:
        /*05a0*/ 	.word	0x00000000


	//----- nvinfo : EIATTR_CBANK_PARAM_SIZE
	.align		4
.L_1543:
        /*05a4*/ 	.byte	0x03, 0x19
        /*05a6*/ 	.short	0x01f0


	//----- nvinfo : EIATTR_PARAM_CBANK
	.align		4
        /*05a8*/ 	.byte	0x04, 0x0a
        /*05aa*/ 	.short	(.L_1545 - .L_1544)
	.align		4
.L_1544:
        /*05ac*/ 	.word	index@(.nv.constant0._Z25selective_scan_bwd_kernelI32Selective_Scan_bwd_kernel_traitsILi128ELi16ELb1ELb1ELb0ELb0ELb1EN3c108BFloat16EfEEv12SSMParamsBwd)
        /*05b0*/ 	.short	0x0380
        /*05b2*/ 	.short	0x01f0


	//----- nvinfo : EIATTR_SW_WAR
	.align		4
.L_1545:
        /*05b4*/ 	.byte	0x04, 0x36
        /*05b6*/ 	.short	(.L_1547 - .L_1546)
.L_1546:
        /*05b8*/ 	.word	0x00000008
.L_1547:


//--------------------- .nv.info._Z25selective_scan_bwd_kernelI32Selective_Scan_bwd_kernel_traitsILi128ELi16ELb1ELb1ELb0ELb1ELb0EN3c108BFloat16EfEEv12SSMParamsBwd --------------------------
	.section	.nv.info._Z25selective_scan_bwd_kernelI32Selective_Scan_bwd_kernel_traitsILi128ELi16ELb1ELb1ELb0ELb1ELb0EN3c108BFloat16EfEEv12SSMParamsBwd,"",@"SHT_CUDA_INFO"
	.sectionflags	@""
	.align	4


	//----- nvinfo : EIATTR_CUDA_API_VERSION
	.align		4
        /*0000*/ 	.byte	0x04, 0x37
        /*0002*/ 	.short	(.L_1549 - .L_1548)
.L_1548:
        /*0004*/ 	.word	0x00000082


	//----- nvinfo : EIATTR_KPARAM_INFO
	.align		4
.L_1549:
        /*0008*/ 	.byte	0x04, 0x17
        /*000a*/ 	.short	(.L_1551 - .L_1550)
.L_1550:
        /*000c*/ 	.word	0x00000000
        /*0010*/ 	.short	0x0000
        /*0012*/ 	.short	0x0000
        /*0014*/ 	.byte	0x00, 0xf0, 0xc1, 0x07


	//----- nvinfo : EIATTR_SPARSE_MMA_MASK
	.align		4
.L_1551:
        /*0018*/ 	.byte	0x03, 0x50
        /*001a*/ 	.short	0x0000


	//----- nvinfo : EIATTR_MAXREG_COUNT
	.align		4
        /*001c*/ 	.byte	0x03, 0x1b
        /*001e*/ 	.short	0x00a8


	//----- nvinfo : EIATTR_NUM_BARRIERS
	.align		4
        /*0020*/ 	.byte	0x02, 0x4c
        /*0022*/ 	.byte	0x01
	.zero		1


	//----- nvinfo : EIATTR_ANNOTATIONS
	.align		4
        /*0024*/ 	.byte	0x04, 0x55
        /*0026*/ 	.short	(.L_1553 - .L_1552)


	//   ....[0]....
.L_1552:
        /* <DEDUP_REMOVED lines=40> */


	//----- nvinfo : EIATTR_MERCURY_ISA_VERSION
	.align		4
.L_1553:
        /*0290*/ 	.byte	0x03, 0x5f
        /*0292*/ 	.short	0x0101


	//----- nvinfo : EIATTR_COOP_GROUP_MASK_REGIDS
	.align		4
        /*0294*/ 	.byte	0x04, 0x29
        /*0296*/ 	.short	(.L_1555 - .L_1554)


	//   ....[0]....
.L_1554:
        /*0298*/ 	.word	0xffffffff


	//   ....[1]....
        /*029c*/ 	.word	0xffffffff


	//   ....[2]....
        /*02a0*/ 	.word	0xffffffff


	//   ....[3]....
        /*02a4*/ 	.word	0xffffffff


	//   ....[4]....
        /*02a8*/ 	.word	0xffffffff


	//   ....[5]....
        /*02ac*/ 	.word	0xffffffff


	//   ....[6]....
        /*02b0*/ 	.word	0xffffffff


	//   ....[7]....
        /*02b4*/ 	.word	0xffffffff


	//   ....[8]....
        /*02b8*/ 	.word	0xffffffff


	//   ....[9]....
        /*02bc*/ 	.word	0xffffffff


	//   ....[10]....
        /*02c0*/ 	.word	0xffffffff


	//   ....[11]....
        /*02c4*/ 	.word	0xffffffff


	//   ....[12]....
        /*02c8*/ 	.word	0xffffffff


	//   ....[13]....
        /*02cc*/ 	.word	0xffffffff


	//   ....[14]....
        /*02d0*/ 	.word	0xffffffff


	//   ....[15]....
        /*02d4*/ 	.word	0xffffffff


	//   ....[16]....
        /*02d8*/ 	.word	0xffffffff


	//   ....[17]....
        /*02dc*/ 	.word	0xffffffff


	//   ....[18]....
        /*02e0*/ 	.word	0xffffffff


	//   ....[19]....
        /*02e4*/ 	.word	0xffffffff


	//   ....[20]....
        /*02e8*/ 	.word	0xffffffff


	//   ....[21]....
        /*02ec*/ 	.word	0xffffffff


	//   ....[22]....
        /*02f0*/ 	.word	0xffffffff


	//   ....[23]....
        /*02f4*/ 	.word	0xffffffff


	//   ....[24]....
        /*02f8*/ 	.word	0xffffffff


	//   ....[25]....
        /*02fc*/ 	.word	0xffffffff


	//   ....[26]....
        /*0300*/ 	.word	0xffffffff


	//   ....[27]....
        /*0304*/ 	.word	0xffffffff


	//   ....[28]....
        /*0308*/ 	.word	0xffffffff


	//   ....[29]....
        /*030c*/ 	.word	0xffffffff


	//   ....[30]....
        /*0310*/ 	.word	0xffffffff


	//   ....[31]....
        /*0314*/ 	.word	0xffffffff


	//   ....[32]....
        /*0318*/ 	.word	0xffffffff


	//   ....[33]....
        /*031c*/ 	.word	0xffffffff


	//   ....[34]....
        /*0320*/ 	.word	0xffffffff


	//   ....[35]....
        /*0324*/ 	.word	0xffffffff


	//   ....[36]....
        /*0328*/ 	.word	0xffffffff


	//   ....[37]....
        /*032c*/ 	.word	0xffffffff


	//   ....[38]....
        /*0330*/ 	.word	0xffffffff


	//   ....[39]....
        /*0334*/ 	.word	0xffffffff


	//   ....[40]....
        /*0338*/ 	.word	0xffffffff


	//   ....[41]....
        /*033c*/ 	.word	0xffffffff


	//   ....[42]....
        /*0340*/ 	.word	0xffffffff


	//   ....[43]....
        /*0344*/ 	.word	0xffffffff


	//   ....[44]....
        /*0348*/ 	.word	0xffffffff


	//   ....[45]....
        /*034c*/ 	.word	0xffffffff


	//   ....[46]....
        /*0350*/ 	.word	0xffffffff


	//   ....[47]....
        /*0354*/ 	.word	0xffffffff


	//   ....[48]....
        /*0358*/ 	.word	0xffffffff


	//   ....[49]....
        /*035c*/ 	.word	0xffffffff


	//   ....[50]....
        /*0360*/ 	.word	0xffffffff


	//   ....[51]....
        /*0364*/ 	.word	0xffffffff


	//   ....[52]....
        /*0368*/ 	.word	0xffffffff


	//   ....[53]....
        /*036c*/ 	.word	0xffffffff


	//   ....[54]....
        /*0370*/ 	.word	0xffffffff


	//   ....[55]....
        /*0374*/ 	.word	0xffffffff


	//   ....[56]....
        /*0378*/ 	.word	0xffffffff


	//   ....[57]....
        /*037c*/ 	.word	0x0500009b


	//   ....[58]....
        /*0380*/ 	.word	0x0500009b


	//   ....[59]....
        /*0384*/ 	.word	0x0500009b


	//   ....[60]....
        /*0388*/ 	.word	0x0500009b


	//   ....[61]....
        /*038c*/ 	.word	0x0500009b


	//   ....[62]....
        /*0390*/ 	.word	0x0500009b


	//   ....[63]....
        /*0394*/ 	.word	0x0500009b


	//   ....[64]....
        /*0398*/ 	.word	0x0500009b


	//   ....[65]....
        /*039c*/ 	.word	0x0500009b


	//   ....[66]....
        /*03a0*/ 	.word	0x0500009b


	//   ....[67]....
        /*03a4*/ 	.word	0x0500009b


	//   ....[68]....
        /*03a8*/ 	.word	0x0500009b


	//   ....[69]....
        /*03ac*/ 	.word	0x0500009b


	//   ....[70]....
        /*03b0*/ 	.word	0x0500009b


	//   ....[71]....
        /*03b4*/ 	.word	0x0500009b


	//   ....[72]....
        /*03b8*/ 	.word	0x0500009b


	//   ....[73]....
        /*03bc*/ 	.word	0x0500009b


	//   ....[74]....
        /*03c0*/ 	.word	0x0500009b


	//   ....[75]....
        /*03c4*/ 	.word	0x0500009b


	//   ....[76]....
        /*03c8*/ 	.word	0x0500009b


	//   ....[77]....
        /*03cc*/ 	.word	0x0500009b


	//   ....[78]....
        /*03d0*/ 	.word	0x0500009b


	//   ....[79]....
        /*03d4*/ 	.word	0x0500009b


	//   ....[80]....
        /*03d8*/ 	.word	0x0500009b


	//   ....[81]....
        /*03dc*/ 	.word	0x0500009b


	//   ....[82]....
        /*03e0*/ 	.word	0x0500009b


	//   ....[83]....
        /*03e4*/ 	.word	0x0500009b


	//   ....[84]....
        /*03e8*/ 	.word	0x0500009b


	//   ....[85]....
        /*03ec*/ 	.word	0x0500009b


	//   ....[86]....
        /*03f0*/ 	.word	0x0500009b


	//   ....[87]....
        /*03f4*/ 	.word	0x0500009b


	//   ....[88]....
        /*03f8*/ 	.word	0x0500009b


	//----- nvinfo : EIATTR_COOP_GROUP_INSTR_OFFSETS
	.align		4
.L_1555:
        /*03fc*/ 	.byte	0x04, 0x28
        /*03fe*/ 	.short	(.L_1557 - .L_1556)


	//   ....[0]....
.L_1556:
        /*0400*/ 	.word	0x00000990


	//   ....[1]....
        /*0404*/ 	.word	0x00000a40


	//   ....[2]....
        /*0408*/ 	.word	0x00000d70


	//   ....[3]....
        /*040c*/ 	.word	0x00003a90


	//   ....[4]....
        /*0410*/ 	.word	0x00004750


	//   ....[5]....
        /*0414*/ 	.word	0x00004760


	//   ....[6]....
        /*0418*/ 	.word	0x000047a0


	//   ....[7]....
        /*041c*/ 	.word	0x000047b0


	//   ....[8]....
        /*0420*/ 	.word	0x000047f0


	//   ....[9]....
        /*0424*/ 	.word	0x00004800


	//   ....[10]....
        /*0428*/ 	.word	0x00004840


	//   ....[11]....
        /*042c*/ 	.word	0x00004850


	//   ....[12]....
        /*0430*/ 	.word	0x00004890


	//   ....[13]....
        /*0434*/ 	.word	0x000048a0


	//   ....[14]....
        /*0438*/ 	.word	0x00004960


	//   ....[15]....
        /*043c*/ 	.word	0x00004970


	//   ....[16]....
        /*0440*/ 	.word	0x00004980


	//   ....[17]....
        /*0444*/ 	.word	0x00004990


	//   ....[18]....
        /*0448*/ 	.word	0x00004f70


	//   ....[19]....
        /*044c*/ 	.word	0x00004fa0


	//   ....[20]....
        /*0450*/ 	.word	0x00005010


	//   ....[21]....
        /*0454*/ 	.word	0x00005030


	//   ....[22]....
        /*0458*/ 	.word	0x00005080


	//   ....[23]....
        /*045c*/ 	.word	0x00005090


	//   ....[24]....
        /*0460*/ 	.word	0x000050e0


	//   ....[25]....
        /*0464*/ 	.word	0x000050f0


	//   ....[26]....
        /*0468*/ 	.word	0x00005140


	//   ....[27]....
        /*046c*/ 	.word	0x00005150


	//   ....[28]....
        /*0470*/ 	.word	0x000051a0


	//   ....[29]....
        /*0474*/ 	.word	0x000051b0


	//   ....[30]....
        /*0478*/ 	.word	0x000051c0


	//   ....[31]....
        /*047c*/ 	.word	0x000051d0


	//   ....[32]....
        /*0480*/ 	.word	0x00005200


	//   ....[33]....
        /*0484*/ 	.word	0x00005210


	//   ....[34]....
        /*0488*/ 	.word	0x000066f0


	//   ....[35]....
        /*048c*/ 	.word	0x00006700


	//   ....[36]....
        /*0490*/ 	.word	0x00006780


	//   ....[37]....
        /*0494*/ 	.word	0x000067a0


	//   ....[38]....
        /*0498*/ 	.word	0x000067e0


	//   ....[39]....
        /*049c*/ 	.word	0x00006800


	//   ....[40]....
        /*04a0*/ 	.word	0x00006980


	//   ....[41]....
        /*04a4*/ 	.word	0x00006b60


	//   ....[42]....
        /*04a8*/ 	.word	0x00006ba0


	//   ....[43]....
        /*04ac*/ 	.word	0x00006c30


	//   ....[44]....
        /*04b0*/ 	.word	0x00007310


	//   ....[45]....
        /*04b4*/ 	.word	0x00007b90


	//   ....[46]....
        /*04b8*/ 	.word	0x00007f90


	//   ....[47]....
        /*04bc*/ 	.word	0x00008220


	//   ....[48]....
        /*04c0*/ 	.word	0x00008240


	//   ....[49]....
        /*04c4*/ 	.word	0x00008270


	//   ....[50]....
        /*04c8*/ 	.word	0x000082b0


	//   ....[51]....
        /*04cc*/ 	.word	0x000082d0


	//   ....[52]....
        /*04d0*/ 	.word	0x000084e0


	//   ....[53]....
        /*04d4*/ 	.word	0x00008500


	//   ....[54]....
        /*04d8*/ 	.word	0x00008530


	//   ....[55]....
        /*04dc*/ 	.word	0x00008570


	//   ....[56]....
        /*04e0*/ 	.word	0x00008590


	//   ....[57]....
        /*04e4*/ 	.word	0x00008a10


	//   ....[58]....
        /*04e8*/ 	.word	0x00008a60


	//   ....[59]....
        /*04ec*/ 	.word	0x00008b00


	//   ....[60]....
        /*04f0*/ 	.word	0x00008b50


	//   ....[61]....
        /*04f4*/ 	.word	0x00008bf0


	//   ....[62]....
        /*04f8*/ 	.word	0x00008c40


	//   ....[63]....
        /*04fc*/ 	.word	0x00008ce0


	//   ....[64]....
        /*0500*/ 	.word	0x00008d30


	//   ....[65]....
        /*0504*/ 	.word	0x00008dd0


	//   ....[66]....
        /*0508*/ 	.word	0x00008e20


	//   ....[67]....
        /*050c*/ 	.word	0x00008ec0


	//   ....[68]....
        /*0510*/ 	.word	0x00008f60


	//   ....[69]....
        /*0514*/ 	.word	0x00009000


	//   ....[70]....
        /*0518*/ 	.word	0x000090a0


	//   ....[71]....
        /*051c*/ 	.word	0x000090f0


	//   ....[72]....
        /*0520*/ 	.word	0x00009150


	//   ....[73]....
        /*0524*/ 	.word	0x00009200


	//   ....[74]....
        /*0528*/ 	.word	0x00009260


	//   ....[75]....
        /*052c*/ 	.word	0x00009310


	//   ....[76]....
        /*0530*/ 	.word	0x00009360


	//   ....[77]....
        /*0534*/ 	.word	0x00009400


	//   ....[78]....
        /*0538*/ 	.word	0x00009450


	//   ....[79]....
        /*053c*/ 	.word	0x000094f0


	//   ....[80]....
        /*0540*/ 	.word	0x00009540


	//   ....[81]....
        /*0544*/ 	.word	0x000095e0


	//   ....[82]....
        /*0548*/ 	.word	0x00009630


	//   ....[83]....
        /*054c*/ 	.word	0x000096e0


	//   ....[84]....
        /*0550*/ 	.word	0x00009730


	//   ....[85]....
        /*0554*/ 	.word	0x000097c0


	//   ....[86]....
        /*0558*/ 	.word	0x00009810


	//   ....[87]....
        /*055c*/ 	.word	0x00009880


	//   ....[88]....
        /*0560*/ 	.word	0x000098d0


	//----- nvinfo : EIATTR_VRC_CTA_INIT_COUNT
	.align		4
.L_1557:
        /*0564*/ 	.byte	0x02, 0x4a
	.zero		1
	.zero		1


	//----- nvinfo : EIATTR_EXIT_INSTR_OFFSETS
	.align		4
        /*0568*/ 	.byte	0x04, 0x1c
        /*056a*/ 	.short	(.L_1559 - .L_1558)


	//   ....[0]....
.L_1558:
        /*056c*/ 	.word	0x000086d0


	//   ....[1]....
        /*0570*/ 	.word	0x000089b0


	//----- nvinfo : EIATTR_MAX_THREADS
	.align		4
.L_1559:
        /*0574*/ 	.byte	0x04, 0x05
        /*0576*/ 	.short	(.L_1561 - .L_1560)
.L_1560:
        /*0578*/ 	.word	0x00000080
        /*057c*/ 	.word	0x00000001
        /*0580*/ 	.word	0x00000001


	//----- nvinfo : EIATTR_CRS_STACK_SIZE
	.align		4
.L_1561:
        /*0584*/ 	.byte	0x04, 0x1e
        /*0586*/ 	.short	(.L_1563 - .L_1562)
.L_1562:
        /*0588*/ 	.word	0x00000000


	//----- nvinfo : EIATTR_CBANK_PARAM_SIZE
	.align		4
.L_1563:
        /*058c*/ 	.byte	0x03, 0x19
        /*058e*/ 	.short	0x01f0


	//----- nvinfo : EIATTR_PARAM_CBANK
	.align		4
        /*0590*/ 	.byte	0x04, 0x0a
        /*0592*/ 	.short	(.L_1565 - .L_1564)
	.align		4
.L_1564:
        /*0594*/ 	.word	index@(.nv.constant0._Z25selective_scan_bwd_kernelI32Selective_Scan_bwd_kernel_traitsILi128ELi16ELb1ELb1ELb0ELb1ELb0EN3c108BFloat16EfEEv12SSMParamsBwd)
        /*0598*/ 	.short	0x0380
        /*059a*/ 	.short	0x01f0


	//----- nvinfo : EIATTR_SW_WAR
	.align		4
.L_1565:
        /*059c*/ 	.byte	0x04, 0x36
        /*059e*/ 	.short	(.L_1567 - .L_1566)
.L_1566:
        /*05a0*/ 	.word	0x00000008
.L_1567:


//--------------------- .nv.info._Z25selective_scan_bwd_kernelI32Selective_Scan_bwd_kernel_traitsILi128ELi16ELb1ELb1ELb0ELb1ELb1EN3c108BFloat16EfEEv12SSMParamsBwd --------------------------
	.section	.nv.info._Z25selective_scan_bwd_kernelI32Selective_Scan_bwd_kernel_traitsILi128ELi16ELb1ELb1ELb0ELb1ELb1EN3c108BFloat16EfEEv12SSMParamsBwd,"",@"SHT_CUDA_INFO"
	.sectionflags	@""
	.align	4


	//----- nvinfo : EIATTR_CUDA_API_VERSION
	.align		4
        /*0000*/ 	.byte	0x04, 0x37
        /*0002*/ 	.short	(.L_1569 - .L_1568)
.L_1568:
        /*0004*/ 	.word	0x00000082


	//----- nvinfo : EIATTR_KPARAM_INFO
	.align		4
.L_1569:
        /*0008*/ 	.byte	0x04, 0x17
        /*000a*/ 	.short	(.L_1571 - .L_1570)
.L_1570:
        /*000c*/ 	.word	0x00000000
        /*0010*/ 	.short	0x0000
        /*0012*/ 	.short	0x0000
        /*0014*/ 	.byte	0x00, 0xf0, 0xc1, 0x07


	//----- nvinfo : EIATTR_SPARSE_MMA_MASK
	.align		4
.L_1571:
        /*0018*/ 	.byte	0x03, 0x50
        /*001a*/ 	.short	0x0000


	//----- nvinfo : EIATTR_MAXREG_COUNT
	.align		4
        /*001c*/ 	.byte	0x03, 0x1b
        /*001e*/ 	.short	0x00a8


	//----- nvinfo : EIATTR_NUM_BARRIERS
	.align		4
        /*0020*/ 	.byte	0x02, 0x4c
        /*0022*/ 	.byte	0x01
	.zero		1


	//----- nvinfo : EIATTR_ANNOTATIONS
	.align		4
        /*0024*/ 	.byte	0x04, 0x55
        /*0026*/ 	.short	(.L_1573 - .L_1572)


	//   ....[0]....
.L_1572:
        /* <DEDUP_REMOVED lines=38> */


	//----- nvinfo : EIATTR_MERCURY_ISA_VERSION
	.align		4
.L_1573:
        /*0278*/ 	.byte	0x03, 0x5f
        /*027a*/ 	.short	0x0101


	//----- nvinfo : EIATTR_COOP_GROUP_MASK_REGIDS
	.align		4
        /*027c*/ 	.byte	0x04, 0x29
        /*027e*/ 	.short	(.L_1575 - .L_1574)


	//   ....[0]....
.L_1574:
        /*0280*/ 	.word	0xffffffff


	//   ....[1]....
        /*0284*/ 	.word	0xffffffff


	//   ....[2]....
        /*0288*/ 	.word	0xffffffff


	//   ....[3]....
        /*028c*/ 	.word	0xffffffff


	//   ....[4]....
        /*0290*/ 	.word	0xffffffff


	//   ....[5]....
        /*0294*/ 	.word	0xffffffff


	//   ....[6]....
        /*0298*/ 	.word	0xffffffff


	//   ....[7]....
        /*029c*/ 	.word	0xffffffff


	//   ....[8]....
        /*02a0*/ 	.word	0xffffffff


	//   ....[9]....
        /*02a4*/ 	.word	0xffffffff


	//   ....[10]....
        /*02a8*/ 	.word	0xffffffff


	//   ....[11]....
        /*02ac*/ 	.word	0xffffffff


	//   ....[12]....
        /*02b0*/ 	.word	0xffffffff


	//   ....[13]....
        /*02b4*/ 	.word	0xffffffff


	//   ....[14]....
        /*02b8*/ 	.word	0xffffffff


	//   ....[15]....
        /*02bc*/ 	.word	0xffffffff


	//   ....[16]....
        /*02c0*/ 	.word	0xffffffff


	//   ....[17]....
        /*02c4*/ 	.word	0xffffffff


	//   ....[18]....
        /*02c8*/ 	.word	0xffffffff


	//   ....[19]....
        /*02cc*/ 	.word	0xffffffff


	//   ....[20]....
        /*02d0*/ 	.word	0xffffffff


	//   ....[21]....
        /*02d4*/ 	.word	0xffffffff


	//   ....[22]....
        /*02d8*/ 	.word	0xffffffff


	//   ....[23]....
        /*02dc*/ 	.word	0xffffffff


	//   ....[24]....
        /*02e0*/ 	.word	0xffffffff


	//   ....[25]....
        /*02e4*/ 	.word	0xffffffff


	//   ....[26]....
        /*02e8*/ 	.word	0xffffffff


	//   ....[27]....
        /*02ec*/ 	.word	0xffffffff


	//   ....[28]....
        /*02f0*/ 	.word	0xffffffff


	//   ....[29]....
        /*02f4*/ 	.word	0xffffffff


	//   ....[30]....
        /*02f8*/ 	.word	0xffffffff


	//   ....[31]....
        /*02fc*/ 	.word	0xffffffff


	//   ....[32]....
        /*0300*/ 	.word	0xffffffff


	//   ....[33]....
        /*0304*/ 	.word	0xffffffff


	//   ....[34]....
        /*0308*/ 	.word	0xffffffff


	//   ....[35]....
        /*030c*/ 	.word	0xffffffff


	//   ....[36]....
        /*0310*/ 	.word	0xffffffff


	//   ....[37]....
        /*0314*/ 	.word	0xffffffff


	//   ....[38]....
        /*0318*/ 	.word	0xffffffff


	//   ....[39]....
        /*031c*/ 	.word	0xffffffff


	//   ....[40]....
        /*0320*/ 	.word	0xffffffff


	//   ....[41]....
        /*0324*/ 	.word	0xffffffff


	//   ....[42]....
        /*0328*/ 	.word	0xffffffff


	//   ....[43]....
        /*032c*/ 	.word	0xffffffff


	//   ....[44]....
        /*0330*/ 	.word	0xffffffff


	//   ....[45]....
        /*0334*/ 	.word	0xffffffff


	//   ....[46]....
        /*0338*/ 	.word	0xffffffff


	//   ....[47]....
        /*033c*/ 	.word	0xffffffff


	//   ....[48]....
        /*0340*/ 	.word	0xffffffff


	//   ....[49]....
        /*0344*/ 	.word	0xffffffff


	//   ....[50]....
        /*0348*/ 	.word	0xffffffff


	//   ....[51]....
        /*034c*/ 	.word	0xffffffff


	//   ....[52]....
        /*0350*/ 	.word	0xffffffff


	//   ....[53]....
        /*0354*/ 	.word	0xffffffff


	//   ....[54]....
        /*0358*/ 	.word	0xffffffff


	//   ....[55]....
        /*035c*/ 	.word	0xffffffff


	//   ....[56]....
        /*0360*/ 	.word	0xffffffff


	//   ....[57]....
        /*0364*/ 	.word	0xffffffff


	//   ....[58]....
        /*0368*/ 	.word	0xffffffff


	//   ....[59]....
        /*036c*/ 	.word	0xffffffff


	//   ....[60]....
        /*0370*/ 	.word	0xffffffff


	//   ....[61]....
        /*0374*/ 	.word	0x0500009b


	//   ....[62]....
        /*0378*/ 	.word	0x0500009b


	//   ....[63]....
        /*037c*/ 	.word	0x0500009b


	//   ....[64]....
        /*0380*/ 	.word	0x0500009b


	//   ....[65]....
        /*0384*/ 	.word	0x0500009b


	//   ....[66]....
        /*0388*/ 	.word	0x0500009b


	//   ....[67]....
        /*038c*/ 	.word	0x0500009b


	//   ....[68]....
        /*0390*/ 	.word	0x0500009b


	//   ....[69]....
        /*0394*/ 	.word	0x0500009b


	//   ....[70]....
        /*0398*/ 	.word	0x0500009b


	//   ....[71]....
        /*039c*/ 	.word	0x0500009b


	//   ....[72]....
        /*03a0*/ 	.word	0x0500009b


	//   ....[73]....
        /*03a4*/ 	.word	0x0500009b


	//   ....[74]....
        /*03a8*/ 	.word	0x0500009b


	//   ....[75]....
        /*03ac*/ 	.word	0x0500009b


	//   ....[76]....
        /*03b0*/ 	.word	0x0500009b


	//   ....[77]....
        /*03b4*/ 	.word	0x0500009b


	//   ....[78]....
        /*03b8*/ 	.word	0x0500009b


	//   ....[79]....
        /*03bc*/ 	.word	0x0500009b


	//   ....[80]....
        /*03c0*/ 	.word	0x0500009b


	//   ....[81]....
        /*03c4*/ 	.word	0x0500009b


	//   ....[82]....
        /*03c8*/ 	.word	0x0500009b


	//   ....[83]....
        /*03cc*/ 	.word	0x0500009b


	//   ....[84]....
        /*03d0*/ 	.word	0x0500009b


	//   ....[85]....
        /*03d4*/ 	.word	0x0500009b


	//   ....[86]....
        /*03d8*/ 	.word	0x0500009b


	//   ....[87]....
        /*03dc*/ 	.word	0x0500009b


	//   ....[88]....
        /*03e0*/ 	.word	0x0500009b


	//   ....[89]....
        /*03e4*/ 	.word	0x0500009b


	//   ....[90]....
        /*03e8*/ 	.word	0x0500009b


	//   ....[91]....
        /*03ec*/ 	.word	0x0500009b


	//   ....[92]....
        /*03f0*/ 	.word	0x0500009b


	//----- nvinfo : EIATTR_COOP_GROUP_INSTR_OFFSETS
	.align		4
.L_1575:
        /*03f4*/ 	.byte	0x04, 0x28
        /*03f6*/ 	.short	(.L_1577 - .L_1576)


	//   ....[0]....
.L_1576:
        /*03f8*/ 	.word	0x000009a0


	//   ....[1]....
        /*03fc*/ 	.word	0x00000a50


	//   ....[2]....
        /*0400*/ 	.word	0x00000c50


	//   ....[3]....
        /*0404*/ 	.word	0x000031c0


	//   ....[4]....
        /*0408*/ 	.word	0x00003b30


	//   ....[5]....
        /*040c*/ 	.word	0x00004380


	//   ....[6]....
        /*0410*/ 	.word	0x00004710


	//   ....[7]....
        /*0414*/ 	.word	0x00004fe0


	//   ....[8]....
        /*0418*/ 	.word	0x00005c90


	//   ....[9]....
        /*041c*/ 	.word	0x00005ca0


	//   ....[10]....
        /*0420*/ 	.word	0x00005ce0


	//   ....[11]....
        /*0424*/ 	.word	0x00005cf0


	//   ....[12]....
        /*0428*/ 	.word	0x00005d30


	//   ....[13]....
        /*042c*/ 	.word	0x00005d40


	//   ....[14]....
        /*0430*/ 	.word	0x00005d80


	//   ....[15]....
        /*0434*/ 	.word	0x00005d90


	//   ....[16]....
        /*0438*/ 	.word	0x00005dd0


	//   ....[17]....
        /*043c*/ 	.word	0x00005de0


	//   ....[18]....
        /*0440*/ 	.word	0x00005ea0


	//   ....[19]....
        /*0444*/ 	.word	0x00005eb0


	//   ....[20]....
        /*0448*/ 	.word	0x00005ec0


	//   ....[21]....
        /*044c*/ 	.word	0x00005ed0


	//   ....[22]....
        /*0450*/ 	.word	0x000064b0


	//   ....[23]....
        /*0454*/ 	.word	0x000064e0


	//   ....[24]....
        /*0458*/ 	.word	0x00006550


	//   ....[25]....
        /*045c*/ 	.word	0x00006570


	//   ....[26]....
        /*0460*/ 	.word	0x000065c0


	//   ....[27]....
        /*0464*/ 	.word	0x000065d0


	//   ....[28]....
        /*0468*/ 	.word	0x00006620


	//   ....[29]....
        /*046c*/ 	.word	0x00006630


	//   ....[30]....
        /*0470*/ 	.word	0x00006680


	//   ....[31]....
        /*0474*/ 	.word	0x00006690


	//   ....[32]....
        /*0478*/ 	.word	0x000066e0


	//   ....[33]....
        /*047c*/ 	.word	0x000066f0


	//   ....[34]....
        /*0480*/ 	.word	0x00006700


	//   ....[35]....
        /*0484*/ 	.word	0x00006710


	//   ....[36]....
        /*0488*/ 	.word	0x00006740


	//   ....[37]....
        /*048c*/ 	.word	0x00006750


	//   ....[38]....
        /*0490*/ 	.word	0x00007ca0


	//   ....[39]....
        /*0494*/ 	.word	0x00007cb0


	//   ....[40]....
        /*0498*/ 	.word	0x00007ee0


	//   ....[41]....
        /*049c*/ 	.word	0x00007f20


	//   ....[42]....
        /*04a0*/ 	.word	0x00007ff0


	//   ....[43]....
        /*04a4*/ 	.word	0x00008030


	//   ....[44]....
        /*04a8*/ 	.word	0x00008200


	//   ....[45]....
        /*04ac*/ 	.word	0x00008210


	//   ....[46]....
        /*04b0*/ 	.word	0x00008250


	//   ....[47]....
        /*04b4*/ 	.word	0x00008260


	//   ....[48]....
        /*04b8*/ 	.word	0x00008890


	//   ....[49]....
        /*04bc*/ 	.word	0x00009080


	//   ....[50]....
        /*04c0*/ 	.word	0x00009390


	//   ....[51]....
        /*04c4*/ 	.word	0x00009660


	//   ....[52]....
        /*04c8*/ 	.word	0x00009690


	//   ....[53]....
        /*04cc*/ 	.word	0x000096c0


	//   ....[54]....
        /*04d0*/ 	.word	0x00009720


	//   ....[55]....
        /*04d4*/ 	.word	0x00009760


	//   ....[56]....
        /*04d8*/ 	.word	0x00009970


	//   ....[57]....
        /*04dc*/ 	.word	0x00009990


	//   ....[58]....
        /*04e0*/ 	.word	0x000099c0


	//   ....[59]....
        /*04e4*/ 	.word	0x00009a00


	//   ....[60]....
        /*04e8*/ 	.word	0x00009a20


	//   ....[61]....
        /*04ec*/ 	.word	0x00009ea0


	//   ....[62]....
        /*04f0*/ 	.word	0x00009ef0


	//   ....[63]....
        /*04f4*/ 	.word	0x00009f90


	//   ....[64]....
        /*04f8*/ 	.word	0x00009fe0


	//   ....[65]....
        /*04fc*/ 	.word	0x0000a080


	//   ....[66]....
        /*0500*/ 	.word	0x0000a0d0


	//   ....[67]....
        /*0504*/ 	.word	0x0000a170


	//   ....[68]....
        /*0508*/ 	.word	0x0000a1c0


	//   ....[69]....
        /*050c*/ 	.word	0x0000a260


	//   ....[70]....
        /*0510*/ 	.word	0x0000a2b0


	//   ....[71]....
        /*0514*/ 	.word	0x0000a350


	//   ....[72]....
        /*0518*/ 	.word	0x0000a3f0


	//   ....[73]....
        /*051c*/ 	.word	0x0000a490


	//   ....[74]....
        /*0520*/ 	.word	0x0000a530


	//   ....[75]....
        /*0524*/ 	.word	0x0000a580


	//   ....[76]....
        /*0528*/ 	.word	0x0000a5e0


	//   ....[77]....
        /*052c*/ 	.word	0x0000a690


	//   ....[78]....
        /*0530*/ 	.word	0x0000a6f0


	//   ....[79]....
        /*0534*/ 	.word	0x0000a7a0


	//   ....[80]....
        /*0538*/ 	.word	0x0000a7f0


	//   ....[81]....
        /*053c*/ 	.word	0x0000a890


	//   ....[82]....
        /*0540*/ 	.word	0x0000a8e0


	//   ....[83]....
        /*0544*/ 	.word	0x0000a980


	//   ....[84]....
        /*0548*/ 	.word	0x0000a9d0


	//   ....[85]....
        /*054c*/ 	.word	0x0000aa70


	//   ....[86]....
        /*0550*/ 	.word	0x0000aac0


	//   ....[87]....
        /*0554*/ 	.word	0x0000ab70


	//   ....[88]....
        /*0558*/ 	.word	0x0000abc0


	//   ....[89]....
        /*055c*/ 	.word	0x0000ac50


	//   ....[90]....
        /*0560*/ 	.word	0x0000aca0


	//   ....[91]....
        /*0564*/ 	.word	0x0000ad10


	//   ....[92]....
        /*0568*/ 	.word	0x0000ad60


	//----- nvinfo : EIATTR_VRC_CTA_INIT_COUNT
	.align		4
.L_1577:
        /*056c*/ 	.byte	0x02, 0x4a
	.zero		1
	.zero		1


	//----- nvinfo : EIATTR_EXIT_INSTR_OFFSETS
	.align		4
        /*0570*/ 	.byte	0x04, 0x1c
        /*0572*/ 	.short	(.L_1579 - .L_1578)


	//   ....[0]....
.L_1578:
        /*0574*/ 	.word	0x00009b60


	//   ....[1]....
        /*0578*/ 	.word	0x00009e40


	//----- nvinfo : EIATTR_MAX_THREADS
	.align		4
.L_1579:
        /*057c*/ 	.byte	0x04, 0x05
        /*057e*/ 	.short	(.L_1581 - .L_1580)
.L_1580:
        /*0580*/ 	.word	0x00000080
        /*0584*/ 	.word	0x00000001
        /*0588*/ 	.word	0x00000001


	//----- nvinfo : EIATTR_CRS_STACK_SIZE
	.align		4
.L_1581:
        /*058c*/ 	.byte	0x04, 0x1e
        /*058e*/ 	.short	(.L_1583 - .L_1582)
.L_1582:
        /*0590*/ 	.word	0x00000000


	//----- nvinfo : EIATTR_CBANK_PARAM_SIZE
	.align		4
.L_1583:
        /*0594*/ 	.byte	0x03, 0x19
        /*0596*/ 	.short	0x01f0


	//----- nvinfo : EIATTR_PARAM_CBANK
	.align		4
        /*0598*/ 	.byte	0x04, 0x0a
        /*059a*/ 	.short	(.L_1585 - .L_1584)
	.align		4
.L_1584:
        /*059c*/ 	.word	index@(.nv.constant0._Z25selective_scan_bwd_kernelI32Selective_Scan_bwd_kernel_traitsILi128ELi16ELb1ELb1ELb0ELb1ELb1EN3c108BFloat16EfEEv12SSMParamsBwd)
        /*05a0*/ 	.short	0x0380
        /*05a2*/ 	.short	0x01f0


	//----- nvinfo : EIATTR_SW_WAR
	.align		4
.L_1585:
        /*05a4*/ 	.byte	0x04, 0x36
        /*05a6*/ 	.short	(.L_1587 - .L_1586)
.L_1586:
        /*05a8*/ 	.word	0x00000008
.L_1587:


//--------------------- .nv.info._Z25selective_scan_bwd_kernelI32Selective_Scan_bwd_kernel_traitsILi128ELi16ELb1ELb1ELb1ELb0ELb0EN3c108BFloat16EfEEv12SSMParamsBwd --------------------------
	.section	.nv.info._Z25selective_scan_bwd_kernelI32Selective_Scan_bwd_kernel_traitsILi128ELi16ELb1ELb1ELb1ELb0ELb0EN3c108BFloat16EfEEv12SSMParamsBwd,"",@"SHT_CUDA_INFO"
	.sectionflags	@""
	.align	4


	//----- nvinfo : EIATTR_CUDA_API_VERSION
	.align		4
        /*0000*/ 	.byte	0x04, 0x37
        /*0002*/ 	.short	(.L_1589 - .L_1588)
.L_1588:
        /*0004*/ 	.word	0x00000082


	//----- nvinfo : EIATTR_KPARAM_INFO
	.align		4
.L_1589:
        /*0008*/ 	.byte	0x04, 0x17
        /*000a*/ 	.short	(.L_1591 - .L_1590)
.L_1590:
        /*000c*/ 	.word	0x00000000
        /*0010*/ 	.short	0x0000
        /*0012*/ 	.short	0x0000
        /*0014*/ 	.byte	0x00, 0xf0, 0xc1, 0x07


	//----- nvinfo : EIATTR_SPARSE_MMA_MASK
	.align		4
.L_1591:
        /*0018*/ 	.byte	0x03, 0x50
        /*001a*/ 	.short	0x0000


	//----- nvinfo : EIATTR_MAXREG_COUNT
	.align		4
        /*001c*/ 	.byte	0x03, 0x1b
        /*001e*/ 	.short	0x00a8


	//----- nvinfo : EIATTR_NUM_BARRIERS
	.align		4
        /*0020*/ 	.byte	0x02, 0x4c
        /*0022*/ 	.byte	0x01
	.zero		1


	//----- nvinfo : EIATTR_ANNOTATIONS
	.align		4
        /*0024*/ 	.byte	0x04, 0x55
        /*0026*/ 	.short	(.L_1593 - .L_1592)


	//   ....[0]....
.L_1592:
        /* <DEDUP_REMOVED lines=41> */


	//----- nvinfo : EIATTR_MERCURY_ISA_VERSION
	.align		4
.L_1593:
        /*02a8*/ 	.byte	0x03, 0x5f
        /*02aa*/ 	.short	0x0101


	//----- nvinfo : EIATTR_COOP_GROUP_MASK_REGIDS
	.align		4
        /*02ac*/ 	.byte	0x04, 0x29
        /*02ae*/ 	.short	(.L_1595 - .L_1594)


	//   ....[0]....
.L_1594:
        /*02b0*/ 	.word	0xffffffff


	//   ....[1]....
        /*02b4*/ 	.word	0xffffffff


	//   ....[2]....
        /*02b8*/ 	.word	0xffffffff


	//   ....[3]....
        /*02bc*/ 	.word	0xffffffff


	//   ....[4]....
        /*02c0*/ 	.word	0xffffffff


	//   ....[5]....
        /*02c4*/ 	.word	0xffffffff


	//   ....[6]....
        /*02c8*/ 	.word	0xffffffff


	//   ....[7]....
        /*02cc*/ 	.word	0xffffffff


	//   ....[8]....
        /*02d0*/ 	.word	0xffffffff


	//   ....[9]....
        /*02d4*/ 	.word	0xffffffff


	//   ....[10]....
        /*02d8*/ 	.word	0xffffffff


	//   ....[11]....
        /*02dc*/ 	.word	0xffffffff


	//   ....[12]....
        /*02e0*/ 	.word	0xffffffff


	//   ....[13]....
        /*02e4*/ 	.word	0xffffffff


	//   ....[14]....
        /*02e8*/ 	.word	0xffffffff


	//   ....[15]....
        /*02ec*/ 	.word	0xffffffff


	//   ....[16]....
        /*02f0*/ 	.word	0xffffffff


	//   ....[17]....
        /*02f4*/ 	.word	0xffffffff


	//   ....[18]....
        /*02f8*/ 	.word	0xffffffff


	//   ....[19]....
        /*02fc*/ 	.word	0xffffffff


	//   ....[20]....
        /*0300*/ 	.word	0xffffffff


	//   ....[21]....
        /*0304*/ 	.word	0xffffffff


	//   ....[22]....
        /*0308*/ 	.word	0xffffffff


	//   ....[23]....
        /*030c*/ 	.word	0xffffffff


	//   ....[24]....
        /*0310*/ 	.word	0xffffffff


	//   ....[25]....
        /*0314*/ 	.word	0xffffffff


	//   ....[26]....
        /*0318*/ 	.word	0xffffffff


	//   ....[27]....
        /*031c*/ 	.word	0xffffffff


	//   ....[28]....
        /*0320*/ 	.word	0xffffffff


	//   ....[29]....
        /*0324*/ 	.word	0xffffffff


	//   ....[30]....
        /*0328*/ 	.word	0xffffffff


	//   ....[31]....
        /*032c*/ 	.word	0xffffffff


	//   ....[32]....
        /*0330*/ 	.word	0xffffffff


	//   ....[33]....
        /*0334*/ 	.word	0xffffffff


	//   ....[34]....
        /*0338*/ 	.word	0xffffffff


	//   ....[35]....
        /*033c*/ 	.word	0xffffffff


	//   ....[36]....
        /*0340*/ 	.word	0xffffffff


	//   ....[37]....
        /*0344*/ 	.word	0xffffffff


	//   ....[38]....
        /*0348*/ 	.word	0xffffffff


	//   ....[39]....
        /*034c*/ 	.word	0xffffffff


	//   ....[40]....
        /*0350*/ 	.word	0xffffffff


	//   ....[41]....
        /*0354*/ 	.word	0xffffffff


	//   ....[42]....
        /*0358*/ 	.word	0xffffffff


	//   ....[43]....
        /*035c*/ 	.word	0xffffffff


	//   ....[44]....
        /*0360*/ 	.word	0xffffffff


	//   ....[45]....
        /*0364*/ 	.word	0xffffffff


	//   ....[46]....
        /*0368*/ 	.word	0xffffffff


	//   ....[47]....
        /*036c*/ 	.word	0xffffffff


	//   ....[48]....
        /*0370*/ 	.word	0xffffffff


	//   ....[49]....
        /*0374*/ 	.word	0xffffffff


	//   ....[50]....
        /*0378*/ 	.word	0xffffffff


	//   ....[51]....
        /*037c*/ 	.word	0xffffffff


	//   ....[52]....
        /*0380*/ 	.word	0x0500009a


	//   ....[53]....
        /*0384*/ 	.word	0x0500009a


	//   ....[54]....
        /*0388*/ 	.word	0x0500009a


	//   ....[55]....
        /*038c*/ 	.word	0x0500009a


	//   ....[56]....
        /*0390*/ 	.word	0x0500009a


	//   ....[57]....
        /*0394*/ 	.word	0x0500009a


	//   ....[58]....
        /*0398*/ 	.word	0x0500009a


	//   ....[59]....
        /*039c*/ 	.word	0x0500009a


	//   ....[60]....
        /*03a0*/ 	.word	0x0500009a


	//   ....[61]....
        /*03a4*/ 	.word	0x0500009a


	//   ....[62]....
        /*03a8*/ 	.word	0x0500009a


	//   ....[63]....
        /*03ac*/ 	.word	0x0500009a


	//   ....[64]....
        /*03b0*/ 	.word	0x0500009a


	//   ....[65]....
        /*03b4*/ 	.word	0x0500009a


	//   ....[66]....
        /*03b8*/ 	.word	0x0500009a


	//   ....[67]....
        /*03bc*/ 	.word	0x0500009a


	//   ....[68]....
        /*03c0*/ 	.word	0x0500009a


	//   ....[69]....
        /*03c4*/ 	.word	0x0500009a


	//   ....[70]....
        /*03c8*/ 	.word	0x0500009a


	//   ....[71]....
        /*03cc*/ 	.word	0x0500009a


	//   ....[72]....
        /*03d0*/ 	.word	0x0500009a


	//   ....[73]....
        /*03d4*/ 	.word	0x0500009a


	//   ....[74]....
        /*03d8*/ 	.word	0x0500009a


	//   ....[75]....
        /*03dc*/ 	.word	0x0500009a


	//   ....[76]....
        /*03e0*/ 	.word	0x0500009a


	//   ....[77]....
        /*03e4*/ 	.word	0x0500009a


	//   ....[78]....
        /*03e8*/ 	.word	0x0500009a


	//   ....[79]....
        /*03ec*/ 	.word	0x0500009a


	//   ....[80]....
        /*03f0*/ 	.word	0x0500009a


	//   ....[81]....
        /*03f4*/ 	.word	0x0500009a


	//   ....[82]....
        /*03f8*/ 	.word	0x0500009a


	//   ....[83]....
        /*03fc*/ 	.word	0x0500009a


	//----- nvinfo : EIATTR_COOP_GROUP_INSTR_OFFSETS
	.align		4
.L_1595:
        /*0400*/ 	.byte	0x04, 0x28
        /*0402*/ 	.short	(.L_1597 - .L_1596)


	//   ....[0]....
.L_1596:
        /*0404*/ 	.word	0x00000ac0


	//   ....[1]....
        /*0408*/ 	.word	0x00000b70


	//   ....[2]....
        /*040c*/ 	.word	0x00000db0


	//   ....[3]....
        /*0410*/ 	.word	0x000019b0


	//   ....[4]....
        /*0414*/ 	.word	0x00001e50


	//   ....[5]....
        /*0418*/ 	.word	0x00002840


	//   ....[6]....
        /*041c*/ 	.word	0x00002850


	//   ....[7]....
        /*0420*/ 	.word	0x00002890


	//   ....[8]....
        /*0424*/ 	.word	0x000028a0


	//   ....[9]....
        /*0428*/ 	.word	0x000028e0


	//   ....[10]....
        /*042c*/ 	.word	0x000028f0


	//   ....[11]....
        /*0430*/ 	.word	0x00002930


	//   ....[12]....
        /*0434*/ 	.word	0x00002940


	//   ....[13]....
        /*0438*/ 	.word	0x00002980


	//   ....[14]....
        /*043c*/ 	.word	0x00002990


	//   ....[15]....
        /*0440*/ 	.word	0x00002a40


	//   ....[16]....
        /*0444*/ 	.word	0x00002a50


	//   ....[17]....
        /*0448*/ 	.word	0x00002a60


	//   ....[18]....
        /*044c*/ 	.word	0x00002a70


	//   ....[19]....
        /*0450*/ 	.word	0x00003050


	//   ....[20]....
        /*0454*/ 	.word	0x00003080


	//   ....[21]....
        /*0458*/ 	.word	0x000030f0


	//   ....[22]....
        /*045c*/ 	.word	0x00003110


	//   ....[23]....
        /*0460*/ 	.word	0x00003160


	//   ....[24]....
        /*0464*/ 	.word	0x00003170


	//   ....[25]....
        /*0468*/ 	.word	0x000031c0


	//   ....[26]....
        /*046c*/ 	.word	0x000031d0


	//   ....[27]....
        /*0470*/ 	.word	0x00003220


	//   ....[28]....
        /*0474*/ 	.word	0x00003230


	//   ....[29]....
        /*0478*/ 	.word	0x00003280


	//   ....[30]....
        /*047c*/ 	.word	0x00003290


	//   ....[31]....
        /*0480*/ 	.word	0x000032a0


	//   ....[32]....
        /*0484*/ 	.word	0x000032b0


	//   ....[33]....
        /*0488*/ 	.word	0x000032e0


	//   ....[34]....
        /*048c*/ 	.word	0x000032f0


	//   ....[35]....
        /*0490*/ 	.word	0x00004ee0


	//   ....[36]....
        /*0494*/ 	.word	0x00004f50


	//   ....[37]....
        /*0498*/ 	.word	0x00004f90


	//   ....[38]....
        /*049c*/ 	.word	0x00004fb0


	//   ....[39]....
        /*04a0*/ 	.word	0x00005000


	//   ....[40]....
        /*04a4*/ 	.word	0x00005810


	//   ....[41]....
        /*04a8*/ 	.word	0x000059a0


	//   ....[42]....
        /*04ac*/ 	.word	0x00005c70


	//   ....[43]....
        /*04b0*/ 	.word	0x00005c90


	//   ....[44]....
        /*04b4*/ 	.word	0x00005cc0


	//   ....[45]....
        /*04b8*/ 	.word	0x00005d00


	//   ....[46]....
        /*04bc*/ 	.word	0x00005d20


	//   ....[47]....
        /*04c0*/ 	.word	0x00005f30


	//   ....[48]....
        /*04c4*/ 	.word	0x00005f50


	//   ....[49]....
        /*04c8*/ 	.word	0x00005f80


	//   ....[50]....
        /*04cc*/ 	.word	0x00005fc0


	//   ....[51]....
        /*04d0*/ 	.word	0x00005fe0


	//   ....[52]....
        /*04d4*/ 	.word	0x00006340


	//   ....[53]....
        /*04d8*/ 	.word	0x00006390


	//   ....[54]....
        /*04dc*/ 	.word	0x00006430


	//   ....[55]....
        /*04e0*/ 	.word	0x00006480


	//   ....[56]....
        /*04e4*/ 	.word	0x00006520


	//   ....[57]....
        /*04e8*/ 	.word	0x00006570


	//   ....[58]....
        /*04ec*/ 	.word	0x00006610


	//   ....[59]....
        /*04f0*/ 	.word	0x00006660


	//   ....[60]....
        /*04f4*/ 	.word	0x00006700


	//   ....[61]....
        /*04f8*/ 	.word	0x00006750


	//   ....[62]....
        /*04fc*/ 	.word	0x000067f0


	//   ....[63]....
        /*0500*/ 	.word	0x00006890


	//   ....[64]....
        /*0504*/ 	.word	0x00006930


	//   ....[65]....
        /*0508*/ 	.word	0x000069d0


	//   ....[66]....
        /*050c*/ 	.word	0x00006a20


	//   ....[67]....
        /*0510*/ 	.word	0x00006a80


	//   ....[68]....
        /*0514*/ 	.word	0x00006b30


	//   ....[69]....
        /*0518*/ 	.word	0x00006ba0


	//   ....[70]....
        /*051c*/ 	.word	0x00006c40


	//   ....[71]....
        /*0520*/ 	.word	0x00006ca0


	//   ....[72]....
        /*0524*/ 	.word	0x00006d30


	//   ....[73]....
        /*0528*/ 	.word	0x00006d90


	//   ....[74]....
        /*052c*/ 	.word	0x00006e20


	//   ....[75]....
        /*0530*/ 	.word	0x00006e80


	//   ....[76]....
        /*0534*/ 	.word	0x00006f10


	//   ....[77]....
        /*0538*/ 	.word	0x00006f70


	//   ....[78]....
        /*053c*/ 	.word	0x00007010


	//   ....[79]....
        /*0540*/ 	.word	0x00007060


	//   ....[80]....
        /*0544*/ 	.word	0x00007100


	//   ....[81]....
        /*0548*/ 	.word	0x00007150


	//   ....[82]....
        /*054c*/ 	.word	0x000071b0


	//   ....[83]....
        /*0550*/ 	.word	0x00007200


	//----- nvinfo : EIATTR_VRC_CTA_INIT_COUNT
	.align		4
.L_1597:
        /*0554*/ 	.byte	0x02, 0x4a
	.zero		1
	.zero		1


	//----- nvinfo : EIATTR_EXIT_INSTR_OFFSETS
	.align		4
        /*0558*/ 	.byte	0x04, 0x1c
        /*055a*/ 	.short	(.L_1599 - .L_1598)


	//   ....[0]....
.L_1598:
        /*055c*/ 	.word	0x00006120


	//   ....[1]....
        /*0560*/ 	.word	0x000062e0


	//----- nvinfo : EIATTR_MAX_THREADS
	.align		4
.L_1599:
        /*0564*/ 	.byte	0x04, 0x05
        /*0566*/ 	.short	(.L_1601 - .L_1600)
.L_1600:
        /*0568*/ 	.word	0x00000080
        /*056c*/ 	.word	0x00000001
        /*0570*/ 	.word	0x00000001


	//----- nvinfo : EIATTR_CRS_STACK_SIZE
	.align		4
.L_1601:
        /*0574*/ 	.byte	0x04, 0x1e
        /*0576*/ 	.short	(.L_1603 - .L_1602)
.L_1602:
        /*0578*/ 	.word	0x00000000


	//----- nvinfo : EIATTR_CBANK_PARAM_SIZE
	.align		4
.L_1603:
        /*057c*/ 	.byte	0x03, 0x19
        /*057e*/ 	.short	0x01f0


	//----- nvinfo : EIATTR_PARAM_CBANK
	.align		4
        /*0580*/ 	.byte	0x04, 0x0a
        /*0582*/ 	.short	(.L_1605 - .L_1604)
	.align		4
.L_1604:
        /*0584*/ 	.word	index@(.nv.constant0._Z25selective_scan_bwd_kernelI32Selective_Scan_bwd_kernel_traitsILi128ELi16ELb1ELb1ELb1ELb0ELb0EN3c108BFloat16EfEEv12SSMParamsBwd)
        /*0588*/ 	.short	0x0380
        /*058a*/ 	.short	0x01f0


	//----- nvinfo : EIATTR_SW_WAR
	.align		4
.L_1605:
        /*058c*/ 	.byte	0x04, 0x36
        /*058e*/ 	.short	(.L_1607 - .L_1606)
.L_1606:
        /*0590*/ 	.word	0x00000008
.L_1607:


//--------------------- .nv.info._Z25selective_scan_bwd_kernelI32Selective_Scan_bwd_kernel_traitsILi128ELi16ELb1ELb1ELb1ELb0ELb1EN3c108BFloat16EfEEv12SSMParamsBwd --------------------------
	.section	.nv.info._Z25selective_scan_bwd_kernelI32Selective_Scan_bwd_kernel_traitsILi128ELi16ELb1ELb1ELb1ELb0ELb1EN3c108BFloat16EfEEv12SSMParamsBwd,"",@"SHT_CUDA_INFO"
	.sectionflags	@""
	.align	4


	//----- nvinfo : EIATTR_CUDA_API_VERSION
	.align		4
        /*0000*/ 	.byte	0x04, 0x37
        /*0002*/ 	.short	(.L_1609 - .L_1608)
.L_1608:
        /*0004*/ 	.word	0x00000082


	//----- nvinfo : EIATTR_KPARAM_INFO
	.align		4
.L_1609:
        /*0008*/ 	.byte	0x04, 0x17
        /*000a*/ 	.short	(.L_1611 - .L_1610)
.L_1610:
        /*000c*/ 	.word	0x00000000
        /*0010*/ 	.short	0x0000
        /*0012*/ 	.short	0x0000
        /*0014*/ 	.byte	0x00, 0xf0, 0xc1, 0x07


	//----- nvinfo : EIATTR_SPARSE_MMA_MASK
	.align		4
.L_1611:
        /*0018*/ 	.byte	0x03, 0x50
        /*001a*/ 	.short	0x0000


	//----- nvinfo : EIATTR_MAXREG_COUNT
	.align		4
        /*001c*/ 	.byte	0x03, 0x1b
        /*001e*/ 	.short	0x00a8


	//----- nvinfo : EIATTR_NUM_BARRIERS
	.align		4
        /*0020*/ 	.byte	0x02, 0x4c
        /*0022*/ 	.byte	0x01
	.zero		1


	//----- nvinfo : EIATTR_ANNOTATIONS
	.align		4
        /*0024*/ 	.byte	0x04, 0x55
        /*0026*/ 	.short	(.L_1613 - .L_1612)


	//   ....[0]....
.L_1612:
        /* <DEDUP_REMOVED lines=41> */


	//----- nvinfo : EIATTR_MERCURY_ISA_VERSION
	.align		4
.L_1613:
        /*02a8*/ 	.byte	0x03, 0x5f
        /*02aa*/ 	.short	0x0101


	//----- nvinfo : EIATTR_COOP_GROUP_MASK_REGIDS
	.align		4
        /*02ac*/ 	.byte	0x04, 0x29
        /*02ae*/ 	.short	(.L_1615 - .L_1614)


	//   ....[0]....
.L_1614:
        /*02b0*/ 	.word	0xffffffff


	//   ....[1]....
        /*02b4*/ 	.word	0xffffffff


	//   ....[2]....
        /*02b8*/ 	.word	0xffffffff


	//   ....[3]....
        /*02bc*/ 	.word	0xffffffff


	//   ....[4]....
        /*02c0*/ 	.word	0xffffffff


	//   ....[5]....
        /*02c4*/ 	.word	0xffffffff


	//   ....[6]....
        /*02c8*/ 	.word	0xffffffff


	//   ....[7]....
        /*02cc*/ 	.word	0xffffffff


	//   ....[8]....
        /*02d0*/ 	.word	0xffffffff


	//   ....[9]....
        /*02d4*/ 	.word	0xffffffff


	//   ....[10]....
        /*02d8*/ 	.word	0xffffffff


	//   ....[11]....
        /*02dc*/ 	.word	0xffffffff


	//   ....[12]....
        /*02e0*/ 	.word	0xffffffff


	//   ....[13]....
        /*02e4*/ 	.word	0xffffffff


	//   ....[14]....
        /*02e8*/ 	.word	0xffffffff


	//   ....[15]....
        /*02ec*/ 	.word	0xffffffff


	//   ....[16]....
        /*02f0*/ 	.word	0xffffffff


	//   ....[17]....
        /*02f4*/ 	.word	0xffffffff


	//   ....[18]....
        /*02f8*/ 	.word	0xffffffff


	//   ....[19]....
        /*02fc*/ 	.word	0xffffffff


	//   ....[20]....
        /*0300*/ 	.word	0xffffffff


	//   ....[21]....
        /*0304*/ 	.word	0xffffffff


	//   ....[22]....
        /*0308*/ 	.word	0xffffffff


	//   ....[23]....
        /*030c*/ 	.word	0xffffffff


	//   ....[24]....
        /*0310*/ 	.word	0xffffffff


	//   ....[25]....
        /*0314*/ 	.word	0xffffffff


	//   ....[26]....
        /*0318*/ 	.word	0xffffffff


	//   ....[27]....
        /*031c*/ 	.word	0xffffffff


	//   ....[28]....
        /*0320*/ 	.word	0xffffffff


	//   ....[29]....
        /*0324*/ 	.word	0xffffffff


	//   ....[30]....
        /*0328*/ 	.word	0xffffffff


	//   ....[31]....
        /*032c*/ 	.word	0xffffffff


	//   ....[32]....
        /*0330*/ 	.word	0xffffffff


	//   ....[33]....
        /*0334*/ 	.word	0xffffffff


	//   ....[34]....
        /*0338*/ 	.word	0xffffffff


	//   ....[35]....
        /*033c*/ 	.word	0xffffffff


	//   ....[36]....
        /*0340*/ 	.word	0xffffffff


	//   ....[37]....
        /*0344*/ 	.word	0xffffffff


	//   ....[38]....
        /*0348*/ 	.word	0xffffffff


	//   ....[39]....
        /*034c*/ 	.word	0xffffffff


	//   ....[40]....
        /*0350*/ 	.word	0xffffffff


	//   ....[41]....
        /*0354*/ 	.word	0xffffffff


	//   ....[42]....
        /*0358*/ 	.word	0xffffffff


	//   ....[43]....
        /*035c*/ 	.word	0xffffffff


	//   ....[44]....
        /*0360*/ 	.word	0xffffffff


	//   ....[45]....
        /*0364*/ 	.word	0xffffffff


	//   ....[46]....
        /*0368*/ 	.word	0xffffffff


	//   ....[47]....
        /*036c*/ 	.word	0xffffffff


	//   ....[48]....
        /*0370*/ 	.word	0xffffffff


	//   ....[49]....
        /*0374*/ 	.word	0xffffffff


	//   ....[50]....
        /*0378*/ 	.word	0xffffffff


	//   ....[51]....
        /*037c*/ 	.word	0xffffffff


	//   ....[52]....
        /*0380*/ 	.word	0xffffffff


	//   ....[53]....
        /*0384*/ 	.word	0xffffffff


	//   ....[54]....
        /*0388*/ 	.word	0xffffffff


	//   ....[55]....
        /*038c*/ 	.word	0xffffffff


	//   ....[56]....
        /*0390*/ 	.word	0x0500009a


	//   ....[57]....
        /*0394*/ 	.word	0x0500009a


	//   ....[58]....
        /*0398*/ 	.word	0x0500009a


	//   ....[59]....
        /*039c*/ 	.word	0x0500009a


	//   ....[60]....
        /*03a0*/ 	.word	0x0500009a


	//   ....[61]....
        /*03a4*/ 	.word	0x0500009a


	//   ....[62]....
        /*03a8*/ 	.word	0x0500009a


	//   ....[63]....
        /*03ac*/ 	.word	0x0500009a


	//   ....[64]....
        /*03b0*/ 	.word	0x0500009a


	//   ....[65]....
        /*03b4*/ 	.word	0x0500009a


	//   ....[66]....
        /*03b8*/ 	.word	0x0500009a


	//   ....[67]....
        /*03bc*/ 	.word	0x0500009a


	//   ....[68]....
        /*03c0*/ 	.word	0x0500009a


	//   ....[69]....
        /*03c4*/ 	.word	0x0500009a


	//   ....[70]....
        /*03c8*/ 	.word	0x0500009a


	//   ....[71]....
        /*03cc*/ 	.word	0x0500009a


	//   ....[72]....
        /*03d0*/ 	.word	0x0500009a


	//   ....[73]....
        /*03d4*/ 	.word	0x0500009a


	//   ....[74]....
        /*03d8*/ 	.word	0x0500009a


	//   ....[75]....
        /*03dc*/ 	.word	0x0500009a


	//   ....[76]....
        /*03e0*/ 	.word	0x0500009a


	//   ....[77]....
        /*03e4*/ 	.word	0x0500009a


	//   ....[78]....
        /*03e8*/ 	.word	0x0500009a


	//   ....[79]....
        /*03ec*/ 	.word	0x0500009a


	//   ....[80]....
        /*03f0*/ 	.word	0x0500009a


	//   ....[81]....
        /*03f4*/ 	.word	0x0500009a


	//   ....[82]....
        /*03f8*/ 	.word	0x0500009a


	//   ....[83]....
        /*03fc*/ 	.word	0x0500009a


	//   ....[84]....
        /*0400*/ 	.word	0x0500009a


	//   ....[85]....
        /*0404*/ 	.word	0x0500009a


	//   ....[86]....
        /*0408*/ 	.word	0x0500009a


	//   ....[87]....
        /*040c*/ 	.word	0x0500009a


	//----- nvinfo : EIATTR_COOP_GROUP_INSTR_OFFSETS
	.align		4
.L_1615:
        /*0410*/ 	.byte	0x04, 0x28
        /*0412*/ 	.short	(.L_1617 - .L_1616)


	//   ....[0]....
.L_1616:
        /*0414*/ 	.word	0x00000b00


	//   ....[1]....
        /*0418*/ 	.word	0x00000bc0


	//   ....[2]....
        /*041c*/ 	.word	0x00000d10


	//   ....[3]....
        /*0420*/ 	.word	0x00000e10


	//   ....[4]....
        /*0424*/ 	.word	0x000017d0


	//   ....[5]....
        /*0428*/ 	.word	0x00002180


	//   ....[6]....
        /*042c*/ 	.word	0x00002400


	//   ....[7]....
        /*0430*/ 	.word	0x00002eb0


	//   ....[8]....
        /*0434*/ 	.word	0x00003350


	//   ....[9]....
        /*0438*/ 	.word	0x00003d40


	//   ....[10]....
        /*043c*/ 	.word	0x00003d50


	//   ....[11]....
        /*0440*/ 	.word	0x00003d90


	//   ....[12]....
        /*0444*/ 	.word	0x00003da0


	//   ....[13]....
        /*0448*/ 	.word	0x00003de0


	//   ....[14]....
        /*044c*/ 	.word	0x00003df0


	//   ....[15]....
        /*0450*/ 	.word	0x00003e30


	//   ....[16]....
        /*0454*/ 	.word	0x00003e40


	//   ....[17]....
        /*0458*/ 	.word	0x00003e80


	//   ....[18]....
        /*045c*/ 	.word	0x00003e90


	//   ....[19]....
        /*0460*/ 	.word	0x00003f40


	//   ....[20]....
        /*0464*/ 	.word	0x00003f50


	//   ....[21]....
        /*0468*/ 	.word	0x00003f60


	//   ....[22]....
        /*046c*/ 	.word	0x00003f70


	//   ....[23]....
        /*0470*/ 	.word	0x00004550


	//   ....[24]....
        /*0474*/ 	.word	0x00004580


	//   ....[25]....
        /*0478*/ 	.word	0x000045f0


	//   ....[26]....
        /*047c*/ 	.word	0x00004610


	//   ....[27]....
        /*0480*/ 	.word	0x00004660


	//   ....[28]....
        /*0484*/ 	.word	0x00004670


	//   ....[29]....
        /*0488*/ 	.word	0x000046c0


	//   ....[30]....
        /*048c*/ 	.word	0x000046d0


	//   ....[31]....
        /*0490*/ 	.word	0x00004720


	//   ....[32]....
        /*0494*/ 	.word	0x00004730


	//   ....[33]....
        /*0498*/ 	.word	0x00004780


	//   ....[34]....
        /*049c*/ 	.word	0x00004790


	//   ....[35]....
        /*04a0*/ 	.word	0x000047a0


	//   ....[36]....
        /*04a4*/ 	.word	0x000047b0


	//   ....[37]....
        /*04a8*/ 	.word	0x000047e0


	//   ....[38]....
        /*04ac*/ 	.word	0x000047f0


	//   ....[39]....
        /*04b0*/ 	.word	0x00006410


	//   ....[40]....
        /*04b4*/ 	.word	0x00006470


	//   ....[41]....
        /*04b8*/ 	.word	0x000064f0


	//   ....[42]....
        /*04bc*/ 	.word	0x00006510


	//   ....[43]....
        /*04c0*/ 	.word	0x00006560


	//   ....[44]....
        /*04c4*/ 	.word	0x00006cf0


	//   ....[45]....
        /*04c8*/ 	.word	0x00006eb0


	//   ....[46]....
        /*04cc*/ 	.word	0x00007170


	//   ....[47]....
        /*04d0*/ 	.word	0x00007190


	//   ....[48]....
        /*04d4*/ 	.word	0x000071c0


	//   ....[49]....
        /*04d8*/ 	.word	0x00007200


	//   ....[50]....
        /*04dc*/ 	.word	0x00007220


	//   ....[51]....
        /*04e0*/ 	.word	0x00007430


	//   ....[52]....
        /*04e4*/ 	.word	0x00007450


	//   ....[53]....
        /*04e8*/ 	.word	0x00007480


	//   ....[54]....
        /*04ec*/ 	.word	0x000074c0


	//   ....[55]....
        /*04f0*/ 	.word	0x000074e0


	//   ....[56]....
        /*04f4*/ 	.word	0x00007840


	//   ....[57]....
        /*04f8*/ 	.word	0x00007890


	//   ....[58]....
        /*04fc*/ 	.word	0x00007930


	//   ....[59]....
        /*0500*/ 	.word	0x00007980


	//   ....[60]....
        /*0504*/ 	.word	0x00007a20


	//   ....[61]....
        /*0508*/ 	.word	0x00007a70


	//   ....[62]....
        /*050c*/ 	.word	0x00007b10


	//   ....[63]....
        /*0510*/ 	.word	0x00007b60


	//   ....[64]....
        /*0514*/ 	.word	0x00007c00


	//   ....[65]....
        /*0518*/ 	.word	0x00007c50


	//   ....[66]....
        /*051c*/ 	.word	0x00007cf0


	//   ....[67]....
        /*0520*/ 	.word	0x00007d90


	//   ....[68]....
        /*0524*/ 	.word	0x00007e30


	//   ....[69]....
        /*0528*/ 	.word	0x00007ed0


	//   ....[70]....
        /*052c*/ 	.word	0x00007f20


	//   ....[71]....
        /*0530*/ 	.word	0x00007f80


	//   ....[72]....
        /*0534*/ 	.word	0x00008030


	//   ....[73]....
        /*0538*/ 	.word	0x000080a0


	//   ....[74]....
        /*053c*/ 	.word	0x00008140


	//   ....[75]....
        /*0540*/ 	.word	0x000081a0


	//   ....[76]....
        /*0544*/ 	.word	0x00008230


	//   ....[77]....
        /*0548*/ 	.word	0x00008290


	//   ....[78]....
        /*054c*/ 	.word	0x00008320


	//   ....[79]....
        /*0550*/ 	.word	0x00008380


	//   ....[80]....
        /*0554*/ 	.word	0x00008410


	//   ....[81]....
        /*0558*/ 	.word	0x00008470


	//   ....[82]....
        /*055c*/ 	.word	0x00008510


	//   ....[83]....
        /*0560*/ 	.word	0x00008560


	//   ....[84]....
        /*0564*/ 	.word	0x00008600


	//   ....[85]....
        /*0568*/ 	.word	0x00008650


	//   ....[86]....
        /*056c*/ 	.word	0x000086b0


	//   ....[87]....
        /*0570*/ 	.word	0x00008700


	//----- nvinfo : EIATTR_VRC_CTA_INIT_COUNT
	.align		4
.L_1617:
        /*0574*/ 	.byte	0x02, 0x4a
	.zero		1
	.zero		1


	//----- nvinfo : EIATTR_EXIT_INSTR_OFFSETS
	.align		4
        /*0578*/ 	.byte	0x04, 0x1c
        /*057a*/ 	.short	(.L_1619 - .L_1618)


	//   ....[0]....
.L_1618:
        /*057c*/ 	.word	0x00007620


	//   ....[1]....
        /*0580*/ 	.word	0x000077e0


	//----- nvinfo : EIATTR_MAX_THREADS
	.align		4
.L_1619:
        /*0584*/ 	.byte	0x04, 0x05
        /*0586*/ 	.short	(.L_1621 - .L_1620)
.L_1620:
        /*0588*/ 	.word	0x00000080
        /*058c*/ 	.word	0x00000001
        /*0590*/ 	.word	0x00000001


	//----- nvinfo : EIATTR_CRS_STACK_SIZE
	.align		4
.L_1621:
        /*0594*/ 	.byte	0x04, 0x1e
        /*0596*/ 	.short	(.L_1623 - .L_1622)
.L_1622:
        /*0598*/ 	.word	0x00000000


	//----- nvinfo : EIATTR_CBANK_PARAM_SIZE
	.align		4
.L_1623:
        /*059c*/ 	.byte	0x03, 0x19
        /*059e*/ 	.short	0x01f0


	//----- nvinfo : EIATTR_PARAM_CBANK
	.align		4
        /*05a0*/ 	.byte	0x04, 0x0a
        /*05a2*/ 	.short	(.L_1625 - .L_1624)
	.align		4
.L_1624:
        /*05a4*/ 	.word	index@(.nv.constant0._Z25selective_scan_bwd_kernelI32Selective_Scan_bwd_kernel_traitsILi128ELi16ELb1ELb1ELb1ELb0ELb1EN3c108BFloat16EfEEv12SSMParamsBwd)
        /*05a8*/ 	.short	0x0380
        /*05aa*/ 	.short	0x01f0


	//----- nvinfo : EIATTR_SW_WAR
	.align		4
.L_1625:
        /*05ac*/ 	.byte	0x04, 0x36
        /*05ae*/ 	.short	(.L_1627 - .L_1626)
.L_1626:
        /*05b0*/ 	.word	0x00000008
.L_1627:


//--------------------- .nv.info._Z25selective_scan_bwd_kernelI32Selective_Scan_bwd_kernel_traitsILi128ELi16ELb1ELb1ELb1ELb1ELb0EN3c108BFloat16EfEEv12SSMParamsBwd --------------------------
	.section	.nv.info._Z25selective_scan_bwd_kernelI32Selective_Scan_bwd_kernel_traitsILi128ELi16ELb1ELb1ELb1ELb1ELb0EN3c108BFloat16EfEEv12SSMParamsBwd,"",@"SHT_CUDA_INFO"
	.sectionflags	@""
	.align	4


	//----- nvinfo : EIATTR_CUDA_API_VERSION
	.align		4
        /*0000*/ 	.byte	0x04, 0x37
        /*0002*/ 	.short	(.L_1629 - .L_1628)
.L_1628:
        /*0004*/ 	.word	0x00000082


	//----- nvinfo : EIATTR_KPARAM_INFO
	.align		4
.L_1629:
        /*0008*/ 	.byte	0x04, 0x17
        /*000a*/ 	.short	(.L_1631 - .L_1630)
.L_1630:
        /*000c*/ 	.word	0x00000000
        /*0010*/ 	.short	0x0000
        /*0012*/ 	.short	0x0000
        /*0014*/ 	.byte	0x00, 0xf0, 0xc1, 0x07


	//----- nvinfo : EIATTR_SPARSE_MMA_MASK
	.align		4
.L_1631:
        /*0018*/ 	.byte	0x03, 0x50
        /*001a*/ 	.short	0x0000


	//----- nvinfo : EIATTR_MAXREG_COUNT
	.align		4
        /*001c*/ 	.byte	0x03, 0x1b
        /*001e*/ 	.short	0x00a8


	//----- nvinfo : EIATTR_NUM_BARRIERS
	.align		4
        /*0020*/ 	.byte	0x02, 0x4c
        /*0022*/ 	.byte	0x01
	.zero		1


	//----- nvinfo : EIATTR_ANNOTATIONS
	.align		4
        /*0024*/ 	.byte	0x04, 0x55
        /*0026*/ 	.short	(.L_1633 - .L_1632)


	//   ....[0]....
.L_1632:
        /* <DEDUP_REMOVED lines=41> */


	//----- nvinfo : EIATTR_MERCURY_ISA_VERSION
	.align		4
.L_1633:
        /*02a8*/ 	.byte	0x03, 0x5f
        /*02aa*/ 	.short	0x0101


	//----- nvinfo : EIATTR_COOP_GROUP_MASK_REGIDS
	.align		4
        /*02ac*/ 	.byte	0x04, 0x29
        /*02ae*/ 	.short	(.L_1635 - .L_1634)


	//   ....[0]....
.L_1634:
        /*02b0*/ 	.word	0xffffffff


	//   ....[1]....
        /*02b4*/ 	.word	0xffffffff


	//   ....[2]....
        /*02b8*/ 	.word	0xffffffff


	//   ....[3]....
        /*02bc*/ 	.word	0xffffffff


	//   ....[4]....
        /*02c0*/ 	.word	0xffffffff


	//   ....[5]....
        /*02c4*/ 	.word	0xffffffff


	//   ....[6]....
        /*02c8*/ 	.word	0xffffffff


	//   ....[7]....
        /*02cc*/ 	.word	0xffffffff


	//   ....[8]....
        /*02d0*/ 	.word	0xffffffff


	//   ....[9]....
        /*02d4*/ 	.word	0xffffffff


	//   ....[10]....
        /*02d8*/ 	.word	0xffffffff


	//   ....[11]....
        /*02dc*/ 	.word	0xffffffff


	//   ....[12]....
        /*02e0*/ 	.word	0xffffffff


	//   ....[13]....
        /*02e4*/ 	.word	0xffffffff


	//   ....[14]....
        /*02e8*/ 	.word	0xffffffff


	//   ....[15]....
        /*02ec*/ 	.word	0xffffffff


	//   ....[16]....
        /*02f0*/ 	.word	0xffffffff


	//   ....[17]....
        /*02f4*/ 	.word	0xffffffff


	//   ....[18]....
        /*02f8*/ 	.word	0xffffffff


	//   ....[19]....
        /*02fc*/ 	.word	0xffffffff


	//   ....[20]....
        /*0300*/ 	.word	0xffffffff


	//   ....[21]....
        /*0304*/ 	.word	0xffffffff


	//   ....[22]....
        /*0308*/ 	.word	0xffffffff


	//   ....[23]....
        /*030c*/ 	.word	0xffffffff


	//   ....[24]....
        /*0310*/ 	.word	0xffffffff


	//   ....[25]....
        /*0314*/ 	.word	0xffffffff


	//   ....[26]....
        /*0318*/ 	.word	0xffffffff


	//   ....[27]....
        /*031c*/ 	.word	0xffffffff


	//   ....[28]....
        /*0320*/ 	.word	0xffffffff


	//   ....[29]....
        /*0324*/ 	.word	0xffffffff


	//   ....[30]....
        /*0328*/ 	.word	0xffffffff


	//   ....[31]....
        /*032c*/ 	.word	0xffffffff


	//   ....[32]....
        /*0330*/ 	.word	0xffffffff


	//   ....[33]....
        /*0334*/ 	.word	0xffffffff


	//   ....[34]....
        /*0338*/ 	.word	0xffffffff


	//   ....[35]....
        /*033c*/ 	.word	0xffffffff


	//   ....[36]....
        /*0340*/ 	.word	0xffffffff


	//   ....[37]....
        /*0344*/ 	.word	0xffffffff


	//   ....[38]....
        /*0348*/ 	.word	0xffffffff


	//   ....[39]....
        /*034c*/ 	.word	0xffffffff


	//   ....[40]....
        /*0350*/ 	.word	0xffffffff


	//   ....[41]....
        /*0354*/ 	.word	0xffffffff


	//   ....[42]....
        /*0358*/ 	.word	0xffffffff


	//   ....[43]....
        /*035c*/ 	.word	0xffffffff


	//   ....[44]....
        /*0360*/ 	.word	0xffffffff


	//   ....[45]....
        /*0364*/ 	.word	0xffffffff


	//   ....[46]....
        /*0368*/ 	.word	0xffffffff


	//   ....[47]....
        /*036c*/ 	.word	0xffffffff


	//   ....[48]....
        /*0370*/ 	.word	0xffffffff


	//   ....[49]....
        /*0374*/ 	.word	0xffffffff


	//   ....[50]....
        /*0378*/ 	.word	0xffffffff


	//   ....[51]....
        /*037c*/ 	.word	0xffffffff


	//   ....[52]....
        /*0380*/ 	.word	0xffffffff


	//   ....[53]....
        /*0384*/ 	.word	0x0500009a


	//   ....[54]....
        /*0388*/ 	.word	0x0500009a


	//   ....[55]....
        /*038c*/ 	.word	0x0500009a


	//   ....[56]....
        /*0390*/ 	.word	0x0500009a


	//   ....[57]....
        /*0394*/ 	.word	0x0500009a


	//   ....[58]....
        /*0398*/ 	.word	0x0500009a


	//   ....[59]....
        /*039c*/ 	.word	0x0500009a


	//   ....[60]....
        /*03a0*/ 	.word	0x0500009a


	//   ....[61]....
        /*03a4*/ 	.word	0x0500009a


	//   ....[62]....
        /*03a8*/ 	.word	0x0500009a


	//   ....[63]....
        /*03ac*/ 	.word	0x0500009a


	//   ....[64]....
        /*03b0*/ 	.word	0x0500009a


	//   ....[65]....
        /*03b4*/ 	.word	0x0500009a


	//   ....[66]....
        /*03b8*/ 	.word	0x0500009a


	//   ....[67]....
        /*03bc*/ 	.word	0x0500009a


	//   ....[68]....
        /*03c0*/ 	.word	0x0500009a


	//   ....[69]....
        /*03c4*/ 	.word	0x0500009a


	//   ....[70]....
        /*03c8*/ 	.word	0x0500009a


	//   ....[71]....
        /*03cc*/ 	.word	0x0500009a


	//   ....[72]....
        /*03d0*/ 	.word	0x0500009a


	//   ....[73]....
        /*03d4*/ 	.word	0x0500009a


	//   ....[74]....
        /*03d8*/ 	.word	0x0500009a


	//   ....[75]....
        /*03dc*/ 	.word	0x0500009a


	//   ....[76]....
        /*03e0*/ 	.word	0x0500009a


	//   ....[77]....
        /*03e4*/ 	.word	0x0500009a


	//   ....[78]....
        /*03e8*/ 	.word	0x0500009a


	//   ....[79]....
        /*03ec*/ 	.word	0x0500009a


	//   ....[80]....
        /*03f0*/ 	.word	0x0500009a


	//   ....[81]....
        /*03f4*/ 	.word	0x0500009a


	//   ....[82]....
        /*03f8*/ 	.word	0x0500009a


	//   ....[83]....
        /*03fc*/ 	.word	0x0500009a


	//   ....[84]....
        /*0400*/ 	.word	0x0500009a


	//----- nvinfo : EIATTR_COOP_GROUP_INSTR_OFFSETS
	.align		4
.L_1635:
        /*0404*/ 	.byte	0x04, 0x28
        /*0406*/ 	.short	(.L_1637 - .L_1636)


	//   ....[0]....
.L_1636:
        /*0408*/ 	.word	0x00000a80


	//   ....[1]....
        /*040c*/ 	.word	0x00000b30


	//   ....[2]....
        /*0410*/ 	.word	0x00000e60


	//   ....[3]....
        /*0414*/ 	.word	0x00003b80


	//   ....[4]....
        /*0418*/ 	.word	0x00004020


	//   ....[5]....
        /*041c*/ 	.word	0x00004a10


	//   ....[6]....
        /*0420*/ 	.word	0x00004a20


	//   ....[7]....
        /*0424*/ 	.word	0x00004a60


	//   ....[8]....
        /*0428*/ 	.word	0x00004a70


	//   ....[9]....
        /*042c*/ 	.word	0x00004ab0


	//   ....[10]....
        /*0430*/ 	.word	0x00004ac0


	//   ....[11]....
        /*0434*/ 	.word	0x00004b00


	//   ....[12]....
        /*0438*/ 	.word	0x00004b10


	//   ....[13]....
        /*043c*/ 	.word	0x00004b50


	//   ....[14]....
        /*0440*/ 	.word	0x00004b60


	//   ....[15]....
        /*0444*/ 	.word	0x00004c10


	//   ....[16]....
        /*0448*/ 	.word	0x00004c20


	//   ....[17]....
        /*044c*/ 	.word	0x00004c30


	//   ....[18]....
        /*0450*/ 	.word	0x00004c40


	//   ....[19]....
        /*0454*/ 	.word	0x00005220


	//   ....[20]....
        /*0458*/ 	.word	0x00005250


	//   ....[21]....
        /*045c*/ 	.word	0x000052c0


	//   ....[22]....
        /*0460*/ 	.word	0x000052e0


	//   ....[23]....
        /*0464*/ 	.word	0x00005330


	//   ....[24]....
        /*0468*/ 	.word	0x00005340


	//   ....[25]....
        /*046c*/ 	.word	0x00005390


	//   ....[26]....
        /*0470*/ 	.word	0x000053a0


	//   ....[27]....
        /*0474*/ 	.word	0x000053f0


	//   ....[28]....
        /*0478*/ 	.word	0x00005400


	//   ....[29]....
        /*047c*/ 	.word	0x00005450


	//   ....[30]....
        /*0480*/ 	.word	0x00005460


	//   ....[31]....
        /*0484*/ 	.word	0x00005470


	//   ....[32]....
        /*0488*/ 	.word	0x00005480


	//   ....[33]....
        /*048c*/ 	.word	0x000054b0


	//   ....[34]....
        /*0490*/ 	.word	0x000054c0


	//   ....[35]....
        /*0494*/ 	.word	0x000070b0


	//   ....[36]....
        /*0498*/ 	.word	0x00007120


	//   ....[37]....
        /*049c*/ 	.word	0x00007160


	//   ....[38]....
        /*04a0*/ 	.word	0x00007180


	//   ....[39]....
        /*04a4*/ 	.word	0x000071d0


	//   ....[40]....
        /*04a8*/ 	.word	0x00007830


	//   ....[41]....
        /*04ac*/ 	.word	0x000080a0


	//   ....[42]....
        /*04b0*/ 	.word	0x000084a0


	//   ....[43]....
        /*04b4*/ 	.word	0x00008760


	//   ....[44]....
        /*04b8*/ 	.word	0x00008780


	//   ....[45]....
        /*04bc*/ 	.word	0x000087b0


	//   ....[46]....
        /*04c0*/ 	.word	0x000087f0


	//   ....[47]....
        /*04c4*/ 	.word	0x00008810


	//   ....[48]....
        /*04c8*/ 	.word	0x00008a20


	//   ....[49]....
        /*04cc*/ 	.word	0x00008a40


	//   ....[50]....
        /*04d0*/ 	.word	0x00008a70


	//   ....[51]....
        /*04d4*/ 	.word	0x00008ab0


	//   ....[52]....
        /*04d8*/ 	.word	0x00008ad0


	//   ....[53]....
        /*04dc*/ 	.word	0x00008e30


	//   ....[54]....
        /*04e0*/ 	.word	0x00008e80


	//   ....[55]....
        /*04e4*/ 	.word	0x00008f20


	//   ....[56]....
        /*04e8*/ 	.word	0x00008f70


	//   ....[57]....
        /*04ec*/ 	.word	0x00009010


	//   ....[58]....
        /*04f0*/ 	.word	0x00009060


	//   ....[59]....
        /*04f4*/ 	.word	0x00009100


	//   ....[60]....
        /*04f8*/ 	.word	0x00009150


	//   ....[61]....
        /*04fc*/ 	.word	0x000091f0


	//   ....[62]....
        /*0500*/ 	.word	0x00009240


	//   ....[63]....
        /*0504*/ 	.word	0x000092e0


	//   ....[64]....
        /*0508*/ 	.word	0x00009380


	//   ....[65]....
        /*050c*/ 	.word	0x00009420


	//   ....[66]....
        /*0510*/ 	.word	0x000094c0


	//   ....[67]....
        /*0514*/ 	.word	0x00009510


	//   ....[68]....
        /*0518*/ 	.word	0x00009570


	//   ....[69]....
        /*051c*/ 	.word	0x00009620


	//   ....[70]....
        /*0520*/ 	.word	0x00009690


	//   ....[71]....
        /*0524*/ 	.word	0x00009730


	//   ....[72]....
        /*0528*/ 	.word	0x00009790


	//   ....[73]....
        /*052c*/ 	.word	0x00009820


	//   ....[74]....
        /*0530*/ 	.word	0x00009880


	//   ....[75]....
        /*0534*/ 	.word	0x00009910


	//   ....[76]....
        /*0538*/ 	.word	0x00009970


	//   ....[77]....
        /*053c*/ 	.word	0x00009a00


	//   ....[78]....
        /*0540*/ 	.word	0x00009a60


	//   ....[79]....
        /*0544*/ 	.word	0x00009b00


	//   ....[80]....
        /*0548*/ 	.word	0x00009b50


	//   ....[81]....
        /*054c*/ 	.word	0x00009bf0


	//   ....[82]....
        /*0550*/ 	.word	0x00009c40


	//   ....[83]....
        /*0554*/ 	.word	0x00009ca0


	//   ....[84]....
        /*0558*/ 	.word	0x00009cf0


	//----- nvinfo : EIATTR_VRC_CTA_INIT_COUNT
	.align		4
.L_1637:
        /*055c*/ 	.byte	0x02, 0x4a
	.zero		1
	.zero		1


	//----- nvinfo : EIATTR_EXIT_INSTR_OFFSETS
	.align		4
        /*0560*/ 	.byte	0x04, 0x1c
        /*0562*/ 	.short	(.L_1639 - .L_1638)


	//   ....[0]....
.L_1638:
        /*0564*/ 	.word	0x00008c10


	//   ....[1]....
        /*0568*/ 	.word	0x00008dd0


	//----- nvinfo : EIATTR_MAX_THREADS
	.align		4
.L_1639:
        /*056c*/ 	.byte	0x04, 0x05
        /*056e*/ 	.short	(.L_1641 - .L_1640)
.L_1640:
        /*0570*/ 	.word	0x00000080
        /*0574*/ 	.word	0x00000001
        /*0578*/ 	.word	0x00000001


	//----- nvinfo : EIATTR_CRS_STACK_SIZE
	.align		4
.L_1641:
        /*057c*/ 	.byte	0x04, 0x1e
        /*057e*/ 	.short	(.L_1643 - .L_1642)
.L_1642:
        /*0580*/ 	.word	0x00000000


	//----- nvinfo : EIATTR_CBANK_PARAM_SIZE
	.align		4
.L_1643:
        /*0584*/ 	.byte	0x03, 0x19
        /*0586*/ 	.short	0x01f0


	//----- nvinfo : EIATTR_PARAM_CBANK
	.align		4
        /*0588*/ 	.byte	0x04, 0x0a
        /*058a*/ 	.short	(.L_1645 - .L_1644)
	.align		4
.L_1644:
        /*058c*/ 	.word	index@(.nv.constant0._Z25selective_scan_bwd_kernelI32Selective_Scan_bwd_kernel_traitsILi128ELi16ELb1ELb1ELb1ELb1ELb0EN3c108BFloat16EfEEv12SSMParamsBwd)
        /*0590*/ 	.short	0x0380
        /*0592*/ 	.short	0x01f0


	//----- nvinfo : EIATTR_SW_WAR
	.align		4
.L_1645:
        /*0594*/ 	.byte	0x04, 0x36
        /*0596*/ 	.short	(.L_1647 - .L_1646)
.L_1646:
        /*0598*/ 	.word	0x00000008
.L_1647:


//--------------------- .nv.info._Z25selective_scan_bwd_kernelI32Selective_Scan_bwd_kernel_traitsILi128ELi16ELb1ELb1ELb1ELb1ELb1EN3c108BFloat16EfEEv12SSMParamsBwd --------------------------
	.section	.nv.info._Z25selective_scan_bwd_kernelI32Selective_Scan_bwd_kernel_traitsILi128ELi16ELb1ELb1ELb1ELb1ELb1EN3c108BFloat16EfEEv12SSMParamsBwd,"",@"SHT_CUDA_INFO"
	.sectionflags	@""
	.align	4


	//----- nvinfo : EIATTR_CUDA_API_VERSION
	.align		4
        /*0000*/ 	.byte	0x04, 0x37
        /*0002*/ 	.short	(.L_1649 - .L_1648)
.L_1648:
        /*0004*/ 	.word	0x00000082


	//----- nvinfo : EIATTR_KPARAM_INFO
	.align		4
.L_1649:
        /*0008*/ 	.byte	0x04, 0x17
        /*000a*/ 	.short	(.L_1651 - .L_1650)
.L_1650:
        /*000c*/ 	.word	0x00000000
        /*0010*/ 	.short	0x0000
        /*0012*/ 	.short	0x0000
        /*0014*/ 	.byte	0x00, 0xf0, 0xc1, 0x07


	//----- nvinfo : EIATTR_SPARSE_MMA_MASK
	.align		4
.L_1651:
        /*0018*/ 	.byte	0x03, 0x50
        /*001a*/ 	.short	0x0000


	//----- nvinfo : EIATTR_MAXREG_COUNT
	.align		4
        /*001c*/ 	.byte	0x03, 0x1b
        /*001e*/ 	.short	0x00a8


	//----- nvinfo : EIATTR_NUM_BARRIERS
	.align		4
        /*0020*/ 	.byte	0x02, 0x4c
        /*0022*/ 	.byte	0x01
	.zero		1


	//----- nvinfo : EIATTR_ANNOTATIONS
	.align		4
        /*0024*/ 	.byte	0x04, 0x55
        /*0026*/ 	.short	(.L_1653 - .L_1652)


	//   ....[0]....
.L_1652:
        /* <DEDUP_REMOVED lines=41> */


	//----- nvinfo : EIATTR_MERCURY_ISA_VERSION
	.align		4
.L_1653:
        /*02a0*/ 	.byte	0x03, 0x5f
        /*02a2*/ 	.short	0x0101


	//----- nvinfo : EIATTR_COOP_GROUP_MASK_REGIDS
	.align		4
        /*02a4*/ 	.byte	0x04, 0x29
        /*02a6*/ 	.short	(.L_1655 - .L_1654)


	//   ....[0]....
.L_1654:
        /*02a8*/ 	.word	0xffffffff


	//   ....[1]....
        /*02ac*/ 	.word	0xffffffff


	//   ....[2]....
        /*02b0*/ 	.word	0xffffffff


	//   ....[3]....
        /*02b4*/ 	.word	0xffffffff


	//   ....[4]....
        /*02b8*/ 	.word	0xffffffff


	//   ....[5]....
        /*02bc*/ 	.word	0xffffffff


	//   ....[6]....
        /*02c0*/ 	.word	0xffffffff


	//   ....[7]....
        /*02c4*/ 	.word	0xffffffff


	//   ....[8]....
        /*02c8*/ 	.word	0xffffffff


	//   ....[9]....
        /*02cc*/ 	.word	0xffffffff


	//   ....[10]....
        /*02d0*/ 	.word	0xffffffff


	//   ....[11]....
        /*02d4*/ 	.word	0xffffffff


	//   ....[12]....
        /*02d8*/ 	.word	0xffffffff


	//   ....[13]....
        /*02dc*/ 	.word	0xffffffff


	//   ....[14]....
        /*02e0*/ 	.word	0xffffffff


	//   ....[15]....
        /*02e4*/ 	.word	0xffffffff


	//   ....[16]....
        /*02e8*/ 	.word	0xffffffff


	//   ....[17]....
        /*02ec*/ 	.word	0xffffffff


	//   ....[18]....
        /*02f0*/ 	.word	0xffffffff


	//   ....[19]....
        /*02f4*/ 	.word	0xffffffff


	//   ....[20]....
        /*02f8*/ 	.word	0xffffffff


	//   ....[21]....
        /*02fc*/ 	.word	0xffffffff


	//   ....[22]....
        /*0300*/ 	.word	0xffffffff


	//   ....[23]....
        /*0304*/ 	.word	0xffffffff


	//   ....[24]....
        /*0308*/ 	.word	0xffffffff


	//   ....[25]....
        /*030c*/ 	.word	0xffffffff


	//   ....[26]....
        /*0310*/ 	.word	0xffffffff


	//   ....[27]....
        /*0314*/ 	.word	0xffffffff


	//   ....[28]....
        /*0318*/ 	.word	0xffffffff


	//   ....[29]....
        /*031c*/ 	.word	0xffffffff


	//   ....[30]....
        /*0320*/ 	.word	0xffffffff


	//   ....[31]....
        /*0324*/ 	.word	0xffffffff


	//   ....[32]....
        /*0328*/ 	.word	0xffffffff


	//   ....[33]....
        /*032c*/ 	.word	0xffffffff


	//   ....[34]....
        /*0330*/ 	.word	0xffffffff


	//   ....[35]....
        /*0334*/ 	.word	0xffffffff


	//   ....[36]....
        /*0338*/ 	.word	0xffffffff


	//   ....[37]....
        /*033c*/ 	.word	0xffffffff


	//   ....[38]....
        /*0340*/ 	.word	0xffffffff


	//   ....[39]....
        /*0344*/ 	.word	0xffffffff


	//   ....[40]....
        /*0348*/ 	.word	0xffffffff


	//   ....[41]....
        /*034c*/ 	.word	0xffffffff


	//   ....[42]....
        /*0350*/ 	.word	0xffffffff


	//   ....[43]....
        /*0354*/ 	.word	0xffffffff


	//   ....[44]....
        /*0358*/ 	.word	0xffffffff


	//   ....[45]....
        /*035c*/ 	.word	0xffffffff


	//   ....[46]....
        /*0360*/ 	.word	0xffffffff


	//   ....[47]....
        /*0364*/ 	.word	0xffffffff


	//   ....[48]....
        /*0368*/ 	.word	0xffffffff


	//   ....[49]....
        /*036c*/ 	.word	0xffffffff


	//   ....[50]....
        /*0370*/ 	.word	0xffffffff


	//   ....[51]....
        /*0374*/ 	.word	0xffffffff


	//   ....[52]....
        /*0378*/ 	.word	0xffffffff


	//   ....[53]....
        /*037c*/ 	.word	0xffffffff


	//   ....[54]....
        /*0380*/ 	.word	0xffffffff


	//   ....[55]....
        /*0384*/ 	.word	0xffffffff


	//   ....[56]....
        /*0388*/ 	.word	0xffffffff


	//   ....[57]....
        /*038c*/ 	.word	0x0500009a


	//   ....[58]....
        /*0390*/ 	.word	0x0500009a


	//   ....[59]....
        /*0394*/ 	.word	0x0500009a


	//   ....[60]....
        /*0398*/ 	.word	0x0500009a


	//   ....[61]....
        /*039c*/ 	.word	0x0500009a


	//   ....[62]....
        /*03a0*/ 	.word	0x0500009a


	//   ....[63]....
        /*03a4*/ 	.word	0x0500009a


	//   ....[64]....
        /*03a8*/ 	.word	0x0500009a


	//   ....[65]....
        /*03ac*/ 	.word	0x0500009a


	//   ....[66]....
        /*03b0*/ 	.word	0x0500009a


	//   ....[67]....
        /*03b4*/ 	.word	0x0500009a


	//   ....[68]....
        /*03b8*/ 	.word	0x0500009a


	//   ....[69]....
        /*03bc*/ 	.word	0x0500009a


	//   ....[70]....
        /*03c0*/ 	.word	0x0500009a


	//   ....[71]....
        /*03c4*/ 	.word	0x0500009a


	//   ....[72]....
        /*03c8*/ 	.word	0x0500009a


	//   ....[73]....
        /*03cc*/ 	.word	0x0500009a


	//   ....[74]....
        /*03d0*/ 	.word	0x0500009a


	//   ....[75]....
        /*03d4*/ 	.word	0x0500009a


	//   ....[76]....
        /*03d8*/ 	.word	0x0500009a


	//   ....[77]....
        /*03dc*/ 	.word	0x0500009a


	//   ....[78]....
        /*03e0*/ 	.word	0x0500009a


	//   ....[79]....
        /*03e4*/ 	.word	0x0500009a


	//   ....[80]....
        /*03e8*/ 	.word	0x0500009a


	//   ....[81]....
        /*03ec*/ 	.word	0x0500009a


	//   ....[82]....
        /*03f0*/ 	.word	0x0500009a


	//   ....[83]....
        /*03f4*/ 	.word	0x0500009a


	//   ....[84]....
        /*03f8*/ 	.word	0x0500009a


	//   ....[85]....
        /*03fc*/ 	.word	0x0500009a


	//   ....[86]....
        /*0400*/ 	.word	0x0500009a


	//   ....[87]....
        /*0404*/ 	.word	0x0500009a


	//   ....[88]....
        /*0408*/ 	.word	0x0500009a


	//----- nvinfo : EIATTR_COOP_GROUP_INSTR_OFFSETS
	.align		4
.L_1655:
        /*040c*/ 	.byte	0x04, 0x28
        /*040e*/ 	.short	(.L_1657 - .L_1656)


	//   ....[0]....
.L_1656:
        /*0410*/ 	.word	0x00000a70


	//   ....[1]....
        /*0414*/ 	.word	0x00000b30


	//   ....[2]....
        /*0418*/ 	.word	0x00000d30


	//   ....[3]....
        /*041c*/ 	.word	0x00003280


	//   ....[4]....
        /*0420*/ 	.word	0x00003ac0


	//   ....[5]....
        /*0424*/ 	.word	0x000044e0


	//   ....[6]....
        /*0428*/ 	.word	0x000047f0


	//   ....[7]....
        /*042c*/ 	.word	0x000050a0


	//   ....[8]....
        /*0430*/ 	.word	0x00005540


	//   ....[9]....
        /*0434*/ 	.word	0x00005f30


	//   ....[10]....
        /*0438*/ 	.word	0x00005f40


	//   ....[11]....
        /*043c*/ 	.word	0x00005f80


	//   ....[12]....
        /*0440*/ 	.word	0x00005f90


	//   ....[13]....
        /*0444*/ 	.word	0x00005fd0


	//   ....[14]....
        /*0448*/ 	.word	0x00005fe0


	//   ....[15]....
        /*044c*/ 	.word	0x00006020


	//   ....[16]....
        /*0450*/ 	.word	0x00006030


	//   ....[17]....
        /*0454*/ 	.word	0x00006070


	//   ....[18]....
        /*0458*/ 	.word	0x00006080


	//   ....[19]....
        /*045c*/ 	.word	0x00006130


	//   ....[20]....
        /*0460*/ 	.word	0x00006140


	//   ....[21]....
        /*0464*/ 	.word	0x00006150


	//   ....[22]....
        /*0468*/ 	.word	0x00006160


	//   ....[23]....
        /*046c*/ 	.word	0x00006740


	//   ....[24]....
        /*0470*/ 	.word	0x00006770


	//   ....[25]....
        /*0474*/ 	.word	0x000067e0


	//   ....[26]....
        /*0478*/ 	.word	0x00006800


	//   ....[27]....
        /*047c*/ 	.word	0x00006850


	//   ....[28]....
        /*0480*/ 	.word	0x00006860


	//   ....[29]....
        /*0484*/ 	.word	0x000068b0


	//   ....[30]....
        /*0488*/ 	.word	0x000068c0


	//   ....[31]....
        /*048c*/ 	.word	0x00006910


	//   ....[32]....
        /*0490*/ 	.word	0x00006920


	//   ....[33]....
        /*0494*/ 	.word	0x00006970


	//   ....[34]....
        /*0498*/ 	.word	0x00006980


	//   ....[35]....
        /*049c*/ 	.word	0x00006990


	//   ....[36]....
        /*04a0*/ 	.word	0x000069a0


	//   ....[37]....
        /*04a4*/ 	.word	0x000069d0


	//   ....[38]....
        /*04a8*/ 	.word	0x000069e0


	//   ....[39]....
        /*04ac*/ 	.word	0x000085c0


	//   ....[40]....
        /*04b0*/ 	.word	0x00008630


	//   ....[41]....
        /*04b4*/ 	.word	0x000086b0


	//   ....[42]....
        /*04b8*/ 	.word	0x000086d0


	//   ....[43]....
        /*04bc*/ 	.word	0x000086f0


	//   ....[44]....
        /*04c0*/ 	.word	0x00008db0


	//   ....[45]....
        /*04c4*/ 	.word	0x00009590


	//   ....[46]....
        /*04c8*/ 	.word	0x000098d0


	//   ....[47]....
        /*04cc*/ 	.word	0x00009bc0


	//   ....[48]....
        /*04d0*/ 	.word	0x00009bf0


	//   ....[49]....
        /*04d4*/ 	.word	0x00009c20


	//   ....[50]....
        /*04d8*/ 	.word	0x00009c80


	//   ....[51]....
        /*04dc*/ 	.word	0x00009cc0


	//   ....[52]....
        /*04e0*/ 	.word	0x00009ed0


	//   ....[53]....
        /*04e4*/ 	.word	0x00009ef0


	//   ....[54]....
        /*04e8*/ 	.word	0x00009f20


	//   ....[55]....
        /*04ec*/ 	.word	0x00009f60


	//   ....[56]....
        /*04f0*/ 	.word	0x00009f80


	//   ....[57]....
        /*04f4*/ 	.word	0x0000a2e0


	//   ....[58]....
        /*04f8*/ 	.word	0x0000a330


	//   ....[59]....
        /*04fc*/ 	.word	0x0000a3d0


	//   ....[60]....
        /*0500*/ 	.word	0x0000a420


	//   ....[61]....
        /*0504*/ 	.word	0x0000a4c0


	//   ....[62]....
        /*0508*/ 	.word	0x0000a510


	//   ....[63]....
        /*050c*/ 	.word	0x0000a5b0


	//   ....[64]....
        /*0510*/ 	.word	0x0000a600


	//   ....[65]....
        /*0514*/ 	.word	0x0000a6a0


	//   ....[66]....
        /*0518*/ 	.word	0x0000a6f0


	//   ....[67]....
        /*051c*/ 	.word	0x0000a790


	//   ....[68]....
        /*0520*/ 	.word	0x0000a830


	//   ....[69]....
        /*0524*/ 	.word	0x0000a8d0


	//   ....[70]....
        /*0528*/ 	.word	0x0000a970


	//   ....[71]....
        /*052c*/ 	.word	0x0000a9c0


	//   ....[72]....
        /*0530*/ 	.word	0x0000aa20


	//   ....[73]....
        /*0534*/ 	.word	0x0000aad0


	//   ....[74]....
        /*0538*/ 	.word	0x0000ab40


	//   ....[75]....
        /*053c*/ 	.word	0x0000abe0


	//   ....[76]....
        /*0540*/ 	.word	0x0000ac40


	//   ....[77]....
        /*0544*/ 	.word	0x0000acd0


	//   ....[78]....
        /*0548*/ 	.word	0x0000ad30


	//   ....[79]....
        /*054c*/ 	.word	0x0000adc0


	//   ....[80]....
        /*0550*/ 	.word	0x0000ae20


	//   ....[81]....
        /*0554*/ 	.word	0x0000aeb0


	//   ....[82]....
        /*0558*/ 	.word	0x0000af10


	//   ....[83]....
        /*055c*/ 	.word	0x0000afb0


	//   ....[84]....
        /*0560*/ 	.word	0x0000b000


	//   ....[85]....
        /*0564*/ 	.word	0x0000b0a0


	//   ....[86]....
        /*0568*/ 	.word	0x0000b0f0


	//   ....[87]....
        /*056c*/ 	.word	0x0000b150


	//   ....[88]....
        /*0570*/ 	.word	0x0000b1a0


	//----- nvinfo : EIATTR_VRC_CTA_INIT_COUNT
	.align		4
.L_1657:
        /*0574*/ 	.byte	0x02, 0x4a
	.zero		1
	.zero		1


	//----- nvinfo : EIATTR_EXIT_INSTR_OFFSETS
	.align		4
        /*0578*/ 	.byte	0x04, 0x1c
        /*057a*/ 	.short	(.L_1659 - .L_1658)


	//   ....[0]....
.L_1658:
        /*057c*/ 	.word	0x0000a0c0


	//   ....[1]....
        /*0580*/ 	.word	0x0000a280


	//----- nvinfo : EIATTR_MAX_THREADS
	.align		4
.L_1659:
        /*0584*/ 	.byte	0x04, 0x05
        /*0586*/ 	.short	(.L_1661 - .L_1660)
.L_1660:
        /*0588*/ 	.word	0x00000080
        /*058c*/ 	.word	0x00000001
        /*0590*/ 	.word	0x00000001


	//----- nvinfo : EIATTR_CRS_STACK_SIZE
	.align		4
.L_1661:
        /*0594*/ 	.byte	0x04, 0x1e
        /*0596*/ 	.short	(.L_1663 - .L_1662)
.L_1662:
        /*0598*/ 	.word	0x00000000


	//----- nvinfo : EIATTR_CBANK_PARAM_SIZE
	.align		4
.L_1663:
        /*059c*/ 	.byte	0x03, 0x19
        /*059e*/ 	.short	0x01f0


	//----- nvinfo : EIATTR_PARAM_CBANK
	.align		4
        /*05a0*/ 	.byte	0x04, 0x0a
        /*05a2*/ 	.short	(.L_1665 - .L_1664)
	.align		4
.L_1664:
        /*05a4*/ 	.word	index@(.nv.constant0._Z25selective_scan_bwd_kernelI32Selective_Scan_bwd_kernel_traitsILi128ELi16ELb1ELb1ELb1ELb1ELb1EN3c108BFloat16EfEEv12SSMParamsBwd)
        /*05a8*/ 	.short	0x0380
        /*05aa*/ 	.short	0x01f0


	//----- nvinfo : EIATTR_SW_WAR
	.align		4
.L_1665:
        /*05ac*/ 	.byte	0x04, 0x36
        /*05ae*/ 	.short	(.L_1667 - .L_1666)
.L_1666:
        /*05b0*/ 	.word	0x00000008
.L_1667:


//--------------------- .nv.info._Z25selective_scan_bwd_kernelI32Selective_Scan_bwd_kernel_traitsILi64ELi16ELb0ELb0ELb0ELb0ELb0EN3c108BFloat16EfEEv12SSMParamsBwd --------------------------
	.section	.nv.info._Z25selective_scan_bwd_kernelI32Selective_Scan_bwd_kernel_traitsILi64ELi16ELb0ELb0ELb0ELb0ELb0EN3c108BFloat16EfEEv12SSMParamsBwd,"",@"SHT_CUDA_INFO"
	.sectionflags	@""
	.align	4


	//----- nvinfo : EIATTR_CUDA_API_VERSION
	.align		4
        /*0000*/ 	.byte	0x04, 0x37
        /*0002*/ 	.short	(.L_1669 - .L_1668)
.L_1668:
        /*0004*/ 	.word	0x00000082


	//----- nvinfo : EIATTR_KPARAM_INFO
	.align		4
.L_1669:
        /*0008*/ 	.byte	0x04, 0x17
        /*000a*/ 	.short	(.L_1671 - .L_1670)
.L_1670:
        /*000c*/ 	.word	0x00000000
        /*0010*/ 	.short	0x0000
        /*0012*/ 	.short	0x0000
        /*0014*/ 	.byte	0x00, 0xf0, 0xc1, 0x07


	//----- nvinfo : EIATTR_SPARSE_MMA_MASK
	.align		4
.L_1671:
        /*0018*/ 	.byte	0x03, 0x50
        /*001a*/ 	.short	0x0000


	//----- nvinfo : EIATTR_MAXREG_COUNT
	.align		4
        /*001c*/ 	.byte	0x03, 0x1b
        /*001e*/ 	.short	0x00ff


	//----- nvinfo : EIATTR_NUM_BARRIERS
	.align		4
        /*0020*/ 	.byte	0x02, 0x4c
        /*0022*/ 	.byte	0x01
	.zero		1


	//----- nvinfo : EIATTR_MERCURY_ISA_VERSION
	.align		4
        /*0024*/ 	.byte	0x03, 0x5f
        /*0026*/ 	.short	0x0101


	//----- nvinfo : EIATTR_COOP_GROUP_MASK_REGIDS
	.align		4
        /*0028*/ 	.byte	0x04, 0x29
        /*002a*/ 	.short	(.L_1673 - .L_1672)


	//   ....[0]....
.L_1672:
        /*002c*/ 	.word	0xffffffff


	//   ....[1]....
        /*0030*/ 	.word	0xffffffff


	//   ....[2]....
        /*0034*/ 	.word	0xffffffff


	//   ....[3]....
        /*0038*/ 	.word	0xffffffff


	//   ....[4]....
        /*003c*/ 	.word	0xffffffff


	//   ....[5]....
        /*0040*/ 	.word	0xffffffff


	//   ....[6]....
        /*0044*/ 	.word	0xffffffff


	//   ....[7]....
        /*0048*/ 	.word	0xffffffff


	//   ....[8]....
        /*004c*/ 	.word	0xffffffff


	//   ....[9]....
        /*0050*/ 	.word	0xffffffff


	//   ....[10]....
        /*0054*/ 	.word	0xffffffff


	//   ....[11]....
        /*0058*/ 	.word	0xffffffff


	//   ....[12]....
        /*005c*/ 	.word	0xffffffff


	//   ....[13]....
        /*0060*/ 	.word	0xffffffff


	//   ....[14]....
        /*0064*/ 	.word	0xffffffff


	//   ....[15]....
        /*0068*/ 	.word	0xffffffff


	//   ....[16]....
        /*006c*/ 	.word	0xffffffff


	//   ....[17]....
        /*0070*/ 	.word	0xffffffff


	//   ....[18]....
        /*0074*/ 	.word	0xffffffff


	//   ....[19]....
        /*0078*/ 	.word	0xffffffff


	//   ....[20]....
        /*007c*/ 	.word	0xffffffff


	//   ....[21]....
        /*0080*/ 	.word	0xffffffff


	//   ....[22]....
        /*0084*/ 	.word	0xffffffff


	//   ....[23]....
        /*0088*/ 	.word	0xffffffff


	//   ....[24]....
        /*008c*/ 	.word	0xffffffff


	//   ....[25]....
        /*0090*/ 	.word	0xffffffff


	//   ....[26]....
        /*0094*/ 	.word	0xffffffff


	//   ....[27]....
        /*0098*/ 	.word	0xffffffff


	//   ....[28]....
        /*009c*/ 	.word	0xffffffff


	//   ....[29]....
        /*00a0*/ 	.word	0xffffffff


	//   ....[30]....
        /*00a4*/ 	.word	0xffffffff


	//   ....[31]....
        /*00a8*/ 	.word	0xffffffff


	//   ....[32]....
        /*00ac*/ 	.word	0xffffffff


	//   ....[33]....
        /*00b0*/ 	.word	0xffffffff


	//   ....[34]....
        /*00b4*/ 	.word	0xffffffff


	//   ....[35]....
        /*00b8*/ 	.word	0xffffffff


	//   ....[36]....
        /*00bc*/ 	.word	0xffffffff


	//   ....[37]....
        /*00c0*/ 	.word	0xffffffff


	//   ....[38]....
        /*00c4*/ 	.word	0xffffffff


	//   ....[39]....
        /*00c8*/ 	.word	0xffffffff


	//   ....[40]....
        /*00cc*/ 	.word	0xffffffff


	//   ....[41]....
        /*00d0*/ 	.word	0xffffffff


	//   ....[42]....
        /*00d4*/ 	.word	0xffffffff


	//   ....[43]....
        /*00d8*/ 	.word	0xffffffff


	//   ....[44]....
        /*00dc*/ 	.word	0xffffffff


	//   ....[45]....
        /*00e0*/ 	.word	0xffffffff


	//   ....[46]....
        /*00e4*/ 	.word	0xffffffff


	//   ....[47]....
        /*00e8*/ 	.word	0xffffffff


	//   ....[48]....
        /*00ec*/ 	.word	0xffffffff


	//   ....[49]....
        /*00f0*/ 	.word	0xffffffff


	//   ....[50]....
        /*00f4*/ 	.word	0xffffffff


	//   ....[51]....
        /*00f8*/ 	.word	0xffffffff


	//   ....[52]....
        /*00fc*/ 	.word	0xffffffff


	//   ....[53]....
        /*0100*/ 	.word	0xffffffff


	//   ....[54]....
        /*0104*/ 	.word	0xffffffff


	//   ....[55]....
        /*0108*/ 	.word	0x050000d0


	//   ....[56]....
        /*010c*/ 	.word	0x050000d0


	//   ....[57]....
        /*0110*/ 	.word	0x050000d0


	//   ....[58]....
        /*0114*/ 	.word	0x050000d0


	//   ....[59]....
        /*0118*/ 	.word	0x050000d0


	//   ....[60]....
        /*011c*/ 	.word	0x050000d0


	//   ....[61]....
        /*0120*/ 	.word	0x050000d0


	//   ....[62]....
        /*0124*/ 	.word	0x050000d0


	//   ....[63]....
        /*0128*/ 	.word	0x050000d0


	//   ....[64]....
        /*012c*/ 	.word	0x050000d0


	//   ....[65]....
        /*0130*/ 	.word	0x050000d0


	//   ....[66]....
        /*0134*/ 	.word	0x050000d0


	//   ....[67]....
        /*0138*/ 	.word	0x050000d0


	//   ....[68]....
        /*013c*/ 	.word	0x050000d0


	//   ....[69]....
        /*0140*/ 	.word	0x050000d0


	//   ....[70]....
        /*0144*/ 	.word	0x050000d0


	//   ....[71]....
        /*0148*/ 	.word	0x050000d0


	//   ....[72]....
        /*014c*/ 	.word	0x050000d0


	//   ....[73]....
        /*0150*/ 	.word	0x050000d0


	//   ....[74]....
        /*0154*/ 	.word	0x050000d0


	//   ....[75]....
        /*0158*/ 	.word	0x050000d0


	//   ....[76]....
        /*015c*/ 	.word	0x050000d0


	//   ....[77]....
        /*0160*/ 	.word	0x050000d0


	//   ....[78]....
        /*0164*/ 	.word	0x050000d0


	//   ....[79]....
        /*0168*/ 	.word	0x050000d0


	//   ....[80]....
        /*016c*/ 	.word	0x050000d0


	//   ....[81]....
        /*0170*/ 	.word	0x050000d0


	//   ....[82]....
        /*0174*/ 	.word	0x050000d0


	//   ....[83]....
        /*0178*/ 	.word	0x050000d0


	//   ....[84]....
        /*017c*/ 	.word	0x050000d0


	//   ....[85]....
        /*0180*/ 	.word	0x050000d0


	//   ....[86]....
        /*0184*/ 	.word	0x050000d0


	//----- nvinfo : EIATTR_COOP_GROUP_INSTR_OFFSETS
	.align		4
.L_1673:
        /*0188*/ 	.byte	0x04, 0x28
        /*018a*/ 	.short	(.L_1675 - .L_1674)


	//   ....[0]....
.L_1674:
        /*018c*/ 	.word	0x000010b0


	//   ....[1]....
        /*0190*/ 	.word	0x00001590


	//   ....[2]....
        /*0194*/ 	.word	0x00001ba0


	//   ....[3]....
        /*0198*/ 	.word	0x00002d40


	//   ....[4]....
        /*019c*/ 	.word	0x00002d50


	//   ....[5]....
        /*01a0*/ 	.word	0x00002d90


	//   ....[6]....
        /*01a4*/ 	.word	0x00002da0


	//   ....[7]....
        /*01a8*/ 	.word	0x00002de0


	//   ....[8]....
        /*01ac*/ 	.word	0x00002df0


	//   ....[9]....
        /*01b0*/ 	.word	0x00002e30


	//   ....[10]....
        /*01b4*/ 	.word	0x00002e40


	//   ....[11]....
        /*01b8*/ 	.word	0x00002e80


	//   ....[12]....
        /*01bc*/ 	.word	0x00002e90


	//   ....[13]....
        /*01c0*/ 	.word	0x00002f30


	//   ....[14]....
        /*01c4*/ 	.word	0x00002f40


	//   ....[15]....
        /*01c8*/ 	.word	0x00002f50


	//   ....[16]....
        /*01cc*/ 	.word	0x00002f60


	//   ....[17]....
        /*01d0*/ 	.word	0x000033c0


	//   ....[18]....
        /*01d4*/ 	.word	0x000033f0


	//   ....[19]....
        /*01d8*/ 	.word	0x00003400


	//   ....[20]....
        /*01dc*/ 	.word	0x00003460


	//   ....[21]....
        /*01e0*/ 	.word	0x00003470


	//   ....[22]....
        /*01e4*/ 	.word	0x000034b0


	//   ....[23]....
        /*01e8*/ 	.word	0x000034d0


	//   ....[24]....
        /*01ec*/ 	.word	0x000034f0


	//   ....[25]....
        /*01f0*/ 	.word	0x00003550


	//   ....[26]....
        /*01f4*/ 	.word	0x00003560


	//   ....[27]....
        /*01f8*/ 	.word	0x000035b0


	//   ....[28]....
        /*01fc*/ 	.word	0x000035d0


	//   ....[29]....
        /*0200*/ 	.word	0x00003630


	//   ....[30]....
        /*0204*/ 	.word	0x00003640


	//   ....[31]....
        /*0208*/ 	.word	0x00003650


	//   ....[32]....
        /*020c*/ 	.word	0x00003660


	//   ....[33]....
        /*0210*/ 	.word	0x00003c20


	//   ....[34]....
        /*0214*/ 	.word	0x00003d50


	//   ....[35]....
        /*0218*/ 	.word	0x00003df0


	//   ....[36]....
        /*021c*/ 	.word	0x00003e30


	//   ....[37]....
        /*0220*/ 	.word	0x00003f80


	//   ....[38]....
        /*0224*/ 	.word	0x00004040


	//   ....[39]....
        /*0228*/ 	.word	0x00004130


	//   ....[40]....
        /*022c*/ 	.word	0x00004220


	//   ....[41]....
        /*0230*/ 	.word	0x00004290


	//   ....[42]....
        /*0234*/ 	.word	0x000042c0


	//   ....[43]....
        /*0238*/ 	.word	0x00004840


	//   ....[44]....
        /*023c*/ 	.word	0x00004fa0


	//   ....[45]....
        /*0240*/ 	.word	0x00005390


	//   ....[46]....
        /*0244*/ 	.word	0x000053e0


	//   ....[47]....
        /*0248*/ 	.word	0x00005440


	//   ....[48]....
        /*024c*/ 	.word	0x00005490


	//   ....[49]....
        /*0250*/ 	.word	0x000054b0


	//   ....[50]....
        /*0254*/ 	.word	0x00005620


	//   ....[51]....
        /*0258*/ 	.word	0x00005650


	//   ....[52]....
        /*025c*/ 	.word	0x000056b0


	//   ....[53]....
        /*0260*/ 	.word	0x00005710


	//   ....[54]....
        /*0264*/ 	.word	0x00005730


	//   ....[55]....
        /*0268*/ 	.word	0x00005d90


	//   ....[56]....
        /*026c*/ 	.word	0x00005de0


	//   ....[57]....
        /*0270*/ 	.word	0x00005e60


	//   ....[58]....
        /*0274*/ 	.word	0x00005eb0


	//   ....[59]....
        /*0278*/ 	.word	0x00005f30


	//   ....[60]....
        /*027c*/ 	.word	0x00005f80


	//   ....[61]....
        /*0280*/ 	.word	0x00006000


	//   ....[62]....
        /*0284*/ 	.word	0x00006050


	//   ....[63]....
        /*0288*/ 	.word	0x000060d0


	//   ....[64]....
        /*028c*/ 	.word	0x00006120


	//   ....[65]....
        /*0290*/ 	.word	0x000061b0


	//   ....[66]....
        /*0294*/ 	.word	0x00006250


	//   ....[67]....
        /*0298*/ 	.word	0x000062f0


	//   ....[68]....
        /*029c*/ 	.word	0x000063b0


	//   ....[69]....
        /*02a0*/ 	.word	0x000063e0


	//   ....[70]....
        /*02a4*/ 	.word	0x00006440


	//   ....[71]....
        /*02a8*/ 	.word	0x00006500


	//   ....[72]....
        /*02ac*/ 	.word	0x00006550


	//   ....[73]....
        /*02b0*/ 	.word	0x000065f0


	//   ....[74]....
        /*02b4*/ 	.word	0x00006640


	//   ....[75]....
        /*02b8*/ 	.word	0x000066e0


	//   ....[76]....
        /*02bc*/ 	.word	0x00006730


	//   ....[77]....
        /*02c0*/ 	.word	0x000067e0


	//   ....[78]....
        /*02c4*/ 	.word	0x00006830


	//   ....[79]....
        /*02c8*/ 	.word	0x000068e0


	//   ....[80]....
        /*02cc*/ 	.word	0x00006930


	//   ....[81]....
        /*02d0*/ 	.word	0x000069f0


	//   ....[82]....
        /*02d4*/ 	.word	0x00006a40


	//   ....[83]....
        /*02d8*/ 	.word	0x00006a70


	//   ....[84]....
        /*02dc*/ 	.word	0x00006af0


	//   ....[85]....
        /*02e0*/ 	.word	0x00006b20


	//   ....[86]....
        /*02e4*/ 	.word	0x00006b90


	//----- nvinfo : EIATTR_VRC_CTA_INIT_COUNT
	.align		4
.L_1675:
        /*02e8*/ 	.byte	0x02, 0x4a
	.zero		1
	.zero		1


	//----- nvinfo : EIATTR_EXIT_INSTR_OFFSETS
	.align		4
        /*02ec*/ 	.byte	0x04, 0x1c
        /*02ee*/ 	.short	(.L_1677 - .L_1676)


	//   ....[0]....
.L_1676:
        /*02f0*/ 	.word	0x00005840


	//   ....[1]....
        /*02f4*/ 	.word	0x00005d30


	//----- nvinfo : EIATTR_MAX_THREADS
	.align		4
.L_1677:
        /*02f8*/ 	.byte	0x04, 0x05
        /*02fa*/ 	.short	(.L_1679 - .L_1678)
.L_1678:
        /*02fc*/ 	.word	0x00000040
        /*0300*/ 	.word	0x00000001
        /*0304*/ 	.word	0x00000001


	//----- nvinfo : EIATTR_CRS_STACK_SIZE
	.align		4
.L_1679:
        /*0308*/ 	.byte	0x04, 0x1e
        /*030a*/ 	.short	(.L_1681 - .L_1680)
.L_1680:
        /*030c*/ 	.word	0x00000000


	//----- nvinfo : EIATTR_CBANK_PARAM_SIZE
	.align		4
.L_1681:
        /*0310*/ 	.byte	0x03, 0x19
        /*0312*/ 	.short	0x01f0


	//----- nvinfo : EIATTR_PARAM_CBANK
	.align		4
        /*0314*/ 	.byte	0x04, 0x0a
        /*0316*/ 	.short	(.L_1683 - .L_1682)
	.align		4
.L_1682:
        /*0318*/ 	.word	index@(.nv.constant0._Z25selective_scan_bwd_kernelI32Selective_Scan_bwd_kernel_traitsILi64ELi16ELb0ELb0ELb0ELb0ELb0EN3c108BFloat16EfEEv12SSMParamsBwd)
        /*031c*/ 	.short	0x0380
        /*031e*/ 	.short	0x01f0


	//----- nvinfo : EIATTR_SW_WAR
	.align		4
.L_1683:
        /*0320*/ 	.byte	0x04, 0x36
        /*0322*/ 	.short	(.L_1685 - .L_1684)
.L_1684:
        /*0324*/ 	.word	0x00000008
.L_1685:


//--------------------- .nv.info._Z25selective_scan_bwd_kernelI32Selective_Scan_bwd_kernel_traitsILi64ELi16ELb0ELb0ELb0ELb0ELb1EN3c108BFloat16EfEEv12SSMParamsBwd --------------------------
	.section	.nv.info._Z25selective_scan_bwd_kernelI32Selective_Scan_bwd_kernel_traitsILi64ELi16ELb0ELb0ELb0ELb0ELb1EN3c108BFloat16EfEEv12SSMParamsBwd,"",@"SHT_CUDA_INFO"
	.sectionflags	@""
	.align	4


	//----- nvinfo : EIATTR_CUDA_API_VERSION
	.align		4
        /*0000*/ 	.byte	0x04, 0x37
        /*0002*/ 	.short	(.L_1687 - .L_1686)
.L_1686:
        /*0004*/ 	.word	0x00000082


	//----- nvinfo : EIATTR_KPARAM_INFO
	.align		4
.L_1687:
        /*0008*/ 	.byte	0x04, 0x17
        /*000a*/ 	.short	(.L_1689 - .L_1688)
.L_1688:
        /*000c*/ 	.word	0x00000000
        /*0010*/ 	.short	0x0000
        /*0012*/ 	.short	0x0000
        /*0014*/ 	.byte	0x00, 0xf0, 0xc1, 0x07


	//----- nvinfo : EIATTR_SPARSE_MMA_MASK
	.align		4
.L_1689:
        /*0018*/ 	.byte	0x03, 0x50
        /*001a*/ 	.short	0x0000


	//----- nvinfo : EIATTR_MAXREG_COUNT
	.align		4
        /*001c*/ 	.byte	0x03, 0x1b
        /*001e*/ 	.short	0x00ff


	//----- nvinfo : EIATTR_NUM_BARRIERS
	.align		4
        /*0020*/ 	.byte	0x02, 0x4c
        /*0022*/ 	.byte	0x01
	.zero		1


	//----- nvinfo : EIATTR_MERCURY_ISA_VERSION
	.align		4
        /*0024*/ 	.byte	0x03, 0x5f
        /*0026*/ 	.short	0x0101


	//----- nvinfo : EIATTR_COOP_GROUP_MASK_REGIDS
	.align		4
        /*0028*/ 	.byte	0x04, 0x29
        /*002a*/ 	.short	(.L_1691 - .L_1690)


	//   ....[0]....
.L_1690:
        /*002c*/ 	.word	0xffffffff


	//   ....[1]....
        /*0030*/ 	.word	0xffffffff


	//   ....[2]....
        /*0034*/ 	.word	0xffffffff


	//   ....[3]....
        /*0038*/ 	.word	0xffffffff


	//   ....[4]....
        /*003c*/ 	.word	0xffffffff


	//   ....[5]....
        /*0040*/ 	.word	0xffffffff


	//   ....[6]....
        /*0044*/ 	.word	0xffffffff


	//   ....[7]....
        /*0048*/ 	.word	0xffffffff


	//   ....[8]....
        /*004c*/ 	.word	0xffffffff


	//   ....[9]....
        /*0050*/ 	.word	0xffffffff


	//   ....[10]....
        /*0054*/ 	.word	0xffffffff


	//   ....[11]....
        /*0058*/ 	.word	0xffffffff


	//   ....[12]....
        /*005c*/ 	.word	0xffffffff


	//   ....[13]....
        /*0060*/ 	.word	0xffffffff


	//   ....[14]....
        /*0064*/ 	.word	0xffffffff


	//   ....[15]....
        /*0068*/ 	.word	0xffffffff


	//   ....[16]....
        /*006c*/ 	.word	0xffffffff


	//   ....[17]....
        /*0070*/ 	.word	0xffffffff


	//   ....[18]....
        /*0074*/ 	.word	0xffffffff


	//   ....[19]....
        /*0078*/ 	.word	0xffffffff


	//   ....[20]....
        /*007c*/ 	.word	0xffffffff


	//   ....[21]....
        /*0080*/ 	.word	0xffffffff


	//   ....[22]....
        /*0084*/ 	.word	0xffffffff


	//   ....[23]....
        /*0088*/ 	.word	0xffffffff


	//   ....[24]....
        /*008c*/ 	.word	0xffffffff


	//   ....[25]....
        /*0090*/ 	.word	0xffffffff


	//   ....[26]....
        /*0094*/ 	.word	0xffffffff


	//   ....[27]....
        /*0098*/ 	.word	0xffffffff


	//   ....[28]....
        /*009c*/ 	.word	0xffffffff


	//   ....[29]....
        /*00a0*/ 	.word	0xffffffff


	//   ....[30]....
        /*00a4*/ 	.word	0xffffffff


	//   ....[31]....
        /*00a8*/ 	.word	0xffffffff


	//   ....[32]....
        /*00ac*/ 	.word	0xffffffff


	//   ....[33]....
        /*00b0*/ 	.word	0xffffffff


	//   ....[34]....
        /*00b4*/ 	.word	0xffffffff


	//   ....[35]....
        /*00b8*/ 	.word	0xffffffff


	//   ....[36]....
        /*00bc*/ 	.word	0xffffffff


	//   ....[37]....
        /*00c0*/ 	.word	0xffffffff


	//   ....[38]....
        /*00c4*/ 	.word	0xffffffff


	//   ....[39]....
        /*00c8*/ 	.word	0xffffffff


	//   ....[40]....
        /*00cc*/ 	.word	0xffffffff


	//   ....[41]....
        /*00d0*/ 	.word	0xffffffff


	//   ....[42]....
        /*00d4*/ 	.word	0xffffffff


	//   ....[43]....
        /*00d8*/ 	.word	0xffffffff


	//   ....[44]....
        /*00dc*/ 	.word	0xffffffff


	//   ....[45]....
        /*00e0*/ 	.word	0xffffffff


	//   ....[46]....
        /*00e4*/ 	.word	0xffffffff


	//   ....[47]....
        /*00e8*/ 	.word	0xffffffff


	//   ....[48]....
        /*00ec*/ 	.word	0xffffffff


	//   ....[49]....
        /*00f0*/ 	.word	0xffffffff


	//   ....[50]....
        /*00f4*/ 	.word	0xffffffff


	//   ....[51]....
        /*00f8*/ 	.word	0xffffffff


	//   ....[52]....
        /*00fc*/ 	.word	0xffffffff


	//   ....[53]....
        /*0100*/ 	.word	0xffffffff


	//   ....[54]....
        /*0104*/ 	.word	0xffffffff


	//   ....[55]....
        /*0108*/ 	.word	0xffffffff


	//   ....[56]....
        /*010c*/ 	.word	0xffffffff


	//   ....[57]....
        /*0110*/ 	.word	0xffffffff


	//   ....[58]....
        /*0114*/ 	.word	0xffffffff


	//   ....[59]....
        /*0118*/ 	.word	0x050000cf


	//   ....[60]....
        /*011c*/ 	.word	0x050000cf


	//   ....[61]....
        /*0120*/ 	.word	0x050000cf


	//   ....[62]....
        /*0124*/ 	.word	0x050000cf


	//   ....[63]....
        /*0128*/ 	.word	0x050000cf


	//   ....[64]....
        /*012c*/ 	.word	0x050000cf


	//   ....[65]....
        /*0130*/ 	.word	0x050000cf


	//   ....[66]....
        /*0134*/ 	.word	0x050000cf


	//   ....[67]....
        /*0138*/ 	.word	0x050000cf


	//   ....[68]....
        /*013c*/ 	.word	0x050000cf


	//   ....[69]....
        /*0140*/ 	.word	0x050000cf


	//   ....[70]....
        /*0144*/ 	.word	0x050000cf


	//   ....[71]....
        /*0148*/ 	.word	0x050000cf


	//   ....[72]....
        /*014c*/ 	.word	0x050000cf


	//   ....[73]....
        /*0150*/ 	.word	0x050000cf


	//   ....[74]....
        /*0154*/ 	.word	0x050000cf


	//   ....[75]....
        /*0158*/ 	.word	0x050000cf


	//   ....[76]....
        /*015c*/ 	.word	0x050000cf


	//   ....[77]....
        /*0160*/ 	.word	0x050000cf


	//   ....[78]....
        /*0164*/ 	.word	0x050000cf


	//   ....[79]....
        /*0168*/ 	.word	0x050000cf


	//   ....[80]....
        /*016c*/ 	.word	0x050000cf


	//   ....[81]....
        /*0170*/ 	.word	0x050000cf


	//   ....[82]....
        /*0174*/ 	.word	0x050000cf


	//   ....[83]....
        /*0178*/ 	.word	0x050000cf


	//   ....[84]....
        /*017c*/ 	.word	0x050000cf


	//   ....[85]....
        /*0180*/ 	.word	0x050000cf


	//   ....[86]....
        /*0184*/ 	.word	0x050000cf


	//   ....[87]....
        /*0188*/ 	.word	0x050000cf


	//   ....[88]....
        /*018c*/ 	.word	0x050000cf


	//   ....[89]....
        /*0190*/ 	.word	0x050000cf


	//   ....[90]....
        /*0194*/ 	.word	0x050000cf


	//----- nvinfo : EIATTR_COOP_GROUP_INSTR_OFFSETS
	.align		4
.L_1691:
        /*0198*/ 	.byte	0x04, 0x28
        /*019a*/ 	.short	(.L_1693 - .L_1692)


	//   ....[0]....
.L_1692:
        /*019c*/ 	.word	0x00001210


	//   ....[1]....
        /*01a0*/ 	.word	0x000016f0


	//   ....[2]....
        /*01a4*/ 	.word	0x00001c90


	//   ....[3]....
        /*01a8*/ 	.word	0x000021d0


	//   ....[4]....
        /*01ac*/ 	.word	0x00002970


	//   ....[5]....
        /*01b0*/ 	.word	0x000034f0


	//   ....[6]....
        /*01b4*/ 	.word	0x00003ea0


	//   ....[7]....
        /*01b8*/ 	.word	0x00005330


	//   ....[8]....
        /*01bc*/ 	.word	0x00005340


	//   ....[9]....
        /*01c0*/ 	.word	0x00005380


	//   ....[10]....
        /*01c4*/ 	.word	0x00005390


	//   ....[11]....
        /*01c8*/ 	.word	0x000053d0


	//   ....[12]....
        /*01cc*/ 	.word	0x000053e0


	//   ....[13]....
        /*01d0*/ 	.word	0x00005420


	//   ....[14]....
        /*01d4*/ 	.word	0x00005430


	//   ....[15]....
        /*01d8*/ 	.word	0x00005470


	//   ....[16]....
        /*01dc*/ 	.word	0x00005480


	//   ....[17]....
        /*01e0*/ 	.word	0x00005530


	//   ....[18]....
        /*01e4*/ 	.word	0x00005540


	//   ....[19]....
        /*01e8*/ 	.word	0x00005550


	//   ....[20]....
        /*01ec*/ 	.word	0x00005560


	//   ....[21]....
        /*01f0*/ 	.word	0x000059d0


	//   ....[22]....
        /*01f4*/ 	.word	0x00005a00


	//   ....[23]....
        /*01f8*/ 	.word	0x00005a10


	//   ....[24]....
        /*01fc*/ 	.word	0x00005a60


	//   ....[25]....
        /*0200*/ 	.word	0x00005a80


	//   ....[26]....
        /*0204*/ 	.word	0x00005ac0


	//   ....[27]....
        /*0208*/ 	.word	0x00005af0


	//   ....[28]....
        /*020c*/ 	.word	0x00005b00


	//   ....[29]....
        /*0210*/ 	.word	0x00005b50


	//   ....[30]....
        /*0214*/ 	.word	0x00005b70


	//   ....[31]....
        /*0218*/ 	.word	0x00005bd0


	//   ....[32]....
        /*021c*/ 	.word	0x00005be0


	//   ....[33]....
        /*0220*/ 	.word	0x00005c30


	//   ....[34]....
        /*0224*/ 	.word	0x00005c50


	//   ....[35]....
        /*0228*/ 	.word	0x00005c60


	//   ....[36]....
        /*022c*/ 	.word	0x00005c70


	//   ....[37]....
        /*0230*/ 	.word	0x000062b0


	//   ....[38]....
        /*0234*/ 	.word	0x00006360


	//   ....[39]....
        /*0238*/ 	.word	0x000063c0


	//   ....[40]....
        /*023c*/ 	.word	0x00006410


	//   ....[41]....
        /*0240*/ 	.word	0x00006440


	//   ....[42]....
        /*0244*/ 	.word	0x00006460


	//   ....[43]....
        /*0248*/ 	.word	0x00006490


	//   ....[44]....
        /*024c*/ 	.word	0x000065a0


	//   ....[45]....
        /*0250*/ 	.word	0x00006610


	//   ....[46]....
        /*0254*/ 	.word	0x00006770


	//   ....[47]....
        /*0258*/ 	.word	0x00006e20


	//   ....[48]....
        /*025c*/ 	.word	0x00007580


	//   ....[49]....
        /*0260*/ 	.word	0x00007970


	//   ....[50]....
        /*0264*/ 	.word	0x000079c0


	//   ....[51]....
        /*0268*/ 	.word	0x00007a20


	//   ....[52]....
        /*026c*/ 	.word	0x00007a70


	//   ....[53]....
        /*0270*/ 	.word	0x00007a90


	//   ....[54]....
        /*0274*/ 	.word	0x00007c00


	//   ....[55]....
        /*0278*/ 	.word	0x00007c30


	//   ....[56]....
        /*027c*/ 	.word	0x00007c90


	//   ....[57]....
        /*0280*/ 	.word	0x00007cf0


	//   ....[58]....
        /*0284*/ 	.word	0x00007d10


	//   ....[59]....
        /*0288*/ 	.word	0x00008370


	//   ....[60]....
        /*028c*/ 	.word	0x000083c0


	//   ....[61]....
        /*0290*/ 	.word	0x00008440


	//   ....[62]....
        /*0294*/ 	.word	0x00008490


	//   ....[63]....
        /*0298*/ 	.word	0x00008510


	//   ....[64]....
        /*029c*/ 	.word	0x00008560


	//   ....[65]....
        /*02a0*/ 	.word	0x000085e0


	//   ....[66]....
        /*02a4*/ 	.word	0x00008630


	//   ....[67]....
        /*02a8*/ 	.word	0x000086b0


	//   ....[68]....
        /*02ac*/ 	.word	0x00008700


	//   ....[69]....
        /*02b0*/ 	.word	0x00008790


	//   ....[70]....
        /*02b4*/ 	.word	0x00008830


	//   ....[71]....
        /*02b8*/ 	.word	0x000088d0


	//   ....[72]....
        /*02bc*/ 	.word	0x00008990


	//   ....[73]....
        /*02c0*/ 	.word	0x000089c0


	//   ....[74]....
        /*02c4*/ 	.word	0x00008a20


	//   ....[75]....
        /*02c8*/ 	.word	0x00008ae0


	//   ....[76]....
        /*02cc*/ 	.word	0x00008b30


	//   ....[77]....
        /*02d0*/ 	.word	0x00008bd0


	//   ....[78]....
        /*02d4*/ 	.word	0x00008c20


	//   ....[79]....
        /*02d8*/ 	.word	0x00008cc0


	//   ....[80]....
        /*02dc*/ 	.word	0x00008d10


	//   ....[81]....
        /*02e0*/ 	.word	0x00008dc0


	//   ....[82]....
        /*02e4*/ 	.word	0x00008e10


	//   ....[83]....
        /*02e8*/ 	.word	0x00008ec0


	//   ....[84]....
        /*02ec*/ 	.word	0x00008f10


	//   ....[85]....
        /*02f0*/ 	.word	0x00008fd0


	//   ....[86]....
        /*02f4*/ 	.word	0x00009020


	//   ....[87]....
        /*02f8*/ 	.word	0x00009050


	//   ....[88]....
        /*02fc*/ 	.word	0x000090d0


	//   ....[89]....
        /*0300*/ 	.word	0x00009100


	//   ....[90]....
        /*0304*/ 	.word	0x00009170


	//----- nvinfo : EIATTR_VRC_CTA_INIT_COUNT
	.align		4
.L_1693:
        /*0308*/ 	.byte	0x02, 0x4a
	.zero		1
	.zero		1


	//----- nvinfo : EIATTR_EXIT_INSTR_OFFSETS
	.align		4
        /*030c*/ 	.byte	0x04, 0x1c
        /*030e*/ 	.short	(.L_1695 - .L_1694)


	//   ....[0]....
.L_1694:
        /*0310*/ 	.word	0x00007e20


	//   ....[1]....
        /*0314*/ 	.word	0x00008310


	//----- nvinfo : EIATTR_MAX_THREADS
	.align		4
.L_1695:
        /*0318*/ 	.byte	0x04, 0x05
        /*031a*/ 	.short	(.L_1697 - .L_1696)
.L_1696:
        /*031c*/ 	.word	0x00000040
        /*0320*/ 	.word	0x00000001
        /*0324*/ 	.word	0x00000001


	//----- nvinfo : EIATTR_CRS_STACK_SIZE
	.align		4
.L_1697:
        /*0328*/ 	.byte	0x04, 0x1e
        /*032a*/ 	.short	(.L_1699 - .L_1698)
.L_1698:
        /*032c*/ 	.word	0x00000000


	//----- nvinfo : EIATTR_CBANK_PARAM_SIZE
	.align		4
.L_1699:
        /*0330*/ 	.byte	0x03, 0x19
        /*0332*/ 	.short	0x01f0


	//----- nvinfo : EIATTR_PARAM_CBANK
	.align		4
        /*0334*/ 	.byte	0x04, 0x0a
        /*0336*/ 	.short	(.L_1701 - .L_1700)
	.align		4
.L_1700:
        /*0338*/ 	.word	index@(.nv.constant0._Z25selective_scan_bwd_kernelI32Selective_Scan_bwd_kernel_traitsILi64ELi16ELb0ELb0ELb0ELb0ELb1EN3c108BFloat16EfEEv12SSMParamsBwd)
        /*033c*/ 	.short	0x0380
        /*033e*/ 	.short	0x01f0


	//----- nvinfo : EIATTR_SW_WAR
	.align		4
.L_1701:
        /*0340*/ 	.byte	0x04, 0x36
        /*0342*/ 	.short	(.L_1703 - .L_1702)
.L_1702:
        /*0344*/ 	.word	0x00000008
.L_1703:


//--------------------- .nv.info._Z25selective_scan_bwd_kernelI32Selective_Scan_bwd_kernel_traitsILi64ELi16ELb0ELb0ELb0ELb1ELb0EN3c108BFloat16EfEEv12SSMParamsBwd --------------------------
	.section	.nv.info._Z25selective_scan_bwd_kernelI32Selective_Scan_bwd_kernel_traitsILi64ELi16ELb0ELb0ELb0ELb1ELb0EN3c108BFloat16EfEEv12SSMParamsBwd,"",@"SHT_CUDA_INFO"
	.sectionflags	@""
	.align	4


	//----- nvinfo : EIATTR_CUDA_API_VERSION
	.align		4
        /*0000*/ 	.byte	0x04, 0x37
        /*0002*/ 	.short	(.L_1705 - .L_1704)
.L_1704:
        /*0004*/ 	.word	0x00000082


	//----- nvinfo : EIATTR_KPARAM_INFO
	.align		4
.L_1705:
        /*0008*/ 	.byte	0x04, 0x17
        /*000a*/ 	.short	(.L_1707 - .L_1706)
.L_1706:
        /*000c*/ 	.word	0x00000000
        /*0010*/ 	.short	0x0000
        /*0012*/ 	.short	0x0000
        /*0014*/ 	.byte	0x00, 0xf0, 0xc1, 0x07


	//----- nvinfo : EIATTR_SPARSE_MMA_MASK
	.align		4
.L_1707:
        /*0018*/ 	.byte	0x03, 0x50
        /*001a*/ 	.short	0x0000


	//----- nvinfo : EIATTR_MAXREG_COUNT
	.align		4
        /*001c*/ 	.byte	0x03, 0x1b
        /*001e*/ 	.short	0x00ff


	//----- nvinfo : EIATTR_NUM_BARRIERS
	.align		4
        /*0020*/ 	.byte	0x02, 0x4c
        /*0022*/ 	.byte	0x01
	.zero		1


	//----- nvinfo : EIATTR_MERCURY_ISA_VERSION
	.align		4
        /*0024*/ 	.byte	0x03, 0x5f
        /*0026*/ 	.short	0x0101


	//----- nvinfo : EIATTR_COOP_GROUP_MASK_REGIDS
	.align		4
        /*0028*/ 	.byte	0x04, 0x29
        /*002a*/ 	.short	(.L_1709 - .L_1708)


	//   ....[0]....
.L_1708:
        /*002c*/ 	.word	0xffffffff


	//   ....[1]....
        /*0030*/ 	.word	0xffffffff


	//   ....[2]....
        /*0034*/ 	.word	0xffffffff


	//   ....[3]....
        /*0038*/ 	.word	0xffffffff


	//   ....[4]....
        /*003c*/ 	.word	0xffffffff


	//   ....[5]....
        /*0040*/ 	.word	0xffffffff


	//   ....[6]....
        /*0044*/ 	.word	0xffffffff


	//   ....[7]....
        /*0048*/ 	.word	0xffffffff


	//   ....[8]....
        /*004c*/ 	.word	0xffffffff


	//   ....[9]....
        /*0050*/ 	.word	0xffffffff


	//   ....[10]....
        /*0054*/ 	.word	0xffffffff


	//   ....[11]....
        /*0058*/ 	.word	0xffffffff


	//   ....[12]....
        /*005c*/ 	.word	0xffffffff


	//   ....[13]....
        /*0060*/ 	.word	0xffffffff


	//   ....[14]....
        /*0064*/ 	.word	0xffffffff


	//   ....[15]....
        /*0068*/ 	.word	0xffffffff


	//   ....[16]....
        /*006c*/ 	.word	0xffffffff


	//   ....[17]....
        /*0070*/ 	.word	0xffffffff


	//   ....[18]....
        /*0074*/ 	.word	0xffffffff


	//   ....[19]....
        /*0078*/ 	.word	0xffffffff


	//   ....[20]....
        /*007c*/ 	.word	0xffffffff


	//   ....[21]....
        /*0080*/ 	.word	0xffffffff


	//   ....[22]....
        /*0084*/ 	.word	0xffffffff


	//   ....[23]....
        /*0088*/ 	.word	0xffffffff


	//   ....[24]....
        /*008c*/ 	.word	0xffffffff


	//   ....[25]....
        /*0090*/ 	.word	0xffffffff


	//   ....[26]....
        /*0094*/ 	.word	0xffffffff


	//   ....[27]....
        /*0098*/ 	.word	0xffffffff


	//   ....[28]....
        /*009c*/ 	.word	0xffffffff


	//   ....[29]....
        /*00a0*/ 	.word	0xffffffff


	//   ....[30]....
        /*00a4*/ 	.word	0xffffffff


	//   ....[31]....
        /*00a8*/ 	.word	0xffffffff


	//   ....[32]....
        /*00ac*/ 	.word	0xffffffff


	//   ....[33]....
        /*00b0*/ 	.word	0xffffffff


	//   ....[34]....
        /*00b4*/ 	.word	0xffffffff


	//   ....[35]....
        /*00b8*/ 	.word	0xffffffff


	//   ....[36]....
        /*00bc*/ 	.word	0xffffffff


	//   ....[37]....
        /*00c0*/ 	.word	0xffffffff


	//   ....[38]....
        /*00c4*/ 	.word	0xffffffff


	//   ....[39]....
        /*00c8*/ 	.word	0xffffffff


	//   ....[40]....
        /*00cc*/ 	.word	0xffffffff


	//   ....[41]....
        /*00d0*/ 	.word	0xffffffff


	//   ....[42]....
        /*00d4*/ 	.word	0xffffffff


	//   ....[43]....
        /*00d8*/ 	.word	0xffffffff


	//   ....[44]....
        /*00dc*/ 	.word	0xffffffff


	//   ....[45]....
        /*00e0*/ 	.word	0xffffffff


	//   ....[46]....
        /*00e4*/ 	.word	0xffffffff


	//   ....[47]....
        /*00e8*/ 	.word	0xffffffff


	//   ....[48]....
        /*00ec*/ 	.word	0xffffffff


	//   ....[49]....
        /*00f0*/ 	.word	0xffffffff


	//   ....[50]....
        /*00f4*/ 	.word	0xffffffff


	//   ....[51]....
        /*00f8*/ 	.word	0xffffffff


	//   ....[52]....
        /*00fc*/ 	.word	0xffffffff


	//   ....[53]....
        /*0100*/ 	.word	0xffffffff


	//   ....[54]....
        /*0104*/ 	.word	0xffffffff


	//   ....[55]....
        /*0108*/ 	.word	0xffffffff


	//   ....[56]....
        /*010c*/ 	.word	0x050000d2


	//   ....[57]....
        /*0110*/ 	.word	0x050000d2


	//   ....[58]....
        /*0114*/ 	.word	0x050000d2


	//   ....[59]....
        /*0118*/ 	.word	0x050000d2


	//   ....[60]....
        /*011c*/ 	.word	0x050000d2


	//   ....[61]....
        /*0120*/ 	.word	0x050000d2


	//   ....[62]....
        /*0124*/ 	.word	0x050000d2


	//   ....[63]....
        /*0128*/ 	.word	0x050000d2


	//   ....[64]....
        /*012c*/ 	.word	0x050000d2


	//   ....[65]....
        /*0130*/ 	.word	0x050000d2


	//   ....[66]....
        /*0134*/ 	.word	0x050000d2


	//   ....[67]....
        /*0138*/ 	.word	0x050000d2


	//   ....[68]....
        /*013c*/ 	.word	0x050000d2


	//   ....[69]....
        /*0140*/ 	.word	0x050000d2


	//   ....[70]....
        /*0144*/ 	.word	0x050000d2


	//   ....[71]....
        /*0148*/ 	.word	0x050000d2


	//   ....[72]....
        /*014c*/ 	.word	0x050000d2


	//   ....[73]....
        /*0150*/ 	.word	0x050000d2


	//   ....[74]....
        /*0154*/ 	.word	0x050000d2


	//   ....[75]....
        /*0158*/ 	.word	0x050000d2


	//   ....[76]....
        /*015c*/ 	.word	0x050000d2


	//   ....[77]....
        /*0160*/ 	.word	0x050000d2


	//   ....[78]....
        /*0164*/ 	.word	0x050000d2


	//   ....[79]....
        /*0168*/ 	.word	0x050000d2


	//   ....[80]....
        /*016c*/ 	.word	0x050000d2


	//   ....[81]....
        /*0170*/ 	.word	0x050000d2


	//   ....[82]....
        /*0174*/ 	.word	0x050000d2


	//   ....[83]....
        /*0178*/ 	.word	0x050000d2


	//   ....[84]....
        /*017c*/ 	.word	0x050000d2


	//   ....[85]....
        /*0180*/ 	.word	0x050000d2


	//   ....[86]....
        /*0184*/ 	.word	0x050000d2


	//   ....[87]....
        /*0188*/ 	.word	0x050000d2


	//----- nvinfo : EIATTR_COOP_GROUP_INSTR_OFFSETS
	.align		4
.L_1709:
        /*018c*/ 	.byte	0x04, 0x28
        /*018e*/ 	.short	(.L_1711 - .L_1710)


	//   ....[0]....
.L_1710:
        /*0190*/ 	.word	0x000010d0


	//   ....[1]....
        /*0194*/ 	.word	0x00001630


	//   ....[2]....
        /*0198*/ 	.word	0x00001b00


	//   ....[3]....
        /*019c*/ 	.word	0x00004f90


	//   ....[4]....
        /*01a0*/ 	.word	0x00004fa0


	//   ....[5]....
        /*01a4*/ 	.word	0x00004fe0


	//   ....[6]....
        /*01a8*/ 	.word	0x00004ff0


	//   ....[7]....
        /*01ac*/ 	.word	0x00005030


	//   ....[8]....
        /*01b0*/ 	.word	0x00005040


	//   ....[9]....
        /*01b4*/ 	.word	0x00005080


	//   ....[10]....
        /*01b8*/ 	.word	0x00005090


	//   ....[11]....
        /*01bc*/ 	.word	0x000050d0


	//   ....[12]....
        /*01c0*/ 	.word	0x000050e0


	//   ....[13]....
        /*01c4*/ 	.word	0x00005190


	//   ....[14]....
        /*01c8*/ 	.word	0x000051a0


	//   ....[15]....
        /*01cc*/ 	.word	0x000051b0


	//   ....[16]....
        /*01d0*/ 	.word	0x000051c0


	//   ....[17]....
        /*01d4*/ 	.word	0x00005640


	//   ....[18]....
        /*01d8*/ 	.word	0x00005670


	//   ....[19]....
        /*01dc*/ 	.word	0x00005680


	//   ....[20]....
        /*01e0*/ 	.word	0x000056d0


	//   ....[21]....
        /*01e4*/ 	.word	0x000056f0


	//   ....[22]....
        /*01e8*/ 	.word	0x00005740


	//   ....[23]....
        /*01ec*/ 	.word	0x00005760


	//   ....[24]....
        /*01f0*/ 	.word	0x00005770


	//   ....[25]....
        /*01f4*/ 	.word	0x000057c0


	//   ....[26]....
        /*01f8*/ 	.word	0x000057e0


	//   ....[27]....
        /*01fc*/ 	.word	0x00005830


	//   ....[28]....
        /*0200*/ 	.word	0x00005850


	//   ....[29]....
        /*0204*/ 	.word	0x000058b0


	//   ....[30]....
        /*0208*/ 	.word	0x000058c0


	//   ....[31]....
        /*020c*/ 	.word	0x000058d0


	//   ....[32]....
        /*0210*/ 	.word	0x000058e0


	//   ....[33]....
        /*0214*/ 	.word	0x00005f10


	//   ....[34]....
        /*0218*/ 	.word	0x00006020


	//   ....[35]....
        /*021c*/ 	.word	0x00006120


	//   ....[36]....
        /*0220*/ 	.word	0x000061c0


	//   ....[37]....
        /*0224*/ 	.word	0x000062c0


	//   ....[38]....
        /*0228*/ 	.word	0x00006330


	//   ....[39]....
        /*022c*/ 	.word	0x00006360


	//   ....[40]....
        /*0230*/ 	.word	0x00006430


	//   ....[41]....
        /*0234*/ 	.word	0x000064a0


	//   ....[42]....
        /*0238*/ 	.word	0x00006540


	//   ....[43]....
        /*023c*/ 	.word	0x00006bc0


	//   ....[44]....
        /*0240*/ 	.word	0x000074f0


	//   ....[45]....
        /*0244*/ 	.word	0x00007d50


	//   ....[46]....
        /*0248*/ 	.word	0x00008320


	//   ....[47]....
        /*024c*/ 	.word	0x00008370


	//   ....[48]....
        /*0250*/ 	.word	0x000083d0


	//   ....[49]....
        /*0254*/ 	.word	0x00008420


	//   ....[50]....
        /*0258*/ 	.word	0x00008440


	//   ....[51]....
        /*025c*/ 	.word	0x000085b0


	//   ....[52]....
        /*0260*/ 	.word	0x000085e0


	//   ....[53]....
        /*0264*/ 	.word	0x00008640


	//   ....[54]....
        /*0268*/ 	.word	0x000086a0


	//   ....[55]....
        /*026c*/ 	.word	0x000086c0


	//   ....[56]....
        /*0270*/ 	.word	0x00008d20


	//   ....[57]....
        /*0274*/ 	.word	0x00008d70


	//   ....[58]....
        /*0278*/ 	.word	0x00008df0


	//   ....[59]....
        /*027c*/ 	.word	0x00008e40


	//   ....[60]....
        /*0280*/ 	.word	0x00008ec0


	//   ....[61]....
        /*0284*/ 	.word	0x00008f10


	//   ....[62]....
        /*0288*/ 	.word	0x00008f90


	//   ....[63]....
        /*028c*/ 	.word	0x00008fe0


	//   ....[64]....
        /*0290*/ 	.word	0x00009060


	//   ....[65]....
        /*0294*/ 	.word	0x000090b0


	//   ....[66]....
        /*0298*/ 	.word	0x00009140


	//   ....[67]....
        /*029c*/ 	.word	0x000091e0


	//   ....[68]....
        /*02a0*/ 	.word	0x00009280


	//   ....[69]....
        /*02a4*/ 	.word	0x00009340


	//   ....[70]....
        /*02a8*/ 	.word	0x00009370


	//   ....[71]....
        /*02ac*/ 	.word	0x000093d0


	//   ....[72]....
        /*02b0*/ 	.word	0x00009490


	//   ....[73]....
        /*02b4*/ 	.word	0x000094e0


	//   ....[74]....
        /*02b8*/ 	.word	0x00009580


	//   ....[75]....
        /*02bc*/ 	.word	0x000095d0


	//   ....[76]....
        /*02c0*/ 	.word	0x00009670


	//   ....[77]....
        /*02c4*/ 	.word	0x000096c0


	//   ....[78]....
        /*02c8*/ 	.word	0x00009770


	//   ....[79]....
        /*02cc*/ 	.word	0x000097c0


	//   ....[80]....
        /*02d0*/ 	.word	0x00009870


	//   ....[81]....
        /*02d4*/ 	.word	0x000098c0


	//   ....[82]....
        /*02d8*/ 	.word	0x00009970


	//   ....[83]....
        /*02dc*/ 	.word	0x000099d0


	//   ....[84]....
        /*02e0*/ 	.word	0x00009a00


	//   ....[85]....
        /*02e4*/ 	.word	0x00009a80


	//   ....[86]....
        /*02e8*/ 	.word	0x00009ab0


	//   ....[87]....
        /*02ec*/ 	.word	0x00009b20


	//----- nvinfo : EIATTR_VRC_CTA_INIT_COUNT
	.align		4
.L_1711:
        /*02f0*/ 	.byte	0x02, 0x4a
	.zero		1
	.zero		1


	//----- nvinfo : EIATTR_EXIT_INSTR_OFFSETS
	.align		4
        /*02f4*/ 	.byte	0x04, 0x1c
        /*02f6*/ 	.short	(.L_1713 - .L_1712)


	//   ....[0]....
.L_1712:
        /*02f8*/ 	.word	0x000087d0


	//   ....[1]....
        /*02fc*/ 	.word	0x00008cc0


	//----- nvinfo : EIATTR_MAX_THREADS
	.align		4
.L_1713:
        /*0300*/ 	.byte	0x04, 0x05
        /*0302*/ 	.short	(.L_1715 - .L_1714)
.L_1714:
        /*0304*/ 	.word	0x00000040
        /*0308*/ 	.word	0x00000001
        /*030c*/ 	.word	0x00000001


	//----- nvinfo : EIATTR_CRS_STACK_SIZE
	.align		4
.L_1715:
        /*0310*/ 	.byte	0x04, 0x1e
        /*0312*/ 	.short	(.L_1717 - .L_1716)
.L_1716:
        /*0314*/ 	.word	0x00000000


	//----- nvinfo : EIATTR_CBANK_PARAM_SIZE
	.align		4
.L_1717:
        /*0318*/ 	.byte	0x03, 0x19
        /*031a*/ 	.short	0x01f0


	//----- nvinfo : EIATTR_PARAM_CBANK
	.align		4
        /*031c*/ 	.byte	0x04, 0x0a
        /*031e*/ 	.short	(.L_1719 - .L_1718)
	.align		4
.L_1718:
        /*0320*/ 	.word	index@(.nv.constant0._Z25selective_scan_bwd_kernelI32Selective_Scan_bwd_kernel_traitsILi64ELi16ELb0ELb0ELb0ELb1ELb0EN3c108BFloat16EfEEv12SSMParamsBwd)
        /*0324*/ 	.short	0x0380
        /*0326*/ 	.short	0x01f0


	//----- nvinfo : EIATTR_SW_WAR
	.align		4
.L_1719:
        /*0328*/ 	.byte	0x04, 0x36
        /*032a*/ 	.short	(.L_1721 - .L_1720)
.L_1720:
        /*032c*/ 	.word	0x00000008
.L_1721:


//--------------------- .nv.info._Z25selective_scan_bwd_kernelI32Selective_Scan_bwd_kernel_traitsILi64ELi16ELb0ELb0ELb0ELb1ELb1EN3c108BFloat16EfEEv12SSMParamsBwd --------------------------
	.section	.nv.info._Z25selective_scan_bwd_kernelI32Selective_Scan_bwd_kernel_traitsILi64ELi16ELb0ELb0ELb0ELb1ELb1EN3c108BFloat16EfEEv12SSMParamsBwd,"",@"SHT_CUDA_INFO"
	.sectionflags	@""
	.align	4


	//----- nvinfo : EIATTR_CUDA_API_VERSION
	.align		4
        /*0000*/ 	.byte	0x04, 0x37
        /*0002*/ 	.short	(.L_1723 - .L_1722)
.L_1722:
        /*0004*/ 	.word	0x00000082


	//----- nvinfo : EIATTR_KPARAM_INFO
	.align		4
.L_1723:
        /*0008*/ 	.byte	0x04, 0x17
        /*000a*/ 	.short	(.L_1725 - .L_1724)
.L_1724:
        /*000c*/ 	.word	0x00000000
        /*0010*/ 	.short	0x0000
        /*0012*/ 	.short	0x0000
        /*0014*/ 	.byte	0x00, 0xf0, 0xc1, 0x07


	//----- nvinfo : EIATTR_SPARSE_MMA_MASK
	.align		4
.L_1725:
        /*0018*/ 	.byte	0x03, 0x50
        /*001a*/ 	.short	0x0000


	//----- nvinfo : EIATTR_MAXREG_COUNT
	.align		4
        /*001c*/ 	.byte	0x03, 0x1b
        /*001e*/ 	.short	0x00ff


	//----- nvinfo : EIATTR_NUM_BARRIERS
	.align		4
        /*0020*/ 	.byte	0x02, 0x4c
        /*0022*/ 	.byte	0x01
	.zero		1


	//----- nvinfo : EIATTR_MERCURY_ISA_VERSION
	.align		4
        /*0024*/ 	.byte	0x03, 0x5f
        /*0026*/ 	.short	0x0101


	//----- nvinfo : EIATTR_COOP_GROUP_MASK_REGIDS
	.align		4
        /*0028*/ 	.byte	0x04, 0x29
        /*002a*/ 	.short	(.L_1727 - .L_1726)


	//   ....[0]....
.L_1726:
        /*002c*/ 	.word	0xffffffff


	//   ....[1]....
        /*0030*/ 	.word	0xffffffff


	//   ....[2]....
        /*0034*/ 	.word	0xffffffff


	//   ....[3]....
        /*0038*/ 	.word	0xffffffff


	//   ....[4]....
        /*003c*/ 	.word	0xffffffff


	//   ....[5]....
        /*0040*/ 	.word	0xffffffff


	//   ....[6]....
        /*0044*/ 	.word	0xffffffff


	//   ....[7]....
        /*0048*/ 	.word	0xffffffff


	//   ....[8]....
        /*004c*/ 	.word	0xffffffff


	//   ....[9]....
        /*0050*/ 	.word	0xffffffff


	//   ....[10]....
        /*0054*/ 	.word	0xffffffff


	//   ....[11]....
        /*0058*/ 	.word	0xffffffff


	//   ....[12]....
        /*005c*/ 	.word	0xffffffff


	//   ....[13]....
        /*0060*/ 	.word	0xffffffff


	//   ....[14]....
        /*0064*/ 	.word	0xffffffff


	//   ....[15]....
        /*0068*/ 	.word	0xffffffff


	//   ....[16]....
        /*006c*/ 	.word	0xffffffff


	//   ....[17]....
        /*0070*/ 	.word	0xffffffff


	//   ....[18]....
        /*0074*/ 	.word	0xffffffff


	//   ....[19]....
        /*0078*/ 	.word	0xffffffff


	//   ....[20]....
        /*007c*/ 	.word	0xffffffff


	//   ....[21]....
        /*0080*/ 	.word	0xffffffff


	//   ....[22]....
        /*0084*/ 	.word	0xffffffff


	//   ....[23]....
        /*0088*/ 	.word	0xffffffff


	//   ....[24]....
        /*008c*/ 	.word	0xffffffff


	//   ....[25]....
        /*0090*/ 	.word	0xffffffff


	//   ....[26]....
        /*0094*/ 	.word	0xffffffff


	//   ....[27]....
        /*0098*/ 	.word	0xffffffff


	//   ....[28]....
        /*009c*/ 	.word	0xffffffff


	//   ....[29]....
        /*00a0*/ 	.word	0xffffffff


	//   ....[30]....
        /*00a4*/ 	.word	0xffffffff


	//   ....[31]....
        /*00a8*/ 	.word	0xffffffff


	//   ....[32]....
        /*00ac*/ 	.word	0xffffffff


	//   ....[33]....
        /*00b0*/ 	.word	0xffffffff


	//   ....[34]....
        /*00b4*/ 	.word	0xffffffff


	//   ....[35]....
        /*00b8*/ 	.word	0xffffffff


	//   ....[36]....
        /*00bc*/ 	.word	0xffffffff


	//   ....[37]....
        /*00c0*/ 	.word	0xffffffff


	//   ....[38]....
        /*00c4*/ 	.word	0xffffffff


	//   ....[39]....
        /*00c8*/ 	.word	0xffffffff


	//   ....[40]....
        /*00cc*/ 	.word	0xffffffff


	//   ....[41]....
        /*00d0*/ 	.word	0xffffffff


	//   ....[42]....
        /*00d4*/ 	.word	0xffffffff


	//   ....[43]....
        /*00d8*/ 	.word	0xffffffff


	//   ....[44]....
        /*00dc*/ 	.word	0xffffffff


	//   ....[45]....
        /*00e0*/ 	.word	0xffffffff


	//   ....[46]....
        /*00e4*/ 	.word	0xffffffff


	//   ....[47]....
        /*00e8*/ 	.word	0xffffffff


	//   ....[48]....
        /*00ec*/ 	.word	0xffffffff


	//   ....[49]....
        /*00f0*/ 	.word	0xffffffff


	//   ....[50]....
        /*00f4*/ 	.word	0xffffffff


	//   ....[51]....
        /*00f8*/ 	.word	0xffffffff


	//   ....[52]....
        /*00fc*/ 	.word	0xffffffff


	//   ....[53]....
        /*0100*/ 	.word	0xffffffff


	//   ....[54]....
        /*0104*/ 	.word	0xffffffff


	//   ....[55]....
        /*0108*/ 	.word	0xffffffff


	//   ....[56]....
        /*010c*/ 	.word	0xffffffff


	//   ....[57]....
        /*0110*/ 	.word	0xffffffff


	//   ....[58]....
        /*0114*/ 	.word	0xffffffff


	//   ....[59]....
        /*0118*/ 	.word	0xffffffff


	//   ....[60]....
        /*011c*/ 	.word	0x050000d2


	//   ....[61]....
        /*0120*/ 	.word	0x050000d2


	//   ....[62]....
        /*0124*/ 	.word	0x050000d2


	//   ....[63]....
        /*0128*/ 	.word	0x050000d2


	//   ....[64]....
        /*012c*/ 	.word	0x050000d2


	//   ....[65]....
        /*0130*/ 	.word	0x050000d2


	//   ....[66]....
        /*0134*/ 	.word	0x050000d2


	//   ....[67]....
        /*0138*/ 	.word	0x050000d2


	//   ....[68]....
        /*013c*/ 	.word	0x050000d2


	//   ....[69]....
        /*0140*/ 	.word	0x050000d2


	//   ....[70]....
        /*0144*/ 	.word	0x050000d2


	//   ....[71]....
        /*0148*/ 	.word	0x050000d2


	//   ....[72]....
        /*014c*/ 	.word	0x050000d2


	//   ....[73]....
        /*0150*/ 	.word	0x050000d2


	//   ....[74]....
        /*0154*/ 	.word	0x050000d2


	//   ....[75]....
        /*0158*/ 	.word	0x050000d2


	//   ....[76]....
        /*015c*/ 	.word	0x050000d2


	//   ....[77]....
        /*0160*/ 	.word	0x050000d2


	//   ....[78]....
        /*0164*/ 	.word	0x050000d2


	//   ....[79]....
        /*0168*/ 	.word	0x050000d2


	//   ....[80]....
        /*016c*/ 	.word	0x050000d2


	//   ....[81]....
        /*0170*/ 	.word	0x050000d2


	//   ....[82]....
        /*0174*/ 	.word	0x050000d2


	//   ....[83]....
        /*0178*/ 	.word	0x050000d2


	//   ....[84]....
        /*017c*/ 	.word	0x050000d2


	//   ....[85]....
        /*0180*/ 	.word	0x050000d2


	//   ....[86]....
        /*0184*/ 	.word	0x050000d2


	//   ....[87]....
        /*0188*/ 	.word	0x050000d2


	//   ....[88]....
        /*018c*/ 	.word	0x050000d2


	//   ....[89]....
        /*0190*/ 	.word	0x050000d2


	//   ....[90]....
        /*0194*/ 	.word	0x050000d2


	//   ....[91]....
        /*0198*/ 	.word	0x050000d2


	//----- nvinfo : EIATTR_COOP_GROUP_INSTR_OFFSETS
	.align		4
.L_1727:
        /*019c*/ 	.byte	0x04, 0x28
        /*019e*/ 	.short	(.L_1729 - .L_1728)


	//   ....[0]....
.L_1728:
        /*01a0*/ 	.word	0x00001160


	//   ....[1]....
        /*01a4*/ 	.word	0x00001740


	//   ....[2]....
        /*01a8*/ 	.word	0x00001df0


	//   ....[3]....
        /*01ac*/ 	.word	0x00004920


	//   ....[4]....
        /*01b0*/ 	.word	0x00004fe0


	//   ....[5]....
        /*01b4*/ 	.word	0x00005c60


	//   ....[6]....
        /*01b8*/ 	.word	0x00006620


	//   ....[7]....
        /*01bc*/ 	.word	0x00007930


	//   ....[8]....
        /*01c0*/ 	.word	0x00007940


	//   ....[9]....
        /*01c4*/ 	.word	0x00007980


	//   ....[10]....
        /*01c8*/ 	.word	0x00007990


	//   ....[11]....
        /*01cc*/ 	.word	0x000079d0


	//   ....[12]....
        /*01d0*/ 	.word	0x000079e0


	//   ....[13]....
        /*01d4*/ 	.word	0x00007a20


	//   ....[14]....
        /*01d8*/ 	.word	0x00007a30


	//   ....[15]....
        /*01dc*/ 	.word	0x00007a70


	//   ....[16]....
        /*01e0*/ 	.word	0x00007a80


	//   ....[17]....
        /*01e4*/ 	.word	0x00007b20


	//   ....[18]....
        /*01e8*/ 	.word	0x00007b30


	//   ....[19]....
        /*01ec*/ 	.word	0x00007b40


	//   ....[20]....
        /*01f0*/ 	.word	0x00007b50


	//   ....[21]....
        /*01f4*/ 	.word	0x00007fc0


	//   ....[22]....
        /*01f8*/ 	.word	0x00007ff0


	//   ....[23]....
        /*01fc*/ 	.word	0x00008000


	//   ....[24]....
        /*0200*/ 	.word	0x00008050


	//   ....[25]....
        /*0204*/ 	.word	0x00008070


	//   ....[26]....
        /*0208*/ 	.word	0x000080b0


	//   ....[27]....
        /*020c*/ 	.word	0x000080d0


	//   ....[28]....
        /*0210*/ 	.word	0x000080f0


	//   ....[29]....
        /*0214*/ 	.word	0x00008150


	//   ....[30]....
        /*0218*/ 	.word	0x00008160


	//   ....[31]....
        /*021c*/ 	.word	0x000081b0


	//   ....[32]....
        /*0220*/ 	.word	0x000081d0


	//   ....[33]....
        /*0224*/ 	.word	0x00008220


	//   ....[34]....
        /*0228*/ 	.word	0x00008240


	//   ....[35]....
        /*022c*/ 	.word	0x00008250


	//   ....[36]....
        /*0230*/ 	.word	0x00008260


	//   ....[37]....
        /*0234*/ 	.word	0x00008830


	//   ....[38]....
        /*0238*/ 	.word	0x00008970


	//   ....[39]....
        /*023c*/ 	.word	0x00008a10


	//   ....[40]....
        /*0240*/ 	.word	0x00008a60


	//   ....[41]....
        /*0244*/ 	.word	0x00008ab0


	//   ....[42]....
        /*0248*/ 	.word	0x00008ad0


	//   ....[43]....
        /*024c*/ 	.word	0x00008b00


	//   ....[44]....
        /*0250*/ 	.word	0x00008bb0


	//   ....[45]....
        /*0254*/ 	.word	0x00008ca0


	//   ....[46]....
        /*0258*/ 	.word	0x00008d50


	//   ....[47]....
        /*025c*/ 	.word	0x00009530


	//   ....[48]....
        /*0260*/ 	.word	0x00009e40


	//   ....[49]....
        /*0264*/ 	.word	0x0000a6a0


	//   ....[50]....
        /*0268*/ 	.word	0x0000ac70


	//   ....[51]....
        /*026c*/ 	.word	0x0000acc0


	//   ....[52]....
        /*0270*/ 	.word	0x0000ad20


	//   ....[53]....
        /*0274*/ 	.word	0x0000ad70


	//   ....[54]....
        /*0278*/ 	.word	0x0000ad90


	//   ....[55]....
        /*027c*/ 	.word	0x0000af00


	//   ....[56]....
        /*0280*/ 	.word	0x0000af30


	//   ....[57]....
        /*0284*/ 	.word	0x0000af90


	//   ....[58]....
        /*0288*/ 	.word	0x0000aff0


	//   ....[59]....
        /*028c*/ 	.word	0x0000b010


	//   ....[60]....
        /*0290*/ 	.word	0x0000b670


	//   ....[61]....
        /*0294*/ 	.word	0x0000b6c0


	//   ....[62]....
        /*0298*/ 	.word	0x0000b740


	//   ....[63]....
        /*029c*/ 	.word	0x0000b790


	//   ....[64]....
        /*02a0*/ 	.word	0x0000b810


	//   ....[65]....
        /*02a4*/ 	.word	0x0000b860


	//   ....[66]....
        /*02a8*/ 	.word	0x0000b8e0


	//   ....[67]....
        /*02ac*/ 	.word	0x0000b930


	//   ....[68]....
        /*02b0*/ 	.word	0x0000b9b0


	//   ....[69]....
        /*02b4*/ 	.word	0x0000ba00


	//   ....[70]....
        /*02b8*/ 	.word	0x0000ba90


	//   ....[71]....
        /*02bc*/ 	.word	0x0000bb30


	//   ....[72]....
        /*02c0*/ 	.word	0x0000bbd0


	//   ....[73]....
        /*02c4*/ 	.word	0x0000bc90


	//   ....[74]....
        /*02c8*/ 	.word	0x0000bcc0


	//   ....[75]....
        /*02cc*/ 	.word	0x0000bd20


	//   ....[76]....
        /*02d0*/ 	.word	0x0000bdd0


	//   ....[77]....
        /*02d4*/ 	.word	0x0000be30


	//   ....[78]....
        /*02d8*/ 	.word	0x0000bed0


	//   ....[79]....
        /*02dc*/ 	.word	0x0000bf20


	//   ....[80]....
        /*02e0*/ 	.word	0x0000bfc0


	//   ....[81]....
        /*02e4*/ 	.word	0x0000c010


	//   ....[82]....
        /*02e8*/ 	.word	0x0000c0c0


	//   ....[83]....
        /*02ec*/ 	.word	0x0000c110


	//   ....[84]....
        /*02f0*/ 	.word	0x0000c1c0


	//   ....[85]....
        /*02f4*/ 	.word	0x0000c210


	//   ....[86]....
        /*02f8*/ 	.word	0x0000c2c0


	//   ....[87]....
        /*02fc*/ 	.word	0x0000c320


	//   ....[88]....
        /*0300*/ 	.word	0x0000c350


	//   ....[89]....
        /*0304*/ 	.word	0x0000c3d0


	//   ....[90]....
        /*0308*/ 	.word	0x0000c400


	//   ....[91]....
        /*030c*/ 	.word	0x0000c470


	//----- nvinfo : EIATTR_VRC_CTA_INIT_COUNT
	.align		4
.L_1729:
        /*0310*/ 	.byte	0x02, 0x4a
	.zero		1
	.zero		1


	//----- nvinfo : EIATTR_EXIT_INSTR_OFFSETS
	.align		4
        /*0314*/ 	.byte	0x04, 0x1c
        /*0316*/ 	.short	(.L_1731 - .L_1730)


	//   ....[0]....
.L_1730:
        /*0318*/ 	.word	0x0000b120


	//   ....[1]....
        /*031c*/ 	.word	0x0000b610


	//----- nvinfo : EIATTR_MAX_THREADS
	.align		4
.L_1731:
        /*0320*/ 	.byte	0x04, 0x05
        /*0322*/ 	.short	(.L_1733 - .L_1732)
.L_1732:
        /*0324*/ 	.word	0x00000040
        /*0328*/ 	.word	0x00000001
        /*032c*/ 	.word	0x00000001


	//----- nvinfo : EIATTR_CRS_STACK_SIZE
	.align		4
.L_1733:
        /*0330*/ 	.byte	0x04, 0x1e
        /*0332*/ 	.short	(.L_1735 - .L_1734)
.L_1734:
        /*0334*/ 	.word	0x00000000


	//----- nvinfo : EIATTR_CBANK_PARAM_SIZE
	.align		4
.L_1735:
        /*0338*/ 	.byte	0x03, 0x19
        /*033a*/ 	.short	0x01f0


	//----- nvinfo : EIATTR_PARAM_CBANK
	.align		4
        /*033c*/ 	.byte	0x04, 0x0a
        /*033e*/ 	.short	(.L_1737 - .L_1736)
	.align		4
.L_1736:
        /*0340*/ 	.word	index@(.nv.constant0._Z25selective_scan_bwd_kernelI32Selective_Scan_bwd_kernel_traitsILi64ELi16ELb0ELb0ELb0ELb1ELb1EN3c108BFloat16EfEEv12SSMParamsBwd)
        /*0344*/ 	.short	0x0380
        /*0346*/ 	.short	0x01f0


	//----- nvinfo : EIATTR_SW_WAR
	.align		4
.L_1737:
        /*0348*/ 	.byte	0x04, 0x36
        /*034a*/ 	.short	(.L_1739 - .L_1738)
.L_1738:
        /*034c*/ 	.word	0x00000008
.L_1739:


//--------------------- .nv.info._Z25selective_scan_bwd_kernelI32Selective_Scan_bwd_kernel_traitsILi64ELi16ELb0ELb0ELb1ELb0ELb0EN3c108BFloat16EfEEv12SSMParamsBwd --------------------------
	.section	.nv.info._Z25selective_scan_bwd_kernelI32Selective_Scan_bwd_kernel_traitsILi64ELi16ELb0ELb0ELb1ELb0ELb0EN3c108BFloat16EfEEv12SSMParamsBwd,"",@"SHT_CUDA_INFO"
	.sectionflags	@""
	.align	4


	//----- nvinfo : EIATTR_CUDA_API_VERSION
	.align		4
        /*0000*/ 	.byte	0x04, 0x37
        /*0002*/ 	.short	(.L_1741 - .L_1740)
.L_1740:
        /*0004*/ 	.word	0x00000082


	//----- nvinfo : EIATTR_KPARAM_INFO
	.align		4
.L_1741:
        /*0008*/ 	.byte	0x04, 0x17
        /*000a*/ 	.short	(.L_1743 - .L_1742)
.L_1742:
        /*000c*/ 	.word	0x00000000
        /*0010*/ 	.short	0x0000
        /*0012*/ 	.short	0x0000
        /*0014*/ 	.byte	0x00, 0xf0, 0xc1, 0x07


	//----- nvinfo : EIATTR_SPARSE_MMA_MASK
	.align		4
.L_1743:
        /*0018*/ 	.byte	0x03, 0x50
        /*001a*/ 	.short	0x0000


	//----- nvinfo : EIATTR_MAXREG_COUNT
	.align		4
        /*001c*/ 	.byte	0x03, 0x1b
        /*001e*/ 	.short	0x00ff


	//----- nvinfo : EIATTR_NUM_BARRIERS
	.align		4
        /*0020*/ 	.byte	0x02, 0x4c
        /*0022*/ 	.byte	0x01
	.zero		1


	//----- nvinfo : EIATTR_MERCURY_ISA_VERSION
	.align		4
        /*0024*/ 	.byte	0x03, 0x5f
        /*0026*/ 	.short	0x0101


	//----- nvinfo : EIATTR_INT_WARP_WIDE_INSTR_OFFSETS
	.align		4
        /*0028*/ 	.byte	0x04, 0x31
        /*002a*/ 	.short	(.L_1745 - .L_1744)


	//   ....[0]....
.L_1744:
        /*002c*/ 	.word	0x00003560


	//----- nvinfo : EIATTR_COOP_GROUP_MASK_REGIDS
	.align		4
.L_1745:
        /*0030*/ 	.byte	0x04, 0x29
        /*0032*/ 	.short	(.L_1747 - .L_1746)


	//   ....[0]....
.L_1746:
        /*0034*/ 	.word	0xffffffff


	//   ....[1]....
        /*0038*/ 	.word	0xffffffff


	//   ....[2]....
        /*003c*/ 	.word	0xffffffff


	//   ....[3]....
        /*0040*/ 	.word	0xffffffff


	//   ....[4]....
        /*0044*/ 	.word	0xffffffff


	//   ....[5]....
        /*0048*/ 	.word	0xffffffff


	//   ....[6]....
        /*004c*/ 	.word	0xffffffff


	//   ....[7]....
        /*0050*/ 	.word	0xffffffff


	//   ....[8]....
        /*0054*/ 	.word	0xffffffff


	//   ....[9]....
        /*0058*/ 	.word	0xffffffff


	//   ....[10]....
        /*005c*/ 	.word	0xffffffff


	//   ....[11]....
        /*0060*/ 	.word	0xffffffff


	//   ....[12]....
        /*0064*/ 	.word	0xffffffff


	//   ....[13]....
        /*0068*/ 	.word	0xffffffff


	//   ....[14]....
        /*006c*/ 	.word	0xffffffff


	//   ....[15]....
        /*0070*/ 	.word	0xffffffff


	//   ....[16]....
        /*0074*/ 	.word	0xffffffff


	//   ....[17]....
        /*0078*/ 	.word	0xffffffff


	//   ....[18]....
        /*007c*/ 	.word	0xffffffff


	//   ....[19]....
        /*0080*/ 	.word	0xffffffff


	//   ....[20]....
        /*0084*/ 	.word	0xffffffff


	//   ....[21]....
        /*0088*/ 	.word	0xffffffff


	//   ....[22]....
        /*008c*/ 	.word	0xffffffff


	//   ....[23]....
        /*0090*/ 	.word	0xffffffff


	//   ....[24]....
        /*0094*/ 	.word	0xffffffff


	//   ....[25]....
        /*0098*/ 	.word	0xffffffff


	//   ....[26]....
        /*009c*/ 	.word	0xffffffff


	//   ....[27]....
        /*00a0*/ 	.word	0xffffffff


	//   ....[28]....
        /*00a4*/ 	.word	0xffffffff


	//   ....[29]....
        /*00a8*/ 	.word	0xffffffff


	//   ....[30]....
        /*00ac*/ 	.word	0xffffffff


	//   ....[31]....
        /*00b0*/ 	.word	0xffffffff


	//   ....[32]....
        /*00b4*/ 	.word	0xffffffff


	//   ....[33]....
        /*00b8*/ 	.word	0xffffffff


	//   ....[34]....
        /*00bc*/ 	.word	0xffffffff


	//   ....[35]....
        /*00c0*/ 	.word	0xffffffff


	//   ....[36]....
        /*00c4*/ 	.word	0xffffffff


	//   ....[37]....
        /*00c8*/ 	.word	0xffffffff


	//   ....[38]....
        /*00cc*/ 	.word	0xffffffff


	//   ....[39]....
        /*00d0*/ 	.word	0xffffffff


	//   ....[40]....
        /*00d4*/ 	.word	0xffffffff


	//   ....[41]....
        /*00d8*/ 	.word	0xffffffff


	//   ....[42]....
        /*00dc*/ 	.word	0xffffffff


	//   ....[43]....
        /*00e0*/ 	.word	0xffffffff


	//   ....[44]....
        /*00e4*/ 	.word	0xffffffff


	//   ....[45]....
        /*00e8*/ 	.word	0xffffffff


	//   ....[46]....
        /*00ec*/ 	.word	0xffffffff


	//   ....[47]....
        /*00f0*/ 	.word	0xffffffff


	//   ....[48]....
        /*00f4*/ 	.word	0xffffffff


	//   ....[49]....
        /*00f8*/ 	.word	0xffffffff


	//   ....[50]....
        /*00fc*/ 	.word	0xffffffff


	//   ....[51]....
        /*0100*/ 	.word	0xffffffff


	//   ....[52]....
        /*0104*/ 	.word	0xffffffff


	//   ....[53]....
        /*0108*/ 	.word	0xffffffff


	//   ....[54]....
        /*010c*/ 	.word	0xffffffff


	//   ....[55]....
        /*0110*/ 	.word	0xffffffff


	//   ....[56]....
        /*0114*/ 	.word	0x05000006


	//   ....[57]....
        /*0118*/ 	.word	0x05000006


	//   ....[58]....
        /*011c*/ 	.word	0x05000006


	//   ....[59]....
        /*0120*/ 	.word	0x05000006


	//   ....[60]....
        /*0124*/ 	.word	0x05000006


	//   ....[61]....
        /*0128*/ 	.word	0x05000006


	//   ....[62]....
        /*012c*/ 	.word	0x05000006


	//   ....[63]....
        /*0130*/ 	.word	0x05000006


	//   ....[64]....
        /*0134*/ 	.word	0x05000006


	//   ....[65]....
        /*0138*/ 	.word	0x05000006


	//   ....[66]....
        /*013c*/ 	.word	0x05000006


	//   ....[67]....
        /*0140*/ 	.word	0x05000006


	//   ....[68]....
        /*0144*/ 	.word	0x05000006


	//   ....[69]....
        /*0148*/ 	.word	0x05000006


	//   ....[70]....
        /*014c*/ 	.word	0x05000006


	//   ....[71]....
        /*0150*/ 	.word	0x05000006


	//   ....[72]....
        /*0154*/ 	.word	0x05000006


	//   ....[73]....
        /*0158*/ 	.word	0x05000006


	//   ....[74]....
        /*015c*/ 	.word	0x05000006


	//   ....[75]....
        /*0160*/ 	.word	0x05000006


	//   ....[76]....
        /*0164*/ 	.word	0x05000006


	//   ....[77]....
        /*0168*/ 	.word	0x05000006


	//   ....[78]....
        /*016c*/ 	.word	0x05000006


	//   ....[79]....
        /*0170*/ 	.word	0x05000006


	//   ....[80]....
        /*0174*/ 	.word	0x05000006


	//   ....[81]....
        /*0178*/ 	.word	0x05000006


	//   ....[82]....
        /*017c*/ 	.word	0x05000006


	//   ....[83]....
        /*0180*/ 	.word	0x05000006


	//   ....[84]....
        /*0184*/ 	.word	0x05000006


	//   ....[85]....
        /*0188*/ 	.word	0x05000006


	//   ....[86]....
        /*018c*/ 	.word	0x05000006


	//   ....[87]....
        /*0190*/ 	.word	0x05000006


	//----- nvinfo : EIATTR_COOP_GROUP_INSTR_OFFSETS
	.align		4
.L_1747:
        /*0194*/ 	.byte	0x04, 0x28
        /*0196*/ 	.short	(.L_1749 - .L_1748)


	//   ....[0]....
.L_1748:
        /*0198*/ 	.word	0x00001550


	//   ....[1]....
        /*019c*/ 	.word	0x00001a90


	//   ....[2]....
        /*01a0*/ 	.word	0x00002000


	//   ....[3]....
        /*01a4*/ 	.word	0x00003040


	//   ....[4]....
        /*01a8*/ 	.word	0x00003a10


	//   ....[5]....
        /*01ac*/ 	.word	0x00003a30


	//   ....[6]....
        /*01b0*/ 	.word	0x00003a70


	//   ....[7]....
        /*01b4*/ 	.word	0x00003a80


	//   ....[8]....
        /*01b8*/ 	.word	0x00003ac0


	//   ....[9]....
        /*01bc*/ 	.word	0x00003ad0


	//   ....[10]....
        /*01c0*/ 	.word	0x00003b10


	//   ....[11]....
        /*01c4*/ 	.word	0x00003b20


	//   ....[12]....
        /*01c8*/ 	.word	0x00003b60


	//   ....[13]....
        /*01cc*/ 	.word	0x00003b70


	//   ....[14]....
        /*01d0*/ 	.word	0x00003c20


	//   ....[15]....
        /*01d4*/ 	.word	0x00003c30


	//   ....[16]....
        /*01d8*/ 	.word	0x00003c40


	//   ....[17]....
        /*01dc*/ 	.word	0x00003c50


	//   ....[18]....
        /*01e0*/ 	.word	0x00004130


	//   ....[19]....
        /*01e4*/ 	.word	0x00004140


	//   ....[20]....
        /*01e8*/ 	.word	0x00004150


	//   ....[21]....
        /*01ec*/ 	.word	0x00004160


	//   ....[22]....
        /*01f0*/ 	.word	0x000041b0


	//   ....[23]....
        /*01f4*/ 	.word	0x000041d0


	//   ....[24]....
        /*01f8*/ 	.word	0x00004230


	//   ....[25]....
        /*01fc*/ 	.word	0x00004240


	//   ....[26]....
        /*0200*/ 	.word	0x00004290


	//   ....[27]....
        /*0204*/ 	.word	0x000042b0


	//   ....[28]....
        /*0208*/ 	.word	0x00004300


	//   ....[29]....
        /*020c*/ 	.word	0x00004320


	//   ....[30]....
        /*0210*/ 	.word	0x00004380


	//   ....[31]....
        /*0214*/ 	.word	0x00004390


	//   ....[32]....
        /*0218*/ 	.word	0x000043a0


	//   ....[33]....
        /*021c*/ 	.word	0x000043b0


	//   ....[34]....
        /*0220*/ 	.word	0x00005820


	//   ....[35]....
        /*0224*/ 	.word	0x00005860


	//   ....[36]....
        /*0228*/ 	.word	0x000059d0


	//   ....[37]....
        /*022c*/ 	.word	0x000059f0


	//   ....[38]....
        /*0230*/ 	.word	0x00005a30


	//   ....[39]....
        /*0234*/ 	.word	0x00005a70


	//   ....[40]....
        /*0238*/ 	.word	0x00005bf0


	//   ....[41]....
        /*023c*/ 	.word	0x00005c30


	//   ....[42]....
        /*0240*/ 	.word	0x00005dc0


	//   ....[43]....
        /*0244*/ 	.word	0x00005df0


	//   ....[44]....
        /*0248*/ 	.word	0x00006440


	//   ....[45]....
        /*024c*/ 	.word	0x00006b10


	//   ....[46]....
        /*0250*/ 	.word	0x00006f20


	//   ....[47]....
        /*0254*/ 	.word	0x00006f70


	//   ....[48]....
        /*0258*/ 	.word	0x00006fd0


	//   ....[49]....
        /*025c*/ 	.word	0x00007020


	//   ....[50]....
        /*0260*/ 	.word	0x00007040


	//   ....[51]....
        /*0264*/ 	.word	0x000071b0


	//   ....[52]....
        /*0268*/ 	.word	0x000071f0


	//   ....[53]....
        /*026c*/ 	.word	0x00007250


	//   ....[54]....
        /*0270*/ 	.word	0x000072a0


	//   ....[55]....
        /*0274*/ 	.word	0x000072c0


	//   ....[56]....
        /*0278*/ 	.word	0x000076c0


	//   ....[57]....
        /*027c*/ 	.word	0x00007710


	//   ....[58]....
        /*0280*/ 	.word	0x000077a0


	//   ....[59]....
        /*0284*/ 	.word	0x000077f0


	//   ....[60]....
        /*0288*/ 	.word	0x00007870


	//   ....[61]....
        /*028c*/ 	.word	0x000078c0


	//   ....[62]....
        /*0290*/ 	.word	0x00007940


	//   ....[63]....
        /*0294*/ 	.word	0x00007990


	//   ....[64]....
        /*0298*/ 	.word	0x00007a10


	//   ....[65]....
        /*029c*/ 	.word	0x00007a60


	//   ....[66]....
        /*02a0*/ 	.word	0x00007af0


	//   ....[67]....
        /*02a4*/ 	.word	0x00007b90


	//   ....[68]....
        /*02a8*/ 	.word	0x00007c30


	//   ....[69]....
        /*02ac*/ 	.word	0x00007cf0


	//   ....[70]....
        /*02b0*/ 	.word	0x00007d20


	//   ....[71]....
        /*02b4*/ 	.word	0x00007d80


	//   ....[72]....
        /*02b8*/ 	.word	0x00007e10


	//   ....[73]....
        /*02bc*/ 	.word	0x00007e60


	//   ....[74]....
        /*02c0*/ 	.word	0x00007f00


	//   ....[75]....
        /*02c4*/ 	.word	0x00007f50


	//   ....[76]....
        /*02c8*/ 	.word	0x00007ff0


	//   ....[77]....
        /*02cc*/ 	.word	0x00008040


	//   ....[78]....
        /*02d0*/ 	.word	0x000080e0


	//   ....[79]....
        /*02d4*/ 	.word	0x00008130


	//   ....[80]....
        /*02d8*/ 	.word	0x000081d0


	//   ....[81]....
        /*02dc*/ 	.word	0x00008220


	//   ....[82]....
        /*02e0*/ 	.word	0x000082f0


	//   ....[83]....
        /*02e4*/ 	.word	0x00008340


	//   ....[84]....
        /*02e8*/ 	.word	0x00008370


	//   ....[85]....
        /*02ec*/ 	.word	0x000083f0


	//   ....[86]....
        /*02f0*/ 	.word	0x00008450


	//   ....[87]....
        /*02f4*/ 	.word	0x000084a0


	//----- nvinfo : EIATTR_VRC_CTA_INIT_COUNT
	.align		4
.L_1749:
        /*02f8*/ 	.byte	0x02, 0x4a
	.zero		1
	.zero		1


	//----- nvinfo : EIATTR_EXIT_INSTR_OFFSETS
	.align		4
        /*02fc*/ 	.byte	0x04, 0x1c
        /*02fe*/ 	.short	(.L_1751 - .L_1750)


	//   ....[0]....
.L_1750:
        /*0300*/ 	.word	0x000073d0


	//   ....[1]....
        /*0304*/ 	.word	0x00007660


	//----- nvinfo : EIATTR_MAX_THREADS
	.align		4
.L_1751:
        /*0308*/ 	.byte	0x04, 0x05
        /*030a*/ 	.short	(.L_1753 - .L_1752)
.L_1752:
        /*030c*/ 	.word	0x00000040
        /*0310*/ 	.word	0x00000001
        /*0314*/ 	.word	0x00000001


	//----- nvinfo : EIATTR_CRS_STACK_SIZE
	.align		4
.L_1753:
        /*0318*/ 	.byte	0x04, 0x1e
        /*031a*/ 	.short	(.L_1755 - .L_1754)
.L_1754:
        /*031c*/ 	.word	0x00000000


	//----- nvinfo : EIATTR_CBANK_PARAM_SIZE
	.align		4
.L_1755:
        /*0320*/ 	.byte	0x03, 0x19
        /*0322*/ 	.short	0x01f0


	//----- nvinfo : EIATTR_PARAM_CBANK
	.align		4
        /*0324*/ 	.byte	0x04, 0x0a
        /*0326*/ 	.short	(.L_1757 - .L_1756)
	.align		4
.L_1756:
        /*0328*/ 	.word	index@(.nv.constant0._Z25selective_scan_bwd_kernelI32Selective_Scan_bwd_kernel_traitsILi64ELi16ELb0ELb0ELb1ELb0ELb0EN3c108BFloat16EfEEv12SSMParamsBwd)
        /*032c*/ 	.short	0x0380
        /*032e*/ 	.short	0x01f0


	//----- nvinfo : EIATTR_SW_WAR
	.align		4
.L_1757:
        /*0330*/ 	.byte	0x04, 0x36
        /*0332*/ 	.short	(.L_1759 - .L_1758)
.L_1758:
        /*0334*/ 	.word	0x00000008
.L_1759:


//--------------------- .nv.info._Z25selective_scan_bwd_kernelI32Selective_Scan_bwd_kernel_traitsILi64ELi16ELb0ELb0ELb1ELb0ELb1EN3c108BFloat16EfEEv12SSMParamsBwd --------------------------
	.section	.nv.info._Z25selective_scan_bwd_kernelI32Selective_Scan_bwd_kernel_traitsILi64ELi16ELb0ELb0ELb1ELb0ELb1EN3c108BFloat16EfEEv12SSMParamsBwd,"",@"SHT_CUDA_INFO"
	.sectionflags	@""
	.align	4


	//----- nvinfo : EIATTR_CUDA_API_VERSION
	.align		4
        /*0000*/ 	.byte	0x04, 0x37
        /*0002*/ 	.short	(.L_1761 - .L_1760)
.L_1760:
        /*0004*/ 	.word	0x00000082


	//----- nvinfo : EIATTR_KPARAM_INFO
	.align		4
.L_1761:
        /*0008*/ 	.byte	0x04, 0x17
        /*000a*/ 	.short	(.L_1763 - .L_1762)
.L_1762:
        /*000c*/ 	.word	0x00000000
        /*0010*/ 	.short	0x0000
        /*0012*/ 	.short	0x0000
        /*0014*/ 	.byte	0x00, 0xf0, 0xc1, 0x07


	//----- nvinfo : EIATTR_SPARSE_MMA_MASK
	.align		4
.L_1763:
        /*0018*/ 	.byte	0x03, 0x50
        /*001a*/ 	.short	0x0000


	//----- nvinfo : EIATTR_MAXREG_COUNT
	.align		4
        /*001c*/ 	.byte	0x03, 0x1b
        /*001e*/ 	.short	0x00ff


	//----- nvinfo : EIATTR_NUM_BARRIERS
	.align		4
        /*0020*/ 	.byte	0x02, 0x4c
        /*0022*/ 	.byte	0x01
	.zero		1


	//----- nvinfo : EIATTR_MERCURY_ISA_VERSION
	.align		4
        /*0024*/ 	.byte	0x03, 0x5f
        /*0026*/ 	.short	0x0101


	//----- nvinfo : EIATTR_INT_WARP_WIDE_INSTR_OFFSETS
	.align		4
        /*0028*/ 	.byte	0x04, 0x31
        /*002a*/ 	.short	(.L_1765 - .L_1764)


	//   ....[0]....
.L_1764:
        /*002c*/ 	.word	0x00005b80


	//----- nvinfo : EIATTR_COOP_GROUP_MASK_REGIDS
	.align		4
.L_1765:
        /*0030*/ 	.byte	0x04, 0x29
        /*0032*/ 	.short	(.L_1767 - .L_1766)


	//   ....[0]....
.L_1766:
        /*0034*/ 	.word	0xffffffff


	//   ....[1]....
        /*0038*/ 	.word	0xffffffff


	//   ....[2]....
        /*003c*/ 	.word	0xffffffff


	//   ....[3]....
        /*0040*/ 	.word	0xffffffff


	//   ....[4]....
        /*0044*/ 	.word	0xffffffff


	//   ....[5]....
        /*0048*/ 	.word	0xffffffff


	//   ....[6]....
        /*004c*/ 	.word	0xffffffff


	//   ....[7]....
        /*0050*/ 	.word	0xffffffff


	//   ....[8]....
        /*0054*/ 	.word	0xffffffff


	//   ....[9]....
        /*0058*/ 	.word	0xffffffff


	//   ....[10]....
        /*005c*/ 	.word	0xffffffff


	//   ....[11]....
        /*0060*/ 	.word	0xffffffff


	//   ....[12]....
        /*0064*/ 	.word	0xffffffff


	//   ....[13]....
        /*0068*/ 	.word	0xffffffff


	//   ....[14]....
        /*006c*/ 	.word	0xffffffff


	//   ....[15]....
        /*0070*/ 	.word	0xffffffff


	//   ....[16]....
        /*0074*/ 	.word	0xffffffff


	//   ....[17]....
        /*0078*/ 	.word	0xffffffff


	//   ....[18]....
        /*007c*/ 	.word	0xffffffff


	//   ....[19]....
        /*0080*/ 	.word	0xffffffff


	//   ....[20]....
        /*0084*/ 	.word	0xffffffff


	//   ....[21]....
        /*0088*/ 	.word	0xffffffff


	//   ....[22]....
        /*008c*/ 	.word	0xffffffff


	//   ....[23]....
        /*0090*/ 	.word	0xffffffff


	//   ....[24]....
        /*0094*/ 	.word	0xffffffff


	//   ....[25]....
        /*0098*/ 	.word	0xffffffff


	//   ....[26]....
        /*009c*/ 	.word	0xffffffff


	//   ....[27]....
        /*00a0*/ 	.word	0xffffffff


	//   ....[28]....
        /*00a4*/ 	.word	0xffffffff


	//   ....[29]....
        /*00a8*/ 	.word	0xffffffff


	//   ....[30]....
        /*00ac*/ 	.word	0xffffffff


	//   ....[31]....
        /*00b0*/ 	.word	0xffffffff


	//   ....[32]....
        /*00b4*/ 	.word	0xffffffff


	//   ....[33]....
        /*00b8*/ 	.word	0xffffffff


	//   ....[34]....
        /*00bc*/ 	.word	0xffffffff


	//   ....[35]....
        /*00c0*/ 	.word	0xffffffff


	//   ....[36]....
        /*00c4*/ 	.word	0xffffffff


	//   ....[37]....
        /*00c8*/ 	.word	0xffffffff


	//   ....[38]....
        /*00cc*/ 	.word	0xffffffff


	//   ....[39]....
        /*00d0*/ 	.word	0xffffffff


	//   ....[40]....
        /*00d4*/ 	.word	0xffffffff


	//   ....[41]....
        /*00d8*/ 	.word	0xffffffff


	//   ....[42]....
        /*00dc*/ 	.word	0xffffffff


	//   ....[43]....
        /*00e0*/ 	.word	0xffffffff


	//   ....[44]....
        /*00e4*/ 	.word	0xffffffff


	//   ....[45]....
        /*00e8*/ 	.word	0xffffffff


	//   ....[46]....
        /*00ec*/ 	.word	0xffffffff


	//   ....[47]....
        /*00f0*/ 	.word	0xffffffff


	//   ....[48]....
        /*00f4*/ 	.word	0xffffffff


	//   ....[49]....
        /*00f8*/ 	.word	0xffffffff


	//   ....[50]....
        /*00fc*/ 	.word	0xffffffff


	//   ....[51]....
        /*0100*/ 	.word	0xffffffff


	//   ....[52]....
        /*0104*/ 	.word	0xffffffff


	//   ....[53]....
        /*0108*/ 	.word	0xffffffff


	//   ....[54]....
        /*010c*/ 	.word	0xffffffff


	//   ....[55]....
        /*0110*/ 	.word	0xffffffff


	//   ....[56]....
        /*0114*/ 	.word	0xffffffff


	//   ....[57]....
        /*0118*/ 	.word	0xffffffff


	//   ....[58]....
        /*011c*/ 	.word	0xffffffff


	//   ....[59]....
        /*0120*/ 	.word	0xffffffff


	//   ....[60]....
        /*0124*/ 	.word	0x05000006


	//   ....[61]....
        /*0128*/ 	.word	0x05000006


	//   ....[62]....
        /*012c*/ 	.word	0x05000006


	//   ....[63]....
        /*0130*/ 	.word	0x05000006


	//   ....[64]....
        /*0134*/ 	.word	0x05000006


	//   ....[65]....
        /*0138*/ 	.word	0x05000006


	//   ....[66]....
        /*013c*/ 	.word	0x05000006


	//   ....[67]....
        /*0140*/ 	.word	0x05000006


	//   ....[68]....
        /*0144*/ 	.word	0x05000006


	//   ....[69]....
        /*0148*/ 	.word	0x05000006


	//   ....[70]....
        /*014c*/ 	.word	0x05000006


	//   ....[71]....
        /*0150*/ 	.word	0x05000006


	//   ....[72]....
        /*0154*/ 	.word	0x05000006


	//   ....[73]....
        /*0158*/ 	.word	0x05000006


	//   ....[74]....
        /*015c*/ 	.word	0x05000006


	//   ....[75]....
        /*0160*/ 	.word	0x05000006


	//   ....[76]....
        /*0164*/ 	.word	0x05000006


	//   ....[77]....
        /*0168*/ 	.word	0x05000006


	//   ....[78]....
        /*016c*/ 	.word	0x05000006


	//   ....[79]....
        /*0170*/ 	.word	0x05000006


	//   ....[80]....
        /*0174*/ 	.word	0x05000006


	//   ....[81]....
        /*0178*/ 	.word	0x05000006


	//   ....[82]....
        /*017c*/ 	.word	0x05000006


	//   ....[83]....
        /*0180*/ 	.word	0x05000006


	//   ....[84]....
        /*0184*/ 	.word	0x05000006


	//   ....[85]....
        /*0188*/ 	.word	0x05000006


	//   ....[86]....
        /*018c*/ 	.word	0x05000006


	//   ....[87]....
        /*0190*/ 	.word	0x05000006


	//   ....[88]....
        /*0194*/ 	.word	0x05000006


	//   ....[89]....
        /*0198*/ 	.word	0x05000006


	//   ....[90]....
        /*019c*/ 	.word	0x05000006


	//   ....[91]....
        /*01a0*/ 	.word	0x05000006


	//----- nvinfo : EIATTR_COOP_GROUP_INSTR_OFFSETS
	.align		4
.L_1767:
        /*01a4*/ 	.byte	0x04, 0x28
        /*01a6*/ 	.short	(.L_1769 - .L_1768)


	//   ....[0]....
.L_1768:
        /*01a8*/ 	.word	0x000016e0


	//   ....[1]....
        /*01ac*/ 	.word	0x00001c70


	//   ....[2]....
        /*01b0*/ 	.word	0x00002110


	//   ....[3]....
        /*01b4*/ 	.word	0x00002650


	//   ....[4]....
        /*01b8*/ 	.word	0x00002db0


	//   ....[5]....
        /*01bc*/ 	.word	0x00003990


	//   ....[6]....
        /*01c0*/ 	.word	0x00004340


	//   ....[7]....
        /*01c4*/ 	.word	0x00005690


	//   ....[8]....
        /*01c8*/ 	.word	0x00006010


	//   ....[9]....
        /*01cc*/ 	.word	0x00006020


	//   ....[10]....
        /*01d0*/ 	.word	0x00006060


	//   ....[11]....
        /*01d4*/ 	.word	0x00006070


	//   ....[12]....
        /*01d8*/ 	.word	0x000060b0


	//   ....[13]....
        /*01dc*/ 	.word	0x000060c0


	//   ....[14]....
        /*01e0*/ 	.word	0x00006100


	//   ....[15]....
        /*01e4*/ 	.word	0x00006110


	//   ....[16]....
        /*01e8*/ 	.word	0x00006150


	//   ....[17]....
        /*01ec*/ 	.word	0x00006160


	//   ....[18]....
        /*01f0*/ 	.word	0x00006210


	//   ....[19]....
        /*01f4*/ 	.word	0x00006220


	//   ....[20]....
        /*01f8*/ 	.word	0x00006230


	//   ....[21]....
        /*01fc*/ 	.word	0x00006240


	//   ....[22]....
        /*0200*/ 	.word	0x00006760


	//   ....[23]....
        /*0204*/ 	.word	0x00006770


	//   ....[24]....
        /*0208*/ 	.word	0x00006780


	//   ....[25]....
        /*020c*/ 	.word	0x00006790


	//   ....[26]....
        /*0210*/ 	.word	0x000067e0


	//   ....[27]....
        /*0214*/ 	.word	0x00006800


	//   ....[28]....
        /*0218*/ 	.word	0x00006860


	//   ....[29]....
        /*021c*/ 	.word	0x00006870


	//   ....[30]....
        /*0220*/ 	.word	0x000068c0


	//   ....[31]....
        /*0224*/ 	.word	0x000068e0


	//   ....[32]....
        /*0228*/ 	.word	0x00006930


	//   ....[33]....
        /*022c*/ 	.word	0x00006950


	//   ....[34]....
        /*0230*/ 	.word	0x000069b0


	//   ....[35]....
        /*0234*/ 	.word	0x000069c0


	//   ....[36]....
        /*0238*/ 	.word	0x000069d0


	//   ....[37]....
        /*023c*/ 	.word	0x000069e0


	//   ....[38]....
        /*0240*/ 	.word	0x00007e30


	//   ....[39]....
        /*0244*/ 	.word	0x00007e70


	//   ....[40]....
        /*0248*/ 	.word	0x00008000


	//   ....[41]....
        /*024c*/ 	.word	0x00008040


	//   ....[42]....
        /*0250*/ 	.word	0x000080a0


	//   ....[43]....
        /*0254*/ 	.word	0x000080d0


	//   ....[44]....
        /*0258*/ 	.word	0x00008200


	//   ....[45]....
        /*025c*/ 	.word	0x00008240


	//   ....[46]....
        /*0260*/ 	.word	0x000083a0


	//   ....[47]....
        /*0264*/ 	.word	0x000083e0


	//   ....[48]....
        /*0268*/ 	.word	0x00008a10


	//   ....[49]....
        /*026c*/ 	.word	0x00009100


	//   ....[50]....
        /*0270*/ 	.word	0x00009500


	//   ....[51]....
        /*0274*/ 	.word	0x00009550


	//   ....[52]....
        /*0278*/ 	.word	0x000095b0


	//   ....[53]....
        /*027c*/ 	.word	0x00009600


	//   ....[54]....
        /*0280*/ 	.word	0x00009620


	//   ....[55]....
        /*0284*/ 	.word	0x00009790


	//   ....[56]....
        /*0288*/ 	.word	0x000097d0


	//   ....[57]....
        /*028c*/ 	.word	0x00009830


	//   ....[58]....
        /*0290*/ 	.word	0x00009880


	//   ....[59]....
        /*0294*/ 	.word	0x000098a0


	//   ....[60]....
        /*0298*/ 	.word	0x00009ca0


	//   ....[61]....
        /*029c*/ 	.word	0x00009cf0


	//   ....[62]....
        /*02a0*/ 	.word	0x00009d70


	//   ....[63]....
        /*02a4*/ 	.word	0x00009dc0


	//   ....[64]....
        /*02a8*/ 	.word	0x00009e40


	//   ....[65]....
        /*02ac*/ 	.word	0x00009e90


	//   ....[66]....
        /*02b0*/ 	.word	0x00009f10


	//   ....[67]....
        /*02b4*/ 	.word	0x00009f60


	//   ....[68]....
        /*02b8*/ 	.word	0x00009fe0


	//   ....[69]....
        /*02bc*/ 	.word	0x0000a030


	//   ....[70]....
        /*02c0*/ 	.word	0x0000a0c0


	//   ....[71]....
        /*02c4*/ 	.word	0x0000a160


	//   ....[72]....
        /*02c8*/ 	.word	0x0000a200


	//   ....[73]....
        /*02cc*/ 	.word	0x0000a2c0


	//   ....[74]....
        /*02d0*/ 	.word	0x0000a2f0


	//   ....[75]....
        /*02d4*/ 	.word	0x0000a350


	//   ....[76]....
        /*02d8*/ 	.word	0x0000a3e0


	//   ....[77]....
        /*02dc*/ 	.word	0x0000a430


	//   ....[78]....
        /*02e0*/ 	.word	0x0000a4d0


	//   ....[79]....
        /*02e4*/ 	.word	0x0000a520


	//   ....[80]....
        /*02e8*/ 	.word	0x0000a5c0


	//   ....[81]....
        /*02ec*/ 	.word	0x0000a610


	//   ....[82]....
        /*02f0*/ 	.word	0x0000a6b0


	//   ....[83]....
        /*02f4*/ 	.word	0x0000a700


	//   ....[84]....
        /*02f8*/ 	.word	0x0000a7a0


	//   ....[85]....
        /*02fc*/ 	.word	0x0000a7f0


	//   ....[86]....
        /*0300*/ 	.word	0x0000a8c0


	//   ....[87]....
        /*0304*/ 	.word	0x0000a910


	//   ....[88]....
        /*0308*/ 	.word	0x0000a940


	//   ....[89]....
        /*030c*/ 	.word	0x0000a9c0


	//   ....[90]....
        /*0310*/ 	.word	0x0000aa20


	//   ....[91]....
        /*0314*/ 	.word	0x0000aa70


	//----- nvinfo : EIATTR_VRC_CTA_INIT_COUNT
	.align		4
.L_1769:
        /*0318*/ 	.byte	0x02, 0x4a
	.zero		1
	.zero		1


	//----- nvinfo : EIATTR_EXIT_INSTR_OFFSETS
	.align		4
        /*031c*/ 	.byte	0x04, 0x1c
        /*031e*/ 	.short	(.L_1771 - .L_1770)


	//   ....[0]....
.L_1770:
        /*0320*/ 	.word	0x000099b0


	//   ....[1]....
        /*0324*/ 	.word	0x00009c40


	//----- nvinfo : EIATTR_MAX_THREADS
	.align		4
.L_1771:
        /*0328*/ 	.byte	0x04, 0x05
        /*032a*/ 	.short	(.L_1773 - .L_1772)
.L_1772:
        /*032c*/ 	.word	0x00000040
        /*0330*/ 	.word	0x00000001
        /*0334*/ 	.word	0x00000001


	//----- nvinfo : EIATTR_CRS_STACK_SIZE
	.align		4
.L_1773:
        /*0338*/ 	.byte	0x04, 0x1e
        /*033a*/ 	.short	(.L_1775 - .L_1774)
.L_1774:
        /*033c*/ 	.word	0x00000000


	//----- nvinfo : EIATTR_CBANK_PARAM_SIZE
	.align		4
.L_1775:
        /*0340*/ 	.byte	0x03, 0x19
        /*0342*/ 	.short	0x01f0


	//----- nvinfo : EIATTR_PARAM_CBANK
	.align		4
        /*0344*/ 	.byte	0x04, 0x0a
        /*0346*/ 	.short	(.L_1777 - .L_1776)
	.align		4
.L_1776:
        /*0348*/ 	.word	index@(.nv.constant0._Z25selective_scan_bwd_kernelI32Selective_Scan_bwd_kernel_traitsILi64ELi16ELb0ELb0ELb1ELb0ELb1EN3c108BFloat16EfEEv12SSMParamsBwd)
        /*034c*/ 	.short	0x0380
        /*034e*/ 	.short	0x01f0


	//----- nvinfo : EIATTR_SW_WAR
	.align		4
.L_1777:
        /*0350*/ 	.byte	0x04, 0x36
        /*0352*/ 	.short	(.L_1779 - .L_1778)
.L_1778:
        /*0354*/ 	.word	0x00000008
.L_1779:


//--------------------- .nv.info._Z25selective_scan_bwd_kernelI32Selective_Scan_bwd_kernel_traitsILi64ELi16ELb0ELb0ELb1ELb1ELb0EN3c108BFloat16EfEEv12SSMParamsBwd --------------------------
	.section	.nv.info._Z25selective_scan_bwd_kernelI32Selective_Scan_bwd_kernel_traitsILi64ELi16ELb0ELb0ELb1ELb1ELb0EN3c108BFloat16EfEEv12SSMParamsBwd,"",@"SHT_CUDA_INFO"
	.sectionflags	@""
	.align	4


	//----- nvinfo : EIATTR_CUDA_API_VERSION
	.align		4
        /*0000*/ 	.byte	0x04, 0x37
        /*0002*/ 	.short	(.L_1781 - .L_1780)
.L_1780:
        /*0004*/ 	.word	0x00000082


	//----- nvinfo : EIATTR_KPARAM_INFO
	.align		4
.L_1781:
        /*0008*/ 	.byte	0x04, 0x17
        /*000a*/ 	.short	(.L_1783 - .L_1782)
.L_1782:
        /*000c*/ 	.word	0x00000000
        /*0010*/ 	.short	0x0000
        /*0012*/ 	.short	0x0000
        /*0014*/ 	.byte	0x00, 0xf0, 0xc1, 0x07


	//----- nvinfo : EIATTR_SPARSE_MMA_MASK
	.align		4
.L_1783:
        /*0018*/ 	.byte	0x03, 0x50
        /*001a*/ 	.short	0x0000


	//----- nvinfo : EIATTR_MAXREG_COUNT
	.align		4
        /*001c*/ 	.byte	0x03, 0x1b
        /*001e*/ 	.short	0x00ff


	//----- nvinfo : EIATTR_NUM_BARRIERS
	.align		4
        /*0020*/ 	.byte	0x02, 0x4c
        /*0022*/ 	.byte	0x01
	.zero		1


	//----- nvinfo : EIATTR_MERCURY_ISA_VERSION
	.align		4
        /*0024*/ 	.byte	0x03, 0x5f
        /*0026*/ 	.short	0x0101


	//----- nvinfo : EIATTR_INT_WARP_WIDE_INSTR_OFFSETS
	.align		4
        /*0028*/ 	.byte	0x04, 0x31
        /*002a*/ 	.short	(.L_1785 - .L_1784)


	//   ....[0]....
.L_1784:
        /*002c*/ 	.word	0x000057c0


	//----- nvinfo : EIATTR_COOP_GROUP_MASK_REGIDS
	.align		4
.L_1785:
        /*0030*/ 	.byte	0x04, 0x29
        /*0032*/ 	.short	(.L_1787 - .L_1786)


	//   ....[0]....
.L_1786:
        /*0034*/ 	.word	0xffffffff


	//   ....[1]....
        /*0038*/ 	.word	0xffffffff


	//   ....[2]....
        /*003c*/ 	.word	0xffffffff


	//   ....[3]....
        /*0040*/ 	.word	0xffffffff


	//   ....[4]....
        /*0044*/ 	.word	0xffffffff


	//   ....[5]....
        /*0048*/ 	.word	0xffffffff


	//   ....[6]....
        /*004c*/ 	.word	0xffffffff


	//   ....[7]....
        /*0050*/ 	.word	0xffffffff


	//   ....[8]....
        /*0054*/ 	.word	0xffffffff


	//   ....[9]....
        /*0058*/ 	.word	0xffffffff


	//   ....[10]....
        /*005c*/ 	.word	0xffffffff


	//   ....[11]....
        /*0060*/ 	.word	0xffffffff


	//   ....[12]....
        /*0064*/ 	.word	0xffffffff


	//   ....[13]....
        /*0068*/ 	.word	0xffffffff


	//   ....[14]....
        /*006c*/ 	.word	0xffffffff


	//   ....[15]....
        /*0070*/ 	.word	0xffffffff


	//   ....[16]....
        /*0074*/ 	.word	0xffffffff


	//   ....[17]....
        /*0078*/ 	.word	0xffffffff


	//   ....[18]....
        /*007c*/ 	.word	0xffffffff


	//   ....[19]....
        /*0080*/ 	.word	0xffffffff


	//   ....[20]....
        /*0084*/ 	.word	0xffffffff


	//   ....[21]....
        /*0088*/ 	.word	0xffffffff


	//   ....[22]....
        /*008c*/ 	.word	0xffffffff


	//   ....[23]....
        /*0090*/ 	.word	0xffffffff


	//   ....[24]....
        /*0094*/ 	.word	0xffffffff


	//   ....[25]....
        /*0098*/ 	.word	0xffffffff


	//   ....[26]....
        /*009c*/ 	.word	0xffffffff


	//   ....[27]....
        /*00a0*/ 	.word	0xffffffff


	//   ....[28]....
        /*00a4*/ 	.word	0xffffffff


	//   ....[29]....
        /*00a8*/ 	.word	0xffffffff


	//   ....[30]....
        /*00ac*/ 	.word	0xffffffff


	//   ....[31]....
        /*00b0*/ 	.word	0xffffffff


	//   ....[32]....
        /*00b4*/ 	.word	0xffffffff


	//   ....[33]....
        /*00b8*/ 	.word	0xffffffff


	//   ....[34]....
        /*00bc*/ 	.word	0xffffffff


	//   ....[35]....
        /*00c0*/ 	.word	0xffffffff


	//   ....[36]....
        /*00c4*/ 	.word	0xffffffff


	//   ....[37]....
        /*00c8*/ 	.word	0xffffffff


	//   ....[38]....
        /*00cc*/ 	.word	0xffffffff


	//   ....[39]....
        /*00d0*/ 	.word	0xffffffff


	//   ....[40]....
        /*00d4*/ 	.word	0xffffffff


	//   ....[41]....
        /*00d8*/ 	.word	0xffffffff


	//   ....[42]....
        /*00dc*/ 	.word	0xffffffff


	//   ....[43]....
        /*00e0*/ 	.word	0xffffffff


	//   ....[44]....
        /*00e4*/ 	.word	0xffffffff


	//   ....[45]....
        /*00e8*/ 	.word	0xffffffff


	//   ....[46]....
        /*00ec*/ 	.word	0xffffffff


	//   ....[47]....
        /*00f0*/ 	.word	0xffffffff


	//   ....[48]....
        /*00f4*/ 	.word	0xffffffff


	//   ....[49]....
        /*00f8*/ 	.word	0xffffffff


	//   ....[50]....
        /*00fc*/ 	.word	0xffffffff


	//   ....[51]....
        /*0100*/ 	.word	0xffffffff


	//   ....[52]....
        /*0104*/ 	.word	0xffffffff


	//   ....[53]....
        /*0108*/ 	.word	0xffffffff


	//   ....[54]....
        /*010c*/ 	.word	0xffffffff


	//   ....[55]....
        /*0110*/ 	.word	0xffffffff


	//   ....[56]....
        /*0114*/ 	.word	0xffffffff


	//   ....[57]....
        /*0118*/ 	.word	0x05000006


	//   ....[58]....
        /*011c*/ 	.word	0x05000006


	//   ....[59]....
        /*0120*/ 	.word	0x05000006


	//   ....[60]....
        /*0124*/ 	.word	0x05000006


	//   ....[61]....
        /*0128*/ 	.word	0x05000006


	//   ....[62]....
        /*012c*/ 	.word	0x05000006


	//   ....[63]....
        /*0130*/ 	.word	0x05000006


	//   ....[64]....
        /*0134*/ 	.word	0x05000006


	//   ....[65]....
        /*0138*/ 	.word	0x05000006


	//   ....[66]....
        /*013c*/ 	.word	0x05000006


	//   ....[67]....
        /*0140*/ 	.word	0x05000006


	//   ....[68]....
        /*0144*/ 	.word	0x05000006


	//   ....[69]....
        /*0148*/ 	.word	0x05000006


	//   ....[70]....
        /*014c*/ 	.word	0x05000006


	//   ....[71]....
        /*0150*/ 	.word	0x05000006


	//   ....[72]....
        /*0154*/ 	.word	0x05000006


	//   ....[73]....
        /*0158*/ 	.word	0x05000006


	//   ....[74]....
        /*015c*/ 	.word	0x05000006


	//   ....[75]....
        /*0160*/ 	.word	0x05000006


	//   ....[76]....
        /*0164*/ 	.word	0x05000006


	//   ....[77]....
        /*0168*/ 	.word	0x05000006


	//   ....[78]....
        /*016c*/ 	.word	0x05000006


	//   ....[79]....
        /*0170*/ 	.word	0x05000006


	//   ....[80]....
        /*0174*/ 	.word	0x05000006


	//   ....[81]....
        /*0178*/ 	.word	0x05000006


	//   ....[82]....
        /*017c*/ 	.word	0x05000006


	//   ....[83]....
        /*0180*/ 	.word	0x05000006


	//   ....[84]....
        /*0184*/ 	.word	0x05000006


	//   ....[85]....
        /*0188*/ 	.word	0x05000006


	//   ....[86]....
        /*018c*/ 	.word	0x05000006


	//   ....[87]....
        /*0190*/ 	.word	0x05000006


	//   ....[88]....
        /*0194*/ 	.word	0x05000006


	//----- nvinfo : EIATTR_COOP_GROUP_INSTR_OFFSETS
	.align		4
.L_1787:
        /*0198*/ 	.byte	0x04, 0x28
        /*019a*/ 	.short	(.L_1789 - .L_1788)


	//   ....[0]....
.L_1788:
        /*019c*/ 	.word	0x00001420


	//   ....[1]....
        /*01a0*/ 	.word	0x00001a70


	//   ....[2]....
        /*01a4*/ 	.word	0x00002040


	//   ....[3]....
        /*01a8*/ 	.word	0x00005270


	//   ....[4]....
        /*01ac*/ 	.word	0x00005c70


	//   ....[5]....
        /*01b0*/ 	.word	0x00005c90


	//   ....[6]....
        /*01b4*/ 	.word	0x00005cd0


	//   ....[7]....
        /*01b8*/ 	.word	0x00005ce0


	//   ....[8]....
        /*01bc*/ 	.word	0x00005d20


	//   ....[9]....
        /*01c0*/ 	.word	0x00005d30


	//   ....[10]....
        /*01c4*/ 	.word	0x00005d70


	//   ....[11]....
        /*01c8*/ 	.word	0x00005d80


	//   ....[12]....
        /*01cc*/ 	.word	0x00005dc0


	//   ....[13]....
        /*01d0*/ 	.word	0x00005dd0


	//   ....[14]....
        /*01d4*/ 	.word	0x00005e80


	//   ....[15]....
        /*01d8*/ 	.word	0x00005e90


	//   ....[16]....
        /*01dc*/ 	.word	0x00005ea0


	//   ....[17]....
        /*01e0*/ 	.word	0x00005eb0


	//   ....[18]....
        /*01e4*/ 	.word	0x00006350


	//   ....[19]....
        /*01e8*/ 	.word	0x00006370


	//   ....[20]....
        /*01ec*/ 	.word	0x00006380


	//   ....[21]....
        /*01f0*/ 	.word	0x00006390


	//   ....[22]....
        /*01f4*/ 	.word	0x000063e0


	//   ....[23]....
        /*01f8*/ 	.word	0x00006400


	//   ....[24]....
        /*01fc*/ 	.word	0x00006450


	//   ....[25]....
        /*0200*/ 	.word	0x00006470


	//   ....[26]....
        /*0204*/ 	.word	0x000064d0


	//   ....[27]....
        /*0208*/ 	.word	0x000064e0


	//   ....[28]....
        /*020c*/ 	.word	0x00006530


	//   ....[29]....
        /*0210*/ 	.word	0x00006550


	//   ....[30]....
        /*0214*/ 	.word	0x000065a0


	//   ....[31]....
        /*0218*/ 	.word	0x000065c0


	//   ....[32]....
        /*021c*/ 	.word	0x000065d0


	//   ....[33]....
        /*0220*/ 	.word	0x000065e0


	//   ....[34]....
        /*0224*/ 	.word	0x00007a70


	//   ....[35]....
        /*0228*/ 	.word	0x00007ab0


	//   ....[36]....
        /*022c*/ 	.word	0x00007c40


	//   ....[37]....
        /*0230*/ 	.word	0x00007c80


	//   ....[38]....
        /*0234*/ 	.word	0x00007d00


	//   ....[39]....
        /*0238*/ 	.word	0x00007d40


	//   ....[40]....
        /*023c*/ 	.word	0x00007ed0


	//   ....[41]....
        /*0240*/ 	.word	0x00007f10


	//   ....[42]....
        /*0244*/ 	.word	0x00008050


	//   ....[43]....
        /*0248*/ 	.word	0x00008070


	//   ....[44]....
        /*024c*/ 	.word	0x00008740


	//   ....[45]....
        /*0250*/ 	.word	0x00009040


	//   ....[46]....
        /*0254*/ 	.word	0x00009880


	//   ....[47]....
        /*0258*/ 	.word	0x00009e80


	//   ....[48]....
        /*025c*/ 	.word	0x00009ed0


	//   ....[49]....
        /*0260*/ 	.word	0x00009f30


	//   ....[50]....
        /*0264*/ 	.word	0x00009f80


	//   ....[51]....
        /*0268*/ 	.word	0x00009fa0


	//   ....[52]....
        /*026c*/ 	.word	0x0000a110


	//   ....[53]....
        /*0270*/ 	.word	0x0000a150


	//   ....[54]....
        /*0274*/ 	.word	0x0000a1b0


	//   ....[55]....
        /*0278*/ 	.word	0x0000a200


	//   ....[56]....
        /*027c*/ 	.word	0x0000a220


	//   ....[57]....
        /*0280*/ 	.word	0x0000a620


	//   ....[58]....
        /*0284*/ 	.word	0x0000a670


	//   ....[59]....
        /*0288*/ 	.word	0x0000a700


	//   ....[60]....
        /*028c*/ 	.word	0x0000a750


	//   ....[61]....
        /*0290*/ 	.word	0x0000a7d0


	//   ....[62]....
        /*0294*/ 	.word	0x0000a820


	//   ....[63]....
        /*0298*/ 	.word	0x0000a8a0


	//   ....[64]....
        /*029c*/ 	.word	0x0000a8f0


	//   ....[65]....
        /*02a0*/ 	.word	0x0000a970


	//   ....[66]....
        /*02a4*/ 	.word	0x0000a9c0


	//   ....[67]....
        /*02a8*/ 	.word	0x0000aa50


	//   ....[68]....
        /*02ac*/ 	.word	0x0000aaf0


	//   ....[69]....
        /*02b0*/ 	.word	0x0000ab90


	//   ....[70]....
        /*02b4*/ 	.word	0x0000ac50


	//   ....[71]....
        /*02b8*/ 	.word	0x0000ac80


	//   ....[72]....
        /*02bc*/ 	.word	0x0000ace0


	//   ....[73]....
        /*02c0*/ 	.word	0x0000ad90


	//   ....[74]....
        /*02c4*/ 	.word	0x0000ade0


	//   ....[75]....
        /*02c8*/ 	.word	0x0000ae90


	//   ....[76]....
        /*02cc*/ 	.word	0x0000aee0


	//   ....[77]....
        /*02d0*/ 	.word	0x0000af90


	//   ....[78]....
        /*02d4*/ 	.word	0x0000afe0


	//   ....[79]....
        /*02d8*/ 	.word	0x0000b090


	//   ....[80]....
        /*02dc*/ 	.word	0x0000b0e0


	//   ....[81]....
        /*02e0*/ 	.word	0x0000b190


	//   ....[82]....
        /*02e4*/ 	.word	0x0000b1e0


	//   ....[83]....
        /*02e8*/ 	.word	0x0000b2b0


	//   ....[84]....
        /*02ec*/ 	.word	0x0000b300


	//   ....[85]....
        /*02f0*/ 	.word	0x0000b330


	//   ....[86]....
        /*02f4*/ 	.word	0x0000b3b0


	//   ....[87]....
        /*02f8*/ 	.word	0x0000b3e0


	//   ....[88]....
        /*02fc*/ 	.word	0x0000b430


	//----- nvinfo : EIATTR_VRC_CTA_INIT_COUNT
	.align		4
.L_1789:
        /*0300*/ 	.byte	0x02, 0x4a
	.zero		1
	.zero		1


	//----- nvinfo : EIATTR_EXIT_INSTR_OFFSETS
	.align		4
        /*0304*/ 	.byte	0x04, 0x1c
        /*0306*/ 	.short	(.L_1791 - .L_1790)


	//   ....[0]....
.L_1790:
        /*0308*/ 	.word	0x0000a330


	//   ....[1]....
        /*030c*/ 	.word	0x0000a5c0


	//----- nvinfo : EIATTR_MAX_THREADS
	.align		4
.L_1791:
        /*0310*/ 	.byte	0x04, 0x05
        /*0312*/ 	.short	(.L_1793 - .L_1792)
.L_1792:
        /*0314*/ 	.word	0x00000040
        /*0318*/ 	.word	0x00000001
        /*031c*/ 	.word	0x00000001


	//----- nvinfo : EIATTR_CRS_STACK_SIZE
	.align		4
.L_1793:
        /*0320*/ 	.byte	0x04, 0x1e
        /*0322*/ 	.short	(.L_1795 - .L_1794)
.L_1794:
        /*0324*/ 	.word	0x00000000


	//----- nvinfo : EIATTR_CBANK_PARAM_SIZE
	.align		4
.L_1795:
        /*0328*/ 	.byte	0x03, 0x19
        /*032a*/ 	.short	0x01f0


	//----- nvinfo : EIATTR_PARAM_CBANK
	.align		4
        /*032c*/ 	.byte	0x04, 0x0a
        /*032e*/ 	.short	(.L_1797 - .L_1796)
	.align		4
.L_1796:
        /*0330*/ 	.word	index@(.nv.constant0._Z25selective_scan_bwd_kernelI32Selective_Scan_bwd_kernel_traitsILi64ELi16ELb0ELb0ELb1ELb1ELb0EN3c108BFloat16EfEEv12SSMParamsBwd)
        /*0334*/ 	.short	0x0380
        /*0336*/ 	.short	0x01f0


	//----- nvinfo : EIATTR_SW_WAR
	.align		4
.L_1797:
        /*0338*/ 	.byte	0x04, 0x36
        /*033a*/ 	.short	(.L_1799 - .L_1798)
.L_1798:
        /*033c*/ 	.word	0x00000008
.L_1799:


//--------------------- .nv.info._Z25selective_scan_bwd_kernelI32Selective_Scan_bwd_kernel_traitsILi64ELi16ELb0ELb0ELb1ELb1ELb1EN3c108BFloat16EfEEv12SSMParamsBwd --------------------------
	.section	.nv.info._Z25selective_scan_bwd_kernelI32Selective_Scan_bwd_kernel_traitsILi64ELi16ELb0ELb0ELb1ELb1ELb1EN3c108BFloat16EfEEv12SSMParamsBwd,"",@"SHT_CUDA_INFO"
	.sectionflags	@""
	.align	4


	//----- nvinfo : EIATTR_CUDA_API_VERSION
	.align		4
        /*0000*/ 	.byte	0x04, 0x37
        /*0002*/ 	.short	(.L_1801 - .L_1800)
.L_1800:
        /*0004*/ 	.word	0x00000082


	//----- nvinfo : EIATTR_KPARAM_INFO
	.align		4
.L_1801:
        /*0008*/ 	.byte	0x04, 0x17
        /*000a*/ 	.short	(.L_1803 - .L_1802)
.L_1802:
        /*000c*/ 	.word	0x00000000
        /*0010*/ 	.short	0x0000
        /*0012*/ 	.short	0x0000
        /*0014*/ 	.byte	0x00, 0xf0, 0xc1, 0x07


	//----- nvinfo : EIATTR_SPARSE_MMA_MASK
	.align		4
.L_1803:
        /*0018*/ 	.byte	0x03, 0x50
        /*001a*/ 	.short	0x0000


	//----- nvinfo : EIATTR_MAXREG_COUNT
	.align		4
        /*001c*/ 	.byte	0x03, 0x1b
        /*001e*/ 	.short	0x00ff


	//----- nvinfo : EIATTR_NUM_BARRIERS
	.align		4
        /*0020*/ 	.byte	0x02, 0x4c
        /*0022*/ 	.byte	0x01
	.zero		1


	//----- nvinfo : EIATTR_MERCURY_ISA_VERSION
	.align		4
        /*0024*/ 	.byte	0x03, 0x5f
        /*0026*/ 	.short	0x0101


	//----- nvinfo : EIATTR_INT_WARP_WIDE_INSTR_OFFSETS
	.align		4
        /*0028*/ 	.byte	0x04, 0x31
        /*002a*/ 	.short	(.L_1805 - .L_1804)


	//   ....[0]....
.L_1804:
        /*002c*/ 	.word	0x00008ac0


	//   ....[1]....
        /*0030*/ 	.word	0x00009240


	//----- nvinfo : EIATTR_COOP_GROUP_MASK_REGIDS
	.align		4
.L_1805:
        /*0034*/ 	.byte	0x04, 0x29
        /*0036*/ 	.short	(.L_1807 - .L_1806)


	//   ....[0]....
.L_1806:
        /*0038*/ 	.word	0xffffffff


	//   ....[1]....
        /*003c*/ 	.word	0xffffffff


	//   ....[2]....
        /*0040*/ 	.word	0xffffffff


	//   ....[3]....
        /*0044*/ 	.word	0xffffffff


	//   ....[4]....
        /*0048*/ 	.word	0xffffffff


	//   ....[5]....
        /*004c*/ 	.word	0xffffffff


	//   ....[6]....
        /*0050*/ 	.word	0xffffffff


	//   ....[7]....
        /*0054*/ 	.word	0xffffffff


	//   ....[8]....
        /*0058*/ 	.word	0xffffffff


	//   ....[9]....
        /*005c*/ 	.word	0xffffffff


	//   ....[10]....
        /*0060*/ 	.word	0xffffffff


	//   ....[11]....
        /*0064*/ 	.word	0xffffffff


	//   ....[12]....
        /*0068*/ 	.word	0xffffffff


	//   ....[13]....
        /*006c*/ 	.word	0xffffffff


	//   ....[14]....
        /*0070*/ 	.word	0xffffffff


	//   ....[15]....
        /*0074*/ 	.word	0xffffffff


	//   ....[16]....
        /*0078*/ 	.word	0xffffffff


	//   ....[17]....
        /*007c*/ 	.word	0xffffffff


	//   ....[18]....
        /*0080*/ 	.word	0xffffffff


	//   ....[19]....
        /*0084*/ 	.word	0xffffffff


	//   ....[20]....
        /*0088*/ 	.word	0xffffffff


	//   ....[21]....
        /*008c*/ 	.word	0xffffffff


	//   ....[22]....
        /*0090*/ 	.word	0xffffffff


	//   ....[23]....
        /*0094*/ 	.word	0xffffffff


	//   ....[24]....
        /*0098*/ 	.word	0xffffffff


	//   ....[25]....
        /*009c*/ 	.word	0xffffffff


	//   ....[26]....
        /*00a0*/ 	.word	0xffffffff


	//   ....[27]....
        /*00a4*/ 	.word	0xffffffff


	//   ....[28]....
        /*00a8*/ 	.word	0xffffffff


	//   ....[29]....
        /*00ac*/ 	.word	0xffffffff


	//   ....[30]....
        /*00b0*/ 	.word	0xffffffff


	//   ....[31]....
        /*00b4*/ 	.word	0xffffffff


	//   ....[32]....
        /*00b8*/ 	.word	0xffffffff


	//   ....[33]....
        /*00bc*/ 	.word	0xffffffff


	//   ....[34]....
        /*00c0*/ 	.word	0xffffffff


	//   ....[35]....
        /*00c4*/ 	.word	0xffffffff


	//   ....[36]....
        /*00c8*/ 	.word	0xffffffff


	//   ....[37]....
        /*00cc*/ 	.word	0xffffffff


	//   ....[38]....
        /*00d0*/ 	.word	0xffffffff


	//   ....[39]....
        /*00d4*/ 	.word	0xffffffff


	//   ....[40]....
        /*00d8*/ 	.word	0xffffffff


	//   ....[41]....
        /*00dc*/ 	.word	0xffffffff


	//   ....[42]....
        /*00e0*/ 	.word	0xffffffff


	//   ....[43]....
        /*00e4*/ 	.word	0xffffffff


	//   ....[44]....
        /*00e8*/ 	.word	0xffffffff


	//   ....[45]....
        /*00ec*/ 	.word	0xffffffff


	//   ....[46]....
        /*00f0*/ 	.word	0xffffffff


	//   ....[47]....
        /*00f4*/ 	.word	0xffffffff


	//   ....[48]....
        /*00f8*/ 	.word	0xffffffff


	//   ....[49]....
        /*00fc*/ 	.word	0xffffffff


	//   ....[50]....
        /*0100*/ 	.word	0xffffffff


	//   ....[51]....
        /*0104*/ 	.word	0xffffffff


	//   ....[52]....
        /*0108*/ 	.word	0xffffffff


	//   ....[53]....
        /*010c*/ 	.word	0xffffffff


	//   ....[54]....
        /*0110*/ 	.word	0xffffffff


	//   ....[55]....
        /*0114*/ 	.word	0xffffffff


	//   ....[56]....
        /*0118*/ 	.word	0xffffffff


	//   ....[57]....
        /*011c*/ 	.word	0xffffffff


	//   ....[58]....
        /*0120*/ 	.word	0xffffffff


	//   ....[59]....
        /*0124*/ 	.word	0xffffffff


	//   ....[60]....
        /*0128*/ 	.word	0xffffffff


	//   ....[61]....
        /*012c*/ 	.word	0x05000006


	//   ....[62]....
        /*0130*/ 	.word	0x05000006


	//   ....[63]....
        /*0134*/ 	.word	0x05000006


	//   ....[64]....
        /*0138*/ 	.word	0x05000006


	//   ....[65]....
        /*013c*/ 	.word	0x05000006


	//   ....[66]....
        /*0140*/ 	.word	0x05000006


	//   ....[67]....
        /*0144*/ 	.word	0x05000006


	//   ....[68]....
        /*0148*/ 	.word	0x05000006


	//   ....[69]....
        /*014c*/ 	.word	0x05000006


	//   ....[70]....
        /*0150*/ 	.word	0x05000006


	//   ....[71]....
        /*0154*/ 	.word	0x05000006


	//   ....[72]....
        /*0158*/ 	.word	0x05000006


	//   ....[73]....
        /*015c*/ 	.word	0x05000006


	//   ....[74]....
        /*0160*/ 	.word	0x05000006


	//   ....[75]....
        /*0164*/ 	.word	0x05000006


	//   ....[76]....
        /*0168*/ 	.word	0x05000006


	//   ....[77]....
        /*016c*/ 	.word	0x05000006


	//   ....[78]....
        /*0170*/ 	.word	0x05000006


	//   ....[79]....
        /*0174*/ 	.word	0x05000006


	//   ....[80]....
        /*0178*/ 	.word	0x05000006


	//   ....[81]....
        /*017c*/ 	.word	0x05000006


	//   ....[82]....
        /*0180*/ 	.word	0x05000006


	//   ....[83]....
        /*0184*/ 	.word	0x05000006


	//   ....[84]....
        /*0188*/ 	.word	0x05000006


	//   ....[85]....
        /*018c*/ 	.word	0x05000006


	//   ....[86]....
        /*0190*/ 	.word	0x05000006


	//   ....[87]....
        /*0194*/ 	.word	0x05000006


	//   ....[88]....
        /*0198*/ 	.word	0x05000006


	//   ....[89]....
        /*019c*/ 	.word	0x05000006


	//   ....[90]....
        /*01a0*/ 	.word	0x05000006


	//   ....[91]....
        /*01a4*/ 	.word	0x05000006


	//   ....[92]....
        /*01a8*/ 	.word	0x05000006


	//----- nvinfo : EIATTR_COOP_GROUP_INSTR_OFFSETS
	.align		4
.L_1807:
        /*01ac*/ 	.byte	0x04, 0x28
        /*01ae*/ 	.short	(.L_1809 - .L_1808)


	//   ....[0]....
.L_1808:
        /*01b0*/ 	.word	0x00001620


	//   ....[1]....
        /*01b4*/ 	.word	0x00001c20


	//   ....[2]....
        /*01b8*/ 	.word	0x000022b0


	//   ....[3]....
        /*01bc*/ 	.word	0x00004db0


	//   ....[4]....
        /*01c0*/ 	.word	0x00005480


	//   ....[5]....
        /*01c4*/ 	.word	0x00006140


	//   ....[6]....
        /*01c8*/ 	.word	0x00006b00


	//   ....[7]....
        /*01cc*/ 	.word	0x00007ce0


	//   ....[8]....
        /*01d0*/ 	.word	0x000086d0


	//   ....[9]....
        /*01d4*/ 	.word	0x000086e0


	//   ....[10]....
        /*01d8*/ 	.word	0x00008720


	//   ....[11]....
        /*01dc*/ 	.word	0x00008730


	//   ....[12]....
        /*01e0*/ 	.word	0x00008770


	//   ....[13]....
        /*01e4*/ 	.word	0x00008780


	//   ....[14]....
        /*01e8*/ 	.word	0x000087c0


	//   ....[15]....
        /*01ec*/ 	.word	0x000087d0


	//   ....[16]....
        /*01f0*/ 	.word	0x00008810


	//   ....[17]....
        /*01f4*/ 	.word	0x00008820


	//   ....[18]....
        /*01f8*/ 	.word	0x000088d0


	//   ....[19]....
        /*01fc*/ 	.word	0x000088e0


	//   ....[20]....
        /*0200*/ 	.word	0x000088f0


	//   ....[21]....
        /*0204*/ 	.word	0x00008900


	//   ....[22]....
        /*0208*/ 	.word	0x00008db0


	//   ....[23]....
        /*020c*/ 	.word	0x00008dc0


	//   ....[24]....
        /*0210*/ 	.word	0x00008dd0


	//   ....[25]....
        /*0214*/ 	.word	0x00008de0


	//   ....[26]....
        /*0218*/ 	.word	0x00008e40


	//   ....[27]....
        /*021c*/ 	.word	0x00008e50


	//   ....[28]....
        /*0220*/ 	.word	0x00008ea0


	//   ....[29]....
        /*0224*/ 	.word	0x00008ec0


	//   ....[30]....
        /*0228*/ 	.word	0x00008f20


	//   ....[31]....
        /*022c*/ 	.word	0x00008f30


	//   ....[32]....
        /*0230*/ 	.word	0x00008f80


	//   ....[33]....
        /*0234*/ 	.word	0x00008fa0


	//   ....[34]....
        /*0238*/ 	.word	0x00009000


	//   ....[35]....
        /*023c*/ 	.word	0x00009010


	//   ....[36]....
        /*0240*/ 	.word	0x00009020


	//   ....[37]....
        /*0244*/ 	.word	0x00009030


	//   ....[38]....
        /*0248*/ 	.word	0x0000a4d0


	//   ....[39]....
        /*024c*/ 	.word	0x0000a510


	//   ....[40]....
        /*0250*/ 	.word	0x0000a6a0


	//   ....[41]....
        /*0254*/ 	.word	0x0000a6e0


	//   ....[42]....
        /*0258*/ 	.word	0x0000a750


	//   ....[43]....
        /*025c*/ 	.word	0x0000a790


	//   ....[44]....
        /*0260*/ 	.word	0x0000a920


	//   ....[45]....
        /*0264*/ 	.word	0x0000a960


	//   ....[46]....
        /*0268*/ 	.word	0x0000aaf0


	//   ....[47]....
        /*026c*/ 	.word	0x0000ab30


	//   ....[48]....
        /*0270*/ 	.word	0x0000b1a0


	//   ....[49]....
        /*0274*/ 	.word	0x0000ba90


	//   ....[50]....
        /*0278*/ 	.word	0x0000c2c0


	//   ....[51]....
        /*027c*/ 	.word	0x0000c8c0


	//   ....[52]....
        /*0280*/ 	.word	0x0000c910


	//   ....[53]....
        /*0284*/ 	.word	0x0000c970


	//   ....[54]....
        /*0288*/ 	.word	0x0000c9c0


	//   ....[55]....
        /*028c*/ 	.word	0x0000c9e0


	//   ....[56]....
        /*0290*/ 	.word	0x0000cb50


	//   ....[57]....
        /*0294*/ 	.word	0x0000cb80


	//   ....[58]....
        /*0298*/ 	.word	0x0000cbe0


	//   ....[59]....
        /*029c*/ 	.word	0x0000cc40


	//   ....[60]....
        /*02a0*/ 	.word	0x0000cc60


	//   ....[61]....
        /*02a4*/ 	.word	0x0000d060


	//   ....[62]....
        /*02a8*/ 	.word	0x0000d0b0


	//   ....[63]....
        /*02ac*/ 	.word	0x0000d130


	//   ....[64]....
        /*02b0*/ 	.word	0x0000d180


	//   ....[65]....
        /*02b4*/ 	.word	0x0000d200


	//   ....[66]....
        /*02b8*/ 	.word	0x0000d250


	//   ....[67]....
        /*02bc*/ 	.word	0x0000d2d0


	//   ....[68]....
        /*02c0*/ 	.word	0x0000d320


	//   ....[69]....
        /*02c4*/ 	.word	0x0000d3a0


	//   ....[70]....
        /*02c8*/ 	.word	0x0000d3f0


	//   ....[71]....
        /*02cc*/ 	.word	0x0000d480


	//   ....[72]....
        /*02d0*/ 	.word	0x0000d520


	//   ....[73]....
        /*02d4*/ 	.word	0x0000d5c0


	//   ....[74]....
        /*02d8*/ 	.word	0x0000d680


	//   ....[75]....
        /*02dc*/ 	.word	0x0000d6b0


	//   ....[76]....
        /*02e0*/ 	.word	0x0000d710


	//   ....[77]....
        /*02e4*/ 	.word	0x0000d7b0


	//   ....[78]....
        /*02e8*/ 	.word	0x0000d800


	//   ....[79]....
        /*02ec*/ 	.word	0x0000d8b0


	//   ....[80]....
        /*02f0*/ 	.word	0x0000d900


	//   ....[81]....
        /*02f4*/ 	.word	0x0000d9b0


	//   ....[82]....
        /*02f8*/ 	.word	0x0000da00


	//   ....[83]....
        /*02fc*/ 	.word	0x0000dab0


	//   ....[84]....
        /*0300*/ 	.word	0x0000db00


	//   ....[85]....
        /*0304*/ 	.word	0x0000dbb0


	//   ....[86]....
        /*0308*/ 	.word	0x0000dc00


	//   ....[87]....
        /*030c*/ 	.word	0x0000dcd0


	//   ....[88]....
        /*0310*/ 	.word	0x0000dd20


	//   ....[89]....
        /*0314*/ 	.word	0x0000dd50


	//   ....[90]....
        /*0318*/ 	.word	0x0000ddd0


	//   ....[91]....
        /*031c*/ 	.word	0x0000de10


	//   ....[92]....
        /*0320*/ 	.word	0x0000de60


	//----- nvinfo : EIATTR_VRC_CTA_INIT_COUNT
	.align		4
.L_1809:
        /*0324*/ 	.byte	0x02, 0x4a
	.zero		1
	.zero		1


	//----- nvinfo : EIATTR_EXIT_INSTR_OFFSETS
	.align		4
        /*0328*/ 	.byte	0x04, 0x1c
        /*032a*/ 	.short	(.L_1811 - .L_1810)


	//   ....[0]....
.L_1810:
        /*032c*/ 	.word	0x0000cd70


	//   ....[1]....
        /*0330*/ 	.word	0x0000d000


	//----- nvinfo : EIATTR_MAX_THREADS
	.align		4
.L_1811:
        /*0334*/ 	.byte	0x04, 0x05
        /*0336*/ 	.short	(.L_1813 - .L_1812)
.L_1812:
        /*0338*/ 	.word	0x00000040
        /*033c*/ 	.word	0x00000001
        /*0340*/ 	.word	0x00000001


	//----- nvinfo : EIATTR_CRS_STACK_SIZE
	.align		4
.L_1813:
        /*0344*/ 	.byte	0x04, 0x1e
        /*0346*/ 	.short	(.L_1815 - .L_1814)
.L_1814:
        /*0348*/ 	.word	0x00000000


	//----- nvinfo : EIATTR_CBANK_PARAM_SIZE
	.align		4
.L_1815:
        /*034c*/ 	.byte	0x03, 0x19
        /*034e*/ 	.short	0x01f0


	//----- nvinfo : EIATTR_PARAM_CBANK
	.align		4
        /*0350*/ 	.byte	0x04, 0x0a
        /*0352*/ 	.short	(.L_1817 - .L_1816)
	.align		4
.L_1816:
        /*0354*/ 	.word	index@(.nv.constant0._Z25selective_scan_bwd_kernelI32Selective_Scan_bwd_kernel_traitsILi64ELi16ELb0ELb0ELb1ELb1ELb1EN3c108BFloat16EfEEv12SSMParamsBwd)
        /*0358*/ 	.short	0x0380
        /*035a*/ 	.short	0x01f0


	//----- nvinfo : EIATTR_SW_WAR
	.align		4
.L_1817:
        /*035c*/ 	.byte	0x04, 0x36
        /*035e*/ 	.short	(.L_1819 - .L_1818)
.L_1818:
        /*0360*/ 	.word	0x00000008
.L_1819:


//--------------------- .nv.info._Z25selective_scan_bwd_kernelI32Selective_Scan_bwd_kernel_traitsILi64ELi16ELb0ELb1ELb0ELb0ELb0EN3c108BFloat16EfEEv12SSMParamsBwd --------------------------
	.section	.nv.info._Z25selective_scan_bwd_kernelI32Selective_Scan_bwd_kernel_traitsILi64ELi16ELb0ELb1ELb0ELb0ELb0EN3c108BFloat16EfEEv12SSMParamsBwd,"",@"SHT_CUDA_INFO"
	.sectionflags	@""
	.align	4


	//----- nvinfo : EIATTR_CUDA_API_VERSION
	.align		4
        /*0000*/ 	.byte	0x04, 0x37
        /*0002*/ 	.short	(.L_1821 - .L_1820)
.L_1820:
        /*0004*/ 	.word	0x00000082


	//----- nvinfo : EIATTR_KPARAM_INFO
	.align		4
.L_1821:
        /*0008*/ 	.byte	0x04, 0x17
        /*000a*/ 	.short	(.L_1823 - .L_1822)
.L_1822:
        /*000c*/ 	.word	0x00000000
        /*0010*/ 	.short	0x0000
        /*0012*/ 	.short	0x0000
        /*0014*/ 	.byte	0x00, 0xf0, 0xc1, 0x07


	//----- nvinfo : EIATTR_SPARSE_MMA_MASK
	.align		4
.L_1823:
        /*0018*/ 	.byte	0x03, 0x50
        /*001a*/ 	.short	0x0000


	//----- nvinfo : EIATTR_MAXREG_COUNT
	.align		4
        /*001c*/ 	.byte	0x03, 0x1b
        /*001e*/ 	.short	0x00ff


	//----- nvinfo : EIATTR_NUM_BARRIERS
	.align		4
        /*0020*/ 	.byte	0x02, 0x4c
        /*0022*/ 	.byte	0x01
	.zero		1


	//----- nvinfo : EIATTR_MERCURY_ISA_VERSION
	.align		4
        /*0024*/ 	.byte	0x03, 0x5f
        /*0026*/ 	.short	0x0101


	//----- nvinfo : EIATTR_INT_WARP_WIDE_INSTR_OFFSETS
	.align		4
        /*0028*/ 	.byte	0x04, 0x31
        /*002a*/ 	.short	(.L_1825 - .L_1824)


	//   ....[0]....
.L_1824:
        /*002c*/ 	.word	0x00003fb0


	//   ....[1]....
        /*0030*/ 	.word	0x000046d0


	//----- nvinfo : EIATTR_COOP_GROUP_MASK_REGIDS
	.align		4
.L_1825:
        /*0034*/ 	.byte	0x04, 0x29
        /*0036*/ 	.short	(.L_1827 - .L_1826)


	//   ....[0]....
.L_1826:
        /*0038*/ 	.word	0xffffffff


	//   ....[1]....
        /*003c*/ 	.word	0xffffffff


	//   ....[2]....
        /*0040*/ 	.word	0xffffffff


	//   ....[3]....
        /*0044*/ 	.word	0xffffffff


	//   ....[4]....
        /*0048*/ 	.word	0xffffffff


	//   ....[5]....
        /*004c*/ 	.word	0xffffffff


	//   ....[6]....
        /*0050*/ 	.word	0xffffffff


	//   ....[7]....
        /*0054*/ 	.word	0xffffffff


	//   ....[8]....
        /*0058*/ 	.word	0xffffffff


	//   ....[9]....
        /*005c*/ 	.word	0xffffffff


	//   ....[10]....
        /*0060*/ 	.word	0xffffffff


	//   ....[11]....
        /*0064*/ 	.word	0xffffffff


	//   ....[12]....
        /*0068*/ 	.word	0xffffffff


	//   ....[13]....
        /*006c*/ 	.word	0xffffffff


	//   ....[14]....
        /*0070*/ 	.word	0xffffffff


	//   ....[15]....
        /*0074*/ 	.word	0xffffffff


	//   ....[16]....
        /*0078*/ 	.word	0xffffffff


	//   ....[17]....
        /*007c*/ 	.word	0xffffffff


	//   ....[18]....
        /*0080*/ 	.word	0xffffffff


	//   ....[19]....
        /*0084*/ 	.word	0xffffffff


	//   ....[20]....
        /*0088*/ 	.word	0xffffffff


	//   ....[21]....
        /*008c*/ 	.word	0xffffffff


	//   ....[22]....
        /*0090*/ 	.word	0xffffffff


	//   ....[23]....
        /*0094*/ 	.word	0xffffffff


	//   ....[24]....
        /*0098*/ 	.word	0xffffffff


	//   ....[25]....
        /*009c*/ 	.word	0xffffffff


	//   ....[26]....
        /*00a0*/ 	.word	0xffffffff


	//   ....[27]....
        /*00a4*/ 	.word	0xffffffff


	//   ....[28]....
        /*00a8*/ 	.word	0xffffffff


	//   ....[29]....
        /*00ac*/ 	.word	0xffffffff


	//   ....[30]....
        /*00b0*/ 	.word	0xffffffff


	//   ....[31]....
        /*00b4*/ 	.word	0xffffffff


	//   ....[32]....
        /*00b8*/ 	.word	0xffffffff


	//   ....[33]....
        /*00bc*/ 	.word	0xffffffff


	//   ....[34]....
        /*00c0*/ 	.word	0xffffffff


	//   ....[35]....
        /*00c4*/ 	.word	0xffffffff


	//   ....[36]....
        /*00c8*/ 	.word	0xffffffff


	//   ....[37]....
        /*00cc*/ 	.word	0xffffffff


	//   ....[38]....
        /*00d0*/ 	.word	0xffffffff


	//   ....[39]....
        /*00d4*/ 	.word	0xffffffff


	//   ....[40]....
        /*00d8*/ 	.word	0xffffffff


	//   ....[41]....
        /*00dc*/ 	.word	0xffffffff


	//   ....[42]....
        /*00e0*/ 	.word	0xffffffff


	//   ....[43]....
        /*00e4*/ 	.word	0xffffffff


	//   ....[44]....
        /*00e8*/ 	.word	0xffffffff


	//   ....[45]....
        /*00ec*/ 	.word	0xffffffff


	//   ....[46]....
        /*00f0*/ 	.word	0xffffffff


	//   ....[47]....
        /*00f4*/ 	.word	0xffffffff


	//   ....[48]....
        /*00f8*/ 	.word	0xffffffff


	//   ....[49]....
        /*00fc*/ 	.word	0xffffffff


	//   ....[50]....
        /*0100*/ 	.word	0xffffffff


	//   ....[51]....
        /*0104*/ 	.word	0xffffffff


	//   ....[52]....
        /*0108*/ 	.word	0xffffffff


	//   ....[53]....
        /*010c*/ 	.word	0xffffffff


	//   ....[54]....
        /*0110*/ 	.word	0xffffffff


	//   ....[55]....
        /*0114*/ 	.word	0xffffffff


	//   ....[56]....
        /*0118*/ 	.word	0x05000006


	//   ....[57]....
        /*011c*/ 	.word	0x05000006


	//   ....[58]....
        /*0120*/ 	.word	0x05000006


	//   ....[59]....
        /*0124*/ 	.word	0x05000006


	//   ....[60]....
        /*0128*/ 	.word	0x05000006


	//   ....[61]....
        /*012c*/ 	.word	0x05000006


	//   ....[62]....
        /*0130*/ 	.word	0x05000006


	//   ....[63]....
        /*0134*/ 	.word	0x05000006


	//   ....[64]....
        /*0138*/ 	.word	0x05000006


	//   ....[65]....
        /*013c*/ 	.word	0x05000006


	//   ....[66]....
        /*0140*/ 	.word	0x05000006


	//   ....[67]....
        /*0144*/ 	.word	0x05000006


	//   ....[68]....
        /*0148*/ 	.word	0x05000006


	//   ....[69]....
        /*014c*/ 	.word	0x05000006


	//   ....[70]....
        /*0150*/ 	.word	0x05000006


	//   ....[71]....
        /*0154*/ 	.word	0x05000006


	//   ....[72]....
        /*0158*/ 	.word	0x05000006


	//   ....[73]....
        /*015c*/ 	.word	0x05000006


	//   ....[74]....
        /*0160*/ 	.word	0x05000006


	//   ....[75]....
        /*0164*/ 	.word	0x05000006


	//   ....[76]....
        /*0168*/ 	.word	0x05000006


	//   ....[77]....
        /*016c*/ 	.word	0x05000006


	//   ....[78]....
        /*0170*/ 	.word	0x05000006


	//   ....[79]....
        /*0174*/ 	.word	0x05000006


	//   ....[80]....
        /*0178*/ 	.word	0x05000006


	//   ....[81]....
        /*017c*/ 	.word	0x05000006


	//   ....[82]....
        /*0180*/ 	.word	0x05000006


	//   ....[83]....
        /*0184*/ 	.word	0x05000006


	//   ....[84]....
        /*0188*/ 	.word	0x05000006


	//   ....[85]....
        /*018c*/ 	.word	0x05000006


	//   ....[86]....
        /*0190*/ 	.word	0x05000006


	//   ....[87]....
        /*0194*/ 	.word	0x05000006


	//----- nvinfo : EIATTR_COOP_GROUP_INSTR_OFFSETS
	.align		4
.L_1827:
        /*0198*/ 	.byte	0x04, 0x28
        /*019a*/ 	.short	(.L_1829 - .L_1828)


	//   ....[0]....
.L_1828:
        /*019c*/ 	.word	0x00001640


	//   ....[1]....
        /*01a0*/ 	.word	0x00001b70


	//   ....[2]....
        /*01a4*/ 	.word	0x000020f0


	//   ....[3]....
        /*01a8*/ 	.word	0x00002ec0


	//   ....[4]....
        /*01ac*/ 	.word	0x00003b60


	//   ....[5]....
        /*01b0*/ 	.word	0x00003b80


	//   ....[6]....
        /*01b4*/ 	.word	0x00003bc0


	//   ....[7]....
        /*01b8*/ 	.word	0x00003bd0


	//   ....[8]....
        /*01bc*/ 	.word	0x00003c10


	//   ....[9]....
        /*01c0*/ 	.word	0x00003c20


	//   ....[10]....
        /*01c4*/ 	.word	0x00003c60


	//   ....[11]....
        /*01c8*/ 	.word	0x00003c70


	//   ....[12]....
        /*01cc*/ 	.word	0x00003cb0


	//   ....[13]....
        /*01d0*/ 	.word	0x00003cc0


	//   ....[14]....
        /*01d4*/ 	.word	0x00003d70


	//   ....[15]....
        /*01d8*/ 	.word	0x00003d80


	//   ....[16]....
        /*01dc*/ 	.word	0x00003d90


	//   ....[17]....
        /*01e0*/ 	.word	0x00003da0


	//   ....[18]....
        /*01e4*/ 	.word	0x00004290


	//   ....[19]....
        /*01e8*/ 	.word	0x000042b0


	//   ....[20]....
        /*01ec*/ 	.word	0x000042c0


	//   ....[21]....
        /*01f0*/ 	.word	0x000042d0


	//   ....[22]....
        /*01f4*/ 	.word	0x00004330


	//   ....[23]....
        /*01f8*/ 	.word	0x00004340


	//   ....[24]....
        /*01fc*/ 	.word	0x000043a0


	//   ....[25]....
        /*0200*/ 	.word	0x000043b0


	//   ....[26]....
        /*0204*/ 	.word	0x00004410


	//   ....[27]....
        /*0208*/ 	.word	0x00004420


	//   ....[28]....
        /*020c*/ 	.word	0x00004480


	//   ....[29]....
        /*0210*/ 	.word	0x00004490


	//   ....[30]....
        /*0214*/ 	.word	0x000044f0


	//   ....[31]....
        /*0218*/ 	.word	0x00004500


	//   ....[32]....
        /*021c*/ 	.word	0x00004510


	//   ....[33]....
        /*0220*/ 	.word	0x00004520


	//   ....[34]....
        /*0224*/ 	.word	0x000057d0


	//   ....[35]....
        /*0228*/ 	.word	0x00005810


	//   ....[36]....
        /*022c*/ 	.word	0x000059a0


	//   ....[37]....
        /*0230*/ 	.word	0x000059e0


	//   ....[38]....
        /*0234*/ 	.word	0x00005b70


	//   ....[39]....
        /*0238*/ 	.word	0x00005bb0


	//   ....[40]....
        /*023c*/ 	.word	0x00005d40


	//   ....[41]....
        /*0240*/ 	.word	0x00005d80


	//   ....[42]....
        /*0244*/ 	.word	0x00005eb0


	//   ....[43]....
        /*0248*/ 	.word	0x00005ed0


	//   ....[44]....
        /*024c*/ 	.word	0x00006470


	//   ....[45]....
        /*0250*/ 	.word	0x00006bb0


	//   ....[46]....
        /*0254*/ 	.word	0x00007010


	//   ....[47]....
        /*0258*/ 	.word	0x00007060


	//   ....[48]....
        /*025c*/ 	.word	0x000070c0


	//   ....[49]....
        /*0260*/ 	.word	0x00007110


	//   ....[50]....
        /*0264*/ 	.word	0x00007130


	//   ....[51]....
        /*0268*/ 	.word	0x000072a0


	//   ....[52]....
        /*026c*/ 	.word	0x000072d0


	//   ....[53]....
        /*0270*/ 	.word	0x00007330


	//   ....[54]....
        /*0274*/ 	.word	0x00007390


	//   ....[55]....
        /*0278*/ 	.word	0x000073b0


	//   ....[56]....
        /*027c*/ 	.word	0x000077e0


	//   ....[57]....
        /*0280*/ 	.word	0x00007830


	//   ....[58]....
        /*0284*/ 	.word	0x000078c0


	//   ....[59]....
        /*0288*/ 	.word	0x00007910


	//   ....[60]....
        /*028c*/ 	.word	0x00007990


	//   ....[61]....
        /*0290*/ 	.word	0x000079e0


	//   ....[62]....
        /*0294*/ 	.word	0x00007a60


	//   ....[63]....
        /*0298*/ 	.word	0x00007ab0


	//   ....[64]....
        /*029c*/ 	.word	0x00007b30


	//   ....[65]....
        /*02a0*/ 	.word	0x00007b80


	//   ....[66]....
        /*02a4*/ 	.word	0x00007c10


	//   ....[67]....
        /*02a8*/ 	.word	0x00007cb0


	//   ....[68]....
        /*02ac*/ 	.word	0x00007d50


	//   ....[69]....
        /*02b0*/ 	.word	0x00007e10


	//   ....[70]....
        /*02b4*/ 	.word	0x00007e50


	//   ....[71]....
        /*02b8*/ 	.word	0x00007ea0


	//   ....[72]....
        /*02bc*/ 	.word	0x00007f40


	//   ....[73]....
        /*02c0*/ 	.word	0x00007f90


	//   ....[74]....
        /*02c4*/ 	.word	0x00008040


	//   ....[75]....
        /*02c8*/ 	.word	0x00008090


	//   ....[76]....
        /*02cc*/ 	.word	0x00008150


	//   ....[77]....
        /*02d0*/ 	.word	0x000081a0


	//   ....[78]....
        /*02d4*/ 	.word	0x00008250


	//   ....[79]....
        /*02d8*/ 	.word	0x000082a0


	//   ....[80]....
        /*02dc*/ 	.word	0x00008350


	//   ....[81]....
        /*02e0*/ 	.word	0x000083a0


	//   ....[82]....
        /*02e4*/ 	.word	0x00008460


	//   ....[83]....
        /*02e8*/ 	.word	0x000084b0


	//   ....[84]....
        /*02ec*/ 	.word	0x000084e0


	//   ....[85]....
        /*02f0*/ 	.word	0x00008560


	//   ....[86]....
        /*02f4*/ 	.word	0x00008590


	//   ....[87]....
        /*02f8*/ 	.word	0x000085e0


	//----- nvinfo : EIATTR_VRC_CTA_INIT_COUNT
	.align		4
.L_1829:
        /*02fc*/ 	.byte	0x02, 0x4a
	.zero		1
	.zero		1


	//----- nvinfo : EIATTR_EXIT_INSTR_OFFSETS
	.align		4
        /*0300*/ 	.byte	0x04, 0x1c
        /*0302*/ 	.short	(.L_1831 - .L_1830)


	//   ....[0]....
.L_1830:
        /*0304*/ 	.word	0x000074c0


	//   ....[1]....
        /*0308*/ 	.word	0x00007780


	//----- nvinfo : EIATTR_MAX_THREADS
	.align		4
.L_1831:
        /*030c*/ 	.byte	0x04, 0x05
        /*030e*/ 	.short	(.L_1833 - .L_1832)
.L_1832:
        /*0310*/ 	.word	0x00000040
        /*0314*/ 	.word	0x00000001
        /*0318*/ 	.word	0x00000001


	//----- nvinfo : EIATTR_CRS_STACK_SIZE
	.align		4
.L_1833:
        /*031c*/ 	.byte	0x04, 0x1e
        /*031e*/ 	.short	(.L_1835 - .L_1834)
.L_1834:
        /*0320*/ 	.word	0x00000000


	//----- nvinfo : EIATTR_CBANK_PARAM_SIZE
	.align		4
.L_1835:
        /*0324*/ 	.byte	0x03, 0x19
        /*0326*/ 	.short	0x01f0


	//----- nvinfo : EIATTR_PARAM_CBANK
	.align		4
        /*0328*/ 	.byte	0x04, 0x0a
        /*032a*/ 	.short	(.L_1837 - .L_1836)
	.align		4
.L_1836:
        /*032c*/ 	.word	index@(.nv.constant0._Z25selective_scan_bwd_kernelI32Selective_Scan_bwd_kernel_traitsILi64ELi16ELb0ELb1ELb0ELb0ELb0EN3c108BFloat16EfEEv12SSMParamsBwd)
        /*0330*/ 	.short	0x0380
        /*0332*/ 	.short	0x01f0


	//----- nvinfo : EIATTR_SW_WAR
	.align		4
.L_1837:
        /*0334*/ 	.byte	0x04, 0x36
        /*0336*/ 	.short	(.L_1839 - .L_1838)
.L_1838:
        /*0338*/ 	.word	0x00000008
.L_1839:


//--------------------- .nv.info._Z25selective_scan_bwd_kernelI32Selective_Scan_bwd_kernel_traitsILi64ELi16ELb0ELb1ELb0ELb0ELb1EN3c108BFloat16EfEEv12SSMParamsBwd --------------------------
	.section	.nv.info._Z25selective_scan_bwd_kernelI32Selective_Scan_bwd_kernel_traitsILi64ELi16ELb0ELb1ELb0ELb0ELb1EN3c108BFloat16EfEEv12SSMParamsBwd,"",@"SHT_CUDA_INFO"
	.sectionflags	@""
	.align	4


	//----- nvinfo : EIATTR_CUDA_API_VERSION
	.align		4
        /*0000*/ 	.byte	0x04, 0x37
        /*0002*/ 	.short	(.L_1841 - .L_1840)
.L_1840:
        /*0004*/ 	.word	0x00000082


	//----- nvinfo : EIATTR_KPARAM_INFO
	.align		4
.L_1841:
        /*0008*/ 	.byte	0x04, 0x17
        /*000a*/ 	.short	(.L_1843 - .L_1842)
.L_1842:
        /*000c*/ 	.word	0x00000000
        /*0010*/ 	.short	0x0000
        /*0012*/ 	.short	0x0000
        /*0014*/ 	.byte	0x00, 0xf0, 0xc1, 0x07


	//----- nvinfo : EIATTR_SPARSE_MMA_MASK
	.align		4
.L_1843:
        /*0018*/ 	.byte	0x03, 0x50
        /*001a*/ 	.short	0x0000


	//----- nvinfo : EIATTR_MAXREG_COUNT
	.align		4
        /*001c*/ 	.byte	0x03, 0x1b
        /*001e*/ 	.short	0x00ff


	//----- nvinfo : EIATTR_NUM_BARRIERS
	.align		4
        /*0020*/ 	.byte	0x02, 0x4c
        /*0022*/ 	.byte	0x01
	.zero		1


	//----- nvinfo : EIATTR_MERCURY_ISA_VERSION
	.align		4
        /*0024*/ 	.byte	0x03, 0x5f
        /*0026*/ 	.short	0x0101


	//----- nvinfo : EIATTR_INT_WARP_WIDE_INSTR_OFFSETS
	.align		4
        /*0028*/ 	.byte	0x04, 0x31
        /*002a*/ 	.short	(.L_1845 - .L_1844)


	//   ....[0]....
.L_1844:
        /*002c*/ 	.word	0x00006590


	//   ....[1]....
        /*0030*/ 	.word	0x00006db0


	//----- nvinfo : EIATTR_COOP_GROUP_MASK_REGIDS
	.align		4
.L_1845:
        /*0034*/ 	.byte	0x04, 0x29
        /*0036*/ 	.short	(.L_1847 - .L_1846)


	//   ....[0]....
.L_1846:
        /*0038*/ 	.word	0xffffffff


	//   ....[1]....
        /*003c*/ 	.word	0xffffffff


	//   ....[2]....
        /*0040*/ 	.word	0xffffffff


	//   ....[3]....
        /*0044*/ 	.word	0xffffffff


	//   ....[4]....
        /*0048*/ 	.word	0xffffffff


	//   ....[5]....
        /*004c*/ 	.word	0xffffffff


	//   ....[6]....
        /*0050*/ 	.word	0xffffffff


	//   ....[7]....
        /*0054*/ 	.word	0xffffffff


	//   ....[8]....
        /*0058*/ 	.word	0xffffffff


	//   ....[9]....
        /*005c*/ 	.word	0xffffffff


	//   ....[10]....
        /*0060*/ 	.word	0xffffffff


	//   ....[11]....
        /*0064*/ 	.word	0xffffffff


	//   ....[12]....
        /*0068*/ 	.word	0xffffffff


	//   ....[13]....
        /*006c*/ 	.word	0xffffffff


	//   ....[14]....
        /*0070*/ 	.word	0xffffffff


	//   ....[15]....
        /*0074*/ 	.word	0xffffffff


	//   ....[16]....
        /*0078*/ 	.word	0xffffffff


	//   ....[17]....
        /*007c*/ 	.word	0xffffffff


	//   ....[18]....
        /*0080*/ 	.word	0xffffffff


	//   ....[19]....
        /*0084*/ 	.word	0xffffffff


	//   ....[20]....
        /*0088*/ 	.word	0xffffffff


	//   ....[21]....
        /*008c*/ 	.word	0xffffffff


	//   ....[22]....
        /*0090*/ 	.word	0xffffffff


	//   ....[23]....
        /*0094*/ 	.word	0xffffffff


	//   ....[24]....
        /*0098*/ 	.word	0xffffffff


	//   ....[25]....
        /*009c*/ 	.word	0xffffffff


	//   ....[26]....
        /*00a0*/ 	.word	0xffffffff


	//   ....[27]....
        /*00a4*/ 	.word	0xffffffff


	//   ....[28]....
        /*00a8*/ 	.word	0xffffffff


	//   ....[29]....
        /*00ac*/ 	.word	0xffffffff


	//   ....[30]....
        /*00b0*/ 	.word	0xffffffff


	//   ....[31]....
        /*00b4*/ 	.word	0xffffffff


	//   ....[32]....
        /*00b8*/ 	.word	0xffffffff


	//   ....[33]....
        /*00bc*/ 	.word	0xffffffff


	//   ....[34]....
        /*00c0*/ 	.word	0xffffffff


	//   ....[35]....
        /*00c4*/ 	.word	0xffffffff


	//   ....[36]....
        /*00c8*/ 	.word	0xffffffff


	//   ....[37]....
        /*00cc*/ 	.word	0xffffffff


	//   ....[38]....
        /*00d0*/ 	.word	0xffffffff


	//   ....[39]....
        /*00d4*/ 	.word	0xffffffff


	//   ....[40]....
        /*00d8*/ 	.word	0xffffffff


	//   ....[41]....
        /*00dc*/ 	.word	0xffffffff


	//   ....[42]....
        /*00e0*/ 	.word	0xffffffff


	//   ....[43]....
        /*00e4*/ 	.word	0xffffffff


	//   ....[44]....
        /*00e8*/ 	.word	0xffffffff


	//   ....[45]....
        /*00ec*/ 	.word	0xffffffff


	//   ....[46]....
        /*00f0*/ 	.word	0xffffffff


	//   ....[47]....
        /*00f4*/ 	.word	0xffffffff


	//   ....[48]....
        /*00f8*/ 	.word	0xffffffff


	//   ....[49]....
        /*00fc*/ 	.word	0xffffffff


	//   ....[50]....
        /*0100*/ 	.word	0xffffffff


	//   ....[51]....
        /*0104*/ 	.word	0xffffffff


	//   ....[52]....
        /*0108*/ 	.word	0xffffffff


	//   ....[53]....
        /*010c*/ 	.word	0xffffffff


	//   ....[54]....
        /*0110*/ 	.word	0xffffffff


	//   ....[55]....
        /*0114*/ 	.word	0xffffffff


	//   ....[56]....
        /*0118*/ 	.word	0xffffffff


	//   ....[57]....
        /*011c*/ 	.word	0xffffffff


	//   ....[58]....
        /*0120*/ 	.word	0xffffffff


	//   ....[59]....
        /*0124*/ 	.word	0xffffffff


	//   ....[60]....
        /*0128*/ 	.word	0x05000006


	//   ....[61]....
        /*012c*/ 	.word	0x05000006


	//   ....[62]....
        /*0130*/ 	.word	0x05000006


	//   ....[63]....
        /*0134*/ 	.word	0x05000006


	//   ....[64]....
        /*0138*/ 	.word	0x05000006


	//   ....[65]....
        /*013c*/ 	.word	0x05000006


	//   ....[66]....
        /*0140*/ 	.word	0x05000006


	//   ....[67]....
        /*0144*/ 	.word	0x05000006


	//   ....[68]....
        /*0148*/ 	.word	0x05000006


	//   ....[69]....
        /*014c*/ 	.word	0x05000006


	//   ....[70]....
        /*0150*/ 	.word	0x05000006


	//   ....[71]....
        /*0154*/ 	.word	0x05000006


	//   ....[72]....
        /*0158*/ 	.word	0x05000006


	//   ....[73]....
        /*015c*/ 	.word	0x05000006


	//   ....[74]....
        /*0160*/ 	.word	0x05000006


	//   ....[75]....
        /*0164*/ 	.word	0x05000006


	//   ....[76]....
        /*0168*/ 	.word	0x05000006


	//   ....[77]....
        /*016c*/ 	.word	0x05000006


	//   ....[78]....
        /*0170*/ 	.word	0x05000006


	//   ....[79]....
        /*0174*/ 	.word	0x05000006


	//   ....[80]....
        /*0178*/ 	.word	0x05000006


	//   ....[81]....
        /*017c*/ 	.word	0x05000006


	//   ....[82]....
        /*0180*/ 	.word	0x05000006


	//   ....[83]....
        /*0184*/ 	.word	0x05000006


	//   ....[84]....
        /*0188*/ 	.word	0x05000006


	//   ....[85]....
        /*018c*/ 	.word	0x05000006


	//   ....[86]....
        /*0190*/ 	.word	0x05000006


	//   ....[87]....
        /*0194*/ 	.word	0x05000006


	//   ....[88]....
        /*0198*/ 	.word	0x05000006


	//   ....[89]....
        /*019c*/ 	.word	0x05000006


	//   ....[90]....
        /*01a0*/ 	.word	0x05000006


	//   ....[91]....
        /*01a4*/ 	.word	0x05000006


	//----- nvinfo : EIATTR_COOP_GROUP_INSTR_OFFSETS
	.align		4
.L_1847:
        /*01a8*/ 	.byte	0x04, 0x28
        /*01aa*/ 	.short	(.L_1849 - .L_1848)


	//   ....[0]....
.L_1848:
        /*01ac*/ 	.word	0x00001780


	//   ....[1]....
        /*01b0*/ 	.word	0x00001d10


	//   ....[2]....
        /*01b4*/ 	.word	0x000021b0


	//   ....[3]....
        /*01b8*/ 	.word	0x00002700


	//   ....[4]....
        /*01bc*/ 	.word	0x00002e20


	//   ....[5]....
        /*01c0*/ 	.word	0x00003a40


	//   ....[6]....
        /*01c4*/ 	.word	0x000043e0


	//   ....[7]....
        /*01c8*/ 	.word	0x000054d0


	//   ....[8]....
        /*01cc*/ 	.word	0x00006150


	//   ....[9]....
        /*01d0*/ 	.word	0x00006160


	//   ....[10]....
        /*01d4*/ 	.word	0x000061a0


	//   ....[11]....
        /*01d8*/ 	.word	0x000061b0


	//   ....[12]....
        /*01dc*/ 	.word	0x000061f0


	//   ....[13]....
        /*01e0*/ 	.word	0x00006200


	//   ....[14]....
        /*01e4*/ 	.word	0x00006240


	//   ....[15]....
        /*01e8*/ 	.word	0x00006250


	//   ....[16]....
        /*01ec*/ 	.word	0x00006290


	//   ....[17]....
        /*01f0*/ 	.word	0x000062a0


	//   ....[18]....
        /*01f4*/ 	.word	0x00006350


	//   ....[19]....
        /*01f8*/ 	.word	0x00006360


	//   ....[20]....
        /*01fc*/ 	.word	0x00006370


	//   ....[21]....
        /*0200*/ 	.word	0x00006380


	//   ....[22]....
        /*0204*/ 	.word	0x00006870


	//   ....[23]....
        /*0208*/ 	.word	0x00006890


	//   ....[24]....
        /*020c*/ 	.word	0x000068a0


	//   ....[25]....
        /*0210*/ 	.word	0x000068b0


	//   ....[26]....
        /*0214*/ 	.word	0x00006900


	//   ....[27]....
        /*0218*/ 	.word	0x00006920


	//   ....[28]....
        /*021c*/ 	.word	0x00006980


	//   ....[29]....
        /*0220*/ 	.word	0x00006990


	//   ....[30]....
        /*0224*/ 	.word	0x000069e0


	//   ....[31]....
        /*0228*/ 	.word	0x00006a00


	//   ....[32]....
        /*022c*/ 	.word	0x00006a50


	//   ....[33]....
        /*0230*/ 	.word	0x00006a70


	//   ....[34]....
        /*0234*/ 	.word	0x00006ad0


	//   ....[35]....
        /*0238*/ 	.word	0x00006ae0


	//   ....[36]....
        /*023c*/ 	.word	0x00006af0


	//   ....[37]....
        /*0240*/ 	.word	0x00006b00


	//   ....[38]....
        /*0244*/ 	.word	0x00007dd0


	//   ....[39]....
        /*0248*/ 	.word	0x00007e10


	//   ....[40]....
        /*024c*/ 	.word	0x00007e80


	//   ....[41]....
        /*0250*/ 	.word	0x00007ec0


	//   ....[42]....
        /*0254*/ 	.word	0x00008050


	//   ....[43]....
        /*0258*/ 	.word	0x00008090


	//   ....[44]....
        /*025c*/ 	.word	0x00008220


	//   ....[45]....
        /*0260*/ 	.word	0x00008260


	//   ....[46]....
        /*0264*/ 	.word	0x000083f0


	//   ....[47]....
        /*0268*/ 	.word	0x00008430


	//   ....[48]....
        /*026c*/ 	.word	0x00008a30


	//   ....[49]....
        /*0270*/ 	.word	0x000091c0


	//   ....[50]....
        /*0274*/ 	.word	0x000095a0


	//   ....[51]....
        /*0278*/ 	.word	0x000095f0


	//   ....[52]....
        /*027c*/ 	.word	0x00009650


	//   ....[53]....
        /*0280*/ 	.word	0x000096a0


	//   ....[54]....
        /*0284*/ 	.word	0x000096c0


	//   ....[55]....
        /*0288*/ 	.word	0x00009830


	//   ....[56]....
        /*028c*/ 	.word	0x00009870


	//   ....[57]....
        /*0290*/ 	.word	0x000098d0


	//   ....[58]....
        /*0294*/ 	.word	0x00009920


	//   ....[59]....
        /*0298*/ 	.word	0x00009940


	//   ....[60]....
        /*029c*/ 	.word	0x00009d70


	//   ....[61]....
        /*02a0*/ 	.word	0x00009dc0


	//   ....[62]....
        /*02a4*/ 	.word	0x00009e40


	//   ....[63]....
        /*02a8*/ 	.word	0x00009e90


	//   ....[64]....
        /*02ac*/ 	.word	0x00009f10


	//   ....[65]....
        /*02b0*/ 	.word	0x00009f60


	//   ....[66]....
        /*02b4*/ 	.word	0x00009fe0


	//   ....[67]....
        /*02b8*/ 	.word	0x0000a030


	//   ....[68]....
        /*02bc*/ 	.word	0x0000a0b0


	//   ....[69]....
        /*02c0*/ 	.word	0x0000a100


	//   ....[70]....
        /*02c4*/ 	.word	0x0000a190


	//   ....[71]....
        /*02c8*/ 	.word	0x0000a230


	//   ....[72]....
        /*02cc*/ 	.word	0x0000a2d0


	//   ....[73]....
        /*02d0*/ 	.word	0x0000a390


	//   ....[74]....
        /*02d4*/ 	.word	0x0000a3d0


	//   ....[75]....
        /*02d8*/ 	.word	0x0000a420


	//   ....[76]....
        /*02dc*/ 	.word	0x0000a4c0


	//   ....[77]....
        /*02e0*/ 	.word	0x0000a510


	//   ....[78]....
        /*02e4*/ 	.word	0x0000a5c0


	//   ....[79]....
        /*02e8*/ 	.word	0x0000a610


	//   ....[80]....
        /*02ec*/ 	.word	0x0000a6d0


	//   ....[81]....
        /*02f0*/ 	.word	0x0000a720


	//   ....[82]....
        /*02f4*/ 	.word	0x0000a7d0


	//   ....[83]....
        /*02f8*/ 	.word	0x0000a820


	//   ....[84]....
        /*02fc*/ 	.word	0x0000a8d0


	//   ....[85]....
        /*0300*/ 	.word	0x0000a920


	//   ....[86]....
        /*0304*/ 	.word	0x0000a9e0


	//   ....[87]....
        /*0308*/ 	.word	0x0000aa30


	//   ....[88]....
        /*030c*/ 	.word	0x0000aa60


	//   ....[89]....
        /*0310*/ 	.word	0x0000aae0


	//   ....[90]....
        /*0314*/ 	.word	0x0000ab20


	//   ....[91]....
        /*0318*/ 	.word	0x0000ab70


	//----- nvinfo : EIATTR_VRC_CTA_INIT_COUNT
	.align		4
.L_1849:
        /*031c*/ 	.byte	0x02, 0x4a
	.zero		1
	.zero		1


	//----- nvinfo : EIATTR_EXIT_INSTR_OFFSETS
	.align		4
        /*0320*/ 	.byte	0x04, 0x1c
        /*0322*/ 	.short	(.L_1851 - .L_1850)


	//   ....[0]....
.L_1850:
        /*0324*/ 	.word	0x00009a50


	//   ....[1]....
        /*0328*/ 	.word	0x00009d10


	//----- nvinfo : EIATTR_MAX_THREADS
	.align		4
.L_1851:
        /*032c*/ 	.byte	0x04, 0x05
        /*032e*/ 	.short	(.L_1853 - .L_1852)
.L_1852:
        /*0330*/ 	.word	0x00000040
        /*0334*/ 	.word	0x00000001
        /*0338*/ 	.word	0x00000001


	//----- nvinfo : EIATTR_CRS_STACK_SIZE
	.align		4
.L_1853:
        /*033c*/ 	.byte	0x04, 0x1e
        /*033e*/ 	.short	(.L_1855 - .L_1854)
.L_1854:
        /*0340*/ 	.word	0x00000000


	//----- nvinfo : EIATTR_CBANK_PARAM_SIZE
	.align		4
.L_1855:
        /*0344*/ 	.byte	0x03, 0x19
        /*0346*/ 	.short	0x01f0


	//----- nvinfo : EIATTR_PARAM_CBANK
	.align		4
        /*0348*/ 	.byte	0x04, 0x0a
        /*034a*/ 	.short	(.L_1857 - .L_1856)
	.align		4
.L_1856:
        /*034c*/ 	.word	index@(.nv.constant0._Z25selective_scan_bwd_kernelI32Selective_Scan_bwd_kernel_traitsILi64ELi16ELb0ELb1ELb0ELb0ELb1EN3c108BFloat16EfEEv12SSMParamsBwd)
        /*0350*/ 	.short	0x0380
        /*0352*/ 	.short	0x01f0


	//----- nvinfo : EIATTR_SW_WAR
	.align		4
.L_1857:
        /*0354*/ 	.byte	0x04, 0x36
        /*0356*/ 	.short	(.L_1859 - .L_1858)
.L_1858:
        /*0358*/ 	.word	0x00000008
.L_1859:


//--------------------- .nv.info._Z25selective_scan_bwd_kernelI32Selective_Scan_bwd_kernel_traitsILi64ELi16ELb0ELb1ELb0ELb1ELb0EN3c108BFloat16EfEEv12SSMParamsBwd --------------------------
	.section	.nv.info._Z25selective_scan_bwd_kernelI32Selective_Scan_bwd_kernel_traitsILi64ELi16ELb0ELb1ELb0ELb1ELb0EN3c108BFloat16EfEEv12SSMParamsBwd,"",@"SHT_CUDA_INFO"
	.sectionflags	@""
	.align	4


	//----- nvinfo : EIATTR_CUDA_API_VERSION
	.align		4
        /*0000*/ 	.byte	0x04, 0x37
        /*0002*/ 	.short	(.L_1861 - .L_1860)
.L_1860:
        /*0004*/ 	.word	0x00000082


	//----- nvinfo : EIATTR_KPARAM_INFO
	.align		4
.L_1861:
        /*0008*/ 	.byte	0x04, 0x17
        /*000a*/ 	.short	(.L_1863 - .L_1862)
.L_1862:
        /*000c*/ 	.word	0x00000000
        /*0010*/ 	.short	0x0000
        /*0012*/ 	.short	0x0000
        /*0014*/ 	.byte	0x00, 0xf0, 0xc1, 0x07


	//----- nvinfo : EIATTR_SPARSE_MMA_MASK
	.align		4
.L_1863:
        /*0018*/ 	.byte	0x03, 0x50
        /*001a*/ 	.short	0x0000


	//----- nvinfo : EIATTR_MAXREG_COUNT
	.align		4
        /*001c*/ 	.byte	0x03, 0x1b
        /*001e*/ 	.short	0x00ff


	//----- nvinfo : EIATTR_NUM_BARRIERS
	.align		4
        /*0020*/ 	.byte	0x02, 0x4c
        /*0022*/ 	.byte	0x01
	.zero		1


	//----- nvinfo : EIATTR_MERCURY_ISA_VERSION
	.align		4
        /*0024*/ 	.byte	0x03, 0x5f
        /*0026*/ 	.short	0x0101


	//----- nvinfo : EIATTR_INT_WARP_WIDE_INSTR_OFFSETS
	.align		4
        /*0028*/ 	.byte	0x04, 0x31
        /*002a*/ 	.short	(.L_1865 - .L_1864)


	//   ....[0]....
.L_1864:
        /*002c*/ 	.word	0x000057c0


	//----- nvinfo : EIATTR_COOP_GROUP_MASK_REGIDS
	.align		4
.L_1865:
        /*0030*/ 	.byte	0x04, 0x29
        /*0032*/ 	.short	(.L_1867 - .L_1866)


	//   ....[0]....
.L_1866:
        /*0034*/ 	.word	0xffffffff


	//   ....[1]....
        /*0038*/ 	.word	0xffffffff


	//   ....[2]....
        /*003c*/ 	.word	0xffffffff


	//   ....[3]....
        /*0040*/ 	.word	0xffffffff


	//   ....[4]....
        /*0044*/ 	.word	0xffffffff


	//   ....[5]....
        /*0048*/ 	.word	0xffffffff


	//   ....[6]....
        /*004c*/ 	.word	0xffffffff


	//   ....[7]....
        /*0050*/ 	.word	0xffffffff


	//   ....[8]....
        /*0054*/ 	.word	0xffffffff


	//   ....[9]....
        /*0058*/ 	.word	0xffffffff


	//   ....[10]....
        /*005c*/ 	.word	0xffffffff


	//   ....[11]....
        /*0060*/ 	.word	0xffffffff


	//   ....[12]....
        /*0064*/ 	.word	0xffffffff


	//   ....[13]....
        /*0068*/ 	.word	0xffffffff


	//   ....[14]....
        /*006c*/ 	.word	0xffffffff


	//   ....[15]....
        /*0070*/ 	.word	0xffffffff


	//   ....[16]....
        /*0074*/ 	.word	0xffffffff


	//   ....[17]....
        /*0078*/ 	.word	0xffffffff


	//   ....[18]....
        /*007c*/ 	.word	0xffffffff


	//   ....[19]....
        /*0080*/ 	.word	0xffffffff


	//   ....[20]....
        /*0084*/ 	.word	0xffffffff


	//   ....[21]....
        /*0088*/ 	.word	0xffffffff


	//   ....[22]....
        /*008c*/ 	.word	0xffffffff


	//   ....[23]....
        /*0090*/ 	.word	0xffffffff


	//   ....[24]....
        /*0094*/ 	.word	0xffffffff


	//   ....[25]....
        /*0098*/ 	.word	0xffffffff


	//   ....[26]....
        /*009c*/ 	.word	0xffffffff


	//   ....[27]....
        /*00a0*/ 	.word	0xffffffff


	//   ....[28]....
        /*00a4*/ 	.word	0xffffffff


	//   ....[29]....
        /*00a8*/ 	.word	0xffffffff


	//   ....[30]....
        /*00ac*/ 	.word	0xffffffff


	//   ....[31]....
        /*00b0*/ 	.word	0xffffffff


	//   ....[32]....
        /*00b4*/ 	.word	0xffffffff


	//   ....[33]....
        /*00b8*/ 	.word	0xffffffff


	//   ....[34]....
        /*00bc*/ 	.word	0xffffffff


	//   ....[35]....
        /*00c0*/ 	.word	0xffffffff


	//   ....[36]....
        /*00c4*/ 	.word	0xffffffff


	//   ....[37]....
        /*00c8*/ 	.word	0xffffffff


	//   ....[38]....
        /*00cc*/ 	.word	0xffffffff


	//   ....[39]....
        /*00d0*/ 	.word	0xffffffff


	//   ....[40]....
        /*00d4*/ 	.word	0xffffffff


	//   ....[41]....
        /*00d8*/ 	.word	0xffffffff


	//   ....[42]....
        /*00dc*/ 	.word	0xffffffff


	//   ....[43]....
        /*00e0*/ 	.word	0xffffffff


	//   ....[44]....
        /*00e4*/ 	.word	0xffffffff


	//   ....[45]....
        /*00e8*/ 	.word	0xffffffff


	//   ....[46]....
        /*00ec*/ 	.word	0xffffffff


	//   ....[47]....
        /*00f0*/ 	.word	0xffffffff


	//   ....[48]....
        /*00f4*/ 	.word	0xffffffff


	//   ....[49]....
        /*00f8*/ 	.word	0xffffffff


	//   ....[50]....
        /*00fc*/ 	.word	0xffffffff


	//   ....[51]....
        /*0100*/ 	.word	0xffffffff


	//   ....[52]....
        /*0104*/ 	.word	0xffffffff


	//   ....[53]....
        /*0108*/ 	.word	0xffffffff


	//   ....[54]....
        /*010c*/ 	.word	0xffffffff


	//   ....[55]....
        /*0110*/ 	.word	0xffffffff


	//   ....[56]....
        /*0114*/ 	.word	0xffffffff


	//   ....[57]....
        /*0118*/ 	.word	0x050000f2


	//   ....[58]....
        /*011c*/ 	.word	0x050000f2


	//   ....[59]....
        /*0120*/ 	.word	0x050000f2


	//   ....[60]....
        /*0124*/ 	.word	0x050000f2


	//   ....[61]....
        /*0128*/ 	.word	0x050000f2


	//   ....[62]....
        /*012c*/ 	.word	0x050000f2


	//   ....[63]....
        /*0130*/ 	.word	0x050000f2


	//   ....[64]....
        /*0134*/ 	.word	0x050000f2


	//   ....[65]....
        /*0138*/ 	.word	0x050000f2


	//   ....[66]....
        /*013c*/ 	.word	0x050000f2


	//   ....[67]....
        /*0140*/ 	.word	0x050000f2


	//   ....[68]....
        /*0144*/ 	.word	0x050000f2


	//   ....[69]....
        /*0148*/ 	.word	0x050000f2


	//   ....[70]....
        /*014c*/ 	.word	0x050000f2


	//   ....[71]....
        /*0150*/ 	.word	0x050000f2


	//   ....[72]....
        /*0154*/ 	.word	0x050000f2


	//   ....[73]....
        /*0158*/ 	.word	0x050000f2


	//   ....[74]....
        /*015c*/ 	.word	0x050000f2


	//   ....[75]....
        /*0160*/ 	.word	0x050000f2


	//   ....[76]....
        /*0164*/ 	.word	0x050000f2


	//   ....[77]....
        /*0168*/ 	.word	0x050000f2


	//   ....[78]....
        /*016c*/ 	.word	0x050000f2


	//   ....[79]....
        /*0170*/ 	.word	0x050000f2


	//   ....[80]....
        /*0174*/ 	.word	0x050000f2


	//   ....[81]....
        /*0178*/ 	.word	0x050000f2


	//   ....[82]....
        /*017c*/ 	.word	0x050000f2


	//   ....[83]....
        /*0180*/ 	.word	0x050000f2


	//   ....[84]....
        /*0184*/ 	.word	0x050000f2


	//   ....[85]....
        /*0188*/ 	.word	0x050000f2


	//   ....[86]....
        /*018c*/ 	.word	0x050000f2


	//   ....[87]....
        /*0190*/ 	.word	0x050000f2


	//   ....[88]....
        /*0194*/ 	.word	0x050000f2


	//----- nvinfo : EIATTR_COOP_GROUP_INSTR_OFFSETS
	.align		4
.L_1867:
        /*0198*/ 	.byte	0x04, 0x28
        /*019a*/ 	.short	(.L_1869 - .L_1868)


	//   ....[0]....
.L_1868:
        /*019c*/ 	.word	0x00001630


	//   ....[1]....
        /*01a0*/ 	.word	0x00001b80


	//   ....[2]....
        /*01a4*/ 	.word	0x00002130


	//   ....[3]....
        /*01a8*/ 	.word	0x000050d0


	//   ....[4]....
        /*01ac*/ 	.word	0x00005d70


	//   ....[5]....
        /*01b0*/ 	.word	0x00005d90


	//   ....[6]....
        /*01b4*/ 	.word	0x00005dd0


	//   ....[7]....
        /*01b8*/ 	.word	0x00005de0


	//   ....[8]....
        /*01bc*/ 	.word	0x00005e20


	//   ....[9]....
        /*01c0*/ 	.word	0x00005e30


	//   ....[10]....
        /*01c4*/ 	.word	0x00005e70


	//   ....[11]....
        /*01c8*/ 	.word	0x00005e80


	//   ....[12]....
        /*01cc*/ 	.word	0x00005ec0


	//   ....[13]....
        /*01d0*/ 	.word	0x00005ed0


	//   ....[14]....
        /*01d4*/ 	.word	0x00005f80


	//   ....[15]....
        /*01d8*/ 	.word	0x00005f90


	//   ....[16]....
        /*01dc*/ 	.word	0x00005fa0


	//   ....[17]....
        /*01e0*/ 	.word	0x00005fb0


	//   ....[18]....
        /*01e4*/ 	.word	0x00006490


	//   ....[19]....
        /*01e8*/ 	.word	0x000064b0


	//   ....[20]....
        /*01ec*/ 	.word	0x000064c0


	//   ....[21]....
        /*01f0*/ 	.word	0x000064d0


	//   ....[22]....
        /*01f4*/ 	.word	0x00006520


	//   ....[23]....
        /*01f8*/ 	.word	0x00006540


	//   ....[24]....
        /*01fc*/ 	.word	0x000065a0


	//   ....[25]....
        /*0200*/ 	.word	0x000065b0


	//   ....[26]....
        /*0204*/ 	.word	0x00006600


	//   ....[27]....
        /*0208*/ 	.word	0x00006620


	//   ....[28]....
        /*020c*/ 	.word	0x00006680


	//   ....[29]....
        /*0210*/ 	.word	0x00006690


	//   ....[30]....
        /*0214*/ 	.word	0x000066e0


	//   ....[31]....
        /*0218*/ 	.word	0x00006700


	//   ....[32]....
        /*021c*/ 	.word	0x00006710


	//   ....[33]....
        /*0220*/ 	.word	0x00006720


	//   ....[34]....
        /*0224*/ 	.word	0x000079d0


	//   ....[35]....
        /*0228*/ 	.word	0x00007a10


	//   ....[36]....
        /*022c*/ 	.word	0x00007af0


	//   ....[37]....
        /*0230*/ 	.word	0x00007b30


	//   ....[38]....
        /*0234*/ 	.word	0x00007cc0


	//   ....[39]....
        /*0238*/ 	.word	0x00007d00


	//   ....[40]....
        /*023c*/ 	.word	0x00007e90


	//   ....[41]....
        /*0240*/ 	.word	0x00007ed0


	//   ....[42]....
        /*0244*/ 	.word	0x00008060


	//   ....[43]....
        /*0248*/ 	.word	0x000080a0


	//   ....[44]....
        /*024c*/ 	.word	0x000087e0


	//   ....[45]....
        /*0250*/ 	.word	0x00009000


	//   ....[46]....
        /*0254*/ 	.word	0x00009900


	//   ....[47]....
        /*0258*/ 	.word	0x00009f10


	//   ....[48]....
        /*025c*/ 	.word	0x00009f60


	//   ....[49]....
        /*0260*/ 	.word	0x00009fc0


	//   ....[50]....
        /*0264*/ 	.word	0x0000a010


	//   ....[51]....
        /*0268*/ 	.word	0x0000a030


	//   ....[52]....
        /*026c*/ 	.word	0x0000a1a0


	//   ....[53]....
        /*0270*/ 	.word	0x0000a1e0


	//   ....[54]....
        /*0274*/ 	.word	0x0000a240


	//   ....[55]....
        /*0278*/ 	.word	0x0000a290


	//   ....[56]....
        /*027c*/ 	.word	0x0000a2b0


	//   ....[57]....
        /*0280*/ 	.word	0x0000a6e0


	//   ....[58]....
        /*0284*/ 	.word	0x0000a730


	//   ....[59]....
        /*0288*/ 	.word	0x0000a7c0


	//   ....[60]....
        /*028c*/ 	.word	0x0000a810


	//   ....[61]....
        /*0290*/ 	.word	0x0000a890


	//   ....[62]....
        /*0294*/ 	.word	0x0000a8e0


	//   ....[63]....
        /*0298*/ 	.word	0x0000a960


	//   ....[64]....
        /*029c*/ 	.word	0x0000a9b0


	//   ....[65]....
        /*02a0*/ 	.word	0x0000aa30


	//   ....[66]....
        /*02a4*/ 	.word	0x0000aa80


	//   ....[67]....
        /*02a8*/ 	.word	0x0000ab10


	//   ....[68]....
        /*02ac*/ 	.word	0x0000abb0


	//   ....[69]....
        /*02b0*/ 	.word	0x0000ac50


	//   ....[70]....
        /*02b4*/ 	.word	0x0000ad10


	//   ....[71]....
        /*02b8*/ 	.word	0x0000ad50


	//   ....[72]....
        /*02bc*/ 	.word	0x0000ada0


	//   ....[73]....
        /*02c0*/ 	.word	0x0000ae30


	//   ....[74]....
        /*02c4*/ 	.word	0x0000ae80


	//   ....[75]....
        /*02c8*/ 	.word	0x0000af30


	//   ....[76]....
        /*02cc*/ 	.word	0x0000af80


	//   ....[77]....
        /*02d0*/ 	.word	0x0000b040


	//   ....[78]....
        /*02d4*/ 	.word	0x0000b090


	//   ....[79]....
        /*02d8*/ 	.word	0x0000b140


	//   ....[80]....
        /*02dc*/ 	.word	0x0000b190


	//   ....[81]....
        /*02e0*/ 	.word	0x0000b240


	//   ....[82]....
        /*02e4*/ 	.word	0x0000b290


	//   ....[83]....
        /*02e8*/ 	.word	0x0000b360


	//   ....[84]....
        /*02ec*/ 	.word	0x0000b3b0


	//   ....[85]....
        /*02f0*/ 	.word	0x0000b3e0


	//   ....[86]....
        /*02f4*/ 	.word	0x0000b460


	//   ....[87]....
        /*02f8*/ 	.word	0x0000b490


	//   ....[88]....
        /*02fc*/ 	.word	0x0000b4e0


	//----- nvinfo : EIATTR_VRC_CTA_INIT_COUNT
	.align		4
.L_1869:
        /*0300*/ 	.byte	0x02, 0x4a
	.zero		1
	.zero		1


	//----- nvinfo : EIATTR_EXIT_INSTR_OFFSETS
	.align		4
        /*0304*/ 	.byte	0x04, 0x1c
        /*0306*/ 	.short	(.L_1871 - .L_1870)


	//   ....[0]....
.L_1870:
        /*0308*/ 	.word	0x0000a3c0


	//   ....[1]....
        /*030c*/ 	.word	0x0000a680


	//----- nvinfo : EIATTR_MAX_THREADS
	.align		4
.L_1871:
        /*0310*/ 	.byte	0x04, 0x05
        /*0312*/ 	.short	(.L_1873 - .L_1872)
.L_1872:
        /*0314*/ 	.word	0x00000040
        /*0318*/ 	.word	0x00000001
        /*031c*/ 	.word	0x00000001


	//----- nvinfo : EIATTR_CRS_STACK_SIZE
	.align		4
.L_1873:
        /*0320*/ 	.byte	0x04, 0x1e
        /*0322*/ 	.short	(.L_1875 - .L_1874)
.L_1874:
        /*0324*/ 	.word	0x00000000


	//----- nvinfo : EIATTR_CBANK_PARAM_SIZE
	.align		4
.L_1875:
        /*0328*/ 	.byte	0x03, 0x19
        /*032a*/ 	.short	0x01f0


	//----- nvinfo : EIATTR_PARAM_CBANK
	.align		4
        /*032c*/ 	.byte	0x04, 0x0a
        /*032e*/ 	.short	(.L_1877 - .L_1876)
	.align		4
.L_1876:
        /*0330*/ 	.word	index@(.nv.constant0._Z25selective_scan_bwd_kernelI32Selective_Scan_bwd_kernel_traitsILi64ELi16ELb0ELb1ELb0ELb1ELb0EN3c108BFloat16EfEEv12SSMParamsBwd)
        /*0334*/ 	.short	0x0380
        /*0336*/ 	.short	0x01f0


	//----- nvinfo : EIATTR_SW_WAR
	.align		4
.L_1877:
        /*0338*/ 	.byte	0x04, 0x36
        /*033a*/ 	.short	(.L_1879 - .L_1878)
.L_1878:
        /*033c*/ 	.word	0x00000008
.L_1879:


//--------------------- .nv.info._Z25selective_scan_bwd_kernelI32Selective_Scan_bwd_kernel_traitsILi64ELi16ELb0ELb1ELb0ELb1ELb1EN3c108BFloat16EfEEv12SSMParamsBwd --------------------------
	.section	.nv.info._Z25selective_scan_bwd_kernelI32Selective_Scan_bwd_kernel_traitsILi64ELi16ELb0ELb1ELb0ELb1ELb1EN3c108BFloat16EfEEv12SSMParamsBwd,"",@"SHT_CUDA_INFO"
	.sectionflags	@""
	.align	4


	//----- nvinfo : EIATTR_CUDA_API_VERSION
	.align		4
        /*0000*/ 	.byte	0x04, 0x37
        /*0002*/ 	.short	(.L_1881 - .L_1880)
.L_1880:
        /*0004*/ 	.word	0x00000082


	//----- nvinfo : EIATTR_KPARAM_INFO
	.align		4
.L_1881:
        /*0008*/ 	.byte	0x04, 0x17
        /*000a*/ 	.short	(.L_1883 - .L_1882)
.L_1882:
        /*000c*/ 	.word	0x00000000
        /*0010*/ 	.short	0x0000
        /*0012*/ 	.short	0x0000
        /*0014*/ 	.byte	0x00, 0xf0, 0xc1, 0x07


	//----- nvinfo : EIATTR_SPARSE_MMA_MASK
	.align		4
.L_1883:
        /*0018*/ 	.byte	0x03, 0x50
        /*001a*/ 	.short	0x0000


	//----- nvinfo : EIATTR_MAXREG_COUNT
	.align		4
        /*001c*/ 	.byte	0x03, 0x1b
        /*001e*/ 	.short	0x00ff


	//----- nvinfo : EIATTR_NUM_BARRIERS
	.align		4
        /*0020*/ 	.byte	0x02, 0x4c
        /*0022*/ 	.byte	0x01
	.zero		1


	//----- nvinfo : EIATTR_MERCURY_ISA_VERSION
	.align		4
        /*0024*/ 	.byte	0x03, 0x5f
        /*0026*/ 	.short	0x0101


	//----- nvinfo : EIATTR_INT_WARP_WIDE_INSTR_OFFSETS
	.align		4
        /*0028*/ 	.byte	0x04, 0x31
        /*002a*/ 	.short	(.L_1885 - .L_1884)


	//   ....[0]....
.L_1884:
        /*002c*/ 	.word	0x00008c00


	//   ....[1]....
        /*0030*/ 	.word	0x00009330


	//----- nvinfo : EIATTR_COOP_GROUP_MASK_REGIDS
	.align		4
.L_1885:
        /*0034*/ 	.byte	0x04, 0x29
        /*0036*/ 	.short	(.L_1887 - .L_1886)


	//   ....[0]....
.L_1886:
        /*0038*/ 	.word	0xffffffff


	//   ....[1]....
        /*003c*/ 	.word	0xffffffff


	//   ....[2]....
        /*0040*/ 	.word	0xffffffff


	//   ....[3]....
        /*0044*/ 	.word	0xffffffff


	//   ....[4]....
        /*0048*/ 	.word	0xffffffff


	//   ....[5]....
        /*004c*/ 	.word	0xffffffff


	//   ....[6]....
        /*0050*/ 	.word	0xffffffff


	//   ....[7]....
        /*0054*/ 	.word	0xffffffff


	//   ....[8]....
        /*0058*/ 	.word	0xffffffff


	//   ....[9]....
        /*005c*/ 	.word	0xffffffff


	//   ....[10]....
        /*0060*/ 	.word	0xffffffff


	//   ....[11]....
        /*0064*/ 	.word	0xffffffff


	//   ....[12]....
        /*0068*/ 	.word	0xffffffff


	//   ....[13]....
        /*006c*/ 	.word	0xffffffff


	//   ....[14]....
        /*0070*/ 	.word	0xffffffff


	//   ....[15]....
        /*0074*/ 	.word	0xffffffff


	//   ....[16]....
        /*0078*/ 	.word	0xffffffff


	//   ....[17]....
        /*007c*/ 	.word	0xffffffff


	//   ....[18]....
        /*0080*/ 	.word	0xffffffff


	//   ....[19]....
        /*0084*/ 	.word	0xffffffff


	//   ....[20]....
        /*0088*/ 	.word	0xffffffff


	//   ....[21]....
        /*008c*/ 	.word	0xffffffff


	//   ....[22]....
        /*0090*/ 	.word	0xffffffff


	//   ....[23]....
        /*0094*/ 	.word	0xffffffff


	//   ....[24]....
        /*0098*/ 	.word	0xffffffff


	//   ....[25]....
        /*009c*/ 	.word	0xffffffff


	//   ....[26]....
        /*00a0*/ 	.word	0xffffffff


	//   ....[27]....
        /*00a4*/ 	.word	0xffffffff


	//   ....[28]....
        /*00a8*/ 	.word	0xffffffff


	//   ....[29]....
        /*00ac*/ 	.word	0xffffffff


	//   ....[30]....
        /*00b0*/ 	.word	0xffffffff


	//   ....[31]....
        /*00b4*/ 	.word	0xffffffff


	//   ....[32]....
        /*00b8*/ 	.word	0xffffffff


	//   ....[33]....
        /*00bc*/ 	.word	0xffffffff


	//   ....[34]....
        /*00c0*/ 	.word	0xffffffff


	//   ....[35]....
        /*00c4*/ 	.word	0xffffffff


	//   ....[36]....
        /*00c8*/ 	.word	0xffffffff


	//   ....[37]....
        /*00cc*/ 	.word	0xffffffff


	//   ....[38]....
        /*00d0*/ 	.word	0xffffffff


	//   ....[39]....
        /*00d4*/ 	.word	0xffffffff


	//   ....[40]....
        /*00d8*/ 	.word	0xffffffff


	//   ....[41]....
        /*00dc*/ 	.word	0xffffffff


	//   ....[42]....
        /*00e0*/ 	.word	0xffffffff


	//   ....[43]....
        /*00e4*/ 	.word	0xffffffff


	//   ....[44]....
        /*00e8*/ 	.word	0xffffffff


	//   ....[45]....
        /*00ec*/ 	.word	0xffffffff


	//   ....[46]....
        /*00f0*/ 	.word	0xffffffff


	//   ....[47]....
        /*00f4*/ 	.word	0xffffffff


	//   ....[48]....
        /*00f8*/ 	.word	0xffffffff


	//   ....[49]....
        /*00fc*/ 	.word	0xffffffff


	//   ....[50]....
        /*0100*/ 	.word	0xffffffff


	//   ....[51]....
        /*0104*/ 	.word	0xffffffff


	//   ....[52]....
        /*0108*/ 	.word	0xffffffff


	//   ....[53]....
        /*010c*/ 	.word	0xffffffff


	//   ....[54]....
        /*0110*/ 	.word	0xffffffff


	//   ....[55]....
        /*0114*/ 	.word	0xffffffff


	//   ....[56]....
        /*0118*/ 	.word	0xffffffff


	//   ....[57]....
        /*011c*/ 	.word	0xffffffff


	//   ....[58]....
        /*0120*/ 	.word	0xffffffff


	//   ....[59]....
        /*0124*/ 	.word	0xffffffff


	//   ....[60]....
        /*0128*/ 	.word	0xffffffff


	//   ....[61]....
        /*012c*/ 	.word	0x05000006


	//   ....[62]....
        /*0130*/ 	.word	0x05000006


	//   ....[63]....
        /*0134*/ 	.word	0x05000006


	//   ....[64]....
        /*0138*/ 	.word	0x05000006


	//   ....[65]....
        /*013c*/ 	.word	0x05000006


	//   ....[66]....
        /*0140*/ 	.word	0x05000006


	//   ....[67]....
        /*0144*/ 	.word	0x05000006


	//   ....[68]....
        /*0148*/ 	.word	0x05000006


	//   ....[69]....
        /*014c*/ 	.word	0x05000006


	//   ....[70]....
        /*0150*/ 	.word	0x05000006


	//   ....[71]....
        /*0154*/ 	.word	0x05000006


	//   ....[72]....
        /*0158*/ 	.word	0x05000006


	//   ....[73]....
        /*015c*/ 	.word	0x05000006


	//   ....[74]....
        /*0160*/ 	.word	0x05000006


	//   ....[75]....
        /*0164*/ 	.word	0x05000006


	//   ....[76]....
        /*0168*/ 	.word	0x05000006


	//   ....[77]....
        /*016c*/ 	.word	0x05000006


	//   ....[78]....
        /*0170*/ 	.word	0x05000006


	//   ....[79]....
        /*0174*/ 	.word	0x05000006


	//   ....[80]....
        /*0178*/ 	.word	0x05000006


	//   ....[81]....
        /*017c*/ 	.word	0x05000006


	//   ....[82]....
        /*0180*/ 	.word	0x05000006


	//   ....[83]....
        /*0184*/ 	.word	0x05000006


	//   ....[84]....
        /*0188*/ 	.word	0x05000006


	//   ....[85]....
        /*018c*/ 	.word	0x05000006


	//   ....[86]....
        /*0190*/ 	.word	0x05000006


	//   ....[87]....
        /*0194*/ 	.word	0x05000006


	//   ....[88]....
        /*0198*/ 	.word	0x05000006


	//   ....[89]....
        /*019c*/ 	.word	0x05000006


	//   ....[90]....
        /*01a0*/ 	.word	0x05000006


	//   ....[91]....
        /*01a4*/ 	.word	0x05000006


	//   ....[92]....
        /*01a8*/ 	.word	0x05000006


	//----- nvinfo : EIATTR_COOP_GROUP_INSTR_OFFSETS
	.align		4
.L_1887:
        /*01ac*/ 	.byte	0x04, 0x28
        /*01ae*/ 	.short	(.L_1889 - .L_1888)


	//   ....[0]....
.L_1888:
        /*01b0*/ 	.word	0x000016c0


	//   ....[1]....
        /*01b4*/ 	.word	0x00001cc0


	//   ....[2]....
        /*01b8*/ 	.word	0x00002350


	//   ....[3]....
        /*01bc*/ 	.word	0x00004e30


	//   ....[4]....
        /*01c0*/ 	.word	0x00005550


	//   ....[5]....
        /*01c4*/ 	.word	0x000061f0


	//   ....[6]....
        /*01c8*/ 	.word	0x00006bc0


	//   ....[7]....
        /*01cc*/ 	.word	0x00007b40


	//   ....[8]....
        /*01d0*/ 	.word	0x000087a0


	//   ....[9]....
        /*01d4*/ 	.word	0x000087b0


	//   ....[10]....
        /*01d8*/ 	.word	0x000087f0


	//   ....[11]....
        /*01dc*/ 	.word	0x00008800


	//   ....[12]....
        /*01e0*/ 	.word	0x00008840


	//   ....[13]....
        /*01e4*/ 	.word	0x00008850


	//   ....[14]....
        /*01e8*/ 	.word	0x00008890


	//   ....[15]....
        /*01ec*/ 	.word	0x000088a0


	//   ....[16]....
        /*01f0*/ 	.word	0x000088e0


	//   ....[17]....
        /*01f4*/ 	.word	0x000088f0


	//   ....[18]....
        /*01f8*/ 	.word	0x000089a0


	//   ....[19]....
        /*01fc*/ 	.word	0x000089b0


	//   ....[20]....
        /*0200*/ 	.word	0x000089c0


	//   ....[21]....
        /*0204*/ 	.word	0x000089d0


	//   ....[22]....
        /*0208*/ 	.word	0x00008ee0


	//   ....[23]....
        /*020c*/ 	.word	0x00008f00


	//   ....[24]....
        /*0210*/ 	.word	0x00008f10


	//   ....[25]....
        /*0214*/ 	.word	0x00008f20


	//   ....[26]....
        /*0218*/ 	.word	0x00008f70


	//   ....[27]....
        /*021c*/ 	.word	0x00008f90


	//   ....[28]....
        /*0220*/ 	.word	0x00008ff0


	//   ....[29]....
        /*0224*/ 	.word	0x00009000


	//   ....[30]....
        /*0228*/ 	.word	0x00009050


	//   ....[31]....
        /*022c*/ 	.word	0x00009070


	//   ....[32]....
        /*0230*/ 	.word	0x000090c0


	//   ....[33]....
        /*0234*/ 	.word	0x000090e0


	//   ....[34]....
        /*0238*/ 	.word	0x00009140


	//   ....[35]....
        /*023c*/ 	.word	0x00009150


	//   ....[36]....
        /*0240*/ 	.word	0x00009160


	//   ....[37]....
        /*0244*/ 	.word	0x00009170


	//   ....[38]....
        /*0248*/ 	.word	0x0000a440


	//   ....[39]....
        /*024c*/ 	.word	0x0000a480


	//   ....[40]....
        /*0250*/ 	.word	0x0000a610


	//   ....[41]....
        /*0254*/ 	.word	0x0000a650


	//   ....[42]....
        /*0258*/ 	.word	0x0000a7e0


	//   ....[43]....
        /*025c*/ 	.word	0x0000a820


	//   ....[44]....
        /*0260*/ 	.word	0x0000a9b0


	//   ....[45]....
        /*0264*/ 	.word	0x0000a9f0


	//   ....[46]....
        /*0268*/ 	.word	0x0000ab80


	//   ....[47]....
        /*026c*/ 	.word	0x0000abb0


	//   ....[48]....
        /*0270*/ 	.word	0x0000b200


	//   ....[49]....
        /*0274*/ 	.word	0x0000bad0


	//   ....[50]....
        /*0278*/ 	.word	0x0000c370


	//   ....[51]....
        /*027c*/ 	.word	0x0000c970


	//   ....[52]....
        /*0280*/ 	.word	0x0000c9c0


	//   ....[53]....
        /*0284*/ 	.word	0x0000ca20


	//   ....[54]....
        /*0288*/ 	.word	0x0000ca70


	//   ....[55]....
        /*028c*/ 	.word	0x0000ca90


	//   ....[56]....
        /*0290*/ 	.word	0x0000cc00


	//   ....[57]....
        /*0294*/ 	.word	0x0000cc30


	//   ....[58]....
        /*0298*/ 	.word	0x0000cc90


	//   ....[59]....
        /*029c*/ 	.word	0x0000ccf0


	//   ....[60]....
        /*02a0*/ 	.word	0x0000cd10


	//   ....[61]....
        /*02a4*/ 	.word	0x0000d140


	//   ....[62]....
        /*02a8*/ 	.word	0x0000d190


	//   ....[63]....
        /*02ac*/ 	.word	0x0000d210


	//   ....[64]....
        /*02b0*/ 	.word	0x0000d260


	//   ....[65]....
        /*02b4*/ 	.word	0x0000d2e0


	//   ....[66]....
        /*02b8*/ 	.word	0x0000d330


	//   ....[67]....
        /*02bc*/ 	.word	0x0000d3b0


	//   ....[68]....
        /*02c0*/ 	.word	0x0000d400


	//   ....[69]....
        /*02c4*/ 	.word	0x0000d480


	//   ....[70]....
        /*02c8*/ 	.word	0x0000d4d0


	//   ....[71]....
        /*02cc*/ 	.word	0x0000d560


	//   ....[72]....
        /*02d0*/ 	.word	0x0000d600


	//   ....[73]....
        /*02d4*/ 	.word	0x0000d6a0


	//   ....[74]....
        /*02d8*/ 	.word	0x0000d760


	//   ....[75]....
        /*02dc*/ 	.word	0x0000d790


	//   ....[76]....
        /*02e0*/ 	.word	0x0000d7f0


	//   ....[77]....
        /*02e4*/ 	.word	0x0000d890


	//   ....[78]....
        /*02e8*/ 	.word	0x0000d8e0


	//   ....[79]....
        /*02ec*/ 	.word	0x0000d990


	//   ....[80]....
        /*02f0*/ 	.word	0x0000d9e0


	//   ....[81]....
        /*02f4*/ 	.word	0x0000daa0


	//   ....[82]....
        /*02f8*/ 	.word	0x0000daf0


	//   ....[83]....
        /*02fc*/ 	.word	0x0000dba0


	//   ....[84]....
        /*0300*/ 	.word	0x0000dbf0


	//   ....[85]....
        /*0304*/ 	.word	0x0000dca0


	//   ....[86]....
        /*0308*/ 	.word	0x0000dcf0


	//   ....[87]....
        /*030c*/ 	.word	0x0000ddc0


	//   ....[88]....
        /*0310*/ 	.word	0x0000de10


	//   ....[89]....
        /*0314*/ 	.word	0x0000de40


	//   ....[90]....
        /*0318*/ 	.word	0x0000dec0


	//   ....[91]....
        /*031c*/ 	.word	0x0000df00


	//   ....[92]....
        /*0320*/ 	.word	0x0000df50


	//----- nvinfo : EIATTR_VRC_CTA_INIT_COUNT
	.align		4
.L_1889:
        /*0324*/ 	.byte	0x02, 0x4a
	.zero		1
	.zero		1


	//----- nvinfo : EIATTR_EXIT_INSTR_OFFSETS
	.align		4
        /*0328*/ 	.byte	0x04, 0x1c
        /*032a*/ 	.short	(.L_1891 - .L_1890)


	//   ....[0]....
.L_1890:
        /*032c*/ 	.word	0x0000ce20


	//   ....[1]....
        /*0330*/ 	.word	0x0000d0e0


	//----- nvinfo : EIATTR_MAX_THREADS
	.align		4
.L_1891:
        /*0334*/ 	.byte	0x04, 0x05
        /*0336*/ 	.short	(.L_1893 - .L_1892)
.L_1892:
        /*0338*/ 	.word	0x00000040
        /*033c*/ 	.word	0x00000001
        /*0340*/ 	.word	0x00000001


	//----- nvinfo : EIATTR_CRS_STACK_SIZE
	.align		4
.L_1893:
        /*0344*/ 	.byte	0x04, 0x1e
        /*0346*/ 	.short	(.L_1895 - .L_1894)
.L_1894:
        /*0348*/ 	.word	0x00000000


	//----- nvinfo : EIATTR_CBANK_PARAM_SIZE
	.align		4
.L_1895:
        /*034c*/ 	.byte	0x03, 0x19
        /*034e*/ 	.short	0x01f0


	//----- nvinfo : EIATTR_PARAM_CBANK
	.align		4
        /*0350*/ 	.byte	0x04, 0x0a
        /*0352*/ 	.short	(.L_1897 - .L_1896)
	.align		4
.L_1896:
        /*0354*/ 	.word	index@(.nv.constant0._Z25selective_scan_bwd_kernelI32Selective_Scan_bwd_kernel_traitsILi64ELi16ELb0ELb1ELb0ELb1ELb1EN3c108BFloat16EfEEv12SSMParamsBwd)
        /*0358*/ 	.short	0x0380
        /*035a*/ 	.short	0x01f0


	//----- nvinfo : EIATTR_SW_WAR
	.align		4
.L_1897:
        /*035c*/ 	.byte	0x04, 0x36
        /*035e*/ 	.short	(.L_1899 - .L_1898)
.L_1898:
        /*0360*/ 	.word	0x00000008
.L_1899:


//--------------------- .nv.info._Z25selective_scan_bwd_kernelI32Selective_Scan_bwd_kernel_traitsILi64ELi16ELb0ELb1ELb1ELb0ELb0EN3c108BFloat16EfEEv12SSMParamsBwd --------------------------
	.section	.nv.info._Z25selective_scan_bwd_kernelI32Selective_Scan_bwd_kernel_traitsILi64ELi16ELb0ELb1ELb1ELb0ELb0EN3c108BFloat16EfEEv12SSMParamsBwd,"",@"SHT_CUDA_INFO"
	.sectionflags	@""
	.align	4


	//----- nvinfo : EIATTR_CUDA_API_VERSION
	.align		4
        /*0000*/ 	.byte	0x04, 0x37
        /*0002*/ 	.short	(.L_1901 - .L_1900)
.L_1900:
        /*0004*/ 	.word	0x00000082


	//----- nvinfo : EIATTR_KPARAM_INFO
	.align		4
.L_1901:
        /*0008*/ 	.byte	0x04, 0x17
        /*000a*/ 	.short	(.L_1903 - .L_1902)
.L_1902:
        /*000c*/ 	.word	0x00000000
        /*0010*/ 	.short	0x0000
        /*0012*/ 	.short	0x0000
        /*0014*/ 	.byte	0x00, 0xf0, 0xc1, 0x07


	//----- nvinfo : EIATTR_SPARSE_MMA_MASK
	.align		4
.L_1903:
        /*0018*/ 	.byte	0x03, 0x50
        /*001a*/ 	.short	0x0000


	//----- nvinfo : EIATTR_MAXREG_COUNT
	.align		4
        /*001c*/ 	.byte	0x03, 0x1b
        /*001e*/ 	.short	0x00ff


	//----- nvinfo : EIATTR_NUM_BARRIERS
	.align		4
        /*0020*/ 	.byte	0x02, 0x4c
        /*0022*/ 	.byte	0x01
	.zero		1


	//----- nvinfo : EIATTR_MERCURY_ISA_VERSION
	.align		4
        /*0024*/ 	.byte	0x03, 0x5f
        /*0026*/ 	.short	0x0101


	//----- nvinfo : EIATTR_INT_WARP_WIDE_INSTR_OFFSETS
	.align		4
        /*0028*/ 	.byte	0x04, 0x31
        /*002a*/ 	.short	(.L_1905 - .L_1904)


	//   ....[0]....
.L_1904:
        /*002c*/ 	.word	0x00004770


	//   ....[1]....
        /*0030*/ 	.word	0x00004e80


	//----- nvinfo : EIATTR_COOP_GROUP_MASK_REGIDS
	.align		4
.L_1905:
        /*0034*/ 	.byte	0x04, 0x29
        /*0036*/ 	.short	(.L_1907 - .L_1906)


	//   ....[0]....
.L_1906:
        /*0038*/ 	.word	0xffffffff


	//   ....[1]....
        /*003c*/ 	.word	0xffffffff


	//   ....[2]....
        /*0040*/ 	.word	0xffffffff


	//   ....[3]....
        /*0044*/ 	.word	0xffffffff


	//   ....[4]....
        /*0048*/ 	.word	0xffffffff


	//   ....[5]....
        /*004c*/ 	.word	0xffffffff


	//   ....[6]....
        /*0050*/ 	.word	0xffffffff


	//   ....[7]....
        /*0054*/ 	.word	0xffffffff


	//   ....[8]....
        /*0058*/ 	.word	0xffffffff


	//   ....[9]....
        /*005c*/ 	.word	0xffffffff


	//   ....[10]....
        /*0060*/ 	.word	0xffffffff


	//   ....[11]....
        /*0064*/ 	.word	0xffffffff


	//   ....[12]....
        /*0068*/ 	.word	0xffffffff


	//   ....[13]....
        /*006c*/ 	.word	0xffffffff


	//   ....[14]....
        /*0070*/ 	.word	0xffffffff


	//   ....[15]....
        /*0074*/ 	.word	0xffffffff


	//   ....[16]....
        /*0078*/ 	.word	0xffffffff


	//   ....[17]....
        /*007c*/ 	.word	0xffffffff


	//   ....[18]....
        /*0080*/ 	.word	0xffffffff


	//   ....[19]....
        /*0084*/ 	.word	0xffffffff


	//   ....[20]....
        /*0088*/ 	.word	0xffffffff


	//   ....[21]....
        /*008c*/ 	.word	0xffffffff


	//   ....[22]....
        /*0090*/ 	.word	0xffffffff


	//   ....[23]....
        /*0094*/ 	.word	0xffffffff


	//   ....[24]....
        /*0098*/ 	.word	0xffffffff


	//   ....[25]....
        /*009c*/ 	.word	0xffffffff


	//   ....[26]....
        /*00a0*/ 	.word	0xffffffff


	//   ....[27]....
        /*00a4*/ 	.word	0xffffffff


	//   ....[28]....
        /*00a8*/ 	.word	0xffffffff


	//   ....[29]....
        /*00ac*/ 	.word	0xffffffff


	//   ....[30]....
        /*00b0*/ 	.word	0xffffffff


	//   ....[31]....
        /*00b4*/ 	.word	0xffffffff


	//   ....[32]....
        /*00b8*/ 	.word	0xffffffff


	//   ....[33]....
        /*00bc*/ 	.word	0xffffffff


	//   ....[34]....
        /*00c0*/ 	.word	0xffffffff


	//   ....[35]....
        /*00c4*/ 	.word	0xffffffff


	//   ....[36]....
        /*00c8*/ 	.word	0xffffffff


	//   ....[37]....
        /*00cc*/ 	.word	0xffffffff


	//   ....[38]....
        /*00d0*/ 	.word	0xffffffff


	//   ....[39]....
        /*00d4*/ 	.word	0xffffffff


	//   ....[40]....
        /*00d8*/ 	.word	0xffffffff


	//   ....[41]....
        /*00dc*/ 	.word	0xffffffff


	//   ....[42]....
        /*00e0*/ 	.word	0xffffffff


	//   ....[43]....
        /*00e4*/ 	.word	0xffffffff


	//   ....[44]....
        /*00e8*/ 	.word	0xffffffff


	//   ....[45]....
        /*00ec*/ 	.word	0xffffffff


	//   ....[46]....
        /*00f0*/ 	.word	0xffffffff


	//   ....[47]....
        /*00f4*/ 	.word	0xffffffff


	//   ....[48]....
        /*00f8*/ 	.word	0xffffffff


	//   ....[49]....
        /*00fc*/ 	.word	0xffffffff


	//   ....[50]....
        /*0100*/ 	.word	0xffffffff


	//   ....[51]....
        /*0104*/ 	.word	0xffffffff


	//   ....[52]....
        /*0108*/ 	.word	0x05000042


	//   ....[53]....
        /*010c*/ 	.word	0x05000042


	//   ....[54]....
        /*0110*/ 	.word	0x05000042


	//   ....[55]....
        /*0114*/ 	.word	0x05000042


	//   ....[56]....
        /*0118*/ 	.word	0x05000042


	//   ....[57]....
        /*011c*/ 	.word	0x05000042


	//   ....[58]....
        /*0120*/ 	.word	0x05000042


	//   ....[59]....
        /*0124*/ 	.word	0x05000042


	//   ....[60]....
        /*0128*/ 	.word	0x05000042


	//   ....[61]....
        /*012c*/ 	.word	0x05000042


	//   ....[62]....
        /*0130*/ 	.word	0x05000042


	//   ....[63]....
        /*0134*/ 	.word	0x05000042


	//   ....[64]....
        /*0138*/ 	.word	0x05000042


	//   ....[65]....
        /*013c*/ 	.word	0x05000042


	//   ....[66]....
        /*0140*/ 	.word	0x05000042


	//   ....[67]....
        /*0144*/ 	.word	0x05000042


	//   ....[68]....
        /*0148*/ 	.word	0x05000042


	//   ....[69]....
        /*014c*/ 	.word	0x05000042


	//   ....[70]....
        /*0150*/ 	.word	0x05000042


	//   ....[71]....
        /*0154*/ 	.word	0x05000042


	//   ....[72]....
        /*0158*/ 	.word	0x05000042


	//   ....[73]....
        /*015c*/ 	.word	0x05000042


	//   ....[74]....
        /*0160*/ 	.word	0x05000042


	//   ....[75]....
        /*0164*/ 	.word	0x05000042


	//   ....[76]....
        /*0168*/ 	.word	0x05000042


	//   ....[77]....
        /*016c*/ 	.word	0x05000042


	//   ....[78]....
        /*0170*/ 	.word	0x05000042


	//   ....[79]....
        /*0174*/ 	.word	0x05000042


	//   ....[80]....
        /*0178*/ 	.word	0x05000042


	//   ....[81]....
        /*017c*/ 	.word	0x05000042


	//   ....[82]....
        /*0180*/ 	.word	0x05000042


	//   ....[83]....
        /*0184*/ 	.word	0x05000042


	//----- nvinfo : EIATTR_COOP_GROUP_INSTR_OFFSETS
	.align		4
.L_1907:
        /*0188*/ 	.byte	0x04, 0x28
        /*018a*/ 	.short	(.L_1909 - .L_1908)


	//   ....[0]....
.L_1908:
        /*018c*/ 	.word	0x000015f0


	//   ....[1]....
        /*0190*/ 	.word	0x00001b10


	//   ....[2]....
        /*0194*/ 	.word	0x000020a0


	//   ....[3]....
        /*0198*/ 	.word	0x00003000


	//   ....[4]....
        /*019c*/ 	.word	0x00003b10


	//   ....[5]....
        /*01a0*/ 	.word	0x00004360


	//   ....[6]....
        /*01a4*/ 	.word	0x00004370


	//   ....[7]....
        /*01a8*/ 	.word	0x000043b0


	//   ....[8]....
        /*01ac*/ 	.word	0x000043c0


	//   ....[9]....
        /*01b0*/ 	.word	0x00004400


	//   ....[10]....
        /*01b4*/ 	.word	0x00004410


	//   ....[11]....
        /*01b8*/ 	.word	0x00004450


	//   ....[12]....
        /*01bc*/ 	.word	0x00004460


	//   ....[13]....
        /*01c0*/ 	.word	0x000044a0


	//   ....[14]....
        /*01c4*/ 	.word	0x000044b0


	//   ....[15]....
        /*01c8*/ 	.word	0x00004560


	//   ....[16]....
        /*01cc*/ 	.word	0x00004570


	//   ....[17]....
        /*01d0*/ 	.word	0x00004580


	//   ....[18]....
        /*01d4*/ 	.word	0x00004590


	//   ....[19]....
        /*01d8*/ 	.word	0x00004a40


	//   ....[20]....
        /*01dc*/ 	.word	0x00004a50


	//   ....[21]....
        /*01e0*/ 	.word	0x00004a60


	//   ....[22]....
        /*01e4*/ 	.word	0x00004a70


	//   ....[23]....
        /*01e8*/ 	.word	0x00004ad0


	//   ....[24]....
        /*01ec*/ 	.word	0x00004ae0


	//   ....[25]....
        /*01f0*/ 	.word	0x00004b40


	//   ....[26]....
        /*01f4*/ 	.word	0x00004b50


	//   ....[27]....
        /*01f8*/ 	.word	0x00004bb0


	//   ....[28]....
        /*01fc*/ 	.word	0x00004bc0


	//   ....[29]....
        /*0200*/ 	.word	0x00004c20


	//   ....[30]....
        /*0204*/ 	.word	0x00004c30


	//   ....[31]....
        /*0208*/ 	.word	0x00004c90


	//   ....[32]....
        /*020c*/ 	.word	0x00004ca0


	//   ....[33]....
        /*0210*/ 	.word	0x00004cb0


	//   ....[34]....
        /*0214*/ 	.word	0x00004cc0


	//   ....[35]....
        /*0218*/ 	.word	0x000064e0


	//   ....[36]....
        /*021c*/ 	.word	0x000066b0


	//   ....[37]....
        /*0220*/ 	.word	0x00006880


	//   ....[38]....
        /*0224*/ 	.word	0x000069f0


	//   ....[39]....
        /*0228*/ 	.word	0x00006a10


	//   ....[40]....
        /*022c*/ 	.word	0x00006ee0


	//   ....[41]....
        /*0230*/ 	.word	0x000075c0


	//   ....[42]....
        /*0234*/ 	.word	0x00007a10


	//   ....[43]....
        /*0238*/ 	.word	0x00007a60


	//   ....[44]....
        /*023c*/ 	.word	0x00007ac0


	//   ....[45]....
        /*0240*/ 	.word	0x00007b10


	//   ....[46]....
        /*0244*/ 	.word	0x00007b30


	//   ....[47]....
        /*0248*/ 	.word	0x00007ca0


	//   ....[48]....
        /*024c*/ 	.word	0x00007ce0


	//   ....[49]....
        /*0250*/ 	.word	0x00007d40


	//   ....[50]....
        /*0254*/ 	.word	0x00007d90


	//   ....[51]....
        /*0258*/ 	.word	0x00007db0


	//   ....[52]....
        /*025c*/ 	.word	0x000080c0


	//   ....[53]....
        /*0260*/ 	.word	0x00008110


	//   ....[54]....
        /*0264*/ 	.word	0x00008190


	//   ....[55]....
        /*0268*/ 	.word	0x000081e0


	//   ....[56]....
        /*026c*/ 	.word	0x00008260


	//   ....[57]....
        /*0270*/ 	.word	0x000082b0


	//   ....[58]....
        /*0274*/ 	.word	0x00008330


	//   ....[59]....
        /*0278*/ 	.word	0x00008380


	//   ....[60]....
        /*027c*/ 	.word	0x00008400


	//   ....[61]....
        /*0280*/ 	.word	0x00008450


	//   ....[62]....
        /*0284*/ 	.word	0x000084e0


	//   ....[63]....
        /*0288*/ 	.word	0x00008580


	//   ....[64]....
        /*028c*/ 	.word	0x00008620


	//   ....[65]....
        /*0290*/ 	.word	0x000086e0


	//   ....[66]....
        /*0294*/ 	.word	0x00008710


	//   ....[67]....
        /*0298*/ 	.word	0x00008770


	//   ....[68]....
        /*029c*/ 	.word	0x00008820


	//   ....[69]....
        /*02a0*/ 	.word	0x00008870


	//   ....[70]....
        /*02a4*/ 	.word	0x00008920


	//   ....[71]....
        /*02a8*/ 	.word	0x00008970


	//   ....[72]....
        /*02ac*/ 	.word	0x00008a20


	//   ....[73]....
        /*02b0*/ 	.word	0x00008a70


	//   ....[74]....
        /*02b4*/ 	.word	0x00008b20


	//   ....[75]....
        /*02b8*/ 	.word	0x00008b70


	//   ....[76]....
        /*02bc*/ 	.word	0x00008c20


	//   ....[77]....
        /*02c0*/ 	.word	0x00008c70


	//   ....[78]....
        /*02c4*/ 	.word	0x00008d30


	//   ....[79]....
        /*02c8*/ 	.word	0x00008d80


	//   ....[80]....
        /*02cc*/ 	.word	0x00008db0


	//   ....[81]....
        /*02d0*/ 	.word	0x00008e30


	//   ....[82]....
        /*02d4*/ 	.word	0x00008e70


	//   ....[83]....
        /*02d8*/ 	.word	0x00008ec0


	//----- nvinfo : EIATTR_VRC_CTA_INIT_COUNT
	.align		4
.L_1909:
        /*02dc*/ 	.byte	0x02, 0x4a
	.zero		1
	.zero		1


	//----- nvinfo : EIATTR_EXIT_INSTR_OFFSETS
	.align		4
        /*02e0*/ 	.byte	0x04, 0x1c
        /*02e2*/ 	.short	(.L_1911 - .L_1910)


	//   ....[0]....
.L_1910:
        /*02e4*/ 	.word	0x00007ec0


	//   ....[1]....
        /*02e8*/ 	.word	0x00008060


	//----- nvinfo : EIATTR_MAX_THREADS
	.align		4
.L_1911:
        /*02ec*/ 	.byte	0x04, 0x05
        /*02ee*/ 	.short	(.L_1913 - .L_1912)
.L_1912:
        /*02f0*/ 	.word	0x00000040
        /*02f4*/ 	.word	0x00000001
        /*02f8*/ 	.word	0x00000001


	//----- nvinfo : EIATTR_CRS_STACK_SIZE
	.align		4
.L_1913:
        /*02fc*/ 	.byte	0x04, 0x1e
        /*02fe*/ 	.short	(.L_1915 - .L_1914)
.L_1914:
        /*0300*/ 	.word	0x00000000


	//----- nvinfo : EIATTR_CBANK_PARAM_SIZE
	.align		4
.L_1915:
        /*0304*/ 	.byte	0x03, 0x19
        /*0306*/ 	.short	0x01f0


	//----- nvinfo : EIATTR_PARAM_CBANK
	.align		4
        /*0308*/ 	.byte	0x04, 0x0a
        /*030a*/ 	.short	(.L_1917 - .L_1916)
	.align		4
.L_1916:
        /*030c*/ 	.word	index@(.nv.constant0._Z25selective_scan_bwd_kernelI32Selective_Scan_bwd_kernel_traitsILi64ELi16ELb0ELb1ELb1ELb0ELb0EN3c108BFloat16EfEEv12SSMParamsBwd)
        /*0310*/ 	.short	0x0380
        /*0312*/ 	.short	0x01f0


	//----- nvinfo : EIATTR_SW_WAR
	.align		4
.L_1917:
        /*0314*/ 	.byte	0x04, 0x36
        /*0316*/ 	.short	(.L_1919 - .L_1918)
.L_1918:
        /*0318*/ 	.word	0x00000008
.L_1919:


//--------------------- .nv.info._Z25selective_scan_bwd_kernelI32Selective_Scan_bwd_kernel_traitsILi64ELi16ELb0ELb1ELb1ELb0ELb1EN3c108BFloat16EfEEv12SSMParamsBwd --------------------------
	.section	.nv.info._Z25selective_scan_bwd_kernelI32Selective_Scan_bwd_kernel_traitsILi64ELi16ELb0ELb1ELb1ELb0ELb1EN3c108BFloat16EfEEv12SSMParamsBwd,"",@"SHT_CUDA_INFO"
	.sectionflags	@""
	.align	4


	//----- nvinfo : EIATTR_CUDA_API_VERSION
	.align		4
        /*0000*/ 	.byte	0x04, 0x37
        /*0002*/ 	.short	(.L_1921 - .L_1920)
.L_1920:
        /*0004*/ 	.word	0x00000082


	//----- nvinfo : EIATTR_KPARAM_INFO
	.align		4
.L_1921:
        /*0008*/ 	.byte	0x04, 0x17
        /*000a*/ 	.short	(.L_1923 - .L_1922)
.L_1922:
        /*000c*/ 	.word	0x00000000
        /*0010*/ 	.short	0x0000
        /*0012*/ 	.short	0x0000
        /*0014*/ 	.byte	0x00, 0xf0, 0xc1, 0x07


	//----- nvinfo : EIATTR_SPARSE_MMA_MASK
	.align		4
.L_1923:
        /*0018*/ 	.byte	0x03, 0x50
        /*001a*/ 	.short	0x0000


	//----- nvinfo : EIATTR_MAXREG_COUNT
	.align		4
        /*001c*/ 	.byte	0x03, 0x1b
        /*001e*/ 	.short	0x00ff


	//----- nvinfo : EIATTR_NUM_BARRIERS
	.align		4
        /*0020*/ 	.byte	0x02, 0x4c
        /*0022*/ 	.byte	0x01
	.zero		1


	//----- nvinfo : EIATTR_MERCURY_ISA_VERSION
	.align		4
        /*0024*/ 	.byte	0x03, 0x5f
        /*0026*/ 	.short	0x0101


	//----- nvinfo : EIATTR_INT_WARP_WIDE_INSTR_OFFSETS
	.align		4
        /*0028*/ 	.byte	0x04, 0x31
        /*002a*/ 	.short	(.L_1925 - .L_1924)


	//   ....[0]....
.L_1924:
        /*002c*/ 	.word	0x00006d30


	//   ....[1]....
        /*0030*/ 	.word	0x00007440


	//----- nvinfo : EIATTR_COOP_GROUP_MASK_REGIDS
	.align		4
.L_1925:
        /*0034*/ 	.byte	0x04, 0x29
        /*0036*/ 	.short	(.L_1927 - .L_1926)


	//   ....[0]....
.L_1926:
        /*0038*/ 	.word	0xffffffff


	//   ....[1]....
        /*003c*/ 	.word	0xffffffff


	//   ....[2]....
        /*0040*/ 	.word	0xffffffff


	//   ....[3]....
        /*0044*/ 	.word	0xffffffff


	//   ....[4]....
        /*0048*/ 	.word	0xffffffff


	//   ....[5]....
        /*004c*/ 	.word	0xffffffff


	//   ....[6]....
        /*0050*/ 	.word	0xffffffff


	//   ....[7]....
        /*0054*/ 	.word	0xffffffff


	//   ....[8]....
        /*0058*/ 	.word	0xffffffff


	//   ....[9]....
        /*005c*/ 	.word	0xffffffff


	//   ....[10]....
        /*0060*/ 	.word	0xffffffff


	//   ....[11]....
        /*0064*/ 	.word	0xffffffff


	//   ....[12]....
        /*0068*/ 	.word	0xffffffff


	//   ....[13]....
        /*006c*/ 	.word	0xffffffff


	//   ....[14]....
        /*0070*/ 	.word	0xffffffff


	//   ....[15]....
        /*0074*/ 	.word	0xffffffff


	//   ....[16]....
        /*0078*/ 	.word	0xffffffff


	//   ....[17]....
        /*007c*/ 	.word	0xffffffff


	//   ....[18]....
        /*0080*/ 	.word	0xffffffff


	//   ....[19]....
        /*0084*/ 	.word	0xffffffff


	//   ....[20]....
        /*0088*/ 	.word	0xffffffff


	//   ....[21]....
        /*008c*/ 	.word	0xffffffff


	//   ....[22]....
        /*0090*/ 	.word	0xffffffff


	//   ....[23]....
        /*0094*/ 	.word	0xffffffff


	//   ....[24]....
        /*0098*/ 	.word	0xffffffff


	//   ....[25]....
        /*009c*/ 	.word	0xffffffff


	//   ....[26]....
        /*00a0*/ 	.word	0xffffffff


	//   ....[27]....
        /*00a4*/ 	.word	0xffffffff


	//   ....[28]....
        /*00a8*/ 	.word	0xffffffff


	//   ....[29]....
        /*00ac*/ 	.word	0xffffffff


	//   ....[30]....
        /*00b0*/ 	.word	0xffffffff


	//   ....[31]....
        /*00b4*/ 	.word	0xffffffff


	//   ....[32]....
        /*00b8*/ 	.word	0xffffffff


	//   ....[33]....
        /*00bc*/ 	.word	0xffffffff


	//   ....[34]....
        /*00c0*/ 	.word	0xffffffff


	//   ....[35]....
        /*00c4*/ 	.word	0xffffffff


	//   ....[36]....
        /*00c8*/ 	.word	0xffffffff


	//   ....[37]....
        /*00cc*/ 	.word	0xffffffff


	//   ....[38]....
        /*00d0*/ 	.word	0xffffffff


	//   ....[39]....
        /*00d4*/ 	.word	0xffffffff


	//   ....[40]....
        /*00d8*/ 	.word	0xffffffff


	//   ....[41]....
        /*00dc*/ 	.word	0xffffffff


	//   ....[42]....
        /*00e0*/ 	.word	0xffffffff


	//   ....[43]....
        /*00e4*/ 	.word	0xffffffff


	//   ....[44]....
        /*00e8*/ 	.word	0xffffffff


	//   ....[45]....
        /*00ec*/ 	.word	0xffffffff


	//   ....[46]....
        /*00f0*/ 	.word	0xffffffff


	//   ....[47]....
        /*00f4*/ 	.word	0xffffffff


	//   ....[48]....
        /*00f8*/ 	.word	0xffffffff


	//   ....[49]....
        /*00fc*/ 	.word	0xffffffff


	//   ....[50]....
        /*0100*/ 	.word	0xffffffff


	//   ....[51]....
        /*0104*/ 	.word	0xffffffff


	//   ....[52]....
        /*0108*/ 	.word	0xffffffff


	//   ....[53]....
        /*010c*/ 	.word	0xffffffff


	//   ....[54]....
        /*0110*/ 	.word	0xffffffff


	//   ....[55]....
        /*0114*/ 	.word	0xffffffff


	//   ....[56]....
        /*0118*/ 	.word	0x05000042


	//   ....[57]....
        /*011c*/ 	.word	0x05000042


	//   ....[58]....
        /*0120*/ 	.word	0x05000042


	//   ....[59]....
        /*0124*/ 	.word	0x05000042


	//   ....[60]....
        /*0128*/ 	.word	0x05000042


	//   ....[61]....
        /*012c*/ 	.word	0x05000042


	//   ....[62]....
        /*0130*/ 	.word	0x05000042


	//   ....[63]....
        /*0134*/ 	.word	0x05000042


	//   ....[64]....
        /*0138*/ 	.word	0x05000042


	//   ....[65]....
        /*013c*/ 	.word	0x05000042


	//   ....[66]....
        /*0140*/ 	.word	0x05000042


	//   ....[67]....
        /*0144*/ 	.word	0x05000042


	//   ....[68]....
        /*0148*/ 	.word	0x05000042


	//   ....[69]....
        /*014c*/ 	.word	0x05000042


	//   ....[70]....
        /*0150*/ 	.word	0x05000042


	//   ....[71]....
        /*0154*/ 	.word	0x05000042


	//   ....[72]....
        /*0158*/ 	.word	0x05000042


	//   ....[73]....
        /*015c*/ 	.word	0x05000042


	//   ....[74]....
        /*0160*/ 	.word	0x05000042


	//   ....[75]....
        /*0164*/ 	.word	0x05000042


	//   ....[76]....
        /*0168*/ 	.word	0x05000042


	//   ....[77]....
        /*016c*/ 	.word	0x05000042


	//   ....[78]....
        /*0170*/ 	.word	0x05000042


	//   ....[79]....
        /*0174*/ 	.word	0x05000042


	//   ....[80]....
        /*0178*/ 	.word	0x05000042


	//   ....[81]....
        /*017c*/ 	.word	0x05000042


	//   ....[82]....
        /*0180*/ 	.word	0x05000042


	//   ....[83]....
        /*0184*/ 	.word	0x05000042


	//   ....[84]....
        /*0188*/ 	.word	0x05000042


	//   ....[85]....
        /*018c*/ 	.word	0x05000042


	//   ....[86]....
        /*0190*/ 	.word	0x05000042


	//   ....[87]....
        /*0194*/ 	.word	0x05000042


	//----- nvinfo : EIATTR_COOP_GROUP_INSTR_OFFSETS
	.align		4
.L_1927:
        /*0198*/ 	.byte	0x04, 0x28
        /*019a*/ 	.short	(.L_1929 - .L_1928)


	//   ....[0]....
.L_1928:
        /*019c*/ 	.word	0x000017b0


	//   ....[1]....
        /*01a0*/ 	.word	0x00001d40


	//   ....[2]....
        /*01a4*/ 	.word	0x000021e0


	//   ....[3]....
        /*01a8*/ 	.word	0x00002730


	//   ....[4]....
        /*01ac*/ 	.word	0x00002e50


	//   ....[5]....
        /*01b0*/ 	.word	0x00003a60


	//   ....[6]....
        /*01b4*/ 	.word	0x00004420


	//   ....[7]....
        /*01b8*/ 	.word	0x00005620


	//   ....[8]....
        /*01bc*/ 	.word	0x000060f0


	//   ....[9]....
        /*01c0*/ 	.word	0x00006920


	//   ....[10]....
        /*01c4*/ 	.word	0x00006930


	//   ....[11]....
        /*01c8*/ 	.word	0x00006970


	//   ....[12]....
        /*01cc*/ 	.word	0x00006980


	//   ....[13]....
        /*01d0*/ 	.word	0x000069c0


	//   ....[14]....
        /*01d4*/ 	.word	0x000069d0


	//   ....[15]....
        /*01d8*/ 	.word	0x00006a10


	//   ....[16]....
        /*01dc*/ 	.word	0x00006a20


	//   ....[17]....
        /*01e0*/ 	.word	0x00006a60


	//   ....[18]....
        /*01e4*/ 	.word	0x00006a70


	//   ....[19]....
        /*01e8*/ 	.word	0x00006b20


	//   ....[20]....
        /*01ec*/ 	.word	0x00006b30


	//   ....[21]....
        /*01f0*/ 	.word	0x00006b40


	//   ....[22]....
        /*01f4*/ 	.word	0x00006b50


	//   ....[23]....
        /*01f8*/ 	.word	0x00007000


	//   ....[24]....
        /*01fc*/ 	.word	0x00007010


	//   ....[25]....
        /*0200*/ 	.word	0x00007020


	//   ....[26]....
        /*0204*/ 	.word	0x00007030


	//   ....[27]....
        /*0208*/ 	.word	0x00007090


	//   ....[28]....
        /*020c*/ 	.word	0x000070a0


	//   ....[29]....
        /*0210*/ 	.word	0x00007100


	//   ....[30]....
        /*0214*/ 	.word	0x00007110


	//   ....[31]....
        /*0218*/ 	.word	0x00007170


	//   ....[32]....
        /*021c*/ 	.word	0x00007180


	//   ....[33]....
        /*0220*/ 	.word	0x000071e0


	//   ....[34]....
        /*0224*/ 	.word	0x000071f0


	//   ....[35]....
        /*0228*/ 	.word	0x00007250


	//   ....[36]....
        /*022c*/ 	.word	0x00007260


	//   ....[37]....
        /*0230*/ 	.word	0x00007270


	//   ....[38]....
        /*0234*/ 	.word	0x00007280


	//   ....[39]....
        /*0238*/ 	.word	0x00008910


	//   ....[40]....
        /*023c*/ 	.word	0x00008ae0


	//   ....[41]....
        /*0240*/ 	.word	0x00008cb0


	//   ....[42]....
        /*0244*/ 	.word	0x00008e80


	//   ....[43]....
        /*0248*/ 	.word	0x00008fd0


	//   ....[44]....
        /*024c*/ 	.word	0x00009440


	//   ....[45]....
        /*0250*/ 	.word	0x00009b90


	//   ....[46]....
        /*0254*/ 	.word	0x00009fb0


	//   ....[47]....
        /*0258*/ 	.word	0x00009ff0


	//   ....[48]....
        /*025c*/ 	.word	0x0000a050


	//   ....[49]....
        /*0260*/ 	.word	0x0000a0b0


	//   ....[50]....
        /*0264*/ 	.word	0x0000a0d0


	//   ....[51]....
        /*0268*/ 	.word	0x0000a240


	//   ....[52]....
        /*026c*/ 	.word	0x0000a270


	//   ....[53]....
        /*0270*/ 	.word	0x0000a2d0


	//   ....[54]....
        /*0274*/ 	.word	0x0000a330


	//   ....[55]....
        /*0278*/ 	.word	0x0000a350


	//   ....[56]....
        /*027c*/ 	.word	0x0000a660


	//   ....[57]....
        /*0280*/ 	.word	0x0000a6b0


	//   ....[58]....
        /*0284*/ 	.word	0x0000a730


	//   ....[59]....
        /*0288*/ 	.word	0x0000a780


	//   ....[60]....
        /*028c*/ 	.word	0x0000a800


	//   ....[61]....
        /*0290*/ 	.word	0x0000a850


	//   ....[62]....
        /*0294*/ 	.word	0x0000a8d0


	//   ....[63]....
        /*0298*/ 	.word	0x0000a920


	//   ....[64]....
        /*029c*/ 	.word	0x0000a9a0


	//   ....[65]....
        /*02a0*/ 	.word	0x0000a9f0


	//   ....[66]....
        /*02a4*/ 	.word	0x0000aa80


	//   ....[67]....
        /*02a8*/ 	.word	0x0000ab20


	//   ....[68]....
        /*02ac*/ 	.word	0x0000abc0


	//   ....[69]....
        /*02b0*/ 	.word	0x0000ac80


	//   ....[70]....
        /*02b4*/ 	.word	0x0000acb0


	//   ....[71]....
        /*02b8*/ 	.word	0x0000ad10


	//   ....[72]....
        /*02bc*/ 	.word	0x0000adc0


	//   ....[73]....
        /*02c0*/ 	.word	0x0000ae10


	//   ....[74]....
        /*02c4*/ 	.word	0x0000aec0


	//   ....[75]....
        /*02c8*/ 	.word	0x0000af10


	//   ....[76]....
        /*02cc*/ 	.word	0x0000afc0


	//   ....[77]....
        /*02d0*/ 	.word	0x0000b010


	//   ....[78]....
        /*02d4*/ 	.word	0x0000b0c0


	//   ....[79]....
        /*02d8*/ 	.word	0x0000b110


	//   ....[80]....
        /*02dc*/ 	.word	0x0000b1c0


	//   ....[81]....
        /*02e0*/ 	.word	0x0000b210


	//   ....[82]....
        /*02e4*/ 	.word	0x0000b2d0


	//   ....[83]....
        /*02e8*/ 	.word	0x0000b320


	//   ....[84]....
        /*02ec*/ 	.word	0x0000b350


	//   ....[85]....
        /*02f0*/ 	.word	0x0000b3d0


	//   ....[86]....
        /*02f4*/ 	.word	0x0000b410


	//   ....[87]....
        /*02f8*/ 	.word	0x0000b460


	//----- nvinfo : EIATTR_VRC_CTA_INIT_COUNT
	.align		4
.L_1929:
        /*02fc*/ 	.byte	0x02, 0x4a
	.zero		1
	.zero		1


	//----- nvinfo : EIATTR_EXIT_INSTR_OFFSETS
	.align		4
        /*0300*/ 	.byte	0x04, 0x1c
        /*0302*/ 	.short	(.L_1931 - .L_1930)


	//   ....[0]....
.L_1930:
        /*0304*/ 	.word	0x0000a460


	//   ....[1]....
        /*0308*/ 	.word	0x0000a600


	//----- nvinfo : EIATTR_MAX_THREADS
	.align		4
.L_1931:
        /*030c*/ 	.byte	0x04, 0x05
        /*030e*/ 	.short	(.L_1933 - .L_1932)
.L_1932:
        /*0310*/ 	.word	0x00000040
        /*0314*/ 	.word	0x00000001
        /*0318*/ 	.word	0x00000001


	//----- nvinfo : EIATTR_CRS_STACK_SIZE
	.align		4
.L_1933:
        /*031c*/ 	.byte	0x04, 0x1e
        /*031e*/ 	.short	(.L_1935 - .L_1934)
.L_1934:
        /*0320*/ 	.word	0x00000000


	//----- nvinfo : EIATTR_CBANK_PARAM_SIZE
	.align		4
.L_1935:
        /*0324*/ 	.byte	0x03, 0x19
        /*0326*/ 	.short	0x01f0


	//----- nvinfo : EIATTR_PARAM_CBANK
	.align		4
        /*0328*/ 	.byte	0x04, 0x0a
        /*032a*/ 	.short	(.L_1937 - .L_1936)
	.align		4
.L_1936:
        /*032c*/ 	.word	index@(.nv.constant0._Z25selective_scan_bwd_kernelI32Selective_Scan_bwd_kernel_traitsILi64ELi16ELb0ELb1ELb1ELb0ELb1EN3c108BFloat16EfEEv12SSMParamsBwd)
        /*0330*/ 	.short	0x0380
        /*0332*/ 	.short	0x01f0


	//----- nvinfo : EIATTR_SW_WAR
	.align		4
.L_1937:
        /*0334*/ 	.byte	0x04, 0x36
        /*0336*/ 	.short	(.L_1939 - .L_1938)
.L_1938:
        /*0338*/ 	.word	0x00000008
.L_1939:


//--------------------- .nv.info._Z25selective_scan_bwd_kernelI32Selective_Scan_bwd_kernel_traitsILi64ELi16ELb0ELb1ELb1ELb1ELb0EN3c108BFloat16EfEEv12SSMParamsBwd --------------------------
	.section	.nv.info._Z25selective_scan_bwd_kernelI32Selective_Scan_bwd_kernel_traitsILi64ELi16ELb0ELb1ELb1ELb1ELb0EN3c108BFloat16EfEEv12SSMParamsBwd,"",@"SHT_CUDA_INFO"
	.sectionflags	@""
	.align	4


	//----- nvinfo : EIATTR_CUDA_API_VERSION
	.align		4
        /*0000*/ 	.byte	0x04, 0x37
        /*0002*/ 	.short	(.L_1941 - .L_1940)
.L_1940:
        /*0004*/ 	.word	0x00000082


	//----- nvinfo : EIATTR_KPARAM_INFO
	.align		4
.L_1941:
        /*0008*/ 	.byte	0x04, 0x17
        /*000a*/ 	.short	(.L_1943 - .L_1942)
.L_1942:
        /*000c*/ 	.word	0x00000000
        /*0010*/ 	.short	0x0000
        /*0012*/ 	.short	0x0000
        /*0014*/ 	.byte	0x00, 0xf0, 0xc1, 0x07


	//----- nvinfo : EIATTR_SPARSE_MMA_MASK
	.align		4
.L_1943:
        /*0018*/ 	.byte	0x03, 0x50
        /*001a*/ 	.short	0x0000


	//----- nvinfo : EIATTR_MAXREG_COUNT
	.align		4
        /*001c*/ 	.byte	0x03, 0x1b
        /*001e*/ 	.short	0x00ff


	//----- nvinfo : EIATTR_NUM_BARRIERS
	.align		4
        /*0020*/ 	.byte	0x02, 0x4c
        /*0022*/ 	.byte	0x01
	.zero		1


	//----- nvinfo : EIATTR_MERCURY_ISA_VERSION
	.align		4
        /*0024*/ 	.byte	0x03, 0x5f
        /*0026*/ 	.short	0x0101


	//----- nvinfo : EIATTR_INT_WARP_WIDE_INSTR_OFFSETS
	.align		4
        /*0028*/ 	.byte	0x04, 0x31
        /*002a*/ 	.short	(.L_1945 - .L_1944)


	//   ....[0]....
.L_1944:
        /*002c*/ 	.word	0x00006980


	//   ....[1]....
        /*0030*/ 	.word	0x00007090


	//----- nvinfo : EIATTR_COOP_GROUP_MASK_REGIDS
	.align		4
.L_1945:
        /*0034*/ 	.byte	0x04, 0x29
        /*0036*/ 	.short	(.L_1947 - .L_1946)


	//   ....[0]....
.L_1946:
        /*0038*/ 	.word	0xffffffff


	//   ....[1]....
        /*003c*/ 	.word	0xffffffff


	//   ....[2]....
        /*0040*/ 	.word	0xffffffff


	//   ....[3]....
        /*0044*/ 	.word	0xffffffff


	//   ....[4]....
        /*0048*/ 	.word	0xffffffff


	//   ....[5]....
        /*004c*/ 	.word	0xffffffff


	//   ....[6]....
        /*0050*/ 	.word	0xffffffff


	//   ....[7]....
        /*0054*/ 	.word	0xffffffff


	//   ....[8]....
        /*0058*/ 	.word	0xffffffff


	//   ....[9]....
        /*005c*/ 	.word	0xffffffff


	//   ....[10]....
        /*0060*/ 	.word	0xffffffff


	//   ....[11]....
        /*0064*/ 	.word	0xffffffff


	//   ....[12]....
        /*0068*/ 	.word	0xffffffff


	//   ....[13]....
        /*006c*/ 	.word	0xffffffff


	//   ....[14]....
        /*0070*/ 	.word	0xffffffff


	//   ....[15]....
        /*0074*/ 	.word	0xffffffff


	//   ....[16]....
        /*0078*/ 	.word	0xffffffff


	//   ....[17]....
        /*007c*/ 	.word	0xffffffff


	//   ....[18]....
        /*0080*/ 	.word	0xffffffff


	//   ....[19]....
        /*0084*/ 	.word	0xffffffff


	//   ....[20]....
        /*0088*/ 	.word	0xffffffff


	//   ....[21]....
        /*008c*/ 	.word	0xffffffff


	//   ....[22]....
        /*0090*/ 	.word	0xffffffff


	//   ....[23]....
        /*0094*/ 	.word	0xffffffff


	//   ....[24]....
        /*0098*/ 	.word	0xffffffff


	//   ....[25]....
        /*009c*/ 	.word	0xffffffff


	//   ....[26]....
        /*00a0*/ 	.word	0xffffffff


	//   ....[27]....
        /*00a4*/ 	.word	0xffffffff


	//   ....[28]....
        /*00a8*/ 	.word	0xffffffff


	//   ....[29]....
        /*00ac*/ 	.word	0xffffffff


	//   ....[30]....
        /*00b0*/ 	.word	0xffffffff


	//   ....[31]....
        /*00b4*/ 	.word	0xffffffff


	//   ....[32]....
        /*00b8*/ 	.word	0xffffffff


	//   ....[33]....
        /*00bc*/ 	.word	0xffffffff


	//   ....[34]....
        /*00c0*/ 	.word	0xffffffff


	//   ....[35]....
        /*00c4*/ 	.word	0xffffffff


	//   ....[36]....
        /*00c8*/ 	.word	0xffffffff


	//   ....[37]....
        /*00cc*/ 	.word	0xffffffff


	//   ....[38]....
        /*00d0*/ 	.word	0xffffffff


	//   ....[39]....
        /*00d4*/ 	.word	0xffffffff


	//   ....[40]....
        /*00d8*/ 	.word	0xffffffff


	//   ....[41]....
        /*00dc*/ 	.word	0xffffffff


	//   ....[42]....
        /*00e0*/ 	.word	0xffffffff


	//   ....[43]....
        /*00e4*/ 	.word	0xffffffff


	//   ....[44]....
        /*00e8*/ 	.word	0xffffffff


	//   ....[45]....
        /*00ec*/ 	.word	0xffffffff


	//   ....[46]....
        /*00f0*/ 	.word	0xffffffff


	//   ....[47]....
        /*00f4*/ 	.word	0xffffffff


	//   ....[48]....
        /*00f8*/ 	.word	0xffffffff


	//   ....[49]....
        /*00fc*/ 	.word	0xffffffff


	//   ....[50]....
        /*0100*/ 	.word	0xffffffff


	//   ....[51]....
        /*0104*/ 	.word	0xffffffff


	//   ....[52]....
        /*0108*/ 	.word	0xffffffff


	//   ....[53]....
        /*010c*/ 	.word	0x05000042


	//   ....[54]....
        /*0110*/ 	.word	0x05000042


	//   ....[55]....
        /*0114*/ 	.word	0x05000042


	//   ....[56]....
        /*0118*/ 	.word	0x05000042


	//   ....[57]....
        /*011c*/ 	.word	0x05000042


	//   ....[58]....
        /*0120*/ 	.word	0x05000042


	//   ....[59]....
        /*0124*/ 	.word	0x05000042


	//   ....[60]....
        /*0128*/ 	.word	0x05000042


	//   ....[61]....
        /*012c*/ 	.word	0x05000042


	//   ....[62]....
        /*0130*/ 	.word	0x05000042


	//   ....[63]....
        /*0134*/ 	.word	0x05000042


	//   ....[64]....
        /*0138*/ 	.word	0x05000042


	//   ....[65]....
        /*013c*/ 	.word	0x05000042


	//   ....[66]....
        /*0140*/ 	.word	0x05000042


	//   ....[67]....
        /*0144*/ 	.word	0x05000042


	//   ....[68]....
        /*0148*/ 	.word	0x05000042


	//   ....[69]....
        /*014c*/ 	.word	0x05000042


	//   ....[70]....
        /*0150*/ 	.word	0x05000042


	//   ....[71]....
        /*0154*/ 	.word	0x05000042


	//   ....[72]....
        /*0158*/ 	.word	0x05000042


	//   ....[73]....
        /*015c*/ 	.word	0x05000042


	//   ....[74]....
        /*0160*/ 	.word	0x05000042


	//   ....[75]....
        /*0164*/ 	.word	0x05000042


	//   ....[76]....
        /*0168*/ 	.word	0x05000042


	//   ....[77]....
        /*016c*/ 	.word	0x05000042


	//   ....[78]....
        /*0170*/ 	.word	0x05000042


	//   ....[79]....
        /*0174*/ 	.word	0x05000042


	//   ....[80]....
        /*0178*/ 	.word	0x05000042


	//   ....[81]....
        /*017c*/ 	.word	0x05000042


	//   ....[82]....
        /*0180*/ 	.word	0x05000042


	//   ....[83]....
        /*0184*/ 	.word	0x05000042


	//   ....[84]....
        /*0188*/ 	.word	0x05000042


	//----- nvinfo : EIATTR_COOP_GROUP_INSTR_OFFSETS
	.align		4
.L_1947:
        /*018c*/ 	.byte	0x04, 0x28
        /*018e*/ 	.short	(.L_1949 - .L_1948)


	//   ....[0]....
.L_1948:
        /*0190*/ 	.word	0x000015f0


	//   ....[1]....
        /*0194*/ 	.word	0x00001b10


	//   ....[2]....
        /*0198*/ 	.word	0x000020e0


	//   ....[3]....
        /*019c*/ 	.word	0x00005230


	//   ....[4]....
        /*01a0*/ 	.word	0x00005cf0


	//   ....[5]....
        /*01a4*/ 	.word	0x00006570


	//   ....[6]....
        /*01a8*/ 	.word	0x00006580


	//   ....[7]....
        /*01ac*/ 	.word	0x000065c0


	//   ....[8]....
        /*01b0*/ 	.word	0x000065d0


	//   ....[9]....
        /*01b4*/ 	.word	0x00006610


	//   ....[10]....
        /*01b8*/ 	.word	0x00006620


	//   ....[11]....
        /*01bc*/ 	.word	0x00006660


	//   ....[12]....
        /*01c0*/ 	.word	0x00006670


	//   ....[13]....
        /*01c4*/ 	.word	0x000066b0


	//   ....[14]....
        /*01c8*/ 	.word	0x000066c0


	//   ....[15]....
        /*01cc*/ 	.word	0x00006770


	//   ....[16]....
        /*01d0*/ 	.word	0x00006780


	//   ....[17]....
        /*01d4*/ 	.word	0x00006790


	//   ....[18]....
        /*01d8*/ 	.word	0x000067a0


	//   ....[19]....
        /*01dc*/ 	.word	0x00006c50


	//   ....[20]....
        /*01e0*/ 	.word	0x00006c60


	//   ....[21]....
        /*01e4*/ 	.word	0x00006c70


	//   ....[22]....
        /*01e8*/ 	.word	0x00006c80


	//   ....[23]....
        /*01ec*/ 	.word	0x00006cd0


	//   ....[24]....
        /*01f0*/ 	.word	0x00006cf0


	//   ....[25]....
        /*01f4*/ 	.word	0x00006d50


	//   ....[26]....
        /*01f8*/ 	.word	0x00006d60


	//   ....[27]....
        /*01fc*/ 	.word	0x00006db0


	//   ....[28]....
        /*0200*/ 	.word	0x00006dd0


	//   ....[29]....
        /*0204*/ 	.word	0x00006e20


	//   ....[30]....
        /*0208*/ 	.word	0x00006e40


	//   ....[31]....
        /*020c*/ 	.word	0x00006ea0


	//   ....[32]....
        /*0210*/ 	.word	0x00006eb0


	//   ....[33]....
        /*0214*/ 	.word	0x00006ec0


	//   ....[34]....
        /*0218*/ 	.word	0x00006ed0


	//   ....[35]....
        /*021c*/ 	.word	0x00008560


	//   ....[36]....
        /*0220*/ 	.word	0x00008730


	//   ....[37]....
        /*0224*/ 	.word	0x00008820


	//   ....[38]....
        /*0228*/ 	.word	0x000089f0


	//   ....[39]....
        /*022c*/ 	.word	0x00008bc0


	//   ....[40]....
        /*0230*/ 	.word	0x00009220


	//   ....[41]....
        /*0234*/ 	.word	0x00009a20


	//   ....[42]....
        /*0238*/ 	.word	0x0000a330


	//   ....[43]....
        /*023c*/ 	.word	0x0000a960


	//   ....[44]....
        /*0240*/ 	.word	0x0000a9a0


	//   ....[45]....
        /*0244*/ 	.word	0x0000aa00


	//   ....[46]....
        /*0248*/ 	.word	0x0000aa60


	//   ....[47]....
        /*024c*/ 	.word	0x0000aa80


	//   ....[48]....
        /*0250*/ 	.word	0x0000abf0


	//   ....[49]....
        /*0254*/ 	.word	0x0000ac20


	//   ....[50]....
        /*0258*/ 	.word	0x0000ac80


	//   ....[51]....
        /*025c*/ 	.word	0x0000ace0


	//   ....[52]....
        /*0260*/ 	.word	0x0000ad00


	//   ....[53]....
        /*0264*/ 	.word	0x0000b010


	//   ....[54]....
        /*0268*/ 	.word	0x0000b060


	//   ....[55]....
        /*026c*/ 	.word	0x0000b0e0


	//   ....[56]....
        /*0270*/ 	.word	0x0000b130


	//   ....[57]....
        /*0274*/ 	.word	0x0000b1b0


	//   ....[58]....
        /*0278*/ 	.word	0x0000b200


	//   ....[59]....
        /*027c*/ 	.word	0x0000b280


	//   ....[60]....
        /*0280*/ 	.word	0x0000b2d0


	//   ....[61]....
        /*0284*/ 	.word	0x0000b350


	//   ....[62]....
        /*0288*/ 	.word	0x0000b3a0


	//   ....[63]....
        /*028c*/ 	.word	0x0000b430


	//   ....[64]....
        /*0290*/ 	.word	0x0000b4d0


	//   ....[65]....
        /*0294*/ 	.word	0x0000b570


	//   ....[66]....
        /*0298*/ 	.word	0x0000b630


	//   ....[67]....
        /*029c*/ 	.word	0x0000b660


	//   ....[68]....
        /*02a0*/ 	.word	0x0000b6c0


	//   ....[69]....
        /*02a4*/ 	.word	0x0000b770


	//   ....[70]....
        /*02a8*/ 	.word	0x0000b7c0


	//   ....[71]....
        /*02ac*/ 	.word	0x0000b870


	//   ....[72]....
        /*02b0*/ 	.word	0x0000b8c0


	//   ....[73]....
        /*02b4*/ 	.word	0x0000b970


	//   ....[74]....
        /*02b8*/ 	.word	0x0000b9c0


	//   ....[75]....
        /*02bc*/ 	.word	0x0000ba70


	//   ....[76]....
        /*02c0*/ 	.word	0x0000bac0


	//   ....[77]....
        /*02c4*/ 	.word	0x0000bb70


	//   ....[78]....
        /*02c8*/ 	.word	0x0000bbc0


	//   ....[79]....
        /*02cc*/ 	.word	0x0000bc70


	//   ....[80]....
        /*02d0*/ 	.word	0x0000bcd0


	//   ....[81]....
        /*02d4*/ 	.word	0x0000bd00


	//   ....[82]....
        /*02d8*/ 	.word	0x0000bd80


	//   ....[83]....
        /*02dc*/ 	.word	0x0000bdc0


	//   ....[84]....
        /*02e0*/ 	.word	0x0000be10


	//----- nvinfo : EIATTR_VRC_CTA_INIT_COUNT
	.align		4
.L_1949:
        /*02e4*/ 	.byte	0x02, 0x4a
	.zero		1
	.zero		1


	//----- nvinfo : EIATTR_EXIT_INSTR_OFFSETS
	.align		4
        /*02e8*/ 	.byte	0x04, 0x1c
        /*02ea*/ 	.short	(.L_1951 - .L_1950)


	//   ....[0]....
.L_1950:
        /*02ec*/ 	.word	0x0000ae10


	//   ....[1]....
        /*02f0*/ 	.word	0x0000afb0


	//----- nvinfo : EIATTR_MAX_THREADS
	.align		4
.L_1951:
        /*02f4*/ 	.byte	0x04, 0x05
        /*02f6*/ 	.short	(.L_1953 - .L_1952)
.L_1952:
        /*02f8*/ 	.word	0x00000040
        /*02fc*/ 	.word	0x00000001
        /*0300*/ 	.word	0x00000001


	//----- nvinfo : EIATTR_CRS_STACK_SIZE
	.align		4
.L_1953:
        /*0304*/ 	.byte	0x04, 0x1e
        /*0306*/ 	.short	(.L_1955 - .L_1954)
.L_1954:
        /*0308*/ 	.word	0x00000000


	//----- nvinfo : EIATTR_CBANK_PARAM_SIZE
	.align		4
.L_1955:
        /*030c*/ 	.byte	0x03, 0x19
        /*030e*/ 	.short	0x01f0


	//----- nvinfo : EIATTR_PARAM_CBANK
	.align		4
        /*0310*/ 	.byte	0x04, 0x0a
        /*0312*/ 	.short	(.L_1957 - .L_1956)
	.align		4
.L_1956:
        /*0314*/ 	.word	index@(.nv.constant0._Z25selective_scan_bwd_kernelI32Selective_Scan_bwd_kernel_traitsILi64ELi16ELb0ELb1ELb1ELb1ELb0EN3c108BFloat16EfEEv12SSMParamsBwd)
        /*0318*/ 	.short	0x0380
        /*031a*/ 	.short	0x01f0


	//----- nvinfo : EIATTR_SW_WAR
	.align		4
.L_1957:
        /*031c*/ 	.byte	0x04, 0x36
        /*031e*/ 	.short	(.L_1959 - .L_1958)
.L_1958:
        /*0320*/ 	.word	0x00000008
.L_1959:


//--------------------- .nv.info._Z25selective_scan_bwd_kernelI32Selective_Scan_bwd_kernel_traitsILi64ELi16ELb0ELb1ELb1ELb1ELb1EN3c108BFloat16EfEEv12SSMParamsBwd --------------------------
	.section	.nv.info._Z25selective_scan_bwd_kernelI32Selective_Scan_bwd_kernel_traitsILi64ELi16ELb0ELb1ELb1ELb1ELb1EN3c108BFloat16EfEEv12SSMParamsBwd,"",@"SHT_CUDA_INFO"
	.sectionflags	@""
	.align	4


	//----- nvinfo : EIATTR_CUDA_API_VERSION
	.align		4
        /*0000*/ 	.byte	0x04, 0x37
        /*0002*/ 	.short	(.L_1961 - .L_1960)
.L_1960:
        /*0004*/ 	.word	0x00000082


	//----- nvinfo : EIATTR_KPARAM_INFO
	.align		4
.L_1961:
        /*0008*/ 	.byte	0x04, 0x17
        /*000a*/ 	.short	(.L_1963 - .L_1962)
.L_1962:
        /*000c*/ 	.word	0x00000000
        /*0010*/ 	.short	0x0000
        /*0012*/ 	.short	0x0000
        /*0014*/ 	.byte	0x00, 0xf0, 0xc1, 0x07


	//----- nvinfo : EIATTR_SPARSE_MMA_MASK
	.align		4
.L_1963:
        /*0018*/ 	.byte	0x03, 0x50
        /*001a*/ 	.short	0x0000


	//----- nvinfo : EIATTR_MAXREG_COUNT
	.align		4
        /*001c*/ 	.byte	0x03, 0x1b
        /*001e*/ 	.short	0x00ff


	//----- nvinfo : EIATTR_NUM_BARRIERS
	.align		4
        /*0020*/ 	.byte	0x02, 0x4c
        /*0022*/ 	.byte	0x01
	.zero		1


	//----- nvinfo : EIATTR_MERCURY_ISA_VERSION
	.align		4
        /*0024*/ 	.byte	0x03, 0x5f
        /*0026*/ 	.short	0x0101


	//----- nvinfo : EIATTR_INT_WARP_WIDE_INSTR_OFFSETS
	.align		4
        /*0028*/ 	.byte	0x04, 0x31
        /*002a*/ 	.short	(.L_1965 - .L_1964)


	//   ....[0]....
.L_1964:
        /*002c*/ 	.word	0x00009380


	//   ....[1]....
        /*0030*/ 	.word	0x00009aa0


	//----- nvinfo : EIATTR_COOP_GROUP_MASK_REGIDS
	.align		4
.L_1965:
        /*0034*/ 	.byte	0x04, 0x29
        /*0036*/ 	.short	(.L_1967 - .L_1966)


	//   ....[0]....
.L_1966:
        /*0038*/ 	.word	0xffffffff


	//   ....[1]....
        /*003c*/ 	.word	0xffffffff


	//   ....[2]....
        /*0040*/ 	.word	0xffffffff


	//   ....[3]....
        /*0044*/ 	.word	0xffffffff


	//   ....[4]....
        /*0048*/ 	.word	0xffffffff


	//   ....[5]....
        /*004c*/ 	.word	0xffffffff


	//   ....[6]....
        /*0050*/ 	.word	0xffffffff


	//   ....[7]....
        /*0054*/ 	.word	0xffffffff


	//   ....[8]....
        /*0058*/ 	.word	0xffffffff


	//   ....[9]....
        /*005c*/ 	.word	0xffffffff


	//   ....[10]....
        /*0060*/ 	.word	0xffffffff


	//   ....[11]....
        /*0064*/ 	.word	0xffffffff


	//   ....[12]....
        /*0068*/ 	.word	0xffffffff


	//   ....[13]....
        /*006c*/ 	.word	0xffffffff


	//   ....[14]....
        /*0070*/ 	.word	0xffffffff


	//   ....[15]....
        /*0074*/ 	.word	0xffffffff


	//   ....[16]....
        /*0078*/ 	.word	0xffffffff


	//   ....[17]....
        /*007c*/ 	.word	0xffffffff


	//   ....[18]....
        /*0080*/ 	.word	0xffffffff


	//   ....[19]....
        /*0084*/ 	.word	0xffffffff


	//   ....[20]....
        /*0088*/ 	.word	0xffffffff


	//   ....[21]....
        /*008c*/ 	.word	0xffffffff


	//   ....[22]....
        /*0090*/ 	.word	0xffffffff


	//   ....[23]....
        /*0094*/ 	.word	0xffffffff


	//   ....[24]....
        /*0098*/ 	.word	0xffffffff


	//   ....[25]....
        /*009c*/ 	.word	0xffffffff


	//   ....[26]....
        /*00a0*/ 	.word	0xffffffff


	//   ....[27]....
        /*00a4*/ 	.word	0xffffffff


	//   ....[28]....
        /*00a8*/ 	.word	0xffffffff


	//   ....[29]....
        /*00ac*/ 	.word	0xffffffff


	//   ....[30]....
        /*00b0*/ 	.word	0xffffffff


	//   ....[31]....
        /*00b4*/ 	.word	0xffffffff


	//   ....[32]....
        /*00b8*/ 	.word	0xffffffff


	//   ....[33]....
        /*00bc*/ 	.word	0xffffffff


	//   ....[34]....
        /*00c0*/ 	.word	0xffffffff


	//   ....[35]....
        /*00c4*/ 	.word	0xffffffff


	//   ....[36]....
        /*00c8*/ 	.word	0xffffffff


	//   ....[37]....
        /*00cc*/ 	.word	0xffffffff


	//   ....[38]....
        /*00d0*/ 	.word	0xffffffff


	//   ....[39]....
        /*00d4*/ 	.word	0xffffffff


	//   ....[40]....
        /*00d8*/ 	.word	0xffffffff


	//   ....[41]....
        /*00dc*/ 	.word	0xffffffff


	//   ....[42]....
        /*00e0*/ 	.word	0xffffffff


	//   ....[43]....
        /*00e4*/ 	.word	0xffffffff


	//   ....[44]....
        /*00e8*/ 	.word	0xffffffff


	//   ....[45]....
        /*00ec*/ 	.word	0xffffffff


	//   ....[46]....
        /*00f0*/ 	.word	0xffffffff


	//   ....[47]....
        /*00f4*/ 	.word	0xffffffff


	//   ....[48]....
        /*00f8*/ 	.word	0xffffffff


	//   ....[49]....
        /*00fc*/ 	.word	0xffffffff


	//   ....[50]....
        /*0100*/ 	.word	0xffffffff


	//   ....[51]....
        /*0104*/ 	.word	0xffffffff


	//   ....[52]....
        /*0108*/ 	.word	0xffffffff


	//   ....[53]....
        /*010c*/ 	.word	0xffffffff


	//   ....[54]....
        /*0110*/ 	.word	0xffffffff


	//   ....[55]....
        /*0114*/ 	.word	0xffffffff


	//   ....[56]....
        /*0118*/ 	.word	0xffffffff


	//   ....[57]....
        /*011c*/ 	.word	0x05000042


	//   ....[58]....
        /*0120*/ 	.word	0x05000042


	//   ....[59]....
        /*0124*/ 	.word	0x05000042


	//   ....[60]....
        /*0128*/ 	.word	0x05000042


	//   ....[61]....
        /*012c*/ 	.word	0x05000042


	//   ....[62]....
        /*0130*/ 	.word	0x05000042


	//   ....[63]....
        /*0134*/ 	.word	0x05000042


	//   ....[64]....
        /*0138*/ 	.word	0x05000042


	//   ....[65]....
        /*013c*/ 	.word	0x05000042


	//   ....[66]....
        /*0140*/ 	.word	0x05000042


	//   ....[67]....
        /*0144*/ 	.word	0x05000042


	//   ....[68]....
        /*0148*/ 	.word	0x05000042


	//   ....[69]....
        /*014c*/ 	.word	0x05000042


	//   ....[70]....
        /*0150*/ 	.word	0x05000042


	//   ....[71]....
        /*0154*/ 	.word	0x05000042


	//   ....[72]....
        /*0158*/ 	.word	0x05000042


	//   ....[73]....
        /*015c*/ 	.word	0x05000042


	//   ....[74]....
        /*0160*/ 	.word	0x05000042


	//   ....[75]....
        /*0164*/ 	.word	0x05000042


	//   ....[76]....
        /*0168*/ 	.word	0x05000042


	//   ....[77]....
        /*016c*/ 	.word	0x05000042


	//   ....[78]....
        /*0170*/ 	.word	0x05000042


	//   ....[79]....
        /*0174*/ 	.word	0x05000042


	//   ....[80]....
        /*0178*/ 	.word	0x05000042


	//   ....[81]....
        /*017c*/ 	.word	0x05000042


	//   ....[82]....
        /*0180*/ 	.word	0x05000042


	//   ....[83]....
        /*0184*/ 	.word	0x05000042


	//   ....[84]....
        /*0188*/ 	.word	0x05000042


	//   ....[85]....
        /*018c*/ 	.word	0x05000042


	//   ....[86]....
        /*0190*/ 	.word	0x05000042


	//   ....[87]....
        /*0194*/ 	.word	0x05000042


	//   ....[88]....
        /*0198*/ 	.word	0x05000042


	//----- nvinfo : EIATTR_COOP_GROUP_INSTR_OFFSETS
	.align		4
.L_1967:
        /*019c*/ 	.byte	0x04, 0x28
        /*019e*/ 	.short	(.L_1969 - .L_1968)


	//   ....[0]....
.L_1968:
        /*01a0*/ 	.word	0x00001600


	//   ....[1]....
        /*01a4*/ 	.word	0x00001d00


	//   ....[2]....
        /*01a8*/ 	.word	0x00002390


	//   ....[3]....
        /*01ac*/ 	.word	0x00004e90


	//   ....[4]....
        /*01b0*/ 	.word	0x00005570


	//   ....[5]....
        /*01b4*/ 	.word	0x00006230


	//   ....[6]....
        /*01b8*/ 	.word	0x00006bd0


	//   ....[7]....
        /*01bc*/ 	.word	0x00007ca0


	//   ....[8]....
        /*01c0*/ 	.word	0x00008770


	//   ....[9]....
        /*01c4*/ 	.word	0x00008f80


	//   ....[10]....
        /*01c8*/ 	.word	0x00008f90


	//   ....[11]....
        /*01cc*/ 	.word	0x00008fd0


	//   ....[12]....
        /*01d0*/ 	.word	0x00008fe0


	//   ....[13]....
        /*01d4*/ 	.word	0x00009020


	//   ....[14]....
        /*01d8*/ 	.word	0x00009030


	//   ....[15]....
        /*01dc*/ 	.word	0x00009070


	//   ....[16]....
        /*01e0*/ 	.word	0x00009080


	//   ....[17]....
        /*01e4*/ 	.word	0x000090c0


	//   ....[18]....
        /*01e8*/ 	.word	0x000090d0


	//   ....[19]....
        /*01ec*/ 	.word	0x00009180


	//   ....[20]....
        /*01f0*/ 	.word	0x00009190


	//   ....[21]....
        /*01f4*/ 	.word	0x000091a0


	//   ....[22]....
        /*01f8*/ 	.word	0x000091b0


	//   ....[23]....
        /*01fc*/ 	.word	0x00009660


	//   ....[24]....
        /*0200*/ 	.word	0x00009670


	//   ....[25]....
        /*0204*/ 	.word	0x00009680


	//   ....[26]....
        /*0208*/ 	.word	0x00009690


	//   ....[27]....
        /*020c*/ 	.word	0x000096f0


	//   ....[28]....
        /*0210*/ 	.word	0x00009700


	//   ....[29]....
        /*0214*/ 	.word	0x00009750


	//   ....[30]....
        /*0218*/ 	.word	0x00009770


	//   ....[31]....
        /*021c*/ 	.word	0x000097c0


	//   ....[32]....
        /*0220*/ 	.word	0x000097e0


	//   ....[33]....
        /*0224*/ 	.word	0x00009840


	//   ....[34]....
        /*0228*/ 	.word	0x00009850


	//   ....[35]....
        /*022c*/ 	.word	0x000098a0


	//   ....[36]....
        /*0230*/ 	.word	0x000098c0


	//   ....[37]....
        /*0234*/ 	.word	0x000098d0


	//   ....[38]....
        /*0238*/ 	.word	0x000098e0


	//   ....[39]....
        /*023c*/ 	.word	0x0000af80


	//   ....[40]....
        /*0240*/ 	.word	0x0000b150


	//   ....[41]....
        /*0244*/ 	.word	0x0000b2d0


	//   ....[42]....
        /*0248*/ 	.word	0x0000b4a0


	//   ....[43]....
        /*024c*/ 	.word	0x0000b5f0


	//   ....[44]....
        /*0250*/ 	.word	0x0000bc20


	//   ....[45]....
        /*0254*/ 	.word	0x0000c440


	//   ....[46]....
        /*0258*/ 	.word	0x0000cd40


	//   ....[47]....
        /*025c*/ 	.word	0x0000d360


	//   ....[48]....
        /*0260*/ 	.word	0x0000d3b0


	//   ....[49]....
        /*0264*/ 	.word	0x0000d410


	//   ....[50]....
        /*0268*/ 	.word	0x0000d460


	//   ....[51]....
        /*026c*/ 	.word	0x0000d480


	//   ....[52]....
        /*0270*/ 	.word	0x0000d5f0


	//   ....[53]....
        /*0274*/ 	.word	0x0000d620


	//   ....[54]....
        /*0278*/ 	.word	0x0000d680


	//   ....[55]....
        /*027c*/ 	.word	0x0000d6e0


	//   ....[56]....
        /*0280*/ 	.word	0x0000d700


	//   ....[57]....
        /*0284*/ 	.word	0x0000da10


	//   ....[58]....
        /*0288*/ 	.word	0x0000da60


	//   ....[59]....
        /*028c*/ 	.word	0x0000dae0


	//   ....[60]....
        /*0290*/ 	.word	0x0000db30


	//   ....[61]....
        /*0294*/ 	.word	0x0000dbb0


	//   ....[62]....
        /*0298*/ 	.word	0x0000dc00


	//   ....[63]....
        /*029c*/ 	.word	0x0000dc80


	//   ....[64]....
        /*02a0*/ 	.word	0x0000dcd0


	//   ....[65]....
        /*02a4*/ 	.word	0x0000dd50


	//   ....[66]....
        /*02a8*/ 	.word	0x0000dda0


	//   ....[67]....
        /*02ac*/ 	.word	0x0000de30


	//   ....[68]....
        /*02b0*/ 	.word	0x0000ded0


	//   ....[69]....
        /*02b4*/ 	.word	0x0000df70


	//   ....[70]....
        /*02b8*/ 	.word	0x0000e030


	//   ....[71]....
        /*02bc*/ 	.word	0x0000e060


	//   ....[72]....
        /*02c0*/ 	.word	0x0000e0c0


	//   ....[73]....
        /*02c4*/ 	.word	0x0000e170


	//   ....[74]....
        /*02c8*/ 	.word	0x0000e1c0


	//   ....[75]....
        /*02cc*/ 	.word	0x0000e270


	//   ....[76]....
        /*02d0*/ 	.word	0x0000e2c0


	//   ....[77]....
        /*02d4*/ 	.word	0x0000e370


	//   ....[78]....
        /*02d8*/ 	.word	0x0000e3c0


	//   ....[79]....
        /*02dc*/ 	.word	0x0000e470


	//   ....[80]....
        /*02e0*/ 	.word	0x0000e4c0


	//   ....[81]....
        /*02e4*/ 	.word	0x0000e570


	//   ....[82]....
        /*02e8*/ 	.word	0x0000e5c0


	//   ....[83]....
        /*02ec*/ 	.word	0x0000e680


	//   ....[84]....
        /*02f0*/ 	.word	0x0000e6d0


	//   ....[85]....
        /*02f4*/ 	.word	0x0000e700


	//   ....[86]....
        /*02f8*/ 	.word	0x0000e780


	//   ....[87]....
        /*02fc*/ 	.word	0x0000e7c0


	//   ....[88]....
        /*0300*/ 	.word	0x0000e810


	//----- nvinfo : EIATTR_VRC_CTA_INIT_COUNT
	.align		4
.L_1969:
        /*0304*/ 	.byte	0x02, 0x4a
	.zero		1
	.zero		1


	//----- nvinfo : EIATTR_EXIT_INSTR_OFFSETS
	.align		4
        /*0308*/ 	.byte	0x04, 0x1c
        /*030a*/ 	.short	(.L_1971 - .L_1970)


	//   ....[0]....
.L_1970:
        /*030c*/ 	.word	0x0000d810


	//   ....[1]....
        /*0310*/ 	.word	0x0000d9b0


	//----- nvinfo : EIATTR_MAX_THREADS
	.align		4
.L_1971:
        /*0314*/ 	.byte	0x04, 0x05
        /*0316*/ 	.short	(.L_1973 - .L_1972)
.L_1972:
        /*0318*/ 	.word	0x00000040
        /*031c*/ 	.word	0x00000001
        /*0320*/ 	.word	0x00000001


	//----- nvinfo : EIATTR_CRS_STACK_SIZE
	.align		4
.L_1973:
        /*0324*/ 	.byte	0x04, 0x1e
        /*0326*/ 	.short	(.L_1975 - .L_1974)
.L_1974:
        /*0328*/ 	.word	0x00000000


	//----- nvinfo : EIATTR_CBANK_PARAM_SIZE
	.align		4
.L_1975:
        /*032c*/ 	.byte	0x03, 0x19
        /*032e*/ 	.short	0x01f0


	//----- nvinfo : EIATTR_PARAM_CBANK
	.align		4
        /*0330*/ 	.byte	0x04, 0x0a
        /*0332*/ 	.short	(.L_1977 - .L_1976)
	.align		4
.L_1976:
        /*0334*/ 	.word	index@(.nv.constant0._Z25selective_scan_bwd_kernelI32Selective_Scan_bwd_kernel_traitsILi64ELi16ELb0ELb1ELb1ELb1ELb1EN3c108BFloat16EfEEv12SSMParamsBwd)
        /*0338*/ 	.short	0x0380
        /*033a*/ 	.short	0x01f0


	//----- nvinfo : EIATTR_SW_WAR
	.align		4
.L_1977:
        /*033c*/ 	.byte	0x04, 0x36
        /*033e*/ 	.short	(.L_1979 - .L_1978)
.L_1978:
        /*0340*/ 	.word	0x00000008
.L_1979:


//--------------------- .nv.info._Z25selective_scan_bwd_kernelI32Selective_Scan_bwd_kernel_traitsILi64ELi16ELb1ELb0ELb0ELb0ELb0EN3c108BFloat16EfEEv12SSMParamsBwd --------------------------
	.section	.nv.info._Z25selective_scan_bwd_kernelI32Selective_Scan_bwd_kernel_traitsILi64ELi16ELb1ELb0ELb0ELb0ELb0EN3c108BFloat16EfEEv12SSMParamsBwd,"",@"SHT_CUDA_INFO"
	.sectionflags	@""
	.align	4


	//----- nvinfo : EIATTR_CUDA_API_VERSION
	.align		4
        /*0000*/ 	.byte	0x04, 0x37
        /*0002*/ 	.short	(.L_1981 - .L_1980)
.L_1980:
        /*0004*/ 	.word	0x00000082


	//----- nvinfo : EIATTR_KPARAM_INFO
	.align		4
.L_1981:
        /*0008*/ 	.byte	0x04, 0x17
        /*000a*/ 	.short	(.L_1983 - .L_1982)
.L_1982:
        /*000c*/ 	.word	0x00000000
        /*0010*/ 	.short	0x0000
        /*0012*/ 	.short	0x0000
        /*0014*/ 	.byte	0x00, 0xf0, 0xc1, 0x07


	//----- nvinfo : EIATTR_SPARSE_MMA_MASK
	.align		4
.L_1983:
        /*0018*/ 	.byte	0x03, 0x50
        /*001a*/ 	.short	0x0000


	//----- nvinfo : EIATTR_MAXREG_COUNT
	.align		4
        /*001c*/ 	.byte	0x03, 0x1b
        /*001e*/ 	.short	0x00ff


	//----- nvinfo : EIATTR_NUM_BARRIERS
	.align		4
        /*0020*/ 	.byte	0x02, 0x4c
        /*0022*/ 	.byte	0x01
	.zero		1


	//----- nvinfo : EIATTR_MERCURY_ISA_VERSION
	.align		4
        /*0024*/ 	.byte	0x03, 0x5f
        /*0026*/ 	.short	0x0101


	//----- nvinfo : EIATTR_COOP_GROUP_MASK_REGIDS
	.align		4
        /*0028*/ 	.byte	0x04, 0x29
        /*002a*/ 	.short	(.L_1985 - .L_1984)


	//   ....[0]....
.L_1984:
        /*002c*/ 	.word	0xffffffff


	//   ....[1]....
        /*0030*/ 	.word	0xffffffff


	//   ....[2]....
        /*0034*/ 	.word	0xffffffff


	//   ....[3]....
        /*0038*/ 	.word	0xffffffff


	//   ....[4]....
        /*003c*/ 	.word	0xffffffff


	//   ....[5]....
        /*0040*/ 	.word	0xffffffff


	//   ....[6]....
        /*0044*/ 	.word	0xffffffff


	//   ....[7]....
        /*0048*/ 	.word	0xffffffff


	//   ....[8]....
        /*004c*/ 	.word	0xffffffff


	//   ....[9]....
        /*0050*/ 	.word	0xffffffff


	//   ....[10]....
        /*0054*/ 	.word	0xffffffff


	//   ....[11]....
        /*0058*/ 	.word	0xffffffff


	//   ....[12]....
        /*005c*/ 	.word	0xffffffff


	//   ....[13]....
        /*0060*/ 	.word	0xffffffff


	//   ....[14]....
        /*0064*/ 	.word	0xffffffff


	//   ....[15]....
        /*0068*/ 	.word	0xffffffff


	//   ....[16]....
        /*006c*/ 	.word	0xffffffff


	//   ....[17]....
        /*0070*/ 	.word	0xffffffff


	//   ....[18]....
        /*0074*/ 	.word	0xffffffff


	//   ....[19]....
        /*0078*/ 	.word	0xffffffff


	//   ....[20]....
        /*007c*/ 	.word	0xffffffff


	//   ....[21]....
        /*0080*/ 	.word	0xffffffff


	//   ....[22]....
        /*0084*/ 	.word	0xffffffff


	//   ....[23]....
        /*0088*/ 	.word	0xffffffff


	//   ....[24]....
        /*008c*/ 	.word	0xffffffff


	//   ....[25]....
        /*0090*/ 	.word	0xffffffff


	//   ....[26]....
        /*0094*/ 	.word	0xffffffff


	//   ....[27]....
        /*0098*/ 	.word	0xffffffff


	//   ....[28]....
        /*009c*/ 	.word	0xffffffff


	//   ....[29]....
        /*00a0*/ 	.word	0xffffffff


	//   ....[30]....
        /*00a4*/ 	.word	0xffffffff


	//   ....[31]....
        /*00a8*/ 	.word	0xffffffff


	//   ....[32]....
        /*00ac*/ 	.word	0xffffffff


	//   ....[33]....
        /*00b0*/ 	.word	0xffffffff


	//   ....[34]....
        /*00b4*/ 	.word	0xffffffff


	//   ....[35]....
        /*00b8*/ 	.word	0xffffffff


	//   ....[36]....
        /*00bc*/ 	.word	0xffffffff


	//   ....[37]....
        /*00c0*/ 	.word	0xffffffff


	//   ....[38]....
        /*00c4*/ 	.word	0xffffffff


	//   ....[39]....
        /*00c8*/ 	.word	0xffffffff


	//   ....[40]....
        /*00cc*/ 	.word	0xffffffff


	//   ....[41]....
        /*00d0*/ 	.word	0xffffffff


	//   ....[42]....
        /*00d4*/ 	.word	0xffffffff


	//   ....[43]....
        /*00d8*/ 	.word	0xffffffff


	//   ....[44]....
        /*00dc*/ 	.word	0xffffffff


	//   ....[45]....
        /*00e0*/ 	.word	0xffffffff


	//   ....[46]....
        /*00e4*/ 	.word	0xffffffff


	//   ....[47]....
        /*00e8*/ 	.word	0xffffffff


	//   ....[48]....
        /*00ec*/ 	.word	0xffffffff


	//   ....[49]....
        /*00f0*/ 	.word	0xffffffff


	//   ....[50]....
        /*00f4*/ 	.word	0xffffffff


	//   ....[51]....
        /*00f8*/ 	.word	0xffffffff


	//   ....[52]....
        /*00fc*/ 	.word	0xffffffff


	//   ....[53]....
        /*0100*/ 	.word	0xffffffff


	//   ....[54]....
        /*0104*/ 	.word	0xffffffff


	//   ....[55]....
        /*0108*/ 	.word	0x050000cf


	//   ....[56]....
        /*010c*/ 	.word	0x050000cf


	//   ....[57]....
        /*0110*/ 	.word	0x050000cf


	//   ....[58]....
        /*0114*/ 	.word	0x050000cf


	//   ....[59]....
        /*0118*/ 	.word	0x050000cf


	//   ....[60]....
        /*011c*/ 	.word	0x050000cf


	//   ....[61]....
        /*0120*/ 	.word	0x050000cf


	//   ....[62]....
        /*0124*/ 	.word	0x050000cf


	//   ....[63]....
        /*0128*/ 	.word	0x050000cf


	//   ....[64]....
        /*012c*/ 	.word	0x050000cf


	//   ....[65]....
        /*0130*/ 	.word	0x050000cf


	//   ....[66]....
        /*0134*/ 	.word	0x050000cf


	//   ....[67]....
        /*0138*/ 	.word	0x050000cf


	//   ....[68]....
        /*013c*/ 	.word	0x050000cf


	//   ....[69]....
        /*0140*/ 	.word	0x050000cf


	//   ....[70]....
        /*0144*/ 	.word	0x050000cf


	//   ....[71]....
        /*0148*/ 	.word	0x050000cf


	//   ....[72]....
        /*014c*/ 	.word	0x050000cf


	//   ....[73]....
        /*0150*/ 	.word	0x050000cf


	//   ....[74]....
        /*0154*/ 	.word	0x050000cf


	//   ....[75]....
        /*0158*/ 	.word	0x050000cf


	//   ....[76]....
        /*015c*/ 	.word	0x050000cf


	//   ....[77]....
        /*0160*/ 	.word	0x050000cf


	//   ....[78]....
        /*0164*/ 	.word	0x050000cf


	//   ....[79]....
        /*0168*/ 	.word	0x050000cf


	//   ....[80]....
        /*016c*/ 	.word	0x050000cf


	//   ....[81]....
        /*0170*/ 	.word	0x050000cf


	//   ....[82]....
        /*0174*/ 	.word	0x050000cf


	//   ....[83]....
        /*0178*/ 	.word	0x050000cf


	//   ....[84]....
        /*017c*/ 	.word	0x050000cf


	//   ....[85]....
        /*0180*/ 	.word	0x050000cf


	//   ....[86]....
        /*0184*/ 	.word	0x050000cf


	//----- nvinfo : EIATTR_COOP_GROUP_INSTR_OFFSETS
	.align		4
.L_1985:
        /*0188*/ 	.byte	0x04, 0x28
        /*018a*/ 	.short	(.L_1987 - .L_1986)


	//   ....[0]....
.L_1986:
        /*018c*/ 	.word	0x000007a0


	//   ....[1]....
        /*0190*/ 	.word	0x00000830


	//   ....[2]....
        /*0194*/ 	.word	0x00000ad0


	//   ....[3]....
        /*0198*/ 	.word	0x00001c10


	//   ....[4]....
        /*019c*/ 	.word	0x00001c20


	//   ....[5]....
        /*01a0*/ 	.word	0x00001c60


	//   ....[6]....
        /*01a4*/ 	.word	0x00001c70


	//   ....[7]....
        /*01a8*/ 	.word	0x00001cb0


	//   ....[8]....
        /*01ac*/ 	.word	0x00001cc0


	//   ....[9]....
        /*01b0*/ 	.word	0x00001d00


	//   ....[10]....
        /*01b4*/ 	.word	0x00001d10


	//   ....[11]....
        /*01b8*/ 	.word	0x00001d50


	//   ....[12]....
        /*01bc*/ 	.word	0x00001d60


	//   ....[13]....
        /*01c0*/ 	.word	0x00001e00


	//   ....[14]....
        /*01c4*/ 	.word	0x00001e10


	//   ....[15]....
        /*01c8*/ 	.word	0x00001e20


	//   ....[16]....
        /*01cc*/ 	.word	0x00001e30


	//   ....[17]....
        /*01d0*/ 	.word	0x00002290


	//   ....[18]....
        /*01d4*/ 	.word	0x000022c0


	//   ....[19]....
        /*01d8*/ 	.word	0x000022d0


	//   ....[20]....
        /*01dc*/ 	.word	0x00002320


	//   ....[21]....
        /*01e0*/ 	.word	0x00002340


	//   ....[22]....
        /*01e4*/ 	.word	0x00002390


	//   ....[23]....
        /*01e8*/ 	.word	0x000023b0


	//   ....[24]....
        /*01ec*/ 	.word	0x000023c0


	//   ....[25]....
        /*01f0*/ 	.word	0x00002410


	//   ....[26]....
        /*01f4*/ 	.word	0x00002430


	//   ....[27]....
        /*01f8*/ 	.word	0x00002480


	//   ....[28]....
        /*01fc*/ 	.word	0x000024a0


	//   ....[29]....
        /*0200*/ 	.word	0x000024f0


	//   ....[30]....
        /*0204*/ 	.word	0x00002510


	//   ....[31]....
        /*0208*/ 	.word	0x00002520


	//   ....[32]....
        /*020c*/ 	.word	0x00002530


	//   ....[33]....
        /*0210*/ 	.word	0x00002ba0


	//   ....[34]....
        /*0214*/ 	.word	0x00002c70


	//   ....[35]....
        /*0218*/ 	.word	0x00002cf0


	//   ....[36]....
        /*021c*/ 	.word	0x00002da0


	//   ....[37]....
        /*0220*/ 	.word	0x00002dd0


	//   ....[38]....
        /*0224*/ 	.word	0x00002df0


	//   ....[39]....
        /*0228*/ 	.word	0x00002e30


	//   ....[40]....
        /*022c*/ 	.word	0x00002f30


	//   ....[41]....
        /*0230*/ 	.word	0x00002fd0


	//   ....[42]....
        /*0234*/ 	.word	0x00003190


	//   ....[43]....
        /*0238*/ 	.word	0x00003590


	//   ....[44]....
        /*023c*/ 	.word	0x00003860


	//   ....[45]....
        /*0240*/ 	.word	0x00003980


	//   ....[46]....
        /*0244*/ 	.word	0x000039d0


	//   ....[47]....
        /*0248*/ 	.word	0x00003a30


	//   ....[48]....
        /*024c*/ 	.word	0x00003a80


	//   ....[49]....
        /*0250*/ 	.word	0x00003aa0


	//   ....[50]....
        /*0254*/ 	.word	0x00003bc0


	//   ....[51]....
        /*0258*/ 	.word	0x00003bf0


	//   ....[52]....
        /*025c*/ 	.word	0x00003c50


	//   ....[53]....
        /*0260*/ 	.word	0x00003cb0


	//   ....[54]....
        /*0264*/ 	.word	0x00003cd0


	//   ....[55]....
        /*0268*/ 	.word	0x000042b0


	//   ....[56]....
        /*026c*/ 	.word	0x00004300


	//   ....[57]....
        /*0270*/ 	.word	0x00004380


	//   ....[58]....
        /*0274*/ 	.word	0x000043d0


	//   ....[59]....
        /*0278*/ 	.word	0x00004450


	//   ....[60]....
        /*027c*/ 	.word	0x000044a0


	//   ....[61]....
        /*0280*/ 	.word	0x00004520


	//   ....[62]....
        /*0284*/ 	.word	0x00004570


	//   ....[63]....
        /*0288*/ 	.word	0x000045f0


	//   ....[64]....
        /*028c*/ 	.word	0x00004640


	//   ....[65]....
        /*0290*/ 	.word	0x000046d0


	//   ....[66]....
        /*0294*/ 	.word	0x00004770


	//   ....[67]....
        /*0298*/ 	.word	0x00004810


	//   ....[68]....
        /*029c*/ 	.word	0x000048d0


	//   ....[69]....
        /*02a0*/ 	.word	0x00004900


	//   ....[70]....
        /*02a4*/ 	.word	0x00004960


	//   ....[71]....
        /*02a8*/ 	.word	0x00004a10


	//   ....[72]....
        /*02ac*/ 	.word	0x00004a70


	//   ....[73]....
        /*02b0*/ 	.word	0x00004b10


	//   ....[74]....
        /*02b4*/ 	.word	0x00004b60


	//   ....[75]....
        /*02b8*/ 	.word	0x00004c00


	//   ....[76]....
        /*02bc*/ 	.word	0x00004c50


	//   ....[77]....
        /*02c0*/ 	.word	0x00004d00


	//   ....[78]....
        /*02c4*/ 	.word	0x00004d50


	//   ....[79]....
        /*02c8*/ 	.word	0x00004e00


	//   ....[80]....
        /*02cc*/ 	.word	0x00004e50


	//   ....[81]....
        /*02d0*/ 	.word	0x00004f00


	//   ....[82]....
        /*02d4*/ 	.word	0x00004f60


	//   ....[83]....
        /*02d8*/ 	.word	0x00004f90


	//   ....[84]....
        /*02dc*/ 	.word	0x00005010


	//   ....[85]....
        /*02e0*/ 	.word	0x00005040


	//   ....[86]....
        /*02e4*/ 	.word	0x000050b0


	//----- nvinfo : EIATTR_VRC_CTA_INIT_COUNT
	.align		4
.L_1987:
        /*02e8*/ 	.byte	0x02, 0x4a
	.zero		1
	.zero		1


	//----- nvinfo : EIATTR_EXIT_INSTR_OFFSETS
	.align		4
        /*02ec*/ 	.byte	0x04, 0x1c
        /*02ee*/ 	.short	(.L_1989 - .L_1988)


	//   ....[0]....
.L_1988:
        /*02f0*/ 	.word	0x00003dc0


	//   ....[1]....
        /*02f4*/ 	.word	0x00004250


	//----- nvinfo : EIATTR_MAX_THREADS
	.align		4
.L_1989:
        /*02f8*/ 	.byte	0x04, 0x05
        /*02fa*/ 	.short	(.L_1991 - .L_1990)
.L_1990:
        /*02fc*/ 	.word	0x00000040
        /*0300*/ 	.word	0x00000001
        /*0304*/ 	.word	0x00000001


	//----- nvinfo : EIATTR_CRS_STACK_SIZE
	.align		4
.L_1991:
        /*0308*/ 	.byte	0x04, 0x1e
        /*030a*/ 	.short	(.L_1993 - .L_1992)
.L_1992:
        /*030c*/ 	.word	0x00000000


	//----- nvinfo : EIATTR_CBANK_PARAM_SIZE
	.align		4
.L_1993:
        /*0310*/ 	.byte	0x03, 0x19
        /*0312*/ 	.short	0x01f0


	//----- nvinfo : EIATTR_PARAM_CBANK
	.align		4
        /*0314*/ 	.byte	0x04, 0x0a
        /*0316*/ 	.short	(.L_1995 - .L_1994)
	.align		4
.L_1994:
        /*0318*/ 	.word	index@(.nv.constant0._Z25selective_scan_bwd_kernelI32Selective_Scan_bwd_kernel_traitsILi64ELi16ELb1ELb0ELb0ELb0ELb0EN3c108BFloat16EfEEv12SSMParamsBwd)
        /*031c*/ 	.short	0x0380
        /*031e*/ 	.short	0x01f0


	//----- nvinfo : EIATTR_SW_WAR
	.align		4
.L_1995:
        /*0320*/ 	.byte	0x04, 0x36
        /*0322*/ 	.short	(.L_1997 - .L_1996)
.L_1996:
        /*0324*/ 	.word	0x00000008
.L_1997:


//--------------------- .nv.info._Z25selective_scan_bwd_kernelI32Selective_Scan_bwd_kernel_traitsILi64ELi16ELb1ELb0ELb0ELb0ELb1EN3c108BFloat16EfEEv12SSMParamsBwd --------------------------
	.section	.nv.info._Z25selective_scan_bwd_kernelI32Selective_Scan_bwd_kernel_traitsILi64ELi16ELb1ELb0ELb0ELb0ELb1EN3c108BFloat16EfEEv12SSMParamsBwd,"",@"SHT_CUDA_INFO"
	.sectionflags	@""
	.align	4


	//----- nvinfo : EIATTR_CUDA_API_VERSION
	.align		4
        /*0000*/ 	.byte	0x04, 0x37
        /*0002*/ 	.short	(.L_1999 - .L_1998)
.L_1998:
        /*0004*/ 	.word	0x00000082


	//----- nvinfo : EIATTR_KPARAM_INFO
	.align		4
.L_1999:
        /*0008*/ 	.byte	0x04, 0x17
        /*000a*/ 	.short	(.L_2001 - .L_2000)
.L_2000:
        /*000c*/ 	.word	0x00000000
        /*0010*/ 	.short	0x0000
        /*0012*/ 	.short	0x0000
        /*0014*/ 	.byte	0x00, 0xf0, 0xc1, 0x07


	//----- nvinfo : EIATTR_SPARSE_MMA_MASK
	.align		4
.L_2001:
        /*0018*/ 	.byte	0x03, 0x50
        /*001a*/ 	.short	0x0000


	//----- nvinfo : EIATTR_MAXREG_COUNT
	.align		4
        /*001c*/ 	.byte	0x03, 0x1b
        /*001e*/ 	.short	0x00ff


	//----- nvinfo : EIATTR_NUM_BARRIERS
	.align		4
        /*0020*/ 	.byte	0x02, 0x4c
        /*0022*/ 	.byte	0x01
	.zero		1


	//----- nvinfo : EIATTR_MERCURY_ISA_VERSION
	.align		4
        /*0024*/ 	.byte	0x03, 0x5f
        /*0026*/ 	.short	0x0101


	//----- nvinfo : EIATTR_COOP_GROUP_MASK_REGIDS
	.align		4
        /*0028*/ 	.byte	0x04, 0x29
        /*002a*/ 	.short	(.L_2003 - .L_2002)


	//   ....[0]....
.L_2002:
        /*002c*/ 	.word	0xffffffff


	//   ....[1]....
        /*0030*/ 	.word	0xffffffff


	//   ....[2]....
        /*0034*/ 	.word	0xffffffff


	//   ....[3]....
        /*0038*/ 	.word	0xffffffff


	//   ....[4]....
        /*003c*/ 	.word	0xffffffff


	//   ....[5]....
        /*0040*/ 	.word	0xffffffff


	//   ....[6]....
        /*0044*/ 	.word	0xffffffff


	//   ....[7]....
        /*0048*/ 	.word	0xffffffff


	//   ....[8]....
        /*004c*/ 	.word	0xffffffff


	//   ....[9]....
        /*0050*/ 	.word	0xffffffff


	//   ....[10]....
        /*0054*/ 	.word	0xffffffff


	//   ....[11]....
        /*0058*/ 	.word	0xffffffff


	//   ....[12]....
        /*005c*/ 	.word	0xffffffff


	//   ....[13]....
        /*0060*/ 	.word	0xffffffff


	//   ....[14]....
        /*0064*/ 	.word	0xffffffff


	//   ....[15]....
        /*0068*/ 	.word	0xffffffff


	//   ....[16]....
        /*006c*/ 	.word	0xffffffff


	//   ....[17]....
        /*0070*/ 	.word	0xffffffff


	//   ....[18]....
        /*0074*/ 	.word	0xffffffff


	//   ....[19]....
        /*0078*/ 	.word	0xffffffff


	//   ....[20]....
        /*007c*/ 	.word	0xffffffff


	//   ....[21]....
        /*0080*/ 	.word	0xffffffff


	//   ....[22]....
        /*0084*/ 	.word	0xffffffff


	//   ....[23]....
        /*0088*/ 	.word	0xffffffff


	//   ....[24]....
        /*008c*/ 	.word	0xffffffff


	//   ....[25]....
        /*0090*/ 	.word	0xffffffff


	//   ....[26]....
        /*0094*/ 	.word	0xffffffff


	//   ....[27]....
        /*0098*/ 	.word	0xffffffff


	//   ....[28]....
        /*009c*/ 	.word	0xffffffff


	//   ....[29]....
        /*00a0*/ 	.word	0xffffffff


	//   ....[30]....
        /*00a4*/ 	.word	0xffffffff


	//   ....[31]....
        /*00a8*/ 	.word	0xffffffff


	//   ....[32]....
        /*00ac*/ 	.word	0xffffffff


	//   ....[33]....
        /*00b0*/ 	.word	0xffffffff


	//   ....[34]....
        /*00b4*/ 	.word	0xffffffff


	//   ....[35]....
        /*00b8*/ 	.word	0xffffffff


	//   ....[36]....
        /*00bc*/ 	.word	0xffffffff


	//   ....[37]....
        /*00c0*/ 	.word	0xffffffff


	//   ....[38]....
        /*00c4*/ 	.word	0xffffffff


	//   ....[39]....
        /*00c8*/ 	.word	0xffffffff


	//   ....[40]....
        /*00cc*/ 	.word	0xffffffff


	//   ....[41]....
        /*00d0*/ 	.word	0xffffffff


	//   ....[42]....
        /*00d4*/ 	.word	0xffffffff


	//   ....[43]....
        /*00d8*/ 	.word	0xffffffff


	//   ....[44]....
        /*00dc*/ 	.word	0xffffffff


	//   ....[45]....
        /*00e0*/ 	.word	0xffffffff


	//   ....[46]....
        /*00e4*/ 	.word	0xffffffff


	//   ....[47]....
        /*00e8*/ 	.word	0xffffffff


	//   ....[48]....
        /*00ec*/ 	.word	0xffffffff


	//   ....[49]....
        /*00f0*/ 	.word	0xffffffff


	//   ....[50]....
        /*00f4*/ 	.word	0xffffffff


	//   ....[51]....
        /*00f8*/ 	.word	0xffffffff


	//   ....[52]....
        /*00fc*/ 	.word	0xffffffff


	//   ....[53]....
        /*0100*/ 	.word	0xffffffff


	//   ....[54]....
        /*0104*/ 	.word	0xffffffff


	//   ....[55]....
        /*0108*/ 	.word	0xffffffff


	//   ....[56]....
        /*010c*/ 	.word	0xffffffff


	//   ....[57]....
        /*0110*/ 	.word	0xffffffff


	//   ....[58]....
        /*0114*/ 	.word	0xffffffff


	//   ....[59]....
        /*0118*/ 	.word	0x050000ce


	//   ....[60]....
        /*011c*/ 	.word	0x050000ce


	//   ....[61]....
        /*0120*/ 	.word	0x050000ce


	//   ....[62]....
        /*0124*/ 	.word	0x050000ce


	//   ....[63]....
        /*0128*/ 	.word	0x050000ce


	//   ....[64]....
        /*012c*/ 	.word	0x050000ce


	//   ....[65]....
        /*0130*/ 	.word	0x050000ce


	//   ....[66]....
        /*0134*/ 	.word	0x050000ce


	//   ....[67]....
        /*0138*/ 	.word	0x050000ce


	//   ....[68]....
        /*013c*/ 	.word	0x050000ce


	//   ....[69]....
        /*0140*/ 	.word	0x050000ce


	//   ....[70]....
        /*0144*/ 	.word	0x050000ce


	//   ....[71]....
        /*0148*/ 	.word	0x050000ce


	//   ....[72]....
        /*014c*/ 	.word	0x050000ce


	//   ....[73]....
        /*0150*/ 	.word	0x050000ce


	//   ....[74]....
        /*0154*/ 	.word	0x050000ce


	//   ....[75]....
        /*0158*/ 	.word	0x050000ce


	//   ....[76]....
        /*015c*/ 	.word	0x050000ce


	//   ....[77]....
        /*0160*/ 	.word	0x050000ce


	//   ....[78]....
        /*0164*/ 	.word	0x050000ce


	//   ....[79]....
        /*0168*/ 	.word	0x050000ce


	//   ....[80]....
        /*016c*/ 	.word	0x050000ce


	//   ....[81]....
        /*0170*/ 	.word	0x050000ce


	//   ....[82]....
        /*0174*/ 	.word	0x050000ce


	//   ....[83]....
        /*0178*/ 	.word	0x050000ce


	//   ....[84]....
        /*017c*/ 	.word	0x050000ce


	//   ....[85]....
        /*0180*/ 	.word	0x050000ce


	//   ....[86]....
        /*0184*/ 	.word	0x050000ce


	//   ....[87]....
        /*0188*/ 	.word	0x050000ce


	//   ....[88]....
        /*018c*/ 	.word	0x050000ce


	//   ....[89]....
        /*0190*/ 	.word	0x050000ce


	//   ....[90]....
        /*0194*/ 	.word	0x050000ce


	//----- nvinfo : EIATTR_COOP_GROUP_INSTR_OFFSETS
	.align		4
.L_2003:
        /*0198*/ 	.byte	0x04, 0x28
        /*019a*/ 	.short	(.L_2005 - .L_2004)


	//   ....[0]....
.L_2004:
        /*019c*/ 	.word	0x000007f0


	//   ....[1]....
        /*01a0*/ 	.word	0x000008a0


	//   ....[2]....
        /*01a4*/ 	.word	0x00000a00


	//   ....[3]....
        /*01a8*/ 	.word	0x00000b40


	//   ....[4]....
        /*01ac*/ 	.word	0x00001380


	//   ....[5]....
        /*01b0*/ 	.word	0x00001d30


	//   ....[6]....
        /*01b4*/ 	.word	0x00002100


	//   ....[7]....
        /*01b8*/ 	.word	0x000031d0


	//   ....[8]....
        /*01bc*/ 	.word	0x000031e0


	//   ....[9]....
        /*01c0*/ 	.word	0x00003220


	//   ....[10]....
        /*01c4*/ 	.word	0x00003230


	//   ....[11]....
        /*01c8*/ 	.word	0x00003270


	//   ....[12]....
        /*01cc*/ 	.word	0x00003280


	//   ....[13]....
        /*01d0*/ 	.word	0x000032c0


	//   ....[14]....
        /*01d4*/ 	.word	0x000032d0


	//   ....[15]....
        /*01d8*/ 	.word	0x00003310


	//   ....[16]....
        /*01dc*/ 	.word	0x00003320


	//   ....[17]....
        /*01e0*/ 	.word	0x000033c0


	//   ....[18]....
        /*01e4*/ 	.word	0x000033d0


	//   ....[19]....
        /*01e8*/ 	.word	0x000033e0


	//   ....[20]....
        /*01ec*/ 	.word	0x000033f0


	//   ....[21]....
        /*01f0*/ 	.word	0x00003850


	//   ....[22]....
        /*01f4*/ 	.word	0x00003880


	//   ....[23]....
        /*01f8*/ 	.word	0x00003890


	//   ....[24]....
        /*01fc*/ 	.word	0x000038e0


	//   ....[25]....
        /*0200*/ 	.word	0x00003900


	//   ....[26]....
        /*0204*/ 	.word	0x00003950


	//   ....[27]....
        /*0208*/ 	.word	0x00003970


	//   ....[28]....
        /*020c*/ 	.word	0x00003980


	//   ....[29]....
        /*0210*/ 	.word	0x000039d0


	//   ....[30]....
        /*0214*/ 	.word	0x000039f0


	//   ....[31]....
        /*0218*/ 	.word	0x00003a40


	//   ....[32]....
        /*021c*/ 	.word	0x00003a60


	//   ....[33]....
        /*0220*/ 	.word	0x00003ab0


	//   ....[34]....
        /*0224*/ 	.word	0x00003ad0


	//   ....[35]....
        /*0228*/ 	.word	0x00003ae0


	//   ....[36]....
        /*022c*/ 	.word	0x00003af0


	//   ....[37]....
        /*0230*/ 	.word	0x00004130


	//   ....[38]....
        /*0234*/ 	.word	0x00004260


	//   ....[39]....
        /*0238*/ 	.word	0x000042d0


	//   ....[40]....
        /*023c*/ 	.word	0x00004310


	//   ....[41]....
        /*0240*/ 	.word	0x00004340


	//   ....[42]....
        /*0244*/ 	.word	0x00004360


	//   ....[43]....
        /*0248*/ 	.word	0x000043a0


	//   ....[44]....
        /*024c*/ 	.word	0x00004470


	//   ....[45]....
        /*0250*/ 	.word	0x00004520


	//   ....[46]....
        /*0254*/ 	.word	0x000046b0


	//   ....[47]....
        /*0258*/ 	.word	0x00004ad0


	//   ....[48]....
        /*025c*/ 	.word	0x00004da0


	//   ....[49]....
        /*0260*/ 	.word	0x00004ef0


	//   ....[50]....
        /*0264*/ 	.word	0x00004f40


	//   ....[51]....
        /*0268*/ 	.word	0x00004fa0


	//   ....[52]....
        /*026c*/ 	.word	0x00004ff0


	//   ....[53]....
        /*0270*/ 	.word	0x00005010


	//   ....[54]....
        /*0274*/ 	.word	0x00005130


	//   ....[55]....
        /*0278*/ 	.word	0x00005160


	//   ....[56]....
        /*027c*/ 	.word	0x000051c0


	//   ....[57]....
        /*0280*/ 	.word	0x00005220


	//   ....[58]....
        /*0284*/ 	.word	0x00005240


	//   ....[59]....
        /*0288*/ 	.word	0x00005820


	//   ....[60]....
        /*028c*/ 	.word	0x00005870


	//   ....[61]....
        /*0290*/ 	.word	0x000058f0


	//   ....[62]....
        /*0294*/ 	.word	0x00005940


	//   ....[63]....
        /*0298*/ 	.word	0x000059c0


	//   ....[64]....
        /*029c*/ 	.word	0x00005a10


	//   ....[65]....
        /*02a0*/ 	.word	0x00005a90


	//   ....[66]....
        /*02a4*/ 	.word	0x00005ae0


	//   ....[67]....
        /*02a8*/ 	.word	0x00005b60


	//   ....[68]....
        /*02ac*/ 	.word	0x00005bb0


	//   ....[69]....
        /*02b0*/ 	.word	0x00005c40


	//   ....[70]....
        /*02b4*/ 	.word	0x00005ce0


	//   ....[71]....
        /*02b8*/ 	.word	0x00005d80


	//   ....[72]....
        /*02bc*/ 	.word	0x00005e40


	//   ....[73]....
        /*02c0*/ 	.word	0x00005e70


	//   ....[74]....
        /*02c4*/ 	.word	0x00005ed0


	//   ....[75]....
        /*02c8*/ 	.word	0x00005f80


	//   ....[76]....
        /*02cc*/ 	.word	0x00005fe0


	//   ....[77]....
        /*02d0*/ 	.word	0x00006080


	//   ....[78]....
        /*02d4*/ 	.word	0x000060d0


	//   ....[79]....
        /*02d8*/ 	.word	0x00006170


	//   ....[80]....
        /*02dc*/ 	.word	0x000061c0


	//   ....[81]....
        /*02e0*/ 	.word	0x00006270


	//   ....[82]....
        /*02e4*/ 	.word	0x000062c0


	//   ....[83]....
        /*02e8*/ 	.word	0x00006370


	//   ....[84]....
        /*02ec*/ 	.word	0x000063c0


	//   ....[85]....
        /*02f0*/ 	.word	0x00006470


	//   ....[86]....
        /*02f4*/ 	.word	0x000064d0


	//   ....[87]....
        /*02f8*/ 	.word	0x00006500


	//   ....[88]....
        /*02fc*/ 	.word	0x00006580


	//   ....[89]....
        /*0300*/ 	.word	0x000065b0


	//   ....[90]....
        /*0304*/ 	.word	0x00006620


	//----- nvinfo : EIATTR_VRC_CTA_INIT_COUNT
	.align		4
.L_2005:
        /*0308*/ 	.byte	0x02, 0x4a
	.zero		1
	.zero		1


	//----- nvinfo : EIATTR_EXIT_INSTR_OFFSETS
	.align		4
        /*030c*/ 	.byte	0x04, 0x1c
        /*030e*/ 	.short	(.L_2007 - .L_2006)


	//   ....[0]....
.L_2006:
        /*0310*/ 	.word	0x00005330


	//   ....[1]....
        /*0314*/ 	.word	0x000057c0


	//----- nvinfo : EIATTR_MAX_THREADS
	.align		4
.L_2007:
        /*0318*/ 	.byte	0x04, 0x05
        /*031a*/ 	.short	(.L_2009 - .L_2008)
.L_2008:
        /*031c*/ 	.word	0x00000040
        /*0320*/ 	.word	0x00000001
        /*0324*/ 	.word	0x00000001


	//----- nvinfo : EIATTR_CRS_STACK_SIZE
	.align		4
.L_2009:
        /*0328*/ 	.byte	0x04, 0x1e
        /*032a*/ 	.short	(.L_2011 - .L_2010)
.L_2010:
        /*032c*/ 	.word	0x00000000


	//----- nvinfo : EIATTR_CBANK_PARAM_SIZE
	.align		4
.L_2011:
        /*0330*/ 	.byte	0x03, 0x19
        /*0332*/ 	.short	0x01f0


	//----- nvinfo : EIATTR_PARAM_CBANK
	.align		4
        /*0334*/ 	.byte	0x04, 0x0a
        /*0336*/ 	.short	(.L_2013 - .L_2012)
	.align		4
.L_2012:
        /*0338*/ 	.word	index@(.nv.constant0._Z25selective_scan_bwd_kernelI32Selective_Scan_bwd_kernel_traitsILi64ELi16ELb1ELb0ELb0ELb0ELb1EN3c108BFloat16EfEEv12SSMParamsBwd)
        /*033c*/ 	.short	0x0380
        /*033e*/ 	.short	0x01f0


	//----- nvinfo : EIATTR_SW_WAR
	.align		4
.L_2013:
        /*0340*/ 	.byte	0x04, 0x36
        /*0342*/ 	.short	(.L_2015 - .L_2014)
.L_2014:
        /*0344*/ 	.word	0x00000008
.L_2015:


//--------------------- .nv.info._Z25selective_scan_bwd_kernelI32Selective_Scan_bwd_kernel_traitsILi64ELi16ELb1ELb0ELb0ELb1ELb0EN3c108BFloat16EfEEv12SSMParamsBwd --------------------------
	.section	.nv.info._Z25selective_scan_bwd_kernelI32Selective_Scan_bwd_kernel_traitsILi64ELi16ELb1ELb0ELb0ELb1ELb0EN3c108BFloat16EfEEv12SSMParamsBwd,"",@"SHT_CUDA_INFO"
	.sectionflags	@""
	.align	4


	//----- nvinfo : EIATTR_CUDA_API_VERSION
	.align		4
        /*0000*/ 	.byte	0x04, 0x37
        /*0002*/ 	.short	(.L_2017 - .L_2016)
.L_2016:
        /*0004*/ 	.word	0x00000082


	//----- nvinfo : EIATTR_KPARAM_INFO
	.align		4
.L_2017:
        /*0008*/ 	.byte	0x04, 0x17
        /*000a*/ 	.short	(.L_2019 - .L_2018)
.L_2018:
        /*000c*/ 	.word	0x00000000
        /*0010*/ 	.short	0x0000
        /*0012*/ 	.short	0x0000
        /*0014*/ 	.byte	0x00, 0xf0, 0xc1, 0x07


	//----- nvinfo : EIATTR_SPARSE_MMA_MASK
	.align		4
.L_2019:
        /*0018*/ 	.byte	0x03, 0x50
        /*001a*/ 	.short	0x0000


	//----- nvinfo : EIATTR_MAXREG_COUNT
	.align		4
        /*001c*/ 	.byte	0x03, 0x1b
        /*001e*/ 	.short	0x00ff


	//----- nvinfo : EIATTR_NUM_BARRIERS
	.align		4
        /*0020*/ 	.byte	0x02, 0x4c
        /*0022*/ 	.byte	0x01
	.zero		1


	//----- nvinfo : EIATTR_MERCURY_ISA_VERSION
	.align		4
        /*0024*/ 	.byte	0x03, 0x5f
        /*0026*/ 	.short	0x0101


	//----- nvinfo : EIATTR_COOP_GROUP_MASK_REGIDS
	.align		4
        /*0028*/ 	.byte	0x04, 0x29
        /*002a*/ 	.short	(.L_2021 - .L_2020)


	//   ....[0]....
.L_2020:
        /*002c*/ 	.word	0xffffffff


	//   ....[1]....
        /*0030*/ 	.word	0xffffffff


	//   ....[2]....
        /*0034*/ 	.word	0xffffffff


	//   ....[3]....
        /*0038*/ 	.word	0xffffffff


	//   ....[4]....
        /*003c*/ 	.word	0xffffffff


	//   ....[5]....
        /*0040*/ 	.word	0xffffffff


	//   ....[6]....
        /*0044*/ 	.word	0xffffffff


	//   ....[7]....
        /*0048*/ 	.word	0xffffffff


	//   ....[8]....
        /*004c*/ 	.word	0xffffffff


	//   ....[9]....
        /*0050*/ 	.word	0xffffffff


	//   ....[10]....
        /*0054*/ 	.word	0xffffffff


	//   ....[11]....
        /*0058*/ 	.word	0xffffffff


	//   ....[12]....
        /*005c*/ 	.word	0xffffffff


	//   ....[13]....
        /*0060*/ 	.word	0xffffffff


	//   ....[14]....
        /*0064*/ 	.word	0xffffffff


	//   ....[15]....
        /*0068*/ 	.word	0xffffffff


	//   ....[16]....
        /*006c*/ 	.word	0xffffffff


	//   ....[17]....
        /*0070*/ 	.word	0xffffffff


	//   ....[18]....
        /*0074*/ 	.word	0xffffffff


	//   ....[19]....
        /*0078*/ 	.word	0xffffffff


	//   ....[20]....
        /*007c*/ 	.word	0xffffffff


	//   ....[21]....
        /*0080*/ 	.word	0xffffffff


	//   ....[22]....
        /*0084*/ 	.word	0xffffffff


	//   ....[23]....
        /*0088*/ 	.word	0xffffffff


	//   ....[24]....
        /*008c*/ 	.word	0xffffffff


	//   ....[25]....
        /*0090*/ 	.word	0xffffffff


	//   ....[26]....
        /*0094*/ 	.word	0xffffffff


	//   ....[27]....
        /*0098*/ 	.word	0xffffffff


	//   ....[28]....
        /*009c*/ 	.word	0xffffffff


	//   ....[29]....
        /*00a0*/ 	.word	0xffffffff


	//   ....[30]....
        /*00a4*/ 	.word	0xffffffff


	//   ....[31]....
        /*00a8*/ 	.word	0xffffffff


	//   ....[32]....
        /*00ac*/ 	.word	0xffffffff


	//   ....[33]....
        /*00b0*/ 	.word	0xffffffff


	//   ....[34]....
        /*00b4*/ 	.word	0xffffffff


	//   ....[35]....
        /*00b8*/ 	.word	0xffffffff


	//   ....[36]....
        /*00bc*/ 	.word	0xffffffff


	//   ....[37]....
        /*00c0*/ 	.word	0xffffffff


	//   ....[38]....
        /*00c4*/ 	.word	0xffffffff


	//   ....[39]....
        /*00c8*/ 	.word	0xffffffff


	//   ....[40]....
        /*00cc*/ 	.word	0xffffffff


	//   ....[41]....
        /*00d0*/ 	.word	0xffffffff


	//   ....[42]....
        /*00d4*/ 	.word	0xffffffff


	//   ....[43]....
        /*00d8*/ 	.word	0xffffffff


	//   ....[44]....
        /*00dc*/ 	.word	0xffffffff


	//   ....[45]....
        /*00e0*/ 	.word	0xffffffff


	//   ....[46]....
        /*00e4*/ 	.word	0xffffffff


	//   ....[47]....
        /*00e8*/ 	.word	0xffffffff


	//   ....[48]....
        /*00ec*/ 	.word	0xffffffff


	//   ....[49]....
        /*00f0*/ 	.word	0xffffffff


	//   ....[50]....
        /*00f4*/ 	.word	0xffffffff


	//   ....[51]....
        /*00f8*/ 	.word	0xffffffff


	//   ....[52]....
        /*00fc*/ 	.word	0xffffffff


	//   ....[53]....
        /*0100*/ 	.word	0xffffffff


	//   ....[54]....
        /*0104*/ 	.word	0xffffffff


	//   ....[55]....
        /*0108*/ 	.word	0xffffffff


	//   ....[56]....
        /*010c*/ 	.word	0x050000d1


	//   ....[57]....
        /*0110*/ 	.word	0x050000d1


	//   ....[58]....
        /*0114*/ 	.word	0x050000d1


	//   ....[59]....
        /*0118*/ 	.word	0x050000d1


	//   ....[60]....
        /*011c*/ 	.word	0x050000d1


	//   ....[61]....
        /*0120*/ 	.word	0x050000d1


	//   ....[62]....
        /*0124*/ 	.word	0x050000d1


	//   ....[63]....
        /*0128*/ 	.word	0x050000d1


	//   ....[64]....
        /*012c*/ 	.word	0x050000d1


	//   ....[65]....
        /*0130*/ 	.word	0x050000d1


	//   ....[66]....
        /*0134*/ 	.word	0x050000d1


	//   ....[67]....
        /*0138*/ 	.word	0x050000d1


	//   ....[68]....
        /*013c*/ 	.word	0x050000d1


	//   ....[69]....
        /*0140*/ 	.word	0x050000d1


	//   ....[70]....
        /*0144*/ 	.word	0x050000d1


	//   ....[71]....
        /*0148*/ 	.word	0x050000d1


	//   ....[72]....
        /*014c*/ 	.word	0x050000d1


	//   ....[73]....
        /*0150*/ 	.word	0x050000d1


	//   ....[74]....
        /*0154*/ 	.word	0x050000d1


	//   ....[75]....
        /*0158*/ 	.word	0x050000d1


	//   ....[76]....
        /*015c*/ 	.word	0x050000d1


	//   ....[77]....
        /*0160*/ 	.word	0x050000d1


	//   ....[78]....
        /*0164*/ 	.word	0x050000d1


	//   ....[79]....
        /*0168*/ 	.word	0x050000d1


	//   ....[80]....
        /*016c*/ 	.word	0x050000d1


	//   ....[81]....
        /*0170*/ 	.word	0x050000d1


	//   ....[82]....
        /*0174*/ 	.word	0x050000d1


	//   ....[83]....
        /*0178*/ 	.word	0x050000d1


	//   ....[84]....
        /*017c*/ 	.word	0x050000d1


	//   ....[85]....
        /*0180*/ 	.word	0x050000d1


	//   ....[86]....
        /*0184*/ 	.word	0x050000d1


	//   ....[87]....
        /*0188*/ 	.word	0x050000d1


	//----- nvinfo : EIATTR_COOP_GROUP_INSTR_OFFSETS
	.align		4
.L_2021:
        /*018c*/ 	.byte	0x04, 0x28
        /*018e*/ 	.short	(.L_2023 - .L_2022)


	//   ....[0]....
.L_2022:
        /*0190*/ 	.word	0x000007a0


	//   ....[1]....
        /*0194*/ 	.word	0x00000850


	//   ....[2]....
        /*0198*/ 	.word	0x00000bd0


	//   ....[3]....
        /*019c*/ 	.word	0x00003e30


	//   ....[4]....
        /*01a0*/ 	.word	0x00003e40


	//   ....[5]....
        /*01a4*/ 	.word	0x00003e80


	//   ....[6]....
        /*01a8*/ 	.word	0x00003e90


	//   ....[7]....
        /*01ac*/ 	.word	0x00003ed0


	//   ....[8]....
        /*01b0*/ 	.word	0x00003ee0


	//   ....[9]....
        /*01b4*/ 	.word	0x00003f20


	//   ....[10]....
        /*01b8*/ 	.word	0x00003f30


	//   ....[11]....
        /*01bc*/ 	.word	0x00003f70


	//   ....[12]....
        /*01c0*/ 	.word	0x00003f80


	//   ....[13]....
        /*01c4*/ 	.word	0x00004020


	//   ....[14]....
        /*01c8*/ 	.word	0x00004030


	//   ....[15]....
        /*01cc*/ 	.word	0x00004040


	//   ....[16]....
        /*01d0*/ 	.word	0x00004050


	//   ....[17]....
        /*01d4*/ 	.word	0x000044b0


	//   ....[18]....
        /*01d8*/ 	.word	0x000044e0


	//   ....[19]....
        /*01dc*/ 	.word	0x000044f0


	//   ....[20]....
        /*01e0*/ 	.word	0x00004540


	//   ....[21]....
        /*01e4*/ 	.word	0x00004560


	//   ....[22]....
        /*01e8*/ 	.word	0x000045b0


	//   ....[23]....
        /*01ec*/ 	.word	0x000045d0


	//   ....[24]....
        /*01f0*/ 	.word	0x000045e0


	//   ....[25]....
        /*01f4*/ 	.word	0x00004630


	//   ....[26]....
        /*01f8*/ 	.word	0x00004650


	//   ....[27]....
        /*01fc*/ 	.word	0x000046a0


	//   ....[28]....
        /*0200*/ 	.word	0x000046c0


	//   ....[29]....
        /*0204*/ 	.word	0x00004710


	//   ....[30]....
        /*0208*/ 	.word	0x00004730


	//   ....[31]....
        /*020c*/ 	.word	0x00004740


	//   ....[32]....
        /*0210*/ 	.word	0x00004750


	//   ....[33]....
        /*0214*/ 	.word	0x00004e00


	//   ....[34]....
        /*0218*/ 	.word	0x00004ef0


	//   ....[35]....
        /*021c*/ 	.word	0x00004f90


	//   ....[36]....
        /*0220*/ 	.word	0x000050c0


	//   ....[37]....
        /*0224*/ 	.word	0x00005160


	//   ....[38]....
        /*0228*/ 	.word	0x00005250


	//   ....[39]....
        /*022c*/ 	.word	0x00005290


	//   ....[40]....
        /*0230*/ 	.word	0x00005300


	//   ....[41]....
        /*0234*/ 	.word	0x00005360


	//   ....[42]....
        /*0238*/ 	.word	0x000053c0


	//   ....[43]....
        /*023c*/ 	.word	0x00005700


	//   ....[44]....
        /*0240*/ 	.word	0x00005f40


	//   ....[45]....
        /*0244*/ 	.word	0x00006330


	//   ....[46]....
        /*0248*/ 	.word	0x000064a0


	//   ....[47]....
        /*024c*/ 	.word	0x000064f0


	//   ....[48]....
        /*0250*/ 	.word	0x00006550


	//   ....[49]....
        /*0254*/ 	.word	0x000065a0


	//   ....[50]....
        /*0258*/ 	.word	0x000065c0


	//   ....[51]....
        /*025c*/ 	.word	0x000066e0


	//   ....[52]....
        /*0260*/ 	.word	0x00006710


	//   ....[53]....
        /*0264*/ 	.word	0x00006770


	//   ....[54]....
        /*0268*/ 	.word	0x000067d0


	//   ....[55]....
        /*026c*/ 	.word	0x000067f0


	//   ....[56]....
        /*0270*/ 	.word	0x00006dd0


	//   ....[57]....
        /*0274*/ 	.word	0x00006e20


	//   ....[58]....
        /*0278*/ 	.word	0x00006ea0


	//   ....[59]....
        /*027c*/ 	.word	0x00006ef0


	//   ....[60]....
        /*0280*/ 	.word	0x00006f70


	//   ....[61]....
        /*0284*/ 	.word	0x00006fc0


	//   ....[62]....
        /*0288*/ 	.word	0x00007040


	//   ....[63]....
        /*028c*/ 	.word	0x00007090


	//   ....[64]....
        /*0290*/ 	.word	0x00007110


	//   ....[65]....
        /*0294*/ 	.word	0x00007160


	//   ....[66]....
        /*0298*/ 	.word	0x000071f0


	//   ....[67]....
        /*029c*/ 	.word	0x00007290


	//   ....[68]....
        /*02a0*/ 	.word	0x00007330


	//   ....[69]....
        /*02a4*/ 	.word	0x000073f0


	//   ....[70]....
        /*02a8*/ 	.word	0x00007420


	//   ....[71]....
        /*02ac*/ 	.word	0x00007480


	//   ....[72]....
        /*02b0*/ 	.word	0x00007530


	//   ....[73]....
        /*02b4*/ 	.word	0x00007590


	//   ....[74]....
        /*02b8*/ 	.word	0x00007630


	//   ....[75]....
        /*02bc*/ 	.word	0x00007680


	//   ....[76]....
        /*02c0*/ 	.word	0x00007720


	//   ....[77]....
        /*02c4*/ 	.word	0x00007770


	//   ....[78]....
        /*02c8*/ 	.word	0x00007820


	//   ....[79]....
        /*02cc*/ 	.word	0x00007870


	//   ....[80]....
        /*02d0*/ 	.word	0x00007920


	//   ....[81]....
        /*02d4*/ 	.word	0x00007970


	//   ....[82]....
        /*02d8*/ 	.word	0x00007a20


	//   ....[83]....
        /*02dc*/ 	.word	0x00007a80


	//   ....[84]....
        /*02e0*/ 	.word	0x00007ab0


	//   ....[85]....
        /*02e4*/ 	.word	0x00007b30


	//   ....[86]....
        /*02e8*/ 	.word	0x00007b60


	//   ....[87]....
        /*02ec*/ 	.word	0x00007bd0


	//----- nvinfo : EIATTR_VRC_CTA_INIT_COUNT
	.align		4
.L_2023:
        /*02f0*/ 	.byte	0x02, 0x4a
	.zero		1
	.zero		1


	//----- nvinfo : EIATTR_EXIT_INSTR_OFFSETS
	.align		4
        /*02f4*/ 	.byte	0x04, 0x1c
        /*02f6*/ 	.short	(.L_2025 - .L_2024)


	//   ....[0]....
.L_2024:
        /*02f8*/ 	.word	0x000068e0


	//   ....[1]....
        /*02fc*/ 	.word	0x00006d70


	//----- nvinfo : EIATTR_MAX_THREADS
	.align		4
.L_2025:
        /*0300*/ 	.byte	0x04, 0x05
        /*0302*/ 	.short	(.L_2027 - .L_2026)
.L_2026:
        /*0304*/ 	.word	0x00000040
        /*0308*/ 	.word	0x00000001
        /*030c*/ 	.word	0x00000001


	//----- nvinfo : EIATTR_CRS_STACK_SIZE
	.align		4
.L_2027:
        /*0310*/ 	.byte	0x04, 0x1e
        /*0312*/ 	.short	(.L_2029 - .L_2028)
.L_2028:
        /*0314*/ 	.word	0x00000000


	//----- nvinfo : EIATTR_CBANK_PARAM_SIZE
	.align		4
.L_2029:
        /*0318*/ 	.byte	0x03, 0x19
        /*031a*/ 	.short	0x01f0


	//----- nvinfo : EIATTR_PARAM_CBANK
	.align		4
        /*031c*/ 	.byte	0x04, 0x0a
        /*031e*/ 	.short	(.L_2031 - .L_2030)
	.align		4
.L_2030:
        /*0320*/ 	.word	index@(.nv.constant0._Z25selective_scan_bwd_kernelI32Selective_Scan_bwd_kernel_traitsILi64ELi16ELb1ELb0ELb0ELb1ELb0EN3c108BFloat16EfEEv12SSMParamsBwd)
        /*0324*/ 	.short	0x0380
        /*0326*/ 	.short	0x01f0


	//----- nvinfo : EIATTR_SW_WAR
	.align		4
.L_2031:
        /*0328*/ 	.byte	0x04, 0x36
        /*032a*/ 	.short	(.L_2033 - .L_2032)
.L_2032:
        /*032c*/ 	.word	0x00000008
.L_2033:


//--------------------- .nv.info._Z25selective_scan_bwd_kernelI32Selective_Scan_bwd_kernel_traitsILi64ELi16ELb1ELb0ELb0ELb1ELb1EN3c108BFloat16EfEEv12SSMParamsBwd --------------------------
	.section	.nv.info._Z25selective_scan_bwd_kernelI32Selective_Scan_bwd_kernel_traitsILi64ELi16ELb1ELb0ELb0ELb1ELb1EN3c108BFloat16EfEEv12SSMParamsBwd,"",@"SHT_CUDA_INFO"
	.sectionflags	@""
	.align	4


	//----- nvinfo : EIATTR_CUDA_API_VERSION
	.align		4
        /*0000*/ 	.byte	0x04, 0x37
        /*0002*/ 	.short	(.L_2035 - .L_2034)
.L_2034:
        /*0004*/ 	.word	0x00000082


	//----- nvinfo : EIATTR_KPARAM_INFO
	.align		4
.L_2035:
        /*0008*/ 	.byte	0x04, 0x17
        /*000a*/ 	.short	(.L_2037 - .L_2036)
.L_2036:
        /*000c*/ 	.word	0x00000000
        /*0010*/ 	.short	0x0000
        /*0012*/ 	.short	0x0000
        /*0014*/ 	.byte	0x00, 0xf0, 0xc1, 0x07


	//----- nvinfo : EIATTR_SPARSE_MMA_MASK
	.align		4
.L_2037:
        /*0018*/ 	.byte	0x03, 0x50
        /*001a*/ 	.short	0x0000


	//----- nvinfo : EIATTR_MAXREG_COUNT
	.align		4
        /*001c*/ 	.byte	0x03, 0x1b
        /*001e*/ 	.short	0x00ff


	//----- nvinfo : EIATTR_NUM_BARRIERS
	.align		4
        /*0020*/ 	.byte	0x02, 0x4c
        /*0022*/ 	.byte	0x01
	.zero		1


	//----- nvinfo : EIATTR_MERCURY_ISA_VERSION
	.align		4
        /*0024*/ 	.byte	0x03, 0x5f
        /*0026*/ 	.short	0x0101


	//----- nvinfo : EIATTR_COOP_GROUP_MASK_REGIDS
	.align		4
        /*0028*/ 	.byte	0x04, 0x29
        /*002a*/ 	.short	(.L_2039 - .L_2038)


	//   ....[0]....
.L_2038:
        /*002c*/ 	.word	0xffffffff


	//   ....[1]....
        /*0030*/ 	.word	0xffffffff


	//   ....[2]....
        /*0034*/ 	.word	0xffffffff


	//   ....[3]....
        /*0038*/ 	.word	0xffffffff


	//   ....[4]....
        /*003c*/ 	.word	0xffffffff


	//   ....[5]....
        /*0040*/ 	.word	0xffffffff


	//   ....[6]....
        /*0044*/ 	.word	0xffffffff


	//   ....[7]....
        /*0048*/ 	.word	0xffffffff


	//   ....[8]....
        /*004c*/ 	.word	0xffffffff


	//   ....[9]....
        /*0050*/ 	.word	0xffffffff


	//   ....[10]....
        /*0054*/ 	.word	0xffffffff


	//   ....[11]....
        /*0058*/ 	.word	0xffffffff


	//   ....[12]....
        /*005c*/ 	.word	0xffffffff


	//   ....[13]....
        /*0060*/ 	.word	0xffffffff


	//   ....[14]....
        /*0064*/ 	.word	0xffffffff


	//   ....[15]....
        /*0068*/ 	.word	0xffffffff


	//   ....[16]....
        /*006c*/ 	.word	0xffffffff


	//   ....[17]....
        /*0070*/ 	.word	0xffffffff


	//   ....[18]....
        /*0074*/ 	.word	0xffffffff


	//   ....[19]....
        /*0078*/ 	.word	0xffffffff


	//   ....[20]....
        /*007c*/ 	.word	0xffffffff


	//   ....[21]....
        /*0080*/ 	.word	0xffffffff


	//   ....[22]....
        /*0084*/ 	.word	0xffffffff


	//   ....[23]....
        /*0088*/ 	.word	0xffffffff


	//   ....[24]....
        /*008c*/ 	.word	0xffffffff


	//   ....[25]....
        /*0090*/ 	.word	0xffffffff


	//   ....[26]....
        /*0094*/ 	.word	0xffffffff


	//   ....[27]....
        /*0098*/ 	.word	0xffffffff


	//   ....[28]....
        /*009c*/ 	.word	0xffffffff


	//   ....[29]....
        /*00a0*/ 	.word	0xffffffff


	//   ....[30]....
        /*00a4*/ 	.word	0xffffffff


	//   ....[31]....
        /*00a8*/ 	.word	0xffffffff


	//   ....[32]....
        /*00ac*/ 	.word	0xffffffff


	//   ....[33]....
        /*00b0*/ 	.word	0xffffffff


	//   ....[34]....
        /*00b4*/ 	.word	0xffffffff


	//   ....[35]....
        /*00b8*/ 	.word	0xffffffff


	//   ....[36]....
        /*00bc*/ 	.word	0xffffffff


	//   ....[37]....
        /*00c0*/ 	.word	0xffffffff


	//   ....[38]....
        /*00c4*/ 	.word	0xffffffff


	//   ....[39]....
        /*00c8*/ 	.word	0xffffffff


	//   ....[40]....
        /*00cc*/ 	.word	0xffffffff


	//   ....[41]....
        /*00d0*/ 	.word	0xffffffff


	//   ....[42]....
        /*00d4*/ 	.word	0xffffffff


	//   ....[43]....
        /*00d8*/ 	.word	0xffffffff


	//   ....[44]....
        /*00dc*/ 	.word	0xffffffff


	//   ....[45]....
        /*00e0*/ 	.word	0xffffffff


	//   ....[46]....
        /*00e4*/ 	.word	0xffffffff


	//   ....[47]....
        /*00e8*/ 	.word	0xffffffff


	//   ....[48]....
        /*00ec*/ 	.word	0xffffffff


	//   ....[49]....
        /*00f0*/ 	.word	0xffffffff


	//   ....[50]....
        /*00f4*/ 	.word	0xffffffff


	//   ....[51]....
        /*00f8*/ 	.word	0xffffffff


	//   ....[52]....
        /*00fc*/ 	.word	0xffffffff


	//   ....[53]....
        /*0100*/ 	.word	0xffffffff


	//   ....[54]....
        /*0104*/ 	.word	0xffffffff


	//   ....[55]....
        /*0108*/ 	.word	0xffffffff


	//   ....[56]....
        /*010c*/ 	.word	0xffffffff


	//   ....[57]....
        /*0110*/ 	.word	0xffffffff


	//   ....[58]....
        /*0114*/ 	.word	0xffffffff


	//   ....[59]....
        /*0118*/ 	.word	0xffffffff


	//   ....[60]....
        /*011c*/ 	.word	0x050000d0


	//   ....[61]....
        /*0120*/ 	.word	0x050000d0


	//   ....[62]....
        /*0124*/ 	.word	0x050000d0


	//   ....[63]....
        /*0128*/ 	.word	0x050000d0


	//   ....[64]....
        /*012c*/ 	.word	0x050000d0


	//   ....[65]....
        /*0130*/ 	.word	0x050000d0


	//   ....[66]....
        /*0134*/ 	.word	0x050000d0


	//   ....[67]....
        /*0138*/ 	.word	0x050000d0


	//   ....[68]....
        /*013c*/ 	.word	0x050000d0


	//   ....[69]....
        /*0140*/ 	.word	0x050000d0


	//   ....[70]....
        /*0144*/ 	.word	0x050000d0


	//   ....[71]....
        /*0148*/ 	.word	0x050000d0


	//   ....[72]....
        /*014c*/ 	.word	0x050000d0


	//   ....[73]....
        /*0150*/ 	.word	0x050000d0


	//   ....[74]....
        /*0154*/ 	.word	0x050000d0


	//   ....[75]....
        /*0158*/ 	.word	0x050000d0


	//   ....[76]....
        /*015c*/ 	.word	0x050000d0


	//   ....[77]....
        /*0160*/ 	.word	0x050000d0


	//   ....[78]....
        /*0164*/ 	.word	0x050000d0


	//   ....[79]....
        /*0168*/ 	.word	0x050000d0


	//   ....[80]....
        /*016c*/ 	.word	0x050000d0


	//   ....[81]....
        /*0170*/ 	.word	0x050000d0


	//   ....[82]....
        /*0174*/ 	.word	0x050000d0


	//   ....[83]....
        /*0178*/ 	.word	0x050000d0


	//   ....[84]....
        /*017c*/ 	.word	0x050000d0


	//   ....[85]....
        /*0180*/ 	.word	0x050000d0


	//   ....[86]....
        /*0184*/ 	.word	0x050000d0


	//   ....[87]....
        /*0188*/ 	.word	0x050000d0


	//   ....[88]....
        /*018c*/ 	.word	0x050000d0


	//   ....[89]....
        /*0190*/ 	.word	0x050000d0


	//   ....[90]....
        /*0194*/ 	.word	0x050000d0


	//   ....[91]....
        /*0198*/ 	.word	0x050000d0


	//----- nvinfo : EIATTR_COOP_GROUP_INSTR_OFFSETS
	.align		4
.L_2039:
        /*019c*/ 	.byte	0x04, 0x28
        /*019e*/ 	.short	(.L_2041 - .L_2040)


	//   ....[0]....
.L_2040:
        /*01a0*/ 	.word	0x000007e0


	//   ....[1]....
        /*01a4*/ 	.word	0x00000890


	//   ....[2]....
        /*01a8*/ 	.word	0x00000a90


	//   ....[3]....
        /*01ac*/ 	.word	0x00003010


	//   ....[4]....
        /*01b0*/ 	.word	0x00003880


	//   ....[5]....
        /*01b4*/ 	.word	0x00004070


	//   ....[6]....
        /*01b8*/ 	.word	0x000044d0


	//   ....[7]....
        /*01bc*/ 	.word	0x00005420


	//   ....[8]....
        /*01c0*/ 	.word	0x00005430


	//   ....[9]....
        /*01c4*/ 	.word	0x00005470


	//   ....[10]....
        /*01c8*/ 	.word	0x00005480


	//   ....[11]....
        /*01cc*/ 	.word	0x000054c0


	//   ....[12]....
        /*01d0*/ 	.word	0x000054d0


	//   ....[13]....
        /*01d4*/ 	.word	0x00005510


	//   ....[14]....
        /*01d8*/ 	.word	0x00005520


	//   ....[15]....
        /*01dc*/ 	.word	0x00005560


	//   ....[16]....
        /*01e0*/ 	.word	0x00005570


	//   ....[17]....
        /*01e4*/ 	.word	0x00005610


	//   ....[18]....
        /*01e8*/ 	.word	0x00005620


	//   ....[19]....
        /*01ec*/ 	.word	0x00005630


	//   ....[20]....
        /*01f0*/ 	.word	0x00005640


	//   ....[21]....
        /*01f4*/ 	.word	0x00005aa0


	//   ....[22]....
        /*01f8*/ 	.word	0x00005ad0


	//   ....[23]....
        /*01fc*/ 	.word	0x00005ae0


	//   ....[24]....
        /*0200*/ 	.word	0x00005af0


	//   ....[25]....
        /*0204*/ 	.word	0x00005b40


	//   ....[26]....
        /*0208*/ 	.word	0x00005b60


	//   ....[27]....
        /*020c*/ 	.word	0x00005bb0


	//   ....[28]....
        /*0210*/ 	.word	0x00005bd0


	//   ....[29]....
        /*0214*/ 	.word	0x00005c20


	//   ....[30]....
        /*0218*/ 	.word	0x00005c40


	//   ....[31]....
        /*021c*/ 	.word	0x00005c90


	//   ....[32]....
        /*0220*/ 	.word	0x00005cb0


	//   ....[33]....
        /*0224*/ 	.word	0x00005d00


	//   ....[34]....
        /*0228*/ 	.word	0x00005d20


	//   ....[35]....
        /*022c*/ 	.word	0x00005d30


	//   ....[36]....
        /*0230*/ 	.word	0x00005d40


	//   ....[37]....
        /*0234*/ 	.word	0x000063c0


	//   ....[38]....
        /*0238*/ 	.word	0x000064a0


	//   ....[39]....
        /*023c*/ 	.word	0x00006570


	//   ....[40]....
        /*0240*/ 	.word	0x000065f0


	//   ....[41]....
        /*0244*/ 	.word	0x00006640


	//   ....[42]....
        /*0248*/ 	.word	0x00006660


	//   ....[43]....
        /*024c*/ 	.word	0x000066a0


	//   ....[44]....
        /*0250*/ 	.word	0x00006720


	//   ....[45]....
        /*0254*/ 	.word	0x000067a0


	//   ....[46]....
        /*0258*/ 	.word	0x00006900


	//   ....[47]....
        /*025c*/ 	.word	0x00006d30


	//   ....[48]....
        /*0260*/ 	.word	0x00007540


	//   ....[49]....
        /*0264*/ 	.word	0x00007880


	//   ....[50]....
        /*0268*/ 	.word	0x00007a50


	//   ....[51]....
        /*026c*/ 	.word	0x00007aa0


	//   ....[52]....
        /*0270*/ 	.word	0x00007b00


	//   ....[53]....
        /*0274*/ 	.word	0x00007b50


	//   ....[54]....
        /*0278*/ 	.word	0x00007b70


	//   ....[55]....
        /*027c*/ 	.word	0x00007c90


	//   ....[56]....
        /*0280*/ 	.word	0x00007cc0


	//   ....[57]....
        /*0284*/ 	.word	0x00007d20


	//   ....[58]....
        /*0288*/ 	.word	0x00007d80


	//   ....[59]....
        /*028c*/ 	.word	0x00007da0


	//   ....[60]....
        /*0290*/ 	.word	0x00008380


	//   ....[61]....
        /*0294*/ 	.word	0x000083d0


	//   ....[62]....
        /*0298*/ 	.word	0x00008450


	//   ....[63]....
        /*029c*/ 	.word	0x000084a0


	//   ....[64]....
        /*02a0*/ 	.word	0x00008520


	//   ....[65]....
        /*02a4*/ 	.word	0x00008570


	//   ....[66]....
        /*02a8*/ 	.word	0x000085f0


	//   ....[67]....
        /*02ac*/ 	.word	0x00008640


	//   ....[68]....
        /*02b0*/ 	.word	0x000086c0


	//   ....[69]....
        /*02b4*/ 	.word	0x00008710


	//   ....[70]....
        /*02b8*/ 	.word	0x000087a0


	//   ....[71]....
        /*02bc*/ 	.word	0x00008840


	//   ....[72]....
        /*02c0*/ 	.word	0x000088e0


	//   ....[73]....
        /*02c4*/ 	.word	0x000089a0


	//   ....[74]....
        /*02c8*/ 	.word	0x000089d0


	//   ....[75]....
        /*02cc*/ 	.word	0x00008a30


	//   ....[76]....
        /*02d0*/ 	.word	0x00008ae0


	//   ....[77]....
        /*02d4*/ 	.word	0x00008b40


	//   ....[78]....
        /*02d8*/ 	.word	0x00008bf0


	//   ....[79]....
        /*02dc*/ 	.word	0x00008c40


	//   ....[80]....
        /*02e0*/ 	.word	0x00008cf0


	//   ....[81]....
        /*02e4*/ 	.word	0x00008d40


	//   ....[82]....
        /*02e8*/ 	.word	0x00008df0


	//   ....[83]....
        /*02ec*/ 	.word	0x00008e40


	//   ....[84]....
        /*02f0*/ 	.word	0x00008ef0


	//   ....[85]....
        /*02f4*/ 	.word	0x00008f40


	//   ....[86]....
        /*02f8*/ 	.word	0x00008ff0


	//   ....[87]....
        /*02fc*/ 	.word	0x00009050


	//   ....[88]....
        /*0300*/ 	.word	0x00009080


	//   ....[89]....
        /*0304*/ 	.word	0x00009100


	//   ....[90]....
        /*0308*/ 	.word	0x00009130


	//   ....[91]....
        /*030c*/ 	.word	0x00009190


	//----- nvinfo : EIATTR_VRC_CTA_INIT_COUNT
	.align		4
.L_2041:
        /*0310*/ 	.byte	0x02, 0x4a
	.zero		1
	.zero		1


	//----- nvinfo : EIATTR_EXIT_INSTR_OFFSETS
	.align		4
        /*0314*/ 	.byte	0x04, 0x1c
        /*0316*/ 	.short	(.L_2043 - .L_2042)


	//   ....[0]....
.L_2042:
        /*0318*/ 	.word	0x00007e90


	//   ....[1]....
        /*031c*/ 	.word	0x00008320


	//----- nvinfo : EIATTR_MAX_THREADS
	.align		4
.L_2043:
        /*0320*/ 	.byte	0x04, 0x05
        /*0322*/ 	.short	(.L_2045 - .L_2044)
.L_2044:
        /*0324*/ 	.word	0x00000040
        /*0328*/ 	.word	0x00000001
        /*032c*/ 	.word	0x00000001


	//----- nvinfo : EIATTR_CRS_STACK_SIZE
	.align		4
.L_2045:
        /*0330*/ 	.byte	0x04, 0x1e
        /*0332*/ 	.short	(.L_2047 - .L_2046)
.L_2046:
        /*0334*/ 	.word	0x00000000


	//----- nvinfo : EIATTR_CBANK_PARAM_SIZE
	.align		4
.L_2047:
        /*0338*/ 	.byte	0x03, 0x19
        /*033a*/ 	.short	0x01f0


	//----- nvinfo : EIATTR_PARAM_CBANK
	.align		4
        /*033c*/ 	.byte	0x04, 0x0a
        /*033e*/ 	.short	(.L_2049 - .L_2048)
	.align		4
.L_2048:
        /*0340*/ 	.word	index@(.nv.constant0._Z25selective_scan_bwd_kernelI32Selective_Scan_bwd_kernel_traitsILi64ELi16ELb1ELb0ELb0ELb1ELb1EN3c108BFloat16EfEEv12SSMParamsBwd)
        /*0344*/ 	.short	0x0380
        /*0346*/ 	.short	0x01f0


	//----- nvinfo : EIATTR_SW_WAR
	.align		4
.L_2049:
        /*0348*/ 	.byte	0x04, 0x36
        /*034a*/ 	.short	(.L_2051 - .L_2050)
.L_2050:
        /*034c*/ 	.word	0x00000008
.L_2051:


//--------------------- .nv.info._Z25selective_scan_bwd_kernelI32Selective_Scan_bwd_kernel_traitsILi64ELi16ELb1ELb0ELb1ELb0ELb0EN3c108BFloat16EfEEv12SSMParamsBwd --------------------------
	.section	.nv.info._Z25selective_scan_bwd_kernelI32Selective_Scan_bwd_kernel_traitsILi64ELi16ELb1ELb0ELb1ELb0ELb0EN3c108BFloat16EfEEv12SSMParamsBwd,"",@"SHT_CUDA_INFO"
	.sectionflags	@""
	.align	4


	//----- nvinfo : EIATTR_CUDA_API_VERSION
	.align		4
        /*0000*/ 	.byte	0x04, 0x37
        /*0002*/ 	.short	(.L_2053 - .L_2052)
.L_2052:
        /*0004*/ 	.word	0x00000082


	//----- nvinfo : EIATTR_KPARAM_INFO
	.align		4
.L_2053:
        /*0008*/ 	.byte	0x04, 0x17
        /*000a*/ 	.short	(.L_2055 - .L_2054)
.L_2054:
        /*000c*/ 	.word	0x00000000
        /*0010*/ 	.short	0x0000
        /*0012*/ 	.short	0x0000
        /*0014*/ 	.byte	0x00, 0xf0, 0xc1, 0x07


	//----- nvinfo : EIATTR_SPARSE_MMA_MASK
	.align		4
.L_2055:
        /*0018*/ 	.byte	0x03, 0x50
        /*001a*/ 	.short	0x0000


	//----- nvinfo : EIATTR_MAXREG_COUNT
	.align		4
        /*001c*/ 	.byte	0x03, 0x1b
        /*001e*/ 	.short	0x00ff


	//----- nvinfo : EIATTR_NUM_BARRIERS
	.align		4
        /*0020*/ 	.byte	0x02, 0x4c
        /*0022*/ 	.byte	0x01
	.zero		1


	//----- nvinfo : EIATTR_MERCURY_ISA_VERSION
	.align		4
        /*0024*/ 	.byte	0x03, 0x5f
        /*0026*/ 	.short	0x0101


	//----- nvinfo : EIATTR_COOP_GROUP_MASK_REGIDS
	.align		4
        /*0028*/ 	.byte	0x04, 0x29
        /*002a*/ 	.short	(.L_2057 - .L_2056)


	//   ....[0]....
.L_2056:
        /*002c*/ 	.word	0xffffffff


	//   ....[1]....
        /*0030*/ 	.word	0xffffffff


	//   ....[2]....
        /*0034*/ 	.word	0xffffffff


	//   ....[3]....
        /*0038*/ 	.word	0xffffffff


	//   ....[4]....
        /*003c*/ 	.word	0xffffffff


	//   ....[5]....
        /*0040*/ 	.word	0xffffffff


	//   ....[6]....
        /*0044*/ 	.word	0xffffffff


	//   ....[7]....
        /*0048*/ 	.word	0xffffffff


	//   ....[8]....
        /*004c*/ 	.word	0xffffffff


	//   ....[9]....
        /*0050*/ 	.word	0xffffffff


	//   ....[10]....
        /*0054*/ 	.word	0xffffffff


	//   ....[11]....
        /*0058*/ 	.word	0xffffffff


	//   ....[12]....
        /*005c*/ 	.word	0xffffffff


	//   ....[13]....
        /*0060*/ 	.word	0xffffffff


	//   ....[14]....
        /*0064*/ 	.word	0xffffffff


	//   ....[15]....
        /*0068*/ 	.word	0xffffffff


	//   ....[16]....
        /*006c*/ 	.word	0xffffffff


	//   ....[17]....
        /*0070*/ 	.word	0xffffffff


	//   ....[18]....
        /*0074*/ 	.word	0xffffffff


	//   ....[19]....
        /*0078*/ 	.word	0xffffffff


	//   ....[20]....
        /*007c*/ 	.word	0xffffffff


	//   ....[21]....
        /*0080*/ 	.word	0xffffffff


	//   ....[22]....
        /*0084*/ 	.word	0xffffffff


	//   ....[23]....
        /*0088*/ 	.word	0xffffffff


	//   ....[24]....
        /*008c*/ 	.word	0xffffffff


	//   ....[25]....
        /*0090*/ 	.word	0xffffffff


	//   ....[26]....
        /*0094*/ 	.word	0xffffffff


	//   ....[27]....
        /*0098*/ 	.word	0xffffffff


	//   ....[28]....
        /*009c*/ 	.word	0xffffffff


	//   ....[29]....
        /*00a0*/ 	.word	0xffffffff


	//   ....[30]....
        /*00a4*/ 	.word	0xffffffff


	//   ....[31]....
        /*00a8*/ 	.word	0xffffffff


	//   ....[32]....
        /*00ac*/ 	.word	0xffffffff


	//   ....[33]....
        /*00b0*/ 	.word	0xffffffff


	//   ....[34]....
        /*00b4*/ 	.word	0xffffffff


	//   ....[35]....
        /*00b8*/ 	.word	0xffffffff


	//   ....[36]....
        /*00bc*/ 	.word	0xffffffff


	//   ....[37]....
        /*00c0*/ 	.word	0xffffffff


	//   ....[38]....
        /*00c4*/ 	.word	0xffffffff


	//   ....[39]....
        /*00c8*/ 	.word	0xffffffff


	//   ....[40]....
        /*00cc*/ 	.word	0xffffffff


	//   ....[41]....
        /*00d0*/ 	.word	0xffffffff


	//   ....[42]....
        /*00d4*/ 	.word	0xffffffff


	//   ....[43]....
        /*00d8*/ 	.word	0xffffffff


	//   ....[44]....
        /*00dc*/ 	.word	0xffffffff


	//   ....[45]....
        /*00e0*/ 	.word	0xffffffff


	//   ....[46]....
        /*00e4*/ 	.word	0xffffffff


	//   ....[47]....
        /*00e8*/ 	.word	0xffffffff


	//   ....[48]....
        /*00ec*/ 	.word	0xffffffff


	//   ....[49]....
        /*00f0*/ 	.word	0xffffffff


	//   ....[50]....
        /*00f4*/ 	.word	0xffffffff


	//   ....[51]....
        /*00f8*/ 	.word	0xffffffff


	//   ....[52]....
        /*00fc*/ 	.word	0xffffffff


	//   ....[53]....
        /*0100*/ 	.word	0xffffffff


	//   ....[54]....
        /*0104*/ 	.word	0xffffffff


	//   ....[55]....
        /*0108*/ 	.word	0xffffffff


	//   ....[56]....
        /*010c*/ 	.word	0x050000d1


	//   ....[57]....
        /*0110*/ 	.word	0x050000d1


	//   ....[58]....
        /*0114*/ 	.word	0x050000d1


	//   ....[59]....
        /*0118*/ 	.word	0x050000d1


	//   ....[60]....
        /*011c*/ 	.word	0x050000d1


	//   ....[61]....
        /*0120*/ 	.word	0x050000d1


	//   ....[62]....
        /*0124*/ 	.word	0x050000d1


	//   ....[63]....
        /*0128*/ 	.word	0x050000d1


	//   ....[64]....
        /*012c*/ 	.word	0x050000d1


	//   ....[65]....
        /*0130*/ 	.word	0x050000d1


	//   ....[66]....
        /*0134*/ 	.word	0x050000d1


	//   ....[67]....
        /*0138*/ 	.word	0x050000d1


	//   ....[68]....
        /*013c*/ 	.word	0x050000d1


	//   ....[69]....
        /*0140*/ 	.word	0x050000d1


	//   ....[70]....
        /*0144*/ 	.word	0x050000d1


	//   ....[71]....
        /*0148*/ 	.word	0x050000d1


	//   ....[72]....
        /*014c*/ 	.word	0x050000d1


	//   ....[73]....
        /*0150*/ 	.word	0x050000d1


	//   ....[74]....
        /*0154*/ 	.word	0x050000d1


	//   ....[75]....
        /*0158*/ 	.word	0x050000d1


	//   ....[76]....
        /*015c*/ 	.word	0x050000d1


	//   ....[77]....
        /*0160*/ 	.word	0x050000d1


	//   ....[78]....
        /*0164*/ 	.word	0x050000d1


	//   ....[79]....
        /*0168*/ 	.word	0x050000d1


	//   ....[80]....
        /*016c*/ 	.word	0x050000d1


	//   ....[81]....
        /*0170*/ 	.word	0x050000d1


	//   ....[82]....
        /*0174*/ 	.word	0x050000d1


	//   ....[83]....
        /*0178*/ 	.word	0x050000d1


	//   ....[84]....
        /*017c*/ 	.word	0x050000d1


	//   ....[85]....
        /*0180*/ 	.word	0x050000d1


	//   ....[86]....
        /*0184*/ 	.word	0x050000d1


	//   ....[87]....
        /*0188*/ 	.word	0x050000d1


	//----- nvinfo : EIATTR_COOP_GROUP_INSTR_OFFSETS
	.align		4
.L_2057:
        /*018c*/ 	.byte	0x04, 0x28
        /*018e*/ 	.short	(.L_2059 - .L_2058)


	//   ....[0]....
.L_2058:
        /*0190*/ 	.word	0x00000dc0


	//   ....[1]....
        /*0194*/ 	.word	0x00000e70


	//   ....[2]....
        /*0198*/ 	.word	0x000010e0


	//   ....[3]....
        /*019c*/ 	.word	0x00001bc0


	//   ....[4]....
        /*01a0*/ 	.word	0x00002600


	//   ....[5]....
        /*01a4*/ 	.word	0x00002620


	//   ....[6]....
        /*01a8*/ 	.word	0x00002660


	//   ....[7]....
        /*01ac*/ 	.word	0x00002670


	//   ....[8]....
        /*01b0*/ 	.word	0x000026b0


	//   ....[9]....
        /*01b4*/ 	.word	0x000026c0


	//   ....[10]....
        /*01b8*/ 	.word	0x00002700


	//   ....[11]....
        /*01bc*/ 	.word	0x00002710


	//   ....[12]....
        /*01c0*/ 	.word	0x00002750


	//   ....[13]....
        /*01c4*/ 	.word	0x00002760


	//   ....[14]....
        /*01c8*/ 	.word	0x00002810


	//   ....[15]....
        /*01cc*/ 	.word	0x00002820


	//   ....[16]....
        /*01d0*/ 	.word	0x00002830


	//   ....[17]....
        /*01d4*/ 	.word	0x00002840


	//   ....[18]....
        /*01d8*/ 	.word	0x00002cc0


	//   ....[19]....
        /*01dc*/ 	.word	0x00002cf0


	//   ....[20]....
        /*01e0*/ 	.word	0x00002d00


	//   ....[21]....
        /*01e4*/ 	.word	0x00002d10


	//   ....[22]....
        /*01e8*/ 	.word	0x00002d60


	//   ....[23]....
        /*01ec*/ 	.word	0x00002d80


	//   ....[24]....
        /*01f0*/ 	.word	0x00002dd0


	//   ....[25]....
        /*01f4*/ 	.word	0x00002df0


	//   ....[26]....
        /*01f8*/ 	.word	0x00002e40


	//   ....[27]....
        /*01fc*/ 	.word	0x00002e60


	//   ....[28]....
        /*0200*/ 	.word	0x00002eb0


	//   ....[29]....
        /*0204*/ 	.word	0x00002ed0


	//   ....[30]....
        /*0208*/ 	.word	0x00002f20


	//   ....[31]....
        /*020c*/ 	.word	0x00002f40


	//   ....[32]....
        /*0210*/ 	.word	0x00002f50


	//   ....[33]....
        /*0214*/ 	.word	0x00002f60


	//   ....[34]....
        /*0218*/ 	.word	0x00003ff0


	//   ....[35]....
        /*021c*/ 	.word	0x00004030


	//   ....[36]....
        /*0220*/ 	.word	0x000041c0


	//   ....[37]....
        /*0224*/ 	.word	0x00004200


	//   ....[38]....
        /*0228*/ 	.word	0x00004240


	//   ....[39]....
        /*022c*/ 	.word	0x00004280


	//   ....[40]....
        /*0230*/ 	.word	0x00004410


	//   ....[41]....
        /*0234*/ 	.word	0x00004450


	//   ....[42]....
        /*0238*/ 	.word	0x000045e0


	//   ....[43]....
        /*023c*/ 	.word	0x00004620


	//   ....[44]....
        /*0240*/ 	.word	0x000049d0


	//   ....[45]....
        /*0244*/ 	.word	0x00004d00


	//   ....[46]....
        /*0248*/ 	.word	0x00004e00


	//   ....[47]....
        /*024c*/ 	.word	0x00004e50


	//   ....[48]....
        /*0250*/ 	.word	0x00004eb0


	//   ....[49]....
        /*0254*/ 	.word	0x00004f00


	//   ....[50]....
        /*0258*/ 	.word	0x00004f20


	//   ....[51]....
        /*025c*/ 	.word	0x00005090


	//   ....[52]....
        /*0260*/ 	.word	0x000050c0


	//   ....[53]....
        /*0264*/ 	.word	0x00005120


	//   ....[54]....
        /*0268*/ 	.word	0x00005180


	//   ....[55]....
        /*026c*/ 	.word	0x000051a0


	//   ....[56]....
        /*0270*/ 	.word	0x00005580


	//   ....[57]....
        /*0274*/ 	.word	0x000055d0


	//   ....[58]....
        /*0278*/ 	.word	0x00005660


	//   ....[59]....
        /*027c*/ 	.word	0x000056b0


	//   ....[60]....
        /*0280*/ 	.word	0x00005730


	//   ....[61]....
        /*0284*/ 	.word	0x00005780


	//   ....[62]....
        /*0288*/ 	.word	0x00005800


	//   ....[63]....
        /*028c*/ 	.word	0x00005850


	//   ....[64]....
        /*0290*/ 	.word	0x000058d0


	//   ....[65]....
        /*0294*/ 	.word	0x00005920


	//   ....[66]....
        /*0298*/ 	.word	0x000059b0


	//   ....[67]....
        /*029c*/ 	.word	0x00005a50


	//   ....[68]....
        /*02a0*/ 	.word	0x00005af0


	//   ....[69]....
        /*02a4*/ 	.word	0x00005bb0


	//   ....[70]....
        /*02a8*/ 	.word	0x00005be0


	//   ....[71]....
        /*02ac*/ 	.word	0x00005c40


	//   ....[72]....
        /*02b0*/ 	.word	0x00005cf0


	//   ....[73]....
        /*02b4*/ 	.word	0x00005d50


	//   ....[74]....
        /*02b8*/ 	.word	0x00005e00


	//   ....[75]....
        /*02bc*/ 	.word	0x00005e50


	//   ....[76]....
        /*02c0*/ 	.word	0x00005f00


	//   ....[77]....
        /*02c4*/ 	.word	0x00005f50


	//   ....[78]....
        /*02c8*/ 	.word	0x00006000


	//   ....[79]....
        /*02cc*/ 	.word	0x00006050


	//   ....[80]....
        /*02d0*/ 	.word	0x00006100


	//   ....[81]....
        /*02d4*/ 	.word	0x00006150


	//   ....[82]....
        /*02d8*/ 	.word	0x00006200


	//   ....[83]....
        /*02dc*/ 	.word	0x00006260


	//   ....[84]....
        /*02e0*/ 	.word	0x00006290


	//   ....[85]....
        /*02e4*/ 	.word	0x00006310


	//   ....[86]....
        /*02e8*/ 	.word	0x00006340


	//   ....[87]....
        /*02ec*/ 	.word	0x000063a0


	//----- nvinfo : EIATTR_VRC_CTA_INIT_COUNT
	.align		4
.L_2059:
        /*02f0*/ 	.byte	0x02, 0x4a
	.zero		1
	.zero		1


	//----- nvinfo : EIATTR_EXIT_INSTR_OFFSETS
	.align		4
        /*02f4*/ 	.byte	0x04, 0x1c
        /*02f6*/ 	.short	(.L_2061 - .L_2060)


	//   ....[0]....
.L_2060:
        /*02f8*/ 	.word	0x000052b0


	//   ....[1]....
        /*02fc*/ 	.word	0x00005520


	//----- nvinfo : EIATTR_MAX_THREADS
	.align		4
.L_2061:
        /*0300*/ 	.byte	0x04, 0x05
        /*0302*/ 	.short	(.L_2063 - .L_2062)
.L_2062:
        /*0304*/ 	.word	0x00000040
        /*0308*/ 	.word	0x00000001
        /*030c*/ 	.word	0x00000001


	//----- nvinfo : EIATTR_CRS_STACK_SIZE
	.align		4
.L_2063:
        /*0310*/ 	.byte	0x04, 0x1e
        /*0312*/ 	.short	(.L_2065 - .L_2064)
.L_2064:
        /*0314*/ 	.word	0x00000000


	//----- nvinfo : EIATTR_CBANK_PARAM_SIZE
	.align		4
.L_2065:
        /*0318*/ 	.byte	0x03, 0x19
        /*031a*/ 	.short	0x01f0


	//----- nvinfo : EIATTR_PARAM_CBANK
	.align		4
        /*031c*/ 	.byte	0x04, 0x0a
        /*031e*/ 	.short	(.L_2067 - .L_2066)
	.align		4
.L_2066:
        /*0320*/ 	.word	index@(.nv.constant0._Z25selective_scan_bwd_kernelI32Selective_Scan_bwd_kernel_traitsILi64ELi16ELb1ELb0ELb1ELb0ELb0EN3c108BFloat16EfEEv12SSMParamsBwd)
        /*0324*/ 	.short	0x0380
        /*0326*/ 	.short	0x01f0


	//----- nvinfo : EIATTR_SW_WAR
	.align		4
.L_2067:
        /*0328*/ 	.byte	0x04, 0x36
        /*032a*/ 	.short	(.L_2069 - .L_2068)
.L_2068:
        /*032c*/ 	.word	0x00000008
.L_2069:


//--------------------- .nv.info._Z25selective_scan_bwd_kernelI32Selective_Scan_bwd_kernel_traitsILi64ELi16ELb1ELb0ELb1ELb0ELb1EN3c108BFloat16EfEEv12SSMParamsBwd --------------------------
	.section	.nv.info._Z25selective_scan_bwd_kernelI32Selective_Scan_bwd_kernel_traitsILi64ELi16ELb1ELb0ELb1ELb0ELb1EN3c108BFloat16EfEEv12SSMParamsBwd,"",@"SHT_CUDA_INFO"
	.sectionflags	@""
	.align	4


	//----- nvinfo : EIATTR_CUDA_API_VERSION
	.align		4
        /*0000*/ 	.byte	0x04, 0x37
        /*0002*/ 	.short	(.L_2071 - .L_2070)
.L_2070:
        /*0004*/ 	.word	0x00000082


	//----- nvinfo : EIATTR_KPARAM_INFO
	.align		4
.L_2071:
        /*0008*/ 	.byte	0x04, 0x17
        /*000a*/ 	.short	(.L_2073 - .L_2072)
.L_2072:
        /*000c*/ 	.word	0x00000000
        /*0010*/ 	.short	0x0000
        /*0012*/ 	.short	0x0000
        /*0014*/ 	.byte	0x00, 0xf0, 0xc1, 0x07


	//----- nvinfo : EIATTR_SPARSE_MMA_MASK
	.align		4
.L_2073:
        /*0018*/ 	.byte	0x03, 0x50
        /*001a*/ 	.short	0x0000


	//----- nvinfo : EIATTR_MAXREG_COUNT
	.align		4
        /*001c*/ 	.byte	0x03, 0x1b
        /*001e*/ 	.short	0x00ff


	//----- nvinfo : EIATTR_NUM_BARRIERS
	.align		4
        /*0020*/ 	.byte	0x02, 0x4c
        /*0022*/ 	.byte	0x01
	.zero		1


	//----- nvinfo : EIATTR_MERCURY_ISA_VERSION
	.align		4
        /*0024*/ 	.byte	0x03, 0x5f
        /*0026*/ 	.short	0x0101


	//----- nvinfo : EIATTR_COOP_GROUP_MASK_REGIDS
	.align		4
        /*0028*/ 	.byte	0x04, 0x29
        /*002a*/ 	.short	(.L_2075 - .L_2074)


	//   ....[0]....
.L_2074:
        /*002c*/ 	.word	0xffffffff


	//   ....[1]....
        /*0030*/ 	.word	0xffffffff


	//   ....[2]....
        /*0034*/ 	.word	0xffffffff


	//   ....[3]....
        /*0038*/ 	.word	0xffffffff


	//   ....[4]....
        /*003c*/ 	.word	0xffffffff


	//   ....[5]....
        /*0040*/ 	.word	0xffffffff


	//   ....[6]....
        /*0044*/ 	.word	0xffffffff


	//   ....[7]....
        /*0048*/ 	.word	0xffffffff


	//   ....[8]....
        /*004c*/ 	.word	0xffffffff


	//   ....[9]....
        /*0050*/ 	.word	0xffffffff


	//   ....[10]....
        /*0054*/ 	.word	0xffffffff


	//   ....[11]....
        /*0058*/ 	.word	0xffffffff


	//   ....[12]....
        /*005c*/ 	.word	0xffffffff


	//   ....[13]....
        /*0060*/ 	.word	0xffffffff


	//   ....[14]....
        /*0064*/ 	.word	0xffffffff


	//   ....[15]....
        /*0068*/ 	.word	0xffffffff


	//   ....[16]....
        /*006c*/ 	.word	0xffffffff


	//   ....[17]....
        /*0070*/ 	.word	0xffffffff


	//   ....[18]....
        /*0074*/ 	.word	0xffffffff


	//   ....[19]....
        /*0078*/ 	.word	0xffffffff


	//   ....[20]....
        /*007c*/ 	.word	0xffffffff


	//   ....[21]....
        /*0080*/ 	.word	0xffffffff


	//   ....[22]....
        /*0084*/ 	.word	0xffffffff


	//   ....[23]....
        /*0088*/ 	.word	0xffffffff


	//   ....[24]....
        /*008c*/ 	.word	0xffffffff


	//   ....[25]....
        /*0090*/ 	.word	0xffffffff


	//   ....[26]....
        /*0094*/ 	.word	0xffffffff


	//   ....[27]....
        /*0098*/ 	.word	0xffffffff


	//   ....[28]....
        /*009c*/ 	.word	0xffffffff


	//   ....[29]....
        /*00a0*/ 	.word	0xffffffff


	//   ....[30]....
        /*00a4*/ 	.word	0xffffffff


	//   ....[31]....
        /*00a8*/ 	.word	0xffffffff


	//   ....[32]....
        /*00ac*/ 	.word	0xffffffff


	//   ....[33]....
        /*00b0*/ 	.word	0xffffffff


	//   ....[34]....
        /*00b4*/ 	.word	0xffffffff


	//   ....[35]....
        /*00b8*/ 	.word	0xffffffff


	//   ....[36]....
        /*00bc*/ 	.word	0xffffffff


	//   ....[37]....
        /*00c0*/ 	.word	0xffffffff


	//   ....[38]....
        /*00c4*/ 	.word	0xffffffff


	//   ....[39]....
        /*00c8*/ 	.word	0xffffffff


	//   ....[40]....
        /*00cc*/ 	.word	0xffffffff


	//   ....[41]....
        /*00d0*/ 	.word	0xffffffff


	//   ....[42]....
        /*00d4*/ 	.word	0xffffffff


	//   ....[43]....
        /*00d8*/ 	.word	0xffffffff


	//   ....[44]....
        /*00dc*/ 	.word	0xffffffff


	//   ....[45]....
        /*00e0*/ 	.word	0xffffffff


	//   ....[46]....
        /*00e4*/ 	.word	0xffffffff


	//   ....[47]....
        /*00e8*/ 	.word	0xffffffff


	//   ....[48]....
        /*00ec*/ 	.word	0xffffffff


	//   ....[49]....
        /*00f0*/ 	.word	0xffffffff


	//   ....[50]....
        /*00f4*/ 	.word	0xffffffff


	//   ....[51]....
        /*00f8*/ 	.word	0xffffffff


	//   ....[52]....
        /*00fc*/ 	.word	0xffffffff


	//   ....[53]....
        /*0100*/ 	.word	0xffffffff


	//   ....[54]....
        /*0104*/ 	.word	0xffffffff


	//   ....[55]....
        /*0108*/ 	.word	0xffffffff


	//   ....[56]....
        /*010c*/ 	.word	0xffffffff


	//   ....[57]....
        /*0110*/ 	.word	0xffffffff


	//   ....[58]....
        /*0114*/ 	.word	0xffffffff


	//   ....[59]....
        /*0118*/ 	.word	0xffffffff


	//   ....[60]....
        /*011c*/ 	.word	0x050000cf


	//   ....[61]....
        /*0120*/ 	.word	0x050000cf


	//   ....[62]....
        /*0124*/ 	.word	0x050000cf


	//   ....[63]....
        /*0128*/ 	.word	0x050000cf


	//   ....[64]....
        /*012c*/ 	.word	0x050000cf


	//   ....[65]....
        /*0130*/ 	.word	0x050000cf


	//   ....[66]....
        /*0134*/ 	.word	0x050000cf


	//   ....[67]....
        /*0138*/ 	.word	0x050000cf


	//   ....[68]....
        /*013c*/ 	.word	0x050000cf


	//   ....[69]....
        /*0140*/ 	.word	0x050000cf


	//   ....[70]....
        /*0144*/ 	.word	0x050000cf


	//   ....[71]....
        /*0148*/ 	.word	0x050000cf


	//   ....[72]....
        /*014c*/ 	.word	0x050000cf


	//   ....[73]....
        /*0150*/ 	.word	0x050000cf


	//   ....[74]....
        /*0154*/ 	.word	0x050000cf


	//   ....[75]....
        /*0158*/ 	.word	0x050000cf


	//   ....[76]....
        /*015c*/ 	.word	0x050000cf


	//   ....[77]....
        /*0160*/ 	.word	0x050000cf


	//   ....[78]....
        /*0164*/ 	.word	0x050000cf


	//   ....[79]....
        /*0168*/ 	.word	0x050000cf


	//   ....[80]....
        /*016c*/ 	.word	0x050000cf


	//   ....[81]....
        /*0170*/ 	.word	0x050000cf


	//   ....[82]....
        /*0174*/ 	.word	0x050000cf


	//   ....[83]....
        /*0178*/ 	.word	0x050000cf


	//   ....[84]....
        /*017c*/ 	.word	0x050000cf


	//   ....[85]....
        /*0180*/ 	.word	0x050000cf


	//   ....[86]....
        /*0184*/ 	.word	0x050000cf


	//   ....[87]....
        /*0188*/ 	.word	0x050000cf


	//   ....[88]....
        /*018c*/ 	.word	0x050000cf


	//   ....[89]....
        /*0190*/ 	.word	0x050000cf


	//   ....[90]....
        /*0194*/ 	.word	0x050000cf


	//   ....[91]....
        /*0198*/ 	.word	0x050000cf


	//----- nvinfo : EIATTR_COOP_GROUP_INSTR_OFFSETS
	.align		4
.L_2075:
        /*019c*/ 	.byte	0x04, 0x28
        /*019e*/ 	.short	(.L_2077 - .L_2076)


	//   ....[0]....
.L_2076:
        /*01a0*/ 	.word	0x00000dd0


	//   ....[1]....
        /*01a4*/ 	.word	0x00000e60


	//   ....[2]....
        /*01a8*/ 	.word	0x00000fc0


	//   ....[3]....
        /*01ac*/ 	.word	0x00001120


	//   ....[4]....
        /*01b0*/ 	.word	0x00001910


	//   ....[5]....
        /*01b4*/ 	.word	0x00002370


	//   ....[6]....
        /*01b8*/ 	.word	0x000026e0


	//   ....[7]....
        /*01bc*/ 	.word	0x00003130


	//   ....[8]....
        /*01c0*/ 	.word	0x00003b70


	//   ....[9]....
        /*01c4*/ 	.word	0x00003b90


	//   ....[10]....
        /*01c8*/ 	.word	0x00003bd0


	//   ....[11]....
        /*01cc*/ 	.word	0x00003be0


	//   ....[12]....
        /*01d0*/ 	.word	0x00003c20


	//   ....[13]....
        /*01d4*/ 	.word	0x00003c30


	//   ....[14]....
        /*01d8*/ 	.word	0x00003c70


	//   ....[15]....
        /*01dc*/ 	.word	0x00003c80


	//   ....[16]....
        /*01e0*/ 	.word	0x00003cc0


	//   ....[17]....
        /*01e4*/ 	.word	0x00003cd0


	//   ....[18]....
        /*01e8*/ 	.word	0x00003d80


	//   ....[19]....
        /*01ec*/ 	.word	0x00003d90


	//   ....[20]....
        /*01f0*/ 	.word	0x00003da0


	//   ....[21]....
        /*01f4*/ 	.word	0x00003db0


	//   ....[22]....
        /*01f8*/ 	.word	0x00004230


	//   ....[23]....
        /*01fc*/ 	.word	0x00004260


	//   ....[24]....
        /*0200*/ 	.word	0x00004270


	//   ....[25]....
        /*0204*/ 	.word	0x00004280


	//   ....[26]....
        /*0208*/ 	.word	0x000042d0


	//   ....[27]....
        /*020c*/ 	.word	0x000042f0


	//   ....[28]....
        /*0210*/ 	.word	0x00004340


	//   ....[29]....
        /*0214*/ 	.word	0x00004360


	//   ....[30]....
        /*0218*/ 	.word	0x000043b0


	//   ....[31]....
        /*021c*/ 	.word	0x000043d0


	//   ....[32]....
        /*0220*/ 	.word	0x00004420


	//   ....[33]....
        /*0224*/ 	.word	0x00004440


	//   ....[34]....
        /*0228*/ 	.word	0x00004490


	//   ....[35]....
        /*022c*/ 	.word	0x000044b0


	//   ....[36]....
        /*0230*/ 	.word	0x000044c0


	//   ....[37]....
        /*0234*/ 	.word	0x000044d0


	//   ....[38]....
        /*0238*/ 	.word	0x00005550


	//   ....[39]....
        /*023c*/ 	.word	0x00005590


	//   ....[40]....
        /*0240*/ 	.word	0x00005720


	//   ....[41]....
        /*0244*/ 	.word	0x00005760


	//   ....[42]....
        /*0248*/ 	.word	0x00005790


	//   ....[43]....
        /*024c*/ 	.word	0x000057c0


	//   ....[44]....
        /*0250*/ 	.word	0x000058f0


	//   ....[45]....
        /*0254*/ 	.word	0x00005930


	//   ....[46]....
        /*0258*/ 	.word	0x00005a80


	//   ....[47]....
        /*025c*/ 	.word	0x00005ac0


	//   ....[48]....
        /*0260*/ 	.word	0x00005f10


	//   ....[49]....
        /*0264*/ 	.word	0x00006230


	//   ....[50]....
        /*0268*/ 	.word	0x00006330


	//   ....[51]....
        /*026c*/ 	.word	0x00006380


	//   ....[52]....
        /*0270*/ 	.word	0x000063e0


	//   ....[53]....
        /*0274*/ 	.word	0x00006430


	//   ....[54]....
        /*0278*/ 	.word	0x00006450


	//   ....[55]....
        /*027c*/ 	.word	0x000065c0


	//   ....[56]....
        /*0280*/ 	.word	0x00006600


	//   ....[57]....
        /*0284*/ 	.word	0x00006660


	//   ....[58]....
        /*0288*/ 	.word	0x000066b0


	//   ....[59]....
        /*028c*/ 	.word	0x000066d0


	//   ....[60]....
        /*0290*/ 	.word	0x00006ab0


	//   ....[61]....
        /*0294*/ 	.word	0x00006b00


	//   ....[62]....
        /*0298*/ 	.word	0x00006b90


	//   ....[63]....
        /*029c*/ 	.word	0x00006be0


	//   ....[64]....
        /*02a0*/ 	.word	0x00006c60


	//   ....[65]....
        /*02a4*/ 	.word	0x00006cb0


	//   ....[66]....
        /*02a8*/ 	.word	0x00006d30


	//   ....[67]....
        /*02ac*/ 	.word	0x00006d80


	//   ....[68]....
        /*02b0*/ 	.word	0x00006e00


	//   ....[69]....
        /*02b4*/ 	.word	0x00006e50


	//   ....[70]....
        /*02b8*/ 	.word	0x00006ee0


	//   ....[71]....
        /*02bc*/ 	.word	0x00006f80


	//   ....[72]....
        /*02c0*/ 	.word	0x00007020


	//   ....[73]....
        /*02c4*/ 	.word	0x000070e0


	//   ....[74]....
        /*02c8*/ 	.word	0x00007110


	//   ....[75]....
        /*02cc*/ 	.word	0x00007170


	//   ....[76]....
        /*02d0*/ 	.word	0x00007220


	//   ....[77]....
        /*02d4*/ 	.word	0x00007280


	//   ....[78]....
        /*02d8*/ 	.word	0x00007330


	//   ....[79]....
        /*02dc*/ 	.word	0x00007380


	//   ....[80]....
        /*02e0*/ 	.word	0x00007430


	//   ....[81]....
        /*02e4*/ 	.word	0x00007480


	//   ....[82]....
        /*02e8*/ 	.word	0x00007530


	//   ....[83]....
        /*02ec*/ 	.word	0x00007580


	//   ....[84]....
        /*02f0*/ 	.word	0x00007630


	//   ....[85]....
        /*02f4*/ 	.word	0x00007680


	//   ....[86]....
        /*02f8*/ 	.word	0x00007730


	//   ....[87]....
        /*02fc*/ 	.word	0x00007790


	//   ....[88]....
        /*0300*/ 	.word	0x000077c0


	//   ....[89]....
        /*0304*/ 	.word	0x00007840


	//   ....[90]....
        /*0308*/ 	.word	0x00007870


	//   ....[91]....
        /*030c*/ 	.word	0x000078d0


	//----- nvinfo : EIATTR_VRC_CTA_INIT_COUNT
	.align		4
.L_2077:
        /*0310*/ 	.byte	0x02, 0x4a
	.zero		1
	.zero		1


	//----- nvinfo : EIATTR_EXIT_INSTR_OFFSETS
	.align		4
        /*0314*/ 	.byte	0x04, 0x1c
        /*0316*/ 	.short	(.L_2079 - .L_2078)


	//   ....[0]....
.L_2078:
        /*0318*/ 	.word	0x000067e0


	//   ....[1]....
        /*031c*/ 	.word	0x00006a50


	//----- nvinfo : EIATTR_MAX_THREADS
	.align		4
.L_2079:
        /*0320*/ 	.byte	0x04, 0x05
        /*0322*/ 	.short	(.L_2081 - .L_2080)
.L_2080:
        /*0324*/ 	.word	0x00000040
        /*0328*/ 	.word	0x00000001
        /*032c*/ 	.word	0x00000001


	//----- nvinfo : EIATTR_CRS_STACK_SIZE
	.align		4
.L_2081:
        /*0330*/ 	.byte	0x04, 0x1e
        /*0332*/ 	.short	(.L_2083 - .L_2082)
.L_2082:
        /*0334*/ 	.word	0x00000000


	//----- nvinfo : EIATTR_CBANK_PARAM_SIZE
	.align		4
.L_2083:
        /*0338*/ 	.byte	0x03, 0x19
        /*033a*/ 	.short	0x01f0


	//----- nvinfo : EIATTR_PARAM_CBANK
	.align		4
        /*033c*/ 	.byte	0x04, 0x0a
        /*033e*/ 	.short	(.L_2085 - .L_2084)
	.align		4
.L_2084:
        /*0340*/ 	.word	index@(.nv.constant0._Z25selective_scan_bwd_kernelI32Selective_Scan_bwd_kernel_traitsILi64ELi16ELb1ELb0ELb1ELb0ELb1EN3c108BFloat16EfEEv12SSMParamsBwd)
        /*0344*/ 	.short	0x0380
        /*0346*/ 	.short	0x01f0


	//----- nvinfo : EIATTR_SW_WAR
	.align		4
.L_2085:
        /*0348*/ 	.byte	0x04, 0x36
        /*034a*/ 	.short	(.L_2087 - .L_2086)
.L_2086:
        /*034c*/ 	.word	0x00000008
.L_2087:


//--------------------- .nv.info._Z25selective_scan_bwd_kernelI32Selective_Scan_bwd_kernel_traitsILi64ELi16ELb1ELb0ELb1ELb1ELb0EN3c108BFloat16EfEEv12SSMParamsBwd --------------------------
	.section	.nv.info._Z25selective_scan_bwd_kernelI32Selective_Scan_bwd_kernel_traitsILi64ELi16ELb1ELb0ELb1ELb1ELb0EN3c108BFloat16EfEEv12SSMParamsBwd,"",@"SHT_CUDA_INFO"
	.sectionflags	@""
	.align	4


	//----- nvinfo : EIATTR_CUDA_API_VERSION
	.align		4
        /*0000*/ 	.byte	0x04, 0x37
        /*0002*/ 	.short	(.L_2089 - .L_2088)
.L_2088:
        /*0004*/ 	.word	0x00000082


	//----- nvinfo : EIATTR_KPARAM_INFO
	.align		4
.L_2089:
        /*0008*/ 	.byte	0x04, 0x17
        /*000a*/ 	.short	(.L_2091 - .L_2090)
.L_2090:
        /*000c*/ 	.word	0x00000000
        /*0010*/ 	.short	0x0000
        /*0012*/ 	.short	0x0000
        /*0014*/ 	.byte	0x00, 0xf0, 0xc1, 0x07


	//----- nvinfo : EIATTR_SPARSE_MMA_MASK
	.align		4
.L_2091:
        /*0018*/ 	.byte	0x03, 0x50
        /*001a*/ 	.short	0x0000


	//----- nvinfo : EIATTR_MAXREG_COUNT
	.align		4
        /*001c*/ 	.byte	0x03, 0x1b
        /*001e*/ 	.short	0x00ff


	//----- nvinfo : EIATTR_NUM_BARRIERS
	.align		4
        /*0020*/ 	.byte	0x02, 0x4c
        /*0022*/ 	.byte	0x01
	.zero		1


	//----- nvinfo : EIATTR_MERCURY_ISA_VERSION
	.align		4
        /*0024*/ 	.byte	0x03, 0x5f
        /*0026*/ 	.short	0x0101


	//----- nvinfo : EIATTR_COOP_GROUP_MASK_REGIDS
	.align		4
        /*0028*/ 	.byte	0x04, 0x29
        /*002a*/ 	.short	(.L_2093 - .L_2092)


	//   ....[0]....
.L_2092:
        /*002c*/ 	.word	0xffffffff


	//   ....[1]....
        /*0030*/ 	.word	0xffffffff


	//   ....[2]....
        /*0034*/ 	.word	0xffffffff


	//   ....[3]....
        /*0038*/ 	.word	0xffffffff


	//   ....[4]....
        /*003c*/ 	.word	0xffffffff


	//   ....[5]....
        /*0040*/ 	.word	0xffffffff


	//   ....[6]....
        /*0044*/ 	.word	0xffffffff


	//   ....[7]....
        /*0048*/ 	.word	0xffffffff


	//   ....[8]....
        /*004c*/ 	.word	0xffffffff


	//   ....[9]....
        /*0050*/ 	.word	0xffffffff


	//   ....[10]....
        /*0054*/ 	.word	0xffffffff


	//   ....[11]....
        /*0058*/ 	.word	0xffffffff


	//   ....[12]....
        /*005c*/ 	.word	0xffffffff


	//   ....[13]....
        /*0060*/ 	.word	0xffffffff


	//   ....[14]....
        /*0064*/ 	.word	0xffffffff


	//   ....[15]....
        /*0068*/ 	.word	0xffffffff


	//   ....[16]....
        /*006c*/ 	.word	0xffffffff


	//   ....[17]....
        /*0070*/ 	.word	0xffffffff


	//   ....[18]....
        /*0074*/ 	.word	0xffffffff


	//   ....[19]....
        /*0078*/ 	.word	0xffffffff


	//   ....[20]....
        /*007c*/ 	.word	0xffffffff


	//   ....[21]....
        /*0080*/ 	.word	0xffffffff


	//   ....[22]....
        /*0084*/ 	.word	0xffffffff


	//   ....[23]....
        /*0088*/ 	.word	0xffffffff


	//   ....[24]....
        /*008c*/ 	.word	0xffffffff


	//   ....[25]....
        /*0090*/ 	.word	0xffffffff


	//   ....[26]....
        /*0094*/ 	.word	0xffffffff


	//   ....[27]....
        /*0098*/ 	.word	0xffffffff


	//   ....[28]....
        /*009c*/ 	.word	0xffffffff


	//   ....[29]....
        /*00a0*/ 	.word	0xffffffff


	//   ....[30]....
        /*00a4*/ 	.word	0xffffffff


	//   ....[31]....
        /*00a8*/ 	.word	0xffffffff


	//   ....[32]....
        /*00ac*/ 	.word	0xffffffff


	//   ....[33]....
        /*00b0*/ 	.word	0xffffffff


	//   ....[34]....
        /*00b4*/ 	.word	0xffffffff


	//   ....[35]....
        /*00b8*/ 	.word	0xffffffff


	//   ....[36]....
        /*00bc*/ 	.word	0xffffffff


	//   ....[37]....
        /*00c0*/ 	.word	0xffffffff


	//   ....[38]....
        /*00c4*/ 	.word	0xffffffff


	//   ....[39]....
        /*00c8*/ 	.word	0xffffffff


	//   ....[40]....
        /*00cc*/ 	.word	0xffffffff


	//   ....[41]....
        /*00d0*/ 	.word	0xffffffff


	//   ....[42]....
        /*00d4*/ 	.word	0xffffffff


	//   ....[43]....
        /*00d8*/ 	.word	0xffffffff


	//   ....[44]....
        /*00dc*/ 	.word	0xffffffff


	//   ....[45]....
        /*00e0*/ 	.word	0xffffffff


	//   ....[46]....
        /*00e4*/ 	.word	0xffffffff


	//   ....[47]....
        /*00e8*/ 	.word	0xffffffff


	//   ....[48]....
        /*00ec*/ 	.word	0xffffffff


	//   ....[49]....
        /*00f0*/ 	.word	0xffffffff


	//   ....[50]....
        /*00f4*/ 	.word	0xffffffff


	//   ....[51]....
        /*00f8*/ 	.word	0xffffffff


	//   ....[52]....
        /*00fc*/ 	.word	0xffffffff


	//   ....[53]....
        /*0100*/ 	.word	0xffffffff


	//   ....[54]....
        /*0104*/ 	.word	0xffffffff


	//   ....[55]....
        /*0108*/ 	.word	0xffffffff


	//   ....[56]....
        /*010c*/ 	.word	0xffffffff


	//   ....[57]....
        /*0110*/ 	.word	0x05000006


	//   ....[58]....
        /*0114*/ 	.word	0x05000006


	//   ....[59]....
        /*0118*/ 	.word	0x05000006


	//   ....[60]....
        /*011c*/ 	.word	0x05000006


	//   ....[61]....
        /*0120*/ 	.word	0x05000006


	//   ....[62]....
        /*0124*/ 	.word	0x05000006


	//   ....[63]....
        /*0128*/ 	.word	0x05000006


	//   ....[64]....
        /*012c*/ 	.word	0x05000006


	//   ....[65]....
        /*0130*/ 	.word	0x05000006


	//   ....[66]....
        /*0134*/ 	.word	0x05000006


	//   ....[67]....
        /*0138*/ 	.word	0x05000006


	//   ....[68]....
        /*013c*/ 	.word	0x05000006


	//   ....[69]....
        /*0140*/ 	.word	0x05000006


	//   ....[70]....
        /*0144*/ 	.word	0x05000006


	//   ....[71]....
        /*0148*/ 	.word	0x05000006


	//   ....[72]....
        /*014c*/ 	.word	0x05000006


	//   ....[73]....
        /*0150*/ 	.word	0x05000006


	//   ....[74]....
        /*0154*/ 	.word	0x05000006


	//   ....[75]....
        /*0158*/ 	.word	0x05000006


	//   ....[76]....
        /*015c*/ 	.word	0x05000006


	//   ....[77]....
        /*0160*/ 	.word	0x05000006


	//   ....[78]....
        /*0164*/ 	.word	0x05000006


	//   ....[79]....
        /*0168*/ 	.word	0x05000006


	//   ....[80]....
        /*016c*/ 	.word	0x05000006


	//   ....[81]....
        /*0170*/ 	.word	0x05000006


	//   ....[82]....
        /*0174*/ 	.word	0x05000006


	//   ....[83]....
        /*0178*/ 	.word	0x05000006


	//   ....[84]....
        /*017c*/ 	.word	0x05000006


	//   ....[85]....
        /*0180*/ 	.word	0x05000006


	//   ....[86]....
        /*0184*/ 	.word	0x05000006


	//   ....[87]....
        /*0188*/ 	.word	0x05000006


	//   ....[88]....
        /*018c*/ 	.word	0x05000006


	//----- nvinfo : EIATTR_COOP_GROUP_INSTR_OFFSETS
	.align		4
.L_2093:
        /*0190*/ 	.byte	0x04, 0x28
        /*0192*/ 	.short	(.L_2095 - .L_2094)


	//   ....[0]....
.L_2094:
        /*0194*/ 	.word	0x00000dc0


	//   ....[1]....
        /*0198*/ 	.word	0x00000e70


	//   ....[2]....
        /*019c*/ 	.word	0x000011f0


	//   ....[3]....
        /*01a0*/ 	.word	0x00003e60


	//   ....[4]....
        /*01a4*/ 	.word	0x00004890


	//   ....[5]....
        /*01a8*/ 	.word	0x000048b0


	//   ....[6]....
        /*01ac*/ 	.word	0x000048f0


	//   ....[7]....
        /*01b0*/ 	.word	0x00004900


	//   ....[8]....
        /*01b4*/ 	.word	0x00004940


	//   ....[9]....
        /*01b8*/ 	.word	0x00004950


	//   ....[10]....
        /*01bc*/ 	.word	0x00004990


	//   ....[11]....
        /*01c0*/ 	.word	0x000049a0


	//   ....[12]....
        /*01c4*/ 	.word	0x000049e0


	//   ....[13]....
        /*01c8*/ 	.word	0x000049f0


	//   ....[14]....
        /*01cc*/ 	.word	0x00004aa0


	//   ....[15]....
        /*01d0*/ 	.word	0x00004ab0


	//   ....[16]....
        /*01d4*/ 	.word	0x00004ac0


	//   ....[17]....
        /*01d8*/ 	.word	0x00004ad0


	//   ....[18]....
        /*01dc*/ 	.word	0x00004f50


	//   ....[19]....
        /*01e0*/ 	.word	0x00004f60


	//   ....[20]....
        /*01e4*/ 	.word	0x00004f70


	//   ....[21]....
        /*01e8*/ 	.word	0x00004f80


	//   ....[22]....
        /*01ec*/ 	.word	0x00004fd0


	//   ....[23]....
        /*01f0*/ 	.word	0x00004ff0


	//   ....[24]....
        /*01f4*/ 	.word	0x00005040


	//   ....[25]....
        /*01f8*/ 	.word	0x00005060


	//   ....[26]....
        /*01fc*/ 	.word	0x000050b0


	//   ....[27]....
        /*0200*/ 	.word	0x000050d0


	//   ....[28]....
        /*0204*/ 	.word	0x00005120


	//   ....[29]....
        /*0208*/ 	.word	0x00005140


	//   ....[30]....
        /*020c*/ 	.word	0x00005190


	//   ....[31]....
        /*0210*/ 	.word	0x000051b0


	//   ....[32]....
        /*0214*/ 	.word	0x000051c0


	//   ....[33]....
        /*0218*/ 	.word	0x000051d0


	//   ....[34]....
        /*021c*/ 	.word	0x00006280


	//   ....[35]....
        /*0220*/ 	.word	0x000062c0


	//   ....[36]....
        /*0224*/ 	.word	0x00006450


	//   ....[37]....
        /*0228*/ 	.word	0x00006490


	//   ....[38]....
        /*022c*/ 	.word	0x00006540


	//   ....[39]....
        /*0230*/ 	.word	0x00006570


	//   ....[40]....
        /*0234*/ 	.word	0x000066a0


	//   ....[41]....
        /*0238*/ 	.word	0x000066e0


	//   ....[42]....
        /*023c*/ 	.word	0x00006870


	//   ....[43]....
        /*0240*/ 	.word	0x000068b0


	//   ....[44]....
        /*0244*/ 	.word	0x00006c20


	//   ....[45]....
        /*0248*/ 	.word	0x00007470


	//   ....[46]....
        /*024c*/ 	.word	0x00007850


	//   ....[47]....
        /*0250*/ 	.word	0x00007990


	//   ....[48]....
        /*0254*/ 	.word	0x000079e0


	//   ....[49]....
        /*0258*/ 	.word	0x00007a40


	//   ....[50]....
        /*025c*/ 	.word	0x00007a90


	//   ....[51]....
        /*0260*/ 	.word	0x00007ab0


	//   ....[52]....
        /*0264*/ 	.word	0x00007c20


	//   ....[53]....
        /*0268*/ 	.word	0x00007c50


	//   ....[54]....
        /*026c*/ 	.word	0x00007cb0


	//   ....[55]....
        /*0270*/ 	.word	0x00007d10


	//   ....[56]....
        /*0274*/ 	.word	0x00007d30


	//   ....[57]....
        /*0278*/ 	.word	0x00008110


	//   ....[58]....
        /*027c*/ 	.word	0x00008160


	//   ....[59]....
        /*0280*/ 	.word	0x000081f0


	//   ....[60]....
        /*0284*/ 	.word	0x00008240


	//   ....[61]....
        /*0288*/ 	.word	0x000082c0


	//   ....[62]....
        /*028c*/ 	.word	0x00008310


	//   ....[63]....
        /*0290*/ 	.word	0x00008390


	//   ....[64]....
        /*0294*/ 	.word	0x000083e0


	//   ....[65]....
        /*0298*/ 	.word	0x00008460


	//   ....[66]....
        /*029c*/ 	.word	0x000084b0


	//   ....[67]....
        /*02a0*/ 	.word	0x00008540


	//   ....[68]....
        /*02a4*/ 	.word	0x000085e0


	//   ....[69]....
        /*02a8*/ 	.word	0x00008680


	//   ....[70]....
        /*02ac*/ 	.word	0x00008740


	//   ....[71]....
        /*02b0*/ 	.word	0x00008770


	//   ....[72]....
        /*02b4*/ 	.word	0x000087d0


	//   ....[73]....
        /*02b8*/ 	.word	0x00008880


	//   ....[74]....
        /*02bc*/ 	.word	0x000088d0


	//   ....[75]....
        /*02c0*/ 	.word	0x00008980


	//   ....[76]....
        /*02c4*/ 	.word	0x000089d0


	//   ....[77]....
        /*02c8*/ 	.word	0x00008a80


	//   ....[78]....
        /*02cc*/ 	.word	0x00008ad0


	//   ....[79]....
        /*02d0*/ 	.word	0x00008b80


	//   ....[80]....
        /*02d4*/ 	.word	0x00008bd0


	//   ....[81]....
        /*02d8*/ 	.word	0x00008c80


	//   ....[82]....
        /*02dc*/ 	.word	0x00008cd0


	//   ....[83]....
        /*02e0*/ 	.word	0x00008d80


	//   ....[84]....
        /*02e4*/ 	.word	0x00008de0


	//   ....[85]....
        /*02e8*/ 	.word	0x00008e20


	//   ....[86]....
        /*02ec*/ 	.word	0x00008ea0


	//   ....[87]....
        /*02f0*/ 	.word	0x00008ed0


	//   ....[88]....
        /*02f4*/ 	.word	0x00008f20


	//----- nvinfo : EIATTR_VRC_CTA_INIT_COUNT
	.align		4
.L_2095:
        /*02f8*/ 	.byte	0x02, 0x4a
	.zero		1
	.zero		1


	//----- nvinfo : EIATTR_EXIT_INSTR_OFFSETS
	.align		4
        /*02fc*/ 	.byte	0x04, 0x1c
        /*02fe*/ 	.short	(.L_2097 - .L_2096)


	//   ....[0]....
.L_2096:
        /*0300*/ 	.word	0x00007e40


	//   ....[1]....
        /*0304*/ 	.word	0x000080b0


	//----- nvinfo : EIATTR_MAX_THREADS
	.align		4
.L_2097:
        /*0308*/ 	.byte	0x04, 0x05
        /*030a*/ 	.short	(.L_2099 - .L_2098)
.L_2098:
        /*030c*/ 	.word	0x00000040
        /*0310*/ 	.word	0x00000001
        /*0314*/ 	.word	0x00000001


	//----- nvinfo : EIATTR_CRS_STACK_SIZE
	.align		4
.L_2099:
        /*0318*/ 	.byte	0x04, 0x1e
        /*031a*/ 	.short	(.L_2101 - .L_2100)
.L_2100:
        /*031c*/ 	.word	0x00000000


	//----- nvinfo : EIATTR_CBANK_PARAM_SIZE
	.align		4
.L_2101:
        /*0320*/ 	.byte	0x03, 0x19
        /*0322*/ 	.short	0x01f0


	//----- nvinfo : EIATTR_PARAM_CBANK
	.align		4
        /*0324*/ 	.byte	0x04, 0x0a
        /*0326*/ 	.short	(.L_2103 - .L_2102)
	.align		4
.L_2102:
        /*0328*/ 	.word	index@(.nv.constant0._Z25selective_scan_bwd_kernelI32Selective_Scan_bwd_kernel_traitsILi64ELi16ELb1ELb0ELb1ELb1ELb0EN3c108BFloat16EfEEv12SSMParamsBwd)
        /*032c*/ 	.short	0x0380
        /*032e*/ 	.short	0x01f0


	//----- nvinfo : EIATTR_SW_WAR
	.align		4
.L_2103:
        /*0330*/ 	.byte	0x04, 0x36
        /*0332*/ 	.short	(.L_2105 - .L_2104)
.L_2104:
        /*0334*/ 	.word	0x00000008
.L_2105:


//--------------------- .nv.info._Z25selective_scan_bwd_kernelI32Selective_Scan_bwd_kernel_traitsILi64ELi16ELb1ELb0ELb1ELb1ELb1EN3c108BFloat16EfEEv12SSMParamsBwd --------------------------
	.section	.nv.info._Z25selective_scan_bwd_kernelI32Selective_Scan_bwd_kernel_traitsILi64ELi16ELb1ELb0ELb1ELb1ELb1EN3c108BFloat16EfEEv12SSMParamsBwd,"",@"SHT_CUDA_INFO"
	.sectionflags	@""
	.align	4


	//----- nvinfo : EIATTR_CUDA_API_VERSION
	.align		4
        /*0000*/ 	.byte	0x04, 0x37
        /*0002*/ 	.short	(.L_2107 - .L_2106)
.L_2106:
        /*0004*/ 	.word	0x00000082


	//----- nvinfo : EIATTR_KPARAM_INFO
	.align		4
.L_2107:
        /*0008*/ 	.byte	0x04, 0x17
        /*000a*/ 	.short	(.L_2109 - .L_2108)
.L_2108:
        /*000c*/ 	.word	0x00000000
        /*0010*/ 	.short	0x0000
        /*0012*/ 	.short	0x0000
        /*0014*/ 	.byte	0x00, 0xf0, 0xc1, 0x07


	//----- nvinfo : EIATTR_SPARSE_MMA_MASK
	.align		4
.L_2109:
        /*0018*/ 	.byte	0x03, 0x50
        /*001a*/ 	.short	0x0000


	//----- nvinfo : EIATTR_MAXREG_COUNT
	.align		4
        /*001c*/ 	.byte	0x03, 0x1b
        /*001e*/ 	.short	0x00ff


	//----- nvinfo : EIATTR_NUM_BARRIERS
	.align		4
        /*0020*/ 	.byte	0x02, 0x4c
        /*0022*/ 	.byte	0x01
	.zero		1


	//----- nvinfo : EIATTR_MERCURY_ISA_VERSION
	.align		4
        /*0024*/ 	.byte	0x03, 0x5f
        /*0026*/ 	.short	0x0101


	//----- nvinfo : EIATTR_COOP_GROUP_MASK_REGIDS
	.align		4
        /*0028*/ 	.byte	0x04, 0x29
        /*002a*/ 	.short	(.L_2111 - .L_2110)


	//   ....[0]....
.L_2110:
        /*002c*/ 	.word	0xffffffff


	//   ....[1]....
        /*0030*/ 	.word	0xffffffff


	//   ....[2]....
        /*0034*/ 	.word	0xffffffff


	//   ....[3]....
        /*0038*/ 	.word	0xffffffff


	//   ....[4]....
        /*003c*/ 	.word	0xffffffff


	//   ....[5]....
        /*0040*/ 	.word	0xffffffff


	//   ....[6]....
        /*0044*/ 	.word	0xffffffff


	//   ....[7]....
        /*0048*/ 	.word	0xffffffff


	//   ....[8]....
        /*004c*/ 	.word	0xffffffff


	//   ....[9]....
        /*0050*/ 	.word	0xffffffff


	//   ....[10]....
        /*0054*/ 	.word	0xffffffff


	//   ....[11]....
        /*0058*/ 	.word	0xffffffff


	//   ....[12]....
        /*005c*/ 	.word	0xffffffff


	//   ....[13]....
        /*0060*/ 	.word	0xffffffff


	//   ....[14]....
        /*0064*/ 	.word	0xffffffff


	//   ....[15]....
        /*0068*/ 	.word	0xffffffff


	//   ....[16]....
        /*006c*/ 	.word	0xffffffff


	//   ....[17]....
        /*0070*/ 	.word	0xffffffff


	//   ....[18]....
        /*0074*/ 	.word	0xffffffff


	//   ....[19]....
        /*0078*/ 	.word	0xffffffff


	//   ....[20]....
        /*007c*/ 	.word	0xffffffff


	//   ....[21]....
        /*0080*/ 	.word	0xffffffff


	//   ....[22]....
        /*0084*/ 	.word	0xffffffff


	//   ....[23]....
        /*0088*/ 	.word	0xffffffff


	//   ....[24]....
        /*008c*/ 	.word	0xffffffff


	//   ....[25]....
        /*0090*/ 	.word	0xffffffff


	//   ....[26]....
        /*0094*/ 	.word	0xffffffff


	//   ....[27]....
        /*0098*/ 	.word	0xffffffff


	//   ....[28]....
        /*009c*/ 	.word	0xffffffff


	//   ....[29]....
        /*00a0*/ 	.word	0xffffffff


	//   ....[30]....
        /*00a4*/ 	.word	0xffffffff


	//   ....[31]....
        /*00a8*/ 	.word	0xffffffff


	//   ....[32]....
        /*00ac*/ 	.word	0xffffffff


	//   ....[33]....
        /*00b0*/ 	.word	0xffffffff


	//   ....[34]....
        /*00b4*/ 	.word	0xffffffff


	//   ....[35]....
        /*00b8*/ 	.word	0xffffffff


	//   ....[36]....
        /*00bc*/ 	.word	0xffffffff


	//   ....[37]....
        /*00c0*/ 	.word	0xffffffff


	//   ....[38]....
        /*00c4*/ 	.word	0xffffffff


	//   ....[39]....
        /*00c8*/ 	.word	0xffffffff


	//   ....[40]....
        /*00cc*/ 	.word	0xffffffff


	//   ....[41]....
        /*00d0*/ 	.word	0xffffffff


	//   ....[42]....
        /*00d4*/ 	.word	0xffffffff


	//   ....[43]....
        /*00d8*/ 	.word	0xffffffff


	//   ....[44]....
        /*00dc*/ 	.word	0xffffffff


	//   ....[45]....
        /*00e0*/ 	.word	0xffffffff


	//   ....[46]....
        /*00e4*/ 	.word	0xffffffff


	//   ....[47]....
        /*00e8*/ 	.word	0xffffffff


	//   ....[48]....
        /*00ec*/ 	.word	0xffffffff


	//   ....[49]....
        /*00f0*/ 	.word	0xffffffff


	//   ....[50]....
        /*00f4*/ 	.word	0xffffffff


	//   ....[51]....
        /*00f8*/ 	.word	0xffffffff


	//   ....[52]....
        /*00fc*/ 	.word	0xffffffff


	//   ....[53]....
        /*0100*/ 	.word	0xffffffff


	//   ....[54]....
        /*0104*/ 	.word	0xffffffff


	//   ....[55]....
        /*0108*/ 	.word	0xffffffff


	//   ....[56]....
        /*010c*/ 	.word	0xffffffff


	//   ....[57]....
        /*0110*/ 	.word	0xffffffff


	//   ....[58]....
        /*0114*/ 	.word	0xffffffff


	//   ....[59]....
        /*0118*/ 	.word	0xffffffff


	//   ....[60]....
        /*011c*/ 	.word	0xffffffff


	//   ....[61]....
        /*0120*/ 	.word	0x050000d6


	//   ....[62]....
        /*0124*/ 	.word	0x050000d6


	//   ....[63]....
        /*0128*/ 	.word	0x050000d6


	//   ....[64]....
        /*012c*/ 	.word	0x050000d6


	//   ....[65]....
        /*0130*/ 	.word	0x050000d6


	//   ....[66]....
        /*0134*/ 	.word	0x050000d6


	//   ....[67]....
        /*0138*/ 	.word	0x050000d6


	//   ....[68]....
        /*013c*/ 	.word	0x050000d6


	//   ....[69]....
        /*0140*/ 	.word	0x050000d6


	//   ....[70]....
        /*0144*/ 	.word	0x050000d6


	//   ....[71]....
        /*0148*/ 	.word	0x050000d6


	//   ....[72]....
        /*014c*/ 	.word	0x050000d6


	//   ....[73]....
        /*0150*/ 	.word	0x050000d6


	//   ....[74]....
        /*0154*/ 	.word	0x050000d6


	//   ....[75]....
        /*0158*/ 	.word	0x050000d6


	//   ....[76]....
        /*015c*/ 	.word	0x050000d6


	//   ....[77]....
        /*0160*/ 	.word	0x050000d6


	//   ....[78]....
        /*0164*/ 	.word	0x050000d6


	//   ....[79]....
        /*0168*/ 	.word	0x050000d6


	//   ....[80]....
        /*016c*/ 	.word	0x050000d6


	//   ....[81]....
        /*0170*/ 	.word	0x050000d6


	//   ....[82]....
        /*0174*/ 	.word	0x050000d6


	//   ....[83]....
        /*0178*/ 	.word	0x050000d6


	//   ....[84]....
        /*017c*/ 	.word	0x050000d6


	//   ....[85]....
        /*0180*/ 	.word	0x050000d6


	//   ....[86]....
        /*0184*/ 	.word	0x050000d6


	//   ....[87]....
        /*0188*/ 	.word	0x050000d6


	//   ....[88]....
        /*018c*/ 	.word	0x050000d6


	//   ....[89]....
        /*0190*/ 	.word	0x050000d6


	//   ....[90]....
        /*0194*/ 	.word	0x050000d6


	//   ....[91]....
        /*0198*/ 	.word	0x050000d6


	//   ....[92]....
        /*019c*/ 	.word	0x050000d6


	//----- nvinfo : EIATTR_COOP_GROUP_INSTR_OFFSETS
	.align		4
.L_2111:
        /*01a0*/ 	.byte	0x04, 0x28
        /*01a2*/ 	.short	(.L_2113 - .L_2112)


	//   ....[0]....
.L_2112:
        /*01a4*/ 	.word	0x00000d50


	//   ....[1]....
        /*01a8*/ 	.word	0x00000e00


	//   ....[2]....
        /*01ac*/ 	.word	0x00000ff0


	//   ....[3]....
        /*01b0*/ 	.word	0x00003590


	//   ....[4]....
        /*01b4*/ 	.word	0x00003e20


	//   ....[5]....
        /*01b8*/ 	.word	0x00004790


	//   ....[6]....
        /*01bc*/ 	.word	0x00004a50


	//   ....[7]....
        /*01c0*/ 	.word	0x000052f0


	//   ....[8]....
        /*01c4*/ 	.word	0x00005d20


	//   ....[9]....
        /*01c8*/ 	.word	0x00005d40


	//   ....[10]....
        /*01cc*/ 	.word	0x00005d80


	//   ....[11]....
        /*01d0*/ 	.word	0x00005d90


	//   ....[12]....
        /*01d4*/ 	.word	0x00005dd0


	//   ....[13]....
        /*01d8*/ 	.word	0x00005de0


	//   ....[14]....
        /*01dc*/ 	.word	0x00005e20


	//   ....[15]....
        /*01e0*/ 	.word	0x00005e30


	//   ....[16]....
        /*01e4*/ 	.word	0x00005e70


	//   ....[17]....
        /*01e8*/ 	.word	0x00005e80


	//   ....[18]....
        /*01ec*/ 	.word	0x00005f30


	//   ....[19]....
        /*01f0*/ 	.word	0x00005f40


	//   ....[20]....
        /*01f4*/ 	.word	0x00005f50


	//   ....[21]....
        /*01f8*/ 	.word	0x00005f60


	//   ....[22]....
        /*01fc*/ 	.word	0x000063e0


	//   ....[23]....
        /*0200*/ 	.word	0x00006410


	//   ....[24]....
        /*0204*/ 	.word	0x00006420


	//   ....[25]....
        /*0208*/ 	.word	0x00006430


	//   ....[26]....
        /*020c*/ 	.word	0x00006480


	//   ....[27]....
        /*0210*/ 	.word	0x000064a0


	//   ....[28]....
        /*0214*/ 	.word	0x000064f0


	//   ....[29]....
        /*0218*/ 	.word	0x00006510


	//   ....[30]....
        /*021c*/ 	.word	0x00006560


	//   ....[31]....
        /*0220*/ 	.word	0x00006580


	//   ....[32]....
        /*0224*/ 	.word	0x000065d0


	//   ....[33]....
        /*0228*/ 	.word	0x000065f0


	//   ....[34]....
        /*022c*/ 	.word	0x00006640


	//   ....[35]....
        /*0230*/ 	.word	0x00006660


	//   ....[36]....
        /*0234*/ 	.word	0x00006670


	//   ....[37]....
        /*0238*/ 	.word	0x00006680


	//   ....[38]....
        /*023c*/ 	.word	0x00007720


	//   ....[39]....
        /*0240*/ 	.word	0x00007760


	//   ....[40]....
        /*0244*/ 	.word	0x000078f0


	//   ....[41]....
        /*0248*/ 	.word	0x00007930


	//   ....[42]....
        /*024c*/ 	.word	0x00007990


	//   ....[43]....
        /*0250*/ 	.word	0x000079d0


	//   ....[44]....
        /*0254*/ 	.word	0x00007b00


	//   ....[45]....
        /*0258*/ 	.word	0x00007b40


	//   ....[46]....
        /*025c*/ 	.word	0x00007cd0


	//   ....[47]....
        /*0260*/ 	.word	0x00007d10


	//   ....[48]....
        /*0264*/ 	.word	0x000080a0


	//   ....[49]....
        /*0268*/ 	.word	0x000088c0


	//   ....[50]....
        /*026c*/ 	.word	0x00008cb0


	//   ....[51]....
        /*0270*/ 	.word	0x00008e10


	//   ....[52]....
        /*0274*/ 	.word	0x00008e60


	//   ....[53]....
        /*0278*/ 	.word	0x00008ec0


	//   ....[54]....
        /*027c*/ 	.word	0x00008f10


	//   ....[55]....
        /*0280*/ 	.word	0x00008f30


	//   ....[56]....
        /*0284*/ 	.word	0x000090a0


	//   ....[57]....
        /*0288*/ 	.word	0x000090e0


	//   ....[58]....
        /*028c*/ 	.word	0x00009140


	//   ....[59]....
        /*0290*/ 	.word	0x00009190


	//   ....[60]....
        /*0294*/ 	.word	0x000091b0


	//   ....[61]....
        /*0298*/ 	.word	0x00009590


	//   ....[62]....
        /*029c*/ 	.word	0x000095e0


	//   ....[63]....
        /*02a0*/ 	.word	0x00009670


	//   ....[64]....
        /*02a4*/ 	.word	0x000096c0


	//   ....[65]....
        /*02a8*/ 	.word	0x00009740


	//   ....[66]....
        /*02ac*/ 	.word	0x00009790


	//   ....[67]....
        /*02b0*/ 	.word	0x00009810


	//   ....[68]....
        /*02b4*/ 	.word	0x00009860


	//   ....[69]....
        /*02b8*/ 	.word	0x000098e0


	//   ....[70]....
        /*02bc*/ 	.word	0x00009930


	//   ....[71]....
        /*02c0*/ 	.word	0x000099c0


	//   ....[72]....
        /*02c4*/ 	.word	0x00009a60


	//   ....[73]....
        /*02c8*/ 	.word	0x00009b00


	//   ....[74]....
        /*02cc*/ 	.word	0x00009bc0


	//   ....[75]....
        /*02d0*/ 	.word	0x00009bf0


	//   ....[76]....
        /*02d4*/ 	.word	0x00009c50


	//   ....[77]....
        /*02d8*/ 	.word	0x00009d00


	//   ....[78]....
        /*02dc*/ 	.word	0x00009d60


	//   ....[79]....
        /*02e0*/ 	.word	0x00009e10


	//   ....[80]....
        /*02e4*/ 	.word	0x00009e60


	//   ....[81]....
        /*02e8*/ 	.word	0x00009f10


	//   ....[82]....
        /*02ec*/ 	.word	0x00009f60


	//   ....[83]....
        /*02f0*/ 	.word	0x0000a010


	//   ....[84]....
        /*02f4*/ 	.word	0x0000a060


	//   ....[85]....
        /*02f8*/ 	.word	0x0000a110


	//   ....[86]....
        /*02fc*/ 	.word	0x0000a160


	//   ....[87]....
        /*0300*/ 	.word	0x0000a210


	//   ....[88]....
        /*0304*/ 	.word	0x0000a270


	//   ....[89]....
        /*0308*/ 	.word	0x0000a2a0


	//   ....[90]....
        /*030c*/ 	.word	0x0000a320


	//   ....[91]....
        /*0310*/ 	.word	0x0000a350


	//   ....[92]....
        /*0314*/ 	.word	0x0000a3b0


	//----- nvinfo : EIATTR_VRC_CTA_INIT_COUNT
	.align		4
.L_2113:
        /*0318*/ 	.byte	0x02, 0x4a
	.zero		1
	.zero		1


	//----- nvinfo : EIATTR_EXIT_INSTR_OFFSETS
	.align		4
        /*031c*/ 	.byte	0x04, 0x1c
        /*031e*/ 	.short	(.L_2115 - .L_2114)


	//   ....[0]....
.L_2114:
        /*0320*/ 	.word	0x000092c0


	//   ....[1]....
        /*0324*/ 	.word	0x00009530


	//----- nvinfo : EIATTR_MAX_THREADS
	.align		4
.L_2115:
        /*0328*/ 	.byte	0x04, 0x05
        /*032a*/ 	.short	(.L_2117 - .L_2116)
.L_2116:
        /*032c*/ 	.word	0x00000040
        /*0330*/ 	.word	0x00000001
        /*0334*/ 	.word	0x00000001


	//----- nvinfo : EIATTR_CRS_STACK_SIZE
	.align		4
.L_2117:
        /*0338*/ 	.byte	0x04, 0x1e
        /*033a*/ 	.short	(.L_2119 - .L_2118)
.L_2118:
        /*033c*/ 	.word	0x00000000


	//----- nvinfo : EIATTR_CBANK_PARAM_SIZE
	.align		4
.L_2119:
        /*0340*/ 	.byte	0x03, 0x19
        /*0342*/ 	.short	0x01f0


	//----- nvinfo : EIATTR_PARAM_CBANK
	.align		4
        /*0344*/ 	.byte	0x04, 0x0a
        /*0346*/ 	.short	(.L_2121 - .L_2120)
	.align		4
.L_2120:
        /*0348*/ 	.word	index@(.nv.constant0._Z25selective_scan_bwd_kernelI32Selective_Scan_bwd_kernel_traitsILi64ELi16ELb1ELb0ELb1ELb1ELb1EN3c108BFloat16EfEEv12SSMParamsBwd)
        /*034c*/ 	.short	0x0380
        /*034e*/ 	.short	0x01f0


	//----- nvinfo : EIATTR_SW_WAR
	.align		4
.L_2121:
        /*0350*/ 	.byte	0x04, 0x36
        /*0352*/ 	.short	(.L_2123 - .L_2122)
.L_2122:
        /*0354*/ 	.word	0x00000008
.L_2123:


//--------------------- .nv.info._Z25selective_scan_bwd_kernelI32Selective_Scan_bwd_kernel_traitsILi64ELi16ELb1ELb1ELb0ELb0ELb0EN3c108BFloat16EfEEv12SSMParamsBwd --------------------------
	.section	.nv.info._Z25selective_scan_bwd_kernelI32Selective_Scan_bwd_kernel_traitsILi64ELi16ELb1ELb1ELb0ELb0ELb0EN3c108BFloat16EfEEv12SSMParamsBwd,"",@"SHT_CUDA_INFO"
	.sectionflags	@""
	.align	4


	//----- nvinfo : EIATTR_CUDA_API_VERSION
	.align		4
        /*0000*/ 	.byte	0x04, 0x37
        /*0002*/ 	.short	(.L_2125 - .L_2124)
.L_2124:
        /*0004*/ 	.word	0x00000082


	//----- nvinfo : EIATTR_KPARAM_INFO
	.align		4
.L_2125:
        /*0008*/ 	.byte	0x04, 0x17
        /*000a*/ 	.short	(.L_2127 - .L_2126)
.L_2126:
        /*000c*/ 	.word	0x00000000
        /*0010*/ 	.short	0x0000
        /*0012*/ 	.short	0x0000
        /*0014*/ 	.byte	0x00, 0xf0, 0xc1, 0x07


	//----- nvinfo : EIATTR_SPARSE_MMA_MASK
	.align		4
.L_2127:
        /*0018*/ 	.byte	0x03, 0x50
        /*001a*/ 	.short	0x0000


	//----- nvinfo : EIATTR_MAXREG_COUNT
	.align		4
        /*001c*/ 	.byte	0x03, 0x1b
        /*001e*/ 	.short	0x00ff


	//----- nvinfo : EIATTR_NUM_BARRIERS
	.align		4
        /*0020*/ 	.byte	0x02, 0x4c
        /*0022*/ 	.byte	0x01
	.zero		1


	//----- nvinfo : EIATTR_MERCURY_ISA_VERSION
	.align		4
        /*0024*/ 	.byte	0x03, 0x5f
        /*0026*/ 	.short	0x0101


	//----- nvinfo : EIATTR_COOP_GROUP_MASK_REGIDS
	.align		4
        /*0028*/ 	.byte	0x04, 0x29
        /*002a*/ 	.short	(.L_2129 - .L_2128)


	//   ....[0]....
.L_2128:
        /*002c*/ 	.word	0xffffffff


	//   ....[1]....
        /*0030*/ 	.word	0xffffffff


	//   ....[2]....
        /*0034*/ 	.word	0xffffffff


	//   ....[3]....
        /*0038*/ 	.word	0xffffffff


	//   ....[4]....
        /*003c*/ 	.word	0xffffffff


	//   ....[5]....
        /*0040*/ 	.word	0xffffffff


	//   ....[6]....
        /*0044*/ 	.word	0xffffffff


	//   ....[7]....
        /*0048*/ 	.word	0xffffffff


	//   ....[8]....
        /*004c*/ 	.word	0xffffffff


	//   ....[9]....
        /*0050*/ 	.word	0xffffffff


	//   ....[10]....
        /*0054*/ 	.word	0xffffffff


	//   ....[11]....
        /*0058*/ 	.word	0xffffffff


	//   ....[12]....
        /*005c*/ 	.word	0xffffffff


	//   ....[13]....
        /*0060*/ 	.word	0xffffffff


	//   ....[14]....
        /*0064*/ 	.word	0xffffffff


	//   ....[15]....
        /*0068*/ 	.word	0xffffffff


	//   ....[16]....
        /*006c*/ 	.word	0xffffffff


	//   ....[17]....
        /*0070*/ 	.word	0xffffffff


	//   ....[18]....
        /*0074*/ 	.word	0xffffffff


	//   ....[19]....
        /*0078*/ 	.word	0xffffffff


	//   ....[20]....
        /*007c*/ 	.word	0xffffffff


	//   ....[21]....
        /*0080*/ 	.word	0xffffffff


	//   ....[22]....
        /*0084*/ 	.word	0xffffffff


	//   ....[23]....
        /*0088*/ 	.word	0xffffffff


	//   ....[24]....
        /*008c*/ 	.word	0xffffffff


	//   ....[25]....
        /*0090*/ 	.word	0xffffffff


	//   ....[26]....
        /*0094*/ 	.word	0xffffffff


	//   ....[27]....
        /*0098*/ 	.word	0xffffffff


	//   ....[28]....
        /*009c*/ 	.word	0xffffffff


	//   ....[29]....
        /*00a0*/ 	.word	0xffffffff


	//   ....[30]....
        /*00a4*/ 	.word	0xffffffff


	//   ....[31]....
        /*00a8*/ 	.word	0xffffffff


	//   ....[32]....
        /*00ac*/ 	.word	0xffffffff


	//   ....[33]....
        /*00b0*/ 	.word	0xffffffff


	//   ....[34]....
        /*00b4*/ 	.word	0xffffffff


	//   ....[35]....
        /*00b8*/ 	.word	0xffffffff


	//   ....[36]....
        /*00bc*/ 	.word	0xffffffff


	//   ....[37]....
        /*00c0*/ 	.word	0xffffffff


	//   ....[38]....
        /*00c4*/ 	.word	0xffffffff


	//   ....[39]....
        /*00c8*/ 	.word	0xffffffff


	//   ....[40]....
        /*00cc*/ 	.word	0xffffffff


	//   ....[41]....
        /*00d0*/ 	.word	0xffffffff


	//   ....[42]....
        /*00d4*/ 	.word	0xffffffff


	//   ....[43]....
        /*00d8*/ 	.word	0xffffffff


	//   ....[44]....
        /*00dc*/ 	.word	0xffffffff


	//   ....[45]....
        /*00e0*/ 	.word	0xffffffff


	//   ....[46]....
        /*00e4*/ 	.word	0xffffffff


	//   ....[47]....
        /*00e8*/ 	.word	0xffffffff


	//   ....[48]....
        /*00ec*/ 	.word	0xffffffff


	//   ....[49]....
        /*00f0*/ 	.word	0xffffffff


	//   ....[50]....
        /*00f4*/ 	.word	0xffffffff


	//   ....[51]....
        /*00f8*/ 	.word	0xffffffff


	//   ....[52]....
        /*00fc*/ 	.word	0xffffffff


	//   ....[53]....
        /*0100*/ 	.word	0xffffffff


	//   ....[54]....
        /*0104*/ 	.word	0xffffffff


	//   ....[55]....
        /*0108*/ 	.word	0xffffffff


	//   ....[56]....
        /*010c*/ 	.word	0x05000006


	//   ....[57]....
        /*0110*/ 	.word	0x05000006


	//   ....[58]....
        /*0114*/ 	.word	0x05000006


	//   ....[59]....
        /*0118*/ 	.word	0x05000006


	//   ....[60]....
        /*011c*/ 	.word	0x05000006


	//   ....[61]....
        /*0120*/ 	.word	0x05000006


	//   ....[62]....
        /*0124*/ 	.word	0x05000006


	//   ....[63]....
        /*0128*/ 	.word	0x05000006


	//   ....[64]....
        /*012c*/ 	.word	0x05000006


	//   ....[65]....
        /*0130*/ 	.word	0x05000006


	//   ....[66]....
        /*0134*/ 	.word	0x05000006


	//   ....[67]....
        /*0138*/ 	.word	0x05000006


	//   ....[68]....
        /*013c*/ 	.word	0x05000006


	//   ....[69]....
        /*0140*/ 	.word	0x05000006


	//   ....[70]....
        /*0144*/ 	.word	0x05000006


	//   ....[71]....
        /*0148*/ 	.word	0x05000006


	//   ....[72]....
        /*014c*/ 	.word	0x05000006


	//   ....[73]....
        /*0150*/ 	.word	0x05000006


	//   ....[74]....
        /*0154*/ 	.word	0x05000006


	//   ....[75]....
        /*0158*/ 	.word	0x05000006


	//   ....[76]....
        /*015c*/ 	.word	0x05000006


	//   ....[77]....
        /*0160*/ 	.word	0x05000006


	//   ....[78]....
        /*0164*/ 	.word	0x05000006


	//   ....[79]....
        /*0168*/ 	.word	0x05000006


	//   ....[80]....
        /*016c*/ 	.word	0x05000006


	//   ....[81]....
        /*0170*/ 	.word	0x05000006


	//   ....[82]....
        /*0174*/ 	.word	0x05000006


	//   ....[83]....
        /*0178*/ 	.word	0x05000006


	//   ....[84]....
        /*017c*/ 	.word	0x05000006


	//   ....[85]....
        /*0180*/ 	.word	0x05000006


	//   ....[86]....
        /*0184*/ 	.word	0x05000006


	//   ....[87]....
        /*0188*/ 	.word	0x05000006


	//----- nvinfo : EIATTR_COOP_GROUP_INSTR_OFFSETS
	.align		4
.L_2129:
        /*018c*/ 	.byte	0x04, 0x28
        /*018e*/ 	.short	(.L_2131 - .L_2130)


	//   ....[0]....
.L_2130:
        /*0190*/ 	.word	0x00000d80


	//   ....[1]....
        /*0194*/ 	.word	0x00000e30


	//   ....[2]....
        /*0198*/ 	.word	0x00001090


	//   ....[3]....
        /*019c*/ 	.word	0x00001a10


	//   ....[4]....
        /*01a0*/ 	.word	0x000025d0


	//   ....[5]....
        /*01a4*/ 	.word	0x000025f0


	//   ....[6]....
        /*01a8*/ 	.word	0x00002630


	//   ....[7]....
        /*01ac*/ 	.word	0x00002640


	//   ....[8]....
        /*01b0*/ 	.word	0x00002680


	//   ....[9]....
        /*01b4*/ 	.word	0x00002690


	//   ....[10]....
        /*01b8*/ 	.word	0x000026d0


	//   ....[11]....
        /*01bc*/ 	.word	0x000026e0


	//   ....[12]....
        /*01c0*/ 	.word	0x00002720


	//   ....[13]....
        /*01c4*/ 	.word	0x00002730


	//   ....[14]....
        /*01c8*/ 	.word	0x000027e0


	//   ....[15]....
        /*01cc*/ 	.word	0x000027f0


	//   ....[16]....
        /*01d0*/ 	.word	0x00002800


	//   ....[17]....
        /*01d4*/ 	.word	0x00002810


	//   ....[18]....
        /*01d8*/ 	.word	0x00002c90


	//   ....[19]....
        /*01dc*/ 	.word	0x00002cc0


	//   ....[20]....
        /*01e0*/ 	.word	0x00002cd0


	//   ....[21]....
        /*01e4*/ 	.word	0x00002d20


	//   ....[22]....
        /*01e8*/ 	.word	0x00002d40


	//   ....[23]....
        /*01ec*/ 	.word	0x00002d90


	//   ....[24]....
        /*01f0*/ 	.word	0x00002db0


	//   ....[25]....
        /*01f4*/ 	.word	0x00002dc0


	//   ....[26]....
        /*01f8*/ 	.word	0x00002e10


	//   ....[27]....
        /*01fc*/ 	.word	0x00002e30


	//   ....[28]....
        /*0200*/ 	.word	0x00002e80


	//   ....[29]....
        /*0204*/ 	.word	0x00002ea0


	//   ....[30]....
        /*0208*/ 	.word	0x00002ef0


	//   ....[31]....
        /*020c*/ 	.word	0x00002f10


	//   ....[32]....
        /*0210*/ 	.word	0x00002f20


	//   ....[33]....
        /*0214*/ 	.word	0x00002f30


	//   ....[34]....
        /*0218*/ 	.word	0x00003db0


	//   ....[35]....
        /*021c*/ 	.word	0x00003df0


	//   ....[36]....
        /*0220*/ 	.word	0x00003f80


	//   ....[37]....
        /*0224*/ 	.word	0x00003fc0


	//   ....[38]....
        /*0228*/ 	.word	0x00004140


	//   ....[39]....
        /*022c*/ 	.word	0x00004180


	//   ....[40]....
        /*0230*/ 	.word	0x00004310


	//   ....[41]....
        /*0234*/ 	.word	0x00004350


	//   ....[42]....
        /*0238*/ 	.word	0x000044e0


	//   ....[43]....
        /*023c*/ 	.word	0x00004520


	//   ....[44]....
        /*0240*/ 	.word	0x00004880


	//   ....[45]....
        /*0244*/ 	.word	0x00004bc0


	//   ....[46]....
        /*0248*/ 	.word	0x00004cc0


	//   ....[47]....
        /*024c*/ 	.word	0x00004d10


	//   ....[48]....
        /*0250*/ 	.word	0x00004d70


	//   ....[49]....
        /*0254*/ 	.word	0x00004dc0


	//   ....[50]....
        /*0258*/ 	.word	0x00004de0


	//   ....[51]....
        /*025c*/ 	.word	0x00004f50


	//   ....[52]....
        /*0260*/ 	.word	0x00004f90


	//   ....[53]....
        /*0264*/ 	.word	0x00004ff0


	//   ....[54]....
        /*0268*/ 	.word	0x00005040


	//   ....[55]....
        /*026c*/ 	.word	0x00005060


	//   ....[56]....
        /*0270*/ 	.word	0x00005480


	//   ....[57]....
        /*0274*/ 	.word	0x000054d0


	//   ....[58]....
        /*0278*/ 	.word	0x00005560


	//   ....[59]....
        /*027c*/ 	.word	0x000055b0


	//   ....[60]....
        /*0280*/ 	.word	0x00005630


	//   ....[61]....
        /*0284*/ 	.word	0x00005680


	//   ....[62]....
        /*0288*/ 	.word	0x00005700


	//   ....[63]....
        /*028c*/ 	.word	0x00005750


	//   ....[64]....
        /*0290*/ 	.word	0x000057d0


	//   ....[65]....
        /*0294*/ 	.word	0x00005820


	//   ....[66]....
        /*0298*/ 	.word	0x000058b0


	//   ....[67]....
        /*029c*/ 	.word	0x00005950


	//   ....[68]....
        /*02a0*/ 	.word	0x000059f0


	//   ....[69]....
        /*02a4*/ 	.word	0x00005aa0


	//   ....[70]....
        /*02a8*/ 	.word	0x00005af0


	//   ....[71]....
        /*02ac*/ 	.word	0x00005b40


	//   ....[72]....
        /*02b0*/ 	.word	0x00005bf0


	//   ....[73]....
        /*02b4*/ 	.word	0x00005c50


	//   ....[74]....
        /*02b8*/ 	.word	0x00005cf0


	//   ....[75]....
        /*02bc*/ 	.word	0x00005d40


	//   ....[76]....
        /*02c0*/ 	.word	0x00005de0


	//   ....[77]....
        /*02c4*/ 	.word	0x00005e30


	//   ....[78]....
        /*02c8*/ 	.word	0x00005ee0


	//   ....[79]....
        /*02cc*/ 	.word	0x00005f30


	//   ....[80]....
        /*02d0*/ 	.word	0x00005fe0


	//   ....[81]....
        /*02d4*/ 	.word	0x00006030


	//   ....[82]....
        /*02d8*/ 	.word	0x000060e0


	//   ....[83]....
        /*02dc*/ 	.word	0x00006140


	//   ....[84]....
        /*02e0*/ 	.word	0x00006170


	//   ....[85]....
        /*02e4*/ 	.word	0x000061f0


	//   ....[86]....
        /*02e8*/ 	.word	0x00006230


	//   ....[87]....
        /*02ec*/ 	.word	0x00006290


	//----- nvinfo : EIATTR_VRC_CTA_INIT_COUNT
	.align		4
.L_2131:
        /*02f0*/ 	.byte	0x02, 0x4a
	.zero		1
	.zero		1


	//----- nvinfo : EIATTR_EXIT_INSTR_OFFSETS
	.align		4
        /*02f4*/ 	.byte	0x04, 0x1c
        /*02f6*/ 	.short	(.L_2133 - .L_2132)


	//   ....[0]....
.L_2132:
        /*02f8*/ 	.word	0x00005170


	//   ....[1]....
        /*02fc*/ 	.word	0x00005420


	//----- nvinfo : EIATTR_MAX_THREADS
	.align		4
.L_2133:
        /*0300*/ 	.byte	0x04, 0x05
        /*0302*/ 	.short	(.L_2135 - .L_2134)
.L_2134:
        /*0304*/ 	.word	0x00000040
        /*0308*/ 	.word	0x00000001
        /*030c*/ 	.word	0x00000001


	//----- nvinfo : EIATTR_CRS_STACK_SIZE
	.align		4
.L_2135:
        /*0310*/ 	.byte	0x04, 0x1e
        /*0312*/ 	.short	(.L_2137 - .L_2136)
.L_2136:
        /*0314*/ 	.word	0x00000000


	//----- nvinfo : EIATTR_CBANK_PARAM_SIZE
	.align		4
.L_2137:
        /*0318*/ 	.byte	0x03, 0x19
        /*031a*/ 	.short	0x01f0


	//----- nvinfo : EIATTR_PARAM_CBANK
	.align		4
        /*031c*/ 	.byte	0x04, 0x0a
        /*031e*/ 	.short	(.L_2139 - .L_2138)
	.align		4
.L_2138:
        /*0320*/ 	.word	index@(.nv.constant0._Z25selective_scan_bwd_kernelI32Selective_Scan_bwd_kernel_traitsILi64ELi16ELb1ELb1ELb0ELb0ELb0EN3c108BFloat16EfEEv12SSMParamsBwd)
        /*0324*/ 	.short	0x0380
        /*0326*/ 	.short	0x01f0


	//----- nvinfo : EIATTR_SW_WAR
	.align		4
.L_2139:
        /*0328*/ 	.byte	0x04, 0x36
        /*032a*/ 	.short	(.L_2141 - .L_2140)
.L_2140:
        /*032c*/ 	.word	0x00000008
.L_2141:


//--------------------- .nv.info._Z25selective_scan_bwd_kernelI32Selective_Scan_bwd_kernel_traitsILi64ELi16ELb1ELb1ELb0ELb0ELb1EN3c108BFloat16EfEEv12SSMParamsBwd --------------------------
	.section	.nv.info._Z25selective_scan_bwd_kernelI32Selective_Scan_bwd_kernel_traitsILi64ELi16ELb1ELb1ELb0ELb0ELb1EN3c108BFloat16EfEEv12SSMParamsBwd,"",@"SHT_CUDA_INFO"
	.sectionflags	@""
	.align	4


	//----- nvinfo : EIATTR_CUDA_API_VERSION
	.align		4
        /*0000*/ 	.byte	0x04, 0x37
        /*0002*/ 	.short	(.L_2143 - .L_2142)
.L_2142:
        /*0004*/ 	.word	0x00000082


	//----- nvinfo : EIATTR_KPARAM_INFO
	.align		4
.L_2143:
        /*0008*/ 	.byte	0x04, 0x17
        /*000a*/ 	.short	(.L_2145 - .L_2144)
.L_2144:
        /*000c*/ 	.word	0x00000000
        /*0010*/ 	.short	0x0000
        /*0012*/ 	.short	0x0000
        /*0014*/ 	.byte	0x00, 0xf0, 0xc1, 0x07


	//----- nvinfo : EIATTR_SPARSE_MMA_MASK
	.align		4
.L_2145:
        /*0018*/ 	.byte	0x03, 0x50
        /*001a*/ 	.short	0x0000


	//----- nvinfo : EIATTR_MAXREG_COUNT
	.align		4
        /*001c*/ 	.byte	0x03, 0x1b
        /*001e*/ 	.short	0x00ff


	//----- nvinfo : EIATTR_NUM_BARRIERS
	.align		4
        /*0020*/ 	.byte	0x02, 0x4c
        /*0022*/ 	.byte	0x01
	.zero		1


	//----- nvinfo : EIATTR_MERCURY_ISA_VERSION
	.align		4
        /*0024*/ 	.byte	0x03, 0x5f
        /*0026*/ 	.short	0x0101


	//----- nvinfo : EIATTR_COOP_GROUP_MASK_REGIDS
	.align		4
        /*0028*/ 	.byte	0x04, 0x29
        /*002a*/ 	.short	(.L_2147 - .L_2146)


	//   ....[0]....
.L_2146:
        /*002c*/ 	.word	0xffffffff


	//   ....[1]....
        /*0030*/ 	.word	0xffffffff


	//   ....[2]....
        /*0034*/ 	.word	0xffffffff


	//   ....[3]....
        /*0038*/ 	.word	0xffffffff


	//   ....[4]....
        /*003c*/ 	.word	0xffffffff


	//   ....[5]....
        /*0040*/ 	.word	0xffffffff


	//   ....[6]....
        /*0044*/ 	.word	0xffffffff


	//   ....[7]....
        /*0048*/ 	.word	0xffffffff


	//   ....[8]....
        /*004c*/ 	.word	0xffffffff


	//   ....[9]....
        /*0050*/ 	.word	0xffffffff


	//   ....[10]....
        /*0054*/ 	.word	0xffffffff


	//   ....[11]....
        /*0058*/ 	.word	0xffffffff


	//   ....[12]....
        /*005c*/ 	.word	0xffffffff


	//   ....[13]....
        /*0060*/ 	.word	0xffffffff


	//   ....[14]....
        /*0064*/ 	.word	0xffffffff


	//   ....[15]....
        /*0068*/ 	.word	0xffffffff


	//   ....[16]....
        /*006c*/ 	.word	0xffffffff


	//   ....[17]....
        /*0070*/ 	.word	0xffffffff


	//   ....[18]....
        /*0074*/ 	.word	0xffffffff


	//   ....[19]....
        /*0078*/ 	.word	0xffffffff


	//   ....[20]....
        /*007c*/ 	.word	0xffffffff


	//   ....[21]....
        /*0080*/ 	.word	0xffffffff


	//   ....[22]....
        /*0084*/ 	.word	0xffffffff


	//   ....[23]....
        /*0088*/ 	.word	0xffffffff


	//   ....[24]....
        /*008c*/ 	.word	0xffffffff


	//   ....[25]....
        /*0090*/ 	.word	0xffffffff


	//   ....[26]....
        /*0094*/ 	.word	0xffffffff


	//   ....[27]....
        /*0098*/ 	.word	0xffffffff


	//   ....[28]....
        /*009c*/ 	.word	0xffffffff


	//   ....[29]....
        /*00a0*/ 	.word	0xffffffff


	//   ....[30]....
        /*00a4*/ 	.word	0xffffffff


	//   ....[31]....
        /*00a8*/ 	.word	0xffffffff


	//   ....[32]....
        /*00ac*/ 	.word	0xffffffff


	//   ....[33]....
        /*00b0*/ 	.word	0xffffffff


	//   ....[34]....
        /*00b4*/ 	.word	0xffffffff


	//   ....[35]....
        /*00b8*/ 	.word	0xffffffff


	//   ....[36]....
        /*00bc*/ 	.word	0xffffffff


	//   ....[37]....
        /*00c0*/ 	.word	0xffffffff


	//   ....[38]....
        /*00c4*/ 	.word	0xffffffff


	//   ....[39]....
        /*00c8*/ 	.word	0xffffffff


	//   ....[40]....
        /*00cc*/ 	.word	0xffffffff


	//   ....[41]....
        /*00d0*/ 	.word	0xffffffff


	//   ....[42]....
        /*00d4*/ 	.word	0xffffffff


	//   ....[43]....
        /*00d8*/ 	.word	0xffffffff


	//   ....[44]....
        /*00dc*/ 	.word	0xffffffff


	//   ....[45]....
        /*00e0*/ 	.word	0xffffffff


	//   ....[46]....
        /*00e4*/ 	.word	0xffffffff


	//   ....[47]....
        /*00e8*/ 	.word	0xffffffff


	//   ....[48]....
        /*00ec*/ 	.word	0xffffffff


	//   ....[49]....
        /*00f0*/ 	.word	0xffffffff


	//   ....[50]....
        /*00f4*/ 	.word	0xffffffff


	//   ....[51]....
        /*00f8*/ 	.word	0xffffffff


	//   ....[52]....
        /*00fc*/ 	.word	0xffffffff


	//   ....[53]....
        /*0100*/ 	.word	0xffffffff


	//   ....[54]....
        /*0104*/ 	.word	0xffffffff


	//   ....[55]....
        /*0108*/ 	.word	0xffffffff


	//   ....[56]....
        /*010c*/ 	.word	0xffffffff


	//   ....[57]....
        /*0110*/ 	.word	0xffffffff


	//   ....[58]....
        /*0114*/ 	.word	0xffffffff


	//   ....[59]....
        /*0118*/ 	.word	0xffffffff


	//   ....[60]....
        /*011c*/ 	.word	0x05000006


	//   ....[61]....
        /*0120*/ 	.word	0x05000006


	//   ....[62]....
        /*0124*/ 	.word	0x05000006


	//   ....[63]....
        /*0128*/ 	.word	0x05000006


	//   ....[64]....
        /*012c*/ 	.word	0x05000006


	//   ....[65]....
        /*0130*/ 	.word	0x05000006


	//   ....[66]....
        /*0134*/ 	.word	0x05000006


	//   ....[67]....
        /*0138*/ 	.word	0x05000006


	//   ....[68]....
        /*013c*/ 	.word	0x05000006


	//   ....[69]....
        /*0140*/ 	.word	0x05000006


	//   ....[70]....
        /*0144*/ 	.word	0x05000006


	//   ....[71]....
        /*0148*/ 	.word	0x05000006


	//   ....[72]....
        /*014c*/ 	.word	0x05000006


	//   ....[73]....
        /*0150*/ 	.word	0x05000006


	//   ....[74]....
        /*0154*/ 	.word	0x05000006


	//   ....[75]....
        /*0158*/ 	.word	0x05000006


	//   ....[76]....
        /*015c*/ 	.word	0x05000006


	//   ....[77]....
        /*0160*/ 	.word	0x05000006


	//   ....[78]....
        /*0164*/ 	.word	0x05000006


	//   ....[79]....
        /*0168*/ 	.word	0x05000006


	//   ....[80]....
        /*016c*/ 	.word	0x05000006


	//   ....[81]....
        /*0170*/ 	.word	0x05000006


	//   ....[82]....
        /*0174*/ 	.word	0x05000006


	//   ....[83]....
        /*0178*/ 	.word	0x05000006


	//   ....[84]....
        /*017c*/ 	.word	0x05000006


	//   ....[85]....
        /*0180*/ 	.word	0x05000006


	//   ....[86]....
        /*0184*/ 	.word	0x05000006


	//   ....[87]....
        /*0188*/ 	.word	0x05000006


	//   ....[88]....
        /*018c*/ 	.word	0x05000006


	//   ....[89]....
        /*0190*/ 	.word	0x05000006


	//   ....[90]....
        /*0194*/ 	.word	0x05000006


	//   ....[91]....
        /*0198*/ 	.word	0x05000006


	//----- nvinfo : EIATTR_COOP_GROUP_INSTR_OFFSETS
	.align		4
.L_2147:
        /*019c*/ 	.byte	0x04, 0x28
        /*019e*/ 	.short	(.L_2149 - .L_2148)


	//   ....[0]....
.L_2148:
        /*01a0*/ 	.word	0x00000da0


	//   ....[1]....
        /*01a4*/ 	.word	0x00000e30


	//   ....[2]....
        /*01a8*/ 	.word	0x00000f90


	//   ....[3]....
        /*01ac*/ 	.word	0x000010f0


	//   ....[4]....
        /*01b0*/ 	.word	0x000018a0


	//   ....[5]....
        /*01b4*/ 	.word	0x000022e0


	//   ....[6]....
        /*01b8*/ 	.word	0x000026b0


	//   ....[7]....
        /*01bc*/ 	.word	0x00002fa0


	//   ....[8]....
        /*01c0*/ 	.word	0x00003b60


	//   ....[9]....
        /*01c4*/ 	.word	0x00003b80


	//   ....[10]....
        /*01c8*/ 	.word	0x00003bc0


	//   ....[11]....
        /*01cc*/ 	.word	0x00003bd0


	//   ....[12]....
        /*01d0*/ 	.word	0x00003c10


	//   ....[13]....
        /*01d4*/ 	.word	0x00003c20


	//   ....[14]....
        /*01d8*/ 	.word	0x00003c60


	//   ....[15]....
        /*01dc*/ 	.word	0x00003c70


	//   ....[16]....
        /*01e0*/ 	.word	0x00003cb0


	//   ....[17]....
        /*01e4*/ 	.word	0x00003cc0


	//   ....[18]....
        /*01e8*/ 	.word	0x00003d70


	//   ....[19]....
        /*01ec*/ 	.word	0x00003d80


	//   ....[20]....
        /*01f0*/ 	.word	0x00003d90


	//   ....[21]....
        /*01f4*/ 	.word	0x00003da0


	//   ....[22]....
        /*01f8*/ 	.word	0x00004220


	//   ....[23]....
        /*01fc*/ 	.word	0x00004230


	//   ....[24]....
        /*0200*/ 	.word	0x00004240


	//   ....[25]....
        /*0204*/ 	.word	0x00004250


	//   ....[26]....
        /*0208*/ 	.word	0x000042a0


	//   ....[27]....
        /*020c*/ 	.word	0x000042c0


	//   ....[28]....
        /*0210*/ 	.word	0x00004310


	//   ....[29]....
        /*0214*/ 	.word	0x00004330


	//   ....[30]....
        /*0218*/ 	.word	0x00004380


	//   ....[31]....
        /*021c*/ 	.word	0x000043a0


	//   ....[32]....
        /*0220*/ 	.word	0x000043f0


	//   ....[33]....
        /*0224*/ 	.word	0x00004410


	//   ....[34]....
        /*0228*/ 	.word	0x00004460


	//   ....[35]....
        /*022c*/ 	.word	0x00004480


	//   ....[36]....
        /*0230*/ 	.word	0x00004490


	//   ....[37]....
        /*0234*/ 	.word	0x000044a0


	//   ....[38]....
        /*0238*/ 	.word	0x00005330


	//   ....[39]....
        /*023c*/ 	.word	0x00005370


	//   ....[40]....
        /*0240*/ 	.word	0x00005500


	//   ....[41]....
        /*0244*/ 	.word	0x00005540


	//   ....[42]....
        /*0248*/ 	.word	0x000056d0


	//   ....[43]....
        /*024c*/ 	.word	0x00005710


	//   ....[44]....
        /*0250*/ 	.word	0x000058a0


	//   ....[45]....
        /*0254*/ 	.word	0x000058c0


	//   ....[46]....
        /*0258*/ 	.word	0x00005900


	//   ....[47]....
        /*025c*/ 	.word	0x00005940


	//   ....[48]....
        /*0260*/ 	.word	0x00005e00


	//   ....[49]....
        /*0264*/ 	.word	0x00006110


	//   ....[50]....
        /*0268*/ 	.word	0x00006210


	//   ....[51]....
        /*026c*/ 	.word	0x00006260


	//   ....[52]....
        /*0270*/ 	.word	0x000062c0


	//   ....[53]....
        /*0274*/ 	.word	0x00006310


	//   ....[54]....
        /*0278*/ 	.word	0x00006330


	//   ....[55]....
        /*027c*/ 	.word	0x000064a0


	//   ....[56]....
        /*0280*/ 	.word	0x000064e0


	//   ....[57]....
        /*0284*/ 	.word	0x00006540


	//   ....[58]....
        /*0288*/ 	.word	0x00006590


	//   ....[59]....
        /*028c*/ 	.word	0x000065b0


	//   ....[60]....
        /*0290*/ 	.word	0x000069d0


	//   ....[61]....
        /*0294*/ 	.word	0x00006a20


	//   ....[62]....
        /*0298*/ 	.word	0x00006ab0


	//   ....[63]....
        /*029c*/ 	.word	0x00006b00


	//   ....[64]....
        /*02a0*/ 	.word	0x00006b80


	//   ....[65]....
        /*02a4*/ 	.word	0x00006bd0


	//   ....[66]....
        /*02a8*/ 	.word	0x00006c50


	//   ....[67]....
        /*02ac*/ 	.word	0x00006ca0


	//   ....[68]....
        /*02b0*/ 	.word	0x00006d20


	//   ....[69]....
        /*02b4*/ 	.word	0x00006d70


	//   ....[70]....
        /*02b8*/ 	.word	0x00006e00


	//   ....[71]....
        /*02bc*/ 	.word	0x00006ea0


	//   ....[72]....
        /*02c0*/ 	.word	0x00006f40


	//   ....[73]....
        /*02c4*/ 	.word	0x00007000


	//   ....[74]....
        /*02c8*/ 	.word	0x00007030


	//   ....[75]....
        /*02cc*/ 	.word	0x00007090


	//   ....[76]....
        /*02d0*/ 	.word	0x00007140


	//   ....[77]....
        /*02d4*/ 	.word	0x00007190


	//   ....[78]....
        /*02d8*/ 	.word	0x00007240


	//   ....[79]....
        /*02dc*/ 	.word	0x00007290


	//   ....[80]....
        /*02e0*/ 	.word	0x00007340


	//   ....[81]....
        /*02e4*/ 	.word	0x00007390


	//   ....[82]....
        /*02e8*/ 	.word	0x00007440


	//   ....[83]....
        /*02ec*/ 	.word	0x00007490


	//   ....[84]....
        /*02f0*/ 	.word	0x00007540


	//   ....[85]....
        /*02f4*/ 	.word	0x00007590


	//   ....[86]....
        /*02f8*/ 	.word	0x00007640


	//   ....[87]....
        /*02fc*/ 	.word	0x000076a0


	//   ....[88]....
        /*0300*/ 	.word	0x000076d0


	//   ....[89]....
        /*0304*/ 	.word	0x00007750


	//   ....[90]....
        /*0308*/ 	.word	0x00007790


	//   ....[91]....
        /*030c*/ 	.word	0x000077e0


	//----- nvinfo : EIATTR_VRC_CTA_INIT_COUNT
	.align		4
.L_2149:
        /*0310*/ 	.byte	0x02, 0x4a
	.zero		1
	.zero		1


	//----- nvinfo : EIATTR_EXIT_INSTR_OFFSETS
	.align		4
        /*0314*/ 	.byte	0x04, 0x1c
        /*0316*/ 	.short	(.L_2151 - .L_2150)


	//   ....[0]....
.L_2150:
        /*0318*/ 	.word	0x000066c0


	//   ....[1]....
        /*031c*/ 	.word	0x00006970


	//----- nvinfo : EIATTR_MAX_THREADS
	.align		4
.L_2151:
        /*0320*/ 	.byte	0x04, 0x05
        /*0322*/ 	.short	(.L_2153 - .L_2152)
.L_2152:
        /*0324*/ 	.word	0x00000040
        /*0328*/ 	.word	0x00000001
        /*032c*/ 	.word	0x00000001


	//----- nvinfo : EIATTR_CRS_STACK_SIZE
	.align		4
.L_2153:
        /*0330*/ 	.byte	0x04, 0x1e
        /*0332*/ 	.short	(.L_2155 - .L_2154)
.L_2154:
        /*0334*/ 	.word	0x00000000


	//----- nvinfo : EIATTR_CBANK_PARAM_SIZE
	.align		4
.L_2155:
        /*0338*/ 	.byte	0x03, 0x19
        /*033a*/ 	.short	0x01f0


	//----- nvinfo : EIATTR_PARAM_CBANK
	.align		4
        /*033c*/ 	.byte	0x04, 0x0a
        /*033e*/ 	.short	(.L_2157 - .L_2156)
	.align		4
.L_2156:
        /*0340*/ 	.word	index@(.nv.constant0._Z25selective_scan_bwd_kernelI32Selective_Scan_bwd_kernel_traitsILi64ELi16ELb1ELb1ELb0ELb0ELb1EN3c108BFloat16EfEEv12SSMParamsBwd)
        /*0344*/ 	.short	0x0380
        /*0346*/ 	.short	0x01f0


	//----- nvinfo : EIATTR_SW_WAR
	.align		4
.L_2157:
        /*0348*/ 	.byte	0x04, 0x36
        /*034a*/ 	.short	(.L_2159 - .L_2158)
.L_2158:
        /*034c*/ 	.word	0x00000008
.L_2159:


//--------------------- .nv.info._Z25selective_scan_bwd_kernelI32Selective_Scan_bwd_kernel_traitsILi64ELi16ELb1ELb1ELb0ELb1ELb0EN3c108BFloat16EfEEv12SSMParamsBwd --------------------------
	.section	.nv.info._Z25selective_scan_bwd_kernelI32Selective_Scan_bwd_kernel_traitsILi64ELi16ELb1ELb1ELb0ELb1ELb0EN3c108BFloat16EfEEv12SSMParamsBwd,"",@"SHT_CUDA_INFO"
	.sectionflags	@""
	.align	4


	//----- nvinfo : EIATTR_CUDA_API_VERSION
	.align		4
        /*0000*/ 	.byte	0x04, 0x37
        /*0002*/ 	.short	(.L_2161 - .L_2160)
.L_2160:
        /*0004*/ 	.word	0x00000082


	//----- nvinfo : EIATTR_KPARAM_INFO
	.align		4
.L_2161:
        /*0008*/ 	.byte	0x04, 0x17
        /*000a*/ 	.short	(.L_2163 - .L_2162)
.L_2162:
        /*000c*/ 	.word	0x00000000
        /*0010*/ 	.short	0x0000
        /*0012*/ 	.short	0x0000
        /*0014*/ 	.byte	0x00, 0xf0, 0xc1, 0x07


	//----- nvinfo : EIATTR_SPARSE_MMA_MASK
	.align		4
.L_2163:
        /*0018*/ 	.byte	0x03, 0x50
        /*001a*/ 	.short	0x0000


	//----- nvinfo : EIATTR_MAXREG_COUNT
	.align		4
        /*001c*/ 	.byte	0x03, 0x1b
        /*001e*/ 	.short	0x00ff


	//----- nvinfo : EIATTR_NUM_BARRIERS
	.align		4
        /*0020*/ 	.byte	0x02, 0x4c
        /*0022*/ 	.byte	0x01
	.zero		1


	//----- nvinfo : EIATTR_MERCURY_ISA_VERSION
	.align		4
        /*0024*/ 	.byte	0x03, 0x5f
        /*0026*/ 	.short	0x0101


	//----- nvinfo : EIATTR_COOP_GROUP_MASK_REGIDS
	.align		4
        /*0028*/ 	.byte	0x04, 0x29
        /*002a*/ 	.short	(.L_2165 - .L_2164)


	//   ....[0]....
.L_2164:
        /*002c*/ 	.word	0xffffffff


	//   ....[1]....
        /*0030*/ 	.word	0xffffffff


	//   ....[2]....
        /*0034*/ 	.word	0xffffffff


	//   ....[3]....
        /*0038*/ 	.word	0xffffffff


	//   ....[4]....
        /*003c*/ 	.word	0xffffffff


	//   ....[5]....
        /*0040*/ 	.word	0xffffffff


	//   ....[6]....
        /*0044*/ 	.word	0xffffffff


	//   ....[7]....
        /*0048*/ 	.word	0xffffffff


	//   ....[8]....
        /*004c*/ 	.word	0xffffffff


	//   ....[9]....
        /*0050*/ 	.word	0xffffffff


	//   ....[10]....
        /*0054*/ 	.word	0xffffffff


	//   ....[11]....
        /*0058*/ 	.word	0xffffffff


	//   ....[12]....
        /*005c*/ 	.word	0xffffffff


	//   ....[13]....
        /*0060*/ 	.word	0xffffffff


	//   ....[14]....
        /*0064*/ 	.word	0xffffffff


	//   ....[15]....
        /*0068*/ 	.word	0xffffffff


	//   ....[16]....
        /*006c*/ 	.word	0xffffffff


	//   ....[17]....
        /*0070*/ 	.word	0xffffffff


	//   ....[18]....
        /*0074*/ 	.word	0xffffffff


	//   ....[19]....
        /*0078*/ 	.word	0xffffffff


	//   ....[20]....
        /*007c*/ 	.word	0xffffffff


	//   ....[21]....
        /*0080*/ 	.word	0xffffffff


	//   ....[22]....
        /*0084*/ 	.word	0xffffffff


	//   ....[23]....
        /*0088*/ 	.word	0xffffffff


	//   ....[24]....
        /*008c*/ 	.word	0xffffffff


	//   ....[25]....
        /*0090*/ 	.word	0xffffffff


	//   ....[26]....
        /*0094*/ 	.word	0xffffffff


	//   ....[27]....
        /*0098*/ 	.word	0xffffffff


	//   ....[28]....
        /*009c*/ 	.word	0xffffffff


	//   ....[29]....
        /*00a0*/ 	.word	0xffffffff


	//   ....[30]....
        /*00a4*/ 	.word	0xffffffff


	//   ....[31]....
        /*00a8*/ 	.word	0xffffffff


	//   ....[32]....
        /*00ac*/ 	.word	0xffffffff


	//   ....[33]....
        /*00b0*/ 	.word	0xffffffff


	//   ....[34]....
        /*00b4*/ 	.word	0xffffffff


	//   ....[35]....
        /*00b8*/ 	.word	0xffffffff


	//   ....[36]....
        /*00bc*/ 	.word	0xffffffff


	//   ....[37]....
        /*00c0*/ 	.word	0xffffffff


	//   ....[38]....
        /*00c4*/ 	.word	0xffffffff


	//   ....[39]....
        /*00c8*/ 	.word	0xffffffff


	//   ....[40]....
        /*00cc*/ 	.word	0xffffffff


	//   ....[41]....
        /*00d0*/ 	.word	0xffffffff


	//   ....[42]....
        /*00d4*/ 	.word	0xffffffff


	//   ....[43]....
        /*00d8*/ 	.word	0xffffffff


	//   ....[44]....
        /*00dc*/ 	.word	0xffffffff


	//   ....[45]....
        /*00e0*/ 	.word	0xffffffff


	//   ....[46]....
        /*00e4*/ 	.word	0xffffffff


	//   ....[47]....
        /*00e8*/ 	.word	0xffffffff


	//   ....[48]....
        /*00ec*/ 	.word	0xffffffff


	//   ....[49]....
        /*00f0*/ 	.word	0xffffffff


	//   ....[50]....
        /*00f4*/ 	.word	0xffffffff


	//   ....[51]....
        /*00f8*/ 	.word	0xffffffff


	//   ....[52]....
        /*00fc*/ 	.word	0xffffffff


	//   ....[53]....
        /*0100*/ 	.word	0xffffffff


	//   ....[54]....
        /*0104*/ 	.word	0xffffffff


	//   ....[55]....
        /*0108*/ 	.word	0xffffffff


	//   ....[56]....
        /*010c*/ 	.word	0xffffffff


	//   ....[57]....
        /*0110*/ 	.word	0x05000006


	//   ....[58]....
        /*0114*/ 	.word	0x05000006


	//   ....[59]....
        /*0118*/ 	.word	0x05000006


	//   ....[60]....
        /*011c*/ 	.word	0x05000006


	//   ....[61]....
        /*0120*/ 	.word	0x05000006


	//   ....[62]....
        /*0124*/ 	.word	0x05000006


	//   ....[63]....
        /*0128*/ 	.word	0x05000006


	//   ....[64]....
        /*012c*/ 	.word	0x05000006


	//   ....[65]....
        /*0130*/ 	.word	0x05000006


	//   ....[66]....
        /*0134*/ 	.word	0x05000006


	//   ....[67]....
        /*0138*/ 	.word	0x05000006


	//   ....[68]....
        /*013c*/ 	.word	0x05000006


	//   ....[69]....
        /*0140*/ 	.word	0x05000006


	//   ....[70]....
        /*0144*/ 	.word	0x05000006


	//   ....[71]....
        /*0148*/ 	.word	0x05000006


	//   ....[72]....
        /*014c*/ 	.word	0x05000006


	//   ....[73]....
        /*0150*/ 	.word	0x05000006


	//   ....[74]....
        /*0154*/ 	.word	0x05000006


	//   ....[75]....
        /*0158*/ 	.word	0x05000006


	//   ....[76]....
        /*015c*/ 	.word	0x05000006


	//   ....[77]....
        /*0160*/ 	.word	0x05000006


	//   ....[78]....
        /*0164*/ 	.word	0x05000006


	//   ....[79]....
        /*0168*/ 	.word	0x05000006


	//   ....[80]....
        /*016c*/ 	.word	0x05000006


	//   ....[81]....
        /*0170*/ 	.word	0x05000006


	//   ....[82]....
        /*0174*/ 	.word	0x05000006


	//   ....[83]....
        /*0178*/ 	.word	0x05000006


	//   ....[84]....
        /*017c*/ 	.word	0x05000006


	//   ....[85]....
        /*0180*/ 	.word	0x05000006


	//   ....[86]....
        /*0184*/ 	.word	0x05000006


	//   ....[87]....
        /*0188*/ 	.word	0x05000006


	//   ....[88]....
        /*018c*/ 	.word	0x05000006


	//----- nvinfo : EIATTR_COOP_GROUP_INSTR_OFFSETS
	.align		4
.L_2165:
        /*0190*/ 	.byte	0x04, 0x28
        /*0192*/ 	.short	(.L_2167 - .L_2166)


	//   ....[0]....
.L_2166:
        /*0194*/ 	.word	0x00000d50


	//   ....[1]....
        /*0198*/ 	.word	0x00000e00


	//   ....[2]....
        /*019c*/ 	.word	0x00001180


	//   ....[3]....
        /*01a0*/ 	.word	0x00003c10


	//   ....[4]....
        /*01a4*/ 	.word	0x000047d0


	//   ....[5]....
        /*01a8*/ 	.word	0x000047f0


	//   ....[6]....
        /*01ac*/ 	.word	0x00004830


	//   ....[7]....
        /*01b0*/ 	.word	0x00004840


	//   ....[8]....
        /*01b4*/ 	.word	0x00004880


	//   ....[9]....
        /*01b8*/ 	.word	0x00004890


	//   ....[10]....
        /*01bc*/ 	.word	0x000048d0


	//   ....[11]....
        /*01c0*/ 	.word	0x000048e0


	//   ....[12]....
        /*01c4*/ 	.word	0x00004920


	//   ....[13]....
        /*01c8*/ 	.word	0x00004930


	//   ....[14]....
        /*01cc*/ 	.word	0x000049e0


	//   ....[15]....
        /*01d0*/ 	.word	0x000049f0


	//   ....[16]....
        /*01d4*/ 	.word	0x00004a00


	//   ....[17]....
        /*01d8*/ 	.word	0x00004a10


	//   ....[18]....
        /*01dc*/ 	.word	0x00004e90


	//   ....[19]....
        /*01e0*/ 	.word	0x00004ec0


	//   ....[20]....
        /*01e4*/ 	.word	0x00004ed0


	//   ....[21]....
        /*01e8*/ 	.word	0x00004f20


	//   ....[22]....
        /*01ec*/ 	.word	0x00004f40


	//   ....[23]....
        /*01f0*/ 	.word	0x00004f90


	//   ....[24]....
        /*01f4*/ 	.word	0x00004fb0


	//   ....[25]....
        /*01f8*/ 	.word	0x00004fc0


	//   ....[26]....
        /*01fc*/ 	.word	0x00005010


	//   ....[27]....
        /*0200*/ 	.word	0x00005030


	//   ....[28]....
        /*0204*/ 	.word	0x00005080


	//   ....[29]....
        /*0208*/ 	.word	0x000050a0


	//   ....[30]....
        /*020c*/ 	.word	0x000050f0


	//   ....[31]....
        /*0210*/ 	.word	0x00005110


	//   ....[32]....
        /*0214*/ 	.word	0x00005120


	//   ....[33]....
        /*0218*/ 	.word	0x00005130


	//   ....[34]....
        /*021c*/ 	.word	0x00005fb0


	//   ....[35]....
        /*0220*/ 	.word	0x00005ff0


	//   ....[36]....
        /*0224*/ 	.word	0x00006180


	//   ....[37]....
        /*0228*/ 	.word	0x000061c0


	//   ....[38]....
        /*022c*/ 	.word	0x00006350


	//   ....[39]....
        /*0230*/ 	.word	0x00006390


	//   ....[40]....
        /*0234*/ 	.word	0x00006510


	//   ....[41]....
        /*0238*/ 	.word	0x00006540


	//   ....[42]....
        /*023c*/ 	.word	0x000065d0


	//   ....[43]....
        /*0240*/ 	.word	0x00006610


	//   ....[44]....
        /*0244*/ 	.word	0x00006a50


	//   ....[45]....
        /*0248*/ 	.word	0x00007280


	//   ....[46]....
        /*024c*/ 	.word	0x00007690


	//   ....[47]....
        /*0250*/ 	.word	0x000077c0


	//   ....[48]....
        /*0254*/ 	.word	0x00007810


	//   ....[49]....
        /*0258*/ 	.word	0x00007870


	//   ....[50]....
        /*025c*/ 	.word	0x000078c0


	//   ....[51]....
        /*0260*/ 	.word	0x000078e0


	//   ....[52]....
        /*0264*/ 	.word	0x00007a50


	//   ....[53]....
        /*0268*/ 	.word	0x00007a80


	//   ....[54]....
        /*026c*/ 	.word	0x00007ae0


	//   ....[55]....
        /*0270*/ 	.word	0x00007b40


	//   ....[56]....
        /*0274*/ 	.word	0x00007b60


	//   ....[57]....
        /*0278*/ 	.word	0x00007f80


	//   ....[58]....
        /*027c*/ 	.word	0x00007fd0


	//   ....[59]....
        /*0280*/ 	.word	0x00008060


	//   ....[60]....
        /*0284*/ 	.word	0x000080b0


	//   ....[61]....
        /*0288*/ 	.word	0x00008130


	//   ....[62]....
        /*028c*/ 	.word	0x00008180


	//   ....[63]....
        /*0290*/ 	.word	0x00008200


	//   ....[64]....
        /*0294*/ 	.word	0x00008250


	//   ....[65]....
        /*0298*/ 	.word	0x000082d0


	//   ....[66]....
        /*029c*/ 	.word	0x00008320


	//   ....[67]....
        /*02a0*/ 	.word	0x000083b0


	//   ....[68]....
        /*02a4*/ 	.word	0x00008450


	//   ....[69]....
        /*02a8*/ 	.word	0x000084f0


	//   ....[70]....
        /*02ac*/ 	.word	0x000085a0


	//   ....[71]....
        /*02b0*/ 	.word	0x000085f0


	//   ....[72]....
        /*02b4*/ 	.word	0x00008640


	//   ....[73]....
        /*02b8*/ 	.word	0x000086f0


	//   ....[74]....
        /*02bc*/ 	.word	0x00008750


	//   ....[75]....
        /*02c0*/ 	.word	0x000087f0


	//   ....[76]....
        /*02c4*/ 	.word	0x00008840


	//   ....[77]....
        /*02c8*/ 	.word	0x000088e0


	//   ....[78]....
        /*02cc*/ 	.word	0x00008930


	//   ....[79]....
        /*02d0*/ 	.word	0x000089e0


	//   ....[80]....
        /*02d4*/ 	.word	0x00008a30


	//   ....[81]....
        /*02d8*/ 	.word	0x00008ae0


	//   ....[82]....
        /*02dc*/ 	.word	0x00008b30


	//   ....[83]....
        /*02e0*/ 	.word	0x00008be0


	//   ....[84]....
        /*02e4*/ 	.word	0x00008c40


	//   ....[85]....
        /*02e8*/ 	.word	0x00008c70


	//   ....[86]....
        /*02ec*/ 	.word	0x00008cf0


	//   ....[87]....
        /*02f0*/ 	.word	0x00008d30


	//   ....[88]....
        /*02f4*/ 	.word	0x00008d90


	//----- nvinfo : EIATTR_VRC_CTA_INIT_COUNT
	.align		4
.L_2167:
        /*02f8*/ 	.byte	0x02, 0x4a
	.zero		1
	.zero		1


	//----- nvinfo : EIATTR_EXIT_INSTR_OFFSETS
	.align		4
        /*02fc*/ 	.byte	0x04, 0x1c
        /*02fe*/ 	.short	(.L_2169 - .L_2168)


	//   ....[0]....
.L_2168:
        /*0300*/ 	.word	0x00007c70


	//   ....[1]....
        /*0304*/ 	.word	0x00007f20


	//----- nvinfo : EIATTR_MAX_THREADS
	.align		4
.L_2169:
        /*0308*/ 	.byte	0x04, 0x05
        /*030a*/ 	.short	(.L_2171 - .L_2170)
.L_2170:
        /*030c*/ 	.word	0x00000040
        /*0310*/ 	.word	0x00000001
        /*0314*/ 	.word	0x00000001


	//----- nvinfo : EIATTR_CRS_STACK_SIZE
	.align		4
.L_2171:
        /*0318*/ 	.byte	0x04, 0x1e
        /*031a*/ 	.short	(.L_2173 - .L_2172)
.L_2172:
        /*031c*/ 	.word	0x00000000


	//----- nvinfo : EIATTR_CBANK_PARAM_SIZE
	.align		4
.L_2173:
        /*0320*/ 	.byte	0x03, 0x19
        /*0322*/ 	.short	0x01f0


	//----- nvinfo : EIATTR_PARAM_CBANK
	.align		4
        /*0324*/ 	.byte	0x04, 0x0a
        /*0326*/ 	.short	(.L_2175 - .L_2174)
	.align		4
.L_2174:
        /*0328*/ 	.word	index@(.nv.constant0._Z25selective_scan_bwd_kernelI32Selective_Scan_bwd_kernel_traitsILi64ELi16ELb1ELb1ELb0ELb1ELb0EN3c108BFloat16EfEEv12SSMParamsBwd)
        /*032c*/ 	.short	0x0380
        /*032e*/ 	.short	0x01f0


	//----- nvinfo : EIATTR_SW_WAR
	.align		4
.L_2175:
        /*0330*/ 	.byte	0x04, 0x36
        /*0332*/ 	.short	(.L_2177 - .L_2176)
.L_2176:
        /*0334*/ 	.word	0x00000008
.L_2177:


//--------------------- .nv.info._Z25selective_scan_bwd_kernelI32Selective_Scan_bwd_kernel_traitsILi64ELi16ELb1ELb1ELb0ELb1ELb1EN3c108BFloat16EfEEv12SSMParamsBwd --------------------------
	.section	.nv.info._Z25selective_scan_bwd_kernelI32Selective_Scan_bwd_kernel_traitsILi64ELi16ELb1ELb1ELb0ELb1ELb1EN3c108BFloat16EfEEv12SSMParamsBwd,"",@"SHT_CUDA_INFO"
	.sectionflags	@""
	.align	4


	//----- nvinfo : EIATTR_CUDA_API_VERSION
	.align		4
        /*0000*/ 	.byte	0x04, 0x37
        /*0002*/ 	.short	(.L_2179 - .L_2178)
.L_2178:
        /*0004*/ 	.word	0x00000082


	//----- nvinfo : EIATTR_KPARAM_INFO
	.align		4
.L_2179:
        /*0008*/ 	.byte	0x04, 0x17
        /*000a*/ 	.short	(.L_2181 - .L_2180)
.L_2180:
        /*000c*/ 	.word	0x00000000
        /*0010*/ 	.short	0x0000
        /*0012*/ 	.short	0x0000
        /*0014*/ 	.byte	0x00, 0xf0, 0xc1, 0x07


	//----- nvinfo : EIATTR_SPARSE_MMA_MASK
	.align		4
.L_2181:
        /*0018*/ 	.byte	0x03, 0x50
        /*001a*/ 	.short	0x0000


	//----- nvinfo : EIATTR_MAXREG_COUNT
	.align		4
        /*001c*/ 	.byte	0x03, 0x1b
        /*001e*/ 	.short	0x00ff


	//----- nvinfo : EIATTR_NUM_BARRIERS
	.align		4
        /*0020*/ 	.byte	0x02, 0x4c
        /*0022*/ 	.byte	0x01
	.zero		1


	//----- nvinfo : EIATTR_MERCURY_ISA_VERSION
	.align		4
        /*0024*/ 	.byte	0x03, 0x5f
        /*0026*/ 	.short	0x0101


	//----- nvinfo : EIATTR_COOP_GROUP_MASK_REGIDS
	.align		4
        /*0028*/ 	.byte	0x04, 0x29
        /*002a*/ 	.short	(.L_2183 - .L_2182)


	//   ....[0]....
.L_2182:
        /*002c*/ 	.word	0xffffffff


	//   ....[1]....
        /*0030*/ 	.word	0xffffffff


	//   ....[2]....
        /*0034*/ 	.word	0xffffffff


	//   ....[3]....
        /*0038*/ 	.word	0xffffffff


	//   ....[4]....
        /*003c*/ 	.word	0xffffffff


	//   ....[5]....
        /*0040*/ 	.word	0xffffffff


	//   ....[6]....
        /*0044*/ 	.word	0xffffffff


	//   ....[7]....
        /*0048*/ 	.word	0xffffffff


	//   ....[8]....
        /*004c*/ 	.word	0xffffffff


	//   ....[9]....
        /*0050*/ 	.word	0xffffffff


	//   ....[10]....
        /*0054*/ 	.word	0xffffffff


	//   ....[11]....
        /*0058*/ 	.word	0xffffffff


	//   ....[12]....
        /*005c*/ 	.word	0xffffffff


	//   ....[13]....
        /*0060*/ 	.word	0xffffffff


	//   ....[14]....
        /*0064*/ 	.word	0xffffffff


	//   ....[15]....
        /*0068*/ 	.word	0xffffffff


	//   ....[16]....
        /*006c*/ 	.word	0xffffffff


	//   ....[17]....
        /*0070*/ 	.word	0xffffffff


	//   ....[18]....
        /*0074*/ 	.word	0xffffffff


	//   ....[19]....
        /*0078*/ 	.word	0xffffffff


	//   ....[20]....
        /*007c*/ 	.word	0xffffffff


	//   ....[21]....
        /*0080*/ 	.word	0xffffffff


	//   ....[22]....
        /*0084*/ 	.word	0xffffffff


	//   ....[23]....
        /*0088*/ 	.word	0xffffffff


	//   ....[24]....
        /*008c*/ 	.word	0xffffffff


	//   ....[25]....
        /*0090*/ 	.word	0xffffffff


	//   ....[26]....
        /*0094*/ 	.word	0xffffffff


	//   ....[27]....
        /*0098*/ 	.word	0xffffffff


	//   ....[28]....
        /*009c*/ 	.word	0xffffffff


	//   ....[29]....
        /*00a0*/ 	.word	0xffffffff


	//   ....[30]....
        /*00a4*/ 	.word	0xffffffff


	//   ....[31]....
        /*00a8*/ 	.word	0xffffffff


	//   ....[32]....
        /*00ac*/ 	.word	0xffffffff


	//   ....[33]....
        /*00b0*/ 	.word	0xffffffff


	//   ....[34]....
        /*00b4*/ 	.word	0xffffffff


	//   ....[35]....
        /*00b8*/ 	.word	0xffffffff


	//   ....[36]....
        /*00bc*/ 	.word	0xffffffff


	//   ....[37]....
        /*00c0*/ 	.word	0xffffffff


	//   ....[38]....
        /*00c4*/ 	.word	0xffffffff


	//   ....[39]....
        /*00c8*/ 	.word	0xffffffff


	//   ....[40]....
        /*00cc*/ 	.word	0xffffffff


	//   ....[41]....
        /*00d0*/ 	.word	0xffffffff


	//   ....[42]....
        /*00d4*/ 	.word	0xffffffff


	//   ....[43]....
        /*00d8*/ 	.word	0xffffffff


	//   ....[44]....
        /*00dc*/ 	.word	0xffffffff


	//   ....[45]....
        /*00e0*/ 	.word	0xffffffff


	//   ....[46]....
        /*00e4*/ 	.word	0xffffffff


	//   ....[47]....
        /*00e8*/ 	.word	0xffffffff


	//   ....[48]....
        /*00ec*/ 	.word	0xffffffff


	//   ....[49]....
        /*00f0*/ 	.word	0xffffffff


	//   ....[50]....
        /*00f4*/ 	.word	0xffffffff


	//   ....[51]....
        /*00f8*/ 	.word	0xffffffff


	//   ....[52]....
        /*00fc*/ 	.word	0xffffffff


	//   ....[53]....
        /*0100*/ 	.word	0xffffffff


	//   ....[54]....
        /*0104*/ 	.word	0xffffffff


	//   ....[55]....
        /*0108*/ 	.word	0xffffffff


	//   ....[56]....
        /*010c*/ 	.word	0xffffffff


	//   ....[57]....
        /*0110*/ 	.word	0xffffffff


	//   ....[58]....
        /*0114*/ 	.word	0xffffffff


	//   ....[59]....
        /*0118*/ 	.word	0xffffffff


	//   ....[60]....
        /*011c*/ 	.word	0xffffffff


	//   ....[61]....
        /*0120*/ 	.word	0x05000006


	//   ....[62]....
        /*0124*/ 	.word	0x05000006


	//   ....[63]....
        /*0128*/ 	.word	0x05000006


	//   ....[64]....
        /*012c*/ 	.word	0x05000006


	//   ....[65]....
        /*0130*/ 	.word	0x05000006


	//   ....[66]....
        /*0134*/ 	.word	0x05000006


	//   ....[67]....
        /*0138*/ 	.word	0x05000006


	//   ....[68]....
        /*013c*/ 	.word	0x05000006


	//   ....[69]....
        /*0140*/ 	.word	0x05000006


	//   ....[70]....
        /*0144*/ 	.word	0x05000006


	//   ....[71]....
        /*0148*/ 	.word	0x05000006


	//   ....[72]....
        /*014c*/ 	.word	0x05000006


	//   ....[73]....
        /*0150*/ 	.word	0x05000006


	//   ....[74]....
        /*0154*/ 	.word	0x05000006


	//   ....[75]....
        /*0158*/ 	.word	0x05000006


	//   ....[76]....
        /*015c*/ 	.word	0x05000006


	//   ....[77]....
        /*0160*/ 	.word	0x05000006


	//   ....[78]....
        /*0164*/ 	.word	0x05000006


	//   ....[79]....
        /*0168*/ 	.word	0x05000006


	//   ....[80]....
        /*016c*/ 	.word	0x05000006


	//   ....[81]....
        /*0170*/ 	.word	0x05000006


	//   ....[82]....
        /*0174*/ 	.word	0x05000006


	//   ....[83]....
        /*0178*/ 	.word	0x05000006


	//   ....[84]....
        /*017c*/ 	.word	0x05000006


	//   ....[85]....
        /*0180*/ 	.word	0x05000006


	//   ....[86]....
        /*0184*/ 	.word	0x05000006


	//   ....[87]....
        /*0188*/ 	.word	0x05000006


	//   ....[88]....
        /*018c*/ 	.word	0x05000006


	//   ....[89]....
        /*0190*/ 	.word	0x05000006


	//   ....[90]....
        /*0194*/ 	.word	0x05000006


	//   ....[91]....
        /*0198*/ 	.word	0x05000006


	//   ....[92]....
        /*019c*/ 	.word	0x05000006


	//----- nvinfo : EIATTR_COOP_GROUP_INSTR_OFFSETS
	.align		4
.L_2183:
        /*01a0*/ 	.byte	0x04, 0x28
        /*01a2*/ 	.short	(.L_2185 - .L_2184)


	//   ....[0]....
.L_2184:
        /*01a4*/ 	.word	0x00000d50


	//   ....[1]....
        /*01a8*/ 	.word	0x00000e00


	//   ....[2]....
        /*01ac*/ 	.word	0x00000ff0


	//   ....[3]....
        /*01b0*/ 	.word	0x00003590


	//   ....[4]....
        /*01b4*/ 	.word	0x00003dd0


	//   ....[5]....
        /*01b8*/ 	.word	0x00004780


	//   ....[6]....
        /*01bc*/ 	.word	0x00004a50


	//   ....[7]....
        /*01c0*/ 	.word	0x00005180


	//   ....[8]....
        /*01c4*/ 	.word	0x00005d40


	//   ....[9]....
        /*01c8*/ 	.word	0x00005d60


	//   ....[10]....
        /*01cc*/ 	.word	0x00005da0


	//   ....[11]....
        /*01d0*/ 	.word	0x00005db0


	//   ....[12]....
        /*01d4*/ 	.word	0x00005df0


	//   ....[13]....
        /*01d8*/ 	.word	0x00005e00


	//   ....[14]....
        /*01dc*/ 	.word	0x00005e40


	//   ....[15]....
        /*01e0*/ 	.word	0x00005e50


	//   ....[16]....
        /*01e4*/ 	.word	0x00005e90


	//   ....[17]....
        /*01e8*/ 	.word	0x00005ea0


	//   ....[18]....
        /*01ec*/ 	.word	0x00005f50


	//   ....[19]....
        /*01f0*/ 	.word	0x00005f60


	//   ....[20]....
        /*01f4*/ 	.word	0x00005f70


	//   ....[21]....
        /*01f8*/ 	.word	0x00005f80


	//   ....[22]....
        /*01fc*/ 	.word	0x00006400


	//   ....[23]....
        /*0200*/ 	.word	0x00006430


	//   ....[24]....
        /*0204*/ 	.word	0x00006440


	//   ....[25]....
        /*0208*/ 	.word	0x00006490


	//   ....[26]....
        /*020c*/ 	.word	0x000064b0


	//   ....[27]....
        /*0210*/ 	.word	0x00006500


	//   ....[28]....
        /*0214*/ 	.word	0x00006520


	//   ....[29]....
        /*0218*/ 	.word	0x00006530


	//   ....[30]....
        /*021c*/ 	.word	0x00006580


	//   ....[31]....
        /*0220*/ 	.word	0x000065a0


	//   ....[32]....
        /*0224*/ 	.word	0x000065f0


	//   ....[33]....
        /*0228*/ 	.word	0x00006610


	//   ....[34]....
        /*022c*/ 	.word	0x00006660


	//   ....[35]....
        /*0230*/ 	.word	0x00006680


	//   ....[36]....
        /*0234*/ 	.word	0x00006690


	//   ....[37]....
        /*0238*/ 	.word	0x000066a0


	//   ....[38]....
        /*023c*/ 	.word	0x00007520


	//   ....[39]....
        /*0240*/ 	.word	0x00007560


	//   ....[40]....
        /*0244*/ 	.word	0x000076f0


	//   ....[41]....
        /*0248*/ 	.word	0x00007730


	//   ....[42]....
        /*024c*/ 	.word	0x000078c0


	//   ....[43]....
        /*0250*/ 	.word	0x00007900


	//   ....[44]....
        /*0254*/ 	.word	0x00007a90


	//   ....[45]....
        /*0258*/ 	.word	0x00007ad0


	//   ....[46]....
        /*025c*/ 	.word	0x00007c60


	//   ....[47]....
        /*0260*/ 	.word	0x00007ca0


	//   ....[48]....
        /*0264*/ 	.word	0x00007fa0


	//   ....[49]....
        /*0268*/ 	.word	0x000087f0


	//   ....[50]....
        /*026c*/ 	.word	0x00008b50


	//   ....[51]....
        /*0270*/ 	.word	0x00008d10


	//   ....[52]....
        /*0274*/ 	.word	0x00008d60


	//   ....[53]....
        /*0278*/ 	.word	0x00008dc0


	//   ....[54]....
        /*027c*/ 	.word	0x00008e10


	//   ....[55]....
        /*0280*/ 	.word	0x00008e30


	//   ....[56]....
        /*0284*/ 	.word	0x00008fa0


	//   ....[57]....
        /*0288*/ 	.word	0x00008fd0


	//   ....[58]....
        /*028c*/ 	.word	0x00009030


	//   ....[59]....
        /*0290*/ 	.word	0x00009090


	//   ....[60]....
        /*0294*/ 	.word	0x000090b0


	//   ....[61]....
        /*0298*/ 	.word	0x000094d0


	//   ....[62]....
        /*029c*/ 	.word	0x00009520


	//   ....[63]....
        /*02a0*/ 	.word	0x000095b0


	//   ....[64]....
        /*02a4*/ 	.word	0x00009600


	//   ....[65]....
        /*02a8*/ 	.word	0x00009680


	//   ....[66]....
        /*02ac*/ 	.word	0x000096d0


	//   ....[67]....
        /*02b0*/ 	.word	0x00009750


	//   ....[68]....
        /*02b4*/ 	.word	0x000097a0


	//   ....[69]....
        /*02b8*/ 	.word	0x00009820


	//   ....[70]....
        /*02bc*/ 	.word	0x00009870


	//   ....[71]....
        /*02c0*/ 	.word	0x00009900


	//   ....[72]....
        /*02c4*/ 	.word	0x000099a0


	//   ....[73]....
        /*02c8*/ 	.word	0x00009a40


	//   ....[74]....
        /*02cc*/ 	.word	0x00009af0


	//   ....[75]....
        /*02d0*/ 	.word	0x00009b40


	//   ....[76]....
        /*02d4*/ 	.word	0x00009b90


	//   ....[77]....
        /*02d8*/ 	.word	0x00009c40


	//   ....[78]....
        /*02dc*/ 	.word	0x00009ca0


	//   ....[79]....
        /*02e0*/ 	.word	0x00009d40


	//   ....[80]....
        /*02e4*/ 	.word	0x00009d90


	//   ....[81]....
        /*02e8*/ 	.word	0x00009e30


	//   ....[82]....
        /*02ec*/ 	.word	0x00009e80


	//   ....[83]....
        /*02f0*/ 	.word	0x00009f30


	//   ....[84]....
        /*02f4*/ 	.word	0x00009f80


	//   ....[85]....
        /*02f8*/ 	.word	0x0000a030


	//   ....[86]....
        /*02fc*/ 	.word	0x0000a080


	//   ....[87]....
        /*0300*/ 	.word	0x0000a130


	//   ....[88]....
        /*0304*/ 	.word	0x0000a190


	//   ....[89]....
        /*0308*/ 	.word	0x0000a1c0


	//   ....[90]....
        /*030c*/ 	.word	0x0000a240


	//   ....[91]....
        /*0310*/ 	.word	0x0000a280


	//   ....[92]....
        /*0314*/ 	.word	0x0000a2e0


	//----- nvinfo : EIATTR_VRC_CTA_INIT_COUNT
	.align		4
.L_2185:
        /*0318*/ 	.byte	0x02, 0x4a
	.zero		1
	.zero		1


	//----- nvinfo : EIATTR_EXIT_INSTR_OFFSETS
	.align		4
        /*031c*/ 	.byte	0x04, 0x1c
        /*031e*/ 	.short	(.L_2187 - .L_2186)


	//   ....[0]....
.L_2186:
        /*0320*/ 	.word	0x000091c0


	//   ....[1]....
        /*0324*/ 	.word	0x00009470


	//----- nvinfo : EIATTR_MAX_THREADS
	.align		4
.L_2187:
        /*0328*/ 	.byte	0x04, 0x05
        /*032a*/ 	.short	(.L_2189 - .L_2188)
.L_2188:
        /*032c*/ 	.word	0x00000040
        /*0330*/ 	.word	0x00000001
        /*0334*/ 	.word	0x00000001


	//----- nvinfo : EIATTR_CRS_STACK_SIZE
	.align		4
.L_2189:
        /*0338*/ 	.byte	0x04, 0x1e
        /*033a*/ 	.short	(.L_2191 - .L_2190)
.L_2190:
        /*033c*/ 	.word	0x00000000


	//----- nvinfo : EIATTR_CBANK_PARAM_SIZE
	.align		4
.L_2191:
        /*0340*/ 	.byte	0x03, 0x19
        /*0342*/ 	.short	0x01f0


	//----- nvinfo : EIATTR_PARAM_CBANK
	.align		4
        /*0344*/ 	.byte	0x04, 0x0a
        /*0346*/ 	.short	(.L_2193 - .L_2192)
	.align		4
.L_2192:
        /*0348*/ 	.word	index@(.nv.constant0._Z25selective_scan_bwd_kernelI32Selective_Scan_bwd_kernel_traitsILi64ELi16ELb1ELb1ELb0ELb1ELb1EN3c108BFloat16EfEEv12SSMParamsBwd)
        /*034c*/ 	.short	0x0380
        /*034e*/ 	.short	0x01f0


	//----- nvinfo : EIATTR_SW_WAR
	.align		4
.L_2193:
        /*0350*/ 	.byte	0x04, 0x36
        /*0352*/ 	.short	(.L_2195 - .L_2194)
.L_2194:
        /*0354*/ 	.word	0x00000008
.L_2195:


//--------------------- .nv.info._Z25selective_scan_bwd_kernelI32Selective_Scan_bwd_kernel_traitsILi64ELi16ELb1ELb1ELb1ELb0ELb0EN3c108BFloat16EfEEv12SSMParamsBwd --------------------------
	.section	.nv.info._Z25selective_scan_bwd_kernelI32Selective_Scan_bwd_kernel_traitsILi64ELi16ELb1ELb1ELb1ELb0ELb0EN3c108BFloat16EfEEv12SSMParamsBwd,"",@"SHT_CUDA_INFO"
	.sectionflags	@""
	.align	4


	//----- nvinfo : EIATTR_CUDA_API_VERSION
	.align		4
        /*0000*/ 	.byte	0x04, 0x37
        /*0002*/ 	.short	(.L_2197 - .L_2196)
.L_2196:
        /*0004*/ 	.word	0x00000082


	//----- nvinfo : EIATTR_KPARAM_INFO
	.align		4
.L_2197:
        /*0008*/ 	.byte	0x04, 0x17
        /*000a*/ 	.short	(.L_2199 - .L_2198)
.L_2198:
        /*000c*/ 	.word	0x00000000
        /*0010*/ 	.short	0x0000
        /*0012*/ 	.short	0x0000
        /*0014*/ 	.byte	0x00, 0xf0, 0xc1, 0x07


	//----- nvinfo : EIATTR_SPARSE_MMA_MASK
	.align		4
.L_2199:
        /*0018*/ 	.byte	0x03, 0x50
        /*001a*/ 	.short	0x0000


	//----- nvinfo : EIATTR_MAXREG_COUNT
	.align		4
        /*001c*/ 	.byte	0x03, 0x1b
        /*001e*/ 	.short	0x00ff


	//----- nvinfo : EIATTR_NUM_BARRIERS
	.align		4
        /*0020*/ 	.byte	0x02, 0x4c
        /*0022*/ 	.byte	0x01
	.zero		1


	//----- nvinfo : EIATTR_MERCURY_ISA_VERSION
	.align		4
        /*0024*/ 	.byte	0x03, 0x5f
        /*0026*/ 	.short	0x0101


	//----- nvinfo : EIATTR_COOP_GROUP_MASK_REGIDS
	.align		4
        /*0028*/ 	.byte	0x04, 0x29
        /*002a*/ 	.short	(.L_2201 - .L_2200)


	//   ....[0]....
.L_2200:
        /*002c*/ 	.word	0xffffffff


	//   ....[1]....
        /*0030*/ 	.word	0xffffffff


	//   ....[2]....
        /*0034*/ 	.word	0xffffffff


	//   ....[3]....
        /*0038*/ 	.word	0xffffffff


	//   ....[4]....
        /*003c*/ 	.word	0xffffffff


	//   ....[5]....
        /*0040*/ 	.word	0xffffffff


	//   ....[6]....
        /*0044*/ 	.word	0xffffffff


	//   ....[7]....
        /*0048*/ 	.word	0xffffffff


	//   ....[8]....
        /*004c*/ 	.word	0xffffffff


	//   ....[9]....
        /*0050*/ 	.word	0xffffffff


	//   ....[10]....
        /*0054*/ 	.word	0xffffffff


	//   ....[11]....
        /*0058*/ 	.word	0xffffffff


	//   ....[12]....
        /*005c*/ 	.word	0xffffffff


	//   ....[13]....
        /*0060*/ 	.word	0xffffffff


	//   ....[14]....
        /*0064*/ 	.word	0xffffffff


	//   ....[15]....
        /*0068*/ 	.word	0xffffffff


	//   ....[16]....
        /*006c*/ 	.word	0xffffffff


	//   ....[17]....
        /*0070*/ 	.word	0xffffffff


	//   ....[18]....
        /*0074*/ 	.word	0xffffffff


	//   ....[19]....
        /*0078*/ 	.word	0xffffffff


	//   ....[20]....
        /*007c*/ 	.word	0xffffffff


	//   ....[21]....
        /*0080*/ 	.word	0xffffffff


	//   ....[22]....
        /*0084*/ 	.word	0xffffffff


	//   ....[23]....
        /*0088*/ 	.word	0xffffffff


	//   ....[24]....
        /*008c*/ 	.word	0xffffffff


	//   ....[25]....
        /*0090*/ 	.word	0xffffffff


	//   ....[26]....
        /*0094*/ 	.word	0xffffffff


	//   ....[27]....
        /*0098*/ 	.word	0xffffffff


	//   ....[28]....
        /*009c*/ 	.word	0xffffffff


	//   ....[29]....
        /*00a0*/ 	.word	0xffffffff


	//   ....[30]....
        /*00a4*/ 	.word	0xffffffff


	//   ....[31]....
        /*00a8*/ 	.word	0xffffffff


	//   ....[32]....
        /*00ac*/ 	.word	0xffffffff


	//   ....[33]....
        /*00b0*/ 	.word	0xffffffff


	//   ....[34]....
        /*00b4*/ 	.word	0xffffffff


	//   ....[35]....
        /*00b8*/ 	.word	0xffffffff


	//   ....[36]....
        /*00bc*/ 	.word	0xffffffff


	//   ....[37]....
        /*00c0*/ 	.word	0xffffffff


	//   ....[38]....
        /*00c4*/ 	.word	0xffffffff


	//   ....[39]....
        /*00c8*/ 	.word	0xffffffff


	//   ....[40]....
        /*00cc*/ 	.word	0xffffffff


	//   ....[41]....
        /*00d0*/ 	.word	0xffffffff


	//   ....[42]....
        /*00d4*/ 	.word	0xffffffff


	//   ....[43]....
        /*00d8*/ 	.word	0xffffffff


	//   ....[44]....
        /*00dc*/ 	.word	0xffffffff


	//   ....[45]....
        /*00e0*/ 	.word	0xffffffff


	//   ....[46]....
        /*00e4*/ 	.word	0xffffffff


	//   ....[47]....
        /*00e8*/ 	.word	0xffffffff


	//   ....[48]....
        /*00ec*/ 	.word	0xffffffff


	//   ....[49]....
        /*00f0*/ 	.word	0xffffffff


	//   ....[50]....
        /*00f4*/ 	.word	0xffffffff


	//   ....[51]....
        /*00f8*/ 	.word	0xffffffff


	//   ....[52]....
        /*00fc*/ 	.word	0x05000006


	//   ....[53]....
        /*0100*/ 	.word	0x05000006


	//   ....[54]....
        /*0104*/ 	.word	0x05000006


	//   ....[55]....
        /*0108*/ 	.word	0x05000006


	//   ....[56]....
        /*010c*/ 	.word	0x05000006


	//   ....[57]....
        /*0110*/ 	.word	0x05000006


	//   ....[58]....
        /*0114*/ 	.word	0x05000006


	//   ....[59]....
        /*0118*/ 	.word	0x05000006


	//   ....[60]....
        /*011c*/ 	.word	0x05000006


	//   ....[61]....
        /*0120*/ 	.word	0x05000006


	//   ....[62]....
        /*0124*/ 	.word	0x05000006


	//   ....[63]....
        /*0128*/ 	.word	0x05000006


	//   ....[64]....
        /*012c*/ 	.word	0x05000006


	//   ....[65]....
        /*0130*/ 	.word	0x05000006


	//   ....[66]....
        /*0134*/ 	.word	0x05000006


	//   ....[67]....
        /*0138*/ 	.word	0x05000006


	//   ....[68]....
        /*013c*/ 	.word	0x05000006


	//   ....[69]....
        /*0140*/ 	.word	0x05000006


	//   ....[70]....
        /*0144*/ 	.word	0x05000006


	//   ....[71]....
        /*0148*/ 	.word	0x05000006


	//   ....[72]....
        /*014c*/ 	.word	0x05000006


	//   ....[73]....
        /*0150*/ 	.word	0x05000006


	//   ....[74]....
        /*0154*/ 	.word	0x05000006


	//   ....[75]....
        /*0158*/ 	.word	0x05000006


	//   ....[76]....
        /*015c*/ 	.word	0x05000006


	//   ....[77]....
        /*0160*/ 	.word	0x05000006


	//   ....[78]....
        /*0164*/ 	.word	0x05000006


	//   ....[79]....
        /*0168*/ 	.word	0x05000006


	//   ....[80]....
        /*016c*/ 	.word	0x05000006


	//   ....[81]....
        /*0170*/ 	.word	0x05000006


	//   ....[82]....
        /*0174*/ 	.word	0x05000006


	//   ....[83]....
        /*0178*/ 	.word	0x05000006


	//----- nvinfo : EIATTR_COOP_GROUP_INSTR_OFFSETS
	.align		4
.L_2201:
        /*017c*/ 	.byte	0x04, 0x28
        /*017e*/ 	.short	(.L_2203 - .L_2202)


	//   ....[0]....
.L_2202:
        /*0180*/ 	.word	0x00000ec0


	//   ....[1]....
        /*0184*/ 	.word	0x00000f70


	//   ....[2]....
        /*0188*/ 	.word	0x000011c0


	//   ....[3]....
        /*018c*/ 	.word	0x00001b20


	//   ....[4]....
        /*0190*/ 	.word	0x00002030


	//   ....[5]....
        /*0194*/ 	.word	0x000028e0


	//   ....[6]....
        /*0198*/ 	.word	0x00002900


	//   ....[7]....
        /*019c*/ 	.word	0x00002940


	//   ....[8]....
        /*01a0*/ 	.word	0x00002950


	//   ....[9]....
        /*01a4*/ 	.word	0x00002990


	//   ....[10]....
        /*01a8*/ 	.word	0x000029a0


	//   ....[11]....
        /*01ac*/ 	.word	0x000029e0


	//   ....[12]....
        /*01b0*/ 	.word	0x000029f0


	//   ....[13]....
        /*01b4*/ 	.word	0x00002a30


	//   ....[14]....
        /*01b8*/ 	.word	0x00002a40


	//   ....[15]....
        /*01bc*/ 	.word	0x00002af0


	//   ....[16]....
        /*01c0*/ 	.word	0x00002b00


	//   ....[17]....
        /*01c4*/ 	.word	0x00002b10


	//   ....[18]....
        /*01c8*/ 	.word	0x00002b20


	//   ....[19]....
        /*01cc*/ 	.word	0x00002fa0


	//   ....[20]....
        /*01d0*/ 	.word	0x00002fc0


	//   ....[21]....
        /*01d4*/ 	.word	0x00002fd0


	//   ....[22]....
        /*01d8*/ 	.word	0x00002fe0


	//   ....[23]....
        /*01dc*/ 	.word	0x00003030


	//   ....[24]....
        /*01e0*/ 	.word	0x00003050


	//   ....[25]....
        /*01e4*/ 	.word	0x000030a0


	//   ....[26]....
        /*01e8*/ 	.word	0x000030c0


	//   ....[27]....
        /*01ec*/ 	.word	0x00003110


	//   ....[28]....
        /*01f0*/ 	.word	0x00003130


	//   ....[29]....
        /*01f4*/ 	.word	0x00003180


	//   ....[30]....
        /*01f8*/ 	.word	0x000031a0


	//   ....[31]....
        /*01fc*/ 	.word	0x000031f0


	//   ....[32]....
        /*0200*/ 	.word	0x00003210


	//   ....[33]....
        /*0204*/ 	.word	0x00003220


	//   ....[34]....
        /*0208*/ 	.word	0x00003230


	//   ....[35]....
        /*020c*/ 	.word	0x00004430


	//   ....[36]....
        /*0210*/ 	.word	0x00004600


	//   ....[37]....
        /*0214*/ 	.word	0x000047d0


	//   ....[38]....
        /*0218*/ 	.word	0x000049a0


	//   ....[39]....
        /*021c*/ 	.word	0x00004ab0


	//   ....[40]....
        /*0220*/ 	.word	0x00004db0


	//   ....[41]....
        /*0224*/ 	.word	0x00005110


	//   ....[42]....
        /*0228*/ 	.word	0x00005210


	//   ....[43]....
        /*022c*/ 	.word	0x00005250


	//   ....[44]....
        /*0230*/ 	.word	0x000052b0


	//   ....[45]....
        /*0234*/ 	.word	0x00005310


	//   ....[46]....
        /*0238*/ 	.word	0x00005330


	//   ....[47]....
        /*023c*/ 	.word	0x000054a0


	//   ....[48]....
        /*0240*/ 	.word	0x000054e0


	//   ....[49]....
        /*0244*/ 	.word	0x00005540


	//   ....[50]....
        /*0248*/ 	.word	0x00005590


	//   ....[51]....
        /*024c*/ 	.word	0x000055b0


	//   ....[52]....
        /*0250*/ 	.word	0x000058b0


	//   ....[53]....
        /*0254*/ 	.word	0x00005900


	//   ....[54]....
        /*0258*/ 	.word	0x00005990


	//   ....[55]....
        /*025c*/ 	.word	0x000059e0


	//   ....[56]....
        /*0260*/ 	.word	0x00005a60


	//   ....[57]....
        /*0264*/ 	.word	0x00005ab0


	//   ....[58]....
        /*0268*/ 	.word	0x00005b30


	//   ....[59]....
        /*026c*/ 	.word	0x00005b80


	//   ....[60]....
        /*0270*/ 	.word	0x00005c00


	//   ....[61]....
        /*0274*/ 	.word	0x00005c50


	//   ....[62]....
        /*0278*/ 	.word	0x00005ce0


	//   ....[63]....
        /*027c*/ 	.word	0x00005d80


	//   ....[64]....
        /*0280*/ 	.word	0x00005e20


	//   ....[65]....
        /*0284*/ 	.word	0x00005ee0


	//   ....[66]....
        /*0288*/ 	.word	0x00005f10


	//   ....[67]....
        /*028c*/ 	.word	0x00005f70


	//   ....[68]....
        /*0290*/ 	.word	0x00006030


	//   ....[69]....
        /*0294*/ 	.word	0x00006080


	//   ....[70]....
        /*0298*/ 	.word	0x00006130


	//   ....[71]....
        /*029c*/ 	.word	0x00006180


	//   ....[72]....
        /*02a0*/ 	.word	0x00006230


	//   ....[73]....
        /*02a4*/ 	.word	0x00006280


	//   ....[74]....
        /*02a8*/ 	.word	0x00006330


	//   ....[75]....
        /*02ac*/ 	.word	0x00006380


	//   ....[76]....
        /*02b0*/ 	.word	0x00006430


	//   ....[77]....
        /*02b4*/ 	.word	0x00006480


	//   ....[78]....
        /*02b8*/ 	.word	0x00006530


	//   ....[79]....
        /*02bc*/ 	.word	0x00006590


	//   ....[80]....
        /*02c0*/ 	.word	0x000065c0


	//   ....[81]....
        /*02c4*/ 	.word	0x00006640


	//   ....[82]....
        /*02c8*/ 	.word	0x00006680


	//   ....[83]....
        /*02cc*/ 	.word	0x000066d0


	//----- nvinfo : EIATTR_VRC_CTA_INIT_COUNT
	.align		4
.L_2203:
        /*02d0*/ 	.byte	0x02, 0x4a
	.zero		1
	.zero		1


	//----- nvinfo : EIATTR_EXIT_INSTR_OFFSETS
	.align		4
        /*02d4*/ 	.byte	0x04, 0x1c
        /*02d6*/ 	.short	(.L_2205 - .L_2204)


	//   ....[0]....
.L_2204:
        /*02d8*/ 	.word	0x000056c0


	//   ....[1]....
        /*02dc*/ 	.word	0x00005850


	//----- nvinfo : EIATTR_MAX_THREADS
	.align		4
.L_2205:
        /*02e0*/ 	.byte	0x04, 0x05
        /*02e2*/ 	.short	(.L_2207 - .L_2206)
.L_2206:
        /*02e4*/ 	.word	0x00000040
        /*02e8*/ 	.word	0x00000001
        /*02ec*/ 	.word	0x00000001


	//----- nvinfo : EIATTR_CRS_STACK_SIZE
	.align		4
.L_2207:
        /*02f0*/ 	.byte	0x04, 0x1e
        /*02f2*/ 	.short	(.L_2209 - .L_2208)
.L_2208:
        /*02f4*/ 	.word	0x00000000


	//----- nvinfo : EIATTR_CBANK_PARAM_SIZE
	.align		4
.L_2209:
        /*02f8*/ 	.byte	0x03, 0x19
        /*02fa*/ 	.short	0x01f0


	//----- nvinfo : EIATTR_PARAM_CBANK
	.align		4
        /*02fc*/ 	.byte	0x04, 0x0a
        /*02fe*/ 	.short	(.L_2211 - .L_2210)
	.align		4
.L_2210:
        /*0300*/ 	.word	index@(.nv.constant0._Z25selective_scan_bwd_kernelI32Selective_Scan_bwd_kernel_traitsILi64ELi16ELb1ELb1ELb1ELb0ELb0EN3c108BFloat16EfEEv12SSMParamsBwd)
        /*0304*/ 	.short	0x0380
        /*0306*/ 	.short	0x01f0


	//----- nvinfo : EIATTR_SW_WAR
	.align		4
.L_2211:
        /*0308*/ 	.byte	0x04, 0x36
        /*030a*/ 	.short	(.L_2213 - .L_2212)
.L_2212:
        /*030c*/ 	.word	0x00000008
.L_2213:


//--------------------- .nv.info._Z25selective_scan_bwd_kernelI32Selective_Scan_bwd_kernel_traitsILi64ELi16ELb1ELb1ELb1ELb0ELb1EN3c108BFloat16EfEEv12SSMParamsBwd --------------------------
	.section	.nv.info._Z25selective_scan_bwd_kernelI32Selective_Scan_bwd_kernel_traitsILi64ELi16ELb1ELb1ELb1ELb0ELb1EN3c108BFloat16EfEEv12SSMParamsBwd,"",@"SHT_CUDA_INFO"
	.sectionflags	@""
	.align	4


	//----- nvinfo : EIATTR_CUDA_API_VERSION
	.align		4
        /*0000*/ 	.byte	0x04, 0x37
        /*0002*/ 	.short	(.L_2215 - .L_2214)
.L_2214:
        /*0004*/ 	.word	0x00000082


	//----- nvinfo : EIATTR_KPARAM_INFO
	.align		4
.L_2215:
        /*0008*/ 	.byte	0x04, 0x17
        /*000a*/ 	.short	(.L_2217 - .L_2216)
.L_2216:
        /*000c*/ 	.word	0x00000000
        /*0010*/ 	.short	0x0000
        /*0012*/ 	.short	0x0000
        /*0014*/ 	.byte	0x00, 0xf0, 0xc1, 0x07


	//----- nvinfo : EIATTR_SPARSE_MMA_MASK
	.align		4
.L_2217:
        /*0018*/ 	.byte	0x03, 0x50
        /*001a*/ 	.short	0x0000


	//----- nvinfo : EIATTR_MAXREG_COUNT
	.align		4
        /*001c*/ 	.byte	0x03, 0x1b
        /*001e*/ 	.short	0x00ff


	//----- nvinfo : EIATTR_NUM_BARRIERS
	.align		4
        /*0020*/ 	.byte	0x02, 0x4c
        /*0022*/ 	.byte	0x01
	.zero		1


	//----- nvinfo : EIATTR_MERCURY_ISA_VERSION
	.align		4
        /*0024*/ 	.byte	0x03, 0x5f
        /*0026*/ 	.short	0x0101


	//----- nvinfo : EIATTR_COOP_GROUP_MASK_REGIDS
	.align		4
        /*0028*/ 	.byte	0x04, 0x29
        /*002a*/ 	.short	(.L_2219 - .L_2218)


	//   ....[0]....
.L_2218:
        /*002c*/ 	.word	0xffffffff


	//   ....[1]....
        /*0030*/ 	.word	0xffffffff


	//   ....[2]....
        /*0034*/ 	.word	0xffffffff


	//   ....[3]....
        /*0038*/ 	.word	0xffffffff


	//   ....[4]....
        /*003c*/ 	.word	0xffffffff


	//   ....[5]....
        /*0040*/ 	.word	0xffffffff


	//   ....[6]....
        /*0044*/ 	.word	0xffffffff


	//   ....[7]....
        /*0048*/ 	.word	0xffffffff


	//   ....[8]....
        /*004c*/ 	.word	0xffffffff


	//   ....[9]....
        /*0050*/ 	.word	0xffffffff


	//   ....[10]....
        /*0054*/ 	.word	0xffffffff


	//   ....[11]....
        /*0058*/ 	.word	0xffffffff


	//   ....[12]....
        /*005c*/ 	.word	0xffffffff


	//   ....[13]....
        /*0060*/ 	.word	0xffffffff


	//   ....[14]....
        /*0064*/ 	.word	0xffffffff


	//   ....[15]....
        /*0068*/ 	.word	0xffffffff


	//   ....[16]....
        /*006c*/ 	.word	0xffffffff


	//   ....[17]....
        /*0070*/ 	.word	0xffffffff


	//   ....[18]....
        /*0074*/ 	.word	0xffffffff


	//   ....[19]....
        /*0078*/ 	.word	0xffffffff


	//   ....[20]....
        /*007c*/ 	.word	0xffffffff


	//   ....[21]....
        /*0080*/ 	.word	0xffffffff


	//   ....[22]....
        /*0084*/ 	.word	0xffffffff


	//   ....[23]....
        /*0088*/ 	.word	0xffffffff


	//   ....[24]....
        /*008c*/ 	.word	0xffffffff


	//   ....[25]....
        /*0090*/ 	.word	0xffffffff


	//   ....[26]....
        /*0094*/ 	.word	0xffffffff


	//   ....[27]....
        /*0098*/ 	.word	0xffffffff


	//   ....[28]....
        /*009c*/ 	.word	0xffffffff


	//   ....[29]....
        /*00a0*/ 	.word	0xffffffff


	//   ....[30]....
        /*00a4*/ 	.word	0xffffffff


	//   ....[31]....
        /*00a8*/ 	.word	0xffffffff


	//   ....[32]....
        /*00ac*/ 	.word	0xffffffff


	//   ....[33]....
        /*00b0*/ 	.word	0xffffffff


	//   ....[34]....
        /*00b4*/ 	.word	0xffffffff


	//   ....[35]....
        /*00b8*/ 	.word	0xffffffff


	//   ....[36]....
        /*00bc*/ 	.word	0xffffffff


	//   ....[37]....
        /*00c0*/ 	.word	0xffffffff


	//   ....[38]....
        /*00c4*/ 	.word	0xffffffff


	//   ....[39]....
        /*00c8*/ 	.word	0xffffffff


	//   ....[40]....
        /*00cc*/ 	.word	0xffffffff


	//   ....[41]....
        /*00d0*/ 	.word	0xffffffff


	//   ....[42]....
        /*00d4*/ 	.word	0xffffffff


	//   ....[43]....
        /*00d8*/ 	.word	0xffffffff


	//   ....[44]....
        /*00dc*/ 	.word	0xffffffff


	//   ....[45]....
        /*00e0*/ 	.word	0xffffffff


	//   ....[46]....
        /*00e4*/ 	.word	0xffffffff


	//   ....[47]....
        /*00e8*/ 	.word	0xffffffff


	//   ....[48]....
        /*00ec*/ 	.word	0xffffffff


	//   ....[49]....
        /*00f0*/ 	.word	0xffffffff


	//   ....[50]....
        /*00f4*/ 	.word	0xffffffff


	//   ....[51]....
        /*00f8*/ 	.word	0xffffffff


	//   ....[52]....
        /*00fc*/ 	.word	0xffffffff


	//   ....[53]....
        /*0100*/ 	.word	0xffffffff


	//   ....[54]....
        /*0104*/ 	.word	0xffffffff


	//   ....[55]....
        /*0108*/ 	.word	0xffffffff


	//   ....[56]....
        /*010c*/ 	.word	0x05000006


	//   ....[57]....
        /*0110*/ 	.word	0x05000006


	//   ....[58]....
        /*0114*/ 	.word	0x05000006


	//   ....[59]....
        /*0118*/ 	.word	0x05000006


	//   ....[60]....
        /*011c*/ 	.word	0x05000006


	//   ....[61]....
        /*0120*/ 	.word	0x05000006


	//   ....[62]....
        /*0124*/ 	.word	0x05000006


	//   ....[63]....
        /*0128*/ 	.word	0x05000006


	//   ....[64]....
        /*012c*/ 	.word	0x05000006


	//   ....[65]....
        /*0130*/ 	.word	0x05000006


	//   ....[66]....
        /*0134*/ 	.word	0x05000006


	//   ....[67]....
        /*0138*/ 	.word	0x05000006


	//   ....[68]....
        /*013c*/ 	.word	0x05000006


	//   ....[69]....
        /*0140*/ 	.word	0x05000006


	//   ....[70]....
        /*0144*/ 	.word	0x05000006


	//   ....[71]....
        /*0148*/ 	.word	0x05000006


	//   ....[72]....
        /*014c*/ 	.word	0x05000006


	//   ....[73]....
        /*0150*/ 	.word	0x05000006


	//   ....[74]....
        /*0154*/ 	.word	0x05000006


	//   ....[75]....
        /*0158*/ 	.word	0x05000006


	//   ....[76]....
        /*015c*/ 	.word	0x05000006


	//   ....[77]....
        /*0160*/ 	.word	0x05000006


	//   ....[78]....
        /*0164*/ 	.word	0x05000006


	//   ....[79]....
        /*0168*/ 	.word	0x05000006


	//   ....[80]....
        /*016c*/ 	.word	0x05000006


	//   ....[81]....
        /*0170*/ 	.word	0x05000006


	//   ....[82]....
        /*0174*/ 	.word	0x05000006


	//   ....[83]....
        /*0178*/ 	.word	0x05000006


	//   ....[84]....
        /*017c*/ 	.word	0x05000006


	//   ....[85]....
        /*0180*/ 	.word	0x05000006


	//   ....[86]....
        /*0184*/ 	.word	0x05000006


	//   ....[87]....
        /*0188*/ 	.word	0x05000006


	//----- nvinfo : EIATTR_COOP_GROUP_INSTR_OFFSETS
	.align		4
.L_2219:
        /*018c*/ 	.byte	0x04, 0x28
        /*018e*/ 	.short	(.L_2221 - .L_2220)


	//   ....[0]....
.L_2220:
        /*0190*/ 	.word	0x00000ed0


	//   ....[1]....
        /*0194*/ 	.word	0x00000f60


	//   ....[2]....
        /*0198*/ 	.word	0x000010c0


	//   ....[3]....
        /*019c*/ 	.word	0x00001220


	//   ....[4]....
        /*01a0*/ 	.word	0x00001af0


	//   ....[5]....
        /*01a4*/ 	.word	0x00002500


	//   ....[6]....
        /*01a8*/ 	.word	0x000027e0


	//   ....[7]....
        /*01ac*/ 	.word	0x00003090


	//   ....[8]....
        /*01b0*/ 	.word	0x00003590


	//   ....[9]....
        /*01b4*/ 	.word	0x00003e50


	//   ....[10]....
        /*01b8*/ 	.word	0x00003e70


	//   ....[11]....
        /*01bc*/ 	.word	0x00003eb0


	//   ....[12]....
        /*01c0*/ 	.word	0x00003ec0


	//   ....[13]....
        /*01c4*/ 	.word	0x00003f00


	//   ....[14]....
        /*01c8*/ 	.word	0x00003f10


	//   ....[15]....
        /*01cc*/ 	.word	0x00003f50


	//   ....[16]....
        /*01d0*/ 	.word	0x00003f60


	//   ....[17]....
        /*01d4*/ 	.word	0x00003fa0


	//   ....[18]....
        /*01d8*/ 	.word	0x00003fb0


	//   ....[19]....
        /*01dc*/ 	.word	0x00004060


	//   ....[20]....
        /*01e0*/ 	.word	0x00004070


	//   ....[21]....
        /*01e4*/ 	.word	0x00004080


	//   ....[22]....
        /*01e8*/ 	.word	0x00004090


	//   ....[23]....
        /*01ec*/ 	.word	0x00004510


	//   ....[24]....
        /*01f0*/ 	.word	0x00004530


	//   ....[25]....
        /*01f4*/ 	.word	0x00004540


	//   ....[26]....
        /*01f8*/ 	.word	0x00004550


	//   ....[27]....
        /*01fc*/ 	.word	0x000045a0


	//   ....[28]....
        /*0200*/ 	.word	0x000045c0


	//   ....[29]....
        /*0204*/ 	.word	0x00004610


	//   ....[30]....
        /*0208*/ 	.word	0x00004630


	//   ....[31]....
        /*020c*/ 	.word	0x00004680


	//   ....[32]....
        /*0210*/ 	.word	0x000046a0


	//   ....[33]....
        /*0214*/ 	.word	0x000046f0


	//   ....[34]....
        /*0218*/ 	.word	0x00004710


	//   ....[35]....
        /*021c*/ 	.word	0x00004760


	//   ....[36]....
        /*0220*/ 	.word	0x00004780


	//   ....[37]....
        /*0224*/ 	.word	0x00004790


	//   ....[38]....
        /*0228*/ 	.word	0x000047a0


	//   ....[39]....
        /*022c*/ 	.word	0x00005980


	//   ....[40]....
        /*0230*/ 	.word	0x00005b50


	//   ....[41]....
        /*0234*/ 	.word	0x00005d10


	//   ....[42]....
        /*0238*/ 	.word	0x00005ee0


	//   ....[43]....
        /*023c*/ 	.word	0x00006050


	//   ....[44]....
        /*0240*/ 	.word	0x000062f0


	//   ....[45]....
        /*0244*/ 	.word	0x00006630


	//   ....[46]....
        /*0248*/ 	.word	0x00006730


	//   ....[47]....
        /*024c*/ 	.word	0x00006770


	//   ....[48]....
        /*0250*/ 	.word	0x000067d0


	//   ....[49]....
        /*0254*/ 	.word	0x00006830


	//   ....[50]....
        /*0258*/ 	.word	0x00006850


	//   ....[51]....
        /*025c*/ 	.word	0x000069c0


	//   ....[52]....
        /*0260*/ 	.word	0x000069f0


	//   ....[53]....
        /*0264*/ 	.word	0x00006a50


	//   ....[54]....
        /*0268*/ 	.word	0x00006ab0


	//   ....[55]....
        /*026c*/ 	.word	0x00006ad0


	//   ....[56]....
        /*0270*/ 	.word	0x00006dd0


	//   ....[57]....
        /*0274*/ 	.word	0x00006e20


	//   ....[58]....
        /*0278*/ 	.word	0x00006eb0


	//   ....[59]....
        /*027c*/ 	.word	0x00006f00


	//   ....[60]....
        /*0280*/ 	.word	0x00006f80


	//   ....[61]....
        /*0284*/ 	.word	0x00006fd0


	//   ....[62]....
        /*0288*/ 	.word	0x00007050


	//   ....[63]....
        /*028c*/ 	.word	0x000070a0


	//   ....[64]....
        /*0290*/ 	.word	0x00007120


	//   ....[65]....
        /*0294*/ 	.word	0x00007170


	//   ....[66]....
        /*0298*/ 	.word	0x00007200


	//   ....[67]....
        /*029c*/ 	.word	0x000072a0


	//   ....[68]....
        /*02a0*/ 	.word	0x00007340


	//   ....[69]....
        /*02a4*/ 	.word	0x00007400


	//   ....[70]....
        /*02a8*/ 	.word	0x00007430


	//   ....[71]....
        /*02ac*/ 	.word	0x00007490


	//   ....[72]....
        /*02b0*/ 	.word	0x00007550


	//   ....[73]....
        /*02b4*/ 	.word	0x000075a0


	//   ....[74]....
        /*02b8*/ 	.word	0x00007650


	//   ....[75]....
        /*02bc*/ 	.word	0x000076a0


	//   ....[76]....
        /*02c0*/ 	.word	0x00007750


	//   ....[77]....
        /*02c4*/ 	.word	0x000077a0


	//   ....[78]....
        /*02c8*/ 	.word	0x00007850


	//   ....[79]....
        /*02cc*/ 	.word	0x000078a0


	//   ....[80]....
        /*02d0*/ 	.word	0x00007950


	//   ....[81]....
        /*02d4*/ 	.word	0x000079a0


	//   ....[82]....
        /*02d8*/ 	.word	0x00007a50


	//   ....[83]....
        /*02dc*/ 	.word	0x00007ab0


	//   ....[84]....
        /*02e0*/ 	.word	0x00007ae0


	//   ....[85]....
        /*02e4*/ 	.word	0x00007b60


	//   ....[86]....
        /*02e8*/ 	.word	0x00007ba0


	//   ....[87]....
        /*02ec*/ 	.word	0x00007bf0


	//----- nvinfo : EIATTR_VRC_CTA_INIT_COUNT
	.align		4
.L_2221:
        /*02f0*/ 	.byte	0x02, 0x4a
	.zero		1
	.zero		1


	//----- nvinfo : EIATTR_EXIT_INSTR_OFFSETS
	.align		4
        /*02f4*/ 	.byte	0x04, 0x1c
        /*02f6*/ 	.short	(.L_2223 - .L_2222)


	//   ....[0]....
.L_2222:
        /*02f8*/ 	.word	0x00006be0


	//   ....[1]....
        /*02fc*/ 	.word	0x00006d70


	//----- nvinfo : EIATTR_MAX_THREADS
	.align		4
.L_2223:
        /*0300*/ 	.byte	0x04, 0x05
        /*0302*/ 	.short	(.L_2225 - .L_2224)
.L_2224:
        /*0304*/ 	.word	0x00000040
        /*0308*/ 	.word	0x00000001
        /*030c*/ 	.word	0x00000001


	//----- nvinfo : EIATTR_CRS_STACK_SIZE
	.align		4
.L_2225:
        /*0310*/ 	.byte	0x04, 0x1e
        /*0312*/ 	.short	(.L_2227 - .L_2226)
.L_2226:
        /*0314*/ 	.word	0x00000000


	//----- nvinfo : EIATTR_CBANK_PARAM_SIZE
	.align		4
.L_2227:
        /*0318*/ 	.byte	0x03, 0x19
        /*031a*/ 	.short	0x01f0


	//----- nvinfo : EIATTR_PARAM_CBANK
	.align		4
        /*031c*/ 	.byte	0x04, 0x0a
        /*031e*/ 	.short	(.L_2229 - .L_2228)
	.align		4
.L_2228:
        /*0320*/ 	.word	index@(.nv.constant0._Z25selective_scan_bwd_kernelI32Selective_Scan_bwd_kernel_traitsILi64ELi16ELb1ELb1ELb1ELb0ELb1EN3c108BFloat16EfEEv12SSMParamsBwd)
        /*0324*/ 	.short	0x0380
        /*0326*/ 	.short	0x01f0


	//----- nvinfo : EIATTR_SW_WAR
	.align		4
.L_2229:
        /*0328*/ 	.byte	0x04, 0x36
        /*032a*/ 	.short	(.L_2231 - .L_2230)
.L_2230:
        /*032c*/ 	.word	0x00000008
.L_2231:


//--------------------- .nv.info._Z25selective_scan_bwd_kernelI32Selective_Scan_bwd_kernel_traitsILi64ELi16ELb1ELb1ELb1ELb1ELb0EN3c108BFloat16EfEEv12SSMParamsBwd --------------------------
	.section	.nv.info._Z25selective_scan_bwd_kernelI32Selective_Scan_bwd_kernel_traitsILi64ELi16ELb1ELb1ELb1ELb1ELb0EN3c108BFloat16EfEEv12SSMParamsBwd,"",@"SHT_CUDA_INFO"
	.sectionflags	@""
	.align	4


	//----- nvinfo : EIATTR_CUDA_API_VERSION
	.align		4
        /*0000*/ 	.byte	0x04, 0x37
        /*0002*/ 	.short	(.L_2233 - .L_2232)
.L_2232:
        /*0004*/ 	.word	0x00000082


	//----- nvinfo : EIATTR_KPARAM_INFO
	.align		4
.L_2233:
        /*0008*/ 	.byte	0x04, 0x17
        /*000a*/ 	.short	(.L_2235 - .L_2234)
.L_2234:
        /*000c*/ 	.word	0x00000000
        /*0010*/ 	.short	0x0000
        /*0012*/ 	.short	0x0000
        /*0014*/ 	.byte	0x00, 0xf0, 0xc1, 0x07


	//----- nvinfo : EIATTR_SPARSE_MMA_MASK
	.align		4
.L_2235:
        /*0018*/ 	.byte	0x03, 0x50
        /*001a*/ 	.short	0x0000


	//----- nvinfo : EIATTR_MAXREG_COUNT
	.align		4
        /*001c*/ 	.byte	0x03, 0x1b
        /*001e*/ 	.short	0x00ff


	//----- nvinfo : EIATTR_NUM_BARRIERS
	.align		4
        /*0020*/ 	.byte	0x02, 0x4c
        /*0022*/ 	.byte	0x01
	.zero		1


	//----- nvinfo : EIATTR_MERCURY_ISA_VERSION
	.align		4
        /*0024*/ 	.byte	0x03, 0x5f
        /*0026*/ 	.short	0x0101


	//----- nvinfo : EIATTR_COOP_GROUP_MASK_REGIDS
	.align		4
        /*0028*/ 	.byte	0x04, 0x29
        /*002a*/ 	.short	(.L_2237 - .L_2236)


	//   ....[0]....
.L_2236:
        /*002c*/ 	.word	0xffffffff


	//   ....[1]....
        /*0030*/ 	.word	0xffffffff


	//   ....[2]....
        /*0034*/ 	.word	0xffffffff


	//   ....[3]....
        /*0038*/ 	.word	0xffffffff


	//   ....[4]....
        /*003c*/ 	.word	0xffffffff


	//   ....[5]....
        /*0040*/ 	.word	0xffffffff


	//   ....[6]....
        /*0044*/ 	.word	0xffffffff


	//   ....[7]....
        /*0048*/ 	.word	0xffffffff


	//   ....[8]....
        /*004c*/ 	.word	0xffffffff


	//   ....[9]....
        /*0050*/ 	.word	0xffffffff


	//   ....[10]....
        /*0054*/ 	.word	0xffffffff


	//   ....[11]....
        /*0058*/ 	.word	0xffffffff


	//   ....[12]....
        /*005c*/ 	.word	0xffffffff


	//   ....[13]....
        /*0060*/ 	.word	0xffffffff


	//   ....[14]....
        /*0064*/ 	.word	0xffffffff


	//   ....[15]....
        /*0068*/ 	.word	0xffffffff


	//   ....[16]....
        /*006c*/ 	.word	0xffffffff


	//   ....[17]....
        /*0070*/ 	.word	0xffffffff


	//   ....[18]....
        /*0074*/ 	.word	0xffffffff


	//   ....[19]....
        /*0078*/ 	.word	0xffffffff


	//   ....[20]....
        /*007c*/ 	.word	0xffffffff


	//   ....[21]....
        /*0080*/ 	.word	0xffffffff


	//   ....[22]....
        /*0084*/ 	.word	0xffffffff


	//   ....[23]....
        /*0088*/ 	.word	0xffffffff


	//   ....[24]....
        /*008c*/ 	.word	0xffffffff


	//   ....[25]....
        /*0090*/ 	.word	0xffffffff


	//   ....[26]....
        /*0094*/ 	.word	0xffffffff


	//   ....[27]....
        /*0098*/ 	.word	0xffffffff


	//   ....[28]....
        /*009c*/ 	.word	0xffffffff


	//   ....[29]....
        /*00a0*/ 	.word	0xffffffff


	//   ....[30]....
        /*00a4*/ 	.word	0xffffffff


	//   ....[31]....
        /*00a8*/ 	.word	0xffffffff


	//   ....[32]....
        /*00ac*/ 	.word	0xffffffff


	//   ....[33]....
        /*00b0*/ 	.word	0xffffffff


	//   ....[34]....
        /*00b4*/ 	.word	0xffffffff


	//   ....[35]....
        /*00b8*/ 	.word	0xffffffff


	//   ....[36]....
        /*00bc*/ 	.word	0xffffffff


	//   ....[37]....
        /*00c0*/ 	.word	0xffffffff


	//   ....[38]....
        /*00c4*/ 	.word	0xffffffff


	//   ....[39]....
        /*00c8*/ 	.word	0xffffffff


	//   ....[40]....
        /*00cc*/ 	.word	0xffffffff


	//   ....[41]....
        /*00d0*/ 	.word	0xffffffff


	//   ....[42]....
        /*00d4*/ 	.word	0xffffffff


	//   ....[43]....
        /*00d8*/ 	.word	0xffffffff


	//   ....[44]....
        /*00dc*/ 	.word	0xffffffff


	//   ....[45]....
        /*00e0*/ 	.word	0xffffffff


	//   ....[46]....
        /*00e4*/ 	.word	0xffffffff


	//   ....[47]....
        /*00e8*/ 	.word	0xffffffff


	//   ....[48]....
        /*00ec*/ 	.word	0xffffffff


	//   ....[49]....
        /*00f0*/ 	.word	0xffffffff


	//   ....[50]....
        /*00f4*/ 	.word	0xffffffff


	//   ....[51]....
        /*00f8*/ 	.word	0xffffffff


	//   ....[52]....
        /*00fc*/ 	.word	0xffffffff


	//   ....[53]....
        /*0100*/ 	.word	0x05000006


	//   ....[54]....
        /*0104*/ 	.word	0x05000006


	//   ....[55]....
        /*0108*/ 	.word	0x05000006


	//   ....[56]....
        /*010c*/ 	.word	0x05000006


	//   ....[57]....
        /*0110*/ 	.word	0x05000006


	//   ....[58]....
        /*0114*/ 	.word	0x05000006


	//   ....[59]....
        /*0118*/ 	.word	0x05000006


	//   ....[60]....
        /*011c*/ 	.word	0x05000006


	//   ....[61]....
        /*0120*/ 	.word	0x05000006


	//   ....[62]....
        /*0124*/ 	.word	0x05000006


	//   ....[63]....
        /*0128*/ 	.word	0x05000006


	//   ....[64]....
        /*012c*/ 	.word	0x05000006


	//   ....[65]....
        /*0130*/ 	.word	0x05000006


	//   ....[66]....
        /*0134*/ 	.word	0x05000006


	//   ....[67]....
        /*0138*/ 	.word	0x05000006


	//   ....[68]....
        /*013c*/ 	.word	0x05000006


	//   ....[69]....
        /*0140*/ 	.word	0x05000006


	//   ....[70]....
        /*0144*/ 	.word	0x05000006


	//   ....[71]....
        /*0148*/ 	.word	0x05000006


	//   ....[72]....
        /*014c*/ 	.word	0x05000006


	//   ....[73]....
        /*0150*/ 	.word	0x05000006


	//   ....[74]....
        /*0154*/ 	.word	0x05000006


	//   ....[75]....
        /*0158*/ 	.word	0x05000006


	//   ....[76]....
        /*015c*/ 	.word	0x05000006


	//   ....[77]....
        /*0160*/ 	.word	0x05000006


	//   ....[78]....
        /*0164*/ 	.word	0x05000006


	//   ....[79]....
        /*0168*/ 	.word	0x05000006


	//   ....[80]....
        /*016c*/ 	.word	0x05000006


	//   ....[81]....
        /*0170*/ 	.word	0x05000006


	//   ....[82]....
        /*0174*/ 	.word	0x05000006


	//   ....[83]....
        /*0178*/ 	.word	0x05000006


	//   ....[84]....
        /*017c*/ 	.word	0x05000006


	//----- nvinfo : EIATTR_COOP_GROUP_INSTR_OFFSETS
	.align		4
.L_2237:
        /*0180*/ 	.byte	0x04, 0x28
        /*0182*/ 	.short	(.L_2239 - .L_2238)


	//   ....[0]....
.L_2238:
        /*0184*/ 	.word	0x00000e70


	//   ....[1]....
        /*0188*/ 	.word	0x00000f20


	//   ....[2]....
        /*018c*/ 	.word	0x00001280


	//   ....[3]....
        /*0190*/ 	.word	0x00003cf0


	//   ....[4]....
        /*0194*/ 	.word	0x000041a0


	//   ....[5]....
        /*0198*/ 	.word	0x00004ac0


	//   ....[6]....
        /*019c*/ 	.word	0x00004ae0


	//   ....[7]....
        /*01a0*/ 	.word	0x00004b20


	//   ....[8]....
        /*01a4*/ 	.word	0x00004b30


	//   ....[9]....
        /*01a8*/ 	.word	0x00004b70


	//   ....[10]....
        /*01ac*/ 	.word	0x00004b80


	//   ....[11]....
        /*01b0*/ 	.word	0x00004bc0


	//   ....[12]....
        /*01b4*/ 	.word	0x00004bd0


	//   ....[13]....
        /*01b8*/ 	.word	0x00004c10


	//   ....[14]....
        /*01bc*/ 	.word	0x00004c20


	//   ....[15]....
        /*01c0*/ 	.word	0x00004cd0


	//   ....[16]....
        /*01c4*/ 	.word	0x00004ce0


	//   ....[17]....
        /*01c8*/ 	.word	0x00004cf0


	//   ....[18]....
        /*01cc*/ 	.word	0x00004d00


	//   ....[19]....
        /*01d0*/ 	.word	0x00005180


	//   ....[20]....
        /*01d4*/ 	.word	0x000051a0


	//   ....[21]....
        /*01d8*/ 	.word	0x000051b0


	//   ....[22]....
        /*01dc*/ 	.word	0x000051c0


	//   ....[23]....
        /*01e0*/ 	.word	0x00005210


	//   ....[24]....
        /*01e4*/ 	.word	0x00005230


	//   ....[25]....
        /*01e8*/ 	.word	0x00005280


	//   ....[26]....
        /*01ec*/ 	.word	0x000052a0


	//   ....[27]....
        /*01f0*/ 	.word	0x000052f0


	//   ....[28]....
        /*01f4*/ 	.word	0x00005310


	//   ....[29]....
        /*01f8*/ 	.word	0x00005360


	//   ....[30]....
        /*01fc*/ 	.word	0x00005380


	//   ....[31]....
        /*0200*/ 	.word	0x000053d0


	//   ....[32]....
        /*0204*/ 	.word	0x000053f0


	//   ....[33]....
        /*0208*/ 	.word	0x00005400


	//   ....[34]....
        /*020c*/ 	.word	0x00005410


	//   ....[35]....
        /*0210*/ 	.word	0x00006630


	//   ....[36]....
        /*0214*/ 	.word	0x00006800


	//   ....[37]....
        /*0218*/ 	.word	0x000069d0


	//   ....[38]....
        /*021c*/ 	.word	0x00006ba0


	//   ....[39]....
        /*0220*/ 	.word	0x00006d10


	//   ....[40]....
        /*0224*/ 	.word	0x00006fd0


	//   ....[41]....
        /*0228*/ 	.word	0x00007820


	//   ....[42]....
        /*022c*/ 	.word	0x00007bd0


	//   ....[43]....
        /*0230*/ 	.word	0x00007d60


	//   ....[44]....
        /*0234*/ 	.word	0x00007da0


	//   ....[45]....
        /*0238*/ 	.word	0x00007e00


	//   ....[46]....
        /*023c*/ 	.word	0x00007e60


	//   ....[47]....
        /*0240*/ 	.word	0x00007e80


	//   ....[48]....
        /*0244*/ 	.word	0x00007ff0


	//   ....[49]....
        /*0248*/ 	.word	0x00008020


	//   ....[50]....
        /*024c*/ 	.word	0x00008080


	//   ....[51]....
        /*0250*/ 	.word	0x000080e0


	//   ....[52]....
        /*0254*/ 	.word	0x00008100


	//   ....[53]....
        /*0258*/ 	.word	0x00008400


	//   ....[54]....
        /*025c*/ 	.word	0x00008450


	//   ....[55]....
        /*0260*/ 	.word	0x000084e0


	//   ....[56]....
        /*0264*/ 	.word	0x00008530


	//   ....[57]....
        /*0268*/ 	.word	0x000085b0


	//   ....[58]....
        /*026c*/ 	.word	0x00008600


	//   ....[59]....
        /*0270*/ 	.word	0x00008680


	//   ....[60]....
        /*0274*/ 	.word	0x000086d0


	//   ....[61]....
        /*0278*/ 	.word	0x00008750


	//   ....[62]....
        /*027c*/ 	.word	0x000087a0


	//   ....[63]....
        /*0280*/ 	.word	0x00008830


	//   ....[64]....
        /*0284*/ 	.word	0x000088d0


	//   ....[65]....
        /*0288*/ 	.word	0x00008970


	//   ....[66]....
        /*028c*/ 	.word	0x00008a30


	//   ....[67]....
        /*0290*/ 	.word	0x00008a60


	//   ....[68]....
        /*0294*/ 	.word	0x00008ac0


	//   ....[69]....
        /*0298*/ 	.word	0x00008b80


	//   ....[70]....
        /*029c*/ 	.word	0x00008bd0


	//   ....[71]....
        /*02a0*/ 	.word	0x00008c80


	//   ....[72]....
        /*02a4*/ 	.word	0x00008cd0


	//   ....[73]....
        /*02a8*/ 	.word	0x00008d80


	//   ....[74]....
        /*02ac*/ 	.word	0x00008dd0


	//   ....[75]....
        /*02b0*/ 	.word	0x00008e80


	//   ....[76]....
        /*02b4*/ 	.word	0x00008ed0


	//   ....[77]....
        /*02b8*/ 	.word	0x00008f80


	//   ....[78]....
        /*02bc*/ 	.word	0x00008fd0


	//   ....[79]....
        /*02c0*/ 	.word	0x00009080


	//   ....[80]....
        /*02c4*/ 	.word	0x000090e0


	//   ....[81]....
        /*02c8*/ 	.word	0x00009110


	//   ....[82]....
        /*02cc*/ 	.word	0x00009190


	//   ....[83]....
        /*02d0*/ 	.word	0x000091d0


	//   ....[84]....
        /*02d4*/ 	.word	0x00009220


	//----- nvinfo : EIATTR_VRC_CTA_INIT_COUNT
	.align		4
.L_2239:
        /*02d8*/ 	.byte	0x02, 0x4a
	.zero		1
	.zero		1


	//----- nvinfo : EIATTR_EXIT_INSTR_OFFSETS
	.align		4
        /*02dc*/ 	.byte	0x04, 0x1c
        /*02de*/ 	.short	(.L_2241 - .L_2240)


	//   ....[0]....
.L_2240:
        /*02e0*/ 	.word	0x00008210


	//   ....[1]....
        /*02e4*/ 	.word	0x000083a0


	//----- nvinfo : EIATTR_MAX_THREADS
	.align		4
.L_2241:
        /*02e8*/ 	.byte	0x04, 0x05
        /*02ea*/ 	.short	(.L_2243 - .L_2242)
.L_2242:
        /*02ec*/ 	.word	0x00000040
        /*02f0*/ 	.word	0x00000001
        /*02f4*/ 	.word	0x00000001


	//----- nvinfo : EIATTR_CRS_STACK_SIZE
	.align		4
.L_2243:
        /*02f8*/ 	.byte	0x04, 0x1e
        /*02fa*/ 	.short	(.L_2245 - .L_2244)
.L_2244:
        /*02fc*/ 	.word	0x00000000


	//----- nvinfo : EIATTR_CBANK_PARAM_SIZE
	.align		4
.L_2245:
        /*0300*/ 	.byte	0x03, 0x19
        /*0302*/ 	.short	0x01f0


	//----- nvinfo : EIATTR_PARAM_CBANK
	.align		4
        /*0304*/ 	.byte	0x04, 0x0a
        /*0306*/ 	.short	(.L_2247 - .L_2246)
	.align		4
.L_2246:
        /*0308*/ 	.word	index@(.nv.constant0._Z25selective_scan_bwd_kernelI32Selective_Scan_bwd_kernel_traitsILi64ELi16ELb1ELb1ELb1ELb1ELb0EN3c108BFloat16EfEEv12SSMParamsBwd)
        /*030c*/ 	.short	0x0380
        /*030e*/ 	.short	0x01f0


	//----- nvinfo : EIATTR_SW_WAR
	.align		4
.L_2247:
        /*0310*/ 	.byte	0x04, 0x36
        /*0312*/ 	.short	(.L_2249 - .L_2248)
.L_2248:
        /*0314*/ 	.word	0x00000008
.L_2249:


//--------------------- .nv.info._Z25selective_scan_bwd_kernelI32Selective_Scan_bwd_kernel_traitsILi64ELi16ELb1ELb1ELb1ELb1ELb1EN3c108BFloat16EfEEv12SSMParamsBwd --------------------------
	.section	.nv.info._Z25selective_scan_bwd_kernelI32Selective_Scan_bwd_kernel_traitsILi64ELi16ELb1ELb1ELb1ELb1ELb1EN3c108BFloat16EfEEv12SSMParamsBwd,"",@"SHT_CUDA_INFO"
	.sectionflags	@""
	.align	4


	//----- nvinfo : EIATTR_CUDA_API_VERSION
	.align		4
        /*0000*/ 	.byte	0x04, 0x37
        /*0002*/ 	.short	(.L_2251 - .L_2250)
.L_2250:
        /*0004*/ 	.word	0x00000082


	//----- nvinfo : EIATTR_KPARAM_INFO
	.align		4
.L_2251:
        /*0008*/ 	.byte	0x04, 0x17
        /*000a*/ 	.short	(.L_2253 - .L_2252)
.L_2252:
        /*000c*/ 	.word	0x00000000
        /*0010*/ 	.short	0x0000
        /*0012*/ 	.short	0x0000
        /*0014*/ 	.byte	0x00, 0xf0, 0xc1, 0x07


	//----- nvinfo : EIATTR_SPARSE_MMA_MASK
	.align		4
.L_2253:
        /*0018*/ 	.byte	0x03, 0x50
        /*001a*/ 	.short	0x0000


	//----- nvinfo : EIATTR_MAXREG_COUNT
	.align		4
        /*001c*/ 	.byte	0x03, 0x1b
        /*001e*/ 	.short	0x00ff


	//----- nvinfo : EIATTR_NUM_BARRIERS
	.align		4
        /*0020*/ 	.byte	0x02, 0x4c
        /*0022*/ 	.byte	0x01
	.zero		1


	//----- nvinfo : EIATTR_MERCURY_ISA_VERSION
	.align		4
        /*0024*/ 	.byte	0x03, 0x5f
        /*0026*/ 	.short	0x0101


	//----- nvinfo : EIATTR_COOP_GROUP_MASK_REGIDS
	.align		4
        /*0028*/ 	.byte	0x04, 0x29
        /*002a*/ 	.short	(.L_2255 - .L_2254)


	//   ....[0]....
.L_2254:
        /*002c*/ 	.word	0xffffffff


	//   ....[1]....
        /*0030*/ 	.word	0xffffffff


	//   ....[2]....
        /*0034*/ 	.word	0xffffffff


	//   ....[3]....
        /*0038*/ 	.word	0xffffffff


	//   ....[4]....
        /*003c*/ 	.word	0xffffffff


	//   ....[5]....
        /*0040*/ 	.word	0xffffffff


	//   ....[6]....
        /*0044*/ 	.word	0xffffffff


	//   ....[7]....
        /*0048*/ 	.word	0xffffffff


	//   ....[8]....
        /*004c*/ 	.word	0xffffffff


	//   ....[9]....
        /*0050*/ 	.word	0xffffffff


	//   ....[10]....
        /*0054*/ 	.word	0xffffffff


	//   ....[11]....
        /*0058*/ 	.word	0xffffffff


	//   ....[12]....
        /*005c*/ 	.word	0xffffffff


	//   ....[13]....
        /*0060*/ 	.word	0xffffffff


	//   ....[14]....
        /*0064*/ 	.word	0xffffffff


	//   ....[15]....
        /*0068*/ 	.word	0xffffffff


	//   ....[16]....
        /*006c*/ 	.word	0xffffffff


	//   ....[17]....
        /*0070*/ 	.word	0xffffffff


	//   ....[18]....
        /*0074*/ 	.word	0xffffffff


	//   ....[19]....
        /*0078*/ 	.word	0xffffffff


	//   ....[20]....
        /*007c*/ 	.word	0xffffffff


	//   ....[21]....
        /*0080*/ 	.word	0xffffffff


	//   ....[22]....
        /*0084*/ 	.word	0xffffffff


	//   ....[23]....
        /*0088*/ 	.word	0xffffffff


	//   ....[24]....
        /*008c*/ 	.word	0xffffffff


	//   ....[25]....
        /*0090*/ 	.word	0xffffffff


	//   ....[26]....
        /*0094*/ 	.word	0xffffffff


	//   ....[27]....
        /*0098*/ 	.word	0xffffffff


	//   ....[28]....
        /*009c*/ 	.word	0xffffffff


	//   ....[29]....
        /*00a0*/ 	.word	0xffffffff


	//   ....[30]....
        /*00a4*/ 	.word	0xffffffff


	//   ....[31]....
        /*00a8*/ 	.word	0xffffffff


	//   ....[32]....
        /*00ac*/ 	.word	0xffffffff


	//   ....[33]....
        /*00b0*/ 	.word	0xffffffff


	//   ....[34]....
        /*00b4*/ 	.word	0xffffffff


	//   ....[35]....
        /*00b8*/ 	.word	0xffffffff


	//   ....[36]....
        /*00bc*/ 	.word	0xffffffff


	//   ....[37]....
        /*00c0*/ 	.word	0xffffffff


	//   ....[38]....
        /*00c4*/ 	.word	0xffffffff


	//   ....[39]....
        /*00c8*/ 	.word	0xffffffff


	//   ....[40]....
        /*00cc*/ 	.word	0xffffffff


	//   ....[41]....
        /*00d0*/ 	.word	0xffffffff


	//   ....[42]....
        /*00d4*/ 	.word	0xffffffff


	//   ....[43]....
        /*00d8*/ 	.word	0xffffffff


	//   ....[44]....
        /*00dc*/ 	.word	0xffffffff


	//   ....[45]....
        /*00e0*/ 	.word	0xffffffff


	//   ....[46]....
        /*00e4*/ 	.word	0xffffffff


	//   ....[47]....
        /*00e8*/ 	.word	0xffffffff


	//   ....[48]....
        /*00ec*/ 	.word	0xffffffff


	//   ....[49]....
        /*00f0*/ 	.word	0xffffffff


	//   ....[50]....
        /*00f4*/ 	.word	0xffffffff


	//   ....[51]....
        /*00f8*/ 	.word	0xffffffff


	//   ....[52]....
        /*00fc*/ 	.word	0xffffffff


	//   ....[53]....
        /*0100*/ 	.word	0xffffffff


	//   ....[54]....
        /*0104*/ 	.word	0xffffffff


	//   ....[55]....
        /*0108*/ 	.word	0xffffffff


	//   ....[56]....
        /*010c*/ 	.word	0xffffffff


	//   ....[57]....
        /*0110*/ 	.word	0x05000006


	//   ....[58]....
        /*0114*/ 	.word	0x05000006


	//   ....[59]....
        /*0118*/ 	.word	0x05000006


	//   ....[60]....
        /*011c*/ 	.word	0x05000006


	//   ....[61]....
        /*0120*/ 	.word	0x05000006


	//   ....[62]....
        /*0124*/ 	.word	0x05000006


	//   ....[63]....
        /*0128*/ 	.word	0x05000006


	//   ....[64]....
        /*012c*/ 	.word	0x05000006


	//   ....[65]....
        /*0130*/ 	.word	0x05000006


	//   ....[66]....
        /*0134*/ 	.word	0x05000006


	//   ....[67]....
        /*0138*/ 	.word	0x05000006


	//   ....[68]....
        /*013c*/ 	.word	0x05000006


	//   ....[69]....
        /*0140*/ 	.word	0x05000006


	//   ....[70]....
        /*0144*/ 	.word	0x05000006


	//   ....[71]....
        /*0148*/ 	.word	0x05000006


	//   ....[72]....
        /*014c*/ 	.word	0x05000006


	//   ....[73]....
        /*0150*/ 	.word	0x05000006


	//   ....[74]....
        /*0154*/ 	.word	0x05000006


	//   ....[75]....
        /*0158*/ 	.word	0x05000006


	//   ....[76]....
        /*015c*/ 	.word	0x05000006


	//   ....[77]....
        /*0160*/ 	.word	0x05000006


	//   ....[78]....
        /*0164*/ 	.word	0x05000006


	//   ....[79]....
        /*0168*/ 	.word	0x05000006


	//   ....[80]....
        /*016c*/ 	.word	0x05000006


	//   ....[81]....
        /*0170*/ 	.word	0x05000006


	//   ....[82]....
        /*0174*/ 	.word	0x05000006


	//   ....[83]....
        /*0178*/ 	.word	0x05000006


	//   ....[84]....
        /*017c*/ 	.word	0x05000006


	//   ....[85]....
        /*0180*/ 	.word	0x05000006


	//   ....[86]....
        /*0184*/ 	.word	0x05000006


	//   ....[87]....
        /*0188*/ 	.word	0x05000006


	//   ....[88]....
        /*018c*/ 	.word	0x05000006


	//----- nvinfo : EIATTR_COOP_GROUP_INSTR_OFFSETS
	.align		4
.L_2255:
        /*0190*/ 	.byte	0x04, 0x28
        /*0192*/ 	.short	(.L_2257 - .L_2256)


	//   ....[0]....
.L_2256:
        /*0194*/ 	.word	0x00000e60


	//   ....[1]....
        /*0198*/ 	.word	0x00000f10


	//   ....[2]....
        /*019c*/ 	.word	0x00001100


	//   ....[3]....
        /*01a0*/ 	.word	0x00003680


	//   ....[4]....
        /*01a4*/ 	.word	0x00003f30


	//   ....[5]....
        /*01a8*/ 	.word	0x000048b0


	//   ....[6]....
        /*01ac*/ 	.word	0x00004b60


	//   ....[7]....
        /*01b0*/ 	.word	0x00005230


	//   ....[8]....
        /*01b4*/ 	.word	0x00005730


	//   ....[9]....
        /*01b8*/ 	.word	0x00005ff0


	//   ....[10]....
        /*01bc*/ 	.word	0x00006010


	//   ....[11]....
        /*01c0*/ 	.word	0x00006050


	//   ....[12]....
        /*01c4*/ 	.word	0x00006060


	//   ....[13]....
        /*01c8*/ 	.word	0x000060a0


	//   ....[14]....
        /*01cc*/ 	.word	0x000060b0


	//   ....[15]....
        /*01d0*/ 	.word	0x000060f0


	//   ....[16]....
        /*01d4*/ 	.word	0x00006100


	//   ....[17]....
        /*01d8*/ 	.word	0x00006140


	//   ....[18]....
        /*01dc*/ 	.word	0x00006150


	//   ....[19]....
        /*01e0*/ 	.word	0x00006200


	//   ....[20]....
        /*01e4*/ 	.word	0x00006210


	//   ....[21]....
        /*01e8*/ 	.word	0x00006220


	//   ....[22]....
        /*01ec*/ 	.word	0x00006230


	//   ....[23]....
        /*01f0*/ 	.word	0x000066b0


	//   ....[24]....
        /*01f4*/ 	.word	0x000066d0


	//   ....[25]....
        /*01f8*/ 	.word	0x000066e0


	//   ....[26]....
        /*01fc*/ 	.word	0x000066f0


	//   ....[27]....
        /*0200*/ 	.word	0x00006740


	//   ....[28]....
        /*0204*/ 	.word	0x00006760


	//   ....[29]....
        /*0208*/ 	.word	0x000067b0


	//   ....[30]....
        /*020c*/ 	.word	0x000067d0


	//   ....[31]....
        /*0210*/ 	.word	0x00006820


	//   ....[32]....
        /*0214*/ 	.word	0x00006840


	//   ....[33]....
        /*0218*/ 	.word	0x00006890


	//   ....[34]....
        /*021c*/ 	.word	0x000068b0


	//   ....[35]....
        /*0220*/ 	.word	0x00006900


	//   ....[36]....
        /*0224*/ 	.word	0x00006920


	//   ....[37]....
        /*0228*/ 	.word	0x00006930


	//   ....[38]....
        /*022c*/ 	.word	0x00006940


	//   ....[39]....
        /*0230*/ 	.word	0x00007b30


	//   ....[40]....
        /*0234*/ 	.word	0x00007d00


	//   ....[41]....
        /*0238*/ 	.word	0x00007ed0


	//   ....[42]....
        /*023c*/ 	.word	0x000080a0


	//   ....[43]....
        /*0240*/ 	.word	0x00008200


	//   ....[44]....
        /*0244*/ 	.word	0x00008460


	//   ....[45]....
        /*0248*/ 	.word	0x00008cc0


	//   ....[46]....
        /*024c*/ 	.word	0x000090c0


	//   ....[47]....
        /*0250*/ 	.word	0x000091f0


	//   ....[48]....
        /*0254*/ 	.word	0x00009230


	//   ....[49]....
        /*0258*/ 	.word	0x00009290


	//   ....[50]....
        /*025c*/ 	.word	0x000092f0


	//   ....[51]....
        /*0260*/ 	.word	0x00009310


	//   ....[52]....
        /*0264*/ 	.word	0x00009480


	//   ....[53]....
        /*0268*/ 	.word	0x000094b0


	//   ....[54]....
        /*026c*/ 	.word	0x00009510


	//   ....[55]....
        /*0270*/ 	.word	0x00009570


	//   ....[56]....
        /*0274*/ 	.word	0x00009590


	//   ....[57]....
        /*0278*/ 	.word	0x00009890


	//   ....[58]....
        /*027c*/ 	.word	0x000098e0


	//   ....[59]....
        /*0280*/ 	.word	0x00009970


	//   ....[60]....
        /*0284*/ 	.word	0x000099c0


	//   ....[61]....
        /*0288*/ 	.word	0x00009a40


	//   ....[62]....
        /*028c*/ 	.word	0x00009a90


	//   ....[63]....
        /*0290*/ 	.word	0x00009b10


	//   ....[64]....
        /*0294*/ 	.word	0x00009b60


	//   ....[65]....
        /*0298*/ 	.word	0x00009be0


	//   ....[66]....
        /*029c*/ 	.word	0x00009c30


	//   ....[67]....
        /*02a0*/ 	.word	0x00009cc0


	//   ....[68]....
        /*02a4*/ 	.word	0x00009d60


	//   ....[69]....
        /*02a8*/ 	.word	0x00009e00


	//   ....[70]....
        /*02ac*/ 	.word	0x00009ec0


	//   ....[71]....
        /*02b0*/ 	.word	0x00009ef0


	//   ....[72]....
        /*02b4*/ 	.word	0x00009f50


	//   ....[73]....
        /*02b8*/ 	.word	0x0000a010


	//   ....[74]....
        /*02bc*/ 	.word	0x0000a060


	//   ....[75]....
        /*02c0*/ 	.word	0x0000a110


	//   ....[76]....
        /*02c4*/ 	.word	0x0000a160


	//   ....[77]....
        /*02c8*/ 	.word	0x0000a210


	//   ....[78]....
        /*02cc*/ 	.word	0x0000a260


	//   ....[79]....
        /*02d0*/ 	.word	0x0000a310


	//   ....[80]....
        /*02d4*/ 	.word	0x0000a360


	//   ....[81]....
        /*02d8*/ 	.word	0x0000a410


	//   ....[82]....
        /*02dc*/ 	.word	0x0000a460


	//   ....[83]....
        /*02e0*/ 	.word	0x0000a510


	//   ....[84]....
        /*02e4*/ 	.word	0x0000a570


	//   ....[85]....
        /*02e8*/ 	.word	0x0000a5a0


	//   ....[86]....
        /*02ec*/ 	.word	0x0000a620


	//   ....[87]....
        /*02f0*/ 	.word	0x0000a660


	//   ....[88]....
        /*02f4*/ 	.word	0x0000a6b0


	//----- nvinfo : EIATTR_VRC_CTA_INIT_COUNT
	.align		4
.L_2257:
        /*02f8*/ 	.byte	0x02, 0x4a
	.zero		1
	.zero		1


	//----- nvinfo : EIATTR_EXIT_INSTR_OFFSETS
	.align		4
        /*02fc*/ 	.byte	0x04, 0x1c
        /*02fe*/ 	.short	(.L_2259 - .L_2258)


	//   ....[0]....
.L_2258:
        /*0300*/ 	.word	0x000096a0


	//   ....[1]....
        /*0304*/ 	.word	0x00009830


	//----- nvinfo : EIATTR_MAX_THREADS
	.align		4
.L_2259:
        /*0308*/ 	.byte	0x04, 0x05
        /*030a*/ 	.short	(.L_2261 - .L_2260)
.L_2260:
        /*030c*/ 	.word	0x00000040
        /*0310*/ 	.word	0x00000001
        /*0314*/ 	.word	0x00000001


	//----- nvinfo : EIATTR_CRS_STACK_SIZE
	.align		4
.L_2261:
        /*0318*/ 	.byte	0x04, 0x1e
        /*031a*/ 	.short	(.L_2263 - .L_2262)
.L_2262:
        /*031c*/ 	.word	0x00000000


	//----- nvinfo : EIATTR_CBANK_PARAM_SIZE
	.align		4
.L_2263:
        /*0320*/ 	.byte	0x03, 0x19
        /*0322*/ 	.short	0x01f0


	//----- nvinfo : EIATTR_PARAM_CBANK
	.align		4
        /*0324*/ 	.byte	0x04, 0x0a
        /*0326*/ 	.short	(.L_2265 - .L_2264)
	.align		4
.L_2264:
        /*0328*/ 	.word	index@(.nv.constant0._Z25selective_scan_bwd_kernelI32Selective_Scan_bwd_kernel_traitsILi64ELi16ELb1ELb1ELb1ELb1ELb1EN3c108BFloat16EfEEv12SSMParamsBwd)
        /*032c*/ 	.short	0x0380
        /*032e*/ 	.short	0x01f0


	//----- nvinfo : EIATTR_SW_WAR
	.align		4
.L_2265:
        /*0330*/ 	.byte	0x04, 0x36
        /*0332*/ 	.short	(.L_2267 - .L_2266)
.L_2266:
        /*0334*/ 	.word	0x00000008
.L_2267:


//--------------------- .nv.info._Z25selective_scan_bwd_kernelI32Selective_Scan_bwd_kernel_traitsILi32ELi16ELb0ELb0ELb0ELb0ELb0EN3c108BFloat16EfEEv12SSMParamsBwd --------------------------
	.section	.nv.info._Z25selective_scan_bwd_kernelI32Selective_Scan_bwd_kernel_traitsILi32ELi16ELb0ELb0ELb0ELb0ELb0EN3c108BFloat16EfEEv12SSMParamsBwd,"",@"SHT_CUDA_INFO"
	.sectionflags	@""
	.align	4


	//----- nvinfo : EIATTR_CUDA_API_VERSION
	.align		4
        /*0000*/ 	.byte	0x04, 0x37
        /*0002*/ 	.short	(.L_2269 - .L_2268)
.L_2268:
        /*0004*/ 	.word	0x00000082


	//----- nvinfo : EIATTR_KPARAM_INFO
	.align		4
.L_2269:
        /*0008*/ 	.byte	0x04, 0x17
        /*000a*/ 	.short	(.L_2271 - .L_2270)
.L_2270:
        /*000c*/ 	.word	0x00000000
        /*0010*/ 	.short	0x0000
        /*0012*/ 	.short	0x0000
        /*0014*/ 	.byte	0x00, 0xf0, 0xc1, 0x07


	//----- nvinfo : EIATTR_SPARSE_MMA_MASK
	.align		4
.L_2271:
        /*0018*/ 	.byte	0x03, 0x50
        /*001a*/ 	.short	0x0000


	//----- nvinfo : EIATTR_MAXREG_COUNT
	.align		4
        /*001c*/ 	.byte	0x03, 0x1b
        /*001e*/ 	.short	0x00ff


	//----- nvinfo : EIATTR_NUM_BARRIERS
	.align		4
        /*0020*/ 	.byte	0x02, 0x4c
        /*0022*/ 	.byte	0x01
	.zero		1


	//----- nvinfo : EIATTR_MERCURY_ISA_VERSION
	.align		4
        /*0024*/ 	.byte	0x03, 0x5f
        /*0026*/ 	.short	0x0101


	//----- nvinfo : EIATTR_COOP_GROUP_MASK_REGIDS
	.align		4
        /*0028*/ 	.byte	0x04, 0x29
        /*002a*/ 	.short	(.L_2273 - .L_2272)


	//   ....[0]....
.L_2272:
        /*002c*/ 	.word	0xffffffff


	//   ....[1]....
        /*0030*/ 	.word	0xffffffff


	//   ....[2]....
        /*0034*/ 	.word	0xffffffff


	//   ....[3]....
        /*0038*/ 	.word	0xffffffff


	//   ....[4]....
        /*003c*/ 	.word	0xffffffff


	//   ....[5]....
        /*0040*/ 	.word	0xffffffff


	//   ....[6]....
        /*0044*/ 	.word	0xffffffff


	//   ....[7]....
        /*0048*/ 	.word	0xffffffff


	//   ....[8]....
        /*004c*/ 	.word	0xffffffff


	//   ....[9]....
        /*0050*/ 	.word	0xffffffff


	//   ....[10]....
        /*0054*/ 	.word	0xffffffff


	//   ....[11]....
        /*0058*/ 	.word	0xffffffff


	//   ....[12]....
        /*005c*/ 	.word	0xffffffff


	//   ....[13]....
        /*0060*/ 	.word	0xffffffff


	//   ....[14]....
        /*0064*/ 	.word	0xffffffff


	//   ....[15]....
        /*0068*/ 	.word	0xffffffff


	//   ....[16]....
        /*006c*/ 	.word	0xffffffff


	//   ....[17]....
        /*0070*/ 	.word	0xffffffff


	//   ....[18]....
        /*0074*/ 	.word	0xffffffff


	//   ....[19]....
        /*0078*/ 	.word	0xffffffff


	//   ....[20]....
        /*007c*/ 	.word	0xffffffff


	//   ....[21]....
        /*0080*/ 	.word	0xffffffff


	//   ....[22]....
        /*0084*/ 	.word	0xffffffff


	//   ....[23]....
        /*0088*/ 	.word	0xffffffff


	//   ....[24]....
        /*008c*/ 	.word	0xffffffff


	//   ....[25]....
        /*0090*/ 	.word	0xffffffff


	//   ....[26]....
        /*0094*/ 	.word	0xffffffff


	//   ....[27]....
        /*0098*/ 	.word	0xffffffff


	//   ....[28]....
        /*009c*/ 	.word	0xffffffff


	//   ....[29]....
        /*00a0*/ 	.word	0xffffffff


	//   ....[30]....
        /*00a4*/ 	.word	0xffffffff


	//   ....[31]....
        /*00a8*/ 	.word	0xffffffff


	//   ....[32]....
        /*00ac*/ 	.word	0xffffffff


	//   ....[33]....
        /*00b0*/ 	.word	0xffffffff


	//   ....[34]....
        /*00b4*/ 	.word	0xffffffff


	//   ....[35]....
        /*00b8*/ 	.word	0xffffffff


	//   ....[36]....
        /*00bc*/ 	.word	0xffffffff


	//   ....[37]....
        /*00c0*/ 	.word	0xffffffff


	//   ....[38]....
        /*00c4*/ 	.word	0xffffffff


	//   ....[39]....
        /*00c8*/ 	.word	0xffffffff


	//   ....[40]....
        /*00cc*/ 	.word	0xffffffff


	//   ....[41]....
        /*00d0*/ 	.word	0xffffffff


	//   ....[42]....
        /*00d4*/ 	.word	0xffffffff


	//   ....[43]....
        /*00d8*/ 	.word	0xffffffff


	//   ....[44]....
        /*00dc*/ 	.word	0xffffffff


	//   ....[45]....
        /*00e0*/ 	.word	0xffffffff


	//   ....[46]....
        /*00e4*/ 	.word	0xffffffff


	//   ....[47]....
        /*00e8*/ 	.word	0xffffffff


	//   ....[48]....
        /*00ec*/ 	.word	0xffffffff


	//   ....[49]....
        /*00f0*/ 	.word	0xffffffff


	//   ....[50]....
        /*00f4*/ 	.word	0xffffffff


	//   ....[51]....
        /*00f8*/ 	.word	0xffffffff


	//   ....[52]....
        /*00fc*/ 	.word	0xffffffff


	//----- nvinfo : EIATTR_COOP_GROUP_INSTR_OFFSETS
	.align		4
.L_2273:
        /*0100*/ 	.byte	0x04, 0x28
        /*0102*/ 	.short	(.L_2275 - .L_2274)


	//   ....[0]....
.L_2274:
        /*0104*/ 	.word	0x00001060


	//   ....[1]....
        /*0108*/ 	.word	0x00001540


	//   ....[2]....
        /*010c*/ 	.word	0x00001b10


	//   ....[3]....
        /*0110*/ 	.word	0x00002d30


	//   ....[4]....
        /*0114*/ 	.word	0x00002d50


	//   ....[5]....
        /*0118*/ 	.word	0x00002d80


	//   ....[6]....
        /*011c*/ 	.word	0x00002e00


	//   ....[7]....
        /*0120*/ 	.word	0x00002e20


	//   ....[8]....
        /*0124*/ 	.word	0x00002e40


	//   ....[9]....
        /*0128*/ 	.word	0x00002e60


	//   ....[10]....
        /*012c*/ 	.word	0x00002ea0


	//   ....[11]....
        /*0130*/ 	.word	0x00002ee0


	//   ....[12]....
        /*0134*/ 	.word	0x00002f00


	//   ....[13]....
        /*0138*/ 	.word	0x00002f20


	//   ....[14]....
        /*013c*/ 	.word	0x00002f50


	//   ....[15]....
        /*0140*/ 	.word	0x00002f90


	//   ....[16]....
        /*0144*/ 	.word	0x00002fd0


	//   ....[17]....
        /*0148*/ 	.word	0x00003010


	//   ....[18]....
        /*014c*/ 	.word	0x00003070


	//   ....[19]....
        /*0150*/ 	.word	0x00003080


	//   ....[20]....
        /*0154*/ 	.word	0x000030c0


	//   ....[21]....
        /*0158*/ 	.word	0x000030f0


	//   ....[22]....
        /*015c*/ 	.word	0x00003120


	//   ....[23]....
        /*0160*/ 	.word	0x00003130


	//   ....[24]....
        /*0164*/ 	.word	0x00003140


	//   ....[25]....
        /*0168*/ 	.word	0x00003160


	//   ....[26]....
        /*016c*/ 	.word	0x00003190


	//   ....[27]....
        /*0170*/ 	.word	0x000031c0


	//   ....[28]....
        /*0174*/ 	.word	0x000031f0


	//   ....[29]....
        /*0178*/ 	.word	0x00003200


	//   ....[30]....
        /*017c*/ 	.word	0x000033b0


	//   ....[31]....
        /*0180*/ 	.word	0x000038d0


	//   ....[32]....
        /*0184*/ 	.word	0x00003ab0


	//   ....[33]....
        /*0188*/ 	.word	0x00003b30


	//   ....[34]....
        /*018c*/ 	.word	0x00003c80


	//   ....[35]....
        /*0190*/ 	.word	0x00003d00


	//   ....[36]....
        /*0194*/ 	.word	0x00003dd0


	//   ....[37]....
        /*0198*/ 	.word	0x00003e00


	//   ....[38]....
        /*019c*/ 	.word	0x00003e20


	//   ....[39]....
        /*01a0*/ 	.word	0x00003e50


	//   ....[40]....
        /*01a4*/ 	.word	0x00003eb0


	//   ....[41]....
        /*01a8*/ 	.word	0x00004360


	//   ....[42]....
        /*01ac*/ 	.word	0x00004ab0


	//   ....[43]....
        /*01b0*/ 	.word	0x00004f60


	//   ....[44]....
        /*01b4*/ 	.word	0x00004fb0


	//   ....[45]....
        /*01b8*/ 	.word	0x00005000


	//   ....[46]....
        /*01bc*/ 	.word	0x00005030


	//   ....[47]....
        /*01c0*/ 	.word	0x00005050


	//   ....[48]....
        /*01c4*/ 	.word	0x00005120


	//   ....[49]....
        /*01c8*/ 	.word	0x00005160


	//   ....[50]....
        /*01cc*/ 	.word	0x000051b0


	//   ....[51]....
        /*01d0*/ 	.word	0x000051e0


	//   ....[52]....
        /*01d4*/ 	.word	0x00005200


	//----- nvinfo : EIATTR_VRC_CTA_INIT_COUNT
	.align		4
.L_2275:
        /*01d8*/ 	.byte	0x02, 0x4a
	.zero		1
	.zero		1


	//----- nvinfo : EIATTR_EXIT_INSTR_OFFSETS
	.align		4
        /*01dc*/ 	.byte	0x04, 0x1c
        /*01de*/ 	.short	(.L_2277 - .L_2276)


	//   ....[0]....
.L_2276:
        /*01e0*/ 	.word	0x000052a0


	//   ....[1]....
        /*01e4*/ 	.word	0x00005740


	//----- nvinfo : EIATTR_MAX_THREADS
	.align		4
.L_2277:
        /*01e8*/ 	.byte	0x04, 0x05
        /*01ea*/ 	.short	(.L_2279 - .L_2278)
.L_2278:
        /*01ec*/ 	.word	0x00000020
        /*01f0*/ 	.word	0x00000001
        /*01f4*/ 	.word	0x00000001


	//----- nvinfo : EIATTR_CRS_STACK_SIZE
	.align		4
.L_2279:
        /*01f8*/ 	.byte	0x04, 0x1e
        /*01fa*/ 	.short	(.L_2281 - .L_2280)
.L_2280:
        /*01fc*/ 	.word	0x00000000


	//----- nvinfo : EIATTR_CBANK_PARAM_SIZE
	.align		4
.L_2281:
        /*0200*/ 	.byte	0x03, 0x19
        /*0202*/ 	.short	0x01f0


	//----- nvinfo : EIATTR_PARAM_CBANK
	.align		4
        /*0204*/ 	.byte	0x04, 0x0a
        /*0206*/ 	.short	(.L_2283 - .L_2282)
	.align		4
.L_2282:
        /*0208*/ 	.word	index@(.nv.constant0._Z25selective_scan_bwd_kernelI32Selective_Scan_bwd_kernel_traitsILi32ELi16ELb0ELb0ELb0ELb0ELb0EN3c108BFloat16EfEEv12SSMParamsBwd)
        /*020c*/ 	.short	0x0380
        /*020e*/ 	.short	0x01f0


	//----- nvinfo : EIATTR_SW_WAR
	.align		4
.L_2283:
        /*0210*/ 	.byte	0x04, 0x36
        /*0212*/ 	.short	(.L_2285 - .L_2284)
.L_2284:
        /*0214*/ 	.word	0x00000008
.L_2285:


//--------------------- .nv.info._Z25selective_scan_bwd_kernelI32Selective_Scan_bwd_kernel_traitsILi32ELi16ELb0ELb0ELb0ELb0ELb1EN3c108BFloat16EfEEv12SSMParamsBwd --------------------------
	.section	.nv.info._Z25selective_scan_bwd_kernelI32Selective_Scan_bwd_kernel_traitsILi32ELi16ELb0ELb0ELb0ELb0ELb1EN3c108BFloat16EfEEv12SSMParamsBwd,"",@"SHT_CUDA_INFO"
	.sectionflags	@""
	.align	4


	//----- nvinfo : EIATTR_CUDA_API_VERSION
	.align		4
        /*0000*/ 	.byte	0x04, 0x37
        /*0002*/ 	.short	(.L_2287 - .L_2286)
.L_2286:
        /*0004*/ 	.word	0x00000082


	//----- nvinfo : EIATTR_KPARAM_INFO
	.align		4
.L_2287:
        /*0008*/ 	.byte	0x04, 0x17
        /*000a*/ 	.short	(.L_2289 - .L_2288)
.L_2288:
        /*000c*/ 	.word	0x00000000
        /*0010*/ 	.short	0x0000
        /*0012*/ 	.short	0x0000
        /*0014*/ 	.byte	0x00, 0xf0, 0xc1, 0x07


	//----- nvinfo : EIATTR_SPARSE_MMA_MASK
	.align		4
.L_2289:
        /*0018*/ 	.byte	0x03, 0x50
        /*001a*/ 	.short	0x0000


	//----- nvinfo : EIATTR_MAXREG_COUNT
	.align		4
        /*001c*/ 	.byte	0x03, 0x1b
        /*001e*/ 	.short	0x00ff


	//----- nvinfo : EIATTR_NUM_BARRIERS
	.align		4
        /*0020*/ 	.byte	0x02, 0x4c
        /*0022*/ 	.byte	0x01
	.zero		1


	//----- nvinfo : EIATTR_MERCURY_ISA_VERSION
	.align		4
        /*0024*/ 	.byte	0x03, 0x5f
        /*0026*/ 	.short	0x0101


	//----- nvinfo : EIATTR_COOP_GROUP_MASK_REGIDS
	.align		4
        /*0028*/ 	.byte	0x04, 0x29
        /*002a*/ 	.short	(.L_2291 - .L_2290)


	//   ....[0]....
.L_2290:
        /*002c*/ 	.word	0xffffffff


	//   ....[1]....
        /*0030*/ 	.word	0xffffffff


	//   ....[2]....
        /*0034*/ 	.word	0xffffffff


	//   ....[3]....
        /*0038*/ 	.word	0xffffffff


	//   ....[4]....
        /*003c*/ 	.word	0xffffffff


	//   ....[5]....
        /*0040*/ 	.word	0xffffffff


	//   ....[6]....
        /*0044*/ 	.word	0xffffffff


	//   ....[7]....
        /*0048*/ 	.word	0xffffffff


	//   ....[8]....
        /*004c*/ 	.word	0xffffffff


	//   ....[9]....
        /*0050*/ 	.word	0xffffffff


	//   ....[10]....
        /*0054*/ 	.word	0xffffffff


	//   ....[11]....
        /*0058*/ 	.word	0xffffffff


	//   ....[12]....
        /*005c*/ 	.word	0xffffffff


	//   ....[13]....
        /*0060*/ 	.word	0xffffffff


	//   ....[14]....
        /*0064*/ 	.word	0xffffffff


	//   ....[15]....
        /*0068*/ 	.word	0xffffffff


	//   ....[16]....
        /*006c*/ 	.word	0xffffffff


	//   ....[17]....
        /*0070*/ 	.word	0xffffffff


	//   ....[18]....
        /*0074*/ 	.word	0xffffffff


	//   ....[19]....
        /*0078*/ 	.word	0xffffffff


	//   ....[20]....
        /*007c*/ 	.word	0xffffffff


	//   ....[21]....
        /*0080*/ 	.word	0xffffffff


	//   ....[22]....
        /*0084*/ 	.word	0xffffffff


	//   ....[23]....
        /*0088*/ 	.word	0xffffffff


	//   ....[24]....
        /*008c*/ 	.word	0xffffffff


	//   ....[25]....
        /*0090*/ 	.word	0xffffffff


	//   ....[26]....
        /*0094*/ 	.word	0xffffffff


	//   ....[27]....
        /*0098*/ 	.word	0xffffffff


	//   ....[28]....
        /*009c*/ 	.word	0xffffffff


	//   ....[29]....
        /*00a0*/ 	.word	0xffffffff


	//   ....[30]....
        /*00a4*/ 	.word	0xffffffff


	//   ....[31]....
        /*00a8*/ 	.word	0xffffffff


	//   ....[32]....
        /*00ac*/ 	.word	0xffffffff


	//   ....[33]....
        /*00b0*/ 	.word	0xffffffff


	//   ....[34]....
        /*00b4*/ 	.word	0xffffffff


	//   ....[35]....
        /*00b8*/ 	.word	0xffffffff


	//   ....[36]....
        /*00bc*/ 	.word	0xffffffff


	//   ....[37]....
        /*00c0*/ 	.word	0xffffffff


	//   ....[38]....
        /*00c4*/ 	.word	0xffffffff


	//   ....[39]....
        /*00c8*/ 	.word	0xffffffff


	//   ....[40]....
        /*00cc*/ 	.word	0xffffffff


	//   ....[41]....
        /*00d0*/ 	.word	0xffffffff


	//   ....[42]....
        /*00d4*/ 	.word	0xffffffff


	//   ....[43]....
        /*00d8*/ 	.word	0xffffffff


	//   ....[44]....
        /*00dc*/ 	.word	0xffffffff


	//   ....[45]....
        /*00e0*/ 	.word	0xffffffff


	//   ....[46]....
        /*00e4*/ 	.word	0xffffffff


	//   ....[47]....
        /*00e8*/ 	.word	0xffffffff


	//   ....[48]....
        /*00ec*/ 	.word	0xffffffff


	//   ....[49]....
        /*00f0*/ 	.word	0xffffffff


	//   ....[50]....
        /*00f4*/ 	.word	0xffffffff


	//   ....[51]....
        /*00f8*/ 	.word	0xffffffff


	//   ....[52]....
        /*00fc*/ 	.word	0xffffffff


	//   ....[53]....
        /*0100*/ 	.word	0xffffffff


	//   ....[54]....
        /*0104*/ 	.word	0xffffffff


	//   ....[55]....
        /*0108*/ 	.word	0xffffffff


	//   ....[56]....
        /*010c*/ 	.word	0xffffffff


	//----- nvinfo : EIATTR_COOP_GROUP_INSTR_OFFSETS
	.align		4
.L_2291:
        /*0110*/ 	.byte	0x04, 0x28
        /*0112*/ 	.short	(.L_2293 - .L_2292)


	//   ....[0]....
.L_2292:
        /*0114*/ 	.word	0x00001240


	//   ....[1]....
        /*0118*/ 	.word	0x00001720


	//   ....[2]....
        /*011c*/ 	.word	0x00001c90


	//   ....[3]....
        /*0120*/ 	.word	0x000021f0


	//   ....[4]....
        /*0124*/ 	.word	0x00002920


	//   ....[5]....
        /*0128*/ 	.word	0x00003500


	//   ....[6]....
        /*012c*/ 	.word	0x00003ec0


	//   ....[7]....
        /*0130*/ 	.word	0x00005430


	//   ....[8]....
        /*0134*/ 	.word	0x00005470


	//   ....[9]....
        /*0138*/ 	.word	0x00005490


	//   ....[10]....
        /*013c*/ 	.word	0x000054f0


	//   ....[11]....
        /*0140*/ 	.word	0x00005510


	//   ....[12]....
        /*0144*/ 	.word	0x00005530


	//   ....[13]....
        /*0148*/ 	.word	0x00005540


	//   ....[14]....
        /*014c*/ 	.word	0x00005570


	//   ....[15]....
        /*0150*/ 	.word	0x000055c0


	//   ....[16]....
        /*0154*/ 	.word	0x000055e0


	//   ....[17]....
        /*0158*/ 	.word	0x00005600


	//   ....[18]....
        /*015c*/ 	.word	0x00005620


	//   ....[19]....
        /*0160*/ 	.word	0x00005670


	//   ....[20]....
        /*0164*/ 	.word	0x000056a0


	//   ....[21]....
        /*0168*/ 	.word	0x000056e0


	//   ....[22]....
        /*016c*/ 	.word	0x00005710


	//   ....[23]....
        /*0170*/ 	.word	0x00005750


	//   ....[24]....
        /*0174*/ 	.word	0x00005790


	//   ....[25]....
        /*0178*/ 	.word	0x000057b0


	//   ....[26]....
        /*017c*/ 	.word	0x000057f0


	//   ....[27]....
        /*0180*/ 	.word	0x00005810


	//   ....[28]....
        /*0184*/ 	.word	0x00005830


	//   ....[29]....
        /*0188*/ 	.word	0x00005860


	//   ....[30]....
        /*018c*/ 	.word	0x00005880


	//   ....[31]....
        /*0190*/ 	.word	0x00005890


	//   ....[32]....
        /*0194*/ 	.word	0x000058c0


	//   ....[33]....
        /*0198*/ 	.word	0x000058d0


	//   ....[34]....
        /*019c*/ 	.word	0x00005a20


	//   ....[35]....
        /*01a0*/ 	.word	0x00005f10


	//   ....[36]....
        /*01a4*/ 	.word	0x000060e0


	//   ....[37]....
        /*01a8*/ 	.word	0x00006180


	//   ....[38]....
        /*01ac*/ 	.word	0x000061e0


	//   ....[39]....
        /*01b0*/ 	.word	0x00006210


	//   ....[40]....
        /*01b4*/ 	.word	0x00006230


	//   ....[41]....
        /*01b8*/ 	.word	0x00006260


	//   ....[42]....
        /*01bc*/ 	.word	0x000062e0


	//   ....[43]....
        /*01c0*/ 	.word	0x00006360


	//   ....[44]....
        /*01c4*/ 	.word	0x000064b0


	//   ....[45]....
        /*01c8*/ 	.word	0x00006a20


	//   ....[46]....
        /*01cc*/ 	.word	0x00007170


	//   ....[47]....
        /*01d0*/ 	.word	0x00007620


	//   ....[48]....
        /*01d4*/ 	.word	0x00007670


	//   ....[49]....
        /*01d8*/ 	.word	0x000076c0


	//   ....[50]....
        /*01dc*/ 	.word	0x000076f0


	//   ....[51]....
        /*01e0*/ 	.word	0x00007710


	//   ....[52]....
        /*01e4*/ 	.word	0x000077e0


	//   ....[53]....
        /*01e8*/ 	.word	0x00007820


	//   ....[54]....
        /*01ec*/ 	.word	0x00007870


	//   ....[55]....
        /*01f0*/ 	.word	0x000078a0


	//   ....[56]....
        /*01f4*/ 	.word	0x000078c0


	//----- nvinfo : EIATTR_VRC_CTA_INIT_COUNT
	.align		4
.L_2293:
        /*01f8*/ 	.byte	0x02, 0x4a
	.zero		1
	.zero		1


	//----- nvinfo : EIATTR_EXIT_INSTR_OFFSETS
	.align		4
        /*01fc*/ 	.byte	0x04, 0x1c
        /*01fe*/ 	.short	(.L_2295 - .L_2294)


	//   ....[0]....
.L_2294:
        /*0200*/ 	.word	0x00007960


	//   ....[1]....
        /*0204*/ 	.word	0x00007e00


	//----- nvinfo : EIATTR_MAX_THREADS
	.align		4
.L_2295:
        /*0208*/ 	.byte	0x04, 0x05
        /*020a*/ 	.short	(.L_2297 - .L_2296)
.L_2296:
        /*020c*/ 	.word	0x00000020
        /*0210*/ 	.word	0x00000001
        /*0214*/ 	.word	0x00000001


	//----- nvinfo : EIATTR_CRS_STACK_SIZE
	.align		4
.L_2297:
        /*0218*/ 	.byte	0x04, 0x1e
        /*021a*/ 	.short	(.L_2299 - .L_2298)
.L_2298:
        /*021c*/ 	.word	0x00000000


	//----- nvinfo : EIATTR_CBANK_PARAM_SIZE
	.align		4
.L_2299:
        /*0220*/ 	.byte	0x03, 0x19
        /*0222*/ 	.short	0x01f0


	//----- nvinfo : EIATTR_PARAM_CBANK
	.align		4
        /*0224*/ 	.byte	0x04, 0x0a
        /*0226*/ 	.short	(.L_2301 - .L_2300)
	.align		4
.L_2300:
        /*0228*/ 	.word	index@(.nv.constant0._Z25selective_scan_bwd_kernelI32Selective_Scan_bwd_kernel_traitsILi32ELi16ELb0ELb0ELb0ELb0ELb1EN3c108BFloat16EfEEv12SSMParamsBwd)
        /*022c*/ 	.short	0x0380
        /*022e*/ 	.short	0x01f0


	//----- nvinfo : EIATTR_SW_WAR
	.align		4
.L_2301:
        /*0230*/ 	.byte	0x04, 0x36
        /*0232*/ 	.short	(.L_2303 - .L_2302)
.L_2302:
        /*0234*/ 	.word	0x00000008
.L_2303:


//--------------------- .nv.info._Z25selective_scan_bwd_kernelI32Selective_Scan_bwd_kernel_traitsILi32ELi16ELb0ELb0ELb0ELb1ELb0EN3c108BFloat16EfEEv12SSMParamsBwd --------------------------
	.section	.nv.info._Z25selective_scan_bwd_kernelI32Selective_Scan_bwd_kernel_traitsILi32ELi16ELb0ELb0ELb0ELb1ELb0EN3c108BFloat16EfEEv12SSMParamsBwd,"",@"SHT_CUDA_INFO"
	.sectionflags	@""
	.align	4


	//----- nvinfo : EIATTR_CUDA_API_VERSION
	.align		4
        /*0000*/ 	.byte	0x04, 0x37
        /*0002*/ 	.short	(.L_2305 - .L_2304)
.L_2304:
        /*0004*/ 	.word	0x00000082


	//----- nvinfo : EIATTR_KPARAM_INFO
	.align		4
.L_2305:
        /*0008*/ 	.byte	0x04, 0x17
        /*000a*/ 	.short	(.L_2307 - .L_2306)
.L_2306:
        /*000c*/ 	.word	0x00000000
        /*0010*/ 	.short	0x0000
        /*0012*/ 	.short	0x0000
        /*0014*/ 	.byte	0x00, 0xf0, 0xc1, 0x07


	//----- nvinfo : EIATTR_SPARSE_MMA_MASK
	.align		4
.L_2307:
        /*0018*/ 	.byte	0x03, 0x50
        /*001a*/ 	.short	0x0000


	//----- nvinfo : EIATTR_MAXREG_COUNT
	.align		4
        /*001c*/ 	.byte	0x03, 0x1b
        /*001e*/ 	.short	0x00ff


	//----- nvinfo : EIATTR_NUM_BARRIERS
	.align		4
        /*0020*/ 	.byte	0x02, 0x4c
        /*0022*/ 	.byte	0x01
	.zero		1


	//----- nvinfo : EIATTR_MERCURY_ISA_VERSION
	.align		4
        /*0024*/ 	.byte	0x03, 0x5f
        /*0026*/ 	.short	0x0101


	//----- nvinfo : EIATTR_COOP_GROUP_MASK_REGIDS
	.align		4
        /*0028*/ 	.byte	0x04, 0x29
        /*002a*/ 	.short	(.L_2309 - .L_2308)


	//   ....[0]....
.L_2308:
        /*002c*/ 	.word	0xffffffff


	//   ....[1]....
        /*0030*/ 	.word	0xffffffff


	//   ....[2]....
        /*0034*/ 	.word	0xffffffff


	//   ....[3]....
        /*0038*/ 	.word	0xffffffff


	//   ....[4]....
        /*003c*/ 	.word	0xffffffff


	//   ....[5]....
        /*0040*/ 	.word	0xffffffff


	//   ....[6]....
        /*0044*/ 	.word	0xffffffff


	//   ....[7]....
        /*0048*/ 	.word	0xffffffff


	//   ....[8]....
        /*004c*/ 	.word	0xffffffff


	//   ....[9]....
        /*0050*/ 	.word	0xffffffff


	//   ....[10]....
        /*0054*/ 	.word	0xffffffff


	//   ....[11]....
        /*0058*/ 	.word	0xffffffff


	//   ....[12]....
        /*005c*/ 	.word	0xffffffff


	//   ....[13]....
        /*0060*/ 	.word	0xffffffff


	//   ....[14]....
        /*0064*/ 	.word	0xffffffff


	//   ....[15]....
        /*0068*/ 	.word	0xffffffff


	//   ....[16]....
        /*006c*/ 	.word	0xffffffff


	//   ....[17]....
        /*0070*/ 	.word	0xffffffff


	//   ....[18]....
        /*0074*/ 	.word	0xffffffff


	//   ....[19]....
        /*0078*/ 	.word	0xffffffff


	//   ....[20]....
        /*007c*/ 	.word	0xffffffff


	//   ....[21]....
        /*0080*/ 	.word	0xffffffff


	//   ....[22]....
        /*0084*/ 	.word	0xffffffff


	//   ....[23]....
        /*0088*/ 	.word	0xffffffff


	//   ....[24]....
        /*008c*/ 	.word	0xffffffff


	//   ....[25]....
        /*0090*/ 	.word	0xffffffff


	//   ....[26]....
        /*0094*/ 	.word	0xffffffff


	//   ....[27]....
        /*0098*/ 	.word	0xffffffff


	//   ....[28]....
        /*009c*/ 	.word	0xffffffff


	//   ....[29]....
        /*00a0*/ 	.word	0xffffffff


	//   ....[30]....
        /*00a4*/ 	.word	0xffffffff


	//   ....[31]....
        /*00a8*/ 	.word	0xffffffff


	//   ....[32]....
        /*00ac*/ 	.word	0xffffffff


	//   ....[33]....
        /*00b0*/ 	.word	0xffffffff


	//   ....[34]....
        /*00b4*/ 	.word	0xffffffff


	//   ....[35]....
        /*00b8*/ 	.word	0xffffffff


	//   ....[36]....
        /*00bc*/ 	.word	0xffffffff


	//   ....[37]....
        /*00c0*/ 	.word	0xffffffff


	//   ....[38]....
        /*00c4*/ 	.word	0xffffffff


	//   ....[39]....
        /*00c8*/ 	.word	0xffffffff


	//   ....[40]....
        /*00cc*/ 	.word	0xffffffff


	//   ....[41]....
        /*00d0*/ 	.word	0xffffffff


	//   ....[42]....
        /*00d4*/ 	.word	0xffffffff


	//   ....[43]....
        /*00d8*/ 	.word	0xffffffff


	//   ....[44]....
        /*00dc*/ 	.word	0xffffffff


	//   ....[45]....
        /*00e0*/ 	.word	0xffffffff


	//   ....[46]....
        /*00e4*/ 	.word	0xffffffff


	//   ....[47]....
        /*00e8*/ 	.word	0xffffffff


	//   ....[48]....
        /*00ec*/ 	.word	0xffffffff


	//   ....[49]....
        /*00f0*/ 	.word	0xffffffff


	//   ....[50]....
        /*00f4*/ 	.word	0xffffffff


	//   ....[51]....
        /*00f8*/ 	.word	0xffffffff


	//   ....[52]....
        /*00fc*/ 	.word	0xffffffff


	//   ....[53]....
        /*0100*/ 	.word	0xffffffff


	//----- nvinfo : EIATTR_COOP_GROUP_INSTR_OFFSETS
	.align		4
.L_2309:
        /*0104*/ 	.byte	0x04, 0x28
        /*0106*/ 	.short	(.L_2311 - .L_2310)


	//   ....[0]....
.L_2310:
        /*0108*/ 	.word	0x00001070


	//   ....[1]....
        /*010c*/ 	.word	0x000015b0


	//   ....[2]....
        /*0110*/ 	.word	0x00001a40


	//   ....[3]....
        /*0114*/ 	.word	0x00004ed0


	//   ....[4]....
        /*0118*/ 	.word	0x00004f10


	//   ....[5]....
        /*011c*/ 	.word	0x00004f80


	//   ....[6]....
        /*0120*/ 	.word	0x00005010


	//   ....[7]....
        /*0124*/ 	.word	0x00005030


	//   ....[8]....
        /*0128*/ 	.word	0x00005040


	//   ....[9]....
        /*012c*/ 	.word	0x00005070


	//   ....[10]....
        /*0130*/ 	.word	0x000050a0


	//   ....[11]....
        /*0134*/ 	.word	0x000050e0


	//   ....[12]....
        /*0138*/ 	.word	0x00005100


	//   ....[13]....
        /*013c*/ 	.word	0x00005130


	//   ....[14]....
        /*0140*/ 	.word	0x00005150


	//   ....[15]....
        /*0144*/ 	.word	0x00005190


	//   ....[16]....
        /*0148*/ 	.word	0x000051c0


	//   ....[17]....
        /*014c*/ 	.word	0x00005220


	//   ....[18]....
        /*0150*/ 	.word	0x00005240


	//   ....[19]....
        /*0154*/ 	.word	0x00005260


	//   ....[20]....
        /*0158*/ 	.word	0x000052b0


	//   ....[21]....
        /*015c*/ 	.word	0x00005300


	//   ....[22]....
        /*0160*/ 	.word	0x00005320


	//   ....[23]....
        /*0164*/ 	.word	0x00005330


	//   ....[24]....
        /*0168*/ 	.word	0x00005350


	//   ....[25]....
        /*016c*/ 	.word	0x00005370


	//   ....[26]....
        /*0170*/ 	.word	0x00005390


	//   ....[27]....
        /*0174*/ 	.word	0x000053b0


	//   ....[28]....
        /*0178*/ 	.word	0x000053f0


	//   ....[29]....
        /*017c*/ 	.word	0x00005400


	//   ....[30]....
        /*0180*/ 	.word	0x00005550


	//   ....[31]....
        /*0184*/ 	.word	0x00005a70


	//   ....[32]....
        /*0188*/ 	.word	0x00005c50


	//   ....[33]....
        /*018c*/ 	.word	0x00005c90


	//   ....[34]....
        /*0190*/ 	.word	0x00005e20


	//   ....[35]....
        /*0194*/ 	.word	0x00005e60


	//   ....[36]....
        /*0198*/ 	.word	0x00005ff0


	//   ....[37]....
        /*019c*/ 	.word	0x00006030


	//   ....[38]....
        /*01a0*/ 	.word	0x00006090


	//   ....[39]....
        /*01a4*/ 	.word	0x000060b0


	//   ....[40]....
        /*01a8*/ 	.word	0x000060f0


	//   ....[41]....
        /*01ac*/ 	.word	0x00006700


	//   ....[42]....
        /*01b0*/ 	.word	0x00006ff0


	//   ....[43]....
        /*01b4*/ 	.word	0x00007880


	//   ....[44]....
        /*01b8*/ 	.word	0x00007e70


	//   ....[45]....
        /*01bc*/ 	.word	0x00007ec0


	//   ....[46]....
        /*01c0*/ 	.word	0x00007f10


	//   ....[47]....
        /*01c4*/ 	.word	0x00007f40


	//   ....[48]....
        /*01c8*/ 	.word	0x00007f60


	//   ....[49]....
        /*01cc*/ 	.word	0x00008030


	//   ....[50]....
        /*01d0*/ 	.word	0x00008070


	//   ....[51]....
        /*01d4*/ 	.word	0x000080c0


	//   ....[52]....
        /*01d8*/ 	.word	0x000080f0


	//   ....[53]....
        /*01dc*/ 	.word	0x00008110


	//----- nvinfo : EIATTR_VRC_CTA_INIT_COUNT
	.align		4
.L_2311:
        /*01e0*/ 	.byte	0x02, 0x4a
	.zero		1
	.zero		1


	//----- nvinfo : EIATTR_EXIT_INSTR_OFFSETS
	.align		4
        /*01e4*/ 	.byte	0x04, 0x1c
        /*01e6*/ 	.short	(.L_2313 - .L_2312)


	//   ....[0]....
.L_2312:
        /*01e8*/ 	.word	0x000081b0


	//   ....[1]....
        /*01ec*/ 	.word	0x00008640


	//----- nvinfo : EIATTR_MAX_THREADS
	.align		4
.L_2313:
        /*01f0*/ 	.byte	0x04, 0x05
        /*01f2*/ 	.short	(.L_2315 - .L_2314)
.L_2314:
        /*01f4*/ 	.word	0x00000020
        /*01f8*/ 	.word	0x00000001
        /*01fc*/ 	.word	0x00000001


	//----- nvinfo : EIATTR_CRS_STACK_SIZE
	.align		4
.L_2315:
        /*0200*/ 	.byte	0x04, 0x1e
        /*0202*/ 	.short	(.L_2317 - .L_2316)
.L_2316:
        /*0204*/ 	.word	0x00000000


	//----- nvinfo : EIATTR_CBANK_PARAM_SIZE
	.align		4
.L_2317:
        /*0208*/ 	.byte	0x03, 0x19
        /*020a*/ 	.short	0x01f0


	//----- nvinfo : EIATTR_PARAM_CBANK
	.align		4
        /*020c*/ 	.byte	0x04, 0x0a
        /*020e*/ 	.short	(.L_2319 - .L_2318)
	.align		4
.L_2318:
        /*0210*/ 	.word	index@(.nv.constant0._Z25selective_scan_bwd_kernelI32Selective_Scan_bwd_kernel_traitsILi32ELi16ELb0ELb0ELb0ELb1ELb0EN3c108BFloat16EfEEv12SSMParamsBwd)
        /*0214*/ 	.short	0x0380
        /*0216*/ 	.short	0x01f0


	//----- nvinfo : EIATTR_SW_WAR
	.align		4
.L_2319:
        /*0218*/ 	.byte	0x04, 0x36
        /*021a*/ 	.short	(.L_2321 - .L_2320)
.L_2320:
        /*021c*/ 	.word	0x00000008
.L_2321:


//--------------------- .nv.info._Z25selective_scan_bwd_kernelI32Selective_Scan_bwd_kernel_traitsILi32ELi16ELb0ELb0ELb0ELb1ELb1EN3c108BFloat16EfEEv12SSMParamsBwd --------------------------
	.section	.nv.info._Z25selective_scan_bwd_kernelI32Selective_Scan_bwd_kernel_traitsILi32ELi16ELb0ELb0ELb0ELb1ELb1EN3c108BFloat16EfEEv12SSMParamsBwd,"",@"SHT_CUDA_INFO"
	.sectionflags	@""
	.align	4


	//----- nvinfo : EIATTR_CUDA_API_VERSION
	.align		4
        /*0000*/ 	.byte	0x04, 0x37
        /*0002*/ 	.short	(.L_2323 - .L_2322)
.L_2322:
        /*0004*/ 	.word	0x00000082


	//----- nvinfo : EIATTR_KPARAM_INFO
	.align		4
.L_2323:
        /*0008*/ 	.byte	0x04, 0x17
        /*000a*/ 	.short	(.L_2325 - .L_2324)
.L_2324:
        /*000c*/ 	.word	0x00000000
        /*0010*/ 	.short	0x0000
        /*0012*/ 	.short	0x0000
        /*0014*/ 	.byte	0x00, 0xf0, 0xc1, 0x07


	//----- nvinfo : EIATTR_SPARSE_MMA_MASK
	.align		4
.L_2325:
        /*0018*/ 	.byte	0x03, 0x50
        /*001a*/ 	.short	0x0000


	//----- nvinfo : EIATTR_MAXREG_COUNT
	.align		4
        /*001c*/ 	.byte	0x03, 0x1b
        /*001e*/ 	.short	0x00ff


	//----- nvinfo : EIATTR_NUM_BARRIERS
	.align		4
        /*0020*/ 	.byte	0x02, 0x4c
        /*0022*/ 	.byte	0x01
	.zero		1


	//----- nvinfo : EIATTR_MERCURY_ISA_VERSION
	.align		4
        /*0024*/ 	.byte	0x03, 0x5f
        /*0026*/ 	.short	0x0101


	//----- nvinfo : EIATTR_COOP_GROUP_MASK_REGIDS
	.align		4
        /*0028*/ 	.byte	0x04, 0x29
        /*002a*/ 	.short	(.L_2327 - .L_2326)


	//   ....[0]....
.L_2326:
        /*002c*/ 	.word	0xffffffff


	//   ....[1]....
        /*0030*/ 	.word	0xffffffff


	//   ....[2]....
        /*0034*/ 	.word	0xffffffff


	//   ....[3]....
        /*0038*/ 	.word	0xffffffff


	//   ....[4]....
        /*003c*/ 	.word	0xffffffff


	//   ....[5]....
        /*0040*/ 	.word	0xffffffff


	//   ....[6]....
        /*0044*/ 	.word	0xffffffff


	//   ....[7]....
        /*0048*/ 	.word	0xffffffff


	//   ....[8]....
        /*004c*/ 	.word	0xffffffff


	//   ....[9]....
        /*0050*/ 	.word	0xffffffff


	//   ....[10]....
        /*0054*/ 	.word	0xffffffff


	//   ....[11]....
        /*0058*/ 	.word	0xffffffff


	//   ....[12]....
        /*005c*/ 	.word	0xffffffff


	//   ....[13]....
        /*0060*/ 	.word	0xffffffff


	//   ....[14]....
        /*0064*/ 	.word	0xffffffff


	//   ....[15]....
        /*0068*/ 	.word	0xffffffff


	//   ....[16]....
        /*006c*/ 	.word	0xffffffff


	//   ....[17]....
        /*0070*/ 	.word	0xffffffff


	//   ....[18]....
        /*0074*/ 	.word	0xffffffff


	//   ....[19]....
        /*0078*/ 	.word	0xffffffff


	//   ....[20]....
        /*007c*/ 	.word	0xffffffff


	//   ....[21]....
        /*0080*/ 	.word	0xffffffff


	//   ....[22]....
        /*0084*/ 	.word	0xffffffff


	//   ....[23]....
        /*0088*/ 	.word	0xffffffff


	//   ....[24]....
        /*008c*/ 	.word	0xffffffff


	//   ....[25]....
        /*0090*/ 	.word	0xffffffff


	//   ....[26]....
        /*0094*/ 	.word	0xffffffff


	//   ....[27]....
        /*0098*/ 	.word	0xffffffff


	//   ....[28]....
        /*009c*/ 	.word	0xffffffff


	//   ....[29]....
        /*00a0*/ 	.word	0xffffffff


	//   ....[30]....
        /*00a4*/ 	.word	0xffffffff


	//   ....[31]....
        /*00a8*/ 	.word	0xffffffff


	//   ....[32]....
        /*00ac*/ 	.word	0xffffffff


	//   ....[33]....
        /*00b0*/ 	.word	0xffffffff


	//   ....[34]....
        /*00b4*/ 	.word	0xffffffff


	//   ....[35]....
        /*00b8*/ 	.word	0xffffffff


	//   ....[36]....
        /*00bc*/ 	.word	0xffffffff


	//   ....[37]....
        /*00c0*/ 	.word	0xffffffff


	//   ....[38]....
        /*00c4*/ 	.word	0xffffffff


	//   ....[39]....
        /*00c8*/ 	.word	0xffffffff


	//   ....[40]....
        /*00cc*/ 	.word	0xffffffff


	//   ....[41]....
        /*00d0*/ 	.word	0xffffffff


	//   ....[42]....
        /*00d4*/ 	.word	0xffffffff


	//   ....[43]....
        /*00d8*/ 	.word	0xffffffff


	//   ....[44]....
        /*00dc*/ 	.word	0xffffffff


	//   ....[45]....
        /*00e0*/ 	.word	0xffffffff


	//   ....[46]....
        /*00e4*/ 	.word	0xffffffff


	//   ....[47]....
        /*00e8*/ 	.word	0xffffffff


	//   ....[48]....
        /*00ec*/ 	.word	0xffffffff


	//   ....[49]....
        /*00f0*/ 	.word	0xffffffff


	//   ....[50]....
        /*00f4*/ 	.word	0xffffffff


	//   ....[51]....
        /*00f8*/ 	.word	0xffffffff


	//   ....[52]....
        /*00fc*/ 	.word	0xffffffff


	//   ....[53]....
        /*0100*/ 	.word	0xffffffff


	//   ....[54]....
        /*0104*/ 	.word	0xffffffff


	//   ....[55]....
        /*0108*/ 	.word	0xffffffff


	//   ....[56]....
        /*010c*/ 	.word	0xffffffff


	//   ....[57]....
        /*0110*/ 	.word	0xffffffff


	//----- nvinfo : EIATTR_COOP_GROUP_INSTR_OFFSETS
	.align		4
.L_2327:
        /*0114*/ 	.byte	0x04, 0x28
        /*0116*/ 	.short	(.L_2329 - .L_2328)


	//   ....[0]....
.L_2328:
        /*0118*/ 	.word	0x000011a0


	//   ....[1]....
        /*011c*/ 	.word	0x00001760


	//   ....[2]....
        /*0120*/ 	.word	0x00001e20


	//   ....[3]....
        /*0124*/ 	.word	0x000048c0


	//   ....[4]....
        /*0128*/ 	.word	0x00004fc0


	//   ....[5]....
        /*012c*/ 	.word	0x00005c90


	//   ....[6]....
        /*0130*/ 	.word	0x00006660


	//   ....[7]....
        /*0134*/ 	.word	0x00007910


	//   ....[8]....
        /*0138*/ 	.word	0x00007940


	//   ....[9]....
        /*013c*/ 	.word	0x000079b0


	//   ....[10]....
        /*0140*/ 	.word	0x00007a40


	//   ....[11]....
        /*0144*/ 	.word	0x00007a60


	//   ....[12]....
        /*0148*/ 	.word	0x00007a70


	//   ....[13]....
        /*014c*/ 	.word	0x00007aa0


	//   ....[14]....
        /*0150*/ 	.word	0x00007ad0


	//   ....[15]....
        /*0154*/ 	.word	0x00007b10


	//   ....[16]....
        /*0158*/ 	.word	0x00007b30


	//   ....[17]....
        /*015c*/ 	.word	0x00007b60


	//   ....[18]....
        /*0160*/ 	.word	0x00007b80


	//   ....[19]....
        /*0164*/ 	.word	0x00007bf0


	//   ....[20]....
        /*0168*/ 	.word	0x00007c10


	//   ....[21]....
        /*016c*/ 	.word	0x00007c60


	//   ....[22]....
        /*0170*/ 	.word	0x00007c70


	//   ....[23]....
        /*0174*/ 	.word	0x00007cd0


	//   ....[24]....
        /*0178*/ 	.word	0x00007cf0


	//   ....[25]....
        /*017c*/ 	.word	0x00007d30


	//   ....[26]....
        /*0180*/ 	.word	0x00007d40


	//   ....[27]....
        /*0184*/ 	.word	0x00007d70


	//   ....[28]....
        /*0188*/ 	.word	0x00007d80


	//   ....[29]....
        /*018c*/ 	.word	0x00007da0


	//   ....[30]....
        /*0190*/ 	.word	0x00007dd0


	//   ....[31]....
        /*0194*/ 	.word	0x00007df0


	//   ....[32]....
        /*0198*/ 	.word	0x00007e30


	//   ....[33]....
        /*019c*/ 	.word	0x00007e40


	//   ....[34]....
        /*01a0*/ 	.word	0x00007f20


	//   ....[35]....
        /*01a4*/ 	.word	0x00008380


	//   ....[36]....
        /*01a8*/ 	.word	0x00008550


	//   ....[37]....
        /*01ac*/ 	.word	0x00008630


	//   ....[38]....
        /*01b0*/ 	.word	0x00008720


	//   ....[39]....
        /*01b4*/ 	.word	0x00008790


	//   ....[40]....
        /*01b8*/ 	.word	0x000087b0


	//   ....[41]....
        /*01bc*/ 	.word	0x000087e0


	//   ....[42]....
        /*01c0*/ 	.word	0x00008860


	//   ....[43]....
        /*01c4*/ 	.word	0x000088c0


	//   ....[44]....
        /*01c8*/ 	.word	0x000089f0


	//   ....[45]....
        /*01cc*/ 	.word	0x00009130


	//   ....[46]....
        /*01d0*/ 	.word	0x00009a60


	//   ....[47]....
        /*01d4*/ 	.word	0x0000a2a0


	//   ....[48]....
        /*01d8*/ 	.word	0x0000a870


	//   ....[49]....
        /*01dc*/ 	.word	0x0000a8c0


	//   ....[50]....
        /*01e0*/ 	.word	0x0000a910


	//   ....[51]....
        /*01e4*/ 	.word	0x0000a940


	//   ....[52]....
        /*01e8*/ 	.word	0x0000a960


	//   ....[53]....
        /*01ec*/ 	.word	0x0000aa80


	//   ....[54]....
        /*01f0*/ 	.word	0x0000aac0


	//   ....[55]....
        /*01f4*/ 	.word	0x0000ab10


	//   ....[56]....
        /*01f8*/ 	.word	0x0000ab40


	//   ....[57]....
        /*01fc*/ 	.word	0x0000ab60


	//----- nvinfo : EIATTR_VRC_CTA_INIT_COUNT
	.align		4
.L_2329:
        /*0200*/ 	.byte	0x02, 0x4a
	.zero		1
	.zero		1


	//----- nvinfo : EIATTR_EXIT_INSTR_OFFSETS
	.align		4
        /*0204*/ 	.byte	0x04, 0x1c
        /*0206*/ 	.short	(.L_2331 - .L_2330)


	//   ....[0]....
.L_2330:
        /*0208*/ 	.word	0x0000ac20


	//   ....[1]....
        /*020c*/ 	.word	0x0000b110


	//----- nvinfo : EIATTR_MAX_THREADS
	.align		4
.L_2331:
        /*0210*/ 	.byte	0x04, 0x05
        /*0212*/ 	.short	(.L_2333 - .L_2332)
.L_2332:
        /*0214*/ 	.word	0x00000020
        /*0218*/ 	.word	0x00000001
        /*021c*/ 	.word	0x00000001


	//----- nvinfo : EIATTR_CRS_STACK_SIZE
	.align		4
.L_2333:
        /*0220*/ 	.byte	0x04, 0x1e
        /*0222*/ 	.short	(.L_2335 - .L_2334)
.L_2334:
        /*0224*/ 	.word	0x00000000


	//----- nvinfo : EIATTR_CBANK_PARAM_SIZE
	.align		4
.L_2335:
        /*0228*/ 	.byte	0x03, 0x19
        /*022a*/ 	.short	0x01f0


	//----- nvinfo : EIATTR_PARAM_CBANK
	.align		4
        /*022c*/ 	.byte	0x04, 0x0a
        /*022e*/ 	.short	(.L_2337 - .L_2336)
	.align		4
.L_2336:
        /*0230*/ 	.word	index@(.nv.constant0._Z25selective_scan_bwd_kernelI32Selective_Scan_bwd_kernel_traitsILi32ELi16ELb0ELb0ELb0ELb1ELb1EN3c108BFloat16EfEEv12SSMParamsBwd)
        /*0234*/ 	.short	0x0380
        /*0236*/ 	.short	0x01f0


	//----- nvinfo : EIATTR_SW_WAR
	.align		4
.L_2337:
        /*0238*/ 	.byte	0x04, 0x36
        /*023a*/ 	.short	(.L_2339 - .L_2338)
.L_2338:
        /*023c*/ 	.word	0x00000008
.L_2339:


//--------------------- .nv.info._Z25selective_scan_bwd_kernelI32Selective_Scan_bwd_kernel_traitsILi32ELi16ELb0ELb0ELb1ELb0ELb0EN3c108BFloat16EfEEv12SSMParamsBwd --------------------------
	.section	.nv.info._Z25selective_scan_bwd_kernelI32Selective_Scan_bwd_kernel_traitsILi32ELi16ELb0ELb0ELb1ELb0ELb0EN3c108BFloat16EfEEv12SSMParamsBwd,"",@"SHT_CUDA_INFO"
	.sectionflags	@""
	.align	4


	//----- nvinfo : EIATTR_CUDA_API_VERSION
	.align		4
        /*0000*/ 	.byte	0x04, 0x37
        /*0002*/ 	.short	(.L_2341 - .L_2340)
.L_2340:
        /*0004*/ 	.word	0x00000082


	//----- nvinfo : EIATTR_KPARAM_INFO
	.align		4
.L_2341:
        /*0008*/ 	.byte	0x04, 0x17
        /*000a*/ 	.short	(.L_2343 - .L_2342)
.L_2342:
        /*000c*/ 	.word	0x00000000
        /*0010*/ 	.short	0x0000
        /*0012*/ 	.short	0x0000
        /*0014*/ 	.byte	0x00, 0xf0, 0xc1, 0x07


	//----- nvinfo : EIATTR_SPARSE_MMA_MASK
	.align		4
.L_2343:
        /*0018*/ 	.byte	0x03, 0x50
        /*001a*/ 	.short	0x0000


	//----- nvinfo : EIATTR_MAXREG_COUNT
	.align		4
        /*001c*/ 	.byte	0x03, 0x1b
        /*001e*/ 	.short	0x00ff


	//----- nvinfo : EIATTR_NUM_BARRIERS
	.align		4
        /*0020*/ 	.byte	0x02, 0x4c
        /*0022*/ 	.byte	0x01
	.zero		1


	//----- nvinfo : EIATTR_MERCURY_ISA_VERSION
	.align		4
        /*0024*/ 	.byte	0x03, 0x5f
        /*0026*/ 	.short	0x0101


	//----- nvinfo : EIATTR_INT_WARP_WIDE_INSTR_OFFSETS
	.align		4
        /*0028*/ 	.byte	0x04, 0x31
        /*002a*/ 	.short	(.L_2345 - .L_2344)


	//   ....[0]....
.L_2344:
        /*002c*/ 	.word	0x00003360


	//----- nvinfo : EIATTR_COOP_GROUP_MASK_REGIDS
	.align		4
.L_2345:
        /*0030*/ 	.byte	0x04, 0x29
        /*0032*/ 	.short	(.L_2347 - .L_2346)


	//   ....[0]....
.L_2346:
        /*0034*/ 	.word	0xffffffff


	//   ....[1]....
        /*0038*/ 	.word	0xffffffff


	//   ....[2]....
        /*003c*/ 	.word	0xffffffff


	//   ....[3]....
        /*0040*/ 	.word	0xffffffff


	//   ....[4]....
        /*0044*/ 	.word	0xffffffff


	//   ....[5]....
        /*0048*/ 	.word	0xffffffff


	//   ....[6]....
        /*004c*/ 	.word	0xffffffff


	//   ....[7]....
        /*0050*/ 	.word	0xffffffff


	//   ....[8]....
        /*0054*/ 	.word	0xffffffff


	//   ....[9]....
        /*0058*/ 	.word	0xffffffff


	//   ....[10]....
        /*005c*/ 	.word	0xffffffff


	//   ....[11]....
        /*0060*/ 	.word	0xffffffff


	//   ....[12]....
        /*0064*/ 	.word	0xffffffff


	//   ....[13]....
        /*0068*/ 	.word	0xffffffff


	//   ....[14]....
        /*006c*/ 	.word	0xffffffff


	//   ....[15]....
        /*0070*/ 	.word	0xffffffff


	//   ....[16]....
        /*0074*/ 	.word	0xffffffff


	//   ....[17]....
        /*0078*/ 	.word	0xffffffff


	//   ....[18]....
        /*007c*/ 	.word	0xffffffff


	//   ....[19]....
        /*0080*/ 	.word	0xffffffff


	//   ....[20]....
        /*0084*/ 	.word	0xffffffff


	//   ....[21]....
        /*0088*/ 	.word	0xffffffff


	//   ....[22]....
        /*008c*/ 	.word	0xffffffff


	//   ....[23]....
        /*0090*/ 	.word	0xffffffff


	//   ....[24]....
        /*0094*/ 	.word	0xffffffff


	//   ....[25]....
        /*0098*/ 	.word	0xffffffff


	//   ....[26]....
        /*009c*/ 	.word	0xffffffff


	//   ....[27]....
        /*00a0*/ 	.word	0xffffffff


	//   ....[28]....
        /*00a4*/ 	.word	0xffffffff


	//   ....[29]....
        /*00a8*/ 	.word	0xffffffff


	//   ....[30]....
        /*00ac*/ 	.word	0xffffffff


	//   ....[31]....
        /*00b0*/ 	.word	0xffffffff


	//   ....[32]....
        /*00b4*/ 	.word	0xffffffff


	//   ....[33]....
        /*00b8*/ 	.word	0xffffffff


	//   ....[34]....
        /*00bc*/ 	.word	0xffffffff


	//   ....[35]....
        /*00c0*/ 	.word	0xffffffff


	//   ....[36]....
        /*00c4*/ 	.word	0xffffffff


	//   ....[37]....
        /*00c8*/ 	.word	0xffffffff


	//   ....[38]....
        /*00cc*/ 	.word	0xffffffff


	//   ....[39]....
        /*00d0*/ 	.word	0xffffffff


	//   ....[40]....
        /*00d4*/ 	.word	0xffffffff


	//   ....[41]....
        /*00d8*/ 	.word	0xffffffff


	//   ....[42]....
        /*00dc*/ 	.word	0xffffffff


	//   ....[43]....
        /*00e0*/ 	.word	0xffffffff


	//   ....[44]....
        /*00e4*/ 	.word	0xffffffff


	//   ....[45]....
        /*00e8*/ 	.word	0xffffffff


	//   ....[46]....
        /*00ec*/ 	.word	0xffffffff


	//   ....[47]....
        /*00f0*/ 	.word	0xffffffff


	//   ....[48]....
        /*00f4*/ 	.word	0xffffffff


	//   ....[49]....
        /*00f8*/ 	.word	0xffffffff


	//   ....[50]....
        /*00fc*/ 	.word	0xffffffff


	//   ....[51]....
        /*0100*/ 	.word	0xffffffff


	//   ....[52]....
        /*0104*/ 	.word	0xffffffff


	//   ....[53]....
        /*0108*/ 	.word	0xffffffff


	//----- nvinfo : EIATTR_COOP_GROUP_INSTR_OFFSETS
	.align		4
.L_2347:
        /*010c*/ 	.byte	0x04, 0x28
        /*010e*/ 	.short	(.L_2349 - .L_2348)


	//   ....[0]....
.L_2348:
        /*0110*/ 	.word	0x000014c0


	//   ....[1]....
        /*0114*/ 	.word	0x00001a10


	//   ....[2]....
        /*0118*/ 	.word	0x00001f50


	//   ....[3]....
        /*011c*/ 	.word	0x00003010


	//   ....[4]....
        /*0120*/ 	.word	0x000037f0


	//   ....[5]....
        /*0124*/ 	.word	0x00003850


	//   ....[6]....
        /*0128*/ 	.word	0x000038f0


	//   ....[7]....
        /*012c*/ 	.word	0x00003900


	//   ....[8]....
        /*0130*/ 	.word	0x00003970


	//   ....[9]....
        /*0134*/ 	.word	0x00003b70


	//   ....[10]....
        /*0138*/ 	.word	0x00003bc0


	//   ....[11]....
        /*013c*/ 	.word	0x00003be0


	//   ....[12]....
        /*0140*/ 	.word	0x00003c20


	//   ....[13]....
        /*0144*/ 	.word	0x00003c60


	//   ....[14]....
        /*0148*/ 	.word	0x00003ca0


	//   ....[15]....
        /*014c*/ 	.word	0x00003cb0


	//   ....[16]....
        /*0150*/ 	.word	0x00003d10


	//   ....[17]....
        /*0154*/ 	.word	0x00003d30


	//   ....[18]....
        /*0158*/ 	.word	0x00003d50


	//   ....[19]....
        /*015c*/ 	.word	0x00003d70


	//   ....[20]....
        /*0160*/ 	.word	0x00003db0


	//   ....[21]....
        /*0164*/ 	.word	0x00003de0


	//   ....[22]....
        /*0168*/ 	.word	0x00003e10


	//   ....[23]....
        /*016c*/ 	.word	0x00003e40


	//   ....[24]....
        /*0170*/ 	.word	0x00003e60


	//   ....[25]....
        /*0174*/ 	.word	0x00003f10


	//   ....[26]....
        /*0178*/ 	.word	0x00003f60


	//   ....[27]....
        /*017c*/ 	.word	0x00004080


	//   ....[28]....
        /*0180*/ 	.word	0x000040d0


	//   ....[29]....
        /*0184*/ 	.word	0x00004110


	//   ....[30]....
        /*0188*/ 	.word	0x00004150


	//   ....[31]....
        /*018c*/ 	.word	0x00004180


	//   ....[32]....
        /*0190*/ 	.word	0x00005150


	//   ....[33]....
        /*0194*/ 	.word	0x00005190


	//   ....[34]....
        /*0198*/ 	.word	0x00005320


	//   ....[35]....
        /*019c*/ 	.word	0x00005360


	//   ....[36]....
        /*01a0*/ 	.word	0x00005440


	//   ....[37]....
        /*01a4*/ 	.word	0x00005480


	//   ....[38]....
        /*01a8*/ 	.word	0x000055f0


	//   ....[39]....
        /*01ac*/ 	.word	0x00005630


	//   ....[40]....
        /*01b0*/ 	.word	0x000057b0


	//   ....[41]....
        /*01b4*/ 	.word	0x000057d0


	//   ....[42]....
        /*01b8*/ 	.word	0x00005c70


	//   ....[43]....
        /*01bc*/ 	.word	0x000063d0


	//   ....[44]....
        /*01c0*/ 	.word	0x00006800


	//   ....[45]....
        /*01c4*/ 	.word	0x00006850


	//   ....[46]....
        /*01c8*/ 	.word	0x000068a0


	//   ....[47]....
        /*01cc*/ 	.word	0x000068d0


	//   ....[48]....
        /*01d0*/ 	.word	0x000068f0


	//   ....[49]....
        /*01d4*/ 	.word	0x00006a10


	//   ....[50]....
        /*01d8*/ 	.word	0x00006a50


	//   ....[51]....
        /*01dc*/ 	.word	0x00006aa0


	//   ....[52]....
        /*01e0*/ 	.word	0x00006ad0


	//   ....[53]....
        /*01e4*/ 	.word	0x00006af0


	//----- nvinfo : EIATTR_VRC_CTA_INIT_COUNT
	.align		4
.L_2349:
        /*01e8*/ 	.byte	0x02, 0x4a
	.zero		1
	.zero		1


	//----- nvinfo : EIATTR_EXIT_INSTR_OFFSETS
	.align		4
        /*01ec*/ 	.byte	0x04, 0x1c
        /*01ee*/ 	.short	(.L_2351 - .L_2350)


	//   ....[0]....
.L_2350:
        /*01f0*/ 	.word	0x00006bb0


	//   ....[1]....
        /*01f4*/ 	.word	0x00006e40


	//----- nvinfo : EIATTR_MAX_THREADS
	.align		4
.L_2351:
        /*01f8*/ 	.byte	0x04, 0x05
        /*01fa*/ 	.short	(.L_2353 - .L_2352)
.L_2352:
        /*01fc*/ 	.word	0x00000020
        /*0200*/ 	.word	0x00000001
        /*0204*/ 	.word	0x00000001


	//----- nvinfo : EIATTR_CRS_STACK_SIZE
	.align		4
.L_2353:
        /*0208*/ 	.byte	0x04, 0x1e
        /*020a*/ 	.short	(.L_2355 - .L_2354)
.L_2354:
        /*020c*/ 	.word	0x00000000


	//----- nvinfo : EIATTR_CBANK_PARAM_SIZE
	.align		4
.L_2355:
        /*0210*/ 	.byte	0x03, 0x19
        /*0212*/ 	.short	0x01f0


	//----- nvinfo : EIATTR_PARAM_CBANK
	.align		4
        /*0214*/ 	.byte	0x04, 0x0a
        /*0216*/ 	.short	(.L_2357 - .L_2356)
	.align		4
.L_2356:
        /*0218*/ 	.word	index@(.nv.constant0._Z25selective_scan_bwd_kernelI32Selective_Scan_bwd_kernel_traitsILi32ELi16ELb0ELb0ELb1ELb0ELb0EN3c108BFloat16EfEEv12SSMParamsBwd)
        /*021c*/ 	.short	0x0380
        /*021e*/ 	.short	0x01f0


	//----- nvinfo : EIATTR_SW_WAR
	.align		4
.L_2357:
        /*0220*/ 	.byte	0x04, 0x36
        /*0222*/ 	.short	(.L_2359 - .L_2358)
.L_2358:
        /*0224*/ 	.word	0x00000008
.L_2359:


//--------------------- .nv.info._Z25selective_scan_bwd_kernelI32Selective_Scan_bwd_kernel_traitsILi32ELi16ELb0ELb0ELb1ELb0ELb1EN3c108BFloat16EfEEv12SSMParamsBwd --------------------------
	.section	.nv.info._Z25selective_scan_bwd_kernelI32Selective_Scan_bwd_kernel_traitsILi32ELi16ELb0ELb0ELb1ELb0ELb1EN3c108BFloat16EfEEv12SSMParamsBwd,"",@"SHT_CUDA_INFO"
	.sectionflags	@""
	.align	4


	//----- nvinfo : EIATTR_CUDA_API_VERSION
	.align		4
        /*0000*/ 	.byte	0x04, 0x37
        /*0002*/ 	.short	(.L_2361 - .L_2360)
.L_2360:
        /*0004*/ 	.word	0x00000082


	//----- nvinfo : EIATTR_KPARAM_INFO
	.align		4
.L_2361:
        /*0008*/ 	.byte	0x04, 0x17
        /*000a*/ 	.short	(.L_2363 - .L_2362)
.L_2362:
        /*000c*/ 	.word	0x00000000
        /*0010*/ 	.short	0x0000
        /*0012*/ 	.short	0x0000
        /*0014*/ 	.byte	0x00, 0xf0, 0xc1, 0x07


	//----- nvinfo : EIATTR_SPARSE_MMA_MASK
	.align		4
.L_2363:
        /*0018*/ 	.byte	0x03, 0x50
        /*001a*/ 	.short	0x0000


	//----- nvinfo : EIATTR_MAXREG_COUNT
	.align		4
        /*001c*/ 	.byte	0x03, 0x1b
        /*001e*/ 	.short	0x00ff


	//----- nvinfo : EIATTR_NUM_BARRIERS
	.align		4
        /*0020*/ 	.byte	0x02, 0x4c
        /*0022*/ 	.byte	0x01
	.zero		1


	//----- nvinfo : EIATTR_MERCURY_ISA_VERSION
	.align		4
        /*0024*/ 	.byte	0x03, 0x5f
        /*0026*/ 	.short	0x0101


	//----- nvinfo : EIATTR_INT_WARP_WIDE_INSTR_OFFSETS
	.align		4
        /*0028*/ 	.byte	0x04, 0x31
        /*002a*/ 	.short	(.L_2365 - .L_2364)


	//   ....[0]....
.L_2364:
        /*002c*/ 	.word	0x000059c0


	//----- nvinfo : EIATTR_COOP_GROUP_MASK_REGIDS
	.align		4
.L_2365:
        /*0030*/ 	.byte	0x04, 0x29
        /*0032*/ 	.short	(.L_2367 - .L_2366)


	//   ....[0]....
.L_2366:
        /*0034*/ 	.word	0xffffffff


	//   ....[1]....
        /*0038*/ 	.word	0xffffffff


	//   ....[2]....
        /*003c*/ 	.word	0xffffffff


	//   ....[3]....
        /*0040*/ 	.word	0xffffffff


	//   ....[4]....
        /*0044*/ 	.word	0xffffffff


	//   ....[5]....
        /*0048*/ 	.word	0xffffffff


	//   ....[6]....
        /*004c*/ 	.word	0xffffffff


	//   ....[7]....
        /*0050*/ 	.word	0xffffffff


	//   ....[8]....
        /*0054*/ 	.word	0xffffffff


	//   ....[9]....
        /*0058*/ 	.word	0xffffffff


	//   ....[10]....
        /*005c*/ 	.word	0xffffffff


	//   ....[11]....
        /*0060*/ 	.word	0xffffffff


	//   ....[12]....
        /*0064*/ 	.word	0xffffffff


	//   ....[13]....
        /*0068*/ 	.word	0xffffffff


	//   ....[14]....
        /*006c*/ 	.word	0xffffffff


	//   ....[15]....
        /*0070*/ 	.word	0xffffffff


	//   ....[16]....
        /*0074*/ 	.word	0xffffffff


	//   ....[17]....
        /*0078*/ 	.word	0xffffffff


	//   ....[18]....
        /*007c*/ 	.word	0xffffffff


	//   ....[19]....
        /*0080*/ 	.word	0xffffffff


	//   ....[20]....
        /*0084*/ 	.word	0xffffffff


	//   ....[21]....
        /*0088*/ 	.word	0xffffffff


	//   ....[22]....
        /*008c*/ 	.word	0xffffffff


	//   ....[23]....
        /*0090*/ 	.word	0xffffffff


	//   ....[24]....
        /*0094*/ 	.word	0xffffffff


	//   ....[25]....
        /*0098*/ 	.word	0xffffffff


	//   ....[26]....
        /*009c*/ 	.word	0xffffffff


	//   ....[27]....
        /*00a0*/ 	.word	0xffffffff


	//   ....[28]....
        /*00a4*/ 	.word	0xffffffff


	//   ....[29]....
        /*00a8*/ 	.word	0xffffffff


	//   ....[30]....
        /*00ac*/ 	.word	0xffffffff


	//   ....[31]....
        /*00b0*/ 	.word	0xffffffff


	//   ....[32]....
        /*00b4*/ 	.word	0xffffffff


	//   ....[33]....
        /*00b8*/ 	.word	0xffffffff


	//   ....[34]....
        /*00bc*/ 	.word	0xffffffff


	//   ....[35]....
        /*00c0*/ 	.word	0xffffffff


	//   ....[36]....
        /*00c4*/ 	.word	0xffffffff


	//   ....[37]....
        /*00c8*/ 	.word	0xffffffff


	//   ....[38]....
        /*00cc*/ 	.word	0xffffffff


	//   ....[39]....
        /*00d0*/ 	.word	0xffffffff


	//   ....[40]....
        /*00d4*/ 	.word	0xffffffff


	//   ....[41]....
        /*00d8*/ 	.word	0xffffffff


	//   ....[42]....
        /*00dc*/ 	.word	0xffffffff


	//   ....[43]....
        /*00e0*/ 	.word	0xffffffff


	//   ....[44]....
        /*00e4*/ 	.word	0xffffffff


	//   ....[45]....
        /*00e8*/ 	.word	0xffffffff


	//   ....[46]....
        /*00ec*/ 	.word	0xffffffff


	//   ....[47]....
        /*00f0*/ 	.word	0xffffffff


	//   ....[48]....
        /*00f4*/ 	.word	0xffffffff


	//   ....[49]....
        /*00f8*/ 	.word	0xffffffff


	//   ....[50]....
        /*00fc*/ 	.word	0xffffffff


	//   ....[51]....
        /*0100*/ 	.word	0xffffffff


	//   ....[52]....
        /*0104*/ 	.word	0xffffffff


	//   ....[53]....
        /*0108*/ 	.word	0xffffffff


	//   ....[54]....
        /*010c*/ 	.word	0xffffffff


	//   ....[55]....
        /*0110*/ 	.word	0xffffffff


	//   ....[56]....
        /*0114*/ 	.word	0xffffffff


	//   ....[57]....
        /*0118*/ 	.word	0xffffffff


	//----- nvinfo : EIATTR_COOP_GROUP_INSTR_OFFSETS
	.align		4
.L_2367:
        /*011c*/ 	.byte	0x04, 0x28
        /*011e*/ 	.short	(.L_2369 - .L_2368)


	//   ....[0]....
.L_2368:
        /*0120*/ 	.word	0x000015f0


	//   ....[1]....
        /*0124*/ 	.word	0x00001b40


	//   ....[2]....
        /*0128*/ 	.word	0x00002090


	//   ....[3]....
        /*012c*/ 	.word	0x000025d0


	//   ....[4]....
        /*0130*/ 	.word	0x00002d10


	//   ....[5]....
        /*0134*/ 	.word	0x00003900


	//   ....[6]....
        /*0138*/ 	.word	0x000042b0


	//   ....[7]....
        /*013c*/ 	.word	0x00005670


	//   ....[8]....
        /*0140*/ 	.word	0x00005e30


	//   ....[9]....
        /*0144*/ 	.word	0x00005e70


	//   ....[10]....
        /*0148*/ 	.word	0x00005f40


	//   ....[11]....
        /*014c*/ 	.word	0x00006050


	//   ....[12]....
        /*0150*/ 	.word	0x000061f0


	//   ....[13]....
        /*0154*/ 	.word	0x00006210


	//   ....[14]....
        /*0158*/ 	.word	0x00006230


	//   ....[15]....
        /*015c*/ 	.word	0x00006240


	//   ....[16]....
        /*0160*/ 	.word	0x00006290


	//   ....[17]....
        /*0164*/ 	.word	0x000062d0


	//   ....[18]....
        /*0168*/ 	.word	0x000062f0


	//   ....[19]....
        /*016c*/ 	.word	0x00006300


	//   ....[20]....
        /*0170*/ 	.word	0x00006350


	//   ....[21]....
        /*0174*/ 	.word	0x00006380


	//   ....[22]....
        /*0178*/ 	.word	0x000063b0


	//   ....[23]....
        /*017c*/ 	.word	0x000063c0


	//   ....[24]....
        /*0180*/ 	.word	0x00006410


	//   ....[25]....
        /*0184*/ 	.word	0x00006450


	//   ....[26]....
        /*0188*/ 	.word	0x00006480


	//   ....[27]....
        /*018c*/ 	.word	0x000064a0


	//   ....[28]....
        /*0190*/ 	.word	0x000064d0


	//   ....[29]....
        /*0194*/ 	.word	0x00006590


	//   ....[30]....
        /*0198*/ 	.word	0x000065d0


	//   ....[31]....
        /*019c*/ 	.word	0x00006710


	//   ....[32]....
        /*01a0*/ 	.word	0x00006740


	//   ....[33]....
        /*01a4*/ 	.word	0x00006770


	//   ....[34]....
        /*01a8*/ 	.word	0x000067b0


	//   ....[35]....
        /*01ac*/ 	.word	0x000067f0


	//   ....[36]....
        /*01b0*/ 	.word	0x000077f0


	//   ....[37]....
        /*01b4*/ 	.word	0x00007830


	//   ....[38]....
        /*01b8*/ 	.word	0x000079a0


	//   ....[39]....
        /*01bc*/ 	.word	0x000079c0


	//   ....[40]....
        /*01c0*/ 	.word	0x00007a00


	//   ....[41]....
        /*01c4*/ 	.word	0x00007a40


	//   ....[42]....
        /*01c8*/ 	.word	0x00007bc0


	//   ....[43]....
        /*01cc*/ 	.word	0x00007c00


	//   ....[44]....
        /*01d0*/ 	.word	0x00007d90


	//   ....[45]....
        /*01d4*/ 	.word	0x00007dd0


	//   ....[46]....
        /*01d8*/ 	.word	0x00008320


	//   ....[47]....
        /*01dc*/ 	.word	0x00008a70


	//   ....[48]....
        /*01e0*/ 	.word	0x00008e70


	//   ....[49]....
        /*01e4*/ 	.word	0x00008ec0


	//   ....[50]....
        /*01e8*/ 	.word	0x00008f10


	//   ....[51]....
        /*01ec*/ 	.word	0x00008f40


	//   ....[52]....
        /*01f0*/ 	.word	0x00008f60


	//   ....[53]....
        /*01f4*/ 	.word	0x00009080


	//   ....[54]....
        /*01f8*/ 	.word	0x000090c0


	//   ....[55]....
        /*01fc*/ 	.word	0x00009110


	//   ....[56]....
        /*0200*/ 	.word	0x00009140


	//   ....[57]....
        /*0204*/ 	.word	0x00009160


	//----- nvinfo : EIATTR_VRC_CTA_INIT_COUNT
	.align		4
.L_2369:
        /*0208*/ 	.byte	0x02, 0x4a
	.zero		1
	.zero		1


	//----- nvinfo : EIATTR_EXIT_INSTR_OFFSETS
	.align		4
        /*020c*/ 	.byte	0x04, 0x1c
        /*020e*/ 	.short	(.L_2371 - .L_2370)


	//   ....[0]....
.L_2370:
        /*0210*/ 	.word	0x00009220


	//   ....[1]....
        /*0214*/ 	.word	0x000094b0


	//----- nvinfo : EIATTR_MAX_THREADS
	.align		4
.L_2371:
        /*0218*/ 	.byte	0x04, 0x05
        /*021a*/ 	.short	(.L_2373 - .L_2372)
.L_2372:
        /*021c*/ 	.word	0x00000020
        /*0220*/ 	.word	0x00000001
        /*0224*/ 	.word	0x00000001


	//----- nvinfo : EIATTR_CRS_STACK_SIZE
	.align		4
.L_2373:
        /*0228*/ 	.byte	0x04, 0x1e
        /*022a*/ 	.short	(.L_2375 - .L_2374)
.L_2374:
        /*022c*/ 	.word	0x00000000


	//----- nvinfo : EIATTR_CBANK_PARAM_SIZE
	.align		4
.L_2375:
        /*0230*/ 	.byte	0x03, 0x19
        /*0232*/ 	.short	0x01f0


	//----- nvinfo : EIATTR_PARAM_CBANK
	.align		4
        /*0234*/ 	.byte	0x04, 0x0a
        /*0236*/ 	.short	(.L_2377 - .L_2376)
	.align		4
.L_2376:
        /*0238*/ 	.word	index@(.nv.constant0._Z25selective_scan_bwd_kernelI32Selective_Scan_bwd_kernel_traitsILi32ELi16ELb0ELb0ELb1ELb0ELb1EN3c108BFloat16EfEEv12SSMParamsBwd)
        /*023c*/ 	.short	0x0380
        /*023e*/ 	.short	0x01f0


	//----- nvinfo : EIATTR_SW_WAR
	.align		4
.L_2377:
        /*0240*/ 	.byte	0x04, 0x36
        /*0242*/ 	.short	(.L_2379 - .L_2378)
.L_2378:
        /*0244*/ 	.word	0x00000008
.L_2379:


//--------------------- .nv.info._Z25selective_scan_bwd_kernelI32Selective_Scan_bwd_kernel_traitsILi32ELi16ELb0ELb0ELb1ELb1ELb0EN3c108BFloat16EfEEv12SSMParamsBwd --------------------------
	.section	.nv.info._Z25selective_scan_bwd_kernelI32Selective_Scan_bwd_kernel_traitsILi32ELi16ELb0ELb0ELb1ELb1ELb0EN3c108BFloat16EfEEv12SSMParamsBwd,"",@"SHT_CUDA_INFO"
	.sectionflags	@""
	.align	4


	//----- nvinfo : EIATTR_CUDA_API_VERSION
	.align		4
        /*0000*/ 	.byte	0x04, 0x37
        /*0002*/ 	.short	(.L_2381 - .L_2380)
.L_2380:
        /*0004*/ 	.word	0x00000082


	//----- nvinfo : EIATTR_KPARAM_INFO
	.align		4
.L_2381:
        /*0008*/ 	.byte	0x04, 0x17
        /*000a*/ 	.short	(.L_2383 - .L_2382)
.L_2382:
        /*000c*/ 	.word	0x00000000
        /*0010*/ 	.short	0x0000
        /*0012*/ 	.short	0x0000
        /*0014*/ 	.byte	0x00, 0xf0, 0xc1, 0x07


	//----- nvinfo : EIATTR_SPARSE_MMA_MASK
	.align		4
.L_2383:
        /*0018*/ 	.byte	0x03, 0x50
        /*001a*/ 	.short	0x0000


	//----- nvinfo : EIATTR_MAXREG_COUNT
	.align		4
        /*001c*/ 	.byte	0x03, 0x1b
        /*001e*/ 	.short	0x00ff


	//----- nvinfo : EIATTR_NUM_BARRIERS
	.align		4
        /*0020*/ 	.byte	0x02, 0x4c
        /*0022*/ 	.byte	0x01
	.zero		1


	//----- nvinfo : EIATTR_MERCURY_ISA_VERSION
	.align		4
        /*0024*/ 	.byte	0x03, 0x5f
        /*0026*/ 	.short	0x0101


	//----- nvinfo : EIATTR_COOP_GROUP_MASK_REGIDS
	.align		4
        /*0028*/ 	.byte	0x04, 0x29
        /*002a*/ 	.short	(.L_2385 - .L_2384)


	//   ....[0]....
.L_2384:
        /*002c*/ 	.word	0xffffffff


	//   ....[1]....
        /*0030*/ 	.word	0xffffffff


	//   ....[2]....
        /*0034*/ 	.word	0xffffffff


	//   ....[3]....
        /*0038*/ 	.word	0xffffffff


	//   ....[4]....
        /*003c*/ 	.word	0xffffffff


	//   ....[5]....
        /*0040*/ 	.word	0xffffffff


	//   ....[6]....
        /*0044*/ 	.word	0xffffffff


	//   ....[7]....
        /*0048*/ 	.word	0xffffffff


	//   ....[8]....
        /*004c*/ 	.word	0xffffffff


	//   ....[9]....
        /*0050*/ 	.word	0xffffffff


	//   ....[10]....
        /*0054*/ 	.word	0xffffffff


	//   ....[11]....
        /*0058*/ 	.word	0xffffffff


	//   ....[12]....
        /*005c*/ 	.word	0xffffffff


	//   ....[13]....
        /*0060*/ 	.word	0xffffffff


	//   ....[14]....
        /*0064*/ 	.word	0xffffffff


	//   ....[15]....
        /*0068*/ 	.word	0xffffffff


	//   ....[16]....
        /*006c*/ 	.word	0xffffffff


	//   ....[17]....
        /*0070*/ 	.word	0xffffffff


	//   ....[18]....
        /*0074*/ 	.word	0xffffffff


	//   ....[19]....
        /*0078*/ 	.word	0xffffffff


	//   ....[20]....
        /*007c*/ 	.word	0xffffffff


	//   ....[21]....
        /*0080*/ 	.word	0xffffffff


	//   ....[22]....
        /*0084*/ 	.word	0xffffffff


	//   ....[23]....
        /*0088*/ 	.word	0xffffffff


	//   ....[24]....
        /*008c*/ 	.word	0xffffffff


	//   ....[25]....
        /*0090*/ 	.word	0xffffffff


	//   ....[26]....
        /*0094*/ 	.word	0xffffffff


	//   ....[27]....
        /*0098*/ 	.word	0xffffffff


	//   ....[28]....
        /*009c*/ 	.word	0xffffffff


	//   ....[29]....
        /*00a0*/ 	.word	0xffffffff


	//   ....[30]....
        /*00a4*/ 	.word	0xffffffff


	//   ....[31]....
        /*00a8*/ 	.word	0xffffffff


	//   ....[32]....
        /*00ac*/ 	.word	0xffffffff


	//   ....[33]....
        /*00b0*/ 	.word	0xffffffff


	//   ....[34]....
        /*00b4*/ 	.word	0xffffffff


	//   ....[35]....
        /*00b8*/ 	.word	0xffffffff


	//   ....[36]....
        /*00bc*/ 	.word	0xffffffff


	//   ....[37]....
        /*00c0*/ 	.word	0xffffffff


	//   ....[38]....
        /*00c4*/ 	.word	0xffffffff


	//   ....[39]....
        /*00c8*/ 	.word	0xffffffff


	//   ....[40]....
        /*00cc*/ 	.word	0xffffffff


	//   ....[41]....
        /*00d0*/ 	.word	0xffffffff


	//   ....[42]....
        /*00d4*/ 	.word	0xffffffff


	//   ....[43]....
        /*00d8*/ 	.word	0xffffffff


	//   ....[44]....
        /*00dc*/ 	.word	0xffffffff


	//   ....[45]....
        /*00e0*/ 	.word	0xffffffff


	//   ....[46]....
        /*00e4*/ 	.word	0xffffffff


	//   ....[47]....
        /*00e8*/ 	.word	0xffffffff


	//   ....[48]....
        /*00ec*/ 	.word	0xffffffff


	//   ....[49]....
        /*00f0*/ 	.word	0xffffffff


	//   ....[50]....
        /*00f4*/ 	.word	0xffffffff


	//   ....[51]....
        /*00f8*/ 	.word	0xffffffff


	//   ....[52]....
        /*00fc*/ 	.word	0xffffffff


	//   ....[53]....
        /*0100*/ 	.word	0xffffffff


	//   ....[54]....
        /*0104*/ 	.word	0xffffffff


	//----- nvinfo : EIATTR_COOP_GROUP_INSTR_OFFSETS
	.align		4
.L_2385:
        /*0108*/ 	.byte	0x04, 0x28
        /*010a*/ 	.short	(.L_2387 - .L_2386)


	//   ....[0]....
.L_2386:
        /*010c*/ 	.word	0x000011c0


	//   ....[1]....
        /*0110*/ 	.word	0x00001720


	//   ....[2]....
        /*0114*/ 	.word	0x00001bb0


	//   ....[3]....
        /*0118*/ 	.word	0x00004eb0


	//   ....[4]....
        /*011c*/ 	.word	0x00005830


	//   ....[5]....
        /*0120*/ 	.word	0x00005890


	//   ....[6]....
        /*0124*/ 	.word	0x00005910


	//   ....[7]....
        /*0128*/ 	.word	0x00005940


	//   ....[8]....
        /*012c*/ 	.word	0x00005a10


	//   ....[9]....
        /*0130*/ 	.word	0x00005a30


	//   ....[10]....
        /*0134*/ 	.word	0x00005a60


	//   ....[11]....
        /*0138*/ 	.word	0x00005a90


	//   ....[12]....
        /*013c*/ 	.word	0x00005b00


	//   ....[13]....
        /*0140*/ 	.word	0x00005b10


	//   ....[14]....
        /*0144*/ 	.word	0x00005b50


	//   ....[15]....
        /*0148*/ 	.word	0x00005b60


	//   ....[16]....
        /*014c*/ 	.word	0x00005bb0


	//   ....[17]....
        /*0150*/ 	.word	0x00005be0


	//   ....[18]....
        /*0154*/ 	.word	0x00005c00


	//   ....[19]....
        /*0158*/ 	.word	0x00005c20


	//   ....[20]....
        /*015c*/ 	.word	0x00005c60


	//   ....[21]....
        /*0160*/ 	.word	0x00005ca0


	//   ....[22]....
        /*0164*/ 	.word	0x00005ce0


	//   ....[23]....
        /*0168*/ 	.word	0x00005d00


	//   ....[24]....
        /*016c*/ 	.word	0x00005d20


	//   ....[25]....
        /*0170*/ 	.word	0x00005d30


	//   ....[26]....
        /*0174*/ 	.word	0x00005e40


	//   ....[27]....
        /*0178*/ 	.word	0x00005f00


	//   ....[28]....
        /*017c*/ 	.word	0x00005f40


	//   ....[29]....
        /*0180*/ 	.word	0x00005fc0


	//   ....[30]....
        /*0184*/ 	.word	0x00006000


	//   ....[31]....
        /*0188*/ 	.word	0x00006040


	//   ....[32]....
        /*018c*/ 	.word	0x000072c0


	//   ....[33]....
        /*0190*/ 	.word	0x00007300


	//   ....[34]....
        /*0194*/ 	.word	0x00007490


	//   ....[35]....
        /*0198*/ 	.word	0x000074d0


	//   ....[36]....
        /*019c*/ 	.word	0x00007590


	//   ....[37]....
        /*01a0*/ 	.word	0x000075d0


	//   ....[38]....
        /*01a4*/ 	.word	0x00007750


	//   ....[39]....
        /*01a8*/ 	.word	0x00007790


	//   ....[40]....
        /*01ac*/ 	.word	0x00007920


	//   ....[41]....
        /*01b0*/ 	.word	0x00007940


	//   ....[42]....
        /*01b4*/ 	.word	0x00007ee0


	//   ....[43]....
        /*01b8*/ 	.word	0x000087b0


	//   ....[44]....
        /*01bc*/ 	.word	0x00009050


	//   ....[45]....
        /*01c0*/ 	.word	0x00009670


	//   ....[46]....
        /*01c4*/ 	.word	0x000096c0


	//   ....[47]....
        /*01c8*/ 	.word	0x00009710


	//   ....[48]....
        /*01cc*/ 	.word	0x00009740


	//   ....[49]....
        /*01d0*/ 	.word	0x00009760


	//   ....[50]....
        /*01d4*/ 	.word	0x00009830


	//   ....[51]....
        /*01d8*/ 	.word	0x00009870


	//   ....[52]....
        /*01dc*/ 	.word	0x000098c0


	//   ....[53]....
        /*01e0*/ 	.word	0x000098f0


	//   ....[54]....
        /*01e4*/ 	.word	0x00009910


	//----- nvinfo : EIATTR_VRC_CTA_INIT_COUNT
	.align		4
.L_2387:
        /*01e8*/ 	.byte	0x02, 0x4a
	.zero		1
	.zero		1


	//----- nvinfo : EIATTR_EXIT_INSTR_OFFSETS
	.align		4
        /*01ec*/ 	.byte	0x04, 0x1c
        /*01ee*/ 	.short	(.L_2389 - .L_2388)


	//   ....[0]....
.L_2388:
        /*01f0*/ 	.word	0x000099b0


	//   ....[1]....
        /*01f4*/ 	.word	0x00009c40


	//----- nvinfo : EIATTR_MAX_THREADS
	.align		4
.L_2389:
        /*01f8*/ 	.byte	0x04, 0x05
        /*01fa*/ 	.short	(.L_2391 - .L_2390)
.L_2390:
        /*01fc*/ 	.word	0x00000020
        /*0200*/ 	.word	0x00000001
        /*0204*/ 	.word	0x00000001


	//----- nvinfo : EIATTR_CRS_STACK_SIZE
	.align		4
.L_2391:
        /*0208*/ 	.byte	0x04, 0x1e
        /*020a*/ 	.short	(.L_2393 - .L_2392)
.L_2392:
        /*020c*/ 	.word	0x00000000


	//----- nvinfo : EIATTR_CBANK_PARAM_SIZE
	.align		4
.L_2393:
        /*0210*/ 	.byte	0x03, 0x19
        /*0212*/ 	.short	0x01f0


	//----- nvinfo : EIATTR_PARAM_CBANK
	.align		4
        /*0214*/ 	.byte	0x04, 0x0a
        /*0216*/ 	.short	(.L_2395 - .L_2394)
	.align		4
.L_2394:
        /*0218*/ 	.word	index@(.nv.constant0._Z25selective_scan_bwd_kernelI32Selective_Scan_bwd_kernel_traitsILi32ELi16ELb0ELb0ELb1ELb1ELb0EN3c108BFloat16EfEEv12SSMParamsBwd)
        /*021c*/ 	.short	0x0380
        /*021e*/ 	.short	0x01f0


	//----- nvinfo : EIATTR_SW_WAR
	.align		4
.L_2395:
        /*0220*/ 	.byte	0x04, 0x36
        /*0222*/ 	.short	(.L_2397 - .L_2396)
.L_2396:
        /*0224*/ 	.word	0x00000008
.L_2397:


//--------------------- .nv.info._Z25selective_scan_bwd_kernelI32Selective_Scan_bwd_kernel_traitsILi32ELi16ELb0ELb0ELb1ELb1ELb1EN3c108BFloat16EfEEv12SSMParamsBwd --------------------------
	.section	.nv.info._Z25selective_scan_bwd_kernelI32Selective_Scan_bwd_kernel_traitsILi32ELi16ELb0ELb0ELb1ELb1ELb1EN3c108BFloat16EfEEv12SSMParamsBwd,"",@"SHT_CUDA_INFO"
	.sectionflags	@""
	.align	4


	//----- nvinfo : EIATTR_CUDA_API_VERSION
	.align		4
        /*0000*/ 	.byte	0x04, 0x37
        /*0002*/ 	.short	(.L_2399 - .L_2398)
.L_2398:
        /*0004*/ 	.word	0x00000082


	//----- nvinfo : EIATTR_KPARAM_INFO
	.align		4
.L_2399:
        /*0008*/ 	.byte	0x04, 0x17
        /*000a*/ 	.short	(.L_2401 - .L_2400)
.L_2400:
        /*000c*/ 	.word	0x00000000
        /*0010*/ 	.short	0x0000
        /*0012*/ 	.short	0x0000
        /*0014*/ 	.byte	0x00, 0xf0, 0xc1, 0x07


	//----- nvinfo : EIATTR_SPARSE_MMA_MASK
	.align		4
.L_2401:
        /*0018*/ 	.byte	0x03, 0x50
        /*001a*/ 	.short	0x0000


	//----- nvinfo : EIATTR_MAXREG_COUNT
	.align		4
        /*001c*/ 	.byte	0x03, 0x1b
        /*001e*/ 	.short	0x00ff


	//----- nvinfo : EIATTR_NUM_BARRIERS
	.align		4
        /*0020*/ 	.byte	0x02, 0x4c
        /*0022*/ 	.byte	0x01
	.zero		1


	//----- nvinfo : EIATTR_MERCURY_ISA_VERSION
	.align		4
        /*0024*/ 	.byte	0x03, 0x5f
        /*0026*/ 	.short	0x0101


	//----- nvinfo : EIATTR_COOP_GROUP_MASK_REGIDS
	.align		4
        /*0028*/ 	.byte	0x04, 0x29
        /*002a*/ 	.short	(.L_2403 - .L_2402)


	//   ....[0]....
.L_2402:
        /*002c*/ 	.word	0xffffffff


	//   ....[1]....
        /*0030*/ 	.word	0xffffffff


	//   ....[2]....
        /*0034*/ 	.word	0xffffffff


	//   ....[3]....
        /*0038*/ 	.word	0xffffffff


	//   ....[4]....
        /*003c*/ 	.word	0xffffffff


	//   ....[5]....
        /*0040*/ 	.word	0xffffffff


	//   ....[6]....
        /*0044*/ 	.word	0xffffffff


	//   ....[7]....
        /*0048*/ 	.word	0xffffffff


	//   ....[8]....
        /*004c*/ 	.word	0xffffffff


	//   ....[9]....
        /*0050*/ 	.word	0xffffffff


	//   ....[10]....
        /*0054*/ 	.word	0xffffffff


	//   ....[11]....
        /*0058*/ 	.word	0xffffffff


	//   ....[12]....
        /*005c*/ 	.word	0xffffffff


	//   ....[13]....
        /*0060*/ 	.word	0xffffffff


	//   ....[14]....
        /*0064*/ 	.word	0xffffffff


	//   ....[15]....
        /*0068*/ 	.word	0xffffffff


	//   ....[16]....
        /*006c*/ 	.word	0xffffffff


	//   ....[17]....
        /*0070*/ 	.word	0xffffffff


	//   ....[18]....
        /*0074*/ 	.word	0xffffffff


	//   ....[19]....
        /*0078*/ 	.word	0xffffffff


	//   ....[20]....
        /*007c*/ 	.word	0xffffffff


	//   ....[21]....
        /*0080*/ 	.word	0xffffffff


	//   ....[22]....
        /*0084*/ 	.word	0xffffffff


	//   ....[23]....
        /*0088*/ 	.word	0xffffffff


	//   ....[24]....
        /*008c*/ 	.word	0xffffffff


	//   ....[25]....
        /*0090*/ 	.word	0xffffffff


	//   ....[26]....
        /*0094*/ 	.word	0xffffffff


	//   ....[27]....
        /*0098*/ 	.word	0xffffffff


	//   ....[28]....
        /*009c*/ 	.word	0xffffffff


	//   ....[29]....
        /*00a0*/ 	.word	0xffffffff


	//   ....[30]....
        /*00a4*/ 	.word	0xffffffff


	//   ....[31]....
        /*00a8*/ 	.word	0xffffffff


	//   ....[32]....
        /*00ac*/ 	.word	0xffffffff


	//   ....[33]....
        /*00b0*/ 	.word	0xffffffff


	//   ....[34]....
        /*00b4*/ 	.word	0xffffffff


	//   ....[35]....
        /*00b8*/ 	.word	0xffffffff


	//   ....[36]....
        /*00bc*/ 	.word	0xffffffff


	//   ....[37]....
        /*00c0*/ 	.word	0xffffffff


	//   ....[38]....
        /*00c4*/ 	.word	0xffffffff


	//   ....[39]....
        /*00c8*/ 	.word	0xffffffff


	//   ....[40]....
        /*00cc*/ 	.word	0xffffffff


	//   ....[41]....
        /*00d0*/ 	.word	0xffffffff


	//   ....[42]....
        /*00d4*/ 	.word	0xffffffff


	//   ....[43]....
        /*00d8*/ 	.word	0xffffffff


	//   ....[44]....
        /*00dc*/ 	.word	0xffffffff


	//   ....[45]....
        /*00e0*/ 	.word	0xffffffff


	//   ....[46]....
        /*00e4*/ 	.word	0xffffffff


	//   ....[47]....
        /*00e8*/ 	.word	0xffffffff


	//   ....[48]....
        /*00ec*/ 	.word	0xffffffff


	//   ....[49]....
        /*00f0*/ 	.word	0xffffffff


	//   ....[50]....
        /*00f4*/ 	.word	0xffffffff


	//   ....[51]....
        /*00f8*/ 	.word	0xffffffff


	//   ....[52]....
        /*00fc*/ 	.word	0xffffffff


	//   ....[53]....
        /*0100*/ 	.word	0xffffffff


	//   ....[54]....
        /*0104*/ 	.word	0xffffffff


	//   ....[55]....
        /*0108*/ 	.word	0xffffffff


	//   ....[56]....
        /*010c*/ 	.word	0xffffffff


	//   ....[57]....
        /*0110*/ 	.word	0xffffffff


	//   ....[58]....
        /*0114*/ 	.word	0xffffffff


	//----- nvinfo : EIATTR_COOP_GROUP_INSTR_OFFSETS
	.align		4
.L_2403:
        /*0118*/ 	.byte	0x04, 0x28
        /*011a*/ 	.short	(.L_2405 - .L_2404)


	//   ....[0]....
.L_2404:
        /*011c*/ 	.word	0x00001420


	//   ....[1]....
        /*0120*/ 	.word	0x00001a40


	//   ....[2]....
        /*0124*/ 	.word	0x000020d0


	//   ....[3]....
        /*0128*/ 	.word	0x00004a60


	//   ....[4]....
        /*012c*/ 	.word	0x00005120


	//   ....[5]....
        /*0130*/ 	.word	0x00005e50


	//   ....[6]....
        /*0134*/ 	.word	0x00006790


	//   ....[7]....
        /*0138*/ 	.word	0x00007960


	//   ....[8]....
        /*013c*/ 	.word	0x00008240


	//   ....[9]....
        /*0140*/ 	.word	0x00008260


	//   ....[10]....
        /*0144*/ 	.word	0x000082c0


	//   ....[11]....
        /*0148*/ 	.word	0x00008400


	//   ....[12]....
        /*014c*/ 	.word	0x00008490


	//   ....[13]....
        /*0150*/ 	.word	0x000084f0


	//   ....[14]....
        /*0154*/ 	.word	0x00008520


	//   ....[15]....
        /*0158*/ 	.word	0x00008530


	//   ....[16]....
        /*015c*/ 	.word	0x00008570


	//   ....[17]....
        /*0160*/ 	.word	0x000085d0


	//   ....[18]....
        /*0164*/ 	.word	0x000085f0


	//   ....[19]....
        /*0168*/ 	.word	0x00008600


	//   ....[20]....
        /*016c*/ 	.word	0x00008650


	//   ....[21]....
        /*0170*/ 	.word	0x00008680


	//   ....[22]....
        /*0174*/ 	.word	0x000086b0


	//   ....[23]....
        /*0178*/ 	.word	0x000086c0


	//   ....[24]....
        /*017c*/ 	.word	0x00008730


	//   ....[25]....
        /*0180*/ 	.word	0x00008750


	//   ....[26]....
        /*0184*/ 	.word	0x00008780


	//   ....[27]....
        /*0188*/ 	.word	0x000087a0


	//   ....[28]....
        /*018c*/ 	.word	0x000087c0


	//   ....[29]....
        /*0190*/ 	.word	0x00008880


	//   ....[30]....
        /*0194*/ 	.word	0x000088c0


	//   ....[31]....
        /*0198*/ 	.word	0x000089e0


	//   ....[32]....
        /*019c*/ 	.word	0x00008a20


	//   ....[33]....
        /*01a0*/ 	.word	0x00008a60


	//   ....[34]....
        /*01a4*/ 	.word	0x00008aa0


	//   ....[35]....
        /*01a8*/ 	.word	0x00008ae0


	//   ....[36]....
        /*01ac*/ 	.word	0x00009d50


	//   ....[37]....
        /*01b0*/ 	.word	0x00009d90


	//   ....[38]....
        /*01b4*/ 	.word	0x00009f20


	//   ....[39]....
        /*01b8*/ 	.word	0x00009f50


	//   ....[40]....
        /*01bc*/ 	.word	0x00009f90


	//   ....[41]....
        /*01c0*/ 	.word	0x00009fd0


	//   ....[42]....
        /*01c4*/ 	.word	0x0000a160


	//   ....[43]....
        /*01c8*/ 	.word	0x0000a1a0


	//   ....[44]....
        /*01cc*/ 	.word	0x0000a330


	//   ....[45]....
        /*01d0*/ 	.word	0x0000a370


	//   ....[46]....
        /*01d4*/ 	.word	0x0000a980


	//   ....[47]....
        /*01d8*/ 	.word	0x0000b210


	//   ....[48]....
        /*01dc*/ 	.word	0x0000bac0


	//   ....[49]....
        /*01e0*/ 	.word	0x0000c0e0


	//   ....[50]....
        /*01e4*/ 	.word	0x0000c130


	//   ....[51]....
        /*01e8*/ 	.word	0x0000c180


	//   ....[52]....
        /*01ec*/ 	.word	0x0000c1b0


	//   ....[53]....
        /*01f0*/ 	.word	0x0000c1d0


	//   ....[54]....
        /*01f4*/ 	.word	0x0000c2a0


	//   ....[55]....
        /*01f8*/ 	.word	0x0000c2e0


	//   ....[56]....
        /*01fc*/ 	.word	0x0000c330


	//   ....[57]....
        /*0200*/ 	.word	0x0000c360


	//   ....[58]....
        /*0204*/ 	.word	0x0000c380


	//----- nvinfo : EIATTR_VRC_CTA_INIT_COUNT
	.align		4
.L_2405:
        /*0208*/ 	.byte	0x02, 0x4a
	.zero		1
	.zero		1


	//----- nvinfo : EIATTR_EXIT_INSTR_OFFSETS
	.align		4
        /*020c*/ 	.byte	0x04, 0x1c
        /*020e*/ 	.short	(.L_2407 - .L_2406)


	//   ....[0]....
.L_2406:
        /*0210*/ 	.word	0x0000c420


	//   ....[1]....
        /*0214*/ 	.word	0x0000c6b0


	//----- nvinfo : EIATTR_MAX_THREADS
	.align		4
.L_2407:
        /*0218*/ 	.byte	0x04, 0x05
        /*021a*/ 	.short	(.L_2409 - .L_2408)
.L_2408:
        /*021c*/ 	.word	0x00000020
        /*0220*/ 	.word	0x00000001
        /*0224*/ 	.word	0x00000001


	//----- nvinfo : EIATTR_CRS_STACK_SIZE
	.align		4
.L_2409:
        /*0228*/ 	.byte	0x04, 0x1e
        /*022a*/ 	.short	(.L_2411 - .L_2410)
.L_2410:
        /*022c*/ 	.word	0x00000000


	//----- nvinfo : EIATTR_CBANK_PARAM_SIZE
	.align		4
.L_2411:
        /*0230*/ 	.byte	0x03, 0x19
        /*0232*/ 	.short	0x01f0


	//----- nvinfo : EIATTR_PARAM_CBANK
	.align		4
        /*0234*/ 	.byte	0x04, 0x0a
        /*0236*/ 	.short	(.L_2413 - .L_2412)
	.align		4
.L_2412:
        /*0238*/ 	.word	index@(.nv.constant0._Z25selective_scan_bwd_kernelI32Selective_Scan_bwd_kernel_traitsILi32ELi16ELb0ELb0ELb1ELb1ELb1EN3c108BFloat16EfEEv12SSMParamsBwd)
        /*023c*/ 	.short	0x0380
        /*023e*/ 	.short	0x01f0


	//----- nvinfo : EIATTR_SW_WAR
	.align		4
.L_2413:
        /*0240*/ 	.byte	0x04, 0x36
        /*0242*/ 	.short	(.L_2415 - .L_2414)
.L_2414:
        /*0244*/ 	.word	0x00000008
.L_2415:


//--------------------- .nv.info._Z25selective_scan_bwd_kernelI32Selective_Scan_bwd_kernel_traitsILi32ELi16ELb0ELb1ELb0ELb0ELb0EN3c108BFloat16EfEEv12SSMParamsBwd --------------------------
	.section	.nv.info._Z25selective_scan_bwd_kernelI32Selective_Scan_bwd_kernel_traitsILi32ELi16ELb0ELb1ELb0ELb0ELb0EN3c108BFloat16EfEEv12SSMParamsBwd,"",@"SHT_CUDA_INFO"
	.sectionflags	@""
	.align	4


	//----- nvinfo : EIATTR_CUDA_API_VERSION
	.align		4
        /*0000*/ 	.byte	0x04, 0x37
        /*0002*/ 	.short	(.L_2417 - .L_2416)
.L_2416:
        /*0004*/ 	.word	0x00000082


	//----- nvinfo : EIATTR_KPARAM_INFO
	.align		4
.L_2417:
        /*0008*/ 	.byte	0x04, 0x17
        /*000a*/ 	.short	(.L_2419 - .L_2418)
.L_2418:
        /*000c*/ 	.word	0x00000000
        /*0010*/ 	.short	0x0000
        /*0012*/ 	.short	0x0000
        /*0014*/ 	.byte	0x00, 0xf0, 0xc1, 0x07


	//----- nvinfo : EIATTR_SPARSE_MMA_MASK
	.align		4
.L_2419:
        /*0018*/ 	.byte	0x03, 0x50
        /*001a*/ 	.short	0x0000


	//----- nvinfo : EIATTR_MAXREG_COUNT
	.align		4
        /*001c*/ 	.byte	0x03, 0x1b
        /*001e*/ 	.short	0x00ff


	//----- nvinfo : EIATTR_NUM_BARRIERS
	.align		4
        /*0020*/ 	.byte	0x02, 0x4c
        /*0022*/ 	.byte	0x01
	.zero		1


	//----- nvinfo : EIATTR_MERCURY_ISA_VERSION
	.align		4
        /*0024*/ 	.byte	0x03, 0x5f
        /*0026*/ 	.short	0x0101


	//----- nvinfo : EIATTR_INT_WARP_WIDE_INSTR_OFFSETS
	.align		4
        /*0028*/ 	.byte	0x04, 0x31
        /*002a*/ 	.short	(.L_2421 - .L_2420)


	//   ....[0]....
.L_2420:
        /*002c*/ 	.word	0x00003190


	//----- nvinfo : EIATTR_COOP_GROUP_MASK_REGIDS
	.align		4
.L_2421:
        /*0030*/ 	.byte	0x04, 0x29
        /*0032*/ 	.short	(.L_2423 - .L_2422)


	//   ....[0]....
.L_2422:
        /*0034*/ 	.word	0xffffffff


	//   ....[1]....
        /*0038*/ 	.word	0xffffffff


	//   ....[2]....
        /*003c*/ 	.word	0xffffffff


	//   ....[3]....
        /*0040*/ 	.word	0xffffffff


	//   ....[4]....
        /*0044*/ 	.word	0xffffffff


	//   ....[5]....
        /*0048*/ 	.word	0xffffffff


	//   ....[6]....
        /*004c*/ 	.word	0xffffffff


	//   ....[7]....
        /*0050*/ 	.word	0xffffffff


	//   ....[8]....
        /*0054*/ 	.word	0xffffffff


	//   ....[9]....
        /*0058*/ 	.word	0xffffffff


	//   ....[10]....
        /*005c*/ 	.word	0xffffffff


	//   ....[11]....
        /*0060*/ 	.word	0xffffffff


	//   ....[12]....
        /*0064*/ 	.word	0xffffffff


	//   ....[13]....
        /*0068*/ 	.word	0xffffffff


	//   ....[14]....
        /*006c*/ 	.word	0xffffffff


	//   ....[15]....
        /*0070*/ 	.word	0xffffffff


	//   ....[16]....
        /*0074*/ 	.word	0xffffffff


	//   ....[17]....
        /*0078*/ 	.word	0xffffffff


	//   ....[18]....
        /*007c*/ 	.word	0xffffffff


	//   ....[19]....
        /*0080*/ 	.word	0xffffffff


	//   ....[20]....
        /*0084*/ 	.word	0xffffffff


	//   ....[21]....
        /*0088*/ 	.word	0xffffffff


	//   ....[22]....
        /*008c*/ 	.word	0xffffffff


	//   ....[23]....
        /*0090*/ 	.word	0xffffffff


	//   ....[24]....
        /*0094*/ 	.word	0xffffffff


	//   ....[25]....
        /*0098*/ 	.word	0xffffffff


	//   ....[26]....
        /*009c*/ 	.word	0xffffffff


	//   ....[27]....
        /*00a0*/ 	.word	0xffffffff


	//   ....[28]....
        /*00a4*/ 	.word	0xffffffff


	//   ....[29]....
        /*00a8*/ 	.word	0xffffffff


	//   ....[30]....
        /*00ac*/ 	.word	0xffffffff


	//   ....[31]....
        /*00b0*/ 	.word	0xffffffff


	//   ....[32]....
        /*00b4*/ 	.word	0xffffffff


	//   ....[33]....
        /*00b8*/ 	.word	0xffffffff


	//   ....[34]....
        /*00bc*/ 	.word	0xffffffff


	//   ....[35]....
        /*00c0*/ 	.word	0xffffffff


	//   ....[36]....
        /*00c4*/ 	.word	0xffffffff


	//   ....[37]....
        /*00c8*/ 	.word	0xffffffff


	//   ....[38]....
        /*00cc*/ 	.word	0xffffffff


	//   ....[39]....
        /*00d0*/ 	.word	0xffffffff


	//   ....[40]....
        /*00d4*/ 	.word	0xffffffff


	//   ....[41]....
        /*00d8*/ 	.word	0xffffffff


	//   ....[42]....
        /*00dc*/ 	.word	0xffffffff


	//   ....[43]....
        /*00e0*/ 	.word	0xffffffff


	//   ....[44]....
        /*00e4*/ 	.word	0xffffffff


	//   ....[45]....
        /*00e8*/ 	.word	0xffffffff


	//   ....[46]....
        /*00ec*/ 	.word	0xffffffff


	//   ....[47]....
        /*00f0*/ 	.word	0xffffffff


	//   ....[48]....
        /*00f4*/ 	.word	0xffffffff


	//   ....[49]....
        /*00f8*/ 	.word	0xffffffff


	//   ....[50]....
        /*00fc*/ 	.word	0xffffffff


	//   ....[51]....
        /*0100*/ 	.word	0xffffffff


	//   ....[52]....
        /*0104*/ 	.word	0xffffffff


	//   ....[53]....
        /*0108*/ 	.word	0xffffffff


	//----- nvinfo : EIATTR_COOP_GROUP_INSTR_OFFSETS
	.align		4
.L_2423:
        /*010c*/ 	.byte	0x04, 0x28
        /*010e*/ 	.short	(.L_2425 - .L_2424)


	//   ....[0]....
.L_2424:
        /*0110*/ 	.word	0x000011f0


	//   ....[1]....
        /*0114*/ 	.word	0x00001770


	//   ....[2]....
        /*0118*/ 	.word	0x00001d00


	//   ....[3]....
        /*011c*/ 	.word	0x00002ab0


	//   ....[4]....
        /*0120*/ 	.word	0x00003740


	//   ....[5]....
        /*0124*/ 	.word	0x00003780


	//   ....[6]....
        /*0128*/ 	.word	0x000037c0


	//   ....[7]....
        /*012c*/ 	.word	0x000038b0


	//   ....[8]....
        /*0130*/ 	.word	0x000038c0


	//   ....[9]....
        /*0134*/ 	.word	0x000038e0


	//   ....[10]....
        /*0138*/ 	.word	0x000038f0


	//   ....[11]....
        /*013c*/ 	.word	0x00003930


	//   ....[12]....
        /*0140*/ 	.word	0x00003980


	//   ....[13]....
        /*0144*/ 	.word	0x000039a0


	//   ....[14]....
        /*0148*/ 	.word	0x000039b0


	//   ....[15]....
        /*014c*/ 	.word	0x000039e0


	//   ....[16]....
        /*0150*/ 	.word	0x00003a60


	//   ....[17]....
        /*0154*/ 	.word	0x00003a90


	//   ....[18]....
        /*0158*/ 	.word	0x00003ae0


	//   ....[19]....
        /*015c*/ 	.word	0x00003b00


	//   ....[20]....
        /*0160*/ 	.word	0x00003b40


	//   ....[21]....
        /*0164*/ 	.word	0x00003b60


	//   ....[22]....
        /*0168*/ 	.word	0x00003ba0


	//   ....[23]....
        /*016c*/ 	.word	0x00003bb0


	//   ....[24]....
        /*0170*/ 	.word	0x00003bd0


	//   ....[25]....
        /*0174*/ 	.word	0x00003bf0


	//   ....[26]....
        /*0178*/ 	.word	0x00003c10


	//   ....[27]....
        /*017c*/ 	.word	0x00003c30


	//   ....[28]....
        /*0180*/ 	.word	0x00003c90


	//   ....[29]....
        /*0184*/ 	.word	0x00003ca0


	//   ....[30]....
        /*0188*/ 	.word	0x00003cc0


	//   ....[31]....
        /*018c*/ 	.word	0x00003d50


	//   ....[32]....
        /*0190*/ 	.word	0x00004f40


	//   ....[33]....
        /*0194*/ 	.word	0x00004f80


	//   ....[34]....
        /*0198*/ 	.word	0x00005110


	//   ....[35]....
        /*019c*/ 	.word	0x00005150


	//   ....[36]....
        /*01a0*/ 	.word	0x00005280


	//   ....[37]....
        /*01a4*/ 	.word	0x000052c0


	//   ....[38]....
        /*01a8*/ 	.word	0x00005450


	//   ....[39]....
        /*01ac*/ 	.word	0x00005490


	//   ....[40]....
        /*01b0*/ 	.word	0x000055f0


	//   ....[41]....
        /*01b4*/ 	.word	0x00005630


	//   ....[42]....
        /*01b8*/ 	.word	0x00005b80


	//   ....[43]....
        /*01bc*/ 	.word	0x000062d0


	//   ....[44]....
        /*01c0*/ 	.word	0x000066f0


	//   ....[45]....
        /*01c4*/ 	.word	0x00006740


	//   ....[46]....
        /*01c8*/ 	.word	0x00006790


	//   ....[47]....
        /*01cc*/ 	.word	0x000067c0


	//   ....[48]....
        /*01d0*/ 	.word	0x000067e0


	//   ....[49]....
        /*01d4*/ 	.word	0x00006900


	//   ....[50]....
        /*01d8*/ 	.word	0x00006940


	//   ....[51]....
        /*01dc*/ 	.word	0x00006990


	//   ....[52]....
        /*01e0*/ 	.word	0x000069c0


	//   ....[53]....
        /*01e4*/ 	.word	0x000069e0


	//----- nvinfo : EIATTR_VRC_CTA_INIT_COUNT
	.align		4
.L_2425:
        /*01e8*/ 	.byte	0x02, 0x4a
	.zero		1
	.zero		1


	//----- nvinfo : EIATTR_EXIT_INSTR_OFFSETS
	.align		4
        /*01ec*/ 	.byte	0x04, 0x1c
        /*01ee*/ 	.short	(.L_2427 - .L_2426)


	//   ....[0]....
.L_2426:
        /*01f0*/ 	.word	0x00006aa0


	//   ....[1]....
        /*01f4*/ 	.word	0x00006d60


	//----- nvinfo : EIATTR_MAX_THREADS
	.align		4
.L_2427:
        /*01f8*/ 	.byte	0x04, 0x05
        /*01fa*/ 	.short	(.L_2429 - .L_2428)
.L_2428:
        /*01fc*/ 	.word	0x00000020
        /*0200*/ 	.word	0x00000001
        /*0204*/ 	.word	0x00000001


	//----- nvinfo : EIATTR_CRS_STACK_SIZE
	.align		4
.L_2429:
        /*0208*/ 	.byte	0x04, 0x1e
        /*020a*/ 	.short	(.L_2431 - .L_2430)
.L_2430:
        /*020c*/ 	.word	0x00000000


	//----- nvinfo : EIATTR_CBANK_PARAM_SIZE
	.align		4
.L_2431:
        /*0210*/ 	.byte	0x03, 0x19
        /*0212*/ 	.short	0x01f0


	//----- nvinfo : EIATTR_PARAM_CBANK
	.align		4
        /*0214*/ 	.byte	0x04, 0x0a
        /*0216*/ 	.short	(.L_2433 - .L_2432)
	.align		4
.L_2432:
        /*0218*/ 	.word	index@(.nv.constant0._Z25selective_scan_bwd_kernelI32Selective_Scan_bwd_kernel_traitsILi32ELi16ELb0ELb1ELb0ELb0ELb0EN3c108BFloat16EfEEv12SSMParamsBwd)
        /*021c*/ 	.short	0x0380
        /*021e*/ 	.short	0x01f0


	//----- nvinfo : EIATTR_SW_WAR
	.align		4
.L_2433:
        /*0220*/ 	.byte	0x04, 0x36
        /*0222*/ 	.short	(.L_2435 - .L_2434)
.L_2434:
        /*0224*/ 	.word	0x00000008
.L_2435:


//--------------------- .nv.info._Z25selective_scan_bwd_kernelI32Selective_Scan_bwd_kernel_traitsILi32ELi16ELb0ELb1ELb0ELb0ELb1EN3c108BFloat16EfEEv12SSMParamsBwd --------------------------
	.section	.nv.info._Z25selective_scan_bwd_kernelI32Selective_Scan_bwd_kernel_traitsILi32ELi16ELb0ELb1ELb0ELb0ELb1EN3c108BFloat16EfEEv12SSMParamsBwd,"",@"SHT_CUDA_INFO"
	.sectionflags	@""
	.align	4


	//----- nvinfo : EIATTR_CUDA_API_VERSION
	.align		4
        /*0000*/ 	.byte	0x04, 0x37
        /*0002*/ 	.short	(.L_2437 - .L_2436)
.L_2436:
        /*0004*/ 	.word	0x00000082


	//----- nvinfo : EIATTR_KPARAM_INFO
	.align		4
.L_2437:
        /*0008*/ 	.byte	0x04, 0x17
        /*000a*/ 	.short	(.L_2439 - .L_2438)
.L_2438:
        /*000c*/ 	.word	0x00000000
        /*0010*/ 	.short	0x0000
        /*0012*/ 	.short	0x0000
        /*0014*/ 	.byte	0x00, 0xf0, 0xc1, 0x07


	//----- nvinfo : EIATTR_SPARSE_MMA_MASK
	.align		4
.L_2439:
        /*0018*/ 	.byte	0x03, 0x50
        /*001a*/ 	.short	0x0000


	//----- nvinfo : EIATTR_MAXREG_COUNT
	.align		4
        /*001c*/ 	.byte	0x03, 0x1b
        /*001e*/ 	.short	0x00ff


	//----- nvinfo : EIATTR_NUM_BARRIERS
	.align		4
        /*0020*/ 	.byte	0x02, 0x4c
        /*0022*/ 	.byte	0x01
	.zero		1


	//----- nvinfo : EIATTR_MERCURY_ISA_VERSION
	.align		4
        /*0024*/ 	.byte	0x03, 0x5f
        /*0026*/ 	.short	0x0101


	//----- nvinfo : EIATTR_INT_WARP_WIDE_INSTR_OFFSETS
	.align		4
        /*0028*/ 	.byte	0x04, 0x31
        /*002a*/ 	.short	(.L_2441 - .L_2440)


	//   ....[0]....
.L_2440:
        /*002c*/ 	.word	0x00005800


	//----- nvinfo : EIATTR_COOP_GROUP_MASK_REGIDS
	.align		4
.L_2441:
        /*0030*/ 	.byte	0x04, 0x29
        /*0032*/ 	.short	(.L_2443 - .L_2442)


	//   ....[0]....
.L_2442:
        /*0034*/ 	.word	0xffffffff


	//   ....[1]....
        /*0038*/ 	.word	0xffffffff


	//   ....[2]....
        /*003c*/ 	.word	0xffffffff


	//   ....[3]....
        /*0040*/ 	.word	0xffffffff


	//   ....[4]....
        /*0044*/ 	.word	0xffffffff


	//   ....[5]....
        /*0048*/ 	.word	0xffffffff


	//   ....[6]....
        /*004c*/ 	.word	0xffffffff


	//   ....[7]....
        /*0050*/ 	.word	0xffffffff


	//   ....[8]....
        /*0054*/ 	.word	0xffffffff


	//   ....[9]....
        /*0058*/ 	.word	0xffffffff


	//   ....[10]....
        /*005c*/ 	.word	0xffffffff


	//   ....[11]....
        /*0060*/ 	.word	0xffffffff


	//   ....[12]....
        /*0064*/ 	.word	0xffffffff


	//   ....[13]....
        /*0068*/ 	.word	0xffffffff


	//   ....[14]....
        /*006c*/ 	.word	0xffffffff


	//   ....[15]....
        /*0070*/ 	.word	0xffffffff


	//   ....[16]....
        /*0074*/ 	.word	0xffffffff


	//   ....[17]....
        /*0078*/ 	.word	0xffffffff


	//   ....[18]....
        /*007c*/ 	.word	0xffffffff


	//   ....[19]....
        /*0080*/ 	.word	0xffffffff


	//   ....[20]....
        /*0084*/ 	.word	0xffffffff


	//   ....[21]....
        /*0088*/ 	.word	0xffffffff


	//   ....[22]....
        /*008c*/ 	.word	0xffffffff


	//   ....[23]....
        /*0090*/ 	.word	0xffffffff


	//   ....[24]....
        /*0094*/ 	.word	0xffffffff


	//   ....[25]....
        /*0098*/ 	.word	0xffffffff


	//   ....[26]....
        /*009c*/ 	.word	0xffffffff


	//   ....[27]....
        /*00a0*/ 	.word	0xffffffff


	//   ....[28]....
        /*00a4*/ 	.word	0xffffffff


	//   ....[29]....
        /*00a8*/ 	.word	0xffffffff


	//   ....[30]....
        /*00ac*/ 	.word	0xffffffff


	//   ....[31]....
        /*00b0*/ 	.word	0xffffffff


	//   ....[32]....
        /*00b4*/ 	.word	0xffffffff


	//   ....[33]....
        /*00b8*/ 	.word	0xffffffff


	//   ....[34]....
        /*00bc*/ 	.word	0xffffffff


	//   ....[35]....
        /*00c0*/ 	.word	0xffffffff


	//   ....[36]....
        /*00c4*/ 	.word	0xffffffff


	//   ....[37]....
        /*00c8*/ 	.word	0xffffffff


	//   ....[38]....
        /*00cc*/ 	.word	0xffffffff


	//   ....[39]....
        /*00d0*/ 	.word	0xffffffff


	//   ....[40]....
        /*00d4*/ 	.word	0xffffffff


	//   ....[41]....
        /*00d8*/ 	.word	0xffffffff


	//   ....[42]....
        /*00dc*/ 	.word	0xffffffff


	//   ....[43]....
        /*00e0*/ 	.word	0xffffffff


	//   ....[44]....
        /*00e4*/ 	.word	0xffffffff


	//   ....[45]....
        /*00e8*/ 	.word	0xffffffff


	//   ....[46]....
        /*00ec*/ 	.word	0xffffffff


	//   ....[47]....
        /*00f0*/ 	.word	0xffffffff


	//   ....[48]....
        /*00f4*/ 	.word	0xffffffff


	//   ....[49]....
        /*00f8*/ 	.word	0xffffffff


	//   ....[50]....
        /*00fc*/ 	.word	0xffffffff


	//   ....[51]....
        /*0100*/ 	.word	0xffffffff


	//   ....[52]....
        /*0104*/ 	.word	0xffffffff


	//   ....[53]....
        /*0108*/ 	.word	0xffffffff


	//   ....[54]....
        /*010c*/ 	.word	0xffffffff


	//   ....[55]....
        /*0110*/ 	.word	0xffffffff


	//   ....[56]....
        /*0114*/ 	.word	0xffffffff


	//   ....[57]....
        /*0118*/ 	.word	0xffffffff


	//----- nvinfo : EIATTR_COOP_GROUP_INSTR_OFFSETS
	.align		4
.L_2443:
        /*011c*/ 	.byte	0x04, 0x28
        /*011e*/ 	.short	(.L_2445 - .L_2444)


	//   ....[0]....
.L_2444:
        /*0120*/ 	.word	0x00001360


	//   ....[1]....
        /*0124*/ 	.word	0x000018d0


	//   ....[2]....
        /*0128*/ 	.word	0x00001e10


	//   ....[3]....
        /*012c*/ 	.word	0x00002360


	//   ....[4]....
        /*0130*/ 	.word	0x00002aa0


	//   ....[5]....
        /*0134*/ 	.word	0x00003690


	//   ....[6]....
        /*0138*/ 	.word	0x00004050


	//   ....[7]....
        /*013c*/ 	.word	0x00005100


	//   ....[8]....
        /*0140*/ 	.word	0x00005a20


	//   ....[9]....
        /*0144*/ 	.word	0x00005a40


	//   ....[10]....
        /*0148*/ 	.word	0x00005af0


	//   ....[11]....
        /*014c*/ 	.word	0x00005b20


	//   ....[12]....
        /*0150*/ 	.word	0x00005e30


	//   ....[13]....
        /*0154*/ 	.word	0x00005e70


	//   ....[14]....
        /*0158*/ 	.word	0x00005ec0


	//   ....[15]....
        /*015c*/ 	.word	0x00005f70


	//   ....[16]....
        /*0160*/ 	.word	0x00005f90


	//   ....[17]....
        /*0164*/ 	.word	0x00005fc0


	//   ....[18]....
        /*0168*/ 	.word	0x00005ff0


	//   ....[19]....
        /*016c*/ 	.word	0x00006080


	//   ....[20]....
        /*0170*/ 	.word	0x000060b0


	//   ....[21]....
        /*0174*/ 	.word	0x000060d0


	//   ....[22]....
        /*0178*/ 	.word	0x000060f0


	//   ....[23]....
        /*017c*/ 	.word	0x00006120


	//   ....[24]....
        /*0180*/ 	.word	0x00006150


	//   ....[25]....
        /*0184*/ 	.word	0x00006180


	//   ....[26]....
        /*0188*/ 	.word	0x00006190


	//   ....[27]....
        /*018c*/ 	.word	0x000061c0


	//   ....[28]....
        /*0190*/ 	.word	0x000061e0


	//   ....[29]....
        /*0194*/ 	.word	0x00006280


	//   ....[30]....
        /*0198*/ 	.word	0x000062a0


	//   ....[31]....
        /*019c*/ 	.word	0x000062c0


	//   ....[32]....
        /*01a0*/ 	.word	0x000062e0


	//   ....[33]....
        /*01a4*/ 	.word	0x00006390


	//   ....[34]....
        /*01a8*/ 	.word	0x000063d0


	//   ....[35]....
        /*01ac*/ 	.word	0x00006420


	//   ....[36]....
        /*01b0*/ 	.word	0x000075a0


	//   ....[37]....
        /*01b4*/ 	.word	0x000075e0


	//   ....[38]....
        /*01b8*/ 	.word	0x00007770


	//   ....[39]....
        /*01bc*/ 	.word	0x000077b0


	//   ....[40]....
        /*01c0*/ 	.word	0x00007940


	//   ....[41]....
        /*01c4*/ 	.word	0x00007980


	//   ....[42]....
        /*01c8*/ 	.word	0x00007b30


	//   ....[43]....
        /*01cc*/ 	.word	0x00007b70


	//   ....[44]....
        /*01d0*/ 	.word	0x00007cd0


	//   ....[45]....
        /*01d4*/ 	.word	0x00007cf0


	//   ....[46]....
        /*01d8*/ 	.word	0x00008190


	//   ....[47]....
        /*01dc*/ 	.word	0x00008910


	//   ....[48]....
        /*01e0*/ 	.word	0x00008d20


	//   ....[49]....
        /*01e4*/ 	.word	0x00008d70


	//   ....[50]....
        /*01e8*/ 	.word	0x00008dc0


	//   ....[51]....
        /*01ec*/ 	.word	0x00008df0


	//   ....[52]....
        /*01f0*/ 	.word	0x00008e10


	//   ....[53]....
        /*01f4*/ 	.word	0x00008f30


	//   ....[54]....
        /*01f8*/ 	.word	0x00008f70


	//   ....[55]....
        /*01fc*/ 	.word	0x00008fc0


	//   ....[56]....
        /*0200*/ 	.word	0x00008ff0


	//   ....[57]....
        /*0204*/ 	.word	0x00009010


	//----- nvinfo : EIATTR_VRC_CTA_INIT_COUNT
	.align		4
.L_2445:
        /*0208*/ 	.byte	0x02, 0x4a
	.zero		1
	.zero		1


	//----- nvinfo : EIATTR_EXIT_INSTR_OFFSETS
	.align		4
        /*020c*/ 	.byte	0x04, 0x1c
        /*020e*/ 	.short	(.L_2447 - .L_2446)


	//   ....[0]....
.L_2446:
        /*0210*/ 	.word	0x000090d0


	//   ....[1]....
        /*0214*/ 	.word	0x00009390


	//----- nvinfo : EIATTR_MAX_THREADS
	.align		4
.L_2447:
        /*0218*/ 	.byte	0x04, 0x05
        /*021a*/ 	.short	(.L_2449 - .L_2448)
.L_2448:
        /*021c*/ 	.word	0x00000020
        /*0220*/ 	.word	0x00000001
        /*0224*/ 	.word	0x00000001


	//----- nvinfo : EIATTR_CRS_STACK_SIZE
	.align		4
.L_2449:
        /*0228*/ 	.byte	0x04, 0x1e
        /*022a*/ 	.short	(.L_2451 - .L_2450)
.L_2450:
        /*022c*/ 	.word	0x00000000


	//----- nvinfo : EIATTR_CBANK_PARAM_SIZE
	.align		4
.L_2451:
        /*0230*/ 	.byte	0x03, 0x19
        /*0232*/ 	.short	0x01f0


	//----- nvinfo : EIATTR_PARAM_CBANK
	.align		4
        /*0234*/ 	.byte	0x04, 0x0a
        /*0236*/ 	.short	(.L_2453 - .L_2452)
	.align		4
.L_2452:
        /*0238*/ 	.word	index@(.nv.constant0._Z25selective_scan_bwd_kernelI32Selective_Scan_bwd_kernel_traitsILi32ELi16ELb0ELb1ELb0ELb0ELb1EN3c108BFloat16EfEEv12SSMParamsBwd)
        /*023c*/ 	.short	0x0380
        /*023e*/ 	.short	0x01f0


	//----- nvinfo : EIATTR_SW_WAR
	.align		4
.L_2453:
        /*0240*/ 	.byte	0x04, 0x36
        /*0242*/ 	.short	(.L_2455 - .L_2454)
.L_2454:
        /*0244*/ 	.word	0x00000008
.L_2455:


//--------------------- .nv.info._Z25selective_scan_bwd_kernelI32Selective_Scan_bwd_kernel_traitsILi32ELi16ELb0ELb1ELb0ELb1ELb0EN3c108BFloat16EfEEv12SSMParamsBwd --------------------------
	.section	.nv.info._Z25selective_scan_bwd_kernelI32Selective_Scan_bwd_kernel_traitsILi32ELi16ELb0ELb1ELb0ELb1ELb0EN3c108BFloat16EfEEv12SSMParamsBwd,"",@"SHT_CUDA_INFO"
	.sectionflags	@""
	.align	4


	//----- nvinfo : EIATTR_CUDA_API_VERSION
	.align		4
        /*0000*/ 	.byte	0x04, 0x37
        /*0002*/ 	.short	(.L_2457 - .L_2456)
.L_2456:
        /*0004*/ 	.word	0x00000082


	//----- nvinfo : EIATTR_KPARAM_INFO
	.align		4
.L_2457:
        /*0008*/ 	.byte	0x04, 0x17
        /*000a*/ 	.short	(.L_2459 - .L_2458)
.L_2458:
        /*000c*/ 	.word	0x00000000
        /*0010*/ 	.short	0x0000
        /*0012*/ 	.short	0x0000
        /*0014*/ 	.byte	0x00, 0xf0, 0xc1, 0x07


	//----- nvinfo : EIATTR_SPARSE_MMA_MASK
	.align		4
.L_2459:
        /*0018*/ 	.byte	0x03, 0x50
        /*001a*/ 	.short	0x0000


	//----- nvinfo : EIATTR_MAXREG_COUNT
	.align		4
        /*001c*/ 	.byte	0x03, 0x1b
        /*001e*/ 	.short	0x00ff


	//----- nvinfo : EIATTR_NUM_BARRIERS
	.align		4
        /*0020*/ 	.byte	0x02, 0x4c
        /*0022*/ 	.byte	0x01
	.zero		1


	//----- nvinfo : EIATTR_MERCURY_ISA_VERSION
	.align		4
        /*0024*/ 	.byte	0x03, 0x5f
        /*0026*/ 	.short	0x0101


	//----- nvinfo : EIATTR_INT_WARP_WIDE_INSTR_OFFSETS
	.align		4
        /*0028*/ 	.byte	0x04, 0x31
        /*002a*/ 	.short	(.L_2461 - .L_2460)


	//   ....[0]....
.L_2460:
        /*002c*/ 	.word	0x000053a0


	//----- nvinfo : EIATTR_COOP_GROUP_MASK_REGIDS
	.align		4
.L_2461:
        /*0030*/ 	.byte	0x04, 0x29
        /*0032*/ 	.short	(.L_2463 - .L_2462)


	//   ....[0]....
.L_2462:
        /*0034*/ 	.word	0xffffffff


	//   ....[1]....
        /*0038*/ 	.word	0xffffffff


	//   ....[2]....
        /*003c*/ 	.word	0xffffffff


	//   ....[3]....
        /*0040*/ 	.word	0xffffffff


	//   ....[4]....
        /*0044*/ 	.word	0xffffffff


	//   ....[5]....
        /*0048*/ 	.word	0xffffffff


	//   ....[6]....
        /*004c*/ 	.word	0xffffffff


	//   ....[7]....
        /*0050*/ 	.word	0xffffffff


	//   ....[8]....
        /*0054*/ 	.word	0xffffffff


	//   ....[9]....
        /*0058*/ 	.word	0xffffffff


	//   ....[10]....
        /*005c*/ 	.word	0xffffffff


	//   ....[11]....
        /*0060*/ 	.word	0xffffffff


	//   ....[12]....
        /*0064*/ 	.word	0xffffffff


	//   ....[13]....
        /*0068*/ 	.word	0xffffffff


	//   ....[14]....
        /*006c*/ 	.word	0xffffffff


	//   ....[15]....
        /*0070*/ 	.word	0xffffffff


	//   ....[16]....
        /*0074*/ 	.word	0xffffffff


	//   ....[17]....
        /*0078*/ 	.word	0xffffffff


	//   ....[18]....
        /*007c*/ 	.word	0xffffffff


	//   ....[19]....
        /*0080*/ 	.word	0xffffffff


	//   ....[20]....
        /*0084*/ 	.word	0xffffffff


	//   ....[21]....
        /*0088*/ 	.word	0xffffffff


	//   ....[22]....
        /*008c*/ 	.word	0xffffffff


	//   ....[23]....
        /*0090*/ 	.word	0xffffffff


	//   ....[24]....
        /*0094*/ 	.word	0xffffffff


	//   ....[25]....
        /*0098*/ 	.word	0xffffffff


	//   ....[26]....
        /*009c*/ 	.word	0xffffffff


	//   ....[27]....
        /*00a0*/ 	.word	0xffffffff


	//   ....[28]....
        /*00a4*/ 	.word	0xffffffff


	//   ....[29]....
        /*00a8*/ 	.word	0xffffffff


	//   ....[30]....
        /*00ac*/ 	.word	0xffffffff


	//   ....[31]....
        /*00b0*/ 	.word	0xffffffff


	//   ....[32]....
        /*00b4*/ 	.word	0xffffffff


	//   ....[33]....
        /*00b8*/ 	.word	0xffffffff


	//   ....[34]....
        /*00bc*/ 	.word	0xffffffff


	//   ....[35]....
        /*00c0*/ 	.word	0xffffffff


	//   ....[36]....
        /*00c4*/ 	.word	0xffffffff


	//   ....[37]....
        /*00c8*/ 	.word	0xffffffff


	//   ....[38]....
        /*00cc*/ 	.word	0xffffffff


	//   ....[39]....
        /*00d0*/ 	.word	0xffffffff


	//   ....[40]....
        /*00d4*/ 	.word	0xffffffff


	//   ....[41]....
        /*00d8*/ 	.word	0xffffffff


	//   ....[42]....
        /*00dc*/ 	.word	0xffffffff


	//   ....[43]....
        /*00e0*/ 	.word	0xffffffff


	//   ....[44]....
        /*00e4*/ 	.word	0xffffffff


	//   ....[45]....
        /*00e8*/ 	.word	0xffffffff


	//   ....[46]....
        /*00ec*/ 	.word	0xffffffff


	//   ....[47]....
        /*00f0*/ 	.word	0xffffffff


	//   ....[48]....
        /*00f4*/ 	.word	0xffffffff


	//   ....[49]....
        /*00f8*/ 	.word	0xffffffff


	//   ....[50]....
        /*00fc*/ 	.word	0xffffffff


	//   ....[51]....
        /*0100*/ 	.word	0xffffffff


	//   ....[52]....
        /*0104*/ 	.word	0xffffffff


	//   ....[53]....
        /*0108*/ 	.word	0xffffffff


	//   ....[54]....
        /*010c*/ 	.word	0xffffffff


	//----- nvinfo : EIATTR_COOP_GROUP_INSTR_OFFSETS
	.align		4
.L_2463:
        /*0110*/ 	.byte	0x04, 0x28
        /*0112*/ 	.short	(.L_2465 - .L_2464)


	//   ....[0]....
.L_2464:
        /*0114*/ 	.word	0x000011c0


	//   ....[1]....
        /*0118*/ 	.word	0x00001760


	//   ....[2]....
        /*011c*/ 	.word	0x00001bf0


	//   ....[3]....
        /*0120*/ 	.word	0x00004cc0


	//   ....[4]....
        /*0124*/ 	.word	0x00005990


	//   ....[5]....
        /*0128*/ 	.word	0x000059d0


	//   ....[6]....
        /*012c*/ 	.word	0x00005a10


	//   ....[7]....
        /*0130*/ 	.word	0x00005a90


	//   ....[8]....
        /*0134*/ 	.word	0x00005ae0


	//   ....[9]....
        /*0138*/ 	.word	0x00005b00


	//   ....[10]....
        /*013c*/ 	.word	0x00005b10


	//   ....[11]....
        /*0140*/ 	.word	0x00005b40


	//   ....[12]....
        /*0144*/ 	.word	0x00005b90


	//   ....[13]....
        /*0148*/ 	.word	0x00005bc0


	//   ....[14]....
        /*014c*/ 	.word	0x00005bf0


	//   ....[15]....
        /*0150*/ 	.word	0x00005c00


	//   ....[16]....
        /*0154*/ 	.word	0x00005c40


	//   ....[17]....
        /*0158*/ 	.word	0x00005cb0


	//   ....[18]....
        /*015c*/ 	.word	0x00005ce0


	//   ....[19]....
        /*0160*/ 	.word	0x00005cf0


	//   ....[20]....
        /*0164*/ 	.word	0x00005d70


	//   ....[21]....
        /*0168*/ 	.word	0x00005da0


	//   ....[22]....
        /*016c*/ 	.word	0x00005dc0


	//   ....[23]....
        /*0170*/ 	.word	0x00005dd0


	//   ....[24]....
        /*0174*/ 	.word	0x00005e00


	//   ....[25]....
        /*0178*/ 	.word	0x00005e50


	//   ....[26]....
        /*017c*/ 	.word	0x00005e80


	//   ....[27]....
        /*0180*/ 	.word	0x00005ea0


	//   ....[28]....
        /*0184*/ 	.word	0x00005ec0


	//   ....[29]....
        /*0188*/ 	.word	0x00005ee0


	//   ....[30]....
        /*018c*/ 	.word	0x00005f00


	//   ....[31]....
        /*0190*/ 	.word	0x00005f20


	//   ....[32]....
        /*0194*/ 	.word	0x00007170


	//   ....[33]....
        /*0198*/ 	.word	0x000071b0


	//   ....[34]....
        /*019c*/ 	.word	0x00007340


	//   ....[35]....
        /*01a0*/ 	.word	0x00007380


	//   ....[36]....
        /*01a4*/ 	.word	0x00007430


	//   ....[37]....
        /*01a8*/ 	.word	0x00007470


	//   ....[38]....
        /*01ac*/ 	.word	0x00007600


	//   ....[39]....
        /*01b0*/ 	.word	0x00007640


	//   ....[40]....
        /*01b4*/ 	.word	0x000077e0


	//   ....[41]....
        /*01b8*/ 	.word	0x00007820


	//   ....[42]....
        /*01bc*/ 	.word	0x00007ea0


	//   ....[43]....
        /*01c0*/ 	.word	0x000087e0


	//   ....[44]....
        /*01c4*/ 	.word	0x00009030


	//   ....[45]....
        /*01c8*/ 	.word	0x00009630


	//   ....[46]....
        /*01cc*/ 	.word	0x00009680


	//   ....[47]....
        /*01d0*/ 	.word	0x000096d0


	//   ....[48]....
        /*01d4*/ 	.word	0x00009700


	//   ....[49]....
        /*01d8*/ 	.word	0x00009720


	//   ....[50]....
        /*01dc*/ 	.word	0x00009840


	//   ....[51]....
        /*01e0*/ 	.word	0x00009880


	//   ....[52]....
        /*01e4*/ 	.word	0x000098d0


	//   ....[53]....
        /*01e8*/ 	.word	0x00009900


	//   ....[54]....
        /*01ec*/ 	.word	0x00009920


	//----- nvinfo : EIATTR_VRC_CTA_INIT_COUNT
	.align		4
.L_2465:
        /*01f0*/ 	.byte	0x02, 0x4a
	.zero		1
	.zero		1


	//----- nvinfo : EIATTR_EXIT_INSTR_OFFSETS
	.align		4
        /*01f4*/ 	.byte	0x04, 0x1c
        /*01f6*/ 	.short	(.L_2467 - .L_2466)


	//   ....[0]....
.L_2466:
        /*01f8*/ 	.word	0x000099e0


	//   ....[1]....
        /*01fc*/ 	.word	0x00009ca0


	//----- nvinfo : EIATTR_MAX_THREADS
	.align		4
.L_2467:
        /*0200*/ 	.byte	0x04, 0x05
        /*0202*/ 	.short	(.L_2469 - .L_2468)
.L_2468:
        /*0204*/ 	.word	0x00000020
        /*0208*/ 	.word	0x00000001
        /*020c*/ 	.word	0x00000001


	//----- nvinfo : EIATTR_CRS_STACK_SIZE
	.align		4
.L_2469:
        /*0210*/ 	.byte	0x04, 0x1e
        /*0212*/ 	.short	(.L_2471 - .L_2470)
.L_2470:
        /*0214*/ 	.word	0x00000000


	//----- nvinfo : EIATTR_CBANK_PARAM_SIZE
	.align		4
.L_2471:
        /*0218*/ 	.byte	0x03, 0x19
        /*021a*/ 	.short	0x01f0


	//----- nvinfo : EIATTR_PARAM_CBANK
	.align		4
        /*021c*/ 	.byte	0x04, 0x0a
        /*021e*/ 	.short	(.L_2473 - .L_2472)
	.align		4
.L_2472:
        /*0220*/ 	.word	index@(.nv.constant0._Z25selective_scan_bwd_kernelI32Selective_Scan_bwd_kernel_traitsILi32ELi16ELb0ELb1ELb0ELb1ELb0EN3c108BFloat16EfEEv12SSMParamsBwd)
        /*0224*/ 	.short	0x0380
        /*0226*/ 	.short	0x01f0


	//----- nvinfo : EIATTR_SW_WAR
	.align		4
.L_2473:
        /*0228*/ 	.byte	0x04, 0x36
        /*022a*/ 	.short	(.L_2475 - .L_2474)
.L_2474:
        /*022c*/ 	.word	0x00000008
.L_2475:


//--------------------- .nv.info._Z25selective_scan_bwd_kernelI32Selective_Scan_bwd_kernel_traitsILi32ELi16ELb0ELb1ELb0ELb1ELb1EN3c108BFloat16EfEEv12SSMParamsBwd --------------------------
	.section	.nv.info._Z25selective_scan_bwd_kernelI32Selective_Scan_bwd_kernel_traitsILi32ELi16ELb0ELb1ELb0ELb1ELb1EN3c108BFloat16EfEEv12SSMParamsBwd,"",@"SHT_CUDA_INFO"
	.sectionflags	@""
	.align	4


	//----- nvinfo : EIATTR_CUDA_API_VERSION
	.align		4
        /*0000*/ 	.byte	0x04, 0x37
        /*0002*/ 	.short	(.L_2477 - .L_2476)
.L_2476:
        /*0004*/ 	.word	0x00000082


	//----- nvinfo : EIATTR_KPARAM_INFO
	.align		4
.L_2477:
        /*0008*/ 	.byte	0x04, 0x17
        /*000a*/ 	.short	(.L_2479 - .L_2478)
.L_2478:
        /*000c*/ 	.word	0x00000000
        /*0010*/ 	.short	0x0000
        /*0012*/ 	.short	0x0000
        /*0014*/ 	.byte	0x00, 0xf0, 0xc1, 0x07


	//----- nvinfo : EIATTR_SPARSE_MMA_MASK
	.align		4
.L_2479:
        /*0018*/ 	.byte	0x03, 0x50
        /*001a*/ 	.short	0x0000


	//----- nvinfo : EIATTR_MAXREG_COUNT
	.align		4
        /*001c*/ 	.byte	0x03, 0x1b
        /*001e*/ 	.short	0x00ff


	//----- nvinfo : EIATTR_NUM_BARRIERS
	.align		4
        /*0020*/ 	.byte	0x02, 0x4c
        /*0022*/ 	.byte	0x01
	.zero		1


	//----- nvinfo : EIATTR_MERCURY_ISA_VERSION
	.align		4
        /*0024*/ 	.byte	0x03, 0x5f
        /*0026*/ 	.short	0x0101


	//----- nvinfo : EIATTR_INT_WARP_WIDE_INSTR_OFFSETS
	.align		4
        /*0028*/ 	.byte	0x04, 0x31
        /*002a*/ 	.short	(.L_2481 - .L_2480)


	//   ....[0]....
.L_2480:
        /*002c*/ 	.word	0x00007e00


	//----- nvinfo : EIATTR_COOP_GROUP_MASK_REGIDS
	.align		4
.L_2481:
        /*0030*/ 	.byte	0x04, 0x29
        /*0032*/ 	.short	(.L_2483 - .L_2482)


	//   ....[0]....
.L_2482:
        /*0034*/ 	.word	0xffffffff


	//   ....[1]....
        /*0038*/ 	.word	0xffffffff


	//   ....[2]....
        /*003c*/ 	.word	0xffffffff


	//   ....[3]....
        /*0040*/ 	.word	0xffffffff


	//   ....[4]....
        /*0044*/ 	.word	0xffffffff


	//   ....[5]....
        /*0048*/ 	.word	0xffffffff


	//   ....[6]....
        /*004c*/ 	.word	0xffffffff


	//   ....[7]....
        /*0050*/ 	.word	0xffffffff


	//   ....[8]....
        /*0054*/ 	.word	0xffffffff


	//   ....[9]....
        /*0058*/ 	.word	0xffffffff


	//   ....[10]....
        /*005c*/ 	.word	0xffffffff


	//   ....[11]....
        /*0060*/ 	.word	0xffffffff


	//   ....[12]....
        /*0064*/ 	.word	0xffffffff


	//   ....[13]....
        /*0068*/ 	.word	0xffffffff


	//   ....[14]....
        /*006c*/ 	.word	0xffffffff


	//   ....[15]....
        /*0070*/ 	.word	0xffffffff


	//   ....[16]....
        /*0074*/ 	.word	0xffffffff


	//   ....[17]....
        /*0078*/ 	.word	0xffffffff


	//   ....[18]....
        /*007c*/ 	.word	0xffffffff


	//   ....[19]....
        /*0080*/ 	.word	0xffffffff


	//   ....[20]....
        /*0084*/ 	.word	0xffffffff


	//   ....[21]....
        /*0088*/ 	.word	0xffffffff


	//   ....[22]....
        /*008c*/ 	.word	0xffffffff


	//   ....[23]....
        /*0090*/ 	.word	0xffffffff


	//   ....[24]....
        /*0094*/ 	.word	0xffffffff


	//   ....[25]....
        /*0098*/ 	.word	0xffffffff


	//   ....[26]....
        /*009c*/ 	.word	0xffffffff


	//   ....[27]....
        /*00a0*/ 	.word	0xffffffff


	//   ....[28]....
        /*00a4*/ 	.word	0xffffffff


	//   ....[29]....
        /*00a8*/ 	.word	0xffffffff


	//   ....[30]....
        /*00ac*/ 	.word	0xffffffff


	//   ....[31]....
        /*00b0*/ 	.word	0xffffffff


	//   ....[32]....
        /*00b4*/ 	.word	0xffffffff


	//   ....[33]....
        /*00b8*/ 	.word	0xffffffff


	//   ....[34]....
        /*00bc*/ 	.word	0xffffffff


	//   ....[35]....
        /*00c0*/ 	.word	0xffffffff


	//   ....[36]....
        /*00c4*/ 	.word	0xffffffff


	//   ....[37]....
        /*00c8*/ 	.word	0xffffffff


	//   ....[38]....
        /*00cc*/ 	.word	0xffffffff


	//   ....[39]....
        /*00d0*/ 	.word	0xffffffff


	//   ....[40]....
        /*00d4*/ 	.word	0xffffffff


	//   ....[41]....
        /*00d8*/ 	.word	0xffffffff


	//   ....[42]....
        /*00dc*/ 	.word	0xffffffff


	//   ....[43]....
        /*00e0*/ 	.word	0xffffffff


	//   ....[44]....
        /*00e4*/ 	.word	0xffffffff


	//   ....[45]....
        /*00e8*/ 	.word	0xffffffff


	//   ....[46]....
        /*00ec*/ 	.word	0xffffffff


	//   ....[47]....
        /*00f0*/ 	.word	0xffffffff


	//   ....[48]....
        /*00f4*/ 	.word	0xffffffff


	//   ....[49]....
        /*00f8*/ 	.word	0xffffffff


	//   ....[50]....
        /*00fc*/ 	.word	0xffffffff


	//   ....[51]....
        /*0100*/ 	.word	0xffffffff


	//   ....[52]....
        /*0104*/ 	.word	0xffffffff


	//   ....[53]....
        /*0108*/ 	.word	0xffffffff


	//   ....[54]....
        /*010c*/ 	.word	0xffffffff


	//   ....[55]....
        /*0110*/ 	.word	0xffffffff


	//   ....[56]....
        /*0114*/ 	.word	0xffffffff


	//   ....[57]....
        /*0118*/ 	.word	0xffffffff


	//   ....[58]....
        /*011c*/ 	.word	0xffffffff


	//----- nvinfo : EIATTR_COOP_GROUP_INSTR_OFFSETS
	.align		4
.L_2483:
        /*0120*/ 	.byte	0x04, 0x28
        /*0122*/ 	.short	(.L_2485 - .L_2484)


	//   ....[0]....
.L_2484:
        /*0124*/ 	.word	0x00001310


	//   ....[1]....
        /*0128*/ 	.word	0x00001910


	//   ....[2]....
        /*012c*/ 	.word	0x00001fa0


	//   ....[3]....
        /*0130*/ 	.word	0x00004af0


	//   ....[4]....
        /*0134*/ 	.word	0x00005190


	//   ....[5]....
        /*0138*/ 	.word	0x00005e30


	//   ....[6]....
        /*013c*/ 	.word	0x000067f0


	//   ....[7]....
        /*0140*/ 	.word	0x00007710


	//   ....[8]....
        /*0144*/ 	.word	0x00008030


	//   ....[9]....
        /*0148*/ 	.word	0x00008040


	//   ....[10]....
        /*014c*/ 	.word	0x000080a0


	//   ....[11]....
        /*0150*/ 	.word	0x000080b0


	//   ....[12]....
        /*0154*/ 	.word	0x000083b0


	//   ....[13]....
        /*0158*/ 	.word	0x00008400


	//   ....[14]....
        /*015c*/ 	.word	0x000084c0


	//   ....[15]....
        /*0160*/ 	.word	0x00008550


	//   ....[16]....
        /*0164*/ 	.word	0x00008570


	//   ....[17]....
        /*0168*/ 	.word	0x000085c0


	//   ....[18]....
        /*016c*/ 	.word	0x00008600


	//   ....[19]....
        /*0170*/ 	.word	0x00008680


	//   ....[20]....
        /*0174*/ 	.word	0x00008690


	//   ....[21]....
        /*0178*/ 	.word	0x000086a0


	//   ....[22]....
        /*017c*/ 	.word	0x000086f0


	//   ....[23]....
        /*0180*/ 	.word	0x00008740


	//   ....[24]....
        /*0184*/ 	.word	0x00008750


	//   ....[25]....
        /*0188*/ 	.word	0x00008760


	//   ....[26]....
        /*018c*/ 	.word	0x00008770


	//   ....[27]....
        /*0190*/ 	.word	0x000087c0


	//   ....[28]....
        /*0194*/ 	.word	0x00008800


	//   ....[29]....
        /*0198*/ 	.word	0x00008890


	//   ....[30]....
        /*019c*/ 	.word	0x000088d0


	//   ....[31]....
        /*01a0*/ 	.word	0x00008900


	//   ....[32]....
        /*01a4*/ 	.word	0x00008930


	//   ....[33]....
        /*01a8*/ 	.word	0x000089d0


	//   ....[34]....
        /*01ac*/ 	.word	0x00008a00


	//   ....[35]....
        /*01b0*/ 	.word	0x00008a10


	//   ....[36]....
        /*01b4*/ 	.word	0x00009ba0


	//   ....[37]....
        /*01b8*/ 	.word	0x00009be0


	//   ....[38]....
        /*01bc*/ 	.word	0x00009d70


	//   ....[39]....
        /*01c0*/ 	.word	0x00009db0


	//   ....[40]....
        /*01c4*/ 	.word	0x00009f40


	//   ....[41]....
        /*01c8*/ 	.word	0x00009f80


	//   ....[42]....
        /*01cc*/ 	.word	0x0000a110


	//   ....[43]....
        /*01d0*/ 	.word	0x0000a150


	//   ....[44]....
        /*01d4*/ 	.word	0x0000a2d0


	//   ....[45]....
        /*01d8*/ 	.word	0x0000a300


	//   ....[46]....
        /*01dc*/ 	.word	0x0000a8b0


	//   ....[47]....
        /*01e0*/ 	.word	0x0000b1f0


	//   ....[48]....
        /*01e4*/ 	.word	0x0000ba30


	//   ....[49]....
        /*01e8*/ 	.word	0x0000c030


	//   ....[50]....
        /*01ec*/ 	.word	0x0000c080


	//   ....[51]....
        /*01f0*/ 	.word	0x0000c0d0


	//   ....[52]....
        /*01f4*/ 	.word	0x0000c100


	//   ....[53]....
        /*01f8*/ 	.word	0x0000c120


	//   ....[54]....
        /*01fc*/ 	.word	0x0000c240


	//   ....[55]....
        /*0200*/ 	.word	0x0000c280


	//   ....[56]....
        /*0204*/ 	.word	0x0000c2d0


	//   ....[57]....
        /*0208*/ 	.word	0x0000c300


	//   ....[58]....
        /*020c*/ 	.word	0x0000c320


	//----- nvinfo : EIATTR_VRC_CTA_INIT_COUNT
	.align		4
.L_2485:
        /*0210*/ 	.byte	0x02, 0x4a
	.zero		1
	.zero		1


	//----- nvinfo : EIATTR_EXIT_INSTR_OFFSETS
	.align		4
        /*0214*/ 	.byte	0x04, 0x1c
        /*0216*/ 	.short	(.L_2487 - .L_2486)


	//   ....[0]....
.L_2486:
        /*0218*/ 	.word	0x0000c3e0


	//   ....[1]....
        /*021c*/ 	.word	0x0000c6a0


	//----- nvinfo : EIATTR_MAX_THREADS
	.align		4
.L_2487:
        /*0220*/ 	.byte	0x04, 0x05
        /*0222*/ 	.short	(.L_2489 - .L_2488)
.L_2488:
        /*0224*/ 	.word	0x00000020
        /*0228*/ 	.word	0x00000001
        /*022c*/ 	.word	0x00000001


	//----- nvinfo : EIATTR_CRS_STACK_SIZE
	.align		4
.L_2489:
        /*0230*/ 	.byte	0x04, 0x1e
        /*0232*/ 	.short	(.L_2491 - .L_2490)
.L_2490:
        /*0234*/ 	.word	0x00000000


	//----- nvinfo : EIATTR_CBANK_PARAM_SIZE
	.align		4
.L_2491:
        /*0238*/ 	.byte	0x03, 0x19
        /*023a*/ 	.short	0x01f0


	//----- nvinfo : EIATTR_PARAM_CBANK
	.align		4
        /*023c*/ 	.byte	0x04, 0x0a
        /*023e*/ 	.short	(.L_2493 - .L_2492)
	.align		4
.L_2492:
        /*0240*/ 	.word	index@(.nv.constant0._Z25selective_scan_bwd_kernelI32Selective_Scan_bwd_kernel_traitsILi32ELi16ELb0ELb1ELb0ELb1ELb1EN3c108BFloat16EfEEv12SSMParamsBwd)
        /*0244*/ 	.short	0x0380
        /*0246*/ 	.short	0x01f0


	//----- nvinfo : EIATTR_SW_WAR
	.align		4
.L_2493:
        /*0248*/ 	.byte	0x04, 0x36
        /*024a*/ 	.short	(.L_2495 - .L_2494)
.L_2494:
        /*024c*/ 	.word	0x00000008
.L_2495:


//--------------------- .nv.info._Z25selective_scan_bwd_kernelI32Selective_Scan_bwd_kernel_traitsILi32ELi16ELb0ELb1ELb1ELb0ELb0EN3c108BFloat16EfEEv12SSMParamsBwd --------------------------
	.section	.nv.info._Z25selective_scan_bwd_kernelI32Selective_Scan_bwd_kernel_traitsILi32ELi16ELb0ELb1ELb1ELb0ELb0EN3c108BFloat16EfEEv12SSMParamsBwd,"",@"SHT_CUDA_INFO"
	.sectionflags	@""
	.align	4


	//----- nvinfo : EIATTR_CUDA_API_VERSION
	.align		4
        /*0000*/ 	.byte	0x04, 0x37
        /*0002*/ 	.short	(.L_2497 - .L_2496)
.L_2496:
        /*0004*/ 	.word	0x00000082


	//----- nvinfo : EIATTR_KPARAM_INFO
	.align		4
.L_2497:
        /*0008*/ 	.byte	0x04, 0x17
        /*000a*/ 	.short	(.L_2499 - .L_2498)
.L_2498:
        /*000c*/ 	.word	0x00000000
        /*0010*/ 	.short	0x0000
        /*0012*/ 	.short	0x0000
        /*0014*/ 	.byte	0x00, 0xf0, 0xc1, 0x07


	//----- nvinfo : EIATTR_SPARSE_MMA_MASK
	.align		4
.L_2499:
        /*0018*/ 	.byte	0x03, 0x50
        /*001a*/ 	.short	0x0000


	//----- nvinfo : EIATTR_MAXREG_COUNT
	.align		4
        /*001c*/ 	.byte	0x03, 0x1b
        /*001e*/ 	.short	0x00ff


	//----- nvinfo : EIATTR_NUM_BARRIERS
	.align		4
        /*0020*/ 	.byte	0x02, 0x4c
        /*0022*/ 	.byte	0x01
	.zero		1


	//----- nvinfo : EIATTR_MERCURY_ISA_VERSION
	.align		4
        /*0024*/ 	.byte	0x03, 0x5f
        /*0026*/ 	.short	0x0101


	//----- nvinfo : EIATTR_INT_WARP_WIDE_INSTR_OFFSETS
	.align		4
        /*0028*/ 	.byte	0x04, 0x31
        /*002a*/ 	.short	(.L_2501 - .L_2500)


	//   ....[0]....
.L_2500:
        /*002c*/ 	.word	0x00003af0


	//----- nvinfo : EIATTR_COOP_GROUP_MASK_REGIDS
	.align		4
.L_2501:
        /*0030*/ 	.byte	0x04, 0x29
        /*0032*/ 	.short	(.L_2503 - .L_2502)


	//   ....[0]....
.L_2502:
        /*0034*/ 	.word	0xffffffff


	//   ....[1]....
        /*0038*/ 	.word	0xffffffff


	//   ....[2]....
        /*003c*/ 	.word	0xffffffff


	//   ....[3]....
        /*0040*/ 	.word	0xffffffff


	//   ....[4]....
        /*0044*/ 	.word	0xffffffff


	//   ....[5]....
        /*0048*/ 	.word	0xffffffff


	//   ....[6]....
        /*004c*/ 	.word	0xffffffff


	//   ....[7]....
        /*0050*/ 	.word	0xffffffff


	//   ....[8]....
        /*0054*/ 	.word	0xffffffff


	//   ....[9]....
        /*0058*/ 	.word	0xffffffff


	//   ....[10]....
        /*005c*/ 	.word	0xffffffff


	//   ....[11]....
        /*0060*/ 	.word	0xffffffff


	//   ....[12]....
        /*0064*/ 	.word	0xffffffff


	//   ....[13]....
        /*0068*/ 	.word	0xffffffff


	//   ....[14]....
        /*006c*/ 	.word	0xffffffff


	//   ....[15]....
        /*0070*/ 	.word	0xffffffff


	//   ....[16]....
        /*0074*/ 	.word	0xffffffff


	//   ....[17]....
        /*0078*/ 	.word	0xffffffff


	//   ....[18]....
        /*007c*/ 	.word	0xffffffff


	//   ....[19]....
        /*0080*/ 	.word	0xffffffff


	//   ....[20]....
        /*0084*/ 	.word	0xffffffff


	//   ....[21]....
        /*0088*/ 	.word	0xffffffff


	//   ....[22]....
        /*008c*/ 	.word	0xffffffff


	//   ....[23]....
        /*0090*/ 	.word	0xffffffff


	//   ....[24]....
        /*0094*/ 	.word	0xffffffff


	//   ....[25]....
        /*0098*/ 	.word	0xffffffff


	//   ....[26]....
        /*009c*/ 	.word	0xffffffff


	//   ....[27]....
        /*00a0*/ 	.word	0xffffffff


	//   ....[28]....
        /*00a4*/ 	.word	0xffffffff


	//   ....[29]....
        /*00a8*/ 	.word	0xffffffff


	//   ....[30]....
        /*00ac*/ 	.word	0xffffffff


	//   ....[31]....
        /*00b0*/ 	.word	0xffffffff


	//   ....[32]....
        /*00b4*/ 	.word	0xffffffff


	//   ....[33]....
        /*00b8*/ 	.word	0xffffffff


	//   ....[34]....
        /*00bc*/ 	.word	0xffffffff


	//   ....[35]....
        /*00c0*/ 	.word	0xffffffff


	//   ....[36]....
        /*00c4*/ 	.word	0xffffffff


	//   ....[37]....
        /*00c8*/ 	.word	0xffffffff


	//   ....[38]....
        /*00cc*/ 	.word	0xffffffff


	//   ....[39]....
        /*00d0*/ 	.word	0xffffffff


	//   ....[40]....
        /*00d4*/ 	.word	0xffffffff


	//   ....[41]....
        /*00d8*/ 	.word	0xffffffff


	//   ....[42]....
        /*00dc*/ 	.word	0xffffffff


	//   ....[43]....
        /*00e0*/ 	.word	0xffffffff


	//   ....[44]....
        /*00e4*/ 	.word	0xffffffff


	//   ....[45]....
        /*00e8*/ 	.word	0xffffffff


	//   ....[46]....
        /*00ec*/ 	.word	0xffffffff


	//   ....[47]....
        /*00f0*/ 	.word	0xffffffff


	//   ....[48]....
        /*00f4*/ 	.word	0xffffffff


	//   ....[49]....
        /*00f8*/ 	.word	0xffffffff


	//----- nvinfo : EIATTR_COOP_GROUP_INSTR_OFFSETS
	.align		4
.L_2503:
        /*00fc*/ 	.byte	0x04, 0x28
        /*00fe*/ 	.short	(.L_2505 - .L_2504)


	//   ....[0]....
.L_2504:
        /*0100*/ 	.word	0x00001350


	//   ....[1]....
        /*0104*/ 	.word	0x000017f0


	//   ....[2]....
        /*0108*/ 	.word	0x00001da0


	//   ....[3]....
        /*010c*/ 	.word	0x00002d10


	//   ....[4]....
        /*0110*/ 	.word	0x000036c0


	//   ....[5]....
        /*0114*/ 	.word	0x00003d20


	//   ....[6]....
        /*0118*/ 	.word	0x00003d30


	//   ....[7]....
        /*011c*/ 	.word	0x00003de0


	//   ....[8]....
        /*0120*/ 	.word	0x00003e10


	//   ....[9]....
        /*0124*/ 	.word	0x00004120


	//   ....[10]....
        /*0128*/ 	.word	0x00004160


	//   ....[11]....
        /*012c*/ 	.word	0x000041b0


	//   ....[12]....
        /*0130*/ 	.word	0x00004260


	//   ....[13]....
        /*0134*/ 	.word	0x00004280


	//   ....[14]....
        /*0138*/ 	.word	0x000042a0


	//   ....[15]....
        /*013c*/ 	.word	0x000042e0


	//   ....[16]....
        /*0140*/ 	.word	0x00004370


	//   ....[17]....
        /*0144*/ 	.word	0x00004390


	//   ....[18]....
        /*0148*/ 	.word	0x000043b0


	//   ....[19]....
        /*014c*/ 	.word	0x000043e0


	//   ....[20]....
        /*0150*/ 	.word	0x00004410


	//   ....[21]....
        /*0154*/ 	.word	0x00004440


	//   ....[22]....
        /*0158*/ 	.word	0x00004460


	//   ....[23]....
        /*015c*/ 	.word	0x00004480


	//   ....[24]....
        /*0160*/ 	.word	0x000044b0


	//   ....[25]....
        /*0164*/ 	.word	0x000044d0


	//   ....[26]....
        /*0168*/ 	.word	0x00004570


	//   ....[27]....
        /*016c*/ 	.word	0x00004590


	//   ....[28]....
        /*0170*/ 	.word	0x00004640


	//   ....[29]....
        /*0174*/ 	.word	0x00004650


	//   ....[30]....
        /*0178*/ 	.word	0x00004660


	//   ....[31]....
        /*017c*/ 	.word	0x00004690


	//   ....[32]....
        /*0180*/ 	.word	0x000046a0


	//   ....[33]....
        /*0184*/ 	.word	0x00005c40


	//   ....[34]....
        /*0188*/ 	.word	0x00005e10


	//   ....[35]....
        /*018c*/ 	.word	0x00005fe0


	//   ....[36]....
        /*0190*/ 	.word	0x000061b0


	//   ....[37]....
        /*0194*/ 	.word	0x000062e0


	//   ....[38]....
        /*0198*/ 	.word	0x00006730


	//   ....[39]....
        /*019c*/ 	.word	0x00006e90


	//   ....[40]....
        /*01a0*/ 	.word	0x000072d0


	//   ....[41]....
        /*01a4*/ 	.word	0x00007320


	//   ....[42]....
        /*01a8*/ 	.word	0x00007370


	//   ....[43]....
        /*01ac*/ 	.word	0x000073a0


	//   ....[44]....
        /*01b0*/ 	.word	0x000073c0


	//   ....[45]....
        /*01b4*/ 	.word	0x000074e0


	//   ....[46]....
        /*01b8*/ 	.word	0x00007520


	//   ....[47]....
        /*01bc*/ 	.word	0x00007570


	//   ....[48]....
        /*01c0*/ 	.word	0x000075a0


	//   ....[49]....
        /*01c4*/ 	.word	0x000075c0


	//----- nvinfo : EIATTR_VRC_CTA_INIT_COUNT
	.align		4
.L_2505:
        /*01c8*/ 	.byte	0x02, 0x4a
	.zero		1
	.zero		1


	//----- nvinfo : EIATTR_EXIT_INSTR_OFFSETS
	.align		4
        /*01cc*/ 	.byte	0x04, 0x1c
        /*01ce*/ 	.short	(.L_2507 - .L_2506)


	//   ....[0]....
.L_2506:
        /*01d0*/ 	.word	0x00007680


	//   ....[1]....
        /*01d4*/ 	.word	0x00007820


	//----- nvinfo : EIATTR_MAX_THREADS
	.align		4
.L_2507:
        /*01d8*/ 	.byte	0x04, 0x05
        /*01da*/ 	.short	(.L_2509 - .L_2508)
.L_2508:
        /*01dc*/ 	.word	0x00000020
        /*01e0*/ 	.word	0x00000001
        /*01e4*/ 	.word	0x00000001


	//----- nvinfo : EIATTR_CRS_STACK_SIZE
	.align		4
.L_2509:
        /*01e8*/ 	.byte	0x04, 0x1e
        /*01ea*/ 	.short	(.L_2511 - .L_2510)
.L_2510:
        /*01ec*/ 	.word	0x00000000


	//----- nvinfo : EIATTR_CBANK_PARAM_SIZE
	.align		4
.L_2511:
        /*01f0*/ 	.byte	0x03, 0x19
        /*01f2*/ 	.short	0x01f0


	//----- nvinfo : EIATTR_PARAM_CBANK
	.align		4
        /*01f4*/ 	.byte	0x04, 0x0a
        /*01f6*/ 	.short	(.L_2513 - .L_2512)
	.align		4
.L_2512:
        /*01f8*/ 	.word	index@(.nv.constant0._Z25selective_scan_bwd_kernelI32Selective_Scan_bwd_kernel_traitsILi32ELi16ELb0ELb1ELb1ELb0ELb0EN3c108BFloat16EfEEv12SSMParamsBwd)
        /*01fc*/ 	.short	0x0380
        /*01fe*/ 	.short	0x01f0


	//----- nvinfo : EIATTR_SW_WAR
	.align		4
.L_2513:
        /*0200*/ 	.byte	0x04, 0x36
        /*0202*/ 	.short	(.L_2515 - .L_2514)
.L_2514:
        /*0204*/ 	.word	0x00000008
.L_2515:


//--------------------- .nv.info._Z25selective_scan_bwd_kernelI32Selective_Scan_bwd_kernel_traitsILi32ELi16ELb0ELb1ELb1ELb0ELb1EN3c108BFloat16EfEEv12SSMParamsBwd --------------------------
	.section	.nv.info._Z25selective_scan_bwd_kernelI32Selective_Scan_bwd_kernel_traitsILi32ELi16ELb0ELb1ELb1ELb0ELb1EN3c108BFloat16EfEEv12SSMParamsBwd,"",@"SHT_CUDA_INFO"
	.sectionflags	@""
	.align	4


	//----- nvinfo : EIATTR_CUDA_API_VERSION
	.align		4
        /*0000*/ 	.byte	0x04, 0x37
        /*0002*/ 	.short	(.L_2517 - .L_2516)
.L_2516:
        /*0004*/ 	.word	0x00000082


	//----- nvinfo : EIATTR_KPARAM_INFO
	.align		4
.L_2517:
        /*0008*/ 	.byte	0x04, 0x17
        /*000a*/ 	.short	(.L_2519 - .L_2518)
.L_2518:
        /*000c*/ 	.word	0x00000000
        /*0010*/ 	.short	0x0000
        /*0012*/ 	.short	0x0000
        /*0014*/ 	.byte	0x00, 0xf0, 0xc1, 0x07


	//----- nvinfo : EIATTR_SPARSE_MMA_MASK
	.align		4
.L_2519:
        /*0018*/ 	.byte	0x03, 0x50
        /*001a*/ 	.short	0x0000


	//----- nvinfo : EIATTR_MAXREG_COUNT
	.align		4
        /*001c*/ 	.byte	0x03, 0x1b
        /*001e*/ 	.short	0x00ff


	//----- nvinfo : EIATTR_NUM_BARRIERS
	.align		4
        /*0020*/ 	.byte	0x02, 0x4c
        /*0022*/ 	.byte	0x01
	.zero		1


	//----- nvinfo : EIATTR_MERCURY_ISA_VERSION
	.align		4
        /*0024*/ 	.byte	0x03, 0x5f
        /*0026*/ 	.short	0x0101


	//----- nvinfo : EIATTR_INT_WARP_WIDE_INSTR_OFFSETS
	.align		4
        /*0028*/ 	.byte	0x04, 0x31
        /*002a*/ 	.short	(.L_2521 - .L_2520)


	//   ....[0]....
.L_2520:
        /*002c*/ 	.word	0x000060f0


	//----- nvinfo : EIATTR_COOP_GROUP_MASK_REGIDS
	.align		4
.L_2521:
        /*0030*/ 	.byte	0x04, 0x29
        /*0032*/ 	.short	(.L_2523 - .L_2522)


	//   ....[0]....
.L_2522:
        /*0034*/ 	.word	0xffffffff


	//   ....[1]....
        /*0038*/ 	.word	0xffffffff


	//   ....[2]....
        /*003c*/ 	.word	0xffffffff


	//   ....[3]....
        /*0040*/ 	.word	0xffffffff


	//   ....[4]....
        /*0044*/ 	.word	0xffffffff


	//   ....[5]....
        /*0048*/ 	.word	0xffffffff


	//   ....[6]....
        /*004c*/ 	.word	0xffffffff


	//   ....[7]....
        /*0050*/ 	.word	0xffffffff


	//   ....[8]....
        /*0054*/ 	.word	0xffffffff


	//   ....[9]....
        /*0058*/ 	.word	0xffffffff


	//   ....[10]....
        /*005c*/ 	.word	0xffffffff


	//   ....[11]....
        /*0060*/ 	.word	0xffffffff


	//   ....[12]....
        /*0064*/ 	.word	0xffffffff


	//   ....[13]....
        /*0068*/ 	.word	0xffffffff


	//   ....[14]....
        /*006c*/ 	.word	0xffffffff


	//   ....[15]....
        /*0070*/ 	.word	0xffffffff


	//   ....[16]....
        /*0074*/ 	.word	0xffffffff


	//   ....[17]....
        /*0078*/ 	.word	0xffffffff


	//   ....[18]....
        /*007c*/ 	.word	0xffffffff


	//   ....[19]....
        /*0080*/ 	.word	0xffffffff


	//   ....[20]....
        /*0084*/ 	.word	0xffffffff


	//   ....[21]....
        /*0088*/ 	.word	0xffffffff


	//   ....[22]....
        /*008c*/ 	.word	0xffffffff


	//   ....[23]....
        /*0090*/ 	.word	0xffffffff


	//   ....[24]....
        /*0094*/ 	.word	0xffffffff


	//   ....[25]....
        /*0098*/ 	.word	0xffffffff


	//   ....[26]....
        /*009c*/ 	.word	0xffffffff


	//   ....[27]....
        /*00a0*/ 	.word	0xffffffff


	//   ....[28]....
        /*00a4*/ 	.word	0xffffffff


	//   ....[29]....
        /*00a8*/ 	.word	0xffffffff


	//   ....[30]....
        /*00ac*/ 	.word	0xffffffff


	//   ....[31]....
        /*00b0*/ 	.word	0xffffffff


	//   ....[32]....
        /*00b4*/ 	.word	0xffffffff


	//   ....[33]....
        /*00b8*/ 	.word	0xffffffff


	//   ....[34]....
        /*00bc*/ 	.word	0xffffffff


	//   ....[35]....
        /*00c0*/ 	.word	0xffffffff


	//   ....[36]....
        /*00c4*/ 	.word	0xffffffff


	//   ....[37]....
        /*00c8*/ 	.word	0xffffffff


	//   ....[38]....
        /*00cc*/ 	.word	0xffffffff


	//   ....[39]....
        /*00d0*/ 	.word	0xffffffff


	//   ....[40]....
        /*00d4*/ 	.word	0xffffffff


	//   ....[41]....
        /*00d8*/ 	.word	0xffffffff


	//   ....[42]....
        /*00dc*/ 	.word	0xffffffff


	//   ....[43]....
        /*00e0*/ 	.word	0xffffffff


	//   ....[44]....
        /*00e4*/ 	.word	0xffffffff


	//   ....[45]....
        /*00e8*/ 	.word	0xffffffff


	//   ....[46]....
        /*00ec*/ 	.word	0xffffffff


	//   ....[47]....
        /*00f0*/ 	.word	0xffffffff


	//   ....[48]....
        /*00f4*/ 	.word	0xffffffff


	//   ....[49]....
        /*00f8*/ 	.word	0xffffffff


	//   ....[50]....
        /*00fc*/ 	.word	0xffffffff


	//   ....[51]....
        /*0100*/ 	.word	0xffffffff


	//   ....[52]....
        /*0104*/ 	.word	0xffffffff


	//   ....[53]....
        /*0108*/ 	.word	0xffffffff


	//----- nvinfo : EIATTR_COOP_GROUP_INSTR_OFFSETS
	.align		4
.L_2523:
        /*010c*/ 	.byte	0x04, 0x28
        /*010e*/ 	.short	(.L_2525 - .L_2524)


	//   ....[0]....
.L_2524:
        /*0110*/ 	.word	0x000014a0


	//   ....[1]....
        /*0114*/ 	.word	0x00001980


	//   ....[2]....
        /*0118*/ 	.word	0x00001f00


	//   ....[3]....
        /*011c*/ 	.word	0x000023f0


	//   ....[4]....
        /*0120*/ 	.word	0x00002b70


	//   ....[5]....
        /*0124*/ 	.word	0x00003770


	//   ....[6]....
        /*0128*/ 	.word	0x00004120


	//   ....[7]....
        /*012c*/ 	.word	0x00005350


	//   ....[8]....
        /*0130*/ 	.word	0x00005cc0


	//   ....[9]....
        /*0134*/ 	.word	0x000063c0


	//   ....[10]....
        /*0138*/ 	.word	0x00006400


	//   ....[11]....
        /*013c*/ 	.word	0x000065d0


	//   ....[12]....
        /*0140*/ 	.word	0x00006610


	//   ....[13]....
        /*0144*/ 	.word	0x00006650


	//   ....[14]....
        /*0148*/ 	.word	0x000066c0


	//   ....[15]....
        /*014c*/ 	.word	0x00006780


	//   ....[16]....
        /*0150*/ 	.word	0x00006810


	//   ....[17]....
        /*0154*/ 	.word	0x00006880


	//   ....[18]....
        /*0158*/ 	.word	0x000068e0


	//   ....[19]....
        /*015c*/ 	.word	0x000068f0


	//   ....[20]....
        /*0160*/ 	.word	0x00006940


	//   ....[21]....
        /*0164*/ 	.word	0x00006990


	//   ....[22]....
        /*0168*/ 	.word	0x000069c0


	//   ....[23]....
        /*016c*/ 	.word	0x00006a00


	//   ....[24]....
        /*0170*/ 	.word	0x00006a10


	//   ....[25]....
        /*0174*/ 	.word	0x00006a30


	//   ....[26]....
        /*0178*/ 	.word	0x00006a80


	//   ....[27]....
        /*017c*/ 	.word	0x00006a90


	//   ....[28]....
        /*0180*/ 	.word	0x00006aa0


	//   ....[29]....
        /*0184*/ 	.word	0x00006ad0


	//   ....[30]....
        /*0188*/ 	.word	0x00006b10


	//   ....[31]....
        /*018c*/ 	.word	0x00006bc0


	//   ....[32]....
        /*0190*/ 	.word	0x00006c00


	//   ....[33]....
        /*0194*/ 	.word	0x00006c20


	//   ....[34]....
        /*0198*/ 	.word	0x00006ca0


	//   ....[35]....
        /*019c*/ 	.word	0x00006d10


	//   ....[36]....
        /*01a0*/ 	.word	0x00006d50


	//   ....[37]....
        /*01a4*/ 	.word	0x00008230


	//   ....[38]....
        /*01a8*/ 	.word	0x00008400


	//   ....[39]....
        /*01ac*/ 	.word	0x000085d0


	//   ....[40]....
        /*01b0*/ 	.word	0x000087a0


	//   ....[41]....
        /*01b4*/ 	.word	0x000088d0


	//   ....[42]....
        /*01b8*/ 	.word	0x00008ce0


	//   ....[43]....
        /*01bc*/ 	.word	0x00009460


	//   ....[44]....
        /*01c0*/ 	.word	0x000098a0


	//   ....[45]....
        /*01c4*/ 	.word	0x000098f0


	//   ....[46]....
        /*01c8*/ 	.word	0x00009940


	//   ....[47]....
        /*01cc*/ 	.word	0x00009970


	//   ....[48]....
        /*01d0*/ 	.word	0x00009990


	//   ....[49]....
        /*01d4*/ 	.word	0x00009ab0


	//   ....[50]....
        /*01d8*/ 	.word	0x00009af0


	//   ....[51]....
        /*01dc*/ 	.word	0x00009b40


	//   ....[52]....
        /*01e0*/ 	.word	0x00009b70


	//   ....[53]....
        /*01e4*/ 	.word	0x00009b90


	//----- nvinfo : EIATTR_VRC_CTA_INIT_COUNT
	.align		4
.L_2525:
        /*01e8*/ 	.byte	0x02, 0x4a
	.zero		1
	.zero		1


	//----- nvinfo : EIATTR_EXIT_INSTR_OFFSETS
	.align		4
        /*01ec*/ 	.byte	0x04, 0x1c
        /*01ee*/ 	.short	(.L_2527 - .L_2526)


	//   ....[0]....
.L_2526:
        /*01f0*/ 	.word	0x00009c50


	//   ....[1]....
        /*01f4*/ 	.word	0x00009df0


	//----- nvinfo : EIATTR_MAX_THREADS
	.align		4
.L_2527:
        /*01f8*/ 	.byte	0x04, 0x05
        /*01fa*/ 	.short	(.L_2529 - .L_2528)
.L_2528:
        /*01fc*/ 	.word	0x00000020
        /*0200*/ 	.word	0x00000001
        /*0204*/ 	.word	0x00000001


	//----- nvinfo : EIATTR_CRS_STACK_SIZE
	.align		4
.L_2529:
        /*0208*/ 	.byte	0x04, 0x1e
        /*020a*/ 	.short	(.L_2531 - .L_2530)
.L_2530:
        /*020c*/ 	.word	0x00000000


	//----- nvinfo : EIATTR_CBANK_PARAM_SIZE
	.align		4
.L_2531:
        /*0210*/ 	.byte	0x03, 0x19
        /*0212*/ 	.short	0x01f0


	//----- nvinfo : EIATTR_PARAM_CBANK
	.align		4
        /*0214*/ 	.byte	0x04, 0x0a
        /*0216*/ 	.short	(.L_2533 - .L_2532)
	.align		4
.L_2532:
        /*0218*/ 	.word	index@(.nv.constant0._Z25selective_scan_bwd_kernelI32Selective_Scan_bwd_kernel_traitsILi32ELi16ELb0ELb1ELb1ELb0ELb1EN3c108BFloat16EfEEv12SSMParamsBwd)
        /*021c*/ 	.short	0x0380
        /*021e*/ 	.short	0x01f0


	//----- nvinfo : EIATTR_SW_WAR
	.align		4
.L_2533:
        /*0220*/ 	.byte	0x04, 0x36
        /*0222*/ 	.short	(.L_2535 - .L_2534)
.L_2534:
        /*0224*/ 	.word	0x00000008
.L_2535:


//--------------------- .nv.info._Z25selective_scan_bwd_kernelI32Selective_Scan_bwd_kernel_traitsILi32ELi16ELb0ELb1ELb1ELb1ELb0EN3c108BFloat16EfEEv12SSMParamsBwd --------------------------
	.section	.nv.info._Z25selective_scan_bwd_kernelI32Selective_Scan_bwd_kernel_traitsILi32ELi16ELb0ELb1ELb1ELb1ELb0EN3c108BFloat16EfEEv12SSMParamsBwd,"",@"SHT_CUDA_INFO"
	.sectionflags	@""
	.align	4


	//----- nvinfo : EIATTR_CUDA_API_VERSION
	.align		4
        /*0000*/ 	.byte	0x04, 0x37
        /*0002*/ 	.short	(.L_2537 - .L_2536)
.L_2536:
        /*0004*/ 	.word	0x00000082


	//----- nvinfo : EIATTR_KPARAM_INFO
	.align		4
.L_2537:
        /*0008*/ 	.byte	0x04, 0x17
        /*000a*/ 	.short	(.L_2539 - .L_2538)
.L_2538:
        /*000c*/ 	.word	0x00000000
        /*0010*/ 	.short	0x0000
        /*0012*/ 	.short	0x0000
        /*0014*/ 	.byte	0x00, 0xf0, 0xc1, 0x07


	//----- nvinfo : EIATTR_SPARSE_MMA_MASK
	.align		4
.L_2539:
        /*0018*/ 	.byte	0x03, 0x50
        /*001a*/ 	.short	0x0000


	//----- nvinfo : EIATTR_MAXREG_COUNT
	.align		4
        /*001c*/ 	.byte	0x03, 0x1b
        /*001e*/ 	.short	0x00ff


	//----- nvinfo : EIATTR_NUM_BARRIERS
	.align		4
        /*0020*/ 	.byte	0x02, 0x4c
        /*0022*/ 	.byte	0x01
	.zero		1


	//----- nvinfo : EIATTR_MERCURY_ISA_VERSION
	.align		4
        /*0024*/ 	.byte	0x03, 0x5f
        /*0026*/ 	.short	0x0101


	//----- nvinfo : EIATTR_INT_WARP_WIDE_INSTR_OFFSETS
	.align		4
        /*0028*/ 	.byte	0x04, 0x31
        /*002a*/ 	.short	(.L_2541 - .L_2540)


	//   ....[0]....
.L_2540:
        /*002c*/ 	.word	0x00005d20


	//----- nvinfo : EIATTR_COOP_GROUP_MASK_REGIDS
	.align		4
.L_2541:
        /*0030*/ 	.byte	0x04, 0x29
        /*0032*/ 	.short	(.L_2543 - .L_2542)


	//   ....[0]....
.L_2542:
        /*0034*/ 	.word	0xffffffff


	//   ....[1]....
        /*0038*/ 	.word	0xffffffff


	//   ....[2]....
        /*003c*/ 	.word	0xffffffff


	//   ....[3]....
        /*0040*/ 	.word	0xffffffff


	//   ....[4]....
        /*0044*/ 	.word	0xffffffff


	//   ....[5]....
        /*0048*/ 	.word	0xffffffff


	//   ....[6]....
        /*004c*/ 	.word	0xffffffff


	//   ....[7]....
        /*0050*/ 	.word	0xffffffff


	//   ....[8]....
        /*0054*/ 	.word	0xffffffff


	//   ....[9]....
        /*0058*/ 	.word	0xffffffff


	//   ....[10]....
        /*005c*/ 	.word	0xffffffff


	//   ....[11]....
        /*0060*/ 	.word	0xffffffff


	//   ....[12]....
        /*0064*/ 	.word	0xffffffff


	//   ....[13]....
        /*0068*/ 	.word	0xffffffff


	//   ....[14]....
        /*006c*/ 	.word	0xffffffff


	//   ....[15]....
        /*0070*/ 	.word	0xffffffff


	//   ....[16]....
        /*0074*/ 	.word	0xffffffff


	//   ....[17]....
        /*0078*/ 	.word	0xffffffff


	//   ....[18]....
        /*007c*/ 	.word	0xffffffff


	//   ....[19]....
        /*0080*/ 	.word	0xffffffff


	//   ....[20]....
        /*0084*/ 	.word	0xffffffff


	//   ....[21]....
        /*0088*/ 	.word	0xffffffff


	//   ....[22]....
        /*008c*/ 	.word	0xffffffff


	//   ....[23]....
        /*0090*/ 	.word	0xffffffff


	//   ....[24]....
        /*0094*/ 	.word	0xffffffff


	//   ....[25]....
        /*0098*/ 	.word	0xffffffff


	//   ....[26]....
        /*009c*/ 	.word	0xffffffff


	//   ....[27]....
        /*00a0*/ 	.word	0xffffffff


	//   ....[28]....
        /*00a4*/ 	.word	0xffffffff


	//   ....[29]....
        /*00a8*/ 	.word	0xffffffff


	//   ....[30]....
        /*00ac*/ 	.word	0xffffffff


	//   ....[31]....
        /*00b0*/ 	.word	0xffffffff


	//   ....[32]....
        /*00b4*/ 	.word	0xffffffff


	//   ....[33]....
        /*00b8*/ 	.word	0xffffffff


	//   ....[34]....
        /*00bc*/ 	.word	0xffffffff


	//   ....[35]....
        /*00c0*/ 	.word	0xffffffff


	//   ....[36]....
        /*00c4*/ 	.word	0xffffffff


	//   ....[37]....
        /*00c8*/ 	.word	0xffffffff


	//   ....[38]....
        /*00cc*/ 	.word	0xffffffff


	//   ....[39]....
        /*00d0*/ 	.word	0xffffffff


	//   ....[40]....
        /*00d4*/ 	.word	0xffffffff


	//   ....[41]....
        /*00d8*/ 	.word	0xffffffff


	//   ....[42]....
        /*00dc*/ 	.word	0xffffffff


	//   ....[43]....
        /*00e0*/ 	.word	0xffffffff


	//   ....[44]....
        /*00e4*/ 	.word	0xffffffff


	//   ....[45]....
        /*00e8*/ 	.word	0xffffffff


	//   ....[46]....
        /*00ec*/ 	.word	0xffffffff


	//   ....[47]....
        /*00f0*/ 	.word	0xffffffff


	//   ....[48]....
        /*00f4*/ 	.word	0xffffffff


	//   ....[49]....
        /*00f8*/ 	.word	0xffffffff


	//   ....[50]....
        /*00fc*/ 	.word	0xffffffff


	//----- nvinfo : EIATTR_COOP_GROUP_INSTR_OFFSETS
	.align		4
.L_2543:
        /*0100*/ 	.byte	0x04, 0x28
        /*0102*/ 	.short	(.L_2545 - .L_2544)


	//   ....[0]....
.L_2544:
        /*0104*/ 	.word	0x00001340


	//   ....[1]....
        /*0108*/ 	.word	0x00001800


	//   ....[2]....
        /*010c*/ 	.word	0x00001d10


	//   ....[3]....
        /*0110*/ 	.word	0x00004f40


	//   ....[4]....
        /*0114*/ 	.word	0x000058f0


	//   ....[5]....
        /*0118*/ 	.word	0x00005f50


	//   ....[6]....
        /*011c*/ 	.word	0x00005f60


	//   ....[7]....
        /*0120*/ 	.word	0x00006000


	//   ....[8]....
        /*0124*/ 	.word	0x00006030


	//   ....[9]....
        /*0128*/ 	.word	0x00006310


	//   ....[10]....
        /*012c*/ 	.word	0x00006360


	//   ....[11]....
        /*0130*/ 	.word	0x000063e0


	//   ....[12]....
        /*0134*/ 	.word	0x00006480


	//   ....[13]....
        /*0138*/ 	.word	0x000064a0


	//   ....[14]....
        /*013c*/ 	.word	0x000064d0


	//   ....[15]....
        /*0140*/ 	.word	0x00006510


	//   ....[16]....
        /*0144*/ 	.word	0x000065a0


	//   ....[17]....
        /*0148*/ 	.word	0x000065b0


	//   ....[18]....
        /*014c*/ 	.word	0x000065e0


	//   ....[19]....
        /*0150*/ 	.word	0x00006610


	//   ....[20]....
        /*0154*/ 	.word	0x00006650


	//   ....[21]....
        /*0158*/ 	.word	0x00006670


	//   ....[22]....
        /*015c*/ 	.word	0x00006680


	//   ....[23]....
        /*0160*/ 	.word	0x00006690


	//   ....[24]....
        /*0164*/ 	.word	0x000066e0


	//   ....[25]....
        /*0168*/ 	.word	0x00006700


	//   ....[26]....
        /*016c*/ 	.word	0x000067c0


	//   ....[27]....
        /*0170*/ 	.word	0x000067e0


	//   ....[28]....
        /*0174*/ 	.word	0x000068a0


	//   ....[29]....
        /*0178*/ 	.word	0x000068b0


	//   ....[30]....
        /*017c*/ 	.word	0x000068c0


	//   ....[31]....
        /*0180*/ 	.word	0x000068e0


	//   ....[32]....
        /*0184*/ 	.word	0x00006900


	//   ....[33]....
        /*0188*/ 	.word	0x00007e70


	//   ....[34]....
        /*018c*/ 	.word	0x00008040


	//   ....[35]....
        /*0190*/ 	.word	0x00008210


	//   ....[36]....
        /*0194*/ 	.word	0x000083e0


	//   ....[37]....
        /*0198*/ 	.word	0x00008510


	//   ....[38]....
        /*019c*/ 	.word	0x00008ab0


	//   ....[39]....
        /*01a0*/ 	.word	0x000092e0


	//   ....[40]....
        /*01a4*/ 	.word	0x00009bf0


	//   ....[41]....
        /*01a8*/ 	.word	0x0000a210


	//   ....[42]....
        /*01ac*/ 	.word	0x0000a260


	//   ....[43]....
        /*01b0*/ 	.word	0x0000a2b0


	//   ....[44]....
        /*01b4*/ 	.word	0x0000a2e0


	//   ....[45]....
        /*01b8*/ 	.word	0x0000a300


	//   ....[46]....
        /*01bc*/ 	.word	0x0000a420


	//   ....[47]....
        /*01c0*/ 	.word	0x0000a460


	//   ....[48]....
        /*01c4*/ 	.word	0x0000a4b0


	//   ....[49]....
        /*01c8*/ 	.word	0x0000a4e0


	//   ....[50]....
        /*01cc*/ 	.word	0x0000a500


	//----- nvinfo : EIATTR_VRC_CTA_INIT_COUNT
	.align		4
.L_2545:
        /*01d0*/ 	.byte	0x02, 0x4a
	.zero		1
	.zero		1


	//----- nvinfo : EIATTR_EXIT_INSTR_OFFSETS
	.align		4
        /*01d4*/ 	.byte	0x04, 0x1c
        /*01d6*/ 	.short	(.L_2547 - .L_2546)


	//   ....[0]....
.L_2546:
        /*01d8*/ 	.word	0x0000a5c0


	//   ....[1]....
        /*01dc*/ 	.word	0x0000a760


	//----- nvinfo : EIATTR_MAX_THREADS
	.align		4
.L_2547:
        /*01e0*/ 	.byte	0x04, 0x05
        /*01e2*/ 	.short	(.L_2549 - .L_2548)
.L_2548:
        /*01e4*/ 	.word	0x00000020
        /*01e8*/ 	.word	0x00000001
        /*01ec*/ 	.word	0x00000001


	//----- nvinfo : EIATTR_CRS_STACK_SIZE
	.align		4
.L_2549:
        /*01f0*/ 	.byte	0x04, 0x1e
        /*01f2*/ 	.short	(.L_2551 - .L_2550)
.L_2550:
        /*01f4*/ 	.word	0x00000000


	//----- nvinfo : EIATTR_CBANK_PARAM_SIZE
	.align		4
.L_2551:
        /*01f8*/ 	.byte	0x03, 0x19
        /*01fa*/ 	.short	0x01f0


	//----- nvinfo : EIATTR_PARAM_CBANK
	.align		4
        /*01fc*/ 	.byte	0x04, 0x0a
        /*01fe*/ 	.short	(.L_2553 - .L_2552)
	.align		4
.L_2552:
        /*0200*/ 	.word	index@(.nv.constant0._Z25selective_scan_bwd_kernelI32Selective_Scan_bwd_kernel_traitsILi32ELi16ELb0ELb1ELb1ELb1ELb0EN3c108BFloat16EfEEv12SSMParamsBwd)
        /*0204*/ 	.short	0x0380
        /*0206*/ 	.short	0x01f0


	//----- nvinfo : EIATTR_SW_WAR
	.align		4
.L_2553:
        /*0208*/ 	.byte	0x04, 0x36
        /*020a*/ 	.short	(.L_2555 - .L_2554)
.L_2554:
        /*020c*/ 	.word	0x00000008
.L_2555:


//--------------------- .nv.info._Z25selective_scan_bwd_kernelI32Selective_Scan_bwd_kernel_traitsILi32ELi16ELb0ELb1ELb1ELb1ELb1EN3c108BFloat16EfEEv12SSMParamsBwd --------------------------
	.section	.nv.info._Z25selective_scan_bwd_kernelI32Selective_Scan_bwd_kernel_traitsILi32ELi16ELb0ELb1ELb1ELb1ELb1EN3c108BFloat16EfEEv12SSMParamsBwd,"",@"SHT_CUDA_INFO"
	.sectionflags	@""
	.align	4


	//----- nvinfo : EIATTR_CUDA_API_VERSION
	.align		4
        /*0000*/ 	.byte	0x04, 0x37
        /*0002*/ 	.short	(.L_2557 - .L_2556)
.L_2556:
        /*0004*/ 	.word	0x00000082


	//----- nvinfo : EIATTR_KPARAM_INFO
	.align		4
.L_2557:
        /*0008*/ 	.byte	0x04, 0x17
        /*000a*/ 	.short	(.L_2559 - .L_2558)
.L_2558:
        /*000c*/ 	.word	0x00000000
        /*0010*/ 	.short	0x0000
        /*0012*/ 	.short	0x0000
        /*0014*/ 	.byte	0x00, 0xf0, 0xc1, 0x07


	//----- nvinfo : EIATTR_SPARSE_MMA_MASK
	.align		4
.L_2559:
        /*0018*/ 	.byte	0x03, 0x50
        /*001a*/ 	.short	0x0000


	//----- nvinfo : EIATTR_MAXREG_COUNT
	.align		4
        /*001c*/ 	.byte	0x03, 0x1b
        /*001e*/ 	.short	0x00ff


	//----- nvinfo : EIATTR_NUM_BARRIERS
	.align		4
        /*0020*/ 	.byte	0x02, 0x4c
        /*0022*/ 	.byte	0x01
	.zero		1


	//----- nvinfo : EIATTR_MERCURY_ISA_VERSION
	.align		4
        /*0024*/ 	.byte	0x03, 0x5f
        /*0026*/ 	.short	0x0101


	//----- nvinfo : EIATTR_INT_WARP_WIDE_INSTR_OFFSETS
	.align		4
        /*0028*/ 	.byte	0x04, 0x31
        /*002a*/ 	.short	(.L_2561 - .L_2560)


	//   ....[0]....
.L_2560:
        /*002c*/ 	.word	0x000086e0


	//----- nvinfo : EIATTR_COOP_GROUP_MASK_REGIDS
	.align		4
.L_2561:
        /*0030*/ 	.byte	0x04, 0x29
        /*0032*/ 	.short	(.L_2563 - .L_2562)


	//   ....[0]....
.L_2562:
        /*0034*/ 	.word	0xffffffff


	//   ....[1]....
        /*0038*/ 	.word	0xffffffff


	//   ....[2]....
        /*003c*/ 	.word	0xffffffff


	//   ....[3]....
        /*0040*/ 	.word	0xffffffff


	//   ....[4]....
        /*0044*/ 	.word	0xffffffff


	//   ....[5]....
        /*0048*/ 	.word	0xffffffff


	//   ....[6]....
        /*004c*/ 	.word	0xffffffff


	//   ....[7]....
        /*0050*/ 	.word	0xffffffff


	//   ....[8]....
        /*0054*/ 	.word	0xffffffff


	//   ....[9]....
        /*0058*/ 	.word	0xffffffff


	//   ....[10]....
        /*005c*/ 	.word	0xffffffff


	//   ....[11]....
        /*0060*/ 	.word	0xffffffff


	//   ....[12]....
        /*0064*/ 	.word	0xffffffff


	//   ....[13]....
        /*0068*/ 	.word	0xffffffff


	//   ....[14]....
        /*006c*/ 	.word	0xffffffff


	//   ....[15]....
        /*0070*/ 	.word	0xffffffff


	//   ....[16]....
        /*0074*/ 	.word	0xffffffff


	//   ....[17]....
        /*0078*/ 	.word	0xffffffff


	//   ....[18]....
        /*007c*/ 	.word	0xffffffff


	//   ....[19]....
        /*0080*/ 	.word	0xffffffff


	//   ....[20]....
        /*0084*/ 	.word	0xffffffff


	//   ....[21]....
        /*0088*/ 	.word	0xffffffff


	//   ....[22]....
        /*008c*/ 	.word	0xffffffff


	//   ....[23]....
        /*0090*/ 	.word	0xffffffff


	//   ....[24]....
        /*0094*/ 	.word	0xffffffff


	//   ....[25]....
        /*0098*/ 	.word	0xffffffff


	//   ....[26]....
        /*009c*/ 	.word	0xffffffff


	//   ....[27]....
        /*00a0*/ 	.word	0xffffffff


	//   ....[28]....
        /*00a4*/ 	.word	0xffffffff


	//   ....[29]....
        /*00a8*/ 	.word	0xffffffff


	//   ....[30]....
        /*00ac*/ 	.word	0xffffffff


	//   ....[31]....
        /*00b0*/ 	.word	0xffffffff


	//   ....[32]....
        /*00b4*/ 	.word	0xffffffff


	//   ....[33]....
        /*00b8*/ 	.word	0xffffffff


	//   ....[34]....
        /*00bc*/ 	.word	0xffffffff


	//   ....[35]....
        /*00c0*/ 	.word	0xffffffff


	//   ....[36]....
        /*00c4*/ 	.word	0xffffffff


	//   ....[37]....
        /*00c8*/ 	.word	0xffffffff


	//   ....[38]....
        /*00cc*/ 	.word	0xffffffff


	//   ....[39]....
        /*00d0*/ 	.word	0xffffffff


	//   ....[40]....
        /*00d4*/ 	.word	0xffffffff


	//   ....[41]....
        /*00d8*/ 	.word	0xffffffff


	//   ....[42]....
        /*00dc*/ 	.word	0xffffffff


	//   ....[43]....
        /*00e0*/ 	.word	0xffffffff


	//   ....[44]....
        /*00e4*/ 	.word	0xffffffff


	//   ....[45]....
        /*00e8*/ 	.word	0xffffffff


	//   ....[46]....
        /*00ec*/ 	.word	0xffffffff


	//   ....[47]....
        /*00f0*/ 	.word	0xffffffff


	//   ....[48]....
        /*00f4*/ 	.word	0xffffffff


	//   ....[49]....
        /*00f8*/ 	.word	0xffffffff


	//   ....[50]....
        /*00fc*/ 	.word	0xffffffff


	//   ....[51]....
        /*0100*/ 	.word	0xffffffff


	//   ....[52]....
        /*0104*/ 	.word	0xffffffff


	//   ....[53]....
        /*0108*/ 	.word	0xffffffff


	//   ....[54]....
        /*010c*/ 	.word	0xffffffff


	//----- nvinfo : EIATTR_COOP_GROUP_INSTR_OFFSETS
	.align		4
.L_2563:
        /*0110*/ 	.byte	0x04, 0x28
        /*0112*/ 	.short	(.L_2565 - .L_2564)


	//   ....[0]....
.L_2564:
        /*0114*/ 	.word	0x00001410


	//   ....[1]....
        /*0118*/ 	.word	0x00001a00


	//   ....[2]....
        /*011c*/ 	.word	0x00002090


	//   ....[3]....
        /*0120*/ 	.word	0x00004ba0


	//   ....[4]....
        /*0124*/ 	.word	0x000052a0


	//   ....[5]....
        /*0128*/ 	.word	0x00005f30


	//   ....[6]....
        /*012c*/ 	.word	0x000068d0


	//   ....[7]....
        /*0130*/ 	.word	0x00007950


	//   ....[8]....
        /*0134*/ 	.word	0x000082b0


	//   ....[9]....
        /*0138*/ 	.word	0x00008910


	//   ....[10]....
        /*013c*/ 	.word	0x00008920


	//   ....[11]....
        /*0140*/ 	.word	0x000089c0


	//   ....[12]....
        /*0144*/ 	.word	0x00008a00


	//   ....[13]....
        /*0148*/ 	.word	0x00008d40


	//   ....[14]....
        /*014c*/ 	.word	0x00008d70


	//   ....[15]....
        /*0150*/ 	.word	0x00008d90


	//   ....[16]....
        /*0154*/ 	.word	0x00008e40


	//   ....[17]....
        /*0158*/ 	.word	0x00008e80


	//   ....[18]....
        /*015c*/ 	.word	0x00008ea0


	//   ....[19]....
        /*0160*/ 	.word	0x00008eb0


	//   ....[20]....
        /*0164*/ 	.word	0x00008f20


	//   ....[21]....
        /*0168*/ 	.word	0x00008fa0


	//   ....[22]....
        /*016c*/ 	.word	0x00008fb0


	//   ....[23]....
        /*0170*/ 	.word	0x00008fc0


	//   ....[24]....
        /*0174*/ 	.word	0x00008ff0


	//   ....[25]....
        /*0178*/ 	.word	0x00009060


	//   ....[26]....
        /*017c*/ 	.word	0x00009070


	//   ....[27]....
        /*0180*/ 	.word	0x00009080


	//   ....[28]....
        /*0184*/ 	.word	0x00009090


	//   ....[29]....
        /*0188*/ 	.word	0x000090c0


	//   ....[30]....
        /*018c*/ 	.word	0x00009150


	//   ....[31]....
        /*0190*/ 	.word	0x00009160


	//   ....[32]....
        /*0194*/ 	.word	0x00009200


	//   ....[33]....
        /*0198*/ 	.word	0x00009210


	//   ....[34]....
        /*019c*/ 	.word	0x00009230


	//   ....[35]....
        /*01a0*/ 	.word	0x00009280


	//   ....[36]....
        /*01a4*/ 	.word	0x000092a0


	//   ....[37]....
        /*01a8*/ 	.word	0x0000a820


	//   ....[38]....
        /*01ac*/ 	.word	0x0000a9f0


	//   ....[39]....
        /*01b0*/ 	.word	0x0000abc0


	//   ....[40]....
        /*01b4*/ 	.word	0x0000ad90


	//   ....[41]....
        /*01b8*/ 	.word	0x0000aec0


	//   ....[42]....
        /*01bc*/ 	.word	0x0000b3f0


	//   ....[43]....
        /*01c0*/ 	.word	0x0000bd00


	//   ....[44]....
        /*01c4*/ 	.word	0x0000c580


	//   ....[45]....
        /*01c8*/ 	.word	0x0000cba0


	//   ....[46]....
        /*01cc*/ 	.word	0x0000cbf0


	//   ....[47]....
        /*01d0*/ 	.word	0x0000cc40


	//   ....[48]....
        /*01d4*/ 	.word	0x0000cc70


	//   ....[49]....
        /*01d8*/ 	.word	0x0000cc90


	//   ....[50]....
        /*01dc*/ 	.word	0x0000cdb0


	//   ....[51]....
        /*01e0*/ 	.word	0x0000cdf0


	//   ....[52]....
        /*01e4*/ 	.word	0x0000ce40


	//   ....[53]....
        /*01e8*/ 	.word	0x0000ce70


	//   ....[54]....
        /*01ec*/ 	.word	0x0000ce90


	//----- nvinfo : EIATTR_VRC_CTA_INIT_COUNT
	.align		4
.L_2565:
        /*01f0*/ 	.byte	0x02, 0x4a
	.zero		1
	.zero		1


	//----- nvinfo : EIATTR_EXIT_INSTR_OFFSETS
	.align		4
        /*01f4*/ 	.byte	0x04, 0x1c
        /*01f6*/ 	.short	(.L_2567 - .L_2566)


	//   ....[0]....
.L_2566:
        /*01f8*/ 	.word	0x0000cf50


	//   ....[1]....
        /*01fc*/ 	.word	0x0000d0f0


	//----- nvinfo : EIATTR_MAX_THREADS
	.align		4
.L_2567:
        /*0200*/ 	.byte	0x04, 0x05
        /*0202*/ 	.short	(.L_2569 - .L_2568)
.L_2568:
        /*0204*/ 	.word	0x00000020
        /*0208*/ 	.word	0x00000001
        /*020c*/ 	.word	0x00000001


	//----- nvinfo : EIATTR_CRS_STACK_SIZE
	.align		4
.L_2569:
        /*0210*/ 	.byte	0x04, 0x1e
        /*0212*/ 	.short	(.L_2571 - .L_2570)
.L_2570:
        /*0214*/ 	.word	0x00000000


	//----- nvinfo : EIATTR_CBANK_PARAM_SIZE
	.align		4
.L_2571:
        /*0218*/ 	.byte	0x03, 0x19
        /*021a*/ 	.short	0x01f0


	//----- nvinfo : EIATTR_PARAM_CBANK
	.align		4
        /*021c*/ 	.byte	0x04, 0x0a
        /*021e*/ 	.short	(.L_2573 - .L_2572)
	.align		4
.L_2572:
        /*0220*/ 	.word	index@(.nv.constant0._Z25selective_scan_bwd_kernelI32Selective_Scan_bwd_kernel_traitsILi32ELi16ELb0ELb1ELb1ELb1ELb1EN3c108BFloat16EfEEv12SSMParamsBwd)
        /*0224*/ 	.short	0x0380
        /*0226*/ 	.short	0x01f0


	//----- nvinfo : EIATTR_SW_WAR
	.align		4
.L_2573:
        /*0228*/ 	.byte	0x04, 0x36
        /*022a*/ 	.short	(.L_2575 - .L_2574)
.L_2574:
        /*022c*/ 	.word	0x00000008
.L_2575:


//--------------------- .nv.info._Z25selective_scan_bwd_kernelI32Selective_Scan_bwd_kernel_traitsILi32ELi16ELb1ELb0ELb0ELb0ELb0EN3c108BFloat16EfEEv12SSMParamsBwd --------------------------
	.section	.nv.info._Z25selective_scan_bwd_kernelI32Selective_Scan_bwd_kernel_traitsILi32ELi16ELb1ELb0ELb0ELb0ELb0EN3c108BFloat16EfEEv12SSMParamsBwd,"",@"SHT_CUDA_INFO"
	.sectionflags	@""
	.align	4


	//----- nvinfo : EIATTR_CUDA_API_VERSION
	.align		4
        /*0000*/ 	.byte	0x04, 0x37
        /*0002*/ 	.short	(.L_2577 - .L_2576)
.L_2576:
        /*0004*/ 	.word	0x00000082


	//----- nvinfo : EIATTR_KPARAM_INFO
	.align		4
.L_2577:
        /*0008*/ 	.byte	0x04, 0x17
        /*000a*/ 	.short	(.L_2579 - .L_2578)
.L_2578:
        /*000c*/ 	.word	0x00000000
        /*0010*/ 	.short	0x0000
        /*0012*/ 	.short	0x0000
        /*0014*/ 	.byte	0x00, 0xf0, 0xc1, 0x07


	//----- nvinfo : EIATTR_SPARSE_MMA_MASK
	.align		4
.L_2579:
        /*0018*/ 	.byte	0x03, 0x50
        /*001a*/ 	.short	0x0000


	//----- nvinfo : EIATTR_MAXREG_COUNT
	.align		4
        /*001c*/ 	.byte	0x03, 0x1b
        /*001e*/ 	.short	0x00ff


	//----- nvinfo : EIATTR_NUM_BARRIERS
	.align		4
        /*0020*/ 	.byte	0x02, 0x4c
        /*0022*/ 	.byte	0x01
	.zero		1


	//----- nvinfo : EIATTR_MERCURY_ISA_VERSION
	.align		4
        /*0024*/ 	.byte	0x03, 0x5f
        /*0026*/ 	.short	0x0101


	//----- nvinfo : EIATTR_COOP_GROUP_MASK_REGIDS
	.align		4
        /*0028*/ 	.byte	0x04, 0x29
        /*002a*/ 	.short	(.L_2581 - .L_2580)


	//   ....[0]....
.L_2580:
        /*002c*/ 	.word	0xffffffff


	//   ....[1]....
        /*0030*/ 	.word	0xffffffff


	//   ....[2]....
        /*0034*/ 	.word	0xffffffff


	//   ....[3]....
        /*0038*/ 	.word	0xffffffff


	//   ....[4]....
        /*003c*/ 	.word	0xffffffff


	//   ....[5]....
        /*0040*/ 	.word	0xffffffff


	//   ....[6]....
        /*0044*/ 	.word	0xffffffff


	//   ....[7]....
        /*0048*/ 	.word	0xffffffff


	//   ....[8]....
        /*004c*/ 	.word	0xffffffff


	//   ....[9]....
        /*0050*/ 	.word	0xffffffff


	//   ....[10]....
        /*0054*/ 	.word	0xffffffff


	//   ....[11]....
        /*0058*/ 	.word	0xffffffff


	//   ....[12]....
        /*005c*/ 	.word	0xffffffff


	//   ....[13]....
        /*0060*/ 	.word	0xffffffff


	//   ....[14]....
        /*0064*/ 	.word	0xffffffff


	//   ....[15]....
        /*0068*/ 	.word	0xffffffff


	//   ....[16]....
        /*006c*/ 	.word	0xffffffff


	//   ....[17]....
        /*0070*/ 	.word	0xffffffff


	//   ....[18]....
        /*0074*/ 	.word	0xffffffff


	//   ....[19]....
        /*0078*/ 	.word	0xffffffff


	//   ....[20]....
        /*007c*/ 	.word	0xffffffff


	//   ....[21]....
        /*0080*/ 	.word	0xffffffff


	//   ....[22]....
        /*0084*/ 	.word	0xffffffff


	//   ....[23]....
        /*0088*/ 	.word	0xffffffff


	//   ....[24]....
        /*008c*/ 	.word	0xffffffff


	//   ....[25]....
        /*0090*/ 	.word	0xffffffff


	//   ....[26]....
        /*0094*/ 	.word	0xffffffff


	//   ....[27]....
        /*0098*/ 	.word	0xffffffff


	//   ....[28]....
        /*009c*/ 	.word	0xffffffff


	//   ....[29]....
        /*00a0*/ 	.word	0xffffffff


	//   ....[30]....
        /*00a4*/ 	.word	0xffffffff


	//   ....[31]....
        /*00a8*/ 	.word	0xffffffff


	//   ....[32]....
        /*00ac*/ 	.word	0xffffffff


	//   ....[33]....
        /*00b0*/ 	.word	0xffffffff


	//   ....[34]....
        /*00b4*/ 	.word	0xffffffff


	//   ....[35]....
        /*00b8*/ 	.word	0xffffffff


	//   ....[36]....
        /*00bc*/ 	.word	0xffffffff


	//   ....[37]....
        /*00c0*/ 	.word	0xffffffff


	//   ....[38]....
        /*00c4*/ 	.word	0xffffffff


	//   ....[39]....
        /*00c8*/ 	.word	0xffffffff


	//   ....[40]....
        /*00cc*/ 	.word	0xffffffff


	//   ....[41]....
        /*00d0*/ 	.word	0xffffffff


	//   ....[42]....
        /*00d4*/ 	.word	0xffffffff


	//   ....[43]....
        /*00d8*/ 	.word	0xffffffff


	//   ....[44]....
        /*00dc*/ 	.word	0xffffffff


	//   ....[45]....
        /*00e0*/ 	.word	0xffffffff


	//   ....[46]....
        /*00e4*/ 	.word	0xffffffff


	//   ....[47]....
        /*00e8*/ 	.word	0xffffffff


	//   ....[48]....
        /*00ec*/ 	.word	0xffffffff


	//   ....[49]....
        /*00f0*/ 	.word	0xffffffff


	//   ....[50]....
        /*00f4*/ 	.word	0xffffffff


	//   ....[51]....
        /*00f8*/ 	.word	0xffffffff


	//   ....[52]....
        /*00fc*/ 	.word	0xffffffff


	//----- nvinfo : EIATTR_COOP_GROUP_INSTR_OFFSETS
	.align		4
.L_2581:
        /*0100*/ 	.byte	0x04, 0x28
        /*0102*/ 	.short	(.L_2583 - .L_2582)


	//   ....[0]....
.L_2582:
        /*0104*/ 	.word	0x00000740


	//   ....[1]....
        /*0108*/ 	.word	0x000007d0


	//   ....[2]....
        /*010c*/ 	.word	0x00000a10


	//   ....[3]....
        /*0110*/ 	.word	0x00001bc0


	//   ....[4]....
        /*0114*/ 	.word	0x00001bf0


	//   ....[5]....
        /*0118*/ 	.word	0x00001c90


	//   ....[6]....
        /*011c*/ 	.word	0x00001d00


	//   ....[7]....
        /*0120*/ 	.word	0x00001d20


	//   ....[8]....
        /*0124*/ 	.word	0x00001d70


	//   ....[9]....
        /*0128*/ 	.word	0x00001da0


	//   ....[10]....
        /*012c*/ 	.word	0x00001dc0


	//   ....[11]....
        /*0130*/ 	.word	0x00001df0


	//   ....[12]....
        /*0134*/ 	.word	0x00001e20


	//   ....[13]....
        /*0138*/ 	.word	0x00001e70


	//   ....[14]....
        /*013c*/ 	.word	0x00001ea0


	//   ....[15]....
        /*0140*/ 	.word	0x00001ee0


	//   ....[16]....
        /*0144*/ 	.word	0x00001f00


	//   ....[17]....
        /*0148*/ 	.word	0x00001f30


	//   ....[18]....
        /*014c*/ 	.word	0x00001f90


	//   ....[19]....
        /*0150*/ 	.word	0x00001fc0


	//   ....[20]....
        /*0154*/ 	.word	0x00001fd0


	//   ....[21]....
        /*0158*/ 	.word	0x00001ff0


	//   ....[22]....
        /*015c*/ 	.word	0x00002030


	//   ....[23]....
        /*0160*/ 	.word	0x00002060


	//   ....[24]....
        /*0164*/ 	.word	0x00002090


	//   ....[25]....
        /*0168*/ 	.word	0x000020a0


	//   ....[26]....
        /*016c*/ 	.word	0x000020b0


	//   ....[27]....
        /*0170*/ 	.word	0x000020c0


	//   ....[28]....
        /*0174*/ 	.word	0x00002140


	//   ....[29]....
        /*0178*/ 	.word	0x00002180


	//   ....[30]....
        /*017c*/ 	.word	0x00002260


	//   ....[31]....
        /*0180*/ 	.word	0x000026f0


	//   ....[32]....
        /*0184*/ 	.word	0x000028c0


	//   ....[33]....
        /*0188*/ 	.word	0x00002960


	//   ....[34]....
        /*018c*/ 	.word	0x000029d0


	//   ....[35]....
        /*0190*/ 	.word	0x00002a00


	//   ....[36]....
        /*0194*/ 	.word	0x00002a40


	//   ....[37]....
        /*0198*/ 	.word	0x00002a70


	//   ....[38]....
        /*019c*/ 	.word	0x00002ab0


	//   ....[39]....
        /*01a0*/ 	.word	0x00002b20


	//   ....[40]....
        /*01a4*/ 	.word	0x00002ce0


	//   ....[41]....
        /*01a8*/ 	.word	0x00003180


	//   ....[42]....
        /*01ac*/ 	.word	0x00003470


	//   ....[43]....
        /*01b0*/ 	.word	0x00003590


	//   ....[44]....
        /*01b4*/ 	.word	0x000035e0


	//   ....[45]....
        /*01b8*/ 	.word	0x00003630


	//   ....[46]....
        /*01bc*/ 	.word	0x00003660


	//   ....[47]....
        /*01c0*/ 	.word	0x00003680


	//   ....[48]....
        /*01c4*/ 	.word	0x00003750


	//   ....[49]....
        /*01c8*/ 	.word	0x00003790


	//   ....[50]....
        /*01cc*/ 	.word	0x000037e0


	//   ....[51]....
        /*01d0*/ 	.word	0x00003810


	//   ....[52]....
        /*01d4*/ 	.word	0x00003830


	//----- nvinfo : EIATTR_VRC_CTA_INIT_COUNT
	.align		4
.L_2583:
        /*01d8*/ 	.byte	0x02, 0x4a
	.zero		1
	.zero		1


	//----- nvinfo : EIATTR_EXIT_INSTR_OFFSETS
	.align		4
        /*01dc*/ 	.byte	0x04, 0x1c
        /*01de*/ 	.short	(.L_2585 - .L_2584)


	//   ....[0]....
.L_2584:
        /*01e0*/ 	.word	0x000038d0


	//   ....[1]....
        /*01e4*/ 	.word	0x00003d60


	//----- nvinfo : EIATTR_MAX_THREADS
	.align		4
.L_2585:
        /*01e8*/ 	.byte	0x04, 0x05
        /*01ea*/ 	.short	(.L_2587 - .L_2586)
.L_2586:
        /*01ec*/ 	.word	0x00000020
        /*01f0*/ 	.word	0x00000001
        /*01f4*/ 	.word	0x00000001


	//----- nvinfo : EIATTR_CRS_STACK_SIZE
	.align		4
.L_2587:
        /*01f8*/ 	.byte	0x04, 0x1e
        /*01fa*/ 	.short	(.L_2589 - .L_2588)
.L_2588:
        /*01fc*/ 	.word	0x00000000


	//----- nvinfo : EIATTR_CBANK_PARAM_SIZE
	.align		4
.L_2589:
        /*0200*/ 	.byte	0x03, 0x19
        /*0202*/ 	.short	0x01f0


	//----- nvinfo : EIATTR_PARAM_CBANK
	.align		4
        /*0204*/ 	.byte	0x04, 0x0a
        /*0206*/ 	.short	(.L_2591 - .L_2590)
	.align		4
.L_2590:
        /*0208*/ 	.word	index@(.nv.constant0._Z25selective_scan_bwd_kernelI32Selective_Scan_bwd_kernel_traitsILi32ELi16ELb1ELb0ELb0ELb0ELb0EN3c108BFloat16EfEEv12SSMParamsBwd)
        /*020c*/ 	.short	0x0380
        /*020e*/ 	.short	0x01f0


	//----- nvinfo : EIATTR_SW_WAR
	.align		4
.L_2591:
        /*0210*/ 	.byte	0x04, 0x36
        /*0212*/ 	.short	(.L_2593 - .L_2592)
.L_2592:
        /*0214*/ 	.word	0x00000008
.L_2593:


//--------------------- .nv.info._Z25selective_scan_bwd_kernelI32Selective_Scan_bwd_kernel_traitsILi32ELi16ELb1ELb0ELb0ELb0ELb1EN3c108BFloat16EfEEv12SSMParamsBwd --------------------------
	.section	.nv.info._Z25selective_scan_bwd_kernelI32Selective_Scan_bwd_kernel_traitsILi32ELi16ELb1ELb0ELb0ELb0ELb1EN3c108BFloat16EfEEv12SSMParamsBwd,"",@"SHT_CUDA_INFO"
	.sectionflags	@""
	.align	4


	//----- nvinfo : EIATTR_CUDA_API_VERSION
	.align		4
        /*0000*/ 	.byte	0x04, 0x37
        /*0002*/ 	.short	(.L_2595 - .L_2594)
.L_2594:
        /*0004*/ 	.word	0x00000082


	//----- nvinfo : EIATTR_KPARAM_INFO
	.align		4
.L_2595:
        /*0008*/ 	.byte	0x04, 0x17
        /*000a*/ 	.short	(.L_2597 - .L_2596)
.L_2596:
        /*000c*/ 	.word	0x00000000
        /*0010*/ 	.short	0x0000
        /*0012*/ 	.short	0x0000
        /*0014*/ 	.byte	0x00, 0xf0, 0xc1, 0x07


	//----- nvinfo : EIATTR_SPARSE_MMA_MASK
	.align		4
.L_2597:
        /*0018*/ 	.byte	0x03, 0x50
        /*001a*/ 	.short	0x0000


	//----- nvinfo : EIATTR_MAXREG_COUNT
	.align		4
        /*001c*/ 	.byte	0x03, 0x1b
        /*001e*/ 	.short	0x00ff


	//----- nvinfo : EIATTR_NUM_BARRIERS
	.align		4
        /*0020*/ 	.byte	0x02, 0x4c
        /*0022*/ 	.byte	0x01
	.zero		1


	//----- nvinfo : EIATTR_MERCURY_ISA_VERSION
	.align		4
        /*0024*/ 	.byte	0x03, 0x5f
        /*0026*/ 	.short	0x0101


	//----- nvinfo : EIATTR_COOP_GROUP_MASK_REGIDS
	.align		4
        /*0028*/ 	.byte	0x04, 0x29
        /*002a*/ 	.short	(.L_2599 - .L_2598)


	//   ....[0]....
.L_2598:
        /*002c*/ 	.word	0xffffffff


	//   ....[1]....
        /*0030*/ 	.word	0xffffffff


	//   ....[2]....
        /*0034*/ 	.word	0xffffffff


	//   ....[3]....
        /*0038*/ 	.word	0xffffffff


	//   ....[4]....
        /*003c*/ 	.word	0xffffffff


	//   ....[5]....
        /*0040*/ 	.word	0xffffffff


	//   ....[6]....
        /*0044*/ 	.word	0xffffffff


	//   ....[7]....
        /*0048*/ 	.word	0xffffffff


	//   ....[8]....
        /*004c*/ 	.word	0xffffffff


	//   ....[9]....
        /*0050*/ 	.word	0xffffffff


	//   ....[10]....
        /*0054*/ 	.word	0xffffffff


	//   ....[11]....
        /*0058*/ 	.word	0xffffffff


	//   ....[12]....
        /*005c*/ 	.word	0xffffffff


	//   ....[13]....
        /*0060*/ 	.word	0xffffffff


	//   ....[14]....
        /*0064*/ 	.word	0xffffffff


	//   ....[15]....
        /*0068*/ 	.word	0xffffffff


	//   ....[16]....
        /*006c*/ 	.word	0xffffffff


	//   ....[17]....
        /*0070*/ 	.word	0xffffffff


	//   ....[18]....
        /*0074*/ 	.word	0xffffffff


	//   ....[19]....
        /*0078*/ 	.word	0xffffffff


	//   ....[20]....
        /*007c*/ 	.word	0xffffffff


	//   ....[21]....
        /*0080*/ 	.word	0xffffffff


	//   ....[22]....
        /*0084*/ 	.word	0xffffffff


	//   ....[23]....
        /*0088*/ 	.word	0xffffffff


	//   ....[24]....
        /*008c*/ 	.word	0xffffffff


	//   ....[25]....
        /*0090*/ 	.word	0xffffffff


	//   ....[26]....
        /*0094*/ 	.word	0xffffffff


	//   ....[27]....
        /*0098*/ 	.word	0xffffffff


	//   ....[28]....
        /*009c*/ 	.word	0xffffffff


	//   ....[29]....
        /*00a0*/ 	.word	0xffffffff


	//   ....[30]....
        /*00a4*/ 	.word	0xffffffff


	//   ....[31]....
        /*00a8*/ 	.word	0xffffffff


	//   ....[32]....
        /*00ac*/ 	.word	0xffffffff


	//   ....[33]....
        /*00b0*/ 	.word	0xffffffff


	//   ....[34]....
        /*00b4*/ 	.word	0xffffffff


	//   ....[35]....
        /*00b8*/ 	.word	0xffffffff


	//   ....[36]....
        /*00bc*/ 	.word	0xffffffff


	//   ....[37]....
        /*00c0*/ 	.word	0xffffffff


	//   ....[38]....
        /*00c4*/ 	.word	0xffffffff


	//   ....[39]....
        /*00c8*/ 	.word	0xffffffff


	//   ....[40]....
        /*00cc*/ 	.word	0xffffffff


	//   ....[41]....
        /*00d0*/ 	.word	0xffffffff


	//   ....[42]....
        /*00d4*/ 	.word	0xffffffff


	//   ....[43]....
        /*00d8*/ 	.word	0xffffffff


	//   ....[44]....
        /*00dc*/ 	.word	0xffffffff


	//   ....[45]....
        /*00e0*/ 	.word	0xffffffff


	//   ....[46]....
        /*00e4*/ 	.word	0xffffffff


	//   ....[47]....
        /*00e8*/ 	.word	0xffffffff


	//   ....[48]....
        /*00ec*/ 	.word	0xffffffff


	//   ....[49]....
        /*00f0*/ 	.word	0xffffffff


	//   ....[50]....
        /*00f4*/ 	.word	0xffffffff


	//   ....[51]....
        /*00f8*/ 	.word	0xffffffff


	//   ....[52]....
        /*00fc*/ 	.word	0xffffffff


	//   ....[53]....
        /*0100*/ 	.word	0xffffffff


	//   ....[54]....
        /*0104*/ 	.word	0xffffffff


	//   ....[55]....
        /*0108*/ 	.word	0xffffffff


	//   ....[56]....
        /*010c*/ 	.word	0xffffffff


	//----- nvinfo : EIATTR_COOP_GROUP_INSTR_OFFSETS
	.align		4
.L_2599:
        /*0110*/ 	.byte	0x04, 0x28
        /*0112*/ 	.short	(.L_2601 - .L_2600)


	//   ....[0]....
.L_2600:
        /*0114*/ 	.word	0x000007a0


	//   ....[1]....
        /*0118*/ 	.word	0x00000840


	//   ....[2]....
        /*011c*/ 	.word	0x00000990


	//   ....[3]....
        /*0120*/ 	.word	0x00000ab0


	//   ....[4]....
        /*0124*/ 	.word	0x00001390


	//   ....[5]....
        /*0128*/ 	.word	0x00001d10


	//   ....[6]....
        /*012c*/ 	.word	0x00002080


	//   ....[7]....
        /*0130*/ 	.word	0x00003150


	//   ....[8]....
        /*0134*/ 	.word	0x00003180


	//   ....[9]....
        /*0138*/ 	.word	0x00003210


	//   ....[10]....
        /*013c*/ 	.word	0x00003290


	//   ....[11]....
        /*0140*/ 	.word	0x000032b0


	//   ....[12]....
        /*0144*/ 	.word	0x000032d0


	//   ....[13]....
        /*0148*/ 	.word	0x00003300


	//   ....[14]....
        /*014c*/ 	.word	0x00003330


	//   ....[15]....
        /*0150*/ 	.word	0x00003380


	//   ....[16]....
        /*0154*/ 	.word	0x00003390


	//   ....[17]....
        /*0158*/ 	.word	0x000033d0


	//   ....[18]....
        /*015c*/ 	.word	0x000033e0


	//   ....[19]....
        /*0160*/ 	.word	0x00003440


	//   ....[20]....
        /*0164*/ 	.word	0x00003460


	//   ....[21]....
        /*0168*/ 	.word	0x000034b0


	//   ....[22]....
        /*016c*/ 	.word	0x000034f0


	//   ....[23]....
        /*0170*/ 	.word	0x00003510


	//   ....[24]....
        /*0174*/ 	.word	0x00003540


	//   ....[25]....
        /*0178*/ 	.word	0x00003580


	//   ....[26]....
        /*017c*/ 	.word	0x000035b0


	//   ....[27]....
        /*0180*/ 	.word	0x000035c0


	//   ....[28]....
        /*0184*/ 	.word	0x000035e0


	//   ....[29]....
        /*0188*/ 	.word	0x00003600


	//   ....[30]....
        /*018c*/ 	.word	0x00003620


	//   ....[31]....
        /*0190*/ 	.word	0x00003640


	//   ....[32]....
        /*0194*/ 	.word	0x00003680


	//   ....[33]....
        /*0198*/ 	.word	0x00003690


	//   ....[34]....
        /*019c*/ 	.word	0x00003770


	//   ....[35]....
        /*01a0*/ 	.word	0x00003bd0


	//   ....[36]....
        /*01a4*/ 	.word	0x00003da0


	//   ....[37]....
        /*01a8*/ 	.word	0x00003e90


	//   ....[38]....
        /*01ac*/ 	.word	0x00003f40


	//   ....[39]....
        /*01b0*/ 	.word	0x00003f70


	//   ....[40]....
        /*01b4*/ 	.word	0x00003f90


	//   ....[41]....
        /*01b8*/ 	.word	0x00003fc0


	//   ....[42]....
        /*01bc*/ 	.word	0x00003ff0


	//   ....[43]....
        /*01c0*/ 	.word	0x00004070


	//   ....[44]....
        /*01c4*/ 	.word	0x00004240


	//   ....[45]....
        /*01c8*/ 	.word	0x00004700


	//   ....[46]....
        /*01cc*/ 	.word	0x00004960


	//   ....[47]....
        /*01d0*/ 	.word	0x00004ad0


	//   ....[48]....
        /*01d4*/ 	.word	0x00004b20


	//   ....[49]....
        /*01d8*/ 	.word	0x00004b70


	//   ....[50]....
        /*01dc*/ 	.word	0x00004ba0


	//   ....[51]....
        /*01e0*/ 	.word	0x00004bc0


	//   ....[52]....
        /*01e4*/ 	.word	0x00004c90


	//   ....[53]....
        /*01e8*/ 	.word	0x00004cd0


	//   ....[54]....
        /*01ec*/ 	.word	0x00004d20


	//   ....[55]....
        /*01f0*/ 	.word	0x00004d50


	//   ....[56]....
        /*01f4*/ 	.word	0x00004d70


	//----- nvinfo : EIATTR_VRC_CTA_INIT_COUNT
	.align		4
.L_2601:
        /*01f8*/ 	.byte	0x02, 0x4a
	.zero		1
	.zero		1


	//----- nvinfo : EIATTR_EXIT_INSTR_OFFSETS
	.align		4
        /*01fc*/ 	.byte	0x04, 0x1c
        /*01fe*/ 	.short	(.L_2603 - .L_2602)


	//   ....[0]....
.L_2602:
        /*0200*/ 	.word	0x00004e10


	//   ....[1]....
        /*0204*/ 	.word	0x000052a0


	//----- nvinfo : EIATTR_MAX_THREADS
	.align		4
.L_2603:
        /*0208*/ 	.byte	0x04, 0x05
        /*020a*/ 	.short	(.L_2605 - .L_2604)
.L_2604:
        /*020c*/ 	.word	0x00000020
        /*0210*/ 	.word	0x00000001
        /*0214*/ 	.word	0x00000001


	//----- nvinfo : EIATTR_CRS_STACK_SIZE
	.align		4
.L_2605:
        /*0218*/ 	.byte	0x04, 0x1e
        /*021a*/ 	.short	(.L_2607 - .L_2606)
.L_2606:
        /*021c*/ 	.word	0x00000000


	//----- nvinfo : EIATTR_CBANK_PARAM_SIZE
	.align		4
.L_2607:
        /*0220*/ 	.byte	0x03, 0x19
        /*0222*/ 	.short	0x01f0


	//----- nvinfo : EIATTR_PARAM_CBANK
	.align		4
        /*0224*/ 	.byte	0x04, 0x0a
        /*0226*/ 	.short	(.L_2609 - .L_2608)
	.align		4
.L_2608:
        /*0228*/ 	.word	index@(.nv.constant0._Z25selective_scan_bwd_kernelI32Selective_Scan_bwd_kernel_traitsILi32ELi16ELb1ELb0ELb0ELb0ELb1EN3c108BFloat16EfEEv12SSMParamsBwd)
        /*022c*/ 	.short	0x0380
        /*022e*/ 	.short	0x01f0


	//----- nvinfo : EIATTR_SW_WAR
	.align		4
.L_2609:
        /*0230*/ 	.byte	0x04, 0x36
        /*0232*/ 	.short	(.L_2611 - .L_2610)
.L_2610:
        /*0234*/ 	.word	0x00000008
.L_2611:


//--------------------- .nv.info._Z25selective_scan_bwd_kernelI32Selective_Scan_bwd_kernel_traitsILi32ELi16ELb1ELb0ELb0ELb1ELb0EN3c108BFloat16EfEEv12SSMParamsBwd --------------------------
	.section	.nv.info._Z25selective_scan_bwd_kernelI32Selective_Scan_bwd_kernel_traitsILi32ELi16ELb1ELb0ELb0ELb1ELb0EN3c108BFloat16EfEEv12SSMParamsBwd,"",@"SHT_CUDA_INFO"
	.sectionflags	@""
	.align	4


	//----- nvinfo : EIATTR_CUDA_API_VERSION
	.align		4
        /*0000*/ 	.byte	0x04, 0x37
        /*0002*/ 	.short	(.L_2613 - .L_2612)
.L_2612:
        /*0004*/ 	.word	0x00000082


	//----- nvinfo : EIATTR_KPARAM_INFO
	.align		4
.L_2613:
        /*0008*/ 	.byte	0x04, 0x17
        /*000a*/ 	.short	(.L_2615 - .L_2614)
.L_2614:
        /*000c*/ 	.word	0x00000000
        /*0010*/ 	.short	0x0000
        /*0012*/ 	.short	0x0000
        /*0014*/ 	.byte	0x00, 0xf0, 0xc1, 0x07


	//----- nvinfo : EIATTR_SPARSE_MMA_MASK
	.align		4
.L_2615:
        /*0018*/ 	.byte	0x03, 0x50
        /*001a*/ 	.short	0x0000


	//----- nvinfo : EIATTR_MAXREG_COUNT
	.align		4
        /*001c*/ 	.byte	0x03, 0x1b
        /*001e*/ 	.short	0x00ff


	//----- nvinfo : EIATTR_NUM_BARRIERS
	.align		4
        /*0020*/ 	.byte	0x02, 0x4c
        /*0022*/ 	.byte	0x01
	.zero		1


	//----- nvinfo : EIATTR_MERCURY_ISA_VERSION
	.align		4
        /*0024*/ 	.byte	0x03, 0x5f
        /*0026*/ 	.short	0x0101


	//----- nvinfo : EIATTR_COOP_GROUP_MASK_REGIDS
	.align		4
        /*0028*/ 	.byte	0x04, 0x29
        /*002a*/ 	.short	(.L_2617 - .L_2616)


	//   ....[0]....
.L_2616:
        /*002c*/ 	.word	0xffffffff


	//   ....[1]....
        /*0030*/ 	.word	0xffffffff


	//   ....[2]....
        /*0034*/ 	.word	0xffffffff


	//   ....[3]....
        /*0038*/ 	.word	0xffffffff


	//   ....[4]....
        /*003c*/ 	.word	0xffffffff


	//   ....[5]....
        /*0040*/ 	.word	0xffffffff


	//   ....[6]....
        /*0044*/ 	.word	0xffffffff


	//   ....[7]....
        /*0048*/ 	.word	0xffffffff


	//   ....[8]....
        /*004c*/ 	.word	0xffffffff


	//   ....[9]....
        /*0050*/ 	.word	0xffffffff


	//   ....[10]....
        /*0054*/ 	.word	0xffffffff


	//   ....[11]....
        /*0058*/ 	.word	0xffffffff


	//   ....[12]....
        /*005c*/ 	.word	0xffffffff


	//   ....[13]....
        /*0060*/ 	.word	0xffffffff


	//   ....[14]....
        /*0064*/ 	.word	0xffffffff


	//   ....[15]....
        /*0068*/ 	.word	0xffffffff


	//   ....[16]....
        /*006c*/ 	.word	0xffffffff


	//   ....[17]....
        /*0070*/ 	.word	0xffffffff


	//   ....[18]....
        /*0074*/ 	.word	0xffffffff


	//   ....[19]....
        /*0078*/ 	.word	0xffffffff


	//   ....[20]....
        /*007c*/ 	.word	0xffffffff


	//   ....[21]....
        /*0080*/ 	.word	0xffffffff


	//   ....[22]....
        /*0084*/ 	.word	0xffffffff


	//   ....[23]....
        /*0088*/ 	.word	0xffffffff


	//   ....[24]....
        /*008c*/ 	.word	0xffffffff


	//   ....[25]....
        /*0090*/ 	.word	0xffffffff


	//   ....[26]....
        /*0094*/ 	.word	0xffffffff


	//   ....[27]....
        /*0098*/ 	.word	0xffffffff


	//   ....[28]....
        /*009c*/ 	.word	0xffffffff


	//   ....[29]....
        /*00a0*/ 	.word	0xffffffff


	//   ....[30]....
        /*00a4*/ 	.word	0xffffffff


	//   ....[31]....
        /*00a8*/ 	.word	0xffffffff


	//   ....[32]....
        /*00ac*/ 	.word	0xffffffff


	//   ....[33]....
        /*00b0*/ 	.word	0xffffffff


	//   ....[34]....
        /*00b4*/ 	.word	0xffffffff


	//   ....[35]....
        /*00b8*/ 	.word	0xffffffff


	//   ....[36]....
        /*00bc*/ 	.word	0xffffffff


	//   ....[37]....
        /*00c0*/ 	.word	0xffffffff


	//   ....[38]....
        /*00c4*/ 	.word	0xffffffff


	//   ....[39]....
        /*00c8*/ 	.word	0xffffffff


	//   ....[40]....
        /*00cc*/ 	.word	0xffffffff


	//   ....[41]....
        /*00d0*/ 	.word	0xffffffff


	//   ....[42]....
        /*00d4*/ 	.word	0xffffffff


	//   ....[43]....
        /*00d8*/ 	.word	0xffffffff


	//   ....[44]....
        /*00dc*/ 	.word	0xffffffff


	//   ....[45]....
        /*00e0*/ 	.word	0xffffffff


	//   ....[46]....
        /*00e4*/ 	.word	0xffffffff


	//   ....[47]....
        /*00e8*/ 	.word	0xffffffff


	//   ....[48]....
        /*00ec*/ 	.word	0xffffffff


	//   ....[49]....
        /*00f0*/ 	.word	0xffffffff


	//   ....[50]....
        /*00f4*/ 	.word	0xffffffff


	//   ....[51]....
        /*00f8*/ 	.word	0xffffffff


	//   ....[52]....
        /*00fc*/ 	.word	0xffffffff


	//   ....[53]....
        /*0100*/ 	.word	0xffffffff


	//----- nvinfo : EIATTR_COOP_GROUP_INSTR_OFFSETS
	.align		4
.L_2617:
        /*0104*/ 	.byte	0x04, 0x28
        /*0106*/ 	.short	(.L_2619 - .L_2618)


	//   ....[0]....
.L_2618:
        /*0108*/ 	.word	0x00000730


	//   ....[1]....
        /*010c*/ 	.word	0x000007e0


	//   ....[2]....
        /*0110*/ 	.word	0x00000ac0


	//   ....[3]....
        /*0114*/ 	.word	0x00003e20


	//   ....[4]....
        /*0118*/ 	.word	0x00003e50


	//   ....[5]....
        /*011c*/ 	.word	0x00003f10


	//   ....[6]....
        /*0120*/ 	.word	0x00003f70


	//   ....[7]....
        /*0124*/ 	.word	0x00003f90


	//   ....[8]....
        /*0128*/ 	.word	0x00003fc0


	//   ....[9]....
        /*012c*/ 	.word	0x00004000


	//   ....[10]....
        /*0130*/ 	.word	0x00004020


	//   ....[11]....
        /*0134*/ 	.word	0x00004050


	//   ....[12]....
        /*0138*/ 	.word	0x00004080


	//   ....[13]....
        /*013c*/ 	.word	0x000040d0


	//   ....[14]....
        /*0140*/ 	.word	0x00004110


	//   ....[15]....
        /*0144*/ 	.word	0x00004140


	//   ....[16]....
        /*0148*/ 	.word	0x00004160


	//   ....[17]....
        /*014c*/ 	.word	0x00004190


	//   ....[18]....
        /*0150*/ 	.word	0x000041f0


	//   ....[19]....
        /*0154*/ 	.word	0x00004220


	//   ....[20]....
        /*0158*/ 	.word	0x00004230


	//   ....[21]....
        /*015c*/ 	.word	0x00004250


	//   ....[22]....
        /*0160*/ 	.word	0x00004290


	//   ....[23]....
        /*0164*/ 	.word	0x000042c0


	//   ....[24]....
        /*0168*/ 	.word	0x000042f0


	//   ....[25]....
        /*016c*/ 	.word	0x00004300


	//   ....[26]....
        /*0170*/ 	.word	0x00004310


	//   ....[27]....
        /*0174*/ 	.word	0x00004320


	//   ....[28]....
        /*0178*/ 	.word	0x00004390


	//   ....[29]....
        /*017c*/ 	.word	0x000043c0


	//   ....[30]....
        /*0180*/ 	.word	0x000044b0


	//   ....[31]....
        /*0184*/ 	.word	0x000049f0


	//   ....[32]....
        /*0188*/ 	.word	0x00004bc0


	//   ....[33]....
        /*018c*/ 	.word	0x00004c00


	//   ....[34]....
        /*0190*/ 	.word	0x00004d90


	//   ....[35]....
        /*0194*/ 	.word	0x00004dd0


	//   ....[36]....
        /*0198*/ 	.word	0x00004f60


	//   ....[37]....
        /*019c*/ 	.word	0x00004fa0


	//   ....[38]....
        /*01a0*/ 	.word	0x00005000


	//   ....[39]....
        /*01a4*/ 	.word	0x00005020


	//   ....[40]....
        /*01a8*/ 	.word	0x00005080


	//   ....[41]....
        /*01ac*/ 	.word	0x000053b0


	//   ....[42]....
        /*01b0*/ 	.word	0x00005b40


	//   ....[43]....
        /*01b4*/ 	.word	0x00005f10


	//   ....[44]....
        /*01b8*/ 	.word	0x000060e0


	//   ....[45]....
        /*01bc*/ 	.word	0x00006130


	//   ....[46]....
        /*01c0*/ 	.word	0x00006180


	//   ....[47]....
        /*01c4*/ 	.word	0x000061b0


	//   ....[48]....
        /*01c8*/ 	.word	0x000061d0


	//   ....[49]....
        /*01cc*/ 	.word	0x000062a0


	//   ....[50]....
        /*01d0*/ 	.word	0x000062e0


	//   ....[51]....
        /*01d4*/ 	.word	0x00006330


	//   ....[52]....
        /*01d8*/ 	.word	0x00006360


	//   ....[53]....
        /*01dc*/ 	.word	0x00006380


	//----- nvinfo : EIATTR_VRC_CTA_INIT_COUNT
	.align		4
.L_2619:
        /*01e0*/ 	.byte	0x02, 0x4a
	.zero		1
	.zero		1


	//----- nvinfo : EIATTR_EXIT_INSTR_OFFSETS
	.align		4
        /*01e4*/ 	.byte	0x04, 0x1c
        /*01e6*/ 	.short	(.L_2621 - .L_2620)


	//   ....[0]....
.L_2620:
        /*01e8*/ 	.word	0x00006420


	//   ....[1]....
        /*01ec*/ 	.word	0x000068c0


	//----- nvinfo : EIATTR_MAX_THREADS
	.align		4
.L_2621:
        /*01f0*/ 	.byte	0x04, 0x05
        /*01f2*/ 	.short	(.L_2623 - .L_2622)
.L_2622:
        /*01f4*/ 	.word	0x00000020
        /*01f8*/ 	.word	0x00000001
        /*01fc*/ 	.word	0x00000001


	//----- nvinfo : EIATTR_CRS_STACK_SIZE
	.align		4
.L_2623:
        /*0200*/ 	.byte	0x04, 0x1e
        /*0202*/ 	.short	(.L_2625 - .L_2624)
.L_2624:
        /*0204*/ 	.word	0x00000000


	//----- nvinfo : EIATTR_CBANK_PARAM_SIZE
	.align		4
.L_2625:
        /*0208*/ 	.byte	0x03, 0x19
        /*020a*/ 	.short	0x01f0


	//----- nvinfo : EIATTR_PARAM_CBANK
	.align		4
        /*020c*/ 	.byte	0x04, 0x0a
        /*020e*/ 	.short	(.L_2627 - .L_2626)
	.align		4
.L_2626:
        /*0210*/ 	.word	index@(.nv.constant0._Z25selective_scan_bwd_kernelI32Selective_Scan_bwd_kernel_traitsILi32ELi16ELb1ELb0ELb0ELb1ELb0EN3c108BFloat16EfEEv12SSMParamsBwd)
        /*0214*/ 	.short	0x0380
        /*0216*/ 	.short	0x01f0


	//----- nvinfo : EIATTR_SW_WAR
	.align		4
.L_2627:
        /*0218*/ 	.byte	0x04, 0x36
        /*021a*/ 	.short	(.L_2629 - .L_2628)
.L_2628:
        /*021c*/ 	.word	0x00000008
.L_2629:


//--------------------- .nv.info._Z25selective_scan_bwd_kernelI32Selective_Scan_bwd_kernel_traitsILi32ELi16ELb1ELb0ELb0ELb1ELb1EN3c108BFloat16EfEEv12SSMParamsBwd --------------------------
	.section	.nv.info._Z25selective_scan_bwd_kernelI32Selective_Scan_bwd_kernel_traitsILi32ELi16ELb1ELb0ELb0ELb1ELb1EN3c108BFloat16EfEEv12SSMParamsBwd,"",@"SHT_CUDA_INFO"
	.sectionflags	@""
	.align	4


	//----- nvinfo : EIATTR_CUDA_API_VERSION
	.align		4
        /*0000*/ 	.byte	0x04, 0x37
        /*0002*/ 	.short	(.L_2631 - .L_2630)
.L_2630:
        /*0004*/ 	.word	0x00000082


	//----- nvinfo : EIATTR_KPARAM_INFO
	.align		4
.L_2631:
        /*0008*/ 	.byte	0x04, 0x17
        /*000a*/ 	.short	(.L_2633 - .L_2632)
.L_2632:
        /*000c*/ 	.word	0x00000000
        /*0010*/ 	.short	0x0000
        /*0012*/ 	.short	0x0000
        /*0014*/ 	.byte	0x00, 0xf0, 0xc1, 0x07


	//----- nvinfo : EIATTR_SPARSE_MMA_MASK
	.align		4
.L_2633:
        /*0018*/ 	.byte	0x03, 0x50
        /*001a*/ 	.short	0x0000


	//----- nvinfo : EIATTR_MAXREG_COUNT
	.align		4
        /*001c*/ 	.byte	0x03, 0x1b
        /*001e*/ 	.short	0x00ff


	//----- nvinfo : EIATTR_NUM_BARRIERS
	.align		4
        /*0020*/ 	.byte	0x02, 0x4c
        /*0022*/ 	.byte	0x01
	.zero		1


	//----- nvinfo : EIATTR_MERCURY_ISA_VERSION
	.align		4
        /*0024*/ 	.byte	0x03, 0x5f
        /*0026*/ 	.short	0x0101


	//----- nvinfo : EIATTR_COOP_GROUP_MASK_REGIDS
	.align		4
        /*0028*/ 	.byte	0x04, 0x29
        /*002a*/ 	.short	(.L_2635 - .L_2634)


	//   ....[0]....
.L_2634:
        /*002c*/ 	.word	0xffffffff


	//   ....[1]....
        /*0030*/ 	.word	0xffffffff


	//   ....[2]....
        /*0034*/ 	.word	0xffffffff


	//   ....[3]....
        /*0038*/ 	.word	0xffffffff


	//   ....[4]....
        /*003c*/ 	.word	0xffffffff


	//   ....[5]....
        /*0040*/ 	.word	0xffffffff


	//   ....[6]....
        /*0044*/ 	.word	0xffffffff


	//   ....[7]....
        /*0048*/ 	.word	0xffffffff


	//   ....[8]....
        /*004c*/ 	.word	0xffffffff


	//   ....[9]....
        /*0050*/ 	.word	0xffffffff


	//   ....[10]....
        /*0054*/ 	.word	0xffffffff


	//   ....[11]....
        /*0058*/ 	.word	0xffffffff


	//   ....[12]....
        /*005c*/ 	.word	0xffffffff


	//   ....[13]....
        /*0060*/ 	.word	0xffffffff


	//   ....[14]....
        /*0064*/ 	.word	0xffffffff


	//   ....[15]....
        /*0068*/ 	.word	0xffffffff


	//   ....[16]....
        /*006c*/ 	.word	0xffffffff


	//   ....[17]....
        /*0070*/ 	.word	0xffffffff


	//   ....[18]....
        /*0074*/ 	.word	0xffffffff


	//   ....[19]....
        /*0078*/ 	.word	0xffffffff


	//   ....[20]....
        /*007c*/ 	.word	0xffffffff


	//   ....[21]....
        /*0080*/ 	.word	0xffffffff


	//   ....[22]....
        /*0084*/ 	.word	0xffffffff


	//   ....[23]....
        /*0088*/ 	.word	0xffffffff


	//   ....[24]....
        /*008c*/ 	.word	0xffffffff


	//   ....[25]....
        /*0090*/ 	.word	0xffffffff


	//   ....[26]....
        /*0094*/ 	.word	0xffffffff


	//   ....[27]....
        /*0098*/ 	.word	0xffffffff


	//   ....[28]....
        /*009c*/ 	.word	0xffffffff


	//   ....[29]....
        /*00a0*/ 	.word	0xffffffff


	//   ....[30]....
        /*00a4*/ 	.word	0xffffffff


	//   ....[31]....
        /*00a8*/ 	.word	0xffffffff


	//   ....[32]....
        /*00ac*/ 	.word	0xffffffff


	//   ....[33]....
        /*00b0*/ 	.word	0xffffffff


	//   ....[34]....
        /*00b4*/ 	.word	0xffffffff


	//   ....[35]....
        /*00b8*/ 	.word	0xffffffff


	//   ....[36]....
        /*00bc*/ 	.word	0xffffffff


	//   ....[37]....
        /*00c0*/ 	.word	0xffffffff


	//   ....[38]....
        /*00c4*/ 	.word	0xffffffff


	//   ....[39]....
        /*00c8*/ 	.word	0xffffffff


	//   ....[40]....
        /*00cc*/ 	.word	0xffffffff


	//   ....[41]....
        /*00d0*/ 	.word	0xffffffff


	//   ....[42]....
        /*00d4*/ 	.word	0xffffffff


	//   ....[43]....
        /*00d8*/ 	.word	0xffffffff


	//   ....[44]....
        /*00dc*/ 	.word	0xffffffff


	//   ....[45]....
        /*00e0*/ 	.word	0xffffffff


	//   ....[46]....
        /*00e4*/ 	.word	0xffffffff


	//   ....[47]....
        /*00e8*/ 	.word	0xffffffff


	//   ....[48]....
        /*00ec*/ 	.word	0xffffffff


	//   ....[49]....
        /*00f0*/ 	.word	0xffffffff


	//   ....[50]....
        /*00f4*/ 	.word	0xffffffff


	//   ....[51]....
        /*00f8*/ 	.word	0xffffffff


	//   ....[52]....
        /*00fc*/ 	.word	0xffffffff


	//   ....[53]....
        /*0100*/ 	.word	0xffffffff


	//   ....[54]....
        /*0104*/ 	.word	0xffffffff


	//   ....[55]....
        /*0108*/ 	.word	0xffffffff


	//   ....[56]....
        /*010c*/ 	.word	0xffffffff


	//   ....[57]....
        /*0110*/ 	.word	0xffffffff


	//----- nvinfo : EIATTR_COOP_GROUP_INSTR_OFFSETS
	.align		4
.L_2635:
        /*0114*/ 	.byte	0x04, 0x28
        /*0116*/ 	.short	(.L_2637 - .L_2636)


	//   ....[0]....
.L_2636:
        /*0118*/ 	.word	0x00000790


	//   ....[1]....
        /*011c*/ 	.word	0x00000840


	//   ....[2]....
        /*0120*/ 	.word	0x00000a40


	//   ....[3]....
        /*0124*/ 	.word	0x00002f90


	//   ....[4]....
        /*0128*/ 	.word	0x00003780


	//   ....[5]....
        /*012c*/ 	.word	0x00004130


	//   ....[6]....
        /*0130*/ 	.word	0x00004480


	//   ....[7]....
        /*0134*/ 	.word	0x000053c0


	//   ....[8]....
        /*0138*/ 	.word	0x000053f0


	//   ....[9]....
        /*013c*/ 	.word	0x00005470


	//   ....[10]....
        /*0140*/ 	.word	0x00005500


	//   ....[11]....
        /*0144*/ 	.word	0x00005520


	//   ....[12]....
        /*0148*/ 	.word	0x00005530


	//   ....[13]....
        /*014c*/ 	.word	0x00005560


	//   ....[14]....
        /*0150*/ 	.word	0x00005590


	//   ....[15]....
        /*0154*/ 	.word	0x000055d0


	//   ....[16]....
        /*0158*/ 	.word	0x000055f0


	//   ....[17]....
        /*015c*/ 	.word	0x00005620


	//   ....[18]....
        /*0160*/ 	.word	0x00005640


	//   ....[19]....
        /*0164*/ 	.word	0x000056a0


	//   ....[20]....
        /*0168*/ 	.word	0x000056c0


	//   ....[21]....
        /*016c*/ 	.word	0x00005710


	//   ....[22]....
        /*0170*/ 	.word	0x00005730


	//   ....[23]....
        /*0174*/ 	.word	0x00005770


	//   ....[24]....
        /*0178*/ 	.word	0x000057a0


	//   ....[25]....
        /*017c*/ 	.word	0x000057e0


	//   ....[26]....
        /*0180*/ 	.word	0x00005800


	//   ....[27]....
        /*0184*/ 	.word	0x00005820


	//   ....[28]....
        /*0188*/ 	.word	0x00005840


	//   ....[29]....
        /*018c*/ 	.word	0x00005860


	//   ....[30]....
        /*0190*/ 	.word	0x00005880


	//   ....[31]....
        /*0194*/ 	.word	0x000058a0


	//   ....[32]....
        /*0198*/ 	.word	0x000058d0


	//   ....[33]....
        /*019c*/ 	.word	0x000058f0


	//   ....[34]....
        /*01a0*/ 	.word	0x000059e0


	//   ....[35]....
        /*01a4*/ 	.word	0x00005e90


	//   ....[36]....
        /*01a8*/ 	.word	0x00006070


	//   ....[37]....
        /*01ac*/ 	.word	0x00006130


	//   ....[38]....
        /*01b0*/ 	.word	0x00006240


	//   ....[39]....
        /*01b4*/ 	.word	0x00006300


	//   ....[40]....
        /*01b8*/ 	.word	0x00006410


	//   ....[41]....
        /*01bc*/ 	.word	0x000064d0


	//   ....[42]....
        /*01c0*/ 	.word	0x00006510


	//   ....[43]....
        /*01c4*/ 	.word	0x00006540


	//   ....[44]....
        /*01c8*/ 	.word	0x00006580


	//   ....[45]....
        /*01cc*/ 	.word	0x000068c0


	//   ....[46]....
        /*01d0*/ 	.word	0x00007130


	//   ....[47]....
        /*01d4*/ 	.word	0x00007460


	//   ....[48]....
        /*01d8*/ 	.word	0x00007630


	//   ....[49]....
        /*01dc*/ 	.word	0x00007680


	//   ....[50]....
        /*01e0*/ 	.word	0x000076d0


	//   ....[51]....
        /*01e4*/ 	.word	0x00007700


	//   ....[52]....
        /*01e8*/ 	.word	0x00007720


	//   ....[53]....
        /*01ec*/ 	.word	0x000077f0


	//   ....[54]....
        /*01f0*/ 	.word	0x00007830


	//   ....[55]....
        /*01f4*/ 	.word	0x00007880


	//   ....[56]....
        /*01f8*/ 	.word	0x000078b0


	//   ....[57]....
        /*01fc*/ 	.word	0x000078d0


	//----- nvinfo : EIATTR_VRC_CTA_INIT_COUNT
	.align		4
.L_2637:
        /*0200*/ 	.byte	0x02, 0x4a
	.zero		1
	.zero		1


	//----- nvinfo : EIATTR_EXIT_INSTR_OFFSETS
	.align		4
        /*0204*/ 	.byte	0x04, 0x1c
        /*0206*/ 	.short	(.L_2639 - .L_2638)


	//   ....[0]....
.L_2638:
        /*0208*/ 	.word	0x00007970


	//   ....[1]....
        /*020c*/ 	.word	0x00007e00


	//----- nvinfo : EIATTR_MAX_THREADS
	.align		4
.L_2639:
        /*0210*/ 	.byte	0x04, 0x05
        /*0212*/ 	.short	(.L_2641 - .L_2640)
.L_2640:
        /*0214*/ 	.word	0x00000020
        /*0218*/ 	.word	0x00000001
        /*021c*/ 	.word	0x00000001


	//----- nvinfo : EIATTR_CRS_STACK_SIZE
	.align		4
.L_2641:
        /*0220*/ 	.byte	0x04, 0x1e
        /*0222*/ 	.short	(.L_2643 - .L_2642)
.L_2642:
        /*0224*/ 	.word	0x00000000


	//----- nvinfo : EIATTR_CBANK_PARAM_SIZE
	.align		4
.L_2643:
        /*0228*/ 	.byte	0x03, 0x19
        /*022a*/ 	.short	0x01f0


	//----- nvinfo : EIATTR_PARAM_CBANK
	.align		4
        /*022c*/ 	.byte	0x04, 0x0a
        /*022e*/ 	.short	(.L_2645 - .L_2644)
	.align		4
.L_2644:
        /*0230*/ 	.word	index@(.nv.constant0._Z25selective_scan_bwd_kernelI32Selective_Scan_bwd_kernel_traitsILi32ELi16ELb1ELb0ELb0ELb1ELb1EN3c108BFloat16EfEEv12SSMParamsBwd)
        /*0234*/ 	.short	0x0380
        /*0236*/ 	.short	0x01f0


	//----- nvinfo : EIATTR_SW_WAR
	.align		4
.L_2645:
        /*0238*/ 	.byte	0x04, 0x36
        /*023a*/ 	.short	(.L_2647 - .L_2646)
.L_2646:
        /*023c*/ 	.word	0x00000008
.L_2647:


//--------------------- .nv.info._Z25selective_scan_bwd_kernelI32Selective_Scan_bwd_kernel_traitsILi32ELi16ELb1ELb0ELb1ELb0ELb0EN3c108BFloat16EfEEv12SSMParamsBwd --------------------------
	.section	.nv.info._Z25selective_scan_bwd_kernelI32Selective_Scan_bwd_kernel_traitsILi32ELi16ELb1ELb0ELb1ELb0ELb0EN3c108BFloat16EfEEv12SSMParamsBwd,"",@"SHT_CUDA_INFO"
	.sectionflags	@""
	.align	4


	//----- nvinfo : EIATTR_CUDA_API_VERSION
	.align		4
        /*0000*/ 	.byte	0x04, 0x37
        /*0002*/ 	.short	(.L_2649 - .L_2648)
.L_2648:
        /*0004*/ 	.word	0x00000082


	//----- nvinfo : EIATTR_KPARAM_INFO
	.align		4
.L_2649:
        /*0008*/ 	.byte	0x04, 0x17
        /*000a*/ 	.short	(.L_2651 - .L_2650)
.L_2650:
        /*000c*/ 	.word	0x00000000
        /*0010*/ 	.short	0x0000
        /*0012*/ 	.short	0x0000
        /*0014*/ 	.byte	0x00, 0xf0, 0xc1, 0x07


	//----- nvinfo : EIATTR_SPARSE_MMA_MASK
	.align		4
.L_2651:
        /*0018*/ 	.byte	0x03, 0x50
        /*001a*/ 	.short	0x0000


	//----- nvinfo : EIATTR_MAXREG_COUNT
	.align		4
        /*001c*/ 	.byte	0x03, 0x1b
        /*001e*/ 	.short	0x00ff


	//----- nvinfo : EIATTR_NUM_BARRIERS
	.align		4
        /*0020*/ 	.byte	0x02, 0x4c
        /*0022*/ 	.byte	0x01
	.zero		1


	//----- nvinfo : EIATTR_MERCURY_ISA_VERSION
	.align		4
        /*0024*/ 	.byte	0x03, 0x5f
        /*0026*/ 	.short	0x0101


	//----- nvinfo : EIATTR_COOP_GROUP_MASK_REGIDS
	.align		4
        /*0028*/ 	.byte	0x04, 0x29
        /*002a*/ 	.short	(.L_2653 - .L_2652)


	//   ....[0]....
.L_2652:
        /*002c*/ 	.word	0xffffffff


	//   ....[1]....
        /*0030*/ 	.word	0xffffffff


	//   ....[2]....
        /*0034*/ 	.word	0xffffffff


	//   ....[3]....
        /*0038*/ 	.word	0xffffffff


	//   ....[4]....
        /*003c*/ 	.word	0xffffffff


	//   ....[5]....
        /*0040*/ 	.word	0xffffffff


	//   ....[6]....
        /*0044*/ 	.word	0xffffffff


	//   ....[7]....
        /*0048*/ 	.word	0xffffffff


	//   ....[8]....
        /*004c*/ 	.word	0xffffffff


	//   ....[9]....
        /*0050*/ 	.word	0xffffffff


	//   ....[10]....
        /*0054*/ 	.word	0xffffffff


	//   ....[11]....
        /*0058*/ 	.word	0xffffffff


	//   ....[12]....
        /*005c*/ 	.word	0xffffffff


	//   ....[13]....
        /*0060*/ 	.word	0xffffffff


	//   ....[14]....
        /*0064*/ 	.word	0xffffffff


	//   ....[15]....
        /*0068*/ 	.word	0xffffffff


	//   ....[16]....
        /*006c*/ 	.word	0xffffffff


	//   ....[17]....
        /*0070*/ 	.word	0xffffffff


	//   ....[18]....
        /*0074*/ 	.word	0xffffffff


	//   ....[19]....
        /*0078*/ 	.word	0xffffffff


	//   ....[20]....
        /*007c*/ 	.word	0xffffffff


	//   ....[21]....
        /*0080*/ 	.word	0xffffffff


	//   ....[22]....
        /*0084*/ 	.word	0xffffffff


	//   ....[23]....
        /*0088*/ 	.word	0xffffffff


	//   ....[24]....
        /*008c*/ 	.word	0xffffffff


	//   ....[25]....
        /*0090*/ 	.word	0xffffffff


	//   ....[26]....
        /*0094*/ 	.word	0xffffffff


	//   ....[27]....
        /*0098*/ 	.word	0xffffffff


	//   ....[28]....
        /*009c*/ 	.word	0xffffffff


	//   ....[29]....
        /*00a0*/ 	.word	0xffffffff


	//   ....[30]....
        /*00a4*/ 	.word	0xffffffff


	//   ....[31]....
        /*00a8*/ 	.word	0xffffffff


	//   ....[32]....
        /*00ac*/ 	.word	0xffffffff


	//   ....[33]....
        /*00b0*/ 	.word	0xffffffff


	//   ....[34]....
        /*00b4*/ 	.word	0xffffffff


	//   ....[35]....
        /*00b8*/ 	.word	0xffffffff


	//   ....[36]....
        /*00bc*/ 	.word	0xffffffff


	//   ....[37]....
        /*00c0*/ 	.word	0xffffffff


	//   ....[38]....
        /*00c4*/ 	.word	0xffffffff


	//   ....[39]....
        /*00c8*/ 	.word	0xffffffff


	//   ....[40]....
        /*00cc*/ 	.word	0xffffffff


	//   ....[41]....
        /*00d0*/ 	.word	0xffffffff


	//   ....[42]....
        /*00d4*/ 	.word	0xffffffff


	//   ....[43]....
        /*00d8*/ 	.word	0xffffffff


	//   ....[44]....
        /*00dc*/ 	.word	0xffffffff


	//   ....[45]....
        /*00e0*/ 	.word	0xffffffff


	//   ....[46]....
        /*00e4*/ 	.word	0xffffffff


	//   ....[47]....
        /*00e8*/ 	.word	0xffffffff


	//   ....[48]....
        /*00ec*/ 	.word	0xffffffff


	//   ....[49]....
        /*00f0*/ 	.word	0xffffffff


	//   ....[50]....
        /*00f4*/ 	.word	0xffffffff


	//   ....[51]....
        /*00f8*/ 	.word	0xffffffff


	//   ....[52]....
        /*00fc*/ 	.word	0xffffffff


	//   ....[53]....
        /*0100*/ 	.word	0xffffffff


	//----- nvinfo : EIATTR_COOP_GROUP_INSTR_OFFSETS
	.align		4
.L_2653:
        /*0104*/ 	.byte	0x04, 0x28
        /*0106*/ 	.short	(.L_2655 - .L_2654)


	//   ....[0]....
.L_2654:
        /*0108*/ 	.word	0x00000d50


	//   ....[1]....
        /*010c*/ 	.word	0x00000dd0


	//   ....[2]....
        /*0110*/ 	.word	0x000010a0


	//   ....[3]....
        /*0114*/ 	.word	0x00001c20


	//   ....[4]....
        /*0118*/ 	.word	0x00002590


	//   ....[5]....
        /*011c*/ 	.word	0x000025c0


	//   ....[6]....
        /*0120*/ 	.word	0x00002690


	//   ....[7]....
        /*0124*/ 	.word	0x000026b0


	//   ....[8]....
        /*0128*/ 	.word	0x000026d0


	//   ....[9]....
        /*012c*/ 	.word	0x00002710


	//   ....[10]....
        /*0130*/ 	.word	0x00002750


	//   ....[11]....
        /*0134*/ 	.word	0x00002780


	//   ....[12]....
        /*0138*/ 	.word	0x000027c0


	//   ....[13]....
        /*013c*/ 	.word	0x000027e0


	//   ....[14]....
        /*0140*/ 	.word	0x00002820


	//   ....[15]....
        /*0144*/ 	.word	0x00002840


	//   ....[16]....
        /*0148*/ 	.word	0x00002870


	//   ....[17]....
        /*014c*/ 	.word	0x000028a0


	//   ....[18]....
        /*0150*/ 	.word	0x000028e0


	//   ....[19]....
        /*0154*/ 	.word	0x00002900


	//   ....[20]....
        /*0158*/ 	.word	0x00002940


	//   ....[21]....
        /*015c*/ 	.word	0x00002960


	//   ....[22]....
        /*0160*/ 	.word	0x000029d0


	//   ....[23]....
        /*0164*/ 	.word	0x000029f0


	//   ....[24]....
        /*0168*/ 	.word	0x00002a50


	//   ....[25]....
        /*016c*/ 	.word	0x00002a60


	//   ....[26]....
        /*0170*/ 	.word	0x00002a80


	//   ....[27]....
        /*0174*/ 	.word	0x00002a90


	//   ....[28]....
        /*0178*/ 	.word	0x00002ab0


	//   ....[29]....
        /*017c*/ 	.word	0x00002bc0


	//   ....[30]....
        /*0180*/ 	.word	0x00002bf0


	//   ....[31]....
        /*0184*/ 	.word	0x00002c60


	//   ....[32]....
        /*0188*/ 	.word	0x00003bc0


	//   ....[33]....
        /*018c*/ 	.word	0x00003c00


	//   ....[34]....
        /*0190*/ 	.word	0x00003d90


	//   ....[35]....
        /*0194*/ 	.word	0x00003dd0


	//   ....[36]....
        /*0198*/ 	.word	0x00003e60


	//   ....[37]....
        /*019c*/ 	.word	0x00003ea0


	//   ....[38]....
        /*01a0*/ 	.word	0x00004010


	//   ....[39]....
        /*01a4*/ 	.word	0x00004050


	//   ....[40]....
        /*01a8*/ 	.word	0x000041e0


	//   ....[41]....
        /*01ac*/ 	.word	0x00004220


	//   ....[42]....
        /*01b0*/ 	.word	0x000044d0


	//   ....[43]....
        /*01b4*/ 	.word	0x00004840


	//   ....[44]....
        /*01b8*/ 	.word	0x00004950


	//   ....[45]....
        /*01bc*/ 	.word	0x000049a0


	//   ....[46]....
        /*01c0*/ 	.word	0x000049f0


	//   ....[47]....
        /*01c4*/ 	.word	0x00004a20


	//   ....[48]....
        /*01c8*/ 	.word	0x00004a40


	//   ....[49]....
        /*01cc*/ 	.word	0x00004b10


	//   ....[50]....
        /*01d0*/ 	.word	0x00004b50


	//   ....[51]....
        /*01d4*/ 	.word	0x00004ba0


	//   ....[52]....
        /*01d8*/ 	.word	0x00004bd0


	//   ....[53]....
        /*01dc*/ 	.word	0x00004bf0


	//----- nvinfo : EIATTR_VRC_CTA_INIT_COUNT
	.align		4
.L_2655:
        /*01e0*/ 	.byte	0x02, 0x4a
	.zero		1
	.zero		1


	//----- nvinfo : EIATTR_EXIT_INSTR_OFFSETS
	.align		4
        /*01e4*/ 	.byte	0x04, 0x1c
        /*01e6*/ 	.short	(.L_2657 - .L_2656)


	//   ....[0]....
.L_2656:
        /*01e8*/ 	.word	0x00004c90


	//   ....[1]....
        /*01ec*/ 	.word	0x00004eb0


	//----- nvinfo : EIATTR_MAX_THREADS
	.align		4
.L_2657:
        /*01f0*/ 	.byte	0x04, 0x05
        /*01f2*/ 	.short	(.L_2659 - .L_2658)
.L_2658:
        /*01f4*/ 	.word	0x00000020
        /*01f8*/ 	.word	0x00000001
        /*01fc*/ 	.word	0x00000001


	//----- nvinfo : EIATTR_CRS_STACK_SIZE
	.align		4
.L_2659:
        /*0200*/ 	.byte	0x04, 0x1e
        /*0202*/ 	.short	(.L_2661 - .L_2660)
.L_2660:
        /*0204*/ 	.word	0x00000000


	//----- nvinfo : EIATTR_CBANK_PARAM_SIZE
	.align		4
.L_2661:
        /*0208*/ 	.byte	0x03, 0x19
        /*020a*/ 	.short	0x01f0


	//----- nvinfo : EIATTR_PARAM_CBANK
	.align		4
        /*020c*/ 	.byte	0x04, 0x0a
        /*020e*/ 	.short	(.L_2663 - .L_2662)
	.align		4
.L_2662:
        /*0210*/ 	.word	index@(.nv.constant0._Z25selective_scan_bwd_kernelI32Selective_Scan_bwd_kernel_traitsILi32ELi16ELb1ELb0ELb1ELb0ELb0EN3c108BFloat16EfEEv12SSMParamsBwd)
        /*0214*/ 	.short	0x0380
        /*0216*/ 	.short	0x01f0


	//----- nvinfo : EIATTR_SW_WAR
	.align		4
.L_2663:
        /*0218*/ 	.byte	0x04, 0x36
        /*021a*/ 	.short	(.L_2665 - .L_2664)
.L_2664:
        /*021c*/ 	.word	0x00000008
.L_2665:


//--------------------- .nv.info._Z25selective_scan_bwd_kernelI32Selective_Scan_bwd_kernel_traitsILi32ELi16ELb1ELb0ELb1ELb0ELb1EN3c108BFloat16EfEEv12SSMParamsBwd --------------------------
	.section	.nv.info._Z25selective_scan_bwd_kernelI32Selective_Scan_bwd_kernel_traitsILi32ELi16ELb1ELb0ELb1ELb0ELb1EN3c108BFloat16EfEEv12SSMParamsBwd,"",@"SHT_CUDA_INFO"
	.sectionflags	@""
	.align	4


	//----- nvinfo : EIATTR_CUDA_API_VERSION
	.align		4
        /*0000*/ 	.byte	0x04, 0x37
        /*0002*/ 	.short	(.L_2667 - .L_2666)
.L_2666:
        /*0004*/ 	.word	0x00000082


	//----- nvinfo : EIATTR_KPARAM_INFO
	.align		4
.L_2667:
        /*0008*/ 	.byte	0x04, 0x17
        /*000a*/ 	.short	(.L_2669 - .L_2668)
.L_2668:
        /*000c*/ 	.word	0x00000000
        /*0010*/ 	.short	0x0000
        /*0012*/ 	.short	0x0000
        /*0014*/ 	.byte	0x00, 0xf0, 0xc1, 0x07


	//----- nvinfo : EIATTR_SPARSE_MMA_MASK
	.align		4
.L_2669:
        /*0018*/ 	.byte	0x03, 0x50
        /*001a*/ 	.short	0x0000


	//----- nvinfo : EIATTR_MAXREG_COUNT
	.align		4
        /*001c*/ 	.byte	0x03, 0x1b
        /*001e*/ 	.short	0x00ff


	//----- nvinfo : EIATTR_NUM_BARRIERS
	.align		4
        /*0020*/ 	.byte	0x02, 0x4c
        /*0022*/ 	.byte	0x01
	.zero		1


	//----- nvinfo : EIATTR_MERCURY_ISA_VERSION
	.align		4
        /*0024*/ 	.byte	0x03, 0x5f
        /*0026*/ 	.short	0x0101


	//----- nvinfo : EIATTR_COOP_GROUP_MASK_REGIDS
	.align		4
        /*0028*/ 	.byte	0x04, 0x29
        /*002a*/ 	.short	(.L_2671 - .L_2670)


	//   ....[0]....
.L_2670:
        /*002c*/ 	.word	0xffffffff


	//   ....[1]....
        /*0030*/ 	.word	0xffffffff


	//   ....[2]....
        /*0034*/ 	.word	0xffffffff


	//   ....[3]....
        /*0038*/ 	.word	0xffffffff


	//   ....[4]....
        /*003c*/ 	.word	0xffffffff


	//   ....[5]....
        /*0040*/ 	.word	0xffffffff


	//   ....[6]....
        /*0044*/ 	.word	0xffffffff


	//   ....[7]....
        /*0048*/ 	.word	0xffffffff


	//   ....[8]....
        /*004c*/ 	.word	0xffffffff


	//   ....[9]....
        /*0050*/ 	.word	0xffffffff


	//   ....[10]....
        /*0054*/ 	.word	0xffffffff


	//   ....[11]....
        /*0058*/ 	.word	0xffffffff


	//   ....[12]....
        /*005c*/ 	.word	0xffffffff


	//   ....[13]....
        /*0060*/ 	.word	0xffffffff


	//   ....[14]....
        /*0064*/ 	.word	0xffffffff


	//   ....[15]....
        /*0068*/ 	.word	0xffffffff


	//   ....[16]....
        /*006c*/ 	.word	0xffffffff


	//   ....[17]....
        /*0070*/ 	.word	0xffffffff


	//   ....[18]....
        /*0074*/ 	.word	0xffffffff


	//   ....[19]....
        /*0078*/ 	.word	0xffffffff


	//   ....[20]....
        /*007c*/ 	.word	0xffffffff


	//   ....[21]....
        /*0080*/ 	.word	0xffffffff


	//   ....[22]....
        /*0084*/ 	.word	0xffffffff


	//   ....[23]....
        /*0088*/ 	.word	0xffffffff


	//   ....[24]....
        /*008c*/ 	.word	0xffffffff


	//   ....[25]....
        /*0090*/ 	.word	0xffffffff


	//   ....[26]....
        /*0094*/ 	.word	0xffffffff


	//   ....[27]....
        /*0098*/ 	.word	0xffffffff


	//   ....[28]....
        /*009c*/ 	.word	0xffffffff


	//   ....[29]....
        /*00a0*/ 	.word	0xffffffff


	//   ....[30]....
        /*00a4*/ 	.word	0xffffffff


	//   ....[31]....
        /*00a8*/ 	.word	0xffffffff


	//   ....[32]....
        /*00ac*/ 	.word	0xffffffff


	//   ....[33]....
        /*00b0*/ 	.word	0xffffffff


	//   ....[34]....
        /*00b4*/ 	.word	0xffffffff


	//   ....[35]....
        /*00b8*/ 	.word	0xffffffff


	//   ....[36]....
        /*00bc*/ 	.word	0xffffffff


	//   ....[37]....
        /*00c0*/ 	.word	0xffffffff


	//   ....[38]....
        /*00c4*/ 	.word	0xffffffff


	//   ....[39]....
        /*00c8*/ 	.word	0xffffffff


	//   ....[40]....
        /*00cc*/ 	.word	0xffffffff


	//   ....[41]....
        /*00d0*/ 	.word	0xffffffff


	//   ....[42]....
        /*00d4*/ 	.word	0xffffffff


	//   ....[43]....
        /*00d8*/ 	.word	0xffffffff


	//   ....[44]....
        /*00dc*/ 	.word	0xffffffff


	//   ....[45]....
        /*00e0*/ 	.word	0xffffffff


	//   ....[46]....
        /*00e4*/ 	.word	0xffffffff


	//   ....[47]....
        /*00e8*/ 	.word	0xffffffff


	//   ....[48]....
        /*00ec*/ 	.word	0xffffffff


	//   ....[49]....
        /*00f0*/ 	.word	0xffffffff


	//   ....[50]....
        /*00f4*/ 	.word	0xffffffff


	//   ....[51]....
        /*00f8*/ 	.word	0xffffffff


	//   ....[52]....
        /*00fc*/ 	.word	0xffffffff


	//   ....[53]....
        /*0100*/ 	.word	0xffffffff


	//   ....[54]....
        /*0104*/ 	.word	0xffffffff


	//   ....[55]....
        /*0108*/ 	.word	0xffffffff


	//   ....[56]....
        /*010c*/ 	.word	0xffffffff


	//   ....[57]....
        /*0110*/ 	.word	0xffffffff


	//----- nvinfo : EIATTR_COOP_GROUP_INSTR_OFFSETS
	.align		4
.L_2671:
        /*0114*/ 	.byte	0x04, 0x28
        /*0116*/ 	.short	(.L_2673 - .L_2672)


	//   ....[0]....
.L_2672:
        /*0118*/ 	.word	0x00000d60


	//   ....[1]....
        /*011c*/ 	.word	0x00000e10


	//   ....[2]....
        /*0120*/ 	.word	0x00000f70


	//   ....[3]....
        /*0124*/ 	.word	0x000010d0


	//   ....[4]....
        /*0128*/ 	.word	0x000018c0


	//   ....[5]....
        /*012c*/ 	.word	0x00002310


	//   ....[6]....
        /*0130*/ 	.word	0x00002690


	//   ....[7]....
        /*0134*/ 	.word	0x00003120


	//   ....[8]....
        /*0138*/ 	.word	0x00003ba0


	//   ....[9]....
        /*013c*/ 	.word	0x00003bd0


	//   ....[10]....
        /*0140*/ 	.word	0x00003c30


	//   ....[11]....
        /*0144*/ 	.word	0x00003c90


	//   ....[12]....
        /*0148*/ 	.word	0x00003d00


	//   ....[13]....
        /*014c*/ 	.word	0x00003d20


	//   ....[14]....
        /*0150*/ 	.word	0x00003d40


	//   ....[15]....
        /*0154*/ 	.word	0x00003d60


	//   ....[16]....
        /*0158*/ 	.word	0x00003da0


	//   ....[17]....
        /*015c*/ 	.word	0x00003dd0


	//   ....[18]....
        /*0160*/ 	.word	0x00003e10


	//   ....[19]....
        /*0164*/ 	.word	0x00003e40


	//   ....[20]....
        /*0168*/ 	.word	0x00003e50


	//   ....[21]....
        /*016c*/ 	.word	0x00003e90


	//   ....[22]....
        /*0170*/ 	.word	0x00003ee0


	//   ....[23]....
        /*0174*/ 	.word	0x00003ef0


	//   ....[24]....
        /*0178*/ 	.word	0x00003f30


	//   ....[25]....
        /*017c*/ 	.word	0x00003f50


	//   ....[26]....
        /*0180*/ 	.word	0x00003fd0


	//   ....[27]....
        /*0184*/ 	.word	0x00003fe0


	//   ....[28]....
        /*0188*/ 	.word	0x00004030


	//   ....[29]....
        /*018c*/ 	.word	0x00004050


	//   ....[30]....
        /*0190*/ 	.word	0x000040a0


	//   ....[31]....
        /*0194*/ 	.word	0x000040b0


	//   ....[32]....
        /*0198*/ 	.word	0x000040c0


	//   ....[33]....
        /*019c*/ 	.word	0x00004120


	//   ....[34]....
        /*01a0*/ 	.word	0x000041c0


	//   ....[35]....
        /*01a4*/ 	.word	0x00004200


	//   ....[36]....
        /*01a8*/ 	.word	0x000051b0


	//   ....[37]....
        /*01ac*/ 	.word	0x000051f0


	//   ....[38]....
        /*01b0*/ 	.word	0x00005380


	//   ....[39]....
        /*01b4*/ 	.word	0x000053c0


	//   ....[40]....
        /*01b8*/ 	.word	0x00005460


	//   ....[41]....
        /*01bc*/ 	.word	0x000054a0


	//   ....[42]....
        /*01c0*/ 	.word	0x000055e0


	//   ....[43]....
        /*01c4*/ 	.word	0x00005620


	//   ....[44]....
        /*01c8*/ 	.word	0x00005780


	//   ....[45]....
        /*01cc*/ 	.word	0x000057c0


	//   ....[46]....
        /*01d0*/ 	.word	0x00005b60


	//   ....[47]....
        /*01d4*/ 	.word	0x00005e50


	//   ....[48]....
        /*01d8*/ 	.word	0x00005f40


	//   ....[49]....
        /*01dc*/ 	.word	0x00005f90


	//   ....[50]....
        /*01e0*/ 	.word	0x00005fe0


	//   ....[51]....
        /*01e4*/ 	.word	0x00006010


	//   ....[52]....
        /*01e8*/ 	.word	0x00006030


	//   ....[53]....
        /*01ec*/ 	.word	0x00006150


	//   ....[54]....
        /*01f0*/ 	.word	0x00006190


	//   ....[55]....
        /*01f4*/ 	.word	0x000061e0


	//   ....[56]....
        /*01f8*/ 	.word	0x00006210


	//   ....[57]....
        /*01fc*/ 	.word	0x00006230


	//----- nvinfo : EIATTR_VRC_CTA_INIT_COUNT
	.align		4
.L_2673:
        /*0200*/ 	.byte	0x02, 0x4a
	.zero		1
	.zero		1


	//----- nvinfo : EIATTR_EXIT_INSTR_OFFSETS
	.align		4
        /*0204*/ 	.byte	0x04, 0x1c
        /*0206*/ 	.short	(.L_2675 - .L_2674)


	//   ....[0]....
.L_2674:
        /*0208*/ 	.word	0x000062f0


	//   ....[1]....
        /*020c*/ 	.word	0x00006560


	//----- nvinfo : EIATTR_MAX_THREADS
	.align		4
.L_2675:
        /*0210*/ 	.byte	0x04, 0x05
        /*0212*/ 	.short	(.L_2677 - .L_2676)
.L_2676:
        /*0214*/ 	.word	0x00000020
        /*0218*/ 	.word	0x00000001
        /*021c*/ 	.word	0x00000001


	//----- nvinfo : EIATTR_CRS_STACK_SIZE
	.align		4
.L_2677:
        /*0220*/ 	.byte	0x04, 0x1e
        /*0222*/ 	.short	(.L_2679 - .L_2678)
.L_2678:
        /*0224*/ 	.word	0x00000000


	//----- nvinfo : EIATTR_CBANK_PARAM_SIZE
	.align		4
.L_2679:
        /*0228*/ 	.byte	0x03, 0x19
        /*022a*/ 	.short	0x01f0


	//----- nvinfo : EIATTR_PARAM_CBANK
	.align		4
        /*022c*/ 	.byte	0x04, 0x0a
        /*022e*/ 	.short	(.L_2681 - .L_2680)
	.align		4
.L_2680:
        /*0230*/ 	.word	index@(.nv.constant0._Z25selective_scan_bwd_kernelI32Selective_Scan_bwd_kernel_traitsILi32ELi16ELb1ELb0ELb1ELb0ELb1EN3c108BFloat16EfEEv12SSMParamsBwd)
        /*0234*/ 	.short	0x0380
        /*0236*/ 	.short	0x01f0


	//----- nvinfo : EIATTR_SW_WAR
	.align		4
.L_2681:
        /*0238*/ 	.byte	0x04, 0x36
        /*023a*/ 	.short	(.L_2683 - .L_2682)
.L_2682:
        /*023c*/ 	.word	0x00000008
.L_2683:


//--------------------- .nv.info._Z25selective_scan_bwd_kernelI32Selective_Scan_bwd_kernel_traitsILi32ELi16ELb1ELb0ELb1ELb1ELb0EN3c108BFloat16EfEEv12SSMParamsBwd --------------------------
	.section	.nv.info._Z25selective_scan_bwd_kernelI32Selective_Scan_bwd_kernel_traitsILi32ELi16ELb1ELb0ELb1ELb1ELb0EN3c108BFloat16EfEEv12SSMParamsBwd,"",@"SHT_CUDA_INFO"
	.sectionflags	@""
	.align	4


	//----- nvinfo : EIATTR_CUDA_API_VERSION
	.align		4
        /*0000*/ 	.byte	0x04, 0x37
        /*0002*/ 	.short	(.L_2685 - .L_2684)
.L_2684:
        /*0004*/ 	.word	0x00000082


	//----- nvinfo : EIATTR_KPARAM_INFO
	.align		4
.L_2685:
        /*0008*/ 	.byte	0x04, 0x17
        /*000a*/ 	.short	(.L_2687 - .L_2686)
.L_2686:
        /*000c*/ 	.word	0x00000000
        /*0010*/ 	.short	0x0000
        /*0012*/ 	.short	0x0000
        /*0014*/ 	.byte	0x00, 0xf0, 0xc1, 0x07


	//----- nvinfo : EIATTR_SPARSE_MMA_MASK
	.align		4
.L_2687:
        /*0018*/ 	.byte	0x03, 0x50
        /*001a*/ 	.short	0x0000


	//----- nvinfo : EIATTR_MAXREG_COUNT
	.align		4
        /*001c*/ 	.byte	0x03, 0x1b
        /*001e*/ 	.short	0x00ff


	//----- nvinfo : EIATTR_NUM_BARRIERS
	.align		4
        /*0020*/ 	.byte	0x02, 0x4c
        /*0022*/ 	.byte	0x01
	.zero		1


	//----- nvinfo : EIATTR_MERCURY_ISA_VERSION
	.align		4
        /*0024*/ 	.byte	0x03, 0x5f
        /*0026*/ 	.short	0x0101


	//----- nvinfo : EIATTR_COOP_GROUP_MASK_REGIDS
	.align		4
        /*0028*/ 	.byte	0x04, 0x29
        /*002a*/ 	.short	(.L_2689 - .L_2688)


	//   ....[0]....
.L_2688:
        /*002c*/ 	.word	0xffffffff


	//   ....[1]....
        /*0030*/ 	.word	0xffffffff


	//   ....[2]....
        /*0034*/ 	.word	0xffffffff


	//   ....[3]....
        /*0038*/ 	.word	0xffffffff


	//   ....[4]....
        /*003c*/ 	.word	0xffffffff


	//   ....[5]....
        /*0040*/ 	.word	0xffffffff


	//   ....[6]....
        /*0044*/ 	.word	0xffffffff


	//   ....[7]....
        /*0048*/ 	.word	0xffffffff


	//   ....[8]....
        /*004c*/ 	.word	0xffffffff


	//   ....[9]....
        /*0050*/ 	.word	0xffffffff


	//   ....[10]....
        /*0054*/ 	.word	0xffffffff


	//   ....[11]....
        /*0058*/ 	.word	0xffffffff


	//   ....[12]....
        /*005c*/ 	.word	0xffffffff


	//   ....[13]....
        /*0060*/ 	.word	0xffffffff


	//   ....[14]....
        /*0064*/ 	.word	0xffffffff


	//   ....[15]....
        /*0068*/ 	.word	0xffffffff


	//   ....[16]....
        /*006c*/ 	.word	0xffffffff


	//   ....[17]....
        /*0070*/ 	.word	0xffffffff


	//   ....[18]....
        /*0074*/ 	.word	0xffffffff


	//   ....[19]....
        /*0078*/ 	.word	0xffffffff


	//   ....[20]....
        /*007c*/ 	.word	0xffffffff


	//   ....[21]....
        /*0080*/ 	.word	0xffffffff


	//   ....[22]....
        /*0084*/ 	.word	0xffffffff


	//   ....[23]....
        /*0088*/ 	.word	0xffffffff


	//   ....[24]....
        /*008c*/ 	.word	0xffffffff


	//   ....[25]....
        /*0090*/ 	.word	0xffffffff


	//   ....[26]....
        /*0094*/ 	.word	0xffffffff


	//   ....[27]....
        /*0098*/ 	.word	0xffffffff


	//   ....[28]....
        /*009c*/ 	.word	0xffffffff


	//   ....[29]....
        /*00a0*/ 	.word	0xffffffff


	//   ....[30]....
        /*00a4*/ 	.word	0xffffffff


	//   ....[31]....
        /*00a8*/ 	.word	0xffffffff


	//   ....[32]....
        /*00ac*/ 	.word	0xffffffff


	//   ....[33]....
        /*00b0*/ 	.word	0xffffffff


	//   ....[34]....
        /*00b4*/ 	.word	0xffffffff


	//   ....[35]....
        /*00b8*/ 	.word	0xffffffff


	//   ....[36]....
        /*00bc*/ 	.word	0xffffffff


	//   ....[37]....
        /*00c0*/ 	.word	0xffffffff


	//   ....[38]....
        /*00c4*/ 	.word	0xffffffff


	//   ....[39]....
        /*00c8*/ 	.word	0xffffffff


	//   ....[40]....
        /*00cc*/ 	.word	0xffffffff


	//   ....[41]....
        /*00d0*/ 	.word	0xffffffff


	//   ....[42]....
        /*00d4*/ 	.word	0xffffffff


	//   ....[43]....
        /*00d8*/ 	.word	0xffffffff


	//   ....[44]....
        /*00dc*/ 	.word	0xffffffff


	//   ....[45]....
        /*00e0*/ 	.word	0xffffffff


	//   ....[46]....
        /*00e4*/ 	.word	0xffffffff


	//   ....[47]....
        /*00e8*/ 	.word	0xffffffff


	//   ....[48]....
        /*00ec*/ 	.word	0xffffffff


	//   ....[49]....
        /*00f0*/ 	.word	0xffffffff


	//   ....[50]....
        /*00f4*/ 	.word	0xffffffff


	//   ....[51]....
        /*00f8*/ 	.word	0xffffffff


	//   ....[52]....
        /*00fc*/ 	.word	0xffffffff


	//   ....[53]....
        /*0100*/ 	.word	0xffffffff


	//   ....[54]....
        /*0104*/ 	.word	0xffffffff


	//----- nvinfo : EIATTR_COOP_GROUP_INSTR_OFFSETS
	.align		4
.L_2689:
        /*0108*/ 	.byte	0x04, 0x28
        /*010a*/ 	.short	(.L_2691 - .L_2690)


	//   ....[0]....
.L_2690:
        /*010c*/ 	.word	0x00000d90


	//   ....[1]....
        /*0110*/ 	.word	0x00000e40


	//   ....[2]....
        /*0114*/ 	.word	0x000011c0


	//   ....[3]....
        /*0118*/ 	.word	0x00003e30


	//   ....[4]....
        /*011c*/ 	.word	0x000047b0


	//   ....[5]....
        /*0120*/ 	.word	0x000048a0


	//   ....[6]....
        /*0124*/ 	.word	0x00004930


	//   ....[7]....
        /*0128*/ 	.word	0x000049e0


	//   ....[8]....
        /*012c*/ 	.word	0x00004a00


	//   ....[9]....
        /*0130*/ 	.word	0x00004a30


	//   ....[10]....
        /*0134*/ 	.word	0x00004a50


	//   ....[11]....
        /*0138*/ 	.word	0x00004a90


	//   ....[12]....
        /*013c*/ 	.word	0x00004ad0


	//   ....[13]....
        /*0140*/ 	.word	0x00004ae0


	//   ....[14]....
        /*0144*/ 	.word	0x00004b10


	//   ....[15]....
        /*0148*/ 	.word	0x00004b40


	//   ....[16]....
        /*014c*/ 	.word	0x00004b70


	//   ....[17]....
        /*0150*/ 	.word	0x00004ba0


	//   ....[18]....
        /*0154*/ 	.word	0x00004bf0


	//   ....[19]....
        /*0158*/ 	.word	0x00004c00


	//   ....[20]....
        /*015c*/ 	.word	0x00004c30


	//   ....[21]....
        /*0160*/ 	.word	0x00004c60


	//   ....[22]....
        /*0164*/ 	.word	0x00004ce0


	//   ....[23]....
        /*0168*/ 	.word	0x00004cf0


	//   ....[24]....
        /*016c*/ 	.word	0x00004d40


	//   ....[25]....
        /*0170*/ 	.word	0x00004d60


	//   ....[26]....
        /*0174*/ 	.word	0x00004d90


	//   ....[27]....
        /*0178*/ 	.word	0x00004dc0


	//   ....[28]....
        /*017c*/ 	.word	0x00004dd0


	//   ....[29]....
        /*0180*/ 	.word	0x00004de0


	//   ....[30]....
        /*0184*/ 	.word	0x00004ec0


	//   ....[31]....
        /*0188*/ 	.word	0x00004f70


	//   ....[32]....
        /*018c*/ 	.word	0x00005ec0


	//   ....[33]....
        /*0190*/ 	.word	0x00005f00


	//   ....[34]....
        /*0194*/ 	.word	0x00006090


	//   ....[35]....
        /*0198*/ 	.word	0x000060d0


	//   ....[36]....
        /*019c*/ 	.word	0x000061c0


	//   ....[37]....
        /*01a0*/ 	.word	0x000061f0


	//   ....[38]....
        /*01a4*/ 	.word	0x000062d0


	//   ....[39]....
        /*01a8*/ 	.word	0x00006310


	//   ....[40]....
        /*01ac*/ 	.word	0x000064a0


	//   ....[41]....
        /*01b0*/ 	.word	0x000064e0


	//   ....[42]....
        /*01b4*/ 	.word	0x00006840


	//   ....[43]....
        /*01b8*/ 	.word	0x00007030


	//   ....[44]....
        /*01bc*/ 	.word	0x00007460


	//   ....[45]....
        /*01c0*/ 	.word	0x00007580


	//   ....[46]....
        /*01c4*/ 	.word	0x000075d0


	//   ....[47]....
        /*01c8*/ 	.word	0x00007620


	//   ....[48]....
        /*01cc*/ 	.word	0x00007650


	//   ....[49]....
        /*01d0*/ 	.word	0x00007670


	//   ....[50]....
        /*01d4*/ 	.word	0x00007790


	//   ....[51]....
        /*01d8*/ 	.word	0x000077d0


	//   ....[52]....
        /*01dc*/ 	.word	0x00007820


	//   ....[53]....
        /*01e0*/ 	.word	0x00007850


	//   ....[54]....
        /*01e4*/ 	.word	0x00007870


	//----- nvinfo : EIATTR_VRC_CTA_INIT_COUNT
	.align		4
.L_2691:
        /*01e8*/ 	.byte	0x02, 0x4a
	.zero		1
	.zero		1


	//----- nvinfo : EIATTR_EXIT_INSTR_OFFSETS
	.align		4
        /*01ec*/ 	.byte	0x04, 0x1c
        /*01ee*/ 	.short	(.L_2693 - .L_2692)


	//   ....[0]....
.L_2692:
        /*01f0*/ 	.word	0x00007930


	//   ....[1]....
        /*01f4*/ 	.word	0x00007ba0


	//----- nvinfo : EIATTR_MAX_THREADS
	.align		4
.L_2693:
        /*01f8*/ 	.byte	0x04, 0x05
        /*01fa*/ 	.short	(.L_2695 - .L_2694)
.L_2694:
        /*01fc*/ 	.word	0x00000020
        /*0200*/ 	.word	0x00000001
        /*0204*/ 	.word	0x00000001


	//----- nvinfo : EIATTR_CRS_STACK_SIZE
	.align		4
.L_2695:
        /*0208*/ 	.byte	0x04, 0x1e
        /*020a*/ 	.short	(.L_2697 - .L_2696)
.L_2696:
        /*020c*/ 	.word	0x00000000


	//----- nvinfo : EIATTR_CBANK_PARAM_SIZE
	.align		4
.L_2697:
        /*0210*/ 	.byte	0x03, 0x19
        /*0212*/ 	.short	0x01f0


	//----- nvinfo : EIATTR_PARAM_CBANK
	.align		4
        /*0214*/ 	.byte	0x04, 0x0a
        /*0216*/ 	.short	(.L_2699 - .L_2698)
	.align		4
.L_2698:
        /*0218*/ 	.word	index@(.nv.constant0._Z25selective_scan_bwd_kernelI32Selective_Scan_bwd_kernel_traitsILi32ELi16ELb1ELb0ELb1ELb1ELb0EN3c108BFloat16EfEEv12SSMParamsBwd)
        /*021c*/ 	.short	0x0380
        /*021e*/ 	.short	0x01f0


	//----- nvinfo : EIATTR_SW_WAR
	.align		4
.L_2699:
        /*0220*/ 	.byte	0x04, 0x36
        /*0222*/ 	.short	(.L_2701 - .L_2700)
.L_2700:
        /*0224*/ 	.word	0x00000008
.L_2701:


//--------------------- .nv.info._Z25selective_scan_bwd_kernelI32Selective_Scan_bwd_kernel_traitsILi32ELi16ELb1ELb0ELb1ELb1ELb1EN3c108BFloat16EfEEv12SSMParamsBwd --------------------------
	.section	.nv.info._Z25selective_scan_bwd_kernelI32Selective_Scan_bwd_kernel_traitsILi32ELi16ELb1ELb0ELb1ELb1ELb1EN3c108BFloat16EfEEv12SSMParamsBwd,"",@"SHT_CUDA_INFO"
	.sectionflags	@""
	.align	4


	//----- nvinfo : EIATTR_CUDA_API_VERSION
	.align		4
        /*0000*/ 	.byte	0x04, 0x37
        /*0002*/ 	.short	(.L_2703 - .L_2702)
.L_2702:
        /*0004*/ 	.word	0x00000082


	//----- nvinfo : EIATTR_KPARAM_INFO
	.align		4
.L_2703:
        /*0008*/ 	.byte	0x04, 0x17
        /*000a*/ 	.short	(.L_2705 - .L_2704)
.L_2704:
        /*000c*/ 	.word	0x00000000
        /*0010*/ 	.short	0x0000
        /*0012*/ 	.short	0x0000
        /*0014*/ 	.byte	0x00, 0xf0, 0xc1, 0x07


	//----- nvinfo : EIATTR_SPARSE_MMA_MASK
	.align		4
.L_2705:
        /*0018*/ 	.byte	0x03, 0x50
        /*001a*/ 	.short	0x0000


	//----- nvinfo : EIATTR_MAXREG_COUNT
	.align		4
        /*001c*/ 	.byte	0x03, 0x1b
        /*001e*/ 	.short	0x00ff


	//----- nvinfo : EIATTR_NUM_BARRIERS
	.align		4
        /*0020*/ 	.byte	0x02, 0x4c
        /*0022*/ 	.byte	0x01
	.zero		1


	//----- nvinfo : EIATTR_MERCURY_ISA_VERSION
	.align		4
        /*0024*/ 	.byte	0x03, 0x5f
        /*0026*/ 	.short	0x0101


	//----- nvinfo : EIATTR_COOP_GROUP_MASK_REGIDS
	.align		4
        /*0028*/ 	.byte	0x04, 0x29
        /*002a*/ 	.short	(.L_2707 - .L_2706)


	//   ....[0]....
.L_2706:
        /*002c*/ 	.word	0xffffffff


	//   ....[1]....
        /*0030*/ 	.word	0xffffffff


	//   ....[2]....
        /*0034*/ 	.word	0xffffffff


	//   ....[3]....
        /*0038*/ 	.word	0xffffffff


	//   ....[4]....
        /*003c*/ 	.word	0xffffffff


	//   ....[5]....
        /*0040*/ 	.word	0xffffffff


	//   ....[6]....
        /*0044*/ 	.word	0xffffffff


	//   ....[7]....
        /*0048*/ 	.word	0xffffffff


	//   ....[8]....
        /*004c*/ 	.word	0xffffffff


	//   ....[9]....
        /*0050*/ 	.word	0xffffffff


	//   ....[10]....
        /*0054*/ 	.word	0xffffffff


	//   ....[11]....
        /*0058*/ 	.word	0xffffffff


	//   ....[12]....
        /*005c*/ 	.word	0xffffffff


	//   ....[13]....
        /*0060*/ 	.word	0xffffffff


	//   ....[14]....
        /*0064*/ 	.word	0xffffffff


	//   ....[15]....
        /*0068*/ 	.word	0xffffffff


	//   ....[16]....
        /*006c*/ 	.word	0xffffffff


	//   ....[17]....
        /*0070*/ 	.word	0xffffffff


	//   ....[18]....
        /*0074*/ 	.word	0xffffffff


	//   ....[19]....
        /*0078*/ 	.word	0xffffffff


	//   ....[20]....
        /*007c*/ 	.word	0xffffffff


	//   ....[21]....
        /*0080*/ 	.word	0xffffffff


	//   ....[22]....
        /*0084*/ 	.word	0xffffffff


	//   ....[23]....
        /*0088*/ 	.word	0xffffffff


	//   ....[24]....
        /*008c*/ 	.word	0xffffffff


	//   ....[25]....
        /*0090*/ 	.word	0xffffffff


	//   ....[26]....
        /*0094*/ 	.word	0xffffffff


	//   ....[27]....
        /*0098*/ 	.word	0xffffffff


	//   ....[28]....
        /*009c*/ 	.word	0xffffffff


	//   ....[29]....
        /*00a0*/ 	.word	0xffffffff


	//   ....[30]....
        /*00a4*/ 	.word	0xffffffff


	//   ....[31]....
        /*00a8*/ 	.word	0xffffffff


	//   ....[32]....
        /*00ac*/ 	.word	0xffffffff


	//   ....[33]....
        /*00b0*/ 	.word	0xffffffff


	//   ....[34]....
        /*00b4*/ 	.word	0xffffffff


	//   ....[35]....
        /*00b8*/ 	.word	0xffffffff


	//   ....[36]....
        /*00bc*/ 	.word	0xffffffff


	//   ....[37]....
        /*00c0*/ 	.word	0xffffffff


	//   ....[38]....
        /*00c4*/ 	.word	0xffffffff


	//   ....[39]....
        /*00c8*/ 	.word	0xffffffff


	//   ....[40]....
        /*00cc*/ 	.word	0xffffffff


	//   ....[41]....
        /*00d0*/ 	.word	0xffffffff


	//   ....[42]....
        /*00d4*/ 	.word	0xffffffff


	//   ....[43]....
        /*00d8*/ 	.word	0xffffffff


	//   ....[44]....
        /*00dc*/ 	.word	0xffffffff


	//   ....[45]....
        /*00e0*/ 	.word	0xffffffff


	//   ....[46]....
        /*00e4*/ 	.word	0xffffffff


	//   ....[47]....
        /*00e8*/ 	.word	0xffffffff


	//   ....[48]....
        /*00ec*/ 	.word	0xffffffff


	//   ....[49]....
        /*00f0*/ 	.word	0xffffffff


	//   ....[50]....
        /*00f4*/ 	.word	0xffffffff


	//   ....[51]....
        /*00f8*/ 	.word	0xffffffff


	//   ....[52]....
        /*00fc*/ 	.word	0xffffffff


	//   ....[53]....
        /*0100*/ 	.word	0xffffffff


	//   ....[54]....
        /*0104*/ 	.word	0xffffffff


	//   ....[55]....
        /*0108*/ 	.word	0xffffffff


	//   ....[56]....
        /*010c*/ 	.word	0xffffffff


	//   ....[57]....
        /*0110*/ 	.word	0xffffffff


	//   ....[58]....
        /*0114*/ 	.word	0xffffffff


	//----- nvinfo : EIATTR_COOP_GROUP_INSTR_OFFSETS
	.align		4
.L_2707:
        /*0118*/ 	.byte	0x04, 0x28
        /*011a*/ 	.short	(.L_2709 - .L_2708)


	//   ....[0]....
.L_2708:
        /*011c*/ 	.word	0x00000d40


	//   ....[1]....
        /*0120*/ 	.word	0x00000df0


	//   ....[2]....
        /*0124*/ 	.word	0x00000fe0


	//   ....[3]....
        /*0128*/ 	.word	0x00003580


	//   ....[4]....
        /*012c*/ 	.word	0x00003de0


	//   ....[5]....
        /*0130*/ 	.word	0x00004740


	//   ....[6]....
        /*0134*/ 	.word	0x00004a40


	//   ....[7]....
        /*0138*/ 	.word	0x00005300


	//   ....[8]....
        /*013c*/ 	.word	0x00005ce0


	//   ....[9]....
        /*0140*/ 	.word	0x00005da0


	//   ....[10]....
        /*0144*/ 	.word	0x00005e40


	//   ....[11]....
        /*0148*/ 	.word	0x00005ef0


	//   ....[12]....
        /*014c*/ 	.word	0x00005f10


	//   ....[13]....
        /*0150*/ 	.word	0x00005f30


	//   ....[14]....
        /*0154*/ 	.word	0x00005f60


	//   ....[15]....
        /*0158*/ 	.word	0x00005fa0


	//   ....[16]....
        /*015c*/ 	.word	0x00005fe0


	//   ....[17]....
        /*0160*/ 	.word	0x00005ff0


	//   ....[18]....
        /*0164*/ 	.word	0x00006020


	//   ....[19]....
        /*0168*/ 	.word	0x00006050


	//   ....[20]....
        /*016c*/ 	.word	0x00006080


	//   ....[21]....
        /*0170*/ 	.word	0x000060b0


	//   ....[22]....
        /*0174*/ 	.word	0x00006100


	//   ....[23]....
        /*0178*/ 	.word	0x00006110


	//   ....[24]....
        /*017c*/ 	.word	0x00006140


	//   ....[25]....
        /*0180*/ 	.word	0x00006170


	//   ....[26]....
        /*0184*/ 	.word	0x000061f0


	//   ....[27]....
        /*0188*/ 	.word	0x00006200


	//   ....[28]....
        /*018c*/ 	.word	0x00006250


	//   ....[29]....
        /*0190*/ 	.word	0x00006270


	//   ....[30]....
        /*0194*/ 	.word	0x000062c0


	//   ....[31]....
        /*0198*/ 	.word	0x000062d0


	//   ....[32]....
        /*019c*/ 	.word	0x000062e0


	//   ....[33]....
        /*01a0*/ 	.word	0x000063a0


	//   ....[34]....
        /*01a4*/ 	.word	0x000063d0


	//   ....[35]....
        /*01a8*/ 	.word	0x00006420


	//   ....[36]....
        /*01ac*/ 	.word	0x000073d0


	//   ....[37]....
        /*01b0*/ 	.word	0x00007410


	//   ....[38]....
        /*01b4*/ 	.word	0x00007590


	//   ....[39]....
        /*01b8*/ 	.word	0x000075b0


	//   ....[40]....
        /*01bc*/ 	.word	0x000075f0


	//   ....[41]....
        /*01c0*/ 	.word	0x00007630


	//   ....[42]....
        /*01c4*/ 	.word	0x000077c0


	//   ....[43]....
        /*01c8*/ 	.word	0x00007800


	//   ....[44]....
        /*01cc*/ 	.word	0x00007990


	//   ....[45]....
        /*01d0*/ 	.word	0x000079d0


	//   ....[46]....
        /*01d4*/ 	.word	0x00007d80


	//   ....[47]....
        /*01d8*/ 	.word	0x00008530


	//   ....[48]....
        /*01dc*/ 	.word	0x000088b0


	//   ....[49]....
        /*01e0*/ 	.word	0x00008a70


	//   ....[50]....
        /*01e4*/ 	.word	0x00008ac0


	//   ....[51]....
        /*01e8*/ 	.word	0x00008b10


	//   ....[52]....
        /*01ec*/ 	.word	0x00008b40


	//   ....[53]....
        /*01f0*/ 	.word	0x00008b60


	//   ....[54]....
        /*01f4*/ 	.word	0x00008c80


	//   ....[55]....
        /*01f8*/ 	.word	0x00008cc0


	//   ....[56]....
        /*01fc*/ 	.word	0x00008d10


	//   ....[57]....
        /*0200*/ 	.word	0x00008d40


	//   ....[58]....
        /*0204*/ 	.word	0x00008d60


	//----- nvinfo : EIATTR_VRC_CTA_INIT_COUNT
	.align		4
.L_2709:
        /*0208*/ 	.byte	0x02, 0x4a
	.zero		1
	.zero		1


	//----- nvinfo : EIATTR_EXIT_INSTR_OFFSETS
	.align		4
        /*020c*/ 	.byte	0x04, 0x1c
        /*020e*/ 	.short	(.L_2711 - .L_2710)


	//   ....[0]....
.L_2710:
        /*0210*/ 	.word	0x00008e20


	//   ....[1]....
        /*0214*/ 	.word	0x00009090


	//----- nvinfo : EIATTR_MAX_THREADS
	.align		4
.L_2711:
        /*0218*/ 	.byte	0x04, 0x05
        /*021a*/ 	.short	(.L_2713 - .L_2712)
.L_2712:
        /*021c*/ 	.word	0x00000020
        /*0220*/ 	.word	0x00000001
        /*0224*/ 	.word	0x00000001


	//----- nvinfo : EIATTR_CRS_STACK_SIZE
	.align		4
.L_2713:
        /*0228*/ 	.byte	0x04, 0x1e
        /*022a*/ 	.short	(.L_2715 - .L_2714)
.L_2714:
        /*022c*/ 	.word	0x00000000


	//----- nvinfo : EIATTR_CBANK_PARAM_SIZE
	.align		4
.L_2715:
        /*0230*/ 	.byte	0x03, 0x19
        /*0232*/ 	.short	0x01f0


	//----- nvinfo : EIATTR_PARAM_CBANK
	.align		4
        /*0234*/ 	.byte	0x04, 0x0a
        /*0236*/ 	.short	(.L_2717 - .L_2716)
	.align		4
.L_2716:
        /*0238*/ 	.word	index@(.nv.constant0._Z25selective_scan_bwd_kernelI32Selective_Scan_bwd_kernel_traitsILi32ELi16ELb1ELb0ELb1ELb1ELb1EN3c108BFloat16EfEEv12SSMParamsBwd)
        /*023c*/ 	.short	0x0380
        /*023e*/ 	.short	0x01f0


	//----- nvinfo : EIATTR_SW_WAR
	.align		4
.L_2717:
        /*0240*/ 	.byte	0x04, 0x36
        /*0242*/ 	.short	(.L_2719 - .L_2718)
.L_2718:
        /*0244*/ 	.word	0x00000008
.L_2719:


//--------------------- .nv.info._Z25selective_scan_bwd_kernelI32Selective_Scan_bwd_kernel_traitsILi32ELi16ELb1ELb1ELb0ELb0ELb0EN3c108BFloat16EfEEv12SSMParamsBwd --------------------------
	.section	.nv.info._Z25selective_scan_bwd_kernelI32Selective_Scan_bwd_kernel_traitsILi32ELi16ELb1ELb1ELb0ELb0ELb0EN3c108BFloat16EfEEv12SSMParamsBwd,"",@"SHT_CUDA_INFO"
	.sectionflags	@""
	.align	4


	//----- nvinfo : EIATTR_CUDA_API_VERSION
	.align		4
        /*0000*/ 	.byte	0x04, 0x37
        /*0002*/ 	.short	(.L_2721 - .L_2720)
.L_2720:
        /*0004*/ 	.word	0x00000082


	//----- nvinfo : EIATTR_KPARAM_INFO
	.align		4
.L_2721:
        /*0008*/ 	.byte	0x04, 0x17
        /*000a*/ 	.short	(.L_2723 - .L_2722)
.L_2722:
        /*000c*/ 	.word	0x00000000
        /*0010*/ 	.short	0x0000
        /*0012*/ 	.short	0x0000
        /*0014*/ 	.byte	0x00, 0xf0, 0xc1, 0x07


	//----- nvinfo : EIATTR_SPARSE_MMA_MASK
	.align		4
.L_2723:
        /*0018*/ 	.byte	0x03, 0x50
        /*001a*/ 	.short	0x0000


	//----- nvinfo : EIATTR_MAXREG_COUNT
	.align		4
        /*001c*/ 	.byte	0x03, 0x1b
        /*001e*/ 	.short	0x00ff


	//----- nvinfo : EIATTR_NUM_BARRIERS
	.align		4
        /*0020*/ 	.byte	0x02, 0x4c
        /*0022*/ 	.byte	0x01
	.zero		1


	//----- nvinfo : EIATTR_MERCURY_ISA_VERSION
	.align		4
        /*0024*/ 	.byte	0x03, 0x5f
        /*0026*/ 	.short	0x0101


	//----- nvinfo : EIATTR_COOP_GROUP_MASK_REGIDS
	.align		4
        /*0028*/ 	.byte	0x04, 0x29
        /*002a*/ 	.short	(.L_2725 - .L_2724)


	//   ....[0]....
.L_2724:
        /*002c*/ 	.word	0xffffffff


	//   ....[1]....
        /*0030*/ 	.word	0xffffffff


	//   ....[2]....
        /*0034*/ 	.word	0xffffffff


	//   ....[3]....
        /*0038*/ 	.word	0xffffffff


	//   ....[4]....
        /*003c*/ 	.word	0xffffffff


	//   ....[5]....
        /*0040*/ 	.word	0xffffffff


	//   ....[6]....
        /*0044*/ 	.word	0xffffffff


	//   ....[7]....
        /*0048*/ 	.word	0xffffffff


	//   ....[8]....
        /*004c*/ 	.word	0xffffffff


	//   ....[9]....
        /*0050*/ 	.word	0xffffffff


	//   ....[10]....
        /*0054*/ 	.word	0xffffffff


	//   ....[11]....
        /*0058*/ 	.word	0xffffffff


	//   ....[12]....
        /*005c*/ 	.word	0xffffffff


	//   ....[13]....
        /*0060*/ 	.word	0xffffffff


	//   ....[14]....
        /*0064*/ 	.word	0xffffffff


	//   ....[15]....
        /*0068*/ 	.word	0xffffffff


	//   ....[16]....
        /*006c*/ 	.word	0xffffffff


	//   ....[17]....
        /*0070*/ 	.word	0xffffffff


	//   ....[18]....
        /*0074*/ 	.word	0xffffffff


	//   ....[19]....
        /*0078*/ 	.word	0xffffffff


	//   ....[20]....
        /*007c*/ 	.word	0xffffffff


	//   ....[21]....
        /*0080*/ 	.word	0xffffffff


	//   ....[22]....
        /*0084*/ 	.word	0xffffffff


	//   ....[23]....
        /*0088*/ 	.word	0xffffffff


	//   ....[24]....
        /*008c*/ 	.word	0xffffffff


	//   ....[25]....
        /*0090*/ 	.word	0xffffffff


	//   ....[26]....
        /*0094*/ 	.word	0xffffffff


	//   ....[27]....
        /*0098*/ 	.word	0xffffffff


	//   ....[28]....
        /*009c*/ 	.word	0xffffffff


	//   ....[29]....
        /*00a0*/ 	.word	0xffffffff


	//   ....[30]....
        /*00a4*/ 	.word	0xffffffff


	//   ....[31]....
        /*00a8*/ 	.word	0xffffffff


	//   ....[32]....
        /*00ac*/ 	.word	0xffffffff


	//   ....[33]....
        /*00b0*/ 	.word	0xffffffff


	//   ....[34]....
        /*00b4*/ 	.word	0xffffffff


	//   ....[35]....
        /*00b8*/ 	.word	0xffffffff


	//   ....[36]....
        /*00bc*/ 	.word	0xffffffff


	//   ....[37]....
        /*00c0*/ 	.word	0xffffffff


	//   ....[38]....
        /*00c4*/ 	.word	0xffffffff


	//   ....[39]....
        /*00c8*/ 	.word	0xffffffff


	//   ....[40]....
        /*00cc*/ 	.word	0xffffffff


	//   ....[41]....
        /*00d0*/ 	.word	0xffffffff


	//   ....[42]....
        /*00d4*/ 	.word	0xffffffff


	//   ....[43]....
        /*00d8*/ 	.word	0xffffffff


	//   ....[44]....
        /*00dc*/ 	.word	0xffffffff


	//   ....[45]....
        /*00e0*/ 	.word	0xffffffff


	//   ....[46]....
        /*00e4*/ 	.word	0xffffffff


	//   ....[47]....
        /*00e8*/ 	.word	0xffffffff


	//   ....[48]....
        /*00ec*/ 	.word	0xffffffff


	//   ....[49]....
        /*00f0*/ 	.word	0xffffffff


	//   ....[50]....
        /*00f4*/ 	.word	0xffffffff


	//   ....[51]....
        /*00f8*/ 	.word	0xffffffff


	//   ....[52]....
        /*00fc*/ 	.word	0xffffffff


	//   ....[53]....
        /*0100*/ 	.word	0xffffffff


	//----- nvinfo : EIATTR_COOP_GROUP_INSTR_OFFSETS
	.align		4
.L_2725:
        /*0104*/ 	.byte	0x04, 0x28
        /*0106*/ 	.short	(.L_2727 - .L_2726)


	//   ....[0]....
.L_2726:
        /*0108*/ 	.word	0x00000d30


	//   ....[1]....
        /*010c*/ 	.word	0x00000db0


	//   ....[2]....
        /*0110*/ 	.word	0x00001000


	//   ....[3]....
        /*0114*/ 	.word	0x00001990


	//   ....[4]....
        /*0118*/ 	.word	0x00002520


	//   ....[5]....
        /*011c*/ 	.word	0x00002550


	//   ....[6]....
        /*0120*/ 	.word	0x00002650


	//   ....[7]....
        /*0124*/ 	.word	0x00002680


	//   ....[8]....
        /*0128*/ 	.word	0x000026a0


	//   ....[9]....
        /*012c*/ 	.word	0x000026e0


	//   ....[10]....
        /*0130*/ 	.word	0x00002740


	//   ....[11]....
        /*0134*/ 	.word	0x00002760


	//   ....[12]....
        /*0138*/ 	.word	0x00002770


	//   ....[13]....
        /*013c*/ 	.word	0x000027a0


	//   ....[14]....
        /*0140*/ 	.word	0x00002810


	//   ....[15]....
        /*0144*/ 	.word	0x00002840


	//   ....[16]....
        /*0148*/ 	.word	0x00002870


	//   ....[17]....
        /*014c*/ 	.word	0x00002890


	//   ....[18]....
        /*0150*/ 	.word	0x00002910


	//   ....[19]....
        /*0154*/ 	.word	0x00002940


	//   ....[20]....
        /*0158*/ 	.word	0x00002950


	//   ....[21]....
        /*015c*/ 	.word	0x00002960


	//   ....[22]....
        /*0160*/ 	.word	0x000029a0


	//   ....[23]....
        /*0164*/ 	.word	0x000029d0


	//   ....[24]....
        /*0168*/ 	.word	0x00002a00


	//   ....[25]....
        /*016c*/ 	.word	0x00002a20


	//   ....[26]....
        /*0170*/ 	.word	0x00002a30


	//   ....[27]....
        /*0174*/ 	.word	0x00002a40


	//   ....[28]....
        /*0178*/ 	.word	0x00002a50


	//   ....[29]....
        /*017c*/ 	.word	0x00002a90


	//   ....[30]....
        /*0180*/ 	.word	0x00002ae0


	//   ....[31]....
        /*0184*/ 	.word	0x00002bf0


	//   ....[32]....
        /*0188*/ 	.word	0x00003970


	//   ....[33]....
        /*018c*/ 	.word	0x000039b0


	//   ....[34]....
        /*0190*/ 	.word	0x00003b40


	//   ....[35]....
        /*0194*/ 	.word	0x00003b80


	//   ....[36]....
        /*0198*/ 	.word	0x00003d10


	//   ....[37]....
        /*019c*/ 	.word	0x00003d50


	//   ....[38]....
        /*01a0*/ 	.word	0x00003ed0


	//   ....[39]....
        /*01a4*/ 	.word	0x00003f10


	//   ....[40]....
        /*01a8*/ 	.word	0x000040a0


	//   ....[41]....
        /*01ac*/ 	.word	0x000040e0


	//   ....[42]....
        /*01b0*/ 	.word	0x00004380


	//   ....[43]....
        /*01b4*/ 	.word	0x000046f0


	//   ....[44]....
        /*01b8*/ 	.word	0x00004800


	//   ....[45]....
        /*01bc*/ 	.word	0x00004850


	//   ....[46]....
        /*01c0*/ 	.word	0x000048a0


	//   ....[47]....
        /*01c4*/ 	.word	0x000048d0


	//   ....[48]....
        /*01c8*/ 	.word	0x000048f0


	//   ....[49]....
        /*01cc*/ 	.word	0x000049c0


	//   ....[50]....
        /*01d0*/ 	.word	0x00004a00


	//   ....[51]....
        /*01d4*/ 	.word	0x00004a50


	//   ....[52]....
        /*01d8*/ 	.word	0x00004a80


	//   ....[53]....
        /*01dc*/ 	.word	0x00004aa0


	//----- nvinfo : EIATTR_VRC_CTA_INIT_COUNT
	.align		4
.L_2727:
        /*01e0*/ 	.byte	0x02, 0x4a
	.zero		1
	.zero		1


	//----- nvinfo : EIATTR_EXIT_INSTR_OFFSETS
	.align		4
        /*01e4*/ 	.byte	0x04, 0x1c
        /*01e6*/ 	.short	(.L_2729 - .L_2728)


	//   ....[0]....
.L_2728:
        /*01e8*/ 	.word	0x00004b40


	//   ....[1]....
        /*01ec*/ 	.word	0x00004da0


	//----- nvinfo : EIATTR_MAX_THREADS
	.align		4
.L_2729:
        /*01f0*/ 	.byte	0x04, 0x05
        /*01f2*/ 	.short	(.L_2731 - .L_2730)
.L_2730:
        /*01f4*/ 	.word	0x00000020
        /*01f8*/ 	.word	0x00000001
        /*01fc*/ 	.word	0x00000001


	//----- nvinfo : EIATTR_CRS_STACK_SIZE
	.align		4
.L_2731:
        /*0200*/ 	.byte	0x04, 0x1e
        /*0202*/ 	.short	(.L_2733 - .L_2732)
.L_2732:
        /*0204*/ 	.word	0x00000000


	//----- nvinfo : EIATTR_CBANK_PARAM_SIZE
	.align		4
.L_2733:
        /*0208*/ 	.byte	0x03, 0x19
        /*020a*/ 	.short	0x01f0


	//----- nvinfo : EIATTR_PARAM_CBANK
	.align		4
        /*020c*/ 	.byte	0x04, 0x0a
        /*020e*/ 	.short	(.L_2735 - .L_2734)
	.align		4
.L_2734:
        /*0210*/ 	.word	index@(.nv.constant0._Z25selective_scan_bwd_kernelI32Selective_Scan_bwd_kernel_traitsILi32ELi16ELb1ELb1ELb0ELb0ELb0EN3c108BFloat16EfEEv12SSMParamsBwd)
        /*0214*/ 	.short	0x0380
        /*0216*/ 	.short	0x01f0


	//----- nvinfo : EIATTR_SW_WAR
	.align		4
.L_2735:
        /*0218*/ 	.byte	0x04, 0x36
        /*021a*/ 	.short	(.L_2737 - .L_2736)
.L_2736:
        /*021c*/ 	.word	0x00000008
.L_2737:


//--------------------- .nv.info._Z25selective_scan_bwd_kernelI32Selective_Scan_bwd_kernel_traitsILi32ELi16ELb1ELb1ELb0ELb0ELb1EN3c108BFloat16EfEEv12SSMParamsBwd --------------------------
	.section	.nv.info._Z25selective_scan_bwd_kernelI32Selective_Scan_bwd_kernel_traitsILi32ELi16ELb1ELb1ELb0ELb0ELb1EN3c108BFloat16EfEEv12SSMParamsBwd,"",@"SHT_CUDA_INFO"
	.sectionflags	@""
	.align	4


	//----- nvinfo : EIATTR_CUDA_API_VERSION
	.align		4
        /*0000*/ 	.byte	0x04, 0x37
        /*0002*/ 	.short	(.L_2739 - .L_2738)
.L_2738:
        /*0004*/ 	.word	0x00000082


	//----- nvinfo : EIATTR_KPARAM_INFO
	.align		4
.L_2739:
        /*0008*/ 	.byte	0x04, 0x17
        /*000a*/ 	.short	(.L_2741 - .L_2740)
.L_2740:
        /*000c*/ 	.word	0x00000000
        /*0010*/ 	.short	0x0000
        /*0012*/ 	.short	0x0000
        /*0014*/ 	.byte	0x00, 0xf0, 0xc1, 0x07


	//----- nvinfo : EIATTR_SPARSE_MMA_MASK
	.align		4
.L_2741:
        /*0018*/ 	.byte	0x03, 0x50
        /*001a*/ 	.short	0x0000


	//----- nvinfo : EIATTR_MAXREG_COUNT
	.align		4
        /*001c*/ 	.byte	0x03, 0x1b
        /*001e*/ 	.short	0x00ff


	//----- nvinfo : EIATTR_NUM_BARRIERS
	.align		4
        /*0020*/ 	.byte	0x02, 0x4c
        /*0022*/ 	.byte	0x01
	.zero		1


	//----- nvinfo : EIATTR_MERCURY_ISA_VERSION
	.align		4
        /*0024*/ 	.byte	0x03, 0x5f
        /*0026*/ 	.short	0x0101


	//----- nvinfo : EIATTR_COOP_GROUP_MASK_REGIDS
	.align		4
        /*0028*/ 	.byte	0x04, 0x29
        /*002a*/ 	.short	(.L_2743 - .L_2742)


	//   ....[0]....
.L_2742:
        /*002c*/ 	.word	0xffffffff


	//   ....[1]....
        /*0030*/ 	.word	0xffffffff


	//   ....[2]....
        /*0034*/ 	.word	0xffffffff


	//   ....[3]....
        /*0038*/ 	.word	0xffffffff


	//   ....[4]....
        /*003c*/ 	.word	0xffffffff


	//   ....[5]....
        /*0040*/ 	.word	0xffffffff


	//   ....[6]....
        /*0044*/ 	.word	0xffffffff


	//   ....[7]....
        /*0048*/ 	.word	0xffffffff


	//   ....[8]....
        /*004c*/ 	.word	0xffffffff


	//   ....[9]....
        /*0050*/ 	.word	0xffffffff


	//   ....[10]....
        /*0054*/ 	.word	0xffffffff


	//   ....[11]....
        /*0058*/ 	.word	0xffffffff


	//   ....[12]....
        /*005c*/ 	.word	0xffffffff


	//   ....[13]....
        /*0060*/ 	.word	0xffffffff


	//   ....[14]....
        /*0064*/ 	.word	0xffffffff


	//   ....[15]....
        /*0068*/ 	.word	0xffffffff


	//   ....[16]....
        /*006c*/ 	.word	0xffffffff


	//   ....[17]....
        /*0070*/ 	.word	0xffffffff


	//   ....[18]....
        /*0074*/ 	.word	0xffffffff


	//   ....[19]....
        /*0078*/ 	.word	0xffffffff


	//   ....[20]....
        /*007c*/ 	.word	0xffffffff


	//   ....[21]....
        /*0080*/ 	.word	0xffffffff


	//   ....[22]....
        /*0084*/ 	.word	0xffffffff


	//   ....[23]....
        /*0088*/ 	.word	0xffffffff


	//   ....[24]....
        /*008c*/ 	.word	0xffffffff


	//   ....[25]....
        /*0090*/ 	.word	0xffffffff


	//   ....[26]....
        /*0094*/ 	.word	0xffffffff


	//   ....[27]....
        /*0098*/ 	.word	0xffffffff


	//   ....[28]....
        /*009c*/ 	.word	0xffffffff


	//   ....[29]....
        /*00a0*/ 	.word	0xffffffff


	//   ....[30]....
        /*00a4*/ 	.word	0xffffffff


	//   ....[31]....
        /*00a8*/ 	.word	0xffffffff


	//   ....[32]....
        /*00ac*/ 	.word	0xffffffff


	//   ....[33]....
        /*00b0*/ 	.word	0xffffffff


	//   ....[34]....
        /*00b4*/ 	.word	0xffffffff


	//   ....[35]....
        /*00b8*/ 	.word	0xffffffff


	//   ....[36]....
        /*00bc*/ 	.word	0xffffffff


	//   ....[37]....
        /*00c0*/ 	.word	0xffffffff


	//   ....[38]....
        /*00c4*/ 	.word	0xffffffff


	//   ....[39]....
        /*00c8*/ 	.word	0xffffffff


	//   ....[40]....
        /*00cc*/ 	.word	0xffffffff


	//   ....[41]....
        /*00d0*/ 	.word	0xffffffff


	//   ....[42]....
        /*00d4*/ 	.word	0xffffffff


	//   ....[43]....
        /*00d8*/ 	.word	0xffffffff


	//   ....[44]....
        /*00dc*/ 	.word	0xffffffff


	//   ....[45]....
        /*00e0*/ 	.word	0xffffffff


	//   ....[46]....
        /*00e4*/ 	.word	0xffffffff


	//   ....[47]....
        /*00e8*/ 	.word	0xffffffff


	//   ....[48]....
        /*00ec*/ 	.word	0xffffffff


	//   ....[49]....
        /*00f0*/ 	.word	0xffffffff


	//   ....[50]....
        /*00f4*/ 	.word	0xffffffff


	//   ....[51]....
        /*00f8*/ 	.word	0xffffffff


	//   ....[52]....
        /*00fc*/ 	.word	0xffffffff


	//   ....[53]....
        /*0100*/ 	.word	0xffffffff


	//   ....[54]....
        /*0104*/ 	.word	0xffffffff


	//   ....[55]....
        /*0108*/ 	.word	0xffffffff


	//   ....[56]....
        /*010c*/ 	.word	0xffffffff


	//   ....[57]....
        /*0110*/ 	.word	0xffffffff


	//----- nvinfo : EIATTR_COOP_GROUP_INSTR_OFFSETS
	.align		4
.L_2743:
        /*0114*/ 	.byte	0x04, 0x28
        /*0116*/ 	.short	(.L_2745 - .L_2744)


	//   ....[0]....
.L_2744:
        /*0118*/ 	.word	0x00000d90


	//   ....[1]....
        /*011c*/ 	.word	0x00000e40


	//   ....[2]....
        /*0120*/ 	.word	0x00000f80


	//   ....[3]....
        /*0124*/ 	.word	0x00001070


	//   ....[4]....
        /*0128*/ 	.word	0x00001930


	//   ....[5]....
        /*012c*/ 	.word	0x00002360


	//   ....[6]....
        /*0130*/ 	.word	0x00002640


	//   ....[7]....
        /*0134*/ 	.word	0x00002eb0


	//   ....[8]....
        /*0138*/ 	.word	0x00003a40


	//   ....[9]....
        /*013c*/ 	.word	0x00003a70


	//   ....[10]....
        /*0140*/ 	.word	0x00003b70


	//   ....[11]....
        /*0144*/ 	.word	0x00003ba0


	//   ....[12]....
        /*0148*/ 	.word	0x00003bc0


	//   ....[13]....
        /*014c*/ 	.word	0x00003c10


	//   ....[14]....
        /*0150*/ 	.word	0x00003c60


	//   ....[15]....
        /*0154*/ 	.word	0x00003c80


	//   ....[16]....
        /*0158*/ 	.word	0x00003c90


	//   ....[17]....
        /*015c*/ 	.word	0x00003cc0


	//   ....[18]....
        /*0160*/ 	.word	0x00003d30


	//   ....[19]....
        /*0164*/ 	.word	0x00003d60


	//   ....[20]....
        /*0168*/ 	.word	0x00003d70


	//   ....[21]....
        /*016c*/ 	.word	0x00003da0


	//   ....[22]....
        /*0170*/ 	.word	0x00003e20


	//   ....[23]....
        /*0174*/ 	.word	0x00003e50


	//   ....[24]....
        /*0178*/ 	.word	0x00003e70


	//   ....[25]....
        /*017c*/ 	.word	0x00003e80


	//   ....[26]....
        /*0180*/ 	.word	0x00003ee0


	//   ....[27]....
        /*0184*/ 	.word	0x00003f20


	//   ....[28]....
        /*0188*/ 	.word	0x00003f30


	//   ....[29]....
        /*018c*/ 	.word	0x00003f40


	//   ....[30]....
        /*0190*/ 	.word	0x00003f50


	//   ....[31]....
        /*0194*/ 	.word	0x00003f80


	//   ....[32]....
        /*0198*/ 	.word	0x00003fd0


	//   ....[33]....
        /*019c*/ 	.word	0x00004070


	//   ....[34]....
        /*01a0*/ 	.word	0x000040c0


	//   ....[35]....
        /*01a4*/ 	.word	0x000040f0


	//   ....[36]....
        /*01a8*/ 	.word	0x00004e90


	//   ....[37]....
        /*01ac*/ 	.word	0x00004ed0


	//   ....[38]....
        /*01b0*/ 	.word	0x00005060


	//   ....[39]....
        /*01b4*/ 	.word	0x000050a0


	//   ....[40]....
        /*01b8*/ 	.word	0x000051d0


	//   ....[41]....
        /*01bc*/ 	.word	0x00005210


	//   ....[42]....
        /*01c0*/ 	.word	0x000053a0


	//   ....[43]....
        /*01c4*/ 	.word	0x000053e0


	//   ....[44]....
        /*01c8*/ 	.word	0x00005570


	//   ....[45]....
        /*01cc*/ 	.word	0x000055b0


	//   ....[46]....
        /*01d0*/ 	.word	0x000058c0


	//   ....[47]....
        /*01d4*/ 	.word	0x00005be0


	//   ....[48]....
        /*01d8*/ 	.word	0x00005d10


	//   ....[49]....
        /*01dc*/ 	.word	0x00005d60


	//   ....[50]....
        /*01e0*/ 	.word	0x00005db0


	//   ....[51]....
        /*01e4*/ 	.word	0x00005de0


	//   ....[52]....
        /*01e8*/ 	.word	0x00005e00


	//   ....[53]....
        /*01ec*/ 	.word	0x00005ed0


	//   ....[54]....
        /*01f0*/ 	.word	0x00005f10


	//   ....[55]....
        /*01f4*/ 	.word	0x00005f60


	//   ....[56]....
        /*01f8*/ 	.word	0x00005f90


	//   ....[57]....
        /*01fc*/ 	.word	0x00005fb0


	//----- nvinfo : EIATTR_VRC_CTA_INIT_COUNT
	.align		4
.L_2745:
        /*0200*/ 	.byte	0x02, 0x4a
	.zero		1
	.zero		1


	//----- nvinfo : EIATTR_EXIT_INSTR_OFFSETS
	.align		4
        /*0204*/ 	.byte	0x04, 0x1c
        /*0206*/ 	.short	(.L_2747 - .L_2746)


	//   ....[0]....
.L_2746:
        /*0208*/ 	.word	0x00006050


	//   ....[1]....
        /*020c*/ 	.word	0x000062b0


	//----- nvinfo : EIATTR_MAX_THREADS
	.align		4
.L_2747:
        /*0210*/ 	.byte	0x04, 0x05
        /*0212*/ 	.short	(.L_2749 - .L_2748)
.L_2748:
        /*0214*/ 	.word	0x00000020
        /*0218*/ 	.word	0x00000001
        /*021c*/ 	.word	0x00000001


	//----- nvinfo : EIATTR_CRS_STACK_SIZE
	.align		4
.L_2749:
        /*0220*/ 	.byte	0x04, 0x1e
        /*0222*/ 	.short	(.L_2751 - .L_2750)
.L_2750:
        /*0224*/ 	.word	0x00000000


	//----- nvinfo : EIATTR_CBANK_PARAM_SIZE
	.align		4
.L_2751:
        /*0228*/ 	.byte	0x03, 0x19
        /*022a*/ 	.short	0x01f0


	//----- nvinfo : EIATTR_PARAM_CBANK
	.align		4
        /*022c*/ 	.byte	0x04, 0x0a
        /*022e*/ 	.short	(.L_2753 - .L_2752)
	.align		4
.L_2752:
        /*0230*/ 	.word	index@(.nv.constant0._Z25selective_scan_bwd_kernelI32Selective_Scan_bwd_kernel_traitsILi32ELi16ELb1ELb1ELb0ELb0ELb1EN3c108BFloat16EfEEv12SSMParamsBwd)
        /*0234*/ 	.short	0x0380
        /*0236*/ 	.short	0x01f0


	//----- nvinfo : EIATTR_SW_WAR
	.align		4
.L_2753:
        /*0238*/ 	.byte	0x04, 0x36
        /*023a*/ 	.short	(.L_2755 - .L_2754)
.L_2754:
        /*023c*/ 	.word	0x00000008
.L_2755:


//--------------------- .nv.info._Z25selective_scan_bwd_kernelI32Selective_Scan_bwd_kernel_traitsILi32ELi16ELb1ELb1ELb0ELb1ELb0EN3c108BFloat16EfEEv12SSMParamsBwd --------------------------
	.section	.nv.info._Z25selective_scan_bwd_kernelI32Selective_Scan_bwd_kernel_traitsILi32ELi16ELb1ELb1ELb0ELb1ELb0EN3c108BFloat16EfEEv12SSMParamsBwd,"",@"SHT_CUDA_INFO"
	.sectionflags	@""
	.align	4


	//----- nvinfo : EIATTR_CUDA_API_VERSION
	.align		4
        /*0000*/ 	.byte	0x04, 0x37
        /*0002*/ 	.short	(.L_2757 - .L_2756)
.L_2756:
        /*0004*/ 	.word	0x00000082


	//----- nvinfo : EIATTR_KPARAM_INFO
	.align		4
.L_2757:
        /*0008*/ 	.byte	0x04, 0x17
        /*000a*/ 	.short	(.L_2759 - .L_2758)
.L_2758:
        /*000c*/ 	.word	0x00000000
        /*0010*/ 	.short	0x0000
        /*0012*/ 	.short	0x0000
        /*0014*/ 	.byte	0x00, 0xf0, 0xc1, 0x07


	//----- nvinfo : EIATTR_SPARSE_MMA_MASK
	.align		4
.L_2759:
        /*0018*/ 	.byte	0x03, 0x50
        /*001a*/ 	.short	0x0000


	//----- nvinfo : EIATTR_MAXREG_COUNT
	.align		4
        /*001c*/ 	.byte	0x03, 0x1b
        /*001e*/ 	.short	0x00ff


	//----- nvinfo : EIATTR_NUM_BARRIERS
	.align		4
        /*0020*/ 	.byte	0x02, 0x4c
        /*0022*/ 	.byte	0x01
	.zero		1


	//----- nvinfo : EIATTR_MERCURY_ISA_VERSION
	.align		4
        /*0024*/ 	.byte	0x03, 0x5f
        /*0026*/ 	.short	0x0101


	//----- nvinfo : EIATTR_COOP_GROUP_MASK_REGIDS
	.align		4
        /*0028*/ 	.byte	0x04, 0x29
        /*002a*/ 	.short	(.L_2761 - .L_2760)


	//   ....[0]....
.L_2760:
        /*002c*/ 	.word	0xffffffff


	//   ....[1]....
        /*0030*/ 	.word	0xffffffff


	//   ....[2]....
        /*0034*/ 	.word	0xffffffff


	//   ....[3]....
        /*0038*/ 	.word	0xffffffff


	//   ....[4]....
        /*003c*/ 	.word	0xffffffff


	//   ....[5]....
        /*0040*/ 	.word	0xffffffff


	//   ....[6]....
        /*0044*/ 	.word	0xffffffff


	//   ....[7]....
        /*0048*/ 	.word	0xffffffff


	//   ....[8]....
        /*004c*/ 	.word	0xffffffff


	//   ....[9]....
        /*0050*/ 	.word	0xffffffff


	//   ....[10]....
        /*0054*/ 	.word	0xffffffff


	//   ....[11]....
        /*0058*/ 	.word	0xffffffff


	//   ....[12]....
        /*005c*/ 	.word	0xffffffff


	//   ....[13]....
        /*0060*/ 	.word	0xffffffff


	//   ....[14]....
        /*0064*/ 	.word	0xffffffff


	//   ....[15]....
        /*0068*/ 	.word	0xffffffff


	//   ....[16]....
        /*006c*/ 	.word	0xffffffff


	//   ....[17]....
        /*0070*/ 	.word	0xffffffff


	//   ....[18]....
        /*0074*/ 	.word	0xffffffff


	//   ....[19]....
        /*0078*/ 	.word	0xffffffff


	//   ....[20]....
        /*007c*/ 	.word	0xffffffff


	//   ....[21]....
        /*0080*/ 	.word	0xffffffff


	//   ....[22]....
        /*0084*/ 	.word	0xffffffff


	//   ....[23]....
        /*0088*/ 	.word	0xffffffff


	//   ....[24]....
        /*008c*/ 	.word	0xffffffff


	//   ....[25]....
        /*0090*/ 	.word	0xffffffff


	//   ....[26]....
        /*0094*/ 	.word	0xffffffff


	//   ....[27]....
        /*0098*/ 	.word	0xffffffff


	//   ....[28]....
        /*009c*/ 	.word	0xffffffff


	//   ....[29]....
        /*00a0*/ 	.word	0xffffffff


	//   ....[30]....
        /*00a4*/ 	.word	0xffffffff


	//   ....[31]....
        /*00a8*/ 	.word	0xffffffff


	//   ....[32]....
        /*00ac*/ 	.word	0xffffffff


	//   ....[33]....
        /*00b0*/ 	.word	0xffffffff


	//   ....[34]....
        /*00b4*/ 	.word	0xffffffff


	//   ....[35]....
        /*00b8*/ 	.word	0xffffffff


	//   ....[36]....
        /*00bc*/ 	.word	0xffffffff


	//   ....[37]....
        /*00c0*/ 	.word	0xffffffff


	//   ....[38]....
        /*00c4*/ 	.word	0xffffffff


	//   ....[39]....
        /*00c8*/ 	.word	0xffffffff


	//   ....[40]....
        /*00cc*/ 	.word	0xffffffff


	//   ....[41]....
        /*00d0*/ 	.word	0xffffffff


	//   ....[42]....
        /*00d4*/ 	.word	0xffffffff


	//   ....[43]....
        /*00d8*/ 	.word	0xffffffff


	//   ....[44]....
        /*00dc*/ 	.word	0xffffffff


	//   ....[45]....
        /*00e0*/ 	.word	0xffffffff


	//   ....[46]....
        /*00e4*/ 	.word	0xffffffff


	//   ....[47]....
        /*00e8*/ 	.word	0xffffffff


	//   ....[48]....
        /*00ec*/ 	.word	0xffffffff


	//   ....[49]....
        /*00f0*/ 	.word	0xffffffff


	//   ....[50]....
        /*00f4*/ 	.word	0xffffffff


	//   ....[51]....
        /*00f8*/ 	.word	0xffffffff


	//   ....[52]....
        /*00fc*/ 	.word	0xffffffff


	//   ....[53]....
        /*0100*/ 	.word	0xffffffff


	//   ....[54]....
        /*0104*/ 	.word	0xffffffff


	//----- nvinfo : EIATTR_COOP_GROUP_INSTR_OFFSETS
	.align		4
.L_2761:
        /*0108*/ 	.byte	0x04, 0x28
        /*010a*/ 	.short	(.L_2763 - .L_2762)


	//   ....[0]....
.L_2762:
        /*010c*/ 	.word	0x00000d50


	//   ....[1]....
        /*0110*/ 	.word	0x00000e00


	//   ....[2]....
        /*0114*/ 	.word	0x00001180


	//   ....[3]....
        /*0118*/ 	.word	0x00003bd0


	//   ....[4]....
        /*011c*/ 	.word	0x00004760


	//   ....[5]....
        /*0120*/ 	.word	0x00004790


	//   ....[6]....
        /*0124*/ 	.word	0x00004890


	//   ....[7]....
        /*0128*/ 	.word	0x000048c0


	//   ....[8]....
        /*012c*/ 	.word	0x000048e0


	//   ....[9]....
        /*0130*/ 	.word	0x00004920


	//   ....[10]....
        /*0134*/ 	.word	0x00004980


	//   ....[11]....
        /*0138*/ 	.word	0x000049a0


	//   ....[12]....
        /*013c*/ 	.word	0x000049b0


	//   ....[13]....
        /*0140*/ 	.word	0x000049e0


	//   ....[14]....
        /*0144*/ 	.word	0x00004a50


	//   ....[15]....
        /*0148*/ 	.word	0x00004a80


	//   ....[16]....
        /*014c*/ 	.word	0x00004ab0


	//   ....[17]....
        /*0150*/ 	.word	0x00004ad0


	//   ....[18]....
        /*0154*/ 	.word	0x00004b50


	//   ....[19]....
        /*0158*/ 	.word	0x00004b80


	//   ....[20]....
        /*015c*/ 	.word	0x00004b90


	//   ....[21]....
        /*0160*/ 	.word	0x00004ba0


	//   ....[22]....
        /*0164*/ 	.word	0x00004be0


	//   ....[23]....
        /*0168*/ 	.word	0x00004c10


	//   ....[24]....
        /*016c*/ 	.word	0x00004c40


	//   ....[25]....
        /*0170*/ 	.word	0x00004c60


	//   ....[26]....
        /*0174*/ 	.word	0x00004c70


	//   ....[27]....
        /*0178*/ 	.word	0x00004cb0


	//   ....[28]....
        /*017c*/ 	.word	0x00004d00


	//   ....[29]....
        /*0180*/ 	.word	0x00004dc0


	//   ....[30]....
        /*0184*/ 	.word	0x00004e20


	//   ....[31]....
        /*0188*/ 	.word	0x00004e40


	//   ....[32]....
        /*018c*/ 	.word	0x00005bb0


	//   ....[33]....
        /*0190*/ 	.word	0x00005bf0


	//   ....[34]....
        /*0194*/ 	.word	0x00005d80


	//   ....[35]....
        /*0198*/ 	.word	0x00005dc0


	//   ....[36]....
        /*019c*/ 	.word	0x00005f50


	//   ....[37]....
        /*01a0*/ 	.word	0x00005f90


	//   ....[38]....
        /*01a4*/ 	.word	0x00006120


	//   ....[39]....
        /*01a8*/ 	.word	0x00006160


	//   ....[40]....
        /*01ac*/ 	.word	0x000062f0


	//   ....[41]....
        /*01b0*/ 	.word	0x00006330


	//   ....[42]....
        /*01b4*/ 	.word	0x00006500


	//   ....[43]....
        /*01b8*/ 	.word	0x00006d70


	//   ....[44]....
        /*01bc*/ 	.word	0x000071a0


	//   ....[45]....
        /*01c0*/ 	.word	0x00007340


	//   ....[46]....
        /*01c4*/ 	.word	0x00007390


	//   ....[47]....
        /*01c8*/ 	.word	0x000073e0


	//   ....[48]....
        /*01cc*/ 	.word	0x00007410


	//   ....[49]....
        /*01d0*/ 	.word	0x00007430


	//   ....[50]....
        /*01d4*/ 	.word	0x00007500


	//   ....[51]....
        /*01d8*/ 	.word	0x00007540


	//   ....[52]....
        /*01dc*/ 	.word	0x00007590


	//   ....[53]....
        /*01e0*/ 	.word	0x000075c0


	//   ....[54]....
        /*01e4*/ 	.word	0x000075e0


	//----- nvinfo : EIATTR_VRC_CTA_INIT_COUNT
	.align		4
.L_2763:
        /*01e8*/ 	.byte	0x02, 0x4a
	.zero		1
	.zero		1


	//----- nvinfo : EIATTR_EXIT_INSTR_OFFSETS
	.align		4
        /*01ec*/ 	.byte	0x04, 0x1c
        /*01ee*/ 	.short	(.L_2765 - .L_2764)


	//   ....[0]....
.L_2764:
        /*01f0*/ 	.word	0x00007680


	//   ....[1]....
        /*01f4*/ 	.word	0x000078e0


	//----- nvinfo : EIATTR_MAX_THREADS
	.align		4
.L_2765:
        /*01f8*/ 	.byte	0x04, 0x05
        /*01fa*/ 	.short	(.L_2767 - .L_2766)
.L_2766:
        /*01fc*/ 	.word	0x00000020
        /*0200*/ 	.word	0x00000001
        /*0204*/ 	.word	0x00000001


	//----- nvinfo : EIATTR_CRS_STACK_SIZE
	.align		4
.L_2767:
        /*0208*/ 	.byte	0x04, 0x1e
        /*020a*/ 	.short	(.L_2769 - .L_2768)
.L_2768:
        /*020c*/ 	.word	0x00000000


	//----- nvinfo : EIATTR_CBANK_PARAM_SIZE
	.align		4
.L_2769:
        /*0210*/ 	.byte	0x03, 0x19
        /*0212*/ 	.short	0x01f0


	//----- nvinfo : EIATTR_PARAM_CBANK
	.align		4
        /*0214*/ 	.byte	0x04, 0x0a
        /*0216*/ 	.short	(.L_2771 - .L_2770)
	.align		4
.L_2770:
        /*0218*/ 	.word	index@(.nv.constant0._Z25selective_scan_bwd_kernelI32Selective_Scan_bwd_kernel_traitsILi32ELi16ELb1ELb1ELb0ELb1ELb0EN3c108BFloat16EfEEv12SSMParamsBwd)
        /*021c*/ 	.short	0x0380
        /*021e*/ 	.short	0x01f0


	//----- nvinfo : EIATTR_SW_WAR
	.align		4
.L_2771:
        /*0220*/ 	.byte	0x04, 0x36
        /*0222*/ 	.short	(.L_2773 - .L_2772)
.L_2772:
        /*0224*/ 	.word	0x00000008
.L_2773:


//--------------------- .nv.info._Z25selective_scan_bwd_kernelI32Selective_Scan_bwd_kernel_traitsILi32ELi16ELb1ELb1ELb0ELb1ELb1EN3c108BFloat16EfEEv12SSMParamsBwd --------------------------
	.section	.nv.info._Z25selective_scan_bwd_kernelI32Selective_Scan_bwd_kernel_traitsILi32ELi16ELb1ELb1ELb0ELb1ELb1EN3c108BFloat16EfEEv12SSMParamsBwd,"",@"SHT_CUDA_INFO"
	.sectionflags	@""
	.align	4


	//----- nvinfo : EIATTR_CUDA_API_VERSION
	.align		4
        /*0000*/ 	.byte	0x04, 0x37
        /*0002*/ 	.short	(.L_2775 - .L_2774)
.L_2774:
        /*0004*/ 	.word	0x00000082


	//----- nvinfo : EIATTR_KPARAM_INFO
	.align		4
.L_2775:
        /*0008*/ 	.byte	0x04, 0x17
        /*000a*/ 	.short	(.L_2777 - .L_2776)
.L_2776:
        /*000c*/ 	.word	0x00000000
        /*0010*/ 	.short	0x0000
        /*0012*/ 	.short	0x0000
        /*0014*/ 	.byte	0x00, 0xf0, 0xc1, 0x07


	//----- nvinfo : EIATTR_SPARSE_MMA_MASK
	.align		4
.L_2777:
        /*0018*/ 	.byte	0x03, 0x50
        /*001a*/ 	.short	0x0000


	//----- nvinfo : EIATTR_MAXREG_COUNT
	.align		4
        /*001c*/ 	.byte	0x03, 0x1b
        /*001e*/ 	.short	0x00ff


	//----- nvinfo : EIATTR_NUM_BARRIERS
	.align		4
        /*0020*/ 	.byte	0x02, 0x4c
        /*0022*/ 	.byte	0x01
	.zero		1


	//----- nvinfo : EIATTR_MERCURY_ISA_VERSION
	.align		4
        /*0024*/ 	.byte	0x03, 0x5f
        /*0026*/ 	.short	0x0101


	//----- nvinfo : EIATTR_COOP_GROUP_MASK_REGIDS
	.align		4
        /*0028*/ 	.byte	0x04, 0x29
        /*002a*/ 	.short	(.L_2779 - .L_2778)


	//   ....[0]....
.L_2778:
        /*002c*/ 	.word	0xffffffff


	//   ....[1]....
        /*0030*/ 	.word	0xffffffff


	//   ....[2]....
        /*0034*/ 	.word	0xffffffff


	//   ....[3]....
        /*0038*/ 	.word	0xffffffff


	//   ....[4]....
        /*003c*/ 	.word	0xffffffff


	//   ....[5]....
        /*0040*/ 	.word	0xffffffff


	//   ....[6]....
        /*0044*/ 	.word	0xffffffff


	//   ....[7]....
        /*0048*/ 	.word	0xffffffff


	//   ....[8]....
        /*004c*/ 	.word	0xffffffff


	//   ....[9]....
        /*0050*/ 	.word	0xffffffff


	//   ....[10]....
        /*0054*/ 	.word	0xffffffff


	//   ....[11]....
        /*0058*/ 	.word	0xffffffff


	//   ....[12]....
        /*005c*/ 	.word	0xffffffff


	//   ....[13]....
        /*0060*/ 	.word	0xffffffff


	//   ....[14]....
        /*0064*/ 	.word	0xffffffff


	//   ....[15]....
        /*0068*/ 	.word	0xffffffff


	//   ....[16]....
        /*006c*/ 	.word	0xffffffff


	//   ....[17]....
        /*0070*/ 	.word	0xffffffff


	//   ....[18]....
        /*0074*/ 	.word	0xffffffff


	//   ....[19]....
        /*0078*/ 	.word	0xffffffff


	//   ....[20]....
        /*007c*/ 	.word	0xffffffff


	//   ....[21]....
        /*0080*/ 	.word	0xffffffff


	//   ....[22]....
        /*0084*/ 	.word	0xffffffff


	//   ....[23]....
        /*0088*/ 	.word	0xffffffff


	//   ....[24]....
        /*008c*/ 	.word	0xffffffff


	//   ....[25]....
        /*0090*/ 	.word	0xffffffff


	//   ....[26]....
        /*0094*/ 	.word	0xffffffff


	//   ....[27]....
        /*0098*/ 	.word	0xffffffff


	//   ....[28]....
        /*009c*/ 	.word	0xffffffff


	//   ....[29]....
        /*00a0*/ 	.word	0xffffffff


	//   ....[30]....
        /*00a4*/ 	.word	0xffffffff


	//   ....[31]....
        /*00a8*/ 	.word	0xffffffff


	//   ....[32]....
        /*00ac*/ 	.word	0xffffffff


	//   ....[33]....
        /*00b0*/ 	.word	0xffffffff


	//   ....[34]....
        /*00b4*/ 	.word	0xffffffff


	//   ....[35]....
        /*00b8*/ 	.word	0xffffffff


	//   ....[36]....
        /*00bc*/ 	.word	0xffffffff


	//   ....[37]....
        /*00c0*/ 	.word	0xffffffff


	//   ....[38]....
        /*00c4*/ 	.word	0xffffffff


	//   ....[39]....
        /*00c8*/ 	.word	0xffffffff


	//   ....[40]....
        /*00cc*/ 	.word	0xffffffff


	//   ....[41]....
        /*00d0*/ 	.word	0xffffffff


	//   ....[42]....
        /*00d4*/ 	.word	0xffffffff


	//   ....[43]....
        /*00d8*/ 	.word	0xffffffff


	//   ....[44]....
        /*00dc*/ 	.word	0xffffffff


	//   ....[45]....
        /*00e0*/ 	.word	0xffffffff


	//   ....[46]....
        /*00e4*/ 	.word	0xffffffff


	//   ....[47]....
        /*00e8*/ 	.word	0xffffffff


	//   ....[48]....
        /*00ec*/ 	.word	0xffffffff


	//   ....[49]....
        /*00f0*/ 	.word	0xffffffff


	//   ....[50]....
        /*00f4*/ 	.word	0xffffffff


	//   ....[51]....
        /*00f8*/ 	.word	0xffffffff


	//   ....[52]....
        /*00fc*/ 	.word	0xffffffff


	//   ....[53]....
        /*0100*/ 	.word	0xffffffff


	//   ....[54]....
        /*0104*/ 	.word	0xffffffff


	//   ....[55]....
        /*0108*/ 	.word	0xffffffff


	//   ....[56]....
        /*010c*/ 	.word	0xffffffff


	//   ....[57]....
        /*0110*/ 	.word	0xffffffff


	//   ....[58]....
        /*0114*/ 	.word	0xffffffff


	//----- nvinfo : EIATTR_COOP_GROUP_INSTR_OFFSETS
	.align		4
.L_2779:
        /*0118*/ 	.byte	0x04, 0x28
        /*011a*/ 	.short	(.L_2781 - .L_2780)


	//   ....[0]....
.L_2780:
        /*011c*/ 	.word	0x00000da0


	//   ....[1]....
        /*0120*/ 	.word	0x00000e30


	//   ....[2]....
        /*0124*/ 	.word	0x00000fe0


	//   ....[3]....
        /*0128*/ 	.word	0x00003530


	//   ....[4]....
        /*012c*/ 	.word	0x00003df0


	//   ....[5]....
        /*0130*/ 	.word	0x00004700


	//   ....[6]....
        /*0134*/ 	.word	0x000049e0


	//   ....[7]....
        /*0138*/ 	.word	0x00005080


	//   ....[8]....
        /*013c*/ 	.word	0x00005c10


	//   ....[9]....
        /*0140*/ 	.word	0x00005c40


	//   ....[10]....
        /*0144*/ 	.word	0x00005d50


	//   ....[11]....
        /*0148*/ 	.word	0x00005d70


	//   ....[12]....
        /*014c*/ 	.word	0x00005d90


	//   ....[13]....
        /*0150*/ 	.word	0x00005dd0


	//   ....[14]....
        /*0154*/ 	.word	0x00005e30


	//   ....[15]....
        /*0158*/ 	.word	0x00005e50


	//   ....[16]....
        /*015c*/ 	.word	0x00005e60


	//   ....[17]....
        /*0160*/ 	.word	0x00005e90


	//   ....[18]....
        /*0164*/ 	.word	0x00005f00


	//   ....[19]....
        /*0168*/ 	.word	0x00005f30


	//   ....[20]....
        /*016c*/ 	.word	0x00005f40


	//   ....[21]....
        /*0170*/ 	.word	0x00005f70


	//   ....[22]....
        /*0174*/ 	.word	0x00005ff0


	//   ....[23]....
        /*0178*/ 	.word	0x00006020


	//   ....[24]....
        /*017c*/ 	.word	0x00006040


	//   ....[25]....
        /*0180*/ 	.word	0x00006050


	//   ....[26]....
        /*0184*/ 	.word	0x000060b0


	//   ....[27]....
        /*0188*/ 	.word	0x000060f0


	//   ....[28]....
        /*018c*/ 	.word	0x00006100


	//   ....[29]....
        /*0190*/ 	.word	0x00006110


	//   ....[30]....
        /*0194*/ 	.word	0x00006120


	//   ....[31]....
        /*0198*/ 	.word	0x00006150


	//   ....[32]....
        /*019c*/ 	.word	0x000061a0


	//   ....[33]....
        /*01a0*/ 	.word	0x00006230


	//   ....[34]....
        /*01a4*/ 	.word	0x00006250


	//   ....[35]....
        /*01a8*/ 	.word	0x000062c0


	//   ....[36]....
        /*01ac*/ 	.word	0x00007060


	//   ....[37]....
        /*01b0*/ 	.word	0x000070a0


	//   ....[38]....
        /*01b4*/ 	.word	0x00007230


	//   ....[39]....
        /*01b8*/ 	.word	0x00007270


	//   ....[40]....
        /*01bc*/ 	.word	0x00007400


	//   ....[41]....
        /*01c0*/ 	.word	0x00007440


	//   ....[42]....
        /*01c4*/ 	.word	0x000075d0


	//   ....[43]....
        /*01c8*/ 	.word	0x00007610


	//   ....[44]....
        /*01cc*/ 	.word	0x00007770


	//   ....[45]....
        /*01d0*/ 	.word	0x000077a0


	//   ....[46]....
        /*01d4*/ 	.word	0x000079f0


	//   ....[47]....
        /*01d8*/ 	.word	0x00008250


	//   ....[48]....
        /*01dc*/ 	.word	0x00008620


	//   ....[49]....
        /*01e0*/ 	.word	0x000087e0


	//   ....[50]....
        /*01e4*/ 	.word	0x00008820


	//   ....[51]....
        /*01e8*/ 	.word	0x00008880


	//   ....[52]....
        /*01ec*/ 	.word	0x000088b0


	//   ....[53]....
        /*01f0*/ 	.word	0x000088d0


	//   ....[54]....
        /*01f4*/ 	.word	0x000089a0


	//   ....[55]....
        /*01f8*/ 	.word	0x000089d0


	//   ....[56]....
        /*01fc*/ 	.word	0x00008a30


	//   ....[57]....
        /*0200*/ 	.word	0x00008a60


	//   ....[58]....
        /*0204*/ 	.word	0x00008a80


	//----- nvinfo : EIATTR_VRC_CTA_INIT_COUNT
	.align		4
.L_2781:
        /*0208*/ 	.byte	0x02, 0x4a
	.zero		1
	.zero		1


	//----- nvinfo : EIATTR_EXIT_INSTR_OFFSETS
	.align		4
        /*020c*/ 	.byte	0x04, 0x1c
        /*020e*/ 	.short	(.L_2783 - .L_2782)


	//   ....[0]....
.L_2782:
        /*0210*/ 	.word	0x00008b20


	//   ....[1]....
        /*0214*/ 	.word	0x00008d90


	//----- nvinfo : EIATTR_MAX_THREADS
	.align		4
.L_2783:
        /*0218*/ 	.byte	0x04, 0x05
        /*021a*/ 	.short	(.L_2785 - .L_2784)
.L_2784:
        /*021c*/ 	.word	0x00000020
        /*0220*/ 	.word	0x00000001
        /*0224*/ 	.word	0x00000001


	//----- nvinfo : EIATTR_CRS_STACK_SIZE
	.align		4
.L_2785:
        /*0228*/ 	.byte	0x04, 0x1e
        /*022a*/ 	.short	(.L_2787 - .L_2786)
.L_2786:
        /*022c*/ 	.word	0x00000000


	//----- nvinfo : EIATTR_CBANK_PARAM_SIZE
	.align		4
.L_2787:
        /*0230*/ 	.byte	0x03, 0x19
        /*0232*/ 	.short	0x01f0


	//----- nvinfo : EIATTR_PARAM_CBANK
	.align		4
        /*0234*/ 	.byte	0x04, 0x0a
        /*0236*/ 	.short	(.L_2789 - .L_2788)
	.align		4
.L_2788:
        /*0238*/ 	.word	index@(.nv.constant0._Z25selective_scan_bwd_kernelI32Selective_Scan_bwd_kernel_traitsILi32ELi16ELb1ELb1ELb0ELb1ELb1EN3c108BFloat16EfEEv12SSMParamsBwd)
        /*023c*/ 	.short	0x0380
        /*023e*/ 	.short	0x01f0


	//----- nvinfo : EIATTR_SW_WAR
	.align		4
.L_2789:
        /*0240*/ 	.byte	0x04, 0x36
        /*0242*/ 	.short	(.L_2791 - .L_2790)
.L_2790:
        /*0244*/ 	.word	0x00000008
.L_2791:


//--------------------- .nv.info._Z25selective_scan_bwd_kernelI32Selective_Scan_bwd_kernel_traitsILi32ELi16ELb1ELb1ELb1ELb0ELb0EN3c108BFloat16EfEEv12SSMParamsBwd --------------------------
	.section	.nv.info._Z25selective_scan_bwd_kernelI32Selective_Scan_bwd_kernel_traitsILi32ELi16ELb1ELb1ELb1ELb0ELb0EN3c108BFloat16EfEEv12SSMParamsBwd,"",@"SHT_CUDA_INFO"
	.sectionflags	@""
	.align	4


	//----- nvinfo : EIATTR_CUDA_API_VERSION
	.align		4
        /*0000*/ 	.byte	0x04, 0x37
        /*0002*/ 	.short	(.L_2793 - .L_2792)
.L_2792:
        /*0004*/ 	.word	0x00000082


	//----- nvinfo : EIATTR_KPARAM_INFO
	.align		4
.L_2793:
        /*0008*/ 	.byte	0x04, 0x17
        /*000a*/ 	.short	(.L_2795 - .L_2794)
.L_2794:
        /*000c*/ 	.word	0x00000000
        /*0010*/ 	.short	0x0000
        /*0012*/ 	.short	0x0000
        /*0014*/ 	.byte	0x00, 0xf0, 0xc1, 0x07


	//----- nvinfo : EIATTR_SPARSE_MMA_MASK
	.align		4
.L_2795:
        /*0018*/ 	.byte	0x03, 0x50
        /*001a*/ 	.short	0x0000


	//----- nvinfo : EIATTR_MAXREG_COUNT
	.align		4
        /*001c*/ 	.byte	0x03, 0x1b
        /*001e*/ 	.short	0x00ff


	//----- nvinfo : EIATTR_NUM_BARRIERS
	.align		4
        /*0020*/ 	.byte	0x02, 0x4c
        /*0022*/ 	.byte	0x01
	.zero		1


	//----- nvinfo : EIATTR_MERCURY_ISA_VERSION
	.align		4
        /*0024*/ 	.byte	0x03, 0x5f
        /*0026*/ 	.short	0x0101


	//----- nvinfo : EIATTR_COOP_GROUP_MASK_REGIDS
	.align		4
        /*0028*/ 	.byte	0x04, 0x29
        /*002a*/ 	.short	(.L_2797 - .L_2796)


	//   ....[0]....
.L_2796:
        /*002c*/ 	.word	0xffffffff


	//   ....[1]....
        /*0030*/ 	.word	0xffffffff


	//   ....[2]....
        /*0034*/ 	.word	0xffffffff


	//   ....[3]....
        /*0038*/ 	.word	0xffffffff


	//   ....[4]....
        /*003c*/ 	.word	0xffffffff


	//   ....[5]....
        /*0040*/ 	.word	0xffffffff


	//   ....[6]....
        /*0044*/ 	.word	0xffffffff


	//   ....[7]....
        /*0048*/ 	.word	0xffffffff


	//   ....[8]....
        /*004c*/ 	.word	0xffffffff


	//   ....[9]....
        /*0050*/ 	.word	0xffffffff


	//   ....[10]....
        /*0054*/ 	.word	0xffffffff


	//   ....[11]....
        /*0058*/ 	.word	0xffffffff


	//   ....[12]....
        /*005c*/ 	.word	0xffffffff


	//   ....[13]....
        /*0060*/ 	.word	0xffffffff


	//   ....[14]....
        /*0064*/ 	.word	0xffffffff


	//   ....[15]....
        /*0068*/ 	.word	0xffffffff


	//   ....[16]....
        /*006c*/ 	.word	0xffffffff


	//   ....[17]....
        /*0070*/ 	.word	0xffffffff


	//   ....[18]....
        /*0074*/ 	.word	0xffffffff


	//   ....[19]....
        /*0078*/ 	.word	0xffffffff


	//   ....[20]....
        /*007c*/ 	.word	0xffffffff


	//   ....[21]....
        /*0080*/ 	.word	0xffffffff


	//   ....[22]....
        /*0084*/ 	.word	0xffffffff


	//   ....[23]....
        /*0088*/ 	.word	0xffffffff


	//   ....[24]....
        /*008c*/ 	.word	0xffffffff


	//   ....[25]....
        /*0090*/ 	.word	0xffffffff


	//   ....[26]....
        /*0094*/ 	.word	0xffffffff


	//   ....[27]....
        /*0098*/ 	.word	0xffffffff


	//   ....[28]....
        /*009c*/ 	.word	0xffffffff


	//   ....[29]....
        /*00a0*/ 	.word	0xffffffff


	//   ....[30]....
        /*00a4*/ 	.word	0xffffffff


	//   ....[31]....
        /*00a8*/ 	.word	0xffffffff


	//   ....[32]....
        /*00ac*/ 	.word	0xffffffff


	//   ....[33]....
        /*00b0*/ 	.word	0xffffffff


	//   ....[34]....
        /*00b4*/ 	.word	0xffffffff


	//   ....[35]....
        /*00b8*/ 	.word	0xffffffff


	//   ....[36]....
        /*00bc*/ 	.word	0xffffffff


	//   ....[37]....
        /*00c0*/ 	.word	0xffffffff


	//   ....[38]....
        /*00c4*/ 	.word	0xffffffff


	//   ....[39]....
        /*00c8*/ 	.word	0xffffffff


	//   ....[40]....
        /*00cc*/ 	.word	0xffffffff


	//   ....[41]....
        /*00d0*/ 	.word	0xffffffff


	//   ....[42]....
        /*00d4*/ 	.word	0xffffffff


	//   ....[43]....
        /*00d8*/ 	.word	0xffffffff


	//   ....[44]....
        /*00dc*/ 	.word	0xffffffff


	//   ....[45]....
        /*00e0*/ 	.word	0xffffffff


	//   ....[46]....
        /*00e4*/ 	.word	0xffffffff


	//   ....[47]....
        /*00e8*/ 	.word	0xffffffff


	//   ....[48]....
        /*00ec*/ 	.word	0xffffffff


	//   ....[49]....
        /*00f0*/ 	.word	0xffffffff


	//----- nvinfo : EIATTR_COOP_GROUP_INSTR_OFFSETS
	.align		4
.L_2797:
        /*00f4*/ 	.byte	0x04, 0x28
        /*00f6*/ 	.short	(.L_2799 - .L_2798)


	//   ....[0]....
.L_2798:
        /*00f8*/ 	.word	0x00000e50


	//   ....[1]....
        /*00fc*/ 	.word	0x00000ed0


	//   ....[2]....
        /*0100*/ 	.word	0x00001170


	//   ....[3]....
        /*0104*/ 	.word	0x00001ab0


	//   ....[4]....
        /*0108*/ 	.word	0x00001eb0


	//   ....[5]....
        /*010c*/ 	.word	0x000027e0


	//   ....[6]....
        /*0110*/ 	.word	0x00002810


	//   ....[7]....
        /*0114*/ 	.word	0x00002950


	//   ....[8]....
        /*0118*/ 	.word	0x00002980


	//   ....[9]....
        /*011c*/ 	.word	0x000029a0


	//   ....[10]....
        /*0120*/ 	.word	0x00002a10


	//   ....[11]....
        /*0124*/ 	.word	0x00002a40


	//   ....[12]....
        /*0128*/ 	.word	0x00002a60


	//   ....[13]....
        /*012c*/ 	.word	0x00002a80


	//   ....[14]....
        /*0130*/ 	.word	0x00002aa0


	//   ....[15]....
        /*0134*/ 	.word	0x00002ae0


	//   ....[16]....
        /*0138*/ 	.word	0x00002b30


	//   ....[17]....
        /*013c*/ 	.word	0x00002b60


	//   ....[18]....
        /*0140*/ 	.word	0x00002b80


	//   ....[19]....
        /*0144*/ 	.word	0x00002bc0


	//   ....[20]....
        /*0148*/ 	.word	0x00002c20


	//   ....[21]....
        /*014c*/ 	.word	0x00002c50


	//   ....[22]....
        /*0150*/ 	.word	0x00002c80


	//   ....[23]....
        /*0154*/ 	.word	0x00002ca0


	//   ....[24]....
        /*0158*/ 	.word	0x00002cd0


	//   ....[25]....
        /*015c*/ 	.word	0x00002ce0


	//   ....[26]....
        /*0160*/ 	.word	0x00002d20


	//   ....[27]....
        /*0164*/ 	.word	0x00002d30


	//   ....[28]....
        /*0168*/ 	.word	0x00002d40


	//   ....[29]....
        /*016c*/ 	.word	0x00002d50


	//   ....[30]....
        /*0170*/ 	.word	0x00002e10


	//   ....[31]....
        /*0174*/ 	.word	0x00002e50


	//   ....[32]....
        /*0178*/ 	.word	0x00002ed0


	//   ....[33]....
        /*017c*/ 	.word	0x00003fd0


	//   ....[34]....
        /*0180*/ 	.word	0x000041a0


	//   ....[35]....
        /*0184*/ 	.word	0x00004370


	//   ....[36]....
        /*0188*/ 	.word	0x00004540


	//   ....[37]....
        /*018c*/ 	.word	0x00004680


	//   ....[38]....
        /*0190*/ 	.word	0x000048b0


	//   ....[39]....
        /*0194*/ 	.word	0x00004c40


	//   ....[40]....
        /*0198*/ 	.word	0x00004d40


	//   ....[41]....
        /*019c*/ 	.word	0x00004d90


	//   ....[42]....
        /*01a0*/ 	.word	0x00004de0


	//   ....[43]....
        /*01a4*/ 	.word	0x00004e10


	//   ....[44]....
        /*01a8*/ 	.word	0x00004e30


	//   ....[45]....
        /*01ac*/ 	.word	0x00004f00


	//   ....[46]....
        /*01b0*/ 	.word	0x00004f40


	//   ....[47]....
        /*01b4*/ 	.word	0x00004f90


	//   ....[48]....
        /*01b8*/ 	.word	0x00004fc0


	//   ....[49]....
        /*01bc*/ 	.word	0x00004fe0


	//----- nvinfo : EIATTR_VRC_CTA_INIT_COUNT
	.align		4
.L_2799:
        /*01c0*/ 	.byte	0x02, 0x4a
	.zero		1
	.zero		1


	//----- nvinfo : EIATTR_EXIT_INSTR_OFFSETS
	.align		4
        /*01c4*/ 	.byte	0x04, 0x1c
        /*01c6*/ 	.short	(.L_2801 - .L_2800)


	//   ....[0]....
.L_2800:
        /*01c8*/ 	.word	0x00005080


	//   ....[1]....
        /*01cc*/ 	.word	0x000051e0


	//----- nvinfo : EIATTR_MAX_THREADS
	.align		4
.L_2801:
        /*01d0*/ 	.byte	0x04, 0x05
        /*01d2*/ 	.short	(.L_2803 - .L_2802)
.L_2802:
        /*01d4*/ 	.word	0x00000020
        /*01d8*/ 	.word	0x00000001
        /*01dc*/ 	.word	0x00000001


	//----- nvinfo : EIATTR_CRS_STACK_SIZE
	.align		4
.L_2803:
        /*01e0*/ 	.byte	0x04, 0x1e
        /*01e2*/ 	.short	(.L_2805 - .L_2804)
.L_2804:
        /*01e4*/ 	.word	0x00000000


	//----- nvinfo : EIATTR_CBANK_PARAM_SIZE
	.align		4
.L_2805:
        /*01e8*/ 	.byte	0x03, 0x19
        /*01ea*/ 	.short	0x01f0


	//----- nvinfo : EIATTR_PARAM_CBANK
	.align		4
        /*01ec*/ 	.byte	0x04, 0x0a
        /*01ee*/ 	.short	(.L_2807 - .L_2806)
	.align		4
.L_2806:
        /*01f0*/ 	.word	index@(.nv.constant0._Z25selective_scan_bwd_kernelI32Selective_Scan_bwd_kernel_traitsILi32ELi16ELb1ELb1ELb1ELb0ELb0EN3c108BFloat16EfEEv12SSMParamsBwd)
        /*01f4*/ 	.short	0x0380
        /*01f6*/ 	.short	0x01f0


	//----- nvinfo : EIATTR_SW_WAR
	.align		4
.L_2807:
        /*01f8*/ 	.byte	0x04, 0x36
        /*01fa*/ 	.short	(.L_2809 - .L_2808)
.L_2808:
        /*01fc*/ 	.word	0x00000008
.L_2809:


//--------------------- .nv.info._Z25selective_scan_bwd_kernelI32Selective_Scan_bwd_kernel_traitsILi32ELi16ELb1ELb1ELb1ELb0ELb1EN3c108BFloat16EfEEv12SSMParamsBwd --------------------------
	.section	.nv.info._Z25selective_scan_bwd_kernelI32Selective_Scan_bwd_kernel_traitsILi32ELi16ELb1ELb1ELb1ELb0ELb1EN3c108BFloat16EfEEv12SSMParamsBwd,"",@"SHT_CUDA_INFO"
	.sectionflags	@""
	.align	4


	//----- nvinfo : EIATTR_CUDA_API_VERSION
	.align		4
        /*0000*/ 	.byte	0x04, 0x37
        /*0002*/ 	.short	(.L_2811 - .L_2810)
.L_2810:
        /*0004*/ 	.word	0x00000082


	//----- nvinfo : EIATTR_KPARAM_INFO
	.align		4
.L_2811:
        /*0008*/ 	.byte	0x04, 0x17
        /*000a*/ 	.short	(.L_2813 - .L_2812)
.L_2812:
        /*000c*/ 	.word	0x00000000
        /*0010*/ 	.short	0x0000
        /*0012*/ 	.short	0x0000
        /*0014*/ 	.byte	0x00, 0xf0, 0xc1, 0x07


	//----- nvinfo : EIATTR_SPARSE_MMA_MASK
	.align		4
.L_2813:
        /*0018*/ 	.byte	0x03, 0x50
        /*001a*/ 	.short	0x0000


	//----- nvinfo : EIATTR_MAXREG_COUNT
	.align		4
        /*001c*/ 	.byte	0x03, 0x1b
        /*001e*/ 	.short	0x00ff


	//----- nvinfo : EIATTR_NUM_BARRIERS
	.align		4
        /*0020*/ 	.byte	0x02, 0x4c
        /*0022*/ 	.byte	0x01
	.zero		1


	//----- nvinfo : EIATTR_MERCURY_ISA_VERSION
	.align		4
        /*0024*/ 	.byte	0x03, 0x5f
        /*0026*/ 	.short	0x0101


	//----- nvinfo : EIATTR_COOP_GROUP_MASK_REGIDS
	.align		4
        /*0028*/ 	.byte	0x04, 0x29
        /*002a*/ 	.short	(.L_2815 - .L_2814)


	//   ....[0]....
.L_2814:
        /*002c*/ 	.word	0xffffffff


	//   ....[1]....
        /*0030*/ 	.word	0xffffffff


	//   ....[2]....
        /*0034*/ 	.word	0xffffffff


	//   ....[3]....
        /*0038*/ 	.word	0xffffffff


	//   ....[4]....
        /*003c*/ 	.word	0xffffffff


	//   ....[5]....
        /*0040*/ 	.word	0xffffffff


	//   ....[6]....
        /*0044*/ 	.word	0xffffffff


	//   ....[7]....
        /*0048*/ 	.word	0xffffffff


	//   ....[8]....
        /*004c*/ 	.word	0xffffffff


	//   ....[9]....
        /*0050*/ 	.word	0xffffffff


	//   ....[10]....
        /*0054*/ 	.word	0xffffffff


	//   ....[11]....
        /*0058*/ 	.word	0xffffffff


	//   ....[12]....
        /*005c*/ 	.word	0xffffffff


	//   ....[13]....
        /*0060*/ 	.word	0xffffffff


	//   ....[14]....
        /*0064*/ 	.word	0xffffffff


	//   ....[15]....
        /*0068*/ 	.word	0xffffffff


	//   ....[16]....
        /*006c*/ 	.word	0xffffffff


	//   ....[17]....
        /*0070*/ 	.word	0xffffffff


	//   ....[18]....
        /*0074*/ 	.word	0xffffffff


	//   ....[19]....
        /*0078*/ 	.word	0xffffffff


	//   ....[20]....
        /*007c*/ 	.word	0xffffffff


	//   ....[21]....
        /*0080*/ 	.word	0xffffffff


	//   ....[22]....
        /*0084*/ 	.word	0xffffffff


	//   ....[23]....
        /*0088*/ 	.word	0xffffffff


	//   ....[24]....
        /*008c*/ 	.word	0xffffffff


	//   ....[25]....
        /*0090*/ 	.word	0xffffffff


	//   ....[26]....
        /*0094*/ 	.word	0xffffffff


	//   ....[27]....
        /*0098*/ 	.word	0xffffffff


	//   ....[28]....
        /*009c*/ 	.word	0xffffffff


	//   ....[29]....
        /*00a0*/ 	.word	0xffffffff


	//   ....[30]....
        /*00a4*/ 	.word	0xffffffff


	//   ....[31]....
        /*00a8*/ 	.word	0xffffffff


	//   ....[32]....
        /*00ac*/ 	.word	0xffffffff


	//   ....[33]....
        /*00b0*/ 	.word	0xffffffff


	//   ....[34]....
        /*00b4*/ 	.word	0xffffffff


	//   ....[35]....
        /*00b8*/ 	.word	0xffffffff


	//   ....[36]....
        /*00bc*/ 	.word	0xffffffff


	//   ....[37]....
        /*00c0*/ 	.word	0xffffffff


	//   ....[38]....
        /*00c4*/ 	.word	0xffffffff


	//   ....[39]....
        /*00c8*/ 	.word	0xffffffff


	//   ....[40]....
        /*00cc*/ 	.word	0xffffffff


	//   ....[41]....
        /*00d0*/ 	.word	0xffffffff


	//   ....[42]....
        /*00d4*/ 	.word	0xffffffff


	//   ....[43]....
        /*00d8*/ 	.word	0xffffffff


	//   ....[44]....
        /*00dc*/ 	.word	0xffffffff


	//   ....[45]....
        /*00e0*/ 	.word	0xffffffff


	//   ....[46]....
        /*00e4*/ 	.word	0xffffffff


	//   ....[47]....
        /*00e8*/ 	.word	0xffffffff


	//   ....[48]....
        /*00ec*/ 	.word	0xffffffff


	//   ....[49]....
        /*00f0*/ 	.word	0xffffffff


	//   ....[50]....
        /*00f4*/ 	.word	0xffffffff


	//   ....[51]....
        /*00f8*/ 	.word	0xffffffff


	//   ....[52]....
        /*00fc*/ 	.word	0xffffffff


	//   ....[53]....
        /*0100*/ 	.word	0xffffffff


	//----- nvinfo : EIATTR_COOP_GROUP_INSTR_OFFSETS
	.align		4
.L_2815:
        /*0104*/ 	.byte	0x04, 0x28
        /*0106*/ 	.short	(.L_2817 - .L_2816)


	//   ....[0]....
.L_2816:
        /*0108*/ 	.word	0x00000e80


	//   ....[1]....
        /*010c*/ 	.word	0x00000f10


	//   ....[2]....
        /*0110*/ 	.word	0x00001070


	//   ....[3]....
        /*0114*/ 	.word	0x000011d0


	//   ....[4]....
        /*0118*/ 	.word	0x00001a50


	//   ....[5]....
        /*011c*/ 	.word	0x000024f0


	//   ....[6]....
        /*0120*/ 	.word	0x00002790


	//   ....[7]....
        /*0124*/ 	.word	0x00003070


	//   ....[8]....
        /*0128*/ 	.word	0x000034e0


	//   ....[9]....
        /*012c*/ 	.word	0x00003de0


	//   ....[10]....
        /*0130*/ 	.word	0x00003e10


	//   ....[11]....
        /*0134*/ 	.word	0x00003f50


	//   ....[12]....
        /*0138*/ 	.word	0x00003f80


	//   ....[13]....
        /*013c*/ 	.word	0x00003fa0


	//   ....[14]....
        /*0140*/ 	.word	0x00004000


	//   ....[15]....
        /*0144*/ 	.word	0x00004020


	//   ....[16]....
        /*0148*/ 	.word	0x00004060


	//   ....[17]....
        /*014c*/ 	.word	0x00004080


	//   ....[18]....
        /*0150*/ 	.word	0x000040c0


	//   ....[19]....
        /*0154*/ 	.word	0x000040e0


	//   ....[20]....
        /*0158*/ 	.word	0x00004130


	//   ....[21]....
        /*015c*/ 	.word	0x00004160


	//   ....[22]....
        /*0160*/ 	.word	0x000041b0


	//   ....[23]....
        /*0164*/ 	.word	0x000041c0


	//   ....[24]....
        /*0168*/ 	.word	0x00004220


	//   ....[25]....
        /*016c*/ 	.word	0x00004250


	//   ....[26]....
        /*0170*/ 	.word	0x00004280


	//   ....[27]....
        /*0174*/ 	.word	0x00004290


	//   ....[28]....
        /*0178*/ 	.word	0x000042d0


	//   ....[29]....
        /*017c*/ 	.word	0x000042f0


	//   ....[30]....
        /*0180*/ 	.word	0x00004320


	//   ....[31]....
        /*0184*/ 	.word	0x00004330


	//   ....[32]....
        /*0188*/ 	.word	0x00004340


	//   ....[33]....
        /*018c*/ 	.word	0x000043f0


	//   ....[34]....
        /*0190*/ 	.word	0x00004410


	//   ....[35]....
        /*0194*/ 	.word	0x00004430


	//   ....[36]....
        /*0198*/ 	.word	0x00004470


	//   ....[37]....
        /*019c*/ 	.word	0x000055d0


	//   ....[38]....
        /*01a0*/ 	.word	0x000057a0


	//   ....[39]....
        /*01a4*/ 	.word	0x00005970


	//   ....[40]....
        /*01a8*/ 	.word	0x00005b30


	//   ....[41]....
        /*01ac*/ 	.word	0x00005c80


	//   ....[42]....
        /*01b0*/ 	.word	0x00005f20


	//   ....[43]....
        /*01b4*/ 	.word	0x00006240


	//   ....[44]....
        /*01b8*/ 	.word	0x00006340


	//   ....[45]....
        /*01bc*/ 	.word	0x00006390


	//   ....[46]....
        /*01c0*/ 	.word	0x000063e0


	//   ....[47]....
        /*01c4*/ 	.word	0x00006410


	//   ....[48]....
        /*01c8*/ 	.word	0x00006430


	//   ....[49]....
        /*01cc*/ 	.word	0x00006550


	//   ....[50]....
        /*01d0*/ 	.word	0x00006590


	//   ....[51]....
        /*01d4*/ 	.word	0x000065e0


	//   ....[52]....
        /*01d8*/ 	.word	0x00006610


	//   ....[53]....
        /*01dc*/ 	.word	0x00006630


	//----- nvinfo : EIATTR_VRC_CTA_INIT_COUNT
	.align		4
.L_2817:
        /*01e0*/ 	.byte	0x02, 0x4a
	.zero		1
	.zero		1


	//----- nvinfo : EIATTR_EXIT_INSTR_OFFSETS
	.align		4
        /*01e4*/ 	.byte	0x04, 0x1c
        /*01e6*/ 	.short	(.L_2819 - .L_2818)


	//   ....[0]....
.L_2818:
        /*01e8*/ 	.word	0x000066f0


	//   ....[1]....
        /*01ec*/ 	.word	0x00006880


	//----- nvinfo : EIATTR_MAX_THREADS
	.align		4
.L_2819:
        /*01f0*/ 	.byte	0x04, 0x05
        /*01f2*/ 	.short	(.L_2821 - .L_2820)
.L_2820:
        /*01f4*/ 	.word	0x00000020
        /*01f8*/ 	.word	0x00000001
        /*01fc*/ 	.word	0x00000001


	//----- nvinfo : EIATTR_CRS_STACK_SIZE
	.align		4
.L_2821:
        /*0200*/ 	.byte	0x04, 0x1e
        /*0202*/ 	.short	(.L_2823 - .L_2822)
.L_2822:
        /*0204*/ 	.word	0x00000000


	//----- nvinfo : EIATTR_CBANK_PARAM_SIZE
	.align		4
.L_2823:
        /*0208*/ 	.byte	0x03, 0x19
        /*020a*/ 	.short	0x01f0


	//----- nvinfo : EIATTR_PARAM_CBANK
	.align		4
        /*020c*/ 	.byte	0x04, 0x0a
        /*020e*/ 	.short	(.L_2825 - .L_2824)
	.align		4
.L_2824:
        /*0210*/ 	.word	index@(.nv.constant0._Z25selective_scan_bwd_kernelI32Selective_Scan_bwd_kernel_traitsILi32ELi16ELb1ELb1ELb1ELb0ELb1EN3c108BFloat16EfEEv12SSMParamsBwd)
        /*0214*/ 	.short	0x0380
        /*0216*/ 	.short	0x01f0


	//----- nvinfo : EIATTR_SW_WAR
	.align		4
.L_2825:
        /*0218*/ 	.byte	0x04, 0x36
        /*021a*/ 	.short	(.L_2827 - .L_2826)
.L_2826:
        /*021c*/ 	.word	0x00000008
.L_2827:


//--------------------- .nv.info._Z25selective_scan_bwd_kernelI32Selective_Scan_bwd_kernel_traitsILi32ELi16ELb1ELb1ELb1ELb1ELb0EN3c108BFloat16EfEEv12SSMParamsBwd --------------------------
	.section	.nv.info._Z25selective_scan_bwd_kernelI32Selective_Scan_bwd_kernel_traitsILi32ELi16ELb1ELb1ELb1ELb1ELb0EN3c108BFloat16EfEEv12SSMParamsBwd,"",@"SHT_CUDA_INFO"
	.sectionflags	@""
	.align	4


	//----- nvinfo : EIATTR_CUDA_API_VERSION
	.align		4
        /*0000*/ 	.byte	0x04, 0x37
        /*0002*/ 	.short	(.L_2829 - .L_2828)
.L_2828:
        /*0004*/ 	.word	0x00000082


	//----- nvinfo : EIATTR_KPARAM_INFO
	.align		4
.L_2829:
        /*0008*/ 	.byte	0x04, 0x17
        /*000a*/ 	.short	(.L_2831 - .L_2830)
.L_2830:
        /*000c*/ 	.word	0x00000000
        /*0010*/ 	.short	0x0000
        /*0012*/ 	.short	0x0000
        /*0014*/ 	.byte	0x00, 0xf0, 0xc1, 0x07


	//----- nvinfo : EIATTR_SPARSE_MMA_MASK
	.align		4
.L_2831:
        /*0018*/ 	.byte	0x03, 0x50
        /*001a*/ 	.short	0x0000


	//----- nvinfo : EIATTR_MAXREG_COUNT
	.align		4
        /*001c*/ 	.byte	0x03, 0x1b
        /*001e*/ 	.short	0x00ff


	//----- nvinfo : EIATTR_NUM_BARRIERS
	.align		4
        /*0020*/ 	.byte	0x02, 0x4c
        /*0022*/ 	.byte	0x01
	.zero		1


	//----- nvinfo : EIATTR_MERCURY_ISA_VERSION
	.align		4
        /*0024*/ 	.byte	0x03, 0x5f
        /*0026*/ 	.short	0x0101


	//----- nvinfo : EIATTR_COOP_GROUP_MASK_REGIDS
	.align		4
        /*0028*/ 	.byte	0x04, 0x29
        /*002a*/ 	.short	(.L_2833 - .L_2832)


	//   ....[0]....
.L_2832:
        /*002c*/ 	.word	0xffffffff


	//   ....[1]....
        /*0030*/ 	.word	0xffffffff


	//   ....[2]....
        /*0034*/ 	.word	0xffffffff


	//   ....[3]....
        /*0038*/ 	.word	0xffffffff


	//   ....[4]....
        /*003c*/ 	.word	0xffffffff


	//   ....[5]....
        /*0040*/ 	.word	0xffffffff


	//   ....[6]....
        /*0044*/ 	.word	0xffffffff


	//   ....[7]....
        /*0048*/ 	.word	0xffffffff


	//   ....[8]....
        /*004c*/ 	.word	0xffffffff


	//   ....[9]....
        /*0050*/ 	.word	0xffffffff


	//   ....[10]....
        /*0054*/ 	.word	0xffffffff


	//   ....[11]....
        /*0058*/ 	.word	0xffffffff


	//   ....[12]....
        /*005c*/ 	.word	0xffffffff


	//   ....[13]....
        /*0060*/ 	.word	0xffffffff


	//   ....[14]....
        /*0064*/ 	.word	0xffffffff


	//   ....[15]....
        /*0068*/ 	.word	0xffffffff


	//   ....[16]....
        /*006c*/ 	.word	0xffffffff


	//   ....[17]....
        /*0070*/ 	.word	0xffffffff


	//   ....[18]....
        /*0074*/ 	.word	0xffffffff


	//   ....[19]....
        /*0078*/ 	.word	0xffffffff


	//   ....[20]....
        /*007c*/ 	.word	0xffffffff


	//   ....[21]....
        /*0080*/ 	.word	0xffffffff


	//   ....[22]....
        /*0084*/ 	.word	0xffffffff


	//   ....[23]....
        /*0088*/ 	.word	0xffffffff


	//   ....[24]....
        /*008c*/ 	.word	0xffffffff


	//   ....[25]....
        /*0090*/ 	.word	0xffffffff


	//   ....[26]....
        /*0094*/ 	.word	0xffffffff


	//   ....[27]....
        /*0098*/ 	.word	0xffffffff


	//   ....[28]....
        /*009c*/ 	.word	0xffffffff


	//   ....[29]....
        /*00a0*/ 	.word	0xffffffff


	//   ....[30]....
        /*00a4*/ 	.word	0xffffffff


	//   ....[31]....
        /*00a8*/ 	.word	0xffffffff


	//   ....[32]....
        /*00ac*/ 	.word	0xffffffff


	//   ....[33]....
        /*00b0*/ 	.word	0xffffffff


	//   ....[34]....
        /*00b4*/ 	.word	0xffffffff


	//   ....[35]....
        /*00b8*/ 	.word	0xffffffff


	//   ....[36]....
        /*00bc*/ 	.word	0xffffffff


	//   ....[37]....
        /*00c0*/ 	.word	0xffffffff


	//   ....[38]....
        /*00c4*/ 	.word	0xffffffff


	//   ....[39]....
        /*00c8*/ 	.word	0xffffffff


	//   ....[40]....
        /*00cc*/ 	.word	0xffffffff


	//   ....[41]....
        /*00d0*/ 	.word	0xffffffff


	//   ....[42]....
        /*00d4*/ 	.word	0xffffffff


	//   ....[43]....
        /*00d8*/ 	.word	0xffffffff


	//   ....[44]....
        /*00dc*/ 	.word	0xffffffff


	//   ....[45]....
        /*00e0*/ 	.word	0xffffffff


	//   ....[46]....
        /*00e4*/ 	.word	0xffffffff


	//   ....[47]....
        /*00e8*/ 	.word	0xffffffff


	//   ....[48]....
        /*00ec*/ 	.word	0xffffffff


	//   ....[49]....
        /*00f0*/ 	.word	0xffffffff


	//   ....[50]....
        /*00f4*/ 	.word	0xffffffff


	//----- nvinfo : EIATTR_COOP_GROUP_INSTR_OFFSETS
	.align		4
.L_2833:
        /*00f8*/ 	.byte	0x04, 0x28
        /*00fa*/ 	.short	(.L_2835 - .L_2834)


	//   ....[0]....
.L_2834:
        /*00fc*/ 	.word	0x00000e20


	//   ....[1]....
        /*0100*/ 	.word	0x00000eb0


	//   ....[2]....
        /*0104*/ 	.word	0x000011f0


	//   ....[3]....
        /*0108*/ 	.word	0x00003cf0


	//   ....[4]....
        /*010c*/ 	.word	0x00004180


	//   ....[5]....
        /*0110*/ 	.word	0x00004a30


	//   ....[6]....
        /*0114*/ 	.word	0x00004a60


	//   ....[7]....
        /*0118*/ 	.word	0x00004ba0


	//   ....[8]....
        /*011c*/ 	.word	0x00004bd0


	//   ....[9]....
        /*0120*/ 	.word	0x00004bf0


	//   ....[10]....
        /*0124*/ 	.word	0x00004c50


	//   ....[11]....
        /*0128*/ 	.word	0x00004c70


	//   ....[12]....
        /*012c*/ 	.word	0x00004cb0


	//   ....[13]....
        /*0130*/ 	.word	0x00004cd0


	//   ....[14]....
        /*0134*/ 	.word	0x00004d10


	//   ....[15]....
        /*0138*/ 	.word	0x00004d30


	//   ....[16]....
        /*013c*/ 	.word	0x00004d80


	//   ....[17]....
        /*0140*/ 	.word	0x00004db0


	//   ....[18]....
        /*0144*/ 	.word	0x00004e00


	//   ....[19]....
        /*0148*/ 	.word	0x00004e30


	//   ....[20]....
        /*014c*/ 	.word	0x00004e70


	//   ....[21]....
        /*0150*/ 	.word	0x00004ea0


	//   ....[22]....
        /*0154*/ 	.word	0x00004ec0


	//   ....[23]....
        /*0158*/ 	.word	0x00004ef0


	//   ....[24]....
        /*015c*/ 	.word	0x00004f20


	//   ....[25]....
        /*0160*/ 	.word	0x00004f40


	//   ....[26]....
        /*0164*/ 	.word	0x00004f70


	//   ....[27]....
        /*0168*/ 	.word	0x00004f80


	//   ....[28]....
        /*016c*/ 	.word	0x00004f90


	//   ....[29]....
        /*0170*/ 	.word	0x00004fa0


	//   ....[30]....
        /*0174*/ 	.word	0x00005060


	//   ....[31]....
        /*0178*/ 	.word	0x00005080


	//   ....[32]....
        /*017c*/ 	.word	0x000050f0


	//   ....[33]....
        /*0180*/ 	.word	0x00006220


	//   ....[34]....
        /*0184*/ 	.word	0x000063f0


	//   ....[35]....
        /*0188*/ 	.word	0x000065c0


	//   ....[36]....
        /*018c*/ 	.word	0x00006790


	//   ....[37]....
        /*0190*/ 	.word	0x000068d0


	//   ....[38]....
        /*0194*/ 	.word	0x00006a80


	//   ....[39]....
        /*0198*/ 	.word	0x000072b0


	//   ....[40]....
        /*019c*/ 	.word	0x00007710


	//   ....[41]....
        /*01a0*/ 	.word	0x00007890


	//   ....[42]....
        /*01a4*/ 	.word	0x000078e0


	//   ....[43]....
        /*01a8*/ 	.word	0x00007930


	//   ....[44]....
        /*01ac*/ 	.word	0x00007960


	//   ....[45]....
        /*01b0*/ 	.word	0x00007980


	//   ....[46]....
        /*01b4*/ 	.word	0x00007a50


	//   ....[47]....
        /*01b8*/ 	.word	0x00007a90


	//   ....[48]....
        /*01bc*/ 	.word	0x00007ae0


	//   ....[49]....
        /*01c0*/ 	.word	0x00007b10


	//   ....[50]....
        /*01c4*/ 	.word	0x00007b30


	//----- nvinfo : EIATTR_VRC_CTA_INIT_COUNT
	.align		4
.L_2835:
        /*01c8*/ 	.byte	0x02, 0x4a
	.zero		1
	.zero		1


	//----- nvinfo : EIATTR_EXIT_INSTR_OFFSETS
	.align		4
        /*01cc*/ 	.byte	0x04, 0x1c
        /*01ce*/ 	.short	(.L_2837 - .L_2836)


	//   ....[0]....
.L_2836:
        /*01d0*/ 	.word	0x00007bd0


	//   ....[1]....
        /*01d4*/ 	.word	0x00007d30


	//----- nvinfo : EIATTR_MAX_THREADS
	.align		4
.L_2837:
        /*01d8*/ 	.byte	0x04, 0x05
        /*01da*/ 	.short	(.L_2839 - .L_2838)
.L_2838:
        /*01dc*/ 	.word	0x00000020
        /*01e0*/ 	.word	0x00000001
        /*01e4*/ 	.word	0x00000001


	//----- nvinfo : EIATTR_CRS_STACK_SIZE
	.align		4
.L_2839:
        /*01e8*/ 	.byte	0x04, 0x1e
        /*01ea*/ 	.short	(.L_2841 - .L_2840)
.L_2840:
        /*01ec*/ 	.word	0x00000000


	//----- nvinfo : EIATTR_CBANK_PARAM_SIZE
	.align		4
.L_2841:
        /*01f0*/ 	.byte	0x03, 0x19
        /*01f2*/ 	.short	0x01f0


	//----- nvinfo : EIATTR_PARAM_CBANK
	.align		4
        /*01f4*/ 	.byte	0x04, 0x0a
        /*01f6*/ 	.short	(.L_2843 - .L_2842)
	.align		4
.L_2842:
        /*01f8*/ 	.word	index@(.nv.constant0._Z25selective_scan_bwd_kernelI32Selective_Scan_bwd_kernel_traitsILi32ELi16ELb1ELb1ELb1ELb1ELb0EN3c108BFloat16EfEEv12SSMParamsBwd)
        /*01fc*/ 	.short	0x0380
        /*01fe*/ 	.short	0x01f0


	//----- nvinfo : EIATTR_SW_WAR
	.align		4
.L_2843:
        /*0200*/ 	.byte	0x04, 0x36
        /*0202*/ 	.short	(.L_2845 - .L_2844)
.L_2844:
        /*0204*/ 	.word	0x00000008
.L_2845:


//--------------------- .nv.info._Z25selective_scan_bwd_kernelI32Selective_Scan_bwd_kernel_traitsILi32ELi16ELb1ELb1ELb1ELb1ELb1EN3c108BFloat16EfEEv12SSMParamsBwd --------------------------
	.section	.nv.info._Z25selective_scan_bwd_kernelI32Selective_Scan_bwd_kernel_traitsILi32ELi16ELb1ELb1ELb1ELb1ELb1EN3c108BFloat16EfEEv12SSMParamsBwd,"",@"SHT_CUDA_INFO"
	.sectionflags	@""
	.align	4


	//----- nvinfo : EIATTR_CUDA_API_VERSION
	.align		4
        /*0000*/ 	.byte	0x04, 0x37
        /*0002*/ 	.short	(.L_2847 - .L_2846)
.L_2846:
        /*0004*/ 	.word	0x00000082


	//----- nvinfo : EIATTR_KPARAM_INFO
	.align		4
.L_2847:
        /*0008*/ 	.byte	0x04, 0x17
        /*000a*/ 	.short	(.L_2849 - .L_2848)
.L_2848:
        /*000c*/ 	.word	0x00000000
        /*0010*/ 	.short	0x0000
        /*0012*/ 	.short	0x0000
        /*0014*/ 	.byte	0x00, 0xf0, 0xc1, 0x07


	//----- nvinfo : EIATTR_SPARSE_MMA_MASK
	.align		4
.L_2849:
        /*0018*/ 	.byte	0x03, 0x50
        /*001a*/ 	.short	0x0000


	//----- nvinfo : EIATTR_MAXREG_COUNT
	.align		4
        /*001c*/ 	.byte	0x03, 0x1b
        /*001e*/ 	.short	0x00ff


	//----- nvinfo : EIATTR_NUM_BARRIERS
	.align		4
        /*0020*/ 	.byte	0x02, 0x4c
        /*0022*/ 	.byte	0x01
	.zero		1


	//----- nvinfo : EIATTR_MERCURY_ISA_VERSION
	.align		4
        /*0024*/ 	.byte	0x03, 0x5f
        /*0026*/ 	.short	0x0101


	//----- nvinfo : EIATTR_COOP_GROUP_MASK_REGIDS
	.align		4
        /*0028*/ 	.byte	0x04, 0x29
        /*002a*/ 	.short	(.L_2851 - .L_2850)


	//   ....[0]....
.L_2850:
        /*002c*/ 	.word	0xffffffff


	//   ....[1]....
        /*0030*/ 	.word	0xffffffff


	//   ....[2]....
        /*0034*/ 	.word	0xffffffff


	//   ....[3]....
        /*0038*/ 	.word	0xffffffff


	//   ....[4]....
        /*003c*/ 	.word	0xffffffff


	//   ....[5]....
        /*0040*/ 	.word	0xffffffff


	//   ....[6]....
        /*0044*/ 	.word	0xffffffff


	//   ....[7]....
        /*0048*/ 	.word	0xffffffff


	//   ....[8]....
        /*004c*/ 	.word	0xffffffff


	//   ....[9]....
        /*0050*/ 	.word	0xffffffff


	//   ....[10]....
        /*0054*/ 	.word	0xffffffff


	//   ....[11]....
        /*0058*/ 	.word	0xffffffff


	//   ....[12]....
        /*005c*/ 	.word	0xffffffff


	//   ....[13]....
        /*0060*/ 	.word	0xffffffff


	//   ....[14]....
        /*0064*/ 	.word	0xffffffff


	//   ....[15]....
        /*0068*/ 	.word	0xffffffff


	//   ....[16]....
        /*006c*/ 	.word	0xffffffff


	//   ....[17]....
        /*0070*/ 	.word	0xffffffff


	//   ....[18]....
        /*0074*/ 	.word	0xffffffff


	//   ....[19]....
        /*0078*/ 	.word	0xffffffff


	//   ....[20]....
        /*007c*/ 	.word	0xffffffff


	//   ....[21]....
        /*0080*/ 	.word	0xffffffff


	//   ....[22]....
        /*0084*/ 	.word	0xffffffff


	//   ....[23]....
        /*0088*/ 	.word	0xffffffff


	//   ....[24]....
        /*008c*/ 	.word	0xffffffff


	//   ....[25]....
        /*0090*/ 	.word	0xffffffff


	//   ....[26]....
        /*0094*/ 	.word	0xffffffff


	//   ....[27]....
        /*0098*/ 	.word	0xffffffff


	//   ....[28]....
        /*009c*/ 	.word	0xffffffff


	//   ....[29]....
        /*00a0*/ 	.word	0xffffffff


	//   ....[30]....
        /*00a4*/ 	.word	0xffffffff


	//   ....[31]....
        /*00a8*/ 	.word	0xffffffff


	//   ....[32]....
        /*00ac*/ 	.word	0xffffffff


	//   ....[33]....
        /*00b0*/ 	.word	0xffffffff


	//   ....[34]....
        /*00b4*/ 	.word	0xffffffff


	//   ....[35]....
        /*00b8*/ 	.word	0xffffffff


	//   ....[36]....
        /*00bc*/ 	.word	0xffffffff


	//   ....[37]....
        /*00c0*/ 	.word	0xffffffff


	//   ....[38]....
        /*00c4*/ 	.word	0xffffffff


	//   ....[39]....
        /*00c8*/ 	.word	0xffffffff


	//   ....[40]....
        /*00cc*/ 	.word	0xffffffff


	//   ....[41]....
        /*00d0*/ 	.word	0xffffffff


	//   ....[42]....
        /*00d4*/ 	.word	0xffffffff


	//   ....[43]....
        /*00d8*/ 	.word	0xffffffff


	//   ....[44]....
        /*00dc*/ 	.word	0xffffffff


	//   ....[45]....
        /*00e0*/ 	.word	0xffffffff


	//   ....[46]....
        /*00e4*/ 	.word	0xffffffff


	//   ....[47]....
        /*00e8*/ 	.word	0xffffffff


	//   ....[48]....
        /*00ec*/ 	.word	0xffffffff


	//   ....[49]....
        /*00f0*/ 	.word	0xffffffff


	//   ....[50]....
        /*00f4*/ 	.word	0xffffffff


	//   ....[51]....
        /*00f8*/ 	.word	0xffffffff


	//   ....[52]....
        /*00fc*/ 	.word	0xffffffff


	//   ....[53]....
        /*0100*/ 	.word	0xffffffff


	//   ....[54]....
        /*0104*/ 	.word	0xffffffff


	//----- nvinfo : EIATTR_COOP_GROUP_INSTR_OFFSETS
	.align		4
.L_2851:
        /*0108*/ 	.byte	0x04, 0x28
        /*010a*/ 	.short	(.L_2853 - .L_2852)


	//   ....[0]....
.L_2852:
        /*010c*/ 	.word	0x00000e30


	//   ....[1]....
        /*0110*/ 	.word	0x00000ee0


	//   ....[2]....
        /*0114*/ 	.word	0x000010d0


	//   ....[3]....
        /*0118*/ 	.word	0x00003650


	//   ....[4]....
        /*011c*/ 	.word	0x00003ed0


	//   ....[5]....
        /*0120*/ 	.word	0x00004830


	//   ....[6]....
        /*0124*/ 	.word	0x00004b30


	//   ....[7]....
        /*0128*/ 	.word	0x00005230


	//   ....[8]....
        /*012c*/ 	.word	0x000056a0


	//   ....[9]....
        /*0130*/ 	.word	0x00005fb0


	//   ....[10]....
        /*0134*/ 	.word	0x00005fe0


	//   ....[11]....
        /*0138*/ 	.word	0x00006110


	//   ....[12]....
        /*013c*/ 	.word	0x00006140


	//   ....[13]....
        /*0140*/ 	.word	0x00006160


	//   ....[14]....
        /*0144*/ 	.word	0x000061e0


	//   ....[15]....
        /*0148*/ 	.word	0x00006210


	//   ....[16]....
        /*014c*/ 	.word	0x00006230


	//   ....[17]....
        /*0150*/ 	.word	0x00006250


	//   ....[18]....
        /*0154*/ 	.word	0x00006280


	//   ....[19]....
        /*0158*/ 	.word	0x000062b0


	//   ....[20]....
        /*015c*/ 	.word	0x00006300


	//   ....[21]....
        /*0160*/ 	.word	0x00006330


	//   ....[22]....
        /*0164*/ 	.word	0x00006370


	//   ....[23]....
        /*0168*/ 	.word	0x00006390


	//   ....[24]....
        /*016c*/ 	.word	0x000063f0


	//   ....[25]....
        /*0170*/ 	.word	0x00006410


	//   ....[26]....
        /*0174*/ 	.word	0x00006450


	//   ....[27]....
        /*0178*/ 	.word	0x00006470


	//   ....[28]....
        /*017c*/ 	.word	0x000064a0


	//   ....[29]....
        /*0180*/ 	.word	0x000064b0


	//   ....[30]....
        /*0184*/ 	.word	0x000064d0


	//   ....[31]....
        /*0188*/ 	.word	0x00006500


	//   ....[32]....
        /*018c*/ 	.word	0x00006510


	//   ....[33]....
        /*0190*/ 	.word	0x00006520


	//   ....[34]....
        /*0194*/ 	.word	0x000065e0


	//   ....[35]....
        /*0198*/ 	.word	0x00006610


	//   ....[36]....
        /*019c*/ 	.word	0x00006670


	//   ....[37]....
        /*01a0*/ 	.word	0x000077a0


	//   ....[38]....
        /*01a4*/ 	.word	0x00007970


	//   ....[39]....
        /*01a8*/ 	.word	0x00007b40


	//   ....[40]....
        /*01ac*/ 	.word	0x00007d10


	//   ....[41]....
        /*01b0*/ 	.word	0x00007e50


	//   ....[42]....
        /*01b4*/ 	.word	0x00008090


	//   ....[43]....
        /*01b8*/ 	.word	0x000088f0


	//   ....[44]....
        /*01bc*/ 	.word	0x00008ce0


	//   ....[45]....
        /*01c0*/ 	.word	0x00008e10


	//   ....[46]....
        /*01c4*/ 	.word	0x00008e60


	//   ....[47]....
        /*01c8*/ 	.word	0x00008eb0


	//   ....[48]....
        /*01cc*/ 	.word	0x00008ee0


	//   ....[49]....
        /*01d0*/ 	.word	0x00008f00


	//   ....[50]....
        /*01d4*/ 	.word	0x00009020


	//   ....[51]....
        /*01d8*/ 	.word	0x00009060


	//   ....[52]....
        /*01dc*/ 	.word	0x000090b0


	//   ....[53]....
        /*01e0*/ 	.word	0x000090e0


	//   ....[54]....
        /*01e4*/ 	.word	0x00009100


	//----- nvinfo : EIATTR_VRC_CTA_INIT_COUNT
	.align		4
.L_2853:
        /*01e8*/ 	.byte	0x02, 0x4a
	.zero		1
	.zero		1


	//----- nvinfo : EIATTR_EXIT_INSTR_OFFSETS
	.align		4
        /*01ec*/ 	.byte	0x04, 0x1c
        /*01ee*/ 	.short	(.L_2855 - .L_2854)


	//   ....[0]....
.L_2854:
        /*01f0*/ 	.word	0x000091c0


	//   ....[1]....
        /*01f4*/ 	.word	0x00009350


	//----- nvinfo : EIATTR_MAX_THREADS
	.align		4
.L_2855:
        /*01f8*/ 	.byte	0x04, 0x05
        /*01fa*/ 	.short	(.L_2857 - .L_2856)
.L_2856:
        /*01fc*/ 	.word	0x00000020
        /*0200*/ 	.word	0x00000001
        /*0204*/ 	.word	0x00000001


	//----- nvinfo : EIATTR_CRS_STACK_SIZE
	.align		4
.L_2857:
        /*0208*/ 	.byte	0x04, 0x1e
        /*020a*/ 	.short	(.L_2859 - .L_2858)
.L_2858:
        /*020c*/ 	.word	0x00000000


	//----- nvinfo : EIATTR_CBANK_PARAM_SIZE
	.align		4
.L_2859:
        /*0210*/ 	.byte	0x03, 0x19
        /*0212*/ 	.short	0x01f0


	//----- nvinfo : EIATTR_PARAM_CBANK
	.align		4
        /*0214*/ 	.byte	0x04, 0x0a
        /*0216*/ 	.short	(.L_2861 - .L_2860)
	.align		4
.L_2860:
        /*0218*/ 	.word	index@(.nv.constant0._Z25selective_scan_bwd_kernelI32Selective_Scan_bwd_kernel_traitsILi32ELi16ELb1ELb1ELb1ELb1ELb1EN3c108BFloat16EfEEv12SSMParamsBwd)
        /*021c*/ 	.short	0x0380
        /*021e*/ 	.short	0x01f0


	//----- nvinfo : EIATTR_SW_WAR
	.align		4
.L_2861:
        /*0220*/ 	.byte	0x04, 0x36
        /*0222*/ 	.short	(.L_2863 - .L_2862)
.L_2862:
        /*0224*/ 	.word	0x00000008
.L_2863:


//--------------------- .nv.info._Z25selective_scan_bwd_kernelI32Selective_Scan_bwd_kernel_traitsILi32ELi8ELb0ELb0ELb0ELb0ELb0EN3c108BFloat16EfEEv12SSMParamsBwd --------------------------
	.section	.nv.info._Z25selective_scan_bwd_kernelI32Selective_Scan_bwd_kernel_traitsILi32ELi8ELb0ELb0ELb0ELb0ELb0EN3c108BFloat16EfEEv12SSMParamsBwd,"",@"SHT_CUDA_INFO"
	.sectionflags	@""
	.align	4


	//----- nvinfo : EIATTR_CUDA_API_VERSION
	.align		4
        /*0000*/ 	.byte	0x04, 0x37
        /*0002*/ 	.short	(.L_2865 - .L_2864)
.L_2864:
        /*0004*/ 	.word	0x00000082


	//----- nvinfo : EIATTR_KPARAM_INFO
	.align		4
.L_2865:
        /*0008*/ 	.byte	0x04, 0x17
        /*000a*/ 	.short	(.L_2867 - .L_2866)
.L_2866:
        /*000c*/ 	.word	0x00000000
        /*0010*/ 	.short	0x0000
        /*0012*/ 	.short	0x0000
        /*0014*/ 	.byte	0x00, 0xf0, 0xc1, 0x07


	//----- nvinfo : EIATTR_SPARSE_MMA_MASK
	.align		4
.L_2867:
        /*0018*/ 	.byte	0x03, 0x50
        /*001a*/ 	.short	0x0000


	//----- nvinfo : EIATTR_MAXREG_COUNT
	.align		4
        /*001c*/ 	.byte	0x03, 0x1b
        /*001e*/ 	.short	0x00ff


	//----- nvinfo : EIATTR_NUM_BARRIERS
	.align		4
        /*0020*/ 	.byte	0x02, 0x4c
        /*0022*/ 	.byte	0x01
	.zero		1


	//----- nvinfo : EIATTR_MERCURY_ISA_VERSION
	.align		4
        /*0024*/ 	.byte	0x03, 0x5f
        /*0026*/ 	.short	0x0101


	//----- nvinfo : EIATTR_COOP_GROUP_MASK_REGIDS
	.align		4
        /*0028*/ 	.byte	0x04, 0x29
        /*002a*/ 	.short	(.L_2869 - .L_2868)


	//   ....[0]....
.L_2868:
        /*002c*/ 	.word	0xffffffff


	//   ....[1]....
        /*0030*/ 	.word	0xffffffff


	//   ....[2]....
        /*0034*/ 	.word	0xffffffff


	//   ....[3]....
        /*0038*/ 	.word	0xffffffff


	//   ....[4]....
        /*003c*/ 	.word	0xffffffff


	//   ....[5]....
        /*0040*/ 	.word	0xffffffff


	//   ....[6]....
        /*0044*/ 	.word	0xffffffff


	//   ....[7]....
        /*0048*/ 	.word	0xffffffff


	//   ....[8]....
        /*004c*/ 	.word	0xffffffff


	//   ....[9]....
        /*0050*/ 	.word	0xffffffff


	//   ....[10]....
        /*0054*/ 	.word	0xffffffff


	//   ....[11]....
        /*0058*/ 	.word	0xffffffff


	//   ....[12]....
        /*005c*/ 	.word	0xffffffff


	//   ....[13]....
        /*0060*/ 	.word	0xffffffff


	//   ....[14]....
        /*0064*/ 	.word	0xffffffff


	//   ....[15]....
        /*0068*/ 	.word	0xffffffff


	//   ....[16]....
        /*006c*/ 	.word	0xffffffff


	//   ....[17]....
        /*0070*/ 	.word	0xffffffff


	//   ....[18]....
        /*0074*/ 	.word	0xffffffff


	//   ....[19]....
        /*0078*/ 	.word	0xffffffff


	//   ....[20]....
        /*007c*/ 	.word	0xffffffff


	//   ....[21]....
        /*0080*/ 	.word	0xffffffff


	//   ....[22]....
        /*0084*/ 	.word	0xffffffff


	//   ....[23]....
        /*0088*/ 	.word	0xffffffff


	//   ....[24]....
        /*008c*/ 	.word	0xffffffff


	//   ....[25]....
        /*0090*/ 	.word	0xffffffff


	//   ....[26]....
        /*0094*/ 	.word	0xffffffff


	//   ....[27]....
        /*0098*/ 	.word	0xffffffff


	//   ....[28]....
        /*009c*/ 	.word	0xffffffff


	//   ....[29]....
        /*00a0*/ 	.word	0xffffffff


	//   ....[30]....
        /*00a4*/ 	.word	0xffffffff


	//   ....[31]....
        /*00a8*/ 	.word	0xffffffff


	//   ....[32]....
        /*00ac*/ 	.word	0xffffffff


	//   ....[33]....
        /*00b0*/ 	.word	0xffffffff


	//   ....[34]....
        /*00b4*/ 	.word	0xffffffff


	//   ....[35]....
        /*00b8*/ 	.word	0xffffffff


	//   ....[36]....
        /*00bc*/ 	.word	0xffffffff


	//   ....[37]....
        /*00c0*/ 	.word	0xffffffff


	//   ....[38]....
        /*00c4*/ 	.word	0xffffffff


	//   ....[39]....
        /*00c8*/ 	.word	0xffffffff


	//   ....[40]....
        /*00cc*/ 	.word	0xffffffff


	//   ....[41]....
        /*00d0*/ 	.word	0xffffffff


	//   ....[42]....
        /*00d4*/ 	.word	0xffffffff


	//   ....[43]....
        /*00d8*/ 	.word	0xffffffff


	//   ....[44]....
        /*00dc*/ 	.word	0xffffffff


	//   ....[45]....
        /*00e0*/ 	.word	0xffffffff


	//   ....[46]....
        /*00e4*/ 	.word	0xffffffff


	//   ....[47]....
        /*00e8*/ 	.word	0xffffffff


	//   ....[48]....
        /*00ec*/ 	.word	0xffffffff


	//   ....[49]....
        /*00f0*/ 	.word	0xffffffff


	//   ....[50]....
        /*00f4*/ 	.word	0xffffffff


	//   ....[51]....
        /*00f8*/ 	.word	0xffffffff


	//   ....[52]....
        /*00fc*/ 	.word	0xffffffff


	//----- nvinfo : EIATTR_COOP_GROUP_INSTR_OFFSETS
	.align		4
.L_2869:
        /*0100*/ 	.byte	0x04, 0x28
        /*0102*/ 	.short	(.L_2871 - .L_2870)


	//   ....[0]....
.L_2870:
        /*0104*/ 	.word	0x00000c00


	//   ....[1]....
        /*0108*/ 	.word	0x00000df0


	//   ....[2]....
        /*010c*/ 	.word	0x000010f0


	//   ....[3]....
        /*0110*/ 	.word	0x00001b60


	//   ....[4]....
        /*0114*/ 	.word	0x00001b90


	//   ....[5]....
        /*0118*/ 	.word	0x00001be0


	//   ....[6]....
        /*011c*/ 	.word	0x00001c40


	//   ....[7]....
        /*0120*/ 	.word	0x00001c60


	//   ....[8]....
        /*0124*/ 	.word	0x00001c80


	//   ....[9]....
        /*0128*/ 	.word	0x00001ca0


	//   ....[10]....
        /*012c*/ 	.word	0x00001cd0


	//   ....[11]....
        /*0130*/ 	.word	0x00001d10


	//   ....[12]....
        /*0134*/ 	.word	0x00001d40


	//   ....[13]....
        /*0138*/ 	.word	0x00001d60


	//   ....[14]....
        /*013c*/ 	.word	0x00001d80


	//   ....[15]....
        /*0140*/ 	.word	0x00001df0


	//   ....[16]....
        /*0144*/ 	.word	0x00001e10


	//   ....[17]....
        /*0148*/ 	.word	0x00001e40


	//   ....[18]....
        /*014c*/ 	.word	0x00001e70


	//   ....[19]....
        /*0150*/ 	.word	0x00001eb0


	//   ....[20]....
        /*0154*/ 	.word	0x00001ef0


	//   ....[21]....
        /*0158*/ 	.word	0x00001f10


	//   ....[22]....
        /*015c*/ 	.word	0x00001f50


	//   ....[23]....
        /*0160*/ 	.word	0x00001f70


	//   ....[24]....
        /*0164*/ 	.word	0x00001f90


	//   ....[25]....
        /*0168*/ 	.word	0x00001fc0


	//   ....[26]....
        /*016c*/ 	.word	0x00001fe0


	//   ....[27]....
        /*0170*/ 	.word	0x00001ff0


	//   ....[28]....
        /*0174*/ 	.word	0x00002020


	//   ....[29]....
        /*0178*/ 	.word	0x00002030


	//   ....[30]....
        /*017c*/ 	.word	0x00002170


	//   ....[31]....
        /*0180*/ 	.word	0x00002420


	//   ....[32]....
        /*0184*/ 	.word	0x000024a0


	//   ....[33]....
        /*0188*/ 	.word	0x000025d0


	//   ....[34]....
        /*018c*/ 	.word	0x00002610


	//   ....[35]....
        /*0190*/ 	.word	0x00002630


	//   ....[36]....
        /*0194*/ 	.word	0x00002660


	//   ....[37]....
        /*0198*/ 	.word	0x00002680


	//   ....[38]....
        /*019c*/ 	.word	0x000026b0


	//   ....[39]....
        /*01a0*/ 	.word	0x000026e0


	//   ....[40]....
        /*01a4*/ 	.word	0x00002730


	//   ....[41]....
        /*01a8*/ 	.word	0x00002b60


	//   ....[42]....
        /*01ac*/ 	.word	0x00002f80


	//   ....[43]....
        /*01b0*/ 	.word	0x000032c0


	//   ....[44]....
        /*01b4*/ 	.word	0x00003310


	//   ....[45]....
        /*01b8*/ 	.word	0x00003360


	//   ....[46]....
        /*01bc*/ 	.word	0x00003390


	//   ....[47]....
        /*01c0*/ 	.word	0x000033b0


	//   ....[48]....
        /*01c4*/ 	.word	0x00003480


	//   ....[49]....
        /*01c8*/ 	.word	0x000034c0


	//   ....[50]....
        /*01cc*/ 	.word	0x00003510


	//   ....[51]....
        /*01d0*/ 	.word	0x00003540


	//   ....[52]....
        /*01d4*/ 	.word	0x00003560


	//----- nvinfo : EIATTR_VRC_CTA_INIT_COUNT
	.align		4
.L_2871:
        /*01d8*/ 	.byte	0x02, 0x4a
	.zero		1
	.zero		1


	//----- nvinfo : EIATTR_EXIT_INSTR_OFFSETS
	.align		4
        /*01dc*/ 	.byte	0x04, 0x1c
        /*01de*/ 	.short	(.L_2873 - .L_2872)


	//   ....[0]....
.L_2872:
        /*01e0*/ 	.word	0x00003600


	//   ....[1]....
        /*01e4*/ 	.word	0x00003aa0


	//----- nvinfo : EIATTR_MAX_THREADS
	.align		4
.L_2873:
        /*01e8*/ 	.byte	0x04, 0x05
        /*01ea*/ 	.short	(.L_2875 - .L_2874)
.L_2874:
        /*01ec*/ 	.word	0x00000020
        /*01f0*/ 	.word	0x00000001
        /*01f4*/ 	.word	0x00000001


	//----- nvinfo : EIATTR_CRS_STACK_SIZE
	.align		4
.L_2875:
        /*01f8*/ 	.byte	0x04, 0x1e
        /*01fa*/ 	.short	(.L_2877 - .L_2876)
.L_2876:
        /*01fc*/ 	.word	0x00000000


	//----- nvinfo : EIATTR_CBANK_PARAM_SIZE
	.align		4
.L_2877:
        /*0200*/ 	.byte	0x03, 0x19
        /*0202*/ 	.short	0x01f0


	//----- nvinfo : EIATTR_PARAM_CBANK
	.align		4
        /*0204*/ 	.byte	0x04, 0x0a
        /*0206*/ 	.short	(.L_2879 - .L_2878)
	.align		4
.L_2878:
        /*0208*/ 	.word	index@(.nv.constant0._Z25selective_scan_bwd_kernelI32Selective_Scan_bwd_kernel_traitsILi32ELi8ELb0ELb0ELb0ELb0ELb0EN3c108BFloat16EfEEv12SSMParamsBwd)
        /*020c*/ 	.short	0x0380
        /*020e*/ 	.short	0x01f0


	//----- nvinfo : EIATTR_SW_WAR
	.align		4
.L_2879:
        /*0210*/ 	.byte	0x04, 0x36
        /*0212*/ 	.short	(.L_2881 - .L_2880)
.L_2880:
        /*0214*/ 	.word	0x00000008
.L_2881:


//--------------------- .nv.info._Z25selective_scan_bwd_kernelI32Selective_Scan_bwd_kernel_traitsILi32ELi8ELb0ELb0ELb0ELb0ELb1EN3c108BFloat16EfEEv12SSMParamsBwd --------------------------
	.section	.nv.info._Z25selective_scan_bwd_kernelI32Selective_Scan_bwd_kernel_traitsILi32ELi8ELb0ELb0ELb0ELb0ELb1EN3c108BFloat16EfEEv12SSMParamsBwd,"",@"SHT_CUDA_INFO"
	.sectionflags	@""
	.align	4


	//----- nvinfo : EIATTR_CUDA_API_VERSION
	.align		4
        /*0000*/ 	.byte	0x04, 0x37
        /*0002*/ 	.short	(.L_2883 - .L_2882)
.L_2882:
        /*0004*/ 	.word	0x00000082


	//----- nvinfo : EIATTR_KPARAM_INFO
	.align		4
.L_2883:
        /*0008*/ 	.byte	0x04, 0x17
        /*000a*/ 	.short	(.L_2885 - .L_2884)
.L_2884:
        /*000c*/ 	.word	0x00000000
        /*0010*/ 	.short	0x0000
        /*0012*/ 	.short	0x0000
        /*0014*/ 	.byte	0x00, 0xf0, 0xc1, 0x07


	//----- nvinfo : EIATTR_SPARSE_MMA_MASK
	.align		4
.L_2885:
        /*0018*/ 	.byte	0x03, 0x50
        /*001a*/ 	.short	0x0000


	//----- nvinfo : EIATTR_MAXREG_COUNT
	.align		4
        /*001c*/ 	.byte	0x03, 0x1b
        /*001e*/ 	.short	0x00ff


	//----- nvinfo : EIATTR_NUM_BARRIERS
	.align		4
        /*0020*/ 	.byte	0x02, 0x4c
        /*0022*/ 	.byte	0x01
	.zero		1


	//----- nvinfo : EIATTR_MERCURY_ISA_VERSION
	.align		4
        /*0024*/ 	.byte	0x03, 0x5f
        /*0026*/ 	.short	0x0101


	//----- nvinfo : EIATTR_COOP_GROUP_MASK_REGIDS
	.align		4
        /*0028*/ 	.byte	0x04, 0x29
        /*002a*/ 	.short	(.L_2887 - .L_2886)


	//   ....[0]....
.L_2886:
        /*002c*/ 	.word	0xffffffff


	//   ....[1]....
        /*0030*/ 	.word	0xffffffff


	//   ....[2]....
        /*0034*/ 	.word	0xffffffff


	//   ....[3]....
        /*0038*/ 	.word	0xffffffff


	//   ....[4]....
        /*003c*/ 	.word	0xffffffff


	//   ....[5]....
        /*0040*/ 	.word	0xffffffff


	//   ....[6]....
        /*0044*/ 	.word	0xffffffff


	//   ....[7]....
        /*0048*/ 	.word	0xffffffff


	//   ....[8]....
        /*004c*/ 	.word	0xffffffff


	//   ....[9]....
        /*0050*/ 	.word	0xffffffff


	//   ....[10]....
        /*0054*/ 	.word	0xffffffff


	//   ....[11]....
        /*0058*/ 	.word	0xffffffff


	//   ....[12]....
        /*005c*/ 	.word	0xffffffff


	//   ....[13]....
        /*0060*/ 	.word	0xffffffff


	//   ....[14]....
        /*0064*/ 	.word	0xffffffff


	//   ....[15]....
        /*0068*/ 	.word	0xffffffff


	//   ....[16]....
        /*006c*/ 	.word	0xffffffff


	//   ....[17]....
        /*0070*/ 	.word	0xffffffff


	//   ....[18]....
        /*0074*/ 	.word	0xffffffff


	//   ....[19]....
        /*0078*/ 	.word	0xffffffff


	//   ....[20]....
        /*007c*/ 	.word	0xffffffff


	//   ....[21]....
        /*0080*/ 	.word	0xffffffff


	//   ....[22]....
        /*0084*/ 	.word	0xffffffff


	//   ....[23]....
        /*0088*/ 	.word	0xffffffff


	//   ....[24]....
        /*008c*/ 	.word	0xffffffff


	//   ....[25]....
        /*0090*/ 	.word	0xffffffff


	//   ....[26]....
        /*0094*/ 	.word	0xffffffff


	//   ....[27]....
        /*0098*/ 	.word	0xffffffff


	//   ....[28]....
        /*009c*/ 	.word	0xffffffff


	//   ....[29]....
        /*00a0*/ 	.word	0xffffffff


	//   ....[30]....
        /*00a4*/ 	.word	0xffffffff


	//   ....[31]....
        /*00a8*/ 	.word	0xffffffff


	//   ....[32]....
        /*00ac*/ 	.word	0xffffffff


	//   ....[33]....
        /*00b0*/ 	.word	0xffffffff


	//   ....[34]....
        /*00b4*/ 	.word	0xffffffff


	//   ....[35]....
        /*00b8*/ 	.word	0xffffffff


	//   ....[36]....
        /*00bc*/ 	.word	0xffffffff


	//   ....[37]....
        /*00c0*/ 	.word	0xffffffff


	//   ....[38]....
        /*00c4*/ 	.word	0xffffffff


	//   ....[39]....
        /*00c8*/ 	.word	0xffffffff


	//   ....[40]....
        /*00cc*/ 	.word	0xffffffff


	//   ....[41]....
        /*00d0*/ 	.word	0xffffffff


	//   ....[42]....
        /*00d4*/ 	.word	0xffffffff


	//   ....[43]....
        /*00d8*/ 	.word	0xffffffff


	//   ....[44]....
        /*00dc*/ 	.word	0xffffffff


	//   ....[45]....
        /*00e0*/ 	.word	0xffffffff


	//   ....[46]....
        /*00e4*/ 	.word	0xffffffff


	//   ....[47]....
        /*00e8*/ 	.word	0xffffffff


	//   ....[48]....
        /*00ec*/ 	.word	0xffffffff


	//   ....[49]....
        /*00f0*/ 	.word	0xffffffff


	//   ....[50]....
        /*00f4*/ 	.word	0xffffffff


	//   ....[51]....
        /*00f8*/ 	.word	0xffffffff


	//   ....[52]....
        /*00fc*/ 	.word	0xffffffff


	//   ....[53]....
        /*0100*/ 	.word	0xffffffff


	//   ....[54]....
        /*0104*/ 	.word	0xffffffff


	//   ....[55]....
        /*0108*/ 	.word	0xffffffff


	//   ....[56]....
        /*010c*/ 	.word	0xffffffff


	//----- nvinfo : EIATTR_COOP_GROUP_INSTR_OFFSETS
	.align		4
.L_2887:
        /*0110*/ 	.byte	0x04, 0x28
        /*0112*/ 	.short	(.L_2889 - .L_2888)


	//   ....[0]....
.L_2888:
        /*0114*/ 	.word	0x00000da0


	//   ....[1]....
        /*0118*/ 	.word	0x00001010


	//   ....[2]....
        /*011c*/ 	.word	0x00001250


	//   ....[3]....
        /*0120*/ 	.word	0x000014b0


	//   ....[4]....
        /*0124*/ 	.word	0x000018a0


	//   ....[5]....
        /*0128*/ 	.word	0x00001e60


	//   ....[6]....
        /*012c*/ 	.word	0x00002420


	//   ....[7]....
        /*0130*/ 	.word	0x00003070


	//   ....[8]....
        /*0134*/ 	.word	0x000030a0


	//   ....[9]....
        /*0138*/ 	.word	0x000030f0


	//   ....[10]....
        /*013c*/ 	.word	0x00003160


	//   ....[11]....
        /*0140*/ 	.word	0x00003170


	//   ....[12]....
        /*0144*/ 	.word	0x00003190


	//   ....[13]....
        /*0148*/ 	.word	0x000031b0


	//   ....[14]....
        /*014c*/ 	.word	0x000031e0


	//   ....[15]....
        /*0150*/ 	.word	0x00003230


	//   ....[16]....
        /*0154*/ 	.word	0x00003250


	//   ....[17]....
        /*0158*/ 	.word	0x00003270


	//   ....[18]....
        /*015c*/ 	.word	0x00003290


	//   ....[19]....
        /*0160*/ 	.word	0x000032e0


	//   ....[20]....
        /*0164*/ 	.word	0x00003310


	//   ....[21]....
        /*0168*/ 	.word	0x00003360


	//   ....[22]....
        /*016c*/ 	.word	0x00003370


	//   ....[23]....
        /*0170*/ 	.word	0x000033c0


	//   ....[24]....
        /*0174*/ 	.word	0x000033f0


	//   ....[25]....
        /*0178*/ 	.word	0x00003430


	//   ....[26]....
        /*017c*/ 	.word	0x00003460


	//   ....[27]....
        /*0180*/ 	.word	0x00003480


	//   ....[28]....
        /*0184*/ 	.word	0x000034a0


	//   ....[29]....
        /*0188*/ 	.word	0x000034c0


	//   ....[30]....
        /*018c*/ 	.word	0x000034e0


	//   ....[31]....
        /*0190*/ 	.word	0x00003500


	//   ....[32]....
        /*0194*/ 	.word	0x00003520


	//   ....[33]....
        /*0198*/ 	.word	0x00003540


	//   ....[34]....
        /*019c*/ 	.word	0x000036c0


	//   ....[35]....
        /*01a0*/ 	.word	0x00003970


	//   ....[36]....
        /*01a4*/ 	.word	0x000039d0


	//   ....[37]....
        /*01a8*/ 	.word	0x00003b20


	//   ....[38]....
        /*01ac*/ 	.word	0x00003b50


	//   ....[39]....
        /*01b0*/ 	.word	0x00003b70


	//   ....[40]....
        /*01b4*/ 	.word	0x00003ba0


	//   ....[41]....
        /*01b8*/ 	.word	0x00003bc0


	//   ....[42]....
        /*01bc*/ 	.word	0x00003bf0


	//   ....[43]....
        /*01c0*/ 	.word	0x00003c40


	//   ....[44]....
        /*01c4*/ 	.word	0x00003c90


	//   ....[45]....
        /*01c8*/ 	.word	0x00004080


	//   ....[46]....
        /*01cc*/ 	.word	0x00004480


	//   ....[47]....
        /*01d0*/ 	.word	0x000047b0


	//   ....[48]....
        /*01d4*/ 	.word	0x00004800


	//   ....[49]....
        /*01d8*/ 	.word	0x00004850


	//   ....[50]....
        /*01dc*/ 	.word	0x00004880


	//   ....[51]....
        /*01e0*/ 	.word	0x000048a0


	//   ....[52]....
        /*01e4*/ 	.word	0x00004970


	//   ....[53]....
        /*01e8*/ 	.word	0x000049b0


	//   ....[54]....
        /*01ec*/ 	.word	0x00004a00


	//   ....[55]....
        /*01f0*/ 	.word	0x00004a30


	//   ....[56]....
        /*01f4*/ 	.word	0x00004a50


	//----- nvinfo : EIATTR_VRC_CTA_INIT_COUNT
	.align		4
.L_2889:
        /*01f8*/ 	.byte	0x02, 0x4a
	.zero		1
	.zero		1


	//----- nvinfo : EIATTR_EXIT_INSTR_OFFSETS
	.align		4
        /*01fc*/ 	.byte	0x04, 0x1c
        /*01fe*/ 	.short	(.L_2891 - .L_2890)


	//   ....[0]....
.L_2890:
        /*0200*/ 	.word	0x00004af0


	//   ....[1]....
        /*0204*/ 	.word	0x00004f90


	//----- nvinfo : EIATTR_MAX_THREADS
	.align		4
.L_2891:
        /*0208*/ 	.byte	0x04, 0x05
        /*020a*/ 	.short	(.L_2893 - .L_2892)
.L_2892:
        /*020c*/ 	.word	0x00000020
        /*0210*/ 	.word	0x00000001
        /*0214*/ 	.word	0x00000001


	//----- nvinfo : EIATTR_CRS_STACK_SIZE
	.align		4
.L_2893:
        /*0218*/ 	.byte	0x04, 0x1e
        /*021a*/ 	.short	(.L_2895 - .L_2894)
.L_2894:
        /*021c*/ 	.word	0x00000000


	//----- nvinfo : EIATTR_CBANK_PARAM_SIZE
	.align		4
.L_2895:
        /*0220*/ 	.byte	0x03, 0x19
        /*0222*/ 	.short	0x01f0


	//----- nvinfo : EIATTR_PARAM_CBANK
	.align		4
        /*0224*/ 	.byte	0x04, 0x0a
        /*0226*/ 	.short	(.L_2897 - .L_2896)
	.align		4
.L_2896:
        /*0228*/ 	.word	index@(.nv.constant0._Z25selective_scan_bwd_kernelI32Selective_Scan_bwd_kernel_traitsILi32ELi8ELb0ELb0ELb0ELb0ELb1EN3c108BFloat16EfEEv12SSMParamsBwd)
        /*022c*/ 	.short	0x0380
        /*022e*/ 	.short	0x01f0


	//----- nvinfo : EIATTR_SW_WAR
	.align		4
.L_2897:
        /*0230*/ 	.byte	0x04, 0x36
        /*0232*/ 	.short	(.L_2899 - .L_2898)
.L_2898:
        /*0234*/ 	.word	0x00000008
.L_2899:


//--------------------- .nv.info._Z25selective_scan_bwd_kernelI32Selective_Scan_bwd_kernel_traitsILi32ELi8ELb0ELb0ELb0ELb1ELb0EN3c108BFloat16EfEEv12SSMParamsBwd --------------------------
	.section	.nv.info._Z25selective_scan_bwd_kernelI32Selective_Scan_bwd_kernel_traitsILi32ELi8ELb0ELb0ELb0ELb1ELb0EN3c108BFloat16EfEEv12SSMParamsBwd,"",@"SHT_CUDA_INFO"
	.sectionflags	@""
	.align	4


	//----- nvinfo : EIATTR_CUDA_API_VERSION
	.align		4
        /*0000*/ 	.byte	0x04, 0x37
        /*0002*/ 	.short	(.L_2901 - .L_2900)
.L_2900:
        /*0004*/ 	.word	0x00000082


	//----- nvinfo : EIATTR_KPARAM_INFO
	.align		4
.L_2901:
        /*0008*/ 	.byte	0x04, 0x17
        /*000a*/ 	.short	(.L_2903 - .L_2902)
.L_2902:
        /*000c*/ 	.word	0x00000000
        /*0010*/ 	.short	0x0000
        /*0012*/ 	.short	0x0000
        /*0014*/ 	.byte	0x00, 0xf0, 0xc1, 0x07


	//----- nvinfo : EIATTR_SPARSE_MMA_MASK
	.align		4
.L_2903:
        /*0018*/ 	.byte	0x03, 0x50
        /*001a*/ 	.short	0x0000


	//----- nvinfo : EIATTR_MAXREG_COUNT
	.align		4
        /*001c*/ 	.byte	0x03, 0x1b
        /*001e*/ 	.short	0x00ff


	//----- nvinfo : EIATTR_NUM_BARRIERS
	.align		4
        /*0020*/ 	.byte	0x02, 0x4c
        /*0022*/ 	.byte	0x01
	.zero		1


	//----- nvinfo : EIATTR_MERCURY_ISA_VERSION
	.align		4
        /*0024*/ 	.byte	0x03, 0x5f
        /*0026*/ 	.short	0x0101


	//----- nvinfo : EIATTR_COOP_GROUP_MASK_REGIDS
	.align		4
        /*0028*/ 	.byte	0x04, 0x29
        /*002a*/ 	.short	(.L_2905 - .L_2904)


	//   ....[0]....
.L_2904:
        /*002c*/ 	.word	0xffffffff


	//   ....[1]....
        /*0030*/ 	.word	0xffffffff


	//   ....[2]....
        /*0034*/ 	.word	0xffffffff


	//   ....[3]....
        /*0038*/ 	.word	0xffffffff


	//   ....[4]....
        /*003c*/ 	.word	0xffffffff


	//   ....[5]....
        /*0040*/ 	.word	0xffffffff


	//   ....[6]....
        /*0044*/ 	.word	0xffffffff


	//   ....[7]....
        /*0048*/ 	.word	0xffffffff


	//   ....[8]....
        /*004c*/ 	.word	0xffffffff


	//   ....[9]....
        /*0050*/ 	.word	0xffffffff


	//   ....[10]....
        /*0054*/ 	.word	0xffffffff


	//   ....[11]....
        /*0058*/ 	.word	0xffffffff


	//   ....[12]....
        /*005c*/ 	.word	0xffffffff


	//   ....[13]....
        /*0060*/ 	.word	0xffffffff


	//   ....[14]....
        /*0064*/ 	.word	0xffffffff


	//   ....[15]....
        /*0068*/ 	.word	0xffffffff


	//   ....[16]....
        /*006c*/ 	.word	0xffffffff


	//   ....[17]....
        /*0070*/ 	.word	0xffffffff


	//   ....[18]....
        /*0074*/ 	.word	0xffffffff


	//   ....[19]....
        /*0078*/ 	.word	0xffffffff


	//   ....[20]....
        /*007c*/ 	.word	0xffffffff


	//   ....[21]....
        /*0080*/ 	.word	0xffffffff


	//   ....[22]....
        /*0084*/ 	.word	0xffffffff


	//   ....[23]....
        /*0088*/ 	.word	0xffffffff


	//   ....[24]....
        /*008c*/ 	.word	0xffffffff


	//   ....[25]....
        /*0090*/ 	.word	0xffffffff


	//   ....[26]....
        /*0094*/ 	.word	0xffffffff


	//   ....[27]....
        /*0098*/ 	.word	0xffffffff


	//   ....[28]....
        /*009c*/ 	.word	0xffffffff


	//   ....[29]....
        /*00a0*/ 	.word	0xffffffff


	//   ....[30]....
        /*00a4*/ 	.word	0xffffffff


	//   ....[31]....
        /*00a8*/ 	.word	0xffffffff


	//   ....[32]....
        /*00ac*/ 	.word	0xffffffff


	//   ....[33]....
        /*00b0*/ 	.word	0xffffffff


	//   ....[34]....
        /*00b4*/ 	.word	0xffffffff


	//   ....[35]....
        /*00b8*/ 	.word	0xffffffff


	//   ....[36]....
        /*00bc*/ 	.word	0xffffffff


	//   ....[37]....
        /*00c0*/ 	.word	0xffffffff


	//   ....[38]....
        /*00c4*/ 	.word	0xffffffff


	//   ....[39]....
        /*00c8*/ 	.word	0xffffffff


	//   ....[40]....
        /*00cc*/ 	.word	0xffffffff


	//   ....[41]....
        /*00d0*/ 	.word	0xffffffff


	//   ....[42]....
        /*00d4*/ 	.word	0xffffffff


	//   ....[43]....
        /*00d8*/ 	.word	0xffffffff


	//   ....[44]....
        /*00dc*/ 	.word	0xffffffff


	//   ....[45]....
        /*00e0*/ 	.word	0xffffffff


	//   ....[46]....
        /*00e4*/ 	.word	0xffffffff


	//   ....[47]....
        /*00e8*/ 	.word	0xffffffff


	//   ....[48]....
        /*00ec*/ 	.word	0xffffffff


	//   ....[49]....
        /*00f0*/ 	.word	0xffffffff


	//   ....[50]....
        /*00f4*/ 	.word	0xffffffff


	//   ....[51]....
        /*00f8*/ 	.word	0xffffffff


	//   ....[52]....
        /*00fc*/ 	.word	0xffffffff


	//   ....[53]....
        /*0100*/ 	.word	0xffffffff


	//----- nvinfo : EIATTR_COOP_GROUP_INSTR_OFFSETS
	.align		4
.L_2905:
        /*0104*/ 	.byte	0x04, 0x28
        /*0106*/ 	.short	(.L_2907 - .L_2906)


	//   ....[0]....
.L_2906:
        /*0108*/ 	.word	0x00000c00


	//   ....[1]....
        /*010c*/ 	.word	0x00000e10


	//   ....[2]....
        /*0110*/ 	.word	0x000010e0


	//   ....[3]....
        /*0114*/ 	.word	0x00002c80


	//   ....[4]....
        /*0118*/ 	.word	0x00002cb0


	//   ....[5]....
        /*011c*/ 	.word	0x00002d00


	//   ....[6]....
        /*0120*/ 	.word	0x00002d40


	//   ....[7]....
        /*0124*/ 	.word	0x00002d80


	//   ....[8]....
        /*0128*/ 	.word	0x00002d90


	//   ....[9]....
        /*012c*/ 	.word	0x00002dc0


	//   ....[10]....
        /*0130*/ 	.word	0x00002df0


	//   ....[11]....
        /*0134*/ 	.word	0x00002e20


	//   ....[12]....
        /*0138*/ 	.word	0x00002e50


	//   ....[13]....
        /*013c*/ 	.word	0x00002eb0


	//   ....[14]....
        /*0140*/ 	.word	0x00002ed0


	//   ....[15]....
        /*0144*/ 	.word	0x00002ee0


	//   ....[16]....
        /*0148*/ 	.word	0x00002f20


	//   ....[17]....
        /*014c*/ 	.word	0x00002f90


	//   ....[18]....
        /*0150*/ 	.word	0x00002fa0


	//   ....[19]....
        /*0154*/ 	.word	0x00002fc0


	//   ....[20]....
        /*0158*/ 	.word	0x00003000


	//   ....[21]....
        /*015c*/ 	.word	0x00003050


	//   ....[22]....
        /*0160*/ 	.word	0x00003070


	//   ....[23]....
        /*0164*/ 	.word	0x00003080


	//   ....[24]....
        /*0168*/ 	.word	0x00003090


	//   ....[25]....
        /*016c*/ 	.word	0x000030b0


	//   ....[26]....
        /*0170*/ 	.word	0x000030e0


	//   ....[27]....
        /*0174*/ 	.word	0x00003110


	//   ....[28]....
        /*0178*/ 	.word	0x00003130


	//   ....[29]....
        /*017c*/ 	.word	0x00003150


	//   ....[30]....
        /*0180*/ 	.word	0x00003260


	//   ....[31]....
        /*0184*/ 	.word	0x000035a0


	//   ....[32]....
        /*0188*/ 	.word	0x000035e0


	//   ....[33]....
        /*018c*/ 	.word	0x00003720


	//   ....[34]....
        /*0190*/ 	.word	0x00003740


	//   ....[35]....
        /*0194*/ 	.word	0x00003770


	//   ....[36]....
        /*0198*/ 	.word	0x00003790


	//   ....[37]....
        /*019c*/ 	.word	0x000037c0


	//   ....[38]....
        /*01a0*/ 	.word	0x000037e0


	//   ....[39]....
        /*01a4*/ 	.word	0x00003810


	//   ....[40]....
        /*01a8*/ 	.word	0x00003850


	//   ....[41]....
        /*01ac*/ 	.word	0x00003d70


	//   ....[42]....
        /*01b0*/ 	.word	0x00004140


	//   ....[43]....
        /*01b4*/ 	.word	0x00004670


	//   ....[44]....
        /*01b8*/ 	.word	0x00004a70


	//   ....[45]....
        /*01bc*/ 	.word	0x00004ac0


	//   ....[46]....
        /*01c0*/ 	.word	0x00004b10


	//   ....[47]....
        /*01c4*/ 	.word	0x00004b40


	//   ....[48]....
        /*01c8*/ 	.word	0x00004b60


	//   ....[49]....
        /*01cc*/ 	.word	0x00004c30


	//   ....[50]....
        /*01d0*/ 	.word	0x00004c70


	//   ....[51]....
        /*01d4*/ 	.word	0x00004cc0


	//   ....[52]....
        /*01d8*/ 	.word	0x00004cf0


	//   ....[53]....
        /*01dc*/ 	.word	0x00004d10


	//----- nvinfo : EIATTR_VRC_CTA_INIT_COUNT
	.align		4
.L_2907:
        /*01e0*/ 	.byte	0x02, 0x4a
	.zero		1
	.zero		1


	//----- nvinfo : EIATTR_EXIT_INSTR_OFFSETS
	.align		4
        /*01e4*/ 	.byte	0x04, 0x1c
        /*01e6*/ 	.short	(.L_2909 - .L_2908)


	//   ....[0]....
.L_2908:
        /*01e8*/ 	.word	0x00004db0


	//   ....[1]....
        /*01ec*/ 	.word	0x00005240


	//----- nvinfo : EIATTR_MAX_THREADS
	.align		4
.L_2909:
        /*01f0*/ 	.byte	0x04, 0x05
        /*01f2*/ 	.short	(.L_2911 - .L_2910)
.L_2910:
        /*01f4*/ 	.word	0x00000020
        /*01f8*/ 	.word	0x00000001
        /*01fc*/ 	.word	0x00000001


	//----- nvinfo : EIATTR_CRS_STACK_SIZE
	.align		4
.L_2911:
        /*0200*/ 	.byte	0x04, 0x1e
        /*0202*/ 	.short	(.L_2913 - .L_2912)
.L_2912:
        /*0204*/ 	.word	0x00000000


	//----- nvinfo : EIATTR_CBANK_PARAM_SIZE
	.align		4
.L_2913:
        /*0208*/ 	.byte	0x03, 0x19
        /*020a*/ 	.short	0x01f0


	//----- nvinfo : EIATTR_PARAM_CBANK
	.align		4
        /*020c*/ 	.byte	0x04, 0x0a
        /*020e*/ 	.short	(.L_2915 - .L_2914)
	.align		4
.L_2914:
        /*0210*/ 	.word	index@(.nv.constant0._Z25selective_scan_bwd_kernelI32Selective_Scan_bwd_kernel_traitsILi32ELi8ELb0ELb0ELb0ELb1ELb0EN3c108BFloat16EfEEv12SSMParamsBwd)
        /*0214*/ 	.short	0x0380
        /*0216*/ 	.short	0x01f0


	//----- nvinfo : EIATTR_SW_WAR
	.align		4
.L_2915:
        /*0218*/ 	.byte	0x04, 0x36
        /*021a*/ 	.short	(.L_2917 - .L_2916)
.L_2916:
        /*021c*/ 	.word	0x00000008
.L_2917:


//--------------------- .nv.info._Z25selective_scan_bwd_kernelI32Selective_Scan_bwd_kernel_traitsILi32ELi8ELb0ELb0ELb0ELb1ELb1EN3c108BFloat16EfEEv12SSMParamsBwd --------------------------
	.section	.nv.info._Z25selective_scan_bwd_kernelI32Selective_Scan_bwd_kernel_traitsILi32ELi8ELb0ELb0ELb0ELb1ELb1EN3c108BFloat16EfEEv12SSMParamsBwd,"",@"SHT_CUDA_INFO"
	.sectionflags	@""
	.align	4


	//----- nvinfo : EIATTR_CUDA_API_VERSION
	.align		4
        /*0000*/ 	.byte	0x04, 0x37
        /*0002*/ 	.short	(.L_2919 - .L_2918)
.L_2918:
        /*0004*/ 	.word	0x00000082


	//----- nvinfo : EIATTR_KPARAM_INFO
	.align		4
.L_2919:
        /*0008*/ 	.byte	0x04, 0x17
        /*000a*/ 	.short	(.L_2921 - .L_2920)
.L_2920:
        /*000c*/ 	.word	0x00000000
        /*0010*/ 	.short	0x0000
        /*0012*/ 	.short	0x0000
        /*0014*/ 	.byte	0x00, 0xf0, 0xc1, 0x07


	//----- nvinfo : EIATTR_SPARSE_MMA_MASK
	.align		4
.L_2921:
        /*0018*/ 	.byte	0x03, 0x50
        /*001a*/ 	.short	0x0000


	//----- nvinfo : EIATTR_MAXREG_COUNT
	.align		4
        /*001c*/ 	.byte	0x03, 0x1b
        /*001e*/ 	.short	0x00ff


	//----- nvinfo : EIATTR_NUM_BARRIERS
	.align		4
        /*0020*/ 	.byte	0x02, 0x4c
        /*0022*/ 	.byte	0x01
	.zero		1


	//----- nvinfo : EIATTR_MERCURY_ISA_VERSION
	.align		4
        /*0024*/ 	.byte	0x03, 0x5f
        /*0026*/ 	.short	0x0101


	//----- nvinfo : EIATTR_COOP_GROUP_MASK_REGIDS
	.align		4
        /*0028*/ 	.byte	0x04, 0x29
        /*002a*/ 	.short	(.L_2923 - .L_2922)


	//   ....[0]....
.L_2922:
        /*002c*/ 	.word	0xffffffff


	//   ....[1]....
        /*0030*/ 	.word	0xffffffff


	//   ....[2]....
        /*0034*/ 	.word	0xffffffff


	//   ....[3]....
        /*0038*/ 	.word	0xffffffff


	//   ....[4]....
        /*003c*/ 	.word	0xffffffff


	//   ....[5]....
        /*0040*/ 	.word	0xffffffff


	//   ....[6]....
        /*0044*/ 	.word	0xffffffff


	//   ....[7]....
        /*0048*/ 	.word	0xffffffff


	//   ....[8]....
        /*004c*/ 	.word	0xffffffff


	//   ....[9]....
        /*0050*/ 	.word	0xffffffff


	//   ....[10]....
        /*0054*/ 	.word	0xffffffff


	//   ....[11]....
        /*0058*/ 	.word	0xffffffff


	//   ....[12]....
        /*005c*/ 	.word	0xffffffff


	//   ....[13]....
        /*0060*/ 	.word	0xffffffff


	//   ....[14]....
        /*0064*/ 	.word	0xffffffff


	//   ....[15]....
        /*0068*/ 	.word	0xffffffff


	//   ....[16]....
        /*006c*/ 	.word	0xffffffff


	//   ....[17]....
        /*0070*/ 	.word	0xffffffff


	//   ....[18]....
        /*0074*/ 	.word	0xffffffff


	//   ....[19]....
        /*0078*/ 	.word	0xffffffff


	//   ....[20]....
        /*007c*/ 	.word	0xffffffff


	//   ....[21]....
        /*0080*/ 	.word	0xffffffff


	//   ....[22]....
        /*0084*/ 	.word	0xffffffff


	//   ....[23]....
        /*0088*/ 	.word	0xffffffff


	//   ....[24]....
        /*008c*/ 	.word	0xffffffff


	//   ....[25]....
        /*0090*/ 	.word	0xffffffff


	//   ....[26]....
        /*0094*/ 	.word	0xffffffff


	//   ....[27]....
        /*0098*/ 	.word	0xffffffff


	//   ....[28]....
        /*009c*/ 	.word	0xffffffff


	//   ....[29]....
        /*00a0*/ 	.word	0xffffffff


	//   ....[30]....
        /*00a4*/ 	.word	0xffffffff


	//   ....[31]....
        /*00a8*/ 	.word	0xffffffff


	//   ....[32]....
        /*00ac*/ 	.word	0xffffffff


	//   ....[33]....
        /*00b0*/ 	.word	0xffffffff


	//   ....[34]....
        /*00b4*/ 	.word	0xffffffff


	//   ....[35]....
        /*00b8*/ 	.word	0xffffffff


	//   ....[36]....
        /*00bc*/ 	.word	0xffffffff


	//   ....[37]....
        /*00c0*/ 	.word	0xffffffff


	//   ....[38]....
        /*00c4*/ 	.word	0xffffffff


	//   ....[39]....
        /*00c8*/ 	.word	0xffffffff


	//   ....[40]....
        /*00cc*/ 	.word	0xffffffff


	//   ....[41]....
        /*00d0*/ 	.word	0xffffffff


	//   ....[42]....
        /*00d4*/ 	.word	0xffffffff


	//   ....[43]....
        /*00d8*/ 	.word	0xffffffff


	//   ....[44]....
        /*00dc*/ 	.word	0xffffffff


	//   ....[45]....
        /*00e0*/ 	.word	0xffffffff


	//   ....[46]....
        /*00e4*/ 	.word	0xffffffff


	//   ....[47]....
        /*00e8*/ 	.word	0xffffffff


	//   ....[48]....
        /*00ec*/ 	.word	0xffffffff


	//   ....[49]....
        /*00f0*/ 	.word	0xffffffff


	//   ....[50]....
        /*00f4*/ 	.word	0xffffffff


	//   ....[51]....
        /*00f8*/ 	.word	0xffffffff


	//   ....[52]....
        /*00fc*/ 	.word	0xffffffff


	//   ....[53]....
        /*0100*/ 	.word	0xffffffff


	//   ....[54]....
        /*0104*/ 	.word	0xffffffff


	//   ....[55]....
        /*0108*/ 	.word	0xffffffff


	//   ....[56]....
        /*010c*/ 	.word	0xffffffff


	//   ....[57]....
        /*0110*/ 	.word	0xffffffff


	//----- nvinfo : EIATTR_COOP_GROUP_INSTR_OFFSETS
	.align		4
.L_2923:
        /*0114*/ 	.byte	0x04, 0x28
        /*0116*/ 	.short	(.L_2925 - .L_2924)


	//   ....[0]....
.L_2924:
        /*0118*/ 	.word	0x00000c30


	//   ....[1]....
        /*011c*/ 	.word	0x00000e80


	//   ....[2]....
        /*0120*/ 	.word	0x00001150


	//   ....[3]....
        /*0124*/ 	.word	0x000026e0


	//   ....[4]....
        /*0128*/ 	.word	0x00002b20


	//   ....[5]....
        /*012c*/ 	.word	0x000030d0


	//   ....[6]....
        /*0130*/ 	.word	0x00003650


	//   ....[7]....
        /*0134*/ 	.word	0x000041d0


	//   ....[8]....
        /*0138*/ 	.word	0x00004200


	//   ....[9]....
        /*013c*/ 	.word	0x00004250


	//   ....[10]....
        /*0140*/ 	.word	0x00004270


	//   ....[11]....
        /*0144*/ 	.word	0x000042c0


	//   ....[12]....
        /*0148*/ 	.word	0x000042d0


	//   ....[13]....
        /*014c*/ 	.word	0x00004320


	//   ....[14]....
        /*0150*/ 	.word	0x00004330


	//   ....[15]....
        /*0154*/ 	.word	0x00004360


	//   ....[16]....
        /*0158*/ 	.word	0x00004390


	//   ....[17]....
        /*015c*/ 	.word	0x000043e0


	//   ....[18]....
        /*0160*/ 	.word	0x00004400


	//   ....[19]....
        /*0164*/ 	.word	0x00004420


	//   ....[20]....
        /*0168*/ 	.word	0x00004460


	//   ....[21]....
        /*016c*/ 	.word	0x000044c0


	//   ....[22]....
        /*0170*/ 	.word	0x000044e0


	//   ....[23]....
        /*0174*/ 	.word	0x00004510


	//   ....[24]....
        /*0178*/ 	.word	0x00004540


	//   ....[25]....
        /*017c*/ 	.word	0x00004580


	//   ....[26]....
        /*0180*/ 	.word	0x000045b0


	//   ....[27]....
        /*0184*/ 	.word	0x000045c0


	//   ....[28]....
        /*0188*/ 	.word	0x000045e0


	//   ....[29]....
        /*018c*/ 	.word	0x00004600


	//   ....[30]....
        /*0190*/ 	.word	0x00004620


	//   ....[31]....
        /*0194*/ 	.word	0x00004630


	//   ....[32]....
        /*0198*/ 	.word	0x00004670


	//   ....[33]....
        /*019c*/ 	.word	0x00004690


	//   ....[34]....
        /*01a0*/ 	.word	0x00004790


	//   ....[35]....
        /*01a4*/ 	.word	0x00004aa0


	//   ....[36]....
        /*01a8*/ 	.word	0x00004ae0


	//   ....[37]....
        /*01ac*/ 	.word	0x00004c20


	//   ....[38]....
        /*01b0*/ 	.word	0x00004c40


	//   ....[39]....
        /*01b4*/ 	.word	0x00004c70


	//   ....[40]....
        /*01b8*/ 	.word	0x00004c90


	//   ....[41]....
        /*01bc*/ 	.word	0x00004cc0


	//   ....[42]....
        /*01c0*/ 	.word	0x00004ce0


	//   ....[43]....
        /*01c4*/ 	.word	0x00004d40


	//   ....[44]....
        /*01c8*/ 	.word	0x00004d80


	//   ....[45]....
        /*01cc*/ 	.word	0x00005300


	//   ....[46]....
        /*01d0*/ 	.word	0x00005690


	//   ....[47]....
        /*01d4*/ 	.word	0x00005c70


	//   ....[48]....
        /*01d8*/ 	.word	0x00005fa0


	//   ....[49]....
        /*01dc*/ 	.word	0x00005ff0


	//   ....[50]....
        /*01e0*/ 	.word	0x00006040


	//   ....[51]....
        /*01e4*/ 	.word	0x00006070


	//   ....[52]....
        /*01e8*/ 	.word	0x00006090


	//   ....[53]....
        /*01ec*/ 	.word	0x00006160


	//   ....[54]....
        /*01f0*/ 	.word	0x000061a0


	//   ....[55]....
        /*01f4*/ 	.word	0x000061f0


	//   ....[56]....
        /*01f8*/ 	.word	0x00006220


	//   ....[57]....
        /*01fc*/ 	.word	0x00006240


	//----- nvinfo : EIATTR_VRC_CTA_INIT_COUNT
	.align		4
.L_2925:
        /*0200*/ 	.byte	0x02, 0x4a
	.zero		1
	.zero		1


	//----- nvinfo : EIATTR_EXIT_INSTR_OFFSETS
	.align		4
        /*0204*/ 	.byte	0x04, 0x1c
        /*0206*/ 	.short	(.L_2927 - .L_2926)


	//   ....[0]....
.L_2926:
        /*0208*/ 	.word	0x000062e0


	//   ....[1]....
        /*020c*/ 	.word	0x00006780


	//----- nvinfo : EIATTR_MAX_THREADS
	.align		4
.L_2927:
        /*0210*/ 	.byte	0x04, 0x05
        /*0212*/ 	.short	(.L_2929 - .L_2928)
.L_2928:
        /*0214*/ 	.word	0x00000020
        /*0218*/ 	.word	0x00000001
        /*021c*/ 	.word	0x00000001


	//----- nvinfo : EIATTR_CRS_STACK_SIZE
	.align		4
.L_2929:
        /*0220*/ 	.byte	0x04, 0x1e
        /*0222*/ 	.short	(.L_2931 - .L_2930)
.L_2930:
        /*0224*/ 	.word	0x00000000


	//----- nvinfo : EIATTR_CBANK_PARAM_SIZE
	.align		4
.L_2931:
        /*0228*/ 	.byte	0x03, 0x19
        /*022a*/ 	.short	0x01f0


	//----- nvinfo : EIATTR_PARAM_CBANK
	.align		4
        /*022c*/ 	.byte	0x04, 0x0a
        /*022e*/ 	.short	(.L_2933 - .L_2932)
	.align		4
.L_2932:
        /*0230*/ 	.word	index@(.nv.constant0._Z25selective_scan_bwd_kernelI32Selective_Scan_bwd_kernel_traitsILi32ELi8ELb0ELb0ELb0ELb1ELb1EN3c108BFloat16EfEEv12SSMParamsBwd)
        /*0234*/ 	.short	0x0380
        /*0236*/ 	.short	0x01f0


	//----- nvinfo : EIATTR_SW_WAR
	.align		4
.L_2933:
        /*0238*/ 	.byte	0x04, 0x36
        /*023a*/ 	.short	(.L_2935 - .L_2934)
.L_2934:
        /*023c*/ 	.word	0x00000008
.L_2935:


//--------------------- .nv.info._Z25selective_scan_bwd_kernelI32Selective_Scan_bwd_kernel_traitsILi32ELi8ELb0ELb0ELb1ELb0ELb0EN3c108BFloat16EfEEv12SSMParamsBwd --------------------------
	.section	.nv.info._Z25selective_scan_bwd_kernelI32Selective_Scan_bwd_kernel_traitsILi32ELi8ELb0ELb0ELb1ELb0ELb0EN3c108BFloat16EfEEv12SSMParamsBwd,"",@"SHT_CUDA_INFO"
	.sectionflags	@""
	.align	4


	//----- nvinfo : EIATTR_CUDA_API_VERSION
	.align		4
        /*0000*/ 	.byte	0x04, 0x37
        /*0002*/ 	.short	(.L_2937 - .L_2936)
.L_2936:
        /*0004*/ 	.word	0x00000082


	//----- nvinfo : EIATTR_KPARAM_INFO
	.align		4
.L_2937:
        /*0008*/ 	.byte	0x04, 0x17
        /*000a*/ 	.short	(.L_2939 - .L_2938)
.L_2938:
        /*000c*/ 	.word	0x00000000
        /*0010*/ 	.short	0x0000
        /*0012*/ 	.short	0x0000
        /*0014*/ 	.byte	0x00, 0xf0, 0xc1, 0x07


	//----- nvinfo : EIATTR_SPARSE_MMA_MASK
	.align		4
.L_2939:
        /*0018*/ 	.byte	0x03, 0x50
        /*001a*/ 	.short	0x0000


	//----- nvinfo : EIATTR_MAXREG_COUNT
	.align		4
        /*001c*/ 	.byte	0x03, 0x1b
        /*001e*/ 	.short	0x00ff


	//----- nvinfo : EIATTR_NUM_BARRIERS
	.align		4
        /*0020*/ 	.byte	0x02, 0x4c
        /*0022*/ 	.byte	0x01
	.zero		1


	//----- nvinfo : EIATTR_MERCURY_ISA_VERSION
	.align		4
        /*0024*/ 	.byte	0x03, 0x5f
        /*0026*/ 	.short	0x0101


	//----- nvinfo : EIATTR_COOP_GROUP_MASK_REGIDS
	.align		4
        /*0028*/ 	.byte	0x04, 0x29
        /*002a*/ 	.short	(.L_2941 - .L_2940)


	//   ....[0]....
.L_2940:
        /*002c*/ 	.word	0xffffffff


	//   ....[1]....
        /*0030*/ 	.word	0xffffffff


	//   ....[2]....
        /*0034*/ 	.word	0xffffffff


	//   ....[3]....
        /*0038*/ 	.word	0xffffffff


	//   ....[4]....
        /*003c*/ 	.word	0xffffffff


	//   ....[5]....
        /*0040*/ 	.word	0xffffffff


	//   ....[6]....
        /*0044*/ 	.word	0xffffffff


	//   ....[7]....
        /*0048*/ 	.word	0xffffffff


	//   ....[8]....
        /*004c*/ 	.word	0xffffffff


	//   ....[9]....
        /*0050*/ 	.word	0xffffffff


	//   ....[10]....
        /*0054*/ 	.word	0xffffffff


	//   ....[11]....
        /*0058*/ 	.word	0xffffffff


	//   ....[12]....
        /*005c*/ 	.word	0xffffffff


	//   ....[13]....
        /*0060*/ 	.word	0xffffffff


	//   ....[14]....
        /*0064*/ 	.word	0xffffffff


	//   ....[15]....
        /*0068*/ 	.word	0xffffffff


	//   ....[16]....
        /*006c*/ 	.word	0xffffffff


	//   ....[17]....
        /*0070*/ 	.word	0xffffffff


	//   ....[18]....
        /*0074*/ 	.word	0xffffffff


	//   ....[19]....
        /*0078*/ 	.word	0xffffffff


	//   ....[20]....
        /*007c*/ 	.word	0xffffffff


	//   ....[21]....
        /*0080*/ 	.word	0xffffffff


	//   ....[22]....
        /*0084*/ 	.word	0xffffffff


	//   ....[23]....
        /*0088*/ 	.word	0xffffffff


	//   ....[24]....
        /*008c*/ 	.word	0xffffffff


	//   ....[25]....
        /*0090*/ 	.word	0xffffffff


	//   ....[26]....
        /*0094*/ 	.word	0xffffffff


	//   ....[27]....
        /*0098*/ 	.word	0xffffffff


	//   ....[28]....
        /*009c*/ 	.word	0xffffffff


	//   ....[29]....
        /*00a0*/ 	.word	0xffffffff


	//   ....[30]....
        /*00a4*/ 	.word	0xffffffff


	//   ....[31]....
        /*00a8*/ 	.word	0xffffffff


	//   ....[32]....
        /*00ac*/ 	.word	0xffffffff


	//   ....[33]....
        /*00b0*/ 	.word	0xffffffff


	//   ....[34]....
        /*00b4*/ 	.word	0xffffffff


	//   ....[35]....
        /*00b8*/ 	.word	0xffffffff


	//   ....[36]....
        /*00bc*/ 	.word	0xffffffff


	//   ....[37]....
        /*00c0*/ 	.word	0xffffffff


	//   ....[38]....
        /*00c4*/ 	.word	0xffffffff


	//   ....[39]....
        /*00c8*/ 	.word	0xffffffff


	//   ....[40]....
        /*00cc*/ 	.word	0xffffffff


	//   ....[41]....
        /*00d0*/ 	.word	0xffffffff


	//   ....[42]....
        /*00d4*/ 	.word	0xffffffff


	//   ....[43]....
        /*00d8*/ 	.word	0xffffffff


	//   ....[44]....
        /*00dc*/ 	.word	0xffffffff


	//   ....[45]....
        /*00e0*/ 	.word	0xffffffff


	//   ....[46]....
        /*00e4*/ 	.word	0xffffffff


	//   ....[47]....
        /*00e8*/ 	.word	0xffffffff


	//   ....[48]....
        /*00ec*/ 	.word	0xffffffff


	//   ....[49]....
        /*00f0*/ 	.word	0xffffffff


	//   ....[50]....
        /*00f4*/ 	.word	0xffffffff


	//   ....[51]....
        /*00f8*/ 	.word	0xffffffff


	//   ....[52]....
        /*00fc*/ 	.word	0xffffffff


	//   ....[53]....
        /*0100*/ 	.word	0xffffffff


	//----- nvinfo : EIATTR_COOP_GROUP_INSTR_OFFSETS
	.align		4
.L_2941:
        /*0104*/ 	.byte	0x04, 0x28
        /*0106*/ 	.short	(.L_2943 - .L_2942)


	//   ....[0]....
.L_2942:
        /*0108*/ 	.word	0x00001090


	//   ....[1]....
        /*010c*/ 	.word	0x000012a0


	//   ....[2]....
        /*0110*/ 	.word	0x00001570


	//   ....[3]....
        /*0114*/ 	.word	0x00001f20


	//   ....[4]....
        /*0118*/ 	.word	0x000024c0


	//   ....[5]....
        /*011c*/ 	.word	0x00002500


	//   ....[6]....
        /*0120*/ 	.word	0x00002520


	//   ....[7]....
        /*0124*/ 	.word	0x00002540


	//   ....[8]....
        /*0128*/ 	.word	0x000025a0


	//   ....[9]....
        /*012c*/ 	.word	0x000025c0


	//   ....[10]....
        /*0130*/ 	.word	0x000025f0


	//   ....[11]....
        /*0134*/ 	.word	0x00002600


	//   ....[12]....
        /*0138*/ 	.word	0x00002650


	//   ....[13]....
        /*013c*/ 	.word	0x00002680


	//   ....[14]....
        /*0140*/ 	.word	0x000026b0


	//   ....[15]....
        /*0144*/ 	.word	0x000026c0


	//   ....[16]....
        /*0148*/ 	.word	0x00002710


	//   ....[17]....
        /*014c*/ 	.word	0x00002740


	//   ....[18]....
        /*0150*/ 	.word	0x00002760


	//   ....[19]....
        /*0154*/ 	.word	0x00002780


	//   ....[20]....
        /*0158*/ 	.word	0x00002800


	//   ....[21]....
        /*015c*/ 	.word	0x00002830


	//   ....[22]....
        /*0160*/ 	.word	0x00002850


	//   ....[23]....
        /*0164*/ 	.word	0x00002860


	//   ....[24]....
        /*0168*/ 	.word	0x000028d0


	//   ....[25]....
        /*016c*/ 	.word	0x000028f0


	//   ....[26]....
        /*0170*/ 	.word	0x00002910


	//   ....[27]....
        /*0174*/ 	.word	0x00002930


	//   ....[28]....
        /*0178*/ 	.word	0x00002940


	//   ....[29]....
        /*017c*/ 	.word	0x00002950


	//   ....[30]....
        /*0180*/ 	.word	0x00002960


	//   ....[31]....
        /*0184*/ 	.word	0x00002990


	//   ....[32]....
        /*0188*/ 	.word	0x00003250


	//   ....[33]....
        /*018c*/ 	.word	0x00003290


	//   ....[34]....
        /*0190*/ 	.word	0x00003420


	//   ....[35]....
        /*0194*/ 	.word	0x00003450


	//   ....[36]....
        /*0198*/ 	.word	0x00003480


	//   ....[37]....
        /*019c*/ 	.word	0x000034a0


	//   ....[38]....
        /*01a0*/ 	.word	0x000034d0


	//   ....[39]....
        /*01a4*/ 	.word	0x000034f0


	//   ....[40]....
        /*01a8*/ 	.word	0x00003530


	//   ....[41]....
        /*01ac*/ 	.word	0x00003560


	//   ....[42]....
        /*01b0*/ 	.word	0x000038f0


	//   ....[43]....
        /*01b4*/ 	.word	0x00003d20


	//   ....[44]....
        /*01b8*/ 	.word	0x000040a0


	//   ....[45]....
        /*01bc*/ 	.word	0x000040f0


	//   ....[46]....
        /*01c0*/ 	.word	0x00004140


	//   ....[47]....
        /*01c4*/ 	.word	0x00004170


	//   ....[48]....
        /*01c8*/ 	.word	0x00004190


	//   ....[49]....
        /*01cc*/ 	.word	0x00004260


	//   ....[50]....
        /*01d0*/ 	.word	0x000042a0


	//   ....[51]....
        /*01d4*/ 	.word	0x000042f0


	//   ....[52]....
        /*01d8*/ 	.word	0x00004320


	//   ....[53]....
        /*01dc*/ 	.word	0x00004340


	//----- nvinfo : EIATTR_VRC_CTA_INIT_COUNT
	.align		4
.L_2943:
        /*01e0*/ 	.byte	0x02, 0x4a
	.zero		1
	.zero		1


	//----- nvinfo : EIATTR_EXIT_INSTR_OFFSETS
	.align		4
        /*01e4*/ 	.byte	0x04, 0x1c
        /*01e6*/ 	.short	(.L_2945 - .L_2944)


	//   ....[0]....
.L_2944:
        /*01e8*/ 	.word	0x000043e0


	//   ....[1]....
        /*01ec*/ 	.word	0x00004600


	//----- nvinfo : EIATTR_MAX_THREADS
	.align		4
.L_2945:
        /*01f0*/ 	.byte	0x04, 0x05
        /*01f2*/ 	.short	(.L_2947 - .L_2946)
.L_2946:
        /*01f4*/ 	.word	0x00000020
        /*01f8*/ 	.word	0x00000001
        /*01fc*/ 	.word	0x00000001


	//----- nvinfo : EIATTR_CRS_STACK_SIZE
	.align		4
.L_2947:
        /*0200*/ 	.byte	0x04, 0x1e
        /*0202*/ 	.short	(.L_2949 - .L_2948)
.L_2948:
        /*0204*/ 	.word	0x00000000


	//----- nvinfo : EIATTR_CBANK_PARAM_SIZE
	.align		4
.L_2949:
        /*0208*/ 	.byte	0x03, 0x19
        /*020a*/ 	.short	0x01f0


	//----- nvinfo : EIATTR_PARAM_CBANK
	.align		4
        /*020c*/ 	.byte	0x04, 0x0a
        /*020e*/ 	.short	(.L_2951 - .L_2950)
	.align		4
.L_2950:
        /*0210*/ 	.word	index@(.nv.constant0._Z25selective_scan_bwd_kernelI32Selective_Scan_bwd_kernel_traitsILi32ELi8ELb0ELb0ELb1ELb0ELb0EN3c108BFloat16EfEEv12SSMParamsBwd)
        /*0214*/ 	.short	0x0380
        /*0216*/ 	.short	0x01f0


	//----- nvinfo : EIATTR_SW_WAR
	.align		4
.L_2951:
        /*0218*/ 	.byte	0x04, 0x36
        /*021a*/ 	.short	(.L_2953 - .L_2952)
.L_2952:
        /*021c*/ 	.word	0x00000008
.L_2953:


//--------------------- .nv.info._Z25selective_scan_bwd_kernelI32Selective_Scan_bwd_kernel_traitsILi32ELi8ELb0ELb0ELb1ELb0ELb1EN3c108BFloat16EfEEv12SSMParamsBwd --------------------------
	.section	.nv.info._Z25selective_scan_bwd_kernelI32Selective_Scan_bwd_kernel_traitsILi32ELi8ELb0ELb0ELb1ELb0ELb1EN3c108BFloat16EfEEv12SSMParamsBwd,"",@"SHT_CUDA_INFO"
	.sectionflags	@""
	.align	4


	//----- nvinfo : EIATTR_CUDA_API_VERSION
	.align		4
        /*0000*/ 	.byte	0x04, 0x37
        /*0002*/ 	.short	(.L_2955 - .L_2954)
.L_2954:
        /*0004*/ 	.word	0x00000082


	//----- nvinfo : EIATTR_KPARAM_INFO
	.align		4
.L_2955:
        /*0008*/ 	.byte	0x04, 0x17
        /*000a*/ 	.short	(.L_2957 - .L_2956)
.L_2956:
        /*000c*/ 	.word	0x00000000
        /*0010*/ 	.short	0x0000
        /*0012*/ 	.short	0x0000
        /*0014*/ 	.byte	0x00, 0xf0, 0xc1, 0x07


	//----- nvinfo : EIATTR_SPARSE_MMA_MASK
	.align		4
.L_2957:
        /*0018*/ 	.byte	0x03, 0x50
        /*001a*/ 	.short	0x0000


	//----- nvinfo : EIATTR_MAXREG_COUNT
	.align		4
        /*001c*/ 	.byte	0x03, 0x1b
        /*001e*/ 	.short	0x00ff


	//----- nvinfo : EIATTR_NUM_BARRIERS
	.align		4
        /*0020*/ 	.byte	0x02, 0x4c
        /*0022*/ 	.byte	0x01
	.zero		1


	//----- nvinfo : EIATTR_MERCURY_ISA_VERSION
	.align		4
        /*0024*/ 	.byte	0x03, 0x5f
        /*0026*/ 	.short	0x0101


	//----- nvinfo : EIATTR_COOP_GROUP_MASK_REGIDS
	.align		4
        /*0028*/ 	.byte	0x04, 0x29
        /*002a*/ 	.short	(.L_2959 - .L_2958)


	//   ....[0]....
.L_2958:
        /*002c*/ 	.word	0xffffffff


	//   ....[1]....
        /*0030*/ 	.word	0xffffffff


	//   ....[2]....
        /*0034*/ 	.word	0xffffffff


	//   ....[3]....
        /*0038*/ 	.word	0xffffffff


	//   ....[4]....
        /*003c*/ 	.word	0xffffffff


	//   ....[5]....
        /*0040*/ 	.word	0xffffffff


	//   ....[6]....
        /*0044*/ 	.word	0xffffffff


	//   ....[7]....
        /*0048*/ 	.word	0xffffffff


	//   ....[8]....
        /*004c*/ 	.word	0xffffffff


	//   ....[9]....
        /*0050*/ 	.word	0xffffffff


	//   ....[10]....
        /*0054*/ 	.word	0xffffffff


	//   ....[11]....
        /*0058*/ 	.word	0xffffffff


	//   ....[12]....
        /*005c*/ 	.word	0xffffffff


	//   ....[13]....
        /*0060*/ 	.word	0xffffffff


	//   ....[14]....
        /*0064*/ 	.word	0xffffffff


	//   ....[15]....
        /*0068*/ 	.word	0xffffffff


	//   ....[16]....
        /*006c*/ 	.word	0xffffffff


	//   ....[17]....
        /*0070*/ 	.word	0xffffffff


	//   ....[18]....
        /*0074*/ 	.word	0xffffffff


	//   ....[19]....
        /*0078*/ 	.word	0xffffffff


	//   ....[20]....
        /*007c*/ 	.word	0xffffffff


	//   ....[21]....
        /*0080*/ 	.word	0xffffffff


	//   ....[22]....
        /*0084*/ 	.word	0xffffffff


	//   ....[23]....
        /*0088*/ 	.word	0xffffffff


	//   ....[24]....
        /*008c*/ 	.word	0xffffffff


	//   ....[25]....
        /*0090*/ 	.word	0xffffffff


	//   ....[26]....
        /*0094*/ 	.word	0xffffffff


	//   ....[27]....
        /*0098*/ 	.word	0xffffffff


	//   ....[28]....
        /*009c*/ 	.word	0xffffffff


	//   ....[29]....
        /*00a0*/ 	.word	0xffffffff


	//   ....[30]....
        /*00a4*/ 	.word	0xffffffff


	//   ....[31]....
        /*00a8*/ 	.word	0xffffffff


	//   ....[32]....
        /*00ac*/ 	.word	0xffffffff


	//   ....[33]....
        /*00b0*/ 	.word	0xffffffff


	//   ....[34]....
        /*00b4*/ 	.word	0xffffffff


	//   ....[35]....
        /*00b8*/ 	.word	0xffffffff


	//   ....[36]....
        /*00bc*/ 	.word	0xffffffff


	//   ....[37]....
        /*00c0*/ 	.word	0xffffffff


	//   ....[38]....
        /*00c4*/ 	.word	0xffffffff


	//   ....[39]....
        /*00c8*/ 	.word	0xffffffff


	//   ....[40]....
        /*00cc*/ 	.word	0xffffffff


	//   ....[41]....
        /*00d0*/ 	.word	0xffffffff


	//   ....[42]....
        /*00d4*/ 	.word	0xffffffff


	//   ....[43]....
        /*00d8*/ 	.word	0xffffffff


	//   ....[44]....
        /*00dc*/ 	.word	0xffffffff


	//   ....[45]....
        /*00e0*/ 	.word	0xffffffff


	//   ....[46]....
        /*00e4*/ 	.word	0xffffffff


	//   ....[47]....
        /*00e8*/ 	.word	0xffffffff


	//   ....[48]....
        /*00ec*/ 	.word	0xffffffff


	//   ....[49]....
        /*00f0*/ 	.word	0xffffffff


	//   ....[50]....
        /*00f4*/ 	.word	0xffffffff


	//   ....[51]....
        /*00f8*/ 	.word	0xffffffff


	//   ....[52]....
        /*00fc*/ 	.word	0xffffffff


	//   ....[53]....
        /*0100*/ 	.word	0xffffffff


	//   ....[54]....
        /*0104*/ 	.word	0xffffffff


	//   ....[55]....
        /*0108*/ 	.word	0xffffffff


	//   ....[56]....
        /*010c*/ 	.word	0xffffffff


	//   ....[57]....
        /*0110*/ 	.word	0xffffffff


	//----- nvinfo : EIATTR_COOP_GROUP_INSTR_OFFSETS
	.align		4
.L_2959:
        /*0114*/ 	.byte	0x04, 0x28
        /*0116*/ 	.short	(.L_2961 - .L_2960)


	//   ....[0]....
.L_2960:
        /*0118*/ 	.word	0x000011f0


	//   ....[1]....
        /*011c*/ 	.word	0x00001480


	//   ....[2]....
        /*0120*/ 	.word	0x000016d0


	//   ....[3]....
        /*0124*/ 	.word	0x000018d0


	//   ....[4]....
        /*0128*/ 	.word	0x00001d50


	//   ....[5]....
        /*012c*/ 	.word	0x00002290


	//   ....[6]....
        /*0130*/ 	.word	0x000027d0


	//   ....[7]....
        /*0134*/ 	.word	0x000033b0


	//   ....[8]....
        /*0138*/ 	.word	0x000038b0


	//   ....[9]....
        /*013c*/ 	.word	0x00003990


	//   ....[10]....
        /*0140*/ 	.word	0x000039c0


	//   ....[11]....
        /*0144*/ 	.word	0x000039e0


	//   ....[12]....
        /*0148*/ 	.word	0x00003a00


	//   ....[13]....
        /*014c*/ 	.word	0x00003a40


	//   ....[14]....
        /*0150*/ 	.word	0x00003a90


	//   ....[15]....
        /*0154*/ 	.word	0x00003aa0


	//   ....[16]....
        /*0158*/ 	.word	0x00003ac0


	//   ....[17]....
        /*015c*/ 	.word	0x00003af0


	//   ....[18]....
        /*0160*/ 	.word	0x00003b20


	//   ....[19]....
        /*0164*/ 	.word	0x00003b60


	//   ....[20]....
        /*0168*/ 	.word	0x00003b80


	//   ....[21]....
        /*016c*/ 	.word	0x00003bb0


	//   ....[22]....
        /*0170*/ 	.word	0x00003bd0


	//   ....[23]....
        /*0174*/ 	.word	0x00003c20


	//   ....[24]....
        /*0178*/ 	.word	0x00003c80


	//   ....[25]....
        /*017c*/ 	.word	0x00003ca0


	//   ....[26]....
        /*0180*/ 	.word	0x00003cc0


	//   ....[27]....
        /*0184*/ 	.word	0x00003d20


	//   ....[28]....
        /*0188*/ 	.word	0x00003d50


	//   ....[29]....
        /*018c*/ 	.word	0x00003d70


	//   ....[30]....
        /*0190*/ 	.word	0x00003d80


	//   ....[31]....
        /*0194*/ 	.word	0x00003da0


	//   ....[32]....
        /*0198*/ 	.word	0x00003dd0


	//   ....[33]....
        /*019c*/ 	.word	0x00003de0


	//   ....[34]....
        /*01a0*/ 	.word	0x00003df0


	//   ....[35]....
        /*01a4*/ 	.word	0x00003e20


	//   ....[36]....
        /*01a8*/ 	.word	0x000046e0


	//   ....[37]....
        /*01ac*/ 	.word	0x00004720


	//   ....[38]....
        /*01b0*/ 	.word	0x00004840


	//   ....[39]....
        /*01b4*/ 	.word	0x00004860


	//   ....[40]....
        /*01b8*/ 	.word	0x00004890


	//   ....[41]....
        /*01bc*/ 	.word	0x000048b0


	//   ....[42]....
        /*01c0*/ 	.word	0x000048e0


	//   ....[43]....
        /*01c4*/ 	.word	0x00004900


	//   ....[44]....
        /*01c8*/ 	.word	0x00004940


	//   ....[45]....
        /*01cc*/ 	.word	0x00004970


	//   ....[46]....
        /*01d0*/ 	.word	0x00004d90


	//   ....[47]....
        /*01d4*/ 	.word	0x00005170


	//   ....[48]....
        /*01d8*/ 	.word	0x00005510


	//   ....[49]....
        /*01dc*/ 	.word	0x00005560


	//   ....[50]....
        /*01e0*/ 	.word	0x000055b0


	//   ....[51]....
        /*01e4*/ 	.word	0x000055e0


	//   ....[52]....
        /*01e8*/ 	.word	0x00005600


	//   ....[53]....
        /*01ec*/ 	.word	0x000056d0


	//   ....[54]....
        /*01f0*/ 	.word	0x00005710


	//   ....[55]....
        /*01f4*/ 	.word	0x00005760


	//   ....[56]....
        /*01f8*/ 	.word	0x00005790


	//   ....[57]....
        /*01fc*/ 	.word	0x000057b0


	//----- nvinfo : EIATTR_VRC_CTA_INIT_COUNT
	.align		4
.L_2961:
        /*0200*/ 	.byte	0x02, 0x4a
	.zero		1
	.zero		1


	//----- nvinfo : EIATTR_EXIT_INSTR_OFFSETS
	.align		4
        /*0204*/ 	.byte	0x04, 0x1c
        /*0206*/ 	.short	(.L_2963 - .L_2962)


	//   ....[0]....
.L_2962:
        /*0208*/ 	.word	0x00005850


	//   ....[1]....
        /*020c*/ 	.word	0x00005a70


	//----- nvinfo : EIATTR_MAX_THREADS
	.align		4
.L_2963:
        /*0210*/ 	.byte	0x04, 0x05
        /*0212*/ 	.short	(.L_2965 - .L_2964)
.L_2964:
        /*0214*/ 	.word	0x00000020
        /*0218*/ 	.word	0x00000001
        /*021c*/ 	.word	0x00000001


	//----- nvinfo : EIATTR_CRS_STACK_SIZE
	.align		4
.L_2965:
        /*0220*/ 	.byte	0x04, 0x1e
        /*0222*/ 	.short	(.L_2967 - .L_2966)
.L_2966:
        /*0224*/ 	.word	0x00000000


	//----- nvinfo : EIATTR_CBANK_PARAM_SIZE
	.align		4
.L_2967:
        /*0228*/ 	.byte	0x03, 0x19
        /*022a*/ 	.short	0x01f0


	//----- nvinfo : EIATTR_PARAM_CBANK
	.align		4
        /*022c*/ 	.byte	0x04, 0x0a
        /*022e*/ 	.short	(.L_2969 - .L_2968)
	.align		4
.L_2968:
        /*0230*/ 	.word	index@(.nv.constant0._Z25selective_scan_bwd_kernelI32Selective_Scan_bwd_kernel_traitsILi32ELi8ELb0ELb0ELb1ELb0ELb1EN3c108BFloat16EfEEv12SSMParamsBwd)
        /*0234*/ 	.short	0x0380
        /*0236*/ 	.short	0x01f0


	//----- nvinfo : EIATTR_SW_WAR
	.align		4
.L_2969:
        /*0238*/ 	.byte	0x04, 0x36
        /*023a*/ 	.short	(.L_2971 - .L_2970)
.L_2970:
        /*023c*/ 	.word	0x00000008
.L_2971:


//--------------------- .nv.info._Z25selective_scan_bwd_kernelI32Selective_Scan_bwd_kernel_traitsILi32ELi8ELb0ELb0ELb1ELb1ELb0EN3c108BFloat16EfEEv12SSMParamsBwd --------------------------
	.section	.nv.info._Z25selective_scan_bwd_kernelI32Selective_Scan_bwd_kernel_traitsILi32ELi8ELb0ELb0ELb1ELb1ELb0EN3c108BFloat16EfEEv12SSMParamsBwd,"",@"SHT_CUDA_INFO"
	.sectionflags	@""
	.align	4


	//----- nvinfo : EIATTR_CUDA_API_VERSION
	.align		4
        /*0000*/ 	.byte	0x04, 0x37
        /*0002*/ 	.short	(.L_2973 - .L_2972)
.L_2972:
        /*0004*/ 	.word	0x00000082


	//----- nvinfo : EIATTR_KPARAM_INFO
	.align		4
.L_2973:
        /*0008*/ 	.byte	0x04, 0x17
        /*000a*/ 	.short	(.L_2975 - .L_2974)
.L_2974:
        /*000c*/ 	.word	0x00000000
        /*0010*/ 	.short	0x0000
        /*0012*/ 	.short	0x0000
        /*0014*/ 	.byte	0x00, 0xf0, 0xc1, 0x07


	//----- nvinfo : EIATTR_SPARSE_MMA_MASK
	.align		4
.L_2975:
        /*0018*/ 	.byte	0x03, 0x50
        /*001a*/ 	.short	0x0000


	//----- nvinfo : EIATTR_MAXREG_COUNT
	.align		4
        /*001c*/ 	.byte	0x03, 0x1b
        /*001e*/ 	.short	0x00ff


	//----- nvinfo : EIATTR_NUM_BARRIERS
	.align		4
        /*0020*/ 	.byte	0x02, 0x4c
        /*0022*/ 	.byte	0x01
	.zero		1


	//----- nvinfo : EIATTR_MERCURY_ISA_VERSION
	.align		4
        /*0024*/ 	.byte	0x03, 0x5f
        /*0026*/ 	.short	0x0101


	//----- nvinfo : EIATTR_COOP_GROUP_MASK_REGIDS
	.align		4
        /*0028*/ 	.byte	0x04, 0x29
        /*002a*/ 	.short	(.L_2977 - .L_2976)


	//   ....[0]....
.L_2976:
        /*002c*/ 	.word	0xffffffff


	//   ....[1]....
        /*0030*/ 	.word	0xffffffff


	//   ....[2]....
        /*0034*/ 	.word	0xffffffff


	//   ....[3]....
        /*0038*/ 	.word	0xffffffff


	//   ....[4]....
        /*003c*/ 	.word	0xffffffff


	//   ....[5]....
        /*0040*/ 	.word	0xffffffff


	//   ....[6]....
        /*0044*/ 	.word	0xffffffff


	//   ....[7]....
        /*0048*/ 	.word	0xffffffff


	//   ....[8]....
        /*004c*/ 	.word	0xffffffff


	//   ....[9]....
        /*0050*/ 	.word	0xffffffff


	//   ....[10]....
        /*0054*/ 	.word	0xffffffff


	//   ....[11]....
        /*0058*/ 	.word	0xffffffff


	//   ....[12]....
        /*005c*/ 	.word	0xffffffff


	//   ....[13]....
        /*0060*/ 	.word	0xffffffff


	//   ....[14]....
        /*0064*/ 	.word	0xffffffff


	//   ....[15]....
        /*0068*/ 	.word	0xffffffff


	//   ....[16]....
        /*006c*/ 	.word	0xffffffff


	//   ....[17]....
        /*0070*/ 	.word	0xffffffff


	//   ....[18]....
        /*0074*/ 	.word	0xffffffff


	//   ....[19]....
        /*0078*/ 	.word	0xffffffff


	//   ....[20]....
        /*007c*/ 	.word	0xffffffff


	//   ....[21]....
        /*0080*/ 	.word	0xffffffff


	//   ....[22]....
        /*0084*/ 	.word	0xffffffff


	//   ....[23]....
        /*0088*/ 	.word	0xffffffff


	//   ....[24]....
        /*008c*/ 	.word	0xffffffff


	//   ....[25]....
        /*0090*/ 	.word	0xffffffff


	//   ....[26]....
        /*0094*/ 	.word	0xffffffff


	//   ....[27]....
        /*0098*/ 	.word	0xffffffff


	//   ....[28]....
        /*009c*/ 	.word	0xffffffff


	//   ....[29]....
        /*00a0*/ 	.word	0xffffffff


	//   ....[30]....
        /*00a4*/ 	.word	0xffffffff


	//   ....[31]....
        /*00a8*/ 	.word	0xffffffff


	//   ....[32]....
        /*00ac*/ 	.word	0xffffffff


	//   ....[33]....
        /*00b0*/ 	.word	0xffffffff


	//   ....[34]....
        /*00b4*/ 	.word	0xffffffff


	//   ....[35]....
        /*00b8*/ 	.word	0xffffffff


	//   ....[36]....
        /*00bc*/ 	.word	0xffffffff


	//   ....[37]....
        /*00c0*/ 	.word	0xffffffff


	//   ....[38]....
        /*00c4*/ 	.word	0xffffffff


	//   ....[39]....
        /*00c8*/ 	.word	0xffffffff


	//   ....[40]....
        /*00cc*/ 	.word	0xffffffff


	//   ....[41]....
        /*00d0*/ 	.word	0xffffffff


	//   ....[42]....
        /*00d4*/ 	.word	0xffffffff


	//   ....[43]....
        /*00d8*/ 	.word	0xffffffff


	//   ....[44]....
        /*00dc*/ 	.word	0xffffffff


	//   ....[45]....
        /*00e0*/ 	.word	0xffffffff


	//   ....[46]....
        /*00e4*/ 	.word	0xffffffff


	//   ....[47]....
        /*00e8*/ 	.word	0xffffffff


	//   ....[48]....
        /*00ec*/ 	.word	0xffffffff


	//   ....[49]....
        /*00f0*/ 	.word	0xffffffff


	//   ....[50]....
        /*00f4*/ 	.word	0xffffffff


	//   ....[51]....
        /*00f8*/ 	.word	0xffffffff


	//   ....[52]....
        /*00fc*/ 	.word	0xffffffff


	//   ....[53]....
        /*0100*/ 	.word	0xffffffff


	//   ....[54]....
        /*0104*/ 	.word	0xffffffff


	//----- nvinfo : EIATTR_COOP_GROUP_INSTR_OFFSETS
	.align		4
.L_2977:
        /*0108*/ 	.byte	0x04, 0x28
        /*010a*/ 	.short	(.L_2979 - .L_2978)


	//   ....[0]....
.L_2978:
        /*010c*/ 	.word	0x00001040


	//   ....[1]....
        /*0110*/ 	.word	0x000012a0


	//   ....[2]....
        /*0114*/ 	.word	0x000015a0


	//   ....[3]....
        /*0118*/ 	.word	0x00002fd0


	//   ....[4]....
        /*011c*/ 	.word	0x00003560


	//   ....[5]....
        /*0120*/ 	.word	0x00003590


	//   ....[6]....
        /*0124*/ 	.word	0x00003630


	//   ....[7]....
        /*0128*/ 	.word	0x00003650


	//   ....[8]....
        /*012c*/ 	.word	0x00003690


	//   ....[9]....
        /*0130*/ 	.word	0x000036d0


	//   ....[10]....
        /*0134*/ 	.word	0x00003700


	//   ....[11]....
        /*0138*/ 	.word	0x00003720


	//   ....[12]....
        /*013c*/ 	.word	0x00003740


	//   ....[13]....
        /*0140*/ 	.word	0x00003780


	//   ....[14]....
        /*0144*/ 	.word	0x000037d0


	//   ....[15]....
        /*0148*/ 	.word	0x000037f0


	//   ....[16]....
        /*014c*/ 	.word	0x00003800


	//   ....[17]....
        /*0150*/ 	.word	0x00003830


	//   ....[18]....
        /*0154*/ 	.word	0x00003890


	//   ....[19]....
        /*0158*/ 	.word	0x000038a0


	//   ....[20]....
        /*015c*/ 	.word	0x00003900


	//   ....[21]....
        /*0160*/ 	.word	0x00003920


	//   ....[22]....
        /*0164*/ 	.word	0x00003970


	//   ....[23]....
        /*0168*/ 	.word	0x000039a0


	//   ....[24]....
        /*016c*/ 	.word	0x000039d0


	//   ....[25]....
        /*0170*/ 	.word	0x000039e0


	//   ....[26]....
        /*0174*/ 	.word	0x00003a00


	//   ....[27]....
        /*0178*/ 	.word	0x00003a20


	//   ....[28]....
        /*017c*/ 	.word	0x00003a50


	//   ....[29]....
        /*0180*/ 	.word	0x00003a60


	//   ....[30]....
        /*0184*/ 	.word	0x00003a70


	//   ....[31]....
        /*0188*/ 	.word	0x00003aa0


	//   ....[32]....
        /*018c*/ 	.word	0x00004360


	//   ....[33]....
        /*0190*/ 	.word	0x000043a0


	//   ....[34]....
        /*0194*/ 	.word	0x00004510


	//   ....[35]....
        /*0198*/ 	.word	0x00004540


	//   ....[36]....
        /*019c*/ 	.word	0x00004570


	//   ....[37]....
        /*01a0*/ 	.word	0x00004590


	//   ....[38]....
        /*01a4*/ 	.word	0x000045c0


	//   ....[39]....
        /*01a8*/ 	.word	0x000045e0


	//   ....[40]....
        /*01ac*/ 	.word	0x00004620


	//   ....[41]....
        /*01b0*/ 	.word	0x00004660


	//   ....[42]....
        /*01b4*/ 	.word	0x00004b20


	//   ....[43]....
        /*01b8*/ 	.word	0x00004e10


	//   ....[44]....
        /*01bc*/ 	.word	0x00005420


	//   ....[45]....
        /*01c0*/ 	.word	0x00005840


	//   ....[46]....
        /*01c4*/ 	.word	0x00005890


	//   ....[47]....
        /*01c8*/ 	.word	0x000058e0


	//   ....[48]....
        /*01cc*/ 	.word	0x00005910


	//   ....[49]....
        /*01d0*/ 	.word	0x00005930


	//   ....[50]....
        /*01d4*/ 	.word	0x00005a00


	//   ....[51]....
        /*01d8*/ 	.word	0x00005a40


	//   ....[52]....
        /*01dc*/ 	.word	0x00005a90


	//   ....[53]....
        /*01e0*/ 	.word	0x00005ac0


	//   ....[54]....
        /*01e4*/ 	.word	0x00005ae0


	//----- nvinfo : EIATTR_VRC_CTA_INIT_COUNT
	.align		4
.L_2979:
        /*01e8*/ 	.byte	0x02, 0x4a
	.zero		1
	.zero		1


	//----- nvinfo : EIATTR_EXIT_INSTR_OFFSETS
	.align		4
        /*01ec*/ 	.byte	0x04, 0x1c
        /*01ee*/ 	.short	(.L_2981 - .L_2980)


	//   ....[0]....
.L_2980:
        /*01f0*/ 	.word	0x00005b80


	//   ....[1]....
        /*01f4*/ 	.word	0x00005da0


	//----- nvinfo : EIATTR_MAX_THREADS
	.align		4
.L_2981:
        /*01f8*/ 	.byte	0x04, 0x05
        /*01fa*/ 	.short	(.L_2983 - .L_2982)
.L_2982:
        /*01fc*/ 	.word	0x00000020
        /*0200*/ 	.word	0x00000001
        /*0204*/ 	.word	0x00000001


	//----- nvinfo : EIATTR_CRS_STACK_SIZE
	.align		4
.L_2983:
        /*0208*/ 	.byte	0x04, 0x1e
        /*020a*/ 	.short	(.L_2985 - .L_2984)
.L_2984:
        /*020c*/ 	.word	0x00000000


	//----- nvinfo : EIATTR_CBANK_PARAM_SIZE
	.align		4
.L_2985:
        /*0210*/ 	.byte	0x03, 0x19
        /*0212*/ 	.short	0x01f0


	//----- nvinfo : EIATTR_PARAM_CBANK
	.align		4
        /*0214*/ 	.byte	0x04, 0x0a
        /*0216*/ 	.short	(.L_2987 - .L_2986)
	.align		4
.L_2986:
        /*0218*/ 	.word	index@(.nv.constant0._Z25selective_scan_bwd_kernelI32Selective_Scan_bwd_kernel_traitsILi32ELi8ELb0ELb0ELb1ELb1ELb0EN3c108BFloat16EfEEv12SSMParamsBwd)
        /*021c*/ 	.short	0x0380
        /*021e*/ 	.short	0x01f0


	//----- nvinfo : EIATTR_SW_WAR
	.align		4
.L_2987:
        /*0220*/ 	.byte	0x04, 0x36
        /*0222*/ 	.short	(.L_2989 - .L_2988)
.L_2988:
        /*0224*/ 	.word	0x00000008
.L_2989:


//--------------------- .nv.info._Z25selective_scan_bwd_kernelI32Selective_Scan_bwd_kernel_traitsILi32ELi8ELb0ELb0ELb1ELb1ELb1EN3c108BFloat16EfEEv12SSMParamsBwd --------------------------
	.section	.nv.info._Z25selective_scan_bwd_kernelI32Selective_Scan_bwd_kernel_traitsILi32ELi8ELb0ELb0ELb1ELb1ELb1EN3c108BFloat16EfEEv12SSMParamsBwd,"",@"SHT_CUDA_INFO"
	.sectionflags	@""
	.align	4


	//----- nvinfo : EIATTR_CUDA_API_VERSION
	.align		4
        /*0000*/ 	.byte	0x04, 0x37
        /*0002*/ 	.short	(.L_2991 - .L_2990)
.L_2990:
        /*0004*/ 	.word	0x00000082


	//----- nvinfo : EIATTR_KPARAM_INFO
	.align		4
.L_2991:
        /*0008*/ 	.byte	0x04, 0x17
        /*000a*/ 	.short	(.L_2993 - .L_2992)
.L_2992:
        /*000c*/ 	.word	0x00000000
        /*0010*/ 	.short	0x0000
        /*0012*/ 	.short	0x0000
        /*0014*/ 	.byte	0x00, 0xf0, 0xc1, 0x07


	//----- nvinfo : EIATTR_SPARSE_MMA_MASK
	.align		4
.L_2993:
        /*0018*/ 	.byte	0x03, 0x50
        /*001a*/ 	.short	0x0000


	//----- nvinfo : EIATTR_MAXREG_COUNT
	.align		4
        /*001c*/ 	.byte	0x03, 0x1b
        /*001e*/ 	.short	0x00ff


	//----- nvinfo : EIATTR_NUM_BARRIERS
	.align		4
        /*0020*/ 	.byte	0x02, 0x4c
        /*0022*/ 	.byte	0x01
	.zero		1


	//----- nvinfo : EIATTR_MERCURY_ISA_VERSION
	.align		4
        /*0024*/ 	.byte	0x03, 0x5f
        /*0026*/ 	.short	0x0101


	//----- nvinfo : EIATTR_COOP_GROUP_MASK_REGIDS
	.align		4
        /*0028*/ 	.byte	0x04, 0x29
        /*002a*/ 	.short	(.L_2995 - .L_2994)


	//   ....[0]....
.L_2994:
        /*002c*/ 	.word	0xffffffff


	//   ....[1]....
        /*0030*/ 	.word	0xffffffff


	//   ....[2]....
        /*0034*/ 	.word	0xffffffff


	//   ....[3]....
        /*0038*/ 	.word	0xffffffff


	//   ....[4]....
        /*003c*/ 	.word	0xffffffff


	//   ....[5]....
        /*0040*/ 	.word	0xffffffff


	//   ....[6]....
        /*0044*/ 	.word	0xffffffff


	//   ....[7]....
        /*0048*/ 	.word	0xffffffff


	//   ....[8]....
        /*004c*/ 	.word	0xffffffff


	//   ....[9]....
        /*0050*/ 	.word	0xffffffff


	//   ....[10]....
        /*0054*/ 	.word	0xffffffff


	//   ....[11]....
        /*0058*/ 	.word	0xffffffff


	//   ....[12]....
        /*005c*/ 	.word	0xffffffff


	//   ....[13]....
        /*0060*/ 	.word	0xffffffff


	//   ....[14]....
        /*0064*/ 	.word	0xffffffff


	//   ....[15]....
        /*0068*/ 	.word	0xffffffff


	//   ....[16]....
        /*006c*/ 	.word	0xffffffff


	//   ....[17]....
        /*0070*/ 	.word	0xffffffff


	//   ....[18]....
        /*0074*/ 	.word	0xffffffff


	//   ....[19]....
        /*0078*/ 	.word	0xffffffff


	//   ....[20]....
        /*007c*/ 	.word	0xffffffff


	//   ....[21]....
        /*0080*/ 	.word	0xffffffff


	//   ....[22]....
        /*0084*/ 	.word	0xffffffff


	//   ....[23]....
        /*0088*/ 	.word	0xffffffff


	//   ....[24]....
        /*008c*/ 	.word	0xffffffff


	//   ....[25]....
        /*0090*/ 	.word	0xffffffff


	//   ....[26]....
        /*0094*/ 	.word	0xffffffff


	//   ....[27]....
        /*0098*/ 	.word	0xffffffff


	//   ....[28]....
        /*009c*/ 	.word	0xffffffff


	//   ....[29]....
        /*00a0*/ 	.word	0xffffffff


	//   ....[30]....
        /*00a4*/ 	.word	0xffffffff


	//   ....[31]....
        /*00a8*/ 	.word	0xffffffff


	//   ....[32]....
        /*00ac*/ 	.word	0xffffffff


	//   ....[33]....
        /*00b0*/ 	.word	0xffffffff


	//   ....[34]....
        /*00b4*/ 	.word	0xffffffff


	//   ....[35]....
        /*00b8*/ 	.word	0xffffffff


	//   ....[36]....
        /*00bc*/ 	.word	0xffffffff


	//   ....[37]....
        /*00c0*/ 	.word	0xffffffff


	//   ....[38]....
        /*00c4*/ 	.word	0xffffffff


	//   ....[39]....
        /*00c8*/ 	.word	0xffffffff


	//   ....[40]....
        /*00cc*/ 	.word	0xffffffff


	//   ....[41]....
        /*00d0*/ 	.word	0xffffffff


	//   ....[42]....
        /*00d4*/ 	.word	0xffffffff


	//   ....[43]....
        /*00d8*/ 	.word	0xffffffff


	//   ....[44]....
        /*00dc*/ 	.word	0xffffffff


	//   ....[45]....
        /*00e0*/ 	.word	0xffffffff


	//   ....[46]....
        /*00e4*/ 	.word	0xffffffff


	//   ....[47]....
        /*00e8*/ 	.word	0xffffffff


	//   ....[48]....
        /*00ec*/ 	.word	0xffffffff


	//   ....[49]....
        /*00f0*/ 	.word	0xffffffff


	//   ....[50]....
        /*00f4*/ 	.word	0xffffffff


	//   ....[51]....
        /*00f8*/ 	.word	0xffffffff


	//   ....[52]....
        /*00fc*/ 	.word	0xffffffff


	//   ....[53]....
        /*0100*/ 	.word	0xffffffff


	//   ....[54]....
        /*0104*/ 	.word	0xffffffff


	//   ....[55]....
        /*0108*/ 	.word	0xffffffff


	//   ....[56]....
        /*010c*/ 	.word	0xffffffff


	//   ....[57]....
        /*0110*/ 	.word	0xffffffff


	//   ....[58]....
        /*0114*/ 	.word	0xffffffff


	//----- nvinfo : EIATTR_COOP_GROUP_INSTR_OFFSETS
	.align		4
.L_2995:
        /*0118*/ 	.byte	0x04, 0x28
        /*011a*/ 	.short	(.L_2997 - .L_2996)


	//   ....[0]....
.L_2996:
        /*011c*/ 	.word	0x00001210


	//   ....[1]....
        /*0120*/ 	.word	0x00001400


	//   ....[2]....
        /*0124*/ 	.word	0x000016f0


	//   ....[3]....
        /*0128*/ 	.word	0x00002b30


	//   ....[4]....
        /*012c*/ 	.word	0x00002f70


	//   ....[5]....
        /*0130*/ 	.word	0x000034d0


	//   ....[6]....
        /*0134*/ 	.word	0x00003a20


	//   ....[7]....
        /*0138*/ 	.word	0x000044b0


	//   ....[8]....
        /*013c*/ 	.word	0x00004a40


	//   ....[9]....
        /*0140*/ 	.word	0x00004a70


	//   ....[10]....
        /*0144*/ 	.word	0x00004b00


	//   ....[11]....
        /*0148*/ 	.word	0x00004b30


	//   ....[12]....
        /*014c*/ 	.word	0x00004b70


	//   ....[13]....
        /*0150*/ 	.word	0x00004ba0


	//   ....[14]....
        /*0154*/ 	.word	0x00004be0


	//   ....[15]....
        /*0158*/ 	.word	0x00004c00


	//   ....[16]....
        /*015c*/ 	.word	0x00004c20


	//   ....[17]....
        /*0160*/ 	.word	0x00004c50


	//   ....[18]....
        /*0164*/ 	.word	0x00004cb0


	//   ....[19]....
        /*0168*/ 	.word	0x00004cd0


	//   ....[20]....
        /*016c*/ 	.word	0x00004ce0


	//   ....[21]....
        /*0170*/ 	.word	0x00004d10


	//   ....[22]....
        /*0174*/ 	.word	0x00004d70


	//   ....[23]....
        /*0178*/ 	.word	0x00004d80


	//   ....[24]....
        /*017c*/ 	.word	0x00004de0


	//   ....[25]....
        /*0180*/ 	.word	0x00004e00


	//   ....[26]....
        /*0184*/ 	.word	0x00004e50


	//   ....[27]....
        /*0188*/ 	.word	0x00004e80


	//   ....[28]....
        /*018c*/ 	.word	0x00004eb0


	//   ....[29]....
        /*0190*/ 	.word	0x00004ec0


	//   ....[30]....
        /*0194*/ 	.word	0x00004ee0


	//   ....[31]....
        /*0198*/ 	.word	0x00004f00


	//   ....[32]....
        /*019c*/ 	.word	0x00004f30


	//   ....[33]....
        /*01a0*/ 	.word	0x00004f40


	//   ....[34]....
        /*01a4*/ 	.word	0x00004f50


	//   ....[35]....
        /*01a8*/ 	.word	0x00004f80


	//   ....[36]....
        /*01ac*/ 	.word	0x00005840


	//   ....[37]....
        /*01b0*/ 	.word	0x00005880


	//   ....[38]....
        /*01b4*/ 	.word	0x000059d0


	//   ....[39]....
        /*01b8*/ 	.word	0x000059f0


	//   ....[40]....
        /*01bc*/ 	.word	0x00005a20


	//   ....[41]....
        /*01c0*/ 	.word	0x00005a40


	//   ....[42]....
        /*01c4*/ 	.word	0x00005a70


	//   ....[43]....
        /*01c8*/ 	.word	0x00005a90


	//   ....[44]....
        /*01cc*/ 	.word	0x00005ad0


	//   ....[45]....
        /*01d0*/ 	.word	0x00005b10


	//   ....[46]....
        /*01d4*/ 	.word	0x00005ff0


	//   ....[47]....
        /*01d8*/ 	.word	0x00006310


	//   ....[48]....
        /*01dc*/ 	.word	0x000068e0


	//   ....[49]....
        /*01e0*/ 	.word	0x00006d00


	//   ....[50]....
        /*01e4*/ 	.word	0x00006d50


	//   ....[51]....
        /*01e8*/ 	.word	0x00006da0


	//   ....[52]....
        /*01ec*/ 	.word	0x00006dd0


	//   ....[53]....
        /*01f0*/ 	.word	0x00006df0


	//   ....[54]....
        /*01f4*/ 	.word	0x00006ec0


	//   ....[55]....
        /*01f8*/ 	.word	0x00006f00


	//   ....[56]....
        /*01fc*/ 	.word	0x00006f50


	//   ....[57]....
        /*0200*/ 	.word	0x00006f80


	//   ....[58]....
        /*0204*/ 	.word	0x00006fa0


	//----- nvinfo : EIATTR_VRC_CTA_INIT_COUNT
	.align		4
.L_2997:
        /*0208*/ 	.byte	0x02, 0x4a
	.zero		1
	.zero		1


	//----- nvinfo : EIATTR_EXIT_INSTR_OFFSETS
	.align		4
        /*020c*/ 	.byte	0x04, 0x1c
        /*020e*/ 	.short	(.L_2999 - .L_2998)


	//   ....[0]....
.L_2998:
        /*0210*/ 	.word	0x00007040


	//   ....[1]....
        /*0214*/ 	.word	0x00007260


	//----- nvinfo : EIATTR_MAX_THREADS
	.align		4
.L_2999:
        /*0218*/ 	.byte	0x04, 0x05
        /*021a*/ 	.short	(.L_3001 - .L_3000)
.L_3000:
        /*021c*/ 	.word	0x00000020
        /*0220*/ 	.word	0x00000001
        /*0224*/ 	.word	0x00000001


	//----- nvinfo : EIATTR_CRS_STACK_SIZE
	.align		4
.L_3001:
        /*0228*/ 	.byte	0x04, 0x1e
        /*022a*/ 	.short	(.L_3003 - .L_3002)
.L_3002:
        /*022c*/ 	.word	0x00000000


	//----- nvinfo : EIATTR_CBANK_PARAM_SIZE
	.align		4
.L_3003:
        /*0230*/ 	.byte	0x03, 0x19
        /*0232*/ 	.short	0x01f0


	//----- nvinfo : EIATTR_PARAM_CBANK
	.align		4
        /*0234*/ 	.byte	0x04, 0x0a
        /*0236*/ 	.short	(.L_3005 - .L_3004)
	.align		4
.L_3004:
        /*0238*/ 	.word	index@(.nv.constant0._Z25selective_scan_bwd_kernelI32Selective_Scan_bwd_kernel_traitsILi32ELi8ELb0ELb0ELb1ELb1ELb1EN3c108BFloat16EfEEv12SSMParamsBwd)
        /*023c*/ 	.short	0x0380
        /*023e*/ 	.short	0x01f0


	//----- nvinfo : EIATTR_SW_WAR
	.align		4
.L_3005:
        /*0240*/ 	.byte	0x04, 0x36
        /*0242*/ 	.short	(.L_3007 - .L_3006)
.L_3006:
        /*0244*/ 	.word	0x00000008
.L_3007:


//--------------------- .nv.info._Z25selective_scan_bwd_kernelI32Selective_Scan_bwd_kernel_traitsILi32ELi8ELb0ELb1ELb0ELb0ELb0EN3c108BFloat16EfEEv12SSMParamsBwd --------------------------
	.section	.nv.info._Z25selective_scan_bwd_kernelI32Selective_Scan_bwd_kernel_traitsILi32ELi8ELb0ELb1ELb0ELb0ELb0EN3c108BFloat16EfEEv12SSMParamsBwd,"",@"SHT_CUDA_INFO"
	.sectionflags	@""
	.align	4


	//----- nvinfo : EIATTR_CUDA_API_VERSION
	.align		4
        /*0000*/ 	.byte	0x04, 0x37
        /*0002*/ 	.short	(.L_3009 - .L_3008)
.L_3008:
        /*0004*/ 	.word	0x00000082


	//----- nvinfo : EIATTR_KPARAM_INFO
	.align		4
.L_3009:
        /*0008*/ 	.byte	0x04, 0x17
        /*000a*/ 	.short	(.L_3011 - .L_3010)
.L_3010:
        /*000c*/ 	.word	0x00000000
        /*0010*/ 	.short	0x0000
        /*0012*/ 	.short	0x0000
        /*0014*/ 	.byte	0x00, 0xf0, 0xc1, 0x07


	//----- nvinfo : EIATTR_SPARSE_MMA_MASK
	.align		4
.L_3011:
        /*0018*/ 	.byte	0x03, 0x50
        /*001a*/ 	.short	0x0000


	//----- nvinfo : EIATTR_MAXREG_COUNT
	.align		4
        /*001c*/ 	.byte	0x03, 0x1b
        /*001e*/ 	.short	0x00ff


	//----- nvinfo : EIATTR_NUM_BARRIERS
	.align		4
        /*0020*/ 	.byte	0x02, 0x4c
        /*0022*/ 	.byte	0x01
	.zero		1


	//----- nvinfo : EIATTR_MERCURY_ISA_VERSION
	.align		4
        /*0024*/ 	.byte	0x03, 0x5f
        /*0026*/ 	.short	0x0101


	//----- nvinfo : EIATTR_COOP_GROUP_MASK_REGIDS
	.align		4
        /*0028*/ 	.byte	0x04, 0x29
        /*002a*/ 	.short	(.L_3013 - .L_3012)


	//   ....[0]....
.L_3012:
        /*002c*/ 	.word	0xffffffff


	//   ....[1]....
        /*0030*/ 	.word	0xffffffff


	//   ....[2]....
        /*0034*/ 	.word	0xffffffff


	//   ....[3]....
        /*0038*/ 	.word	0xffffffff


	//   ....[4]....
        /*003c*/ 	.word	0xffffffff


	//   ....[5]....
        /*0040*/ 	.word	0xffffffff


	//   ....[6]....
        /*0044*/ 	.word	0xffffffff


	//   ....[7]....
        /*0048*/ 	.word	0xffffffff


	//   ....[8]....
        /*004c*/ 	.word	0xffffffff


	//   ....[9]....
        /*0050*/ 	.word	0xffffffff


	//   ....[10]....
        /*0054*/ 	.word	0xffffffff


	//   ....[11]....
        /*0058*/ 	.word	0xffffffff


	//   ....[12]....
        /*005c*/ 	.word	0xffffffff


	//   ....[13]....
        /*0060*/ 	.word	0xffffffff


	//   ....[14]....
        /*0064*/ 	.word	0xffffffff


	//   ....[15]....
        /*0068*/ 	.word	0xffffffff


	//   ....[16]....
        /*006c*/ 	.word	0xffffffff


	//   ....[17]....
        /*0070*/ 	.word	0xffffffff


	//   ....[18]....
        /*0074*/ 	.word	0xffffffff


	//   ....[19]....
        /*0078*/ 	.word	0xffffffff


	//   ....[20]....
        /*007c*/ 	.word	0xffffffff


	//   ....[21]....
        /*0080*/ 	.word	0xffffffff


	//   ....[22]....
        /*0084*/ 	.word	0xffffffff


	//   ....[23]....
        /*0088*/ 	.word	0xffffffff


	//   ....[24]....
        /*008c*/ 	.word	0xffffffff


	//   ....[25]....
        /*0090*/ 	.word	0xffffffff


	//   ....[26]....
        /*0094*/ 	.word	0xffffffff


	//   ....[27]....
        /*0098*/ 	.word	0xffffffff


	//   ....[28]....
        /*009c*/ 	.word	0xffffffff


	//   ....[29]....
        /*00a0*/ 	.word	0xffffffff


	//   ....[30]....
        /*00a4*/ 	.word	0xffffffff


	//   ....[31]....
        /*00a8*/ 	.word	0xffffffff


	//   ....[32]....
        /*00ac*/ 	.word	0xffffffff


	//   ....[33]....
        /*00b0*/ 	.word	0xffffffff


	//   ....[34]....
        /*00b4*/ 	.word	0xffffffff


	//   ....[35]....
        /*00b8*/ 	.word	0xffffffff


	//   ....[36]....
        /*00bc*/ 	.word	0xffffffff


	//   ....[37]....
        /*00c0*/ 	.word	0xffffffff


	//   ....[38]....
        /*00c4*/ 	.word	0xffffffff


	//   ....[39]....
        /*00c8*/ 	.word	0xffffffff


	//   ....[40]....
        /*00cc*/ 	.word	0xffffffff


	//   ....[41]....
        /*00d0*/ 	.word	0xffffffff


	//   ....[42]....
        /*00d4*/ 	.word	0xffffffff


	//   ....[43]....
        /*00d8*/ 	.word	0xffffffff


	//   ....[44]....
        /*00dc*/ 	.word	0xffffffff


	//   ....[45]....
        /*00e0*/ 	.word	0xffffffff


	//   ....[46]....
        /*00e4*/ 	.word	0xffffffff


	//   ....[47]....
        /*00e8*/ 	.word	0xffffffff


	//   ....[48]....
        /*00ec*/ 	.word	0xffffffff


	//   ....[49]....
        /*00f0*/ 	.word	0xffffffff


	//   ....[50]....
        /*00f4*/ 	.word	0xffffffff


	//   ....[51]....
        /*00f8*/ 	.word	0xffffffff


	//   ....[52]....
        /*00fc*/ 	.word	0xffffffff


	//   ....[53]....
        /*0100*/ 	.word	0xffffffff


	//----- nvinfo : EIATTR_COOP_GROUP_INSTR_OFFSETS
	.align		4
.L_3013:
        /*0104*/ 	.byte	0x04, 0x28
        /*0106*/ 	.short	(.L_3015 - .L_3014)


	//   ....[0]....
.L_3014:
        /*0108*/ 	.word	0x00001070


	//   ....[1]....
        /*010c*/ 	.word	0x00001280


	//   ....[2]....
        /*0110*/ 	.word	0x00001550


	//   ....[3]....
        /*0114*/ 	.word	0x00001e00


	//   ....[4]....
        /*0118*/ 	.word	0x00002450


	//   ....[5]....
        /*011c*/ 	.word	0x00002480


	//   ....[6]....
        /*0120*/ 	.word	0x000024e0


	//   ....[7]....
        /*0124*/ 	.word	0x00002530


	//   ....[8]....
        /*0128*/ 	.word	0x00002550


	//   ....[9]....
        /*012c*/ 	.word	0x00002580


	//   ....[10]....
        /*0130*/ 	.word	0x000025c0


	//   ....[11]....
        /*0134*/ 	.word	0x000025e0


	//   ....[12]....
        /*0138*/ 	.word	0x00002610


	//   ....[13]....
        /*013c*/ 	.word	0x00002640


	//   ....[14]....
        /*0140*/ 	.word	0x00002680


	//   ....[15]....
        /*0144*/ 	.word	0x000026a0


	//   ....[16]....
        /*0148*/ 	.word	0x00002700


	//   ....[17]....
        /*014c*/ 	.word	0x00002720


	//   ....[18]....
        /*0150*/ 	.word	0x00002760


	//   ....[19]....
        /*0154*/ 	.word	0x00002790


	//   ....[20]....
        /*0158*/ 	.word	0x000027f0


	//   ....[21]....
        /*015c*/ 	.word	0x00002800


	//   ....[22]....
        /*0160*/ 	.word	0x00002820


	//   ....[23]....
        /*0164*/ 	.word	0x00002840


	//   ....[24]....
        /*0168*/ 	.word	0x00002870


	//   ....[25]....
        /*016c*/ 	.word	0x000028b0


	//   ....[26]....
        /*0170*/ 	.word	0x000028d0


	//   ....[27]....
        /*0174*/ 	.word	0x000028e0


	//   ....[28]....
        /*0178*/ 	.word	0x000028f0


	//   ....[29]....
        /*017c*/ 	.word	0x00002940


	//   ....[30]....
        /*0180*/ 	.word	0x00002960


	//   ....[31]....
        /*0184*/ 	.word	0x00002ac0


	//   ....[32]....
        /*0188*/ 	.word	0x00003130


	//   ....[33]....
        /*018c*/ 	.word	0x00003170


	//   ....[34]....
        /*0190*/ 	.word	0x00003300


	//   ....[35]....
        /*0194*/ 	.word	0x00003330


	//   ....[36]....
        /*0198*/ 	.word	0x00003360


	//   ....[37]....
        /*019c*/ 	.word	0x00003380


	//   ....[38]....
        /*01a0*/ 	.word	0x000033b0


	//   ....[39]....
        /*01a4*/ 	.word	0x000033d0


	//   ....[40]....
        /*01a8*/ 	.word	0x00003410


	//   ....[41]....
        /*01ac*/ 	.word	0x00003450


	//   ....[42]....
        /*01b0*/ 	.word	0x00003860


	//   ....[43]....
        /*01b4*/ 	.word	0x00003c80


	//   ....[44]....
        /*01b8*/ 	.word	0x00004000


	//   ....[45]....
        /*01bc*/ 	.word	0x00004050


	//   ....[46]....
        /*01c0*/ 	.word	0x000040a0


	//   ....[47]....
        /*01c4*/ 	.word	0x000040d0


	//   ....[48]....
        /*01c8*/ 	.word	0x000040f0


	//   ....[49]....
        /*01cc*/ 	.word	0x000041c0


	//   ....[50]....
        /*01d0*/ 	.word	0x00004200


	//   ....[51]....
        /*01d4*/ 	.word	0x00004250


	//   ....[52]....
        /*01d8*/ 	.word	0x00004280


	//   ....[53]....
        /*01dc*/ 	.word	0x000042a0


	//----- nvinfo : EIATTR_VRC_CTA_INIT_COUNT
	.align		4
.L_3015:
        /*01e0*/ 	.byte	0x02, 0x4a
	.zero		1
	.zero		1


	//----- nvinfo : EIATTR_EXIT_INSTR_OFFSETS
	.align		4
        /*01e4*/ 	.byte	0x04, 0x1c
        /*01e6*/ 	.short	(.L_3017 - .L_3016)


	//   ....[0]....
.L_3016:
        /*01e8*/ 	.word	0x00004340


	//   ....[1]....
        /*01ec*/ 	.word	0x000045a0


	//----- nvinfo : EIATTR_MAX_THREADS
	.align		4
.L_3017:
        /*01f0*/ 	.byte	0x04, 0x05
        /*01f2*/ 	.short	(.L_3019 - .L_3018)
.L_3018:
        /*01f4*/ 	.word	0x00000020
        /*01f8*/ 	.word	0x00000001
        /*01fc*/ 	.word	0x00000001


	//----- nvinfo : EIATTR_CRS_STACK_SIZE
	.align		4
.L_3019:
        /*0200*/ 	.byte	0x04, 0x1e
        /*0202*/ 	.short	(.L_3021 - .L_3020)
.L_3020:
        /*0204*/ 	.word	0x00000000


	//----- nvinfo : EIATTR_CBANK_PARAM_SIZE
	.align		4
.L_3021:
        /*0208*/ 	.byte	0x03, 0x19
        /*020a*/ 	.short	0x01f0


	//----- nvinfo : EIATTR_PARAM_CBANK
	.align		4
        /*020c*/ 	.byte	0x04, 0x0a
        /*020e*/ 	.short	(.L_3023 - .L_3022)
	.align		4
.L_3022:
        /*0210*/ 	.word	index@(.nv.constant0._Z25selective_scan_bwd_kernelI32Selective_Scan_bwd_kernel_traitsILi32ELi8ELb0ELb1ELb0ELb0ELb0EN3c108BFloat16EfEEv12SSMParamsBwd)
        /*0214*/ 	.short	0x0380
        /*0216*/ 	.short	0x01f0


	//----- nvinfo : EIATTR_SW_WAR
	.align		4
.L_3023:
        /*0218*/ 	.byte	0x04, 0x36
        /*021a*/ 	.short	(.L_3025 - .L_3024)
.L_3024:
        /*021c*/ 	.word	0x00000008
.L_3025:


//--------------------- .nv.info._Z25selective_scan_bwd_kernelI32Selective_Scan_bwd_kernel_traitsILi32ELi8ELb0ELb1ELb0ELb0ELb1EN3c108BFloat16EfEEv12SSMParamsBwd --------------------------
	.section	.nv.info._Z25selective_scan_bwd_kernelI32Selective_Scan_bwd_kernel_traitsILi32ELi8ELb0ELb1ELb0ELb0ELb1EN3c108BFloat16EfEEv12SSMParamsBwd,"",@"SHT_CUDA_INFO"
	.sectionflags	@""
	.align	4


	//----- nvinfo : EIATTR_CUDA_API_VERSION
	.align		4
        /*0000*/ 	.byte	0x04, 0x37
        /*0002*/ 	.short	(.L_3027 - .L_3026)
.L_3026:
        /*0004*/ 	.word	0x00000082


	//----- nvinfo : EIATTR_KPARAM_INFO
	.align		4
.L_3027:
        /*0008*/ 	.byte	0x04, 0x17
        /*000a*/ 	.short	(.L_3029 - .L_3028)
.L_3028:
        /*000c*/ 	.word	0x00000000
        /*0010*/ 	.short	0x0000
        /*0012*/ 	.short	0x0000
        /*0014*/ 	.byte	0x00, 0xf0, 0xc1, 0x07


	//----- nvinfo : EIATTR_SPARSE_MMA_MASK
	.align		4
.L_3029:
        /*0018*/ 	.byte	0x03, 0x50
        /*001a*/ 	.short	0x0000


	//----- nvinfo : EIATTR_MAXREG_COUNT
	.align		4
        /*001c*/ 	.byte	0x03, 0x1b
        /*001e*/ 	.short	0x00ff


	//----- nvinfo : EIATTR_NUM_BARRIERS
	.align		4
        /*0020*/ 	.byte	0x02, 0x4c
        /*0022*/ 	.byte	0x01
	.zero		1


	//----- nvinfo : EIATTR_MERCURY_ISA_VERSION
	.align		4
        /*0024*/ 	.byte	0x03, 0x5f
        /*0026*/ 	.short	0x0101


	//----- nvinfo : EIATTR_COOP_GROUP_MASK_REGIDS
	.align		4
        /*0028*/ 	.byte	0x04, 0x29
        /*002a*/ 	.short	(.L_3031 - .L_3030)


	//   ....[0]....
.L_3030:
        /*002c*/ 	.word	0xffffffff


	//   ....[1]....
        /*0030*/ 	.word	0xffffffff


	//   ....[2]....
        /*0034*/ 	.word	0xffffffff


	//   ....[3]....
        /*0038*/ 	.word	0xffffffff


	//   ....[4]....
        /*003c*/ 	.word	0xffffffff


	//   ....[5]....
        /*0040*/ 	.word	0xffffffff


	//   ....[6]....
        /*0044*/ 	.word	0xffffffff


	//   ....[7]....
        /*0048*/ 	.word	0xffffffff


	//   ....[8]....
        /*004c*/ 	.word	0xffffffff


	//   ....[9]....
        /*0050*/ 	.word	0xffffffff


	//   ....[10]....
        /*0054*/ 	.word	0xffffffff


	//   ....[11]....
        /*0058*/ 	.word	0xffffffff


	//   ....[12]....
        /*005c*/ 	.word	0xffffffff


	//   ....[13]....
        /*0060*/ 	.word	0xffffffff


	//   ....[14]....
        /*0064*/ 	.word	0xffffffff


	//   ....[15]....
        /*0068*/ 	.word	0xffffffff


	//   ....[16]....
        /*006c*/ 	.word	0xffffffff


	//   ....[17]....
        /*0070*/ 	.word	0xffffffff


	//   ....[18]....
        /*0074*/ 	.word	0xffffffff


	//   ....[19]....
        /*0078*/ 	.word	0xffffffff


	//   ....[20]....
        /*007c*/ 	.word	0xffffffff


	//   ....[21]....
        /*0080*/ 	.word	0xffffffff


	//   ....[22]....
        /*0084*/ 	.word	0xffffffff


	//   ....[23]....
        /*0088*/ 	.word	0xffffffff


	//   ....[24]....
        /*008c*/ 	.word	0xffffffff


	//   ....[25]....
        /*0090*/ 	.word	0xffffffff


	//   ....[26]....
        /*0094*/ 	.word	0xffffffff


	//   ....[27]....
        /*0098*/ 	.word	0xffffffff


	//   ....[28]....
        /*009c*/ 	.word	0xffffffff


	//   ....[29]....
        /*00a0*/ 	.word	0xffffffff


	//   ....[30]....
        /*00a4*/ 	.word	0xffffffff


	//   ....[31]....
        /*00a8*/ 	.word	0xffffffff


	//   ....[32]....
        /*00ac*/ 	.word	0xffffffff


	//   ....[33]....
        /*00b0*/ 	.word	0xffffffff


	//   ....[34]....
        /*00b4*/ 	.word	0xffffffff


	//   ....[35]....
        /*00b8*/ 	.word	0xffffffff


	//   ....[36]....
        /*00bc*/ 	.word	0xffffffff


	//   ....[37]....
        /*00c0*/ 	.word	0xffffffff


	//   ....[38]....
        /*00c4*/ 	.word	0xffffffff


	//   ....[39]....
        /*00c8*/ 	.word	0xffffffff


	//   ....[40]....
        /*00cc*/ 	.word	0xffffffff


	//   ....[41]....
        /*00d0*/ 	.word	0xffffffff


	//   ....[42]....
        /*00d4*/ 	.word	0xffffffff


	//   ....[43]....
        /*00d8*/ 	.word	0xffffffff


	//   ....[44]....
        /*00dc*/ 	.word	0xffffffff


	//   ....[45]....
        /*00e0*/ 	.word	0xffffffff


	//   ....[46]....
        /*00e4*/ 	.word	0xffffffff


	//   ....[47]....
        /*00e8*/ 	.word	0xffffffff


	//   ....[48]....
        /*00ec*/ 	.word	0xffffffff


	//   ....[49]....
        /*00f0*/ 	.word	0xffffffff


	//   ....[50]....
        /*00f4*/ 	.word	0xffffffff


	//   ....[51]....
        /*00f8*/ 	.word	0xffffffff


	//   ....[52]....
        /*00fc*/ 	.word	0xffffffff


	//   ....[53]....
        /*0100*/ 	.word	0xffffffff


	//   ....[54]....
        /*0104*/ 	.word	0xffffffff


	//   ....[55]....
        /*0108*/ 	.word	0xffffffff


	//   ....[56]....
        /*010c*/ 	.word	0xffffffff


	//   ....[57]....
        /*0110*/ 	.word	0xffffffff


	//----- nvinfo : EIATTR_COOP_GROUP_INSTR_OFFSETS
	.align		4
.L_3031:
        /*0114*/ 	.byte	0x04, 0x28
        /*0116*/ 	.short	(.L_3033 - .L_3032)


	//   ....[0]....
.L_3032:
        /*0118*/ 	.word	0x000011e0


	//   ....[1]....
        /*011c*/ 	.word	0x00001470


	//   ....[2]....
        /*0120*/ 	.word	0x000016b0


	//   ....[3]....
        /*0124*/ 	.word	0x000018b0


	//   ....[4]....
        /*0128*/ 	.word	0x00001cd0


	//   ....[5]....
        /*012c*/ 	.word	0x00002270


	//   ....[6]....
        /*0130*/ 	.word	0x000027c0


	//   ....[7]....
        /*0134*/ 	.word	0x00003290


	//   ....[8]....
        /*0138*/ 	.word	0x000038e0


	//   ....[9]....
        /*013c*/ 	.word	0x00003910


	//   ....[10]....
        /*0140*/ 	.word	0x00003970


	//   ....[11]....
        /*0144*/ 	.word	0x000039c0


	//   ....[12]....
        /*0148*/ 	.word	0x000039e0


	//   ....[13]....
        /*014c*/ 	.word	0x00003a10


	//   ....[14]....
        /*0150*/ 	.word	0x00003a50


	//   ....[15]....
        /*0154*/ 	.word	0x00003a70


	//   ....[16]....
        /*0158*/ 	.word	0x00003aa0


	//   ....[17]....
        /*015c*/ 	.word	0x00003ad0


	//   ....[18]....
        /*0160*/ 	.word	0x00003b10


	//   ....[19]....
        /*0164*/ 	.word	0x00003b30


	//   ....[20]....
        /*0168*/ 	.word	0x00003b80


	//   ....[21]....
        /*016c*/ 	.word	0x00003bb0


	//   ....[22]....
        /*0170*/ 	.word	0x00003bf0


	//   ....[23]....
        /*0174*/ 	.word	0x00003c20


	//   ....[24]....
        /*0178*/ 	.word	0x00003c80


	//   ....[25]....
        /*017c*/ 	.word	0x00003c90


	//   ....[26]....
        /*0180*/ 	.word	0x00003cb0


	//   ....[27]....
        /*0184*/ 	.word	0x00003cd0


	//   ....[28]....
        /*0188*/ 	.word	0x00003d00


	//   ....[29]....
        /*018c*/ 	.word	0x00003d40


	//   ....[30]....
        /*0190*/ 	.word	0x00003d60


	//   ....[31]....
        /*0194*/ 	.word	0x00003d70


	//   ....[32]....
        /*0198*/ 	.word	0x00003d80


	//   ....[33]....
        /*019c*/ 	.word	0x00003dd0


	//   ....[34]....
        /*01a0*/ 	.word	0x00003df0


	//   ....[35]....
        /*01a4*/ 	.word	0x00003f40


	//   ....[36]....
        /*01a8*/ 	.word	0x000045c0


	//   ....[37]....
        /*01ac*/ 	.word	0x00004600


	//   ....[38]....
        /*01b0*/ 	.word	0x00004790


	//   ....[39]....
        /*01b4*/ 	.word	0x000047d0


	//   ....[40]....
        /*01b8*/ 	.word	0x00004870


	//   ....[41]....
        /*01bc*/ 	.word	0x00004890


	//   ....[42]....
        /*01c0*/ 	.word	0x000048c0


	//   ....[43]....
        /*01c4*/ 	.word	0x000048e0


	//   ....[44]....
        /*01c8*/ 	.word	0x00004920


	//   ....[45]....
        /*01cc*/ 	.word	0x00004960


	//   ....[46]....
        /*01d0*/ 	.word	0x00004ce0


	//   ....[47]....
        /*01d4*/ 	.word	0x000050d0


	//   ....[48]....
        /*01d8*/ 	.word	0x00005470


	//   ....[49]....
        /*01dc*/ 	.word	0x000054c0


	//   ....[50]....
        /*01e0*/ 	.word	0x00005510


	//   ....[51]....
        /*01e4*/ 	.word	0x00005540


	//   ....[52]....
        /*01e8*/ 	.word	0x00005560


	//   ....[53]....
        /*01ec*/ 	.word	0x00005630


	//   ....[54]....
        /*01f0*/ 	.word	0x00005670


	//   ....[55]....
        /*01f4*/ 	.word	0x000056c0


	//   ....[56]....
        /*01f8*/ 	.word	0x000056f0


	//   ....[57]....
        /*01fc*/ 	.word	0x00005710


	//----- nvinfo : EIATTR_VRC_CTA_INIT_COUNT
	.align		4
.L_3033:
        /*0200*/ 	.byte	0x02, 0x4a
	.zero		1
	.zero		1


	//----- nvinfo : EIATTR_EXIT_INSTR_OFFSETS
	.align		4
        /*0204*/ 	.byte	0x04, 0x1c
        /*0206*/ 	.short	(.L_3035 - .L_3034)


	//   ....[0]....
.L_3034:
        /*0208*/ 	.word	0x000057b0


	//   ....[1]....
        /*020c*/ 	.word	0x00005a10


	//----- nvinfo : EIATTR_MAX_THREADS
	.align		4
.L_3035:
        /*0210*/ 	.byte	0x04, 0x05
        /*0212*/ 	.short	(.L_3037 - .L_3036)
.L_3036:
        /*0214*/ 	.word	0x00000020
        /*0218*/ 	.word	0x00000001
        /*021c*/ 	.word	0x00000001


	//----- nvinfo : EIATTR_CRS_STACK_SIZE
	.align		4
.L_3037:
        /*0220*/ 	.byte	0x04, 0x1e
        /*0222*/ 	.short	(.L_3039 - .L_3038)
.L_3038:
        /*0224*/ 	.word	0x00000000


	//----- nvinfo : EIATTR_CBANK_PARAM_SIZE
	.align		4
.L_3039:
        /*0228*/ 	.byte	0x03, 0x19
        /*022a*/ 	.short	0x01f0


	//----- nvinfo : EIATTR_PARAM_CBANK
	.align		4
        /*022c*/ 	.byte	0x04, 0x0a
        /*022e*/ 	.short	(.L_3041 - .L_3040)
	.align		4
.L_3040:
        /*0230*/ 	.word	index@(.nv.constant0._Z25selective_scan_bwd_kernelI32Selective_Scan_bwd_kernel_traitsILi32ELi8ELb0ELb1ELb0ELb0ELb1EN3c108BFloat16EfEEv12SSMParamsBwd)
        /*0234*/ 	.short	0x0380
        /*0236*/ 	.short	0x01f0


	//----- nvinfo : EIATTR_SW_WAR
	.align		4
.L_3041:
        /*0238*/ 	.byte	0x04, 0x36
        /*023a*/ 	.short	(.L_3043 - .L_3042)
.L_3042:
        /*023c*/ 	.word	0x00000008
.L_3043:


//--------------------- .nv.info._Z25selective_scan_bwd_kernelI32Selective_Scan_bwd_kernel_traitsILi32ELi8ELb0ELb1ELb0ELb1ELb0EN3c108BFloat16EfEEv12SSMParamsBwd --------------------------
	.section	.nv.info._Z25selective_scan_bwd_kernelI32Selective_Scan_bwd_kernel_traitsILi32ELi8ELb0ELb1ELb0ELb1ELb0EN3c108BFloat16EfEEv12SSMParamsBwd,"",@"SHT_CUDA_INFO"
	.sectionflags	@""
	.align	4


	//----- nvinfo : EIATTR_CUDA_API_VERSION
	.align		4
        /*0000*/ 	.byte	0x04, 0x37
        /*0002*/ 	.short	(.L_3045 - .L_3044)
.L_3044:
        /*0004*/ 	.word	0x00000082


	//----- nvinfo : EIATTR_KPARAM_INFO
	.align		4
.L_3045:
        /*0008*/ 	.byte	0x04, 0x17
        /*000a*/ 	.short	(.L_3047 - .L_3046)
.L_3046:
        /*000c*/ 	.word	0x00000000
        /*0010*/ 	.short	0x0000
        /*0012*/ 	.short	0x0000
        /*0014*/ 	.byte	0x00, 0xf0, 0xc1, 0x07


	//----- nvinfo : EIATTR_SPARSE_MMA_MASK
	.align		4
.L_3047:
        /*0018*/ 	.byte	0x03, 0x50
        /*001a*/ 	.short	0x0000


	//----- nvinfo : EIATTR_MAXREG_COUNT
	.align		4
        /*001c*/ 	.byte	0x03, 0x1b
        /*001e*/ 	.short	0x00ff


	//----- nvinfo : EIATTR_NUM_BARRIERS
	.align		4
        /*0020*/ 	.byte	0x02, 0x4c
        /*0022*/ 	.byte	0x01
	.zero		1


	//----- nvinfo : EIATTR_MERCURY_ISA_VERSION
	.align		4
        /*0024*/ 	.byte	0x03, 0x5f
        /*0026*/ 	.short	0x0101


	//----- nvinfo : EIATTR_COOP_GROUP_MASK_REGIDS
	.align		4
        /*0028*/ 	.byte	0x04, 0x29
        /*002a*/ 	.short	(.L_3049 - .L_3048)


	//   ....[0]....
.L_3048:
        /*002c*/ 	.word	0xffffffff


	//   ....[1]....
        /*0030*/ 	.word	0xffffffff


	//   ....[2]....
        /*0034*/ 	.word	0xffffffff


	//   ....[3]....
        /*0038*/ 	.word	0xffffffff


	//   ....[4]....
        /*003c*/ 	.word	0xffffffff


	//   ....[5]....
        /*0040*/ 	.word	0xffffffff


	//   ....[6]....
        /*0044*/ 	.word	0xffffffff


	//   ....[7]....
        /*0048*/ 	.word	0xffffffff


	//   ....[8]....
        /*004c*/ 	.word	0xffffffff


	//   ....[9]....
        /*0050*/ 	.word	0xffffffff


	//   ....[10]....
        /*0054*/ 	.word	0xffffffff


	//   ....[11]....
        /*0058*/ 	.word	0xffffffff


	//   ....[12]....
        /*005c*/ 	.word	0xffffffff


	//   ....[13]....
        /*0060*/ 	.word	0xffffffff


	//   ....[14]....
        /*0064*/ 	.word	0xffffffff


	//   ....[15]....
        /*0068*/ 	.word	0xffffffff


	//   ....[16]....
        /*006c*/ 	.word	0xffffffff


	//   ....[17]....
        /*0070*/ 	.word	0xffffffff


	//   ....[18]....
        /*0074*/ 	.word	0xffffffff


	//   ....[19]....
        /*0078*/ 	.word	0xffffffff


	//   ....[20]....
        /*007c*/ 	.word	0xffffffff


	//   ....[21]....
        /*0080*/ 	.word	0xffffffff


	//   ....[22]....
        /*0084*/ 	.word	0xffffffff


	//   ....[23]....
        /*0088*/ 	.word	0xffffffff


	//   ....[24]....
        /*008c*/ 	.word	0xffffffff


	//   ....[25]....
        /*0090*/ 	.word	0xffffffff


	//   ....[26]....
        /*0094*/ 	.word	0xffffffff


	//   ....[27]....
        /*0098*/ 	.word	0xffffffff


	//   ....[28]....
        /*009c*/ 	.word	0xffffffff


	//   ....[29]....
        /*00a0*/ 	.word	0xffffffff


	//   ....[30]....
        /*00a4*/ 	.word	0xffffffff


	//   ....[31]....
        /*00a8*/ 	.word	0xffffffff


	//   ....[32]....
        /*00ac*/ 	.word	0xffffffff


	//   ....[33]....
        /*00b0*/ 	.word	0xffffffff


	//   ....[34]....
        /*00b4*/ 	.word	0xffffffff


	//   ....[35]....
        /*00b8*/ 	.word	0xffffffff


	//   ....[36]....
        /*00bc*/ 	.word	0xffffffff


	//   ....[37]....
        /*00c0*/ 	.word	0xffffffff


	//   ....[38]....
        /*00c4*/ 	.word	0xffffffff


	//   ....[39]....
        /*00c8*/ 	.word	0xffffffff


	//   ....[40]....
        /*00cc*/ 	.word	0xffffffff


	//   ....[41]....
        /*00d0*/ 	.word	0xffffffff


	//   ....[42]....
        /*00d4*/ 	.word	0xffffffff


	//   ....[43]....
        /*00d8*/ 	.word	0xffffffff


	//   ....[44]....
        /*00dc*/ 	.word	0xffffffff


	//   ....[45]....
        /*00e0*/ 	.word	0xffffffff


	//   ....[46]....
        /*00e4*/ 	.word	0xffffffff


	//   ....[47]....
        /*00e8*/ 	.word	0xffffffff


	//   ....[48]....
        /*00ec*/ 	.word	0xffffffff


	//   ....[49]....
        /*00f0*/ 	.word	0xffffffff


	//   ....[50]....
        /*00f4*/ 	.word	0xffffffff


	//   ....[51]....
        /*00f8*/ 	.word	0xffffffff


	//   ....[52]....
        /*00fc*/ 	.word	0xffffffff


	//   ....[53]....
        /*0100*/ 	.word	0xffffffff


	//   ....[54]....
        /*0104*/ 	.word	0xffffffff


	//----- nvinfo : EIATTR_COOP_GROUP_INSTR_OFFSETS
	.align		4
.L_3049:
        /*0108*/ 	.byte	0x04, 0x28
        /*010a*/ 	.short	(.L_3051 - .L_3050)


	//   ....[0]....
.L_3050:
        /*010c*/ 	.word	0x00001060


	//   ....[1]....
        /*0110*/ 	.word	0x00001260


	//   ....[2]....
        /*0114*/ 	.word	0x00001620


	//   ....[3]....
        /*0118*/ 	.word	0x00002f10


	//   ....[4]....
        /*011c*/ 	.word	0x00003550


	//   ....[5]....
        /*0120*/ 	.word	0x00003580


	//   ....[6]....
        /*0124*/ 	.word	0x000035f0


	//   ....[7]....
        /*0128*/ 	.word	0x00003640


	//   ....[8]....
        /*012c*/ 	.word	0x00003660


	//   ....[9]....
        /*0130*/ 	.word	0x00003690


	//   ....[10]....
        /*0134*/ 	.word	0x000036d0


	//   ....[11]....
        /*0138*/ 	.word	0x00003700


	//   ....[12]....
        /*013c*/ 	.word	0x00003730


	//   ....[13]....
        /*0140*/ 	.word	0x00003750


	//   ....[14]....
        /*0144*/ 	.word	0x00003790


	//   ....[15]....
        /*0148*/ 	.word	0x000037b0


	//   ....[16]....
        /*014c*/ 	.word	0x00003800


	//   ....[17]....
        /*0150*/ 	.word	0x00003830


	//   ....[18]....
        /*0154*/ 	.word	0x00003880


	//   ....[19]....
        /*0158*/ 	.word	0x000038b0


	//   ....[20]....
        /*015c*/ 	.word	0x00003900


	//   ....[21]....
        /*0160*/ 	.word	0x00003910


	//   ....[22]....
        /*0164*/ 	.word	0x00003940


	//   ....[23]....
        /*0168*/ 	.word	0x00003960


	//   ....[24]....
        /*016c*/ 	.word	0x00003990


	//   ....[25]....
        /*0170*/ 	.word	0x000039b0


	//   ....[26]....
        /*0174*/ 	.word	0x000039e0


	//   ....[27]....
        /*0178*/ 	.word	0x000039f0


	//   ....[28]....
        /*017c*/ 	.word	0x00003a00


	//   ....[29]....
        /*0180*/ 	.word	0x00003a50


	//   ....[30]....
        /*0184*/ 	.word	0x00003a70


	//   ....[31]....
        /*0188*/ 	.word	0x00003bc0


	//   ....[32]....
        /*018c*/ 	.word	0x00004240


	//   ....[33]....
        /*0190*/ 	.word	0x00004280


	//   ....[34]....
        /*0194*/ 	.word	0x00004410


	//   ....[35]....
        /*0198*/ 	.word	0x00004450


	//   ....[36]....
        /*019c*/ 	.word	0x000044d0


	//   ....[37]....
        /*01a0*/ 	.word	0x000044f0


	//   ....[38]....
        /*01a4*/ 	.word	0x00004520


	//   ....[39]....
        /*01a8*/ 	.word	0x00004550


	//   ....[40]....
        /*01ac*/ 	.word	0x000045b0


	//   ....[41]....
        /*01b0*/ 	.word	0x000045f0


	//   ....[42]....
        /*01b4*/ 	.word	0x00004a80


	//   ....[43]....
        /*01b8*/ 	.word	0x00004d80


	//   ....[44]....
        /*01bc*/ 	.word	0x00005380


	//   ....[45]....
        /*01c0*/ 	.word	0x000057a0


	//   ....[46]....
        /*01c4*/ 	.word	0x000057f0


	//   ....[47]....
        /*01c8*/ 	.word	0x00005840


	//   ....[48]....
        /*01cc*/ 	.word	0x00005870


	//   ....[49]....
        /*01d0*/ 	.word	0x00005890


	//   ....[50]....
        /*01d4*/ 	.word	0x00005960


	//   ....[51]....
        /*01d8*/ 	.word	0x000059a0


	//   ....[52]....
        /*01dc*/ 	.word	0x000059f0


	//   ....[53]....
        /*01e0*/ 	.word	0x00005a20


	//   ....[54]....
        /*01e4*/ 	.word	0x00005a40


	//----- nvinfo : EIATTR_VRC_CTA_INIT_COUNT
	.align		4
.L_3051:
        /*01e8*/ 	.byte	0x02, 0x4a
	.zero		1
	.zero		1


	//----- nvinfo : EIATTR_EXIT_INSTR_OFFSETS
	.align		4
        /*01ec*/ 	.byte	0x04, 0x1c
        /*01ee*/ 	.short	(.L_3053 - .L_3052)


	//   ....[0]....
.L_3052:
        /*01f0*/ 	.word	0x00005ae0


	//   ....[1]....
        /*01f4*/ 	.word	0x00005d40


	//----- nvinfo : EIATTR_MAX_THREADS
	.align		4
.L_3053:
        /*01f8*/ 	.byte	0x04, 0x05
        /*01fa*/ 	.short	(.L_3055 - .L_3054)
.L_3054:
        /*01fc*/ 	.word	0x00000020
        /*0200*/ 	.word	0x00000001
        /*0204*/ 	.word	0x00000001


	//----- nvinfo : EIATTR_CRS_STACK_SIZE
	.align		4
.L_3055:
        /*0208*/ 	.byte	0x04, 0x1e
        /*020a*/ 	.short	(.L_3057 - .L_3056)
.L_3056:
        /*020c*/ 	.word	0x00000000


	//----- nvinfo : EIATTR_CBANK_PARAM_SIZE
	.align		4
.L_3057:
        /*0210*/ 	.byte	0x03, 0x19
        /*0212*/ 	.short	0x01f0


	//----- nvinfo : EIATTR_PARAM_CBANK
	.align		4
        /*0214*/ 	.byte	0x04, 0x0a
        /*0216*/ 	.short	(.L_3059 - .L_3058)
	.align		4
.L_3058:
        /*0218*/ 	.word	index@(.nv.constant0._Z25selective_scan_bwd_kernelI32Selective_Scan_bwd_kernel_traitsILi32ELi8ELb0ELb1ELb0ELb1ELb0EN3c108BFloat16EfEEv12SSMParamsBwd)
        /*021c*/ 	.short	0x0380
        /*021e*/ 	.short	0x01f0


	//----- nvinfo : EIATTR_SW_WAR
	.align		4
.L_3059:
        /*0220*/ 	.byte	0x04, 0x36
        /*0222*/ 	.short	(.L_3061 - .L_3060)
.L_3060:
        /*0224*/ 	.word	0x00000008
.L_3061:


//--------------------- .nv.info._Z25selective_scan_bwd_kernelI32Selective_Scan_bwd_kernel_traitsILi32ELi8ELb0ELb1ELb0ELb1ELb1EN3c108BFloat16EfEEv12SSMParamsBwd --------------------------
	.section	.nv.info._Z25selective_scan_bwd_kernelI32Selective_Scan_bwd_kernel_traitsILi32ELi8ELb0ELb1ELb0ELb1ELb1EN3c108BFloat16EfEEv12SSMParamsBwd,"",@"SHT_CUDA_INFO"
	.sectionflags	@""
	.align	4


	//----- nvinfo : EIATTR_CUDA_API_VERSION
	.align		4
        /*0000*/ 	.byte	0x04, 0x37
        /*0002*/ 	.short	(.L_3063 - .L_3062)
.L_3062:
        /*0004*/ 	.word	0x00000082


	//----- nvinfo : EIATTR_KPARAM_INFO
	.align		4
.L_3063:
        /*0008*/ 	.byte	0x04, 0x17
        /*000a*/ 	.short	(.L_3065 - .L_3064)
.L_3064:
        /*000c*/ 	.word	0x00000000
        /*0010*/ 	.short	0x0000
        /*0012*/ 	.short	0x0000
        /*0014*/ 	.byte	0x00, 0xf0, 0xc1, 0x07


	//----- nvinfo : EIATTR_SPARSE_MMA_MASK
	.align		4
.L_3065:
        /*0018*/ 	.byte	0x03, 0x50
        /*001a*/ 	.short	0x0000


	//----- nvinfo : EIATTR_MAXREG_COUNT
	.align		4
        /*001c*/ 	.byte	0x03, 0x1b
        /*001e*/ 	.short	0x00ff


	//----- nvinfo : EIATTR_NUM_BARRIERS
	.align		4
        /*0020*/ 	.byte	0x02, 0x4c
        /*0022*/ 	.byte	0x01
	.zero		1


	//----- nvinfo : EIATTR_MERCURY_ISA_VERSION
	.align		4
        /*0024*/ 	.byte	0x03, 0x5f
        /*0026*/ 	.short	0x0101


	//----- nvinfo : EIATTR_COOP_GROUP_MASK_REGIDS
	.align		4
        /*0028*/ 	.byte	0x04, 0x29
        /*002a*/ 	.short	(.L_3067 - .L_3066)


	//   ....[0]....
.L_3066:
        /*002c*/ 	.word	0xffffffff


	//   ....[1]....
        /*0030*/ 	.word	0xffffffff


	//   ....[2]....
        /*0034*/ 	.word	0xffffffff


	//   ....[3]....
        /*0038*/ 	.word	0xffffffff


	//   ....[4]....
        /*003c*/ 	.word	0xffffffff


	//   ....[5]....
        /*0040*/ 	.word	0xffffffff


	//   ....[6]....
        /*0044*/ 	.word	0xffffffff


	//   ....[7]....
        /*0048*/ 	.word	0xffffffff


	//   ....[8]....
        /*004c*/ 	.word	0xffffffff


	//   ....[9]....
        /*0050*/ 	.word	0xffffffff


	//   ....[10]....
        /*0054*/ 	.word	0xffffffff


	//   ....[11]....
        /*0058*/ 	.word	0xffffffff


	//   ....[12]....
        /*005c*/ 	.word	0xffffffff


	//   ....[13]....
        /*0060*/ 	.word	0xffffffff


	//   ....[14]....
        /*0064*/ 	.word	0xffffffff


	//   ....[15]....
        /*0068*/ 	.word	0xffffffff


	//   ....[16]....
        /*006c*/ 	.word	0xffffffff


	//   ....[17]....
        /*0070*/ 	.word	0xffffffff


	//   ....[18]....
        /*0074*/ 	.word	0xffffffff


	//   ....[19]....
        /*0078*/ 	.word	0xffffffff


	//   ....[20]....
        /*007c*/ 	.word	0xffffffff


	//   ....[21]....
        /*0080*/ 	.word	0xffffffff


	//   ....[22]....
        /*0084*/ 	.word	0xffffffff


	//   ....[23]....
        /*0088*/ 	.word	0xffffffff


	//   ....[24]....
        /*008c*/ 	.word	0xffffffff


	//   ....[25]....
        /*0090*/ 	.word	0xffffffff


	//   ....[26]....
        /*0094*/ 	.word	0xffffffff


	//   ....[27]....
        /*0098*/ 	.word	0xffffffff


	//   ....[28]....
        /*009c*/ 	.word	0xffffffff


	//   ....[29]....
        /*00a0*/ 	.word	0xffffffff


	//   ....[30]....
        /*00a4*/ 	.word	0xffffffff


	//   ....[31]....
        /*00a8*/ 	.word	0xffffffff


	//   ....[32]....
        /*00ac*/ 	.word	0xffffffff


	//   ....[33]....
        /*00b0*/ 	.word	0xffffffff


	//   ....[34]....
        /*00b4*/ 	.word	0xffffffff


	//   ....[35]....
        /*00b8*/ 	.word	0xffffffff


	//   ....[36]....
        /*00bc*/ 	.word	0xffffffff


	//   ....[37]....
        /*00c0*/ 	.word	0xffffffff


	//   ....[38]....
        /*00c4*/ 	.word	0xffffffff


	//   ....[39]....
        /*00c8*/ 	.word	0xffffffff


	//   ....[40]....
        /*00cc*/ 	.word	0xffffffff


	//   ....[41]....
        /*00d0*/ 	.word	0xffffffff


	//   ....[42]....
        /*00d4*/ 	.word	0xffffffff


	//   ....[43]....
        /*00d8*/ 	.word	0xffffffff


	//   ....[44]....
        /*00dc*/ 	.word	0xffffffff


	//   ....[45]....
        /*00e0*/ 	.word	0xffffffff


	//   ....[46]....
        /*00e4*/ 	.word	0xffffffff


	//   ....[47]....
        /*00e8*/ 	.word	0xffffffff


	//   ....[48]....
        /*00ec*/ 	.word	0xffffffff


	//   ....[49]....
        /*00f0*/ 	.word	0xffffffff


	//   ....[50]....
        /*00f4*/ 	.word	0xffffffff


	//   ....[51]....
        /*00f8*/ 	.word	0xffffffff


	//   ....[52]....
        /*00fc*/ 	.word	0xffffffff


	//   ....[53]....
        /*0100*/ 	.word	0xffffffff


	//   ....[54]....
        /*0104*/ 	.word	0xffffffff


	//   ....[55]....
        /*0108*/ 	.word	0xffffffff


	//   ....[56]....
        /*010c*/ 	.word	0xffffffff


	//   ....[57]....
        /*0110*/ 	.word	0xffffffff


	//   ....[58]....
        /*0114*/ 	.word	0xffffffff


	//----- nvinfo : EIATTR_COOP_GROUP_INSTR_OFFSETS
	.align		4
.L_3067:
        /*0118*/ 	.byte	0x04, 0x28
        /*011a*/ 	.short	(.L_3069 - .L_3068)


	//   ....[0]....
.L_3068:
        /*011c*/ 	.word	0x000011f0


	//   ....[1]....
        /*0120*/ 	.word	0x000013f0


	//   ....[2]....
        /*0124*/ 	.word	0x000016d0


	//   ....[3]....
        /*0128*/ 	.word	0x00002b10


	//   ....[4]....
        /*012c*/ 	.word	0x00002f60


	//   ....[5]....
        /*0130*/ 	.word	0x000034b0


	//   ....[6]....
        /*0134*/ 	.word	0x00003a10


	//   ....[7]....
        /*0138*/ 	.word	0x000043f0


	//   ....[8]....
        /*013c*/ 	.word	0x00004a40


	//   ....[9]....
        /*0140*/ 	.word	0x00004a70


	//   ....[10]....
        /*0144*/ 	.word	0x00004ac0


	//   ....[11]....
        /*0148*/ 	.word	0x00004b20


	//   ....[12]....
        /*014c*/ 	.word	0x00004b40


	//   ....[13]....
        /*0150*/ 	.word	0x00004b80


	//   ....[14]....
        /*0154*/ 	.word	0x00004bb0


	//   ....[15]....
        /*0158*/ 	.word	0x00004bf0


	//   ....[16]....
        /*015c*/ 	.word	0x00004c00


	//   ....[17]....
        /*0160*/ 	.word	0x00004c30


	//   ....[18]....
        /*0164*/ 	.word	0x00004c70


	//   ....[19]....
        /*0168*/ 	.word	0x00004c90


	//   ....[20]....
        /*016c*/ 	.word	0x00004cd0


	//   ....[21]....
        /*0170*/ 	.word	0x00004d00


	//   ....[22]....
        /*0174*/ 	.word	0x00004d60


	//   ....[23]....
        /*0178*/ 	.word	0x00004d70


	//   ....[24]....
        /*017c*/ 	.word	0x00004dd0


	//   ....[25]....
        /*0180*/ 	.word	0x00004df0


	//   ....[26]....
        /*0184*/ 	.word	0x00004e20


	//   ....[27]....
        /*0188*/ 	.word	0x00004e40


	//   ....[28]....
        /*018c*/ 	.word	0x00004e70


	//   ....[29]....
        /*0190*/ 	.word	0x00004e90


	//   ....[30]....
        /*0194*/ 	.word	0x00004ec0


	//   ....[31]....
        /*0198*/ 	.word	0x00004ed0


	//   ....[32]....
        /*019c*/ 	.word	0x00004ee0


	//   ....[33]....
        /*01a0*/ 	.word	0x00004f30


	//   ....[34]....
        /*01a4*/ 	.word	0x00004f50


	//   ....[35]....
        /*01a8*/ 	.word	0x00005090


	//   ....[36]....
        /*01ac*/ 	.word	0x00005720


	//   ....[37]....
        /*01b0*/ 	.word	0x00005760


	//   ....[38]....
        /*01b4*/ 	.word	0x00005860


	//   ....[39]....
        /*01b8*/ 	.word	0x00005880


	//   ....[40]....
        /*01bc*/ 	.word	0x000058b0


	//   ....[41]....
        /*01c0*/ 	.word	0x000058d0


	//   ....[42]....
        /*01c4*/ 	.word	0x00005900


	//   ....[43]....
        /*01c8*/ 	.word	0x00005940


	//   ....[44]....
        /*01cc*/ 	.word	0x00005a50


	//   ....[45]....
        /*01d0*/ 	.word	0x00005a90


	//   ....[46]....
        /*01d4*/ 	.word	0x00005f60


	//   ....[47]....
        /*01d8*/ 	.word	0x00006270


	//   ....[48]....
        /*01dc*/ 	.word	0x00006840


	//   ....[49]....
        /*01e0*/ 	.word	0x00006c60


	//   ....[50]....
        /*01e4*/ 	.word	0x00006cb0


	//   ....[51]....
        /*01e8*/ 	.word	0x00006d00


	//   ....[52]....
        /*01ec*/ 	.word	0x00006d30


	//   ....[53]....
        /*01f0*/ 	.word	0x00006d50


	//   ....[54]....
        /*01f4*/ 	.word	0x00006e20


	//   ....[55]....
        /*01f8*/ 	.word	0x00006e60


	//   ....[56]....
        /*01fc*/ 	.word	0x00006eb0


	//   ....[57]....
        /*0200*/ 	.word	0x00006ee0


	//   ....[58]....
        /*0204*/ 	.word	0x00006f00


	//----- nvinfo : EIATTR_VRC_CTA_INIT_COUNT
	.align		4
.L_3069:
        /*0208*/ 	.byte	0x02, 0x4a
	.zero		1
	.zero		1


	//----- nvinfo : EIATTR_EXIT_INSTR_OFFSETS
	.align		4
        /*020c*/ 	.byte	0x04, 0x1c
        /*020e*/ 	.short	(.L_3071 - .L_3070)


	//   ....[0]....
.L_3070:
        /*0210*/ 	.word	0x00006fa0


	//   ....[1]....
        /*0214*/ 	.word	0x00007200


	//----- nvinfo : EIATTR_MAX_THREADS
	.align		4
.L_3071:
        /*0218*/ 	.byte	0x04, 0x05
        /*021a*/ 	.short	(.L_3073 - .L_3072)
.L_3072:
        /*021c*/ 	.word	0x00000020
        /*0220*/ 	.word	0x00000001
        /*0224*/ 	.word	0x00000001


	//----- nvinfo : EIATTR_CRS_STACK_SIZE
	.align		4
.L_3073:
        /*0228*/ 	.byte	0x04, 0x1e
        /*022a*/ 	.short	(.L_3075 - .L_3074)
.L_3074:
        /*022c*/ 	.word	0x00000000


	//----- nvinfo : EIATTR_CBANK_PARAM_SIZE
	.align		4
.L_3075:
        /*0230*/ 	.byte	0x03, 0x19
        /*0232*/ 	.short	0x01f0


	//----- nvinfo : EIATTR_PARAM_CBANK
	.align		4
        /*0234*/ 	.byte	0x04, 0x0a
        /*0236*/ 	.short	(.L_3077 - .L_3076)
	.align		4
.L_3076:
        /*0238*/ 	.word	index@(.nv.constant0._Z25selective_scan_bwd_kernelI32Selective_Scan_bwd_kernel_traitsILi32ELi8ELb0ELb1ELb0ELb1ELb1EN3c108BFloat16EfEEv12SSMParamsBwd)
        /*023c*/ 	.short	0x0380
        /*023e*/ 	.short	0x01f0


	//----- nvinfo : EIATTR_SW_WAR
	.align		4
.L_3077:
        /*0240*/ 	.byte	0x04, 0x36
        /*0242*/ 	.short	(.L_3079 - .L_3078)
.L_3078:
        /*0244*/ 	.word	0x00000008
.L_3079:


//--------------------- .nv.info._Z25selective_scan_bwd_kernelI32Selective_Scan_bwd_kernel_traitsILi32ELi8ELb0ELb1ELb1ELb0ELb0EN3c108BFloat16EfEEv12SSMParamsBwd --------------------------
	.section	.nv.info._Z25selective_scan_bwd_kernelI32Selective_Scan_bwd_kernel_traitsILi32ELi8ELb0ELb1ELb1ELb0ELb0EN3c108BFloat16EfEEv12SSMParamsBwd,"",@"SHT_CUDA_INFO"
	.sectionflags	@""
	.align	4


	//----- nvinfo : EIATTR_CUDA_API_VERSION
	.align		4
        /*0000*/ 	.byte	0x04, 0x37
        /*0002*/ 	.short	(.L_3081 - .L_3080)
.L_3080:
        /*0004*/ 	.word	0x00000082


	//----- nvinfo : EIATTR_KPARAM_INFO
	.align		4
.L_3081:
        /*0008*/ 	.byte	0x04, 0x17
        /*000a*/ 	.short	(.L_3083 - .L_3082)
.L_3082:
        /*000c*/ 	.word	0x00000000
        /*0010*/ 	.short	0x0000
        /*0012*/ 	.short	0x0000
        /*0014*/ 	.byte	0x00, 0xf0, 0xc1, 0x07


	//----- nvinfo : EIATTR_SPARSE_MMA_MASK
	.align		4
.L_3083:
        /*0018*/ 	.byte	0x03, 0x50
        /*001a*/ 	.short	0x0000


	//----- nvinfo : EIATTR_MAXREG_COUNT
	.align		4
        /*001c*/ 	.byte	0x03, 0x1b
        /*001e*/ 	.short	0x00ff


	//----- nvinfo : EIATTR_NUM_BARRIERS
	.align		4
        /*0020*/ 	.byte	0x02, 0x4c
        /*0022*/ 	.byte	0x01
	.zero		1


	//----- nvinfo : EIATTR_MERCURY_ISA_VERSION
	.align		4
        /*0024*/ 	.byte	0x03, 0x5f
        /*0026*/ 	.short	0x0101


	//----- nvinfo : EIATTR_COOP_GROUP_MASK_REGIDS
	.align		4
        /*0028*/ 	.byte	0x04, 0x29
        /*002a*/ 	.short	(.L_3085 - .L_3084)


	//   ....[0]....
.L_3084:
        /*002c*/ 	.word	0xffffffff


	//   ....[1]....
        /*0030*/ 	.word	0xffffffff


	//   ....[2]....
        /*0034*/ 	.word	0xffffffff


	//   ....[3]....
        /*0038*/ 	.word	0xffffffff


	//   ....[4]....
        /*003c*/ 	.word	0xffffffff


	//   ....[5]....
        /*0040*/ 	.word	0xffffffff


	//   ....[6]....
        /*0044*/ 	.word	0xffffffff


	//   ....[7]....
        /*0048*/ 	.word	0xffffffff


	//   ....[8]....
        /*004c*/ 	.word	0xffffffff


	//   ....[9]....
        /*0050*/ 	.word	0xffffffff


	//   ....[10]....
        /*0054*/ 	.word	0xffffffff


	//   ....[11]....
        /*0058*/ 	.word	0xffffffff


	//   ....[12]....
        /*005c*/ 	.word	0xffffffff


	//   ....[13]....
        /*0060*/ 	.word	0xffffffff


	//   ....[14]....
        /*0064*/ 	.word	0xffffffff


	//   ....[15]....
        /*0068*/ 	.word	0xffffffff


	//   ....[16]....
        /*006c*/ 	.word	0xffffffff


	//   ....[17]....
        /*0070*/ 	.word	0xffffffff


	//   ....[18]....
        /*0074*/ 	.word	0xffffffff


	//   ....[19]....
        /*0078*/ 	.word	0xffffffff


	//   ....[20]....
        /*007c*/ 	.word	0xffffffff


	//   ....[21]....
        /*0080*/ 	.word	0xffffffff


	//   ....[22]....
        /*0084*/ 	.word	0xffffffff


	//   ....[23]....
        /*0088*/ 	.word	0xffffffff


	//   ....[24]....
        /*008c*/ 	.word	0xffffffff


	//   ....[25]....
        /*0090*/ 	.word	0xffffffff


	//   ....[26]....
        /*0094*/ 	.word	0xffffffff


	//   ....[27]....
        /*0098*/ 	.word	0xffffffff


	//   ....[28]....
        /*009c*/ 	.word	0xffffffff


	//   ....[29]....
        /*00a0*/ 	.word	0xffffffff


	//   ....[30]....
        /*00a4*/ 	.word	0xffffffff


	//   ....[31]....
        /*00a8*/ 	.word	0xffffffff


	//   ....[32]....
        /*00ac*/ 	.word	0xffffffff


	//   ....[33]....
        /*00b0*/ 	.word	0xffffffff


	//   ....[34]....
        /*00b4*/ 	.word	0xffffffff


	//   ....[35]....
        /*00b8*/ 	.word	0xffffffff


	//   ....[36]....
        /*00bc*/ 	.word	0xffffffff


	//   ....[37]....
        /*00c0*/ 	.word	0xffffffff


	//   ....[38]....
        /*00c4*/ 	.word	0xffffffff


	//   ....[39]....
        /*00c8*/ 	.word	0xffffffff


	//   ....[40]....
        /*00cc*/ 	.word	0xffffffff


	//   ....[41]....
        /*00d0*/ 	.word	0xffffffff


	//   ....[42]....
        /*00d4*/ 	.word	0xffffffff


	//   ....[43]....
        /*00d8*/ 	.word	0xffffffff


	//   ....[44]....
        /*00dc*/ 	.word	0xffffffff


	//   ....[45]....
        /*00e0*/ 	.word	0xffffffff


	//   ....[46]....
        /*00e4*/ 	.word	0xffffffff


	//   ....[47]....
        /*00e8*/ 	.word	0xffffffff


	//   ....[48]....
        /*00ec*/ 	.word	0xffffffff


	//   ....[49]....
        /*00f0*/ 	.word	0xffffffff


	//----- nvinfo : EIATTR_COOP_GROUP_INSTR_OFFSETS
	.align		4
.L_3085:
        /*00f4*/ 	.byte	0x04, 0x28
        /*00f6*/ 	.short	(.L_3087 - .L_3086)


	//   ....[0]....
.L_3086:
        /*00f8*/ 	.word	0x00001150


	//   ....[1]....
        /*00fc*/ 	.word	0x000013b0


	//   ....[2]....
        /*0100*/ 	.word	0x00001680


	//   ....[3]....
        /*0104*/ 	.word	0x00001f90


	//   ....[4]....
        /*0108*/ 	.word	0x00002410


	//   ....[5]....
        /*010c*/ 	.word	0x00002900


	//   ....[6]....
        /*0110*/ 	.word	0x00002930


	//   ....[7]....
        /*0114*/ 	.word	0x00002960


	//   ....[8]....
        /*0118*/ 	.word	0x00002a00


	//   ....[9]....
        /*011c*/ 	.word	0x00002a20


	//   ....[10]....
        /*0120*/ 	.word	0x00002a40


	//   ....[11]....
        /*0124*/ 	.word	0x00002a50


	//   ....[12]....
        /*0128*/ 	.word	0x00002a80


	//   ....[13]....
        /*012c*/ 	.word	0x00002ad0


	//   ....[14]....
        /*0130*/ 	.word	0x00002af0


	//   ....[15]....
        /*0134*/ 	.word	0x00002b20


	//   ....[16]....
        /*0138*/ 	.word	0x00002b40


	//   ....[17]....
        /*013c*/ 	.word	0x00002b80


	//   ....[18]....
        /*0140*/ 	.word	0x00002be0


	//   ....[19]....
        /*0144*/ 	.word	0x00002c00


	//   ....[20]....
        /*0148*/ 	.word	0x00002c40


	//   ....[21]....
        /*014c*/ 	.word	0x00002c70


	//   ....[22]....
        /*0150*/ 	.word	0x00002cb0


	//   ....[23]....
        /*0154*/ 	.word	0x00002ce0


	//   ....[24]....
        /*0158*/ 	.word	0x00002d00


	//   ....[25]....
        /*015c*/ 	.word	0x00002d20


	//   ....[26]....
        /*0160*/ 	.word	0x00002d30


	//   ....[27]....
        /*0164*/ 	.word	0x00002d50


	//   ....[28]....
        /*0168*/ 	.word	0x00002d90


	//   ....[29]....
        /*016c*/ 	.word	0x00002db0


	//   ....[30]....
        /*0170*/ 	.word	0x00002dd0


	//   ....[31]....
        /*0174*/ 	.word	0x00002de0


	//   ....[32]....
        /*0178*/ 	.word	0x00002f00


	//   ....[33]....
        /*017c*/ 	.word	0x00003780


	//   ....[34]....
        /*0180*/ 	.word	0x00003950


	//   ....[35]....
        /*0184*/ 	.word	0x00003aa0


	//   ....[36]....
        /*0188*/ 	.word	0x00003ad0


	//   ....[37]....
        /*018c*/ 	.word	0x00003b20


	//   ....[38]....
        /*0190*/ 	.word	0x00003d70


	//   ....[39]....
        /*0194*/ 	.word	0x00004190


	//   ....[40]....
        /*0198*/ 	.word	0x00004530


	//   ....[41]....
        /*019c*/ 	.word	0x00004580


	//   ....[42]....
        /*01a0*/ 	.word	0x000045d0


	//   ....[43]....
        /*01a4*/ 	.word	0x00004600


	//   ....[44]....
        /*01a8*/ 	.word	0x00004620


	//   ....[45]....
        /*01ac*/ 	.word	0x000046f0


	//   ....[46]....
        /*01b0*/ 	.word	0x00004730


	//   ....[47]....
        /*01b4*/ 	.word	0x00004780


	//   ....[48]....
        /*01b8*/ 	.word	0x000047b0


	//   ....[49]....
        /*01bc*/ 	.word	0x000047d0


	//----- nvinfo : EIATTR_VRC_CTA_INIT_COUNT
	.align		4
.L_3087:
        /*01c0*/ 	.byte	0x02, 0x4a
	.zero		1
	.zero		1


	//----- nvinfo : EIATTR_EXIT_INSTR_OFFSETS
	.align		4
        /*01c4*/ 	.byte	0x04, 0x1c
        /*01c6*/ 	.short	(.L_3089 - .L_3088)


	//   ....[0]....
.L_3088:
        /*01c8*/ 	.word	0x00004870


	//   ....[1]....
        /*01cc*/ 	.word	0x000049d0


	//----- nvinfo : EIATTR_MAX_THREADS
	.align		4
.L_3089:
        /*01d0*/ 	.byte	0x04, 0x05
        /*01d2*/ 	.short	(.L_3091 - .L_3090)
.L_3090:
        /*01d4*/ 	.word	0x00000020
        /*01d8*/ 	.word	0x00000001
        /*01dc*/ 	.word	0x00000001


	//----- nvinfo : EIATTR_CRS_STACK_SIZE
	.align		4
.L_3091:
        /*01e0*/ 	.byte	0x04, 0x1e
        /*01e2*/ 	.short	(.L_3093 - .L_3092)
.L_3092:
        /*01e4*/ 	.word	0x00000000


	//----- nvinfo : EIATTR_CBANK_PARAM_SIZE
	.align		4
.L_3093:
        /*01e8*/ 	.byte	0x03, 0x19
        /*01ea*/ 	.short	0x01f0


	//----- nvinfo : EIATTR_PARAM_CBANK
	.align		4
        /*01ec*/ 	.byte	0x04, 0x0a
        /*01ee*/ 	.short	(.L_3095 - .L_3094)
	.align		4
.L_3094:
        /*01f0*/ 	.word	index@(.nv.constant0._Z25selective_scan_bwd_kernelI32Selective_Scan_bwd_kernel_traitsILi32ELi8ELb0ELb1ELb1ELb0ELb0EN3c108BFloat16EfEEv12SSMParamsBwd)
        /*01f4*/ 	.short	0x0380
        /*01f6*/ 	.short	0x01f0


	//----- nvinfo : EIATTR_SW_WAR
	.align		4
.L_3095:
        /*01f8*/ 	.byte	0x04, 0x36
        /*01fa*/ 	.short	(.L_3097 - .L_3096)
.L_3096:
        /*01fc*/ 	.word	0x00000008
.L_3097:


//--------------------- .nv.info._Z25selective_scan_bwd_kernelI32Selective_Scan_bwd_kernel_traitsILi32ELi8ELb0ELb1ELb1ELb0ELb1EN3c108BFloat16EfEEv12SSMParamsBwd --------------------------
	.section	.nv.info._Z25selective_scan_bwd_kernelI32Selective_Scan_bwd_kernel_traitsILi32ELi8ELb0ELb1ELb1ELb0ELb1EN3c108BFloat16EfEEv12SSMParamsBwd,"",@"SHT_CUDA_INFO"
	.sectionflags	@""
	.align	4


	//----- nvinfo : EIATTR_CUDA_API_VERSION
	.align		4
        /*0000*/ 	.byte	0x04, 0x37
        /*0002*/ 	.short	(.L_3099 - .L_3098)
.L_3098:
        /*0004*/ 	.word	0x00000082


	//----- nvinfo : EIATTR_KPARAM_INFO
	.align		4
.L_3099:
        /*0008*/ 	.byte	0x04, 0x17
        /*000a*/ 	.short	(.L_3101 - .L_3100)
.L_3100:
        /*000c*/ 	.word	0x00000000
        /*0010*/ 	.short	0x0000
        /*0012*/ 	.short	0x0000
        /*0014*/ 	.byte	0x00, 0xf0, 0xc1, 0x07


	//----- nvinfo : EIATTR_SPARSE_MMA_MASK
	.align		4
.L_3101:
        /*0018*/ 	.byte	0x03, 0x50
        /*001a*/ 	.short	0x0000


	//----- nvinfo : EIATTR_MAXREG_COUNT
	.align		4
        /*001c*/ 	.byte	0x03, 0x1b
        /*001e*/ 	.short	0x00ff


	//----- nvinfo : EIATTR_NUM_BARRIERS
	.align		4
        /*0020*/ 	.byte	0x02, 0x4c
        /*0022*/ 	.byte	0x01
	.zero		1


	//----- nvinfo : EIATTR_MERCURY_ISA_VERSION
	.align		4
        /*0024*/ 	.byte	0x03, 0x5f
        /*0026*/ 	.short	0x0101


	//----- nvinfo : EIATTR_COOP_GROUP_MASK_REGIDS
	.align		4
        /*0028*/ 	.byte	0x04, 0x29
        /*002a*/ 	.short	(.L_3103 - .L_3102)


	//   ....[0]....
.L_3102:
        /*002c*/ 	.word	0xffffffff


	//   ....[1]....
        /*0030*/ 	.word	0xffffffff


	//   ....[2]....
        /*0034*/ 	.word	0xffffffff


	//   ....[3]....
        /*0038*/ 	.word	0xffffffff


	//   ....[4]....
        /*003c*/ 	.word	0xffffffff


	//   ....[5]....
        /*0040*/ 	.word	0xffffffff


	//   ....[6]....
        /*0044*/ 	.word	0xffffffff


	//   ....[7]....
        /*0048*/ 	.word	0xffffffff


	//   ....[8]....
        /*004c*/ 	.word	0xffffffff


	//   ....[9]....
        /*0050*/ 	.word	0xffffffff


	//   ....[10]....
        /*0054*/ 	.word	0xffffffff


	//   ....[11]....
        /*0058*/ 	.word	0xffffffff


	//   ....[12]....
        /*005c*/ 	.word	0xffffffff


	//   ....[13]....
        /*0060*/ 	.word	0xffffffff


	//   ....[14]....
        /*0064*/ 	.word	0xffffffff


	//   ....[15]....
        /*0068*/ 	.word	0xffffffff


	//   ....[16]....
        /*006c*/ 	.word	0xffffffff


	//   ....[17]....
        /*0070*/ 	.word	0xffffffff


	//   ....[18]....
        /*0074*/ 	.word	0xffffffff


	//   ....[19]....
        /*0078*/ 	.word	0xffffffff


	//   ....[20]....
        /*007c*/ 	.word	0xffffffff


	//   ....[21]....
        /*0080*/ 	.word	0xffffffff


	//   ....[22]....
        /*0084*/ 	.word	0xffffffff


	//   ....[23]....
        /*0088*/ 	.word	0xffffffff


	//   ....[24]....
        /*008c*/ 	.word	0xffffffff


	//   ....[25]....
        /*0090*/ 	.word	0xffffffff


	//   ....[26]....
        /*0094*/ 	.word	0xffffffff


	//   ....[27]....
        /*0098*/ 	.word	0xffffffff


	//   ....[28]....
        /*009c*/ 	.word	0xffffffff


	//   ....[29]....
        /*00a0*/ 	.word	0xffffffff


	//   ....[30]....
        /*00a4*/ 	.word	0xffffffff


	//   ....[31]....
        /*00a8*/ 	.word	0xffffffff


	//   ....[32]....
        /*00ac*/ 	.word	0xffffffff


	//   ....[33]....
        /*00b0*/ 	.word	0xffffffff


	//   ....[34]....
        /*00b4*/ 	.word	0xffffffff


	//   ....[35]....
        /*00b8*/ 	.word	0xffffffff


	//   ....[36]....
        /*00bc*/ 	.word	0xffffffff


	//   ....[37]....
        /*00c0*/ 	.word	0xffffffff


	//   ....[38]....
        /*00c4*/ 	.word	0xffffffff


	//   ....[39]....
        /*00c8*/ 	.word	0xffffffff


	//   ....[40]....
        /*00cc*/ 	.word	0xffffffff


	//   ....[41]....
        /*00d0*/ 	.word	0xffffffff


	//   ....[42]....
        /*00d4*/ 	.word	0xffffffff


	//   ....[43]....
        /*00d8*/ 	.word	0xffffffff


	//   ....[44]....
        /*00dc*/ 	.word	0xffffffff


	//   ....[45]....
        /*00e0*/ 	.word	0xffffffff


	//   ....[46]....
        /*00e4*/ 	.word	0xffffffff


	//   ....[47]....
        /*00e8*/ 	.word	0xffffffff


	//   ....[48]....
        /*00ec*/ 	.word	0xffffffff


	//   ....[49]....
        /*00f0*/ 	.word	0xffffffff


	//   ....[50]....
        /*00f4*/ 	.word	0xffffffff


	//   ....[51]....
        /*00f8*/ 	.word	0xffffffff


	//   ....[52]....
        /*00fc*/ 	.word	0xffffffff


	//   ....[53]....
        /*0100*/ 	.word	0xffffffff


	//----- nvinfo : EIATTR_COOP_GROUP_INSTR_OFFSETS
	.align		4
.L_3103:
        /*0104*/ 	.byte	0x04, 0x28
        /*0106*/ 	.short	(.L_3105 - .L_3104)


	//   ....[0]....
.L_3104:
        /*0108*/ 	.word	0x00001330


	//   ....[1]....
        /*010c*/ 	.word	0x00001560


	//   ....[2]....
        /*0110*/ 	.word	0x000017c0


	//   ....[3]....
        /*0114*/ 	.word	0x000019f0


	//   ....[4]....
        /*0118*/ 	.word	0x00001e10


	//   ....[5]....
        /*011c*/ 	.word	0x000023a0


	//   ....[6]....
        /*0120*/ 	.word	0x000028f0


	//   ....[7]....
        /*0124*/ 	.word	0x00003440


	//   ....[8]....
        /*0128*/ 	.word	0x000038e0


	//   ....[9]....
        /*012c*/ 	.word	0x00003dc0


	//   ....[10]....
        /*0130*/ 	.word	0x00003df0


	//   ....[11]....
        /*0134*/ 	.word	0x00003e20


	//   ....[12]....
        /*0138*/ 	.word	0x00003ec0


	//   ....[13]....
        /*013c*/ 	.word	0x00003ee0


	//   ....[14]....
        /*0140*/ 	.word	0x00003f00


	//   ....[15]....
        /*0144*/ 	.word	0x00003f10


	//   ....[16]....
        /*0148*/ 	.word	0x00003f50


	//   ....[17]....
        /*014c*/ 	.word	0x00003fa0


	//   ....[18]....
        /*0150*/ 	.word	0x00003fb0


	//   ....[19]....
        /*0154*/ 	.word	0x00003fd0


	//   ....[20]....
        /*0158*/ 	.word	0x00004000


	//   ....[21]....
        /*015c*/ 	.word	0x00004050


	//   ....[22]....
        /*0160*/ 	.word	0x000040a0


	//   ....[23]....
        /*0164*/ 	.word	0x000040c0


	//   ....[24]....
        /*0168*/ 	.word	0x00004120


	//   ....[25]....
        /*016c*/ 	.word	0x00004130


	//   ....[26]....
        /*0170*/ 	.word	0x00004170


	//   ....[27]....
        /*0174*/ 	.word	0x000041a0


	//   ....[28]....
        /*0178*/ 	.word	0x000041d0


	//   ....[29]....
        /*017c*/ 	.word	0x000041e0


	//   ....[30]....
        /*0180*/ 	.word	0x000041f0


	//   ....[31]....
        /*0184*/ 	.word	0x00004200


	//   ....[32]....
        /*0188*/ 	.word	0x00004250


	//   ....[33]....
        /*018c*/ 	.word	0x00004280


	//   ....[34]....
        /*0190*/ 	.word	0x00004290


	//   ....[35]....
        /*0194*/ 	.word	0x000042a0


	//   ....[36]....
        /*0198*/ 	.word	0x00004380


	//   ....[37]....
        /*019c*/ 	.word	0x00004c40


	//   ....[38]....
        /*01a0*/ 	.word	0x00004e10


	//   ....[39]....
        /*01a4*/ 	.word	0x00004ef0


	//   ....[40]....
        /*01a8*/ 	.word	0x00004f50


	//   ....[41]....
        /*01ac*/ 	.word	0x00004fb0


	//   ....[42]....
        /*01b0*/ 	.word	0x00005230


	//   ....[43]....
        /*01b4*/ 	.word	0x00005620


	//   ....[44]....
        /*01b8*/ 	.word	0x000059e0


	//   ....[45]....
        /*01bc*/ 	.word	0x00005a30


	//   ....[46]....
        /*01c0*/ 	.word	0x00005a80


	//   ....[47]....
        /*01c4*/ 	.word	0x00005ab0


	//   ....[48]....
        /*01c8*/ 	.word	0x00005ad0


	//   ....[49]....
        /*01cc*/ 	.word	0x00005ba0


	//   ....[50]....
        /*01d0*/ 	.word	0x00005be0


	//   ....[51]....
        /*01d4*/ 	.word	0x00005c30


	//   ....[52]....
        /*01d8*/ 	.word	0x00005c60


	//   ....[53]....
        /*01dc*/ 	.word	0x00005c80


	//----- nvinfo : EIATTR_VRC_CTA_INIT_COUNT
	.align		4
.L_3105:
        /*01e0*/ 	.byte	0x02, 0x4a
	.zero		1
	.zero		1


	//----- nvinfo : EIATTR_EXIT_INSTR_OFFSETS
	.align		4
        /*01e4*/ 	.byte	0x04, 0x1c
        /*01e6*/ 	.short	(.L_3107 - .L_3106)


	//   ....[0]....
.L_3106:
        /*01e8*/ 	.word	0x00005d20


	//   ....[1]....
        /*01ec*/ 	.word	0x00005e80


	//----- nvinfo : EIATTR_MAX_THREADS
	.align		4
.L_3107:
        /*01f0*/ 	.byte	0x04, 0x05
        /*01f2*/ 	.short	(.L_3109 - .L_3108)
.L_3108:
        /*01f4*/ 	.word	0x00000020
        /*01f8*/ 	.word	0x00000001
        /*01fc*/ 	.word	0x00000001


	//----- nvinfo : EIATTR_CRS_STACK_SIZE
	.align		4
.L_3109:
        /*0200*/ 	.byte	0x04, 0x1e
        /*0202*/ 	.short	(.L_3111 - .L_3110)
.L_3110:
        /*0204*/ 	.word	0x00000000


	//----- nvinfo : EIATTR_CBANK_PARAM_SIZE
	.align		4
.L_3111:
        /*0208*/ 	.byte	0x03, 0x19
        /*020a*/ 	.short	0x01f0


	//----- nvinfo : EIATTR_PARAM_CBANK
	.align		4
        /*020c*/ 	.byte	0x04, 0x0a
        /*020e*/ 	.short	(.L_3113 - .L_3112)
	.align		4
.L_3112:
        /*0210*/ 	.word	index@(.nv.constant0._Z25selective_scan_bwd_kernelI32Selective_Scan_bwd_kernel_traitsILi32ELi8ELb0ELb1ELb1ELb0ELb1EN3c108BFloat16EfEEv12SSMParamsBwd)
        /*0214*/ 	.short	0x0380
        /*0216*/ 	.short	0x01f0


	//----- nvinfo : EIATTR_SW_WAR
	.align		4
.L_3113:
        /*0218*/ 	.byte	0x04, 0x36
        /*021a*/ 	.short	(.L_3115 - .L_3114)
.L_3114:
        /*021c*/ 	.word	0x00000008
.L_3115:


//--------------------- .nv.info._Z25selective_scan_bwd_kernelI32Selective_Scan_bwd_kernel_traitsILi32ELi8ELb0ELb1ELb1ELb1ELb0EN3c108BFloat16EfEEv12SSMParamsBwd --------------------------
	.section	.nv.info._Z25selective_scan_bwd_kernelI32Selective_Scan_bwd_kernel_traitsILi32ELi8ELb0ELb1ELb1ELb1ELb0EN3c108BFloat16EfEEv12SSMParamsBwd,"",@"SHT_CUDA_INFO"
	.sectionflags	@""
	.align	4


	//----- nvinfo : EIATTR_CUDA_API_VERSION
	.align		4
        /*0000*/ 	.byte	0x04, 0x37
        /*0002*/ 	.short	(.L_3117 - .L_3116)
.L_3116:
        /*0004*/ 	.word	0x00000082


	//----- nvinfo : EIATTR_KPARAM_INFO
	.align		4
.L_3117:
        /*0008*/ 	.byte	0x04, 0x17
        /*000a*/ 	.short	(.L_3119 - .L_3118)
.L_3118:
        /*000c*/ 	.word	0x00000000
        /*0010*/ 	.short	0x0000
        /*0012*/ 	.short	0x0000
        /*0014*/ 	.byte	0x00, 0xf0, 0xc1, 0x07


	//----- nvinfo : EIATTR_SPARSE_MMA_MASK
	.align		4
.L_3119:
        /*0018*/ 	.byte	0x03, 0x50
        /*001a*/ 	.short	0x0000


	//----- nvinfo : EIATTR_MAXREG_COUNT
	.align		4
        /*001c*/ 	.byte	0x03, 0x1b
        /*001e*/ 	.short	0x00ff


	//----- nvinfo : EIATTR_NUM_BARRIERS
	.align		4
        /*0020*/ 	.byte	0x02, 0x4c
        /*0022*/ 	.byte	0x01
	.zero		1


	//----- nvinfo : EIATTR_MERCURY_ISA_VERSION
	.align		4
        /*0024*/ 	.byte	0x03, 0x5f
        /*0026*/ 	.short	0x0101


	//----- nvinfo : EIATTR_COOP_GROUP_MASK_REGIDS
	.align		4
        /*0028*/ 	.byte	0x04, 0x29
        /*002a*/ 	.short	(.L_3121 - .L_3120)


	//   ....[0]....
.L_3120:
        /*002c*/ 	.word	0xffffffff


	//   ....[1]....
        /*0030*/ 	.word	0xffffffff


	//   ....[2]....
        /*0034*/ 	.word	0xffffffff


	//   ....[3]....
        /*0038*/ 	.word	0xffffffff


	//   ....[4]....
        /*003c*/ 	.word	0xffffffff


	//   ....[5]....
        /*0040*/ 	.word	0xffffffff


	//   ....[6]....
        /*0044*/ 	.word	0xffffffff


	//   ....[7]....
        /*0048*/ 	.word	0xffffffff


	//   ....[8]....
        /*004c*/ 	.word	0xffffffff


	//   ....[9]....
        /*0050*/ 	.word	0xffffffff


	//   ....[10]....
        /*0054*/ 	.word	0xffffffff


	//   ....[11]....
        /*0058*/ 	.word	0xffffffff


	//   ....[12]....
        /*005c*/ 	.word	0xffffffff


	//   ....[13]....
        /*0060*/ 	.word	0xffffffff


	//   ....[14]....
        /*0064*/ 	.word	0xffffffff


	//   ....[15]....
        /*0068*/ 	.word	0xffffffff


	//   ....[16]....
        /*006c*/ 	.word	0xffffffff


	//   ....[17]....
        /*0070*/ 	.word	0xffffffff


	//   ....[18]....
        /*0074*/ 	.word	0xffffffff


	//   ....[19]....
        /*0078*/ 	.word	0xffffffff


	//   ....[20]....
        /*007c*/ 	.word	0xffffffff


	//   ....[21]....
        /*0080*/ 	.word	0xffffffff


	//   ....[22]....
        /*0084*/ 	.word	0xffffffff


	//   ....[23]....
        /*0088*/ 	.word	0xffffffff


	//   ....[24]....
        /*008c*/ 	.word	0xffffffff


	//   ....[25]....
        /*0090*/ 	.word	0xffffffff


	//   ....[26]....
        /*0094*/ 	.word	0xffffffff


	//   ....[27]....
        /*0098*/ 	.word	0xffffffff


	//   ....[28]....
        /*009c*/ 	.word	0xffffffff


	//   ....[29]....
        /*00a0*/ 	.word	0xffffffff


	//   ....[30]....
        /*00a4*/ 	.word	0xffffffff


	//   ....[31]....
        /*00a8*/ 	.word	0xffffffff


	//   ....[32]....
        /*00ac*/ 	.word	0xffffffff


	//   ....[33]....
        /*00b0*/ 	.word	0xffffffff


	//   ....[34]....
        /*00b4*/ 	.word	0xffffffff


	//   ....[35]....
        /*00b8*/ 	.word	0xffffffff


	//   ....[36]....
        /*00bc*/ 	.word	0xffffffff


	//   ....[37]....
        /*00c0*/ 	.word	0xffffffff


	//   ....[38]....
        /*00c4*/ 	.word	0xffffffff


	//   ....[39]....
        /*00c8*/ 	.word	0xffffffff


	//   ....[40]....
        /*00cc*/ 	.word	0xffffffff


	//   ....[41]....
        /*00d0*/ 	.word	0xffffffff


	//   ....[42]....
        /*00d4*/ 	.word	0xffffffff


	//   ....[43]....
        /*00d8*/ 	.word	0xffffffff


	//   ....[44]....
        /*00dc*/ 	.word	0xffffffff


	//   ....[45]....
        /*00e0*/ 	.word	0xffffffff


	//   ....[46]....
        /*00e4*/ 	.word	0xffffffff


	//   ....[47]....
        /*00e8*/ 	.word	0xffffffff


	//   ....[48]....
        /*00ec*/ 	.word	0xffffffff


	//   ....[49]....
        /*00f0*/ 	.word	0xffffffff


	//   ....[50]....
        /*00f4*/ 	.word	0xffffffff


	//----- nvinfo : EIATTR_COOP_GROUP_INSTR_OFFSETS
	.align		4
.L_3121:
        /*00f8*/ 	.byte	0x04, 0x28
        /*00fa*/ 	.short	(.L_3123 - .L_3122)


	//   ....[0]....
.L_3122:
        /*00fc*/ 	.word	0x00001120


	//   ....[1]....
        /*0100*/ 	.word	0x00001380


	//   ....[2]....
        /*0104*/ 	.word	0x000016e0


	//   ....[3]....
        /*0108*/ 	.word	0x00003080


	//   ....[4]....
        /*010c*/ 	.word	0x00003500


	//   ....[5]....
        /*0110*/ 	.word	0x00003a00


	//   ....[6]....
        /*0114*/ 	.word	0x00003a30


	//   ....[7]....
        /*0118*/ 	.word	0x00003a60


	//   ....[8]....
        /*011c*/ 	.word	0x00003b00


	//   ....[9]....
        /*0120*/ 	.word	0x00003b20


	//   ....[10]....
        /*0124*/ 	.word	0x00003b40


	//   ....[11]....
        /*0128*/ 	.word	0x00003b50


	//   ....[12]....
        /*012c*/ 	.word	0x00003ba0


	//   ....[13]....
        /*0130*/ 	.word	0x00003be0


	//   ....[14]....
        /*0134*/ 	.word	0x00003c00


	//   ....[15]....
        /*0138*/ 	.word	0x00003c10


	//   ....[16]....
        /*013c*/ 	.word	0x00003c50


	//   ....[17]....
        /*0140*/ 	.word	0x00003cb0


	//   ....[18]....
        /*0144*/ 	.word	0x00003ce0


	//   ....[19]....
        /*0148*/ 	.word	0x00003d00


	//   ....[20]....
        /*014c*/ 	.word	0x00003d40


	//   ....[21]....
        /*0150*/ 	.word	0x00003d90


	//   ....[22]....
        /*0154*/ 	.word	0x00003db0


	//   ....[23]....
        /*0158*/ 	.word	0x00003dd0


	//   ....[24]....
        /*015c*/ 	.word	0x00003df0


	//   ....[25]....
        /*0160*/ 	.word	0x00003e00


	//   ....[26]....
        /*0164*/ 	.word	0x00003e30


	//   ....[27]....
        /*0168*/ 	.word	0x00003e50


	//   ....[28]....
        /*016c*/ 	.word	0x00003e80


	//   ....[29]....
        /*0170*/ 	.word	0x00003ea0


	//   ....[30]....
        /*0174*/ 	.word	0x00003ec0


	//   ....[31]....
        /*0178*/ 	.word	0x00003ee0


	//   ....[32]....
        /*017c*/ 	.word	0x00003fe0


	//   ....[33]....
        /*0180*/ 	.word	0x00004880


	//   ....[34]....
        /*0184*/ 	.word	0x00004a50


	//   ....[35]....
        /*0188*/ 	.word	0x00004b40


	//   ....[36]....
        /*018c*/ 	.word	0x00004bd0


	//   ....[37]....
        /*0190*/ 	.word	0x00004c10


	//   ....[38]....
        /*0194*/ 	.word	0x00004f90


	//   ....[39]....
        /*0198*/ 	.word	0x00005280


	//   ....[40]....
        /*019c*/ 	.word	0x00005880


	//   ....[41]....
        /*01a0*/ 	.word	0x00005cc0


	//   ....[42]....
        /*01a4*/ 	.word	0x00005d10


	//   ....[43]....
        /*01a8*/ 	.word	0x00005d60


	//   ....[44]....
        /*01ac*/ 	.word	0x00005d90


	//   ....[45]....
        /*01b0*/ 	.word	0x00005db0


	//   ....[46]....
        /*01b4*/ 	.word	0x00005e80


	//   ....[47]....
        /*01b8*/ 	.word	0x00005ec0


	//   ....[48]....
        /*01bc*/ 	.word	0x00005f10


	//   ....[49]....
        /*01c0*/ 	.word	0x00005f40


	//   ....[50]....
        /*01c4*/ 	.word	0x00005f60


	//----- nvinfo : EIATTR_VRC_CTA_INIT_COUNT
	.align		4
.L_3123:
        /*01c8*/ 	.byte	0x02, 0x4a
	.zero		1
	.zero		1


	//----- nvinfo : EIATTR_EXIT_INSTR_OFFSETS
	.align		4
        /*01cc*/ 	.byte	0x04, 0x1c
        /*01ce*/ 	.short	(.L_3125 - .L_3124)


	//   ....[0]....
.L_3124:
        /*01d0*/ 	.word	0x00006000


	//   ....[1]....
        /*01d4*/ 	.word	0x00006160


	//----- nvinfo : EIATTR_MAX_THREADS
	.align		4
.L_3125:
        /*01d8*/ 	.byte	0x04, 0x05
        /*01da*/ 	.short	(.L_3127 - .L_3126)
.L_3126:
        /*01dc*/ 	.word	0x00000020
        /*01e0*/ 	.word	0x00000001
        /*01e4*/ 	.word	0x00000001


	//----- nvinfo : EIATTR_CRS_STACK_SIZE
	.align		4
.L_3127:
        /*01e8*/ 	.byte	0x04, 0x1e
        /*01ea*/ 	.short	(.L_3129 - .L_3128)
.L_3128:
        /*01ec*/ 	.word	0x00000000


	//----- nvinfo : EIATTR_CBANK_PARAM_SIZE
	.align		4
.L_3129:
        /*01f0*/ 	.byte	0x03, 0x19
        /*01f2*/ 	.short	0x01f0


	//----- nvinfo : EIATTR_PARAM_CBANK
	.align		4
        /*01f4*/ 	.byte	0x04, 0x0a
        /*01f6*/ 	.short	(.L_3131 - .L_3130)
	.align		4
.L_3130:
        /*01f8*/ 	.word	index@(.nv.constant0._Z25selective_scan_bwd_kernelI32Selective_Scan_bwd_kernel_traitsILi32ELi8ELb0ELb1ELb1ELb1ELb0EN3c108BFloat16EfEEv12SSMParamsBwd)
        /*01fc*/ 	.short	0x0380
        /*01fe*/ 	.short	0x01f0


	//----- nvinfo : EIATTR_SW_WAR
	.align		4
.L_3131:
        /*0200*/ 	.byte	0x04, 0x36
        /*0202*/ 	.short	(.L_3133 - .L_3132)
.L_3132:
        /*0204*/ 	.word	0x00000008
.L_3133:


//--------------------- .nv.info._Z25selective_scan_bwd_kernelI32Selective_Scan_bwd_kernel_traitsILi32ELi8ELb0ELb1ELb1ELb1ELb1EN3c108BFloat16EfEEv12SSMParamsBwd --------------------------
	.section	.nv.info._Z25selective_scan_bwd_kernelI32Selective_Scan_bwd_kernel_traitsILi32ELi8ELb0ELb1ELb1ELb1ELb1EN3c108BFloat16EfEEv12SSMParamsBwd,"",@"SHT_CUDA_INFO"
	.sectionflags	@""
	.align	4


	//----- nvinfo : EIATTR_CUDA_API_VERSION
	.align		4
        /*0000*/ 	.byte	0x04, 0x37
        /*0002*/ 	.short	(.L_3135 - .L_3134)
.L_3134:
        /*0004*/ 	.word	0x00000082


	//----- nvinfo : EIATTR_KPARAM_INFO
	.align		4
.L_3135:
        /*0008*/ 	.byte	0x04, 0x17
        /*000a*/ 	.short	(.L_3137 - .L_3136)
.L_3136:
        /*000c*/ 	.word	0x00000000
        /*0010*/ 	.short	0x0000
        /*0012*/ 	.short	0x0000
        /*0014*/ 	.byte	0x00, 0xf0, 0xc1, 0x07


	//----- nvinfo : EIATTR_SPARSE_MMA_MASK
	.align		4
.L_3137:
        /*0018*/ 	.byte	0x03, 0x50
        /*001a*/ 	.short	0x0000


	//----- nvinfo : EIATTR_MAXREG_COUNT
	.align		4
        /*001c*/ 	.byte	0x03, 0x1b
        /*001e*/ 	.short	0x00ff


	//----- nvinfo : EIATTR_NUM_BARRIERS
	.align		4
        /*0020*/ 	.byte	0x02, 0x4c
        /*0022*/ 	.byte	0x01
	.zero		1


	//----- nvinfo : EIATTR_MERCURY_ISA_VERSION
	.align		4
        /*0024*/ 	.byte	0x03, 0x5f
        /*0026*/ 	.short	0x0101


	//----- nvinfo : EIATTR_COOP_GROUP_MASK_REGIDS
	.align		4
        /*0028*/ 	.byte	0x04, 0x29
        /*002a*/ 	.short	(.L_3139 - .L_3138)


	//   ....[0]....
.L_3138:
        /*002c*/ 	.word	0xffffffff


	//   ....[1]....
        /*0030*/ 	.word	0xffffffff


	//   ....[2]....
        /*0034*/ 	.word	0xffffffff


	//   ....[3]....
        /*0038*/ 	.word	0xffffffff


	//   ....[4]....
        /*003c*/ 	.word	0xffffffff


	//   ....[5]....
        /*0040*/ 	.word	0xffffffff


	//   ....[6]....
        /*0044*/ 	.word	0xffffffff


	//   ....[7]....
        /*0048*/ 	.word	0xffffffff


	//   ....[8]....
        /*004c*/ 	.word	0xffffffff


	//   ....[9]....
        /*0050*/ 	.word	0xffffffff


	//   ....[10]....
        /*0054*/ 	.word	0xffffffff


	//   ....[11]....
        /*0058*/ 	.word	0xffffffff


	//   ....[12]....
        /*005c*/ 	.word	0xffffffff


	//   ....[13]....
        /*0060*/ 	.word	0xffffffff


	//   ....[14]....
        /*0064*/ 	.word	0xffffffff


	//   ....[15]....
        /*0068*/ 	.word	0xffffffff


	//   ....[16]....
        /*006c*/ 	.word	0xffffffff


	//   ....[17]....
        /*0070*/ 	.word	0xffffffff


	//   ....[18]....
        /*0074*/ 	.word	0xffffffff


	//   ....[19]....
        /*0078*/ 	.word	0xffffffff


	//   ....[20]....
        /*007c*/ 	.word	0xffffffff


	//   ....[21]....
        /*0080*/ 	.word	0xffffffff


	//   ....[22]....
        /*0084*/ 	.word	0xffffffff


	//   ....[23]....
        /*0088*/ 	.word	0xffffffff


	//   ....[24]....
        /*008c*/ 	.word	0xffffffff


	//   ....[25]....
        /*0090*/ 	.word	0xffffffff


	//   ....[26]....
        /*0094*/ 	.word	0xffffffff


	//   ....[27]....
        /*0098*/ 	.word	0xffffffff


	//   ....[28]....
        /*009c*/ 	.word	0xffffffff


	//   ....[29]....
        /*00a0*/ 	.word	0xffffffff


	//   ....[30]....
        /*00a4*/ 	.word	0xffffffff


	//   ....[31]....
        /*00a8*/ 	.word	0xffffffff


	//   ....[32]....
        /*00ac*/ 	.word	0xffffffff


	//   ....[33]....
        /*00b0*/ 	.word	0xffffffff


	//   ....[34]....
        /*00b4*/ 	.word	0xffffffff


	//   ....[35]....
        /*00b8*/ 	.word	0xffffffff


	//   ....[36]....
        /*00bc*/ 	.word	0xffffffff


	//   ....[37]....
        /*00c0*/ 	.word	0xffffffff


	//   ....[38]....
        /*00c4*/ 	.word	0xffffffff


	//   ....[39]....
        /*00c8*/ 	.word	0xffffffff


	//   ....[40]....
        /*00cc*/ 	.word	0xffffffff


	//   ....[41]....
        /*00d0*/ 	.word	0xffffffff


	//   ....[42]....
        /*00d4*/ 	.word	0xffffffff


	//   ....[43]....
        /*00d8*/ 	.word	0xffffffff


	//   ....[44]....
        /*00dc*/ 	.word	0xffffffff


	//   ....[45]....
        /*00e0*/ 	.word	0xffffffff


	//   ....[46]....
        /*00e4*/ 	.word	0xffffffff


	//   ....[47]....
        /*00e8*/ 	.word	0xffffffff


	//   ....[48]....
        /*00ec*/ 	.word	0xffffffff


	//   ....[49]....
        /*00f0*/ 	.word	0xffffffff


	//   ....[50]....
        /*00f4*/ 	.word	0xffffffff


	//   ....[51]....
        /*00f8*/ 	.word	0xffffffff


	//   ....[52]....
        /*00fc*/ 	.word	0xffffffff


	//   ....[53]....
        /*0100*/ 	.word	0xffffffff


	//   ....[54]....
        /*0104*/ 	.word	0xffffffff


	//----- nvinfo : EIATTR_COOP_GROUP_INSTR_OFFSETS
	.align		4
.L_3139:
        /*0108*/ 	.byte	0x04, 0x28
        /*010a*/ 	.short	(.L_3141 - .L_3140)


	//   ....[0]....
.L_3140:
        /*010c*/ 	.word	0x00001300


	//   ....[1]....
        /*0110*/ 	.word	0x00001500


	//   ....[2]....
        /*0114*/ 	.word	0x000017f0


	//   ....[3]....
        /*0118*/ 	.word	0x00002c90


	//   ....[4]....
        /*011c*/ 	.word	0x00003080


	//   ....[5]....
        /*0120*/ 	.word	0x000035d0


	//   ....[6]....
        /*0124*/ 	.word	0x00003b30


	//   ....[7]....
        /*0128*/ 	.word	0x00004580


	//   ....[8]....
        /*012c*/ 	.word	0x00004a20


	//   ....[9]....
        /*0130*/ 	.word	0x00004f00


	//   ....[10]....
        /*0134*/ 	.word	0x00004f30


	//   ....[11]....
        /*0138*/ 	.word	0x00004f60


	//   ....[12]....
        /*013c*/ 	.word	0x00005000


	//   ....[13]....
        /*0140*/ 	.word	0x00005020


	//   ....[14]....
        /*0144*/ 	.word	0x00005040


	//   ....[15]....
        /*0148*/ 	.word	0x00005050


	//   ....[16]....
        /*014c*/ 	.word	0x000050a0


	//   ....[17]....
        /*0150*/ 	.word	0x000050e0


	//   ....[18]....
        /*0154*/ 	.word	0x00005100


	//   ....[19]....
        /*0158*/ 	.word	0x00005110


	//   ....[20]....
        /*015c*/ 	.word	0x00005150


	//   ....[21]....
        /*0160*/ 	.word	0x000051b0


	//   ....[22]....
        /*0164*/ 	.word	0x000051e0


	//   ....[23]....
        /*0168*/ 	.word	0x00005200


	//   ....[24]....
        /*016c*/ 	.word	0x00005240


	//   ....[25]....
        /*0170*/ 	.word	0x00005280


	//   ....[26]....
        /*0174*/ 	.word	0x000052b0


	//   ....[27]....
        /*0178*/ 	.word	0x000052d0


	//   ....[28]....
        /*017c*/ 	.word	0x000052f0


	//   ....[29]....
        /*0180*/ 	.word	0x00005320


	//   ....[30]....
        /*0184*/ 	.word	0x00005330


	//   ....[31]....
        /*0188*/ 	.word	0x00005350


	//   ....[32]....
        /*018c*/ 	.word	0x00005390


	//   ....[33]....
        /*0190*/ 	.word	0x000053b0


	//   ....[34]....
        /*0194*/ 	.word	0x000053c0


	//   ....[35]....
        /*0198*/ 	.word	0x000053e0


	//   ....[36]....
        /*019c*/ 	.word	0x000054c0


	//   ....[37]....
        /*01a0*/ 	.word	0x00005d80


	//   ....[38]....
        /*01a4*/ 	.word	0x00005f50


	//   ....[39]....
        /*01a8*/ 	.word	0x000060d0


	//   ....[40]....
        /*01ac*/ 	.word	0x00006100


	//   ....[41]....
        /*01b0*/ 	.word	0x00006120


	//   ....[42]....
        /*01b4*/ 	.word	0x00006480


	//   ....[43]....
        /*01b8*/ 	.word	0x00006770


	//   ....[44]....
        /*01bc*/ 	.word	0x00006d60


	//   ....[45]....
        /*01c0*/ 	.word	0x000071a0


	//   ....[46]....
        /*01c4*/ 	.word	0x000071f0


	//   ....[47]....
        /*01c8*/ 	.word	0x00007240


	//   ....[48]....
        /*01cc*/ 	.word	0x00007270


	//   ....[49]....
        /*01d0*/ 	.word	0x00007290


	//   ....[50]....
        /*01d4*/ 	.word	0x00007360


	//   ....[51]....
        /*01d8*/ 	.word	0x000073a0


	//   ....[52]....
        /*01dc*/ 	.word	0x000073f0


	//   ....[53]....
        /*01e0*/ 	.word	0x00007420


	//   ....[54]....
        /*01e4*/ 	.word	0x00007440


	//----- nvinfo : EIATTR_VRC_CTA_INIT_COUNT
	.align		4
.L_3141:
        /*01e8*/ 	.byte	0x02, 0x4a
	.zero		1
	.zero		1


	//----- nvinfo : EIATTR_EXIT_INSTR_OFFSETS
	.align		4
        /*01ec*/ 	.byte	0x04, 0x1c
        /*01ee*/ 	.short	(.L_3143 - .L_3142)


	//   ....[0]....
.L_3142:
        /*01f0*/ 	.word	0x000074e0


	//   ....[1]....
        /*01f4*/ 	.word	0x00007640


	//----- nvinfo : EIATTR_MAX_THREADS
	.align		4
.L_3143:
        /*01f8*/ 	.byte	0x04, 0x05
        /*01fa*/ 	.short	(.L_3145 - .L_3144)
.L_3144:
        /*01fc*/ 	.word	0x00000020
        /*0200*/ 	.word	0x00000001
        /*0204*/ 	.word	0x00000001


	//----- nvinfo : EIATTR_CRS_STACK_SIZE
	.align		4
.L_3145:
        /*0208*/ 	.byte	0x04, 0x1e
        /*020a*/ 	.short	(.L_3147 - .L_3146)
.L_3146:
        /*020c*/ 	.word	0x00000000


	//----- nvinfo : EIATTR_CBANK_PARAM_SIZE
	.align		4
.L_3147:
        /*0210*/ 	.byte	0x03, 0x19
        /*0212*/ 	.short	0x01f0


	//----- nvinfo : EIATTR_PARAM_CBANK
	.align		4
        /*0214*/ 	.byte	0x04, 0x0a
        /*0216*/ 	.short	(.L_3149 - .L_3148)
	.align		4
.L_3148:
        /*0218*/ 	.word	index@(.nv.constant0._Z25selective_scan_bwd_kernelI32Selective_Scan_bwd_kernel_traitsILi32ELi8ELb0ELb1ELb1ELb1ELb1EN3c108BFloat16EfEEv12SSMParamsBwd)
        /*021c*/ 	.short	0x0380
        /*021e*/ 	.short	0x01f0


	//----- nvinfo : EIATTR_SW_WAR
	.align		4
.L_3149:
        /*0220*/ 	.byte	0x04, 0x36
        /*0222*/ 	.short	(.L_3151 - .L_3150)
.L_3150:
        /*0224*/ 	.word	0x00000008
.L_3151:


//--------------------- .nv.info._Z25selective_scan_bwd_kernelI32Selective_Scan_bwd_kernel_traitsILi32ELi8ELb1ELb0ELb0ELb0ELb0EN3c108BFloat16EfEEv12SSMParamsBwd --------------------------
	.section	.nv.info._Z25selective_scan_bwd_kernelI32Selective_Scan_bwd_kernel_traitsILi32ELi8ELb1ELb0ELb0ELb0ELb0EN3c108BFloat16EfEEv12SSMParamsBwd,"",@"SHT_CUDA_INFO"
	.sectionflags	@""
	.align	4


	//----- nvinfo : EIATTR_CUDA_API_VERSION
	.align		4
        /*0000*/ 	.byte	0x04, 0x37
        /*0002*/ 	.short	(.L_3153 - .L_3152)
.L_3152:
        /*0004*/ 	.word	0x00000082


	//----- nvinfo : EIATTR_KPARAM_INFO
	.align		4
.L_3153:
        /*0008*/ 	.byte	0x04, 0x17
        /*000a*/ 	.short	(.L_3155 - .L_3154)
.L_3154:
        /*000c*/ 	.word	0x00000000
        /*0010*/ 	.short	0x0000
        /*0012*/ 	.short	0x0000
        /*0014*/ 	.byte	0x00, 0xf0, 0xc1, 0x07


	//----- nvinfo : EIATTR_SPARSE_MMA_MASK
	.align		4
.L_3155:
        /*0018*/ 	.byte	0x03, 0x50
        /*001a*/ 	.short	0x0000


	//----- nvinfo : EIATTR_MAXREG_COUNT
	.align		4
        /*001c*/ 	.byte	0x03, 0x1b
        /*001e*/ 	.short	0x00ff


	//----- nvinfo : EIATTR_NUM_BARRIERS
	.align		4
        /*0020*/ 	.byte	0x02, 0x4c
        /*0022*/ 	.byte	0x01
	.zero		1


	//----- nvinfo : EIATTR_MERCURY_ISA_VERSION
	.align		4
        /*0024*/ 	.byte	0x03, 0x5f
        /*0026*/ 	.short	0x0101


	//----- nvinfo : EIATTR_COOP_GROUP_MASK_REGIDS
	.align		4
        /*0028*/ 	.byte	0x04, 0x29
        /*002a*/ 	.short	(.L_3157 - .L_3156)


	//   ....[0]....
.L_3156:
        /*002c*/ 	.word	0xffffffff


	//   ....[1]....
        /*0030*/ 	.word	0xffffffff


	//   ....[2]....
        /*0034*/ 	.word	0xffffffff


	//   ....[3]....
        /*0038*/ 	.word	0xffffffff


	//   ....[4]....
        /*003c*/ 	.word	0xffffffff


	//   ....[5]....
        /*0040*/ 	.word	0xffffffff


	//   ....[6]....
        /*0044*/ 	.word	0xffffffff


	//   ....[7]....
        /*0048*/ 	.word	0xffffffff


	//   ....[8]....
        /*004c*/ 	.word	0xffffffff


	//   ....[9]....
        /*0050*/ 	.word	0xffffffff


	//   ....[10]....
        /*0054*/ 	.word	0xffffffff


	//   ....[11]....
        /*0058*/ 	.word	0xffffffff


	//   ....[12]....
        /*005c*/ 	.word	0xffffffff


	//   ....[13]....
        /*0060*/ 	.word	0xffffffff


	//   ....[14]....
        /*0064*/ 	.word	0xffffffff


	//   ....[15]....
        /*0068*/ 	.word	0xffffffff


	//   ....[16]....
        /*006c*/ 	.word	0xffffffff


	//   ....[17]....
        /*0070*/ 	.word	0xffffffff


	//   ....[18]....
        /*0074*/ 	.word	0xffffffff


	//   ....[19]....
        /*0078*/ 	.word	0xffffffff


	//   ....[20]....
        /*007c*/ 	.word	0xffffffff


	//   ....[21]....
        /*0080*/ 	.word	0xffffffff


	//   ....[22]....
        /*0084*/ 	.word	0xffffffff


	//   ....[23]....
        /*0088*/ 	.word	0xffffffff


	//   ....[24]....
        /*008c*/ 	.word	0xffffffff


	//   ....[25]....
        /*0090*/ 	.word	0xffffffff


	//   ....[26]....
        /*0094*/ 	.word	0xffffffff


	//   ....[27]....
        /*0098*/ 	.word	0xffffffff


	//   ....[28]....
        /*009c*/ 	.word	0xffffffff


	//   ....[29]....
        /*00a0*/ 	.word	0xffffffff


	//   ....[30]....
        /*00a4*/ 	.word	0xffffffff


	//   ....[31]....
        /*00a8*/ 	.word	0xffffffff


	//   ....[32]....
        /*00ac*/ 	.word	0xffffffff


	//   ....[33]....
        /*00b0*/ 	.word	0xffffffff


	//   ....[34]....
        /*00b4*/ 	.word	0xffffffff


	//   ....[35]....
        /*00b8*/ 	.word	0xffffffff


	//   ....[36]....
        /*00bc*/ 	.word	0xffffffff


	//   ....[37]....
        /*00c0*/ 	.word	0xffffffff


	//   ....[38]....
        /*00c4*/ 	.word	0xffffffff


	//   ....[39]....
        /*00c8*/ 	.word	0xffffffff


	//   ....[40]....
        /*00cc*/ 	.word	0xffffffff


	//   ....[41]....
        /*00d0*/ 	.word	0xffffffff


	//   ....[42]....
        /*00d4*/ 	.word	0xffffffff


	//   ....[43]....
        /*00d8*/ 	.word	0xffffffff


	//   ....[44]....
        /*00dc*/ 	.word	0xffffffff


	//   ....[45]....
        /*00e0*/ 	.word	0xffffffff


	//   ....[46]....
        /*00e4*/ 	.word	0xffffffff


	//   ....[47]....
        /*00e8*/ 	.word	0xffffffff


	//   ....[48]....
        /*00ec*/ 	.word	0xffffffff


	//   ....[49]....
        /*00f0*/ 	.word	0xffffffff


	//   ....[50]....
        /*00f4*/ 	.word	0xffffffff


	//   ....[51]....
        /*00f8*/ 	.word	0xffffffff


	//   ....[52]....
        /*00fc*/ 	.word	0xffffffff


	//----- nvinfo : EIATTR_COOP_GROUP_INSTR_OFFSETS
	.align		4
.L_3157:
        /*0100*/ 	.byte	0x04, 0x28
        /*0102*/ 	.short	(.L_3159 - .L_3158)


	//   ....[0]....
.L_3158:
        /*0104*/ 	.word	0x000006e0


	//   ....[1]....
        /*0108*/ 	.word	0x00000740


	//   ....[2]....
        /*010c*/ 	.word	0x000008a0


	//   ....[3]....
        /*0110*/ 	.word	0x00001340


	//   ....[4]....
        /*0114*/ 	.word	0x00001370


	//   ....[5]....
        /*0118*/ 	.word	0x000013e0


	//   ....[6]....
        /*011c*/ 	.word	0x000013f0


	//   ....[7]....
        /*0120*/ 	.word	0x00001440


	//   ....[8]....
        /*0124*/ 	.word	0x00001450


	//   ....[9]....
        /*0128*/ 	.word	0x000014a0


	//   ....[10]....
        /*012c*/ 	.word	0x000014b0


	//   ....[11]....
        /*0130*/ 	.word	0x000014e0


	//   ....[12]....
        /*0134*/ 	.word	0x00001510


	//   ....[13]....
        /*0138*/ 	.word	0x00001560


	//   ....[14]....
        /*013c*/ 	.word	0x00001590


	//   ....[15]....
        /*0140*/ 	.word	0x000015a0


	//   ....[16]....
        /*0144*/ 	.word	0x000015e0


	//   ....[17]....
        /*0148*/ 	.word	0x00001640


	//   ....[18]....
        /*014c*/ 	.word	0x00001660


	//   ....[19]....
        /*0150*/ 	.word	0x00001670


	//   ....[20]....
        /*0154*/ 	.word	0x000016c0


	//   ....[21]....
        /*0158*/ 	.word	0x00001710


	//   ....[22]....
        /*015c*/ 	.word	0x00001730


	//   ....[23]....
        /*0160*/ 	.word	0x00001750


	//   ....[24]....
        /*0164*/ 	.word	0x00001780


	//   ....[25]....
        /*0168*/ 	.word	0x00001790


	//   ....[26]....
        /*016c*/ 	.word	0x000017a0


	//   ....[27]....
        /*0170*/ 	.word	0x000017e0


	//   ....[28]....
        /*0174*/ 	.word	0x00001800


	//   ....[29]....
        /*0178*/ 	.word	0x00001910


	//   ....[30]....
        /*017c*/ 	.word	0x00001be0


	//   ....[31]....
        /*0180*/ 	.word	0x00001c20


	//   ....[32]....
        /*0184*/ 	.word	0x00001cd0


	//   ....[33]....
        /*0188*/ 	.word	0x00001cf0


	//   ....[34]....
        /*018c*/ 	.word	0x00001d20


	//   ....[35]....
        /*0190*/ 	.word	0x00001d40


	//   ....[36]....
        /*0194*/ 	.word	0x00001d70


	//   ....[37]....
        /*0198*/ 	.word	0x00001da0


	//   ....[38]....
        /*019c*/ 	.word	0x00001db0


	//   ....[39]....
        /*01a0*/ 	.word	0x00001e30


	//   ....[40]....
        /*01a4*/ 	.word	0x00001e40


	//   ....[41]....
        /*01a8*/ 	.word	0x00002290


	//   ....[42]....
        /*01ac*/ 	.word	0x000024a0


	//   ....[43]....
        /*01b0*/ 	.word	0x000025b0


	//   ....[44]....
        /*01b4*/ 	.word	0x00002600


	//   ....[45]....
        /*01b8*/ 	.word	0x00002650


	//   ....[46]....
        /*01bc*/ 	.word	0x00002680


	//   ....[47]....
        /*01c0*/ 	.word	0x000026a0


	//   ....[48]....
        /*01c4*/ 	.word	0x00002770


	//   ....[49]....
        /*01c8*/ 	.word	0x000027b0


	//   ....[50]....
        /*01cc*/ 	.word	0x00002800


	//   ....[51]....
        /*01d0*/ 	.word	0x00002830


	//   ....[52]....
        /*01d4*/ 	.word	0x00002850


	//----- nvinfo : EIATTR_VRC_CTA_INIT_COUNT
	.align		4
.L_3159:
        /*01d8*/ 	.byte	0x02, 0x4a
	.zero		1
	.zero		1


	//----- nvinfo : EIATTR_EXIT_INSTR_OFFSETS
	.align		4
        /*01dc*/ 	.byte	0x04, 0x1c
        /*01de*/ 	.short	(.L_3161 - .L_3160)


	//   ....[0]....
.L_3160:
        /*01e0*/ 	.word	0x000028f0


	//   ....[1]....
        /*01e4*/ 	.word	0x00002d80


	//----- nvinfo : EIATTR_MAX_THREADS
	.align		4
.L_3161:
        /*01e8*/ 	.byte	0x04, 0x05
        /*01ea*/ 	.short	(.L_3163 - .L_3162)
.L_3162:
        /*01ec*/ 	.word	0x00000020
        /*01f0*/ 	.word	0x00000001
        /*01f4*/ 	.word	0x00000001


	//----- nvinfo : EIATTR_CRS_STACK_SIZE
	.align		4
.L_3163:
        /*01f8*/ 	.byte	0x04, 0x1e
        /*01fa*/ 	.short	(.L_3165 - .L_3164)
.L_3164:
        /*01fc*/ 	.word	0x00000000


	//----- nvinfo : EIATTR_CBANK_PARAM_SIZE
	.align		4
.L_3165:
        /*0200*/ 	.byte	0x03, 0x19
        /*0202*/ 	.short	0x01f0


	//----- nvinfo : EIATTR_PARAM_CBANK
	.align		4
        /*0204*/ 	.byte	0x04, 0x0a
        /*0206*/ 	.short	(.L_3167 - .L_3166)
	.align		4
.L_3166:
        /*0208*/ 	.word	index@(.nv.constant0._Z25selective_scan_bwd_kernelI32Selective_Scan_bwd_kernel_traitsILi32ELi8ELb1ELb0ELb0ELb0ELb0EN3c108BFloat16EfEEv12SSMParamsBwd)
        /*020c*/ 	.short	0x0380
        /*020e*/ 	.short	0x01f0


	//----- nvinfo : EIATTR_SW_WAR
	.align		4
.L_3167:
        /*0210*/ 	.byte	0x04, 0x36
        /*0212*/ 	.short	(.L_3169 - .L_3168)
.L_3168:
        /*0214*/ 	.word	0x00000008
.L_3169:


//--------------------- .nv.info._Z25selective_scan_bwd_kernelI32Selective_Scan_bwd_kernel_traitsILi32ELi8ELb1ELb0ELb0ELb0ELb1EN3c108BFloat16EfEEv12SSMParamsBwd --------------------------
	.section	.nv.info._Z25selective_scan_bwd_kernelI32Selective_Scan_bwd_kernel_traitsILi32ELi8ELb1ELb0ELb0ELb0ELb1EN3c108BFloat16EfEEv12SSMParamsBwd,"",@"SHT_CUDA_INFO"
	.sectionflags	@""
	.align	4


	//----- nvinfo : EIATTR_CUDA_API_VERSION
	.align		4
        /*0000*/ 	.byte	0x04, 0x37
        /*0002*/ 	.short	(.L_3171 - .L_3170)
.L_3170:
        /*0004*/ 	.word	0x00000082


	//----- nvinfo : EIATTR_KPARAM_INFO
	.align		4
.L_3171:
        /*0008*/ 	.byte	0x04, 0x17
        /*000a*/ 	.short	(.L_3173 - .L_3172)
.L_3172:
        /*000c*/ 	.word	0x00000000
        /*0010*/ 	.short	0x0000
        /*0012*/ 	.short	0x0000
        /*0014*/ 	.byte	0x00, 0xf0, 0xc1, 0x07


	//----- nvinfo : EIATTR_SPARSE_MMA_MASK
	.align		4
.L_3173:
        /*0018*/ 	.byte	0x03, 0x50
        /*001a*/ 	.short	0x0000


	//----- nvinfo : EIATTR_MAXREG_COUNT
	.align		4
        /*001c*/ 	.byte	0x03, 0x1b
        /*001e*/ 	.short	0x00ff


	//----- nvinfo : EIATTR_NUM_BARRIERS
	.align		4
        /*0020*/ 	.byte	0x02, 0x4c
        /*0022*/ 	.byte	0x01
	.zero		1


	//----- nvinfo : EIATTR_MERCURY_ISA_VERSION
	.align		4
        /*0024*/ 	.byte	0x03, 0x5f
        /*0026*/ 	.short	0x0101


	//----- nvinfo : EIATTR_COOP_GROUP_MASK_REGIDS
	.align		4
        /*0028*/ 	.byte	0x04, 0x29
        /*002a*/ 	.short	(.L_3175 - .L_3174)


	//   ....[0]....
.L_3174:
        /*002c*/ 	.word	0xffffffff


	//   ....[1]....
        /*0030*/ 	.word	0xffffffff


	//   ....[2]....
        /*0034*/ 	.word	0xffffffff


	//   ....[3]....
        /*0038*/ 	.word	0xffffffff


	//   ....[4]....
        /*003c*/ 	.word	0xffffffff


	//   ....[5]....
        /*0040*/ 	.word	0xffffffff


	//   ....[6]....
        /*0044*/ 	.word	0xffffffff


	//   ....[7]....
        /*0048*/ 	.word	0xffffffff


	//   ....[8]....
        /*004c*/ 	.word	0xffffffff


	//   ....[9]....
        /*0050*/ 	.word	0xffffffff


	//   ....[10]....
        /*0054*/ 	.word	0xffffffff


	//   ....[11]....
        /*0058*/ 	.word	0xffffffff


	//   ....[12]....
        /*005c*/ 	.word	0xffffffff


	//   ....[13]....
        /*0060*/ 	.word	0xffffffff


	//   ....[14]....
        /*0064*/ 	.word	0xffffffff


	//   ....[15]....
        /*0068*/ 	.word	0xffffffff


	//   ....[16]....
        /*006c*/ 	.word	0xffffffff


	//   ....[17]....
        /*0070*/ 	.word	0xffffffff


	//   ....[18]....
        /*0074*/ 	.word	0xffffffff


	//   ....[19]....
        /*0078*/ 	.word	0xffffffff


	//   ....[20]....
        /*007c*/ 	.word	0xffffffff


	//   ....[21]....
        /*0080*/ 	.word	0xffffffff


	//   ....[22]....
        /*0084*/ 	.word	0xffffffff


	//   ....[23]....
        /*0088*/ 	.word	0xffffffff


	//   ....[24]....
        /*008c*/ 	.word	0xffffffff


	//   ....[25]....
        /*0090*/ 	.word	0xffffffff


	//   ....[26]....
        /*0094*/ 	.word	0xffffffff


	//   ....[27]....
        /*0098*/ 	.word	0xffffffff


	//   ....[28]....
        /*009c*/ 	.word	0xffffffff


	//   ....[29]....
        /*00a0*/ 	.word	0xffffffff


	//   ....[30]....
        /*00a4*/ 	.word	0xffffffff


	//   ....[31]....
        /*00a8*/ 	.word	0xffffffff


	//   ....[32]....
        /*00ac*/ 	.word	0xffffffff


	//   ....[33]....
        /*00b0*/ 	.word	0xffffffff


	//   ....[34]....
        /*00b4*/ 	.word	0xffffffff


	//   ....[35]....
        /*00b8*/ 	.word	0xffffffff


	//   ....[36]....
        /*00bc*/ 	.word	0xffffffff


	//   ....[37]....
        /*00c0*/ 	.word	0xffffffff


	//   ....[38]....
        /*00c4*/ 	.word	0xffffffff


	//   ....[39]....
        /*00c8*/ 	.word	0xffffffff


	//   ....[40]....
        /*00cc*/ 	.word	0xffffffff


	//   ....[41]....
        /*00d0*/ 	.word	0xffffffff


	//   ....[42]....
        /*00d4*/ 	.word	0xffffffff


	//   ....[43]....
        /*00d8*/ 	.word	0xffffffff


	//   ....[44]....
        /*00dc*/ 	.word	0xffffffff


	//   ....[45]....
        /*00e0*/ 	.word	0xffffffff


	//   ....[46]....
        /*00e4*/ 	.word	0xffffffff


	//   ....[47]....
        /*00e8*/ 	.word	0xffffffff


	//   ....[48]....
        /*00ec*/ 	.word	0xffffffff


	//   ....[49]....
        /*00f0*/ 	.word	0xffffffff


	//   ....[50]....
        /*00f4*/ 	.word	0xffffffff


	//   ....[51]....
        /*00f8*/ 	.word	0xffffffff


	//   ....[52]....
        /*00fc*/ 	.word	0xffffffff


	//   ....[53]....
        /*0100*/ 	.word	0xffffffff


	//   ....[54]....
        /*0104*/ 	.word	0xffffffff


	//   ....[55]....
        /*0108*/ 	.word	0xffffffff


	//   ....[56]....
        /*010c*/ 	.word	0xffffffff


	//----- nvinfo : EIATTR_COOP_GROUP_INSTR_OFFSETS
	.align		4
.L_3175:
        /*0110*/ 	.byte	0x04, 0x28
        /*0112*/ 	.short	(.L_3177 - .L_3176)


	//   ....[0]....
.L_3176:
        /*0114*/ 	.word	0x00000740


	//   ....[1]....
        /*0118*/ 	.word	0x00000790


	//   ....[2]....
        /*011c*/ 	.word	0x000008b0


	//   ....[3]....
        /*0120*/ 	.word	0x000009a0


	//   ....[4]....
        /*0124*/ 	.word	0x00000f20


	//   ....[5]....
        /*0128*/ 	.word	0x000013a0


	//   ....[6]....
        /*012c*/ 	.word	0x00001520


	//   ....[7]....
        /*0130*/ 	.word	0x00001fb0


	//   ....[8]....
        /*0134*/ 	.word	0x00001ff0


	//   ....[9]....
        /*0138*/ 	.word	0x00002040


	//   ....[10]....
        /*013c*/ 	.word	0x000020a0


	//   ....[11]....
        /*0140*/ 	.word	0x000020c0


	//   ....[12]....
        /*0144*/ 	.word	0x000020e0


	//   ....[13]....
        /*0148*/ 	.word	0x00002100


	//   ....[14]....
        /*014c*/ 	.word	0x00002130


	//   ....[15]....
        /*0150*/ 	.word	0x00002170


	//   ....[16]....
        /*0154*/ 	.word	0x000021a0


	//   ....[17]....
        /*0158*/ 	.word	0x000021c0


	//   ....[18]....
        /*015c*/ 	.word	0x000021e0


	//   ....[19]....
        /*0160*/ 	.word	0x00002240


	//   ....[20]....
        /*0164*/ 	.word	0x00002270


	//   ....[21]....
        /*0168*/ 	.word	0x000022a0


	//   ....[22]....
        /*016c*/ 	.word	0x000022d0


	//   ....[23]....
        /*0170*/ 	.word	0x00002310


	//   ....[24]....
        /*0174*/ 	.word	0x00002350


	//   ....[25]....
        /*0178*/ 	.word	0x00002370


	//   ....[26]....
        /*017c*/ 	.word	0x000023a0


	//   ....[27]....
        /*0180*/ 	.word	0x000023c0


	//   ....[28]....
        /*0184*/ 	.word	0x000023e0


	//   ....[29]....
        /*0188*/ 	.word	0x00002400


	//   ....[30]....
        /*018c*/ 	.word	0x00002430


	//   ....[31]....
        /*0190*/ 	.word	0x00002450


	//   ....[32]....
        /*0194*/ 	.word	0x00002480


	//   ....[33]....
        /*0198*/ 	.word	0x00002490


	//   ....[34]....
        /*019c*/ 	.word	0x000025f0


	//   ....[35]....
        /*01a0*/ 	.word	0x000028a0


	//   ....[36]....
        /*01a4*/ 	.word	0x00002910


	//   ....[37]....
        /*01a8*/ 	.word	0x00002a40


	//   ....[38]....
        /*01ac*/ 	.word	0x00002a80


	//   ....[39]....
        /*01b0*/ 	.word	0x00002aa0


	//   ....[40]....
        /*01b4*/ 	.word	0x00002ad0


	//   ....[41]....
        /*01b8*/ 	.word	0x00002b10


	//   ....[42]....
        /*01bc*/ 	.word	0x00002b40


	//   ....[43]....
        /*01c0*/ 	.word	0x00002b90


	//   ....[44]....
        /*01c4*/ 	.word	0x00002be0


	//   ....[45]....
        /*01c8*/ 	.word	0x00002f00


	//   ....[46]....
        /*01cc*/ 	.word	0x00003110


	//   ....[47]....
        /*01d0*/ 	.word	0x00003220


	//   ....[48]....
        /*01d4*/ 	.word	0x00003270


	//   ....[49]....
        /*01d8*/ 	.word	0x000032c0


	//   ....[50]....
        /*01dc*/ 	.word	0x000032f0


	//   ....[51]....
        /*01e0*/ 	.word	0x00003310


	//   ....[52]....
        /*01e4*/ 	.word	0x000033e0


	//   ....[53]....
        /*01e8*/ 	.word	0x00003420


	//   ....[54]....
        /*01ec*/ 	.word	0x00003470


	//   ....[55]....
        /*01f0*/ 	.word	0x000034a0


	//   ....[56]....
        /*01f4*/ 	.word	0x000034c0


	//----- nvinfo : EIATTR_VRC_CTA_INIT_COUNT
	.align		4
.L_3177:
        /*01f8*/ 	.byte	0x02, 0x4a
	.zero		1
	.zero		1


	//----- nvinfo : EIATTR_EXIT_INSTR_OFFSETS
	.align		4
        /*01fc*/ 	.byte	0x04, 0x1c
        /*01fe*/ 	.short	(.L_3179 - .L_3178)


	//   ....[0]....
.L_3178:
        /*0200*/ 	.word	0x00003560


	//   ....[1]....
        /*0204*/ 	.word	0x000039f0


	//----- nvinfo : EIATTR_MAX_THREADS
	.align		4
.L_3179:
        /*0208*/ 	.byte	0x04, 0x05
        /*020a*/ 	.short	(.L_3181 - .L_3180)
.L_3180:
        /*020c*/ 	.word	0x00000020
        /*0210*/ 	.word	0x00000001
        /*0214*/ 	.word	0x00000001


	//----- nvinfo : EIATTR_CRS_STACK_SIZE
	.align		4
.L_3181:
        /*0218*/ 	.byte	0x04, 0x1e
        /*021a*/ 	.short	(.L_3183 - .L_3182)
.L_3182:
        /*021c*/ 	.word	0x00000000


	//----- nvinfo : EIATTR_CBANK_PARAM_SIZE
	.align		4
.L_3183:
        /*0220*/ 	.byte	0x03, 0x19
        /*0222*/ 	.short	0x01f0


	//----- nvinfo : EIATTR_PARAM_CBANK
	.align		4
        /*0224*/ 	.byte	0x04, 0x0a
        /*0226*/ 	.short	(.L_3185 - .L_3184)
	.align		4
.L_3184:
        /*0228*/ 	.word	index@(.nv.constant0._Z25selective_scan_bwd_kernelI32Selective_Scan_bwd_kernel_traitsILi32ELi8ELb1ELb0ELb0ELb0ELb1EN3c108BFloat16EfEEv12SSMParamsBwd)
        /*022c*/ 	.short	0x0380
        /*022e*/ 	.short	0x01f0


	//----- nvinfo : EIATTR_SW_WAR
	.align		4
.L_3185:
        /*0230*/ 	.byte	0x04, 0x36
        /*0232*/ 	.short	(.L_3187 - .L_3186)
.L_3186:
        /*0234*/ 	.word	0x00000008
.L_3187:


//--------------------- .nv.info._Z25selective_scan_bwd_kernelI32Selective_Scan_bwd_kernel_traitsILi32ELi8ELb1ELb0ELb0ELb1ELb0EN3c108BFloat16EfEEv12SSMParamsBwd --------------------------
	.section	.nv.info._Z25selective_scan_bwd_kernelI32Selective_Scan_bwd_kernel_traitsILi32ELi8ELb1ELb0ELb0ELb1ELb0EN3c108BFloat16EfEEv12SSMParamsBwd,"",@"SHT_CUDA_INFO"
	.sectionflags	@""
	.align	4


	//----- nvinfo : EIATTR_CUDA_API_VERSION
	.align		4
        /*0000*/ 	.byte	0x04, 0x37
        /*0002*/ 	.short	(.L_3189 - .L_3188)
.L_3188:
        /*0004*/ 	.word	0x00000082


	//----- nvinfo : EIATTR_KPARAM_INFO
	.align		4
.L_3189:
        /*0008*/ 	.byte	0x04, 0x17
        /*000a*/ 	.short	(.L_3191 - .L_3190)
.L_3190:
        /*000c*/ 	.word	0x00000000
        /*0010*/ 	.short	0x0000
        /*0012*/ 	.short	0x0000
        /*0014*/ 	.byte	0x00, 0xf0, 0xc1, 0x07


	//----- nvinfo : EIATTR_SPARSE_MMA_MASK
	.align		4
.L_3191:
        /*0018*/ 	.byte	0x03, 0x50
        /*001a*/ 	.short	0x0000


	//----- nvinfo : EIATTR_MAXREG_COUNT
	.align		4
        /*001c*/ 	.byte	0x03, 0x1b
        /*001e*/ 	.short	0x00ff


	//----- nvinfo : EIATTR_NUM_BARRIERS
	.align		4
        /*0020*/ 	.byte	0x02, 0x4c
        /*0022*/ 	.byte	0x01
	.zero		1


	//----- nvinfo : EIATTR_MERCURY_ISA_VERSION
	.align		4
        /*0024*/ 	.byte	0x03, 0x5f
        /*0026*/ 	.short	0x0101


	//----- nvinfo : EIATTR_COOP_GROUP_MASK_REGIDS
	.align		4
        /*0028*/ 	.byte	0x04, 0x29
        /*002a*/ 	.short	(.L_3193 - .L_3192)


	//   ....[0]....
.L_3192:
        /*002c*/ 	.word	0xffffffff


	//   ....[1]....
        /*0030*/ 	.word	0xffffffff


	//   ....[2]....
        /*0034*/ 	.word	0xffffffff


	//   ....[3]....
        /*0038*/ 	.word	0xffffffff


	//   ....[4]....
        /*003c*/ 	.word	0xffffffff


	//   ....[5]....
        /*0040*/ 	.word	0xffffffff


	//   ....[6]....
        /*0044*/ 	.word	0xffffffff


	//   ....[7]....
        /*0048*/ 	.word	0xffffffff


	//   ....[8]....
        /*004c*/ 	.word	0xffffffff


	//   ....[9]....
        /*0050*/ 	.word	0xffffffff


	//   ....[10]....
        /*0054*/ 	.word	0xffffffff


	//   ....[11]....
        /*0058*/ 	.word	0xffffffff


	//   ....[12]....
        /*005c*/ 	.word	0xffffffff


	//   ....[13]....
        /*0060*/ 	.word	0xffffffff


	//   ....[14]....
        /*0064*/ 	.word	0xffffffff


	//   ....[15]....
        /*0068*/ 	.word	0xffffffff


	//   ....[16]....
        /*006c*/ 	.word	0xffffffff


	//   ....[17]....
        /*0070*/ 	.word	0xffffffff


	//   ....[18]....
        /*0074*/ 	.word	0xffffffff


	//   ....[19]....
        /*0078*/ 	.word	0xffffffff


	//   ....[20]....
        /*007c*/ 	.word	0xffffffff


	//   ....[21]....
        /*0080*/ 	.word	0xffffffff


	//   ....[22]....
        /*0084*/ 	.word	0xffffffff


	//   ....[23]....
        /*0088*/ 	.word	0xffffffff


	//   ....[24]....
        /*008c*/ 	.word	0xffffffff


	//   ....[25]....
        /*0090*/ 	.word	0xffffffff


	//   ....[26]....
        /*0094*/ 	.word	0xffffffff


	//   ....[27]....
        /*0098*/ 	.word	0xffffffff


	//   ....[28]....
        /*009c*/ 	.word	0xffffffff


	//   ....[29]....
        /*00a0*/ 	.word	0xffffffff


	//   ....[30]....
        /*00a4*/ 	.word	0xffffffff


	//   ....[31]....
        /*00a8*/ 	.word	0xffffffff


	//   ....[32]....
        /*00ac*/ 	.word	0xffffffff


	//   ....[33]....
        /*00b0*/ 	.word	0xffffffff


	//   ....[34]....
        /*00b4*/ 	.word	0xffffffff


	//   ....[35]....
        /*00b8*/ 	.word	0xffffffff


	//   ....[36]....
        /*00bc*/ 	.word	0xffffffff


	//   ....[37]....
        /*00c0*/ 	.word	0xffffffff


	//   ....[38]....
        /*00c4*/ 	.word	0xffffffff


	//   ....[39]....
        /*00c8*/ 	.word	0xffffffff


	//   ....[40]....
        /*00cc*/ 	.word	0xffffffff


	//   ....[41]....
        /*00d0*/ 	.word	0xffffffff


	//   ....[42]....
        /*00d4*/ 	.word	0xffffffff


	//   ....[43]....
        /*00d8*/ 	.word	0xffffffff


	//   ....[44]....
        /*00dc*/ 	.word	0xffffffff


	//   ....[45]....
        /*00e0*/ 	.word	0xffffffff


	//   ....[46]....
        /*00e4*/ 	.word	0xffffffff


	//   ....[47]....
        /*00e8*/ 	.word	0xffffffff


	//   ....[48]....
        /*00ec*/ 	.word	0xffffffff


	//   ....[49]....
        /*00f0*/ 	.word	0xffffffff


	//   ....[50]....
        /*00f4*/ 	.word	0xffffffff


	//   ....[51]....
        /*00f8*/ 	.word	0xffffffff


	//   ....[52]....
        /*00fc*/ 	.word	0xffffffff


	//   ....[53]....
        /*0100*/ 	.word	0xffffffff


	//----- nvinfo : EIATTR_COOP_GROUP_INSTR_OFFSETS
	.align		4
.L_3193:
        /*0104*/ 	.byte	0x04, 0x28
        /*0106*/ 	.short	(.L_3195 - .L_3194)


	//   ....[0]....
.L_3194:
        /*0108*/ 	.word	0x00000700


	//   ....[1]....
        /*010c*/ 	.word	0x00000780


	//   ....[2]....
        /*0110*/ 	.word	0x000009a0


	//   ....[3]....
        /*0114*/ 	.word	0x00002490


	//   ....[4]....
        /*0118*/ 	.word	0x000024c0


	//   ....[5]....
        /*011c*/ 	.word	0x00002510


	//   ....[6]....
        /*0120*/ 	.word	0x00002550


	//   ....[7]....
        /*0124*/ 	.word	0x00002590


	//   ....[8]....
        /*0128*/ 	.word	0x000025a0


	//   ....[9]....
        /*012c*/ 	.word	0x000025d0


	//   ....[10]....
        /*0130*/ 	.word	0x00002600


	//   ....[11]....
        /*0134*/ 	.word	0x00002630


	//   ....[12]....
        /*0138*/ 	.word	0x00002660


	//   ....[13]....
        /*013c*/ 	.word	0x000026c0


	//   ....[14]....
        /*0140*/ 	.word	0x000026e0


	//   ....[15]....
        /*0144*/ 	.word	0x00002710


	//   ....[16]....
        /*0148*/ 	.word	0x00002730


	//   ....[17]....
        /*014c*/ 	.word	0x00002780


	//   ....[18]....
        /*0150*/ 	.word	0x00002790


	//   ....[19]....
        /*0154*/ 	.word	0x000027e0


	//   ....[20]....
        /*0158*/ 	.word	0x00002810


	//   ....[21]....
        /*015c*/ 	.word	0x00002850


	//   ....[22]....
        /*0160*/ 	.word	0x00002880


	//   ....[23]....
        /*0164*/ 	.word	0x000028a0


	//   ....[24]....
        /*0168*/ 	.word	0x000028c0


	//   ....[25]....
        /*016c*/ 	.word	0x000028e0


	//   ....[26]....
        /*0170*/ 	.word	0x00002900


	//   ....[27]....
        /*0174*/ 	.word	0x00002920


	//   ....[28]....
        /*0178*/ 	.word	0x00002950


	//   ....[29]....
        /*017c*/ 	.word	0x00002960


	//   ....[30]....
        /*0180*/ 	.word	0x00002a80


	//   ....[31]....
        /*0184*/ 	.word	0x00002d60


	//   ....[32]....
        /*0188*/ 	.word	0x00002de0


	//   ....[33]....
        /*018c*/ 	.word	0x00002f30


	//   ....[34]....
        /*0190*/ 	.word	0x00002fb0


	//   ....[35]....
        /*0194*/ 	.word	0x00002fe0


	//   ....[36]....
        /*0198*/ 	.word	0x00003010


	//   ....[37]....
        /*019c*/ 	.word	0x00003030


	//   ....[38]....
        /*01a0*/ 	.word	0x00003060


	//   ....[39]....
        /*01a4*/ 	.word	0x00003090


	//   ....[40]....
        /*01a8*/ 	.word	0x000030e0


	//   ....[41]....
        /*01ac*/ 	.word	0x000033d0


	//   ....[42]....
        /*01b0*/ 	.word	0x00003760


	//   ....[43]....
        /*01b4*/ 	.word	0x00003a10


	//   ....[44]....
        /*01b8*/ 	.word	0x00003b90


	//   ....[45]....
        /*01bc*/ 	.word	0x00003be0


	//   ....[46]....
        /*01c0*/ 	.word	0x00003c30


	//   ....[47]....
        /*01c4*/ 	.word	0x00003c60


	//   ....[48]....
        /*01c8*/ 	.word	0x00003c80


	//   ....[49]....
        /*01cc*/ 	.word	0x00003d50


	//   ....[50]....
        /*01d0*/ 	.word	0x00003d90


	//   ....[51]....
        /*01d4*/ 	.word	0x00003de0


	//   ....[52]....
        /*01d8*/ 	.word	0x00003e10


	//   ....[53]....
        /*01dc*/ 	.word	0x00003e30


	//----- nvinfo : EIATTR_VRC_CTA_INIT_COUNT
	.align		4
.L_3195:
        /*01e0*/ 	.byte	0x02, 0x4a
	.zero		1
	.zero		1


	//----- nvinfo : EIATTR_EXIT_INSTR_OFFSETS
	.align		4
        /*01e4*/ 	.byte	0x04, 0x1c
        /*01e6*/ 	.short	(.L_3197 - .L_3196)


	//   ....[0]....
.L_3196:
        /*01e8*/ 	.word	0x00003ed0


	//   ....[1]....
        /*01ec*/ 	.word	0x00004360


	//----- nvinfo : EIATTR_MAX_THREADS
	.align		4
.L_3197:
        /*01f0*/ 	.byte	0x04, 0x05
        /*01f2*/ 	.short	(.L_3199 - .L_3198)
.L_3198:
        /*01f4*/ 	.word	0x00000020
        /*01f8*/ 	.word	0x00000001
        /*01fc*/ 	.word	0x00000001


	//----- nvinfo : EIATTR_CRS_STACK_SIZE
	.align		4
.L_3199:
        /*0200*/ 	.byte	0x04, 0x1e
        /*0202*/ 	.short	(.L_3201 - .L_3200)
.L_3200:
        /*0204*/ 	.word	0x00000000


	//----- nvinfo : EIATTR_CBANK_PARAM_SIZE
	.align		4
.L_3201:
        /*0208*/ 	.byte	0x03, 0x19
        /*020a*/ 	.short	0x01f0


	//----- nvinfo : EIATTR_PARAM_CBANK
	.align		4
        /*020c*/ 	.byte	0x04, 0x0a
        /*020e*/ 	.short	(.L_3203 - .L_3202)
	.align		4
.L_3202:
        /*0210*/ 	.word	index@(.nv.constant0._Z25selective_scan_bwd_kernelI32Selective_Scan_bwd_kernel_traitsILi32ELi8ELb1ELb0ELb0ELb1ELb0EN3c108BFloat16EfEEv12SSMParamsBwd)
        /*0214*/ 	.short	0x0380
        /*0216*/ 	.short	0x01f0


	//----- nvinfo : EIATTR_SW_WAR
	.align		4
.L_3203:
        /*0218*/ 	.byte	0x04, 0x36
        /*021a*/ 	.short	(.L_3205 - .L_3204)
.L_3204:
        /*021c*/ 	.word	0x00000008
.L_3205:


//--------------------- .nv.info._Z25selective_scan_bwd_kernelI32Selective_Scan_bwd_kernel_traitsILi32ELi8ELb1ELb0ELb0ELb1ELb1EN3c108BFloat16EfEEv12SSMParamsBwd --------------------------
	.section	.nv.info._Z25selective_scan_bwd_kernelI32Selective_Scan_bwd_kernel_traitsILi32ELi8ELb1ELb0ELb0ELb1ELb1EN3c108BFloat16EfEEv12SSMParamsBwd,"",@"SHT_CUDA_INFO"
	.sectionflags	@""
	.align	4


	//----- nvinfo : EIATTR_CUDA_API_VERSION
	.align		4
        /*0000*/ 	.byte	0x04, 0x37
        /*0002*/ 	.short	(.L_3207 - .L_3206)
.L_3206:
        /*0004*/ 	.word	0x00000082


	//----- nvinfo : EIATTR_KPARAM_INFO
	.align		4
.L_3207:
        /*0008*/ 	.byte	0x04, 0x17
        /*000a*/ 	.short	(.L_3209 - .L_3208)
.L_3208:
        /*000c*/ 	.word	0x00000000
        /*0010*/ 	.short	0x0000
        /*0012*/ 	.short	0x0000
        /*0014*/ 	.byte	0x00, 0xf0, 0xc1, 0x07


	//----- nvinfo : EIATTR_SPARSE_MMA_MASK
	.align		4
.L_3209:
        /*0018*/ 	.byte	0x03, 0x50
        /*001a*/ 	.short	0x0000


	//----- nvinfo : EIATTR_MAXREG_COUNT
	.align		4
        /*001c*/ 	.byte	0x03, 0x1b
        /*001e*/ 	.short	0x00ff


	//----- nvinfo : EIATTR_NUM_BARRIERS
	.align		4
        /*0020*/ 	.byte	0x02, 0x4c
        /*0022*/ 	.byte	0x01
	.zero		1


	//----- nvinfo : EIATTR_MERCURY_ISA_VERSION
	.align		4
        /*0024*/ 	.byte	0x03, 0x5f
        /*0026*/ 	.short	0x0101


	//----- nvinfo : EIATTR_COOP_GROUP_MASK_REGIDS
	.align		4
        /*0028*/ 	.byte	0x04, 0x29
        /*002a*/ 	.short	(.L_3211 - .L_3210)


	//   ....[0]....
.L_3210:
        /*002c*/ 	.word	0xffffffff


	//   ....[1]....
        /*0030*/ 	.word	0xffffffff


	//   ....[2]....
        /*0034*/ 	.word	0xffffffff


	//   ....[3]....
        /*0038*/ 	.word	0xffffffff


	//   ....[4]....
        /*003c*/ 	.word	0xffffffff


	//   ....[5]....
        /*0040*/ 	.word	0xffffffff


	//   ....[6]....
        /*0044*/ 	.word	0xffffffff


	//   ....[7]....
        /*0048*/ 	.word	0xffffffff


	//   ....[8]....
        /*004c*/ 	.word	0xffffffff


	//   ....[9]....
        /*0050*/ 	.word	0xffffffff


	//   ....[10]....
        /*0054*/ 	.word	0xffffffff


	//   ....[11]....
        /*0058*/ 	.word	0xffffffff


	//   ....[12]....
        /*005c*/ 	.word	0xffffffff


	//   ....[13]....
        /*0060*/ 	.word	0xffffffff


	//   ....[14]....
        /*0064*/ 	.word	0xffffffff


	//   ....[15]....
        /*0068*/ 	.word	0xffffffff


	//   ....[16]....
        /*006c*/ 	.word	0xffffffff


	//   ....[17]....
        /*0070*/ 	.word	0xffffffff


	//   ....[18]....
        /*0074*/ 	.word	0xffffffff


	//   ....[19]....
        /*0078*/ 	.word	0xffffffff


	//   ....[20]....
        /*007c*/ 	.word	0xffffffff


	//   ....[21]....
        /*0080*/ 	.word	0xffffffff


	//   ....[22]....
        /*0084*/ 	.word	0xffffffff


	//   ....[23]....
        /*0088*/ 	.word	0xffffffff


	//   ....[24]....
        /*008c*/ 	.word	0xffffffff


	//   ....[25]....
        /*0090*/ 	.word	0xffffffff


	//   ....[26]....
        /*0094*/ 	.word	0xffffffff


	//   ....[27]....
        /*0098*/ 	.word	0xffffffff


	//   ....[28]....
        /*009c*/ 	.word	0xffffffff


	//   ....[29]....
        /*00a0*/ 	.word	0xffffffff


	//   ....[30]....
        /*00a4*/ 	.word	0xffffffff


	//   ....[31]....
        /*00a8*/ 	.word	0xffffffff


	//   ....[32]....
        /*00ac*/ 	.word	0xffffffff


	//   ....[33]....
        /*00b0*/ 	.word	0xffffffff


	//   ....[34]....
        /*00b4*/ 	.word	0xffffffff


	//   ....[35]....
        /*00b8*/ 	.word	0xffffffff


	//   ....[36]....
        /*00bc*/ 	.word	0xffffffff


	//   ....[37]....
        /*00c0*/ 	.word	0xffffffff


	//   ....[38]....
        /*00c4*/ 	.word	0xffffffff


	//   ....[39]....
        /*00c8*/ 	.word	0xffffffff


	//   ....[40]....
        /*00cc*/ 	.word	0xffffffff


	//   ....[41]....
        /*00d0*/ 	.word	0xffffffff


	//   ....[42]....
        /*00d4*/ 	.word	0xffffffff


	//   ....[43]....
        /*00d8*/ 	.word	0xffffffff


	//   ....[44]....
        /*00dc*/ 	.word	0xffffffff


	//   ....[45]....
        /*00e0*/ 	.word	0xffffffff


	//   ....[46]....
        /*00e4*/ 	.word	0xffffffff


	//   ....[47]....
        /*00e8*/ 	.word	0xffffffff


	//   ....[48]....
        /*00ec*/ 	.word	0xffffffff


	//   ....[49]....
        /*00f0*/ 	.word	0xffffffff


	//   ....[50]....
        /*00f4*/ 	.word	0xffffffff


	//   ....[51]....
        /*00f8*/ 	.word	0xffffffff


	//   ....[52]....
        /*00fc*/ 	.word	0xffffffff


	//   ....[53]....
        /*0100*/ 	.word	0xffffffff


	//   ....[54]....
        /*0104*/ 	.word	0xffffffff


	//   ....[55]....
        /*0108*/ 	.word	0xffffffff


	//   ....[56]....
        /*010c*/ 	.word	0xffffffff


	//   ....[57]....
        /*0110*/ 	.word	0xffffffff


	//----- nvinfo : EIATTR_COOP_GROUP_INSTR_OFFSETS
	.align		4
.L_3211:
        /*0114*/ 	.byte	0x04, 0x28
        /*0116*/ 	.short	(.L_3213 - .L_3212)


	//   ....[0]....
.L_3212:
        /*0118*/ 	.word	0x000006c0


	//   ....[1]....
        /*011c*/ 	.word	0x00000720


	//   ....[2]....
        /*0120*/ 	.word	0x00000900


	//   ....[3]....
        /*0124*/ 	.word	0x00001bc0


	//   ....[4]....
        /*0128*/ 	.word	0x00001fc0


	//   ....[5]....
        /*012c*/ 	.word	0x000024f0


	//   ....[6]....
        /*0130*/ 	.word	0x000026e0


	//   ....[7]....
        /*0134*/ 	.word	0x00003070


	//   ....[8]....
        /*0138*/ 	.word	0x00003090


	//   ....[9]....
        /*013c*/ 	.word	0x000030d0


	//   ....[10]....
        /*0140*/ 	.word	0x00003160


	//   ....[11]....
        /*0144*/ 	.word	0x00003170


	//   ....[12]....
        /*0148*/ 	.word	0x00003190


	//   ....[13]....
        /*014c*/ 	.word	0x000031b0


	//   ....[14]....
        /*0150*/ 	.word	0x000031e0


	//   ....[15]....
        /*0154*/ 	.word	0x00003220


	//   ....[16]....
        /*0158*/ 	.word	0x00003250


	//   ....[17]....
        /*015c*/ 	.word	0x00003270


	//   ....[18]....
        /*0160*/ 	.word	0x00003290


	//   ....[19]....
        /*0164*/ 	.word	0x000032e0


	//   ....[20]....
        /*0168*/ 	.word	0x00003320


	//   ....[21]....
        /*016c*/ 	.word	0x00003350


	//   ....[22]....
        /*0170*/ 	.word	0x00003390


	//   ....[23]....
        /*0174*/ 	.word	0x000033b0


	//   ....[24]....
        /*0178*/ 	.word	0x00003400


	//   ....[25]....
        /*017c*/ 	.word	0x00003420


	//   ....[26]....
        /*0180*/ 	.word	0x00003460


	//   ....[27]....
        /*0184*/ 	.word	0x00003470


	//   ....[28]....
        /*0188*/ 	.word	0x00003490


	//   ....[29]....
        /*018c*/ 	.word	0x000034b0


	//   ....[30]....
        /*0190*/ 	.word	0x000034e0


	//   ....[31]....
        /*0194*/ 	.word	0x00003500


	//   ....[32]....
        /*0198*/ 	.word	0x00003530


	//   ....[33]....
        /*019c*/ 	.word	0x00003540


	//   ....[34]....
        /*01a0*/ 	.word	0x00003630


	//   ....[35]....
        /*01a4*/ 	.word	0x00003940


	//   ....[36]....
        /*01a8*/ 	.word	0x00003980


	//   ....[37]....
        /*01ac*/ 	.word	0x00003b10


	//   ....[38]....
        /*01b0*/ 	.word	0x00003b30


	//   ....[39]....
        /*01b4*/ 	.word	0x00003b60


	//   ....[40]....
        /*01b8*/ 	.word	0x00003b80


	//   ....[41]....
        /*01bc*/ 	.word	0x00003bb0


	//   ....[42]....
        /*01c0*/ 	.word	0x00003bd0


	//   ....[43]....
        /*01c4*/ 	.word	0x00003c00


	//   ....[44]....
        /*01c8*/ 	.word	0x00003c30


	//   ....[45]....
        /*01cc*/ 	.word	0x00003f60


	//   ....[46]....
        /*01d0*/ 	.word	0x00004310


	//   ....[47]....
        /*01d4*/ 	.word	0x00004620


	//   ....[48]....
        /*01d8*/ 	.word	0x00004760


	//   ....[49]....
        /*01dc*/ 	.word	0x000047b0


	//   ....[50]....
        /*01e0*/ 	.word	0x00004800


	//   ....[51]....
        /*01e4*/ 	.word	0x00004830


	//   ....[52]....
        /*01e8*/ 	.word	0x00004850


	//   ....[53]....
        /*01ec*/ 	.word	0x00004920


	//   ....[54]....
        /*01f0*/ 	.word	0x00004960


	//   ....[55]....
        /*01f4*/ 	.word	0x000049b0


	//   ....[56]....
        /*01f8*/ 	.word	0x000049e0


	//   ....[57]....
        /*01fc*/ 	.word	0x00004a00


	//----- nvinfo : EIATTR_VRC_CTA_INIT_COUNT
	.align		4
.L_3213:
        /*0200*/ 	.byte	0x02, 0x4a
	.zero		1
	.zero		1


	//----- nvinfo : EIATTR_EXIT_INSTR_OFFSETS
	.align		4
        /*0204*/ 	.byte	0x04, 0x1c
        /*0206*/ 	.short	(.L_3215 - .L_3214)


	//   ....[0]....
.L_3214:
        /*0208*/ 	.word	0x00004aa0


	//   ....[1]....
        /*020c*/ 	.word	0x00004f30


	//----- nvinfo : EIATTR_MAX_THREADS
	.align		4
.L_3215:
        /*0210*/ 	.byte	0x04, 0x05
        /*0212*/ 	.short	(.L_3217 - .L_3216)
.L_3216:
        /*0214*/ 	.word	0x00000020
        /*0218*/ 	.word	0x00000001
        /*021c*/ 	.word	0x00000001


	//----- nvinfo : EIATTR_CRS_STACK_SIZE
	.align		4
.L_3217:
        /*0220*/ 	.byte	0x04, 0x1e
        /*0222*/ 	.short	(.L_3219 - .L_3218)
.L_3218:
        /*0224*/ 	.word	0x00000000


	//----- nvinfo : EIATTR_CBANK_PARAM_SIZE
	.align		4
.L_3219:
        /*0228*/ 	.byte	0x03, 0x19
        /*022a*/ 	.short	0x01f0


	//----- nvinfo : EIATTR_PARAM_CBANK
	.align		4
        /*022c*/ 	.byte	0x04, 0x0a
        /*022e*/ 	.short	(.L_3221 - .L_3220)
	.align		4
.L_3220:
        /*0230*/ 	.word	index@(.nv.constant0._Z25selective_scan_bwd_kernelI32Selective_Scan_bwd_kernel_traitsILi32ELi8ELb1ELb0ELb0ELb1ELb1EN3c108BFloat16EfEEv12SSMParamsBwd)
        /*0234*/ 	.short	0x0380
        /*0236*/ 	.short	0x01f0


	//----- nvinfo : EIATTR_SW_WAR
	.align		4
.L_3221:
        /*0238*/ 	.byte	0x04, 0x36
        /*023a*/ 	.short	(.L_3223 - .L_3222)
.L_3222:
        /*023c*/ 	.word	0x00000008
.L_3223:


//--------------------- .nv.info._Z25selective_scan_bwd_kernelI32Selective_Scan_bwd_kernel_traitsILi32ELi8ELb1ELb0ELb1ELb0ELb0EN3c108BFloat16EfEEv12SSMParamsBwd --------------------------
	.section	.nv.info._Z25selective_scan_bwd_kernelI32Selective_Scan_bwd_kernel_traitsILi32ELi8ELb1ELb0ELb1ELb0ELb0EN3c108BFloat16EfEEv12SSMParamsBwd,"",@"SHT_CUDA_INFO"
	.sectionflags	@""
	.align	4


	//----- nvinfo : EIATTR_CUDA_API_VERSION
	.align		4
        /*0000*/ 	.byte	0x04, 0x37
        /*0002*/ 	.short	(.L_3225 - .L_3224)
.L_3224:
        /*0004*/ 	.word	0x00000082


	//----- nvinfo : EIATTR_KPARAM_INFO
	.align		4
.L_3225:
        /*0008*/ 	.byte	0x04, 0x17
        /*000a*/ 	.short	(.L_3227 - .L_3226)
.L_3226:
        /*000c*/ 	.word	0x00000000
        /*0010*/ 	.short	0x0000
        /*0012*/ 	.short	0x0000
        /*0014*/ 	.byte	0x00, 0xf0, 0xc1, 0x07


	//----- nvinfo : EIATTR_SPARSE_MMA_MASK
	.align		4
.L_3227:
        /*0018*/ 	.byte	0x03, 0x50
        /*001a*/ 	.short	0x0000


	//----- nvinfo : EIATTR_MAXREG_COUNT
	.align		4
        /*001c*/ 	.byte	0x03, 0x1b
        /*001e*/ 	.short	0x00ff


	//----- nvinfo : EIATTR_NUM_BARRIERS
	.align		4
        /*0020*/ 	.byte	0x02, 0x4c
        /*0022*/ 	.byte	0x01
	.zero		1


	//----- nvinfo : EIATTR_MERCURY_ISA_VERSION
	.align		4
        /*0024*/ 	.byte	0x03, 0x5f
        /*0026*/ 	.short	0x0101


	//----- nvinfo : EIATTR_COOP_GROUP_MASK_REGIDS
	.align		4
        /*0028*/ 	.byte	0x04, 0x29
        /*002a*/ 	.short	(.L_3229 - .L_3228)


	//   ....[0]....
.L_3228:
        /*002c*/ 	.word	0xffffffff


	//   ....[1]....
        /*0030*/ 	.word	0xffffffff


	//   ....[2]....
        /*0034*/ 	.word	0xffffffff


	//   ....[3]....
        /*0038*/ 	.word	0xffffffff


	//   ....[4]....
        /*003c*/ 	.word	0xffffffff


	//   ....[5]....
        /*0040*/ 	.word	0xffffffff


	//   ....[6]....
        /*0044*/ 	.word	0xffffffff


	//   ....[7]....
        /*0048*/ 	.word	0xffffffff


	//   ....[8]....
        /*004c*/ 	.word	0xffffffff


	//   ....[9]....
        /*0050*/ 	.word	0xffffffff


	//   ....[10]....
        /*0054*/ 	.word	0xffffffff


	//   ....[11]....
        /*0058*/ 	.word	0xffffffff


	//   ....[12]....
        /*005c*/ 	.word	0xffffffff


	//   ....[13]....
        /*0060*/ 	.word	0xffffffff


	//   ....[14]....
        /*0064*/ 	.word	0xffffffff


	//   ....[15]....
        /*0068*/ 	.word	0xffffffff


	//   ....[16]....
        /*006c*/ 	.word	0xffffffff


	//   ....[17]....
        /*0070*/ 	.word	0xffffffff


	//   ....[18]....
        /*0074*/ 	.word	0xffffffff


	//   ....[19]....
        /*0078*/ 	.word	0xffffffff


	//   ....[20]....
        /*007c*/ 	.word	0xffffffff


	//   ....[21]....
        /*0080*/ 	.word	0xffffffff


	//   ....[22]....
        /*0084*/ 	.word	0xffffffff


	//   ....[23]....
        /*0088*/ 	.word	0xffffffff


	//   ....[24]....
        /*008c*/ 	.word	0xffffffff


	//   ....[25]....
        /*0090*/ 	.word	0xffffffff


	//   ....[26]....
        /*0094*/ 	.word	0xffffffff


	//   ....[27]....
        /*0098*/ 	.word	0xffffffff


	//   ....[28]....
        /*009c*/ 	.word	0xffffffff


	//   ....[29]....
        /*00a0*/ 	.word	0xffffffff


	//   ....[30]....
        /*00a4*/ 	.word	0xffffffff


	//   ....[31]....
        /*00a8*/ 	.word	0xffffffff


	//   ....[32]....
        /*00ac*/ 	.word	0xffffffff


	//   ....[33]....
        /*00b0*/ 	.word	0xffffffff


	//   ....[34]....
        /*00b4*/ 	.word	0xffffffff


	//   ....[35]....
        /*00b8*/ 	.word	0xffffffff


	//   ....[36]....
        /*00bc*/ 	.word	0xffffffff


	//   ....[37]....
        /*00c0*/ 	.word	0xffffffff


	//   ....[38]....
        /*00c4*/ 	.word	0xffffffff


	//   ....[39]....
        /*00c8*/ 	.word	0xffffffff


	//   ....[40]....
        /*00cc*/ 	.word	0xffffffff


	//   ....[41]....
        /*00d0*/ 	.word	0xffffffff


	//   ....[42]....
        /*00d4*/ 	.word	0xffffffff


	//   ....[43]....
        /*00d8*/ 	.word	0xffffffff


	//   ....[44]....
        /*00dc*/ 	.word	0xffffffff


	//   ....[45]....
        /*00e0*/ 	.word	0xffffffff


	//   ....[46]....
        /*00e4*/ 	.word	0xffffffff


	//   ....[47]....
        /*00e8*/ 	.word	0xffffffff


	//   ....[48]....
        /*00ec*/ 	.word	0xffffffff


	//   ....[49]....
        /*00f0*/ 	.word	0xffffffff


	//   ....[50]....
        /*00f4*/ 	.word	0xffffffff


	//   ....[51]....
        /*00f8*/ 	.word	0xffffffff


	//   ....[52]....
        /*00fc*/ 	.word	0xffffffff


	//   ....[53]....
        /*0100*/ 	.word	0xffffffff


	//----- nvinfo : EIATTR_COOP_GROUP_INSTR_OFFSETS
	.align		4
.L_3229:
        /*0104*/ 	.byte	0x04, 0x28
        /*0106*/ 	.short	(.L_3231 - .L_3230)


	//   ....[0]....
.L_3230:
        /*0108*/ 	.word	0x00000b90


	//   ....[1]....
        /*010c*/ 	.word	0x00000be0


	//   ....[2]....
        /*0110*/ 	.word	0x00000d80


	//   ....[3]....
        /*0114*/ 	.word	0x00001450


	//   ....[4]....
        /*0118*/ 	.word	0x00001a30


	//   ....[5]....
        /*011c*/ 	.word	0x00001a90


	//   ....[6]....
        /*0120*/ 	.word	0x00001ac0


	//   ....[7]....
        /*0124*/ 	.word	0x00001ad0


	//   ....[8]....
        /*0128*/ 	.word	0x00001b00


	//   ....[9]....
        /*012c*/ 	.word	0x00001b60


	//   ....[10]....
        /*0130*/ 	.word	0x00001b80


	//   ....[11]....
        /*0134*/ 	.word	0x00001b90


	//   ....[12]....
        /*0138*/ 	.word	0x00001bc0


	//   ....[13]....
        /*013c*/ 	.word	0x00001bf0


	//   ....[14]....
        /*0140*/ 	.word	0x00001c30


	//   ....[15]....
        /*0144*/ 	.word	0x00001c50


	//   ....[16]....
        /*0148*/ 	.word	0x00001c90


	//   ....[17]....
        /*014c*/ 	.word	0x00001cb0


	//   ....[18]....
        /*0150*/ 	.word	0x00001ce0


	//   ....[19]....
        /*0154*/ 	.word	0x00001d20


	//   ....[20]....
        /*0158*/ 	.word	0x00001d90


	//   ....[21]....
        /*015c*/ 	.word	0x00001da0


	//   ....[22]....
        /*0160*/ 	.word	0x00001dc0


	//   ....[23]....
        /*0164*/ 	.word	0x00001e00


	//   ....[24]....
        /*0168*/ 	.word	0x00001e50


	//   ....[25]....
        /*016c*/ 	.word	0x00001e60


	//   ....[26]....
        /*0170*/ 	.word	0x00001ea0


	//   ....[27]....
        /*0174*/ 	.word	0x00001ec0


	//   ....[28]....
        /*0178*/ 	.word	0x00001ed0


	//   ....[29]....
        /*017c*/ 	.word	0x00001ee0


	//   ....[30]....
        /*0180*/ 	.word	0x00001ef0


	//   ....[31]....
        /*0184*/ 	.word	0x00001f30


	//   ....[32]....
        /*0188*/ 	.word	0x000027e0


	//   ....[33]....
        /*018c*/ 	.word	0x00002820


	//   ....[34]....
        /*0190*/ 	.word	0x000029b0


	//   ....[35]....
        /*0194*/ 	.word	0x000029e0


	//   ....[36]....
        /*0198*/ 	.word	0x00002a10


	//   ....[37]....
        /*019c*/ 	.word	0x00002a30


	//   ....[38]....
        /*01a0*/ 	.word	0x00002a60


	//   ....[39]....
        /*01a4*/ 	.word	0x00002a80


	//   ....[40]....
        /*01a8*/ 	.word	0x00002ac0


	//   ....[41]....
        /*01ac*/ 	.word	0x00002b00


	//   ....[42]....
        /*01b0*/ 	.word	0x00002e40


	//   ....[43]....
        /*01b4*/ 	.word	0x00003060


	//   ....[44]....
        /*01b8*/ 	.word	0x00003170


	//   ....[45]....
        /*01bc*/ 	.word	0x000031c0


	//   ....[46]....
        /*01c0*/ 	.word	0x00003210


	//   ....[47]....
        /*01c4*/ 	.word	0x00003240


	//   ....[48]....
        /*01c8*/ 	.word	0x00003260


	//   ....[49]....
        /*01cc*/ 	.word	0x00003330


	//   ....[50]....
        /*01d0*/ 	.word	0x00003370


	//   ....[51]....
        /*01d4*/ 	.word	0x000033c0


	//   ....[52]....
        /*01d8*/ 	.word	0x000033f0


	//   ....[53]....
        /*01dc*/ 	.word	0x00003410


	//----- nvinfo : EIATTR_VRC_CTA_INIT_COUNT
	.align		4
.L_3231:
        /*01e0*/ 	.byte	0x02, 0x4a
	.zero		1
	.zero		1


	//----- nvinfo : EIATTR_EXIT_INSTR_OFFSETS
	.align		4
        /*01e4*/ 	.byte	0x04, 0x1c
        /*01e6*/ 	.short	(.L_3233 - .L_3232)


	//   ....[0]....
.L_3232:
        /*01e8*/ 	.word	0x000034b0


	//   ....[1]....
        /*01ec*/ 	.word	0x000036d0


	//----- nvinfo : EIATTR_MAX_THREADS
	.align		4
.L_3233:
        /*01f0*/ 	.byte	0x04, 0x05
        /*01f2*/ 	.short	(.L_3235 - .L_3234)
.L_3234:
        /*01f4*/ 	.word	0x00000020
        /*01f8*/ 	.word	0x00000001
        /*01fc*/ 	.word	0x00000001


	//----- nvinfo : EIATTR_CRS_STACK_SIZE
	.align		4
.L_3235:
        /*0200*/ 	.byte	0x04, 0x1e
        /*0202*/ 	.short	(.L_3237 - .L_3236)
.L_3236:
        /*0204*/ 	.word	0x00000000


	//----- nvinfo : EIATTR_CBANK_PARAM_SIZE
	.align		4
.L_3237:
        /*0208*/ 	.byte	0x03, 0x19
        /*020a*/ 	.short	0x01f0


	//----- nvinfo : EIATTR_PARAM_CBANK
	.align		4
        /*020c*/ 	.byte	0x04, 0x0a
        /*020e*/ 	.short	(.L_3239 - .L_3238)
	.align		4
.L_3238:
        /*0210*/ 	.word	index@(.nv.constant0._Z25selective_scan_bwd_kernelI32Selective_Scan_bwd_kernel_traitsILi32ELi8ELb1ELb0ELb1ELb0ELb0EN3c108BFloat16EfEEv12SSMParamsBwd)
        /*0214*/ 	.short	0x0380
        /*0216*/ 	.short	0x01f0


	//----- nvinfo : EIATTR_SW_WAR
	.align		4
.L_3239:
        /*0218*/ 	.byte	0x04, 0x36
        /*021a*/ 	.short	(.L_3241 - .L_3240)
.L_3240:
        /*021c*/ 	.word	0x00000008
.L_3241:


//--------------------- .nv.info._Z25selective_scan_bwd_kernelI32Selective_Scan_bwd_kernel_traitsILi32ELi8ELb1ELb0ELb1ELb0ELb1EN3c108BFloat16EfEEv12SSMParamsBwd --------------------------
	.section	.nv.info._Z25selective_scan_bwd_kernelI32Selective_Scan_bwd_kernel_traitsILi32ELi8ELb1ELb0ELb1ELb0ELb1EN3c108BFloat16EfEEv12SSMParamsBwd,"",@"SHT_CUDA_INFO"
	.sectionflags	@""
	.align	4


	//----- nvinfo : EIATTR_CUDA_API_VERSION
	.align		4
        /*0000*/ 	.byte	0x04, 0x37
        /*0002*/ 	.short	(.L_3243 - .L_3242)
.L_3242:
        /*0004*/ 	.word	0x00000082


	//----- nvinfo : EIATTR_KPARAM_INFO
	.align		4
.L_3243:
        /*0008*/ 	.byte	0x04, 0x17
        /*000a*/ 	.short	(.L_3245 - .L_3244)
.L_3244:
        /*000c*/ 	.word	0x00000000
        /*0010*/ 	.short	0x0000
        /*0012*/ 	.short	0x0000
        /*0014*/ 	.byte	0x00, 0xf0, 0xc1, 0x07


	//----- nvinfo : EIATTR_SPARSE_MMA_MASK
	.align		4
.L_3245:
        /*0018*/ 	.byte	0x03, 0x50
        /*001a*/ 	.short	0x0000


	//----- nvinfo : EIATTR_MAXREG_COUNT
	.align		4
        /*001c*/ 	.byte	0x03, 0x1b
        /*001e*/ 	.short	0x00ff


	//----- nvinfo : EIATTR_NUM_BARRIERS
	.align		4
        /*0020*/ 	.byte	0x02, 0x4c
        /*0022*/ 	.byte	0x01
	.zero		1


	//----- nvinfo : EIATTR_MERCURY_ISA_VERSION
	.align		4
        /*0024*/ 	.byte	0x03, 0x5f
        /*0026*/ 	.short	0x0101


	//----- nvinfo : EIATTR_COOP_GROUP_MASK_REGIDS
	.align		4
        /*0028*/ 	.byte	0x04, 0x29
        /*002a*/ 	.short	(.L_3247 - .L_3246)


	//   ....[0]....
.L_3246:
        /*002c*/ 	.word	0xffffffff


	//   ....[1]....
        /*0030*/ 	.word	0xffffffff


	//   ....[2]....
        /*0034*/ 	.word	0xffffffff


	//   ....[3]....
        /*0038*/ 	.word	0xffffffff


	//   ....[4]....
        /*003c*/ 	.word	0xffffffff


	//   ....[5]....
        /*0040*/ 	.word	0xffffffff


	//   ....[6]....
        /*0044*/ 	.word	0xffffffff


	//   ....[7]....
        /*0048*/ 	.word	0xffffffff


	//   ....[8]....
        /*004c*/ 	.word	0xffffffff


	//   ....[9]....
        /*0050*/ 	.word	0xffffffff


	//   ....[10]....
        /*0054*/ 	.word	0xffffffff


	//   ....[11]....
        /*0058*/ 	.word	0xffffffff


	//   ....[12]....
        /*005c*/ 	.word	0xffffffff


	//   ....[13]....
        /*0060*/ 	.word	0xffffffff


	//   ....[14]....
        /*0064*/ 	.word	0xffffffff


	//   ....[15]....
        /*0068*/ 	.word	0xffffffff


	//   ....[16]....
        /*006c*/ 	.word	0xffffffff


	//   ....[17]....
        /*0070*/ 	.word	0xffffffff


	//   ....[18]....
        /*0074*/ 	.word	0xffffffff


	//   ....[19]....
        /*0078*/ 	.word	0xffffffff


	//   ....[20]....
        /*007c*/ 	.word	0xffffffff


	//   ....[21]....
        /*0080*/ 	.word	0xffffffff


	//   ....[22]....
        /*0084*/ 	.word	0xffffffff


	//   ....[23]....
        /*0088*/ 	.word	0xffffffff


	//   ....[24]....
        /*008c*/ 	.word	0xffffffff


	//   ....[25]....
        /*0090*/ 	.word	0xffffffff


	//   ....[26]....
        /*0094*/ 	.word	0xffffffff


	//   ....[27]....
        /*0098*/ 	.word	0xffffffff


	//   ....[28]....
        /*009c*/ 	.word	0xffffffff


	//   ....[29]....
        /*00a0*/ 	.word	0xffffffff


	//   ....[30]....
        /*00a4*/ 	.word	0xffffffff


	//   ....[31]....
        /*00a8*/ 	.word	0xffffffff


	//   ....[32]....
        /*00ac*/ 	.word	0xffffffff


	//   ....[33]....
        /*00b0*/ 	.word	0xffffffff


	//   ....[34]....
        /*00b4*/ 	.word	0xffffffff


	//   ....[35]....
        /*00b8*/ 	.word	0xffffffff


	//   ....[36]....
        /*00bc*/ 	.word	0xffffffff


	//   ....[37]....
        /*00c0*/ 	.word	0xffffffff


	//   ....[38]....
        /*00c4*/ 	.word	0xffffffff


	//   ....[39]....
        /*00c8*/ 	.word	0xffffffff


	//   ....[40]....
        /*00cc*/ 	.word	0xffffffff


	//   ....[41]....
        /*00d0*/ 	.word	0xffffffff


	//   ....[42]....
        /*00d4*/ 	.word	0xffffffff


	//   ....[43]....
        /*00d8*/ 	.word	0xffffffff


	//   ....[44]....
        /*00dc*/ 	.word	0xffffffff


	//   ....[45]....
        /*00e0*/ 	.word	0xffffffff


	//   ....[46]....
        /*00e4*/ 	.word	0xffffffff


	//   ....[47]....
        /*00e8*/ 	.word	0xffffffff


	//   ....[48]....
        /*00ec*/ 	.word	0xffffffff


	//   ....[49]....
        /*00f0*/ 	.word	0xffffffff


	//   ....[50]....
        /*00f4*/ 	.word	0xffffffff


	//   ....[51]....
        /*00f8*/ 	.word	0xffffffff


	//   ....[52]....
        /*00fc*/ 	.word	0xffffffff


	//   ....[53]....
        /*0100*/ 	.word	0xffffffff


	//   ....[54]....
        /*0104*/ 	.word	0xffffffff


	//   ....[55]....
        /*0108*/ 	.word	0xffffffff


	//   ....[56]....
        /*010c*/ 	.word	0xffffffff


	//   ....[57]....
        /*0110*/ 	.word	0xffffffff


	//----- nvinfo : EIATTR_COOP_GROUP_INSTR_OFFSETS
	.align		4
.L_3247:
        /*0114*/ 	.byte	0x04, 0x28
        /*0116*/ 	.short	(.L_3249 - .L_3248)


	//   ....[0]....
.L_3248:
        /*0118*/ 	.word	0x00000c70


	//   ....[1]....
        /*011c*/ 	.word	0x00000cc0


	//   ....[2]....
        /*0120*/ 	.word	0x00000d90


	//   ....[3]....
        /*0124*/ 	.word	0x00000e50


	//   ....[4]....
        /*0128*/ 	.word	0x00001360


	//   ....[5]....
        /*012c*/ 	.word	0x00001820


	//   ....[6]....
        /*0130*/ 	.word	0x000019e0


	//   ....[7]....
        /*0134*/ 	.word	0x000020a0


	//   ....[8]....
        /*0138*/ 	.word	0x00002600


	//   ....[9]....
        /*013c*/ 	.word	0x000026f0


	//   ....[10]....
        /*0140*/ 	.word	0x00002720


	//   ....[11]....
        /*0144*/ 	.word	0x00002730


	//   ....[12]....
        /*0148*/ 	.word	0x00002750


	//   ....[13]....
        /*014c*/ 	.word	0x000027b0


	//   ....[14]....
        /*0150*/ 	.word	0x000027d0


	//   ....[15]....
        /*0154*/ 	.word	0x000027f0


	//   ....[16]....
        /*0158*/ 	.word	0x00002810


	//   ....[17]....
        /*015c*/ 	.word	0x00002850


	//   ....[18]....
        /*0160*/ 	.word	0x00002890


	//   ....[19]....
        /*0164*/ 	.word	0x000028b0


	//   ....[20]....
        /*0168*/ 	.word	0x000028d0


	//   ....[21]....
        /*016c*/ 	.word	0x00002900


	//   ....[22]....
        /*0170*/ 	.word	0x00002940


	//   ....[23]....
        /*0174*/ 	.word	0x00002980


	//   ....[24]....
        /*0178*/ 	.word	0x000029b0


	//   ....[25]....
        /*017c*/ 	.word	0x000029e0


	//   ....[26]....
        /*0180*/ 	.word	0x00002a40


	//   ....[27]....
        /*0184*/ 	.word	0x00002a60


	//   ....[28]....
        /*0188*/ 	.word	0x00002aa0


	//   ....[29]....
        /*018c*/ 	.word	0x00002ab0


	//   ....[30]....
        /*0190*/ 	.word	0x00002ae0


	//   ....[31]....
        /*0194*/ 	.word	0x00002b00


	//   ....[32]....
        /*0198*/ 	.word	0x00002b20


	//   ....[33]....
        /*019c*/ 	.word	0x00002b30


	//   ....[34]....
        /*01a0*/ 	.word	0x00002b40


	//   ....[35]....
        /*01a4*/ 	.word	0x00002b80


	//   ....[36]....
        /*01a8*/ 	.word	0x00003430


	//   ....[37]....
        /*01ac*/ 	.word	0x00003470


	//   ....[38]....
        /*01b0*/ 	.word	0x00003590


	//   ....[39]....
        /*01b4*/ 	.word	0x000035b0


	//   ....[40]....
        /*01b8*/ 	.word	0x000035e0


	//   ....[41]....
        /*01bc*/ 	.word	0x00003600


	//   ....[42]....
        /*01c0*/ 	.word	0x00003630


	//   ....[43]....
        /*01c4*/ 	.word	0x00003650


	//   ....[44]....
        /*01c8*/ 	.word	0x00003690


	//   ....[45]....
        /*01cc*/ 	.word	0x000036d0


	//   ....[46]....
        /*01d0*/ 	.word	0x00003aa0


	//   ....[47]....
        /*01d4*/ 	.word	0x00003cb0


	//   ....[48]....
        /*01d8*/ 	.word	0x00003dc0


	//   ....[49]....
        /*01dc*/ 	.word	0x00003e00


	//   ....[50]....
        /*01e0*/ 	.word	0x00003e60


	//   ....[51]....
        /*01e4*/ 	.word	0x00003e90


	//   ....[52]....
        /*01e8*/ 	.word	0x00003eb0


	//   ....[53]....
        /*01ec*/ 	.word	0x00003f80


	//   ....[54]....
        /*01f0*/ 	.word	0x00003fc0


	//   ....[55]....
        /*01f4*/ 	.word	0x00004010


	//   ....[56]....
        /*01f8*/ 	.word	0x00004040


	//   ....[57]....
        /*01fc*/ 	.word	0x00004060


	//----- nvinfo : EIATTR_VRC_CTA_INIT_COUNT
	.align		4
.L_3249:
        /*0200*/ 	.byte	0x02, 0x4a
	.zero		1
	.zero		1


	//----- nvinfo : EIATTR_EXIT_INSTR_OFFSETS
	.align		4
        /*0204*/ 	.byte	0x04, 0x1c
        /*0206*/ 	.short	(.L_3251 - .L_3250)


	//   ....[0]....
.L_3250:
        /*0208*/ 	.word	0x00004100


	//   ....[1]....
        /*020c*/ 	.word	0x00004320


	//----- nvinfo : EIATTR_MAX_THREADS
	.align		4
.L_3251:
        /*0210*/ 	.byte	0x04, 0x05
        /*0212*/ 	.short	(.L_3253 - .L_3252)
.L_3252:
        /*0214*/ 	.word	0x00000020
        /*0218*/ 	.word	0x00000001
        /*021c*/ 	.word	0x00000001


	//----- nvinfo : EIATTR_CRS_STACK_SIZE
	.align		4
.L_3253:
        /*0220*/ 	.byte	0x04, 0x1e
        /*0222*/ 	.short	(.L_3255 - .L_3254)
.L_3254:
        /*0224*/ 	.word	0x00000000


	//----- nvinfo : EIATTR_CBANK_PARAM_SIZE
	.align		4
.L_3255:
        /*0228*/ 	.byte	0x03, 0x19
        /*022a*/ 	.short	0x01f0


	//----- nvinfo : EIATTR_PARAM_CBANK
	.align		4
        /*022c*/ 	.byte	0x04, 0x0a
        /*022e*/ 	.short	(.L_3257 - .L_3256)
	.align		4
.L_3256:
        /*0230*/ 	.word	index@(.nv.constant0._Z25selective_scan_bwd_kernelI32Selective_Scan_bwd_kernel_traitsILi32ELi8ELb1ELb0ELb1ELb0ELb1EN3c108BFloat16EfEEv12SSMParamsBwd)
        /*0234*/ 	.short	0x0380
        /*0236*/ 	.short	0x01f0


	//----- nvinfo : EIATTR_SW_WAR
	.align		4
.L_3257:
        /*0238*/ 	.byte	0x04, 0x36
        /*023a*/ 	.short	(.L_3259 - .L_3258)
.L_3258:
        /*023c*/ 	.word	0x00000008
.L_3259:


//--------------------- .nv.info._Z25selective_scan_bwd_kernelI32Selective_Scan_bwd_kernel_traitsILi32ELi8ELb1ELb0ELb1ELb1ELb0EN3c108BFloat16EfEEv12SSMParamsBwd --------------------------
	.section	.nv.info._Z25selective_scan_bwd_kernelI32Selective_Scan_bwd_kernel_traitsILi32ELi8ELb1ELb0ELb1ELb1ELb0EN3c108BFloat16EfEEv12SSMParamsBwd,"",@"SHT_CUDA_INFO"
	.sectionflags	@""
	.align	4


	//----- nvinfo : EIATTR_CUDA_API_VERSION
	.align		4
        /*0000*/ 	.byte	0x04, 0x37
        /*0002*/ 	.short	(.L_3261 - .L_3260)
.L_3260:
        /*0004*/ 	.word	0x00000082


	//----- nvinfo : EIATTR_KPARAM_INFO
	.align		4
.L_3261:
        /*0008*/ 	.byte	0x04, 0x17
        /*000a*/ 	.short	(.L_3263 - .L_3262)
.L_3262:
        /*000c*/ 	.word	0x00000000
        /*0010*/ 	.short	0x0000
        /*0012*/ 	.short	0x0000
        /*0014*/ 	.byte	0x00, 0xf0, 0xc1, 0x07


	//----- nvinfo : EIATTR_SPARSE_MMA_MASK
	.align		4
.L_3263:
        /*0018*/ 	.byte	0x03, 0x50
        /*001a*/ 	.short	0x0000


	//----- nvinfo : EIATTR_MAXREG_COUNT
	.align		4
        /*001c*/ 	.byte	0x03, 0x1b
        /*001e*/ 	.short	0x00ff


	//----- nvinfo : EIATTR_NUM_BARRIERS
	.align		4
        /*0020*/ 	.byte	0x02, 0x4c
        /*0022*/ 	.byte	0x01
	.zero		1


	//----- nvinfo : EIATTR_MERCURY_ISA_VERSION
	.align		4
        /*0024*/ 	.byte	0x03, 0x5f
        /*0026*/ 	.short	0x0101


	//----- nvinfo : EIATTR_COOP_GROUP_MASK_REGIDS
	.align		4
        /*0028*/ 	.byte	0x04, 0x29
        /*002a*/ 	.short	(.L_3265 - .L_3264)


	//   ....[0]....
.L_3264:
        /*002c*/ 	.word	0xffffffff


	//   ....[1]....
        /*0030*/ 	.word	0xffffffff


	//   ....[2]....
        /*0034*/ 	.word	0xffffffff


	//   ....[3]....
        /*0038*/ 	.word	0xffffffff


	//   ....[4]....
        /*003c*/ 	.word	0xffffffff


	//   ....[5]....
        /*0040*/ 	.word	0xffffffff


	//   ....[6]....
        /*0044*/ 	.word	0xffffffff


	//   ....[7]....
        /*0048*/ 	.word	0xffffffff


	//   ....[8]....
        /*004c*/ 	.word	0xffffffff


	//   ....[9]....
        /*0050*/ 	.word	0xffffffff


	//   ....[10]....
        /*0054*/ 	.word	0xffffffff


	//   ....[11]....
        /*0058*/ 	.word	0xffffffff


	//   ....[12]....
        /*005c*/ 	.word	0xffffffff


	//   ....[13]....
        /*0060*/ 	.word	0xffffffff


	//   ....[14]....
        /*0064*/ 	.word	0xffffffff


	//   ....[15]....
        /*0068*/ 	.word	0xffffffff


	//   ....[16]....
        /*006c*/ 	.word	0xffffffff


	//   ....[17]....
        /*0070*/ 	.word	0xffffffff


	//   ....[18]....
        /*0074*/ 	.word	0xffffffff


	//   ....[19]....
        /*0078*/ 	.word	0xffffffff


	//   ....[20]....
        /*007c*/ 	.word	0xffffffff


	//   ....[21]....
        /*0080*/ 	.word	0xffffffff


	//   ....[22]....
        /*0084*/ 	.word	0xffffffff


	//   ....[23]....
        /*0088*/ 	.word	0xffffffff


	//   ....[24]....
        /*008c*/ 	.word	0xffffffff


	//   ....[25]....
        /*0090*/ 	.word	0xffffffff


	//   ....[26]....
        /*0094*/ 	.word	0xffffffff


	//   ....[27]....
        /*0098*/ 	.word	0xffffffff


	//   ....[28]....
        /*009c*/ 	.word	0xffffffff


	//   ....[29]....
        /*00a0*/ 	.word	0xffffffff


	//   ....[30]....
        /*00a4*/ 	.word	0xffffffff


	//   ....[31]....
        /*00a8*/ 	.word	0xffffffff


	//   ....[32]....
        /*00ac*/ 	.word	0xffffffff


	//   ....[33]....
        /*00b0*/ 	.word	0xffffffff


	//   ....[34]....
        /*00b4*/ 	.word	0xffffffff


	//   ....[35]....
        /*00b8*/ 	.word	0xffffffff


	//   ....[36]....
        /*00bc*/ 	.word	0xffffffff


	//   ....[37]....
        /*00c0*/ 	.word	0xffffffff


	//   ....[38]....
        /*00c4*/ 	.word	0xffffffff


	//   ....[39]....
        /*00c8*/ 	.word	0xffffffff


	//   ....[40]....
        /*00cc*/ 	.word	0xffffffff


	//   ....[41]....
        /*00d0*/ 	.word	0xffffffff


	//   ....[42]....
        /*00d4*/ 	.word	0xffffffff


	//   ....[43]....
        /*00d8*/ 	.word	0xffffffff


	//   ....[44]....
        /*00dc*/ 	.word	0xffffffff


	//   ....[45]....
        /*00e0*/ 	.word	0xffffffff


	//   ....[46]....
        /*00e4*/ 	.word	0xffffffff


	//   ....[47]....
        /*00e8*/ 	.word	0xffffffff


	//   ....[48]....
        /*00ec*/ 	.word	0xffffffff


	//   ....[49]....
        /*00f0*/ 	.word	0xffffffff


	//   ....[50]....
        /*00f4*/ 	.word	0xffffffff


	//   ....[51]....
        /*00f8*/ 	.word	0xffffffff


	//   ....[52]....
        /*00fc*/ 	.word	0xffffffff


	//   ....[53]....
        /*0100*/ 	.word	0xffffffff


	//   ....[54]....
        /*0104*/ 	.word	0xffffffff


	//----- nvinfo : EIATTR_COOP_GROUP_INSTR_OFFSETS
	.align		4
.L_3265:
        /*0108*/ 	.byte	0x04, 0x28
        /*010a*/ 	.short	(.L_3267 - .L_3266)


	//   ....[0]....
.L_3266:
        /*010c*/ 	.word	0x00000b70


	//   ....[1]....
        /*0110*/ 	.word	0x00000bd0


	//   ....[2]....
        /*0114*/ 	.word	0x00000e60


	//   ....[3]....
        /*0118*/ 	.word	0x00002560


	//   ....[4]....
        /*011c*/ 	.word	0x00002b10


	//   ....[5]....
        /*0120*/ 	.word	0x00002b40


	//   ....[6]....
        /*0124*/ 	.word	0x00002bb0


	//   ....[7]....
        /*0128*/ 	.word	0x00002bf0


	//   ....[8]....
        /*012c*/ 	.word	0x00002c20


	//   ....[9]....
        /*0130*/ 	.word	0x00002c30


	//   ....[10]....
        /*0134*/ 	.word	0x00002c80


	//   ....[11]....
        /*0138*/ 	.word	0x00002ca0


	//   ....[12]....
        /*013c*/ 	.word	0x00002ce0


	//   ....[13]....
        /*0140*/ 	.word	0x00002cf0


	//   ....[14]....
        /*0144*/ 	.word	0x00002d40


	//   ....[15]....
        /*0148*/ 	.word	0x00002d60


	//   ....[16]....
        /*014c*/ 	.word	0x00002da0


	//   ....[17]....
        /*0150*/ 	.word	0x00002db0


	//   ....[18]....
        /*0154*/ 	.word	0x00002df0


	//   ....[19]....
        /*0158*/ 	.word	0x00002e30


	//   ....[20]....
        /*015c*/ 	.word	0x00002e60


	//   ....[21]....
        /*0160*/ 	.word	0x00002eb0


	//   ....[22]....
        /*0164*/ 	.word	0x00002ec0


	//   ....[23]....
        /*0168*/ 	.word	0x00002f10


	//   ....[24]....
        /*016c*/ 	.word	0x00002f60


	//   ....[25]....
        /*0170*/ 	.word	0x00002f70


	//   ....[26]....
        /*0174*/ 	.word	0x00002fa0


	//   ....[27]....
        /*0178*/ 	.word	0x00002fd0


	//   ....[28]....
        /*017c*/ 	.word	0x00002fe0


	//   ....[29]....
        /*0180*/ 	.word	0x00002ff0


	//   ....[30]....
        /*0184*/ 	.word	0x00003000


	//   ....[31]....
        /*0188*/ 	.word	0x00003040


	//   ....[32]....
        /*018c*/ 	.word	0x000038f0


	//   ....[33]....
        /*0190*/ 	.word	0x00003930


	//   ....[34]....
        /*0194*/ 	.word	0x00003a90


	//   ....[35]....
        /*0198*/ 	.word	0x00003ab0


	//   ....[36]....
        /*019c*/ 	.word	0x00003ae0


	//   ....[37]....
        /*01a0*/ 	.word	0x00003b00


	//   ....[38]....
        /*01a4*/ 	.word	0x00003b30


	//   ....[39]....
        /*01a8*/ 	.word	0x00003b50


	//   ....[40]....
        /*01ac*/ 	.word	0x00003b90


	//   ....[41]....
        /*01b0*/ 	.word	0x00003bd0


	//   ....[42]....
        /*01b4*/ 	.word	0x00003eb0


	//   ....[43]....
        /*01b8*/ 	.word	0x00004260


	//   ....[44]....
        /*01bc*/ 	.word	0x00004600


	//   ....[45]....
        /*01c0*/ 	.word	0x00004710


	//   ....[46]....
        /*01c4*/ 	.word	0x00004760


	//   ....[47]....
        /*01c8*/ 	.word	0x000047b0


	//   ....[48]....
        /*01cc*/ 	.word	0x000047e0


	//   ....[49]....
        /*01d0*/ 	.word	0x00004800


	//   ....[50]....
        /*01d4*/ 	.word	0x000048d0


	//   ....[51]....
        /*01d8*/ 	.word	0x00004910


	//   ....[52]....
        /*01dc*/ 	.word	0x00004960


	//   ....[53]....
        /*01e0*/ 	.word	0x00004990


	//   ....[54]....
        /*01e4*/ 	.word	0x000049b0


	//----- nvinfo : EIATTR_VRC_CTA_INIT_COUNT
	.align		4
.L_3267:
        /*01e8*/ 	.byte	0x02, 0x4a
	.zero		1
	.zero		1


	//----- nvinfo : EIATTR_EXIT_INSTR_OFFSETS
	.align		4
        /*01ec*/ 	.byte	0x04, 0x1c
        /*01ee*/ 	.short	(.L_3269 - .L_3268)


	//   ....[0]....
.L_3268:
        /*01f0*/ 	.word	0x00004a50


	//   ....[1]....
        /*01f4*/ 	.word	0x00004c70


	//----- nvinfo : EIATTR_MAX_THREADS
	.align		4
.L_3269:
        /*01f8*/ 	.byte	0x04, 0x05
        /*01fa*/ 	.short	(.L_3271 - .L_3270)
.L_3270:
        /*01fc*/ 	.word	0x00000020
        /*0200*/ 	.word	0x00000001
        /*0204*/ 	.word	0x00000001


	//----- nvinfo : EIATTR_CRS_STACK_SIZE
	.align		4
.L_3271:
        /*0208*/ 	.byte	0x04, 0x1e
        /*020a*/ 	.short	(.L_3273 - .L_3272)
.L_3272:
        /*020c*/ 	.word	0x00000000


	//----- nvinfo : EIATTR_CBANK_PARAM_SIZE
	.align		4
.L_3273:
        /*0210*/ 	.byte	0x03, 0x19
        /*0212*/ 	.short	0x01f0


	//----- nvinfo : EIATTR_PARAM_CBANK
	.align		4
        /*0214*/ 	.byte	0x04, 0x0a
        /*0216*/ 	.short	(.L_3275 - .L_3274)
	.align		4
.L_3274:
        /*0218*/ 	.word	index@(.nv.constant0._Z25selective_scan_bwd_kernelI32Selective_Scan_bwd_kernel_traitsILi32ELi8ELb1ELb0ELb1ELb1ELb0EN3c108BFloat16EfEEv12SSMParamsBwd)
        /*021c*/ 	.short	0x0380
        /*021e*/ 	.short	0x01f0


	//----- nvinfo : EIATTR_SW_WAR
	.align		4
.L_3275:
        /*0220*/ 	.byte	0x04, 0x36
        /*0222*/ 	.short	(.L_3277 - .L_3276)
.L_3276:
        /*0224*/ 	.word	0x00000008
.L_3277:


//--------------------- .nv.info._Z25selective_scan_bwd_kernelI32Selective_Scan_bwd_kernel_traitsILi32ELi8ELb1ELb0ELb1ELb1ELb1EN3c108BFloat16EfEEv12SSMParamsBwd --------------------------
	.section	.nv.info._Z25selective_scan_bwd_kernelI32Selective_Scan_bwd_kernel_traitsILi32ELi8ELb1ELb0ELb1ELb1ELb1EN3c108BFloat16EfEEv12SSMParamsBwd,"",@"SHT_CUDA_INFO"
	.sectionflags	@""
	.align	4


	//----- nvinfo : EIATTR_CUDA_API_VERSION
	.align		4
        /*0000*/ 	.byte	0x04, 0x37
        /*0002*/ 	.short	(.L_3279 - .L_3278)
.L_3278:
        /*0004*/ 	.word	0x00000082


	//----- nvinfo : EIATTR_KPARAM_INFO
	.align		4
.L_3279:
        /*0008*/ 	.byte	0x04, 0x17
        /*000a*/ 	.short	(.L_3281 - .L_3280)
.L_3280:
        /*000c*/ 	.word	0x00000000
        /*0010*/ 	.short	0x0000
        /*0012*/ 	.short	0x0000
        /*0014*/ 	.byte	0x00, 0xf0, 0xc1, 0x07


	//----- nvinfo : EIATTR_SPARSE_MMA_MASK
	.align		4
.L_3281:
        /*0018*/ 	.byte	0x03, 0x50
        /*001a*/ 	.short	0x0000


	//----- nvinfo : EIATTR_MAXREG_COUNT
	.align		4
        /*001c*/ 	.byte	0x03, 0x1b
        /*001e*/ 	.short	0x00ff


	//----- nvinfo : EIATTR_NUM_BARRIERS
	.align		4
        /*0020*/ 	.byte	0x02, 0x4c
        /*0022*/ 	.byte	0x01
	.zero		1


	//----- nvinfo : EIATTR_MERCURY_ISA_VERSION
	.align		4
        /*0024*/ 	.byte	0x03, 0x5f
        /*0026*/ 	.short	0x0101


	//----- nvinfo : EIATTR_COOP_GROUP_MASK_REGIDS
	.align		4
        /*0028*/ 	.byte	0x04, 0x29
        /*002a*/ 	.short	(.L_3283 - .L_3282)


	//   ....[0]....
.L_3282:
        /*002c*/ 	.word	0xffffffff


	//   ....[1]....
        /*0030*/ 	.word	0xffffffff


	//   ....[2]....
        /*0034*/ 	.word	0xffffffff


	//   ....[3]....
        /*0038*/ 	.word	0xffffffff


	//   ....[4]....
        /*003c*/ 	.word	0xffffffff


	//   ....[5]....
        /*0040*/ 	.word	0xffffffff


	//   ....[6]....
        /*0044*/ 	.word	0xffffffff


	//   ....[7]....
        /*0048*/ 	.word	0xffffffff


	//   ....[8]....
        /*004c*/ 	.word	0xffffffff


	//   ....[9]....
        /*0050*/ 	.word	0xffffffff


	//   ....[10]....
        /*0054*/ 	.word	0xffffffff


	//   ....[11]....
        /*0058*/ 	.word	0xffffffff


	//   ....[12]....
        /*005c*/ 	.word	0xffffffff


	//   ....[13]....
        /*0060*/ 	.word	0xffffffff


	//   ....[14]....
        /*0064*/ 	.word	0xffffffff


	//   ....[15]....
        /*0068*/ 	.word	0xffffffff


	//   ....[16]....
        /*006c*/ 	.word	0xffffffff


	//   ....[17]....
        /*0070*/ 	.word	0xffffffff


	//   ....[18]....
        /*0074*/ 	.word	0xffffffff


	//   ....[19]....
        /*0078*/ 	.word	0xffffffff


	//   ....[20]....
        /*007c*/ 	.word	0xffffffff


	//   ....[21]....
        /*0080*/ 	.word	0xffffffff


	//   ....[22]....
        /*0084*/ 	.word	0xffffffff


	//   ....[23]....
        /*0088*/ 	.word	0xffffffff


	//   ....[24]....
        /*008c*/ 	.word	0xffffffff


	//   ....[25]....
        /*0090*/ 	.word	0xffffffff


	//   ....[26]....
        /*0094*/ 	.word	0xffffffff


	//   ....[27]....
        /*0098*/ 	.word	0xffffffff


	//   ....[28]....
        /*009c*/ 	.word	0xffffffff


	//   ....[29]....
        /*00a0*/ 	.word	0xffffffff


	//   ....[30]....
        /*00a4*/ 	.word	0xffffffff


	//   ....[31]....
        /*00a8*/ 	.word	0xffffffff


	//   ....[32]....
        /*00ac*/ 	.word	0xffffffff


	//   ....[33]....
        /*00b0*/ 	.word	0xffffffff


	//   ....[34]....
        /*00b4*/ 	.word	0xffffffff


	//   ....[35]....
        /*00b8*/ 	.word	0xffffffff


	//   ....[36]....
        /*00bc*/ 	.word	0xffffffff


	//   ....[37]....
        /*00c0*/ 	.word	0xffffffff


	//   ....[38]....
        /*00c4*/ 	.word	0xffffffff


	//   ....[39]....
        /*00c8*/ 	.word	0xffffffff


	//   ....[40]....
        /*00cc*/ 	.word	0xffffffff


	//   ....[41]....
        /*00d0*/ 	.word	0xffffffff


	//   ....[42]....
        /*00d4*/ 	.word	0xffffffff


	//   ....[43]....
        /*00d8*/ 	.word	0xffffffff


	//   ....[44]....
        /*00dc*/ 	.word	0xffffffff


	//   ....[45]....
        /*00e0*/ 	.word	0xffffffff


	//   ....[46]....
        /*00e4*/ 	.word	0xffffffff


	//   ....[47]....
        /*00e8*/ 	.word	0xffffffff


	//   ....[48]....
        /*00ec*/ 	.word	0xffffffff


	//   ....[49]....
        /*00f0*/ 	.word	0xffffffff


	//   ....[50]....
        /*00f4*/ 	.word	0xffffffff


	//   ....[51]....
        /*00f8*/ 	.word	0xffffffff


	//   ....[52]....
        /*00fc*/ 	.word	0xffffffff


	//   ....[53]....
        /*0100*/ 	.word	0xffffffff


	//   ....[54]....
        /*0104*/ 	.word	0xffffffff


	//   ....[55]....
        /*0108*/ 	.word	0xffffffff


	//   ....[56]....
        /*010c*/ 	.word	0xffffffff


	//   ....[57]....
        /*0110*/ 	.word	0xffffffff


	//   ....[58]....
        /*0114*/ 	.word	0xffffffff


	//----- nvinfo : EIATTR_COOP_GROUP_INSTR_OFFSETS
	.align		4
.L_3283:
        /*0118*/ 	.byte	0x04, 0x28
        /*011a*/ 	.short	(.L_3285 - .L_3284)


	//   ....[0]....
.L_3284:
        /*011c*/ 	.word	0x00000c00


	//   ....[1]....
        /*0120*/ 	.word	0x00000c60


	//   ....[2]....
        /*0124*/ 	.word	0x00000e30


	//   ....[3]....
        /*0128*/ 	.word	0x000020c0


	//   ....[4]....
        /*012c*/ 	.word	0x00002560


	//   ....[5]....
        /*0130*/ 	.word	0x00002a40


	//   ....[6]....
        /*0134*/ 	.word	0x00002bb0


	//   ....[7]....
        /*0138*/ 	.word	0x00003190


	//   ....[8]....
        /*013c*/ 	.word	0x00003770


	//   ....[9]....
        /*0140*/ 	.word	0x00003790


	//   ....[10]....
        /*0144*/ 	.word	0x000037e0


	//   ....[11]....
        /*0148*/ 	.word	0x00003810


	//   ....[12]....
        /*014c*/ 	.word	0x00003850


	//   ....[13]....
        /*0150*/ 	.word	0x00003880


	//   ....[14]....
        /*0154*/ 	.word	0x000038b0


	//   ....[15]....
        /*0158*/ 	.word	0x000038d0


	//   ....[16]....
        /*015c*/ 	.word	0x00003910


	//   ....[17]....
        /*0160*/ 	.word	0x00003930


	//   ....[18]....
        /*0164*/ 	.word	0x00003970


	//   ....[19]....
        /*0168*/ 	.word	0x00003990


	//   ....[20]....
        /*016c*/ 	.word	0x000039d0


	//   ....[21]....
        /*0170*/ 	.word	0x000039f0


	//   ....[22]....
        /*0174*/ 	.word	0x00003a20


	//   ....[23]....
        /*0178*/ 	.word	0x00003a60


	//   ....[24]....
        /*017c*/ 	.word	0x00003ad0


	//   ....[25]....
        /*0180*/ 	.word	0x00003ae0


	//   ....[26]....
        /*0184*/ 	.word	0x00003b30


	//   ....[27]....
        /*0188*/ 	.word	0x00003b40


	//   ....[28]....
        /*018c*/ 	.word	0x00003b90


	//   ....[29]....
        /*0190*/ 	.word	0x00003ba0


	//   ....[30]....
        /*0194*/ 	.word	0x00003be0


	//   ....[31]....
        /*0198*/ 	.word	0x00003c00


	//   ....[32]....
        /*019c*/ 	.word	0x00003c10


	//   ....[33]....
        /*01a0*/ 	.word	0x00003c20


	//   ....[34]....
        /*01a4*/ 	.word	0x00003c30


	//   ....[35]....
        /*01a8*/ 	.word	0x00003c70


	//   ....[36]....
        /*01ac*/ 	.word	0x00004520


	//   ....[37]....
        /*01b0*/ 	.word	0x00004560


	//   ....[38]....
        /*01b4*/ 	.word	0x000046f0


	//   ....[39]....
        /*01b8*/ 	.word	0x00004730


	//   ....[40]....
        /*01bc*/ 	.word	0x00004790


	//   ....[41]....
        /*01c0*/ 	.word	0x000047b0


	//   ....[42]....
        /*01c4*/ 	.word	0x000047e0


	//   ....[43]....
        /*01c8*/ 	.word	0x00004800


	//   ....[44]....
        /*01cc*/ 	.word	0x00004840


	//   ....[45]....
        /*01d0*/ 	.word	0x00004880


	//   ....[46]....
        /*01d4*/ 	.word	0x00004ae0


	//   ....[47]....
        /*01d8*/ 	.word	0x00004e80


	//   ....[48]....
        /*01dc*/ 	.word	0x00005230


	//   ....[49]....
        /*01e0*/ 	.word	0x00005340


	//   ....[50]....
        /*01e4*/ 	.word	0x00005380


	//   ....[51]....
        /*01e8*/ 	.word	0x000053e0


	//   ....[52]....
        /*01ec*/ 	.word	0x00005410


	//   ....[53]....
        /*01f0*/ 	.word	0x00005430


	//   ....[54]....
        /*01f4*/ 	.word	0x00005500


	//   ....[55]....
        /*01f8*/ 	.word	0x00005540


	//   ....[56]....
        /*01fc*/ 	.word	0x00005590


	//   ....[57]....
        /*0200*/ 	.word	0x000055c0


	//   ....[58]....
        /*0204*/ 	.word	0x000055e0


	//----- nvinfo : EIATTR_VRC_CTA_INIT_COUNT
	.align		4
.L_3285:
        /*0208*/ 	.byte	0x02, 0x4a
	.zero		1
	.zero		1


	//----- nvinfo : EIATTR_EXIT_INSTR_OFFSETS
	.align		4
        /*020c*/ 	.byte	0x04, 0x1c
        /*020e*/ 	.short	(.L_3287 - .L_3286)


	//   ....[0]....
.L_3286:
        /*0210*/ 	.word	0x00005680


	//   ....[1]....
        /*0214*/ 	.word	0x000058a0


	//----- nvinfo : EIATTR_MAX_THREADS
	.align		4
.L_3287:
        /*0218*/ 	.byte	0x04, 0x05
        /*021a*/ 	.short	(.L_3289 - .L_3288)
.L_3288:
        /*021c*/ 	.word	0x00000020
        /*0220*/ 	.word	0x00000001
        /*0224*/ 	.word	0x00000001


	//----- nvinfo : EIATTR_CRS_STACK_SIZE
	.align		4
.L_3289:
        /*0228*/ 	.byte	0x04, 0x1e
        /*022a*/ 	.short	(.L_3291 - .L_3290)
.L_3290:
        /*022c*/ 	.word	0x00000000


	//----- nvinfo : EIATTR_CBANK_PARAM_SIZE
	.align		4
.L_3291:
        /*0230*/ 	.byte	0x03, 0x19
        /*0232*/ 	.short	0x01f0


	//----- nvinfo : EIATTR_PARAM_CBANK
	.align		4
        /*0234*/ 	.byte	0x04, 0x0a
        /*0236*/ 	.short	(.L_3293 - .L_3292)
	.align		4
.L_3292:
        /*0238*/ 	.word	index@(.nv.constant0._Z25selective_scan_bwd_kernelI32Selective_Scan_bwd_kernel_traitsILi32ELi8ELb1ELb0ELb1ELb1ELb1EN3c108BFloat16EfEEv12SSMParamsBwd)
        /*023c*/ 	.short	0x0380
        /*023e*/ 	.short	0x01f0


	//----- nvinfo : EIATTR_SW_WAR
	.align		4
.L_3293:
        /*0240*/ 	.byte	0x04, 0x36
        /*0242*/ 	.short	(.L_3295 - .L_3294)
.L_3294:
        /*0244*/ 	.word	0x00000008
.L_3295:


//--------------------- .nv.info._Z25selective_scan_bwd_kernelI32Selective_Scan_bwd_kernel_traitsILi32ELi8ELb1ELb1ELb0ELb0ELb0EN3c108BFloat16EfEEv12SSMParamsBwd --------------------------
	.section	.nv.info._Z25selective_scan_bwd_kernelI32Selective_Scan_bwd_kernel_traitsILi32ELi8ELb1ELb1ELb0ELb0ELb0EN3c108BFloat16EfEEv12SSMParamsBwd,"",@"SHT_CUDA_INFO"
	.sectionflags	@""
	.align	4


	//----- nvinfo : EIATTR_CUDA_API_VERSION
	.align		4
        /*0000*/ 	.byte	0x04, 0x37
        /*0002*/ 	.short	(.L_3297 - .L_3296)
.L_3296:
        /*0004*/ 	.word	0x00000082


	//----- nvinfo : EIATTR_KPARAM_INFO
	.align		4
.L_3297:
        /*0008*/ 	.byte	0x04, 0x17
        /*000a*/ 	.short	(.L_3299 - .L_3298)
.L_3298:
        /*000c*/ 	.word	0x00000000
        /*0010*/ 	.short	0x0000
        /*0012*/ 	.short	0x0000
        /*0014*/ 	.byte	0x00, 0xf0, 0xc1, 0x07


	//----- nvinfo : EIATTR_SPARSE_MMA_MASK
	.align		4
.L_3299:
        /*0018*/ 	.byte	0x03, 0x50
        /*001a*/ 	.short	0x0000


	//----- nvinfo : EIATTR_MAXREG_COUNT
	.align		4
        /*001c*/ 	.byte	0x03, 0x1b
        /*001e*/ 	.short	0x00ff


	//----- nvinfo : EIATTR_NUM_BARRIERS
	.align		4
        /*0020*/ 	.byte	0x02, 0x4c
        /*0022*/ 	.byte	0x01
	.zero		1


	//----- nvinfo : EIATTR_MERCURY_ISA_VERSION
	.align		4
        /*0024*/ 	.byte	0x03, 0x5f
        /*0026*/ 	.short	0x0101


	//----- nvinfo : EIATTR_COOP_GROUP_MASK_REGIDS
	.align		4
        /*0028*/ 	.byte	0x04, 0x29
        /*002a*/ 	.short	(.L_3301 - .L_3300)


	//   ....[0]....
.L_3300:
        /*002c*/ 	.word	0xffffffff


	//   ....[1]....
        /*0030*/ 	.word	0xffffffff


	//   ....[2]....
        /*0034*/ 	.word	0xffffffff


	//   ....[3]....
        /*0038*/ 	.word	0xffffffff


	//   ....[4]....
        /*003c*/ 	.word	0xffffffff


	//   ....[5]....
        /*0040*/ 	.word	0xffffffff


	//   ....[6]....
        /*0044*/ 	.word	0xffffffff


	//   ....[7]....
        /*0048*/ 	.word	0xffffffff


	//   ....[8]....
        /*004c*/ 	.word	0xffffffff


	//   ....[9]....
        /*0050*/ 	.word	0xffffffff


	//   ....[10]....
        /*0054*/ 	.word	0xffffffff


	//   ....[11]....
        /*0058*/ 	.word	0xffffffff


	//   ....[12]....
        /*005c*/ 	.word	0xffffffff


	//   ....[13]....
        /*0060*/ 	.word	0xffffffff


	//   ....[14]....
        /*0064*/ 	.word	0xffffffff


	//   ....[15]....
        /*0068*/ 	.word	0xffffffff


	//   ....[16]....
        /*006c*/ 	.word	0xffffffff


	//   ....[17]....
        /*0070*/ 	.word	0xffffffff


	//   ....[18]....
        /*0074*/ 	.word	0xffffffff


	//   ....[19]....
        /*0078*/ 	.word	0xffffffff


	//   ....[20]....
        /*007c*/ 	.word	0xffffffff


	//   ....[21]....
        /*0080*/ 	.word	0xffffffff


	//   ....[22]....
        /*0084*/ 	.word	0xffffffff


	//   ....[23]....
        /*0088*/ 	.word	0xffffffff


	//   ....[24]....
        /*008c*/ 	.word	0xffffffff


	//   ....[25]....
        /*0090*/ 	.word	0xffffffff


	//   ....[26]....
        /*0094*/ 	.word	0xffffffff


	//   ....[27]....
        /*0098*/ 	.word	0xffffffff


	//   ....[28]....
        /*009c*/ 	.word	0xffffffff


	//   ....[29]....
        /*00a0*/ 	.word	0xffffffff


	//   ....[30]....
        /*00a4*/ 	.word	0xffffffff


	//   ....[31]....
        /*00a8*/ 	.word	0xffffffff


	//   ....[32]....
        /*00ac*/ 	.word	0xffffffff


	//   ....[33]....
        /*00b0*/ 	.word	0xffffffff


	//   ....[34]....
        /*00b4*/ 	.word	0xffffffff


	//   ....[35]....
        /*00b8*/ 	.word	0xffffffff


	//   ....[36]....
        /*00bc*/ 	.word	0xffffffff


	//   ....[37]....
        /*00c0*/ 	.word	0xffffffff


	//   ....[38]....
        /*00c4*/ 	.word	0xffffffff


	//   ....[39]....
        /*00c8*/ 	.word	0xffffffff


	//   ....[40]....
        /*00cc*/ 	.word	0xffffffff


	//   ....[41]....
        /*00d0*/ 	.word	0xffffffff


	//   ....[42]....
        /*00d4*/ 	.word	0xffffffff


	//   ....[43]....
        /*00d8*/ 	.word	0xffffffff


	//   ....[44]....
        /*00dc*/ 	.word	0xffffffff


	//   ....[45]....
        /*00e0*/ 	.word	0xffffffff


	//   ....[46]....
        /*00e4*/ 	.word	0xffffffff


	//   ....[47]....
        /*00e8*/ 	.word	0xffffffff


	//   ....[48]....
        /*00ec*/ 	.word	0xffffffff


	//   ....[49]....
        /*00f0*/ 	.word	0xffffffff


	//   ....[50]....
        /*00f4*/ 	.word	0xffffffff


	//   ....[51]....
        /*00f8*/ 	.word	0xffffffff


	//   ....[52]....
        /*00fc*/ 	.word	0xffffffff


	//   ....[53]....
        /*0100*/ 	.word	0xffffffff


	//----- nvinfo : EIATTR_COOP_GROUP_INSTR_OFFSETS
	.align		4
.L_3301:
        /*0104*/ 	.byte	0x04, 0x28
        /*0106*/ 	.short	(.L_3303 - .L_3302)


	//   ....[0]....
.L_3302:
        /*0108*/ 	.word	0x00000b60


	//   ....[1]....
        /*010c*/ 	.word	0x00000bb0


	//   ....[2]....
        /*0110*/ 	.word	0x00000d50


	//   ....[3]....
        /*0114*/ 	.word	0x000013c0


	//   ....[4]....
        /*0118*/ 	.word	0x000019d0


	//   ....[5]....
        /*011c*/ 	.word	0x00001a10


	//   ....[6]....
        /*0120*/ 	.word	0x00001a70


	//   ....[7]....
        /*0124*/ 	.word	0x00001aa0


	//   ....[8]....
        /*0128*/ 	.word	0x00001ad0


	//   ....[9]....
        /*012c*/ 	.word	0x00001b00


	//   ....[10]....
        /*0130*/ 	.word	0x00001b50


	//   ....[11]....
        /*0134*/ 	.word	0x00001b70


	//   ....[12]....
        /*0138*/ 	.word	0x00001b90


	//   ....[13]....
        /*013c*/ 	.word	0x00001bc0


	//   ....[14]....
        /*0140*/ 	.word	0x00001c10


	//   ....[15]....
        /*0144*/ 	.word	0x00001c40


	//   ....[16]....
        /*0148*/ 	.word	0x00001c70


	//   ....[17]....
        /*014c*/ 	.word	0x00001ca0


	//   ....[18]....
        /*0150*/ 	.word	0x00001cf0


	//   ....[19]....
        /*0154*/ 	.word	0x00001d40


	//   ....[20]....
        /*0158*/ 	.word	0x00001d70


	//   ....[21]....
        /*015c*/ 	.word	0x00001d80


	//   ....[22]....
        /*0160*/ 	.word	0x00001dc0


	//   ....[23]....
        /*0164*/ 	.word	0x00001de0


	//   ....[24]....
        /*0168*/ 	.word	0x00001e10


	//   ....[25]....
        /*016c*/ 	.word	0x00001e40


	//   ....[26]....
        /*0170*/ 	.word	0x00001e50


	//   ....[27]....
        /*0174*/ 	.word	0x00001e60


	//   ....[28]....
        /*0178*/ 	.word	0x00001e80


	//   ....[29]....
        /*017c*/ 	.word	0x00001ea0


	//   ....[30]....
        /*0180*/ 	.word	0x00001ed0


	//   ....[31]....
        /*0184*/ 	.word	0x00002000


	//   ....[32]....
        /*0188*/ 	.word	0x000026b0


	//   ....[33]....
        /*018c*/ 	.word	0x000026f0


	//   ....[34]....
        /*0190*/ 	.word	0x00002850


	//   ....[35]....
        /*0194*/ 	.word	0x00002870


	//   ....[36]....
        /*0198*/ 	.word	0x000028a0


	//   ....[37]....
        /*019c*/ 	.word	0x000028c0


	//   ....[38]....
        /*01a0*/ 	.word	0x000028f0


	//   ....[39]....
        /*01a4*/ 	.word	0x00002930


	//   ....[40]....
        /*01a8*/ 	.word	0x00002a90


	//   ....[41]....
        /*01ac*/ 	.word	0x00002ac0


	//   ....[42]....
        /*01b0*/ 	.word	0x00002d90


	//   ....[43]....
        /*01b4*/ 	.word	0x00002fb0


	//   ....[44]....
        /*01b8*/ 	.word	0x000030c0


	//   ....[45]....
        /*01bc*/ 	.word	0x00003110


	//   ....[46]....
        /*01c0*/ 	.word	0x00003160


	//   ....[47]....
        /*01c4*/ 	.word	0x00003190


	//   ....[48]....
        /*01c8*/ 	.word	0x000031b0


	//   ....[49]....
        /*01cc*/ 	.word	0x00003280


	//   ....[50]....
        /*01d0*/ 	.word	0x000032c0


	//   ....[51]....
        /*01d4*/ 	.word	0x00003310


	//   ....[52]....
        /*01d8*/ 	.word	0x00003340


	//   ....[53]....
        /*01dc*/ 	.word	0x00003360


	//----- nvinfo : EIATTR_VRC_CTA_INIT_COUNT
	.align		4
.L_3303:
        /*01e0*/ 	.byte	0x02, 0x4a
	.zero		1
	.zero		1


	//----- nvinfo : EIATTR_EXIT_INSTR_OFFSETS
	.align		4
        /*01e4*/ 	.byte	0x04, 0x1c
        /*01e6*/ 	.short	(.L_3305 - .L_3304)


	//   ....[0]....
.L_3304:
        /*01e8*/ 	.word	0x00003400


	//   ....[1]....
        /*01ec*/ 	.word	0x00003660


	//----- nvinfo : EIATTR_MAX_THREADS
	.align		4
.L_3305:
        /*01f0*/ 	.byte	0x04, 0x05
        /*01f2*/ 	.short	(.L_3307 - .L_3306)
.L_3306:
        /*01f4*/ 	.word	0x00000020
        /*01f8*/ 	.word	0x00000001
        /*01fc*/ 	.word	0x00000001


	//----- nvinfo : EIATTR_CRS_STACK_SIZE
	.align		4
.L_3307:
        /*0200*/ 	.byte	0x04, 0x1e
        /*0202*/ 	.short	(.L_3309 - .L_3308)
.L_3308:
        /*0204*/ 	.word	0x00000000


	//----- nvinfo : EIATTR_CBANK_PARAM_SIZE
	.align		4
.L_3309:
        /*0208*/ 	.byte	0x03, 0x19
        /*020a*/ 	.short	0x01f0


	//----- nvinfo : EIATTR_PARAM_CBANK
	.align		4
        /*020c*/ 	.byte	0x04, 0x0a
        /*020e*/ 	.short	(.L_3311 - .L_3310)
	.align		4
.L_3310:
        /*0210*/ 	.word	index@(.nv.constant0._Z25selective_scan_bwd_kernelI32Selective_Scan_bwd_kernel_traitsILi32ELi8ELb1ELb1ELb0ELb0ELb0EN3c108BFloat16EfEEv12SSMParamsBwd)
        /*0214*/ 	.short	0x0380
        /*0216*/ 	.short	0x01f0


	//----- nvinfo : EIATTR_SW_WAR
	.align		4
.L_3311:
        /*0218*/ 	.byte	0x04, 0x36
        /*021a*/ 	.short	(.L_3313 - .L_3312)
.L_3312:
        /*021c*/ 	.word	0x00000008
.L_3313:


//--------------------- .nv.info._Z25selective_scan_bwd_kernelI32Selective_Scan_bwd_kernel_traitsILi32ELi8ELb1ELb1ELb0ELb0ELb1EN3c108BFloat16EfEEv12SSMParamsBwd --------------------------
	.section	.nv.info._Z25selective_scan_bwd_kernelI32Selective_Scan_bwd_kernel_traitsILi32ELi8ELb1ELb1ELb0ELb0ELb1EN3c108BFloat16EfEEv12SSMParamsBwd,"",@"SHT_CUDA_INFO"
	.sectionflags	@""
	.align	4


	//----- nvinfo : EIATTR_CUDA_API_VERSION
	.align		4
        /*0000*/ 	.byte	0x04, 0x37
        /*0002*/ 	.short	(.L_3315 - .L_3314)
.L_3314:
        /*0004*/ 	.word	0x00000082


	//----- nvinfo : EIATTR_KPARAM_INFO
	.align		4
.L_3315:
        /*0008*/ 	.byte	0x04, 0x17
        /*000a*/ 	.short	(.L_3317 - .L_3316)
.L_3316:
        /*000c*/ 	.word	0x00000000
        /*0010*/ 	.short	0x0000
        /*0012*/ 	.short	0x0000
        /*0014*/ 	.byte	0x00, 0xf0, 0xc1, 0x07


	//----- nvinfo : EIATTR_SPARSE_MMA_MASK
	.align		4
.L_3317:
        /*0018*/ 	.byte	0x03, 0x50
        /*001a*/ 	.short	0x0000


	//----- nvinfo : EIATTR_MAXREG_COUNT
	.align		4
        /*001c*/ 	.byte	0x03, 0x1b
        /*001e*/ 	.short	0x00ff


	//----- nvinfo : EIATTR_NUM_BARRIERS
	.align		4
        /*0020*/ 	.byte	0x02, 0x4c
        /*0022*/ 	.byte	0x01
	.zero		1


	//----- nvinfo : EIATTR_MERCURY_ISA_VERSION
	.align		4
        /*0024*/ 	.byte	0x03, 0x5f
        /*0026*/ 	.short	0x0101


	//----- nvinfo : EIATTR_COOP_GROUP_MASK_REGIDS
	.align		4
        /*0028*/ 	.byte	0x04, 0x29
        /*002a*/ 	.short	(.L_3319 - .L_3318)


	//   ....[0]....
.L_3318:
        /*002c*/ 	.word	0xffffffff


	//   ....[1]....
        /*0030*/ 	.word	0xffffffff


	//   ....[2]....
        /*0034*/ 	.word	0xffffffff


	//   ....[3]....
        /*0038*/ 	.word	0xffffffff


	//   ....[4]....
        /*003c*/ 	.word	0xffffffff


	//   ....[5]....
        /*0040*/ 	.word	0xffffffff


	//   ....[6]....
        /*0044*/ 	.word	0xffffffff


	//   ....[7]....
        /*0048*/ 	.word	0xffffffff


	//   ....[8]....
        /*004c*/ 	.word	0xffffffff


	//   ....[9]....
        /*0050*/ 	.word	0xffffffff


	//   ....[10]....
        /*0054*/ 	.word	0xffffffff


	//   ....[11]....
        /*0058*/ 	.word	0xffffffff


	//   ....[12]....
        /*005c*/ 	.word	0xffffffff


	//   ....[13]....
        /*0060*/ 	.word	0xffffffff


	//   ....[14]....
        /*0064*/ 	.word	0xffffffff


	//   ....[15]....
        /*0068*/ 	.word	0xffffffff


	//   ....[16]....
        /*006c*/ 	.word	0xffffffff


	//   ....[17]....
        /*0070*/ 	.word	0xffffffff


	//   ....[18]....
        /*0074*/ 	.word	0xffffffff


	//   ....[19]....
        /*0078*/ 	.word	0xffffffff


	//   ....[20]....
        /*007c*/ 	.word	0xffffffff


	//   ....[21]....
        /*0080*/ 	.word	0xffffffff


	//   ....[22]....
        /*0084*/ 	.word	0xffffffff


	//   ....[23]....
        /*0088*/ 	.word	0xffffffff


	//   ....[24]....
        /*008c*/ 	.word	0xffffffff


	//   ....[25]....
        /*0090*/ 	.word	0xffffffff


	//   ....[26]....
        /*0094*/ 	.word	0xffffffff


	//   ....[27]....
        /*0098*/ 	.word	0xffffffff


	//   ....[28]....
        /*009c*/ 	.word	0xffffffff


	//   ....[29]....
        /*00a0*/ 	.word	0xffffffff


	//   ....[30]....
        /*00a4*/ 	.word	0xffffffff


	//   ....[31]....
        /*00a8*/ 	.word	0xffffffff


	//   ....[32]....
        /*00ac*/ 	.word	0xffffffff


	//   ....[33]....
        /*00b0*/ 	.word	0xffffffff


	//   ....[34]....
        /*00b4*/ 	.word	0xffffffff


	//   ....[35]....
        /*00b8*/ 	.word	0xffffffff


	//   ....[36]....
        /*00bc*/ 	.word	0xffffffff


	//   ....[37]....
        /*00c0*/ 	.word	0xffffffff


	//   ....[38]....
        /*00c4*/ 	.word	0xffffffff


	//   ....[39]....
        /*00c8*/ 	.word	0xffffffff


	//   ....[40]....
        /*00cc*/ 	.word	0xffffffff


	//   ....[41]....
        /*00d0*/ 	.word	0xffffffff


	//   ....[42]....
        /*00d4*/ 	.word	0xffffffff


	//   ....[43]....
        /*00d8*/ 	.word	0xffffffff


	//   ....[44]....
        /*00dc*/ 	.word	0xffffffff


	//   ....[45]....
        /*00e0*/ 	.word	0xffffffff


	//   ....[46]....
        /*00e4*/ 	.word	0xffffffff


	//   ....[47]....
        /*00e8*/ 	.word	0xffffffff


	//   ....[48]....
        /*00ec*/ 	.word	0xffffffff


	//   ....[49]....
        /*00f0*/ 	.word	0xffffffff


	//   ....[50]....
        /*00f4*/ 	.word	0xffffffff


	//   ....[51]....
        /*00f8*/ 	.word	0xffffffff


	//   ....[52]....
        /*00fc*/ 	.word	0xffffffff


	//   ....[53]....
        /*0100*/ 	.word	0xffffffff


	//   ....[54]....
        /*0104*/ 	.word	0xffffffff


	//   ....[55]....
        /*0108*/ 	.word	0xffffffff


	//   ....[56]....
        /*010c*/ 	.word	0xffffffff


	//   ....[57]....
        /*0110*/ 	.word	0xffffffff


	//----- nvinfo : EIATTR_COOP_GROUP_INSTR_OFFSETS
	.align		4
.L_3319:
        /*0114*/ 	.byte	0x04, 0x28
        /*0116*/ 	.short	(.L_3321 - .L_3320)


	//   ....[0]....
.L_3320:
        /*0118*/ 	.word	0x00000c40


	//   ....[1]....
        /*011c*/ 	.word	0x00000c90


	//   ....[2]....
        /*0120*/ 	.word	0x00000d60


	//   ....[3]....
        /*0124*/ 	.word	0x00000e20


	//   ....[4]....
        /*0128*/ 	.word	0x00001320


	//   ....[5]....
        /*012c*/ 	.word	0x000017f0


	//   ....[6]....
        /*0130*/ 	.word	0x000019b0


	//   ....[7]....
        /*0134*/ 	.word	0x00001ff0


	//   ....[8]....
        /*0138*/ 	.word	0x00002630


	//   ....[9]....
        /*013c*/ 	.word	0x00002670


	//   ....[10]....
        /*0140*/ 	.word	0x000026d0


	//   ....[11]....
        /*0144*/ 	.word	0x000026f0


	//   ....[12]....
        /*0148*/ 	.word	0x00002730


	//   ....[13]....
        /*014c*/ 	.word	0x00002740


	//   ....[14]....
        /*0150*/ 	.word	0x00002780


	//   ....[15]....
        /*0154*/ 	.word	0x000027a0


	//   ....[16]....
        /*0158*/ 	.word	0x000027e0


	//   ....[17]....
        /*015c*/ 	.word	0x00002800


	//   ....[18]....
        /*0160*/ 	.word	0x00002840


	//   ....[19]....
        /*0164*/ 	.word	0x00002870


	//   ....[20]....
        /*0168*/ 	.word	0x000028a0


	//   ....[21]....
        /*016c*/ 	.word	0x000028e0


	//   ....[22]....
        /*0170*/ 	.word	0x00002920


	//   ....[23]....
        /*0174*/ 	.word	0x00002960


	//   ....[24]....
        /*0178*/ 	.word	0x00002980


	//   ....[25]....
        /*017c*/ 	.word	0x000029c0


	//   ....[26]....
        /*0180*/ 	.word	0x000029e0


	//   ....[27]....
        /*0184*/ 	.word	0x000029f0


	//   ....[28]....
        /*0188*/ 	.word	0x00002a30


	//   ....[29]....
        /*018c*/ 	.word	0x00002a50


	//   ....[30]....
        /*0190*/ 	.word	0x00002a90


	//   ....[31]....
        /*0194*/ 	.word	0x00002aa0


	//   ....[32]....
        /*0198*/ 	.word	0x00002ab0


	//   ....[33]....
        /*019c*/ 	.word	0x00002af0


	//   ....[34]....
        /*01a0*/ 	.word	0x00002b10


	//   ....[35]....
        /*01a4*/ 	.word	0x00002c20


	//   ....[36]....
        /*01a8*/ 	.word	0x000032f0


	//   ....[37]....
        /*01ac*/ 	.word	0x00003330


	//   ....[38]....
        /*01b0*/ 	.word	0x000034c0


	//   ....[39]....
        /*01b4*/ 	.word	0x00003500


	//   ....[40]....
        /*01b8*/ 	.word	0x00003540


	//   ....[41]....
        /*01bc*/ 	.word	0x00003560


	//   ....[42]....
        /*01c0*/ 	.word	0x00003590


	//   ....[43]....
        /*01c4*/ 	.word	0x000035c0


	//   ....[44]....
        /*01c8*/ 	.word	0x00003620


	//   ....[45]....
        /*01cc*/ 	.word	0x00003660


	//   ....[46]....
        /*01d0*/ 	.word	0x000039e0


	//   ....[47]....
        /*01d4*/ 	.word	0x00003bf0


	//   ....[48]....
        /*01d8*/ 	.word	0x00003d00


	//   ....[49]....
        /*01dc*/ 	.word	0x00003d40


	//   ....[50]....
        /*01e0*/ 	.word	0x00003da0


	//   ....[51]....
        /*01e4*/ 	.word	0x00003dd0


	//   ....[52]....
        /*01e8*/ 	.word	0x00003df0


	//   ....[53]....
        /*01ec*/ 	.word	0x00003ec0


	//   ....[54]....
        /*01f0*/ 	.word	0x00003f00


	//   ....[55]....
        /*01f4*/ 	.word	0x00003f50


	//   ....[56]....
        /*01f8*/ 	.word	0x00003f80


	//   ....[57]....
        /*01fc*/ 	.word	0x00003fa0


	//----- nvinfo : EIATTR_VRC_CTA_INIT_COUNT
	.align		4
.L_3321:
        /*0200*/ 	.byte	0x02, 0x4a
	.zero		1
	.zero		1


	//----- nvinfo : EIATTR_EXIT_INSTR_OFFSETS
	.align		4
        /*0204*/ 	.byte	0x04, 0x1c
        /*0206*/ 	.short	(.L_3323 - .L_3322)


	//   ....[0]....
.L_3322:
        /*0208*/ 	.word	0x00004040


	//   ....[1]....
        /*020c*/ 	.word	0x000042b0


	//----- nvinfo : EIATTR_MAX_THREADS
	.align		4
.L_3323:
        /*0210*/ 	.byte	0x04, 0x05
        /*0212*/ 	.short	(.L_3325 - .L_3324)
.L_3324:
        /*0214*/ 	.word	0x00000020
        /*0218*/ 	.word	0x00000001
        /*021c*/ 	.word	0x00000001


	//----- nvinfo : EIATTR_CRS_STACK_SIZE
	.align		4
.L_3325:
        /*0220*/ 	.byte	0x04, 0x1e
        /*0222*/ 	.short	(.L_3327 - .L_3326)
.L_3326:
        /*0224*/ 	.word	0x00000000


	//----- nvinfo : EIATTR_CBANK_PARAM_SIZE
	.align		4
.L_3327:
        /*0228*/ 	.byte	0x03, 0x19
        /*022a*/ 	.short	0x01f0


	//----- nvinfo : EIATTR_PARAM_CBANK
	.align		4
        /*022c*/ 	.byte	0x04, 0x0a
        /*022e*/ 	.short	(.L_3329 - .L_3328)
	.align		4
.L_3328:
        /*0230*/ 	.word	index@(.nv.constant0._Z25selective_scan_bwd_kernelI32Selective_Scan_bwd_kernel_traitsILi32ELi8ELb1ELb1ELb0ELb0ELb1EN3c108BFloat16EfEEv12SSMParamsBwd)
        /*0234*/ 	.short	0x0380
        /*0236*/ 	.short	0x01f0


	//----- nvinfo : EIATTR_SW_WAR
	.align		4
.L_3329:
        /*0238*/ 	.byte	0x04, 0x36
        /*023a*/ 	.short	(.L_3331 - .L_3330)
.L_3330:
        /*023c*/ 	.word	0x00000008
.L_3331:


//--------------------- .nv.info._Z25selective_scan_bwd_kernelI32Selective_Scan_bwd_kernel_traitsILi32ELi8ELb1ELb1ELb0ELb1ELb0EN3c108BFloat16EfEEv12SSMParamsBwd --------------------------
	.section	.nv.info._Z25selective_scan_bwd_kernelI32Selective_Scan_bwd_kernel_traitsILi32ELi8ELb1ELb1ELb0ELb1ELb0EN3c108BFloat16EfEEv12SSMParamsBwd,"",@"SHT_CUDA_INFO"
	.sectionflags	@""
	.align	4


	//----- nvinfo : EIATTR_CUDA_API_VERSION
	.align		4
        /*0000*/ 	.byte	0x04, 0x37
        /*0002*/ 	.short	(.L_3333 - .L_3332)
.L_3332:
        /*0004*/ 	.word	0x00000082


	//----- nvinfo : EIATTR_KPARAM_INFO
	.align		4
.L_3333:
        /*0008*/ 	.byte	0x04, 0x17
        /*000a*/ 	.short	(.L_3335 - .L_3334)
.L_3334:
        /*000c*/ 	.word	0x00000000
        /*0010*/ 	.short	0x0000
        /*0012*/ 	.short	0x0000
        /*0014*/ 	.byte	0x00, 0xf0, 0xc1, 0x07


	//----- nvinfo : EIATTR_SPARSE_MMA_MASK
	.align		4
.L_3335:
        /*0018*/ 	.byte	0x03, 0x50
        /*001a*/ 	.short	0x0000


	//----- nvinfo : EIATTR_MAXREG_COUNT
	.align		4
        /*001c*/ 	.byte	0x03, 0x1b
        /*001e*/ 	.short	0x00ff


	//----- nvinfo : EIATTR_NUM_BARRIERS
	.align		4
        /*0020*/ 	.byte	0x02, 0x4c
        /*0022*/ 	.byte	0x01
	.zero		1


	//----- nvinfo : EIATTR_MERCURY_ISA_VERSION
	.align		4
        /*0024*/ 	.byte	0x03, 0x5f
        /*0026*/ 	.short	0x0101


	//----- nvinfo : EIATTR_COOP_GROUP_MASK_REGIDS
	.align		4
        /*0028*/ 	.byte	0x04, 0x29
        /*002a*/ 	.short	(.L_3337 - .L_3336)


	//   ....[0]....
.L_3336:
        /*002c*/ 	.word	0xffffffff


	//   ....[1]....
        /*0030*/ 	.word	0xffffffff


	//   ....[2]....
        /*0034*/ 	.word	0xffffffff


	//   ....[3]....
        /*0038*/ 	.word	0xffffffff


	//   ....[4]....
        /*003c*/ 	.word	0xffffffff


	//   ....[5]....
        /*0040*/ 	.word	0xffffffff


	//   ....[6]....
        /*0044*/ 	.word	0xffffffff


	//   ....[7]....
        /*0048*/ 	.word	0xffffffff


	//   ....[8]....
        /*004c*/ 	.word	0xffffffff


	//   ....[9]....
        /*0050*/ 	.word	0xffffffff


	//   ....[10]....
        /*0054*/ 	.word	0xffffffff


	//   ....[11]....
        /*0058*/ 	.word	0xffffffff


	//   ....[12]....
        /*005c*/ 	.word	0xffffffff


	//   ....[13]....
        /*0060*/ 	.word	0xffffffff


	//   ....[14]....
        /*0064*/ 	.word	0xffffffff


	//   ....[15]....
        /*0068*/ 	.word	0xffffffff


	//   ....[16]....
        /*006c*/ 	.word	0xffffffff


	//   ....[17]....
        /*0070*/ 	.word	0xffffffff


	//   ....[18]....
        /*0074*/ 	.word	0xffffffff


	//   ....[19]....
        /*0078*/ 	.word	0xffffffff


	//   ....[20]....
        /*007c*/ 	.word	0xffffffff


	//   ....[21]....
        /*0080*/ 	.word	0xffffffff


	//   ....[22]....
        /*0084*/ 	.word	0xffffffff


	//   ....[23]....
        /*0088*/ 	.word	0xffffffff


	//   ....[24]....
        /*008c*/ 	.word	0xffffffff


	//   ....[25]....
        /*0090*/ 	.word	0xffffffff


	//   ....[26]....
        /*0094*/ 	.word	0xffffffff


	//   ....[27]....
        /*0098*/ 	.word	0xffffffff


	//   ....[28]....
        /*009c*/ 	.word	0xffffffff


	//   ....[29]....
        /*00a0*/ 	.word	0xffffffff


	//   ....[30]....
        /*00a4*/ 	.word	0xffffffff


	//   ....[31]....
        /*00a8*/ 	.word	0xffffffff


	//   ....[32]....
        /*00ac*/ 	.word	0xffffffff


	//   ....[33]....
        /*00b0*/ 	.word	0xffffffff


	//   ....[34]....
        /*00b4*/ 	.word	0xffffffff


	//   ....[35]....
        /*00b8*/ 	.word	0xffffffff


	//   ....[36]....
        /*00bc*/ 	.word	0xffffffff


	//   ....[37]....
        /*00c0*/ 	.word	0xffffffff


	//   ....[38]....
        /*00c4*/ 	.word	0xffffffff


	//   ....[39]....
        /*00c8*/ 	.word	0xffffffff


	//   ....[40]....
        /*00cc*/ 	.word	0xffffffff


	//   ....[41]....
        /*00d0*/ 	.word	0xffffffff


	//   ....[42]....
        /*00d4*/ 	.word	0xffffffff


	//   ....[43]....
        /*00d8*/ 	.word	0xffffffff


	//   ....[44]....
        /*00dc*/ 	.word	0xffffffff


	//   ....[45]....
        /*00e0*/ 	.word	0xffffffff


	//   ....[46]....
        /*00e4*/ 	.word	0xffffffff


	//   ....[47]....
        /*00e8*/ 	.word	0xffffffff


	//   ....[48]....
        /*00ec*/ 	.word	0xffffffff


	//   ....[49]....
        /*00f0*/ 	.word	0xffffffff


	//   ....[50]....
        /*00f4*/ 	.word	0xffffffff


	//   ....[51]....
        /*00f8*/ 	.word	0xffffffff


	//   ....[52]....
        /*00fc*/ 	.word	0xffffffff


	//   ....[53]....
        /*0100*/ 	.word	0xffffffff


	//   ....[54]....
        /*0104*/ 	.word	0xffffffff


	//----- nvinfo : EIATTR_COOP_GROUP_INSTR_OFFSETS
	.align		4
.L_3337:
        /*0108*/ 	.byte	0x04, 0x28
        /*010a*/ 	.short	(.L_3339 - .L_3338)


	//   ....[0]....
.L_3338:
        /*010c*/ 	.word	0x00000b40


	//   ....[1]....
        /*0110*/ 	.word	0x00000ba0


	//   ....[2]....
        /*0114*/ 	.word	0x00000e30


	//   ....[3]....
        /*0118*/ 	.word	0x000024d0


	//   ....[4]....
        /*011c*/ 	.word	0x00002af0


	//   ....[5]....
        /*0120*/ 	.word	0x00002b20


	//   ....[6]....
        /*0124*/ 	.word	0x00002b80


	//   ....[7]....
        /*0128*/ 	.word	0x00002bb0


	//   ....[8]....
        /*012c*/ 	.word	0x00002be0


	//   ....[9]....
        /*0130*/ 	.word	0x00002c10


	//   ....[10]....
        /*0134*/ 	.word	0x00002c60


	//   ....[11]....
        /*0138*/ 	.word	0x00002c80


	//   ....[12]....
        /*013c*/ 	.word	0x00002ca0


	//   ....[13]....
        /*0140*/ 	.word	0x00002cd0


	//   ....[14]....
        /*0144*/ 	.word	0x00002d20


	//   ....[15]....
        /*0148*/ 	.word	0x00002d30


	//   ....[16]....
        /*014c*/ 	.word	0x00002d80


	//   ....[17]....
        /*0150*/ 	.word	0x00002db0


	//   ....[18]....
        /*0154*/ 	.word	0x00002df0


	//   ....[19]....
        /*0158*/ 	.word	0x00002e20


	//   ....[20]....
        /*015c*/ 	.word	0x00002e80


	//   ....[21]....
        /*0160*/ 	.word	0x00002e90


	//   ....[22]....
        /*0164*/ 	.word	0x00002ec0


	//   ....[23]....
        /*0168*/ 	.word	0x00002ee0


	//   ....[24]....
        /*016c*/ 	.word	0x00002f10


	//   ....[25]....
        /*0170*/ 	.word	0x00002f30


	//   ....[26]....
        /*0174*/ 	.word	0x00002f60


	//   ....[27]....
        /*0178*/ 	.word	0x00002f70


	//   ....[28]....
        /*017c*/ 	.word	0x00002f80


	//   ....[29]....
        /*0180*/ 	.word	0x00002fd0


	//   ....[30]....
        /*0184*/ 	.word	0x00002ff0


	//   ....[31]....
        /*0188*/ 	.word	0x00003110


	//   ....[32]....
        /*018c*/ 	.word	0x000037c0


	//   ....[33]....
        /*0190*/ 	.word	0x00003800


	//   ....[34]....
        /*0194*/ 	.word	0x00003990


	//   ....[35]....
        /*0198*/ 	.word	0x000039d0


	//   ....[36]....
        /*019c*/ 	.word	0x00003a10


	//   ....[37]....
        /*01a0*/ 	.word	0x00003a30


	//   ....[38]....
        /*01a4*/ 	.word	0x00003a60


	//   ....[39]....
        /*01a8*/ 	.word	0x00003a90


	//   ....[40]....
        /*01ac*/ 	.word	0x00003ae0


	//   ....[41]....
        /*01b0*/ 	.word	0x00003b10


	//   ....[42]....
        /*01b4*/ 	.word	0x00003e00


	//   ....[43]....
        /*01b8*/ 	.word	0x000041b0


	//   ....[44]....
        /*01bc*/ 	.word	0x00004550


	//   ....[45]....
        /*01c0*/ 	.word	0x00004660


	//   ....[46]....
        /*01c4*/ 	.word	0x000046b0


	//   ....[47]....
        /*01c8*/ 	.word	0x00004700


	//   ....[48]....
        /*01cc*/ 	.word	0x00004730


	//   ....[49]....
        /*01d0*/ 	.word	0x00004750


	//   ....[50]....
        /*01d4*/ 	.word	0x00004820


	//   ....[51]....
        /*01d8*/ 	.word	0x00004860


	//   ....[52]....
        /*01dc*/ 	.word	0x000048b0


	//   ....[53]....
        /*01e0*/ 	.word	0x000048e0


	//   ....[54]....
        /*01e4*/ 	.word	0x00004900


	//----- nvinfo : EIATTR_VRC_CTA_INIT_COUNT
	.align		4
.L_3339:
        /*01e8*/ 	.byte	0x02, 0x4a
	.zero		1
	.zero		1


	//----- nvinfo : EIATTR_EXIT_INSTR_OFFSETS
	.align		4
        /*01ec*/ 	.byte	0x04, 0x1c
        /*01ee*/ 	.short	(.L_3341 - .L_3340)


	//   ....[0]....
.L_3340:
        /*01f0*/ 	.word	0x000049a0


	//   ....[1]....
        /*01f4*/ 	.word	0x00004c00


	//----- nvinfo : EIATTR_MAX_THREADS
	.align		4
.L_3341:
        /*01f8*/ 	.byte	0x04, 0x05
        /*01fa*/ 	.short	(.L_3343 - .L_3342)
.L_3342:
        /*01fc*/ 	.word	0x00000020
        /*0200*/ 	.word	0x00000001
        /*0204*/ 	.word	0x00000001


	//----- nvinfo : EIATTR_CRS_STACK_SIZE
	.align		4
.L_3343:
        /*0208*/ 	.byte	0x04, 0x1e
        /*020a*/ 	.short	(.L_3345 - .L_3344)
.L_3344:
        /*020c*/ 	.word	0x00000000


	//----- nvinfo : EIATTR_CBANK_PARAM_SIZE
	.align		4
.L_3345:
        /*0210*/ 	.byte	0x03, 0x19
        /*0212*/ 	.short	0x01f0


	//----- nvinfo : EIATTR_PARAM_CBANK
	.align		4
        /*0214*/ 	.byte	0x04, 0x0a
        /*0216*/ 	.short	(.L_3347 - .L_3346)
	.align		4
.L_3346:
        /*0218*/ 	.word	index@(.nv.constant0._Z25selective_scan_bwd_kernelI32Selective_Scan_bwd_kernel_traitsILi32ELi8ELb1ELb1ELb0ELb1ELb0EN3c108BFloat16EfEEv12SSMParamsBwd)
        /*021c*/ 	.short	0x0380
        /*021e*/ 	.short	0x01f0


	//----- nvinfo : EIATTR_SW_WAR
	.align		4
.L_3347:
        /*0220*/ 	.byte	0x04, 0x36
        /*0222*/ 	.short	(.L_3349 - .L_3348)
.L_3348:
        /*0224*/ 	.word	0x00000008
.L_3349:


//--------------------- .nv.info._Z25selective_scan_bwd_kernelI32Selective_Scan_bwd_kernel_traitsILi32ELi8ELb1ELb1ELb0ELb1ELb1EN3c108BFloat16EfEEv12SSMParamsBwd --------------------------
	.section	.nv.info._Z25selective_scan_bwd_kernelI32Selective_Scan_bwd_kernel_traitsILi32ELi8ELb1ELb1ELb0ELb1ELb1EN3c108BFloat16EfEEv12SSMParamsBwd,"",@"SHT_CUDA_INFO"
	.sectionflags	@""
	.align	4


	//----- nvinfo : EIATTR_CUDA_API_VERSION
	.align		4
        /*0000*/ 	.byte	0x04, 0x37
        /*0002*/ 	.short	(.L_3351 - .L_3350)
.L_3350:
        /*0004*/ 	.word	0x00000082


	//----- nvinfo : EIATTR_KPARAM_INFO
	.align		4
.L_3351:
        /*0008*/ 	.byte	0x04, 0x17
        /*000a*/ 	.short	(.L_3353 - .L_3352)
.L_3352:
        /*000c*/ 	.word	0x00000000
        /*0010*/ 	.short	0x0000
        /*0012*/ 	.short	0x0000
        /*0014*/ 	.byte	0x00, 0xf0, 0xc1, 0x07


	//----- nvinfo : EIATTR_SPARSE_MMA_MASK
	.align		4
.L_3353:
        /*0018*/ 	.byte	0x03, 0x50
        /*001a*/ 	.short	0x0000


	//----- nvinfo : EIATTR_MAXREG_COUNT
	.align		4
        /*001c*/ 	.byte	0x03, 0x1b
        /*001e*/ 	.short	0x00ff


	//----- nvinfo : EIATTR_NUM_BARRIERS
	.align		4
        /*0020*/ 	.byte	0x02, 0x4c
        /*0022*/ 	.byte	0x01
	.zero		1


	//----- nvinfo : EIATTR_MERCURY_ISA_VERSION
	.align		4
        /*0024*/ 	.byte	0x03, 0x5f
        /*0026*/ 	.short	0x0101


	//----- nvinfo : EIATTR_COOP_GROUP_MASK_REGIDS
	.align		4
        /*0028*/ 	.byte	0x04, 0x29
        /*002a*/ 	.short	(.L_3355 - .L_3354)


	//   ....[0]....
.L_3354:
        /*002c*/ 	.word	0xffffffff


	//   ....[1]....
        /*0030*/ 	.word	0xffffffff


	//   ....[2]....
        /*0034*/ 	.word	0xffffffff


	//   ....[3]....
        /*0038*/ 	.word	0xffffffff


	//   ....[4]....
        /*003c*/ 	.word	0xffffffff


	//   ....[5]....
        /*0040*/ 	.word	0xffffffff


	//   ....[6]....
        /*0044*/ 	.word	0xffffffff


	//   ....[7]....
        /*0048*/ 	.word	0xffffffff


	//   ....[8]....
        /*004c*/ 	.word	0xffffffff


	//   ....[9]....
        /*0050*/ 	.word	0xffffffff


	//   ....[10]....
        /*0054*/ 	.word	0xffffffff


	//   ....[11]....
        /*0058*/ 	.word	0xffffffff


	//   ....[12]....
        /*005c*/ 	.word	0xffffffff


	//   ....[13]....
        /*0060*/ 	.word	0xffffffff


	//   ....[14]....
        /*0064*/ 	.word	0xffffffff


	//   ....[15]....
        /*0068*/ 	.word	0xffffffff


	//   ....[16]....
        /*006c*/ 	.word	0xffffffff


	//   ....[17]....
        /*0070*/ 	.word	0xffffffff


	//   ....[18]....
        /*0074*/ 	.word	0xffffffff


	//   ....[19]....
        /*0078*/ 	.word	0xffffffff


	//   ....[20]....
        /*007c*/ 	.word	0xffffffff


	//   ....[21]....
        /*0080*/ 	.word	0xffffffff


	//   ....[22]....
        /*0084*/ 	.word	0xffffffff


	//   ....[23]....
        /*0088*/ 	.word	0xffffffff


	//   ....[24]....
        /*008c*/ 	.word	0xffffffff


	//   ....[25]....
        /*0090*/ 	.word	0xffffffff


	//   ....[26]....
        /*0094*/ 	.word	0xffffffff


	//   ....[27]....
        /*0098*/ 	.word	0xffffffff


	//   ....[28]....
        /*009c*/ 	.word	0xffffffff


	//   ....[29]....
        /*00a0*/ 	.word	0xffffffff


	//   ....[30]....
        /*00a4*/ 	.word	0xffffffff


	//   ....[31]....
        /*00a8*/ 	.word	0xffffffff


	//   ....[32]....
        /*00ac*/ 	.word	0xffffffff


	//   ....[33]....
        /*00b0*/ 	.word	0xffffffff


	//   ....[34]....
        /*00b4*/ 	.word	0xffffffff


	//   ....[35]....
        /*00b8*/ 	.word	0xffffffff


	//   ....[36]....
        /*00bc*/ 	.word	0xffffffff


	//   ....[37]....
        /*00c0*/ 	.word	0xffffffff


	//   ....[38]....
        /*00c4*/ 	.word	0xffffffff


	//   ....[39]....
        /*00c8*/ 	.word	0xffffffff


	//   ....[40]....
        /*00cc*/ 	.word	0xffffffff


	//   ....[41]....
        /*00d0*/ 	.word	0xffffffff


	//   ....[42]....
        /*00d4*/ 	.word	0xffffffff


	//   ....[43]....
        /*00d8*/ 	.word	0xffffffff


	//   ....[44]....
        /*00dc*/ 	.word	0xffffffff


	//   ....[45]....
        /*00e0*/ 	.word	0xffffffff


	//   ....[46]....
        /*00e4*/ 	.word	0xffffffff


	//   ....[47]....
        /*00e8*/ 	.word	0xffffffff


	//   ....[48]....
        /*00ec*/ 	.word	0xffffffff


	//   ....[49]....
        /*00f0*/ 	.word	0xffffffff


	//   ....[50]....
        /*00f4*/ 	.word	0xffffffff


	//   ....[51]....
        /*00f8*/ 	.word	0xffffffff


	//   ....[52]....
        /*00fc*/ 	.word	0xffffffff


	//   ....[53]....
        /*0100*/ 	.word	0xffffffff


	//   ....[54]....
        /*0104*/ 	.word	0xffffffff


	//   ....[55]....
        /*0108*/ 	.word	0xffffffff


	//   ....[56]....
        /*010c*/ 	.word	0xffffffff


	//   ....[57]....
        /*0110*/ 	.word	0xffffffff


	//   ....[58]....
        /*0114*/ 	.word	0xffffffff


	//----- nvinfo : EIATTR_COOP_GROUP_INSTR_OFFSETS
	.align		4
.L_3355:
        /*0118*/ 	.byte	0x04, 0x28
        /*011a*/ 	.short	(.L_3357 - .L_3356)


	//   ....[0]....
.L_3356:
        /*011c*/ 	.word	0x00000bd0


	//   ....[1]....
        /*0120*/ 	.word	0x00000c30


	//   ....[2]....
        /*0124*/ 	.word	0x00000e30


	//   ....[3]....
        /*0128*/ 	.word	0x00002090


	//   ....[4]....
        /*012c*/ 	.word	0x00002540


	//   ....[5]....
        /*0130*/ 	.word	0x00002a10


	//   ....[6]....
        /*0134*/ 	.word	0x00002b80


	//   ....[7]....
        /*0138*/ 	.word	0x00003110


	//   ....[8]....
        /*013c*/ 	.word	0x00003730


	//   ....[9]....
        /*0140*/ 	.word	0x00003760


	//   ....[10]....
        /*0144*/ 	.word	0x000037e0


	//   ....[11]....
        /*0148*/ 	.word	0x00003810


	//   ....[12]....
        /*014c*/ 	.word	0x00003830


	//   ....[13]....
        /*0150*/ 	.word	0x00003840


	//   ....[14]....
        /*0154*/ 	.word	0x000038a0


	//   ....[15]....
        /*0158*/ 	.word	0x000038c0


	//   ....[16]....
        /*015c*/ 	.word	0x000038f0


	//   ....[17]....
        /*0160*/ 	.word	0x00003900


	//   ....[18]....
        /*0164*/ 	.word	0x00003950


	//   ....[19]....
        /*0168*/ 	.word	0x00003990


	//   ....[20]....
        /*016c*/ 	.word	0x000039c0


	//   ....[21]....
        /*0170*/ 	.word	0x000039e0


	//   ....[22]....
        /*0174*/ 	.word	0x00003a40


	//   ....[23]....
        /*0178*/ 	.word	0x00003a70


	//   ....[24]....
        /*017c*/ 	.word	0x00003ab0


	//   ....[25]....
        /*0180*/ 	.word	0x00003ac0


	//   ....[26]....
        /*0184*/ 	.word	0x00003b20


	//   ....[27]....
        /*0188*/ 	.word	0x00003b50


	//   ....[28]....
        /*018c*/ 	.word	0x00003b70


	//   ....[29]....
        /*0190*/ 	.word	0x00003b80


	//   ....[30]....
        /*0194*/ 	.word	0x00003b90


	//   ....[31]....
        /*0198*/ 	.word	0x00003bd0


	//   ....[32]....
        /*019c*/ 	.word	0x00003bf0


	//   ....[33]....
        /*01a0*/ 	.word	0x00003c10


	//   ....[34]....
        /*01a4*/ 	.word	0x00003c30


	//   ....[35]....
        /*01a8*/ 	.word	0x00003d20


	//   ....[36]....
        /*01ac*/ 	.word	0x000043f0


	//   ....[37]....
        /*01b0*/ 	.word	0x00004430


	//   ....[38]....
        /*01b4*/ 	.word	0x000045c0


	//   ....[39]....
        /*01b8*/ 	.word	0x000045f0


	//   ....[40]....
        /*01bc*/ 	.word	0x00004620


	//   ....[41]....
        /*01c0*/ 	.word	0x00004640


	//   ....[42]....
        /*01c4*/ 	.word	0x00004670


	//   ....[43]....
        /*01c8*/ 	.word	0x000046a0


	//   ....[44]....
        /*01cc*/ 	.word	0x00004780


	//   ....[45]....
        /*01d0*/ 	.word	0x000047c0


	//   ....[46]....
        /*01d4*/ 	.word	0x00004a30


	//   ....[47]....
        /*01d8*/ 	.word	0x00004de0


	//   ....[48]....
        /*01dc*/ 	.word	0x00005100


	//   ....[49]....
        /*01e0*/ 	.word	0x00005290


	//   ....[50]....
        /*01e4*/ 	.word	0x000052d0


	//   ....[51]....
        /*01e8*/ 	.word	0x00005330


	//   ....[52]....
        /*01ec*/ 	.word	0x00005360


	//   ....[53]....
        /*01f0*/ 	.word	0x00005380


	//   ....[54]....
        /*01f4*/ 	.word	0x00005450


	//   ....[55]....
        /*01f8*/ 	.word	0x00005490


	//   ....[56]....
        /*01fc*/ 	.word	0x000054e0


	//   ....[57]....
        /*0200*/ 	.word	0x00005510


	//   ....[58]....
        /*0204*/ 	.word	0x00005530


	//----- nvinfo : EIATTR_VRC_CTA_INIT_COUNT
	.align		4
.L_3357:
        /*0208*/ 	.byte	0x02, 0x4a
	.zero		1
	.zero		1


	//----- nvinfo : EIATTR_EXIT_INSTR_OFFSETS
	.align		4
        /*020c*/ 	.byte	0x04, 0x1c
        /*020e*/ 	.short	(.L_3359 - .L_3358)


	//   ....[0]....
.L_3358:
        /*0210*/ 	.word	0x000055d0


	//   ....[1]....
        /*0214*/ 	.word	0x00005840


	//----- nvinfo : EIATTR_MAX_THREADS
	.align		4
.L_3359:
        /*0218*/ 	.byte	0x04, 0x05
        /*021a*/ 	.short	(.L_3361 - .L_3360)
.L_3360:
        /*021c*/ 	.word	0x00000020
        /*0220*/ 	.word	0x00000001
        /*0224*/ 	.word	0x00000001


	//----- nvinfo : EIATTR_CRS_STACK_SIZE
	.align		4
.L_3361:
        /*0228*/ 	.byte	0x04, 0x1e
        /*022a*/ 	.short	(.L_3363 - .L_3362)
.L_3362:
        /*022c*/ 	.word	0x00000000


	//----- nvinfo : EIATTR_CBANK_PARAM_SIZE
	.align		4
.L_3363:
        /*0230*/ 	.byte	0x03, 0x19
        /*0232*/ 	.short	0x01f0


	//----- nvinfo : EIATTR_PARAM_CBANK
	.align		4
        /*0234*/ 	.byte	0x04, 0x0a
        /*0236*/ 	.short	(.L_3365 - .L_3364)
	.align		4
.L_3364:
        /*0238*/ 	.word	index@(.nv.constant0._Z25selective_scan_bwd_kernelI32Selective_Scan_bwd_kernel_traitsILi32ELi8ELb1ELb1ELb0ELb1ELb1EN3c108BFloat16EfEEv12SSMParamsBwd)
        /*023c*/ 	.short	0x0380
        /*023e*/ 	.short	0x01f0


	//----- nvinfo : EIATTR_SW_WAR
	.align		4
.L_3365:
        /*0240*/ 	.byte	0x04, 0x36
        /*0242*/ 	.short	(.L_3367 - .L_3366)
.L_3366:
        /*0244*/ 	.word	0x00000008
.L_3367:


//--------------------- .nv.info._Z25selective_scan_bwd_kernelI32Selective_Scan_bwd_kernel_traitsILi32ELi8ELb1ELb1ELb1ELb0ELb0EN3c108BFloat16EfEEv12SSMParamsBwd --------------------------
	.section	.nv.info._Z25selective_scan_bwd_kernelI32Selective_Scan_bwd_kernel_traitsILi32ELi8ELb1ELb1ELb1ELb0ELb0EN3c108BFloat16EfEEv12SSMParamsBwd,"",@"SHT_CUDA_INFO"
	.sectionflags	@""
	.align	4


	//----- nvinfo : EIATTR_CUDA_API_VERSION
	.align		4
        /*0000*/ 	.byte	0x04, 0x37
        /*0002*/ 	.short	(.L_3369 - .L_3368)
.L_3368:
        /*0004*/ 	.word	0x00000082


	//----- nvinfo : EIATTR_KPARAM_INFO
	.align		4
.L_3369:
        /*0008*/ 	.byte	0x04, 0x17
        /*000a*/ 	.short	(.L_3371 - .L_3370)
.L_3370:
        /*000c*/ 	.word	0x00000000
        /*0010*/ 	.short	0x0000
        /*0012*/ 	.short	0x0000
        /*0014*/ 	.byte	0x00, 0xf0, 0xc1, 0x07


	//----- nvinfo : EIATTR_SPARSE_MMA_MASK
	.align		4
.L_3371:
        /*0018*/ 	.byte	0x03, 0x50
        /*001a*/ 	.short	0x0000


	//----- nvinfo : EIATTR_MAXREG_COUNT
	.align		4
        /*001c*/ 	.byte	0x03, 0x1b
        /*001e*/ 	.short	0x00ff


	//----- nvinfo : EIATTR_NUM_BARRIERS
	.align		4
        /*0020*/ 	.byte	0x02, 0x4c
        /*0022*/ 	.byte	0x01
	.zero		1


	//----- nvinfo : EIATTR_MERCURY_ISA_VERSION
	.align		4
        /*0024*/ 	.byte	0x03, 0x5f
        /*0026*/ 	.short	0x0101


	//----- nvinfo : EIATTR_COOP_GROUP_MASK_REGIDS
	.align		4
        /*0028*/ 	.byte	0x04, 0x29
        /*002a*/ 	.short	(.L_3373 - .L_3372)


	//   ....[0]....
.L_3372:
        /*002c*/ 	.word	0xffffffff


	//   ....[1]....
        /*0030*/ 	.word	0xffffffff


	//   ....[2]....
        /*0034*/ 	.word	0xffffffff


	//   ....[3]....
        /*0038*/ 	.word	0xffffffff


	//   ....[4]....
        /*003c*/ 	.word	0xffffffff


	//   ....[5]....
        /*0040*/ 	.word	0xffffffff


	//   ....[6]....
        /*0044*/ 	.word	0xffffffff


	//   ....[7]....
        /*0048*/ 	.word	0xffffffff


	//   ....[8]....
        /*004c*/ 	.word	0xffffffff


	//   ....[9]....
        /*0050*/ 	.word	0xffffffff


	//   ....[10]....
        /*0054*/ 	.word	0xffffffff


	//   ....[11]....
        /*0058*/ 	.word	0xffffffff


	//   ....[12]....
        /*005c*/ 	.word	0xffffffff


	//   ....[13]....
        /*0060*/ 	.word	0xffffffff


	//   ....[14]....
        /*0064*/ 	.word	0xffffffff


	//   ....[15]....
        /*0068*/ 	.word	0xffffffff


	//   ....[16]....
        /*006c*/ 	.word	0xffffffff


	//   ....[17]....
        /*0070*/ 	.word	0xffffffff


	//   ....[18]....
        /*0074*/ 	.word	0xffffffff


	//   ....[19]....
        /*0078*/ 	.word	0xffffffff


	//   ....[20]....
        /*007c*/ 	.word	0xffffffff


	//   ....[21]....
        /*0080*/ 	.word	0xffffffff


	//   ....[22]....
        /*0084*/ 	.word	0xffffffff


	//   ....[23]....
        /*0088*/ 	.word	0xffffffff


	//   ....[24]....
        /*008c*/ 	.word	0xffffffff


	//   ....[25]....
        /*0090*/ 	.word	0xffffffff


	//   ....[26]....
        /*0094*/ 	.word	0xffffffff


	//   ....[27]....
        /*0098*/ 	.word	0xffffffff


	//   ....[28]....
        /*009c*/ 	.word	0xffffffff


	//   ....[29]....
        /*00a0*/ 	.word	0xffffffff


	//   ....[30]....
        /*00a4*/ 	.word	0xffffffff


	//   ....[31]....
        /*00a8*/ 	.word	0xffffffff


	//   ....[32]....
        /*00ac*/ 	.word	0xffffffff


	//   ....[33]....
        /*00b0*/ 	.word	0xffffffff


	//   ....[34]....
        /*00b4*/ 	.word	0xffffffff


	//   ....[35]....
        /*00b8*/ 	.word	0xffffffff


	//   ....[36]....
        /*00bc*/ 	.word	0xffffffff


	//   ....[37]....
        /*00c0*/ 	.word	0xffffffff


	//   ....[38]....
        /*00c4*/ 	.word	0xffffffff


	//   ....[39]....
        /*00c8*/ 	.word	0xffffffff


	//   ....[40]....
        /*00cc*/ 	.word	0xffffffff


	//   ....[41]....
        /*00d0*/ 	.word	0xffffffff


	//   ....[42]....
        /*00d4*/ 	.word	0xffffffff


	//   ....[43]....
        /*00d8*/ 	.word	0xffffffff


	//   ....[44]....
        /*00dc*/ 	.word	0xffffffff


	//   ....[45]....
        /*00e0*/ 	.word	0xffffffff


	//   ....[46]....
        /*00e4*/ 	.word	0xffffffff


	//   ....[47]....
        /*00e8*/ 	.word	0xffffffff


	//   ....[48]....
        /*00ec*/ 	.word	0xffffffff


	//   ....[49]....
        /*00f0*/ 	.word	0xffffffff


	//----- nvinfo : EIATTR_COOP_GROUP_INSTR_OFFSETS
	.align		4
.L_3373:
        /*00f4*/ 	.byte	0x04, 0x28
        /*00f6*/ 	.short	(.L_3375 - .L_3374)


	//   ....[0]....
.L_3374:
        /*00f8*/ 	.word	0x00000c80


	//   ....[1]....
        /*00fc*/ 	.word	0x00000cd0


	//   ....[2]....
        /*0100*/ 	.word	0x00000e50


	//   ....[3]....
        /*0104*/ 	.word	0x000014d0


	//   ....[4]....
        /*0108*/ 	.word	0x00001710


	//   ....[5]....
        /*010c*/ 	.word	0x00001bf0


	//   ....[6]....
        /*0110*/ 	.word	0x00001c20


	//   ....[7]....
        /*0114*/ 	.word	0x00001c50


	//   ....[8]....
        /*0118*/ 	.word	0x00001cf0


	//   ....[9]....
        /*011c*/ 	.word	0x00001d10


	//   ....[10]....
        /*0120*/ 	.word	0x00001d30


	//   ....[11]....
        /*0124*/ 	.word	0x00001d40


	//   ....[12]....
        /*0128*/ 	.word	0x00001d70


	//   ....[13]....
        /*012c*/ 	.word	0x00001dc0


	//   ....[14]....
        /*0130*/ 	.word	0x00001de0


	//   ....[15]....
        /*0134*/ 	.word	0x00001e10


	//   ....[16]....
        /*0138*/ 	.word	0x00001e30


	//   ....[17]....
        /*013c*/ 	.word	0x00001e70


	//   ....[18]....
        /*0140*/ 	.word	0x00001ed0


	//   ....[19]....
        /*0144*/ 	.word	0x00001ef0


	//   ....[20]....
        /*0148*/ 	.word	0x00001f30


	//   ....[21]....
        /*014c*/ 	.word	0x00001f60


	//   ....[22]....
        /*0150*/ 	.word	0x00001fa0


	//   ....[23]....
        /*0154*/ 	.word	0x00001fd0


	//   ....[24]....
        /*0158*/ 	.word	0x00001ff0


	//   ....[25]....
        /*015c*/ 	.word	0x00002010


	//   ....[26]....
        /*0160*/ 	.word	0x00002020


	//   ....[27]....
        /*0164*/ 	.word	0x00002040


	//   ....[28]....
        /*0168*/ 	.word	0x00002080


	//   ....[29]....
        /*016c*/ 	.word	0x000020a0


	//   ....[30]....
        /*0170*/ 	.word	0x000020c0


	//   ....[31]....
        /*0174*/ 	.word	0x000020d0


	//   ....[32]....
        /*0178*/ 	.word	0x00002210


	//   ....[33]....
        /*017c*/ 	.word	0x00002a90


	//   ....[34]....
        /*0180*/ 	.word	0x00002c50


	//   ....[35]....
        /*0184*/ 	.word	0x00002c80


	//   ....[36]....
        /*0188*/ 	.word	0x00002ce0


	//   ....[37]....
        /*018c*/ 	.word	0x00002d90


	//   ....[38]....
        /*0190*/ 	.word	0x00003050


	//   ....[39]....
        /*0194*/ 	.word	0x00003270


	//   ....[40]....
        /*0198*/ 	.word	0x00003380


	//   ....[41]....
        /*019c*/ 	.word	0x000033d0


	//   ....[42]....
        /*01a0*/ 	.word	0x00003420


	//   ....[43]....
        /*01a4*/ 	.word	0x00003450


	//   ....[44]....
        /*01a8*/ 	.word	0x00003470


	//   ....[45]....
        /*01ac*/ 	.word	0x00003540


	//   ....[46]....
        /*01b0*/ 	.word	0x00003580


	//   ....[47]....
        /*01b4*/ 	.word	0x000035d0


	//   ....[48]....
        /*01b8*/ 	.word	0x00003600


	//   ....[49]....
        /*01bc*/ 	.word	0x00003620


	//----- nvinfo : EIATTR_VRC_CTA_INIT_COUNT
	.align		4
.L_3375:
        /*01c0*/ 	.byte	0x02, 0x4a
	.zero		1
	.zero		1


	//----- nvinfo : EIATTR_EXIT_INSTR_OFFSETS
	.align		4
        /*01c4*/ 	.byte	0x04, 0x1c
        /*01c6*/ 	.short	(.L_3377 - .L_3376)


	//   ....[0]....
.L_3376:
        /*01c8*/ 	.word	0x000036c0


	//   ....[1]....
        /*01cc*/ 	.word	0x00003820


	//----- nvinfo : EIATTR_MAX_THREADS
	.align		4
.L_3377:
        /*01d0*/ 	.byte	0x04, 0x05
        /*01d2*/ 	.short	(.L_3379 - .L_3378)
.L_3378:
        /*01d4*/ 	.word	0x00000020
        /*01d8*/ 	.word	0x00000001
        /*01dc*/ 	.word	0x00000001


	//----- nvinfo : EIATTR_CRS_STACK_SIZE
	.align		4
.L_3379:
        /*01e0*/ 	.byte	0x04, 0x1e
        /*01e2*/ 	.short	(.L_3381 - .L_3380)
.L_3380:
        /*01e4*/ 	.word	0x00000000


	//----- nvinfo : EIATTR_CBANK_PARAM_SIZE
	.align		4
.L_3381:
        /*01e8*/ 	.byte	0x03, 0x19
        /*01ea*/ 	.short	0x01f0


	//----- nvinfo : EIATTR_PARAM_CBANK
	.align		4
        /*01ec*/ 	.byte	0x04, 0x0a
        /*01ee*/ 	.short	(.L_3383 - .L_3382)
	.align		4
.L_3382:
        /*01f0*/ 	.word	index@(.nv.constant0._Z25selective_scan_bwd_kernelI32Selective_Scan_bwd_kernel_traitsILi32ELi8ELb1ELb1ELb1ELb0ELb0EN3c108BFloat16EfEEv12SSMParamsBwd)
        /*01f4*/ 	.short	0x0380
        /*01f6*/ 	.short	0x01f0


	//----- nvinfo : EIATTR_SW_WAR
	.align		4
.L_3383:
        /*01f8*/ 	.byte	0x04, 0x36
        /*01fa*/ 	.short	(.L_3385 - .L_3384)
.L_3384:
        /*01fc*/ 	.word	0x00000008
.L_3385:


//--------------------- .nv.info._Z25selective_scan_bwd_kernelI32Selective_Scan_bwd_kernel_traitsILi32ELi8ELb1ELb1ELb1ELb0ELb1EN3c108BFloat16EfEEv12SSMParamsBwd --------------------------
	.section	.nv.info._Z25selective_scan_bwd_kernelI32Selective_Scan_bwd_kernel_traitsILi32ELi8ELb1ELb1ELb1ELb0ELb1EN3c108BFloat16EfEEv12SSMParamsBwd,"",@"SHT_CUDA_INFO"
	.sectionflags	@""
	.align	4


	//----- nvinfo : EIATTR_CUDA_API_VERSION
	.align		4
        /*0000*/ 	.byte	0x04, 0x37
        /*0002*/ 	.short	(.L_3387 - .L_3386)
.L_3386:
        /*0004*/ 	.word	0x00000082


	//----- nvinfo : EIATTR_KPARAM_INFO
	.align		4
.L_3387:
        /*0008*/ 	.byte	0x04, 0x17
        /*000a*/ 	.short	(.L_3389 - .L_3388)
.L_3388:
        /*000c*/ 	.word	0x00000000
        /*0010*/ 	.short	0x0000
        /*0012*/ 	.short	0x0000
        /*0014*/ 	.byte	0x00, 0xf0, 0xc1, 0x07


	//----- nvinfo : EIATTR_SPARSE_MMA_MASK
	.align		4
.L_3389:
        /*0018*/ 	.byte	0x03, 0x50
        /*001a*/ 	.short	0x0000


	//----- nvinfo : EIATTR_MAXREG_COUNT
	.align		4
        /*001c*/ 	.byte	0x03, 0x1b
        /*001e*/ 	.short	0x00ff


	//----- nvinfo : EIATTR_NUM_BARRIERS
	.align		4
        /*0020*/ 	.byte	0x02, 0x4c
        /*0022*/ 	.byte	0x01
	.zero		1


	//----- nvinfo : EIATTR_MERCURY_ISA_VERSION
	.align		4
        /*0024*/ 	.byte	0x03, 0x5f
        /*0026*/ 	.short	0x0101


	//----- nvinfo : EIATTR_COOP_GROUP_MASK_REGIDS
	.align		4
        /*0028*/ 	.byte	0x04, 0x29
        /*002a*/ 	.short	(.L_3391 - .L_3390)


	//   ....[0]....
.L_3390:
        /*002c*/ 	.word	0xffffffff


	//   ....[1]....
        /*0030*/ 	.word	0xffffffff


	//   ....[2]....
        /*0034*/ 	.word	0xffffffff


	//   ....[3]....
        /*0038*/ 	.word	0xffffffff


	//   ....[4]....
        /*003c*/ 	.word	0xffffffff


	//   ....[5]....
        /*0040*/ 	.word	0xffffffff


	//   ....[6]....
        /*0044*/ 	.word	0xffffffff


	//   ....[7]....
        /*0048*/ 	.word	0xffffffff


	//   ....[8]....
        /*004c*/ 	.word	0xffffffff


	//   ....[9]....
        /*0050*/ 	.word	0xffffffff


	//   ....[10]....
        /*0054*/ 	.word	0xffffffff


	//   ....[11]....
        /*0058*/ 	.word	0xffffffff


	//   ....[12]....
        /*005c*/ 	.word	0xffffffff


	//   ....[13]....
        /*0060*/ 	.word	0xffffffff


	//   ....[14]....
        /*0064*/ 	.word	0xffffffff


	//   ....[15]....
        /*0068*/ 	.word	0xffffffff


	//   ....[16]....
        /*006c*/ 	.word	0xffffffff


	//   ....[17]....
        /*0070*/ 	.word	0xffffffff


	//   ....[18]....
        /*0074*/ 	.word	0xffffffff


	//   ....[19]....
        /*0078*/ 	.word	0xffffffff


	//   ....[20]....
        /*007c*/ 	.word	0xffffffff


	//   ....[21]....
        /*0080*/ 	.word	0xffffffff


	//   ....[22]....
        /*0084*/ 	.word	0xffffffff


	//   ....[23]....
        /*0088*/ 	.word	0xffffffff


	//   ....[24]....
        /*008c*/ 	.word	0xffffffff


	//   ....[25]....
        /*0090*/ 	.word	0xffffffff


	//   ....[26]....
        /*0094*/ 	.word	0xffffffff


	//   ....[27]....
        /*0098*/ 	.word	0xffffffff


	//   ....[28]....
        /*009c*/ 	.word	0xffffffff


	//   ....[29]....
        /*00a0*/ 	.word	0xffffffff


	//   ....[30]....
        /*00a4*/ 	.word	0xffffffff


	//   ....[31]....
        /*00a8*/ 	.word	0xffffffff


	//   ....[32]....
        /*00ac*/ 	.word	0xffffffff


	//   ....[33]....
        /*00b0*/ 	.word	0xffffffff


	//   ....[34]....
        /*00b4*/ 	.word	0xffffffff


	//   ....[35]....
        /*00b8*/ 	.word	0xffffffff


	//   ....[36]....
        /*00bc*/ 	.word	0xffffffff


	//   ....[37]....
        /*00c0*/ 	.word	0xffffffff


	//   ....[38]....
        /*00c4*/ 	.word	0xffffffff


	//   ....[39]....
        /*00c8*/ 	.word	0xffffffff


	//   ....[40]....
        /*00cc*/ 	.word	0xffffffff


	//   ....[41]....
        /*00d0*/ 	.word	0xffffffff


	//   ....[42]....
        /*00d4*/ 	.word	0xffffffff


	//   ....[43]....
        /*00d8*/ 	.word	0xffffffff


	//   ....[44]....
        /*00dc*/ 	.word	0xffffffff


	//   ....[45]....
        /*00e0*/ 	.word	0xffffffff


	//   ....[46]....
        /*00e4*/ 	.word	0xffffffff


	//   ....[47]....
        /*00e8*/ 	.word	0xffffffff


	//   ....[48]....
        /*00ec*/ 	.word	0xffffffff


	//   ....[49]....
        /*00f0*/ 	.word	0xffffffff


	//   ....[50]....
        /*00f4*/ 	.word	0xffffffff


	//   ....[51]....
        /*00f8*/ 	.word	0xffffffff


	//   ....[52]....
        /*00fc*/ 	.word	0xffffffff


	//   ....[53]....
        /*0100*/ 	.word	0xffffffff


	//----- nvinfo : EIATTR_COOP_GROUP_INSTR_OFFSETS
	.align		4
.L_3391:
        /*0104*/ 	.byte	0x04, 0x28
        /*0106*/ 	.short	(.L_3393 - .L_3392)


	//   ....[0]....
.L_3392:
        /*0108*/ 	.word	0x00000cf0


	//   ....[1]....
        /*010c*/ 	.word	0x00000d60


	//   ....[2]....
        /*0110*/ 	.word	0x00000e40


	//   ....[3]....
        /*0114*/ 	.word	0x00000f00


	//   ....[4]....
        /*0118*/ 	.word	0x000013f0


	//   ....[5]....
        /*011c*/ 	.word	0x000018a0


	//   ....[6]....
        /*0120*/ 	.word	0x00001a80


	//   ....[7]....
        /*0124*/ 	.word	0x00002100


	//   ....[8]....
        /*0128*/ 	.word	0x00002370


	//   ....[9]....
        /*012c*/ 	.word	0x00002820


	//   ....[10]....
        /*0130*/ 	.word	0x00002850


	//   ....[11]....
        /*0134*/ 	.word	0x00002900


	//   ....[12]....
        /*0138*/ 	.word	0x00002920


	//   ....[13]....
        /*013c*/ 	.word	0x00002930


	//   ....[14]....
        /*0140*/ 	.word	0x00002940


	//   ....[15]....
        /*0144*/ 	.word	0x00002990


	//   ....[16]....
        /*0148*/ 	.word	0x000029d0


	//   ....[17]....
        /*014c*/ 	.word	0x000029f0


	//   ....[18]....
        /*0150*/ 	.word	0x00002a00


	//   ....[19]....
        /*0154*/ 	.word	0x00002a70


	//   ....[20]....
        /*0158*/ 	.word	0x00002a90


	//   ....[21]....
        /*015c*/ 	.word	0x00002ac0


	//   ....[22]....
        /*0160*/ 	.word	0x00002af0


	//   ....[23]....
        /*0164*/ 	.word	0x00002b40


	//   ....[24]....
        /*0168*/ 	.word	0x00002b90


	//   ....[25]....
        /*016c*/ 	.word	0x00002ba0


	//   ....[26]....
        /*0170*/ 	.word	0x00002bc0


	//   ....[27]....
        /*0174*/ 	.word	0x00002c20


	//   ....[28]....
        /*0178*/ 	.word	0x00002c40


	//   ....[29]....
        /*017c*/ 	.word	0x00002c70


	//   ....[30]....
        /*0180*/ 	.word	0x00002c80


	//   ....[31]....
        /*0184*/ 	.word	0x00002c90


	//   ....[32]....
        /*0188*/ 	.word	0x00002ca0


	//   ....[33]....
        /*018c*/ 	.word	0x00002cb0


	//   ....[34]....
        /*0190*/ 	.word	0x00002cf0


	//   ....[35]....
        /*0194*/ 	.word	0x00002d00


	//   ....[36]....
        /*0198*/ 	.word	0x00002e60


	//   ....[37]....
        /*019c*/ 	.word	0x000036c0


	//   ....[38]....
        /*01a0*/ 	.word	0x00003890


	//   ....[39]....
        /*01a4*/ 	.word	0x00003940


	//   ....[40]....
        /*01a8*/ 	.word	0x000039d0


	//   ....[41]....
        /*01ac*/ 	.word	0x00003a40


	//   ....[42]....
        /*01b0*/ 	.word	0x00003c70


	//   ....[43]....
        /*01b4*/ 	.word	0x00003ea0


	//   ....[44]....
        /*01b8*/ 	.word	0x00003fb0


	//   ....[45]....
        /*01bc*/ 	.word	0x00004000


	//   ....[46]....
        /*01c0*/ 	.word	0x00004050


	//   ....[47]....
        /*01c4*/ 	.word	0x00004080


	//   ....[48]....
        /*01c8*/ 	.word	0x000040a0


	//   ....[49]....
        /*01cc*/ 	.word	0x00004170


	//   ....[50]....
        /*01d0*/ 	.word	0x000041b0


	//   ....[51]....
        /*01d4*/ 	.word	0x00004200


	//   ....[52]....
        /*01d8*/ 	.word	0x00004230


	//   ....[53]....
        /*01dc*/ 	.word	0x00004250


	//----- nvinfo : EIATTR_VRC_CTA_INIT_COUNT
	.align		4
.L_3393:
        /*01e0*/ 	.byte	0x02, 0x4a
	.zero		1
	.zero		1


	//----- nvinfo : EIATTR_EXIT_INSTR_OFFSETS
	.align		4
        /*01e4*/ 	.byte	0x04, 0x1c
        /*01e6*/ 	.short	(.L_3395 - .L_3394)


	//   ....[0]....
.L_3394:
        /*01e8*/ 	.word	0x000042f0


	//   ....[1]....
        /*01ec*/ 	.word	0x00004450


	//----- nvinfo : EIATTR_MAX_THREADS
	.align		4
.L_3395:
        /*01f0*/ 	.byte	0x04, 0x05
        /*01f2*/ 	.short	(.L_3397 - .L_3396)
.L_3396:
        /*01f4*/ 	.word	0x00000020
        /*01f8*/ 	.word	0x00000001
        /*01fc*/ 	.word	0x00000001


	//----- nvinfo : EIATTR_CRS_STACK_SIZE
	.align		4
.L_3397:
        /*0200*/ 	.byte	0x04, 0x1e
        /*0202*/ 	.short	(.L_3399 - .L_3398)
.L_3398:
        /*0204*/ 	.word	0x00000000


	//----- nvinfo : EIATTR_CBANK_PARAM_SIZE
	.align		4
.L_3399:
        /*0208*/ 	.byte	0x03, 0x19
        /*020a*/ 	.short	0x01f0


	//----- nvinfo : EIATTR_PARAM_CBANK
	.align		4
        /*020c*/ 	.byte	0x04, 0x0a
        /*020e*/ 	.short	(.L_3401 - .L_3400)
	.align		4
.L_3400:
        /*0210*/ 	.word	index@(.nv.constant0._Z25selective_scan_bwd_kernelI32Selective_Scan_bwd_kernel_traitsILi32ELi8ELb1ELb1ELb1ELb0ELb1EN3c108BFloat16EfEEv12SSMParamsBwd)
        /*0214*/ 	.short	0x0380
        /*0216*/ 	.short	0x01f0


	//----- nvinfo : EIATTR_SW_WAR
	.align		4
.L_3401:
        /*0218*/ 	.byte	0x04, 0x36
        /*021a*/ 	.short	(.L_3403 - .L_3402)
.L_3402:
        /*021c*/ 	.word	0x00000008
.L_3403:


//--------------------- .nv.info._Z25selective_scan_bwd_kernelI32Selective_Scan_bwd_kernel_traitsILi32ELi8ELb1ELb1ELb1ELb1ELb0EN3c108BFloat16EfEEv12SSMParamsBwd --------------------------
	.section	.nv.info._Z25selective_scan_bwd_kernelI32Selective_Scan_bwd_kernel_traitsILi32ELi8ELb1ELb1ELb1ELb1ELb0EN3c108BFloat16EfEEv12SSMParamsBwd,"",@"SHT_CUDA_INFO"
	.sectionflags	@""
	.align	4


	//----- nvinfo : EIATTR_CUDA_API_VERSION
	.align		4
        /*0000*/ 	.byte	0x04, 0x37
        /*0002*/ 	.short	(.L_3405 - .L_3404)
.L_3404:
        /*0004*/ 	.word	0x00000082


	//----- nvinfo : EIATTR_KPARAM_INFO
	.align		4
.L_3405:
        /*0008*/ 	.byte	0x04, 0x17
        /*000a*/ 	.short	(.L_3407 - .L_3406)
.L_3406:
        /*000c*/ 	.word	0x00000000
        /*0010*/ 	.short	0x0000
        /*0012*/ 	.short	0x0000
        /*0014*/ 	.byte	0x00, 0xf0, 0xc1, 0x07


	//----- nvinfo : EIATTR_SPARSE_MMA_MASK
	.align		4
.L_3407:
        /*0018*/ 	.byte	0x03, 0x50
        /*001a*/ 	.short	0x0000


	//----- nvinfo : EIATTR_MAXREG_COUNT
	.align		4
        /*001c*/ 	.byte	0x03, 0x1b
        /*001e*/ 	.short	0x00ff


	//----- nvinfo : EIATTR_NUM_BARRIERS
	.align		4
        /*0020*/ 	.byte	0x02, 0x4c
        /*0022*/ 	.byte	0x01
	.zero		1


	//----- nvinfo : EIATTR_MERCURY_ISA_VERSION
	.align		4
        /*0024*/ 	.byte	0x03, 0x5f
        /*0026*/ 	.short	0x0101


	//----- nvinfo : EIATTR_COOP_GROUP_MASK_REGIDS
	.align		4
        /*0028*/ 	.byte	0x04, 0x29
        /*002a*/ 	.short	(.L_3409 - .L_3408)


	//   ....[0]....
.L_3408:
        /*002c*/ 	.word	0xffffffff


	//   ....[1]....
        /*0030*/ 	.word	0xffffffff


	//   ....[2]....
        /*0034*/ 	.word	0xffffffff


	//   ....[3]....
        /*0038*/ 	.word	0xffffffff


	//   ....[4]....
        /*003c*/ 	.word	0xffffffff


	//   ....[5]....
        /*0040*/ 	.word	0xffffffff


	//   ....[6]....
        /*0044*/ 	.word	0xffffffff


	//   ....[7]....
        /*0048*/ 	.word	0xffffffff


	//   ....[8]....
        /*004c*/ 	.word	0xffffffff


	//   ....[9]....
        /*0050*/ 	.word	0xffffffff


	//   ....[10]....
        /*0054*/ 	.word	0xffffffff


	//   ....[11]....
        /*0058*/ 	.word	0xffffffff


	//   ....[12]....
        /*005c*/ 	.word	0xffffffff


	//   ....[13]....
        /*0060*/ 	.word	0xffffffff


	//   ....[14]....
        /*0064*/ 	.word	0xffffffff


	//   ....[15]....
        /*0068*/ 	.word	0xffffffff


	//   ....[16]....
        /*006c*/ 	.word	0xffffffff


	//   ....[17]....
        /*0070*/ 	.word	0xffffffff


	//   ....[18]....
        /*0074*/ 	.word	0xffffffff


	//   ....[19]....
        /*0078*/ 	.word	0xffffffff


	//   ....[20]....
        /*007c*/ 	.word	0xffffffff


	//   ....[21]....
        /*0080*/ 	.word	0xffffffff


	//   ....[22]....
        /*0084*/ 	.word	0xffffffff


	//   ....[23]....
        /*0088*/ 	.word	0xffffffff


	//   ....[24]....
        /*008c*/ 	.word	0xffffffff


	//   ....[25]....
        /*0090*/ 	.word	0xffffffff


	//   ....[26]....
        /*0094*/ 	.word	0xffffffff


	//   ....[27]....
        /*0098*/ 	.word	0xffffffff


	//   ....[28]....
        /*009c*/ 	.word	0xffffffff


	//   ....[29]....
        /*00a0*/ 	.word	0xffffffff


	//   ....[30]....
        /*00a4*/ 	.word	0xffffffff


	//   ....[31]....
        /*00a8*/ 	.word	0xffffffff


	//   ....[32]....
        /*00ac*/ 	.word	0xffffffff


	//   ....[33]....
        /*00b0*/ 	.word	0xffffffff


	//   ....[34]....
        /*00b4*/ 	.word	0xffffffff


	//   ....[35]....
        /*00b8*/ 	.word	0xffffffff


	//   ....[36]....
        /*00bc*/ 	.word	0xffffffff


	//   ....[37]....
        /*00c0*/ 	.word	0xffffffff


	//   ....[38]....
        /*00c4*/ 	.word	0xffffffff


	//   ....[39]....
        /*00c8*/ 	.word	0xffffffff


	//   ....[40]....
        /*00cc*/ 	.word	0xffffffff


	//   ....[41]....
        /*00d0*/ 	.word	0xffffffff


	//   ....[42]....
        /*00d4*/ 	.word	0xffffffff


	//   ....[43]....
        /*00d8*/ 	.word	0xffffffff


	//   ....[44]....
        /*00dc*/ 	.word	0xffffffff


	//   ....[45]....
        /*00e0*/ 	.word	0xffffffff


	//   ....[46]....
        /*00e4*/ 	.word	0xffffffff


	//   ....[47]....
        /*00e8*/ 	.word	0xffffffff


	//   ....[48]....
        /*00ec*/ 	.word	0xffffffff


	//   ....[49]....
        /*00f0*/ 	.word	0xffffffff


	//   ....[50]....
        /*00f4*/ 	.word	0xffffffff


	//----- nvinfo : EIATTR_COOP_GROUP_INSTR_OFFSETS
	.align		4
.L_3409:
        /*00f8*/ 	.byte	0x04, 0x28
        /*00fa*/ 	.short	(.L_3411 - .L_3410)


	//   ....[0]....
.L_3410:
        /*00fc*/ 	.word	0x00000c60


	//   ....[1]....
        /*0100*/ 	.word	0x00000cc0


	//   ....[2]....
        /*0104*/ 	.word	0x00000f50


	//   ....[3]....
        /*0108*/ 	.word	0x00002600


	//   ....[4]....
        /*010c*/ 	.word	0x00002860


	//   ....[5]....
        /*0110*/ 	.word	0x00002d20


	//   ....[6]....
        /*0114*/ 	.word	0x00002d50


	//   ....[7]....
        /*0118*/ 	.word	0x00002d80


	//   ....[8]....
        /*011c*/ 	.word	0x00002e20


	//   ....[9]....
        /*0120*/ 	.word	0x00002e40


	//   ....[10]....
        /*0124*/ 	.word	0x00002e60


	//   ....[11]....
        /*0128*/ 	.word	0x00002e70


	//   ....[12]....
        /*012c*/ 	.word	0x00002eb0


	//   ....[13]....
        /*0130*/ 	.word	0x00002f00


	//   ....[14]....
        /*0134*/ 	.word	0x00002f10


	//   ....[15]....
        /*0138*/ 	.word	0x00002f30


	//   ....[16]....
        /*013c*/ 	.word	0x00002f60


	//   ....[17]....
        /*0140*/ 	.word	0x00002fb0


	//   ....[18]....
        /*0144*/ 	.word	0x00003000


	//   ....[19]....
        /*0148*/ 	.word	0x00003020


	//   ....[20]....
        /*014c*/ 	.word	0x00003080


	//   ....[21]....
        /*0150*/ 	.word	0x00003090


	//   ....[22]....
        /*0154*/ 	.word	0x000030d0


	//   ....[23]....
        /*0158*/ 	.word	0x00003100


	//   ....[24]....
        /*015c*/ 	.word	0x00003130


	//   ....[25]....
        /*0160*/ 	.word	0x00003140


	//   ....[26]....
        /*0164*/ 	.word	0x00003150


	//   ....[27]....
        /*0168*/ 	.word	0x00003160


	//   ....[28]....
        /*016c*/ 	.word	0x000031b0


	//   ....[29]....
        /*0170*/ 	.word	0x000031e0


	//   ....[30]....
        /*0174*/ 	.word	0x000031f0


	//   ....[31]....
        /*0178*/ 	.word	0x00003200


	//   ....[32]....
        /*017c*/ 	.word	0x00003360


	//   ....[33]....
        /*0180*/ 	.word	0x00003bc0


	//   ....[34]....
        /*0184*/ 	.word	0x00003d90


	//   ....[35]....
        /*0188*/ 	.word	0x00003ea0


	//   ....[36]....
        /*018c*/ 	.word	0x00003ee0


	//   ....[37]....
        /*0190*/ 	.word	0x00003f60


	//   ....[38]....
        /*0194*/ 	.word	0x000040f0


	//   ....[39]....
        /*0198*/ 	.word	0x00004460


	//   ....[40]....
        /*019c*/ 	.word	0x00004820


	//   ....[41]....
        /*01a0*/ 	.word	0x00004940


	//   ....[42]....
        /*01a4*/ 	.word	0x00004990


	//   ....[43]....
        /*01a8*/ 	.word	0x000049e0


	//   ....[44]....
        /*01ac*/ 	.word	0x00004a10


	//   ....[45]....
        /*01b0*/ 	.word	0x00004a30


	//   ....[46]....
        /*01b4*/ 	.word	0x00004b00


	//   ....[47]....
        /*01b8*/ 	.word	0x00004b40


	//   ....[48]....
        /*01bc*/ 	.word	0x00004b90


	//   ....[49]....
        /*01c0*/ 	.word	0x00004bc0


	//   ....[50]....
        /*01c4*/ 	.word	0x00004be0


	//----- nvinfo : EIATTR_VRC_CTA_INIT_COUNT
	.align		4
.L_3411:
        /*01c8*/ 	.byte	0x02, 0x4a
	.zero		1
	.zero		1


	//----- nvinfo : EIATTR_EXIT_INSTR_OFFSETS
	.align		4
        /*01cc*/ 	.byte	0x04, 0x1c
        /*01ce*/ 	.short	(.L_3413 - .L_3412)


	//   ....[0]....
.L_3412:
        /*01d0*/ 	.word	0x00004c80


	//   ....[1]....
        /*01d4*/ 	.word	0x00004de0


	//----- nvinfo : EIATTR_MAX_THREADS
	.align		4
.L_3413:
        /*01d8*/ 	.byte	0x04, 0x05
        /*01da*/ 	.short	(.L_3415 - .L_3414)
.L_3414:
        /*01dc*/ 	.word	0x00000020
        /*01e0*/ 	.word	0x00000001
        /*01e4*/ 	.word	0x00000001


	//----- nvinfo : EIATTR_CRS_STACK_SIZE
	.align		4
.L_3415:
        /*01e8*/ 	.byte	0x04, 0x1e
        /*01ea*/ 	.short	(.L_3417 - .L_3416)
.L_3416:
        /*01ec*/ 	.word	0x00000000


	//----- nvinfo : EIATTR_CBANK_PARAM_SIZE
	.align		4
.L_3417:
        /*01f0*/ 	.byte	0x03, 0x19
        /*01f2*/ 	.short	0x01f0


	//----- nvinfo : EIATTR_PARAM_CBANK
	.align		4
        /*01f4*/ 	.byte	0x04, 0x0a
        /*01f6*/ 	.short	(.L_3419 - .L_3418)
	.align		4
.L_3418:
        /*01f8*/ 	.word	index@(.nv.constant0._Z25selective_scan_bwd_kernelI32Selective_Scan_bwd_kernel_traitsILi32ELi8ELb1ELb1ELb1ELb1ELb0EN3c108BFloat16EfEEv12SSMParamsBwd)
        /*01fc*/ 	.short	0x0380
        /*01fe*/ 	.short	0x01f0


	//----- nvinfo : EIATTR_SW_WAR
	.align		4
.L_3419:
        /*0200*/ 	.byte	0x04, 0x36
        /*0202*/ 	.short	(.L_3421 - .L_3420)
.L_3420:
        /*0204*/ 	.word	0x00000008
.L_3421:


//--------------------- .nv.info._Z25selective_scan_bwd_kernelI32Selective_Scan_bwd_kernel_traitsILi32ELi8ELb1ELb1ELb1ELb1ELb1EN3c108BFloat16EfEEv12SSMParamsBwd --------------------------
	.section	.nv.info._Z25selective_scan_bwd_kernelI32Selective_Scan_bwd_kernel_traitsILi32ELi8ELb1ELb1ELb1ELb1ELb1EN3c108BFloat16EfEEv12SSMParamsBwd,"",@"SHT_CUDA_INFO"
	.sectionflags	@""
	.align	4


	//----- nvinfo : EIATTR_CUDA_API_VERSION
	.align		4
        /*0000*/ 	.byte	0x04, 0x37
        /*0002*/ 	.short	(.L_3423 - .L_3422)
.L_3422:
        /*0004*/ 	.word	0x00000082


	//----- nvinfo : EIATTR_KPARAM_INFO
	.align		4
.L_3423:
        /*0008*/ 	.byte	0x04, 0x17
        /*000a*/ 	.short	(.L_3425 - .L_3424)
.L_3424:
        /*000c*/ 	.word	0x00000000
        /*0010*/ 	.short	0x0000
        /*0012*/ 	.short	0x0000
        /*0014*/ 	.byte	0x00, 0xf0, 0xc1, 0x07


	//----- nvinfo : EIATTR_SPARSE_MMA_MASK
	.align		4
.L_3425:
        /*0018*/ 	.byte	0x03, 0x50
        /*001a*/ 	.short	0x0000


	//----- nvinfo : EIATTR_MAXREG_COUNT
	.align		4
        /*001c*/ 	.byte	0x03, 0x1b
        /*001e*/ 	.short	0x00ff


	//----- nvinfo : EIATTR_NUM_BARRIERS
	.align		4
        /*0020*/ 	.byte	0x02, 0x4c
        /*0022*/ 	.byte	0x01
	.zero		1


	//----- nvinfo : EIATTR_MERCURY_ISA_VERSION
	.align		4
        /*0024*/ 	.byte	0x03, 0x5f
        /*0026*/ 	.short	0x0101


	//----- nvinfo : EIATTR_COOP_GROUP_MASK_REGIDS
	.align		4
        /*0028*/ 	.byte	0x04, 0x29
        /*002a*/ 	.short	(.L_3427 - .L_3426)


	//   ....[0]....
.L_3426:
        /*002c*/ 	.word	0xffffffff


	//   ....[1]....
        /*0030*/ 	.word	0xffffffff


	//   ....[2]....
        /*0034*/ 	.word	0xffffffff


	//   ....[3]....
        /*0038*/ 	.word	0xffffffff


	//   ....[4]....
        /*003c*/ 	.word	0xffffffff


	//   ....[5]....
        /*0040*/ 	.word	0xffffffff


	//   ....[6]....
        /*0044*/ 	.word	0xffffffff


	//   ....[7]....
        /*0048*/ 	.word	0xffffffff


	//   ....[8]....
        /*004c*/ 	.word	0xffffffff


	//   ....[9]....
        /*0050*/ 	.word	0xffffffff


	//   ....[10]....
        /*0054*/ 	.word	0xffffffff


	//   ....[11]....
        /*0058*/ 	.word	0xffffffff


	//   ....[12]....
        /*005c*/ 	.word	0xffffffff


	//   ....[13]....
        /*0060*/ 	.word	0xffffffff


	//   ....[14]....
        /*0064*/ 	.word	0xffffffff


	//   ....[15]....
        /*0068*/ 	.word	0xffffffff


	//   ....[16]....
        /*006c*/ 	.word	0xffffffff


	//   ....[17]....
        /*0070*/ 	.word	0xffffffff


	//   ....[18]....
        /*0074*/ 	.word	0xffffffff


	//   ....[19]....
        /*0078*/ 	.word	0xffffffff


	//   ....[20]....
        /*007c*/ 	.word	0xffffffff


	//   ....[21]....
        /*0080*/ 	.word	0xffffffff


	//   ....[22]....
        /*0084*/ 	.word	0xffffffff


	//   ....[23]....
        /*0088*/ 	.word	0xffffffff


	//   ....[24]....
        /*008c*/ 	.word	0xffffffff


	//   ....[25]....
        /*0090*/ 	.word	0xffffffff


	//   ....[26]....
        /*0094*/ 	.word	0xffffffff


	//   ....[27]....
        /*0098*/ 	.word	0xffffffff


	//   ....[28]....
        /*009c*/ 	.word	0xffffffff


	//   ....[29]....
        /*00a0*/ 	.word	0xffffffff


	//   ....[30]....
        /*00a4*/ 	.word	0xffffffff


	//   ....[31]....
        /*00a8*/ 	.word	0xffffffff


	//   ....[32]....
        /*00ac*/ 	.word	0xffffffff


	//   ....[33]....
        /*00b0*/ 	.word	0xffffffff


	//   ....[34]....
        /*00b4*/ 	.word	0xffffffff


	//   ....[35]....
        /*00b8*/ 	.word	0xffffffff


	//   ....[36]....
        /*00bc*/ 	.word	0xffffffff


	//   ....[37]....
        /*00c0*/ 	.word	0xffffffff


	//   ....[38]....
        /*00c4*/ 	.word	0xffffffff


	//   ....[39]....
        /*00c8*/ 	.word	0xffffffff


	//   ....[40]....
        /*00cc*/ 	.word	0xffffffff


	//   ....[41]....
        /*00d0*/ 	.word	0xffffffff


	//   ....[42]....
        /*00d4*/ 	.word	0xffffffff


	//   ....[43]....
        /*00d8*/ 	.word	0xffffffff


	//   ....[44]....
        /*00dc*/ 	.word	0xffffffff


	//   ....[45]....
        /*00e0*/ 	.word	0xffffffff


	//   ....[46]....
        /*00e4*/ 	.word	0xffffffff


	//   ....[47]....
        /*00e8*/ 	.word	0xffffffff


	//   ....[48]....
        /*00ec*/ 	.word	0xffffffff


	//   ....[49]....
        /*00f0*/ 	.word	0xffffffff


	//   ....[50]....
        /*00f4*/ 	.word	0xffffffff


	//   ....[51]....
        /*00f8*/ 	.word	0xffffffff


	//   ....[52]....
        /*00fc*/ 	.word	0xffffffff


	//   ....[53]....
        /*0100*/ 	.word	0xffffffff


	//   ....[54]....
        /*0104*/ 	.word	0xffffffff


	//----- nvinfo : EIATTR_COOP_GROUP_INSTR_OFFSETS
	.align		4
.L_3427:
        /*0108*/ 	.byte	0x04, 0x28
        /*010a*/ 	.short	(.L_3429 - .L_3428)


	//   ....[0]....
.L_3428:
        /*010c*/ 	.word	0x00000ca0


	//   ....[1]....
        /*0110*/ 	.word	0x00000d20


	//   ....[2]....
        /*0114*/ 	.word	0x00000f40


	//   ....[3]....
        /*0118*/ 	.word	0x000021a0


	//   ....[4]....
        /*011c*/ 	.word	0x000025c0


	//   ....[5]....
        /*0120*/ 	.word	0x00002ae0


	//   ....[6]....
        /*0124*/ 	.word	0x00002c50


	//   ....[7]....
        /*0128*/ 	.word	0x00003200


	//   ....[8]....
        /*012c*/ 	.word	0x00003460


	//   ....[9]....
        /*0130*/ 	.word	0x00003920


	//   ....[10]....
        /*0134*/ 	.word	0x00003950


	//   ....[11]....
        /*0138*/ 	.word	0x00003980


	//   ....[12]....
        /*013c*/ 	.word	0x00003a20


	//   ....[13]....
        /*0140*/ 	.word	0x00003a40


	//   ....[14]....
        /*0144*/ 	.word	0x00003a60


	//   ....[15]....
        /*0148*/ 	.word	0x00003a70


	//   ....[16]....
        /*014c*/ 	.word	0x00003ab0


	//   ....[17]....
        /*0150*/ 	.word	0x00003b00


	//   ....[18]....
        /*0154*/ 	.word	0x00003b10


	//   ....[19]....
        /*0158*/ 	.word	0x00003b40


	//   ....[20]....
        /*015c*/ 	.word	0x00003b70


	//   ....[21]....
        /*0160*/ 	.word	0x00003bb0


	//   ....[22]....
        /*0164*/ 	.word	0x00003c00


	//   ....[23]....
        /*0168*/ 	.word	0x00003c20


	//   ....[24]....
        /*016c*/ 	.word	0x00003c80


	//   ....[25]....
        /*0170*/ 	.word	0x00003c90


	//   ....[26]....
        /*0174*/ 	.word	0x00003cd0


	//   ....[27]....
        /*0178*/ 	.word	0x00003d00


	//   ....[28]....
        /*017c*/ 	.word	0x00003d30


	//   ....[29]....
        /*0180*/ 	.word	0x00003d40


	//   ....[30]....
        /*0184*/ 	.word	0x00003d50


	//   ....[31]....
        /*0188*/ 	.word	0x00003d70


	//   ....[32]....
        /*018c*/ 	.word	0x00003db0


	//   ....[33]....
        /*0190*/ 	.word	0x00003de0


	//   ....[34]....
        /*0194*/ 	.word	0x00003df0


	//   ....[35]....
        /*0198*/ 	.word	0x00003e00


	//   ....[36]....
        /*019c*/ 	.word	0x00003f70


	//   ....[37]....
        /*01a0*/ 	.word	0x000047c0


	//   ....[38]....
        /*01a4*/ 	.word	0x00004990


	//   ....[39]....
        /*01a8*/ 	.word	0x00004ad0


	//   ....[40]....
        /*01ac*/ 	.word	0x00004b10


	//   ....[41]....
        /*01b0*/ 	.word	0x00004b60


	//   ....[42]....
        /*01b4*/ 	.word	0x00004ca0


	//   ....[43]....
        /*01b8*/ 	.word	0x00005090


	//   ....[44]....
        /*01bc*/ 	.word	0x00005430


	//   ....[45]....
        /*01c0*/ 	.word	0x00005540


	//   ....[46]....
        /*01c4*/ 	.word	0x00005590


	//   ....[47]....
        /*01c8*/ 	.word	0x000055e0


	//   ....[48]....
        /*01cc*/ 	.word	0x00005610


	//   ....[49]....
        /*01d0*/ 	.word	0x00005630


	//   ....[50]....
        /*01d4*/ 	.word	0x00005700


	//   ....[51]....
        /*01d8*/ 	.word	0x00005740


	//   ....[52]....
        /*01dc*/ 	.word	0x00005790


	//   ....[53]....
        /*01e0*/ 	.word	0x000057c0


	//   ....[54]....
        /*01e4*/ 	.word	0x000057e0


	//----- nvinfo : EIATTR_VRC_CTA_INIT_COUNT
	.align		4
.L_3429:
        /*01e8*/ 	.byte	0x02, 0x4a
	.zero		1
	.zero		1


	//----- nvinfo : EIATTR_EXIT_INSTR_OFFSETS
	.align		4
        /*01ec*/ 	.byte	0x04, 0x1c
        /*01ee*/ 	.short	(.L_3431 - .L_3430)


	//   ....[0]....
.L_3430:
        /*01f0*/ 	.word	0x00005880


	//   ....[1]....
        /*01f4*/ 	.word	0x000059e0


	//----- nvinfo : EIATTR_MAX_THREADS
	.align		4
.L_3431:
        /*01f8*/ 	.byte	0x04, 0x05
        /*01fa*/ 	.short	(.L_3433 - .L_3432)
.L_3432:
        /*01fc*/ 	.word	0x00000020
        /*0200*/ 	.word	0x00000001
        /*0204*/ 	.word	0x00000001


	//----- nvinfo : EIATTR_CRS_STACK_SIZE
	.align		4
.L_3433:
        /*0208*/ 	.byte	0x04, 0x1e
        /*020a*/ 	.short	(.L_3435 - .L_3434)
.L_3434:
        /*020c*/ 	.word	0x00000000


	//----- nvinfo : EIATTR_CBANK_PARAM_SIZE
	.align		4
.L_3435:
        /*0210*/ 	.byte	0x03, 0x19
        /*0212*/ 	.short	0x01f0


	//----- nvinfo : EIATTR_PARAM_CBANK
	.align		4
        /*0214*/ 	.byte	0x04, 0x0a
        /*0216*/ 	.short	(.L_3437 - .L_3436)
	.align		4
.L_3436:
        /*0218*/ 	.word	index@(.nv.constant0._Z25selective_scan_bwd_kernelI32Selective_Scan_bwd_kernel_traitsILi32ELi8ELb1ELb1ELb1ELb1ELb1EN3c108BFloat16EfEEv12SSMParamsBwd)
        /*021c*/ 	.short	0x0380
        /*021e*/ 	.short	0x01f0


	//----- nvinfo : EIATTR_SW_WAR
	.align		4
.L_3437:
        /*0220*/ 	.byte	0x04, 0x36
        /*0222*/ 	.short	(.L_3439 - .L_3438)
.L_3438:
        /*0224*/ 	.word	0x00000008
.L_3439:


//--------------------- .nv.info._Z25selective_scan_bwd_kernelI32Selective_Scan_bwd_kernel_traitsILi32ELi4ELb0ELb0ELb0ELb0ELb0EN3c108BFloat16EfEEv12SSMParamsBwd --------------------------
	.section	.nv.info._Z25selective_scan_bwd_kernelI32Selective_Scan_bwd_kernel_traitsILi32ELi4ELb0ELb0ELb0ELb0ELb0EN3c108BFloat16EfEEv12SSMParamsBwd,"",@"SHT_CUDA_INFO"
	.sectionflags	@""
	.align	4


	//----- nvinfo : EIATTR_CUDA_API_VERSION
	.align		4
        /*0000*/ 	.byte	0x04, 0x37
        /*0002*/ 	.short	(.L_3441 - .L_3440)
.L_3440:
        /*0004*/ 	.word	0x00000082


	//----- nvinfo : EIATTR_KPARAM_INFO
	.align		4
.L_3441:
        /*0008*/ 	.byte	0x04, 0x17
        /*000a*/ 	.short	(.L_3443 - .L_3442)
.L_3442:
        /*000c*/ 	.word	0x00000000
        /*0010*/ 	.short	0x0000
        /*0012*/ 	.short	0x0000
        /*0014*/ 	.byte	0x00, 0xf0, 0xc1, 0x07


	//----- nvinfo : EIATTR_SPARSE_MMA_MASK
	.align		4
.L_3443:
        /*0018*/ 	.byte	0x03, 0x50
        /*001a*/ 	.short	0x0000


	//----- nvinfo : EIATTR_MAXREG_COUNT
	.align		4
        /*001c*/ 	.byte	0x03, 0x1b
        /*001e*/ 	.short	0x00ff


	//----- nvinfo : EIATTR_NUM_BARRIERS
	.align		4
        /*0020*/ 	.byte	0x02, 0x4c
        /*0022*/ 	.byte	0x01
	.zero		1


	//----- nvinfo : EIATTR_MERCURY_ISA_VERSION
	.align		4
        /*0024*/ 	.byte	0x03, 0x5f
        /*0026*/ 	.short	0x0101


	//----- nvinfo : EIATTR_COOP_GROUP_MASK_REGIDS
	.align		4
        /*0028*/ 	.byte	0x04, 0x29
        /*002a*/ 	.short	(.L_3445 - .L_3444)


	//   ....[0]....
.L_3444:
        /*002c*/ 	.word	0xffffffff


	//   ....[1]....
        /*0030*/ 	.word	0xffffffff


	//   ....[2]....
        /*0034*/ 	.word	0xffffffff


	//   ....[3]....
        /*0038*/ 	.word	0xffffffff


	//   ....[4]....
        /*003c*/ 	.word	0xffffffff


	//   ....[5]....
        /*0040*/ 	.word	0xffffffff


	//   ....[6]....
        /*0044*/ 	.word	0xffffffff


	//   ....[7]....
        /*0048*/ 	.word	0xffffffff


	//   ....[8]....
        /*004c*/ 	.word	0xffffffff


	//   ....[9]....
        /*0050*/ 	.word	0xffffffff


	//   ....[10]....
        /*0054*/ 	.word	0xffffffff


	//   ....[11]....
        /*0058*/ 	.word	0xffffffff


	//   ....[12]....
        /*005c*/ 	.word	0xffffffff


	//   ....[13]....
        /*0060*/ 	.word	0xffffffff


	//   ....[14]....
        /*0064*/ 	.word	0xffffffff


	//   ....[15]....
        /*0068*/ 	.word	0xffffffff


	//   ....[16]....
        /*006c*/ 	.word	0xffffffff


	//   ....[17]....
        /*0070*/ 	.word	0xffffffff


	//   ....[18]....
        /*0074*/ 	.word	0xffffffff


	//   ....[19]....
        /*0078*/ 	.word	0xffffffff


	//   ....[20]....
        /*007c*/ 	.word	0xffffffff


	//   ....[21]....
        /*0080*/ 	.word	0xffffffff


	//   ....[22]....
        /*0084*/ 	.word	0xffffffff


	//   ....[23]....
        /*0088*/ 	.word	0xffffffff


	//   ....[24]....
        /*008c*/ 	.word	0xffffffff


	//   ....[25]....
        /*0090*/ 	.word	0xffffffff


	//   ....[26]....
        /*0094*/ 	.word	0xffffffff


	//   ....[27]....
        /*0098*/ 	.word	0xffffffff


	//   ....[28]....
        /*009c*/ 	.word	0xffffffff


	//   ....[29]....
        /*00a0*/ 	.word	0xffffffff


	//   ....[30]....
        /*00a4*/ 	.word	0xffffffff


	//   ....[31]....
        /*00a8*/ 	.word	0xffffffff


	//   ....[32]....
        /*00ac*/ 	.word	0xffffffff


	//   ....[33]....
        /*00b0*/ 	.word	0xffffffff


	//   ....[34]....
        /*00b4*/ 	.word	0xffffffff


	//   ....[35]....
        /*00b8*/ 	.word	0xffffffff


	//   ....[36]....
        /*00bc*/ 	.word	0xffffffff


	//   ....[37]....
        /*00c0*/ 	.word	0xffffffff


	//   ....[38]....
        /*00c4*/ 	.word	0xffffffff


	//   ....[39]....
        /*00c8*/ 	.word	0xffffffff


	//   ....[40]....
        /*00cc*/ 	.word	0xffffffff


	//   ....[41]....
        /*00d0*/ 	.word	0xffffffff


	//   ....[42]....
        /*00d4*/ 	.word	0xffffffff


	//   ....[43]....
        /*00d8*/ 	.word	0xffffffff


	//   ....[44]....
        /*00dc*/ 	.word	0xffffffff


	//   ....[45]....
        /*00e0*/ 	.word	0xffffffff


	//   ....[46]....
        /*00e4*/ 	.word	0xffffffff


	//   ....[47]....
        /*00e8*/ 	.word	0xffffffff


	//   ....[48]....
        /*00ec*/ 	.word	0xffffffff


	//   ....[49]....
        /*00f0*/ 	.word	0xffffffff


	//   ....[50]....
        /*00f4*/ 	.word	0xffffffff


	//   ....[51]....
        /*00f8*/ 	.word	0xffffffff


	//   ....[52]....
        /*00fc*/ 	.word	0xffffffff


	//----- nvinfo : EIATTR_COOP_GROUP_INSTR_OFFSETS
	.align		4
.L_3445:
        /*0100*/ 	.byte	0x04, 0x28
        /*0102*/ 	.short	(.L_3447 - .L_3446)


	//   ....[0]....
.L_3446:
        /*0104*/ 	.word	0x000008e0


	//   ....[1]....
        /*0108*/ 	.word	0x000009f0


	//   ....[2]....
        /*010c*/ 	.word	0x00000b30


	//   ....[3]....
        /*0110*/ 	.word	0x000012b0


	//   ....[4]....
        /*0114*/ 	.word	0x000012f0


	//   ....[5]....
        /*0118*/ 	.word	0x00001320


	//   ....[6]....
        /*011c*/ 	.word	0x00001370


	//   ....[7]....
        /*0120*/ 	.word	0x000013a0


	//   ....[8]....
        /*0124*/ 	.word	0x000013c0


	//   ....[9]....
        /*0128*/ 	.word	0x000013d0


	//   ....[10]....
        /*012c*/ 	.word	0x00001410


	//   ....[11]....
        /*0130*/ 	.word	0x00001460


	//   ....[12]....
        /*0134*/ 	.word	0x00001470


	//   ....[13]....
        /*0138*/ 	.word	0x00001490


	//   ....[14]....
        /*013c*/ 	.word	0x000014c0


	//   ....[15]....
        /*0140*/ 	.word	0x000014f0


	//   ....[16]....
        /*0144*/ 	.word	0x00001530


	//   ....[17]....
        /*0148*/ 	.word	0x00001560


	//   ....[18]....
        /*014c*/ 	.word	0x000015a0


	//   ....[19]....
        /*0150*/ 	.word	0x000015d0


	//   ....[20]....
        /*0154*/ 	.word	0x00001620


	//   ....[21]....
        /*0158*/ 	.word	0x00001660


	//   ....[22]....
        /*015c*/ 	.word	0x00001670


	//   ....[23]....
        /*0160*/ 	.word	0x00001690


	//   ....[24]....
        /*0164*/ 	.word	0x000016a0


	//   ....[25]....
        /*0168*/ 	.word	0x000016c0


	//   ....[26]....
        /*016c*/ 	.word	0x00001700


	//   ....[27]....
        /*0170*/ 	.word	0x00001730


	//   ....[28]....
        /*0174*/ 	.word	0x00001750


	//   ....[29]....
        /*0178*/ 	.word	0x00001760


	//   ....[30]....
        /*017c*/ 	.word	0x00001800


	//   ....[31]....
        /*0180*/ 	.word	0x000019d0


	//   ....[32]....
        /*0184*/ 	.word	0x00001a10


	//   ....[33]....
        /*0188*/ 	.word	0x00001b00


	//   ....[34]....
        /*018c*/ 	.word	0x00001b20


	//   ....[35]....
        /*0190*/ 	.word	0x00001b50


	//   ....[36]....
        /*0194*/ 	.word	0x00001b70


	//   ....[37]....
        /*0198*/ 	.word	0x00001ba0


	//   ....[38]....
        /*019c*/ 	.word	0x00001bc0


	//   ....[39]....
        /*01a0*/ 	.word	0x00001bf0


	//   ....[40]....
        /*01a4*/ 	.word	0x00001c10


	//   ....[41]....
        /*01a8*/ 	.word	0x00001f40


	//   ....[42]....
        /*01ac*/ 	.word	0x00002140


	//   ....[43]....
        /*01b0*/ 	.word	0x000023b0


	//   ....[44]....
        /*01b4*/ 	.word	0x00002400


	//   ....[45]....
        /*01b8*/ 	.word	0x00002450


	//   ....[46]....
        /*01bc*/ 	.word	0x00002480


	//   ....[47]....
        /*01c0*/ 	.word	0x000024a0


	//   ....[48]....
        /*01c4*/ 	.word	0x00002570


	//   ....[49]....
        /*01c8*/ 	.word	0x000025b0


	//   ....[50]....
        /*01cc*/ 	.word	0x00002600


	//   ....[51]....
        /*01d0*/ 	.word	0x00002630


	//   ....[52]....
        /*01d4*/ 	.word	0x00002650


	//----- nvinfo : EIATTR_VRC_CTA_INIT_COUNT
	.align		4
.L_3447:
        /*01d8*/ 	.byte	0x02, 0x4a
	.zero		1
	.zero		1


	//----- nvinfo : EIATTR_EXIT_INSTR_OFFSETS
	.align		4
        /*01dc*/ 	.byte	0x04, 0x1c
        /*01de*/ 	.short	(.L_3449 - .L_3448)


	//   ....[0]....
.L_3448:
        /*01e0*/ 	.word	0x000026f0


	//   ....[1]....
        /*01e4*/ 	.word	0x00002b80


	//----- nvinfo : EIATTR_MAX_THREADS
	.align		4
.L_3449:
        /*01e8*/ 	.byte	0x04, 0x05
        /*01ea*/ 	.short	(.L_3451 - .L_3450)
.L_3450:
        /*01ec*/ 	.word	0x00000020
        /*01f0*/ 	.word	0x00000001
        /*01f4*/ 	.word	0x00000001


	//----- nvinfo : EIATTR_CRS_STACK_SIZE
	.align		4
.L_3451:
        /*01f8*/ 	.byte	0x04, 0x1e
        /*01fa*/ 	.short	(.L_3453 - .L_3452)
.L_3452:
        /*01fc*/ 	.word	0x00000000


	//----- nvinfo : EIATTR_CBANK_PARAM_SIZE
	.align		4
.L_3453:
        /*0200*/ 	.byte	0x03, 0x19
        /*0202*/ 	.short	0x01f0


	//----- nvinfo : EIATTR_PARAM_CBANK
	.align		4
        /*0204*/ 	.byte	0x04, 0x0a
        /*0206*/ 	.short	(.L_3455 - .L_3454)
	.align		4
.L_3454:
        /*0208*/ 	.word	index@(.nv.constant0._Z25selective_scan_bwd_kernelI32Selective_Scan_bwd_kernel_traitsILi32ELi4ELb0ELb0ELb0ELb0ELb0EN3c108BFloat16EfEEv12SSMParamsBwd)
        /*020c*/ 	.short	0x0380
        /*020e*/ 	.short	0x01f0


	//----- nvinfo : EIATTR_SW_WAR
	.align		4
.L_3455:
        /*0210*/ 	.byte	0x04, 0x36
        /*0212*/ 	.short	(.L_3457 - .L_3456)
.L_3456:
        /*0214*/ 	.word	0x00000008
.L_3457:


//--------------------- .nv.info._Z25selective_scan_bwd_kernelI32Selective_Scan_bwd_kernel_traitsILi32ELi4ELb0ELb0ELb0ELb0ELb1EN3c108BFloat16EfEEv12SSMParamsBwd --------------------------
	.section	.nv.info._Z25selective_scan_bwd_kernelI32Selective_Scan_bwd_kernel_traitsILi32ELi4ELb0ELb0ELb0ELb0ELb1EN3c108BFloat16EfEEv12SSMParamsBwd,"",@"SHT_CUDA_INFO"
	.sectionflags	@""
	.align	4


	//----- nvinfo : EIATTR_CUDA_API_VERSION
	.align		4
        /*0000*/ 	.byte	0x04, 0x37
        /*0002*/ 	.short	(.L_3459 - .L_3458)
.L_3458:
        /*0004*/ 	.word	0x00000082


	//----- nvinfo : EIATTR_KPARAM_INFO
	.align		4
.L_3459:
        /*0008*/ 	.byte	0x04, 0x17
        /*000a*/ 	.short	(.L_3461 - .L_3460)
.L_3460:
        /*000c*/ 	.word	0x00000000
        /*0010*/ 	.short	0x0000
        /*0012*/ 	.short	0x0000
        /*0014*/ 	.byte	0x00, 0xf0, 0xc1, 0x07


	//----- nvinfo : EIATTR_SPARSE_MMA_MASK
	.align		4
.L_3461:
        /*0018*/ 	.byte	0x03, 0x50
        /*001a*/ 	.short	0x0000


	//----- nvinfo : EIATTR_MAXREG_COUNT
	.align		4
        /*001c*/ 	.byte	0x03, 0x1b
        /*001e*/ 	.short	0x00ff


	//----- nvinfo : EIATTR_NUM_BARRIERS
	.align		4
        /*0020*/ 	.byte	0x02, 0x4c
        /*0022*/ 	.byte	0x01
	.zero		1


	//----- nvinfo : EIATTR_MERCURY_ISA_VERSION
	.align		4
        /*0024*/ 	.byte	0x03, 0x5f
        /*0026*/ 	.short	0x0101


	//----- nvinfo : EIATTR_COOP_GROUP_MASK_REGIDS
	.align		4
        /*0028*/ 	.byte	0x04, 0x29
        /*002a*/ 	.short	(.L_3463 - .L_3462)


	//   ....[0]....
.L_3462:
        /*002c*/ 	.word	0xffffffff


	//   ....[1]....
        /*0030*/ 	.word	0xffffffff


	//   ....[2]....
        /*0034*/ 	.word	0xffffffff


	//   ....[3]....
        /*0038*/ 	.word	0xffffffff


	//   ....[4]....
        /*003c*/ 	.word	0xffffffff


	//   ....[5]....
        /*0040*/ 	.word	0xffffffff


	//   ....[6]....
        /*0044*/ 	.word	0xffffffff


	//   ....[7]....
        /*0048*/ 	.word	0xffffffff


	//   ....[8]....
        /*004c*/ 	.word	0xffffffff


	//   ....[9]....
        /*0050*/ 	.word	0xffffffff


	//   ....[10]....
        /*0054*/ 	.word	0xffffffff


	//   ....[11]....
        /*0058*/ 	.word	0xffffffff


	//   ....[12]....
        /*005c*/ 	.word	0xffffffff


	//   ....[13]....
        /*0060*/ 	.word	0xffffffff


	//   ....[14]....
        /*0064*/ 	.word	0xffffffff


	//   ....[15]....
        /*0068*/ 	.word	0xffffffff


	//   ....[16]....
        /*006c*/ 	.word	0xffffffff


	//   ....[17]....
        /*0070*/ 	.word	0xffffffff


	//   ....[18]....
        /*0074*/ 	.word	0xffffffff


	//   ....[19]....
        /*0078*/ 	.word	0xffffffff


	//   ....[20]....
        /*007c*/ 	.word	0xffffffff


	//   ....[21]....
        /*0080*/ 	.word	0xffffffff


	//   ....[22]....
        /*0084*/ 	.word	0xffffffff


	//   ....[23]....
        /*0088*/ 	.word	0xffffffff


	//   ....[24]....
        /*008c*/ 	.word	0xffffffff


	//   ....[25]....
        /*0090*/ 	.word	0xffffffff


	//   ....[26]....
        /*0094*/ 	.word	0xffffffff


	//   ....[27]....
        /*0098*/ 	.word	0xffffffff


	//   ....[28]....
        /*009c*/ 	.word	0xffffffff


	//   ....[29]....
        /*00a0*/ 	.word	0xffffffff


	//   ....[30]....
        /*00a4*/ 	.word	0xffffffff


	//   ....[31]....
        /*00a8*/ 	.word	0xffffffff


	//   ....[32]....
        /*00ac*/ 	.word	0xffffffff


	//   ....[33]....
        /*00b0*/ 	.word	0xffffffff


	//   ....[34]....
        /*00b4*/ 	.word	0xffffffff


	//   ....[35]....
        /*00b8*/ 	.word	0xffffffff


	//   ....[36]....
        /*00bc*/ 	.word	0xffffffff


	//   ....[37]....
        /*00c0*/ 	.word	0xffffffff


	//   ....[38]....
        /*00c4*/ 	.word	0xffffffff


	//   ....[39]....
        /*00c8*/ 	.word	0xffffffff


	//   ....[40]....
        /*00cc*/ 	.word	0xffffffff


	//   ....[41]....
        /*00d0*/ 	.word	0xffffffff


	//   ....[42]....
        /*00d4*/ 	.word	0xffffffff


	//   ....[43]....
        /*00d8*/ 	.word	0xffffffff


	//   ....[44]....
        /*00dc*/ 	.word	0xffffffff


	//   ....[45]....
        /*00e0*/ 	.word	0xffffffff


	//   ....[46]....
        /*00e4*/ 	.word	0xffffffff


	//   ....[47]....
        /*00e8*/ 	.word	0xffffffff


	//   ....[48]....
        /*00ec*/ 	.word	0xffffffff


	//   ....[49]....
        /*00f0*/ 	.word	0xffffffff


	//   ....[50]....
        /*00f4*/ 	.word	0xffffffff


	//   ....[51]....
        /*00f8*/ 	.word	0xffffffff


	//   ....[52]....
        /*00fc*/ 	.word	0xffffffff


	//   ....[53]....
        /*0100*/ 	.word	0xffffffff


	//   ....[54]....
        /*0104*/ 	.word	0xffffffff


	//   ....[55]....
        /*0108*/ 	.word	0xffffffff


	//   ....[56]....
        /*010c*/ 	.word	0xffffffff


	//----- nvinfo : EIATTR_COOP_GROUP_INSTR_OFFSETS
	.align		4
.L_3463:
        /*0110*/ 	.byte	0x04, 0x28
        /*0112*/ 	.short	(.L_3465 - .L_3464)


	//   ....[0]....
.L_3464:
        /*0114*/ 	.word	0x00000920


	//   ....[1]....
        /*0118*/ 	.word	0x00000a10


	//   ....[2]....
        /*011c*/ 	.word	0x00000bd0


	//   ....[3]....
        /*0120*/ 	.word	0x00000d50


	//   ....[4]....
        /*0124*/ 	.word	0x00000ff0


	//   ....[5]....
        /*0128*/ 	.word	0x000012e0


	//   ....[6]....
        /*012c*/ 	.word	0x00001530


	//   ....[7]....
        /*0130*/ 	.word	0x00001e70


	//   ....[8]....
        /*0134*/ 	.word	0x00001eb0


	//   ....[9]....
        /*0138*/ 	.word	0x00001ee0


	//   ....[10]....
        /*013c*/ 	.word	0x00001ef0


	//   ....[11]....
        /*0140*/ 	.word	0x00001f60


	//   ....[12]....
        /*0144*/ 	.word	0x00001f70


	//   ....[13]....
        /*0148*/ 	.word	0x00001f90


	//   ....[14]....
        /*014c*/ 	.word	0x00001fc0


	//   ....[15]....
        /*0150*/ 	.word	0x00001ff0


	//   ....[16]....
        /*0154*/ 	.word	0x00002030


	//   ....[17]....
        /*0158*/ 	.word	0x00002070


	//   ....[18]....
        /*015c*/ 	.word	0x00002080


	//   ....[19]....
        /*0160*/ 	.word	0x000020a0


	//   ....[20]....
        /*0164*/ 	.word	0x000020f0


	//   ....[21]....
        /*0168*/ 	.word	0x00002150


	//   ....[22]....
        /*016c*/ 	.word	0x00002160


	//   ....[23]....
        /*0170*/ 	.word	0x00002190


	//   ....[24]....
        /*0174*/ 	.word	0x000021d0


	//   ....[25]....
        /*0178*/ 	.word	0x00002210


	//   ....[26]....
        /*017c*/ 	.word	0x00002240


	//   ....[27]....
        /*0180*/ 	.word	0x00002250


	//   ....[28]....
        /*0184*/ 	.word	0x00002260


	//   ....[29]....
        /*0188*/ 	.word	0x00002270


	//   ....[30]....
        /*018c*/ 	.word	0x000022b0


	//   ....[31]....
        /*0190*/ 	.word	0x000022e0


	//   ....[32]....
        /*0194*/ 	.word	0x00002300


	//   ....[33]....
        /*0198*/ 	.word	0x00002320


	//   ....[34]....
        /*019c*/ 	.word	0x000023e0


	//   ....[35]....
        /*01a0*/ 	.word	0x00002590


	//   ....[36]....
        /*01a4*/ 	.word	0x000025d0


	//   ....[37]....
        /*01a8*/ 	.word	0x00002630


	//   ....[38]....
        /*01ac*/ 	.word	0x00002650


	//   ....[39]....
        /*01b0*/ 	.word	0x00002680


	//   ....[40]....
        /*01b4*/ 	.word	0x000026a0


	//   ....[41]....
        /*01b8*/ 	.word	0x000026d0


	//   ....[42]....
        /*01bc*/ 	.word	0x000026f0


	//   ....[43]....
        /*01c0*/ 	.word	0x00002720


	//   ....[44]....
        /*01c4*/ 	.word	0x00002740


	//   ....[45]....
        /*01c8*/ 	.word	0x00002ad0


	//   ....[46]....
        /*01cc*/ 	.word	0x00002cd0


	//   ....[47]....
        /*01d0*/ 	.word	0x00002f40


	//   ....[48]....
        /*01d4*/ 	.word	0x00002f90


	//   ....[49]....
        /*01d8*/ 	.word	0x00002fe0


	//   ....[50]....
        /*01dc*/ 	.word	0x00003010


	//   ....[51]....
        /*01e0*/ 	.word	0x00003030


	//   ....[52]....
        /*01e4*/ 	.word	0x00003100


	//   ....[53]....
        /*01e8*/ 	.word	0x00003140


	//   ....[54]....
        /*01ec*/ 	.word	0x00003190


	//   ....[55]....
        /*01f0*/ 	.word	0x000031c0


	//   ....[56]....
        /*01f4*/ 	.word	0x000031e0


	//----- nvinfo : EIATTR_VRC_CTA_INIT_COUNT
	.align		4
.L_3465:
        /*01f8*/ 	.byte	0x02, 0x4a
	.zero		1
	.zero		1


	//----- nvinfo : EIATTR_EXIT_INSTR_OFFSETS
	.align		4
        /*01fc*/ 	.byte	0x04, 0x1c
        /*01fe*/ 	.short	(.L_3467 - .L_3466)


	//   ....[0]....
.L_3466:
        /*0200*/ 	.word	0x00003280


	//   ....[1]....
        /*0204*/ 	.word	0x00003710


	//----- nvinfo : EIATTR_MAX_THREADS
	.align		4
.L_3467:
        /*0208*/ 	.byte	0x04, 0x05
        /*020a*/ 	.short	(.L_3469 - .L_3468)
.L_3468:
        /*020c*/ 	.word	0x00000020
        /*0210*/ 	.word	0x00000001
        /*0214*/ 	.word	0x00000001


	//----- nvinfo : EIATTR_CRS_STACK_SIZE
	.align		4
.L_3469:
        /*0218*/ 	.byte	0x04, 0x1e
        /*021a*/ 	.short	(.L_3471 - .L_3470)
.L_3470:
        /*021c*/ 	.word	0x00000000


	//----- nvinfo : EIATTR_CBANK_PARAM_SIZE
	.align		4
.L_3471:
        /*0220*/ 	.byte	0x03, 0x19
        /*0222*/ 	.short	0x01f0


	//----- nvinfo : EIATTR_PARAM_CBANK
	.align		4
        /*0224*/ 	.byte	0x04, 0x0a
        /*0226*/ 	.short	(.L_3473 - .L_3472)
	.align		4
.L_3472:
        /*0228*/ 	.word	index@(.nv.constant0._Z25selective_scan_bwd_kernelI32Selective_Scan_bwd_kernel_traitsILi32ELi4ELb0ELb0ELb0ELb0ELb1EN3c108BFloat16EfEEv12SSMParamsBwd)
        /*022c*/ 	.short	0x0380
        /*022e*/ 	.short	0x01f0


	//----- nvinfo : EIATTR_SW_WAR
	.align		4
.L_3473:
        /*0230*/ 	.byte	0x04, 0x36
        /*0232*/ 	.short	(.L_3475 - .L_3474)
.L_3474:
        /*0234*/ 	.word	0x00000008
.L_3475:


//--------------------- .nv.info._Z25selective_scan_bwd_kernelI32Selective_Scan_bwd_kernel_traitsILi32ELi4ELb0ELb0ELb0ELb1ELb0EN3c108BFloat16EfEEv12SSMParamsBwd --------------------------
	.section	.nv.info._Z25selective_scan_bwd_kernelI32Selective_Scan_bwd_kernel_traitsILi32ELi4ELb0ELb0ELb0ELb1ELb0EN3c108BFloat16EfEEv12SSMParamsBwd,"",@"SHT_CUDA_INFO"
	.sectionflags	@""
	.align	4


	//----- nvinfo : EIATTR_CUDA_API_VERSION
	.align		4
        /*0000*/ 	.byte	0x04, 0x37
        /*0002*/ 	.short	(.L_3477 - .L_3476)
.L_3476:
        /*0004*/ 	.word	0x00000082


	//----- nvinfo : EIATTR_KPARAM_INFO
	.align		4
.L_3477:
        /*0008*/ 	.byte	0x04, 0x17
        /*000a*/ 	.short	(.L_3479 - .L_3478)
.L_3478:
        /*000c*/ 	.word	0x00000000
        /*0010*/ 	.short	0x0000
        /*0012*/ 	.short	0x0000
        /*0014*/ 	.byte	0x00, 0xf0, 0xc1, 0x07


	//----- nvinfo : EIATTR_SPARSE_MMA_MASK
	.align		4
.L_3479:
        /*0018*/ 	.byte	0x03, 0x50
        /*001a*/ 	.short	0x0000


	//----- nvinfo : EIATTR_MAXREG_COUNT
	.align		4
        /*001c*/ 	.byte	0x03, 0x1b
        /*001e*/ 	.short	0x00ff


	//----- nvinfo : EIATTR_NUM_BARRIERS
	.align		4
        /*0020*/ 	.byte	0x02, 0x4c
        /*0022*/ 	.byte	0x01
	.zero		1


	//----- nvinfo : EIATTR_MERCURY_ISA_VERSION
	.align		4
        /*0024*/ 	.byte	0x03, 0x5f
        /*0026*/ 	.short	0x0101


	//----- nvinfo : EIATTR_COOP_GROUP_MASK_REGIDS
	.align		4
        /*0028*/ 	.byte	0x04, 0x29
        /*002a*/ 	.short	(.L_3481 - .L_3480)


	//   ....[0]....
.L_3480:
        /*002c*/ 	.word	0xffffffff


	//   ....[1]....
        /*0030*/ 	.word	0xffffffff


	//   ....[2]....
        /*0034*/ 	.word	0xffffffff


	//   ....[3]....
        /*0038*/ 	.word	0xffffffff


	//   ....[4]....
        /*003c*/ 	.word	0xffffffff


	//   ....[5]....
        /*0040*/ 	.word	0xffffffff


	//   ....[6]....
        /*0044*/ 	.word	0xffffffff


	//   ....[7]....
        /*0048*/ 	.word	0xffffffff


	//   ....[8]....
        /*004c*/ 	.word	0xffffffff


	//   ....[9]....
        /*0050*/ 	.word	0xffffffff


	//   ....[10]....
        /*0054*/ 	.word	0xffffffff


	//   ....[11]....
        /*0058*/ 	.word	0xffffffff


	//   ....[12]....
        /*005c*/ 	.word	0xffffffff


	//   ....[13]....
        /*0060*/ 	.word	0xffffffff


	//   ....[14]....
        /*0064*/ 	.word	0xffffffff


	//   ....[15]....
        /*0068*/ 	.word	0xffffffff


	//   ....[16]....
        /*006c*/ 	.word	0xffffffff


	//   ....[17]....
        /*0070*/ 	.word	0xffffffff


	//   ....[18]....
        /*0074*/ 	.word	0xffffffff


	//   ....[19]....
        /*0078*/ 	.word	0xffffffff


	//   ....[20]....
        /*007c*/ 	.word	0xffffffff


	//   ....[21]....
        /*0080*/ 	.word	0xffffffff


	//   ....[22]....
        /*0084*/ 	.word	0xffffffff


	//   ....[23]....
        /*0088*/ 	.word	0xffffffff


	//   ....[24]....
        /*008c*/ 	.word	0xffffffff


	//   ....[25]....
        /*0090*/ 	.word	0xffffffff


	//   ....[26]....
        /*0094*/ 	.word	0xffffffff


	//   ....[27]....
        /*0098*/ 	.word	0xffffffff


	//   ....[28]....
        /*009c*/ 	.word	0xffffffff


	//   ....[29]....
        /*00a0*/ 	.word	0xffffffff


	//   ....[30]....
        /*00a4*/ 	.word	0xffffffff


	//   ....[31]....
        /*00a8*/ 	.word	0xffffffff


	//   ....[32]....
        /*00ac*/ 	.word	0xffffffff


	//   ....[33]....
        /*00b0*/ 	.word	0xffffffff


	//   ....[34]....
        /*00b4*/ 	.word	0xffffffff


	//   ....[35]....
        /*00b8*/ 	.word	0xffffffff


	//   ....[36]....
        /*00bc*/ 	.word	0xffffffff


	//   ....[37]....
        /*00c0*/ 	.word	0xffffffff


	//   ....[38]....
        /*00c4*/ 	.word	0xffffffff


	//   ....[39]....
        /*00c8*/ 	.word	0xffffffff


	//   ....[40]....
        /*00cc*/ 	.word	0xffffffff


	//   ....[41]....
        /*00d0*/ 	.word	0xffffffff


	//   ....[42]....
        /*00d4*/ 	.word	0xffffffff


	//   ....[43]....
        /*00d8*/ 	.word	0xffffffff


	//   ....[44]....
        /*00dc*/ 	.word	0xffffffff


	//   ....[45]....
        /*00e0*/ 	.word	0xffffffff


	//   ....[46]....
        /*00e4*/ 	.word	0xffffffff


	//   ....[47]....
        /*00e8*/ 	.word	0xffffffff


	//   ....[48]....
        /*00ec*/ 	.word	0xffffffff


	//   ....[49]....
        /*00f0*/ 	.word	0xffffffff


	//   ....[50]....
        /*00f4*/ 	.word	0xffffffff


	//   ....[51]....
        /*00f8*/ 	.word	0xffffffff


	//   ....[52]....
        /*00fc*/ 	.word	0xffffffff


	//   ....[53]....
        /*0100*/ 	.word	0xffffffff


	//----- nvinfo : EIATTR_COOP_GROUP_INSTR_OFFSETS
	.align		4
.L_3481:
        /*0104*/ 	.byte	0x04, 0x28
        /*0106*/ 	.short	(.L_3483 - .L_3482)


	//   ....[0]....
.L_3482:
        /*0108*/ 	.word	0x000008d0


	//   ....[1]....
        /*010c*/ 	.word	0x000009e0


	//   ....[2]....
        /*0110*/ 	.word	0x00000bb0


	//   ....[3]....
        /*0114*/ 	.word	0x00001b40


	//   ....[4]....
        /*0118*/ 	.word	0x00001b80


	//   ....[5]....
        /*011c*/ 	.word	0x00001bb0


	//   ....[6]....
        /*0120*/ 	.word	0x00001bf0


	//   ....[7]....
        /*0124*/ 	.word	0x00001c20


	//   ....[8]....
        /*0128*/ 	.word	0x00001c40


	//   ....[9]....
        /*012c*/ 	.word	0x00001c50


	//   ....[10]....
        /*0130*/ 	.word	0x00001c90


	//   ....[11]....
        /*0134*/ 	.word	0x00001ce0


	//   ....[12]....
        /*0138*/ 	.word	0x00001cf0


	//   ....[13]....
        /*013c*/ 	.word	0x00001d10


	//   ....[14]....
        /*0140*/ 	.word	0x00001d40


	//   ....[15]....
        /*0144*/ 	.word	0x00001d70


	//   ....[16]....
        /*0148*/ 	.word	0x00001db0


	//   ....[17]....
        /*014c*/ 	.word	0x00001de0


	//   ....[18]....
        /*0150*/ 	.word	0x00001e20


	//   ....[19]....
        /*0154*/ 	.word	0x00001e50


	//   ....[20]....
        /*0158*/ 	.word	0x00001ea0


	//   ....[21]....
        /*015c*/ 	.word	0x00001ee0


	//   ....[22]....
        /*0160*/ 	.word	0x00001ef0


	//   ....[23]....
        /*0164*/ 	.word	0x00001f10


	//   ....[24]....
        /*0168*/ 	.word	0x00001f20


	//   ....[25]....
        /*016c*/ 	.word	0x00001f40


	//   ....[26]....
        /*0170*/ 	.word	0x00001f80


	//   ....[27]....
        /*0174*/ 	.word	0x00001fc0


	//   ....[28]....
        /*0178*/ 	.word	0x00001fd0


	//   ....[29]....
        /*017c*/ 	.word	0x00001fe0


	//   ....[30]....
        /*0180*/ 	.word	0x00002060


	//   ....[31]....
        /*0184*/ 	.word	0x00002230


	//   ....[32]....
        /*0188*/ 	.word	0x00002270


	//   ....[33]....
        /*018c*/ 	.word	0x00002390


	//   ....[34]....
        /*0190*/ 	.word	0x000023b0


	//   ....[35]....
        /*0194*/ 	.word	0x000023e0


	//   ....[36]....
        /*0198*/ 	.word	0x00002400


	//   ....[37]....
        /*019c*/ 	.word	0x00002430


	//   ....[38]....
        /*01a0*/ 	.word	0x00002450


	//   ....[39]....
        /*01a4*/ 	.word	0x00002480


	//   ....[40]....
        /*01a8*/ 	.word	0x000024a0


	//   ....[41]....
        /*01ac*/ 	.word	0x00002860


	//   ....[42]....
        /*01b0*/ 	.word	0x000028a0


	//   ....[43]....
        /*01b4*/ 	.word	0x00002d10


	//   ....[44]....
        /*01b8*/ 	.word	0x00002f80


	//   ....[45]....
        /*01bc*/ 	.word	0x00002fd0


	//   ....[46]....
        /*01c0*/ 	.word	0x00003020


	//   ....[47]....
        /*01c4*/ 	.word	0x00003050


	//   ....[48]....
        /*01c8*/ 	.word	0x00003070


	//   ....[49]....
        /*01cc*/ 	.word	0x00003140


	//   ....[50]....
        /*01d0*/ 	.word	0x00003180


	//   ....[51]....
        /*01d4*/ 	.word	0x000031d0


	//   ....[52]....
        /*01d8*/ 	.word	0x00003200


	//   ....[53]....
        /*01dc*/ 	.word	0x00003220


	//----- nvinfo : EIATTR_VRC_CTA_INIT_COUNT
	.align		4
.L_3483:
        /*01e0*/ 	.byte	0x02, 0x4a
	.zero		1
	.zero		1


	//----- nvinfo : EIATTR_EXIT_INSTR_OFFSETS
	.align		4
        /*01e4*/ 	.byte	0x04, 0x1c
        /*01e6*/ 	.short	(.L_3485 - .L_3484)


	//   ....[0]....
.L_3484:
        /*01e8*/ 	.word	0x000032c0


	//   ....[1]....
        /*01ec*/ 	.word	0x00003750


	//----- nvinfo : EIATTR_MAX_THREADS
	.align		4
.L_3485:
        /*01f0*/ 	.byte	0x04, 0x05
        /*01f2*/ 	.short	(.L_3487 - .L_3486)
.L_3486:
        /*01f4*/ 	.word	0x00000020
        /*01f8*/ 	.word	0x00000001
        /*01fc*/ 	.word	0x00000001


	//----- nvinfo : EIATTR_CRS_STACK_SIZE
	.align		4
.L_3487:
        /*0200*/ 	.byte	0x04, 0x1e
        /*0202*/ 	.short	(.L_3489 - .L_3488)
.L_3488:
        /*0204*/ 	.word	0x00000000


	//----- nvinfo : EIATTR_CBANK_PARAM_SIZE
	.align		4
.L_3489:
        /*0208*/ 	.byte	0x03, 0x19
        /*020a*/ 	.short	0x01f0


	//----- nvinfo : EIATTR_PARAM_CBANK
	.align		4
        /*020c*/ 	.byte	0x04, 0x0a
        /*020e*/ 	.short	(.L_3491 - .L_3490)
	.align		4
.L_3490:
        /*0210*/ 	.word	index@(.nv.constant0._Z25selective_scan_bwd_kernelI32Selective_Scan_bwd_kernel_traitsILi32ELi4ELb0ELb0ELb0ELb1ELb0EN3c108BFloat16EfEEv12SSMParamsBwd)
        /*0214*/ 	.short	0x0380
        /*0216*/ 	.short	0x01f0


	//----- nvinfo : EIATTR_SW_WAR
	.align		4
.L_3491:
        /*0218*/ 	.byte	0x04, 0x36
        /*021a*/ 	.short	(.L_3493 - .L_3492)
.L_3492:
        /*021c*/ 	.word	0x00000008
.L_3493:


//--------------------- .nv.info._Z25selective_scan_bwd_kernelI32Selective_Scan_bwd_kernel_traitsILi32ELi4ELb0ELb0ELb0ELb1ELb1EN3c108BFloat16EfEEv12SSMParamsBwd --------------------------
	.section	.nv.info._Z25selective_scan_bwd_kernelI32Selective_Scan_bwd_kernel_traitsILi32ELi4ELb0ELb0ELb0ELb1ELb1EN3c108BFloat16EfEEv12SSMParamsBwd,"",@"SHT_CUDA_INFO"
	.sectionflags	@""
	.align	4


	//----- nvinfo : EIATTR_CUDA_API_VERSION
	.align		4
        /*0000*/ 	.byte	0x04, 0x37
        /*0002*/ 	.short	(.L_3495 - .L_3494)
.L_3494:
        /*0004*/ 	.word	0x00000082


	//----- nvinfo : EIATTR_KPARAM_INFO
	.align		4
.L_3495:
        /*0008*/ 	.byte	0x04, 0x17
        /*000a*/ 	.short	(.L_3497 - .L_3496)
.L_3496:
        /*000c*/ 	.word	0x00000000
        /*0010*/ 	.short	0x0000
        /*0012*/ 	.short	0x0000
        /*0014*/ 	.byte	0x00, 0xf0, 0xc1, 0x07


	//----- nvinfo : EIATTR_SPARSE_MMA_MASK
	.align		4
.L_3497:
        /*0018*/ 	.byte	0x03, 0x50
        /*001a*/ 	.short	0x0000


	//----- nvinfo : EIATTR_MAXREG_COUNT
	.align		4
        /*001c*/ 	.byte	0x03, 0x1b
        /*001e*/ 	.short	0x00ff


	//----- nvinfo : EIATTR_NUM_BARRIERS
	.align		4
        /*0020*/ 	.byte	0x02, 0x4c
        /*0022*/ 	.byte	0x01
	.zero		1


	//----- nvinfo : EIATTR_MERCURY_ISA_VERSION
	.align		4
        /*0024*/ 	.byte	0x03, 0x5f
        /*0026*/ 	.short	0x0101


	//----- nvinfo : EIATTR_COOP_GROUP_MASK_REGIDS
	.align		4
        /*0028*/ 	.byte	0x04, 0x29
        /*002a*/ 	.short	(.L_3499 - .L_3498)


	//   ....[0]....
.L_3498:
        /*002c*/ 	.word	0xffffffff


	//   ....[1]....
        /*0030*/ 	.word	0xffffffff


	//   ....[2]....
        /*0034*/ 	.word	0xffffffff


	//   ....[3]....
        /*0038*/ 	.word	0xffffffff


	//   ....[4]....
        /*003c*/ 	.word	0xffffffff


	//   ....[5]....
        /*0040*/ 	.word	0xffffffff


	//   ....[6]....
        /*0044*/ 	.word	0xffffffff


	//   ....[7]....
        /*0048*/ 	.word	0xffffffff


	//   ....[8]....
        /*004c*/ 	.word	0xffffffff


	//   ....[9]....
        /*0050*/ 	.word	0xffffffff


	//   ....[10]....
        /*0054*/ 	.word	0xffffffff


	//   ....[11]....
        /*0058*/ 	.word	0xffffffff


	//   ....[12]....
        /*005c*/ 	.word	0xffffffff


	//   ....[13]....
        /*0060*/ 	.word	0xffffffff


	//   ....[14]....
        /*0064*/ 	.word	0xffffffff


	//   ....[15]....
        /*0068*/ 	.word	0xffffffff


	//   ....[16]....
        /*006c*/ 	.word	0xffffffff


	//   ....[17]....
        /*0070*/ 	.word	0xffffffff


	//   ....[18]....
        /*0074*/ 	.word	0xffffffff


	//   ....[19]....
        /*0078*/ 	.word	0xffffffff


	//   ....[20]....
        /*007c*/ 	.word	0xffffffff


	//   ....[21]....
        /*0080*/ 	.word	0xffffffff


	//   ....[22]....
        /*0084*/ 	.word	0xffffffff


	//   ....[23]....
        /*0088*/ 	.word	0xffffffff


	//   ....[24]....
        /*008c*/ 	.word	0xffffffff


	//   ....[25]....
        /*0090*/ 	.word	0xffffffff


	//   ....[26]....
        /*0094*/ 	.word	0xffffffff


	//   ....[27]....
        /*0098*/ 	.word	0xffffffff


	//   ....[28]....
        /*009c*/ 	.word	0xffffffff


	//   ....[29]....
        /*00a0*/ 	.word	0xffffffff


	//   ....[30]....
        /*00a4*/ 	.word	0xffffffff


	//   ....[31]....
        /*00a8*/ 	.word	0xffffffff


	//   ....[32]....
        /*00ac*/ 	.word	0xffffffff


	//   ....[33]....
        /*00b0*/ 	.word	0xffffffff


	//   ....[34]....
        /*00b4*/ 	.word	0xffffffff


	//   ....[35]....
        /*00b8*/ 	.word	0xffffffff


	//   ....[36]....
        /*00bc*/ 	.word	0xffffffff


	//   ....[37]....
        /*00c0*/ 	.word	0xffffffff


	//   ....[38]....
        /*00c4*/ 	.word	0xffffffff


	//   ....[39]....
        /*00c8*/ 	.word	0xffffffff


	//   ....[40]....
        /*00cc*/ 	.word	0xffffffff


	//   ....[41]....
        /*00d0*/ 	.word	0xffffffff


	//   ....[42]....
        /*00d4*/ 	.word	0xffffffff


	//   ....[43]....
        /*00d8*/ 	.word	0xffffffff


	//   ....[44]....
        /*00dc*/ 	.word	0xffffffff


	//   ....[45]....
        /*00e0*/ 	.word	0xffffffff


	//   ....[46]....
        /*00e4*/ 	.word	0xffffffff


	//   ....[47]....
        /*00e8*/ 	.word	0xffffffff


	//   ....[48]....
        /*00ec*/ 	.word	0xffffffff


	//   ....[49]....
        /*00f0*/ 	.word	0xffffffff


	//   ....[50]....
        /*00f4*/ 	.word	0xffffffff


	//   ....[51]....
        /*00f8*/ 	.word	0xffffffff


	//   ....[52]....
        /*00fc*/ 	.word	0xffffffff


	//   ....[53]....
        /*0100*/ 	.word	0xffffffff


	//   ....[54]....
        /*0104*/ 	.word	0xffffffff


	//   ....[55]....
        /*0108*/ 	.word	0xffffffff


	//   ....[56]....
        /*010c*/ 	.word	0xffffffff


	//   ....[57]....
        /*0110*/ 	.word	0xffffffff


	//----- nvinfo : EIATTR_COOP_GROUP_INSTR_OFFSETS
	.align		4
.L_3499:
        /*0114*/ 	.byte	0x04, 0x28
        /*0116*/ 	.short	(.L_3501 - .L_3500)


	//   ....[0]....
.L_3500:
        /*0118*/ 	.word	0x000008c0


	//   ....[1]....
        /*011c*/ 	.word	0x000009d0


	//   ....[2]....
        /*0120*/ 	.word	0x00000b30


	//   ....[3]....
        /*0124*/ 	.word	0x00001680


	//   ....[4]....
        /*0128*/ 	.word	0x00001960


	//   ....[5]....
        /*012c*/ 	.word	0x00001c10


	//   ....[6]....
        /*0130*/ 	.word	0x00001e40


	//   ....[7]....
        /*0134*/ 	.word	0x00002710


	//   ....[8]....
        /*0138*/ 	.word	0x00002750


	//   ....[9]....
        /*013c*/ 	.word	0x00002780


	//   ....[10]....
        /*0140*/ 	.word	0x000027e0


	//   ....[11]....
        /*0144*/ 	.word	0x00002800


	//   ....[12]....
        /*0148*/ 	.word	0x00002820


	//   ....[13]....
        /*014c*/ 	.word	0x00002830


	//   ....[14]....
        /*0150*/ 	.word	0x00002870


	//   ....[15]....
        /*0154*/ 	.word	0x000028c0


	//   ....[16]....
        /*0158*/ 	.word	0x000028d0


	//   ....[17]....
        /*015c*/ 	.word	0x000028f0


	//   ....[18]....
        /*0160*/ 	.word	0x00002920


	//   ....[19]....
        /*0164*/ 	.word	0x00002950


	//   ....[20]....
        /*0168*/ 	.word	0x00002990


	//   ....[21]....
        /*016c*/ 	.word	0x000029c0


	//   ....[22]....
        /*0170*/ 	.word	0x00002a00


	//   ....[23]....
        /*0174*/ 	.word	0x00002a30


	//   ....[24]....
        /*0178*/ 	.word	0x00002a80


	//   ....[25]....
        /*017c*/ 	.word	0x00002ac0


	//   ....[26]....
        /*0180*/ 	.word	0x00002ad0


	//   ....[27]....
        /*0184*/ 	.word	0x00002af0


	//   ....[28]....
        /*0188*/ 	.word	0x00002b10


	//   ....[29]....
        /*018c*/ 	.word	0x00002b50


	//   ....[30]....
        /*0190*/ 	.word	0x00002b80


	//   ....[31]....
        /*0194*/ 	.word	0x00002ba0


	//   ....[32]....
        /*0198*/ 	.word	0x00002bb0


	//   ....[33]....
        /*019c*/ 	.word	0x00002bc0


	//   ....[34]....
        /*01a0*/ 	.word	0x00002c90


	//   ....[35]....
        /*01a4*/ 	.word	0x00002e40


	//   ....[36]....
        /*01a8*/ 	.word	0x00002e70


	//   ....[37]....
        /*01ac*/ 	.word	0x00002eb0


	//   ....[38]....
        /*01b0*/ 	.word	0x00002ed0


	//   ....[39]....
        /*01b4*/ 	.word	0x00002f00


	//   ....[40]....
        /*01b8*/ 	.word	0x00002f20


	//   ....[41]....
        /*01bc*/ 	.word	0x00002f50


	//   ....[42]....
        /*01c0*/ 	.word	0x00002f70


	//   ....[43]....
        /*01c4*/ 	.word	0x00002fa0


	//   ....[44]....
        /*01c8*/ 	.word	0x00002fc0


	//   ....[45]....
        /*01cc*/ 	.word	0x00003430


	//   ....[46]....
        /*01d0*/ 	.word	0x00003470


	//   ....[47]....
        /*01d4*/ 	.word	0x000038c0


	//   ....[48]....
        /*01d8*/ 	.word	0x00003b30


	//   ....[49]....
        /*01dc*/ 	.word	0x00003b80


	//   ....[50]....
        /*01e0*/ 	.word	0x00003bd0


	//   ....[51]....
        /*01e4*/ 	.word	0x00003c00


	//   ....[52]....
        /*01e8*/ 	.word	0x00003c20


	//   ....[53]....
        /*01ec*/ 	.word	0x00003cf0


	//   ....[54]....
        /*01f0*/ 	.word	0x00003d30


	//   ....[55]....
        /*01f4*/ 	.word	0x00003d80


	//   ....[56]....
        /*01f8*/ 	.word	0x00003db0


	//   ....[57]....
        /*01fc*/ 	.word	0x00003dd0


	//----- nvinfo : EIATTR_VRC_CTA_INIT_COUNT
	.align		4
.L_3501:
        /*0200*/ 	.byte	0x02, 0x4a
	.zero		1
	.zero		1


	//----- nvinfo : EIATTR_EXIT_INSTR_OFFSETS
	.align		4
        /*0204*/ 	.byte	0x04, 0x1c
        /*0206*/ 	.short	(.L_3503 - .L_3502)


	//   ....[0]....
.L_3502:
        /*0208*/ 	.word	0x00003e70


	//   ....[1]....
        /*020c*/ 	.word	0x00004300


	//----- nvinfo : EIATTR_MAX_THREADS
	.align		4
.L_3503:
        /*0210*/ 	.byte	0x04, 0x05
        /*0212*/ 	.short	(.L_3505 - .L_3504)
.L_3504:
        /*0214*/ 	.word	0x00000020
        /*0218*/ 	.word	0x00000001
        /*021c*/ 	.word	0x00000001


	//----- nvinfo : EIATTR_CRS_STACK_SIZE
	.align		4
.L_3505:
        /*0220*/ 	.byte	0x04, 0x1e
        /*0222*/ 	.short	(.L_3507 - .L_3506)
.L_3506:
        /*0224*/ 	.word	0x00000000


	//----- nvinfo : EIATTR_CBANK_PARAM_SIZE
	.align		4
.L_3507:
        /*0228*/ 	.byte	0x03, 0x19
        /*022a*/ 	.short	0x01f0


	//----- nvinfo : EIATTR_PARAM_CBANK
	.align		4
        /*022c*/ 	.byte	0x04, 0x0a
        /*022e*/ 	.short	(.L_3509 - .L_3508)
	.align		4
.L_3508:
        /*0230*/ 	.word	index@(.nv.constant0._Z25selective_scan_bwd_kernelI32Selective_Scan_bwd_kernel_traitsILi32ELi4ELb0ELb0ELb0ELb1ELb1EN3c108BFloat16EfEEv12SSMParamsBwd)
        /*0234*/ 	.short	0x0380
        /*0236*/ 	.short	0x01f0


	//----- nvinfo : EIATTR_SW_WAR
	.align		4
.L_3509:
        /*0238*/ 	.byte	0x04, 0x36
        /*023a*/ 	.short	(.L_3511 - .L_3510)
.L_3510:
        /*023c*/ 	.word	0x00000008
.L_3511:


//--------------------- .nv.info._Z25selective_scan_bwd_kernelI32Selective_Scan_bwd_kernel_traitsILi32ELi4ELb0ELb0ELb1ELb0ELb0EN3c108BFloat16EfEEv12SSMParamsBwd --------------------------
	.section	.nv.info._Z25selective_scan_bwd_kernelI32Selective_Scan_bwd_kernel_traitsILi32ELi4ELb0ELb0ELb1ELb0ELb0EN3c108BFloat16EfEEv12SSMParamsBwd,"",@"SHT_CUDA_INFO"
	.sectionflags	@""
	.align	4


	//----- nvinfo : EIATTR_CUDA_API_VERSION
	.align		4
        /*0000*/ 	.byte	0x04, 0x37
        /*0002*/ 	.short	(.L_3513 - .L_3512)
.L_3512:
        /*0004*/ 	.word	0x00000082


	//----- nvinfo : EIATTR_KPARAM_INFO
	.align		4
.L_3513:
        /*0008*/ 	.byte	0x04, 0x17
        /*000a*/ 	.short	(.L_3515 - .L_3514)
.L_3514:
        /*000c*/ 	.word	0x00000000
        /*0010*/ 	.short	0x0000
        /*0012*/ 	.short	0x0000
        /*0014*/ 	.byte	0x00, 0xf0, 0xc1, 0x07


	//----- nvinfo : EIATTR_SPARSE_MMA_MASK
	.align		4
.L_3515:
        /*0018*/ 	.byte	0x03, 0x50
        /*001a*/ 	.short	0x0000


	//----- nvinfo : EIATTR_MAXREG_COUNT
	.align		4
        /*001c*/ 	.byte	0x03, 0x1b
        /*001e*/ 	.short	0x00ff


	//----- nvinfo : EIATTR_NUM_BARRIERS
	.align		4
        /*0020*/ 	.byte	0x02, 0x4c
        /*0022*/ 	.byte	0x01
	.zero		1


	//----- nvinfo : EIATTR_MERCURY_ISA_VERSION
	.align		4
        /*0024*/ 	.byte	0x03, 0x5f
        /*0026*/ 	.short	0x0101


	//----- nvinfo : EIATTR_COOP_GROUP_MASK_REGIDS
	.align		4
        /*0028*/ 	.byte	0x04, 0x29
        /*002a*/ 	.short	(.L_3517 - .L_3516)


	//   ....[0]....
.L_3516:
        /*002c*/ 	.word	0xffffffff


	//   ....[1]....
        /*0030*/ 	.word	0xffffffff


	//   ....[2]....
        /*0034*/ 	.word	0xffffffff


	//   ....[3]....
        /*0038*/ 	.word	0xffffffff


	//   ....[4]....
        /*003c*/ 	.word	0xffffffff


	//   ....[5]....
        /*0040*/ 	.word	0xffffffff


	//   ....[6]....
        /*0044*/ 	.word	0xffffffff


	//   ....[7]....
        /*0048*/ 	.word	0xffffffff


	//   ....[8]....
        /*004c*/ 	.word	0xffffffff


	//   ....[9]....
        /*0050*/ 	.word	0xffffffff


	//   ....[10]....
        /*0054*/ 	.word	0xffffffff


	//   ....[11]....
        /*0058*/ 	.word	0xffffffff


	//   ....[12]....
        /*005c*/ 	.word	0xffffffff


	//   ....[13]....
        /*0060*/ 	.word	0xffffffff


	//   ....[14]....
        /*0064*/ 	.word	0xffffffff


	//   ....[15]....
        /*0068*/ 	.word	0xffffffff


	//   ....[16]....
        /*006c*/ 	.word	0xffffffff


	//   ....[17]....
        /*0070*/ 	.word	0xffffffff


	//   ....[18]....
        /*0074*/ 	.word	0xffffffff


	//   ....[19]....
        /*0078*/ 	.word	0xffffffff


	//   ....[20]....
        /*007c*/ 	.word	0xffffffff


	//   ....[21]....
        /*0080*/ 	.word	0xffffffff


	//   ....[22]....
        /*0084*/ 	.word	0xffffffff


	//   ....[23]....
        /*0088*/ 	.word	0xffffffff


	//   ....[24]....
        /*008c*/ 	.word	0xffffffff


	//   ....[25]....
        /*0090*/ 	.word	0xffffffff


	//   ....[26]....
        /*0094*/ 	.word	0xffffffff


	//   ....[27]....
        /*0098*/ 	.word	0xffffffff


	//   ....[28]....
        /*009c*/ 	.word	0xffffffff


	//   ....[29]....
        /*00a0*/ 	.word	0xffffffff


	//   ....[30]....
        /*00a4*/ 	.word	0xffffffff


	//   ....[31]....
        /*00a8*/ 	.word	0xffffffff


	//   ....[32]....
        /*00ac*/ 	.word	0xffffffff


	//   ....[33]....
        /*00b0*/ 	.word	0xffffffff


	//   ....[34]....
        /*00b4*/ 	.word	0xffffffff


	//   ....[35]....
        /*00b8*/ 	.word	0xffffffff


	//   ....[36]....
        /*00bc*/ 	.word	0xffffffff


	//   ....[37]....
        /*00c0*/ 	.word	0xffffffff


	//   ....[38]....
        /*00c4*/ 	.word	0xffffffff


	//   ....[39]....
        /*00c8*/ 	.word	0xffffffff


	//   ....[40]....
        /*00cc*/ 	.word	0xffffffff


	//   ....[41]....
        /*00d0*/ 	.word	0xffffffff


	//   ....[42]....
        /*00d4*/ 	.word	0xffffffff


	//   ....[43]....
        /*00d8*/ 	.word	0xffffffff


	//   ....[44]....
        /*00dc*/ 	.word	0xffffffff


	//   ....[45]....
        /*00e0*/ 	.word	0xffffffff


	//   ....[46]....
        /*00e4*/ 	.word	0xffffffff


	//   ....[47]....
        /*00e8*/ 	.word	0xffffffff


	//   ....[48]....
        /*00ec*/ 	.word	0xffffffff


	//   ....[49]....
        /*00f0*/ 	.word	0xffffffff


	//   ....[50]....
        /*00f4*/ 	.word	0xffffffff


	//   ....[51]....
        /*00f8*/ 	.word	0xffffffff


	//   ....[52]....
        /*00fc*/ 	.word	0xffffffff


	//   ....[53]....
        /*0100*/ 	.word	0xffffffff


	//----- nvinfo : EIATTR_COOP_GROUP_INSTR_OFFSETS
	.align		4
.L_3517:
        /*0104*/ 	.byte	0x04, 0x28
        /*0106*/ 	.short	(.L_3519 - .L_3518)


	//   ....[0]....
.L_3518:
        /*0108*/ 	.word	0x00000c10


	//   ....[1]....
        /*010c*/ 	.word	0x00000d10


	//   ....[2]....
        /*0110*/ 	.word	0x00000e40


	//   ....[3]....
        /*0114*/ 	.word	0x00001480


	//   ....[4]....
        /*0118*/ 	.word	0x00001810


	//   ....[5]....
        /*011c*/ 	.word	0x00001840


	//   ....[6]....
        /*0120*/ 	.word	0x00001870


	//   ....[7]....
        /*0124*/ 	.word	0x000018a0


	//   ....[8]....
        /*0128*/ 	.word	0x000018e0


	//   ....[9]....
        /*012c*/ 	.word	0x00001920


	//   ....[10]....
        /*0130*/ 	.word	0x00001950


	//   ....[11]....
        /*0134*/ 	.word	0x00001960


	//   ....[12]....
        /*0138*/ 	.word	0x000019b0


	//   ....[13]....
        /*013c*/ 	.word	0x000019e0


	//   ....[14]....
        /*0140*/ 	.word	0x00001a10


	//   ....[15]....
        /*0144*/ 	.word	0x00001a20


	//   ....[16]....
        /*0148*/ 	.word	0x00001a70


	//   ....[17]....
        /*014c*/ 	.word	0x00001aa0


	//   ....[18]....
        /*0150*/ 	.word	0x00001ad0


	//   ....[19]....
        /*0154*/ 	.word	0x00001ae0


	//   ....[20]....
        /*0158*/ 	.word	0x00001b50


	//   ....[21]....
        /*015c*/ 	.word	0x00001b80


	//   ....[22]....
        /*0160*/ 	.word	0x00001bb0


	//   ....[23]....
        /*0164*/ 	.word	0x00001bd0


	//   ....[24]....
        /*0168*/ 	.word	0x00001c50


	//   ....[25]....
        /*016c*/ 	.word	0x00001c70


	//   ....[26]....
        /*0170*/ 	.word	0x00001c90


	//   ....[27]....
        /*0174*/ 	.word	0x00001ca0


	//   ....[28]....
        /*0178*/ 	.word	0x00001cb0


	//   ....[29]....
        /*017c*/ 	.word	0x00001cc0


	//   ....[30]....
        /*0180*/ 	.word	0x00001cd0


	//   ....[31]....
        /*0184*/ 	.word	0x00001ce0


	//   ....[32]....
        /*0188*/ 	.word	0x00002170


	//   ....[33]....
        /*018c*/ 	.word	0x000021b0


	//   ....[34]....
        /*0190*/ 	.word	0x000022d0


	//   ....[35]....
        /*0194*/ 	.word	0x000022f0


	//   ....[36]....
        /*0198*/ 	.word	0x00002320


	//   ....[37]....
        /*019c*/ 	.word	0x00002340


	//   ....[38]....
        /*01a0*/ 	.word	0x00002370


	//   ....[39]....
        /*01a4*/ 	.word	0x00002390


	//   ....[40]....
        /*01a8*/ 	.word	0x000023c0


	//   ....[41]....
        /*01ac*/ 	.word	0x000023e0


	//   ....[42]....
        /*01b0*/ 	.word	0x00002610


	//   ....[43]....
        /*01b4*/ 	.word	0x00002840


	//   ....[44]....
        /*01b8*/ 	.word	0x00002b00


	//   ....[45]....
        /*01bc*/ 	.word	0x00002b40


	//   ....[46]....
        /*01c0*/ 	.word	0x00002ba0


	//   ....[47]....
        /*01c4*/ 	.word	0x00002bd0


	//   ....[48]....
        /*01c8*/ 	.word	0x00002bf0


	//   ....[49]....
        /*01cc*/ 	.word	0x00002cc0


	//   ....[50]....
        /*01d0*/ 	.word	0x00002d00


	//   ....[51]....
        /*01d4*/ 	.word	0x00002d50


	//   ....[52]....
        /*01d8*/ 	.word	0x00002d80


	//   ....[53]....
        /*01dc*/ 	.word	0x00002da0


	//----- nvinfo : EIATTR_VRC_CTA_INIT_COUNT
	.align		4
.L_3519:
        /*01e0*/ 	.byte	0x02, 0x4a
	.zero		1
	.zero		1


	//----- nvinfo : EIATTR_EXIT_INSTR_OFFSETS
	.align		4
        /*01e4*/ 	.byte	0x04, 0x1c
        /*01e6*/ 	.short	(.L_3521 - .L_3520)


	//   ....[0]....
.L_3520:
        /*01e8*/ 	.word	0x00002e40


	//   ....[1]....
        /*01ec*/ 	.word	0x00003060


	//----- nvinfo : EIATTR_MAX_THREADS
	.align		4
.L_3521:
        /*01f0*/ 	.byte	0x04, 0x05
        /*01f2*/ 	.short	(.L_3523 - .L_3522)
.L_3522:
        /*01f4*/ 	.word	0x00000020
        /*01f8*/ 	.word	0x00000001
        /*01fc*/ 	.word	0x00000001


	//----- nvinfo : EIATTR_CRS_STACK_SIZE
	.align		4
.L_3523:
        /*0200*/ 	.byte	0x04, 0x1e
        /*0202*/ 	.short	(.L_3525 - .L_3524)
.L_3524:
        /*0204*/ 	.word	0x00000000


	//----- nvinfo : EIATTR_CBANK_PARAM_SIZE
	.align		4
.L_3525:
        /*0208*/ 	.byte	0x03, 0x19
        /*020a*/ 	.short	0x01f0


	//----- nvinfo : EIATTR_PARAM_CBANK
	.align		4
        /*020c*/ 	.byte	0x04, 0x0a
        /*020e*/ 	.short	(.L_3527 - .L_3526)
	.align		4
.L_3526:
        /*0210*/ 	.word	index@(.nv.constant0._Z25selective_scan_bwd_kernelI32Selective_Scan_bwd_kernel_traitsILi32ELi4ELb0ELb0ELb1ELb0ELb0EN3c108BFloat16EfEEv12SSMParamsBwd)
        /*0214*/ 	.short	0x0380
        /*0216*/ 	.short	0x01f0


	//----- nvinfo : EIATTR_SW_WAR
	.align		4
.L_3527:
        /*0218*/ 	.byte	0x04, 0x36
        /*021a*/ 	.short	(.L_3529 - .L_3528)
.L_3528:
        /*021c*/ 	.word	0x00000008
.L_3529:


//--------------------- .nv.info._Z25selective_scan_bwd_kernelI32Selective_Scan_bwd_kernel_traitsILi32ELi4ELb0ELb0ELb1ELb0ELb1EN3c108BFloat16EfEEv12SSMParamsBwd --------------------------
	.section	.nv.info._Z25selective_scan_bwd_kernelI32Selective_Scan_bwd_kernel_traitsILi32ELi4ELb0ELb0ELb1ELb0ELb1EN3c108BFloat16EfEEv12SSMParamsBwd,"",@"SHT_CUDA_INFO"
	.sectionflags	@""
	.align	4


	//----- nvinfo : EIATTR_CUDA_API_VERSION
	.align		4
        /*0000*/ 	.byte	0x04, 0x37
        /*0002*/ 	.short	(.L_3531 - .L_3530)
.L_3530:
        /*0004*/ 	.word	0x00000082


	//----- nvinfo : EIATTR_KPARAM_INFO
	.align		4
.L_3531:
        /*0008*/ 	.byte	0x04, 0x17
        /*000a*/ 	.short	(.L_3533 - .L_3532)
.L_3532:
        /*000c*/ 	.word	0x00000000
        /*0010*/ 	.short	0x0000
        /*0012*/ 	.short	0x0000
        /*0014*/ 	.byte	0x00, 0xf0, 0xc1, 0x07


	//----- nvinfo : EIATTR_SPARSE_MMA_MASK
	.align		4
.L_3533:
        /*0018*/ 	.byte	0x03, 0x50
        /*001a*/ 	.short	0x0000


	//----- nvinfo : EIATTR_MAXREG_COUNT
	.align		4
        /*001c*/ 	.byte	0x03, 0x1b
        /*001e*/ 	.short	0x00ff


	//----- nvinfo : EIATTR_NUM_BARRIERS
	.align		4
        /*0020*/ 	.byte	0x02, 0x4c
        /*0022*/ 	.byte	0x01
	.zero		1


	//----- nvinfo : EIATTR_MERCURY_ISA_VERSION
	.align		4
        /*0024*/ 	.byte	0x03, 0x5f
        /*0026*/ 	.short	0x0101


	//----- nvinfo : EIATTR_COOP_GROUP_MASK_REGIDS
	.align		4
        /*0028*/ 	.byte	0x04, 0x29
        /*002a*/ 	.short	(.L_3535 - .L_3534)


	//   ....[0]....
.L_3534:
        /*002c*/ 	.word	0xffffffff


	//   ....[1]....
        /*0030*/ 	.word	0xffffffff


	//   ....[2]....
        /*0034*/ 	.word	0xffffffff


	//   ....[3]....
        /*0038*/ 	.word	0xffffffff


	//   ....[4]....
        /*003c*/ 	.word	0xffffffff


	//   ....[5]....
        /*0040*/ 	.word	0xffffffff


	//   ....[6]....
        /*0044*/ 	.word	0xffffffff


	//   ....[7]....
        /*0048*/ 	.word	0xffffffff


	//   ....[8]....
        /*004c*/ 	.word	0xffffffff


	//   ....[9]....
        /*0050*/ 	.word	0xffffffff


	//   ....[10]....
        /*0054*/ 	.word	0xffffffff


	//   ....[11]....
        /*0058*/ 	.word	0xffffffff


	//   ....[12]....
        /*005c*/ 	.word	0xffffffff


	//   ....[13]....
        /*0060*/ 	.word	0xffffffff


	//   ....[14]....
        /*0064*/ 	.word	0xffffffff


	//   ....[15]....
        /*0068*/ 	.word	0xffffffff


	//   ....[16]....
        /*006c*/ 	.word	0xffffffff


	//   ....[17]....
        /*0070*/ 	.word	0xffffffff


	//   ....[18]....
        /*0074*/ 	.word	0xffffffff


	//   ....[19]....
        /*0078*/ 	.word	0xffffffff


	//   ....[20]....
        /*007c*/ 	.word	0xffffffff


	//   ....[21]....
        /*0080*/ 	.word	0xffffffff


	//   ....[22]....
        /*0084*/ 	.word	0xffffffff


	//   ....[23]....
        /*0088*/ 	.word	0xffffffff


	//   ....[24]....
        /*008c*/ 	.word	0xffffffff


	//   ....[25]....
        /*0090*/ 	.word	0xffffffff


	//   ....[26]....
        /*0094*/ 	.word	0xffffffff


	//   ....[27]....
        /*0098*/ 	.word	0xffffffff


	//   ....[28]....
        /*009c*/ 	.word	0xffffffff


	//   ....[29]....
        /*00a0*/ 	.word	0xffffffff


	//   ....[30]....
        /*00a4*/ 	.word	0xffffffff


	//   ....[31]....
        /*00a8*/ 	.word	0xffffffff


	//   ....[32]....
        /*00ac*/ 	.word	0xffffffff


	//   ....[33]....
        /*00b0*/ 	.word	0xffffffff


	//   ....[34]....
        /*00b4*/ 	.word	0xffffffff


	//   ....[35]....
        /*00b8*/ 	.word	0xffffffff


	//   ....[36]....
        /*00bc*/ 	.word	0xffffffff


	//   ....[37]....
        /*00c0*/ 	.word	0xffffffff


	//   ....[38]....
        /*00c4*/ 	.word	0xffffffff


	//   ....[39]....
        /*00c8*/ 	.word	0xffffffff


	//   ....[40]....
        /*00cc*/ 	.word	0xffffffff


	//   ....[41]....
        /*00d0*/ 	.word	0xffffffff


	//   ....[42]....
        /*00d4*/ 	.word	0xffffffff


	//   ....[43]....
        /*00d8*/ 	.word	0xffffffff


	//   ....[44]....
        /*00dc*/ 	.word	0xffffffff


	//   ....[45]....
        /*00e0*/ 	.word	0xffffffff


	//   ....[46]....
        /*00e4*/ 	.word	0xffffffff


	//   ....[47]....
        /*00e8*/ 	.word	0xffffffff


	//   ....[48]....
        /*00ec*/ 	.word	0xffffffff


	//   ....[49]....
        /*00f0*/ 	.word	0xffffffff


	//   ....[50]....
        /*00f4*/ 	.word	0xffffffff


	//   ....[51]....
        /*00f8*/ 	.word	0xffffffff


	//   ....[52]....
        /*00fc*/ 	.word	0xffffffff


	//   ....[53]....
        /*0100*/ 	.word	0xffffffff


	//   ....[54]....
        /*0104*/ 	.word	0xffffffff


	//   ....[55]....
        /*0108*/ 	.word	0xffffffff


	//   ....[56]....
        /*010c*/ 	.word	0xffffffff


	//   ....[57]....
        /*0110*/ 	.word	0xffffffff


	//----- nvinfo : EIATTR_COOP_GROUP_INSTR_OFFSETS
	.align		4
.L_3535:
        /*0114*/ 	.byte	0x04, 0x28
        /*0116*/ 	.short	(.L_3537 - .L_3536)


	//   ....[0]....
.L_3536:
        /*0118*/ 	.word	0x00000c90


	//   ....[1]....
        /*011c*/ 	.word	0x00000d80


	//   ....[2]....
        /*0120*/ 	.word	0x00000f00


	//   ....[3]....
        /*0124*/ 	.word	0x00001090


	//   ....[4]....
        /*0128*/ 	.word	0x00001290


	//   ....[5]....
        /*012c*/ 	.word	0x00001590


	//   ....[6]....
        /*0130*/ 	.word	0x000017f0


	//   ....[7]....
        /*0134*/ 	.word	0x00001fc0


	//   ....[8]....
        /*0138*/ 	.word	0x00002350


	//   ....[9]....
        /*013c*/ 	.word	0x00002380


	//   ....[10]....
        /*0140*/ 	.word	0x000023d0


	//   ....[11]....
        /*0144*/ 	.word	0x000023e0


	//   ....[12]....
        /*0148*/ 	.word	0x00002420


	//   ....[13]....
        /*014c*/ 	.word	0x00002470


	//   ....[14]....
        /*0150*/ 	.word	0x00002490


	//   ....[15]....
        /*0154*/ 	.word	0x000024a0


	//   ....[16]....
        /*0158*/ 	.word	0x000024e0


	//   ....[17]....
        /*015c*/ 	.word	0x00002510


	//   ....[18]....
        /*0160*/ 	.word	0x00002540


	//   ....[19]....
        /*0164*/ 	.word	0x00002560


	//   ....[20]....
        /*0168*/ 	.word	0x000025b0


	//   ....[21]....
        /*016c*/ 	.word	0x000025e0


	//   ....[22]....
        /*0170*/ 	.word	0x00002600


	//   ....[23]....
        /*0174*/ 	.word	0x00002620


	//   ....[24]....
        /*0178*/ 	.word	0x00002690


	//   ....[25]....
        /*017c*/ 	.word	0x000026c0


	//   ....[26]....
        /*0180*/ 	.word	0x00002700


	//   ....[27]....
        /*0184*/ 	.word	0x00002710


	//   ....[28]....
        /*0188*/ 	.word	0x00002770


	//   ....[29]....
        /*018c*/ 	.word	0x00002790


	//   ....[30]....
        /*0190*/ 	.word	0x000027b0


	//   ....[31]....
        /*0194*/ 	.word	0x000027e0


	//   ....[32]....
        /*0198*/ 	.word	0x000027f0


	//   ....[33]....
        /*019c*/ 	.word	0x00002800


	//   ....[34]....
        /*01a0*/ 	.word	0x00002810


	//   ....[35]....
        /*01a4*/ 	.word	0x00002820


	//   ....[36]....
        /*01a8*/ 	.word	0x00002cb0


	//   ....[37]....
        /*01ac*/ 	.word	0x00002cf0


	//   ....[38]....
        /*01b0*/ 	.word	0x00002e50


	//   ....[39]....
        /*01b4*/ 	.word	0x00002e70


	//   ....[40]....
        /*01b8*/ 	.word	0x00002ea0


	//   ....[41]....
        /*01bc*/ 	.word	0x00002ec0


	//   ....[42]....
        /*01c0*/ 	.word	0x00002ef0


	//   ....[43]....
        /*01c4*/ 	.word	0x00002f10


	//   ....[44]....
        /*01c8*/ 	.word	0x00002f40


	//   ....[45]....
        /*01cc*/ 	.word	0x00002f60


	//   ....[46]....
        /*01d0*/ 	.word	0x000031a0


	//   ....[47]....
        /*01d4*/ 	.word	0x00003370


	//   ....[48]....
        /*01d8*/ 	.word	0x00003630


	//   ....[49]....
        /*01dc*/ 	.word	0x00003670


	//   ....[50]....
        /*01e0*/ 	.word	0x000036d0


	//   ....[51]....
        /*01e4*/ 	.word	0x00003700


	//   ....[52]....
        /*01e8*/ 	.word	0x00003720


	//   ....[53]....
        /*01ec*/ 	.word	0x000037f0


	//   ....[54]....
        /*01f0*/ 	.word	0x00003830


	//   ....[55]....
        /*01f4*/ 	.word	0x00003880


	//   ....[56]....
        /*01f8*/ 	.word	0x000038b0


	//   ....[57]....
        /*01fc*/ 	.word	0x000038d0


	//----- nvinfo : EIATTR_VRC_CTA_INIT_COUNT
	.align		4
.L_3537:
        /*0200*/ 	.byte	0x02, 0x4a
	.zero		1
	.zero		1


	//----- nvinfo : EIATTR_EXIT_INSTR_OFFSETS
	.align		4
        /*0204*/ 	.byte	0x04, 0x1c
        /*0206*/ 	.short	(.L_3539 - .L_3538)


	//   ....[0]....
.L_3538:
        /*0208*/ 	.word	0x00003970


	//   ....[1]....
        /*020c*/ 	.word	0x00003b90


	//----- nvinfo : EIATTR_MAX_THREADS
	.align		4
.L_3539:
        /*0210*/ 	.byte	0x04, 0x05
        /*0212*/ 	.short	(.L_3541 - .L_3540)
.L_3540:
        /*0214*/ 	.word	0x00000020
        /*0218*/ 	.word	0x00000001
        /*021c*/ 	.word	0x00000001


	//----- nvinfo : EIATTR_CRS_STACK_SIZE
	.align		4
.L_3541:
        /*0220*/ 	.byte	0x04, 0x1e
        /*0222*/ 	.short	(.L_3543 - .L_3542)
.L_3542:
        /*0224*/ 	.word	0x00000000


	//----- nvinfo : EIATTR_CBANK_PARAM_SIZE
	.align		4
.L_3543:
        /*0228*/ 	.byte	0x03, 0x19
        /*022a*/ 	.short	0x01f0


	//----- nvinfo : EIATTR_PARAM_CBANK
	.align		4
        /*022c*/ 	.byte	0x04, 0x0a
        /*022e*/ 	.short	(.L_3545 - .L_3544)
	.align		4
.L_3544:
        /*0230*/ 	.word	index@(.nv.constant0._Z25selective_scan_bwd_kernelI32Selective_Scan_bwd_kernel_traitsILi32ELi4ELb0ELb0ELb1ELb0ELb1EN3c108BFloat16EfEEv12SSMParamsBwd)
        /*0234*/ 	.short	0x0380
        /*0236*/ 	.short	0x01f0


	//----- nvinfo : EIATTR_SW_WAR
	.align		4
.L_3545:
        /*0238*/ 	.byte	0x04, 0x36
        /*023a*/ 	.short	(.L_3547 - .L_3546)
.L_3546:
        /*023c*/ 	.word	0x00000008
.L_3547:


//--------------------- .nv.info._Z25selective_scan_bwd_kernelI32Selective_Scan_bwd_kernel_traitsILi32ELi4ELb0ELb0ELb1ELb1ELb0EN3c108BFloat16EfEEv12SSMParamsBwd --------------------------
	.section	.nv.info._Z25selective_scan_bwd_kernelI32Selective_Scan_bwd_kernel_traitsILi32ELi4ELb0ELb0ELb1ELb1ELb0EN3c108BFloat16EfEEv12SSMParamsBwd,"",@"SHT_CUDA_INFO"
	.sectionflags	@""
	.align	4


	//----- nvinfo : EIATTR_CUDA_API_VERSION
	.align		4
        /*0000*/ 	.byte	0x04, 0x37
        /*0002*/ 	.short	(.L_3549 - .L_3548)
.L_3548:
        /*0004*/ 	.word	0x00000082


	//----- nvinfo : EIATTR_KPARAM_INFO
	.align		4
.L_3549:
        /*0008*/ 	.byte	0x04, 0x17
        /*000a*/ 	.short	(.L_3551 - .L_3550)
.L_3550:
        /*000c*/ 	.word	0x00000000
        /*0010*/ 	.short	0x0000
        /*0012*/ 	.short	0x0000
        /*0014*/ 	.byte	0x00, 0xf0, 0xc1, 0x07


	//----- nvinfo : EIATTR_SPARSE_MMA_MASK
	.align		4
.L_3551:
        /*0018*/ 	.byte	0x03, 0x50
        /*001a*/ 	.short	0x0000


	//----- nvinfo : EIATTR_MAXREG_COUNT
	.align		4
        /*001c*/ 	.byte	0x03, 0x1b
        /*001e*/ 	.short	0x00ff


	//----- nvinfo : EIATTR_NUM_BARRIERS
	.align		4
        /*0020*/ 	.byte	0x02, 0x4c
        /*0022*/ 	.byte	0x01
	.zero		1


	//----- nvinfo : EIATTR_MERCURY_ISA_VERSION
	.align		4
        /*0024*/ 	.byte	0x03, 0x5f
        /*0026*/ 	.short	0x0101


	//----- nvinfo : EIATTR_COOP_GROUP_MASK_REGIDS
	.align		4
        /*0028*/ 	.byte	0x04, 0x29
        /*002a*/ 	.short	(.L_3553 - .L_3552)


	//   ....[0]....
.L_3552:
        /*002c*/ 	.word	0xffffffff


	//   ....[1]....
        /*0030*/ 	.word	0xffffffff


	//   ....[2]....
        /*0034*/ 	.word	0xffffffff


	//   ....[3]....
        /*0038*/ 	.word	0xffffffff


	//   ....[4]....
        /*003c*/ 	.word	0xffffffff


	//   ....[5]....
        /*0040*/ 	.word	0xffffffff


	//   ....[6]....
        /*0044*/ 	.word	0xffffffff


	//   ....[7]....
        /*0048*/ 	.word	0xffffffff


	//   ....[8]....
        /*004c*/ 	.word	0xffffffff


	//   ....[9]....
        /*0050*/ 	.word	0xffffffff


	//   ....[10]....
        /*0054*/ 	.word	0xffffffff


	//   ....[11]....
        /*0058*/ 	.word	0xffffffff


	//   ....[12]....
        /*005c*/ 	.word	0xffffffff


	//   ....[13]....
        /*0060*/ 	.word	0xffffffff


	//   ....[14]....
        /*0064*/ 	.word	0xffffffff


	//   ....[15]....
        /*0068*/ 	.word	0xffffffff


	//   ....[16]....
        /*006c*/ 	.word	0xffffffff


	//   ....[17]....
        /*0070*/ 	.word	0xffffffff


	//   ....[18]....
        /*0074*/ 	.word	0xffffffff


	//   ....[19]....
        /*0078*/ 	.word	0xffffffff


	//   ....[20]....
        /*007c*/ 	.word	0xffffffff


	//   ....[21]....
        /*0080*/ 	.word	0xffffffff


	//   ....[22]....
        /*0084*/ 	.word	0xffffffff


	//   ....[23]....
        /*0088*/ 	.word	0xffffffff


	//   ....[24]....
        /*008c*/ 	.word	0xffffffff


	//   ....[25]....
        /*0090*/ 	.word	0xffffffff


	//   ....[26]....
        /*0094*/ 	.word	0xffffffff


	//   ....[27]....
        /*0098*/ 	.word	0xffffffff


	//   ....[28]....
        /*009c*/ 	.word	0xffffffff


	//   ....[29]....
        /*00a0*/ 	.word	0xffffffff


	//   ....[30]....
        /*00a4*/ 	.word	0xffffffff


	//   ....[31]....
        /*00a8*/ 	.word	0xffffffff


	//   ....[32]....
        /*00ac*/ 	.word	0xffffffff


	//   ....[33]....
        /*00b0*/ 	.word	0xffffffff


	//   ....[34]....
        /*00b4*/ 	.word	0xffffffff


	//   ....[35]....
        /*00b8*/ 	.word	0xffffffff


	//   ....[36]....
        /*00bc*/ 	.word	0xffffffff


	//   ....[37]....
        /*00c0*/ 	.word	0xffffffff


	//   ....[38]....
        /*00c4*/ 	.word	0xffffffff


	//   ....[39]....
        /*00c8*/ 	.word	0xffffffff


	//   ....[40]....
        /*00cc*/ 	.word	0xffffffff


	//   ....[41]....
        /*00d0*/ 	.word	0xffffffff


	//   ....[42]....
        /*00d4*/ 	.word	0xffffffff


	//   ....[43]....
        /*00d8*/ 	.word	0xffffffff


	//   ....[44]....
        /*00dc*/ 	.word	0xffffffff


	//   ....[45]....
        /*00e0*/ 	.word	0xffffffff


	//   ....[46]....
        /*00e4*/ 	.word	0xffffffff


	//   ....[47]....
        /*00e8*/ 	.word	0xffffffff


	//   ....[48]....
        /*00ec*/ 	.word	0xffffffff


	//   ....[49]....
        /*00f0*/ 	.word	0xffffffff


	//   ....[50]....
        /*00f4*/ 	.word	0xffffffff


	//   ....[51]....
        /*00f8*/ 	.word	0xffffffff


	//   ....[52]....
        /*00fc*/ 	.word	0xffffffff


	//   ....[53]....
        /*0100*/ 	.word	0xffffffff


	//   ....[54]....
        /*0104*/ 	.word	0xffffffff


	//----- nvinfo : EIATTR_COOP_GROUP_INSTR_OFFSETS
	.align		4
.L_3553:
        /*0108*/ 	.byte	0x04, 0x28
        /*010a*/ 	.short	(.L_3555 - .L_3554)


	//   ....[0]....
.L_3554:
        /*010c*/ 	.word	0x00000bf0


	//   ....[1]....
        /*0110*/ 	.word	0x00000d00


	//   ....[2]....
        /*0114*/ 	.word	0x00000eb0


	//   ....[3]....
        /*0118*/ 	.word	0x00001d20


	//   ....[4]....
        /*011c*/ 	.word	0x000020d0


	//   ....[5]....
        /*0120*/ 	.word	0x000020f0


	//   ....[6]....
        /*0124*/ 	.word	0x00002130


	//   ....[7]....
        /*0128*/ 	.word	0x00002150


	//   ....[8]....
        /*012c*/ 	.word	0x00002190


	//   ....[9]....
        /*0130*/ 	.word	0x000021e0


	//   ....[10]....
        /*0134*/ 	.word	0x00002200


	//   ....[11]....
        /*0138*/ 	.word	0x00002210


	//   ....[12]....
        /*013c*/ 	.word	0x00002250


	//   ....[13]....
        /*0140*/ 	.word	0x000022a0


	//   ....[14]....
        /*0144*/ 	.word	0x000022c0


	//   ....[15]....
        /*0148*/ 	.word	0x000022d0


	//   ....[16]....
        /*014c*/ 	.word	0x00002310


	//   ....[17]....
        /*0150*/ 	.word	0x00002340


	//   ....[18]....
        /*0154*/ 	.word	0x00002380


	//   ....[19]....
        /*0158*/ 	.word	0x00002390


	//   ....[20]....
        /*015c*/ 	.word	0x000023f0


	//   ....[21]....
        /*0160*/ 	.word	0x00002420


	//   ....[22]....
        /*0164*/ 	.word	0x00002440


	//   ....[23]....
        /*0168*/ 	.word	0x00002480


	//   ....[24]....
        /*016c*/ 	.word	0x000024e0


	//   ....[25]....
        /*0170*/ 	.word	0x00002500


	//   ....[26]....
        /*0174*/ 	.word	0x00002520


	//   ....[27]....
        /*0178*/ 	.word	0x00002550


	//   ....[28]....
        /*017c*/ 	.word	0x00002560


	//   ....[29]....
        /*0180*/ 	.word	0x00002570


	//   ....[30]....
        /*0184*/ 	.word	0x00002580


	//   ....[31]....
        /*0188*/ 	.word	0x000025c0


	//   ....[32]....
        /*018c*/ 	.word	0x00002a20


	//   ....[33]....
        /*0190*/ 	.word	0x00002a60


	//   ....[34]....
        /*0194*/ 	.word	0x00002b80


	//   ....[35]....
        /*0198*/ 	.word	0x00002ba0


	//   ....[36]....
        /*019c*/ 	.word	0x00002bd0


	//   ....[37]....
        /*01a0*/ 	.word	0x00002bf0


	//   ....[38]....
        /*01a4*/ 	.word	0x00002c20


	//   ....[39]....
        /*01a8*/ 	.word	0x00002c40


	//   ....[40]....
        /*01ac*/ 	.word	0x00002c70


	//   ....[41]....
        /*01b0*/ 	.word	0x00002c90


	//   ....[42]....
        /*01b4*/ 	.word	0x00002f90


	//   ....[43]....
        /*01b8*/ 	.word	0x00002fd0


	//   ....[44]....
        /*01bc*/ 	.word	0x00003430


	//   ....[45]....
        /*01c0*/ 	.word	0x000036f0


	//   ....[46]....
        /*01c4*/ 	.word	0x00003730


	//   ....[47]....
        /*01c8*/ 	.word	0x00003790


	//   ....[48]....
        /*01cc*/ 	.word	0x000037c0


	//   ....[49]....
        /*01d0*/ 	.word	0x000037e0


	//   ....[50]....
        /*01d4*/ 	.word	0x000038b0


	//   ....[51]....
        /*01d8*/ 	.word	0x000038f0


	//   ....[52]....
        /*01dc*/ 	.word	0x00003940


	//   ....[53]....
        /*01e0*/ 	.word	0x00003970


	//   ....[54]....
        /*01e4*/ 	.word	0x00003990


	//----- nvinfo : EIATTR_VRC_CTA_INIT_COUNT
	.align		4
.L_3555:
        /*01e8*/ 	.byte	0x02, 0x4a
	.zero		1
	.zero		1


	//----- nvinfo : EIATTR_EXIT_INSTR_OFFSETS
	.align		4
        /*01ec*/ 	.byte	0x04, 0x1c
        /*01ee*/ 	.short	(.L_3557 - .L_3556)


	//   ....[0]....
.L_3556:
        /*01f0*/ 	.word	0x00003a30


	//   ....[1]....
        /*01f4*/ 	.word	0x00003c50


	//----- nvinfo : EIATTR_MAX_THREADS
	.align		4
.L_3557:
        /*01f8*/ 	.byte	0x04, 0x05
        /*01fa*/ 	.short	(.L_3559 - .L_3558)
.L_3558:
        /*01fc*/ 	.word	0x00000020
        /*0200*/ 	.word	0x00000001
        /*0204*/ 	.word	0x00000001


	//----- nvinfo : EIATTR_CRS_STACK_SIZE
	.align		4
.L_3559:
        /*0208*/ 	.byte	0x04, 0x1e
        /*020a*/ 	.short	(.L_3561 - .L_3560)
.L_3560:
        /*020c*/ 	.word	0x00000000


	//----- nvinfo : EIATTR_CBANK_PARAM_SIZE
	.align		4
.L_3561:
        /*0210*/ 	.byte	0x03, 0x19
        /*0212*/ 	.short	0x01f0


	//----- nvinfo : EIATTR_PARAM_CBANK
	.align		4
        /*0214*/ 	.byte	0x04, 0x0a
        /*0216*/ 	.short	(.L_3563 - .L_3562)
	.align		4
.L_3562:
        /*0218*/ 	.word	index@(.nv.constant0._Z25selective_scan_bwd_kernelI32Selective_Scan_bwd_kernel_traitsILi32ELi4ELb0ELb0ELb1ELb1ELb0EN3c108BFloat16EfEEv12SSMParamsBwd)
        /*021c*/ 	.short	0x0380
        /*021e*/ 	.short	0x01f0


	//----- nvinfo : EIATTR_SW_WAR
	.align		4
.L_3563:
        /*0220*/ 	.byte	0x04, 0x36
        /*0222*/ 	.short	(.L_3565 - .L_3564)
.L_3564:
        /*0224*/ 	.word	0x00000008
.L_3565:


//--------------------- .nv.info._Z25selective_scan_bwd_kernelI32Selective_Scan_bwd_kernel_traitsILi32ELi4ELb0ELb0ELb1ELb1ELb1EN3c108BFloat16EfEEv12SSMParamsBwd --------------------------
	.section	.nv.info._Z25selective_scan_bwd_kernelI32Selective_Scan_bwd_kernel_traitsILi32ELi4ELb0ELb0ELb1ELb1ELb1EN3c108BFloat16EfEEv12SSMParamsBwd,"",@"SHT_CUDA_INFO"
	.sectionflags	@""
	.align	4


	//----- nvinfo : EIATTR_CUDA_API_VERSION
	.align		4
        /*0000*/ 	.byte	0x04, 0x37
        /*0002*/ 	.short	(.L_3567 - .L_3566)
.L_3566:
        /*0004*/ 	.word	0x00000082


	//----- nvinfo : EIATTR_KPARAM_INFO
	.align		4
.L_3567:
        /*0008*/ 	.byte	0x04, 0x17
        /*000a*/ 	.short	(.L_3569 - .L_3568)
.L_3568:
        /*000c*/ 	.word	0x00000000
        /*0010*/ 	.short	0x0000
        /*0012*/ 	.short	0x0000
        /*0014*/ 	.byte	0x00, 0xf0, 0xc1, 0x07


	//----- nvinfo : EIATTR_SPARSE_MMA_MASK
	.align		4
.L_3569:
        /*0018*/ 	.byte	0x03, 0x50
        /*001a*/ 	.short	0x0000


	//----- nvinfo : EIATTR_MAXREG_COUNT
	.align		4
        /*001c*/ 	.byte	0x03, 0x1b
        /*001e*/ 	.short	0x00ff


	//----- nvinfo : EIATTR_NUM_BARRIERS
	.align		4
        /*0020*/ 	.byte	0x02, 0x4c
        /*0022*/ 	.byte	0x01
	.zero		1


	//----- nvinfo : EIATTR_MERCURY_ISA_VERSION
	.align		4
        /*0024*/ 	.byte	0x03, 0x5f
        /*0026*/ 	.short	0x0101


	//----- nvinfo : EIATTR_COOP_GROUP_MASK_REGIDS
	.align		4
        /*0028*/ 	.byte	0x04, 0x29
        /*002a*/ 	.short	(.L_3571 - .L_3570)


	//   ....[0]....
.L_3570:
        /*002c*/ 	.word	0xffffffff


	//   ....[1]....
        /*0030*/ 	.word	0xffffffff


	//   ....[2]....
        /*0034*/ 	.word	0xffffffff


	//   ....[3]....
        /*0038*/ 	.word	0xffffffff


	//   ....[4]....
        /*003c*/ 	.word	0xffffffff


	//   ....[5]....
        /*0040*/ 	.word	0xffffffff


	//   ....[6]....
        /*0044*/ 	.word	0xffffffff


	//   ....[7]....
        /*0048*/ 	.word	0xffffffff


	//   ....[8]....
        /*004c*/ 	.word	0xffffffff


	//   ....[9]....
        /*0050*/ 	.word	0xffffffff


	//   ....[10]....
        /*0054*/ 	.word	0xffffffff


	//   ....[11]....
        /*0058*/ 	.word	0xffffffff


	//   ....[12]....
        /*005c*/ 	.word	0xffffffff


	//   ....[13]....
        /*0060*/ 	.word	0xffffffff


	//   ....[14]....
        /*0064*/ 	.word	0xffffffff


	//   ....[15]....
        /*0068*/ 	.word	0xffffffff


	//   ....[16]....
        /*006c*/ 	.word	0xffffffff


	//   ....[17]....
        /*0070*/ 	.word	0xffffffff


	//   ....[18]....
        /*0074*/ 	.word	0xffffffff


	//   ....[19]....
        /*0078*/ 	.word	0xffffffff


	//   ....[20]....
        /*007c*/ 	.word	0xffffffff


	//   ....[21]....
        /*0080*/ 	.word	0xffffffff


	//   ....[22]....
        /*0084*/ 	.word	0xffffffff


	//   ....[23]....
        /*0088*/ 	.word	0xffffffff


	//   ....[24]....
        /*008c*/ 	.word	0xffffffff


	//   ....[25]....
        /*0090*/ 	.word	0xffffffff


	//   ....[26]....
        /*0094*/ 	.word	0xffffffff


	//   ....[27]....
        /*0098*/ 	.word	0xffffffff


	//   ....[28]....
        /*009c*/ 	.word	0xffffffff


	//   ....[29]....
        /*00a0*/ 	.word	0xffffffff


	//   ....[30]....
        /*00a4*/ 	.word	0xffffffff


	//   ....[31]....
        /*00a8*/ 	.word	0xffffffff


	//   ....[32]....
        /*00ac*/ 	.word	0xffffffff


	//   ....[33]....
        /*00b0*/ 	.word	0xffffffff


	//   ....[34]....
        /*00b4*/ 	.word	0xffffffff


	//   ....[35]....
        /*00b8*/ 	.word	0xffffffff


	//   ....[36]....
        /*00bc*/ 	.word	0xffffffff


	//   ....[37]....
        /*00c0*/ 	.word	0xffffffff


	//   ....[38]....
        /*00c4*/ 	.word	0xffffffff


	//   ....[39]....
        /*00c8*/ 	.word	0xffffffff


	//   ....[40]....
        /*00cc*/ 	.word	0xffffffff


	//   ....[41]....
        /*00d0*/ 	.word	0xffffffff


	//   ....[42]....
        /*00d4*/ 	.word	0xffffffff


	//   ....[43]....
        /*00d8*/ 	.word	0xffffffff


	//   ....[44]....
        /*00dc*/ 	.word	0xffffffff


	//   ....[45]....
        /*00e0*/ 	.word	0xffffffff


	//   ....[46]....
        /*00e4*/ 	.word	0xffffffff


	//   ....[47]....
        /*00e8*/ 	.word	0xffffffff


	//   ....[48]....
        /*00ec*/ 	.word	0xffffffff


	//   ....[49]....
        /*00f0*/ 	.word	0xffffffff


	//   ....[50]....
        /*00f4*/ 	.word	0xffffffff


	//   ....[51]....
        /*00f8*/ 	.word	0xffffffff


	//   ....[52]....
        /*00fc*/ 	.word	0xffffffff


	//   ....[53]....
        /*0100*/ 	.word	0xffffffff


	//   ....[54]....
        /*0104*/ 	.word	0xffffffff


	//   ....[55]....
        /*0108*/ 	.word	0xffffffff


	//   ....[56]....
        /*010c*/ 	.word	0xffffffff


	//   ....[57]....
        /*0110*/ 	.word	0xffffffff


	//   ....[58]....
        /*0114*/ 	.word	0xffffffff


	//----- nvinfo : EIATTR_COOP_GROUP_INSTR_OFFSETS
	.align		4
.L_3571:
        /*0118*/ 	.byte	0x04, 0x28
        /*011a*/ 	.short	(.L_3573 - .L_3572)


	//   ....[0]....
.L_3572:
        /*011c*/ 	.word	0x00000bf0


	//   ....[1]....
        /*0120*/ 	.word	0x00000d20


	//   ....[2]....
        /*0124*/ 	.word	0x00000e80


	//   ....[3]....
        /*0128*/ 	.word	0x00001990


	//   ....[4]....
        /*012c*/ 	.word	0x00001bc0


	//   ....[5]....
        /*0130*/ 	.word	0x00001e80


	//   ....[6]....
        /*0134*/ 	.word	0x00002100


	//   ....[7]....
        /*0138*/ 	.word	0x00002850


	//   ....[8]....
        /*013c*/ 	.word	0x00002bf0


	//   ....[9]....
        /*0140*/ 	.word	0x00002c20


	//   ....[10]....
        /*0144*/ 	.word	0x00002c60


	//   ....[11]....
        /*0148*/ 	.word	0x00002c80


	//   ....[12]....
        /*014c*/ 	.word	0x00002cc0


	//   ....[13]....
        /*0150*/ 	.word	0x00002d10


	//   ....[14]....
        /*0154*/ 	.word	0x00002d30


	//   ....[15]....
        /*0158*/ 	.word	0x00002d40


	//   ....[16]....
        /*015c*/ 	.word	0x00002d80


	//   ....[17]....
        /*0160*/ 	.word	0x00002dc0


	//   ....[18]....
        /*0164*/ 	.word	0x00002df0


	//   ....[19]....
        /*0168*/ 	.word	0x00002e00


	//   ....[20]....
        /*016c*/ 	.word	0x00002e40


	//   ....[21]....
        /*0170*/ 	.word	0x00002e80


	//   ....[22]....
        /*0174*/ 	.word	0x00002e90


	//   ....[23]....
        /*0178*/ 	.word	0x00002ec0


	//   ....[24]....
        /*017c*/ 	.word	0x00002f10


	//   ....[25]....
        /*0180*/ 	.word	0x00002f40


	//   ....[26]....
        /*0184*/ 	.word	0x00002f70


	//   ....[27]....
        /*0188*/ 	.word	0x00002fb0


	//   ....[28]....
        /*018c*/ 	.word	0x00003010


	//   ....[29]....
        /*0190*/ 	.word	0x00003030


	//   ....[30]....
        /*0194*/ 	.word	0x00003050


	//   ....[31]....
        /*0198*/ 	.word	0x00003080


	//   ....[32]....
        /*019c*/ 	.word	0x00003090


	//   ....[33]....
        /*01a0*/ 	.word	0x000030a0


	//   ....[34]....
        /*01a4*/ 	.word	0x000030b0


	//   ....[35]....
        /*01a8*/ 	.word	0x000030c0


	//   ....[36]....
        /*01ac*/ 	.word	0x00003550


	//   ....[37]....
        /*01b0*/ 	.word	0x00003590


	//   ....[38]....
        /*01b4*/ 	.word	0x00003690


	//   ....[39]....
        /*01b8*/ 	.word	0x000036b0


	//   ....[40]....
        /*01bc*/ 	.word	0x000036e0


	//   ....[41]....
        /*01c0*/ 	.word	0x00003700


	//   ....[42]....
        /*01c4*/ 	.word	0x00003730


	//   ....[43]....
        /*01c8*/ 	.word	0x00003750


	//   ....[44]....
        /*01cc*/ 	.word	0x00003780


	//   ....[45]....
        /*01d0*/ 	.word	0x000037a0


	//   ....[46]....
        /*01d4*/ 	.word	0x00003a90


	//   ....[47]....
        /*01d8*/ 	.word	0x00003ad0


	//   ....[48]....
        /*01dc*/ 	.word	0x00003f50


	//   ....[49]....
        /*01e0*/ 	.word	0x00004210


	//   ....[50]....
        /*01e4*/ 	.word	0x00004250


	//   ....[51]....
        /*01e8*/ 	.word	0x000042b0


	//   ....[52]....
        /*01ec*/ 	.word	0x000042e0


	//   ....[53]....
        /*01f0*/ 	.word	0x00004300


	//   ....[54]....
        /*01f4*/ 	.word	0x000043d0


	//   ....[55]....
        /*01f8*/ 	.word	0x00004410


	//   ....[56]....
        /*01fc*/ 	.word	0x00004460


	//   ....[57]....
        /*0200*/ 	.word	0x00004490


	//   ....[58]....
        /*0204*/ 	.word	0x000044b0


	//----- nvinfo : EIATTR_VRC_CTA_INIT_COUNT
	.align		4
.L_3573:
        /*0208*/ 	.byte	0x02, 0x4a
	.zero		1
	.zero		1


	//----- nvinfo : EIATTR_EXIT_INSTR_OFFSETS
	.align		4
        /*020c*/ 	.byte	0x04, 0x1c
        /*020e*/ 	.short	(.L_3575 - .L_3574)


	//   ....[0]....
.L_3574:
        /*0210*/ 	.word	0x00004550


	//   ....[1]....
        /*0214*/ 	.word	0x00004770


	//----- nvinfo : EIATTR_MAX_THREADS
	.align		4
.L_3575:
        /*0218*/ 	.byte	0x04, 0x05
        /*021a*/ 	.short	(.L_3577 - .L_3576)
.L_3576:
        /*021c*/ 	.word	0x00000020
        /*0220*/ 	.word	0x00000001
        /*0224*/ 	.word	0x00000001


	//----- nvinfo : EIATTR_CRS_STACK_SIZE
	.align		4
.L_3577:
        /*0228*/ 	.byte	0x04, 0x1e
        /*022a*/ 	.short	(.L_3579 - .L_3578)
.L_3578:
        /*022c*/ 	.word	0x00000000


	//----- nvinfo : EIATTR_CBANK_PARAM_SIZE
	.align		4
.L_3579:
        /*0230*/ 	.byte	0x03, 0x19
        /*0232*/ 	.short	0x01f0


	//----- nvinfo : EIATTR_PARAM_CBANK
	.align		4
        /*0234*/ 	.byte	0x04, 0x0a
        /*0236*/ 	.short	(.L_3581 - .L_3580)
	.align		4
.L_3580:
        /*0238*/ 	.word	index@(.nv.constant0._Z25selective_scan_bwd_kernelI32Selective_Scan_bwd_kernel_traitsILi32ELi4ELb0ELb0ELb1ELb1ELb1EN3c108BFloat16EfEEv12SSMParamsBwd)
        /*023c*/ 	.short	0x0380
        /*023e*/ 	.short	0x01f0


	//----- nvinfo : EIATTR_SW_WAR
	.align		4
.L_3581:
        /*0240*/ 	.byte	0x04, 0x36
        /*0242*/ 	.short	(.L_3583 - .L_3582)
.L_3582:
        /*0244*/ 	.word	0x00000008
.L_3583:


//--------------------- .nv.info._Z25selective_scan_bwd_kernelI32Selective_Scan_bwd_kernel_traitsILi32ELi4ELb0ELb1ELb0ELb0ELb0EN3c108BFloat16EfEEv12SSMParamsBwd --------------------------
	.section	.nv.info._Z25selective_scan_bwd_kernelI32Selective_Scan_bwd_kernel_traitsILi32ELi4ELb0ELb1ELb0ELb0ELb0EN3c108BFloat16EfEEv12SSMParamsBwd,"",@"SHT_CUDA_INFO"
	.sectionflags	@""
	.align	4


	//----- nvinfo : EIATTR_CUDA_API_VERSION
	.align		4
        /*0000*/ 	.byte	0x04, 0x37
        /*0002*/ 	.short	(.L_3585 - .L_3584)
.L_3584:
        /*0004*/ 	.word	0x00000082


	//----- nvinfo : EIATTR_KPARAM_INFO
	.align		4
.L_3585:
        /*0008*/ 	.byte	0x04, 0x17
        /*000a*/ 	.short	(.L_3587 - .L_3586)
.L_3586:
        /*000c*/ 	.word	0x00000000
        /*0010*/ 	.short	0x0000
        /*0012*/ 	.short	0x0000
        /*0014*/ 	.byte	0x00, 0xf0, 0xc1, 0x07


	//----- nvinfo : EIATTR_SPARSE_MMA_MASK
	.align		4
.L_3587:
        /*0018*/ 	.byte	0x03, 0x50
        /*001a*/ 	.short	0x0000


	//----- nvinfo : EIATTR_MAXREG_COUNT
	.align		4
        /*001c*/ 	.byte	0x03, 0x1b
        /*001e*/ 	.short	0x00ff


	//----- nvinfo : EIATTR_NUM_BARRIERS
	.align		4
        /*0020*/ 	.byte	0x02, 0x4c
        /*0022*/ 	.byte	0x01
	.zero		1


	//----- nvinfo : EIATTR_MERCURY_ISA_VERSION
	.align		4
        /*0024*/ 	.byte	0x03, 0x5f
        /*0026*/ 	.short	0x0101


	//----- nvinfo : EIATTR_COOP_GROUP_MASK_REGIDS
	.align		4
        /*0028*/ 	.byte	0x04, 0x29
        /*002a*/ 	.short	(.L_3589 - .L_3588)


	//   ....[0]....
.L_3588:
        /*002c*/ 	.word	0xffffffff


	//   ....[1]....
        /*0030*/ 	.word	0xffffffff


	//   ....[2]....
        /*0034*/ 	.word	0xffffffff


	//   ....[3]....
        /*0038*/ 	.word	0xffffffff


	//   ....[4]....
        /*003c*/ 	.word	0xffffffff


	//   ....[5]....
        /*0040*/ 	.word	0xffffffff


	//   ....[6]....
        /*0044*/ 	.word	0xffffffff


	//   ....[7]....
        /*0048*/ 	.word	0xffffffff


	//   ....[8]....
        /*004c*/ 	.word	0xffffffff


	//   ....[9]....
        /*0050*/ 	.word	0xffffffff


	//   ....[10]....
        /*0054*/ 	.word	0xffffffff


	//   ....[11]....
        /*0058*/ 	.word	0xffffffff


	//   ....[12]....
        /*005c*/ 	.word	0xffffffff


	//   ....[13]....
        /*0060*/ 	.word	0xffffffff


	//   ....[14]....
        /*0064*/ 	.word	0xffffffff


	//   ....[15]....
        /*0068*/ 	.word	0xffffffff


	//   ....[16]....
        /*006c*/ 	.word	0xffffffff


	//   ....[17]....
        /*0070*/ 	.word	0xffffffff


	//   ....[18]....
        /*0074*/ 	.word	0xffffffff


	//   ....[19]....
        /*0078*/ 	.word	0xffffffff


	//   ....[20]....
        /*007c*/ 	.word	0xffffffff


	//   ....[21]....
        /*0080*/ 	.word	0xffffffff


	//   ....[22]....
        /*0084*/ 	.word	0xffffffff


	//   ....[23]....
        /*0088*/ 	.word	0xffffffff


	//   ....[24]....
        /*008c*/ 	.word	0xffffffff


	//   ....[25]....
        /*0090*/ 	.word	0xffffffff


	//   ....[26]....
        /*0094*/ 	.word	0xffffffff


	//   ....[27]....
        /*0098*/ 	.word	0xffffffff


	//   ....[28]....
        /*009c*/ 	.word	0xffffffff


	//   ....[29]....
        /*00a0*/ 	.word	0xffffffff


	//   ....[30]....
        /*00a4*/ 	.word	0xffffffff


	//   ....[31]....
        /*00a8*/ 	.word	0xffffffff


	//   ....[32]....
        /*00ac*/ 	.word	0xffffffff


	//   ....[33]....
        /*00b0*/ 	.word	0xffffffff


	//   ....[34]....
        /*00b4*/ 	.word	0xffffffff


	//   ....[35]....
        /*00b8*/ 	.word	0xffffffff


	//   ....[36]....
        /*00bc*/ 	.word	0xffffffff


	//   ....[37]....
        /*00c0*/ 	.word	0xffffffff


	//   ....[38]....
        /*00c4*/ 	.word	0xffffffff


	//   ....[39]....
        /*00c8*/ 	.word	0xffffffff


	//   ....[40]....
        /*00cc*/ 	.word	0xffffffff


	//   ....[41]....
        /*00d0*/ 	.word	0xffffffff


	//   ....[42]....
        /*00d4*/ 	.word	0xffffffff


	//   ....[43]....
        /*00d8*/ 	.word	0xffffffff


	//   ....[44]....
        /*00dc*/ 	.word	0xffffffff


	//   ....[45]....
        /*00e0*/ 	.word	0xffffffff


	//   ....[46]....
        /*00e4*/ 	.word	0xffffffff


	//   ....[47]....
        /*00e8*/ 	.word	0xffffffff


	//   ....[48]....
        /*00ec*/ 	.word	0xffffffff


	//   ....[49]....
        /*00f0*/ 	.word	0xffffffff


	//   ....[50]....
        /*00f4*/ 	.word	0xffffffff


	//   ....[51]....
        /*00f8*/ 	.word	0xffffffff


	//   ....[52]....
        /*00fc*/ 	.word	0xffffffff


	//   ....[53]....
        /*0100*/ 	.word	0xffffffff


	//----- nvinfo : EIATTR_COOP_GROUP_INSTR_OFFSETS
	.align		4
.L_3589:
        /*0104*/ 	.byte	0x04, 0x28
        /*0106*/ 	.short	(.L_3591 - .L_3590)


	//   ....[0]....
.L_3590:
        /*0108*/ 	.word	0x00000b90


	//   ....[1]....
        /*010c*/ 	.word	0x00000ca0


	//   ....[2]....
        /*0110*/ 	.word	0x00000df0


	//   ....[3]....
        /*0114*/ 	.word	0x000013d0


	//   ....[4]....
        /*0118*/ 	.word	0x000017d0


	//   ....[5]....
        /*011c*/ 	.word	0x00001800


	//   ....[6]....
        /*0120*/ 	.word	0x00001820


	//   ....[7]....
        /*0124*/ 	.word	0x00001880


	//   ....[8]....
        /*0128*/ 	.word	0x000018a0


	//   ....[9]....
        /*012c*/ 	.word	0x000018d0


	//   ....[10]....
        /*0130*/ 	.word	0x000018f0


	//   ....[11]....
        /*0134*/ 	.word	0x00001920


	//   ....[12]....
        /*0138*/ 	.word	0x00001970


	//   ....[13]....
        /*013c*/ 	.word	0x00001980


	//   ....[14]....
        /*0140*/ 	.word	0x000019d0


	//   ....[15]....
        /*0144*/ 	.word	0x000019f0


	//   ....[16]....
        /*0148*/ 	.word	0x00001a40


	//   ....[17]....
        /*014c*/ 	.word	0x00001a70


	//   ....[18]....
        /*0150*/ 	.word	0x00001ad0


	//   ....[19]....
        /*0154*/ 	.word	0x00001b00


	//   ....[20]....
        /*0158*/ 	.word	0x00001b20


	//   ....[21]....
        /*015c*/ 	.word	0x00001b40


	//   ....[22]....
        /*0160*/ 	.word	0x00001b70


	//   ....[23]....
        /*0164*/ 	.word	0x00001ba0


	//   ....[24]....
        /*0168*/ 	.word	0x00001bc0


	//   ....[25]....
        /*016c*/ 	.word	0x00001be0


	//   ....[26]....
        /*0170*/ 	.word	0x00001c00


	//   ....[27]....
        /*0174*/ 	.word	0x00001c20


	//   ....[28]....
        /*0178*/ 	.word	0x00001c30


	//   ....[29]....
        /*017c*/ 	.word	0x00001ce0


	//   ....[30]....
        /*0180*/ 	.word	0x00001d20


	//   ....[31]....
        /*0184*/ 	.word	0x00001d90


	//   ....[32]....
        /*0188*/ 	.word	0x000020a0


	//   ....[33]....
        /*018c*/ 	.word	0x000020e0


	//   ....[34]....
        /*0190*/ 	.word	0x00002270


	//   ....[35]....
        /*0194*/ 	.word	0x000022a0


	//   ....[36]....
        /*0198*/ 	.word	0x000022d0


	//   ....[37]....
        /*019c*/ 	.word	0x000022f0


	//   ....[38]....
        /*01a0*/ 	.word	0x00002320


	//   ....[39]....
        /*01a4*/ 	.word	0x00002340


	//   ....[40]....
        /*01a8*/ 	.word	0x00002370


	//   ....[41]....
        /*01ac*/ 	.word	0x00002390


	//   ....[42]....
        /*01b0*/ 	.word	0x000025d0


	//   ....[43]....
        /*01b4*/ 	.word	0x000027b0


	//   ....[44]....
        /*01b8*/ 	.word	0x00002a70


	//   ....[45]....
        /*01bc*/ 	.word	0x00002ac0


	//   ....[46]....
        /*01c0*/ 	.word	0x00002b10


	//   ....[47]....
        /*01c4*/ 	.word	0x00002b40


	//   ....[48]....
        /*01c8*/ 	.word	0x00002b60


	//   ....[49]....
        /*01cc*/ 	.word	0x00002c30


	//   ....[50]....
        /*01d0*/ 	.word	0x00002c70


	//   ....[51]....
        /*01d4*/ 	.word	0x00002cc0


	//   ....[52]....
        /*01d8*/ 	.word	0x00002cf0


	//   ....[53]....
        /*01dc*/ 	.word	0x00002d10


	//----- nvinfo : EIATTR_VRC_CTA_INIT_COUNT
	.align		4
.L_3591:
        /*01e0*/ 	.byte	0x02, 0x4a
	.zero		1
	.zero		1


	//----- nvinfo : EIATTR_EXIT_INSTR_OFFSETS
	.align		4
        /*01e4*/ 	.byte	0x04, 0x1c
        /*01e6*/ 	.short	(.L_3593 - .L_3592)


	//   ....[0]....
.L_3592:
        /*01e8*/ 	.word	0x00002db0


	//   ....[1]....
        /*01ec*/ 	.word	0x00003010


	//----- nvinfo : EIATTR_MAX_THREADS
	.align		4
.L_3593:
        /*01f0*/ 	.byte	0x04, 0x05
        /*01f2*/ 	.short	(.L_3595 - .L_3594)
.L_3594:
        /*01f4*/ 	.word	0x00000020
        /*01f8*/ 	.word	0x00000001
        /*01fc*/ 	.word	0x00000001


	//----- nvinfo : EIATTR_CRS_STACK_SIZE
	.align		4
.L_3595:
        /*0200*/ 	.byte	0x04, 0x1e
        /*0202*/ 	.short	(.L_3597 - .L_3596)
.L_3596:
        /*0204*/ 	.word	0x00000000


	//----- nvinfo : EIATTR_CBANK_PARAM_SIZE
	.align		4
.L_3597:
        /*0208*/ 	.byte	0x03, 0x19
        /*020a*/ 	.short	0x01f0


	//----- nvinfo : EIATTR_PARAM_CBANK
	.align		4
        /*020c*/ 	.byte	0x04, 0x0a
        /*020e*/ 	.short	(.L_3599 - .L_3598)
	.align		4
.L_3598:
        /*0210*/ 	.word	index@(.nv.constant0._Z25selective_scan_bwd_kernelI32Selective_Scan_bwd_kernel_traitsILi32ELi4ELb0ELb1ELb0ELb0ELb0EN3c108BFloat16EfEEv12SSMParamsBwd)
        /*0214*/ 	.short	0x0380
        /*0216*/ 	.short	0x01f0


	//----- nvinfo : EIATTR_SW_WAR
	.align		4
.L_3599:
        /*0218*/ 	.byte	0x04, 0x36
        /*021a*/ 	.short	(.L_3601 - .L_3600)
.L_3600:
        /*021c*/ 	.word	0x00000008
.L_3601:


//--------------------- .nv.info._Z25selective_scan_bwd_kernelI32Selective_Scan_bwd_kernel_traitsILi32ELi4ELb0ELb1ELb0ELb0ELb1EN3c108BFloat16EfEEv12SSMParamsBwd --------------------------
	.section	.nv.info._Z25selective_scan_bwd_kernelI32Selective_Scan_bwd_kernel_traitsILi32ELi4ELb0ELb1ELb0ELb0ELb1EN3c108BFloat16EfEEv12SSMParamsBwd,"",@"SHT_CUDA_INFO"
	.sectionflags	@""
	.align	4


	//----- nvinfo : EIATTR_CUDA_API_VERSION
	.align		4
        /*0000*/ 	.byte	0x04, 0x37
        /*0002*/ 	.short	(.L_3603 - .L_3602)
.L_3602:
        /*0004*/ 	.word	0x00000082


	//----- nvinfo : EIATTR_KPARAM_INFO
	.align		4
.L_3603:
        /*0008*/ 	.byte	0x04, 0x17
        /*000a*/ 	.short	(.L_3605 - .L_3604)
.L_3604:
        /*000c*/ 	.word	0x00000000
        /*0010*/ 	.short	0x0000
        /*0012*/ 	.short	0x0000
        /*0014*/ 	.byte	0x00, 0xf0, 0xc1, 0x07


	//----- nvinfo : EIATTR_SPARSE_MMA_MASK
	.align		4
.L_3605:
        /*0018*/ 	.byte	0x03, 0x50
        /*001a*/ 	.short	0x0000


	//----- nvinfo : EIATTR_MAXREG_COUNT
	.align		4
        /*001c*/ 	.byte	0x03, 0x1b
        /*001e*/ 	.short	0x00ff


	//----- nvinfo : EIATTR_NUM_BARRIERS
	.align		4
        /*0020*/ 	.byte	0x02, 0x4c
        /*0022*/ 	.byte	0x01
	.zero		1


	//----- nvinfo : EIATTR_MERCURY_ISA_VERSION
	.align		4
        /*0024*/ 	.byte	0x03, 0x5f
        /*0026*/ 	.short	0x0101


	//----- nvinfo : EIATTR_COOP_GROUP_MASK_REGIDS
	.align		4
        /*0028*/ 	.byte	0x04, 0x29
        /*002a*/ 	.short	(.L_3607 - .L_3606)


	//   ....[0]....
.L_3606:
        /*002c*/ 	.word	0xffffffff


	//   ....[1]....
        /*0030*/ 	.word	0xffffffff


	//   ....[2]....
        /*0034*/ 	.word	0xffffffff


	//   ....[3]....
        /*0038*/ 	.word	0xffffffff


	//   ....[4]....
        /*003c*/ 	.word	0xffffffff


	//   ....[5]....
        /*0040*/ 	.word	0xffffffff


	//   ....[6]....
        /*0044*/ 	.word	0xffffffff


	//   ....[7]....
        /*0048*/ 	.word	0xffffffff


	//   ....[8]....
        /*004c*/ 	.word	0xffffffff


	//   ....[9]....
        /*0050*/ 	.word	0xffffffff


	//   ....[10]....
        /*0054*/ 	.word	0xffffffff


	//   ....[11]....
        /*0058*/ 	.word	0xffffffff


	//   ....[12]....
        /*005c*/ 	.word	0xffffffff


	//   ....[13]....
        /*0060*/ 	.word	0xffffffff


	//   ....[14]....
        /*0064*/ 	.word	0xffffffff


	//   ....[15]....
        /*0068*/ 	.word	0xffffffff


	//   ....[16]....
        /*006c*/ 	.word	0xffffffff


	//   ....[17]....
        /*0070*/ 	.word	0xffffffff


	//   ....[18]....
        /*0074*/ 	.word	0xffffffff


	//   ....[19]....
        /*0078*/ 	.word	0xffffffff


	//   ....[20]....
        /*007c*/ 	.word	0xffffffff


	//   ....[21]....
        /*0080*/ 	.word	0xffffffff


	//   ....[22]....
        /*0084*/ 	.word	0xffffffff


	//   ....[23]....
        /*0088*/ 	.word	0xffffffff


	//   ....[24]....
        /*008c*/ 	.word	0xffffffff


	//   ....[25]....
        /*0090*/ 	.word	0xffffffff


	//   ....[26]....
        /*0094*/ 	.word	0xffffffff


	//   ....[27]....
        /*0098*/ 	.word	0xffffffff


	//   ....[28]....
        /*009c*/ 	.word	0xffffffff


	//   ....[29]....
        /*00a0*/ 	.word	0xffffffff


	//   ....[30]....
        /*00a4*/ 	.word	0xffffffff


	//   ....[31]....
        /*00a8*/ 	.word	0xffffffff


	//   ....[32]....
        /*00ac*/ 	.word	0xffffffff


	//   ....[33]....
        /*00b0*/ 	.word	0xffffffff


	//   ....[34]....
        /*00b4*/ 	.word	0xffffffff


	//   ....[35]....
        /*00b8*/ 	.word	0xffffffff


	//   ....[36]....
        /*00bc*/ 	.word	0xffffffff


	//   ....[37]....
        /*00c0*/ 	.word	0xffffffff


	//   ....[38]....
        /*00c4*/ 	.word	0xffffffff


	//   ....[39]....
        /*00c8*/ 	.word	0xffffffff


	//   ....[40]....
        /*00cc*/ 	.word	0xffffffff


	//   ....[41]....
        /*00d0*/ 	.word	0xffffffff


	//   ....[42]....
        /*00d4*/ 	.word	0xffffffff


	//   ....[43]....
        /*00d8*/ 	.word	0xffffffff


	//   ....[44]....
        /*00dc*/ 	.word	0xffffffff


	//   ....[45]....
        /*00e0*/ 	.word	0xffffffff


	//   ....[46]....
        /*00e4*/ 	.word	0xffffffff


	//   ....[47]....
        /*00e8*/ 	.word	0xffffffff


	//   ....[48]....
        /*00ec*/ 	.word	0xffffffff


	//   ....[49]....
        /*00f0*/ 	.word	0xffffffff


	//   ....[50]....
        /*00f4*/ 	.word	0xffffffff


	//   ....[51]....
        /*00f8*/ 	.word	0xffffffff


	//   ....[52]....
        /*00fc*/ 	.word	0xffffffff


	//   ....[53]....
        /*0100*/ 	.word	0xffffffff


	//   ....[54]....
        /*0104*/ 	.word	0xffffffff


	//   ....[55]....
        /*0108*/ 	.word	0xffffffff


	//   ....[56]....
        /*010c*/ 	.word	0xffffffff


	//   ....[57]....
        /*0110*/ 	.word	0xffffffff


	//----- nvinfo : EIATTR_COOP_GROUP_INSTR_OFFSETS
	.align		4
.L_3607:
        /*0114*/ 	.byte	0x04, 0x28
        /*0116*/ 	.short	(.L_3609 - .L_3608)


	//   ....[0]....
.L_3608:
        /*0118*/ 	.word	0x00000c10


	//   ....[1]....
        /*011c*/ 	.word	0x00000d10


	//   ....[2]....
        /*0120*/ 	.word	0x00000e90


	//   ....[3]....
        /*0124*/ 	.word	0x00001020


	//   ....[4]....
        /*0128*/ 	.word	0x00001250


	//   ....[5]....
        /*012c*/ 	.word	0x00001550


	//   ....[6]....
        /*0130*/ 	.word	0x00001780


	//   ....[7]....
        /*0134*/ 	.word	0x00001ef0


	//   ....[8]....
        /*0138*/ 	.word	0x000022f0


	//   ....[9]....
        /*013c*/ 	.word	0x00002320


	//   ....[10]....
        /*0140*/ 	.word	0x00002340


	//   ....[11]....
        /*0144*/ 	.word	0x000023a0


	//   ....[12]....
        /*0148*/ 	.word	0x000023c0


	//   ....[13]....
        /*014c*/ 	.word	0x000023f0


	//   ....[14]....
        /*0150*/ 	.word	0x00002410


	//   ....[15]....
        /*0154*/ 	.word	0x00002440


	//   ....[16]....
        /*0158*/ 	.word	0x00002490


	//   ....[17]....
        /*015c*/ 	.word	0x000024a0


	//   ....[18]....
        /*0160*/ 	.word	0x000024f0


	//   ....[19]....
        /*0164*/ 	.word	0x00002510


	//   ....[20]....
        /*0168*/ 	.word	0x00002560


	//   ....[21]....
        /*016c*/ 	.word	0x00002590


	//   ....[22]....
        /*0170*/ 	.word	0x000025e0


	//   ....[23]....
        /*0174*/ 	.word	0x00002610


	//   ....[24]....
        /*0178*/ 	.word	0x00002650


	//   ....[25]....
        /*017c*/ 	.word	0x00002660


	//   ....[26]....
        /*0180*/ 	.word	0x00002680


	//   ....[27]....
        /*0184*/ 	.word	0x000026a0


	//   ....[28]....
        /*0188*/ 	.word	0x000026d0


	//   ....[29]....
        /*018c*/ 	.word	0x00002710


	//   ....[30]....
        /*0190*/ 	.word	0x00002730


	//   ....[31]....
        /*0194*/ 	.word	0x00002740


	//   ....[32]....
        /*0198*/ 	.word	0x00002750


	//   ....[33]....
        /*019c*/ 	.word	0x00002830


	//   ....[34]....
        /*01a0*/ 	.word	0x00002870


	//   ....[35]....
        /*01a4*/ 	.word	0x00002910


	//   ....[36]....
        /*01a8*/ 	.word	0x00002bc0


	//   ....[37]....
        /*01ac*/ 	.word	0x00002c00


	//   ....[38]....
        /*01b0*/ 	.word	0x00002d90


	//   ....[39]....
        /*01b4*/ 	.word	0x00002dc0


	//   ....[40]....
        /*01b8*/ 	.word	0x00002df0


	//   ....[41]....
        /*01bc*/ 	.word	0x00002e10


	//   ....[42]....
        /*01c0*/ 	.word	0x00002e40


	//   ....[43]....
        /*01c4*/ 	.word	0x00002e60


	//   ....[44]....
        /*01c8*/ 	.word	0x00002e90


	//   ....[45]....
        /*01cc*/ 	.word	0x00002eb0


	//   ....[46]....
        /*01d0*/ 	.word	0x000030f0


	//   ....[47]....
        /*01d4*/ 	.word	0x000032c0


	//   ....[48]....
        /*01d8*/ 	.word	0x00003580


	//   ....[49]....
        /*01dc*/ 	.word	0x000035d0


	//   ....[50]....
        /*01e0*/ 	.word	0x00003620


	//   ....[51]....
        /*01e4*/ 	.word	0x00003650


	//   ....[52]....
        /*01e8*/ 	.word	0x00003670


	//   ....[53]....
        /*01ec*/ 	.word	0x00003740


	//   ....[54]....
        /*01f0*/ 	.word	0x00003780


	//   ....[55]....
        /*01f4*/ 	.word	0x000037d0


	//   ....[56]....
        /*01f8*/ 	.word	0x00003800


	//   ....[57]....
        /*01fc*/ 	.word	0x00003820


	//----- nvinfo : EIATTR_VRC_CTA_INIT_COUNT
	.align		4
.L_3609:
        /*0200*/ 	.byte	0x02, 0x4a
	.zero		1
	.zero		1


	//----- nvinfo : EIATTR_EXIT_INSTR_OFFSETS
	.align		4
        /*0204*/ 	.byte	0x04, 0x1c
        /*0206*/ 	.short	(.L_3611 - .L_3610)


	//   ....[0]....
.L_3610:
        /*0208*/ 	.word	0x000038c0


	//   ....[1]....
        /*020c*/ 	.word	0x00003b20


	//----- nvinfo : EIATTR_MAX_THREADS
	.align		4
.L_3611:
        /*0210*/ 	.byte	0x04, 0x05
        /*0212*/ 	.short	(.L_3613 - .L_3612)
.L_3612:
        /*0214*/ 	.word	0x00000020
        /*0218*/ 	.word	0x00000001
        /*021c*/ 	.word	0x00000001


	//----- nvinfo : EIATTR_CRS_STACK_SIZE
	.align		4
.L_3613:
        /*0220*/ 	.byte	0x04, 0x1e
        /*0222*/ 	.short	(.L_3615 - .L_3614)
.L_3614:
        /*0224*/ 	.word	0x00000000


	//----- nvinfo : EIATTR_CBANK_PARAM_SIZE
	.align		4
.L_3615:
        /*0228*/ 	.byte	0x03, 0x19
        /*022a*/ 	.short	0x01f0


	//----- nvinfo : EIATTR_PARAM_CBANK
	.align		4
        /*022c*/ 	.byte	0x04, 0x0a
        /*022e*/ 	.short	(.L_3617 - .L_3616)
	.align		4
.L_3616:
        /*0230*/ 	.word	index@(.nv.constant0._Z25selective_scan_bwd_kernelI32Selective_Scan_bwd_kernel_traitsILi32ELi4ELb0ELb1ELb0ELb0ELb1EN3c108BFloat16EfEEv12SSMParamsBwd)
        /*0234*/ 	.short	0x0380
        /*0236*/ 	.short	0x01f0


	//----- nvinfo : EIATTR_SW_WAR
	.align		4
.L_3617:
        /*0238*/ 	.byte	0x04, 0x36
        /*023a*/ 	.short	(.L_3619 - .L_3618)
.L_3618:
        /*023c*/ 	.word	0x00000008
.L_3619:


//--------------------- .nv.info._Z25selective_scan_bwd_kernelI32Selective_Scan_bwd_kernel_traitsILi32ELi4ELb0ELb1ELb0ELb1ELb0EN3c108BFloat16EfEEv12SSMParamsBwd --------------------------
	.section	.nv.info._Z25selective_scan_bwd_kernelI32Selective_Scan_bwd_kernel_traitsILi32ELi4ELb0ELb1ELb0ELb1ELb0EN3c108BFloat16EfEEv12SSMParamsBwd,"",@"SHT_CUDA_INFO"
	.sectionflags	@""
	.align	4


	//----- nvinfo : EIATTR_CUDA_API_VERSION
	.align		4
        /*0000*/ 	.byte	0x04, 0x37
        /*0002*/ 	.short	(.L_3621 - .L_3620)
.L_3620:
        /*0004*/ 	.word	0x00000082


	//----- nvinfo : EIATTR_KPARAM_INFO
	.align		4
.L_3621:
        /*0008*/ 	.byte	0x04, 0x17
        /*000a*/ 	.short	(.L_3623 - .L_3622)
.L_3622:
        /*000c*/ 	.word	0x00000000
        /*0010*/ 	.short	0x0000
        /*0012*/ 	.short	0x0000
        /*0014*/ 	.byte	0x00, 0xf0, 0xc1, 0x07


	//----- nvinfo : EIATTR_SPARSE_MMA_MASK
	.align		4
.L_3623:
        /*0018*/ 	.byte	0x03, 0x50
        /*001a*/ 	.short	0x0000


	//----- nvinfo : EIATTR_MAXREG_COUNT
	.align		4
        /*001c*/ 	.byte	0x03, 0x1b
        /*001e*/ 	.short	0x00ff


	//----- nvinfo : EIATTR_NUM_BARRIERS
	.align		4
        /*0020*/ 	.byte	0x02, 0x4c
        /*0022*/ 	.byte	0x01
	.zero		1


	//----- nvinfo : EIATTR_MERCURY_ISA_VERSION
	.align		4
        /*0024*/ 	.byte	0x03, 0x5f
        /*0026*/ 	.short	0x0101


	//----- nvinfo : EIATTR_COOP_GROUP_MASK_REGIDS
	.align		4
        /*0028*/ 	.byte	0x04, 0x29
        /*002a*/ 	.short	(.L_3625 - .L_3624)


	//   ....[0]....
.L_3624:
        /*002c*/ 	.word	0xffffffff


	//   ....[1]....
        /*0030*/ 	.word	0xffffffff


	//   ....[2]....
        /*0034*/ 	.word	0xffffffff


	//   ....[3]....
        /*0038*/ 	.word	0xffffffff


	//   ....[4]....
        /*003c*/ 	.word	0xffffffff


	//   ....[5]....
        /*0040*/ 	.word	0xffffffff


	//   ....[6]....
        /*0044*/ 	.word	0xffffffff


	//   ....[7]....
        /*0048*/ 	.word	0xffffffff


	//   ....[8]....
        /*004c*/ 	.word	0xffffffff


	//   ....[9]....
        /*0050*/ 	.word	0xffffffff


	//   ....[10]....
        /*0054*/ 	.word	0xffffffff


	//   ....[11]....
        /*0058*/ 	.word	0xffffffff


	//   ....[12]....
        /*005c*/ 	.word	0xffffffff


	//   ....[13]....
        /*0060*/ 	.word	0xffffffff


	//   ....[14]....
        /*0064*/ 	.word	0xffffffff


	//   ....[15]....
        /*0068*/ 	.word	0xffffffff


	//   ....[16]....
        /*006c*/ 	.word	0xffffffff


	//   ....[17]....
        /*0070*/ 	.word	0xffffffff


	//   ....[18]....
        /*0074*/ 	.word	0xffffffff


	//   ....[19]....
        /*0078*/ 	.word	0xffffffff


	//   ....[20]....
        /*007c*/ 	.word	0xffffffff


	//   ....[21]....
        /*0080*/ 	.word	0xffffffff


	//   ....[22]....
        /*0084*/ 	.word	0xffffffff


	//   ....[23]....
        /*0088*/ 	.word	0xffffffff


	//   ....[24]....
        /*008c*/ 	.word	0xffffffff


	//   ....[25]....
        /*0090*/ 	.word	0xffffffff


	//   ....[26]....
        /*0094*/ 	.word	0xffffffff


	//   ....[27]....
        /*0098*/ 	.word	0xffffffff


	//   ....[28]....
        /*009c*/ 	.word	0xffffffff


	//   ....[29]....
        /*00a0*/ 	.word	0xffffffff


	//   ....[30]....
        /*00a4*/ 	.word	0xffffffff


	//   ....[31]....
        /*00a8*/ 	.word	0xffffffff


	//   ....[32]....
        /*00ac*/ 	.word	0xffffffff


	//   ....[33]....
        /*00b0*/ 	.word	0xffffffff


	//   ....[34]....
        /*00b4*/ 	.word	0xffffffff


	//   ....[35]....
        /*00b8*/ 	.word	0xffffffff


	//   ....[36]....
        /*00bc*/ 	.word	0xffffffff


	//   ....[37]....
        /*00c0*/ 	.word	0xffffffff


	//   ....[38]....
        /*00c4*/ 	.word	0xffffffff


	//   ....[39]....
        /*00c8*/ 	.word	0xffffffff


	//   ....[40]....
        /*00cc*/ 	.word	0xffffffff


	//   ....[41]....
        /*00d0*/ 	.word	0xffffffff


	//   ....[42]....
        /*00d4*/ 	.word	0xffffffff


	//   ....[43]....
        /*00d8*/ 	.word	0xffffffff


	//   ....[44]....
        /*00dc*/ 	.word	0xffffffff


	//   ....[45]....
        /*00e0*/ 	.word	0xffffffff


	//   ....[46]....
        /*00e4*/ 	.word	0xffffffff


	//   ....[47]....
        /*00e8*/ 	.word	0xffffffff


	//   ....[48]....
        /*00ec*/ 	.word	0xffffffff


	//   ....[49]....
        /*00f0*/ 	.word	0xffffffff


	//   ....[50]....
        /*00f4*/ 	.word	0xffffffff


	//   ....[51]....
        /*00f8*/ 	.word	0xffffffff


	//   ....[52]....
        /*00fc*/ 	.word	0xffffffff


	//   ....[53]....
        /*0100*/ 	.word	0xffffffff


	//   ....[54]....
        /*0104*/ 	.word	0xffffffff


	//----- nvinfo : EIATTR_COOP_GROUP_INSTR_OFFSETS
	.align		4
.L_3625:
        /*0108*/ 	.byte	0x04, 0x28
        /*010a*/ 	.short	(.L_3627 - .L_3626)


	//   ....[0]....
.L_3626:
        /*010c*/ 	.word	0x00000b80


	//   ....[1]....
        /*0110*/ 	.word	0x00000c90


	//   ....[2]....
        /*0114*/ 	.word	0x00000e20


	//   ....[3]....
        /*0118*/ 	.word	0x00001c50


	//   ....[4]....
        /*011c*/ 	.word	0x00002050


	//   ....[5]....
        /*0120*/ 	.word	0x00002080


	//   ....[6]....
        /*0124*/ 	.word	0x000020f0


	//   ....[7]....
        /*0128*/ 	.word	0x00002120


	//   ....[8]....
        /*012c*/ 	.word	0x00002130


	//   ....[9]....
        /*0130*/ 	.word	0x00002140


	//   ....[10]....
        /*0134*/ 	.word	0x000021a0


	//   ....[11]....
        /*0138*/ 	.word	0x000021e0


	//   ....[12]....
        /*013c*/ 	.word	0x000021f0


	//   ....[13]....
        /*0140*/ 	.word	0x00002200


	//   ....[14]....
        /*0144*/ 	.word	0x00002260


	//   ....[15]....
        /*0148*/ 	.word	0x000022a0


	//   ....[16]....
        /*014c*/ 	.word	0x000022d0


	//   ....[17]....
        /*0150*/ 	.word	0x000022f0


	//   ....[18]....
        /*0154*/ 	.word	0x00002370


	//   ....[19]....
        /*0158*/ 	.word	0x000023a0


	//   ....[20]....
        /*015c*/ 	.word	0x000023b0


	//   ....[21]....
        /*0160*/ 	.word	0x000023c0


	//   ....[22]....
        /*0164*/ 	.word	0x000023f0


	//   ....[23]....
        /*0168*/ 	.word	0x00002440


	//   ....[24]....
        /*016c*/ 	.word	0x00002470


	//   ....[25]....
        /*0170*/ 	.word	0x00002480


	//   ....[26]....
        /*0174*/ 	.word	0x00002490


	//   ....[27]....
        /*0178*/ 	.word	0x000024a0


	//   ....[28]....
        /*017c*/ 	.word	0x000024b0


	//   ....[29]....
        /*0180*/ 	.word	0x00002600


	//   ....[30]....
        /*0184*/ 	.word	0x00002630


	//   ....[31]....
        /*0188*/ 	.word	0x00002690


	//   ....[32]....
        /*018c*/ 	.word	0x00002920


	//   ....[33]....
        /*0190*/ 	.word	0x00002960


	//   ....[34]....
        /*0194*/ 	.word	0x00002af0


	//   ....[35]....
        /*0198*/ 	.word	0x00002b20


	//   ....[36]....
        /*019c*/ 	.word	0x00002b50


	//   ....[37]....
        /*01a0*/ 	.word	0x00002b70


	//   ....[38]....
        /*01a4*/ 	.word	0x00002ba0


	//   ....[39]....
        /*01a8*/ 	.word	0x00002bc0


	//   ....[40]....
        /*01ac*/ 	.word	0x00002bf0


	//   ....[41]....
        /*01b0*/ 	.word	0x00002c10


	//   ....[42]....
        /*01b4*/ 	.word	0x00002ed0


	//   ....[43]....
        /*01b8*/ 	.word	0x00002f10


	//   ....[44]....
        /*01bc*/ 	.word	0x00003370


	//   ....[45]....
        /*01c0*/ 	.word	0x00003630


	//   ....[46]....
        /*01c4*/ 	.word	0x00003670


	//   ....[47]....
        /*01c8*/ 	.word	0x000036d0


	//   ....[48]....
        /*01cc*/ 	.word	0x00003700


	//   ....[49]....
        /*01d0*/ 	.word	0x00003720


	//   ....[50]....
        /*01d4*/ 	.word	0x000037f0


	//   ....[51]....
        /*01d8*/ 	.word	0x00003830


	//   ....[52]....
        /*01dc*/ 	.word	0x00003880


	//   ....[53]....
        /*01e0*/ 	.word	0x000038b0


	//   ....[54]....
        /*01e4*/ 	.word	0x000038d0


	//----- nvinfo : EIATTR_VRC_CTA_INIT_COUNT
	.align		4
.L_3627:
        /*01e8*/ 	.byte	0x02, 0x4a
	.zero		1
	.zero		1


	//----- nvinfo : EIATTR_EXIT_INSTR_OFFSETS
	.align		4
        /*01ec*/ 	.byte	0x04, 0x1c
        /*01ee*/ 	.short	(.L_3629 - .L_3628)


	//   ....[0]....
.L_3628:
        /*01f0*/ 	.word	0x00003970


	//   ....[1]....
        /*01f4*/ 	.word	0x00003be0


	//----- nvinfo : EIATTR_MAX_THREADS
	.align		4
.L_3629:
        /*01f8*/ 	.byte	0x04, 0x05
        /*01fa*/ 	.short	(.L_3631 - .L_3630)
.L_3630:
        /*01fc*/ 	.word	0x00000020
        /*0200*/ 	.word	0x00000001
        /*0204*/ 	.word	0x00000001


	//----- nvinfo : EIATTR_CRS_STACK_SIZE
	.align		4
.L_3631:
        /*0208*/ 	.byte	0x04, 0x1e
        /*020a*/ 	.short	(.L_3633 - .L_3632)
.L_3632:
        /*020c*/ 	.word	0x00000000


	//----- nvinfo : EIATTR_CBANK_PARAM_SIZE
	.align		4
.L_3633:
        /*0210*/ 	.byte	0x03, 0x19
        /*0212*/ 	.short	0x01f0


	//----- nvinfo : EIATTR_PARAM_CBANK
	.align		4
        /*0214*/ 	.byte	0x04, 0x0a
        /*0216*/ 	.short	(.L_3635 - .L_3634)
	.align		4
.L_3634:
        /*0218*/ 	.word	index@(.nv.constant0._Z25selective_scan_bwd_kernelI32Selective_Scan_bwd_kernel_traitsILi32ELi4ELb0ELb1ELb0ELb1ELb0EN3c108BFloat16EfEEv12SSMParamsBwd)
        /*021c*/ 	.short	0x0380
        /*021e*/ 	.short	0x01f0


	//----- nvinfo : EIATTR_SW_WAR
	.align		4
.L_3635:
        /*0220*/ 	.byte	0x04, 0x36
        /*0222*/ 	.short	(.L_3637 - .L_3636)
.L_3636:
        /*0224*/ 	.word	0x00000008
.L_3637:


//--------------------- .nv.info._Z25selective_scan_bwd_kernelI32Selective_Scan_bwd_kernel_traitsILi32ELi4ELb0ELb1ELb0ELb1ELb1EN3c108BFloat16EfEEv12SSMParamsBwd --------------------------
	.section	.nv.info._Z25selective_scan_bwd_kernelI32Selective_Scan_bwd_kernel_traitsILi32ELi4ELb0ELb1ELb0ELb1ELb1EN3c108BFloat16EfEEv12SSMParamsBwd,"",@"SHT_CUDA_INFO"
	.sectionflags	@""
	.align	4


	//----- nvinfo : EIATTR_CUDA_API_VERSION
	.align		4
        /*0000*/ 	.byte	0x04, 0x37
        /*0002*/ 	.short	(.L_3639 - .L_3638)
.L_3638:
        /*0004*/ 	.word	0x00000082


	//----- nvinfo : EIATTR_KPARAM_INFO
	.align		4
.L_3639:
        /*0008*/ 	.byte	0x04, 0x17
        /*000a*/ 	.short	(.L_3641 - .L_3640)
.L_3640:
        /*000c*/ 	.word	0x00000000
        /*0010*/ 	.short	0x0000
        /*0012*/ 	.short	0x0000
        /*0014*/ 	.byte	0x00, 0xf0, 0xc1, 0x07


	//----- nvinfo : EIATTR_SPARSE_MMA_MASK
	.align		4
.L_3641:
        /*0018*/ 	.byte	0x03, 0x50
        /*001a*/ 	.short	0x0000


	//----- nvinfo : EIATTR_MAXREG_COUNT
	.align		4
        /*001c*/ 	.byte	0x03, 0x1b
        /*001e*/ 	.short	0x00ff


	//----- nvinfo : EIATTR_NUM_BARRIERS
	.align		4
        /*0020*/ 	.byte	0x02, 0x4c
        /*0022*/ 	.byte	0x01
	.zero		1


	//----- nvinfo : EIATTR_MERCURY_ISA_VERSION
	.align		4
        /*0024*/ 	.byte	0x03, 0x5f
        /*0026*/ 	.short	0x0101


	//----- nvinfo : EIATTR_COOP_GROUP_MASK_REGIDS
	.align		4
        /*0028*/ 	.byte	0x04, 0x29
        /*002a*/ 	.short	(.L_3643 - .L_3642)


	//   ....[0]....
.L_3642:
        /*002c*/ 	.word	0xffffffff


	//   ....[1]....
        /*0030*/ 	.word	0xffffffff


	//   ....[2]....
        /*0034*/ 	.word	0xffffffff


	//   ....[3]....
        /*0038*/ 	.word	0xffffffff


	//   ....[4]....
        /*003c*/ 	.word	0xffffffff


	//   ....[5]....
        /*0040*/ 	.word	0xffffffff


	//   ....[6]....
        /*0044*/ 	.word	0xffffffff


	//   ....[7]....
        /*0048*/ 	.word	0xffffffff


	//   ....[8]....
        /*004c*/ 	.word	0xffffffff


	//   ....[9]....
        /*0050*/ 	.word	0xffffffff


	//   ....[10]....
        /*0054*/ 	.word	0xffffffff


	//   ....[11]....
        /*0058*/ 	.word	0xffffffff


	//   ....[12]....
        /*005c*/ 	.word	0xffffffff


	//   ....[13]....
        /*0060*/ 	.word	0xffffffff


	//   ....[14]....
        /*0064*/ 	.word	0xffffffff


	//   ....[15]....
        /*0068*/ 	.word	0xffffffff


	//   ....[16]....
        /*006c*/ 	.word	0xffffffff


	//   ....[17]....
        /*0070*/ 	.word	0xffffffff


	//   ....[18]....
        /*0074*/ 	.word	0xffffffff


	//   ....[19]....
        /*0078*/ 	.word	0xffffffff


	//   ....[20]....
        /*007c*/ 	.word	0xffffffff


	//   ....[21]....
        /*0080*/ 	.word	0xffffffff


	//   ....[22]....
        /*0084*/ 	.word	0xffffffff


	//   ....[23]....
        /*0088*/ 	.word	0xffffffff


	//   ....[24]....
        /*008c*/ 	.word	0xffffffff


	//   ....[25]....
        /*0090*/ 	.word	0xffffffff


	//   ....[26]....
        /*0094*/ 	.word	0xffffffff


	//   ....[27]....
        /*0098*/ 	.word	0xffffffff


	//   ....[28]....
        /*009c*/ 	.word	0xffffffff


	//   ....[29]....
        /*00a0*/ 	.word	0xffffffff


	//   ....[30]....
        /*00a4*/ 	.word	0xffffffff


	//   ....[31]....
        /*00a8*/ 	.word	0xffffffff


	//   ....[32]....
        /*00ac*/ 	.word	0xffffffff


	//   ....[33]....
        /*00b0*/ 	.word	0xffffffff


	//   ....[34]....
        /*00b4*/ 	.word	0xffffffff


	//   ....[35]....
        /*00b8*/ 	.word	0xffffffff


	//   ....[36]....
        /*00bc*/ 	.word	0xffffffff


	//   ....[37]....
        /*00c0*/ 	.word	0xffffffff


	//   ....[38]....
        /*00c4*/ 	.word	0xffffffff


	//   ....[39]....
        /*00c8*/ 	.word	0xffffffff


	//   ....[40]....
        /*00cc*/ 	.word	0xffffffff


	//   ....[41]....
        /*00d0*/ 	.word	0xffffffff


	//   ....[42]....
        /*00d4*/ 	.word	0xffffffff


	//   ....[43]....
        /*00d8*/ 	.word	0xffffffff


	//   ....[44]....
        /*00dc*/ 	.word	0xffffffff


	//   ....[45]....
        /*00e0*/ 	.word	0xffffffff


	//   ....[46]....
        /*00e4*/ 	.word	0xffffffff


	//   ....[47]....
        /*00e8*/ 	.word	0xffffffff


	//   ....[48]....
        /*00ec*/ 	.word	0xffffffff


	//   ....[49]....
        /*00f0*/ 	.word	0xffffffff


	//   ....[50]....
        /*00f4*/ 	.word	0xffffffff


	//   ....[51]....
        /*00f8*/ 	.word	0xffffffff


	//   ....[52]....
        /*00fc*/ 	.word	0xffffffff


	//   ....[53]....
        /*0100*/ 	.word	0xffffffff


	//   ....[54]....
        /*0104*/ 	.word	0xffffffff


	//   ....[55]....
        /*0108*/ 	.word	0xffffffff


	//   ....[56]....
        /*010c*/ 	.word	0xffffffff


	//   ....[57]....
        /*0110*/ 	.word	0xffffffff


	//   ....[58]....
        /*0114*/ 	.word	0xffffffff


	//----- nvinfo : EIATTR_COOP_GROUP_INSTR_OFFSETS
	.align		4
.L_3643:
        /*0118*/ 	.byte	0x04, 0x28
        /*011a*/ 	.short	(.L_3645 - .L_3644)


	//   ....[0]....
.L_3644:
        /*011c*/ 	.word	0x00000b80


	//   ....[1]....
        /*0120*/ 	.word	0x00000cb0


	//   ....[2]....
        /*0124*/ 	.word	0x00000e10


	//   ....[3]....
        /*0128*/ 	.word	0x00001940


	//   ....[4]....
        /*012c*/ 	.word	0x00001b00


	//   ....[5]....
        /*0130*/ 	.word	0x00001e10


	//   ....[6]....
        /*0134*/ 	.word	0x00002090


	//   ....[7]....
        /*0138*/ 	.word	0x000027a0


	//   ....[8]....
        /*013c*/ 	.word	0x00002ba0


	//   ....[9]....
        /*0140*/ 	.word	0x00002bd0


	//   ....[10]....
        /*0144*/ 	.word	0x00002c40


	//   ....[11]....
        /*0148*/ 	.word	0x00002c60


	//   ....[12]....
        /*014c*/ 	.word	0x00002c80


	//   ....[13]....
        /*0150*/ 	.word	0x00002c90


	//   ....[14]....
        /*0154*/ 	.word	0x00002cc0


	//   ....[15]....
        /*0158*/ 	.word	0x00002d20


	//   ....[16]....
        /*015c*/ 	.word	0x00002d40


	//   ....[17]....
        /*0160*/ 	.word	0x00002d50


	//   ....[18]....
        /*0164*/ 	.word	0x00002d70


	//   ....[19]....
        /*0168*/ 	.word	0x00002de0


	//   ....[20]....
        /*016c*/ 	.word	0x00002e20


	//   ....[21]....
        /*0170*/ 	.word	0x00002e40


	//   ....[22]....
        /*0174*/ 	.word	0x00002e60


	//   ....[23]....
        /*0178*/ 	.word	0x00002ee0


	//   ....[24]....
        /*017c*/ 	.word	0x00002f00


	//   ....[25]....
        /*0180*/ 	.word	0x00002f10


	//   ....[26]....
        /*0184*/ 	.word	0x00002f30


	//   ....[27]....
        /*0188*/ 	.word	0x00002f50


	//   ....[28]....
        /*018c*/ 	.word	0x00002fb0


	//   ....[29]....
        /*0190*/ 	.word	0x00002fd0


	//   ....[30]....
        /*0194*/ 	.word	0x00002fe0


	//   ....[31]....
        /*0198*/ 	.word	0x00002ff0


	//   ....[32]....
        /*019c*/ 	.word	0x00003000


	//   ....[33]....
        /*01a0*/ 	.word	0x000030a0


	//   ....[34]....
        /*01a4*/ 	.word	0x00003180


	//   ....[35]....
        /*01a8*/ 	.word	0x000031e0


	//   ....[36]....
        /*01ac*/ 	.word	0x00003470


	//   ....[37]....
        /*01b0*/ 	.word	0x000034b0


	//   ....[38]....
        /*01b4*/ 	.word	0x00003640


	//   ....[39]....
        /*01b8*/ 	.word	0x00003670


	//   ....[40]....
        /*01bc*/ 	.word	0x000036a0


	//   ....[41]....
        /*01c0*/ 	.word	0x000036c0


	//   ....[42]....
        /*01c4*/ 	.word	0x000036f0


	//   ....[43]....
        /*01c8*/ 	.word	0x00003710


	//   ....[44]....
        /*01cc*/ 	.word	0x00003740


	//   ....[45]....
        /*01d0*/ 	.word	0x00003760


	//   ....[46]....
        /*01d4*/ 	.word	0x00003a00


	//   ....[47]....
        /*01d8*/ 	.word	0x00003a40


	//   ....[48]....
        /*01dc*/ 	.word	0x00003ec0


	//   ....[49]....
        /*01e0*/ 	.word	0x00004180


	//   ....[50]....
        /*01e4*/ 	.word	0x000041c0


	//   ....[51]....
        /*01e8*/ 	.word	0x00004220


	//   ....[52]....
        /*01ec*/ 	.word	0x00004250


	//   ....[53]....
        /*01f0*/ 	.word	0x00004270


	//   ....[54]....
        /*01f4*/ 	.word	0x00004340


	//   ....[55]....
        /*01f8*/ 	.word	0x00004380


	//   ....[56]....
        /*01fc*/ 	.word	0x000043d0


	//   ....[57]....
        /*0200*/ 	.word	0x00004400


	//   ....[58]....
        /*0204*/ 	.word	0x00004420


	//----- nvinfo : EIATTR_VRC_CTA_INIT_COUNT
	.align		4
.L_3645:
        /*0208*/ 	.byte	0x02, 0x4a
	.zero		1
	.zero		1


	//----- nvinfo : EIATTR_EXIT_INSTR_OFFSETS
	.align		4
        /*020c*/ 	.byte	0x04, 0x1c
        /*020e*/ 	.short	(.L_3647 - .L_3646)


	//   ....[0]....
.L_3646:
        /*0210*/ 	.word	0x000044c0


	//   ....[1]....
        /*0214*/ 	.word	0x00004730


	//----- nvinfo : EIATTR_MAX_THREADS
	.align		4
.L_3647:
        /*0218*/ 	.byte	0x04, 0x05
        /*021a*/ 	.short	(.L_3649 - .L_3648)
.L_3648:
        /*021c*/ 	.word	0x00000020
        /*0220*/ 	.word	0x00000001
        /*0224*/ 	.word	0x00000001


	//----- nvinfo : EIATTR_CRS_STACK_SIZE
	.align		4
.L_3649:
        /*0228*/ 	.byte	0x04, 0x1e
        /*022a*/ 	.short	(.L_3651 - .L_3650)
.L_3650:
        /*022c*/ 	.word	0x00000000


	//----- nvinfo : EIATTR_CBANK_PARAM_SIZE
	.align		4
.L_3651:
        /*0230*/ 	.byte	0x03, 0x19
        /*0232*/ 	.short	0x01f0


	//----- nvinfo : EIATTR_PARAM_CBANK
	.align		4
        /*0234*/ 	.byte	0x04, 0x0a
        /*0236*/ 	.short	(.L_3653 - .L_3652)
	.align		4
.L_3652:
        /*0238*/ 	.word	index@(.nv.constant0._Z25selective_scan_bwd_kernelI32Selective_Scan_bwd_kernel_traitsILi32ELi4ELb0ELb1ELb0ELb1ELb1EN3c108BFloat16EfEEv12SSMParamsBwd)
        /*023c*/ 	.short	0x0380
        /*023e*/ 	.short	0x01f0


	//----- nvinfo : EIATTR_SW_WAR
	.align		4
.L_3653:
        /*0240*/ 	.byte	0x04, 0x36
        /*0242*/ 	.short	(.L_3655 - .L_3654)
.L_3654:
        /*0244*/ 	.word	0x00000008
.L_3655:


//--------------------- .nv.info._Z25selective_scan_bwd_kernelI32Selective_Scan_bwd_kernel_traitsILi32ELi4ELb0ELb1ELb1ELb0ELb0EN3c108BFloat16EfEEv12SSMParamsBwd --------------------------
	.section	.nv.info._Z25selective_scan_bwd_kernelI32Selective_Scan_bwd_kernel_traitsILi32ELi4ELb0ELb1ELb1ELb0ELb0EN3c108BFloat16EfEEv12SSMParamsBwd,"",@"SHT_CUDA_INFO"
	.sectionflags	@""
	.align	4


	//----- nvinfo : EIATTR_CUDA_API_VERSION
	.align		4
        /*0000*/ 	.byte	0x04, 0x37
        /*0002*/ 	.short	(.L_3657 - .L_3656)
.L_3656:
        /*0004*/ 	.word	0x00000082


	//----- nvinfo : EIATTR_KPARAM_INFO
	.align		4
.L_3657:
        /*0008*/ 	.byte	0x04, 0x17
        /*000a*/ 	.short	(.L_3659 - .L_3658)
.L_3658:
        /*000c*/ 	.word	0x00000000
        /*0010*/ 	.short	0x0000
        /*0012*/ 	.short	0x0000
        /*0014*/ 	.byte	0x00, 0xf0, 0xc1, 0x07


	//----- nvinfo : EIATTR_SPARSE_MMA_MASK
	.align		4
.L_3659:
        /*0018*/ 	.byte	0x03, 0x50
        /*001a*/ 	.short	0x0000


	//----- nvinfo : EIATTR_MAXREG_COUNT
	.align		4
        /*001c*/ 	.byte	0x03, 0x1b
        /*001e*/ 	.short	0x00ff


	//----- nvinfo : EIATTR_NUM_BARRIERS
	.align		4
        /*0020*/ 	.byte	0x02, 0x4c
        /*0022*/ 	.byte	0x01
	.zero		1


	//----- nvinfo : EIATTR_MERCURY_ISA_VERSION
	.align		4
        /*0024*/ 	.byte	0x03, 0x5f
        /*0026*/ 	.short	0x0101


	//----- nvinfo : EIATTR_COOP_GROUP_MASK_REGIDS
	.align		4
        /*0028*/ 	.byte	0x04, 0x29
        /*002a*/ 	.short	(.L_3661 - .L_3660)


	//   ....[0]....
.L_3660:
        /*002c*/ 	.word	0xffffffff


	//   ....[1]....
        /*0030*/ 	.word	0xffffffff


	//   ....[2]....
        /*0034*/ 	.word	0xffffffff


	//   ....[3]....
        /*0038*/ 	.word	0xffffffff


	//   ....[4]....
        /*003c*/ 	.word	0xffffffff


	//   ....[5]....
        /*0040*/ 	.word	0xffffffff


	//   ....[6]....
        /*0044*/ 	.word	0xffffffff


	//   ....[7]....
        /*0048*/ 	.word	0xffffffff


	//   ....[8]....
        /*004c*/ 	.word	0xffffffff


	//   ....[9]....
        /*0050*/ 	.word	0xffffffff


	//   ....[10]....
        /*0054*/ 	.word	0xffffffff


	//   ....[11]....
        /*0058*/ 	.word	0xffffffff


	//   ....[12]....
        /*005c*/ 	.word	0xffffffff


	//   ....[13]....
        /*0060*/ 	.word	0xffffffff


	//   ....[14]....
        /*0064*/ 	.word	0xffffffff


	//   ....[15]....
        /*0068*/ 	.word	0xffffffff


	//   ....[16]....
        /*006c*/ 	.word	0xffffffff


	//   ....[17]....
        /*0070*/ 	.word	0xffffffff


	//   ....[18]....
        /*0074*/ 	.word	0xffffffff


	//   ....[19]....
        /*0078*/ 	.word	0xffffffff


	//   ....[20]....
        /*007c*/ 	.word	0xffffffff


	//   ....[21]....
        /*0080*/ 	.word	0xffffffff


	//   ....[22]....
        /*0084*/ 	.word	0xffffffff


	//   ....[23]....
        /*0088*/ 	.word	0xffffffff


	//   ....[24]....
        /*008c*/ 	.word	0xffffffff


	//   ....[25]....
        /*0090*/ 	.word	0xffffffff


	//   ....[26]....
        /*0094*/ 	.word	0xffffffff


	//   ....[27]....
        /*0098*/ 	.word	0xffffffff


	//   ....[28]....
        /*009c*/ 	.word	0xffffffff


	//   ....[29]....
        /*00a0*/ 	.word	0xffffffff


	//   ....[30]....
        /*00a4*/ 	.word	0xffffffff


	//   ....[31]....
        /*00a8*/ 	.word	0xffffffff


	//   ....[32]....
        /*00ac*/ 	.word	0xffffffff


	//   ....[33]....
        /*00b0*/ 	.word	0xffffffff


	//   ....[34]....
        /*00b4*/ 	.word	0xffffffff


	//   ....[35]....
        /*00b8*/ 	.word	0xffffffff


	//   ....[36]....
        /*00bc*/ 	.word	0xffffffff


	//   ....[37]....
        /*00c0*/ 	.word	0xffffffff


	//   ....[38]....
        /*00c4*/ 	.word	0xffffffff


	//   ....[39]....
        /*00c8*/ 	.word	0xffffffff


	//   ....[40]....
        /*00cc*/ 	.word	0xffffffff


	//   ....[41]....
        /*00d0*/ 	.word	0xffffffff


	//   ....[42]....
        /*00d4*/ 	.word	0xffffffff


	//   ....[43]....
        /*00d8*/ 	.word	0xffffffff


	//   ....[44]....
        /*00dc*/ 	.word	0xffffffff


	//   ....[45]....
        /*00e0*/ 	.word	0xffffffff


	//   ....[46]....
        /*00e4*/ 	.word	0xffffffff


	//   ....[47]....
        /*00e8*/ 	.word	0xffffffff


	//   ....[48]....
        /*00ec*/ 	.word	0xffffffff


	//   ....[49]....
        /*00f0*/ 	.word	0xffffffff


	//----- nvinfo : EIATTR_COOP_GROUP_INSTR_OFFSETS
	.align		4
.L_3661:
        /*00f4*/ 	.byte	0x04, 0x28
        /*00f6*/ 	.short	(.L_3663 - .L_3662)


	//   ....[0]....
.L_3662:
        /*00f8*/ 	.word	0x00000cb0


	//   ....[1]....
        /*00fc*/ 	.word	0x00000db0


	//   ....[2]....
        /*0100*/ 	.word	0x00000ef0


	//   ....[3]....
        /*0104*/ 	.word	0x000014e0


	//   ....[4]....
        /*0108*/ 	.word	0x000016e0


	//   ....[5]....
        /*010c*/ 	.word	0x00001a60


	//   ....[6]....
        /*0110*/ 	.word	0x00001aa0


	//   ....[7]....
        /*0114*/ 	.word	0x00001ad0


	//   ....[8]....
        /*0118*/ 	.word	0x00001b40


	//   ....[9]....
        /*011c*/ 	.word	0x00001b50


	//   ....[10]....
        /*0120*/ 	.word	0x00001b70


	//   ....[11]....
        /*0124*/ 	.word	0x00001b80


	//   ....[12]....
        /*0128*/ 	.word	0x00001bc0


	//   ....[13]....
        /*012c*/ 	.word	0x00001be0


	//   ....[14]....
        /*0130*/ 	.word	0x00001c20


	//   ....[15]....
        /*0134*/ 	.word	0x00001c40


	//   ....[16]....
        /*0138*/ 	.word	0x00001c90


	//   ....[17]....
        /*013c*/ 	.word	0x00001cf0


	//   ....[18]....
        /*0140*/ 	.word	0x00001d10


	//   ....[19]....
        /*0144*/ 	.word	0x00001d20


	//   ....[20]....
        /*0148*/ 	.word	0x00001d70


	//   ....[21]....
        /*014c*/ 	.word	0x00001dc0


	//   ....[22]....
        /*0150*/ 	.word	0x00001dd0


	//   ....[23]....
        /*0154*/ 	.word	0x00001e10


	//   ....[24]....
        /*0158*/ 	.word	0x00001e20


	//   ....[25]....
        /*015c*/ 	.word	0x00001e30


	//   ....[26]....
        /*0160*/ 	.word	0x00001e60


	//   ....[27]....
        /*0164*/ 	.word	0x00001e90


	//   ....[28]....
        /*0168*/ 	.word	0x00001eb0


	//   ....[29]....
        /*016c*/ 	.word	0x00001ee0


	//   ....[30]....
        /*0170*/ 	.word	0x00001f00


	//   ....[31]....
        /*0174*/ 	.word	0x00001f10


	//   ....[32]....
        /*0178*/ 	.word	0x00002000


	//   ....[33]....
        /*017c*/ 	.word	0x00002400


	//   ....[34]....
        /*0180*/ 	.word	0x00002520


	//   ....[35]....
        /*0184*/ 	.word	0x00002550


	//   ....[36]....
        /*0188*/ 	.word	0x000025c0


	//   ....[37]....
        /*018c*/ 	.word	0x00002620


	//   ....[38]....
        /*0190*/ 	.word	0x000027f0


	//   ....[39]....
        /*0194*/ 	.word	0x000029d0


	//   ....[40]....
        /*0198*/ 	.word	0x00002cb0


	//   ....[41]....
        /*019c*/ 	.word	0x00002d00


	//   ....[42]....
        /*01a0*/ 	.word	0x00002d50


	//   ....[43]....
        /*01a4*/ 	.word	0x00002d80


	//   ....[44]....
        /*01a8*/ 	.word	0x00002da0


	//   ....[45]....
        /*01ac*/ 	.word	0x00002e70


	//   ....[46]....
        /*01b0*/ 	.word	0x00002eb0


	//   ....[47]....
        /*01b4*/ 	.word	0x00002f00


	//   ....[48]....
        /*01b8*/ 	.word	0x00002f30


	//   ....[49]....
        /*01bc*/ 	.word	0x00002f50


	//----- nvinfo : EIATTR_VRC_CTA_INIT_COUNT
	.align		4
.L_3663:
        /*01c0*/ 	.byte	0x02, 0x4a
	.zero		1
	.zero		1


	//----- nvinfo : EIATTR_EXIT_INSTR_OFFSETS
	.align		4
        /*01c4*/ 	.byte	0x04, 0x1c
        /*01c6*/ 	.short	(.L_3665 - .L_3664)


	//   ....[0]....
.L_3664:
        /*01c8*/ 	.word	0x00002ff0


	//   ....[1]....
        /*01cc*/ 	.word	0x00003160


	//----- nvinfo : EIATTR_MAX_THREADS
	.align		4
.L_3665:
        /*01d0*/ 	.byte	0x04, 0x05
        /*01d2*/ 	.short	(.L_3667 - .L_3666)
.L_3666:
        /*01d4*/ 	.word	0x00000020
        /*01d8*/ 	.word	0x00000001
        /*01dc*/ 	.word	0x00000001


	//----- nvinfo : EIATTR_CRS_STACK_SIZE
	.align		4
.L_3667:
        /*01e0*/ 	.byte	0x04, 0x1e
        /*01e2*/ 	.short	(.L_3669 - .L_3668)
.L_3668:
        /*01e4*/ 	.word	0x00000000


	//----- nvinfo : EIATTR_CBANK_PARAM_SIZE
	.align		4
.L_3669:
        /*01e8*/ 	.byte	0x03, 0x19
        /*01ea*/ 	.short	0x01f0


	//----- nvinfo : EIATTR_PARAM_CBANK
	.align		4
        /*01ec*/ 	.byte	0x04, 0x0a
        /*01ee*/ 	.short	(.L_3671 - .L_3670)
	.align		4
.L_3670:
        /*01f0*/ 	.word	index@(.nv.constant0._Z25selective_scan_bwd_kernelI32Selective_Scan_bwd_kernel_traitsILi32ELi4ELb0ELb1ELb1ELb0ELb0EN3c108BFloat16EfEEv12SSMParamsBwd)
        /*01f4*/ 	.short	0x0380
        /*01f6*/ 	.short	0x01f0


	//----- nvinfo : EIATTR_SW_WAR
	.align		4
.L_3671:
        /*01f8*/ 	.byte	0x04, 0x36
        /*01fa*/ 	.short	(.L_3673 - .L_3672)
.L_3672:
        /*01fc*/ 	.word	0x00000008
.L_3673:


//--------------------- .nv.info._Z25selective_scan_bwd_kernelI32Selective_Scan_bwd_kernel_traitsILi32ELi4ELb0ELb1ELb1ELb0ELb1EN3c108BFloat16EfEEv12SSMParamsBwd --------------------------
	.section	.nv.info._Z25selective_scan_bwd_kernelI32Selective_Scan_bwd_kernel_traitsILi32ELi4ELb0ELb1ELb1ELb0ELb1EN3c108BFloat16EfEEv12SSMParamsBwd,"",@"SHT_CUDA_INFO"
	.sectionflags	@""
	.align	4


	//----- nvinfo : EIATTR_CUDA_API_VERSION
	.align		4
        /*0000*/ 	.byte	0x04, 0x37
        /*0002*/ 	.short	(.L_3675 - .L_3674)
.L_3674:
        /*0004*/ 	.word	0x00000082


	//----- nvinfo : EIATTR_KPARAM_INFO
	.align		4
.L_3675:
        /*0008*/ 	.byte	0x04, 0x17
        /*000a*/ 	.short	(.L_3677 - .L_3676)
.L_3676:
        /*000c*/ 	.word	0x00000000
        /*0010*/ 	.short	0x0000
        /*0012*/ 	.short	0x0000
        /*0014*/ 	.byte	0x00, 0xf0, 0xc1, 0x07


	//----- nvinfo : EIATTR_SPARSE_MMA_MASK
	.align		4
.L_3677:
        /*0018*/ 	.byte	0x03, 0x50
        /*001a*/ 	.short	0x0000


	//----- nvinfo : EIATTR_MAXREG_COUNT
	.align		4
        /*001c*/ 	.byte	0x03, 0x1b
        /*001e*/ 	.short	0x00ff


	//----- nvinfo : EIATTR_NUM_BARRIERS
	.align		4
        /*0020*/ 	.byte	0x02, 0x4c
        /*0022*/ 	.byte	0x01
	.zero		1


	//----- nvinfo : EIATTR_MERCURY_ISA_VERSION
	.align		4
        /*0024*/ 	.byte	0x03, 0x5f
        /*0026*/ 	.short	0x0101


	//----- nvinfo : EIATTR_COOP_GROUP_MASK_REGIDS
	.align		4
        /*0028*/ 	.byte	0x04, 0x29
        /*002a*/ 	.short	(.L_3679 - .L_3678)


	//   ....[0]....
.L_3678:
        /*002c*/ 	.word	0xffffffff


	//   ....[1]....
        /*0030*/ 	.word	0xffffffff


	//   ....[2]....
        /*0034*/ 	.word	0xffffffff


	//   ....[3]....
        /*0038*/ 	.word	0xffffffff


	//   ....[4]....
        /*003c*/ 	.word	0xffffffff


	//   ....[5]....
        /*0040*/ 	.word	0xffffffff


	//   ....[6]....
        /*0044*/ 	.word	0xffffffff


	//   ....[7]....
        /*0048*/ 	.word	0xffffffff


	//   ....[8]....
        /*004c*/ 	.word	0xffffffff


	//   ....[9]....
        /*0050*/ 	.word	0xffffffff


	//   ....[10]....
        /*0054*/ 	.word	0xffffffff


	//   ....[11]....
        /*0058*/ 	.word	0xffffffff


	//   ....[12]....
        /*005c*/ 	.word	0xffffffff


	//   ....[13]....
        /*0060*/ 	.word	0xffffffff


	//   ....[14]....
        /*0064*/ 	.word	0xffffffff


	//   ....[15]....
        /*0068*/ 	.word	0xffffffff


	//   ....[16]....
        /*006c*/ 	.word	0xffffffff


	//   ....[17]....
        /*0070*/ 	.word	0xffffffff


	//   ....[18]....
        /*0074*/ 	.word	0xffffffff


	//   ....[19]....
        /*0078*/ 	.word	0xffffffff


	//   ....[20]....
        /*007c*/ 	.word	0xffffffff


	//   ....[21]....
        /*0080*/ 	.word	0xffffffff


	//   ....[22]....
        /*0084*/ 	.word	0xffffffff


	//   ....[23]....
        /*0088*/ 	.word	0xffffffff


	//   ....[24]....
        /*008c*/ 	.word	0xffffffff


	//   ....[25]....
        /*0090*/ 	.word	0xffffffff


	//   ....[26]....
        /*0094*/ 	.word	0xffffffff


	//   ....[27]....
        /*0098*/ 	.word	0xffffffff


	//   ....[28]....
        /*009c*/ 	.word	0xffffffff


	//   ....[29]....
        /*00a0*/ 	.word	0xffffffff


	//   ....[30]....
        /*00a4*/ 	.word	0xffffffff


	//   ....[31]....
        /*00a8*/ 	.word	0xffffffff


	//   ....[32]....
        /*00ac*/ 	.word	0xffffffff


	//   ....[33]....
        /*00b0*/ 	.word	0xffffffff


	//   ....[34]....
        /*00b4*/ 	.word	0xffffffff


	//   ....[35]....
        /*00b8*/ 	.word	0xffffffff


	//   ....[36]....
        /*00bc*/ 	.word	0xffffffff


	//   ....[37]....
        /*00c0*/ 	.word	0xffffffff


	//   ....[38]....
        /*00c4*/ 	.word	0xffffffff


	//   ....[39]....
        /*00c8*/ 	.word	0xffffffff


	//   ....[40]....
        /*00cc*/ 	.word	0xffffffff


	//   ....[41]....
        /*00d0*/ 	.word	0xffffffff


	//   ....[42]....
        /*00d4*/ 	.word	0xffffffff


	//   ....[43]....
        /*00d8*/ 	.word	0xffffffff


	//   ....[44]....
        /*00dc*/ 	.word	0xffffffff


	//   ....[45]....
        /*00e0*/ 	.word	0xffffffff


	//   ....[46]....
        /*00e4*/ 	.word	0xffffffff


	//   ....[47]....
        /*00e8*/ 	.word	0xffffffff


	//   ....[48]....
        /*00ec*/ 	.word	0xffffffff


	//   ....[49]....
        /*00f0*/ 	.word	0xffffffff


	//   ....[50]....
        /*00f4*/ 	.word	0xffffffff


	//   ....[51]....
        /*00f8*/ 	.word	0xffffffff


	//   ....[52]....
        /*00fc*/ 	.word	0xffffffff


	//   ....[53]....
        /*0100*/ 	.word	0xffffffff


	//----- nvinfo : EIATTR_COOP_GROUP_INSTR_OFFSETS
	.align		4
.L_3679:
        /*0104*/ 	.byte	0x04, 0x28
        /*0106*/ 	.short	(.L_3681 - .L_3680)


	//   ....[0]....
.L_3680:
        /*0108*/ 	.word	0x00000d20


	//   ....[1]....
        /*010c*/ 	.word	0x00000e20


	//   ....[2]....
        /*0110*/ 	.word	0x00000fa0


	//   ....[3]....
        /*0114*/ 	.word	0x00001150


	//   ....[4]....
        /*0118*/ 	.word	0x00001340


	//   ....[5]....
        /*011c*/ 	.word	0x00001660


	//   ....[6]....
        /*0120*/ 	.word	0x00001890


	//   ....[7]....
        /*0124*/ 	.word	0x00002010


	//   ....[8]....
        /*0128*/ 	.word	0x00002170


	//   ....[9]....
        /*012c*/ 	.word	0x00002590


	//   ....[10]....
        /*0130*/ 	.word	0x000025d0


	//   ....[11]....
        /*0134*/ 	.word	0x00002600


	//   ....[12]....
        /*0138*/ 	.word	0x00002610


	//   ....[13]....
        /*013c*/ 	.word	0x00002680


	//   ....[14]....
        /*0140*/ 	.word	0x00002690


	//   ....[15]....
        /*0144*/ 	.word	0x000026b0


	//   ....[16]....
        /*0148*/ 	.word	0x000026e0


	//   ....[17]....
        /*014c*/ 	.word	0x00002740


	//   ....[18]....
        /*0150*/ 	.word	0x00002780


	//   ....[19]....
        /*0154*/ 	.word	0x000027a0


	//   ....[20]....
        /*0158*/ 	.word	0x000027b0


	//   ....[21]....
        /*015c*/ 	.word	0x00002810


	//   ....[22]....
        /*0160*/ 	.word	0x00002820


	//   ....[23]....
        /*0164*/ 	.word	0x00002850


	//   ....[24]....
        /*0168*/ 	.word	0x00002880


	//   ....[25]....
        /*016c*/ 	.word	0x000028f0


	//   ....[26]....
        /*0170*/ 	.word	0x00002900


	//   ....[27]....
        /*0174*/ 	.word	0x00002940


	//   ....[28]....
        /*0178*/ 	.word	0x00002950


	//   ....[29]....
        /*017c*/ 	.word	0x00002980


	//   ....[30]....
        /*0180*/ 	.word	0x000029b0


	//   ....[31]....
        /*0184*/ 	.word	0x000029e0


	//   ....[32]....
        /*0188*/ 	.word	0x00002a10


	//   ....[33]....
        /*018c*/ 	.word	0x00002a20


	//   ....[34]....
        /*0190*/ 	.word	0x00002a30


	//   ....[35]....
        /*0194*/ 	.word	0x00002a40


	//   ....[36]....
        /*0198*/ 	.word	0x00002b70


	//   ....[37]....
        /*019c*/ 	.word	0x00002f30


	//   ....[38]....
        /*01a0*/ 	.word	0x00003010


	//   ....[39]....
        /*01a4*/ 	.word	0x00003040


	//   ....[40]....
        /*01a8*/ 	.word	0x000030c0


	//   ....[41]....
        /*01ac*/ 	.word	0x00003130


	//   ....[42]....
        /*01b0*/ 	.word	0x00003320


	//   ....[43]....
        /*01b4*/ 	.word	0x00003510


	//   ....[44]....
        /*01b8*/ 	.word	0x000037d0


	//   ....[45]....
        /*01bc*/ 	.word	0x00003820


	//   ....[46]....
        /*01c0*/ 	.word	0x00003870


	//   ....[47]....
        /*01c4*/ 	.word	0x000038a0


	//   ....[48]....
        /*01c8*/ 	.word	0x000038c0


	//   ....[49]....
        /*01cc*/ 	.word	0x00003990


	//   ....[50]....
        /*01d0*/ 	.word	0x000039d0


	//   ....[51]....
        /*01d4*/ 	.word	0x00003a20


	//   ....[52]....
        /*01d8*/ 	.word	0x00003a50


	//   ....[53]....
        /*01dc*/ 	.word	0x00003a70


	//----- nvinfo : EIATTR_VRC_CTA_INIT_COUNT
	.align		4
.L_3681:
        /*01e0*/ 	.byte	0x02, 0x4a
	.zero		1
	.zero		1


	//----- nvinfo : EIATTR_EXIT_INSTR_OFFSETS
	.align		4
        /*01e4*/ 	.byte	0x04, 0x1c
        /*01e6*/ 	.short	(.L_3683 - .L_3682)


	//   ....[0]....
.L_3682:
        /*01e8*/ 	.word	0x00003b10


	//   ....[1]....
        /*01ec*/ 	.word	0x00003c70


	//----- nvinfo : EIATTR_MAX_THREADS
	.align		4
.L_3683:
        /*01f0*/ 	.byte	0x04, 0x05
        /*01f2*/ 	.short	(.L_3685 - .L_3684)
.L_3684:
        /*01f4*/ 	.word	0x00000020
        /*01f8*/ 	.word	0x00000001
        /*01fc*/ 	.word	0x00000001


	//----- nvinfo : EIATTR_CRS_STACK_SIZE
	.align		4
.L_3685:
        /*0200*/ 	.byte	0x04, 0x1e
        /*0202*/ 	.short	(.L_3687 - .L_3686)
.L_3686:
        /*0204*/ 	.word	0x00000000


	//----- nvinfo : EIATTR_CBANK_PARAM_SIZE
	.align		4
.L_3687:
        /*0208*/ 	.byte	0x03, 0x19
        /*020a*/ 	.short	0x01f0


	//----- nvinfo : EIATTR_PARAM_CBANK
	.align		4
        /*020c*/ 	.byte	0x04, 0x0a
        /*020e*/ 	.short	(.L_3689 - .L_3688)
	.align		4
.L_3688:
        /*0210*/ 	.word	index@(.nv.constant0._Z25selective_scan_bwd_kernelI32Selective_Scan_bwd_kernel_traitsILi32ELi4ELb0ELb1ELb1ELb0ELb1EN3c108BFloat16EfEEv12SSMParamsBwd)
        /*0214*/ 	.short	0x0380
        /*0216*/ 	.short	0x01f0


	//----- nvinfo : EIATTR_SW_WAR
	.align		4
.L_3689:
        /*0218*/ 	.byte	0x04, 0x36
        /*021a*/ 	.short	(.L_3691 - .L_3690)
.L_3690:
        /*021c*/ 	.word	0x00000008
.L_3691:


//--------------------- .nv.info._Z25selective_scan_bwd_kernelI32Selective_Scan_bwd_kernel_traitsILi32ELi4ELb0ELb1ELb1ELb1ELb0EN3c108BFloat16EfEEv12SSMParamsBwd --------------------------
	.section	.nv.info._Z25selective_scan_bwd_kernelI32Selective_Scan_bwd_kernel_traitsILi32ELi4ELb0ELb1ELb1ELb1ELb0EN3c108BFloat16EfEEv12SSMParamsBwd,"",@"SHT_CUDA_INFO"
	.sectionflags	@""
	.align	4


	//----- nvinfo : EIATTR_CUDA_API_VERSION
	.align		4
        /*0000*/ 	.byte	0x04, 0x37
        /*0002*/ 	.short	(.L_3693 - .L_3692)
.L_3692:
        /*0004*/ 	.word	0x00000082


	//----- nvinfo : EIATTR_KPARAM_INFO
	.align		4
.L_3693:
        /*0008*/ 	.byte	0x04, 0x17
        /*000a*/ 	.short	(.L_3695 - .L_3694)
.L_3694:
        /*000c*/ 	.word	0x00000000
        /*0010*/ 	.short	0x0000
        /*0012*/ 	.short	0x0000
        /*0014*/ 	.byte	0x00, 0xf0, 0xc1, 0x07


	//----- nvinfo : EIATTR_SPARSE_MMA_MASK
	.align		4
.L_3695:
        /*0018*/ 	.byte	0x03, 0x50
        /*001a*/ 	.short	0x0000


	//----- nvinfo : EIATTR_MAXREG_COUNT
	.align		4
        /*001c*/ 	.byte	0x03, 0x1b
        /*001e*/ 	.short	0x00ff


	//----- nvinfo : EIATTR_NUM_BARRIERS
	.align		4
        /*0020*/ 	.byte	0x02, 0x4c
        /*0022*/ 	.byte	0x01
	.zero		1


	//----- nvinfo : EIATTR_MERCURY_ISA_VERSION
	.align		4
        /*0024*/ 	.byte	0x03, 0x5f
        /*0026*/ 	.short	0x0101


	//----- nvinfo : EIATTR_COOP_GROUP_MASK_REGIDS
	.align		4
        /*0028*/ 	.byte	0x04, 0x29
        /*002a*/ 	.short	(.L_3697 - .L_3696)


	//   ....[0]....
.L_3696:
        /*002c*/ 	.word	0xffffffff


	//   ....[1]....
        /*0030*/ 	.word	0xffffffff


	//   ....[2]....
        /*0034*/ 	.word	0xffffffff


	//   ....[3]....
        /*0038*/ 	.word	0xffffffff


	//   ....[4]....
        /*003c*/ 	.word	0xffffffff


	//   ....[5]....
        /*0040*/ 	.word	0xffffffff


	//   ....[6]....
        /*0044*/ 	.word	0xffffffff


	//   ....[7]....
        /*0048*/ 	.word	0xffffffff


	//   ....[8]....
        /*004c*/ 	.word	0xffffffff


	//   ....[9]....
        /*0050*/ 	.word	0xffffffff


	//   ....[10]....
        /*0054*/ 	.word	0xffffffff


	//   ....[11]....
        /*0058*/ 	.word	0xffffffff


	//   ....[12]....
        /*005c*/ 	.word	0xffffffff


	//   ....[13]....
        /*0060*/ 	.word	0xffffffff


	//   ....[14]....
        /*0064*/ 	.word	0xffffffff


	//   ....[15]....
        /*0068*/ 	.word	0xffffffff


	//   ....[16]....
        /*006c*/ 	.word	0xffffffff


	//   ....[17]....
        /*0070*/ 	.word	0xffffffff


	//   ....[18]....
        /*0074*/ 	.word	0xffffffff


	//   ....[19]....
        /*0078*/ 	.word	0xffffffff


	//   ....[20]....
        /*007c*/ 	.word	0xffffffff


	//   ....[21]....
        /*0080*/ 	.word	0xffffffff


	//   ....[22]....
        /*0084*/ 	.word	0xffffffff


	//   ....[23]....
        /*0088*/ 	.word	0xffffffff


	//   ....[24]....
        /*008c*/ 	.word	0xffffffff


	//   ....[25]....
        /*0090*/ 	.word	0xffffffff


	//   ....[26]....
        /*0094*/ 	.word	0xffffffff


	//   ....[27]....
        /*0098*/ 	.word	0xffffffff


	//   ....[28]....
        /*009c*/ 	.word	0xffffffff


	//   ....[29]....
        /*00a0*/ 	.word	0xffffffff


	//   ....[30]....
        /*00a4*/ 	.word	0xffffffff


	//   ....[31]....
        /*00a8*/ 	.word	0xffffffff


	//   ....[32]....
        /*00ac*/ 	.word	0xffffffff


	//   ....[33]....
        /*00b0*/ 	.word	0xffffffff


	//   ....[34]....
        /*00b4*/ 	.word	0xffffffff


	//   ....[35]....
        /*00b8*/ 	.word	0xffffffff


	//   ....[36]....
        /*00bc*/ 	.word	0xffffffff


	//   ....[37]....
        /*00c0*/ 	.word	0xffffffff


	//   ....[38]....
        /*00c4*/ 	.word	0xffffffff


	//   ....[39]....
        /*00c8*/ 	.word	0xffffffff


	//   ....[40]....
        /*00cc*/ 	.word	0xffffffff


	//   ....[41]....
        /*00d0*/ 	.word	0xffffffff


	//   ....[42]....
        /*00d4*/ 	.word	0xffffffff


	//   ....[43]....
        /*00d8*/ 	.word	0xffffffff


	//   ....[44]....
        /*00dc*/ 	.word	0xffffffff


	//   ....[45]....
        /*00e0*/ 	.word	0xffffffff


	//   ....[46]....
        /*00e4*/ 	.word	0xffffffff


	//   ....[47]....
        /*00e8*/ 	.word	0xffffffff


	//   ....[48]....
        /*00ec*/ 	.word	0xffffffff


	//   ....[49]....
        /*00f0*/ 	.word	0xffffffff


	//   ....[50]....
        /*00f4*/ 	.word	0xffffffff


	//----- nvinfo : EIATTR_COOP_GROUP_INSTR_OFFSETS
	.align		4
.L_3697:
        /*00f8*/ 	.byte	0x04, 0x28
        /*00fa*/ 	.short	(.L_3699 - .L_3698)


	//   ....[0]....
.L_3698:
        /*00fc*/ 	.word	0x00000ca0


	//   ....[1]....
        /*0100*/ 	.word	0x00000db0


	//   ....[2]....
        /*0104*/ 	.word	0x00000f90


	//   ....[3]....
        /*0108*/ 	.word	0x00001d90


	//   ....[4]....
        /*010c*/ 	.word	0x00001ef0


	//   ....[5]....
        /*0110*/ 	.word	0x00002310


	//   ....[6]....
        /*0114*/ 	.word	0x00002350


	//   ....[7]....
        /*0118*/ 	.word	0x00002390


	//   ....[8]....
        /*011c*/ 	.word	0x000023e0


	//   ....[9]....
        /*0120*/ 	.word	0x00002400


	//   ....[10]....
        /*0124*/ 	.word	0x00002420


	//   ....[11]....
        /*0128*/ 	.word	0x00002430


	//   ....[12]....
        /*012c*/ 	.word	0x00002470


	//   ....[13]....
        /*0130*/ 	.word	0x000024c0


	//   ....[14]....
        /*0134*/ 	.word	0x000024d0


	//   ....[15]....
        /*0138*/ 	.word	0x000024f0


	//   ....[16]....
        /*013c*/ 	.word	0x00002520


	//   ....[17]....
        /*0140*/ 	.word	0x00002560


	//   ....[18]....
        /*0144*/ 	.word	0x000025b0


	//   ....[19]....
        /*0148*/ 	.word	0x000025e0


	//   ....[20]....
        /*014c*/ 	.word	0x00002640


	//   ....[21]....
        /*0150*/ 	.word	0x00002650


	//   ....[22]....
        /*0154*/ 	.word	0x00002690


	//   ....[23]....
        /*0158*/ 	.word	0x000026b0


	//   ....[24]....
        /*015c*/ 	.word	0x000026f0


	//   ....[25]....
        /*0160*/ 	.word	0x00002700


	//   ....[26]....
        /*0164*/ 	.word	0x00002710


	//   ....[27]....
        /*0168*/ 	.word	0x00002760


	//   ....[28]....
        /*016c*/ 	.word	0x000027a0


	//   ....[29]....
        /*0170*/ 	.word	0x000027b0


	//   ....[30]....
        /*0174*/ 	.word	0x000027c0


	//   ....[31]....
        /*0178*/ 	.word	0x000027d0


	//   ....[32]....
        /*017c*/ 	.word	0x000028b0


	//   ....[33]....
        /*0180*/ 	.word	0x00002cb0


	//   ....[34]....
        /*0184*/ 	.word	0x00002e10


	//   ....[35]....
        /*0188*/ 	.word	0x00002e30


	//   ....[36]....
        /*018c*/ 	.word	0x00002e70


	//   ....[37]....
        /*0190*/ 	.word	0x00002ed0


	//   ....[38]....
        /*0194*/ 	.word	0x00003120


	//   ....[39]....
        /*0198*/ 	.word	0x00003160


	//   ....[40]....
        /*019c*/ 	.word	0x000035e0


	//   ....[41]....
        /*01a0*/ 	.word	0x000038a0


	//   ....[42]....
        /*01a4*/ 	.word	0x000038f0


	//   ....[43]....
        /*01a8*/ 	.word	0x00003940


	//   ....[44]....
        /*01ac*/ 	.word	0x00003970


	//   ....[45]....
        /*01b0*/ 	.word	0x00003990


	//   ....[46]....
        /*01b4*/ 	.word	0x00003a60


	//   ....[47]....
        /*01b8*/ 	.word	0x00003aa0


	//   ....[48]....
        /*01bc*/ 	.word	0x00003af0


	//   ....[49]....
        /*01c0*/ 	.word	0x00003b20


	//   ....[50]....
        /*01c4*/ 	.word	0x00003b40


	//----- nvinfo : EIATTR_VRC_CTA_INIT_COUNT
	.align		4
.L_3699:
        /*01c8*/ 	.byte	0x02, 0x4a
	.zero		1
	.zero		1


	//----- nvinfo : EIATTR_EXIT_INSTR_OFFSETS
	.align		4
        /*01cc*/ 	.byte	0x04, 0x1c
        /*01ce*/ 	.short	(.L_3701 - .L_3700)


	//   ....[0]....
.L_3700:
        /*01d0*/ 	.word	0x00003be0


	//   ....[1]....
        /*01d4*/ 	.word	0x00003d40


	//----- nvinfo : EIATTR_MAX_THREADS
	.align		4
.L_3701:
        /*01d8*/ 	.byte	0x04, 0x05
        /*01da*/ 	.short	(.L_3703 - .L_3702)
.L_3702:
        /*01dc*/ 	.word	0x00000020
        /*01e0*/ 	.word	0x00000001
        /*01e4*/ 	.word	0x00000001


	//----- nvinfo : EIATTR_CRS_STACK_SIZE
	.align		4
.L_3703:
        /*01e8*/ 	.byte	0x04, 0x1e
        /*01ea*/ 	.short	(.L_3705 - .L_3704)
.L_3704:
        /*01ec*/ 	.word	0x00000000


	//----- nvinfo : EIATTR_CBANK_PARAM_SIZE
	.align		4
.L_3705:
        /*01f0*/ 	.byte	0x03, 0x19
        /*01f2*/ 	.short	0x01f0


	//----- nvinfo : EIATTR_PARAM_CBANK
	.align		4
        /*01f4*/ 	.byte	0x04, 0x0a
        /*01f6*/ 	.short	(.L_3707 - .L_3706)
	.align		4
.L_3706:
        /*01f8*/ 	.word	index@(.nv.constant0._Z25selective_scan_bwd_kernelI32Selective_Scan_bwd_kernel_traitsILi32ELi4ELb0ELb1ELb1ELb1ELb0EN3c108BFloat16EfEEv12SSMParamsBwd)
        /*01fc*/ 	.short	0x0380
        /*01fe*/ 	.short	0x01f0


	//----- nvinfo : EIATTR_SW_WAR
	.align		4
.L_3707:
        /*0200*/ 	.byte	0x04, 0x36
        /*0202*/ 	.short	(.L_3709 - .L_3708)
.L_3708:
        /*0204*/ 	.word	0x00000008
.L_3709:


//--------------------- .nv.info._Z25selective_scan_bwd_kernelI32Selective_Scan_bwd_kernel_traitsILi32ELi4ELb0ELb1ELb1ELb1ELb1EN3c108BFloat16EfEEv12SSMParamsBwd --------------------------
	.section	.nv.info._Z25selective_scan_bwd_kernelI32Selective_Scan_bwd_kernel_traitsILi32ELi4ELb0ELb1ELb1ELb1ELb1EN3c108BFloat16EfEEv12SSMParamsBwd,"",@"SHT_CUDA_INFO"
	.sectionflags	@""
	.align	4


	//----- nvinfo : EIATTR_CUDA_API_VERSION
	.align		4
        /*0000*/ 	.byte	0x04, 0x37
        /*0002*/ 	.short	(.L_3711 - .L_3710)
.L_3710:
        /*0004*/ 	.word	0x00000082


	//----- nvinfo : EIATTR_KPARAM_INFO
	.align		4
.L_3711:
        /*0008*/ 	.byte	0x04, 0x17
        /*000a*/ 	.short	(.L_3713 - .L_3712)
.L_3712:
        /*000c*/ 	.word	0x00000000
        /*0010*/ 	.short	0x0000
        /*0012*/ 	.short	0x0000
        /*0014*/ 	.byte	0x00, 0xf0, 0xc1, 0x07


	//----- nvinfo : EIATTR_SPARSE_MMA_MASK
	.align		4
.L_3713:
        /*0018*/ 	.byte	0x03, 0x50
        /*001a*/ 	.short	0x0000


	//----- nvinfo : EIATTR_MAXREG_COUNT
	.align		4
        /*001c*/ 	.byte	0x03, 0x1b
        /*001e*/ 	.short	0x00ff


	//----- nvinfo : EIATTR_NUM_BARRIERS
	.align		4
        /*0020*/ 	.byte	0x02, 0x4c
        /*0022*/ 	.byte	0x01
	.zero		1


	//----- nvinfo : EIATTR_MERCURY_ISA_VERSION
	.align		4
        /*0024*/ 	.byte	0x03, 0x5f
        /*0026*/ 	.short	0x0101


	//----- nvinfo : EIATTR_COOP_GROUP_MASK_REGIDS
	.align		4
        /*0028*/ 	.byte	0x04, 0x29
        /*002a*/ 	.short	(.L_3715 - .L_3714)


	//   ....[0]....
.L_3714:
        /*002c*/ 	.word	0xffffffff


	//   ....[1]....
        /*0030*/ 	.word	0xffffffff


	//   ....[2]....
        /*0034*/ 	.word	0xffffffff


	//   ....[3]....
        /*0038*/ 	.word	0xffffffff


	//   ....[4]....
        /*003c*/ 	.word	0xffffffff


	//   ....[5]....
        /*0040*/ 	.word	0xffffffff


	//   ....[6]....
        /*0044*/ 	.word	0xffffffff


	//   ....[7]....
        /*0048*/ 	.word	0xffffffff


	//   ....[8]....
        /*004c*/ 	.word	0xffffffff


	//   ....[9]....
        /*0050*/ 	.word	0xffffffff


	//   ....[10]....
        /*0054*/ 	.word	0xffffffff


	//   ....[11]....
        /*0058*/ 	.word	0xffffffff


	//   ....[12]....
        /*005c*/ 	.word	0xffffffff


	//   ....[13]....
        /*0060*/ 	.word	0xffffffff


	//   ....[14]....
        /*0064*/ 	.word	0xffffffff


	//   ....[15]....
        /*0068*/ 	.word	0xffffffff


	//   ....[16]....
        /*006c*/ 	.word	0xffffffff


	//   ....[17]....
        /*0070*/ 	.word	0xffffffff


	//   ....[18]....
        /*0074*/ 	.word	0xffffffff


	//   ....[19]....
        /*0078*/ 	.word	0xffffffff


	//   ....[20]....
        /*007c*/ 	.word	0xffffffff


	//   ....[21]....
        /*0080*/ 	.word	0xffffffff


	//   ....[22]....
        /*0084*/ 	.word	0xffffffff


	//   ....[23]....
        /*0088*/ 	.word	0xffffffff


	//   ....[24]....
        /*008c*/ 	.word	0xffffffff


	//   ....[25]....
        /*0090*/ 	.word	0xffffffff


	//   ....[26]....
        /*0094*/ 	.word	0xffffffff


	//   ....[27]....
        /*0098*/ 	.word	0xffffffff


	//   ....[28]....
        /*009c*/ 	.word	0xffffffff


	//   ....[29]....
        /*00a0*/ 	.word	0xffffffff


	//   ....[30]....
        /*00a4*/ 	.word	0xffffffff


	//   ....[31]....
        /*00a8*/ 	.word	0xffffffff


	//   ....[32]....
        /*00ac*/ 	.word	0xffffffff


	//   ....[33]....
        /*00b0*/ 	.word	0xffffffff


	//   ....[34]....
        /*00b4*/ 	.word	0xffffffff


	//   ....[35]....
        /*00b8*/ 	.word	0xffffffff


	//   ....[36]....
        /*00bc*/ 	.word	0xffffffff


	//   ....[37]....
        /*00c0*/ 	.word	0xffffffff


	//   ....[38]....
        /*00c4*/ 	.word	0xffffffff


	//   ....[39]....
        /*00c8*/ 	.word	0xffffffff


	//   ....[40]....
        /*00cc*/ 	.word	0xffffffff


	//   ....[41]....
        /*00d0*/ 	.word	0xffffffff


	//   ....[42]....
        /*00d4*/ 	.word	0xffffffff


	//   ....[43]....
        /*00d8*/ 	.word	0xffffffff


	//   ....[44]....
        /*00dc*/ 	.word	0xffffffff


	//   ....[45]....
        /*00e0*/ 	.word	0xffffffff


	//   ....[46]....
        /*00e4*/ 	.word	0xffffffff


	//   ....[47]....
        /*00e8*/ 	.word	0xffffffff


	//   ....[48]....
        /*00ec*/ 	.word	0xffffffff


	//   ....[49]....
        /*00f0*/ 	.word	0xffffffff


	//   ....[50]....
        /*00f4*/ 	.word	0xffffffff


	//   ....[51]....
        /*00f8*/ 	.word	0xffffffff


	//   ....[52]....
        /*00fc*/ 	.word	0xffffffff


	//   ....[53]....
        /*0100*/ 	.word	0xffffffff


	//   ....[54]....
        /*0104*/ 	.word	0xffffffff


	//----- nvinfo : EIATTR_COOP_GROUP_INSTR_OFFSETS
	.align		4
.L_3715:
        /*0108*/ 	.byte	0x04, 0x28
        /*010a*/ 	.short	(.L_3717 - .L_3716)


	//   ....[0]....
.L_3716:
        /*010c*/ 	.word	0x00000ca0


	//   ....[1]....
        /*0110*/ 	.word	0x00000dd0


	//   ....[2]....
        /*0114*/ 	.word	0x00000f30


	//   ....[3]....
        /*0118*/ 	.word	0x00001a40


	//   ....[4]....
        /*011c*/ 	.word	0x00001c70


	//   ....[5]....
        /*0120*/ 	.word	0x00001f50


	//   ....[6]....
        /*0124*/ 	.word	0x000021b0


	//   ....[7]....
        /*0128*/ 	.word	0x000028c0


	//   ....[8]....
        /*012c*/ 	.word	0x00002a20


	//   ....[9]....
        /*0130*/ 	.word	0x00002e40


	//   ....[10]....
        /*0134*/ 	.word	0x00002e80


	//   ....[11]....
        /*0138*/ 	.word	0x00002ec0


	//   ....[12]....
        /*013c*/ 	.word	0x00002ef0


	//   ....[13]....
        /*0140*/ 	.word	0x00002f50


	//   ....[14]....
        /*0144*/ 	.word	0x00002f60


	//   ....[15]....
        /*0148*/ 	.word	0x00002f80


	//   ....[16]....
        /*014c*/ 	.word	0x00002fb0


	//   ....[17]....
        /*0150*/ 	.word	0x00002fe0


	//   ....[18]....
        /*0154*/ 	.word	0x00003020


	//   ....[19]....
        /*0158*/ 	.word	0x00003060


	//   ....[20]....
        /*015c*/ 	.word	0x00003080


	//   ....[21]....
        /*0160*/ 	.word	0x000030e0


	//   ....[22]....
        /*0164*/ 	.word	0x00003100


	//   ....[23]....
        /*0168*/ 	.word	0x00003120


	//   ....[24]....
        /*016c*/ 	.word	0x00003170


	//   ....[25]....
        /*0170*/ 	.word	0x000031a0


	//   ....[26]....
        /*0174*/ 	.word	0x000031e0


	//   ....[27]....
        /*0178*/ 	.word	0x00003200


	//   ....[28]....
        /*017c*/ 	.word	0x00003220


	//   ....[29]....
        /*0180*/ 	.word	0x00003240


	//   ....[30]....
        /*0184*/ 	.word	0x00003250


	//   ....[31]....
        /*0188*/ 	.word	0x00003290


	//   ....[32]....
        /*018c*/ 	.word	0x000032c0


	//   ....[33]....
        /*0190*/ 	.word	0x000032e0


	//   ....[34]....
        /*0194*/ 	.word	0x000032f0


	//   ....[35]....
        /*0198*/ 	.word	0x00003300


	//   ....[36]....
        /*019c*/ 	.word	0x000033d0


	//   ....[37]....
        /*01a0*/ 	.word	0x000037e0


	//   ....[38]....
        /*01a4*/ 	.word	0x00003920


	//   ....[39]....
        /*01a8*/ 	.word	0x00003950


	//   ....[40]....
        /*01ac*/ 	.word	0x000039a0


	//   ....[41]....
        /*01b0*/ 	.word	0x00003a00


	//   ....[42]....
        /*01b4*/ 	.word	0x00003c10


	//   ....[43]....
        /*01b8*/ 	.word	0x00003c60


	//   ....[44]....
        /*01bc*/ 	.word	0x00004110


	//   ....[45]....
        /*01c0*/ 	.word	0x000043d0


	//   ....[46]....
        /*01c4*/ 	.word	0x00004420


	//   ....[47]....
        /*01c8*/ 	.word	0x00004470


	//   ....[48]....
        /*01cc*/ 	.word	0x000044a0


	//   ....[49]....
        /*01d0*/ 	.word	0x000044c0


	//   ....[50]....
        /*01d4*/ 	.word	0x00004590


	//   ....[51]....
        /*01d8*/ 	.word	0x000045d0


	//   ....[52]....
        /*01dc*/ 	.word	0x00004620


	//   ....[53]....
        /*01e0*/ 	.word	0x00004650


	//   ....[54]....
        /*01e4*/ 	.word	0x00004670


	//----- nvinfo : EIATTR_VRC_CTA_INIT_COUNT
	.align		4
.L_3717:
        /*01e8*/ 	.byte	0x02, 0x4a
	.zero		1
	.zero		1


	//----- nvinfo : EIATTR_EXIT_INSTR_OFFSETS
	.align		4
        /*01ec*/ 	.byte	0x04, 0x1c
        /*01ee*/ 	.short	(.L_3719 - .L_3718)


	//   ....[0]....
.L_3718:
        /*01f0*/ 	.word	0x00004710


	//   ....[1]....
        /*01f4*/ 	.word	0x00004870


	//----- nvinfo : EIATTR_MAX_THREADS
	.align		4
.L_3719:
        /*01f8*/ 	.byte	0x04, 0x05
        /*01fa*/ 	.short	(.L_3721 - .L_3720)
.L_3720:
        /*01fc*/ 	.word	0x00000020
        /*0200*/ 	.word	0x00000001
        /*0204*/ 	.word	0x00000001


	//----- nvinfo : EIATTR_CRS_STACK_SIZE
	.align		4
.L_3721:
        /*0208*/ 	.byte	0x04, 0x1e
        /*020a*/ 	.short	(.L_3723 - .L_3722)
.L_3722:
        /*020c*/ 	.word	0x00000000


	//----- nvinfo : EIATTR_CBANK_PARAM_SIZE
	.align		4
.L_3723:
        /*0210*/ 	.byte	0x03, 0x19
        /*0212*/ 	.short	0x01f0


	//----- nvinfo : EIATTR_PARAM_CBANK
	.align		4
        /*0214*/ 	.byte	0x04, 0x0a
        /*0216*/ 	.short	(.L_3725 - .L_3724)
	.align		4
.L_3724:
        /*0218*/ 	.word	index@(.nv.constant0._Z25selective_scan_bwd_kernelI32Selective_Scan_bwd_kernel_traitsILi32ELi4ELb0ELb1ELb1ELb1ELb1EN3c108BFloat16EfEEv12SSMParamsBwd)
        /*021c*/ 	.short	0x0380
        /*021e*/ 	.short	0x01f0


	//----- nvinfo : EIATTR_SW_WAR
	.align		4
.L_3725:
        /*0220*/ 	.byte	0x04, 0x36
        /*0222*/ 	.short	(.L_3727 - .L_3726)
.L_3726:
        /*0224*/ 	.word	0x00000008
.L_3727:


//--------------------- .nv.info._Z25selective_scan_bwd_kernelI32Selective_Scan_bwd_kernel_traitsILi32ELi4ELb1ELb0ELb0ELb0ELb0EN3c108BFloat16EfEEv12SSMParamsBwd --------------------------
	.section	.nv.info._Z25selective_scan_bwd_kernelI32Selective_Scan_bwd_kernel_traitsILi32ELi4ELb1ELb0ELb0ELb0ELb0EN3c108BFloat16EfEEv12SSMParamsBwd,"",@"SHT_CUDA_INFO"
	.sectionflags	@""
	.align	4


	//----- nvinfo : EIATTR_CUDA_API_VERSION
	.align		4
        /*0000*/ 	.byte	0x04, 0x37
        /*0002*/ 	.short	(.L_3729 - .L_3728)
.L_3728:
        /*0004*/ 	.word	0x00000082


	//----- nvinfo : EIATTR_KPARAM_INFO
	.align		4
.L_3729:
        /*0008*/ 	.byte	0x04, 0x17
        /*000a*/ 	.short	(.L_3731 - .L_3730)
.L_3730:
        /*000c*/ 	.word	0x00000000
        /*0010*/ 	.short	0x0000
        /*0012*/ 	.short	0x0000
        /*0014*/ 	.byte	0x00, 0xf0, 0xc1, 0x07


	//----- nvinfo : EIATTR_SPARSE_MMA_MASK
	.align		4
.L_3731:
        /*0018*/ 	.byte	0x03, 0x50
        /*001a*/ 	.short	0x0000


	//----- nvinfo : EIATTR_MAXREG_COUNT
	.align		4
        /*001c*/ 	.byte	0x03, 0x1b
        /*001e*/ 	.short	0x00ff


	//----- nvinfo : EIATTR_NUM_BARRIERS
	.align		4
        /*0020*/ 	.byte	0x02, 0x4c
        /*0022*/ 	.byte	0x01
	.zero		1


	//----- nvinfo : EIATTR_MERCURY_ISA_VERSION
	.align		4
        /*0024*/ 	.byte	0x03, 0x5f
        /*0026*/ 	.short	0x0101


	//----- nvinfo : EIATTR_COOP_GROUP_MASK_REGIDS
	.align		4
        /*0028*/ 	.byte	0x04, 0x29
        /*002a*/ 	.short	(.L_3733 - .L_3732)


	//   ....[0]....
.L_3732:
        /*002c*/ 	.word	0xffffffff


	//   ....[1]....
        /*0030*/ 	.word	0xffffffff


	//   ....[2]....
        /*0034*/ 	.word	0xffffffff


	//   ....[3]....
        /*0038*/ 	.word	0xffffffff


	//   ....[4]....
        /*003c*/ 	.word	0xffffffff


	//   ....[5]....
        /*0040*/ 	.word	0xffffffff


	//   ....[6]....
        /*0044*/ 	.word	0xffffffff


	//   ....[7]....
        /*0048*/ 	.word	0xffffffff


	//   ....[8]....
        /*004c*/ 	.word	0xffffffff


	//   ....[9]....
        /*0050*/ 	.word	0xffffffff


	//   ....[10]....
        /*0054*/ 	.word	0xffffffff


	//   ....[11]....
        /*0058*/ 	.word	0xffffffff


	//   ....[12]....
        /*005c*/ 	.word	0xffffffff


	//   ....[13]....
        /*0060*/ 	.word	0xffffffff


	//   ....[14]....
        /*0064*/ 	.word	0xffffffff


	//   ....[15]....
        /*0068*/ 	.word	0xffffffff


	//   ....[16]....
        /*006c*/ 	.word	0xffffffff


	//   ....[17]....
        /*0070*/ 	.word	0xffffffff


	//   ....[18]....
        /*0074*/ 	.word	0xffffffff


	//   ....[19]....
        /*0078*/ 	.word	0xffffffff


	//   ....[20]....
        /*007c*/ 	.word	0xffffffff


	//   ....[21]....
        /*0080*/ 	.word	0xffffffff


	//   ....[22]....
        /*0084*/ 	.word	0xffffffff


	//   ....[23]....
        /*0088*/ 	.word	0xffffffff


	//   ....[24]....
        /*008c*/ 	.word	0xffffffff


	//   ....[25]....
        /*0090*/ 	.word	0xffffffff


	//   ....[26]....
        /*0094*/ 	.word	0xffffffff


	//   ....[27]....
        /*0098*/ 	.word	0xffffffff


	//   ....[28]....
        /*009c*/ 	.word	0xffffffff


	//   ....[29]....
        /*00a0*/ 	.word	0xffffffff


	//   ....[30]....
        /*00a4*/ 	.word	0xffffffff


	//   ....[31]....
        /*00a8*/ 	.word	0xffffffff


	//   ....[32]....
        /*00ac*/ 	.word	0xffffffff


	//   ....[33]....
        /*00b0*/ 	.word	0xffffffff


	//   ....[34]....
        /*00b4*/ 	.word	0xffffffff


	//   ....[35]....
        /*00b8*/ 	.word	0xffffffff


	//   ....[36]....
        /*00bc*/ 	.word	0xffffffff


	//   ....[37]....
        /*00c0*/ 	.word	0xffffffff


	//   ....[38]....
        /*00c4*/ 	.word	0xffffffff


	//   ....[39]....
        /*00c8*/ 	.word	0xffffffff


	//   ....[40]....
        /*00cc*/ 	.word	0xffffffff


	//   ....[41]....
        /*00d0*/ 	.word	0xffffffff


	//   ....[42]....
        /*00d4*/ 	.word	0xffffffff


	//   ....[43]....
        /*00d8*/ 	.word	0xffffffff


	//   ....[44]....
        /*00dc*/ 	.word	0xffffffff


	//   ....[45]....
        /*00e0*/ 	.word	0xffffffff


	//   ....[46]....
        /*00e4*/ 	.word	0xffffffff


	//   ....[47]....
        /*00e8*/ 	.word	0xffffffff


	//   ....[48]....
        /*00ec*/ 	.word	0xffffffff


	//   ....[49]....
        /*00f0*/ 	.word	0xffffffff


	//   ....[50]....
        /*00f4*/ 	.word	0xffffffff


	//   ....[51]....
        /*00f8*/ 	.word	0xffffffff


	//   ....[52]....
        /*00fc*/ 	.word	0xffffffff


	//----- nvinfo : EIATTR_COOP_GROUP_INSTR_OFFSETS
	.align		4
.L_3733:
        /*0100*/ 	.byte	0x04, 0x28
        /*0102*/ 	.short	(.L_3735 - .L_3734)


	//   ....[0]....
.L_3734:
        /*0104*/ 	.word	0x000006b0


	//   ....[1]....
        /*0108*/ 	.word	0x00000710


	//   ....[2]....
        /*010c*/ 	.word	0x00000810


	//   ....[3]....
        /*0110*/ 	.word	0x00000f80


	//   ....[4]....
        /*0114*/ 	.word	0x00000fc0


	//   ....[5]....
        /*0118*/ 	.word	0x00000ff0


	//   ....[6]....
        /*011c*/ 	.word	0x00001000


	//   ....[7]....
        /*0120*/ 	.word	0x00001060


	//   ....[8]....
        /*0124*/ 	.word	0x00001070


	//   ....[9]....
        /*0128*/ 	.word	0x00001090


	//   ....[10]....
        /*012c*/ 	.word	0x000010c0


	//   ....[11]....
        /*0130*/ 	.word	0x00001120


	//   ....[12]....
        /*0134*/ 	.word	0x00001160


	//   ....[13]....
        /*0138*/ 	.word	0x00001170


	//   ....[14]....
        /*013c*/ 	.word	0x00001180


	//   ....[15]....
        /*0140*/ 	.word	0x000011e0


	//   ....[16]....
        /*0144*/ 	.word	0x00001200


	//   ....[17]....
        /*0148*/ 	.word	0x00001240


	//   ....[18]....
        /*014c*/ 	.word	0x00001260


	//   ....[19]....
        /*0150*/ 	.word	0x000012a0


	//   ....[20]....
        /*0154*/ 	.word	0x000012f0


	//   ....[21]....
        /*0158*/ 	.word	0x00001310


	//   ....[22]....
        /*015c*/ 	.word	0x00001330


	//   ....[23]....
        /*0160*/ 	.word	0x00001350


	//   ....[24]....
        /*0164*/ 	.word	0x00001370


	//   ....[25]....
        /*0168*/ 	.word	0x00001390


	//   ....[26]....
        /*016c*/ 	.word	0x000013d0


	//   ....[27]....
        /*0170*/ 	.word	0x000013f0


	//   ....[28]....
        /*0174*/ 	.word	0x00001410


	//   ....[29]....
        /*0178*/ 	.word	0x00001420


	//   ....[30]....
        /*017c*/ 	.word	0x000014d0


	//   ....[31]....
        /*0180*/ 	.word	0x00001680


	//   ....[32]....
        /*0184*/ 	.word	0x000016c0


	//   ....[33]....
        /*0188*/ 	.word	0x000017a0


	//   ....[34]....
        /*018c*/ 	.word	0x000017c0


	//   ....[35]....
        /*0190*/ 	.word	0x000017f0


	//   ....[36]....
        /*0194*/ 	.word	0x00001810


	//   ....[37]....
        /*0198*/ 	.word	0x00001840


	//   ....[38]....
        /*019c*/ 	.word	0x00001860


	//   ....[39]....
        /*01a0*/ 	.word	0x000018b0


	//   ....[40]....
        /*01a4*/ 	.word	0x000018d0


	//   ....[41]....
        /*01a8*/ 	.word	0x00001c50


	//   ....[42]....
        /*01ac*/ 	.word	0x00001e10


	//   ....[43]....
        /*01b0*/ 	.word	0x00001f30


	//   ....[44]....
        /*01b4*/ 	.word	0x00001f80


	//   ....[45]....
        /*01b8*/ 	.word	0x00001fd0


	//   ....[46]....
        /*01bc*/ 	.word	0x00002000


	//   ....[47]....
        /*01c0*/ 	.word	0x00002020


	//   ....[48]....
        /*01c4*/ 	.word	0x000020f0


	//   ....[49]....
        /*01c8*/ 	.word	0x00002130


	//   ....[50]....
        /*01cc*/ 	.word	0x00002180


	//   ....[51]....
        /*01d0*/ 	.word	0x000021b0


	//   ....[52]....
        /*01d4*/ 	.word	0x000021d0


	//----- nvinfo : EIATTR_VRC_CTA_INIT_COUNT
	.align		4
.L_3735:
        /*01d8*/ 	.byte	0x02, 0x4a
	.zero		1
	.zero		1


	//----- nvinfo : EIATTR_EXIT_INSTR_OFFSETS
	.align		4
        /*01dc*/ 	.byte	0x04, 0x1c
        /*01de*/ 	.short	(.L_3737 - .L_3736)


	//   ....[0]....
.L_3736:
        /*01e0*/ 	.word	0x00002270


	//   ....[1]....
        /*01e4*/ 	.word	0x00002700


	//----- nvinfo : EIATTR_MAX_THREADS
	.align		4
.L_3737:
        /*01e8*/ 	.byte	0x04, 0x05
        /*01ea*/ 	.short	(.L_3739 - .L_3738)
.L_3738:
        /*01ec*/ 	.word	0x00000020
        /*01f0*/ 	.word	0x00000001
        /*01f4*/ 	.word	0x00000001


	//----- nvinfo : EIATTR_CRS_STACK_SIZE
	.align		4
.L_3739:
        /*01f8*/ 	.byte	0x04, 0x1e
        /*01fa*/ 	.short	(.L_3741 - .L_3740)
.L_3740:
        /*01fc*/ 	.word	0x00000000


	//----- nvinfo : EIATTR_CBANK_PARAM_SIZE
	.align		4
.L_3741:
        /*0200*/ 	.byte	0x03, 0x19
        /*0202*/ 	.short	0x01f0


	//----- nvinfo : EIATTR_PARAM_CBANK
	.align		4
        /*0204*/ 	.byte	0x04, 0x0a
        /*0206*/ 	.short	(.L_3743 - .L_3742)
	.align		4
.L_3742:
        /*0208*/ 	.word	index@(.nv.constant0._Z25selective_scan_bwd_kernelI32Selective_Scan_bwd_kernel_traitsILi32ELi4ELb1ELb0ELb0ELb0ELb0EN3c108BFloat16EfEEv12SSMParamsBwd)
        /*020c*/ 	.short	0x0380
        /*020e*/ 	.short	0x01f0


	//----- nvinfo : EIATTR_SW_WAR
	.align		4
.L_3743:
        /*0210*/ 	.byte	0x04, 0x36
        /*0212*/ 	.short	(.L_3745 - .L_3744)
.L_3744:
        /*0214*/ 	.word	0x00000008
.L_3745:


//--------------------- .nv.info._Z25selective_scan_bwd_kernelI32Selective_Scan_bwd_kernel_traitsILi32ELi4ELb1ELb0ELb0ELb0ELb1EN3c108BFloat16EfEEv12SSMParamsBwd --------------------------
	.section	.nv.info._Z25selective_scan_bwd_kernelI32Selective_Scan_bwd_kernel_traitsILi32ELi4ELb1ELb0ELb0ELb0ELb1EN3c108BFloat16EfEEv12SSMParamsBwd,"",@"SHT_CUDA_INFO"
	.sectionflags	@""
	.align	4


	//----- nvinfo : EIATTR_CUDA_API_VERSION
	.align		4
        /*0000*/ 	.byte	0x04, 0x37
        /*0002*/ 	.short	(.L_3747 - .L_3746)
.L_3746:
        /*0004*/ 	.word	0x00000082


	//----- nvinfo : EIATTR_KPARAM_INFO
	.align		4
.L_3747:
        /*0008*/ 	.byte	0x04, 0x17
        /*000a*/ 	.short	(.L_3749 - .L_3748)
.L_3748:
        /*000c*/ 	.word	0x00000000
        /*0010*/ 	.short	0x0000
        /*0012*/ 	.short	0x0000
        /*0014*/ 	.byte	0x00, 0xf0, 0xc1, 0x07


	//----- nvinfo : EIATTR_SPARSE_MMA_MASK
	.align		4
.L_3749:
        /*0018*/ 	.byte	0x03, 0x50
        /*001a*/ 	.short	0x0000


	//----- nvinfo : EIATTR_MAXREG_COUNT
	.align		4
        /*001c*/ 	.byte	0x03, 0x1b
        /*001e*/ 	.short	0x00ff


	//----- nvinfo : EIATTR_NUM_BARRIERS
	.align		4
        /*0020*/ 	.byte	0x02, 0x4c
        /*0022*/ 	.byte	0x01
	.zero		1


	//----- nvinfo : EIATTR_MERCURY_ISA_VERSION
	.align		4
        /*0024*/ 	.byte	0x03, 0x5f
        /*0026*/ 	.short	0x0101


	//----- nvinfo : EIATTR_COOP_GROUP_MASK_REGIDS
	.align		4
        /*0028*/ 	.byte	0x04, 0x29
        /*002a*/ 	.short	(.L_3751 - .L_3750)


	//   ....[0]....
.L_3750:
        /*002c*/ 	.word	0xffffffff


	//   ....[1]....
        /*0030*/ 	.word	0xffffffff


	//   ....[2]....
        /*0034*/ 	.word	0xffffffff


	//   ....[3]....
        /*0038*/ 	.word	0xffffffff


	//   ....[4]....
        /*003c*/ 	.word	0xffffffff


	//   ....[5]....
        /*0040*/ 	.word	0xffffffff


	//   ....[6]....
        /*0044*/ 	.word	0xffffffff


	//   ....[7]....
        /*0048*/ 	.word	0xffffffff


	//   ....[8]....
        /*004c*/ 	.word	0xffffffff


	//   ....[9]....
        /*0050*/ 	.word	0xffffffff


	//   ....[10]....
        /*0054*/ 	.word	0xffffffff


	//   ....[11]....
        /*0058*/ 	.word	0xffffffff


	//   ....[12]....
        /*005c*/ 	.word	0xffffffff


	//   ....[13]....
        /*0060*/ 	.word	0xffffffff


	//   ....[14]....
        /*0064*/ 	.word	0xffffffff


	//   ....[15]....
        /*0068*/ 	.word	0xffffffff


	//   ....[16]....
        /*006c*/ 	.word	0xffffffff


	//   ....[17]....
        /*0070*/ 	.word	0xffffffff


	//   ....[18]....
        /*0074*/ 	.word	0xffffffff


	//   ....[19]....
        /*0078*/ 	.word	0xffffffff


	//   ....[20]....
        /*007c*/ 	.word	0xffffffff


	//   ....[21]....
        /*0080*/ 	.word	0xffffffff


	//   ....[22]....
        /*0084*/ 	.word	0xffffffff


	//   ....[23]....
        /*0088*/ 	.word	0xffffffff


	//   ....[24]....
        /*008c*/ 	.word	0xffffffff


	//   ....[25]....
        /*0090*/ 	.word	0xffffffff


	//   ....[26]....
        /*0094*/ 	.word	0xffffffff


	//   ....[27]....
        /*0098*/ 	.word	0xffffffff


	//   ....[28]....
        /*009c*/ 	.word	0xffffffff


	//   ....[29]....
        /*00a0*/ 	.word	0xffffffff


	//   ....[30]....
        /*00a4*/ 	.word	0xffffffff


	//   ....[31]....
        /*00a8*/ 	.word	0xffffffff


	//   ....[32]....
        /*00ac*/ 	.word	0xffffffff


	//   ....[33]....
        /*00b0*/ 	.word	0xffffffff


	//   ....[34]....
        /*00b4*/ 	.word	0xffffffff


	//   ....[35]....
        /*00b8*/ 	.word	0xffffffff


	//   ....[36]....
        /*00bc*/ 	.word	0xffffffff


	//   ....[37]....
        /*00c0*/ 	.word	0xffffffff


	//   ....[38]....
        /*00c4*/ 	.word	0xffffffff


	//   ....[39]....
        /*00c8*/ 	.word	0xffffffff


	//   ....[40]....
        /*00cc*/ 	.word	0xffffffff


	//   ....[41]....
        /*00d0*/ 	.word	0xffffffff


	//   ....[42]....
        /*00d4*/ 	.word	0xffffffff


	//   ....[43]....
        /*00d8*/ 	.word	0xffffffff


	//   ....[44]....
        /*00dc*/ 	.word	0xffffffff


	//   ....[45]....
        /*00e0*/ 	.word	0xffffffff


	//   ....[46]....
        /*00e4*/ 	.word	0xffffffff


	//   ....[47]....
        /*00e8*/ 	.word	0xffffffff


	//   ....[48]....
        /*00ec*/ 	.word	0xffffffff


	//   ....[49]....
        /*00f0*/ 	.word	0xffffffff


	//   ....[50]....
        /*00f4*/ 	.word	0xffffffff


	//   ....[51]....
        /*00f8*/ 	.word	0xffffffff


	//   ....[52]....
        /*00fc*/ 	.word	0xffffffff


	//   ....[53]....
        /*0100*/ 	.word	0xffffffff


	//   ....[54]....
        /*0104*/ 	.word	0xffffffff


	//   ....[55]....
        /*0108*/ 	.word	0xffffffff


	//   ....[56]....
        /*010c*/ 	.word	0xffffffff


	//----- nvinfo : EIATTR_COOP_GROUP_INSTR_OFFSETS
	.align		4
.L_3751:
        /*0110*/ 	.byte	0x04, 0x28
        /*0112*/ 	.short	(.L_3753 - .L_3752)


	//   ....[0]....
.L_3752:
        /*0114*/ 	.word	0x00000780


	//   ....[1]....
        /*0118*/ 	.word	0x00000800


	//   ....[2]....
        /*011c*/ 	.word	0x00000910


	//   ....[3]....
        /*0120*/ 	.word	0x00000a00


	//   ....[4]....
        /*0124*/ 	.word	0x00000c00


	//   ....[5]....
        /*0128*/ 	.word	0x00000f30


	//   ....[6]....
        /*012c*/ 	.word	0x00001130


	//   ....[7]....
        /*0130*/ 	.word	0x00001940


	//   ....[8]....
        /*0134*/ 	.word	0x00001980


	//   ....[9]....
        /*0138*/ 	.word	0x000019b0


	//   ....[10]....
        /*013c*/ 	.word	0x000019c0


	//   ....[11]....
        /*0140*/ 	.word	0x00001a20


	//   ....[12]....
        /*0144*/ 	.word	0x00001a30


	//   ....[13]....
        /*0148*/ 	.word	0x00001a50


	//   ....[14]....
        /*014c*/ 	.word	0x00001a80


	//   ....[15]....
        /*0150*/ 	.word	0x00001ae0


	//   ....[16]....
        /*0154*/ 	.word	0x00001b20


	//   ....[17]....
        /*0158*/ 	.word	0x00001b30


	//   ....[18]....
        /*015c*/ 	.word	0x00001b40


	//   ....[19]....
        /*0160*/ 	.word	0x00001ba0


	//   ....[20]....
        /*0164*/ 	.word	0x00001bc0


	//   ....[21]....
        /*0168*/ 	.word	0x00001c00


	//   ....[22]....
        /*016c*/ 	.word	0x00001c20


	//   ....[23]....
        /*0170*/ 	.word	0x00001c60


	//   ....[24]....
        /*0174*/ 	.word	0x00001cb0


	//   ....[25]....
        /*0178*/ 	.word	0x00001cd0


	//   ....[26]....
        /*017c*/ 	.word	0x00001cf0


	//   ....[27]....
        /*0180*/ 	.word	0x00001d10


	//   ....[28]....
        /*0184*/ 	.word	0x00001d30


	//   ....[29]....
        /*0188*/ 	.word	0x00001d60


	//   ....[30]....
        /*018c*/ 	.word	0x00001d90


	//   ....[31]....
        /*0190*/ 	.word	0x00001db0


	//   ....[32]....
        /*0194*/ 	.word	0x00001dd0


	//   ....[33]....
        /*0198*/ 	.word	0x00001de0


	//   ....[34]....
        /*019c*/ 	.word	0x00001e90


	//   ....[35]....
        /*01a0*/ 	.word	0x00002030


	//   ....[36]....
        /*01a4*/ 	.word	0x00002070


	//   ....[37]....
        /*01a8*/ 	.word	0x00002160


	//   ....[38]....
        /*01ac*/ 	.word	0x00002180


	//   ....[39]....
        /*01b0*/ 	.word	0x000021b0


	//   ....[40]....
        /*01b4*/ 	.word	0x000021d0


	//   ....[41]....
        /*01b8*/ 	.word	0x00002200


	//   ....[42]....
        /*01bc*/ 	.word	0x00002220


	//   ....[43]....
        /*01c0*/ 	.word	0x00002270


	//   ....[44]....
        /*01c4*/ 	.word	0x00002290


	//   ....[45]....
        /*01c8*/ 	.word	0x00002600


	//   ....[46]....
        /*01cc*/ 	.word	0x000027e0


	//   ....[47]....
        /*01d0*/ 	.word	0x000028e0


	//   ....[48]....
        /*01d4*/ 	.word	0x00002930


	//   ....[49]....
        /*01d8*/ 	.word	0x00002980


	//   ....[50]....
        /*01dc*/ 	.word	0x000029b0


	//   ....[51]....
        /*01e0*/ 	.word	0x000029d0


	//   ....[52]....
        /*01e4*/ 	.word	0x00002aa0


	//   ....[53]....
        /*01e8*/ 	.word	0x00002ae0


	//   ....[54]....
        /*01ec*/ 	.word	0x00002b30


	//   ....[55]....
        /*01f0*/ 	.word	0x00002b60


	//   ....[56]....
        /*01f4*/ 	.word	0x00002b80


	//----- nvinfo : EIATTR_VRC_CTA_INIT_COUNT
	.align		4
.L_3753:
        /*01f8*/ 	.byte	0x02, 0x4a
	.zero		1
	.zero		1


	//----- nvinfo : EIATTR_EXIT_INSTR_OFFSETS
	.align		4
        /*01fc*/ 	.byte	0x04, 0x1c
        /*01fe*/ 	.short	(.L_3755 - .L_3754)


	//   ....[0]....
.L_3754:
        /*0200*/ 	.word	0x00002c20


	//   ....[1]....
        /*0204*/ 	.word	0x000030b0


	//----- nvinfo : EIATTR_MAX_THREADS
	.align		4
.L_3755:
        /*0208*/ 	.byte	0x04, 0x05
        /*020a*/ 	.short	(.L_3757 - .L_3756)
.L_3756:
        /*020c*/ 	.word	0x00000020
        /*0210*/ 	.word	0x00000001
        /*0214*/ 	.word	0x00000001


	//----- nvinfo : EIATTR_CRS_STACK_SIZE
	.align		4
.L_3757:
        /*0218*/ 	.byte	0x04, 0x1e
        /*021a*/ 	.short	(.L_3759 - .L_3758)
.L_3758:
        /*021c*/ 	.word	0x00000000


	//----- nvinfo : EIATTR_CBANK_PARAM_SIZE
	.align		4
.L_3759:
        /*0220*/ 	.byte	0x03, 0x19
        /*0222*/ 	.short	0x01f0


	//----- nvinfo : EIATTR_PARAM_CBANK
	.align		4
        /*0224*/ 	.byte	0x04, 0x0a
        /*0226*/ 	.short	(.L_3761 - .L_3760)
	.align		4
.L_3760:
        /*0228*/ 	.word	index@(.nv.constant0._Z25selective_scan_bwd_kernelI32Selective_Scan_bwd_kernel_traitsILi32ELi4ELb1ELb0ELb0ELb0ELb1EN3c108BFloat16EfEEv12SSMParamsBwd)
        /*022c*/ 	.short	0x0380
        /*022e*/ 	.short	0x01f0


	//----- nvinfo : EIATTR_SW_WAR
	.align		4
.L_3761:
        /*0230*/ 	.byte	0x04, 0x36
        /*0232*/ 	.short	(.L_3763 - .L_3762)
.L_3762:
        /*0234*/ 	.word	0x00000008
.L_3763:


//--------------------- .nv.info._Z25selective_scan_bwd_kernelI32Selective_Scan_bwd_kernel_traitsILi32ELi4ELb1ELb0ELb0ELb1ELb0EN3c108BFloat16EfEEv12SSMParamsBwd --------------------------
	.section	.nv.info._Z25selective_scan_bwd_kernelI32Selective_Scan_bwd_kernel_traitsILi32ELi4ELb1ELb0ELb0ELb1ELb0EN3c108BFloat16EfEEv12SSMParamsBwd,"",@"SHT_CUDA_INFO"
	.sectionflags	@""
	.align	4


	//----- nvinfo : EIATTR_CUDA_API_VERSION
	.align		4
        /*0000*/ 	.byte	0x04, 0x37
        /*0002*/ 	.short	(.L_3765 - .L_3764)
.L_3764:
        /*0004*/ 	.word	0x00000082


	//----- nvinfo : EIATTR_KPARAM_INFO
	.align		4
.L_3765:
        /*0008*/ 	.byte	0x04, 0x17
        /*000a*/ 	.short	(.L_3767 - .L_3766)
.L_3766:
        /*000c*/ 	.word	0x00000000
        /*0010*/ 	.short	0x0000
        /*0012*/ 	.short	0x0000
        /*0014*/ 	.byte	0x00, 0xf0, 0xc1, 0x07


	//----- nvinfo : EIATTR_SPARSE_MMA_MASK
	.align		4
.L_3767:
        /*0018*/ 	.byte	0x03, 0x50
        /*001a*/ 	.short	0x0000


	//----- nvinfo : EIATTR_MAXREG_COUNT
	.align		4
        /*001c*/ 	.byte	0x03, 0x1b
        /*001e*/ 	.short	0x00ff


	//----- nvinfo : EIATTR_NUM_BARRIERS
	.align		4
        /*0020*/ 	.byte	0x02, 0x4c
        /*0022*/ 	.byte	0x01
	.zero		1


	//----- nvinfo : EIATTR_MERCURY_ISA_VERSION
	.align		4
        /*0024*/ 	.byte	0x03, 0x5f
        /*0026*/ 	.short	0x0101


	//----- nvinfo : EIATTR_COOP_GROUP_MASK_REGIDS
	.align		4
        /*0028*/ 	.byte	0x04, 0x29
        /*002a*/ 	.short	(.L_3769 - .L_3768)


	//   ....[0]....
.L_3768:
        /*002c*/ 	.word	0xffffffff


	//   ....[1]....
        /*0030*/ 	.word	0xffffffff


	//   ....[2]....
        /*0034*/ 	.word	0xffffffff


	//   ....[3]....
        /*0038*/ 	.word	0xffffffff


	//   ....[4]....
        /*003c*/ 	.word	0xffffffff


	//   ....[5]....
        /*0040*/ 	.word	0xffffffff


	//   ....[6]....
        /*0044*/ 	.word	0xffffffff


	//   ....[7]....
        /*0048*/ 	.word	0xffffffff


	//   ....[8]....
        /*004c*/ 	.word	0xffffffff


	//   ....[9]....
        /*0050*/ 	.word	0xffffffff


	//   ....[10]....
        /*0054*/ 	.word	0xffffffff


	//   ....[11]....
        /*0058*/ 	.word	0xffffffff


	//   ....[12]....
        /*005c*/ 	.word	0xffffffff


	//   ....[13]....
        /*0060*/ 	.word	0xffffffff


	//   ....[14]....
        /*0064*/ 	.word	0xffffffff


	//   ....[15]....
        /*0068*/ 	.word	0xffffffff


	//   ....[16]....
        /*006c*/ 	.word	0xffffffff


	//   ....[17]....
        /*0070*/ 	.word	0xffffffff


	//   ....[18]....
        /*0074*/ 	.word	0xffffffff


	//   ....[19]....
        /*0078*/ 	.word	0xffffffff


	//   ....[20]....
        /*007c*/ 	.word	0xffffffff


	//   ....[21]....
        /*0080*/ 	.word	0xffffffff


	//   ....[22]....
        /*0084*/ 	.word	0xffffffff


	//   ....[23]....
        /*0088*/ 	.word	0xffffffff


	//   ....[24]....
        /*008c*/ 	.word	0xffffffff


	//   ....[25]....
        /*0090*/ 	.word	0xffffffff


	//   ....[26]....
        /*0094*/ 	.word	0xffffffff


	//   ....[27]....
        /*0098*/ 	.word	0xffffffff


	//   ....[28]....
        /*009c*/ 	.word	0xffffffff


	//   ....[29]....
        /*00a0*/ 	.word	0xffffffff


	//   ....[30]....
        /*00a4*/ 	.word	0xffffffff


	//   ....[31]....
        /*00a8*/ 	.word	0xffffffff


	//   ....[32]....
        /*00ac*/ 	.word	0xffffffff


	//   ....[33]....
        /*00b0*/ 	.word	0xffffffff


	//   ....[34]....
        /*00b4*/ 	.word	0xffffffff


	//   ....[35]....
        /*00b8*/ 	.word	0xffffffff


	//   ....[36]....
        /*00bc*/ 	.word	0xffffffff


	//   ....[37]....
        /*00c0*/ 	.word	0xffffffff


	//   ....[38]....
        /*00c4*/ 	.word	0xffffffff


	//   ....[39]....
        /*00c8*/ 	.word	0xffffffff


	//   ....[40]....
        /*00cc*/ 	.word	0xffffffff


	//   ....[41]....
        /*00d0*/ 	.word	0xffffffff


	//   ....[42]....
        /*00d4*/ 	.word	0xffffffff


	//   ....[43]....
        /*00d8*/ 	.word	0xffffffff


	//   ....[44]....
        /*00dc*/ 	.word	0xffffffff


	//   ....[45]....
        /*00e0*/ 	.word	0xffffffff


	//   ....[46]....
        /*00e4*/ 	.word	0xffffffff


	//   ....[47]....
        /*00e8*/ 	.word	0xffffffff


	//   ....[48]....
        /*00ec*/ 	.word	0xffffffff


	//   ....[49]....
        /*00f0*/ 	.word	0xffffffff


	//   ....[50]....
        /*00f4*/ 	.word	0xffffffff


	//   ....[51]....
        /*00f8*/ 	.word	0xffffffff


	//   ....[52]....
        /*00fc*/ 	.word	0xffffffff


	//   ....[53]....
        /*0100*/ 	.word	0xffffffff


	//----- nvinfo : EIATTR_COOP_GROUP_INSTR_OFFSETS
	.align		4
.L_3769:
        /*0104*/ 	.byte	0x04, 0x28
        /*0106*/ 	.short	(.L_3771 - .L_3770)


	//   ....[0]....
.L_3770:
        /*0108*/ 	.word	0x000006d0


	//   ....[1]....
        /*010c*/ 	.word	0x00000730


	//   ....[2]....
        /*0110*/ 	.word	0x000008b0


	//   ....[3]....
        /*0114*/ 	.word	0x00001840


	//   ....[4]....
        /*0118*/ 	.word	0x00001880


	//   ....[5]....
        /*011c*/ 	.word	0x000018b0


	//   ....[6]....
        /*0120*/ 	.word	0x000018f0


	//   ....[7]....
        /*0124*/ 	.word	0x00001920


	//   ....[8]....
        /*0128*/ 	.word	0x00001940


	//   ....[9]....
        /*012c*/ 	.word	0x00001950


	//   ....[10]....
        /*0130*/ 	.word	0x00001990


	//   ....[11]....
        /*0134*/ 	.word	0x000019e0


	//   ....[12]....
        /*0138*/ 	.word	0x000019f0


	//   ....[13]....
        /*013c*/ 	.word	0x00001a10


	//   ....[14]....
        /*0140*/ 	.word	0x00001a40


	//   ....[15]....
        /*0144*/ 	.word	0x00001a70


	//   ....[16]....
        /*0148*/ 	.word	0x00001ac0


	//   ....[17]....
        /*014c*/ 	.word	0x00001af0


	//   ....[18]....
        /*0150*/ 	.word	0x00001b20


	//   ....[19]....
        /*0154*/ 	.word	0x00001b50


	//   ....[20]....
        /*0158*/ 	.word	0x00001ba0


	//   ....[21]....
        /*015c*/ 	.word	0x00001be0


	//   ....[22]....
        /*0160*/ 	.word	0x00001bf0


	//   ....[23]....
        /*0164*/ 	.word	0x00001c10


	//   ....[24]....
        /*0168*/ 	.word	0x00001c50


	//   ....[25]....
        /*016c*/ 	.word	0x00001c80


	//   ....[26]....
        /*0170*/ 	.word	0x00001cb0


	//   ....[27]....
        /*0174*/ 	.word	0x00001cc0


	//   ....[28]....
        /*0178*/ 	.word	0x00001cf0


	//   ....[29]....
        /*017c*/ 	.word	0x00001d30


	//   ....[30]....
        /*0180*/ 	.word	0x00001ed0


	//   ....[31]....
        /*0184*/ 	.word	0x00001f10


	//   ....[32]....
        /*0188*/ 	.word	0x00001fa0


	//   ....[33]....
        /*018c*/ 	.word	0x00001fc0


	//   ....[34]....
        /*0190*/ 	.word	0x00001ff0


	//   ....[35]....
        /*0194*/ 	.word	0x00002010


	//   ....[36]....
        /*0198*/ 	.word	0x00002030


	//   ....[37]....
        /*019c*/ 	.word	0x00002060


	//   ....[38]....
        /*01a0*/ 	.word	0x00002070


	//   ....[39]....
        /*01a4*/ 	.word	0x00002100


	//   ....[40]....
        /*01a8*/ 	.word	0x00002110


	//   ....[41]....
        /*01ac*/ 	.word	0x00002480


	//   ....[42]....
        /*01b0*/ 	.word	0x00002670


	//   ....[43]....
        /*01b4*/ 	.word	0x00002910


	//   ....[44]....
        /*01b8*/ 	.word	0x00002a60


	//   ....[45]....
        /*01bc*/ 	.word	0x00002ab0


	//   ....[46]....
        /*01c0*/ 	.word	0x00002b00


	//   ....[47]....
        /*01c4*/ 	.word	0x00002b30


	//   ....[48]....
        /*01c8*/ 	.word	0x00002b50


	//   ....[49]....
        /*01cc*/ 	.word	0x00002c20


	//   ....[50]....
        /*01d0*/ 	.word	0x00002c60


	//   ....[51]....
        /*01d4*/ 	.word	0x00002cb0


	//   ....[52]....
        /*01d8*/ 	.word	0x00002ce0


	//   ....[53]....
        /*01dc*/ 	.word	0x00002d00


	//----- nvinfo : EIATTR_VRC_CTA_INIT_COUNT
	.align		4
.L_3771:
        /*01e0*/ 	.byte	0x02, 0x4a
	.zero		1
	.zero		1


	//----- nvinfo : EIATTR_EXIT_INSTR_OFFSETS
	.align		4
        /*01e4*/ 	.byte	0x04, 0x1c
        /*01e6*/ 	.short	(.L_3773 - .L_3772)


	//   ....[0]....
.L_3772:
        /*01e8*/ 	.word	0x00002da0


	//   ....[1]....
        /*01ec*/ 	.word	0x00003230


	//----- nvinfo : EIATTR_MAX_THREADS
	.align		4
.L_3773:
        /*01f0*/ 	.byte	0x04, 0x05
        /*01f2*/ 	.short	(.L_3775 - .L_3774)
.L_3774:
        /*01f4*/ 	.word	0x00000020
        /*01f8*/ 	.word	0x00000001
        /*01fc*/ 	.word	0x00000001


	//----- nvinfo : EIATTR_CRS_STACK_SIZE
	.align		4
.L_3775:
        /*0200*/ 	.byte	0x04, 0x1e
        /*0202*/ 	.short	(.L_3777 - .L_3776)
.L_3776:
        /*0204*/ 	.word	0x00000000


	//----- nvinfo : EIATTR_CBANK_PARAM_SIZE
	.align		4
.L_3777:
        /*0208*/ 	.byte	0x03, 0x19
        /*020a*/ 	.short	0x01f0


	//----- nvinfo : EIATTR_PARAM_CBANK
	.align		4
        /*020c*/ 	.byte	0x04, 0x0a
        /*020e*/ 	.short	(.L_3779 - .L_3778)
	.align		4
.L_3778:
        /*0210*/ 	.word	index@(.nv.constant0._Z25selective_scan_bwd_kernelI32Selective_Scan_bwd_kernel_traitsILi32ELi4ELb1ELb0ELb0ELb1ELb0EN3c108BFloat16EfEEv12SSMParamsBwd)
        /*0214*/ 	.short	0x0380
        /*0216*/ 	.short	0x01f0


	//----- nvinfo : EIATTR_SW_WAR
	.align		4
.L_3779:
        /*0218*/ 	.byte	0x04, 0x36
        /*021a*/ 	.short	(.L_3781 - .L_3780)
.L_3780:
        /*021c*/ 	.word	0x00000008
.L_3781:


//--------------------- .nv.info._Z25selective_scan_bwd_kernelI32Selective_Scan_bwd_kernel_traitsILi32ELi4ELb1ELb0ELb0ELb1ELb1EN3c108BFloat16EfEEv12SSMParamsBwd --------------------------
	.section	.nv.info._Z25selective_scan_bwd_kernelI32Selective_Scan_bwd_kernel_traitsILi32ELi4ELb1ELb0ELb0ELb1ELb1EN3c108BFloat16EfEEv12SSMParamsBwd,"",@"SHT_CUDA_INFO"
	.sectionflags	@""
	.align	4


	//----- nvinfo : EIATTR_CUDA_API_VERSION
	.align		4
        /*0000*/ 	.byte	0x04, 0x37
        /*0002*/ 	.short	(.L_3783 - .L_3782)
.L_3782:
        /*0004*/ 	.word	0x00000082


	//----- nvinfo : EIATTR_KPARAM_INFO
	.align		4
.L_3783:
        /*0008*/ 	.byte	0x04, 0x17
        /*000a*/ 	.short	(.L_3785 - .L_3784)
.L_3784:
        /*000c*/ 	.word	0x00000000
        /*0010*/ 	.short	0x0000
        /*0012*/ 	.short	0x0000
        /*0014*/ 	.byte	0x00, 0xf0, 0xc1, 0x07


	//----- nvinfo : EIATTR_SPARSE_MMA_MASK
	.align		4
.L_3785:
        /*0018*/ 	.byte	0x03, 0x50
        /*001a*/ 	.short	0x0000


	//----- nvinfo : EIATTR_MAXREG_COUNT
	.align		4
        /*001c*/ 	.byte	0x03, 0x1b
        /*001e*/ 	.short	0x00ff


	//----- nvinfo : EIATTR_NUM_BARRIERS
	.align		4
        /*0020*/ 	.byte	0x02, 0x4c
        /*0022*/ 	.byte	0x01
	.zero		1


	//----- nvinfo : EIATTR_MERCURY_ISA_VERSION
	.align		4
        /*0024*/ 	.byte	0x03, 0x5f
        /*0026*/ 	.short	0x0101


	//----- nvinfo : EIATTR_COOP_GROUP_MASK_REGIDS
	.align		4
        /*0028*/ 	.byte	0x04, 0x29
        /*002a*/ 	.short	(.L_3787 - .L_3786)


	//   ....[0]....
.L_3786:
        /*002c*/ 	.word	0xffffffff


	//   ....[1]....
        /*0030*/ 	.word	0xffffffff


	//   ....[2]....
        /*0034*/ 	.word	0xffffffff


	//   ....[3]....
        /*0038*/ 	.word	0xffffffff


	//   ....[4]....
        /*003c*/ 	.word	0xffffffff


	//   ....[5]....
        /*0040*/ 	.word	0xffffffff


	//   ....[6]....
        /*0044*/ 	.word	0xffffffff


	//   ....[7]....
        /*0048*/ 	.word	0xffffffff


	//   ....[8]....
        /*004c*/ 	.word	0xffffffff


	//   ....[9]....
        /*0050*/ 	.word	0xffffffff


	//   ....[10]....
        /*0054*/ 	.word	0xffffffff


	//   ....[11]....
        /*0058*/ 	.word	0xffffffff


	//   ....[12]....
        /*005c*/ 	.word	0xffffffff


	//   ....[13]....
        /*0060*/ 	.word	0xffffffff


	//   ....[14]....
        /*0064*/ 	.word	0xffffffff


	//   ....[15]....
        /*0068*/ 	.word	0xffffffff


	//   ....[16]....
        /*006c*/ 	.word	0xffffffff


	//   ....[17]....
        /*0070*/ 	.word	0xffffffff


	//   ....[18]....
        /*0074*/ 	.word	0xffffffff


	//   ....[19]....
        /*0078*/ 	.word	0xffffffff


	//   ....[20]....
        /*007c*/ 	.word	0xffffffff


	//   ....[21]....
        /*0080*/ 	.word	0xffffffff


	//   ....[22]....
        /*0084*/ 	.word	0xffffffff


	//   ....[23]....
        /*0088*/ 	.word	0xffffffff


	//   ....[24]....
        /*008c*/ 	.word	0xffffffff


	//   ....[25]....
        /*0090*/ 	.word	0xffffffff


	//   ....[26]....
        /*0094*/ 	.word	0xffffffff


	//   ....[27]....
        /*0098*/ 	.word	0xffffffff


	//   ....[28]....
        /*009c*/ 	.word	0xffffffff


	//   ....[29]....
        /*00a0*/ 	.word	0xffffffff


	//   ....[30]....
        /*00a4*/ 	.word	0xffffffff


	//   ....[31]....
        /*00a8*/ 	.word	0xffffffff


	//   ....[32]....
        /*00ac*/ 	.word	0xffffffff


	//   ....[33]....
        /*00b0*/ 	.word	0xffffffff


	//   ....[34]....
        /*00b4*/ 	.word	0xffffffff


	//   ....[35]....
        /*00b8*/ 	.word	0xffffffff


	//   ....[36]....
        /*00bc*/ 	.word	0xffffffff


	//   ....[37]....
        /*00c0*/ 	.word	0xffffffff


	//   ....[38]....
        /*00c4*/ 	.word	0xffffffff


	//   ....[39]....
        /*00c8*/ 	.word	0xffffffff


	//   ....[40]....
        /*00cc*/ 	.word	0xffffffff


	//   ....[41]....
        /*00d0*/ 	.word	0xffffffff


	//   ....[42]....
        /*00d4*/ 	.word	0xffffffff


	//   ....[43]....
        /*00d8*/ 	.word	0xffffffff


	//   ....[44]....
        /*00dc*/ 	.word	0xffffffff


	//   ....[45]....
        /*00e0*/ 	.word	0xffffffff


	//   ....[46]....
        /*00e4*/ 	.word	0xffffffff


	//   ....[47]....
        /*00e8*/ 	.word	0xffffffff


	//   ....[48]....
        /*00ec*/ 	.word	0xffffffff


	//   ....[49]....
        /*00f0*/ 	.word	0xffffffff


	//   ....[50]....
        /*00f4*/ 	.word	0xffffffff


	//   ....[51]....
        /*00f8*/ 	.word	0xffffffff


	//   ....[52]....
        /*00fc*/ 	.word	0xffffffff


	//   ....[53]....
        /*0100*/ 	.word	0xffffffff


	//   ....[54]....
        /*0104*/ 	.word	0xffffffff


	//   ....[55]....
        /*0108*/ 	.word	0xffffffff


	//   ....[56]....
        /*010c*/ 	.word	0xffffffff


	//   ....[57]....
        /*0110*/ 	.word	0xffffffff


	//----- nvinfo : EIATTR_COOP_GROUP_INSTR_OFFSETS
	.align		4
.L_3787:
        /*0114*/ 	.byte	0x04, 0x28
        /*0116*/ 	.short	(.L_3789 - .L_3788)


	//   ....[0]....
.L_3788:
        /*0118*/ 	.word	0x000006d0


	//   ....[1]....
        /*011c*/ 	.word	0x00000730


	//   ....[2]....
        /*0120*/ 	.word	0x00000870


	//   ....[3]....
        /*0124*/ 	.word	0x000012b0


	//   ....[4]....
        /*0128*/ 	.word	0x00001560


	//   ....[5]....
        /*012c*/ 	.word	0x000017f0


	//   ....[6]....
        /*0130*/ 	.word	0x000019f0


	//   ....[7]....
        /*0134*/ 	.word	0x00002170


	//   ....[8]....
        /*0138*/ 	.word	0x000021b0


	//   ....[9]....
        /*013c*/ 	.word	0x000021e0


	//   ....[10]....
        /*0140*/ 	.word	0x00002220


	//   ....[11]....
        /*0144*/ 	.word	0x00002250


	//   ....[12]....
        /*0148*/ 	.word	0x00002270


	//   ....[13]....
        /*014c*/ 	.word	0x00002280


	//   ....[14]....
        /*0150*/ 	.word	0x000022c0


	//   ....[15]....
        /*0154*/ 	.word	0x00002310


	//   ....[16]....
        /*0158*/ 	.word	0x00002320


	//   ....[17]....
        /*015c*/ 	.word	0x00002340


	//   ....[18]....
        /*0160*/ 	.word	0x00002370


	//   ....[19]....
        /*0164*/ 	.word	0x000023a0


	//   ....[20]....
        /*0168*/ 	.word	0x000023f0


	//   ....[21]....
        /*016c*/ 	.word	0x00002420


	//   ....[22]....
        /*0170*/ 	.word	0x00002450


	//   ....[23]....
        /*0174*/ 	.word	0x00002480


	//   ....[24]....
        /*0178*/ 	.word	0x000024d0


	//   ....[25]....
        /*017c*/ 	.word	0x00002510


	//   ....[26]....
        /*0180*/ 	.word	0x00002520


	//   ....[27]....
        /*0184*/ 	.word	0x00002540


	//   ....[28]....
        /*0188*/ 	.word	0x00002580


	//   ....[29]....
        /*018c*/ 	.word	0x000025b0


	//   ....[30]....
        /*0190*/ 	.word	0x000025e0


	//   ....[31]....
        /*0194*/ 	.word	0x000025f0


	//   ....[32]....
        /*0198*/ 	.word	0x00002620


	//   ....[33]....
        /*019c*/ 	.word	0x00002660


	//   ....[34]....
        /*01a0*/ 	.word	0x00002800


	//   ....[35]....
        /*01a4*/ 	.word	0x00002840


	//   ....[36]....
        /*01a8*/ 	.word	0x000028d0


	//   ....[37]....
        /*01ac*/ 	.word	0x000028f0


	//   ....[38]....
        /*01b0*/ 	.word	0x00002920


	//   ....[39]....
        /*01b4*/ 	.word	0x00002940


	//   ....[40]....
        /*01b8*/ 	.word	0x00002960


	//   ....[41]....
        /*01bc*/ 	.word	0x00002990


	//   ....[42]....
        /*01c0*/ 	.word	0x000029a0


	//   ....[43]....
        /*01c4*/ 	.word	0x00002a30


	//   ....[44]....
        /*01c8*/ 	.word	0x00002a40


	//   ....[45]....
        /*01cc*/ 	.word	0x00002da0


	//   ....[46]....
        /*01d0*/ 	.word	0x00002f90


	//   ....[47]....
        /*01d4*/ 	.word	0x00003230


	//   ....[48]....
        /*01d8*/ 	.word	0x00003380


	//   ....[49]....
        /*01dc*/ 	.word	0x000033d0


	//   ....[50]....
        /*01e0*/ 	.word	0x00003420


	//   ....[51]....
        /*01e4*/ 	.word	0x00003450


	//   ....[52]....
        /*01e8*/ 	.word	0x00003470


	//   ....[53]....
        /*01ec*/ 	.word	0x00003540


	//   ....[54]....
        /*01f0*/ 	.word	0x00003580


	//   ....[55]....
        /*01f4*/ 	.word	0x000035d0


	//   ....[56]....
        /*01f8*/ 	.word	0x00003600


	//   ....[57]....
        /*01fc*/ 	.word	0x00003620


	//----- nvinfo : EIATTR_VRC_CTA_INIT_COUNT
	.align		4
.L_3789:
        /*0200*/ 	.byte	0x02, 0x4a
	.zero		1
	.zero		1


	//----- nvinfo : EIATTR_EXIT_INSTR_OFFSETS
	.align		4
        /*0204*/ 	.byte	0x04, 0x1c
        /*0206*/ 	.short	(.L_3791 - .L_3790)


	//   ....[0]....
.L_3790:
        /*0208*/ 	.word	0x000036c0


	//   ....[1]....
        /*020c*/ 	.word	0x00003b50


	//----- nvinfo : EIATTR_MAX_THREADS
	.align		4
.L_3791:
        /*0210*/ 	.byte	0x04, 0x05
        /*0212*/ 	.short	(.L_3793 - .L_3792)
.L_3792:
        /*0214*/ 	.word	0x00000020
        /*0218*/ 	.word	0x00000001
        /*021c*/ 	.word	0x00000001


	//----- nvinfo : EIATTR_CRS_STACK_SIZE
	.align		4
.L_3793:
        /*0220*/ 	.byte	0x04, 0x1e
        /*0222*/ 	.short	(.L_3795 - .L_3794)
.L_3794:
        /*0224*/ 	.word	0x00000000


	//----- nvinfo : EIATTR_CBANK_PARAM_SIZE
	.align		4
.L_3795:
        /*0228*/ 	.byte	0x03, 0x19
        /*022a*/ 	.short	0x01f0


	//----- nvinfo : EIATTR_PARAM_CBANK
	.align		4
        /*022c*/ 	.byte	0x04, 0x0a
        /*022e*/ 	.short	(.L_3797 - .L_3796)
	.align		4
.L_3796:
        /*0230*/ 	.word	index@(.nv.constant0._Z25selective_scan_bwd_kernelI32Selective_Scan_bwd_kernel_traitsILi32ELi4ELb1ELb0ELb0ELb1ELb1EN3c108BFloat16EfEEv12SSMParamsBwd)
        /*0234*/ 	.short	0x0380
        /*0236*/ 	.short	0x01f0


	//----- nvinfo : EIATTR_SW_WAR
	.align		4
.L_3797:
        /*0238*/ 	.byte	0x04, 0x36
        /*023a*/ 	.short	(.L_3799 - .L_3798)
.L_3798:
        /*023c*/ 	.word	0x00000008
.L_3799:


//--------------------- .nv.info._Z25selective_scan_bwd_kernelI32Selective_Scan_bwd_kernel_traitsILi32ELi4ELb1ELb0ELb1ELb0ELb0EN3c108BFloat16EfEEv12SSMParamsBwd --------------------------
	.section	.nv.info._Z25selective_scan_bwd_kernelI32Selective_Scan_bwd_kernel_traitsILi32ELi4ELb1ELb0ELb1ELb0ELb0EN3c108BFloat16EfEEv12SSMParamsBwd,"",@"SHT_CUDA_INFO"
	.sectionflags	@""
	.align	4


	//----- nvinfo : EIATTR_CUDA_API_VERSION
	.align		4
        /*0000*/ 	.byte	0x04, 0x37
        /*0002*/ 	.short	(.L_3801 - .L_3800)
.L_3800:
        /*0004*/ 	.word	0x00000082


	//----- nvinfo : EIATTR_KPARAM_INFO
	.align		4
.L_3801:
        /*0008*/ 	.byte	0x04, 0x17
        /*000a*/ 	.short	(.L_3803 - .L_3802)
.L_3802:
        /*000c*/ 	.word	0x00000000
        /*0010*/ 	.short	0x0000
        /*0012*/ 	.short	0x0000
        /*0014*/ 	.byte	0x00, 0xf0, 0xc1, 0x07


	//----- nvinfo : EIATTR_SPARSE_MMA_MASK
	.align		4
.L_3803:
        /*0018*/ 	.byte	0x03, 0x50
        /*001a*/ 	.short	0x0000


	//----- nvinfo : EIATTR_MAXREG_COUNT
	.align		4
        /*001c*/ 	.byte	0x03, 0x1b
        /*001e*/ 	.short	0x00ff


	//----- nvinfo : EIATTR_NUM_BARRIERS
	.align		4
        /*0020*/ 	.byte	0x02, 0x4c
        /*0022*/ 	.byte	0x01
	.zero		1


	//----- nvinfo : EIATTR_MERCURY_ISA_VERSION
	.align		4
        /*0024*/ 	.byte	0x03, 0x5f
        /*0026*/ 	.short	0x0101


	//----- nvinfo : EIATTR_COOP_GROUP_MASK_REGIDS
	.align		4
        /*0028*/ 	.byte	0x04, 0x29
        /*002a*/ 	.short	(.L_3805 - .L_3804)


	//   ....[0]....
.L_3804:
        /*002c*/ 	.word	0xffffffff


	//   ....[1]....
        /*0030*/ 	.word	0xffffffff


	//   ....[2]....
        /*0034*/ 	.word	0xffffffff


	//   ....[3]....
        /*0038*/ 	.word	0xffffffff


	//   ....[4]....
        /*003c*/ 	.word	0xffffffff


	//   ....[5]....
        /*0040*/ 	.word	0xffffffff


	//   ....[6]....
        /*0044*/ 	.word	0xffffffff


	//   ....[7]....
        /*0048*/ 	.word	0xffffffff


	//   ....[8]....
        /*004c*/ 	.word	0xffffffff


	//   ....[9]....
        /*0050*/ 	.word	0xffffffff


	//   ....[10]....
        /*0054*/ 	.word	0xffffffff


	//   ....[11]....
        /*0058*/ 	.word	0xffffffff


	//   ....[12]....
        /*005c*/ 	.word	0xffffffff


	//   ....[13]....
        /*0060*/ 	.word	0xffffffff


	//   ....[14]....
        /*0064*/ 	.word	0xffffffff


	//   ....[15]....
        /*0068*/ 	.word	0xffffffff


	//   ....[16]....
        /*006c*/ 	.word	0xffffffff


	//   ....[17]....
        /*0070*/ 	.word	0xffffffff


	//   ....[18]....
        /*0074*/ 	.word	0xffffffff


	//   ....[19]....
        /*0078*/ 	.word	0xffffffff


	//   ....[20]....
        /*007c*/ 	.word	0xffffffff


	//   ....[21]....
        /*0080*/ 	.word	0xffffffff


	//   ....[22]....
        /*0084*/ 	.word	0xffffffff


	//   ....[23]....
        /*0088*/ 	.word	0xffffffff


	//   ....[24]....
        /*008c*/ 	.word	0xffffffff


	//   ....[25]....
        /*0090*/ 	.word	0xffffffff


	//   ....[26]....
        /*0094*/ 	.word	0xffffffff


	//   ....[27]....
        /*0098*/ 	.word	0xffffffff


	//   ....[28]....
        /*009c*/ 	.word	0xffffffff


	//   ....[29]....
        /*00a0*/ 	.word	0xffffffff


	//   ....[30]....
        /*00a4*/ 	.word	0xffffffff


	//   ....[31]....
        /*00a8*/ 	.word	0xffffffff


	//   ....[32]....
        /*00ac*/ 	.word	0xffffffff


	//   ....[33]....
        /*00b0*/ 	.word	0xffffffff


	//   ....[34]....
        /*00b4*/ 	.word	0xffffffff


	//   ....[35]....
        /*00b8*/ 	.word	0xffffffff


	//   ....[36]....
        /*00bc*/ 	.word	0xffffffff


	//   ....[37]....
        /*00c0*/ 	.word	0xffffffff


	//   ....[38]....
        /*00c4*/ 	.word	0xffffffff


	//   ....[39]....
        /*00c8*/ 	.word	0xffffffff


	//   ....[40]....
        /*00cc*/ 	.word	0xffffffff


	//   ....[41]....
        /*00d0*/ 	.word	0xffffffff


	//   ....[42]....
        /*00d4*/ 	.word	0xffffffff


	//   ....[43]....
        /*00d8*/ 	.word	0xffffffff


	//   ....[44]....
        /*00dc*/ 	.word	0xffffffff


	//   ....[45]....
        /*00e0*/ 	.word	0xffffffff


	//   ....[46]....
        /*00e4*/ 	.word	0xffffffff


	//   ....[47]....
        /*00e8*/ 	.word	0xffffffff


	//   ....[48]....
        /*00ec*/ 	.word	0xffffffff


	//   ....[49]....
        /*00f0*/ 	.word	0xffffffff


	//   ....[50]....
        /*00f4*/ 	.word	0xffffffff


	//   ....[51]....
        /*00f8*/ 	.word	0xffffffff


	//   ....[52]....
        /*00fc*/ 	.word	0xffffffff


	//   ....[53]....
        /*0100*/ 	.word	0xffffffff


	//----- nvinfo : EIATTR_COOP_GROUP_INSTR_OFFSETS
	.align		4
.L_3805:
        /*0104*/ 	.byte	0x04, 0x28
        /*0106*/ 	.short	(.L_3807 - .L_3806)


	//   ....[0]....
.L_3806:
        /*0108*/ 	.word	0x00000a10


	//   ....[1]....
        /*010c*/ 	.word	0x00000a80


	//   ....[2]....
        /*0110*/ 	.word	0x00000b90


	//   ....[3]....
        /*0114*/ 	.word	0x000010d0


	//   ....[4]....
        /*0118*/ 	.word	0x00001440


	//   ....[5]....
        /*011c*/ 	.word	0x00001480


	//   ....[6]....
        /*0120*/ 	.word	0x000014c0


	//   ....[7]....
        /*0124*/ 	.word	0x000014d0


	//   ....[8]....
        /*0128*/ 	.word	0x00001540


	//   ....[9]....
        /*012c*/ 	.word	0x00001560


	//   ....[10]....
        /*0130*/ 	.word	0x00001590


	//   ....[11]....
        /*0134*/ 	.word	0x000015b0


	//   ....[12]....
        /*0138*/ 	.word	0x000015e0


	//   ....[13]....
        /*013c*/ 	.word	0x00001630


	//   ....[14]....
        /*0140*/ 	.word	0x00001640


	//   ....[15]....
        /*0144*/ 	.word	0x00001670


	//   ....[16]....
        /*0148*/ 	.word	0x000016d0


	//   ....[17]....
        /*014c*/ 	.word	0x000016f0


	//   ....[18]....
        /*0150*/ 	.word	0x00001720


	//   ....[19]....
        /*0154*/ 	.word	0x00001730


	//   ....[20]....
        /*0158*/ 	.word	0x00001780


	//   ....[21]....
        /*015c*/ 	.word	0x000017c0


	//   ....[22]....
        /*0160*/ 	.word	0x00001810


	//   ....[23]....
        /*0164*/ 	.word	0x00001820


	//   ....[24]....
        /*0168*/ 	.word	0x00001890


	//   ....[25]....
        /*016c*/ 	.word	0x000018c0


	//   ....[26]....
        /*0170*/ 	.word	0x000018e0


	//   ....[27]....
        /*0174*/ 	.word	0x00001900


	//   ....[28]....
        /*0178*/ 	.word	0x00001910


	//   ....[29]....
        /*017c*/ 	.word	0x00001920


	//   ....[30]....
        /*0180*/ 	.word	0x00001930


	//   ....[31]....
        /*0184*/ 	.word	0x00001960


	//   ....[32]....
        /*0188*/ 	.word	0x00001dc0


	//   ....[33]....
        /*018c*/ 	.word	0x00001e00


	//   ....[34]....
        /*0190*/ 	.word	0x00001ee0


	//   ....[35]....
        /*0194*/ 	.word	0x00001f00


	//   ....[36]....
        /*0198*/ 	.word	0x00001f30


	//   ....[37]....
        /*019c*/ 	.word	0x00001f50


	//   ....[38]....
        /*01a0*/ 	.word	0x00001f80


	//   ....[39]....
        /*01a4*/ 	.word	0x00001fa0


	//   ....[40]....
        /*01a8*/ 	.word	0x00001fd0


	//   ....[41]....
        /*01ac*/ 	.word	0x00002010


	//   ....[42]....
        /*01b0*/ 	.word	0x00002370


	//   ....[43]....
        /*01b4*/ 	.word	0x00002540


	//   ....[44]....
        /*01b8*/ 	.word	0x00002650


	//   ....[45]....
        /*01bc*/ 	.word	0x000026a0


	//   ....[46]....
        /*01c0*/ 	.word	0x000026f0


	//   ....[47]....
        /*01c4*/ 	.word	0x00002720


	//   ....[48]....
        /*01c8*/ 	.word	0x00002740


	//   ....[49]....
        /*01cc*/ 	.word	0x00002810


	//   ....[50]....
        /*01d0*/ 	.word	0x00002850


	//   ....[51]....
        /*01d4*/ 	.word	0x000028a0


	//   ....[52]....
        /*01d8*/ 	.word	0x000028d0


	//   ....[53]....
        /*01dc*/ 	.word	0x000028f0


	//----- nvinfo : EIATTR_VRC_CTA_INIT_COUNT
	.align		4
.L_3807:
        /*01e0*/ 	.byte	0x02, 0x4a
	.zero		1
	.zero		1


	//----- nvinfo : EIATTR_EXIT_INSTR_OFFSETS
	.align		4
        /*01e4*/ 	.byte	0x04, 0x1c
        /*01e6*/ 	.short	(.L_3809 - .L_3808)


	//   ....[0]....
.L_3808:
        /*01e8*/ 	.word	0x00002990


	//   ....[1]....
        /*01ec*/ 	.word	0x00002bb0


	//----- nvinfo : EIATTR_MAX_THREADS
	.align		4
.L_3809:
        /*01f0*/ 	.byte	0x04, 0x05
        /*01f2*/ 	.short	(.L_3811 - .L_3810)
.L_3810:
        /*01f4*/ 	.word	0x00000020
        /*01f8*/ 	.word	0x00000001
        /*01fc*/ 	.word	0x00000001


	//----- nvinfo : EIATTR_CRS_STACK_SIZE
	.align		4
.L_3811:
        /*0200*/ 	.byte	0x04, 0x1e
        /*0202*/ 	.short	(.L_3813 - .L_3812)
.L_3812:
        /*0204*/ 	.word	0x00000000


	//----- nvinfo : EIATTR_CBANK_PARAM_SIZE
	.align		4
.L_3813:
        /*0208*/ 	.byte	0x03, 0x19
        /*020a*/ 	.short	0x01f0


	//----- nvinfo : EIATTR_PARAM_CBANK
	.align		4
        /*020c*/ 	.byte	0x04, 0x0a
        /*020e*/ 	.short	(.L_3815 - .L_3814)
	.align		4
.L_3814:
        /*0210*/ 	.word	index@(.nv.constant0._Z25selective_scan_bwd_kernelI32Selective_Scan_bwd_kernel_traitsILi32ELi4ELb1ELb0ELb1ELb0ELb0EN3c108BFloat16EfEEv12SSMParamsBwd)
        /*0214*/ 	.short	0x0380
        /*0216*/ 	.short	0x01f0


	//----- nvinfo : EIATTR_SW_WAR
	.align		4
.L_3815:
        /*0218*/ 	.byte	0x04, 0x36
        /*021a*/ 	.short	(.L_3817 - .L_3816)
.L_3816:
        /*021c*/ 	.word	0x00000008
.L_3817:


//--------------------- .nv.info._Z25selective_scan_bwd_kernelI32Selective_Scan_bwd_kernel_traitsILi32ELi4ELb1ELb0ELb1ELb0ELb1EN3c108BFloat16EfEEv12SSMParamsBwd --------------------------
	.section	.nv.info._Z25selective_scan_bwd_kernelI32Selective_Scan_bwd_kernel_traitsILi32ELi4ELb1ELb0ELb1ELb0ELb1EN3c108BFloat16EfEEv12SSMParamsBwd,"",@"SHT_CUDA_INFO"
	.sectionflags	@""
	.align	4


	//----- nvinfo : EIATTR_CUDA_API_VERSION
	.align		4
        /*0000*/ 	.byte	0x04, 0x37
        /*0002*/ 	.short	(.L_3819 - .L_3818)
.L_3818:
        /*0004*/ 	.word	0x00000082


	//----- nvinfo : EIATTR_KPARAM_INFO
	.align		4
.L_3819:
        /*0008*/ 	.byte	0x04, 0x17
        /*000a*/ 	.short	(.L_3821 - .L_3820)
.L_3820:
        /*000c*/ 	.word	0x00000000
        /*0010*/ 	.short	0x0000
        /*0012*/ 	.short	0x0000
        /*0014*/ 	.byte	0x00, 0xf0, 0xc1, 0x07


	//----- nvinfo : EIATTR_SPARSE_MMA_MASK
	.align		4
.L_3821:
        /*0018*/ 	.byte	0x03, 0x50
        /*001a*/ 	.short	0x0000


	//----- nvinfo : EIATTR_MAXREG_COUNT
	.align		4
        /*001c*/ 	.byte	0x03, 0x1b
        /*001e*/ 	.short	0x00ff


	//----- nvinfo : EIATTR_NUM_BARRIERS
	.align		4
        /*0020*/ 	.byte	0x02, 0x4c
        /*0022*/ 	.byte	0x01
	.zero		1


	//----- nvinfo : EIATTR_MERCURY_ISA_VERSION
	.align		4
        /*0024*/ 	.byte	0x03, 0x5f
        /*0026*/ 	.short	0x0101


	//----- nvinfo : EIATTR_COOP_GROUP_MASK_REGIDS
	.align		4
        /*0028*/ 	.byte	0x04, 0x29
        /*002a*/ 	.short	(.L_3823 - .L_3822)


	//   ....[0]....
.L_3822:
        /*002c*/ 	.word	0xffffffff


	//   ....[1]....
        /*0030*/ 	.word	0xffffffff


	//   ....[2]....
        /*0034*/ 	.word	0xffffffff


	//   ....[3]....
        /*0038*/ 	.word	0xffffffff


	//   ....[4]....
        /*003c*/ 	.word	0xffffffff


	//   ....[5]....
        /*0040*/ 	.word	0xffffffff


	//   ....[6]....
        /*0044*/ 	.word	0xffffffff


	//   ....[7]....
        /*0048*/ 	.word	0xffffffff


	//   ....[8]....
        /*004c*/ 	.word	0xffffffff


	//   ....[9]....
        /*0050*/ 	.word	0xffffffff


	//   ....[10]....
        /*0054*/ 	.word	0xffffffff


	//   ....[11]....
        /*0058*/ 	.word	0xffffffff


	//   ....[12]....
        /*005c*/ 	.word	0xffffffff


	//   ....[13]....
        /*0060*/ 	.word	0xffffffff


	//   ....[14]....
        /*0064*/ 	.word	0xffffffff


	//   ....[15]....
        /*0068*/ 	.word	0xffffffff


	//   ....[16]....
        /*006c*/ 	.word	0xffffffff


	//   ....[17]....
        /*0070*/ 	.word	0xffffffff


	//   ....[18]....
        /*0074*/ 	.word	0xffffffff


	//   ....[19]....
        /*0078*/ 	.word	0xffffffff


	//   ....[20]....
        /*007c*/ 	.word	0xffffffff


	//   ....[21]....
        /*0080*/ 	.word	0xffffffff


	//   ....[22]....
        /*0084*/ 	.word	0xffffffff


	//   ....[23]....
        /*0088*/ 	.word	0xffffffff


	//   ....[24]....
        /*008c*/ 	.word	0xffffffff


	//   ....[25]....
        /*0090*/ 	.word	0xffffffff


	//   ....[26]....
        /*0094*/ 	.word	0xffffffff


	//   ....[27]....
        /*0098*/ 	.word	0xffffffff


	//   ....[28]....
        /*009c*/ 	.word	0xffffffff


	//   ....[29]....
        /*00a0*/ 	.word	0xffffffff


	//   ....[30]....
        /*00a4*/ 	.word	0xffffffff


	//   ....[31]....
        /*00a8*/ 	.word	0xffffffff


	//   ....[32]....
        /*00ac*/ 	.word	0xffffffff


	//   ....[33]....
        /*00b0*/ 	.word	0xffffffff


	//   ....[34]....
        /*00b4*/ 	.word	0xffffffff


	//   ....[35]....
        /*00b8*/ 	.word	0xffffffff


	//   ....[36]....
        /*00bc*/ 	.word	0xffffffff


	//   ....[37]....
        /*00c0*/ 	.word	0xffffffff


	//   ....[38]....
        /*00c4*/ 	.word	0xffffffff


	//   ....[39]....
        /*00c8*/ 	.word	0xffffffff


	//   ....[40]....
        /*00cc*/ 	.word	0xffffffff


	//   ....[41]....
        /*00d0*/ 	.word	0xffffffff


	//   ....[42]....
        /*00d4*/ 	.word	0xffffffff


	//   ....[43]....
        /*00d8*/ 	.word	0xffffffff


	//   ....[44]....
        /*00dc*/ 	.word	0xffffffff


	//   ....[45]....
        /*00e0*/ 	.word	0xffffffff


	//   ....[46]....
        /*00e4*/ 	.word	0xffffffff


	//   ....[47]....
        /*00e8*/ 	.word	0xffffffff


	//   ....[48]....
        /*00ec*/ 	.word	0xffffffff


	//   ....[49]....
        /*00f0*/ 	.word	0xffffffff


	//   ....[50]....
        /*00f4*/ 	.word	0xffffffff


	//   ....[51]....
        /*00f8*/ 	.word	0xffffffff


	//   ....[52]....
        /*00fc*/ 	.word	0xffffffff


	//   ....[53]....
        /*0100*/ 	.word	0xffffffff


	//   ....[54]....
        /*0104*/ 	.word	0xffffffff


	//   ....[55]....
        /*0108*/ 	.word	0xffffffff


	//   ....[56]....
        /*010c*/ 	.word	0xffffffff


	//   ....[57]....
        /*0110*/ 	.word	0xffffffff


	//----- nvinfo : EIATTR_COOP_GROUP_INSTR_OFFSETS
	.align		4
.L_3823:
        /*0114*/ 	.byte	0x04, 0x28
        /*0116*/ 	.short	(.L_3825 - .L_3824)


	//   ....[0]....
.L_3824:
        /*0118*/ 	.word	0x00000aa0


	//   ....[1]....
        /*011c*/ 	.word	0x00000b20


	//   ....[2]....
        /*0120*/ 	.word	0x00000c10


	//   ....[3]....
        /*0124*/ 	.word	0x00000cd0


	//   ....[4]....
        /*0128*/ 	.word	0x00000ef0


	//   ....[5]....
        /*012c*/ 	.word	0x00001230


	//   ....[6]....
        /*0130*/ 	.word	0x00001400


	//   ....[7]....
        /*0134*/ 	.word	0x00001990


	//   ....[8]....
        /*0138*/ 	.word	0x00001d00


	//   ....[9]....
        /*013c*/ 	.word	0x00001d40


	//   ....[10]....
        /*0140*/ 	.word	0x00001d80


	//   ....[11]....
        /*0144*/ 	.word	0x00001d90


	//   ....[12]....
        /*0148*/ 	.word	0x00001e10


	//   ....[13]....
        /*014c*/ 	.word	0x00001e50


	//   ....[14]....
        /*0150*/ 	.word	0x00001e60


	//   ....[15]....
        /*0154*/ 	.word	0x00001e70


	//   ....[16]....
        /*0158*/ 	.word	0x00001ed0


	//   ....[17]....
        /*015c*/ 	.word	0x00001f10


	//   ....[18]....
        /*0160*/ 	.word	0x00001f20


	//   ....[19]....
        /*0164*/ 	.word	0x00001f30


	//   ....[20]....
        /*0168*/ 	.word	0x00001f90


	//   ....[21]....
        /*016c*/ 	.word	0x00001fd0


	//   ....[22]....
        /*0170*/ 	.word	0x00001fe0


	//   ....[23]....
        /*0174*/ 	.word	0x00001ff0


	//   ....[24]....
        /*0178*/ 	.word	0x00002060


	//   ....[25]....
        /*017c*/ 	.word	0x00002090


	//   ....[26]....
        /*0180*/ 	.word	0x000020d0


	//   ....[27]....
        /*0184*/ 	.word	0x000020e0


	//   ....[28]....
        /*0188*/ 	.word	0x00002160


	//   ....[29]....
        /*018c*/ 	.word	0x00002190


	//   ....[30]....
        /*0190*/ 	.word	0x000021b0


	//   ....[31]....
        /*0194*/ 	.word	0x000021c0


	//   ....[32]....
        /*0198*/ 	.word	0x000021d0


	//   ....[33]....
        /*019c*/ 	.word	0x000021e0


	//   ....[34]....
        /*01a0*/ 	.word	0x000021f0


	//   ....[35]....
        /*01a4*/ 	.word	0x00002220


	//   ....[36]....
        /*01a8*/ 	.word	0x00002680


	//   ....[37]....
        /*01ac*/ 	.word	0x000026c0


	//   ....[38]....
        /*01b0*/ 	.word	0x00002820


	//   ....[39]....
        /*01b4*/ 	.word	0x00002840


	//   ....[40]....
        /*01b8*/ 	.word	0x00002870


	//   ....[41]....
        /*01bc*/ 	.word	0x00002890


	//   ....[42]....
        /*01c0*/ 	.word	0x000028c0


	//   ....[43]....
        /*01c4*/ 	.word	0x000028e0


	//   ....[44]....
        /*01c8*/ 	.word	0x00002910


	//   ....[45]....
        /*01cc*/ 	.word	0x00002930


	//   ....[46]....
        /*01d0*/ 	.word	0x00002c30


	//   ....[47]....
        /*01d4*/ 	.word	0x00002df0


	//   ....[48]....
        /*01d8*/ 	.word	0x00002f10


	//   ....[49]....
        /*01dc*/ 	.word	0x00002f60


	//   ....[50]....
        /*01e0*/ 	.word	0x00002fb0


	//   ....[51]....
        /*01e4*/ 	.word	0x00002fe0


	//   ....[52]....
        /*01e8*/ 	.word	0x00003000


	//   ....[53]....
        /*01ec*/ 	.word	0x000030d0


	//   ....[54]....
        /*01f0*/ 	.word	0x00003110


	//   ....[55]....
        /*01f4*/ 	.word	0x00003160


	//   ....[56]....
        /*01f8*/ 	.word	0x00003190


	//   ....[57]....
        /*01fc*/ 	.word	0x000031b0


	//----- nvinfo : EIATTR_VRC_CTA_INIT_COUNT
	.align		4
.L_3825:
        /*0200*/ 	.byte	0x02, 0x4a
	.zero		1
	.zero		1


	//----- nvinfo : EIATTR_EXIT_INSTR_OFFSETS
	.align		4
        /*0204*/ 	.byte	0x04, 0x1c
        /*0206*/ 	.short	(.L_3827 - .L_3826)


	//   ....[0]....
.L_3826:
        /*0208*/ 	.word	0x00003250


	//   ....[1]....
        /*020c*/ 	.word	0x00003470


	//----- nvinfo : EIATTR_MAX_THREADS
	.align		4
.L_3827:
        /*0210*/ 	.byte	0x04, 0x05
        /*0212*/ 	.short	(.L_3829 - .L_3828)
.L_3828:
        /*0214*/ 	.word	0x00000020
        /*0218*/ 	.word	0x00000001
        /*021c*/ 	.word	0x00000001


	//----- nvinfo : EIATTR_CRS_STACK_SIZE
	.align		4
.L_3829:
        /*0220*/ 	.byte	0x04, 0x1e
        /*0222*/ 	.short	(.L_3831 - .L_3830)
.L_3830:
        /*0224*/ 	.word	0x00000000


	//----- nvinfo : EIATTR_CBANK_PARAM_SIZE
	.align		4
.L_3831:
        /*0228*/ 	.byte	0x03, 0x19
        /*022a*/ 	.short	0x01f0


	//----- nvinfo : EIATTR_PARAM_CBANK
	.align		4
        /*022c*/ 	.byte	0x04, 0x0a
        /*022e*/ 	.short	(.L_3833 - .L_3832)
	.align		4
.L_3832:
        /*0230*/ 	.word	index@(.nv.constant0._Z25selective_scan_bwd_kernelI32Selective_Scan_bwd_kernel_traitsILi32ELi4ELb1ELb0ELb1ELb0ELb1EN3c108BFloat16EfEEv12SSMParamsBwd)
        /*0234*/ 	.short	0x0380
        /*0236*/ 	.short	0x01f0


	//----- nvinfo : EIATTR_SW_WAR
	.align		4
.L_3833:
        /*0238*/ 	.byte	0x04, 0x36
        /*023a*/ 	.short	(.L_3835 - .L_3834)
.L_3834:
        /*023c*/ 	.word	0x00000008
.L_3835:


//--------------------- .nv.info._Z25selective_scan_bwd_kernelI32Selective_Scan_bwd_kernel_traitsILi32ELi4ELb1ELb0ELb1ELb1ELb0EN3c108BFloat16EfEEv12SSMParamsBwd --------------------------
	.section	.nv.info._Z25selective_scan_bwd_kernelI32Selective_Scan_bwd_kernel_traitsILi32ELi4ELb1ELb0ELb1ELb1ELb0EN3c108BFloat16EfEEv12SSMParamsBwd,"",@"SHT_CUDA_INFO"
	.sectionflags	@""
	.align	4


	//----- nvinfo : EIATTR_CUDA_API_VERSION
	.align		4
        /*0000*/ 	.byte	0x04, 0x37
        /*0002*/ 	.short	(.L_3837 - .L_3836)
.L_3836:
        /*0004*/ 	.word	0x00000082


	//----- nvinfo : EIATTR_KPARAM_INFO
	.align		4
.L_3837:
        /*0008*/ 	.byte	0x04, 0x17
        /*000a*/ 	.short	(.L_3839 - .L_3838)
.L_3838:
        /*000c*/ 	.word	0x00000000
        /*0010*/ 	.short	0x0000
        /*0012*/ 	.short	0x0000
        /*0014*/ 	.byte	0x00, 0xf0, 0xc1, 0x07


	//----- nvinfo : EIATTR_SPARSE_MMA_MASK
	.align		4
.L_3839:
        /*0018*/ 	.byte	0x03, 0x50
        /*001a*/ 	.short	0x0000


	//----- nvinfo : EIATTR_MAXREG_COUNT
	.align		4
        /*001c*/ 	.byte	0x03, 0x1b
        /*001e*/ 	.short	0x00ff


	//----- nvinfo : EIATTR_NUM_BARRIERS
	.align		4
        /*0020*/ 	.byte	0x02, 0x4c
        /*0022*/ 	.byte	0x01
	.zero		1


	//----- nvinfo : EIATTR_MERCURY_ISA_VERSION
	.align		4
        /*0024*/ 	.byte	0x03, 0x5f
        /*0026*/ 	.short	0x0101


	//----- nvinfo : EIATTR_COOP_GROUP_MASK_REGIDS
	.align		4
        /*0028*/ 	.byte	0x04, 0x29
        /*002a*/ 	.short	(.L_3841 - .L_3840)


	//   ....[0]....
.L_3840:
        /*002c*/ 	.word	0xffffffff


	//   ....[1]....
        /*0030*/ 	.word	0xffffffff


	//   ....[2]....
        /*0034*/ 	.word	0xffffffff


	//   ....[3]....
        /*0038*/ 	.word	0xffffffff


	//   ....[4]....
        /*003c*/ 	.word	0xffffffff


	//   ....[5]....
        /*0040*/ 	.word	0xffffffff


	//   ....[6]....
        /*0044*/ 	.word	0xffffffff


	//   ....[7]....
        /*0048*/ 	.word	0xffffffff


	//   ....[8]....
        /*004c*/ 	.word	0xffffffff


	//   ....[9]....
        /*0050*/ 	.word	0xffffffff


	//   ....[10]....
        /*0054*/ 	.word	0xffffffff


	//   ....[11]....
        /*0058*/ 	.word	0xffffffff


	//   ....[12]....
        /*005c*/ 	.word	0xffffffff


	//   ....[13]....
        /*0060*/ 	.word	0xffffffff


	//   ....[14]....
        /*0064*/ 	.word	0xffffffff


	//   ....[15]....
        /*0068*/ 	.word	0xffffffff


	//   ....[16]....
        /*006c*/ 	.word	0xffffffff


	//   ....[17]....
        /*0070*/ 	.word	0xffffffff


	//   ....[18]....
        /*0074*/ 	.word	0xffffffff


	//   ....[19]....
        /*0078*/ 	.word	0xffffffff


	//   ....[20]....
        /*007c*/ 	.word	0xffffffff


	//   ....[21]....
        /*0080*/ 	.word	0xffffffff


	//   ....[22]....
        /*0084*/ 	.word	0xffffffff


	//   ....[23]....
        /*0088*/ 	.word	0xffffffff


	//   ....[24]....
        /*008c*/ 	.word	0xffffffff


	//   ....[25]....
        /*0090*/ 	.word	0xffffffff


	//   ....[26]....
        /*0094*/ 	.word	0xffffffff


	//   ....[27]....
        /*0098*/ 	.word	0xffffffff


	//   ....[28]....
        /*009c*/ 	.word	0xffffffff


	//   ....[29]....
        /*00a0*/ 	.word	0xffffffff


	//   ....[30]....
        /*00a4*/ 	.word	0xffffffff


	//   ....[31]....
        /*00a8*/ 	.word	0xffffffff


	//   ....[32]....
        /*00ac*/ 	.word	0xffffffff


	//   ....[33]....
        /*00b0*/ 	.word	0xffffffff


	//   ....[34]....
        /*00b4*/ 	.word	0xffffffff


	//   ....[35]....
        /*00b8*/ 	.word	0xffffffff


	//   ....[36]....
        /*00bc*/ 	.word	0xffffffff


	//   ....[37]....
        /*00c0*/ 	.word	0xffffffff


	//   ....[38]....
        /*00c4*/ 	.word	0xffffffff


	//   ....[39]....
        /*00c8*/ 	.word	0xffffffff


	//   ....[40]....
        /*00cc*/ 	.word	0xffffffff


	//   ....[41]....
        /*00d0*/ 	.word	0xffffffff


	//   ....[42]....
        /*00d4*/ 	.word	0xffffffff


	//   ....[43]....
        /*00d8*/ 	.word	0xffffffff


	//   ....[44]....
        /*00dc*/ 	.word	0xffffffff


	//   ....[45]....
        /*00e0*/ 	.word	0xffffffff


	//   ....[46]....
        /*00e4*/ 	.word	0xffffffff


	//   ....[47]....
        /*00e8*/ 	.word	0xffffffff


	//   ....[48]....
        /*00ec*/ 	.word	0xffffffff


	//   ....[49]....
        /*00f0*/ 	.word	0xffffffff


	//   ....[50]....
        /*00f4*/ 	.word	0xffffffff


	//   ....[51]....
        /*00f8*/ 	.word	0xffffffff


	//   ....[52]....
        /*00fc*/ 	.word	0xffffffff


	//   ....[53]....
        /*0100*/ 	.word	0xffffffff


	//   ....[54]....
        /*0104*/ 	.word	0xffffffff


	//----- nvinfo : EIATTR_COOP_GROUP_INSTR_OFFSETS
	.align		4
.L_3841:
        /*0108*/ 	.byte	0x04, 0x28
        /*010a*/ 	.short	(.L_3843 - .L_3842)


	//   ....[0]....
.L_3842:
        /*010c*/ 	.word	0x000009d0


	//   ....[1]....
        /*0110*/ 	.word	0x00000a30


	//   ....[2]....
        /*0114*/ 	.word	0x00000bb0


	//   ....[3]....
        /*0118*/ 	.word	0x00001900


	//   ....[4]....
        /*011c*/ 	.word	0x00001c70


	//   ....[5]....
        /*0120*/ 	.word	0x00001cb0


	//   ....[6]....
        /*0124*/ 	.word	0x00001cf0


	//   ....[7]....
        /*0128*/ 	.word	0x00001d00


	//   ....[8]....
        /*012c*/ 	.word	0x00001d80


	//   ....[9]....
        /*0130*/ 	.word	0x00001dc0


	//   ....[10]....
        /*0134*/ 	.word	0x00001dd0


	//   ....[11]....
        /*0138*/ 	.word	0x00001de0


	//   ....[12]....
        /*013c*/ 	.word	0x00001e40


	//   ....[13]....
        /*0140*/ 	.word	0x00001e80


	//   ....[14]....
        /*0144*/ 	.word	0x00001e90


	//   ....[15]....
        /*0148*/ 	.word	0x00001ea0


	//   ....[16]....
        /*014c*/ 	.word	0x00001f00


	//   ....[17]....
        /*0150*/ 	.word	0x00001f40


	//   ....[18]....
        /*0154*/ 	.word	0x00001f50


	//   ....[19]....
        /*0158*/ 	.word	0x00001f60


	//   ....[20]....
        /*015c*/ 	.word	0x00001fd0


	//   ....[21]....
        /*0160*/ 	.word	0x00002000


	//   ....[22]....
        /*0164*/ 	.word	0x00002040


	//   ....[23]....
        /*0168*/ 	.word	0x00002050


	//   ....[24]....
        /*016c*/ 	.word	0x000020d0


	//   ....[25]....
        /*0170*/ 	.word	0x00002100


	//   ....[26]....
        /*0174*/ 	.word	0x00002120


	//   ....[27]....
        /*0178*/ 	.word	0x00002130


	//   ....[28]....
        /*017c*/ 	.word	0x00002140


	//   ....[29]....
        /*0180*/ 	.word	0x00002150


	//   ....[30]....
        /*0184*/ 	.word	0x00002160


	//   ....[31]....
        /*0188*/ 	.word	0x000021a0


	//   ....[32]....
        /*018c*/ 	.word	0x000025f0


	//   ....[33]....
        /*0190*/ 	.word	0x00002630


	//   ....[34]....
        /*0194*/ 	.word	0x00002790


	//   ....[35]....
        /*0198*/ 	.word	0x000027b0


	//   ....[36]....
        /*019c*/ 	.word	0x000027e0


	//   ....[37]....
        /*01a0*/ 	.word	0x00002800


	//   ....[38]....
        /*01a4*/ 	.word	0x00002830


	//   ....[39]....
        /*01a8*/ 	.word	0x00002850


	//   ....[40]....
        /*01ac*/ 	.word	0x00002880


	//   ....[41]....
        /*01b0*/ 	.word	0x000028a0


	//   ....[42]....
        /*01b4*/ 	.word	0x00002ac0


	//   ....[43]....
        /*01b8*/ 	.word	0x00002ca0


	//   ....[44]....
        /*01bc*/ 	.word	0x00002fc0


	//   ....[45]....
        /*01c0*/ 	.word	0x000030f0


	//   ....[46]....
        /*01c4*/ 	.word	0x00003140


	//   ....[47]....
        /*01c8*/ 	.word	0x00003190


	//   ....[48]....
        /*01cc*/ 	.word	0x000031c0


	//   ....[49]....
        /*01d0*/ 	.word	0x000031e0


	//   ....[50]....
        /*01d4*/ 	.word	0x000032b0


	//   ....[51]....
        /*01d8*/ 	.word	0x000032f0


	//   ....[52]....
        /*01dc*/ 	.word	0x00003340


	//   ....[53]....
        /*01e0*/ 	.word	0x00003370


	//   ....[54]....
        /*01e4*/ 	.word	0x00003390


	//----- nvinfo : EIATTR_VRC_CTA_INIT_COUNT
	.align		4
.L_3843:
        /*01e8*/ 	.byte	0x02, 0x4a
	.zero		1
	.zero		1


	//----- nvinfo : EIATTR_EXIT_INSTR_OFFSETS
	.align		4
        /*01ec*/ 	.byte	0x04, 0x1c
        /*01ee*/ 	.short	(.L_3845 - .L_3844)


	//   ....[0]....
.L_3844:
        /*01f0*/ 	.word	0x00003430


	//   ....[1]....
        /*01f4*/ 	.word	0x00003650


	//----- nvinfo : EIATTR_MAX_THREADS
	.align		4
.L_3845:
        /*01f8*/ 	.byte	0x04, 0x05
        /*01fa*/ 	.short	(.L_3847 - .L_3846)
.L_3846:
        /*01fc*/ 	.word	0x00000020
        /*0200*/ 	.word	0x00000001
        /*0204*/ 	.word	0x00000001


	//----- nvinfo : EIATTR_CRS_STACK_SIZE
	.align		4
.L_3847:
        /*0208*/ 	.byte	0x04, 0x1e
        /*020a*/ 	.short	(.L_3849 - .L_3848)
.L_3848:
        /*020c*/ 	.word	0x00000000


	//----- nvinfo : EIATTR_CBANK_PARAM_SIZE
	.align		4
.L_3849:
        /*0210*/ 	.byte	0x03, 0x19
        /*0212*/ 	.short	0x01f0


	//----- nvinfo : EIATTR_PARAM_CBANK
	.align		4
        /*0214*/ 	.byte	0x04, 0x0a
        /*0216*/ 	.short	(.L_3851 - .L_3850)
	.align		4
.L_3850:
        /*0218*/ 	.word	index@(.nv.constant0._Z25selective_scan_bwd_kernelI32Selective_Scan_bwd_kernel_traitsILi32ELi4ELb1ELb0ELb1ELb1ELb0EN3c108BFloat16EfEEv12SSMParamsBwd)
        /*021c*/ 	.short	0x0380
        /*021e*/ 	.short	0x01f0


	//----- nvinfo : EIATTR_SW_WAR
	.align		4
.L_3851:
        /*0220*/ 	.byte	0x04, 0x36
        /*0222*/ 	.short	(.L_3853 - .L_3852)
.L_3852:
        /*0224*/ 	.word	0x00000008
.L_3853:


//--------------------- .nv.info._Z25selective_scan_bwd_kernelI32Selective_Scan_bwd_kernel_traitsILi32ELi4ELb1ELb0ELb1ELb1ELb1EN3c108BFloat16EfEEv12SSMParamsBwd --------------------------
	.section	.nv.info._Z25selective_scan_bwd_kernelI32Selective_Scan_bwd_kernel_traitsILi32ELi4ELb1ELb0ELb1ELb1ELb1EN3c108BFloat16EfEEv12SSMParamsBwd,"",@"SHT_CUDA_INFO"
	.sectionflags	@""
	.align	4


	//----- nvinfo : EIATTR_CUDA_API_VERSION
	.align		4
        /*0000*/ 	.byte	0x04, 0x37
        /*0002*/ 	.short	(.L_3855 - .L_3854)
.L_3854:
        /*0004*/ 	.word	0x00000082


	//----- nvinfo : EIATTR_KPARAM_INFO
	.align		4
.L_3855:
        /*0008*/ 	.byte	0x04, 0x17
        /*000a*/ 	.short	(.L_3857 - .L_3856)
.L_3856:
        /*000c*/ 	.word	0x00000000
        /*0010*/ 	.short	0x0000
        /*0012*/ 	.short	0x0000
        /*0014*/ 	.byte	0x00, 0xf0, 0xc1, 0x07


	//----- nvinfo : EIATTR_SPARSE_MMA_MASK
	.align		4
.L_3857:
        /*0018*/ 	.byte	0x03, 0x50
        /*001a*/ 	.short	0x0000


	//----- nvinfo : EIATTR_MAXREG_COUNT
	.align		4
        /*001c*/ 	.byte	0x03, 0x1b
        /*001e*/ 	.short	0x00ff


	//----- nvinfo : EIATTR_NUM_BARRIERS
	.align		4
        /*0020*/ 	.byte	0x02, 0x4c
        /*0022*/ 	.byte	0x01
	.zero		1


	//----- nvinfo : EIATTR_MERCURY_ISA_VERSION
	.align		4
        /*0024*/ 	.byte	0x03, 0x5f
        /*0026*/ 	.short	0x0101


	//----- nvinfo : EIATTR_COOP_GROUP_MASK_REGIDS
	.align		4
        /*0028*/ 	.byte	0x04, 0x29
        /*002a*/ 	.short	(.L_3859 - .L_3858)


	//   ....[0]....
.L_3858:
        /*002c*/ 	.word	0xffffffff


	//   ....[1]....
        /*0030*/ 	.word	0xffffffff


	//   ....[2]....
        /*0034*/ 	.word	0xffffffff


	//   ....[3]....
        /*0038*/ 	.word	0xffffffff


	//   ....[4]....
        /*003c*/ 	.word	0xffffffff


	//   ....[5]....
        /*0040*/ 	.word	0xffffffff


	//   ....[6]....
        /*0044*/ 	.word	0xffffffff


	//   ....[7]....
        /*0048*/ 	.word	0xffffffff


	//   ....[8]....
        /*004c*/ 	.word	0xffffffff


	//   ....[9]....
        /*0050*/ 	.word	0xffffffff


	//   ....[10]....
        /*0054*/ 	.word	0xffffffff


	//   ....[11]....
        /*0058*/ 	.word	0xffffffff


	//   ....[12]....
        /*005c*/ 	.word	0xffffffff


	//   ....[13]....
        /*0060*/ 	.word	0xffffffff


	//   ....[14]....
        /*0064*/ 	.word	0xffffffff


	//   ....[15]....
        /*0068*/ 	.word	0xffffffff


	//   ....[16]....
        /*006c*/ 	.word	0xffffffff


	//   ....[17]....
        /*0070*/ 	.word	0xffffffff


	//   ....[18]....
        /*0074*/ 	.word	0xffffffff


	//   ....[19]....
        /*0078*/ 	.word	0xffffffff


	//   ....[20]....
        /*007c*/ 	.word	0xffffffff


	//   ....[21]....
        /*0080*/ 	.word	0xffffffff


	//   ....[22]....
        /*0084*/ 	.word	0xffffffff


	//   ....[23]....
        /*0088*/ 	.word	0xffffffff


	//   ....[24]....
        /*008c*/ 	.word	0xffffffff


	//   ....[25]....
        /*0090*/ 	.word	0xffffffff


	//   ....[26]....
        /*0094*/ 	.word	0xffffffff


	//   ....[27]....
        /*0098*/ 	.word	0xffffffff


	//   ....[28]....
        /*009c*/ 	.word	0xffffffff


	//   ....[29]....
        /*00a0*/ 	.word	0xffffffff


	//   ....[30]....
        /*00a4*/ 	.word	0xffffffff


	//   ....[31]....
        /*00a8*/ 	.word	0xffffffff


	//   ....[32]....
        /*00ac*/ 	.word	0xffffffff


	//   ....[33]....
        /*00b0*/ 	.word	0xffffffff


	//   ....[34]....
        /*00b4*/ 	.word	0xffffffff


	//   ....[35]....
        /*00b8*/ 	.word	0xffffffff


	//   ....[36]....
        /*00bc*/ 	.word	0xffffffff


	//   ....[37]....
        /*00c0*/ 	.word	0xffffffff


	//   ....[38]....
        /*00c4*/ 	.word	0xffffffff


	//   ....[39]....
        /*00c8*/ 	.word	0xffffffff


	//   ....[40]....
        /*00cc*/ 	.word	0xffffffff


	//   ....[41]....
        /*00d0*/ 	.word	0xffffffff


	//   ....[42]....
        /*00d4*/ 	.word	0xffffffff


	//   ....[43]....
        /*00d8*/ 	.word	0xffffffff


	//   ....[44]....
        /*00dc*/ 	.word	0xffffffff


	//   ....[45]....
        /*00e0*/ 	.word	0xffffffff


	//   ....[46]....
        /*00e4*/ 	.word	0xffffffff


	//   ....[47]....
        /*00e8*/ 	.word	0xffffffff


	//   ....[48]....
        /*00ec*/ 	.word	0xffffffff


	//   ....[49]....
        /*00f0*/ 	.word	0xffffffff


	//   ....[50]....
        /*00f4*/ 	.word	0xffffffff


	//   ....[51]....
        /*00f8*/ 	.word	0xffffffff


	//   ....[52]....
        /*00fc*/ 	.word	0xffffffff


	//   ....[53]....
        /*0100*/ 	.word	0xffffffff


	//   ....[54]....
        /*0104*/ 	.word	0xffffffff


	//   ....[55]....
        /*0108*/ 	.word	0xffffffff


	//   ....[56]....
        /*010c*/ 	.word	0xffffffff


	//   ....[57]....
        /*0110*/ 	.word	0xffffffff


	//   ....[58]....
        /*0114*/ 	.word	0xffffffff


	//----- nvinfo : EIATTR_COOP_GROUP_INSTR_OFFSETS
	.align		4
.L_3859:
        /*0118*/ 	.byte	0x04, 0x28
        /*011a*/ 	.short	(.L_3861 - .L_3860)


	//   ....[0]....
.L_3860:
        /*011c*/ 	.word	0x00000a40


	//   ....[1]....
        /*0120*/ 	.word	0x00000ac0


	//   ....[2]....
        /*0124*/ 	.word	0x00000bf0


	//   ....[3]....
        /*0128*/ 	.word	0x000015f0


	//   ....[4]....
        /*012c*/ 	.word	0x000017e0


	//   ....[5]....
        /*0130*/ 	.word	0x00001b30


	//   ....[6]....
        /*0134*/ 	.word	0x00001ca0


	//   ....[7]....
        /*0138*/ 	.word	0x00002200


	//   ....[8]....
        /*013c*/ 	.word	0x00002570


	//   ....[9]....
        /*0140*/ 	.word	0x000025b0


	//   ....[10]....
        /*0144*/ 	.word	0x000025e0


	//   ....[11]....
        /*0148*/ 	.word	0x000025f0


	//   ....[12]....
        /*014c*/ 	.word	0x00002670


	//   ....[13]....
        /*0150*/ 	.word	0x000026b0


	//   ....[14]....
        /*0154*/ 	.word	0x000026c0


	//   ....[15]....
        /*0158*/ 	.word	0x000026d0


	//   ....[16]....
        /*015c*/ 	.word	0x00002730


	//   ....[17]....
        /*0160*/ 	.word	0x00002770


	//   ....[18]....
        /*0164*/ 	.word	0x00002780


	//   ....[19]....
        /*0168*/ 	.word	0x00002790


	//   ....[20]....
        /*016c*/ 	.word	0x000027f0


	//   ....[21]....
        /*0170*/ 	.word	0x00002830


	//   ....[22]....
        /*0174*/ 	.word	0x00002840


	//   ....[23]....
        /*0178*/ 	.word	0x00002850


	//   ....[24]....
        /*017c*/ 	.word	0x000028b0


	//   ....[25]....
        /*0180*/ 	.word	0x000028f0


	//   ....[26]....
        /*0184*/ 	.word	0x00002930


	//   ....[27]....
        /*0188*/ 	.word	0x00002940


	//   ....[28]....
        /*018c*/ 	.word	0x000029b0


	//   ....[29]....
        /*0190*/ 	.word	0x000029d0


	//   ....[30]....
        /*0194*/ 	.word	0x000029f0


	//   ....[31]....
        /*0198*/ 	.word	0x00002a20


	//   ....[32]....
        /*019c*/ 	.word	0x00002a30


	//   ....[33]....
        /*01a0*/ 	.word	0x00002a40


	//   ....[34]....
        /*01a4*/ 	.word	0x00002a50


	//   ....[35]....
        /*01a8*/ 	.word	0x00002a70


	//   ....[36]....
        /*01ac*/ 	.word	0x00002ee0


	//   ....[37]....
        /*01b0*/ 	.word	0x00002f20


	//   ....[38]....
        /*01b4*/ 	.word	0x00003010


	//   ....[39]....
        /*01b8*/ 	.word	0x00003030


	//   ....[40]....
        /*01bc*/ 	.word	0x00003060


	//   ....[41]....
        /*01c0*/ 	.word	0x00003080


	//   ....[42]....
        /*01c4*/ 	.word	0x000030b0


	//   ....[43]....
        /*01c8*/ 	.word	0x000030d0


	//   ....[44]....
        /*01cc*/ 	.word	0x00003110


	//   ....[45]....
        /*01d0*/ 	.word	0x00003150


	//   ....[46]....
        /*01d4*/ 	.word	0x00003390


	//   ....[47]....
        /*01d8*/ 	.word	0x000035b0


	//   ....[48]....
        /*01dc*/ 	.word	0x000038a0


	//   ....[49]....
        /*01e0*/ 	.word	0x000039e0


	//   ....[50]....
        /*01e4*/ 	.word	0x00003a30


	//   ....[51]....
        /*01e8*/ 	.word	0x00003a80


	//   ....[52]....
        /*01ec*/ 	.word	0x00003ab0


	//   ....[53]....
        /*01f0*/ 	.word	0x00003ad0


	//   ....[54]....
        /*01f4*/ 	.word	0x00003ba0


	//   ....[55]....
        /*01f8*/ 	.word	0x00003be0


	//   ....[56]....
        /*01fc*/ 	.word	0x00003c30


	//   ....[57]....
        /*0200*/ 	.word	0x00003c60


	//   ....[58]....
        /*0204*/ 	.word	0x00003c80


	//----- nvinfo : EIATTR_VRC_CTA_INIT_COUNT
	.align		4
.L_3861:
        /*0208*/ 	.byte	0x02, 0x4a
	.zero		1
	.zero		1


	//----- nvinfo : EIATTR_EXIT_INSTR_OFFSETS
	.align		4
        /*020c*/ 	.byte	0x04, 0x1c
        /*020e*/ 	.short	(.L_3863 - .L_3862)


	//   ....[0]....
.L_3862:
        /*0210*/ 	.word	0x00003d20


	//   ....[1]....
        /*0214*/ 	.word	0x00003f40


	//----- nvinfo : EIATTR_MAX_THREADS
	.align		4
.L_3863:
        /*0218*/ 	.byte	0x04, 0x05
        /*021a*/ 	.short	(.L_3865 - .L_3864)
.L_3864:
        /*021c*/ 	.word	0x00000020
        /*0220*/ 	.word	0x00000001
        /*0224*/ 	.word	0x00000001


	//----- nvinfo : EIATTR_CRS_STACK_SIZE
	.align		4
.L_3865:
        /*0228*/ 	.byte	0x04, 0x1e
        /*022a*/ 	.short	(.L_3867 - .L_3866)
.L_3866:
        /*022c*/ 	.word	0x00000000


	//----- nvinfo : EIATTR_CBANK_PARAM_SIZE
	.align		4
.L_3867:
        /*0230*/ 	.byte	0x03, 0x19
        /*0232*/ 	.short	0x01f0


	//----- nvinfo : EIATTR_PARAM_CBANK
	.align		4
        /*0234*/ 	.byte	0x04, 0x0a
        /*0236*/ 	.short	(.L_3869 - .L_3868)
	.align		4
.L_3868:
        /*0238*/ 	.word	index@(.nv.constant0._Z25selective_scan_bwd_kernelI32Selective_Scan_bwd_kernel_traitsILi32ELi4ELb1ELb0ELb1ELb1ELb1EN3c108BFloat16EfEEv12SSMParamsBwd)
        /*023c*/ 	.short	0x0380
        /*023e*/ 	.short	0x01f0


	//----- nvinfo : EIATTR_SW_WAR
	.align		4
.L_3869:
        /*0240*/ 	.byte	0x04, 0x36
        /*0242*/ 	.short	(.L_3871 - .L_3870)
.L_3870:
        /*0244*/ 	.word	0x00000008
.L_3871:


//--------------------- .nv.info._Z25selective_scan_bwd_kernelI32Selective_Scan_bwd_kernel_traitsILi32ELi4ELb1ELb1ELb0ELb0ELb0EN3c108BFloat16EfEEv12SSMParamsBwd --------------------------
	.section	.nv.info._Z25selective_scan_bwd_kernelI32Selective_Scan_bwd_kernel_traitsILi32ELi4ELb1ELb1ELb0ELb0ELb0EN3c108BFloat16EfEEv12SSMParamsBwd,"",@"SHT_CUDA_INFO"
	.sectionflags	@""
	.align	4


	//----- nvinfo : EIATTR_CUDA_API_VERSION
	.align		4
        /*0000*/ 	.byte	0x04, 0x37
        /*0002*/ 	.short	(.L_3873 - .L_3872)
.L_3872:
        /*0004*/ 	.word	0x00000082


	//----- nvinfo : EIATTR_KPARAM_INFO
	.align		4
.L_3873:
        /*0008*/ 	.byte	0x04, 0x17
        /*000a*/ 	.short	(.L_3875 - .L_3874)
.L_3874:
        /*000c*/ 	.word	0x00000000
        /*0010*/ 	.short	0x0000
        /*0012*/ 	.short	0x0000
        /*0014*/ 	.byte	0x00, 0xf0, 0xc1, 0x07


	//----- nvinfo : EIATTR_SPARSE_MMA_MASK
	.align		4
.L_3875:
        /*0018*/ 	.byte	0x03, 0x50
        /*001a*/ 	.short	0x0000


	//----- nvinfo : EIATTR_MAXREG_COUNT
	.align		4
        /*001c*/ 	.byte	0x03, 0x1b
        /*001e*/ 	.short	0x00ff


	//----- nvinfo : EIATTR_NUM_BARRIERS
	.align		4
        /*0020*/ 	.byte	0x02, 0x4c
        /*0022*/ 	.byte	0x01
	.zero		1


	//----- nvinfo : EIATTR_MERCURY_ISA_VERSION
	.align		4
        /*0024*/ 	.byte	0x03, 0x5f
        /*0026*/ 	.short	0x0101


	//----- nvinfo : EIATTR_COOP_GROUP_MASK_REGIDS
	.align		4
        /*0028*/ 	.byte	0x04, 0x29
        /*002a*/ 	.short	(.L_3877 - .L_3876)


	//   ....[0]....
.L_3876:
        /*002c*/ 	.word	0xffffffff


	//   ....[1]....
        /*0030*/ 	.word	0xffffffff


	//   ....[2]....
        /*0034*/ 	.word	0xffffffff


	//   ....[3]....
        /*0038*/ 	.word	0xffffffff


	//   ....[4]....
        /*003c*/ 	.word	0xffffffff


	//   ....[5]....
        /*0040*/ 	.word	0xffffffff


	//   ....[6]....
        /*0044*/ 	.word	0xffffffff


	//   ....[7]....
        /*0048*/ 	.word	0xffffffff


	//   ....[8]....
        /*004c*/ 	.word	0xffffffff


	//   ....[9]....
        /*0050*/ 	.word	0xffffffff


	//   ....[10]....
        /*0054*/ 	.word	0xffffffff


	//   ....[11]....
        /*0058*/ 	.word	0xffffffff


	//   ....[12]....
        /*005c*/ 	.word	0xffffffff


	//   ....[13]....
        /*0060*/ 	.word	0xffffffff


	//   ....[14]....
        /*0064*/ 	.word	0xffffffff


	//   ....[15]....
        /*0068*/ 	.word	0xffffffff


	//   ....[16]....
        /*006c*/ 	.word	0xffffffff


	//   ....[17]....
        /*0070*/ 	.word	0xffffffff


	//   ....[18]....
        /*0074*/ 	.word	0xffffffff


	//   ....[19]....
        /*0078*/ 	.word	0xffffffff


	//   ....[20]....
        /*007c*/ 	.word	0xffffffff


	//   ....[21]....
        /*0080*/ 	.word	0xffffffff


	//   ....[22]....
        /*0084*/ 	.word	0xffffffff


	//   ....[23]....
        /*0088*/ 	.word	0xffffffff


	//   ....[24]....
        /*008c*/ 	.word	0xffffffff


	//   ....[25]....
        /*0090*/ 	.word	0xffffffff


	//   ....[26]....
        /*0094*/ 	.word	0xffffffff


	//   ....[27]....
        /*0098*/ 	.word	0xffffffff


	//   ....[28]....
        /*009c*/ 	.word	0xffffffff


	//   ....[29]....
        /*00a0*/ 	.word	0xffffffff


	//   ....[30]....
        /*00a4*/ 	.word	0xffffffff


	//   ....[31]....
        /*00a8*/ 	.word	0xffffffff


	//   ....[32]....
        /*00ac*/ 	.word	0xffffffff


	//   ....[33]....
        /*00b0*/ 	.word	0xffffffff


	//   ....[34]....
        /*00b4*/ 	.word	0xffffffff


	//   ....[35]....
        /*00b8*/ 	.word	0xffffffff


	//   ....[36]....
        /*00bc*/ 	.word	0xffffffff


	//   ....[37]....
        /*00c0*/ 	.word	0xffffffff


	//   ....[38]....
        /*00c4*/ 	.word	0xffffffff


	//   ....[39]....
        /*00c8*/ 	.word	0xffffffff


	//   ....[40]....
        /*00cc*/ 	.word	0xffffffff


	//   ....[41]....
        /*00d0*/ 	.word	0xffffffff


	//   ....[42]....
        /*00d4*/ 	.word	0xffffffff


	//   ....[43]....
        /*00d8*/ 	.word	0xffffffff


	//   ....[44]....
        /*00dc*/ 	.word	0xffffffff


	//   ....[45]....
        /*00e0*/ 	.word	0xffffffff


	//   ....[46]....
        /*00e4*/ 	.word	0xffffffff


	//   ....[47]....
        /*00e8*/ 	.word	0xffffffff


	//   ....[48]....
        /*00ec*/ 	.word	0xffffffff


	//   ....[49]....
        /*00f0*/ 	.word	0xffffffff


	//   ....[50]....
        /*00f4*/ 	.word	0xffffffff


	//   ....[51]....
        /*00f8*/ 	.word	0xffffffff


	//   ....[52]....
        /*00fc*/ 	.word	0xffffffff


	//   ....[53]....
        /*0100*/ 	.word	0xffffffff


	//----- nvinfo : EIATTR_COOP_GROUP_INSTR_OFFSETS
	.align		4
.L_3877:
        /*0104*/ 	.byte	0x04, 0x28
        /*0106*/ 	.short	(.L_3879 - .L_3878)


	//   ....[0]....
.L_3878:
        /*0108*/ 	.word	0x000009e0


	//   ....[1]....
        /*010c*/ 	.word	0x00000a50


	//   ....[2]....
        /*0110*/ 	.word	0x00000b60


	//   ....[3]....
        /*0114*/ 	.word	0x00001040


	//   ....[4]....
        /*0118*/ 	.word	0x00001410


	//   ....[5]....
        /*011c*/ 	.word	0x00001440


	//   ....[6]....
        /*0120*/ 	.word	0x000014d0


	//   ....[7]....
        /*0124*/ 	.word	0x00001500


	//   ....[8]....
        /*0128*/ 	.word	0x00001510


	//   ....[9]....
        /*012c*/ 	.word	0x00001520


	//   ....[10]....
        /*0130*/ 	.word	0x00001580


	//   ....[11]....
        /*0134*/ 	.word	0x000015c0


	//   ....[12]....
        /*0138*/ 	.word	0x000015d0


	//   ....[13]....
        /*013c*/ 	.word	0x000015e0


	//   ....[14]....
        /*0140*/ 	.word	0x00001640


	//   ....[15]....
        /*0144*/ 	.word	0x00001680


	//   ....[16]....
        /*0148*/ 	.word	0x000016b0


	//   ....[17]....
        /*014c*/ 	.word	0x000016d0


	//   ....[18]....
        /*0150*/ 	.word	0x00001750


	//   ....[19]....
        /*0154*/ 	.word	0x00001780


	//   ....[20]....
        /*0158*/ 	.word	0x00001790


	//   ....[21]....
        /*015c*/ 	.word	0x000017a0


	//   ....[22]....
        /*0160*/ 	.word	0x000017e0


	//   ....[23]....
        /*0164*/ 	.word	0x00001810


	//   ....[24]....
        /*0168*/ 	.word	0x00001850


	//   ....[25]....
        /*016c*/ 	.word	0x00001860


	//   ....[26]....
        /*0170*/ 	.word	0x00001870


	//   ....[27]....
        /*0174*/ 	.word	0x00001880


	//   ....[28]....
        /*0178*/ 	.word	0x00001890


	//   ....[29]....
        /*017c*/ 	.word	0x00001960


	//   ....[30]....
        /*0180*/ 	.word	0x00001a00


	//   ....[31]....
        /*0184*/ 	.word	0x00001a80


	//   ....[32]....
        /*0188*/ 	.word	0x00001d10


	//   ....[33]....
        /*018c*/ 	.word	0x00001d50


	//   ....[34]....
        /*0190*/ 	.word	0x00001ee0


	//   ....[35]....
        /*0194*/ 	.word	0x00001f10


	//   ....[36]....
        /*0198*/ 	.word	0x00001f40


	//   ....[37]....
        /*019c*/ 	.word	0x00001f60


	//   ....[38]....
        /*01a0*/ 	.word	0x00001f90


	//   ....[39]....
        /*01a4*/ 	.word	0x00001fb0


	//   ....[40]....
        /*01a8*/ 	.word	0x00001fe0


	//   ....[41]....
        /*01ac*/ 	.word	0x00002000


	//   ....[42]....
        /*01b0*/ 	.word	0x000022f0


	//   ....[43]....
        /*01b4*/ 	.word	0x000024d0


	//   ....[44]....
        /*01b8*/ 	.word	0x000025e0


	//   ....[45]....
        /*01bc*/ 	.word	0x00002630


	//   ....[46]....
        /*01c0*/ 	.word	0x00002680


	//   ....[47]....
        /*01c4*/ 	.word	0x000026b0


	//   ....[48]....
        /*01c8*/ 	.word	0x000026d0


	//   ....[49]....
        /*01cc*/ 	.word	0x000027a0


	//   ....[50]....
        /*01d0*/ 	.word	0x000027e0


	//   ....[51]....
        /*01d4*/ 	.word	0x00002830


	//   ....[52]....
        /*01d8*/ 	.word	0x00002860


	//   ....[53]....
        /*01dc*/ 	.word	0x00002880


	//----- nvinfo : EIATTR_VRC_CTA_INIT_COUNT
	.align		4
.L_3879:
        /*01e0*/ 	.byte	0x02, 0x4a
	.zero		1
	.zero		1


	//----- nvinfo : EIATTR_EXIT_INSTR_OFFSETS
	.align		4
        /*01e4*/ 	.byte	0x04, 0x1c
        /*01e6*/ 	.short	(.L_3881 - .L_3880)


	//   ....[0]....
.L_3880:
        /*01e8*/ 	.word	0x00002920


	//   ....[1]....
        /*01ec*/ 	.word	0x00002b80


	//----- nvinfo : EIATTR_MAX_THREADS
	.align		4
.L_3881:
        /*01f0*/ 	.byte	0x04, 0x05
        /*01f2*/ 	.short	(.L_3883 - .L_3882)
.L_3882:
        /*01f4*/ 	.word	0x00000020
        /*01f8*/ 	.word	0x00000001
        /*01fc*/ 	.word	0x00000001


	//----- nvinfo : EIATTR_CRS_STACK_SIZE
	.align		4
.L_3883:
        /*0200*/ 	.byte	0x04, 0x1e
        /*0202*/ 	.short	(.L_3885 - .L_3884)
.L_3884:
        /*0204*/ 	.word	0x00000000


	//----- nvinfo : EIATTR_CBANK_PARAM_SIZE
	.align		4
.L_3885:
        /*0208*/ 	.byte	0x03, 0x19
        /*020a*/ 	.short	0x01f0


	//----- nvinfo : EIATTR_PARAM_CBANK
	.align		4
        /*020c*/ 	.byte	0x04, 0x0a
        /*020e*/ 	.short	(.L_3887 - .L_3886)
	.align		4
.L_3886:
        /*0210*/ 	.word	index@(.nv.constant0._Z25selective_scan_bwd_kernelI32Selective_Scan_bwd_kernel_traitsILi32ELi4ELb1ELb1ELb0ELb0ELb0EN3c108BFloat16EfEEv12SSMParamsBwd)
        /*0214*/ 	.short	0x0380
        /*0216*/ 	.short	0x01f0


	//----- nvinfo : EIATTR_SW_WAR
	.align		4
.L_3887:
        /*0218*/ 	.byte	0x04, 0x36
        /*021a*/ 	.short	(.L_3889 - .L_3888)
.L_3888:
        /*021c*/ 	.word	0x00000008
.L_3889:


//--------------------- .nv.info._Z25selective_scan_bwd_kernelI32Selective_Scan_bwd_kernel_traitsILi32ELi4ELb1ELb1ELb0ELb0ELb1EN3c108BFloat16EfEEv12SSMParamsBwd --------------------------
	.section	.nv.info._Z25selective_scan_bwd_kernelI32Selective_Scan_bwd_kernel_traitsILi32ELi4ELb1ELb1ELb0ELb0ELb1EN3c108BFloat16EfEEv12SSMParamsBwd,"",@"SHT_CUDA_INFO"
	.sectionflags	@""
	.align	4


	//----- nvinfo : EIATTR_CUDA_API_VERSION
	.align		4
        /*0000*/ 	.byte	0x04, 0x37
        /*0002*/ 	.short	(.L_3891 - .L_3890)
.L_3890:
        /*0004*/ 	.word	0x00000082


	//----- nvinfo : EIATTR_KPARAM_INFO
	.align		4
.L_3891:
        /*0008*/ 	.byte	0x04, 0x17
        /*000a*/ 	.short	(.L_3893 - .L_3892)
.L_3892:
        /*000c*/ 	.word	0x00000000
        /*0010*/ 	.short	0x0000
        /*0012*/ 	.short	0x0000
        /*0014*/ 	.byte	0x00, 0xf0, 0xc1, 0x07


	//----- nvinfo : EIATTR_SPARSE_MMA_MASK
	.align		4
.L_3893:
        /*0018*/ 	.byte	0x03, 0x50
        /*001a*/ 	.short	0x0000


	//----- nvinfo : EIATTR_MAXREG_COUNT
	.align		4
        /*001c*/ 	.byte	0x03, 0x1b
        /*001e*/ 	.short	0x00ff


	//----- nvinfo : EIATTR_NUM_BARRIERS
	.align		4
        /*0020*/ 	.byte	0x02, 0x4c
        /*0022*/ 	.byte	0x01
	.zero		1


	//----- nvinfo : EIATTR_MERCURY_ISA_VERSION
	.align		4
        /*0024*/ 	.byte	0x03, 0x5f
        /*0026*/ 	.short	0x0101


	//----- nvinfo : EIATTR_COOP_GROUP_MASK_REGIDS
	.align		4
        /*0028*/ 	.byte	0x04, 0x29
        /*002a*/ 	.short	(.L_3895 - .L_3894)


	//   ....[0]....
.L_3894:
        /*002c*/ 	.word	0xffffffff


	//   ....[1]....
        /*0030*/ 	.word	0xffffffff


	//   ....[2]....
        /*0034*/ 	.word	0xffffffff


	//   ....[3]....
        /*0038*/ 	.word	0xffffffff


	//   ....[4]....
        /*003c*/ 	.word	0xffffffff


	//   ....[5]....
        /*0040*/ 	.word	0xffffffff


	//   ....[6]....
        /*0044*/ 	.word	0xffffffff


	//   ....[7]....
        /*0048*/ 	.word	0xffffffff


	//   ....[8]....
        /*004c*/ 	.word	0xffffffff


	//   ....[9]....
        /*0050*/ 	.word	0xffffffff


	//   ....[10]....
        /*0054*/ 	.word	0xffffffff


	//   ....[11]....
        /*0058*/ 	.word	0xffffffff


	//   ....[12]....
        /*005c*/ 	.word	0xffffffff


	//   ....[13]....
        /*0060*/ 	.word	0xffffffff


	//   ....[14]....
        /*0064*/ 	.word	0xffffffff


	//   ....[15]....
        /*0068*/ 	.word	0xffffffff


	//   ....[16]....
        /*006c*/ 	.word	0xffffffff


	//   ....[17]....
        /*0070*/ 	.word	0xffffffff


	//   ....[18]....
        /*0074*/ 	.word	0xffffffff


	//   ....[19]....
        /*0078*/ 	.word	0xffffffff


	//   ....[20]....
        /*007c*/ 	.word	0xffffffff


	//   ....[21]....
        /*0080*/ 	.word	0xffffffff


	//   ....[22]....
        /*0084*/ 	.word	0xffffffff


	//   ....[23]....
        /*0088*/ 	.word	0xffffffff


	//   ....[24]....
        /*008c*/ 	.word	0xffffffff


	//   ....[25]....
        /*0090*/ 	.word	0xffffffff


	//   ....[26]....
        /*0094*/ 	.word	0xffffffff


	//   ....[27]....
        /*0098*/ 	.word	0xffffffff


	//   ....[28]....
        /*009c*/ 	.word	0xffffffff


	//   ....[29]....
        /*00a0*/ 	.word	0xffffffff


	//   ....[30]....
        /*00a4*/ 	.word	0xffffffff


	//   ....[31]....
        /*00a8*/ 	.word	0xffffffff


	//   ....[32]....
        /*00ac*/ 	.word	0xffffffff


	//   ....[33]....
        /*00b0*/ 	.word	0xffffffff


	//   ....[34]....
        /*00b4*/ 	.word	0xffffffff


	//   ....[35]....
        /*00b8*/ 	.word	0xffffffff


	//   ....[36]....
        /*00bc*/ 	.word	0xffffffff


	//   ....[37]....
        /*00c0*/ 	.word	0xffffffff


	//   ....[38]....
        /*00c4*/ 	.word	0xffffffff


	//   ....[39]....
        /*00c8*/ 	.word	0xffffffff


	//   ....[40]....
        /*00cc*/ 	.word	0xffffffff


	//   ....[41]....
        /*00d0*/ 	.word	0xffffffff


	//   ....[42]....
        /*00d4*/ 	.word	0xffffffff


	//   ....[43]....
        /*00d8*/ 	.word	0xffffffff


	//   ....[44]....
        /*00dc*/ 	.word	0xffffffff


	//   ....[45]....
        /*00e0*/ 	.word	0xffffffff


	//   ....[46]....
        /*00e4*/ 	.word	0xffffffff


	//   ....[47]....
        /*00e8*/ 	.word	0xffffffff


	//   ....[48]....
        /*00ec*/ 	.word	0xffffffff


	//   ....[49]....
        /*00f0*/ 	.word	0xffffffff


	//   ....[50]....
        /*00f4*/ 	.word	0xffffffff


	//   ....[51]....
        /*00f8*/ 	.word	0xffffffff


	//   ....[52]....
        /*00fc*/ 	.word	0xffffffff


	//   ....[53]....
        /*0100*/ 	.word	0xffffffff


	//   ....[54]....
        /*0104*/ 	.word	0xffffffff


	//   ....[55]....
        /*0108*/ 	.word	0xffffffff


	//   ....[56]....
        /*010c*/ 	.word	0xffffffff


	//   ....[57]....
        /*0110*/ 	.word	0xffffffff


	//----- nvinfo : EIATTR_COOP_GROUP_INSTR_OFFSETS
	.align		4
.L_3895:
        /*0114*/ 	.byte	0x04, 0x28
        /*0116*/ 	.short	(.L_3897 - .L_3896)


	//   ....[0]....
.L_3896:
        /*0118*/ 	.word	0x00000a70


	//   ....[1]....
        /*011c*/ 	.word	0x00000af0


	//   ....[2]....
        /*0120*/ 	.word	0x00000be0


	//   ....[3]....
        /*0124*/ 	.word	0x00000ca0


	//   ....[4]....
        /*0128*/ 	.word	0x00000eb0


	//   ....[5]....
        /*012c*/ 	.word	0x000011d0


	//   ....[6]....
        /*0130*/ 	.word	0x00001380


	//   ....[7]....
        /*0134*/ 	.word	0x00001900


	//   ....[8]....
        /*0138*/ 	.word	0x00001cd0


	//   ....[9]....
        /*013c*/ 	.word	0x00001d00


	//   ....[10]....
        /*0140*/ 	.word	0x00001d70


	//   ....[11]....
        /*0144*/ 	.word	0x00001da0


	//   ....[12]....
        /*0148*/ 	.word	0x00001dc0


	//   ....[13]....
        /*014c*/ 	.word	0x00001de0


	//   ....[14]....
        /*0150*/ 	.word	0x00001e40


	//   ....[15]....
        /*0154*/ 	.word	0x00001e60


	//   ....[16]....
        /*0158*/ 	.word	0x00001e90


	//   ....[17]....
        /*015c*/ 	.word	0x00001ea0


	//   ....[18]....
        /*0160*/ 	.word	0x00001f20


	//   ....[19]....
        /*0164*/ 	.word	0x00001f50


	//   ....[20]....
        /*0168*/ 	.word	0x00001f80


	//   ....[21]....
        /*016c*/ 	.word	0x00001f90


	//   ....[22]....
        /*0170*/ 	.word	0x00002010


	//   ....[23]....
        /*0174*/ 	.word	0x00002040


	//   ....[24]....
        /*0178*/ 	.word	0x00002050


	//   ....[25]....
        /*017c*/ 	.word	0x00002060


	//   ....[26]....
        /*0180*/ 	.word	0x00002080


	//   ....[27]....
        /*0184*/ 	.word	0x000020d0


	//   ....[28]....
        /*0188*/ 	.word	0x00002110


	//   ....[29]....
        /*018c*/ 	.word	0x00002120


	//   ....[30]....
        /*0190*/ 	.word	0x00002130


	//   ....[31]....
        /*0194*/ 	.word	0x00002140


	//   ....[32]....
        /*0198*/ 	.word	0x00002150


	//   ....[33]....
        /*019c*/ 	.word	0x000021a0


	//   ....[34]....
        /*01a0*/ 	.word	0x000021f0


	//   ....[35]....
        /*01a4*/ 	.word	0x00002300


	//   ....[36]....
        /*01a8*/ 	.word	0x000025d0


	//   ....[37]....
        /*01ac*/ 	.word	0x00002610


	//   ....[38]....
        /*01b0*/ 	.word	0x000027a0


	//   ....[39]....
        /*01b4*/ 	.word	0x000027d0


	//   ....[40]....
        /*01b8*/ 	.word	0x00002800


	//   ....[41]....
        /*01bc*/ 	.word	0x00002820


	//   ....[42]....
        /*01c0*/ 	.word	0x00002850


	//   ....[43]....
        /*01c4*/ 	.word	0x00002870


	//   ....[44]....
        /*01c8*/ 	.word	0x000028a0


	//   ....[45]....
        /*01cc*/ 	.word	0x000028c0


	//   ....[46]....
        /*01d0*/ 	.word	0x00002bb0


	//   ....[47]....
        /*01d4*/ 	.word	0x00002d80


	//   ....[48]....
        /*01d8*/ 	.word	0x00002ea0


	//   ....[49]....
        /*01dc*/ 	.word	0x00002ef0


	//   ....[50]....
        /*01e0*/ 	.word	0x00002f40


	//   ....[51]....
        /*01e4*/ 	.word	0x00002f70


	//   ....[52]....
        /*01e8*/ 	.word	0x00002f90


	//   ....[53]....
        /*01ec*/ 	.word	0x00003060


	//   ....[54]....
        /*01f0*/ 	.word	0x000030a0


	//   ....[55]....
        /*01f4*/ 	.word	0x000030f0


	//   ....[56]....
        /*01f8*/ 	.word	0x00003120


	//   ....[57]....
        /*01fc*/ 	.word	0x00003140


	//----- nvinfo : EIATTR_VRC_CTA_INIT_COUNT
	.align		4
.L_3897:
        /*0200*/ 	.byte	0x02, 0x4a
	.zero		1
	.zero		1


	//----- nvinfo : EIATTR_EXIT_INSTR_OFFSETS
	.align		4
        /*0204*/ 	.byte	0x04, 0x1c
        /*0206*/ 	.short	(.L_3899 - .L_3898)


	//   ....[0]....
.L_3898:
        /*0208*/ 	.word	0x000031e0


	//   ....[1]....
        /*020c*/ 	.word	0x00003440


	//----- nvinfo : EIATTR_MAX_THREADS
	.align		4
.L_3899:
        /*0210*/ 	.byte	0x04, 0x05
        /*0212*/ 	.short	(.L_3901 - .L_3900)
.L_3900:
        /*0214*/ 	.word	0x00000020
        /*0218*/ 	.word	0x00000001
        /*021c*/ 	.word	0x00000001


	//----- nvinfo : EIATTR_CRS_STACK_SIZE
	.align		4
.L_3901:
        /*0220*/ 	.byte	0x04, 0x1e
        /*0222*/ 	.short	(.L_3903 - .L_3902)
.L_3902:
        /*0224*/ 	.word	0x00000000


	//----- nvinfo : EIATTR_CBANK_PARAM_SIZE
	.align		4
.L_3903:
        /*0228*/ 	.byte	0x03, 0x19
        /*022a*/ 	.short	0x01f0


	//----- nvinfo : EIATTR_PARAM_CBANK
	.align		4
        /*022c*/ 	.byte	0x04, 0x0a
        /*022e*/ 	.short	(.L_3905 - .L_3904)
	.align		4
.L_3904:
        /*0230*/ 	.word	index@(.nv.constant0._Z25selective_scan_bwd_kernelI32Selective_Scan_bwd_kernel_traitsILi32ELi4ELb1ELb1ELb0ELb0ELb1EN3c108BFloat16EfEEv12SSMParamsBwd)
        /*0234*/ 	.short	0x0380
        /*0236*/ 	.short	0x01f0


	//----- nvinfo : EIATTR_SW_WAR
	.align		4
.L_3905:
        /*0238*/ 	.byte	0x04, 0x36
        /*023a*/ 	.short	(.L_3907 - .L_3906)
.L_3906:
        /*023c*/ 	.word	0x00000008
.L_3907:


//--------------------- .nv.info._Z25selective_scan_bwd_kernelI32Selective_Scan_bwd_kernel_traitsILi32ELi4ELb1ELb1ELb0ELb1ELb0EN3c108BFloat16EfEEv12SSMParamsBwd --------------------------
	.section	.nv.info._Z25selective_scan_bwd_kernelI32Selective_Scan_bwd_kernel_traitsILi32ELi4ELb1ELb1ELb0ELb1ELb0EN3c108BFloat16EfEEv12SSMParamsBwd,"",@"SHT_CUDA_INFO"
	.sectionflags	@""
	.align	4


	//----- nvinfo : EIATTR_CUDA_API_VERSION
	.align		4
        /*0000*/ 	.byte	0x04, 0x37
        /*0002*/ 	.short	(.L_3909 - .L_3908)
.L_3908:
        /*0004*/ 	.word	0x00000082


	//----- nvinfo : EIATTR_KPARAM_INFO
	.align		4
.L_3909:
        /*0008*/ 	.byte	0x04, 0x17
        /*000a*/ 	.short	(.L_3911 - .L_3910)
.L_3910:
        /*000c*/ 	.word	0x00000000
        /*0010*/ 	.short	0x0000
        /*0012*/ 	.short	0x0000
        /*0014*/ 	.byte	0x00, 0xf0, 0xc1, 0x07


	//----- nvinfo : EIATTR_SPARSE_MMA_MASK
	.align		4
.L_3911:
        /*0018*/ 	.byte	0x03, 0x50
        /*001a*/ 	.short	0x0000


	//----- nvinfo : EIATTR_MAXREG_COUNT
	.align		4
        /*001c*/ 	.byte	0x03, 0x1b
        /*001e*/ 	.short	0x00ff


	//----- nvinfo : EIATTR_NUM_BARRIERS
	.align		4
        /*0020*/ 	.byte	0x02, 0x4c
        /*0022*/ 	.byte	0x01
	.zero		1


	//----- nvinfo : EIATTR_MERCURY_ISA_VERSION
	.align		4
        /*0024*/ 	.byte	0x03, 0x5f
        /*0026*/ 	.short	0x0101


	//----- nvinfo : EIATTR_COOP_GROUP_MASK_REGIDS
	.align		4
        /*0028*/ 	.byte	0x04, 0x29
        /*002a*/ 	.short	(.L_3913 - .L_3912)


	//   ....[0]....
.L_3912:
        /*002c*/ 	.word	0xffffffff


	//   ....[1]....
        /*0030*/ 	.word	0xffffffff


	//   ....[2]....
        /*0034*/ 	.word	0xffffffff


	//   ....[3]....
        /*0038*/ 	.word	0xffffffff


	//   ....[4]....
        /*003c*/ 	.word	0xffffffff


	//   ....[5]....
        /*0040*/ 	.word	0xffffffff


	//   ....[6]....
        /*0044*/ 	.word	0xffffffff


	//   ....[7]....
        /*0048*/ 	.word	0xffffffff


	//   ....[8]....
        /*004c*/ 	.word	0xffffffff


	//   ....[9]....
        /*0050*/ 	.word	0xffffffff


	//   ....[10]....
        /*0054*/ 	.word	0xffffffff


	//   ....[11]....
        /*0058*/ 	.word	0xffffffff


	//   ....[12]....
        /*005c*/ 	.word	0xffffffff


	//   ....[13]....
        /*0060*/ 	.word	0xffffffff


	//   ....[14]....
        /*0064*/ 	.word	0xffffffff


	//   ....[15]....
        /*0068*/ 	.word	0xffffffff


	//   ....[16]....
        /*006c*/ 	.word	0xffffffff


	//   ....[17]....
        /*0070*/ 	.word	0xffffffff


	//   ....[18]....
        /*0074*/ 	.word	0xffffffff


	//   ....[19]....
        /*0078*/ 	.word	0xffffffff


	//   ....[20]....
        /*007c*/ 	.word	0xffffffff


	//   ....[21]....
        /*0080*/ 	.word	0xffffffff


	//   ....[22]....
        /*0084*/ 	.word	0xffffffff


	//   ....[23]....
        /*0088*/ 	.word	0xffffffff


	//   ....[24]....
        /*008c*/ 	.word	0xffffffff


	//   ....[25]....
        /*0090*/ 	.word	0xffffffff


	//   ....[26]....
        /*0094*/ 	.word	0xffffffff


	//   ....[27]....
        /*0098*/ 	.word	0xffffffff


	//   ....[28]....
        /*009c*/ 	.word	0xffffffff


	//   ....[29]....
        /*00a0*/ 	.word	0xffffffff


	//   ....[30]....
        /*00a4*/ 	.word	0xffffffff


	//   ....[31]....
        /*00a8*/ 	.word	0xffffffff


	//   ....[32]....
        /*00ac*/ 	.word	0xffffffff


	//   ....[33]....
        /*00b0*/ 	.word	0xffffffff


	//   ....[34]....
        /*00b4*/ 	.word	0xffffffff


	//   ....[35]....
        /*00b8*/ 	.word	0xffffffff


	//   ....[36]....
        /*00bc*/ 	.word	0xffffffff


	//   ....[37]....
        /*00c0*/ 	.word	0xffffffff


	//   ....[38]....
        /*00c4*/ 	.word	0xffffffff


	//   ....[39]....
        /*00c8*/ 	.word	0xffffffff


	//   ....[40]....
        /*00cc*/ 	.word	0xffffffff


	//   ....[41]....
        /*00d0*/ 	.word	0xffffffff


	//   ....[42]....
        /*00d4*/ 	.word	0xffffffff


	//   ....[43]....
        /*00d8*/ 	.word	0xffffffff


	//   ....[44]....
        /*00dc*/ 	.word	0xffffffff


	//   ....[45]....
        /*00e0*/ 	.word	0xffffffff


	//   ....[46]....
        /*00e4*/ 	.word	0xffffffff


	//   ....[47]....
        /*00e8*/ 	.word	0xffffffff


	//   ....[48]....
        /*00ec*/ 	.word	0xffffffff


	//   ....[49]....
        /*00f0*/ 	.word	0xffffffff


	//   ....[50]....
        /*00f4*/ 	.word	0xffffffff


	//   ....[51]....
        /*00f8*/ 	.word	0xffffffff


	//   ....[52]....
        /*00fc*/ 	.word	0xffffffff


	//   ....[53]....
        /*0100*/ 	.word	0xffffffff


	//   ....[54]....
        /*0104*/ 	.word	0xffffffff


	//----- nvinfo : EIATTR_COOP_GROUP_INSTR_OFFSETS
	.align		4
.L_3913:
        /*0108*/ 	.byte	0x04, 0x28
        /*010a*/ 	.short	(.L_3915 - .L_3914)


	//   ....[0]....
.L_3914:
        /*010c*/ 	.word	0x000009a0


	//   ....[1]....
        /*0110*/ 	.word	0x00000a00


	//   ....[2]....
        /*0114*/ 	.word	0x00000b80


	//   ....[3]....
        /*0118*/ 	.word	0x00001870


	//   ....[4]....
        /*011c*/ 	.word	0x00001c40


	//   ....[5]....
        /*0120*/ 	.word	0x00001c70


	//   ....[6]....
        /*0124*/ 	.word	0x00001d00


	//   ....[7]....
        /*0128*/ 	.word	0x00001d20


	//   ....[8]....
        /*012c*/ 	.word	0x00001d40


	//   ....[9]....
        /*0130*/ 	.word	0x00001d50


	//   ....[10]....
        /*0134*/ 	.word	0x00001d80


	//   ....[11]....
        /*0138*/ 	.word	0x00001de0


	//   ....[12]....
        /*013c*/ 	.word	0x00001e00


	//   ....[13]....
        /*0140*/ 	.word	0x00001e10


	//   ....[14]....
        /*0144*/ 	.word	0x00001e30


	//   ....[15]....
        /*0148*/ 	.word	0x00001ea0


	//   ....[16]....
        /*014c*/ 	.word	0x00001ee0


	//   ....[17]....
        /*0150*/ 	.word	0x00001f00


	//   ....[18]....
        /*0154*/ 	.word	0x00001f20


	//   ....[19]....
        /*0158*/ 	.word	0x00001fa0


	//   ....[20]....
        /*015c*/ 	.word	0x00001fc0


	//   ....[21]....
        /*0160*/ 	.word	0x00001fd0


	//   ....[22]....
        /*0164*/ 	.word	0x00001ff0


	//   ....[23]....
        /*0168*/ 	.word	0x00002010


	//   ....[24]....
        /*016c*/ 	.word	0x00002070


	//   ....[25]....
        /*0170*/ 	.word	0x00002090


	//   ....[26]....
        /*0174*/ 	.word	0x000020a0


	//   ....[27]....
        /*0178*/ 	.word	0x000020b0


	//   ....[28]....
        /*017c*/ 	.word	0x000020c0


	//   ....[29]....
        /*0180*/ 	.word	0x00002170


	//   ....[30]....
        /*0184*/ 	.word	0x000021f0


	//   ....[31]....
        /*0188*/ 	.word	0x00002230


	//   ....[32]....
        /*018c*/ 	.word	0x00002540


	//   ....[33]....
        /*0190*/ 	.word	0x00002580


	//   ....[34]....
        /*0194*/ 	.word	0x00002710


	//   ....[35]....
        /*0198*/ 	.word	0x00002740


	//   ....[36]....
        /*019c*/ 	.word	0x00002770


	//   ....[37]....
        /*01a0*/ 	.word	0x00002790


	//   ....[38]....
        /*01a4*/ 	.word	0x000027c0


	//   ....[39]....
        /*01a8*/ 	.word	0x000027e0


	//   ....[40]....
        /*01ac*/ 	.word	0x00002810


	//   ....[41]....
        /*01b0*/ 	.word	0x00002830


	//   ....[42]....
        /*01b4*/ 	.word	0x00002a50


	//   ....[43]....
        /*01b8*/ 	.word	0x00002c30


	//   ....[44]....
        /*01bc*/ 	.word	0x00002f50


	//   ....[45]....
        /*01c0*/ 	.word	0x00003080


	//   ....[46]....
        /*01c4*/ 	.word	0x000030d0


	//   ....[47]....
        /*01c8*/ 	.word	0x00003120


	//   ....[48]....
        /*01cc*/ 	.word	0x00003150


	//   ....[49]....
        /*01d0*/ 	.word	0x00003170


	//   ....[50]....
        /*01d4*/ 	.word	0x00003240


	//   ....[51]....
        /*01d8*/ 	.word	0x00003280


	//   ....[52]....
        /*01dc*/ 	.word	0x000032d0


	//   ....[53]....
        /*01e0*/ 	.word	0x00003300


	//   ....[54]....
        /*01e4*/ 	.word	0x00003320


	//----- nvinfo : EIATTR_VRC_CTA_INIT_COUNT
	.align		4
.L_3915:
        /*01e8*/ 	.byte	0x02, 0x4a
	.zero		1
	.zero		1


	//----- nvinfo : EIATTR_EXIT_INSTR_OFFSETS
	.align		4
        /*01ec*/ 	.byte	0x04, 0x1c
        /*01ee*/ 	.short	(.L_3917 - .L_3916)


	//   ....[0]....
.L_3916:
        /*01f0*/ 	.word	0x000033c0


	//   ....[1]....
        /*01f4*/ 	.word	0x00003620


	//----- nvinfo : EIATTR_MAX_THREADS
	.align		4
.L_3917:
        /*01f8*/ 	.byte	0x04, 0x05
        /*01fa*/ 	.short	(.L_3919 - .L_3918)
.L_3918:
        /*01fc*/ 	.word	0x00000020
        /*0200*/ 	.word	0x00000001
        /*0204*/ 	.word	0x00000001


	//----- nvinfo : EIATTR_CRS_STACK_SIZE
	.align		4
.L_3919:
        /*0208*/ 	.byte	0x04, 0x1e
        /*020a*/ 	.short	(.L_3921 - .L_3920)
.L_3920:
        /*020c*/ 	.word	0x00000000


	//----- nvinfo : EIATTR_CBANK_PARAM_SIZE
	.align		4
.L_3921:
        /*0210*/ 	.byte	0x03, 0x19
        /*0212*/ 	.short	0x01f0


	//----- nvinfo : EIATTR_PARAM_CBANK
	.align		4
        /*0214*/ 	.byte	0x04, 0x0a
        /*0216*/ 	.short	(.L_3923 - .L_3922)
	.align		4
.L_3922:
        /*0218*/ 	.word	index@(.nv.constant0._Z25selective_scan_bwd_kernelI32Selective_Scan_bwd_kernel_traitsILi32ELi4ELb1ELb1ELb0ELb1ELb0EN3c108BFloat16EfEEv12SSMParamsBwd)
        /*021c*/ 	.short	0x0380
        /*021e*/ 	.short	0x01f0


	//----- nvinfo : EIATTR_SW_WAR
	.align		4
.L_3923:
        /*0220*/ 	.byte	0x04, 0x36
        /*0222*/ 	.short	(.L_3925 - .L_3924)
.L_3924:
        /*0224*/ 	.word	0x00000008
.L_3925:


//--------------------- .nv.info._Z25selective_scan_bwd_kernelI32Selective_Scan_bwd_kernel_traitsILi32ELi4ELb1ELb1ELb0ELb1ELb1EN3c108BFloat16EfEEv12SSMParamsBwd --------------------------
	.section	.nv.info._Z25selective_scan_bwd_kernelI32Selective_Scan_bwd_kernel_traitsILi32ELi4ELb1ELb1ELb0ELb1ELb1EN3c108BFloat16EfEEv12SSMParamsBwd,"",@"SHT_CUDA_INFO"
	.sectionflags	@""
	.align	4


	//----- nvinfo : EIATTR_CUDA_API_VERSION
	.align		4
        /*0000*/ 	.byte	0x04, 0x37
        /*0002*/ 	.short	(.L_3927 - .L_3926)
.L_3926:
        /*0004*/ 	.word	0x00000082


	//----- nvinfo : EIATTR_KPARAM_INFO
	.align		4
.L_3927:
        /*0008*/ 	.byte	0x04, 0x17
        /*000a*/ 	.short	(.L_3929 - .L_3928)
.L_3928:
        /*000c*/ 	.word	0x00000000
        /*0010*/ 	.short	0x0000
        /*0012*/ 	.short	0x0000
        /*0014*/ 	.byte	0x00, 0xf0, 0xc1, 0x07


	//----- nvinfo : EIATTR_SPARSE_MMA_MASK
	.align		4
.L_3929:
        /*0018*/ 	.byte	0x03, 0x50
        /*001a*/ 	.short	0x0000


	//----- nvinfo : EIATTR_MAXREG_COUNT
	.align		4
        /*001c*/ 	.byte	0x03, 0x1b
        /*001e*/ 	.short	0x00ff


	//----- nvinfo : EIATTR_NUM_BARRIERS
	.align		4
        /*0020*/ 	.byte	0x02, 0x4c
        /*0022*/ 	.byte	0x01
	.zero		1


	//----- nvinfo : EIATTR_MERCURY_ISA_VERSION
	.align		4
        /*0024*/ 	.byte	0x03, 0x5f
        /*0026*/ 	.short	0x0101


	//----- nvinfo : EIATTR_COOP_GROUP_MASK_REGIDS
	.align		4
        /*0028*/ 	.byte	0x04, 0x29
        /*002a*/ 	.short	(.L_3931 - .L_3930)


	//   ....[0]....
.L_3930:
        /*002c*/ 	.word	0xffffffff


	//   ....[1]....
        /*0030*/ 	.word	0xffffffff


	//   ....[2]....
        /*0034*/ 	.word	0xffffffff


	//   ....[3]....
        /*0038*/ 	.word	0xffffffff


	//   ....[4]....
        /*003c*/ 	.word	0xffffffff


	//   ....[5]....
        /*0040*/ 	.word	0xffffffff


	//   ....[6]....
        /*0044*/ 	.word	0xffffffff


	//   ....[7]....
        /*0048*/ 	.word	0xffffffff


	//   ....[8]....
        /*004c*/ 	.word	0xffffffff


	//   ....[9]....
        /*0050*/ 	.word	0xffffffff


	//   ....[10]....
        /*0054*/ 	.word	0xffffffff


	//   ....[11]....
        /*0058*/ 	.word	0xffffffff


	//   ....[12]....
        /*005c*/ 	.word	0xffffffff


	//   ....[13]....
        /*0060*/ 	.word	0xffffffff


	//   ....[14]....
        /*0064*/ 	.word	0xffffffff


	//   ....[15]....
        /*0068*/ 	.word	0xffffffff


	//   ....[16]....
        /*006c*/ 	.word	0xffffffff


	//   ....[17]....
        /*0070*/ 	.word	0xffffffff


	//   ....[18]....
        /*0074*/ 	.word	0xffffffff


	//   ....[19]....
        /*0078*/ 	.word	0xffffffff


	//   ....[20]....
        /*007c*/ 	.word	0xffffffff


	//   ....[21]....
        /*0080*/ 	.word	0xffffffff


	//   ....[22]....
        /*0084*/ 	.word	0xffffffff


	//   ....[23]....
        /*0088*/ 	.word	0xffffffff


	//   ....[24]....
        /*008c*/ 	.word	0xffffffff


	//   ....[25]....
        /*0090*/ 	.word	0xffffffff


	//   ....[26]....
        /*0094*/ 	.word	0xffffffff


	//   ....[27]....
        /*0098*/ 	.word	0xffffffff


	//   ....[28]....
        /*009c*/ 	.word	0xffffffff


	//   ....[29]....
        /*00a0*/ 	.word	0xffffffff


	//   ....[30]....
        /*00a4*/ 	.word	0xffffffff


	//   ....[31]....
        /*00a8*/ 	.word	0xffffffff


	//   ....[32]....
        /*00ac*/ 	.word	0xffffffff


	//   ....[33]....
        /*00b0*/ 	.word	0xffffffff


	//   ....[34]....
        /*00b4*/ 	.word	0xffffffff


	//   ....[35]....
        /*00b8*/ 	.word	0xffffffff


	//   ....[36]....
        /*00bc*/ 	.word	0xffffffff


	//   ....[37]....
        /*00c0*/ 	.word	0xffffffff


	//   ....[38]....
        /*00c4*/ 	.word	0xffffffff


	//   ....[39]....
        /*00c8*/ 	.word	0xffffffff


	//   ....[40]....
        /*00cc*/ 	.word	0xffffffff


	//   ....[41]....
        /*00d0*/ 	.word	0xffffffff


	//   ....[42]....
        /*00d4*/ 	.word	0xffffffff


	//   ....[43]....
        /*00d8*/ 	.word	0xffffffff


	//   ....[44]....
        /*00dc*/ 	.word	0xffffffff


	//   ....[45]....
        /*00e0*/ 	.word	0xffffffff


	//   ....[46]....
        /*00e4*/ 	.word	0xffffffff


	//   ....[47]....
        /*00e8*/ 	.word	0xffffffff


	//   ....[48]....
        /*00ec*/ 	.word	0xffffffff


	//   ....[49]....
        /*00f0*/ 	.word	0xffffffff


	//   ....[50]....
        /*00f4*/ 	.word	0xffffffff


	//   ....[51]....
        /*00f8*/ 	.word	0xffffffff


	//   ....[52]....
        /*00fc*/ 	.word	0xffffffff


	//   ....[53]....
        /*0100*/ 	.word	0xffffffff


	//   ....[54]....
        /*0104*/ 	.word	0xffffffff


	//   ....[55]....
        /*0108*/ 	.word	0xffffffff


	//   ....[56]....
        /*010c*/ 	.word	0xffffffff


	//   ....[57]....
        /*0110*/ 	.word	0xffffffff


	//   ....[58]....
        /*0114*/ 	.word	0xffffffff


	//----- nvinfo : EIATTR_COOP_GROUP_INSTR_OFFSETS
	.align		4
.L_3931:
        /*0118*/ 	.byte	0x04, 0x28
        /*011a*/ 	.short	(.L_3933 - .L_3932)


	//   ....[0]....
.L_3932:
        /*011c*/ 	.word	0x00000a10


	//   ....[1]....
        /*0120*/ 	.word	0x00000a90


	//   ....[2]....
        /*0124*/ 	.word	0x00000bc0


	//   ....[3]....
        /*0128*/ 	.word	0x000015c0


	//   ....[4]....
        /*012c*/ 	.word	0x00001790


	//   ....[5]....
        /*0130*/ 	.word	0x00001af0


	//   ....[6]....
        /*0134*/ 	.word	0x00001c70


	//   ....[7]....
        /*0138*/ 	.word	0x00002170


	//   ....[8]....
        /*013c*/ 	.word	0x00002540


	//   ....[9]....
        /*0140*/ 	.word	0x00002570


	//   ....[10]....
        /*0144*/ 	.word	0x000025e0


	//   ....[11]....
        /*0148*/ 	.word	0x00002610


	//   ....[12]....
        /*014c*/ 	.word	0x00002630


	//   ....[13]....
        /*0150*/ 	.word	0x00002650


	//   ....[14]....
        /*0154*/ 	.word	0x000026b0


	//   ....[15]....
        /*0158*/ 	.word	0x000026d0


	//   ....[16]....
        /*015c*/ 	.word	0x00002700


	//   ....[17]....
        /*0160*/ 	.word	0x00002710


	//   ....[18]....
        /*0164*/ 	.word	0x00002790


	//   ....[19]....
        /*0168*/ 	.word	0x000027c0


	//   ....[20]....
        /*016c*/ 	.word	0x000027f0


	//   ....[21]....
        /*0170*/ 	.word	0x00002800


	//   ....[22]....
        /*0174*/ 	.word	0x00002880


	//   ....[23]....
        /*0178*/ 	.word	0x000028b0


	//   ....[24]....
        /*017c*/ 	.word	0x000028c0


	//   ....[25]....
        /*0180*/ 	.word	0x000028d0


	//   ....[26]....
        /*0184*/ 	.word	0x000028f0


	//   ....[27]....
        /*0188*/ 	.word	0x00002940


	//   ....[28]....
        /*018c*/ 	.word	0x00002980


	//   ....[29]....
        /*0190*/ 	.word	0x00002990


	//   ....[30]....
        /*0194*/ 	.word	0x000029a0


	//   ....[31]....
        /*0198*/ 	.word	0x000029b0


	//   ....[32]....
        /*019c*/ 	.word	0x000029c0


	//   ....[33]....
        /*01a0*/ 	.word	0x00002a10


	//   ....[34]....
        /*01a4*/ 	.word	0x00002a70


	//   ....[35]....
        /*01a8*/ 	.word	0x00002b70


	//   ....[36]....
        /*01ac*/ 	.word	0x00002e40


	//   ....[37]....
        /*01b0*/ 	.word	0x00002e80


	//   ....[38]....
        /*01b4*/ 	.word	0x00003010


	//   ....[39]....
        /*01b8*/ 	.word	0x00003040


	//   ....[40]....
        /*01bc*/ 	.word	0x00003070


	//   ....[41]....
        /*01c0*/ 	.word	0x00003090


	//   ....[42]....
        /*01c4*/ 	.word	0x000030c0


	//   ....[43]....
        /*01c8*/ 	.word	0x000030e0


	//   ....[44]....
        /*01cc*/ 	.word	0x00003110


	//   ....[45]....
        /*01d0*/ 	.word	0x00003130


	//   ....[46]....
        /*01d4*/ 	.word	0x00003360


	//   ....[47]....
        /*01d8*/ 	.word	0x00003540


	//   ....[48]....
        /*01dc*/ 	.word	0x00003870


	//   ....[49]....
        /*01e0*/ 	.word	0x00003980


	//   ....[50]....
        /*01e4*/ 	.word	0x000039d0


	//   ....[51]....
        /*01e8*/ 	.word	0x00003a20


	//   ....[52]....
        /*01ec*/ 	.word	0x00003a50


	//   ....[53]....
        /*01f0*/ 	.word	0x00003a70


	//   ....[54]....
        /*01f4*/ 	.word	0x00003b40


	//   ....[55]....
        /*01f8*/ 	.word	0x00003b80


	//   ....[56]....
        /*01fc*/ 	.word	0x00003bd0


	//   ....[57]....
        /*0200*/ 	.word	0x00003c00


	//   ....[58]....
        /*0204*/ 	.word	0x00003c20


	//----- nvinfo : EIATTR_VRC_CTA_INIT_COUNT
	.align		4
.L_3933:
        /*0208*/ 	.byte	0x02, 0x4a
	.zero		1
	.zero		1


	//----- nvinfo : EIATTR_EXIT_INSTR_OFFSETS
	.align		4
        /*020c*/ 	.byte	0x04, 0x1c
        /*020e*/ 	.short	(.L_3935 - .L_3934)


	//   ....[0]....
.L_3934:
        /*0210*/ 	.word	0x00003cc0


	//   ....[1]....
        /*0214*/ 	.word	0x00003f20


	//----- nvinfo : EIATTR_MAX_THREADS
	.align		4
.L_3935:
        /*0218*/ 	.byte	0x04, 0x05
        /*021a*/ 	.short	(.L_3937 - .L_3936)
.L_3936:
        /*021c*/ 	.word	0x00000020
        /*0220*/ 	.word	0x00000001
        /*0224*/ 	.word	0x00000001


	//----- nvinfo : EIATTR_CRS_STACK_SIZE
	.align		4
.L_3937:
        /*0228*/ 	.byte	0x04, 0x1e
        /*022a*/ 	.short	(.L_3939 - .L_3938)
.L_3938:
        /*022c*/ 	.word	0x00000000


	//----- nvinfo : EIATTR_CBANK_PARAM_SIZE
	.align		4
.L_3939:
        /*0230*/ 	.byte	0x03, 0x19
        /*0232*/ 	.short	0x01f0


	//----- nvinfo : EIATTR_PARAM_CBANK
	.align		4
        /*0234*/ 	.byte	0x04, 0x0a
        /*0236*/ 	.short	(.L_3941 - .L_3940)
	.align		4
.L_3940:
        /*0238*/ 	.word	index@(.nv.constant0._Z25selective_scan_bwd_kernelI32Selective_Scan_bwd_kernel_traitsILi32ELi4ELb1ELb1ELb0ELb1ELb1EN3c108BFloat16EfEEv12SSMParamsBwd)
        /*023c*/ 	.short	0x0380
        /*023e*/ 	.short	0x01f0


	//----- nvinfo : EIATTR_SW_WAR
	.align		4
.L_3941:
        /*0240*/ 	.byte	0x04, 0x36
        /*0242*/ 	.short	(.L_3943 - .L_3942)
.L_3942:
        /*0244*/ 	.word	0x00000008
.L_3943:


//--------------------- .nv.info._Z25selective_scan_bwd_kernelI32Selective_Scan_bwd_kernel_traitsILi32ELi4ELb1ELb1ELb1ELb0ELb0EN3c108BFloat16EfEEv12SSMParamsBwd --------------------------
	.section	.nv.info._Z25selective_scan_bwd_kernelI32Selective_Scan_bwd_kernel_traitsILi32ELi4ELb1ELb1ELb1ELb0ELb0EN3c108BFloat16EfEEv12SSMParamsBwd,"",@"SHT_CUDA_INFO"
	.sectionflags	@""
	.align	4


	//----- nvinfo : EIATTR_CUDA_API_VERSION
	.align		4
        /*0000*/ 	.byte	0x04, 0x37
        /*0002*/ 	.short	(.L_3945 - .L_3944)
.L_3944:
        /*0004*/ 	.word	0x00000082


	//----- nvinfo : EIATTR_KPARAM_INFO
	.align		4
.L_3945:
        /*0008*/ 	.byte	0x04, 0x17
        /*000a*/ 	.short	(.L_3947 - .L_3946)
.L_3946:
        /*000c*/ 	.word	0x00000000
        /*0010*/ 	.short	0x0000
        /*0012*/ 	.short	0x0000
        /*0014*/ 	.byte	0x00, 0xf0, 0xc1, 0x07


	//----- nvinfo : EIATTR_SPARSE_MMA_MASK
	.align		4
.L_3947:
        /*0018*/ 	.byte	0x03, 0x50
        /*001a*/ 	.short	0x0000


	//----- nvinfo : EIATTR_MAXREG_COUNT
	.align		4
        /*001c*/ 	.byte	0x03, 0x1b
        /*001e*/ 	.short	0x00ff


	//----- nvinfo : EIATTR_NUM_BARRIERS
	.align		4
        /*0020*/ 	.byte	0x02, 0x4c
        /*0022*/ 	.byte	0x01
	.zero		1


	//----- nvinfo : EIATTR_MERCURY_ISA_VERSION
	.align		4
        /*0024*/ 	.byte	0x03, 0x5f
        /*0026*/ 	.short	0x0101


	//----- nvinfo : EIATTR_COOP_GROUP_MASK_REGIDS
	.align		4
        /*0028*/ 	.byte	0x04, 0x29
        /*002a*/ 	.short	(.L_3949 - .L_3948)


	//   ....[0]....
.L_3948:
        /*002c*/ 	.word	0xffffffff


	//   ....[1]....
        /*0030*/ 	.word	0xffffffff


	//   ....[2]....
        /*0034*/ 	.word	0xffffffff


	//   ....[3]....
        /*0038*/ 	.word	0xffffffff


	//   ....[4]....
        /*003c*/ 	.word	0xffffffff


	//   ....[5]....
        /*0040*/ 	.word	0xffffffff


	//   ....[6]....
        /*0044*/ 	.word	0xffffffff


	//   ....[7]....
        /*0048*/ 	.word	0xffffffff


	//   ....[8]....
        /*004c*/ 	.word	0xffffffff


	//   ....[9]....
        /*0050*/ 	.word	0xffffffff


	//   ....[10]....
        /*0054*/ 	.word	0xffffffff


	//   ....[11]....
        /*0058*/ 	.word	0xffffffff


	//   ....[12]....
        /*005c*/ 	.word	0xffffffff


	//   ....[13]....
        /*0060*/ 	.word	0xffffffff


	//   ....[14]....
        /*0064*/ 	.word	0xffffffff


	//   ....[15]....
        /*0068*/ 	.word	0xffffffff


	//   ....[16]....
        /*006c*/ 	.word	0xffffffff


	//   ....[17]....
        /*0070*/ 	.word	0xffffffff


	//   ....[18]....
        /*0074*/ 	.word	0xffffffff


	//   ....[19]....
        /*0078*/ 	.word	0xffffffff


	//   ....[20]....
        /*007c*/ 	.word	0xffffffff


	//   ....[21]....
        /*0080*/ 	.word	0xffffffff


	//   ....[22]....
        /*0084*/ 	.word	0xffffffff


	//   ....[23]....
        /*0088*/ 	.word	0xffffffff


	//   ....[24]....
        /*008c*/ 	.word	0xffffffff


	//   ....[25]....
        /*0090*/ 	.word	0xffffffff


	//   ....[26]....
        /*0094*/ 	.word	0xffffffff


	//   ....[27]....
        /*0098*/ 	.word	0xffffffff


	//   ....[28]....
        /*009c*/ 	.word	0xffffffff


	//   ....[29]....
        /*00a0*/ 	.word	0xffffffff


	//   ....[30]....
        /*00a4*/ 	.word	0xffffffff


	//   ....[31]....
        /*00a8*/ 	.word	0xffffffff


	//   ....[32]....
        /*00ac*/ 	.word	0xffffffff


	//   ....[33]....
        /*00b0*/ 	.word	0xffffffff


	//   ....[34]....
        /*00b4*/ 	.word	0xffffffff


	//   ....[35]....
        /*00b8*/ 	.word	0xffffffff


	//   ....[36]....
        /*00bc*/ 	.word	0xffffffff


	//   ....[37]....
        /*00c0*/ 	.word	0xffffffff


	//   ....[38]....
        /*00c4*/ 	.word	0xffffffff


	//   ....[39]....
        /*00c8*/ 	.word	0xffffffff


	//   ....[40]....
        /*00cc*/ 	.word	0xffffffff


	//   ....[41]....
        /*00d0*/ 	.word	0xffffffff


	//   ....[42]....
        /*00d4*/ 	.word	0xffffffff


	//   ....[43]....
        /*00d8*/ 	.word	0xffffffff


	//   ....[44]....
        /*00dc*/ 	.word	0xffffffff


	//   ....[45]....
        /*00e0*/ 	.word	0xffffffff


	//   ....[46]....
        /*00e4*/ 	.word	0xffffffff


	//   ....[47]....
        /*00e8*/ 	.word	0xffffffff


	//   ....[48]....
        /*00ec*/ 	.word	0xffffffff


	//   ....[49]....
        /*00f0*/ 	.word	0xffffffff


	//----- nvinfo : EIATTR_COOP_GROUP_INSTR_OFFSETS
	.align		4
.L_3949:
        /*00f4*/ 	.byte	0x04, 0x28
        /*00f6*/ 	.short	(.L_3951 - .L_3950)


	//   ....[0]....
.L_3950:
        /*00f8*/ 	.word	0x00000b00


	//   ....[1]....
        /*00fc*/ 	.word	0x00000b50


	//   ....[2]....
        /*0100*/ 	.word	0x00000c50


	//   ....[3]....
        /*0104*/ 	.word	0x00001150


	//   ....[4]....
        /*0108*/ 	.word	0x00001320


	//   ....[5]....
        /*010c*/ 	.word	0x000015f0


	//   ....[6]....
        /*0110*/ 	.word	0x00001630


	//   ....[7]....
        /*0114*/ 	.word	0x00001670


	//   ....[8]....
        /*0118*/ 	.word	0x00001690


	//   ....[9]....
        /*011c*/ 	.word	0x00001700


	//   ....[10]....
        /*0120*/ 	.word	0x00001730


	//   ....[11]....
        /*0124*/ 	.word	0x00001740


	//   ....[12]....
        /*0128*/ 	.word	0x00001750


	//   ....[13]....
        /*012c*/ 	.word	0x00001780


	//   ....[14]....
        /*0130*/ 	.word	0x000017e0


	//   ....[15]....
        /*0134*/ 	.word	0x00001800


	//   ....[16]....
        /*0138*/ 	.word	0x00001810


	//   ....[17]....
        /*013c*/ 	.word	0x00001830


	//   ....[18]....
        /*0140*/ 	.word	0x000018b0


	//   ....[19]....
        /*0144*/ 	.word	0x000018e0


	//   ....[20]....
        /*0148*/ 	.word	0x00001900


	//   ....[21]....
        /*014c*/ 	.word	0x00001920


	//   ....[22]....
        /*0150*/ 	.word	0x000019b0


	//   ....[23]....
        /*0154*/ 	.word	0x000019d0


	//   ....[24]....
        /*0158*/ 	.word	0x000019e0


	//   ....[25]....
        /*015c*/ 	.word	0x00001a10


	//   ....[26]....
        /*0160*/ 	.word	0x00001a70


	//   ....[27]....
        /*0164*/ 	.word	0x00001a90


	//   ....[28]....
        /*0168*/ 	.word	0x00001aa0


	//   ....[29]....
        /*016c*/ 	.word	0x00001ab0


	//   ....[30]....
        /*0170*/ 	.word	0x00001ac0


	//   ....[31]....
        /*0174*/ 	.word	0x00001ad0


	//   ....[32]....
        /*0178*/ 	.word	0x00001b80


	//   ....[33]....
        /*017c*/ 	.word	0x00001f90


	//   ....[34]....
        /*0180*/ 	.word	0x000020d0


	//   ....[35]....
        /*0184*/ 	.word	0x00002110


	//   ....[36]....
        /*0188*/ 	.word	0x00002190


	//   ....[37]....
        /*018c*/ 	.word	0x000021b0


	//   ....[38]....
        /*0190*/ 	.word	0x00002490


	//   ....[39]....
        /*0194*/ 	.word	0x00002650


	//   ....[40]....
        /*0198*/ 	.word	0x00002740


	//   ....[41]....
        /*019c*/ 	.word	0x00002790


	//   ....[42]....
        /*01a0*/ 	.word	0x000027e0


	//   ....[43]....
        /*01a4*/ 	.word	0x00002810


	//   ....[44]....
        /*01a8*/ 	.word	0x00002830


	//   ....[45]....
        /*01ac*/ 	.word	0x00002900


	//   ....[46]....
        /*01b0*/ 	.word	0x00002940


	//   ....[47]....
        /*01b4*/ 	.word	0x00002990


	//   ....[48]....
        /*01b8*/ 	.word	0x000029c0


	//   ....[49]....
        /*01bc*/ 	.word	0x000029e0


	//----- nvinfo : EIATTR_VRC_CTA_INIT_COUNT
	.align		4
.L_3951:
        /*01c0*/ 	.byte	0x02, 0x4a
	.zero		1
	.zero		1


	//----- nvinfo : EIATTR_EXIT_INSTR_OFFSETS
	.align		4
        /*01c4*/ 	.byte	0x04, 0x1c
        /*01c6*/ 	.short	(.L_3953 - .L_3952)


	//   ....[0]....
.L_3952:
        /*01c8*/ 	.word	0x00002a80


	//   ....[1]....
        /*01cc*/ 	.word	0x00002be0


	//----- nvinfo : EIATTR_MAX_THREADS
	.align		4
.L_3953:
        /*01d0*/ 	.byte	0x04, 0x05
        /*01d2*/ 	.short	(.L_3955 - .L_3954)
.L_3954:
        /*01d4*/ 	.word	0x00000020
        /*01d8*/ 	.word	0x00000001
        /*01dc*/ 	.word	0x00000001


	//----- nvinfo : EIATTR_CRS_STACK_SIZE
	.align		4
.L_3955:
        /*01e0*/ 	.byte	0x04, 0x1e
        /*01e2*/ 	.short	(.L_3957 - .L_3956)
.L_3956:
        /*01e4*/ 	.word	0x00000000


	//----- nvinfo : EIATTR_CBANK_PARAM_SIZE
	.align		4
.L_3957:
        /*01e8*/ 	.byte	0x03, 0x19
        /*01ea*/ 	.short	0x01f0


	//----- nvinfo : EIATTR_PARAM_CBANK
	.align		4
        /*01ec*/ 	.byte	0x04, 0x0a
        /*01ee*/ 	.short	(.L_3959 - .L_3958)
	.align		4
.L_3958:
        /*01f0*/ 	.word	index@(.nv.constant0._Z25selective_scan_bwd_kernelI32Selective_Scan_bwd_kernel_traitsILi32ELi4ELb1ELb1ELb1ELb0ELb0EN3c108BFloat16EfEEv12SSMParamsBwd)
        /*01f4*/ 	.short	0x0380
        /*01f6*/ 	.short	0x01f0


	//----- nvinfo : EIATTR_SW_WAR
	.align		4
.L_3959:
        /*01f8*/ 	.byte	0x04, 0x36
        /*01fa*/ 	.short	(.L_3961 - .L_3960)
.L_3960:
        /*01fc*/ 	.word	0x00000008
.L_3961:


//--------------------- .nv.info._Z25selective_scan_bwd_kernelI32Selective_Scan_bwd_kernel_traitsILi32ELi4ELb1ELb1ELb1ELb0ELb1EN3c108BFloat16EfEEv12SSMParamsBwd --------------------------
	.section	.nv.info._Z25selective_scan_bwd_kernelI32Selective_Scan_bwd_kernel_traitsILi32ELi4ELb1ELb1ELb1ELb0ELb1EN3c108BFloat16EfEEv12SSMParamsBwd,"",@"SHT_CUDA_INFO"
	.sectionflags	@""
	.align	4


	//----- nvinfo : EIATTR_CUDA_API_VERSION
	.align		4
        /*0000*/ 	.byte	0x04, 0x37
        /*0002*/ 	.short	(.L_3963 - .L_3962)
.L_3962:
        /*0004*/ 	.word	0x00000082


	//----- nvinfo : EIATTR_KPARAM_INFO
	.align		4
.L_3963:
        /*0008*/ 	.byte	0x04, 0x17
        /*000a*/ 	.short	(.L_3965 - .L_3964)
.L_3964:
        /*000c*/ 	.word	0x00000000
        /*0010*/ 	.short	0x0000
        /*0012*/ 	.short	0x0000
        /*0014*/ 	.byte	0x00, 0xf0, 0xc1, 0x07


	//----- nvinfo : EIATTR_SPARSE_MMA_MASK
	.align		4
.L_3965:
        /*0018*/ 	.byte	0x03, 0x50
        /*001a*/ 	.short	0x0000


	//----- nvinfo : EIATTR_MAXREG_COUNT
	.align		4
        /*001c*/ 	.byte	0x03, 0x1b
        /*001e*/ 	.short	0x00ff


	//----- nvinfo : EIATTR_NUM_BARRIERS
	.align		4
        /*0020*/ 	.byte	0x02, 0x4c
        /*0022*/ 	.byte	0x01
	.zero		1


	//----- nvinfo : EIATTR_MERCURY_ISA_VERSION
	.align		4
        /*0024*/ 	.byte	0x03, 0x5f
        /*0026*/ 	.short	0x0101


	//----- nvinfo : EIATTR_COOP_GROUP_MASK_REGIDS
	.align		4
        /*0028*/ 	.byte	0x04, 0x29
        /*002a*/ 	.short	(.L_3967 - .L_3966)


	//   ....[0]....
.L_3966:
        /*002c*/ 	.word	0xffffffff


	//   ....[1]....
        /*0030*/ 	.word	0xffffffff


	//   ....[2]....
        /*0034*/ 	.word	0xffffffff


	//   ....[3]....
        /*0038*/ 	.word	0xffffffff


	//   ....[4]....
        /*003c*/ 	.word	0xffffffff


	//   ....[5]....
        /*0040*/ 	.word	0xffffffff


	//   ....[6]....
        /*0044*/ 	.word	0xffffffff


	//   ....[7]....
        /*0048*/ 	.word	0xffffffff


	//   ....[8]....
        /*004c*/ 	.word	0xffffffff


	//   ....[9]....
        /*0050*/ 	.word	0xffffffff


	//   ....[10]....
        /*0054*/ 	.word	0xffffffff


	//   ....[11]....
        /*0058*/ 	.word	0xffffffff


	//   ....[12]....
        /*005c*/ 	.word	0xffffffff


	//   ....[13]....
        /*0060*/ 	.word	0xffffffff


	//   ....[14]....
        /*0064*/ 	.word	0xffffffff


	//   ....[15]....
        /*0068*/ 	.word	0xffffffff


	//   ....[16]....
        /*006c*/ 	.word	0xffffffff


	//   ....[17]....
        /*0070*/ 	.word	0xffffffff


	//   ....[18]....
        /*0074*/ 	.word	0xffffffff


	//   ....[19]....
        /*0078*/ 	.word	0xffffffff


	//   ....[20]....
        /*007c*/ 	.word	0xffffffff


	//   ....[21]....
        /*0080*/ 	.word	0xffffffff


	//   ....[22]....
        /*0084*/ 	.word	0xffffffff


	//   ....[23]....
        /*0088*/ 	.word	0xffffffff


	//   ....[24]....
        /*008c*/ 	.word	0xffffffff


	//   ....[25]....
        /*0090*/ 	.word	0xffffffff


	//   ....[26]....
        /*0094*/ 	.word	0xffffffff


	//   ....[27]....
        /*0098*/ 	.word	0xffffffff


	//   ....[28]....
        /*009c*/ 	.word	0xffffffff


	//   ....[29]....
        /*00a0*/ 	.word	0xffffffff


	//   ....[30]....
        /*00a4*/ 	.word	0xffffffff


	//   ....[31]....
        /*00a8*/ 	.word	0xffffffff


	//   ....[32]....
        /*00ac*/ 	.word	0xffffffff


	//   ....[33]....
        /*00b0*/ 	.word	0xffffffff


	//   ....[34]....
        /*00b4*/ 	.word	0xffffffff


	//   ....[35]....
        /*00b8*/ 	.word	0xffffffff


	//   ....[36]....
        /*00bc*/ 	.word	0xffffffff


	//   ....[37]....
        /*00c0*/ 	.word	0xffffffff


	//   ....[38]....
        /*00c4*/ 	.word	0xffffffff


	//   ....[39]....
        /*00c8*/ 	.word	0xffffffff


	//   ....[40]....
        /*00cc*/ 	.word	0xffffffff


	//   ....[41]....
        /*00d0*/ 	.word	0xffffffff


	//   ....[42]....
        /*00d4*/ 	.word	0xffffffff


	//   ....[43]....
        /*00d8*/ 	.word	0xffffffff


	//   ....[44]....
        /*00dc*/ 	.word	0xffffffff


	//   ....[45]....
        /*00e0*/ 	.word	0xffffffff


	//   ....[46]....
        /*00e4*/ 	.word	0xffffffff


	//   ....[47]....
        /*00e8*/ 	.word	0xffffffff


	//   ....[48]....
        /*00ec*/ 	.word	0xffffffff


	//   ....[49]....
        /*00f0*/ 	.word	0xffffffff


	//   ....[50]....
        /*00f4*/ 	.word	0xffffffff


	//   ....[51]....
        /*00f8*/ 	.word	0xffffffff


	//   ....[52]....
        /*00fc*/ 	.word	0xffffffff


	//   ....[53]....
        /*0100*/ 	.word	0xffffffff


	//----- nvinfo : EIATTR_COOP_GROUP_INSTR_OFFSETS
	.align		4
.L_3967:
        /*0104*/ 	.byte	0x04, 0x28
        /*0106*/ 	.short	(.L_3969 - .L_3968)


	//   ....[0]....
.L_3968:
        /*0108*/ 	.word	0x00000b80


	//   ....[1]....
        /*010c*/ 	.word	0x00000bd0


	//   ....[2]....
        /*0110*/ 	.word	0x00000cc0


	//   ....[3]....
        /*0114*/ 	.word	0x00000d80


	//   ....[4]....
        /*0118*/ 	.word	0x00000fb0


	//   ....[5]....
        /*011c*/ 	.word	0x000012c0


	//   ....[6]....
        /*0120*/ 	.word	0x00001480


	//   ....[7]....
        /*0124*/ 	.word	0x00001a00


	//   ....[8]....
        /*0128*/ 	.word	0x00001bc0


	//   ....[9]....
        /*012c*/ 	.word	0x00001ea0


	//   ....[10]....
        /*0130*/ 	.word	0x00001ee0


	//   ....[11]....
        /*0134*/ 	.word	0x00001f20


	//   ....[12]....
        /*0138*/ 	.word	0x00001f40


	//   ....[13]....
        /*013c*/ 	.word	0x00001fb0


	//   ....[14]....
        /*0140*/ 	.word	0x00001fe0


	//   ....[15]....
        /*0144*/ 	.word	0x00001ff0


	//   ....[16]....
        /*0148*/ 	.word	0x00002000


	//   ....[17]....
        /*014c*/ 	.word	0x00002030


	//   ....[18]....
        /*0150*/ 	.word	0x00002090


	//   ....[19]....
        /*0154*/ 	.word	0x000020b0


	//   ....[20]....
        /*0158*/ 	.word	0x000020c0


	//   ....[21]....
        /*015c*/ 	.word	0x000020e0


	//   ....[22]....
        /*0160*/ 	.word	0x00002160


	//   ....[23]....
        /*0164*/ 	.word	0x00002190


	//   ....[24]....
        /*0168*/ 	.word	0x000021b0


	//   ....[25]....
        /*016c*/ 	.word	0x000021d0


	//   ....[26]....
        /*0170*/ 	.word	0x00002260


	//   ....[27]....
        /*0174*/ 	.word	0x00002280


	//   ....[28]....
        /*0178*/ 	.word	0x00002290


	//   ....[29]....
        /*017c*/ 	.word	0x000022c0


	//   ....[30]....
        /*0180*/ 	.word	0x00002320


	//   ....[31]....
        /*0184*/ 	.word	0x00002340


	//   ....[32]....
        /*0188*/ 	.word	0x00002350


	//   ....[33]....
        /*018c*/ 	.word	0x00002360


	//   ....[34]....
        /*0190*/ 	.word	0x00002370


	//   ....[35]....
        /*0194*/ 	.word	0x00002380


	//   ....[36]....
        /*0198*/ 	.word	0x000023f0


	//   ....[37]....
        /*019c*/ 	.word	0x00002840


	//   ....[38]....
        /*01a0*/ 	.word	0x00002960


	//   ....[39]....
        /*01a4*/ 	.word	0x000029b0


	//   ....[40]....
        /*01a8*/ 	.word	0x00002a40


	//   ....[41]....
        /*01ac*/ 	.word	0x00002a60


	//   ....[42]....
        /*01b0*/ 	.word	0x00002d10


	//   ....[43]....
        /*01b4*/ 	.word	0x00002ef0


	//   ....[44]....
        /*01b8*/ 	.word	0x00002fe0


	//   ....[45]....
        /*01bc*/ 	.word	0x00003030


	//   ....[46]....
        /*01c0*/ 	.word	0x00003080


	//   ....[47]....
        /*01c4*/ 	.word	0x000030b0


	//   ....[48]....
        /*01c8*/ 	.word	0x000030d0


	//   ....[49]....
        /*01cc*/ 	.word	0x000031a0


	//   ....[50]....
        /*01d0*/ 	.word	0x000031e0


	//   ....[51]....
        /*01d4*/ 	.word	0x00003230


	//   ....[52]....
        /*01d8*/ 	.word	0x00003260


	//   ....[53]....
        /*01dc*/ 	.word	0x00003280


	//----- nvinfo : EIATTR_VRC_CTA_INIT_COUNT
	.align		4
.L_3969:
        /*01e0*/ 	.byte	0x02, 0x4a
	.zero		1
	.zero		1


	//----- nvinfo : EIATTR_EXIT_INSTR_OFFSETS
	.align		4
        /*01e4*/ 	.byte	0x04, 0x1c
        /*01e6*/ 	.short	(.L_3971 - .L_3970)


	//   ....[0]....
.L_3970:
        /*01e8*/ 	.word	0x00003320


	//   ....[1]....
        /*01ec*/ 	.word	0x00003480


	//----- nvinfo : EIATTR_MAX_THREADS
	.align		4
.L_3971:
        /*01f0*/ 	.byte	0x04, 0x05
        /*01f2*/ 	.short	(.L_3973 - .L_3972)
.L_3972:
        /*01f4*/ 	.word	0x00000020
        /*01f8*/ 	.word	0x00000001
        /*01fc*/ 	.word	0x00000001


	//----- nvinfo : EIATTR_CRS_STACK_SIZE
	.align		4
.L_3973:
        /*0200*/ 	.byte	0x04, 0x1e
        /*0202*/ 	.short	(.L_3975 - .L_3974)
.L_3974:
        /*0204*/ 	.word	0x00000000


	//----- nvinfo : EIATTR_CBANK_PARAM_SIZE
	.align		4
.L_3975:
        /*0208*/ 	.byte	0x03, 0x19
        /*020a*/ 	.short	0x01f0


	//----- nvinfo : EIATTR_PARAM_CBANK
	.align		4
        /*020c*/ 	.byte	0x04, 0x0a
        /*020e*/ 	.short	(.L_3977 - .L_3976)
	.align		4
.L_3976:
        /*0210*/ 	.word	index@(.nv.constant0._Z25selective_scan_bwd_kernelI32Selective_Scan_bwd_kernel_traitsILi32ELi4ELb1ELb1ELb1ELb0ELb1EN3c108BFloat16EfEEv12SSMParamsBwd)
        /*0214*/ 	.short	0x0380
        /*0216*/ 	.short	0x01f0


	//----- nvinfo : EIATTR_SW_WAR
	.align		4
.L_3977:
        /*0218*/ 	.byte	0x04, 0x36
        /*021a*/ 	.short	(.L_3979 - .L_3978)
.L_3978:
        /*021c*/ 	.word	0x00000008
.L_3979:


//--------------------- .nv.info._Z25selective_scan_bwd_kernelI32Selective_Scan_bwd_kernel_traitsILi32ELi4ELb1ELb1ELb1ELb1ELb0EN3c108BFloat16EfEEv12SSMParamsBwd --------------------------
	.section	.nv.info._Z25selective_scan_bwd_kernelI32Selective_Scan_bwd_kernel_traitsILi32ELi4ELb1ELb1ELb1ELb1ELb0EN3c108BFloat16EfEEv12SSMParamsBwd,"",@"SHT_CUDA_INFO"
	.sectionflags	@""
	.align	4


	//----- nvinfo : EIATTR_CUDA_API_VERSION
	.align		4
        /*0000*/ 	.byte	0x04, 0x37
        /*0002*/ 	.short	(.L_3981 - .L_3980)
.L_3980:
        /*0004*/ 	.word	0x00000082


	//----- nvinfo : EIATTR_KPARAM_INFO
	.align		4
.L_3981:
        /*0008*/ 	.byte	0x04, 0x17
        /*000a*/ 	.short	(.L_3983 - .L_3982)
.L_3982:
        /*000c*/ 	.word	0x00000000
        /*0010*/ 	.short	0x0000
        /*0012*/ 	.short	0x0000
        /*0014*/ 	.byte	0x00, 0xf0, 0xc1, 0x07


	//----- nvinfo : EIATTR_SPARSE_MMA_MASK
	.align		4
.L_3983:
        /*0018*/ 	.byte	0x03, 0x50
        /*001a*/ 	.short	0x0000


	//----- nvinfo : EIATTR_MAXREG_COUNT
	.align		4
        /*001c*/ 	.byte	0x03, 0x1b
        /*001e*/ 	.short	0x00ff


	//----- nvinfo : EIATTR_NUM_BARRIERS
	.align		4
        /*0020*/ 	.byte	0x02, 0x4c
        /*0022*/ 	.byte	0x01
	.zero		1


	//----- nvinfo : EIATTR_MERCURY_ISA_VERSION
	.align		4
        /*0024*/ 	.byte	0x03, 0x5f
        /*0026*/ 	.short	0x0101


	//----- nvinfo : EIATTR_COOP_GROUP_MASK_REGIDS
	.align		4
        /*0028*/ 	.byte	0x04, 0x29
        /*002a*/ 	.short	(.L_3985 - .L_3984)


	//   ....[0]....
.L_3984:
        /*002c*/ 	.word	0xffffffff


	//   ....[1]....
        /*0030*/ 	.word	0xffffffff


	//   ....[2]....
        /*0034*/ 	.word	0xffffffff


	//   ....[3]....
        /*0038*/ 	.word	0xffffffff


	//   ....[4]....
        /*003c*/ 	.word	0xffffffff


	//   ....[5]....
        /*0040*/ 	.word	0xffffffff


	//   ....[6]....
        /*0044*/ 	.word	0xffffffff


	//   ....[7]....
        /*0048*/ 	.word	0xffffffff


	//   ....[8]....
        /*004c*/ 	.word	0xffffffff


	//   ....[9]....
        /*0050*/ 	.word	0xffffffff


	//   ....[10]....
        /*0054*/ 	.word	0xffffffff


	//   ....[11]....
        /*0058*/ 	.word	0xffffffff


	//   ....[12]....
        /*005c*/ 	.word	0xffffffff


	//   ....[13]....
        /*0060*/ 	.word	0xffffffff


	//   ....[14]....
        /*0064*/ 	.word	0xffffffff


	//   ....[15]....
        /*0068*/ 	.word	0xffffffff


	//   ....[16]....
        /*006c*/ 	.word	0xffffffff


	//   ....[17]....
        /*0070*/ 	.word	0xffffffff


	//   ....[18]....
        /*0074*/ 	.word	0xffffffff


	//   ....[19]....
        /*0078*/ 	.word	0xffffffff


	//   ....[20]....
        /*007c*/ 	.word	0xffffffff


	//   ....[21]....
        /*0080*/ 	.word	0xffffffff


	//   ....[22]....
        /*0084*/ 	.word	0xffffffff


	//   ....[23]....
        /*0088*/ 	.word	0xffffffff


	//   ....[24]....
        /*008c*/ 	.word	0xffffffff


	//   ....[25]....
        /*0090*/ 	.word	0xffffffff


	//   ....[26]....
        /*0094*/ 	.word	0xffffffff


	//   ....[27]....
        /*0098*/ 	.word	0xffffffff


	//   ....[28]....
        /*009c*/ 	.word	0xffffffff


	//   ....[29]....
        /*00a0*/ 	.word	0xffffffff


	//   ....[30]....
        /*00a4*/ 	.word	0xffffffff


	//   ....[31]....
        /*00a8*/ 	.word	0xffffffff


	//   ....[32]....
        /*00ac*/ 	.word	0xffffffff


	//   ....[33]....
        /*00b0*/ 	.word	0xffffffff


	//   ....[34]....
        /*00b4*/ 	.word	0xffffffff


	//   ....[35]....
        /*00b8*/ 	.word	0xffffffff


	//   ....[36]....
        /*00bc*/ 	.word	0xffffffff


	//   ....[37]....
        /*00c0*/ 	.word	0xffffffff


	//   ....[38]....
        /*00c4*/ 	.word	0xffffffff


	//   ....[39]....
        /*00c8*/ 	.word	0xffffffff


	//   ....[40]....
        /*00cc*/ 	.word	0xffffffff


	//   ....[41]....
        /*00d0*/ 	.word	0xffffffff


	//   ....[42]....
        /*00d4*/ 	.word	0xffffffff


	//   ....[43]....
        /*00d8*/ 	.word	0xffffffff


	//   ....[44]....
        /*00dc*/ 	.word	0xffffffff


	//   ....[45]....
        /*00e0*/ 	.word	0xffffffff


	//   ....[46]....
        /*00e4*/ 	.word	0xffffffff


	//   ....[47]....
        /*00e8*/ 	.word	0xffffffff


	//   ....[48]....
        /*00ec*/ 	.word	0xffffffff


	//   ....[49]....
        /*00f0*/ 	.word	0xffffffff


	//   ....[50]....
        /*00f4*/ 	.word	0xffffffff


	//----- nvinfo : EIATTR_COOP_GROUP_INSTR_OFFSETS
	.align		4
.L_3985:
        /*00f8*/ 	.byte	0x04, 0x28
        /*00fa*/ 	.short	(.L_3987 - .L_3986)


	//   ....[0]....
.L_3986:
        /*00fc*/ 	.word	0x00000ae0


	//   ....[1]....
        /*0100*/ 	.word	0x00000b40


	//   ....[2]....
        /*0104*/ 	.word	0x00000cc0


	//   ....[3]....
        /*0108*/ 	.word	0x000019c0


	//   ....[4]....
        /*010c*/ 	.word	0x00001b80


	//   ....[5]....
        /*0110*/ 	.word	0x00001e60


	//   ....[6]....
        /*0114*/ 	.word	0x00001ea0


	//   ....[7]....
        /*0118*/ 	.word	0x00001ed0


	//   ....[8]....
        /*011c*/ 	.word	0x00001ee0


	//   ....[9]....
        /*0120*/ 	.word	0x00001f50


	//   ....[10]....
        /*0124*/ 	.word	0x00001f80


	//   ....[11]....
        /*0128*/ 	.word	0x00001f90


	//   ....[12]....
        /*012c*/ 	.word	0x00001fa0


	//   ....[13]....
        /*0130*/ 	.word	0x00001fd0


	//   ....[14]....
        /*0134*/ 	.word	0x00002030


	//   ....[15]....
        /*0138*/ 	.word	0x00002050


	//   ....[16]....
        /*013c*/ 	.word	0x00002060


	//   ....[17]....
        /*0140*/ 	.word	0x00002080


	//   ....[18]....
        /*0144*/ 	.word	0x00002100


	//   ....[19]....
        /*0148*/ 	.word	0x00002130


	//   ....[20]....
        /*014c*/ 	.word	0x00002150


	//   ....[21]....
        /*0150*/ 	.word	0x00002170


	//   ....[22]....
        /*0154*/ 	.word	0x000021f0


	//   ....[23]....
        /*0158*/ 	.word	0x00002210


	//   ....[24]....
        /*015c*/ 	.word	0x00002220


	//   ....[25]....
        /*0160*/ 	.word	0x00002250


	//   ....[26]....
        /*0164*/ 	.word	0x00002280


	//   ....[27]....
        /*0168*/ 	.word	0x000022b0


	//   ....[28]....
        /*016c*/ 	.word	0x000022e0


	//   ....[29]....
        /*0170*/ 	.word	0x00002300


	//   ....[30]....
        /*0174*/ 	.word	0x00002330


	//   ....[31]....
        /*0178*/ 	.word	0x00002340


	//   ....[32]....
        /*017c*/ 	.word	0x000023f0


	//   ....[33]....
        /*0180*/ 	.word	0x00002800


	//   ....[34]....
        /*0184*/ 	.word	0x000028e0


	//   ....[35]....
        /*0188*/ 	.word	0x00002910


	//   ....[36]....
        /*018c*/ 	.word	0x00002970


	//   ....[37]....
        /*0190*/ 	.word	0x00002a00


	//   ....[38]....
        /*0194*/ 	.word	0x00002bf0


	//   ....[39]....
        /*0198*/ 	.word	0x00002dd0


	//   ....[40]....
        /*019c*/ 	.word	0x000030f0


	//   ....[41]....
        /*01a0*/ 	.word	0x00003220


	//   ....[42]....
        /*01a4*/ 	.word	0x00003270


	//   ....[43]....
        /*01a8*/ 	.word	0x000032c0


	//   ....[44]....
        /*01ac*/ 	.word	0x000032f0


	//   ....[45]....
        /*01b0*/ 	.word	0x00003310


	//   ....[46]....
        /*01b4*/ 	.word	0x000033e0


	//   ....[47]....
        /*01b8*/ 	.word	0x00003420


	//   ....[48]....
        /*01bc*/ 	.word	0x00003470


	//   ....[49]....
        /*01c0*/ 	.word	0x000034a0


	//   ....[50]....
        /*01c4*/ 	.word	0x000034c0


	//----- nvinfo : EIATTR_VRC_CTA_INIT_COUNT
	.align		4
.L_3987:
        /*01c8*/ 	.byte	0x02, 0x4a
	.zero		1
	.zero		1


	//----- nvinfo : EIATTR_EXIT_INSTR_OFFSETS
	.align		4
        /*01cc*/ 	.byte	0x04, 0x1c
        /*01ce*/ 	.short	(.L_3989 - .L_3988)


	//   ....[0]....
.L_3988:
        /*01d0*/ 	.word	0x00003560


	//   ....[1]....
        /*01d4*/ 	.word	0x000036c0


	//----- nvinfo : EIATTR_MAX_THREADS
	.align		4
.L_3989:
        /*01d8*/ 	.byte	0x04, 0x05
        /*01da*/ 	.short	(.L_3991 - .L_3990)
.L_3990:
        /*01dc*/ 	.word	0x00000020
        /*01e0*/ 	.word	0x00000001
        /*01e4*/ 	.word	0x00000001


	//----- nvinfo : EIATTR_CRS_STACK_SIZE
	.align		4
.L_3991:
        /*01e8*/ 	.byte	0x04, 0x1e
        /*01ea*/ 	.short	(.L_3993 - .L_3992)
.L_3992:
        /*01ec*/ 	.word	0x00000000


	//----- nvinfo : EIATTR_CBANK_PARAM_SIZE
	.align		4
.L_3993:
        /*01f0*/ 	.byte	0x03, 0x19
        /*01f2*/ 	.short	0x01f0


	//----- nvinfo : EIATTR_PARAM_CBANK
	.align		4
        /*01f4*/ 	.byte	0x04, 0x0a
        /*01f6*/ 	.short	(.L_3995 - .L_3994)
	.align		4
.L_3994:
        /*01f8*/ 	.word	index@(.nv.constant0._Z25selective_scan_bwd_kernelI32Selective_Scan_bwd_kernel_traitsILi32ELi4ELb1ELb1ELb1ELb1ELb0EN3c108BFloat16EfEEv12SSMParamsBwd)
        /*01fc*/ 	.short	0x0380
        /*01fe*/ 	.short	0x01f0


	//----- nvinfo : EIATTR_SW_WAR
	.align		4
.L_3995:
        /*0200*/ 	.byte	0x04, 0x36
        /*0202*/ 	.short	(.L_3997 - .L_3996)
.L_3996:
        /*0204*/ 	.word	0x00000008
.L_3997:


//--------------------- .nv.info._Z25selective_scan_bwd_kernelI32Selective_Scan_bwd_kernel_traitsILi32ELi4ELb1ELb1ELb1ELb1ELb1EN3c108BFloat16EfEEv12SSMParamsBwd --------------------------
	.section	.nv.info._Z25selective_scan_bwd_kernelI32Selective_Scan_bwd_kernel_traitsILi32ELi4ELb1ELb1ELb1ELb1ELb1EN3c108BFloat16EfEEv12SSMParamsBwd,"",@"SHT_CUDA_INFO"
	.sectionflags	@""
	.align	4


	//----- nvinfo : EIATTR_CUDA_API_VERSION
	.align		4
        /*0000*/ 	.byte	0x04, 0x37
        /*0002*/ 	.short	(.L_3999 - .L_3998)
.L_3998:
        /*0004*/ 	.word	0x00000082


	//----- nvinfo : EIATTR_KPARAM_INFO
	.align		4
.L_3999:
        /*0008*/ 	.byte	0x04, 0x17
        /*000a*/ 	.short	(.L_4001 - .L_4000)
.L_4000:
        /*000c*/ 	.word	0x00000000
        /*0010*/ 	.short	0x0000
        /*0012*/ 	.short	0x0000
        /*0014*/ 	.byte	0x00, 0xf0, 0xc1, 0x07


	//----- nvinfo : EIATTR_SPARSE_MMA_MASK
	.align		4
.L_4001:
        /*0018*/ 	.byte	0x03, 0x50
        /*001a*/ 	.short	0x0000


	//----- nvinfo : EIATTR_MAXREG_COUNT
	.align		4
        /*001c*/ 	.byte	0x03, 0x1b
        /*001e*/ 	.short	0x00ff


	//----- nvinfo : EIATTR_NUM_BARRIERS
	.align		4
        /*0020*/ 	.byte	0x02, 0x4c
        /*0022*/ 	.byte	0x01
	.zero		1


	//----- nvinfo : EIATTR_MERCURY_ISA_VERSION
	.align		4
        /*0024*/ 	.byte	0x03, 0x5f
        /*0026*/ 	.short	0x0101


	//----- nvinfo : EIATTR_COOP_GROUP_MASK_REGIDS
	.align		4
        /*0028*/ 	.byte	0x04, 0x29
        /*002a*/ 	.short	(.L_4003 - .L_4002)


	//   ....[0]....
.L_4002:
        /*002c*/ 	.word	0xffffffff


	//   ....[1]....
        /*0030*/ 	.word	0xffffffff


	//   ....[2]....
        /*0034*/ 	.word	0xffffffff


	//   ....[3]....
        /*0038*/ 	.word	0xffffffff


	//   ....[4]....
        /*003c*/ 	.word	0xffffffff


	//   ....[5]....
        /*0040*/ 	.word	0xffffffff


	//   ....[6]....
        /*0044*/ 	.word	0xffffffff


	//   ....[7]....
        /*0048*/ 	.word	0xffffffff


	//   ....[8]....
        /*004c*/ 	.word	0xffffffff


	//   ....[9]....
        /*0050*/ 	.word	0xffffffff


	//   ....[10]....
        /*0054*/ 	.word	0xffffffff


	//   ....[11]....
        /*0058*/ 	.word	0xffffffff


	//   ....[12]....
        /*005c*/ 	.word	0xffffffff


	//   ....[13]....
        /*0060*/ 	.word	0xffffffff


	//   ....[14]....
        /*0064*/ 	.word	0xffffffff


	//   ....[15]....
        /*0068*/ 	.word	0xffffffff


	//   ....[16]....
        /*006c*/ 	.word	0xffffffff


	//   ....[17]....
        /*0070*/ 	.word	0xffffffff


	//   ....[18]....
        /*0074*/ 	.word	0xffffffff


	//   ....[19]....
        /*0078*/ 	.word	0xffffffff


	//   ....[20]....
        /*007c*/ 	.word	0xffffffff


	//   ....[21]....
        /*0080*/ 	.word	0xffffffff


	//   ....[22]....
        /*0084*/ 	.word	0xffffffff


	//   ....[23]....
        /*0088*/ 	.word	0xffffffff


	//   ....[24]....
        /*008c*/ 	.word	0xffffffff


	//   ....[25]....
        /*0090*/ 	.word	0xffffffff


	//   ....[26]....
        /*0094*/ 	.word	0xffffffff


	//   ....[27]....
        /*0098*/ 	.word	0xffffffff


	//   ....[28]....
        /*009c*/ 	.word	0xffffffff


	//   ....[29]....
        /*00a0*/ 	.word	0xffffffff


	//   ....[30]....
        /*00a4*/ 	.word	0xffffffff


	//   ....[31]....
        /*00a8*/ 	.word	0xffffffff


	//   ....[32]....
        /*00ac*/ 	.word	0xffffffff


	//   ....[33]....
        /*00b0*/ 	.word	0xffffffff


	//   ....[34]....
        /*00b4*/ 	.word	0xffffffff


	//   ....[35]....
        /*00b8*/ 	.word	0xffffffff


	//   ....[36]....
        /*00bc*/ 	.word	0xffffffff


	//   ....[37]....
        /*00c0*/ 	.word	0xffffffff


	//   ....[38]....
        /*00c4*/ 	.word	0xffffffff


	//   ....[39]....
        /*00c8*/ 	.word	0xffffffff


	//   ....[40]....
        /*00cc*/ 	.word	0xffffffff


	//   ....[41]....
        /*00d0*/ 	.word	0xffffffff


	//   ....[42]....
        /*00d4*/ 	.word	0xffffffff


	//   ....[43]....
        /*00d8*/ 	.word	0xffffffff


	//   ....[44]....
        /*00dc*/ 	.word	0xffffffff


	//   ....[45]....
        /*00e0*/ 	.word	0xffffffff


	//   ....[46]....
        /*00e4*/ 	.word	0xffffffff


	//   ....[47]....
        /*00e8*/ 	.word	0xffffffff


	//   ....[48]....
        /*00ec*/ 	.word	0xffffffff


	//   ....[49]....
        /*00f0*/ 	.word	0xffffffff


	//   ....[50]....
        /*00f4*/ 	.word	0xffffffff


	//   ....[51]....
        /*00f8*/ 	.word	0xffffffff


	//   ....[52]....
        /*00fc*/ 	.word	0xffffffff


	//   ....[53]....
        /*0100*/ 	.word	0xffffffff


	//   ....[54]....
        /*0104*/ 	.word	0xffffffff


	//----- nvinfo : EIATTR_COOP_GROUP_INSTR_OFFSETS
	.align		4
.L_4003:
        /*0108*/ 	.byte	0x04, 0x28
        /*010a*/ 	.short	(.L_4005 - .L_4004)


	//   ....[0]....
.L_4004:
        /*010c*/ 	.word	0x00000b50


	//   ....[1]....
        /*0110*/ 	.word	0x00000bd0


	//   ....[2]....
        /*0114*/ 	.word	0x00000cc0


	//   ....[3]....
        /*0118*/ 	.word	0x00001720


	//   ....[4]....
        /*011c*/ 	.word	0x00001940


	//   ....[5]....
        /*0120*/ 	.word	0x00001c70


	//   ....[6]....
        /*0124*/ 	.word	0x00001e30


	//   ....[7]....
        /*0128*/ 	.word	0x00002320


	//   ....[8]....
        /*012c*/ 	.word	0x00002510


	//   ....[9]....
        /*0130*/ 	.word	0x000027c0


	//   ....[10]....
        /*0134*/ 	.word	0x00002800


	//   ....[11]....
        /*0138*/ 	.word	0x00002840


	//   ....[12]....
        /*013c*/ 	.word	0x00002860


	//   ....[13]....
        /*0140*/ 	.word	0x000028d0


	//   ....[14]....
        /*0144*/ 	.word	0x00002900


	//   ....[15]....
        /*0148*/ 	.word	0x00002920


	//   ....[16]....
        /*014c*/ 	.word	0x00002930


	//   ....[17]....
        /*0150*/ 	.word	0x00002960


	//   ....[18]....
        /*0154*/ 	.word	0x000029c0


	//   ....[19]....
        /*0158*/ 	.word	0x000029e0


	//   ....[20]....
        /*015c*/ 	.word	0x000029f0


	//   ....[21]....
        /*0160*/ 	.word	0x00002a20


	//   ....[22]....
        /*0164*/ 	.word	0x00002a90


	//   ....[23]....
        /*0168*/ 	.word	0x00002ab0


	//   ....[24]....
        /*016c*/ 	.word	0x00002ad0


	//   ....[25]....
        /*0170*/ 	.word	0x00002af0


	//   ....[26]....
        /*0174*/ 	.word	0x00002b80


	//   ....[27]....
        /*0178*/ 	.word	0x00002ba0


	//   ....[28]....
        /*017c*/ 	.word	0x00002bb0


	//   ....[29]....
        /*0180*/ 	.word	0x00002bd0


	//   ....[30]....
        /*0184*/ 	.word	0x00002bf0


	//   ....[31]....
        /*0188*/ 	.word	0x00002c50


	//   ....[32]....
        /*018c*/ 	.word	0x00002c70


	//   ....[33]....
        /*0190*/ 	.word	0x00002c80


	//   ....[34]....
        /*0194*/ 	.word	0x00002c90


	//   ....[35]....
        /*0198*/ 	.word	0x00002ca0


	//   ....[36]....
        /*019c*/ 	.word	0x00002d50


	//   ....[37]....
        /*01a0*/ 	.word	0x00003160


	//   ....[38]....
        /*01a4*/ 	.word	0x000032c0


	//   ....[39]....
        /*01a8*/ 	.word	0x000032f0


	//   ....[40]....
        /*01ac*/ 	.word	0x00003330


	//   ....[41]....
        /*01b0*/ 	.word	0x00003380


	//   ....[42]....
        /*01b4*/ 	.word	0x00003560


	//   ....[43]....
        /*01b8*/ 	.word	0x00003710


	//   ....[44]....
        /*01bc*/ 	.word	0x00003a90


	//   ....[45]....
        /*01c0*/ 	.word	0x00003b70


	//   ....[46]....
        /*01c4*/ 	.word	0x00003bc0


	//   ....[47]....
        /*01c8*/ 	.word	0x00003c10


	//   ....[48]....
        /*01cc*/ 	.word	0x00003c40


	//   ....[49]....
        /*01d0*/ 	.word	0x00003c60


	//   ....[50]....
        /*01d4*/ 	.word	0x00003d30


	//   ....[51]....
        /*01d8*/ 	.word	0x00003d60


	//   ....[52]....
        /*01dc*/ 	.word	0x00003dc0


	//   ....[53]....
        /*01e0*/ 	.word	0x00003df0


	//   ....[54]....
        /*01e4*/ 	.word	0x00003e10


	//----- nvinfo : EIATTR_VRC_CTA_INIT_COUNT
	.align		4
.L_4005:
        /*01e8*/ 	.byte	0x02, 0x4a
	.zero		1
	.zero		1


	//----- nvinfo : EIATTR_EXIT_INSTR_OFFSETS
	.align		4
        /*01ec*/ 	.byte	0x04, 0x1c
        /*01ee*/ 	.short	(.L_4007 - .L_4006)


	//   ....[0]....
.L_4006:
        /*01f0*/ 	.word	0x00003eb0


	//   ....[1]....
        /*01f4*/ 	.word	0x00004010


	//----- nvinfo : EIATTR_MAX_THREADS
	.align		4
.L_4007:
        /*01f8*/ 	.byte	0x04, 0x05
        /*01fa*/ 	.short	(.L_4009 - .L_4008)
.L_4008:
        /*01fc*/ 	.word	0x00000020
        /*0200*/ 	.word	0x00000001
        /*0204*/ 	.word	0x00000001


	//----- nvinfo : EIATTR_CRS_STACK_SIZE
	.align		4
.L_4009:
        /*0208*/ 	.byte	0x04, 0x1e
        /*020a*/ 	.short	(.L_4011 - .L_4010)
.L_4010:
        /*020c*/ 	.word	0x00000000


	//----- nvinfo : EIATTR_CBANK_PARAM_SIZE
	.align		4
.L_4011:
        /*0210*/ 	.byte	0x03, 0x19
        /*0212*/ 	.short	0x01f0


	//----- nvinfo : EIATTR_PARAM_CBANK
	.align		4
        /*0214*/ 	.byte	0x04, 0x0a
        /*0216*/ 	.short	(.L_4013 - .L_4012)
	.align		4
.L_4012:
        /*0218*/ 	.word	index@(.nv.constant0._Z25selective_scan_bwd_kernelI32Selective_Scan_bwd_kernel_traitsILi32ELi4ELb1ELb1ELb1ELb1ELb1EN3c108BFloat16EfEEv12SSMParamsBwd)
        /*021c*/ 	.short	0x0380
        /*021e*/ 	.short	0x01f0


	//----- nvinfo : EIATTR_SW_WAR
	.align		4
.L_4013:
        /*0220*/ 	.byte	0x04, 0x36
        /*0222*/ 	.short	(.L_4015 - .L_4014)
.L_4014:
        /*0224*/ 	.word	0x00000008
.L_4015:


//--------------------- .nv.callgraph             --------------------------
	.section	.nv.callgraph,"",@"SHT_CUDA_CALLGRAPH"
	.align	4
	.sectionentsize	8
	.align		4
        /*0000*/ 	.word	0x00000000
	.align		4
        /*0004*/ 	.word	0xffffffff
	.align		4
        /*0008*/ 	.word	0x00000000
	.align		4
        /*000c*/ 	.word	0xfffffffe
	.align		4
        /*0010*/ 	.word	0x00000000
	.align		4
        /*0014*/ 	.word	0xfffffffd
	.align		4
        /*0018*/ 	.word	0x00000000
	.align		4
        /*001c*/ 	.word	0xfffffffc


//--------------------- .nv.constant4             --------------------------
	.section	.nv.constant4,"a",@progbits
	.align	8
	.align		8
.nv.constant4:
        /*0000*/ 	.dword	_ZN67_INTERNAL_83ee82bf_31_selective_scan_bwd_bf16_real_cu_4ac64e5f_35574cuda3std3__45__cpo5beginE
	.align		8
        /*0008*/ 	.dword	_ZN67_INTERNAL_83ee82bf_31_selective_scan_bwd_bf16_real_cu_4ac64e5f_35574cuda3std3__45__cpo3endE
	.align		8
        /*0010*/ 	.dword	_ZN67_INTERNAL_83ee82bf_31_selective_scan_bwd_bf16_real_cu_4ac64e5f_35574cuda3std3__45__cpo6cbeginE
	.align		8
        /*0018*/ 	.dword	_ZN67_INTERNAL_83ee82bf_31_selective_scan_bwd_bf16_real_cu_4ac64e5f_35574cuda3std3__45__cpo4cendE
	.align		8
        /*0020*/ 	.dword	_ZN67_INTERNAL_83ee82bf_31_selective_scan_bwd_bf16_real_cu_4ac64e5f_35574cuda3std3__45__cpo6rbeginE
	.align		8
        /*0028*/ 	.dword	_ZN67_INTERNAL_83ee82bf_31_selective_scan_bwd_bf16_real_cu_4ac64e5f_35574cuda3std3__45__cpo4rendE
	.align		8
        /*0030*/ 	.dword	_ZN67_INTERNAL_83ee82bf_31_selective_scan_bwd_bf16_real_cu_4ac64e5f_35574cuda3std3__45__cpo7crbeginE
	.align		8
        /*0038*/ 	.dword	_ZN67_INTERNAL_83ee82bf_31_selective_scan_bwd_bf16_real_cu_4ac64e5f_35574cuda3std3__45__cpo5crendE
	.align		8
        /*0040*/ 	.dword	_ZN67_INTERNAL_83ee82bf_31_selective_scan_bwd_bf16_real_cu_4ac64e5f_35574cuda3std3__469_GLOBAL__N__83ee82bf_31_selective_scan_bwd_bf16_real_cu_4ac64e5f_35576ignoreE
	.align		8
        /*0048*/ 	.dword	_ZN67_INTERNAL_83ee82bf_31_selective_scan_bwd_bf16_real_cu_4ac64e5f_35574cuda3std3__419piecewise_constructE
	.align		8
        /*0050*/ 	.dword	_ZN67_INTERNAL_83ee82bf_31_selective_scan_bwd_bf16_real_cu_4ac64e5f_35574cuda3std3__48in_placeE
	.align		8
        /*0058*/ 	.dword	_ZN67_INTERNAL_83ee82bf_31_selective_scan_bwd_bf16_real_cu_4ac64e5f_35574cuda3std3__420unreachable_sentinelE
	.align		8
        /*0060*/ 	.dword	_ZN67_INTERNAL_83ee82bf_31_selective_scan_bwd_bf16_real_cu_4ac64e5f_35574cuda3std6ranges3__45__cpo4swapE
	.align		8
        /*0068*/ 	.dword	_ZN67_INTERNAL_83ee82bf_31_selective_scan_bwd_bf16_real_cu_4ac64e5f_35574cuda3std6ranges3__45__cpo9iter_moveE
	.align		8
        /*0070*/ 	.dword	_ZN67_INTERNAL_83ee82bf_31_selective_scan_bwd_bf16_real_cu_4ac64e5f_35574cuda3std6ranges3__45__cpo5beginE
	.align		8
        /*0078*/ 	.dword	_ZN67_INTERNAL_83ee82bf_31_selective_scan_bwd_bf16_real_cu_4ac64e5f_35574cuda3std6ranges3__45__cpo3endE
	.align		8
        /*0080*/ 	.dword	_ZN67_INTERNAL_83ee82bf_31_selective_scan_bwd_bf16_real_cu_4ac64e5f_35574cuda3std6ranges3__45__cpo6cbeginE
	.align		8
        /*0088*/ 	.dword	_ZN67_INTERNAL_83ee82bf_31_selective_scan_bwd_bf16_real_cu_4ac64e5f_35574cuda3std6ranges3__45__cpo4cendE
	.align		8
        /*0090*/ 	.dword	_ZN67_INTERNAL_83ee82bf_31_selective_scan_bwd_bf16_real_cu_4ac64e5f_35574cuda3std6ranges3__45__cpo7advanceE
	.align		8
        /*0098*/ 	.dword	_ZN67_INTERNAL_83ee82bf_31_selective_scan_bwd_bf16_real_cu_4ac64e5f_35574cuda3std6ranges3__45__cpo9iter_swapE
	.align		8
        /*00a0*/ 	.dword	_ZN67_INTERNAL_83ee82bf_31_selective_scan_bwd_bf16_real_cu_4ac64e5f_35574cuda3std6ranges3__45__cpo4nextE
	.align		8
        /*00a8*/ 	.dword	_ZN67_INTERNAL_83ee82bf_31_selective_scan_bwd_bf16_real_cu_4ac64e5f_35574cuda3std6ranges3__45__cpo4prevE
	.align		8
        /*00b0*/ 	.dword	_ZN67_INTERNAL_83ee82bf_31_selective_scan_bwd_bf16_real_cu_4ac64e5f_35574cuda3std6ranges3__45__cpo4dataE
	.align		8
        /*00b8*/ 	.dword	_ZN67_INTERNAL_83ee82bf_31_selective_scan_bwd_bf16_real_cu_4ac64e5f_35574cuda3std6ranges3__45__cpo5cdataE
	.align		8
        /*00c0*/ 	.dword	_ZN67_INTERNAL_83ee82bf_31_selective_scan_bwd_bf16_real_cu_4ac64e5f_35574cuda3std6ranges3__45__cpo4sizeE
	.align		8
        /*00c8*/ 	.dword	_ZN67_INTERNAL_83ee82bf_31_selective_scan_bwd_bf16_real_cu_4ac64e5f_35574cuda3std6ranges3__45__cpo5ssizeE
	.align		8
        /*00d0*/ 	.dword	_ZN67_INTERNAL_83ee82bf_31_selective_scan_bwd_bf16_real_cu_4ac64e5f_35574cuda3std6ranges3__45__cpo8distanceE
	.align		8
        /*00d8*/ 	.dword	_ZN67_INTERNAL_83ee82bf_31_selective_scan_bwd_bf16_real_cu_4ac64e5f_35576thrust24THRUST_300001_SM_1000_NS6system6detail10sequential3seqE


//--------------------- .text._Z25selective_scan_bwd_kernelI32Selective_Scan_bwd_kernel_traitsILi128ELi16ELb0ELb0ELb0ELb0ELb0EN3c108BFloat16EfEEv12SSMParamsBwd --------------------------
	.section	.text._Z25selective_scan_bwd_kernelI32Selective_Scan_bwd_kernel_traitsILi128ELi16ELb0ELb0ELb0ELb0ELb0EN3c108BFloat16EfEEv12SSMParamsBwd,"ax",@progbits
	.align	128
        .global         _Z25selective_scan_bwd_kernelI32Selective_Scan_bwd_kernel_traitsILi128ELi16ELb0ELb0ELb0ELb0ELb0EN3c108BFloat16EfEEv12SSMParamsBwd
        .type           _Z25selective_scan_bwd_kernelI32Selective_Scan_bwd_kernel_traitsILi128ELi16ELb0ELb0ELb0ELb0ELb0EN3c108BFloat16EfEEv12SSMParamsBwd,@function
        .size           _Z25selective_scan_bwd_kernelI32Selective_Scan_bwd_kernel_traitsILi128ELi16ELb0ELb0ELb0ELb0ELb0EN3c108BFloat16EfEEv12SSMParamsBwd,(.L_x_10408 - _Z25selective_scan_bwd_kernelI32Selective_Scan_bwd_kernel_traitsILi128ELi16ELb0ELb0ELb0ELb0ELb0EN3c108BFloat16EfEEv12SSMParamsBwd)
        .other          _Z25selective_scan_bwd_kernelI32Selective_Scan_bwd_kernel_traitsILi128ELi16ELb0ELb0ELb0ELb0ELb0EN3c108BFloat16EfEEv12SSMParamsBwd,@"STO_CUDA_ENTRY STV_DEFAULT"
_Z25selective_scan_bwd_kernelI32Selective_Scan_bwd_kernel_traitsILi128ELi16ELb0ELb0ELb0ELb0ELb0EN3c108BFloat16EfEEv12SSMParamsBwd:
.text._Z25selective_scan_bwd_kernelI32Selective_Scan_bwd_kernel_traitsILi128ELi16ELb0ELb0ELb0ELb0ELb0EN3c108BFloat16EfEEv12SSMParamsBwd:
[----:B------:R-:W0:Y:S01]  /*0000*/  LDC R1, c[0x0][0x37c] ;  /* 0x0000df00ff017b82 */ /* 0x000e220000000800 */
[----:B------:R-:W1:Y:S07]  /*0010*/  LDCU.64 UR4, c[0x0][0x458] ;  /* 0x00008b00ff0477ac */ /* 0x000e6e0008000a00 */
[----:B------:R-:W2:Y:S01]  /*0020*/  S2UR UR8, SR_CTAID.Y ;  /* 0x00000000000879c3 */ /* 0x000ea20000002600 */
[----:B0-----:R-:W-:Y:S01]  /*0030*/  IADD3 R1, PT, PT, R1, -0x10, RZ ;  /* 0xfffffff001017810 */ /* 0x001fe20007ffe0ff */
[----:B------:R-:W0:Y:S01]  /*0040*/  LDCU.64 UR6, c[0x0][0x470] ;  /* 0x00008e00ff0677ac */ /* 0x000e220008000a00 */
[----:B------:R-:W3:Y:S05]  /*0050*/  LDCU.64 UR30, c[0x0][0x358] ;  /* 0x00006b00ff1e77ac */ /* 0x000eea0008000a00 */
[----:B------:R-:W4:Y:S01]  /*0060*/  S2UR UR9, SR_CTAID.X ;  /* 0x00000000000979c3 */ /* 0x000f220000002500 */
[----:B------:R-:W4:Y:S01]  /*0070*/  LDCU.128 UR12, c[0x0][0x3f0] ;  /* 0x00007e00ff0c77ac */ /* 0x000f220008000c00 */
[----:B------:R-:W5:Y:S01]  /*0080*/  LDCU.128 UR16, c[0x0][0x400] ;  /* 0x00008000ff1077ac */ /* 0x000f620008000c00 */
[----:B-1----:R-:W-:-:S02]  /*0090*/  UISETP.NE.U32.AND UP0, UPT, UR4, URZ, UPT ;  /* 0x000000ff0400728c */ /* 0x002fc4000bf05070 */
[----:B0-----:R-:W-:Y:S02]  /*00a0*/  UISETP.NE.U32.AND UP1, UPT, UR6, URZ, UPT ;  /* 0x000000ff0600728c */ /* 0x001fe4000bf25070 */
[----:B------:R-:W-:Y:S02]  /*00b0*/  UISETP.NE.AND.EX UP0, UPT, UR5, URZ, UPT, UP0 ;  /* 0x000000ff0500728c */ /* 0x000fe4000bf05300 */
[----:B------:R-:W-:Y:S01]  /*00c0*/  UISETP.NE.AND.EX UP1, UPT, UR7, URZ, UPT, UP1 ;  /* 0x000000ff0700728c */ /* 0x000fe2000bf25310 */
[----:B------:R-:W0:Y:S03]  /*00d0*/  LDCU UR27, c[0x0][0x394] ;  /* 0x00007280ff1b77ac */ /* 0x000e260008000800 */
[----:B------:R-:W-:Y:S02]  /*00e0*/  PLOP3.LUT P0, PT, PT, PT, UP0, 0x80, 0x8 ;  /* 0x000000000008781c */ /* 0x000fe40003f0f008 */
[----:B------:R-:W-:Y:S01]  /*00f0*/  PLOP3.LUT P1, PT, PT, PT, UP1, 0x80, 0x8 ;  /* 0x000000000008781c */ /* 0x000fe20003f2f018 */
[----:B------:R-:W1:Y:S02]  /*0100*/  LDCU.64 UR22, c[0x0][0x498] ;  /* 0x00009300ff1677ac */ /* 0x000e640008000a00 */
[----:B--2---:R-:W-:-:S02]  /*0110*/  @UP0 ULEA UR4, UP2, UR8, UR4, 0x2 ;  /* 0x0000000408040291 */ /* 0x004fc4000f8410ff */
[----:B------:R-:W-:Y:S02]  /*0120*/  @UP1 ULEA UR6, UP3, UR8, UR6, 0x2 ;  /* 0x0000000608061291 */ /* 0x000fe4000f8610ff */
[----:B------:R-:W-:Y:S02]  /*0130*/  @UP0 ULEA.HI.X UR5, UR8, UR5, URZ, 0x2, UP2 ;  /* 0x0000000508050291 */ /* 0x000fe400090f14ff */
[----:B------:R-:W-:Y:S01]  /*0140*/  @UP1 ULEA.HI.X UR7, UR8, UR7, URZ, 0x2, UP3 ;  /* 0x0000000708071291 */ /* 0x000fe200098f14ff */
[----:B------:R-:W-:Y:S01]  /*0150*/  MOV R2, UR4 ;  /* 0x0000000400027c02 */ /* 0x000fe20008000f00 */
[----:B------:R-:W2:Y:S01]  /*0160*/  LDCU.64 UR24, c[0x0][0x4a0] ;  /* 0x00009400ff1877ac */ /* 0x000ea20008000a00 */
[----:B------:R-:W-:Y:S01]  /*0170*/  MOV R4, UR6 ;  /* 0x0000000600047c02 */ /* 0x000fe20008000f00 */
[----:B------:R-:W-:Y:S02]  /*0180*/  IMAD.U32 R3, RZ, RZ, UR5 ;  /* 0x00000005ff037e24 */ /* 0x000fe4000f8e00ff */
[----:B------:R-:W-:Y:S01]  /*0190*/  MOV R5, UR7 ;  /* 0x0000000700057c02 */ /* 0x000fe20008000f00 */
[----:B------:R-:W2:Y:S02]  /*01a0*/  LDCU.64 UR28, c[0x0][0x528] ;  /* 0x0000a500ff1c77ac */ /* 0x000ea40008000a00 */
[----:B---3--:R-:W3:Y:S02]  /*01b0*/  @P0 LDG.E R2, desc[UR30][R2.64] ;  /* 0x0000001e02020981 */ /* 0x008ee4000c1e1900 */
[----:B------:R-:W1:Y:S02]  /*01c0*/  LDCU.64 UR6, c[0x0][0x480] ;  /* 0x00009000ff0677ac */ /* 0x000e640008000a00 */
[----:B------:R-:W3:Y:S01]  /*01d0*/  @P1 LDG.E R4, desc[UR30][R4.64] ;  /* 0x0000001e04041981 */ /* 0x000ee2000c1e1900 */
[----:B----4-:R-:W-:-:S02]  /*01e0*/  UIMAD.WIDE.U32 UR4, UR9, UR12, URZ ;  /* 0x0000000c090472a5 */ /* 0x010fc4000f8e00ff */
[----:B------:R-:W-:Y:S01]  /*01f0*/  UIMAD UR21, UR8, UR15, URZ ;  /* 0x0000000f081572a4 */ /* 0x000fe2000f8e02ff */
[----:B------:R4:W-:Y:S01]  /*0200*/  STL [R1+0x8], RZ ;  /* 0x000008ff01007387 */ /* 0x0009e20000100800 */
[----:B------:R-:W-:Y:S02]  /*0210*/  UIMAD UR5, UR9, UR13, UR5 ;  /* 0x0000000d090572a4 */ /* 0x000fe4000f8e0205 */
[----:B-----5:R-:W-:Y:S01]  /*0220*/  UIMAD.WIDE.U32 UR12, UR9, UR16, URZ ;  /* 0x00000010090c72a5 */ /* 0x020fe2000f8e00ff */
[----:B------:R4:W-:Y:S01]  /*0230*/  STL [R1+0x4], RZ ;  /* 0x000004ff01007387 */ /* 0x0009e20000100800 */
[----:B------:R-:W-:Y:S02]  /*0240*/  UIMAD.WIDE.U32 UR10, UR8, UR14, UR4 ;  /* 0x0000000e080a72a5 */ /* 0x000fe4000f8e0004 */
[----:B------:R-:W-:Y:S02]  /*0250*/  UIMAD UR13, UR9, UR17, UR13 ;  /* 0x00000011090d72a4 */ /* 0x000fe4000f8e020d */
[----:B0-----:R-:W-:-:S02]  /*0260*/  ULEA UR16, UR27, 0xfffff800, 0xb ;  /* 0xfffff8001b107891 */ /* 0x001fc4000f8e58ff */
[----:B-1----:R-:W-:Y:S02]  /*0270*/  UISETP.NE.U32.AND UP0, UPT, UR6, URZ, UPT ;  /* 0x000000ff0600728c */ /* 0x002fe4000bf05070 */
[----:B------:R-:W-:Y:S02]  /*0280*/  UIMAD.WIDE.U32 UR12, UR8, UR18, UR12 ;  /* 0x00000012080c72a5 */ /* 0x000fe4000f8e000c */
[----:B------:R-:W-:Y:S01]  /*0290*/  UISETP.NE.AND.EX UP0, UPT, UR7, URZ, UPT, UP0 ;  /* 0x000000ff0700728c */ /* 0x000fe2000bf05300 */
[----:B------:R-:W0:Y:S01]  /*02a0*/  LDCU.128 UR4, c[0x0][0x460] ;  /* 0x00008c00ff0477ac */ /* 0x000e220008000c00 */
[----:B------:R-:W-:Y:S02]  /*02b0*/  UIMAD.WIDE.U32 UR14, UR9, UR22, URZ ;  /* 0x00000016090e72a5 */ /* 0x000fe4000f8e00ff */
[----:B------:R-:W-:Y:S02]  /*02c0*/  UIMAD UR22, UR8, UR19, URZ ;  /* 0x00000013081672a4 */ /* 0x000fe4000f8e02ff */
[----:B------:R-:W-:-:S02]  /*02d0*/  USHF.R.S32.HI UR17, URZ, 0x1f, UR16 ;  /* 0x0000001fff117899 */ /* 0x000fc40008011410 */
[----:B------:R-:W-:Y:S02]  /*02e0*/  UIADD3 UR20, UP3, UPT, UR16, UR12, URZ ;  /* 0x0000000c10147290 */ /* 0x000fe4000ff7e0ff */
[----:B------:R-:W-:Y:S01]  /*02f0*/  UIMAD UR15, UR9, UR23, UR15 ;  /* 0x00000017090f72a4 */ /* 0x000fe2000f8e020f */
[----:B------:R-:W1:Y:S01]  /*0300*/  @UP0 LDCU UR23, c[0x0][0x384] ;  /* 0x00007080ff1707ac */ /* 0x000e620008000800 */
[----:B------:R-:W-:Y:S02]  /*0310*/  UIADD3.X UR12, UPT, UPT, UR17, UR13, UR22, UP3, !UPT ;  /* 0x0000000d110c7290 */ /* 0x000fe40009ffe416 */
[----:B0-----:R-:W-:Y:S01]  /*0320*/  ULEA UR19, UP4, UR20, UR6, 0x1 ;  /* 0x0000000614137291 */ /* 0x001fe2000f8808ff */
[----:B------:R-:W0:Y:S01]  /*0330*/  @UP0 LDCU UR26, c[0x0][0x38c] ;  /* 0x00007180ff1a07ac */ /* 0x000e220008000800 */
[----:B------:R-:W-:Y:S02]  /*0340*/  UIADD3 UR18, UP1, UPT, UR16, UR10, URZ ;  /* 0x0000000a10127290 */ /* 0x000fe4000ff3e0ff */
[----:B------:R-:W-:-:S05]  /*0350*/  ULEA.HI.X UR20, UR20, UR7, UR12, 0x1, UP4 ;  /* 0x0000000714147291 */ /* 0x000fca000a0f0c0c */
[----:B------:R-:W5:Y:S01]  /*0360*/  @UP0 LDCU.64 UR12, c[0x0][0x480] ;  /* 0x00009000ff0c07ac */ /* 0x000f620008000a00 */
[----:B------:R-:W-:Y:S02]  /*0370*/  ULEA UR10, UP2, UR18, UR4, 0x1 ;  /* 0x00000004120a7291 */ /* 0x000fe4000f8408ff */
[----:B------:R-:W-:Y:S02]  /*0380*/  UIADD3.X UR11, UPT, UPT, UR17, UR11, UR21, UP1, !UPT ;  /* 0x0000000b110b7290 */ /* 0x000fe40008ffe415 */
[----:B-1----:R-:W-:Y:S02]  /*0390*/  @UP0 UIMAD UR9, UR9, UR23, UR8 ;  /* 0x00000017090902a4 */ /* 0x002fe4000f8e0208 */
[----:B------:R-:W-:Y:S02]  /*03a0*/  ULEA.HI.X UR18, UR18, UR5, UR11, 0x1, UP2 ;  /* 0x0000000512127291 */ /* 0x000fe400090f0c0b */
[----:B--2---:R-:W-:Y:S02]  /*03b0*/  UIMAD.WIDE.U32 UR4, UR8, UR24, UR14 ;  /* 0x00000018080472a5 */ /* 0x004fe4000f8e000e */
[----:B------:R-:W-:-:S02]  /*03c0*/  @UP0 UIMAD UR9, UR9, UR27, URZ ;  /* 0x0000001b090902a4 */ /* 0x000fc4000f8e02ff */
[----:B------:R-:W-:Y:S02]  /*03d0*/  UIMAD UR22, UR8, UR25, URZ ;  /* 0x00000019081672a4 */ /* 0x000fe4000f8e02ff */
[----:B------:R-:W-:Y:S02]  /*03e0*/  UIADD3 UR16, UP1, UPT, UR16, UR4, URZ ;  /* 0x0000000410107290 */ /* 0x000fe4000ff3e0ff */
[----:B0-----:R-:W-:Y:S02]  /*03f0*/  @UP0 UIMAD UR9, UR9, UR26, URZ ;  /* 0x0000001a090902a4 */ /* 0x001fe4000f8e02ff */
[----:B------:R-:W-:Y:S01]  /*0400*/  UIADD3.X UR22, UPT, UPT, UR17, UR5, UR22, UP1, !UPT ;  /* 0x0000000511167290 */ /* 0x000fe20008ffe416 */
[----:B------:R-:W-:Y:S02]  /*0410*/  UMOV UR4, URZ ;  /* 0x000000ff00047c82 */ /* 0x000fe40008000000 */
[----:B------:R-:W-:Y:S01]  /*0420*/  UMOV UR5, URZ ;  /* 0x000000ff00057c82 */ /* 0x000fe20008000000 */
[----:B-----5:R-:W-:-:S02]  /*0430*/  @UP0 UIMAD.WIDE UR4, UR9, 0x8, UR12 ;  /* 0x00000008090408a5 */ /* 0x020fc4000f8e020c */
[----:B------:R-:W-:Y:S01]  /*0440*/  UISETP.GE.AND UP0, UPT, UR27, 0x1, UPT ;  /* 0x000000011b00788c */ /* 0x000fe2000bf06270 */
[----:B------:R-:W-:Y:S01]  /*0450*/  UMOV UR7, URZ ;  /* 0x000000ff00077c82 */ /* 0x000fe20008000000 */
[----:B------:R-:W-:Y:S01]  /*0460*/  UMOV UR6, URZ ;  /* 0x000000ff00067c82 */ /* 0x000fe20008000000 */
[----:B------:R-:W-:-:S04]  /*0470*/  ULEA UR21, UP1, UR16, UR28, 0x1 ;  /* 0x0000001c10157291 */ /* 0x000fc8000f8208ff */
[----:B------:R-:W-:Y:S01]  /*0480*/  ULEA.HI.X UR22, UR16, UR29, UR22, 0x1, UP1 ;  /* 0x0000001d10167291 */ /* 0x000fe200088f0c16 */
[----:B---3--:R-:W-:Y:S02]  /*0490*/  @P0 R2UR UR7, R2 ;  /* 0x00000000020702ca */ /* 0x008fe400000e0000 */
[----:B------:R-:W-:Y:S01]  /*04a0*/  @P1 R2UR UR6, R4 ;  /* 0x00000000040612ca */ /* 0x000fe200000e0000 */
[----:B----4-:R-:W-:-:S14]  /*04b0*/  BRA.U !UP0, `(.L_x_0) ;  /* 0x00000055084c7547 */ /* 0x010fdc000b800000 */
[----:B------:R-:W0:Y:S01]  /*04c0*/  S2R R0, SR_TID.X ;  /* 0x0000000000007919 */ /* 0x000e220000002100 */
[----:B------:R-:W1:Y:S01]  /*04d0*/  LDCU UR16, c[0x0][0x394] ;  /* 0x00007280ff1077ac */ /* 0x000e620008000800 */
[----:B------:R2:W-:Y:S01]  /*04e0*/  STL [R1+0x4], RZ ;  /* 0x000004ff01007387 */ /* 0x0005e20000100800 */
[----:B------:R-:W-:-:S03]  /*04f0*/  UMOV UR17, UR10 ;  /* 0x0000000a00117c82 */ /* 0x000fc60008000000 */
[----:B------:R2:W-:Y:S01]  /*0500*/  STL [R1+0x8], RZ ;  /* 0x000008ff01007387 */ /* 0x0005e20000100800 */
[C---:B0-----:R-:W-:Y:S01]  /*0510*/  IMAD.SHL.U32 R3, R0.reuse, 0x10, RZ ;  /* 0x0000001000037824 */ /* 0x041fe200078e00ff */
[----:B------:R-:W-:-:S04]  /*0520*/  LOP3.LUT R4, R0, 0x1f, RZ, 0xc0, !PT ;  /* 0x0000001f00047812 */ /* 0x000fc800078ec0ff */
[----:B-12---:R-:W-:-:S07]  /*0530*/  LOP3.LUT R9, R4, 0x3e00, R3, 0xf8, !PT ;  /* 0x00003e0004097812 */ /* 0x006fce00078ef803 */
.L_x_15:
[----:B0-----:R-:W0:Y:S01]  /*0540*/  LDCU UR9, c[0x0][0x388] ;  /* 0x00007100ff0977ac */ /* 0x001e220008000800 */
[----:B------:R-:W-:Y:S01]  /*0550*/  SHF.L.U32 R5, R0, 0x4, RZ ;  /* 0x0000000400057819 */ /* 0x000fe200000006ff */
[----:B------:R-:W-:Y:S01]  /*0560*/  IMAD.U32 R3, RZ, RZ, UR18 ;  /* 0x00000012ff037e24 */ /* 0x000fe2000f8e00ff */
[----:B------:R-:W-:Y:S01]  /*0570*/  MOV R2, UR17 ;  /* 0x0000001100027c02 */ /* 0x000fe20008000f00 */
[----:B------:R-:W-:Y:S01]  /*0580*/  ULEA UR8, UR16, 0xfffff800, 0xb ;  /* 0xfffff80010087891 */ /* 0x000fe2000f8e58ff */
[----:B------:R-:W-:Y:S02]  /*0590*/  LOP3.LUT R35, R5, 0x3e00, RZ, 0xc0, !PT ;  /* 0x00003e0005237812 */ /* 0x000fe400078ec0ff */
[----:B------:R-:W-:Y:S02]  /*05a0*/  LOP3.LUT R18, R18, 0xfffffeff, RZ, 0xc0, !PT ;  /* 0xfffffeff12127812 */ /* 0x000fe400078ec0ff */
[----:B------:R-:W-:Y:S02]  /*05b0*/  PRMT R19, RZ, 0x7610, R19 ;  /* 0x00007610ff137816 */ /* 0x000fe40000000013 */
[----:B------:R-:W-:-:S02]  /*05c0*/  PRMT R21, RZ, 0x7610, R21 ;  /* 0x00007610ff157816 */ /* 0x000fc40000000015 */
[----:B------:R-:W-:Y:S02]  /*05d0*/  PRMT R11, RZ, 0x7610, R11 ;  /* 0x00007610ff0b7816 */ /* 0x000fe4000000000b */
[----:B------:R-:W-:Y:S02]  /*05e0*/  PRMT R17, RZ, 0x7610, R17 ;  /* 0x00007610ff117816 */ /* 0x000fe40000000011 */
[----:B------:R-:W-:Y:S01]  /*05f0*/  PRMT R15, RZ, 0x7610, R15 ;  /* 0x00007610ff0f7816 */ /* 0x000fe2000000000f */
[----:B0-----:R-:W-:Y:S01]  /*0600*/  UIADD3 UR8, UPT, UPT, -UR8, UR9, URZ ;  /* 0x0000000908087290 */ /* 0x001fe2000fffe1ff */
[----:B------:R-:W-:Y:S02]  /*0610*/  LOP3.LUT R28, R35, 0x20, R4, 0xfe, !PT ;  /* 0x00000020231c7812 */ /* 0x000fe400078efe04 */
[----:B------:R-:W-:Y:S02]  /*0620*/  PRMT R12, RZ, 0x7610, R12 ;  /* 0x00007610ff0c7816 */ /* 0x000fe4000000000c */
[----:B------:R-:W-:-:S02]  /*0630*/  PRMT R13, RZ, 0x7610, R13 ;  /* 0x00007610ff0d7816 */ /* 0x000fc4000000000d */
[----:B------:R-:W-:Y:S02]  /*0640*/  PRMT R10, RZ, 0x7610, R10 ;  /* 0x00007610ff0a7816 */ /* 0x000fe4000000000a */
[----:B------:R-:W-:Y:S02]  /*0650*/  PRMT R22, RZ, 0x7610, R22 ;  /* 0x00007610ff167816 */ /* 0x000fe40000000016 */
[----:B------:R-:W-:Y:S02]  /*0660*/  PRMT R25, RZ, 0x7610, R25 ;  /* 0x00007610ff197816 */ /* 0x000fe40000000019 */
[----:B------:R-:W-:Y:S02]  /*0670*/  PRMT R26, RZ, 0x7610, R26 ;  /* 0x00007610ff1a7816 */ /* 0x000fe4000000001a */
[----:B------:R-:W-:Y:S02]  /*0680*/  PRMT R29, RZ, 0x7610, R29 ;  /* 0x00007610ff1d7816 */ /* 0x000fe4000000001d */
[----:B------:R-:W-:-:S02]  /*0690*/  PRMT R30, RZ, 0x7610, R30 ;  /* 0x00007610ff1e7816 */ /* 0x000fc4000000001e */
[----:B------:R-:W-:Y:S02]  /*06a0*/  PRMT R33, RZ, 0x7610, R33 ;  /* 0x00007610ff217816 */ /* 0x000fe40000000021 */
[----:B------:R-:W-:Y:S01]  /*06b0*/  PRMT R34, RZ, 0x7610, R34 ;  /* 0x00007610ff227816 */ /* 0x000fe20000000022 */
[----:B------:R-:W-:Y:S01]  /*06c0*/  BAR.SYNC.DEFER_BLOCKING 0x0 ;  /* 0x0000000000007b1d */ /* 0x000fe20000010000 */
[C---:B------:R-:W-:Y:S01]  /*06d0*/  ISETP.GE.AND P1, PT, R9.reuse, UR8, PT ;  /* 0x0000000809007c0c */ /* 0x040fe2000bf26270 */
[----:B------:R-:W-:Y:S01]  /*06e0*/  IMAD.WIDE.U32 R8, R9, 0x2, R2 ;  /* 0x0000000209087825 */ /* 0x000fe200078e0002 */
[----:B------:R-:W-:Y:S02]  /*06f0*/  LOP3.LUT R32, R35, R4, RZ, 0xfc, !PT ;  /* 0x0000000423207212 */ /* 0x000fe400078efcff */
[----:B------:R-:W-:Y:S01]  /*0700*/  ISETP.GE.AND P0, PT, R28, UR8, PT ;  /* 0x000000081c007c0c */ /* 0x000fe2000bf06270 */
[----:B------:R-:W0:Y:S01]  /*0710*/  S2R R48, SR_LANEID ;  /* 0x0000000000307919 */ /* 0x000e220000000000 */
[C---:B------:R-:W-:Y:S01]  /*0720*/  LOP3.LUT R3, R32.reuse, 0x40, RZ, 0xfc, !PT ;  /* 0x0000004020037812 */ /* 0x040fe200078efcff */
[----:B------:R-:W-:Y:S01]  /*0730*/  UMOV UR23, 0x400 ;  /* 0x0000040000177882 */ /* 0x000fe20000000000 */
[----:B------:R-:W-:Y:S01]  /*0740*/  LOP3.LUT R5, R32, 0x60, RZ, 0xfc, !PT ;  /* 0x0000006020057812 */ /* 0x000fe200078efcff */
[----:B------:R-:W1:Y:S01]  /*0750*/  LDCU UR38, c[0x0][0x38c] ;  /* 0x00007180ff2677ac */ /* 0x000e620008000800 */
[----:B------:R-:W-:-:S03]  /*0760*/  ISETP.GE.AND P6, PT, R3, UR8, PT ;  /* 0x0000000803007c0c */ /* 0x000fc6000bfc6270 */
[----:B------:R-:W-:Y:S02]  /*0770*/  @P1 LOP3.LUT R18, R18, 0x100, RZ, 0xfc, !PT ;  /* 0x0000010012121812 */ /* 0x000fe400078efcff */
[----:B------:R-:W-:Y:S02]  /*0780*/  ISETP.GE.AND P5, PT, R5, UR8, PT ;  /* 0x0000000805007c0c */ /* 0x000fe4000bfa6270 */
[----:B------:R-:W-:Y:S02]  /*0790*/  LOP3.LUT R18, R18, 0xffffff7f, RZ, 0xc0, !PT ;  /* 0xffffff7f12127812 */ /* 0x000fe400078ec0ff */
[----:B------:R-:W-:Y:S02]  /*07a0*/  LOP3.LUT R6, R32, 0x80, RZ, 0xfc, !PT ;  /* 0x0000008020067812 */ /* 0x000fe400078efcff */
[----:B------:R-:W-:Y:S02]  /*07b0*/  @P0 LOP3.LUT R18, R18, 0x80, RZ, 0xfc, !PT ;  /* 0x0000008012120812 */ /* 0x000fe400078efcff */
[----:B------:R-:W-:Y:S01]  /*07c0*/  ISETP.GE.AND P4, PT, R6, UR8, PT ;  /* 0x0000000806007c0c */ /* 0x000fe2000bf86270 */
[----:B------:R-:W2:Y:S01]  /*07d0*/  @!P6 LDG.E.U16 R10, desc[UR30][R8.64+0x80] ;  /* 0x0000801e080ae981 */ /* 0x000ea2000c1e1500 */
[----:B------:R-:W-:-:S02]  /*07e0*/  LOP3.LUT R18, R18, 0xffffffbf, RZ, 0xc0, !PT ;  /* 0xffffffbf12127812 */ /* 0x000fc400078ec0ff */
[----:B------:R-:W-:Y:S01]  /*07f0*/  LOP3.LUT R3, R32, 0xa0, RZ, 0xfc, !PT ;  /* 0x000000a020037812 */ /* 0x000fe200078efcff */
[----:B------:R-:W3:Y:S01]  /*0800*/  @!P5 LDG.E.U16 R13, desc[UR30][R8.64+0xc0] ;  /* 0x0000c01e080dd981 */ /* 0x000ee2000c1e1500 */
[----:B------:R-:W-:Y:S02]  /*0810*/  @P6 LOP3.LUT R18, R18, 0x40, RZ, 0xfc, !PT ;  /* 0x0000004012126812 */ /* 0x000fe400078efcff */
[----:B------:R-:W-:Y:S02]  /*0820*/  SHF.L.U32 R2, R32, 0x1, RZ ;  /* 0x0000000120027819 */ /* 0x000fe400000006ff */
[----:B------:R-:W-:Y:S02]  /*0830*/  LOP3.LUT R18, R18, 0xffffffdf, RZ, 0xc0, !PT ;  /* 0xffffffdf12127812 */ /* 0x000fe400078ec0ff */
[----:B------:R-:W-:Y:S01]  /*0840*/  ISETP.GE.AND P3, PT, R3, UR8, PT ;  /* 0x0000000803007c0c */ /* 0x000fe2000bf66270 */
[----:B------:R-:W4:Y:S01]  /*0850*/  @!P4 LDG.E.U16 R12, desc[UR30][R8.64+0x100] ;  /* 0x0001001e080cc981 */ /* 0x000f22000c1e1500 */
[----:B------:R-:W-:-:S02]  /*0860*/  @P5 LOP3.LUT R18, R18, 0x20, RZ, 0xfc, !PT ;  /* 0x0000002012125812 */ /* 0x000fc400078efcff */
[----:B------:R-:W-:Y:S02]  /*0870*/  IADD3 R6, P1, PT, R2, UR19, RZ ;  /* 0x0000001302067c10 */ /* 0x000fe4000ff3e0ff */
[----:B------:R-:W-:Y:S02]  /*0880*/  LOP3.LUT R18, R18, 0xffffffef, RZ, 0xc0, !PT ;  /* 0xffffffef12127812 */ /* 0x000fe400078ec0ff */
[----:B------:R-:W-:Y:S02]  /*0890*/  LOP3.LUT R5, R32, 0xc0, RZ, 0xfc, !PT ;  /* 0x000000c020057812 */ /* 0x000fe400078efcff */
[----:B------:R-:W-:Y:S02]  /*08a0*/  @P4 LOP3.LUT R18, R18, 0x10, RZ, 0xfc, !PT ;  /* 0x0000001012124812 */ /* 0x000fe400078efcff */
[----:B------:R-:W-:Y:S01]  /*08b0*/  IADD3.X R7, PT, PT, RZ, UR20, RZ, P1, !PT ;  /* 0x00000014ff077c10 */ /* 0x000fe20008ffe4ff */
[----:B------:R-:W5:Y:S01]  /*08c0*/  @!P3 LDG.E.U16 R15, desc[UR30][R8.64+0x140] ;  /* 0x0001401e080fb981 */ /* 0x000f62000c1e1500 */
[----:B------:R-:W-:-:S02]  /*08d0*/  LOP3.LUT P1, RZ, R18, 0x100, RZ, 0xc0, !PT ;  /* 0x0000010012ff7812 */ /* 0x000fc4000782c0ff */
[----:B------:R-:W-:Y:S02]  /*08e0*/  ISETP.GE.AND P2, PT, R5, UR8, PT ;  /* 0x0000000805007c0c */ /* 0x000fe4000bf46270 */
[----:B------:R-:W-:Y:S02]  /*08f0*/  LOP3.LUT R18, R18, 0xfffffff7, RZ, 0xc0, !PT ;  /* 0xfffffff712127812 */ /* 0x000fe400078ec0ff */
[----:B------:R-:W-:Y:S02]  /*0900*/  IADD3 R2, P0, PT, R2, UR21, RZ ;  /* 0x0000001502027c10 */ /* 0x000fe4000ff1e0ff */
[----:B------:R-:W-:Y:S02]  /*0910*/  LOP3.LUT R14, R32, 0xe0, RZ, 0xfc, !PT ;  /* 0x000000e0200e7812 */ /* 0x000fe400078efcff */
[----:B------:R-:W-:Y:S01]  /*0920*/  @P3 LOP3.LUT R18, R18, 0x8, RZ, 0xfc, !PT ;  /* 0x0000000812123812 */ /* 0x000fe200078efcff */
[----:B------:R-:W-:Y:S01]  /*0930*/  IMAD.X R3, RZ, RZ, UR22, P0 ;  /* 0x00000016ff037e24 */ /* 0x000fe200080e06ff */
[----:B------:R-:W-:-:S02]  /*0940*/  ISETP.GE.AND P0, PT, R14, UR8, PT ;  /* 0x000000080e007c0c */ /* 0x000fc4000bf06270 */
[----:B------:R-:W-:Y:S01]  /*0950*/  LOP3.LUT R18, R18, 0xfffffffb, RZ, 0xc0, !PT ;  /* 0xfffffffb12127812 */ /* 0x000fe200078ec0ff */
[----:B------:R-:W5:Y:S01]  /*0960*/  @!P2 LDG.E.U16 R17, desc[UR30][R8.64+0x180] ;  /* 0x0001801e0811a981 */ /* 0x000f62000c1e1500 */
[----:B------:R-:W-:Y:S02]  /*0970*/  PRMT R5, RZ, 0x7610, R5 ;  /* 0x00007610ff057816 */ /* 0x000fe40000000005 */
[----:B------:R-:W-:Y:S02]  /*0980*/  @P2 LOP3.LUT R18, R18, 0x4, RZ, 0xfc, !PT ;  /* 0x0000000412122812 */ /* 0x000fe400078efcff */
[----:B------:R-:W-:Y:S02]  /*0990*/  LOP3.LUT R16, R32, 0x100, RZ, 0xfc, !PT ;  /* 0x0000010020107812 */ /* 0x000fe400078efcff */
[----:B------:R-:W-:Y:S01]  /*09a0*/  LOP3.LUT R18, R18, 0xfffffffd, RZ, 0xc0, !PT ;  /* 0xfffffffd12127812 */ /* 0x000fe200078ec0ff */
[----:B------:R-:W2:Y:S01]  /*09b0*/  @!P1 LDG.E.U16 R5, desc[UR30][R8.64] ;  /* 0x0000001e08059981 */ /* 0x000ea2000c1e1500 */
[----:B------:R-:W-:-:S02]  /*09c0*/  ISETP.GE.AND P1, PT, R28, UR8, PT ;  /* 0x000000081c007c0c */ /* 0x000fc4000bf26270 */
[----:B------:R-:W-:Y:S01]  /*09d0*/  @P0 LOP3.LUT R18, R18, 0x2, RZ, 0xfc, !PT ;  /* 0x0000000212120812 */ /* 0x000fe200078efcff */
[----:B------:R-:W5:Y:S01]  /*09e0*/  @!P0 LDG.E.U16 R19, desc[UR30][R8.64+0x1c0] ;  /* 0x0001c01e08138981 */ /* 0x000f62000c1e1500 */
[----:B------:R-:W-:Y:S02]  /*09f0*/  ISETP.GE.AND P0, PT, R16, UR8, PT ;  /* 0x0000000810007c0c */ /* 0x000fe4000bf06270 */
[----:B------:R-:W-:Y:S02]  /*0a00*/  LOP3.LUT R18, R18, 0xfffffffe, RZ, 0xc0, !PT ;  /* 0xfffffffe12127812 */ /* 0x000fe400078ec0ff */
[C---:B------:R-:W-:Y:S02]  /*0a10*/  LOP3.LUT R20, R32.reuse, 0x120, RZ, 0xfc, !PT ;  /* 0x0000012020147812 */ /* 0x040fe400078efcff */
[C---:B------:R-:W-:Y:S02]  /*0a20*/  LOP3.LUT R23, R32.reuse, 0x140, RZ, 0xfc, !PT ;  /* 0x0000014020177812 */ /* 0x040fe400078efcff */
[C---:B------:R-:W-:Y:S01]  /*0a30*/  LOP3.LUT R24, R32.reuse, 0x160, RZ, 0xfc, !PT ;  /* 0x0000016020187812 */ /* 0x040fe200078efcff */
[----:B------:R-:W3:Y:S01]  /*0a40*/  @!P1 LDG.E.U16 R11, desc[UR30][R8.64+0x40] ;  /* 0x0000401e080b9981 */ /* 0x000ee2000c1e1500 */
[----:B------:R-:W-:-:S02]  /*0a50*/  LOP3.LUT R27, R32, 0x180, RZ, 0xfc, !PT ;  /* 0x00000180201b7812 */ /* 0x000fc400078efcff */
[----:B------:R-:W-:Y:S01]  /*0a60*/  LOP3.LUT R28, R32, 0x1a0, RZ, 0xfc, !PT ;  /* 0x000001a0201c7812 */ /* 0x000fe200078efcff */
[----:B------:R-:W5:Y:S01]  /*0a70*/  @!P0 LDG.E.U16 R21, desc[UR30][R8.64+0x200] ;  /* 0x0002001e08158981 */ /* 0x000f62000c1e1500 */
[----:B------:R-:W-:Y:S02]  /*0a80*/  @P0 LOP3.LUT R18, R18, 0x1, RZ, 0xfc, !PT ;  /* 0x0000000112120812 */ /* 0x000fe400078efcff */
[----:B------:R-:W-:Y:S02]  /*0a90*/  ISETP.GE.AND P0, PT, R20, UR8, PT ;  /* 0x0000000814007c0c */ /* 0x000fe4000bf06270 */
[C---:B------:R-:W-:Y:S02]  /*0aa0*/  LOP3.LUT R31, R32.reuse, 0x1c0, RZ, 0xfc, !PT ;  /* 0x000001c0201f7812 */ /* 0x040fe400078efcff */
[----:B------:R-:W-:Y:S02]  /*0ab0*/  ISETP.GE.AND P1, PT, R23, UR8, PT ;  /* 0x0000000817007c0c */ /* 0x000fe4000bf26270 */
[----:B------:R-:W-:-:S02]  /*0ac0*/  LOP3.LUT R32, R32, 0x1e0, RZ, 0xfc, !PT ;  /* 0x000001e020207812 */ /* 0x000fc400078efcff */
[----:B------:R-:W-:Y:S02]  /*0ad0*/  ISETP.GE.AND P2, PT, R24, UR8, PT ;  /* 0x0000000818007c0c */ /* 0x000fe4000bf46270 */
[----:B------:R-:W-:Y:S02]  /*0ae0*/  ISETP.GE.AND P3, PT, R27, UR8, PT ;  /* 0x000000081b007c0c */ /* 0x000fe4000bf66270 */
[----:B------:R-:W-:Y:S01]  /*0af0*/  ISETP.GE.AND P4, PT, R28, UR8, PT ;  /* 0x000000081c007c0c */ /* 0x000fe2000bf86270 */
[----:B------:R-:W5:Y:S01]  /*0b00*/  @!P0 LDG.E.U16 R22, desc[UR30][R8.64+0x240] ;  /* 0x0002401e08168981 */ /* 0x000f62000c1e1500 */
[----:B------:R-:W-:Y:S02]  /*0b10*/  ISETP.GE.AND P5, PT, R31, UR8, PT ;  /* 0x000000081f007c0c */ /* 0x000fe4000bfa6270 */
[----:B------:R-:W-:Y:S01]  /*0b20*/  ISETP.GE.AND P6, PT, R32, UR8, PT ;  /* 0x0000000820007c0c */ /* 0x000fe2000bfc6270 */
[----:B------:R-:W5:Y:S04]  /*0b30*/  @!P1 LDG.E.U16 R25, desc[UR30][R8.64+0x280] ;  /* 0x0002801e08199981 */ /* 0x000f68000c1e1500 */
[----:B------:R-:W5:Y:S04]  /*0b40*/  @!P2 LDG.E.U16 R26, desc[UR30][R8.64+0x2c0] ;  /* 0x0002c01e081aa981 */ /* 0x000f68000c1e1500 */
[----:B------:R-:W5:Y:S04]  /*0b50*/  @!P3 LDG.E.U16 R29, desc[UR30][R8.64+0x300] ;  /* 0x0003001e081db981 */ /* 0x000f68000c1e1500 */
[----:B------:R-:W5:Y:S04]  /*0b60*/  @!P4 LDG.E.U16 R30, desc[UR30][R8.64+0x340] ;  /* 0x0003401e081ec981 */ /* 0x000f68000c1e1500 */
[----:B------:R-:W5:Y:S04]  /*0b70*/  @!P5 LDG.E.U16 R33, desc[UR30][R8.64+0x380] ;  /* 0x0003801e0821d981 */ /* 0x000f68000c1e1500 */
[----:B------:R1:W5:Y:S01]  /*0b80*/  @!P6 LDG.E.U16 R34, desc[UR30][R8.64+0x3c0] ;  /* 0x0003c01e0822e981 */ /* 0x000362000c1e1500 */
[----:B------:R-:W1:Y:S01]  /*0b90*/  S2UR UR8, SR_CgaCtaId ;  /* 0x00000000000879c3 */ /* 0x000e620000008800 */
[----:B0-----:R-:W-:-:S02]  /*0ba0*/  IADD3 R14, PT, PT, R35, R48, RZ ;  /* 0x00000030230e7210 */ /* 0x001fc40007ffe0ff */
[----:B------:R-:W-:Y:S02]  /*0bb0*/  P2R R61, PR, RZ, 0x1 ;  /* 0x00000001ff3d7803 */ /* 0x000fe40000000000 */
[C---:B------:R-:W-:Y:S01]  /*0bc0*/  IADD3 R23, PT, PT, R14.reuse, 0x20, RZ ;  /* 0x000000200e177810 */ /* 0x040fe20007ffe0ff */
[----:B------:R-:W-:Y:S01]  /*0bd0*/  VIADD R27, R14, 0x40 ;  /* 0x000000400e1b7836 */ /* 0x000fe20000000000 */
[----:B------:R-:W-:Y:S02]  /*0be0*/  LOP3.LUT P0, RZ, R18, 0x1, RZ, 0xc0, !PT ;  /* 0x0000000112ff7812 */ /* 0x000fe4000780c0ff */
[C---:B------:R-:W-:Y:S01]  /*0bf0*/  IADD3 R31, PT, PT, R14.reuse, 0x60, RZ ;  /* 0x000000600e1f7810 */ /* 0x040fe20007ffe0ff */
[C---:B-1----:R-:W-:Y:S01]  /*0c00*/  VIADD R9, R14.reuse, 0xa0 ;  /* 0x000000a00e097836 */ /* 0x042fe20000000000 */
[C---:B------:R-:W-:Y:S02]  /*0c10*/  LEA.HI.SX32 R16, R14.reuse, R14, 0x1b ;  /* 0x0000000e0e107211 */ /* 0x040fe400078fdaff */
[----:B------:R-:W-:-:S02]  /*0c20*/  IADD3 R35, PT, PT, R14, 0x80, RZ ;  /* 0x000000800e237810 */ /* 0x000fc40007ffe0ff */
[-C--:B------:R-:W-:Y:S01]  /*0c30*/  LEA.HI.SX32 R23, R23, R14.reuse, 0x1b ;  /* 0x0000000e17177211 */ /* 0x080fe200078fdaff */
[C---:B------:R-:W-:Y:S01]  /*0c40*/  VIADD R41, R14.reuse, 0x100 ;  /* 0x000001000e297836 */ /* 0x040fe20000000000 */
[----:B------:R-:W-:Y:S02]  /*0c50*/  P2R R58, PR, RZ, 0x1 ;  /* 0x00000001ff3a7803 */ /* 0x000fe40000000000 */
[----:B------:R-:W-:Y:S01]  /*0c60*/  IADD3 R37, PT, PT, R14, 0xc0, RZ ;  /* 0x000000c00e257810 */ /* 0x000fe20007ffe0ff */
[----:B------:R-:W-:Y:S01]  /*0c70*/  ULEA UR23, UR8, UR23, 0x18 ;  /* 0x0000001708177291 */ /* 0x000fe2000f8ec0ff */
[----:B------:R-:W-:Y:S02]  /*0c80*/  LEA.HI.SX32 R27, R27, R14, 0x1b ;  /* 0x0000000e1b1b7211 */ /* 0x000fe400078fdaff */
[----:B------:R-:W-:Y:S02]  /*0c90*/  LOP3.LUT P0, RZ, R18, 0x2, RZ, 0xc0, !PT ;  /* 0x0000000212ff7812 */ /* 0x000fe4000780c0ff */
[----:B------:R-:W-:-:S02]  /*0ca0*/  IADD3 R39, PT, PT, R14, 0xe0, RZ ;  /* 0x000000e00e277810 */ /* 0x000fc40007ffe0ff */
[-C--:B------:R-:W-:Y:S02]  /*0cb0*/  LEA.HI.SX32 R31, R31, R14.reuse, 0x1b ;  /* 0x0000000e1f1f7211 */ /* 0x080fe400078fdaff */
[----:B------:R-:W-:Y:S02]  /*0cc0*/  LOP3.LUT R0, R0, 0x3e0, RZ, 0xc0, !PT ;  /* 0x000003e000007812 */ /* 0x000fe400078ec0ff */
[----:B------:R-:W-:Y:S02]  /*0cd0*/  LEA R64, R16, UR23, 0x1 ;  /* 0x0000001710407c11 */ /* 0x000fe4000f8e08ff */
[-C--:B------:R-:W-:Y:S01]  /*0ce0*/  LEA.HI.SX32 R35, R35, R14.reuse, 0x1b ;  /* 0x0000000e23237211 */ /* 0x080fe200078fdaff */
[C---:B------:R-:W-:Y:S01]  /*0cf0*/  VIADD R47, R14.reuse, 0x160 ;  /* 0x000001600e2f7836 */ /* 0x040fe20000000000 */
[----:B------:R-:W-:Y:S02]  /*0d00*/  IADD3 R43, PT, PT, R14, 0x120, RZ ;  /* 0x000001200e2b7810 */ /* 0x000fe40007ffe0ff */
[----:B------:R-:W-:-:S02]  /*0d10*/  LEA.HI.SX32 R9, R9, R14, 0x1b ;  /* 0x0000000e09097211 */ /* 0x000fc400078fdaff */
[----:B------:R-:W-:Y:S02]  /*0d20*/  LEA R164, R23, UR23, 0x1 ;  /* 0x0000001717a47c11 */ /* 0x000fe4000f8e08ff */
[----:B------:R-:W-:Y:S02]  /*0d30*/  IADD3 R45, PT, PT, R14, 0x140, RZ ;  /* 0x000001400e2d7810 */ /* 0x000fe40007ffe0ff */
[-C--:B------:R-:W-:Y:S02]  /*0d40*/  LEA.HI.SX32 R37, R37, R14.reuse, 0x1b ;  /* 0x0000000e25257211 */ /* 0x080fe400078fdaff */
[----:B------:R-:W-:Y:S02]  /*0d50*/  LEA R161, R27, UR23, 0x1 ;  /* 0x000000171ba17c11 */ /* 0x000fe4000f8e08ff */
[----:B------:R-:W-:Y:S02]  /*0d60*/  P2R R52, PR, RZ, 0x1 ;  /* 0x00000001ff347803 */ /* 0x000fe40000000000 */
[----:B------:R-:W-:-:S02]  /*0d70*/  LEA.HI.SX32 R39, R39, R14, 0x1b ;  /* 0x0000000e27277211 */ /* 0x000fc400078fdaff */
[----:B------:R-:W-:Y:S02]  /*0d80*/  LEA R160, R31, UR23, 0x1 ;  /* 0x000000171fa07c11 */ /* 0x000fe4000f8e08ff */
[----:B------:R-:W-:Y:S01]  /*0d90*/  IADD3 R0, PT, PT, R0, R48, RZ ;  /* 0x0000003000007210 */ /* 0x000fe20007ffe0ff */
[----:B------:R-:W-:Y:S01]  /*0da0*/  VIADD R53, R14, 0x1c0 ;  /* 0x000001c00e357836 */ /* 0x000fe20000000000 */
[----:B------:R-:W-:Y:S02]  /*0db0*/  LOP3.LUT P0, RZ, R18, 0x4, RZ, 0xc0, !PT ;  /* 0x0000000412ff7812 */ /* 0x000fe4000780c0ff */
[----:B------:R-:W-:Y:S02]  /*0dc0*/  IADD3 R49, PT, PT, R14, 0x180, RZ ;  /* 0x000001800e317810 */ /* 0x000fe40007ffe0ff */
[----:B------:R-:W-:Y:S02]  /*0dd0*/  LEA.HI.SX32 R41, R41, R14, 0x1b ;  /* 0x0000000e29297211 */ /* 0x000fe400078fdaff */
[----:B------:R-:W-:-:S02]  /*0de0*/  LEA R159, R35, UR23, 0x1 ;  /* 0x00000017239f7c11 */ /* 0x000fc4000f8e08ff */
[----:B------:R-:W-:Y:S02]  /*0df0*/  IADD3 R51, PT, PT, R14, 0x1a0, RZ ;  /* 0x000001a00e337810 */ /* 0x000fe40007ffe0ff */
[-C--:B------:R-:W-:Y:S02]  /*0e00*/  LEA.HI.SX32 R43, R43, R14.reuse, 0x1b ;  /* 0x0000000e2b2b7211 */ /* 0x080fe400078fdaff */
[----:B------:R-:W-:Y:S02]  /*0e10*/  LEA R158, R9, UR23, 0x1 ;  /* 0x00000017099e7c11 */ /* 0x000fe4000f8e08ff */
[----:B------:R-:W-:Y:S02]  /*0e20*/  LEA.HI.SX32 R45, R45, R14, 0x1b ;  /* 0x0000000e2d2d7211 */ /* 0x000fe400078fdaff */
[----:B------:R-:W-:Y:S01]  /*0e30*/  LEA R156, R37, UR23, 0x1 ;  /* 0x00000017259c7c11 */ /* 0x000fe2000f8e08ff */
[----:B------:R-:W-:Y:S01]  /*0e40*/  IMAD.SHL.U32 R0, R0, 0x10, RZ ;  /* 0x0000001000007824 */ /* 0x000fe200078e00ff */
[----:B------:R-:W-:-:S02]  /*0e50*/  IADD3 R55, PT, PT, R14, 0x1e0, RZ ;  /* 0x000001e00e377810 */ /* 0x000fc40007ffe0ff */
[-C--:B------:R-:W-:Y:S02]  /*0e60*/  LEA.HI.SX32 R47, R47, R14.reuse, 0x1b ;  /* 0x0000000e2f2f7211 */ /* 0x080fe400078fdaff */
[----:B------:R-:W-:Y:S02]  /*0e70*/  LEA R134, R39, UR23, 0x1 ;  /* 0x0000001727867c11 */ /* 0x000fe4000f8e08ff */
[----:B------:R-:W-:Y:S02]  /*0e80*/  P2R R46, PR, RZ, 0x1 ;  /* 0x00000001ff2e7803 */ /* 0x000fe40000000000 */
[----:B------:R-:W-:Y:S02]  /*0e90*/  LEA.HI.SX32 R49, R49, R14, 0x1b ;  /* 0x0000000e31317211 */ /* 0x000fe400078fdaff */
[----:B------:R-:W-:Y:S02]  /*0ea0*/  LEA R100, R41, UR23, 0x1 ;  /* 0x0000001729647c11 */ /* 0x000fe4000f8e08ff */
[----:B------:R-:W-:-:S02]  /*0eb0*/  LOP3.LUT P0, RZ, R18, 0x8, RZ, 0xc0, !PT ;  /* 0x0000000812ff7812 */ /* 0x000fc4000780c0ff */
[-C--:B------:R-:W-:Y:S02]  /*0ec0*/  LEA.HI.SX32 R51, R51, R14.reuse, 0x1b ;  /* 0x0000000e33337211 */ /* 0x080fe400078fdaff */
[----:B------:R-:W-:Y:S02]  /*0ed0*/  LEA R99, R43, UR23, 0x1 ;  /* 0x000000172b637c11 */ /* 0x000fe4000f8e08ff */
[-C--:B------:R-:W-:Y:S02]  /*0ee0*/  LEA.HI.SX32 R53, R53, R14.reuse, 0x1b ;  /* 0x0000000e35357211 */ /* 0x080fe400078fdaff */
[----:B------:R-:W-:Y:S02]  /*0ef0*/  LEA R98, R45, UR23, 0x1 ;  /* 0x000000172d627c11 */ /* 0x000fe4000f8e08ff */
[----:B------:R-:W-:Y:S02]  /*0f00*/  LEA.HI.SX32 R55, R55, R14, 0x1b ;  /* 0x0000000e37377211 */ /* 0x000fe400078fdaff */
[----:B------:R-:W-:-:S02]  /*0f10*/  LEA R97, R47, UR23, 0x1 ;  /* 0x000000172f617c11 */ /* 0x000fc4000f8e08ff */
[----:B------:R-:W-:Y:S02]  /*0f20*/  LEA R96, R49, UR23, 0x1 ;  /* 0x0000001731607c11 */ /* 0x000fe4000f8e08ff */
[----:B------:R-:W-:Y:S02]  /*0f30*/  P2R R44, PR, RZ, 0x1 ;  /* 0x00000001ff2c7803 */ /* 0x000fe40000000000 */
[----:B------:R-:W-:Y:S02]  /*0f40*/  LEA R95, R51, UR23, 0x1 ;  /* 0x00000017335f7c11 */ /* 0x000fe4000f8e08ff */
[----:B------:R-:W-:Y:S02]  /*0f50*/  LEA.HI.SX32 R92, R0, R0, 0x1b ;  /* 0x00000000005c7211 */ /* 0x000fe400078fdaff */
[----:B------:R-:W-:Y:S02]  /*0f60*/  LOP3.LUT P0, RZ, R18, 0x10, RZ, 0xc0, !PT ;  /* 0x0000001012ff7812 */ /* 0x000fe4000780c0ff */
[----:B------:R-:W-:-:S02]  /*0f70*/  LEA R94, R53, UR23, 0x1 ;  /* 0x00000017355e7c11 */ /* 0x000fc4000f8e08ff */
[----:B------:R-:W-:Y:S02]  /*0f80*/  LEA R93, R55, UR23, 0x1 ;  /* 0x00000017375d7c11 */ /* 0x000fe4000f8e08ff */
[----:B------:R-:W-:Y:S02]  /*0f90*/  LEA R92, R92, UR23, 0x1 ;  /* 0x000000175c5c7c11 */ /* 0x000fe4000f8e08ff */
[----:B------:R-:W-:Y:S02]  /*0fa0*/  P2R R42, PR, RZ, 0x1 ;  /* 0x00000001ff2a7803 */ /* 0x000fe40000000000 */
[----:B------:R-:W-:-:S04]  /*0fb0*/  LOP3.LUT P0, RZ, R18, 0x20, RZ, 0xc0, !PT ;  /* 0x0000002012ff7812 */ /* 0x000fc8000780c0ff */
[----:B------:R-:W-:Y:S02]  /*0fc0*/  P2R R40, PR, RZ, 0x1 ;  /* 0x00000001ff287803 */ /* 0x000fe40000000000 */
[----:B------:R-:W-:-:S04]  /*0fd0*/  LOP3.LUT P0, RZ, R18, 0x40, RZ, 0xc0, !PT ;  /* 0x0000004012ff7812 */ /* 0x000fc8000780c0ff */
[----:B------:R-:W-:Y:S02]  /*0fe0*/  P2R R38, PR, RZ, 0x1 ;  /* 0x00000001ff267803 */ /* 0x000fe40000000000 */
[----:B------:R-:W-:-:S04]  /*0ff0*/  LOP3.LUT P0, RZ, R18, 0x80, RZ, 0xc0, !PT ;  /* 0x0000008012ff7812 */ /* 0x000fc8000780c0ff */
[----:B------:R-:W-:Y:S02]  /*1000*/  P2R R36, PR, RZ, 0x1 ;  /* 0x00000001ff247803 */ /* 0x000fe40000000000 */
[----:B------:R-:W-:Y:S02]  /*1010*/  LOP3.LUT P0, RZ, R18, 0x100, RZ, 0xc0, !PT ;  /* 0x0000010012ff7812 */ /* 0x000fe4000780c0ff */
[----:B------:R-:W-:Y:S02]  /*1020*/  PRMT R9, RZ, 0x7610, R9 ;  /* 0x00007610ff097816 */ /* 0x000fe40000000009 */
[----:B------:R-:W-:Y:S01]  /*1030*/  PRMT R8, RZ, 0x7610, R8 ;  /* 0x00007610ff087816 */ /* 0x000fe20000000008 */
[----:B--2---:R0:W-:Y:S04]  /*1040*/  STS.U16 [R64], R5 ;  /* 0x0000000540007388 */ /* 0x0041e80000000400 */
[----:B---3--:R1:W-:Y:S04]  /*1050*/  STS.U16 [R164+0x40], R11 ;  /* 0x0000400ba4007388 */ /* 0x0083e80000000400 */
[----:B------:R2:W-:Y:S04]  /*1060*/  STS.U16 [R161+0x80], R10 ;  /* 0x0000800aa1007388 */ /* 0x0005e80000000400 */
[----:B------:R3:W-:Y:S04]  /*1070*/  STS.U16 [R160+0xc0], R13 ;  /* 0x0000c00da0007388 */ /* 0x0007e80000000400 */
[----:B----4-:R-:W-:Y:S04]  /*1080*/  STS.U16 [R159+0x100], R12 ;  /* 0x0001000c9f007388 */ /* 0x010fe80000000400 */
[----:B-----5:R4:W-:Y:S04]  /*1090*/  STS.U16 [R158+0x140], R15 ;  /* 0x0001400f9e007388 */ /* 0x0209e80000000400 */
[----:B------:R5:W-:Y:S04]  /*10a0*/  STS.U16 [R156+0x180], R17 ;  /* 0x000180119c007388 */ /* 0x000be80000000400 */
[----:B------:R5:W-:Y:S04]  /*10b0*/  STS.U16 [R134+0x1c0], R19 ;  /* 0x0001c01386007388 */ /* 0x000be80000000400 */
[----:B------:R5:W-:Y:S04]  /*10c0*/  STS.U16 [R100+0x200], R21 ;  /* 0x0002001564007388 */ /* 0x000be80000000400 */
[----:B------:R-:W-:Y:S04]  /*10d0*/  STS.U16 [R99+0x240], R22 ;  /* 0x0002401663007388 */ /* 0x000fe80000000400 */
[----:B------:R5:W-:Y:S04]  /*10e0*/  STS.U16 [R98+0x280], R25 ;  /* 0x0002801962007388 */ /* 0x000be80000000400 */
[----:B------:R-:W-:Y:S04]  /*10f0*/  STS.U16 [R97+0x2c0], R26 ;  /* 0x0002c01a61007388 */ /* 0x000fe80000000400 */
[----:B------:R-:W-:Y:S04]  /*1100*/  STS.U16 [R96+0x300], R29 ;  /* 0x0003001d60007388 */ /* 0x000fe80000000400 */
[----:B------:R-:W-:Y:S04]  /*1110*/  STS.U16 [R95+0x340], R30 ;  /* 0x0003401e5f007388 */ /* 0x000fe80000000400 */
[----:B------:R5:W-:Y:S04]  /*1120*/  STS.U16 [R94+0x380], R33 ;  /* 0x000380215e007388 */ /* 0x000be80000000400 */
[----:B------:R-:W-:Y:S01]  /*1130*/  STS.U16 [R93+0x3c0], R34 ;  /* 0x0003c0225d007388 */ /* 0x000fe20000000400 */
[----:B------:R-:W-:-:S03]  /*1140*/  NOP ;  /* 0x0000000000007918 */ /* 0x000fc60000000000 */
[----:B------:R-:W5:Y:S04]  /*1150*/  LDS.U16 R69, [R92] ;  /* 0x000000005c457984 */ /* 0x000f680000000400 */
[----:B------:R-:W5:Y:S04]  /*1160*/  LDS.U16 R68, [R92+0x2] ;  /* 0x000002005c447984 */ /* 0x000f680000000400 */
        /* <DEDUP_REMOVED lines=13> */
[----:B------:R-:W5:Y:S01]  /*1240*/  LDS.U16 R47, [R92+0x1e] ;  /* 0x00001e005c2f7984 */ /* 0x000f620000000400 */
[----:B0-----:R-:W-:Y:S01]  /*1250*/  PRMT R5, RZ, 0x7610, R5 ;  /* 0x00007610ff057816 */ /* 0x001fe20000000005 */
[----:B------:R-:W-:Y:S06]  /*1260*/  BAR.SYNC.DEFER_BLOCKING 0x0 ;  /* 0x0000000000007b1d */ /* 0x000fec0000010000 */
[----:B------:R-:W5:Y:S01]  /*1270*/  @!P0 LDG.E.U16 R5, desc[UR30][R6.64] ;  /* 0x0000001e06058981 */ /* 0x000f62000c1e1500 */
[----:B------:R-:W-:-:S13]  /*1280*/  ISETP.NE.AND P0, PT, R36, RZ, PT ;  /* 0x000000ff2400720c */ /* 0x000fda0003f05270 */
[----:B------:R-:W5:Y:S01]  /*1290*/  @!P0 LDG.E.U16 R9, desc[UR30][R6.64+0x40] ;  /* 0x0000401e06098981 */ /* 0x000f62000c1e1500 */
[----:B------:R-:W-:Y:S02]  /*12a0*/  ISETP.NE.AND P0, PT, R38, RZ, PT ;  /* 0x000000ff2600720c */ /* 0x000fe40003f05270 */
[----:B-1----:R-:W-:-:S11]  /*12b0*/  PRMT R11, RZ, 0x7610, R11 ;  /* 0x00007610ff0b7816 */ /* 0x002fd6000000000b */
[----:B------:R-:W5:Y:S01]  /*12c0*/  @!P0 LDG.E.U16 R8, desc[UR30][R6.64+0x80] ;  /* 0x0000801e06088981 */ /* 0x000f62000c1e1500 */
[----:B------:R-:W-:Y:S02]  /*12d0*/  ISETP.NE.AND P0, PT, R40, RZ, PT ;  /* 0x000000ff2800720c */ /* 0x000fe40003f05270 */
[----:B--2---:R-:W-:-:S11]  /*12e0*/  PRMT R10, RZ, 0x7610, R10 ;  /* 0x00007610ff0a7816 */ /* 0x004fd6000000000a */
[----:B------:R-:W2:Y:S01]  /*12f0*/  @!P0 LDG.E.U16 R11, desc[UR30][R6.64+0xc0] ;  /* 0x0000c01e060b8981 */ /* 0x000ea2000c1e1500 */
[----:B------:R-:W-:Y:S02]  /*1300*/  ISETP.NE.AND P0, PT, R42, RZ, PT ;  /* 0x000000ff2a00720c */ /* 0x000fe40003f05270 */
[----:B---3--:R-:W-:-:S11]  /*1310*/  PRMT R13, RZ, 0x7610, R13 ;  /* 0x00007610ff0d7816 */ /* 0x008fd6000000000d */
[----:B------:R-:W3:Y:S01]  /*1320*/  @!P0 LDG.E.U16 R10, desc[UR30][R6.64+0x100] ;  /* 0x0001001e060a8981 */ /* 0x000ee2000c1e1500 */
[----:B------:R-:W-:Y:S02]  /*1330*/  ISETP.NE.AND P0, PT, R44, RZ, PT ;  /* 0x000000ff2c00720c */ /* 0x000fe40003f05270 */
[----:B----4-:R-:W-:-:S11]  /*1340*/  PRMT R15, RZ, 0x7610, R15 ;  /* 0x00007610ff0f7816 */ /* 0x010fd6000000000f */
[----:B------:R-:W4:Y:S01]  /*1350*/  @!P0 LDG.E.U16 R13, desc[UR30][R6.64+0x140] ;  /* 0x0001401e060d8981 */ /* 0x000f22000c1e1500 */
[----:B------:R-:W-:Y:S02]  /*1360*/  ISETP.NE.AND P0, PT, R46, RZ, PT ;  /* 0x000000ff2e00720c */ /* 0x000fe40003f05270 */
[----:B-----5:R-:W-:-:S11]  /*1370*/  PRMT R17, RZ, 0x7610, R17 ;  /* 0x00007610ff117816 */ /* 0x020fd60000000011 */
[----:B------:R-:W5:Y:S01]  /*1380*/  @!P0 LDG.E.U16 R15, desc[UR30][R6.64+0x180] ;  /* 0x0001801e060f8981 */ /* 0x000f62000c1e1500 */
[----:B------:R-:W-:Y:S02]  /*1390*/  ISETP.NE.AND P0, PT, R52, RZ, PT ;  /* 0x000000ff3400720c */ /* 0x000fe40003f05270 */
[----:B------:R-:W-:-:S11]  /*13a0*/  PRMT R19, RZ, 0x7610, R19 ;  /* 0x00007610ff137816 */ /* 0x000fd60000000013 */
[----:B------:R-:W5:Y:S01]  /*13b0*/  @!P0 LDG.E.U16 R17, desc[UR30][R6.64+0x1c0] ;  /* 0x0001c01e06118981 */ /* 0x000f62000c1e1500 */
[----:B------:R-:W-:Y:S02]  /*13c0*/  ISETP.NE.AND P0, PT, R58, RZ, PT ;  /* 0x000000ff3a00720c */ /* 0x000fe40003f05270 */
[----:B------:R-:W-:Y:S02]  /*13d0*/  PRMT R12, RZ, 0x7610, R12 ;  /* 0x00007610ff0c7816 */ /* 0x000fe4000000000c */
[----:B------:R-:W-:Y:S02]  /*13e0*/  PRMT R21, RZ, 0x7610, R21 ;  /* 0x00007610ff157816 */ /* 0x000fe40000000015 */
[----:B------:R-:W-:Y:S02]  /*13f0*/  PRMT R14, RZ, 0x7610, R14 ;  /* 0x00007610ff0e7816 */ /* 0x000fe4000000000e */
[----:B------:R-:W-:Y:S02]  /*1400*/  PRMT R23, RZ, 0x7610, R23 ;  /* 0x00007610ff177816 */ /* 0x000fe40000000017 */
[----:B------:R-:W-:Y:S01]  /*1410*/  PRMT R0, RZ, 0x7610, R0 ;  /* 0x00007610ff007816 */ /* 0x000fe20000000000 */
[----:B------:R-:W5:Y:S04]  /*1420*/  @!P1 LDG.E.U16 R21, desc[UR30][R6.64+0x280] ;  /* 0x0002801e06159981 */ /* 0x000f68000c1e1500 */
[----:B------:R-:W5:Y:S01]  /*1430*/  @!P0 LDG.E.U16 R19, desc[UR30][R6.64+0x200] ;  /* 0x0002001e06138981 */ /* 0x000f62000c1e1500 */
[----:B------:R-:W-:-:S02]  /*1440*/  ISETP.NE.AND P0, PT, R61, RZ, PT ;  /* 0x000000ff3d00720c */ /* 0x000fc40003f05270 */
[----:B------:R-:W-:Y:S01]  /*1450*/  PRMT R25, RZ, 0x7610, R25 ;  /* 0x00007610ff197816 */ /* 0x000fe20000000019 */
[----:B------:R-:W5:Y:S01]  /*1460*/  @!P2 LDG.E.U16 R14, desc[UR30][R6.64+0x2c0] ;  /* 0x0002c01e060ea981 */ /* 0x000f62000c1e1500 */
[----:B------:R-:W-:-:S03]  /*1470*/  PRMT R20, RZ, 0x7610, R20 ;  /* 0x00007610ff147816 */ /* 0x000fc60000000014 */
[----:B------:R-:W5:Y:S04]  /*1480*/  @!P3 LDG.E.U16 R23, desc[UR30][R6.64+0x300] ;  /* 0x0003001e0617b981 */ /* 0x000f68000c1e1500 */
[----:B------:R-:W5:Y:S04]  /*1490*/  @!P4 LDG.E.U16 R0, desc[UR30][R6.64+0x340] ;  /* 0x0003401e0600c981 */ /* 0x000f68000c1e1500 */
[----:B------:R-:W5:Y:S04]  /*14a0*/  @!P0 LDG.E.U16 R12, desc[UR30][R6.64+0x240] ;  /* 0x0002401e060c8981 */ /* 0x000f68000c1e1500 */
[----:B------:R-:W5:Y:S04]  /*14b0*/  @!P5 LDG.E.U16 R25, desc[UR30][R6.64+0x380] ;  /* 0x0003801e0619d981 */ /* 0x000f68000c1e1500 */
[----:B------:R-:W5:Y:S01]  /*14c0*/  @!P6 LDG.E.U16 R20, desc[UR30][R6.64+0x3c0] ;  /* 0x0003c01e0614e981 */ /* 0x000f62000c1e1500 */
[----:B------:R-:W-:-:S02]  /*14d0*/  P2R R33, PR, RZ, 0x1 ;  /* 0x00000001ff217803 */ /* 0x000fc40000000000 */
[----:B------:R-:W-:-:S04]  /*14e0*/  LOP3.LUT P0, RZ, R18, 0x1, RZ, 0xc0, !PT ;  /* 0x0000000112ff7812 */ /* 0x000fc8000780c0ff */
[----:B------:R-:W-:Y:S02]  /*14f0*/  P2R R32, PR, RZ, 0x1 ;  /* 0x00000001ff207803 */ /* 0x000fe40000000000 */
        /* <DEDUP_REMOVED lines=15> */
[----:B------:R-:W-:Y:S01]  /*15f0*/  PRMT R22, RZ, 0x7610, R22 ;  /* 0x00007610ff167816 */ /* 0x000fe20000000016 */
[----:B------:R-:W-:Y:S04]  /*1600*/  STS.U16 [R64], R5 ;  /* 0x0000000540007388 */ /* 0x000fe80000000400 */
[----:B------:R-:W-:Y:S04]  /*1610*/  STS.U16 [R164+0x40], R9 ;  /* 0x00004009a4007388 */ /* 0x000fe80000000400 */
[----:B------:R-:W-:Y:S04]  /*1620*/  STS.U16 [R161+0x80], R8 ;  /* 0x00008008a1007388 */ /* 0x000fe80000000400 */
[----:B--2---:R-:W-:Y:S04]  /*1630*/  STS.U16 [R160+0xc0], R11 ;  /* 0x0000c00ba0007388 */ /* 0x004fe80000000400 */
[----:B---3--:R-:W-:Y:S04]  /*1640*/  STS.U16 [R159+0x100], R10 ;  /* 0x0001000a9f007388 */ /* 0x008fe80000000400 */
[----:B----4-:R-:W-:Y:S04]  /*1650*/  STS.U16 [R158+0x140], R13 ;  /* 0x0001400d9e007388 */ /* 0x010fe80000000400 */
[----:B-----5:R-:W-:Y:S04]  /*1660*/  STS.U16 [R156+0x180], R15 ;  /* 0x0001800f9c007388 */ /* 0x020fe80000000400 */
[----:B------:R-:W-:Y:S04]  /*1670*/  STS.U16 [R134+0x1c0], R17 ;  /* 0x0001c01186007388 */ /* 0x000fe80000000400 */
[----:B------:R0:W-:Y:S04]  /*1680*/  STS.U16 [R100+0x200], R19 ;  /* 0x0002001364007388 */ /* 0x0001e80000000400 */
[----:B------:R-:W-:Y:S04]  /*1690*/  STS.U16 [R99+0x240], R12 ;  /* 0x0002400c63007388 */ /* 0x000fe80000000400 */
[----:B------:R-:W-:Y:S04]  /*16a0*/  STS.U16 [R98+0x280], R21 ;  /* 0x0002801562007388 */ /* 0x000fe80000000400 */
[----:B------:R-:W-:Y:S04]  /*16b0*/  STS.U16 [R97+0x2c0], R14 ;  /* 0x0002c00e61007388 */ /* 0x000fe80000000400 */
[----:B------:R-:W-:Y:S04]  /*16c0*/  STS.U16 [R96+0x300], R23 ;  /* 0x0003001760007388 */ /* 0x000fe80000000400 */
[----:B------:R-:W-:Y:S04]  /*16d0*/  STS.U16 [R95+0x340], R0 ;  /* 0x000340005f007388 */ /* 0x000fe80000000400 */
[----:B------:R-:W-:Y:S04]  /*16e0*/  STS.U16 [R94+0x380], R25 ;  /* 0x000380195e007388 */ /* 0x000fe80000000400 */
[----:B------:R1:W-:Y:S01]  /*16f0*/  STS.U16 [R93+0x3c0], R20 ;  /* 0x0003c0145d007388 */ /* 0x0003e20000000400 */
[----:B------:R-:W-:-:S03]  /*1700*/  NOP ;  /* 0x0000000000007918 */ /* 0x000fc60000000000 */
[----:B------:R-:W-:Y:S04]  /*1710*/  LDS.U16 R42, [R92] ;  /* 0x000000005c2a7984 */ /* 0x000fe80000000400 */
[----:B------:R-:W-:Y:S04]  /*1720*/  LDS.U16 R41, [R92+0x2] ;  /* 0x000002005c297984 */ /* 0x000fe80000000400 */
        /* <DEDUP_REMOVED lines=13> */
[----:B------:R-:W-:Y:S01]  /*1800*/  LDS.U16 R5, [R92+0x1e] ;  /* 0x00001e005c057984 */ /* 0x000fe20000000400 */
[----:B------:R-:W-:Y:S01]  /*1810*/  BAR.SYNC.DEFER_BLOCKING 0x0 ;  /* 0x0000000000007b1d */ /* 0x000fe20000010000 */
[----:B0-----:R-:W-:-:S05]  /*1820*/  PRMT R19, RZ, 0x7610, R19 ;  /* 0x00007610ff137816 */ /* 0x001fca0000000013 */
[----:B------:R-:W2:Y:S01]  /*1830*/  @!P0 LDG.E.U16 R22, desc[UR30][R2.64] ;  /* 0x0000001e02168981 */ /* 0x000ea2000c1e1500 */
[----:B------:R-:W-:Y:S02]  /*1840*/  ISETP.NE.AND P0, PT, R24, RZ, PT ;  /* 0x000000ff1800720c */ /* 0x000fe40003f05270 */
[----:B-1----:R-:W-:-:S11]  /*1850*/  PRMT R20, RZ, 0x7610, R20 ;  /* 0x00007610ff147816 */ /* 0x002fd60000000014 */
[----:B------:R-:W3:Y:S01]  /*1860*/  @!P0 LDG.E.U16 R19, desc[UR30][R2.64+0x40] ;  /* 0x0000401e02138981 */ /* 0x000ee2000c1e1500 */
[----:B------:R-:W-:Y:S02]  /*1870*/  ISETP.NE.AND P0, PT, R26, RZ, PT ;  /* 0x000000ff1a00720c */ /* 0x000fe40003f05270 */
[----:B------:R-:W-:-:S11]  /*1880*/  PRMT R21, RZ, 0x7610, R21 ;  /* 0x00007610ff157816 */ /* 0x000fd60000000015 */
[----:B------:R-:W4:Y:S01]  /*1890*/  @!P0 LDG.E.U16 R20, desc[UR30][R2.64+0x80] ;  /* 0x0000801e02148981 */ /* 0x000f22000c1e1500 */
[----:B------:R-:W-:Y:S02]  /*18a0*/  ISETP.NE.AND P0, PT, R27, RZ, PT ;  /* 0x000000ff1b00720c */ /* 0x000fe40003f05270 */
[----:B------:R-:W-:-:S11]  /*18b0*/  PRMT R24, RZ, 0x7610, R24 ;  /* 0x00007610ff187816 */ /* 0x000fd60000000018 */
[----:B------:R-:W5:Y:S01]  /*18c0*/  @!P0 LDG.E.U16 R21, desc[UR30][R2.64+0xc0] ;  /* 0x0000c01e02158981 */ /* 0x000f62000c1e1500 */
        /* <DEDUP_REMOVED lines=28> */
[----:B------:R-:W5:Y:S04]  /*1a90*/  @!P6 LDG.E.U16 R0, desc[UR30][R2.64+0x3c0] ;  /* 0x0003c01e0200e981 */ /* 0x000f68000c1e1500 */
[----:B------:R-:W-:Y:S04]  /*1aa0*/  STL [R1], R64 ;  /* 0x0000004001007387 */ /* 0x000fe80000100800 */
[----:B------:R-:W5:Y:S01]  /*1ab0*/  LDL.LU R3, [R1+0x8] ;  /* 0x0000080001037983 */ /* 0x000f620000300800 */
[----:B------:R-:W-:Y:S01]  /*1ac0*/  SHF.L.U32 R69, R69, 0x10, RZ ;  /* 0x0000001045457819 */ /* 0x000fe200000006ff */
[----:B------:R-:W-:Y:S01]  /*1ad0*/  IMAD.U32 R68, R68, 0x10000, RZ ;  /* 0x0001000044447824 */ /* 0x000fe200078e00ff */
        /* <DEDUP_REMOVED lines=14> */
[----:B--2---:R-:W-:Y:S04]  /*1bc0*/  STS.U16 [R64], R22 ;  /* 0x0000001640007388 */ /* 0x004fe80000000400 */
[----:B---3--:R-:W-:Y:S04]  /*1bd0*/  STS.U16 [R164+0x40], R19 ;  /* 0x00004013a4007388 */ /* 0x008fe80000000400 */
[----:B----4-:R-:W-:Y:S04]  /*1be0*/  STS.U16 [R161+0x80], R20 ;  /* 0x00008014a1007388 */ /* 0x010fe80000000400 */
[----:B-----5:R-:W-:Y:S04]  /*1bf0*/  STS.U16 [R160+0xc0], R21 ;  /* 0x0000c015a0007388 */ /* 0x020fe80000000400 */
[----:B------:R-:W-:Y:S04]  /*1c00*/  STS.U16 [R159+0x100], R24 ;  /* 0x000100189f007388 */ /* 0x000fe80000000400 */
        /* <DEDUP_REMOVED lines=10> */
[----:B------:R-:W-:Y:S01]  /*1cb0*/  STS.U16 [R93+0x3c0], R0 ;  /* 0x0003c0005d007388 */ /* 0x000fe20000000400 */
[----:B------:R-:W-:-:S03]  /*1cc0*/  NOP ;  /* 0x0000000000007918 */ /* 0x000fc60000000000 */
[----:B------:R-:W0:Y:S04]  /*1cd0*/  LDS.U16 R2, [R92] ;  /* 0x000000005c027984 */ /* 0x000e280000000400 */
[----:B------:R-:W1:Y:S04]  /*1ce0*/  LDS.U16 R67, [R92+0x2] ;  /* 0x000002005c437984 */ /* 0x000e680000000400 */
[----:B------:R-:W2:Y:S04]  /*1cf0*/  LDS.U16 R64, [R92+0x4] ;  /* 0x000004005c407984 */ /* 0x000ea80000000400 */
[----:B------:R-:W3:Y:S04]  /*1d00*/  LDS.U16 R61, [R92+0x6] ;  /* 0x000006005c3d7984 */ /* 0x000ee80000000400 */
[----:B------:R-:W4:Y:S04]  /*1d10*/  LDS.U16 R58, [R92+0x8] ;  /* 0x000008005c3a7984 */ /* 0x000f280000000400 */
[----:B------:R-:W5:Y:S04]  /*1d20*/  LDS.U16 R55, [R92+0xa] ;  /* 0x00000a005c377984 */ /* 0x000f680000000400 */
[----:B------:R-:W5:Y:S04]  /*1d30*/  LDS.U16 R52, [R92+0xc] ;  /* 0x00000c005c347984 */ /* 0x000f680000000400 */
[----:B------:R-:W5:Y:S04]  /*1d40*/  LDS.U16 R49, [R92+0xe] ;  /* 0x00000e005c317984 */ /* 0x000f680000000400 */
[----:B------:R-:W5:Y:S04]  /*1d50*/  LDS.U16 R46, [R92+0x10] ;  /* 0x000010005c2e7984 */ /* 0x000f680000000400 */
[----:B------:R-:W5:Y:S01]  /*1d60*/  LDS.U16 R45, [R92+0x12] ;  /* 0x000012005c2d7984 */ /* 0x000f620000000400 */
[----:B0-----:R-:W-:-:S03]  /*1d70*/  SHF.L.U32 R0, R2, 0x10, RZ ;  /* 0x0000001002007819 */ /* 0x001fc600000006ff */
[----:B------:R-:W0:Y:S01]  /*1d80*/  LDS.U16 R44, [R92+0x14] ;  /* 0x000014005c2c7984 */ /* 0x000e220000000400 */
[----:B-1----:R-:W-:-:S03]  /*1d90*/  SHF.L.U32 R67, R67, 0x10, RZ ;  /* 0x0000001043437819 */ /* 0x002fc600000006ff */
[----:B------:R-:W1:Y:S01]  /*1da0*/  LDS.U16 R39, [R92+0x16] ;  /* 0x000016005c277984 */ /* 0x000e620000000400 */
[----:B------:R-:W-:Y:S01]  /*1db0*/  FFMA.FTZ R2, R0, R69, R3 ;  /* 0x0000004500027223 */ /* 0x000fe20000010003 */
[----:B--2---:R-:W-:Y:S02]  /*1dc0*/  SHF.L.U32 R64, R64, 0x10, RZ ;  /* 0x0000001040407819 */ /* 0x004fe400000006ff */
[----:B------:R-:W2:Y:S01]  /*1dd0*/  LDS.U16 R38, [R92+0x18] ;  /* 0x000018005c267984 */ /* 0x000ea20000000400 */
[----:B------:R-:W-:Y:S01]  /*1de0*/  FFMA.FTZ R3, R67, R68, R2 ;  /* 0x0000004443037223 */ /* 0x000fe20000010002 */
[----:B---3--:R-:W-:Y:S02]  /*1df0*/  SHF.L.U32 R61, R61, 0x10, RZ ;  /* 0x000000103d3d7819 */ /* 0x008fe400000006ff */
[----:B------:R-:W3:Y:S01]  /*1e00*/  LDS.U16 R37, [R92+0x1a] ;  /* 0x00001a005c257984 */ /* 0x000ee20000000400 */
[----:B------:R-:W-:Y:S01]  /*1e10*/  FFMA.FTZ R2, R64, R66, R3 ;  /* 0x0000004240027223 */ /* 0x000fe20000010003 */
[----:B----4-:R-:W-:-:S02]  /*1e20*/  SHF.L.U32 R58, R58, 0x10, RZ ;  /* 0x000000103a3a7819 */ /* 0x010fc400000006ff */
[----:B------:R-:W4:Y:S01]  /*1e30*/  LDS.U16 R36, [R92+0x1c] ;  /* 0x00001c005c247984 */ /* 0x000f220000000400 */
[----:B------:R-:W-:Y:S01]  /*1e40*/  FFMA.FTZ R3, R61, R65, R2 ;  /* 0x000000413d037223 */ /* 0x000fe20000010002 */
[----:B-----5:R-:W-:Y:S02]  /*1e50*/  SHF.L.U32 R55, R55, 0x10, RZ ;  /* 0x0000001037377819 */ /* 0x020fe400000006ff */
[----:B------:R-:W5:Y:S01]  /*1e60*/  LDS.U16 R35, [R92+0x1e] ;  /* 0x00001e005c237984 */ /* 0x000f620000000400 */
[----:B------:R-:W-:Y:S01]  /*1e70*/  FFMA.FTZ R2, R58, R63, R3 ;  /* 0x0000003f3a027223 */ /* 0x000fe20000010003 */
[----:B------:R-:W-:-:S03]  /*1e80*/  SHF.L.U32 R52, R52, 0x10, RZ ;  /* 0x0000001034347819 */ /* 0x000fc600000006ff */
[----:B------:R-:W-:Y:S01]  /*1e90*/  FFMA.FTZ R3, R55, R62, R2 ;  /* 0x0000003e37037223 */ /* 0x000fe20000010002 */
[----:B------:R-:W-:-:S03]  /*1ea0*/  SHF.L.U32 R49, R49, 0x10, RZ ;  /* 0x0000001031317819 */ /* 0x000fc600000006ff */
[----:B------:R-:W-:Y:S01]  /*1eb0*/  FFMA.FTZ R2, R52, R60, R3 ;  /* 0x0000003c34027223 */ /* 0x000fe20000010003 */
[----:B------:R-:W-:-:S03]  /*1ec0*/  SHF.L.U32 R46, R46, 0x10, RZ ;  /* 0x000000102e2e7819 */ /* 0x000fc600000006ff */
[----:B------:R-:W-:Y:S01]  /*1ed0*/  FFMA.FTZ R3, R49, R59, R2 ;  /* 0x0000003b31037223 */ /* 0x000fe20000010002 */
[----:B------:R-:W-:-:S03]  /*1ee0*/  SHF.L.U32 R45, R45, 0x10, RZ ;  /* 0x000000102d2d7819 */ /* 0x000fc600000006ff */
[----:B------:R-:W-:Y:S01]  /*1ef0*/  FFMA.FTZ R2, R46, R57, R3 ;  /* 0x000000392e027223 */ /* 0x000fe20000010003 */
[----:B0-----:R-:W-:-:S03]  /*1f00*/  IMAD.U32 R44, R44, 0x10000, RZ ;  /* 0x000100002c2c7824 */ /* 0x001fc600078e00ff */
[----:B------:R-:W-:Y:S01]  /*1f10*/  FFMA.FTZ R3, R45, R56, R2 ;  /* 0x000000382d037223 */ /* 0x000fe20000010002 */
[----:B-1----:R-:W-:-:S03]  /*1f20*/  SHF.L.U32 R39, R39, 0x10, RZ ;  /* 0x0000001027277819 */ /* 0x002fc600000006ff */
[----:B------:R-:W-:Y:S01]  /*1f30*/  FFMA.FTZ R2, R44, R54, R3 ;  /* 0x000000362c027223 */ /* 0x000fe20000010003 */
[----:B--2---:R-:W-:-:S03]  /*1f40*/  SHF.L.U32 R38, R38, 0x10, RZ ;  /* 0x0000001026267819 */ /* 0x004fc600000006ff */
[----:B------:R-:W-:Y:S01]  /*1f50*/  FFMA.FTZ R3, R39, R53, R2 ;  /* 0x0000003527037223 */ /* 0x000fe20000010002 */
[----:B---3--:R-:W-:-:S03]  /*1f60*/  IMAD.U32 R37, R37, 0x10000, RZ ;  /* 0x0001000025257824 */ /* 0x008fc600078e00ff */
[----:B------:R-:W-:Y:S01]  /*1f70*/  FFMA.FTZ R2, R38, R51, R3 ;  /* 0x0000003326027223 */ /* 0x000fe20000010003 */
[----:B----4-:R-:W-:-:S03]  /*1f80*/  SHF.L.U32 R36, R36, 0x10, RZ ;  /* 0x0000001024247819 */ /* 0x010fc600000006ff */
[----:B------:R-:W-:Y:S01]  /*1f90*/  FFMA.FTZ R3, R37, R50, R2 ;  /* 0x0000003225037223 */ /* 0x000fe20000010002 */
[----:B-----5:R-:W-:-:S03]  /*1fa0*/  SHF.L.U32 R35, R35, 0x10, RZ ;  /* 0x0000001023237819 */ /* 0x020fc600000006ff */
[----:B------:R-:W-:-:S04]  /*1fb0*/  FFMA.FTZ R2, R36, R48, R3 ;  /* 0x0000003024027223 */ /* 0x000fc80000010003 */
[----:B------:R-:W-:-:S05]  /*1fc0*/  FFMA.FTZ R2, R35, R47, R2 ;  /* 0x0000002f23027223 */ /* 0x000fca0000010002 */
[----:B------:R0:W-:Y:S01]  /*1fd0*/  STL [R1+0x8], R2 ;  /* 0x0000080201007387 */ /* 0x0001e20000100800 */
[----:B------:R-:W-:Y:S01]  /*1fe0*/  UISETP.GE.AND UP0, UPT, UR38, 0x1, UPT ;  /* 0x000000012600788c */ /* 0x000fe2000bf06270 */
[----:B------:R-:W-:Y:S02]  /*1ff0*/  CS2R R90, SRZ ;  /* 0x00000000005a7805 */ /* 0x000fe4000001ff00 */
[----:B------:R-:W-:Y:S02]  /*2000*/  CS2R R88, SRZ ;  /* 0x0000000000587805 */ /* 0x000fe4000001ff00 */
[----:B------:R-:W-:Y:S02]  /*2010*/  CS2R R80, SRZ ;  /* 0x0000000000507805 */ /* 0x000fe4000001ff00 */
[----:B------:R-:W-:Y:S02]  /*2020*/  CS2R R78, SRZ ;  /* 0x00000000004e7805 */ /* 0x000fe4000001ff00 */
[----:B------:R-:W-:-:S02]  /*2030*/  CS2R R76, SRZ ;  /* 0x00000000004c7805 */ /* 0x000fc4000001ff00 */
[----:B------:R-:W-:Y:S02]  /*2040*/  CS2R R74, SRZ ;  /* 0x00000000004a7805 */ /* 0x000fe4000001ff00 */
[----:B------:R-:W-:Y:S02]  /*2050*/  CS2R R72, SRZ ;  /* 0x0000000000487805 */ /* 0x000fe4000001ff00 */
[----:B------:R-:W-:Y:S01]  /*2060*/  CS2R R70, SRZ ;  /* 0x0000000000467805 */ /* 0x000fe2000001ff00 */
[----:B------:R-:W-:Y:S01]  /*2070*/  FMUL.FTZ R34, R0, UR7 ;  /* 0x0000000700227c20 */ /* 0x000fe20008410000 */
        /* <DEDUP_REMOVED lines=15> */
[----:B------:R-:W-:Y:S06]  /*2170*/  BAR.SYNC.DEFER_BLOCKING 0x0 ;  /* 0x0000000000007b1d */ /* 0x000fec0000010000 */
[----:B0-----:R-:W-:Y:S05]  /*2180*/  BRA.U !UP0, `(.L_x_1) ;  /* 0x0000002908207547 */ /* 0x001fea000b800000 */
[----:B------:R-:W0:Y:S01]  /*2190*/  S2UR UR39, SR_CTAID.Y ;  /* 0x00000000002779c3 */ /* 0x000e220000002600 */
[----:B------:R-:W0:Y:S01]  /*21a0*/  LDCU.64 UR34, c[0x0][0x3d8] ;  /* 0x00007b00ff2277ac */ /* 0x000e220008000a00 */
[----:B------:R-:W-:Y:S01]  /*21b0*/  SHF.L.U32 R3, R16, 0x10, RZ ;  /* 0x0000001010037819 */ /* 0x000fe200000006ff */
[----:B------:R-:W-:Y:S01]  /*21c0*/  IMAD.U32 R42, R42, 0x10000, RZ ;  /* 0x000100002a2a7824 */ /* 0x000fe200078e00ff */
[----:B------:R-:W-:Y:S01]  /*21d0*/  SHF.L.U32 R41, R41, 0x10, RZ ;  /* 0x0000001029297819 */ /* 0x000fe200000006ff */
[----:B------:R-:W1:Y:S01]  /*21e0*/  LDCU.128 UR8, c[0x0][0x3a0] ;  /* 0x00007400ff0877ac */ /* 0x000e620008000c00 */
[----:B------:R-:W-:Y:S01]  /*21f0*/  SHF.L.U32 R40, R40, 0x10, RZ ;  /* 0x0000001028287819 */ /* 0x000fe200000006ff */
[----:B------:R-:W-:Y:S01]  /*2200*/  IMAD.U32 R43, R14, 0x10000, RZ ;  /* 0x000100000e2b7824 */ /* 0x000fe200078e00ff */
[----:B------:R-:W2:Y:S01]  /*2210*/  LDC R2, c[0x0][0x394] ;  /* 0x0000e500ff027b82 */ /* 0x000ea20000000800 */
[----:B------:R-:W3:Y:S01]  /*2220*/  LDCU.64 UR36, c[0x0][0x450] ;  /* 0x00008a00ff2477ac */ /* 0x000ee20008000a00 */
[----:B------:R-:W-:Y:S01]  /*2230*/  SHF.L.U32 R82, R13, 0x10, RZ ;  /* 0x000000100d527819 */ /* 0x000fe200000006ff */
[----:B------:R-:W-:Y:S01]  /*2240*/  IMAD.U32 R84, R11, 0x10000, RZ ;  /* 0x000100000b547824 */ /* 0x000fe200078e00ff */
[----:B------:R-:W-:Y:S01]  /*2250*/  SHF.L.U32 R83, R12, 0x10, RZ ;  /* 0x000000100c537819 */ /* 0x000fe200000006ff */
[----:B------:R-:W4:Y:S01]  /*2260*/  LDCU.64 UR32, c[0x0][0x3b8] ;  /* 0x00007700ff2077ac */ /* 0x000f220008000a00 */
[----:B------:R-:W-:Y:S01]  /*2270*/  SHF.L.U32 R85, R10, 0x10, RZ ;  /* 0x000000100a557819 */ /* 0x000fe200000006ff */
[----:B------:R-:W-:Y:S01]  /*2280*/  IMAD.U32 R87, R8, 0x10000, RZ ;  /* 0x0001000008577824 */ /* 0x000fe200078e00ff */
[----:B------:R-:W-:Y:S01]  /*2290*/  SHF.L.U32 R86, R9, 0x10, RZ ;  /* 0x0000001009567819 */ /* 0x000fe200000006ff */
[----:B------:R-:W5:Y:S01]  /*22a0*/  LDCU.128 UR12, c[0x0][0x440] ;  /* 0x00008800ff0c77ac */ /* 0x000f620008000c00 */
[----:B------:R-:W-:Y:S01]  /*22b0*/  SHF.L.U32 R101, R7, 0x10, RZ ;  /* 0x0000001007657819 */ /* 0x000fe200000006ff */
[----:B------:R-:W-:Y:S01]  /*22c0*/  IMAD.U32 R103, R5, 0x10000, RZ ;  /* 0x0001000005677824 */ /* 0x000fe200078e00ff */
[----:B------:R-:W-:Y:S01]  /*22d0*/  SHF.L.U32 R102, R6, 0x10, RZ ;  /* 0x0000001006667819 */ /* 0x000fe200000006ff */
[----:B------:R-:W-:Y:S01]  /*22e0*/  HFMA2 R91, -RZ, RZ, 0, 0 ;  /* 0x00000000ff5b7431 */ /* 0x000fe200000001ff */
[----:B------:R-:W-:Y:S01]  /*22f0*/  LOP3.LUT R18, R18, 0xfffffffd, RZ, 0xc0, !PT ;  /* 0xfffffffd12127812 */ /* 0x000fe200078ec0ff */
[----:B------:R-:W-:Y:S01]  /*2300*/  FADD.FTZ R13, R3, UR6 ;  /* 0x00000006030d7e21 */ /* 0x000fe20008010000 */
[----:B0-----:R-:W-:Y:S01]  /*2310*/  UIMAD.WIDE.U32 UR26, UR39, UR34, URZ ;  /* 0x00000022271a72a5 */ /* 0x001fe2000f8e00ff */
[----:B------:R-:W-:Y:S01]  /*2320*/  FADD.FTZ R16, R41, UR6 ;  /* 0x0000000629107e21 */ /* 0x000fe20008010000 */
[----:B-1----:R-:W-:Y:S01]  /*2330*/  UIMAD.WIDE.U32 UR28, UR39, UR8, URZ ;  /* 0x00000008271c72a5 */ /* 0x002fe2000f8e00ff */
[----:B------:R-:W-:Y:S01]  /*2340*/  FADD.FTZ R11, R43, UR6 ;  /* 0x000000062b0b7e21 */ /* 0x000fe20008010000 */
[----:B------:R-:W-:Y:S01]  /*2350*/  UIMAD UR8, UR39, UR35, UR27 ;  /* 0x00000023270872a4 */ /* 0x000fe2000f8e021b */
[----:B------:R-:W-:Y:S01]  /*2360*/  FADD.FTZ R10, R82, UR6 ;  /* 0x00000006520a7e21 */ /* 0x000fe20008010000 */
[----:B---3--:R-:W-:Y:S01]  /*2370*/  ULEA UR27, UP1, UR26, UR36, 0x2 ;  /* 0x000000241a1b7291 */ /* 0x008fe2000f8210ff */
[----:B------:R-:W-:Y:S01]  /*2380*/  FADD.FTZ R9, R83, UR6 ;  /* 0x0000000653097e21 */ /* 0x000fe20008010000 */
[----:B--2---:R-:W-:Y:S01]  /*2390*/  ISETP.LE.AND P0, PT, R2, UR16, PT ;  /* 0x0000001002007c0c */ /* 0x004fe2000bf03270 */
[----:B------:R-:W0:Y:S01]  /*23a0*/  LDCU.64 UR34, c[0x0][0x3c0] ;  /* 0x00007800ff2277ac */ /* 0x000e220008000a00 */
[----:B------:R-:W-:-:S02]  /*23b0*/  IMAD.U32 R2, R17, 0x10000, RZ ;  /* 0x0001000011027824 */ /* 0x000fc400078e00ff */
[----:B------:R-:W-:Y:S01]  /*23c0*/  FADD.FTZ R17, R42, UR6 ;  /* 0x000000062a117e21 */ /* 0x000fe20008010000 */
[----:B------:R-:W-:Y:S01]  /*23d0*/  ISETP.EQ.AND P0, PT, R4, RZ, !P0 ;  /* 0x000000ff0400720c */ /* 0x000fe20004702270 */
[----:B------:R-:W-:Y:S01]  /*23e0*/  ULEA.HI.X UR26, UR26, UR37, UR8, 0x2, UP1 ;  /* 0x000000251a1a7291 */ /* 0x000fe200088f1408 */
[----:B------:R-:W-:Y:S01]  /*23f0*/  SHF.L.U32 R4, R15, 0x10, RZ ;  /* 0x000000100f047819 */ /* 0x000fe200000006ff */
[----:B------:R-:W1:Y:S01]  /*2400*/  LDCU.64 UR36, c[0x0][0x3e0] ;  /* 0x00007c00ff2477ac */ /* 0x000e620008000a00 */
[----:B------:R-:W-:Y:S01]  /*2410*/  FADD.FTZ R14, R2, UR6 ;  /* 0x00000006020e7e21 */ /* 0x000fe20008010000 */
[----:B------:R-:W-:Y:S01]  /*2420*/  FADD.FTZ R15, R40, UR6 ;  /* 0x00000006280f7e21 */ /* 0x000fe20008010000 */
[----:B------:R-:W-:Y:S01]  /*2430*/  FADD.FTZ R8, R84, UR6 ;  /* 0x0000000654087e21 */ /* 0x000fe20008010000 */
[----:B----4-:R-:W-:Y:S01]  /*2440*/  UIMAD.WIDE.U32 UR24, UR39, UR32, URZ ;  /* 0x00000020271872a5 */ /* 0x010fe2000f8e00ff */
[----:B------:R-:W-:Y:S01]  /*2450*/  FADD.FTZ R12, R4, UR6 ;  /* 0x00000006040c7e21 */ /* 0x000fe20008010000 */
[----:B------:R-:W-:Y:S01]  /*2460*/  UIMAD UR9, UR39, UR9, UR29 ;  /* 0x00000009270972a4 */ /* 0x000fe2000f8e021d */
[----:B------:R-:W-:Y:S01]  /*2470*/  FADD.FTZ R7, R85, UR6 ;  /* 0x0000000655077e21 */ /* 0x000fe20008010000 */
[----:B------:R-:W-:Y:S01]  /*2480*/  UIMAD UR33, UR39, UR33, UR25 ;  /* 0x00000021272172a4 */ /* 0x000fe2000f8e0219 */
[----:B------:R-:W-:Y:S01]  /*2490*/  FADD.FTZ R6, R86, UR6 ;  /* 0x0000000656067e21 */ /* 0x000fe20008010000 */
[----:B-----5:R-:W-:Y:S01]  /*24a0*/  ULEA UR25, UP2, UR28, UR12, 0x2 ;  /* 0x0000000c1c197291 */ /* 0x020fe2000f8410ff */
[----:B------:R-:W-:Y:S01]  /*24b0*/  @P0 LOP3.LUT R18, R18, 0x2, RZ, 0xfc, !PT ;  /* 0x0000000212120812 */ /* 0x000fe200078efcff */
[----:B------:R-:W-:Y:S01]  /*24c0*/  ULEA UR8, UR16, 0xffffff00, 0x8 ;  /* 0xffffff0010087891 */ /* 0x000fe2000f8e40ff */
[----:B------:R-:W-:Y:S01]  /*24d0*/  FADD.FTZ R5, R87, UR6 ;  /* 0x0000000657057e21 */ /* 0x000fe20008010000 */
[----:B------:R-:W-:Y:S01]  /*24e0*/  ULEA UR32, UP0, UR24, UR14, 0x2 ;  /* 0x0000000e18207291 */ /* 0x000fe2000f8010ff */
[----:B------:R-:W-:Y:S01]  /*24f0*/  FADD.FTZ R4, R101, UR6 ;  /* 0x0000000665047e21 */ /* 0x000fe20008010000 */
[----:B------:R-:W-:Y:S01]  /*2500*/  ULEA.HI.X UR28, UR28, UR13, UR9, 0x2, UP2 ;  /* 0x0000000d1c1c7291 */ /* 0x000fe200090f1409 */
[----:B------:R-:W-:Y:S01]  /*2510*/  FADD.FTZ R3, R102, UR6 ;  /* 0x0000000666037e21 */ /* 0x000fe20008010000 */
[----:B------:R-:W-:Y:S01]  /*2520*/  UIADD3 UR9, UPT, UPT, UR16, -0x2, URZ ;  /* 0xfffffffe10097890 */ /* 0x000fe2000fffe0ff */
[----:B------:R-:W-:Y:S01]  /*2530*/  FADD.FTZ R2, R103, UR6 ;  /* 0x0000000667027e21 */ /* 0x000fe20008010000 */
[----:B------:R-:W-:-:S02]  /*2540*/  USHF.L.U64.HI UR14, UR10, 0x2, UR11 ;  /* 0x000000020a0e7899 */ /* 0x000fc4000801020b */
[----:B------:R-:W-:Y:S02]  /*2550*/  ULEA.HI.X UR29, UR24, UR15, UR33, 0x2, UP0 ;  /* 0x0000000f181d7291 */ /* 0x000fe400080f1421 */
[----:B------:R-:W-:Y:S02]  /*2560*/  ULOP3.LUT UR11, UR8, 0x100, URZ, 0xc0, !UPT ;  /* 0x00000100080b7892 */ /* 0x000fe4000f8ec0ff */
[----:B------:R-:W-:Y:S02]  /*2570*/  UIADD3 UR33, UPT, UPT, UR23, 0x1ae0, URZ ;  /* 0x00001ae017217890 */ /* 0x000fe4000fffe0ff */
[----:B------:R-:W-:Y:S01]  /*2580*/  UIADD3 UR12, UPT, UPT, UR23, 0x24e0, URZ ;  /* 0x000024e0170c7890 */ /* 0x000fe2000fffe0ff */
[----:B------:R-:W2:Y:S01]  /*2590*/  LDCU UR40, c[0x0][0x394] ;  /* 0x00007280ff2877ac */ /* 0x000ea20008000800 */
[----:B------:R-:W3:Y:S01]  /*25a0*/  LDCU UR41, c[0x0][0x38c] ;  /* 0x00007180ff2977ac */ /* 0x000ee20008000800 */
[----:B------:R-:W-:Y:S02]  /*25b0*/  UIMAD UR9, UR9, UR38, URZ ;  /* 0x00000026090972a4 */ /* 0x000fe4000f8e02ff */
[----:B-1----:R-:W-:-:S02]  /*25c0*/  USHF.L.U64.HI UR24, UR36, 0x2, UR37 ;  /* 0x0000000224187899 */ /* 0x002fc40008010225 */
[----:B0-----:R-:W-:Y:S01]  /*25d0*/  USHF.L.U64.HI UR15, UR34, 0x2, UR35 ;  /* 0x00000002220f7899 */ /* 0x001fe20008010223 */
[----:B------:R-:W-:-:S11]  /*25e0*/  UMOV UR8, URZ ;  /* 0x000000ff00087c82 */ /* 0x000fd60008000000 */
.L_x_14:
[----:B------:R-:W-:Y:S01]  /*25f0*/  MOV R40, UR25 ;  /* 0x0000001900287c02 */ /* 0x000fe20008000f00 */
[----:B------:R-:W-:-:S05]  /*2600*/  IMAD.U32 R41, RZ, RZ, UR28 ;  /* 0x0000001cff297e24 */ /* 0x000fca000f8e00ff */
[----:B0-----:R0:W4:Y:S01]  /*2610*/  LDG.E R82, desc[UR30][R40.64] ;  /* 0x0000001e28527981 */ /* 0x001122000c1e1900 */
[----:B------:R-:W-:Y:S01]  /*2620*/  IMAD.U32 R42, RZ, RZ, UR27 ;  /* 0x0000001bff2a7e24 */ /* 0x000fe2000f8e00ff */
[----:B------:R-:W-:-:S05]  /*2630*/  MOV R43, UR26 ;  /* 0x0000001a002b7c02 */ /* 0x000fca0008000f00 */
[----:B------:R-:W5:Y:S01]  /*2640*/  LDG.E R42, desc[UR30][R42.64] ;  /* 0x0000001e2a2a7981 */ /* 0x000f62000c1e1900 */
[----:B0-----:R-:W-:Y:S02]  /*2650*/  MOV R40, UR32 ;  /* 0x0000002000287c02 */ /* 0x001fe40008000f00 */
[----:B------:R-:W-:-:S05]  /*2660*/  MOV R41, UR29 ;  /* 0x0000001d00297c02 */ /* 0x000fca0008000f00 */
[----:B------:R0:W5:Y:S01]  /*2670*/  LDG.E R83, desc[UR30][R40.64] ;  /* 0x0000001e28537981 */ /* 0x000162000c1e1900 */
[----:B------:R-:W0:Y:S01]  /*2680*/  S2R R106, SR_TID.X ;  /* 0x00000000006a7919 */ /* 0x000e220000002100 */
[----:B-1----:R-:W1:Y:S01]  /*2690*/  S2UR UR13, SR_CgaCtaId ;  /* 0x00000000000d79c3 */ /* 0x002e620000008800 */
[----:B------:R-:W-:Y:S01]  /*26a0*/  UMOV UR23, 0x400 ;  /* 0x0000040000177882 */ /* 0x000fe20000000000 */
[----:B------:R-:W-:Y:S01]  /*26b0*/  BSSY.RECONVERGENT B0, `(.L_x_2) ;  /* 0x0000048000007945 */ /* 0x000fe20003800200 */
[----:B-1----:R-:W-:Y:S01]  /*26c0*/  ULEA UR23, UR13, UR23, 0x18 ;  /* 0x000000170d177291 */ /* 0x002fe2000f8ec0ff */
[C---:B0-----:R-:W-:Y:S01]  /*26d0*/  VIADD R40, R106.reuse, 0x200 ;  /* 0x000002006a287836 */ /* 0x041fe20000000000 */
[C---:B------:R-:W-:Y:S02]  /*26e0*/  ISETP.NE.AND P0, PT, R106.reuse, RZ, PT ;  /* 0x000000ff6a00720c */ /* 0x040fe40003f05270 */
[----:B------:R-:W-:Y:S02]  /*26f0*/  ISETP.NE.AND P1, PT, R106, 0x7f, PT ;  /* 0x0000007f6a00780c */ /* 0x000fe40003f25270 */
[----:B------:R-:W-:-:S04]  /*2700*/  SEL R40, R40, UR11, P0 ;  /* 0x0000000b28287c07 */ /* 0x000fc80008000000 */
[----:B------:R-:W-:Y:S02]  /*2710*/  LEA R40, R40, UR23, 0x2 ;  /* 0x0000001728287c11 */ /* 0x000fe4000f8e10ff */
[----:B----4-:R-:W-:-:S13]  /*2720*/  R2UR UR35, R82 ;  /* 0x00000000522372ca */ /* 0x010fda00000e0000 */
[----:B------:R-:W-:-:S05]  /*2730*/  MOV R82, UR35 ;  /* 0x0000002300527c02 */ /* 0x000fca0008000f00 */
[----:B------:R-:W-:-:S04]  /*2740*/  FMUL.FTZ R82, R82, 1.4426950216293334961 ;  /* 0x3fb8aa3b52527820 */ /* 0x000fc80000410000 */
[-C--:B------:R-:W-:Y:S01]  /*2750*/  FMUL.FTZ R151, R17, R82.reuse ;  /* 0x0000005211977220 */ /* 0x080fe20000410000 */
[-C--:B------:R-:W-:Y:S01]  /*2760*/  FMUL.FTZ R101, R16, R82.reuse ;  /* 0x0000005210657220 */ /* 0x080fe20000410000 */
[-C--:B------:R-:W-:Y:S01]  /*2770*/  FMUL.FTZ R102, R15, R82.reuse ;  /* 0x000000520f667220 */ /* 0x080fe20000410000 */
[----:B------:R-:W-:-:S03]  /*2780*/  FMUL.FTZ R103, R14, R82 ;  /* 0x000000520e677220 */ /* 0x000fc60000410000 */
[----:B------:R-:W0:Y:S01]  /*2790*/  MUFU.EX2 R151, R151 ;  /* 0x0000009700977308 */ /* 0x000e220000000800 */
[-C--:B------:R-:W-:Y:S01]  /*27a0*/  FMUL.FTZ R104, R13, R82.reuse ;  /* 0x000000520d687220 */ /* 0x080fe20000410000 */
        /* <DEDUP_REMOVED lines=10> */
[----:B------:R-:W-:Y:S01]  /*2850*/  FMUL.FTZ R122, R2, R82 ;  /* 0x00000052027a7220 */ /* 0x000fe20000410000 */
[----:B------:R-:W1:Y:S08]  /*2860*/  MUFU.EX2 R101, R101 ;  /* 0x0000006500657308 */ /* 0x000e700000000800 */
[----:B------:R-:W4:Y:S08]  /*2870*/  MUFU.EX2 R102, R102 ;  /* 0x0000006600667308 */ /* 0x000f300000000800 */
[----:B------:R-:W0:Y:S08]  /*2880*/  MUFU.EX2 R103, R103 ;  /* 0x0000006700677308 */ /* 0x000e300000000800 */
        /* <DEDUP_REMOVED lines=10> */
[----:B------:R-:W1:Y:S08]  /*2930*/  MUFU.EX2 R116, R116 ;  /* 0x0000007400747308 */ /* 0x000e700000000800 */
[----:B------:R-:W1:Y:S01]  /*2940*/  MUFU.EX2 R122, R122 ;  /* 0x0000007a007a7308 */ /* 0x000e620000000800 */
[----:B-----5:R-:W-:Y:S01]  /*2950*/  FMUL.FTZ R42, R83, R42 ;  /* 0x0000002a532a7220 */ /* 0x020fe20000410000 */
[----:B0-----:R0:W-:Y:S03]  /*2960*/  STS [R40+0x1ae0], R151 ;  /* 0x001ae09728007388 */ /* 0x0011e60000000800 */
        /* <DEDUP_REMOVED lines=16> */
[----:B------:R-:W-:Y:S06]  /*2a70*/  BAR.SYNC.DEFER_BLOCKING 0x0 ;  /* 0x0000000000007b1d */ /* 0x000fec0000010000 */
[----:B01--4-:R-:W-:Y:S05]  /*2a80*/  @P1 BRA `(.L_x_3) ;  /* 0x0000000000201947 */ /* 0x013fea0003800000 */
[----:B--2---:R-:W-:Y:S01]  /*2a90*/  UISETP.NE.AND UP0, UPT, UR16, UR40, UPT ;  /* 0x000000281000728c */ /* 0x004fe2000bf05270 */
[----:B------:R-:W-:-:S08]  /*2aa0*/  HFMA2 R133, -RZ, RZ, 1.875, 0 ;  /* 0x3f800000ff857431 */ /* 0x000fd000000001ff */
[----:B------:R-:W-:Y:S05]  /*2ab0*/  BRA.U !UP0, `(.L_x_4) ;  /* 0x00000001081c7547 */ /* 0x000fea000b800000 */
[----:B------:R-:W-:Y:S01]  /*2ac0*/  USHF.L.U32 UR13, UR16, 0xa, URZ ;  /* 0x0000000a100d7899 */ /* 0x000fe200080006ff */
[----:B------:R-:W-:-:S03]  /*2ad0*/  MOV R133, UR33 ;  /* 0x0000002100857c02 */ /* 0x000fc60008000f00 */
[----:B------:R-:W-:-:S09]  /*2ae0*/  ULOP3.LUT UR13, UR13, 0x400, URZ, 0xc0, !UPT ;  /* 0x000004000d0d7892 */ /* 0x000fd2000f8ec0ff */
[----:B------:R-:W1:Y:S01]  /*2af0*/  LDS R133, [R133+UR13] ;  /* 0x0000000d85857984 */ /* 0x000e620008000800 */
[----:B------:R-:W-:Y:S05]  /*2b00*/  BRA `(.L_x_4) ;  /* 0x0000000000087947 */ /* 0x000fea0003800000 */
.L_x_3:
[----:B------:R-:W-:-:S06]  /*2b10*/  LEA R133, R106, UR23, 0x2 ;  /* 0x000000176a857c11 */ /* 0x000fcc000f8e10ff */
[----:B------:R-:W0:Y:S02]  /*2b20*/  LDS R133, [R133+0x22e4] ;  /* 0x0022e40085857984 */ /* 0x000e240000000800 */
.L_x_4:
[----:B--23--:R-:W-:Y:S05]  /*2b30*/  BSYNC.RECONVERGENT B0 ;  /* 0x0000000000007941 */ /* 0x00cfea0003800200 */
.L_x_2:
[----:B------:R-:W-:Y:S01]  /*2b40*/  IMAD.U32 R40, RZ, RZ, UR16 ;  /* 0x00000010ff287e24 */ /* 0x000fe2000f8e00ff */
[----:B------:R-:W-:Y:S01]  /*2b50*/  LOP3.LUT P1, RZ, R106, 0x1f, RZ, 0xc0, !PT ;  /* 0x0000001f6aff7812 */ /* 0x000fe2000782c0ff */
[----:B------:R-:W-:-:S03]  /*2b60*/  HFMA2 R41, -RZ, RZ, 0, 0 ;  /* 0x00000000ff297431 */ /* 0x000fc600000001ff */
[----:B------:R-:W-:Y:S01]  /*2b70*/  ISETP.EQ.OR P1, PT, R40, 0x1, P1 ;  /* 0x000000012800780c */ /* 0x000fe20000f22670 */
[----:B------:R-:W-:Y:S01]  /*2b80*/  FMUL.FTZ R152, R17, R69 ;  /* 0x0000004511987220 */ /* 0x000fe20000410000 */
[----:B------:R-:W-:Y:S01]  /*2b90*/  FMUL.FTZ R135, R16, R68 ;  /* 0x0000004410877220 */ /* 0x000fe20000410000 */
[----:B------:R-:W-:Y:S01]  /*2ba0*/  FMUL.FTZ R83, R151, R101 ;  /* 0x0000006597537220 */ /* 0x000fe20000410000 */
[----:B------:R-:W-:Y:S01]  /*2bb0*/  FMUL.FTZ R136, R15, R66 ;  /* 0x000000420f887220 */ /* 0x000fe20000410000 */
[----:B------:R-:W-:-:S08]  /*2bc0*/  MOV R40, 0x3f800000 ;  /* 0x3f80000000287802 */ /* 0x000fd00000000f00 */
[----:B------:R-:W-:Y:S01]  /*2bd0*/  VOTEU.ALL UP0, P1 ;  /* 0x0000000000ff7886 */ /* 0x000fe20000800000 */
[----:B------:R-:W-:-:S04]  /*2be0*/  FFMA.FTZ R85, R101, R152, R135 ;  /* 0x0000009865557223 */ /* 0x000fc80000010087 */
[----:B------:R-:W-:Y:S01]  /*2bf0*/  @!UP0 UIMAD.WIDE UR38, UR9, 0x8, UR4 ;  /* 0x00000008092688a5 */ /* 0x000fe2000f8e0204 */
[----:B------:R-:W-:Y:S01]  /*2c00*/  FMUL.FTZ R82, R102, R83 ;  /* 0x0000005366527220 */ /* 0x000fe20000410000 */
[----:B------:R-:W-:Y:S01]  /*2c10*/  FMUL.FTZ R137, R14, R65 ;  /* 0x000000410e897220 */ /* 0x000fe20000410000 */
[----:B------:R-:W-:-:S03]  /*2c20*/  FFMA.FTZ R84, R102, R85, R136 ;  /* 0x0000005566547223 */ /* 0x000fc60000010088 */
[----:B------:R-:W-:Y:S01]  /*2c30*/  IMAD.U32 R42, RZ, RZ, UR38 ;  /* 0x00000026ff2a7e24 */ /* 0x000fe2000f8e00ff */
[----:B------:R-:W-:Y:S01]  /*2c40*/  MOV R43, UR39 ;  /* 0x00000027002b7c02 */ /* 0x000fe20008000f00 */
[----:B------:R-:W-:Y:S01]  /*2c50*/  FMUL.FTZ R83, R103, R82 ;  /* 0x0000005267537220 */ /* 0x000fe20000410000 */
[----:B------:R-:W-:-:S03]  /*2c60*/  FMUL.FTZ R138, R13, R63 ;  /* 0x0000003f0d8a7220 */ /* 0x000fc60000410000 */
[----:B------:R2:W5:Y:S01]  /*2c70*/  @!P1 LDG.E.64 R40, desc[UR30][R42.64] ;  /* 0x0000001e2a289981 */ /* 0x000562000c1e1b00 */
[----:B------:R-:W-:Y:S01]  /*2c80*/  FMUL.FTZ R139, R12, R62 ;  /* 0x0000003e0c8b7220 */ /* 0x000fe20000410000 */
        /* <DEDUP_REMOVED lines=8> */
[----:B--2---:R-:W-:Y:S01]  /*2d10*/  FFMA.FTZ R43, R103, R84, R137 ;  /* 0x00000054672b7223 */ /* 0x004fe20000010089 */
[----:B------:R-:W-:Y:S01]  /*2d20*/  FMUL.FTZ R42, R104, R83 ;  /* 0x00000053682a7220 */ /* 0x000fe20000410000 */
[----:B------:R-:W-:Y:S01]  /*2d30*/  FMUL.FTZ R148, R3, R48 ;  /* 0x0000003003947220 */ /* 0x000fe20000410000 */
[----:B------:R-:W-:Y:S01]  /*2d40*/  ISETP.GT.U32.AND P2, PT, R106, 0x1f, PT ;  /* 0x0000001f6a00780c */ /* 0x000fe20003f44070 */
[----:B------:R-:W-:Y:S01]  /*2d50*/  FFMA.FTZ R82, R104, R43, R138 ;  /* 0x0000002b68527223 */ /* 0x000fe2000001008a */
[C---:B------:R-:W-:Y:S01]  /*2d60*/  FMUL.FTZ R42, R105.reuse, R42 ;  /* 0x0000002a692a7220 */ /* 0x040fe20000410000 */
[----:B------:R-:W-:Y:S01]  /*2d70*/  LEA.HI R150, R106, R106, RZ, 0x1e ;  /* 0x0000006a6a967211 */ /* 0x000fe200078ff0ff */
[----:B------:R-:W-:Y:S01]  /*2d80*/  FMUL.FTZ R149, R2, R47 ;  /* 0x0000002f02957220 */ /* 0x000fe20000410000 */
[----:B------:R-:W-:Y:S01]  /*2d90*/  FFMA.FTZ R82, R105, R82, R139 ;  /* 0x0000005269527223 */ /* 0x000fe2000001008b */
[----:B------:R-:W-:Y:S01]  /*2da0*/  FMUL.FTZ R43, R107, R42 ;  /* 0x0000002a6b2b7220 */ /* 0x000fe20000410000 */
[----:B------:R-:W-:-:S02]  /*2db0*/  LEA R150, R150, UR23, 0x3 ;  /* 0x0000001796967c11 */ /* 0x000fc4000f8e18ff */
[----:B------:R-:W-:Y:S01]  /*2dc0*/  FFMA.FTZ R82, R107, R82, R140 ;  /* 0x000000526b527223 */ /* 0x000fe2000001008c */
[----:B------:R-:W-:Y:S01]  /*2dd0*/  FMUL.FTZ R42, R108, R43 ;  /* 0x0000002b6c2a7220 */ /* 0x000fe20000410000 */
[----:B------:R-:W-:Y:S02]  /*2de0*/  LOP3.LUT R18, R18, 0xfffffffe, RZ, 0xc0, !PT ;  /* 0xfffffffe12127812 */ /* 0x000fe400078ec0ff */
[----:B------:R-:W-:Y:S01]  /*2df0*/  FFMA.FTZ R82, R108, R82, R141 ;  /* 0x000000526c527223 */ /* 0x000fe2000001008d */
[C---:B------:R-:W-:Y:S01]  /*2e00*/  FMUL.FTZ R43, R109.reuse, R42 ;  /* 0x0000002a6d2b7220 */ /* 0x040fe20000410000 */
[----:B------:R-:W-:Y:S02]  /*2e10*/  @P2 LOP3.LUT R18, R18, 0x1, RZ, 0xfc, !PT ;  /* 0x0000000112122812 */ /* 0x000fe400078efcff */
[----:B------:R-:W-:Y:S01]  /*2e20*/  FFMA.FTZ R82, R109, R82, R142 ;  /* 0x000000526d527223 */ /* 0x000fe2000001008e */
[----:B------:R-:W-:-:S03]  /*2e30*/  FMUL.FTZ R42, R110, R43 ;  /* 0x0000002b6e2a7220 */ /* 0x000fc60000410000 */
        /* <DEDUP_REMOVED lines=12> */
[----:B------:R-:W-:-:S05]  /*2f00*/  FFMA.FTZ R43, R122, R83, R149 ;  /* 0x000000537a2b7223 */ /* 0x000fca0000010095 */
[----:B------:R2:W-:Y:S01]  /*2f10*/  STS.64 [R150+0x10d0], R42 ;  /* 0x0010d02a96007388 */ /* 0x0005e20000000a00 */
[----:B------:R-:W-:Y:S06]  /*2f20*/  BAR.SYNC.DEFER_BLOCKING 0x0 ;  /* 0x0000000000007b1d */ /* 0x000fec0000010000 */
[----:B------:R-:W-:Y:S05]  /*2f30*/  @P2 BRA `(.L_x_5) ;  /* 0x00000004000c2947 */ /* 0x000fea0003800000 */
[----:B------:R-:W-:Y:S01]  /*2f40*/  MOV R153, 0x28 ;  /* 0x0000002800997802 */ /* 0x000fe20000000f00 */
[----:B------:R-:W3:Y:S01]  /*2f50*/  S2R R154, SR_LANEID ;  /* 0x00000000009a7919 */ /* 0x000ee20000000000 */
[----:B------:R-:W-:-:S03]  /*2f60*/  UMOV UR13, 0xffffffff ;  /* 0xffffffff000d7882 */ /* 0x000fc60000000000 */
[----:B------:R-:W-:-:S05]  /*2f70*/  IMAD R153, R106, R153, UR23 ;  /* 0x000000176a997e24 */ /* 0x000fca000f8e0299 */
[----:B--2---:R-:W-:Y:S04]  /*2f80*/  LDS.64 R42, [R153+0x10d0] ;  /* 0x0010d000992a7984 */ /* 0x004fe80000000a00 */
[----:B------:R-:W2:Y:S04]  /*2f90*/  LDS.64 R82, [R153+0x10d8] ;  /* 0x0010d80099527984 */ /* 0x000ea80000000a00 */
[----:B------:R-:W4:Y:S04]  /*2fa0*/  LDS.64 R84, [R153+0x10e0] ;  /* 0x0010e00099547984 */ /* 0x000f280000000a00 */
[----:B------:R-:W0:Y:S01]  /*2fb0*/  LDS.64 R86, [R153+0x10e8] ;  /* 0x0010e80099567984 */ /* 0x000e220000000a00 */
[----:B---3--:R-:W-:-:S02]  /*2fc0*/  ISETP.GE.AND P1, PT, R154, 0x10, PT ;  /* 0x000000109a00780c */ /* 0x008fc40003f26270 */
[C---:B------:R-:W-:Y:S02]  /*2fd0*/  ISETP.GE.AND P2, PT, R154.reuse, 0x8, PT ;  /* 0x000000089a00780c */ /* 0x040fe40003f46270 */
[C---:B------:R-:W-:Y:S02]  /*2fe0*/  ISETP.GE.AND P3, PT, R154.reuse, 0x4, PT ;  /* 0x000000049a00780c */ /* 0x040fe40003f66270 */
[C---:B------:R-:W-:Y:S02]  /*2ff0*/  ISETP.GE.AND P4, PT, R154.reuse, 0x2, PT ;  /* 0x000000029a00780c */ /* 0x040fe40003f86270 */
[----:B------:R-:W-:Y:S01]  /*3000*/  ISETP.GE.AND P5, PT, R154, 0x1, PT ;  /* 0x000000019a00780c */ /* 0x000fe20003fa6270 */
[-C--:B--2---:R-:W-:Y:S01]  /*3010*/  FMUL.FTZ R157, R42, R82.reuse ;  /* 0x000000522a9d7220 */ /* 0x084fe20000410000 */
[----:B------:R-:W-:-:S03]  /*3020*/  FFMA.FTZ R155, R43, R82, R83 ;  /* 0x000000522b9b7223 */ /* 0x000fc60000010053 */
[C---:B----4-:R-:W-:Y:S01]  /*3030*/  FMUL.FTZ R157, R84.reuse, R157 ;  /* 0x0000009d549d7220 */ /* 0x050fe20000410000 */
[----:B------:R-:W-:-:S03]  /*3040*/  FFMA.FTZ R155, R84, R155, R85 ;  /* 0x0000009b549b7223 */ /* 0x000fc60000010055 */
[C---:B0-----:R-:W-:Y:S01]  /*3050*/  FMUL.FTZ R162, R86.reuse, R157 ;  /* 0x0000009d56a27220 */ /* 0x041fe20000410000 */
[----:B------:R-:W-:Y:S01]  /*3060*/  FFMA.FTZ R155, R86, R155, R87 ;  /* 0x0000009b569b7223 */ /* 0x000fe20000010057 */
[----:B------:R-:W-:Y:S06]  /*3070*/  BRA.DIV UR13, `(.L_x_6) ;  /* 0x000000360d347947 */ /* 0x000fec000b800000 */
[----:B------:R-:W0:Y:S04]  /*3080*/  SHFL.UP PT, R163, R155, 0x1, RZ ;  /* 0x042000009ba37989 */ /* 0x000e2800000e00ff */
[----:B------:R-:W2:Y:S01]  /*3090*/  SHFL.UP PT, R157, R162, 0x1, RZ ;  /* 0x04200000a29d7989 */ /* 0x000ea200000e00ff */
[C---:B0-----:R-:W-:Y:S01]  /*30a0*/  FFMA.FTZ R86, R162.reuse, R163, R155 ;  /* 0x000000a3a2567223 */ /* 0x041fe2000001009b */
[----:B--2---:R-:W-:-:S04]  /*30b0*/  @P5 FMUL.FTZ R162, R162, R157 ;  /* 0x0000009da2a25220 */ /* 0x004fc80000410000 */
[----:B------:R-:W-:Y:S02]  /*30c0*/  FSEL R157, R155, R86, !P5 ;  /* 0x000000569b9d7208 */ /* 0x000fe40006800000 */
[----:B------:R-:W-:Y:S04]  /*30d0*/  SHFL.UP PT, R155, R162, 0x2, RZ ;  /* 0x04400000a29b7989 */ /* 0x000fe800000e00ff */
[----:B------:R-:W0:Y:S02]  /*30e0*/  SHFL.UP PT, R163, R157, 0x2, RZ ;  /* 0x044000009da37989 */ /* 0x000e2400000e00ff */
[C---:B0-----:R-:W-:Y:S01]  /*30f0*/  FFMA.FTZ R86, R162.reuse, R163, R157 ;  /* 0x000000a3a2567223 */ /* 0x041fe2000001009d */
[----:B------:R-:W-:-:S04]  /*3100*/  @P4 FMUL.FTZ R162, R162, R155 ;  /* 0x0000009ba2a24220 */ /* 0x000fc80000410000 */
[----:B------:R-:W-:Y:S01]  /*3110*/  FSEL R157, R157, R86, !P4 ;  /* 0x000000569d9d7208 */ /* 0x000fe20006000000 */
        /* <DEDUP_REMOVED lines=10> */
[----:B------:R0:W2:Y:S04]  /*31c0*/  SHFL.UP PT, R155, R162, 0x10, RZ ;  /* 0x06000000a29b7989 */ /* 0x0000a800000e00ff */
[----:B------:R0:W3:Y:S02]  /*31d0*/  SHFL.UP PT, R163, R157, 0x10, RZ ;  /* 0x060000009da37989 */ /* 0x0000e400000e00ff */
.L_x_32:
[C---:B---3--:R-:W-:Y:S01]  /*31e0*/  FFMA.FTZ R86, R162.reuse, R163, R157 ;  /* 0x000000a3a2567223 */ /* 0x048fe2000001009d */
[----:B------:R-:W-:Y:S01]  /*31f0*/  UMOV UR13, 0xffffffff ;  /* 0xffffffff000d7882 */ /* 0x000fe20000000000 */
[----:B0-2---:R-:W-:-:S03]  /*3200*/  @P1 FMUL.FTZ R162, R162, R155 ;  /* 0x0000009ba2a21220 */ /* 0x005fc60000410000 */
[----:B------:R-:W-:Y:S01]  /*3210*/  FSEL R163, R157, R86, !P1 ;  /* 0x000000569da37208 */ /* 0x000fe20004800000 */
[----:B------:R-:W-:Y:S06]  /*3220*/  BRA.DIV UR13, `(.L_x_7) ;  /* 0x0000003a0d047947 */ /* 0x000fec000b800000 */
.L_x_35:
[----:B------:R-:W-:-:S03]  /*3230*/  UMOV UR13, 0xffffffff ;  /* 0xffffffff000d7882 */ /* 0x000fc60000000000 */
[----:B------:R-:W-:Y:S05]  /*3240*/  BRA.DIV UR13, `(.L_x_8) ;  /* 0x0000003a0d247947 */ /* 0x000fea000b800000 */
.L_x_38:
[----:B------:R-:W-:-:S03]  /*3250*/  UMOV UR13, 0xffffffff ;  /* 0xffffffff000d7882 */ /* 0x000fc60000000000 */
[----:B------:R-:W-:Y:S05]  /*3260*/  BRA.DIV UR13, `(.L_x_9) ;  /* 0x0000003a0d447947 */ /* 0x000fea000b800000 */
[----:B------:R-:W0:Y:S04]  /*3270*/  SHFL.UP PT, R162, R162, 0x1, RZ ;  /* 0x04200000a2a27989 */ /* 0x000e2800000e00ff */
[----:B------:R-:W2:Y:S04]  /*3280*/  SHFL.UP PT, R163, R163, 0x1, RZ ;  /* 0x04200000a3a37989 */ /* 0x000ea800000e00ff */
[----:B-----5:R-:W3:Y:S04]  /*3290*/  SHFL.IDX PT, R40, R40, RZ, 0x1f ;  /* 0x00001fff28287589 */ /* 0x020ee800000e0000 */
[----:B------:R-:W4:Y:S02]  /*32a0*/  SHFL.IDX PT, R41, R41, RZ, 0x1f ;  /* 0x00001fff29297589 */ /* 0x000f2400000e0000 */
.L_x_44:
[C---:B0-2-4-:R-:W-:Y:S01]  /*32b0*/  @P0 FFMA.FTZ R41, R162.reuse, R41, R163 ;  /* 0x00000029a2290223 */ /* 0x055fe200000100a3 */
[----:B---3--:R-:W-:-:S03]  /*32c0*/  @P0 FMUL.FTZ R40, R162, R40 ;  /* 0x00000028a2280220 */ /* 0x008fc60000410000 */
[C---:B------:R-:W-:Y:S01]  /*32d0*/  FFMA.FTZ R43, R42.reuse, R41, R43 ;  /* 0x000000292a2b7223 */ /* 0x040fe2000001002b */
[----:B------:R-:W-:Y:S01]  /*32e0*/  FMUL.FTZ R42, R42, R40 ;  /* 0x000000282a2a7220 */ /* 0x000fe20000410000 */
[----:B------:R3:W-:Y:S02]  /*32f0*/  STS.64 [R153+0x10d0], R40 ;  /* 0x0010d02899007388 */ /* 0x0007e40000000a00 */
[C---:B------:R-:W-:Y:S01]  /*3300*/  FFMA.FTZ R83, R82.reuse, R43, R83 ;  /* 0x0000002b52537223 */ /* 0x040fe20000010053 */
[----:B------:R-:W-:Y:S01]  /*3310*/  FMUL.FTZ R82, R82, R42 ;  /* 0x0000002a52527220 */ /* 0x000fe20000410000 */
[----:B------:R3:W-:Y:S02]  /*3320*/  STS.64 [R153+0x10d8], R42 ;  /* 0x0010d82a99007388 */ /* 0x0007e40000000a00 */
[C---:B------:R-:W-:Y:S01]  /*3330*/  FFMA.FTZ R85, R84.reuse, R83, R85 ;  /* 0x0000005354557223 */ /* 0x040fe20000010055 */
[----:B------:R-:W-:Y:S01]  /*3340*/  FMUL.FTZ R84, R84, R82 ;  /* 0x0000005254547220 */ /* 0x000fe20000410000 */
[----:B------:R3:W-:Y:S04]  /*3350*/  STS.64 [R153+0x10e0], R82 ;  /* 0x0010e05299007388 */ /* 0x0007e80000000a00 */
[----:B------:R3:W-:Y:S02]  /*3360*/  STS.64 [R153+0x10e8], R84 ;  /* 0x0010e85499007388 */ /* 0x0007e40000000a00 */
.L_x_5:
[----:B------:R-:W-:Y:S05]  /*3370*/  WARPSYNC.ALL ;  /* 0x0000000000007948 */ /* 0x000fea0003800000 */
[----:B------:R-:W-:Y:S01]  /*3380*/  BAR.SYNC.DEFER_BLOCKING 0x0 ;  /* 0x0000000000007b1d */ /* 0x000fe20000010000 */
[C---:B01-3-5:R-:W-:Y:S01]  /*3390*/  FMUL.FTZ R41, R122.reuse, R133 ;  /* 0x000000857a297220 */ /* 0x06bfe20000410000 */
[----:B--2---:R-:W-:Y:S01]  /*33a0*/  FFMA.FTZ R43, R122, R132, R131 ;  /* 0x000000847a2b7223 */ /* 0x004fe20000010083 */
[----:B------:R-:W-:Y:S02]  /*33b0*/  LOP3.LUT P0, RZ, R18, 0x2, RZ, 0xc0, !PT ;  /* 0x0000000212ff7812 */ /* 0x000fe4000780c0ff */
[C---:B------:R-:W-:Y:S01]  /*33c0*/  FMUL.FTZ R41, R116.reuse, R41 ;  /* 0x0000002974297220 */ /* 0x040fe20000410000 */
[----:B------:R-:W-:-:S04]  /*33d0*/  FFMA.FTZ R43, R116, R43, R130 ;  /* 0x0000002b742b7223 */ /* 0x000fc80000010082 */
[----:B------:R-:W-:-:S04]  /*33e0*/  FFMA.FTZ R43, R114, R43, R129 ;  /* 0x0000002b722b7223 */ /* 0x000fc80000010081 */
[----:B------:R-:W-:-:S04]  /*33f0*/  FFMA.FTZ R43, R113, R43, R128 ;  /* 0x0000002b712b7223 */ /* 0x000fc80000010080 */
[----:B------:R-:W-:-:S04]  /*3400*/  FFMA.FTZ R43, R112, R43, R127 ;  /* 0x0000002b702b7223 */ /* 0x000fc8000001007f */
[----:B------:R-:W-:Y:S01]  /*3410*/  FFMA.FTZ R43, R111, R43, R126 ;  /* 0x0000002b6f2b7223 */ /* 0x000fe2000001007e */
[----:B------:R-:W0:Y:S03]  /*3420*/  LDS R40, [R150+0x10d4] ;  /* 0x0010d40096287984 */ /* 0x000e260000000800 */
[----:B------:R-:W-:-:S04]  /*3430*/  FFMA.FTZ R43, R110, R43, R125 ;  /* 0x0000002b6e2b7223 */ /* 0x000fc8000001007d */
[----:B------:R-:W-:-:S04]  /*3440*/  FFMA.FTZ R43, R109, R43, R124 ;  /* 0x0000002b6d2b7223 */ /* 0x000fc8000001007c */
[----:B------:R-:W-:-:S04]  /*3450*/  FFMA.FTZ R42, R108, R43, R123 ;  /* 0x0000002b6c2a7223 */ /* 0x000fc8000001007b */
[----:B------:R-:W-:-:S04]  /*3460*/  FFMA.FTZ R42, R107, R42, R121 ;  /* 0x0000002a6b2a7223 */ /* 0x000fc80000010079 */
[----:B------:R-:W-:-:S04]  /*3470*/  FFMA.FTZ R42, R105, R42, R120 ;  /* 0x0000002a692a7223 */ /* 0x000fc80000010078 */
[----:B------:R-:W-:-:S04]  /*3480*/  FFMA.FTZ R42, R104, R42, R119 ;  /* 0x0000002a682a7223 */ /* 0x000fc80000010077 */
[----:B------:R-:W-:-:S04]  /*3490*/  FFMA.FTZ R42, R103, R42, R118 ;  /* 0x0000002a672a7223 */ /* 0x000fc80000010076 */
[----:B------:R-:W-:-:S04]  /*34a0*/  FFMA.FTZ R82, R102, R42, R117 ;  /* 0x0000002a66527223 */ /* 0x000fc80000010075 */
[----:B------:R-:W-:Y:S01]  /*34b0*/  FFMA.FTZ R43, R101, R82, R115 ;  /* 0x00000052652b7223 */ /* 0x000fe20000010073 */
[----:B0-----:R-:W-:Y:S01]  /*34c0*/  FFMA.FTZ R151, R151, R40, R152 ;  /* 0x0000002897977223 */ /* 0x001fe20000010098 */
        /* <DEDUP_REMOVED lines=22> */
[----:B------:R-:W-:Y:S01]  /*3630*/  FMUL.FTZ R40, R102, R41 ;  /* 0x0000002966287220 */ /* 0x000fe20000410000 */
[----:B------:R-:W-:Y:S02]  /*3640*/  MOV R41, RZ ;  /* 0x000000ff00297202 */ /* 0x000fe40000000f00 */
[----:B------:R-:W-:Y:S01]  /*3650*/  FFMA.FTZ R146, R113, R145, R146 ;  /* 0x0000009171927223 */ /* 0x000fe20000010092 */
[----:B------:R-:W-:Y:S01]  /*3660*/  FMUL.FTZ R42, R101, R40 ;  /* 0x00000028652a7220 */ /* 0x000fe20000410000 */
[----:B------:R-:W-:Y:S02]  /*3670*/  IMAD.MOV.U32 R40, RZ, RZ, 0x3f800000 ;  /* 0x3f800000ff287424 */ /* 0x000fe400078e00ff */
[----:B------:R-:W-:-:S04]  /*3680*/  FFMA.FTZ R147, R114, R146, R147 ;  /* 0x0000009272937223 */ /* 0x000fc80000010093 */
[----:B------:R-:W0:Y:S01]  /*3690*/  @P0 LDS.64 R40, [UR12] ;  /* 0x0000000cff280984 */ /* 0x000e220008000a00 */
[----:B------:R-:W-:Y:S01]  /*36a0*/  ISETP.GT.U32.AND P0, PT, R106, 0x1f, PT ;  /* 0x0000001f6a00780c */ /* 0x000fe20003f04070 */
[----:B------:R-:W-:Y:S02]  /*36b0*/  FFMA.FTZ R148, R116, R147, R148 ;  /* 0x0000009374947223 */ /* 0x000fe40000010094 */
[----:B------:R1:W-:Y:S02]  /*36c0*/  STS.64 [R150+0x15e0], R42 ;  /* 0x0015e02a96007388 */ /* 0x0003e40000000a00 */
[----:B-1----:R-:W-:Y:S01]  /*36d0*/  FFMA.FTZ R150, R122, R148, R149 ;  /* 0x000000947a967223 */ /* 0x002fe20000010095 */
[----:B------:R-:W-:Y:S07]  /*36e0*/  BAR.SYNC.DEFER_BLOCKING 0x0 ;  /* 0x0000000000007b1d */ /* 0x000fee0000010000 */
[----:B------:R-:W-:Y:S05]  /*36f0*/  @P0 BRA `(.L_x_10) ;  /* 0x0000000400240947 */ /* 0x000fea0003800000 */
[----:B------:R-:W-:Y:S01]  /*3700*/  HFMA2 R149, -RZ, RZ, 0, 2.384185791015625e-06 ;  /* 0x00000028ff957431 */ /* 0x000fe200000001ff */
[----:B------:R-:W-:-:S04]  /*3710*/  UMOV UR13, 0xffffffff ;  /* 0xffffffff000d7882 */ /* 0x000fc80000000000 */
[----:B------:R-:W-:-:S05]  /*3720*/  IMAD R149, R106, R149, UR23 ;  /* 0x000000176a957e24 */ /* 0x000fca000f8e0295 */
[----:B------:R-:W-:Y:S04]  /*3730*/  LDS.64 R42, [R149+0x15f0] ;  /* 0x0015f000952a7984 */ /* 0x000fe80000000a00 */
[----:B------:R-:W1:Y:S04]  /*3740*/  LDS.64 R82, [R149+0x15f8] ;  /* 0x0015f80095527984 */ /* 0x000e680000000a00 */
[----:B------:R-:W2:Y:S04]  /*3750*/  LDS.64 R84, [R149+0x15e8] ;  /* 0x0015e80095547984 */ /* 0x000ea80000000a00 */
[----:B------:R-:W3:Y:S01]  /*3760*/  LDS.64 R86, [R149+0x15e0] ;  /* 0x0015e00095567984 */ /* 0x000ee20000000a00 */
[----:B-1----:R-:W-:-:S04]  /*3770*/  FFMA.FTZ R152, R42, R83, R43 ;  /* 0x000000532a987223 */ /* 0x002fc8000001002b */
[----:B--2---:R-:W-:-:S04]  /*3780*/  FFMA.FTZ R152, R84, R152, R85 ;  /* 0x0000009854987223 */ /* 0x004fc80000010055 */
[----:B---3--:R-:W-:Y:S01]  /*3790*/  FFMA.FTZ R163, R86, R152, R87 ;  /* 0x0000009856a37223 */ /* 0x008fe20000010057 */
[----:B------:R-:W-:Y:S01]  /*37a0*/  FMUL.FTZ R87, R42, R82 ;  /* 0x000000522a577220 */ /* 0x000fe20000410000 */
[----:B------:R-:W-:-:S03]  /*37b0*/  LOP3.LUT R152, R106, 0x1f, RZ, 0xc0, !PT ;  /* 0x0000001f6a987812 */ /* 0x000fc600078ec0ff */
[----:B------:R-:W-:Y:S01]  /*37c0*/  FMUL.FTZ R87, R84, R87 ;  /* 0x0000005754577220 */ /* 0x000fe20000410000 */
[----:B------:R-:W-:-:S03]  /*37d0*/  ISETP.NE.AND P0, PT, R152, 0x1f, PT ;  /* 0x0000001f9800780c */ /* 0x000fc60003f05270 */
[----:B------:R-:W-:Y:S01]  /*37e0*/  FMUL.FTZ R162, R86, R87 ;  /* 0x0000005756a27220 */ /* 0x000fe20000410000 */
[----:B------:R-:W-:Y:S09]  /*37f0*/  BRA.DIV UR13, `(.L_x_11) ;  /* 0x000000360d607947 */ /* 0x000ff2000b800000 */
[----:B------:R-:W1:Y:S01]  /*3800*/  SHFL.DOWN PT, R153, R162, 0x1, 0x1f ;  /* 0x08201f00a2997f89 */ /* 0x000e6200000e0000 */
[C---:B------:R-:W-:Y:S02]  /*3810*/  ISETP.GT.U32.AND P1, PT, R152.reuse, 0x1b, PT ;  /* 0x0000001b9800780c */ /* 0x040fe40003f24070 */
[C---:B------:R-:W-:Y:S01]  /*3820*/  ISETP.GT.U32.AND P2, PT, R152.reuse, 0x17, PT ;  /* 0x000000179800780c */ /* 0x040fe20003f44070 */
[----:B------:R-:W2:Y:S01]  /*3830*/  SHFL.DOWN PT, R86, R163, 0x1, 0x1f ;  /* 0x08201f00a3567f89 */ /* 0x000ea200000e0000 */
[----:B------:R-:W-:Y:S01]  /*3840*/  ISETP.GT.U32.AND P3, PT, R152, 0xf, PT ;  /* 0x0000000f9800780c */ /* 0x000fe20003f64070 */
[----:B-1----:R-:W-:Y:S01]  /*3850*/  @P0 FMUL.FTZ R153, R153, R162 ;  /* 0x000000a299990220 */ /* 0x002fe20000410000 */
[----:B--2---:R-:W-:-:S04]  /*3860*/  @P0 FFMA.FTZ R154, R162, R86, R163 ;  /* 0x00000056a29a0223 */ /* 0x004fc800000100a3 */
[----:B------:R-:W-:Y:S01]  /*3870*/  @P0 MOV R162, R153 ;  /* 0x0000009900a20202 */ /* 0x000fe20000000f00 */
[----:B------:R-:W-:Y:S01]  /*3880*/  @P0 IMAD.MOV.U32 R163, RZ, RZ, R154 ;  /* 0x000000ffffa30224 */ /* 0x000fe200078e009a */
[----:B------:R-:W-:-:S03]  /*3890*/  ISETP.GT.U32.AND P0, PT, R152, 0x1d, PT ;  /* 0x0000001d9800780c */ /* 0x000fc60003f04070 */
[----:B------:R-:W1:Y:S04]  /*38a0*/  SHFL.DOWN PT, R153, R162, 0x2, 0x1f ;  /* 0x08401f00a2997f89 */ /* 0x000e6800000e0000 */
[----:B------:R-:W2:Y:S06]  /*38b0*/  SHFL.DOWN PT, R154, R163, 0x2, 0x1f ;  /* 0x08401f00a39a7f89 */ /* 0x000eac00000e0000 */
[C---:B-1----:R-:W-:Y:S01]  /*38c0*/  @!P0 FMUL.FTZ R153, R162.reuse, R153 ;  /* 0x00000099a2998220 */ /* 0x042fe20000410000 */
[----:B--2---:R-:W-:-:S03]  /*38d0*/  @!P0 FFMA.FTZ R154, R162, R154, R163 ;  /* 0x0000009aa29a8223 */ /* 0x004fc600000100a3 */
[----:B------:R-:W-:Y:S02]  /*38e0*/  @!P0 IMAD.MOV.U32 R162, RZ, RZ, R153 ;  /* 0x000000ffffa28224 */ /* 0x000fe400078e0099 */
[----:B------:R-:W-:-:S03]  /*38f0*/  @!P0 MOV R163, R154 ;  /* 0x0000009a00a38202 */ /* 0x000fc60000000f00 */
[----:B------:R-:W1:Y:S01]  /*3900*/  SHFL.DOWN PT, R153, R162, 0x4, 0x1f ;  /* 0x08801f00a2997f89 */ /* 0x000e6200000e0000 */
[----:B------:R-:W-:-:S03]  /*3910*/  ISETP.NE.AND P0, PT, R106, 0x1f, PT ;  /* 0x0000001f6a00780c */ /* 0x000fc60003f05270 */
[----:B------:R-:W2:Y:S01]  /*3920*/  SHFL.DOWN PT, R154, R163, 0x4, 0x1f ;  /* 0x08801f00a39a7f89 */ /* 0x000ea200000e0000 */
[C---:B-1----:R-:W-:Y:S01]  /*3930*/  @!P1 FMUL.FTZ R153, R162.reuse, R153 ;  /* 0x00000099a2999220 */ /* 0x042fe20000410000 */
[----:B--2---:R-:W-:-:S04]  /*3940*/  @!P1 FFMA.FTZ R154, R162, R154, R163 ;  /* 0x0000009aa29a9223 */ /* 0x004fc800000100a3 */
[----:B------:R-:W-:Y:S02]  /*3950*/  @!P1 MOV R162, R153 ;  /* 0x0000009900a29202 */ /* 0x000fe40000000f00 */
[----:B------:R-:W-:-:S03]  /*3960*/  @!P1 MOV R163, R154 ;  /* 0x0000009a00a39202 */ /* 0x000fc60000000f00 */
[----:B------:R-:W1:Y:S04]  /*3970*/  SHFL.DOWN PT, R153, R162, 0x8, 0x1f ;  /* 0x09001f00a2997f89 */ /* 0x000e6800000e0000 */
[----:B------:R-:W2:Y:S01]  /*3980*/  SHFL.DOWN PT, R154, R163, 0x8, 0x1f ;  /* 0x09001f00a39a7f89 */ /* 0x000ea200000e0000 */
[C---:B-1----:R-:W-:Y:S01]  /*3990*/  @!P2 FMUL.FTZ R153, R162.reuse, R153 ;  /* 0x00000099a299a220 */ /* 0x042fe20000410000 */
[----:B--2---:R-:W-:-:S04]  /*39a0*/  @!P2 FFMA.FTZ R154, R162, R154, R163 ;  /* 0x0000009aa29aa223 */ /* 0x004fc800000100a3 */
[----:B------:R-:W-:Y:S01]  /*39b0*/  @!P2 MOV R162, R153 ;  /* 0x0000009900a2a202 */ /* 0x000fe20000000f00 */
[----:B------:R-:W-:-:S04]  /*39c0*/  @!P2 IMAD.MOV.U32 R163, RZ, RZ, R154 ;  /* 0x000000ffffa3a224 */ /* 0x000fc800078e009a */
[----:B------:R-:W1:Y:S04]  /*39d0*/  SHFL.DOWN PT, R152, R162, 0x10, 0x1f ;  /* 0x0a001f00a2987f89 */ /* 0x000e6800000e0000 */
[----:B------:R-:W2:Y:S01]  /*39e0*/  SHFL.DOWN PT, R154, R163, 0x10, 0x1f ;  /* 0x0a001f00a39a7f89 */ /* 0x000ea200000e0000 */
[C---:B-1----:R-:W-:Y:S01]  /*39f0*/  @!P3 FMUL.FTZ R152, R162.reuse, R152 ;  /* 0x00000098a298b220 */ /* 0x042fe20000410000 */
[----:B--2---:R-:W-:-:S04]  /*3a00*/  @!P3 FFMA.FTZ R154, R162, R154, R163 ;  /* 0x0000009aa29ab223 */ /* 0x004fc800000100a3 */
[----:B------:R-:W-:Y:S01]  /*3a10*/  @!P3 MOV R162, R152 ;  /* 0x0000009800a2b202 */ /* 0x000fe20000000f00 */
[----:B------:R-:W-:-:S04]  /*3a20*/  @!P3 IMAD.MOV.U32 R163, RZ, RZ, R154 ;  /* 0x000000ffffa3b224 */ /* 0x000fc800078e009a */
[----:B------:R-:W-:Y:S04]  /*3a30*/  SHFL.IDX PT, R153, R162, RZ, 0x1f ;  /* 0x00001fffa2997589 */ /* 0x000fe800000e0000 */
[----:B------:R-:W0:Y:S04]  /*3a40*/  SHFL.IDX PT, R152, R163, RZ, 0x1f ;  /* 0x00001fffa3987589 */ /* 0x000e2800000e0000 */
[----:B------:R-:W1:Y:S04]  /*3a50*/  SHFL.DOWN PT, R162, R162, 0x1, 0x1f ;  /* 0x08201f00a2a27f89 */ /* 0x000e6800000e0000 */
[----:B------:R-:W2:Y:S01]  /*3a60*/  SHFL.DOWN PT, R163, R163, 0x1, 0x1f ;  /* 0x08201f00a3a37f89 */ /* 0x000ea200000e0000 */
[-C--:B0-----:R-:W-:Y:S01]  /*3a70*/  FFMA.FTZ R152, R41, R153.reuse, R152 ;  /* 0x0000009929987223 */ /* 0x081fe20000010098 */
[----:B------:R-:W-:-:S02]  /*3a80*/  FMUL.FTZ R153, R40, R153 ;  /* 0x0000009928997220 */ /* 0x000fc40000410000 */
[----:B------:R-:W0:Y:S04]  /*3a90*/  SHFL.IDX PT, R41, R41, RZ, 0x1f ;  /* 0x00001fff29297589 */ /* 0x000e2800000e0000 */
[----:B-1----:R-:W3:Y:S02]  /*3aa0*/  SHFL.IDX PT, R40, R40, RZ, 0x1f ;  /* 0x00001fff28287589 */ /* 0x002ee400000e0000 */
.L_x_61:
[C---:B0-2---:R-:W-:Y:S01]  /*3ab0*/  @P0 FFMA.FTZ R41, R162.reuse, R41, R163 ;  /* 0x00000029a2290223 */ /* 0x045fe200000100a3 */
        /* <DEDUP_REMOVED lines=10> */
[----:B------:R1:W-:Y:S01]  /*3b60*/  STS.64 [R149+0x15e0], R84 ;  /* 0x0015e05495007388 */ /* 0x0003e20000000a00 */
[----:B0-----:R-:W-:-:S02]  /*3b70*/  MOV R41, R152 ;  /* 0x0000009800297202 */ /* 0x001fc40000000f00 */
[----:B------:R-:W-:-:S07]  /*3b80*/  MOV R40, R153 ;  /* 0x0000009900287202 */ /* 0x000fce0000000f00 */
.L_x_10:
[----:B------:R-:W-:Y:S05]  /*3b90*/  WARPSYNC.ALL ;  /* 0x0000000000007948 */ /* 0x000fea0003800000 */
[----:B------:R-:W-:Y:S01]  /*3ba0*/  BAR.SYNC.DEFER_BLOCKING 0x0 ;  /* 0x0000000000007b1d */ /* 0x000fe20000010000 */
[--C-:B-1----:R-:W-:Y:S01]  /*3bb0*/  SHF.R.U32.HI R83, RZ, 0x2, R106.reuse ;  /* 0x00000002ff537819 */ /* 0x102fe2000001166a */
[----:B------:R-:W-:Y:S01]  /*3bc0*/  FFMA.FTZ R82, R0, R151, RZ ;  /* 0x0000009700527223 */ /* 0x000fe200000100ff */
[----:B------:R-:W-:Y:S01]  /*3bd0*/  FFMA.FTZ R84, -R17, R69, R151 ;  /* 0x0000004511547223 */ /* 0x000fe20000010197 */
[----:B------:R-:W-:Y:S02]  /*3be0*/  ISETP.NE.AND P2, PT, R106, RZ, PT ;  /* 0x000000ff6a00720c */ /* 0x000fe40003f45270 */
[----:B------:R-:W-:Y:S01]  /*3bf0*/  IMAD.IADD R42, R83, 0x1, R106 ;  /* 0x00000001532a7824 */ /* 0x000fe200078e026a */
[----:B------:R-:W-:Y:S01]  /*3c00*/  BSSY.RECONVERGENT B0, `(.L_x_12) ;  /* 0x00000d3000007945 */ /* 0x000fe20003800200 */
[----:B------:R-:W1:Y:S03]  /*3c10*/  S2R R149, SR_LANEID ;  /* 0x0000000000957919 */ /* 0x000e660000000000 */
[----:B------:R-:W-:-:S05]  /*3c20*/  LEA R42, R42, UR23, 0x3 ;  /* 0x000000172a2a7c11 */ /* 0x000fca000f8e18ff */
[----:B------:R-:W2:Y:S04]  /*3c30*/  LDS R43, [R42+0x15e4] ;  /* 0x0015e4002a2b7984 */ /* 0x000ea80000000800 */
[----:B0-----:R0:W-:Y:S01]  /*3c40*/  @!P2 STS.64 [UR12], R40 ;  /* 0x00000028ff00a988 */ /* 0x0011e20008000a0c */
[C---:B-1----:R-:W-:Y:S02]  /*3c50*/  ISETP.GT.AND P1, PT, R149.reuse, 0x1e, PT ;  /* 0x0000001e9500780c */ /* 0x042fe40003f24270 */
[----:B------:R-:W-:Y:S01]  /*3c60*/  ISETP.GT.AND P0, PT, R149, 0x1d, PT ;  /* 0x0000001d9500780c */ /* 0x000fe20003f04270 */
[----:B--2---:R-:W-:Y:S01]  /*3c70*/  FFMA.FTZ R132, R43, R133, R132 ;  /* 0x000000852b847223 */ /* 0x004fe20000010084 */
[----:B------:R-:W-:Y:S01]  /*3c80*/  FFMA.FTZ R43, R67, R135, R82 ;  /* 0x00000087432b7223 */ /* 0x000fe20000010052 */
[----:B------:R-:W-:-:S02]  /*3c90*/  FFMA.FTZ R135, -R16, R68, R135 ;  /* 0x0000004410877223 */ /* 0x000fc40000010187 */
[----:B------:R-:W-:Y:S01]  /*3ca0*/  FFMA.FTZ R131, R122, R132, R131 ;  /* 0x000000847a837223 */ /* 0x000fe20000010083 */
[----:B------:R-:W-:Y:S01]  /*3cb0*/  FFMA.FTZ R42, R64, R136, R43 ;  /* 0x00000088402a7223 */ /* 0x000fe2000001002b */
[----:B------:R-:W-:Y:S01]  /*3cc0*/  FFMA.FTZ R136, -R15, R66, R136 ;  /* 0x000000420f887223 */ /* 0x000fe20000010188 */
[----:B------:R-:W-:Y:S01]  /*3cd0*/  FMUL.FTZ R106, R132, UR35 ;  /* 0x00000023846a7c20 */ /* 0x000fe20008410000 */
[----:B------:R-:W-:Y:S01]  /*3ce0*/  FFMA.FTZ R85, R116, R131, R130 ;  /* 0x0000008374557223 */ /* 0x000fe20000010082 */
[----:B------:R-:W-:Y:S01]  /*3cf0*/  FFMA.FTZ R43, R61, R137, R42 ;  /* 0x000000893d2b7223 */ /* 0x000fe2000001002a */
[----:B------:R-:W-:Y:S01]  /*3d00*/  FFMA.FTZ R137, -R14, R65, R137 ;  /* 0x000000410e897223 */ /* 0x000fe20000010189 */
[----:B------:R-:W-:Y:S01]  /*3d10*/  FMUL.FTZ R130, R3, R131 ;  /* 0x0000008303827220 */ /* 0x000fe20000410000 */
[----:B------:R-:W-:Y:S01]  /*3d20*/  FFMA.FTZ R114, R114, R85, R129 ;  /* 0x0000005572727223 */ /* 0x000fe20000010081 */
[----:B------:R-:W-:Y:S01]  /*3d30*/  FFMA.FTZ R42, R58, R138, R43 ;  /* 0x0000008a3a2a7223 */ /* 0x000fe2000001002b */
[----:B------:R-:W-:Y:S01]  /*3d40*/  FFMA.FTZ R138, -R13, R63, R138 ;  /* 0x0000003f0d8a7223 */ /* 0x000fe2000001018a */
[----:B------:R-:W-:Y:S01]  /*3d50*/  FADD.FTZ R20, R130, R20 ;  /* 0x0000001482147221 */ /* 0x000fe20000010000 */
[----:B------:R-:W-:Y:S01]  /*3d60*/  FFMA.FTZ R113, R113, R114, R128 ;  /* 0x0000007271717223 */ /* 0x000fe20000010080 */
[----:B------:R-:W-:Y:S01]  /*3d70*/  FFMA.FTZ R43, R55, R139, R42 ;  /* 0x0000008b372b7223 */ /* 0x000fe2000001002a */
[----:B------:R-:W-:Y:S01]  /*3d80*/  FFMA.FTZ R139, -R12, R62, R139 ;  /* 0x0000003e0c8b7223 */ /* 0x000fe2000001018b */
[----:B0-----:R-:W-:Y:S01]  /*3d90*/  FMUL.FTZ R40, R85, UR35 ;  /* 0x0000002355287c20 */ /* 0x001fe20008410000 */
[----:B------:R-:W-:Y:S01]  /*3da0*/  FFMA.FTZ R112, R112, R113, R127 ;  /* 0x0000007170707223 */ /* 0x000fe2000001007f */
[----:B------:R-:W-:Y:S01]  /*3db0*/  FFMA.FTZ R42, R52, R140, R43 ;  /* 0x0000008c342a7223 */ /* 0x000fe2000001002b */
[----:B------:R-:W-:Y:S01]  /*3dc0*/  FFMA.FTZ R140, -R11, R60, R140 ;  /* 0x0000003c0b8c7223 */ /* 0x000fe2000001018c */
[----:B------:R-:W-:Y:S01]  /*3dd0*/  FMUL.FTZ R41, R114, UR35 ;  /* 0x0000002372297c20 */ /* 0x000fe20008410000 */
[----:B------:R-:W-:Y:S01]  /*3de0*/  FFMA.FTZ R111, R111, R112, R126 ;  /* 0x000000706f6f7223 */ /* 0x000fe2000001007e */
[----:B------:R-:W-:Y:S01]  /*3df0*/  FFMA.FTZ R43, R49, R141, R42 ;  /* 0x0000008d312b7223 */ /* 0x000fe2000001002a */
[----:B------:R-:W-:-:S02]  /*3e00*/  FFMA.FTZ R141, -R10, R59, R141 ;  /* 0x0000003b0a8d7223 */ /* 0x000fc4000001018d */
[----:B------:R-:W-:Y:S01]  /*3e10*/  FFMA.FTZ R110, R110, R111, R125 ;  /* 0x0000006f6e6e7223 */ /* 0x000fe2000001007d */
[----:B------:R-:W-:Y:S01]  /*3e20*/  FFMA.FTZ R82, R46, R142, R43 ;  /* 0x0000008e2e527223 */ /* 0x000fe2000001002b */
[----:B------:R-:W-:Y:S02]  /*3e30*/  FFMA.FTZ R142, -R9, R57, R142 ;  /* 0x00000039098e7223 */ /* 0x000fe4000001018e */
[----:B------:R-:W-:Y:S01]  /*3e40*/  FFMA.FTZ R109, R109, R110, R124 ;  /* 0x0000006e6d6d7223 */ /* 0x000fe2000001007c */
[----:B------:R-:W-:Y:S01]  /*3e50*/  FFMA.FTZ R87, R45, R143, R82 ;  /* 0x0000008f2d577223 */ /* 0x000fe20000010052 */
[----:B------:R-:W-:Y:S02]  /*3e60*/  FFMA.FTZ R143, -R8, R56, R143 ;  /* 0x00000038088f7223 */ /* 0x000fe4000001018f */
[----:B------:R-:W-:Y:S01]  /*3e70*/  FFMA.FTZ R108, R108, R109, R123 ;  /* 0x0000006d6c6c7223 */ /* 0x000fe2000001007b */
[----:B------:R-:W-:Y:S01]  /*3e80*/  FFMA.FTZ R82, R44, R144, R87 ;  /* 0x000000902c527223 */ /* 0x000fe20000010057 */
[----:B------:R-:W-:-:S02]  /*3e90*/  FFMA.FTZ R144, -R7, R54, R144 ;  /* 0x0000003607907223 */ /* 0x000fc40000010190 */
[----:B------:R-:W-:Y:S01]  /*3ea0*/  FFMA.FTZ R107, R107, R108, R121 ;  /* 0x0000006c6b6b7223 */ /* 0x000fe20000010079 */
[----:B------:R-:W-:-:S03]  /*3eb0*/  FMUL.FTZ R121, R5, R114 ;  /* 0x0000007205797220 */ /* 0x000fc60000410000 */
[----:B------:R-:W-:Y:S01]  /*3ec0*/  FFMA.FTZ R120, R105, R107, R120 ;  /* 0x0000006b69787223 */ /* 0x000fe20000010078 */
[----:B------:R-:W-:Y:S01]  /*3ed0*/  FFMA.FTZ R105, R39, R145, R82 ;  /* 0x0000009127697223 */ /* 0x000fe20000010052 */
[----:B------:R-:W-:Y:S01]  /*3ee0*/  FFMA.FTZ R145, -R6, R53, R145 ;  /* 0x0000003506917223 */ /* 0x000fe20000010191 */
[----:B------:R-:W-:Y:S01]  /*3ef0*/  FADD.FTZ R22, R121, R22 ;  /* 0x0000001679167221 */ /* 0x000fe20000010000 */
[----:B------:R-:W-:Y:S01]  /*3f00*/  FFMA.FTZ R104, R104, R120, R119 ;  /* 0x0000007868687223 */ /* 0x000fe20000010077 */
[----:B------:R-:W-:-:S03]  /*3f10*/  FMUL.FTZ R119, R7, R112 ;  /* 0x0000007007777220 */ /* 0x000fc60000410000 */
[-C--:B------:R-:W-:Y:S01]  /*3f20*/  FFMA.FTZ R103, R103, R104.reuse, R118 ;  /* 0x0000006867677223 */ /* 0x080fe20000010076 */
[----:B------:R-:W-:Y:S01]  /*3f30*/  FMUL.FTZ R82, R14, R104 ;  /* 0x000000680e527220 */ /* 0x000fe20000410000 */
[----:B------:R-:W-:Y:S01]  /*3f40*/  FFMA.FTZ R118, R38, R146, R105 ;  /* 0x0000009226767223 */ /* 0x000fe20000010069 */
[----:B------:R-:W-:Y:S01]  /*3f50*/  FMUL.FTZ R105, R13, R120 ;  /* 0x000000780d697220 */ /* 0x000fe20000410000 */
[-C--:B------:R-:W-:Y:S01]  /*3f60*/  FFMA.FTZ R102, R102, R103.reuse, R117 ;  /* 0x0000006766667223 */ /* 0x080fe20000010075 */
[----:B------:R-:W-:Y:S01]  /*3f70*/  FMUL.FTZ R87, R15, R103 ;  /* 0x000000670f577220 */ /* 0x000fe20000410000 */
[----:B------:R-:W-:Y:S01]  /*3f80*/  FMUL.FTZ R117, R9, R110 ;  /* 0x0000006e09757220 */ /* 0x000fe20000410000 */
[----:B------:R-:W-:Y:S01]  /*3f90*/  FFMA.FTZ R146, -R5, R51, R146 ;  /* 0x0000003305927223 */ /* 0x000fe20000010192 */
[-C--:B------:R-:W-:Y:S01]  /*3fa0*/  FFMA.FTZ R42, R101, R102.reuse, R115 ;  /* 0x00000066652a7223 */ /* 0x080fe20000010073 */
[----:B------:R-:W-:Y:S01]  /*3fb0*/  FMUL.FTZ R116, R16, R102 ;  /* 0x0000006610747220 */ /* 0x000fe20000410000 */
[----:B------:R-:W-:Y:S01]  /*3fc0*/  FFMA.FTZ R115, R37, R147, R118 ;  /* 0x0000009325737223 */ /* 0x000fe20000010076 */
[----:B------:R-:W-:Y:S01]  /*3fd0*/  FMUL.FTZ R118, R12, R107 ;  /* 0x0000006b0c767220 */ /* 0x000fe20000410000 */
[----:B------:R-:W-:Y:S01]  /*3fe0*/  FMUL.FTZ R43, R17, R42 ;  /* 0x0000002a112b7220 */ /* 0x000fe20000410000 */
[----:B------:R-:W-:Y:S01]  /*3ff0*/  FFMA.FTZ R147, -R4, R50, R147 ;  /* 0x0000003204937223 */ /* 0x000fe20000010193 */
[----:B------:R-:W-:Y:S01]  /*4000*/  FFMA.FTZ R122, R36, R148, R115 ;  /* 0x00000094247a7223 */ /* 0x000fe20000010073 */
[----:B------:R-:W-:Y:S01]  /*4010*/  FMUL.FTZ R115, R11, R108 ;  /* 0x0000006c0b737220 */ /* 0x000fe20000410000 */
[----:B------:R-:W-:Y:S01]  /*4020*/  FFMA.FTZ R101, R43, R84, RZ ;  /* 0x000000542b657223 */ /* 0x000fe200000100ff */
[----:B------:R-:W-:Y:S01]  /*4030*/  FFMA.FTZ R148, -R3, R48, R148 ;  /* 0x0000003003947223 */ /* 0x000fe20000010194 */
[----:B------:R-:W-:Y:S01]  /*4040*/  FADD.FTZ R31, R82, R31 ;  /* 0x0000001f521f7221 */ /* 0x000fe20000010000 */
[----:B------:R-:W-:Y:S01]  /*4050*/  FADD.FTZ R30, R105, R30 ;  /* 0x0000001e691e7221 */ /* 0x000fe20000010000 */
[----:B------:R-:W-:Y:S01]  /*4060*/  FFMA.FTZ R86, R116, R135, R101 ;  /* 0x0000008774567223 */ /* 0x000fe20000010065 */
[----:B------:R-:W-:Y:S01]  /*4070*/  FADD.FTZ R24, R119, R24 ;  /* 0x0000001877187221 */ /* 0x000fe20000010000 */
[----:B------:R-:W-:Y:S01]  /*4080*/  FADD.FTZ R26, R117, R26 ;  /* 0x0000001a751a7221 */ /* 0x000fe20000010000 */
[----:B------:R-:W-:Y:S01]  /*4090*/  FADD.FTZ R28, R115, R28 ;  /* 0x0000001c731c7221 */ /* 0x000fe20000010000 */
[C---:B------:R-:W-:Y:S01]  /*40a0*/  FFMA.FTZ R101, R87.reuse, R136, R86 ;  /* 0x0000008857657223 */ /* 0x040fe20000010056 */
[----:B------:R-:W-:Y:S01]  /*40b0*/  FADD.FTZ R29, R118, R29 ;  /* 0x0000001d761d7221 */ /* 0x000fe20000010000 */
[----:B------:R-:W-:Y:S01]  /*40c0*/  FADD.FTZ R32, R87, R32 ;  /* 0x0000002057207221 */ /* 0x000fe20000010000 */
[----:B------:R-:W-:Y:S01]  /*40d0*/  FADD.FTZ R33, R116, R33 ;  /* 0x0000002174217221 */ /* 0x000fe20000010000 */
[----:B------:R-:W-:Y:S01]  /*40e0*/  FFMA.FTZ R86, R82, R137, R101 ;  /* 0x0000008952567223 */ /* 0x000fe20000010065 */
[----:B------:R-:W-:-:S03]  /*40f0*/  FADD.FTZ R34, R43, R34 ;  /* 0x000000222b227221 */ /* 0x000fc60000010000 */
[----:B------:R-:W-:Y:S01]  /*4100*/  FFMA.FTZ R101, R105, R138, R86 ;  /* 0x0000008a69657223 */ /* 0x000fe20000010056 */
[----:B------:R-:W-:Y:S01]  /*4110*/  FFMA.FTZ R86, R35, R150, R122 ;  /* 0x0000009623567223 */ /* 0x000fe2000001007a */
[----:B------:R-:W-:Y:S02]  /*4120*/  FMUL.FTZ R122, R10, R109 ;  /* 0x0000006d0a7a7220 */ /* 0x000fe40000410000 */
[----:B------:R-:W-:Y:S02]  /*4130*/  FFMA.FTZ R124, R118, R139, R101 ;  /* 0x0000008b767c7223 */ /* 0x000fe40000010065 */
[----:B------:R-:W0:Y:S01]  /*4140*/  SHFL.DOWN PT, R123, R86, 0x1, 0x1f ;  /* 0x08201f00567b7f89 */ /* 0x000e2200000e0000 */
[----:B------:R-:W-:Y:S01]  /*4150*/  FADD.FTZ R27, R122, R27 ;  /* 0x0000001b7a1b7221 */ /* 0x000fe20000010000 */
[----:B------:R-:W-:Y:S01]  /*4160*/  FFMA.FTZ R101, R115, R140, R124 ;  /* 0x0000008c73657223 */ /* 0x000fe2000001007c */
[----:B------:R-:W-:-:S03]  /*4170*/  FMUL.FTZ R124, R8, R111 ;  /* 0x0000006f087c7220 */ /* 0x000fc60000410000 */
[----:B------:R-:W-:Y:S01]  /*4180*/  FFMA.FTZ R126, R122, R141, R101 ;  /* 0x0000008d7a7e7223 */ /* 0x000fe20000010065 */
[----:B------:R-:W-:-:S03]  /*4190*/  FADD.FTZ R25, R124, R25 ;  /* 0x000000197c197221 */ /* 0x000fc60000010000 */
[----:B------:R-:W-:Y:S01]  /*41a0*/  FFMA.FTZ R101, R117, R142, R126 ;  /* 0x0000008e75657223 */ /* 0x000fe2000001007e */
[----:B------:R-:W-:-:S03]  /*41b0*/  FMUL.FTZ R126, R6, R113 ;  /* 0x00000071067e7220 */ /* 0x000fc60000410000 */
[----:B------:R-:W-:Y:S01]  /*41c0*/  FFMA.FTZ R128, R124, R143, R101 ;  /* 0x0000008f7c807223 */ /* 0x000fe20000010065 */
[----:B------:R-:W-:-:S03]  /*41d0*/  FADD.FTZ R23, R126, R23 ;  /* 0x000000177e177221 */ /* 0x000fc60000010000 */
[----:B------:R-:W-:-:S04]  /*41e0*/  FFMA.FTZ R101, R119, R144, R128 ;  /* 0x0000009077657223 */ /* 0x000fc80000010080 */
[----:B------:R-:W-:Y:S01]  /*41f0*/  FFMA.FTZ R128, R126, R145, R101 ;  /* 0x000000917e807223 */ /* 0x000fe20000010065 */
[----:B0-----:R-:W-:Y:S01]  /*4200*/  @!P1 FADD.FTZ R86, R86, R123 ;  /* 0x0000007b56569221 */ /* 0x001fe20000010000 */
[----:B------:R-:W-:Y:S02]  /*4210*/  FFMA.FTZ R123, -R2, R47, R150 ;  /* 0x0000002f027b7223 */ /* 0x000fe40000010196 */
[----:B------:R-:W-:Y:S01]  /*4220*/  FFMA.FTZ R101, R121, R146, R128 ;  /* 0x0000009279657223 */ /* 0x000fe20000010080 */
[----:B------:R-:W-:Y:S01]  /*4230*/  FMUL.FTZ R128, R4, R85 ;  /* 0x0000005504807220 */ /* 0x000fe20000410000 */
[----:B------:R-:W-:Y:S01]  /*4240*/  FMUL.FTZ R150, R2, R132 ;  /* 0x0000008402967220 */ /* 0x000fe20000410000 */
[----:B------:R-:W0:Y:S01]  /*4250*/  SHFL.DOWN PT, R125, R86, 0x2, 0x1f ;  /* 0x08401f00567d7f89 */ /* 0x000e2200000e0000 */
[----:B------:R-:W-:Y:S01]  /*4260*/  FMUL.FTZ R106, R123, R106 ;  /* 0x0000006a7b6a7220 */ /* 0x000fe20000410000 */
[----:B------:R-:W-:Y:S01]  /*4270*/  FFMA.FTZ R101, R128, R147, R101 ;  /* 0x0000009380657223 */ /* 0x000fe20000010065 */
[----:B------:R-:W-:Y:S01]  /*4280*/  FMUL.FTZ R147, R147, R40 ;  /* 0x0000002893937220 */ /* 0x000fe20000410000 */
[----:B------:R-:W-:Y:S01]  /*4290*/  FMUL.FTZ R40, R113, UR35 ;  /* 0x0000002371287c20 */ /* 0x000fe20008410000 */
[----:B------:R-:W-:Y:S01]  /*42a0*/  FFMA.FTZ R106, R47, R132, R106 ;  /* 0x000000842f6a7223 */ /* 0x000fe2000001006a */
[----:B------:R-:W-:Y:S01]  /*42b0*/  FFMA.FTZ R101, R130, R148, R101 ;  /* 0x0000009482657223 */ /* 0x000fe20000010065 */
[----:B------:R-:W-:Y:S01]  /*42c0*/  FMUL.FTZ R146, R146, R41 ;  /* 0x0000002992927220 */ /* 0x000fe20000410000 */
[----:B------:R-:W-:Y:S01]  /*42d0*/  FMUL.FTZ R41, R112, UR35 ;  /* 0x0000002370297c20 */ /* 0x000fe20008410000 */
[----:B------:R-:W-:Y:S01]  /*42e0*/  FADD.FTZ R91, R106, R91 ;  /* 0x0000005b6a5b7221 */ /* 0x000fe20000010000 */
[----:B------:R-:W-:Y:S01]  /*42f0*/  FFMA.FTZ R101, R150, R123, R101 ;  /* 0x0000007b96657223 */ /* 0x000fe20000010065 */
[----:B------:R-:W-:Y:S01]  /*4300*/  FMUL.FTZ R106, R145, R40 ;  /* 0x00000028916a7220 */ /* 0x000fe20000410000 */
[----:B------:R-:W-:Y:S01]  /*4310*/  FADD.FTZ R21, R128, R21 ;  /* 0x0000001580157221 */ /* 0x000fe20000010000 */
[----:B------:R-:W-:Y:S01]  /*4320*/  FMUL.FTZ R40, R111, UR35 ;  /* 0x000000236f287c20 */ /* 0x000fe20008410000 */
[----:B------:R-:W-:Y:S01]  /*4330*/  FFMA.FTZ R128, R50, R85, R147 ;  /* 0x0000005532807223 */ /* 0x000fe20000010093 */
[----:B------:R-:W1:Y:S01]  /*4340*/  SHFL.DOWN PT, R152, R101, 0x1, 0x1f ;  /* 0x08201f0065987f89 */ /* 0x000e6200000e0000 */
[----:B------:R-:W-:Y:S01]  /*4350*/  FMUL.FTZ R85, R144, R41 ;  /* 0x0000002990557220 */ /* 0x000fe20000410000 */
[----:B------:R-:W-:Y:S01]  /*4360*/  FFMA.FTZ R106, R53, R113, R106 ;  /* 0x00000071356a7223 */ /* 0x000fe2000001006a */
[----:B------:R-:W-:Y:S01]  /*4370*/  FMUL.FTZ R143, R143, R40 ;  /* 0x000000288f8f7220 */ /* 0x000fe20000410000 */
[----:B------:R-:W-:Y:S01]  /*4380*/  FMUL.FTZ R40, R109, UR35 ;  /* 0x000000236d287c20 */ /* 0x000fe20008410000 */
[----:B------:R-:W-:Y:S01]  /*4390*/  FFMA.FTZ R85, R54, R112, R85 ;  /* 0x0000007036557223 */ /* 0x000fe20000010055 */
[----:B------:R-:W-:Y:S01]  /*43a0*/  FADD.FTZ R81, R106, R81 ;  /* 0x000000516a517221 */ /* 0x000fe20000010000 */
[----:B------:R-:W-:Y:S01]  /*43b0*/  FMUL.FTZ R41, R110, UR35 ;  /* 0x000000236e297c20 */ /* 0x000fe20008410000 */
[----:B------:R-:W-:Y:S01]  /*43c0*/  FFMA.FTZ R106, R56, R111, R143 ;  /* 0x0000006f386a7223 */ /* 0x000fe2000001008f */
[----:B0-----:R-:W-:Y:S01]  /*43d0*/  @!P0 FADD.FTZ R86, R86, R125 ;  /* 0x0000007d56568221 */ /* 0x001fe20000010000 */
[----:B------:R-:W-:Y:S01]  /*43e0*/  FMUL.FTZ R40, R141, R40 ;  /* 0x000000288d287220 */ /* 0x000fe20000410000 */
[----:B------:R-:W-:Y:S01]  /*43f0*/  FMUL.FTZ R142, R142, R41 ;  /* 0x000000298e8e7220 */ /* 0x000fe20000410000 */
[----:B------:R-:W-:Y:S01]  /*4400*/  FADD.FTZ R79, R106, R79 ;  /* 0x0000004f6a4f7221 */ /* 0x000fe20000010000 */
[----:B------:R-:W-:Y:S01]  /*4410*/  FMUL.FTZ R41, R108, UR35 ;  /* 0x000000236c297c20 */ /* 0x000fe20008410000 */
[----:B------:R-:W0:Y:S01]  /*4420*/  SHFL.DOWN PT, R125, R86, 0x4, 0x1f ;  /* 0x08801f00567d7f89 */ /* 0x000e2200000e0000 */
[----:B------:R-:W-:Y:S01]  /*4430*/  FFMA.FTZ R106, R59, R109, R40 ;  /* 0x0000006d3b6a7223 */ /* 0x000fe20000010028 */
[----:B------:R-:W-:Y:S01]  /*4440*/  FMUL.FTZ R40, R107, UR35 ;  /* 0x000000236b287c20 */ /* 0x000fe20008410000 */
[----:B------:R-:W-:Y:S01]  /*4450*/  FADD.FTZ R80, R85, R80 ;  /* 0x0000005055507221 */ /* 0x000fe20000010000 */
[----:B------:R-:W-:Y:S01]  /*4460*/  FMUL.FTZ R85, R140, R41 ;  /* 0x000000298c557220 */ /* 0x000fe20000410000 */
[----:B------:R-:W-:Y:S01]  /*4470*/  FMUL.FTZ R41, R120, UR35 ;  /* 0x0000002378297c20 */ /* 0x000fe20008410000 */
[----:B------:R-:W-:Y:S01]  /*4480*/  FMUL.FTZ R139, R139, R40 ;  /* 0x000000288b8b7220 */ /* 0x000fe20000410000 */
[----:B------:R-:W-:Y:S01]  /*4490*/  FMUL.FTZ R40, R104, UR35 ;  /* 0x0000002368287c20 */ /* 0x000fe20008410000 */
[----:B------:R-:W-:Y:S01]  /*44a0*/  FFMA.FTZ R85, R60, R108, R85 ;  /* 0x0000006c3c557223 */ /* 0x000fe20000010055 */
[----:B------:R-:W-:Y:S01]  /*44b0*/  FMUL.FTZ R138, R138, R41 ;  /* 0x000000298a8a7220 */ /* 0x000fe20000410000 */
[----:B-1----:R-:W-:Y:S01]  /*44c0*/  @!P1 FADD.FTZ R101, R101, R152 ;  /* 0x0000009865659221 */ /* 0x002fe20000010000 */
[----:B------:R-:W-:Y:S01]  /*44d0*/  ISETP.GT.AND P1, PT, R149, 0x1b, PT ;  /* 0x0000001b9500780c */ /* 0x000fe20003f24270 */
[----:B------:R-:W-:Y:S01]  /*44e0*/  FMUL.FTZ R40, R137, R40 ;  /* 0x0000002889287220 */ /* 0x000fe20000410000 */
[----:B------:R-:W-:Y:S01]  /*44f0*/  FMUL.FTZ R41, R103, UR35 ;  /* 0x0000002367297c20 */ /* 0x000fe20008410000 */
[----:B------:R-:W-:Y:S01]  /*4500*/  FADD.FTZ R76, R85, R76 ;  /* 0x0000004c554c7221 */ /* 0x000fe20000010000 */
[----:B------:R-:W1:Y:S01]  /*4510*/  SHFL.DOWN PT, R152, R101, 0x2, 0x1f ;  /* 0x08401f0065987f89 */ /* 0x000e6200000e0000 */
[----:B------:R-:W-:Y:S01]  /*4520*/  FFMA.FTZ R104, R65, R104, R40 ;  /* 0x0000006841687223 */ /* 0x000fe20000010028 */
[----:B------:R-:W-:Y:S01]  /*4530*/  FMUL.FTZ R85, R136, R41 ;  /* 0x0000002988557220 */ /* 0x000fe20000410000 */
[----:B------:R-:W-:Y:S01]  /*4540*/  FMUL.FTZ R123, R131, UR35 ;  /* 0x00000023837b7c20 */ /* 0x000fe20008410000 */
[----:B------:R-:W-:Y:S01]  /*4550*/  FADD.FTZ R77, R106, R77 ;  /* 0x0000004d6a4d7221 */ /* 0x000fe20000010000 */
[----:B------:R-:W-:Y:S01]  /*4560*/  FMUL.FTZ R40, R102, UR35 ;  /* 0x0000002366287c20 */ /* 0x000fe20008410000 */
[----:B------:R-:W-:Y:S01]  /*4570*/  FMUL.FTZ R41, R42, UR35 ;  /* 0x000000232a297c20 */ /* 0x000fe20008410000 */
[----:B------:R-:W-:Y:S01]  /*4580*/  FFMA.FTZ R106, R62, R107, R139 ;  /* 0x0000006b3e6a7223 */ /* 0x000fe2000001008b */
[----:B------:R-:W-:Y:S01]  /*4590*/  FMUL.FTZ R123, R148, R123 ;  /* 0x0000007b947b7220 */ /* 0x000fe20000410000 */
[----:B0-----:R-:W-:Y:S01]  /*45a0*/  @!P1 FADD.FTZ R86, R86, R125 ;  /* 0x0000007d56569221 */ /* 0x001fe20000010000 */
[----:B------:R-:W-:Y:S01]  /*45b0*/  FMUL.FTZ R135, R135, R40 ;  /* 0x0000002887877220 */ /* 0x000fe20000410000 */
[----:B------:R-:W-:Y:S01]  /*45c0*/  FMUL.FTZ R84, R84, R41 ;  /* 0x0000002954547220 */ /* 0x000fe20000410000 */
[----:B------:R-:W-:Y:S01]  /*45d0*/  FFMA.FTZ R123, R48, R131, R123 ;  /* 0x00000083307b7223 */ /* 0x000fe2000001007b */
[----:B------:R-:W-:Y:S01]  /*45e0*/  FFMA.FTZ R121, R51, R114, R146 ;  /* 0x0000007233797223 */ /* 0x000fe20000010092 */
[----:B------:R-:W0:Y:S01]  /*45f0*/  SHFL.DOWN PT, R125, R86, 0x8, 0x1f ;  /* 0x09001f00567d7f89 */ /* 0x000e2200000e0000 */
[----:B------:R-:W-:Y:S01]  /*4600*/  FFMA.FTZ R111, R57, R110, R142 ;  /* 0x0000006e396f7223 */ /* 0x000fe2000001008e */
[----:B------:R-:W-:Y:S01]  /*4610*/  FFMA.FTZ R105, R63, R120, R138 ;  /* 0x000000783f697223 */ /* 0x000fe2000001008a */
[----:B------:R-:W-:Y:S01]  /*4620*/  FFMA.FTZ R85, R66, R103, R85 ;  /* 0x0000006742557223 */ /* 0x000fe20000010055 */
[----:B------:R-:W-:Y:S01]  /*4630*/  FFMA.FTZ R102, R68, R102, R135 ;  /* 0x0000006644667223 */ /* 0x000fe20000010087 */
[----:B------:R-:W-:Y:S01]  /*4640*/  FFMA.FTZ R41, R69, R42, R84 ;  /* 0x0000002a45297223 */ /* 0x000fe20000010054 */
[----:B------:R-:W-:Y:S01]  /*4650*/  FADD.FTZ R19, R150, R19 ;  /* 0x0000001396137221 */ /* 0x000fe20000010000 */
[----:B------:R-:W-:Y:S01]  /*4660*/  FADD.FTZ R90, R123, R90 ;  /* 0x0000005a7b5a7221 */ /* 0x000fe20000010000 */
[----:B------:R-:W-:Y:S01]  /*4670*/  FADD.FTZ R89, R128, R89 ;  /* 0x0000005980597221 */ /* 0x000fe20000010000 */
[----:B------:R-:W-:Y:S01]  /*4680*/  FADD.FTZ R88, R121, R88 ;  /* 0x0000005879587221 */ /* 0x000fe20000010000 */
[----:B-1----:R-:W-:Y:S01]  /*4690*/  @!P0 FADD.FTZ R101, R101, R152 ;  /* 0x0000009865658221 */ /* 0x002fe20000010000 */
[----:B------:R-:W-:Y:S01]  /*46a0*/  ISETP.GT.AND P0, PT, R149, 0x17, PT ;  /* 0x000000179500780c */ /* 0x000fe20003f04270 */
[----:B------:R-:W-:Y:S01]  /*46b0*/  FADD.FTZ R78, R111, R78 ;  /* 0x0000004e6f4e7221 */ /* 0x000fe20000010000 */
[----:B------:R-:W-:Y:S01]  /*46c0*/  FADD.FTZ R75, R106, R75 ;  /* 0x0000004b6a4b7221 */ /* 0x000fe20000010000 */
[----:B------:R-:W-:Y:S01]  /*46d0*/  FADD.FTZ R74, R105, R74 ;  /* 0x0000004a694a7221 */ /* 0x000fe20000010000 */
[----:B------:R-:W1:Y:S01]  /*46e0*/  SHFL.DOWN PT, R152, R101, 0x4, 0x1f ;  /* 0x08801f0065987f89 */ /* 0x000e6200000e0000 */
[----:B------:R-:W-:Y:S01]  /*46f0*/  FADD.FTZ R73, R104, R73 ;  /* 0x0000004968497221 */ /* 0x000fe20000010000 */
[----:B------:R-:W-:Y:S01]  /*4700*/  FADD.FTZ R72, R85, R72 ;  /* 0x0000004855487221 */ /* 0x000fe20000010000 */
[----:B------:R-:W-:Y:S01]  /*4710*/  FADD.FTZ R71, R102, R71 ;  /* 0x0000004766477221 */ /* 0x000fe20000010000 */
[----:B------:R-:W-:-:S05]  /*4720*/  FADD.FTZ R70, R41, R70 ;  /* 0x0000004629467221 */ /* 0x000fca0000010000 */
[----:B0-----:R-:W-:-:S05]  /*4730*/  @!P0 FADD.FTZ R86, R86, R125 ;  /* 0x0000007d56568221 */ /* 0x001fca0000010000 */
[----:B------:R-:W-:Y:S01]  /*4740*/  SHFL.DOWN PT, R113, R86, 0x10, 0x1f ;  /* 0x0a001f0056717f89 */ /* 0x000fe200000e0000 */
[----:B-1----:R-:W-:-:S05]  /*4750*/  @!P1 FADD.FTZ R101, R101, R152 ;  /* 0x0000009865659221 */ /* 0x002fca0000010000 */
[----:B------:R-:W0:Y:S02]  /*4760*/  SHFL.DOWN PT, R130, R101, 0x8, 0x1f ;  /* 0x09001f0065827f89 */ /* 0x000e2400000e0000 */
[----:B0-----:R-:W-:Y:S01]  /*4770*/  @!P0 FADD.FTZ R101, R101, R130 ;  /* 0x0000008265658221 */ /* 0x001fe20000010000 */
[----:B------:R-:W-:-:S04]  /*4780*/  ISETP.NE.AND P0, PT, R149, RZ, PT ;  /* 0x000000ff9500720c */ /* 0x000fc80003f05270 */
[----:B------:R-:W0:Y:S09]  /*4790*/  SHFL.DOWN PT, R112, R101, 0x10, 0x1f ;  /* 0x0a001f0065707f89 */ /* 0x000e3200000e0000 */
[----:B------:R-:W-:Y:S01]  /*47a0*/  @!P0 LOP3.LUT R107, R83, 0xf8, RZ, 0xc0, !PT ;  /* 0x000000f8536b8812 */ /* 0x000fe200078ec0ff */
[----:B------:R-:W-:Y:S01]  /*47b0*/  FADD.FTZ R83, R86, R113 ;  /* 0x0000007156537221 */ /* 0x000fe20000010000 */
[----:B0-----:R-:W-:-:S05]  /*47c0*/  FADD.FTZ R82, R101, R112 ;  /* 0x0000007065527221 */ /* 0x001fca0000010000 */
[----:B------:R0:W-:Y:S01]  /*47d0*/  @!P0 STS.64 [R107+UR23+0x1098], R82 ;  /* 0x001098526b008988 */ /* 0x0001e20008000a17 */
[----:B------:R-:W-:Y:S06]  /*47e0*/  BAR.SYNC.DEFER_BLOCKING 0x0 ;  /* 0x0000000000007b1d */ /* 0x000fec0000010000 */
[----:B------:R-:W-:Y:S05]  /*47f0*/  @P2 BRA `(.L_x_13) ;  /* 0x00000000004c2947 */ /* 0x000fea0003800000 */
[----:B------:R-:W1:Y:S01]  /*4800*/  LDC R40, c[0x0][0x394] ;  /* 0x0000e500ff287b82 */ /* 0x000e620000000800 */
[----:B------:R-:W-:Y:S01]  /*4810*/  LDS.64 R84, [UR23+0x10b0] ;  /* 0x0010b017ff547984 */ /* 0x000fe20008000a00 */
[----:B------:R-:W-:-:S04]  /*4820*/  ISETP.GT.AND P0, PT, R149, 0xf, PT ;  /* 0x0000000f9500780c */ /* 0x000fc80003f04270 */
[----:B------:R-:W-:Y:S02]  /*4830*/  FSEL R86, R86, R83, P0 ;  /* 0x0000005356567208 */ /* 0x000fe40000000000 */
[----:B------:R-:W-:Y:S02]  /*4840*/  FSEL R101, R101, R82, P0 ;  /* 0x0000005265657208 */ /* 0x000fe40000000000 */
[----:B-1----:R-:W-:Y:S02]  /*4850*/  ISETP.NE.AND P1, PT, R40, UR16, PT ;  /* 0x0000001028007c0c */ /* 0x002fe4000bf25270 */
[----:B------:R-:W1:Y:S11]  /*4860*/  LDS.128 R40, [UR23+0x10a0] ;  /* 0x0010a017ff287984 */ /* 0x000e760008000c00 */
[----:B------:R-:W2:Y:S04]  /*4870*/  @P1 LDS R102, [UR33+0x1600] ;  /* 0x00160021ff661984 */ /* 0x000ea80008000800 */
[----:B------:R-:W3:Y:S01]  /*4880*/  @P1 LDS R87, [UR33+0x1200] ;  /* 0x00120021ff571984 */ /* 0x000ee20008000800 */
[----:B-1----:R-:W-:Y:S01]  /*4890*/  FADD.FTZ R86, R41, R86 ;  /* 0x0000005629567221 */ /* 0x002fe20000010000 */
[----:B------:R-:W-:-:S03]  /*48a0*/  FADD.FTZ R101, R40, R101 ;  /* 0x0000006528657221 */ /* 0x000fc60000010000 */
[----:B------:R-:W-:Y:S01]  /*48b0*/  FADD.FTZ R86, R43, R86 ;  /* 0x000000562b567221 */ /* 0x000fe20000010000 */
[----:B------:R-:W-:-:S03]  /*48c0*/  FADD.FTZ R101, R42, R101 ;  /* 0x000000652a657221 */ /* 0x000fc60000010000 */
[----:B------:R-:W-:Y:S01]  /*48d0*/  FADD.FTZ R85, R86, R85 ;  /* 0x0000005556557221 */ /* 0x000fe20000010000 */
[----:B------:R-:W-:-:S03]  /*48e0*/  FADD.FTZ R84, R101, R84 ;  /* 0x0000005465547221 */ /* 0x000fc60000010000 */
[----:B--2---:R-:W-:Y:S01]  /*48f0*/  @P1 FADD.FTZ R85, R85, R102 ;  /* 0x0000006655551221 */ /* 0x004fe20000010000 */
[----:B---3--:R-:W-:-:S04]  /*4900*/  @P1 FADD.FTZ R84, R84, R87 ;  /* 0x0000005754541221 */ /* 0x008fc80000010000 */
[----:B------:R1:W-:Y:S04]  /*4910*/  STS [UR33+0x1600], R85 ;  /* 0x00160055ff007988 */ /* 0x0003e80008000821 */
[----:B------:R1:W-:Y:S02]  /*4920*/  STS [UR33+0x1200], R84 ;  /* 0x00120054ff007988 */ /* 0x0003e40008000821 */
.L_x_13:
[----:B------:R-:W-:Y:S05]  /*4930*/  BSYNC.RECONVERGENT B0 ;  /* 0x0000000000007941 */ /* 0x000fea0003800200 */
.L_x_12:
[----:B------:R-:W-:Y:S02]  /*4940*/  ULEA UR27, UP0, UR36, UR27, 0x2 ;  /* 0x0000001b241b7291 */ /* 0x000fe4000f8010ff */
[----:B------:R-:W-:Y:S02]  /*4950*/  UIADD3 UR8, UPT, UPT, UR8, 0x1, URZ ;  /* 0x0000000108087890 */ /* 0x000fe4000fffe0ff */
[----:B------:R-:W-:Y:S02]  /*4960*/  UIADD3.X UR26, UPT, UPT, UR26, UR24, URZ, UP0, !UPT ;  /* 0x000000181a1a7290 */ /* 0x000fe400087fe4ff */
[----:B------:R-:W-:Y:S02]  /*4970*/  UISETP.GE.AND UP0, UPT, UR8, UR41, UPT ;  /* 0x000000290800728c */ /* 0x000fe4000bf06270 */
[----:B------:R-:W-:Y:S02]  /*4980*/  ULEA UR32, UP1, UR34, UR32, 0x2 ;  /* 0x0000002022207291 */ /* 0x000fe4000f8210ff */
[----:B------:R-:W-:-:S02]  /*4990*/  ULEA UR25, UP2, UR10, UR25, 0x2 ;  /* 0x000000190a197291 */ /* 0x000fc4000f8410ff */
[----:B------:R-:W-:Y:S02]  /*49a0*/  UIADD3 UR9, UPT, UPT, UR9, 0x1, URZ ;  /* 0x0000000109097890 */ /* 0x000fe4000fffe0ff */
[----:B------:R-:W-:Y:S02]  /*49b0*/  UIADD3 UR33, UPT, UPT, UR33, 0x4, URZ ;  /* 0x0000000421217890 */ /* 0x000fe4000fffe0ff */
[----:B------:R-:W-:Y:S02]  /*49c0*/  UIADD3 UR12, UPT, UPT, UR12, 0x8, URZ ;  /* 0x000000080c0c7890 */ /* 0x000fe4000fffe0ff */
[----:B------:R-:W-:Y:S02]  /*49d0*/  UIADD3 UR11, UPT, UPT, UR11, 0x1, URZ ;  /* 0x000000010b0b7890 */ /* 0x000fe4000fffe0ff */
[----:B------:R-:W-:Y:S02]  /*49e0*/  UIADD3.X UR29, UPT, UPT, UR29, UR15, URZ, UP1, !UPT ;  /* 0x0000000f1d1d7290 */ /* 0x000fe40008ffe4ff */
[----:B------:R-:W-:Y:S01]  /*49f0*/  UIADD3.X UR28, UPT, UPT, UR28, UR14, URZ, UP2, !UPT ;  /* 0x0000000e1c1c7290 */ /* 0x000fe200097fe4ff */
[----:B------:R-:W-:Y:S11]  /*4a00*/  BRA.U !UP0, `(.L_x_14) ;  /* 0xffffffd908f87547 */ /* 0x000ff6000b83ffff */
.L_x_1:
[----:B------:R-:W2:Y:S01]  /*4a10*/  LDL.LU R42, [R1] ;  /* 0x00000000012a7983 */ /* 0x000ea20000300800 */
[----:B------:R-:W3:Y:S01]  /*4a20*/  LDC R10, c[0x0][0x388] ;  /* 0x0000e200ff0a7b82 */ /* 0x000ee20000000800 */
[----:B------:R-:W4:Y:S07]  /*4a30*/  S2R R0, SR_TID.X ;  /* 0x0000000000007919 */ /* 0x000f2e0000002100 */
[----:B------:R-:W-:Y:S01]  /*4a40*/  BAR.SYNC.DEFER_BLOCKING 0x0 ;  /* 0x0000000000007b1d */ /* 0x000fe20000010000 */
[----:B------:R-:W-:-:S02]  /*4a50*/  F2FP.BF16.F32.PACK_AB R33, R33, R34 ;  /* 0x000000222121723e */ /* 0x000fc400000010ff */
[----:B------:R-:W-:Y:S02]  /*4a60*/  F2FP.BF16.F32.PACK_AB R31, R31, R32 ;  /* 0x000000201f1f723e */ /* 0x000fe400000010ff */
[----:B------:R-:W-:Y:S02]  /*4a70*/  F2FP.BF16.F32.PACK_AB R29, R29, R30 ;  /* 0x0000001e1d1d723e */ /* 0x000fe400000010ff */
[----:B------:R-:W-:Y:S01]  /*4a80*/  F2FP.BF16.F32.PACK_AB R27, R27, R28 ;  /* 0x0000001c1b1b723e */ /* 0x000fe200000010ff */
[----:B------:R-:W5:Y:S01]  /*4a90*/  LDL.LU R40, [R1+0x4] ;  /* 0x0000040001287983 */ /* 0x000f620000300800 */
[----:B------:R-:W-:Y:S01]  /*4aa0*/  PRMT R46, R33, 0x7632, R46 ;  /* 0x00007632212e7816 */ /* 0x000fe2000000002e */
[----:B------:R-:W-:Y:S01]  /*4ab0*/  ULEA UR12, UR16, 0xfffff800, 0xb ;  /* 0xfffff800100c7891 */ /* 0x000fe2000f8e58ff */
[----:B------:R-:W-:Y:S01]  /*4ac0*/  PRMT R2, R31, 0x7632, R2 ;  /* 0x000076321f027816 */ /* 0x000fe20000000002 */
[----:B------:R-:W0:Y:S01]  /*4ad0*/  S2UR UR26, SR_CTAID.X ;  /* 0x00000000001a79c3 */ /* 0x000e220000002500 */
[----:B------:R-:W-:Y:S01]  /*4ae0*/  PRMT R3, R29, 0x7632, R3 ;  /* 0x000076321d037816 */ /* 0x000fe20000000003 */
[----:B------:R-:W0:Y:S01]  /*4af0*/  LDCU.64 UR14, c[0x0][0x4f8] ;  /* 0x00009f00ff0e77ac */ /* 0x000e220008000a00 */
[----:B------:R-:W-:-:S02]  /*4b00*/  F2FP.BF16.F32.PACK_AB R25, R25, R26 ;  /* 0x0000001a1919723e */ /* 0x000fc400000010ff */
[----:B------:R-:W-:Y:S01]  /*4b10*/  F2FP.BF16.F32.PACK_AB R23, R23, R24 ;  /* 0x000000181717723e */ /* 0x000fe200000010ff */
[----:B------:R-:W1:Y:S01]  /*4b20*/  LDCU.64 UR24, c[0x0][0x500] ;  /* 0x0000a000ff1877ac */ /* 0x000e620008000a00 */
[----:B------:R-:W-:Y:S01]  /*4b30*/  F2FP.BF16.F32.PACK_AB R21, R21, R22 ;  /* 0x000000161515723e */ /* 0x000fe200000010ff */
[----:B------:R-:W1:Y:S01]  /*4b40*/  S2UR UR8, SR_CTAID.Y ;  /* 0x00000000000879c3 */ /* 0x000e620000002600 */
[----:B------:R-:W-:Y:S01]  /*4b50*/  F2FP.BF16.F32.PACK_AB R19, R19, R20 ;  /* 0x000000141313723e */ /* 0x000fe200000010ff */
[----:B------:R-:W-:Y:S01]  /*4b60*/  USHF.R.S32.HI UR13, URZ, 0x1f, UR12 ;  /* 0x0000001fff0d7899 */ /* 0x000fe2000801140c */
[----:B------:R-:W-:Y:S01]  /*4b70*/  PRMT R4, R21, 0x7632, R4 ;  /* 0x0000763215047816 */ /* 0x000fe20000000004 */
[----:B------:R0:W-:Y:S01]  /*4b80*/  STS.U16 [R92+0x2], R46 ;  /* 0x0000022e5c007388 */ /* 0x0001e20000000400 */
[----:B---3--:R-:W-:Y:S01]  /*4b90*/  IADD3 R10, PT, PT, R10, -UR12, RZ ;  /* 0x8000000c0a0a7c10 */ /* 0x008fe2000fffe0ff */
[----:B------:R-:W-:Y:S01]  /*4ba0*/  UIADD3 UR17, UP0, UPT, UR17, -0x1000, URZ ;  /* 0xfffff00011117890 */ /* 0x000fe2000ff1e0ff */
[C---:B----4-:R-:W-:Y:S01]  /*4bb0*/  ISETP.NE.AND P0, PT, R0.reuse, RZ, PT ;  /* 0x000000ff0000720c */ /* 0x050fe20003f05270 */
[----:B------:R3:W-:Y:S01]  /*4bc0*/  STS.U16 [R92+0x6], R2 ;  /* 0x000006025c007388 */ /* 0x0007e20000000400 */
[----:B------:R-:W-:Y:S01]  /*4bd0*/  SHF.L.U32 R9, R0, 0x4, RZ ;  /* 0x0000000400097819 */ /* 0x000fe200000006ff */
[----:B------:R-:W-:-:S02]  /*4be0*/  UIADD3.X UR18, UPT, UPT, UR18, -0x1, URZ, UP0, !UPT ;  /* 0xffffffff12127890 */ /* 0x000fc400087fe4ff */
[----:B------:R4:W-:Y:S01]  /*4bf0*/  STS.U16 [R92+0xa], R3 ;  /* 0x00000a035c007388 */ /* 0x0009e20000000400 */
[----:B0-----:R-:W-:Y:S01]  /*4c00*/  PRMT R46, R27, 0x7632, R46 ;  /* 0x000076321b2e7816 */ /* 0x001fe2000000002e */
[----:B------:R-:W-:Y:S02]  /*4c10*/  UISETP.GT.AND UP0, UPT, UR16, 0x1, UPT ;  /* 0x000000011000788c */ /* 0x000fe4000bf04270 */
[----:B------:R-:W-:Y:S01]  /*4c20*/  STS.U16 [R92], R33 ;  /* 0x000000215c007388 */ /* 0x000fe20000000400 */
[----:B------:R-:W-:Y:S01]  /*4c30*/  UIMAD.WIDE.U32 UR10, UR26, UR14, UR12 ;  /* 0x0000000e1a0a72a5 */ /* 0x000fe2000f8e000c */
[----:B---3--:R-:W-:Y:S01]  /*4c40*/  PRMT R2, R25, 0x7632, R2 ;  /* 0x0000763219027816 */ /* 0x008fe20000000002 */
[----:B------:R-:W-:Y:S01]  /*4c50*/  UIADD3 UR19, UP1, UPT, UR19, -0x1000, URZ ;  /* 0xfffff00013137890 */ /* 0x000fe2000ff3e0ff */
[----:B------:R0:W-:Y:S01]  /*4c60*/  STS.U16 [R92+0xe], R46 ;  /* 0x00000e2e5c007388 */ /* 0x0001e20000000400 */
[----:B------:R-:W-:Y:S01]  /*4c70*/  UIMAD UR11, UR26, UR15, UR11 ;  /* 0x0000000f1a0b72a4 */ /* 0x000fe2000f8e020b */
[----:B----4-:R-:W-:Y:S01]  /*4c80*/  PRMT R3, R23, 0x7632, R3 ;  /* 0x0000763217037816 */ /* 0x010fe20000000003 */
[----:B------:R-:W3:Y:S01]  /*4c90*/  LDCU.64 UR14, c[0x0][0x550] ;  /* 0x0000aa00ff0e77ac */ /* 0x000ee20008000a00 */
[----:B------:R-:W-:Y:S01]  /*4ca0*/  STS.U16 [R92+0x4], R31 ;  /* 0x0000041f5c007388 */ /* 0x000fe20000000400 */
[----:B-1----:R-:W-:-:S03]  /*4cb0*/  UIMAD UR9, UR8, UR25, URZ ;  /* 0x00000019080972a4 */ /* 0x002fc6000f8e02ff */
[----:B------:R-:W-:Y:S01]  /*4cc0*/  STS.U16 [R92+0x8], R29 ;  /* 0x0000081d5c007388 */ /* 0x000fe20000000400 */
[----:B------:R-:W-:Y:S01]  /*4cd0*/  UIMAD.WIDE.U32 UR10, UR8, UR24, UR10 ;  /* 0x00000018080a72a5 */ /* 0x000fe2000f8e000a */
[----:B0-----:R-:W-:Y:S01]  /*4ce0*/  PRMT R46, R19, 0x7632, R46 ;  /* 0x00007632132e7816 */ /* 0x001fe2000000002e */
[----:B------:R-:W0:Y:S01]  /*4cf0*/  LDCU.64 UR24, c[0x0][0x560] ;  /* 0x0000ac00ff1877ac */ /* 0x000e220008000a00 */
[----:B------:R-:W-:Y:S01]  /*4d00*/  STS.U16 [R92+0xc], R27 ;  /* 0x00000c1b5c007388 */ /* 0x000fe20000000400 */
[----:B------:R-:W-:Y:S01]  /*4d10*/  IMAD.U32 R8, RZ, RZ, UR9 ;  /* 0x00000009ff087e24 */ /* 0x000fe2000f8e00ff */
[----:B------:R-:W-:Y:S02]  /*4d20*/  UIADD3 UR21, UP2, UPT, UR21, -0x1000, URZ ;  /* 0xfffff00015157890 */ /* 0x000fe4000ff5e0ff */
[----:B------:R-:W-:Y:S01]  /*4d30*/  STS.U16 [R92+0x10], R25 ;  /* 0x000010195c007388 */ /* 0x000fe20000000400 */
[----:B------:R-:W-:Y:S02]  /*4d40*/  UIADD3.X UR20, UPT, UPT, UR20, -0x1, URZ, UP1, !UPT ;  /* 0xffffffff14147890 */ /* 0x000fe40008ffe4ff */
[----:B------:R-:W-:Y:S01]  /*4d50*/  UIADD3.X UR22, UPT, UPT, UR22, -0x1, URZ, UP2, !UPT ;  /* 0xffffffff16167890 */ /* 0x000fe200097fe4ff */
[----:B------:R-:W-:Y:S04]  /*4d60*/  STS.U16 [R92+0x12], R2 ;  /* 0x000012025c007388 */ /* 0x000fe80000000400 */
[----:B------:R-:W-:Y:S04]  /*4d70*/  STS.U16 [R92+0x14], R23 ;  /* 0x000014175c007388 */ /* 0x000fe80000000400 */
[----:B------:R-:W-:Y:S04]  /*4d80*/  STS.U16 [R92+0x16], R3 ;  /* 0x000016035c007388 */ /* 0x000fe80000000400 */
[----:B------:R-:W-:Y:S04]  /*4d90*/  STS.U16 [R92+0x18], R21 ;  /* 0x000018155c007388 */ /* 0x000fe80000000400 */
[----:B------:R1:W-:Y:S04]  /*4da0*/  STS.U16 [R92+0x1a], R4 ;  /* 0x00001a045c007388 */ /* 0x0003e80000000400 */
[----:B------:R-:W-:Y:S04]  /*4db0*/  STS.U16 [R92+0x1c], R19 ;  /* 0x00001c135c007388 */ /* 0x000fe80000000400 */
[----:B------:R-:W-:Y:S01]  /*4dc0*/  STS.U16 [R92+0x1e], R46 ;  /* 0x00001e2e5c007388 */ /* 0x000fe20000000400 */
[----:B------:R-:W-:-:S03]  /*4dd0*/  NOP ;  /* 0x0000000000007918 */ /* 0x000fc60000000000 */
[----:B------:R-:W-:Y:S01]  /*4de0*/  LDS.U16 R7, [R164+0x40] ;  /* 0x00004000a4077984 */ /* 0x000fe20000000400 */
[----:B-1----:R-:W-:-:S03]  /*4df0*/  LOP3.LUT R4, R0, 0x1f, RZ, 0xc0, !PT ;  /* 0x0000001f00047812 */ /* 0x002fc600078ec0ff */
[----:B------:R-:W-:Y:S01]  /*4e00*/  LDS.U16 R11, [R161+0x80] ;  /* 0x00008000a10b7984 */ /* 0x000fe20000000400 */
[----:B------:R-:W-:-:S03]  /*4e10*/  LOP3.LUT R9, R4, 0x3e00, R9, 0xf8, !PT ;  /* 0x00003e0004097812 */ /* 0x000fc600078ef809 */
[----:B------:R-:W-:Y:S01]  /*4e20*/  LDS.U16 R13, [R160+0xc0] ;  /* 0x0000c000a00d7984 */ /* 0x000fe20000000400 */
[C---:B------:R-:W-:Y:S02]  /*4e30*/  IADD3 R3, P1, PT, R9.reuse, UR10, RZ ;  /* 0x0000000a09037c10 */ /* 0x040fe4000ff3e0ff */
[----:B------:R-:W-:Y:S01]  /*4e40*/  LOP3.LUT R39, R9, 0x20, RZ, 0xfc, !PT ;  /* 0x0000002009277812 */ /* 0x000fe200078efcff */
[----:B------:R-:W-:Y:S01]  /*4e50*/  LDS.U16 R15, [R159+0x100] ;  /* 0x000100009f0f7984 */ /* 0x000fe20000000400 */
[----:B------:R-:W-:Y:S01]  /*4e60*/  IADD3.X R8, PT, PT, R8, UR11, RZ, P1, !PT ;  /* 0x0000000b08087c10 */ /* 0x000fe20008ffe4ff */
[----:B------:R-:W1:Y:S01]  /*4e70*/  LDCU.64 UR10, c[0x0][0x518] ;  /* 0x0000a300ff0a77ac */ /* 0x000e620008000a00 */
[----:B---3--:R-:W-:Y:S01]  /*4e80*/  LEA R2, P1, R3, UR14, 0x1 ;  /* 0x0000000e03027c11 */ /* 0x008fe2000f8208ff */
[----:B------:R-:W-:Y:S01]  /*4e90*/  LDS.U16 R17, [R158+0x140] ;  /* 0x000140009e117984 */ /* 0x000fe20000000400 */
[----:B------:R-:W-:Y:S02]  /*4ea0*/  LOP3.LUT R41, R9, 0x40, RZ, 0xfc, !PT ;  /* 0x0000004009297812 */ /* 0x000fe400078efcff */
[----:B------:R-:W-:Y:S01]  /*4eb0*/  LEA.HI.X R3, R3, UR15, R8, 0x1, P1 ;  /* 0x0000000f03037c11 */ /* 0x000fe200088f0c08 */
[----:B------:R-:W-:Y:S01]  /*4ec0*/  LDS.U16 R19, [R156+0x180] ;  /* 0x000180009c137984 */ /* 0x000fe20000000400 */
[C---:B------:R-:W-:Y:S01]  /*4ed0*/  LOP3.LUT R43, R9.reuse, 0x60, RZ, 0xfc, !PT ;  /* 0x00000060092b7812 */ /* 0x040fe200078efcff */
[----:B------:R-:W3:Y:S01]  /*4ee0*/  LDCU.64 UR14, c[0x0][0x520] ;  /* 0x0000a400ff0e77ac */ /* 0x000ee20008000a00 */
[C---:B------:R-:W-:Y:S01]  /*4ef0*/  LOP3.LUT R45, R9.reuse, 0x80, RZ, 0xfc, !PT ;  /* 0x00000080092d7812 */ /* 0x040fe200078efcff */
[----:B------:R-:W-:Y:S01]  /*4f00*/  LDS.U16 R21, [R134+0x1c0] ;  /* 0x0001c00086157984 */ /* 0x000fe20000000400 */
[----:B------:R-:W-:-:S02]  /*4f10*/  LOP3.LUT R47, R9, 0xa0, RZ, 0xfc, !PT ;  /* 0x000000a0092f7812 */ /* 0x000fc400078efcff */
[C---:B------:R-:W-:Y:S01]  /*4f20*/  LOP3.LUT R49, R9.reuse, 0xc0, RZ, 0xfc, !PT ;  /* 0x000000c009317812 */ /* 0x040fe200078efcff */
[----:B------:R-:W-:Y:S01]  /*4f30*/  LDS.U16 R23, [R100+0x200] ;  /* 0x0002000064177984 */ /* 0x000fe20000000400 */
[C---:B------:R-:W-:Y:S02]  /*4f40*/  LOP3.LUT R51, R9.reuse, 0xe0, RZ, 0xfc, !PT ;  /* 0x000000e009337812 */ /* 0x040fe400078efcff */
[C---:B------:R-:W-:Y:S01]  /*4f50*/  LOP3.LUT R53, R9.reuse, 0x100, RZ, 0xfc, !PT ;  /* 0x0000010009357812 */ /* 0x040fe200078efcff */
[----:B------:R-:W-:Y:S01]  /*4f60*/  LDS.U16 R25, [R99+0x240] ;  /* 0x0002400063197984 */ /* 0x000fe20000000400 */
[C---:B------:R-:W-:Y:S01]  /*4f70*/  LOP3.LUT R55, R9.reuse, 0x120, RZ, 0xfc, !PT ;  /* 0x0000012009377812 */ /* 0x040fe200078efcff */
[----:B-1----:R-:W-:Y:S01]  /*4f80*/  UIMAD.WIDE.U32 UR12, UR26, UR10, UR12 ;  /* 0x0000000a1a0c72a5 */ /* 0x002fe2000f8e000c */
[C---:B------:R-:W-:Y:S01]  /*4f90*/  LOP3.LUT R57, R9.reuse, 0x140, RZ, 0xfc, !PT ;  /* 0x0000014009397812 */ /* 0x040fe200078efcff */
[----:B------:R-:W-:Y:S01]  /*4fa0*/  LDS.U16 R27, [R98+0x280] ;  /* 0x00028000621b7984 */ /* 0x000fe20000000400 */
[C---:B------:R-:W-:Y:S01]  /*4fb0*/  LOP3.LUT R59, R9.reuse, 0x160, RZ, 0xfc, !PT ;  /* 0x00000160093b7812 */ /* 0x040fe200078efcff */
[----:B------:R-:W-:Y:S01]  /*4fc0*/  UIMAD UR11, UR26, UR11, UR13 ;  /* 0x0000000b1a0b72a4 */ /* 0x000fe2000f8e020d */
[C---:B------:R-:W-:Y:S01]  /*4fd0*/  LOP3.LUT R61, R9.reuse, 0x180, RZ, 0xfc, !PT ;  /* 0x00000180093d7812 */ /* 0x040fe200078efcff */
[----:B------:R-:W-:Y:S01]  /*4fe0*/  LDS.U16 R29, [R97+0x2c0] ;  /* 0x0002c000611d7984 */ /* 0x000fe20000000400 */
[C---:B------:R-:W-:Y:S01]  /*4ff0*/  LOP3.LUT R63, R9.reuse, 0x1a0, RZ, 0xfc, !PT ;  /* 0x000001a0093f7812 */ /* 0x040fe200078efcff */
[----:B------:R-:W-:Y:S01]  /*5000*/  UMOV UR10, UR12 ;  /* 0x0000000c000a7c82 */ /* 0x000fe20008000000 */
[C---:B------:R-:W-:Y:S01]  /*5010*/  LOP3.LUT R65, R9.reuse, 0x1c0, RZ, 0xfc, !PT ;  /* 0x000001c009417812 */ /* 0x040fe200078efcff */
[----:B------:R-:W-:Y:S01]  /*5020*/  LDS.U16 R31, [R96+0x300] ;  /* 0x00030000601f7984 */ /* 0x000fe20000000400 */
[----:B------:R-:W-:Y:S01]  /*5030*/  LOP3.LUT R67, R9, 0x1e0, RZ, 0xfc, !PT ;  /* 0x000001e009437812 */ /* 0x000fe200078efcff */
[----:B---3--:R-:W-:-:S02]  /*5040*/  UIMAD.WIDE.U32 UR10, UR8, UR14, UR10 ;  /* 0x0000000e080a72a5 */ /* 0x008fc4000f8e000a */
[----:B------:R-:W-:Y:S02]  /*5050*/  LDS.U16 R33, [R95+0x340] ;  /* 0x000340005f217984 */ /* 0x000fe40000000400 */
[----:B------:R-:W-:Y:S02]  /*5060*/  UIMAD UR9, UR8, UR15, UR11 ;  /* 0x0000000f080972a4 */ /* 0x000fe4000f8e020b */
[----:B------:R-:W-:Y:S04]  /*5070*/  LDS.U16 R35, [R94+0x380] ;  /* 0x000380005e237984 */ /* 0x000fe80000000400 */
[----:B------:R-:W-:Y:S04]  /*5080*/  LDS.U16 R37, [R93+0x3c0] ;  /* 0x0003c0005d257984 */ /* 0x000fe80000000400 */
[----:B--2---:R-:W-:Y:S04]  /*5090*/  LDS.U16 R5, [R42] ;  /* 0x000000002a057984 */ /* 0x004fe80000000400 */
[----:B------:R-:W-:Y:S01]  /*50a0*/  @!P0 STS [UR23+0x1080], R10 ;  /* 0x0010800aff008988 */ /* 0x000fe20008000817 */
[----:B------:R-:W-:Y:S06]  /*50b0*/  BAR.SYNC.DEFER_BLOCKING 0x0 ;  /* 0x0000000000007b1d */ /* 0x000fec0000010000 */
[----:B------:R-:W1:Y:S02]  /*50c0*/  LDS R6, [UR23+0x1080] ;  /* 0x00108017ff067984 */ /* 0x000e640008000800 */
[----:B-1----:R-:W-:-:S02]  /*50d0*/  ISETP.GE.AND P2, PT, R9, R6, PT ;  /* 0x000000060900720c */ /* 0x002fc40003f46270 */
[-C--:B------:R-:W-:Y:S02]  /*50e0*/  ISETP.GE.AND P3, PT, R39, R6.reuse, PT ;  /* 0x000000062700720c */ /* 0x080fe40003f66270 */
[-C--:B------:R-:W-:Y:S02]  /*50f0*/  ISETP.GE.AND P1, PT, R41, R6.reuse, PT ;  /* 0x000000062900720c */ /* 0x080fe40003f26270 */
[-C--:B------:R-:W-:Y:S02]  /*5100*/  ISETP.GE.AND P4, PT, R47, R6.reuse, PT ;  /* 0x000000062f00720c */ /* 0x080fe40003f86270 */
[-C--:B------:R-:W-:Y:S02]  /*5110*/  ISETP.GE.AND P5, PT, R49, R6.reuse, PT ;  /* 0x000000063100720c */ /* 0x080fe40003fa6270 */
[----:B------:R-:W-:-:S03]  /*5120*/  ISETP.GE.AND P6, PT, R51, R6, PT ;  /* 0x000000063300720c */ /* 0x000fc60003fc6270 */
[----:B------:R1:W-:Y:S01]  /*5130*/  @!P2 STG.E.U16 desc[UR30][R2.64], R5 ;  /* 0x000000050200a986 */ /* 0x0003e2000c10151e */
[----:B------:R-:W-:-:S03]  /*5140*/  ISETP.GE.AND P2, PT, R43, R6, PT ;  /* 0x000000062b00720c */ /* 0x000fc60003f46270 */
[----:B------:R-:W-:Y:S01]  /*5150*/  @!P3 STG.E.U16 desc[UR30][R2.64+0x40], R7 ;  /* 0x000040070200b986 */ /* 0x000fe2000c10151e */
[----:B------:R-:W-:-:S03]  /*5160*/  ISETP.GE.AND P3, PT, R45, R6, PT ;  /* 0x000000062d00720c */ /* 0x000fc60003f66270 */
[----:B------:R2:W-:Y:S01]  /*5170*/  @!P1 STG.E.U16 desc[UR30][R2.64+0x80], R11 ;  /* 0x0000800b02009986 */ /* 0x0005e2000c10151e */
[----:B------:R-:W-:-:S03]  /*5180*/  ISETP.GE.AND P1, PT, R53, R6, PT ;  /* 0x000000063500720c */ /* 0x000fc60003f26270 */
[----:B------:R-:W-:Y:S01]  /*5190*/  @!P4 STG.E.U16 desc[UR30][R2.64+0x140], R17 ;  /* 0x000140110200c986 */ /* 0x000fe2000c10151e */
[----:B------:R-:W-:Y:S02]  /*51a0*/  ISETP.GE.AND P4, PT, R61, R6, PT ;  /* 0x000000063d00720c */ /* 0x000fe40003f86270 */
[----:B-1----:R-:W-:Y:S01]  /*51b0*/  F2FP.BF16.F32.PACK_AB R5, R71, R70 ;  /* 0x000000464705723e */ /* 0x002fe200000010ff */
[----:B------:R-:W-:Y:S01]  /*51c0*/  @!P2 STG.E.U16 desc[UR30][R2.64+0xc0], R13 ;  /* 0x0000c00d0200a986 */ /* 0x000fe2000c10151e */
[-C--:B------:R-:W-:Y:S01]  /*51d0*/  ISETP.GE.AND P2, PT, R55, R6.reuse, PT ;  /* 0x000000063700720c */ /* 0x080fe20003f46270 */
[----:B-----5:R-:W-:Y:S01]  /*51e0*/  FADD.FTZ R70, R70, R40 ;  /* 0x0000002846467221 */ /* 0x020fe20000010000 */
[----:B------:R-:W-:Y:S01]  /*51f0*/  PRMT R46, R5, 0x7610, R46 ;  /* 0x00007610052e7816 */ /* 0x000fe2000000002e */
[----:B------:R-:W-:Y:S01]  /*5200*/  @!P3 STG.E.U16 desc[UR30][R2.64+0x100], R15 ;  /* 0x0001000f0200b986 */ /* 0x000fe2000c10151e */
[----:B------:R-:W-:Y:S01]  /*5210*/  ISETP.GE.AND P3, PT, R63, R6, PT ;  /* 0x000000063f00720c */ /* 0x000fe20003f66270 */
[----:B------:R-:W-:-:S02]  /*5220*/  FADD.FTZ R71, R70, R71 ;  /* 0x0000004746477221 */ /* 0x000fc40000010000 */
[----:B------:R-:W-:Y:S01]  /*5230*/  @!P5 STG.E.U16 desc[UR30][R2.64+0x180], R19 ;  /* 0x000180130200d986 */ /* 0x000fe2000c10151e */
[----:B------:R-:W-:-:S03]  /*5240*/  ISETP.GE.AND P5, PT, R59, R6, PT ;  /* 0x000000063b00720c */ /* 0x000fc60003fa6270 */
[----:B------:R-:W-:Y:S01]  /*5250*/  @!P6 STG.E.U16 desc[UR30][R2.64+0x1c0], R21 ;  /* 0x0001c0150200e986 */ /* 0x000fe2000c10151e */
[----:B------:R-:W-:-:S03]  /*5260*/  ISETP.GE.AND P6, PT, R57, R6, PT ;  /* 0x000000063900720c */ /* 0x000fc60003fc6270 */
[----:B------:R-:W-:Y:S01]  /*5270*/  @!P1 STG.E.U16 desc[UR30][R2.64+0x200], R23 ;  /* 0x0002001702009986 */ /* 0x000fe2000c10151e */
[----:B------:R-:W-:-:S03]  /*5280*/  ISETP.GE.AND P1, PT, R65, R6, PT ;  /* 0x000000064100720c */ /* 0x000fc60003f26270 */
[----:B------:R-:W-:Y:S01]  /*5290*/  @!P2 STG.E.U16 desc[UR30][R2.64+0x240], R25 ;  /* 0x000240190200a986 */ /* 0x000fe2000c10151e */
[----:B------:R-:W-:Y:S02]  /*52a0*/  ISETP.GE.AND P2, PT, R67, R6, PT ;  /* 0x000000064300720c */ /* 0x000fe40003f46270 */
[----:B------:R-:W-:Y:S01]  /*52b0*/  PRMT R6, R5, 0x7632, R6 ;  /* 0x0000763205067816 */ /* 0x000fe20000000006 */
[----:B------:R-:W-:Y:S01]  /*52c0*/  @!P5 STG.E.U16 desc[UR30][R2.64+0x2c0], R29 ;  /* 0x0002c01d0200d986 */ /* 0x000fe2000c10151e */
[----:B------:R-:W-:-:S03]  /*52d0*/  F2FP.BF16.F32.PACK_AB R5, R75, R74 ;  /* 0x0000004a4b05723e */ /* 0x000fc600000010ff */
[----:B------:R-:W-:Y:S01]  /*52e0*/  @!P6 STG.E.U16 desc[UR30][R2.64+0x280], R27 ;  /* 0x0002801b0200e986 */ /* 0x000fe2000c10151e */
[C---:B------:R-:W-:Y:S02]  /*52f0*/  PRMT R12, R5.reuse, 0x7632, R12 ;  /* 0x00007632050c7816 */ /* 0x040fe4000000000c */
[----:B--2---:R-:W-:Y:S01]  /*5300*/  PRMT R11, R5, 0x7610, R11 ;  /* 0x00007610050b7816 */ /* 0x004fe2000000000b */
[----:B------:R-:W-:Y:S01]  /*5310*/  @!P4 STG.E.U16 desc[UR30][R2.64+0x300], R31 ;  /* 0x0003001f0200c986 */ /* 0x000fe2000c10151e */
[----:B------:R-:W-:-:S03]  /*5320*/  F2FP.BF16.F32.PACK_AB R5, R81, R80 ;  /* 0x000000505105723e */ /* 0x000fc600000010ff */
[----:B------:R-:W-:Y:S04]  /*5330*/  @!P3 STG.E.U16 desc[UR30][R2.64+0x340], R33 ;  /* 0x000340210200b986 */ /* 0x000fe8000c10151e */
[----:B------:R-:W-:Y:S04]  /*5340*/  @!P1 STG.E.U16 desc[UR30][R2.64+0x380], R35 ;  /* 0x0003802302009986 */ /* 0x000fe8000c10151e */
[----:B------:R1:W-:Y:S01]  /*5350*/  @!P2 STG.E.U16 desc[UR30][R2.64+0x3c0], R37 ;  /* 0x0003c0250200a986 */ /* 0x0003e2000c10151e */
[----:B------:R-:W-:Y:S01]  /*5360*/  BAR.SYNC.DEFER_BLOCKING 0x0 ;  /* 0x0000000000007b1d */ /* 0x000fe20000010000 */
[----:B-1----:R-:W-:Y:S01]  /*5370*/  F2FP.BF16.F32.PACK_AB R3, R73, R72 ;  /* 0x000000484903723e */ /* 0x002fe200000010ff */
[----:B------:R-:W-:Y:S01]  /*5380*/  FADD.FTZ R72, R71, R72 ;  /* 0x0000004847487221 */ /* 0x000fe20000010000 */
[----:B------:R-:W-:-:S02]  /*5390*/  F2FP.BF16.F32.PACK_AB R2, R77, R76 ;  /* 0x0000004c4d02723e */ /* 0x000fc400000010ff */
[C---:B------:R-:W-:Y:S01]  /*53a0*/  PRMT R7, R3.reuse, 0x7610, R7 ;  /* 0x0000761003077816 */ /* 0x040fe20000000007 */
[----:B------:R-:W-:Y:S01]  /*53b0*/  FADD.FTZ R73, R72, R73 ;  /* 0x0000004948497221 */ /* 0x000fe20000010000 */
[----:B------:R-:W-:Y:S02]  /*53c0*/  PRMT R8, R3, 0x7632, R8 ;  /* 0x0000763203087816 */ /* 0x000fe40000000008 */
[----:B------:R-:W-:Y:S01]  /*53d0*/  F2FP.BF16.F32.PACK_AB R3, R79, R78 ;  /* 0x0000004e4f03723e */ /* 0x000fe200000010ff */
[----:B------:R-:W-:-:S03]  /*53e0*/  FADD.FTZ R74, R73, R74 ;  /* 0x0000004a494a7221 */ /* 0x000fc60000010000 */
[C---:B------:R-:W-:Y:S01]  /*53f0*/  PRMT R13, R3.reuse, 0x7610, R13 ;  /* 0x00007610030d7816 */ /* 0x040fe2000000000d */
[----:B------:R-:W-:Y:S01]  /*5400*/  FADD.FTZ R75, R74, R75 ;  /* 0x0000004b4a4b7221 */ /* 0x000fe20000010000 */
[----:B------:R-:W-:Y:S01]  /*5410*/  PRMT R14, R3, 0x7632, R14 ;  /* 0x00007632030e7816 */ /* 0x000fe2000000000e */
[----:B------:R1:W-:Y:S01]  /*5420*/  STS.U16 [R92], R46 ;  /* 0x0000002e5c007388 */ /* 0x0003e20000000400 */
[----:B------:R-:W-:Y:S01]  /*5430*/  F2FP.BF16.F32.PACK_AB R3, R91, R90 ;  /* 0x0000005a5b03723e */ /* 0x000fe200000010ff */
[----:B------:R-:W-:Y:S02]  /*5440*/  FADD.FTZ R76, R75, R76 ;  /* 0x0000004c4b4c7221 */ /* 0x000fe40000010000 */
[----:B------:R2:W-:Y:S02]  /*5450*/  STS.U16 [R92+0x2], R6 ;  /* 0x000002065c007388 */ /* 0x0005e40000000400 */
[----:B------:R-:W-:Y:S02]  /*5460*/  FADD.FTZ R77, R76, R77 ;  /* 0x0000004d4c4d7221 */ /* 0x000fe40000010000 */
[----:B------:R3:W-:Y:S01]  /*5470*/  STS.U16 [R92+0x6], R8 ;  /* 0x000006085c007388 */ /* 0x0007e20000000400 */
[----:B-1----:R-:W-:Y:S01]  /*5480*/  PRMT R46, R2, 0x7610, R46 ;  /* 0x00007610022e7816 */ /* 0x002fe2000000002e */
[----:B------:R-:W-:-:S02]  /*5490*/  FADD.FTZ R78, R77, R78 ;  /* 0x0000004e4d4e7221 */ /* 0x000fc40000010000 */
[----:B------:R1:W-:Y:S01]  /*54a0*/  STS.U16 [R92+0xa], R12 ;  /* 0x00000a0c5c007388 */ /* 0x0003e20000000400 */
[----:B--2---:R-:W-:Y:S01]  /*54b0*/  PRMT R6, R2, 0x7632, R6 ;  /* 0x0000763202067816 */ /* 0x004fe20000000006 */
[----:B------:R-:W-:Y:S01]  /*54c0*/  FADD.FTZ R79, R78, R79 ;  /* 0x0000004f4e4f7221 */ /* 0x000fe20000010000 */
[----:B------:R-:W-:Y:S01]  /*54d0*/  F2FP.BF16.F32.PACK_AB R2, R89, R88 ;  /* 0x000000585902723e */ /* 0x000fe200000010ff */
[----:B------:R2:W-:Y:S01]  /*54e0*/  STS.U16 [R92+0xc], R46 ;  /* 0x00000c2e5c007388 */ /* 0x0005e20000000400 */
[----:B---3--:R-:W-:Y:S01]  /*54f0*/  PRMT R8, R5, 0x7632, R8 ;  /* 0x0000763205087816 */ /* 0x008fe20000000008 */
[----:B------:R-:W-:Y:S02]  /*5500*/  FADD.FTZ R80, R79, R80 ;  /* 0x000000504f507221 */ /* 0x000fe40000010000 */
[----:B------:R-:W-:Y:S01]  /*5510*/  STS.U16 [R92+0x4], R7 ;  /* 0x000004075c007388 */ /* 0x000fe20000000400 */
[----:B-1----:R-:W-:Y:S01]  /*5520*/  PRMT R12, R2, 0x7632, R12 ;  /* 0x00007632020c7816 */ /* 0x002fe2000000000c */
[----:B------:R-:W-:-:S02]  /*5530*/  FADD.FTZ R81, R80, R81 ;  /* 0x0000005150517221 */ /* 0x000fc40000010000 */
[----:B------:R-:W-:Y:S01]  /*5540*/  STS.U16 [R92+0x8], R11 ;  /* 0x0000080b5c007388 */ /* 0x000fe20000000400 */
[----:B--2---:R-:W-:Y:S01]  /*5550*/  PRMT R46, R3, 0x7632, R46 ;  /* 0x00007632032e7816 */ /* 0x004fe2000000002e */
[----:B------:R-:W-:Y:S02]  /*5560*/  FADD.FTZ R88, R81, R88 ;  /* 0x0000005851587221 */ /* 0x000fe40000010000 */
[----:B------:R-:W-:Y:S02]  /*5570*/  STS.U16 [R92+0xe], R6 ;  /* 0x00000e065c007388 */ /* 0x000fe40000000400 */
[----:B------:R-:W-:Y:S02]  /*5580*/  FADD.FTZ R89, R88, R89 ;  /* 0x0000005958597221 */ /* 0x000fe40000010000 */
[----:B------:R-:W-:Y:S02]  /*5590*/  STS.U16 [R92+0x10], R13 ;  /* 0x0000100d5c007388 */ /* 0x000fe40000000400 */
[----:B------:R-:W-:-:S02]  /*55a0*/  FADD.FTZ R90, R89, R90 ;  /* 0x0000005a595a7221 */ /* 0x000fc40000010000 */
[----:B------:R-:W-:Y:S04]  /*55b0*/  STS.U16 [R92+0x12], R14 ;  /* 0x0000120e5c007388 */ /* 0x000fe80000000400 */
[----:B------:R-:W-:Y:S04]  /*55c0*/  STS.U16 [R92+0x14], R5 ;  /* 0x000014055c007388 */ /* 0x000fe80000000400 */
[----:B------:R-:W-:Y:S04]  /*55d0*/  STS.U16 [R92+0x16], R8 ;  /* 0x000016085c007388 */ /* 0x000fe80000000400 */
[----:B------:R-:W-:Y:S04]  /*55e0*/  STS.U16 [R92+0x18], R2 ;  /* 0x000018025c007388 */ /* 0x000fe80000000400 */
[----:B------:R-:W-:Y:S04]  /*55f0*/  STS.U16 [R92+0x1a], R12 ;  /* 0x00001a0c5c007388 */ /* 0x000fe80000000400 */
[----:B------:R1:W-:Y:S04]  /*5600*/  STS.U16 [R92+0x1c], R3 ;  /* 0x00001c035c007388 */ /* 0x0003e80000000400 */
[----:B------:R-:W-:Y:S01]  /*5610*/  STS.U16 [R92+0x1e], R46 ;  /* 0x00001e2e5c007388 */ /* 0x000fe20000000400 */
        /* <DEDUP_REMOVED lines=17> */
[----:B------:R-:W-:Y:S01]  /*5730*/  @!P0 STS [UR23+0x1080], R10 ;  /* 0x0010800aff008988 */ /* 0x000fe20008000817 */
[----:B------:R-:W-:Y:S01]  /*5740*/  BAR.SYNC.DEFER_BLOCKING 0x0 ;  /* 0x0000000000007b1d */ /* 0x000fe20000010000 */
[----:B-1----:R-:W-:-:S04]  /*5750*/  IADD3 R3, P0, PT, R9, UR10, RZ ;  /* 0x0000000a09037c10 */ /* 0x002fc8000ff1e0ff */
[----:B------:R-:W-:Y:S01]  /*5760*/  IADD3.X R8, PT, PT, RZ, UR9, RZ, P0, !PT ;  /* 0x00000009ff087c10 */ /* 0x000fe200087fe4ff */
[----:B------:R-:W-:Y:S01]  /*5770*/  UIADD3 UR9, UPT, UPT, UR16, -0x1, URZ ;  /* 0xffffffff10097890 */ /* 0x000fe2000fffe0ff */
[----:B0-----:R-:W-:-:S04]  /*5780*/  LEA R2, P3, R3, UR24, 0x1 ;  /* 0x0000001803027c11 */ /* 0x001fc8000f8608ff */
[----:B------:R-:W-:Y:S02]  /*5790*/  LEA.HI.X R3, R3, UR25, R8, 0x1, P3 ;  /* 0x0000001903037c11 */ /* 0x000fe400098f0c08 */
[----:B------:R-:W-:Y:S01]  /*57a0*/  UMOV UR16, UR9 ;  /* 0x0000000900107c82 */ /* 0x000fe20008000000 */
[----:B------:R-:W0:Y:S02]  /*57b0*/  LDS R6, [UR23+0x1080] ;  /* 0x00108017ff067984 */ /* 0x000e240008000800 */
[-C--:B0-----:R-:W-:Y:S02]  /*57c0*/  ISETP.GE.AND P2, PT, R9, R6.reuse, PT ;  /* 0x000000060900720c */ /* 0x081fe40003f46270 */
[-C--:B------:R-:W-:Y:S02]  /*57d0*/  ISETP.GE.AND P1, PT, R39, R6.reuse, PT ;  /* 0x000000062700720c */ /* 0x080fe40003f26270 */
[-C--:B------:R-:W-:Y:S02]  /*57e0*/  ISETP.GE.AND P0, PT, R41, R6.reuse, PT ;  /* 0x000000062900720c */ /* 0x080fe40003f06270 */
[----:B------:R-:W-:-:S02]  /*57f0*/  ISETP.GE.AND P4, PT, R43, R6, PT ;  /* 0x000000062b00720c */ /* 0x000fc40003f86270 */
[-C--:B------:R-:W-:Y:S02]  /*5800*/  ISETP.GE.AND P6, PT, R45, R6.reuse, PT ;  /* 0x000000062d00720c */ /* 0x080fe40003fc6270 */
[-C--:B------:R-:W-:Y:S02]  /*5810*/  ISETP.GE.AND P5, PT, R47, R6.reuse, PT ;  /* 0x000000062f00720c */ /* 0x080fe40003fa6270 */
[-C--:B------:R-:W-:Y:S01]  /*5820*/  ISETP.GE.AND P3, PT, R49, R6.reuse, PT ;  /* 0x000000063100720c */ /* 0x080fe20003f66270 */
[----:B------:R-:W-:Y:S01]  /*5830*/  @!P2 STG.E.U16 desc[UR30][R2.64], R5 ;  /* 0x000000050200a986 */ /* 0x000fe2000c10151e */
[----:B------:R-:W-:-:S03]  /*5840*/  ISETP.GE.AND P2, PT, R51, R6, PT ;  /* 0x000000063300720c */ /* 0x000fc60003f46270 */
        /* <DEDUP_REMOVED lines=16> */
[----:B------:R-:W-:Y:S04]  /*5950*/  @!P0 STG.E.U16 desc[UR30][R2.64+0x240], R99 ;  /* 0x0002406302008986 */ /* 0x000fe8000c10151e */
[----:B------:R-:W-:Y:S04]  /*5960*/  @!P4 STG.E.U16 desc[UR30][R2.64+0x280], R21 ;  /* 0x000280150200c986 */ /* 0x000fe8000c10151e */
[----:B------:R-:W-:Y:S04]  /*5970*/  @!P6 STG.E.U16 desc[UR30][R2.64+0x2c0], R97 ;  /* 0x0002c0610200e986 */ /* 0x000fe8000c10151e */
[----:B------:R-:W-:Y:S04]  /*5980*/  @!P5 STG.E.U16 desc[UR30][R2.64+0x300], R23 ;  /* 0x000300170200d986 */ /* 0x000fe8000c10151e */
[----:B------:R-:W-:Y:S04]  /*5990*/  @!P3 STG.E.U16 desc[UR30][R2.64+0x340], R95 ;  /* 0x0003405f0200b986 */ /* 0x000fe8000c10151e */
[----:B------:R-:W-:Y:S04]  /*59a0*/  @!P2 STG.E.U16 desc[UR30][R2.64+0x380], R25 ;  /* 0x000380190200a986 */ /* 0x000fe8000c10151e */
[----:B------:R0:W-:Y:S02]  /*59b0*/  @!P1 STG.E.U16 desc[UR30][R2.64+0x3c0], R93 ;  /* 0x0003c05d02009986 */ /* 0x0001e4000c10151e */
[----:B0-----:R-:W-:-:S05]  /*59c0*/  FADD.FTZ R2, R90, R91 ;  /* 0x0000005b5a027221 */ /* 0x001fca0000010000 */
[----:B------:R0:W-:Y:S01]  /*59d0*/  STL [R1+0x4], R2 ;  /* 0x0000040201007387 */ /* 0x0001e20000100800 */
[----:B------:R-:W-:Y:S05]  /*59e0*/  BRA.U UP0, `(.L_x_15) ;  /* 0xffffffa900d47547 */ /* 0x000fea000b83ffff */
.L_x_0:
[----:B------:R-:W1:Y:S01]  /*59f0*/  LDCU.64 UR6, c[0x0][0x548] ;  /* 0x0000a900ff0677ac */ /* 0x000e620008000a00 */
[----:B------:R-:W2:Y:S01]  /*5a00*/  S2R R11, SR_TID.X ;  /* 0x00000000000b7919 */ /* 0x000ea20000002100 */
[----:B------:R-:W3:Y:S01]  /*5a10*/  LDCU UR21, c[0x0][0x38c] ;  /* 0x00007180ff1577ac */ /* 0x000ee20008000800 */
[----:B------:R-:W4:Y:S01]  /*5a20*/  LDCU.64 UR10, c[0x0][0x568] ;  /* 0x0000ad00ff0a77ac */ /* 0x000f220008000a00 */
[----:B-1----:R-:W-:-:S04]  /*5a30*/  UISETP.NE.U32.AND UP0, UPT, UR6, URZ, UPT ;  /* 0x000000ff0600728c */ /* 0x002fc8000bf05070 */
[----:B------:R-:W-:-:S09]  /*5a40*/  UISETP.NE.AND.EX UP0, UPT, UR7, URZ, UPT, UP0 ;  /* 0x000000ff0700728c */ /* 0x000fd2000bf05300 */
[----:B---34-:R-:W-:Y:S05]  /*5a50*/  BRA.U !UP0, `(.L_x_16) ;  /* 0x00000001089c7547 */ /* 0x018fea000b800000 */
[----:B0-----:R-:W3:Y:S01]  /*5a60*/  LDL.LU R2, [R1+0x8] ;  /* 0x0000080001027983 */ /* 0x001ee20000300800 */
[----:B------:R-:W-:Y:S01]  /*5a70*/  BSSY.RECONVERGENT B0, `(.L_x_16) ;  /* 0x0000025000007945 */ /* 0x000fe20003800200 */
[----:B------:R-:W0:Y:S01]  /*5a80*/  S2R R4, SR_LANEID ;  /* 0x0000000000047919 */ /* 0x000e220000000000 */
[----:B------:R-:W1:Y:S01]  /*5a90*/  S2R R6, SR_TID.X ;  /* 0x0000000000067919 */ /* 0x000e620000002100 */
[----:B0-----:R-:W-:-:S13]  /*5aa0*/  ISETP.NE.AND P1, PT, R4, RZ, PT ;  /* 0x000000ff0400720c */ /* 0x001fda0003f25270 */
[----:B------:R-:W0:Y:S01]  /*5ab0*/  @!P1 S2R R8, SR_CgaCtaId ;  /* 0x0000000000089919 */ /* 0x000e220000008800 */
[----:B------:R-:W-:-:S04]  /*5ac0*/  @!P1 MOV R7, 0x400 ;  /* 0x0000040000079802 */ /* 0x000fc80000000f00 */
[----:B0-----:R-:W-:Y:S01]  /*5ad0*/  @!P1 LEA R7, R8, R7, 0x18 ;  /* 0x0000000708079211 */ /* 0x001fe200078ec0ff */
[----:B---3--:R-:W0:Y:S02]  /*5ae0*/  SHFL.DOWN P0, R0, R2, 0x1, 0x1f ;  /* 0x08201f0002007f89 */ /* 0x008e240000000000 */
[----:B0-----:R-:W-:-:S05]  /*5af0*/  @P0 FADD R0, R0, R2 ;  /* 0x0000000200000221 */ /* 0x001fca0000000000 */
[----:B------:R-:W0:Y:S02]  /*5b00*/  SHFL.DOWN P0, R3, R0, 0x2, 0x1f ;  /* 0x08401f0000037f89 */ /* 0x000e240000000000 */
[----:B0-----:R-:W-:Y:S01]  /*5b10*/  @P0 FADD R3, R0, R3 ;  /* 0x0000000300030221 */ /* 0x001fe20000000000 */
[----:B-1----:R-:W-:-:S04]  /*5b20*/  @!P1 SHF.R.U32.HI R0, RZ, 0x3, R6 ;  /* 0x00000003ff009819 */ /* 0x002fc80000011606 */
[----:B------:R-:W0:Y:S01]  /*5b30*/  SHFL.DOWN P0, R2, R3, 0x4, 0x1f ;  /* 0x08801f0003027f89 */ /* 0x000e220000000000 */
[----:B------:R-:W-:Y:S01]  /*5b40*/  @!P1 LOP3.LUT R0, R0, 0x7c, RZ, 0xc0, !PT ;  /* 0x0000007c00009812 */ /* 0x000fe200078ec0ff */
[----:B0-----:R-:W-:-:S03]  /*5b50*/  @P0 FADD R2, R3, R2 ;  /* 0x0000000203020221 */ /* 0x001fc60000000000 */
[----:B------:R-:W-:Y:S02]  /*5b60*/  @!P1 IADD3 R3, PT, PT, R7, R0, RZ ;  /* 0x0000000007039210 */ /* 0x000fe40007ffe0ff */
[----:B------:R-:W0:Y:S02]  /*5b70*/  SHFL.DOWN P0, R5, R2, 0x8, 0x1f ;  /* 0x09001f0002057f89 */ /* 0x000e240000000000 */
[----:B0-----:R-:W-:-:S05]  /*5b80*/  @P0 FADD R5, R2, R5 ;  /* 0x0000000502050221 */ /* 0x001fca0000000000 */
[----:B------:R-:W0:Y:S02]  /*5b90*/  SHFL.DOWN P0, R4, R5, 0x10, 0x1f ;  /* 0x0a001f0005047f89 */ /* 0x000e240000000000 */
[----:B0-----:R-:W-:Y:S01]  /*5ba0*/  @P0 FADD R4, R5, R4 ;  /* 0x0000000405040221 */ /* 0x001fe20000000000 */
[----:B------:R-:W-:-:S04]  /*5bb0*/  ISETP.NE.AND P0, PT, R6, RZ, PT ;  /* 0x000000ff0600720c */ /* 0x000fc80003f05270 */
[----:B------:R0:W-:Y:S01]  /*5bc0*/  @!P1 STS [R3+0x1094], R4 ;  /* 0x0010940403009388 */ /* 0x0001e20000000800 */
[----:B------:R-:W-:Y:S08]  /*5bd0*/  BAR.SYNC.DEFER_BLOCKING 0x0 ;  /* 0x0000000000007b1d */ /* 0x000ff00000010000 */
[----:B------:R-:W-:Y:S05]  /*5be0*/  @P0 BRA `(.L_x_17) ;  /* 0x0000000000340947 */ /* 0x000fea0003800000 */
[----:B------:R-:W1:Y:S01]  /*5bf0*/  S2UR UR5, SR_CgaCtaId ;  /* 0x00000000000579c3 */ /* 0x000e620000008800 */
[----:B------:R-:W-:Y:S02]  /*5c00*/  UMOV UR4, 0x400 ;  /* 0x0000040000047882 */ /* 0x000fe40000000000 */
[----:B-1----:R-:W-:-:S09]  /*5c10*/  ULEA UR4, UR5, UR4, 0x18 ;  /* 0x0000000405047291 */ /* 0x002fd2000f8ec0ff */
[----:B0-----:R-:W0:Y:S04]  /*5c20*/  LDS.64 R2, [UR4+0x1098] ;  /* 0x00109804ff027984 */ /* 0x001e280008000a00 */
[----:B------:R-:W1:Y:S01]  /*5c30*/  LDS R5, [UR4+0x10a0] ;  /* 0x0010a004ff057984 */ /* 0x000e620008000800 */
[----:B------:R-:W-:-:S04]  /*5c40*/  ULEA UR4, UP0, UR8, UR6, 0x2 ;  /* 0x0000000608047291 */ /* 0x000fc8000f8010ff */
[----:B------:R-:W-:Y:S01]  /*5c50*/  ULEA.HI.X UR5, UR8, UR7, URZ, 0x2, UP0 ;  /* 0x0000000708057291 */ /* 0x000fe200080f14ff */
[----:B0-----:R-:W-:-:S04]  /*5c60*/  FADD.FTZ R2, R4, R2 ;  /* 0x0000000204027221 */ /* 0x001fc80000010000 */
[----:B------:R-:W-:Y:S01]  /*5c70*/  FADD.FTZ R0, R3, R2 ;  /* 0x0000000203007221 */ /* 0x000fe20000010000 */
[----:B------:R-:W-:Y:S01]  /*5c80*/  IMAD.U32 R2, RZ, RZ, UR4 ;  /* 0x00000004ff027e24 */ /* 0x000fe2000f8e00ff */
[----:B------:R-:W-:Y:S02]  /*5c90*/  MOV R3, UR5 ;  /* 0x0000000500037c02 */ /* 0x000fe40008000f00 */
[----:B-1----:R-:W-:-:S05]  /*5ca0*/  FADD.FTZ R5, R0, R5 ;  /* 0x0000000500057221 */ /* 0x002fca0000010000 */
[----:B------:R1:W-:Y:S02]  /*5cb0*/  REDG.E.ADD.F32.FTZ.RN.STRONG.GPU desc[UR30][R2.64], R5 ;  /* 0x00000005020079a6 */ /* 0x0003e4000c12f31e */
.L_x_17:
[----:B------:R-:W-:Y:S05]  /*5cc0*/  BSYNC.RECONVERGENT B0 ;  /* 0x0000000000007941 */ /* 0x000fea0003800200 */
.L_x_16:
[----:B------:R-:W-:Y:S01]  /*5cd0*/  UISETP.NE.U32.AND UP0, UPT, UR10, URZ, UPT ;  /* 0x000000ff0a00728c */ /* 0x000fe2000bf05070 */
[----:B--2---:R-:W-:-:S03]  /*5ce0*/  ISETP.GE.AND P0, PT, R11, UR21, PT ;  /* 0x000000150b007c0c */ /* 0x004fc6000bf06270 */
[----:B------:R-:W-:-:S09]  /*5cf0*/  UISETP.NE.AND.EX UP0, UPT, UR11, URZ, UPT, UP0 ;  /* 0x000000ff0b00728c */ /* 0x000fd2000bf05300 */
[----:B------:R-:W-:Y:S05]  /*5d00*/  BRA.U !UP0, `(.L_x_18) ;  /* 0x0000000108a07547 */ /* 0x000fea000b800000 */
[----:B01----:R-:W2:Y:S01]  /*5d10*/  LDL.LU R2, [R1+0x4] ;  /* 0x0000040001027983 */ /* 0x003ea20000300800 */
[----:B------:R-:W-:Y:S01]  /*5d20*/  BSSY.RECONVERGENT B0, `(.L_x_18) ;  /* 0x0000026000007945 */ /* 0x000fe20003800200 */
[----:B------:R-:W0:Y:S01]  /*5d30*/  S2R R4, SR_LANEID ;  /* 0x0000000000047919 */ /* 0x000e220000000000 */
[----:B------:R-:W1:Y:S01]  /*5d40*/  S2R R6, SR_TID.X ;  /* 0x0000000000067919 */ /* 0x000e620000002100 */
[----:B------:R-:W-:Y:S01]  /*5d50*/  BAR.SYNC.DEFER_BLOCKING 0x0 ;  /* 0x0000000000007b1d */ /* 0x000fe20000010000 */
[----:B0-----:R-:W-:-:S13]  /*5d60*/  ISETP.NE.AND P2, PT, R4, RZ, PT ;  /* 0x000000ff0400720c */ /* 0x001fda0003f45270 */
[----:B------:R-:W0:Y:S01]  /*5d70*/  @!P2 S2R R8, SR_CgaCtaId ;  /* 0x000000000008a919 */ /* 0x000e220000008800 */
[----:B------:R-:W-:-:S04]  /*5d80*/  @!P2 MOV R7, 0x400 ;  /* 0x000004000007a802 */ /* 0x000fc80000000f00 */
[----:B0-----:R-:W-:Y:S01]  /*5d90*/  @!P2 LEA R7, R8, R7, 0x18 ;  /* 0x000000070807a211 */ /* 0x001fe200078ec0ff */
[----:B--2---:R-:W0:Y:S02]  /*5da0*/  SHFL.DOWN P1, R0, R2, 0x1, 0x1f ;  /* 0x08201f0002007f89 */ /* 0x004e240000020000 */
[----:B0-----:R-:W-:-:S05]  /*5db0*/  @P1 FADD R0, R0, R2 ;  /* 0x0000000200001221 */ /* 0x001fca0000000000 */
[----:B------:R-:W0:Y:S02]  /*5dc0*/  SHFL.DOWN P1, R3, R0, 0x2, 0x1f ;  /* 0x08401f0000037f89 */ /* 0x000e240000020000 */
[----:B0-----:R-:W-:Y:S01]  /*5dd0*/  @P1 FADD R3, R0, R3 ;  /* 0x0000000300031221 */ /* 0x001fe20000000000 */
[----:B-1----:R-:W-:-:S04]  /*5de0*/  @!P2 SHF.R.U32.HI R0, RZ, 0x3, R6 ;  /* 0x00000003ff00a819 */ /* 0x002fc80000011606 */
[----:B------:R-:W0:Y:S01]  /*5df0*/  SHFL.DOWN P1, R2, R3, 0x4, 0x1f ;  /* 0x08801f0003027f89 */ /* 0x000e220000020000 */
[----:B------:R-:W-:-:S04]  /*5e00*/  @!P2 LOP3.LUT R0, R0, 0x7c, RZ, 0xc0, !PT ;  /* 0x0000007c0000a812 */ /* 0x000fc800078ec0ff */
[----:B------:R-:W-:Y:S01]  /*5e10*/  @!P2 IADD3 R7, PT, PT, R7, R0, RZ ;  /* 0x000000000707a210 */ /* 0x000fe20007ffe0ff */
[----:B0-----:R-:W-:-:S05]  /*5e20*/  @P1 FADD R2, R3, R2 ;  /* 0x0000000203021221 */ /* 0x001fca0000000000 */
        /* <DEDUP_REMOVED lines=11> */
[----:B------:R-:W1:Y:S04]  /*5ee0*/  LDS.64 R2, [UR4+0x1098] ;  /* 0x00109804ff027984 */ /* 0x000e680008000a00 */
[----:B------:R-:W2:Y:S01]  /*5ef0*/  LDS R5, [UR4+0x10a0] ;  /* 0x0010a004ff057984 */ /* 0x000ea20008000800 */
[----:B------:R-:W-:-:S04]  /*5f00*/  ULEA UR4, UP0, UR8, UR10, 0x2 ;  /* 0x0000000a08047291 */ /* 0x000fc8000f8010ff */
[----:B------:R-:W-:Y:S01]  /*5f10*/  ULEA.HI.X UR5, UR8, UR11, URZ, 0x2, UP0 ;  /* 0x0000000b08057291 */ /* 0x000fe200080f14ff */
[----:B-1----:R-:W-:-:S04]  /*5f20*/  FADD.FTZ R2, R4, R2 ;  /* 0x0000000204027221 */ /* 0x002fc80000010000 */
[----:B------:R-:W-:Y:S01]  /*5f30*/  FADD.FTZ R0, R3, R2 ;  /* 0x0000000203007221 */ /* 0x000fe20000010000 */
[----:B------:R-:W-:Y:S01]  /*5f40*/  IMAD.U32 R2, RZ, RZ, UR4 ;  /* 0x00000004ff027e24 */ /* 0x000fe2000f8e00ff */
[----:B------:R-:W-:Y:S02]  /*5f50*/  MOV R3, UR5 ;  /* 0x0000000500037c02 */ /* 0x000fe40008000f00 */
[----:B--2---:R-:W-:-:S05]  /*5f60*/  FADD.FTZ R5, R0, R5 ;  /* 0x0000000500057221 */ /* 0x004fca0000010000 */
[----:B------:R1:W-:Y:S02]  /*5f70*/  REDG.E.ADD.F32.FTZ.RN.STRONG.GPU desc[UR30][R2.64], R5 ;  /* 0x00000005020079a6 */ /* 0x0003e4000c12f31e */
.L_x_19:
[----:B------:R-:W-:Y:S05]  /*5f80*/  BSYNC.RECONVERGENT B0 ;  /* 0x0000000000007941 */ /* 0x000fea0003800200 */
.L_x_18:
[----:B------:R-:W-:Y:S05]  /*5f90*/  @P0 EXIT ;  /* 0x000000000000094d */ /* 0x000fea0003800000 */
[----:B------:R-:W2:Y:S01]  /*5fa0*/  LDCU.64 UR10, c[0x0][0x4c8] ;  /* 0x00009900ff0a77ac */ /* 0x000ea20008000a00 */
[----:B------:R-:W3:Y:S01]  /*5fb0*/  S2UR UR20, SR_CgaCtaId ;  /* 0x00000000001479c3 */ /* 0x000ee20000008800 */
[----:B------:R-:W-:Y:S01]  /*5fc0*/  BSSY.RECONVERGENT B0, `(.L_x_20) ;  /* 0x0000057000007945 */ /* 0x000fe20003800200 */
[----:B------:R-:W4:Y:S01]  /*5fd0*/  LDCU.64 UR22, c[0x0][0x3d8] ;  /* 0x00007b00ff1677ac */ /* 0x000f220008000a00 */
[----:B------:R-:W5:Y:S01]  /*5fe0*/  LDCU.64 UR16, c[0x0][0x4e8] ;  /* 0x00009d00ff1077ac */ /* 0x000f620008000a00 */
[----:B------:R-:W0:Y:S01]  /*5ff0*/  LDCU.64 UR26, c[0x0][0x3b8] ;  /* 0x00007700ff1a77ac */ /* 0x000e220008000a00 */
[----:B------:R-:W1:Y:S01]  /*6000*/  LDCU.64 UR18, c[0x0][0x4a8] ;  /* 0x00009500ff1277ac */ /* 0x000e620008000a00 */
[----:B------:R-:W3:Y:S01]  /*6010*/  LDCU.64 UR24, c[0x0][0x450] ;  /* 0x00008a00ff1877ac */ /* 0x000ee20008000a00 */
[----:B------:R-:W3:Y:S01]  /*6020*/  LDCU.64 UR28, c[0x0][0x448] ;  /* 0x00008900ff1c77ac */ /* 0x000ee20008000a00 */
[----:B--2---:R-:W-:Y:S02]  /*6030*/  UIMAD.WIDE.U32 UR6, UR8, UR10, URZ ;  /* 0x0000000a080672a5 */ /* 0x004fe4000f8e00ff */
[----:B----4-:R-:W-:-:S02]  /*6040*/  UIMAD.WIDE.U32 UR12, UR8, UR22, URZ ;  /* 0x00000016080c72a5 */ /* 0x010fc4000f8e00ff */
[----:B-----5:R-:W-:Y:S02]  /*6050*/  UIMAD.WIDE.U32 UR4, UR8, UR16, URZ ;  /* 0x00000010080472a5 */ /* 0x020fe4000f8e00ff */
[----:B------:R-:W-:Y:S02]  /*6060*/  UIMAD UR16, UR8, UR11, UR7 ;  /* 0x0000000b081072a4 */ /* 0x000fe4000f8e0207 */
[----:B0-----:R-:W-:Y:S02]  /*6070*/  UIMAD.WIDE.U32 UR14, UR8, UR26, URZ ;  /* 0x0000001a080e72a5 */ /* 0x001fe4000f8e00ff */
[----:B-1----:R-:W-:Y:S02]  /*6080*/  UIMAD.WIDE.U32 UR10, UR8, UR18, URZ ;  /* 0x00000012080a72a5 */ /* 0x002fe4000f8e00ff */
[----:B------:R-:W-:Y:S02]  /*6090*/  UIMAD UR23, UR8, UR23, UR13 ;  /* 0x00000017081772a4 */ /* 0x000fe4000f8e020d */
[----:B------:R-:W-:-:S02]  /*60a0*/  UIMAD UR27, UR8, UR27, UR15 ;  /* 0x0000001b081b72a4 */ /* 0x000fc4000f8e020f */
[----:B---3--:R-:W-:Y:S02]  /*60b0*/  ULEA UR24, UP0, UR12, UR24, 0x2 ;  /* 0x000000180c187291 */ /* 0x008fe4000f8010ff */
[----:B------:R-:W-:Y:S02]  /*60c0*/  ULEA UR28, UP1, UR14, UR28, 0x2 ;  /* 0x0000001c0e1c7291 */ /* 0x000fe4000f8210ff */
[----:B------:R-:W-:Y:S02]  /*60d0*/  UIMAD UR17, UR8, UR17, UR5 ;  /* 0x00000011081172a4 */ /* 0x000fe4000f8e0205 */
[----:B------:R-:W-:Y:S01]  /*60e0*/  UIMAD UR9, UR8, UR19, UR11 ;  /* 0x00000013080972a4 */ /* 0x000fe2000f8e020b */
[----:B------:R-:W0:Y:S02]  /*60f0*/  LDCU UR13, c[0x0][0x360] ;  /* 0x00006c00ff0d77ac */ /* 0x000e240008000800 */
[----:B------:R-:W-:Y:S01]  /*6100*/  UMOV UR8, 0x400 ;  /* 0x0000040000087882 */ /* 0x000fe20000000000 */
[----:B------:R-:W1:Y:S01]  /*6110*/  LDCU.64 UR42, c[0x0][0x3e0] ;  /* 0x00007c00ff2a77ac */ /* 0x000e620008000a00 */
[----:B------:R-:W2:Y:S01]  /*6120*/  LDCU.64 UR44, c[0x0][0x3c0] ;  /* 0x00007800ff2c77ac */ /* 0x000ea20008000a00 */
[----:B------:R-:W3:Y:S01]  /*6130*/  LDCU.64 UR18, c[0x0][0x4b0] ;  /* 0x00009600ff1277ac */ /* 0x000ee20008000a00 */
[----:B------:R-:W4:Y:S01]  /*6140*/  LDCU.64 UR36, c[0x0][0x4d0] ;  /* 0x00009a00ff2477ac */ /* 0x000f220008000a00 */
[----:B------:R-:W0:Y:S01]  /*6150*/  LDCU.64 UR38, c[0x0][0x4f0] ;  /* 0x00009e00ff2677ac */ /* 0x000e220008000a00 */
[----:B------:R-:W0:Y:S01]  /*6160*/  LDCU.64 UR40, c[0x0][0x540] ;  /* 0x0000a800ff2877ac */ /* 0x000e220008000a00 */
[----:B------:R-:W0:Y:S01]  /*6170*/  LDCU.128 UR32, c[0x0][0x530] ;  /* 0x0000a600ff2077ac */ /* 0x000e220008000c00 */
[----:B------:R-:W-:-:S02]  /*6180*/  ULEA.HI.X UR23, UR12, UR25, UR23, 0x2, UP0 ;  /* 0x000000190c177291 */ /* 0x000fc400080f1417 */
[----:B------:R-:W-:Y:S02]  /*6190*/  ULEA.HI.X UR27, UR14, UR29, UR27, 0x2, UP1 ;  /* 0x0000001d0e1b7291 */ /* 0x000fe400088f141b */
[----:B------:R-:W-:-:S12]  /*61a0*/  ULEA UR8, UR20, UR8, 0x18 ;  /* 0x0000000814087291 */ /* 0x000fd8000f8ec0ff */
.L_x_21:
[C---:B------:R-:W-:Y:S01]  /*61b0*/  LEA R0, R11.reuse, UR8, 0x2 ;  /* 0x000000080b007c11 */ /* 0x040fe2000f8e10ff */
[----:B0-----:R-:W-:Y:S01]  /*61c0*/  IMAD.U32 R4, RZ, RZ, UR10 ;  /* 0x0000000aff047e24 */ /* 0x001fe2000f8e00ff */
[----:B------:R-:W-:Y:S01]  /*61d0*/  SHF.R.S32.HI R10, RZ, 0x1f, R11 ;  /* 0x0000001fff0a7819 */ /* 0x000fe2000001140b */
[C---:B-1----:R-:W-:Y:S01]  /*61e0*/  IMAD.WIDE.U32 R6, R11.reuse, UR42, RZ ;  /* 0x0000002a0b067c25 */ /* 0x042fe2000f8e00ff */
[----:B------:R-:W-:Y:S01]  /*61f0*/  MOV R3, UR9 ;  /* 0x0000000900037c02 */ /* 0x000fe20008000f00 */
[----:B------:R-:W1:Y:S01]  /*6200*/  LDS R13, [R0+0x2ce0] ;  /* 0x002ce000000d7984 */ /* 0x000e620000000800 */
[----:B------:R-:W-:Y:S01]  /*6210*/  MOV R2, R4 ;  /* 0x0000000400027202 */ /* 0x000fe20000000f00 */
[C---:B---3--:R-:W-:Y:S01]  /*6220*/  IMAD R4, R10.reuse, UR18, RZ ;  /* 0x000000120a047c24 */ /* 0x048fe2000f8e02ff */
[----:B------:R-:W-:Y:S01]  /*6230*/  MOV R5, UR11 ;  /* 0x0000000b00057c02 */ /* 0x000fe20008000f00 */
[----:B------:R-:W-:Y:S01]  /*6240*/  IMAD R8, R10, UR42, RZ ;  /* 0x0000002a0a087c24 */ /* 0x000fe2000f8e02ff */
[----:B------:R-:W3:Y:S01]  /*6250*/  LDS R0, [R0+0x30e0] ;  /* 0x0030e00000007984 */ /* 0x000ee20000000800 */
[----:B------:R-:W-:-:S04]  /*6260*/  IMAD.WIDE.U32 R2, R11, UR18, R2 ;  /* 0x000000120b027c25 */ /* 0x000fc8000f8e0002 */
[C---:B------:R-:W-:Y:S01]  /*6270*/  IMAD R5, R11.reuse, UR19, R4 ;  /* 0x000000130b057c24 */ /* 0x040fe2000f8e0204 */
[----:B0-----:R-:W-:Y:S01]  /*6280*/  LEA R4, P0, R2, UR32, 0x2 ;  /* 0x0000002002047c11 */ /* 0x001fe2000f8010ff */
[----:B------:R-:W-:Y:S01]  /*6290*/  IMAD R9, R11, UR43, R8 ;  /* 0x0000002b0b097c24 */ /* 0x000fe2000f8e0208 */
[----:B------:R-:W-:Y:S01]  /*62a0*/  LEA R8, P1, R6, UR24, 0x2 ;  /* 0x0000001806087c11 */ /* 0x000fe2000f8210ff */
[----:B------:R-:W-:-:S03]  /*62b0*/  IMAD.IADD R5, R3, 0x1, R5 ;  /* 0x0000000103057824 */ /* 0x000fc600078e0205 */
[----:B------:R-:W-:Y:S02]  /*62c0*/  IADD3 R3, PT, PT, R7, R9, RZ ;  /* 0x0000000907037210 */ /* 0x000fe40007ffe0ff */
[----:B------:R-:W-:Y:S02]  /*62d0*/  LEA.HI.X R5, R2, UR33, R5, 0x2, P0 ;  /* 0x0000002102057c11 */ /* 0x000fe400080f1405 */
[----:B------:R-:W-:-:S03]  /*62e0*/  LEA.HI.X R9, R6, UR23, R3, 0x2, P1 ;  /* 0x0000001706097c11 */ /* 0x000fc600088f1403 */
[----:B-1----:R0:W-:Y:S04]  /*62f0*/  REDG.E.ADD.F32.FTZ.RN.STRONG.GPU desc[UR30][R4.64], R13 ;  /* 0x0000000d040079a6 */ /* 0x0021e8000c12f31e */
[----:B------:R1:W3:Y:S01]  /*6300*/  LDG.E R15, desc[UR30][R8.64] ;  /* 0x0000001e080f7981 */ /* 0x0002e2000c1e1900 */
[----:B------:R-:W-:Y:S01]  /*6310*/  IMAD.U32 R6, RZ, RZ, UR6 ;  /* 0x00000006ff067e24 */ /* 0x000fe2000f8e00ff */
[----:B------:R-:W-:Y:S01]  /*6320*/  MOV R3, UR16 ;  /* 0x0000001000037c02 */ /* 0x000fe20008000f00 */
[C---:B----4-:R-:W-:Y:S01]  /*6330*/  IMAD R12, R10.reuse, UR36, RZ ;  /* 0x000000240a0c7c24 */ /* 0x050fe2000f8e02ff */
[----:B------:R-:W-:Y:S01]  /*6340*/  MOV R7, UR7 ;  /* 0x0000000700077c02 */ /* 0x000fe20008000f00 */
[----:B--2---:R-:W-:Y:S01]  /*6350*/  IMAD R14, R10, UR44, RZ ;  /* 0x0000002c0a0e7c24 */ /* 0x004fe2000f8e02ff */
[----:B------:R-:W-:Y:S01]  /*6360*/  MOV R2, R6 ;  /* 0x0000000600027202 */ /* 0x000fe20000000f00 */
[----:B------:R-:W-:-:S04]  /*6370*/  IMAD.WIDE.U32 R6, R11, UR44, RZ ;  /* 0x0000002c0b067c25 */ /* 0x000fc8000f8e00ff */
[----:B------:R-:W-:Y:S01]  /*6380*/  IMAD.WIDE.U32 R2, R11, UR36, R2 ;  /* 0x000000240b027c25 */ /* 0x000fe2000f8e0002 */
[----:B-1----:R-:W-:-:S03]  /*6390*/  LEA R8, P1, R6, UR28, 0x2 ;  /* 0x0000001c06087c11 */ /* 0x002fc6000f8210ff */
[C---:B------:R-:W-:Y:S01]  /*63a0*/  IMAD R17, R11.reuse, UR37, R12 ;  /* 0x000000250b117c24 */ /* 0x040fe2000f8e020c */
[----:B0-----:R-:W-:Y:S01]  /*63b0*/  LEA R4, P0, R2, UR34, 0x2 ;  /* 0x0000002202047c11 */ /* 0x001fe2000f8010ff */
[----:B------:R-:W-:Y:S02]  /*63c0*/  IMAD R13, R11, UR45, R14 ;  /* 0x0000002d0b0d7c24 */ /* 0x000fe4000f8e020e */
[----:B------:R-:W-:-:S03]  /*63d0*/  IMAD.IADD R5, R3, 0x1, R17 ;  /* 0x0000000103057824 */ /* 0x000fc600078e0211 */
[----:B------:R-:W-:Y:S02]  /*63e0*/  IADD3 R3, PT, PT, R7, R13, RZ ;  /* 0x0000000d07037210 */ /* 0x000fe40007ffe0ff */
[----:B------:R-:W-:Y:S02]  /*63f0*/  LEA.HI.X R5, R2, UR35, R5, 0x2, P0 ;  /* 0x0000002302057c11 */ /* 0x000fe400080f1405 */
[----:B------:R-:W-:Y:S01]  /*6400*/  LEA.HI.X R9, R6, UR27, R3, 0x2, P1 ;  /* 0x0000001b06097c11 */ /* 0x000fe200088f1403 */
[----:B---3--:R-:W-:-:S05]  /*6410*/  FMUL.FTZ R15, R0, R15 ;  /* 0x0000000f000f7220 */ /* 0x008fca0000410000 */
[----:B------:R0:W-:Y:S04]  /*6420*/  REDG.E.ADD.F32.FTZ.RN.STRONG.GPU desc[UR30][R4.64], R15 ;  /* 0x0000000f040079a6 */ /* 0x0001e8000c12f31e */
[----:B------:R-:W2:Y:S01]  /*6430*/  LDG.E R9, desc[UR30][R8.64] ;  /* 0x0000001e08097981 */ /* 0x000ea2000c1e1900 */
[----:B------:R-:W-:Y:S01]  /*6440*/  IMAD.U32 R6, RZ, RZ, UR4 ;  /* 0x00000004ff067e24 */ /* 0x000fe2000f8e00ff */
[----:B------:R-:W-:Y:S01]  /*6450*/  MOV R3, UR17 ;  /* 0x0000001100037c02 */ /* 0x000fe20008000f00 */
[----:B------:R-:W-:Y:S01]  /*6460*/  IMAD R10, R10, UR38, RZ ;  /* 0x000000260a0a7c24 */ /* 0x000fe2000f8e02ff */
[----:B------:R-:W-:Y:S02]  /*6470*/  MOV R7, UR5 ;  /* 0x0000000500077c02 */ /* 0x000fe40008000f00 */
[----:B------:R-:W-:Y:S01]  /*6480*/  MOV R2, R6 ;  /* 0x0000000600027202 */ /* 0x000fe20000000f00 */
[----:B------:R-:W-:-:S04]  /*6490*/  IMAD R7, R11, UR39, R10 ;  /* 0x000000270b077c24 */ /* 0x000fc8000f8e020a */
[C---:B------:R-:W-:Y:S01]  /*64a0*/  IMAD.WIDE.U32 R2, R11.reuse, UR38, R2 ;  /* 0x000000260b027c25 */ /* 0x040fe2000f8e0002 */
[----:B------:R-:W-:-:S03]  /*64b0*/  IADD3 R11, PT, PT, R11, UR13, RZ ;  /* 0x0000000d0b0b7c10 */ /* 0x000fc6000fffe0ff */
[----:B------:R-:W-:Y:S01]  /*64c0*/  IMAD.IADD R3, R3, 0x1, R7 ;  /* 0x0000000103037824 */ /* 0x000fe200078e0207 */
[----:B------:R-:W-:-:S04]  /*64d0*/  LEA R6, P0, R2, UR40, 0x2 ;  /* 0x0000002802067c11 */ /* 0x000fc8000f8010ff */
[----:B------:R-:W-:Y:S02]  /*64e0*/  LEA.HI.X R7, R2, UR41, R3, 0x2, P0 ;  /* 0x0000002902077c11 */ /* 0x000fe400080f1403 */
[----:B------:R-:W-:Y:S01]  /*64f0*/  ISETP.GE.AND P0, PT, R11, UR21, PT ;  /* 0x000000150b007c0c */ /* 0x000fe2000bf06270 */
[----:B--2---:R-:W-:-:S05]  /*6500*/  FMUL.FTZ R3, R0, R9 ;  /* 0x0000000900037220 */ /* 0x004fca0000410000 */
[----:B------:R0:W-:Y:S07]  /*6510*/  REDG.E.ADD.F32.FTZ.RN.STRONG.GPU desc[UR30][R6.64], R3 ;  /* 0x00000003060079a6 */ /* 0x0001ee000c12f31e */
[----:B------:R-:W-:Y:S05]  /*6520*/  @!P0 BRA `(.L_x_21) ;  /* 0xfffffffc00208947 */ /* 0x000fea000383ffff */
[----:B------:R-:W-:Y:S05]  /*6530*/  BSYNC.RECONVERGENT B0 ;  /* 0x0000000000007941 */ /* 0x000fea0003800200 */
.L_x_20:
[----:B------:R-:W-:Y:S05]  /*6540*/  EXIT ;  /* 0x000000000000794d */ /* 0x000fea0003800000 */
.L_x_6:
[----:B------:R-:W-:Y:S01]  /*6550*/  HFMA2 R87, -RZ, RZ, 0, 0 ;  /* 0x00000000ff577431 */ /* 0x000fe200000001ff */
[----:B------:R-:W-:Y:S01]  /*6560*/  MOV R86, 0xffffffff ;  /* 0xffffffff00567802 */ /* 0x000fe20000000f00 */
[----:B------:R-:W-:Y:S01]  /*6570*/  IMAD.MOV.U32 R154, RZ, RZ, 0x1 ;  /* 0x00000001ff9a7424 */ /* 0x000fe200078e00ff */
[----:B------:R-:W-:-:S07]  /*6580*/  MOV R165, R162 ;  /* 0x000000a200a57202 */ /* 0x000fce0000000f00 */
[----:B-1---5:R-:W-:Y:S05]  /*6590*/  WARPSYNC.COLLECTIVE R86, `(.L_x_22) ;  /* 0x0000000056087348 */ /* 0x022fea0003c00000 */
[----:B------:R0:W2:Y:S02]  /*65a0*/  SHFL.UP P6, R86, R165, R154, R87 ;  /* 0x0400009aa5567389 */ /* 0x0000a400000c0057 */
[----:B012--5:R-:W-:Y:S05]  /*65b0*/  ENDCOLLECTIVE ;  /* 0x000000000000791b */ /* 0x027fea0003800000 */
.L_x_22:
[----:B------:R-:W-:Y:S01]  /*65c0*/  MOV R165, R155 ;  /* 0x0000009b00a57202 */ /* 0x000fe20000000f00 */
[----:B------:R-:W-:Y:S01]  /*65d0*/  IMAD.MOV.U32 R157, RZ, RZ, R86 ;  /* 0x000000ffff9d7224 */ /* 0x000fe200078e0056 */
[----:B------:R-:W-:-:S07]  /*65e0*/  MOV R86, 0xffffffff ;  /* 0xffffffff00567802 */ /* 0x000fce0000000f00 */
[----:B------:R-:W-:Y:S05]  /*65f0*/  WARPSYNC.COLLECTIVE R86, `(.L_x_23) ;  /* 0x0000000056087348 */ /* 0x000fea0003c00000 */
[----:B------:R0:W1:Y:S02]  /*6600*/  SHFL.UP P6, R86, R165, R154, R87 ;  /* 0x0400009aa5567389 */ /* 0x00006400000c0057 */
[----:B01----:R-:W-:Y:S05]  /*6610*/  ENDCOLLECTIVE ;  /* 0x000000000000791b */ /* 0x003fea0003800000 */
.L_x_23:
[----:B------:R-:W-:Y:S02]  /*6620*/  HFMA2 R154, -RZ, RZ, 0, 1.1920928955078125e-07 ;  /* 0x00000002ff9a7431 */ /* 0x000fe400000001ff */
[----:B------:R-:W-:Y:S02]  /*6630*/  IMAD.MOV.U32 R163, RZ, RZ, R86 ;  /* 0x000000ffffa37224 */ /* 0x000fe400078e0056 */
[----:B------:R-:W-:Y:S02]  /*6640*/  IMAD.MOV.U32 R86, RZ, RZ, -0x1 ;  /* 0xffffffffff567424 */ /* 0x000fe400078e00ff */
[C---:B------:R-:W-:Y:S01]  /*6650*/  FFMA.FTZ R163, R162.reuse, R163, R155 ;  /* 0x000000a3a2a37223 */ /* 0x040fe2000001009b */
[----:B------:R-:W-:-:S04]  /*6660*/  @P5 FMUL.FTZ R162, R162, R157 ;  /* 0x0000009da2a25220 */ /* 0x000fc80000410000 */
[----:B------:R-:W-:Y:S02]  /*6670*/  FSEL R157, R155, R163, !P5 ;  /* 0x000000a39b9d7208 */ /* 0x000fe40006800000 */
[----:B------:R-:W-:-:S07]  /*6680*/  MOV R165, R162 ;  /* 0x000000a200a57202 */ /* 0x000fce0000000f00 */
[----:B------:R-:W-:Y:S05]  /*6690*/  WARPSYNC.COLLECTIVE R86, `(.L_x_24) ;  /* 0x0000000056087348 */ /* 0x000fea0003c00000 */
[----:B------:R0:W1:Y:S02]  /*66a0*/  SHFL.UP P6, R86, R165, R154, R87 ;  /* 0x0400009aa5567389 */ /* 0x00006400000c0057 */
[----:B01----:R-:W-:Y:S05]  /*66b0*/  ENDCOLLECTIVE ;  /* 0x000000000000791b */ /* 0x003fea0003800000 */
.L_x_24:
[----:B------:R-:W-:Y:S02]  /*66c0*/  MOV R165, R157 ;  /* 0x0000009d00a57202 */ /* 0x000fe40000000f00 */
[----:B------:R-:W-:Y:S01]  /*66d0*/  MOV R155, R86 ;  /* 0x00000056009b7202 */ /* 0x000fe20000000f00 */
[----:B------:R-:W-:-:S07]  /*66e0*/  IMAD.MOV.U32 R86, RZ, RZ, -0x1 ;  /* 0xffffffffff567424 */ /* 0x000fce00078e00ff */
[----:B------:R-:W-:Y:S05]  /*66f0*/  WARPSYNC.COLLECTIVE R86, `(.L_x_25) ;  /* 0x0000000056087348 */ /* 0x000fea0003c00000 */
[----:B------:R0:W1:Y:S02]  /*6700*/  SHFL.UP P6, R86, R165, R154, R87 ;  /* 0x0400009aa5567389 */ /* 0x00006400000c0057 */
[----:B01----:R-:W-:Y:S05]  /*6710*/  ENDCOLLECTIVE ;  /* 0x000000000000791b */ /* 0x003fea0003800000 */
.L_x_25:
[----:B------:R-:W-:Y:S01]  /*6720*/  IMAD.MOV.U32 R154, RZ, RZ, 0x4 ;  /* 0x00000004ff9a7424 */ /* 0x000fe200078e00ff */
[----:B------:R-:W-:Y:S02]  /*6730*/  MOV R163, R86 ;  /* 0x0000005600a37202 */ /* 0x000fe40000000f00 */
[----:B------:R-:W-:-:S03]  /*6740*/  MOV R86, 0xffffffff ;  /* 0xffffffff00567802 */ /* 0x000fc60000000f00 */
[C---:B------:R-:W-:Y:S01]  /*6750*/  FFMA.FTZ R163, R162.reuse, R163, R157 ;  /* 0x000000a3a2a37223 */ /* 0x040fe2000001009d */
[----:B------:R-:W-:-:S04]  /*6760*/  @P4 FMUL.FTZ R162, R162, R155 ;  /* 0x0000009ba2a24220 */ /* 0x000fc80000410000 */
[----:B------:R-:W-:Y:S02]  /*6770*/  FSEL R157, R157, R163, !P4 ;  /* 0x000000a39d9d7208 */ /* 0x000fe40006000000 */
[----:B------:R-:W-:-:S07]  /*6780*/  MOV R165, R162 ;  /* 0x000000a200a57202 */ /* 0x000fce0000000f00 */
[----:B------:R-:W-:Y:S05]  /*6790*/  WARPSYNC.COLLECTIVE R86, `(.L_x_26) ;  /* 0x0000000056087348 */ /* 0x000fea0003c00000 */
[----:B------:R0:W1:Y:S02]  /*67a0*/  SHFL.UP P6, R86, R165, R154, R87 ;  /* 0x0400009aa5567389 */ /* 0x00006400000c0057 */
[----:B01----:R-:W-:Y:S05]  /*67b0*/  ENDCOLLECTIVE ;  /* 0x000000000000791b */ /* 0x003fea0003800000 */
.L_x_26:
[----:B------:R-:W-:Y:S01]  /*67c0*/  IMAD.MOV.U32 R165, RZ, RZ, R157 ;  /* 0x000000ffffa57224 */ /* 0x000fe200078e009d */
[----:B------:R-:W-:Y:S02]  /*67d0*/  MOV R155, R86 ;  /* 0x00000056009b7202 */ /* 0x000fe40000000f00 */
[----:B------:R-:W-:-:S07]  /*67e0*/  MOV R86, 0xffffffff ;  /* 0xffffffff00567802 */ /* 0x000fce0000000f00 */
[----:B------:R-:W-:Y:S05]  /*67f0*/  WARPSYNC.COLLECTIVE R86, `(.L_x_27) ;  /* 0x0000000056087348 */ /* 0x000fea0003c00000 */
[----:B------:R0:W1:Y:S02]  /*6800*/  SHFL.UP P6, R86, R165, R154, R87 ;  /* 0x0400009aa5567389 */ /* 0x00006400000c0057 */
[----:B01----:R-:W-:Y:S05]  /*6810*/  ENDCOLLECTIVE ;  /* 0x000000000000791b */ /* 0x003fea0003800000 */
.L_x_27:
[----:B------:R-:W-:Y:S01]  /*6820*/  HFMA2 R154, -RZ, RZ, 0, 4.76837158203125e-07 ;  /* 0x00000008ff9a7431 */ /* 0x000fe200000001ff */
[----:B------:R-:W-:Y:S02]  /*6830*/  MOV R163, R86 ;  /* 0x0000005600a37202 */ /* 0x000fe40000000f00 */
[----:B------:R-:W-:-:S03]  /*6840*/  MOV R86, 0xffffffff ;  /* 0xffffffff00567802 */ /* 0x000fc60000000f00 */
[C---:B------:R-:W-:Y:S01]  /*6850*/  FFMA.FTZ R163, R162.reuse, R163, R157 ;  /* 0x000000a3a2a37223 */ /* 0x040fe2000001009d */
[----:B------:R-:W-:-:S04]  /*6860*/  @P3 FMUL.FTZ R162, R162, R155 ;  /* 0x0000009ba2a23220 */ /* 0x000fc80000410000 */
[----:B------:R-:W-:Y:S01]  /*6870*/  IMAD.MOV.U32 R165, RZ, RZ, R162 ;  /* 0x000000ffffa57224 */ /* 0x000fe200078e00a2 */
[----:B------:R-:W-:-:S07]  /*6880*/  FSEL R157, R157, R163, !P3 ;  /* 0x000000a39d9d7208 */ /* 0x000fce0005800000 */
[----:B------:R-:W-:Y:S05]  /*6890*/  WARPSYNC.COLLECTIVE R86, `(.L_x_28) ;  /* 0x0000000056087348 */ /* 0x000fea0003c00000 */
[----:B------:R0:W1:Y:S02]  /*68a0*/  SHFL.UP P6, R86, R165, R154, R87 ;  /* 0x0400009aa5567389 */ /* 0x00006400000c0057 */
[----:B01----:R-:W-:Y:S05]  /*68b0*/  ENDCOLLECTIVE ;  /* 0x000000000000791b */ /* 0x003fea0003800000 */
.L_x_28:
[----:B------:R-:W-:Y:S01]  /*68c0*/  MOV R165, R157 ;  /* 0x0000009d00a57202 */ /* 0x000fe20000000f00 */
[----:B------:R-:W-:Y:S01]  /*68d0*/  IMAD.MOV.U32 R155, RZ, RZ, R86 ;  /* 0x000000ffff9b7224 */ /* 0x000fe200078e0056 */
[----:B------:R-:W-:-:S07]  /*68e0*/  MOV R86, 0xffffffff ;  /* 0xffffffff00567802 */ /* 0x000fce0000000f00 */
[----:B------:R-:W-:Y:S05]  /*68f0*/  WARPSYNC.COLLECTIVE R86, `(.L_x_29) ;  /* 0x0000000056087348 */ /* 0x000fea0003c00000 */
[----:B------:R0:W1:Y:S02]  /*6900*/  SHFL.UP P6, R86, R165, R154, R87 ;  /* 0x0400009aa5567389 */ /* 0x00006400000c0057 */
[----:B01----:R-:W-:Y:S05]  /*6910*/  ENDCOLLECTIVE ;  /* 0x000000000000791b */ /* 0x003fea0003800000 */
.L_x_29:
[----:B------:R-:W-:Y:S02]  /*6920*/  HFMA2 R154, -RZ, RZ, 0, 9.5367431640625e-07 ;  /* 0x00000010ff9a7431 */ /* 0x000fe400000001ff */
        /* <DEDUP_REMOVED lines=9> */
.L_x_30:
[----:B------:R-:W-:Y:S02]  /*69c0*/  MOV R165, R157 ;  /* 0x0000009d00a57202 */ /* 0x000fe40000000f00 */
[----:B------:R-:W-:Y:S01]  /*69d0*/  MOV R155, R86 ;  /* 0x00000056009b7202 */ /* 0x000fe20000000f00 */
[----:B------:R-:W-:-:S07]  /*69e0*/  IMAD.MOV.U32 R86, RZ, RZ, -0x1 ;  /* 0xffffffffff567424 */ /* 0x000fce00078e00ff */
[----:B------:R-:W-:Y:S05]  /*69f0*/  WARPSYNC.COLLECTIVE R86, `(.L_x_31) ;  /* 0x0000000056087348 */ /* 0x000fea0003c00000 */
[----:B------:R0:W1:Y:S02]  /*6a00*/  SHFL.UP P6, R86, R165, R154, R87 ;  /* 0x0400009aa5567389 */ /* 0x00006400000c0057 */
[----:B01----:R-:W-:Y:S05]  /*6a10*/  ENDCOLLECTIVE ;  /* 0x000000000000791b */ /* 0x003fea0003800000 */
.L_x_31:
[----:B------:R-:W-:Y:S01]  /*6a20*/  MOV R163, R86 ;  /* 0x0000005600a37202 */ /* 0x000fe20000000f00 */
[----:B------:R-:W-:Y:S06]  /*6a30*/  BRA `(.L_x_32) ;  /* 0xffffffc400e87947 */ /* 0x000fec000383ffff */
.L_x_7:
[----:B------:R-:W-:Y:S01]  /*6a40*/  HFMA2 R155, -RZ, RZ, 0, 1.847743988037109375e-06 ;  /* 0x0000001fff9b7431 */ /* 0x000fe200000001ff */
[----:B------:R-:W-:Y:S01]  /*6a50*/  BSSY B0, `(.L_x_33) ;  /* 0x0000007000007945 */ /* 0x000fe20003800000 */
[----:B------:R-:W-:Y:S01]  /*6a60*/  MOV R87, R162 ;  /* 0x000000a200577202 */ /* 0x000fe20000000f00 */
[----:B------:R-:W-:Y:S01]  /*6a70*/  IMAD.MOV.U32 R154, RZ, RZ, 0x1f ;  /* 0x0000001fff9a7424 */ /* 0x000fe200078e00ff */
[----:B------:R-:W-:-:S07]  /*6a80*/  MOV R86, 0xffffffff ;  /* 0xffffffff00567802 */ /* 0x000fce0000000f00 */
[----:B-1---5:R-:W-:Y:S05]  /*6a90*/  WARPSYNC.COLLECTIVE R86, `(.L_x_34) ;  /* 0x0000000056087348 */ /* 0x022fea0003c00000 */
[----:B------:R0:W2:Y:S02]  /*6aa0*/  SHFL.IDX P1, R157, R87, R154, R155 ;  /* 0x0000009a579d7389 */ /* 0x0000a4000002009b */
[----:B012--5:R-:W-:Y:S05]  /*6ab0*/  ENDCOLLECTIVE ;  /* 0x000000000000791b */ /* 0x027fea0003800000 */
.L_x_34:
[----:B------:R-:W-:Y:S05]  /*6ac0*/  BSYNC B0 ;  /* 0x0000000000007941 */ /* 0x000fea0003800000 */
.L_x_33:
[----:B------:R-:W-:Y:S05]  /*6ad0*/  BRA `(.L_x_35) ;  /* 0xffffffc400d47947 */ /* 0x000fea000383ffff */
.L_x_8:
[----:B------:R-:W-:Y:S01]  /*6ae0*/  HFMA2 R154, -RZ, RZ, 0, 1.847743988037109375e-06 ;  /* 0x0000001fff9a7431 */ /* 0x000fe200000001ff */
[----:B------:R-:W-:Y:S01]  /*6af0*/  BSSY B0, `(.L_x_36) ;  /* 0x0000007000007945 */ /* 0x000fe20003800000 */
[----:B------:R-:W-:Y:S01]  /*6b00*/  IMAD.MOV.U32 R87, RZ, RZ, R163 ;  /* 0x000000ffff577224 */ /* 0x000fe200078e00a3 */
[----:B------:R-:W-:Y:S01]  /*6b10*/  MOV R155, 0x1f ;  /* 0x0000001f009b7802 */ /* 0x000fe20000000f00 */
[----:B------:R-:W-:-:S07]  /*6b20*/  IMAD.MOV.U32 R86, RZ, RZ, -0x1 ;  /* 0xffffffffff567424 */ /* 0x000fce00078e00ff */
[----:B-1---5:R-:W-:Y:S05]  /*6b30*/  WARPSYNC.COLLECTIVE R86, `(.L_x_37) ;  /* 0x0000000056087348 */ /* 0x022fea0003c00000 */
[----:B------:R0:W2:Y:S02]  /*6b40*/  SHFL.IDX P1, R157, R87, R154, R155 ;  /* 0x0000009a579d7389 */ /* 0x0000a4000002009b */
[----:B012--5:R-:W-:Y:S05]  /*6b50*/  ENDCOLLECTIVE ;  /* 0x000000000000791b */ /* 0x027fea0003800000 */
.L_x_37:
[----:B------:R-:W-:Y:S05]  /*6b60*/  BSYNC B0 ;  /* 0x0000000000007941 */ /* 0x000fea0003800000 */
.L_x_36:
[----:B------:R-:W-:Y:S05]  /*6b70*/  BRA `(.L_x_38) ;  /* 0xffffffc400b47947 */ /* 0x000fea000383ffff */
.L_x_9:
[----:B------:R-:W-:Y:S01]  /*6b80*/  HFMA2 R154, -RZ, RZ, 0, 5.9604644775390625e-08 ;  /* 0x00000001ff9a7431 */ /* 0x000fe200000001ff */
[----:B------:R-:W-:Y:S01]  /*6b90*/  BSSY B0, `(.L_x_39) ;  /* 0x0000007000007945 */ /* 0x000fe20003800000 */
[----:B------:R-:W-:Y:S01]  /*6ba0*/  MOV R165, R162 ;  /* 0x000000a200a57202 */ /* 0x000fe20000000f00 */
[----:B------:R-:W-:Y:S01]  /*6bb0*/  IMAD.MOV.U32 R87, RZ, RZ, RZ ;  /* 0x000000ffff577224 */ /* 0x000fe200078e00ff */
[----:B------:R-:W-:-:S07]  /*6bc0*/  MOV R86, 0xffffffff ;  /* 0xffffffff00567802 */ /* 0x000fce0000000f00 */
[----:B-1---5:R-:W-:Y:S05]  /*6bd0*/  WARPSYNC.COLLECTIVE R86, `(.L_x_40) ;  /* 0x0000000056087348 */ /* 0x022fea0003c00000 */
[----:B------:R0:W2:Y:S02]  /*6be0*/  SHFL.UP P6, R86, R165, R154, R87 ;  /* 0x0400009aa5567389 */ /* 0x0000a400000c0057 */
[----:B012--5:R-:W-:Y:S05]  /*6bf0*/  ENDCOLLECTIVE ;  /* 0x000000000000791b */ /* 0x027fea0003800000 */
.L_x_40:
[----:B------:R-:W-:Y:S05]  /*6c00*/  BSYNC B0 ;  /* 0x0000000000007941 */ /* 0x000fea0003800000 */
.L_x_39:
[----:B------:R-:W-:Y:S01]  /*6c10*/  MOV R162, R86 ;  /* 0x0000005600a27202 */ /* 0x000fe20000000f00 */
[----:B------:R-:W-:Y:S02]  /*6c20*/  HFMA2 R154, -RZ, RZ, 0, 5.9604644775390625e-08 ;  /* 0x00000001ff9a7431 */ /* 0x000fe400000001ff */
[----:B------:R-:W-:Y:S01]  /*6c30*/  IMAD.MOV.U32 R86, RZ, RZ, -0x1 ;  /* 0xffffffffff567424 */ /* 0x000fe200078e00ff */
[----:B------:R-:W-:Y:S01]  /*6c40*/  MOV R87, RZ ;  /* 0x000000ff00577202 */ /* 0x000fe20000000f00 */
[----:B------:R-:W-:Y:S02]  /*6c50*/  IMAD.MOV.U32 R165, RZ, RZ, R163 ;  /* 0x000000ffffa57224 */ /* 0x000fe400078e00a3 */
[----:B------:R-:W-:-:S07]  /*6c60*/  HFMA2 R155, -RZ, RZ, 0, 1.847743988037109375e-06 ;  /* 0x0000001fff9b7431 */ /* 0x000fce00000001ff */
[----:B------:R-:W-:Y:S05]  /*6c70*/  WARPSYNC.COLLECTIVE R86, `(.L_x_41) ;  /* 0x0000000056087348 */ /* 0x000fea0003c00000 */
[----:B------:R0:W1:Y:S02]  /*6c80*/  SHFL.UP P6, R86, R165, R154, R87 ;  /* 0x0400009aa5567389 */ /* 0x00006400000c0057 */
[----:B01----:R-:W-:Y:S05]  /*6c90*/  ENDCOLLECTIVE ;  /* 0x000000000000791b */ /* 0x003fea0003800000 */
.L_x_41:
[----:B------:R-:W-:Y:S01]  /*6ca0*/  MOV R87, R40 ;  /* 0x0000002800577202 */ /* 0x000fe20000000f00 */
[----:B------:R-:W-:Y:S01]  /*6cb0*/  IMAD.MOV.U32 R154, RZ, RZ, RZ ;  /* 0x000000ffff9a7224 */ /* 0x000fe200078e00ff */
[----:B------:R-:W-:Y:S02]  /*6cc0*/  MOV R163, R86 ;  /* 0x0000005600a37202 */ /* 0x000fe40000000f00 */
[----:B------:R-:W-:-:S07]  /*6cd0*/  MOV R86, 0xffffffff ;  /* 0xffffffff00567802 */ /* 0x000fce0000000f00 */
[----:B------:R-:W-:Y:S05]  /*6ce0*/  WARPSYNC.COLLECTIVE R86, `(.L_x_42) ;  /* 0x0000000056087348 */ /* 0x000fea0003c00000 */
[----:B------:R0:W1:Y:S02]  /*6cf0*/  SHFL.IDX P1, R157, R87, R154, R155 ;  /* 0x0000009a579d7389 */ /* 0x000064000002009b */
[----:B01----:R-:W-:Y:S05]  /*6d00*/  ENDCOLLECTIVE ;  /* 0x000000000000791b */ /* 0x003fea0003800000 */
.L_x_42:
[----:B------:R-:W-:Y:S01]  /*6d10*/  MOV R87, R41 ;  /* 0x0000002900577202 */ /* 0x000fe20000000f00 */
[----:B------:R-:W-:-:S07]  /*6d20*/  IMAD.MOV.U32 R40, RZ, RZ, R157 ;  /* 0x000000ffff287224 */ /* 0x000fce00078e009d */
[----:B------:R-:W-:Y:S05]  /*6d30*/  WARPSYNC.COLLECTIVE R86, `(.L_x_43) ;  /* 0x0000000056087348 */ /* 0x000fea0003c00000 */
[----:B------:R0:W1:Y:S02]  /*6d40*/  SHFL.IDX P1, R157, R87, R154, R155 ;  /* 0x0000009a579d7389 */ /* 0x000064000002009b */
[----:B01----:R-:W-:Y:S05]  /*6d50*/  ENDCOLLECTIVE ;  /* 0x000000000000791b */ /* 0x003fea0003800000 */
.L_x_43:
[----:B------:R-:W-:Y:S01]  /*6d60*/  MOV R41, R157 ;  /* 0x0000009d00297202 */ /* 0x000fe20000000f00 */
[----:B------:R-:W-:Y:S06]  /*6d70*/  BRA `(.L_x_44) ;  /* 0xffffffc4004c7947 */ /* 0x000fec000383ffff */
.L_x_11:
[----:B------:R-:W-:Y:S01]  /*6d80*/  IMAD.MOV.U32 R165, RZ, RZ, R162 ;  /* 0x000000ffffa57224 */ /* 0x000fe200078e00a2 */
[----:B------:R-:W-:Y:S01]  /*6d90*/  MOV R87, 0x1 ;  /* 0x0000000100577802 */ /* 0x000fe20000000f00 */
[----:B------:R-:W-:Y:S01]  /*6da0*/  IMAD.MOV.U32 R86, RZ, RZ, -0x1 ;  /* 0xffffffffff567424 */ /* 0x000fe200078e00ff */
[----:B------:R-:W-:Y:S02]  /*6db0*/  MOV R157, 0x1f ;  /* 0x0000001f009d7802 */ /* 0x000fe40000000f00 */
[C---:B------:R-:W-:Y:S02]  /*6dc0*/  ISETP.GT.U32.AND P1, PT, R152.reuse, 0x1b, PT ;  /* 0x0000001b9800780c */ /* 0x040fe40003f24070 */
[----:B------:R-:W-:-:S13]  /*6dd0*/  ISETP.GT.U32.AND P2, PT, R152, 0x17, PT ;  /* 0x000000179800780c */ /* 0x000fda0003f44070 */
[----:B0-----:R-:W-:Y:S05]  /*6de0*/  WARPSYNC.COLLECTIVE R86, `(.L_x_45) ;  /* 0x0000000056087348 */ /* 0x001fea0003c00000 */
[----:B------:R1:W2:Y:S02]  /*6df0*/  SHFL.DOWN P4, R154, R165, R87, R157 ;  /* 0x08000057a59a7389 */ /* 0x0002a4000008009d */
[----:B012---:R-:W-:Y:S05]  /*6e00*/  ENDCOLLECTIVE ;  /* 0x000000000000791b */ /* 0x007fea0003800000 */
.L_x_45:
[----:B------:R-:W-:Y:S02]  /*6e10*/  ISETP.GT.U32.AND P3, PT, R152, 0xf, PT ;  /* 0x0000000f9800780c */ /* 0x000fe40003f64070 */
[----:B------:R-:W-:Y:S02]  /*6e20*/  MOV R155, 0x1f ;  /* 0x0000001f009b7802 */ /* 0x000fe40000000f00 */
[----:B------:R-:W-:Y:S02]  /*6e30*/  MOV R165, R163 ;  /* 0x000000a300a57202 */ /* 0x000fe40000000f00 */
[----:B------:R-:W-:-:S07]  /*6e40*/  MOV R153, R154 ;  /* 0x0000009a00997202 */ /* 0x000fce0000000f00 */
[----:B------:R-:W-:Y:S05]  /*6e50*/  WARPSYNC.COLLECTIVE R86, `(.L_x_46) ;  /* 0x0000000056087348 */ /* 0x000fea0003c00000 */
[----:B------:R0:W1:Y:S02]  /*6e60*/  SHFL.DOWN P4, R154, R165, R87, R157 ;  /* 0x08000057a59a7389 */ /* 0x000064000008009d */
[----:B01----:R-:W-:Y:S05]  /*6e70*/  ENDCOLLECTIVE ;  /* 0x000000000000791b */ /* 0x003fea0003800000 */
.L_x_46:
[----:B------:R-:W-:Y:S01]  /*6e80*/  @P0 FMUL.FTZ R153, R153, R162 ;  /* 0x000000a299990220 */ /* 0x000fe20000410000 */
[----:B------:R-:W-:Y:S01]  /*6e90*/  MOV R87, 0x2 ;  /* 0x0000000200577802 */ /* 0x000fe20000000f00 */
[----:B------:R-:W-:-:S04]  /*6ea0*/  IMAD.MOV.U32 R86, RZ, RZ, R154 ;  /* 0x000000ffff567224 */ /* 0x000fc800078e009a */
[----:B------:R-:W-:Y:S01]  /*6eb0*/  @P0 FFMA.FTZ R154, R162, R86, R163 ;  /* 0x00000056a29a0223 */ /* 0x000fe200000100a3 */
[----:B------:R-:W-:Y:S02]  /*6ec0*/  @P0 MOV R162, R153 ;  /* 0x0000009900a20202 */ /* 0x000fe40000000f00 */
[----:B------:R-:W-:Y:S02]  /*6ed0*/  MOV R86, 0xffffffff ;  /* 0xffffffff00567802 */ /* 0x000fe40000000f00 */
[----:B------:R-:W-:Y:S01]  /*6ee0*/  @P0 MOV R163, R154 ;  /* 0x0000009a00a30202 */ /* 0x000fe20000000f00 */
[----:B------:R-:W-:Y:S01]  /*6ef0*/  IMAD.MOV.U32 R165, RZ, RZ, R162 ;  /* 0x000000ffffa57224 */ /* 0x000fe200078e00a2 */
[----:B------:R-:W-:-:S13]  /*6f00*/  ISETP.GT.U32.AND P0, PT, R152, 0x1d, PT ;  /* 0x0000001d9800780c */ /* 0x000fda0003f04070 */
[----:B------:R-:W-:Y:S05]  /*6f10*/  WARPSYNC.COLLECTIVE R86, `(.L_x_47) ;  /* 0x0000000056087348 */ /* 0x000fea0003c00000 */
[----:B------:R0:W1:Y:S02]  /*6f20*/  SHFL.DOWN P4, R154, R165, R87, R157 ;  /* 0x08000057a59a7389 */ /* 0x000064000008009d */
[----:B01----:R-:W-:Y:S05]  /*6f30*/  ENDCOLLECTIVE ;  /* 0x000000000000791b */ /* 0x003fea0003800000 */
.L_x_47:
[----:B------:R-:W-:Y:S01]  /*6f40*/  MOV R165, R163 ;  /* 0x000000a300a57202 */ /* 0x000fe20000000f00 */
[----:B------:R-:W-:-:S07]  /*6f50*/  IMAD.MOV.U32 R153, RZ, RZ, R154 ;  /* 0x000000ffff997224 */ /* 0x000fce00078e009a */
[----:B------:R-:W-:Y:S05]  /*6f60*/  WARPSYNC.COLLECTIVE R86, `(.L_x_48) ;  /* 0x0000000056087348 */ /* 0x000fea0003c00000 */
[----:B------:R0:W1:Y:S02]  /*6f70*/  SHFL.DOWN P4, R154, R165, R87, R157 ;  /* 0x08000057a59a7389 */ /* 0x000064000008009d */
[----:B01----:R-:W-:Y:S05]  /*6f80*/  ENDCOLLECTIVE ;  /* 0x000000000000791b */ /* 0x003fea0003800000 */
.L_x_48:
[C---:B------:R-:W-:Y:S01]  /*6f90*/  @!P0 FMUL.FTZ R153, R162.reuse, R153 ;  /* 0x00000099a2998220 */ /* 0x040fe20000410000 */
[----:B------:R-:W-:Y:S01]  /*6fa0*/  MOV R87, 0x4 ;  /* 0x0000000400577802 */ /* 0x000fe20000000f00 */
[----:B------:R-:W-:Y:S02]  /*6fb0*/  @!P0 FFMA.FTZ R154, R162, R154, R163 ;  /* 0x0000009aa29a8223 */ /* 0x000fe400000100a3 */
[----:B------:R-:W-:-:S03]  /*6fc0*/  @!P0 IMAD.MOV.U32 R162, RZ, RZ, R153 ;  /* 0x000000ffffa28224 */ /* 0x000fc600078e0099 */
[----:B------:R-:W-:Y:S02]  /*6fd0*/  @!P0 MOV R163, R154 ;  /* 0x0000009a00a38202 */ /* 0x000fe40000000f00 */
[----:B------:R-:W-:Y:S02]  /*6fe0*/  MOV R165, R162 ;  /* 0x000000a200a57202 */ /* 0x000fe40000000f00 */
[----:B------:R-:W-:-:S13]  /*6ff0*/  ISETP.NE.AND P0, PT, R106, 0x1f, PT ;  /* 0x0000001f6a00780c */ /* 0x000fda0003f05270 */
[----:B------:R-:W-:Y:S05]  /*7000*/  WARPSYNC.COLLECTIVE R86, `(.L_x_49) ;  /* 0x0000000056087348 */ /* 0x000fea0003c00000 */
[----:B------:R0:W1:Y:S02]  /*7010*/  SHFL.DOWN P4, R154, R165, R87, R157 ;  /* 0x08000057a59a7389 */ /* 0x000064000008009d */
[----:B01----:R-:W-:Y:S05]  /*7020*/  ENDCOLLECTIVE ;  /* 0x000000000000791b */ /* 0x003fea0003800000 */
.L_x_49:
[----:B------:R-:W-:Y:S01]  /*7030*/  IMAD.MOV.U32 R165, RZ, RZ, R163 ;  /* 0x000000ffffa57224 */ /* 0x000fe200078e00a3 */
[----:B------:R-:W-:-:S07]  /*7040*/  MOV R153, R154 ;  /* 0x0000009a00997202 */ /* 0x000fce0000000f00 */
[----:B------:R-:W-:Y:S05]  /*7050*/  WARPSYNC.COLLECTIVE R86, `(.L_x_50) ;  /* 0x0000000056087348 */ /* 0x000fea0003c00000 */
[----:B------:R0:W1:Y:S02]  /*7060*/  SHFL.DOWN P4, R154, R165, R87, R157 ;  /* 0x08000057a59a7389 */ /* 0x000064000008009d */
[----:B01----:R-:W-:Y:S05]  /*7070*/  ENDCOLLECTIVE ;  /* 0x000000000000791b */ /* 0x003fea0003800000 */
.L_x_50:
[C---:B------:R-:W-:Y:S01]  /*7080*/  @!P1 FMUL.FTZ R153, R162.reuse, R153 ;  /* 0x00000099a2999220 */ /* 0x040fe20000410000 */
[----:B------:R-:W-:Y:S02]  /*7090*/  IMAD.MOV.U32 R87, RZ, RZ, 0x8 ;  /* 0x00000008ff577424 */ /* 0x000fe400078e00ff */
[----:B------:R-:W-:Y:S02]  /*70a0*/  @!P1 FFMA.FTZ R154, R162, R154, R163 ;  /* 0x0000009aa29a9223 */ /* 0x000fe400000100a3 */
[----:B------:R-:W-:-:S04]  /*70b0*/  @!P1 MOV R162, R153 ;  /* 0x0000009900a29202 */ /* 0x000fc80000000f00 */
[----:B------:R-:W-:Y:S02]  /*70c0*/  MOV R165, R162 ;  /* 0x000000a200a57202 */ /* 0x000fe40000000f00 */
[----:B------:R-:W-:-:S07]  /*70d0*/  @!P1 MOV R163, R154 ;  /* 0x0000009a00a39202 */ /* 0x000fce0000000f00 */
[----:B------:R-:W-:Y:S05]  /*70e0*/  WARPSYNC.COLLECTIVE R86, `(.L_x_51) ;  /* 0x0000000056087348 */ /* 0x000fea0003c00000 */
[----:B------:R0:W1:Y:S02]  /*70f0*/  SHFL.DOWN P4, R154, R165, R87, R157 ;  /* 0x08000057a59a7389 */ /* 0x000064000008009d */
[----:B01----:R-:W-:Y:S05]  /*7100*/  ENDCOLLECTIVE ;  /* 0x000000000000791b */ /* 0x003fea0003800000 */
.L_x_51:
[----:B------:R-:W-:Y:S02]  /*7110*/  MOV R165, R163 ;  /* 0x000000a300a57202 */ /* 0x000fe40000000f00 */
[----:B------:R-:W-:-:S07]  /*7120*/  MOV R153, R154 ;  /* 0x0000009a00997202 */ /* 0x000fce0000000f00 */
[----:B------:R-:W-:Y:S05]  /*7130*/  WARPSYNC.COLLECTIVE R86, `(.L_x_52) ;  /* 0x0000000056087348 */ /* 0x000fea0003c00000 */
[----:B------:R0:W1:Y:S02]  /*7140*/  SHFL.DOWN P4, R154, R165, R87, R157 ;  /* 0x08000057a59a7389 */ /* 0x000064000008009d */
[----:B01----:R-:W-:Y:S05]  /*7150*/  ENDCOLLECTIVE ;  /* 0x000000000000791b */ /* 0x003fea0003800000 */
.L_x_52:
[C---:B------:R-:W-:Y:S01]  /*7160*/  @!P2 FMUL.FTZ R153, R162.reuse, R153 ;  /* 0x00000099a299a220 */ /* 0x040fe20000410000 */
[----:B------:R-:W-:Y:S01]  /*7170*/  MOV R87, 0x10 ;  /* 0x0000001000577802 */ /* 0x000fe20000000f00 */
[----:B------:R-:W-:Y:S02]  /*7180*/  @!P2 FFMA.FTZ R154, R162, R154, R163 ;  /* 0x0000009aa29aa223 */ /* 0x000fe400000100a3 */
[----:B------:R-:W-:-:S03]  /*7190*/  @!P2 IMAD.MOV.U32 R162, RZ, RZ, R153 ;  /* 0x000000ffffa2a224 */ /* 0x000fc600078e0099 */
[----:B------:R-:W-:Y:S02]  /*71a0*/  @!P2 MOV R163, R154 ;  /* 0x0000009a00a3a202 */ /* 0x000fe40000000f00 */
[----:B------:R-:W-:-:S07]  /*71b0*/  MOV R165, R162 ;  /* 0x000000a200a57202 */ /* 0x000fce0000000f00 */
[----:B------:R-:W-:Y:S05]  /*71c0*/  WARPSYNC.COLLECTIVE R86, `(.L_x_53) ;  /* 0x0000000056087348 */ /* 0x000fea0003c00000 */
[----:B------:R0:W1:Y:S02]  /*71d0*/  SHFL.DOWN P4, R154, R165, R87, R157 ;  /* 0x08000057a59a7389 */ /* 0x000064000008009d */
[----:B01----:R-:W-:Y:S05]  /*71e0*/  ENDCOLLECTIVE ;  /* 0x000000000000791b */ /* 0x003fea0003800000 */
.L_x_53:
[----:B------:R-:W-:Y:S01]  /*71f0*/  IMAD.MOV.U32 R165, RZ, RZ, R163 ;  /* 0x000000ffffa57224 */ /* 0x000fe200078e00a3 */
[----:B------:R-:W-:-:S07]  /*7200*/  MOV R152, R154 ;  /* 0x0000009a00987202 */ /* 0x000fce0000000f00 */
[----:B------:R-:W-:Y:S05]  /*7210*/  WARPSYNC.COLLECTIVE R86, `(.L_x_54) ;  /* 0x0000000056087348 */ /* 0x000fea0003c00000 */
[----:B------:R0:W1:Y:S02]  /*7220*/  SHFL.DOWN P4, R154, R165, R87, R157 ;  /* 0x08000057a59a7389 */ /* 0x000064000008009d */
[----:B01----:R-:W-:Y:S05]  /*7230*/  ENDCOLLECTIVE ;  /* 0x000000000000791b */ /* 0x003fea0003800000 */
.L_x_54:
[C---:B------:R-:W-:Y:S01]  /*7240*/  @!P3 FMUL.FTZ R152, R162.reuse, R152 ;  /* 0x00000098a298b220 */ /* 0x040fe20000410000 */
[----:B------:R-:W-:-:S04]  /*7250*/  @!P3 FFMA.FTZ R154, R162, R154, R163 ;  /* 0x0000009aa29ab223 */ /* 0x000fc800000100a3 */
[----:B------:R-:W-:Y:S02]  /*7260*/  @!P3 MOV R162, R152 ;  /* 0x0000009800a2b202 */ /* 0x000fe40000000f00 */
[----:B------:R-:W-:Y:S01]  /*7270*/  @!P3 MOV R163, R154 ;  /* 0x0000009a00a3b202 */ /* 0x000fe20000000f00 */
[----:B------:R-:W-:Y:S01]  /*7280*/  IMAD.MOV.U32 R154, RZ, RZ, RZ ;  /* 0x000000ffff9a7224 */ /* 0x000fe200078e00ff */
[-C--:B------:R-:W-:Y:S02]  /*7290*/  MOV R87, R162.reuse ;  /* 0x000000a200577202 */ /* 0x080fe40000000f00 */
[----:B------:R-:W-:-:S07]  /*72a0*/  MOV R165, R162 ;  /* 0x000000a200a57202 */ /* 0x000fce0000000f00 */
[----:B------:R-:W-:Y:S05]  /*72b0*/  WARPSYNC.COLLECTIVE R86, `(.L_x_55) ;  /* 0x0000000056087348 */ /* 0x000fea0003c00000 */
[----:B------:R0:W1:Y:S02]  /*72c0*/  SHFL.IDX P1, R157, R87, R154, R155 ;  /* 0x0000009a579d7389 */ /* 0x000064000002009b */
[----:B01----:R-:W-:Y:S05]  /*72d0*/  ENDCOLLECTIVE ;  /* 0x000000000000791b */ /* 0x003fea0003800000 */
.L_x_55:
[----:B------:R-:W-:Y:S02]  /*72e0*/  MOV R87, R163 ;  /* 0x000000a300577202 */ /* 0x000fe40000000f00 */
[----:B------:R-:W-:-:S07]  /*72f0*/  MOV R153, R157 ;  /* 0x0000009d00997202 */ /* 0x000fce0000000f00 */
[----:B------:R-:W-:Y:S05]  /*7300*/  WARPSYNC.COLLECTIVE R86, `(.L_x_56) ;  /* 0x0000000056087348 */ /* 0x000fea0003c00000 */
[----:B------:R0:W1:Y:S02]  /*7310*/  SHFL.IDX P1, R157, R87, R154, R155 ;  /* 0x0000009a579d7389 */ /* 0x000064000002009b */
[----:B01----:R-:W-:Y:S05]  /*7320*/  ENDCOLLECTIVE ;  /* 0x000000000000791b */ /* 0x003fea0003800000 */
.L_x_56:
[----:B------:R-:W-:Y:S01]  /*7330*/  MOV R87, 0x1 ;  /* 0x0000000100577802 */ /* 0x000fe20000000f00 */
[----:B------:R-:W-:Y:S01]  /*7340*/  IMAD.MOV.U32 R152, RZ, RZ, R157 ;  /* 0x000000ffff987224 */ /* 0x000fe200078e009d */
[----:B------:R-:W-:-:S03]  /*7350*/  MOV R157, 0x1f ;  /* 0x0000001f009d7802 */ /* 0x000fc60000000f00 */
[-C--:B------:R-:W-:Y:S01]  /*7360*/  FFMA.FTZ R152, R41, R153.reuse, R152 ;  /* 0x0000009929987223 */ /* 0x080fe20000010098 */
[----:B------:R-:W-:-:S07]  /*7370*/  FMUL.FTZ R153, R40, R153 ;  /* 0x0000009928997220 */ /* 0x000fce0000410000 */
[----:B------:R-:W-:Y:S05]  /*7380*/  WARPSYNC.COLLECTIVE R86, `(.L_x_57) ;  /* 0x0000000056087348 */ /* 0x000fea0003c00000 */
[----:B------:R0:W1:Y:S02]  /*7390*/  SHFL.DOWN P4, R154, R165, R87, R157 ;  /* 0x08000057a59a7389 */ /* 0x000064000008009d */
[----:B01----:R-:W-:Y:S05]  /*73a0*/  ENDCOLLECTIVE ;  /* 0x000000000000791b */ /* 0x003fea0003800000 */
.L_x_57:
[----:B------:R-:W-:Y:S01]  /*73b0*/  MOV R165, R163 ;  /* 0x000000a300a57202 */ /* 0x000fe20000000f00 */
[----:B------:R-:W-:-:S07]  /*73c0*/  IMAD.MOV.U32 R162, RZ, RZ, R154 ;  /* 0x000000ffffa27224 */ /* 0x000fce00078e009a */
[----:B------:R-:W-:Y:S05]  /*73d0*/  WARPSYNC.COLLECTIVE R86, `(.L_x_58) ;  /* 0x0000000056087348 */ /* 0x000fea0003c00000 */
[----:B------:R0:W1:Y:S02]  /*73e0*/  SHFL.DOWN P4, R154, R165, R87, R157 ;  /* 0x08000057a59a7389 */ /* 0x000064000008009d */
[----:B01----:R-:W-:Y:S05]  /*73f0*/  ENDCOLLECTIVE ;  /* 0x000000000000791b */ /* 0x003fea0003800000 */
.L_x_58:
[----:B------:R-:W-:Y:S02]  /*7400*/  MOV R87, R40 ;  /* 0x0000002800577202 */ /* 0x000fe40000000f00 */
[----:B------:R-:W-:Y:S01]  /*7410*/  MOV R163, R154 ;  /* 0x0000009a00a37202 */ /* 0x000fe20000000f00 */
[----:B------:R-:W-:-:S07]  /*7420*/  IMAD.MOV.U32 R154, RZ, RZ, RZ ;  /* 0x000000ffff9a7224 */ /* 0x000fce00078e00ff */
[----:B------:R-:W-:Y:S05]  /*7430*/  WARPSYNC.COLLECTIVE R86, `(.L_x_59) ;  /* 0x0000000056087348 */ /* 0x000fea0003c00000 */
[----:B------:R0:W1:Y:S02]  /*7440*/  SHFL.IDX P1, R157, R87, R154, R155 ;  /* 0x0000009a579d7389 */ /* 0x000064000002009b */
[----:B01----:R-:W-:Y:S05]  /*7450*/  ENDCOLLECTIVE ;  /* 0x000000000000791b */ /* 0x003fea0003800000 */
.L_x_59:
[----:B------:R-:W-:Y:S02]  /*7460*/  MOV R87, R41 ;  /* 0x0000002900577202 */ /* 0x000fe40000000f00 */
[----:B------:R-:W-:-:S07]  /*7470*/  MOV R40, R157 ;  /* 0x0000009d00287202 */ /* 0x000fce0000000f00 */
[----:B------:R-:W-:Y:S05]  /*7480*/  WARPSYNC.COLLECTIVE R86, `(.L_x_60) ;  /* 0x0000000056087348 */ /* 0x000fea0003c00000 */
[----:B------:R0:W1:Y:S02]  /*7490*/  SHFL.IDX P1, R157, R87, R154, R155 ;  /* 0x0000009a579d7389 */ /* 0x000064000002009b */
[----:B01----:R-:W-:Y:S05]  /*74a0*/  ENDCOLLECTIVE ;  /* 0x000000000000791b */ /* 0x003fea0003800000 */
.L_x_60:
[----:B------:R-:W-:Y:S01]  /*74b0*/  MOV R41, R157 ;  /* 0x0000009d00297202 */ /* 0x000fe20000000f00 */
[----:B------:R-:W-:Y:S06]  /*74c0*/  BRA `(.L_x_61) ;  /* 0xffffffc400787947 */ /* 0x000fec000383ffff */
.L_x_62:
[----:B------:R-:W-:-:S00]  /*74d0*/  BRA `(.L_x_62) ;  /* 0xfffffffc00fc7947 */ /* 0x000fc0000383ffff */
[----:B------:R-:W-:-:S00]  /*74e0*/  NOP ;  /* 0x0000000000007918 */ /* 0x000fc00000000000 */
        /* <DEDUP_REMOVED lines=9> */
.L_x_10408:


//--------------------- .text._Z25selective_scan_bwd_kernelI32Selective_Scan_bwd_kernel_traitsILi128ELi16ELb0ELb0ELb0ELb0ELb1EN3c108BFloat16EfEEv12SSMParamsBwd --------------------------
	.section	.text._Z25selective_scan_bwd_kernelI32Selective_Scan_bwd_kernel_traitsILi128ELi16ELb0ELb0ELb0ELb0ELb1EN3c108BFloat16EfEEv12SSMParamsBwd,"ax",@progbits
	.align	128
        .global         _Z25selective_scan_bwd_kernelI32Selective_Scan_bwd_kernel_traitsILi128ELi16ELb0ELb0ELb0ELb0ELb1EN3c108BFloat16EfEEv12SSMParamsBwd
        .type           _Z25selective_scan_bwd_kernelI32Selective_Scan_bwd_kernel_traitsILi128ELi16ELb0ELb0ELb0ELb0ELb1EN3c108BFloat16EfEEv12SSMParamsBwd,@function
        .size           _Z25selective_scan_bwd_kernelI32Selective_Scan_bwd_kernel_traitsILi128ELi16ELb0ELb0ELb0ELb0ELb1EN3c108BFloat16EfEEv12SSMParamsBwd,(.L_x_10409 - _Z25selective_scan_bwd_kernelI32Selective_Scan_bwd_kernel_traitsILi128ELi16ELb0ELb0ELb0ELb0ELb1EN3c108BFloat16EfEEv12SSMParamsBwd)
        .other          _Z25selective_scan_bwd_kernelI32Selective_Scan_bwd_kernel_traitsILi128ELi16ELb0ELb0ELb0ELb0ELb1EN3c108BFloat16EfEEv12SSMParamsBwd,@"STO_CUDA_ENTRY STV_DEFAULT"
_Z25selective_scan_bwd_kernelI32Selective_Scan_bwd_kernel_traitsILi128ELi16ELb0ELb0ELb0ELb0ELb1EN3c108BFloat16EfEEv12SSMParamsBwd:
.text._Z25selective_scan_bwd_kernelI32Selective_Scan_bwd_kernel_traitsILi128ELi16ELb0ELb0ELb0ELb0ELb1EN3c108BFloat16EfEEv12SSMParamsBwd:
        /* <DEDUP_REMOVED lines=22> */
[----:B------:R-:W-:Y:S01]  /*0160*/  IMAD.U32 R4, RZ, RZ, UR6 ;  /* 0x00000006ff047e24 */ /* 0x000fe2000f8e00ff */
[----:B------:R-:W2:Y:S01]  /*0170*/  LDCU.64 UR30, c[0x0][0x4a0] ;  /* 0x00009400ff1e77ac */ /* 0x000ea20008000a00 */
[----:B------:R-:W-:Y:S02]  /*0180*/  MOV R3, UR5 ;  /* 0x0000000500037c02 */ /* 0x000fe40008000f00 */
[----:B------:R-:W-:Y:S01]  /*0190*/  MOV R5, UR7 ;  /* 0x0000000700057c02 */ /* 0x000fe20008000f00 */
[----:B------:R-:W2:Y:S02]  /*01a0*/  LDCU.64 UR32, c[0x0][0x528] ;  /* 0x0000a500ff2077ac */ /* 0x000ea40008000a00 */
[----:B---3--:R-:W3:Y:S02]  /*01b0*/  @P0 LDG.E R2, desc[UR28][R2.64] ;  /* 0x0000001c02020981 */ /* 0x008ee4000c1e1900 */
[----:B------:R-:W1:Y:S02]  /*01c0*/  LDCU.64 UR6, c[0x0][0x480] ;  /* 0x00009000ff0677ac */ /* 0x000e640008000a00 */
[----:B------:R-:W3:Y:S01]  /*01d0*/  @P1 LDG.E R4, desc[UR28][R4.64] ;  /* 0x0000001c04041981 */ /* 0x000ee2000c1e1900 */
[----:B----4-:R-:W-:-:S02]  /*01e0*/  UIMAD.WIDE.U32 UR4, UR16, UR12, URZ ;  /* 0x0000000c100472a5 */ /* 0x010fc4000f8e00ff */
[----:B0-----:R-:W-:Y:S01]  /*01f0*/  ULEA UR11, UR34, 0xfffff800, 0xb ;  /* 0xfffff800220b7891 */ /* 0x001fe2000f8e58ff */
[----:B------:R0:W-:Y:S01]  /*0200*/  STL [R1+0xc], RZ ;  /* 0x00000cff01007387 */ /* 0x0001e20000100800 */
[----:B------:R-:W-:Y:S02]  /*0210*/  UIMAD UR5, UR16, UR13, UR5 ;  /* 0x0000000d100572a4 */ /* 0x000fe4000f8e0205 */
[----:B-----5:R-:W-:Y:S01]  /*0220*/  UIMAD.WIDE.U32 UR12, UR16, UR20, URZ ;  /* 0x00000014100c72a5 */ /* 0x020fe2000f8e00ff */
[----:B------:R0:W-:Y:S01]  /*0230*/  STL [R1+0x8], RZ ;  /* 0x000008ff01007387 */ /* 0x0001e20000100800 */
[----:B------:R-:W-:Y:S02]  /*0240*/  UIMAD.WIDE.U32 UR8, UR10, UR14, UR4 ;  /* 0x0000000e0a0872a5 */ /* 0x000fe4000f8e0004 */
[----:B------:R-:W-:Y:S02]  /*0250*/  UIMAD UR13, UR16, UR21, UR13 ;  /* 0x00000015100d72a4 */ /* 0x000fe4000f8e020d */
[----:B------:R-:W-:-:S02]  /*0260*/  UIMAD UR19, UR10, UR23, URZ ;  /* 0x000000170a1372a4 */ /* 0x000fc4000f8e02ff */
[----:B-1----:R-:W-:Y:S02]  /*0270*/  UISETP.NE.U32.AND UP0, UPT, UR6, URZ, UPT ;  /* 0x000000ff0600728c */ /* 0x002fe4000bf05070 */
[----:B------:R-:W-:Y:S02]  /*0280*/  UIMAD.WIDE.U32 UR12, UR10, UR22, UR12 ;  /* 0x000000160a0c72a5 */ /* 0x000fe4000f8e000c */
[----:B------:R-:W-:Y:S01]  /*0290*/  UISETP.NE.AND.EX UP0, UPT, UR7, URZ, UPT, UP0 ;  /* 0x000000ff0700728c */ /* 0x000fe2000bf05300 */
[----:B------:R-:W1:Y:S01]  /*02a0*/  LDCU.128 UR4, c[0x0][0x460] ;  /* 0x00008c00ff0477ac */ /* 0x000e620008000c00 */
[----:B------:R-:W-:Y:S02]  /*02b0*/  USHF.R.S32.HI UR17, URZ, 0x1f, UR11 ;  /* 0x0000001fff117899 */ /* 0x000fe4000801140b */
[----:B------:R-:W-:Y:S02]  /*02c0*/  UIADD3 UR22, UP3, UPT, UR11, UR12, URZ ;  /* 0x0000000c0b167290 */ /* 0x000fe4000ff7e0ff */
[----:B------:R-:W-:-:S05]  /*02d0*/  UIMAD UR18, UR10, UR15, URZ ;  /* 0x0000000f0a1272a4 */ /* 0x000fca000f8e02ff */
[----:B------:R-:W4:Y:S01]  /*02e0*/  @UP0 LDCU UR20, c[0x0][0x384] ;  /* 0x00007080ff1407ac */ /* 0x000f220008000800 */
[----:B------:R-:W-:Y:S02]  /*02f0*/  UIADD3.X UR12, UPT, UPT, UR17, UR13, UR19, UP3, !UPT ;  /* 0x0000000d110c7290 */ /* 0x000fe40009ffe413 */
[----:B------:R-:W-:Y:S02]  /*0300*/  UIMAD.WIDE.U32 UR14, UR16, UR24, URZ ;  /* 0x00000018100e72a5 */ /* 0x000fe4000f8e00ff */
[----:B-1----:R-:W-:Y:S02]  /*0310*/  ULEA UR21, UP4, UR22, UR6, 0x1 ;  /* 0x0000000616157291 */ /* 0x002fe4000f8808ff */
[----:B------:R-:W-:Y:S01]  /*0320*/  UIMAD UR15, UR16, UR25, UR15 ;  /* 0x00000019100f72a4 */ /* 0x000fe2000f8e020f */
[----:B------:R-:W1:Y:S01]  /*0330*/  @UP0 LDCU UR27, c[0x0][0x38c] ;  /* 0x00007180ff1b07ac */ /* 0x000e620008000800 */
[----:B------:R-:W-:Y:S02]  /*0340*/  UIADD3 UR25, UP1, UPT, UR11, UR8, URZ ;  /* 0x000000080b197290 */ /* 0x000fe4000ff3e0ff */
[----:B------:R-:W-:Y:S01]  /*0350*/  ULEA.HI.X UR22, UR22, UR7, UR12, 0x1, UP4 ;  /* 0x0000000716167291 */ /* 0x000fe2000a0f0c0c */
[----:B------:R-:W5:Y:S01]  /*0360*/  @UP0 LDCU.64 UR12, c[0x0][0x480] ;  /* 0x00009000ff0c07ac */ /* 0x000f620008000a00 */
[----:B------:R-:W-:-:S02]  /*0370*/  ULEA UR26, UP2, UR25, UR4, 0x1 ;  /* 0x00000004191a7291 */ /* 0x000fc4000f8408ff */
[----:B------:R-:W-:Y:S02]  /*0380*/  UIADD3.X UR8, UPT, UPT, UR17, UR9, UR18, UP1, !UPT ;  /* 0x0000000911087290 */ /* 0x000fe40008ffe412 */
[----:B--2---:R-:W-:Y:S02]  /*0390*/  UIMAD UR24, UR10, UR31, URZ ;  /* 0x0000001f0a1872a4 */ /* 0x004fe4000f8e02ff */
[----:B------:R-:W-:Y:S02]  /*03a0*/  ULEA.HI.X UR25, UR25, UR5, UR8, 0x1, UP2 ;  /* 0x0000000519197291 */ /* 0x000fe400090f0c08 */
[----:B----4-:R-:W-:Y:S02]  /*03b0*/  @UP0 UIMAD UR8, UR16, UR20, UR10 ;  /* 0x00000014100802a4 */ /* 0x010fe4000f8e020a */
[----:B------:R-:W-:Y:S02]  /*03c0*/  UIMAD.WIDE.U32 UR4, UR10, UR30, UR14 ;  /* 0x0000001e0a0472a5 */ /* 0x000fe4000f8e000e */
[----:B------:R-:W-:-:S02]  /*03d0*/  @UP0 UIMAD UR8, UR8, UR34, URZ ;  /* 0x00000022080802a4 */ /* 0x000fc4000f8e02ff */
[----:B------:R-:W-:Y:S02]  /*03e0*/  UIADD3 UR11, UP1, UPT, UR11, UR4, URZ ;  /* 0x000000040b0b7290 */ /* 0x000fe4000ff3e0ff */
[----:B-1----:R-:W-:Y:S02]  /*03f0*/  @UP0 UIMAD UR8, UR8, UR27, URZ ;  /* 0x0000001b080802a4 */ /* 0x002fe4000f8e02ff */
[----:B------:R-:W-:Y:S01]  /*0400*/  UIADD3.X UR24, UPT, UPT, UR17, UR5, UR24, UP1, !UPT ;  /* 0x0000000511187290 */ /* 0x000fe20008ffe418 */
[----:B------:R-:W-:Y:S02]  /*0410*/  UMOV UR4, URZ ;  /* 0x000000ff00047c82 */ /* 0x000fe40008000000 */
[----:B------:R-:W-:Y:S01]  /*0420*/  UMOV UR5, URZ ;  /* 0x000000ff00057c82 */ /* 0x000fe20008000000 */
[----:B-----5:R-:W-:Y:S02]  /*0430*/  @UP0 UIMAD.WIDE UR4, UR8, 0x8, UR12 ;  /* 0x00000008080408a5 */ /* 0x020fe4000f8e020c */
[----:B------:R-:W-:Y:S01]  /*0440*/  UISETP.GE.AND UP0, UPT, UR34, 0x1, UPT ;  /* 0x000000012200788c */ /* 0x000fe2000bf06270 */
[----:B------:R-:W-:Y:S01]  /*0450*/  UMOV UR6, URZ ;  /* 0x000000ff00067c82 */ /* 0x000fe20008000000 */
[----:B------:R-:W-:Y:S01]  /*0460*/  UMOV UR7, URZ ;  /* 0x000000ff00077c82 */ /* 0x000fe20008000000 */
[----:B------:R-:W-:-:S04]  /*0470*/  ULEA UR23, UP1, UR11, UR32, 0x1 ;  /* 0x000000200b177291 */ /* 0x000fc8000f8208ff */
[----:B------:R-:W-:Y:S01]  /*0480*/  ULEA.HI.X UR24, UR11, UR33, UR24, 0x1, UP1 ;  /* 0x000000210b187291 */ /* 0x000fe200088f0c18 */
[----:B---3--:R-:W-:Y:S02]  /*0490*/  @P0 R2UR UR6, R2 ;  /* 0x00000000020602ca */ /* 0x008fe400000e0000 */
[----:B------:R-:W-:Y:S01]  /*04a0*/  @P1 R2UR UR7, R4 ;  /* 0x00000000040712ca */ /* 0x000fe200000e0000 */
[----:B0-----:R-:W-:-:S14]  /*04b0*/  BRA.U !UP0, `(.L_x_63) ;  /* 0x0000007908507547 */ /* 0x001fdc000b800000 */
[----:B------:R-:W0:Y:S01]  /*04c0*/  S2R R100, SR_TID.X ;  /* 0x0000000000647919 */ /* 0x000e220000002100 */
[----:B------:R-:W1:Y:S01]  /*04d0*/  LDCU UR20, c[0x0][0x394] ;  /* 0x00007280ff1477ac */ /* 0x000e620008000800 */
[----:B------:R2:W-:Y:S04]  /*04e0*/  STL [R1+0x8], RZ ;  /* 0x000008ff01007387 */ /* 0x0005e80000100800 */
[----:B------:R2:W-:Y:S01]  /*04f0*/  STL [R1+0xc], RZ ;  /* 0x00000cff01007387 */ /* 0x0005e20000100800 */
[C---:B0-----:R-:W-:Y:S02]  /*0500*/  SHF.L.U32 R0, R100.reuse, 0x4, RZ ;  /* 0x0000000464007819 */ /* 0x041fe400000006ff */
[----:B------:R-:W-:-:S04]  /*0510*/  LOP3.LUT R41, R100, 0x1f, RZ, 0xc0, !PT ;  /* 0x0000001f64297812 */ /* 0x000fc800078ec0ff */
[----:B-12---:R-:W-:-:S07]  /*0520*/  LOP3.LUT R3, R41, 0x3e00, R0, 0xf8, !PT ;  /* 0x00003e0029037812 */ /* 0x006fce00078ef800 */
.L_x_79:
[----:B0-----:R-:W0:Y:S01]  /*0530*/  S2UR UR33, SR_CTAID.X ;  /* 0x00000000002179c3 */ /* 0x001e220000002500 */
[----:B------:R-:W0:Y:S01]  /*0540*/  LDCU.128 UR12, c[0x0][0x410] ;  /* 0x00008200ff0c77ac */ /* 0x000e220008000c00 */
[----:B------:R-:W-:Y:S01]  /*0550*/  SHF.L.U32 R0, R100, 0x4, RZ ;  /* 0x0000000464007819 */ /* 0x000fe200000006ff */
[----:B------:R-:W-:Y:S01]  /*0560*/  IMAD.U32 R6, RZ, RZ, UR26 ;  /* 0x0000001aff067e24 */ /* 0x000fe2000f8e00ff */
[----:B------:R-:W-:Y:S01]  /*0570*/  MOV R7, UR25 ;  /* 0x0000001900077c02 */ /* 0x000fe20008000f00 */
[----:B------:R-:W-:Y:S01]  /*0580*/  USHF.L.U32 UR8, UR20, 0xb, URZ ;  /* 0x0000000b14087899 */ /* 0x000fe200080006ff */
[----:B------:R-:W-:Y:S01]  /*0590*/  LOP3.LUT R36, R0, 0x3e00, RZ, 0xc0, !PT ;  /* 0x00003e0000247812 */ /* 0x000fe200078ec0ff */
[----:B------:R-:W1:Y:S01]  /*05a0*/  LDCU.128 UR16, c[0x0][0x420] ;  /* 0x00008400ff1077ac */ /* 0x000e620008000c00 */
[----:B------:R-:W2:Y:S01]  /*05b0*/  S2UR UR27, SR_CTAID.Y ;  /* 0x00000000001b79c3 */ /* 0x000ea20000002600 */
[----:B------:R-:W-:Y:S01]  /*05c0*/  IMAD.WIDE.U32 R8, R3, 0x2, R6 ;  /* 0x0000000203087825 */ /* 0x000fe200078e0006 */
[C---:B------:R-:W-:Y:S01]  /*05d0*/  LOP3.LUT R40, R36.reuse, R41, RZ, 0xfc, !PT ;  /* 0x0000002924287212 */ /* 0x040fe200078efcff */
[----:B------:R-:W-:Y:S01]  /*05e0*/  UIADD3 UR8, UPT, UPT, UR8, -0x800, URZ ;  /* 0xfffff80008087890 */ /* 0x000fe2000fffe0ff */
[----:B------:R-:W-:Y:S01]  /*05f0*/  LOP3.LUT R41, R36, 0x20, R41, 0xfe, !PT ;  /* 0x0000002024297812 */ /* 0x000fe200078efe29 */
[----:B------:R-:W-:Y:S01]  /*0600*/  UMOV UR9, URZ ;  /* 0x000000ff00097c82 */ /* 0x000fe20008000000 */
[----:B------:R-:W3:Y:S01]  /*0610*/  LDCU.64 UR34, c[0x0][0x488] ;  /* 0x00009100ff2277ac */ /* 0x000ee20008000a00 */
[C---:B------:R-:W-:Y:S01]  /*0620*/  IMAD.SHL.U32 R56, R40.reuse, 0x2, RZ ;  /* 0x0000000228387824 */ /* 0x040fe200078e00ff */
[----:B------:R-:W-:Y:S01]  /*0630*/  LOP3.LUT R26, R40, 0xe0, RZ, 0xfc, !PT ;  /* 0x000000e0281a7812 */ /* 0x000fe200078efcff */
[----:B------:R-:W4:Y:S01]  /*0640*/  LDCU UR32, c[0x0][0x388] ;  /* 0x00007100ff2077ac */ /* 0x000f220008000800 */
[----:B------:R-:W-:-:S02]  /*0650*/  LOP3.LUT R2, R2, 0xfffffeff, RZ, 0xc0, !PT ;  /* 0xfffffeff02027812 */ /* 0x000fc400078ec0ff */
[----:B------:R-:W-:Y:S02]  /*0660*/  PRMT R17, RZ, 0x7610, R17 ;  /* 0x00007610ff117816 */ /* 0x000fe40000000011 */
[C---:B------:R-:W-:Y:S01]  /*0670*/  LOP3.LUT R27, R40.reuse, 0x100, RZ, 0xfc, !PT ;  /* 0x00000100281b7812 */ /* 0x040fe200078efcff */
[----:B0-----:R-:W-:Y:S01]  /*0680*/  UIMAD.WIDE.U32 UR10, UR33, UR12, UR8 ;  /* 0x0000000c210a72a5 */ /* 0x001fe2000f8e0008 */
[C---:B------:R-:W-:Y:S01]  /*0690*/  LOP3.LUT R25, R40.reuse, 0xc0, RZ, 0xfc, !PT ;  /* 0x000000c028197812 */ /* 0x040fe200078efcff */
[----:B-1----:R-:W-:Y:S01]  /*06a0*/  UIMAD.WIDE.U32 UR30, UR33, UR16, UR8 ;  /* 0x00000010211e72a5 */ /* 0x002fe2000f8e0008 */
[C---:B------:R-:W-:Y:S01]  /*06b0*/  LOP3.LUT R24, R40.reuse, 0xa0, RZ, 0xfc, !PT ;  /* 0x000000a028187812 */ /* 0x040fe200078efcff */
[----:B------:R-:W-:Y:S01]  /*06c0*/  UIMAD UR11, UR33, UR13, UR11 ;  /* 0x0000000d210b72a4 */ /* 0x000fe2000f8e020b */
[C---:B------:R-:W-:Y:S01]  /*06d0*/  LOP3.LUT R23, R40.reuse, 0x80, RZ, 0xfc, !PT ;  /* 0x0000008028177812 */ /* 0x040fe200078efcff */
[----:B------:R-:W-:Y:S01]  /*06e0*/  UIMAD UR13, UR33, UR17, UR31 ;  /* 0x00000011210d72a4 */ /* 0x000fe2000f8e021f */
[C---:B------:R-:W-:Y:S01]  /*06f0*/  LOP3.LUT R22, R40.reuse, 0x60, RZ, 0xfc, !PT ;  /* 0x0000006028167812 */ /* 0x040fe200078efcff */
[----:B--2---:R-:W-:Y:S01]  /*0700*/  UIMAD.WIDE.U32 UR10, UR27, UR14, UR10 ;  /* 0x0000000e1b0a72a5 */ /* 0x004fe2000f8e000a */
[----:B------:R-:W-:Y:S01]  /*0710*/  LOP3.LUT R21, R40, 0x40, RZ, 0xfc, !PT ;  /* 0x0000004028157812 */ /* 0x000fe200078efcff */
[----:B------:R-:W-:Y:S01]  /*0720*/  UMOV UR12, UR30 ;  /* 0x0000001e000c7c82 */ /* 0x000fe20008000000 */
[----:B------:R-:W0:Y:S01]  /*0730*/  LDCU.64 UR16, c[0x0][0x478] ;  /* 0x00008f00ff1077ac */ /* 0x000e220008000a00 */
[----:B------:R-:W-:-:S02]  /*0740*/  PRMT R19, RZ, 0x7610, R19 ;  /* 0x00007610ff137816 */ /* 0x000fc40000000013 */
[C---:B------:R-:W-:Y:S01]  /*0750*/  IADD3 R5, P0, PT, R40.reuse, UR10, RZ ;  /* 0x0000000a28057c10 */ /* 0x040fe2000ff1e0ff */
[----:B------:R-:W-:Y:S01]  /*0760*/  UIMAD UR15, UR27, UR15, UR11 ;  /* 0x0000000f1b0f72a4 */ /* 0x000fe2000f8e020b */
[----:B------:R-:W-:Y:S01]  /*0770*/  PRMT R15, RZ, 0x7610, R15 ;  /* 0x00007610ff0f7816 */ /* 0x000fe2000000000f */
[----:B------:R-:W-:Y:S01]  /*0780*/  UIMAD.WIDE.U32 UR12, UR27, UR18, UR12 ;  /* 0x000000121b0c72a5 */ /* 0x000fe2000f8e000c */
[----:B------:R-:W-:Y:S01]  /*0790*/  PRMT R12, RZ, 0x7610, R12 ;  /* 0x00007610ff0c7816 */ /* 0x000fe2000000000c */
[----:B----4-:R-:W-:Y:S01]  /*07a0*/  UIADD3 UR18, UPT, UPT, -UR8, UR32, URZ ;  /* 0x0000002008127290 */ /* 0x010fe2000fffe1ff */
[----:B------:R-:W-:Y:S01]  /*07b0*/  LOP3.LUT R28, R40, 0x120, RZ, 0xfc, !PT ;  /* 0x00000120281c7812 */ /* 0x000fe200078efcff */
[----:B------:R-:W-:Y:S01]  /*07c0*/  UIMAD UR19, UR27, UR19, UR13 ;  /* 0x000000131b1372a4 */ /* 0x000fe2000f8e020d */
[----:B------:R-:W-:Y:S02]  /*07d0*/  IADD3.X R10, PT, PT, RZ, UR15, RZ, P0, !PT ;  /* 0x0000000fff0a7c10 */ /* 0x000fe400087fe4ff */
[----:B---3--:R-:W-:-:S02]  /*07e0*/  LEA R4, P0, R5, UR34, 0x1 ;  /* 0x0000002205047c11 */ /* 0x008fc4000f8008ff */
[----:B------:R-:W-:Y:S02]  /*07f0*/  ISETP.GE.AND P2, PT, R3, UR18, PT ;  /* 0x0000001203007c0c */ /* 0x000fe4000bf46270 */
[----:B------:R-:W-:Y:S02]  /*0800*/  PRMT R13, RZ, 0x7610, R13 ;  /* 0x00007610ff0d7816 */ /* 0x000fe4000000000d */
[C---:B------:R-:W-:Y:S02]  /*0810*/  LOP3.LUT R29, R40.reuse, 0x140, RZ, 0xfc, !PT ;  /* 0x00000140281d7812 */ /* 0x040fe400078efcff */
[C---:B------:R-:W-:Y:S02]  /*0820*/  LOP3.LUT R30, R40.reuse, 0x160, RZ, 0xfc, !PT ;  /* 0x00000160281e7812 */ /* 0x040fe400078efcff */
[C---:B------:R-:W-:Y:S02]  /*0830*/  LOP3.LUT R31, R40.reuse, 0x180, RZ, 0xfc, !PT ;  /* 0x00000180281f7812 */ /* 0x040fe400078efcff */
[----:B------:R-:W-:-:S02]  /*0840*/  LOP3.LUT R32, R40, 0x1a0, RZ, 0xfc, !PT ;  /* 0x000001a028207812 */ /* 0x000fc400078efcff */
[C---:B------:R-:W-:Y:S02]  /*0850*/  LOP3.LUT R33, R40.reuse, 0x1c0, RZ, 0xfc, !PT ;  /* 0x000001c028217812 */ /* 0x040fe400078efcff */
[----:B------:R-:W-:Y:S02]  /*0860*/  LOP3.LUT R34, R40, 0x1e0, RZ, 0xfc, !PT ;  /* 0x000001e028227812 */ /* 0x000fe400078efcff */
[----:B------:R-:W-:Y:S02]  /*0870*/  PRMT R14, RZ, 0x7610, R14 ;  /* 0x00007610ff0e7816 */ /* 0x000fe4000000000e */
[----:B------:R-:W-:Y:S02]  /*0880*/  PRMT R35, RZ, 0x7610, R35 ;  /* 0x00007610ff237816 */ /* 0x000fe40000000023 */
[----:B------:R-:W-:Y:S02]  /*0890*/  PRMT R16, RZ, 0x7610, R16 ;  /* 0x00007610ff107816 */ /* 0x000fe40000000010 */
[----:B------:R-:W-:-:S02]  /*08a0*/  PRMT R37, RZ, 0x7610, R37 ;  /* 0x00007610ff257816 */ /* 0x000fc40000000025 */
[----:B------:R-:W-:Y:S02]  /*08b0*/  PRMT R18, RZ, 0x7610, R18 ;  /* 0x00007610ff127816 */ /* 0x000fe40000000012 */
[----:B------:R-:W-:Y:S02]  /*08c0*/  PRMT R39, RZ, 0x7610, R39 ;  /* 0x00007610ff277816 */ /* 0x000fe40000000027 */
[----:B------:R-:W-:Y:S01]  /*08d0*/  PRMT R20, RZ, 0x7610, R20 ;  /* 0x00007610ff147816 */ /* 0x000fe20000000014 */
[----:B------:R-:W-:Y:S01]  /*08e0*/  BAR.SYNC.DEFER_BLOCKING 0x0 ;  /* 0x0000000000007b1d */ /* 0x000fe20000010000 */
[----:B------:R-:W-:Y:S02]  /*08f0*/  LEA.HI.X R5, R5, UR35, R10, 0x1, P0 ;  /* 0x0000002305057c11 */ /* 0x000fe400080f0c0a */
[----:B------:R-:W-:Y:S02]  /*0900*/  IADD3 R6, P0, PT, R56, UR21, RZ ;  /* 0x0000001538067c10 */ /* 0x000fe4000ff1e0ff */
[----:B------:R-:W-:Y:S01]  /*0910*/  PRMT R3, RZ, 0x7610, R3 ;  /* 0x00007610ff037816 */ /* 0x000fe20000000003 */
[----:B------:R-:W1:Y:S01]  /*0920*/  S2R R44, SR_LANEID ;  /* 0x00000000002c7919 */ /* 0x000e620000000000 */
[----:B------:R-:W-:Y:S01]  /*0930*/  IADD3.X R7, PT, PT, RZ, UR22, RZ, P0, !PT ;  /* 0x00000016ff077c10 */ /* 0x000fe200087fe4ff */
[----:B------:R-:W2:Y:S01]  /*0940*/  S2UR UR10, SR_CgaCtaId ;  /* 0x00000000000a79c3 */ /* 0x000ea20000008800 */
[----:B------:R-:W-:Y:S01]  /*0950*/  ISETP.GE.AND P0, PT, R41, UR18, PT ;  /* 0x0000001229007c0c */ /* 0x000fe2000bf06270 */
[----:B------:R-:W3:Y:S01]  /*0960*/  LDCU.64 UR14, c[0x0][0x510] ;  /* 0x0000a200ff0e77ac */ /* 0x000ee20008000a00 */
[----:B------:R-:W-:-:S02]  /*0970*/  IADD3 R0, P1, PT, R40, UR12, RZ ;  /* 0x0000000c28007c10 */ /* 0x000fc4000ff3e0ff */
[----:B------:R-:W-:Y:S01]  /*0980*/  @P2 LOP3.LUT R2, R2, 0x100, RZ, 0xfc, !PT ;  /* 0x0000010002022812 */ /* 0x000fe200078efcff */
[----:B------:R-:W4:Y:S01]  /*0990*/  LDCU.64 UR12, c[0x0][0x508] ;  /* 0x0000a100ff0c77ac */ /* 0x000f220008000a00 */
[----:B------:R-:W-:Y:S02]  /*09a0*/  IADD3.X R11, PT, PT, RZ, UR19, RZ, P1, !PT ;  /* 0x00000013ff0b7c10 */ /* 0x000fe40008ffe4ff */
[C---:B0-----:R-:W-:Y:S02]  /*09b0*/  LEA R42, P1, R0.reuse, UR16, 0x1 ;  /* 0x00000010002a7c11 */ /* 0x041fe4000f8208ff */
[----:B------:R-:W-:Y:S02]  /*09c0*/  ISETP.GE.AND P2, PT, R25, UR18, PT ;  /* 0x0000001219007c0c */ /* 0x000fe4000bf46270 */
[----:B------:R-:W-:Y:S01]  /*09d0*/  LEA.HI.X R43, R0, UR17, R11, 0x1, P1 ;  /* 0x00000011002b7c11 */ /* 0x000fe200088f0c0b */
[----:B------:R-:W5:Y:S01]  /*09e0*/  @!P0 LDG.E.U16 R3, desc[UR28][R8.64+0x40] ;  /* 0x0000401c08038981 */ /* 0x000f62000c1e1500 */
[----:B------:R-:W-:-:S02]  /*09f0*/  ISETP.GE.AND P0, PT, R26, UR18, PT ;  /* 0x000000121a007c0c */ /* 0x000fc4000bf06270 */
[----:B------:R-:W-:Y:S02]  /*0a00*/  ISETP.GE.AND P3, PT, R24, UR18, PT ;  /* 0x0000001218007c0c */ /* 0x000fe4000bf66270 */
[----:B------:R-:W-:Y:S02]  /*0a10*/  ISETP.GE.AND P4, PT, R23, UR18, PT ;  /* 0x0000001217007c0c */ /* 0x000fe4000bf86270 */
[----:B------:R-:W-:Y:S02]  /*0a20*/  ISETP.GE.AND P5, PT, R22, UR18, PT ;  /* 0x0000001216007c0c */ /* 0x000fe4000bfa6270 */
[----:B------:R-:W-:Y:S01]  /*0a30*/  ISETP.GE.AND P6, PT, R21, UR18, PT ;  /* 0x0000001215007c0c */ /* 0x000fe2000bfc6270 */
[----:B------:R-:W3:Y:S01]  /*0a40*/  @!P2 LDG.E.U16 R15, desc[UR28][R8.64+0x180] ;  /* 0x0001801c080fa981 */ /* 0x000ee2000c1e1500 */
[----:B------:R-:W-:Y:S02]  /*0a50*/  IADD3 R56, P1, PT, R56, UR23, RZ ;  /* 0x0000001738387c10 */ /* 0x000fe4000ff3e0ff */
[----:B------:R-:W-:Y:S01]  /*0a60*/  PRMT R10, RZ, 0x7610, R10 ;  /* 0x00007610ff0a7816 */ /* 0x000fe2000000000a */
[----:B------:R-:W4:Y:S01]  /*0a70*/  @!P0 LDG.E.U16 R17, desc[UR28][R8.64+0x1c0] ;  /* 0x0001c01c08118981 */ /* 0x000f22000c1e1500 */
[----:B------:R-:W-:-:S02]  /*0a80*/  IADD3.X R57, PT, PT, RZ, UR24, RZ, P1, !PT ;  /* 0x00000018ff397c10 */ /* 0x000fc40008ffe4ff */
[----:B-1----:R-:W-:Y:S01]  /*0a90*/  IADD3 R36, PT, PT, R36, R44, RZ ;  /* 0x0000002c24247210 */ /* 0x002fe20007ffe0ff */
[----:B------:R-:W3:Y:S01]  /*0aa0*/  @!P3 LDG.E.U16 R12, desc[UR28][R8.64+0x140] ;  /* 0x0001401c080cb981 */ /* 0x000ee2000c1e1500 */
[----:B------:R-:W-:Y:S01]  /*0ab0*/  ISETP.GE.AND P0, PT, R27, UR18, PT ;  /* 0x000000121b007c0c */ /* 0x000fe2000bf06270 */
[----:B------:R-:W-:Y:S01]  /*0ac0*/  UMOV UR16, 0x400 ;  /* 0x0000040000107882 */ /* 0x000fe20000000000 */
[----:B------:R-:W-:Y:S01]  /*0ad0*/  LOP3.LUT P1, RZ, R2, 0x100, RZ, 0xc0, !PT ;  /* 0x0000010002ff7812 */ /* 0x000fe2000782c0ff */
[----:B------:R-:W4:Y:S01]  /*0ae0*/  @!P4 LDG.E.U16 R13, desc[UR28][R8.64+0x100] ;  /* 0x0001001c080dc981 */ /* 0x000f22000c1e1500 */
[----:B------:R-:W-:Y:S01]  /*0af0*/  PRMT R0, RZ, 0x7610, R0 ;  /* 0x00007610ff007816 */ /* 0x000fe20000000000 */
[----:B------:R-:W0:Y:S01]  /*0b00*/  LDCU UR17, c[0x0][0x38c] ;  /* 0x00007180ff1177ac */ /* 0x000e220008000800 */
[----:B------:R-:W-:Y:S01]  /*0b10*/  PRMT R11, RZ, 0x7610, R11 ;  /* 0x00007610ff0b7816 */ /* 0x000fe2000000000b */
[----:B------:R-:W3:Y:S01]  /*0b20*/  @!P5 LDG.E.U16 R10, desc[UR28][R8.64+0xc0] ;  /* 0x0000c01c080ad981 */ /* 0x000ee2000c1e1500 */
[----:B------:R-:W-:-:S05]  /*0b30*/  ISETP.GE.AND P2, PT, R30, UR18, PT ;  /* 0x000000121e007c0c */ /* 0x000fca000bf46270 */
[----:B------:R-:W4:Y:S01]  /*0b40*/  @!P0 LDG.E.U16 R19, desc[UR28][R8.64+0x200] ;  /* 0x0002001c08138981 */ /* 0x000f22000c1e1500 */
[----:B------:R-:W-:-:S03]  /*0b50*/  ISETP.GE.AND P0, PT, R28, UR18, PT ;  /* 0x000000121c007c0c */ /* 0x000fc6000bf06270 */
[----:B------:R-:W5:Y:S01]  /*0b60*/  @!P1 LDG.E.U16 R0, desc[UR28][R8.64] ;  /* 0x0000001c08009981 */ /* 0x000f62000c1e1500 */
[----:B------:R-:W-:Y:S02]  /*0b70*/  ISETP.GE.AND P1, PT, R29, UR18, PT ;  /* 0x000000121d007c0c */ /* 0x000fe4000bf26270 */
[----:B------:R-:W-:Y:S01]  /*0b80*/  ISETP.GE.AND P3, PT, R31, UR18, PT ;  /* 0x000000121f007c0c */ /* 0x000fe2000bf66270 */
[----:B------:R-:W3:Y:S01]  /*0b90*/  @!P6 LDG.E.U16 R11, desc[UR28][R8.64+0x80] ;  /* 0x0000801c080be981 */ /* 0x000ee2000c1e1500 */
[----:B------:R-:W-:Y:S02]  /*0ba0*/  ISETP.GE.AND P4, PT, R32, UR18, PT ;  /* 0x0000001220007c0c */ /* 0x000fe4000bf86270 */
[----:B------:R-:W-:Y:S01]  /*0bb0*/  ISETP.GE.AND P5, PT, R33, UR18, PT ;  /* 0x0000001221007c0c */ /* 0x000fe2000bfa6270 */
[----:B------:R-:W4:Y:S01]  /*0bc0*/  @!P2 LDG.E.U16 R16, desc[UR28][R8.64+0x2c0] ;  /* 0x0002c01c0810a981 */ /* 0x000f22000c1e1500 */
[----:B------:R-:W-:-:S03]  /*0bd0*/  ISETP.GE.AND P6, PT, R34, UR18, PT ;  /* 0x0000001222007c0c */ /* 0x000fc6000bfc6270 */
[----:B------:R-:W4:Y:S04]  /*0be0*/  @!P0 LDG.E.U16 R14, desc[UR28][R8.64+0x240] ;  /* 0x0002401c080e8981 */ /* 0x000f28000c1e1500 */
[----:B------:R-:W4:Y:S04]  /*0bf0*/  @!P1 LDG.E.U16 R35, desc[UR28][R8.64+0x280] ;  /* 0x0002801c08239981 */ /* 0x000f28000c1e1500 */
[----:B------:R-:W4:Y:S04]  /*0c00*/  @!P3 LDG.E.U16 R37, desc[UR28][R8.64+0x300] ;  /* 0x0003001c0825b981 */ /* 0x000f28000c1e1500 */
[----:B------:R-:W4:Y:S04]  /*0c10*/  @!P4 LDG.E.U16 R18, desc[UR28][R8.64+0x340] ;  /* 0x0003401c0812c981 */ /* 0x000f28000c1e1500 */
[----:B------:R-:W4:Y:S04]  /*0c20*/  @!P5 LDG.E.U16 R39, desc[UR28][R8.64+0x380] ;  /* 0x0003801c0827d981 */ /* 0x000f28000c1e1500 */
[----:B------:R1:W4:Y:S01]  /*0c30*/  @!P6 LDG.E.U16 R20, desc[UR28][R8.64+0x3c0] ;  /* 0x0003c01c0814e981 */ /* 0x000322000c1e1500 */
[C---:B------:R-:W-:Y:S01]  /*0c40*/  VIADD R45, R36.reuse, 0x20 ;  /* 0x00000020242d7836 */ /* 0x040fe20000000000 */
[----:B--2---:R-:W-:Y:S01]  /*0c50*/  ULEA UR16, UR10, UR16, 0x18 ;  /* 0x000000100a107291 */ /* 0x004fe2000f8ec0ff */
[----:B------:R-:W-:-:S02]  /*0c60*/  IADD3 R47, PT, PT, R36, 0x40, RZ ;  /* 0x00000040242f7810 */ /* 0x000fc40007ffe0ff */
[C---:B------:R-:W-:Y:S02]  /*0c70*/  IADD3 R49, PT, PT, R36.reuse, 0x60, RZ ;  /* 0x0000006024317810 */ /* 0x040fe40007ffe0ff */
[CC--:B------:R-:W-:Y:S02]  /*0c80*/  LEA.HI.SX32 R38, R36.reuse, R36.reuse, 0x1b ;  /* 0x0000002424267211 */ /* 0x0c0fe400078fdaff */
[C---:B------:R-:W-:Y:S01]  /*0c90*/  IADD3 R51, PT, PT, R36.reuse, 0x80, RZ ;  /* 0x0000008024337810 */ /* 0x040fe20007ffe0ff */
[C---:B-1----:R-:W-:Y:S01]  /*0ca0*/  VIADD R9, R36.reuse, 0xa0 ;  /* 0x000000a024097836 */ /* 0x042fe20000000000 */
[-C--:B------:R-:W-:Y:S02]  /*0cb0*/  LEA.HI.SX32 R45, R45, R36.reuse, 0x1b ;  /* 0x000000242d2d7211 */ /* 0x080fe400078fdaff */
[C---:B------:R-:W-:Y:S02]  /*0cc0*/  IADD3 R53, PT, PT, R36.reuse, 0xc0, RZ ;  /* 0x000000c024357810 */ /* 0x040fe40007ffe0ff */
[----:B------:R-:W-:Y:S01]  /*0cd0*/  LEA.HI.SX32 R47, R47, R36, 0x1b ;  /* 0x000000242f2f7211 */ /* 0x000fe200078fdaff */
[C---:B------:R-:W-:Y:S01]  /*0ce0*/  VIADD R61, R36.reuse, 0x120 ;  /* 0x00000120243d7836 */ /* 0x040fe20000000000 */
[----:B------:R-:W-:-:S02]  /*0cf0*/  IADD3 R55, PT, PT, R36, 0xe0, RZ ;  /* 0x000000e024377810 */ /* 0x000fc40007ffe0ff */
[-C--:B------:R-:W-:Y:S02]  /*0d00*/  LEA.HI.SX32 R49, R49, R36.reuse, 0x1b ;  /* 0x0000002431317211 */ /* 0x080fe400078fdaff */
[----:B------:R-:W-:Y:S02]  /*0d10*/  LOP3.LUT R100, R100, 0x3e0, RZ, 0xc0, !PT ;  /* 0x000003e064647812 */ /* 0x000fe400078ec0ff */
[----:B------:R-:W-:Y:S02]  /*0d20*/  IADD3 R59, PT, PT, R36, 0x100, RZ ;  /* 0x00000100243b7810 */ /* 0x000fe40007ffe0ff */
[----:B------:R-:W-:Y:S02]  /*0d30*/  LEA R146, R38, UR16, 0x1 ;  /* 0x0000001026927c11 */ /* 0x000fe4000f8e08ff */
[-C--:B------:R-:W-:Y:S02]  /*0d40*/  LEA.HI.SX32 R51, R51, R36.reuse, 0x1b ;  /* 0x0000002433337211 */ /* 0x080fe400078fdaff */
[----:B------:R-:W-:-:S02]  /*0d50*/  LEA.HI.SX32 R9, R9, R36, 0x1b ;  /* 0x0000002409097211 */ /* 0x000fc400078fdaff */
[----:B------:R-:W-:Y:S02]  /*0d60*/  LEA R144, R45, UR16, 0x1 ;  /* 0x000000102d907c11 */ /* 0x000fe4000f8e08ff */
[C---:B------:R-:W-:Y:S02]  /*0d70*/  IADD3 R63, PT, PT, R36.reuse, 0x140, RZ ;  /* 0x00000140243f7810 */ /* 0x040fe40007ffe0ff */
[-C--:B------:R-:W-:Y:S02]  /*0d80*/  LEA.HI.SX32 R53, R53, R36.reuse, 0x1b ;  /* 0x0000002435357211 */ /* 0x080fe400078fdaff */
[----:B------:R-:W-:Y:S01]  /*0d90*/  LEA R164, R47, UR16, 0x1 ;  /* 0x000000102fa47c11 */ /* 0x000fe2000f8e08ff */
[C---:B------:R-:W-:Y:S01]  /*0da0*/  VIADD R69, R36.reuse, 0x1a0 ;  /* 0x000001a024457836 */ /* 0x040fe20000000000 */
[----:B------:R-:W-:Y:S02]  /*0db0*/  IADD3 R65, PT, PT, R36, 0x160, RZ ;  /* 0x0000016024417810 */ /* 0x000fe40007ffe0ff */
[----:B------:R-:W-:-:S02]  /*0dc0*/  LEA.HI.SX32 R55, R55, R36, 0x1b ;  /* 0x0000002437377211 */ /* 0x000fc400078fdaff */
[----:B------:R-:W-:Y:S02]  /*0dd0*/  LEA R161, R49, UR16, 0x1 ;  /* 0x0000001031a17c11 */ /* 0x000fe4000f8e08ff */
[----:B------:R-:W-:Y:S02]  /*0de0*/  IADD3 R100, PT, PT, R100, R44, RZ ;  /* 0x0000002c64647210 */ /* 0x000fe40007ffe0ff */
[----:B------:R-:W-:Y:S02]  /*0df0*/  IADD3 R67, PT, PT, R36, 0x180, RZ ;  /* 0x0000018024437810 */ /* 0x000fe40007ffe0ff */
[-C--:B------:R-:W-:Y:S02]  /*0e00*/  LEA.HI.SX32 R59, R59, R36.reuse, 0x1b ;  /* 0x000000243b3b7211 */ /* 0x080fe400078fdaff */
[----:B------:R-:W-:Y:S02]  /*0e10*/  LEA R160, R51, UR16, 0x1 ;  /* 0x0000001033a07c11 */ /* 0x000fe4000f8e08ff */
[----:B------:R-:W-:-:S02]  /*0e20*/  LEA.HI.SX32 R61, R61, R36, 0x1b ;  /* 0x000000243d3d7211 */ /* 0x000fc400078fdaff */
[----:B------:R-:W-:Y:S02]  /*0e30*/  LEA R159, R9, UR16, 0x1 ;  /* 0x00000010099f7c11 */ /* 0x000fe4000f8e08ff */
[----:B------:R-:W-:Y:S02]  /*0e40*/  IADD3 R71, PT, PT, R36, 0x1c0, RZ ;  /* 0x000001c024477810 */ /* 0x000fe40007ffe0ff */
[-C--:B------:R-:W-:Y:S02]  /*0e50*/  LEA.HI.SX32 R63, R63, R36.reuse, 0x1b ;  /* 0x000000243f3f7211 */ /* 0x080fe400078fdaff */
[----:B------:R-:W-:Y:S01]  /*0e60*/  LEA R158, R53, UR16, 0x1 ;  /* 0x00000010359e7c11 */ /* 0x000fe2000f8e08ff */
[----:B------:R-:W-:Y:S01]  /*0e70*/  IMAD.SHL.U32 R100, R100, 0x10, RZ ;  /* 0x0000001064647824 */ /* 0x000fe200078e00ff */
[----:B------:R-:W-:Y:S02]  /*0e80*/  IADD3 R73, PT, PT, R36, 0x1e0, RZ ;  /* 0x000001e024497810 */ /* 0x000fe40007ffe0ff */
[----:B------:R-:W-:-:S02]  /*0e90*/  LEA.HI.SX32 R65, R65, R36, 0x1b ;  /* 0x0000002441417211 */ /* 0x000fc400078fdaff */
[----:B------:R-:W-:Y:S02]  /*0ea0*/  LEA R156, R55, UR16, 0x1 ;  /* 0x00000010379c7c11 */ /* 0x000fe4000f8e08ff */
[-C--:B------:R-:W-:Y:S02]  /*0eb0*/  LEA.HI.SX32 R67, R67, R36.reuse, 0x1b ;  /* 0x0000002443437211 */ /* 0x080fe400078fdaff */
[----:B------:R-:W-:Y:S02]  /*0ec0*/  LEA R134, R59, UR16, 0x1 ;  /* 0x000000103b867c11 */ /* 0x000fe4000f8e08ff */
[-C--:B------:R-:W-:Y:S02]  /*0ed0*/  LEA.HI.SX32 R69, R69, R36.reuse, 0x1b ;  /* 0x0000002445457211 */ /* 0x080fe400078fdaff */
[----:B------:R-:W-:Y:S02]  /*0ee0*/  LEA R99, R61, UR16, 0x1 ;  /* 0x000000103d637c11 */ /* 0x000fe4000f8e08ff */
[----:B------:R-:W-:-:S02]  /*0ef0*/  LEA.HI.SX32 R71, R71, R36, 0x1b ;  /* 0x0000002447477211 */ /* 0x000fc400078fdaff */
[----:B------:R-:W-:Y:S02]  /*0f00*/  LEA R98, R63, UR16, 0x1 ;  /* 0x000000103f627c11 */ /* 0x000fe4000f8e08ff */
[----:B------:R-:W-:Y:S02]  /*0f10*/  LEA.HI.SX32 R73, R73, R36, 0x1b ;  /* 0x0000002449497211 */ /* 0x000fe400078fdaff */
[----:B------:R-:W-:Y:S02]  /*0f20*/  LEA R97, R65, UR16, 0x1 ;  /* 0x0000001041617c11 */ /* 0x000fe4000f8e08ff */
[----:B------:R-:W-:Y:S02]  /*0f30*/  LEA R96, R67, UR16, 0x1 ;  /* 0x0000001043607c11 */ /* 0x000fe4000f8e08ff */
[----:B------:R-:W-:Y:S02]  /*0f40*/  LEA R95, R69, UR16, 0x1 ;  /* 0x00000010455f7c11 */ /* 0x000fe4000f8e08ff */
[----:B------:R-:W-:-:S02]  /*0f50*/  LEA.HI.SX32 R92, R100, R100, 0x1b ;  /* 0x00000064645c7211 */ /* 0x000fc400078fdaff */
[----:B------:R-:W-:Y:S02]  /*0f60*/  LEA R94, R71, UR16, 0x1 ;  /* 0x00000010475e7c11 */ /* 0x000fe4000f8e08ff */
[----:B------:R-:W-:Y:S02]  /*0f70*/  LEA R93, R73, UR16, 0x1 ;  /* 0x00000010495d7c11 */ /* 0x000fe4000f8e08ff */
[----:B------:R-:W-:Y:S02]  /*0f80*/  LEA R92, R92, UR16, 0x1 ;  /* 0x000000105c5c7c11 */ /* 0x000fe4000f8e08ff */
[----:B------:R-:W-:Y:S02]  /*0f90*/  P2R R64, PR, RZ, 0x1 ;  /* 0x00000001ff407803 */ /* 0x000fe40000000000 */
[----:B------:R-:W-:Y:S02]  /*0fa0*/  LOP3.LUT P0, RZ, R2, 0x100, RZ, 0xc0, !PT ;  /* 0x0000010002ff7812 */ /* 0x000fe4000780c0ff */
[----:B------:R-:W-:-:S02]  /*0fb0*/  P2R R62, PR, RZ, 0x2 ;  /* 0x00000002ff3e7803 */ /* 0x000fc40000000000 */
[----:B------:R-:W-:Y:S02]  /*0fc0*/  P2R R60, PR, RZ, 0x4 ;  /* 0x00000004ff3c7803 */ /* 0x000fe40000000000 */
[----:B------:R-:W-:Y:S02]  /*0fd0*/  ISETP.GE.AND P1, PT, R22, UR18, PT ;  /* 0x0000001216007c0c */ /* 0x000fe4000bf26270 */
[----:B------:R-:W-:Y:S02]  /*0fe0*/  P2R R58, PR, RZ, 0x8 ;  /* 0x00000008ff3a7803 */ /* 0x000fe40000000000 */
[----:B------:R-:W-:Y:S02]  /*0ff0*/  ISETP.GE.AND P2, PT, R21, UR18, PT ;  /* 0x0000001215007c0c */ /* 0x000fe4000bf46270 */
[----:B------:R-:W-:Y:S02]  /*1000*/  ISETP.GE.AND P3, PT, R41, UR18, PT ;  /* 0x0000001229007c0c */ /* 0x000fe4000bf66270 */
[----:B------:R-:W-:-:S02]  /*1010*/  PRMT R8, RZ, 0x7610, R8 ;  /* 0x00007610ff087816 */ /* 0x000fc40000000008 */
[----:B------:R-:W-:Y:S02]  /*1020*/  PRMT R9, RZ, 0x7610, R9 ;  /* 0x00007610ff097816 */ /* 0x000fe40000000009 */
[----:B------:R-:W-:Y:S02]  /*1030*/  PRMT R55, RZ, 0x7610, R55 ;  /* 0x00007610ff377816 */ /* 0x000fe40000000037 */
[----:B------:R-:W-:Y:S01]  /*1040*/  PRMT R59, RZ, 0x7610, R59 ;  /* 0x00007610ff3b7816 */ /* 0x000fe2000000003b */
[----:B-----5:R1:W-:Y:S04]  /*1050*/  STS.U16 [R146], R0 ;  /* 0x0000000092007388 */ /* 0x0203e80000000400 */
[----:B------:R-:W-:Y:S04]  /*1060*/  STS.U16 [R144+0x40], R3 ;  /* 0x0000400390007388 */ /* 0x000fe80000000400 */
[----:B---3--:R2:W-:Y:S04]  /*1070*/  STS.U16 [R164+0x80], R11 ;  /* 0x0000800ba4007388 */ /* 0x0085e80000000400 */
[----:B------:R-:W-:Y:S04]  /*1080*/  STS.U16 [R161+0xc0], R10 ;  /* 0x0000c00aa1007388 */ /* 0x000fe80000000400 */
[----:B----4-:R-:W-:Y:S04]  /*1090*/  STS.U16 [R160+0x100], R13 ;  /* 0x0001000da0007388 */ /* 0x010fe80000000400 */
[----:B------:R-:W-:Y:S04]  /*10a0*/  STS.U16 [R159+0x140], R12 ;  /* 0x0001400c9f007388 */ /* 0x000fe80000000400 */
[----:B------:R-:W-:Y:S04]  /*10b0*/  STS.U16 [R158+0x180], R15 ;  /* 0x0001800f9e007388 */ /* 0x000fe80000000400 */
[----:B------:R3:W-:Y:S04]  /*10c0*/  STS.U16 [R156+0x1c0], R17 ;  /* 0x0001c0119c007388 */ /* 0x0007e80000000400 */
[----:B------:R4:W-:Y:S04]  /*10d0*/  STS.U16 [R134+0x200], R19 ;  /* 0x0002001386007388 */ /* 0x0009e80000000400 */
[----:B------:R5:W-:Y:S04]  /*10e0*/  STS.U16 [R99+0x240], R14 ;  /* 0x0002400e63007388 */ /* 0x000be80000000400 */
[----:B------:R-:W-:Y:S04]  /*10f0*/  STS.U16 [R98+0x280], R35 ;  /* 0x0002802362007388 */ /* 0x000fe80000000400 */
[----:B------:R0:W-:Y:S04]  /*1100*/  STS.U16 [R97+0x2c0], R16 ;  /* 0x0002c01061007388 */ /* 0x0001e80000000400 */
[----:B------:R-:W-:Y:S04]  /*1110*/  STS.U16 [R96+0x300], R37 ;  /* 0x0003002560007388 */ /* 0x000fe80000000400 */
[----:B------:R0:W-:Y:S04]  /*1120*/  STS.U16 [R95+0x340], R18 ;  /* 0x000340125f007388 */ /* 0x0001e80000000400 */
[----:B------:R-:W-:Y:S04]  /*1130*/  STS.U16 [R94+0x380], R39 ;  /* 0x000380275e007388 */ /* 0x000fe80000000400 */
        /* <DEDUP_REMOVED lines=19> */
[----:B-1----:R-:W-:-:S02]  /*1270*/  PRMT R0, RZ, 0x7610, R0 ;  /* 0x00007610ff007816 */ /* 0x002fc40000000000 */
[----:B--2---:R-:W-:Y:S02]  /*1280*/  PRMT R11, RZ, 0x7610, R11 ;  /* 0x00007610ff0b7816 */ /* 0x004fe4000000000b */
[----:B------:R-:W-:Y:S02]  /*1290*/  PRMT R3, RZ, 0x7610, R3 ;  /* 0x00007610ff037816 */ /* 0x000fe40000000003 */
[----:B------:R-:W2:Y:S01]  /*12a0*/  @!P0 LDG.E.U16 R0, desc[UR28][R6.64] ;  /* 0x0000001c06008981 */ /* 0x000ea2000c1e1500 */
[----:B------:R-:W-:-:S03]  /*12b0*/  ISETP.GE.AND P0, PT, R23, UR18, PT ;  /* 0x0000001217007c0c */ /* 0x000fc6000bf06270 */
[----:B------:R-:W2:Y:S01]  /*12c0*/  @!P1 LDG.E.U16 R8, desc[UR28][R6.64+0xc0] ;  /* 0x0000c01c06089981 */ /* 0x000ea2000c1e1500 */
[----:B------:R-:W-:-:S03]  /*12d0*/  ISETP.GE.AND P1, PT, R26, UR18, PT ;  /* 0x000000121a007c0c */ /* 0x000fc6000bf26270 */
[----:B------:R-:W2:Y:S01]  /*12e0*/  @!P2 LDG.E.U16 R9, desc[UR28][R6.64+0x80] ;  /* 0x0000801c0609a981 */ /* 0x000ea2000c1e1500 */
[----:B------:R-:W-:-:S03]  /*12f0*/  ISETP.GE.AND P2, PT, R25, UR18, PT ;  /* 0x0000001219007c0c */ /* 0x000fc6000bf46270 */
[----:B------:R-:W2:Y:S04]  /*1300*/  @!P3 LDG.E.U16 R3, desc[UR28][R6.64+0x40] ;  /* 0x0000401c0603b981 */ /* 0x000ea8000c1e1500 */
[----:B------:R-:W2:Y:S01]  /*1310*/  @!P0 LDG.E.U16 R11, desc[UR28][R6.64+0x100] ;  /* 0x0001001c060b8981 */ /* 0x000ea2000c1e1500 */
[----:B------:R-:W-:Y:S02]  /*1320*/  ISETP.GE.AND P0, PT, R27, UR18, PT ;  /* 0x000000121b007c0c */ /* 0x000fe4000bf06270 */
[----:B------:R-:W-:Y:S01]  /*1330*/  ISETP.GE.AND P3, PT, R24, UR18, PT ;  /* 0x0000001218007c0c */ /* 0x000fe2000bf66270 */
[----:B------:R-:W2:Y:S01]  /*1340*/  @!P5 LDG.E.U16 R59, desc[UR28][R6.64+0x380] ;  /* 0x0003801c063bd981 */ /* 0x000ea2000c1e1500 */
[----:B---3--:R-:W-:Y:S02]  /*1350*/  PRMT R17, RZ, 0x7610, R17 ;  /* 0x00007610ff117816 */ /* 0x008fe40000000011 */
[----:B------:R-:W-:-:S02]  /*1360*/  PRMT R15, RZ, 0x7610, R15 ;  /* 0x00007610ff0f7816 */ /* 0x000fc4000000000f */
[----:B------:R-:W-:Y:S02]  /*1370*/  PRMT R13, RZ, 0x7610, R13 ;  /* 0x00007610ff0d7816 */ /* 0x000fe4000000000d */
[----:B------:R-:W-:Y:S02]  /*1380*/  PRMT R10, RZ, 0x7610, R10 ;  /* 0x00007610ff0a7816 */ /* 0x000fe4000000000a */
[----:B------:R-:W3:Y:S01]  /*1390*/  @!P1 LDG.E.U16 R15, desc[UR28][R6.64+0x1c0] ;  /* 0x0001c01c060f9981 */ /* 0x000ee2000c1e1500 */
[----:B------:R-:W-:-:S03]  /*13a0*/  ISETP.NE.AND P1, PT, R62, RZ, PT ;  /* 0x000000ff3e00720c */ /* 0x000fc60003f25270 */
[----:B------:R-:W3:Y:S01]  /*13b0*/  @!P0 LDG.E.U16 R17, desc[UR28][R6.64+0x200] ;  /* 0x0002001c06118981 */ /* 0x000ee2000c1e1500 */
[----:B------:R-:W-:-:S03]  /*13c0*/  ISETP.NE.AND P0, PT, R64, RZ, PT ;  /* 0x000000ff4000720c */ /* 0x000fc60003f05270 */
[----:B------:R-:W3:Y:S01]  /*13d0*/  @!P2 LDG.E.U16 R13, desc[UR28][R6.64+0x180] ;  /* 0x0001801c060da981 */ /* 0x000ee2000c1e1500 */
[----:B------:R-:W-:-:S03]  /*13e0*/  ISETP.NE.AND P2, PT, R60, RZ, PT ;  /* 0x000000ff3c00720c */ /* 0x000fc60003f45270 */
[----:B------:R-:W3:Y:S01]  /*13f0*/  @!P3 LDG.E.U16 R10, desc[UR28][R6.64+0x140] ;  /* 0x0001401c060ab981 */ /* 0x000ee2000c1e1500 */
[----:B------:R-:W-:Y:S02]  /*1400*/  ISETP.NE.AND P3, PT, R58, RZ, PT ;  /* 0x000000ff3a00720c */ /* 0x000fe40003f65270 */
[----:B------:R-:W-:Y:S02]  /*1410*/  PRMT R12, RZ, 0x7610, R12 ;  /* 0x00007610ff0c7816 */ /* 0x000fe4000000000c */
[----:B----4-:R-:W-:Y:S02]  /*1420*/  PRMT R19, RZ, 0x7610, R19 ;  /* 0x00007610ff137816 */ /* 0x010fe40000000013 */
[----:B-----5:R-:W-:Y:S02]  /*1430*/  PRMT R14, RZ, 0x7610, R14 ;  /* 0x00007610ff0e7816 */ /* 0x020fe4000000000e */
[----:B0-----:R-:W-:Y:S01]  /*1440*/  PRMT R16, RZ, 0x7610, R16 ;  /* 0x00007610ff107816 */ /* 0x001fe20000000010 */
[----:B------:R-:W4:Y:S01]  /*1450*/  @!P0 LDG.E.U16 R12, desc[UR28][R6.64+0x240] ;  /* 0x0002401c060c8981 */ /* 0x000f22000c1e1500 */
[----:B------:R-:W-:-:S03]  /*1460*/  PRMT R18, RZ, 0x7610, R18 ;  /* 0x00007610ff127816 */ /* 0x000fc60000000012 */
[----:B------:R-:W5:Y:S04]  /*1470*/  @!P1 LDG.E.U16 R19, desc[UR28][R6.64+0x280] ;  /* 0x0002801c06139981 */ /* 0x000f68000c1e1500 */
[----:B------:R-:W5:Y:S04]  /*1480*/  @!P2 LDG.E.U16 R14, desc[UR28][R6.64+0x2c0] ;  /* 0x0002c01c060ea981 */ /* 0x000f68000c1e1500 */
[----:B------:R-:W5:Y:S04]  /*1490*/  @!P3 LDG.E.U16 R55, desc[UR28][R6.64+0x300] ;  /* 0x0003001c0637b981 */ /* 0x000f68000c1e1500 */
[----:B------:R-:W5:Y:S04]  /*14a0*/  @!P4 LDG.E.U16 R16, desc[UR28][R6.64+0x340] ;  /* 0x0003401c0610c981 */ /* 0x000f68000c1e1500 */
[----:B------:R-:W5:Y:S01]  /*14b0*/  @!P6 LDG.E.U16 R18, desc[UR28][R6.64+0x3c0] ;  /* 0x0003c01c0612e981 */ /* 0x000f62000c1e1500 */
[----:B------:R-:W-:-:S02]  /*14c0*/  P2R R75, PR, RZ, 0x1 ;  /* 0x00000001ff4b7803 */ /* 0x000fc40000000000 */
[----:B------:R-:W-:Y:S02]  /*14d0*/  LOP3.LUT P0, RZ, R2, 0x100, RZ, 0xc0, !PT ;  /* 0x0000010002ff7812 */ /* 0x000fe4000780c0ff */
[----:B------:R-:W-:Y:S02]  /*14e0*/  P2R R74, PR, RZ, 0x2 ;  /* 0x00000002ff4a7803 */ /* 0x000fe40000000000 */
[----:B------:R-:W-:Y:S02]  /*14f0*/  P2R R73, PR, RZ, 0x4 ;  /* 0x00000004ff497803 */ /* 0x000fe40000000000 */
[----:B------:R-:W-:Y:S02]  /*1500*/  ISETP.GE.AND P1, PT, R22, UR18, PT ;  /* 0x0000001216007c0c */ /* 0x000fe4000bf26270 */
[----:B------:R-:W-:Y:S02]  /*1510*/  P2R R72, PR, RZ, 0x8 ;  /* 0x00000008ff487803 */ /* 0x000fe40000000000 */
[----:B------:R-:W-:-:S02]  /*1520*/  ISETP.GE.AND P2, PT, R21, UR18, PT ;  /* 0x0000001215007c0c */ /* 0x000fc4000bf46270 */
[----:B------:R-:W-:Y:S02]  /*1530*/  ISETP.GE.AND P3, PT, R41, UR18, PT ;  /* 0x0000001229007c0c */ /* 0x000fe4000bf66270 */
[----:B------:R-:W-:Y:S02]  /*1540*/  PRMT R63, RZ, 0x7610, R63 ;  /* 0x00007610ff3f7816 */ /* 0x000fe4000000003f */
[----:B------:R-:W-:Y:S02]  /*1550*/  PRMT R60, RZ, 0x7610, R60 ;  /* 0x00007610ff3c7816 */ /* 0x000fe4000000003c */
[----:B------:R-:W-:Y:S02]  /*1560*/  PRMT R61, RZ, 0x7610, R61 ;  /* 0x00007610ff3d7816 */ /* 0x000fe4000000003d */
        /* <DEDUP_REMOVED lines=10> */
[----:B--2---:R0:W-:Y:S04]  /*1610*/  STS.U16 [R146], R0 ;  /* 0x0000000092007388 */ /* 0x0041e80000000400 */
[----:B------:R-:W-:Y:S04]  /*1620*/  STS.U16 [R144+0x40], R3 ;  /* 0x0000400390007388 */ /* 0x000fe80000000400 */
[----:B------:R-:W-:Y:S04]  /*1630*/  STS.U16 [R164+0x80], R9 ;  /* 0x00008009a4007388 */ /* 0x000fe80000000400 */
[----:B------:R-:W-:Y:S04]  /*1640*/  STS.U16 [R161+0xc0], R8 ;  /* 0x0000c008a1007388 */ /* 0x000fe80000000400 */
[----:B------:R-:W-:Y:S04]  /*1650*/  STS.U16 [R160+0x100], R11 ;  /* 0x0001000ba0007388 */ /* 0x000fe80000000400 */
[----:B---3--:R-:W-:Y:S04]  /*1660*/  STS.U16 [R159+0x140], R10 ;  /* 0x0001400a9f007388 */ /* 0x008fe80000000400 */
[----:B------:R-:W-:Y:S04]  /*1670*/  STS.U16 [R158+0x180], R13 ;  /* 0x0001800d9e007388 */ /* 0x000fe80000000400 */
[----:B------:R-:W-:Y:S04]  /*1680*/  STS.U16 [R156+0x1c0], R15 ;  /* 0x0001c00f9c007388 */ /* 0x000fe80000000400 */
[----:B------:R-:W-:Y:S04]  /*1690*/  STS.U16 [R134+0x200], R17 ;  /* 0x0002001186007388 */ /* 0x000fe80000000400 */
[----:B----4-:R-:W-:Y:S04]  /*16a0*/  STS.U16 [R99+0x240], R12 ;  /* 0x0002400c63007388 */ /* 0x010fe80000000400 */
[----:B-----5:R-:W-:Y:S04]  /*16b0*/  STS.U16 [R98+0x280], R19 ;  /* 0x0002801362007388 */ /* 0x020fe80000000400 */
[----:B------:R-:W-:Y:S04]  /*16c0*/  STS.U16 [R97+0x2c0], R14 ;  /* 0x0002c00e61007388 */ /* 0x000fe80000000400 */
[----:B------:R1:W-:Y:S04]  /*16d0*/  STS.U16 [R96+0x300], R55 ;  /* 0x0003003760007388 */ /* 0x0003e80000000400 */
        /* <DEDUP_REMOVED lines=21> */
[----:B0-----:R-:W-:-:S06]  /*1830*/  PRMT R0, RZ, 0x7610, R0 ;  /* 0x00007610ff007816 */ /* 0x001fcc0000000000 */
[----:B------:R-:W3:Y:S01]  /*1840*/  @!P0 LDG.E.U16 R0, desc[UR28][R56.64] ;  /* 0x0000001c38008981 */ /* 0x000ee2000c1e1500 */
[----:B------:R-:W-:-:S03]  /*1850*/  ISETP.GE.AND P0, PT, R23, UR18, PT ;  /* 0x0000001217007c0c */ /* 0x000fc6000bf06270 */
[----:B------:R-:W4:Y:S01]  /*1860*/  @!P1 LDG.E.U16 R60, desc[UR28][R56.64+0xc0] ;  /* 0x0000c01c383c9981 */ /* 0x000f22000c1e1500 */
[----:B------:R-:W-:-:S03]  /*1870*/  ISETP.GE.AND P1, PT, R26, UR18, PT ;  /* 0x000000121a007c0c */ /* 0x000fc6000bf26270 */
[----:B------:R-:W5:Y:S01]  /*1880*/  @!P2 LDG.E.U16 R61, desc[UR28][R56.64+0x80] ;  /* 0x0000801c383da981 */ /* 0x000f62000c1e1500 */
[----:B------:R-:W-:-:S03]  /*1890*/  ISETP.GE.AND P2, PT, R25, UR18, PT ;  /* 0x0000001219007c0c */ /* 0x000fc6000bf46270 */
[----:B------:R-:W4:Y:S04]  /*18a0*/  @!P3 LDG.E.U16 R58, desc[UR28][R56.64+0x40] ;  /* 0x0000401c383ab981 */ /* 0x000f28000c1e1500 */
[----:B------:R-:W5:Y:S01]  /*18b0*/  @!P0 LDG.E.U16 R63, desc[UR28][R56.64+0x100] ;  /* 0x0001001c383f8981 */ /* 0x000f62000c1e1500 */
[----:B------:R-:W-:Y:S02]  /*18c0*/  ISETP.GE.AND P0, PT, R27, UR18, PT ;  /* 0x000000121b007c0c */ /* 0x000fe4000bf06270 */
[----:B------:R-:W-:Y:S01]  /*18d0*/  ISETP.GE.AND P3, PT, R24, UR18, PT ;  /* 0x0000001218007c0c */ /* 0x000fe2000bf66270 */
[----:B------:R-:W5:Y:S01]  /*18e0*/  @!P4 LDG.E.U16 R68, desc[UR28][R56.64+0x340] ;  /* 0x0003401c3844c981 */ /* 0x000f62000c1e1500 */
[----:B-1----:R-:W-:-:S03]  /*18f0*/  PRMT R55, RZ, 0x7610, R55 ;  /* 0x00007610ff377816 */ /* 0x002fc60000000037 */
[----:B------:R-:W5:Y:S01]  /*1900*/  @!P2 LDG.E.U16 R65, desc[UR28][R56.64+0x180] ;  /* 0x0001801c3841a981 */ /* 0x000f62000c1e1500 */
[----:B------:R-:W-:-:S03]  /*1910*/  ISETP.NE.AND P2, PT, R73, RZ, PT ;  /* 0x000000ff4900720c */ /* 0x000fc60003f45270 */
[----:B------:R-:W5:Y:S01]  /*1920*/  @!P1 LDG.E.U16 R55, desc[UR28][R56.64+0x1c0] ;  /* 0x0001c01c38379981 */ /* 0x000f62000c1e1500 */
[----:B------:R-:W-:-:S03]  /*1930*/  ISETP.NE.AND P1, PT, R74, RZ, PT ;  /* 0x000000ff4a00720c */ /* 0x000fc60003f25270 */
[----:B------:R-:W5:Y:S01]  /*1940*/  @!P0 LDG.E.U16 R67, desc[UR28][R56.64+0x200] ;  /* 0x0002001c38438981 */ /* 0x000f62000c1e1500 */
[----:B------:R-:W-:-:S03]  /*1950*/  ISETP.NE.AND P0, PT, R75, RZ, PT ;  /* 0x000000ff4b00720c */ /* 0x000fc60003f05270 */
[----:B------:R-:W5:Y:S01]  /*1960*/  @!P3 LDG.E.U16 R62, desc[UR28][R56.64+0x140] ;  /* 0x0001401c383eb981 */ /* 0x000f62000c1e1500 */
[----:B------:R-:W-:Y:S02]  /*1970*/  ISETP.NE.AND P3, PT, R72, RZ, PT ;  /* 0x000000ff4800720c */ /* 0x000fe40003f65270 */
[----:B--2---:R-:W-:Y:S01]  /*1980*/  PRMT R59, RZ, 0x7610, R59 ;  /* 0x00007610ff3b7816 */ /* 0x004fe2000000003b */
[----:B------:R-:W2:Y:S04]  /*1990*/  @!P2 LDG.E.U16 R66, desc[UR28][R56.64+0x2c0] ;  /* 0x0002c01c3842a981 */ /* 0x000ea8000c1e1500 */
[----:B------:R-:W2:Y:S04]  /*19a0*/  @!P5 LDG.E.U16 R71, desc[UR28][R56.64+0x380] ;  /* 0x0003801c3847d981 */ /* 0x000ea8000c1e1500 */
[----:B------:R-:W2:Y:S04]  /*19b0*/  @!P0 LDG.E.U16 R64, desc[UR28][R56.64+0x240] ;  /* 0x0002401c38408981 */ /* 0x000ea8000c1e1500 */
[----:B------:R-:W2:Y:S04]  /*19c0*/  @!P1 LDG.E.U16 R59, desc[UR28][R56.64+0x280] ;  /* 0x0002801c383b9981 */ /* 0x000ea8000c1e1500 */
[----:B------:R-:W2:Y:S04]  /*19d0*/  @!P3 LDG.E.U16 R69, desc[UR28][R56.64+0x300] ;  /* 0x0003001c3845b981 */ /* 0x000ea8000c1e1500 */
[----:B------:R0:W2:Y:S01]  /*19e0*/  @!P6 LDG.E.U16 R70, desc[UR28][R56.64+0x3c0] ;  /* 0x0003c01c3846e981 */ /* 0x0000a2000c1e1500 */
        /* <DEDUP_REMOVED lines=8> */
[----:B0-----:R-:W-:Y:S02]  /*1a70*/  PRMT R57, RZ, 0x7610, R57 ;  /* 0x00007610ff397816 */ /* 0x001fe40000000039 */
[----:B------:R-:W-:Y:S02]  /*1a80*/  PRMT R56, RZ, 0x7610, R56 ;  /* 0x00007610ff387816 */ /* 0x000fe40000000038 */
[----:B------:R-:W-:Y:S02]  /*1a90*/  PRMT R79, RZ, 0x7610, R79 ;  /* 0x00007610ff4f7816 */ /* 0x000fe4000000004f */
[----:B------:R-:W-:Y:S02]  /*1aa0*/  PRMT R81, RZ, 0x7610, R81 ;  /* 0x00007610ff517816 */ /* 0x000fe40000000051 */
[----:B------:R-:W-:Y:S01]  /*1ab0*/  PRMT R80, RZ, 0x7610, R80 ;  /* 0x00007610ff507816 */ /* 0x000fe20000000050 */
[----:B---3--:R0:W-:Y:S04]  /*1ac0*/  STS.U16 [R146], R0 ;  /* 0x0000000092007388 */ /* 0x0081e80000000400 */
[----:B----4-:R1:W-:Y:S04]  /*1ad0*/  STS.U16 [R144+0x40], R58 ;  /* 0x0000403a90007388 */ /* 0x0103e80000000400 */
[----:B-----5:R-:W-:Y:S04]  /*1ae0*/  STS.U16 [R164+0x80], R61 ;  /* 0x0000803da4007388 */ /* 0x020fe80000000400 */
[----:B------:R-:W-:Y:S04]  /*1af0*/  STS.U16 [R161+0xc0], R60 ;  /* 0x0000c03ca1007388 */ /* 0x000fe80000000400 */
[----:B------:R-:W-:Y:S04]  /*1b00*/  STS.U16 [R160+0x100], R63 ;  /* 0x0001003fa0007388 */ /* 0x000fe80000000400 */
[----:B------:R-:W-:Y:S04]  /*1b10*/  STS.U16 [R159+0x140], R62 ;  /* 0x0001403e9f007388 */ /* 0x000fe80000000400 */
[----:B------:R-:W-:Y:S04]  /*1b20*/  STS.U16 [R158+0x180], R65 ;  /* 0x000180419e007388 */ /* 0x000fe80000000400 */
[----:B------:R3:W-:Y:S04]  /*1b30*/  STS.U16 [R156+0x1c0], R55 ;  /* 0x0001c0379c007388 */ /* 0x0007e80000000400 */
[----:B------:R-:W-:Y:S04]  /*1b40*/  STS.U16 [R134+0x200], R67 ;  /* 0x0002004386007388 */ /* 0x000fe80000000400 */
[----:B--2---:R-:W-:Y:S04]  /*1b50*/  STS.U16 [R99+0x240], R64 ;  /* 0x0002404063007388 */ /* 0x004fe80000000400 */
[----:B------:R2:W-:Y:S04]  /*1b60*/  STS.U16 [R98+0x280], R59 ;  /* 0x0002803b62007388 */ /* 0x0005e80000000400 */
[----:B------:R4:W-:Y:S04]  /*1b70*/  STS.U16 [R97+0x2c0], R66 ;  /* 0x0002c04261007388 */ /* 0x0009e80000000400 */
[----:B------:R-:W-:Y:S04]  /*1b80*/  STS.U16 [R96+0x300], R69 ;  /* 0x0003004560007388 */ /* 0x000fe80000000400 */
[----:B------:R-:W-:Y:S04]  /*1b90*/  STS.U16 [R95+0x340], R68 ;  /* 0x000340445f007388 */ /* 0x000fe80000000400 */
        /* <DEDUP_REMOVED lines=20> */
[----:B0-----:R-:W-:-:S02]  /*1ce0*/  PRMT R0, RZ, 0x7610, R0 ;  /* 0x00007610ff007816 */ /* 0x001fc40000000000 */
[----:B-1----:R-:W-:Y:S02]  /*1cf0*/  PRMT R58, RZ, 0x7610, R58 ;  /* 0x00007610ff3a7816 */ /* 0x002fe4000000003a */
[----:B---3--:R-:W-:Y:S02]  /*1d00*/  PRMT R55, RZ, 0x7610, R55 ;  /* 0x00007610ff377816 */ /* 0x008fe40000000037 */
[----:B------:R-:W3:Y:S01]  /*1d10*/  @!P0 LDG.E.U16 R0, desc[UR28][R4.64] ;  /* 0x0000001c04008981 */ /* 0x000ee2000c1e1500 */
[----:B------:R-:W-:-:S03]  /*1d20*/  ISETP.GE.AND P0, PT, R23, UR18, PT ;  /* 0x0000001217007c0c */ /* 0x000fc6000bf06270 */
[----:B------:R-:W5:Y:S01]  /*1d30*/  @!P1 LDG.E.U16 R58, desc[UR28][R4.64+0xc0] ;  /* 0x0000c01c043a9981 */ /* 0x000f62000c1e1500 */
[----:B------:R-:W-:-:S03]  /*1d40*/  ISETP.GE.AND P1, PT, R26, UR18, PT ;  /* 0x000000121a007c0c */ /* 0x000fc6000bf26270 */
[----:B------:R-:W5:Y:S01]  /*1d50*/  @!P2 LDG.E.U16 R55, desc[UR28][R4.64+0x80] ;  /* 0x0000801c0437a981 */ /* 0x000f62000c1e1500 */
[----:B------:R-:W-:-:S03]  /*1d60*/  ISETP.GE.AND P2, PT, R25, UR18, PT ;  /* 0x0000001219007c0c */ /* 0x000fc6000bf46270 */
[----:B------:R-:W5:Y:S04]  /*1d70*/  @!P3 LDG.E.U16 R56, desc[UR28][R4.64+0x40] ;  /* 0x0000401c0438b981 */ /* 0x000f68000c1e1500 */
[----:B------:R-:W5:Y:S01]  /*1d80*/  @!P0 LDG.E.U16 R57, desc[UR28][R4.64+0x100] ;  /* 0x0001001c04398981 */ /* 0x000f62000c1e1500 */
[----:B------:R-:W-:Y:S02]  /*1d90*/  ISETP.GE.AND P0, PT, R27, UR18, PT ;  /* 0x000000121b007c0c */ /* 0x000fe4000bf06270 */
[----:B------:R-:W-:Y:S01]  /*1da0*/  ISETP.GE.AND P3, PT, R24, UR18, PT ;  /* 0x0000001218007c0c */ /* 0x000fe2000bf66270 */
[----:B------:R-:W5:Y:S01]  /*1db0*/  @!P5 LDG.E.U16 R81, desc[UR28][R4.64+0x380] ;  /* 0x0003801c0451d981 */ /* 0x000f62000c1e1500 */
[----:B------:R-:W-:Y:S02]  /*1dc0*/  PRMT R63, RZ, 0x7610, R63 ;  /* 0x00007610ff3f7816 */ /* 0x000fe4000000003f */
[----:B------:R-:W-:Y:S01]  /*1dd0*/  PRMT R61, RZ, 0x7610, R61 ;  /* 0x00007610ff3d7816 */ /* 0x000fe2000000003d */
[----:B------:R-:W5:Y:S01]  /*1de0*/  @!P6 LDG.E.U16 R80, desc[UR28][R4.64+0x3c0] ;  /* 0x0003c01c0450e981 */ /* 0x000f62000c1e1500 */
[----:B--2---:R-:W-:-:S02]  /*1df0*/  PRMT R59, RZ, 0x7610, R59 ;  /* 0x00007610ff3b7816 */ /* 0x004fc4000000003b */
[----:B------:R-:W-:Y:S02]  /*1e00*/  PRMT R60, RZ, 0x7610, R60 ;  /* 0x00007610ff3c7816 */ /* 0x000fe4000000003c */
[----:B------:R-:W2:Y:S01]  /*1e10*/  @!P1 LDG.E.U16 R61, desc[UR28][R4.64+0x1c0] ;  /* 0x0001c01c043d9981 */ /* 0x000ea2000c1e1500 */
[----:B------:R-:W-:-:S03]  /*1e20*/  ISETP.NE.AND P1, PT, R84, RZ, PT ;  /* 0x000000ff5400720c */ /* 0x000fc60003f25270 */
[----:B------:R-:W2:Y:S01]  /*1e30*/  @!P0 LDG.E.U16 R63, desc[UR28][R4.64+0x200] ;  /* 0x0002001c043f8981 */ /* 0x000ea2000c1e1500 */
[----:B------:R-:W-:-:S03]  /*1e40*/  ISETP.NE.AND P0, PT, R85, RZ, PT ;  /* 0x000000ff5500720c */ /* 0x000fc60003f05270 */
[----:B------:R-:W2:Y:S01]  /*1e50*/  @!P2 LDG.E.U16 R59, desc[UR28][R4.64+0x180] ;  /* 0x0001801c043ba981 */ /* 0x000ea2000c1e1500 */
[----:B------:R-:W-:-:S03]  /*1e60*/  ISETP.NE.AND P2, PT, R83, RZ, PT ;  /* 0x000000ff5300720c */ /* 0x000fc60003f45270 */
[----:B------:R-:W2:Y:S01]  /*1e70*/  @!P3 LDG.E.U16 R60, desc[UR28][R4.64+0x140] ;  /* 0x0001401c043cb981 */ /* 0x000ea2000c1e1500 */
[----:B------:R-:W-:Y:S02]  /*1e80*/  ISETP.NE.AND P3, PT, R82, RZ, PT ;  /* 0x000000ff5200720c */ /* 0x000fe40003f65270 */
[----:B------:R-:W-:Y:S02]  /*1e90*/  PRMT R62, RZ, 0x7610, R62 ;  /* 0x00007610ff3e7816 */ /* 0x000fe4000000003e */
[----:B------:R-:W-:Y:S02]  /*1ea0*/  PRMT R65, RZ, 0x7610, R65 ;  /* 0x00007610ff417816 */ /* 0x000fe40000000041 */
[----:B------:R-:W-:Y:S02]  /*1eb0*/  PRMT R64, RZ, 0x7610, R64 ;  /* 0x00007610ff407816 */ /* 0x000fe40000000040 */
[----:B----4-:R-:W-:Y:S01]  /*1ec0*/  PRMT R66, RZ, 0x7610, R66 ;  /* 0x00007610ff427816 */ /* 0x010fe20000000042 */
[----:B------:R-:W4:Y:S04]  /*1ed0*/  @!P0 LDG.E.U16 R62, desc[UR28][R4.64+0x240] ;  /* 0x0002401c043e8981 */ /* 0x000f28000c1e1500 */
[----:B------:R-:W4:Y:S04]  /*1ee0*/  @!P1 LDG.E.U16 R65, desc[UR28][R4.64+0x280] ;  /* 0x0002801c04419981 */ /* 0x000f28000c1e1500 */
[----:B------:R-:W4:Y:S04]  /*1ef0*/  @!P2 LDG.E.U16 R64, desc[UR28][R4.64+0x2c0] ;  /* 0x0002c01c0440a981 */ /* 0x000f28000c1e1500 */
[----:B------:R-:W4:Y:S04]  /*1f00*/  @!P3 LDG.E.U16 R79, desc[UR28][R4.64+0x300] ;  /* 0x0003001c044fb981 */ /* 0x000f28000c1e1500 */
[----:B------:R0:W4:Y:S01]  /*1f10*/  @!P4 LDG.E.U16 R66, desc[UR28][R4.64+0x340] ;  /* 0x0003401c0442c981 */ /* 0x000122000c1e1500 */
[----:B------:R-:W-:-:S02]  /*1f20*/  P2R R89, PR, RZ, 0x1 ;  /* 0x00000001ff597803 */ /* 0x000fc40000000000 */
[----:B------:R-:W-:Y:S02]  /*1f30*/  LOP3.LUT P0, RZ, R2, 0x100, RZ, 0xc0, !PT ;  /* 0x0000010002ff7812 */ /* 0x000fe4000780c0ff */
[----:B------:R-:W-:Y:S02]  /*1f40*/  PRMT R109, RZ, 0x7610, R109 ;  /* 0x00007610ff6d7816 */ /* 0x000fe4000000006d */
[----:B------:R-:W-:Y:S02]  /*1f50*/  P2R R88, PR, RZ, 0x2 ;  /* 0x00000002ff587803 */ /* 0x000fe40000000000 */
[----:B------:R-:W-:Y:S02]  /*1f60*/  ISETP.GE.AND P1, PT, R41, UR18, PT ;  /* 0x0000001229007c0c */ /* 0x000fe4000bf26270 */
[----:B------:R-:W-:Y:S02]  /*1f70*/  PRMT R111, RZ, 0x7610, R111 ;  /* 0x00007610ff6f7816 */ /* 0x000fe4000000006f */
[----:B------:R-:W-:-:S02]  /*1f80*/  PRMT R105, RZ, 0x7610, R105 ;  /* 0x00007610ff697816 */ /* 0x000fc40000000069 */
[----:B------:R-:W-:Y:S02]  /*1f90*/  PRMT R116, RZ, 0x7610, R116 ;  /* 0x00007610ff747816 */ /* 0x000fe40000000074 */
[----:B------:R-:W-:Y:S02]  /*1fa0*/  PRMT R107, RZ, 0x7610, R107 ;  /* 0x00007610ff6b7816 */ /* 0x000fe4000000006b */
[----:B0-----:R-:W-:Y:S02]  /*1fb0*/  PRMT R4, RZ, 0x7610, R4 ;  /* 0x00007610ff047816 */ /* 0x001fe40000000004 */
[----:B------:R-:W-:Y:S02]  /*1fc0*/  PRMT R101, RZ, 0x7610, R101 ;  /* 0x00007610ff657816 */ /* 0x000fe40000000065 */
[----:B------:R-:W-:Y:S02]  /*1fd0*/  PRMT R103, RZ, 0x7610, R103 ;  /* 0x00007610ff677816 */ /* 0x000fe40000000067 */
[----:B------:R-:W-:Y:S01]  /*1fe0*/  PRMT R108, RZ, 0x7610, R108 ;  /* 0x00007610ff6c7816 */ /* 0x000fe2000000006c */
[----:B---3--:R-:W-:Y:S04]  /*1ff0*/  STS.U16 [R146], R0 ;  /* 0x0000000092007388 */ /* 0x008fe80000000400 */
[----:B-----5:R-:W-:Y:S04]  /*2000*/  STS.U16 [R144+0x40], R56 ;  /* 0x0000403890007388 */ /* 0x020fe80000000400 */
[----:B------:R-:W-:Y:S04]  /*2010*/  STS.U16 [R164+0x80], R55 ;  /* 0x00008037a4007388 */ /* 0x000fe80000000400 */
[----:B------:R-:W-:Y:S04]  /*2020*/  STS.U16 [R161+0xc0], R58 ;  /* 0x0000c03aa1007388 */ /* 0x000fe80000000400 */
[----:B------:R-:W-:Y:S04]  /*2030*/  STS.U16 [R160+0x100], R57 ;  /* 0x00010039a0007388 */ /* 0x000fe80000000400 */
[----:B--2---:R-:W-:Y:S04]  /*2040*/  STS.U16 [R159+0x140], R60 ;  /* 0x0001403c9f007388 */ /* 0x004fe80000000400 */
[----:B------:R-:W-:Y:S04]  /*2050*/  STS.U16 [R158+0x180], R59 ;  /* 0x0001803b9e007388 */ /* 0x000fe80000000400 */
[----:B------:R-:W-:Y:S04]  /*2060*/  STS.U16 [R156+0x1c0], R61 ;  /* 0x0001c03d9c007388 */ /* 0x000fe80000000400 */
[----:B------:R0:W-:Y:S04]  /*2070*/  STS.U16 [R134+0x200], R63 ;  /* 0x0002003f86007388 */ /* 0x0001e80000000400 */
[----:B----4-:R-:W-:Y:S04]  /*2080*/  STS.U16 [R99+0x240], R62 ;  /* 0x0002403e63007388 */ /* 0x010fe80000000400 */
[----:B------:R1:W-:Y:S04]  /*2090*/  STS.U16 [R98+0x280], R65 ;  /* 0x0002804162007388 */ /* 0x0003e80000000400 */
[----:B------:R2:W-:Y:S04]  /*20a0*/  STS.U16 [R97+0x2c0], R64 ;  /* 0x0002c04061007388 */ /* 0x0005e80000000400 */
[----:B------:R-:W-:Y:S04]  /*20b0*/  STS.U16 [R96+0x300], R79 ;  /* 0x0003004f60007388 */ /* 0x000fe80000000400 */
[----:B------:R-:W-:Y:S04]  /*20c0*/  STS.U16 [R95+0x340], R66 ;  /* 0x000340425f007388 */ /* 0x000fe80000000400 */
[----:B------:R-:W-:Y:S04]  /*20d0*/  STS.U16 [R94+0x380], R81 ;  /* 0x000380515e007388 */ /* 0x000fe80000000400 */
[----:B------:R-:W-:Y:S01]  /*20e0*/  STS.U16 [R93+0x3c0], R80 ;  /* 0x0003c0505d007388 */ /* 0x000fe20000000400 */
[----:B------:R-:W-:-:S03]  /*20f0*/  NOP ;  /* 0x0000000000007918 */ /* 0x000fc60000000000 */
[----:B------:R-:W3:Y:S04]  /*2100*/  LDS.U16 R5, [R92] ;  /* 0x000000005c057984 */ /* 0x000ee80000000400 */
[----:B------:R-:W-:Y:S04]  /*2110*/  LDS.U16 R110, [R92+0x2] ;  /* 0x000002005c6e7984 */ /* 0x000fe80000000400 */
[----:B------:R-:W-:Y:S04]  /*2120*/  LDS.U16 R106, [R92+0x4] ;  /* 0x000004005c6a7984 */ /* 0x000fe80000000400 */
[----:B------:R-:W-:Y:S04]  /*2130*/  LDS.U16 R104, [R92+0x6] ;  /* 0x000006005c687984 */ /* 0x000fe80000000400 */
[----:B------:R-:W-:Y:S04]  /*2140*/  LDS.U16 R102, [R92+0x8] ;  /* 0x000008005c667984 */ /* 0x000fe80000000400 */
[----:B------:R-:W4:Y:S04]  /*2150*/  LDS.U16 R90, [R92+0xa] ;  /* 0x00000a005c5a7984 */ /* 0x000f280000000400 */
[----:B------:R-:W-:Y:S04]  /*2160*/  LDS.U16 R0, [R92+0xc] ;  /* 0x00000c005c007984 */ /* 0x000fe80000000400 */
[----:B------:R-:W-:Y:S04]  /*2170*/  LDS.U16 R79, [R92+0xe] ;  /* 0x00000e005c4f7984 */ /* 0x000fe80000000400 */
[----:B------:R-:W5:Y:S04]  /*2180*/  LDS.U16 R55, [R92+0x10] ;  /* 0x000010005c377984 */ /* 0x000f680000000400 */
[----:B------:R-:W5:Y:S04]  /*2190*/  LDS.U16 R81, [R92+0x12] ;  /* 0x000012005c517984 */ /* 0x000f680000000400 */
[----:B------:R-:W5:Y:S04]  /*21a0*/  LDS.U16 R82, [R92+0x14] ;  /* 0x000014005c527984 */ /* 0x000f680000000400 */
[----:B------:R-:W5:Y:S04]  /*21b0*/  LDS.U16 R83, [R92+0x16] ;  /* 0x000016005c537984 */ /* 0x000f680000000400 */
[----:B------:R-:W-:Y:S04]  /*21c0*/  LDS.U16 R84, [R92+0x18] ;  /* 0x000018005c547984 */ /* 0x000fe80000000400 */
[----:B------:R-:W-:Y:S04]  /*21d0*/  LDS.U16 R85, [R92+0x1a] ;  /* 0x00001a005c557984 */ /* 0x000fe80000000400 */
[----:B------:R-:W-:Y:S04]  /*21e0*/  LDS.U16 R86, [R92+0x1c] ;  /* 0x00001c005c567984 */ /* 0x000fe80000000400 */
[----:B------:R-:W5:Y:S01]  /*21f0*/  LDS.U16 R87, [R92+0x1e] ;  /* 0x00001e005c577984 */ /* 0x000f620000000400 */
[----:B------:R-:W-:Y:S01]  /*2200*/  BAR.SYNC.DEFER_BLOCKING 0x0 ;  /* 0x0000000000007b1d */ /* 0x000fe20000010000 */
[----:B0-----:R-:W-:-:S05]  /*2210*/  PRMT R63, RZ, 0x7610, R63 ;  /* 0x00007610ff3f7816 */ /* 0x001fca000000003f */
[----:B------:R-:W5:Y:S01]  /*2220*/  @!P0 LDG.E.U16 R109, desc[UR28][R42.64] ;  /* 0x0000001c2a6d8981 */ /* 0x000f62000c1e1500 */
[----:B------:R-:W-:-:S03]  /*2230*/  ISETP.GE.AND P0, PT, R21, UR18, PT ;  /* 0x0000001215007c0c */ /* 0x000fc6000bf06270 */
[----:B------:R-:W5:Y:S01]  /*2240*/  @!P1 LDG.E.U16 R63, desc[UR28][R42.64+0x40] ;  /* 0x0000401c2a3f9981 */ /* 0x000f62000c1e1500 */
[----:B------:R-:W-:-:S09]  /*2250*/  ISETP.GE.AND P1, PT, R22, UR18, PT ;  /* 0x0000001216007c0c */ /* 0x000fd2000bf26270 */
        /* <DEDUP_REMOVED lines=11> */
[----:B------:R-:W-:-:S09]  /*2310*/  ISETP.NE.AND P1, PT, R88, RZ, PT ;  /* 0x000000ff5800720c */ /* 0x000fd20003f25270 */
[----:B------:R-:W5:Y:S01]  /*2320*/  @!P0 LDG.E.U16 R101, desc[UR28][R42.64+0x200] ;  /* 0x0002001c2a658981 */ /* 0x000f62000c1e1500 */
[----:B------:R-:W-:Y:S02]  /*2330*/  ISETP.NE.AND P0, PT, R89, RZ, PT ;  /* 0x000000ff5900720c */ /* 0x000fe40003f05270 */
[----:B-1----:R-:W-:Y:S02]  /*2340*/  PRMT R65, RZ, 0x7610, R65 ;  /* 0x00007610ff417816 */ /* 0x002fe40000000041 */
[----:B--2---:R-:W-:Y:S02]  /*2350*/  PRMT R64, RZ, 0x7610, R64 ;  /* 0x00007610ff407816 */ /* 0x004fe40000000040 */
[----:B------:R-:W-:Y:S02]  /*2360*/  PRMT R89, RZ, 0x7610, R89 ;  /* 0x00007610ff597816 */ /* 0x000fe40000000059 */
[----:B------:R-:W-:Y:S01]  /*2370*/  PRMT R56, RZ, 0x7610, R56 ;  /* 0x00007610ff387816 */ /* 0x000fe20000000038 */
[----:B------:R-:W2:Y:S01]  /*2380*/  @!P1 LDG.E.U16 R65, desc[UR28][R42.64+0x280] ;  /* 0x0002801c2a419981 */ /* 0x000ea2000c1e1500 */
[----:B------:R-:W-:-:S02]  /*2390*/  PRMT R59, RZ, 0x7610, R59 ;  /* 0x00007610ff3b7816 */ /* 0x000fc4000000003b */
[----:B------:R-:W-:Y:S01]  /*23a0*/  PRMT R62, RZ, 0x7610, R62 ;  /* 0x00007610ff3e7816 */ /* 0x000fe2000000003e */
[----:B------:R-:W2:Y:S04]  /*23b0*/  @!P0 LDG.E.U16 R108, desc[UR28][R42.64+0x240] ;  /* 0x0002401c2a6c8981 */ /* 0x000ea8000c1e1500 */
[----:B------:R-:W2:Y:S04]  /*23c0*/  @!P2 LDG.E.U16 R64, desc[UR28][R42.64+0x2c0] ;  /* 0x0002c01c2a40a981 */ /* 0x000ea8000c1e1500 */
[----:B------:R-:W2:Y:S04]  /*23d0*/  @!P3 LDG.E.U16 R89, desc[UR28][R42.64+0x300] ;  /* 0x0003001c2a59b981 */ /* 0x000ea8000c1e1500 */
[----:B------:R-:W2:Y:S04]  /*23e0*/  @!P4 LDG.E.U16 R56, desc[UR28][R42.64+0x340] ;  /* 0x0003401c2a38c981 */ /* 0x000ea8000c1e1500 */
[----:B------:R-:W2:Y:S04]  /*23f0*/  @!P5 LDG.E.U16 R59, desc[UR28][R42.64+0x380] ;  /* 0x0003801c2a3bd981 */ /* 0x000ea8000c1e1500 */
[----:B------:R0:W2:Y:S01]  /*2400*/  @!P6 LDG.E.U16 R62, desc[UR28][R42.64+0x3c0] ;  /* 0x0003c01c2a3ee981 */ /* 0x0000a2000c1e1500 */
[----:B---3--:R-:W-:-:S02]  /*2410*/  SHF.L.U32 R5, R5, 0x10, RZ ;  /* 0x0000001005057819 */ /* 0x008fc400000006ff */
[----:B----4-:R-:W-:-:S03]  /*2420*/  SHF.L.U32 R90, R90, 0x10, RZ ;  /* 0x000000105a5a7819 */ /* 0x010fc600000006ff */
[----:B------:R-:W-:Y:S02]  /*2430*/  FMUL.FTZ R57, R5, -1.4426950216293334961 ;  /* 0xbfb8aa3b05397820 */ /* 0x000fe40000410000 */
[----:B------:R-:W-:Y:S02]  /*2440*/  FMUL.FTZ R66, R90, -1.4426950216293334961 ;  /* 0xbfb8aa3b5a427820 */ /* 0x000fe40000410000 */
[----:B------:R-:W-:Y:S01]  /*2450*/  MUFU.EX2 R113, R57 ;  /* 0x0000003900717308 */ /* 0x000fe20000000800 */
[----:B------:R-:W-:Y:S02]  /*2460*/  SHF.L.U32 R110, R110, 0x10, RZ ;  /* 0x000000106e6e7819 */ /* 0x000fe400000006ff */
[----:B------:R-:W-:-:S05]  /*2470*/  SHF.L.U32 R106, R106, 0x10, RZ ;  /* 0x000000106a6a7819 */ /* 0x000fca00000006ff */
[----:B------:R-:W1:Y:S01]  /*2480*/  MUFU.EX2 R66, R66 ;  /* 0x0000004200427308 */ /* 0x000e620000000800 */
[----:B------:R-:W-:Y:S01]  /*2490*/  FMUL.FTZ R58, R110, -1.4426950216293334961 ;  /* 0xbfb8aa3b6e3a7820 */ /* 0x000fe20000410000 */
[----:B------:R-:W-:Y:S01]  /*24a0*/  FMUL.FTZ R60, R106, -1.4426950216293334961 ;  /* 0xbfb8aa3b6a3c7820 */ /* 0x000fe20000410000 */
[----:B------:R-:W-:Y:S01]  /*24b0*/  IMAD.U32 R104, R104, 0x10000, RZ ;  /* 0x0001000068687824 */ /* 0x000fe200078e00ff */
[----:B-----5:R-:W-:-:S04]  /*24c0*/  SHF.L.U32 R80, R55, 0x10, RZ ;  /* 0x0000001037507819 */ /* 0x020fc800000006ff */
[----:B------:R3:W-:Y:S01]  /*24d0*/  MUFU.EX2 R117, R58 ;  /* 0x0000003a00757308 */ /* 0x0007e20000000800 */
[----:B0-----:R-:W-:Y:S01]  /*24e0*/  FMUL.FTZ R42, R104, -1.4426950216293334961 ;  /* 0xbfb8aa3b682a7820 */ /* 0x001fe20000410000 */
[----:B------:R-:W-:-:S06]  /*24f0*/  SHF.L.U32 R81, R81, 0x10, RZ ;  /* 0x0000001051517819 */ /* 0x000fcc00000006ff */
[----:B------:R0:W-:Y:S01]  /*2500*/  MUFU.EX2 R118, R60 ;  /* 0x0000003c00767308 */ /* 0x0001e20000000800 */
[----:B---3--:R-:W-:Y:S01]  /*2510*/  FMUL.FTZ R58, R80, -1.4426950216293334961 ;  /* 0xbfb8aa3b503a7820 */ /* 0x008fe20000410000 */
[----:B-1----:R-:W-:Y:S01]  /*2520*/  FADD.FTZ R66, R66, 1 ;  /* 0x3f80000042427421 */ /* 0x002fe20000010000 */
[----:B------:R-:W-:-:S05]  /*2530*/  SHF.L.U32 R91, R91, 0x10, RZ ;  /* 0x000000105b5b7819 */ /* 0x000fca00000006ff */
[----:B------:R-:W-:Y:S01]  /*2540*/  MUFU.EX2 R119, R42 ;  /* 0x0000002a00777308 */ /* 0x000fe20000000800 */
[----:B------:R-:W-:Y:S01]  /*2550*/  FMUL.FTZ R57, R81, -1.4426950216293334961 ;  /* 0xbfb8aa3b51397820 */ /* 0x000fe20000410000 */
[----:B------:R-:W-:-:S06]  /*2560*/  SHF.L.U32 R0, R0, 0x10, RZ ;  /* 0x0000001000007819 */ /* 0x000fcc00000006ff */
[----:B------:R-:W-:Y:S01]  /*2570*/  MUFU.EX2 R58, R58 ;  /* 0x0000003a003a7308 */ /* 0x000fe20000000800 */
[----:B------:R-:W-:Y:S01]  /*2580*/  IMAD.U32 R79, R79, 0x10000, RZ ;  /* 0x000100004f4f7824 */ /* 0x000fe200078e00ff */
[----:B------:R-:W-:Y:S01]  /*2590*/  SHF.L.U32 R82, R82, 0x10, RZ ;  /* 0x0000001052527819 */ /* 0x000fe200000006ff */
[----:B------:R-:W-:-:S05]  /*25a0*/  FMUL.FTZ R88, R0, -1.4426950216293334961 ;  /* 0xbfb8aa3b00587820 */ /* 0x000fca0000410000 */
[----:B------:R-:W-:Y:S01]  /*25b0*/  MUFU.EX2 R57, R57 ;  /* 0x0000003900397308 */ /* 0x000fe20000000800 */
[----:B------:R-:W-:Y:S01]  /*25c0*/  FMUL.FTZ R100, R79, -1.4426950216293334961 ;  /* 0xbfb8aa3b4f647820 */ /* 0x000fe20000410000 */
[----:B------:R-:W-:Y:S01]  /*25d0*/  FMUL.FTZ R61, R82, -1.4426950216293334961 ;  /* 0xbfb8aa3b523d7820 */ /* 0x000fe20000410000 */
[----:B------:R-:W-:-:S05]  /*25e0*/  SHF.L.U32 R102, R102, 0x10, RZ ;  /* 0x0000001066667819 */ /* 0x000fca00000006ff */
[----:B------:R-:W-:Y:S01]  /*25f0*/  MUFU.EX2 R88, R88 ;  /* 0x0000005800587308 */ /* 0x000fe20000000800 */
[----:B------:R-:W-:Y:S02]  /*2600*/  IMAD.U32 R83, R83, 0x10000, RZ ;  /* 0x0001000053537824 */ /* 0x000fe400078e00ff */
[----:B------:R-:W-:-:S05]  /*2610*/  FMUL.FTZ R43, R102, -1.4426950216293334961 ;  /* 0xbfb8aa3b662b7820 */ /* 0x000fca0000410000 */
[----:B------:R-:W-:Y:S01]  /*2620*/  MUFU.EX2 R100, R100 ;  /* 0x0000006400647308 */ /* 0x000fe20000000800 */
[----:B0-----:R-:W-:-:S07]  /*2630*/  FMUL.FTZ R60, R83, -1.4426950216293334961 ;  /* 0xbfb8aa3b533c7820 */ /* 0x001fce0000410000 */
[----:B------:R-:W0:Y:S01]  /*2640*/  MUFU.EX2 R61, R61 ;  /* 0x0000003d003d7308 */ /* 0x000e220000000800 */
[----:B------:R-:W-:Y:S01]  /*2650*/  SHF.L.U32 R76, R76, 0x10, RZ ;  /* 0x000000104c4c7819 */ /* 0x000fe200000006ff */
[----:B------:R-:W-:Y:S02]  /*2660*/  IMAD.U32 R87, R87, 0x10000, RZ ;  /* 0x0001000057577824 */ /* 0x000fe400078e00ff */
[----:B------:R-:W-:-:S04]  /*2670*/  IMAD.U32 R75, R75, 0x10000, RZ ;  /* 0x000100004b4b7824 */ /* 0x000fc800078e00ff */
[----:B------:R-:W1:Y:S01]  /*2680*/  MUFU.EX2 R120, R43 ;  /* 0x0000002b00787308 */ /* 0x000e620000000800 */
[----:B------:R-:W-:Y:S01]  /*2690*/  SHF.L.U32 R74, R74, 0x10, RZ ;  /* 0x000000104a4a7819 */ /* 0x000fe200000006ff */
[----:B------:R-:W-:-:S06]  /*26a0*/  FMUL.FTZ R121, R87, -1.4426950216293334961 ;  /* 0xbfb8aa3b57797820 */ /* 0x000fcc0000410000 */
[----:B------:R-:W3:Y:S01]  /*26b0*/  MUFU.EX2 R60, R60 ;  /* 0x0000003c003c7308 */ /* 0x000ee20000000800 */
[----:B0-----:R-:W-:Y:S01]  /*26c0*/  FADD.FTZ R61, R61, 1 ;  /* 0x3f8000003d3d7421 */ /* 0x001fe20000010000 */
[----:B------:R-:W-:Y:S02]  /*26d0*/  SHF.L.U32 R72, R72, 0x10, RZ ;  /* 0x0000001048487819 */ /* 0x000fe400000006ff */
[----:B------:R-:W-:Y:S01]  /*26e0*/  SHF.L.U32 R85, R85, 0x10, RZ ;  /* 0x0000001055557819 */ /* 0x000fe200000006ff */
[----:B------:R-:W-:Y:S04]  /*26f0*/  STS.U16 [R146], R109 ;  /* 0x0000006d92007388 */ /* 0x000fe80000000400 */
[----:B------:R-:W-:Y:S04]  /*2700*/  STS.U16 [R144+0x40], R63 ;  /* 0x0000403f90007388 */ /* 0x000fe80000000400 */
[----:B------:R0:W-:Y:S04]  /*2710*/  STS.U16 [R164+0x80], R111 ;  /* 0x0000806fa4007388 */ /* 0x0001e80000000400 */
[----:B------:R-:W-:Y:S04]  /*2720*/  STS.U16 [R161+0xc0], R116 ;  /* 0x0000c074a1007388 */ /* 0x000fe80000000400 */
[----:B------:R-:W-:Y:S04]  /*2730*/  STS.U16 [R160+0x100], R105 ;  /* 0x00010069a0007388 */ /* 0x000fe80000000400 */
[----:B------:R4:W-:Y:S04]  /*2740*/  STS.U16 [R159+0x140], R4 ;  /* 0x000140049f007388 */ /* 0x0009e80000000400 */
[----:B------:R-:W-:Y:S04]  /*2750*/  STS.U16 [R158+0x180], R107 ;  /* 0x0001806b9e007388 */ /* 0x000fe80000000400 */
[----:B------:R5:W-:Y:S04]  /*2760*/  STS.U16 [R156+0x1c0], R103 ;  /* 0x0001c0679c007388 */ /* 0x000be80000000400 */
[----:B------:R-:W-:Y:S04]  /*2770*/  STS.U16 [R134+0x200], R101 ;  /* 0x0002006586007388 */ /* 0x000fe80000000400 */
[----:B--2---:R2:W-:Y:S04]  /*2780*/  STS.U16 [R99+0x240], R108 ;  /* 0x0002406c63007388 */ /* 0x0045e80000000400 */
[----:B------:R-:W-:Y:S04]  /*2790*/  STS.U16 [R98+0x280], R65 ;  /* 0x0002804162007388 */ /* 0x000fe80000000400 */
[----:B------:R-:W-:Y:S04]  /*27a0*/  STS.U16 [R97+0x2c0], R64 ;  /* 0x0002c04061007388 */ /* 0x000fe80000000400 */
[----:B------:R1:W-:Y:S04]  /*27b0*/  STS.U16 [R96+0x300], R89 ;  /* 0x0003005960007388 */ /* 0x0003e80000000400 */
[----:B------:R-:W-:Y:S04]  /*27c0*/  STS.U16 [R95+0x340], R56 ;  /* 0x000340385f007388 */ /* 0x000fe80000000400 */
[----:B------:R-:W-:Y:S04]  /*27d0*/  STS.U16 [R94+0x380], R59 ;  /* 0x0003803b5e007388 */ /* 0x000fe80000000400 */
[----:B------:R-:W-:Y:S01]  /*27e0*/  STS.U16 [R93+0x3c0], R62 ;  /* 0x0003c03e5d007388 */ /* 0x000fe20000000400 */
[----:B------:R-:W-:-:S03]  /*27f0*/  NOP ;  /* 0x0000000000007918 */ /* 0x000fc60000000000 */
[----:B------:R-:W3:Y:S01]  /*2800*/  LDS.U16 R101, [R92] ;  /* 0x000000005c657984 */ /* 0x000ee20000000400 */
[----:B0-----:R-:W-:-:S03]  /*2810*/  FADD.FTZ R111, R113, 1 ;  /* 0x3f800000716f7421 */ /* 0x001fc60000010000 */
[----:B------:R-:W0:Y:S04]  /*2820*/  LDS.U16 R59, [R92+0x2] ;  /* 0x000002005c3b7984 */ /* 0x000e280000000400 */
[----:B------:R-:W0:Y:S01]  /*2830*/  LDS.U16 R62, [R92+0x4] ;  /* 0x000004005c3e7984 */ /* 0x000e220000000400 */
[----:B----4-:R-:W4:Y:S03]  /*2840*/  MUFU.RCP R4, R111 ;  /* 0x0000006f00047308 */ /* 0x010f260000001000 */
[----:B------:R-:W0:Y:S05]  /*2850*/  LDS.U16 R64, [R92+0x6] ;  /* 0x000006005c407984 */ /* 0x000e2a0000000400 */
[----:B-----5:R5:W-:Y:S01]  /*2860*/  MUFU.RCP R103, R66 ;  /* 0x0000004200677308 */ /* 0x020be20000001000 */
[----:B------:R-:W-:Y:S01]  /*2870*/  FADD.FTZ R113, R117, 1 ;  /* 0x3f80000075717421 */ /* 0x000fe20000010000 */
[----:B------:R-:W-:Y:S01]  /*2880*/  FADD.FTZ R109, R118, 1 ;  /* 0x3f800000766d7421 */ /* 0x000fe20000010000 */
[----:B------:R-:W-:Y:S01]  /*2890*/  FADD.FTZ R107, R119, 1 ;  /* 0x3f800000776b7421 */ /* 0x000fe20000010000 */
[----:B--2---:R-:W-:Y:S01]  /*28a0*/  FADD.FTZ R108, R57, 1 ;  /* 0x3f800000396c7421 */ /* 0x004fe20000010000 */
[----:B-1----:R-:W-:Y:S01]  /*28b0*/  FADD.FTZ R89, R88, 1 ;  /* 0x3f80000058597421 */ /* 0x002fe20000010000 */
[----:B------:R-:W-:Y:S04]  /*28c0*/  LDS.U16 R118, [R92+0xc] ;  /* 0x00000c005c767984 */ /* 0x000fe80000000400 */
[----:B-----5:R-:W1:Y:S01]  /*28d0*/  LDS.U16 R66, [R92+0xa] ;  /* 0x00000a005c427984 */ /* 0x020e620000000400 */
[----:B------:R-:W-:Y:S01]  /*28e0*/  MUFU.EX2 R63, R121 ;  /* 0x00000079003f7308 */ /* 0x000fe20000000800 */
[----:B------:R-:W-:-:S02]  /*28f0*/  FADD.FTZ R105, R120, 1 ;  /* 0x3f80000078697421 */ /* 0x000fc40000010000 */
[----:B------:R-:W-:Y:S01]  /*2900*/  LDS.U16 R125, [R92+0xe] ;  /* 0x00000e005c7d7984 */ /* 0x000fe20000000400 */
[----:B---3--:R-:W-:Y:S01]  /*2910*/  FADD.FTZ R116, R60, 1 ;  /* 0x3f8000003c747421 */ /* 0x008fe20000010000 */
[----:B------:R-:W-:Y:S01]  /*2920*/  SHF.L.U32 R86, R86, 0x10, RZ ;  /* 0x0000001056567819 */ /* 0x000fe200000006ff */
[----:B------:R-:W-:Y:S01]  /*2930*/  FMUL.FTZ R43, R85, -1.4426950216293334961 ;  /* 0xbfb8aa3b552b7820 */ /* 0x000fe20000410000 */
[----:B------:R-:W-:Y:S02]  /*2940*/  SHF.L.U32 R84, R84, 0x10, RZ ;  /* 0x0000001054547819 */ /* 0x000fe400000006ff */
[----:B------:R-:W-:Y:S01]  /*2950*/  SHF.L.U32 R73, R73, 0x10, RZ ;  /* 0x0000001049497819 */ /* 0x000fe200000006ff */
[----:B------:R-:W-:Y:S01]  /*2960*/  IMAD.U32 R78, R78, 0x10000, RZ ;  /* 0x000100004e4e7824 */ /* 0x000fe200078e00ff */
[----:B------:R-:W-:Y:S01]  /*2970*/  SHF.L.U32 R71, R71, 0x10, RZ ;  /* 0x0000001047477819 */ /* 0x000fe200000006ff */
[----:B------:R-:W-:Y:S01]  /*2980*/  LDS.U16 R131, [R92+0x1c] ;  /* 0x00001c005c837984 */ /* 0x000fe20000000400 */
[----:B------:R-:W-:-:S02]  /*2990*/  SHF.L.U32 R56, R101, 0x10, RZ ;  /* 0x0000001065387819 */ /* 0x000fc400000006ff */
[----:B------:R-:W-:Y:S01]  /*29a0*/  SHF.L.U32 R70, R70, 0x10, RZ ;  /* 0x0000001046467819 */ /* 0x000fe200000006ff */
[----:B------:R-:W-:Y:S02]  /*29b0*/  LDS.U16 R130, [R92+0x1e] ;  /* 0x00001e005c827984 */ /* 0x000fe40000000400 */
[----:B------:R-:W-:-:S04]  /*29c0*/  FMUL.FTZ R65, R91, R56 ;  /* 0x000000385b417220 */ /* 0x000fc80000410000 */
[----:B----4-:R-:W-:Y:S02]  /*29d0*/  FMUL.FTZ R117, R4, R65 ;  /* 0x0000004104757220 */ /* 0x010fe40000410000 */
[----:B------:R-:W2:Y:S01]  /*29e0*/  LDS.U16 R65, [R92+0x8] ;  /* 0x000008005c417984 */ /* 0x000ea20000000400 */
[----:B------:R-:W3:Y:S01]  /*29f0*/  MUFU.RCP R113, R113 ;  /* 0x0000007100717308 */ /* 0x000ee20000001000 */
[----:B------:R-:W-:Y:S01]  /*2a00*/  FADD.FTZ R101, R58, 1 ;  /* 0x3f8000003a657421 */ /* 0x000fe20000010000 */
[----:B------:R-:W-:-:S06]  /*2a10*/  FADD.FTZ R58, -R4, 1 ;  /* 0x3f800000043a7421 */ /* 0x000fcc0000010100 */
[----:B------:R-:W4:Y:S01]  /*2a20*/  MUFU.RCP R109, R109 ;  /* 0x0000006d006d7308 */ /* 0x000f220000001000 */
[----:B------:R-:W-:Y:S01]  /*2a30*/  FFMA.FTZ R58, R5, R58, 1 ;  /* 0x3f800000053a7423 */ /* 0x000fe2000001003a */
[----:B0-----:R-:W-:-:S06]  /*2a40*/  SHF.L.U32 R57, R59, 0x10, RZ ;  /* 0x000000103b397819 */ /* 0x001fcc00000006ff */
[----:B------:R-:W0:Y:S01]  /*2a50*/  MUFU.RCP R107, R107 ;  /* 0x0000006b006b7308 */ /* 0x000e220000001000 */
[----:B------:R-:W-:Y:S01]  /*2a60*/  FMUL.FTZ R117, R117, R58 ;  /* 0x0000003a75757220 */ /* 0x000fe20000410000 */
[----:B------:R-:W-:Y:S01]  /*2a70*/  SHF.L.U32 R58, R62, 0x10, RZ ;  /* 0x000000103e3a7819 */ /* 0x000fe200000006ff */
[----:B---3--:R-:W-:Y:S01]  /*2a80*/  FADD.FTZ R111, -R113, 1 ;  /* 0x3f800000716f7421 */ /* 0x008fe20000010100 */
[----:B------:R-:W-:Y:S01]  /*2a90*/  FMUL.FTZ R62, R76, R57 ;  /* 0x000000394c3e7220 */ /* 0x000fe20000410000 */
[----:B------:R-:W-:Y:S02]  /*2aa0*/  IMAD.U32 R59, R64, 0x10000, RZ ;  /* 0x00010000403b7824 */ /* 0x000fe400078e00ff */
[----:B------:R-:W-:Y:S01]  /*2ab0*/  FMUL.FTZ R64, R75, R58 ;  /* 0x0000003a4b407220 */ /* 0x000fe20000410000 */
[----:B----4-:R-:W-:Y:S01]  /*2ac0*/  FADD.FTZ R119, -R109, 1 ;  /* 0x3f8000006d777421 */ /* 0x010fe20000010100 */
[----:B------:R-:W-:Y:S01]  /*2ad0*/  FFMA.FTZ R111, R110, R111, 1 ;  /* 0x3f8000006e6f7423 */ /* 0x000fe2000001006f */
[----:B------:R-:W-:Y:S01]  /*2ae0*/  FADD.FTZ R88, R100, 1 ;  /* 0x3f80000064587421 */ /* 0x000fe20000010000 */
[----:B------:R-:W-:Y:S01]  /*2af0*/  FMUL.FTZ R62, R113, R62 ;  /* 0x0000003e713e7220 */ /* 0x000fe20000410000 */
[----:B------:R-:W-:Y:S01]  /*2b00*/  FFMA.FTZ R119, R106, R119, 1 ;  /* 0x3f8000006a777423 */ /* 0x000fe20000010077 */
[----:B------:R-:W-:Y:S01]  /*2b10*/  FMUL.FTZ R100, R74, R59 ;  /* 0x0000003b4a647220 */ /* 0x000fe20000410000 */
[----:B------:R-:W-:Y:S01]  /*2b20*/  FMUL.FTZ R64, R109, R64 ;  /* 0x000000406d407220 */ /* 0x000fe20000410000 */
[C---:B0-----:R-:W-:Y:S01]  /*2b30*/  FADD.FTZ R121, -R107.reuse, 1 ;  /* 0x3f8000006b797421 */ /* 0x041fe20000010100 */
[----:B------:R-:W-:Y:S01]  /*2b40*/  FMUL.FTZ R122, R62, R111 ;  /* 0x0000006f3e7a7220 */ /* 0x000fe20000410000 */
[----:B------:R-:W-:Y:S01]  /*2b50*/  FMUL.FTZ R100, R107, R100 ;  /* 0x000000646b647220 */ /* 0x000fe20000410000 */
[----:B------:R1:W-:Y:S01]  /*2b60*/  MUFU.RCP R111, R61 ;  /* 0x0000003d006f7308 */ /* 0x0003e20000001000 */
[----:B------:R-:W-:Y:S01]  /*2b70*/  FFMA.FTZ R121, R104, R121, 1 ;  /* 0x3f80000068797423 */ /* 0x000fe20000010079 */
[----:B------:R-:W-:-:S02]  /*2b80*/  FMUL.FTZ R123, R64, R119 ;  /* 0x00000077407b7220 */ /* 0x000fc40000410000 */
[----:B------:R-:W0:Y:S01]  /*2b90*/  LDS.U16 R119, [R92+0x10] ;  /* 0x000010005c777984 */ /* 0x000e220000000400 */
[----:B------:R-:W-:Y:S01]  /*2ba0*/  FMUL.FTZ R120, R100, R121 ;  /* 0x0000007964787220 */ /* 0x000fe20000410000 */
[----:B------:R-:W-:Y:S02]  /*2bb0*/  FADD.FTZ R127, -R103, 1 ;  /* 0x3f800000677f7421 */ /* 0x000fe40000010100 */
[----:B------:R-:W3:Y:S01]  /*2bc0*/  LDS.U16 R100, [R92+0x12] ;  /* 0x000012005c647984 */ /* 0x000ee20000000400 */
[----:B-1----:R-:W-:Y:S01]  /*2bd0*/  SHF.L.U32 R61, R66, 0x10, RZ ;  /* 0x00000010423d7819 */ /* 0x002fe200000006ff */
[----:B--2---:R-:W-:-:S04]  /*2be0*/  IMAD.U32 R60, R65, 0x10000, RZ ;  /* 0x00010000413c7824 */ /* 0x004fc800078e00ff */
[----:B------:R-:W-:Y:S01]  /*2bf0*/  FMUL.FTZ R66, R72, R61 ;  /* 0x0000003d48427220 */ /* 0x000fe20000410000 */
[----:B------:R-:W-:-:S03]  /*2c00*/  FFMA.FTZ R65, R90, R127, 1 ;  /* 0x3f8000005a417423 */ /* 0x000fc6000001007f */
[----:B------:R-:W-:Y:S01]  /*2c10*/  FMUL.FTZ R66, R103, R66 ;  /* 0x0000004267427220 */ /* 0x000fe20000410000 */
[----:B------:R-:W-:-:S03]  /*2c20*/  FMUL.FTZ R42, R86, -1.4426950216293334961 ;  /* 0xbfb8aa3b562a7820 */ /* 0x000fc60000410000 */
[----:B------:R-:W-:Y:S02]  /*2c30*/  FMUL.FTZ R128, R66, R65 ;  /* 0x0000004142807220 */ /* 0x000fe40000410000 */
[----:B------:R-:W1:Y:S01]  /*2c40*/  LDS.U16 R66, [R92+0x14] ;  /* 0x000014005c427984 */ /* 0x000e620000000400 */
[----:B------:R-:W-:Y:S01]  /*2c50*/  FMUL.FTZ R55, R84, -1.4426950216293334961 ;  /* 0xbfb8aa3b54377820 */ /* 0x000fe20000410000 */
[----:B------:R-:W2:Y:S08]  /*2c60*/  MUFU.RCP R105, R105 ;  /* 0x0000006900697308 */ /* 0x000eb00000001000 */
[----:B------:R-:W4:Y:S08]  /*2c70*/  MUFU.EX2 R43, R43 ;  /* 0x0000002b002b7308 */ /* 0x000f300000000800 */
[----:B------:R-:W5:Y:S08]  /*2c80*/  MUFU.RCP R101, R101 ;  /* 0x0000006500657308 */ /* 0x000f700000001000 */
[----:B------:R-:W-:Y:S01]  /*2c90*/  MUFU.RCP R88, R88 ;  /* 0x0000005800587308 */ /* 0x000fe20000001000 */
[----:B------:R-:W-:-:S07]  /*2ca0*/  FMUL.FTZ R64, R73, R60 ;  /* 0x0000003c49407220 */ /* 0x000fce0000410000 */
[----:B------:R-:W-:Y:S01]  /*2cb0*/  MUFU.RCP R89, R89 ;  /* 0x0000005900597308 */ /* 0x000fe20000001000 */
[----:B------:R-:W-:Y:S01]  /*2cc0*/  SHF.L.U32 R62, R118, 0x10, RZ ;  /* 0x00000010763e7819 */ /* 0x000fe200000006ff */
[----:B------:R-:W1:Y:S06]  /*2cd0*/  LDS.U16 R65, [R92+0x16] ;  /* 0x000016005c417984 */ /* 0x000e6c0000000400 */
[----:B------:R-:W0:Y:S08]  /*2ce0*/  MUFU.EX2 R42, R42 ;  /* 0x0000002a002a7308 */ /* 0x000e300000000800 */
[----:B------:R-:W3:Y:S01]  /*2cf0*/  MUFU.EX2 R55, R55 ;  /* 0x0000003700377308 */ /* 0x000ee20000000800 */
[----:B--2---:R-:W-:Y:S01]  /*2d00*/  FADD.FTZ R121, -R105, 1 ;  /* 0x3f80000069797421 */ /* 0x004fe20000010100 */
[----:B----4-:R-:W-:Y:S01]  /*2d10*/  FADD.FTZ R124, R43, 1 ;  /* 0x3f8000002b7c7421 */ /* 0x010fe20000010000 */
[----:B-----5:R-:W-:Y:S01]  /*2d20*/  FADD.FTZ R43, -R101, 1 ;  /* 0x3f800000652b7421 */ /* 0x020fe20000010100 */
[----:B------:R-:W-:Y:S01]  /*2d30*/  FMUL.FTZ R64, R105, R64 ;  /* 0x0000004069407220 */ /* 0x000fe20000410000 */
[----:B------:R-:W-:-:S03]  /*2d40*/  FFMA.FTZ R121, R102, R121, 1 ;  /* 0x3f80000066797423 */ /* 0x000fc60000010079 */
[----:B------:R-:W2:Y:S01]  /*2d50*/  MUFU.RCP R108, R108 ;  /* 0x0000006c006c7308 */ /* 0x000ea20000001000 */
[----:B0-----:R-:W-:Y:S01]  /*2d60*/  FADD.FTZ R137, R42, 1 ;  /* 0x3f8000002a897421 */ /* 0x001fe20000010000 */
[----:B------:R-:W-:Y:S01]  /*2d70*/  FADD.FTZ R42, -R88, 1 ;  /* 0x3f800000582a7421 */ /* 0x000fe20000010100 */
[----:B------:R-:W-:Y:S01]  /*2d80*/  FFMA.FTZ R133, R80, R43, 1 ;  /* 0x3f80000050857423 */ /* 0x000fe2000001002b */
[----:B------:R-:W-:-:S04]  /*2d90*/  SHF.L.U32 R43, R119, 0x10, RZ ;  /* 0x00000010772b7819 */ /* 0x000fc800000006ff */
[----:B------:R-:W0:Y:S01]  /*2da0*/  MUFU.RCP R116, R116 ;  /* 0x0000007400747308 */ /* 0x000e220000001000 */
[----:B---3--:R-:W-:Y:S01]  /*2db0*/  FADD.FTZ R55, R55, 1 ;  /* 0x3f80000037377421 */ /* 0x008fe20000010000 */
[----:B------:R-:W-:Y:S01]  /*2dc0*/  FMUL.FTZ R127, R64, R121 ;  /* 0x00000079407f7220 */ /* 0x000fe20000410000 */
[----:B------:R-:W-:Y:S01]  /*2dd0*/  FFMA.FTZ R132, R79, R42, 1 ;  /* 0x3f8000004f847423 */ /* 0x000fe2000001002a */
[----:B------:R-:W-:Y:S02]  /*2de0*/  IMAD.U32 R42, R100, 0x10000, RZ ;  /* 0x00010000642a7824 */ /* 0x000fe400078e00ff */
[----:B------:R-:W-:Y:S01]  /*2df0*/  FMUL.FTZ R100, R78, R43 ;  /* 0x0000002b4e647220 */ /* 0x000fe20000410000 */
[----:B------:R-:W-:Y:S01]  /*2e00*/  FMUL.FTZ R118, R71, R62 ;  /* 0x0000003e47767220 */ /* 0x000fe20000410000 */
[----:B------:R-:W-:Y:S01]  /*2e10*/  FADD.FTZ R129, -R89, 1 ;  /* 0x3f80000059817421 */ /* 0x000fe20000010100 */
[----:B------:R3:W4:Y:S01]  /*2e20*/  MUFU.RCP R121, R55 ;  /* 0x0000003700797308 */ /* 0x0007220000001000 */
[----:B------:R-:W-:Y:S01]  /*2e30*/  FMUL.FTZ R100, R101, R100 ;  /* 0x0000006465647220 */ /* 0x000fe20000410000 */
[----:B------:R-:W-:Y:S01]  /*2e40*/  FMUL.FTZ R118, R89, R118 ;  /* 0x0000007659767220 */ /* 0x000fe20000410000 */
[----:B------:R-:W-:Y:S01]  /*2e50*/  SHF.L.U32 R77, R77, 0x10, RZ ;  /* 0x000000104d4d7819 */ /* 0x000fe200000006ff */
[----:B------:R-:W5:Y:S01]  /*2e60*/  LDS.U16 R64, [R92+0x18] ;  /* 0x000018005c407984 */ /* 0x000f620000000400 */
[----:B---3--:R-:W-:Y:S01]  /*2e70*/  SHF.L.U32 R55, R125, 0x10, RZ ;  /* 0x000000107d377819 */ /* 0x008fe200000006ff */
[----:B------:R-:W-:-:S04]  /*2e80*/  FFMA.FTZ R129, R0, R129, 1 ;  /* 0x3f80000000817423 */ /* 0x000fc80000010081 */
[----:B------:R-:W-:Y:S01]  /*2e90*/  FMUL.FTZ R119, R70, R55 ;  /* 0x0000003746777220 */ /* 0x000fe20000410000 */
[----:B------:R-:W-:Y:S01]  /*2ea0*/  FMUL.FTZ R133, R100, R133 ;  /* 0x0000008564857220 */ /* 0x000fe20000410000 */
[----:B--2---:R-:W-:Y:S01]  /*2eb0*/  FADD.FTZ R126, -R108, 1 ;  /* 0x3f8000006c7e7421 */ /* 0x004fe20000010100 */
[----:B------:R-:W-:Y:S01]  /*2ec0*/  SHF.L.U32 R69, R69, 0x10, RZ ;  /* 0x0000001045457819 */ /* 0x000fe200000006ff */
[----:B------:R-:W-:Y:S01]  /*2ed0*/  FMUL.FTZ R119, R88, R119 ;  /* 0x0000007758777220 */ /* 0x000fe20000410000 */
[----:B0-----:R-:W-:Y:S01]  /*2ee0*/  FADD.FTZ R100, -R116, 1 ;  /* 0x3f80000074647421 */ /* 0x001fe20000010100 */
[----:B-1----:R-:W-:Y:S01]  /*2ef0*/  SHF.L.U32 R66, R66, 0x10, RZ ;  /* 0x0000001042427819 */ /* 0x002fe200000006ff */
[----:B------:R-:W-:Y:S01]  /*2f00*/  FMUL.FTZ R129, R118, R129 ;  /* 0x0000008176817220 */ /* 0x000fe20000410000 */
[----:B------:R-:W-:Y:S01]  /*2f10*/  FMUL.FTZ R125, R77, R42 ;  /* 0x0000002a4d7d7220 */ /* 0x000fe20000410000 */
[----:B------:R-:W0:Y:S01]  /*2f20*/  LDS.U16 R118, [R92+0x1a] ;  /* 0x00001a005c767984 */ /* 0x000e220000000400 */
[----:B------:R-:W-:Y:S01]  /*2f30*/  FMUL.FTZ R132, R119, R132 ;  /* 0x0000008477847220 */ /* 0x000fe20000410000 */
[----:B------:R-:W-:Y:S01]  /*2f40*/  FFMA.FTZ R135, R81, R126, 1 ;  /* 0x3f80000051877423 */ /* 0x000fe2000001007e */
[----:B------:R-:W-:Y:S01]  /*2f50*/  FFMA.FTZ R119, R83, R100, 1 ;  /* 0x3f80000053777423 */ /* 0x000fe20000010064 */
[----:B------:R-:W-:Y:S01]  /*2f60*/  FMUL.FTZ R136, R108, R125 ;  /* 0x0000007d6c887220 */ /* 0x000fe20000410000 */
[----:B------:R-:W-:Y:S01]  /*2f70*/  FADD.FTZ R126, R63, 1 ;  /* 0x3f8000003f7e7421 */ /* 0x000fe20000010000 */
[----:B------:R-:W-:Y:S01]  /*2f80*/  FMUL.FTZ R100, R69, R66 ;  /* 0x0000004245647220 */ /* 0x000fe20000410000 */
[----:B------:R-:W-:Y:S01]  /*2f90*/  FADD.FTZ R63, -R111, 1 ;  /* 0x3f8000006f3f7421 */ /* 0x000fe20000010100 */
[----:B------:R-:W-:-:S02]  /*2fa0*/  FMUL.FTZ R136, R136, R135 ;  /* 0x0000008788887220 */ /* 0x000fc40000410000 */
[----:B------:R-:W-:Y:S01]  /*2fb0*/  FMUL.FTZ R100, R111, R100 ;  /* 0x000000646f647220 */ /* 0x000fe20000410000 */
[----:B------:R-:W-:-:S04]  /*2fc0*/  FFMA.FTZ R135, R82, R63, 1 ;  /* 0x3f80000052877423 */ /* 0x000fc8000001003f */
[----:B------:R-:W-:Y:S02]  /*2fd0*/  FMUL.FTZ R135, R100, R135 ;  /* 0x0000008764877220 */ /* 0x000fe40000410000 */
[----:B------:R-:W1:Y:S01]  /*2fe0*/  S2R R100, SR_TID.X ;  /* 0x0000000000647919 */ /* 0x000e620000002100 */
[----:B------:R-:W2:Y:S01]  /*2ff0*/  MUFU.RCP R124, R124 ;  /* 0x0000007c007c7308 */ /* 0x000ea20000001000 */
[----:B------:R-:W-:Y:S02]  /*3000*/  SHF.L.U32 R112, R112, 0x10, RZ ;  /* 0x0000001070707819 */ /* 0x000fe400000006ff */
[----:B------:R-:W-:Y:S02]  /*3010*/  SHF.L.U32 R65, R65, 0x10, RZ ;  /* 0x0000001041417819 */ /* 0x000fe400000006ff */
[----:B------:R-:W-:-:S03]  /*3020*/  SHF.L.U32 R115, R115, 0x10, RZ ;  /* 0x0000001073737819 */ /* 0x000fc600000006ff */
[----:B------:R-:W-:Y:S01]  /*3030*/  FMUL.FTZ R63, R112, R65 ;  /* 0x00000041703f7220 */ /* 0x000fe20000410000 */
[----:B------:R4:W3:Y:S01]  /*3040*/  MUFU.RCP R125, R137 ;  /* 0x00000089007d7308 */ /* 0x0008e20000001000 */
[----:B-----5:R-:W-:Y:S01]  /*3050*/  SHF.L.U32 R64, R64, 0x10, RZ ;  /* 0x0000001040407819 */ /* 0x020fe200000006ff */
[----:B------:R-:W-:Y:S02]  /*3060*/  IMAD.U32 R114, R114, 0x10000, RZ ;  /* 0x0001000072727824 */ /* 0x000fe400078e00ff */
[----:B------:R-:W-:-:S04]  /*3070*/  FMUL.FTZ R138, R116, R63 ;  /* 0x0000003f748a7220 */ /* 0x000fc80000410000 */
[----:B------:R-:W5:Y:S01]  /*3080*/  MUFU.RCP R126, R126 ;  /* 0x0000007e007e7308 */ /* 0x000f620000001000 */
[----:B----4-:R-:W-:Y:S01]  /*3090*/  FADD.FTZ R137, -R121, 1 ;  /* 0x3f80000079897421 */ /* 0x010fe20000010100 */
[----:B------:R-:W-:Y:S01]  /*30a0*/  FMUL.FTZ R140, R115, R64 ;  /* 0x00000040738c7220 */ /* 0x000fe20000410000 */
[----:B0-----:R-:W-:Y:S02]  /*30b0*/  IMAD.U32 R63, R118, 0x10000, RZ ;  /* 0x00010000763f7824 */ /* 0x001fe400078e00ff */
[----:B--2---:R-:W-:Y:S01]  /*30c0*/  FADD.FTZ R118, -R124, 1 ;  /* 0x3f8000007c767421 */ /* 0x004fe20000010100 */
[----:B------:R-:W-:Y:S01]  /*30d0*/  FFMA.FTZ R142, R84, R137, 1 ;  /* 0x3f800000548e7423 */ /* 0x000fe20000010089 */
[----:B------:R-:W-:Y:S01]  /*30e0*/  FMUL.FTZ R139, R114, R63 ;  /* 0x0000003f728b7220 */ /* 0x000fe20000410000 */
[----:B------:R-:W-:Y:S01]  /*30f0*/  FMUL.FTZ R137, R121, R140 ;  /* 0x0000008c79897220 */ /* 0x000fe20000410000 */
[----:B------:R-:W-:Y:S01]  /*3100*/  FMUL.FTZ R138, R138, R119 ;  /* 0x000000778a8a7220 */ /* 0x000fe20000410000 */
[----:B------:R-:W-:-:S02]  /*3110*/  SHF.L.U32 R119, R68, 0x10, RZ ;  /* 0x0000001044777819 */ /* 0x000fc400000006ff */
[----:B-1----:R-:W-:Y:S01]  /*3120*/  ISETP.NE.AND P0, PT, R100, RZ, PT ;  /* 0x000000ff6400720c */ /* 0x002fe20003f05270 */
[----:B------:R-:W-:Y:S01]  /*3130*/  FFMA.FTZ R140, R85, R118, 1 ;  /* 0x3f800000558c7423 */ /* 0x000fe20000010076 */
[----:B------:R-:W-:Y:S01]  /*3140*/  FMUL.FTZ R139, R124, R139 ;  /* 0x0000008b7c8b7220 */ /* 0x000fe20000410000 */
[----:B------:R-:W-:Y:S01]  /*3150*/  SHF.L.U32 R118, R67, 0x10, RZ ;  /* 0x0000001043767819 */ /* 0x000fe200000006ff */
[----:B------:R-:W-:Y:S01]  /*3160*/  IMAD.U32 R67, R130, 0x10000, RZ ;  /* 0x0001000082437824 */ /* 0x000fe200078e00ff */
[----:B------:R-:W-:Y:S01]  /*3170*/  SHF.L.U32 R68, R131, 0x10, RZ ;  /* 0x0000001083447819 */ /* 0x000fe200000006ff */
[----:B------:R-:W-:Y:S01]  /*3180*/  FMUL.FTZ R137, R137, R142 ;  /* 0x0000008e89897220 */ /* 0x000fe20000410000 */
[----:B------:R-:W-:Y:S01]  /*3190*/  FMUL.FTZ R130, R139, R140 ;  /* 0x0000008c8b827220 */ /* 0x000fe20000410000 */
[----:B---3--:R-:W-:Y:S01]  /*31a0*/  FADD.FTZ R131, -R125, 1 ;  /* 0x3f8000007d837421 */ /* 0x008fe20000010100 */
[----:B-----5:R-:W-:Y:S01]  /*31b0*/  FADD.FTZ R142, -R126, 1 ;  /* 0x3f8000007e8e7421 */ /* 0x020fe20000010100 */
[----:B------:R-:W-:Y:S01]  /*31c0*/  FMUL.FTZ R140, R119, R68 ;  /* 0x00000044778c7220 */ /* 0x000fe20000410000 */
[----:B------:R-:W-:Y:S01]  /*31d0*/  FMUL.FTZ R139, R118, R67 ;  /* 0x00000043768b7220 */ /* 0x000fe20000410000 */
[----:B------:R-:W-:Y:S01]  /*31e0*/  F2FP.BF16.F32.PACK_AB R141, R122, R117 ;  /* 0x000000757a8d723e */ /* 0x000fe200000010ff */
[----:B------:R-:W-:Y:S01]  /*31f0*/  BAR.SYNC.DEFER_BLOCKING 0x0 ;  /* 0x0000000000007b1d */ /* 0x000fe20000010000 */
[----:B------:R-:W-:Y:S01]  /*3200*/  FFMA.FTZ R131, R86, R131, 1 ;  /* 0x3f80000056837423 */ /* 0x000fe20000010083 */
[----:B------:R-:W-:Y:S01]  /*3210*/  FFMA.FTZ R142, R87, R142, 1 ;  /* 0x3f800000578e7423 */ /* 0x000fe2000001008e */
[----:B------:R-:W-:Y:S01]  /*3220*/  FMUL.FTZ R140, R125, R140 ;  /* 0x0000008c7d8c7220 */ /* 0x000fe20000410000 */
[----:B------:R-:W-:Y:S01]  /*3230*/  FMUL.FTZ R139, R126, R139 ;  /* 0x0000008b7e8b7220 */ /* 0x000fe20000410000 */
[----:B------:R-:W-:Y:S01]  /*3240*/  F2FP.BF16.F32.PACK_AB R120, R120, R123 ;  /* 0x0000007b7878723e */ /* 0x000fe200000010ff */
[----:B------:R-:W-:Y:S01]  /*3250*/  VOTEU.ALL UP0, P0 ;  /* 0x0000000000ff7886 */ /* 0x000fe20000000000 */
[----:B------:R-:W-:-:S02]  /*3260*/  PRMT R123, R141, 0x7632, R123 ;  /* 0x000076328d7b7816 */ /* 0x000fc4000000007b */
[----:B------:R-:W-:Y:S01]  /*3270*/  F2FP.BF16.F32.PACK_AB R133, R136, R133 ;  /* 0x000000858885723e */ /* 0x000fe200000010ff */
[----:B------:R-:W-:Y:S01]  /*3280*/  FMUL.FTZ R117, R140, R131 ;  /* 0x000000838c757220 */ /* 0x000fe20000410000 */
[----:B------:R-:W-:Y:S01]  /*3290*/  F2FP.BF16.F32.PACK_AB R129, R132, R129 ;  /* 0x000000818481723e */ /* 0x000fe200000010ff */
[----:B------:R-:W-:Y:S01]  /*32a0*/  FMUL.FTZ R122, R139, R142 ;  /* 0x0000008e8b7a7220 */ /* 0x000fe20000410000 */
[----:B------:R-:W-:Y:S01]  /*32b0*/  F2FP.BF16.F32.PACK_AB R127, R128, R127 ;  /* 0x0000007f807f723e */ /* 0x000fe200000010ff */
[----:B------:R-:W-:Y:S01]  /*32c0*/  @!UP0 UIMAD UR10, UR20, -0x800, UR32 ;  /* 0xfffff800140a88a4 */ /* 0x000fe2000f8e0220 */
[----:B------:R-:W-:Y:S02]  /*32d0*/  PRMT R128, R120, 0x7632, R128 ;  /* 0x0000763278807816 */ /* 0x000fe40000000080 */
[----:B------:R-:W-:Y:S02]  /*32e0*/  F2FP.BF16.F32.PACK_AB R135, R138, R135 ;  /* 0x000000878a87723e */ /* 0x000fe400000010ff */
[----:B------:R-:W-:Y:S01]  /*32f0*/  F2FP.BF16.F32.PACK_AB R130, R130, R137 ;  /* 0x000000898282723e */ /* 0x000fe200000010ff */
[----:B------:R0:W-:Y:S01]  /*3300*/  STS.U16 [R92+0x4], R120 ;  /* 0x000004785c007388 */ /* 0x0001e20000000400 */
[----:B------:R-:W-:-:S03]  /*3310*/  F2FP.BF16.F32.PACK_AB R117, R122, R117 ;  /* 0x000000757a75723e */ /* 0x000fc600000010ff */
[----:B------:R1:W-:Y:S01]  /*3320*/  STS.U16 [R92+0x2], R123 ;  /* 0x0000027b5c007388 */ /* 0x0003e20000000400 */
[----:B0-----:R-:W-:Y:S02]  /*3330*/  PRMT R120, R133, 0x7632, R120 ;  /* 0x0000763285787816 */ /* 0x001fe40000000078 */
[----:B-1----:R-:W-:-:S03]  /*3340*/  PRMT R123, R129, 0x7632, R123 ;  /* 0x00007632817b7816 */ /* 0x002fc6000000007b */
[----:B------:R0:W-:Y:S01]  /*3350*/  STS.U16 [R92+0x12], R120 ;  /* 0x000012785c007388 */ /* 0x0001e20000000400 */
[----:B------:R-:W-:Y:S02]  /*3360*/  PRMT R131, R127, 0x7632, R131 ;  /* 0x000076327f837816 */ /* 0x000fe40000000083 */
[----:B------:R-:W-:Y:S01]  /*3370*/  PRMT R122, R130, 0x7632, R122 ;  /* 0x00007632827a7816 */ /* 0x000fe2000000007a */
[----:B------:R1:W-:Y:S04]  /*3380*/  STS.U16 [R92+0x8], R127 ;  /* 0x0000087f5c007388 */ /* 0x0003e80000000400 */
[----:B------:R2:W-:Y:S01]  /*3390*/  STS.U16 [R92+0xe], R123 ;  /* 0x00000e7b5c007388 */ /* 0x0005e20000000400 */
[----:B0-----:R-:W-:Y:S02]  /*33a0*/  MOV R120, UR10 ;  /* 0x0000000a00787c02 */ /* 0x001fe40008000f00 */
[----:B-1----:R-:W-:-:S02]  /*33b0*/  PRMT R127, R135, 0x7632, R127 ;  /* 0x00007632877f7816 */ /* 0x002fc4000000007f */
[----:B--2---:R-:W-:Y:S02]  /*33c0*/  PRMT R123, R117, 0x7632, R123 ;  /* 0x00007632757b7816 */ /* 0x004fe4000000007b */
[----:B------:R-:W-:Y:S01]  /*33d0*/  @!P0 IADD3 R120, PT, PT, R120, 0x800, RZ ;  /* 0x0000080078788810 */ /* 0x000fe20007ffe0ff */
[----:B------:R-:W-:Y:S04]  /*33e0*/  STS.U16 [R92], R141 ;  /* 0x0000008d5c007388 */ /* 0x000fe80000000400 */
[----:B------:R0:W-:Y:S04]  /*33f0*/  STS.U16 [R92+0x6], R128 ;  /* 0x000006805c007388 */ /* 0x0001e80000000400 */
        /* <DEDUP_REMOVED lines=26> */
[----:B------:R1:W-:Y:S01]  /*35a0*/  @!P0 STS [UR16+0x1080], R120 ;  /* 0x00108078ff008988 */ /* 0x0003e20008000810 */
[----:B------:R-:W-:Y:S01]  /*35b0*/  BAR.SYNC.DEFER_BLOCKING 0x0 ;  /* 0x0000000000007b1d */ /* 0x000fe20000010000 */
[----:B------:R-:W-:-:S04]  /*35c0*/  UIMAD.WIDE.U32 UR10, UR33, UR12, UR8 ;  /* 0x0000000c210a72a5 */ /* 0x000fc8000f8e0008 */
[----:B------:R-:W-:Y:S01]  /*35d0*/  UIMAD UR11, UR33, UR13, UR11 ;  /* 0x0000000d210b72a4 */ /* 0x000fe2000f8e020b */
[----:B------:R-:W2:Y:S01]  /*35e0*/  LDCU.64 UR12, c[0x0][0x558] ;  /* 0x0000ab00ff0c77ac */ /* 0x000ea20008000a00 */
[----:B------:R-:W3:Y:S02]  /*35f0*/  LDS R122, [UR16+0x1080] ;  /* 0x00108010ff7a7984 */ /* 0x000ee40008000800 */
[----:B------:R-:W-:-:S04]  /*3600*/  UIMAD.WIDE.U32 UR10, UR27, UR14, UR10 ;  /* 0x0000000e1b0a72a5 */ /* 0x000fc8000f8e000a */
[----:B------:R-:W-:Y:S02]  /*3610*/  UIMAD UR11, UR27, UR15, UR11 ;  /* 0x0000000f1b0b72a4 */ /* 0x000fe4000f8e020b */
[----:B0-----:R-:W-:Y:S01]  /*3620*/  IADD3 R128, P1, PT, R40, UR10, RZ ;  /* 0x0000000a28807c10 */ /* 0x001fe2000ff3e0ff */
[----:B-1----:R-:W-:-:S03]  /*3630*/  FMUL.FTZ R120, R5, R4 ;  /* 0x0000000405787220 */ /* 0x002fc60000410000 */
[----:B------:R-:W-:Y:S02]  /*3640*/  IADD3.X R5, PT, PT, RZ, UR11, RZ, P1, !PT ;  /* 0x0000000bff057c10 */ /* 0x000fe40008ffe4ff */
[----:B--2---:R-:W-:-:S03]  /*3650*/  LEA R4, P1, R128, UR12, 0x1 ;  /* 0x0000000c80047c11 */ /* 0x004fc6000f8208ff */
[----:B------:R-:W0:Y:S01]  /*3660*/  LDCU.64 UR10, c[0x0][0x490] ;  /* 0x00009200ff0a77ac */ /* 0x000e220008000a00 */
[----:B------:R-:W-:Y:S02]  /*3670*/  LEA.HI.X R5, R128, UR13, R5, 0x1, P1 ;  /* 0x0000000d80057c11 */ /* 0x000fe400088f0c05 */
[-C--:B---3--:R-:W-:Y:S02]  /*3680*/  ISETP.GE.AND P3, PT, R40, R122.reuse, PT ;  /* 0x0000007a2800720c */ /* 0x088fe40003f66270 */
[-C--:B------:R-:W-:Y:S02]  /*3690*/  ISETP.GE.AND P1, PT, R41, R122.reuse, PT ;  /* 0x0000007a2900720c */ /* 0x080fe40003f26270 */
[-C--:B------:R-:W-:Y:S02]  /*36a0*/  ISETP.GE.AND P2, PT, R21, R122.reuse, PT ;  /* 0x0000007a1500720c */ /* 0x080fe40003f46270 */
[-C--:B------:R-:W-:Y:S02]  /*36b0*/  ISETP.GE.AND P4, PT, R22, R122.reuse, PT ;  /* 0x0000007a1600720c */ /* 0x080fe40003f86270 */
[----:B------:R-:W-:-:S02]  /*36c0*/  ISETP.GE.AND P5, PT, R23, R122, PT ;  /* 0x0000007a1700720c */ /* 0x000fc40003fa6270 */
[----:B------:R-:W-:-:S03]  /*36d0*/  ISETP.GE.AND P6, PT, R24, R122, PT ;  /* 0x0000007a1800720c */ /* 0x000fc60003fc6270 */
[----:B------:R1:W-:Y:S01]  /*36e0*/  @!P3 STG.E.U16 desc[UR28][R4.64], R151 ;  /* 0x000000970400b986 */ /* 0x0003e2000c10151c */
        /* <DEDUP_REMOVED lines=19> */
[----:B------:R1:W-:Y:S04]  /*3820*/  STL [R1+0x4], R146 ;  /* 0x0000049201007387 */ /* 0x0003e80000100800 */
[----:B------:R1:W-:Y:S04]  /*3830*/  STL [R1], R144 ;  /* 0x0000009001007387 */ /* 0x0003e80000100800 */
[----:B------:R1:W-:Y:S04]  /*3840*/  @!P3 STG.E.U16 desc[UR28][R4.64+0x280], R127 ;  /* 0x0002807f0400b986 */ /* 0x0003e8000c10151c */
[----:B------:R1:W-:Y:S04]  /*3850*/  @!P6 STG.E.U16 desc[UR28][R4.64+0x2c0], R129 ;  /* 0x0002c0810400e986 */ /* 0x0003e8000c10151c */
[----:B------:R1:W-:Y:S04]  /*3860*/  @!P5 STG.E.U16 desc[UR28][R4.64+0x300], R131 ;  /* 0x000300830400d986 */ /* 0x0003e8000c10151c */
[----:B------:R1:W-:Y:S04]  /*3870*/  @!P1 STG.E.U16 desc[UR28][R4.64+0x340], R133 ;  /* 0x0003408504009986 */ /* 0x0003e8000c10151c */
[----:B------:R1:W-:Y:S04]  /*3880*/  @!P2 STG.E.U16 desc[UR28][R4.64+0x380], R135 ;  /* 0x000380870400a986 */ /* 0x0003e8000c10151c */
[----:B------:R1:W-:Y:S01]  /*3890*/  @!P4 STG.E.U16 desc[UR28][R4.64+0x3c0], R117 ;  /* 0x0003c0750400c986 */ /* 0x0003e2000c10151c */
[----:B0-----:R-:W-:-:S04]  /*38a0*/  UISETP.NE.U32.AND UP0, UPT, UR10, URZ, UPT ;  /* 0x000000ff0a00728c */ /* 0x001fc8000bf05070 */
[----:B------:R-:W-:Y:S01]  /*38b0*/  UISETP.NE.AND.EX UP0, UPT, UR11, URZ, UPT, UP0 ;  /* 0x000000ff0b00728c */ /* 0x000fe2000bf05300 */
        /* <DEDUP_REMOVED lines=31> */
[----:B-1----:R-:W-:Y:S06]  /*3ab0*/  BRA.U !UP0, `(.L_x_64) ;  /* 0x0000000508bc7547 */ /* 0x002fec000b800000 */
[----:B------:R-:W-:Y:S01]  /*3ac0*/  BAR.SYNC.DEFER_BLOCKING 0x0 ;  /* 0x0000000000007b1d */ /* 0x000fe20000010000 */
[----:B------:R-:W-:Y:S01]  /*3ad0*/  FMUL.FTZ R56, R120, R56 ;  /* 0x0000003878387220 */ /* 0x000fe20000410000 */
[----:B------:R-:W-:Y:S01]  /*3ae0*/  FMUL.FTZ R57, R110, R57 ;  /* 0x000000396e397220 */ /* 0x000fe20000410000 */
[----:B------:R-:W-:Y:S01]  /*3af0*/  FMUL.FTZ R58, R106, R58 ;  /* 0x0000003a6a3a7220 */ /* 0x000fe20000410000 */
[----:B------:R-:W-:Y:S01]  /*3b00*/  FMUL.FTZ R59, R104, R59 ;  /* 0x0000003b683b7220 */ /* 0x000fe20000410000 */
[----:B------:R-:W-:Y:S01]  /*3b10*/  FMUL.FTZ R62, R105, R62 ;  /* 0x0000003e693e7220 */ /* 0x000fe20000410000 */
[----:B------:R-:W-:Y:S01]  /*3b20*/  FMUL.FTZ R55, R107, R55 ;  /* 0x000000376b377220 */ /* 0x000fe20000410000 */
[----:B------:R-:W-:Y:S01]  /*3b30*/  F2FP.BF16.F32.PACK_AB R56, R57, R56 ;  /* 0x000000383938723e */ /* 0x000fe200000010ff */
[----:B------:R-:W-:Y:S01]  /*3b40*/  FMUL.FTZ R60, R102, R60 ;  /* 0x0000003c663c7220 */ /* 0x000fe20000410000 */
[----:B------:R-:W-:Y:S01]  /*3b50*/  F2FP.BF16.F32.PACK_AB R58, R59, R58 ;  /* 0x0000003a3b3a723e */ /* 0x000fe200000010ff */
        /* <DEDUP_REMOVED lines=9> */
[----:B------:R-:W-:Y:S01]  /*3bf0*/  PRMT R4, R56, 0x7632, R4 ;  /* 0x0000763238047816 */ /* 0x000fe20000000004 */
[----:B------:R-:W0:Y:S01]  /*3c00*/  LDCU.128 UR12, c[0x0][0x430] ;  /* 0x00008600ff0c77ac */ /* 0x000e220008000c00 */
[----:B------:R-:W-:-:S02]  /*3c10*/  F2FP.BF16.F32.PACK_AB R55, R55, R62 ;  /* 0x0000003e3737723e */ /* 0x000fc400000010ff */
[----:B------:R-:W-:Y:S01]  /*3c20*/  PRMT R5, R58, 0x7632, R5 ;  /* 0x000076323a057816 */ /* 0x000fe20000000005 */
[----:B------:R1:W-:Y:S01]  /*3c30*/  STS.U16 [R92+0x2], R4 ;  /* 0x000002045c007388 */ /* 0x0003e20000000400 */
[----:B------:R-:W-:Y:S02]  /*3c40*/  F2FP.BF16.F32.PACK_AB R60, R61, R60 ;  /* 0x0000003c3d3c723e */ /* 0x000fe400000010ff */
[----:B------:R-:W-:Y:S01]  /*3c50*/  F2FP.BF16.F32.PACK_AB R42, R42, R43 ;  /* 0x0000002b2a2a723e */ /* 0x000fe200000010ff */
[----:B------:R2:W-:Y:S01]  /*3c60*/  STS.U16 [R92], R56 ;  /* 0x000000385c007388 */ /* 0x0005e20000000400 */
[----:B------:R-:W-:Y:S02]  /*3c70*/  F2FP.BF16.F32.PACK_AB R65, R65, R66 ;  /* 0x000000424141723e */ /* 0x000fe400000010ff */
[----:B------:R-:W-:Y:S01]  /*3c80*/  F2FP.BF16.F32.PACK_AB R63, R63, R64 ;  /* 0x000000403f3f723e */ /* 0x000fe200000010ff */
[----:B------:R3:W-:Y:S01]  /*3c90*/  STS.U16 [R92+0x4], R58 ;  /* 0x0000043a5c007388 */ /* 0x0007e20000000400 */
[----:B------:R-:W-:-:S02]  /*3ca0*/  F2FP.BF16.F32.PACK_AB R67, R67, R68 ;  /* 0x000000444343723e */ /* 0x000fc400000010ff */
[----:B-1----:R-:W-:Y:S01]  /*3cb0*/  PRMT R4, R55, 0x7632, R4 ;  /* 0x0000763237047816 */ /* 0x002fe20000000004 */
[----:B------:R1:W-:Y:S01]  /*3cc0*/  STS.U16 [R92+0x6], R5 ;  /* 0x000006055c007388 */ /* 0x0003e20000000400 */
[----:B------:R-:W-:Y:S01]  /*3cd0*/  PRMT R57, R60, 0x7632, R57 ;  /* 0x000076323c397816 */ /* 0x000fe20000000039 */
[----:B0-----:R-:W-:Y:S01]  /*3ce0*/  UIMAD.WIDE.U32 UR8, UR33, UR12, UR8 ;  /* 0x0000000c210872a5 */ /* 0x001fe2000f8e0008 */
[----:B------:R-:W-:Y:S01]  /*3cf0*/  PRMT R43, R42, 0x7632, R43 ;  /* 0x000076322a2b7816 */ /* 0x000fe2000000002b */
[----:B------:R0:W-:Y:S01]  /*3d00*/  STS.U16 [R92+0xe], R4 ;  /* 0x00000e045c007388 */ /* 0x0001e20000000400 */
[----:B--2---:R-:W-:Y:S01]  /*3d10*/  PRMT R56, R63, 0x7632, R56 ;  /* 0x000076323f387816 */ /* 0x004fe20000000038 */
[----:B------:R-:W-:Y:S01]  /*3d20*/  UIMAD UR9, UR33, UR13, UR9 ;  /* 0x0000000d210972a4 */ /* 0x000fe2000f8e0209 */
[----:B---3--:R-:W-:Y:S01]  /*3d30*/  PRMT R58, R67, 0x7632, R58 ;  /* 0x00007632433a7816 */ /* 0x008fe2000000003a */
[----:B------:R-:W-:Y:S01]  /*3d40*/  STS.U16 [R92+0x8], R60 ;  /* 0x0000083c5c007388 */ /* 0x000fe20000000400 */
[----:B-1----:R-:W-:Y:S01]  /*3d50*/  PRMT R5, R65, 0x7632, R5 ;  /* 0x0000763241057816 */ /* 0x002fe20000000005 */
[----:B------:R-:W-:-:S02]  /*3d60*/  UIMAD.WIDE.U32 UR8, UR27, UR14, UR8 ;  /* 0x0000000e1b0872a5 */ /* 0x000fc4000f8e0008 */
[----:B------:R-:W-:Y:S01]  /*3d70*/  STS.U16 [R92+0xa], R57 ;  /* 0x00000a395c007388 */ /* 0x000fe20000000400 */
[----:B0-----:R-:W-:Y:S01]  /*3d80*/  IMAD.U32 R4, RZ, RZ, UR18 ;  /* 0x00000012ff047e24 */ /* 0x001fe2000f8e00ff */
[----:B------:R-:W-:Y:S02]  /*3d90*/  UIMAD UR15, UR27, UR15, UR9 ;  /* 0x0000000f1b0f72a4 */ /* 0x000fe4000f8e0209 */
[----:B------:R-:W-:Y:S04]  /*3da0*/  STS.U16 [R92+0xc], R55 ;  /* 0x00000c375c007388 */ /* 0x000fe80000000400 */
[----:B------:R-:W-:Y:S04]  /*3db0*/  STS.U16 [R92+0x10], R42 ;  /* 0x0000102a5c007388 */ /* 0x000fe80000000400 */
[----:B------:R-:W-:Y:S04]  /*3dc0*/  STS.U16 [R92+0x12], R43 ;  /* 0x0000122b5c007388 */ /* 0x000fe80000000400 */
[----:B------:R-:W-:Y:S04]  /*3dd0*/  STS.U16 [R92+0x14], R65 ;  /* 0x000014415c007388 */ /* 0x000fe80000000400 */
[----:B------:R0:W-:Y:S04]  /*3de0*/  STS.U16 [R92+0x16], R5 ;  /* 0x000016055c007388 */ /* 0x0001e80000000400 */
[----:B------:R-:W-:Y:S04]  /*3df0*/  STS.U16 [R92+0x18], R63 ;  /* 0x0000183f5c007388 */ /* 0x000fe80000000400 */
[----:B------:R-:W-:Y:S01]  /*3e00*/  STS.U16 [R92+0x1a], R56 ;  /* 0x00001a385c007388 */ /* 0x000fe20000000400 */
[----:B0-----:R-:W-:-:S03]  /*3e10*/  IADD3 R5, P1, PT, R40, UR8, RZ ;  /* 0x0000000828057c10 */ /* 0x001fc6000ff3e0ff */
        /* <DEDUP_REMOVED lines=20> */
[----:B------:R-:W-:Y:S06]  /*3f60*/  BAR.SYNC.DEFER_BLOCKING 0x0 ;  /* 0x0000000000007b1d */ /* 0x000fec0000010000 */
[----:B------:R-:W0:Y:S02]  /*3f70*/  LDS R42, [UR16+0x1080] ;  /* 0x00108010ff2a7984 */ /* 0x000e240008000800 */
[----:B0-----:R-:W-:-:S02]  /*3f80*/  ISETP.GE.AND P2, PT, R40, R42, PT ;  /* 0x0000002a2800720c */ /* 0x001fc40003f46270 */
[-C--:B------:R-:W-:Y:S02]  /*3f90*/  ISETP.GE.AND P3, PT, R41, R42.reuse, PT ;  /* 0x0000002a2900720c */ /* 0x080fe40003f66270 */
[-C--:B------:R-:W-:Y:S02]  /*3fa0*/  ISETP.GE.AND P4, PT, R21, R42.reuse, PT ;  /* 0x0000002a1500720c */ /* 0x080fe40003f86270 */
[-C--:B------:R-:W-:Y:S02]  /*3fb0*/  ISETP.GE.AND P5, PT, R22, R42.reuse, PT ;  /* 0x0000002a1600720c */ /* 0x080fe40003fa6270 */
[----:B------:R-:W-:Y:S02]  /*3fc0*/  IADD3.X R40, PT, PT, RZ, UR15, RZ, P1, !PT ;  /* 0x0000000fff287c10 */ /* 0x000fe40008ffe4ff */
[----:B------:R-:W-:Y:S02]  /*3fd0*/  LEA R4, P1, R5, UR10, 0x1 ;  /* 0x0000000a05047c11 */ /* 0x000fe4000f8208ff */
[----:B------:R-:W-:-:S02]  /*3fe0*/  ISETP.GE.AND P6, PT, R23, R42, PT ;  /* 0x0000002a1700720c */ /* 0x000fc40003fc6270 */
[----:B------:R-:W-:Y:S02]  /*3ff0*/  LEA.HI.X R5, R5, UR11, R40, 0x1, P1 ;  /* 0x0000000b05057c11 */ /* 0x000fe400088f0c28 */
        /* <DEDUP_REMOVED lines=21> */
[----:B------:R0:W-:Y:S04]  /*4150*/  @!P6 STG.E.U16 desc[UR28][R4.64+0x280], R85 ;  /* 0x000280550400e986 */ /* 0x0001e8000c10151c */
[----:B------:R0:W-:Y:S04]  /*4160*/  @!P1 STG.E.U16 desc[UR28][R4.64+0x2c0], R87 ;  /* 0x0002c05704009986 */ /* 0x0001e8000c10151c */
[----:B------:R0:W-:Y:S04]  /*4170*/  @!P2 STG.E.U16 desc[UR28][R4.64+0x300], R101 ;  /* 0x000300650400a986 */ /* 0x0001e8000c10151c */
[----:B------:R0:W-:Y:S04]  /*4180*/  @!P3 STG.E.U16 desc[UR28][R4.64+0x340], R103 ;  /* 0x000340670400b986 */ /* 0x0001e8000c10151c */
[----:B------:R0:W-:Y:S04]  /*4190*/  @!P4 STG.E.U16 desc[UR28][R4.64+0x380], R105 ;  /* 0x000380690400c986 */ /* 0x0001e8000c10151c */
[----:B------:R0:W-:Y:S02]  /*41a0*/  @!P5 STG.E.U16 desc[UR28][R4.64+0x3c0], R107 ;  /* 0x0003c06b0400d986 */ /* 0x0001e4000c10151c */
.L_x_64:
[----:B0-----:R-:W2:Y:S01]  /*41b0*/  LDL.LU R4, [R1+0xc] ;  /* 0x00000c0001047983 */ /* 0x001ea20000300800 */
        /* <DEDUP_REMOVED lines=8> */
[----:B------:R-:W-:Y:S01]  /*4240*/  FADD.FTZ R34, R3, UR7 ;  /* 0x0000000703227e21 */ /* 0x000fe20008010000 */
[----:B------:R-:W-:Y:S01]  /*4250*/  SHF.L.U32 R6, R6, 0x10, RZ ;  /* 0x0000001006067819 */ /* 0x000fe200000006ff */
[----:B------:R-:W-:Y:S01]  /*4260*/  IMAD.U32 R38, R38, 0x10000, RZ ;  /* 0x0001000026267824 */ /* 0x000fe200078e00ff */
[----:B------:R-:W-:Y:S01]  /*4270*/  SHF.L.U32 R48, R48, 0x10, RZ ;  /* 0x0000001030307819 */ /* 0x000fe200000006ff */
[----:B------:R-:W-:Y:S01]  /*4280*/  UISETP.GE.AND UP0, UPT, UR17, 0x1, UPT ;  /* 0x000000011100788c */ /* 0x000fe2000bf06270 */
[----:B------:R-:W-:Y:S01]  /*4290*/  SHF.L.U32 R47, R47, 0x10, RZ ;  /* 0x000000102f2f7819 */ /* 0x000fe200000006ff */
[----:B------:R-:W-:Y:S01]  /*42a0*/  FADD.FTZ R33, R6, UR7 ;  /* 0x0000000706217e21 */ /* 0x000fe20008010000 */
[----:B------:R-:W-:Y:S01]  /*42b0*/  SHF.L.U32 R45, R45, 0x10, RZ ;  /* 0x000000102d2d7819 */ /* 0x000fe200000006ff */
[----:B------:R-:W-:Y:S01]  /*42c0*/  IMAD.U32 R9, R9, 0x10000, RZ ;  /* 0x0001000009097824 */ /* 0x000fe200078e00ff */
[----:B------:R-:W-:Y:S01]  /*42d0*/  SHF.L.U32 R19, R19, 0x10, RZ ;  /* 0x0000001013137819 */ /* 0x000fe200000006ff */
[----:B------:R-:W-:Y:S01]  /*42e0*/  IMAD.U32 R13, R13, 0x10000, RZ ;  /* 0x000100000d0d7824 */ /* 0x000fe200078e00ff */
[----:B------:R-:W-:Y:S01]  /*42f0*/  SHF.L.U32 R44, R44, 0x10, RZ ;  /* 0x000000102c2c7819 */ /* 0x000fe200000006ff */
[----:B------:R-:W-:Y:S01]  /*4300*/  IMAD.U32 R17, R17, 0x10000, RZ ;  /* 0x0001000011117824 */ /* 0x000fe200078e00ff */
[----:B------:R-:W-:Y:S01]  /*4310*/  SHF.L.U32 R39, R39, 0x10, RZ ;  /* 0x0000001027277819 */ /* 0x000fe200000006ff */
[----:B------:R-:W-:Y:S01]  /*4320*/  HFMA2 R70, -RZ, RZ, 0, 0 ;  /* 0x00000000ff467431 */ /* 0x000fe200000001ff */
[----:B------:R-:W-:Y:S01]  /*4330*/  SHF.L.U32 R37, R37, 0x10, RZ ;  /* 0x0000001025257819 */ /* 0x000fe200000006ff */
[----:B------:R-:W-:Y:S01]  /*4340*/  FADD.FTZ R30, R9, UR7 ;  /* 0x00000007091e7e21 */ /* 0x000fe20008010000 */
[----:B------:R-:W-:Y:S01]  /*4350*/  SHF.L.U32 R36, R36, 0x10, RZ ;  /* 0x0000001024247819 */ /* 0x000fe200000006ff */
[----:B------:R-:W-:Y:S01]  /*4360*/  FADD.FTZ R26, R13, UR7 ;  /* 0x000000070d1a7e21 */ /* 0x000fe20008010000 */
[----:B------:R-:W-:Y:S01]  /*4370*/  SHF.L.U32 R35, R35, 0x10, RZ ;  /* 0x0000001023237819 */ /* 0x000fe200000006ff */
[----:B------:R-:W-:Y:S01]  /*4380*/  FADD.FTZ R22, R17, UR7 ;  /* 0x0000000711167e21 */ /* 0x000fe20008010000 */
[----:B------:R-:W-:-:S02]  /*4390*/  SHF.L.U32 R7, R7, 0x10, RZ ;  /* 0x0000001007077819 */ /* 0x000fc400000006ff */
[----:B------:R-:W-:Y:S02]  /*43a0*/  CS2R R68, SRZ ;  /* 0x0000000000447805 */ /* 0x000fe4000001ff00 */
[----:B------:R-:W-:Y:S02]  /*43b0*/  SHF.L.U32 R8, R8, 0x10, RZ ;  /* 0x0000001008087819 */ /* 0x000fe400000006ff */
[----:B------:R-:W-:Y:S02]  /*43c0*/  CS2R R66, SRZ ;  /* 0x0000000000427805 */ /* 0x000fe4000001ff00 */
[----:B------:R-:W-:Y:S01]  /*43d0*/  SHF.L.U32 R10, R10, 0x10, RZ ;  /* 0x000000100a0a7819 */ /* 0x000fe200000006ff */
[----:B------:R-:W-:Y:S01]  /*43e0*/  FADD.FTZ R32, R7, UR7 ;  /* 0x0000000707207e21 */ /* 0x000fe20008010000 */
        /* <DEDUP_REMOVED lines=12> */
[----:B------:R-:W-:Y:S01]  /*44b0*/  CS2R R64, SRZ ;  /* 0x0000000000407805 */ /* 0x000fe2000001ff00 */
[----:B------:R-:W-:Y:S01]  /*44c0*/  FADD.FTZ R23, R16, UR7 ;  /* 0x0000000710177e21 */ /* 0x000fe20008010000 */
[----:B------:R-:W-:Y:S01]  /*44d0*/  CS2R R62, SRZ ;  /* 0x00000000003e7805 */ /* 0x000fe2000001ff00 */
[----:B------:R-:W-:Y:S01]  /*44e0*/  FADD.FTZ R21, R18, UR7 ;  /* 0x0000000712157e21 */ /* 0x000fe20008010000 */
[----:B------:R-:W-:-:S02]  /*44f0*/  CS2R R60, SRZ ;  /* 0x00000000003c7805 */ /* 0x000fc4000001ff00 */
[----:B------:R-:W-:Y:S02]  /*4500*/  CS2R R58, SRZ ;  /* 0x00000000003a7805 */ /* 0x000fe4000001ff00 */
[----:B------:R-:W-:Y:S02]  /*4510*/  CS2R R56, SRZ ;  /* 0x0000000000387805 */ /* 0x000fe4000001ff00 */
[----:B------:R-:W-:Y:S01]  /*4520*/  MOV R55, RZ ;  /* 0x000000ff00377202 */ /* 0x000fe20000000f00 */
[----:B------:R-:W-:Y:S01]  /*4530*/  FMUL.FTZ R18, R0, UR6 ;  /* 0x0000000600127c20 */ /* 0x000fe20008410000 */
[----:B------:R-:W-:Y:S01]  /*4540*/  LOP3.LUT R40, R100, 0x1f, RZ, 0xc0, !PT ;  /* 0x0000001f64287812 */ /* 0x000fe200078ec0ff */
        /* <DEDUP_REMOVED lines=11> */
[----:B------:R-:W-:Y:S01]  /*4600*/  BAR.SYNC.DEFER_BLOCKING 0x0 ;  /* 0x0000000000007b1d */ /* 0x000fe20000010000 */
[----:B--2---:R-:W-:-:S04]  /*4610*/  FFMA.FTZ R4, R0, R54, R4 ;  /* 0x0000003600047223 */ /* 0x004fc80000010004 */
[----:B------:R-:W-:-:S04]  /*4620*/  FFMA.FTZ R5, R91, R53, R4 ;  /* 0x000000355b057223 */ /* 0x000fc80000010004 */
[----:B------:R-:W-:-:S04]  /*4630*/  FFMA.FTZ R4, R90, R52, R5 ;  /* 0x000000345a047223 */ /* 0x000fc80000010005 */
[----:B------:R-:W-:Y:S01]  /*4640*/  FFMA.FTZ R5, R89, R51, R4 ;  /* 0x0000003359057223 */ /* 0x000fe20000010004 */
[----:B------:R-:W-:-:S03]  /*4650*/  SHF.L.U32 R4, R20, 0x10, RZ ;  /* 0x0000001014047819 */ /* 0x000fc600000006ff */
[----:B------:R-:W-:Y:S01]  /*4660*/  FFMA.FTZ R20, R88, R50, R5 ;  /* 0x0000003258147223 */ /* 0x000fe20000010005 */
[----:B------:R-:W-:-:S03]  /*4670*/  FMUL.FTZ R5, R73, UR6 ;  /* 0x0000000649057c20 */ /* 0x000fc60008410000 */
[----:B------:R-:W-:Y:S01]  /*4680*/  FFMA.FTZ R3, R81, R49, R20 ;  /* 0x0000003151037223 */ /* 0x000fe20000010014 */
[----:B------:R-:W-:Y:S01]  /*4690*/  FADD.FTZ R20, R19, UR7 ;  /* 0x0000000713147e21 */ /* 0x000fe20008010000 */
[----:B------:R-:W-:Y:S02]  /*46a0*/  FADD.FTZ R19, R4, UR7 ;  /* 0x0000000704137e21 */ /* 0x000fe40008010000 */
[----:B------:R-:W-:-:S04]  /*46b0*/  FFMA.FTZ R6, R80, R48, R3 ;  /* 0x0000003050067223 */ /* 0x000fc80000010003 */
[----:B------:R-:W-:-:S04]  /*46c0*/  FFMA.FTZ R3, R79, R47, R6 ;  /* 0x0000002f4f037223 */ /* 0x000fc80000010006 */
[----:B------:R-:W-:-:S04]  /*46d0*/  FFMA.FTZ R6, R78, R46, R3 ;  /* 0x0000002e4e067223 */ /* 0x000fc80000010003 */
[----:B------:R-:W-:Y:S01]  /*46e0*/  FFMA.FTZ R3, R77, R45, R6 ;  /* 0x0000002d4d037223 */ /* 0x000fe20000010006 */
[----:B------:R-:W-:-:S03]  /*46f0*/  FMUL.FTZ R6, R74, UR6 ;  /* 0x000000064a067c20 */ /* 0x000fc60008410000 */
[----:B------:R-:W-:-:S04]  /*4700*/  FFMA.FTZ R4, R76, R44, R3 ;  /* 0x0000002c4c047223 */ /* 0x000fc80000010003 */
[----:B------:R-:W-:-:S04]  /*4710*/  FFMA.FTZ R3, R75, R39, R4 ;  /* 0x000000274b037223 */ /* 0x000fc80000010004 */
[----:B------:R-:W-:-:S04]  /*4720*/  FFMA.FTZ R4, R74, R38, R3 ;  /* 0x000000264a047223 */ /* 0x000fc80000010003 */
[----:B------:R-:W-:Y:S01]  /*4730*/  FFMA.FTZ R3, R73, R37, R4 ;  /* 0x0000002549037223 */ /* 0x000fe20000010004 */
[----:B------:R-:W-:-:S03]  /*4740*/  FMUL.FTZ R4, R72, UR6 ;  /* 0x0000000648047c20 */ /* 0x000fc60008410000 */
[----:B------:R-:W-:Y:S01]  /*4750*/  FFMA.FTZ R42, R72, R36, R3 ;  /* 0x00000024482a7223 */ /* 0x000fe20000010003 */
[----:B------:R-:W-:-:S03]  /*4760*/  FMUL.FTZ R3, R71, UR6 ;  /* 0x0000000647037c20 */ /* 0x000fc60008410000 */
[----:B------:R-:W-:-:S05]  /*4770*/  FFMA.FTZ R41, R71, R35, R42 ;  /* 0x0000002347297223 */ /* 0x000fca000001002a */
[----:B------:R0:W-:Y:S01]  /*4780*/  STL [R1+0xc], R41 ;  /* 0x00000c2901007387 */ /* 0x0001e20000100800 */
[----:B------:R-:W-:Y:S05]  /*4790*/  BRA.U !UP0, `(.L_x_65) ;  /* 0x00000025089c7547 */ /* 0x000fea000b800000 */
[----:B------:R-:W1:Y:S01]  /*47a0*/  LDCU.64 UR32, c[0x0][0x3b8] ;  /* 0x00007700ff2077ac */ /* 0x000e620008000a00 */
[----:B------:R-:W2:Y:S01]  /*47b0*/  S2R R100, SR_TID.X ;  /* 0x0000000000647919 */ /* 0x000ea20000002100 */
[----:B------:R-:W-:Y:S01]  /*47c0*/  LOP3.LUT R2, R2, 0xfffffffd, RZ, 0xc0, !PT ;  /* 0xfffffffd02027812 */ /* 0x000fe200078ec0ff */
[----:B------:R-:W-:Y:S01]  /*47d0*/  IMAD.MOV.U32 R70, RZ, RZ, RZ ;  /* 0x000000ffff467224 */ /* 0x000fe200078e00ff */
[----:B------:R-:W3:Y:S01]  /*47e0*/  LDCU.128 UR8, c[0x0][0x3a0] ;  /* 0x00007400ff0877ac */ /* 0x000ee20008000c00 */
[----:B------:R-:W4:Y:S01]  /*47f0*/  LDCU.128 UR12, c[0x0][0x440] ;  /* 0x00008800ff0c77ac */ /* 0x000f220008000c00 */
[----:B------:R-:W5:Y:S01]  /*4800*/  LDCU.64 UR34, c[0x0][0x3d8] ;  /* 0x00007b00ff2277ac */ /* 0x000f620008000a00 */
[----:B------:R-:W0:Y:S01]  /*4810*/  LDCU.64 UR36, c[0x0][0x450] ;  /* 0x00008a00ff2477ac */ /* 0x000e220008000a00 */
[----:B------:R-:W0:Y:S01]  /*4820*/  LDCU UR40, c[0x0][0x394] ;  /* 0x00007280ff2877ac */ /* 0x000e220008000800 */
[----:B-1----:R-:W-:Y:S02]  /*4830*/  UIMAD.WIDE.U32 UR18, UR27, UR32, URZ ;  /* 0x000000201b1272a5 */ /* 0x002fe4000f8e00ff */
[----:B---3--:R-:W-:-:S02]  /*4840*/  UIMAD.WIDE.U32 UR30, UR27, UR8, URZ ;  /* 0x000000081b1e72a5 */ /* 0x008fc4000f8e00ff */
[----:B------:R-:W-:Y:S02]  /*4850*/  UIMAD UR33, UR27, UR33, UR19 ;  /* 0x000000211b2172a4 */ /* 0x000fe4000f8e0213 */
[----:B----4-:R-:W-:Y:S02]  /*4860*/  ULEA UR19, UP1, UR30, UR12, 0x2 ;  /* 0x0000000c1e137291 */ /* 0x010fe4000f8210ff */
[----:B------:R-:W-:Y:S02]  /*4870*/  ULEA UR32, UP0, UR18, UR14, 0x2 ;  /* 0x0000000e12207291 */ /* 0x000fe4000f8010ff */
[----:B------:R-:W-:Y:S02]  /*4880*/  UIMAD UR12, UR27, UR9, UR31 ;  /* 0x000000091b0c72a4 */ /* 0x000fe4000f8e021f */
[----:B-----5:R-:W-:Y:S02]  /*4890*/  UIMAD.WIDE.U32 UR8, UR27, UR34, URZ ;  /* 0x000000221b0872a5 */ /* 0x020fe4000f8e00ff */
[----:B------:R-:W-:Y:S01]  /*48a0*/  ULEA.HI.X UR31, UR18, UR15, UR33, 0x2, UP0 ;  /* 0x0000000f121f7291 */ /* 0x000fe200080f1421 */
[----:B------:R-:W1:Y:S01]  /*48b0*/  S2UR UR33, SR_CgaCtaId ;  /* 0x00000000002179c3 */ /* 0x000e620000008800 */
[----:B------:R-:W-:-:S02]  /*48c0*/  UIMAD UR27, UR27, UR35, UR9 ;  /* 0x000000231b1b72a4 */ /* 0x000fc4000f8e0209 */
[----:B0-----:R-:W-:Y:S01]  /*48d0*/  ULEA UR18, UP0, UR8, UR36, 0x2 ;  /* 0x0000002408127291 */ /* 0x001fe2000f8010ff */
[----:B------:R-:W0:Y:S03]  /*48e0*/  LDCU.64 UR34, c[0x0][0x3e0] ;  /* 0x00007c00ff2277ac */ /* 0x000e260008000a00 */
[----:B------:R-:W-:Y:S02]  /*48f0*/  ULEA.HI.X UR27, UR8, UR37, UR27, 0x2, UP0 ;  /* 0x00000025081b7291 */ /* 0x000fe400080f141b */
[----:B------:R-:W-:Y:S01]  /*4900*/  UISETP.GE.AND UP0, UPT, UR20, UR40, UPT ;  /* 0x000000281400728c */ /* 0x000fe2000bf06270 */
[----:B------:R-:W3:Y:S05]  /*4910*/  LDCU.64 UR38, c[0x0][0x3c0] ;  /* 0x00007800ff2677ac */ /* 0x000eea0008000a00 */
[----:B------:R-:W-:Y:S01]  /*4920*/  PLOP3.LUT P0, PT, PT, PT, UP0, 0x80, 0x8 ;  /* 0x000000000008781c */ /* 0x000fe20003f0f008 */
[----:B------:R-:W-:-:S02]  /*4930*/  ULEA UR8, UR20, 0xffffff00, 0x8 ;  /* 0xffffff0014087891 */ /* 0x000fc4000f8e40ff */
[----:B------:R-:W-:Y:S01]  /*4940*/  UIADD3 UR9, UPT, UPT, UR20, -0x2, URZ ;  /* 0xfffffffe14097890 */ /* 0x000fe2000fffe0ff */
[----:B------:R-:W-:Y:S01]  /*4950*/  ISETP.EQ.AND P0, PT, R40, RZ, !P0 ;  /* 0x000000ff2800720c */ /* 0x000fe20004702270 */
[----:B------:R-:W-:Y:S02]  /*4960*/  ULEA.HI.X UR30, UR30, UR13, UR12, 0x2, UP1 ;  /* 0x0000000d1e1e7291 */ /* 0x000fe400088f140c */
[----:B------:R-:W-:Y:S01]  /*4970*/  USHF.L.U64.HI UR14, UR10, 0x2, UR11 ;  /* 0x000000020a0e7899 */ /* 0x000fe2000801020b */
[----:B------:R-:W-:Y:S01]  /*4980*/  UMOV UR13, 0x400 ;  /* 0x00000400000d7882 */ /* 0x000fe20000000000 */
[----:B------:R-:W-:Y:S02]  /*4990*/  UIADD3 UR36, UPT, UPT, UR16, 0x1ae0, URZ ;  /* 0x00001ae010247890 */ /* 0x000fe4000fffe0ff */
[----:B------:R-:W-:Y:S02]  /*49a0*/  UIADD3 UR12, UPT, UPT, UR16, 0x24e0, URZ ;  /* 0x000024e0100c7890 */ /* 0x000fe4000fffe0ff */
[----:B------:R-:W-:-:S02]  /*49b0*/  ULOP3.LUT UR11, UR8, 0x100, URZ, 0xc0, !UPT ;  /* 0x00000100080b7892 */ /* 0x000fc4000f8ec0ff */
[----:B------:R-:W-:Y:S02]  /*49c0*/  UIMAD UR9, UR9, UR17, URZ ;  /* 0x00000011090972a4 */ /* 0x000fe4000f8e02ff */
[----:B------:R-:W-:Y:S01]  /*49d0*/  @P0 LOP3.LUT R2, R2, 0x2, RZ, 0xfc, !PT ;  /* 0x0000000202020812 */ /* 0x000fe200078efcff */
[----:B------:R-:W4:Y:S01]  /*49e0*/  LDCU UR37, c[0x0][0x394] ;  /* 0x00007280ff2577ac */ /* 0x000f220008000800 */
[----:B------:R-:W2:Y:S01]  /*49f0*/  LDCU UR42, c[0x0][0x38c] ;  /* 0x00007180ff2a77ac */ /* 0x000ea20008000800 */
[----:B0-----:R-:W-:Y:S02]  /*4a00*/  USHF.L.U64.HI UR17, UR34, 0x2, UR35 ;  /* 0x0000000222117899 */ /* 0x001fe40008010223 */
[----:B---3--:R-:W-:Y:S02]  /*4a10*/  USHF.L.U64.HI UR15, UR38, 0x2, UR39 ;  /* 0x00000002260f7899 */ /* 0x008fe40008010227 */
[----:B-1----:R-:W-:Y:S01]  /*4a20*/  ULEA UR16, UR33, UR13, 0x18 ;  /* 0x0000000d21107291 */ /* 0x002fe2000f8ec0ff */
[----:B------:R-:W-:-:S11]  /*4a30*/  UMOV UR8, URZ ;  /* 0x000000ff00087c82 */ /* 0x000fd60008000000 */
.L_x_78:
[----:B------:R-:W-:Y:S02]  /*4a40*/  MOV R40, UR19 ;  /* 0x0000001300287c02 */ /* 0x000fe40008000f00 */
[----:B------:R-:W-:-:S05]  /*4a50*/  MOV R41, UR30 ;  /* 0x0000001e00297c02 */ /* 0x000fca0008000f00 */
[----:B0-----:R0:W3:Y:S01]  /*4a60*/  LDG.E R101, desc[UR28][R40.64] ;  /* 0x0000001c28657981 */ /* 0x0010e2000c1e1900 */
[----:B------:R-:W-:Y:S02]  /*4a70*/  MOV R42, UR18 ;  /* 0x00000012002a7c02 */ /* 0x000fe40008000f00 */
[----:B------:R-:W-:-:S05]  /*4a80*/  MOV R43, UR27 ;  /* 0x0000001b002b7c02 */ /* 0x000fca0008000f00 */
[----:B------:R-:W5:Y:S01]  /*4a90*/  LDG.E R42, desc[UR28][R42.64] ;  /* 0x0000001c2a2a7981 */ /* 0x000f62000c1e1900 */
[----:B0-----:R-:W-:Y:S01]  /*4aa0*/  MOV R40, UR32 ;  /* 0x0000002000287c02 */ /* 0x001fe20008000f00 */
[----:B------:R-:W-:-:S05]  /*4ab0*/  IMAD.U32 R41, RZ, RZ, UR31 ;  /* 0x0000001fff297e24 */ /* 0x000fca000f8e00ff */
[----:B------:R0:W5:Y:S01]  /*4ac0*/  LDG.E R83, desc[UR28][R40.64] ;  /* 0x0000001c28537981 */ /* 0x000162000c1e1900 */
[C---:B--2---:R-:W-:Y:S02]  /*4ad0*/  ISETP.NE.AND P1, PT, R100.reuse, RZ, PT ;  /* 0x000000ff6400720c */ /* 0x044fe40003f25270 */
[C---:B------:R-:W-:Y:S02]  /*4ae0*/  ISETP.NE.AND P0, PT, R100.reuse, 0x7f, PT ;  /* 0x0000007f6400780c */ /* 0x040fe40003f05270 */
[----:B0-----:R-:W-:-:S04]  /*4af0*/  IADD3 R40, PT, PT, R100, 0x200, RZ ;  /* 0x0000020064287810 */ /* 0x001fc80007ffe0ff */
[----:B------:R-:W-:-:S04]  /*4b00*/  SEL R40, R40, UR11, P1 ;  /* 0x0000000b28287c07 */ /* 0x000fc80008800000 */
[----:B------:R-:W-:Y:S01]  /*4b10*/  LEA R40, R40, UR16, 0x2 ;  /* 0x0000001028287c11 */ /* 0x000fe2000f8e10ff */
[----:B------:R-:W-:Y:S01]  /*4b20*/  BSSY.RECONVERGENT B0, `(.L_x_66) ;  /* 0x0000040000007945 */ /* 0x000fe20003800200 */
[----:B---3--:R-:W-:-:S04]  /*4b30*/  FMUL.FTZ R82, R101, 1.4426950216293334961 ;  /* 0x3fb8aa3b65527820 */ /* 0x008fc80000410000 */
        /* <DEDUP_REMOVED lines=17> */
[----:B-1----:R-:W1:Y:S08]  /*4c50*/  MUFU.EX2 R102, R102 ;  /* 0x0000006600667308 */ /* 0x002e700000000800 */
[----:B------:R-:W2:Y:S08]  /*4c60*/  MUFU.EX2 R103, R103 ;  /* 0x0000006700677308 */ /* 0x000eb00000000800 */
[----:B------:R-:W3:Y:S08]  /*4c70*/  MUFU.EX2 R104, R104 ;  /* 0x0000006800687308 */ /* 0x000ef00000000800 */
        /* <DEDUP_REMOVED lines=31> */
[----:B0123--:R-:W-:Y:S05]  /*4e70*/  @P0 BRA `(.L_x_67) ;  /* 0x0000000000200947 */ /* 0x00ffea0003800000 */
[----:B----4-:R-:W-:Y:S01]  /*4e80*/  UISETP.NE.AND UP0, UPT, UR20, UR37, UPT ;  /* 0x000000251400728c */ /* 0x010fe2000bf05270 */
[----:B------:R-:W-:-:S08]  /*4e90*/  IMAD.MOV.U32 R133, RZ, RZ, 0x3f800000 ;  /* 0x3f800000ff857424 */ /* 0x000fd000078e00ff */
[----:B------:R-:W-:Y:S05]  /*4ea0*/  BRA.U !UP0, `(.L_x_68) ;  /* 0x00000001081c7547 */ /* 0x000fea000b800000 */
[----:B------:R-:W-:Y:S01]  /*4eb0*/  USHF.L.U32 UR13, UR20, 0xa, URZ ;  /* 0x0000000a140d7899 */ /* 0x000fe200080006ff */
[----:B------:R-:W-:-:S03]  /*4ec0*/  MOV R133, UR36 ;  /* 0x0000002400857c02 */ /* 0x000fc60008000f00 */
[----:B------:R-:W-:-:S09]  /*4ed0*/  ULOP3.LUT UR13, UR13, 0x400, URZ, 0xc0, !UPT ;  /* 0x000004000d0d7892 */ /* 0x000fd2000f8ec0ff */
[----:B------:R-:W1:Y:S01]  /*4ee0*/  LDS R133, [R133+UR13] ;  /* 0x0000000d85857984 */ /* 0x000e620008000800 */
[----:B------:R-:W-:Y:S05]  /*4ef0*/  BRA `(.L_x_68) ;  /* 0x0000000000087947 */ /* 0x000fea0003800000 */
.L_x_67:
[----:B------:R-:W-:-:S06]  /*4f00*/  LEA R133, R100, UR16, 0x2 ;  /* 0x0000001064857c11 */ /* 0x000fcc000f8e10ff */
[----:B------:R-:W0:Y:S02]  /*4f10*/  LDS R133, [R133+0x22e4] ;  /* 0x0022e40085857984 */ /* 0x000e240000000800 */
.L_x_68:
[----:B----4-:R-:W-:Y:S05]  /*4f20*/  BSYNC.RECONVERGENT B0 ;  /* 0x0000000000007941 */ /* 0x010fea0003800200 */
.L_x_66:
[----:B------:R-:W-:Y:S02]  /*4f30*/  LOP3.LUT P0, RZ, R100, 0x1f, RZ, 0xc0, !PT ;  /* 0x0000001f64ff7812 */ /* 0x000fe4000780c0ff */
[----:B------:R-:W-:Y:S01]  /*4f40*/  MOV R40, UR20 ;  /* 0x0000001400287c02 */ /* 0x000fe20008000f00 */
[----:B------:R-:W-:-:S03]  /*4f50*/  IMAD.MOV.U32 R41, RZ, RZ, RZ ;  /* 0x000000ffff297224 */ /* 0x000fc600078e00ff */
[----:B------:R-:W-:Y:S01]  /*4f60*/  ISETP.EQ.OR P0, PT, R40, 0x1, P0 ;  /* 0x000000012800780c */ /* 0x000fe20000702670 */
[----:B------:R-:W-:Y:S01]  /*4f70*/  FMUL.FTZ R152, R34, R54 ;  /* 0x0000003622987220 */ /* 0x000fe20000410000 */
[----:B------:R-:W-:Y:S01]  /*4f80*/  FMUL.FTZ R135, R33, R53 ;  /* 0x0000003521877220 */ /* 0x000fe20000410000 */
[----:B------:R-:W-:Y:S01]  /*4f90*/  FMUL.FTZ R82, R151, R102 ;  /* 0x0000006697527220 */ /* 0x000fe20000410000 */
[----:B------:R-:W-:Y:S02]  /*4fa0*/  HFMA2 R40, -RZ, RZ, 1.875, 0 ;  /* 0x3f800000ff287431 */ /* 0x000fe400000001ff */
[----:B------:R-:W-:Y:S01]  /*4fb0*/  FMUL.FTZ R136, R32, R52 ;  /* 0x0000003420887220 */ /* 0x000fe20000410000 */
[----:B------:R-:W-:-:S06]  /*4fc0*/  FFMA.FTZ R83, R102, R152, R135 ;  /* 0x0000009866537223 */ /* 0x000fcc0000010087 */
[----:B------:R-:W-:Y:S01]  /*4fd0*/  VOTEU.ALL UP0, P0 ;  /* 0x0000000000ff7886 */ /* 0x000fe20000000000 */
[----:B------:R-:W-:-:S04]  /*4fe0*/  FMUL.FTZ R85, R103, R82 ;  /* 0x0000005267557220 */ /* 0x000fc80000410000 */
[----:B------:R-:W-:Y:S01]  /*4ff0*/  @!UP0 UIMAD.WIDE UR40, UR9, 0x8, UR4 ;  /* 0x00000008092888a5 */ /* 0x000fe2000f8e0204 */
[----:B------:R-:W-:Y:S01]  /*5000*/  FMUL.FTZ R137, R31, R51 ;  /* 0x000000331f897220 */ /* 0x000fe20000410000 */
[----:B------:R-:W-:Y:S01]  /*5010*/  FFMA.FTZ R83, R103, R83, R136 ;  /* 0x0000005367537223 */ /* 0x000fe20000010088 */
[----:B------:R-:W-:-:S03]  /*5020*/  FMUL.FTZ R82, R104, R85 ;  /* 0x0000005568527220 */ /* 0x000fc60000410000 */
[----:B------:R-:W-:Y:S02]  /*5030*/  MOV R42, UR40 ;  /* 0x00000028002a7c02 */ /* 0x000fe40008000f00 */
[----:B------:R-:W-:Y:S01]  /*5040*/  MOV R43, UR41 ;  /* 0x00000029002b7c02 */ /* 0x000fe20008000f00 */
[----:B------:R-:W-:Y:S01]  /*5050*/  FMUL.FTZ R138, R30, R50 ;  /* 0x000000321e8a7220 */ /* 0x000fe20000410000 */
[----:B------:R-:W-:Y:S01]  /*5060*/  FFMA.FTZ R83, R104, R83, R137 ;  /* 0x0000005368537223 */ /* 0x000fe20000010089 */
[----:B------:R-:W-:Y:S02]  /*5070*/  FMUL.FTZ R139, R29, R49 ;  /* 0x000000311d8b7220 */ /* 0x000fe40000410000 */
[----:B------:R2:W5:Y:S01]  /*5080*/  @!P0 LDG.E.64 R40, desc[UR28][R42.64] ;  /* 0x0000001c2a288981 */ /* 0x000562000c1e1b00 */
[----:B------:R-:W-:Y:S01]  /*5090*/  FFMA.FTZ R83, R105, R83, R138 ;  /* 0x0000005369537223 */ /* 0x000fe2000001008a */
[----:B------:R-:W-:Y:S01]  /*50a0*/  FMUL.FTZ R140, R28, R48 ;  /* 0x000000301c8c7220 */ /* 0x000fe20000410000 */
[----:B------:R-:W-:Y:S01]  /*50b0*/  FMUL.FTZ R141, R27, R47 ;  /* 0x0000002f1b8d7220 */ /* 0x000fe20000410000 */
[----:B------:R-:W-:Y:S01]  /*50c0*/  FMUL.FTZ R142, R26, R46 ;  /* 0x0000002e1a8e7220 */ /* 0x000fe20000410000 */
[----:B------:R-:W-:Y:S01]  /*50d0*/  FFMA.FTZ R83, R106, R83, R139 ;  /* 0x000000536a537223 */ /* 0x000fe2000001008b */
[----:B------:R-:W-:Y:S01]  /*50e0*/  FMUL.FTZ R143, R25, R45 ;  /* 0x0000002d198f7220 */ /* 0x000fe20000410000 */
[----:B------:R-:W-:Y:S01]  /*50f0*/  FMUL.FTZ R144, R24, R44 ;  /* 0x0000002c18907220 */ /* 0x000fe20000410000 */
[----:B------:R-:W-:Y:S01]  /*5100*/  FMUL.FTZ R145, R23, R39 ;  /* 0x0000002717917220 */ /* 0x000fe20000410000 */
[----:B------:R-:W-:Y:S01]  /*5110*/  FFMA.FTZ R83, R107, R83, R140 ;  /* 0x000000536b537223 */ /* 0x000fe2000001008c */
[----:B--2---:R-:W-:Y:S01]  /*5120*/  FMUL.FTZ R43, R105, R82 ;  /* 0x00000052692b7220 */ /* 0x004fe20000410000 */
[----:B------:R-:W-:Y:S01]  /*5130*/  FMUL.FTZ R146, R22, R38 ;  /* 0x0000002616927220 */ /* 0x000fe20000410000 */
[----:B------:R-:W-:Y:S01]  /*5140*/  FMUL.FTZ R147, R21, R37 ;  /* 0x0000002515937220 */ /* 0x000fe20000410000 */
[----:B------:R-:W-:Y:S01]  /*5150*/  FFMA.FTZ R83, R108, R83, R141 ;  /* 0x000000536c537223 */ /* 0x000fe2000001008d */
[----:B------:R-:W-:Y:S01]  /*5160*/  FMUL.FTZ R42, R106, R43 ;  /* 0x0000002b6a2a7220 */ /* 0x000fe20000410000 */
[----:B------:R-:W-:Y:S01]  /*5170*/  FMUL.FTZ R148, R20, R36 ;  /* 0x0000002414947220 */ /* 0x000fe20000410000 */
[C---:B------:R-:W-:Y:S01]  /*5180*/  ISETP.GT.U32.AND P0, PT, R100.reuse, 0x1f, PT ;  /* 0x0000001f6400780c */ /* 0x040fe20003f04070 */
[----:B------:R-:W-:Y:S01]  /*5190*/  FFMA.FTZ R83, R109, R83, R142 ;  /* 0x000000536d537223 */ /* 0x000fe2000001008e */
[----:B------:R-:W-:Y:S01]  /*51a0*/  FMUL.FTZ R43, R107, R42 ;  /* 0x0000002a6b2b7220 */ /* 0x000fe20000410000 */
[----:B------:R-:W-:Y:S01]  /*51b0*/  LEA.HI R150, R100, R100, RZ, 0x1e ;  /* 0x0000006464967211 */ /* 0x000fe200078ff0ff */
[----:B------:R-:W-:Y:S01]  /*51c0*/  FMUL.FTZ R149, R19, R35 ;  /* 0x0000002313957220 */ /* 0x000fe20000410000 */
[----:B------:R-:W-:Y:S01]  /*51d0*/  FFMA.FTZ R83, R110, R83, R143 ;  /* 0x000000536e537223 */ /* 0x000fe2000001008f */
[----:B------:R-:W-:Y:S01]  /*51e0*/  FMUL.FTZ R42, R108, R43 ;  /* 0x0000002b6c2a7220 */ /* 0x000fe20000410000 */
[----:B------:R-:W-:-:S02]  /*51f0*/  LEA R150, R150, UR16, 0x3 ;  /* 0x0000001096967c11 */ /* 0x000fc4000f8e18ff */
        /* <DEDUP_REMOVED lines=9> */
[----:B------:R-:W-:-:S04]  /*5290*/  FMUL.FTZ R43, R113, R42 ;  /* 0x0000002a712b7220 */ /* 0x000fc80000410000 */
[----:B------:R-:W-:-:S04]  /*52a0*/  FMUL.FTZ R43, R114, R43 ;  /* 0x0000002b722b7220 */ /* 0x000fc80000410000 */
[----:B------:R-:W-:-:S04]  /*52b0*/  FMUL.FTZ R43, R116, R43 ;  /* 0x0000002b742b7220 */ /* 0x000fc80000410000 */
[C---:B------:R-:W-:Y:S01]  /*52c0*/  FMUL.FTZ R42, R122.reuse, R43 ;  /* 0x0000002b7a2a7220 */ /* 0x040fe20000410000 */
[----:B------:R-:W-:-:S05]  /*52d0*/  FFMA.FTZ R43, R122, R83, R149 ;  /* 0x000000537a2b7223 */ /* 0x000fca0000010095 */
[----:B------:R2:W-:Y:S01]  /*52e0*/  STS.64 [R150+0x10d0], R42 ;  /* 0x0010d02a96007388 */ /* 0x0005e20000000a00 */
[----:B------:R-:W-:Y:S06]  /*52f0*/  BAR.SYNC.DEFER_BLOCKING 0x0 ;  /* 0x0000000000007b1d */ /* 0x000fec0000010000 */
[----:B------:R-:W-:Y:S05]  /*5300*/  @P0 BRA `(.L_x_69) ;  /* 0x00000004001c0947 */ /* 0x000fea0003800000 */
[----:B------:R-:W-:Y:S01]  /*5310*/  MOV R153, 0x28 ;  /* 0x0000002800997802 */ /* 0x000fe20000000f00 */
[----:B------:R-:W3:Y:S01]  /*5320*/  S2R R154, SR_LANEID ;  /* 0x00000000009a7919 */ /* 0x000ee20000000000 */
[----:B------:R-:W-:Y:S01]  /*5330*/  LOP3.LUT R2, R2, 0xfffffffe, RZ, 0xc0, !PT ;  /* 0xfffffffe02027812 */ /* 0x000fe200078ec0ff */
[----:B------:R-:W-:Y:S02]  /*5340*/  UMOV UR13, 0xffffffff ;  /* 0xffffffff000d7882 */ /* 0x000fe40000000000 */
        /* <DEDUP_REMOVED lines=8> */
[----:B------:R-:W-:-:S07]  /*53d0*/  ISETP.GE.AND P5, PT, R154, 0x1, PT ;  /* 0x000000019a00780c */ /* 0x000fce0003fa6270 */
[----:B------:R-:W-:Y:S02]  /*53e0*/  @P4 LOP3.LUT R2, R2, 0x1, RZ, 0xfc, !PT ;  /* 0x0000000102024812 */ /* 0x000fe400078efcff */
        /* <DEDUP_REMOVED lines=30> */
.L_x_96:
[----:B------:R-:W4:Y:S01]  /*55d0*/  S2R R87, SR_LANEID ;  /* 0x0000000000577919 */ /* 0x000f220000000000 */
[----:B---3--:R-:W-:Y:S01]  /*55e0*/  FFMA.FTZ R86, R162, R86, R157 ;  /* 0x00000056a2567223 */ /* 0x008fe2000001009d */
[----:B------:R-:W-:Y:S01]  /*55f0*/  UMOV UR13, 0xffffffff ;  /* 0xffffffff000d7882 */ /* 0x000fe20000000000 */
[----:B----4-:R-:W-:-:S04]  /*5600*/  ISETP.GE.AND P2, PT, R87, 0x10, PT ;  /* 0x000000105700780c */ /* 0x010fc80003f46270 */
[----:B------:R-:W-:-:S09]  /*5610*/  FSEL R163, R157, R86, !P2 ;  /* 0x000000569da37208 */ /* 0x000fd20005000000 */
[----:B0-2---:R-:W-:Y:S01]  /*5620*/  @P2 FMUL.FTZ R162, R162, R155 ;  /* 0x0000009ba2a22220 */ /* 0x005fe20000410000 */
[----:B------:R-:W-:Y:S06]  /*5630*/  BRA.DIV UR13, `(.L_x_71) ;  /* 0x000000360df07947 */ /* 0x000fec000b800000 */
.L_x_99:
[----:B------:R-:W-:-:S03]  /*5640*/  UMOV UR13, 0xffffffff ;  /* 0xffffffff000d7882 */ /* 0x000fc60000000000 */
[----:B------:R-:W-:Y:S05]  /*5650*/  BRA.DIV UR13, `(.L_x_72) ;  /* 0x0000003a0d107947 */ /* 0x000fea000b800000 */
.L_x_102:
[----:B------:R-:W-:-:S03]  /*5660*/  UMOV UR13, 0xffffffff ;  /* 0xffffffff000d7882 */ /* 0x000fc60000000000 */
[----:B------:R-:W-:Y:S05]  /*5670*/  BRA.DIV UR13, `(.L_x_73) ;  /* 0x0000003a0d307947 */ /* 0x000fea000b800000 */
[----:B------:R-:W0:Y:S04]  /*5680*/  SHFL.UP PT, R162, R162, 0x1, RZ ;  /* 0x04200000a2a27989 */ /* 0x000e2800000e00ff */
[----:B------:R-:W2:Y:S04]  /*5690*/  SHFL.UP PT, R163, R163, 0x1, RZ ;  /* 0x04200000a3a37989 */ /* 0x000ea800000e00ff */
[----:B-----5:R-:W3:Y:S04]  /*56a0*/  SHFL.IDX PT, R40, R40, RZ, 0x1f ;  /* 0x00001fff28287589 */ /* 0x020ee800000e0000 */
[----:B------:R-:W4:Y:S02]  /*56b0*/  SHFL.IDX PT, R41, R41, RZ, 0x1f ;  /* 0x00001fff29297589 */ /* 0x000f2400000e0000 */
.L_x_108:
        /* <DEDUP_REMOVED lines=12> */
.L_x_69:
        /* <DEDUP_REMOVED lines=45> */
[----:B------:R-:W-:Y:S02]  /*5a50*/  IMAD.MOV.U32 R40, RZ, RZ, 0x3f800000 ;  /* 0x3f800000ff287424 */ /* 0x000fe400078e00ff */
[----:B------:R-:W-:Y:S01]  /*5a60*/  FFMA.FTZ R146, R113, R145, R146 ;  /* 0x0000009171927223 */ /* 0x000fe20000010092 */
[----:B------:R-:W-:Y:S01]  /*5a70*/  FMUL.FTZ R42, R102, R41 ;  /* 0x00000029662a7220 */ /* 0x000fe20000410000 */
[----:B------:R-:W-:Y:S02]  /*5a80*/  MOV R41, RZ ;  /* 0x000000ff00297202 */ /* 0x000fe40000000f00 */
[----:B------:R-:W-:-:S04]  /*5a90*/  FFMA.FTZ R147, R114, R146, R147 ;  /* 0x0000009272937223 */ /* 0x000fc80000010093 */
[----:B------:R-:W0:Y:S01]  /*5aa0*/  @P1 LDS.64 R40, [UR12] ;  /* 0x0000000cff281984 */ /* 0x000e220008000a00 */
[----:B------:R-:W-:-:S03]  /*5ab0*/  FFMA.FTZ R148, R116, R147, R148 ;  /* 0x0000009374947223 */ /* 0x000fc60000010094 */
[----:B------:R1:W-:Y:S02]  /*5ac0*/  STS.64 [R150+0x15e0], R42 ;  /* 0x0015e02a96007388 */ /* 0x0003e40000000a00 */
[----:B-1----:R-:W-:Y:S01]  /*5ad0*/  FFMA.FTZ R150, R122, R148, R149 ;  /* 0x000000947a967223 */ /* 0x002fe20000010095 */
[----:B------:R-:W-:Y:S06]  /*5ae0*/  BAR.SYNC.DEFER_BLOCKING 0x0 ;  /* 0x0000000000007b1d */ /* 0x000fec0000010000 */
[----:B------:R-:W-:Y:S05]  /*5af0*/  @P0 BRA `(.L_x_74) ;  /* 0x0000000400240947 */ /* 0x000fea0003800000 */
[----:B------:R-:W-:Y:S01]  /*5b00*/  HFMA2 R149, -RZ, RZ, 0, 2.384185791015625e-06 ;  /* 0x00000028ff957431 */ /* 0x000fe200000001ff */
[----:B------:R-:W-:Y:S01]  /*5b10*/  UMOV UR13, 0xffffffff ;  /* 0xffffffff000d7882 */ /* 0x000fe20000000000 */
[----:B------:R-:W-:-:S04]  /*5b20*/  LOP3.LUT R152, R100, 0x1f, RZ, 0xc0, !PT ;  /* 0x0000001f64987812 */ /* 0x000fc800078ec0ff */
[----:B------:R-:W-:Y:S01]  /*5b30*/  ISETP.NE.AND P0, PT, R152, 0x1f, PT ;  /* 0x0000001f9800780c */ /* 0x000fe20003f05270 */
[----:B------:R-:W-:-:S05]  /*5b40*/  IMAD R149, R100, R149, UR16 ;  /* 0x0000001064957e24 */ /* 0x000fca000f8e0295 */
[----:B------:R-:W-:Y:S04]  /*5b50*/  LDS.64 R42, [R149+0x15f0] ;  /* 0x0015f000952a7984 */ /* 0x000fe80000000a00 */
[----:B------:R-:W1:Y:S04]  /*5b60*/  LDS.64 R82, [R149+0x15f8] ;  /* 0x0015f80095527984 */ /* 0x000e680000000a00 */
[----:B------:R-:W2:Y:S04]  /*5b70*/  LDS.64 R84, [R149+0x15e8] ;  /* 0x0015e80095547984 */ /* 0x000ea80000000a00 */
[----:B------:R-:W3:Y:S01]  /*5b80*/  LDS.64 R86, [R149+0x15e0] ;  /* 0x0015e00095567984 */ /* 0x000ee20000000a00 */
[C---:B-1----:R-:W-:Y:S01]  /*5b90*/  FMUL.FTZ R153, R42.reuse, R82 ;  /* 0x000000522a997220 */ /* 0x042fe20000410000 */
[----:B------:R-:W-:-:S03]  /*5ba0*/  FFMA.FTZ R163, R42, R83, R43 ;  /* 0x000000532aa37223 */ /* 0x000fc6000001002b */
[C---:B--2---:R-:W-:Y:S01]  /*5bb0*/  FMUL.FTZ R153, R84.reuse, R153 ;  /* 0x0000009954997220 */ /* 0x044fe20000410000 */
[----:B------:R-:W-:-:S03]  /*5bc0*/  FFMA.FTZ R163, R84, R163, R85 ;  /* 0x000000a354a37223 */ /* 0x000fc60000010055 */
[C---:B---3--:R-:W-:Y:S01]  /*5bd0*/  FMUL.FTZ R162, R86.reuse, R153 ;  /* 0x0000009956a27220 */ /* 0x048fe20000410000 */
[----:B------:R-:W-:Y:S01]  /*5be0*/  FFMA.FTZ R163, R86, R163, R87 ;  /* 0x000000a356a37223 */ /* 0x000fe20000010057 */
[----:B------:R-:W-:Y:S06]  /*5bf0*/  BRA.DIV UR13, `(.L_x_75) ;  /* 0x000000360d507947 */ /* 0x000fec000b800000 */
[----:B------:R-:W1:Y:S01]  /*5c00*/  SHFL.DOWN PT, R86, R163, 0x1, 0x1f ;  /* 0x08201f00a3567f89 */ /* 0x000e6200000e0000 */
[C---:B------:R-:W-:Y:S02]  /*5c10*/  ISETP.GT.U32.AND P1, PT, R152.reuse, 0x1b, PT ;  /* 0x0000001b9800780c */ /* 0x040fe40003f24070 */
[C---:B------:R-:W-:Y:S01]  /*5c20*/  ISETP.GT.U32.AND P2, PT, R152.reuse, 0x17, PT ;  /* 0x000000179800780c */ /* 0x040fe20003f44070 */
[----:B------:R-:W2:Y:S01]  /*5c30*/  SHFL.DOWN PT, R153, R162, 0x1, 0x1f ;  /* 0x08201f00a2997f89 */ /* 0x000ea200000e0000 */
[----:B------:R-:W-:Y:S01]  /*5c40*/  ISETP.GT.U32.AND P3, PT, R152, 0xf, PT ;  /* 0x0000000f9800780c */ /* 0x000fe20003f64070 */
[----:B-1----:R-:W-:Y:S01]  /*5c50*/  @P0 FFMA.FTZ R86, R162, R86, R163 ;  /* 0x00000056a2560223 */ /* 0x002fe200000100a3 */
[----:B--2---:R-:W-:-:S04]  /*5c60*/  @P0 FMUL.FTZ R153, R153, R162 ;  /* 0x000000a299990220 */ /* 0x004fc80000410000 */
[----:B------:R-:W-:Y:S01]  /*5c70*/  @P0 MOV R163, R86 ;  /* 0x0000005600a30202 */ /* 0x000fe20000000f00 */
[----:B------:R-:W-:Y:S01]  /*5c80*/  @P0 IMAD.MOV.U32 R162, RZ, RZ, R153 ;  /* 0x000000ffffa20224 */ /* 0x000fe200078e0099 */
[----:B------:R-:W-:-:S03]  /*5c90*/  ISETP.GT.U32.AND P0, PT, R152, 0x1d, PT ;  /* 0x0000001d9800780c */ /* 0x000fc60003f04070 */
[----:B------:R-:W1:Y:S04]  /*5ca0*/  SHFL.DOWN PT, R154, R163, 0x2, 0x1f ;  /* 0x08401f00a39a7f89 */ /* 0x000e6800000e0000 */
[----:B------:R-:W2:Y:S06]  /*5cb0*/  SHFL.DOWN PT, R152, R162, 0x2, 0x1f ;  /* 0x08401f00a2987f89 */ /* 0x000eac00000e0000 */
[C---:B-1----:R-:W-:Y:S01]  /*5cc0*/  @!P0 FFMA.FTZ R153, R162.reuse, R154, R163 ;  /* 0x0000009aa2998223 */ /* 0x042fe200000100a3 */
[----:B--2---:R-:W-:-:S04]  /*5cd0*/  @!P0 FMUL.FTZ R152, R162, R152 ;  /* 0x00000098a2988220 */ /* 0x004fc80000410000 */
[----:B------:R-:W-:Y:S02]  /*5ce0*/  @!P0 MOV R163, R153 ;  /* 0x0000009900a38202 */ /* 0x000fe40000000f00 */
[----:B------:R-:W-:-:S03]  /*5cf0*/  @!P0 MOV R162, R152 ;  /* 0x0000009800a28202 */ /* 0x000fc60000000f00 */
[----:B------:R-:W1:Y:S01]  /*5d00*/  SHFL.DOWN PT, R154, R163, 0x4, 0x1f ;  /* 0x08801f00a39a7f89 */ /* 0x000e6200000e0000 */
[----:B------:R-:W-:-:S03]  /*5d10*/  ISETP.NE.AND P0, PT, R100, 0x1f, PT ;  /* 0x0000001f6400780c */ /* 0x000fc60003f05270 */
[----:B------:R-:W2:Y:S01]  /*5d20*/  SHFL.DOWN PT, R152, R162, 0x4, 0x1f ;  /* 0x08801f00a2987f89 */ /* 0x000ea200000e0000 */
[C---:B-1----:R-:W-:Y:S01]  /*5d30*/  @!P1 FFMA.FTZ R153, R162.reuse, R154, R163 ;  /* 0x0000009aa2999223 */ /* 0x042fe200000100a3 */
[----:B--2---:R-:W-:-:S04]  /*5d40*/  @!P1 FMUL.FTZ R152, R162, R152 ;  /* 0x00000098a2989220 */ /* 0x004fc80000410000 */
[----:B------:R-:W-:Y:S01]  /*5d50*/  @!P1 MOV R163, R153 ;  /* 0x0000009900a39202 */ /* 0x000fe20000000f00 */
[----:B------:R-:W-:-:S04]  /*5d60*/  @!P1 IMAD.MOV.U32 R162, RZ, RZ, R152 ;  /* 0x000000ffffa29224 */ /* 0x000fc800078e0098 */
[----:B------:R-:W1:Y:S04]  /*5d70*/  SHFL.DOWN PT, R154, R163, 0x8, 0x1f ;  /* 0x09001f00a39a7f89 */ /* 0x000e6800000e0000 */
[----:B------:R-:W2:Y:S01]  /*5d80*/  SHFL.DOWN PT, R152, R162, 0x8, 0x1f ;  /* 0x09001f00a2987f89 */ /* 0x000ea200000e0000 */
[C---:B-1----:R-:W-:Y:S01]  /*5d90*/  @!P2 FFMA.FTZ R153, R162.reuse, R154, R163 ;  /* 0x0000009aa299a223 */ /* 0x042fe200000100a3 */
[----:B--2---:R-:W-:-:S04]  /*5da0*/  @!P2 FMUL.FTZ R152, R162, R152 ;  /* 0x00000098a298a220 */ /* 0x004fc80000410000 */
[----:B------:R-:W-:Y:S02]  /*5db0*/  @!P2 MOV R163, R153 ;  /* 0x0000009900a3a202 */ /* 0x000fe40000000f00 */
[----:B------:R-:W-:-:S03]  /*5dc0*/  @!P2 MOV R162, R152 ;  /* 0x0000009800a2a202 */ /* 0x000fc60000000f00 */
[----:B------:R-:W1:Y:S04]  /*5dd0*/  SHFL.DOWN PT, R154, R163, 0x10, 0x1f ;  /* 0x0a001f00a39a7f89 */ /* 0x000e6800000e0000 */
[----:B------:R-:W2:Y:S01]  /*5de0*/  SHFL.DOWN PT, R152, R162, 0x10, 0x1f ;  /* 0x0a001f00a2987f89 */ /* 0x000ea200000e0000 */
[C---:B-1----:R-:W-:Y:S01]  /*5df0*/  @!P3 FFMA.FTZ R153, R162.reuse, R154, R163 ;  /* 0x0000009aa299b223 */ /* 0x042fe200000100a3 */
[----:B--2---:R-:W-:-:S04]  /*5e00*/  @!P3 FMUL.FTZ R152, R162, R152 ;  /* 0x00000098a298b220 */ /* 0x004fc80000410000 */
        /* <DEDUP_REMOVED lines=10> */
.L_x_125:
        /* <DEDUP_REMOVED lines=14> */
.L_x_74:
[----:B------:R-:W-:Y:S05]  /*5f90*/  WARPSYNC.ALL ;  /* 0x0000000000007948 */ /* 0x000fea0003800000 */
[----:B------:R-:W-:Y:S01]  /*5fa0*/  BAR.SYNC.DEFER_BLOCKING 0x0 ;  /* 0x0000000000007b1d */ /* 0x000fe20000010000 */
[----:B-1----:R-:W-:Y:S01]  /*5fb0*/  SHF.R.U32.HI R83, RZ, 0x2, R100 ;  /* 0x00000002ff537819 */ /* 0x002fe20000011664 */
[----:B------:R-:W-:-:S03]  /*5fc0*/  FFMA.FTZ R82, R0, R151, RZ ;  /* 0x0000009700527223 */ /* 0x000fc600000100ff */
[----:B------:R-:W-:Y:S01]  /*5fd0*/  IADD3 R42, PT, PT, R83, R100, RZ ;  /* 0x00000064532a7210 */ /* 0x000fe20007ffe0ff */
[----:B------:R-:W-:Y:S01]  /*5fe0*/  BSSY.RECONVERGENT B0, `(.L_x_76) ;  /* 0x00000d5000007945 */ /* 0x000fe20003800200 */
[----:B------:R-:W1:Y:S02]  /*5ff0*/  S2R R149, SR_LANEID ;  /* 0x0000000000957919 */ /* 0x000e640000000000 */
[----:B------:R-:W-:-:S05]  /*6000*/  LEA R42, R42, UR16, 0x3 ;  /* 0x000000102a2a7c11 */ /* 0x000fca000f8e18ff */
[----:B------:R-:W2:Y:S01]  /*6010*/  LDS R43, [R42+0x15e4] ;  /* 0x0015e4002a2b7984 */ /* 0x000ea20000000800 */
[C---:B-1----:R-:W-:Y:S02]  /*6020*/  ISETP.GT.AND P0, PT, R149.reuse, 0x1e, PT ;  /* 0x0000001e9500780c */ /* 0x042fe40003f04270 */
[C---:B------:R-:W-:Y:S02]  /*6030*/  ISETP.GT.AND P1, PT, R149.reuse, 0x1d, PT ;  /* 0x0000001d9500780c */ /* 0x040fe40003f24270 */
[----:B------:R-:W-:Y:S01]  /*6040*/  ISETP.GT.AND P2, PT, R149, 0x1b, PT ;  /* 0x0000001b9500780c */ /* 0x000fe20003f44270 */
[----:B--2---:R-:W-:Y:S01]  /*6050*/  FFMA.FTZ R132, R43, R133, R132 ;  /* 0x000000852b847223 */ /* 0x004fe20000010084 */
[----:B------:R-:W-:Y:S01]  /*6060*/  FFMA.FTZ R43, R91, R135, R82 ;  /* 0x000000875b2b7223 */ /* 0x000fe20000010052 */
[----:B------:R-:W-:Y:S02]  /*6070*/  FFMA.FTZ R135, -R33, R53, R135 ;  /* 0x0000003521877223 */ /* 0x000fe40000010187 */
        /* <DEDUP_REMOVED lines=19> */
[----:B------:R-:W-:-:S02]  /*61b0*/  FFMA.FTZ R141, -R27, R47, R141 ;  /* 0x0000002f1b8d7223 */ /* 0x000fc4000001018d */
[----:B------:R-:W-:Y:S01]  /*61c0*/  FFMA.FTZ R125, R110, R126, R125 ;  /* 0x0000007e6e7d7223 */ /* 0x000fe2000001007d */
[----:B------:R-:W-:Y:S01]  /*61d0*/  FFMA.FTZ R82, R78, R142, R43 ;  /* 0x0000008e4e527223 */ /* 0x000fe2000001002b */
[----:B------:R-:W-:Y:S01]  /*61e0*/  FFMA.FTZ R110, -R34, R54, R151 ;  /* 0x00000036226e7223 */ /* 0x000fe20000010197 */
[----:B------:R-:W-:Y:S01]  /*61f0*/  FFMA.FTZ R142, -R26, R46, R142 ;  /* 0x0000002e1a8e7223 */ /* 0x000fe2000001018e */
        /* <DEDUP_REMOVED lines=10> */
[----:B------:R-:W-:Y:S01]  /*62a0*/  FMUL.FTZ R107, R26, R125 ;  /* 0x0000007d1a6b7220 */ /* 0x000fe20000410000 */
[----:B------:R-:W-:Y:S01]  /*62b0*/  FFMA.FTZ R145, -R23, R39, R145 ;  /* 0x0000002717917223 */ /* 0x000fe20000010191 */
[----:B------:R-:W-:Y:S01]  /*62c0*/  FFMA.FTZ R106, R106, R42, R120 ;  /* 0x0000002a6a6a7223 */ /* 0x000fe20000010078 */
[----:B------:R-:W-:Y:S01]  /*62d0*/  FFMA.FTZ R82, R74, R146, R85 ;  /* 0x000000924a527223 */ /* 0x000fe20000010055 */
[----:B------:R-:W-:Y:S01]  /*62e0*/  FFMA.FTZ R146, -R22, R38, R146 ;  /* 0x0000002616927223 */ /* 0x000fe20000010192 */
[----:B------:R-:W-:Y:S01]  /*62f0*/  FADD.FTZ R10, R107, R10 ;  /* 0x0000000a6b0a7221 */ /* 0x000fe20000010000 */
[----:B------:R-:W-:-:S04]  /*6300*/  FFMA.FTZ R84, R105, R106, R119 ;  /* 0x0000006a69547223 */ /* 0x000fc80000010077 */
[----:B------:R-:W-:-:S04]  /*6310*/  FFMA.FTZ R104, R104, R84, R118 ;  /* 0x0000005468687223 */ /* 0x000fc80000010076 */
[-C--:B------:R-:W-:Y:S01]  /*6320*/  FFMA.FTZ R86, R103, R104.reuse, R117 ;  /* 0x0000006867567223 */ /* 0x080fe20000010075 */
[----:B------:R-:W-:Y:S01]  /*6330*/  FFMA.FTZ R103, R73, R147, R82 ;  /* 0x0000009349677223 */ /* 0x000fe20000010052 */
[----:B------:R-:W-:Y:S01]  /*6340*/  FMUL.FTZ R85, R32, R104 ;  /* 0x0000006820557220 */ /* 0x000fe20000410000 */
[----:B------:R-:W-:Y:S01]  /*6350*/  FMUL.FTZ R82, R31, R84 ;  /* 0x000000541f527220 */ /* 0x000fe20000410000 */
[-C--:B------:R-:W-:Y:S01]  /*6360*/  FFMA.FTZ R115, R102, R86.reuse, R115 ;  /* 0x0000005666737223 */ /* 0x080fe20000010073 */
[----:B------:R-:W-:Y:S01]  /*6370*/  FMUL.FTZ R112, R33, R86 ;  /* 0x0000005621707220 */ /* 0x000fe20000410000 */
[----:B------:R-:W-:Y:S01]  /*6380*/  FFMA.FTZ R114, R72, R148, R103 ;  /* 0x0000009448727223 */ /* 0x000fe20000010067 */
[----:B------:R-:W-:Y:S01]  /*6390*/  FFMA.FTZ R147, -R21, R37, R147 ;  /* 0x0000002515937223 */ /* 0x000fe20000010193 */
[----:B------:R-:W-:Y:S01]  /*63a0*/  FMUL.FTZ R43, R34, R115 ;  /* 0x00000073222b7220 */ /* 0x000fe20000410000 */
[----:B------:R-:W-:Y:S01]  /*63b0*/  FFMA.FTZ R148, -R20, R36, R148 ;  /* 0x0000002414947223 */ /* 0x000fe20000010194 */
[----:B------:R-:W-:Y:S01]  /*63c0*/  FMUL.FTZ R117, R19, R132 ;  /* 0x0000008413757220 */ /* 0x000fe20000410000 */
[----:B------:R-:W-:Y:S01]  /*63d0*/  FADD.FTZ R16, R85, R16 ;  /* 0x0000001055107221 */ /* 0x000fe20000010000 */
[----:B------:R-:W-:Y:S01]  /*63e0*/  FFMA.FTZ R87, R43, R110, RZ ;  /* 0x0000006e2b577223 */ /* 0x000fe200000100ff */
[----:B------:R-:W-:Y:S01]  /*63f0*/  FADD.FTZ R15, R82, R15 ;  /* 0x0000000f520f7221 */ /* 0x000fe20000010000 */
[----:B------:R-:W-:Y:S01]  /*6400*/  FADD.FTZ R3, R117, R3 ;  /* 0x0000000375037221 */ /* 0x000fe20000010000 */
[C---:B------:R-:W-:Y:S01]  /*6410*/  FADD.FTZ R17, R112.reuse, R17 ;  /* 0x0000001170117221 */ /* 0x040fe20000010000 */
[----:B------:R-:W-:Y:S01]  /*6420*/  FFMA.FTZ R102, R112, R135, R87 ;  /* 0x0000008770667223 */ /* 0x000fe20000010057 */
[----:B------:R-:W-:Y:S01]  /*6430*/  FMUL.FTZ R87, R30, R106 ;  /* 0x0000006a1e577220 */ /* 0x000fe20000410000 */
[----:B------:R-:W-:-:S02]  /*6440*/  FADD.FTZ R18, R43, R18 ;  /* 0x000000122b127221 */ /* 0x000fc40000010000 */
[----:B------:R-:W-:Y:S01]  /*6450*/  FFMA.FTZ R103, R85, R136, R102 ;  /* 0x0000008855677223 */ /* 0x000fe20000010066 */
[----:B------:R-:W-:Y:S01]  /*6460*/  FFMA.FTZ R102, R71, R150, R114 ;  /* 0x0000009647667223 */ /* 0x000fe20000010072 */
[----:B------:R-:W-:Y:S01]  /*6470*/  FMUL.FTZ R114, R29, R42 ;  /* 0x0000002a1d727220 */ /* 0x000fe20000410000 */
[----:B------:R-:W-:Y:S01]  /*6480*/  FFMA.FTZ R150, -R19, R35, R150 ;  /* 0x0000002313967223 */ /* 0x000fe20000010196 */
[----:B------:R-:W-:Y:S01]  /*6490*/  FFMA.FTZ R118, R82, R137, R103 ;  /* 0x0000008952767223 */ /* 0x000fe20000010067 */
[----:B------:R-:W-:Y:S01]  /*64a0*/  FMUL.FTZ R103, R28, R108 ;  /* 0x0000006c1c677220 */ /* 0x000fe20000410000 */
[----:B------:R-:W1:Y:S01]  /*64b0*/  SHFL.DOWN PT, R111, R102, 0x1, 0x1f ;  /* 0x08201f00666f7f89 */ /* 0x000e6200000e0000 */
[C---:B------:R-:W-:Y:S01]  /*64c0*/  FADD.FTZ R14, R87.reuse, R14 ;  /* 0x0000000e570e7221 */ /* 0x040fe20000010000 */
[----:B------:R-:W-:Y:S01]  /*64d0*/  FFMA.FTZ R105, R87, R138, R118 ;  /* 0x0000008a57697223 */ /* 0x000fe20000010076 */
[----:B------:R-:W-:Y:S01]  /*64e0*/  FMUL.FTZ R118, R27, R124 ;  /* 0x0000007c1b767220 */ /* 0x000fe20000410000 */
[----:B------:R-:W-:Y:S01]  /*64f0*/  FADD.FTZ R12, R103, R12 ;  /* 0x0000000c670c7221 */ /* 0x000fe20000010000 */
[C---:B------:R-:W-:Y:S01]  /*6500*/  FADD.FTZ R13, R114.reuse, R13 ;  /* 0x0000000d720d7221 */ /* 0x040fe20000010000 */
        /* <DEDUP_REMOVED lines=8> */
[----:B-1----:R-:W-:Y:S01]  /*6590*/  @!P0 FADD.FTZ R102, R102, R111 ;  /* 0x0000006f66668221 */ /* 0x002fe20000010000 */
[----:B------:R-:W-:Y:S02]  /*65a0*/  FMUL.FTZ R111, R22, R129 ;  /* 0x00000081166f7220 */ /* 0x000fe40000410000 */
[----:B------:R-:W-:Y:S01]  /*65b0*/  FFMA.FTZ R105, R109, R144, R122 ;  /* 0x000000906d697223 */ /* 0x000fe2000001007a */
[----:B------:R-:W-:Y:S01]  /*65c0*/  FMUL.FTZ R122, R23, R128 ;  /* 0x00000080177a7220 */ /* 0x000fe20000410000 */
[----:B------:R-:W1:Y:S01]  /*65d0*/  SHFL.DOWN PT, R119, R102, 0x2, 0x1f ;  /* 0x08401f0066777f89 */ /* 0x000e6200000e0000 */
[----:B------:R-:W-:Y:S02]  /*65e0*/  FADD.FTZ R6, R111, R6 ;  /* 0x000000066f067221 */ /* 0x000fe40000010000 */
[C---:B------:R-:W-:Y:S01]  /*65f0*/  FFMA.FTZ R130, R122.reuse, R145, R105 ;  /* 0x000000917a827223 */ /* 0x040fe20000010069 */
[----:B------:R-:W-:-:S03]  /*6600*/  FADD.FTZ R7, R122, R7 ;  /* 0x000000077a077221 */ /* 0x000fc60000010000 */
[----:B------:R-:W-:Y:S01]  /*6610*/  FFMA.FTZ R105, R111, R146, R130 ;  /* 0x000000926f697223 */ /* 0x000fe20000010082 */
[----:B------:R-:W-:-:S04]  /*6620*/  FMUL.FTZ R130, R21, R116 ;  /* 0x0000007415827220 */ /* 0x000fc80000410000 */
[C---:B------:R-:W-:Y:S01]  /*6630*/  FFMA.FTZ R152, R130.reuse, R147, R105 ;  /* 0x0000009382987223 */ /* 0x040fe20000010069 */
[----:B------:R-:W-:-:S03]  /*6640*/  FADD.FTZ R5, R130, R5 ;  /* 0x0000000582057221 */ /* 0x000fc60000010000 */
[----:B------:R-:W-:-:S04]  /*6650*/  FFMA.FTZ R152, R113, R148, R152 ;  /* 0x0000009471987223 */ /* 0x000fc80000010098 */
[----:B------:R-:W-:-:S05]  /*6660*/  FFMA.FTZ R105, R117, R150, R152 ;  /* 0x0000009675697223 */ /* 0x000fca0000010098 */
[----:B------:R-:W2:Y:S01]  /*6670*/  SHFL.DOWN PT, R152, R105, 0x1, 0x1f ;  /* 0x08201f0069987f89 */ /* 0x000ea200000e0000 */
[----:B-1----:R-:W-:-:S05]  /*6680*/  @!P1 FADD.FTZ R102, R102, R119 ;  /* 0x0000007766669221 */ /* 0x002fca0000010000 */
[----:B------:R-:W1:Y:S01]  /*6690*/  SHFL.DOWN PT, R119, R102, 0x4, 0x1f ;  /* 0x08801f0066777f89 */ /* 0x000e6200000e0000 */
[----:B--2---:R-:W-:Y:S01]  /*66a0*/  @!P0 FADD.FTZ R105, R105, R152 ;  /* 0x0000009869698221 */ /* 0x004fe20000010000 */
[----:B------:R-:W-:-:S04]  /*66b0*/  ISETP.NE.AND P0, PT, R100, RZ, PT ;  /* 0x000000ff6400720c */ /* 0x000fc80003f05270 */
[----:B------:R-:W2:Y:S01]  /*66c0*/  SHFL.DOWN PT, R152, R105, 0x2, 0x1f ;  /* 0x08401f0069987f89 */ /* 0x000ea200000e0000 */
[----:B-1----:R-:W-:Y:S01]  /*66d0*/  @!P2 FADD.FTZ R102, R102, R119 ;  /* 0x000000776666a221 */ /* 0x002fe20000010000 */
[----:B------:R-:W-:-:S04]  /*66e0*/  FMUL.FTZ R119, R101, R132 ;  /* 0x0000008465777220 */ /* 0x000fc80000410000 */
[----:B------:R-:W1:Y:S01]  /*66f0*/  SHFL.DOWN PT, R121, R102, 0x8, 0x1f ;  /* 0x09001f0066797f89 */ /* 0x000e6200000e0000 */
[----:B------:R-:W-:-:S03]  /*6700*/  FMUL.FTZ R150, R150, R119 ;  /* 0x0000007796967220 */ /* 0x000fc60000410000 */
[----:B0-----:R0:W-:Y:S01]  /*6710*/  @!P0 STS.64 [UR12], R40 ;  /* 0x00000028ff008988 */ /* 0x0011e20008000a0c */
[----:B------:R-:W-:-:S04]  /*6720*/  FFMA.FTZ R113, R35, R132, R150 ;  /* 0x0000008423717223 */ /* 0x000fc80000010096 */
[----:B------:R-:W-:Y:S01]  /*6730*/  FADD.FTZ R70, R113, R70 ;  /* 0x0000004671467221 */ /* 0x000fe20000010000 */
[C---:B0-----:R-:W-:Y:S01]  /*6740*/  FMUL.FTZ R41, R101.reuse, R131 ;  /* 0x0000008365297220 */ /* 0x041fe20000410000 */
[----:B------:R-:W-:Y:S01]  /*6750*/  FMUL.FTZ R40, R101, R116 ;  /* 0x0000007465287220 */ /* 0x000fe20000410000 */
[----:B--2---:R-:W-:Y:S02]  /*6760*/  @!P1 FADD.FTZ R105, R105, R152 ;  /* 0x0000009869699221 */ /* 0x004fe40000010000 */
[----:B------:R-:W-:Y:S01]  /*6770*/  FMUL.FTZ R41, R148, R41 ;  /* 0x0000002994297220 */ /* 0x000fe20000410000 */
[----:B------:R-:W-:Y:S01]  /*6780*/  FMUL.FTZ R130, R147, R40 ;  /* 0x0000002893827220 */ /* 0x000fe20000410000 */
[----:B------:R-:W-:Y:S01]  /*6790*/  FMUL.FTZ R40, R101, R128 ;  /* 0x0000008065287220 */ /* 0x000fe20000410000 */
[----:B------:R-:W-:Y:S01]  /*67a0*/  ISETP.GT.AND P1, PT, R149, 0x17, PT ;  /* 0x000000179500780c */ /* 0x000fe20003f24270 */
[----:B------:R-:W0:Y:S01]  /*67b0*/  SHFL.DOWN PT, R152, R105, 0x4, 0x1f ;  /* 0x08801f0069987f89 */ /* 0x000e2200000e0000 */
[----:B------:R-:W-:Y:S01]  /*67c0*/  FFMA.FTZ R132, R36, R131, R41 ;  /* 0x0000008324847223 */ /* 0x000fe20000010029 */
[----:B------:R-:W-:Y:S01]  /*67d0*/  FMUL.FTZ R41, R101, R129 ;  /* 0x0000008165297220 */ /* 0x000fe20000410000 */
[----:B------:R-:W-:Y:S01]  /*67e0*/  FFMA.FTZ R113, R37, R116, R130 ;  /* 0x0000007425717223 */ /* 0x000fe20000010082 */
[----:B------:R-:W-:Y:S01]  /*67f0*/  FMUL.FTZ R116, R145, R40 ;  /* 0x0000002891747220 */ /* 0x000fe20000410000 */
[C---:B------:R-:W-:Y:S01]  /*6800*/  FMUL.FTZ R40, R101.reuse, R126 ;  /* 0x0000007e65287220 */ /* 0x040fe20000410000 */
[----:B------:R-:W-:Y:S01]  /*6810*/  FMUL.FTZ R111, R146, R41 ;  /* 0x00000029926f7220 */ /* 0x000fe20000410000 */
[----:B------:R-:W-:Y:S01]  /*6820*/  FMUL.FTZ R41, R101, R127 ;  /* 0x0000007f65297220 */ /* 0x000fe20000410000 */
[----:B------:R-:W-:Y:S01]  /*6830*/  FADD.FTZ R69, R132, R69 ;  /* 0x0000004584457221 */ /* 0x000fe20000010000 */
[----:B------:R-:W-:Y:S01]  /*6840*/  FMUL.FTZ R40, R143, R40 ;  /* 0x000000288f287220 */ /* 0x000fe20000410000 */
[----:B------:R-:W-:Y:S01]  /*6850*/  FFMA.FTZ R122, R38, R129, R111 ;  /* 0x00000081267a7223 */ /* 0x000fe2000001006f */
[----:B------:R-:W-:Y:S01]  /*6860*/  FMUL.FTZ R109, R144, R41 ;  /* 0x00000029906d7220 */ /* 0x000fe20000410000 */
[----:B------:R-:W-:Y:S01]  /*6870*/  FFMA.FTZ R111, R39, R128, R116 ;  /* 0x00000080276f7223 */ /* 0x000fe20000010074 */
[----:B------:R-:W-:Y:S01]  /*6880*/  FMUL.FTZ R41, R101, R125 ;  /* 0x0000007d65297220 */ /* 0x000fe20000410000 */
[----:B-1----:R-:W-:Y:S01]  /*6890*/  @!P1 FADD.FTZ R102, R102, R121 ;  /* 0x0000007966669221 */ /* 0x002fe20000010000 */
[----:B------:R-:W-:Y:S01]  /*68a0*/  FFMA.FTZ R116, R44, R127, R109 ;  /* 0x0000007f2c747223 */ /* 0x000fe2000001006d */
[----:B------:R-:W-:Y:S01]  /*68b0*/  FFMA.FTZ R109, R45, R126, R40 ;  /* 0x0000007e2d6d7223 */ /* 0x000fe20000010028 */
[----:B------:R-:W-:Y:S01]  /*68c0*/  FMUL.FTZ R40, R101, R124 ;  /* 0x0000007c65287220 */ /* 0x000fe20000410000 */
[----:B------:R-:W-:Y:S01]  /*68d0*/  FMUL.FTZ R107, R142, R41 ;  /* 0x000000298e6b7220 */ /* 0x000fe20000410000 */
[----:B------:R-:W-:Y:S01]  /*68e0*/  FADD.FTZ R66, R111, R66 ;  /* 0x000000426f427221 */ /* 0x000fe20000010000 */
[----:B------:R-:W-:Y:S01]  /*68f0*/  FADD.FTZ R65, R116, R65 ;  /* 0x0000004174417221 */ /* 0x000fe20000010000 */
[----:B------:R-:W-:Y:S01]  /*6900*/  FMUL.FTZ R40, R141, R40 ;  /* 0x000000288d287220 */ /* 0x000fe20000410000 */
[----:B------:R-:W-:Y:S01]  /*6910*/  SHFL.DOWN PT, R111, R102, 0x10, 0x1f ;  /* 0x0a001f00666f7f89 */ /* 0x000fe200000e0000 */
[----:B------:R-:W-:Y:S01]  /*6920*/  FFMA.FTZ R116, R46, R125, R107 ;  /* 0x0000007d2e747223 */ /* 0x000fe2000001006b */
[----:B0-----:R-:W-:Y:S01]  /*6930*/  @!P2 FADD.FTZ R105, R105, R152 ;  /* 0x000000986969a221 */ /* 0x001fe20000010000 */
[----:B------:R-:W-:Y:S01]  /*6940*/  FFMA.FTZ R107, R47, R124, R40 ;  /* 0x0000007c2f6b7223 */ /* 0x000fe20000010028 */
[C---:B------:R-:W-:Y:S01]  /*6950*/  FMUL.FTZ R40, R101.reuse, R42 ;  /* 0x0000002a65287220 */ /* 0x040fe20000410000 */
[----:B------:R-:W-:Y:S01]  /*6960*/  FMUL.FTZ R41, R101, R108 ;  /* 0x0000006c65297220 */ /* 0x000fe20000410000 */
[----:B------:R-:W-:Y:S01]  /*6970*/  FADD.FTZ R68, R113, R68 ;  /* 0x0000004471447221 */ /* 0x000fe20000010000 */
[----:B------:R-:W0:Y:S01]  /*6980*/  SHFL.DOWN PT, R148, R105, 0x8, 0x1f ;  /* 0x09001f0069947f89 */ /* 0x000e2200000e0000 */
[----:B------:R-:W-:Y:S01]  /*6990*/  FMUL.FTZ R40, R139, R40 ;  /* 0x000000288b287220 */ /* 0x000fe20000410000 */
[----:B------:R-:W-:Y:S01]  /*69a0*/  FMUL.FTZ R103, R140, R41 ;  /* 0x000000298c677220 */ /* 0x000fe20000410000 */
[----:B------:R-:W-:Y:S01]  /*69b0*/  FMUL.FTZ R41, R101, R106 ;  /* 0x0000006a65297220 */ /* 0x000fe20000410000 */
[----:B------:R-:W-:Y:S01]  /*69c0*/  FADD.FTZ R67, R122, R67 ;  /* 0x000000437a437221 */ /* 0x000fe20000010000 */
[----:B------:R-:W-:Y:S01]  /*69d0*/  FFMA.FTZ R87, R49, R42, R40 ;  /* 0x0000002a31577223 */ /* 0x000fe20000010028 */
[----:B------:R-:W-:Y:S01]  /*69e0*/  FMUL.FTZ R40, R101, R84 ;  /* 0x0000005465287220 */ /* 0x000fe20000410000 */
[----:B------:R-:W-:Y:S01]  /*69f0*/  FMUL.FTZ R41, R138, R41 ;  /* 0x000000298a297220 */ /* 0x000fe20000410000 */
[----:B------:R-:W-:Y:S01]  /*6a00*/  FFMA.FTZ R108, R48, R108, R103 ;  /* 0x0000006c306c7223 */ /* 0x000fe20000010067 */
[----:B------:R-:W-:Y:S01]  /*6a10*/  FADD.FTZ R64, R109, R64 ;  /* 0x000000406d407221 */ /* 0x000fe20000010000 */
[----:B------:R-:W-:Y:S01]  /*6a20*/  FMUL.FTZ R40, R137, R40 ;  /* 0x0000002889287220 */ /* 0x000fe20000410000 */
[----:B------:R-:W-:Y:S01]  /*6a30*/  FFMA.FTZ R106, R50, R106, R41 ;  /* 0x0000006a326a7223 */ /* 0x000fe20000010029 */
[----:B------:R-:W-:Y:S01]  /*6a40*/  FMUL.FTZ R41, R101, R104 ;  /* 0x0000006865297220 */ /* 0x000fe20000410000 */
[----:B------:R-:W-:Y:S01]  /*6a50*/  FADD.FTZ R63, R116, R63 ;  /* 0x0000003f743f7221 */ /* 0x000fe20000010000 */
[----:B------:R-:W-:Y:S01]  /*6a60*/  FFMA.FTZ R85, R51, R84, R40 ;  /* 0x0000005433557223 */ /* 0x000fe20000010028 */
[C---:B------:R-:W-:Y:S01]  /*6a70*/  FMUL.FTZ R40, R101.reuse, R86 ;  /* 0x0000005665287220 */ /* 0x040fe20000410000 */
[----:B------:R-:W-:Y:S01]  /*6a80*/  FMUL.FTZ R101, R101, R115 ;  /* 0x0000007365657220 */ /* 0x000fe20000410000 */
[----:B------:R-:W-:Y:S01]  /*6a90*/  FMUL.FTZ R41, R136, R41 ;  /* 0x0000002988297220 */ /* 0x000fe20000410000 */
[----:B------:R-:W-:Y:S01]  /*6aa0*/  FADD.FTZ R62, R107, R62 ;  /* 0x0000003e6b3e7221 */ /* 0x000fe20000010000 */
[----:B------:R-:W-:Y:S01]  /*6ab0*/  FMUL.FTZ R40, R135, R40 ;  /* 0x0000002887287220 */ /* 0x000fe20000410000 */
[----:B------:R-:W-:Y:S01]  /*6ac0*/  FMUL.FTZ R101, R110, R101 ;  /* 0x000000656e657220 */ /* 0x000fe20000410000 */
[----:B------:R-:W-:Y:S01]  /*6ad0*/  FFMA.FTZ R104, R52, R104, R41 ;  /* 0x0000006834687223 */ /* 0x000fe20000010029 */
[----:B------:R-:W-:Y:S01]  /*6ae0*/  FADD.FTZ R61, R108, R61 ;  /* 0x0000003d6c3d7221 */ /* 0x000fe20000010000 */
[----:B------:R-:W-:Y:S01]  /*6af0*/  FFMA.FTZ R41, R53, R86, R40 ;  /* 0x0000005635297223 */ /* 0x000fe20000010028 */
[----:B0-----:R-:W-:Y:S01]  /*6b00*/  @!P1 FADD.FTZ R105, R105, R148 ;  /* 0x0000009469699221 */ /* 0x001fe20000010000 */
[----:B------:R-:W-:Y:S01]  /*6b10*/  ISETP.NE.AND P1, PT, R149, RZ, PT ;  /* 0x000000ff9500720c */ /* 0x000fe20003f25270 */
[----:B------:R-:W-:Y:S01]  /*6b20*/  FFMA.FTZ R40, R54, R115, R101 ;  /* 0x0000007336287223 */ /* 0x000fe20000010065 */
[----:B------:R-:W-:Y:S01]  /*6b30*/  FADD.FTZ R60, R87, R60 ;  /* 0x0000003c573c7221 */ /* 0x000fe20000010000 */
[----:B------:R-:W-:Y:S01]  /*6b40*/  FADD.FTZ R59, R106, R59 ;  /* 0x0000003b6a3b7221 */ /* 0x000fe20000010000 */
[----:B------:R-:W0:Y:S01]  /*6b50*/  SHFL.DOWN PT, R118, R105, 0x10, 0x1f ;  /* 0x0a001f0069767f89 */ /* 0x000e2200000e0000 */
[----:B------:R-:W-:Y:S01]  /*6b60*/  FADD.FTZ R58, R85, R58 ;  /* 0x0000003a553a7221 */ /* 0x000fe20000010000 */
[----:B------:R-:W-:Y:S01]  /*6b70*/  FADD.FTZ R57, R104, R57 ;  /* 0x0000003968397221 */ /* 0x000fe20000010000 */
[----:B------:R-:W-:Y:S01]  /*6b80*/  FADD.FTZ R56, R41, R56 ;  /* 0x0000003829387221 */ /* 0x000fe20000010000 */
[----:B------:R-:W-:-:S05]  /*6b90*/  FADD.FTZ R55, R40, R55 ;  /* 0x0000003728377221 */ /* 0x000fca0000010000 */
[----:B------:R-:W-:Y:S01]  /*6ba0*/  @!P1 LOP3.LUT R42, R83, 0xf8, RZ, 0xc0, !PT ;  /* 0x000000f8532a9812 */ /* 0x000fe200078ec0ff */
[----:B------:R-:W-:Y:S01]  /*6bb0*/  FADD.FTZ R83, R102, R111 ;  /* 0x0000006f66537221 */ /* 0x000fe20000010000 */
[----:B0-----:R-:W-:-:S05]  /*6bc0*/  FADD.FTZ R82, R105, R118 ;  /* 0x0000007669527221 */ /* 0x001fca0000010000 */
[----:B------:R0:W-:Y:S01]  /*6bd0*/  @!P1 STS.64 [R42+UR16+0x1098], R82 ;  /* 0x001098522a009988 */ /* 0x0001e20008000a10 */
[----:B------:R-:W-:Y:S06]  /*6be0*/  BAR.SYNC.DEFER_BLOCKING 0x0 ;  /* 0x0000000000007b1d */ /* 0x000fec0000010000 */
[----:B------:R-:W-:Y:S05]  /*6bf0*/  @P0 BRA `(.L_x_77) ;  /* 0x00000000004c0947 */ /* 0x000fea0003800000 */
[----:B------:R-:W-:Y:S01]  /*6c00*/  UISETP.NE.AND UP0, UPT, UR20, UR37, UPT ;  /* 0x000000251400728c */ /* 0x000fe2000bf05270 */
[----:B0-----:R-:W0:Y:S01]  /*6c10*/  LDS.128 R40, [UR16+0x10a0] ;  /* 0x0010a010ff287984 */ /* 0x001e220008000c00 */
[----:B------:R-:W-:-:S03]  /*6c20*/  ISETP.GT.AND P1, PT, R149, 0xf, PT ;  /* 0x0000000f9500780c */ /* 0x000fc60003f24270 */
[----:B------:R-:W1:Y:S01]  /*6c30*/  LDS.64 R84, [UR16+0x10b0] ;  /* 0x0010b010ff547984 */ /* 0x000e620008000a00 */
[----:B------:R-:W-:Y:S02]  /*6c40*/  PLOP3.LUT P2, PT, PT, PT, UP0, 0x80, 0x8 ;  /* 0x000000000008781c */ /* 0x000fe40003f4f008 */
[----:B------:R-:W-:Y:S02]  /*6c50*/  FSEL R102, R102, R83, P1 ;  /* 0x0000005366667208 */ /* 0x000fe40000800000 */
[----:B------:R-:W-:-:S09]  /*6c60*/  FSEL R105, R105, R82, P1 ;  /* 0x0000005269697208 */ /* 0x000fd20000800000 */
[----:B------:R-:W2:Y:S04]  /*6c70*/  @P2 LDS R86, [UR36+0x1600] ;  /* 0x00160024ff562984 */ /* 0x000ea80008000800 */
[----:B------:R-:W3:Y:S01]  /*6c80*/  @P2 LDS R87, [UR36+0x1200] ;  /* 0x00120024ff572984 */ /* 0x000ee20008000800 */
[----:B0-----:R-:W-:Y:S01]  /*6c90*/  FADD.FTZ R102, R41, R102 ;  /* 0x0000006629667221 */ /* 0x001fe20000010000 */
[----:B------:R-:W-:-:S03]  /*6ca0*/  FADD.FTZ R105, R40, R105 ;  /* 0x0000006928697221 */ /* 0x000fc60000010000 */
[----:B------:R-:W-:Y:S01]  /*6cb0*/  FADD.FTZ R102, R43, R102 ;  /* 0x000000662b667221 */ /* 0x000fe20000010000 */
[----:B------:R-:W-:-:S03]  /*6cc0*/  FADD.FTZ R105, R42, R105 ;  /* 0x000000692a697221 */ /* 0x000fc60000010000 */
[----:B-1----:R-:W-:Y:S01]  /*6cd0*/  FADD.FTZ R85, R102, R85 ;  /* 0x0000005566557221 */ /* 0x002fe20000010000 */
[----:B------:R-:W-:-:S03]  /*6ce0*/  FADD.FTZ R84, R105, R84 ;  /* 0x0000005469547221 */ /* 0x000fc60000010000 */
[----:B--2---:R-:W-:Y:S01]  /*6cf0*/  @P2 FADD.FTZ R85, R85, R86 ;  /* 0x0000005655552221 */ /* 0x004fe20000010000 */
[----:B---3--:R-:W-:-:S04]  /*6d00*/  @P2 FADD.FTZ R84, R84, R87 ;  /* 0x0000005754542221 */ /* 0x008fc80000010000 */
[----:B------:R1:W-:Y:S04]  /*6d10*/  STS [UR36+0x1600], R85 ;  /* 0x00160055ff007988 */ /* 0x0003e80008000824 */
[----:B------:R1:W-:Y:S02]  /*6d20*/  STS [UR36+0x1200], R84 ;  /* 0x00120054ff007988 */ /* 0x0003e40008000824 */
.L_x_77:
[----:B------:R-:W-:Y:S05]  /*6d30*/  BSYNC.RECONVERGENT B0 ;  /* 0x0000000000007941 */ /* 0x000fea0003800200 */
.L_x_76:
        /* <DEDUP_REMOVED lines=13> */
.L_x_65:
[----:B0-----:R-:W2:Y:S01]  /*6e10*/  LDL.LU R82, [R1+0x4] ;  /* 0x0000040001527983 */ /* 0x001ea20000300800 */
[----:B------:R-:W0:Y:S03]  /*6e20*/  LDCU UR8, c[0x0][0x388] ;  /* 0x00007100ff0877ac */ /* 0x000e260008000800 */
[----:B------:R-:W3:Y:S01]  /*6e30*/  LDL.LU R42, [R1] ;  /* 0x00000000012a7983 */ /* 0x000ee20000300800 */
[----:B------:R-:W-:Y:S01]  /*6e40*/  F2FP.BF16.F32.PACK_AB R17, R17, R18 ;  /* 0x000000121111723e */ /* 0x000fe200000010ff */
[----:B------:R-:W-:Y:S01]  /*6e50*/  BAR.SYNC.DEFER_BLOCKING 0x0 ;  /* 0x0000000000007b1d */ /* 0x000fe20000010000 */
[----:B------:R-:W-:Y:S02]  /*6e60*/  F2FP.BF16.F32.PACK_AB R15, R15, R16 ;  /* 0x000000100f0f723e */ /* 0x000fe400000010ff */
[----:B------:R-:W-:Y:S02]  /*6e70*/  F2FP.BF16.F32.PACK_AB R13, R13, R14 ;  /* 0x0000000e0d0d723e */ /* 0x000fe400000010ff */
[----:B------:R-:W-:-:S02]  /*6e80*/  F2FP.BF16.F32.PACK_AB R11, R11, R12 ;  /* 0x0000000c0b0b723e */ /* 0x000fc400000010ff */
[----:B------:R-:W-:Y:S01]  /*6e90*/  F2FP.BF16.F32.PACK_AB R9, R9, R10 ;  /* 0x0000000a0909723e */ /* 0x000fe200000010ff */
[----:B------:R-:W4:Y:S01]  /*6ea0*/  LDL.LU R40, [R1+0x8] ;  /* 0x0000080001287983 */ /* 0x000f220000300800 */
[----:B------:R-:W-:Y:S01]  /*6eb0*/  PRMT R46, R17, 0x7632, R46 ;  /* 0x00007632112e7816 */ /* 0x000fe2000000002e */
[----:B------:R-:W5:Y:S01]  /*6ec0*/  S2UR UR17, SR_CTAID.X ;  /* 0x00000000001179c3 */ /* 0x000f620000002500 */
[----:B0-----:R-:W-:Y:S01]  /*6ed0*/  UIMAD UR8, UR20, -0x800, UR8 ;  /* 0xfffff800140878a4 */ /* 0x001fe2000f8e0208 */
[----:B------:R-:W-:Y:S01]  /*6ee0*/  PRMT R0, R15, 0x7632, R0 ;  /* 0x000076320f007816 */ /* 0x000fe20000000000 */
[----:B------:R-:W5:Y:S01]  /*6ef0*/  LDCU.64 UR14, c[0x0][0x4f8] ;  /* 0x00009f00ff0e77ac */ /* 0x000f620008000a00 */
[----:B------:R-:W-:Y:S02]  /*6f00*/  F2FP.BF16.F32.PACK_AB R7, R7, R8 ;  /* 0x000000080707723e */ /* 0x000fe400000010ff */
[----:B------:R-:W-:Y:S01]  /*6f10*/  F2FP.BF16.F32.PACK_AB R5, R5, R6 ;  /* 0x000000060505723e */ /* 0x000fe200000010ff */
[----:B------:R-:W-:Y:S01]  /*6f20*/  UIADD3 UR8, UPT, UPT, UR8, 0x800, URZ ;  /* 0x0000080008087890 */ /* 0x000fe2000fffe0ff */
[----:B------:R-:W-:Y:S01]  /*6f30*/  F2FP.BF16.F32.PACK_AB R3, R3, R4 ;  /* 0x000000040303723e */ /* 0x000fe200000010ff */
[----:B------:R-:W0:Y:S01]  /*6f40*/  S2UR UR10, SR_CTAID.Y ;  /* 0x00000000000a79c3 */ /* 0x000e220000002600 */
[----:B------:R-:W-:Y:S01]  /*6f50*/  PRMT R14, R13, 0x7632, R14 ;  /* 0x000076320d0e7816 */ /* 0x000fe2000000000e */
[----:B------:R-:W0:Y:S01]  /*6f60*/  LDCU.64 UR18, c[0x0][0x500] ;  /* 0x0000a000ff1277ac */ /* 0x000e220008000a00 */
[----:B------:R-:W-:Y:S01]  /*6f70*/  PRMT R10, R11, 0x7632, R10 ;  /* 0x000076320b0a7816 */ /* 0x000fe2000000000a */
[----:B------:R-:W-:Y:S01]  /*6f80*/  IMAD.U32 R8, RZ, RZ, UR8 ;  /* 0x00000008ff087e24 */ /* 0x000fe2000f8e00ff */
[----:B------:R1:W-:Y:S01]  /*6f90*/  STS.U16 [R92+0x2], R46 ;  /* 0x0000022e5c007388 */ /* 0x0003e20000000400 */
[----:B------:R-:W-:Y:S01]  /*6fa0*/  PRMT R4, R5, 0x7632, R4 ;  /* 0x0000763205047816 */ /* 0x000fe20000000004 */
[----:B------:R-:W-:Y:S01]  /*6fb0*/  USHF.L.U32 UR8, UR20, 0xb, URZ ;  /* 0x0000000b14087899 */ /* 0x000fe200080006ff */
[----:B------:R-:W-:Y:S01]  /*6fc0*/  PRMT R6, R3, 0x7632, R6 ;  /* 0x0000763203067816 */ /* 0x000fe20000000006 */
[----:B------:R5:W-:Y:S01]  /*6fd0*/  STS.U16 [R92+0x6], R0 ;  /* 0x000006005c007388 */ /* 0x000be20000000400 */
[----:B------:R-:W-:Y:S01]  /*6fe0*/  UMOV UR9, URZ ;  /* 0x000000ff00097c82 */ /* 0x000fe20008000000 */
[----:B------:R-:W-:Y:S01]  /*6ff0*/  UIADD3 UR8, UPT, UPT, UR8, -0x800, URZ ;  /* 0xfffff80008087890 */ /* 0x000fe2000fffe0ff */
[----:B------:R-:W-:Y:S01]  /*7000*/  LOP3.LUT R41, R100, 0x1f, RZ, 0xc0, !PT ;  /* 0x0000001f64297812 */ /* 0x000fe200078ec0ff */
[----:B------:R-:W-:Y:S01]  /*7010*/  STS.U16 [R92], R17 ;  /* 0x000000115c007388 */ /* 0x000fe20000000400 */
[----:B------:R-:W-:Y:S01]  /*7020*/  UIADD3 UR26, UP0, UPT, UR26, -0x1000, URZ ;  /* 0xfffff0001a1a7890 */ /* 0x000fe2000ff1e0ff */
[----:B-1----:R-:W-:Y:S01]  /*7030*/  PRMT R46, R9, 0x7632, R46 ;  /* 0x00007632092e7816 */ /* 0x002fe2000000002e */
[----:B-----5:R-:W-:Y:S01]  /*7040*/  UIMAD.WIDE.U32 UR12, UR17, UR14, UR8 ;  /* 0x0000000e110c72a5 */ /* 0x020fe2000f8e0008 */
[----:B------:R-:W-:Y:S01]  /*7050*/  STS.U16 [R92+0x4], R15 ;  /* 0x0000040f5c007388 */ /* 0x000fe20000000400 */
[----:B------:R-:W-:Y:S01]  /*7060*/  UIADD3.X UR25, UPT, UPT, UR25, -0x1, URZ, UP0, !UPT ;  /* 0xffffffff19197890 */ /* 0x000fe200087fe4ff */
[----:B------:R-:W-:Y:S01]  /*7070*/  PRMT R0, R7, 0x7632, R0 ;  /* 0x0000763207007816 */ /* 0x000fe20000000000 */
[----:B------:R-:W-:Y:S01]  /*7080*/  UIMAD UR13, UR17, UR15, UR13 ;  /* 0x0000000f110d72a4 */ /* 0x000fe2000f8e020d */
[----:B------:R-:W-:Y:S01]  /*7090*/  STS.U16 [R92+0x8], R13 ;  /* 0x0000080d5c007388 */ /* 0x000fe20000000400 */
[----:B------:R-:W1:Y:S03]  /*70a0*/  LDCU.64 UR14, c[0x0][0x550] ;  /* 0x0000aa00ff0e77ac */ /* 0x000e660008000a00 */
[----:B------:R-:W-:Y:S01]  /*70b0*/  STS.U16 [R92+0xa], R14 ;  /* 0x00000a0e5c007388 */ /* 0x000fe20000000400 */
[----:B0-----:R-:W-:-:S02]  /*70c0*/  UIMAD UR11, UR10, UR19, URZ ;  /* 0x000000130a0b72a4 */ /* 0x001fc4000f8e02ff */
[----:B------:R-:W-:Y:S01]  /*70d0*/  UIMAD.WIDE.U32 UR12, UR10, UR18, UR12 ;  /* 0x000000120a0c72a5 */ /* 0x000fe2000f8e000c */
[----:B------:R-:W-:Y:S01]  /*70e0*/  STS.U16 [R92+0xc], R11 ;  /* 0x00000c0b5c007388 */ /* 0x000fe20000000400 */
[----:B------:R-:W-:Y:S02]  /*70f0*/  UISETP.GT.AND UP0, UPT, UR20, 0x1, UPT ;  /* 0x000000011400788c */ /* 0x000fe4000bf04270 */
[----:B------:R-:W-:Y:S01]  /*7100*/  UIADD3 UR21, UP1, UPT, UR21, -0x1000, URZ ;  /* 0xfffff00015157890 */ /* 0x000fe2000ff3e0ff */
[----:B------:R-:W-:Y:S01]  /*7110*/  STS.U16 [R92+0xe], R10 ;  /* 0x00000e0a5c007388 */ /* 0x000fe20000000400 */
[----:B------:R-:W-:Y:S02]  /*7120*/  UIADD3 UR23, UP2, UPT, UR23, -0x1000, URZ ;  /* 0xfffff00017177890 */ /* 0x000fe4000ff5e0ff */
[----:B------:R-:W-:Y:S01]  /*7130*/  UIADD3.X UR22, UPT, UPT, UR22, -0x1, URZ, UP1, !UPT ;  /* 0xffffffff16167890 */ /* 0x000fe20008ffe4ff */
[----:B------:R-:W-:Y:S01]  /*7140*/  STS.U16 [R92+0x10], R9 ;  /* 0x000010095c007388 */ /* 0x000fe20000000400 */
[----:B------:R-:W-:-:S03]  /*7150*/  UIADD3.X UR24, UPT, UPT, UR24, -0x1, URZ, UP2, !UPT ;  /* 0xffffffff18187890 */ /* 0x000fc600097fe4ff */
[----:B------:R-:W-:Y:S04]  /*7160*/  STS.U16 [R92+0x12], R46 ;  /* 0x0000122e5c007388 */ /* 0x000fe80000000400 */
[----:B------:R-:W-:Y:S04]  /*7170*/  STS.U16 [R92+0x14], R7 ;  /* 0x000014075c007388 */ /* 0x000fe80000000400 */
[----:B------:R-:W-:Y:S04]  /*7180*/  STS.U16 [R92+0x16], R0 ;  /* 0x000016005c007388 */ /* 0x000fe80000000400 */
[----:B------:R-:W-:Y:S04]  /*7190*/  STS.U16 [R92+0x18], R5 ;  /* 0x000018055c007388 */ /* 0x000fe80000000400 */
[----:B------:R0:W-:Y:S04]  /*71a0*/  STS.U16 [R92+0x1a], R4 ;  /* 0x00001a045c007388 */ /* 0x0001e80000000400 */
[----:B------:R-:W-:Y:S04]  /*71b0*/  STS.U16 [R92+0x1c], R3 ;  /* 0x00001c035c007388 */ /* 0x000fe80000000400 */
[----:B------:R5:W-:Y:S01]  /*71c0*/  STS.U16 [R92+0x1e], R6 ;  /* 0x00001e065c007388 */ /* 0x000be20000000400 */
[----:B------:R-:W-:-:S03]  /*71d0*/  NOP ;  /* 0x0000000000007918 */ /* 0x000fc60000000000 */
[----:B------:R-:W-:Y:S01]  /*71e0*/  LDS.U16 R11, [R164+0x80] ;  /* 0x00008000a40b7984 */ /* 0x000fe20000000400 */
[----:B0-----:R-:W-:Y:S02]  /*71f0*/  SHF.L.U32 R4, R100, 0x4, RZ ;  /* 0x0000000464047819 */ /* 0x001fe400000006ff */
[----:B-----5:R-:W-:Y:S01]  /*7200*/  MOV R6, UR11 ;  /* 0x0000000b00067c02 */ /* 0x020fe20008000f00 */
[----:B------:R-:W-:Y:S01]  /*7210*/  LDS.U16 R13, [R161+0xc0] ;  /* 0x0000c000a10d7984 */ /* 0x000fe20000000400 */
[----:B------:R-:W-:-:S03]  /*7220*/  LOP3.LUT R3, R41, 0x3e00, R4, 0xf8, !PT ;  /* 0x00003e0029037812 */ /* 0x000fc600078ef804 */
[----:B------:R-:W-:Y:S01]  /*7230*/  LDS.U16 R15, [R160+0x100] ;  /* 0x00010000a00f7984 */ /* 0x000fe20000000400 */
[C---:B------:R-:W-:Y:S02]  /*7240*/  IADD3 R5, P1, PT, R3.reuse, UR12, RZ ;  /* 0x0000000c03057c10 */ /* 0x040fe4000ff3e0ff */
[----:B------:R-:W-:Y:S01]  /*7250*/  LOP3.LUT R39, R3, 0x20, RZ, 0xfc, !PT ;  /* 0x0000002003277812 */ /* 0x000fe200078efcff */
[----:B------:R-:W-:Y:S01]  /*7260*/  LDS.U16 R17, [R159+0x140] ;  /* 0x000140009f117984 */ /* 0x000fe20000000400 */
[----:B------:R-:W-:Y:S01]  /*7270*/  IADD3.X R6, PT, PT, R6, UR13, RZ, P1, !PT ;  /* 0x0000000d06067c10 */ /* 0x000fe20008ffe4ff */
[----:B------:R-:W0:Y:S01]  /*7280*/  LDCU.64 UR12, c[0x0][0x518] ;  /* 0x0000a300ff0c77ac */ /* 0x000e220008000a00 */
[----:B-1----:R-:W-:Y:S01]  /*7290*/  LEA R4, P1, R5, UR14, 0x1 ;  /* 0x0000000e05047c11 */ /* 0x002fe2000f8208ff */
[----:B------:R-:W-:Y:S01]  /*72a0*/  LDS.U16 R19, [R158+0x180] ;  /* 0x000180009e137984 */ /* 0x000fe20000000400 */
[----:B------:R-:W-:Y:S02]  /*72b0*/  LOP3.LUT R43, R3, 0x40, RZ, 0xfc, !PT ;  /* 0x00000040032b7812 */ /* 0x000fe400078efcff */
[----:B------:R-:W-:Y:S01]  /*72c0*/  LEA.HI.X R5, R5, UR15, R6, 0x1, P1 ;  /* 0x0000000f05057c11 */ /* 0x000fe200088f0c06 */
[----:B------:R-:W-:Y:S01]  /*72d0*/  LDS.U16 R21, [R156+0x1c0] ;  /* 0x0001c0009c157984 */ /* 0x000fe20000000400 */
[C---:B------:R-:W-:Y:S01]  /*72e0*/  LOP3.LUT R45, R3.reuse, 0x60, RZ, 0xfc, !PT ;  /* 0x00000060032d7812 */ /* 0x040fe200078efcff */
[----:B------:R-:W1:Y:S01]  /*72f0*/  LDCU.64 UR14, c[0x0][0x520] ;  /* 0x0000a400ff0e77ac */ /* 0x000e620008000a00 */
        /* <DEDUP_REMOVED lines=9> */
[----:B0-----:R-:W-:Y:S01]  /*7390*/  UIMAD.WIDE.U32 UR8, UR17, UR12, UR8 ;  /* 0x0000000c110872a5 */ /* 0x001fe2000f8e0008 */
[C---:B------:R-:W-:Y:S01]  /*73a0*/  LOP3.LUT R75, R3.reuse, 0x140, RZ, 0xfc, !PT ;  /* 0x00000140034b7812 */ /* 0x040fe200078efcff */
[----:B------:R-:W-:Y:S01]  /*73b0*/  LDS.U16 R29, [R97+0x2c0] ;  /* 0x0002c000611d7984 */ /* 0x000fe20000000400 */
[C---:B------:R-:W-:Y:S01]  /*73c0*/  LOP3.LUT R77, R3.reuse, 0x160, RZ, 0xfc, !PT ;  /* 0x00000160034d7812 */ /* 0x040fe200078efcff */
[----:B------:R-:W-:Y:S01]  /*73d0*/  UIMAD UR9, UR17, UR13, UR9 ;  /* 0x0000000d110972a4 */ /* 0x000fe2000f8e0209 */
[C---:B------:R-:W-:Y:S01]  /*73e0*/  LOP3.LUT R79, R3.reuse, 0x180, RZ, 0xfc, !PT ;  /* 0x00000180034f7812 */ /* 0x040fe200078efcff */
[----:B------:R-:W-:Y:S01]  /*73f0*/  LDS.U16 R31, [R96+0x300] ;  /* 0x00030000601f7984 */ /* 0x000fe20000000400 */
[C---:B------:R-:W-:Y:S01]  /*7400*/  LOP3.LUT R81, R3.reuse, 0x1a0, RZ, 0xfc, !PT ;  /* 0x000001a003517812 */ /* 0x040fe200078efcff */
[----:B------:R-:W0:Y:S01]  /*7410*/  LDCU.64 UR12, c[0x0][0x560] ;  /* 0x0000ac00ff0c77ac */ /* 0x000e220008000a00 */
[C---:B------:R-:W-:Y:S01]  /*7420*/  LOP3.LUT R83, R3.reuse, 0x1c0, RZ, 0xfc, !PT ;  /* 0x000001c003537812 */ /* 0x040fe200078efcff */
[----:B------:R-:W-:Y:S01]  /*7430*/  LDS.U16 R33, [R95+0x340] ;  /* 0x000340005f217984 */ /* 0x000fe20000000400 */
[----:B------:R-:W-:Y:S01]  /*7440*/  LOP3.LUT R85, R3, 0x1e0, RZ, 0xfc, !PT ;  /* 0x000001e003557812 */ /* 0x000fe200078efcff */
[----:B-1----:R-:W-:-:S02]  /*7450*/  UIMAD.WIDE.U32 UR8, UR10, UR14, UR8 ;  /* 0x0000000e0a0872a5 */ /* 0x002fc4000f8e0008 */
[----:B------:R-:W-:Y:S02]  /*7460*/  LDS.U16 R35, [R94+0x380] ;  /* 0x000380005e237984 */ /* 0x000fe40000000400 */
[----:B------:R-:W-:Y:S02]  /*7470*/  UIMAD UR9, UR10, UR15, UR9 ;  /* 0x0000000f0a0972a4 */ /* 0x000fe4000f8e0209 */
[----:B------:R-:W-:Y:S04]  /*7480*/  LDS.U16 R37, [R93+0x3c0] ;  /* 0x0003c0005d257984 */ /* 0x000fe80000000400 */
[----:B--2---:R-:W-:Y:S04]  /*7490*/  LDS.U16 R7, [R82] ;  /* 0x0000000052077984 */ /* 0x004fe80000000400 */
[----:B---3--:R-:W-:Y:S04]  /*74a0*/  LDS.U16 R9, [R42+0x40] ;  /* 0x000040002a097984 */ /* 0x008fe80000000400 */
        /* <DEDUP_REMOVED lines=9> */
[----:B------:R-:W-:Y:S01]  /*7540*/  @!P2 STG.E.U16 desc[UR28][R4.64], R7 ;  /* 0x000000070400a986 */ /* 0x000fe2000c10151c */
[----:B------:R-:W-:-:S03]  /*7550*/  ISETP.GE.AND P2, PT, R45, R0, PT ;  /* 0x000000002d00720c */ /* 0x000fc60003f46270 */
[----:B------:R-:W-:Y:S01]  /*7560*/  @!P3 STG.E.U16 desc[UR28][R4.64+0x40], R9 ;  /* 0x000040090400b986 */ /* 0x000fe2000c10151c */
[----:B------:R-:W-:-:S03]  /*7570*/  ISETP.GE.AND P3, PT, R47, R0, PT ;  /* 0x000000002f00720c */ /* 0x000fc60003f66270 */
[----:B------:R1:W-:Y:S01]  /*7580*/  @!P1 STG.E.U16 desc[UR28][R4.64+0x80], R11 ;  /* 0x0000800b04009986 */ /* 0x0003e2000c10151c */
        /* <DEDUP_REMOVED lines=15> */
[----:B------:R-:W-:Y:S01]  /*7680*/  F2FP.BF16.F32.PACK_AB R0, R56, R55 ;  /* 0x000000373800723e */ /* 0x000fe200000010ff */
[----:B------:R-:W-:Y:S01]  /*7690*/  @!P5 STG.E.U16 desc[UR28][R4.64+0x2c0], R29 ;  /* 0x0002c01d0400d986 */ /* 0x000fe2000c10151c */
[----:B----4-:R-:W-:Y:S02]  /*76a0*/  FADD.FTZ R55, R55, R40 ;  /* 0x0000002837377221 */ /* 0x010fe40000010000 */
[C---:B------:R-:W-:Y:S01]  /*76b0*/  PRMT R46, R0.reuse, 0x7610, R46 ;  /* 0x00007610002e7816 */ /* 0x040fe2000000002e */
[----:B------:R-:W-:Y:S01]  /*76c0*/  @!P6 STG.E.U16 desc[UR28][R4.64+0x280], R27 ;  /* 0x0002801b0400e986 */ /* 0x000fe2000c10151c */
[----:B------:R-:W-:Y:S01]  /*76d0*/  PRMT R6, R0, 0x7632, R6 ;  /* 0x0000763200067816 */ /* 0x000fe20000000006 */
[----:B------:R-:W-:Y:S01]  /*76e0*/  FADD.FTZ R56, R55, R56 ;  /* 0x0000003837387221 */ /* 0x000fe20000010000 */
[----:B------:R-:W-:Y:S01]  /*76f0*/  F2FP.BF16.F32.PACK_AB R0, R60, R59 ;  /* 0x0000003b3c00723e */ /* 0x000fe200000010ff */
[----:B------:R-:W-:Y:S03]  /*7700*/  @!P4 STG.E.U16 desc[UR28][R4.64+0x300], R31 ;  /* 0x0003001f0400c986 */ /* 0x000fe6000c10151c */
[C---:B------:R-:W-:Y:S01]  /*7710*/  PRMT R10, R0.reuse, 0x7610, R10 ;  /* 0x00007610000a7816 */ /* 0x040fe2000000000a */
[----:B------:R-:W-:Y:S01]  /*7720*/  @!P3 STG.E.U16 desc[UR28][R4.64+0x340], R33 ;  /* 0x000340210400b986 */ /* 0x000fe2000c10151c */
[----:B-1----:R-:W-:-:S02]  /*7730*/  PRMT R11, R0, 0x7632, R11 ;  /* 0x00007632000b7816 */ /* 0x002fc4000000000b */
[----:B------:R-:W-:Y:S01]  /*7740*/  F2FP.BF16.F32.PACK_AB R0, R62, R61 ;  /* 0x0000003d3e00723e */ /* 0x000fe200000010ff */
[----:B------:R-:W-:Y:S04]  /*7750*/  @!P1 STG.E.U16 desc[UR28][R4.64+0x380], R35 ;  /* 0x0003802304009986 */ /* 0x000fe8000c10151c */
[----:B------:R1:W-:Y:S01]  /*7760*/  @!P2 STG.E.U16 desc[UR28][R4.64+0x3c0], R37 ;  /* 0x0003c0250400a986 */ /* 0x0003e2000c10151c */
[----:B------:R-:W-:Y:S01]  /*7770*/  BAR.SYNC.DEFER_BLOCKING 0x0 ;  /* 0x0000000000007b1d */ /* 0x000fe20000010000 */
[----:B-1----:R-:W-:Y:S01]  /*7780*/  F2FP.BF16.F32.PACK_AB R5, R58, R57 ;  /* 0x000000393a05723e */ /* 0x002fe200000010ff */
[----:B------:R-:W-:Y:S01]  /*7790*/  FADD.FTZ R57, R56, R57 ;  /* 0x0000003938397221 */ /* 0x000fe20000010000 */
[----:B------:R-:W-:Y:S02]  /*77a0*/  F2FP.BF16.F32.PACK_AB R4, R64, R63 ;  /* 0x0000003f4004723e */ /* 0x000fe400000010ff */
[----:B------:R-:W-:Y:S01]  /*77b0*/  PRMT R7, R5, 0x7610, R7 ;  /* 0x0000761005077816 */ /* 0x000fe20000000007 */
[----:B------:R-:W-:Y:S01]  /*77c0*/  FADD.FTZ R58, R57, R58 ;  /* 0x0000003a393a7221 */ /* 0x000fe20000010000 */
[----:B------:R-:W-:-:S02]  /*77d0*/  PRMT R9, R5, 0x7632, R9 ;  /* 0x0000763205097816 */ /* 0x000fc40000000009 */
[----:B------:R-:W-:Y:S01]  /*77e0*/  PRMT R12, R4, 0x7610, R12 ;  /* 0x00007610040c7816 */ /* 0x000fe2000000000c */
[----:B------:R-:W-:Y:S01]  /*77f0*/  FADD.FTZ R59, R58, R59 ;  /* 0x0000003b3a3b7221 */ /* 0x000fe20000010000 */
[----:B------:R-:W-:Y:S02]  /*7800*/  PRMT R13, R4, 0x7632, R13 ;  /* 0x00007632040d7816 */ /* 0x000fe4000000000d */
[----:B------:R-:W-:Y:S01]  /*7810*/  F2FP.BF16.F32.PACK_AB R5, R66, R65 ;  /* 0x000000414205723e */ /* 0x000fe200000010ff */
[----:B------:R-:W-:Y:S01]  /*7820*/  FADD.FTZ R60, R59, R60 ;  /* 0x0000003c3b3c7221 */ /* 0x000fe20000010000 */
[----:B------:R-:W-:Y:S01]  /*7830*/  F2FP.BF16.F32.PACK_AB R4, R70, R69 ;  /* 0x000000454604723e */ /* 0x000fe200000010ff */
[----:B------:R1:W-:Y:S02]  /*7840*/  STS.U16 [R92], R46 ;  /* 0x0000002e5c007388 */ /* 0x0003e40000000400 */
[----:B------:R-:W-:Y:S02]  /*7850*/  FADD.FTZ R61, R60, R61 ;  /* 0x0000003d3c3d7221 */ /* 0x000fe40000010000 */
[----:B------:R2:W-:Y:S02]  /*7860*/  STS.U16 [R92+0x2], R6 ;  /* 0x000002065c007388 */ /* 0x0005e40000000400 */
[----:B------:R-:W-:-:S02]  /*7870*/  FADD.FTZ R62, R61, R62 ;  /* 0x0000003e3d3e7221 */ /* 0x000fc40000010000 */
[----:B------:R3:W-:Y:S02]  /*7880*/  STS.U16 [R92+0x8], R10 ;  /* 0x0000080a5c007388 */ /* 0x0007e40000000400 */
[----:B------:R-:W-:Y:S01]  /*7890*/  FADD.FTZ R63, R62, R63 ;  /* 0x0000003f3e3f7221 */ /* 0x000fe20000010000 */
[C---:B-1----:R-:W-:Y:S01]  /*78a0*/  PRMT R46, R0.reuse, 0x7610, R46 ;  /* 0x00007610002e7816 */ /* 0x042fe2000000002e */
[----:B------:R-:W-:Y:S02]  /*78b0*/  STS.U16 [R92+0x4], R7 ;  /* 0x000004075c007388 */ /* 0x000fe40000000400 */
[----:B------:R-:W-:Y:S01]  /*78c0*/  FADD.FTZ R64, R63, R64 ;  /* 0x000000403f407221 */ /* 0x000fe20000010000 */
[----:B--2---:R-:W-:Y:S02]  /*78d0*/  PRMT R6, R0, 0x7632, R6 ;  /* 0x0000763200067816 */ /* 0x004fe40000000006 */
[----:B------:R-:W-:Y:S01]  /*78e0*/  F2FP.BF16.F32.PACK_AB R0, R68, R67 ;  /* 0x000000434400723e */ /* 0x000fe200000010ff */
[----:B------:R1:W-:Y:S01]  /*78f0*/  STS.U16 [R92+0xc], R46 ;  /* 0x00000c2e5c007388 */ /* 0x0003e20000000400 */
[----:B---3--:R-:W-:Y:S01]  /*7900*/  PRMT R10, R5, 0x7632, R10 ;  /* 0x00007632050a7816 */ /* 0x008fe2000000000a */
[----:B------:R-:W-:Y:S01]  /*7910*/  FADD.FTZ R65, R64, R65 ;  /* 0x0000004140417221 */ /* 0x000fe20000010000 */
[----:B------:R-:W-:Y:S01]  /*7920*/  PRMT R14, R0, 0x7632, R14 ;  /* 0x00007632000e7816 */ /* 0x000fe2000000000e */
[----:B------:R-:W-:Y:S02]  /*7930*/  STS.U16 [R92+0x6], R9 ;  /* 0x000006095c007388 */ /* 0x000fe40000000400 */
[----:B------:R-:W-:-:S02]  /*7940*/  FADD.FTZ R66, R65, R66 ;  /* 0x0000004241427221 */ /* 0x000fc40000010000 */
[----:B------:R-:W-:Y:S01]  /*7950*/  STS.U16 [R92+0xa], R11 ;  /* 0x00000a0b5c007388 */ /* 0x000fe20000000400 */
[----:B-1----:R-:W-:Y:S01]  /*7960*/  PRMT R46, R4, 0x7632, R46 ;  /* 0x00007632042e7816 */ /* 0x002fe2000000002e */
[----:B------:R-:W-:Y:S02]  /*7970*/  FADD.FTZ R67, R66, R67 ;  /* 0x0000004342437221 */ /* 0x000fe40000010000 */
[----:B------:R-:W-:Y:S02]  /*7980*/  STS.U16 [R92+0xe], R6 ;  /* 0x00000e065c007388 */ /* 0x000fe40000000400 */
[----:B------:R-:W-:Y:S02]  /*7990*/  FADD.FTZ R68, R67, R68 ;  /* 0x0000004443447221 */ /* 0x000fe40000010000 */
[----:B------:R-:W-:Y:S02]  /*79a0*/  STS.U16 [R92+0x10], R12 ;  /* 0x0000100c5c007388 */ /* 0x000fe40000000400 */
[----:B------:R-:W-:-:S02]  /*79b0*/  FADD.FTZ R69, R68, R69 ;  /* 0x0000004544457221 */ /* 0x000fc40000010000 */
        /* <DEDUP_REMOVED lines=26> */
[----:B-1----:R-:W-:Y:S01]  /*7b60*/  IADD3 R5, P0, PT, R3, UR8, RZ ;  /* 0x0000000803057c10 */ /* 0x002fe2000ff1e0ff */
[----:B------:R-:W-:-:S03]  /*7b70*/  UIADD3 UR8, UPT, UPT, UR20, -0x1, URZ ;  /* 0xffffffff14087890 */ /* 0x000fc6000fffe0ff */
[----:B------:R-:W-:Y:S02]  /*7b80*/  IADD3.X R6, PT, PT, RZ, UR9, RZ, P0, !PT ;  /* 0x00000009ff067c10 */ /* 0x000fe400087fe4ff */
[C---:B0-----:R-:W-:Y:S02]  /*7b90*/  LEA R4, P3, R5.reuse, UR12, 0x1 ;  /* 0x0000000c05047c11 */ /* 0x041fe4000f8608ff */
[----:B------:R-:W-:Y:S02]  /*7ba0*/  UMOV UR20, UR8 ;  /* 0x0000000800147c82 */ /* 0x000fe40008000000 */
[----:B------:R-:W-:Y:S01]  /*7bb0*/  LEA.HI.X R5, R5, UR13, R6, 0x1, P3 ;  /* 0x0000000d05057c11 */ /* 0x000fe200098f0c06 */
[----:B------:R-:W0:Y:S02]  /*7bc0*/  LDS R0, [UR16+0x1080] ;  /* 0x00108010ff007984 */ /* 0x000e240008000800 */
[-C--:B0-----:R-:W-:Y:S02]  /*7bd0*/  ISETP.GE.AND P2, PT, R3, R0.reuse, PT ;  /* 0x000000000300720c */ /* 0x081fe40003f46270 */
[----:B------:R-:W-:-:S02]  /*7be0*/  ISETP.GE.AND P1, PT, R39, R0, PT ;  /* 0x000000002700720c */ /* 0x000fc40003f26270 */
[-C--:B------:R-:W-:Y:S02]  /*7bf0*/  ISETP.GE.AND P0, PT, R43, R0.reuse, PT ;  /* 0x000000002b00720c */ /* 0x080fe40003f06270 */
[-C--:B------:R-:W-:Y:S02]  /*7c00*/  ISETP.GE.AND P4, PT, R45, R0.reuse, PT ;  /* 0x000000002d00720c */ /* 0x080fe40003f86270 */
[-C--:B------:R-:W-:Y:S02]  /*7c10*/  ISETP.GE.AND P6, PT, R47, R0.reuse, PT ;  /* 0x000000002f00720c */ /* 0x080fe40003fc6270 */
[-C--:B------:R-:W-:Y:S02]  /*7c20*/  ISETP.GE.AND P5, PT, R49, R0.reuse, PT ;  /* 0x000000003100720c */ /* 0x080fe40003fa6270 */
[-C--:B------:R-:W-:Y:S01]  /*7c30*/  ISETP.GE.AND P3, PT, R51, R0.reuse, PT ;  /* 0x000000003300720c */ /* 0x080fe20003f66270 */
        /* <DEDUP_REMOVED lines=17> */
[----:B------:R-:W-:Y:S01]  /*7d50*/  ISETP.GE.AND P1, PT, R85, R0, PT ;  /* 0x000000005500720c */ /* 0x000fe20003f26270 */
[----:B------:R-:W-:Y:S02]  /*7d60*/  FADD.FTZ R0, R69, R70 ;  /* 0x0000004645007221 */ /* 0x000fe40000010000 */
[----:B------:R0:W-:Y:S04]  /*7d70*/  @!P0 STG.E.U16 desc[UR28][R4.64+0x240], R99 ;  /* 0x0002406304008986 */ /* 0x0001e8000c10151c */
[----:B------:R0:W-:Y:S04]  /*7d80*/  @!P4 STG.E.U16 desc[UR28][R4.64+0x280], R21 ;  /* 0x000280150400c986 */ /* 0x0001e8000c10151c */
[----:B------:R0:W-:Y:S04]  /*7d90*/  @!P6 STG.E.U16 desc[UR28][R4.64+0x2c0], R97 ;  /* 0x0002c0610400e986 */ /* 0x0001e8000c10151c */
[----:B------:R0:W-:Y:S04]  /*7da0*/  @!P5 STG.E.U16 desc[UR28][R4.64+0x300], R23 ;  /* 0x000300170400d986 */ /* 0x0001e8000c10151c */
[----:B------:R0:W-:Y:S04]  /*7db0*/  @!P3 STG.E.U16 desc[UR28][R4.64+0x340], R95 ;  /* 0x0003405f0400b986 */ /* 0x0001e8000c10151c */
[----:B------:R0:W-:Y:S04]  /*7dc0*/  @!P2 STG.E.U16 desc[UR28][R4.64+0x380], R25 ;  /* 0x000380190400a986 */ /* 0x0001e8000c10151c */
[----:B------:R0:W-:Y:S04]  /*7dd0*/  @!P1 STG.E.U16 desc[UR28][R4.64+0x3c0], R93 ;  /* 0x0003c05d04009986 */ /* 0x0001e8000c10151c */
[----:B------:R0:W-:Y:S01]  /*7de0*/  STL [R1+0x8], R0 ;  /* 0x0000080001007387 */ /* 0x0001e20000100800 */
[----:B------:R-:W-:Y:S05]  /*7df0*/  BRA.U UP0, `(.L_x_79) ;  /* 0xffffff8500cc7547 */ /* 0x000fea000b83ffff */
.L_x_63:
[----:B------:R-:W1:Y:S01]  /*7e00*/  LDCU.64 UR6, c[0x0][0x548] ;  /* 0x0000a900ff0677ac */ /* 0x000e620008000a00 */
[----:B0-----:R-:W0:Y:S01]  /*7e10*/  S2R R11, SR_TID.X ;  /* 0x00000000000b7919 */ /* 0x001e220000002100 */
[----:B------:R-:W2:Y:S01]  /*7e20*/  LDCU UR21, c[0x0][0x38c] ;  /* 0x00007180ff1577ac */ /* 0x000ea20008000800 */
[----:B------:R-:W3:Y:S01]  /*7e30*/  LDCU.64 UR8, c[0x0][0x568] ;  /* 0x0000ad00ff0877ac */ /* 0x000ee20008000a00 */
[----:B-1----:R-:W-:-:S04]  /*7e40*/  UISETP.NE.U32.AND UP0, UPT, UR6, URZ, UPT ;  /* 0x000000ff0600728c */ /* 0x002fc8000bf05070 */
[----:B------:R-:W-:-:S09]  /*7e50*/  UISETP.NE.AND.EX UP0, UPT, UR7, URZ, UPT, UP0 ;  /* 0x000000ff0700728c */ /* 0x000fd2000bf05300 */
[----:B--23--:R-:W-:Y:S05]  /*7e60*/  BRA.U !UP0, `(.L_x_80) ;  /* 0x00000001089c7547 */ /* 0x00cfea000b800000 */
[----:B------:R-:W2:Y:S01]  /*7e70*/  LDL.LU R4, [R1+0xc] ;  /* 0x00000c0001047983 */ /* 0x000ea20000300800 */
[----:B------:R-:W-:Y:S01]  /*7e80*/  BSSY.RECONVERGENT B0, `(.L_x_80) ;  /* 0x0000025000007945 */ /* 0x000fe20003800200 */
[----:B------:R-:W1:Y:S02]  /*7e90*/  S2R R6, SR_TID.X ;  /* 0x0000000000067919 */ /* 0x000e640000002100 */
[----:B--2---:R-:W2:Y:S02]  /*7ea0*/  SHFL.DOWN P0, R0, R4, 0x1, 0x1f ;  /* 0x08201f0004007f89 */ /* 0x004ea40000000000 */
[----:B--2---:R-:W-:Y:S02]  /*7eb0*/  @P0 FADD R0, R0, R4 ;  /* 0x0000000400000221 */ /* 0x004fe40000000000 */
[----:B------:R-:W2:Y:S03]  /*7ec0*/  S2R R4, SR_LANEID ;  /* 0x0000000000047919 */ /* 0x000ea60000000000 */
[----:B------:R-:W3:Y:S02]  /*7ed0*/  SHFL.DOWN P0, R3, R0, 0x2, 0x1f ;  /* 0x08401f0000037f89 */ /* 0x000ee40000000000 */
[----:B---3--:R-:W-:Y:S01]  /*7ee0*/  @P0 FADD R3, R0, R3 ;  /* 0x0000000300030221 */ /* 0x008fe20000000000 */
[----:B--2---:R-:W-:-:S04]  /*7ef0*/  ISETP.NE.AND P1, PT, R4, RZ, PT ;  /* 0x000000ff0400720c */ /* 0x004fc80003f25270 */
[----:B------:R-:W2:Y:S09]  /*7f00*/  SHFL.DOWN P0, R2, R3, 0x4, 0x1f ;  /* 0x08801f0003027f89 */ /* 0x000eb20000000000 */
[----:B------:R-:W3:Y:S01]  /*7f10*/  @!P1 S2R R8, SR_CgaCtaId ;  /* 0x0000000000089919 */ /* 0x000ee20000008800 */
[----:B------:R-:W-:-:S02]  /*7f20*/  @!P1 MOV R7, 0x400 ;  /* 0x0000040000079802 */ /* 0x000fc40000000f00 */
[----:B-1----:R-:W-:-:S04]  /*7f30*/  @!P1 SHF.R.U32.HI R0, RZ, 0x3, R6 ;  /* 0x00000003ff009819 */ /* 0x002fc80000011606 */
[----:B------:R-:W-:Y:S01]  /*7f40*/  @!P1 LOP3.LUT R0, R0, 0x7c, RZ, 0xc0, !PT ;  /* 0x0000007c00009812 */ /* 0x000fe200078ec0ff */
[----:B--2---:R-:W-:-:S05]  /*7f50*/  @P0 FADD R2, R3, R2 ;  /* 0x0000000203020221 */ /* 0x004fca0000000000 */
[----:B------:R-:W1:Y:S01]  /*7f60*/  SHFL.DOWN P0, R5, R2, 0x8, 0x1f ;  /* 0x09001f0002057f89 */ /* 0x000e620000000000 */
[----:B---3--:R-:W-:-:S05]  /*7f70*/  @!P1 LEA R7, R8, R7, 0x18 ;  /* 0x0000000708079211 */ /* 0x008fca00078ec0ff */
[----:B------:R-:W-:Y:S02]  /*7f80*/  @!P1 IMAD.IADD R3, R7, 0x1, R0 ;  /* 0x0000000107039824 */ /* 0x000fe400078e0200 */
[----:B-1----:R-:W-:-:S05]  /*7f90*/  @P0 FADD R5, R2, R5 ;  /* 0x0000000502050221 */ /* 0x002fca0000000000 */
[----:B------:R-:W1:Y:S02]  /*7fa0*/  SHFL.DOWN P0, R4, R5, 0x10, 0x1f ;  /* 0x0a001f0005047f89 */ /* 0x000e640000000000 */
[----:B-1----:R-:W-:Y:S01]  /*7fb0*/  @P0 FADD R4, R5, R4 ;  /* 0x0000000405040221 */ /* 0x002fe20000000000 */
[----:B------:R-:W-:-:S04]  /*7fc0*/  ISETP.NE.AND P0, PT, R6, RZ, PT ;  /* 0x000000ff0600720c */ /* 0x000fc80003f05270 */
[----:B------:R1:W-:Y:S01]  /*7fd0*/  @!P1 STS [R3+0x1094], R4 ;  /* 0x0010940403009388 */ /* 0x0003e20000000800 */
[----:B------:R-:W-:Y:S08]  /*7fe0*/  BAR.SYNC.DEFER_BLOCKING 0x0 ;  /* 0x0000000000007b1d */ /* 0x000ff00000010000 */
[----:B------:R-:W-:Y:S05]  /*7ff0*/  @P0 BRA `(.L_x_81) ;  /* 0x0000000000340947 */ /* 0x000fea0003800000 */
[----:B------:R-:W2:Y:S01]  /*8000*/  S2UR UR5, SR_CgaCtaId ;  /* 0x00000000000579c3 */ /* 0x000ea20000008800 */
[----:B------:R-:W-:Y:S02]  /*8010*/  UMOV UR4, 0x400 ;  /* 0x0000040000047882 */ /* 0x000fe40000000000 */
[----:B--2---:R-:W-:-:S09]  /*8020*/  ULEA UR4, UR5, UR4, 0x18 ;  /* 0x0000000405047291 */ /* 0x004fd2000f8ec0ff */
[----:B-1----:R-:W1:Y:S04]  /*8030*/  LDS.64 R2, [UR4+0x1098] ;  /* 0x00109804ff027984 */ /* 0x002e680008000a00 */
[----:B------:R-:W2:Y:S01]  /*8040*/  LDS R5, [UR4+0x10a0] ;  /* 0x0010a004ff057984 */ /* 0x000ea20008000800 */
[----:B------:R-:W-:-:S04]  /*8050*/  ULEA UR4, UP0, UR10, UR6, 0x2 ;  /* 0x000000060a047291 */ /* 0x000fc8000f8010ff */
[----:B------:R-:W-:Y:S01]  /*8060*/  ULEA.HI.X UR5, UR10, UR7, URZ, 0x2, UP0 ;  /* 0x000000070a057291 */ /* 0x000fe200080f14ff */
[----:B-1----:R-:W-:-:S04]  /*8070*/  FADD.FTZ R2, R4, R2 ;  /* 0x0000000204027221 */ /* 0x002fc80000010000 */
[----:B------:R-:W-:Y:S01]  /*8080*/  FADD.FTZ R0, R3, R2 ;  /* 0x0000000203007221 */ /* 0x000fe20000010000 */
[----:B------:R-:W-:Y:S02]  /*8090*/  MOV R2, UR4 ;  /* 0x0000000400027c02 */ /* 0x000fe40008000f00 */
[----:B------:R-:W-:Y:S01]  /*80a0*/  MOV R3, UR5 ;  /* 0x0000000500037c02 */ /* 0x000fe20008000f00 */
[----:B--2---:R-:W-:-:S05]  /*80b0*/  FADD.FTZ R5, R0, R5 ;  /* 0x0000000500057221 */ /* 0x004fca0000010000 */
[----:B------:R2:W-:Y:S02]  /*80c0*/  REDG.E.ADD.F32.FTZ.RN.STRONG.GPU desc[UR28][R2.64], R5 ;  /* 0x00000005020079a6 */ /* 0x0005e4000c12f31c */
.L_x_81:
[----:B------:R-:W-:Y:S05]  /*80d0*/  BSYNC.RECONVERGENT B0 ;  /* 0x0000000000007941 */ /* 0x000fea0003800200 */
.L_x_80:
[----:B------:R-:W-:Y:S01]  /*80e0*/  UISETP.NE.U32.AND UP0, UPT, UR8, URZ, UPT ;  /* 0x000000ff0800728c */ /* 0x000fe2000bf05070 */
[----:B0-----:R-:W-:-:S03]  /*80f0*/  ISETP.GE.AND P0, PT, R11, UR21, PT ;  /* 0x000000150b007c0c */ /* 0x001fc6000bf06270 */
[----:B------:R-:W-:-:S09]  /*8100*/  UISETP.NE.AND.EX UP0, UPT, UR9, URZ, UPT, UP0 ;  /* 0x000000ff0900728c */ /* 0x000fd2000bf05300 */
[----:B------:R-:W-:Y:S05]  /*8110*/  BRA.U !UP0, `(.L_x_82) ;  /* 0x0000000108a07547 */ /* 0x000fea000b800000 */
[----:B--2---:R-:W2:Y:S01]  /*8120*/  LDL.LU R2, [R1+0x8] ;  /* 0x0000080001027983 */ /* 0x004ea20000300800 */
[----:B------:R-:W-:Y:S01]  /*8130*/  BSSY.RECONVERGENT B0, `(.L_x_82) ;  /* 0x0000026000007945 */ /* 0x000fe20003800200 */
[----:B-1----:R-:W0:Y:S01]  /*8140*/  S2R R4, SR_LANEID ;  /* 0x0000000000047919 */ /* 0x002e220000000000 */
        /* <DEDUP_REMOVED lines=36> */
.L_x_83:
[----:B------:R-:W-:Y:S05]  /*8390*/  BSYNC.RECONVERGENT B0 ;  /* 0x0000000000007941 */ /* 0x000fea0003800200 */
.L_x_82:
[----:B------:R-:W-:Y:S05]  /*83a0*/  @P0 EXIT ;  /* 0x000000000000094d */ /* 0x000fea0003800000 */
[----:B------:R-:W3:Y:S01]  /*83b0*/  LDCU.64 UR8, c[0x0][0x4c8] ;  /* 0x00009900ff0877ac */ /* 0x000ee20008000a00 */
[----:B------:R-:W4:Y:S01]  /*83c0*/  S2UR UR20, SR_CgaCtaId ;  /* 0x00000000001479c3 */ /* 0x000f220000008800 */
[----:B------:R-:W-:Y:S01]  /*83d0*/  BSSY.RECONVERGENT B0, `(.L_x_84) ;  /* 0x0000057000007945 */ /* 0x000fe20003800200 */
[----:B------:R-:W5:Y:S01]  /*83e0*/  LDCU.64 UR22, c[0x0][0x3d8] ;  /* 0x00007b00ff1677ac */ /* 0x000f620008000a00 */
[----:B------:R-:W0:Y:S01]  /*83f0*/  LDCU.64 UR16, c[0x0][0x4e8] ;  /* 0x00009d00ff1077ac */ /* 0x000e220008000a00 */
[----:B------:R-:W1:Y:S01]  /*8400*/  LDCU.64 UR26, c[0x0][0x3b8] ;  /* 0x00007700ff1a77ac */ /* 0x000e620008000a00 */
[----:B------:R-:W2:Y:S01]  /*8410*/  LDCU.64 UR18, c[0x0][0x4a8] ;  /* 0x00009500ff1277ac */ /* 0x000ea20008000a00 */
[----:B------:R-:W4:Y:S01]  /*8420*/  LDCU.64 UR24, c[0x0][0x450] ;  /* 0x00008a00ff1877ac */ /* 0x000f220008000a00 */
[----:B------:R-:W4:Y:S01]  /*8430*/  LDCU.64 UR30, c[0x0][0x448] ;  /* 0x00008900ff1e77ac */ /* 0x000f220008000a00 */
[----:B---3--:R-:W-:Y:S02]  /*8440*/  UIMAD.WIDE.U32 UR6, UR10, UR8, URZ ;  /* 0x000000080a0672a5 */ /* 0x008fe4000f8e00ff */
[----:B-----5:R-:W-:-:S02]  /*8450*/  UIMAD.WIDE.U32 UR12, UR10, UR22, URZ ;  /* 0x000000160a0c72a5 */ /* 0x020fc4000f8e00ff */
[----:B0-----:R-:W-:Y:S02]  /*8460*/  UIMAD.WIDE.U32 UR4, UR10, UR16, URZ ;  /* 0x000000100a0472a5 */ /* 0x001fe4000f8e00ff */
[----:B------:R-:W-:Y:S02]  /*8470*/  UIMAD UR16, UR10, UR9, UR7 ;  /* 0x000000090a1072a4 */ /* 0x000fe4000f8e0207 */
[----:B-1----:R-:W-:Y:S02]  /*8480*/  UIMAD.WIDE.U32 UR14, UR10, UR26, URZ ;  /* 0x0000001a0a0e72a5 */ /* 0x002fe4000f8e00ff */
[----:B--2---:R-:W-:Y:S02]  /*8490*/  UIMAD.WIDE.U32 UR8, UR10, UR18, URZ ;  /* 0x000000120a0872a5 */ /* 0x004fe4000f8e00ff */
[----:B------:R-:W-:Y:S02]  /*84a0*/  UIMAD UR23, UR10, UR23, UR13 ;  /* 0x000000170a1772a4 */ /* 0x000fe4000f8e020d */
[----:B------:R-:W-:-:S02]  /*84b0*/  UIMAD UR27, UR10, UR27, UR15 ;  /* 0x0000001b0a1b72a4 */ /* 0x000fc4000f8e020f */
[----:B----4-:R-:W-:Y:S02]  /*84c0*/  ULEA UR24, UP0, UR12, UR24, 0x2 ;  /* 0x000000180c187291 */ /* 0x010fe4000f8010ff */
        /* <DEDUP_REMOVED lines=15> */
.L_x_85:
[C---:B------:R-:W-:Y:S01]  /*85c0*/  LEA R0, R11.reuse, UR10, 0x2 ;  /* 0x0000000a0b007c11 */ /* 0x040fe2000f8e10ff */
[----:B0-----:R-:W-:Y:S01]  /*85d0*/  IMAD.U32 R5, RZ, RZ, UR9 ;  /* 0x00000009ff057e24 */ /* 0x001fe2000f8e00ff */
[----:B------:R-:W-:Y:S01]  /*85e0*/  MOV R4, UR8 ;  /* 0x0000000800047c02 */ /* 0x000fe20008000f00 */
[----:B-1----:R-:W-:Y:S01]  /*85f0*/  IMAD.WIDE.U32 R6, R11, UR42, RZ ;  /* 0x0000002a0b067c25 */ /* 0x002fe2000f8e00ff */
[----:B------:R-:W-:Y:S01]  /*8600*/  SHF.R.S32.HI R10, RZ, 0x1f, R11 ;  /* 0x0000001fff0a7819 */ /* 0x000fe2000001140b */
[----:B------:R-:W1:Y:S01]  /*8610*/  LDS R13, [R0+0x2ce0] ;  /* 0x002ce000000d7984 */ /* 0x000e620000000800 */
[----:B------:R-:W-:Y:S02]  /*8620*/  MOV R3, UR11 ;  /* 0x0000000b00037c02 */ /* 0x000fe40008000f00 */
[----:B------:R-:W-:Y:S01]  /*8630*/  MOV R2, R4 ;  /* 0x0000000400027202 */ /* 0x000fe20000000f00 */
[C---:B---3--:R-:W-:Y:S01]  /*8640*/  IMAD R4, R10.reuse, UR18, RZ ;  /* 0x000000120a047c24 */ /* 0x048fe2000f8e02ff */
[----:B------:R-:W3:Y:S01]  /*8650*/  LDS R0, [R0+0x30e0] ;  /* 0x0030e00000007984 */ /* 0x000ee20000000800 */
[----:B------:R-:W-:-:S02]  /*8660*/  IMAD R8, R10, UR42, RZ ;  /* 0x0000002a0a087c24 */ /* 0x000fc4000f8e02ff */
[----:B------:R-:W-:-:S04]  /*8670*/  IMAD.WIDE.U32 R2, R11, UR18, R2 ;  /* 0x000000120b027c25 */ /* 0x000fc8000f8e0002 */
[C---:B------:R-:W-:Y:S01]  /*8680*/  IMAD R5, R11.reuse, UR19, R4 ;  /* 0x000000130b057c24 */ /* 0x040fe2000f8e0204 */
[----:B0-----:R-:W-:Y:S01]  /*8690*/  LEA R4, P0, R2, UR32, 0x2 ;  /* 0x0000002002047c11 */ /* 0x001fe2000f8010ff */
[----:B------:R-:W-:Y:S01]  /*86a0*/  IMAD R9, R11, UR43, R8 ;  /* 0x0000002b0b097c24 */ /* 0x000fe2000f8e0208 */
[----:B------:R-:W-:Y:S02]  /*86b0*/  LEA R8, P1, R6, UR24, 0x2 ;  /* 0x0000001806087c11 */ /* 0x000fe4000f8210ff */
[----:B------:R-:W-:Y:S02]  /*86c0*/  IADD3 R5, PT, PT, R3, R5, RZ ;  /* 0x0000000503057210 */ /* 0x000fe40007ffe0ff */
[----:B------:R-:W-:Y:S02]  /*86d0*/  IADD3 R3, PT, PT, R7, R9, RZ ;  /* 0x0000000907037210 */ /* 0x000fe40007ffe0ff */
[----:B------:R-:W-:Y:S02]  /*86e0*/  LEA.HI.X R5, R2, UR33, R5, 0x2, P0 ;  /* 0x0000002102057c11 */ /* 0x000fe400080f1405 */
[----:B------:R-:W-:-:S03]  /*86f0*/  LEA.HI.X R9, R6, UR23, R3, 0x2, P1 ;  /* 0x0000001706097c11 */ /* 0x000fc600088f1403 */
[----:B-1----:R0:W-:Y:S04]  /*8700*/  REDG.E.ADD.F32.FTZ.RN.STRONG.GPU desc[UR28][R4.64], R13 ;  /* 0x0000000d040079a6 */ /* 0x0021e8000c12f31c */
[----:B------:R1:W3:Y:S01]  /*8710*/  LDG.E R15, desc[UR28][R8.64] ;  /* 0x0000001c080f7981 */ /* 0x0002e2000c1e1900 */
[----:B------:R-:W-:Y:S01]  /*8720*/  MOV R6, UR6 ;  /* 0x0000000600067c02 */ /* 0x000fe20008000f00 */
[----:B------:R-:W-:Y:S01]  /*8730*/  IMAD.U32 R3, RZ, RZ, UR16 ;  /* 0x00000010ff037e24 */ /* 0x000fe2000f8e00ff */
[----:B------:R-:W-:Y:S01]  /*8740*/  MOV R7, UR7 ;  /* 0x0000000700077c02 */ /* 0x000fe20008000f00 */
[C---:B----4-:R-:W-:Y:S01]  /*8750*/  IMAD R12, R10.reuse, UR36, RZ ;  /* 0x000000240a0c7c24 */ /* 0x050fe2000f8e02ff */
[----:B------:R-:W-:Y:S01]  /*8760*/  MOV R2, R6 ;  /* 0x0000000600027202 */ /* 0x000fe20000000f00 */
[----:B--2---:R-:W-:-:S02]  /*8770*/  IMAD R14, R10, UR44, RZ ;  /* 0x0000002c0a0e7c24 */ /* 0x004fc4000f8e02ff */
        /* <DEDUP_REMOVED lines=13> */
[----:B------:R-:W-:Y:S01]  /*8850*/  MOV R6, UR4 ;  /* 0x0000000400067c02 */ /* 0x000fe20008000f00 */
[----:B------:R-:W-:Y:S01]  /*8860*/  IMAD R10, R10, UR38, RZ ;  /* 0x000000260a0a7c24 */ /* 0x000fe2000f8e02ff */
[----:B------:R-:W-:Y:S01]  /*8870*/  MOV R3, UR17 ;  /* 0x0000001100037c02 */ /* 0x000fe20008000f00 */
[----:B------:R-:W-:Y:S01]  /*8880*/  IMAD.U32 R7, RZ, RZ, UR5 ;  /* 0x00000005ff077e24 */ /* 0x000fe2000f8e00ff */
[----:B------:R-:W-:Y:S01]  /*8890*/  MOV R2, R6 ;  /* 0x0000000600027202 */ /* 0x000fe20000000f00 */
[----:B------:R-:W-:-:S04]  /*88a0*/  IMAD R7, R11, UR39, R10 ;  /* 0x000000270b077c24 */ /* 0x000fc8000f8e020a */
[C---:B------:R-:W-:Y:S01]  /*88b0*/  IMAD.WIDE.U32 R2, R11.reuse, UR38, R2 ;  /* 0x000000260b027c25 */ /* 0x040fe2000f8e0002 */
[----:B------:R-:W-:-:S04]  /*88c0*/  IADD3 R11, PT, PT, R11, UR13, RZ ;  /* 0x0000000d0b0b7c10 */ /* 0x000fc8000fffe0ff */
[----:B------:R-:W-:Y:S02]  /*88d0*/  IADD3 R3, PT, PT, R3, R7, RZ ;  /* 0x0000000703037210 */ /* 0x000fe40007ffe0ff */
[----:B------:R-:W-:-:S04]  /*88e0*/  LEA R6, P0, R2, UR40, 0x2 ;  /* 0x0000002802067c11 */ /* 0x000fc8000f8010ff */
[----:B------:R-:W-:Y:S02]  /*88f0*/  LEA.HI.X R7, R2, UR41, R3, 0x2, P0 ;  /* 0x0000002902077c11 */ /* 0x000fe400080f1403 */
[----:B------:R-:W-:Y:S01]  /*8900*/  ISETP.GE.AND P0, PT, R11, UR21, PT ;  /* 0x000000150b007c0c */ /* 0x000fe2000bf06270 */
[----:B--2---:R-:W-:-:S05]  /*8910*/  FMUL.FTZ R3, R0, R9 ;  /* 0x0000000900037220 */ /* 0x004fca0000410000 */
[----:B------:R0:W-:Y:S07]  /*8920*/  REDG.E.ADD.F32.FTZ.RN.STRONG.GPU desc[UR28][R6.64], R3 ;  /* 0x00000003060079a6 */ /* 0x0001ee000c12f31c */
[----:B------:R-:W-:Y:S05]  /*8930*/  @!P0 BRA `(.L_x_85) ;  /* 0xfffffffc00208947 */ /* 0x000fea000383ffff */
[----:B------:R-:W-:Y:S05]  /*8940*/  BSYNC.RECONVERGENT B0 ;  /* 0x0000000000007941 */ /* 0x000fea0003800200 */
.L_x_84:
[----:B------:R-:W-:Y:S05]  /*8950*/  EXIT ;  /* 0x000000000000794d */ /* 0x000fea0003800000 */
.L_x_70:
[----:B------:R-:W-:Y:S01]  /*8960*/  HFMA2 R154, -RZ, RZ, 0, 5.9604644775390625e-08 ;  /* 0x00000001ff9a7431 */ /* 0x000fe200000001ff */
[----:B------:R-:W-:Y:S01]  /*8970*/  MOV R86, 0xffffffff ;  /* 0xffffffff00567802 */ /* 0x000fe20000000f00 */
[----:B------:R-:W-:Y:S01]  /*8980*/  IMAD.MOV.U32 R165, RZ, RZ, R162 ;  /* 0x000000ffffa57224 */ /* 0x000fe200078e00a2 */
[----:B------:R-:W-:-:S07]  /*8990*/  MOV R87, RZ ;  /* 0x000000ff00577202 */ /* 0x000fce0000000f00 */
[----:B-1---5:R-:W-:Y:S05]  /*89a0*/  WARPSYNC.COLLECTIVE R86, `(.L_x_86) ;  /* 0x0000000056087348 */ /* 0x022fea0003c00000 */
[----:B------:R0:W2:Y:S02]  /*89b0*/  SHFL.UP P6, R86, R165, R154, R87 ;  /* 0x0400009aa5567389 */ /* 0x0000a400000c0057 */
[----:B012--5:R-:W-:Y:S05]  /*89c0*/  ENDCOLLECTIVE ;  /* 0x000000000000791b */ /* 0x027fea0003800000 */
.L_x_86:
[----:B------:R-:W-:Y:S01]  /*89d0*/  MOV R165, R155 ;  /* 0x0000009b00a57202 */ /* 0x000fe20000000f00 */
[----:B------:R-:W-:Y:S01]  /*89e0*/  IMAD.MOV.U32 R157, RZ, RZ, R86 ;  /* 0x000000ffff9d7224 */ /* 0x000fe200078e0056 */
[----:B------:R-:W-:-:S07]  /*89f0*/  MOV R86, 0xffffffff ;  /* 0xffffffff00567802 */ /* 0x000fce0000000f00 */
[----:B------:R-:W-:Y:S05]  /*8a00*/  WARPSYNC.COLLECTIVE R86, `(.L_x_87) ;  /* 0x0000000056087348 */ /* 0x000fea0003c00000 */
[----:B------:R0:W1:Y:S02]  /*8a10*/  SHFL.UP P6, R86, R165, R154, R87 ;  /* 0x0400009aa5567389 */ /* 0x00006400000c0057 */
[----:B01----:R-:W-:Y:S05]  /*8a20*/  ENDCOLLECTIVE ;  /* 0x000000000000791b */ /* 0x003fea0003800000 */
.L_x_87:
[----:B------:R-:W-:Y:S02]  /*8a30*/  IMAD.MOV.U32 R154, RZ, RZ, 0x2 ;  /* 0x00000002ff9a7424 */ /* 0x000fe400078e00ff */
[C---:B------:R-:W-:Y:S01]  /*8a40*/  FFMA.FTZ R163, R162.reuse, R86, R155 ;  /* 0x00000056a2a37223 */ /* 0x040fe2000001009b */
[----:B------:R-:W-:Y:S01]  /*8a50*/  @P5 FMUL.FTZ R162, R162, R157 ;  /* 0x0000009da2a25220 */ /* 0x000fe20000410000 */
[----:B------:R-:W-:-:S03]  /*8a60*/  MOV R86, 0xffffffff ;  /* 0xffffffff00567802 */ /* 0x000fc60000000f00 */
[----:B------:R-:W-:Y:S02]  /*8a70*/  FSEL R157, R155, R163, !P5 ;  /* 0x000000a39b9d7208 */ /* 0x000fe40006800000 */
[----:B------:R-:W-:-:S07]  /*8a80*/  MOV R165, R162 ;  /* 0x000000a200a57202 */ /* 0x000fce0000000f00 */
[----:B------:R-:W-:Y:S05]  /*8a90*/  WARPSYNC.COLLECTIVE R86, `(.L_x_88) ;  /* 0x0000000056087348 */ /* 0x000fea0003c00000 */
[----:B------:R0:W1:Y:S02]  /*8aa0*/  SHFL.UP P6, R86, R165, R154, R87 ;  /* 0x0400009aa5567389 */ /* 0x00006400000c0057 */
[----:B01----:R-:W-:Y:S05]  /*8ab0*/  ENDCOLLECTIVE ;  /* 0x000000000000791b */ /* 0x003fea0003800000 */
.L_x_88:
[----:B------:R-:W-:Y:S02]  /*8ac0*/  MOV R165, R157 ;  /* 0x0000009d00a57202 */ /* 0x000fe40000000f00 */
[----:B------:R-:W-:Y:S01]  /*8ad0*/  MOV R155, R86 ;  /* 0x00000056009b7202 */ /* 0x000fe20000000f00 */
[----:B------:R-:W-:-:S07]  /*8ae0*/  IMAD.MOV.U32 R86, RZ, RZ, -0x1 ;  /* 0xffffffffff567424 */ /* 0x000fce00078e00ff */
[----:B------:R-:W-:Y:S05]  /*8af0*/  WARPSYNC.COLLECTIVE R86, `(.L_x_89) ;  /* 0x0000000056087348 */ /* 0x000fea0003c00000 */
[----:B------:R0:W1:Y:S02]  /*8b00*/  SHFL.UP P6, R86, R165, R154, R87 ;  /* 0x0400009aa5567389 */ /* 0x00006400000c0057 */
[----:B01----:R-:W-:Y:S05]  /*8b10*/  ENDCOLLECTIVE ;  /* 0x000000000000791b */ /* 0x003fea0003800000 */
.L_x_89:
[----:B------:R-:W-:Y:S02]  /*8b20*/  HFMA2 R154, -RZ, RZ, 0, 2.384185791015625e-07 ;  /* 0x00000004ff9a7431 */ /* 0x000fe400000001ff */
[C---:B------:R-:W-:Y:S01]  /*8b30*/  FFMA.FTZ R86, R162.reuse, R86, R157 ;  /* 0x00000056a2567223 */ /* 0x040fe2000001009d */
[----:B------:R-:W-:-:S04]  /*8b40*/  @P4 FMUL.FTZ R162, R162, R155 ;  /* 0x0000009ba2a24220 */ /* 0x000fc80000410000 */
[----:B------:R-:W-:Y:S02]  /*8b50*/  FSEL R157, R157, R86, !P4 ;  /* 0x000000569d9d7208 */ /* 0x000fe40006000000 */
[----:B------:R-:W-:Y:S02]  /*8b60*/  MOV R86, 0xffffffff ;  /* 0xffffffff00567802 */ /* 0x000fe40000000f00 */
[----:B------:R-:W-:-:S07]  /*8b70*/  MOV R165, R162 ;  /* 0x000000a200a57202 */ /* 0x000fce0000000f00 */
[----:B------:R-:W-:Y:S05]  /*8b80*/  WARPSYNC.COLLECTIVE R86, `(.L_x_90) ;  /* 0x0000000056087348 */ /* 0x000fea0003c00000 */
[----:B------:R0:W1:Y:S02]  /*8b90*/  SHFL.UP P6, R86, R165, R154, R87 ;  /* 0x0400009aa5567389 */ /* 0x00006400000c0057 */
[----:B01----:R-:W-:Y:S05]  /*8ba0*/  ENDCOLLECTIVE ;  /* 0x000000000000791b */ /* 0x003fea0003800000 */
.L_x_90:
[----:B------:R-:W-:Y:S01]  /*8bb0*/  MOV R165, R157 ;  /* 0x0000009d00a57202 */ /* 0x000fe20000000f00 */
[----:B------:R-:W-:Y:S01]  /*8bc0*/  IMAD.MOV.U32 R155, RZ, RZ, R86 ;  /* 0x000000ffff9b7224 */ /* 0x000fe200078e0056 */
[----:B------:R-:W-:-:S07]  /*8bd0*/  MOV R86, 0xffffffff ;  /* 0xffffffff00567802 */ /* 0x000fce0000000f00 */
[----:B------:R-:W-:Y:S05]  /*8be0*/  WARPSYNC.COLLECTIVE R86, `(.L_x_91) ;  /* 0x0000000056087348 */ /* 0x000fea0003c00000 */
[----:B------:R0:W1:Y:S02]  /*8bf0*/  SHFL.UP P6, R86, R165, R154, R87 ;  /* 0x0400009aa5567389 */ /* 0x00006400000c0057 */
[----:B01----:R-:W-:Y:S05]  /*8c00*/  ENDCOLLECTIVE ;  /* 0x000000000000791b */ /* 0x003fea0003800000 */
.L_x_91:
[----:B------:R-:W-:Y:S02]  /*8c10*/  IMAD.MOV.U32 R154, RZ, RZ, 0x8 ;  /* 0x00000008ff9a7424 */ /* 0x000fe400078e00ff */
        /* <DEDUP_REMOVED lines=8> */
.L_x_92:
[----:B------:R-:W-:Y:S02]  /*8ca0*/  MOV R165, R157 ;  /* 0x0000009d00a57202 */ /* 0x000fe40000000f00 */
[----:B------:R-:W-:Y:S01]  /*8cb0*/  MOV R155, R86 ;  /* 0x00000056009b7202 */ /* 0x000fe20000000f00 */
[----:B------:R-:W-:-:S07]  /*8cc0*/  IMAD.MOV.U32 R86, RZ, RZ, -0x1 ;  /* 0xffffffffff567424 */ /* 0x000fce00078e00ff */
[----:B------:R-:W-:Y:S05]  /*8cd0*/  WARPSYNC.COLLECTIVE R86, `(.L_x_93) ;  /* 0x0000000056087348 */ /* 0x000fea0003c00000 */
[----:B------:R0:W1:Y:S02]  /*8ce0*/  SHFL.UP P6, R86, R165, R154, R87 ;  /* 0x0400009aa5567389 */ /* 0x00006400000c0057 */
[----:B01----:R-:W-:Y:S05]  /*8cf0*/  ENDCOLLECTIVE ;  /* 0x000000000000791b */ /* 0x003fea0003800000 */
.L_x_93:
[----:B------:R-:W-:Y:S02]  /*8d00*/  HFMA2 R154, -RZ, RZ, 0, 9.5367431640625e-07 ;  /* 0x00000010ff9a7431 */ /* 0x000fe400000001ff */
        /* <DEDUP_REMOVED lines=8> */
.L_x_94:
[----:B------:R-:W-:Y:S01]  /*8d90*/  MOV R165, R157 ;  /* 0x0000009d00a57202 */ /* 0x000fe20000000f00 */
[----:B------:R-:W-:Y:S01]  /*8da0*/  IMAD.MOV.U32 R155, RZ, RZ, R86 ;  /* 0x000000ffff9b7224 */ /* 0x000fe200078e0056 */
[----:B------:R-:W-:-:S07]  /*8db0*/  MOV R86, 0xffffffff ;  /* 0xffffffff00567802 */ /* 0x000fce0000000f00 */
[----:B------:R-:W-:Y:S05]  /*8dc0*/  WARPSYNC.COLLECTIVE R86, `(.L_x_95) ;  /* 0x0000000056087348 */ /* 0x000fea0003c00000 */
[----:B------:R0:W1:Y:S02]  /*8dd0*/  SHFL.UP P6, R86, R165, R154, R87 ;  /* 0x0400009aa5567389 */ /* 0x00006400000c0057 */
[----:B01----:R-:W-:Y:S05]  /*8de0*/  ENDCOLLECTIVE ;  /* 0x000000000000791b */ /* 0x003fea0003800000 */
.L_x_95:
[----:B------:R-:W-:Y:S05]  /*8df0*/  BRA `(.L_x_96) ;  /* 0xffffffc400f47947 */ /* 0x000fea000383ffff */
.L_x_71:
        /* <DEDUP_REMOVED lines=8> */
.L_x_98:
[----:B------:R-:W-:Y:S05]  /*8e80*/  BSYNC B0 ;  /* 0x0000000000007941 */ /* 0x000fea0003800000 */
.L_x_97:
[----:B------:R-:W-:Y:S05]  /*8e90*/  BRA `(.L_x_99) ;  /* 0xffffffc400e87947 */ /* 0x000fea000383ffff */
.L_x_72:
        /* <DEDUP_REMOVED lines=8> */
.L_x_101:
[----:B------:R-:W-:Y:S05]  /*8f20*/  BSYNC B0 ;  /* 0x0000000000007941 */ /* 0x000fea0003800000 */
.L_x_100:
[----:B------:R-:W-:Y:S05]  /*8f30*/  BRA `(.L_x_102) ;  /* 0xffffffc400c87947 */ /* 0x000fea000383ffff */
.L_x_73:
[----:B------:R-:W-:Y:S01]  /*8f40*/  HFMA2 R87, -RZ, RZ, 0, 0 ;  /* 0x00000000ff577431 */ /* 0x000fe200000001ff */
[----:B------:R-:W-:Y:S01]  /*8f50*/  BSSY B0, `(.L_x_103) ;  /* 0x0000007000007945 */ /* 0x000fe20003800000 */
[----:B------:R-:W-:Y:S01]  /*8f60*/  MOV R165, R162 ;  /* 0x000000a200a57202 */ /* 0x000fe20000000f00 */
[----:B------:R-:W-:Y:S01]  /*8f70*/  IMAD.MOV.U32 R154, RZ, RZ, 0x1 ;  /* 0x00000001ff9a7424 */ /* 0x000fe200078e00ff */
[----:B------:R-:W-:-:S07]  /*8f80*/  MOV R86, 0xffffffff ;  /* 0xffffffff00567802 */ /* 0x000fce0000000f00 */
[----:B-1---5:R-:W-:Y:S05]  /*8f90*/  WARPSYNC.COLLECTIVE R86, `(.L_x_104) ;  /* 0x0000000056087348 */ /* 0x022fea0003c00000 */
[----:B------:R0:W2:Y:S02]  /*8fa0*/  SHFL.UP P6, R86, R165, R154, R87 ;  /* 0x0400009aa5567389 */ /* 0x0000a400000c0057 */
[----:B012--5:R-:W-:Y:S05]  /*8fb0*/  ENDCOLLECTIVE ;  /* 0x000000000000791b */ /* 0x027fea0003800000 */
.L_x_104:
[----:B------:R-:W-:Y:S05]  /*8fc0*/  BSYNC B0 ;  /* 0x0000000000007941 */ /* 0x000fea0003800000 */
.L_x_103:
[----:B------:R-:W-:Y:S01]  /*8fd0*/  MOV R162, R86 ;  /* 0x0000005600a27202 */ /* 0x000fe20000000f00 */
[----:B------:R-:W-:Y:S01]  /*8fe0*/  HFMA2 R154, -RZ, RZ, 0, 5.9604644775390625e-08 ;  /* 0x00000001ff9a7431 */ /* 0x000fe200000001ff */
[----:B------:R-:W-:Y:S01]  /*8ff0*/  MOV R86, 0xffffffff ;  /* 0xffffffff00567802 */ /* 0x000fe20000000f00 */
[----:B------:R-:W-:Y:S01]  /*9000*/  IMAD.MOV.U32 R165, RZ, RZ, R163 ;  /* 0x000000ffffa57224 */ /* 0x000fe200078e00a3 */
[----:B------:R-:W-:Y:S02]  /*9010*/  MOV R87, RZ ;  /* 0x000000ff00577202 */ /* 0x000fe40000000f00 */
[----:B------:R-:W-:-:S07]  /*9020*/  MOV R155, 0x1f ;  /* 0x0000001f009b7802 */ /* 0x000fce0000000f00 */
[----:B------:R-:W-:Y:S05]  /*9030*/  WARPSYNC.COLLECTIVE R86, `(.L_x_105) ;  /* 0x0000000056087348 */ /* 0x000fea0003c00000 */
[----:B------:R0:W1:Y:S02]  /*9040*/  SHFL.UP P6, R86, R165, R154, R87 ;  /* 0x0400009aa5567389 */ /* 0x00006400000c0057 */
[----:B01----:R-:W-:Y:S05]  /*9050*/  ENDCOLLECTIVE ;  /* 0x000000000000791b */ /* 0x003fea0003800000 */
.L_x_105:
[----:B------:R-:W-:Y:S01]  /*9060*/  HFMA2 R154, -RZ, RZ, 0, 0 ;  /* 0x00000000ff9a7431 */ /* 0x000fe200000001ff */
[----:B------:R-:W-:Y:S01]  /*9070*/  MOV R87, R40 ;  /* 0x0000002800577202 */ /* 0x000fe20000000f00 */
[----:B------:R-:W-:Y:S02]  /*9080*/  IMAD.MOV.U32 R163, RZ, RZ, R86 ;  /* 0x000000ffffa37224 */ /* 0x000fe400078e0056 */
[----:B------:R-:W-:-:S07]  /*9090*/  IMAD.MOV.U32 R86, RZ, RZ, -0x1 ;  /* 0xffffffffff567424 */ /* 0x000fce00078e00ff */
[----:B------:R-:W-:Y:S05]  /*90a0*/  WARPSYNC.COLLECTIVE R86, `(.L_x_106) ;  /* 0x0000000056087348 */ /* 0x000fea0003c00000 */
[----:B------:R0:W1:Y:S02]  /*90b0*/  SHFL.IDX P2, R157, R87, R154, R155 ;  /* 0x0000009a579d7389 */ /* 0x000064000004009b */
[----:B01----:R-:W-:Y:S05]  /*90c0*/  ENDCOLLECTIVE ;  /* 0x000000000000791b */ /* 0x003fea0003800000 */
.L_x_106:
[----:B------:R-:W-:Y:S02]  /*90d0*/  MOV R87, R41 ;  /* 0x0000002900577202 */ /* 0x000fe40000000f00 */
[----:B------:R-:W-:-:S07]  /*90e0*/  MOV R40, R157 ;  /* 0x0000009d00287202 */ /* 0x000fce0000000f00 */
[----:B------:R-:W-:Y:S05]  /*90f0*/  WARPSYNC.COLLECTIVE R86, `(.L_x_107) ;  /* 0x0000000056087348 */ /* 0x000fea0003c00000 */
[----:B------:R0:W1:Y:S02]  /*9100*/  SHFL.IDX P2, R157, R87, R154, R155 ;  /* 0x0000009a579d7389 */ /* 0x000064000004009b */
[----:B01----:R-:W-:Y:S05]  /*9110*/  ENDCOLLECTIVE ;  /* 0x000000000000791b */ /* 0x003fea0003800000 */
.L_x_107:
[----:B------:R-:W-:Y:S01]  /*9120*/  MOV R41, R157 ;  /* 0x0000009d00297202 */ /* 0x000fe20000000f00 */
[----:B------:R-:W-:Y:S06]  /*9130*/  BRA `(.L_x_108) ;  /* 0xffffffc400607947 */ /* 0x000fec000383ffff */
.L_x_75:
[----:B------:R-:W-:Y:S01]  /*9140*/  MOV R165, R162 ;  /* 0x000000a200a57202 */ /* 0x000fe20000000f00 */
[----:B------:R-:W-:Y:S01]  /*9150*/  IMAD.MOV.U32 R87, RZ, RZ, 0x1 ;  /* 0x00000001ff577424 */ /* 0x000fe200078e00ff */
[----:B------:R-:W-:Y:S01]  /*9160*/  MOV R157, 0x1f ;  /* 0x0000001f009d7802 */ /* 0x000fe20000000f00 */
[----:B------:R-:W-:Y:S01]  /*9170*/  IMAD.MOV.U32 R155, RZ, RZ, 0x1f ;  /* 0x0000001fff9b7424 */ /* 0x000fe200078e00ff */
[----:B------:R-:W-:Y:S02]  /*9180*/  MOV R86, 0xffffffff ;  /* 0xffffffff00567802 */ /* 0x000fe40000000f00 */
[C---:B------:R-:W-:Y:S02]  /*9190*/  ISETP.GT.U32.AND P1, PT, R152.reuse, 0x1b, PT ;  /* 0x0000001b9800780c */ /* 0x040fe40003f24070 */
[----:B------:R-:W-:-:S13]  /*91a0*/  ISETP.GT.U32.AND P2, PT, R152, 0x17, PT ;  /* 0x000000179800780c */ /* 0x000fda0003f44070 */
[----:B0-----:R-:W-:Y:S05]  /*91b0*/  WARPSYNC.COLLECTIVE R86, `(.L_x_109) ;  /* 0x0000000056087348 */ /* 0x001fea0003c00000 */
[----:B------:R1:W2:Y:S02]  /*91c0*/  SHFL.DOWN P4, R154, R165, R87, R157 ;  /* 0x08000057a59a7389 */ /* 0x0002a4000008009d */
[----:B012---:R-:W-:Y:S05]  /*91d0*/  ENDCOLLECTIVE ;  /* 0x000000000000791b */ /* 0x007fea0003800000 */
.L_x_109:
[----:B------:R-:W-:Y:S02]  /*91e0*/  ISETP.GT.U32.AND P3, PT, R152, 0xf, PT ;  /* 0x0000000f9800780c */ /* 0x000fe40003f64070 */
[----:B------:R-:W-:Y:S02]  /*91f0*/  MOV R165, R163 ;  /* 0x000000a300a57202 */ /* 0x000fe40000000f00 */
[----:B------:R-:W-:-:S09]  /*9200*/  MOV R153, R154 ;  /* 0x0000009a00997202 */ /* 0x000fd20000000f00 */
[----:B------:R-:W-:Y:S05]  /*9210*/  WARPSYNC.COLLECTIVE R86, `(.L_x_110) ;  /* 0x0000000056087348 */ /* 0x000fea0003c00000 */
[----:B------:R0:W1:Y:S02]  /*9220*/  SHFL.DOWN P4, R154, R165, R87, R157 ;  /* 0x08000057a59a7389 */ /* 0x000064000008009d */
[----:B01----:R-:W-:Y:S05]  /*9230*/  ENDCOLLECTIVE ;  /* 0x000000000000791b */ /* 0x003fea0003800000 */
.L_x_110:
[----:B------:R-:W-:Y:S01]  /*9240*/  @P0 FMUL.FTZ R153, R153, R162 ;  /* 0x000000a299990220 */ /* 0x000fe20000410000 */
[----:B------:R-:W-:Y:S01]  /*9250*/  MOV R87, 0x2 ;  /* 0x0000000200577802 */ /* 0x000fe20000000f00 */
[----:B------:R-:W-:-:S04]  /*9260*/  IMAD.MOV.U32 R86, RZ, RZ, R154 ;  /* 0x000000ffff567224 */ /* 0x000fc800078e009a */
[----:B------:R-:W-:Y:S01]  /*9270*/  @P0 FFMA.FTZ R86, R162, R86, R163 ;  /* 0x00000056a2560223 */ /* 0x000fe200000100a3 */
[----:B------:R-:W-:-:S04]  /*9280*/  @P0 MOV R162, R153 ;  /* 0x0000009900a20202 */ /* 0x000fc80000000f00 */
[----:B------:R-:W-:Y:S01]  /*9290*/  @P0 MOV R163, R86 ;  /* 0x0000005600a30202 */ /* 0x000fe20000000f00 */
[----:B------:R-:W-:Y:S01]  /*92a0*/  IMAD.MOV.U32 R86, RZ, RZ, -0x1 ;  /* 0xffffffffff567424 */ /* 0x000fe200078e00ff */
[----:B------:R-:W-:Y:S02]  /*92b0*/  MOV R165, R162 ;  /* 0x000000a200a57202 */ /* 0x000fe40000000f00 */
[----:B------:R-:W-:-:S13]  /*92c0*/  ISETP.GT.U32.AND P0, PT, R152, 0x1d, PT ;  /* 0x0000001d9800780c */ /* 0x000fda0003f04070 */
[----:B------:R-:W-:Y:S05]  /*92d0*/  WARPSYNC.COLLECTIVE R86, `(.L_x_111) ;  /* 0x0000000056087348 */ /* 0x000fea0003c00000 */
[----:B------:R0:W1:Y:S02]  /*92e0*/  SHFL.DOWN P4, R154, R165, R87, R157 ;  /* 0x08000057a59a7389 */ /* 0x000064000008009d */
[----:B01----:R-:W-:Y:S05]  /*92f0*/  ENDCOLLECTIVE ;  /* 0x000000000000791b */ /* 0x003fea0003800000 */
.L_x_111:
[----:B------:R-:W-:Y:S02]  /*9300*/  MOV R165, R163 ;  /* 0x000000a300a57202 */ /* 0x000fe40000000f00 */
[----:B------:R-:W-:-:S07]  /*9310*/  MOV R152, R154 ;  /* 0x0000009a00987202 */ /* 0x000fce0000000f00 */
[----:B------:R-:W-:Y:S05]  /*9320*/  WARPSYNC.COLLECTIVE R86, `(.L_x_112) ;  /* 0x0000000056087348 */ /* 0x000fea0003c00000 */
[----:B------:R0:W1:Y:S02]  /*9330*/  SHFL.DOWN P4, R154, R165, R87, R157 ;  /* 0x08000057a59a7389 */ /* 0x000064000008009d */
[----:B01----:R-:W-:Y:S05]  /*9340*/  ENDCOLLECTIVE ;  /* 0x000000000000791b */ /* 0x003fea0003800000 */
.L_x_112:
[C---:B------:R-:W-:Y:S01]  /*9350*/  @!P0 FMUL.FTZ R152, R162.reuse, R152 ;  /* 0x00000098a2988220 */ /* 0x040fe20000410000 */
[----:B------:R-:W-:Y:S01]  /*9360*/  MOV R87, 0x4 ;  /* 0x0000000400577802 */ /* 0x000fe20000000f00 */
[----:B------:R-:W-:-:S03]  /*9370*/  @!P0 FFMA.FTZ R153, R162, R154, R163 ;  /* 0x0000009aa2998223 */ /* 0x000fc600000100a3 */
[----:B------:R-:W-:Y:S02]  /*9380*/  @!P0 MOV R162, R152 ;  /* 0x0000009800a28202 */ /* 0x000fe40000000f00 */
[----:B------:R-:W-:-:S03]  /*9390*/  @!P0 MOV R163, R153 ;  /* 0x0000009900a38202 */ /* 0x000fc60000000f00 */
[----:B------:R-:W-:Y:S01]  /*93a0*/  IMAD.MOV.U32 R165, RZ, RZ, R162 ;  /* 0x000000ffffa57224 */ /* 0x000fe200078e00a2 */
[----:B------:R-:W-:-:S13]  /*93b0*/  ISETP.NE.AND P0, PT, R100, 0x1f, PT ;  /* 0x0000001f6400780c */ /* 0x000fda0003f05270 */
[----:B------:R-:W-:Y:S05]  /*93c0*/  WARPSYNC.COLLECTIVE R86, `(.L_x_113) ;  /* 0x0000000056087348 */ /* 0x000fea0003c00000 */
[----:B------:R0:W1:Y:S02]  /*93d0*/  SHFL.DOWN P4, R154, R165, R87, R157 ;  /* 0x08000057a59a7389 */ /* 0x000064000008009d */
[----:B01----:R-:W-:Y:S05]  /*93e0*/  ENDCOLLECTIVE ;  /* 0x000000000000791b */ /* 0x003fea0003800000 */
.L_x_113:
[----:B------:R-:W-:Y:S02]  /*93f0*/  MOV R165, R163 ;  /* 0x000000a300a57202 */ /* 0x000fe40000000f00 */
[----:B------:R-:W-:-:S07]  /*9400*/  MOV R152, R154 ;  /* 0x0000009a00987202 */ /* 0x000fce0000000f00 */
[----:B------:R-:W-:Y:S05]  /*9410*/  WARPSYNC.COLLECTIVE R86, `(.L_x_114) ;  /* 0x0000000056087348 */ /* 0x000fea0003c00000 */
[----:B------:R0:W1:Y:S02]  /*9420*/  SHFL.DOWN P4, R154, R165, R87, R157 ;  /* 0x08000057a59a7389 */ /* 0x000064000008009d */
[----:B01----:R-:W-:Y:S05]  /*9430*/  ENDCOLLECTIVE ;  /* 0x000000000000791b */ /* 0x003fea0003800000 */
.L_x_114:
        /* <DEDUP_REMOVED lines=9> */
.L_x_115:
[----:B------:R-:W-:Y:S02]  /*94d0*/  MOV R165, R163 ;  /* 0x000000a300a57202 */ /* 0x000fe40000000f00 */
[----:B------:R-:W-:-:S07]  /*94e0*/  MOV R152, R154 ;  /* 0x0000009a00987202 */ /* 0x000fce0000000f00 */
[----:B------:R-:W-:Y:S05]  /*94f0*/  WARPSYNC.COLLECTIVE R86, `(.L_x_116) ;  /* 0x0000000056087348 */ /* 0x000fea0003c00000 */
[----:B------:R0:W1:Y:S02]  /*9500*/  SHFL.DOWN P4, R154, R165, R87, R157 ;  /* 0x08000057a59a7389 */ /* 0x000064000008009d */
[----:B01----:R-:W-:Y:S05]  /*9510*/  ENDCOLLECTIVE ;  /* 0x000000000000791b */ /* 0x003fea0003800000 */
.L_x_116:
[C---:B------:R-:W-:Y:S01]  /*9520*/  @!P2 FMUL.FTZ R152, R162.reuse, R152 ;  /* 0x00000098a298a220 */ /* 0x040fe20000410000 */
[----:B------:R-:W-:Y:S01]  /*9530*/  MOV R87, 0x10 ;  /* 0x0000001000577802 */ /* 0x000fe20000000f00 */
[----:B------:R-:W-:-:S03]  /*9540*/  @!P2 FFMA.FTZ R153, R162, R154, R163 ;  /* 0x0000009aa299a223 */ /* 0x000fc600000100a3 */
[----:B------:R-:W-:Y:S01]  /*9550*/  @!P2 MOV R162, R152 ;  /* 0x0000009800a2a202 */ /* 0x000fe20000000f00 */
[----:B------:R-:W-:-:S03]  /*9560*/  @!P2 IMAD.MOV.U32 R163, RZ, RZ, R153 ;  /* 0x000000ffffa3a224 */ /* 0x000fc600078e0099 */
[----:B------:R-:W-:-:S07]  /*9570*/  MOV R165, R162 ;  /* 0x000000a200a57202 */ /* 0x000fce0000000f00 */
[----:B------:R-:W-:Y:S05]  /*9580*/  WARPSYNC.COLLECTIVE R86, `(.L_x_117) ;  /* 0x0000000056087348 */ /* 0x000fea0003c00000 */
[----:B------:R0:W1:Y:S02]  /*9590*/  SHFL.DOWN P4, R154, R165, R87, R157 ;  /* 0x08000057a59a7389 */ /* 0x000064000008009d */
[----:B01----:R-:W-:Y:S05]  /*95a0*/  ENDCOLLECTIVE ;  /* 0x000000000000791b */ /* 0x003fea0003800000 */
.L_x_117:
[----:B------:R-:W-:Y:S01]  /*95b0*/  IMAD.MOV.U32 R165, RZ, RZ, R163 ;  /* 0x000000ffffa57224 */ /* 0x000fe200078e00a3 */
[----:B------:R-:W-:-:S07]  /*95c0*/  MOV R152, R154 ;  /* 0x0000009a00987202 */ /* 0x000fce0000000f00 */
[----:B------:R-:W-:Y:S05]  /*95d0*/  WARPSYNC.COLLECTIVE R86, `(.L_x_118) ;  /* 0x0000000056087348 */ /* 0x000fea0003c00000 */
[----:B------:R0:W1:Y:S02]  /*95e0*/  SHFL.DOWN P4, R154, R165, R87, R157 ;  /* 0x08000057a59a7389 */ /* 0x000064000008009d */
[----:B01----:R-:W-:Y:S05]  /*95f0*/  ENDCOLLECTIVE ;  /* 0x000000000000791b */ /* 0x003fea0003800000 */
.L_x_118:
[C---:B------:R-:W-:Y:S01]  /*9600*/  @!P3 FMUL.FTZ R152, R162.reuse, R152 ;  /* 0x00000098a298b220 */ /* 0x040fe20000410000 */
[----:B------:R-:W-:-:S04]  /*9610*/  @!P3 FFMA.FTZ R153, R162, R154, R163 ;  /* 0x0000009aa299b223 */ /* 0x000fc800000100a3 */
[----:B------:R-:W-:Y:S02]  /*9620*/  @!P3 MOV R162, R152 ;  /* 0x0000009800a2b202 */ /* 0x000fe40000000f00 */
[----:B------:R-:W-:Y:S02]  /*9630*/  MOV R154, RZ ;  /* 0x000000ff009a7202 */ /* 0x000fe40000000f00 */
[-C--:B------:R-:W-:Y:S02]  /*9640*/  MOV R87, R162.reuse ;  /* 0x000000a200577202 */ /* 0x080fe40000000f00 */
[----:B------:R-:W-:Y:S02]  /*9650*/  @!P3 MOV R163, R153 ;  /* 0x0000009900a3b202 */ /* 0x000fe40000000f00 */
[----:B------:R-:W-:-:S07]  /*9660*/  MOV R165, R162 ;  /* 0x000000a200a57202 */ /* 0x000fce0000000f00 */
[----:B------:R-:W-:Y:S05]  /*9670*/  WARPSYNC.COLLECTIVE R86, `(.L_x_119) ;  /* 0x0000000056087348 */ /* 0x000fea0003c00000 */
[----:B------:R0:W1:Y:S02]  /*9680*/  SHFL.IDX P2, R157, R87, R154, R155 ;  /* 0x0000009a579d7389 */ /* 0x000064000004009b */
[----:B01----:R-:W-:Y:S05]  /*9690*/  ENDCOLLECTIVE ;  /* 0x000000000000791b */ /* 0x003fea0003800000 */
.L_x_119:
[----:B------:R-:W-:Y:S02]  /*96a0*/  MOV R87, R163 ;  /* 0x000000a300577202 */ /* 0x000fe40000000f00 */
[----:B------:R-:W-:-:S07]  /*96b0*/  MOV R153, R157 ;  /* 0x0000009d00997202 */ /* 0x000fce0000000f00 */
[----:B------:R-:W-:Y:S05]  /*96c0*/  WARPSYNC.COLLECTIVE R86, `(.L_x_120) ;  /* 0x0000000056087348 */ /* 0x000fea0003c00000 */
[----:B------:R0:W1:Y:S02]  /*96d0*/  SHFL.IDX P2, R157, R87, R154, R155 ;  /* 0x0000009a579d7389 */ /* 0x000064000004009b */
[----:B01----:R-:W-:Y:S05]  /*96e0*/  ENDCOLLECTIVE ;  /* 0x000000000000791b */ /* 0x003fea0003800000 */
.L_x_120:
[----:B------:R-:W-:Y:S01]  /*96f0*/  IMAD.MOV.U32 R87, RZ, RZ, 0x1 ;  /* 0x00000001ff577424 */ /* 0x000fe200078e00ff */
[----:B------:R-:W-:Y:S02]  /*9700*/  MOV R152, R157 ;  /* 0x0000009d00987202 */ /* 0x000fe40000000f00 */
[----:B------:R-:W-:-:S03]  /*9710*/  MOV R157, 0x1f ;  /* 0x0000001f009d7802 */ /* 0x000fc60000000f00 */
[-C--:B------:R-:W-:Y:S01]  /*9720*/  FFMA.FTZ R152, R41, R153.reuse, R152 ;  /* 0x0000009929987223 */ /* 0x080fe20000010098 */
[----:B------:R-:W-:-:S07]  /*9730*/  FMUL.FTZ R153, R40, R153 ;  /* 0x0000009928997220 */ /* 0x000fce0000410000 */
[----:B------:R-:W-:Y:S05]  /*9740*/  WARPSYNC.COLLECTIVE R86, `(.L_x_121) ;  /* 0x0000000056087348 */ /* 0x000fea0003c00000 */
[----:B------:R0:W1:Y:S02]  /*9750*/  SHFL.DOWN P4, R154, R165, R87, R157 ;  /* 0x08000057a59a7389 */ /* 0x000064000008009d */
[----:B01----:R-:W-:Y:S05]  /*9760*/  ENDCOLLECTIVE ;  /* 0x000000000000791b */ /* 0x003fea0003800000 */
.L_x_121:
[----:B------:R-:W-:Y:S02]  /*9770*/  MOV R165, R163 ;  /* 0x000000a300a57202 */ /* 0x000fe40000000f00 */
[----:B------:R-:W-:-:S07]  /*9780*/  MOV R162, R154 ;  /* 0x0000009a00a27202 */ /* 0x000fce0000000f00 */
[----:B------:R-:W-:Y:S05]  /*9790*/  WARPSYNC.COLLECTIVE R86, `(.L_x_122) ;  /* 0x0000000056087348 */ /* 0x000fea0003c00000 */
[----:B------:R0:W1:Y:S02]  /*97a0*/  SHFL.DOWN P4, R154, R165, R87, R157 ;  /* 0x08000057a59a7389 */ /* 0x000064000008009d */
[----:B01----:R-:W-:Y:S05]  /*97b0*/  ENDCOLLECTIVE ;  /* 0x000000000000791b */ /* 0x003fea0003800000 */
.L_x_122:
[----:B------:R-:W-:Y:S01]  /*97c0*/  IMAD.MOV.U32 R87, RZ, RZ, R40 ;  /* 0x000000ffff577224 */ /* 0x000fe200078e0028 */
[----:B------:R-:W-:Y:S02]  /*97d0*/  MOV R163, R154 ;  /* 0x0000009a00a37202 */ /* 0x000fe40000000f00 */
[----:B------:R-:W-:-:S07]  /*97e0*/  MOV R154, RZ ;  /* 0x000000ff009a7202 */ /* 0x000fce0000000f00 */
[----:B------:R-:W-:Y:S05]  /*97f0*/  WARPSYNC.COLLECTIVE R86, `(.L_x_123) ;  /* 0x0000000056087348 */ /* 0x000fea0003c00000 */
[----:B------:R0:W1:Y:S02]  /*9800*/  SHFL.IDX P2, R157, R87, R154, R155 ;  /* 0x0000009a579d7389 */ /* 0x000064000004009b */
[----:B01----:R-:W-:Y:S05]  /*9810*/  ENDCOLLECTIVE ;  /* 0x000000000000791b */ /* 0x003fea0003800000 */
.L_x_123:
[----:B------:R-:W-:Y:S02]  /*9820*/  MOV R87, R41 ;  /* 0x0000002900577202 */ /* 0x000fe40000000f00 */
[----:B------:R-:W-:-:S07]  /*9830*/  MOV R40, R157 ;  /* 0x0000009d00287202 */ /* 0x000fce0000000f00 */
[----:B------:R-:W-:Y:S05]  /*9840*/  WARPSYNC.COLLECTIVE R86, `(.L_x_124) ;  /* 0x0000000056087348 */ /* 0x000fea0003c00000 */
[----:B------:R0:W1:Y:S02]  /*9850*/  SHFL.IDX P2, R157, R87, R154, R155 ;  /* 0x0000009a579d7389 */ /* 0x000064000004009b */
[----:B01----:R-:W-:Y:S05]  /*9860*/  ENDCOLLECTIVE ;  /* 0x000000000000791b */ /* 0x003fea0003800000 */
.L_x_124:
[----:B------:R-:W-:Y:S01]  /*9870*/  MOV R41, R157 ;  /* 0x0000009d00297202 */ /* 0x000fe20000000f00 */
[----:B------:R-:W-:Y:S06]  /*9880*/  BRA `(.L_x_125) ;  /* 0xffffffc400887947 */ /* 0x000fec000383ffff */
.L_x_126:
        /* <DEDUP_REMOVED lines=15> */
.L_x_10409:


//--------------------- .text._Z25selective_scan_bwd_kernelI32Selective_Scan_bwd_kernel_traitsILi128ELi16ELb0ELb0ELb0ELb1ELb0EN3c108BFloat16EfEEv12SSMParamsBwd --------------------------
	.section	.text._Z25selective_scan_bwd_kernelI32Selective_Scan_bwd_kernel_traitsILi128ELi16ELb0ELb0ELb0ELb1ELb0EN3c108BFloat16EfEEv12SSMParamsBwd,"ax",@progbits
	.align	128
        .global         _Z25selective_scan_bwd_kernelI32Selective_Scan_bwd_kernel_traitsILi128ELi16ELb0ELb0ELb0ELb1ELb0EN3c108BFloat16EfEEv12SSMParamsBwd
        .type           _Z25selective_scan_bwd_kernelI32Selective_Scan_bwd_kernel_traitsILi128ELi16ELb0ELb0ELb0ELb1ELb0EN3c108BFloat16EfEEv12SSMParamsBwd,@function
        .size           _Z25selective_scan_bwd_kernelI32Selective_Scan_bwd_kernel_traitsILi128ELi16ELb0ELb0ELb0ELb1ELb0EN3c108BFloat16EfEEv12SSMParamsBwd,(.L_x_10410 - _Z25selective_scan_bwd_kernelI32Selective_Scan_bwd_kernel_traitsILi128ELi16ELb0ELb0ELb0ELb1ELb0EN3c108BFloat16EfEEv12SSMParamsBwd)
        .other          _Z25selective_scan_bwd_kernelI32Selective_Scan_bwd_kernel_traitsILi128ELi16ELb0ELb0ELb0ELb1ELb0EN3c108BFloat16EfEEv12SSMParamsBwd,@"STO_CUDA_ENTRY STV_DEFAULT"
_Z25selective_scan_bwd_kernelI32Selective_Scan_bwd_kernel_traitsILi128ELi16ELb0ELb0ELb0ELb1ELb0EN3c108BFloat16EfEEv12SSMParamsBwd:
.text._Z25selective_scan_bwd_kernelI32Selective_Scan_bwd_kernel_traitsILi128ELi16ELb0ELb0ELb0ELb1ELb0EN3c108BFloat16EfEEv12SSMParamsBwd:
        /* <DEDUP_REMOVED lines=23> */
[----:B------:R-:W-:Y:S02]  /*0170*/  MOV R4, UR6 ;  /* 0x0000000600047c02 */ /* 0x000fe40008000f00 */
[----:B------:R-:W-:Y:S01]  /*0180*/  MOV R3, UR5 ;  /* 0x0000000500037c02 */ /* 0x000fe20008000f00 */
[----:B------:R-:W2:Y:S01]  /*0190*/  LDCU.64 UR28, c[0x0][0x528] ;  /* 0x0000a500ff1c77ac */ /* 0x000ea20008000a00 */
[----:B------:R-:W-:-:S03]  /*01a0*/  MOV R5, UR7 ;  /* 0x0000000700057c02 */ /* 0x000fc60008000f00 */
[----:B---3--:R-:W3:Y:S01]  /*01b0*/  @P0 LDG.E R2, desc[UR30][R2.64] ;  /* 0x0000001e02020981 */ /* 0x008ee2000c1e1900 */
[----:B------:R-:W1:Y:S03]  /*01c0*/  LDCU.64 UR6, c[0x0][0x480] ;  /* 0x00009000ff0677ac */ /* 0x000e660008000a00 */
[----:B------:R-:W3:Y:S01]  /*01d0*/  @P1 LDG.E R4, desc[UR30][R4.64] ;  /* 0x0000001e04041981 */ /* 0x000ee2000c1e1900 */
[----:B----4-:R-:W-:Y:S02]  /*01e0*/  UIMAD.WIDE.U32 UR4, UR9, UR12, URZ ;  /* 0x0000000c090472a5 */ /* 0x010fe4000f8e00ff */
[----:B------:R-:W-:Y:S01]  /*01f0*/  UIMAD UR21, UR8, UR15, URZ ;  /* 0x0000000f081572a4 */ /* 0x000fe2000f8e02ff */
[----:B------:R4:W-:Y:S01]  /*0200*/  STL [R1+0x10], RZ ;  /* 0x000010ff01007387 */ /* 0x0009e20000100800 */
[----:B------:R-:W-:Y:S02]  /*0210*/  UIMAD UR5, UR9, UR13, UR5 ;  /* 0x0000000d090572a4 */ /* 0x000fe4000f8e0205 */
[----:B-----5:R-:W-:Y:S01]  /*0220*/  UIMAD.WIDE.U32 UR12, UR9, UR16, URZ ;  /* 0x00000010090c72a5 */ /* 0x020fe2000f8e00ff */
[----:B------:R4:W-:Y:S01]  /*0230*/  STL [R1+0xc], RZ ;  /* 0x00000cff01007387 */ /* 0x0009e20000100800 */
[----:B------:R-:W-:-:S02]  /*0240*/  UIMAD.WIDE.U32 UR10, UR8, UR14, UR4 ;  /* 0x0000000e080a72a5 */ /* 0x000fc4000f8e0004 */
[----:B------:R-:W-:Y:S02]  /*0250*/  UIMAD UR13, UR9, UR17, UR13 ;  /* 0x00000011090d72a4 */ /* 0x000fe4000f8e020d */
[----:B0-----:R-:W-:Y:S02]  /*0260*/  ULEA UR16, UR27, 0xfffff800, 0xb ;  /* 0xfffff8001b107891 */ /* 0x001fe4000f8e58ff */
[----:B-1----:R-:W-:Y:S02]  /*0270*/  UISETP.NE.U32.AND UP0, UPT, UR6, URZ, UPT ;  /* 0x000000ff0600728c */ /* 0x002fe4000bf05070 */
[----:B------:R-:W-:Y:S02]  /*0280*/  UIMAD.WIDE.U32 UR12, UR8, UR18, UR12 ;  /* 0x00000012080c72a5 */ /* 0x000fe4000f8e000c */
[----:B------:R-:W-:Y:S01]  /*0290*/  UISETP.NE.AND.EX UP0, UPT, UR7, URZ, UPT, UP0 ;  /* 0x000000ff0700728c */ /* 0x000fe2000bf05300 */
[----:B------:R-:W0:Y:S01]  /*02a0*/  LDCU.128 UR4, c[0x0][0x460] ;  /* 0x00008c00ff0477ac */ /* 0x000e220008000c00 */
[----:B------:R-:W-:-:S02]  /*02b0*/  UIMAD.WIDE.U32 UR14, UR9, UR22, URZ ;  /* 0x00000016090e72a5 */ /* 0x000fc4000f8e00ff */
[----:B------:R-:W-:Y:S02]  /*02c0*/  UIMAD UR22, UR8, UR19, URZ ;  /* 0x00000013081672a4 */ /* 0x000fe4000f8e02ff */
[----:B------:R-:W-:Y:S02]  /*02d0*/  USHF.R.S32.HI UR17, URZ, 0x1f, UR16 ;  /* 0x0000001fff117899 */ /* 0x000fe40008011410 */
[----:B------:R-:W-:Y:S02]  /*02e0*/  UIADD3 UR20, UP3, UPT, UR16, UR12, URZ ;  /* 0x0000000c10147290 */ /* 0x000fe4000ff7e0ff */
[----:B------:R-:W-:Y:S01]  /*02f0*/  UIMAD UR15, UR9, UR23, UR15 ;  /* 0x00000017090f72a4 */ /* 0x000fe2000f8e020f */
[----:B------:R-:W1:Y:S01]  /*0300*/  @UP0 LDCU UR23, c[0x0][0x384] ;  /* 0x00007080ff1707ac */ /* 0x000e620008000800 */
[----:B------:R-:W-:Y:S02]  /*0310*/  UIADD3.X UR12, UPT, UPT, UR17, UR13, UR22, UP3, !UPT ;  /* 0x0000000d110c7290 */ /* 0x000fe40009ffe416 */
[----:B0-----:R-:W-:Y:S01]  /*0320*/  ULEA UR19, UP4, UR20, UR6, 0x1 ;  /* 0x0000000614137291 */ /* 0x001fe2000f8808ff */
[----:B------:R-:W0:Y:S01]  /*0330*/  @UP0 LDCU UR26, c[0x0][0x38c] ;  /* 0x00007180ff1a07ac */ /* 0x000e220008000800 */
[----:B------:R-:W-:-:S02]  /*0340*/  UIADD3 UR18, UP1, UPT, UR16, UR10, URZ ;  /* 0x0000000a10127290 */ /* 0x000fc4000ff3e0ff */
        /* <DEDUP_REMOVED lines=28> */
[C---:B0-----:R-:W-:Y:S02]  /*0510*/  SHF.L.U32 R19, R0.reuse, 0x4, RZ ;  /* 0x0000000400137819 */ /* 0x041fe400000006ff */
[----:B------:R-:W-:-:S04]  /*0520*/  LOP3.LUT R40, R0, 0x1f, RZ, 0xc0, !PT ;  /* 0x0000001f00287812 */ /* 0x000fc800078ec0ff */
[----:B-12---:R-:W-:-:S07]  /*0530*/  LOP3.LUT R19, R40, 0x3e00, R19, 0xf8, !PT ;  /* 0x00003e0028137812 */ /* 0x006fce00078ef813 */
.L_x_174:
[----:B------:R-:W0:Y:S01]  /*0540*/  LDCU UR9, c[0x0][0x388] ;  /* 0x00007100ff0977ac */ /* 0x000e220008000800 */
[----:B------:R-:W-:Y:S01]  /*0550*/  IMAD.SHL.U32 R3, R0, 0x10, RZ ;  /* 0x0000001000037824 */ /* 0x000fe200078e00ff */
[----:B------:R-:W-:Y:S01]  /*0560*/  LOP3.LUT R2, R2, 0xfffffeff, RZ, 0xc0, !PT ;  /* 0xfffffeff02027812 */ /* 0x000fe200078ec0ff */
[----:B------:R-:W-:Y:S01]  /*0570*/  ULEA UR8, UR16, 0xfffff800, 0xb ;  /* 0xfffff80010087891 */ /* 0x000fe2000f8e58ff */
[----:B------:R-:W-:Y:S02]  /*0580*/  MOV R4, UR17 ;  /* 0x0000001100047c02 */ /* 0x000fe40008000f00 */
[----:B------:R-:W-:Y:S02]  /*0590*/  LOP3.LUT R33, R3, 0x3e00, RZ, 0xc0, !PT ;  /* 0x00003e0003217812 */ /* 0x000fe400078ec0ff */
[----:B------:R-:W-:Y:S02]  /*05a0*/  MOV R5, UR18 ;  /* 0x0000001200057c02 */ /* 0x000fe40008000f00 */
[----:B------:R-:W-:-:S02]  /*05b0*/  LOP3.LUT R28, R33, 0x20, R40, 0xfe, !PT ;  /* 0x00000020211c7812 */ /* 0x000fc400078efe28 */
[----:B------:R-:W-:Y:S01]  /*05c0*/  LOP3.LUT R32, R33, R40, RZ, 0xfc, !PT ;  /* 0x0000002821207212 */ /* 0x000fe200078efcff */
[----:B------:R-:W-:Y:S01]  /*05d0*/  IMAD.WIDE.U32 R8, R19, 0x2, R4 ;  /* 0x0000000213087825 */ /* 0x000fe200078e0004 */
[----:B------:R-:W-:Y:S02]  /*05e0*/  PRMT R17, RZ, 0x7610, R17 ;  /* 0x00007610ff117816 */ /* 0x000fe40000000011 */
[C---:B------:R-:W-:Y:S01]  /*05f0*/  LOP3.LUT R3, R32.reuse, 0x40, RZ, 0xfc, !PT ;  /* 0x0000004020037812 */ /* 0x040fe200078efcff */
[----:B0-----:R-:W-:Y:S01]  /*0600*/  UIADD3 UR8, UPT, UPT, -UR8, UR9, URZ ;  /* 0x0000000908087290 */ /* 0x001fe2000fffe1ff */
[C---:B------:R-:W-:Y:S02]  /*0610*/  LOP3.LUT R5, R32.reuse, 0x60, RZ, 0xfc, !PT ;  /* 0x0000006020057812 */ /* 0x040fe400078efcff */
[C---:B------:R-:W-:Y:S02]  /*0620*/  LOP3.LUT R6, R32.reuse, 0x80, RZ, 0xfc, !PT ;  /* 0x0000008020067812 */ /* 0x040fe400078efcff */
[----:B------:R-:W-:-:S02]  /*0630*/  SHF.L.U32 R4, R32, 0x1, RZ ;  /* 0x0000000120047819 */ /* 0x000fc400000006ff */
[----:B------:R-:W-:Y:S02]  /*0640*/  ISETP.GE.AND P1, PT, R19, UR8, PT ;  /* 0x0000000813007c0c */ /* 0x000fe4000bf26270 */
[----:B------:R-:W-:Y:S02]  /*0650*/  ISETP.GE.AND P0, PT, R28, UR8, PT ;  /* 0x000000081c007c0c */ /* 0x000fe4000bf06270 */
[----:B------:R-:W-:Y:S02]  /*0660*/  ISETP.GE.AND P6, PT, R3, UR8, PT ;  /* 0x0000000803007c0c */ /* 0x000fe4000bfc6270 */
[----:B------:R-:W-:Y:S02]  /*0670*/  ISETP.GE.AND P5, PT, R5, UR8, PT ;  /* 0x0000000805007c0c */ /* 0x000fe4000bfa6270 */
[----:B------:R-:W-:Y:S02]  /*0680*/  ISETP.GE.AND P4, PT, R6, UR8, PT ;  /* 0x0000000806007c0c */ /* 0x000fe4000bf86270 */
[----:B------:R-:W-:-:S02]  /*0690*/  LOP3.LUT R3, R32, 0xa0, RZ, 0xfc, !PT ;  /* 0x000000a020037812 */ /* 0x000fc400078efcff */
[----:B------:R-:W-:Y:S02]  /*06a0*/  LOP3.LUT R10, R32, 0xc0, RZ, 0xfc, !PT ;  /* 0x000000c0200a7812 */ /* 0x000fe400078efcff */
[----:B------:R-:W-:Y:S02]  /*06b0*/  @P1 LOP3.LUT R2, R2, 0x100, RZ, 0xfc, !PT ;  /* 0x0000010002021812 */ /* 0x000fe400078efcff */
[----:B------:R-:W-:Y:S02]  /*06c0*/  ISETP.GE.AND P3, PT, R3, UR8, PT ;  /* 0x0000000803007c0c */ /* 0x000fe4000bf66270 */
[----:B------:R-:W-:Y:S02]  /*06d0*/  LOP3.LUT R2, R2, 0xffffff7f, RZ, 0xc0, !PT ;  /* 0xffffff7f02027812 */ /* 0x000fe400078ec0ff */
[----:B------:R-:W-:Y:S02]  /*06e0*/  IADD3 R6, P1, PT, R4, UR19, RZ ;  /* 0x0000001304067c10 */ /* 0x000fe4000ff3e0ff */
[----:B------:R-:W-:-:S02]  /*06f0*/  @P0 LOP3.LUT R2, R2, 0x80, RZ, 0xfc, !PT ;  /* 0x0000008002020812 */ /* 0x000fc400078efcff */
[----:B------:R-:W-:Y:S02]  /*0700*/  IADD3.X R7, PT, PT, RZ, UR20, RZ, P1, !PT ;  /* 0x00000014ff077c10 */ /* 0x000fe40008ffe4ff */
[----:B------:R-:W-:Y:S02]  /*0710*/  LOP3.LUT R2, R2, 0xffffffbf, RZ, 0xc0, !PT ;  /* 0xffffffbf02027812 */ /* 0x000fe400078ec0ff */
[----:B------:R-:W-:Y:S02]  /*0720*/  ISETP.GE.AND P2, PT, R10, UR8, PT ;  /* 0x000000080a007c0c */ /* 0x000fe4000bf46270 */
[----:B------:R-:W-:Y:S02]  /*0730*/  @P6 LOP3.LUT R2, R2, 0x40, RZ, 0xfc, !PT ;  /* 0x0000004002026812 */ /* 0x000fe400078efcff */
[----:B------:R-:W-:Y:S02]  /*0740*/  IADD3 R4, P0, PT, R4, UR21, RZ ;  /* 0x0000001504047c10 */ /* 0x000fe4000ff1e0ff */
[----:B------:R-:W-:-:S02]  /*0750*/  LOP3.LUT R2, R2, 0xffffffdf, RZ, 0xc0, !PT ;  /* 0xffffffdf02027812 */ /* 0x000fc400078ec0ff */
[----:B------:R-:W-:Y:S02]  /*0760*/  LOP3.LUT R16, R32, 0xe0, RZ, 0xfc, !PT ;  /* 0x000000e020107812 */ /* 0x000fe400078efcff */
[----:B------:R-:W-:Y:S02]  /*0770*/  @P5 LOP3.LUT R2, R2, 0x20, RZ, 0xfc, !PT ;  /* 0x0000002002025812 */ /* 0x000fe400078efcff */
[----:B------:R-:W-:Y:S02]  /*0780*/  IADD3.X R5, PT, PT, RZ, UR22, RZ, P0, !PT ;  /* 0x00000016ff057c10 */ /* 0x000fe400087fe4ff */
[----:B------:R-:W-:Y:S02]  /*0790*/  LOP3.LUT R2, R2, 0xffffffef, RZ, 0xc0, !PT ;  /* 0xffffffef02027812 */ /* 0x000fe400078ec0ff */
[----:B------:R-:W-:Y:S02]  /*07a0*/  PRMT R3, RZ, 0x7610, R3 ;  /* 0x00007610ff037816 */ /* 0x000fe40000000003 */
[----:B------:R-:W-:-:S02]  /*07b0*/  @P4 LOP3.LUT R2, R2, 0x10, RZ, 0xfc, !PT ;  /* 0x0000001002024812 */ /* 0x000fc400078efcff */
[----:B------:R-:W-:Y:S02]  /*07c0*/  LOP3.LUT R18, R32, 0x100, RZ, 0xfc, !PT ;  /* 0x0000010020127812 */ /* 0x000fe400078efcff */
[C---:B------:R-:W-:Y:S01]  /*07d0*/  LOP3.LUT P1, RZ, R2.reuse, 0x100, RZ, 0xc0, !PT ;  /* 0x0000010002ff7812 */ /* 0x040fe2000782c0ff */
[----:B------:R-:W-:Y:S01]  /*07e0*/  BAR.SYNC.DEFER_BLOCKING 0x0 ;  /* 0x0000000000007b1d */ /* 0x000fe20000010000 */
[----:B------:R-:W-:Y:S02]  /*07f0*/  LOP3.LUT R2, R2, 0xfffffff7, RZ, 0xc0, !PT ;  /* 0xfffffff702027812 */ /* 0x000fe400078ec0ff */
[----:B------:R-:W-:Y:S02]  /*0800*/  PRMT R19, RZ, 0x7610, R19 ;  /* 0x00007610ff137816 */ /* 0x000fe40000000013 */
[----:B------:R-:W-:Y:S02]  /*0810*/  @P3 LOP3.LUT R2, R2, 0x8, RZ, 0xfc, !PT ;  /* 0x0000000802023812 */ /* 0x000fe400078efcff */
[----:B------:R-:W-:-:S02]  /*0820*/  ISETP.GE.AND P0, PT, R16, UR8, PT ;  /* 0x0000000810007c0c */ /* 0x000fc4000bf06270 */
[----:B------:R-:W-:Y:S02]  /*0830*/  LOP3.LUT R2, R2, 0xfffffffb, RZ, 0xc0, !PT ;  /* 0xfffffffb02027812 */ /* 0x000fe400078ec0ff */
[----:B------:R-:W-:Y:S02]  /*0840*/  PRMT R10, RZ, 0x7610, R10 ;  /* 0x00007610ff0a7816 */ /* 0x000fe4000000000a */
[----:B------:R-:W-:Y:S02]  /*0850*/  @P2 LOP3.LUT R2, R2, 0x4, RZ, 0xfc, !PT ;  /* 0x0000000402022812 */ /* 0x000fe400078efcff */
[----:B------:R-:W-:Y:S02]  /*0860*/  PRMT R15, RZ, 0x7610, R15 ;  /* 0x00007610ff0f7816 */ /* 0x000fe4000000000f */
[----:B------:R-:W-:Y:S02]  /*0870*/  LOP3.LUT R2, R2, 0xfffffffd, RZ, 0xc0, !PT ;  /* 0xfffffffd02027812 */ /* 0x000fe400078ec0ff */
[----:B------:R-:W-:-:S02]  /*0880*/  PRMT R14, RZ, 0x7610, R14 ;  /* 0x00007610ff0e7816 */ /* 0x000fc4000000000e */
[----:B------:R-:W-:Y:S02]  /*0890*/  @P0 LOP3.LUT R2, R2, 0x2, RZ, 0xfc, !PT ;  /* 0x0000000202020812 */ /* 0x000fe400078efcff */
[----:B------:R-:W-:Y:S01]  /*08a0*/  PRMT R13, RZ, 0x7610, R13 ;  /* 0x00007610ff0d7816 */ /* 0x000fe2000000000d */
[----:B------:R-:W2:Y:S01]  /*08b0*/  @!P0 LDG.E.U16 R17, desc[UR30][R8.64+0x1c0] ;  /* 0x0001c01e08118981 */ /* 0x000ea2000c1e1500 */
[----:B------:R-:W-:Y:S02]  /*08c0*/  ISETP.GE.AND P0, PT, R18, UR8, PT ;  /* 0x0000000812007c0c */ /* 0x000fe4000bf06270 */
[----:B------:R-:W-:Y:S01]  /*08d0*/  PRMT R12, RZ, 0x7610, R12 ;  /* 0x00007610ff0c7816 */ /* 0x000fe2000000000c */
[----:B------:R-:W3:Y:S01]  /*08e0*/  @!P1 LDG.E.U16 R3, desc[UR30][R8.64] ;  /* 0x0000001e08039981 */ /* 0x000ee2000c1e1500 */
[----:B------:R-:W-:Y:S02]  /*08f0*/  ISETP.GE.AND P1, PT, R28, UR8, PT ;  /* 0x000000081c007c0c */ /* 0x000fe4000bf26270 */
[----:B------:R-:W-:Y:S01]  /*0900*/  LOP3.LUT R2, R2, 0xfffffffe, RZ, 0xc0, !PT ;  /* 0xfffffffe02027812 */ /* 0x000fe200078ec0ff */
[----:B------:R-:W4:Y:S01]  /*0910*/  @!P2 LDG.E.U16 R15, desc[UR30][R8.64+0x180] ;  /* 0x0001801e080fa981 */ /* 0x000f22000c1e1500 */
[----:B------:R-:W-:-:S02]  /*0920*/  LOP3.LUT R20, R32, 0x120, RZ, 0xfc, !PT ;  /* 0x0000012020147812 */ /* 0x000fc400078efcff */
[C---:B------:R-:W-:Y:S01]  /*0930*/  LOP3.LUT R21, R32.reuse, 0x140, RZ, 0xfc, !PT ;  /* 0x0000014020157812 */ /* 0x040fe200078efcff */
[----:B------:R-:W5:Y:S01]  /*0940*/  @!P3 LDG.E.U16 R14, desc[UR30][R8.64+0x140] ;  /* 0x0001401e080eb981 */ /* 0x000f62000c1e1500 */
[C---:B------:R-:W-:Y:S02]  /*0950*/  LOP3.LUT R24, R32.reuse, 0x160, RZ, 0xfc, !PT ;  /* 0x0000016020187812 */ /* 0x040fe400078efcff */
[----:B------:R-:W-:Y:S01]  /*0960*/  PRMT R11, RZ, 0x7610, R11 ;  /* 0x00007610ff0b7816 */ /* 0x000fe2000000000b */
[----:B------:R-:W2:Y:S01]  /*0970*/  @!P0 LDG.E.U16 R19, desc[UR30][R8.64+0x200] ;  /* 0x0002001e08138981 */ /* 0x000ea2000c1e1500 */
[----:B------:R-:W-:Y:S02]  /*0980*/  LOP3.LUT R25, R32, 0x180, RZ, 0xfc, !PT ;  /* 0x0000018020197812 */ /* 0x000fe400078efcff */
[----:B------:R-:W-:Y:S01]  /*0990*/  @P0 LOP3.LUT R2, R2, 0x1, RZ, 0xfc, !PT ;  /* 0x0000000102020812 */ /* 0x000fe200078efcff */
[----:B------:R-:W4:Y:S01]  /*09a0*/  @!P1 LDG.E.U16 R10, desc[UR30][R8.64+0x40] ;  /* 0x0000401e080a9981 */ /* 0x000f22000c1e1500 */
[----:B------:R-:W-:-:S02]  /*09b0*/  LOP3.LUT R28, R32, 0x1a0, RZ, 0xfc, !PT ;  /* 0x000001a0201c7812 */ /* 0x000fc400078efcff */
[----:B------:R-:W-:Y:S01]  /*09c0*/  ISETP.GE.AND P0, PT, R20, UR8, PT ;  /* 0x0000000814007c0c */ /* 0x000fe2000bf06270 */
[----:B------:R-:W5:Y:S01]  /*09d0*/  @!P4 LDG.E.U16 R13, desc[UR30][R8.64+0x100] ;  /* 0x0001001e080dc981 */ /* 0x000f62000c1e1500 */
[C---:B------:R-:W-:Y:S02]  /*09e0*/  LOP3.LUT R29, R32.reuse, 0x1c0, RZ, 0xfc, !PT ;  /* 0x000001c0201d7812 */ /* 0x040fe400078efcff */
[----:B------:R-:W-:Y:S01]  /*09f0*/  ISETP.GE.AND P1, PT, R21, UR8, PT ;  /* 0x0000000815007c0c */ /* 0x000fe2000bf26270 */
[----:B------:R-:W2:Y:S01]  /*0a00*/  @!P5 LDG.E.U16 R12, desc[UR30][R8.64+0xc0] ;  /* 0x0000c01e080cd981 */ /* 0x000ea2000c1e1500 */
[----:B------:R-:W-:Y:S02]  /*0a10*/  LOP3.LUT R32, R32, 0x1e0, RZ, 0xfc, !PT ;  /* 0x000001e020207812 */ /* 0x000fe400078efcff */
[----:B------:R-:W-:Y:S01]  /*0a20*/  ISETP.GE.AND P2, PT, R24, UR8, PT ;  /* 0x0000000818007c0c */ /* 0x000fe2000bf46270 */
[----:B------:R-:W5:Y:S01]  /*0a30*/  @!P6 LDG.E.U16 R11, desc[UR30][R8.64+0x80] ;  /* 0x0000801e080be981 */ /* 0x000f62000c1e1500 */
[----:B------:R-:W-:-:S02]  /*0a40*/  ISETP.GE.AND P3, PT, R25, UR8, PT ;  /* 0x0000000819007c0c */ /* 0x000fc4000bf66270 */
[----:B------:R-:W-:Y:S02]  /*0a50*/  ISETP.GE.AND P4, PT, R28, UR8, PT ;  /* 0x000000081c007c0c */ /* 0x000fe4000bf86270 */
[----:B------:R-:W-:Y:S02]  /*0a60*/  ISETP.GE.AND P5, PT, R29, UR8, PT ;  /* 0x000000081d007c0c */ /* 0x000fe4000bfa6270 */
[----:B------:R-:W-:Y:S02]  /*0a70*/  ISETP.GE.AND P6, PT, R32, UR8, PT ;  /* 0x0000000820007c0c */ /* 0x000fe4000bfc6270 */
[----:B------:R-:W-:Y:S02]  /*0a80*/  PRMT R22, RZ, 0x7610, R22 ;  /* 0x00007610ff167816 */ /* 0x000fe40000000016 */
[----:B------:R-:W-:Y:S02]  /*0a90*/  PRMT R23, RZ, 0x7610, R23 ;  /* 0x00007610ff177816 */ /* 0x000fe40000000017 */
[----:B------:R-:W-:-:S02]  /*0aa0*/  PRMT R26, RZ, 0x7610, R26 ;  /* 0x00007610ff1a7816 */ /* 0x000fc4000000001a */
[----:B------:R-:W-:Y:S01]  /*0ab0*/  PRMT R27, RZ, 0x7610, R27 ;  /* 0x00007610ff1b7816 */ /* 0x000fe2000000001b */
[----:B------:R-:W2:Y:S01]  /*0ac0*/  @!P0 LDG.E.U16 R22, desc[UR30][R8.64+0x240] ;  /* 0x0002401e08168981 */ /* 0x000ea2000c1e1500 */
[----:B------:R-:W-:Y:S02]  /*0ad0*/  PRMT R30, RZ, 0x7610, R30 ;  /* 0x00007610ff1e7816 */ /* 0x000fe4000000001e */
[----:B------:R-:W-:Y:S01]  /*0ae0*/  PRMT R31, RZ, 0x7610, R31 ;  /* 0x00007610ff1f7816 */ /* 0x000fe2000000001f */
[----:B------:R-:W2:Y:S01]  /*0af0*/  @!P1 LDG.E.U16 R23, desc[UR30][R8.64+0x280] ;  /* 0x0002801e08179981 */ /* 0x000ea2000c1e1500 */
[----:B------:R-:W-:-:S03]  /*0b00*/  PRMT R34, RZ, 0x7610, R34 ;  /* 0x00007610ff227816 */ /* 0x000fc60000000022 */
[----:B------:R-:W2:Y:S04]  /*0b10*/  @!P2 LDG.E.U16 R26, desc[UR30][R8.64+0x2c0] ;  /* 0x0002c01e081aa981 */ /* 0x000ea8000c1e1500 */
[----:B------:R-:W2:Y:S04]  /*0b20*/  @!P3 LDG.E.U16 R27, desc[UR30][R8.64+0x300] ;  /* 0x0003001e081bb981 */ /* 0x000ea8000c1e1500 */
[----:B------:R-:W2:Y:S04]  /*0b30*/  @!P4 LDG.E.U16 R30, desc[UR30][R8.64+0x340] ;  /* 0x0003401e081ec981 */ /* 0x000ea8000c1e1500 */
[----:B------:R-:W2:Y:S04]  /*0b40*/  @!P5 LDG.E.U16 R31, desc[UR30][R8.64+0x380] ;  /* 0x0003801e081fd981 */ /* 0x000ea8000c1e1500 */
[----:B------:R0:W2:Y:S01]  /*0b50*/  @!P6 LDG.E.U16 R34, desc[UR30][R8.64+0x3c0] ;  /* 0x0003c01e0822e981 */ /* 0x0000a2000c1e1500 */
[----:B------:R-:W1:Y:S01]  /*0b60*/  S2R R44, SR_LANEID ;  /* 0x00000000002c7919 */ /* 0x000e620000000000 */
[----:B------:R-:W0:Y:S01]  /*0b70*/  S2UR UR8, SR_CgaCtaId ;  /* 0x00000000000879c3 */ /* 0x000e220000008800 */
[----:B------:R-:W-:Y:S01]  /*0b80*/  UMOV UR23, 0x400 ;  /* 0x0000040000177882 */ /* 0x000fe20000000000 */
[----:B------:R-:W-:-:S02]  /*0b90*/  P2R R65, PR, RZ, 0x1 ;  /* 0x00000001ff417803 */ /* 0x000fc40000000000 */
[----:B------:R-:W-:-:S04]  /*0ba0*/  LOP3.LUT P0, RZ, R2, 0x1, RZ, 0xc0, !PT ;  /* 0x0000000102ff7812 */ /* 0x000fc8000780c0ff */
[----:B------:R-:W-:Y:S02]  /*0bb0*/  P2R R64, PR, RZ, 0x1 ;  /* 0x00000001ff407803 */ /* 0x000fe40000000000 */
[----:B------:R-:W-:Y:S02]  /*0bc0*/  LOP3.LUT P0, RZ, R2, 0x2, RZ, 0xc0, !PT ;  /* 0x0000000202ff7812 */ /* 0x000fe4000780c0ff */
[----:B------:R-:W-:Y:S02]  /*0bd0*/  LOP3.LUT R0, R0, 0x3e0, RZ, 0xc0, !PT ;  /* 0x000003e000007812 */ /* 0x000fe400078ec0ff */
[----:B------:R-:W-:Y:S01]  /*0be0*/  P2R R63, PR, RZ, 0x1 ;  /* 0x00000001ff3f7803 */ /* 0x000fe20000000000 */
[----:B0-----:R-:W-:Y:S01]  /*0bf0*/  ULEA UR23, UR8, UR23, 0x18 ;  /* 0x0000001708177291 */ /* 0x001fe2000f8ec0ff */
[----:B-1----:R-:W-:-:S05]  /*0c00*/  IADD3 R16, PT, PT, R33, R44, RZ ;  /* 0x0000002c21107210 */ /* 0x002fca0007ffe0ff */
[C---:B------:R-:W-:Y:S01]  /*0c10*/  VIADD R21, R16.reuse, 0x20 ;  /* 0x0000002010157836 */ /* 0x040fe20000000000 */
[C---:B------:R-:W-:Y:S02]  /*0c20*/  IADD3 R25, PT, PT, R16.reuse, 0x40, RZ ;  /* 0x0000004010197810 */ /* 0x040fe40007ffe0ff */
[C---:B------:R-:W-:Y:S02]  /*0c30*/  IADD3 R29, PT, PT, R16.reuse, 0x60, RZ ;  /* 0x00000060101d7810 */ /* 0x040fe40007ffe0ff */
[CC--:B------:R-:W-:Y:S02]  /*0c40*/  LEA.HI.SX32 R18, R16.reuse, R16.reuse, 0x1b ;  /* 0x0000001010127211 */ /* 0x0c0fe400078fdaff */
[C---:B------:R-:W-:Y:S02]  /*0c50*/  IADD3 R33, PT, PT, R16.reuse, 0x80, RZ ;  /* 0x0000008010217810 */ /* 0x040fe40007ffe0ff */
[C---:B------:R-:W-:Y:S02]  /*0c60*/  IADD3 R9, PT, PT, R16.reuse, 0xa0, RZ ;  /* 0x000000a010097810 */ /* 0x040fe40007ffe0ff */
[----:B------:R-:W-:Y:S01]  /*0c70*/  LEA.HI.SX32 R21, R21, R16, 0x1b ;  /* 0x0000001015157211 */ /* 0x000fe200078fdaff */
[C---:B------:R-:W-:Y:S01]  /*0c80*/  VIADD R39, R16.reuse, 0x100 ;  /* 0x0000010010277836 */ /* 0x040fe20000000000 */
[----:B------:R-:W-:-:S02]  /*0c90*/  IADD3 R35, PT, PT, R16, 0xc0, RZ ;  /* 0x000000c010237810 */ /* 0x000fc40007ffe0ff */
[-C--:B------:R-:W-:Y:S02]  /*0ca0*/  LEA.HI.SX32 R25, R25, R16.reuse, 0x1b ;  /* 0x0000001019197211 */ /* 0x080fe400078fdaff */
[----:B------:R-:W-:Y:S02]  /*0cb0*/  IADD3 R37, PT, PT, R16, 0xe0, RZ ;  /* 0x000000e010257810 */ /* 0x000fe40007ffe0ff */
[-C--:B------:R-:W-:Y:S02]  /*0cc0*/  LEA.HI.SX32 R29, R29, R16.reuse, 0x1b ;  /* 0x000000101d1d7211 */ /* 0x080fe400078fdaff */
[----:B------:R-:W-:Y:S02]  /*0cd0*/  LEA R67, R18, UR23, 0x1 ;  /* 0x0000001712437c11 */ /* 0x000fe4000f8e08ff */
[----:B------:R-:W-:Y:S02]  /*0ce0*/  LEA.HI.SX32 R33, R33, R16, 0x1b ;  /* 0x0000001021217211 */ /* 0x000fe400078fdaff */
[----:B------:R-:W-:-:S02]  /*0cf0*/  IADD3 R41, PT, PT, R16, 0x120, RZ ;  /* 0x0000012010297810 */ /* 0x000fc40007ffe0ff */
[-C--:B------:R-:W-:Y:S02]  /*0d00*/  LEA.HI.SX32 R9, R9, R16.reuse, 0x1b ;  /* 0x0000001009097211 */ /* 0x080fe400078fdaff */
[----:B------:R-:W-:Y:S02]  /*0d10*/  LEA R66, R21, UR23, 0x1 ;  /* 0x0000001715427c11 */ /* 0x000fe4000f8e08ff */
[C---:B------:R-:W-:Y:S02]  /*0d20*/  IADD3 R43, PT, PT, R16.reuse, 0x140, RZ ;  /* 0x00000140102b7810 */ /* 0x040fe40007ffe0ff */
[----:B------:R-:W-:Y:S02]  /*0d30*/  LEA.HI.SX32 R35, R35, R16, 0x1b ;  /* 0x0000001023237211 */ /* 0x000fe400078fdaff */
[----:B------:R-:W-:Y:S02]  /*0d40*/  LEA R164, R25, UR23, 0x1 ;  /* 0x0000001719a47c11 */ /* 0x000fe4000f8e08ff */
[----:B------:R-:W-:-:S02]  /*0d50*/  IADD3 R45, PT, PT, R16, 0x160, RZ ;  /* 0x00000160102d7810 */ /* 0x000fc40007ffe0ff */
[-C--:B------:R-:W-:Y:S02]  /*0d60*/  LEA.HI.SX32 R37, R37, R16.reuse, 0x1b ;  /* 0x0000001025257211 */ /* 0x080fe400078fdaff */
[----:B------:R-:W-:Y:S02]  /*0d70*/  LEA R161, R29, UR23, 0x1 ;  /* 0x000000171da17c11 */ /* 0x000fe4000f8e08ff */
[----:B------:R-:W-:Y:S02]  /*0d80*/  LOP3.LUT P0, RZ, R2, 0x4, RZ, 0xc0, !PT ;  /* 0x0000000402ff7812 */ /* 0x000fe4000780c0ff */
[C---:B------:R-:W-:Y:S02]  /*0d90*/  IADD3 R47, PT, PT, R16.reuse, 0x180, RZ ;  /* 0x00000180102f7810 */ /* 0x040fe40007ffe0ff */
[----:B------:R-:W-:Y:S02]  /*0da0*/  LEA.HI.SX32 R39, R39, R16, 0x1b ;  /* 0x0000001027277211 */ /* 0x000fe400078fdaff */
[----:B------:R-:W-:Y:S01]  /*0db0*/  LEA R160, R33, UR23, 0x1 ;  /* 0x0000001721a07c11 */ /* 0x000fe2000f8e08ff */
[C---:B------:R-:W-:Y:S01]  /*0dc0*/  VIADD R53, R16.reuse, 0x1e0 ;  /* 0x000001e010357836 */ /* 0x040fe20000000000 */
[----:B------:R-:W-:-:S02]  /*0dd0*/  IADD3 R49, PT, PT, R16, 0x1a0, RZ ;  /* 0x000001a010317810 */ /* 0x000fc40007ffe0ff */
[----:B------:R-:W-:Y:S02]  /*0de0*/  LEA.HI.SX32 R41, R41, R16, 0x1b ;  /* 0x0000001029297211 */ /* 0x000fe400078fdaff */
[----:B------:R-:W-:Y:S02]  /*0df0*/  LEA R159, R9, UR23, 0x1 ;  /* 0x00000017099f7c11 */ /* 0x000fe4000f8e08ff */
[----:B------:R-:W-:Y:S02]  /*0e00*/  IADD3 R0, PT, PT, R0, R44, RZ ;  /* 0x0000002c00007210 */ /* 0x000fe40007ffe0ff */
[----:B------:R-:W-:Y:S02]  /*0e10*/  IADD3 R51, PT, PT, R16, 0x1c0, RZ ;  /* 0x000001c010337810 */ /* 0x000fe40007ffe0ff */
[----:B------:R-:W-:Y:S02]  /*0e20*/  LEA.HI.SX32 R43, R43, R16, 0x1b ;  /* 0x000000102b2b7211 */ /* 0x000fe400078fdaff */
[----:B------:R-:W-:-:S02]  /*0e30*/  LEA R158, R35, UR23, 0x1 ;  /* 0x00000017239e7c11 */ /* 0x000fc4000f8e08ff */
        /* <DEDUP_REMOVED lines=8> */
[----:B------:R-:W-:Y:S02]  /*0ec0*/  SHF.L.U32 R0, R0, 0x4, RZ ;  /* 0x0000000400007819 */ /* 0x000fe400000006ff */
[-C--:B------:R-:W-:Y:S02]  /*0ed0*/  LEA.HI.SX32 R51, R51, R16.reuse, 0x1b ;  /* 0x0000001033337211 */ /* 0x080fe400078fdaff */
[----:B------:R-:W-:Y:S02]  /*0ee0*/  LEA R98, R43, UR23, 0x1 ;  /* 0x000000172b627c11 */ /* 0x000fe4000f8e08ff */
[----:B------:R-:W-:-:S02]  /*0ef0*/  LEA.HI.SX32 R53, R53, R16, 0x1b ;  /* 0x0000001035357211 */ /* 0x000fc400078fdaff */
[----:B------:R-:W-:Y:S02]  /*0f00*/  LEA R97, R45, UR23, 0x1 ;  /* 0x000000172d617c11 */ /* 0x000fe4000f8e08ff */
[----:B------:R-:W-:Y:S02]  /*0f10*/  LEA R96, R47, UR23, 0x1 ;  /* 0x000000172f607c11 */ /* 0x000fe4000f8e08ff */
[----:B------:R-:W-:Y:S02]  /*0f20*/  P2R R56, PR, RZ, 0x1 ;  /* 0x00000001ff387803 */ /* 0x000fe40000000000 */
[----:B------:R-:W-:Y:S02]  /*0f30*/  LEA R95, R49, UR23, 0x1 ;  /* 0x00000017315f7c11 */ /* 0x000fe4000f8e08ff */
[----:B------:R-:W-:Y:S02]  /*0f40*/  LEA.HI.SX32 R92, R0, R0, 0x1b ;  /* 0x00000000005c7211 */ /* 0x000fe400078fdaff */
[----:B------:R-:W-:-:S02]  /*0f50*/  LOP3.LUT P0, RZ, R2, 0x10, RZ, 0xc0, !PT ;  /* 0x0000001002ff7812 */ /* 0x000fc4000780c0ff */
[----:B------:R-:W-:Y:S02]  /*0f60*/  LEA R94, R51, UR23, 0x1 ;  /* 0x00000017335e7c11 */ /* 0x000fe4000f8e08ff */
        /* <DEDUP_REMOVED lines=11> */
[----:B---3--:R0:W-:Y:S04]  /*1020*/  STS.U16 [R67], R3 ;  /* 0x0000000343007388 */ /* 0x0081e80000000400 */
[----:B----4-:R1:W-:Y:S04]  /*1030*/  STS.U16 [R66+0x40], R10 ;  /* 0x0000400a42007388 */ /* 0x0103e80000000400 */
[----:B-----5:R3:W-:Y:S04]  /*1040*/  STS.U16 [R164+0x80], R11 ;  /* 0x0000800ba4007388 */ /* 0x0207e80000000400 */
[----:B--2---:R2:W-:Y:S04]  /*1050*/  STS.U16 [R161+0xc0], R12 ;  /* 0x0000c00ca1007388 */ /* 0x0045e80000000400 */
[----:B------:R4:W-:Y:S04]  /*1060*/  STS.U16 [R160+0x100], R13 ;  /* 0x0001000da0007388 */ /* 0x0009e80000000400 */
[----:B------:R-:W-:Y:S04]  /*1070*/  STS.U16 [R159+0x140], R14 ;  /* 0x0001400e9f007388 */ /* 0x000fe80000000400 */
        /* <DEDUP_REMOVED lines=27> */
[----:B0-----:R-:W-:Y:S01]  /*1230*/  PRMT R3, RZ, 0x7610, R3 ;  /* 0x00007610ff037816 */ /* 0x001fe20000000003 */
[----:B------:R-:W-:Y:S01]  /*1240*/  BAR.SYNC.DEFER_BLOCKING 0x0 ;  /* 0x0000000000007b1d */ /* 0x000fe20000010000 */
[----:B------:R-:W-:-:S05]  /*1250*/  PRMT R9, RZ, 0x7610, R9 ;  /* 0x00007610ff097816 */ /* 0x000fca0000000009 */
[----:B------:R-:W5:Y:S01]  /*1260*/  @!P0 LDG.E.U16 R3, desc[UR30][R6.64] ;  /* 0x0000001e06038981 */ /* 0x000f62000c1e1500 */
[----:B------:R-:W-:-:S13]  /*1270*/  ISETP.NE.AND P0, PT, R20, RZ, PT ;  /* 0x000000ff1400720c */ /* 0x000fda0003f05270 */
[----:B------:R-:W5:Y:S01]  /*1280*/  @!P0 LDG.E.U16 R8, desc[UR30][R6.64+0x40] ;  /* 0x0000401e06088981 */ /* 0x000f62000c1e1500 */
[----:B------:R-:W-:Y:S02]  /*1290*/  ISETP.NE.AND P0, PT, R36, RZ, PT ;  /* 0x000000ff2400720c */ /* 0x000fe40003f05270 */
[----:B-1----:R-:W-:-:S11]  /*12a0*/  PRMT R10, RZ, 0x7610, R10 ;  /* 0x00007610ff0a7816 */ /* 0x002fd6000000000a */
[----:B------:R-:W5:Y:S01]  /*12b0*/  @!P0 LDG.E.U16 R9, desc[UR30][R6.64+0x80] ;  /* 0x0000801e06098981 */ /* 0x000f62000c1e1500 */
[----:B------:R-:W-:Y:S02]  /*12c0*/  ISETP.NE.AND P0, PT, R38, RZ, PT ;  /* 0x000000ff2600720c */ /* 0x000fe40003f05270 */
[----:B---3--:R-:W-:-:S11]  /*12d0*/  PRMT R11, RZ, 0x7610, R11 ;  /* 0x00007610ff0b7816 */ /* 0x008fd6000000000b */
[----:B------:R-:W3:Y:S01]  /*12e0*/  @!P0 LDG.E.U16 R10, desc[UR30][R6.64+0xc0] ;  /* 0x0000c01e060a8981 */ /* 0x000ee2000c1e1500 */
[----:B------:R-:W-:Y:S02]  /*12f0*/  ISETP.NE.AND P0, PT, R42, RZ, PT ;  /* 0x000000ff2a00720c */ /* 0x000fe40003f05270 */
[----:B--2---:R-:W-:-:S11]  /*1300*/  PRMT R12, RZ, 0x7610, R12 ;  /* 0x00007610ff0c7816 */ /* 0x004fd6000000000c */
[----:B------:R-:W2:Y:S01]  /*1310*/  @!P0 LDG.E.U16 R11, desc[UR30][R6.64+0x100] ;  /* 0x0001001e060b8981 */ /* 0x000ea2000c1e1500 */
        /* <DEDUP_REMOVED lines=48> */
[----:B---3--:R-:W-:Y:S04]  /*1620*/  STS.U16 [R161+0xc0], R10 ;  /* 0x0000c00aa1007388 */ /* 0x008fe80000000400 */
[----:B--2---:R-:W-:Y:S04]  /*1630*/  STS.U16 [R160+0x100], R11 ;  /* 0x0001000ba0007388 */ /* 0x004fe80000000400 */
        /* <DEDUP_REMOVED lines=12> */
[----:B------:R-:W1:Y:S04]  /*1700*/  LDS.U16 R12, [R92] ;  /* 0x000000005c0c7984 */ /* 0x000e680000000400 */
[----:B------:R-:W-:Y:S04]  /*1710*/  LDS.U16 R13, [R92+0x2] ;  /* 0x000002005c0d7984 */ /* 0x000fe80000000400 */
[----:B------:R-:W-:Y:S04]  /*1720*/  LDS.U16 R14, [R92+0x4] ;  /* 0x000004005c0e7984 */ /* 0x000fe80000000400 */
[----:B------:R-:W2:Y:S04]  /*1730*/  LDS.U16 R15, [R92+0x6] ;  /* 0x000006005c0f7984 */ /* 0x000ea80000000400 */
[----:B------:R-:W3:Y:S04]  /*1740*/  LDS.U16 R16, [R92+0x8] ;  /* 0x000008005c107984 */ /* 0x000ee80000000400 */
[----:B------:R-:W4:Y:S04]  /*1750*/  LDS.U16 R17, [R92+0xa] ;  /* 0x00000a005c117984 */ /* 0x000f280000000400 */
[----:B------:R-:W5:Y:S04]  /*1760*/  LDS.U16 R27, [R92+0xc] ;  /* 0x00000c005c1b7984 */ /* 0x000f680000000400 */
[----:B------:R-:W1:Y:S04]  /*1770*/  LDS.U16 R31, [R92+0xe] ;  /* 0x00000e005c1f7984 */ /* 0x000e680000000400 */
[----:B------:R-:W1:Y:S04]  /*1780*/  LDS.U16 R11, [R92+0x10] ;  /* 0x000010005c0b7984 */ /* 0x000e680000000400 */
[----:B------:R-:W1:Y:S04]  /*1790*/  LDS.U16 R10, [R92+0x12] ;  /* 0x000012005c0a7984 */ /* 0x000e680000000400 */
[----:B------:R-:W1:Y:S04]  /*17a0*/  LDS.U16 R9, [R92+0x14] ;  /* 0x000014005c097984 */ /* 0x000e680000000400 */
[----:B------:R-:W1:Y:S04]  /*17b0*/  LDS.U16 R8, [R92+0x16] ;  /* 0x000016005c087984 */ /* 0x000e680000000400 */
[----:B------:R-:W1:Y:S04]  /*17c0*/  LDS.U16 R0, [R92+0x18] ;  /* 0x000018005c007984 */ /* 0x000e680000000400 */
[----:B------:R-:W1:Y:S04]  /*17d0*/  LDS.U16 R7, [R92+0x1a] ;  /* 0x00001a005c077984 */ /* 0x000e680000000400 */
[----:B------:R-:W1:Y:S04]  /*17e0*/  LDS.U16 R6, [R92+0x1c] ;  /* 0x00001c005c067984 */ /* 0x000e680000000400 */
[----:B------:R-:W1:Y:S01]  /*17f0*/  LDS.U16 R3, [R92+0x1e] ;  /* 0x00001e005c037984 */ /* 0x000e620000000400 */
[----:B------:R-:W-:Y:S01]  /*1800*/  BAR.SYNC.DEFER_BLOCKING 0x0 ;  /* 0x0000000000007b1d */ /* 0x000fe20000010000 */
[----:B0-----:R-:W-:-:S05]  /*1810*/  PRMT R18, RZ, 0x7610, R18 ;  /* 0x00007610ff127816 */ /* 0x001fca0000000012 */
        /* <DEDUP_REMOVED lines=38> */
[----:B------:R0:W5:Y:S04]  /*1a80*/  @!P6 LDG.E.U16 R42, desc[UR30][R4.64+0x3c0] ;  /* 0x0003c01e042ae981 */ /* 0x000168000c1e1500 */
[----:B------:R-:W-:Y:S01]  /*1a90*/  STL [R1+0x4], R67 ;  /* 0x0000044301007387 */ /* 0x000fe20000100800 */
[----:B0-----:R-:W-:-:S03]  /*1aa0*/  PRMT R4, RZ, 0x7610, R4 ;  /* 0x00007610ff047816 */ /* 0x001fc60000000004 */
[----:B------:R-:W-:Y:S04]  /*1ab0*/  STL [R1], R66 ;  /* 0x0000004201007387 */ /* 0x000fe80000100800 */
[----:B------:R-:W-:Y:S01]  /*1ac0*/  STL.S16 [R1+0x8], R4 ;  /* 0x0000080401007387 */ /* 0x000fe20000100600 */
[----:B-1----:R-:W-:-:S05]  /*1ad0*/  SHF.L.U32 R12, R12, 0x10, RZ ;  /* 0x000000100c0c7819 */ /* 0x002fca00000006ff */
[----:B------:R-:W-:-:S05]  /*1ae0*/  FADD.FTZ R76, R12, UR6 ;  /* 0x000000060c4c7e21 */ /* 0x000fca0008010000 */
[----:B------:R-:W-:Y:S01]  /*1af0*/  FSETP.GTU.FTZ.AND P0, PT, R76, 20, PT ;  /* 0x41a000004c00780b */ /* 0x000fe20003f1c000 */
[----:B--2---:R-:W-:Y:S01]  /*1b00*/  IMAD.U32 R15, R15, 0x10000, RZ ;  /* 0x000100000f0f7824 */ /* 0x004fe200078e00ff */
[----:B------:R-:W-:Y:S02]  /*1b10*/  SHF.L.U32 R13, R13, 0x10, RZ ;  /* 0x000000100d0d7819 */ /* 0x000fe400000006ff */
[----:B------:R-:W-:Y:S02]  /*1b20*/  SHF.L.U32 R14, R14, 0x10, RZ ;  /* 0x000000100e0e7819 */ /* 0x000fe400000006ff */
[----:B---3--:R-:W-:Y:S02]  /*1b30*/  SHF.L.U32 R16, R16, 0x10, RZ ;  /* 0x0000001010107819 */ /* 0x008fe400000006ff */
[----:B----4-:R-:W-:Y:S01]  /*1b40*/  SHF.L.U32 R17, R17, 0x10, RZ ;  /* 0x0000001011117819 */ /* 0x010fe200000006ff */
[----:B------:R-:W-:Y:S01]  /*1b50*/  FADD.FTZ R75, R13, UR6 ;  /* 0x000000060d4b7e21 */ /* 0x000fe20008010000 */
[----:B------:R-:W-:Y:S01]  /*1b60*/  FADD.FTZ R74, R14, UR6 ;  /* 0x000000060e4a7e21 */ /* 0x000fe20008010000 */
[----:B------:R-:W-:Y:S01]  /*1b70*/  FADD.FTZ R73, R15, UR6 ;  /* 0x000000060f497e21 */ /* 0x000fe20008010000 */
[----:B------:R-:W-:Y:S01]  /*1b80*/  FADD.FTZ R72, R16, UR6 ;  /* 0x0000000610487e21 */ /* 0x000fe20008010000 */
[----:B------:R-:W-:Y:S01]  /*1b90*/  FADD.FTZ R71, R17, UR6 ;  /* 0x0000000611477e21 */ /* 0x000fe20008010000 */
[----:B-----5:R-:W-:Y:S01]  /*1ba0*/  SHF.L.U32 R27, R27, 0x10, RZ ;  /* 0x000000101b1b7819 */ /* 0x020fe200000006ff */
[----:B------:R-:W-:Y:S01]  /*1bb0*/  BSSY.RECONVERGENT B0, `(.L_x_128) ;  /* 0x000004f000007945 */ /* 0x000fe20003800200 */
[----:B------:R-:W-:Y:S01]  /*1bc0*/  HFMA2 R77, -RZ, RZ, 0, 0 ;  /* 0x00000000ff4d7431 */ /* 0x000fe200000001ff */
[----:B------:R-:W-:-:S02]  /*1bd0*/  CS2R R90, SRZ ;  /* 0x00000000005a7805 */ /* 0x000fc4000001ff00 */
[----:B------:R-:W-:Y:S02]  /*1be0*/  CS2R R88, SRZ ;  /* 0x0000000000587805 */ /* 0x000fe4000001ff00 */
[----:B------:R-:W-:Y:S02]  /*1bf0*/  CS2R R80, SRZ ;  /* 0x0000000000507805 */ /* 0x000fe4000001ff00 */
[----:B------:R-:W-:Y:S02]  /*1c00*/  CS2R R78, SRZ ;  /* 0x00000000004e7805 */ /* 0x000fe4000001ff00 */
[----:B------:R-:W-:Y:S02]  /*1c10*/  FSETP.GTU.FTZ.AND P1, PT, R75, 20, PT ;  /* 0x41a000004b00780b */ /* 0x000fe40003f3c000 */
[----:B------:R-:W-:Y:S02]  /*1c20*/  CS2R R68, SRZ ;  /* 0x0000000000447805 */ /* 0x000fe4000001ff00 */
[----:B------:R-:W-:-:S02]  /*1c30*/  FSETP.GTU.FTZ.AND P2, PT, R74, 20, PT ;  /* 0x41a000004a00780b */ /* 0x000fc40003f5c000 */
[----:B------:R-:W-:Y:S02]  /*1c40*/  FSETP.GTU.FTZ.AND P3, PT, R73, 20, PT ;  /* 0x41a000004900780b */ /* 0x000fe40003f7c000 */
[----:B------:R-:W-:Y:S02]  /*1c50*/  FSETP.GTU.FTZ.AND P4, PT, R72, 20, PT ;  /* 0x41a000004800780b */ /* 0x000fe40003f9c000 */
[----:B------:R-:W-:Y:S02]  /*1c60*/  FSETP.GTU.FTZ.AND P5, PT, R71, 20, PT ;  /* 0x41a000004700780b */ /* 0x000fe40003fbc000 */
[----:B------:R-:W-:Y:S01]  /*1c70*/  MOV R70, RZ ;  /* 0x000000ff00467202 */ /* 0x000fe20000000f00 */
[----:B------:R0:W-:Y:S04]  /*1c80*/  STS.U16 [R67], R20 ;  /* 0x0000001443007388 */ /* 0x0001e80000000400 */
[----:B------:R1:W-:Y:S04]  /*1c90*/  STS.U16 [R66+0x40], R18 ;  /* 0x0000401242007388 */ /* 0x0003e80000000400 */
        /* <DEDUP_REMOVED lines=13> */
[----:B------:R2:W-:Y:S01]  /*1d70*/  STS.U16 [R93+0x3c0], R42 ;  /* 0x0003c02a5d007388 */ /* 0x0005e20000000400 */
[----:B------:R-:W-:-:S03]  /*1d80*/  NOP ;  /* 0x0000000000007918 */ /* 0x000fc60000000000 */
[----:B------:R2:W3:Y:S04]  /*1d90*/  LDS.U16 R4, [R92] ;  /* 0x000000005c047984 */ /* 0x0004e80000000400 */
[----:B------:R2:W4:Y:S04]  /*1da0*/  LDS.U16 R38, [R92+0x2] ;  /* 0x000002005c267984 */ /* 0x0005280000000400 */
[----:B------:R2:W0:Y:S04]  /*1db0*/  LDS.U16 R36, [R92+0x4] ;  /* 0x000004005c247984 */ /* 0x0004280000000400 */
[----:B------:R2:W0:Y:S04]  /*1dc0*/  LDS.U16 R35, [R92+0x6] ;  /* 0x000006005c237984 */ /* 0x0004280000000400 */
[----:B------:R2:W0:Y:S04]  /*1dd0*/  LDS.U16 R33, [R92+0x8] ;  /* 0x000008005c217984 */ /* 0x0004280000000400 */
[----:B------:R2:W0:Y:S04]  /*1de0*/  LDS.U16 R32, [R92+0xa] ;  /* 0x00000a005c207984 */ /* 0x0004280000000400 */
[----:B------:R2:W2:Y:S04]  /*1df0*/  LDS.U16 R30, [R92+0xc] ;  /* 0x00000c005c1e7984 */ /* 0x0004a80000000400 */
        /* <DEDUP_REMOVED lines=8> */
[----:B------:R2:W2:Y:S01]  /*1e80*/  LDS.U16 R19, [R92+0x1e] ;  /* 0x00001e005c137984 */ /* 0x0004a20000000400 */
[----:B0-----:R-:W-:-:S02]  /*1e90*/  HFMA2 R67, -RZ, RZ, 0, 0 ;  /* 0x00000000ff437431 */ /* 0x001fc400000001ff */
[----:B-1----:R-:W-:Y:S01]  /*1ea0*/  FADD.FTZ R66, R27, UR6 ;  /* 0x000000061b427e21 */ /* 0x002fe20008010000 */
[----:B---34-:R-:W-:Y:S06]  /*1eb0*/  @P0 BRA `(.L_x_129) ;  /* 0x0000000000780947 */ /* 0x018fec0003800000 */
[----:B------:R-:W-:Y:S01]  /*1ec0*/  FMUL.FTZ R76, R76, 1.4426950216293334961 ;  /* 0x3fb8aa3b4c4c7820 */ /* 0x000fe20000410000 */
[----:B------:R-:W-:Y:S01]  /*1ed0*/  IMAD.MOV.U32 R14, RZ, RZ, 0x3e800000 ;  /* 0x3e800000ff0e7424 */ /* 0x000fe200078e00ff */
[----:B------:R-:W-:Y:S02]  /*1ee0*/  MOV R15, 0x3d39bf78 ;  /* 0x3d39bf78000f7802 */ /* 0x000fe40000000f00 */
[----:B------:R-:W0:Y:S02]  /*1ef0*/  MUFU.EX2 R16, R76 ;  /* 0x0000004c00107308 */ /* 0x000e240000000800 */
[C---:B0-----:R-:W-:Y:S01]  /*1f00*/  FADD.FTZ.RZ R5, R16.reuse, 1 ;  /* 0x3f80000010057421 */ /* 0x041fe2000001c000 */
[----:B------:R-:W-:-:S04]  /*1f10*/  ISETP.GE.U32.AND P0, PT, R16, 0x7f800000, PT ;  /* 0x7f8000001000780c */ /* 0x000fc80003f06070 */
[----:B------:R-:W-:Y:S02]  /*1f20*/  IADD3 R5, PT, PT, R5, -0x3f400000, RZ ;  /* 0xc0c0000005057810 */ /* 0x000fe40007ffe0ff */
[----:B------:R-:W-:Y:S02]  /*1f30*/  ISETP.GT.AND P6, PT, R16, -0x40800000, P0 ;  /* 0xbf8000001000780c */ /* 0x000fe400007c4270 */
[----:B------:R-:W-:-:S04]  /*1f40*/  LOP3.LUT R5, R5, 0xff800000, RZ, 0xc0, !PT ;  /* 0xff80000005057812 */ /* 0x000fc800078ec0ff */
[----:B------:R-:W-:Y:S02]  /*1f50*/  IADD3 R13, PT, PT, -R5, 0x40800000, RZ ;  /* 0x40800000050d7810 */ /* 0x000fe40007ffe1ff */
[-C--:B------:R-:W-:Y:S02]  /*1f60*/  IADD3 R12, PT, PT, R16, -R5.reuse, RZ ;  /* 0x80000005100c7210 */ /* 0x080fe40007ffe0ff */
[----:B------:R-:W-:Y:S01]  /*1f70*/  I2FP.F32.S32 R5, R5 ;  /* 0x0000000500057245 */ /* 0x000fe20000201400 */
[----:B------:R-:W-:-:S04]  /*1f80*/  FFMA.FTZ R13, R13, R14, -1 ;  /* 0xbf8000000d0d7423 */ /* 0x000fc8000001000e */
[----:B------:R-:W-:Y:S01]  /*1f90*/  FADD.FTZ R12, R12, R13 ;  /* 0x0000000d0c0c7221 */ /* 0x000fe20000010000 */
[----:B------:R-:W-:-:S03]  /*1fa0*/  FMUL.FTZ R5, R5, 1.1920928955078125e-07 ;  /* 0x3400000005057820 */ /* 0x000fc60000410000 */
[----:B------:R-:W-:-:S04]  /*1fb0*/  FFMA.FTZ R13, R12, -R15, 0.10546888411045074463 ;  /* 0x3dd800120c0d7423 */ /* 0x000fc8000001080f */
[----:B------:R-:W-:-:S04]  /*1fc0*/  FFMA.FTZ R13, R12, R13, -0.13229703903198242188 ;  /* 0xbe0778e00c0d7423 */ /* 0x000fc8000001000d */
[----:B------:R-:W-:-:S04]  /*1fd0*/  FFMA.FTZ R13, R12, R13, 0.14491446316242218018 ;  /* 0x3e1464750c0d7423 */ /* 0x000fc8000001000d */
[----:B------:R-:W-:-:S04]  /*1fe0*/  FFMA.FTZ R13, R12, R13, -0.16641564667224884033 ;  /* 0xbe2a68dd0c0d7423 */ /* 0x000fc8000001000d */
[----:B------:R-:W-:-:S04]  /*1ff0*/  FFMA.FTZ R13, R12, R13, 0.19988867640495300293 ;  /* 0x3e4caf9e0c0d7423 */ /* 0x000fc8000001000d */
[----:B------:R-:W-:-:S04]  /*2000*/  FFMA.FTZ R13, R12, R13, -0.25000196695327758789 ;  /* 0xbe8000420c0d7423 */ /* 0x000fc8000001000d */
[----:B------:R-:W-:-:S04]  /*2010*/  FFMA.FTZ R13, R12, R13, 0.33333510160446166992 ;  /* 0x3eaaaae60c0d7423 */ /* 0x000fc8000001000d */
[----:B------:R-:W-:-:S04]  /*2020*/  FFMA.FTZ R13, R12, R13, -0.5 ;  /* 0xbf0000000c0d7423 */ /* 0x000fc8000001000d */
[----:B------:R-:W-:-:S04]  /*2030*/  FMUL.FTZ R13, R12, R13 ;  /* 0x0000000d0c0d7220 */ /* 0x000fc80000410000 */
[----:B------:R-:W-:Y:S01]  /*2040*/  FFMA.FTZ R12, R12, R13, R12 ;  /* 0x0000000d0c0c7223 */ /* 0x000fe2000001000c */
[----:B------:R-:W-:-:S03]  /*2050*/  @P0 MOV R13, 0x7f800000 ;  /* 0x7f800000000d0802 */ /* 0x000fc60000000f00 */
[----:B------:R-:W-:Y:S02]  /*2060*/  FFMA.FTZ R76, R5, 0.69314718246459960938, R12 ;  /* 0x3f317218054c7823 */ /* 0x000fe4000001000c */
[C---:B------:R-:W-:Y:S01]  /*2070*/  @P6 FFMA.FTZ R76, R16.reuse, R13, +INF ;  /* 0x7f800000104c6423 */ /* 0x040fe2000001000d */
[----:B------:R-:W-:-:S04]  /*2080*/  @P0 FSETP.NEU.FTZ.AND P6, PT, R16, RZ, PT ;  /* 0x000000ff1000020b */ /* 0x000fc80003fdd000 */
[----:B------:R-:W-:-:S09]  /*2090*/  @P0 FSEL R76, R76, -RZ, P6 ;  /* 0x800000ff4c4c0208 */ /* 0x000fd20003000000 */
.L_x_129:
[----:B------:R-:W-:Y:S05]  /*20a0*/  BSYNC.RECONVERGENT B0 ;  /* 0x0000000000007941 */ /* 0x000fea0003800200 */
.L_x_128:
[----:B------:R-:W-:Y:S01]  /*20b0*/  SHF.L.U32 R31, R31, 0x10, RZ ;  /* 0x000000101f1f7819 */ /* 0x000fe200000006ff */
[----:B------:R-:W-:Y:S01]  /*20c0*/  BSSY.RECONVERGENT B0, `(.L_x_130) ;  /* 0x0000025000007945 */ /* 0x000fe20003800200 */
[----:B------:R-:W-:Y:S02]  /*20d0*/  FSETP.GTU.FTZ.AND P0, PT, R66, 20, PT ;  /* 0x41a000004200780b */ /* 0x000fe40003f1c000 */
[----:B------:R-:W-:Y:S02]  /*20e0*/  CS2R R64, SRZ ;  /* 0x0000000000407805 */ /* 0x000fe4000001ff00 */
[----:B------:R-:W-:Y:S01]  /*20f0*/  MOV R63, RZ ;  /* 0x000000ff003f7202 */ /* 0x000fe20000000f00 */
[----:B------:R-:W-:Y:S01]  /*2100*/  FADD.FTZ R61, R31, UR6 ;  /* 0x000000061f3d7e21 */ /* 0x000fe20008010000 */
[----:B------:R-:W-:Y:S01]  /*2110*/  SHF.L.U32 R62, R62, 0x10, RZ ;  /* 0x000000103e3e7819 */ /* 0x000fe200000006ff */
[----:B------:R-:W-:Y:S06]  /*2120*/  @P1 BRA `(.L_x_131) ;  /* 0x0000000000781947 */ /* 0x000fec0003800000 */
[----:B------:R-:W-:Y:S01]  /*2130*/  FMUL.FTZ R75, R75, 1.4426950216293334961 ;  /* 0x3fb8aa3b4b4b7820 */ /* 0x000fe20000410000 */
[----:B------:R-:W-:Y:S01]  /*2140*/  HFMA2 R16, -RZ, RZ, 1.625, 0 ;  /* 0x3e800000ff107431 */ /* 0x000fe200000001ff */
[----:B------:R-:W-:Y:S02]  /*2150*/  MOV R15, 0x3d39bf78 ;  /* 0x3d39bf78000f7802 */ /* 0x000fe40000000f00 */
[----:B------:R-:W0:Y:S02]  /*2160*/  MUFU.EX2 R14, R75 ;  /* 0x0000004b000e7308 */ /* 0x000e240000000800 */
[C---:B0-----:R-:W-:Y:S01]  /*2170*/  FADD.FTZ.RZ R5, R14.reuse, 1 ;  /* 0x3f8000000e057421 */ /* 0x041fe2000001c000 */
[----:B------:R-:W-:-:S03]  /*2180*/  ISETP.GE.U32.AND P1, PT, R14, 0x7f800000, PT ;  /* 0x7f8000000e00780c */ /* 0x000fc60003f26070 */
[----:B------:R-:W-:Y:S01]  /*2190*/  VIADD R5, R5, 0xc0c00000 ;  /* 0xc0c0000005057836 */ /* 0x000fe20000000000 */
[----:B------:R-:W-:-:S04]  /*21a0*/  ISETP.GT.AND P6, PT, R14, -0x40800000, P1 ;  /* 0xbf8000000e00780c */ /* 0x000fc80000fc4270 */
        /* <DEDUP_REMOVED lines=22> */
.L_x_131:
[----:B------:R-:W-:Y:S05]  /*2310*/  BSYNC.RECONVERGENT B0 ;  /* 0x0000000000007941 */ /* 0x000fea0003800200 */
.L_x_130:
[----:B------:R-:W-:Y:S01]  /*2320*/  SHF.L.U32 R11, R11, 0x10, RZ ;  /* 0x000000100b0b7819 */ /* 0x000fe200000006ff */
[----:B------:R-:W-:Y:S01]  /*2330*/  BSSY.RECONVERGENT B0, `(.L_x_132) ;  /* 0x0000026000007945 */ /* 0x000fe20003800200 */
[----:B------:R-:W-:Y:S01]  /*2340*/  FSETP.GTU.FTZ.AND P1, PT, R61, 20, PT ;  /* 0x41a000003d00780b */ /* 0x000fe20003f3c000 */
[----:B------:R-:W-:Y:S01]  /*2350*/  IMAD.U32 R59, R59, 0x10000, RZ ;  /* 0x000100003b3b7824 */ /* 0x000fe200078e00ff */
[----:B------:R-:W-:Y:S01]  /*2360*/  SHF.L.U32 R60, R60, 0x10, RZ ;  /* 0x000000103c3c7819 */ /* 0x000fe200000006ff */
[----:B------:R-:W-:Y:S01]  /*2370*/  FADD.FTZ R56, R11, UR6 ;  /* 0x000000060b387e21 */ /* 0x000fe20008010000 */
[----:B------:R-:W-:Y:S02]  /*2380*/  SHF.L.U32 R58, R58, 0x10, RZ ;  /* 0x000000103a3a7819 */ /* 0x000fe400000006ff */
[----:B------:R-:W-:Y:S01]  /*2390*/  SHF.L.U32 R57, R57, 0x10, RZ ;  /* 0x0000001039397819 */ /* 0x000fe200000006ff */
[----:B------:R-:W-:Y:S06]  /*23a0*/  @P2 BRA `(.L_x_133) ;  /* 0x0000000000782947 */ /* 0x000fec0003800000 */
[----:B------:R-:W-:Y:S01]  /*23b0*/  FMUL.FTZ R74, R74, 1.4426950216293334961 ;  /* 0x3fb8aa3b4a4a7820 */ /* 0x000fe20000410000 */
[----:B------:R-:W-:Y:S01]  /*23c0*/  HFMA2 R13, -RZ, RZ, 1.625, 0 ;  /* 0x3e800000ff0d7431 */ /* 0x000fe200000001ff */
        /* <DEDUP_REMOVED lines=23> */
[----:B------:R-:W-:-:S03]  /*2540*/  @P2 IMAD.MOV.U32 R11, RZ, RZ, 0x7f800000 ;  /* 0x7f800000ff0b2424 */ /* 0x000fc600078e00ff */
[----:B------:R-:W-:Y:S01]  /*2550*/  FFMA.FTZ R74, R5, 0.69314718246459960938, R12 ;  /* 0x3f317218054a7823 */ /* 0x000fe2000001000c */
[C---:B------:R-:W-:Y:S01]  /*2560*/  @P6 FFMA.FTZ R74, R14.reuse, R11, +INF ;  /* 0x7f8000000e4a6423 */ /* 0x040fe2000001000b */
[----:B------:R-:W-:-:S04]  /*2570*/  @P2 FSETP.NEU.FTZ.AND P6, PT, R14, RZ, PT ;  /* 0x000000ff0e00220b */ /* 0x000fc80003fdd000 */
[----:B------:R-:W-:-:S09]  /*2580*/  @P2 FSEL R74, R74, -RZ, P6 ;  /* 0x800000ff4a4a2208 */ /* 0x000fd20003000000 */
.L_x_133:
[----:B------:R-:W-:Y:S05]  /*2590*/  BSYNC.RECONVERGENT B0 ;  /* 0x0000000000007941 */ /* 0x000fea0003800200 */
.L_x_132:
[----:B------:R-:W-:Y:S01]  /*25a0*/  SHF.L.U32 R10, R10, 0x10, RZ ;  /* 0x000000100a0a7819 */ /* 0x000fe200000006ff */
[----:B------:R-:W-:Y:S01]  /*25b0*/  BSSY.RECONVERGENT B0, `(.L_x_134) ;  /* 0x0000026000007945 */ /* 0x000fe20003800200 */
[----:B------:R-:W-:Y:S02]  /*25c0*/  FSETP.GTU.FTZ.AND P2, PT, R56, 20, PT ;  /* 0x41a000003800780b */ /* 0x000fe40003f5c000 */
[----:B------:R-:W-:Y:S01]  /*25d0*/  SHF.L.U32 R55, R55, 0x10, RZ ;  /* 0x0000001037377819 */ /* 0x000fe200000006ff */
[----:B------:R-:W-:Y:S01]  /*25e0*/  FADD.FTZ R51, R10, UR6 ;  /* 0x000000060a337e21 */ /* 0x000fe20008010000 */
[----:B------:R-:W-:Y:S02]  /*25f0*/  SHF.L.U32 R54, R54, 0x10, RZ ;  /* 0x0000001036367819 */ /* 0x000fe400000006ff */
[----:B------:R-:W-:Y:S02]  /*2600*/  SHF.L.U32 R53, R53, 0x10, RZ ;  /* 0x0000001035357819 */ /* 0x000fe400000006ff */
[----:B------:R-:W-:Y:S01]  /*2610*/  SHF.L.U32 R52, R52, 0x10, RZ ;  /* 0x0000001034347819 */ /* 0x000fe200000006ff */
[----:B------:R-:W-:Y:S06]  /*2620*/  @P3 BRA `(.L_x_135) ;  /* 0x0000000000783947 */ /* 0x000fec0003800000 */
[----:B------:R-:W-:Y:S01]  /*2630*/  FMUL.FTZ R73, R73, 1.4426950216293334961 ;  /* 0x3fb8aa3b49497820 */ /* 0x000fe20000410000 */
[----:B------:R-:W-:Y:S02]  /*2640*/  IMAD.MOV.U32 R14, RZ, RZ, 0x3e800000 ;  /* 0x3e800000ff0e7424 */ /* 0x000fe400078e00ff */
[----:B------:R-:W-:Y:S01]  /*2650*/  HFMA2 R13, -RZ, RZ, 1.3056640625, -1.8671875 ;  /* 0x3d39bf78ff0d7431 */ /* 0x000fe200000001ff */
        /* <DEDUP_REMOVED lines=27> */
.L_x_135:
[----:B------:R-:W-:Y:S05]  /*2810*/  BSYNC.RECONVERGENT B0 ;  /* 0x0000000000007941 */ /* 0x000fea0003800200 */
.L_x_134:
[----:B------:R-:W-:Y:S01]  /*2820*/  SHF.L.U32 R9, R9, 0x10, RZ ;  /* 0x0000001009097819 */ /* 0x000fe200000006ff */
[----:B------:R-:W-:Y:S01]  /*2830*/  BSSY.RECONVERGENT B0, `(.L_x_136) ;  /* 0x0000026000007945 */ /* 0x000fe20003800200 */
[----:B------:R-:W-:Y:S01]  /*2840*/  FSETP.GTU.FTZ.AND P3, PT, R51, 20, PT ;  /* 0x41a000003300780b */ /* 0x000fe20003f7c000 */
[----:B------:R-:W-:Y:S01]  /*2850*/  IMAD.U32 R48, R48, 0x10000, RZ ;  /* 0x0001000030307824 */ /* 0x000fe200078e00ff */
[----:B------:R-:W-:Y:S01]  /*2860*/  SHF.L.U32 R50, R50, 0x10, RZ ;  /* 0x0000001032327819 */ /* 0x000fe200000006ff */
[----:B------:R-:W-:Y:S01]  /*2870*/  FADD.FTZ R47, R9, UR6 ;  /* 0x00000006092f7e21 */ /* 0x000fe20008010000 */
[----:B------:R-:W-:Y:S02]  /*2880*/  SHF.L.U32 R49, R49, 0x10, RZ ;  /* 0x0000001031317819 */ /* 0x000fe400000006ff */
[----:B--2---:R-:W-:Y:S01]  /*2890*/  SHF.L.U32 R39, R8, 0x10, RZ ;  /* 0x0000001008277819 */ /* 0x004fe200000006ff */
        /* <DEDUP_REMOVED lines=31> */
.L_x_137:
[----:B------:R-:W-:Y:S05]  /*2a90*/  BSYNC.RECONVERGENT B0 ;  /* 0x0000000000007941 */ /* 0x000fea0003800200 */
.L_x_136:
[----:B------:R-:W-:Y:S01]  /*2aa0*/  BSSY.RECONVERGENT B0, `(.L_x_138) ;  /* 0x0000027000007945 */ /* 0x000fe20003800200 */
[----:B------:R-:W-:Y:S01]  /*2ab0*/  SHF.L.U32 R37, R0, 0x10, RZ ;  /* 0x0000001000257819 */ /* 0x000fe200000006ff */
[----:B------:R-:W-:Y:S01]  /*2ac0*/  IMAD.U32 R46, R46, 0x10000, RZ ;  /* 0x000100002e2e7824 */ /* 0x000fe200078e00ff */
[----:B------:R-:W-:Y:S01]  /*2ad0*/  FSETP.GTU.FTZ.AND P4, PT, R47, 20, PT ;  /* 0x41a000002f00780b */ /* 0x000fe20003f9c000 */
[----:B------:R-:W-:Y:S01]  /*2ae0*/  FADD.FTZ R39, R39, UR6 ;  /* 0x0000000627277e21 */ /* 0x000fe20008010000 */
[----:B------:R-:W-:Y:S02]  /*2af0*/  SHF.L.U32 R45, R45, 0x10, RZ ;  /* 0x000000102d2d7819 */ /* 0x000fe400000006ff */
        /* <DEDUP_REMOVED lines=12> */
[----:B------:R-:W-:Y:S01]  /*2bc0*/  IADD3 R8, PT, PT, -R4, 0x40800000, RZ ;  /* 0x4080000004087810 */ /* 0x000fe20007ffe1ff */
[----:B------:R-:W-:Y:S01]  /*2bd0*/  IMAD.IADD R5, R9, 0x1, -R4 ;  /* 0x0000000109057824 */ /* 0x000fe200078e0a04 */
[----:B------:R-:W-:-:S03]  /*2be0*/  I2FP.F32.S32 R4, R4 ;  /* 0x0000000400047245 */ /* 0x000fc60000201400 */
[----:B------:R-:W-:Y:S02]  /*2bf0*/  FFMA.FTZ R8, R8, R11, -1 ;  /* 0xbf80000008087423 */ /* 0x000fe4000001000b */
[----:B------:R-:W-:Y:S02]  /*2c00*/  FMUL.FTZ R4, R4, 1.1920928955078125e-07 ;  /* 0x3400000004047820 */ /* 0x000fe40000410000 */
[----:B------:R-:W-:-:S04]  /*2c10*/  FADD.FTZ R5, R5, R8 ;  /* 0x0000000805057221 */ /* 0x000fc80000010000 */
        /* <DEDUP_REMOVED lines=15> */
.L_x_139:
[----:B------:R-:W-:Y:S05]  /*2d10*/  BSYNC.RECONVERGENT B0 ;  /* 0x0000000000007941 */ /* 0x000fea0003800200 */
.L_x_138:
[----:B------:R-:W2:Y:S01]  /*2d20*/  LDL.LU R4, [R1+0x10] ;  /* 0x0000100001047983 */ /* 0x000ea20000300800 */
[----:B------:R-:W-:Y:S01]  /*2d30*/  SHF.L.U32 R38, R38, 0x10, RZ ;  /* 0x0000001026267819 */ /* 0x000fe200000006ff */
[----:B------:R-:W-:Y:S01]  /*2d40*/  BSSY.RECONVERGENT B0, `(.L_x_140) ;  /* 0x0000026000007945 */ /* 0x000fe20003800200 */
[----:B------:R-:W-:Y:S01]  /*2d50*/  FSETP.GTU.FTZ.AND P5, PT, R39, 20, PT ;  /* 0x41a000002700780b */ /* 0x000fe20003fbc000 */
[----:B------:R-:W-:Y:S01]  /*2d60*/  FADD.FTZ R37, R37, UR6 ;  /* 0x0000000625257e21 */ /* 0x000fe20008010000 */
[----:B------:R-:W-:Y:S02]  /*2d70*/  SHF.L.U32 R34, R7, 0x10, RZ ;  /* 0x0000001007227819 */ /* 0x000fe400000006ff */
[----:B------:R-:W-:Y:S01]  /*2d80*/  SHF.L.U32 R36, R36, 0x10, RZ ;  /* 0x0000001024247819 */ /* 0x000fe200000006ff */
[----:B--2---:R-:W-:-:S04]  /*2d90*/  FFMA.FTZ R5, R0, R62, R4 ;  /* 0x0000003e00057223 */ /* 0x004fc80000010004 */
[----:B------:R-:W-:Y:S01]  /*2da0*/  FFMA.FTZ R9, R38, R60, R5 ;  /* 0x0000003c26097223 */ /* 0x000fe20000010005 */
        /* <DEDUP_REMOVED lines=31> */
.L_x_141:
[----:B------:R-:W-:Y:S05]  /*2fa0*/  BSYNC.RECONVERGENT B0 ;  /* 0x0000000000007941 */ /* 0x000fea0003800200 */
.L_x_140:
[----:B------:R-:W-:Y:S01]  /*2fb0*/  SHF.L.U32 R35, R35, 0x10, RZ ;  /* 0x0000001023237819 */ /* 0x000fe200000006ff */
[----:B------:R-:W-:Y:S01]  /*2fc0*/  FFMA.FTZ R4, R36, R59, R9 ;  /* 0x0000003b24047223 */ /* 0x000fe20000010009 */
[----:B------:R-:W-:Y:S01]  /*2fd0*/  BSSY.RECONVERGENT B0, `(.L_x_142) ;  /* 0x0000025000007945 */ /* 0x000fe20003800200 */
[----:B------:R-:W-:Y:S01]  /*2fe0*/  FSETP.GTU.FTZ.AND P0, PT, R37, 20, PT ;  /* 0x41a000002500780b */ /* 0x000fe20003f1c000 */
[----:B------:R-:W-:Y:S01]  /*2ff0*/  FADD.FTZ R34, R34, UR6 ;  /* 0x0000000622227e21 */ /* 0x000fe20008010000 */
[----:B------:R-:W-:Y:S01]  /*3000*/  SHF.L.U32 R31, R6, 0x10, RZ ;  /* 0x00000010061f7819 */ /* 0x000fe200000006ff */
[----:B------:R-:W-:Y:S01]  /*3010*/  FFMA.FTZ R8, R35, R58, R4 ;  /* 0x0000003a23087223 */ /* 0x000fe20000010004 */
[----:B------:R-:W-:Y:S01]  /*3020*/  SHF.L.U32 R33, R33, 0x10, RZ ;  /* 0x0000001021217819 */ /* 0x000fe200000006ff */
[----:B------:R-:W-:Y:S08]  /*3030*/  @P1 BRA `(.L_x_143) ;  /* 0x0000000000781947 */ /* 0x000ff00003800000 */
        /* <DEDUP_REMOVED lines=30> */
.L_x_143:
[----:B------:R-:W-:Y:S05]  /*3220*/  BSYNC.RECONVERGENT B0 ;  /* 0x0000000000007941 */ /* 0x000fea0003800200 */
.L_x_142:
[----:B------:R-:W-:Y:S01]  /*3230*/  SHF.L.U32 R32, R32, 0x10, RZ ;  /* 0x0000001020207819 */ /* 0x000fe200000006ff */
[----:B------:R-:W-:Y:S01]  /*3240*/  FFMA.FTZ R5, R33, R57, R8 ;  /* 0x0000003921057223 */ /* 0x000fe20000010008 */
[----:B------:R-:W-:Y:S01]  /*3250*/  BSSY.RECONVERGENT B0, `(.L_x_144) ;  /* 0x0000025000007945 */ /* 0x000fe20003800200 */
[----:B------:R-:W-:Y:S01]  /*3260*/  FSETP.GTU.FTZ.AND P1, PT, R34, 20, PT ;  /* 0x41a000002200780b */ /* 0x000fe20003f3c000 */
[----:B------:R-:W-:Y:S01]  /*3270*/  FADD.FTZ R31, R31, UR6 ;  /* 0x000000061f1f7e21 */ /* 0x000fe20008010000 */
[----:B------:R-:W-:Y:S01]  /*3280*/  SHF.L.U32 R27, R3, 0x10, RZ ;  /* 0x00000010031b7819 */ /* 0x000fe200000006ff */
[----:B------:R-:W-:Y:S02]  /*3290*/  IMAD.U32 R30, R30, 0x10000, RZ ;  /* 0x000100001e1e7824 */ /* 0x000fe400078e00ff */
[----:B------:R-:W-:Y:S01]  /*32a0*/  FFMA.FTZ R7, R32, R55, R5 ;  /* 0x0000003720077223 */ /* 0x000fe20000010005 */
[----:B------:R-:W-:Y:S07]  /*32b0*/  @P2 BRA `(.L_x_145) ;  /* 0x0000000000782947 */ /* 0x000fee0003800000 */
        /* <DEDUP_REMOVED lines=30> */
.L_x_145:
[----:B------:R-:W-:Y:S05]  /*34a0*/  BSYNC.RECONVERGENT B0 ;  /* 0x0000000000007941 */ /* 0x000fea0003800200 */
.L_x_144:
[----:B------:R-:W-:Y:S01]  /*34b0*/  SHF.L.U32 R29, R29, 0x10, RZ ;  /* 0x000000101d1d7819 */ /* 0x000fe200000006ff */
[----:B------:R-:W-:Y:S01]  /*34c0*/  FFMA.FTZ R4, R30, R54, R7 ;  /* 0x000000361e047223 */ /* 0x000fe20000010007 */
[----:B------:R-:W-:Y:S01]  /*34d0*/  BSSY.RECONVERGENT B0, `(.L_x_146) ;  /* 0x0000025000007945 */ /* 0x000fe20003800200 */
[----:B------:R-:W-:Y:S01]  /*34e0*/  FSETP.GTU.FTZ.AND P2, PT, R31, 20, PT ;  /* 0x41a000001f00780b */ /* 0x000fe20003f5c000 */
[----:B------:R-:W-:Y:S02]  /*34f0*/  IMAD.U32 R28, R28, 0x10000, RZ ;  /* 0x000100001c1c7824 */ /* 0x000fe400078e00ff */
[----:B------:R-:W-:Y:S01]  /*3500*/  FADD.FTZ R27, R27, UR6 ;  /* 0x000000061b1b7e21 */ /* 0x000fe20008010000 */
[----:B------:R-:W-:Y:S01]  /*3510*/  SHF.L.U32 R26, R26, 0x10, RZ ;  /* 0x000000101a1a7819 */ /* 0x000fe200000006ff */
        /* <DEDUP_REMOVED lines=32> */
.L_x_147:
[----:B------:R-:W-:Y:S05]  /*3720*/  BSYNC.RECONVERGENT B0 ;  /* 0x0000000000007941 */ /* 0x000fea0003800200 */
.L_x_146:
[----:B------:R-:W-:Y:S02]  /*3730*/  IMAD.U32 R25, R25, 0x10000, RZ ;  /* 0x0001000019197824 */ /* 0x000fe400078e00ff */
[----:B------:R-:W-:Y:S01]  /*3740*/  FFMA.FTZ R4, R26, R52, R7 ;  /* 0x000000341a047223 */ /* 0x000fe20000010007 */
[----:B------:R-:W-:Y:S01]  /*3750*/  SHF.L.U32 R24, R24, 0x10, RZ ;  /* 0x0000001018187819 */ /* 0x000fe200000006ff */
[----:B------:R-:W-:Y:S01]  /*3760*/  BSSY.RECONVERGENT B0, `(.L_x_148) ;  /* 0x0000029000007945 */ /* 0x000fe20003800200 */
[----:B------:R-:W-:Y:S01]  /*3770*/  FSETP.GTU.FTZ.AND P3, PT, R27, 20, PT ;  /* 0x41a000001b00780b */ /* 0x000fe20003f7c000 */
[----:B------:R-:W-:Y:S01]  /*3780*/  FFMA.FTZ R3, R25, R50, R4 ;  /* 0x0000003219037223 */ /* 0x000fe20000010004 */
[----:B------:R-:W-:Y:S01]  /*3790*/  SHF.L.U32 R23, R23, 0x10, RZ ;  /* 0x0000001017177819 */ /* 0x000fe200000006ff */
[----:B------:R-:W-:Y:S01]  /*37a0*/  FMUL.FTZ R18, R0, UR7 ;  /* 0x0000000700127c20 */ /* 0x000fe20008410000 */
[----:B------:R-:W-:Y:S01]  /*37b0*/  SHF.L.U32 R22, R22, 0x10, RZ ;  /* 0x0000001016167819 */ /* 0x000fe200000006ff */
[----:B------:R-:W-:Y:S01]  /*37c0*/  FFMA.FTZ R4, R24, R49, R3 ;  /* 0x0000003118047223 */ /* 0x000fe20000010003 */
[----:B------:R-:W-:-:S02]  /*37d0*/  SHF.L.U32 R21, R21, 0x10, RZ ;  /* 0x0000001015157819 */ /* 0x000fc400000006ff */
        /* <DEDUP_REMOVED lines=33> */
.L_x_149:
[----:B------:R-:W-:Y:S05]  /*39f0*/  BSYNC.RECONVERGENT B0 ;  /* 0x0000000000007941 */ /* 0x000fea0003800200 */
.L_x_148:
[----:B------:R-:W-:Y:S04]  /*3a00*/  BSSY.RECONVERGENT B0, `(.L_x_150) ;  /* 0x0000020000007945 */ /* 0x000fe80003800200 */
[----:B------:R-:W-:Y:S05]  /*3a10*/  @P5 BRA `(.L_x_151) ;  /* 0x0000000000785947 */ /* 0x000fea0003800000 */
        /* <DEDUP_REMOVED lines=10> */
[C---:B------:R-:W-:Y:S01]  /*3ac0*/  IMAD.IADD R5, R8.reuse, 0x1, -R3 ;  /* 0x0000000108057824 */ /* 0x040fe200078e0a03 */
[----:B------:R-:W-:Y:S02]  /*3ad0*/  I2FP.F32.S32 R3, R3 ;  /* 0x0000000300037245 */ /* 0x000fe40000201400 */
[----:B------:R-:W-:Y:S01]  /*3ae0*/  @P4 FSETP.NEU.FTZ.AND P5, PT, R8, RZ, PT ;  /* 0x000000ff0800420b */ /* 0x000fe20003fbd000 */
        /* <DEDUP_REMOVED lines=15> */
[----:B------:R-:W-:-:S05]  /*3be0*/  @P6 FFMA.FTZ R39, R8, R5, +INF ;  /* 0x7f80000008276423 */ /* 0x000fca0000010005 */
[----:B------:R-:W-:-:S07]  /*3bf0*/  @P4 FSEL R39, R39, -RZ, P5 ;  /* 0x800000ff27274208 */ /* 0x000fce0002800000 */
.L_x_151:
[----:B------:R-:W-:Y:S05]  /*3c00*/  BSYNC.RECONVERGENT B0 ;  /* 0x0000000000007941 */ /* 0x000fea0003800200 */
.L_x_150:
        /* <DEDUP_REMOVED lines=14> */
[----:B------:R-:W-:Y:S01]  /*3cf0*/  FFMA.FTZ R6, R6, R7, -1 ;  /* 0xbf80000006067423 */ /* 0x000fe20000010007 */
[----:B------:R-:W-:-:S03]  /*3d00*/  @P0 FSETP.NEU.FTZ.AND P4, PT, R8, RZ, PT ;  /* 0x000000ff0800020b */ /* 0x000fc60003f9d000 */
        /* <DEDUP_REMOVED lines=14> */
[----:B------:R-:W-:-:S05]  /*3df0*/  @P5 FFMA.FTZ R37, R8, R5, +INF ;  /* 0x7f80000008255423 */ /* 0x000fca0000010005 */
[----:B------:R-:W-:-:S07]  /*3e00*/  @P0 FSEL R37, R37, -RZ, P4 ;  /* 0x800000ff25250208 */ /* 0x000fce0002000000 */
.L_x_153:
[----:B------:R-:W-:Y:S05]  /*3e10*/  BSYNC.RECONVERGENT B0 ;  /* 0x0000000000007941 */ /* 0x000fea0003800200 */
.L_x_152:
        /* <DEDUP_REMOVED lines=32> */
.L_x_155:
[----:B------:R-:W-:Y:S05]  /*4020*/  BSYNC.RECONVERGENT B0 ;  /* 0x0000000000007941 */ /* 0x000fea0003800200 */
.L_x_154:
[----:B------:R-:W-:Y:S04]  /*4030*/  BSSY.RECONVERGENT B0, `(.L_x_156) ;  /* 0x0000020000007945 */ /* 0x000fe80003800200 */
[----:B------:R-:W-:Y:S05]  /*4040*/  @P2 BRA `(.L_x_157) ;  /* 0x0000000000782947 */ /* 0x000fea0003800000 */
        /* <DEDUP_REMOVED lines=30> */
.L_x_157:
[----:B------:R-:W-:Y:S05]  /*4230*/  BSYNC.RECONVERGENT B0 ;  /* 0x0000000000007941 */ /* 0x000fea0003800200 */
.L_x_156:
[----:B------:R-:W-:Y:S04]  /*4240*/  BSSY.RECONVERGENT B0, `(.L_x_158) ;  /* 0x0000020000007945 */ /* 0x000fe80003800200 */
[----:B------:R-:W-:Y:S05]  /*4250*/  @P3 BRA `(.L_x_159) ;  /* 0x0000000000783947 */ /* 0x000fea0003800000 */
[----:B------:R-:W-:Y:S01]  /*4260*/  FMUL.FTZ R27, R27, 1.4426950216293334961 ;  /* 0x3fb8aa3b1b1b7820 */ /* 0x000fe20000410000 */
[----:B------:R-:W-:Y:S02]  /*4270*/  HFMA2 R7, -RZ, RZ, 1.625, 0 ;  /* 0x3e800000ff077431 */ /* 0x000fe400000001ff */
[----:B------:R-:W-:Y:S01]  /*4280*/  IMAD.MOV.U32 R10, RZ, RZ, 0x3d39bf78 ;  /* 0x3d39bf78ff0a7424 */ /* 0x000fe200078e00ff */
        /* <DEDUP_REMOVED lines=27> */
.L_x_159:
[----:B------:R-:W-:Y:S05]  /*4440*/  BSYNC.RECONVERGENT B0 ;  /* 0x0000000000007941 */ /* 0x000fea0003800200 */
.L_x_158:
[----:B------:R-:W-:Y:S01]  /*4450*/  FFMA.FTZ R3, R23, R48, R4 ;  /* 0x0000003017037223 */ /* 0x000fe20000010004 */
[----:B------:R-:W0:Y:S01]  /*4460*/  LDCU UR39, c[0x0][0x38c] ;  /* 0x00007180ff2777ac */ /* 0x000e220008000800 */
[----:B------:R-:W-:Y:S01]  /*4470*/  FMUL.FTZ R17, R38, UR7 ;  /* 0x0000000726117c20 */ /* 0x000fe20008410000 */
[----:B------:R-:W-:Y:S01]  /*4480*/  FMUL.FTZ R16, R36, UR7 ;  /* 0x0000000724107c20 */ /* 0x000fe20008410000 */
[----:B------:R-:W-:Y:S01]  /*4490*/  FFMA.FTZ R4, R22, R46, R3 ;  /* 0x0000002e16047223 */ /* 0x000fe20000010003 */
[----:B------:R-:W-:Y:S01]  /*44a0*/  FMUL.FTZ R15, R35, UR7 ;  /* 0x00000007230f7c20 */ /* 0x000fe20008410000 */
        /* <DEDUP_REMOVED lines=13> */
[----:B0-----:R-:W-:Y:S01]  /*4580*/  UISETP.GE.AND UP0, UPT, UR39, 0x1, UPT ;  /* 0x000000012700788c */ /* 0x001fe2000bf06270 */
[----:B------:R-:W-:Y:S01]  /*4590*/  FMUL.FTZ R4, R20, UR7 ;  /* 0x0000000714047c20 */ /* 0x000fe20008410000 */
[----:B------:R0:W-:Y:S01]  /*45a0*/  STL [R1+0x10], R41 ;  /* 0x0000102901007387 */ /* 0x0001e20000100800 */
[----:B------:R-:W-:Y:S01]  /*45b0*/  FMUL.FTZ R3, R19, UR7 ;  /* 0x0000000713037c20 */ /* 0x000fe20008410000 */
[----:B------:R-:W-:Y:S06]  /*45c0*/  BAR.SYNC.DEFER_BLOCKING 0x0 ;  /* 0x0000000000007b1d */ /* 0x000fec0000010000 */
[----:B------:R-:W-:Y:S05]  /*45d0*/  BRA.U !UP0, `(.L_x_160) ;  /* 0x0000002508987547 */ /* 0x000fea000b800000 */
[----:B0-----:R-:W0:Y:S01]  /*45e0*/  LDC R41, c[0x0][0x394] ;  /* 0x0000e500ff297b82 */ /* 0x001e220000000800 */
[----:B------:R-:W1:Y:S01]  /*45f0*/  LDCU.64 UR28, c[0x0][0x3b8] ;  /* 0x00007700ff1c77ac */ /* 0x000e620008000a00 */
[----:B------:R-:W-:Y:S01]  /*4600*/  LOP3.LUT R2, R2, 0xfffffffd, RZ, 0xc0, !PT ;  /* 0xfffffffd02027812 */ /* 0x000fe200078ec0ff */
[----:B------:R-:W-:Y:S01]  /*4610*/  HFMA2 R91, -RZ, RZ, 0, 0 ;  /* 0x00000000ff5b7431 */ /* 0x000fe200000001ff */
[----:B------:R-:W2:Y:S04]  /*4620*/  LDCU.128 UR8, c[0x0][0x3a0] ;  /* 0x00007400ff0877ac */ /* 0x000ea80008000c00 */
[----:B------:R-:W1:Y:S01]  /*4630*/  S2UR UR42, SR_CTAID.Y ;  /* 0x00000000002a79c3 */ /* 0x000e620000002600 */
[----:B------:R-:W3:Y:S01]  /*4640*/  LDCU.64 UR32, c[0x0][0x3d8] ;  /* 0x00007b00ff2077ac */ /* 0x000ee20008000a00 */
[----:B------:R-:W4:Y:S01]  /*4650*/  LDCU.128 UR12, c[0x0][0x440] ;  /* 0x00008800ff0c77ac */ /* 0x000f220008000c00 */
[----:B------:R-:W5:Y:S01]  /*4660*/  LDCU.64 UR40, c[0x0][0x450] ;  /* 0x00008a00ff2877ac */ /* 0x000f620008000a00 */
[----:B------:R-:W5:Y:S01]  /*4670*/  LDCU.64 UR34, c[0x0][0x3e0] ;  /* 0x00007c00ff2277ac */ /* 0x000f620008000a00 */
[----:B0-----:R-:W-:Y:S01]  /*4680*/  ISETP.LE.AND P0, PT, R41, UR16, PT ;  /* 0x0000001029007c0c */ /* 0x001fe2000bf03270 */
[----:B------:R-:W0:Y:S03]  /*4690*/  LDCU.64 UR36, c[0x0][0x3c0] ;  /* 0x00007800ff2477ac */ /* 0x000e260008000a00 */
[----:B------:R-:W-:Y:S01]  /*46a0*/  ISETP.EQ.AND P0, PT, R40, RZ, !P0 ;  /* 0x000000ff2800720c */ /* 0x000fe20004702270 */
[----:B-1----:R-:W-:-:S02]  /*46b0*/  UIMAD.WIDE.U32 UR24, UR42, UR28, URZ ;  /* 0x0000001c2a1872a5 */ /* 0x002fc4000f8e00ff */
[----:B---3--:R-:W-:Y:S02]  /*46c0*/  UIMAD.WIDE.U32 UR26, UR42, UR32, URZ ;  /* 0x000000202a1a72a5 */ /* 0x008fe4000f8e00ff */
[----:B------:R-:W-:Y:S02]  /*46d0*/  UIMAD UR38, UR42, UR29, UR25 ;  /* 0x0000001d2a2672a4 */ /* 0x000fe4000f8e0219 */
[----:B--2---:R-:W-:Y:S02]  /*46e0*/  UIMAD.WIDE.U32 UR28, UR42, UR8, URZ ;  /* 0x000000082a1c72a5 */ /* 0x004fe4000f8e00ff */
[----:B------:R-:W-:-:S04]  /*46f0*/  ULEA UR8, UR16, 0xffffff00, 0x8 ;  /* 0xffffff0010087891 */ /* 0x000fc8000f8e40ff */
[----:B------:R-:W-:Y:S01]  /*4700*/  @P0 LOP3.LUT R2, R2, 0x2, RZ, 0xfc, !PT ;  /* 0x0000000202020812 */ /* 0x000fe200078efcff */
[----:B----4-:R-:W-:Y:S02]  /*4710*/  ULEA UR25, UP2, UR28, UR12, 0x2 ;  /* 0x0000000c1c197291 */ /* 0x010fe4000f8410ff */
[----:B------:R-:W-:Y:S02]  /*4720*/  UIMAD UR9, UR42, UR9, UR29 ;  /* 0x000000092a0972a4 */ /* 0x000fe4000f8e021d */
[----:B------:R-:W-:Y:S02]  /*4730*/  UIMAD UR33, UR42, UR33, UR27 ;  /* 0x000000212a2172a4 */ /* 0x000fe4000f8e021b */
[----:B------:R-:W-:Y:S02]  /*4740*/  ULEA UR32, UP0, UR24, UR14, 0x2 ;  /* 0x0000000e18207291 */ /* 0x000fe4000f8010ff */
[----:B-----5:R-:W-:Y:S02]  /*4750*/  ULEA UR27, UP1, UR26, UR40, 0x2 ;  /* 0x000000281a1b7291 */ /* 0x020fe4000f8210ff */
[----:B------:R-:W-:-:S02]  /*4760*/  ULEA.HI.X UR28, UR28, UR13, UR9, 0x2, UP2 ;  /* 0x0000000d1c1c7291 */ /* 0x000fc400090f1409 */
[----:B------:R-:W-:Y:S02]  /*4770*/  UIADD3 UR9, UPT, UPT, UR16, -0x2, URZ ;  /* 0xfffffffe10097890 */ /* 0x000fe4000fffe0ff */
[----:B------:R-:W-:Y:S02]  /*4780*/  USHF.L.U64.HI UR14, UR10, 0x2, UR11 ;  /* 0x000000020a0e7899 */ /* 0x000fe4000801020b */
[----:B------:R-:W-:Y:S02]  /*4790*/  ULEA.HI.X UR29, UR24, UR15, UR38, 0x2, UP0 ;  /* 0x0000000f181d7291 */ /* 0x000fe400080f1426 */
[----:B------:R-:W-:Y:S02]  /*47a0*/  ULEA.HI.X UR26, UR26, UR41, UR33, 0x2, UP1 ;  /* 0x000000291a1a7291 */ /* 0x000fe400088f1421 */
[----:B------:R-:W-:Y:S02]  /*47b0*/  ULOP3.LUT UR11, UR8, 0x100, URZ, 0xc0, !UPT ;  /* 0x00000100080b7892 */ /* 0x000fe4000f8ec0ff */
[----:B------:R-:W-:-:S02]  /*47c0*/  UIADD3 UR33, UPT, UPT, UR23, 0x1ae0, URZ ;  /* 0x00001ae017217890 */ /* 0x000fc4000fffe0ff */
[----:B------:R-:W-:Y:S01]  /*47d0*/  UIADD3 UR12, UPT, UPT, UR23, 0x24e0, URZ ;  /* 0x000024e0170c7890 */ /* 0x000fe2000fffe0ff */
[----:B------:R-:W1:Y:S01]  /*47e0*/  LDCU UR40, c[0x0][0x394] ;  /* 0x00007280ff2877ac */ /* 0x000e620008000800 */
[----:B------:R-:W2:Y:S01]  /*47f0*/  LDCU UR41, c[0x0][0x38c] ;  /* 0x00007180ff2977ac */ /* 0x000ea20008000800 */
[----:B------:R-:W-:Y:S02]  /*4800*/  UIMAD UR9, UR9, UR39, URZ ;  /* 0x00000027090972a4 */ /* 0x000fe4000f8e02ff */
[----:B------:R-:W-:Y:S02]  /*4810*/  USHF.L.U64.HI UR24, UR34, 0x2, UR35 ;  /* 0x0000000222187899 */ /* 0x000fe40008010223 */
[----:B0-----:R-:W-:Y:S01]  /*4820*/  USHF.L.U64.HI UR15, UR36, 0x2, UR37 ;  /* 0x00000002240f7899 */ /* 0x001fe20008010225 */
[----:B------:R-:W-:-:S11]  /*4830*/  UMOV UR8, URZ ;  /* 0x000000ff00087c82 */ /* 0x000fd60008000000 */
.L_x_173:
[----:B------:R-:W-:Y:S02]  /*4840*/  MOV R40, UR25 ;  /* 0x0000001900287c02 */ /* 0x000fe40008000f00 */
[----:B------:R-:W-:-:S05]  /*4850*/  MOV R41, UR28 ;  /* 0x0000001c00297c02 */ /* 0x000fca0008000f00 */
[----:B0-----:R0:W3:Y:S01]  /*4860*/  LDG.E R100, desc[UR30][R40.64] ;  /* 0x0000001e28647981 */ /* 0x0010e2000c1e1900 */
[----:B------:R-:W-:Y:S01]  /*4870*/  IMAD.U32 R42, RZ, RZ, UR27 ;  /* 0x0000001bff2a7e24 */ /* 0x000fe2000f8e00ff */
[----:B------:R-:W-:-:S05]  /*4880*/  MOV R43, UR26 ;  /* 0x0000001a002b7c02 */ /* 0x000fca0008000f00 */
[----:B------:R-:W4:Y:S01]  /*4890*/  LDG.E R42, desc[UR30][R42.64] ;  /* 0x0000001e2a2a7981 */ /* 0x000f22000c1e1900 */
[----:B0-----:R-:W-:Y:S02]  /*48a0*/  MOV R40, UR32 ;  /* 0x0000002000287c02 */ /* 0x001fe40008000f00 */
[----:B------:R-:W-:-:S05]  /*48b0*/  MOV R41, UR29 ;  /* 0x0000001d00297c02 */ /* 0x000fca0008000f00 */
[----:B------:R0:W4:Y:S01]  /*48c0*/  LDG.E R83, desc[UR30][R40.64] ;  /* 0x0000001e28537981 */ /* 0x000122000c1e1900 */
[----:B------:R-:W5:Y:S01]  /*48d0*/  S2R R106, SR_TID.X ;  /* 0x00000000006a7919 */ /* 0x000f620000002100 */
[----:B-1----:R-:W1:Y:S01]  /*48e0*/  S2UR UR13, SR_CgaCtaId ;  /* 0x00000000000d79c3 */ /* 0x002e620000008800 */
[----:B------:R-:W-:Y:S01]  /*48f0*/  UMOV UR23, 0x400 ;  /* 0x0000040000177882 */ /* 0x000fe20000000000 */
[----:B------:R-:W-:Y:S01]  /*4900*/  BSSY.RECONVERGENT B0, `(.L_x_161) ;  /* 0x0000046000007945 */ /* 0x000fe20003800200 */
[----:B-1----:R-:W-:Y:S01]  /*4910*/  ULEA UR23, UR13, UR23, 0x18 ;  /* 0x000000170d177291 */ /* 0x002fe2000f8ec0ff */
[C---:B-----5:R-:W-:Y:S02]  /*4920*/  ISETP.NE.AND P0, PT, R106.reuse, RZ, PT ;  /* 0x000000ff6a00720c */ /* 0x060fe40003f05270 */
[C---:B0-----:R-:W-:Y:S02]  /*4930*/  IADD3 R40, PT, PT, R106.reuse, 0x200, RZ ;  /* 0x000002006a287810 */ /* 0x041fe40007ffe0ff */
[----:B------:R-:W-:-:S02]  /*4940*/  ISETP.NE.AND P1, PT, R106, 0x7f, PT ;  /* 0x0000007f6a00780c */ /* 0x000fc40003f25270 */
[----:B------:R-:W-:-:S04]  /*4950*/  SEL R40, R40, UR11, P0 ;  /* 0x0000000b28287c07 */ /* 0x000fc80008000000 */
[----:B------:R-:W-:Y:S01]  /*4960*/  LEA R40, R40, UR23, 0x2 ;  /* 0x0000001728287c11 */ /* 0x000fe2000f8e10ff */
[----:B---3--:R-:W-:-:S04]  /*4970*/  FMUL.FTZ R82, R100, 1.4426950216293334961 ;  /* 0x3fb8aa3b64527820 */ /* 0x008fc80000410000 */
[C---:B------:R-:W-:Y:S01]  /*4980*/  FMUL.FTZ R151, R82.reuse, R76 ;  /* 0x0000004c52977220 */ /* 0x040fe20000410000 */
[C---:B------:R-:W-:Y:S01]  /*4990*/  FMUL.FTZ R101, R82.reuse, R75 ;  /* 0x0000004b52657220 */ /* 0x040fe20000410000 */
[C---:B------:R-:W-:Y:S01]  /*49a0*/  FMUL.FTZ R102, R82.reuse, R74 ;  /* 0x0000004a52667220 */ /* 0x040fe20000410000 */
[----:B------:R-:W-:-:S03]  /*49b0*/  FMUL.FTZ R103, R82, R73 ;  /* 0x0000004952677220 */ /* 0x000fc60000410000 */
[----:B------:R-:W0:Y:S01]  /*49c0*/  MUFU.EX2 R151, R151 ;  /* 0x0000009700977308 */ /* 0x000e220000000800 */
[C---:B------:R-:W-:Y:S01]  /*49d0*/  FMUL.FTZ R104, R82.reuse, R72 ;  /* 0x0000004852687220 */ /* 0x040fe20000410000 */
        /* <DEDUP_REMOVED lines=10> */
[----:B------:R-:W-:Y:S01]  /*4a80*/  FMUL.FTZ R122, R82, R27 ;  /* 0x0000001b527a7220 */ /* 0x000fe20000410000 */
[----:B------:R-:W1:Y:S08]  /*4a90*/  MUFU.EX2 R101, R101 ;  /* 0x0000006500657308 */ /* 0x000e700000000800 */
        /* <DEDUP_REMOVED lines=14> */
[----:B----4-:R-:W-:Y:S01]  /*4b80*/  FMUL.FTZ R83, R83, R42 ;  /* 0x0000002a53537220 */ /* 0x010fe20000410000 */
        /* <DEDUP_REMOVED lines=18> */
[----:B01-3--:R-:W-:Y:S05]  /*4cb0*/  @P1 BRA `(.L_x_162) ;  /* 0x0000000000201947 */ /* 0x00bfea0003800000 */
[----:B------:R-:W-:Y:S01]  /*4cc0*/  UISETP.NE.AND UP0, UPT, UR16, UR40, UPT ;  /* 0x000000281000728c */ /* 0x000fe2000bf05270 */
[----:B------:R-:W-:-:S08]  /*4cd0*/  HFMA2 R133, -RZ, RZ, 1.875, 0 ;  /* 0x3f800000ff857431 */ /* 0x000fd000000001ff */
[----:B------:R-:W-:Y:S05]  /*4ce0*/  BRA.U !UP0, `(.L_x_163) ;  /* 0x00000001081c7547 */ /* 0x000fea000b800000 */
[----:B------:R-:W-:Y:S01]  /*4cf0*/  USHF.L.U32 UR13, UR16, 0xa, URZ ;  /* 0x0000000a100d7899 */ /* 0x000fe200080006ff */
[----:B------:R-:W-:-:S03]  /*4d00*/  MOV R133, UR33 ;  /* 0x0000002100857c02 */ /* 0x000fc60008000f00 */
[----:B------:R-:W-:-:S09]  /*4d10*/  ULOP3.LUT UR13, UR13, 0x400, URZ, 0xc0, !UPT ;  /* 0x000004000d0d7892 */ /* 0x000fd2000f8ec0ff */
[----:B------:R-:W1:Y:S01]  /*4d20*/  LDS R133, [R133+UR13] ;  /* 0x0000000d85857984 */ /* 0x000e620008000800 */
[----:B------:R-:W-:Y:S05]  /*4d30*/  BRA `(.L_x_163) ;  /* 0x0000000000087947 */ /* 0x000fea0003800000 */
.L_x_162:
[----:B------:R-:W-:-:S06]  /*4d40*/  LEA R133, R106, UR23, 0x2 ;  /* 0x000000176a857c11 */ /* 0x000fcc000f8e10ff */
[----:B------:R-:W0:Y:S02]  /*4d50*/  LDS R133, [R133+0x22e4] ;  /* 0x0022e40085857984 */ /* 0x000e240000000800 */
.L_x_163:
[----:B--2---:R-:W-:Y:S05]  /*4d60*/  BSYNC.RECONVERGENT B0 ;  /* 0x0000000000007941 */ /* 0x004fea0003800200 */
.L_x_161:
[----:B------:R-:W-:Y:S02]  /*4d70*/  LOP3.LUT P1, RZ, R106, 0x1f, RZ, 0xc0, !PT ;  /* 0x0000001f6aff7812 */ /* 0x000fe4000782c0ff */
[----:B------:R-:W-:Y:S01]  /*4d80*/  MOV R40, UR16 ;  /* 0x0000001000287c02 */ /* 0x000fe20008000f00 */
[----:B------:R-:W-:-:S03]  /*4d90*/  IMAD.MOV.U32 R41, RZ, RZ, RZ ;  /* 0x000000ffff297224 */ /* 0x000fc600078e00ff */
        /* <DEDUP_REMOVED lines=12> */
[----:B------:R-:W-:Y:S02]  /*4e60*/  MOV R42, UR38 ;  /* 0x00000026002a7c02 */ /* 0x000fe40008000f00 */
        /* <DEDUP_REMOVED lines=48> */
[----:B------:R-:W-:Y:S01]  /*5170*/  HFMA2 R153, -RZ, RZ, 0, 2.384185791015625e-06 ;  /* 0x00000028ff997431 */ /* 0x000fe200000001ff */
        /* <DEDUP_REMOVED lines=41> */
.L_x_191:
[C---:B---3--:R-:W-:Y:S01]  /*5410*/  FFMA.FTZ R86, R162.reuse, R86, R157 ;  /* 0x00000056a2567223 */ /* 0x048fe2000001009d */
[----:B------:R-:W-:Y:S01]  /*5420*/  UMOV UR13, 0xffffffff ;  /* 0xffffffff000d7882 */ /* 0x000fe20000000000 */
[----:B0-2---:R-:W-:-:S03]  /*5430*/  @P1 FMUL.FTZ R162, R162, R155 ;  /* 0x0000009ba2a21220 */ /* 0x005fc60000410000 */
[----:B------:R-:W-:Y:S01]  /*5440*/  FSEL R163, R157, R86, !P1 ;  /* 0x000000569da37208 */ /* 0x000fe20004800000 */
[----:B------:R-:W-:Y:S06]  /*5450*/  BRA.DIV UR13, `(.L_x_166) ;  /* 0x000000460d587947 */ /* 0x000fec000b800000 */
.L_x_194:
[----:B------:R-:W-:-:S03]  /*5460*/  UMOV UR13, 0xffffffff ;  /* 0xffffffff000d7882 */ /* 0x000fc60000000000 */
[----:B------:R-:W-:Y:S05]  /*5470*/  BRA.DIV UR13, `(.L_x_167) ;  /* 0x000000460d787947 */ /* 0x000fea000b800000 */
.L_x_197:
[----:B------:R-:W-:-:S03]  /*5480*/  UMOV UR13, 0xffffffff ;  /* 0xffffffff000d7882 */ /* 0x000fc60000000000 */
[----:B------:R-:W-:Y:S05]  /*5490*/  BRA.DIV UR13, `(.L_x_168) ;  /* 0x000000460d987947 */ /* 0x000fea000b800000 */
[----:B------:R-:W0:Y:S04]  /*54a0*/  SHFL.UP PT, R162, R162, 0x1, RZ ;  /* 0x04200000a2a27989 */ /* 0x000e2800000e00ff */
[----:B------:R-:W2:Y:S04]  /*54b0*/  SHFL.UP PT, R163, R163, 0x1, RZ ;  /* 0x04200000a3a37989 */ /* 0x000ea800000e00ff */
[----:B-----5:R-:W3:Y:S04]  /*54c0*/  SHFL.IDX PT, R40, R40, RZ, 0x1f ;  /* 0x00001fff28287589 */ /* 0x020ee800000e0000 */
[----:B------:R-:W4:Y:S02]  /*54d0*/  SHFL.IDX PT, R41, R41, RZ, 0x1f ;  /* 0x00001fff29297589 */ /* 0x000f2400000e0000 */
.L_x_203:
        /* <DEDUP_REMOVED lines=12> */
.L_x_164:
        /* <DEDUP_REMOVED lines=48> */
[----:B------:R-:W-:Y:S02]  /*58a0*/  HFMA2 R40, -RZ, RZ, 1.875, 0 ;  /* 0x3f800000ff287431 */ /* 0x000fe400000001ff */
[----:B------:R-:W-:-:S04]  /*58b0*/  FFMA.FTZ R147, R114, R146, R147 ;  /* 0x0000009272937223 */ /* 0x000fc80000010093 */
[----:B------:R-:W-:Y:S01]  /*58c0*/  FFMA.FTZ R148, R116, R147, R148 ;  /* 0x0000009374947223 */ /* 0x000fe20000010094 */
[----:B------:R-:W0:Y:S01]  /*58d0*/  @P0 LDS.64 R40, [UR12] ;  /* 0x0000000cff280984 */ /* 0x000e220008000a00 */
[----:B------:R-:W-:-:S03]  /*58e0*/  ISETP.GT.U32.AND P0, PT, R106, 0x1f, PT ;  /* 0x0000001f6a00780c */ /* 0x000fc60003f04070 */
[----:B------:R1:W-:Y:S02]  /*58f0*/  STS.64 [R150+0x15e0], R42 ;  /* 0x0015e02a96007388 */ /* 0x0003e40000000a00 */
[----:B-1----:R-:W-:Y:S01]  /*5900*/  FFMA.FTZ R150, R122, R148, R149 ;  /* 0x000000947a967223 */ /* 0x002fe20000010095 */
[----:B------:R-:W-:Y:S07]  /*5910*/  BAR.SYNC.DEFER_BLOCKING 0x0 ;  /* 0x0000000000007b1d */ /* 0x000fee0000010000 */
[----:B------:R-:W-:Y:S05]  /*5920*/  @P0 BRA `(.L_x_169) ;  /* 0x0000000400240947 */ /* 0x000fea0003800000 */
[----:B------:R-:W-:Y:S01]  /*5930*/  MOV R149, 0x28 ;  /* 0x0000002800957802 */ /* 0x000fe20000000f00 */
[----:B------:R-:W-:Y:S01]  /*5940*/  UMOV UR13, 0xffffffff ;  /* 0xffffffff000d7882 */ /* 0x000fe20000000000 */
[----:B------:R-:W-:-:S03]  /*5950*/  LOP3.LUT R152, R106, 0x1f, RZ, 0xc0, !PT ;  /* 0x0000001f6a987812 */ /* 0x000fc600078ec0ff */
[----:B------:R-:W-:Y:S01]  /*5960*/  IMAD R149, R106, R149, UR23 ;  /* 0x000000176a957e24 */ /* 0x000fe2000f8e0295 */
[----:B------:R-:W-:-:S04]  /*5970*/  ISETP.NE.AND P0, PT, R152, 0x1f, PT ;  /* 0x0000001f9800780c */ /* 0x000fc80003f05270 */
        /* <DEDUP_REMOVED lines=17> */
[----:B--2---:R-:W-:-:S03]  /*5a90*/  @P0 FMUL.FTZ R153, R153, R162 ;  /* 0x000000a299990220 */ /* 0x004fc60000410000 */
[----:B------:R-:W-:Y:S02]  /*5aa0*/  @P0 IMAD.MOV.U32 R163, RZ, RZ, R86 ;  /* 0x000000ffffa30224 */ /* 0x000fe400078e0056 */
[----:B------:R-:W-:-:S03]  /*5ab0*/  @P0 MOV R162, R153 ;  /* 0x0000009900a20202 */ /* 0x000fc60000000f00 */
[----:B------:R-:W1:Y:S01]  /*5ac0*/  SHFL.DOWN PT, R154, R163, 0x2, 0x1f ;  /* 0x08401f00a39a7f89 */ /* 0x000e6200000e0000 */
[----:B------:R-:W-:-:S03]  /*5ad0*/  ISETP.GT.U32.AND P0, PT, R152, 0x1d, PT ;  /* 0x0000001d9800780c */ /* 0x000fc60003f04070 */
[----:B------:R-:W2:Y:S10]  /*5ae0*/  SHFL.DOWN PT, R152, R162, 0x2, 0x1f ;  /* 0x08401f00a2987f89 */ /* 0x000eb400000e0000 */
        /* <DEDUP_REMOVED lines=31> */
.L_x_220:
        /* <DEDUP_REMOVED lines=14> */
.L_x_169:
[----:B------:R-:W-:Y:S05]  /*5dc0*/  WARPSYNC.ALL ;  /* 0x0000000000007948 */ /* 0x000fea0003800000 */
[----:B------:R-:W-:Y:S01]  /*5dd0*/  BAR.SYNC.DEFER_BLOCKING 0x0 ;  /* 0x0000000000007b1d */ /* 0x000fe20000010000 */
[----:B-1----:R-:W-:Y:S01]  /*5de0*/  SHF.R.U32.HI R83, RZ, 0x2, R106 ;  /* 0x00000002ff537819 */ /* 0x002fe2000001166a */
[----:B------:R-:W-:Y:S01]  /*5df0*/  FFMA.FTZ R84, R62, -R76, R151 ;  /* 0x8000004c3e547223 */ /* 0x000fe20000010097 */
[----:B------:R-:W-:Y:S02]  /*5e00*/  ISETP.NE.AND P2, PT, R106, RZ, PT ;  /* 0x000000ff6a00720c */ /* 0x000fe40003f45270 */
[----:B------:R-:W-:Y:S01]  /*5e10*/  IADD3 R42, PT, PT, R83, R106, RZ ;  /* 0x0000006a532a7210 */ /* 0x000fe20007ffe0ff */
[----:B------:R-:W-:Y:S01]  /*5e20*/  BSSY.RECONVERGENT B0, `(.L_x_171) ;  /* 0x00000d4000007945 */ /* 0x000fe20003800200 */
[----:B------:R-:W1:Y:S02]  /*5e30*/  S2R R152, SR_LANEID ;  /* 0x0000000000987919 */ /* 0x000e640000000000 */
[----:B------:R-:W-:-:S05]  /*5e40*/  LEA R42, R42, UR23, 0x3 ;  /* 0x000000172a2a7c11 */ /* 0x000fca000f8e18ff */
[----:B------:R-:W2:Y:S04]  /*5e50*/  LDS R43, [R42+0x15e4] ;  /* 0x0015e4002a2b7984 */ /* 0x000ea80000000800 */
[----:B0-----:R0:W-:Y:S01]  /*5e60*/  @!P2 STS.64 [UR12], R40 ;  /* 0x00000028ff00a988 */ /* 0x0011e20008000a0c */
[C---:B-1----:R-:W-:Y:S02]  /*5e70*/  ISETP.GT.AND P1, PT, R152.reuse, 0x1e, PT ;  /* 0x0000001e9800780c */ /* 0x042fe40003f24270 */
[----:B------:R-:W-:Y:S01]  /*5e80*/  ISETP.GT.AND P0, PT, R152, 0x1d, PT ;  /* 0x0000001d9800780c */ /* 0x000fe20003f04270 */
[----:B--2---:R-:W-:Y:S01]  /*5e90*/  FFMA.FTZ R133, R43, R133, R132 ;  /* 0x000000852b857223 */ /* 0x004fe20000010084 */
[----:B------:R-:W-:-:S03]  /*5ea0*/  FFMA.FTZ R43, R0, R151, RZ ;  /* 0x00000097002b7223 */ /* 0x000fc600000100ff */
[----:B------:R-:W-:Y:S01]  /*5eb0*/  FFMA.FTZ R131, R122, R133, R131 ;  /* 0x000000857a837223 */ /* 0x000fe20000010083 */
[----:B------:R-:W-:Y:S01]  /*5ec0*/  FFMA.FTZ R43, R38, R135, R43 ;  /* 0x00000087262b7223 */ /* 0x000fe2000001002b */
[----:B------:R-:W-:Y:S02]  /*5ed0*/  FFMA.FTZ R135, R60, -R75, R135 ;  /* 0x8000004b3c877223 */ /* 0x000fe40000010087 */
[----:B------:R-:W-:Y:S01]  /*5ee0*/  FFMA.FTZ R85, R116, R131, R130 ;  /* 0x0000008374557223 */ /* 0x000fe20000010082 */
[----:B------:R-:W-:Y:S01]  /*5ef0*/  FFMA.FTZ R82, R36, R136, R43 ;  /* 0x0000008824527223 */ /* 0x000fe2000001002b */
[----:B------:R-:W-:Y:S01]  /*5f00*/  FFMA.FTZ R136, R59, -R74, R136 ;  /* 0x8000004a3b887223 */ /* 0x000fe20000010088 */
[----:B------:R-:W-:Y:S01]  /*5f10*/  FMUL.FTZ R149, R131, R31 ;  /* 0x0000001f83957220 */ /* 0x000fe20000410000 */
[----:B------:R-:W-:Y:S01]  /*5f20*/  FFMA.FTZ R129, R114, R85, R129 ;  /* 0x0000005572817223 */ /* 0x000fe20000010081 */
[----:B------:R-:W-:Y:S01]  /*5f30*/  FFMA.FTZ R82, R35, R137, R82 ;  /* 0x0000008923527223 */ /* 0x000fe20000010052 */
[----:B------:R-:W-:Y:S01]  /*5f40*/  FFMA.FTZ R137, R58, -R73, R137 ;  /* 0x800000493a897223 */ /* 0x000fe20000010089 */
[C---:B0-----:R-:W-:Y:S01]  /*5f50*/  FMUL.FTZ R40, R100.reuse, R85 ;  /* 0x0000005564287220 */ /* 0x041fe20000410000 */
[----:B------:R-:W-:Y:S01]  /*5f60*/  FFMA.FTZ R113, R113, R129, R128 ;  /* 0x0000008171717223 */ /* 0x000fe20000010080 */
[----:B------:R-:W-:Y:S01]  /*5f70*/  FFMA.FTZ R43, R33, R138, R82 ;  /* 0x0000008a212b7223 */ /* 0x000fe20000010052 */
[----:B------:R-:W-:Y:S01]  /*5f80*/  FFMA.FTZ R138, R57, -R72, R138 ;  /* 0x80000048398a7223 */ /* 0x000fe2000001008a */
[----:B------:R-:W-:Y:S01]  /*5f90*/  FMUL.FTZ R41, R100, R131 ;  /* 0x0000008364297220 */ /* 0x000fe20000410000 */
[----:B------:R-:W-:Y:S01]  /*5fa0*/  FFMA.FTZ R112, R112, R113, R127 ;  /* 0x0000007170707223 */ /* 0x000fe2000001007f */
[----:B------:R-:W-:Y:S01]  /*5fb0*/  FFMA.FTZ R43, R32, R139, R43 ;  /* 0x0000008b202b7223 */ /* 0x000fe2000001002b */
[----:B------:R-:W-:Y:S01]  /*5fc0*/  FFMA.FTZ R139, R55, -R71, R139 ;  /* 0x80000047378b7223 */ /* 0x000fe2000001008b */
[----:B------:R-:W-:Y:S01]  /*5fd0*/  FADD.FTZ R4, R149, R4 ;  /* 0x0000000495047221 */ /* 0x000fe20000010000 */
[----:B------:R-:W-:Y:S01]  /*5fe0*/  FFMA.FTZ R111, R111, R112, R126 ;  /* 0x000000706f6f7223 */ /* 0x000fe2000001007e */
[----:B------:R-:W-:Y:S01]  /*5ff0*/  FFMA.FTZ R82, R30, R140, R43 ;  /* 0x0000008c1e527223 */ /* 0x000fe2000001002b */
[----:B------:R-:W-:-:S02]  /*6000*/  FFMA.FTZ R140, R54, -R66, R140 ;  /* 0x80000042368c7223 */ /* 0x000fc4000001008c */
[----:B------:R-:W-:Y:S01]  /*6010*/  FFMA.FTZ R125, R110, R111, R125 ;  /* 0x0000006f6e7d7223 */ /* 0x000fe2000001007d */
[----:B------:R-:W-:Y:S01]  /*6020*/  FFMA.FTZ R43, R29, R141, R82 ;  /* 0x0000008d1d2b7223 */ /* 0x000fe20000010052 */
[----:B------:R-:W-:Y:S02]  /*6030*/  FFMA.FTZ R141, R53, -R61, R141 ;  /* 0x8000003d358d7223 */ /* 0x000fe4000001008d */
[----:B------:R-:W-:Y:S01]  /*6040*/  FFMA.FTZ R124, R109, R125, R124 ;  /* 0x0000007d6d7c7223 */ /* 0x000fe2000001007c */
[----:B------:R-:W-:Y:S01]  /*6050*/  FFMA.FTZ R82, R26, R142, R43 ;  /* 0x0000008e1a527223 */ /* 0x000fe2000001002b */
[----:B------:R-:W-:Y:S02]  /*6060*/  FFMA.FTZ R142, R52, -R56, R142 ;  /* 0x80000038348e7223 */ /* 0x000fe4000001008e */
[----:B------:R-:W-:Y:S01]  /*6070*/  FFMA.FTZ R123, R108, R124, R123 ;  /* 0x0000007c6c7b7223 */ /* 0x000fe2000001007b */
[----:B------:R-:W-:Y:S01]  /*6080*/  FFMA.FTZ R43, R25, R143, R82 ;  /* 0x0000008f192b7223 */ /* 0x000fe20000010052 */
[----:B------:R-:W-:-:S02]  /*6090*/  FFMA.FTZ R143, R50, -R51, R143 ;  /* 0x80000033328f7223 */ /* 0x000fc4000001008f */
[----:B------:R-:W-:Y:S01]  /*60a0*/  FFMA.FTZ R42, R107, R123, R121 ;  /* 0x0000007b6b2a7223 */ /* 0x000fe20000010079 */
[----:B------:R-:W-:Y:S01]  /*60b0*/  FFMA.FTZ R82, R24, R144, R43 ;  /* 0x0000009018527223 */ /* 0x000fe2000001002b */
[-C--:B------:R-:W-:Y:S01]  /*60c0*/  FFMA.FTZ R144, R49, -R47.reuse, R144 ;  /* 0x8000002f31907223 */ /* 0x080fe20000010090 */
        /* <DEDUP_REMOVED lines=10> */
[----:B------:R-:W-:Y:S01]  /*6170*/  FMUL.FTZ R82, R119, R73 ;  /* 0x0000004977527220 */ /* 0x000fe20000410000 */
[----:B------:R-:W-:Y:S01]  /*6180*/  FFMA.FTZ R147, R45, -R34, R147 ;  /* 0x800000222d937223 */ /* 0x000fe20000010093 */
[----:B------:R-:W-:Y:S01]  /*6190*/  FFMA.FTZ R102, R102, R103, R117 ;  /* 0x0000006766667223 */ /* 0x000fe20000010075 */
[----:B------:R-:W-:Y:S01]  /*61a0*/  FMUL.FTZ R87, R103, R74 ;  /* 0x0000004a67577220 */ /* 0x000fe20000410000 */
[----:B------:R-:W-:Y:S01]  /*61b0*/  FFMA.FTZ R108, R20, R148, R109 ;  /* 0x00000094146c7223 */ /* 0x000fe2000001006d */
[----:B------:R-:W-:Y:S01]  /*61c0*/  FMUL.FTZ R117, R125, R56 ;  /* 0x000000387d757220 */ /* 0x000fe20000410000 */
[----:B------:R-:W-:Y:S01]  /*61d0*/  FFMA.FTZ R101, R101, R102, R115 ;  /* 0x0000006665657223 */ /* 0x000fe20000010073 */
[----:B------:R-:W-:Y:S01]  /*61e0*/  FMUL.FTZ R104, R102, R75 ;  /* 0x0000004b66687220 */ /* 0x000fe20000410000 */
[----:B------:R-:W-:Y:S01]  /*61f0*/  FMUL.FTZ R115, R123, R66 ;  /* 0x000000427b737220 */ /* 0x000fe20000410000 */
[----:B------:R-:W-:Y:S01]  /*6200*/  FFMA.FTZ R148, R44, -R31, R148 ;  /* 0x8000001f2c947223 */ /* 0x000fe20000010094 */
[----:B------:R-:W-:Y:S01]  /*6210*/  FMUL.FTZ R43, R101, R76 ;  /* 0x0000004c652b7220 */ /* 0x000fe20000410000 */
[----:B------:R-:W-:Y:S01]  /*6220*/  FADD.FTZ R15, R82, R15 ;  /* 0x0000000f520f7221 */ /* 0x000fe20000010000 */
[----:B------:R-:W-:Y:S01]  /*6230*/  FADD.FTZ R10, R117, R10 ;  /* 0x0000000a750a7221 */ /* 0x000fe20000010000 */
[----:B------:R-:W-:Y:S01]  /*6240*/  FMUL.FTZ R41, R148, R41 ;  /* 0x0000002994297220 */ /* 0x000fe20000410000 */
[----:B------:R-:W-:Y:S01]  /*6250*/  FFMA.FTZ R107, R43, R84, RZ ;  /* 0x000000542b6b7223 */ /* 0x000fe200000100ff */
[----:B------:R-:W-:Y:S01]  /*6260*/  FADD.FTZ R12, R115, R12 ;  /* 0x0000000c730c7221 */ /* 0x000fe20000010000 */
[----:B------:R-:W-:Y:S01]  /*6270*/  FADD.FTZ R16, R87, R16 ;  /* 0x0000001057107221 */ /* 0x000fe20000010000 */
[----:B------:R-:W-:Y:S01]  /*6280*/  FFMA.FTZ R131, R44, R131, R41 ;  /* 0x000000832c837223 */ /* 0x000fe20000010029 */
[----:B------:R-:W-:Y:S01]  /*6290*/  FFMA.FTZ R86, R104, R135, R107 ;  /* 0x0000008768567223 */ /* 0x000fe2000001006b */
[----:B------:R-:W-:Y:S01]  /*62a0*/  FMUL.FTZ R107, R105, R72 ;  /* 0x00000048696b7220 */ /* 0x000fe20000410000 */
[----:B------:R-:W-:Y:S01]  /*62b0*/  FMUL.FTZ R41, R100, R129 ;  /* 0x0000008164297220 */ /* 0x000fe20000410000 */
[----:B------:R-:W-:Y:S01]  /*62c0*/  FADD.FTZ R90, R131, R90 ;  /* 0x0000005a835a7221 */ /* 0x000fe20000010000 */
[----:B------:R-:W-:Y:S01]  /*62d0*/  FFMA.FTZ R109, R87, R136, R86 ;  /* 0x00000088576d7223 */ /* 0x000fe20000010056 */
[----:B------:R-:W-:Y:S01]  /*62e0*/  FFMA.FTZ R86, R19, R150, R108 ;  /* 0x0000009613567223 */ /* 0x000fe2000001006c */
[----:B------:R-:W-:Y:S01]  /*62f0*/  FMUL.FTZ R108, R42, R71 ;  /* 0x000000472a6c7220 */ /* 0x000fe20000410000 */
[----:B------:R-:W-:Y:S01]  /*6300*/  FFMA.FTZ R150, R28, -R27, R150 ;  /* 0x8000001b1c967223 */ /* 0x000fe20000010096 */
[----:B------:R-:W-:Y:S01]  /*6310*/  FFMA.FTZ R110, R82, R137, R109 ;  /* 0x00000089526e7223 */ /* 0x000fe2000001006d */
[C---:B------:R-:W-:Y:S01]  /*6320*/  FADD.FTZ R14, R107.reuse, R14 ;  /* 0x0000000e6b0e7221 */ /* 0x040fe20000010000 */
[----:B------:R-:W0:Y:S01]  /*6330*/  SHFL.DOWN PT, R127, R86, 0x1, 0x1f ;  /* 0x08201f00567f7f89 */ /* 0x000e2200000e0000 */
[----:B------:R-:W-:Y:S01]  /*6340*/  FADD.FTZ R13, R108, R13 ;  /* 0x0000000d6c0d7221 */ /* 0x000fe20000010000 */
[----:B------:R-:W-:Y:S01]  /*6350*/  FFMA.FTZ R109, R107, R138, R110 ;  /* 0x0000008a6b6d7223 */ /* 0x000fe2000001006e */
[----:B------:R-:W-:Y:S01]  /*6360*/  FMUL.FTZ R110, R124, R61 ;  /* 0x0000003d7c6e7220 */ /* 0x000fe20000410000 */
[----:B------:R-:W-:Y:S01]  /*6370*/  FADD.FTZ R17, R104, R17 ;  /* 0x0000001168117221 */ /* 0x000fe20000010000 */
[----:B------:R-:W-:Y:S01]  /*6380*/  FADD.FTZ R18, R43, R18 ;  /* 0x000000122b127221 */ /* 0x000fe20000010000 */
        /* <DEDUP_REMOVED lines=9> */
[----:B------:R-:W-:Y:S02]  /*6420*/  FMUL.FTZ R127, R129, R37 ;  /* 0x00000025817f7220 */ /* 0x000fe40000410000 */
[----:B------:R-:W-:Y:S01]  /*6430*/  FFMA.FTZ R109, R121, R144, R116 ;  /* 0x00000090796d7223 */ /* 0x000fe20000010074 */
[----:B------:R-:W-:Y:S01]  /*6440*/  FMUL.FTZ R116, R113, R39 ;  /* 0x0000002771747220 */ /* 0x000fe20000410000 */
[----:B------:R-:W0:Y:S01]  /*6450*/  SHFL.DOWN PT, R151, R86, 0x2, 0x1f ;  /* 0x08401f0056977f89 */ /* 0x000e2200000e0000 */
[----:B------:R-:W-:Y:S02]  /*6460*/  FADD.FTZ R6, R127, R6 ;  /* 0x000000067f067221 */ /* 0x000fe40000010000 */
[C---:B------:R-:W-:Y:S01]  /*6470*/  FFMA.FTZ R118, R116.reuse, R145, R109 ;  /* 0x0000009174767223 */ /* 0x040fe2000001006d */
[----:B------:R-:W-:-:S03]  /*6480*/  FADD.FTZ R7, R116, R7 ;  /* 0x0000000774077221 */ /* 0x000fc60000010000 */
[----:B------:R-:W-:Y:S01]  /*6490*/  FFMA.FTZ R109, R127, R146, R118 ;  /* 0x000000927f6d7223 */ /* 0x000fe20000010076 */
[----:B------:R-:W-:Y:S01]  /*64a0*/  FMUL.FTZ R118, R85, R34 ;  /* 0x0000002255767220 */ /* 0x000fe20000410000 */
[----:B------:R-:W-:Y:S01]  /*64b0*/  FMUL.FTZ R127, R146, R41 ;  /* 0x00000029927f7220 */ /* 0x000fe20000410000 */
[----:B------:R-:W-:Y:S02]  /*64c0*/  FMUL.FTZ R41, R100, R112 ;  /* 0x0000007064297220 */ /* 0x000fe40000410000 */
[C---:B------:R-:W-:Y:S01]  /*64d0*/  FFMA.FTZ R120, R118.reuse, R147, R109 ;  /* 0x0000009376787223 */ /* 0x040fe2000001006d */
[----:B------:R-:W-:Y:S01]  /*64e0*/  FADD.FTZ R5, R118, R5 ;  /* 0x0000000576057221 */ /* 0x000fe20000010000 */
[----:B------:R-:W-:Y:S01]  /*64f0*/  FMUL.FTZ R144, R144, R41 ;  /* 0x0000002990907220 */ /* 0x000fe20000410000 */
[----:B------:R-:W-:Y:S01]  /*6500*/  FMUL.FTZ R41, R100, R125 ;  /* 0x0000007d64297220 */ /* 0x000fe20000410000 */
[----:B------:R-:W-:Y:S01]  /*6510*/  FFMA.FTZ R109, R149, R148, R120 ;  /* 0x00000094956d7223 */ /* 0x000fe20000010078 */
[----:B------:R-:W-:Y:S01]  /*6520*/  FMUL.FTZ R120, R133, R27 ;  /* 0x0000001b85787220 */ /* 0x000fe20000410000 */
[----:B------:R-:W-:-:S03]  /*6530*/  FFMA.FTZ R127, R46, R129, R127 ;  /* 0x000000812e7f7223 */ /* 0x000fc6000001007f */
[C---:B------:R-:W-:Y:S01]  /*6540*/  FFMA.FTZ R109, R120.reuse, R150, R109 ;  /* 0x00000096786d7223 */ /* 0x040fe2000001006d */
[----:B------:R-:W-:Y:S01]  /*6550*/  FADD.FTZ R3, R120, R3 ;  /* 0x0000000378037221 */ /* 0x000fe20000010000 */
[----:B------:R-:W-:Y:S01]  /*6560*/  FADD.FTZ R88, R127, R88 ;  /* 0x000000587f587221 */ /* 0x000fe20000010000 */
[----:B0-----:R-:W-:Y:S02]  /*6570*/  @!P0 FADD.FTZ R86, R86, R151 ;  /* 0x0000009756568221 */ /* 0x001fe40000010000 */
[----:B------:R-:W0:Y:S04]  /*6580*/  SHFL.DOWN PT, R122, R109, 0x1, 0x1f ;  /* 0x08201f006d7a7f89 */ /* 0x000e2800000e0000 */
[----:B------:R-:W1:Y:S01]  /*6590*/  SHFL.DOWN PT, R151, R86, 0x4, 0x1f ;  /* 0x08801f0056977f89 */ /* 0x000e6200000e0000 */
[----:B0-----:R-:W-:Y:S01]  /*65a0*/  @!P1 FADD.FTZ R109, R109, R122 ;  /* 0x0000007a6d6d9221 */ /* 0x001fe20000010000 */
[----:B------:R-:W-:-:S04]  /*65b0*/  ISETP.GT.AND P1, PT, R152, 0x1b, PT ;  /* 0x0000001b9800780c */ /* 0x000fc80003f24270 */
[----:B------:R-:W0:Y:S09]  /*65c0*/  SHFL.DOWN PT, R122, R109, 0x2, 0x1f ;  /* 0x08401f006d7a7f89 */ /* 0x000e3200000e0000 */
[----:B-1----:R-:W-:Y:S01]  /*65d0*/  @!P1 FADD.FTZ R86, R86, R151 ;  /* 0x0000009756569221 */ /* 0x002fe20000010000 */
[----:B------:R-:W-:-:S04]  /*65e0*/  FMUL.FTZ R151, R100, R133 ;  /* 0x0000008564977220 */ /* 0x000fc80000410000 */
[----:B------:R-:W1:Y:S01]  /*65f0*/  SHFL.DOWN PT, R153, R86, 0x8, 0x1f ;  /* 0x09001f0056997f89 */ /* 0x000e6200000e0000 */
[----:B------:R-:W-:-:S04]  /*6600*/  FMUL.FTZ R151, R150, R151 ;  /* 0x0000009796977220 */ /* 0x000fc80000410000 */
[----:B------:R-:W-:-:S04]  /*6610*/  FFMA.FTZ R120, R28, R133, R151 ;  /* 0x000000851c787223 */ /* 0x000fc80000010097 */
[----:B------:R-:W-:Y:S01]  /*6620*/  FADD.FTZ R91, R120, R91 ;  /* 0x0000005b785b7221 */ /* 0x000fe20000010000 */
[----:B0-----:R-:W-:Y:S01]  /*6630*/  @!P0 FADD.FTZ R109, R109, R122 ;  /* 0x0000007a6d6d8221 */ /* 0x001fe20000010000 */
[----:B------:R-:W-:-:S04]  /*6640*/  ISETP.GT.AND P0, PT, R152, 0x17, PT ;  /* 0x000000179800780c */ /* 0x000fc80003f04270 */
[----:B------:R-:W0:Y:S09]  /*6650*/  SHFL.DOWN PT, R106, R109, 0x4, 0x1f ;  /* 0x08801f006d6a7f89 */ /* 0x000e3200000e0000 */
[----:B-1----:R-:W-:Y:S01]  /*6660*/  @!P0 FADD.FTZ R86, R86, R153 ;  /* 0x0000009956568221 */ /* 0x002fe20000010000 */
[----:B0-----:R-:W-:Y:S01]  /*6670*/  @!P1 FADD.FTZ R109, R109, R106 ;  /* 0x0000006a6d6d9221 */ /* 0x001fe20000010000 */
[----:B------:R-:W-:Y:S01]  /*6680*/  FMUL.FTZ R106, R147, R40 ;  /* 0x00000028936a7220 */ /* 0x000fe20000410000 */
[----:B------:R-:W-:-:S03]  /*6690*/  FMUL.FTZ R40, R100, R113 ;  /* 0x0000007164287220 */ /* 0x000fc60000410000 */
[----:B------:R-:W0:Y:S01]  /*66a0*/  SHFL.DOWN PT, R118, R109, 0x8, 0x1f ;  /* 0x09001f006d767f89 */ /* 0x000e2200000e0000 */
[----:B------:R-:W-:Y:S01]  /*66b0*/  FFMA.FTZ R106, R45, R85, R106 ;  /* 0x000000552d6a7223 */ /* 0x000fe2000001006a */
[----:B------:R-:W-:Y:S01]  /*66c0*/  FMUL.FTZ R145, R145, R40 ;  /* 0x0000002891917220 */ /* 0x000fe20000410000 */
[----:B------:R-:W-:Y:S01]  /*66d0*/  FMUL.FTZ R40, R100, R111 ;  /* 0x0000006f64287220 */ /* 0x000fe20000410000 */
[----:B------:R-:W-:Y:S01]  /*66e0*/  FMUL.FTZ R85, R142, R41 ;  /* 0x000000298e557220 */ /* 0x000fe20000410000 */
[----:B------:R-:W-:Y:S01]  /*66f0*/  FADD.FTZ R89, R106, R89 ;  /* 0x000000596a597221 */ /* 0x000fe20000010000 */
[----:B------:R-:W-:Y:S01]  /*6700*/  FFMA.FTZ R106, R48, R113, R145 ;  /* 0x00000071306a7223 */ /* 0x000fe20000010091 */
[----:B------:R-:W-:Y:S01]  /*6710*/  FMUL.FTZ R143, R143, R40 ;  /* 0x000000288f8f7220 */ /* 0x000fe20000410000 */
[C---:B------:R-:W-:Y:S01]  /*6720*/  FMUL.FTZ R40, R100.reuse, R124 ;  /* 0x0000007c64287220 */ /* 0x040fe20000410000 */
[----:B------:R-:W-:Y:S01]  /*6730*/  FMUL.FTZ R41, R100, R123 ;  /* 0x0000007b64297220 */ /* 0x000fe20000410000 */
[----:B------:R-:W-:Y:S01]  /*6740*/  FADD.FTZ R81, R106, R81 ;  /* 0x000000516a517221 */ /* 0x000fe20000010000 */
[----:B------:R-:W-:Y:S01]  /*6750*/  FFMA.FTZ R106, R50, R111, R143 ;  /* 0x0000006f326a7223 */ /* 0x000fe2000001008f */
[----:B------:R-:W-:Y:S01]  /*6760*/  FMUL.FTZ R40, R141, R40 ;  /* 0x000000288d287220 */ /* 0x000fe20000410000 */
[----:B------:R-:W1:Y:S01]  /*6770*/  SHFL.DOWN PT, R111, R86, 0x10, 0x1f ;  /* 0x0a001f00566f7f89 */ /* 0x000e6200000e0000 */
[----:B------:R-:W-:Y:S01]  /*6780*/  FFMA.FTZ R125, R52, R125, R85 ;  /* 0x0000007d347d7223 */ /* 0x000fe20000010055 */
[----:B------:R-:W-:Y:S01]  /*6790*/  FMUL.FTZ R85, R140, R41 ;  /* 0x000000298c557220 */ /* 0x000fe20000410000 */
[----:B------:R-:W-:Y:S01]  /*67a0*/  FFMA.FTZ R124, R53, R124, R40 ;  /* 0x0000007c357c7223 */ /* 0x000fe20000010028 */
[C---:B------:R-:W-:Y:S01]  /*67b0*/  FMUL.FTZ R40, R100.reuse, R42 ;  /* 0x0000002a64287220 */ /* 0x040fe20000410000 */
[----:B------:R-:W-:Y:S01]  /*67c0*/  FMUL.FTZ R41, R100, R105 ;  /* 0x0000006964297220 */ /* 0x000fe20000410000 */
[----:B------:R-:W-:Y:S01]  /*67d0*/  FFMA.FTZ R85, R54, R123, R85 ;  /* 0x0000007b36557223 */ /* 0x000fe20000010055 */
[----:B------:R-:W-:Y:S01]  /*67e0*/  FFMA.FTZ R113, R49, R112, R144 ;  /* 0x0000007031717223 */ /* 0x000fe20000010090 */
[----:B------:R-:W-:Y:S01]  /*67f0*/  FMUL.FTZ R40, R139, R40 ;  /* 0x000000288b287220 */ /* 0x000fe20000410000 */
[----:B------:R-:W-:Y:S01]  /*6800*/  FMUL.FTZ R138, R138, R41 ;  /* 0x000000298a8a7220 */ /* 0x000fe20000410000 */
[----:B------:R-:W-:Y:S01]  /*6810*/  FMUL.FTZ R41, R100, R103 ;  /* 0x0000006764297220 */ /* 0x000fe20000410000 */
[----:B0-----:R-:W-:Y:S01]  /*6820*/  @!P0 FADD.FTZ R109, R109, R118 ;  /* 0x000000766d6d8221 */ /* 0x001fe20000010000 */
[----:B------:R-:W-:Y:S01]  /*6830*/  ISETP.NE.AND P0, PT, R152, RZ, PT ;  /* 0x000000ff9800720c */ /* 0x000fe20003f05270 */
[----:B------:R-:W-:Y:S01]  /*6840*/  FFMA.FTZ R42, R55, R42, R40 ;  /* 0x0000002a372a7223 */ /* 0x000fe20000010028 */
[----:B------:R-:W-:Y:S01]  /*6850*/  FMUL.FTZ R40, R100, R119 ;  /* 0x0000007764287220 */ /* 0x000fe20000410000 */
[----:B------:R-:W-:Y:S01]  /*6860*/  FMUL.FTZ R136, R136, R41 ;  /* 0x0000002988887220 */ /* 0x000fe20000410000 */
[----:B------:R-:W0:Y:S01]  /*6870*/  SHFL.DOWN PT, R110, R109, 0x10, 0x1f ;  /* 0x0a001f006d6e7f89 */ /* 0x000e2200000e0000 */
[C---:B------:R-:W-:Y:S01]  /*6880*/  FMUL.FTZ R41, R100.reuse, R101 ;  /* 0x0000006564297220 */ /* 0x040fe20000410000 */
[----:B------:R-:W-:Y:S01]  /*6890*/  FMUL.FTZ R137, R137, R40 ;  /* 0x0000002889897220 */ /* 0x000fe20000410000 */
[----:B------:R-:W-:Y:S01]  /*68a0*/  FMUL.FTZ R40, R100, R102 ;  /* 0x0000006664287220 */ /* 0x000fe20000410000 */
[----:B------:R-:W-:Y:S01]  /*68b0*/  FADD.FTZ R70, R85, R70 ;  /* 0x0000004655467221 */ /* 0x000fe20000010000 */
[----:B------:R-:W-:Y:S01]  /*68c0*/  FMUL.FTZ R41, R84, R41 ;  /* 0x0000002954297220 */ /* 0x000fe20000410000 */
[----:B------:R-:W-:Y:S01]  /*68d0*/  FADD.FTZ R69, R42, R69 ;  /* 0x000000452a457221 */ /* 0x000fe20000010000 */
[----:B------:R-:W-:Y:S01]  /*68e0*/  FMUL.FTZ R135, R135, R40 ;  /* 0x0000002887877220 */ /* 0x000fe20000410000 */
[----:B------:R-:W-:Y:S01]  /*68f0*/  FFMA.FTZ R105, R57, R105, R138 ;  /* 0x0000006939697223 */ /* 0x000fe2000001008a */
[----:B------:R-:W-:Y:S01]  /*6900*/  @!P0 LOP3.LUT R85, R83, 0xf8, RZ, 0xc0, !PT ;  /* 0x000000f853558812 */ /* 0x000fe200078ec0ff */
[----:B-1----:R-:W-:Y:S01]  /*6910*/  FADD.FTZ R83, R86, R111 ;  /* 0x0000006f56537221 */ /* 0x002fe20000010000 */
        /* <DEDUP_REMOVED lines=13> */
[----:B0-----:R-:W-:-:S05]  /*69f0*/  FADD.FTZ R82, R109, R110 ;  /* 0x0000006e6d527221 */ /* 0x001fca0000010000 */
[----:B------:R0:W-:Y:S01]  /*6a00*/  @!P0 STS.64 [R85+UR23+0x1098], R82 ;  /* 0x0010985255008988 */ /* 0x0001e20008000a17 */
[----:B------:R-:W-:Y:S06]  /*6a10*/  BAR.SYNC.DEFER_BLOCKING 0x0 ;  /* 0x0000000000007b1d */ /* 0x000fec0000010000 */
[----:B------:R-:W-:Y:S05]  /*6a20*/  @P2 BRA `(.L_x_172) ;  /* 0x00000000004c2947 */ /* 0x000fea0003800000 */
[----:B------:R-:W1:Y:S01]  /*6a30*/  LDC R40, c[0x0][0x394] ;  /* 0x0000e500ff287b82 */ /* 0x000e620000000800 */
[----:B0-----:R-:W-:Y:S01]  /*6a40*/  LDS.64 R84, [UR23+0x10b0] ;  /* 0x0010b017ff547984 */ /* 0x001fe20008000a00 */
[----:B------:R-:W-:-:S04]  /*6a50*/  ISETP.GT.AND P0, PT, R152, 0xf, PT ;  /* 0x0000000f9800780c */ /* 0x000fc80003f04270 */
[----:B------:R-:W-:Y:S02]  /*6a60*/  FSEL R86, R86, R83, P0 ;  /* 0x0000005356567208 */ /* 0x000fe40000000000 */
[----:B------:R-:W-:Y:S02]  /*6a70*/  FSEL R109, R109, R82, P0 ;  /* 0x000000526d6d7208 */ /* 0x000fe40000000000 */
[----:B-1----:R-:W-:Y:S02]  /*6a80*/  ISETP.NE.AND P1, PT, R40, UR16, PT ;  /* 0x0000001028007c0c */ /* 0x002fe4000bf25270 */
[----:B------:R-:W0:Y:S11]  /*6a90*/  LDS.128 R40, [UR23+0x10a0] ;  /* 0x0010a017ff287984 */ /* 0x000e360008000c00 */
[----:B------:R-:W1:Y:S04]  /*6aa0*/  @P1 LDS R100, [UR33+0x1600] ;  /* 0x00160021ff641984 */ /* 0x000e680008000800 */
[----:B------:R-:W2:Y:S01]  /*6ab0*/  @P1 LDS R87, [UR33+0x1200] ;  /* 0x00120021ff571984 */ /* 0x000ea20008000800 */
[----:B0-----:R-:W-:Y:S01]  /*6ac0*/  FADD.FTZ R86, R41, R86 ;  /* 0x0000005629567221 */ /* 0x001fe20000010000 */
[----:B------:R-:W-:-:S03]  /*6ad0*/  FADD.FTZ R109, R40, R109 ;  /* 0x0000006d286d7221 */ /* 0x000fc60000010000 */
[----:B------:R-:W-:Y:S01]  /*6ae0*/  FADD.FTZ R86, R43, R86 ;  /* 0x000000562b567221 */ /* 0x000fe20000010000 */
[----:B------:R-:W-:-:S03]  /*6af0*/  FADD.FTZ R109, R42, R109 ;  /* 0x0000006d2a6d7221 */ /* 0x000fc60000010000 */
[----:B------:R-:W-:Y:S01]  /*6b00*/  FADD.FTZ R85, R86, R85 ;  /* 0x0000005556557221 */ /* 0x000fe20000010000 */
[----:B------:R-:W-:-:S03]  /*6b10*/  FADD.FTZ R84, R109, R84 ;  /* 0x000000546d547221 */ /* 0x000fc60000010000 */
[----:B-1----:R-:W-:Y:S01]  /*6b20*/  @P1 FADD.FTZ R85, R85, R100 ;  /* 0x0000006455551221 */ /* 0x002fe20000010000 */
[----:B--2---:R-:W-:-:S04]  /*6b30*/  @P1 FADD.FTZ R84, R84, R87 ;  /* 0x0000005754541221 */ /* 0x004fc80000010000 */
[----:B------:R1:W-:Y:S04]  /*6b40*/  STS [UR33+0x1600], R85 ;  /* 0x00160055ff007988 */ /* 0x0003e80008000821 */
[----:B------:R1:W-:Y:S02]  /*6b50*/  STS [UR33+0x1200], R84 ;  /* 0x00120054ff007988 */ /* 0x0003e40008000821 */
.L_x_172:
[----:B------:R-:W-:Y:S05]  /*6b60*/  BSYNC.RECONVERGENT B0 ;  /* 0x0000000000007941 */ /* 0x000fea0003800200 */
.L_x_171:
        /* <DEDUP_REMOVED lines=13> */
.L_x_160:
[----:B------:R2:W3:Y:S01]  /*6c40*/  LDL.LU R42, [R1+0x8] ;  /* 0x00000800012a7983 */ /* 0x0004e20000300800 */
[----:B------:R-:W4:Y:S01]  /*6c50*/  LDC R22, c[0x0][0x388] ;  /* 0x0000e200ff167b82 */ /* 0x000f220000000800 */
[----:B------:R-:W5:Y:S01]  /*6c60*/  S2R R0, SR_TID.X ;  /* 0x0000000000007919 */ /* 0x000f620000002100 */
[----:B------:R-:W-:Y:S01]  /*6c70*/  ULEA UR12, UR16, 0xfffff800, 0xb ;  /* 0xfffff800100c7891 */ /* 0x000fe2000f8e58ff */
[----:B------:R-:W-:Y:S01]  /*6c80*/  MOV R20, UR19 ;  /* 0x0000001300147c02 */ /* 0x000fe20008000f00 */
[----:B------:R-:W-:Y:S01]  /*6c90*/  IMAD.U32 R21, RZ, RZ, UR20 ;  /* 0x00000014ff157e24 */ /* 0x000fe2000f8e00ff */
[----:B------:R-:W-:Y:S01]  /*6ca0*/  PRMT R24, RZ, 0x7610, R24 ;  /* 0x00007610ff187816 */ /* 0x000fe20000000018 */
[----:B-1----:R-:W2:Y:S01]  /*6cb0*/  LDL.LU R84, [R1+0x4] ;  /* 0x0000040001547983 */ /* 0x002ea20000300800 */
[----:B------:R-:W-:Y:S02]  /*6cc0*/  PRMT R26, RZ, 0x7610, R26 ;  /* 0x00007610ff1a7816 */ /* 0x000fe4000000001a */
[----:B------:R-:W-:Y:S01]  /*6cd0*/  PRMT R53, RZ, 0x7610, R53 ;  /* 0x00007610ff357816 */ /* 0x000fe20000000035 */
[----:B0-----:R-:W2:Y:S01]  /*6ce0*/  LDL.LU R82, [R1] ;  /* 0x0000000001527983 */ /* 0x001ea20000300800 */
        /* <DEDUP_REMOVED lines=11> */
[----:B------:R-:W-:Y:S01]  /*6da0*/  PRMT R75, RZ, 0x7610, R75 ;  /* 0x00007610ff4b7816 */ /* 0x000fe2000000004b */
[----:B------:R-:W-:Y:S01]  /*6db0*/  BAR.SYNC.DEFER_BLOCKING 0x0 ;  /* 0x0000000000007b1d */ /* 0x000fe20000010000 */
[----:B-----5:R-:W-:-:S02]  /*6dc0*/  SHF.L.U32 R19, R0, 0x4, RZ ;  /* 0x0000000400137819 */ /* 0x020fc400000006ff */
[----:B------:R-:W-:Y:S02]  /*6dd0*/  LOP3.LUT R40, R0, 0x1f, RZ, 0xc0, !PT ;  /* 0x0000001f00287812 */ /* 0x000fe400078ec0ff */
[----:B----4-:R-:W-:Y:S02]  /*6de0*/  IADD3 R22, PT, PT, R22, -UR12, RZ ;  /* 0x8000000c16167c10 */ /* 0x010fe4000fffe0ff */
[----:B------:R-:W-:Y:S02]  /*6df0*/  F2FP.BF16.F32.PACK_AB R17, R17, R18 ;  /* 0x000000121111723e */ /* 0x000fe400000010ff */
[----:B------:R-:W-:Y:S02]  /*6e00*/  F2FP.BF16.F32.PACK_AB R16, R15, R16 ;  /* 0x000000100f10723e */ /* 0x000fe400000010ff */
[----:B------:R-:W-:Y:S02]  /*6e10*/  F2FP.BF16.F32.PACK_AB R9, R9, R10 ;  /* 0x0000000a0909723e */ /* 0x000fe400000010ff */
[----:B------:R-:W-:-:S02]  /*6e20*/  F2FP.BF16.F32.PACK_AB R7, R7, R8 ;  /* 0x000000080707723e */ /* 0x000fc400000010ff */
[----:B------:R-:W-:Y:S02]  /*6e30*/  F2FP.BF16.F32.PACK_AB R11, R11, R12 ;  /* 0x0000000c0b0b723e */ /* 0x000fe400000010ff */
[----:B------:R-:W-:Y:S02]  /*6e40*/  F2FP.BF16.F32.PACK_AB R6, R5, R6 ;  /* 0x000000060506723e */ /* 0x000fe400000010ff */
[----:B------:R-:W-:Y:S01]  /*6e50*/  F2FP.BF16.F32.PACK_AB R3, R3, R4 ;  /* 0x000000040303723e */ /* 0x000fe200000010ff */
[----:B------:R-:W0:Y:S01]  /*6e60*/  S2UR UR26, SR_CTAID.X ;  /* 0x00000000001a79c3 */ /* 0x000e220000002500 */
[----:B------:R-:W-:Y:S01]  /*6e70*/  LOP3.LUT R19, R40, 0x3e00, R19, 0xf8, !PT ;  /* 0x00003e0028137812 */ /* 0x000fe200078ef813 */
[----:B------:R-:W0:Y:S03]  /*6e80*/  LDCU.64 UR14, c[0x0][0x4f8] ;  /* 0x00009f00ff0e77ac */ /* 0x000e260008000a00 */
[C---:B------:R-:W-:Y:S01]  /*6e90*/  LOP3.LUT R51, R19.reuse, 0x20, RZ, 0xfc, !PT ;  /* 0x0000002013337812 */ /* 0x040fe200078efcff */
[C---:B------:R-:W-:Y:S01]  /*6ea0*/  IMAD.WIDE.U32 R20, R19.reuse, 0x2, R20 ;  /* 0x0000000213147825 */ /* 0x040fe200078e0014 */
[-C--:B------:R-:W-:Y:S01]  /*6eb0*/  ISETP.GE.AND P2, PT, R19, R22.reuse, PT ;  /* 0x000000161300720c */ /* 0x080fe20003f46270 */
[----:B------:R-:W1:Y:S01]  /*6ec0*/  S2UR UR8, SR_CTAID.Y ;  /* 0x00000000000879c3 */ /* 0x000e620000002600 */
[----:B------:R-:W-:Y:S01]  /*6ed0*/  ISETP.GE.AND P1, PT, R51, R22, PT ;  /* 0x000000163300720c */ /* 0x000fe20003f26270 */
[----:B------:R-:W1:Y:S01]  /*6ee0*/  LDCU.64 UR24, c[0x0][0x500] ;  /* 0x0000a000ff1877ac */ /* 0x000e620008000a00 */
[----:B------:R-:W-:-:S02]  /*6ef0*/  LOP3.LUT R23, R19, 0x40, RZ, 0xfc, !PT ;  /* 0x0000004013177812 */ /* 0x000fc400078efcff */
[C---:B------:R-:W-:Y:S02]  /*6f00*/  LOP3.LUT R47, R19.reuse, 0x60, RZ, 0xfc, !PT ;  /* 0x00000060132f7812 */ /* 0x040fe400078efcff */
[C---:B------:R-:W-:Y:S02]  /*6f10*/  LOP3.LUT R49, R19.reuse, 0x80, RZ, 0xfc, !PT ;  /* 0x0000008013317812 */ /* 0x040fe400078efcff */
[C---:B------:R-:W-:Y:S02]  /*6f20*/  LOP3.LUT R25, R19.reuse, 0xa0, RZ, 0xfc, !PT ;  /* 0x000000a013197812 */ /* 0x040fe400078efcff */
[----:B------:R-:W-:Y:S01]  /*6f30*/  LOP3.LUT R45, R19, 0xc0, RZ, 0xfc, !PT ;  /* 0x000000c0132d7812 */ /* 0x000fe200078efcff */
[----:B------:R-:W2:Y:S01]  /*6f40*/  @!P2 LDG.E.U16 R24, desc[UR30][R20.64] ;  /* 0x0000001e1418a981 */ /* 0x000ea2000c1e1500 */
[-C--:B------:R-:W-:Y:S02]  /*6f50*/  ISETP.GE.AND P0, PT, R23, R22.reuse, PT ;  /* 0x000000161700720c */ /* 0x080fe40003f06270 */
[----:B------:R-:W-:Y:S01]  /*6f60*/  LOP3.LUT R43, R19, 0xe0, RZ, 0xfc, !PT ;  /* 0x000000e0132b7812 */ /* 0x000fe200078efcff */
[----:B------:R-:W4:Y:S01]  /*6f70*/  @!P1 LDG.E.U16 R26, desc[UR30][R20.64+0x40] ;  /* 0x0000401e141a9981 */ /* 0x000f22000c1e1500 */
[----:B------:R-:W-:-:S02]  /*6f80*/  ISETP.GE.AND P4, PT, R47, R22, PT ;  /* 0x000000162f00720c */ /* 0x000fc40003f86270 */
[----:B------:R-:W-:Y:S02]  /*6f90*/  LOP3.LUT R41, R19, 0x100, RZ, 0xfc, !PT ;  /* 0x0000010013297812 */ /* 0x000fe400078efcff */
[-C--:B------:R-:W-:Y:S02]  /*6fa0*/  ISETP.GE.AND P6, PT, R49, R22.reuse, PT ;  /* 0x000000163100720c */ /* 0x080fe40003fc6270 */
[-C--:B------:R-:W-:Y:S02]  /*6fb0*/  ISETP.GE.AND P5, PT, R25, R22.reuse, PT ;  /* 0x000000161900720c */ /* 0x080fe40003fa6270 */
[-C--:B------:R-:W-:Y:S01]  /*6fc0*/  ISETP.GE.AND P3, PT, R45, R22.reuse, PT ;  /* 0x000000162d00720c */ /* 0x080fe20003f66270 */
[----:B------:R-:W5:Y:S01]  /*6fd0*/  @!P0 LDG.E.U16 R53, desc[UR30][R20.64+0x80] ;  /* 0x0000801e14358981 */ /* 0x000f62000c1e1500 */
[-C--:B------:R-:W-:Y:S02]  /*6fe0*/  ISETP.GE.AND P2, PT, R43, R22.reuse, PT ;  /* 0x000000162b00720c */ /* 0x080fe40003f46270 */
[----:B------:R-:W-:Y:S01]  /*6ff0*/  ISETP.GE.AND P1, PT, R41, R22, PT ;  /* 0x000000162900720c */ /* 0x000fe20003f26270 */
[----:B------:R-:W5:Y:S01]  /*7000*/  @!P4 LDG.E.U16 R28, desc[UR30][R20.64+0xc0] ;  /* 0x0000c01e141cc981 */ /* 0x000f62000c1e1500 */
[----:B------:R-:W-:-:S02]  /*7010*/  LOP3.LUT R39, R19, 0x120, RZ, 0xfc, !PT ;  /* 0x0000012013277812 */ /* 0x000fc400078efcff */
[C---:B------:R-:W-:Y:S01]  /*7020*/  LOP3.LUT R37, R19.reuse, 0x140, RZ, 0xfc, !PT ;  /* 0x0000014013257812 */ /* 0x040fe200078efcff */
[----:B------:R-:W5:Y:S01]  /*7030*/  @!P6 LDG.E.U16 R55, desc[UR30][R20.64+0x100] ;  /* 0x0001001e1437e981 */ /* 0x000f62000c1e1500 */
[C---:B------:R-:W-:Y:S02]  /*7040*/  LOP3.LUT R35, R19.reuse, 0x160, RZ, 0xfc, !PT ;  /* 0x0000016013237812 */ /* 0x040fe400078efcff */
[C---:B------:R-:W-:Y:S01]  /*7050*/  LOP3.LUT R33, R19.reuse, 0x180, RZ, 0xfc, !PT ;  /* 0x0000018013217812 */ /* 0x040fe200078efcff */
[----:B------:R-:W5:Y:S01]  /*7060*/  @!P5 LDG.E.U16 R30, desc[UR30][R20.64+0x140] ;  /* 0x0001401e141ed981 */ /* 0x000f62000c1e1500 */
[----:B------:R-:W-:Y:S02]  /*7070*/  LOP3.LUT R31, R19, 0x1a0, RZ, 0xfc, !PT ;  /* 0x000001a0131f7812 */ /* 0x000fe400078efcff */
[----:B------:R-:W-:Y:S01]  /*7080*/  ISETP.GE.AND P0, PT, R39, R22, PT ;  /* 0x000000162700720c */ /* 0x000fe20003f06270 */
[----:B------:R-:W5:Y:S01]  /*7090*/  @!P3 LDG.E.U16 R57, desc[UR30][R20.64+0x180] ;  /* 0x0001801e1439b981 */ /* 0x000f62000c1e1500 */
[----:B------:R-:W-:-:S02]  /*70a0*/  LOP3.LUT R29, R19, 0x1c0, RZ, 0xfc, !PT ;  /* 0x000001c0131d7812 */ /* 0x000fc400078efcff */
[-C--:B------:R-:W-:Y:S01]  /*70b0*/  ISETP.GE.AND P4, PT, R37, R22.reuse, PT ;  /* 0x000000162500720c */ /* 0x080fe20003f86270 */
[----:B------:R-:W5:Y:S01]  /*70c0*/  @!P2 LDG.E.U16 R59, desc[UR30][R20.64+0x1c0] ;  /* 0x0001c01e143ba981 */ /* 0x000f62000c1e1500 */
[----:B------:R-:W-:Y:S02]  /*70d0*/  LOP3.LUT R27, R19, 0x1e0, RZ, 0xfc, !PT ;  /* 0x000001e0131b7812 */ /* 0x000fe400078efcff */
[-C--:B------:R-:W-:Y:S01]  /*70e0*/  ISETP.GE.AND P6, PT, R35, R22.reuse, PT ;  /* 0x000000162300720c */ /* 0x080fe20003fc6270 */
[----:B------:R-:W5:Y:S01]  /*70f0*/  @!P1 LDG.E.U16 R61, desc[UR30][R20.64+0x200] ;  /* 0x0002001e143d9981 */ /* 0x000f62000c1e1500 */
[-C--:B------:R-:W-:Y:S02]  /*7100*/  ISETP.GE.AND P5, PT, R33, R22.reuse, PT ;  /* 0x000000162100720c */ /* 0x080fe40003fa6270 */
[-C--:B------:R-:W-:Y:S01]  /*7110*/  ISETP.GE.AND P3, PT, R31, R22.reuse, PT ;  /* 0x000000161f00720c */ /* 0x080fe20003f66270 */
[----:B------:R-:W5:Y:S01]  /*7120*/  @!P0 LDG.E.U16 R32, desc[UR30][R20.64+0x240] ;  /* 0x0002401e14208981 */ /* 0x000f62000c1e1500 */
[----:B------:R-:W-:-:S02]  /*7130*/  ISETP.GE.AND P2, PT, R29, R22, PT ;  /* 0x000000161d00720c */ /* 0x000fc40003f46270 */
[----:B------:R-:W-:Y:S01]  /*7140*/  ISETP.GE.AND P1, PT, R27, R22, PT ;  /* 0x000000161b00720c */ /* 0x000fe20003f26270 */
[----:B------:R-:W5:Y:S04]  /*7150*/  @!P4 LDG.E.U16 R71, desc[UR30][R20.64+0x280] ;  /* 0x0002801e1447c981 */ /* 0x000f68000c1e1500 */
[----:B------:R-:W5:Y:S04]  /*7160*/  @!P6 LDG.E.U16 R34, desc[UR30][R20.64+0x2c0] ;  /* 0x0002c01e1422e981 */ /* 0x000f68000c1e1500 */
[----:B------:R-:W5:Y:S04]  /*7170*/  @!P5 LDG.E.U16 R73, desc[UR30][R20.64+0x300] ;  /* 0x0003001e1449d981 */ /* 0x000f68000c1e1500 */
[----:B------:R-:W5:Y:S04]  /*7180*/  @!P3 LDG.E.U16 R36, desc[UR30][R20.64+0x340] ;  /* 0x0003401e1424b981 */ /* 0x000f68000c1e1500 */
[----:B------:R-:W5:Y:S04]  /*7190*/  @!P2 LDG.E.U16 R75, desc[UR30][R20.64+0x380] ;  /* 0x0003801e144ba981 */ /* 0x000f68000c1e1500 */
[----:B---3--:R-:W3:Y:S04]  /*71a0*/  @!P1 LDG.E.U16 R42, desc[UR30][R20.64+0x3c0] ;  /* 0x0003c01e142a9981 */ /* 0x008ee8000c1e1500 */
[----:B--2---:R-:W-:Y:S04]  /*71b0*/  STS.U16 [R84], R24 ;  /* 0x0000001854007388 */ /* 0x004fe80000000400 */
        /* <DEDUP_REMOVED lines=14> */
[----:B------:R-:W-:-:S03]  /*72a0*/  F2FP.BF16.F32.PACK_AB R18, R13, R14 ;  /* 0x0000000e0d12723e */ /* 0x000fc600000010ff */
[----:B---3--:R-:W-:Y:S01]  /*72b0*/  STS.U16 [R93+0x3c0], R42 ;  /* 0x0003c02a5d007388 */ /* 0x008fe20000000400 */
[----:B------:R-:W-:-:S03]  /*72c0*/  NOP ;  /* 0x0000000000007918 */ /* 0x000fc60000000000 */
[----:B------:R-:W2:Y:S04]  /*72d0*/  LDS.U16 R20, [R92] ;  /* 0x000000005c147984 */ /* 0x000ea80000000400 */
[----:B------:R-:W3:Y:S04]  /*72e0*/  LDS.U16 R21, [R92+0x2] ;  /* 0x000002005c157984 */ /* 0x000ee80000000400 */
[----:B------:R-:W4:Y:S04]  /*72f0*/  LDS.U16 R24, [R92+0x4] ;  /* 0x000004005c187984 */ /* 0x000f280000000400 */
[----:B------:R-:W5:Y:S04]  /*7300*/  LDS.U16 R26, [R92+0x6] ;  /* 0x000006005c1a7984 */ /* 0x000f680000000400 */
[----:B------:R-:W-:Y:S04]  /*7310*/  @!P1 STL [R1+0x8], R42 ;  /* 0x0000082a01009387 */ /* 0x000fe80000100800 */
[----:B------:R-:W-:Y:S04]  /*7320*/  LDS.U16 R28, [R92+0x10] ;  /* 0x000010005c1c7984 */ /* 0x000fe80000000400 */
[----:B------:R-:W-:Y:S04]  /*7330*/  LDS.U16 R30, [R92+0x12] ;  /* 0x000012005c1e7984 */ /* 0x000fe80000000400 */
[----:B------:R-:W5:Y:S04]  /*7340*/  LDL.LU R48, [R1+0xc] ;  /* 0x00000c0001307983 */ /* 0x000f680000300800 */
[----:B------:R-:W-:Y:S04]  /*7350*/  LDS.U16 R13, [R92+0x1a] ;  /* 0x00001a005c0d7984 */ /* 0x000fe80000000400 */
[----:B------:R-:W-:Y:S01]  /*7360*/  LDS.U16 R15, [R92+0x1e] ;  /* 0x00001e005c0f7984 */ /* 0x000fe20000000400 */
[----:B--2---:R-:W-:-:S03]  /*7370*/  SHF.L.U32 R20, R20, 0x10, RZ ;  /* 0x0000001014147819 */ /* 0x004fc600000006ff */
[----:B------:R-:W-:Y:S01]  /*7380*/  LDS.U16 R14, [R92+0x1c] ;  /* 0x00001c005c0e7984 */ /* 0x000fe20000000400 */
[----:B---3--:R-:W-:Y:S01]  /*7390*/  SHF.L.U32 R21, R21, 0x10, RZ ;  /* 0x0000001015157819 */ /* 0x008fe200000006ff */
[----:B------:R-:W-:Y:S02]  /*73a0*/  FADD.FTZ R32, R20, UR6 ;  /* 0x0000000614207e21 */ /* 0x000fe40008010000 */
[----:B------:R-:W2:Y:S02]  /*73b0*/  LDS.U16 R20, [R92+0x8] ;  /* 0x000008005c147984 */ /* 0x000ea40000000400 */
[----:B------:R-:W-:Y:S02]  /*73c0*/  FADD.FTZ R34, R21, UR6 ;  /* 0x0000000615227e21 */ /* 0x000fe40008010000 */
[----:B------:R-:W3:Y:S01]  /*73d0*/  LDS.U16 R21, [R92+0xa] ;  /* 0x00000a005c157984 */ /* 0x000ee20000000400 */
[----:B----4-:R-:W-:Y:S02]  /*73e0*/  SHF.L.U32 R24, R24, 0x10, RZ ;  /* 0x0000001018187819 */ /* 0x010fe400000006ff */
[----:B------:R-:W-:-:S03]  /*73f0*/  FSETP.GTU.FTZ.AND P1, PT, R32, 20, PT ;  /* 0x41a000002000780b */ /* 0x000fc60003f3c000 */
[----:B------:R-:W-:Y:S01]  /*7400*/  FADD.FTZ R36, R24, UR6 ;  /* 0x0000000618247e21 */ /* 0x000fe20008010000 */
[----:B------:R-:W-:Y:S01]  /*7410*/  FSETP.GTU.FTZ.AND P6, PT, R34, 20, PT ;  /* 0x41a000002200780b */ /* 0x000fe20003fdc000 */
[----:B------:R-:W4:Y:S03]  /*7420*/  LDS.U16 R24, [R92+0xc] ;  /* 0x00000c005c187984 */ /* 0x000f260000000400 */
[----:B------:R-:W-:-:S05]  /*7430*/  FSETP.GTU.FTZ.AND P5, PT, R36, 20, PT ;  /* 0x41a000002400780b */ /* 0x000fca0003fbc000 */
[----:B------:R-:W-:Y:S01]  /*7440*/  @!P1 FMUL.FTZ R32, R32, -1.4426950216293334961 ;  /* 0xbfb8aa3b20209820 */ /* 0x000fe20000410000 */
[----:B-----5:R-:W-:-:S03]  /*7450*/  SHF.L.U32 R26, R26, 0x10, RZ ;  /* 0x000000101a1a7819 */ /* 0x020fc600000006ff */
[----:B------:R-:W-:Y:S02]  /*7460*/  @!P6 FMUL.FTZ R34, R34, -1.4426950216293334961 ;  /* 0xbfb8aa3b2222e820 */ /* 0x000fe40000410000 */
[----:B------:R-:W5:Y:S02]  /*7470*/  @!P1 MUFU.EX2 R32, R32 ;  /* 0x0000002000209308 */ /* 0x000f640000000800 */
[----:B------:R-:W-:Y:S01]  /*7480*/  @!P5 FMUL.FTZ R36, R36, -1.4426950216293334961 ;  /* 0xbfb8aa3b2424d820 */ /* 0x000fe20000410000 */
[----:B------:R-:W-:Y:S02]  /*7490*/  FADD.FTZ R38, R26, UR6 ;  /* 0x000000061a267e21 */ /* 0x000fe40008010000 */
[----:B------:R-:W0:Y:S03]  /*74a0*/  LDS.U16 R26, [R92+0xe] ;  /* 0x00000e005c1a7984 */ /* 0x000e260000000400 */
[----:B------:R-:W1:Y:S01]  /*74b0*/  @!P5 MUFU.EX2 R36, R36 ;  /* 0x000000240024d308 */ /* 0x000e620000000800 */
[----:B--2---:R-:W-:-:S07]  /*74c0*/  IMAD.U32 R20, R20, 0x10000, RZ ;  /* 0x0001000014147824 */ /* 0x004fce00078e00ff */
[----:B------:R-:W2:Y:S01]  /*74d0*/  @!P6 MUFU.EX2 R34, R34 ;  /* 0x000000220022e308 */ /* 0x000ea20000000800 */
[----:B---3--:R-:W-:Y:S01]  /*74e0*/  SHF.L.U32 R21, R21, 0x10, RZ ;  /* 0x0000001015157819 */ /* 0x008fe200000006ff */
[----:B------:R-:W-:Y:S01]  /*74f0*/  FADD.FTZ R20, R20, UR6 ;  /* 0x0000000614147e21 */ /* 0x000fe20008010000 */
[----:B-----5:R-:W-:-:S03]  /*7500*/  @!P1 FADD.FTZ R32, R32, 1 ;  /* 0x3f80000020209421 */ /* 0x020fc60000010000 */
[----:B------:R-:W-:Y:S01]  /*7510*/  FADD.FTZ R21, R21, UR6 ;  /* 0x0000000615157e21 */ /* 0x000fe20008010000 */
[----:B------:R-:W-:-:S04]  /*7520*/  FSETP.GTU.FTZ.AND P4, PT, R20, 20, PT ;  /* 0x41a000001400780b */ /* 0x000fc80003f9c000 */
[----:B------:R-:W-:Y:S01]  /*7530*/  FSETP.GTU.FTZ.AND P3, PT, R21, 20, PT ;  /* 0x41a000001500780b */ /* 0x000fe20003f7c000 */
[----:B------:R-:W3:Y:S01]  /*7540*/  @!P1 MUFU.RCP R32, R32 ;  /* 0x0000002000209308 */ /* 0x000ee20000001000 */
[----:B-1----:R-:W-:Y:S01]  /*7550*/  @!P5 FADD.FTZ R36, R36, 1 ;  /* 0x3f8000002424d421 */ /* 0x002fe20000010000 */
[----:B--2---:R-:W-:Y:S01]  /*7560*/  @!P6 FADD.FTZ R34, R34, 1 ;  /* 0x3f8000002222e421 */ /* 0x004fe20000010000 */
[----:B----4-:R-:W-:-:S05]  /*7570*/  SHF.L.U32 R24, R24, 0x10, RZ ;  /* 0x0000001018187819 */ /* 0x010fca00000006ff */
[----:B------:R-:W1:Y:S01]  /*7580*/  @!P6 MUFU.RCP R53, R34 ;  /* 0x000000220035e308 */ /* 0x000e620000001000 */
[----:B------:R-:W-:-:S03]  /*7590*/  @!P4 FMUL.FTZ R20, R20, -1.4426950216293334961 ;  /* 0xbfb8aa3b1414c820 */ /* 0x000fc60000410000 */
[----:B------:R-:W-:-:S04]  /*75a0*/  @!P3 FMUL.FTZ R21, R21, -1.4426950216293334961 ;  /* 0xbfb8aa3b1515b820 */ /* 0x000fc80000410000 */
[----:B------:R-:W2:Y:S01]  /*75b0*/  @!P5 MUFU.RCP R36, R36 ;  /* 0x000000240024d308 */ /* 0x000ea20000001000 */
[----:B------:R-:W-:Y:S01]  /*75c0*/  FADD.FTZ R42, R24, UR6 ;  /* 0x00000006182a7e21 */ /* 0x000fe20008010000 */
[----:B------:R-:W-:Y:S02]  /*75d0*/  SHF.L.U32 R28, R28, 0x10, RZ ;  /* 0x000000101c1c7819 */ /* 0x000fe400000006ff */
[----:B------:R-:W-:-:S04]  /*75e0*/  SHF.L.U32 R30, R30, 0x10, RZ ;  /* 0x000000101e1e7819 */ /* 0x000fc800000006ff */
[----:B------:R-:W4:Y:S01]  /*75f0*/  @!P4 MUFU.EX2 R20, R20 ;  /* 0x000000140014c308 */ /* 0x000f220000000800 */
[----:B---3--:R-:W-:Y:S01]  /*7600*/  @!P1 FMUL.FTZ R63, R63, R32 ;  /* 0x000000203f3f9220 */ /* 0x008fe20000410000 */
[----:B------:R-:W-:-:S06]  /*7610*/  FADD.FTZ R32, R28, UR6 ;  /* 0x000000061c207e21 */ /* 0x000fcc0008010000 */
[----:B------:R4:W3:Y:S01]  /*7620*/  @!P3 MUFU.EX2 R24, R21 ;  /* 0x000000150018b308 */ /* 0x0008e20000000800 */
[----:B------:R-:W-:Y:S01]  /*7630*/  FADD.FTZ R44, R30, UR6 ;  /* 0x000000061e2c7e21 */ /* 0x000fe20008010000 */
[----:B0-----:R-:W-:Y:S01]  /*7640*/  SHF.L.U32 R26, R26, 0x10, RZ ;  /* 0x000000101a1a7819 */ /* 0x001fe200000006ff */
[----:B-1----:R-:W-:Y:S01]  /*7650*/  @!P6 FMUL.FTZ R64, R64, R53 ;  /* 0x000000354040e220 */ /* 0x002fe20000410000 */
[----:B------:R-:W-:Y:S01]  /*7660*/  FSETP.GTU.FTZ.AND P6, PT, R32, 20, PT ;  /* 0x41a000002000780b */ /* 0x000fe20003fdc000 */
[----:B--2---:R-:W-:Y:S01]  /*7670*/  @!P5 FMUL.FTZ R65, R65, R36 ;  /* 0x000000244141d220 */ /* 0x004fe20000410000 */
[----:B------:R-:W-:Y:S01]  /*7680*/  FSETP.GTU.FTZ.AND P5, PT, R44, 20, PT ;  /* 0x41a000002c00780b */ /* 0x000fe20003fbc000 */
[----:B------:R-:W-:Y:S01]  /*7690*/  FADD.FTZ R34, R26, UR6 ;  /* 0x000000061a227e21 */ /* 0x000fe20008010000 */
[----:B------:R-:W-:Y:S01]  /*76a0*/  FSETP.GTU.FTZ.AND P0, PT, R38, 20, PT ;  /* 0x41a000002600780b */ /* 0x000fe20003f1c000 */
[----:B----4-:R-:W-:Y:S01]  /*76b0*/  @!P4 FADD.FTZ R21, R20, 1 ;  /* 0x3f8000001415c421 */ /* 0x010fe20000010000 */
[----:B------:R-:W-:Y:S01]  /*76c0*/  FSETP.GTU.FTZ.AND P2, PT, R42, 20, PT ;  /* 0x41a000002a00780b */ /* 0x000fe20003f5c000 */
[----:B------:R-:W-:Y:S01]  /*76d0*/  LDS.U16 R20, [R92+0x14] ;  /* 0x000014005c147984 */ /* 0x000fe20000000400 */
[----:B------:R-:W-:Y:S01]  /*76e0*/  FSETP.GTU.FTZ.AND P1, PT, R34, 20, PT ;  /* 0x41a000002200780b */ /* 0x000fe20003f3c000 */
[----:B------:R0:W-:Y:S01]  /*76f0*/  @!P4 MUFU.RCP R53, R21 ;  /* 0x000000150035c308 */ /* 0x0001e20000001000 */
[----:B---3--:R-:W-:-:S03]  /*7700*/  @!P3 FADD.FTZ R24, R24, 1 ;  /* 0x3f8000001818b421 */ /* 0x008fc60000010000 */
[----:B------:R-:W-:Y:S02]  /*7710*/  @!P6 FMUL.FTZ R30, R32, -1.4426950216293334961 ;  /* 0xbfb8aa3b201ee820 */ /* 0x000fe40000410000 */
[----:B------:R-:W-:Y:S01]  /*7720*/  @!P5 FMUL.FTZ R32, R44, -1.4426950216293334961 ;  /* 0xbfb8aa3b2c20d820 */ /* 0x000fe20000410000 */
[----:B0-----:R-:W0:Y:S01]  /*7730*/  LDS.U16 R21, [R92+0x16] ;  /* 0x000016005c157984 */ /* 0x001e220000000400 */
[----:B------:R-:W1:Y:S01]  /*7740*/  @!P3 MUFU.RCP R24, R24 ;  /* 0x000000180018b308 */ /* 0x000e620000001000 */
[----:B------:R-:W-:-:S03]  /*7750*/  @!P0 FMUL.FTZ R38, R38, -1.4426950216293334961 ;  /* 0xbfb8aa3b26268820 */ /* 0x000fc60000410000 */
[----:B------:R-:W-:-:S04]  /*7760*/  @!P1 FMUL.FTZ R28, R34, -1.4426950216293334961 ;  /* 0xbfb8aa3b221c9820 */ /* 0x000fc80000410000 */
[----:B------:R-:W2:Y:S08]  /*7770*/  @!P5 MUFU.EX2 R32, R32 ;  /* 0x000000200020d308 */ /* 0x000eb00000000800 */
[----:B------:R-:W3:Y:S01]  /*7780*/  @!P0 MUFU.EX2 R38, R38 ;  /* 0x0000002600268308 */ /* 0x000ee20000000800 */
[----:B------:R-:W-:Y:S01]  /*7790*/  @!P2 FMUL.FTZ R26, R42, -1.4426950216293334961 ;  /* 0xbfb8aa3b2a1aa820 */ /* 0x000fe20000410000 */
[----:B-1----:R-:W-:-:S02]  /*77a0*/  @!P3 FMUL.FTZ R69, R69, R24 ;  /* 0x000000184545b220 */ /* 0x002fc40000410000 */
[----:B------:R-:W1:Y:S04]  /*77b0*/  LDS.U16 R24, [R92+0x18] ;  /* 0x000018005c187984 */ /* 0x000e680000000400 */
[----:B------:R-:W4:Y:S01]  /*77c0*/  @!P1 MUFU.EX2 R28, R28 ;  /* 0x0000001c001c9308 */ /* 0x000f220000000800 */
[----:B--2---:R-:W-:Y:S01]  /*77d0*/  @!P5 FADD.FTZ R32, R32, 1 ;  /* 0x3f8000002020d421 */ /* 0x004fe20000010000 */
[----:B------:R-:W-:Y:S06]  /*77e0*/  BAR.SYNC.DEFER_BLOCKING 0x0 ;  /* 0x0000000000007b1d */ /* 0x000fec0000010000 */
[----:B------:R-:W2:Y:S01]  /*77f0*/  @!P6 MUFU.EX2 R30, R30 ;  /* 0x0000001e001ee308 */ /* 0x000ea20000000800 */
[----:B---3--:R-:W-:-:S07]  /*7800*/  @!P0 FADD.FTZ R38, R38, 1 ;  /* 0x3f80000026268421 */ /* 0x008fce0000010000 */
[----:B------:R-:W3:Y:S01]  /*7810*/  @!P2 MUFU.EX2 R26, R26 ;  /* 0x0000001a001aa308 */ /* 0x000ee20000000800 */
[----:B----4-:R-:W-:-:S07]  /*7820*/  @!P1 FADD.FTZ R28, R28, 1 ;  /* 0x3f8000001c1c9421 */ /* 0x010fce0000010000 */
[----:B------:R-:W4:Y:S01]  /*7830*/  @!P5 MUFU.RCP R32, R32 ;  /* 0x000000200020d308 */ /* 0x000f220000001000 */
[----:B--2---:R-:W-:Y:S01]  /*7840*/  @!P6 FADD.FTZ R30, R30, 1 ;  /* 0x3f8000001e1ee421 */ /* 0x004fe20000010000 */
[----:B------:R-:W-:-:S06]  /*7850*/  SHF.L.U32 R13, R13, 0x10, RZ ;  /* 0x000000100d0d7819 */ /* 0x000fcc00000006ff */
[----:B------:R-:W2:Y:S01]  /*7860*/  @!P0 MUFU.RCP R38, R38 ;  /* 0x0000002600268308 */ /* 0x000ea20000001000 */
[----:B------:R-:W-:Y:S01]  /*7870*/  SHF.L.U32 R15, R15, 0x10, RZ ;  /* 0x000000100f0f7819 */ /* 0x000fe200000006ff */
[----:B0-----:R-:W-:Y:S02]  /*7880*/  IMAD.U32 R21, R21, 0x10000, RZ ;  /* 0x0001000015157824 */ /* 0x001fe400078e00ff */
[----:B---3--:R-:W-:-:S04]  /*7890*/  @!P2 FADD.FTZ R26, R26, 1 ;  /* 0x3f8000001a1aa421 */ /* 0x008fc80000010000 */
[----:B------:R-:W0:Y:S01]  /*78a0*/  @!P1 MUFU.RCP R28, R28 ;  /* 0x0000001c001c9308 */ /* 0x000e220000001000 */
[----:B------:R-:W-:Y:S01]  /*78b0*/  PRMT R46, R17, 0x7632, R46 ;  /* 0x00007632112e7816 */ /* 0x000fe2000000002e */
[----:B------:R-:W-:Y:S01]  /*78c0*/  FADD.FTZ R21, R21, UR6 ;  /* 0x0000000615157e21 */ /* 0x000fe20008010000 */
[----:B------:R-:W-:Y:S01]  /*78d0*/  FADD.FTZ R13, R13, UR6 ;  /* 0x000000060d0d7e21 */ /* 0x000fe20008010000 */
[----:B------:R-:W-:-:S04]  /*78e0*/  FADD.FTZ R15, R15, UR6 ;  /* 0x000000060f0f7e21 */ /* 0x000fc80008010000 */
[----:B------:R-:W3:Y:S01]  /*78f0*/  @!P6 MUFU.RCP R57, R30 ;  /* 0x0000001e0039e308 */ /* 0x000ee20000001000 */
[----:B------:R-:W-:Y:S01]  /*7900*/  @!P4 FMUL.FTZ R68, R68, R53 ;  /* 0x000000354444c220 */ /* 0x000fe20000410000 */
[----:B----4-:R-:W-:Y:S01]  /*7910*/  @!P5 FMUL.FTZ R79, R79, R32 ;  /* 0x000000204f4fd220 */ /* 0x010fe20000410000 */
[----:B------:R4:W-:Y:S01]  /*7920*/  STS.U16 [R92+0x2], R46 ;  /* 0x0000022e5c007388 */ /* 0x0009e20000000400 */
[----:B------:R-:W-:-:S04]  /*7930*/  SHF.L.U32 R20, R20, 0x10, RZ ;  /* 0x0000001014147819 */ /* 0x000fc800000006ff */
[----:B------:R5:W1:Y:S01]  /*7940*/  @!P2 MUFU.RCP R55, R26 ;  /* 0x0000001a0037a308 */ /* 0x000a620000001000 */
[----:B------:R-:W-:Y:S01]  /*7950*/  FSETP.GTU.FTZ.AND P3, PT, R21, 20, PT ;  /* 0x41a000001500780b */ /* 0x000fe20003f7c000 */
[----:B--2---:R-:W-:Y:S01]  /*7960*/  @!P0 FMUL.FTZ R67, R67, R38 ;  /* 0x0000002643438220 */ /* 0x004fe20000410000 */
[----:B------:R-:W-:Y:S02]  /*7970*/  FSETP.GTU.FTZ.AND P5, PT, R13, 20, PT ;  /* 0x41a000000d00780b */ /* 0x000fe40003fbc000 */
[----:B------:R-:W-:Y:S02]  /*7980*/  FSETP.GTU.FTZ.AND P4, PT, R15, 20, PT ;  /* 0x41a000000f00780b */ /* 0x000fe40003f9c000 */
[----:B----4-:R-:W-:Y:S02]  /*7990*/  PRMT R46, R9, 0x7632, R46 ;  /* 0x00007632092e7816 */ /* 0x010fe4000000002e */
[----:B------:R-:W-:Y:S01]  /*79a0*/  ISETP.NE.AND P0, PT, R0, RZ, PT ;  /* 0x000000ff0000720c */ /* 0x000fe20003f05270 */
[----:B------:R-:W-:Y:S01]  /*79b0*/  FADD.FTZ R20, R20, UR6 ;  /* 0x0000000614147e21 */ /* 0x000fe20008010000 */
[----:B0-----:R-:W-:Y:S01]  /*79c0*/  @!P1 FMUL.FTZ R77, R77, R28 ;  /* 0x0000001c4d4d9220 */ /* 0x001fe20000410000 */
[----:B------:R0:W-:Y:S01]  /*79d0*/  STS.U16 [R92+0x10], R9 ;  /* 0x000010095c007388 */ /* 0x0001e20000000400 */
[----:B------:R-:W-:-:S02]  /*79e0*/  PRMT R8, R7, 0x7632, R8 ;  /* 0x0000763207087816 */ /* 0x000fc40000000008 */
[----:B-----5:R-:W-:Y:S01]  /*79f0*/  PRMT R26, R16, 0x7632, R26 ;  /* 0x00007632101a7816 */ /* 0x020fe2000000001a */
[----:B------:R2:W-:Y:S01]  /*7a00*/  STS.U16 [R92+0x12], R46 ;  /* 0x0000122e5c007388 */ /* 0x0005e20000000400 */
[----:B------:R-:W-:Y:S02]  /*7a10*/  PRMT R12, R18, 0x7632, R12 ;  /* 0x00007632120c7816 */ /* 0x000fe4000000000c */
[----:B------:R-:W-:Y:S01]  /*7a20*/  PRMT R28, R11, 0x7632, R28 ;  /* 0x000076320b1c7816 */ /* 0x000fe2000000001c */
[----:B------:R4:W-:Y:S01]  /*7a30*/  STS.U16 [R92+0x14], R7 ;  /* 0x000014075c007388 */ /* 0x0009e20000000400 */
[----:B------:R-:W-:Y:S02]  /*7a40*/  PRMT R10, R3, 0x7632, R10 ;  /* 0x00007632030a7816 */ /* 0x000fe4000000000a */
[----:B0-----:R-:W-:Y:S01]  /*7a50*/  PRMT R9, R6, 0x7610, R9 ;  /* 0x0000761006097816 */ /* 0x001fe20000000009 */
[----:B---3--:R-:W-:Y:S01]  /*7a60*/  @!P6 FMUL.FTZ R78, R78, R57 ;  /* 0x000000394e4ee220 */ /* 0x008fe20000410000 */
[----:B--2---:R-:W-:-:S02]  /*7a70*/  PRMT R46, R6, 0x7632, R46 ;  /* 0x00007632062e7816 */ /* 0x004fc4000000002e */
[----:B----4-:R-:W-:Y:S02]  /*7a80*/  PRMT R7, R3, 0x7610, R7 ;  /* 0x0000761003077816 */ /* 0x010fe40000000007 */
[----:B------:R-:W-:Y:S02]  /*7a90*/  FSETP.GTU.FTZ.AND P6, PT, R20, 20, PT ;  /* 0x41a000001400780b */ /* 0x000fe40003fdc000 */
[----:B-1----:R-:W-:Y:S02]  /*7aa0*/  SHF.L.U32 R24, R24, 0x10, RZ ;  /* 0x0000001018187819 */ /* 0x002fe400000006ff */
[----:B------:R-:W-:Y:S01]  /*7ab0*/  SHF.L.U32 R14, R14, 0x10, RZ ;  /* 0x000000100e0e7819 */ /* 0x000fe200000006ff */
[----:B------:R-:W-:Y:S01]  /*7ac0*/  STS.U16 [R92], R17 ;  /* 0x000000115c007388 */ /* 0x000fe20000000400 */
[----:B------:R-:W-:Y:S01]  /*7ad0*/  @!P2 FMUL.FTZ R70, R70, R55 ;  /* 0x000000374646a220 */ /* 0x000fe20000410000 */
[----:B------:R-:W-:Y:S01]  /*7ae0*/  @!P3 FMUL.FTZ R6, R21, -1.4426950216293334961 ;  /* 0xbfb8aa3b1506b820 */ /* 0x000fe20000410000 */
[----:B------:R-:W-:Y:S01]  /*7af0*/  @!P5 FMUL.FTZ R4, R13, -1.4426950216293334961 ;  /* 0xbfb8aa3b0d04d820 */ /* 0x000fe20000410000 */
[----:B------:R-:W-:Y:S01]  /*7b00*/  STS.U16 [R92+0x4], R16 ;  /* 0x000004105c007388 */ /* 0x000fe20000000400 */
[----:B------:R-:W-:-:S03]  /*7b10*/  FADD.FTZ R24, R24, UR6 ;  /* 0x0000000618187e21 */ /* 0x000fc60008010000 */
[----:B------:R-:W-:Y:S01]  /*7b20*/  STS.U16 [R92+0x6], R26 ;  /* 0x0000061a5c007388 */ /* 0x000fe20000000400 */
[----:B------:R-:W-:-:S03]  /*7b30*/  FADD.FTZ R14, R14, UR6 ;  /* 0x000000060e0e7e21 */ /* 0x000fc60008010000 */
[----:B------:R-:W-:Y:S04]  /*7b40*/  STS.U16 [R92+0x8], R18 ;  /* 0x000008125c007388 */ /* 0x000fe80000000400 */
[----:B------:R-:W-:Y:S04]  /*7b50*/  STS.U16 [R92+0xa], R12 ;  /* 0x00000a0c5c007388 */ /* 0x000fe80000000400 */
[----:B------:R-:W-:Y:S04]  /*7b60*/  STS.U16 [R92+0xc], R11 ;  /* 0x00000c0b5c007388 */ /* 0x000fe80000000400 */
[----:B------:R-:W-:Y:S04]  /*7b70*/  STS.U16 [R92+0xe], R28 ;  /* 0x00000e1c5c007388 */ /* 0x000fe80000000400 */
[----:B------:R0:W-:Y:S04]  /*7b80*/  STS.U16 [R92+0x16], R8 ;  /* 0x000016085c007388 */ /* 0x0001e80000000400 */
[----:B------:R-:W-:Y:S04]  /*7b90*/  STS.U16 [R92+0x18], R9 ;  /* 0x000018095c007388 */ /* 0x000fe80000000400 */
[----:B------:R-:W-:Y:S01]  /*7ba0*/  STS.U16 [R92+0x1a], R46 ;  /* 0x00001a2e5c007388 */ /* 0x000fe20000000400 */
[----:B0-----:R-:W-:-:S03]  /*7bb0*/  @!P4 FMUL.FTZ R8, R15, -1.4426950216293334961 ;  /* 0xbfb8aa3b0f08c820 */ /* 0x001fc60000410000 */
        /* <DEDUP_REMOVED lines=21> */
[----:B------:R-:W-:-:S02]  /*7d10*/  FSETP.GTU.FTZ.AND P2, PT, R24, 20, PT ;  /* 0x41a000001800780b */ /* 0x000fc40003f5c000 */
[----:B------:R-:W-:Y:S01]  /*7d20*/  FSETP.GTU.FTZ.AND P1, PT, R14, 20, PT ;  /* 0x41a000000e00780b */ /* 0x000fe20003f3c000 */
[----:B------:R-:W-:Y:S02]  /*7d30*/  @!P6 FMUL.FTZ R5, R20, -1.4426950216293334961 ;  /* 0xbfb8aa3b1405e820 */ /* 0x000fe40000410000 */
[----:B------:R-:W-:Y:S08]  /*7d40*/  @!P3 MUFU.EX2 R6, R6 ;  /* 0x000000060006b308 */ /* 0x000ff00000000800 */
[----:B------:R-:W1:Y:S01]  /*7d50*/  @!P6 MUFU.EX2 R5, R5 ;  /* 0x000000050005e308 */ /* 0x000e620000000800 */
[----:B------:R-:W-:Y:S01]  /*7d60*/  @!P2 FMUL.FTZ R3, R24, -1.4426950216293334961 ;  /* 0xbfb8aa3b1803a820 */ /* 0x000fe20000410000 */
[----:B0-----:R-:W-:-:S06]  /*7d70*/  @!P1 FMUL.FTZ R7, R14, -1.4426950216293334961 ;  /* 0xbfb8aa3b0e079820 */ /* 0x001fcc0000410000 */
[----:B------:R-:W0:Y:S01]  /*7d80*/  @!P2 MUFU.EX2 R3, R3 ;  /* 0x000000030003a308 */ /* 0x000e220000000800 */
[----:B------:R-:W2:Y:S07]  /*7d90*/  LDS R10, [UR23+0x1080] ;  /* 0x00108017ff0a7984 */ /* 0x000eae0008000800 */
[----:B------:R-:W3:Y:S01]  /*7da0*/  @!P1 MUFU.EX2 R7, R7 ;  /* 0x0000000700079308 */ /* 0x000ee20000000800 */
[----:B-1----:R-:W-:Y:S01]  /*7db0*/  @!P6 FADD.FTZ R5, R5, 1 ;  /* 0x3f8000000505e421 */ /* 0x002fe20000010000 */
[----:B------:R-:W-:Y:S01]  /*7dc0*/  USHF.R.S32.HI UR13, URZ, 0x1f, UR12 ;  /* 0x0000001fff0d7899 */ /* 0x000fe2000801140c */
[----:B------:R-:W-:-:S03]  /*7dd0*/  @!P3 FADD.FTZ R6, R6, 1 ;  /* 0x3f8000000606b421 */ /* 0x000fc60000010000 */
[----:B------:R-:W-:Y:S02]  /*7de0*/  UIMAD.WIDE.U32 UR10, UR26, UR14, UR12 ;  /* 0x0000000e1a0a72a5 */ /* 0x000fe4000f8e000c */
[----:B------:R-:W1:Y:S01]  /*7df0*/  @!P6 MUFU.RCP R5, R5 ;  /* 0x000000050005e308 */ /* 0x000e620000001000 */
[----:B0-----:R-:W-:Y:S01]  /*7e00*/  @!P2 FADD.FTZ R3, R3, 1 ;  /* 0x3f8000000303a421 */ /* 0x001fe20000010000 */
[----:B------:R-:W-:Y:S01]  /*7e10*/  UIMAD UR11, UR26, UR15, UR11 ;  /* 0x0000000f1a0b72a4 */ /* 0x000fe2000f8e020b */
[----:B------:R-:W0:Y:S05]  /*7e20*/  LDCU.64 UR14, c[0x0][0x550] ;  /* 0x0000aa00ff0e77ac */ /* 0x000e2a0008000a00 */
[----:B------:R-:W4:Y:S01]  /*7e30*/  @!P5 MUFU.EX2 R4, R4 ;  /* 0x000000040004d308 */ /* 0x000f220000000800 */
[----:B---3--:R-:W-:-:S07]  /*7e40*/  @!P1 FADD.FTZ R7, R7, 1 ;  /* 0x3f80000007079421 */ /* 0x008fce0000010000 */
[----:B------:R-:W3:Y:S08]  /*7e50*/  @!P4 MUFU.EX2 R8, R8 ;  /* 0x000000080008c308 */ /* 0x000ef00000000800 */
[----:B------:R-:W5:Y:S01]  /*7e60*/  @!P3 MUFU.RCP R6, R6 ;  /* 0x000000060006b308 */ /* 0x000f620000001000 */
[----:B------:R-:W-:Y:S02]  /*7e70*/  UIMAD UR9, UR8, UR25, URZ ;  /* 0x00000019080972a4 */ /* 0x000fe4000f8e02ff */
[----:B------:R-:W-:-:S05]  /*7e80*/  UIMAD.WIDE.U32 UR10, UR8, UR24, UR10 ;  /* 0x00000018080a72a5 */ /* 0x000fca000f8e000a */
[----:B------:R-:W0:Y:S01]  /*7e90*/  @!P2 MUFU.RCP R3, R3 ;  /* 0x000000030003a308 */ /* 0x000e220000001000 */
[----:B-1----:R-:W-:-:S07]  /*7ea0*/  @!P6 FMUL.FTZ R80, R80, R5 ;  /* 0x000000055050e220 */ /* 0x002fce0000410000 */
[----:B------:R-:W1:Y:S01]  /*7eb0*/  @!P1 MUFU.RCP R7, R7 ;  /* 0x0000000700079308 */ /* 0x000e620000001000 */
[----:B----4-:R-:W-:Y:S01]  /*7ec0*/  @!P5 FADD.FTZ R4, R4, 1 ;  /* 0x3f8000000404d421 */ /* 0x010fe20000010000 */
[----:B---3--:R-:W-:Y:S01]  /*7ed0*/  @!P4 FADD.FTZ R8, R8, 1 ;  /* 0x3f8000000808c421 */ /* 0x008fe20000010000 */
[----:B------:R-:W-:Y:S01]  /*7ee0*/  MOV R14, UR9 ;  /* 0x00000009000e7c02 */ /* 0x000fe20008000f00 */
[----:B-----5:R-:W-:Y:S01]  /*7ef0*/  @!P3 FMUL.FTZ R81, R81, R6 ;  /* 0x000000065151b220 */ /* 0x020fe20000410000 */
[C---:B------:R-:W-:Y:S01]  /*7f00*/  IADD3 R5, P6, PT, R19.reuse, UR10, RZ ;  /* 0x0000000a13057c10 */ /* 0x040fe2000ffde0ff */
[----:B------:R-:W3:Y:S02]  /*7f10*/  LDCU.64 UR24, c[0x0][0x560] ;  /* 0x0000ac00ff1877ac */ /* 0x000ee40008000a00 */
[----:B------:R4:W5:Y:S01]  /*7f20*/  @!P5 MUFU.RCP R12, R4 ;  /* 0x00000004000cd308 */ /* 0x0009620000001000 */
[----:B------:R-:W-:Y:S01]  /*7f30*/  IADD3.X R6, PT, PT, R14, UR11, RZ, P6, !PT ;  /* 0x0000000b0e067c10 */ /* 0x000fe2000b7fe4ff */
[----:B0-----:R-:W-:Y:S01]  /*7f40*/  @!P2 FMUL.FTZ R88, R88, R3 ;  /* 0x000000035858a220 */ /* 0x001fe20000410000 */
[-C--:B--2---:R-:W-:Y:S01]  /*7f50*/  ISETP.GE.AND P2, PT, R19, R10.reuse, PT ;  /* 0x0000000a1300720c */ /* 0x084fe20003f46270 */
[----:B------:R-:W0:Y:S04]  /*7f60*/  LDCU.64 UR10, c[0x0][0x518] ;  /* 0x0000a300ff0a77ac */ /* 0x000e280008000a00 */
[----:B------:R-:W2:Y:S01]  /*7f70*/  @!P4 MUFU.RCP R8, R8 ;  /* 0x000000080008c308 */ /* 0x000ea20000001000 */
[----:B----4-:R-:W-:Y:S01]  /*7f80*/  LEA R4, P6, R5, UR14, 0x1 ;  /* 0x0000000e05047c11 */ /* 0x010fe2000f8c08ff */
[----:B-1----:R-:W-:Y:S01]  /*7f90*/  @!P1 FMUL.FTZ R90, R90, R7 ;  /* 0x000000075a5a9220 */ /* 0x002fe20000410000 */
[----:B------:R-:W-:-:S02]  /*7fa0*/  ISETP.GE.AND P3, PT, R51, R10, PT ;  /* 0x0000000a3300720c */ /* 0x000fc40003f66270 */
[----:B------:R-:W-:Y:S01]  /*7fb0*/  LEA.HI.X R5, R5, UR15, R6, 0x1, P6 ;  /* 0x0000000f05057c11 */ /* 0x000fe2000b0f0c06 */
[----:B------:R-:W1:Y:S01]  /*7fc0*/  LDCU.64 UR14, c[0x0][0x520] ;  /* 0x0000a400ff0e77ac */ /* 0x000e620008000a00 */
[-C--:B------:R-:W-:Y:S02]  /*7fd0*/  ISETP.GE.AND P6, PT, R23, R10.reuse, PT ;  /* 0x0000000a1700720c */ /* 0x080fe40003fc6270 */
[----:B------:R-:W-:Y:S01]  /*7fe0*/  ISETP.GE.AND P1, PT, R47, R10, PT ;  /* 0x0000000a2f00720c */ /* 0x000fe20003f26270 */
[----:B-----5:R-:W-:Y:S01]  /*7ff0*/  @!P5 FMUL.FTZ R89, R89, R12 ;  /* 0x0000000c5959d220 */ /* 0x020fe20000410000 */
[----:B------:R-:W-:Y:S01]  /*8000*/  @!P2 STG.E.U16 desc[UR30][R4.64], R9 ;  /* 0x000000090400a986 */ /* 0x000fe2000c10151e */
[-C--:B------:R-:W-:Y:S02]  /*8010*/  ISETP.GE.AND P2, PT, R49, R10.reuse, PT ;  /* 0x0000000a3100720c */ /* 0x080fe40003f46270 */
[----:B------:R-:W-:Y:S02]  /*8020*/  ISETP.GE.AND P5, PT, R43, R10, PT ;  /* 0x0000000a2b00720c */ /* 0x000fe40003fa6270 */
[----:B------:R-:W-:Y:S01]  /*8030*/  @!P3 STG.E.U16 desc[UR30][R4.64+0x40], R11 ;  /* 0x0000400b0400b986 */ /* 0x000fe2000c10151e */
[----:B--2---:R-:W-:Y:S01]  /*8040*/  @!P4 FMUL.FTZ R91, R91, R8 ;  /* 0x000000085b5bc220 */ /* 0x004fe20000410000 */
[----:B------:R-:W-:-:S02]  /*8050*/  ISETP.GE.AND P3, PT, R25, R10, PT ;  /* 0x0000000a1900720c */ /* 0x000fc40003f66270 */
[----:B------:R-:W-:Y:S01]  /*8060*/  @!P6 STG.E.U16 desc[UR30][R4.64+0x80], R13 ;  /* 0x0000800d0400e986 */ /* 0x000fe2000c10151e */
        /* <DEDUP_REMOVED lines=21> */
[----:B------:R2:W-:Y:S01]  /*81c0*/  @!P1 STG.E.U16 desc[UR30][R4.64+0x3c0], R85 ;  /* 0x0003c05504009986 */ /* 0x0005e2000c10151e */
[----:B------:R-:W-:-:S04]  /*81d0*/  F2FP.BF16.F32.PACK_AB R3, R64, R63 ;  /* 0x0000003f4003723e */ /* 0x000fc800000010ff */
[C---:B------:R-:W-:Y:S01]  /*81e0*/  PRMT R46, R3.reuse, 0x7610, R46 ;  /* 0x00007610032e7816 */ /* 0x040fe2000000002e */
[----:B------:R-:W-:Y:S01]  /*81f0*/  BAR.SYNC.DEFER_BLOCKING 0x0 ;  /* 0x0000000000007b1d */ /* 0x000fe20000010000 */
[----:B------:R-:W-:Y:S02]  /*8200*/  PRMT R6, R3, 0x7632, R6 ;  /* 0x0000763203067816 */ /* 0x000fe40000000006 */
[----:B------:R-:W-:Y:S02]  /*8210*/  F2FP.BF16.F32.PACK_AB R3, R69, R68 ;  /* 0x000000444503723e */ /* 0x000fe400000010ff */
[----:B--2---:R-:W-:Y:S02]  /*8220*/  F2FP.BF16.F32.PACK_AB R5, R67, R65 ;  /* 0x000000414305723e */ /* 0x004fe400000010ff */
[C---:B------:R-:W-:Y:S02]  /*8230*/  PRMT R9, R3.reuse, 0x7610, R9 ;  /* 0x0000761003097816 */ /* 0x040fe40000000009 */
[----:B------:R-:W-:-:S02]  /*8240*/  PRMT R10, R3, 0x7632, R10 ;  /* 0x00007632030a7816 */ /* 0x000fc4000000000a */
[----:B------:R-:W-:Y:S02]  /*8250*/  F2FP.BF16.F32.PACK_AB R3, R77, R70 ;  /* 0x000000464d03723e */ /* 0x000fe400000010ff */
[----:B------:R-:W-:Y:S02]  /*8260*/  F2FP.BF16.F32.PACK_AB R4, R79, R78 ;  /* 0x0000004e4f04723e */ /* 0x000fe400000010ff */
[C---:B------:R-:W-:Y:S02]  /*8270*/  PRMT R8, R5.reuse, 0x7632, R8 ;  /* 0x0000763205087816 */ /* 0x040fe40000000008 */
[----:B------:R-:W-:Y:S02]  /*8280*/  PRMT R7, R5, 0x7610, R7 ;  /* 0x0000761005077816 */ /* 0x000fe40000000007 */
[C---:B------:R-:W-:Y:S02]  /*8290*/  PRMT R11, R4.reuse, 0x7610, R11 ;  /* 0x00007610040b7816 */ /* 0x040fe4000000000b */
[----:B------:R-:W-:Y:S01]  /*82a0*/  PRMT R12, R4, 0x7632, R12 ;  /* 0x00007632040c7816 */ /* 0x000fe2000000000c */
[----:B------:R2:W-:Y:S01]  /*82b0*/  STS.U16 [R92], R46 ;  /* 0x0000002e5c007388 */ /* 0x0005e20000000400 */
[----:B------:R-:W-:-:S03]  /*82c0*/  F2FP.BF16.F32.PACK_AB R5, R81, R80 ;  /* 0x000000505105723e */ /* 0x000fc600000010ff */
[----:B------:R4:W-:Y:S01]  /*82d0*/  STS.U16 [R92+0x2], R6 ;  /* 0x000002065c007388 */ /* 0x0009e20000000400 */
[----:B------:R-:W-:Y:S02]  /*82e0*/  F2FP.BF16.F32.PACK_AB R4, R91, R90 ;  /* 0x0000005a5b04723e */ /* 0x000fe400000010ff */
[C---:B--2---:R-:W-:Y:S02]  /*82f0*/  PRMT R46, R3.reuse, 0x7610, R46 ;  /* 0x00007610032e7816 */ /* 0x044fe4000000002e */
[----:B----4-:R-:W-:Y:S02]  /*8300*/  PRMT R6, R3, 0x7632, R6 ;  /* 0x0000763203067816 */ /* 0x010fe40000000006 */
[----:B------:R-:W-:Y:S01]  /*8310*/  F2FP.BF16.F32.PACK_AB R3, R89, R88 ;  /* 0x000000585903723e */ /* 0x000fe200000010ff */
[----:B------:R2:W-:Y:S03]  /*8320*/  STS.U16 [R92+0x6], R8 ;  /* 0x000006085c007388 */ /* 0x0005e60000000400 */
[----:B------:R-:W-:Y:S01]  /*8330*/  PRMT R13, R3, 0x7632, R13 ;  /* 0x00007632030d7816 */ /* 0x000fe2000000000d */
[----:B------:R4:W-:Y:S04]  /*8340*/  STS.U16 [R92+0xa], R10 ;  /* 0x00000a0a5c007388 */ /* 0x0009e80000000400 */
[----:B------:R5:W-:Y:S01]  /*8350*/  STS.U16 [R92+0xc], R46 ;  /* 0x00000c2e5c007388 */ /* 0x000be20000000400 */
[----:B--2---:R-:W-:-:S02]  /*8360*/  PRMT R8, R5, 0x7632, R8 ;  /* 0x0000763205087816 */ /* 0x004fc40000000008 */
[----:B----4-:R-:W-:Y:S02]  /*8370*/  PRMT R10, R3, 0x7610, R10 ;  /* 0x00007610030a7816 */ /* 0x010fe4000000000a */
[----:B-----5:R-:W-:Y:S01]  /*8380*/  PRMT R46, R4, 0x7632, R46 ;  /* 0x00007632042e7816 */ /* 0x020fe2000000002e */
[----:B------:R-:W-:Y:S04]  /*8390*/  STS.U16 [R92+0x4], R7 ;  /* 0x000004075c007388 */ /* 0x000fe80000000400 */
[----:B------:R-:W-:Y:S04]  /*83a0*/  STS.U16 [R92+0x8], R9 ;  /* 0x000008095c007388 */ /* 0x000fe80000000400 */
[----:B------:R-:W-:Y:S04]  /*83b0*/  STS.U16 [R92+0xe], R6 ;  /* 0x00000e065c007388 */ /* 0x000fe80000000400 */
[----:B------:R-:W-:Y:S04]  /*83c0*/  STS.U16 [R92+0x10], R11 ;  /* 0x0000100b5c007388 */ /* 0x000fe80000000400 */
[----:B------:R-:W-:Y:S04]  /*83d0*/  STS.U16 [R92+0x12], R12 ;  /* 0x0000120c5c007388 */ /* 0x000fe80000000400 */
[----:B------:R2:W-:Y:S04]  /*83e0*/  STS.U16 [R92+0x14], R5 ;  /* 0x000014055c007388 */ /* 0x0005e80000000400 */
[----:B------:R4:W-:Y:S04]  /*83f0*/  STS.U16 [R92+0x16], R8 ;  /* 0x000016085c007388 */ /* 0x0009e80000000400 */
        /* <DEDUP_REMOVED lines=23> */
[----:B------:R-:W-:-:S05]  /*8570*/  FADD.FTZ R63, R63, R48 ;  /* 0x000000303f3f7221 */ /* 0x000fca0000010000 */
[----:B------:R-:W5:Y:S01]  /*8580*/  LDS R6, [UR23+0x1080] ;  /* 0x00108017ff067984 */ /* 0x000f620008000800 */
[----:B------:R-:W-:Y:S01]  /*8590*/  FADD.FTZ R64, R63, R64 ;  /* 0x000000403f407221 */ /* 0x000fe20000010000 */
[----:B0-----:R-:W-:-:S03]  /*85a0*/  UIMAD.WIDE.U32 UR12, UR26, UR10, UR12 ;  /* 0x0000000a1a0c72a5 */ /* 0x001fc6000f8e000c */
[----:B------:R-:W-:Y:S01]  /*85b0*/  FADD.FTZ R64, R64, R65 ;  /* 0x0000004140407221 */ /* 0x000fe20000010000 */
[----:B------:R-:W-:-:S03]  /*85c0*/  UIMAD UR11, UR26, UR11, UR13 ;  /* 0x0000000b1a0b72a4 */ /* 0x000fc6000f8e020d */
[----:B------:R-:W-:Y:S01]  /*85d0*/  FADD.FTZ R67, R64, R67 ;  /* 0x0000004340437221 */ /* 0x000fe20000010000 */
[----:B------:R-:W-:-:S03]  /*85e0*/  UMOV UR10, UR12 ;  /* 0x0000000c000a7c82 */ /* 0x000fc60008000000 */
[----:B------:R-:W-:Y:S01]  /*85f0*/  FADD.FTZ R68, R67, R68 ;  /* 0x0000004443447221 */ /* 0x000fe20000010000 */
[----:B-1----:R-:W-:-:S03]  /*8600*/  UIMAD.WIDE.U32 UR10, UR8, UR14, UR10 ;  /* 0x0000000e080a72a5 */ /* 0x002fc6000f8e000a */
[----:B------:R-:W-:Y:S01]  /*8610*/  FADD.FTZ R69, R68, R69 ;  /* 0x0000004544457221 */ /* 0x000fe20000010000 */
[----:B------:R-:W-:Y:S02]  /*8620*/  UIMAD UR9, UR8, UR15, UR11 ;  /* 0x0000000f080972a4 */ /* 0x000fe4000f8e020b */
[----:B--2---:R-:W-:Y:S01]  /*8630*/  IADD3 R5, P0, PT, R19, UR10, RZ ;  /* 0x0000000a13057c10 */ /* 0x004fe2000ff1e0ff */
[----:B------:R-:W-:-:S03]  /*8640*/  FADD.FTZ R70, R69, R70 ;  /* 0x0000004645467221 */ /* 0x000fc60000010000 */
[----:B----4-:R-:W-:Y:S01]  /*8650*/  IADD3.X R8, PT, PT, RZ, UR9, RZ, P0, !PT ;  /* 0x00000009ff087c10 */ /* 0x010fe200087fe4ff */
[----:B------:R-:W-:Y:S01]  /*8660*/  FADD.FTZ R77, R70, R77 ;  /* 0x0000004d464d7221 */ /* 0x000fe20000010000 */
[----:B---3--:R-:W-:-:S03]  /*8670*/  LEA R4, P3, R5, UR24, 0x1 ;  /* 0x0000001805047c11 */ /* 0x008fc6000f8608ff */
[----:B------:R-:W-:Y:S01]  /*8680*/  FADD.FTZ R78, R77, R78 ;  /* 0x0000004e4d4e7221 */ /* 0x000fe20000010000 */
[----:B------:R-:W-:Y:S02]  /*8690*/  LEA.HI.X R5, R5, UR25, R8, 0x1, P3 ;  /* 0x0000001905057c11 */ /* 0x000fe400098f0c08 */
[-C--:B-----5:R-:W-:Y:S02]  /*86a0*/  ISETP.GE.AND P2, PT, R19, R6.reuse, PT ;  /* 0x000000061300720c */ /* 0x0a0fe40003f46270 */
[-C--:B------:R-:W-:Y:S01]  /*86b0*/  ISETP.GE.AND P1, PT, R51, R6.reuse, PT ;  /* 0x000000063300720c */ /* 0x080fe20003f26270 */
[----:B------:R-:W-:Y:S01]  /*86c0*/  FADD.FTZ R79, R78, R79 ;  /* 0x0000004f4e4f7221 */ /* 0x000fe20000010000 */
[-C--:B------:R-:W-:Y:S02]  /*86d0*/  ISETP.GE.AND P0, PT, R23, R6.reuse, PT ;  /* 0x000000061700720c */ /* 0x080fe40003f06270 */
[-C--:B------:R-:W-:Y:S02]  /*86e0*/  ISETP.GE.AND P4, PT, R47, R6.reuse, PT ;  /* 0x000000062f00720c */ /* 0x080fe40003f86270 */
[----:B------:R-:W-:-:S02]  /*86f0*/  ISETP.GE.AND P6, PT, R49, R6, PT ;  /* 0x000000063100720c */ /* 0x000fc40003fc6270 */
[-C--:B------:R-:W-:Y:S02]  /*8700*/  ISETP.GE.AND P5, PT, R25, R6.reuse, PT ;  /* 0x000000061900720c */ /* 0x080fe40003fa6270 */
[-C--:B------:R-:W-:Y:S01]  /*8710*/  ISETP.GE.AND P3, PT, R45, R6.reuse, PT ;  /* 0x000000062d00720c */ /* 0x080fe20003f66270 */
[----:B------:R0:W-:Y:S01]  /*8720*/  @!P2 STG.E.U16 desc[UR30][R4.64], R3 ;  /* 0x000000030400a986 */ /* 0x0001e2000c10151e */
[----:B------:R-:W-:-:S03]  /*8730*/  ISETP.GE.AND P2, PT, R43, R6, PT ;  /* 0x000000062b00720c */ /* 0x000fc60003f46270 */
[----:B------:R1:W-:Y:S01]  /*8740*/  @!P1 STG.E.U16 desc[UR30][R4.64+0x40], R7 ;  /* 0x0000400704009986 */ /* 0x0003e2000c10151e */
[----:B------:R-:W-:Y:S01]  /*8750*/  ISETP.GE.AND P1, PT, R41, R6, PT ;  /* 0x000000062900720c */ /* 0x000fe20003f26270 */
[----:B------:R-:W-:-:S04]  /*8760*/  FADD.FTZ R80, R79, R80 ;  /* 0x000000504f507221 */ /* 0x000fc80000010000 */
[----:B------:R-:W-:Y:S01]  /*8770*/  FADD.FTZ R81, R80, R81 ;  /* 0x0000005150517221 */ /* 0x000fe20000010000 */
[----:B------:R1:W-:Y:S03]  /*8780*/  @!P0 STG.E.U16 desc[UR30][R4.64+0x80], R9 ;  /* 0x0000800904008986 */ /* 0x0003e6000c10151e */
[----:B------:R-:W-:Y:S01]  /*8790*/  FADD.FTZ R88, R81, R88 ;  /* 0x0000005851587221 */ /* 0x000fe20000010000 */
[----:B------:R1:W-:Y:S01]  /*87a0*/  @!P4 STG.E.U16 desc[UR30][R4.64+0xc0], R161 ;  /* 0x0000c0a10400c986 */ /* 0x0003e2000c10151e */
[-C--:B------:R-:W-:Y:S02]  /*87b0*/  ISETP.GE.AND P0, PT, R39, R6.reuse, PT ;  /* 0x000000062700720c */ /* 0x080fe40003f06270 */
[-C--:B------:R-:W-:Y:S01]  /*87c0*/  ISETP.GE.AND P4, PT, R37, R6.reuse, PT ;  /* 0x000000062500720c */ /* 0x080fe20003f86270 */
[----:B------:R1:W-:Y:S01]  /*87d0*/  @!P6 STG.E.U16 desc[UR30][R4.64+0x100], R11 ;  /* 0x0001000b0400e986 */ /* 0x0003e2000c10151e */
[----:B------:R-:W-:Y:S01]  /*87e0*/  ISETP.GE.AND P6, PT, R35, R6, PT ;  /* 0x000000062300720c */ /* 0x000fe20003fc6270 */
[----:B------:R-:W-:-:S02]  /*87f0*/  FADD.FTZ R89, R88, R89 ;  /* 0x0000005958597221 */ /* 0x000fc40000010000 */
        /* <DEDUP_REMOVED lines=8> */
[----:B------:R-:W-:-:S04]  /*8880*/  FADD.FTZ R90, R89, R90 ;  /* 0x0000005a595a7221 */ /* 0x000fc80000010000 */
[----:B0-----:R-:W-:Y:S01]  /*8890*/  FADD.FTZ R3, R90, R91 ;  /* 0x0000005b5a037221 */ /* 0x001fe20000010000 */
        /* <DEDUP_REMOVED lines=8> */
[----:B------:R-:W-:-:S04]  /*8920*/  UIADD3 UR17, UP0, UPT, UR17, -0x1000, URZ ;  /* 0xfffff00011117890 */ /* 0x000fc8000ff1e0ff */
[----:B------:R-:W-:Y:S02]  /*8930*/  UIADD3.X UR18, UPT, UPT, UR18, -0x1, URZ, UP0, !UPT ;  /* 0xffffffff12127890 */ /* 0x000fe400087fe4ff */
[----:B------:R-:W-:Y:S02]  /*8940*/  UISETP.GT.AND UP0, UPT, UR16, 0x1, UPT ;  /* 0x000000011000788c */ /* 0x000fe4000bf04270 */
[----:B------:R-:W-:Y:S02]  /*8950*/  UIADD3 UR9, UPT, UPT, UR16, -0x1, URZ ;  /* 0xffffffff10097890 */ /* 0x000fe4000fffe0ff */
[----:B------:R-:W-:Y:S02]  /*8960*/  UIADD3 UR21, UP1, UPT, UR21, -0x1000, URZ ;  /* 0xfffff00015157890 */ /* 0x000fe4000ff3e0ff */
[----:B------:R-:W-:Y:S02]  /*8970*/  UIADD3 UR19, UP2, UPT, UR19, -0x1000, URZ ;  /* 0xfffff00013137890 */ /* 0x000fe4000ff5e0ff */
[----:B------:R-:W-:-:S02]  /*8980*/  UIADD3.X UR22, UPT, UPT, UR22, -0x1, URZ, UP1, !UPT ;  /* 0xffffffff16167890 */ /* 0x000fc40008ffe4ff */
[----:B------:R-:W-:Y:S01]  /*8990*/  UIADD3.X UR20, UPT, UPT, UR20, -0x1, URZ, UP2, !UPT ;  /* 0xffffffff14147890 */ /* 0x000fe200097fe4ff */
[----:B------:R-:W-:Y:S01]  /*89a0*/  UMOV UR16, UR9 ;  /* 0x0000000900107c82 */ /* 0x000fe20008000000 */
[----:B-1----:R-:W-:Y:S10]  /*89b0*/  BRA.U UP0, `(.L_x_174) ;  /* 0xffffff7900e07547 */ /* 0x002ff4000b83ffff */
.L_x_127:
[----:B------:R-:W0:Y:S01]  /*89c0*/  LDCU.64 UR6, c[0x0][0x548] ;  /* 0x0000a900ff0677ac */ /* 0x000e220008000a00 */
[----:B------:R-:W1:Y:S01]  /*89d0*/  S2R R11, SR_TID.X ;  /* 0x00000000000b7919 */ /* 0x000e620000002100 */
[----:B------:R-:W2:Y:S01]  /*89e0*/  LDCU UR21, c[0x0][0x38c] ;  /* 0x00007180ff1577ac */ /* 0x000ea20008000800 */
[----:B------:R-:W3:Y:S01]  /*89f0*/  LDCU.64 UR10, c[0x0][0x568] ;  /* 0x0000ad00ff0a77ac */ /* 0x000ee20008000a00 */
[----:B0-----:R-:W-:-:S04]  /*8a00*/  UISETP.NE.U32.AND UP0, UPT, UR6, URZ, UPT ;  /* 0x000000ff0600728c */ /* 0x001fc8000bf05070 */
[----:B------:R-:W-:-:S09]  /*8a10*/  UISETP.NE.AND.EX UP0, UPT, UR7, URZ, UPT, UP0 ;  /* 0x000000ff0700728c */ /* 0x000fd2000bf05300 */
[----:B--23--:R-:W-:Y:S05]  /*8a20*/  BRA.U !UP0, `(.L_x_175) ;  /* 0x00000001089c7547 */ /* 0x00cfea000b800000 */
[----:B------:R-:W2:Y:S01]  /*8a30*/  LDL.LU R3, [R1+0x10] ;  /* 0x0000100001037983 */ /* 0x000ea20000300800 */
[----:B------:R-:W-:Y:S01]  /*8a40*/  BSSY.RECONVERGENT B0, `(.L_x_175) ;  /* 0x0000025000007945 */ /* 0x000fe20003800200 */
[----:B------:R-:W0:Y:S01]  /*8a50*/  S2R R4, SR_LANEID ;  /* 0x0000000000047919 */ /* 0x000e220000000000 */
[----:B------:R-:W3:Y:S01]  /*8a60*/  S2R R6, SR_TID.X ;  /* 0x0000000000067919 */ /* 0x000ee20000002100 */
        /* <DEDUP_REMOVED lines=8> */
[----:B---3--:R-:W-:-:S04]  /*8af0*/  @!P1 SHF.R.U32.HI R0, RZ, 0x3, R6 ;  /* 0x00000003ff009819 */ /* 0x008fc80000011606 */
[----:B------:R-:W0:Y:S01]  /*8b00*/  SHFL.DOWN P0, R2, R3, 0x4, 0x1f ;  /* 0x08801f0003027f89 */ /* 0x000e220000000000 */
[----:B------:R-:W-:Y:S01]  /*8b10*/  @!P1 LOP3.LUT R0, R0, 0x7c, RZ, 0xc0, !PT ;  /* 0x0000007c00009812 */ /* 0x000fe200078ec0ff */
[----:B0-----:R-:W-:-:S04]  /*8b20*/  @P0 FADD R2, R3, R2 ;  /* 0x0000000203020221 */ /* 0x001fc80000000000 */
[----:B------:R-:W-:Y:S01]  /*8b30*/  @!P1 IMAD.IADD R3, R7, 0x1, R0 ;  /* 0x0000000107039824 */ /* 0x000fe200078e0200 */
        /* <DEDUP_REMOVED lines=8> */
[----:B------:R-:W2:Y:S01]  /*8bc0*/  S2UR UR5, SR_CgaCtaId ;  /* 0x00000000000579c3 */ /* 0x000ea20000008800 */
[----:B------:R-:W-:Y:S02]  /*8bd0*/  UMOV UR4, 0x400 ;  /* 0x0000040000047882 */ /* 0x000fe40000000000 */
[----:B--2---:R-:W-:-:S09]  /*8be0*/  ULEA UR4, UR5, UR4, 0x18 ;  /* 0x0000000405047291 */ /* 0x004fd2000f8ec0ff */
[----:B0-----:R-:W0:Y:S04]  /*8bf0*/  LDS.64 R2, [UR4+0x1098] ;  /* 0x00109804ff027984 */ /* 0x001e280008000a00 */
[----:B------:R-:W2:Y:S01]  /*8c00*/  LDS R5, [UR4+0x10a0] ;  /* 0x0010a004ff057984 */ /* 0x000ea20008000800 */
[----:B------:R-:W-:-:S04]  /*8c10*/  ULEA UR4, UP0, UR8, UR6, 0x2 ;  /* 0x0000000608047291 */ /* 0x000fc8000f8010ff */
[----:B------:R-:W-:Y:S01]  /*8c20*/  ULEA.HI.X UR5, UR8, UR7, URZ, 0x2, UP0 ;  /* 0x0000000708057291 */ /* 0x000fe200080f14ff */
[----:B0-----:R-:W-:-:S04]  /*8c30*/  FADD.FTZ R2, R4, R2 ;  /* 0x0000000204027221 */ /* 0x001fc80000010000 */
[----:B------:R-:W-:Y:S01]  /*8c40*/  FADD.FTZ R0, R3, R2 ;  /* 0x0000000203007221 */ /* 0x000fe20000010000 */
[----:B------:R-:W-:Y:S02]  /*8c50*/  MOV R2, UR4 ;  /* 0x0000000400027c02 */ /* 0x000fe40008000f00 */
[----:B------:R-:W-:Y:S01]  /*8c60*/  MOV R3, UR5 ;  /* 0x0000000500037c02 */ /* 0x000fe20008000f00 */
[----:B--2---:R-:W-:-:S05]  /*8c70*/  FADD.FTZ R5, R0, R5 ;  /* 0x0000000500057221 */ /* 0x004fca0000010000 */
[----:B------:R2:W-:Y:S02]  /*8c80*/  REDG.E.ADD.F32.FTZ.RN.STRONG.GPU desc[UR30][R2.64], R5 ;  /* 0x00000005020079a6 */ /* 0x0005e4000c12f31e */
.L_x_176:
[----:B------:R-:W-:Y:S05]  /*8c90*/  BSYNC.RECONVERGENT B0 ;  /* 0x0000000000007941 */ /* 0x000fea0003800200 */
.L_x_175:
[----:B------:R-:W-:Y:S01]  /*8ca0*/  UISETP.NE.U32.AND UP0, UPT, UR10, URZ, UPT ;  /* 0x000000ff0a00728c */ /* 0x000fe2000bf05070 */
[----:B-1----:R-:W-:-:S03]  /*8cb0*/  ISETP.GE.AND P0, PT, R11, UR21, PT ;  /* 0x000000150b007c0c */ /* 0x002fc6000bf06270 */
[----:B------:R-:W-:-:S09]  /*8cc0*/  UISETP.NE.AND.EX UP0, UPT, UR11, URZ, UPT, UP0 ;  /* 0x000000ff0b00728c */ /* 0x000fd2000bf05300 */
[----:B------:R-:W-:Y:S05]  /*8cd0*/  BRA.U !UP0, `(.L_x_177) ;  /* 0x0000000108a07547 */ /* 0x000fea000b800000 */
[----:B--2---:R-:W2:Y:S01]  /*8ce0*/  LDL.LU R2, [R1+0xc] ;  /* 0x00000c0001027983 */ /* 0x004ea20000300800 */
[----:B------:R-:W-:Y:S01]  /*8cf0*/  BSSY.RECONVERGENT B0, `(.L_x_177) ;  /* 0x0000026000007945 */ /* 0x000fe20003800200 */
[----:B0-----:R-:W0:Y:S01]  /*8d00*/  S2R R4, SR_LANEID ;  /* 0x0000000000047919 */ /* 0x001e220000000000 */
        /* <DEDUP_REMOVED lines=36> */
.L_x_178:
[----:B------:R-:W-:Y:S05]  /*8f50*/  BSYNC.RECONVERGENT B0 ;  /* 0x0000000000007941 */ /* 0x000fea0003800200 */
.L_x_177:
        /* <DEDUP_REMOVED lines=34> */
.L_x_180:
        /* <DEDUP_REMOVED lines=23> */
[C---:B----4-:R-:W-:Y:S01]  /*92f0*/  IMAD R12, R10.reuse, UR36, RZ ;  /* 0x000000240a0c7c24 */ /* 0x050fe2000f8e02ff */
[----:B------:R-:W-:Y:S01]  /*9300*/  MOV R3, UR16 ;  /* 0x0000001000037c02 */ /* 0x000fe20008000f00 */
[----:B--2---:R-:W-:Y:S01]  /*9310*/  IMAD R14, R10, UR44, RZ ;  /* 0x0000002c0a0e7c24 */ /* 0x004fe2000f8e02ff */
[----:B------:R-:W-:Y:S01]  /*9320*/  MOV R2, R6 ;  /* 0x0000000600027202 */ /* 0x000fe20000000f00 */
[----:B------:R-:W-:-:S02]  /*9330*/  IMAD.U32 R7, RZ, RZ, UR7 ;  /* 0x00000007ff077e24 */ /* 0x000fc4000f8e00ff */
[C---:B------:R-:W-:Y:S02]  /*9340*/  IMAD R17, R11.reuse, UR37, R12 ;  /* 0x000000250b117c24 */ /* 0x040fe4000f8e020c */
[----:B------:R-:W-:-:S04]  /*9350*/  IMAD.WIDE.U32 R2, R11, UR36, R2 ;  /* 0x000000240b027c25 */ /* 0x000fc8000f8e0002 */
[----:B------:R-:W-:Y:S01]  /*9360*/  IMAD.WIDE.U32 R6, R11, UR44, RZ ;  /* 0x0000002c0b067c25 */ /* 0x000fe2000f8e00ff */
[----:B0-----:R-:W-:Y:S02]  /*9370*/  IADD3 R5, PT, PT, R3, R17, RZ ;  /* 0x0000001103057210 */ /* 0x001fe40007ffe0ff */
[----:B------:R-:W-:Y:S01]  /*9380*/  LEA R4, P0, R2, UR34, 0x2 ;  /* 0x0000002202047c11 */ /* 0x000fe2000f8010ff */
[----:B------:R-:W-:Y:S01]  /*9390*/  IMAD R13, R11, UR45, R14 ;  /* 0x0000002d0b0d7c24 */ /* 0x000fe2000f8e020e */
[----:B-1----:R-:W-:Y:S02]  /*93a0*/  LEA R8, P1, R6, UR28, 0x2 ;  /* 0x0000001c06087c11 */ /* 0x002fe4000f8210ff */
[----:B------:R-:W-:Y:S02]  /*93b0*/  LEA.HI.X R5, R2, UR35, R5, 0x2, P0 ;  /* 0x0000002302057c11 */ /* 0x000fe400080f1405 */
[----:B------:R-:W-:-:S04]  /*93c0*/  IADD3 R3, PT, PT, R7, R13, RZ ;  /* 0x0000000d07037210 */ /* 0x000fc80007ffe0ff */
[----:B------:R-:W-:Y:S01]  /*93d0*/  LEA.HI.X R9, R6, UR27, R3, 0x2, P1 ;  /* 0x0000001b06097c11 */ /* 0x000fe200088f1403 */
[----:B---3--:R-:W-:-:S05]  /*93e0*/  FMUL.FTZ R15, R0, R15 ;  /* 0x0000000f000f7220 */ /* 0x008fca0000410000 */
[----:B------:R0:W-:Y:S04]  /*93f0*/  REDG.E.ADD.F32.FTZ.RN.STRONG.GPU desc[UR30][R4.64], R15 ;  /* 0x0000000f040079a6 */ /* 0x0001e8000c12f31e */
[----:B------:R-:W2:Y:S01]  /*9400*/  LDG.E R9, desc[UR30][R8.64] ;  /* 0x0000001e08097981 */ /* 0x000ea2000c1e1900 */
[----:B------:R-:W-:Y:S01]  /*9410*/  MOV R6, UR4 ;  /* 0x0000000400067c02 */ /* 0x000fe20008000f00 */
[----:B------:R-:W-:Y:S01]  /*9420*/  IMAD R10, R10, UR38, RZ ;  /* 0x000000260a0a7c24 */ /* 0x000fe2000f8e02ff */
[----:B------:R-:W-:Y:S02]  /*9430*/  MOV R3, UR17 ;  /* 0x0000001100037c02 */ /* 0x000fe40008000f00 */
[----:B------:R-:W-:Y:S01]  /*9440*/  MOV R7, UR5 ;  /* 0x0000000500077c02 */ /* 0x000fe20008000f00 */
[----:B------:R-:W-:-:S02]  /*9450*/  IMAD.MOV.U32 R2, RZ, RZ, R6 ;  /* 0x000000ffff027224 */ /* 0x000fc400078e0006 */
[C---:B------:R-:W-:Y:S02]  /*9460*/  IMAD R7, R11.reuse, UR39, R10 ;  /* 0x000000270b077c24 */ /* 0x040fe4000f8e020a */
        /* <DEDUP_REMOVED lines=10> */
.L_x_179:
[----:B------:R-:W-:Y:S05]  /*9510*/  EXIT ;  /* 0x000000000000794d */ /* 0x000fea0003800000 */
.L_x_165:
[----:B------:R-:W-:Y:S02]  /*9520*/  MOV R86, 0xffffffff ;  /* 0xffffffff00567802 */ /* 0x000fe40000000f00 */
[----:B------:R-:W-:Y:S02]  /*9530*/  MOV R165, R162 ;  /* 0x000000a200a57202 */ /* 0x000fe40000000f00 */
[----:B------:R-:W-:Y:S02]  /*9540*/  MOV R154, 0x1 ;  /* 0x00000001009a7802 */ /* 0x000fe40000000f00 */
[----:B------:R-:W-:-:S07]  /*9550*/  MOV R87, RZ ;  /* 0x000000ff00577202 */ /* 0x000fce0000000f00 */
[----:B-1---5:R-:W-:Y:S05]  /*9560*/  WARPSYNC.COLLECTIVE R86, `(.L_x_181) ;  /* 0x0000000056087348 */ /* 0x022fea0003c00000 */
[----:B------:R0:W2:Y:S02]  /*9570*/  SHFL.UP P6, R86, R165, R154, R87 ;  /* 0x0400009aa5567389 */ /* 0x0000a400000c0057 */
[----:B012--5:R-:W-:Y:S05]  /*9580*/  ENDCOLLECTIVE ;  /* 0x000000000000791b */ /* 0x027fea0003800000 */
.L_x_181:
[----:B------:R-:W-:Y:S01]  /*9590*/  MOV R165, R155 ;  /* 0x0000009b00a57202 */ /* 0x000fe20000000f00 */
[----:B------:R-:W-:Y:S01]  /*95a0*/  IMAD.MOV.U32 R157, RZ, RZ, R86 ;  /* 0x000000ffff9d7224 */ /* 0x000fe200078e0056 */
[----:B------:R-:W-:-:S07]  /*95b0*/  MOV R86, 0xffffffff ;  /* 0xffffffff00567802 */ /* 0x000fce0000000f00 */
[----:B------:R-:W-:Y:S05]  /*95c0*/  WARPSYNC.COLLECTIVE R86, `(.L_x_182) ;  /* 0x0000000056087348 */ /* 0x000fea0003c00000 */
[----:B------:R0:W1:Y:S02]  /*95d0*/  SHFL.UP P6, R86, R165, R154, R87 ;  /* 0x0400009aa5567389 */ /* 0x00006400000c0057 */
[----:B01----:R-:W-:Y:S05]  /*95e0*/  ENDCOLLECTIVE ;  /* 0x000000000000791b */ /* 0x003fea0003800000 */
.L_x_182:
[----:B------:R-:W-:Y:S01]  /*95f0*/  MOV R154, 0x2 ;  /* 0x00000002009a7802 */ /* 0x000fe20000000f00 */
        /* <DEDUP_REMOVED lines=8> */
.L_x_183:
[----:B------:R-:W-:Y:S01]  /*9680*/  IMAD.MOV.U32 R165, RZ, RZ, R157 ;  /* 0x000000ffffa57224 */ /* 0x000fe200078e009d */
[----:B------:R-:W-:Y:S02]  /*9690*/  MOV R155, R86 ;  /* 0x00000056009b7202 */ /* 0x000fe40000000f00 */
[----:B------:R-:W-:-:S07]  /*96a0*/  MOV R86, 0xffffffff ;  /* 0xffffffff00567802 */ /* 0x000fce0000000f00 */
[----:B------:R-:W-:Y:S05]  /*96b0*/  WARPSYNC.COLLECTIVE R86, `(.L_x_184) ;  /* 0x0000000056087348 */ /* 0x000fea0003c00000 */
[----:B------:R0:W1:Y:S02]  /*96c0*/  SHFL.UP P6, R86, R165, R154, R87 ;  /* 0x0400009aa5567389 */ /* 0x00006400000c0057 */
[----:B01----:R-:W-:Y:S05]  /*96d0*/  ENDCOLLECTIVE ;  /* 0x000000000000791b */ /* 0x003fea0003800000 */
.L_x_184:
[----:B------:R-:W-:Y:S01]  /*96e0*/  MOV R154, 0x4 ;  /* 0x00000004009a7802 */ /* 0x000fe20000000f00 */
        /* <DEDUP_REMOVED lines=8> */
.L_x_185:
[----:B------:R-:W-:Y:S02]  /*9770*/  MOV R165, R157 ;  /* 0x0000009d00a57202 */ /* 0x000fe40000000f00 */
[----:B------:R-:W-:Y:S01]  /*9780*/  MOV R155, R86 ;  /* 0x00000056009b7202 */ /* 0x000fe20000000f00 */
[----:B------:R-:W-:-:S07]  /*9790*/  IMAD.MOV.U32 R86, RZ, RZ, -0x1 ;  /* 0xffffffffff567424 */ /* 0x000fce00078e00ff */
[----:B------:R-:W-:Y:S05]  /*97a0*/  WARPSYNC.COLLECTIVE R86, `(.L_x_186) ;  /* 0x0000000056087348 */ /* 0x000fea0003c00000 */
[----:B------:R0:W1:Y:S02]  /*97b0*/  SHFL.UP P6, R86, R165, R154, R87 ;  /* 0x0400009aa5567389 */ /* 0x00006400000c0057 */
[----:B01----:R-:W-:Y:S05]  /*97c0*/  ENDCOLLECTIVE ;  /* 0x000000000000791b */ /* 0x003fea0003800000 */
.L_x_186:
        /* <DEDUP_REMOVED lines=9> */
.L_x_187:
[----:B------:R-:W-:Y:S02]  /*9860*/  MOV R165, R157 ;  /* 0x0000009d00a57202 */ /* 0x000fe40000000f00 */
[----:B------:R-:W-:Y:S02]  /*9870*/  MOV R155, R86 ;  /* 0x00000056009b7202 */ /* 0x000fe40000000f00 */
[----:B------:R-:W-:-:S07]  /*9880*/  MOV R86, 0xffffffff ;  /* 0xffffffff00567802 */ /* 0x000fce0000000f00 */
[----:B------:R-:W-:Y:S05]  /*9890*/  WARPSYNC.COLLECTIVE R86, `(.L_x_188) ;  /* 0x0000000056087348 */ /* 0x000fea0003c00000 */
[----:B------:R0:W1:Y:S02]  /*98a0*/  SHFL.UP P6, R86, R165, R154, R87 ;  /* 0x0400009aa5567389 */ /* 0x00006400000c0057 */
[----:B01----:R-:W-:Y:S05]  /*98b0*/  ENDCOLLECTIVE ;  /* 0x000000000000791b */ /* 0x003fea0003800000 */
.L_x_188:
[----:B------:R-:W-:Y:S01]  /*98c0*/  MOV R154, 0x10 ;  /* 0x00000010009a7802 */ /* 0x000fe20000000f00 */
[C---:B------:R-:W-:Y:S01]  /*98d0*/  FFMA.FTZ R86, R162.reuse, R86, R157 ;  /* 0x00000056a2567223 */ /* 0x040fe2000001009d */
[----:B------:R-:W-:-:S04]  /*98e0*/  @P2 FMUL.FTZ R162, R162, R155 ;  /* 0x0000009ba2a22220 */ /* 0x000fc80000410000 */
[----:B------:R-:W-:Y:S01]  /*98f0*/  FSEL R157, R157, R86, !P2 ;  /* 0x000000569d9d7208 */ /* 0x000fe20005000000 */
[----:B------:R-:W-:Y:S01]  /*9900*/  IMAD.MOV.U32 R165, RZ, RZ, R162 ;  /* 0x000000ffffa57224 */ /* 0x000fe200078e00a2 */
[----:B------:R-:W-:-:S07]  /*9910*/  MOV R86, 0xffffffff ;  /* 0xffffffff00567802 */ /* 0x000fce0000000f00 */
[----:B------:R-:W-:Y:S05]  /*9920*/  WARPSYNC.COLLECTIVE R86, `(.L_x_189) ;  /* 0x0000000056087348 */ /* 0x000fea0003c00000 */
[----:B------:R0:W1:Y:S02]  /*9930*/  SHFL.UP P6, R86, R165, R154, R87 ;  /* 0x0400009aa5567389 */ /* 0x00006400000c0057 */
[----:B01----:R-:W-:Y:S05]  /*9940*/  ENDCOLLECTIVE ;  /* 0x000000000000791b */ /* 0x003fea0003800000 */
.L_x_189:
[----:B------:R-:W-:Y:S02]  /*9950*/  MOV R165, R157 ;  /* 0x0000009d00a57202 */ /* 0x000fe40000000f00 */
[----:B------:R-:W-:Y:S02]  /*9960*/  MOV R155, R86 ;  /* 0x00000056009b7202 */ /* 0x000fe40000000f00 */
[----:B------:R-:W-:-:S07]  /*9970*/  MOV R86, 0xffffffff ;  /* 0xffffffff00567802 */ /* 0x000fce0000000f00 */
[----:B------:R-:W-:Y:S05]  /*9980*/  WARPSYNC.COLLECTIVE R86, `(.L_x_190) ;  /* 0x0000000056087348 */ /* 0x000fea0003c00000 */
[----:B------:R0:W1:Y:S02]  /*9990*/  SHFL.UP P6, R86, R165, R154, R87 ;  /* 0x0400009aa5567389 */ /* 0x00006400000c0057 */
[----:B01----:R-:W-:Y:S05]  /*99a0*/  ENDCOLLECTIVE ;  /* 0x000000000000791b */ /* 0x003fea0003800000 */
.L_x_190:
[----:B------:R-:W-:Y:S05]  /*99b0*/  BRA `(.L_x_191) ;  /* 0xffffffb800947947 */ /* 0x000fea000383ffff */
.L_x_166:
        /* <DEDUP_REMOVED lines=8> */
.L_x_193:
[----:B------:R-:W-:Y:S05]  /*9a40*/  BSYNC B0 ;  /* 0x0000000000007941 */ /* 0x000fea0003800000 */
.L_x_192:
[----:B------:R-:W-:Y:S05]  /*9a50*/  BRA `(.L_x_194) ;  /* 0xffffffb800807947 */ /* 0x000fea000383ffff */
.L_x_167:
[----:B------:R-:W-:Y:S01]  /*9a60*/  HFMA2 R154, -RZ, RZ, 0, 1.847743988037109375e-06 ;  /* 0x0000001fff9a7431 */ /* 0x000fe200000001ff */
[----:B------:R-:W-:Y:S01]  /*9a70*/  BSSY B0, `(.L_x_195) ;  /* 0x0000007000007945 */ /* 0x000fe20003800000 */
[----:B------:R-:W-:Y:S02]  /*9a80*/  MOV R87, R163 ;  /* 0x000000a300577202 */ /* 0x000fe40000000f00 */
[----:B------:R-:W-:Y:S02]  /*9a90*/  MOV R155, 0x1f ;  /* 0x0000001f009b7802 */ /* 0x000fe40000000f00 */
[----:B------:R-:W-:-:S07]  /*9aa0*/  MOV R86, 0xffffffff ;  /* 0xffffffff00567802 */ /* 0x000fce0000000f00 */
[----:B-1---5:R-:W-:Y:S05]  /*9ab0*/  WARPSYNC.COLLECTIVE R86, `(.L_x_196) ;  /* 0x0000000056087348 */ /* 0x022fea0003c00000 */
[----:B------:R0:W2:Y:S02]  /*9ac0*/  SHFL.IDX P1, R157, R87, R154, R155 ;  /* 0x0000009a579d7389 */ /* 0x0000a4000002009b */
[----:B012--5:R-:W-:Y:S05]  /*9ad0*/  ENDCOLLECTIVE ;  /* 0x000000000000791b */ /* 0x027fea0003800000 */
.L_x_196:
[----:B------:R-:W-:Y:S05]  /*9ae0*/  BSYNC B0 ;  /* 0x0000000000007941 */ /* 0x000fea0003800000 */
.L_x_195:
[----:B------:R-:W-:Y:S05]  /*9af0*/  BRA `(.L_x_197) ;  /* 0xffffffb800607947 */ /* 0x000fea000383ffff */
.L_x_168:
[----:B------:R-:W-:Y:S01]  /*9b00*/  HFMA2 R154, -RZ, RZ, 0, 5.9604644775390625e-08 ;  /* 0x00000001ff9a7431 */ /* 0x000fe200000001ff */
[----:B------:R-:W-:Y:S01]  /*9b10*/  BSSY B0, `(.L_x_198) ;  /* 0x0000007000007945 */ /* 0x000fe20003800000 */
[----:B------:R-:W-:Y:S01]  /*9b20*/  IMAD.MOV.U32 R165, RZ, RZ, R162 ;  /* 0x000000ffffa57224 */ /* 0x000fe200078e00a2 */
[----:B------:R-:W-:Y:S02]  /*9b30*/  MOV R87, RZ ;  /* 0x000000ff00577202 */ /* 0x000fe40000000f00 */
[----:B------:R-:W-:-:S07]  /*9b40*/  MOV R86, 0xffffffff ;  /* 0xffffffff00567802 */ /* 0x000fce0000000f00 */
[----:B-1---5:R-:W-:Y:S05]  /*9b50*/  WARPSYNC.COLLECTIVE R86, `(.L_x_199) ;  /* 0x0000000056087348 */ /* 0x022fea0003c00000 */
[----:B------:R0:W2:Y:S02]  /*9b60*/  SHFL.UP P6, R86, R165, R154, R87 ;  /* 0x0400009aa5567389 */ /* 0x0000a400000c0057 */
[----:B012--5:R-:W-:Y:S05]  /*9b70*/  ENDCOLLECTIVE ;  /* 0x000000000000791b */ /* 0x027fea0003800000 */
.L_x_199:
[----:B------:R-:W-:Y:S05]  /*9b80*/  BSYNC B0 ;  /* 0x0000000000007941 */ /* 0x000fea0003800000 */
.L_x_198:
[----:B------:R-:W-:Y:S01]  /*9b90*/  MOV R162, R86 ;  /* 0x0000005600a27202 */ /* 0x000fe20000000f00 */
[----:B------:R-:W-:Y:S01]  /*9ba0*/  HFMA2 R154, -RZ, RZ, 0, 5.9604644775390625e-08 ;  /* 0x00000001ff9a7431 */ /* 0x000fe200000001ff */
[----:B------:R-:W-:Y:S01]  /*9bb0*/  MOV R86, 0xffffffff ;  /* 0xffffffff00567802 */ /* 0x000fe20000000f00 */
[----:B------:R-:W-:Y:S01]  /*9bc0*/  IMAD.MOV.U32 R87, RZ, RZ, RZ ;  /* 0x000000ffff577224 */ /* 0x000fe200078e00ff */
[----:B------:R-:W-:Y:S02]  /*9bd0*/  MOV R165, R163 ;  /* 0x000000a300a57202 */ /* 0x000fe40000000f00 */
[----:B------:R-:W-:-:S07]  /*9be0*/  MOV R155, 0x1f ;  /* 0x0000001f009b7802 */ /* 0x000fce0000000f00 */
[----:B------:R-:W-:Y:S05]  /*9bf0*/  WARPSYNC.COLLECTIVE R86, `(.L_x_200) ;  /* 0x0000000056087348 */ /* 0x000fea0003c00000 */
[----:B------:R0:W1:Y:S02]  /*9c00*/  SHFL.UP P6, R86, R165, R154, R87 ;  /* 0x0400009aa5567389 */ /* 0x00006400000c0057 */
[----:B01----:R-:W-:Y:S05]  /*9c10*/  ENDCOLLECTIVE ;  /* 0x000000000000791b */ /* 0x003fea0003800000 */
.L_x_200:
[----:B------:R-:W-:Y:S01]  /*9c20*/  HFMA2 R154, -RZ, RZ, 0, 0 ;  /* 0x00000000ff9a7431 */ /* 0x000fe200000001ff */
[----:B------:R-:W-:Y:S02]  /*9c30*/  MOV R87, R40 ;  /* 0x0000002800577202 */ /* 0x000fe40000000f00 */
[----:B------:R-:W-:Y:S02]  /*9c40*/  MOV R163, R86 ;  /* 0x0000005600a37202 */ /* 0x000fe40000000f00 */
[----:B------:R-:W-:-:S07]  /*9c50*/  MOV R86, 0xffffffff ;  /* 0xffffffff00567802 */ /* 0x000fce0000000f00 */
[----:B------:R-:W-:Y:S05]  /*9c60*/  WARPSYNC.COLLECTIVE R86, `(.L_x_201) ;  /* 0x0000000056087348 */ /* 0x000fea0003c00000 */
[----:B------:R0:W1:Y:S02]  /*9c70*/  SHFL.IDX P1, R157, R87, R154, R155 ;  /* 0x0000009a579d7389 */ /* 0x000064000002009b */
[----:B01----:R-:W-:Y:S05]  /*9c80*/  ENDCOLLECTIVE ;  /* 0x000000000000791b */ /* 0x003fea0003800000 */
.L_x_201:
[----:B------:R-:W-:Y:S01]  /*9c90*/  MOV R87, R41 ;  /* 0x0000002900577202 */ /* 0x000fe20000000f00 */
[----:B------:R-:W-:-:S07]  /*9ca0*/  IMAD.MOV.U32 R40, RZ, RZ, R157 ;  /* 0x000000ffff287224 */ /* 0x000fce00078e009d */
[----:B------:R-:W-:Y:S05]  /*9cb0*/  WARPSYNC.COLLECTIVE R86, `(.L_x_202) ;  /* 0x0000000056087348 */ /* 0x000fea0003c00000 */
[----:B------:R0:W1:Y:S02]  /*9cc0*/  SHFL.IDX P1, R157, R87, R154, R155 ;  /* 0x0000009a579d7389 */ /* 0x000064000002009b */
[----:B01----:R-:W-:Y:S05]  /*9cd0*/  ENDCOLLECTIVE ;  /* 0x000000000000791b */ /* 0x003fea0003800000 */
.L_x_202:
[----:B------:R-:W-:Y:S01]  /*9ce0*/  MOV R41, R157 ;  /* 0x0000009d00297202 */ /* 0x000fe20000000f00 */
[----:B------:R-:W-:Y:S06]  /*9cf0*/  BRA `(.L_x_203) ;  /* 0xffffffb400f87947 */ /* 0x000fec000383ffff */
.L_x_170:
[----:B------:R-:W-:Y:S01]  /*9d00*/  HFMA2 R87, -RZ, RZ, 0, 5.9604644775390625e-08 ;  /* 0x00000001ff577431 */ /* 0x000fe200000001ff */
[----:B------:R-:W-:Y:S01]  /*9d10*/  MOV R165, R162 ;  /* 0x000000a200a57202 */ /* 0x000fe20000000f00 */
[----:B------:R-:W-:Y:S01]  /*9d20*/  HFMA2 R155, -RZ, RZ, 0, 1.847743988037109375e-06 ;  /* 0x0000001fff9b7431 */ /* 0x000fe200000001ff */
[----:B------:R-:W-:Y:S02]  /*9d30*/  MOV R157, 0x1f ;  /* 0x0000001f009d7802 */ /* 0x000fe40000000f00 */
[----:B------:R-:W-:Y:S02]  /*9d40*/  MOV R86, 0xffffffff ;  /* 0xffffffff00567802 */ /* 0x000fe40000000f00 */
[C---:B------:R-:W-:Y:S02]  /*9d50*/  ISETP.GT.U32.AND P1, PT, R152.reuse, 0x1b, PT ;  /* 0x0000001b9800780c */ /* 0x040fe40003f24070 */
[----:B------:R-:W-:-:S13]  /*9d60*/  ISETP.GT.U32.AND P2, PT, R152, 0x17, PT ;  /* 0x000000179800780c */ /* 0x000fda0003f44070 */
[----:B0-----:R-:W-:Y:S05]  /*9d70*/  WARPSYNC.COLLECTIVE R86, `(.L_x_204) ;  /* 0x0000000056087348 */ /* 0x001fea0003c00000 */
[----:B------:R1:W2:Y:S02]  /*9d80*/  SHFL.DOWN P4, R154, R165, R87, R157 ;  /* 0x08000057a59a7389 */ /* 0x0002a4000008009d */
[----:B012---:R-:W-:Y:S05]  /*9d90*/  ENDCOLLECTIVE ;  /* 0x000000000000791b */ /* 0x007fea0003800000 */
.L_x_204:
[----:B------:R-:W-:Y:S02]  /*9da0*/  ISETP.GT.U32.AND P3, PT, R152, 0xf, PT ;  /* 0x0000000f9800780c */ /* 0x000fe40003f64070 */
[----:B------:R-:W-:Y:S01]  /*9db0*/  MOV R165, R163 ;  /* 0x000000a300a57202 */ /* 0x000fe20000000f00 */
[----:B------:R-:W-:-:S10]  /*9dc0*/  IMAD.MOV.U32 R153, RZ, RZ, R154 ;  /* 0x000000ffff997224 */ /* 0x000fd400078e009a */
[----:B------:R-:W-:Y:S05]  /*9dd0*/  WARPSYNC.COLLECTIVE R86, `(.L_x_205) ;  /* 0x0000000056087348 */ /* 0x000fea0003c00000 */
[----:B------:R0:W1:Y:S02]  /*9de0*/  SHFL.DOWN P4, R154, R165, R87, R157 ;  /* 0x08000057a59a7389 */ /* 0x000064000008009d */
[----:B01----:R-:W-:Y:S05]  /*9df0*/  ENDCOLLECTIVE ;  /* 0x000000000000791b */ /* 0x003fea0003800000 */
.L_x_205:
[----:B------:R-:W-:Y:S01]  /*9e00*/  @P0 FMUL.FTZ R153, R153, R162 ;  /* 0x000000a299990220 */ /* 0x000fe20000410000 */
[----:B------:R-:W-:Y:S01]  /*9e10*/  HFMA2 R87, -RZ, RZ, 0, 1.1920928955078125e-07 ;  /* 0x00000002ff577431 */ /* 0x000fe200000001ff */
[----:B------:R-:W-:-:S05]  /*9e20*/  MOV R86, R154 ;  /* 0x0000009a00567202 */ /* 0x000fca0000000f00 */
        /* <DEDUP_REMOVED lines=9> */
.L_x_206:
[----:B------:R-:W-:Y:S02]  /*9ec0*/  MOV R165, R163 ;  /* 0x000000a300a57202 */ /* 0x000fe40000000f00 */
[----:B------:R-:W-:-:S07]  /*9ed0*/  MOV R152, R154 ;  /* 0x0000009a00987202 */ /* 0x000fce0000000f00 */
[----:B------:R-:W-:Y:S05]  /*9ee0*/  WARPSYNC.COLLECTIVE R86, `(.L_x_207) ;  /* 0x0000000056087348 */ /* 0x000fea0003c00000 */
[----:B------:R0:W1:Y:S02]  /*9ef0*/  SHFL.DOWN P4, R154, R165, R87, R157 ;  /* 0x08000057a59a7389 */ /* 0x000064000008009d */
[----:B01----:R-:W-:Y:S05]  /*9f00*/  ENDCOLLECTIVE ;  /* 0x000000000000791b */ /* 0x003fea0003800000 */
.L_x_207:
[C---:B------:R-:W-:Y:S01]  /*9f10*/  @!P0 FMUL.FTZ R152, R162.reuse, R152 ;  /* 0x00000098a2988220 */ /* 0x040fe20000410000 */
[----:B------:R-:W-:Y:S02]  /*9f20*/  HFMA2 R87, -RZ, RZ, 0, 2.384185791015625e-07 ;  /* 0x00000004ff577431 */ /* 0x000fe400000001ff */
[----:B------:R-:W-:Y:S02]  /*9f30*/  @!P0 FFMA.FTZ R153, R162, R154, R163 ;  /* 0x0000009aa2998223 */ /* 0x000fe400000100a3 */
[----:B------:R-:W-:-:S04]  /*9f40*/  @!P0 MOV R162, R152 ;  /* 0x0000009800a28202 */ /* 0x000fc80000000f00 */
[----:B------:R-:W-:Y:S02]  /*9f50*/  MOV R165, R162 ;  /* 0x000000a200a57202 */ /* 0x000fe40000000f00 */
[----:B------:R-:W-:Y:S02]  /*9f60*/  @!P0 MOV R163, R153 ;  /* 0x0000009900a38202 */ /* 0x000fe40000000f00 */
[----:B------:R-:W-:-:S13]  /*9f70*/  ISETP.NE.AND P0, PT, R106, 0x1f, PT ;  /* 0x0000001f6a00780c */ /* 0x000fda0003f05270 */
[----:B------:R-:W-:Y:S05]  /*9f80*/  WARPSYNC.COLLECTIVE R86, `(.L_x_208) ;  /* 0x0000000056087348 */ /* 0x000fea0003c00000 */
[----:B------:R0:W1:Y:S02]  /*9f90*/  SHFL.DOWN P4, R154, R165, R87, R157 ;  /* 0x08000057a59a7389 */ /* 0x000064000008009d */
[----:B01----:R-:W-:Y:S05]  /*9fa0*/  ENDCOLLECTIVE ;  /* 0x000000000000791b */ /* 0x003fea0003800000 */
.L_x_208:
[----:B------:R-:W-:Y:S01]  /*9fb0*/  IMAD.MOV.U32 R165, RZ, RZ, R163 ;  /* 0x000000ffffa57224 */ /* 0x000fe200078e00a3 */
[----:B------:R-:W-:-:S07]  /*9fc0*/  MOV R152, R154 ;  /* 0x0000009a00987202 */ /* 0x000fce0000000f00 */
[----:B------:R-:W-:Y:S05]  /*9fd0*/  WARPSYNC.COLLECTIVE R86, `(.L_x_209) ;  /* 0x0000000056087348 */ /* 0x000fea0003c00000 */
[----:B------:R0:W1:Y:S02]  /*9fe0*/  SHFL.DOWN P4, R154, R165, R87, R157 ;  /* 0x08000057a59a7389 */ /* 0x000064000008009d */
[----:B01----:R-:W-:Y:S05]  /*9ff0*/  ENDCOLLECTIVE ;  /* 0x000000000000791b */ /* 0x003fea0003800000 */
.L_x_209:
[C---:B------:R-:W-:Y:S01]  /*a000*/  @!P1 FMUL.FTZ R152, R162.reuse, R152 ;  /* 0x00000098a2989220 */ /* 0x040fe20000410000 */
[----:B------:R-:W-:Y:S02]  /*a010*/  HFMA2 R87, -RZ, RZ, 0, 4.76837158203125e-07 ;  /* 0x00000008ff577431 */ /* 0x000fe400000001ff */
[----:B------:R-:W-:Y:S02]  /*a020*/  @!P1 FFMA.FTZ R153, R162, R154, R163 ;  /* 0x0000009aa2999223 */ /* 0x000fe400000100a3 */
[----:B------:R-:W-:-:S04]  /*a030*/  @!P1 MOV R162, R152 ;  /* 0x0000009800a29202 */ /* 0x000fc80000000f00 */
[----:B------:R-:W-:Y:S02]  /*a040*/  MOV R165, R162 ;  /* 0x000000a200a57202 */ /* 0x000fe40000000f00 */
[----:B------:R-:W-:-:S07]  /*a050*/  @!P1 MOV R163, R153 ;  /* 0x0000009900a39202 */ /* 0x000fce0000000f00 */
[----:B------:R-:W-:Y:S05]  /*a060*/  WARPSYNC.COLLECTIVE R86, `(.L_x_210) ;  /* 0x0000000056087348 */ /* 0x000fea0003c00000 */
[----:B------:R0:W1:Y:S02]  /*a070*/  SHFL.DOWN P4, R154, R165, R87, R157 ;  /* 0x08000057a59a7389 */ /* 0x000064000008009d */
[----:B01----:R-:W-:Y:S05]  /*a080*/  ENDCOLLECTIVE ;  /* 0x000000000000791b */ /* 0x003fea0003800000 */
.L_x_210:
[----:B------:R-:W-:Y:S02]  /*a090*/  MOV R165, R163 ;  /* 0x000000a300a57202 */ /* 0x000fe40000000f00 */
[----:B------:R-:W-:-:S07]  /*a0a0*/  MOV R152, R154 ;  /* 0x0000009a00987202 */ /* 0x000fce0000000f00 */
[----:B------:R-:W-:Y:S05]  /*a0b0*/  WARPSYNC.COLLECTIVE R86, `(.L_x_211) ;  /* 0x0000000056087348 */ /* 0x000fea0003c00000 */
[----:B------:R0:W1:Y:S02]  /*a0c0*/  SHFL.DOWN P4, R154, R165, R87, R157 ;  /* 0x08000057a59a7389 */ /* 0x000064000008009d */
[----:B01----:R-:W-:Y:S05]  /*a0d0*/  ENDCOLLECTIVE ;  /* 0x000000000000791b */ /* 0x003fea0003800000 */
.L_x_211:
[C---:B------:R-:W-:Y:S01]  /*a0e0*/  @!P2 FMUL.FTZ R152, R162.reuse, R152 ;  /* 0x00000098a298a220 */ /* 0x040fe20000410000 */
[----:B------:R-:W-:Y:S02]  /*a0f0*/  HFMA2 R87, -RZ, RZ, 0, 9.5367431640625e-07 ;  /* 0x00000010ff577431 */ /* 0x000fe400000001ff */
[----:B------:R-:W-:Y:S01]  /*a100*/  @!P2 FFMA.FTZ R153, R162, R154, R163 ;  /* 0x0000009aa299a223 */ /* 0x000fe200000100a3 */
[----:B------:R-:W-:-:S04]  /*a110*/  @!P2 IMAD.MOV.U32 R162, RZ, RZ, R152 ;  /* 0x000000ffffa2a224 */ /* 0x000fc800078e0098 */
[----:B------:R-:W-:Y:S02]  /*a120*/  @!P2 MOV R163, R153 ;  /* 0x0000009900a3a202 */ /* 0x000fe40000000f00 */
[----:B------:R-:W-:-:S07]  /*a130*/  MOV R165, R162 ;  /* 0x000000a200a57202 */ /* 0x000fce0000000f00 */
[----:B------:R-:W-:Y:S05]  /*a140*/  WARPSYNC.COLLECTIVE R86, `(.L_x_212) ;  /* 0x0000000056087348 */ /* 0x000fea0003c00000 */
[----:B------:R0:W1:Y:S02]  /*a150*/  SHFL.DOWN P4, R154, R165, R87, R157 ;  /* 0x08000057a59a7389 */ /* 0x000064000008009d */
[----:B01----:R-:W-:Y:S05]  /*a160*/  ENDCOLLECTIVE ;  /* 0x000000000000791b */ /* 0x003fea0003800000 */
.L_x_212:
[----:B------:R-:W-:Y:S02]  /*a170*/  MOV R165, R163 ;  /* 0x000000a300a57202 */ /* 0x000fe40000000f00 */
[----:B------:R-:W-:-:S07]  /*a180*/  MOV R152, R154 ;  /* 0x0000009a00987202 */ /* 0x000fce0000000f00 */
[----:B------:R-:W-:Y:S05]  /*a190*/  WARPSYNC.COLLECTIVE R86, `(.L_x_213) ;  /* 0x0000000056087348 */ /* 0x000fea0003c00000 */
[----:B------:R0:W1:Y:S02]  /*a1a0*/  SHFL.DOWN P4, R154, R165, R87, R157 ;  /* 0x08000057a59a7389 */ /* 0x000064000008009d */
[----:B01----:R-:W-:Y:S05]  /*a1b0*/  ENDCOLLECTIVE ;  /* 0x000000000000791b */ /* 0x003fea0003800000 */
.L_x_213:
[C---:B------:R-:W-:Y:S01]  /*a1c0*/  @!P3 FMUL.FTZ R152, R162.reuse, R152 ;  /* 0x00000098a298b220 */ /* 0x040fe20000410000 */
[----:B------:R-:W-:-:S04]  /*a1d0*/  @!P3 FFMA.FTZ R153, R162, R154, R163 ;  /* 0x0000009aa299b223 */ /* 0x000fc800000100a3 */
[----:B------:R-:W-:Y:S01]  /*a1e0*/  @!P3 MOV R162, R152 ;  /* 0x0000009800a2b202 */ /* 0x000fe20000000f00 */
[----:B------:R-:W-:-:S03]  /*a1f0*/  IMAD.MOV.U32 R154, RZ, RZ, RZ ;  /* 0x000000ffff9a7224 */ /* 0x000fc600078e00ff */
[-C--:B------:R-:W-:Y:S02]  /*a200*/  MOV R87, R162.reuse ;  /* 0x000000a200577202 */ /* 0x080fe40000000f00 */
[----:B------:R-:W-:Y:S02]  /*a210*/  @!P3 MOV R163, R153 ;  /* 0x0000009900a3b202 */ /* 0x000fe40000000f00 */
[----:B------:R-:W-:-:S07]  /*a220*/  MOV R165, R162 ;  /* 0x000000a200a57202 */ /* 0x000fce0000000f00 */
[----:B------:R-:W-:Y:S05]  /*a230*/  WARPSYNC.COLLECTIVE R86, `(.L_x_214) ;  /* 0x0000000056087348 */ /* 0x000fea0003c00000 */
[----:B------:R0:W1:Y:S02]  /*a240*/  SHFL.IDX P1, R157, R87, R154, R155 ;  /* 0x0000009a579d7389 */ /* 0x000064000002009b */
[----:B01----:R-:W-:Y:S05]  /*a250*/  ENDCOLLECTIVE ;  /* 0x000000000000791b */ /* 0x003fea0003800000 */
.L_x_214:
[----:B------:R-:W-:Y:S02]  /*a260*/  MOV R87, R163 ;  /* 0x000000a300577202 */ /* 0x000fe40000000f00 */
[----:B------:R-:W-:-:S07]  /*a270*/  MOV R153, R157 ;  /* 0x0000009d00997202 */ /* 0x000fce0000000f00 */
[----:B------:R-:W-:Y:S05]  /*a280*/  WARPSYNC.COLLECTIVE R86, `(.L_x_215) ;  /* 0x0000000056087348 */ /* 0x000fea0003c00000 */
[----:B------:R0:W1:Y:S02]  /*a290*/  SHFL.IDX P1, R157, R87, R154, R155 ;  /* 0x0000009a579d7389 */ /* 0x000064000002009b */
[----:B01----:R-:W-:Y:S05]  /*a2a0*/  ENDCOLLECTIVE ;  /* 0x000000000000791b */ /* 0x003fea0003800000 */
.L_x_215:
[----:B------:R-:W-:Y:S01]  /*a2b0*/  HFMA2 R87, -RZ, RZ, 0, 5.9604644775390625e-08 ;  /* 0x00000001ff577431 */ /* 0x000fe200000001ff */
[----:B------:R-:W-:Y:S02]  /*a2c0*/  MOV R152, R157 ;  /* 0x0000009d00987202 */ /* 0x000fe40000000f00 */
[----:B------:R-:W-:-:S03]  /*a2d0*/  MOV R157, 0x1f ;  /* 0x0000001f009d7802 */ /* 0x000fc60000000f00 */
[-C--:B------:R-:W-:Y:S01]  /*a2e0*/  FFMA.FTZ R152, R41, R153.reuse, R152 ;  /* 0x0000009929987223 */ /* 0x080fe20000010098 */
[----:B------:R-:W-:-:S07]  /*a2f0*/  FMUL.FTZ R153, R40, R153 ;  /* 0x0000009928997220 */ /* 0x000fce0000410000 */
[----:B------:R-:W-:Y:S05]  /*a300*/  WARPSYNC.COLLECTIVE R86, `(.L_x_216) ;  /* 0x0000000056087348 */ /* 0x000fea0003c00000 */
[----:B------:R0:W1:Y:S02]  /*a310*/  SHFL.DOWN P4, R154, R165, R87, R157 ;  /* 0x08000057a59a7389 */ /* 0x000064000008009d */
[----:B01----:R-:W-:Y:S05]  /*a320*/  ENDCOLLECTIVE ;  /* 0x000000000000791b */ /* 0x003fea0003800000 */
.L_x_216:
[----:B------:R-:W-:Y:S01]  /*a330*/  MOV R165, R163 ;  /* 0x000000a300a57202 */ /* 0x000fe20000000f00 */
[----:B------:R-:W-:-:S07]  /*a340*/  IMAD.MOV.U32 R162, RZ, RZ, R154 ;  /* 0x000000ffffa27224 */ /* 0x000fce00078e009a */
[----:B------:R-:W-:Y:S05]  /*a350*/  WARPSYNC.COLLECTIVE R86, `(.L_x_217) ;  /* 0x0000000056087348 */ /* 0x000fea0003c00000 */
[----:B------:R0:W1:Y:S02]  /*a360*/  SHFL.DOWN P4, R154, R165, R87, R157 ;  /* 0x08000057a59a7389 */ /* 0x000064000008009d */
[----:B01----:R-:W-:Y:S05]  /*a370*/  ENDCOLLECTIVE ;  /* 0x000000000000791b */ /* 0x003fea0003800000 */
.L_x_217:
[----:B------:R-:W-:Y:S02]  /*a380*/  MOV R87, R40 ;  /* 0x0000002800577202 */ /* 0x000fe40000000f00 */
[----:B------:R-:W-:Y:S01]  /*a390*/  MOV R163, R154 ;  /* 0x0000009a00a37202 */ /* 0x000fe20000000f00 */
[----:B------:R-:W-:-:S07]  /*a3a0*/  HFMA2 R154, -RZ, RZ, 0, 0 ;  /* 0x00000000ff9a7431 */ /* 0x000fce00000001ff */
[----:B------:R-:W-:Y:S05]  /*a3b0*/  WARPSYNC.COLLECTIVE R86, `(.L_x_218) ;  /* 0x0000000056087348 */ /* 0x000fea0003c00000 */
[----:B------:R0:W1:Y:S02]  /*a3c0*/  SHFL.IDX P1, R157, R87, R154, R155 ;  /* 0x0000009a579d7389 */ /* 0x000064000002009b */
[----:B01----:R-:W-:Y:S05]  /*a3d0*/  ENDCOLLECTIVE ;  /* 0x000000000000791b */ /* 0x003fea0003800000 */
.L_x_218:
[----:B------:R-:W-:Y:S02]  /*a3e0*/  MOV R87, R41 ;  /* 0x0000002900577202 */ /* 0x000fe40000000f00 */
[----:B------:R-:W-:-:S07]  /*a3f0*/  MOV R40, R157 ;  /* 0x0000009d00287202 */ /* 0x000fce0000000f00 */
[----:B------:R-:W-:Y:S05]  /*a400*/  WARPSYNC.COLLECTIVE R86, `(.L_x_219) ;  /* 0x0000000056087348 */ /* 0x000fea0003c00000 */
[----:B------:R0:W1:Y:S02]  /*a410*/  SHFL.IDX P1, R157, R87, R154, R155 ;  /* 0x0000009a579d7389 */ /* 0x000064000002009b */
[----:B01----:R-:W-:Y:S05]  /*a420*/  ENDCOLLECTIVE ;  /* 0x000000000000791b */ /* 0x003fea0003800000 */
.L_x_219:
[----:B------:R-:W-:Y:S01]  /*a430*/  MOV R41, R157 ;  /* 0x0000009d00297202 */ /* 0x000fe20000000f00 */
[----:B------:R-:W-:Y:S06]  /*a440*/  BRA `(.L_x_220) ;  /* 0xffffffb800247947 */ /* 0x000fec000383ffff */
.L_x_221:
        /* <DEDUP_REMOVED lines=11> */
.L_x_10410:


//--------------------- .text._Z25selective_scan_bwd_kernelI32Selective_Scan_bwd_kernel_traitsILi128ELi16ELb0ELb0ELb0ELb1ELb1EN3c108BFloat16EfEEv12SSMParamsBwd --------------------------
	.section	.text._Z25selective_scan_bwd_kernelI32Selective_Scan_bwd_kernel_traitsILi128ELi16ELb0ELb0ELb0ELb1ELb1EN3c108BFloat16EfEEv12SSMParamsBwd,"ax",@progbits
	.align	128
        .global         _Z25selective_scan_bwd_kernelI32Selective_Scan_bwd_kernel_traitsILi128ELi16ELb0ELb0ELb0ELb1ELb1EN3c108BFloat16EfEEv12SSMParamsBwd
        .type           _Z25selective_scan_bwd_kernelI32Selective_Scan_bwd_kernel_traitsILi128ELi16ELb0ELb0ELb0ELb1ELb1EN3c108BFloat16EfEEv12SSMParamsBwd,@function
        .size           _Z25selective_scan_bwd_kernelI32Selective_Scan_bwd_kernel_traitsILi128ELi16ELb0ELb0ELb0ELb1ELb1EN3c108BFloat16EfEEv12SSMParamsBwd,(.L_x_10411 - _Z25selective_scan_bwd_kernelI32Selective_Scan_bwd_kernel_traitsILi128ELi16ELb0ELb0ELb0ELb1ELb1EN3c108BFloat16EfEEv12SSMParamsBwd)
        .other          _Z25selective_scan_bwd_kernelI32Selective_Scan_bwd_kernel_traitsILi128ELi16ELb0ELb0ELb0ELb1ELb1EN3c108BFloat16EfEEv12SSMParamsBwd,@"STO_CUDA_ENTRY STV_DEFAULT"
_Z25selective_scan_bwd_kernelI32Selective_Scan_bwd_kernel_traitsILi128ELi16ELb0ELb0ELb0ELb1ELb1EN3c108BFloat16EfEEv12SSMParamsBwd:
.text._Z25selective_scan_bwd_kernelI32Selective_Scan_bwd_kernel_traitsILi128ELi16ELb0ELb0ELb0ELb1ELb1EN3c108BFloat16EfEEv12SSMParamsBwd:
        /* <DEDUP_REMOVED lines=13> */
[----:B------:R-:W0:Y:S03]  /*00d0*/  LDCU.64 UR18, c[0x0][0x498] ;  /* 0x00009300ff1277ac */ /* 0x000e260008000a00 */
[----:B------:R-:W-:Y:S02]  /*00e0*/  PLOP3.LUT P0, PT, PT, PT, UP0, 0x80, 0x8 ;  /* 0x000000000008781c */ /* 0x000fe40003f0f008 */
[----:B------:R-:W-:Y:S01]  /*00f0*/  PLOP3.LUT P1, PT, PT, PT, UP1, 0x80, 0x8 ;  /* 0x000000000008781c */ /* 0x000fe20003f2f018 */
[----:B------:R-:W1:Y:S02]  /*0100*/  LDCU UR32, c[0x0][0x394] ;  /* 0x00007280ff2077ac */ /* 0x000e640008000800 */
        /* <DEDUP_REMOVED lines=8> */
[----:B------:R-:W-:-:S04]  /*0190*/  IMAD.U32 R5, RZ, RZ, UR7 ;  /* 0x00000007ff057e24 */ /* 0x000fc8000f8e00ff */
        /* <DEDUP_REMOVED lines=11> */
[----:B0-----:R-:W-:Y:S02]  /*0250*/  UIMAD.WIDE.U32 UR14, UR16, UR18, URZ ;  /* 0x00000012100e72a5 */ /* 0x001fe4000f8e00ff */
[----:B-1----:R-:W-:Y:S02]  /*0260*/  UISETP.NE.U32.AND UP0, UPT, UR6, URZ, UPT ;  /* 0x000000ff0600728c */ /* 0x002fe4000bf05070 */
[----:B------:R-:W-:Y:S02]  /*0270*/  UIMAD UR21, UR10, UR31, URZ ;  /* 0x0000001f0a1572a4 */ /* 0x000fe4000f8e02ff */
[----:B------:R-:W-:Y:S01]  /*0280*/  UISETP.NE.AND.EX UP0, UPT, UR7, URZ, UPT, UP0 ;  /* 0x000000ff0700728c */ /* 0x000fe2000bf05300 */
[----:B------:R-:W0:Y:S01]  /*0290*/  LDCU.128 UR4, c[0x0][0x460] ;  /* 0x00008c00ff0477ac */ /* 0x000e220008000c00 */
[----:B------:R-:W-:-:S02]  /*02a0*/  ULEA UR11, UR32, 0xfffff800, 0xb ;  /* 0xfffff800200b7891 */ /* 0x000fc4000f8e58ff */
[----:B------:R-:W-:Y:S02]  /*02b0*/  UIMAD.WIDE.U32 UR12, UR10, UR30, UR12 ;  /* 0x0000001e0a0c72a5 */ /* 0x000fe4000f8e000c */
[----:B------:R-:W-:-:S05]  /*02c0*/  UIMAD UR15, UR16, UR19, UR15 ;  /* 0x00000013100f72a4 */ /* 0x000fca000f8e020f */
[----:B------:R-:W1:Y:S01]  /*02d0*/  @UP0 LDCU UR24, c[0x0][0x384] ;  /* 0x00007080ff1807ac */ /* 0x000e620008000800 */
[----:B------:R-:W-:Y:S02]  /*02e0*/  UIADD3 UR19, UP1, UPT, UR11, UR8, URZ ;  /* 0x000000080b137290 */ /* 0x000fe4000ff3e0ff */
[----:B------:R-:W-:Y:S02]  /*02f0*/  USHF.R.S32.HI UR17, URZ, 0x1f, UR11 ;  /* 0x0000001fff117899 */ /* 0x000fe4000801140b */
[----:B------:R-:W-:Y:S01]  /*0300*/  UIADD3 UR8, UP3, UPT, UR11, UR12, URZ ;  /* 0x0000000c0b087290 */ /* 0x000fe2000ff7e0ff */
[----:B------:R-:W5:Y:S01]  /*0310*/  @UP0 LDCU UR25, c[0x0][0x38c] ;  /* 0x00007180ff1907ac */ /* 0x000f620008000800 */
[----:B0-----:R-:W-:Y:S02]  /*0320*/  ULEA UR18, UP2, UR19, UR4, 0x1 ;  /* 0x0000000413127291 */ /* 0x001fe4000f8408ff */
[----:B------:R-:W-:Y:S02]  /*0330*/  UIADD3.X UR4, UPT, UPT, UR17, UR9, UR20, UP1, !UPT ;  /* 0x0000000911047290 */ /* 0x000fe40008ffe414 */
[----:B------:R-:W-:Y:S01]  /*0340*/  UIADD3.X UR9, UPT, UPT, UR17, UR13, UR21, UP3, !UPT ;  /* 0x0000000d11097290 */ /* 0x000fe20009ffe415 */
[----:B------:R-:W0:Y:S01]  /*0350*/  @UP0 LDCU.64 UR20, c[0x0][0x480] ;  /* 0x00009000ff1407ac */ /* 0x000e220008000a00 */
[----:B------:R-:W-:-:S02]  /*0360*/  ULEA UR12, UP4, UR8, UR6, 0x1 ;  /* 0x00000006080c7291 */ /* 0x000fc4000f8808ff */
[----:B------:R-:W-:Y:S02]  /*0370*/  ULEA.HI.X UR19, UR19, UR5, UR4, 0x1, UP2 ;  /* 0x0000000513137291 */ /* 0x000fe400090f0c04 */
[----:B------:R-:W-:Y:S02]  /*0380*/  ULEA.HI.X UR9, UR8, UR7, UR9, 0x1, UP4 ;  /* 0x0000000708097291 */ /* 0x000fe4000a0f0c09 */
[----:B-1----:R-:W-:Y:S02]  /*0390*/  @UP0 UIMAD UR8, UR16, UR24, UR10 ;  /* 0x00000018100802a4 */ /* 0x002fe4000f8e020a */
[----:B--2---:R-:W-:Y:S02]  /*03a0*/  UIMAD.WIDE.U32 UR4, UR10, UR22, UR14 ;  /* 0x000000160a0472a5 */ /* 0x004fe4000f8e000e */
[----:B------:R-:W-:Y:S01]  /*03b0*/  @UP0 UIMAD UR8, UR8, UR32, URZ ;  /* 0x00000020080802a4 */ /* 0x000fe2000f8e02ff */
[----:B------:R-:W1:Y:S01]  /*03c0*/  LDCU.64 UR28, c[0x0][0x528] ;  /* 0x0000a500ff1c77ac */ /* 0x000e620008000a00 */
[----:B------:R-:W-:-:S02]  /*03d0*/  UIMAD UR14, UR10, UR23, URZ ;  /* 0x000000170a0e72a4 */ /* 0x000fc4000f8e02ff */
[----:B------:R-:W-:Y:S02]  /*03e0*/  UIADD3 UR11, UP1, UPT, UR11, UR4, URZ ;  /* 0x000000040b0b7290 */ /* 0x000fe4000ff3e0ff */
[----:B-----5:R-:W-:Y:S02]  /*03f0*/  @UP0 UIMAD UR8, UR8, UR25, URZ ;  /* 0x00000019080802a4 */ /* 0x020fe4000f8e02ff */
[----:B------:R-:W-:Y:S01]  /*0400*/  UIADD3.X UR14, UPT, UPT, UR17, UR5, UR14, UP1, !UPT ;  /* 0x00000005110e7290 */ /* 0x000fe20008ffe40e */
[----:B------:R-:W-:Y:S02]  /*0410*/  UMOV UR4, URZ ;  /* 0x000000ff00047c82 */ /* 0x000fe40008000000 */
[----:B------:R-:W-:Y:S01]  /*0420*/  UMOV UR5, URZ ;  /* 0x000000ff00057c82 */ /* 0x000fe20008000000 */
[----:B0-----:R-:W-:Y:S02]  /*0430*/  @UP0 UIMAD.WIDE UR4, UR8, 0x8, UR20 ;  /* 0x00000008080408a5 */ /* 0x001fe4000f8e0214 */
[----:B------:R-:W-:Y:S01]  /*0440*/  UISETP.GE.AND UP0, UPT, UR32, 0x1, UPT ;  /* 0x000000012000788c */ /* 0x000fe2000bf06270 */
[----:B------:R-:W-:Y:S01]  /*0450*/  UMOV UR6, URZ ;  /* 0x000000ff00067c82 */ /* 0x000fe20008000000 */
[----:B------:R-:W-:Y:S01]  /*0460*/  UMOV UR7, URZ ;  /* 0x000000ff00077c82 */ /* 0x000fe20008000000 */
[----:B-1----:R-:W-:-:S04]  /*0470*/  ULEA UR13, UP1, UR11, UR28, 0x1 ;  /* 0x0000001c0b0d7291 */ /* 0x002fc8000f8208ff */
[----:B------:R-:W-:Y:S01]  /*0480*/  ULEA.HI.X UR14, UR11, UR29, UR14, 0x1, UP1 ;  /* 0x0000001d0b0e7291 */ /* 0x000fe200088f0c0e */
[----:B---3--:R-:W-:Y:S02]  /*0490*/  @P0 R2UR UR6, R2 ;  /* 0x00000000020602ca */ /* 0x008fe400000e0000 */
[----:B------:R-:W-:Y:S01]  /*04a0*/  @P1 R2UR UR7, R4 ;  /* 0x00000000040712ca */ /* 0x000fe200000e0000 */
[----:B----4-:R-:W-:-:S14]  /*04b0*/  BRA.U !UP0, `(.L_x_222) ;  /* 0x000000ad085c7547 */ /* 0x010fdc000b800000 */
[----:B------:R-:W0:Y:S01]  /*04c0*/  S2R R100, SR_TID.X ;  /* 0x0000000000647919 */ /* 0x000e220000002100 */
[----:B------:R-:W-:Y:S01]  /*04d0*/  UMOV UR17, UR12 ;  /* 0x0000000c00117c82 */ /* 0x000fe20008000000 */
[----:B------:R-:W1:Y:S01]  /*04e0*/  LDCU UR16, c[0x0][0x394] ;  /* 0x00007280ff1077ac */ /* 0x000e620008000800 */
[----:B------:R2:W-:Y:S01]  /*04f0*/  STL [R1+0xc], RZ ;  /* 0x00000cff01007387 */ /* 0x0005e20000100800 */
[----:B------:R-:W-:Y:S01]  /*0500*/  UMOV UR15, UR19 ;  /* 0x00000013000f7c82 */ /* 0x000fe20008000000 */
[----:B------:R-:W-:Y:S02]  /*0510*/  UMOV UR12, UR9 ;  /* 0x00000009000c7c82 */ /* 0x000fe40008000000 */
[----:B------:R2:W-:Y:S01]  /*0520*/  STL [R1+0x10], RZ ;  /* 0x000010ff01007387 */ /* 0x0005e20000100800 */
[C---:B0-----:R-:W-:Y:S02]  /*0530*/  SHF.L.U32 R3, R100.reuse, 0x4, RZ ;  /* 0x0000000464037819 */ /* 0x041fe400000006ff */
[----:B------:R-:W-:-:S04]  /*0540*/  LOP3.LUT R0, R100, 0x1f, RZ, 0xc0, !PT ;  /* 0x0000001f64007812 */ /* 0x000fc800078ec0ff */
[----:B-12---:R-:W-:-:S07]  /*0550*/  LOP3.LUT R20, R0, 0x3e00, R3, 0xf8, !PT ;  /* 0x00003e0000147812 */ /* 0x006fce00078ef803 */
.L_x_270:
[----:B------:R-:W0:Y:S01]  /*0560*/  LDCU UR25, c[0x0][0x388] ;  /* 0x00007100ff1977ac */ /* 0x000e220008000800 */
[----:B------:R-:W-:Y:S02]  /*0570*/  MOV R2, UR18 ;  /* 0x0000001200027c02 */ /* 0x000fe40008000f00 */
[----:B------:R-:W-:Y:S01]  /*0580*/  MOV R3, UR15 ;  /* 0x0000000f00037c02 */ /* 0x000fe20008000f00 */
[----:B------:R-:W-:Y:S01]  /*0590*/  USHF.L.U32 UR8, UR16, 0xb, URZ ;  /* 0x0000000b10087899 */ /* 0x000fe200080006ff */
[----:B------:R-:W-:Y:S02]  /*05a0*/  LOP3.LUT R69, R69, 0xfffffbff, RZ, 0xc0, !PT ;  /* 0xfffffbff45457812 */ /* 0x000fe400078ec0ff */
[----:B------:R-:W-:Y:S01]  /*05b0*/  PRMT R31, RZ, 0x7610, R31 ;  /* 0x00007610ff1f7816 */ /* 0x000fe2000000001f */
[----:B------:R-:W-:Y:S01]  /*05c0*/  UIADD3 UR10, UPT, UPT, UR8, -0x800, URZ ;  /* 0xfffff800080a7890 */ /* 0x000fe2000fffe0ff */
[----:B------:R-:W-:Y:S01]  /*05d0*/  IMAD.WIDE.U32 R18, R20, 0x2, R2 ;  /* 0x0000000214127825 */ /* 0x000fe200078e0002 */
[----:B------:R-:W-:-:S02]  /*05e0*/  SHF.L.U32 R2, R100, 0x4, RZ ;  /* 0x0000000464027819 */ /* 0x000fc400000006ff */
[----:B------:R-:W-:Y:S02]  /*05f0*/  PRMT R23, RZ, 0x7610, R23 ;  /* 0x00007610ff177816 */ /* 0x000fe40000000017 */
[----:B------:R-:W-:Y:S02]  /*0600*/  LOP3.LUT R43, R2, 0x3e00, RZ, 0xc0, !PT ;  /* 0x00003e00022b7812 */ /* 0x000fe400078ec0ff */
[----:B------:R-:W-:Y:S01]  /*0610*/  PRMT R22, RZ, 0x7610, R22 ;  /* 0x00007610ff167816 */ /* 0x000fe20000000016 */
[----:B0-----:R-:W-:Y:S01]  /*0620*/  UIADD3 UR29, UPT, UPT, -UR10, UR25, URZ ;  /* 0x000000190a1d7290 */ /* 0x001fe2000fffe1ff */
[C---:B------:R-:W-:Y:S02]  /*0630*/  LOP3.LUT R26, R43.reuse, 0x20, R0, 0xfe, !PT ;  /* 0x000000202b1a7812 */ /* 0x040fe400078efe00 */
[----:B------:R-:W-:Y:S02]  /*0640*/  LOP3.LUT R27, R43, R0, RZ, 0xfc, !PT ;  /* 0x000000002b1b7212 */ /* 0x000fe400078efcff */
[----:B------:R-:W-:-:S02]  /*0650*/  PRMT R35, RZ, 0x7610, R35 ;  /* 0x00007610ff237816 */ /* 0x000fc40000000023 */
[----:B------:R-:W-:Y:S01]  /*0660*/  ISETP.GE.AND P0, PT, R20, UR29, PT ;  /* 0x0000001d14007c0c */ /* 0x000fe2000bf06270 */
[C---:B------:R-:W-:Y:S01]  /*0670*/  IMAD.SHL.U32 R32, R27.reuse, 0x2, RZ ;  /* 0x000000021b207824 */ /* 0x040fe200078e00ff */
[C---:B------:R-:W-:Y:S02]  /*0680*/  LOP3.LUT R4, R27.reuse, 0x40, RZ, 0xfc, !PT ;  /* 0x000000401b047812 */ /* 0x040fe400078efcff */
[----:B------:R-:W-:Y:S02]  /*0690*/  LOP3.LUT R5, R27, 0x60, RZ, 0xfc, !PT ;  /* 0x000000601b057812 */ /* 0x000fe400078efcff */
[----:B------:R-:W-:Y:S01]  /*06a0*/  ISETP.GE.AND P6, PT, R4, UR29, PT ;  /* 0x0000001d04007c0c */ /* 0x000fe2000bfc6270 */
[----:B------:R-:W-:Y:S01]  /*06b0*/  BAR.SYNC.DEFER_BLOCKING 0x0 ;  /* 0x0000000000007b1d */ /* 0x000fe20000010000 */
[----:B------:R-:W-:Y:S02]  /*06c0*/  ISETP.GE.AND P5, PT, R5, UR29, PT ;  /* 0x0000001d05007c0c */ /* 0x000fe4000bfa6270 */
[----:B------:R-:W-:-:S02]  /*06d0*/  IADD3 R2, P1, PT, R32, UR17, RZ ;  /* 0x0000001120027c10 */ /* 0x000fc4000ff3e0ff */
[----:B------:R-:W-:Y:S02]  /*06e0*/  LOP3.LUT R6, R27, 0x80, RZ, 0xfc, !PT ;  /* 0x000000801b067812 */ /* 0x000fe400078efcff */
[----:B------:R-:W-:Y:S02]  /*06f0*/  @P0 LOP3.LUT R69, R69, 0x400, RZ, 0xfc, !PT ;  /* 0x0000040045450812 */ /* 0x000fe400078efcff */
[----:B------:R-:W-:Y:S02]  /*0700*/  ISETP.GE.AND P0, PT, R26, UR29, PT ;  /* 0x0000001d1a007c0c */ /* 0x000fe4000bf06270 */
[----:B------:R-:W-:Y:S02]  /*0710*/  LOP3.LUT R69, R69, 0xfffffdff, RZ, 0xc0, !PT ;  /* 0xfffffdff45457812 */ /* 0x000fe400078ec0ff */
[----:B------:R-:W-:Y:S02]  /*0720*/  IADD3.X R3, PT, PT, RZ, UR12, RZ, P1, !PT ;  /* 0x0000000cff037c10 */ /* 0x000fe40008ffe4ff */
[----:B------:R-:W-:-:S02]  /*0730*/  ISETP.GE.AND P4, PT, R6, UR29, PT ;  /* 0x0000001d06007c0c */ /* 0x000fc4000bf86270 */
[C---:B------:R-:W-:Y:S02]  /*0740*/  LOP3.LUT R7, R27.reuse, 0xa0, RZ, 0xfc, !PT ;  /* 0x000000a01b077812 */ /* 0x040fe400078efcff */
[----:B------:R-:W-:Y:S02]  /*0750*/  LOP3.LUT R8, R27, 0xc0, RZ, 0xfc, !PT ;  /* 0x000000c01b087812 */ /* 0x000fe400078efcff */
[----:B------:R-:W-:Y:S02]  /*0760*/  ISETP.GE.AND P3, PT, R7, UR29, PT ;  /* 0x0000001d07007c0c */ /* 0x000fe4000bf66270 */
[----:B------:R-:W-:Y:S01]  /*0770*/  @P0 LOP3.LUT R69, R69, 0x200, RZ, 0xfc, !PT ;  /* 0x0000020045450812 */ /* 0x000fe200078efcff */
[----:B------:R-:W2:Y:S01]  /*0780*/  @!P6 LDG.E.U16 R23, desc[UR26][R18.64+0x80] ;  /* 0x0000801a1217e981 */ /* 0x000ea2000c1e1500 */
[----:B------:R-:W-:Y:S02]  /*0790*/  IADD3 R32, P0, PT, R32, UR13, RZ ;  /* 0x0000000d20207c10 */ /* 0x000fe4000ff1e0ff */
[----:B------:R-:W-:Y:S01]  /*07a0*/  LOP3.LUT R69, R69, 0xfffffeff, RZ, 0xc0, !PT ;  /* 0xfffffeff45457812 */ /* 0x000fe200078ec0ff */
[----:B------:R-:W3:Y:S01]  /*07b0*/  @!P5 LDG.E.U16 R22, desc[UR26][R18.64+0xc0] ;  /* 0x0000c01a1216d981 */ /* 0x000ee2000c1e1500 */
[----:B------:R-:W-:-:S02]  /*07c0*/  IADD3.X R33, PT, PT, RZ, UR14, RZ, P0, !PT ;  /* 0x0000000eff217c10 */ /* 0x000fc400087fe4ff */
[----:B------:R-:W-:Y:S02]  /*07d0*/  @P6 LOP3.LUT R69, R69, 0x100, RZ, 0xfc, !PT ;  /* 0x0000010045456812 */ /* 0x000fe400078efcff */
[----:B------:R-:W-:Y:S02]  /*07e0*/  ISETP.GE.AND P2, PT, R8, UR29, PT ;  /* 0x0000001d08007c0c */ /* 0x000fe4000bf46270 */
[C---:B------:R-:W-:Y:S02]  /*07f0*/  LOP3.LUT P1, RZ, R69.reuse, 0x200, RZ, 0xc0, !PT ;  /* 0x0000020045ff7812 */ /* 0x040fe4000782c0ff */
[----:B------:R-:W-:Y:S02]  /*0800*/  LOP3.LUT R69, R69, 0xffffff7f, RZ, 0xc0, !PT ;  /* 0xffffff7f45457812 */ /* 0x000fe400078ec0ff */
[----:B------:R-:W-:Y:S02]  /*0810*/  PRMT R20, RZ, 0x7610, R20 ;  /* 0x00007610ff147816 */ /* 0x000fe40000000014 */
[----:B------:R-:W-:-:S02]  /*0820*/  @P5 LOP3.LUT R69, R69, 0x80, RZ, 0xfc, !PT ;  /* 0x0000008045455812 */ /* 0x000fc400078efcff */
[----:B------:R-:W-:Y:S02]  /*0830*/  LOP3.LUT R9, R27, 0xe0, RZ, 0xfc, !PT ;  /* 0x000000e01b097812 */ /* 0x000fe400078efcff */
[----:B------:R-:W-:Y:S02]  /*0840*/  LOP3.LUT R69, R69, 0xffffffbf, RZ, 0xc0, !PT ;  /* 0xffffffbf45457812 */ /* 0x000fe400078ec0ff */
[----:B------:R-:W-:Y:S02]  /*0850*/  LOP3.LUT R10, R27, 0x100, RZ, 0xfc, !PT ;  /* 0x000001001b0a7812 */ /* 0x000fe400078efcff */
[----:B------:R-:W-:Y:S02]  /*0860*/  @P4 LOP3.LUT R69, R69, 0x40, RZ, 0xfc, !PT ;  /* 0x0000004045454812 */ /* 0x000fe400078efcff */
[----:B------:R-:W-:Y:S02]  /*0870*/  PRMT R21, RZ, 0x7610, R21 ;  /* 0x00007610ff157816 */ /* 0x000fe40000000015 */
[----:B------:R-:W-:-:S02]  /*0880*/  LOP3.LUT P0, RZ, R69, 0x400, RZ, 0xc0, !PT ;  /* 0x0000040045ff7812 */ /* 0x000fc4000780c0ff */
[----:B------:R-:W-:Y:S02]  /*0890*/  LOP3.LUT R69, R69, 0xffffffdf, RZ, 0xc0, !PT ;  /* 0xffffffdf45457812 */ /* 0x000fe400078ec0ff */
[----:B------:R-:W-:Y:S01]  /*08a0*/  LOP3.LUT R11, R27, 0x120, RZ, 0xfc, !PT ;  /* 0x000001201b0b7812 */ /* 0x000fe200078efcff */
[----:B------:R-:W4:Y:S01]  /*08b0*/  @!P1 LDG.E.U16 R21, desc[UR26][R18.64+0x40] ;  /* 0x0000401a12159981 */ /* 0x000f22000c1e1500 */
[----:B------:R-:W-:Y:S02]  /*08c0*/  @P3 LOP3.LUT R69, R69, 0x20, RZ, 0xfc, !PT ;  /* 0x0000002045453812 */ /* 0x000fe400078efcff */
[----:B------:R-:W-:Y:S02]  /*08d0*/  PRMT R29, RZ, 0x7610, R29 ;  /* 0x00007610ff1d7816 */ /* 0x000fe4000000001d */
[----:B------:R-:W-:Y:S02]  /*08e0*/  LOP3.LUT R69, R69, 0xffffffef, RZ, 0xc0, !PT ;  /* 0xffffffef45457812 */ /* 0x000fe400078ec0ff */
[----:B------:R-:W-:Y:S01]  /*08f0*/  LOP3.LUT R12, R27, 0x140, RZ, 0xfc, !PT ;  /* 0x000001401b0c7812 */ /* 0x000fe200078efcff */
[----:B------:R-:W5:Y:S01]  /*0900*/  @!P0 LDG.E.U16 R20, desc[UR26][R18.64] ;  /* 0x0000001a12148981 */ /* 0x000f62000c1e1500 */
[----:B------:R-:W-:-:S02]  /*0910*/  ISETP.GE.AND P0, PT, R9, UR29, PT ;  /* 0x0000001d09007c0c */ /* 0x000fc4000bf06270 */
[----:B------:R-:W-:Y:S01]  /*0920*/  @P2 LOP3.LUT R69, R69, 0x10, RZ, 0xfc, !PT ;  /* 0x0000001045452812 */ /* 0x000fe200078efcff */
[----:B------:R-:W3:Y:S01]  /*0930*/  @!P2 LDG.E.U16 R29, desc[UR26][R18.64+0x180] ;  /* 0x0001801a121da981 */ /* 0x000ee2000c1e1500 */
[----:B------:R-:W-:Y:S02]  /*0940*/  PRMT R24, RZ, 0x7610, R24 ;  /* 0x00007610ff187816 */ /* 0x000fe40000000018 */
[----:B------:R-:W-:Y:S02]  /*0950*/  LOP3.LUT R69, R69, 0xfffffff7, RZ, 0xc0, !PT ;  /* 0xfffffff745457812 */ /* 0x000fe400078ec0ff */
[C---:B------:R-:W-:Y:S02]  /*0960*/  LOP3.LUT R13, R27.reuse, 0x160, RZ, 0xfc, !PT ;  /* 0x000001601b0d7812 */ /* 0x040fe400078efcff */
[----:B------:R-:W-:Y:S01]  /*0970*/  PRMT R25, RZ, 0x7610, R25 ;  /* 0x00007610ff197816 */ /* 0x000fe20000000019 */
[----:B------:R-:W3:Y:S01]  /*0980*/  @!P3 LDG.E.U16 R24, desc[UR26][R18.64+0x140] ;  /* 0x0001401a1218b981 */ /* 0x000ee2000c1e1500 */
[----:B------:R-:W-:-:S02]  /*0990*/  LOP3.LUT R14, R27, 0x180, RZ, 0xfc, !PT ;  /* 0x000001801b0e7812 */ /* 0x000fc400078efcff */
[----:B------:R-:W-:Y:S01]  /*09a0*/  @P0 LOP3.LUT R69, R69, 0x8, RZ, 0xfc, !PT ;  /* 0x0000000845450812 */ /* 0x000fe200078efcff */
[----:B------:R-:W3:Y:S01]  /*09b0*/  @!P0 LDG.E.U16 R31, desc[UR26][R18.64+0x1c0] ;  /* 0x0001c01a121f8981 */ /* 0x000ee2000c1e1500 */
[----:B------:R-:W-:Y:S02]  /*09c0*/  ISETP.GE.AND P0, PT, R10, UR29, PT ;  /* 0x0000001d0a007c0c */ /* 0x000fe4000bf06270 */
[----:B------:R-:W-:Y:S01]  /*09d0*/  LOP3.LUT R69, R69, 0xfffffffb, RZ, 0xc0, !PT ;  /* 0xfffffffb45457812 */ /* 0x000fe200078ec0ff */
[----:B------:R-:W3:Y:S01]  /*09e0*/  @!P4 LDG.E.U16 R25, desc[UR26][R18.64+0x100] ;  /* 0x0001001a1219c981 */ /* 0x000ee2000c1e1500 */
[----:B------:R-:W-:Y:S02]  /*09f0*/  LOP3.LUT R15, R27, 0x1a0, RZ, 0xfc, !PT ;  /* 0x000001a01b0f7812 */ /* 0x000fe400078efcff */
[----:B------:R-:W-:Y:S02]  /*0a00*/  ISETP.GE.AND P6, PT, R11, UR29, PT ;  /* 0x0000001d0b007c0c */ /* 0x000fe4000bfc6270 */
[----:B------:R-:W-:-:S02]  /*0a10*/  LOP3.LUT R16, R27, 0x1c0, RZ, 0xfc, !PT ;  /* 0x000001c01b107812 */ /* 0x000fc400078efcff */
[----:B------:R-:W-:Y:S02]  /*0a20*/  ISETP.GE.AND P5, PT, R12, UR29, PT ;  /* 0x0000001d0c007c0c */ /* 0x000fe4000bfa6270 */
[----:B------:R-:W-:Y:S01]  /*0a30*/  LOP3.LUT R17, R27, 0x1e0, RZ, 0xfc, !PT ;  /* 0x000001e01b117812 */ /* 0x000fe200078efcff */
[----:B------:R-:W3:Y:S01]  /*0a40*/  @!P0 LDG.E.U16 R35, desc[UR26][R18.64+0x200] ;  /* 0x0002001a12238981 */ /* 0x000ee2000c1e1500 */
[----:B------:R-:W-:Y:S02]  /*0a50*/  @P0 LOP3.LUT R69, R69, 0x4, RZ, 0xfc, !PT ;  /* 0x0000000445450812 */ /* 0x000fe400078efcff */
[----:B------:R-:W-:Y:S02]  /*0a60*/  ISETP.GE.AND P0, PT, R13, UR29, PT ;  /* 0x0000001d0d007c0c */ /* 0x000fe4000bf06270 */
[----:B------:R-:W-:Y:S02]  /*0a70*/  ISETP.GE.AND P1, PT, R14, UR29, PT ;  /* 0x0000001d0e007c0c */ /* 0x000fe4000bf26270 */
[----:B------:R-:W-:-:S02]  /*0a80*/  ISETP.GE.AND P2, PT, R15, UR29, PT ;  /* 0x0000001d0f007c0c */ /* 0x000fc4000bf46270 */
[----:B------:R-:W-:Y:S02]  /*0a90*/  ISETP.GE.AND P3, PT, R16, UR29, PT ;  /* 0x0000001d10007c0c */ /* 0x000fe4000bf66270 */
[----:B------:R-:W-:Y:S02]  /*0aa0*/  ISETP.GE.AND P4, PT, R17, UR29, PT ;  /* 0x0000001d11007c0c */ /* 0x000fe4000bf86270 */
[----:B------:R-:W-:Y:S02]  /*0ab0*/  PRMT R28, RZ, 0x7610, R28 ;  /* 0x00007610ff1c7816 */ /* 0x000fe4000000001c */
[----:B------:R-:W-:Y:S02]  /*0ac0*/  PRMT R37, RZ, 0x7610, R37 ;  /* 0x00007610ff257816 */ /* 0x000fe40000000025 */
[----:B------:R-:W-:Y:S02]  /*0ad0*/  PRMT R30, RZ, 0x7610, R30 ;  /* 0x00007610ff1e7816 */ /* 0x000fe4000000001e */
[----:B------:R-:W-:Y:S01]  /*0ae0*/  PRMT R39, RZ, 0x7610, R39 ;  /* 0x00007610ff277816 */ /* 0x000fe20000000027 */
[----:B------:R-:W3:Y:S01]  /*0af0*/  @!P6 LDG.E.U16 R28, desc[UR26][R18.64+0x240] ;  /* 0x0002401a121ce981 */ /* 0x000ee2000c1e1500 */
[----:B------:R-:W-:-:S02]  /*0b00*/  PRMT R34, RZ, 0x7610, R34 ;  /* 0x00007610ff227816 */ /* 0x000fc40000000022 */
[----:B------:R-:W-:Y:S01]  /*0b10*/  PRMT R41, RZ, 0x7610, R41 ;  /* 0x00007610ff297816 */ /* 0x000fe20000000029 */
[----:B------:R-:W3:Y:S01]  /*0b20*/  @!P5 LDG.E.U16 R37, desc[UR26][R18.64+0x280] ;  /* 0x0002801a1225d981 */ /* 0x000ee2000c1e1500 */
[----:B------:R-:W-:-:S03]  /*0b30*/  PRMT R0, RZ, 0x7610, R0 ;  /* 0x00007610ff007816 */ /* 0x000fc60000000000 */
[----:B------:R-:W3:Y:S04]  /*0b40*/  @!P0 LDG.E.U16 R30, desc[UR26][R18.64+0x2c0] ;  /* 0x0002c01a121e8981 */ /* 0x000ee8000c1e1500 */
[----:B------:R-:W3:Y:S04]  /*0b50*/  @!P1 LDG.E.U16 R39, desc[UR26][R18.64+0x300] ;  /* 0x0003001a12279981 */ /* 0x000ee8000c1e1500 */
[----:B------:R-:W3:Y:S04]  /*0b60*/  @!P2 LDG.E.U16 R34, desc[UR26][R18.64+0x340] ;  /* 0x0003401a1222a981 */ /* 0x000ee8000c1e1500 */
[----:B------:R-:W3:Y:S04]  /*0b70*/  @!P3 LDG.E.U16 R41, desc[UR26][R18.64+0x380] ;  /* 0x0003801a1229b981 */ /* 0x000ee8000c1e1500 */
[----:B------:R0:W3:Y:S01]  /*0b80*/  @!P4 LDG.E.U16 R0, desc[UR26][R18.64+0x3c0] ;  /* 0x0003c01a1200c981 */ /* 0x0000e2000c1e1500 */
[----:B------:R-:W1:Y:S01]  /*0b90*/  S2R R44, SR_LANEID ;  /* 0x00000000002c7919 */ /* 0x000e620000000000 */
[----:B------:R-:W0:Y:S01]  /*0ba0*/  S2UR UR8, SR_CgaCtaId ;  /* 0x00000000000879c3 */ /* 0x000e220000008800 */
[----:B------:R-:W-:Y:S01]  /*0bb0*/  LOP3.LUT R69, R69, 0xfffffffd, RZ, 0xc0, !PT ;  /* 0xfffffffd45457812 */ /* 0x000fe200078ec0ff */
[----:B------:R-:W-:-:S03]  /*0bc0*/  UMOV UR19, 0x400 ;  /* 0x0000040000137882 */ /* 0x000fc60000000000 */
[----:B------:R-:W-:Y:S02]  /*0bd0*/  @P6 LOP3.LUT R69, R69, 0x2, RZ, 0xfc, !PT ;  /* 0x0000000245456812 */ /* 0x000fe400078efcff */
[----:B------:R-:W-:Y:S02]  /*0be0*/  P2R R64, PR, RZ, 0x40 ;  /* 0x00000040ff407803 */ /* 0x000fe40000000000 */
[C---:B------:R-:W-:Y:S02]  /*0bf0*/  LOP3.LUT P6, RZ, R69.reuse, 0x4, RZ, 0xc0, !PT ;  /* 0x0000000445ff7812 */ /* 0x040fe400078cc0ff */
[----:B------:R-:W-:Y:S02]  /*0c00*/  LOP3.LUT R100, R100, 0x3e0, RZ, 0xc0, !PT ;  /* 0x000003e064647812 */ /* 0x000fe400078ec0ff */
[----:B------:R-:W-:Y:S02]  /*0c10*/  P2R R62, PR, RZ, 0x40 ;  /* 0x00000040ff3e7803 */ /* 0x000fe40000000000 */
[----:B------:R-:W-:Y:S01]  /*0c20*/  LOP3.LUT P6, RZ, R69, 0x8, RZ, 0xc0, !PT ;  /* 0x0000000845ff7812 */ /* 0x000fe200078cc0ff */
[----:B0-----:R-:W-:Y:S01]  /*0c30*/  ULEA UR19, UR8, UR19, 0x18 ;  /* 0x0000001308137291 */ /* 0x001fe2000f8ec0ff */
[----:B-1----:R-:W-:-:S04]  /*0c40*/  IADD3 R36, PT, PT, R43, R44, RZ ;  /* 0x0000002c2b247210 */ /* 0x002fc80007ffe0ff */
[C---:B------:R-:W-:Y:S01]  /*0c50*/  IADD3 R43, PT, PT, R36.reuse, 0x20, RZ ;  /* 0x00000020242b7810 */ /* 0x040fe20007ffe0ff */
[C---:B------:R-:W-:Y:S01]  /*0c60*/  VIADD R45, R36.reuse, 0x40 ;  /* 0x00000040242d7836 */ /* 0x040fe20000000000 */
[C---:B------:R-:W-:Y:S02]  /*0c70*/  IADD3 R47, PT, PT, R36.reuse, 0x60, RZ ;  /* 0x00000060242f7810 */ /* 0x040fe40007ffe0ff */
[CC--:B------:R-:W-:Y:S02]  /*0c80*/  LEA.HI.SX32 R38, R36.reuse, R36.reuse, 0x1b ;  /* 0x0000002424267211 */ /* 0x0c0fe400078fdaff */
[C---:B------:R-:W-:Y:S01]  /*0c90*/  IADD3 R49, PT, PT, R36.reuse, 0x80, RZ ;  /* 0x0000008024317810 */ /* 0x040fe20007ffe0ff */
[C---:B------:R-:W-:Y:S01]  /*0ca0*/  VIADD R53, R36.reuse, 0xe0 ;  /* 0x000000e024357836 */ /* 0x040fe20000000000 */
[----:B------:R-:W-:Y:S02]  /*0cb0*/  IADD3 R19, PT, PT, R36, 0xa0, RZ ;  /* 0x000000a024137810 */ /* 0x000fe40007ffe0ff */
[----:B------:R-:W-:-:S02]  /*0cc0*/  LEA.HI.SX32 R43, R43, R36, 0x1b ;  /* 0x000000242b2b7211 */ /* 0x000fc400078fdaff */
[C---:B------:R-:W-:Y:S02]  /*0cd0*/  IADD3 R51, PT, PT, R36.reuse, 0xc0, RZ ;  /* 0x000000c024337810 */ /* 0x040fe40007ffe0ff */
[-C--:B------:R-:W-:Y:S02]  /*0ce0*/  LEA.HI.SX32 R45, R45, R36.reuse, 0x1b ;  /* 0x000000242d2d7211 */ /* 0x080fe400078fdaff */
[-C--:B------:R-:W-:Y:S02]  /*0cf0*/  LEA.HI.SX32 R47, R47, R36.reuse, 0x1b ;  /* 0x000000242f2f7211 */ /* 0x080fe400078fdaff */
[----:B------:R-:W-:Y:S02]  /*0d00*/  IADD3 R55, PT, PT, R36, 0x100, RZ ;  /* 0x0000010024377810 */ /* 0x000fe40007ffe0ff */
[----:B------:R-:W-:Y:S02]  /*0d10*/  LEA R146, R38, UR19, 0x1 ;  /* 0x0000001326927c11 */ /* 0x000fe4000f8e08ff */
[----:B------:R-:W-:-:S02]  /*0d20*/  LEA.HI.SX32 R49, R49, R36, 0x1b ;  /* 0x0000002431317211 */ /* 0x000fc400078fdaff */
[C---:B------:R-:W-:Y:S02]  /*0d30*/  IADD3 R57, PT, PT, R36.reuse, 0x120, RZ ;  /* 0x0000012024397810 */ /* 0x040fe40007ffe0ff */
[-C--:B------:R-:W-:Y:S02]  /*0d40*/  LEA.HI.SX32 R19, R19, R36.reuse, 0x1b ;  /* 0x0000002413137211 */ /* 0x080fe400078fdaff */
[----:B------:R-:W-:Y:S01]  /*0d50*/  LEA R144, R43, UR19, 0x1 ;  /* 0x000000132b907c11 */ /* 0x000fe2000f8e08ff */
[C---:B------:R-:W-:Y:S01]  /*0d60*/  VIADD R63, R36.reuse, 0x180 ;  /* 0x00000180243f7836 */ /* 0x040fe20000000000 */
[----:B------:R-:W-:Y:S02]  /*0d70*/  IADD3 R59, PT, PT, R36, 0x140, RZ ;  /* 0x00000140243b7810 */ /* 0x000fe40007ffe0ff */
[----:B------:R-:W-:Y:S02]  /*0d80*/  LEA.HI.SX32 R51, R51, R36, 0x1b ;  /* 0x0000002433337211 */ /* 0x000fe400078fdaff */
[----:B------:R-:W-:-:S02]  /*0d90*/  LEA R164, R45, UR19, 0x1 ;  /* 0x000000132da47c11 */ /* 0x000fc4000f8e08ff */
[----:B------:R-:W-:Y:S02]  /*0da0*/  P2R R60, PR, RZ, 0x40 ;  /* 0x00000040ff3c7803 */ /* 0x000fe40000000000 */
[----:B------:R-:W-:Y:S02]  /*0db0*/  IADD3 R61, PT, PT, R36, 0x160, RZ ;  /* 0x00000160243d7810 */ /* 0x000fe40007ffe0ff */
[----:B------:R-:W-:Y:S02]  /*0dc0*/  LEA.HI.SX32 R53, R53, R36, 0x1b ;  /* 0x0000002435357211 */ /* 0x000fe400078fdaff */
[----:B------:R-:W-:Y:S02]  /*0dd0*/  LEA R161, R47, UR19, 0x1 ;  /* 0x000000132fa17c11 */ /* 0x000fe4000f8e08ff */
[----:B------:R-:W-:Y:S02]  /*0de0*/  IADD3 R100, PT, PT, R100, R44, RZ ;  /* 0x0000002c64647210 */ /* 0x000fe40007ffe0ff */
[----:B------:R-:W-:-:S02]  /*0df0*/  LOP3.LUT P6, RZ, R69, 0x10, RZ, 0xc0, !PT ;  /* 0x0000001045ff7812 */ /* 0x000fc400078cc0ff */
[-C--:B------:R-:W-:Y:S02]  /*0e00*/  LEA.HI.SX32 R55, R55, R36.reuse, 0x1b ;  /* 0x0000002437377211 */ /* 0x080fe400078fdaff */
[----:B------:R-:W-:Y:S02]  /*0e10*/  LEA R160, R49, UR19, 0x1 ;  /* 0x0000001331a07c11 */ /* 0x000fe4000f8e08ff */
[C---:B------:R-:W-:Y:S02]  /*0e20*/  IADD3 R65, PT, PT, R36.reuse, 0x1a0, RZ ;  /* 0x000001a024417810 */ /* 0x040fe40007ffe0ff */
[----:B------:R-:W-:Y:S02]  /*0e30*/  LEA.HI.SX32 R57, R57, R36, 0x1b ;  /* 0x0000002439397211 */ /* 0x000fe400078fdaff */
[----:B------:R-:W-:Y:S02]  /*0e40*/  LEA R159, R19, UR19, 0x1 ;  /* 0x00000013139f7c11 */ /* 0x000fe4000f8e08ff */
[----:B------:R-:W-:-:S02]  /*0e50*/  IADD3 R67, PT, PT, R36, 0x1c0, RZ ;  /* 0x000001c024437810 */ /* 0x000fc40007ffe0ff */
[-C--:B------:R-:W-:Y:S02]  /*0e60*/  LEA.HI.SX32 R59, R59, R36.reuse, 0x1b ;  /* 0x000000243b3b7211 */ /* 0x080fe400078fdaff */
[----:B------:R-:W-:Y:S01]  /*0e70*/  LEA R158, R51, UR19, 0x1 ;  /* 0x00000013339e7c11 */ /* 0x000fe2000f8e08ff */
[----:B------:R-:W-:Y:S01]  /*0e80*/  IMAD.SHL.U32 R100, R100, 0x10, RZ ;  /* 0x0000001064647824 */ /* 0x000fe200078e00ff */
[----:B------:R-:W-:Y:S02]  /*0e90*/  IADD3 R71, PT, PT, R36, 0x1e0, RZ ;  /* 0x000001e024477810 */ /* 0x000fe40007ffe0ff */
[----:B------:R-:W-:Y:S02]  /*0ea0*/  LEA.HI.SX32 R61, R61, R36, 0x1b ;  /* 0x000000243d3d7211 */ /* 0x000fe400078fdaff */
[----:B------:R-:W-:Y:S02]  /*0eb0*/  LEA R156, R53, UR19, 0x1 ;  /* 0x00000013359c7c11 */ /* 0x000fe4000f8e08ff */
[----:B------:R-:W-:-:S02]  /*0ec0*/  P2R R58, PR, RZ, 0x40 ;  /* 0x00000040ff3a7803 */ /* 0x000fc40000000000 */
[-C--:B------:R-:W-:Y:S02]  /*0ed0*/  LEA.HI.SX32 R63, R63, R36.reuse, 0x1b ;  /* 0x000000243f3f7211 */ /* 0x080fe400078fdaff */
[----:B------:R-:W-:Y:S02]  /*0ee0*/  LEA R134, R55, UR19, 0x1 ;  /* 0x0000001337867c11 */ /* 0x000fe4000f8e08ff */
[----:B------:R-:W-:Y:S02]  /*0ef0*/  LOP3.LUT P6, RZ, R69, 0x20, RZ, 0xc0, !PT ;  /* 0x0000002045ff7812 */ /* 0x000fe400078cc0ff */
[-C--:B------:R-:W-:Y:S02]  /*0f00*/  LEA.HI.SX32 R65, R65, R36.reuse, 0x1b ;  /* 0x0000002441417211 */ /* 0x080fe400078fdaff */
[----:B------:R-:W-:Y:S02]  /*0f10*/  LEA R99, R57, UR19, 0x1 ;  /* 0x0000001339637c11 */ /* 0x000fe4000f8e08ff */
[----:B------:R-:W-:-:S02]  /*0f20*/  LEA.HI.SX32 R67, R67, R36, 0x1b ;  /* 0x0000002443437211 */ /* 0x000fc400078fdaff */
[----:B------:R-:W-:Y:S02]  /*0f30*/  LEA R98, R59, UR19, 0x1 ;  /* 0x000000133b627c11 */ /* 0x000fe4000f8e08ff */
[----:B------:R-:W-:Y:S02]  /*0f40*/  LEA.HI.SX32 R71, R71, R36, 0x1b ;  /* 0x0000002447477211 */ /* 0x000fe400078fdaff */
[----:B------:R-:W-:Y:S02]  /*0f50*/  LEA R97, R61, UR19, 0x1 ;  /* 0x000000133d617c11 */ /* 0x000fe4000f8e08ff */
[----:B------:R-:W-:Y:S02]  /*0f60*/  LEA R96, R63, UR19, 0x1 ;  /* 0x000000133f607c11 */ /* 0x000fe4000f8e08ff */
[----:B------:R-:W-:Y:S02]  /*0f70*/  P2R R56, PR, RZ, 0x40 ;  /* 0x00000040ff387803 */ /* 0x000fe40000000000 */
[----:B------:R-:W-:-:S02]  /*0f80*/  LEA R95, R65, UR19, 0x1 ;  /* 0x00000013415f7c11 */ /* 0x000fc4000f8e08ff */
[----:B------:R-:W-:Y:S02]  /*0f90*/  LEA.HI.SX32 R92, R100, R100, 0x1b ;  /* 0x00000064645c7211 */ /* 0x000fe400078fdaff */
[----:B------:R-:W-:Y:S02]  /*0fa0*/  LOP3.LUT P6, RZ, R69, 0x40, RZ, 0xc0, !PT ;  /* 0x0000004045ff7812 */ /* 0x000fe400078cc0ff */
[----:B------:R-:W-:Y:S02]  /*0fb0*/  LEA R94, R67, UR19, 0x1 ;  /* 0x00000013435e7c11 */ /* 0x000fe4000f8e08ff */
[----:B------:R-:W-:Y:S02]  /*0fc0*/  LEA R93, R71, UR19, 0x1 ;  /* 0x00000013475d7c11 */ /* 0x000fe4000f8e08ff */
[----:B------:R-:W-:Y:S02]  /*0fd0*/  LEA R92, R92, UR19, 0x1 ;  /* 0x000000135c5c7c11 */ /* 0x000fe4000f8e08ff */
[----:B------:R-:W-:-:S02]  /*0fe0*/  P2R R54, PR, RZ, 0x40 ;  /* 0x00000040ff367803 */ /* 0x000fc40000000000 */
[----:B------:R-:W-:-:S04]  /*0ff0*/  LOP3.LUT P6, RZ, R69, 0x80, RZ, 0xc0, !PT ;  /* 0x0000008045ff7812 */ /* 0x000fc800078cc0ff */
[----:B------:R-:W-:Y:S02]  /*1000*/  P2R R52, PR, RZ, 0x40 ;  /* 0x00000040ff347803 */ /* 0x000fe40000000000 */
[----:B------:R-:W-:-:S04]  /*1010*/  LOP3.LUT P6, RZ, R69, 0x100, RZ, 0xc0, !PT ;  /* 0x0000010045ff7812 */ /* 0x000fc800078cc0ff */
[----:B------:R-:W-:Y:S02]  /*1020*/  P2R R48, PR, RZ, 0x40 ;  /* 0x00000040ff307803 */ /* 0x000fe40000000000 */
[----:B------:R-:W-:-:S04]  /*1030*/  LOP3.LUT P6, RZ, R69, 0x200, RZ, 0xc0, !PT ;  /* 0x0000020045ff7812 */ /* 0x000fc800078cc0ff */
[----:B------:R-:W-:Y:S02]  /*1040*/  P2R R46, PR, RZ, 0x40 ;  /* 0x00000040ff2e7803 */ /* 0x000fe40000000000 */
[----:B------:R-:W-:Y:S01]  /*1050*/  LOP3.LUT P6, RZ, R69, 0x400, RZ, 0xc0, !PT ;  /* 0x0000040045ff7812 */ /* 0x000fe200078cc0ff */
[----:B-----5:R-:W-:Y:S04]  /*1060*/  STS.U16 [R146], R20 ;  /* 0x0000001492007388 */ /* 0x020fe80000000400 */
[----:B----4-:R-:W-:Y:S04]  /*1070*/  STS.U16 [R144+0x40], R21 ;  /* 0x0000401590007388 */ /* 0x010fe80000000400 */
[----:B--2---:R-:W-:Y:S04]  /*1080*/  STS.U16 [R164+0x80], R23 ;  /* 0x00008017a4007388 */ /* 0x004fe80000000400 */
[----:B---3--:R-:W-:Y:S04]  /*1090*/  STS.U16 [R161+0xc0], R22 ;  /* 0x0000c016a1007388 */ /* 0x008fe80000000400 */
[----:B------:R-:W-:Y:S04]  /*10a0*/  STS.U16 [R160+0x100], R25 ;  /* 0x00010019a0007388 */ /* 0x000fe80000000400 */
[----:B------:R-:W-:Y:S04]  /*10b0*/  STS.U16 [R159+0x140], R24 ;  /* 0x000140189f007388 */ /* 0x000fe80000000400 */
[----:B------:R0:W-:Y:S04]  /*10c0*/  STS.U16 [R158+0x180], R29 ;  /* 0x0001801d9e007388 */ /* 0x0001e80000000400 */
[----:B------:R-:W-:Y:S04]  /*10d0*/  STS.U16 [R156+0x1c0], R31 ;  /* 0x0001c01f9c007388 */ /* 0x000fe80000000400 */
[----:B------:R1:W-:Y:S04]  /*10e0*/  STS.U16 [R134+0x200], R35 ;  /* 0x0002002386007388 */ /* 0x0003e80000000400 */
[----:B------:R-:W-:Y:S04]  /*10f0*/  STS.U16 [R99+0x240], R28 ;  /* 0x0002401c63007388 */ /* 0x000fe80000000400 */
[----:B------:R-:W-:Y:S04]  /*1100*/  STS.U16 [R98+0x280], R37 ;  /* 0x0002802562007388 */ /* 0x000fe80000000400 */
[----:B------:R2:W-:Y:S04]  /*1110*/  STS.U16 [R97+0x2c0], R30 ;  /* 0x0002c01e61007388 */ /* 0x0005e80000000400 */
[----:B------:R3:W-:Y:S04]  /*1120*/  STS.U16 [R96+0x300], R39 ;  /* 0x0003002760007388 */ /* 0x0007e80000000400 */
[----:B------:R-:W-:Y:S04]  /*1130*/  STS.U16 [R95+0x340], R34 ;  /* 0x000340225f007388 */ /* 0x000fe80000000400 */
[----:B------:R4:W-:Y:S04]  /*1140*/  STS.U16 [R94+0x380], R41 ;  /* 0x000380295e007388 */ /* 0x0009e80000000400 */
        /* <DEDUP_REMOVED lines=20> */
[----:B-1----:R-:W-:-:S05]  /*1290*/  PRMT R35, RZ, 0x7610, R35 ;  /* 0x00007610ff237816 */ /* 0x002fca0000000023 */
        /* <DEDUP_REMOVED lines=20> */
[----:B------:R-:W-:-:S11]  /*13e0*/  PRMT R49, RZ, 0x7610, R49 ;  /* 0x00007610ff317816 */ /* 0x000fd60000000031 */
[----:B------:R-:W4:Y:S01]  /*13f0*/  @!P6 LDG.E.U16 R41, desc[UR26][R2.64+0x1c0] ;  /* 0x0001c01a0229e981 */ /* 0x000f22000c1e1500 */
[----:B------:R-:W-:Y:S02]  /*1400*/  ISETP.NE.AND P6, PT, R62, RZ, PT ;  /* 0x000000ff3e00720c */ /* 0x000fe40003fc5270 */
[----:B-----5:R-:W-:Y:S02]  /*1410*/  PRMT R0, RZ, 0x7610, R0 ;  /* 0x00007610ff007816 */ /* 0x020fe40000000000 */
        /* <DEDUP_REMOVED lines=15> */
[----:B------:R-:W-:-:S04]  /*1510*/  LOP3.LUT R69, R69, 0xfffffffe, RZ, 0xc0, !PT ;  /* 0xfffffffe45457812 */ /* 0x000fc800078ec0ff */
[----:B------:R-:W-:Y:S02]  /*1520*/  @P5 LOP3.LUT R69, R69, 0x1, RZ, 0xfc, !PT ;  /* 0x0000000145455812 */ /* 0x000fe400078efcff */
        /* <DEDUP_REMOVED lines=19> */
[----:B------:R-:W-:Y:S02]  /*1660*/  PRMT R54, RZ, 0x7610, R54 ;  /* 0x00007610ff367816 */ /* 0x000fe40000000036 */
[----:B------:R-:W-:Y:S02]  /*1670*/  PRMT R59, RZ, 0x7610, R59 ;  /* 0x00007610ff3b7816 */ /* 0x000fe4000000003b */
[----:B------:R-:W-:Y:S01]  /*1680*/  PRMT R56, RZ, 0x7610, R56 ;  /* 0x00007610ff387816 */ /* 0x000fe20000000038 */
[----:B------:R-:W-:Y:S04]  /*1690*/  STS.U16 [R146], R29 ;  /* 0x0000001d92007388 */ /* 0x000fe80000000400 */
[----:B------:R-:W-:Y:S04]  /*16a0*/  STS.U16 [R144+0x40], R35 ;  /* 0x0000402390007388 */ /* 0x000fe80000000400 */
[----:B------:R-:W-:Y:S04]  /*16b0*/  STS.U16 [R164+0x80], R43 ;  /* 0x0000802ba4007388 */ /* 0x000fe80000000400 */
[----:B------:R-:W-:Y:S04]  /*16c0*/  STS.U16 [R161+0xc0], R36 ;  /* 0x0000c024a1007388 */ /* 0x000fe80000000400 */
[----:B--2---:R-:W-:Y:S04]  /*16d0*/  STS.U16 [R160+0x100], R45 ;  /* 0x0001002da0007388 */ /* 0x004fe80000000400 */
[----:B---3--:R-:W-:Y:S04]  /*16e0*/  STS.U16 [R159+0x140], R30 ;  /* 0x0001401e9f007388 */ /* 0x008fe80000000400 */
[----:B----4-:R-:W-:Y:S04]  /*16f0*/  STS.U16 [R158+0x180], R39 ;  /* 0x000180279e007388 */ /* 0x010fe80000000400 */
[----:B------:R-:W-:Y:S04]  /*1700*/  STS.U16 [R156+0x1c0], R41 ;  /* 0x0001c0299c007388 */ /* 0x000fe80000000400 */
[----:B-----5:R0:W-:Y:S04]  /*1710*/  STS.U16 [R134+0x200], R49 ;  /* 0x0002003186007388 */ /* 0x0201e80000000400 */
[----:B------:R-:W-:Y:S04]  /*1720*/  STS.U16 [R99+0x240], R0 ;  /* 0x0002400063007388 */ /* 0x000fe80000000400 */
[----:B------:R1:W-:Y:S04]  /*1730*/  STS.U16 [R98+0x280], R51 ;  /* 0x0002803362007388 */ /* 0x0003e80000000400 */
[----:B------:R-:W-:Y:S04]  /*1740*/  STS.U16 [R97+0x2c0], R38 ;  /* 0x0002c02661007388 */ /* 0x000fe80000000400 */
[----:B------:R2:W-:Y:S04]  /*1750*/  STS.U16 [R96+0x300], R55 ;  /* 0x0003003760007388 */ /* 0x0005e80000000400 */
[----:B------:R-:W-:Y:S04]  /*1760*/  STS.U16 [R95+0x340], R40 ;  /* 0x000340285f007388 */ /* 0x000fe80000000400 */
[----:B------:R3:W-:Y:S04]  /*1770*/  STS.U16 [R94+0x380], R57 ;  /* 0x000380395e007388 */ /* 0x0007e80000000400 */
[----:B------:R-:W-:Y:S01]  /*1780*/  STS.U16 [R93+0x3c0], R42 ;  /* 0x0003c02a5d007388 */ /* 0x000fe20000000400 */
[----:B------:R-:W-:-:S03]  /*1790*/  NOP ;  /* 0x0000000000007918 */ /* 0x000fc60000000000 */
[----:B------:R-:W4:Y:S04]  /*17a0*/  LDS.U16 R0, [R92] ;  /* 0x000000005c007984 */ /* 0x000f280000000400 */
[----:B------:R-:W-:Y:S04]  /*17b0*/  LDS.U16 R2, [R92+0x2] ;  /* 0x000002005c027984 */ /* 0x000fe80000000400 */
[----:B------:R-:W-:Y:S04]  /*17c0*/  LDS.U16 R3, [R92+0x4] ;  /* 0x000004005c037984 */ /* 0x000fe80000000400 */
[----:B------:R-:W-:Y:S04]  /*17d0*/  LDS.U16 R29, [R92+0x6] ;  /* 0x000006005c1d7984 */ /* 0x000fe80000000400 */
[----:B------:R-:W5:Y:S04]  /*17e0*/  LDS.U16 R30, [R92+0x8] ;  /* 0x000008005c1e7984 */ /* 0x000f680000000400 */
[----:B------:R-:W-:Y:S04]  /*17f0*/  LDS.U16 R35, [R92+0xa] ;  /* 0x00000a005c237984 */ /* 0x000fe80000000400 */
        /* <DEDUP_REMOVED lines=9> */
[----:B------:R-:W5:Y:S01]  /*1890*/  LDS.U16 R48, [R92+0x1e] ;  /* 0x00001e005c307984 */ /* 0x000f620000000400 */
[----:B------:R-:W-:Y:S06]  /*18a0*/  BAR.SYNC.DEFER_BLOCKING 0x0 ;  /* 0x0000000000007b1d */ /* 0x000fec0000010000 */
[----:B------:R-:W5:Y:S01]  /*18b0*/  @!P6 LDG.E.U16 R52, desc[UR26][R32.64] ;  /* 0x0000001a2034e981 */ /* 0x000f62000c1e1500 */
[----:B------:R-:W-:-:S13]  /*18c0*/  ISETP.NE.AND P6, PT, R67, RZ, PT ;  /* 0x000000ff4300720c */ /* 0x000fda0003fc5270 */
[----:B------:R-:W5:Y:S01]  /*18d0*/  @!P6 LDG.E.U16 R54, desc[UR26][R32.64+0x40] ;  /* 0x0000401a2036e981 */ /* 0x000f62000c1e1500 */
[----:B------:R-:W-:-:S13]  /*18e0*/  ISETP.NE.AND P6, PT, R68, RZ, PT ;  /* 0x000000ff4400720c */ /* 0x000fda0003fc5270 */
[----:B------:R-:W5:Y:S01]  /*18f0*/  @!P6 LDG.E.U16 R59, desc[UR26][R32.64+0x80] ;  /* 0x0000801a203be981 */ /* 0x000f62000c1e1500 */
[----:B------:R-:W-:Y:S02]  /*1900*/  ISETP.NE.AND P6, PT, R70, RZ, PT ;  /* 0x000000ff4600720c */ /* 0x000fe40003fc5270 */
[----:B0-----:R-:W-:-:S11]  /*1910*/  PRMT R49, RZ, 0x7610, R49 ;  /* 0x00007610ff317816 */ /* 0x001fd60000000031 */
[----:B------:R-:W5:Y:S01]  /*1920*/  @!P6 LDG.E.U16 R56, desc[UR26][R32.64+0xc0] ;  /* 0x0000c01a2038e981 */ /* 0x000f62000c1e1500 */
[----:B------:R-:W-:Y:S02]  /*1930*/  ISETP.NE.AND P6, PT, R71, RZ, PT ;  /* 0x000000ff4700720c */ /* 0x000fe40003fc5270 */
[----:B------:R-:W-:-:S11]  /*1940*/  PRMT R58, RZ, 0x7610, R58 ;  /* 0x00007610ff3a7816 */ /* 0x000fd6000000003a */
        /* <DEDUP_REMOVED lines=8> */
[----:B------:R-:W-:-:S11]  /*19d0*/  PRMT R61, RZ, 0x7610, R61 ;  /* 0x00007610ff3d7816 */ /* 0x000fd6000000003d */
[----:B------:R-:W2:Y:S01]  /*19e0*/  @!P6 LDG.E.U16 R55, desc[UR26][R32.64+0x1c0] ;  /* 0x0001c01a2037e981 */ /* 0x000ea2000c1e1500 */
[----:B------:R-:W-:Y:S02]  /*19f0*/  ISETP.NE.AND P6, PT, R75, RZ, PT ;  /* 0x000000ff4b00720c */ /* 0x000fe40003fc5270 */
[----:B------:R-:W-:Y:S02]  /*1a00*/  PRMT R60, RZ, 0x7610, R60 ;  /* 0x00007610ff3c7816 */ /* 0x000fe4000000003c */
[----:B---3--:R-:W-:Y:S02]  /*1a10*/  PRMT R57, RZ, 0x7610, R57 ;  /* 0x00007610ff397816 */ /* 0x008fe40000000039 */
[----:B------:R-:W-:Y:S02]  /*1a20*/  PRMT R62, RZ, 0x7610, R62 ;  /* 0x00007610ff3e7816 */ /* 0x000fe4000000003e */
[----:B------:R-:W-:Y:S02]  /*1a30*/  PRMT R63, RZ, 0x7610, R63 ;  /* 0x00007610ff3f7816 */ /* 0x000fe4000000003f */
[----:B------:R-:W-:Y:S01]  /*1a40*/  PRMT R64, RZ, 0x7610, R64 ;  /* 0x00007610ff407816 */ /* 0x000fe20000000040 */
[----:B------:R-:W3:Y:S04]  /*1a50*/  @!P5 LDG.E.U16 R57, desc[UR26][R32.64+0x280] ;  /* 0x0002801a2039d981 */ /* 0x000ee8000c1e1500 */
[----:B------:R-:W3:Y:S01]  /*1a60*/  @!P6 LDG.E.U16 R61, desc[UR26][R32.64+0x200] ;  /* 0x0002001a203de981 */ /* 0x000ee2000c1e1500 */
[----:B------:R-:W-:-:S02]  /*1a70*/  ISETP.NE.AND P6, PT, R76, RZ, PT ;  /* 0x000000ff4c00720c */ /* 0x000fc40003fc5270 */
[----:B------:R-:W-:Y:S01]  /*1a80*/  PRMT R65, RZ, 0x7610, R65 ;  /* 0x00007610ff417816 */ /* 0x000fe20000000041 */
[----:B------:R-:W3:Y:S01]  /*1a90*/  @!P0 LDG.E.U16 R62, desc[UR26][R32.64+0x2c0] ;  /* 0x0002c01a203e8981 */ /* 0x000ee2000c1e1500 */
[----:B------:R-:W-:-:S03]  /*1aa0*/  PRMT R66, RZ, 0x7610, R66 ;  /* 0x00007610ff427816 */ /* 0x000fc60000000042 */
[----:B------:R-:W3:Y:S04]  /*1ab0*/  @!P1 LDG.E.U16 R63, desc[UR26][R32.64+0x300] ;  /* 0x0003001a203f9981 */ /* 0x000ee8000c1e1500 */
[----:B------:R-:W3:Y:S04]  /*1ac0*/  @!P2 LDG.E.U16 R64, desc[UR26][R32.64+0x340] ;  /* 0x0003401a2040a981 */ /* 0x000ee8000c1e1500 */
[----:B------:R-:W3:Y:S04]  /*1ad0*/  @!P6 LDG.E.U16 R60, desc[UR26][R32.64+0x240] ;  /* 0x0002401a203ce981 */ /* 0x000ee8000c1e1500 */
[----:B------:R-:W3:Y:S04]  /*1ae0*/  @!P3 LDG.E.U16 R65, desc[UR26][R32.64+0x380] ;  /* 0x0003801a2041b981 */ /* 0x000ee8000c1e1500 */
[----:B------:R-:W3:Y:S01]  /*1af0*/  @!P4 LDG.E.U16 R66, desc[UR26][R32.64+0x3c0] ;  /* 0x0003c01a2042c981 */ /* 0x000ee2000c1e1500 */
[----:B----4-:R-:W-:-:S03]  /*1b00*/  SHF.L.U32 R0, R0, 0x10, RZ ;  /* 0x0000001000007819 */ /* 0x010fc600000006ff */
[----:B------:R0:W-:Y:S02]  /*1b10*/  STL [R1+0x4], R146 ;  /* 0x0000049201007387 */ /* 0x0001e40000100800 */
[----:B------:R-:W-:Y:S02]  /*1b20*/  FADD.FTZ R91, R0, UR7 ;  /* 0x00000007005b7e21 */ /* 0x000fe40008010000 */
[----:B------:R0:W-:Y:S03]  /*1b30*/  STL [R1], R144 ;  /* 0x0000009001007387 */ /* 0x0001e60000100800 */
[----:B------:R-:W-:Y:S01]  /*1b40*/  FSETP.GTU.FTZ.AND P5, PT, R91, 20, PT ;  /* 0x41a000005b00780b */ /* 0x000fe20003fbc000 */
[----:B-----5:R-:W-:Y:S01]  /*1b50*/  IMAD.U32 R30, R30, 0x10000, RZ ;  /* 0x000100001e1e7824 */ /* 0x020fe200078e00ff */
[----:B------:R-:W-:Y:S01]  /*1b60*/  SHF.L.U32 R2, R2, 0x10, RZ ;  /* 0x0000001002027819 */ /* 0x000fe200000006ff */
[----:B------:R-:W-:Y:S01]  /*1b70*/  IMAD.U32 R40, R40, 0x10000, RZ ;  /* 0x0001000028287824 */ /* 0x000fe200078e00ff */
[----:B------:R-:W-:Y:S01]  /*1b80*/  SHF.L.U32 R3, R3, 0x10, RZ ;  /* 0x0000001003037819 */ /* 0x000fe200000006ff */
[----:B------:R-:W-:Y:S01]  /*1b90*/  IMAD.U32 R46, R46, 0x10000, RZ ;  /* 0x000100002e2e7824 */ /* 0x000fe200078e00ff */
[----:B------:R-:W-:-:S02]  /*1ba0*/  SHF.L.U32 R29, R29, 0x10, RZ ;  /* 0x000000101d1d7819 */ /* 0x000fc400000006ff */
[----:B------:R-:W-:Y:S02]  /*1bb0*/  SHF.L.U32 R35, R35, 0x10, RZ ;  /* 0x0000001023237819 */ /* 0x000fe400000006ff */
[----:B------:R-:W-:Y:S02]  /*1bc0*/  SHF.L.U32 R36, R36, 0x10, RZ ;  /* 0x0000001024247819 */ /* 0x000fe400000006ff */
[----:B------:R-:W-:Y:S02]  /*1bd0*/  SHF.L.U32 R38, R38, 0x10, RZ ;  /* 0x0000001026267819 */ /* 0x000fe400000006ff */
[----:B------:R-:W-:Y:S02]  /*1be0*/  SHF.L.U32 R39, R39, 0x10, RZ ;  /* 0x0000001027277819 */ /* 0x000fe400000006ff */
[----:B------:R-:W-:Y:S02]  /*1bf0*/  SHF.L.U32 R41, R41, 0x10, RZ ;  /* 0x0000001029297819 */ /* 0x000fe400000006ff */
[----:B------:R-:W-:-:S02]  /*1c00*/  SHF.L.U32 R42, R42, 0x10, RZ ;  /* 0x000000102a2a7819 */ /* 0x000fc400000006ff */
[----:B------:R-:W-:Y:S02]  /*1c10*/  SHF.L.U32 R43, R43, 0x10, RZ ;  /* 0x000000102b2b7819 */ /* 0x000fe400000006ff */
[----:B------:R-:W-:Y:S02]  /*1c20*/  SHF.L.U32 R45, R45, 0x10, RZ ;  /* 0x000000102d2d7819 */ /* 0x000fe400000006ff */
[----:B------:R-:W-:Y:S01]  /*1c30*/  SHF.L.U32 R48, R48, 0x10, RZ ;  /* 0x0000001030307819 */ /* 0x000fe200000006ff */
[----:B------:R-:W-:Y:S01]  /*1c40*/  BSSY.RECONVERGENT B0, `(.L_x_223) ;  /* 0x0000040000007945 */ /* 0x000fe20003800200 */
[----:B------:R-:W-:Y:S01]  /*1c50*/  FADD.FTZ R90, R2, UR7 ;  /* 0x00000007025a7e21 */ /* 0x000fe20008010000 */
        /* <DEDUP_REMOVED lines=14> */
[----:B------:R0:W-:Y:S04]  /*1d40*/  STS.U16 [R146], R52 ;  /* 0x0000003492007388 */ /* 0x0001e80000000400 */
[----:B------:R0:W-:Y:S04]  /*1d50*/  STS.U16 [R144+0x40], R54 ;  /* 0x0000403690007388 */ /* 0x0001e80000000400 */
[----:B------:R0:W-:Y:S04]  /*1d60*/  STS.U16 [R164+0x80], R59 ;  /* 0x0000803ba4007388 */ /* 0x0001e80000000400 */
[----:B------:R0:W-:Y:S04]  /*1d70*/  STS.U16 [R161+0xc0], R56 ;  /* 0x0000c038a1007388 */ /* 0x0001e80000000400 */
[----:B------:R0:W-:Y:S04]  /*1d80*/  STS.U16 [R160+0x100], R49 ;  /* 0x00010031a0007388 */ /* 0x0001e80000000400 */
[----:B------:R0:W-:Y:S04]  /*1d90*/  STS.U16 [R159+0x140], R58 ;  /* 0x0001403a9f007388 */ /* 0x0001e80000000400 */
[----:B--2---:R0:W-:Y:S04]  /*1da0*/  STS.U16 [R158+0x180], R51 ;  /* 0x000180339e007388 */ /* 0x0041e80000000400 */
[----:B------:R0:W-:Y:S04]  /*1db0*/  STS.U16 [R156+0x1c0], R55 ;  /* 0x0001c0379c007388 */ /* 0x0001e80000000400 */
[----:B---3--:R0:W-:Y:S04]  /*1dc0*/  STS.U16 [R134+0x200], R61 ;  /* 0x0002003d86007388 */ /* 0x0081e80000000400 */
[----:B------:R0:W-:Y:S04]  /*1dd0*/  STS.U16 [R99+0x240], R60 ;  /* 0x0002403c63007388 */ /* 0x0001e80000000400 */
[----:B------:R0:W-:Y:S04]  /*1de0*/  STS.U16 [R98+0x280], R57 ;  /* 0x0002803962007388 */ /* 0x0001e80000000400 */
[----:B------:R0:W-:Y:S04]  /*1df0*/  STS.U16 [R97+0x2c0], R62 ;  /* 0x0002c03e61007388 */ /* 0x0001e80000000400 */
[----:B------:R0:W-:Y:S04]  /*1e00*/  STS.U16 [R96+0x300], R63 ;  /* 0x0003003f60007388 */ /* 0x0001e80000000400 */
[----:B------:R0:W-:Y:S04]  /*1e10*/  STS.U16 [R95+0x340], R64 ;  /* 0x000340405f007388 */ /* 0x0001e80000000400 */
[----:B------:R0:W-:Y:S04]  /*1e20*/  STS.U16 [R94+0x380], R65 ;  /* 0x000380415e007388 */ /* 0x0001e80000000400 */
[----:B------:R0:W-:Y:S01]  /*1e30*/  STS.U16 [R93+0x3c0], R66 ;  /* 0x0003c0425d007388 */ /* 0x0001e20000000400 */
[----:B------:R-:W-:Y:S01]  /*1e40*/  NOP ;  /* 0x0000000000007918 */ /* 0x000fe20000000000 */
[----:B------:R-:W-:Y:S05]  /*1e50*/  @P5 BRA `(.L_x_224) ;  /* 0x0000000000785947 */ /* 0x000fea0003800000 */
[----:B------:R-:W-:Y:S01]  /*1e60*/  FMUL.FTZ R91, R91, 1.4426950216293334961 ;  /* 0x3fb8aa3b5b5b7820 */ /* 0x000fe20000410000 */
[----:B------:R-:W-:Y:S02]  /*1e70*/  HFMA2 R30, -RZ, RZ, 1.625, 0 ;  /* 0x3e800000ff1e7431 */ /* 0x000fe400000001ff */
[----:B------:R-:W-:Y:S01]  /*1e80*/  IMAD.MOV.U32 R29, RZ, RZ, 0x3d39bf78 ;  /* 0x3d39bf78ff1d7424 */ /* 0x000fe200078e00ff */
[----:B------:R-:W1:Y:S02]  /*1e90*/  MUFU.EX2 R33, R91 ;  /* 0x0000005b00217308 */ /* 0x000e640000000800 */
[C---:B-1----:R-:W-:Y:S01]  /*1ea0*/  FADD.FTZ.RZ R0, R33.reuse, 1 ;  /* 0x3f80000021007421 */ /* 0x042fe2000001c000 */
        /* <DEDUP_REMOVED lines=25> */
.L_x_224:
[----:B------:R-:W-:Y:S05]  /*2040*/  BSYNC.RECONVERGENT B0 ;  /* 0x0000000000007941 */ /* 0x000fea0003800200 */
.L_x_223:
[----:B------:R-:W-:Y:S01]  /*2050*/  FSETP.GTU.FTZ.AND P5, PT, R90, 20, PT ;  /* 0x41a000005a00780b */ /* 0x000fe20003fbc000 */
[----:B------:R-:W-:-:S12]  /*2060*/  BSSY.RECONVERGENT B0, `(.L_x_225) ;  /* 0x0000020000007945 */ /* 0x000fd80003800200 */
        /* <DEDUP_REMOVED lines=31> */
.L_x_226:
[----:B------:R-:W-:Y:S05]  /*2260*/  BSYNC.RECONVERGENT B0 ;  /* 0x0000000000007941 */ /* 0x000fea0003800200 */
.L_x_225:
        /* <DEDUP_REMOVED lines=33> */
.L_x_228:
[----:B------:R-:W-:Y:S05]  /*2480*/  BSYNC.RECONVERGENT B0 ;  /* 0x0000000000007941 */ /* 0x000fea0003800200 */
.L_x_227:
        /* <DEDUP_REMOVED lines=33> */
.L_x_230:
[----:B------:R-:W-:Y:S05]  /*26a0*/  BSYNC.RECONVERGENT B0 ;  /* 0x0000000000007941 */ /* 0x000fea0003800200 */
.L_x_229:
        /* <DEDUP_REMOVED lines=33> */
.L_x_232:
[----:B------:R-:W-:Y:S05]  /*28c0*/  BSYNC.RECONVERGENT B0 ;  /* 0x0000000000007941 */ /* 0x000fea0003800200 */
.L_x_231:
        /* <DEDUP_REMOVED lines=33> */
.L_x_234:
[----:B------:R-:W-:Y:S05]  /*2ae0*/  BSYNC.RECONVERGENT B0 ;  /* 0x0000000000007941 */ /* 0x000fea0003800200 */
.L_x_233:
        /* <DEDUP_REMOVED lines=33> */
.L_x_236:
[----:B------:R-:W-:Y:S05]  /*2d00*/  BSYNC.RECONVERGENT B0 ;  /* 0x0000000000007941 */ /* 0x000fea0003800200 */
.L_x_235:
        /* <DEDUP_REMOVED lines=33> */
.L_x_238:
[----:B------:R-:W-:Y:S05]  /*2f20*/  BSYNC.RECONVERGENT B0 ;  /* 0x0000000000007941 */ /* 0x000fea0003800200 */
.L_x_237:
        /* <DEDUP_REMOVED lines=33> */
.L_x_240:
[----:B------:R-:W-:Y:S05]  /*3140*/  BSYNC.RECONVERGENT B0 ;  /* 0x0000000000007941 */ /* 0x000fea0003800200 */
.L_x_239:
        /* <DEDUP_REMOVED lines=33> */
.L_x_242:
[----:B------:R-:W-:Y:S05]  /*3360*/  BSYNC.RECONVERGENT B0 ;  /* 0x0000000000007941 */ /* 0x000fea0003800200 */
.L_x_241:
        /* <DEDUP_REMOVED lines=33> */
.L_x_244:
[----:B------:R-:W-:Y:S05]  /*3580*/  BSYNC.RECONVERGENT B0 ;  /* 0x0000000000007941 */ /* 0x000fea0003800200 */
.L_x_243:
        /* <DEDUP_REMOVED lines=33> */
.L_x_246:
[----:B------:R-:W-:Y:S05]  /*37a0*/  BSYNC.RECONVERGENT B0 ;  /* 0x0000000000007941 */ /* 0x000fea0003800200 */
.L_x_245:
        /* <DEDUP_REMOVED lines=33> */
.L_x_248:
[----:B------:R-:W-:Y:S05]  /*39c0*/  BSYNC.RECONVERGENT B0 ;  /* 0x0000000000007941 */ /* 0x000fea0003800200 */
.L_x_247:
        /* <DEDUP_REMOVED lines=33> */
.L_x_250:
[----:B------:R-:W-:Y:S05]  /*3be0*/  BSYNC.RECONVERGENT B0 ;  /* 0x0000000000007941 */ /* 0x000fea0003800200 */
.L_x_249:
        /* <DEDUP_REMOVED lines=33> */
.L_x_252:
[----:B------:R-:W-:Y:S05]  /*3e00*/  BSYNC.RECONVERGENT B0 ;  /* 0x0000000000007941 */ /* 0x000fea0003800200 */
.L_x_251:
        /* <DEDUP_REMOVED lines=33> */
.L_x_254:
[----:B------:R-:W-:Y:S05]  /*4020*/  BSYNC.RECONVERGENT B0 ;  /* 0x0000000000007941 */ /* 0x000fea0003800200 */
.L_x_253:
[----:B------:R-:W1:Y:S01]  /*4030*/  S2UR UR28, SR_CTAID.X ;  /* 0x00000000001c79c3 */ /* 0x000e620000002500 */
[----:B------:R-:W1:Y:S01]  /*4040*/  LDCU.128 UR20, c[0x0][0x410] ;  /* 0x00008200ff1477ac */ /* 0x000e620008000c00 */
[----:B0-----:R-:W-:Y:S01]  /*4050*/  P2R R64, PR, RZ, 0x1 ;  /* 0x00000001ff407803 */ /* 0x001fe20000000000 */
[----:B------:R-:W0:Y:S01]  /*4060*/  LDS.U16 R87, [R92] ;  /* 0x000000005c577984 */ /* 0x000e220000000400 */
[C---:B------:R-:W-:Y:S01]  /*4070*/  LOP3.LUT P0, RZ, R69.reuse, 0x40, RZ, 0xc0, !PT ;  /* 0x0000004045ff7812 */ /* 0x040fe2000780c0ff */
[----:B------:R-:W-:Y:S01]  /*4080*/  UMOV UR8, UR10 ;  /* 0x0000000a00087c82 */ /* 0x000fe20008000000 */
[----:B------:R-:W-:Y:S01]  /*4090*/  UMOV UR9, URZ ;  /* 0x000000ff00097c82 */ /* 0x000fe20008000000 */
[----:B------:R-:W2:Y:S01]  /*40a0*/  LDS.U16 R51, [R92+0x2] ;  /* 0x000002005c337984 */ /* 0x000ea20000000400 */
[----:B------:R-:W3:Y:S01]  /*40b0*/  S2UR UR24, SR_CTAID.Y ;  /* 0x00000000001879c3 */ /* 0x000ee20000002600 */
[----:B------:R-:W-:Y:S02]  /*40c0*/  P2R R63, PR, RZ, 0x1 ;  /* 0x00000001ff3f7803 */ /* 0x000fe40000000000 */
[----:B------:R-:W-:Y:S01]  /*40d0*/  LOP3.LUT P0, RZ, R69, 0x80, RZ, 0xc0, !PT ;  /* 0x0000008045ff7812 */ /* 0x000fe2000780c0ff */
[----:B------:R-:W4:Y:S01]  /*40e0*/  LDS.U16 R52, [R92+0x4] ;  /* 0x000004005c347984 */ /* 0x000f220000000400 */
[----:B------:R-:W-:-:S02]  /*40f0*/  PRMT R35, RZ, 0x7610, R35 ;  /* 0x00007610ff237816 */ /* 0x000fc40000000023 */
[----:B------:R-:W-:Y:S01]  /*4100*/  P2R R58, PR, RZ, 0x1 ;  /* 0x00000001ff3a7803 */ /* 0x000fe20000000000 */
[----:B------:R-:W5:Y:S01]  /*4110*/  LDS.U16 R66, [R92+0x6] ;  /* 0x000006005c427984 */ /* 0x000f620000000400 */
[C---:B------:R-:W-:Y:S02]  /*4120*/  LOP3.LUT P0, RZ, R69.reuse, 0x100, RZ, 0xc0, !PT ;  /* 0x0000010045ff7812 */ /* 0x040fe4000780c0ff */
[----:B------:R-:W-:Y:S01]  /*4130*/  P2R R67, PR, RZ, 0x2 ;  /* 0x00000002ff437803 */ /* 0x000fe20000000000 */
[----:B------:R-:W5:Y:S01]  /*4140*/  LDS.U16 R65, [R92+0x8] ;  /* 0x000008005c417984 */ /* 0x000f620000000400 */
[----:B------:R-:W-:Y:S02]  /*4150*/  P2R R56, PR, RZ, 0x1 ;  /* 0x00000001ff387803 */ /* 0x000fe40000000000 */
[C---:B------:R-:W-:Y:S01]  /*4160*/  LOP3.LUT P0, RZ, R69.reuse, 0x200, RZ, 0xc0, !PT ;  /* 0x0000020045ff7812 */ /* 0x040fe2000780c0ff */
[----:B-1----:R-:W-:Y:S01]  /*4170*/  UIMAD.WIDE.U32 UR10, UR28, UR20, UR8 ;  /* 0x000000141c0a72a5 */ /* 0x002fe2000f8e0008 */
[----:B------:R-:W-:Y:S01]  /*4180*/  LDS.U16 R49, [R92+0xa] ;  /* 0x00000a005c317984 */ /* 0x000fe20000000400 */
[----:B------:R-:W-:-:S02]  /*4190*/  LOP3.LUT P1, RZ, R69, 0x20, RZ, 0xc0, !PT ;  /* 0x0000002045ff7812 */ /* 0x000fc4000782c0ff */
[----:B------:R-:W-:Y:S01]  /*41a0*/  UIMAD UR11, UR28, UR21, UR11 ;  /* 0x000000151c0b72a4 */ /* 0x000fe2000f8e020b */
[----:B------:R-:W1:Y:S01]  /*41b0*/  LDS.U16 R48, [R92+0xc] ;  /* 0x00000c005c307984 */ /* 0x000e620000000400 */
[----:B------:R-:W-:Y:S02]  /*41c0*/  P2R R54, PR, RZ, 0x1 ;  /* 0x00000001ff367803 */ /* 0x000fe40000000000 */
[----:B---3--:R-:W-:Y:S01]  /*41d0*/  UIMAD.WIDE.U32 UR10, UR24, UR22, UR10 ;  /* 0x00000016180a72a5 */ /* 0x008fe2000f8e000a */
[----:B------:R-:W3:Y:S01]  /*41e0*/  LDS.U16 R62, [R92+0xe] ;  /* 0x00000e005c3e7984 */ /* 0x000ee20000000400 */
[----:B------:R-:W-:Y:S02]  /*41f0*/  LOP3.LUT P0, RZ, R69, 0x400, RZ, 0xc0, !PT ;  /* 0x0000040045ff7812 */ /* 0x000fe4000780c0ff */
[----:B------:R-:W-:Y:S01]  /*4200*/  UIMAD UR23, UR24, UR23, UR11 ;  /* 0x00000017181772a4 */ /* 0x000fe2000f8e020b */
[----:B------:R-:W3:Y:S01]  /*4210*/  LDS.U16 R61, [R92+0x10] ;  /* 0x000010005c3d7984 */ /* 0x000ee20000000400 */
[----:B------:R-:W-:-:S02]  /*4220*/  IADD3 R3, P5, PT, R27, UR10, RZ ;  /* 0x0000000a1b037c10 */ /* 0x000fc4000ffbe0ff */
[----:B------:R-:W-:Y:S01]  /*4230*/  P2R R68, PR, RZ, 0x4 ;  /* 0x00000004ff447803 */ /* 0x000fe20000000000 */
[----:B------:R-:W-:Y:S01]  /*4240*/  LDS.U16 R60, [R92+0x12] ;  /* 0x000012005c3c7984 */ /* 0x000fe20000000400 */
[----:B------:R-:W-:Y:S02]  /*4250*/  IADD3.X R30, PT, PT, RZ, UR23, RZ, P5, !PT ;  /* 0x00000017ff1e7c10 */ /* 0x000fe4000affe4ff */
[C---:B------:R-:W-:Y:S01]  /*4260*/  LOP3.LUT P2, RZ, R69.reuse, 0x10, RZ, 0xc0, !PT ;  /* 0x0000001045ff7812 */ /* 0x040fe2000784c0ff */
[----:B------:R-:W3:Y:S01]  /*4270*/  LDS.U16 R113, [R92+0x14] ;  /* 0x000014005c717984 */ /* 0x000ee20000000400 */
[----:B------:R-:W-:Y:S01]  /*4280*/  P2R R82, PR, RZ, 0x8 ;  /* 0x00000008ff527803 */ /* 0x000fe20000000000 */
[----:B------:R-:W0:Y:S01]  /*4290*/  LDCU.128 UR20, c[0x0][0x420] ;  /* 0x00008400ff1477ac */ /* 0x000e220008000c00 */
[----:B------:R-:W-:Y:S01]  /*42a0*/  LOP3.LUT P3, RZ, R69, 0x8, RZ, 0xc0, !PT ;  /* 0x0000000845ff7812 */ /* 0x000fe2000786c0ff */
[----:B------:R-:W3:Y:S01]  /*42b0*/  LDS.U16 R112, [R92+0x16] ;  /* 0x000016005c707984 */ /* 0x000ee20000000400 */
[----:B------:R-:W-:-:S02]  /*42c0*/  P2R R83, PR, RZ, 0x10 ;  /* 0x00000010ff537803 */ /* 0x000fc40000000000 */
[----:B------:R-:W-:Y:S01]  /*42d0*/  LOP3.LUT P4, RZ, R69, 0x4, RZ, 0xc0, !PT ;  /* 0x0000000445ff7812 */ /* 0x000fe2000788c0ff */
[----:B------:R-:W3:Y:S01]  /*42e0*/  LDS.U16 R114, [R92+0x18] ;  /* 0x000018005c727984 */ /* 0x000ee20000000400 */
[----:B------:R-:W-:Y:S02]  /*42f0*/  PRMT R39, RZ, 0x7610, R39 ;  /* 0x00007610ff277816 */ /* 0x000fe40000000027 */
[----:B------:R-:W-:Y:S01]  /*4300*/  PRMT R36, RZ, 0x7610, R36 ;  /* 0x00007610ff247816 */ /* 0x000fe20000000024 */
[----:B------:R-:W-:Y:S01]  /*4310*/  LDS.U16 R115, [R92+0x1a] ;  /* 0x00001a005c737984 */ /* 0x000fe20000000400 */
[----:B------:R-:W-:Y:S02]  /*4320*/  PRMT R41, RZ, 0x7610, R41 ;  /* 0x00007610ff297816 */ /* 0x000fe40000000029 */
[----:B------:R-:W-:Y:S01]  /*4330*/  PRMT R43, RZ, 0x7610, R43 ;  /* 0x00007610ff2b7816 */ /* 0x000fe2000000002b */
[----:B------:R-:W-:Y:S01]  /*4340*/  LDS.U16 R110, [R92+0x1c] ;  /* 0x00001c005c6e7984 */ /* 0x000fe20000000400 */
[----:B------:R-:W-:-:S02]  /*4350*/  PRMT R45, RZ, 0x7610, R45 ;  /* 0x00007610ff2d7816 */ /* 0x000fc4000000002d */
[----:B------:R-:W-:Y:S01]  /*4360*/  LOP3.LUT P6, RZ, R69, 0x1, RZ, 0xc0, !PT ;  /* 0x0000000145ff7812 */ /* 0x000fe200078cc0ff */
[----:B0-----:R-:W-:Y:S01]  /*4370*/  UIMAD.WIDE.U32 UR10, UR28, UR20, UR8 ;  /* 0x000000141c0a72a5 */ /* 0x001fe2000f8e0008 */
[----:B------:R-:W-:Y:S01]  /*4380*/  LDS.U16 R108, [R92+0x1e] ;  /* 0x00001e005c6c7984 */ /* 0x000fe20000000400 */
[----:B------:R-:W-:Y:S02]  /*4390*/  PRMT R38, RZ, 0x7610, R38 ;  /* 0x00007610ff267816 */ /* 0x000fe40000000026 */
[----:B------:R-:W-:Y:S01]  /*43a0*/  UIMAD UR11, UR28, UR21, UR11 ;  /* 0x000000151c0b72a4 */ /* 0x000fe2000f8e020b */
[----:B------:R-:W-:Y:S02]  /*43b0*/  PRMT R55, RZ, 0x7610, R55 ;  /* 0x00007610ff377816 */ /* 0x000fe40000000037 */
[----:B------:R-:W-:Y:S01]  /*43c0*/  PRMT R40, RZ, 0x7610, R40 ;  /* 0x00007610ff287816 */ /* 0x000fe20000000028 */
[----:B------:R-:W-:Y:S01]  /*43d0*/  UIMAD.WIDE.U32 UR10, UR24, UR22, UR10 ;  /* 0x00000016180a72a5 */ /* 0x000fe2000f8e000a */
[----:B------:R-:W-:-:S02]  /*43e0*/  PRMT R57, RZ, 0x7610, R57 ;  /* 0x00007610ff397816 */ /* 0x000fc40000000039 */
[----:B------:R-:W-:Y:S01]  /*43f0*/  PRMT R42, RZ, 0x7610, R42 ;  /* 0x00007610ff2a7816 */ /* 0x000fe2000000002a */
[----:B------:R-:W-:Y:S01]  /*4400*/  UIMAD UR23, UR24, UR23, UR11 ;  /* 0x00000017181772a4 */ /* 0x000fe2000f8e020b */
[----:B------:R-:W-:Y:S02]  /*4410*/  PRMT R59, RZ, 0x7610, R59 ;  /* 0x00007610ff3b7816 */ /* 0x000fe4000000003b */
[----:B------:R-:W-:Y:S02]  /*4420*/  PRMT R46, RZ, 0x7610, R46 ;  /* 0x00007610ff2e7816 */ /* 0x000fe4000000002e */
[----:B------:R-:W-:Y:S02]  /*4430*/  PRMT R103, RZ, 0x7610, R103 ;  /* 0x00007610ff677816 */ /* 0x000fe40000000067 */
[----:B------:R-:W-:Y:S02]  /*4440*/  PRMT R116, RZ, 0x7610, R116 ;  /* 0x00007610ff747816 */ /* 0x000fe40000000074 */
[----:B------:R-:W-:-:S02]  /*4450*/  PRMT R105, RZ, 0x7610, R105 ;  /* 0x00007610ff697816 */ /* 0x000fc40000000069 */
[----:B------:R-:W-:Y:S02]  /*4460*/  PRMT R118, RZ, 0x7610, R118 ;  /* 0x00007610ff767816 */ /* 0x000fe40000000076 */
[----:B------:R-:W-:Y:S01]  /*4470*/  PRMT R107, RZ, 0x7610, R107 ;  /* 0x00007610ff6b7816 */ /* 0x000fe2000000006b */
[----:B------:R-:W-:Y:S01]  /*4480*/  IMAD.U32 R87, R87, 0x10000, RZ ;  /* 0x0001000057577824 */ /* 0x000fe200078e00ff */
[----:B------:R-:W-:Y:S01]  /*4490*/  IADD3 R0, P5, PT, R27, UR10, RZ ;  /* 0x0000000a1b007c10 */ /* 0x000fe2000ffbe0ff */
[----:B------:R-:W0:Y:S03]  /*44a0*/  LDCU.64 UR10, c[0x0][0x488] ;  /* 0x00009100ff0a77ac */ /* 0x000e260008000a00 */
[----:B------:R-:W-:Y:S02]  /*44b0*/  IADD3.X R29, PT, PT, RZ, UR23, RZ, P5, !PT ;  /* 0x00000017ff1d7c10 */ /* 0x000fe4000affe4ff */
[----:B--2---:R-:W-:-:S02]  /*44c0*/  SHF.L.U32 R51, R51, 0x10, RZ ;  /* 0x0000001033337819 */ /* 0x004fc400000006ff */
[----:B----4-:R-:W-:Y:S02]  /*44d0*/  SHF.L.U32 R52, R52, 0x10, RZ ;  /* 0x0000001034347819 */ /* 0x010fe400000006ff */
[----:B-----5:R-:W-:Y:S02]  /*44e0*/  SHF.L.U32 R66, R66, 0x10, RZ ;  /* 0x0000001042427819 */ /* 0x020fe400000006ff */
[----:B------:R-:W-:Y:S01]  /*44f0*/  SHF.L.U32 R65, R65, 0x10, RZ ;  /* 0x0000001041417819 */ /* 0x000fe200000006ff */
[----:B-1----:R-:W-:Y:S01]  /*4500*/  IMAD.U32 R48, R48, 0x10000, RZ ;  /* 0x0001000030307824 */ /* 0x002fe200078e00ff */
[----:B------:R-:W-:Y:S02]  /*4510*/  SHF.L.U32 R49, R49, 0x10, RZ ;  /* 0x0000001031317819 */ /* 0x000fe400000006ff */
[----:B---3--:R-:W-:Y:S01]  /*4520*/  SHF.L.U32 R62, R62, 0x10, RZ ;  /* 0x000000103e3e7819 */ /* 0x008fe200000006ff */
[----:B------:R-:W-:Y:S02]  /*4530*/  IMAD.U32 R61, R61, 0x10000, RZ ;  /* 0x000100003d3d7824 */ /* 0x000fe400078e00ff */
[----:B------:R-:W-:Y:S01]  /*4540*/  IMAD.U32 R113, R113, 0x10000, RZ ;  /* 0x0001000071717824 */ /* 0x000fe200078e00ff */
[----:B------:R-:W-:Y:S01]  /*4550*/  BAR.SYNC.DEFER_BLOCKING 0x0 ;  /* 0x0000000000007b1d */ /* 0x000fe20000010000 */
[----:B0-----:R-:W-:-:S04]  /*4560*/  LEA R2, P5, R3, UR10, 0x1 ;  /* 0x0000000a03027c11 */ /* 0x001fc8000f8a08ff */
[--C-:B------:R-:W-:Y:S01]  /*4570*/  LEA.HI.X R3, R3, UR11, R30.reuse, 0x1, P5 ;  /* 0x0000000b03037c11 */ /* 0x100fe2000a8f0c1e */
[----:B------:R-:W0:Y:S01]  /*4580*/  LDCU.64 UR10, c[0x0][0x478] ;  /* 0x00008f00ff0a77ac */ /* 0x000e220008000a00 */
[----:B------:R-:W-:Y:S02]  /*4590*/  PRMT R30, RZ, 0x7610, R30 ;  /* 0x00007610ff1e7816 */ /* 0x000fe4000000001e */
[----:B------:R-:W-:Y:S01]  /*45a0*/  SHF.L.U32 R60, R60, 0x10, RZ ;  /* 0x000000103c3c7819 */ /* 0x000fe200000006ff */
[----:B------:R-:W1:Y:S01]  /*45b0*/  LDCU.64 UR20, c[0x0][0x508] ;  /* 0x0000a100ff1477ac */ /* 0x000e620008000a00 */
[----:B------:R-:W-:Y:S02]  /*45c0*/  SHF.L.U32 R112, R112, 0x10, RZ ;  /* 0x0000001070707819 */ /* 0x000fe400000006ff */
[----:B------:R-:W-:Y:S01]  /*45d0*/  SHF.L.U32 R114, R114, 0x10, RZ ;  /* 0x0000001072727819 */ /* 0x000fe200000006ff */
[----:B------:R-:W2:Y:S01]  /*45e0*/  LDCU.64 UR22, c[0x0][0x510] ;  /* 0x0000a200ff1677ac */ /* 0x000ea20008000a00 */
[C---:B0-----:R-:W-:Y:S01]  /*45f0*/  LEA R32, P5, R0.reuse, UR10, 0x1 ;  /* 0x0000000a00207c11 */ /* 0x041fe2000f8a08ff */
[----:B------:R-:W3:Y:S03]  /*4600*/  @!P1 LDG.E.U16 R36, desc[UR26][R2.64+0x140] ;  /* 0x0001401a02249981 */ /* 0x000ee6000c1e1500 */
[----:B------:R-:W-:Y:S01]  /*4610*/  LEA.HI.X R33, R0, UR11, R29, 0x1, P5 ;  /* 0x0000000b00217c11 */ /* 0x000fe2000a8f0c1d */
[----:B------:R-:W4:Y:S01]  /*4620*/  @!P2 LDG.E.U16 R41, desc[UR26][R2.64+0x180] ;  /* 0x0001801a0229a981 */ /* 0x000f22000c1e1500 */
[----:B------:R-:W-:-:S02]  /*4630*/  PRMT R0, RZ, 0x7610, R0 ;  /* 0x00007610ff007816 */ /* 0x000fc40000000000 */
[----:B------:R-:W-:Y:S01]  /*4640*/  PRMT R29, RZ, 0x7610, R29 ;  /* 0x00007610ff1d7816 */ /* 0x000fe2000000001d */
[----:B------:R-:W5:Y:S01]  /*4650*/  @!P3 LDG.E.U16 R43, desc[UR26][R2.64+0x1c0] ;  /* 0x0001c01a022bb981 */ /* 0x000f62000c1e1500 */
[----:B------:R-:W-:-:S03]  /*4660*/  LOP3.LUT P5, RZ, R69, 0x2, RZ, 0xc0, !PT ;  /* 0x0000000245ff7812 */ /* 0x000fc600078ac0ff */
[----:B------:R-:W2:Y:S01]  /*4670*/  @!P0 LDG.E.U16 R0, desc[UR26][R2.64] ;  /* 0x0000001a02008981 */ /* 0x000ea2000c1e1500 */
[----:B------:R-:W-:Y:S02]  /*4680*/  ISETP.NE.AND P0, PT, R54, RZ, PT ;  /* 0x000000ff3600720c */ /* 0x000fe40003f05270 */
[----:B------:R-:W-:Y:S01]  /*4690*/  ISETP.NE.AND P1, PT, R67, RZ, PT ;  /* 0x000000ff4300720c */ /* 0x000fe20003f25270 */
[----:B------:R-:W5:Y:S01]  /*46a0*/  @!P4 LDG.E.U16 R45, desc[UR26][R2.64+0x200] ;  /* 0x0002001a022dc981 */ /* 0x000f62000c1e1500 */
[----:B------:R-:W-:Y:S02]  /*46b0*/  ISETP.NE.AND P2, PT, R68, RZ, PT ;  /* 0x000000ff4400720c */ /* 0x000fe40003f45270 */
[----:B------:R-:W-:Y:S01]  /*46c0*/  ISETP.NE.AND P3, PT, R82, RZ, PT ;  /* 0x000000ff5200720c */ /* 0x000fe20003f65270 */
[----:B------:R-:W5:Y:S04]  /*46d0*/  @!P6 LDG.E.U16 R55, desc[UR26][R2.64+0x280] ;  /* 0x0002801a0237e981 */ /* 0x000f68000c1e1500 */
[----:B------:R-:W5:Y:S04]  /*46e0*/  @!P5 LDG.E.U16 R38, desc[UR26][R2.64+0x240] ;  /* 0x0002401a0226d981 */ /* 0x000f68000c1e1500 */
[----:B------:R-:W3:Y:S01]  /*46f0*/  @!P0 LDG.E.U16 R29, desc[UR26][R2.64+0x40] ;  /* 0x0000401a021d8981 */ /* 0x000ee2000c1e1500 */
[----:B------:R-:W-:-:S02]  /*4700*/  ISETP.NE.AND P0, PT, R56, RZ, PT ;  /* 0x000000ff3800720c */ /* 0x000fc40003f05270 */
[----:B------:R-:W-:Y:S01]  /*4710*/  ISETP.NE.AND P4, PT, R83, RZ, PT ;  /* 0x000000ff5300720c */ /* 0x000fe20003f85270 */
[----:B------:R-:W5:Y:S04]  /*4720*/  @!P1 LDG.E.U16 R57, desc[UR26][R2.64+0x300] ;  /* 0x0003001a02399981 */ /* 0x000f68000c1e1500 */
[----:B------:R-:W5:Y:S04]  /*4730*/  @!P2 LDG.E.U16 R42, desc[UR26][R2.64+0x340] ;  /* 0x0003401a022aa981 */ /* 0x000f68000c1e1500 */
[----:B------:R-:W5:Y:S04]  /*4740*/  @!P3 LDG.E.U16 R59, desc[UR26][R2.64+0x380] ;  /* 0x0003801a023bb981 */ /* 0x000f68000c1e1500 */
[----:B------:R-:W4:Y:S01]  /*4750*/  @!P0 LDG.E.U16 R35, desc[UR26][R2.64+0x80] ;  /* 0x0000801a02238981 */ /* 0x000f22000c1e1500 */
[----:B------:R-:W-:-:S03]  /*4760*/  ISETP.NE.AND P0, PT, R58, RZ, PT ;  /* 0x000000ff3a00720c */ /* 0x000fc60003f05270 */
[----:B------:R-:W5:Y:S10]  /*4770*/  @!P4 LDG.E.U16 R46, desc[UR26][R2.64+0x3c0] ;  /* 0x0003c01a022ec981 */ /* 0x000f74000c1e1500 */
[----:B------:R-:W5:Y:S01]  /*4780*/  @!P0 LDG.E.U16 R30, desc[UR26][R2.64+0xc0] ;  /* 0x0000c01a021e8981 */ /* 0x000f62000c1e1500 */
[----:B------:R-:W-:-:S13]  /*4790*/  ISETP.NE.AND P0, PT, R63, RZ, PT ;  /* 0x000000ff3f00720c */ /* 0x000fda0003f05270 */
[----:B------:R-:W5:Y:S01]  /*47a0*/  @!P0 LDG.E.U16 R39, desc[UR26][R2.64+0x100] ;  /* 0x0001001a02278981 */ /* 0x000f62000c1e1500 */
[----:B------:R-:W-:-:S13]  /*47b0*/  ISETP.NE.AND P0, PT, R64, RZ, PT ;  /* 0x000000ff4000720c */ /* 0x000fda0003f05270 */
[----:B------:R0:W5:Y:S01]  /*47c0*/  @!P0 LDG.E.U16 R40, desc[UR26][R2.64+0x2c0] ;  /* 0x0002c01a02288981 */ /* 0x000162000c1e1500 */
        /* <DEDUP_REMOVED lines=18> */
[----:B0-----:R-:W-:Y:S01]  /*48f0*/  PRMT R2, RZ, 0x7610, R2 ;  /* 0x00007610ff027816 */ /* 0x001fe20000000002 */
        /* <DEDUP_REMOVED lines=17> */
[----:B------:R-:W3:Y:S04]  /*4a10*/  LDS.U16 R3, [R92] ;  /* 0x000000005c037984 */ /* 0x000ee80000000400 */
[----:B------:R-:W-:Y:S04]  /*4a20*/  LDS.U16 R104, [R92+0x2] ;  /* 0x000002005c687984 */ /* 0x000fe80000000400 */
[----:B------:R-:W4:Y:S04]  /*4a30*/  LDS.U16 R102, [R92+0x4] ;  /* 0x000004005c667984 */ /* 0x000f280000000400 */
[----:B------:R-:W5:Y:S04]  /*4a40*/  LDS.U16 R86, [R92+0x6] ;  /* 0x000006005c567984 */ /* 0x000f680000000400 */
[----:B------:R-:W-:Y:S04]  /*4a50*/  LDS.U16 R84, [R92+0x8] ;  /* 0x000008005c547984 */ /* 0x000fe80000000400 */
[----:B------:R-:W-:Y:S04]  /*4a60*/  LDS.U16 R0, [R92+0xa] ;  /* 0x00000a005c007984 */ /* 0x000fe80000000400 */
[----:B------:R-:W-:Y:S04]  /*4a70*/  LDS.U16 R54, [R92+0xc] ;  /* 0x00000c005c367984 */ /* 0x000fe80000000400 */
[----:B------:R-:W-:Y:S04]  /*4a80*/  LDS.U16 R55, [R92+0xe] ;  /* 0x00000e005c377984 */ /* 0x000fe80000000400 */
[----:B------:R-:W1:Y:S04]  /*4a90*/  LDS.U16 R56, [R92+0x10] ;  /* 0x000010005c387984 */ /* 0x000e680000000400 */
[----:B------:R-:W1:Y:S04]  /*4aa0*/  LDS.U16 R57, [R92+0x12] ;  /* 0x000012005c397984 */ /* 0x000e680000000400 */
[----:B------:R-:W1:Y:S04]  /*4ab0*/  LDS.U16 R58, [R92+0x14] ;  /* 0x000014005c3a7984 */ /* 0x000e680000000400 */
[----:B------:R-:W1:Y:S04]  /*4ac0*/  LDS.U16 R59, [R92+0x16] ;  /* 0x000016005c3b7984 */ /* 0x000e680000000400 */
[----:B------:R-:W-:Y:S04]  /*4ad0*/  LDS.U16 R63, [R92+0x18] ;  /* 0x000018005c3f7984 */ /* 0x000fe80000000400 */
[----:B------:R-:W-:Y:S04]  /*4ae0*/  LDS.U16 R64, [R92+0x1a] ;  /* 0x00001a005c407984 */ /* 0x000fe80000000400 */
[----:B------:R-:W-:Y:S04]  /*4af0*/  LDS.U16 R67, [R92+0x1c] ;  /* 0x00001c005c437984 */ /* 0x000fe80000000400 */
[----:B------:R-:W1:Y:S01]  /*4b00*/  LDS.U16 R68, [R92+0x1e] ;  /* 0x00001e005c447984 */ /* 0x000e620000000400 */
[----:B------:R-:W-:Y:S01]  /*4b10*/  BAR.SYNC.DEFER_BLOCKING 0x0 ;  /* 0x0000000000007b1d */ /* 0x000fe20000010000 */
[----:B0-----:R-:W-:-:S05]  /*4b20*/  PRMT R42, RZ, 0x7610, R42 ;  /* 0x00007610ff2a7816 */ /* 0x001fca000000002a */
[----:B------:R-:W5:Y:S01]  /*4b30*/  @!P5 LDG.E.U16 R2, desc[UR26][R32.64] ;  /* 0x0000001a2002d981 */ /* 0x000f62000c1e1500 */
[----:B------:R-:W-:-:S13]  /*4b40*/  ISETP.NE.AND P5, PT, R82, RZ, PT ;  /* 0x000000ff5200720c */ /* 0x000fda0003fa5270 */
        /* <DEDUP_REMOVED lines=18> */
[----:B--2---:R-:W-:Y:S02]  /*4c70*/  PRMT R46, RZ, 0x7610, R46 ;  /* 0x00007610ff2e7816 */ /* 0x004fe4000000002e */
[----:B------:R-:W-:Y:S02]  /*4c80*/  PRMT R45, RZ, 0x7610, R45 ;  /* 0x00007610ff2d7816 */ /* 0x000fe4000000002d */
[----:B------:R-:W-:Y:S01]  /*4c90*/  PRMT R36, RZ, 0x7610, R36 ;  /* 0x00007610ff247816 */ /* 0x000fe20000000024 */
[----:B------:R-:W2:Y:S04]  /*4ca0*/  @!P6 LDG.E.U16 R43, desc[UR26][R32.64+0x280] ;  /* 0x0002801a202be981 */ /* 0x000ea8000c1e1500 */
[----:B------:R-:W2:Y:S01]  /*4cb0*/  @!P5 LDG.E.U16 R83, desc[UR26][R32.64+0x200] ;  /* 0x0002001a2053d981 */ /* 0x000ea2000c1e1500 */
[----:B------:R-:W-:-:S02]  /*4cc0*/  ISETP.NE.AND P5, PT, R117, RZ, PT ;  /* 0x000000ff7500720c */ /* 0x000fc40003fa5270 */
        /* <DEDUP_REMOVED lines=8> */
[----:B---3--:R-:W-:-:S05]  /*4d50*/  SHF.L.U32 R3, R3, 0x10, RZ ;  /* 0x0000001003037819 */ /* 0x008fca00000006ff */
[----:B------:R-:W-:-:S04]  /*4d60*/  FMUL.FTZ R29, R3, -1.4426950216293334961 ;  /* 0xbfb8aa3b031d7820 */ /* 0x000fc80000410000 */
[----:B------:R3:W3:Y:S01]  /*4d70*/  MUFU.EX2 R109, R29 ;  /* 0x0000001d006d7308 */ /* 0x0006e20000000800 */
[----:B----4-:R-:W-:Y:S01]  /*4d80*/  SHF.L.U32 R102, R102, 0x10, RZ ;  /* 0x0000001066667819 */ /* 0x010fe200000006ff */
[----:B------:R-:W-:Y:S01]  /*4d90*/  IMAD.U32 R104, R104, 0x10000, RZ ;  /* 0x0001000068687824 */ /* 0x000fe200078e00ff */
[----:B-----5:R-:W-:-:S03]  /*4da0*/  SHF.L.U32 R86, R86, 0x10, RZ ;  /* 0x0000001056567819 */ /* 0x020fc600000006ff */
[----:B------:R-:W-:Y:S01]  /*4db0*/  FMUL.FTZ R39, R102, -1.4426950216293334961 ;  /* 0xbfb8aa3b66277820 */ /* 0x000fe20000410000 */
[----:B------:R-:W-:-:S03]  /*4dc0*/  FMUL.FTZ R30, R104, -1.4426950216293334961 ;  /* 0xbfb8aa3b681e7820 */ /* 0x000fc60000410000 */
[----:B------:R-:W-:Y:S01]  /*4dd0*/  MUFU.EX2 R117, R39 ;  /* 0x0000002700757308 */ /* 0x000fe20000000800 */
[----:B0-----:R-:W-:Y:S01]  /*4de0*/  FMUL.FTZ R32, R86, -1.4426950216293334961 ;  /* 0xbfb8aa3b56207820 */ /* 0x001fe20000410000 */
[----:B-1----:R-:W-:-:S06]  /*4df0*/  SHF.L.U32 R56, R56, 0x10, RZ ;  /* 0x0000001038387819 */ /* 0x002fcc00000006ff */
[----:B------:R-:W-:Y:S01]  /*4e00*/  MUFU.EX2 R111, R30 ;  /* 0x0000001e006f7308 */ /* 0x000fe20000000800 */
[----:B------:R-:W-:Y:S01]  /*4e10*/  FMUL.FTZ R33, R56, -1.4426950216293334961 ;  /* 0xbfb8aa3b38217820 */ /* 0x000fe20000410000 */
[----:B------:R-:W-:-:S06]  /*4e20*/  SHF.L.U32 R84, R84, 0x10, RZ ;  /* 0x0000001054547819 */ /* 0x000fcc00000006ff */
[----:B------:R0:W-:Y:S01]  /*4e30*/  MUFU.EX2 R119, R32 ;  /* 0x0000002000777308 */ /* 0x0001e20000000800 */
[----:B------:R-:W-:Y:S01]  /*4e40*/  SHF.L.U32 R0, R0, 0x10, RZ ;  /* 0x0000001000007819 */ /* 0x000fe200000006ff */
[----:B---3--:R-:W-:Y:S01]  /*4e50*/  FMUL.FTZ R29, R84, -1.4426950216293334961 ;  /* 0xbfb8aa3b541d7820 */ /* 0x008fe20000410000 */
[----:B------:R-:W-:Y:S01]  /*4e60*/  SHF.L.U32 R55, R55, 0x10, RZ ;  /* 0x0000001037377819 */ /* 0x000fe200000006ff */
[----:B------:R-:W-:Y:S01]  /*4e70*/  IMAD.U32 R54, R54, 0x10000, RZ ;  /* 0x0001000036367824 */ /* 0x000fe200078e00ff */
[----:B------:R-:W-:-:S03]  /*4e80*/  SHF.L.U32 R57, R57, 0x10, RZ ;  /* 0x0000001039397819 */ /* 0x000fc600000006ff */
[----:B------:R-:W-:Y:S01]  /*4e90*/  MUFU.EX2 R33, R33 ;  /* 0x0000002100217308 */ /* 0x000fe20000000800 */
[----:B------:R-:W-:Y:S01]  /*4ea0*/  FMUL.FTZ R82, R0, -1.4426950216293334961 ;  /* 0xbfb8aa3b00527820 */ /* 0x000fe20000410000 */
[----:B------:R-:W-:Y:S01]  /*4eb0*/  FMUL.FTZ R85, R54, -1.4426950216293334961 ;  /* 0xbfb8aa3b36557820 */ /* 0x000fe20000410000 */
[----:B------:R-:W-:Y:S01]  /*4ec0*/  FMUL.FTZ R100, R55, -1.4426950216293334961 ;  /* 0xbfb8aa3b37647820 */ /* 0x000fe20000410000 */
[----:B0-----:R-:W-:-:S04]  /*4ed0*/  FMUL.FTZ R32, R57, -1.4426950216293334961 ;  /* 0xbfb8aa3b39207820 */ /* 0x001fc80000410000 */
[----:B------:R0:W-:Y:S01]  /*4ee0*/  MUFU.EX2 R120, R29 ;  /* 0x0000001d00787308 */ /* 0x0001e20000000800 */
[----:B------:R-:W-:Y:S01]  /*4ef0*/  SHF.L.U32 R58, R58, 0x10, RZ ;  /* 0x000000103a3a7819 */ /* 0x000fe200000006ff */
[----:B------:R-:W-:-:S06]  /*4f00*/  IMAD.U32 R59, R59, 0x10000, RZ ;  /* 0x000100003b3b7824 */ /* 0x000fcc00078e00ff */
[----:B------:R-:W-:Y:S01]  /*4f10*/  MUFU.EX2 R82, R82 ;  /* 0x0000005200527308 */ /* 0x000fe20000000800 */
[----:B------:R-:W-:-:S07]  /*4f20*/  FMUL.FTZ R30, R58, -1.4426950216293334961 ;  /* 0xbfb8aa3b3a1e7820 */ /* 0x000fce0000410000 */
[----:B------:R-:W-:Y:S01]  /*4f30*/  MUFU.EX2 R85, R85 ;  /* 0x0000005500557308 */ /* 0x000fe20000000800 */
[----:B0-----:R-:W-:-:S07]  /*4f40*/  FMUL.FTZ R29, R59, -1.4426950216293334961 ;  /* 0xbfb8aa3b3b1d7820 */ /* 0x001fce0000410000 */
[----:B------:R-:W-:Y:S08]  /*4f50*/  MUFU.EX2 R100, R100 ;  /* 0x0000006400647308 */ /* 0x000ff00000000800 */
[----:B------:R-:W-:Y:S01]  /*4f60*/  MUFU.EX2 R32, R32 ;  /* 0x0000002000207308 */ /* 0x000fe20000000800 */
[----:B------:R-:W-:-:S07]  /*4f70*/  SHF.L.U32 R68, R68, 0x10, RZ ;  /* 0x0000001044447819 */ /* 0x000fce00000006ff */
[----:B------:R-:W-:Y:S01]  /*4f80*/  MUFU.EX2 R30, R30 ;  /* 0x0000001e001e7308 */ /* 0x000fe20000000800 */
[----:B------:R0:W-:Y:S04]  /*4f90*/  STS.U16 [R146], R2 ;  /* 0x0000000292007388 */ /* 0x0001e80000000400 */
[----:B------:R-:W-:Y:S04]  /*4fa0*/  STS.U16 [R144+0x40], R42 ;  /* 0x0000402a90007388 */ /* 0x000fe80000000400 */
[----:B------:R-:W-:Y:S04]  /*4fb0*/  STS.U16 [R164+0x80], R103 ;  /* 0x00008067a4007388 */ /* 0x000fe80000000400 */
[----:B------:R-:W-:Y:S01]  /*4fc0*/  STS.U16 [R161+0xc0], R116 ;  /* 0x0000c074a1007388 */ /* 0x000fe20000000400 */
[----:B0-----:R-:W-:-:S03]  /*4fd0*/  FADD.FTZ R2, R109, 1 ;  /* 0x3f8000006d027421 */ /* 0x001fc60000010000 */
[----:B------:R-:W-:Y:S04]  /*4fe0*/  STS.U16 [R160+0x100], R105 ;  /* 0x00010069a0007388 */ /* 0x000fe80000000400 */
[----:B------:R-:W-:Y:S04]  /*4ff0*/  STS.U16 [R159+0x140], R118 ;  /* 0x000140769f007388 */ /* 0x000fe80000000400 */
[----:B------:R-:W-:Y:S04]  /*5000*/  STS.U16 [R158+0x180], R107 ;  /* 0x0001806b9e007388 */ /* 0x000fe80000000400 */
[----:B------:R-:W-:Y:S01]  /*5010*/  STS.U16 [R156+0x1c0], R101 ;  /* 0x0001c0659c007388 */ /* 0x000fe20000000400 */
[----:B------:R-:W0:Y:S03]  /*5020*/  MUFU.RCP R2, R2 ;  /* 0x0000000200027308 */ /* 0x000e260000001000 */
[----:B--2---:R-:W-:Y:S04]  /*5030*/  STS.U16 [R134+0x200], R83 ;  /* 0x0002005386007388 */ /* 0x004fe80000000400 */
[----:B------:R-:W-:Y:S04]  /*5040*/  STS.U16 [R99+0x240], R106 ;  /* 0x0002406a63007388 */ /* 0x000fe80000000400 */
[----:B------:R-:W-:Y:S04]  /*5050*/  STS.U16 [R98+0x280], R43 ;  /* 0x0002802b62007388 */ /* 0x000fe80000000400 */
[----:B------:R0:W-:Y:S04]  /*5060*/  STS.U16 [R97+0x2c0], R46 ;  /* 0x0002c02e61007388 */ /* 0x0001e80000000400 */
[----:B------:R-:W-:Y:S04]  /*5070*/  STS.U16 [R96+0x300], R45 ;  /* 0x0003002d60007388 */ /* 0x000fe80000000400 */
[----:B------:R-:W-:Y:S04]  /*5080*/  STS.U16 [R95+0x340], R36 ;  /* 0x000340245f007388 */ /* 0x000fe80000000400 */
[----:B------:R-:W-:Y:S04]  /*5090*/  STS.U16 [R94+0x380], R35 ;  /* 0x000380235e007388 */ /* 0x000fe80000000400 */
[----:B------:R-:W-:Y:S01]  /*50a0*/  STS.U16 [R93+0x3c0], R38 ;  /* 0x0003c0265d007388 */ /* 0x000fe20000000400 */
[----:B------:R-:W-:-:S03]  /*50b0*/  NOP ;  /* 0x0000000000007918 */ /* 0x000fc60000000000 */
[----:B------:R-:W1:Y:S04]  /*50c0*/  LDS.U16 R101, [R92] ;  /* 0x000000005c657984 */ /* 0x000e680000000400 */
[----:B------:R-:W2:Y:S04]  /*50d0*/  LDS.U16 R35, [R92+0x4] ;  /* 0x000004005c237984 */ /* 0x000ea80000000400 */
[----:B------:R-:W3:Y:S04]  /*50e0*/  LDS.U16 R36, [R92+0x2] ;  /* 0x000002005c247984 */ /* 0x000ee80000000400 */
[----:B------:R-:W4:Y:S01]  /*50f0*/  LDS.U16 R43, [R92+0x6] ;  /* 0x000006005c2b7984 */ /* 0x000f220000000400 */
[----:B0-----:R-:W-:-:S03]  /*5100*/  FADD.FTZ R46, -R2, 1 ;  /* 0x3f800000022e7421 */ /* 0x001fc60000010100 */
[----:B------:R-:W0:Y:S01]  /*5110*/  LDS.U16 R45, [R92+0x8] ;  /* 0x000008005c2d7984 */ /* 0x000e220000000400 */
[----:B------:R-:W-:Y:S01]  /*5120*/  FADD.FTZ R107, R117, 1 ;  /* 0x3f800000756b7421 */ /* 0x000fe20000010000 */
[----:B------:R-:W-:Y:S02]  /*5130*/  FFMA.FTZ R116, R3, R46, 1 ;  /* 0x3f80000003747423 */ /* 0x000fe4000001002e */
[----:B------:R-:W-:Y:S04]  /*5140*/  LDS.U16 R46, [R92+0xa] ;  /* 0x00000a005c2e7984 */ /* 0x000fe80000000400 */
[----:B------:R-:W5:Y:S01]  /*5150*/  LDS.U16 R117, [R92+0xc] ;  /* 0x00000c005c757984 */ /* 0x000f620000000400 */
[----:B------:R-:W-:Y:S01]  /*5160*/  FADD.FTZ R109, R111, 1 ;  /* 0x3f8000006f6d7421 */ /* 0x000fe20000010000 */
[----:B------:R-:W-:Y:S01]  /*5170*/  FADD.FTZ R105, R119, 1 ;  /* 0x3f80000077697421 */ /* 0x000fe20000010000 */
[----:B------:R-:W4:Y:S01]  /*5180*/  MUFU.RCP R107, R107 ;  /* 0x0000006b006b7308 */ /* 0x000f220000001000 */
[----:B------:R-:W-:Y:S01]  /*5190*/  FADD.FTZ R103, R120, 1 ;  /* 0x3f80000078677421 */ /* 0x000fe20000010000 */
[----:B------:R-:W-:Y:S01]  /*51a0*/  FMUL.FTZ R121, R68, -1.4426950216293334961 ;  /* 0xbfb8aa3b44797820 */ /* 0x000fe20000410000 */
[----:B------:R-:W-:Y:S01]  /*51b0*/  FADD.FTZ R83, R82, 1 ;  /* 0x3f80000052537421 */ /* 0x000fe20000010000 */
[----:B------:R-:W-:-:S04]  /*51c0*/  FADD.FTZ R85, R85, 1 ;  /* 0x3f80000055557421 */ /* 0x000fc80000010000 */
[----:B------:R-:W-:Y:S01]  /*51d0*/  MUFU.EX2 R29, R29 ;  /* 0x0000001d001d7308 */ /* 0x000fe20000000800 */
[----:B------:R-:W-:Y:S01]  /*51e0*/  FADD.FTZ R106, R32, 1 ;  /* 0x3f800000206a7421 */ /* 0x000fe20000010000 */
[----:B------:R-:W-:Y:S01]  /*51f0*/  FADD.FTZ R30, R30, 1 ;  /* 0x3f8000001e1e7421 */ /* 0x000fe20000010000 */
[----:B------:R-:W-:Y:S01]  /*5200*/  LDS.U16 R124, [R92+0xe] ;  /* 0x00000e005c7c7984 */ /* 0x000fe20000000400 */
[----:B-1----:R-:W-:-:S04]  /*5210*/  SHF.L.U32 R38, R101, 0x10, RZ ;  /* 0x0000001065267819 */ /* 0x002fc800000006ff */
[----:B------:R-:W1:Y:S01]  /*5220*/  MUFU.RCP R109, R109 ;  /* 0x0000006d006d7308 */ /* 0x000e620000001000 */
[----:B------:R-:W-:Y:S01]  /*5230*/  FADD.FTZ R101, R33, 1 ;  /* 0x3f80000021657421 */ /* 0x000fe20000010000 */
[----:B------:R-:W-:-:S06]  /*5240*/  FMUL.FTZ R33, R87, R38 ;  /* 0x0000002657217220 */ /* 0x000fcc0000410000 */
[----:B------:R-:W0:Y:S01]  /*5250*/  MUFU.RCP R105, R105 ;  /* 0x0000006900697308 */ /* 0x000e220000001000 */
[----:B------:R-:W-:Y:S01]  /*5260*/  FMUL.FTZ R33, R2, R33 ;  /* 0x0000002102217220 */ /* 0x000fe20000410000 */
[----:B--2---:R-:W-:Y:S01]  /*5270*/  SHF.L.U32 R35, R35, 0x10, RZ ;  /* 0x0000001023237819 */ /* 0x004fe200000006ff */
[----:B---3--:R-:W-:Y:S02]  /*5280*/  IMAD.U32 R36, R36, 0x10000, RZ ;  /* 0x0001000024247824 */ /* 0x008fe400078e00ff */
[----:B------:R-:W-:Y:S01]  /*5290*/  FMUL.FTZ R116, R33, R116 ;  /* 0x0000007421747220 */ /* 0x000fe20000410000 */
[----:B----4-:R-:W-:Y:S01]  /*52a0*/  SHF.L.U32 R33, R43, 0x10, RZ ;  /* 0x000000102b217819 */ /* 0x010fe200000006ff */
[----:B------:R-:W-:Y:S01]  /*52b0*/  FADD.FTZ R82, R100, 1 ;  /* 0x3f80000064527421 */ /* 0x000fe20000010000 */
[----:B------:R-:W2:Y:S01]  /*52c0*/  MUFU.RCP R103, R103 ;  /* 0x0000006700677308 */ /* 0x000ea20000001000 */
[----:B------:R-:W-:Y:S01]  /*52d0*/  FADD.FTZ R119, -R107, 1 ;  /* 0x3f8000006b777421 */ /* 0x000fe20000010100 */
[----:B-1----:R-:W-:Y:S01]  /*52e0*/  FADD.FTZ R111, -R109, 1 ;  /* 0x3f8000006d6f7421 */ /* 0x002fe20000010100 */
[----:B------:R-:W-:Y:S01]  /*52f0*/  FMUL.FTZ R32, R51, R36 ;  /* 0x0000002433207220 */ /* 0x000fe20000410000 */
[----:B------:R-:W-:Y:S01]  /*5300*/  FMUL.FTZ R100, R52, R35 ;  /* 0x0000002334647220 */ /* 0x000fe20000410000 */
[----:B------:R-:W-:Y:S01]  /*5310*/  FFMA.FTZ R119, R102, R119, 1 ;  /* 0x3f80000066777423 */ /* 0x000fe20000010077 */
[----:B------:R-:W-:-:S02]  /*5320*/  FMUL.FTZ R118, R66, R33 ;  /* 0x0000002142767220 */ /* 0x000fc40000410000 */
[----:B------:R1:W-:Y:S01]  /*5330*/  MUFU.EX2 R42, R121 ;  /* 0x00000079002a7308 */ /* 0x0003e20000000800 */
[----:B------:R-:W-:Y:S01]  /*5340*/  FFMA.FTZ R111, R104, R111, 1 ;  /* 0x3f800000686f7423 */ /* 0x000fe2000001006f */
[----:B------:R-:W-:Y:S01]  /*5350*/  FMUL.FTZ R32, R109, R32 ;  /* 0x000000206d207220 */ /* 0x000fe20000410000 */
[----:B------:R-:W-:Y:S01]  /*5360*/  FMUL.FTZ R100, R107, R100 ;  /* 0x000000646b647220 */ /* 0x000fe20000410000 */
[C---:B0-----:R-:W-:Y:S01]  /*5370*/  FMUL.FTZ R118, R105.reuse, R118 ;  /* 0x0000007669767220 */ /* 0x041fe20000410000 */
[----:B-1----:R-:W-:-:S03]  /*5380*/  FADD.FTZ R121, -R105, 1 ;  /* 0x3f80000069797421 */ /* 0x002fc60000010100 */
[----:B------:R-:W0:Y:S01]  /*5390*/  MUFU.RCP R85, R85 ;  /* 0x0000005500557308 */ /* 0x000e220000001000 */
[----:B------:R-:W-:Y:S01]  /*53a0*/  FMUL.FTZ R123, R32, R111 ;  /* 0x0000006f207b7220 */ /* 0x000fe20000410000 */
[----:B------:R-:W-:Y:S01]  /*53b0*/  FMUL.FTZ R122, R100, R119 ;  /* 0x00000077647a7220 */ /* 0x000fe20000410000 */
[----:B------:R-:W-:Y:S01]  /*53c0*/  FFMA.FTZ R121, R86, R121, 1 ;  /* 0x3f80000056797423 */ /* 0x000fe20000010079 */
[----:B------:R-:W1:Y:S01]  /*53d0*/  LDS.U16 R119, [R92+0x10] ;  /* 0x000010005c777984 */ /* 0x000e620000000400 */
[----:B------:R-:W-:Y:S02]  /*53e0*/  SHF.L.U32 R32, R45, 0x10, RZ ;  /* 0x000000102d207819 */ /* 0x000fe400000006ff */
[----:B------:R-:W-:Y:S01]  /*53f0*/  FMUL.FTZ R121, R118, R121 ;  /* 0x0000007976797220 */ /* 0x000fe20000410000 */
[----:B------:R3:W-:Y:S01]  /*5400*/  MUFU.RCP R111, R30 ;  /* 0x0000001e006f7308 */ /* 0x0007e20000001000 */
[----:B------:R-:W-:Y:S01]  /*5410*/  FADD.FTZ R118, R29, 1 ;  /* 0x3f8000001d767421 */ /* 0x000fe20000010000 */
[----:B------:R-:W4:Y:S01]  /*5420*/  LDS.U16 R100, [R92+0x12] ;  /* 0x000012005c647984 */ /* 0x000f220000000400 */
[----:B-----5:R-:W-:Y:S01]  /*5430*/  SHF.L.U32 R29, R117, 0x10, RZ ;  /* 0x00000010751d7819 */ /* 0x020fe200000006ff */
[----:B--2---:R-:W-:Y:S01]  /*5440*/  FADD.FTZ R43, -R103, 1 ;  /* 0x3f800000672b7421 */ /* 0x004fe20000010100 */
[----:B------:R-:W-:Y:S01]  /*5450*/  SHF.L.U32 R63, R63, 0x10, RZ ;  /* 0x000000103f3f7819 */ /* 0x000fe200000006ff */
[----:B------:R-:W-:Y:S01]  /*5460*/  LDS.U16 R117, [R92+0x1a] ;  /* 0x00001a005c757984 */ /* 0x000fe20000000400 */
[----:B------:R-:W-:-:S02]  /*5470*/  SHF.L.U32 R67, R67, 0x10, RZ ;  /* 0x0000001043437819 */ /* 0x000fc400000006ff */
[----:B---3--:R-:W-:Y:S01]  /*5480*/  SHF.L.U32 R30, R46, 0x10, RZ ;  /* 0x000000102e1e7819 */ /* 0x008fe200000006ff */
[----:B------:R-:W-:Y:S01]  /*5490*/  FMUL.FTZ R46, R65, R32 ;  /* 0x00000020412e7220 */ /* 0x000fe20000410000 */
[----:B------:R-:W-:Y:S01]  /*54a0*/  FMUL.FTZ R126, R48, R29 ;  /* 0x0000001d307e7220 */ /* 0x000fe20000410000 */
[----:B------:R-:W-:Y:S01]  /*54b0*/  SHF.L.U32 R64, R64, 0x10, RZ ;  /* 0x0000001040407819 */ /* 0x000fe200000006ff */
[----:B------:R-:W-:Y:S01]  /*54c0*/  FFMA.FTZ R43, R84, R43, 1 ;  /* 0x3f800000542b7423 */ /* 0x000fe2000001002b */
[----:B------:R-:W-:Y:S01]  /*54d0*/  FMUL.FTZ R46, R103, R46 ;  /* 0x0000002e672e7220 */ /* 0x000fe20000410000 */
[----:B------:R-:W-:Y:S01]  /*54e0*/  FMUL.FTZ R41, R63, -1.4426950216293334961 ;  /* 0xbfb8aa3b3f297820 */ /* 0x000fe20000410000 */
[----:B------:R-:W-:Y:S01]  /*54f0*/  FMUL.FTZ R40, R67, -1.4426950216293334961 ;  /* 0xbfb8aa3b43287820 */ /* 0x000fe20000410000 */
[----:B------:R-:W2:Y:S01]  /*5500*/  MUFU.RCP R83, R83 ;  /* 0x0000005300537308 */ /* 0x000ea20000001000 */
[----:B0-----:R-:W-:Y:S01]  /*5510*/  FMUL.FTZ R128, R85, R126 ;  /* 0x0000007e55807220 */ /* 0x001fe20000410000 */
[----:B------:R-:W-:Y:S01]  /*5520*/  FMUL.FTZ R126, R46, R43 ;  /* 0x0000002b2e7e7220 */ /* 0x000fe20000410000 */
[----:B------:R-:W-:Y:S01]  /*5530*/  FMUL.FTZ R39, R64, -1.4426950216293334961 ;  /* 0xbfb8aa3b40277820 */ /* 0x000fe20000410000 */
[----:B------:R-:W0:Y:S04]  /*5540*/  LDS.U16 R46, [R92+0x14] ;  /* 0x000014005c2e7984 */ /* 0x000e280000000400 */
[----:B------:R-:W3:Y:S08]  /*5550*/  MUFU.EX2 R41, R41 ;  /* 0x0000002900297308 */ /* 0x000ef00000000800 */
[----:B------:R-:W-:Y:S08]  /*5560*/  MUFU.RCP R82, R82 ;  /* 0x0000005200527308 */ /* 0x000ff00000001000 */
[----:B------:R-:W5:Y:S01]  /*5570*/  MUFU.EX2 R40, R40 ;  /* 0x0000002800287308 */ /* 0x000f620000000800 */
[----:B------:R-:W-:-:S07]  /*5580*/  FMUL.FTZ R120, R49, R30 ;  /* 0x0000001e31787220 */ /* 0x000fce0000410000 */
[----:B------:R-:W-:Y:S01]  /*5590*/  MUFU.RCP R101, R101 ;  /* 0x0000006500657308 */ /* 0x000fe20000001000 */
[----:B--2---:R-:W-:Y:S01]  /*55a0*/  FADD.FTZ R125, -R83, 1 ;  /* 0x3f800000537d7421 */ /* 0x004fe20000010100 */
[----:B------:R-:W-:Y:S01]  /*55b0*/  FADD.FTZ R127, -R85, 1 ;  /* 0x3f800000557f7421 */ /* 0x000fe20000010100 */
[----:B------:R-:W-:Y:S05]  /*55c0*/  LDS.U16 R43, [R92+0x18] ;  /* 0x000018005c2b7984 */ /* 0x000fea0000000400 */
[----:B------:R-:W2:Y:S01]  /*55d0*/  MUFU.EX2 R39, R39 ;  /* 0x0000002700277308 */ /* 0x000ea20000000800 */
[----:B------:R-:W-:Y:S01]  /*55e0*/  FMUL.FTZ R120, R83, R120 ;  /* 0x0000007853787220 */ /* 0x000fe20000410000 */
[----:B------:R-:W-:Y:S01]  /*55f0*/  FFMA.FTZ R125, R0, R125, 1 ;  /* 0x3f800000007d7423 */ /* 0x000fe2000001007d */
[----:B---3--:R-:W-:Y:S01]  /*5600*/  FADD.FTZ R41, R41, 1 ;  /* 0x3f80000029297421 */ /* 0x008fe20000010000 */
[----:B-----5:R-:W-:Y:S01]  /*5610*/  FADD.FTZ R137, R40, 1 ;  /* 0x3f80000028897421 */ /* 0x020fe20000010000 */
[----:B------:R-:W-:Y:S01]  /*5620*/  FADD.FTZ R40, -R82, 1 ;  /* 0x3f80000052287421 */ /* 0x000fe20000010100 */
[----:B------:R-:W-:Y:S01]  /*5630*/  FFMA.FTZ R45, R54, R127, 1 ;  /* 0x3f800000362d7423 */ /* 0x000fe2000001007f */
[----:B------:R-:W-:Y:S01]  /*5640*/  FMUL.FTZ R127, R120, R125 ;  /* 0x0000007d787f7220 */ /* 0x000fe20000410000 */
[----:B------:R-:W3:Y:S01]  /*5650*/  MUFU.RCP R118, R118 ;  /* 0x0000007600767308 */ /* 0x000ee20000001000 */
[----:B------:R-:W-:Y:S01]  /*5660*/  FFMA.FTZ R132, R55, R40, 1 ;  /* 0x3f80000037847423 */ /* 0x000fe20000010028 */
[----:B-1----:R-:W-:Y:S01]  /*5670*/  SHF.L.U32 R40, R119, 0x10, RZ ;  /* 0x0000001077287819 */ /* 0x002fe200000006ff */
[----:B------:R-:W-:-:S02]  /*5680*/  FMUL.FTZ R128, R128, R45 ;  /* 0x0000002d80807220 */ /* 0x000fc40000410000 */
[----:B------:R-:W1:Y:S03]  /*5690*/  LDS.U16 R45, [R92+0x16] ;  /* 0x000016005c2d7984 */ /* 0x000e660000000400 */
[----:B------:R5:W-:Y:S01]  /*56a0*/  MUFU.RCP R120, R41 ;  /* 0x0000002900787308 */ /* 0x000be20000001000 */
[----:B--2---:R-:W-:Y:S01]  /*56b0*/  FADD.FTZ R125, R39, 1 ;  /* 0x3f800000277d7421 */ /* 0x004fe20000010000 */
[----:B------:R-:W-:-:S06]  /*56c0*/  SHF.L.U32 R39, R124, 0x10, RZ ;  /* 0x000000107c277819 */ /* 0x000fcc00000006ff */
[----:B------:R-:W2:Y:S01]  /*56d0*/  MUFU.RCP R106, R106 ;  /* 0x0000006a006a7308 */ /* 0x000ea20000001000 */
[----:B-----5:R-:W-:Y:S01]  /*56e0*/  FADD.FTZ R41, -R101, 1 ;  /* 0x3f80000065297421 */ /* 0x020fe20000010100 */
[----:B------:R-:W-:-:S03]  /*56f0*/  FMUL.FTZ R119, R62, R39 ;  /* 0x000000273e777220 */ /* 0x000fc60000410000 */
[----:B------:R-:W-:Y:S01]  /*5700*/  FFMA.FTZ R129, R56, R41, 1 ;  /* 0x3f80000038817423 */ /* 0x000fe20000010029 */
[----:B----4-:R-:W-:Y:S01]  /*5710*/  SHF.L.U32 R41, R100, 0x10, RZ ;  /* 0x0000001064297819 */ /* 0x010fe200000006ff */
[----:B------:R-:W-:Y:S01]  /*5720*/  FMUL.FTZ R100, R61, R40 ;  /* 0x000000283d647220 */ /* 0x000fe20000410000 */
[----:B------:R-:W-:Y:S01]  /*5730*/  FMUL.FTZ R131, R82, R119 ;  /* 0x0000007752837220 */ /* 0x000fe20000410000 */
[----:B0-----:R-:W-:Y:S01]  /*5740*/  SHF.L.U32 R46, R46, 0x10, RZ ;  /* 0x000000102e2e7819 */ /* 0x001fe200000006ff */
[----:B------:R-:W-:Y:S01]  /*5750*/  FADD.FTZ R135, -R111, 1 ;  /* 0x3f8000006f877421 */ /* 0x000fe20000010100 */
[----:B------:R-:W-:Y:S01]  /*5760*/  FMUL.FTZ R100, R101, R100 ;  /* 0x0000006465647220 */ /* 0x000fe20000410000 */
[----:B------:R-:W-:Y:S01]  /*5770*/  FMUL.FTZ R131, R131, R132 ;  /* 0x0000008483837220 */ /* 0x000fe20000410000 */
[----:B------:R-:W-:Y:S02]  /*5780*/  LDS.U16 R119, [R92+0x1e] ;  /* 0x00001e005c777984 */ /* 0x000fe40000000400 */
[----:B------:R-:W-:Y:S01]  /*5790*/  FMUL.FTZ R132, R100, R129 ;  /* 0x0000008164847220 */ /* 0x000fe20000410000 */
[----:B------:R-:W-:Y:S01]  /*57a0*/  FADD.FTZ R129, R42, 1 ;  /* 0x3f8000002a817421 */ /* 0x000fe20000010000 */
[----:B---3--:R-:W-:Y:S01]  /*57b0*/  FADD.FTZ R42, -R118, 1 ;  /* 0x3f800000762a7421 */ /* 0x008fe20000010100 */
[----:B--2---:R-:W-:-:S03]  /*57c0*/  FADD.FTZ R130, -R106, 1 ;  /* 0x3f8000006a827421 */ /* 0x004fc60000010100 */
[----:B------:R-:W-:Y:S01]  /*57d0*/  FFMA.FTZ R139, R59, R42, 1 ;  /* 0x3f8000003b8b7423 */ /* 0x000fe2000001002a */
[----:B------:R-:W-:Y:S01]  /*57e0*/  FMUL.FTZ R42, R113, R46 ;  /* 0x0000002e712a7220 */ /* 0x000fe20000410000 */
[----:B------:R-:W-:Y:S01]  /*57f0*/  FFMA.FTZ R136, R57, R130, 1 ;  /* 0x3f80000039887423 */ /* 0x000fe20000010082 */
[----:B------:R-:W-:Y:S01]  /*5800*/  FFMA.FTZ R100, R58, R135, 1 ;  /* 0x3f8000003a647423 */ /* 0x000fe20000010087 */
[----:B------:R-:W0:Y:S01]  /*5810*/  LDS.U16 R130, [R92+0x1c] ;  /* 0x00001c005c827984 */ /* 0x000e220000000400 */
[----:B------:R-:W-:-:S04]  /*5820*/  FMUL.FTZ R135, R111, R42 ;  /* 0x0000002a6f877220 */ /* 0x000fc80000410000 */
[----:B------:R-:W-:Y:S02]  /*5830*/  FMUL.FTZ R135, R135, R100 ;  /* 0x0000006487877220 */ /* 0x000fe40000410000 */
[----:B------:R-:W2:Y:S01]  /*5840*/  S2R R100, SR_TID.X ;  /* 0x0000000000647919 */ /* 0x000ea20000002100 */
[----:B------:R-:W-:Y:S01]  /*5850*/  FMUL.FTZ R133, R60, R41 ;  /* 0x000000293c857220 */ /* 0x000fe20000410000 */
[----:B------:R-:W3:Y:S01]  /*5860*/  MUFU.RCP R125, R125 ;  /* 0x0000007d007d7308 */ /* 0x000ee20000001000 */
[----:B-1----:R-:W-:Y:S02]  /*5870*/  IMAD.U32 R45, R45, 0x10000, RZ ;  /* 0x000100002d2d7824 */ /* 0x002fe400078e00ff */
[----:B------:R-:W-:Y:S01]  /*5880*/  FMUL.FTZ R133, R106, R133 ;  /* 0x000000856a857220 */ /* 0x000fe20000410000 */
[----:B------:R-:W-:-:S03]  /*5890*/  SHF.L.U32 R43, R43, 0x10, RZ ;  /* 0x000000102b2b7819 */ /* 0x000fc600000006ff */
[----:B------:R-:W-:Y:S01]  /*58a0*/  FMUL.FTZ R133, R133, R136 ;  /* 0x0000008885857220 */ /* 0x000fe20000410000 */
[----:B------:R1:W4:Y:S01]  /*58b0*/  MUFU.RCP R124, R137 ;  /* 0x00000089007c7308 */ /* 0x0003220000001000 */
[----:B------:R-:W-:Y:S01]  /*58c0*/  FADD.FTZ R136, -R120, 1 ;  /* 0x3f80000078887421 */ /* 0x000fe20000010100 */
[----:B------:R-:W-:Y:S01]  /*58d0*/  FMUL.FTZ R141, R114, R43 ;  /* 0x0000002b728d7220 */ /* 0x000fe20000410000 */
[----:B------:R-:W-:Y:S02]  /*58e0*/  SHF.L.U32 R115, R115, 0x10, RZ ;  /* 0x0000001073737819 */ /* 0x000fe400000006ff */
[----:B------:R-:W-:Y:S01]  /*58f0*/  FFMA.FTZ R138, R63, R136, 1 ;  /* 0x3f8000003f8a7423 */ /* 0x000fe20000010088 */
[----:B-1----:R-:W-:Y:S02]  /*5900*/  FMUL.FTZ R137, R112, R45 ;  /* 0x0000002d70897220 */ /* 0x002fe40000410000 */
[----:B------:R-:W1:Y:S01]  /*5910*/  MUFU.RCP R129, R129 ;  /* 0x0000008100817308 */ /* 0x000e620000001000 */
[----:B------:R-:W-:Y:S01]  /*5920*/  SHF.L.U32 R42, R117, 0x10, RZ ;  /* 0x00000010752a7819 */ /* 0x000fe200000006ff */
[----:B------:R-:W-:Y:S01]  /*5930*/  FMUL.FTZ R136, R118, R137 ;  /* 0x0000008976887220 */ /* 0x000fe20000410000 */
[----:B------:R-:W-:-:S03]  /*5940*/  FMUL.FTZ R137, R120, R141 ;  /* 0x0000008d78897220 */ /* 0x000fc60000410000 */
[----:B------:R-:W-:Y:S01]  /*5950*/  FMUL.FTZ R136, R136, R139 ;  /* 0x0000008b88887220 */ /* 0x000fe20000410000 */
[----:B------:R-:W-:Y:S01]  /*5960*/  FMUL.FTZ R137, R137, R138 ;  /* 0x0000008a89897220 */ /* 0x000fe20000410000 */
[----:B---3--:R-:W-:Y:S01]  /*5970*/  FADD.FTZ R139, -R125, 1 ;  /* 0x3f8000007d8b7421 */ /* 0x008fe20000010100 */
[----:B------:R-:W-:Y:S01]  /*5980*/  FMUL.FTZ R138, R115, R42 ;  /* 0x0000002a738a7220 */ /* 0x000fe20000410000 */
[----:B------:R-:W-:Y:S02]  /*5990*/  SHF.L.U32 R117, R110, 0x10, RZ ;  /* 0x000000106e757819 */ /* 0x000fe400000006ff */
[----:B--2---:R-:W-:Y:S01]  /*59a0*/  ISETP.NE.AND P0, PT, R100, RZ, PT ;  /* 0x000000ff6400720c */ /* 0x004fe20003f05270 */
[----:B------:R-:W-:Y:S01]  /*59b0*/  FFMA.FTZ R139, R64, R139, 1 ;  /* 0x3f800000408b7423 */ /* 0x000fe2000001008b */
[----:B------:R-:W-:Y:S01]  /*59c0*/  FMUL.FTZ R138, R125, R138 ;  /* 0x0000008a7d8a7220 */ /* 0x000fe20000410000 */
[----:B------:R-:W-:Y:S01]  /*59d0*/  SHF.L.U32 R110, R108, 0x10, RZ ;  /* 0x000000106c6e7819 */ /* 0x000fe200000006ff */
[----:B0-----:R-:W-:Y:S01]  /*59e0*/  IMAD.U32 R108, R130, 0x10000, RZ ;  /* 0x00010000826c7824 */ /* 0x001fe200078e00ff */
[----:B------:R-:W-:Y:S01]  /*59f0*/  SHF.L.U32 R119, R119, 0x10, RZ ;  /* 0x0000001077777819 */ /* 0x000fe200000006ff */
[----:B------:R-:W-:Y:S01]  /*5a00*/  FMUL.FTZ R130, R138, R139 ;  /* 0x0000008b8a827220 */ /* 0x000fe20000410000 */
[----:B----4-:R-:W-:Y:S01]  /*5a10*/  FADD.FTZ R138, -R124, 1 ;  /* 0x3f8000007c8a7421 */ /* 0x010fe20000010100 */
[----:B-1----:R-:W-:Y:S01]  /*5a20*/  FADD.FTZ R141, -R129, 1 ;  /* 0x3f800000818d7421 */ /* 0x002fe20000010100 */
        /* <DEDUP_REMOVED lines=8> */
[----:B------:R-:W-:-:S02]  /*5ab0*/  F2FP.BF16.F32.PACK_AB R121, R121, R122 ;  /* 0x0000007a7979723e */ /* 0x000fc400000010ff */
[----:B------:R-:W-:Y:S01]  /*5ac0*/  PRMT R122, R142, 0x7632, R122 ;  /* 0x000076328e7a7816 */ /* 0x000fe2000000007a */
[----:B------:R-:W-:Y:S01]  /*5ad0*/  VOTEU.ALL UP0, P0 ;  /* 0x0000000000ff7886 */ /* 0x000fe20000000000 */
[----:B------:R-:W-:Y:S01]  /*5ae0*/  F2FP.BF16.F32.PACK_AB R128, R131, R128 ;  /* 0x000000808380723e */ /* 0x000fe200000010ff */
[----:B------:R-:W-:Y:S01]  /*5af0*/  FMUL.FTZ R116, R139, R138 ;  /* 0x0000008a8b747220 */ /* 0x000fe20000410000 */
[----:B------:R-:W-:Y:S01]  /*5b00*/  F2FP.BF16.F32.PACK_AB R132, R133, R132 ;  /* 0x000000848584723e */ /* 0x000fe200000010ff */
[----:B------:R-:W-:Y:S01]  /*5b10*/  FMUL.FTZ R123, R140, R141 ;  /* 0x0000008d8c7b7220 */ /* 0x000fe20000410000 */
[----:B------:R-:W-:Y:S02]  /*5b20*/  F2FP.BF16.F32.PACK_AB R126, R127, R126 ;  /* 0x0000007e7f7e723e */ /* 0x000fe400000010ff */
[----:B------:R-:W-:Y:S01]  /*5b30*/  PRMT R127, R121, 0x7632, R127 ;  /* 0x00007632797f7816 */ /* 0x000fe2000000007f */
[----:B------:R-:W-:Y:S01]  /*5b40*/  @!UP0 UIMAD UR10, UR16, -0x800, UR25 ;  /* 0xfffff800100a88a4 */ /* 0x000fe2000f8e0219 */
[----:B------:R-:W-:-:S02]  /*5b50*/  F2FP.BF16.F32.PACK_AB R116, R123, R116 ;  /* 0x000000747b74723e */ /* 0x000fc400000010ff */
[----:B------:R-:W-:Y:S01]  /*5b60*/  F2FP.BF16.F32.PACK_AB R135, R136, R135 ;  /* 0x000000878887723e */ /* 0x000fe200000010ff */
[----:B------:R0:W-:Y:S04]  /*5b70*/  STS.U16 [R92+0x2], R122 ;  /* 0x0000027a5c007388 */ /* 0x0001e80000000400 */
[----:B------:R1:W-:Y:S01]  /*5b80*/  STS.U16 [R92+0x4], R121 ;  /* 0x000004795c007388 */ /* 0x0003e20000000400 */
[----:B------:R-:W-:Y:S02]  /*5b90*/  F2FP.BF16.F32.PACK_AB R130, R130, R137 ;  /* 0x000000898282723e */ /* 0x000fe400000010ff */
[----:B0-----:R-:W-:Y:S02]  /*5ba0*/  PRMT R122, R128, 0x7632, R122 ;  /* 0x00007632807a7816 */ /* 0x001fe4000000007a */
[----:B-1----:R-:W-:-:S03]  /*5bb0*/  PRMT R121, R132, 0x7632, R121 ;  /* 0x0000763284797816 */ /* 0x002fc60000000079 */
[----:B------:R0:W-:Y:S01]  /*5bc0*/  STS.U16 [R92+0xe], R122 ;  /* 0x00000e7a5c007388 */ /* 0x0001e20000000400 */
[----:B------:R-:W-:-:S03]  /*5bd0*/  PRMT R138, R126, 0x7632, R138 ;  /* 0x000076327e8a7816 */ /* 0x000fc6000000008a */
[----:B------:R1:W-:Y:S01]  /*5be0*/  STS.U16 [R92+0x12], R121 ;  /* 0x000012795c007388 */ /* 0x0003e20000000400 */
[----:B------:R-:W-:-:S03]  /*5bf0*/  PRMT R123, R130, 0x7632, R123 ;  /* 0x00007632827b7816 */ /* 0x000fc6000000007b */
[----:B------:R2:W-:Y:S01]  /*5c00*/  STS.U16 [R92+0x8], R126 ;  /* 0x0000087e5c007388 */ /* 0x0005e20000000400 */
[C---:B0-----:R-:W-:Y:S02]  /*5c10*/  PRMT R122, R116.reuse, 0x7610, R122 ;  /* 0x00007610747a7816 */ /* 0x041fe4000000007a */
[----:B-1----:R-:W-:Y:S02]  /*5c20*/  PRMT R121, R116, 0x7632, R121 ;  /* 0x0000763274797816 */ /* 0x002fe40000000079 */
[----:B------:R-:W-:Y:S02]  /*5c30*/  MOV R116, UR10 ;  /* 0x0000000a00747c02 */ /* 0x000fe40008000f00 */
[----:B--2---:R-:W-:Y:S02]  /*5c40*/  PRMT R126, R135, 0x7632, R126 ;  /* 0x00007632877e7816 */ /* 0x004fe4000000007e */
[----:B------:R-:W-:Y:S01]  /*5c50*/  @!P0 IADD3 R116, PT, PT, R116, 0x800, RZ ;  /* 0x0000080074748810 */ /* 0x000fe20007ffe0ff */
[----:B------:R-:W-:Y:S04]  /*5c60*/  STS.U16 [R92], R142 ;  /* 0x0000008e5c007388 */ /* 0x000fe80000000400 */
[----:B------:R-:W-:Y:S04]  /*5c70*/  STS.U16 [R92+0x6], R127 ;  /* 0x0000067f5c007388 */ /* 0x000fe80000000400 */
[----:B------:R-:W-:Y:S04]  /*5c80*/  STS.U16 [R92+0xa], R138 ;  /* 0x00000a8a5c007388 */ /* 0x000fe80000000400 */
[----:B------:R-:W-:Y:S04]  /*5c90*/  STS.U16 [R92+0xc], R128 ;  /* 0x00000c805c007388 */ /* 0x000fe80000000400 */
        /* <DEDUP_REMOVED lines=26> */
[----:B------:R-:W-:-:S05]  /*5e40*/  UIMAD.WIDE.U32 UR10, UR28, UR20, UR8 ;  /* 0x000000141c0a72a5 */ /* 0x000fca000f8e0008 */
[----:B------:R-:W2:Y:S01]  /*5e50*/  LDS R122, [UR19+0x1080] ;  /* 0x00108013ff7a7984 */ /* 0x000ea20008000800 */
[----:B------:R-:W-:Y:S01]  /*5e60*/  UIMAD UR11, UR28, UR21, UR11 ;  /* 0x000000151c0b72a4 */ /* 0x000fe2000f8e020b */
[----:B------:R-:W3:Y:S03]  /*5e70*/  LDCU.64 UR20, c[0x0][0x558] ;  /* 0x0000ab00ff1477ac */ /* 0x000ee60008000a00 */
[----:B------:R-:W-:-:S04]  /*5e80*/  UIMAD.WIDE.U32 UR10, UR24, UR22, UR10 ;  /* 0x00000016180a72a5 */ /* 0x000fc8000f8e000a */
[----:B------:R-:W-:Y:S02]  /*5e90*/  UIMAD UR11, UR24, UR23, UR11 ;  /* 0x00000017180b72a4 */ /* 0x000fe4000f8e020b */
[----:B0-----:R-:W-:Y:S01]  /*5ea0*/  IADD3 R126, P1, PT, R27, UR10, RZ ;  /* 0x0000000a1b7e7c10 */ /* 0x001fe2000ff3e0ff */
[----:B-1----:R-:W-:-:S03]  /*5eb0*/  FMUL.FTZ R116, R3, R2 ;  /* 0x0000000203747220 */ /* 0x002fc60000410000 */
[----:B------:R-:W-:Y:S02]  /*5ec0*/  IADD3.X R3, PT, PT, RZ, UR11, RZ, P1, !PT ;  /* 0x0000000bff037c10 */ /* 0x000fe40008ffe4ff */
[----:B---3--:R-:W-:-:S03]  /*5ed0*/  LEA R2, P2, R126, UR20, 0x1 ;  /* 0x000000147e027c11 */ /* 0x008fc6000f8408ff */
[----:B------:R-:W0:Y:S01]  /*5ee0*/  LDCU.64 UR10, c[0x0][0x490] ;  /* 0x00009200ff0a77ac */ /* 0x000e220008000a00 */
[----:B------:R-:W-:Y:S02]  /*5ef0*/  LEA.HI.X R3, R126, UR21, R3, 0x1, P2 ;  /* 0x000000157e037c11 */ /* 0x000fe400090f0c03 */
[-C--:B--2---:R-:W-:Y:S02]  /*5f00*/  ISETP.GE.AND P1, PT, R27, R122.reuse, PT ;  /* 0x0000007a1b00720c */ /* 0x084fe40003f26270 */
[-C--:B------:R-:W-:Y:S02]  /*5f10*/  ISETP.GE.AND P5, PT, R26, R122.reuse, PT ;  /* 0x0000007a1a00720c */ /* 0x080fe40003fa6270 */
[----:B------:R-:W-:-:S09]  /*5f20*/  ISETP.GE.AND P6, PT, R4, R122, PT ;  /* 0x0000007a0400720c */ /* 0x000fd20003fc6270 */
[----:B------:R1:W-:Y:S01]  /*5f30*/  @!P1 STG.E.U16 desc[UR26][R2.64], R151 ;  /* 0x0000009702009986 */ /* 0x0003e2000c10151a */
[-C--:B------:R-:W-:Y:S02]  /*5f40*/  ISETP.GE.AND P1, PT, R5, R122.reuse, PT ;  /* 0x0000007a0500720c */ /* 0x080fe40003f26270 */
[-C--:B------:R-:W-:Y:S01]  /*5f50*/  ISETP.GE.AND P2, PT, R6, R122.reuse, PT ;  /* 0x0000007a0600720c */ /* 0x080fe20003f46270 */
[----:B------:R1:W-:Y:S01]  /*5f60*/  @!P5 STG.E.U16 desc[UR26][R2.64+0x40], R153 ;  /* 0x000040990200d986 */ /* 0x0003e2000c10151a */
[-C--:B------:R-:W-:Y:S02]  /*5f70*/  ISETP.GE.AND P3, PT, R7, R122.reuse, PT ;  /* 0x0000007a0700720c */ /* 0x080fe40003f66270 */
[-C--:B------:R-:W-:Y:S01]  /*5f80*/  ISETP.GE.AND P4, PT, R8, R122.reuse, PT ;  /* 0x0000007a0800720c */ /* 0x080fe20003f86270 */
[----:B------:R1:W-:Y:S01]  /*5f90*/  @!P6 STG.E.U16 desc[UR26][R2.64+0x80], R155 ;  /* 0x0000809b0200e986 */ /* 0x0003e2000c10151a */
[-C--:B------:R-:W-:Y:S02]  /*5fa0*/  ISETP.GE.AND P5, PT, R9, R122.reuse, PT ;  /* 0x0000007a0900720c */ /* 0x080fe40003fa6270 */
        /* <DEDUP_REMOVED lines=77> */
[----:B------:R-:W-:Y:S01]  /*6480*/  F2FP.BF16.F32.PACK_AB R32, R83, R32 ;  /* 0x000000205320723e */ /* 0x000fe200000010ff */
[----:B------:R1:W-:Y:S01]  /*6490*/  STS.U16 [R92+0x2], R2 ;  /* 0x000002025c007388 */ /* 0x0003e20000000400 */
[----:B------:R-:W-:Y:S02]  /*64a0*/  PRMT R30, R35, 0x7632, R30 ;  /* 0x00007632231e7816 */ /* 0x000fe4000000001e */
        /* <DEDUP_REMOVED lines=30> */
[----:B------:R0:W-:Y:S01]  /*6690*/  STS.U16 [R92+0x1e], R32 ;  /* 0x00001e205c007388 */ /* 0x0001e20000000400 */
[----:B------:R-:W-:-:S03]  /*66a0*/  NOP ;  /* 0x0000000000007918 */ /* 0x000fc60000000000 */
[----:B------:R-:W-:Y:S01]  /*66b0*/  LDS.U16 R29, [R146] ;  /* 0x00000000921d7984 */ /* 0x000fe20000000400 */
[----:B0-----:R-:W-:-:S03]  /*66c0*/  IADD3.X R32, PT, PT, RZ, UR23, RZ, P1, !PT ;  /* 0x00000017ff207c10 */ /* 0x001fc60008ffe4ff */
        /* <DEDUP_REMOVED lines=17> */
[----:B0-----:R-:W-:-:S04]  /*67e0*/  LEA R2, P1, R3, UR10, 0x1 ;  /* 0x0000000a03027c11 */ /* 0x001fc8000f8208ff */
[----:B------:R-:W-:Y:S01]  /*67f0*/  LEA.HI.X R3, R3, UR11, R32, 0x1, P1 ;  /* 0x0000000b03037c11 */ /* 0x000fe200088f0c20 */
[----:B------:R-:W0:Y:S02]  /*6800*/  LDS R30, [UR19+0x1080] ;  /* 0x00108013ff1e7984 */ /* 0x000e240008000800 */
[-C--:B0-----:R-:W-:Y:S02]  /*6810*/  ISETP.GE.AND P2, PT, R27, R30.reuse, PT ;  /* 0x0000001e1b00720c */ /* 0x081fe40003f46270 */
        /* <DEDUP_REMOVED lines=31> */
.L_x_255:
[----:B0-----:R-:W2:Y:S01]  /*6a10*/  LDL.LU R2, [R1+0x10] ;  /* 0x0000100001027983 */ /* 0x001ea20000300800 */
[----:B------:R-:W-:Y:S01]  /*6a20*/  PRMT R3, RZ, 0x7610, R3 ;  /* 0x00007610ff037816 */ /* 0x000fe20000000003 */
[----:B------:R-:W-:Y:S01]  /*6a30*/  IMAD.U32 R50, R50, 0x10000, RZ ;  /* 0x0001000032327824 */ /* 0x000fe200078e00ff */
[----:B------:R-:W-:Y:S01]  /*6a40*/  SHF.L.U32 R53, R53, 0x10, RZ ;  /* 0x0000001035357819 */ /* 0x000fe200000006ff */
[----:B------:R-:W-:Y:S01]  /*6a50*/  IMAD.U32 R37, R37, 0x10000, RZ ;  /* 0x0001000025257824 */ /* 0x000fe200078e00ff */
[----:B------:R-:W-:Y:S01]  /*6a60*/  SHF.L.U32 R47, R47, 0x10, RZ ;  /* 0x000000102f2f7819 */ /* 0x000fe200000006ff */
[----:B------:R2:W-:Y:S01]  /*6a70*/  STL.S16 [R1+0x8], R3 ;  /* 0x0000080301007387 */ /* 0x0005e20000100600 */
[----:B------:R-:W-:Y:S01]  /*6a80*/  SHF.L.U32 R44, R44, 0x10, RZ ;  /* 0x000000102c2c7819 */ /* 0x000fe200000006ff */
[----:B------:R-:W-:Y:S01]  /*6a90*/  IMAD.U32 R23, R23, 0x10000, RZ ;  /* 0x0001000017177824 */ /* 0x000fe200078e00ff */
[----:B------:R-:W-:Y:S01]  /*6aa0*/  SHF.L.U32 R34, R34, 0x10, RZ ;  /* 0x0000001022227819 */ /* 0x000fe200000006ff */
[----:B------:R-:W-:Y:S01]  /*6ab0*/  IMAD.U32 R18, R18, 0x10000, RZ ;  /* 0x0001000012127824 */ /* 0x000fe200078e00ff */
[----:B------:R-:W-:Y:S01]  /*6ac0*/  SHF.L.U32 R31, R31, 0x10, RZ ;  /* 0x000000101f1f7819 */ /* 0x000fe200000006ff */
[----:B------:R-:W0:Y:S01]  /*6ad0*/  LDCU UR33, c[0x0][0x38c] ;  /* 0x00007180ff2177ac */ /* 0x000e220008000800 */
[----:B------:R-:W-:Y:S01]  /*6ae0*/  SHF.L.U32 R28, R28, 0x10, RZ ;  /* 0x000000101c1c7819 */ /* 0x000fe200000006ff */
[----:B------:R-:W-:Y:S01]  /*6af0*/  HFMA2 R52, -RZ, RZ, 0, 0 ;  /* 0x00000000ff347431 */ /* 0x000fe200000001ff */
[----:B------:R-:W-:Y:S01]  /*6b00*/  SHF.L.U32 R25, R25, 0x10, RZ ;  /* 0x0000001019197819 */ /* 0x000fe200000006ff */
[----:B------:R-:W-:Y:S01]  /*6b10*/  HFMA2 R46, -RZ, RZ, 0, 0 ;  /* 0x00000000ff2e7431 */ /* 0x000fe200000001ff */
[----:B------:R-:W-:Y:S01]  /*6b20*/  SHF.L.U32 R24, R24, 0x10, RZ ;  /* 0x0000001018187819 */ /* 0x000fe200000006ff */
[----:B------:R-:W-:Y:S01]  /*6b30*/  HFMA2 R36, -RZ, RZ, 0, 0 ;  /* 0x00000000ff247431 */ /* 0x000fe200000001ff */
[----:B------:R-:W-:Y:S01]  /*6b40*/  SHF.L.U32 R22, R22, 0x10, RZ ;  /* 0x0000001016167819 */ /* 0x000fe200000006ff */
[----:B------:R-:W-:Y:S01]  /*6b50*/  HFMA2 R29, -RZ, RZ, 0, 0 ;  /* 0x00000000ff1d7431 */ /* 0x000fe200000001ff */
[----:B------:R-:W-:-:S02]  /*6b60*/  SHF.L.U32 R21, R21, 0x10, RZ ;  /* 0x0000001015157819 */ /* 0x000fc400000006ff */
[----:B------:R-:W-:Y:S02]  /*6b70*/  CS2R R48, SRZ ;  /* 0x0000000000307805 */ /* 0x000fe4000001ff00 */
[----:B------:R-:W-:Y:S02]  /*6b80*/  SHF.L.U32 R20, R20, 0x10, RZ ;  /* 0x0000001014147819 */ /* 0x000fe400000006ff */
[----:B------:R-:W-:Y:S02]  /*6b90*/  CS2R R38, SRZ ;  /* 0x0000000000267805 */ /* 0x000fe4000001ff00 */
[----:B------:R-:W-:Y:S02]  /*6ba0*/  SHF.L.U32 R19, R19, 0x10, RZ ;  /* 0x0000001013137819 */ /* 0x000fe400000006ff */
[----:B------:R-:W-:Y:S02]  /*6bb0*/  CS2R R32, SRZ ;  /* 0x0000000000207805 */ /* 0x000fe4000001ff00 */
[----:B------:R-:W-:Y:S01]  /*6bc0*/  MOV R51, RZ ;  /* 0x000000ff00337202 */ /* 0x000fe20000000f00 */
[----:B------:R-:W-:Y:S01]  /*6bd0*/  IMAD.MOV.U32 R30, RZ, RZ, RZ ;  /* 0x000000ffff1e7224 */ /* 0x000fe200078e00ff */
[----:B------:R-:W-:Y:S01]  /*6be0*/  MOV R45, RZ ;  /* 0x000000ff002d7202 */ /* 0x000fe20000000f00 */
[----:B0-----:R-:W-:Y:S01]  /*6bf0*/  UISETP.GE.AND UP0, UPT, UR33, 0x1, UPT ;  /* 0x000000012100788c */ /* 0x001fe2000bf06270 */
[----:B------:R-:W-:-:S02]  /*6c00*/  MOV R35, RZ ;  /* 0x000000ff00237202 */ /* 0x000fc40000000f00 */
[----:B------:R-:W-:Y:S02]  /*6c10*/  CS2R R26, SRZ ;  /* 0x00000000001a7805 */ /* 0x000fe4000001ff00 */
        /* <DEDUP_REMOVED lines=39> */
[----:B------:R-:W3:Y:S01]  /*6e90*/  LDCU.128 UR8, c[0x0][0x3a0] ;  /* 0x00007400ff0877ac */ /* 0x000ee20008000c00 */
[----:B------:R-:W-:Y:S01]  /*6ea0*/  MOV R52, RZ ;  /* 0x000000ff00347202 */ /* 0x000fe20000000f00 */
[----:B------:R-:W4:Y:S01]  /*6eb0*/  LDCU.128 UR20, c[0x0][0x440] ;  /* 0x00008800ff1477ac */ /* 0x000f220008000c00 */
[----:B------:R-:W5:Y:S01]  /*6ec0*/  LDCU.64 UR34, c[0x0][0x3d8] ;  /* 0x00007b00ff2277ac */ /* 0x000f620008000a00 */
[----:B------:R-:W0:Y:S01]  /*6ed0*/  LDCU.64 UR36, c[0x0][0x450] ;  /* 0x00008a00ff2477ac */ /* 0x000e220008000a00 */
[----:B-1----:R-:W-:Y:S01]  /*6ee0*/  UIMAD.WIDE.U32 UR28, UR24, UR30, URZ ;  /* 0x0000001e181c72a5 */ /* 0x002fe2000f8e00ff */
[----:B------:R-:W1:Y:S03]  /*6ef0*/  LDCU UR40, c[0x0][0x394] ;  /* 0x00007280ff2877ac */ /* 0x000e660008000800 */
[----:B------:R-:W-:-:S02]  /*6f00*/  UIMAD UR29, UR24, UR31, UR29 ;  /* 0x0000001f181d72a4 */ /* 0x000fc4000f8e021d */
[----:B---3--:R-:W-:Y:S02]  /*6f10*/  UIMAD.WIDE.U32 UR30, UR24, UR8, URZ ;  /* 0x00000008181e72a5 */ /* 0x008fe4000f8e00ff */
[----:B----4-:R-:W-:Y:S02]  /*6f20*/  ULEA UR32, UP0, UR28, UR22, 0x2 ;  /* 0x000000161c207291 */ /* 0x010fe4000f8010ff */
[----:B------:R-:W-:Y:S02]  /*6f30*/  ULEA UR25, UP1, UR30, UR20, 0x2 ;  /* 0x000000141e197291 */ /* 0x000fe4000f8210ff */
[----:B------:R-:W-:Y:S02]  /*6f40*/  UIMAD UR20, UR24, UR9, UR31 ;  /* 0x00000009181472a4 */ /* 0x000fe4000f8e021f */
[----:B-----5:R-:W-:Y:S02]  /*6f50*/  UIMAD.WIDE.U32 UR8, UR24, UR34, URZ ;  /* 0x00000022180872a5 */ /* 0x020fe4000f8e00ff */
[----:B------:R-:W-:-:S02]  /*6f60*/  ULEA.HI.X UR31, UR28, UR23, UR29, 0x2, UP0 ;  /* 0x000000171c1f7291 */ /* 0x000fc400080f141d */
[----:B------:R-:W-:Y:S02]  /*6f70*/  UIMAD UR24, UR24, UR35, UR9 ;  /* 0x00000023181872a4 */ /* 0x000fe4000f8e0209 */
[----:B0-----:R-:W-:Y:S02]  /*6f80*/  ULEA UR28, UP0, UR8, UR36, 0x2 ;  /* 0x00000024081c7291 */ /* 0x001fe4000f8010ff */
[----:B------:R-:W-:Y:S01]  /*6f90*/  ULEA.HI.X UR30, UR30, UR21, UR20, 0x2, UP1 ;  /* 0x000000151e1e7291 */ /* 0x000fe200088f1414 */
[----:B------:R-:W0:Y:S01]  /*6fa0*/  S2UR UR21, SR_CgaCtaId ;  /* 0x00000000001579c3 */ /* 0x000e220000008800 */
[----:B------:R-:W-:Y:S02]  /*6fb0*/  ULEA.HI.X UR29, UR8, UR37, UR24, 0x2, UP0 ;  /* 0x00000025081d7291 */ /* 0x000fe400080f1418 */
[----:B-1----:R-:W-:Y:S01]  /*6fc0*/  UISETP.GE.AND UP0, UPT, UR16, UR40, UPT ;  /* 0x000000281000728c */ /* 0x002fe2000bf06270 */
[----:B------:R-:W1:Y:S05]  /*6fd0*/  LDCU.64 UR34, c[0x0][0x3e0] ;  /* 0x00007c00ff2277ac */ /* 0x000e6a0008000a00 */
[----:B------:R-:W-:Y:S01]  /*6fe0*/  PLOP3.LUT P0, PT, PT, PT, UP0, 0x80, 0x8 ;  /* 0x000000000008781c */ /* 0x000fe20003f0f008 */
[----:B------:R-:W3:Y:S03]  /*6ff0*/  LDCU.64 UR38, c[0x0][0x3c0] ;  /* 0x00007800ff2677ac */ /* 0x000ee60008000a00 */
[----:B------:R-:W-:Y:S01]  /*7000*/  ISETP.EQ.AND P0, PT, R40, RZ, !P0 ;  /* 0x000000ff2800720c */ /* 0x000fe20004702270 */
[----:B------:R-:W-:-:S02]  /*7010*/  ULEA UR8, UR16, 0xffffff00, 0x8 ;  /* 0xffffff0010087891 */ /* 0x000fc4000f8e40ff */
[----:B------:R-:W-:Y:S02]  /*7020*/  UIADD3 UR9, UPT, UPT, UR16, -0x2, URZ ;  /* 0xfffffffe10097890 */ /* 0x000fe4000fffe0ff */
[----:B------:R-:W-:Y:S02]  /*7030*/  UIADD3 UR36, UPT, UPT, UR19, 0x1ae0, URZ ;  /* 0x00001ae013247890 */ /* 0x000fe4000fffe0ff */
[----:B------:R-:W-:Y:S02]  /*7040*/  UIADD3 UR20, UPT, UPT, UR19, 0x24e0, URZ ;  /* 0x000024e013147890 */ /* 0x000fe4000fffe0ff */
[----:B------:R-:W-:Y:S01]  /*7050*/  USHF.L.U64.HI UR22, UR10, 0x2, UR11 ;  /* 0x000000020a167899 */ /* 0x000fe2000801020b */
[----:B------:R-:W-:Y:S01]  /*7060*/  UMOV UR19, 0x400 ;  /* 0x0000040000137882 */ /* 0x000fe20000000000 */
[----:B------:R-:W-:Y:S02]  /*7070*/  ULOP3.LUT UR11, UR8, 0x100, URZ, 0xc0, !UPT ;  /* 0x00000100080b7892 */ /* 0x000fe4000f8ec0ff */
[----:B------:R-:W-:Y:S01]  /*7080*/  @P0 LOP3.LUT R69, R69, 0x2, RZ, 0xfc, !PT ;  /* 0x0000000245450812 */ /* 0x000fe200078efcff */
[----:B------:R-:W4:Y:S01]  /*7090*/  LDCU UR37, c[0x0][0x394] ;  /* 0x00007280ff2577ac */ /* 0x000f220008000800 */
[----:B------:R-:W2:Y:S01]  /*70a0*/  LDCU UR42, c[0x0][0x38c] ;  /* 0x00007180ff2a77ac */ /* 0x000ea20008000800 */
[----:B------:R-:W-:-:S02]  /*70b0*/  UIMAD UR9, UR9, UR33, URZ ;  /* 0x00000021090972a4 */ /* 0x000fc4000f8e02ff */
[----:B-1----:R-:W-:Y:S02]  /*70c0*/  USHF.L.U64.HI UR24, UR34, 0x2, UR35 ;  /* 0x0000000222187899 */ /* 0x002fe40008010223 */
[----:B---3--:R-:W-:Y:S02]  /*70d0*/  USHF.L.U64.HI UR23, UR38, 0x2, UR39 ;  /* 0x0000000226177899 */ /* 0x008fe40008010227 */
[----:B0-----:R-:W-:Y:S01]  /*70e0*/  ULEA UR19, UR21, UR19, 0x18 ;  /* 0x0000001315137291 */ /* 0x001fe2000f8ec0ff */
[----:B------:R-:W-:-:S11]  /*70f0*/  UMOV UR8, URZ ;  /* 0x000000ff00087c82 */ /* 0x000fd60008000000 */
.L_x_269:
        /* <DEDUP_REMOVED lines=69> */
[----:B------:R-:W-:-:S08]  /*7550*/  MOV R133, 0x3f800000 ;  /* 0x3f80000000857802 */ /* 0x000fd00000000f00 */
[----:B------:R-:W-:Y:S05]  /*7560*/  BRA.U !UP0, `(.L_x_259) ;  /* 0x00000001081c7547 */ /* 0x000fea000b800000 */
[----:B------:R-:W-:Y:S01]  /*7570*/  USHF.L.U32 UR21, UR16, 0xa, URZ ;  /* 0x0000000a10157899 */ /* 0x000fe200080006ff */
[----:B------:R-:W-:-:S03]  /*7580*/  IMAD.U32 R133, RZ, RZ, UR36 ;  /* 0x00000024ff857e24 */ /* 0x000fc6000f8e00ff */
[----:B------:R-:W-:-:S09]  /*7590*/  ULOP3.LUT UR21, UR21, 0x400, URZ, 0xc0, !UPT ;  /* 0x0000040015157892 */ /* 0x000fd2000f8ec0ff */
[----:B------:R-:W1:Y:S01]  /*75a0*/  LDS R133, [R133+UR21] ;  /* 0x0000001585857984 */ /* 0x000e620008000800 */
[----:B------:R-:W-:Y:S05]  /*75b0*/  BRA `(.L_x_259) ;  /* 0x0000000000087947 */ /* 0x000fea0003800000 */
.L_x_258:
[----:B------:R-:W-:-:S06]  /*75c0*/  LEA R133, R100, UR19, 0x2 ;  /* 0x0000001364857c11 */ /* 0x000fcc000f8e10ff */
[----:B------:R-:W0:Y:S02]  /*75d0*/  LDS R133, [R133+0x22e4] ;  /* 0x0022e40085857984 */ /* 0x000e240000000800 */
.L_x_259:
[----:B----4-:R-:W-:Y:S05]  /*75e0*/  BSYNC.RECONVERGENT B0 ;  /* 0x0000000000007941 */ /* 0x010fea0003800200 */
.L_x_257:
[----:B------:R-:W-:Y:S02]  /*75f0*/  LOP3.LUT P0, RZ, R100, 0x1f, RZ, 0xc0, !PT ;  /* 0x0000001f64ff7812 */ /* 0x000fe4000780c0ff */
[----:B------:R-:W-:Y:S02]  /*7600*/  MOV R40, UR16 ;  /* 0x0000001000287c02 */ /* 0x000fe40008000f00 */
[----:B------:R-:W-:Y:S02]  /*7610*/  MOV R41, RZ ;  /* 0x000000ff00297202 */ /* 0x000fe40000000f00 */
[----:B------:R-:W-:Y:S01]  /*7620*/  ISETP.EQ.OR P0, PT, R40, 0x1, P0 ;  /* 0x000000012800780c */ /* 0x000fe20000702670 */
[----:B------:R-:W-:Y:S01]  /*7630*/  FMUL.FTZ R152, R53, R91 ;  /* 0x0000005b35987220 */ /* 0x000fe20000410000 */
[----:B------:R-:W-:Y:S01]  /*7640*/  FMUL.FTZ R135, R50, R90 ;  /* 0x0000005a32877220 */ /* 0x000fe20000410000 */
[----:B------:R-:W-:Y:S01]  /*7650*/  FMUL.FTZ R82, R151, R102 ;  /* 0x0000006697527220 */ /* 0x000fe20000410000 */
[----:B------:R-:W-:-:S02]  /*7660*/  HFMA2 R40, -RZ, RZ, 1.875, 0 ;  /* 0x3f800000ff287431 */ /* 0x000fc400000001ff */
        /* <DEDUP_REMOVED lines=8> */
[----:B------:R-:W-:Y:S01]  /*76f0*/  MOV R42, UR40 ;  /* 0x00000028002a7c02 */ /* 0x000fe20008000f00 */
[----:B------:R-:W-:Y:S02]  /*7700*/  IMAD.U32 R43, RZ, RZ, UR41 ;  /* 0x00000029ff2b7e24 */ /* 0x000fe4000f8e00ff */
[----:B------:R-:W-:Y:S01]  /*7710*/  FMUL.FTZ R138, R37, R81 ;  /* 0x00000051258a7220 */ /* 0x000fe20000410000 */
[----:B------:R-:W-:Y:S01]  /*7720*/  FFMA.FTZ R83, R104, R83, R137 ;  /* 0x0000005368537223 */ /* 0x000fe20000010089 */
[----:B------:R-:W-:Y:S01]  /*7730*/  FMUL.FTZ R139, R34, R80 ;  /* 0x00000050228b7220 */ /* 0x000fe20000410000 */
[----:B------:R2:W5:Y:S02]  /*7740*/  @!P0 LDG.E.64 R40, desc[UR26][R42.64] ;  /* 0x0000001a2a288981 */ /* 0x000564000c1e1b00 */
        /* <DEDUP_REMOVED lines=84> */
.L_x_287:
[----:B------:R-:W4:Y:S01]  /*7c90*/  S2R R87, SR_LANEID ;  /* 0x0000000000577919 */ /* 0x000f220000000000 */
[----:B---3--:R-:W-:Y:S01]  /*7ca0*/  FFMA.FTZ R86, R162, R86, R157 ;  /* 0x00000056a2567223 */ /* 0x008fe2000001009d */
[----:B------:R-:W-:Y:S01]  /*7cb0*/  UMOV UR21, 0xffffffff ;  /* 0xffffffff00157882 */ /* 0x000fe20000000000 */
[----:B----4-:R-:W-:-:S04]  /*7cc0*/  ISETP.GE.AND P2, PT, R87, 0x10, PT ;  /* 0x000000105700780c */ /* 0x010fc80003f46270 */
[----:B------:R-:W-:-:S09]  /*7cd0*/  FSEL R163, R157, R86, !P2 ;  /* 0x000000569da37208 */ /* 0x000fd20005000000 */
[----:B0-2---:R-:W-:Y:S01]  /*7ce0*/  @P2 FMUL.FTZ R162, R162, R155 ;  /* 0x0000009ba2a22220 */ /* 0x005fe20000410000 */
[----:B------:R-:W-:Y:S06]  /*7cf0*/  BRA.DIV UR21, `(.L_x_262) ;  /* 0x00000046154c7947 */ /* 0x000fec000b800000 */
.L_x_290:
[----:B------:R-:W-:-:S03]  /*7d00*/  UMOV UR21, 0xffffffff ;  /* 0xffffffff00157882 */ /* 0x000fc60000000000 */
[----:B------:R-:W-:Y:S05]  /*7d10*/  BRA.DIV UR21, `(.L_x_263) ;  /* 0x00000046156c7947 */ /* 0x000fea000b800000 */
.L_x_293:
[----:B------:R-:W-:-:S03]  /*7d20*/  UMOV UR21, 0xffffffff ;  /* 0xffffffff00157882 */ /* 0x000fc60000000000 */
[----:B------:R-:W-:Y:S05]  /*7d30*/  BRA.DIV UR21, `(.L_x_264) ;  /* 0x00000046158c7947 */ /* 0x000fea000b800000 */
[----:B------:R-:W0:Y:S04]  /*7d40*/  SHFL.UP PT, R162, R162, 0x1, RZ ;  /* 0x04200000a2a27989 */ /* 0x000e2800000e00ff */
[----:B------:R-:W2:Y:S04]  /*7d50*/  SHFL.UP PT, R163, R163, 0x1, RZ ;  /* 0x04200000a3a37989 */ /* 0x000ea800000e00ff */
[----:B-----5:R-:W3:Y:S04]  /*7d60*/  SHFL.IDX PT, R40, R40, RZ, 0x1f ;  /* 0x00001fff28287589 */ /* 0x020ee800000e0000 */
[----:B------:R-:W4:Y:S02]  /*7d70*/  SHFL.IDX PT, R41, R41, RZ, 0x1f ;  /* 0x00001fff29297589 */ /* 0x000f2400000e0000 */
.L_x_299:
        /* <DEDUP_REMOVED lines=12> */
.L_x_260:
        /* <DEDUP_REMOVED lines=45> */
[----:B------:R-:W-:Y:S02]  /*8110*/  MOV R40, 0x3f800000 ;  /* 0x3f80000000287802 */ /* 0x000fe40000000f00 */
        /* <DEDUP_REMOVED lines=69> */
.L_x_316:
        /* <DEDUP_REMOVED lines=12> */
[----:B0-----:R-:W-:Y:S01]  /*8630*/  IMAD.MOV.U32 R41, RZ, RZ, R152 ;  /* 0x000000ffff297224 */ /* 0x001fe200078e0098 */
[----:B------:R-:W-:-:S07]  /*8640*/  MOV R40, R153 ;  /* 0x0000009900287202 */ /* 0x000fce0000000f00 */
.L_x_265:
[----:B------:R-:W-:Y:S05]  /*8650*/  WARPSYNC.ALL ;  /* 0x0000000000007948 */ /* 0x000fea0003800000 */
[----:B------:R-:W-:Y:S01]  /*8660*/  BAR.SYNC.DEFER_BLOCKING 0x0 ;  /* 0x0000000000007b1d */ /* 0x000fe20000010000 */
[----:B-1----:R-:W-:Y:S01]  /*8670*/  SHF.R.U32.HI R43, RZ, 0x2, R100 ;  /* 0x00000002ff2b7819 */ /* 0x002fe20000011664 */
[----:B------:R-:W-:Y:S01]  /*8680*/  FFMA.FTZ R85, R0, R151, RZ ;  /* 0x0000009700557223 */ /* 0x000fe200000100ff */
[----:B------:R-:W-:Y:S02]  /*8690*/  FFMA.FTZ R151, R53, -R91, R151 ;  /* 0x8000005b35977223 */ /* 0x000fe40000010097 */
[----:B------:R-:W-:Y:S01]  /*86a0*/  IADD3 R42, PT, PT, R43, R100, RZ ;  /* 0x000000642b2a7210 */ /* 0x000fe20007ffe0ff */
[----:B------:R-:W-:Y:S01]  /*86b0*/  FFMA.FTZ R82, R68, R135, R85 ;  /* 0x0000008744527223 */ /* 0x000fe20000010055 */
[----:B------:R-:W-:Y:S01]  /*86c0*/  FFMA.FTZ R135, R50, -R90, R135 ;  /* 0x8000005a32877223 */ /* 0x000fe20000010087 */
[----:B------:R-:W1:Y:S01]  /*86d0*/  S2R R149, SR_LANEID ;  /* 0x0000000000957919 */ /* 0x000e620000000000 */
[----:B------:R-:W-:Y:S01]  /*86e0*/  LEA R42, R42, UR19, 0x3 ;  /* 0x000000132a2a7c11 */ /* 0x000fe2000f8e18ff */
[----:B------:R-:W-:Y:S01]  /*86f0*/  FFMA.FTZ R85, R67, R136, R82 ;  /* 0x0000008843557223 */ /* 0x000fe20000010052 */
[----:B------:R-:W-:Y:S01]  /*8700*/  FFMA.FTZ R136, R47, -R89, R136 ;  /* 0x800000592f887223 */ /* 0x000fe20000010088 */
[----:B------:R-:W-:Y:S02]  /*8710*/  BSSY.RECONVERGENT B0, `(.L_x_267) ;  /* 0x00000ce000007945 */ /* 0x000fe40003800200 */
[----:B------:R2:W3:Y:S02]  /*8720*/  LDS R83, [R42+0x15e4] ;  /* 0x0015e4002a537984 */ /* 0x0004e40000000800 */
[----:B--2---:R-:W-:Y:S01]  /*8730*/  FFMA.FTZ R42, R66, R137, R85 ;  /* 0x00000089422a7223 */ /* 0x004fe20000010055 */
[----:B------:R-:W-:-:S03]  /*8740*/  FFMA.FTZ R137, R44, -R88, R137 ;  /* 0x800000582c897223 */ /* 0x000fc60000010089 */
[----:B------:R-:W-:Y:S01]  /*8750*/  FFMA.FTZ R85, R65, R138, R42 ;  /* 0x0000008a41557223 */ /* 0x000fe2000001002a */
[----:B------:R-:W-:-:S03]  /*8760*/  FFMA.FTZ R138, R37, -R81, R138 ;  /* 0x80000051258a7223 */ /* 0x000fc6000001008a */
[----:B------:R-:W-:Y:S01]  /*8770*/  FFMA.FTZ R42, R64, R139, R85 ;  /* 0x0000008b402a7223 */ /* 0x000fe20000010055 */
[----:B------:R-:W-:Y:S01]  /*8780*/  FFMA.FTZ R139, R34, -R80, R139 ;  /* 0x80000050228b7223 */ /* 0x000fe2000001008b */
[----:B-1----:R-:W-:Y:S02]  /*8790*/  ISETP.GT.AND P0, PT, R149, 0x1e, PT ;  /* 0x0000001e9500780c */ /* 0x002fe40003f04270 */
[----:B------:R-:W-:Y:S01]  /*87a0*/  FFMA.FTZ R85, R63, R140, R42 ;  /* 0x0000008c3f557223 */ /* 0x000fe2000001002a */
[----:B------:R-:W-:Y:S01]  /*87b0*/  FFMA.FTZ R140, R31, -R79, R140 ;  /* 0x8000004f1f8c7223 */ /* 0x000fe2000001008c */
[C---:B------:R-:W-:Y:S02]  /*87c0*/  ISETP.GT.AND P1, PT, R149.reuse, 0x1d, PT ;  /* 0x0000001d9500780c */ /* 0x040fe40003f24270 */
[----:B------:R-:W-:Y:S01]  /*87d0*/  FFMA.FTZ R42, R62, R141, R85 ;  /* 0x0000008d3e2a7223 */ /* 0x000fe20000010055 */
[----:B------:R-:W-:-:S03]  /*87e0*/  ISETP.GT.AND P2, PT, R149, 0x1b, PT ;  /* 0x0000001b9500780c */ /* 0x000fc60003f44270 */
[----:B------:R-:W-:Y:S01]  /*87f0*/  FFMA.FTZ R85, R61, R142, R42 ;  /* 0x0000008e3d557223 */ /* 0x000fe2000001002a */
[----:B------:R-:W-:-:S03]  /*8800*/  FFMA.FTZ R142, R25, -R77, R142 ;  /* 0x8000004d198e7223 */ /* 0x000fc6000001008e */
[----:B------:R-:W-:Y:S01]  /*8810*/  FFMA.FTZ R42, R60, R143, R85 ;  /* 0x0000008f3c2a7223 */ /* 0x000fe20000010055 */
[----:B------:R-:W-:-:S03]  /*8820*/  FFMA.FTZ R143, R24, -R76, R143 ;  /* 0x8000004c188f7223 */ /* 0x000fc6000001008f */
[----:B------:R-:W-:Y:S01]  /*8830*/  FFMA.FTZ R85, R59, R144, R42 ;  /* 0x000000903b557223 */ /* 0x000fe2000001002a */
[----:B------:R-:W-:Y:S01]  /*8840*/  FFMA.FTZ R144, R23, -R75, R144 ;  /* 0x8000004b17907223 */ /* 0x000fe20000010090 */
[----:B---3--:R-:W-:Y:S02]  /*8850*/  FFMA.FTZ R133, R83, R133, R132 ;  /* 0x0000008553857223 */ /* 0x008fe40000010084 */
[----:B------:R-:W-:Y:S01]  /*8860*/  FFMA.FTZ R42, R58, R145, R85 ;  /* 0x000000913a2a7223 */ /* 0x000fe20000010055 */
[----:B------:R-:W-:Y:S01]  /*8870*/  FFMA.FTZ R145, R22, -R74, R145 ;  /* 0x8000004a16917223 */ /* 0x000fe20000010091 */
[----:B------:R-:W-:Y:S02]  /*8880*/  FFMA.FTZ R122, R122, R133, R131 ;  /* 0x000000857a7a7223 */ /* 0x000fe40000010083 */
[----:B------:R-:W-:Y:S01]  /*8890*/  FFMA.FTZ R85, R57, R146, R42 ;  /* 0x0000009239557223 */ /* 0x000fe2000001002a */
[----:B------:R-:W-:Y:S01]  /*88a0*/  FFMA.FTZ R146, R21, -R73, R146 ;  /* 0x8000004915927223 */ /* 0x000fe20000010092 */
[----:B------:R-:W-:-:S02]  /*88b0*/  FFMA.FTZ R83, R116, R122, R130 ;  /* 0x0000007a74537223 */ /* 0x000fc40000010082 */
[----:B------:R-:W-:Y:S01]  /*88c0*/  FFMA.FTZ R82, R56, R147, R85 ;  /* 0x0000009338527223 */ /* 0x000fe20000010055 */
[----:B------:R-:W-:Y:S01]  /*88d0*/  FFMA.FTZ R147, R20, -R72, R147 ;  /* 0x8000004814937223 */ /* 0x000fe20000010093 */
        /* <DEDUP_REMOVED lines=14> */
[----:B------:R-:W-:-:S03]  /*89c0*/  FMUL.FTZ R121, R111, R76 ;  /* 0x0000004c6f797220 */ /* 0x000fc60000410000 */
[----:B------:R-:W-:Y:S01]  /*89d0*/  FFMA.FTZ R106, R106, R107, R120 ;  /* 0x0000006b6a6a7223 */ /* 0x000fe20000010078 */
[----:B------:R-:W-:Y:S01]  /*89e0*/  FMUL.FTZ R120, R110, R77 ;  /* 0x0000004d6e787220 */ /* 0x000fe20000410000 */
[----:B------:R-:W-:Y:S02]  /*89f0*/  FADD.FTZ R8, R121, R8 ;  /* 0x0000000879087221 */ /* 0x000fe40000010000 */
[----:B------:R-:W-:Y:S01]  /*8a00*/  FFMA.FTZ R105, R105, R106, R119 ;  /* 0x0000006a69697223 */ /* 0x000fe20000010077 */
[----:B------:R-:W-:Y:S01]  /*8a10*/  FMUL.FTZ R119, R109, R78 ;  /* 0x0000004e6d777220 */ /* 0x000fe20000410000 */
[----:B------:R-:W-:Y:S02]  /*8a20*/  FADD.FTZ R9, R120, R9 ;  /* 0x0000000978097221 */ /* 0x000fe40000010000 */
[----:B------:R-:W-:Y:S01]  /*8a30*/  FFMA.FTZ R104, R104, R105, R118 ;  /* 0x0000006968687223 */ /* 0x000fe20000010076 */
[----:B------:R-:W-:-:S03]  /*8a40*/  FADD.FTZ R10, R119, R10 ;  /* 0x0000000a770a7221 */ /* 0x000fc60000010000 */
[----:B------:R-:W-:Y:S01]  /*8a50*/  FFMA.FTZ R103, R103, R104, R117 ;  /* 0x0000006867677223 */ /* 0x000fe20000010075 */
[----:B------:R-:W-:-:S03]  /*8a60*/  FMUL.FTZ R85, R104, R89 ;  /* 0x0000005968557220 */ /* 0x000fc60000410000 */
[----:B------:R-:W-:Y:S01]  /*8a70*/  FFMA.FTZ R102, R102, R103, R115 ;  /* 0x0000006766667223 */ /* 0x000fe20000010073 */
[----:B------:R-:W-:Y:S01]  /*8a80*/  FMUL.FTZ R84, R103, R90 ;  /* 0x0000005a67547220 */ /* 0x000fe20000410000 */
[----:B------:R-:W-:Y:S01]  /*8a90*/  FFMA.FTZ R115, R55, R148, R82 ;  /* 0x0000009437737223 */ /* 0x000fe20000010052 */
[----:B------:R-:W-:Y:S01]  /*8aa0*/  FMUL.FTZ R82, R105, R88 ;  /* 0x0000005869527220 */ /* 0x000fe20000410000 */
[----:B------:R-:W-:Y:S01]  /*8ab0*/  FMUL.FTZ R42, R102, R91 ;  /* 0x0000005b662a7220 */ /* 0x000fe20000410000 */
[----:B------:R-:W-:Y:S01]  /*8ac0*/  FFMA.FTZ R148, R19, -R71, R148 ;  /* 0x8000004713947223 */ /* 0x000fe20000010094 */
[----:B------:R-:W-:Y:S01]  /*8ad0*/  FFMA.FTZ R86, R54, R150, R115 ;  /* 0x0000009636567223 */ /* 0x000fe20000010073 */
[----:B------:R-:W-:Y:S01]  /*8ae0*/  FFMA.FTZ R150, R18, -R70, R150 ;  /* 0x8000004612967223 */ /* 0x000fe20000010096 */
[----:B------:R-:W-:Y:S01]  /*8af0*/  FFMA.FTZ R87, R42, R151, RZ ;  /* 0x000000972a577223 */ /* 0x000fe200000100ff */
[----:B------:R-:W-:Y:S01]  /*8b00*/  FADD.FTZ R14, R82, R14 ;  /* 0x0000000e520e7221 */ /* 0x000fe20000010000 */
[C---:B------:R-:W-:Y:S01]  /*8b10*/  FADD.FTZ R16, R84.reuse, R16 ;  /* 0x0000001054107221 */ /* 0x040fe20000010000 */
[----:B------:R-:W1:Y:S01]  /*8b20*/  SHFL.DOWN PT, R123, R86, 0x1, 0x1f ;  /* 0x08201f00567b7f89 */ /* 0x000e6200000e0000 */
[----:B------:R-:W-:Y:S01]  /*8b30*/  FFMA.FTZ R116, R84, R135, R87 ;  /* 0x0000008754747223 */ /* 0x000fe20000010057 */
[----:B------:R-:W-:Y:S01]  /*8b40*/  FMUL.FTZ R87, R106, R81 ;  /* 0x000000516a577220 */ /* 0x000fe20000410000 */
[C---:B------:R-:W-:Y:S01]  /*8b50*/  FADD.FTZ R15, R85.reuse, R15 ;  /* 0x0000000f550f7221 */ /* 0x040fe20000010000 */
[----:B------:R-:W-:Y:S01]  /*8b60*/  FADD.FTZ R17, R42, R17 ;  /* 0x000000112a117221 */ /* 0x000fe20000010000 */
[----:B------:R-:W-:Y:S01]  /*8b70*/  FFMA.FTZ R115, R85, R136, R116 ;  /* 0x0000008855737223 */ /* 0x000fe20000010074 */
[----:B------:R-:W-:-:S03]  /*8b80*/  FADD.FTZ R13, R87, R13 ;  /* 0x0000000d570d7221 */ /* 0x000fc60000010000 */
[----:B------:R-:W-:Y:S01]  /*8b90*/  FFMA.FTZ R116, R82, R137, R115 ;  /* 0x0000008952747223 */ /* 0x000fe20000010073 */
[----:B------:R-:W-:-:S03]  /*8ba0*/  FMUL.FTZ R115, R107, R80 ;  /* 0x000000506b737220 */ /* 0x000fc60000410000 */
[----:B------:R-:W-:Y:S01]  /*8bb0*/  FFMA.FTZ R118, R87, R138, R116 ;  /* 0x0000008a57767223 */ /* 0x000fe20000010074 */
[----:B------:R-:W-:Y:S01]  /*8bc0*/  FMUL.FTZ R116, R108, R79 ;  /* 0x0000004f6c747220 */ /* 0x000fe20000410000 */
[C---:B------:R-:W-:Y:S02]  /*8bd0*/  FADD.FTZ R12, R115.reuse, R12 ;  /* 0x0000000c730c7221 */ /* 0x040fe40000010000 */
[----:B------:R-:W-:Y:S01]  /*8be0*/  FFMA.FTZ R117, R115, R139, R118 ;  /* 0x0000008b73757223 */ /* 0x000fe20000010076 */
[----:B------:R-:W-:Y:S01]  /*8bf0*/  FFMA.FTZ R118, R28, -R78, R141 ;  /* 0x8000004e1c767223 */ /* 0x000fe2000001008d */
[C---:B------:R-:W-:Y:S02]  /*8c00*/  FADD.FTZ R11, R116.reuse, R11 ;  /* 0x0000000b740b7221 */ /* 0x040fe40000010000 */
[----:B------:R-:W-:Y:S01]  /*8c10*/  FFMA.FTZ R124, R116, R140, R117 ;  /* 0x0000008c747c7223 */ /* 0x000fe20000010075 */
[----:B-1----:R-:W-:-:S03]  /*8c20*/  @!P0 FADD.FTZ R86, R86, R123 ;  /* 0x0000007b56568221 */ /* 0x002fc60000010000 */
[----:B------:R-:W-:Y:S01]  /*8c30*/  FFMA.FTZ R117, R119, R118, R124 ;  /* 0x0000007677757223 */ /* 0x000fe2000001007c */
[----:B------:R-:W-:-:S03]  /*8c40*/  FMUL.FTZ R123, R112, R75 ;  /* 0x0000004b707b7220 */ /* 0x000fc60000410000 */
[----:B------:R-:W-:Y:S01]  /*8c50*/  FFMA.FTZ R124, R120, R142, R117 ;  /* 0x0000008e787c7223 */ /* 0x000fe20000010075 */
[----:B------:R-:W1:Y:S01]  /*8c60*/  SHFL.DOWN PT, R131, R86, 0x2, 0x1f ;  /* 0x08401f0056837f89 */ /* 0x000e6200000e0000 */
[----:B------:R-:W-:Y:S02]  /*8c70*/  FADD.FTZ R7, R123, R7 ;  /* 0x000000077b077221 */ /* 0x000fe40000010000 */
[----:B------:R-:W-:-:S04]  /*8c80*/  FFMA.FTZ R124, R121, R143, R124 ;  /* 0x0000008f797c7223 */ /* 0x000fc8000001007c */
[----:B------:R-:W-:Y:S01]  /*8c90*/  FFMA.FTZ R117, R123, R144, R124 ;  /* 0x000000907b757223 */ /* 0x000fe2000001007c */
[----:B------:R-:W-:-:S04]  /*8ca0*/  FMUL.FTZ R124, R113, R74 ;  /* 0x0000004a717c7220 */ /* 0x000fc80000410000 */
[C---:B------:R-:W-:Y:S01]  /*8cb0*/  FFMA.FTZ R126, R124.reuse, R145, R117 ;  /* 0x000000917c7e7223 */ /* 0x040fe20000010075 */
[----:B------:R-:W-:-:S03]  /*8cc0*/  FADD.FTZ R6, R124, R6 ;  /* 0x000000067c067221 */ /* 0x000fc60000010000 */
[----:B------:R-:W-:Y:S01]  /*8cd0*/  FFMA.FTZ R117, R125, R146, R126 ;  /* 0x000000927d757223 */ /* 0x000fe2000001007e */
[----:B------:R-:W-:-:S04]  /*8ce0*/  FMUL.FTZ R126, R83, R72 ;  /* 0x00000048537e7220 */ /* 0x000fc80000410000 */
[C---:B------:R-:W-:Y:S01]  /*8cf0*/  FFMA.FTZ R128, R126.reuse, R147, R117 ;  /* 0x000000937e807223 */ /* 0x040fe20000010075 */
[----:B------:R-:W-:Y:S01]  /*8d00*/  FADD.FTZ R4, R126, R4 ;  /* 0x000000047e047221 */ /* 0x000fe20000010000 */
[----:B-1----:R-:W-:Y:S02]  /*8d10*/  @!P1 FADD.FTZ R86, R86, R131 ;  /* 0x0000008356569221 */ /* 0x002fe40000010000 */
[----:B------:R-:W-:Y:S01]  /*8d20*/  FFMA.FTZ R128, R127, R148, R128 ;  /* 0x000000947f807223 */ /* 0x000fe20000010080 */
[----:B------:R-:W-:-:S03]  /*8d30*/  FMUL.FTZ R127, R101, R122 ;  /* 0x0000007a657f7220 */ /* 0x000fc60000410000 */
[----:B------:R-:W-:Y:S01]  /*8d40*/  FFMA.FTZ R117, R129, R150, R128 ;  /* 0x0000009681757223 */ /* 0x000fe20000010080 */
[----:B------:R-:W1:Y:S01]  /*8d50*/  SHFL.DOWN PT, R131, R86, 0x4, 0x1f ;  /* 0x08801f0056837f89 */ /* 0x000e6200000e0000 */
[----:B------:R-:W-:-:S03]  /*8d60*/  FMUL.FTZ R148, R148, R127 ;  /* 0x0000007f94947220 */ /* 0x000fc60000410000 */
[----:B------:R-:W2:Y:S01]  /*8d70*/  SHFL.DOWN PT, R128, R117, 0x1, 0x1f ;  /* 0x08201f0075807f89 */ /* 0x000ea200000e0000 */
[----:B------:R-:W-:Y:S01]  /*8d80*/  FFMA.FTZ R148, R19, R122, R148 ;  /* 0x0000007a13947223 */ /* 0x000fe20000010094 */
[----:B------:R-:W-:-:S03]  /*8d90*/  FMUL.FTZ R122, R101, R113 ;  /* 0x00000071657a7220 */ /* 0x000fc60000410000 */
[----:B------:R-:W-:Y:S01]  /*8da0*/  FADD.FTZ R51, R148, R51 ;  /* 0x0000003394337221 */ /* 0x000fe20000010000 */
[----:B------:R-:W-:-:S04]  /*8db0*/  FMUL.FTZ R145, R145, R122 ;  /* 0x0000007a91917220 */ /* 0x000fc80000410000 */
[----:B------:R-:W-:-:S04]  /*8dc0*/  FFMA.FTZ R145, R22, R113, R145 ;  /* 0x0000007116917223 */ /* 0x000fc80000010091 */
[----:B------:R-:W-:Y:S01]  /*8dd0*/  FADD.FTZ R46, R145, R46 ;  /* 0x0000002e912e7221 */ /* 0x000fe20000010000 */
[----:B-1----:R-:W-:Y:S01]  /*8de0*/  @!P2 FADD.FTZ R86, R86, R131 ;  /* 0x000000835656a221 */ /* 0x002fe20000010000 */
[----:B------:R-:W-:Y:S01]  /*8df0*/  FMUL.FTZ R131, R101, R133 ;  /* 0x0000008565837220 */ /* 0x000fe20000410000 */
[----:B--2---:R-:W-:Y:S01]  /*8e00*/  @!P0 FADD.FTZ R117, R117, R128 ;  /* 0x0000008075758221 */ /* 0x004fe20000010000 */
[----:B------:R-:W-:Y:S02]  /*8e10*/  ISETP.NE.AND P0, PT, R100, RZ, PT ;  /* 0x000000ff6400720c */ /* 0x000fe40003f05270 */
[----:B------:R-:W-:Y:S01]  /*8e20*/  SHFL.DOWN PT, R141, R86, 0x8, 0x1f ;  /* 0x09001f00568d7f89 */ /* 0x000fe200000e0000 */
[----:B------:R-:W-:-:S03]  /*8e30*/  FMUL.FTZ R131, R150, R131 ;  /* 0x0000008396837220 */ /* 0x000fc60000410000 */
[----:B------:R-:W1:Y:S01]  /*8e40*/  SHFL.DOWN PT, R128, R117, 0x2, 0x1f ;  /* 0x08401f0075807f89 */ /* 0x000e6200000e0000 */
[----:B------:R-:W-:-:S04]  /*8e50*/  FFMA.FTZ R131, R18, R133, R131 ;  /* 0x0000008512837223 */ /* 0x000fc80000010083 */
[----:B------:R-:W-:Y:S02]  /*8e60*/  FADD.FTZ R52, R131, R52 ;  /* 0x0000003483347221 */ /* 0x000fe40000010000 */
[----:B0-----:R0:W-:Y:S02]  /*8e70*/  @!P0 STS.64 [UR20], R40 ;  /* 0x00000028ff008988 */ /* 0x0011e40008000a14 */
[C---:B0-----:R-:W-:Y:S01]  /*8e80*/  FMUL.FTZ R40, R101.reuse, R83 ;  /* 0x0000005365287220 */ /* 0x041fe20000410000 */
[----:B------:R-:W-:-:S03]  /*8e90*/  FMUL.FTZ R41, R101, R114 ;  /* 0x0000007265297220 */ /* 0x000fc60000410000 */
[----:B------:R-:W-:Y:S01]  /*8ea0*/  FMUL.FTZ R147, R147, R40 ;  /* 0x0000002893937220 */ /* 0x000fe20000410000 */
[----:B------:R-:W-:Y:S01]  /*8eb0*/  FMUL.FTZ R146, R146, R41 ;  /* 0x0000002992927220 */ /* 0x000fe20000410000 */
[----:B-1----:R-:W-:Y:S01]  /*8ec0*/  @!P1 FADD.FTZ R117, R117, R128 ;  /* 0x0000008075759221 */ /* 0x002fe20000010000 */
[----:B------:R-:W-:Y:S01]  /*8ed0*/  ISETP.GT.AND P1, PT, R149, 0x17, PT ;  /* 0x000000179500780c */ /* 0x000fe20003f24270 */
[----:B------:R-:W-:Y:S01]  /*8ee0*/  FFMA.FTZ R126, R20, R83, R147 ;  /* 0x00000053147e7223 */ /* 0x000fe20000010093 */
[----:B------:R-:W-:Y:S01]  /*8ef0*/  FMUL.FTZ R41, R101, R112 ;  /* 0x0000007065297220 */ /* 0x000fe20000410000 */
[----:B------:R-:W-:Y:S01]  /*8f00*/  FFMA.FTZ R83, R21, R114, R146 ;  /* 0x0000007215537223 */ /* 0x000fe20000010092 */
[----:B------:R-:W0:Y:S01]  /*8f10*/  SHFL.DOWN PT, R128, R117, 0x4, 0x1f ;  /* 0x08801f0075807f89 */ /* 0x000e2200000e0000 */
[C---:B------:R-:W-:Y:S01]  /*8f20*/  FMUL.FTZ R114, R101.reuse, R111 ;  /* 0x0000006f65727220 */ /* 0x040fe20000410000 */
[----:B------:R-:W-:Y:S01]  /*8f30*/  FMUL.FTZ R144, R144, R41 ;  /* 0x0000002990907220 */ /* 0x000fe20000410000 */
[----:B------:R-:W-:Y:S01]  /*8f40*/  FMUL.FTZ R41, R101, R110 ;  /* 0x0000006e65297220 */ /* 0x000fe20000410000 */
[----:B------:R-:W-:Y:S01]  /*8f50*/  FADD.FTZ R48, R83, R48 ;  /* 0x0000003053307221 */ /* 0x000fe20000010000 */
[----:B------:R-:W-:Y:S01]  /*8f60*/  FMUL.FTZ R143, R143, R114 ;  /* 0x000000728f8f7220 */ /* 0x000fe20000410000 */
[----:B------:R-:W-:Y:S01]  /*8f70*/  FFMA.FTZ R144, R23, R112, R144 ;  /* 0x0000007017907223 */ /* 0x000fe20000010090 */
[----:B------:R-:W-:Y:S01]  /*8f80*/  FMUL.FTZ R142, R142, R41 ;  /* 0x000000298e8e7220 */ /* 0x000fe20000410000 */
[----:B------:R-:W-:Y:S01]  /*8f90*/  FMUL.FTZ R41, R101, R109 ;  /* 0x0000006d65297220 */ /* 0x000fe20000410000 */
[----:B------:R-:W-:Y:S01]  /*8fa0*/  @!P1 FADD.FTZ R86, R86, R141 ;  /* 0x0000008d56569221 */ /* 0x000fe20000010000 */
[----:B------:R-:W-:Y:S01]  /*8fb0*/  FFMA.FTZ R112, R24, R111, R143 ;  /* 0x0000006f18707223 */ /* 0x000fe2000001008f */
[----:B------:R-:W-:Y:S01]  /*8fc0*/  FFMA.FTZ R111, R25, R110, R142 ;  /* 0x0000006e196f7223 */ /* 0x000fe2000001008e */
[----:B------:R-:W-:Y:S01]  /*8fd0*/  FMUL.FTZ R83, R118, R41 ;  /* 0x0000002976537220 */ /* 0x000fe20000410000 */
[C---:B------:R-:W-:Y:S01]  /*8fe0*/  FMUL.FTZ R41, R101.reuse, R108 ;  /* 0x0000006c65297220 */ /* 0x040fe20000410000 */
[----:B------:R-:W1:Y:S01]  /*8ff0*/  SHFL.DOWN PT, R113, R86, 0x10, 0x1f ;  /* 0x0a001f0056717f89 */ /* 0x000e6200000e0000 */
[----:B------:R-:W-:Y:S01]  /*9000*/  FADD.FTZ R49, R126, R49 ;  /* 0x000000317e317221 */ /* 0x000fe20000010000 */
[----:B------:R-:W-:Y:S01]  /*9010*/  FFMA.FTZ R83, R28, R109, R83 ;  /* 0x0000006d1c537223 */ /* 0x000fe20000010053 */
[----:B------:R-:W-:Y:S01]  /*9020*/  FMUL.FTZ R140, R140, R41 ;  /* 0x000000298c8c7220 */ /* 0x000fe20000410000 */
[----:B------:R-:W-:Y:S01]  /*9030*/  FMUL.FTZ R41, R101, R106 ;  /* 0x0000006a65297220 */ /* 0x000fe20000410000 */
[----:B------:R-:W-:Y:S01]  /*9040*/  FADD.FTZ R45, R144, R45 ;  /* 0x0000002d902d7221 */ /* 0x000fe20000010000 */
[----:B------:R-:W-:Y:S01]  /*9050*/  FADD.FTZ R36, R83, R36 ;  /* 0x0000002453247221 */ /* 0x000fe20000010000 */
[----:B------:R-:W-:Y:S01]  /*9060*/  FFMA.FTZ R140, R31, R108, R140 ;  /* 0x0000006c1f8c7223 */ /* 0x000fe2000001008c */
[----:B------:R-:W-:Y:S01]  /*9070*/  FMUL.FTZ R138, R138, R41 ;  /* 0x000000298a8a7220 */ /* 0x000fe20000410000 */
[-C--:B------:R-:W-:Y:S01]  /*9080*/  FMUL.FTZ R41, R101, R104.reuse ;  /* 0x0000006865297220 */ /* 0x080fe20000410000 */
[----:B0-----:R-:W-:Y:S01]  /*9090*/  @!P2 FADD.FTZ R117, R117, R128 ;  /* 0x000000807575a221 */ /* 0x001fe20000010000 */
[----:B------:R-:W-:Y:S01]  /*90a0*/  FADD.FTZ R39, R112, R39 ;  /* 0x0000002770277221 */ /* 0x000fe20000010000 */
[----:B------:R-:W-:Y:S01]  /*90b0*/  FADD.FTZ R38, R111, R38 ;  /* 0x000000266f267221 */ /* 0x000fe20000010000 */
[----:B------:R-:W-:Y:S01]  /*90c0*/  FMUL.FTZ R136, R136, R41 ;  /* 0x0000002988887220 */ /* 0x000fe20000410000 */
[----:B------:R-:W-:Y:S01]  /*90d0*/  FADD.FTZ R35, R140, R35 ;  /* 0x000000238c237221 */ /* 0x000fe20000010000 */
[----:B------:R-:W0:Y:S02]  /*90e0*/  SHFL.DOWN PT, R40, R117, 0x8, 0x1f ;  /* 0x09001f0075287f89 */ /* 0x000e2400000e0000 */
[----:B------:R-:W-:-:S04]  /*90f0*/  FFMA.FTZ R136, R47, R104, R136 ;  /* 0x000000682f887223 */ /* 0x000fc80000010088 */
[----:B------:R-:W-:Y:S01]  /*9100*/  FADD.FTZ R29, R136, R29 ;  /* 0x0000001d881d7221 */ /* 0x000fe20000010000 */
[----:B-1----:R-:W-:Y:S01]  /*9110*/  FADD.FTZ R83, R86, R113 ;  /* 0x0000007156537221 */ /* 0x002fe20000010000 */
[----:B0-----:R-:W-:Y:S01]  /*9120*/  @!P1 FADD.FTZ R117, R117, R40 ;  /* 0x0000002875759221 */ /* 0x001fe20000010000 */
[----:B------:R-:W-:Y:S01]  /*9130*/  ISETP.NE.AND P1, PT, R149, RZ, PT ;  /* 0x000000ff9500720c */ /* 0x000fe20003f25270 */
[----:B------:R-:W-:-:S03]  /*9140*/  FMUL.FTZ R40, R101, R107 ;  /* 0x0000006b65287220 */ /* 0x000fc60000410000 */
[----:B------:R-:W0:Y:S01]  /*9150*/  SHFL.DOWN PT, R114, R117, 0x10, 0x1f ;  /* 0x0a001f0075727f89 */ /* 0x000e2200000e0000 */
[----:B------:R-:W-:Y:S01]  /*9160*/  FMUL.FTZ R139, R139, R40 ;  /* 0x000000288b8b7220 */ /* 0x000fe20000410000 */
[----:B------:R-:W-:-:S03]  /*9170*/  FMUL.FTZ R40, R101, R105 ;  /* 0x0000006965287220 */ /* 0x000fc60000410000 */
[----:B------:R-:W-:Y:S01]  /*9180*/  FFMA.FTZ R108, R34, R107, R139 ;  /* 0x0000006b226c7223 */ /* 0x000fe2000001008b */
[----:B------:R-:W-:Y:S01]  /*9190*/  FMUL.FTZ R137, R137, R40 ;  /* 0x0000002889897220 */ /* 0x000fe20000410000 */
[----:B------:R-:W-:Y:S02]  /*91a0*/  FMUL.FTZ R40, R101, R102 ;  /* 0x0000006665287220 */ /* 0x000fe40000410000 */
[----:B------:R-:W-:Y:S01]  /*91b0*/  @!P1 LOP3.LUT R87, R43, 0xf8, RZ, 0xc0, !PT ;  /* 0x000000f82b579812 */ /* 0x000fe200078ec0ff */
[----:B------:R-:W-:Y:S01]  /*91c0*/  FFMA.FTZ R43, R37, R106, R138 ;  /* 0x0000006a252b7223 */ /* 0x000fe2000001008a */
[----:B------:R-:W-:Y:S01]  /*91d0*/  FMUL.FTZ R106, R101, R103 ;  /* 0x00000067656a7220 */ /* 0x000fe20000410000 */
[----:B------:R-:W-:Y:S01]  /*91e0*/  FMUL.FTZ R40, R151, R40 ;  /* 0x0000002897287220 */ /* 0x000fe20000410000 */
[----:B------:R-:W-:Y:S01]  /*91f0*/  FFMA.FTZ R137, R44, R105, R137 ;  /* 0x000000692c897223 */ /* 0x000fe20000010089 */
[----:B------:R-:W-:Y:S01]  /*9200*/  FADD.FTZ R33, R108, R33 ;  /* 0x000000216c217221 */ /* 0x000fe20000010000 */
[----:B------:R-:W-:Y:S01]  /*9210*/  FMUL.FTZ R135, R135, R106 ;  /* 0x0000006a87877220 */ /* 0x000fe20000410000 */
[----:B------:R-:W-:Y:S01]  /*9220*/  FFMA.FTZ R41, R53, R102, R40 ;  /* 0x0000006635297223 */ /* 0x000fe20000010028 */
[----:B------:R-:W-:Y:S01]  /*9230*/  FADD.FTZ R32, R43, R32 ;  /* 0x000000202b207221 */ /* 0x000fe20000010000 */
[----:B------:R-:W-:Y:S01]  /*9240*/  FADD.FTZ R30, R137, R30 ;  /* 0x0000001e891e7221 */ /* 0x000fe20000010000 */
[----:B------:R-:W-:Y:S01]  /*9250*/  FFMA.FTZ R84, R50, R103, R135 ;  /* 0x0000006732547223 */ /* 0x000fe20000010087 */
[----:B------:R-:W-:-:S03]  /*9260*/  FADD.FTZ R26, R41, R26 ;  /* 0x0000001a291a7221 */ /* 0x000fc60000010000 */
[----:B------:R-:W-:Y:S01]  /*9270*/  FADD.FTZ R27, R84, R27 ;  /* 0x0000001b541b7221 */ /* 0x000fe20000010000 */
[----:B0-----:R-:W-:-:S05]  /*9280*/  FADD.FTZ R82, R117, R114 ;  /* 0x0000007275527221 */ /* 0x001fca0000010000 */
[----:B------:R0:W-:Y:S01]  /*9290*/  @!P1 STS.64 [R87+UR19+0x1098], R82 ;  /* 0x0010985257009988 */ /* 0x0001e20008000a13 */
[----:B------:R-:W-:Y:S06]  /*92a0*/  BAR.SYNC.DEFER_BLOCKING 0x0 ;  /* 0x0000000000007b1d */ /* 0x000fec0000010000 */
[----:B------:R-:W-:Y:S05]  /*92b0*/  @P0 BRA `(.L_x_268) ;  /* 0x00000000004c0947 */ /* 0x000fea0003800000 */
[----:B------:R-:W-:Y:S01]  /*92c0*/  UISETP.NE.AND UP0, UPT, UR16, UR37, UPT ;  /* 0x000000251000728c */ /* 0x000fe2000bf05270 */
[----:B------:R-:W1:Y:S01]  /*92d0*/  LDS.128 R40, [UR19+0x10a0] ;  /* 0x0010a013ff287984 */ /* 0x000e620008000c00 */
[----:B------:R-:W-:-:S03]  /*92e0*/  ISETP.GT.AND P1, PT, R149, 0xf, PT ;  /* 0x0000000f9500780c */ /* 0x000fc60003f24270 */
[----:B------:R-:W2:Y:S01]  /*92f0*/  LDS.64 R84, [UR19+0x10b0] ;  /* 0x0010b013ff547984 */ /* 0x000ea20008000a00 */
[----:B------:R-:W-:Y:S02]  /*9300*/  PLOP3.LUT P2, PT, PT, PT, UP0, 0x80, 0x8 ;  /* 0x000000000008781c */ /* 0x000fe40003f4f008 */
[----:B------:R-:W-:Y:S02]  /*9310*/  FSEL R86, R86, R83, P1 ;  /* 0x0000005356567208 */ /* 0x000fe40000800000 */
[----:B------:R-:W-:-:S09]  /*9320*/  FSEL R117, R117, R82, P1 ;  /* 0x0000005275757208 */ /* 0x000fd20000800000 */
[----:B------:R-:W3:Y:S04]  /*9330*/  @P2 LDS R102, [UR36+0x1600] ;  /* 0x00160024ff662984 */ /* 0x000ee80008000800 */
[----:B0-----:R-:W0:Y:S01]  /*9340*/  @P2 LDS R87, [UR36+0x1200] ;  /* 0x00120024ff572984 */ /* 0x001e220008000800 */
[----:B-1----:R-:W-:Y:S01]  /*9350*/  FADD.FTZ R86, R41, R86 ;  /* 0x0000005629567221 */ /* 0x002fe20000010000 */
[----:B------:R-:W-:-:S03]  /*9360*/  FADD.FTZ R117, R40, R117 ;  /* 0x0000007528757221 */ /* 0x000fc60000010000 */
[----:B------:R-:W-:Y:S01]  /*9370*/  FADD.FTZ R86, R43, R86 ;  /* 0x000000562b567221 */ /* 0x000fe20000010000 */
[----:B------:R-:W-:-:S03]  /*9380*/  FADD.FTZ R117, R42, R117 ;  /* 0x000000752a757221 */ /* 0x000fc60000010000 */
[----:B--2---:R-:W-:Y:S01]  /*9390*/  FADD.FTZ R85, R86, R85 ;  /* 0x0000005556557221 */ /* 0x004fe20000010000 */
[----:B------:R-:W-:-:S03]  /*93a0*/  FADD.FTZ R84, R117, R84 ;  /* 0x0000005475547221 */ /* 0x000fc60000010000 */
[----:B---3--:R-:W-:Y:S01]  /*93b0*/  @P2 FADD.FTZ R85, R85, R102 ;  /* 0x0000006655552221 */ /* 0x008fe20000010000 */
[----:B0-----:R-:W-:-:S04]  /*93c0*/  @P2 FADD.FTZ R84, R84, R87 ;  /* 0x0000005754542221 */ /* 0x001fc80000010000 */
[----:B------:R1:W-:Y:S04]  /*93d0*/  STS [UR36+0x1600], R85 ;  /* 0x00160055ff007988 */ /* 0x0003e80008000824 */
[----:B------:R1:W-:Y:S02]  /*93e0*/  STS [UR36+0x1200], R84 ;  /* 0x00120054ff007988 */ /* 0x0003e40008000824 */
.L_x_268:
[----:B------:R-:W-:Y:S05]  /*93f0*/  BSYNC.RECONVERGENT B0 ;  /* 0x0000000000007941 */ /* 0x000fea0003800200 */
.L_x_267:
        /* <DEDUP_REMOVED lines=13> */
.L_x_256:
[----:B-1----:R1:W2:Y:S01]  /*94d0*/  LDL.LU R84, [R1+0x8] ;  /* 0x0000080001547983 */ /* 0x0022a20000300800 */
[----:B------:R-:W3:Y:S01]  /*94e0*/  LDCU UR9, c[0x0][0x388] ;  /* 0x00007100ff0977ac */ /* 0x000ee20008000800 */
[C---:B------:R-:W-:Y:S01]  /*94f0*/  SHF.L.U32 R21, R100.reuse, 0x4, RZ ;  /* 0x0000000464157819 */ /* 0x040fe200000006ff */
[----:B------:R-:W-:Y:S01]  /*9500*/  USHF.L.U32 UR8, UR16, 0xb, URZ ;  /* 0x0000000b10087899 */ /* 0x000fe200080006ff */
[----:B------:R-:W-:Y:S01]  /*9510*/  LOP3.LUT R0, R100, 0x1f, RZ, 0xc0, !PT ;  /* 0x0000001f64007812 */ /* 0x000fe200078ec0ff */
[----:B------:R-:W-:Y:S01]  /*9520*/  IMAD.U32 R19, RZ, RZ, UR12 ;  /* 0x0000000cff137e24 */ /* 0x000fe2000f8e00ff */
[----:B------:R-:W-:Y:S01]  /*9530*/  MOV R18, UR17 ;  /* 0x0000001100127c02 */ /* 0x000fe20008000f00 */
[----:B------:R-:W-:Y:S01]  /*9540*/  UIADD3 UR8, UPT, UPT, UR8, -0x800, URZ ;  /* 0xfffff80008087890 */ /* 0x000fe2000fffe0ff */
[----:B------:R-:W-:Y:S01]  /*9550*/  LOP3.LUT R20, R0, 0x3e00, R21, 0xf8, !PT ;  /* 0x00003e0000147812 */ /* 0x000fe200078ef815 */
[----:B0-----:R-:W4:Y:S01]  /*9560*/  LDL.LU R83, [R1+0x4] ;  /* 0x0000040001537983 */ /* 0x001f220000300800 */
[----:B------:R-:W-:-:S02]  /*9570*/  PRMT R50, RZ, 0x7610, R50 ;  /* 0x00007610ff327816 */ /* 0x000fc40000000032 */
[----:B------:R-:W-:Y:S02]  /*9580*/  PRMT R53, RZ, 0x7610, R53 ;  /* 0x00007610ff357816 */ /* 0x000fe40000000035 */
[----:B------:R-:W-:Y:S02]  /*9590*/  PRMT R55, RZ, 0x7610, R55 ;  /* 0x00007610ff377816 */ /* 0x000fe40000000037 */
[----:B------:R-:W-:Y:S01]  /*95a0*/  PRMT R54, RZ, 0x7610, R54 ;  /* 0x00007610ff367816 */ /* 0x000fe20000000036 */
[----:B---3--:R-:W-:Y:S01]  /*95b0*/  UIADD3 UR9, UPT, UPT, -UR8, UR9, URZ ;  /* 0x0000000908097290 */ /* 0x008fe2000fffe1ff */
[----:B------:R-:W-:Y:S02]  /*95c0*/  LOP3.LUT R47, R20, 0x20, RZ, 0xfc, !PT ;  /* 0x00000020142f7812 */ /* 0x000fe400078efcff */
        /* <DEDUP_REMOVED lines=12> */
[C---:B------:R-:W-:Y:S02]  /*9690*/  LOP3.LUT R21, R20.reuse, 0x40, RZ, 0xfc, !PT ;  /* 0x0000004014157812 */ /* 0x040fe400078efcff */
[C---:B------:R-:W-:Y:S02]  /*96a0*/  LOP3.LUT R43, R20.reuse, 0x60, RZ, 0xfc, !PT ;  /* 0x00000060142b7812 */ /* 0x040fe400078efcff */
[----:B------:R-:W-:-:S02]  /*96b0*/  ISETP.GE.AND P2, PT, R20, UR9, PT ;  /* 0x0000000914007c0c */ /* 0x000fc4000bf46270 */
[----:B------:R-:W-:Y:S01]  /*96c0*/  F2FP.BF16.F32.PACK_AB R16, R16, R17 ;  /* 0x000000111010723e */ /* 0x000fe200000010ff */
[----:B------:R-:W-:Y:S01]  /*96d0*/  IMAD.WIDE.U32 R18, R20, 0x2, R18 ;  /* 0x0000000214127825 */ /* 0x000fe200078e0012 */
[----:B------:R-:W-:Y:S01]  /*96e0*/  ISETP.GE.AND P3, PT, R47, UR9, PT ;  /* 0x000000092f007c0c */ /* 0x000fe2000bf66270 */
[----:B------:R-:W3:Y:S01]  /*96f0*/  LDL.LU R82, [R1] ;  /* 0x0000000001527983 */ /* 0x000ee20000300800 */
[----:B------:R-:W-:Y:S02]  /*9700*/  ISETP.GE.AND P4, PT, R21, UR9, PT ;  /* 0x0000000915007c0c */ /* 0x000fe4000bf86270 */
[----:B------:R-:W-:Y:S02]  /*9710*/  F2FP.BF16.F32.PACK_AB R15, R14, R15 ;  /* 0x0000000f0e0f723e */ /* 0x000fe400000010ff */
[----:B------:R-:W-:Y:S02]  /*9720*/  F2FP.BF16.F32.PACK_AB R8, R8, R9 ;  /* 0x000000090808723e */ /* 0x000fe400000010ff */
[----:B------:R-:W-:-:S02]  /*9730*/  F2FP.BF16.F32.PACK_AB R10, R10, R11 ;  /* 0x0000000b0a0a723e */ /* 0x000fc400000010ff */
[----:B------:R-:W-:Y:S02]  /*9740*/  F2FP.BF16.F32.PACK_AB R6, R6, R7 ;  /* 0x000000070606723e */ /* 0x000fe400000010ff */
[----:B------:R-:W-:Y:S02]  /*9750*/  F2FP.BF16.F32.PACK_AB R5, R4, R5 ;  /* 0x000000050405723e */ /* 0x000fe400000010ff */
[----:B------:R-:W-:Y:S01]  /*9760*/  F2FP.BF16.F32.PACK_AB R2, R2, R3 ;  /* 0x000000030202723e */ /* 0x000fe200000010ff */
[----:B------:R-:W4:Y:S01]  /*9770*/  @!P2 LDG.E.U16 R50, desc[UR26][R18.64] ;  /* 0x0000001a1232a981 */ /* 0x000f22000c1e1500 */
[----:B------:R-:W-:Y:S01]  /*9780*/  ISETP.GE.AND P5, PT, R43, UR9, PT ;  /* 0x000000092b007c0c */ /* 0x000fe2000bfa6270 */
[----:B------:R-:W0:Y:S01]  /*9790*/  S2UR UR28, SR_CTAID.X ;  /* 0x00000000001c79c3 */ /* 0x000e220000002500 */
[C---:B------:R-:W-:Y:S01]  /*97a0*/  LOP3.LUT R44, R20.reuse, 0x80, RZ, 0xfc, !PT ;  /* 0x00000080142c7812 */ /* 0x040fe200078efcff */
[----:B------:R-:W3:Y:S01]  /*97b0*/  @!P3 LDG.E.U16 R53, desc[UR26][R18.64+0x40] ;  /* 0x0000401a1235b981 */ /* 0x000ee2000c1e1500 */
[C---:B------:R-:W-:Y:S01]  /*97c0*/  LOP3.LUT R22, R20.reuse, 0xa0, RZ, 0xfc, !PT ;  /* 0x000000a014167812 */ /* 0x040fe200078efcff */
[----:B------:R-:W0:Y:S01]  /*97d0*/  LDCU.64 UR22, c[0x0][0x4f8] ;  /* 0x00009f00ff1677ac */ /* 0x000e220008000a00 */
[C---:B------:R-:W-:Y:S01]  /*97e0*/  LOP3.LUT R42, R20.reuse, 0xc0, RZ, 0xfc, !PT ;  /* 0x000000c0142a7812 */ /* 0x040fe200078efcff */
[----:B------:R-:W5:Y:S01]  /*97f0*/  @!P4 LDG.E.U16 R55, desc[UR26][R18.64+0x80] ;  /* 0x0000801a1237c981 */ /* 0x000f62000c1e1500 */
[C---:B------:R-:W-:Y:S01]  /*9800*/  LOP3.LUT R41, R20.reuse, 0xe0, RZ, 0xfc, !PT ;  /* 0x000000e014297812 */ /* 0x040fe200078efcff */
[----:B------:R-:W1:Y:S01]  /*9810*/  S2UR UR10, SR_CTAID.Y ;  /* 0x00000000000a79c3 */ /* 0x000e620000002600 */
[----:B------:R-:W-:Y:S01]  /*9820*/  LOP3.LUT R40, R20, 0x100, RZ, 0xfc, !PT ;  /* 0x0000010014287812 */ /* 0x000fe200078efcff */
[----:B------:R-:W1:Y:S01]  /*9830*/  LDCU.64 UR24, c[0x0][0x500] ;  /* 0x0000a000ff1877ac */ /* 0x000e620008000a00 */
[----:B------:R-:W-:Y:S01]  /*9840*/  ISETP.GE.AND P6, PT, R44, UR9, PT ;  /* 0x000000092c007c0c */ /* 0x000fe2000bfc6270 */
[----:B------:R-:W5:Y:S01]  /*9850*/  @!P5 LDG.E.U16 R54, desc[UR26][R18.64+0xc0] ;  /* 0x0000c01a1236d981 */ /* 0x000f62000c1e1500 */
[----:B------:R-:W-:-:S02]  /*9860*/  LOP3.LUT R37, R20, 0x120, RZ, 0xfc, !PT ;  /* 0x0000012014257812 */ /* 0x000fc400078efcff */
[----:B------:R-:W-:Y:S02]  /*9870*/  ISETP.GE.AND P1, PT, R22, UR9, PT ;  /* 0x0000000916007c0c */ /* 0x000fe4000bf26270 */
[----:B------:R-:W-:Y:S02]  /*9880*/  ISETP.GE.AND P2, PT, R42, UR9, PT ;  /* 0x000000092a007c0c */ /* 0x000fe4000bf46270 */
[----:B------:R-:W-:Y:S02]  /*9890*/  ISETP.GE.AND P3, PT, R41, UR9, PT ;  /* 0x0000000929007c0c */ /* 0x000fe4000bf66270 */
[----:B------:R-:W-:Y:S02]  /*98a0*/  ISETP.GE.AND P4, PT, R40, UR9, PT ;  /* 0x0000000928007c0c */ /* 0x000fe4000bf86270 */
[----:B------:R-:W-:Y:S01]  /*98b0*/  ISETP.GE.AND P5, PT, R37, UR9, PT ;  /* 0x0000000925007c0c */ /* 0x000fe2000bfa6270 */
        /* <DEDUP_REMOVED lines=8> */
[----:B------:R-:W-:Y:S01]  /*9940*/  ISETP.GE.AND P6, PT, R34, UR9, PT ;  /* 0x0000000922007c0c */ /* 0x000fe2000bfc6270 */
[----:B------:R-:W5:Y:S01]  /*9950*/  @!P3 LDG.E.U16 R61, desc[UR26][R18.64+0x1c0] ;  /* 0x0001c01a123db981 */ /* 0x000f62000c1e1500 */
[----:B------:R-:W-:-:S02]  /*9960*/  LOP3.LUT R23, R20, 0x1e0, RZ, 0xfc, !PT ;  /* 0x000001e014177812 */ /* 0x000fc400078efcff */
[----:B------:R-:W-:Y:S01]  /*9970*/  ISETP.GE.AND P1, PT, R31, UR9, PT ;  /* 0x000000091f007c0c */ /* 0x000fe2000bf26270 */
[----:B------:R-:W5:Y:S01]  /*9980*/  @!P4 LDG.E.U16 R63, desc[UR26][R18.64+0x200] ;  /* 0x0002001a123fc981 */ /* 0x000f62000c1e1500 */
        /* <DEDUP_REMOVED lines=10> */
[----:B--2---:R-:W2:Y:S04]  /*9a30*/  @!P5 LDG.E.U16 R84, desc[UR26][R18.64+0x3c0] ;  /* 0x0003c01a1254d981 */ /* 0x004ea8000c1e1500 */
[----:B----4-:R-:W-:Y:S04]  /*9a40*/  STS.U16 [R83], R50 ;  /* 0x0000003253007388 */ /* 0x010fe80000000400 */
[----:B---3--:R-:W-:Y:S04]  /*9a50*/  STS.U16 [R82+0x40], R53 ;  /* 0x0000403552007388 */ /* 0x008fe80000000400 */
        /* <DEDUP_REMOVED lines=12> */
[----:B------:R-:W-:Y:S01]  /*9b20*/  STS.U16 [R94+0x380], R71 ;  /* 0x000380475e007388 */ /* 0x000fe20000000400 */
[----:B------:R-:W-:-:S03]  /*9b30*/  F2FP.BF16.F32.PACK_AB R17, R12, R13 ;  /* 0x0000000d0c11723e */ /* 0x000fc600000010ff */
[----:B--2---:R-:W-:Y:S01]  /*9b40*/  STS.U16 [R93+0x3c0], R84 ;  /* 0x0003c0545d007388 */ /* 0x004fe20000000400 */
[----:B------:R-:W-:-:S03]  /*9b50*/  NOP ;  /* 0x0000000000007918 */ /* 0x000fc60000000000 */
[----:B------:R-:W2:Y:S04]  /*9b60*/  LDS.U16 R18, [R92] ;  /* 0x000000005c127984 */ /* 0x000ea80000000400 */
[----:B------:R-:W4:Y:S04]  /*9b70*/  LDS.U16 R19, [R92+0x2] ;  /* 0x000002005c137984 */ /* 0x000f280000000400 */
[----:B------:R-:W5:Y:S04]  /*9b80*/  LDS.U16 R50, [R92+0x4] ;  /* 0x000004005c327984 */ /* 0x000f680000000400 */
[----:B------:R-:W0:Y:S04]  /*9b90*/  LDS.U16 R53, [R92+0x6] ;  /* 0x000006005c357984 */ /* 0x000e280000000400 */
[----:B------:R-:W-:Y:S04]  /*9ba0*/  @!P5 STL [R1+0x8], R84 ;  /* 0x000008540100d387 */ /* 0x000fe80000100800 */
[----:B------:R-:W-:Y:S04]  /*9bb0*/  LDS.U16 R54, [R92+0x10] ;  /* 0x000010005c367984 */ /* 0x000fe80000000400 */
[----:B---3--:R-:W3:Y:S04]  /*9bc0*/  LDL.LU R62, [R1+0xc] ;  /* 0x00000c00013e7983 */ /* 0x008ee80000300800 */
[----:B------:R-:W-:Y:S04]  /*9bd0*/  LDS.U16 R12, [R92+0x1a] ;  /* 0x00001a005c0c7984 */ /* 0x000fe80000000400 */
[----:B------:R-:W-:Y:S04]  /*9be0*/  LDS.U16 R13, [R92+0x1c] ;  /* 0x00001c005c0d7984 */ /* 0x000fe80000000400 */
[----:B------:R-:W-:Y:S01]  /*9bf0*/  LDS.U16 R14, [R92+0x1e] ;  /* 0x00001e005c0e7984 */ /* 0x000fe20000000400 */
[----:B--2---:R-:W-:-:S02]  /*9c00*/  SHF.L.U32 R18, R18, 0x10, RZ ;  /* 0x0000001012127819 */ /* 0x004fc400000006ff */
[----:B----4-:R-:W-:-:S03]  /*9c10*/  SHF.L.U32 R19, R19, 0x10, RZ ;  /* 0x0000001013137819 */ /* 0x010fc600000006ff */
[----:B------:R-:W-:Y:S02]  /*9c20*/  FADD.FTZ R55, R18, UR7 ;  /* 0x0000000712377e21 */ /* 0x000fe40008010000 */
[----:B------:R-:W2:Y:S01]  /*9c30*/  LDS.U16 R18, [R92+0x8] ;  /* 0x000008005c127984 */ /* 0x000ea20000000400 */
[----:B------:R-:W-:-:S03]  /*9c40*/  FADD.FTZ R57, R19, UR7 ;  /* 0x0000000713397e21 */ /* 0x000fc60008010000 */
[----:B------:R-:W4:Y:S01]  /*9c50*/  LDS.U16 R19, [R92+0xa] ;  /* 0x00000a005c137984 */ /* 0x000f220000000400 */
[----:B-----5:R-:W-:Y:S02]  /*9c60*/  SHF.L.U32 R50, R50, 0x10, RZ ;  /* 0x0000001032327819 */ /* 0x020fe400000006ff */
[----:B------:R-:W-:-:S03]  /*9c70*/  FSETP.GTU.FTZ.AND P6, PT, R57, 20, PT ;  /* 0x41a000003900780b */ /* 0x000fc60003fdc000 */
[----:B------:R-:W-:Y:S01]  /*9c80*/  FADD.FTZ R58, R50, UR7 ;  /* 0x00000007323a7e21 */ /* 0x000fe20008010000 */
[----:B0-----:R-:W-:Y:S01]  /*9c90*/  SHF.L.U32 R53, R53, 0x10, RZ ;  /* 0x0000001035357819 */ /* 0x001fe200000006ff */
[----:B------:R-:W0:Y:S01]  /*9ca0*/  LDS.U16 R50, [R92+0xc] ;  /* 0x00000c005c327984 */ /* 0x000e220000000400 */
[----:B------:R-:W-:Y:S02]  /*9cb0*/  FSETP.GTU.FTZ.AND P5, PT, R55, 20, PT ;  /* 0x41a000003700780b */ /* 0x000fe40003fbc000 */
[----:B------:R-:W-:Y:S01]  /*9cc0*/  FSETP.GTU.FTZ.AND P1, PT, R58, 20, PT ;  /* 0x41a000003a00780b */ /* 0x000fe20003f3c000 */
[----:B------:R-:W-:Y:S02]  /*9cd0*/  FADD.FTZ R59, R53, UR7 ;  /* 0x00000007353b7e21 */ /* 0x000fe40008010000 */
[----:B------:R-:W5:Y:S02]  /*9ce0*/  LDS.U16 R53, [R92+0xe] ;  /* 0x00000e005c357984 */ /* 0x000f640000000400 */
[----:B------:R-:W-:-:S06]  /*9cf0*/  @!P6 FMUL.FTZ R57, R57, -1.4426950216293334961 ;  /* 0xbfb8aa3b3939e820 */ /* 0x000fcc0000410000 */
[----:B------:R-:W-:Y:S02]  /*9d00*/  @!P5 FMUL.FTZ R55, R55, -1.4426950216293334961 ;  /* 0xbfb8aa3b3737d820 */ /* 0x000fe40000410000 */
[----:B------:R-:W-:Y:S01]  /*9d10*/  @!P1 FMUL.FTZ R58, R58, -1.4426950216293334961 ;  /* 0xbfb8aa3b3a3a9820 */ /* 0x000fe20000410000 */
[----:B------:R-:W1:Y:S01]  /*9d20*/  @!P6 MUFU.EX2 R57, R57 ;  /* 0x000000390039e308 */ /* 0x000e620000000800 */
[----:B------:R-:W-:-:S07]  /*9d30*/  FSETP.GTU.FTZ.AND P2, PT, R59, 20, PT ;  /* 0x41a000003b00780b */ /* 0x000fce0003f5c000 */
[----:B------:R1:W0:Y:S01]  /*9d40*/  @!P5 MUFU.EX2 R56, R55 ;  /* 0x000000370038d308 */ /* 0x0002220000000800 */
[----:B--2---:R-:W-:-:S07]  /*9d50*/  IMAD.U32 R18, R18, 0x10000, RZ ;  /* 0x0001000012127824 */ /* 0x004fce00078e00ff */
[----:B------:R-:W2:Y:S01]  /*9d60*/  @!P1 MUFU.EX2 R58, R58 ;  /* 0x0000003a003a9308 */ /* 0x000ea20000000800 */
[----:B------:R-:W-:Y:S01]  /*9d70*/  FADD.FTZ R18, R18, UR7 ;  /* 0x0000000712127e21 */ /* 0x000fe20008010000 */
[----:B----4-:R-:W-:Y:S01]  /*9d80*/  SHF.L.U32 R19, R19, 0x10, RZ ;  /* 0x0000001013137819 */ /* 0x010fe200000006ff */
[----:B-1----:R-:W1:Y:S03]  /*9d90*/  LDS.U16 R55, [R92+0x12] ;  /* 0x000012005c377984 */ /* 0x002e660000000400 */
[----:B------:R-:W-:Y:S01]  /*9da0*/  FSETP.GTU.FTZ.AND P3, PT, R18, 20, PT ;  /* 0x41a000001200780b */ /* 0x000fe20003f7c000 */
[----:B------:R-:W-:Y:S01]  /*9db0*/  FADD.FTZ R19, R19, UR7 ;  /* 0x0000000713137e21 */ /* 0x000fe20008010000 */
[----:B------:R-:W-:Y:S01]  /*9dc0*/  @!P6 FADD.FTZ R57, R57, 1 ;  /* 0x3f8000003939e421 */ /* 0x000fe20000010000 */
[----:B------:R-:W-:Y:S01]  /*9dd0*/  @!P2 FMUL.FTZ R59, R59, -1.4426950216293334961 ;  /* 0xbfb8aa3b3b3ba820 */ /* 0x000fe20000410000 */
[----:B0-----:R-:W-:-:S02]  /*9de0*/  @!P5 FADD.FTZ R56, R56, 1 ;  /* 0x3f8000003838d421 */ /* 0x001fc40000010000 */
[----:B------:R-:W-:Y:S01]  /*9df0*/  FSETP.GTU.FTZ.AND P4, PT, R19, 20, PT ;  /* 0x41a000001300780b */ /* 0x000fe20003f9c000 */
[----:B------:R-:W0:Y:S01]  /*9e00*/  @!P6 MUFU.RCP R60, R57 ;  /* 0x00000039003ce308 */ /* 0x000e220000001000 */
[----:B--2---:R-:W-:-:S05]  /*9e10*/  @!P1 FADD.FTZ R58, R58, 1 ;  /* 0x3f8000003a3a9421 */ /* 0x004fca0000010000 */
[----:B------:R-:W-:Y:S02]  /*9e20*/  @!P3 FMUL.FTZ R18, R18, -1.4426950216293334961 ;  /* 0xbfb8aa3b1212b820 */ /* 0x000fe40000410000 */
[----:B------:R2:W4:Y:S01]  /*9e30*/  @!P5 MUFU.RCP R61, R56 ;  /* 0x00000038003dd308 */ /* 0x0005220000001000 */
[----:B------:R-:W-:Y:S02]  /*9e40*/  SHF.L.U32 R50, R50, 0x10, RZ ;  /* 0x0000001032327819 */ /* 0x000fe400000006ff */
[----:B-----5:R-:W-:-:S05]  /*9e50*/  SHF.L.U32 R53, R53, 0x10, RZ ;  /* 0x0000001035357819 */ /* 0x020fca00000006ff */
[----:B------:R-:W5:Y:S01]  /*9e60*/  @!P2 MUFU.EX2 R59, R59 ;  /* 0x0000003b003ba308 */ /* 0x000f620000000800 */
[----:B------:R-:W-:-:S07]  /*9e70*/  @!P4 FMUL.FTZ R19, R19, -1.4426950216293334961 ;  /* 0xbfb8aa3b1313c820 */ /* 0x000fce0000410000 */
[----:B------:R-:W1:Y:S01]  /*9e80*/  @!P1 MUFU.RCP R58, R58 ;  /* 0x0000003a003a9308 */ /* 0x000e620000001000 */
[----:B--2---:R-:W-:Y:S01]  /*9e90*/  FADD.FTZ R56, R50, UR7 ;  /* 0x0000000732387e21 */ /* 0x004fe20008010000 */
[----:B------:R-:W-:Y:S01]  /*9ea0*/  SHF.L.U32 R54, R54, 0x10, RZ ;  /* 0x0000001036367819 */ /* 0x000fe200000006ff */
[----:B------:R-:W-:-:S05]  /*9eb0*/  FADD.FTZ R57, R53, UR7 ;  /* 0x0000000735397e21 */ /* 0x000fca0008010000 */
[----:B------:R-:W2:Y:S01]  /*9ec0*/  @!P3 MUFU.EX2 R18, R18 ;  /* 0x000000120012b308 */ /* 0x000ea20000000800 */
[----:B0-----:R-:W-:Y:S01]  /*9ed0*/  @!P6 FMUL.FTZ R27, R27, R60 ;  /* 0x0000003c1b1be220 */ /* 0x001fe20000410000 */
[----:B------:R-:W-:Y:S01]  /*9ee0*/  FADD.FTZ R60, R54, UR7 ;  /* 0x00000007363c7e21 */ /* 0x000fe20008010000 */
[----:B------:R-:W-:-:S05]  /*9ef0*/  FSETP.GTU.FTZ.AND P6, PT, R57, 20, PT ;  /* 0x41a000003900780b */ /* 0x000fca0003fdc000 */
[----:B------:R2:W0:Y:S01]  /*9f00*/  @!P4 MUFU.EX2 R50, R19 ;  /* 0x000000130032c308 */ /* 0x0004220000000800 */
[----:B----4-:R-:W-:Y:S01]  /*9f10*/  @!P5 FMUL.FTZ R26, R26, R61 ;  /* 0x0000003d1a1ad220 */ /* 0x010fe20000410000 */
[----:B-----5:R-:W-:Y:S01]  /*9f20*/  @!P2 FADD.FTZ R59, R59, 1 ;  /* 0x3f8000003b3ba421 */ /* 0x020fe20000010000 */
[----:B------:R-:W-:Y:S01]  /*9f30*/  FSETP.GTU.FTZ.AND P5, PT, R56, 20, PT ;  /* 0x41a000003800780b */ /* 0x000fe20003fbc000 */
[----:B-1----:R-:W-:Y:S01]  /*9f40*/  @!P1 FMUL.FTZ R29, R29, R58 ;  /* 0x0000003a1d1d9220 */ /* 0x002fe20000410000 */
[----:B------:R-:W-:-:S03]  /*9f50*/  FSETP.GTU.FTZ.AND P1, PT, R60, 20, PT ;  /* 0x41a000003c00780b */ /* 0x000fc60003f3c000 */
[----:B------:R-:W1:Y:S01]  /*9f60*/  @!P2 MUFU.RCP R59, R59 ;  /* 0x0000003b003ba308 */ /* 0x000e620000001000 */
[----:B--2---:R-:W-:Y:S01]  /*9f70*/  @!P3 FADD.FTZ R19, R18, 1 ;  /* 0x3f8000001213b421 */ /* 0x004fe20000010000 */
[----:B------:R-:W-:Y:S02]  /*9f80*/  IMAD.U32 R55, R55, 0x10000, RZ ;  /* 0x0001000037377824 */ /* 0x000fe400078e00ff */
[----:B------:R-:W-:Y:S01]  /*9f90*/  @!P6 FMUL.FTZ R54, R57, -1.4426950216293334961 ;  /* 0xbfb8aa3b3936e820 */ /* 0x000fe20000410000 */
[----:B------:R-:W-:Y:S03]  /*9fa0*/  LDS.U16 R18, [R92+0x14] ;  /* 0x000014005c127984 */ /* 0x000fe60000000400 */
[----:B------:R2:W-:Y:S01]  /*9fb0*/  @!P3 MUFU.RCP R57, R19 ;  /* 0x000000130039b308 */ /* 0x0005e20000001000 */
[----:B0-----:R-:W-:Y:S01]  /*9fc0*/  @!P4 FADD.FTZ R50, R50, 1 ;  /* 0x3f8000003232c421 */ /* 0x001fe20000010000 */
[----:B------:R-:W-:Y:S01]  /*9fd0*/  @!P5 FMUL.FTZ R53, R56, -1.4426950216293334961 ;  /* 0xbfb8aa3b3835d820 */ /* 0x000fe20000410000 */
[----:B------:R-:W-:Y:S01]  /*9fe0*/  FADD.FTZ R58, R55, UR7 ;  /* 0x00000007373a7e21 */ /* 0x000fe20008010000 */
[----:B------:R-:W-:Y:S01]  /*9ff0*/  @!P1 FMUL.FTZ R55, R60, -1.4426950216293334961 ;  /* 0xbfb8aa3b3c379820 */ /* 0x000fe20000410000 */
[----:B--2---:R-:W0:Y:S03]  /*a000*/  LDS.U16 R19, [R92+0x16] ;  /* 0x000016005c137984 */ /* 0x004e260000000400 */
[----:B------:R-:W2:Y:S01]  /*a010*/  @!P4 MUFU.RCP R50, R50 ;  /* 0x000000320032c308 */ /* 0x000ea20000001000 */
[----:B-1----:R-:W-:Y:S01]  /*a020*/  @!P2 FMUL.FTZ R30, R30, R59 ;  /* 0x0000003b1e1ea220 */ /* 0x002fe20000410000 */
[----:B------:R-:W-:-:S06]  /*a030*/  FSETP.GTU.FTZ.AND P2, PT, R58, 20, PT ;  /* 0x41a000003a00780b */ /* 0x000fcc0003f5c000 */
[----:B------:R-:W1:Y:S08]  /*a040*/  @!P5 MUFU.EX2 R53, R53 ;  /* 0x000000350035d308 */ /* 0x000e700000000800 */
[----:B------:R-:W4:Y:S01]  /*a050*/  @!P1 MUFU.EX2 R55, R55 ;  /* 0x0000003700379308 */ /* 0x000f220000000800 */
[----:B--2---:R-:W-:Y:S02]  /*a060*/  @!P4 FMUL.FTZ R33, R33, R50 ;  /* 0x000000322121c220 */ /* 0x004fe40000410000 */
[----:B------:R-:W2:Y:S01]  /*a070*/  LDS.U16 R50, [R92+0x18] ;  /* 0x000018005c327984 */ /* 0x000ea20000000400 */
[----:B------:R-:W-:Y:S01]  /*a080*/  @!P2 FMUL.FTZ R56, R58, -1.4426950216293334961 ;  /* 0xbfb8aa3b3a38a820 */ /* 0x000fe20000410000 */
[----:B------:R-:W-:Y:S01]  /*a090*/  BAR.SYNC.DEFER_BLOCKING 0x0 ;  /* 0x0000000000007b1d */ /* 0x000fe20000010000 */
[----:B-1----:R-:W-:-:S05]  /*a0a0*/  @!P5 FADD.FTZ R53, R53, 1 ;  /* 0x3f8000003535d421 */ /* 0x002fca0000010000 */
[----:B------:R-:W1:Y:S01]  /*a0b0*/  @!P6 MUFU.EX2 R54, R54 ;  /* 0x000000360036e308 */ /* 0x000e620000000800 */
[----:B----4-:R-:W-:-:S07]  /*a0c0*/  @!P1 FADD.FTZ R55, R55, 1 ;  /* 0x3f80000037379421 */ /* 0x010fce0000010000 */
[----:B------:R-:W4:Y:S01]  /*a0d0*/  @!P5 MUFU.RCP R58, R53 ;  /* 0x00000035003ad308 */ /* 0x000f220000001000 */
[----:B------:R-:W-:-:S07]  /*a0e0*/  SHF.L.U32 R12, R12, 0x10, RZ ;  /* 0x000000100c0c7819 */ /* 0x000fce00000006ff */
[----:B------:R-:W5:Y:S01]  /*a0f0*/  @!P2 MUFU.EX2 R56, R56 ;  /* 0x000000380038a308 */ /* 0x000f620000000800 */
[----:B-1----:R-:W-:-:S07]  /*a100*/  @!P6 FADD.FTZ R54, R54, 1 ;  /* 0x3f8000003636e421 */ /* 0x002fce0000010000 */
[----:B------:R-:W1:Y:S01]  /*a110*/  @!P1 MUFU.RCP R55, R55 ;  /* 0x0000003700379308 */ /* 0x000e620000001000 */
[----:B0-----:R-:W-:Y:S01]  /*a120*/  SHF.L.U32 R19, R19, 0x10, RZ ;  /* 0x0000001013137819 */ /* 0x001fe200000006ff */
[----:B------:R-:W-:Y:S01]  /*a130*/  FADD.FTZ R12, R12, UR7 ;  /* 0x000000070c0c7e21 */ /* 0x000fe20008010000 */
[----:B------:R-:W-:Y:S02]  /*a140*/  IMAD.U32 R13, R13, 0x10000, RZ ;  /* 0x000100000d0d7824 */ /* 0x000fe400078e00ff */
[----:B----4-:R-:W-:-:S03]  /*a150*/  @!P5 FMUL.FTZ R35, R35, R58 ;  /* 0x0000003a2323d220 */ /* 0x010fc60000410000 */
[----:B------:R0:W4:Y:S01]  /*a160*/  @!P6 MUFU.RCP R59, R54 ;  /* 0x00000036003be308 */ /* 0x0001220000001000 */
[----:B------:R-:W-:Y:S01]  /*a170*/  FADD.FTZ R19, R19, UR7 ;  /* 0x0000000713137e21 */ /* 0x000fe20008010000 */
[----:B------:R-:W-:Y:S01]  /*a180*/  FADD.FTZ R13, R13, UR7 ;  /* 0x000000070d0d7e21 */ /* 0x000fe20008010000 */
[----:B------:R-:W-:Y:S01]  /*a190*/  FSETP.GTU.FTZ.AND P5, PT, R12, 20, PT ;  /* 0x41a000000c00780b */ /* 0x000fe20003fbc000 */
[----:B-----5:R-:W-:Y:S01]  /*a1a0*/  @!P2 FADD.FTZ R56, R56, 1 ;  /* 0x3f8000003838a421 */ /* 0x020fe20000010000 */
[----:B------:R-:W-:Y:S01]  /*a1b0*/  @!P3 FMUL.FTZ R32, R32, R57 ;  /* 0x000000392020b220 */ /* 0x000fe20000410000 */
[----:B------:R-:W-:Y:S02]  /*a1c0*/  SHF.L.U32 R18, R18, 0x10, RZ ;  /* 0x0000001012127819 */ /* 0x000fe400000006ff */
[----:B------:R-:W-:Y:S01]  /*a1d0*/  FSETP.GTU.FTZ.AND P3, PT, R19, 20, PT ;  /* 0x41a000001300780b */ /* 0x000fe20003f7c000 */
[----:B-1----:R-:W-:Y:S01]  /*a1e0*/  @!P1 FMUL.FTZ R38, R38, R55 ;  /* 0x0000003726269220 */ /* 0x002fe20000410000 */
[----:B------:R-:W-:-:S02]  /*a1f0*/  FSETP.GTU.FTZ.AND P1, PT, R13, 20, PT ;  /* 0x41a000000d00780b */ /* 0x000fc40003f3c000 */
[----:B------:R-:W-:Y:S01]  /*a200*/  PRMT R9, R8, 0x7632, R9 ;  /* 0x0000763208097816 */ /* 0x000fe20000000009 */
[----:B------:R-:W1:Y:S01]  /*a210*/  @!P2 MUFU.RCP R56, R56 ;  /* 0x000000380038a308 */ /* 0x000e620000001000 */
[----:B------:R-:W-:Y:S01]  /*a220*/  FADD.FTZ R18, R18, UR7 ;  /* 0x0000000712127e21 */ /* 0x000fe20008010000 */
[----:B------:R-:W-:Y:S01]  /*a230*/  PRMT R55, R10, 0x7632, R55 ;  /* 0x000076320a377816 */ /* 0x000fe20000000037 */
[----:B------:R5:W-:Y:S01]  /*a240*/  STS.U16 [R92+0xc], R10 ;  /* 0x00000c0a5c007388 */ /* 0x000be20000000400 */
[----:B------:R-:W-:Y:S02]  /*a250*/  PRMT R7, R6, 0x7632, R7 ;  /* 0x0000763206077816 */ /* 0x000fe40000000007 */
[----:B------:R-:W-:Y:S01]  /*a260*/  PRMT R53, R16, 0x7632, R53 ;  /* 0x0000763210357816 */ /* 0x000fe20000000035 */
[----:B------:R2:W-:Y:S01]  /*a270*/  STS.U16 [R92+0x10], R8 ;  /* 0x000010085c007388 */ /* 0x0005e20000000400 */
[----:B0-----:R-:W-:Y:S02]  /*a280*/  PRMT R54, R15, 0x7632, R54 ;  /* 0x000076320f367816 */ /* 0x001fe40000000036 */
[----:B------:R-:W-:Y:S01]  /*a290*/  PRMT R11, R17, 0x7632, R11 ;  /* 0x00007632110b7816 */ /* 0x000fe2000000000b */
[----:B------:R0:W-:Y:S01]  /*a2a0*/  STS.U16 [R92+0x12], R9 ;  /* 0x000012095c007388 */ /* 0x0001e20000000400 */
[----:B-----5:R-:W-:-:S03]  /*a2b0*/  PRMT R10, R2, 0x7632, R10 ;  /* 0x00007632020a7816 */ /* 0x020fc6000000000a */
[----:B------:R5:W-:Y:S01]  /*a2c0*/  STS.U16 [R92+0x14], R6 ;  /* 0x000014065c007388 */ /* 0x000be20000000400 */
[C---:B--2---:R-:W-:Y:S01]  /*a2d0*/  PRMT R8, R5.reuse, 0x7610, R8 ;  /* 0x0000761005087816 */ /* 0x044fe20000000008 */
[----:B----4-:R-:W-:Y:S01]  /*a2e0*/  @!P6 FMUL.FTZ R36, R36, R59 ;  /* 0x0000003b2424e220 */ /* 0x010fe20000410000 */
[----:B------:R-:W-:Y:S01]  /*a2f0*/  @!P5 FMUL.FTZ R3, R12, -1.4426950216293334961 ;  /* 0xbfb8aa3b0c03d820 */ /* 0x000fe20000410000 */
[----:B0-----:R-:W-:Y:S02]  /*a300*/  PRMT R9, R5, 0x7632, R9 ;  /* 0x0000763205097816 */ /* 0x001fe40000000009 */
[----:B-----5:R-:W-:Y:S02]  /*a310*/  PRMT R6, R2, 0x7610, R6 ;  /* 0x0000761002067816 */ /* 0x020fe40000000006 */
[----:B------:R-:W-:Y:S02]  /*a320*/  FSETP.GTU.FTZ.AND P6, PT, R18, 20, PT ;  /* 0x41a000001200780b */ /* 0x000fe40003fdc000 */
[----:B------:R-:W-:Y:S01]  /*a330*/  MOV R12, UR9 ;  /* 0x00000009000c7c02 */ /* 0x000fe20008000f00 */
[----:B------:R-:W-:Y:S01]  /*a340*/  STS.U16 [R92], R16 ;  /* 0x000000105c007388 */ /* 0x000fe20000000400 */
[----:B------:R-:W-:Y:S01]  /*a350*/  SHF.L.U32 R50, R50, 0x10, RZ ;  /* 0x0000001032327819 */ /* 0x000fe200000006ff */
[----:B------:R-:W-:-:S02]  /*a360*/  @!P3 FMUL.FTZ R5, R19, -1.4426950216293334961 ;  /* 0xbfb8aa3b1305b820 */ /* 0x000fc40000410000 */
        /* <DEDUP_REMOVED lines=10> */
[----:B------:R2:W-:Y:S01]  /*a410*/  STS.U16 [R92+0x1e], R10 ;  /* 0x00001e0a5c007388 */ /* 0x0005e20000000400 */
[----:B------:R-:W-:Y:S01]  /*a420*/  NOP ;  /* 0x0000000000007918 */ /* 0x000fe20000000000 */
[----:B0-----:R-:W-:-:S02]  /*a430*/  @!P1 FMUL.FTZ R6, R13, -1.4426950216293334961 ;  /* 0xbfb8aa3b0d069820 */ /* 0x001fc40000410000 */
[----:B------:R-:W-:Y:S01]  /*a440*/  LDS.U16 R9, [R83] ;  /* 0x0000000053097984 */ /* 0x000fe20000000400 */
[----:B------:R-:W-:-:S03]  /*a450*/  FADD.FTZ R50, R50, UR7 ;  /* 0x0000000732327e21 */ /* 0x000fc60008010000 */
        /* <DEDUP_REMOVED lines=17> */
[----:B-1----:R-:W-:Y:S01]  /*a570*/  @!P2 FMUL.FTZ R39, R39, R56 ;  /* 0x000000382727a220 */ /* 0x002fe20000410000 */
[----:B------:R-:W-:Y:S01]  /*a580*/  FSETP.GTU.FTZ.AND P2, PT, R50, 20, PT ;  /* 0x41a000003200780b */ /* 0x000fe20003f5c000 */
[----:B------:R-:W-:Y:S01]  /*a590*/  @!P6 FMUL.FTZ R4, R18, -1.4426950216293334961 ;  /* 0xbfb8aa3b1204e820 */ /* 0x000fe20000410000 */
[----:B------:R-:W-:-:S05]  /*a5a0*/  SHF.L.U32 R14, R14, 0x10, RZ ;  /* 0x000000100e0e7819 */ /* 0x000fca00000006ff */
[----:B------:R-:W0:Y:S01]  /*a5b0*/  @!P6 MUFU.EX2 R4, R4 ;  /* 0x000000040004e308 */ /* 0x000e220000000800 */
[----:B------:R-:W-:-:S05]  /*a5c0*/  FADD.FTZ R14, R14, UR7 ;  /* 0x000000070e0e7e21 */ /* 0x000fca0008010000 */
[----:B------:R-:W-:Y:S01]  /*a5d0*/  FSETP.GTU.FTZ.AND P4, PT, R14, 20, PT ;  /* 0x41a000000e00780b */ /* 0x000fe20003f9c000 */
[----:B------:R-:W-:Y:S01]  /*a5e0*/  @!P2 FMUL.FTZ R2, R50, -1.4426950216293334961 ;  /* 0xbfb8aa3b3202a820 */ /* 0x000fe20000410000 */
[----:B------:R-:W1:Y:S01]  /*a5f0*/  @!P3 MUFU.EX2 R5, R5 ;  /* 0x000000050005b308 */ /* 0x000e620000000800 */
[----:B------:R-:W4:Y:S07]  /*a600*/  LDS R8, [UR19+0x1080] ;  /* 0x00108013ff087984 */ /* 0x000f2e0008000800 */
[----:B------:R-:W5:Y:S01]  /*a610*/  @!P1 MUFU.EX2 R6, R6 ;  /* 0x0000000600069308 */ /* 0x000f620000000800 */
[----:B0-----:R-:W-:-:S07]  /*a620*/  @!P6 FADD.FTZ R4, R4, 1 ;  /* 0x3f8000000404e421 */ /* 0x001fce0000010000 */
[----:B------:R-:W0:Y:S01]  /*a630*/  @!P2 MUFU.EX2 R2, R2 ;  /* 0x000000020002a308 */ /* 0x000e220000000800 */
[----:B------:R-:W-:Y:S01]  /*a640*/  @!P4 FMUL.FTZ R7, R14, -1.4426950216293334961 ;  /* 0xbfb8aa3b0e07c820 */ /* 0x000fe20000410000 */
[----:B------:R-:W-:Y:S02]  /*a650*/  UMOV UR9, URZ ;  /* 0x000000ff00097c82 */ /* 0x000fe40008000000 */
[----:B------:R-:W-:-:S04]  /*a660*/  UIMAD.WIDE.U32 UR20, UR28, UR22, UR8 ;  /* 0x000000161c1472a5 */ /* 0x000fc8000f8e0008 */
[----:B------:R-:W3:Y:S01]  /*a670*/  @!P5 MUFU.EX2 R3, R3 ;  /* 0x000000030003d308 */ /* 0x000ee20000000800 */
[----:B-1----:R-:W-:Y:S01]  /*a680*/  @!P3 FADD.FTZ R5, R5, 1 ;  /* 0x3f8000000505b421 */ /* 0x002fe20000010000 */
[----:B------:R-:W-:Y:S01]  /*a690*/  UIMAD UR21, UR28, UR23, UR21 ;  /* 0x000000171c1572a4 */ /* 0x000fe2000f8e0215 */
[----:B-----5:R-:W-:Y:S01]  /*a6a0*/  @!P1 FADD.FTZ R6, R6, 1 ;  /* 0x3f80000006069421 */ /* 0x020fe20000010000 */
[----:B------:R-:W1:Y:S04]  /*a6b0*/  LDCU.64 UR22, c[0x0][0x550] ;  /* 0x0000aa00ff1677ac */ /* 0x000e680008000a00 */
[----:B------:R-:W5:Y:S01]  /*a6c0*/  @!P6 MUFU.RCP R4, R4 ;  /* 0x000000040004e308 */ /* 0x000f620000001000 */
[----:B0-----:R-:W-:-:S07]  /*a6d0*/  @!P2 FADD.FTZ R2, R2, 1 ;  /* 0x3f8000000202a421 */ /* 0x001fce0000010000 */
[----:B------:R-:W0:Y:S01]  /*a6e0*/  @!P4 MUFU.EX2 R7, R7 ;  /* 0x000000070007c308 */ /* 0x000e220000000800 */
[----:B------:R-:W-:Y:S01]  /*a6f0*/  UIMAD UR11, UR10, UR25, URZ ;  /* 0x000000190a0b72a4 */ /* 0x000fe2000f8e02ff */
[----:B---3--:R-:W-:Y:S01]  /*a700*/  @!P5 FADD.FTZ R3, R3, 1 ;  /* 0x3f8000000303d421 */ /* 0x008fe20000010000 */
[----:B------:R-:W-:-:S05]  /*a710*/  UIMAD.WIDE.U32 UR20, UR10, UR24, UR20 ;  /* 0x000000180a1472a5 */ /* 0x000fca000f8e0014 */
[----:B------:R-:W3:Y:S01]  /*a720*/  @!P3 MUFU.RCP R5, R5 ;  /* 0x000000050005b308 */ /* 0x000ee20000001000 */
[----:B-----5:R-:W-:-:S07]  /*a730*/  @!P6 FMUL.FTZ R45, R45, R4 ;  /* 0x000000042d2de220 */ /* 0x020fce0000410000 */
[----:B------:R-:W5:Y:S08]  /*a740*/  @!P2 MUFU.RCP R75, R2 ;  /* 0x00000002004ba308 */ /* 0x000f700000001000 */
[----:B------:R-:W4:Y:S01]  /*a750*/  @!P1 MUFU.RCP R6, R6 ;  /* 0x0000000600069308 */ /* 0x000f220000001000 */
[----:B0-----:R-:W-:Y:S01]  /*a760*/  @!P4 FADD.FTZ R7, R7, 1 ;  /* 0x3f8000000707c421 */ /* 0x001fe20000010000 */
[----:B------:R-:W-:-:S06]  /*a770*/  MOV R4, UR11 ;  /* 0x0000000b00047c02 */ /* 0x000fcc0008000f00 */
[----:B--2---:R0:W2:Y:S02]  /*a780*/  @!P5 MUFU.RCP R10, R3 ;  /* 0x00000003000ad308 */ /* 0x0040a40000001000 */
[----:B0-----:R-:W-:-:S06]  /*a790*/  IADD3 R3, P6, PT, R20, UR20, RZ ;  /* 0x0000001414037c10 */ /* 0x001fcc000ffde0ff */
[----:B------:R-:W0:Y:S01]  /*a7a0*/  @!P4 MUFU.RCP R7, R7 ;  /* 0x000000070007c308 */ /* 0x000e220000001000 */
[----:B------:R-:W-:Y:S01]  /*a7b0*/  IADD3.X R4, PT, PT, R4, UR21, RZ, P6, !PT ;  /* 0x0000001504047c10 */ /* 0x000fe2000b7fe4ff */
[----:B---3--:R-:W-:Y:S01]  /*a7c0*/  @!P3 FMUL.FTZ R46, R46, R5 ;  /* 0x000000052e2eb220 */ /* 0x008fe20000410000 */
[----:B-1----:R-:W-:Y:S01]  /*a7d0*/  LEA R2, P6, R3, UR22, 0x1 ;  /* 0x0000001603027c11 */ /* 0x002fe2000f8c08ff */
[----:B-----5:R-:W-:Y:S01]  /*a7e0*/  @!P2 FMUL.FTZ R48, R48, R75 ;  /* 0x0000004b3030a220 */ /* 0x020fe20000410000 */
[----:B----4-:R-:W-:Y:S01]  /*a7f0*/  @!P1 FMUL.FTZ R51, R51, R6 ;  /* 0x0000000633339220 */ /* 0x010fe20000410000 */
[----:B------:R-:W-:Y:S01]  /*a800*/  ISETP.GE.AND P2, PT, R20, R8, PT ;  /* 0x000000081400720c */ /* 0x000fe20003f46270 */
[----:B--2---:R-:W-:Y:S01]  /*a810*/  @!P5 FMUL.FTZ R49, R49, R10 ;  /* 0x0000000a3131d220 */ /* 0x004fe20000410000 */
[----:B------:R-:W-:Y:S01]  /*a820*/  LEA.HI.X R3, R3, UR23, R4, 0x1, P6 ;  /* 0x0000001703037c11 */ /* 0x000fe2000b0f0c04 */
[----:B------:R-:W1:Y:S01]  /*a830*/  LDCU.64 UR20, c[0x0][0x518] ;  /* 0x0000a300ff1477ac */ /* 0x000e620008000a00 */
[----:B------:R-:W-:-:S02]  /*a840*/  ISETP.GE.AND P3, PT, R47, R8, PT ;  /* 0x000000082f00720c */ /* 0x000fc40003f66270 */
[-C--:B------:R-:W-:Y:S01]  /*a850*/  ISETP.GE.AND P6, PT, R21, R8.reuse, PT ;  /* 0x000000081500720c */ /* 0x080fe20003fc6270 */
[----:B------:R-:W2:Y:S01]  /*a860*/  LDCU.64 UR22, c[0x0][0x520] ;  /* 0x0000a400ff1677ac */ /* 0x000ea20008000a00 */
[-C--:B------:R-:W-:Y:S01]  /*a870*/  ISETP.GE.AND P1, PT, R43, R8.reuse, PT ;  /* 0x000000082b00720c */ /* 0x080fe20003f26270 */
[----:B0-----:R-:W-:Y:S01]  /*a880*/  @!P4 FMUL.FTZ R52, R52, R7 ;  /* 0x000000073434c220 */ /* 0x001fe20000410000 */
        /* <DEDUP_REMOVED lines=32> */
[----:B0-----:R-:W-:Y:S02]  /*aa90*/  F2FP.BF16.F32.PACK_AB R3, R30, R29 ;  /* 0x0000001d1e03723e */ /* 0x001fe400000010ff */
[----:B------:R-:W-:Y:S02]  /*aaa0*/  F2FP.BF16.F32.PACK_AB R4, R33, R32 ;  /* 0x000000202104723e */ /* 0x000fe400000010ff */
[C---:B------:R-:W-:Y:S02]  /*aab0*/  PRMT R7, R3.reuse, 0x7610, R7 ;  /* 0x0000761003077816 */ /* 0x040fe40000000007 */
[----:B------:R-:W-:-:S02]  /*aac0*/  PRMT R8, R3, 0x7632, R8 ;  /* 0x0000763203087816 */ /* 0x000fc40000000008 */
[----:B------:R-:W-:Y:S02]  /*aad0*/  F2FP.BF16.F32.PACK_AB R2, R36, R35 ;  /* 0x000000232402723e */ /* 0x000fe400000010ff */
[----:B------:R-:W-:Y:S02]  /*aae0*/  F2FP.BF16.F32.PACK_AB R3, R39, R38 ;  /* 0x000000262703723e */ /* 0x000fe400000010ff */
[C---:B------:R-:W-:Y:S02]  /*aaf0*/  PRMT R10, R4.reuse, 0x7632, R10 ;  /* 0x00007632040a7816 */ /* 0x040fe4000000000a */
[----:B------:R-:W-:Y:S02]  /*ab00*/  PRMT R9, R4, 0x7610, R9 ;  /* 0x0000761004097816 */ /* 0x000fe40000000009 */
[C---:B------:R-:W-:Y:S01]  /*ab10*/  PRMT R11, R3.reuse, 0x7610, R11 ;  /* 0x00007610030b7816 */ /* 0x040fe2000000000b */
[----:B------:R0:W-:Y:S01]  /*ab20*/  STS.U16 [R92], R5 ;  /* 0x000000055c007388 */ /* 0x0001e20000000400 */
[----:B------:R-:W-:-:S03]  /*ab30*/  PRMT R13, R3, 0x7632, R13 ;  /* 0x00007632030d7816 */ /* 0x000fc6000000000d */
[----:B------:R3:W-:Y:S01]  /*ab40*/  STS.U16 [R92+0x2], R6 ;  /* 0x000002065c007388 */ /* 0x0007e20000000400 */
[----:B------:R-:W-:Y:S02]  /*ab50*/  F2FP.BF16.F32.PACK_AB R4, R46, R45 ;  /* 0x0000002d2e04723e */ /* 0x000fe400000010ff */
[----:B------:R-:W-:Y:S02]  /*ab60*/  F2FP.BF16.F32.PACK_AB R3, R52, R51 ;  /* 0x000000333403723e */ /* 0x000fe400000010ff */
[C---:B0-----:R-:W-:Y:S02]  /*ab70*/  PRMT R5, R2.reuse, 0x7610, R5 ;  /* 0x0000761002057816 */ /* 0x041fe40000000005 */
[----:B---3--:R-:W-:Y:S02]  /*ab80*/  PRMT R6, R2, 0x7632, R6 ;  /* 0x0000763202067816 */ /* 0x008fe40000000006 */
[----:B------:R-:W-:Y:S01]  /*ab90*/  F2FP.BF16.F32.PACK_AB R2, R49, R48 ;  /* 0x000000303102723e */ /* 0x000fe200000010ff */
[----:B------:R0:W-:Y:S01]  /*aba0*/  STS.U16 [R92+0x6], R8 ;  /* 0x000006085c007388 */ /* 0x0001e20000000400 */
[----:B------:R-:W-:-:S03]  /*abb0*/  PRMT R14, R3, 0x7632, R14 ;  /* 0x00007632030e7816 */ /* 0x000fc6000000000e */
[----:B------:R3:W-:Y:S01]  /*abc0*/  STS.U16 [R92+0xa], R10 ;  /* 0x00000a0a5c007388 */ /* 0x0007e20000000400 */
[----:B0-----:R-:W-:Y:S02]  /*abd0*/  PRMT R8, R4, 0x7632, R8 ;  /* 0x0000763204087816 */ /* 0x001fe40000000008 */
[----:B---3--:R-:W-:Y:S01]  /*abe0*/  PRMT R10, R2, 0x7632, R10 ;  /* 0x00007632020a7816 */ /* 0x008fe2000000000a */
        /* <DEDUP_REMOVED lines=31> */
[----:B-1----:R-:W-:Y:S01]  /*ade0*/  UIMAD.WIDE.U32 UR8, UR28, UR20, UR8 ;  /* 0x000000141c0872a5 */ /* 0x002fe2000f8e0008 */
[----:B------:R-:W-:-:S04]  /*adf0*/  FADD.FTZ R26, R26, R62 ;  /* 0x0000003e1a1a7221 */ /* 0x000fc80000010000 */
[----:B------:R-:W1:Y:S01]  /*ae00*/  LDS R4, [UR19+0x1080] ;  /* 0x00108013ff047984 */ /* 0x000e620008000800 */
[----:B------:R-:W-:Y:S01]  /*ae10*/  UIMAD UR9, UR28, UR21, UR9 ;  /* 0x000000151c0972a4 */ /* 0x000fe2000f8e0209 */
[----:B------:R-:W-:Y:S01]  /*ae20*/  FADD.FTZ R26, R26, R27 ;  /* 0x0000001b1a1a7221 */ /* 0x000fe20000010000 */
[----:B------:R-:W3:Y:S03]  /*ae30*/  LDCU.64 UR20, c[0x0][0x560] ;  /* 0x0000ac00ff1477ac */ /* 0x000ee60008000a00 */
[----:B------:R-:W-:Y:S01]  /*ae40*/  FADD.FTZ R29, R26, R29 ;  /* 0x0000001d1a1d7221 */ /* 0x000fe20000010000 */
[----:B--2---:R-:W-:-:S03]  /*ae50*/  UIMAD.WIDE.U32 UR8, UR10, UR22, UR8 ;  /* 0x000000160a0872a5 */ /* 0x004fc6000f8e0008 */
[----:B------:R-:W-:Y:S01]  /*ae60*/  FADD.FTZ R29, R29, R30 ;  /* 0x0000001e1d1d7221 */ /* 0x000fe20000010000 */
[----:B------:R-:W-:-:S03]  /*ae70*/  UIMAD UR9, UR10, UR23, UR9 ;  /* 0x000000170a0972a4 */ /* 0x000fc6000f8e0209 */
[----:B------:R-:W-:Y:S01]  /*ae80*/  FADD.FTZ R32, R29, R32 ;  /* 0x000000201d207221 */ /* 0x000fe20000010000 */
[----:B0-----:R-:W-:-:S03]  /*ae90*/  IADD3 R3, P0, PT, R20, UR8, RZ ;  /* 0x0000000814037c10 */ /* 0x001fc6000ff1e0ff */
[----:B------:R-:W-:Y:S01]  /*aea0*/  FADD.FTZ R32, R32, R33 ;  /* 0x0000002120207221 */ /* 0x000fe20000010000 */
[----:B------:R-:W-:Y:S02]  /*aeb0*/  IADD3.X R6, PT, PT, RZ, UR9, RZ, P0, !PT ;  /* 0x00000009ff067c10 */ /* 0x000fe400087fe4ff */
[----:B---3--:R-:W-:Y:S01]  /*aec0*/  LEA R2, P3, R3, UR20, 0x1 ;  /* 0x0000001403027c11 */ /* 0x008fe2000f8608ff */
[----:B------:R-:W-:-:S03]  /*aed0*/  FADD.FTZ R35, R32, R35 ;  /* 0x0000002320237221 */ /* 0x000fc60000010000 */
[----:B------:R-:W-:Y:S01]  /*aee0*/  LEA.HI.X R3, R3, UR21, R6, 0x1, P3 ;  /* 0x0000001503037c11 */ /* 0x000fe200098f0c06 */
[----:B------:R-:W-:Y:S01]  /*aef0*/  FADD.FTZ R35, R35, R36 ;  /* 0x0000002423237221 */ /* 0x000fe20000010000 */
[-C--:B-1----:R-:W-:Y:S02]  /*af00*/  ISETP.GE.AND P2, PT, R20, R4.reuse, PT ;  /* 0x000000041400720c */ /* 0x082fe40003f46270 */
[-C--:B------:R-:W-:Y:S01]  /*af10*/  ISETP.GE.AND P1, PT, R47, R4.reuse, PT ;  /* 0x000000042f00720c */ /* 0x080fe20003f26270 */
[----:B------:R-:W-:Y:S01]  /*af20*/  FADD.FTZ R38, R35, R38 ;  /* 0x0000002623267221 */ /* 0x000fe20000010000 */
[-C--:B------:R-:W-:Y:S02]  /*af30*/  ISETP.GE.AND P0, PT, R21, R4.reuse, PT ;  /* 0x000000041500720c */ /* 0x080fe40003f06270 */
[-C--:B------:R-:W-:Y:S02]  /*af40*/  ISETP.GE.AND P4, PT, R43, R4.reuse, PT ;  /* 0x000000042b00720c */ /* 0x080fe40003f86270 */
[----:B------:R-:W-:-:S02]  /*af50*/  ISETP.GE.AND P6, PT, R44, R4, PT ;  /* 0x000000042c00720c */ /* 0x000fc40003fc6270 */
[-C--:B------:R-:W-:Y:S02]  /*af60*/  ISETP.GE.AND P5, PT, R22, R4.reuse, PT ;  /* 0x000000041600720c */ /* 0x080fe40003fa6270 */
[-C--:B------:R-:W-:Y:S01]  /*af70*/  ISETP.GE.AND P3, PT, R42, R4.reuse, PT ;  /* 0x000000042a00720c */ /* 0x080fe20003f66270 */
[----:B------:R-:W-:Y:S01]  /*af80*/  @!P2 STG.E.U16 desc[UR26][R2.64], R5 ;  /* 0x000000050200a986 */ /* 0x000fe2000c10151a */
[----:B------:R-:W-:-:S03]  /*af90*/  ISETP.GE.AND P2, PT, R41, R4, PT ;  /* 0x000000042900720c */ /* 0x000fc60003f46270 */
[----:B------:R-:W-:Y:S01]  /*afa0*/  @!P1 STG.E.U16 desc[UR26][R2.64+0x40], R7 ;  /* 0x0000400702009986 */ /* 0x000fe2000c10151a */
[----:B------:R-:W-:Y:S01]  /*afb0*/  ISETP.GE.AND P1, PT, R40, R4, PT ;  /* 0x000000042800720c */ /* 0x000fe20003f26270 */
[----:B------:R-:W-:-:S04]  /*afc0*/  FADD.FTZ R38, R38, R39 ;  /* 0x0000002726267221 */ /* 0x000fc80000010000 */
[----:B------:R-:W-:Y:S01]  /*afd0*/  FADD.FTZ R45, R38, R45 ;  /* 0x0000002d262d7221 */ /* 0x000fe20000010000 */
[----:B------:R-:W-:Y:S01]  /*afe0*/  @!P0 STG.E.U16 desc[UR26][R2.64+0x80], R9 ;  /* 0x0000800902008986 */ /* 0x000fe2000c10151a */
[-C--:B------:R-:W-:Y:S02]  /*aff0*/  ISETP.GE.AND P0, PT, R37, R4.reuse, PT ;  /* 0x000000042500720c */ /* 0x080fe40003f06270 */
[----:B------:R-:W-:Y:S01]  /*b000*/  FADD.FTZ R45, R45, R46 ;  /* 0x0000002e2d2d7221 */ /* 0x000fe20000010000 */
        /* <DEDUP_REMOVED lines=11> */
[----:B------:R-:W-:Y:S01]  /*b0c0*/  ISETP.GE.AND P1, PT, R23, R4, PT ;  /* 0x000000041700720c */ /* 0x000fe20003f26270 */
[----:B------:R-:W-:-:S04]  /*b0d0*/  FADD.FTZ R48, R45, R48 ;  /* 0x000000302d307221 */ /* 0x000fc80000010000 */
[----:B------:R-:W-:Y:S01]  /*b0e0*/  FADD.FTZ R48, R48, R49 ;  /* 0x0000003130307221 */ /* 0x000fe20000010000 */
[----:B------:R-:W-:Y:S03]  /*b0f0*/  @!P0 STG.E.U16 desc[UR26][R2.64+0x240], R99 ;  /* 0x0002406302008986 */ /* 0x000fe6000c10151a */
[----:B------:R-:W-:Y:S01]  /*b100*/  FADD.FTZ R51, R48, R51 ;  /* 0x0000003330337221 */ /* 0x000fe20000010000 */
[----:B------:R-:W-:Y:S04]  /*b110*/  @!P4 STG.E.U16 desc[UR26][R2.64+0x280], R19 ;  /* 0x000280130200c986 */ /* 0x000fe8000c10151a */
[----:B------:R-:W-:Y:S04]  /*b120*/  @!P6 STG.E.U16 desc[UR26][R2.64+0x2c0], R97 ;  /* 0x0002c0610200e986 */ /* 0x000fe8000c10151a */
[----:B------:R-:W-:Y:S04]  /*b130*/  @!P5 STG.E.U16 desc[UR26][R2.64+0x300], R53 ;  /* 0x000300350200d986 */ /* 0x000fe8000c10151a */
[----:B------:R-:W-:Y:S04]  /*b140*/  @!P3 STG.E.U16 desc[UR26][R2.64+0x340], R95 ;  /* 0x0003405f0200b986 */ /* 0x000fe8000c10151a */
[----:B------:R-:W-:Y:S04]  /*b150*/  @!P2 STG.E.U16 desc[UR26][R2.64+0x380], R55 ;  /* 0x000380370200a986 */ /* 0x000fe8000c10151a */
[----:B------:R0:W-:Y:S01]  /*b160*/  @!P1 STG.E.U16 desc[UR26][R2.64+0x3c0], R93 ;  /* 0x0003c05d02009986 */ /* 0x0001e2000c10151a */
[----:B------:R-:W-:Y:S01]  /*b170*/  UIADD3 UR18, UP0, UPT, UR18, -0x1000, URZ ;  /* 0xfffff00012127890 */ /* 0x000fe2000ff1e0ff */
[----:B0-----:R-:W-:-:S05]  /*b180*/  FADD.FTZ R2, R51, R52 ;  /* 0x0000003433027221 */ /* 0x001fca0000010000 */
[----:B------:R0:W-:Y:S01]  /*b190*/  STL [R1+0xc], R2 ;  /* 0x00000c0201007387 */ /* 0x0001e20000100800 */
        /* <DEDUP_REMOVED lines=8> */
[----:B0-----:R-:W-:Y:S10]  /*b220*/  BRA.U UP0, `(.L_x_270) ;  /* 0xffffff5100cc7547 */ /* 0x001ff4000b83ffff */
.L_x_222:
        /* <DEDUP_REMOVED lines=45> */
.L_x_272:
[----:B------:R-:W-:Y:S05]  /*b500*/  BSYNC.RECONVERGENT B0 ;  /* 0x0000000000007941 */ /* 0x000fea0003800200 */
.L_x_271:
        /* <DEDUP_REMOVED lines=39> */
[----:B------:R-:W-:Y:S01]  /*b780*/  MOV R2, UR4 ;  /* 0x0000000400027c02 */ /* 0x000fe20008000f00 */
[----:B------:R-:W-:Y:S02]  /*b790*/  IMAD.U32 R3, RZ, RZ, UR5 ;  /* 0x00000005ff037e24 */ /* 0x000fe4000f8e00ff */
[----:B--2---:R-:W-:-:S05]  /*b7a0*/  FADD.FTZ R5, R0, R5 ;  /* 0x0000000500057221 */ /* 0x004fca0000010000 */
[----:B------:R1:W-:Y:S02]  /*b7b0*/  REDG.E.ADD.F32.FTZ.RN.STRONG.GPU desc[UR26][R2.64], R5 ;  /* 0x00000005020079a6 */ /* 0x0003e4000c12f31a */
.L_x_274:
[----:B------:R-:W-:Y:S05]  /*b7c0*/  BSYNC.RECONVERGENT B0 ;  /* 0x0000000000007941 */ /* 0x000fea0003800200 */
.L_x_273:
        /* <DEDUP_REMOVED lines=34> */
.L_x_276:
[C---:B------:R-:W-:Y:S01]  /*b9f0*/  LEA R0, R11.reuse, UR10, 0x2 ;  /* 0x0000000a0b007c11 */ /* 0x040fe2000f8e10ff */
[C---:B01----:R-:W-:Y:S01]  /*ba00*/  IMAD.WIDE.U32 R6, R11.reuse, UR42, RZ ;  /* 0x0000002a0b067c25 */ /* 0x043fe2000f8e00ff */
[----:B------:R-:W-:Y:S02]  /*ba10*/  MOV R4, UR8 ;  /* 0x0000000800047c02 */ /* 0x000fe40008000f00 */
[----:B------:R-:W-:Y:S01]  /*ba20*/  SHF.R.S32.HI R10, RZ, 0x1f, R11 ;  /* 0x0000001fff0a7819 */ /* 0x000fe2000001140b */
[----:B------:R-:W1:Y:S01]  /*ba30*/  LDS R13, [R0+0x2ce0] ;  /* 0x002ce000000d7984 */ /* 0x000e620000000800 */
[----:B------:R-:W-:Y:S02]  /*ba40*/  MOV R3, UR11 ;  /* 0x0000000b00037c02 */ /* 0x000fe40008000f00 */
        /* <DEDUP_REMOVED lines=20> */
[----:B------:R-:W-:Y:S01]  /*bb90*/  MOV R7, UR7 ;  /* 0x0000000700077c02 */ /* 0x000fe20008000f00 */
[----:B------:R-:W-:-:S02]  /*bba0*/  IMAD.MOV.U32 R2, RZ, RZ, R6 ;  /* 0x000000ffff027224 */ /* 0x000fc400078e0006 */
        /* <DEDUP_REMOVED lines=29> */
.L_x_275:
[----:B------:R-:W-:Y:S05]  /*bd80*/  EXIT ;  /* 0x000000000000794d */ /* 0x000fea0003800000 */
.L_x_261:
[----:B------:R-:W-:Y:S01]  /*bd90*/  HFMA2 R87, -RZ, RZ, 0, 0 ;  /* 0x00000000ff577431 */ /* 0x000fe200000001ff */
[----:B------:R-:W-:Y:S01]  /*bda0*/  MOV R86, 0xffffffff ;  /* 0xffffffff00567802 */ /* 0x000fe20000000f00 */
[----:B------:R-:W-:Y:S01]  /*bdb0*/  IMAD.MOV.U32 R154, RZ, RZ, 0x1 ;  /* 0x00000001ff9a7424 */ /* 0x000fe200078e00ff */
[----:B------:R-:W-:-:S07]  /*bdc0*/  MOV R165, R162 ;  /* 0x000000a200a57202 */ /* 0x000fce0000000f00 */
[----:B-1---5:R-:W-:Y:S05]  /*bdd0*/  WARPSYNC.COLLECTIVE R86, `(.L_x_277) ;  /* 0x0000000056087348 */ /* 0x022fea0003c00000 */
[----:B------:R0:W2:Y:S02]  /*bde0*/  SHFL.UP P6, R86, R165, R154, R87 ;  /* 0x0400009aa5567389 */ /* 0x0000a400000c0057 */
[----:B012--5:R-:W-:Y:S05]  /*bdf0*/  ENDCOLLECTIVE ;  /* 0x000000000000791b */ /* 0x027fea0003800000 */
.L_x_277:
[----:B------:R-:W-:Y:S02]  /*be00*/  MOV R165, R155 ;  /* 0x0000009b00a57202 */ /* 0x000fe40000000f00 */
[----:B------:R-:W-:Y:S01]  /*be10*/  MOV R157, R86 ;  /* 0x00000056009d7202 */ /* 0x000fe20000000f00 */
[----:B------:R-:W-:-:S07]  /*be20*/  IMAD.MOV.U32 R86, RZ, RZ, -0x1 ;  /* 0xffffffffff567424 */ /* 0x000fce00078e00ff */
[----:B------:R-:W-:Y:S05]  /*be30*/  WARPSYNC.COLLECTIVE R86, `(.L_x_278) ;  /* 0x0000000056087348 */ /* 0x000fea0003c00000 */
[----:B------:R0:W1:Y:S02]  /*be40*/  SHFL.UP P6, R86, R165, R154, R87 ;  /* 0x0400009aa5567389 */ /* 0x00006400000c0057 */
[----:B01----:R-:W-:Y:S05]  /*be50*/  ENDCOLLECTIVE ;  /* 0x000000000000791b */ /* 0x003fea0003800000 */
.L_x_278:
[----:B------:R-:W-:Y:S02]  /*be60*/  HFMA2 R154, -RZ, RZ, 0, 1.1920928955078125e-07 ;  /* 0x00000002ff9a7431 */ /* 0x000fe400000001ff */
        /* <DEDUP_REMOVED lines=8> */
.L_x_279:
[----:B------:R-:W-:Y:S01]  /*bef0*/  IMAD.MOV.U32 R165, RZ, RZ, R157 ;  /* 0x000000ffffa57224 */ /* 0x000fe200078e009d */
[----:B------:R-:W-:Y:S02]  /*bf00*/  MOV R155, R86 ;  /* 0x00000056009b7202 */ /* 0x000fe40000000f00 */
[----:B------:R-:W-:-:S07]  /*bf10*/  MOV R86, 0xffffffff ;  /* 0xffffffff00567802 */ /* 0x000fce0000000f00 */
[----:B------:R-:W-:Y:S05]  /*bf20*/  WARPSYNC.COLLECTIVE R86, `(.L_x_280) ;  /* 0x0000000056087348 */ /* 0x000fea0003c00000 */
[----:B------:R0:W1:Y:S02]  /*bf30*/  SHFL.UP P6, R86, R165, R154, R87 ;  /* 0x0400009aa5567389 */ /* 0x00006400000c0057 */
[----:B01----:R-:W-:Y:S05]  /*bf40*/  ENDCOLLECTIVE ;  /* 0x000000000000791b */ /* 0x003fea0003800000 */
.L_x_280:
        /* <DEDUP_REMOVED lines=9> */
.L_x_281:
[----:B------:R-:W-:Y:S01]  /*bfe0*/  MOV R165, R157 ;  /* 0x0000009d00a57202 */ /* 0x000fe20000000f00 */
[----:B------:R-:W-:Y:S01]  /*bff0*/  IMAD.MOV.U32 R155, RZ, RZ, R86 ;  /* 0x000000ffff9b7224 */ /* 0x000fe200078e0056 */
[----:B------:R-:W-:-:S07]  /*c000*/  MOV R86, 0xffffffff ;  /* 0xffffffff00567802 */ /* 0x000fce0000000f00 */
[----:B------:R-:W-:Y:S05]  /*c010*/  WARPSYNC.COLLECTIVE R86, `(.L_x_282) ;  /* 0x0000000056087348 */ /* 0x000fea0003c00000 */
[----:B------:R0:W1:Y:S02]  /*c020*/  SHFL.UP P6, R86, R165, R154, R87 ;  /* 0x0400009aa5567389 */ /* 0x00006400000c0057 */
[----:B01----:R-:W-:Y:S05]  /*c030*/  ENDCOLLECTIVE ;  /* 0x000000000000791b */ /* 0x003fea0003800000 */
.L_x_282:
[----:B------:R-:W-:Y:S02]  /*c040*/  HFMA2 R154, -RZ, RZ, 0, 4.76837158203125e-07 ;  /* 0x00000008ff9a7431 */ /* 0x000fe400000001ff */
[C---:B------:R-:W-:Y:S01]  /*c050*/  FFMA.FTZ R86, R162.reuse, R86, R157 ;  /* 0x00000056a2567223 */ /* 0x040fe2000001009d */
[----:B------:R-:W-:-:S04]  /*c060*/  @P3 FMUL.FTZ R162, R162, R155 ;  /* 0x0000009ba2a23220 */ /* 0x000fc80000410000 */
[----:B------:R-:W-:Y:S01]  /*c070*/  FSEL R157, R157, R86, !P3 ;  /* 0x000000569d9d7208 */ /* 0x000fe20005800000 */
[----:B------:R-:W-:Y:S01]  /*c080*/  IMAD.MOV.U32 R86, RZ, RZ, -0x1 ;  /* 0xffffffffff567424 */ /* 0x000fe200078e00ff */
[----:B------:R-:W-:-:S07]  /*c090*/  MOV R165, R162 ;  /* 0x000000a200a57202 */ /* 0x000fce0000000f00 */
[----:B------:R-:W-:Y:S05]  /*c0a0*/  WARPSYNC.COLLECTIVE R86, `(.L_x_283) ;  /* 0x0000000056087348 */ /* 0x000fea0003c00000 */
[----:B------:R0:W1:Y:S02]  /*c0b0*/  SHFL.UP P6, R86, R165, R154, R87 ;  /* 0x0400009aa5567389 */ /* 0x00006400000c0057 */
[----:B01----:R-:W-:Y:S05]  /*c0c0*/  ENDCOLLECTIVE ;  /* 0x000000000000791b */ /* 0x003fea0003800000 */
.L_x_283:
[----:B------:R-:W-:Y:S02]  /*c0d0*/  MOV R165, R157 ;  /* 0x0000009d00a57202 */ /* 0x000fe40000000f00 */
[----:B------:R-:W-:Y:S02]  /*c0e0*/  MOV R155, R86 ;  /* 0x00000056009b7202 */ /* 0x000fe40000000f00 */
[----:B------:R-:W-:-:S07]  /*c0f0*/  MOV R86, 0xffffffff ;  /* 0xffffffff00567802 */ /* 0x000fce0000000f00 */
[----:B------:R-:W-:Y:S05]  /*c100*/  WARPSYNC.COLLECTIVE R86, `(.L_x_284) ;  /* 0x0000000056087348 */ /* 0x000fea0003c00000 */
[----:B------:R0:W1:Y:S02]  /*c110*/  SHFL.UP P6, R86, R165, R154, R87 ;  /* 0x0400009aa5567389 */ /* 0x00006400000c0057 */
[----:B01----:R-:W-:Y:S05]  /*c120*/  ENDCOLLECTIVE ;  /* 0x000000000000791b */ /* 0x003fea0003800000 */
.L_x_284:
        /* <DEDUP_REMOVED lines=9> */
.L_x_285:
[----:B------:R-:W-:Y:S02]  /*c1c0*/  MOV R165, R157 ;  /* 0x0000009d00a57202 */ /* 0x000fe40000000f00 */
[----:B------:R-:W-:Y:S02]  /*c1d0*/  MOV R155, R86 ;  /* 0x00000056009b7202 */ /* 0x000fe40000000f00 */
[----:B------:R-:W-:-:S07]  /*c1e0*/  MOV R86, 0xffffffff ;  /* 0xffffffff00567802 */ /* 0x000fce0000000f00 */
[----:B------:R-:W-:Y:S05]  /*c1f0*/  WARPSYNC.COLLECTIVE R86, `(.L_x_286) ;  /* 0x0000000056087348 */ /* 0x000fea0003c00000 */
[----:B------:R0:W1:Y:S02]  /*c200*/  SHFL.UP P6, R86, R165, R154, R87 ;  /* 0x0400009aa5567389 */ /* 0x00006400000c0057 */
[----:B01----:R-:W-:Y:S05]  /*c210*/  ENDCOLLECTIVE ;  /* 0x000000000000791b */ /* 0x003fea0003800000 */
.L_x_286:
[----:B------:R-:W-:Y:S05]  /*c220*/  BRA `(.L_x_287) ;  /* 0xffffffb800987947 */ /* 0x000fea000383ffff */
.L_x_262:
[----:B------:R-:W-:Y:S01]  /*c230*/  HFMA2 R154, -RZ, RZ, 0, 1.847743988037109375e-06 ;  /* 0x0000001fff9a7431 */ /* 0x000fe200000001ff */
[----:B------:R-:W-:Y:S01]  /*c240*/  BSSY B0, `(.L_x_288) ;  /* 0x0000007000007945 */ /* 0x000fe20003800000 */
[----:B------:R-:W-:Y:S01]  /*c250*/  IMAD.MOV.U32 R87, RZ, RZ, R162 ;  /* 0x000000ffff577224 */ /* 0x000fe200078e00a2 */
[----:B------:R-:W-:Y:S02]  /*c260*/  MOV R155, 0x1f ;  /* 0x0000001f009b7802 */ /* 0x000fe40000000f00 */
[----:B------:R-:W-:-:S07]  /*c270*/  MOV R86, 0xffffffff ;  /* 0xffffffff00567802 */ /* 0x000fce0000000f00 */
[----:B-1---5:R-:W-:Y:S05]  /*c280*/  WARPSYNC.COLLECTIVE R86, `(.L_x_289) ;  /* 0x0000000056087348 */ /* 0x022fea0003c00000 */
[----:B------:R0:W2:Y:S02]  /*c290*/  SHFL.IDX P2, R157, R87, R154, R155 ;  /* 0x0000009a579d7389 */ /* 0x0000a4000004009b */
[----:B012--5:R-:W-:Y:S05]  /*c2a0*/  ENDCOLLECTIVE ;  /* 0x000000000000791b */ /* 0x027fea0003800000 */
.L_x_289:
[----:B------:R-:W-:Y:S05]  /*c2b0*/  BSYNC B0 ;  /* 0x0000000000007941 */ /* 0x000fea0003800000 */
.L_x_288:
[----:B------:R-:W-:Y:S05]  /*c2c0*/  BRA `(.L_x_290) ;  /* 0xffffffb8008c7947 */ /* 0x000fea000383ffff */
.L_x_263:
        /* <DEDUP_REMOVED lines=8> */
.L_x_292:
[----:B------:R-:W-:Y:S05]  /*c350*/  BSYNC B0 ;  /* 0x0000000000007941 */ /* 0x000fea0003800000 */
.L_x_291:
[----:B------:R-:W-:Y:S05]  /*c360*/  BRA `(.L_x_293) ;  /* 0xffffffb8006c7947 */ /* 0x000fea000383ffff */
.L_x_264:
        /* <DEDUP_REMOVED lines=8> */
.L_x_295:
[----:B------:R-:W-:Y:S05]  /*c3f0*/  BSYNC B0 ;  /* 0x0000000000007941 */ /* 0x000fea0003800000 */
.L_x_294:
[----:B------:R-:W-:Y:S01]  /*c400*/  MOV R162, R86 ;  /* 0x0000005600a27202 */ /* 0x000fe20000000f00 */
[----:B------:R-:W-:Y:S01]  /*c410*/  HFMA2 R154, -RZ, RZ, 0, 5.9604644775390625e-08 ;  /* 0x00000001ff9a7431 */ /* 0x000fe200000001ff */
[----:B------:R-:W-:Y:S01]  /*c420*/  MOV R86, 0xffffffff ;  /* 0xffffffff00567802 */ /* 0x000fe20000000f00 */
[----:B------:R-:W-:Y:S01]  /*c430*/  IMAD.MOV.U32 R87, RZ, RZ, RZ ;  /* 0x000000ffff577224 */ /* 0x000fe200078e00ff */
[----:B------:R-:W-:Y:S01]  /*c440*/  MOV R165, R163 ;  /* 0x000000a300a57202 */ /* 0x000fe20000000f00 */
[----:B------:R-:W-:-:S07]  /*c450*/  IMAD.MOV.U32 R155, RZ, RZ, 0x1f ;  /* 0x0000001fff9b7424 */ /* 0x000fce00078e00ff */
[----:B------:R-:W-:Y:S05]  /*c460*/  WARPSYNC.COLLECTIVE R86, `(.L_x_296) ;  /* 0x0000000056087348 */ /* 0x000fea0003c00000 */
[----:B------:R0:W1:Y:S02]  /*c470*/  SHFL.UP P6, R86, R165, R154, R87 ;  /* 0x0400009aa5567389 */ /* 0x00006400000c0057 */
[----:B01----:R-:W-:Y:S05]  /*c480*/  ENDCOLLECTIVE ;  /* 0x000000000000791b */ /* 0x003fea0003800000 */
.L_x_296:
[----:B------:R-:W-:Y:S01]  /*c490*/  HFMA2 R154, -RZ, RZ, 0, 0 ;  /* 0x00000000ff9a7431 */ /* 0x000fe200000001ff */
[----:B------:R-:W-:Y:S02]  /*c4a0*/  MOV R87, R40 ;  /* 0x0000002800577202 */ /* 0x000fe40000000f00 */
[----:B------:R-:W-:Y:S02]  /*c4b0*/  MOV R163, R86 ;  /* 0x0000005600a37202 */ /* 0x000fe40000000f00 */
[----:B------:R-:W-:-:S07]  /*c4c0*/  MOV R86, 0xffffffff ;  /* 0xffffffff00567802 */ /* 0x000fce0000000f00 */
[----:B------:R-:W-:Y:S05]  /*c4d0*/  WARPSYNC.COLLECTIVE R86, `(.L_x_297) ;  /* 0x0000000056087348 */ /* 0x000fea0003c00000 */
[----:B------:R0:W1:Y:S02]  /*c4e0*/  SHFL.IDX P2, R157, R87, R154, R155 ;  /* 0x0000009a579d7389 */ /* 0x000064000004009b */
[----:B01----:R-:W-:Y:S05]  /*c4f0*/  ENDCOLLECTIVE ;  /* 0x000000000000791b */ /* 0x003fea0003800000 */
.L_x_297:
[----:B------:R-:W-:Y:S02]  /*c500*/  MOV R87, R41 ;  /* 0x0000002900577202 */ /* 0x000fe40000000f00 */
[----:B------:R-:W-:-:S07]  /*c510*/  MOV R40, R157 ;  /* 0x0000009d00287202 */ /* 0x000fce0000000f00 */
[----:B------:R-:W-:Y:S05]  /*c520*/  WARPSYNC.COLLECTIVE R86, `(.L_x_298) ;  /* 0x0000000056087348 */ /* 0x000fea0003c00000 */
[----:B------:R0:W1:Y:S02]  /*c530*/  SHFL.IDX P2, R157, R87, R154, R155 ;  /* 0x0000009a579d7389 */ /* 0x000064000004009b */
[----:B01----:R-:W-:Y:S05]  /*c540*/  ENDCOLLECTIVE ;  /* 0x000000000000791b */ /* 0x003fea0003800000 */
.L_x_298:
[----:B------:R-:W-:Y:S01]  /*c550*/  MOV R41, R157 ;  /* 0x0000009d00297202 */ /* 0x000fe20000000f00 */
[----:B------:R-:W-:Y:S06]  /*c560*/  BRA `(.L_x_299) ;  /* 0xffffffb800047947 */ /* 0x000fec000383ffff */
.L_x_266:
[----:B------:R-:W-:Y:S01]  /*c570*/  IMAD.MOV.U32 R165, RZ, RZ, R162 ;  /* 0x000000ffffa57224 */ /* 0x000fe200078e00a2 */
[----:B------:R-:W-:Y:S02]  /*c580*/  MOV R87, 0x1 ;  /* 0x0000000100577802 */ /* 0x000fe40000000f00 */
[----:B------:R-:W-:Y:S02]  /*c590*/  MOV R157, 0x1f ;  /* 0x0000001f009d7802 */ /* 0x000fe40000000f00 */
[----:B------:R-:W-:Y:S02]  /*c5a0*/  MOV R86, 0xffffffff ;  /* 0xffffffff00567802 */ /* 0x000fe40000000f00 */
[C---:B------:R-:W-:Y:S02]  /*c5b0*/  ISETP.GT.U32.AND P1, PT, R152.reuse, 0x1b, PT ;  /* 0x0000001b9800780c */ /* 0x040fe40003f24070 */
[----:B------:R-:W-:-:S13]  /*c5c0*/  ISETP.GT.U32.AND P2, PT, R152, 0x17, PT ;  /* 0x000000179800780c */ /* 0x000fda0003f44070 */
[----:B0-----:R-:W-:Y:S05]  /*c5d0*/  WARPSYNC.COLLECTIVE R86, `(.L_x_300) ;  /* 0x0000000056087348 */ /* 0x001fea0003c00000 */
[----:B------:R1:W2:Y:S02]  /*c5e0*/  SHFL.DOWN P4, R154, R165, R87, R157 ;  /* 0x08000057a59a7389 */ /* 0x0002a4000008009d */
[----:B012---:R-:W-:Y:S05]  /*c5f0*/  ENDCOLLECTIVE ;  /* 0x000000000000791b */ /* 0x007fea0003800000 */
.L_x_300:
[----:B------:R-:W-:Y:S02]  /*c600*/  ISETP.GT.U32.AND P3, PT, R152, 0xf, PT ;  /* 0x0000000f9800780c */ /* 0x000fe40003f64070 */
[----:B------:R-:W-:Y:S01]  /*c610*/  MOV R155, 0x1f ;  /* 0x0000001f009b7802 */ /* 0x000fe20000000f00 */
[----:B------:R-:W-:Y:S01]  /*c620*/  IMAD.MOV.U32 R165, RZ, RZ, R163 ;  /* 0x000000ffffa57224 */ /* 0x000fe200078e00a3 */
[----:B------:R-:W-:-:S09]  /*c630*/  MOV R153, R154 ;  /* 0x0000009a00997202 */ /* 0x000fd20000000f00 */
[----:B------:R-:W-:Y:S05]  /*c640*/  WARPSYNC.COLLECTIVE R86, `(.L_x_301) ;  /* 0x0000000056087348 */ /* 0x000fea0003c00000 */
[----:B------:R0:W1:Y:S02]  /*c650*/  SHFL.DOWN P4, R154, R165, R87, R157 ;  /* 0x08000057a59a7389 */ /* 0x000064000008009d */
[----:B01----:R-:W-:Y:S05]  /*c660*/  ENDCOLLECTIVE ;  /* 0x000000000000791b */ /* 0x003fea0003800000 */
.L_x_301:
[----:B------:R-:W-:Y:S01]  /*c670*/  @P0 FMUL.FTZ R153, R153, R162 ;  /* 0x000000a299990220 */ /* 0x000fe20000410000 */
[----:B------:R-:W-:Y:S02]  /*c680*/  MOV R87, 0x2 ;  /* 0x0000000200577802 */ /* 0x000fe40000000f00 */
        /* <DEDUP_REMOVED lines=10> */
.L_x_302:
[----:B------:R-:W-:Y:S02]  /*c730*/  MOV R165, R163 ;  /* 0x000000a300a57202 */ /* 0x000fe40000000f00 */
[----:B------:R-:W-:-:S07]  /*c740*/  MOV R152, R154 ;  /* 0x0000009a00987202 */ /* 0x000fce0000000f00 */
[----:B------:R-:W-:Y:S05]  /*c750*/  WARPSYNC.COLLECTIVE R86, `(.L_x_303) ;  /* 0x0000000056087348 */ /* 0x000fea0003c00000 */
[----:B------:R0:W1:Y:S02]  /*c760*/  SHFL.DOWN P4, R154, R165, R87, R157 ;  /* 0x08000057a59a7389 */ /* 0x000064000008009d */
[----:B01----:R-:W-:Y:S05]  /*c770*/  ENDCOLLECTIVE ;  /* 0x000000000000791b */ /* 0x003fea0003800000 */
.L_x_303:
[----:B------:R-:W-:Y:S01]  /*c780*/  @!P0 FMUL.FTZ R152, R162, R152 ;  /* 0x00000098a2988220 */ /* 0x000fe20000410000 */
[----:B------:R-:W-:Y:S02]  /*c790*/  MOV R87, 0x4 ;  /* 0x0000000400577802 */ /* 0x000fe40000000f00 */
[----:B------:R-:W-:-:S05]  /*c7a0*/  MOV R86, R154 ;  /* 0x0000009a00567202 */ /* 0x000fca0000000f00 */
[----:B------:R-:W-:Y:S01]  /*c7b0*/  @!P0 FFMA.FTZ R86, R162, R86, R163 ;  /* 0x00000056a2568223 */ /* 0x000fe200000100a3 */
[----:B------:R-:W-:-:S04]  /*c7c0*/  @!P0 MOV R162, R152 ;  /* 0x0000009800a28202 */ /* 0x000fc80000000f00 */
[----:B------:R-:W-:Y:S01]  /*c7d0*/  @!P0 MOV R163, R86 ;  /* 0x0000005600a38202 */ /* 0x000fe20000000f00 */
[----:B------:R-:W-:Y:S01]  /*c7e0*/  IMAD.MOV.U32 R165, RZ, RZ, R162 ;  /* 0x000000ffffa57224 */ /* 0x000fe200078e00a2 */
[----:B------:R-:W-:Y:S02]  /*c7f0*/  MOV R86, 0xffffffff ;  /* 0xffffffff00567802 */ /* 0x000fe40000000f00 */
[----:B------:R-:W-:-:S13]  /*c800*/  ISETP.NE.AND P0, PT, R100, 0x1f, PT ;  /* 0x0000001f6400780c */ /* 0x000fda0003f05270 */
[----:B------:R-:W-:Y:S05]  /*c810*/  WARPSYNC.COLLECTIVE R86, `(.L_x_304) ;  /* 0x0000000056087348 */ /* 0x000fea0003c00000 */
[----:B------:R0:W1:Y:S02]  /*c820*/  SHFL.DOWN P4, R154, R165, R87, R157 ;  /* 0x08000057a59a7389 */ /* 0x000064000008009d */
[----:B01----:R-:W-:Y:S05]  /*c830*/  ENDCOLLECTIVE ;  /* 0x000000000000791b */ /* 0x003fea0003800000 */
.L_x_304:
[----:B------:R-:W-:Y:S02]  /*c840*/  MOV R165, R163 ;  /* 0x000000a300a57202 */ /* 0x000fe40000000f00 */
[----:B------:R-:W-:-:S07]  /*c850*/  MOV R152, R154 ;  /* 0x0000009a00987202 */ /* 0x000fce0000000f00 */
[----:B------:R-:W-:Y:S05]  /*c860*/  WARPSYNC.COLLECTIVE R86, `(.L_x_305) ;  /* 0x0000000056087348 */ /* 0x000fea0003c00000 */
[----:B------:R0:W1:Y:S02]  /*c870*/  SHFL.DOWN P4, R154, R165, R87, R157 ;  /* 0x08000057a59a7389 */ /* 0x000064000008009d */
[----:B01----:R-:W-:Y:S05]  /*c880*/  ENDCOLLECTIVE ;  /* 0x000000000000791b */ /* 0x003fea0003800000 */
.L_x_305:
[----:B------:R-:W-:Y:S01]  /*c890*/  @!P1 FMUL.FTZ R152, R162, R152 ;  /* 0x00000098a2989220 */ /* 0x000fe20000410000 */
[----:B------:R-:W-:Y:S02]  /*c8a0*/  MOV R87, 0x8 ;  /* 0x0000000800577802 */ /* 0x000fe40000000f00 */
[----:B------:R-:W-:-:S05]  /*c8b0*/  MOV R86, R154 ;  /* 0x0000009a00567202 */ /* 0x000fca0000000f00 */
[----:B------:R-:W-:Y:S01]  /*c8c0*/  @!P1 FFMA.FTZ R86, R162, R86, R163 ;  /* 0x00000056a2569223 */ /* 0x000fe200000100a3 */
[----:B------:R-:W-:-:S03]  /*c8d0*/  @!P1 MOV R162, R152 ;  /* 0x0000009800a29202 */ /* 0x000fc60000000f00 */
[----:B------:R-:W-:Y:S01]  /*c8e0*/  @!P1 IMAD.MOV.U32 R163, RZ, RZ, R86 ;  /* 0x000000ffffa39224 */ /* 0x000fe200078e0056 */
[----:B------:R-:W-:Y:S02]  /*c8f0*/  MOV R165, R162 ;  /* 0x000000a200a57202 */ /* 0x000fe40000000f00 */
[----:B------:R-:W-:-:S07]  /*c900*/  MOV R86, 0xffffffff ;  /* 0xffffffff00567802 */ /* 0x000fce0000000f00 */
[----:B------:R-:W-:Y:S05]  /*c910*/  WARPSYNC.COLLECTIVE R86, `(.L_x_306) ;  /* 0x0000000056087348 */ /* 0x000fea0003c00000 */
[----:B------:R0:W1:Y:S02]  /*c920*/  SHFL.DOWN P4, R154, R165, R87, R157 ;  /* 0x08000057a59a7389 */ /* 0x000064000008009d */
[----:B01----:R-:W-:Y:S05]  /*c930*/  ENDCOLLECTIVE ;  /* 0x000000000000791b */ /* 0x003fea0003800000 */
.L_x_306:
[----:B------:R-:W-:Y:S01]  /*c940*/  IMAD.MOV.U32 R165, RZ, RZ, R163 ;  /* 0x000000ffffa57224 */ /* 0x000fe200078e00a3 */
[----:B------:R-:W-:-:S07]  /*c950*/  MOV R152, R154 ;  /* 0x0000009a00987202 */ /* 0x000fce0000000f00 */
[----:B------:R-:W-:Y:S05]  /*c960*/  WARPSYNC.COLLECTIVE R86, `(.L_x_307) ;  /* 0x0000000056087348 */ /* 0x000fea0003c00000 */
[----:B------:R0:W1:Y:S02]  /*c970*/  SHFL.DOWN P4, R154, R165, R87, R157 ;  /* 0x08000057a59a7389 */ /* 0x000064000008009d */
[----:B01----:R-:W-:Y:S05]  /*c980*/  ENDCOLLECTIVE ;  /* 0x000000000000791b */ /* 0x003fea0003800000 */
.L_x_307:
[----:B------:R-:W-:Y:S01]  /*c990*/  @!P2 FMUL.FTZ R152, R162, R152 ;  /* 0x00000098a298a220 */ /* 0x000fe20000410000 */
[----:B------:R-:W-:Y:S02]  /*c9a0*/  MOV R87, 0x10 ;  /* 0x0000001000577802 */ /* 0x000fe40000000f00 */
[----:B------:R-:W-:-:S05]  /*c9b0*/  MOV R86, R154 ;  /* 0x0000009a00567202 */ /* 0x000fca0000000f00 */
[----:B------:R-:W-:Y:S01]  /*c9c0*/  @!P2 FFMA.FTZ R86, R162, R86, R163 ;  /* 0x00000056a256a223 */ /* 0x000fe200000100a3 */
[----:B------:R-:W-:-:S04]  /*c9d0*/  @!P2 MOV R162, R152 ;  /* 0x0000009800a2a202 */ /* 0x000fc80000000f00 */
[----:B------:R-:W-:Y:S01]  /*c9e0*/  @!P2 MOV R163, R86 ;  /* 0x0000005600a3a202 */ /* 0x000fe20000000f00 */
[----:B------:R-:W-:Y:S01]  /*c9f0*/  IMAD.MOV.U32 R86, RZ, RZ, -0x1 ;  /* 0xffffffffff567424 */ /* 0x000fe200078e00ff */
[----:B------:R-:W-:-:S07]  /*ca00*/  MOV R165, R162 ;  /* 0x000000a200a57202 */ /* 0x000fce0000000f00 */
[----:B------:R-:W-:Y:S05]  /*ca10*/  WARPSYNC.COLLECTIVE R86, `(.L_x_308) ;  /* 0x0000000056087348 */ /* 0x000fea0003c00000 */
[----:B------:R0:W1:Y:S02]  /*ca20*/  SHFL.DOWN P4, R154, R165, R87, R157 ;  /* 0x08000057a59a7389 */ /* 0x000064000008009d */
[----:B01----:R-:W-:Y:S05]  /*ca30*/  ENDCOLLECTIVE ;  /* 0x000000000000791b */ /* 0x003fea0003800000 */
.L_x_308:
[----:B------:R-:W-:Y:S02]  /*ca40*/  MOV R165, R163 ;  /* 0x000000a300a57202 */ /* 0x000fe40000000f00 */
[----:B------:R-:W-:-:S07]  /*ca50*/  MOV R152, R154 ;  /* 0x0000009a00987202 */ /* 0x000fce0000000f00 */
[----:B------:R-:W-:Y:S05]  /*ca60*/  WARPSYNC.COLLECTIVE R86, `(.L_x_309) ;  /* 0x0000000056087348 */ /* 0x000fea0003c00000 */
[----:B------:R0:W1:Y:S02]  /*ca70*/  SHFL.DOWN P4, R154, R165, R87, R157 ;  /* 0x08000057a59a7389 */ /* 0x000064000008009d */
[----:B01----:R-:W-:Y:S05]  /*ca80*/  ENDCOLLECTIVE ;  /* 0x000000000000791b */ /* 0x003fea0003800000 */
.L_x_309:
[----:B------:R-:W-:Y:S01]  /*ca90*/  @!P3 FMUL.FTZ R152, R162, R152 ;  /* 0x00000098a298b220 */ /* 0x000fe20000410000 */
[----:B------:R-:W-:Y:S02]  /*caa0*/  MOV R86, R154 ;  /* 0x0000009a00567202 */ /* 0x000fe40000000f00 */
[----:B------:R-:W-:-:S03]  /*cab0*/  MOV R154, RZ ;  /* 0x000000ff009a7202 */ /* 0x000fc60000000f00 */
[----:B------:R-:W-:Y:S01]  /*cac0*/  @!P3 FFMA.FTZ R86, R162, R86, R163 ;  /* 0x00000056a256b223 */ /* 0x000fe200000100a3 */
[----:B------:R-:W-:-:S04]  /*cad0*/  @!P3 MOV R162, R152 ;  /* 0x0000009800a2b202 */ /* 0x000fc80000000f00 */
[----:B------:R-:W-:Y:S01]  /*cae0*/  @!P3 MOV R163, R86 ;  /* 0x0000005600a3b202 */ /* 0x000fe20000000f00 */
[----:B------:R-:W-:Y:S01]  /*caf0*/  IMAD.MOV.U32 R87, RZ, RZ, R162 ;  /* 0x000000ffff577224 */ /* 0x000fe200078e00a2 */
[----:B------:R-:W-:Y:S02]  /*cb00*/  MOV R86, 0xffffffff ;  /* 0xffffffff00567802 */ /* 0x000fe40000000f00 */
[----:B------:R-:W-:-:S07]  /*cb10*/  MOV R165, R162 ;  /* 0x000000a200a57202 */ /* 0x000fce0000000f00 */
[----:B------:R-:W-:Y:S05]  /*cb20*/  WARPSYNC.COLLECTIVE R86, `(.L_x_310) ;  /* 0x0000000056087348 */ /* 0x000fea0003c00000 */
[----:B------:R0:W1:Y:S02]  /*cb30*/  SHFL.IDX P2, R157, R87, R154, R155 ;  /* 0x0000009a579d7389 */ /* 0x000064000004009b */
[----:B01----:R-:W-:Y:S05]  /*cb40*/  ENDCOLLECTIVE ;  /* 0x000000000000791b */ /* 0x003fea0003800000 */
.L_x_310:
[----:B------:R-:W-:Y:S02]  /*cb50*/  MOV R87, R163 ;  /* 0x000000a300577202 */ /* 0x000fe40000000f00 */
[----:B------:R-:W-:-:S07]  /*cb60*/  MOV R153, R157 ;  /* 0x0000009d00997202 */ /* 0x000fce0000000f00 */
[----:B------:R-:W-:Y:S05]  /*cb70*/  WARPSYNC.COLLECTIVE R86, `(.L_x_311) ;  /* 0x0000000056087348 */ /* 0x000fea0003c00000 */
[----:B------:R0:W1:Y:S02]  /*cb80*/  SHFL.IDX P2, R157, R87, R154, R155 ;  /* 0x0000009a579d7389 */ /* 0x000064000004009b */
[----:B01----:R-:W-:Y:S05]  /*cb90*/  ENDCOLLECTIVE ;  /* 0x000000000000791b */ /* 0x003fea0003800000 */
.L_x_311:
        /* <DEDUP_REMOVED lines=8> */
.L_x_312:
[----:B------:R-:W-:Y:S02]  /*cc20*/  MOV R165, R163 ;  /* 0x000000a300a57202 */ /* 0x000fe40000000f00 */
[----:B------:R-:W-:-:S07]  /*cc30*/  MOV R162, R154 ;  /* 0x0000009a00a27202 */ /* 0x000fce0000000f00 */
[----:B------:R-:W-:Y:S05]  /*cc40*/  WARPSYNC.COLLECTIVE R86, `(.L_x_313) ;  /* 0x0000000056087348 */ /* 0x000fea0003c00000 */
[----:B------:R0:W1:Y:S02]  /*cc50*/  SHFL.DOWN P4, R154, R165, R87, R157 ;  /* 0x08000057a59a7389 */ /* 0x000064000008009d */
[----:B01----:R-:W-:Y:S05]  /*cc60*/  ENDCOLLECTIVE ;  /* 0x000000000000791b */ /* 0x003fea0003800000 */
.L_x_313:
[----:B------:R-:W-:Y:S01]  /*cc70*/  MOV R87, R40 ;  /* 0x0000002800577202 */ /* 0x000fe20000000f00 */
[----:B------:R-:W-:Y:S01]  /*cc80*/  IMAD.MOV.U32 R163, RZ, RZ, R154 ;  /* 0x000000ffffa37224 */ /* 0x000fe200078e009a */
[----:B------:R-:W-:-:S07]  /*cc90*/  MOV R154, RZ ;  /* 0x000000ff009a7202 */ /* 0x000fce0000000f00 */
[----:B------:R-:W-:Y:S05]  /*cca0*/  WARPSYNC.COLLECTIVE R86, `(.L_x_314) ;  /* 0x0000000056087348 */ /* 0x000fea0003c00000 */
[----:B------:R0:W1:Y:S02]  /*ccb0*/  SHFL.IDX P2, R157, R87, R154, R155 ;  /* 0x0000009a579d7389 */ /* 0x000064000004009b */
[----:B01----:R-:W-:Y:S05]  /*ccc0*/  ENDCOLLECTIVE ;  /* 0x000000000000791b */ /* 0x003fea0003800000 */
.L_x_314:
[----:B------:R-:W-:Y:S02]  /*ccd0*/  MOV R87, R41 ;  /* 0x0000002900577202 */ /* 0x000fe40000000f00 */
[----:B------:R-:W-:-:S07]  /*cce0*/  MOV R40, R157 ;  /* 0x0000009d00287202 */ /* 0x000fce0000000f00 */
[----:B------:R-:W-:Y:S05]  /*ccf0*/  WARPSYNC.COLLECTIVE R86, `(.L_x_315) ;  /* 0x0000000056087348 */ /* 0x000fea0003c00000 */
[----:B------:R0:W1:Y:S02]  /*cd00*/  SHFL.IDX P2, R157, R87, R154, R155 ;  /* 0x0000009a579d7389 */ /* 0x000064000004009b */
[----:B01----:R-:W-:Y:S05]  /*cd10*/  ENDCOLLECTIVE ;  /* 0x000000000000791b */ /* 0x003fea0003800000 */
.L_x_315:
[----:B------:R-:W-:Y:S01]  /*cd20*/  MOV R41, R157 ;  /* 0x0000009d00297202 */ /* 0x000fe20000000f00 */
[----:B------:R-:W-:Y:S06]  /*cd30*/  BRA `(.L_x_316) ;  /* 0xffffffb8000c7947 */ /* 0x000fec000383ffff */
.L_x_317:
        /* <DEDUP_REMOVED lines=12> */
.L_x_10411:


//--------------------- .text._Z25selective_scan_bwd_kernelI32Selective_Scan_bwd_kernel_traitsILi128ELi16ELb0ELb0ELb1ELb0ELb0EN3c108BFloat16EfEEv12SSMParamsBwd --------------------------
	.section	.text._Z25selective_scan_bwd_kernelI32Selective_Scan_bwd_kernel_traitsILi128ELi16ELb0ELb0ELb1ELb0ELb0EN3c108BFloat16EfEEv12SSMParamsBwd,"ax",@progbits
	.align	128
        .global         _Z25selective_scan_bwd_kernelI32Selective_Scan_bwd_kernel_traitsILi128ELi16ELb0ELb0ELb1ELb0ELb0EN3c108BFloat16EfEEv12SSMParamsBwd
        .type           _Z25selective_scan_bwd_kernelI32Selective_Scan_bwd_kernel_traitsILi128ELi16ELb0ELb0ELb1ELb0ELb0EN3c108BFloat16EfEEv12SSMParamsBwd,@function
        .size           _Z25selective_scan_bwd_kernelI32Selective_Scan_bwd_kernel_traitsILi128ELi16ELb0ELb0ELb1ELb0ELb0EN3c108BFloat16EfEEv12SSMParamsBwd,(.L_x_10412 - _Z25selective_scan_bwd_kernelI32Selective_Scan_bwd_kernel_traitsILi128ELi16ELb0ELb0ELb1ELb0ELb0EN3c108BFloat16EfEEv12SSMParamsBwd)
        .other          _Z25selective_scan_bwd_kernelI32Selective_Scan_bwd_kernel_traitsILi128ELi16ELb0ELb0ELb1ELb0ELb0EN3c108BFloat16EfEEv12SSMParamsBwd,@"STO_CUDA_ENTRY STV_DEFAULT"
_Z25selective_scan_bwd_kernelI32Selective_Scan_bwd_kernel_traitsILi128ELi16ELb0ELb0ELb1ELb0ELb0EN3c108BFloat16EfEEv12SSMParamsBwd:
.text._Z25selective_scan_bwd_kernelI32Selective_Scan_bwd_kernel_traitsILi128ELi16ELb0ELb0ELb1ELb0ELb0EN3c108BFloat16EfEEv12SSMParamsBwd:
[----:B------:R-:W0:Y:S01]  /*0000*/  LDC R1, c[0x0][0x37c] ;  /* 0x0000df00ff017b82 */ /* 0x000e220000000800 */
[----:B------:R-:W1:Y:S07]  /*0010*/  LDCU.64 UR4, c[0x0][0x458] ;  /* 0x00008b00ff0477ac */ /* 0x000e6e0008000a00 */
[----:B------:R-:W2:Y:S01]  /*0020*/  S2UR UR8, SR_CTAID.Y ;  /* 0x00000000000879c3 */ /* 0x000ea20000002600 */
[----:B0-----:R-:W-:Y:S01]  /*0030*/  IADD3 R1, PT, PT, R1, -0xd0, RZ ;  /* 0xffffff3001017810 */ /* 0x001fe20007ffe0ff */
[----:B------:R-:W0:Y:S01]  /*0040*/  LDCU.64 UR6, c[0x0][0x470] ;  /* 0x00008e00ff0677ac */ /* 0x000e220008000a00 */
[----:B------:R-:W3:Y:S01]  /*0050*/  LDCU.64 UR32, c[0x0][0x358] ;  /* 0x00006b00ff2077ac */ /* 0x000ee20008000a00 */
[----:B------:R-:W4:Y:S04]  /*0060*/  LDCU UR25, c[0x0][0x398] ;  /* 0x00007300ff1977ac */ /* 0x000f280008000800 */
[----:B------:R-:W5:Y:S01]  /*0070*/  S2UR UR10, SR_CTAID.X ;  /* 0x00000000000a79c3 */ /* 0x000f620000002500 */
[----:B------:R-:W5:Y:S01]  /*0080*/  LDCU.128 UR12, c[0x0][0x3f0] ;  /* 0x00007e00ff0c77ac */ /* 0x000f620008000c00 */
[----:B-1----:R-:W-:-:S02]  /*0090*/  UISETP.NE.U32.AND UP0, UPT, UR4, URZ, UPT ;  /* 0x000000ff0400728c */ /* 0x002fc4000bf05070 */
[----:B0-----:R-:W-:Y:S02]  /*00a0*/  UISETP.NE.U32.AND UP1, UPT, UR6, URZ, UPT ;  /* 0x000000ff0600728c */ /* 0x001fe4000bf25070 */
[----:B------:R-:W-:Y:S02]  /*00b0*/  UISETP.NE.AND.EX UP0, UPT, UR5, URZ, UPT, UP0 ;  /* 0x000000ff0500728c */ /* 0x000fe4000bf05300 */
[----:B------:R-:W-:Y:S01]  /*00c0*/  UISETP.NE.AND.EX UP1, UPT, UR7, URZ, UPT, UP1 ;  /* 0x000000ff0700728c */ /* 0x000fe2000bf25310 */
[----:B------:R-:W0:Y:S03]  /*00d0*/  LDCU.128 UR16, c[0x0][0x400] ;  /* 0x00008000ff1077ac */ /* 0x000e260008000c00 */
[----:B------:R-:W-:Y:S02]  /*00e0*/  PLOP3.LUT P0, PT, PT, PT, UP0, 0x80, 0x8 ;  /* 0x000000000008781c */ /* 0x000fe40003f0f008 */
[----:B------:R-:W-:Y:S01]  /*00f0*/  PLOP3.LUT P1, PT, PT, PT, UP1, 0x80, 0x8 ;  /* 0x000000000008781c */ /* 0x000fe20003f2f018 */
[----:B------:R-:W1:Y:S02]  /*0100*/  LDCU UR23, c[0x0][0x394] ;  /* 0x00007280ff1777ac */ /* 0x000e640008000800 */
[----:B--2---:R-:W-:-:S02]  /*0110*/  @UP0 ULEA UR4, UP2, UR8, UR4, 0x2 ;  /* 0x0000000408040291 */ /* 0x004fc4000f8410ff */
[----:B------:R-:W-:Y:S02]  /*0120*/  @UP1 ULEA UR6, UP3, UR8, UR6, 0x2 ;  /* 0x0000000608061291 */ /* 0x000fe4000f8610ff */
[----:B------:R-:W-:Y:S02]  /*0130*/  @UP0 ULEA.HI.X UR5, UR8, UR5, URZ, 0x2, UP2 ;  /* 0x0000000508050291 */ /* 0x000fe400090f14ff */
[----:B------:R-:W-:Y:S01]  /*0140*/  @UP1 ULEA.HI.X UR7, UR8, UR7, URZ, 0x2, UP3 ;  /* 0x0000000708071291 */ /* 0x000fe200098f14ff */
[----:B------:R-:W-:Y:S01]  /*0150*/  IMAD.U32 R2, RZ, RZ, UR4 ;  /* 0x00000004ff027e24 */ /* 0x000fe2000f8e00ff */
[----:B------:R-:W2:Y:S01]  /*0160*/  LDCU.64 UR28, c[0x0][0x4a0] ;  /* 0x00009400ff1c77ac */ /* 0x000ea20008000a00 */
[----:B------:R-:W-:Y:S01]  /*0170*/  IMAD.U32 R4, RZ, RZ, UR6 ;  /* 0x00000006ff047e24 */ /* 0x000fe2000f8e00ff */
[----:B------:R-:W-:Y:S02]  /*0180*/  MOV R3, UR5 ;  /* 0x0000000500037c02 */ /* 0x000fe40008000f00 */
[----:B------:R-:W-:Y:S01]  /*0190*/  MOV R5, UR7 ;  /* 0x0000000700057c02 */ /* 0x000fe20008000f00 */
[----:B------:R-:W2:Y:S03]  /*01a0*/  LDCU.64 UR26, c[0x0][0x480] ;  /* 0x00009000ff1a77ac */ /* 0x000ea60008000a00 */
[----:B---3--:R3:W2:Y:S04]  /*01b0*/  @P0 LDG.E R3, desc[UR32][R2.64] ;  /* 0x0000002002030981 */ /* 0x0086a8000c1e1900 */
[----:B------:R-:W2:Y:S01]  /*01c0*/  @P1 LDG.E R4, desc[UR32][R4.64] ;  /* 0x0000002004041981 */ /* 0x000ea2000c1e1900 */
[----:B----4-:R-:W-:Y:S01]  /*01d0*/  IMAD.U32 R0, RZ, RZ, UR25 ;  /* 0x00000019ff007e24 */ /* 0x010fe2000f8e00ff */
[----:B-----5:R-:W-:-:S02]  /*01e0*/  UIMAD.WIDE.U32 UR4, UR10, UR12, URZ ;  /* 0x0000000c0a0472a5 */ /* 0x020fc4000f8e00ff */
[----:B0-----:R-:W-:Y:S01]  /*01f0*/  UIMAD.WIDE.U32 UR6, UR10, UR16, URZ ;  /* 0x000000100a0672a5 */ /* 0x001fe2000f8e00ff */
[----:B------:R0:W-:Y:S01]  /*0200*/  STL [R1+0xc8], RZ ;  /* 0x0000c8ff01007387 */ /* 0x0001e20000100800 */
[----:B------:R-:W-:Y:S01]  /*0210*/  IABS R0, R0 ;  /* 0x0000000000007213 */ /* 0x000fe20000000000 */
[----:B------:R-:W-:Y:S02]  /*0220*/  UIMAD UR5, UR10, UR13, UR5 ;  /* 0x0000000d0a0572a4 */ /* 0x000fe4000f8e0205 */
[----:B------:R-:W-:Y:S01]  /*0230*/  UIMAD UR7, UR10, UR17, UR7 ;  /* 0x000000110a0772a4 */ /* 0x000fe2000f8e0207 */
[----:B------:R-:W-:Y:S01]  /*0240*/  R2UR UR30, R0 ;  /* 0x00000000001e72ca */ /* 0x000fe200000e0000 */
[----:B------:R-:W-:Y:S01]  /*0250*/  UIMAD.WIDE.U32 UR4, UR8, UR14, UR4 ;  /* 0x0000000e080472a5 */ /* 0x000fe2000f8e0004 */
[----:B------:R0:W-:Y:S01]  /*0260*/  STL [R1+0xc4], RZ ;  /* 0x0000c4ff01007387 */ /* 0x0001e20000100800 */
[----:B------:R-:W-:Y:S02]  /*0270*/  UIMAD.WIDE.U32 UR20, UR8, UR18, UR6 ;  /* 0x00000012081472a5 */ /* 0x000fe4000f8e0006 */
[----:B------:R-:W-:Y:S01]  /*0280*/  UIMAD UR22, UR8, UR15, UR5 ;  /* 0x0000000f081672a4 */ /* 0x000fe2000f8e0205 */
[----:B------:R-:W4:Y:S01]  /*0290*/  LDCU.128 UR12, c[0x0][0x460] ;  /* 0x00008c00ff0c77ac */ /* 0x000f220008000c00 */
[----:B-1----:R-:W-:-:S06]  /*02a0*/  ULEA UR16, UR23, 0xfffff800, 0xb ;  /* 0xfffff80017107891 */ /* 0x002fcc000f8e58ff */
[----:B------:R-:W1:Y:S01]  /*02b0*/  I2F.RP R0, UR30 ;  /* 0x0000001e00007d06 */ /* 0x000e620008209400 */
[----:B------:R-:W-:Y:S02]  /*02c0*/  UIMAD UR9, UR8, UR19, UR21 ;  /* 0x00000013080972a4 */ /* 0x000fe4000f8e0215 */
[----:B------:R-:W-:Y:S02]  /*02d0*/  UIADD3 UR21, UP0, UPT, UR16, UR4, URZ ;  /* 0x0000000410157290 */ /* 0x000fe4000ff1e0ff */
[----:B------:R-:W-:Y:S01]  /*02e0*/  USHF.R.S32.HI UR11, URZ, 0x1f, UR16 ;  /* 0x0000001fff0b7899 */ /* 0x000fe20008011410 */
[----:B------:R-:W-:Y:S01]  /*02f0*/  UMOV UR4, URZ ;  /* 0x000000ff00047c82 */ /* 0x000fe20008000000 */
[----:B------:R-:W-:Y:S01]  /*0300*/  UIADD3 UR20, UP2, UPT, UR16, UR20, URZ ;  /* 0x0000001410147290 */ /* 0x000fe2000ff5e0ff */
[----:B------:R-:W5:Y:S03]  /*0310*/  LDCU.64 UR18, c[0x0][0x498] ;  /* 0x00009300ff1277ac */ /* 0x000f660008000a00 */
[----:B------:R-:W-:Y:S01]  /*0320*/  UIADD3.X UR9, UPT, UPT, UR11, UR9, URZ, UP2, !UPT ;  /* 0x000000090b097290 */ /* 0x000fe200097fe4ff */
[----:B-1----:R-:W3:Y:S01]  /*0330*/  MUFU.RCP R0, R0 ;  /* 0x0000000000007308 */ /* 0x002ee20000001000 */
[----:B----4-:R-:W-:Y:S01]  /*0340*/  ULEA UR12, UP1, UR21, UR12, 0x1 ;  /* 0x0000000c150c7291 */ /* 0x010fe2000f8208ff */
[----:B------:R-:W1:Y:S01]  /*0350*/  LDCU.64 UR6, c[0x0][0x3d0] ;  /* 0x00007a00ff0677ac */ /* 0x000e620008000a00 */
[----:B---3--:R-:W-:Y:S01]  /*0360*/  IADD3 R2, PT, PT, R0, 0xffffffe, RZ ;  /* 0x0ffffffe00027810 */ /* 0x008fe20007ffe0ff */
[----:B------:R-:W-:-:S05]  /*0370*/  IMAD.U32 R0, RZ, RZ, UR8 ;  /* 0x00000008ff007e24 */ /* 0x000fca000f8e00ff */
[----:B------:R-:W3:Y:S01]  /*0380*/  F2I.FTZ.U32.TRUNC.NTZ R2, R2 ;  /* 0x0000000200027305 */ /* 0x000ee2000021f000 */
[----:B------:R-:W-:-:S04]  /*0390*/  IABS R0, R0 ;  /* 0x0000000000007213 */ /* 0x000fc80000000000 */
[----:B------:R-:W-:Y:S02]  /*03a0*/  R2UR UR24, R0 ;  /* 0x00000000001872ca */ /* 0x000fe400000e0000 */
[----:B---3--:R-:W-:-:S13]  /*03b0*/  R2UR UR5, R2 ;  /* 0x00000000020572ca */ /* 0x008fda00000e0000 */
[----:B------:R-:W-:-:S04]  /*03c0*/  UIADD3 UR17, UPT, UPT, URZ, -UR5, URZ ;  /* 0x80000005ff117290 */ /* 0x000fc8000fffe0ff */
[----:B------:R-:W-:-:S04]  /*03d0*/  UIMAD UR17, UR17, UR30, URZ ;  /* 0x0000001e111172a4 */ /* 0x000fc8000f8e02ff */
[----:B------:R-:W-:Y:S02]  /*03e0*/  UIMAD.WIDE.U32 UR4, UR5, UR17, UR4 ;  /* 0x00000011050472a5 */ /* 0x000fe4000f8e0004 */
[----:B------:R-:W-:Y:S02]  /*03f0*/  ULEA UR17, UP3, UR20, UR14, 0x1 ;  /* 0x0000000e14117291 */ /* 0x000fe4000f8608ff */
[----:B------:R-:W-:Y:S02]  /*0400*/  UIMAD.WIDE.U32 UR4, UR5, UR24, URZ ;  /* 0x00000018050472a5 */ /* 0x000fe4000f8e00ff */
[----:B------:R-:W-:Y:S02]  /*0410*/  UIADD3.X UR14, UPT, UPT, UR11, UR22, URZ, UP0, !UPT ;  /* 0x000000160b0e7290 */ /* 0x000fe400087fe4ff */
[----:B------:R-:W-:Y:S02]  /*0420*/  ULEA.HI.X UR15, UR20, UR15, UR9, 0x1, UP3 ;  /* 0x0000000f140f7291 */ /* 0x000fe400098f0c09 */
[----:B------:R-:W-:Y:S01]  /*0430*/  ULEA.HI.X UR13, UR21, UR13, UR14, 0x1, UP1 ;  /* 0x0000000d150d7291 */ /* 0x000fe200088f0c0e */
[----:B------:R-:W-:Y:S01]  /*0440*/  UMOV UR9, UR5 ;  /* 0x0000000500097c82 */ /* 0x000fe20008000000 */
[----:B-----5:R-:W-:-:S02]  /*0450*/  UIMAD.WIDE.U32 UR4, UR10, UR18, URZ ;  /* 0x000000120a0472a5 */ /* 0x020fc4000f8e00ff */
[----:B------:R-:W-:Y:S02]  /*0460*/  UIADD3 UR14, UPT, UPT, -UR9, URZ, URZ ;  /* 0x000000ff090e7290 */ /* 0x000fe4000fffe1ff */
[----:B------:R-:W-:Y:S02]  /*0470*/  UIMAD UR5, UR10, UR19, UR5 ;  /* 0x000000130a0572a4 */ /* 0x000fe4000f8e0205 */
[----:B------:R-:W-:Y:S02]  /*0480*/  UIMAD UR14, UR30, UR14, UR24 ;  /* 0x0000000e1e0e72a4 */ /* 0x000fe4000f8e0218 */
[----:B-1----:R-:W-:Y:S02]  /*0490*/  UIMAD.WIDE.U32 UR20, UR10, UR6, URZ ;  /* 0x000000060a1472a5 */ /* 0x002fe4000f8e00ff */
[----:B------:R-:W-:Y:S02]  /*04a0*/  UISETP.GT.U32.AND UP2, UPT, UR30, UR14, UPT ;  /* 0x0000000e1e00728c */ /* 0x000fe4000bf44070 */
[----:B--2---:R-:W-:-:S02]  /*04b0*/  UIMAD.WIDE.U32 UR18, UR8, UR28, UR4 ;  /* 0x0000001c081272a5 */ /* 0x004fc4000f8e0004 */
[----:B------:R-:W-:Y:S02]  /*04c0*/  UISETP.NE.U32.AND UP0, UPT, UR26, URZ, UPT ;  /* 0x000000ff1a00728c */ /* 0x000fe4000bf05070 */
[----:B------:R-:W-:Y:S02]  /*04d0*/  UIMAD UR21, UR10, UR7, UR21 ;  /* 0x000000070a1572a4 */ /* 0x000fe4000f8e0215 */
[----:B------:R-:W-:Y:S02]  /*04e0*/  ULOP3.LUT UR6, UR8, UR25, URZ, 0x3c, !UPT ;  /* 0x0000001908067292 */ /* 0x000fe4000f8e3cff */
[----:B------:R-:W-:Y:S02]  /*04f0*/  UIMAD UR7, UR8, UR29, UR19 ;  /* 0x0000001d080772a4 */ /* 0x000fe4000f8e0213 */
[----:B------:R-:W-:Y:S02]  /*0500*/  @!UP2 UIADD3 UR14, UPT, UPT, UR14, -UR30, URZ ;  /* 0x8000001e0e0ea290 */ /* 0x000fe4000fffe0ff */
[----:B------:R-:W-:-:S02]  /*0510*/  @!UP2 UIADD3 UR9, UPT, UPT, UR9, 0x1, URZ ;  /* 0x000000010909a890 */ /* 0x000fc4000fffe0ff */
[----:B------:R-:W-:Y:S02]  /*0520*/  UISETP.GE.U32.AND UP1, UPT, UR14, UR30, UPT ;  /* 0x0000001e0e00728c */ /* 0x000fe4000bf26070 */
[----:B------:R-:W-:Y:S01]  /*0530*/  UISETP.NE.AND.EX UP0, UPT, UR27, URZ, UPT, UP0 ;  /* 0x000000ff1b00728c */ /* 0x000fe2000bf05300 */
[----:B------:R-:W1:Y:S01]  /*0540*/  LDCU.64 UR28, c[0x0][0x528] ;  /* 0x0000a500ff1c77ac */ /* 0x000e620008000a00 */
[----:B------:R-:W-:Y:S01]  /*0550*/  UISETP.GE.AND UP2, UPT, UR6, URZ, UPT ;  /* 0x000000ff0600728c */ /* 0x000fe2000bf46270 */
[----:B------:R-:W2:Y:S06]  /*0560*/  LDCU.64 UR26, c[0x0][0x3e8] ;  /* 0x00007d00ff1a77ac */ /* 0x000eac0008000a00 */
[----:B------:R-:W-:-:S02]  /*0570*/  @UP1 UIADD3 UR9, UPT, UPT, UR9, 0x1, URZ ;  /* 0x0000000109091890 */ /* 0x000fc4000fffe0ff */
[----:B------:R-:W-:Y:S01]  /*0580*/  UISETP.NE.AND UP1, UPT, UR25, URZ, UPT ;  /* 0x000000ff1900728c */ /* 0x000fe2000bf25270 */
[----:B------:R-:W3:Y:S01]  /*0590*/  @UP0 LDCU UR22, c[0x0][0x384] ;  /* 0x00007080ff1607ac */ /* 0x000ee20008000800 */
[----:B------:R-:W-:Y:S02]  /*05a0*/  @!UP2 UIADD3 UR9, UPT, UPT, -UR9, URZ, URZ ;  /* 0x000000ff0909a290 */ /* 0x000fe4000fffe1ff */
[----:B------:R-:W-:Y:S01]  /*05b0*/  UIADD3 UR14, UP2, UPT, UR16, UR18, URZ ;  /* 0x00000012100e7290 */ /* 0x000fe2000ff5e0ff */
[----:B------:R-:W4:Y:S06]  /*05c0*/  LDCU.64 UR4, c[0x0][0x450] ;  /* 0x00008a00ff0477ac */ /* 0x000f2c0008000a00 */
[----:B------:R-:W-:-:S02]  /*05d0*/  @!UP1 ULOP3.LUT UR9, URZ, UR25, URZ, 0x33, !UPT ;  /* 0x00000019ff099292 */ /* 0x000fc4000f8e33ff */
[----:B------:R-:W-:Y:S02]  /*05e0*/  UIADD3.X UR7, UPT, UPT, UR11, UR7, URZ, UP2, !UPT ;  /* 0x000000070b077290 */ /* 0x000fe400097fe4ff */
[----:B-1----:R-:W-:Y:S02]  /*05f0*/  ULEA UR19, UP1, UR14, UR28, 0x1 ;  /* 0x0000001c0e137291 */ /* 0x002fe4000f8208ff */
[----:B------:R-:W-:Y:S01]  /*0600*/  USHF.R.S32.HI UR6, URZ, 0x1f, UR9 ;  /* 0x0000001fff067899 */ /* 0x000fe20008011409 */
[----:B------:R-:W1:Y:S01]  /*0610*/  @UP0 LDCU UR24, c[0x0][0x38c] ;  /* 0x00007180ff1807ac */ /* 0x000e620008000800 */
[----:B------:R-:W-:Y:S02]  /*0620*/  ULEA.HI.X UR14, UR14, UR29, UR7, 0x1, UP1 ;  /* 0x0000001d0e0e7291 */ /* 0x000fe400088f0c07 */
[----:B--2---:R-:W-:Y:S01]  /*0630*/  UIMAD UR6, UR6, UR26, URZ ;  /* 0x0000001a060672a4 */ /* 0x004fe2000f8e02ff */
[----:B------:R-:W2:Y:S01]  /*0640*/  @UP0 LDCU.64 UR28, c[0x0][0x480] ;  /* 0x00009000ff1c07ac */ /* 0x000ea20008000a00 */
[----:B------:R-:W-:-:S02]  /*0650*/  UIMAD.WIDE.U32 UR20, UR9, UR26, UR20 ;  /* 0x0000001a091472a5 */ /* 0x000fc4000f8e0014 */
[----:B------:R-:W-:Y:S02]  /*0660*/  UIMAD UR18, UR9, UR27, UR6 ;  /* 0x0000001b091272a4 */ /* 0x000fe4000f8e0206 */
[----:B---3--:R-:W-:Y:S02]  /*0670*/  @UP0 UIMAD UR10, UR10, UR22, UR8 ;  /* 0x000000160a0a02a4 */ /* 0x008fe4000f8e0208 */
[----:B------:R-:W-:Y:S02]  /*0680*/  UIADD3 UR16, UP1, UPT, UR16, UR20, URZ ;  /* 0x0000001410107290 */ /* 0x000fe4000ff3e0ff */
[----:B------:R-:W-:Y:S02]  /*0690*/  UIADD3 UR18, UPT, UPT, UR21, UR18, URZ ;  /* 0x0000001215127290 */ /* 0x000fe4000fffe0ff */
[----:B------:R-:W-:Y:S02]  /*06a0*/  @UP0 UIMAD UR10, UR10, UR23, URZ ;  /* 0x000000170a0a02a4 */ /* 0x000fe4000f8e02ff */
[----:B----4-:R-:W-:-:S02]  /*06b0*/  ULEA UR21, UP2, UR16, UR4, 0x1 ;  /* 0x0000000410157291 */ /* 0x010fc4000f8408ff */
[----:B------:R-:W-:Y:S02]  /*06c0*/  UIADD3.X UR22, UPT, UPT, UR11, UR18, URZ, UP1, !UPT ;  /* 0x000000120b167290 */ /* 0x000fe40008ffe4ff */
[----:B-1----:R-:W-:Y:S02]  /*06d0*/  @UP0 UIMAD UR10, UR10, UR24, URZ ;  /* 0x000000180a0a02a4 */ /* 0x002fe4000f8e02ff */
[----:B------:R-:W-:Y:S01]  /*06e0*/  ULEA.HI.X UR22, UR16, UR5, UR22, 0x1, UP2 ;  /* 0x0000000510167291 */ /* 0x000fe200090f0c16 */
[----:B------:R-:W-:Y:S02]  /*06f0*/  UMOV UR4, URZ ;  /* 0x000000ff00047c82 */ /* 0x000fe40008000000 */
[----:B------:R-:W-:Y:S01]  /*0700*/  UMOV UR5, URZ ;  /* 0x000000ff00057c82 */ /* 0x000fe20008000000 */
[----:B--2---:R-:W-:Y:S02]  /*0710*/  @UP0 UIMAD.WIDE UR4, UR10, 0x8, UR28 ;  /* 0x000000080a0408a5 */ /* 0x004fe4000f8e021c */
[----:B------:R-:W-:Y:S01]  /*0720*/  UISETP.GE.AND UP0, UPT, UR23, 0x1, UPT ;  /* 0x000000011700788c */ /* 0x000fe2000bf06270 */
[----:B------:R-:W-:Y:S01]  /*0730*/  UMOV UR7, URZ ;  /* 0x000000ff00077c82 */ /* 0x000fe20008000000 */
[----:B------:R-:W-:Y:S01]  /*0740*/  UMOV UR6, URZ ;  /* 0x000000ff00067c82 */ /* 0x000fe20008000000 */
[----:B------:R-:W-:-:S02]  /*0750*/  @P0 R2UR UR7, R3 ;  /* 0x00000000030702ca */ /* 0x000fc400000e0000 */
[----:B------:R-:W-:-:S04]  /*0760*/  @P1 R2UR UR6, R4 ;  /* 0x00000000040612ca */ /* 0x000fc800000e0000 */
[----:B0-----:R-:W-:Y:S11]  /*0770*/  BRA.U !UP0, `(.L_x_318) ;  /* 0x0000007908787547 */ /* 0x001ff6000b800000 */
[----:B------:R-:W0:Y:S01]  /*0780*/  S2R R0, SR_TID.X ;  /* 0x0000000000007919 */ /* 0x000e220000002100 */
[----:B------:R-:W1:Y:S01]  /*0790*/  LDCU UR10, c[0x0][0x394] ;  /* 0x00007280ff0a77ac */ /* 0x000e620008000800 */
[----:B------:R2:W-:Y:S01]  /*07a0*/  STL [R1+0xc4], RZ ;  /* 0x0000c4ff01007387 */ /* 0x0005e20000100800 */
[----:B------:R-:W-:Y:S01]  /*07b0*/  UMOV UR11, UR12 ;  /* 0x0000000c000b7c82 */ /* 0x000fe20008000000 */
[----:B------:R-:W-:Y:S01]  /*07c0*/  UMOV UR16, UR13 ;  /* 0x0000000d00107c82 */ /* 0x000fe20008000000 */
[----:B------:R-:W-:Y:S01]  /*07d0*/  UMOV UR18, UR15 ;  /* 0x0000000f00127c82 */ /* 0x000fe20008000000 */
[----:B------:R2:W-:Y:S01]  /*07e0*/  STL [R1+0xc8], RZ ;  /* 0x0000c8ff01007387 */ /* 0x0005e20000100800 */
[----:B------:R-:W-:Y:S01]  /*07f0*/  UMOV UR20, UR14 ;  /* 0x0000000e00147c82 */ /* 0x000fe20008000000 */
[C---:B0-----:R-:W-:Y:S02]  /*0800*/  SHF.L.U32 R3, R0.reuse, 0x4, RZ ;  /* 0x0000000400037819 */ /* 0x041fe400000006ff */
[----:B------:R-:W-:-:S04]  /*0810*/  LOP3.LUT R4, R0, 0x1f, RZ, 0xc0, !PT ;  /* 0x0000001f00047812 */ /* 0x000fc800078ec0ff */
[----:B-12---:R-:W-:-:S07]  /*0820*/  LOP3.LUT R11, R4, 0x3e00, R3, 0xf8, !PT ;  /* 0x00003e00040b7812 */ /* 0x006fce00078ef803 */
.L_x_365:
[----:B0-----:R-:W0:Y:S01]  /*0830*/  LDCU UR28, c[0x0][0x388] ;  /* 0x00007100ff1c77ac */ /* 0x001e220008000800 */
[----:B------:R-:W-:Y:S01]  /*0840*/  IMAD.SHL.U32 R85, R0, 0x10, RZ ;  /* 0x0000001000557824 */ /* 0x000fe200078e00ff */
[----:B------:R-:W-:Y:S01]  /*0850*/  MOV R3, UR16 ;  /* 0x0000001000037c02 */ /* 0x000fe20008000f00 */
[----:B------:R-:W-:Y:S01]  /*0860*/  IMAD.U32 R2, RZ, RZ, UR11 ;  /* 0x0000000bff027e24 */ /* 0x000fe2000f8e00ff */
[----:B------:R-:W-:Y:S01]  /*0870*/  ULEA UR8, UR10, 0xfffff800, 0xb ;  /* 0xfffff8000a087891 */ /* 0x000fe2000f8e58ff */
[----:B------:R-:W-:Y:S02]  /*0880*/  PRMT R0, RZ, 0x7610, R0 ;  /* 0x00007610ff007816 */ /* 0x000fe40000000000 */
[----:B------:R-:W-:Y:S02]  /*0890*/  LOP3.LUT R78, R85, 0x3e00, RZ, 0xc0, !PT ;  /* 0x00003e00554e7812 */ /* 0x000fe400078ec0ff */
[----:B------:R-:W-:Y:S02]  /*08a0*/  PRMT R16, RZ, 0x7610, R16 ;  /* 0x00007610ff107816 */ /* 0x000fe40000000010 */
[----:B------:R-:W-:-:S02]  /*08b0*/  LOP3.LUT R77, R78, R4, RZ, 0xfc, !PT ;  /* 0x000000044e4d7212 */ /* 0x000fc400078efcff */
[----:B------:R-:W-:Y:S02]  /*08c0*/  PRMT R5, RZ, 0x7610, R5 ;  /* 0x00007610ff057816 */ /* 0x000fe40000000005 */
[----:B------:R-:W-:Y:S02]  /*08d0*/  PRMT R17, RZ, 0x7610, R17 ;  /* 0x00007610ff117816 */ /* 0x000fe40000000011 */
[----:B------:R-:W-:Y:S01]  /*08e0*/  PRMT R7, RZ, 0x7610, R7 ;  /* 0x00007610ff077816 */ /* 0x000fe20000000007 */
[----:B0-----:R-:W-:Y:S01]  /*08f0*/  UIADD3 UR8, UPT, UPT, -UR8, UR28, URZ ;  /* 0x0000001c08087290 */ /* 0x001fe2000fffe1ff */
[----:B------:R-:W-:Y:S02]  /*0900*/  PRMT R12, RZ, 0x7610, R12 ;  /* 0x00007610ff0c7816 */ /* 0x000fe4000000000c */
[----:B------:R-:W-:Y:S02]  /*0910*/  PRMT R15, RZ, 0x7610, R15 ;  /* 0x00007610ff0f7816 */ /* 0x000fe4000000000f */
[----:B------:R-:W-:-:S02]  /*0920*/  PRMT R13, RZ, 0x7610, R13 ;  /* 0x00007610ff0d7816 */ /* 0x000fc4000000000d */
[C---:B------:R-:W-:Y:S01]  /*0930*/  ISETP.GE.AND P0, PT, R11.reuse, UR8, PT ;  /* 0x000000080b007c0c */ /* 0x040fe2000bf06270 */
[----:B------:R-:W-:Y:S01]  /*0940*/  IMAD.WIDE.U32 R10, R11, 0x2, R2 ;  /* 0x000000020b0a7825 */ /* 0x000fe200078e0002 */
[----:B------:R-:W-:Y:S01]  /*0950*/  BAR.SYNC.DEFER_BLOCKING 0x0 ;  /* 0x0000000000007b1d */ /* 0x000fe20000010000 */
[C---:B------:R-:W-:Y:S02]  /*0960*/  LOP3.LUT R76, R77.reuse, 0x20, RZ, 0xfc, !PT ;  /* 0x000000204d4c7812 */ /* 0x040fe400078efcff */
[----:B------:R-:W-:Y:S02]  /*0970*/  P2R R51, PR, RZ, 0x1 ;  /* 0x00000001ff337803 */ /* 0x000fe40000000000 */
[C---:B------:R-:W-:Y:S02]  /*0980*/  SHF.L.U32 R2, R77.reuse, 0x1, RZ ;  /* 0x000000014d027819 */ /* 0x040fe400000006ff */
[----:B------:R-:W-:Y:S02]  /*0990*/  LOP3.LUT R70, R77, 0xe0, RZ, 0xfc, !PT ;  /* 0x000000e04d467812 */ /* 0x000fe400078efcff */
[----:B------:R-:W-:-:S02]  /*09a0*/  IADD3 R8, P1, PT, R2, UR17, RZ ;  /* 0x0000001102087c10 */ /* 0x000fc4000ff3e0ff */
[----:B------:R-:W-:Y:S02]  /*09b0*/  PRMT R14, RZ, 0x7610, R14 ;  /* 0x00007610ff0e7816 */ /* 0x000fe4000000000e */
[----:B------:R-:W-:Y:S02]  /*09c0*/  PRMT R18, RZ, 0x7610, R18 ;  /* 0x00007610ff127816 */ /* 0x000fe40000000012 */
[----:B------:R-:W-:Y:S02]  /*09d0*/  PRMT R19, RZ, 0x7610, R19 ;  /* 0x00007610ff137816 */ /* 0x000fe40000000013 */
[----:B------:R-:W-:Y:S02]  /*09e0*/  PRMT R20, RZ, 0x7610, R20 ;  /* 0x00007610ff147816 */ /* 0x000fe40000000014 */
[----:B------:R-:W-:Y:S02]  /*09f0*/  PRMT R21, RZ, 0x7610, R21 ;  /* 0x00007610ff157816 */ /* 0x000fe40000000015 */
[----:B------:R-:W-:-:S02]  /*0a00*/  PRMT R22, RZ, 0x7610, R22 ;  /* 0x00007610ff167816 */ /* 0x000fc40000000016 */
[----:B------:R-:W-:Y:S01]  /*0a10*/  PRMT R23, RZ, 0x7610, R23 ;  /* 0x00007610ff177816 */ /* 0x000fe20000000017 */
[----:B------:R-:W2:Y:S01]  /*0a20*/  @!P0 LDG.E.U16 R0, desc[UR32][R10.64] ;  /* 0x000000200a008981 */ /* 0x000ea2000c1e1500 */
[----:B------:R-:W-:Y:S02]  /*0a30*/  ISETP.GE.AND P0, PT, R76, UR8, PT ;  /* 0x000000084c007c0c */ /* 0x000fe4000bf06270 */
[----:B------:R-:W-:Y:S02]  /*0a40*/  PRMT R24, RZ, 0x7610, R24 ;  /* 0x00007610ff187816 */ /* 0x000fe40000000018 */
[----:B------:R-:W-:Y:S02]  /*0a50*/  P2R R40, PR, RZ, 0x1 ;  /* 0x00000001ff287803 */ /* 0x000fe40000000000 */
[----:B------:R-:W-:-:S04]  /*0a60*/  IADD3 R2, P0, PT, R2, UR19, RZ ;  /* 0x0000001302027c10 */ /* 0x000fc8000ff1e0ff */
[----:B------:R-:W-:Y:S02]  /*0a70*/  IADD3.X R3, PT, PT, RZ, UR20, RZ, P0, !PT ;  /* 0x00000014ff037c10 */ /* 0x000fe400087fe4ff */
[----:B------:R-:W-:Y:S02]  /*0a80*/  ISETP.GE.AND P0, PT, R70, UR8, PT ;  /* 0x0000000846007c0c */ /* 0x000fe4000bf06270 */
[----:B------:R-:W-:Y:S02]  /*0a90*/  LOP3.LUT R6, R6, 0xfffffffd, RZ, 0xc0, !PT ;  /* 0xfffffffd06067812 */ /* 0x000fe400078ec0ff */
[C---:B------:R-:W-:Y:S02]  /*0aa0*/  LOP3.LUT R69, R77.reuse, 0x100, RZ, 0xfc, !PT ;  /* 0x000001004d457812 */ /* 0x040fe400078efcff */
[C---:B------:R-:W-:Y:S01]  /*0ab0*/  LOP3.LUT R75, R77.reuse, 0x40, RZ, 0xfc, !PT ;  /* 0x000000404d4b7812 */ /* 0x040fe200078efcff */
[----:B------:R-:W-:Y:S01]  /*0ac0*/  IMAD.X R9, RZ, RZ, UR18, P1 ;  /* 0x00000012ff097e24 */ /* 0x000fe200088e06ff */
[----:B------:R-:W-:-:S02]  /*0ad0*/  LOP3.LUT R74, R77, 0x60, RZ, 0xfc, !PT ;  /* 0x000000604d4a7812 */ /* 0x000fc400078efcff */
[C---:B------:R-:W-:Y:S02]  /*0ae0*/  LOP3.LUT R71, R77.reuse, 0xc0, RZ, 0xfc, !PT ;  /* 0x000000c04d477812 */ /* 0x040fe400078efcff */
[C---:B------:R-:W-:Y:S01]  /*0af0*/  LOP3.LUT R73, R77.reuse, 0x80, RZ, 0xfc, !PT ;  /* 0x000000804d497812 */ /* 0x040fe200078efcff */
[----:B------:R-:W3:Y:S01]  /*0b00*/  @!P0 LDG.E.U16 R16, desc[UR32][R10.64+0x1c0] ;  /* 0x0001c0200a108981 */ /* 0x000ee2000c1e1500 */
[----:B------:R-:W-:Y:S02]  /*0b10*/  LOP3.LUT R72, R77, 0xa0, RZ, 0xfc, !PT ;  /* 0x000000a04d487812 */ /* 0x000fe400078efcff */
[----:B------:R-:W-:Y:S02]  /*0b20*/  @P0 LOP3.LUT R6, R6, 0x2, RZ, 0xfc, !PT ;  /* 0x0000000206060812 */ /* 0x000fe400078efcff */
[----:B------:R-:W-:Y:S02]  /*0b30*/  ISETP.GE.AND P1, PT, R76, UR8, PT ;  /* 0x000000084c007c0c */ /* 0x000fe4000bf26270 */
[----:B------:R-:W-:-:S02]  /*0b40*/  ISETP.GE.AND P0, PT, R69, UR8, PT ;  /* 0x0000000845007c0c */ /* 0x000fc4000bf06270 */
[----:B------:R-:W-:Y:S02]  /*0b50*/  ISETP.GE.AND P6, PT, R75, UR8, PT ;  /* 0x000000084b007c0c */ /* 0x000fe4000bfc6270 */
[----:B------:R-:W-:Y:S02]  /*0b60*/  ISETP.GE.AND P5, PT, R74, UR8, PT ;  /* 0x000000084a007c0c */ /* 0x000fe4000bfa6270 */
[----:B------:R-:W-:Y:S02]  /*0b70*/  ISETP.GE.AND P2, PT, R71, UR8, PT ;  /* 0x0000000847007c0c */ /* 0x000fe4000bf46270 */
[----:B------:R-:W-:Y:S02]  /*0b80*/  ISETP.GE.AND P4, PT, R73, UR8, PT ;  /* 0x0000000849007c0c */ /* 0x000fe4000bf86270 */
[----:B------:R-:W-:Y:S01]  /*0b90*/  ISETP.GE.AND P3, PT, R72, UR8, PT ;  /* 0x0000000848007c0c */ /* 0x000fe2000bf66270 */
[----:B------:R-:W4:Y:S01]  /*0ba0*/  @!P1 LDG.E.U16 R5, desc[UR32][R10.64+0x40] ;  /* 0x000040200a059981 */ /* 0x000f22000c1e1500 */
[----:B------:R-:W-:-:S02]  /*0bb0*/  LOP3.LUT R6, R6, 0xfffffffe, RZ, 0xc0, !PT ;  /* 0xfffffffe06067812 */ /* 0x000fc400078ec0ff */
[C---:B------:R-:W-:Y:S01]  /*0bc0*/  LOP3.LUT R68, R77.reuse, 0x120, RZ, 0xfc, !PT ;  /* 0x000001204d447812 */ /* 0x040fe200078efcff */
[----:B------:R-:W5:Y:S01]  /*0bd0*/  @!P0 LDG.E.U16 R17, desc[UR32][R10.64+0x200] ;  /* 0x000200200a118981 */ /* 0x000f62000c1e1500 */
[C---:B------:R-:W-:Y:S02]  /*0be0*/  LOP3.LUT R67, R77.reuse, 0x140, RZ, 0xfc, !PT ;  /* 0x000001404d437812 */ /* 0x040fe400078efcff */
[C---:B------:R-:W-:Y:S01]  /*0bf0*/  LOP3.LUT R66, R77.reuse, 0x160, RZ, 0xfc, !PT ;  /* 0x000001604d427812 */ /* 0x040fe200078efcff */
[----:B------:R-:W3:Y:S01]  /*0c00*/  @!P6 LDG.E.U16 R7, desc[UR32][R10.64+0x80] ;  /* 0x000080200a07e981 */ /* 0x000ee2000c1e1500 */
[C---:B------:R-:W-:Y:S02]  /*0c10*/  LOP3.LUT R65, R77.reuse, 0x180, RZ, 0xfc, !PT ;  /* 0x000001804d417812 */ /* 0x040fe400078efcff */
[----:B------:R-:W-:Y:S01]  /*0c20*/  @P0 LOP3.LUT R6, R6, 0x1, RZ, 0xfc, !PT ;  /* 0x0000000106060812 */ /* 0x000fe200078efcff */
[----:B------:R-:W5:Y:S01]  /*0c30*/  @!P5 LDG.E.U16 R12, desc[UR32][R10.64+0xc0] ;  /* 0x0000c0200a0cd981 */ /* 0x000f62000c1e1500 */
[----:B------:R-:W-:-:S02]  /*0c40*/  LOP3.LUT R64, R77, 0x1a0, RZ, 0xfc, !PT ;  /* 0x000001a04d407812 */ /* 0x000fc400078efcff */
[----:B------:R-:W-:Y:S01]  /*0c50*/  ISETP.GE.AND P0, PT, R68, UR8, PT ;  /* 0x0000000844007c0c */ /* 0x000fe2000bf06270 */
[----:B------:R-:W5:Y:S01]  /*0c60*/  @!P2 LDG.E.U16 R15, desc[UR32][R10.64+0x180] ;  /* 0x000180200a0fa981 */ /* 0x000f62000c1e1500 */
[----:B------:R-:W-:Y:S02]  /*0c70*/  P2R R48, PR, RZ, 0x4 ;  /* 0x00000004ff307803 */ /* 0x000fe40000000000 */
[----:B------:R-:W-:Y:S01]  /*0c80*/  LOP3.LUT R63, R77, 0x1c0, RZ, 0xfc, !PT ;  /* 0x000001c04d3f7812 */ /* 0x000fe200078efcff */
[----:B------:R-:W5:Y:S01]  /*0c90*/  @!P4 LDG.E.U16 R13, desc[UR32][R10.64+0x100] ;  /* 0x000100200a0dc981 */ /* 0x000f62000c1e1500 */
[----:B------:R-:W-:Y:S02]  /*0ca0*/  ISETP.GE.AND P1, PT, R67, UR8, PT ;  /* 0x0000000843007c0c */ /* 0x000fe4000bf26270 */
[----:B------:R-:W-:Y:S01]  /*0cb0*/  P2R R45, PR, RZ, 0x8 ;  /* 0x00000008ff2d7803 */ /* 0x000fe20000000000 */
[----:B------:R-:W5:Y:S01]  /*0cc0*/  @!P3 LDG.E.U16 R14, desc[UR32][R10.64+0x140] ;  /* 0x000140200a0eb981 */ /* 0x000f62000c1e1500 */
[----:B------:R-:W-:-:S02]  /*0cd0*/  LOP3.LUT R62, R77, 0x1e0, RZ, 0xfc, !PT ;  /* 0x000001e04d3e7812 */ /* 0x000fc400078efcff */
[----:B------:R-:W-:Y:S01]  /*0ce0*/  ISETP.GE.AND P2, PT, R66, UR8, PT ;  /* 0x0000000842007c0c */ /* 0x000fe2000bf46270 */
[----:B------:R-:W5:Y:S01]  /*0cf0*/  @!P0 LDG.E.U16 R18, desc[UR32][R10.64+0x240] ;  /* 0x000240200a128981 */ /* 0x000f62000c1e1500 */
[----:B------:R-:W-:Y:S02]  /*0d00*/  P2R R43, PR, RZ, 0x10 ;  /* 0x00000010ff2b7803 */ /* 0x000fe40000000000 */
[----:B------:R-:W-:Y:S02]  /*0d10*/  ISETP.GE.AND P3, PT, R65, UR8, PT ;  /* 0x0000000841007c0c */ /* 0x000fe4000bf66270 */
[----:B------:R-:W-:Y:S01]  /*0d20*/  P2R R42, PR, RZ, 0x20 ;  /* 0x00000020ff2a7803 */ /* 0x000fe20000000000 */
[----:B------:R-:W5:Y:S01]  /*0d30*/  @!P1 LDG.E.U16 R19, desc[UR32][R10.64+0x280] ;  /* 0x000280200a139981 */ /* 0x000f62000c1e1500 */
[----:B------:R-:W-:Y:S02]  /*0d40*/  ISETP.GE.AND P4, PT, R64, UR8, PT ;  /* 0x0000000840007c0c */ /* 0x000fe4000bf86270 */
[----:B------:R-:W-:-:S02]  /*0d50*/  P2R R41, PR, RZ, 0x40 ;  /* 0x00000040ff297803 */ /* 0x000fc40000000000 */
[----:B------:R-:W-:Y:S01]  /*0d60*/  ISETP.GE.AND P5, PT, R63, UR8, PT ;  /* 0x000000083f007c0c */ /* 0x000fe2000bfa6270 */
[----:B------:R-:W5:Y:S01]  /*0d70*/  @!P2 LDG.E.U16 R20, desc[UR32][R10.64+0x2c0] ;  /* 0x0002c0200a14a981 */ /* 0x000f62000c1e1500 */
[----:B------:R-:W-:-:S03]  /*0d80*/  ISETP.GE.AND P6, PT, R62, UR8, PT ;  /* 0x000000083e007c0c */ /* 0x000fc6000bfc6270 */
[----:B------:R-:W5:Y:S04]  /*0d90*/  @!P3 LDG.E.U16 R21, desc[UR32][R10.64+0x300] ;  /* 0x000300200a15b981 */ /* 0x000f68000c1e1500 */
[----:B------:R-:W5:Y:S04]  /*0da0*/  @!P4 LDG.E.U16 R22, desc[UR32][R10.64+0x340] ;  /* 0x000340200a16c981 */ /* 0x000f68000c1e1500 */
[----:B------:R-:W5:Y:S04]  /*0db0*/  @!P5 LDG.E.U16 R23, desc[UR32][R10.64+0x380] ;  /* 0x000380200a17d981 */ /* 0x000f68000c1e1500 */
[----:B------:R0:W5:Y:S01]  /*0dc0*/  @!P6 LDG.E.U16 R24, desc[UR32][R10.64+0x3c0] ;  /* 0x0003c0200a18e981 */ /* 0x000162000c1e1500 */
[----:B------:R-:W1:Y:S01]  /*0dd0*/  S2R R27, SR_LANEID ;  /* 0x00000000001b7919 */ /* 0x000e620000000000 */
[----:B------:R-:W0:Y:S01]  /*0de0*/  S2UR UR8, SR_CgaCtaId ;  /* 0x00000000000879c3 */ /* 0x000e220000008800 */
[----:B------:R-:W-:-:S02]  /*0df0*/  UMOV UR23, 0x400 ;  /* 0x0000040000177882 */ /* 0x000fc40000000000 */
[----:B0-----:R-:W-:Y:S01]  /*0e00*/  ULEA UR23, UR8, UR23, 0x18 ;  /* 0x0000001708177291 */ /* 0x001fe2000f8ec0ff */
[----:B------:R-:W-:Y:S01]  /*0e10*/  P2R R54, PR, RZ, 0x1 ;  /* 0x00000001ff367803 */ /* 0x000fe20000000000 */
[----:B------:R-:W0:Y:S01]  /*0e20*/  LDCU UR8, c[0x0][0x38c] ;  /* 0x00007180ff0877ac */ /* 0x000e220008000800 */
[----:B-1----:R-:W-:-:S05]  /*0e30*/  IMAD.IADD R25, R78, 0x1, R27 ;  /* 0x000000014e197824 */ /* 0x002fca00078e021b */
[CC--:B------:R-:W-:Y:S02]  /*0e40*/  LEA.HI.SX32 R26, R25.reuse, R25.reuse, 0x1b ;  /* 0x00000019191a7211 */ /* 0x0c0fe400078fdaff */
[C---:B------:R-:W-:Y:S01]  /*0e50*/  IADD3 R10, PT, PT, R25.reuse, 0x60, RZ ;  /* 0x00000060190a7810 */ /* 0x040fe20007ffe0ff */
[C---:B------:R-:W-:Y:S01]  /*0e60*/  VIADD R28, R25.reuse, 0x40 ;  /* 0x00000040191c7836 */ /* 0x040fe20000000000 */
[----:B------:R-:W-:Y:S02]  /*0e70*/  LEA R116, R26, UR23, 0x1 ;  /* 0x000000171a747c11 */ /* 0x000fe4000f8e08ff */
[C---:B------:R-:W-:Y:S01]  /*0e80*/  IADD3 R26, PT, PT, R25.reuse, 0x20, RZ ;  /* 0x00000020191a7810 */ /* 0x040fe20007ffe0ff */
[C---:B------:R-:W-:Y:S01]  /*0e90*/  VIADD R30, R25.reuse, 0x80 ;  /* 0x00000080191e7836 */ /* 0x040fe20000000000 */
[----:B------:R-:W-:Y:S02]  /*0ea0*/  LEA.HI.SX32 R10, R10, R25, 0x1b ;  /* 0x000000190a0a7211 */ /* 0x000fe400078fdaff */
[----:B------:R-:W-:-:S02]  /*0eb0*/  IADD3 R32, PT, PT, R25, 0xa0, RZ ;  /* 0x000000a019207810 */ /* 0x000fc40007ffe0ff */
[-C--:B------:R-:W-:Y:S02]  /*0ec0*/  LEA.HI.SX32 R26, R26, R25.reuse, 0x1b ;  /* 0x000000191a1a7211 */ /* 0x080fe400078fdaff */
[-C--:B------:R-:W-:Y:S02]  /*0ed0*/  LEA.HI.SX32 R28, R28, R25.reuse, 0x1b ;  /* 0x000000191c1c7211 */ /* 0x080fe400078fdaff */
[----:B------:R-:W-:Y:S02]  /*0ee0*/  LEA R113, R10, UR23, 0x1 ;  /* 0x000000170a717c11 */ /* 0x000fe4000f8e08ff */
[-C--:B------:R-:W-:Y:S02]  /*0ef0*/  LEA.HI.SX32 R30, R30, R25.reuse, 0x1b ;  /* 0x000000191e1e7211 */ /* 0x080fe400078fdaff */
[----:B------:R-:W-:Y:S02]  /*0f00*/  IADD3 R10, PT, PT, R25, 0xe0, RZ ;  /* 0x000000e0190a7810 */ /* 0x000fe40007ffe0ff */
[----:B------:R-:W-:-:S02]  /*0f10*/  LEA.HI.SX32 R32, R32, R25, 0x1b ;  /* 0x0000001920207211 */ /* 0x000fc400078fdaff */
[----:B------:R-:W-:Y:S01]  /*0f20*/  LEA R115, R26, UR23, 0x1 ;  /* 0x000000171a737c11 */ /* 0x000fe2000f8e08ff */
[C---:B------:R-:W-:Y:S01]  /*0f30*/  VIADD R26, R25.reuse, 0x100 ;  /* 0x00000100191a7836 */ /* 0x040fe20000000000 */
[----:B------:R-:W-:Y:S02]  /*0f40*/  LEA R114, R28, UR23, 0x1 ;  /* 0x000000171c727c11 */ /* 0x000fe4000f8e08ff */
[----:B------:R-:W-:Y:S02]  /*0f50*/  LEA R112, R30, UR23, 0x1 ;  /* 0x000000171e707c11 */ /* 0x000fe4000f8e08ff */
[----:B------:R-:W-:Y:S02]  /*0f60*/  LEA.HI.SX32 R10, R10, R25, 0x1b ;  /* 0x000000190a0a7211 */ /* 0x000fe400078fdaff */
[----:B------:R-:W-:Y:S01]  /*0f70*/  LEA R111, R32, UR23, 0x1 ;  /* 0x00000017206f7c11 */ /* 0x000fe2000f8e08ff */
[C---:B------:R-:W-:Y:S01]  /*0f80*/  VIADD R30, R25.reuse, 0x140 ;  /* 0x00000140191e7836 */ /* 0x040fe20000000000 */
[----:B------:R-:W-:-:S02]  /*0f90*/  IADD3 R28, PT, PT, R25, 0x120, RZ ;  /* 0x00000120191c7810 */ /* 0x000fc40007ffe0ff */
[-C--:B------:R-:W-:Y:S02]  /*0fa0*/  LEA.HI.SX32 R26, R26, R25.reuse, 0x1b ;  /* 0x000000191a1a7211 */ /* 0x080fe400078fdaff */
[----:B------:R-:W-:Y:S01]  /*0fb0*/  LEA R109, R10, UR23, 0x1 ;  /* 0x000000170a6d7c11 */ /* 0x000fe2000f8e08ff */
[C---:B------:R-:W-:Y:S01]  /*0fc0*/  VIADD R10, R25.reuse, 0x180 ;  /* 0x00000180190a7836 */ /* 0x040fe20000000000 */
[-C--:B------:R-:W-:Y:S02]  /*0fd0*/  LEA.HI.SX32 R28, R28, R25.reuse, 0x1b ;  /* 0x000000191c1c7211 */ /* 0x080fe400078fdaff */
[----:B------:R-:W-:Y:S02]  /*0fe0*/  LEA.HI.SX32 R30, R30, R25, 0x1b ;  /* 0x000000191e1e7211 */ /* 0x000fe400078fdaff */
[----:B------:R-:W-:Y:S02]  /*0ff0*/  LEA R108, R26, UR23, 0x1 ;  /* 0x000000171a6c7c11 */ /* 0x000fe4000f8e08ff */
[----:B------:R-:W-:-:S02]  /*1000*/  IADD3 R26, PT, PT, R25, 0x1e0, RZ ;  /* 0x000001e0191a7810 */ /* 0x000fc40007ffe0ff */
[----:B------:R-:W-:Y:S02]  /*1010*/  LOP3.LUT P0, RZ, R6, 0x1, RZ, 0xc0, !PT ;  /* 0x0000000106ff7812 */ /* 0x000fe4000780c0ff */
[-C--:B------:R-:W-:Y:S02]  /*1020*/  LEA.HI.SX32 R10, R10, R25.reuse, 0x1b ;  /* 0x000000190a0a7211 */ /* 0x080fe400078fdaff */
[----:B------:R-:W-:Y:S02]  /*1030*/  LEA R107, R28, UR23, 0x1 ;  /* 0x000000171c6b7c11 */ /* 0x000fe4000f8e08ff */
[----:B------:R-:W-:Y:S02]  /*1040*/  LEA R106, R30, UR23, 0x1 ;  /* 0x000000171e6a7c11 */ /* 0x000fe4000f8e08ff */
[----:B------:R-:W-:Y:S02]  /*1050*/  LEA.HI.SX32 R26, R26, R25, 0x1b ;  /* 0x000000191a1a7211 */ /* 0x000fe400078fdaff */
[----:B------:R-:W-:-:S02]  /*1060*/  P2R R56, PR, RZ, 0x1 ;  /* 0x00000001ff387803 */ /* 0x000fc40000000000 */
[----:B------:R-:W-:Y:S02]  /*1070*/  LEA R104, R10, UR23, 0x1 ;  /* 0x000000170a687c11 */ /* 0x000fe4000f8e08ff */
[----:B------:R-:W-:Y:S02]  /*1080*/  LOP3.LUT P0, RZ, R6, 0x2, RZ, 0xc0, !PT ;  /* 0x0000000206ff7812 */ /* 0x000fe4000780c0ff */
[----:B------:R-:W-:Y:S02]  /*1090*/  LEA R101, R26, UR23, 0x1 ;  /* 0x000000171a657c11 */ /* 0x000fe4000f8e08ff */
[----:B------:R-:W-:Y:S02]  /*10a0*/  P2R R55, PR, RZ, 0x1 ;  /* 0x00000001ff377803 */ /* 0x000fe40000000000 */
[----:B------:R-:W-:-:S04]  /*10b0*/  ISETP.NE.AND P0, PT, R48, RZ, PT ;  /* 0x000000ff3000720c */ /* 0x000fc80003f05270 */
        /* <DEDUP_REMOVED lines=10> */
[----:B------:R-:W-:Y:S01]  /*1160*/  P2R R35, PR, RZ, 0x1 ;  /* 0x00000001ff237803 */ /* 0x000fe20000000000 */
[----:B--2---:R1:W-:Y:S02]  /*1170*/  STS.U16 [R116], R0 ;  /* 0x0000000074007388 */ /* 0x0043e40000000400 */
[----:B-1----:R-:W-:-:S05]  /*1180*/  VIADD R0, R25, 0xc0 ;  /* 0x000000c019007836 */ /* 0x002fca0000000000 */
[----:B------:R-:W-:-:S04]  /*1190*/  LEA.HI.SX32 R0, R0, R25, 0x1b ;  /* 0x0000001900007211 */ /* 0x000fc800078fdaff */
[----:B------:R-:W-:Y:S02]  /*11a0*/  LEA R110, R0, UR23, 0x1 ;  /* 0x00000017006e7c11 */ /* 0x000fe4000f8e08ff */
[----:B------:R-:W-:-:S04]  /*11b0*/  IADD3 R0, PT, PT, R25, 0x160, RZ ;  /* 0x0000016019007810 */ /* 0x000fc80007ffe0ff */
[----:B------:R-:W-:-:S04]  /*11c0*/  LEA.HI.SX32 R0, R0, R25, 0x1b ;  /* 0x0000001900007211 */ /* 0x000fc800078fdaff */
[----:B------:R-:W-:Y:S01]  /*11d0*/  LEA R105, R0, UR23, 0x1 ;  /* 0x0000001700697c11 */ /* 0x000fe2000f8e08ff */
[----:B----4-:R-:W-:Y:S04]  /*11e0*/  STS.U16 [R115+0x40], R5 ;  /* 0x0000400573007388 */ /* 0x010fe80000000400 */
[----:B---3--:R-:W-:Y:S04]  /*11f0*/  STS.U16 [R114+0x80], R7 ;  /* 0x0000800772007388 */ /* 0x008fe80000000400 */
[----:B-----5:R1:W-:Y:S04]  /*1200*/  STS.U16 [R113+0xc0], R12 ;  /* 0x0000c00c71007388 */ /* 0x0203e80000000400 */
[----:B------:R-:W-:Y:S01]  /*1210*/  STS.U16 [R112+0x100], R13 ;  /* 0x0001000d70007388 */ /* 0x000fe20000000400 */
[----:B-1----:R-:W-:-:S03]  /*1220*/  IADD3 R12, PT, PT, R25, 0x1a0, RZ ;  /* 0x000001a0190c7810 */ /* 0x002fc60007ffe0ff */
[----:B------:R1:W-:Y:S01]  /*1230*/  STS.U16 [R111+0x140], R14 ;  /* 0x0001400e6f007388 */ /* 0x0003e20000000400 */
[----:B------:R-:W-:-:S03]  /*1240*/  LEA.HI.SX32 R12, R12, R25, 0x1b ;  /* 0x000000190c0c7211 */ /* 0x000fc600078fdaff */
[----:B------:R-:W-:Y:S01]  /*1250*/  STS.U16 [R110+0x180], R15 ;  /* 0x0001800f6e007388 */ /* 0x000fe20000000400 */
[----:B-1----:R-:W-:-:S03]  /*1260*/  VIADD R14, R25, 0x1c0 ;  /* 0x000001c0190e7836 */ /* 0x002fc60000000000 */
[----:B------:R1:W-:Y:S01]  /*1270*/  STS.U16 [R109+0x1c0], R16 ;  /* 0x0001c0106d007388 */ /* 0x0003e20000000400 */
[----:B------:R-:W-:Y:S02]  /*1280*/  LEA R103, R12, UR23, 0x1 ;  /* 0x000000170c677c11 */ /* 0x000fe4000f8e08ff */
[----:B------:R-:W-:Y:S01]  /*1290*/  LEA.HI.SX32 R14, R14, R25, 0x1b ;  /* 0x000000190e0e7211 */ /* 0x000fe200078fdaff */
[----:B------:R-:W-:Y:S03]  /*12a0*/  STS.U16 [R108+0x200], R17 ;  /* 0x000200116c007388 */ /* 0x000fe60000000400 */
[----:B------:R-:W-:Y:S01]  /*12b0*/  LEA R102, R14, UR23, 0x1 ;  /* 0x000000170e667c11 */ /* 0x000fe2000f8e08ff */
[----:B------:R-:W-:Y:S01]  /*12c0*/  STS.U16 [R107+0x240], R18 ;  /* 0x000240126b007388 */ /* 0x000fe20000000400 */
[----:B------:R-:W-:-:S03]  /*12d0*/  IMAD R25, R27, 0xf, R25 ;  /* 0x0000000f1b197824 */ /* 0x000fc600078e0219 */
[----:B------:R-:W-:Y:S04]  /*12e0*/  STS.U16 [R106+0x280], R19 ;  /* 0x000280136a007388 */ /* 0x000fe80000000400 */
[----:B------:R2:W-:Y:S04]  /*12f0*/  STS.U16 [R105+0x2c0], R20 ;  /* 0x0002c01469007388 */ /* 0x0005e80000000400 */
[----:B------:R-:W-:Y:S01]  /*1300*/  STS.U16 [R104+0x300], R21 ;  /* 0x0003001568007388 */ /* 0x000fe20000000400 */
[----:B------:R-:W-:-:S03]  /*1310*/  VIADD R0, R25, 0x1 ;  /* 0x0000000119007836 */ /* 0x000fc60000000000 */
[----:B------:R3:W-:Y:S01]  /*1320*/  STS.U16 [R103+0x340], R22 ;  /* 0x0003401667007388 */ /* 0x0007e20000000400 */
[----:B------:R-:W-:-:S03]  /*1330*/  VIADD R12, R25, 0x3 ;  /* 0x00000003190c7836 */ /* 0x000fc60000000000 */
[----:B------:R-:W-:Y:S01]  /*1340*/  STS.U16 [R102+0x380], R23 ;  /* 0x0003801766007388 */ /* 0x000fe20000000400 */
[C---:B-1----:R-:W-:Y:S01]  /*1350*/  VIADD R16, R25.reuse, 0x5 ;  /* 0x0000000519107836 */ /* 0x042fe20000000000 */
[C---:B------:R-:W-:Y:S01]  /*1360*/  IADD3 R10, PT, PT, R25.reuse, 0x2, RZ ;  /* 0x00000002190a7810 */ /* 0x040fe20007ffe0ff */
[C---:B--2---:R-:W-:Y:S01]  /*1370*/  VIADD R20, R25.reuse, 0x7 ;  /* 0x0000000719147836 */ /* 0x044fe20000000000 */
[----:B------:R1:W-:Y:S01]  /*1380*/  STS.U16 [R101+0x3c0], R24 ;  /* 0x0003c01865007388 */ /* 0x0003e20000000400 */
[C---:B------:R-:W-:Y:S01]  /*1390*/  VIADD R28, R25.reuse, 0xb ;  /* 0x0000000b191c7836 */ /* 0x040fe20000000000 */
[C---:B------:R-:W-:Y:S01]  /*13a0*/  IADD3 R14, PT, PT, R25.reuse, 0x4, RZ ;  /* 0x00000004190e7810 */ /* 0x040fe20007ffe0ff */
[C---:B------:R-:W-:Y:S01]  /*13b0*/  VIADD R32, R25.reuse, 0xd ;  /* 0x0000000d19207836 */ /* 0x040fe20000000000 */
[C---:B------:R-:W-:Y:S01]  /*13c0*/  IADD3 R18, PT, PT, R25.reuse, 0x6, RZ ;  /* 0x0000000619127810 */ /* 0x040fe20007ffe0ff */
[C---:B------:R-:W-:Y:S01]  /*13d0*/  VIADD R36, R25.reuse, 0xf ;  /* 0x0000000f19247836 */ /* 0x040fe20000000000 */
[----:B---3--:R-:W-:-:S02]  /*13e0*/  IADD3 R22, PT, PT, R25, 0x8, RZ ;  /* 0x0000000819167810 */ /* 0x008fc40007ffe0ff */
[C---:B------:R-:W-:Y:S01]  /*13f0*/  IADD3 R26, PT, PT, R25.reuse, 0xa, RZ ;  /* 0x0000000a191a7810 */ /* 0x040fe20007ffe0ff */
[C---:B-1----:R-:W-:Y:S01]  /*1400*/  VIADD R24, R25.reuse, 0x9 ;  /* 0x0000000919187836 */ /* 0x042fe20000000000 */
[C---:B------:R-:W-:Y:S02]  /*1410*/  IADD3 R30, PT, PT, R25.reuse, 0xc, RZ ;  /* 0x0000000c191e7810 */ /* 0x040fe40007ffe0ff */
[----:B------:R-:W-:Y:S02]  /*1420*/  IADD3 R34, PT, PT, R25, 0xe, RZ ;  /* 0x0000000e19227810 */ /* 0x000fe40007ffe0ff */
[-C--:B------:R-:W-:Y:S02]  /*1430*/  LEA.HI.SX32 R0, R0, R25.reuse, 0x1b ;  /* 0x0000001900007211 */ /* 0x080fe400078fdaff */
[-C--:B------:R-:W-:Y:S02]  /*1440*/  LEA.HI.SX32 R10, R10, R25.reuse, 0x1b ;  /* 0x000000190a0a7211 */ /* 0x080fe400078fdaff */
[----:B------:R-:W-:-:S02]  /*1450*/  LEA.HI.SX32 R12, R12, R25, 0x1b ;  /* 0x000000190c0c7211 */ /* 0x000fc400078fdaff */
[-C--:B------:R-:W-:Y:S02]  /*1460*/  LEA.HI.SX32 R14, R14, R25.reuse, 0x1b ;  /* 0x000000190e0e7211 */ /* 0x080fe400078fdaff */
[-C--:B------:R-:W-:Y:S02]  /*1470*/  LEA.HI.SX32 R16, R16, R25.reuse, 0x1b ;  /* 0x0000001910107211 */ /* 0x080fe400078fdaff */
[-C--:B------:R-:W-:Y:S02]  /*1480*/  LEA.HI.SX32 R18, R18, R25.reuse, 0x1b ;  /* 0x0000001912127211 */ /* 0x080fe400078fdaff */
        /* <DEDUP_REMOVED lines=9> */
[----:B------:R-:W-:Y:S02]  /*1520*/  LEA.HI.SX32 R25, R25, R25, 0x1b ;  /* 0x0000001919197211 */ /* 0x000fe400078fdaff */
[----:B------:R-:W-:Y:S01]  /*1530*/  LEA R99, R0, UR23, 0x1 ;  /* 0x0000001700637c11 */ /* 0x000fe2000f8e08ff */
[----:B------:R-:W-:Y:S01]  /*1540*/  NOP ;  /* 0x0000000000007918 */ /* 0x000fe20000000000 */
[----:B------:R-:W-:-:S03]  /*1550*/  LEA R100, R25, UR23, 0x1 ;  /* 0x0000001719647c11 */ /* 0x000fc6000f8e08ff */
[----:B------:R-:W-:Y:S01]  /*1560*/  LDS.U16 R52, [R99+0x2] ;  /* 0x0000020063347984 */ /* 0x000fe20000000400 */
[----:B------:R-:W-:Y:S02]  /*1570*/  LEA R98, R10, UR23, 0x1 ;  /* 0x000000170a627c11 */ /* 0x000fe4000f8e08ff */
[----:B------:R-:W-:Y:S01]  /*1580*/  LEA R97, R12, UR23, 0x1 ;  /* 0x000000170c617c11 */ /* 0x000fe2000f8e08ff */
[----:B------:R-:W1:Y:S01]  /*1590*/  LDS.U16 R53, [R100] ;  /* 0x0000000064357984 */ /* 0x000e620000000400 */
[----:B------:R-:W-:Y:S02]  /*15a0*/  LEA R96, R14, UR23, 0x1 ;  /* 0x000000170e607c11 */ /* 0x000fe4000f8e08ff */
[----:B------:R-:W-:Y:S01]  /*15b0*/  LEA R95, R16, UR23, 0x1 ;  /* 0x00000017105f7c11 */ /* 0x000fe2000f8e08ff */
[----:B------:R-:W-:Y:S01]  /*15c0*/  LDS.U16 R50, [R98+0x4] ;  /* 0x0000040062327984 */ /* 0x000fe20000000400 */
[----:B------:R-:W-:Y:S02]  /*15d0*/  LEA R94, R18, UR23, 0x1 ;  /* 0x00000017125e7c11 */ /* 0x000fe4000f8e08ff */
[----:B------:R-:W-:Y:S01]  /*15e0*/  LEA R93, R20, UR23, 0x1 ;  /* 0x00000017145d7c11 */ /* 0x000fe2000f8e08ff */
[----:B------:R-:W-:Y:S01]  /*15f0*/  LDS.U16 R49, [R97+0x6] ;  /* 0x0000060061317984 */ /* 0x000fe20000000400 */
[----:B------:R-:W-:-:S02]  /*1600*/  LEA R92, R22, UR23, 0x1 ;  /* 0x00000017165c7c11 */ /* 0x000fc4000f8e08ff */
[----:B------:R-:W-:Y:S01]  /*1610*/  LEA R91, R24, UR23, 0x1 ;  /* 0x00000017185b7c11 */ /* 0x000fe2000f8e08ff */
[----:B------:R-:W-:Y:S01]  /*1620*/  LDS.U16 R47, [R96+0x8] ;  /* 0x00000800602f7984 */ /* 0x000fe20000000400 */
        /* <DEDUP_REMOVED lines=17> */
[----:B------:R-:W-:-:S02]  /*1740*/  ISETP.NE.AND P0, PT, R51, RZ, PT ;  /* 0x000000ff3300720c */ /* 0x000fc40003f05270 */
[----:B------:R-:W-:Y:S01]  /*1750*/  PRMT R5, RZ, 0x7610, R5 ;  /* 0x00007610ff057816 */ /* 0x000fe20000000005 */
[----:B------:R-:W-:Y:S01]  /*1760*/  BAR.SYNC.DEFER_BLOCKING 0x0 ;  /* 0x0000000000007b1d */ /* 0x000fe20000010000 */
[----:B------:R-:W-:-:S09]  /*1770*/  PRMT R7, RZ, 0x7610, R7 ;  /* 0x00007610ff077816 */ /* 0x000fd20000000007 */
[----:B------:R-:W2:Y:S01]  /*1780*/  @!P0 LDG.E.U16 R5, desc[UR32][R8.64] ;  /* 0x0000002008058981 */ /* 0x000ea2000c1e1500 */
[----:B------:R-:W-:Y:S02]  /*1790*/  ISETP.NE.AND P0, PT, R35, RZ, PT ;  /* 0x000000ff2300720c */ /* 0x000fe40003f05270 */
[----:B------:R-:W-:-:S11]  /*17a0*/  PRMT R11, RZ, 0x7610, R11 ;  /* 0x00007610ff0b7816 */ /* 0x000fd6000000000b */
        /* <DEDUP_REMOVED lines=53> */
[----:B------:R-:W-:Y:S02]  /*1b00*/  ISETP.NE.AND P0, PT, R51, RZ, PT ;  /* 0x000000ff3300720c */ /* 0x000fe40003f05270 */
[----:B------:R-:W-:Y:S01]  /*1b10*/  PRMT R0, RZ, 0x7610, R0 ;  /* 0x00007610ff007816 */ /* 0x000fe20000000000 */
[----:B--2---:R-:W-:Y:S04]  /*1b20*/  STS.U16 [R116], R5 ;  /* 0x0000000574007388 */ /* 0x004fe80000000400 */
[----:B---3--:R-:W-:Y:S04]  /*1b30*/  STS.U16 [R115+0x40], R7 ;  /* 0x0000400773007388 */ /* 0x008fe80000000400 */
[----:B----4-:R-:W-:Y:S04]  /*1b40*/  STS.U16 [R114+0x80], R11 ;  /* 0x0000800b72007388 */ /* 0x010fe80000000400 */
[----:B-----5:R-:W-:Y:S04]  /*1b50*/  STS.U16 [R113+0xc0], R13 ;  /* 0x0000c00d71007388 */ /* 0x020fe80000000400 */
[----:B------:R-:W-:Y:S04]  /*1b60*/  STS.U16 [R112+0x100], R15 ;  /* 0x0001000f70007388 */ /* 0x000fe80000000400 */
[----:B------:R-:W-:Y:S04]  /*1b70*/  STS.U16 [R111+0x140], R17 ;  /* 0x000140116f007388 */ /* 0x000fe80000000400 */
        /* <DEDUP_REMOVED lines=28> */
[----:B--2---:R-:W-:-:S05]  /*1d40*/  PRMT R19, RZ, 0x7610, R19 ;  /* 0x00007610ff137816 */ /* 0x004fca0000000013 */
[----:B------:R-:W2:Y:S01]  /*1d50*/  @!P0 LDG.E.U16 R0, desc[UR32][R2.64] ;  /* 0x0000002002008981 */ /* 0x000ea2000c1e1500 */
[----:B------:R-:W-:Y:S02]  /*1d60*/  ISETP.NE.AND P0, PT, R20, RZ, PT ;  /* 0x000000ff1400720c */ /* 0x000fe40003f05270 */
[----:B------:R-:W-:-:S11]  /*1d70*/  PRMT R20, RZ, 0x7610, R20 ;  /* 0x00007610ff147816 */ /* 0x000fd60000000014 */
[----:B------:R-:W5:Y:S01]  /*1d80*/  @!P0 LDG.E.U16 R19, desc[UR32][R2.64+0x40] ;  /* 0x0000402002138981 */ /* 0x000f62000c1e1500 */
[----:B------:R-:W-:Y:S02]  /*1d90*/  ISETP.NE.AND P0, PT, R22, RZ, PT ;  /* 0x000000ff1600720c */ /* 0x000fe40003f05270 */
[----:B---3--:R-:W-:-:S11]  /*1da0*/  PRMT R21, RZ, 0x7610, R21 ;  /* 0x00007610ff157816 */ /* 0x008fd60000000015 */
[----:B------:R-:W3:Y:S01]  /*1db0*/  @!P0 LDG.E.U16 R20, desc[UR32][R2.64+0x80] ;  /* 0x0000802002148981 */ /* 0x000ee2000c1e1500 */
[----:B------:R-:W-:Y:S02]  /*1dc0*/  ISETP.NE.AND P0, PT, R24, RZ, PT ;  /* 0x000000ff1800720c */ /* 0x000fe40003f05270 */
[----:B------:R-:W-:-:S11]  /*1dd0*/  PRMT R22, RZ, 0x7610, R22 ;  /* 0x00007610ff167816 */ /* 0x000fd60000000016 */
        /* <DEDUP_REMOVED lines=14> */
[----:B------:R-:W-:Y:S02]  /*1ec0*/  PRMT R29, RZ, 0x7610, R29 ;  /* 0x00007610ff1d7816 */ /* 0x000fe4000000001d */
[----:B------:R-:W-:Y:S02]  /*1ed0*/  PRMT R32, RZ, 0x7610, R32 ;  /* 0x00007610ff207816 */ /* 0x000fe40000000020 */
[----:B------:R-:W-:Y:S02]  /*1ee0*/  PRMT R35, RZ, 0x7610, R35 ;  /* 0x00007610ff237816 */ /* 0x000fe40000000023 */
[----:B------:R-:W-:Y:S02]  /*1ef0*/  PRMT R43, RZ, 0x7610, R43 ;  /* 0x00007610ff2b7816 */ /* 0x000fe4000000002b */
[----:B------:R-:W4:Y:S04]  /*1f00*/  @!P1 LDG.E.U16 R32, desc[UR32][R2.64+0x280] ;  /* 0x0002802002209981 */ /* 0x000f28000c1e1500 */
[----:B------:R-:W4:Y:S01]  /*1f10*/  @!P0 LDG.E.U16 R26, desc[UR32][R2.64+0x200] ;  /* 0x00020020021a8981 */ /* 0x000f22000c1e1500 */
[----:B------:R-:W-:-:S02]  /*1f20*/  ISETP.NE.AND P0, PT, R38, RZ, PT ;  /* 0x000000ff2600720c */ /* 0x000fc40003f05270 */
[----:B------:R-:W-:Y:S01]  /*1f30*/  PRMT R38, RZ, 0x7610, R38 ;  /* 0x00007610ff267816 */ /* 0x000fe20000000026 */
[----:B------:R-:W4:Y:S04]  /*1f40*/  @!P2 LDG.E.U16 R35, desc[UR32][R2.64+0x2c0] ;  /* 0x0002c0200223a981 */ /* 0x000f28000c1e1500 */
[----:B------:R-:W4:Y:S04]  /*1f50*/  @!P4 LDG.E.U16 R43, desc[UR32][R2.64+0x340] ;  /* 0x00034020022bc981 */ /* 0x000f28000c1e1500 */
[----:B------:R-:W4:Y:S04]  /*1f60*/  @!P3 LDG.E.U16 R38, desc[UR32][R2.64+0x300] ;  /* 0x000300200226b981 */ /* 0x000f28000c1e1500 */
[----:B------:R-:W4:Y:S01]  /*1f70*/  @!P0 LDG.E.U16 R29, desc[UR32][R2.64+0x240] ;  /* 0x00024020021d8981 */ /* 0x000f22000c1e1500 */
[----:B------:R-:W-:-:S02]  /*1f80*/  PRMT R45, RZ, 0x7610, R45 ;  /* 0x00007610ff2d7816 */ /* 0x000fc4000000002d */
[----:B------:R-:W-:-:S04]  /*1f90*/  PRMT R48, RZ, 0x7610, R48 ;  /* 0x00007610ff307816 */ /* 0x000fc80000000030 */
[----:B------:R-:W4:Y:S04]  /*1fa0*/  @!P5 LDG.E.U16 R45, desc[UR32][R2.64+0x380] ;  /* 0x00038020022dd981 */ /* 0x000f28000c1e1500 */
[----:B------:R-:W4:Y:S04]  /*1fb0*/  @!P6 LDG.E.U16 R48, desc[UR32][R2.64+0x3c0] ;  /* 0x0003c0200230e981 */ /* 0x000f28000c1e1500 */
[----:B------:R-:W-:Y:S04]  /*1fc0*/  STL [R1+0xc0], R116 ;  /* 0x0000c07401007387 */ /* 0x000fe80000100800 */
        /* <DEDUP_REMOVED lines=31> */
[----:B------:R-:W-:Y:S04]  /*21c0*/  STL [R1], RZ ;  /* 0x000000ff01007387 */ /* 0x000fe80000100800 */
[----:B--2---:R-:W-:Y:S04]  /*21d0*/  STS.U16 [R116], R0 ;  /* 0x0000000074007388 */ /* 0x004fe80000000400 */
[----:B-----5:R-:W-:Y:S04]  /*21e0*/  STS.U16 [R115+0x40], R19 ;  /* 0x0000401373007388 */ /* 0x020fe80000000400 */
[----:B---3--:R-:W-:Y:S04]  /*21f0*/  STS.U16 [R114+0x80], R20 ;  /* 0x0000801472007388 */ /* 0x008fe80000000400 */
[----:B------:R-:W-:Y:S04]  /*2200*/  STS.U16 [R113+0xc0], R21 ;  /* 0x0000c01571007388 */ /* 0x000fe80000000400 */
[----:B----4-:R-:W-:Y:S04]  /*2210*/  STS.U16 [R112+0x100], R22 ;  /* 0x0001001670007388 */ /* 0x010fe80000000400 */
        /* <DEDUP_REMOVED lines=9> */
[----:B--2---:R-:W2:Y:S04]  /*22b0*/  LDL.LU R43, [R1+0xc8] ;  /* 0x0000c800012b7983 */ /* 0x004ea80000300800 */
[----:B------:R-:W-:Y:S04]  /*22c0*/  STS.U16 [R102+0x380], R45 ;  /* 0x0003802d66007388 */ /* 0x000fe80000000400 */
[----:B------:R-:W-:Y:S01]  /*22d0*/  STS.U16 [R101+0x3c0], R48 ;  /* 0x0003c03065007388 */ /* 0x000fe20000000400 */
[----:B------:R-:W-:-:S03]  /*22e0*/  NOP ;  /* 0x0000000000007918 */ /* 0x000fc60000000000 */
[----:B------:R-:W3:Y:S04]  /*22f0*/  LDS.U16 R0, [R100] ;  /* 0x0000000064007984 */ /* 0x000ee80000000400 */
[----:B------:R-:W4:Y:S04]  /*2300*/  LDS.U16 R51, [R99+0x2] ;  /* 0x0000020063337984 */ /* 0x000f280000000400 */
[----:B------:R-:W5:Y:S04]  /*2310*/  LDS.U16 R2, [R98+0x4] ;  /* 0x0000040062027984 */ /* 0x000f680000000400 */
[----:B------:R-:W0:Y:S04]  /*2320*/  LDS.U16 R3, [R97+0x6] ;  /* 0x0000060061037984 */ /* 0x000e280000000400 */
[----:B------:R-:W0:Y:S04]  /*2330*/  LDS.U16 R38, [R96+0x8] ;  /* 0x0000080060267984 */ /* 0x000e280000000400 */
[----:B------:R-:W0:Y:S04]  /*2340*/  LDS.U16 R35, [R95+0xa] ;  /* 0x00000a005f237984 */ /* 0x000e280000000400 */
[----:B------:R-:W0:Y:S04]  /*2350*/  LDS.U16 R32, [R94+0xc] ;  /* 0x00000c005e207984 */ /* 0x000e280000000400 */
[----:B------:R-:W0:Y:S04]  /*2360*/  LDS.U16 R29, [R93+0xe] ;  /* 0x00000e005d1d7984 */ /* 0x000e280000000400 */
[----:B------:R-:W0:Y:S04]  /*2370*/  LDS.U16 R26, [R92+0x10] ;  /* 0x000010005c1a7984 */ /* 0x000e280000000400 */
[----:B------:R-:W0:Y:S01]  /*2380*/  LDS.U16 R25, [R91+0x12] ;  /* 0x000012005b197984 */ /* 0x000e220000000400 */
[----:B-1----:R-:W-:Y:S01]  /*2390*/  IMAD.U32 R53, R53, 0x10000, RZ ;  /* 0x0001000035357824 */ /* 0x002fe200078e00ff */
[----:B---3--:R-:W-:-:S02]  /*23a0*/  SHF.L.U32 R0, R0, 0x10, RZ ;  /* 0x0000001000007819 */ /* 0x008fc400000006ff */
[----:B------:R-:W1:Y:S01]  /*23b0*/  LDS.U16 R24, [R90+0x14] ;  /* 0x000014005a187984 */ /* 0x000e620000000400 */
[----:B------:R-:W-:Y:S01]  /*23c0*/  IMAD.U32 R52, R52, 0x10000, RZ ;  /* 0x0001000034347824 */ /* 0x000fe200078e00ff */
[----:B----4-:R-:W-:Y:S02]  /*23d0*/  SHF.L.U32 R51, R51, 0x10, RZ ;  /* 0x0000001033337819 */ /* 0x010fe400000006ff */
[----:B------:R-:W3:Y:S01]  /*23e0*/  LDS.U16 R23, [R89+0x16] ;  /* 0x0000160059177984 */ /* 0x000ee20000000400 */
[----:B------:R-:W-:Y:S02]  /*23f0*/  IMAD.U32 R50, R50, 0x10000, RZ ;  /* 0x0001000032327824 */ /* 0x000fe400078e00ff */
[----:B-----5:R-:W-:Y:S01]  /*2400*/  IMAD.U32 R48, R2, 0x10000, RZ ;  /* 0x0001000002307824 */ /* 0x020fe200078e00ff */
[----:B------:R-:W-:Y:S01]  /*2410*/  SHF.L.U32 R49, R49, 0x10, RZ ;  /* 0x0000001031317819 */ /* 0x000fe200000006ff */
[----:B------:R-:W4:Y:S01]  /*2420*/  LDS.U16 R22, [R88+0x18] ;  /* 0x0000180058167984 */ /* 0x000f220000000400 */
[----:B0-----:R-:W-:-:S02]  /*2430*/  SHF.L.U32 R45, R3, 0x10, RZ ;  /* 0x00000010032d7819 */ /* 0x001fc400000006ff */
[----:B------:R-:W-:Y:S01]  /*2440*/  SHF.L.U32 R47, R47, 0x10, RZ ;  /* 0x000000102f2f7819 */ /* 0x000fe200000006ff */
[----:B------:R-:W0:Y:S01]  /*2450*/  LDS.U16 R21, [R87+0x1a] ;  /* 0x00001a0057157984 */ /* 0x000e220000000400 */
[----:B------:R-:W-:Y:S02]  /*2460*/  IMAD.U32 R38, R38, 0x10000, RZ ;  /* 0x0001000026267824 */ /* 0x000fe400078e00ff */
[----:B------:R-:W-:Y:S02]  /*2470*/  IMAD.U32 R46, R46, 0x10000, RZ ;  /* 0x000100002e2e7824 */ /* 0x000fe400078e00ff */
[----:B------:R-:W-:Y:S01]  /*2480*/  IMAD.U32 R44, R44, 0x10000, RZ ;  /* 0x000100002c2c7824 */ /* 0x000fe200078e00ff */
[----:B------:R-:W-:Y:S01]  /*2490*/  SHF.L.U32 R35, R35, 0x10, RZ ;  /* 0x0000001023237819 */ /* 0x000fe200000006ff */
[----:B------:R-:W5:Y:S01]  /*24a0*/  LDS.U16 R20, [R86+0x1c] ;  /* 0x00001c0056147984 */ /* 0x000f620000000400 */
[----:B------:R-:W-:Y:S01]  /*24b0*/  IMAD.U32 R32, R32, 0x10000, RZ ;  /* 0x0001000020207824 */ /* 0x000fe200078e00ff */
[----:B------:R-:W-:-:S02]  /*24c0*/  SHF.L.U32 R39, R39, 0x10, RZ ;  /* 0x0000001027277819 */ /* 0x000fc400000006ff */
[----:B------:R-:W5:Y:S01]  /*24d0*/  LDS.U16 R19, [R84+0x1e] ;  /* 0x00001e0054137984 */ /* 0x000f620000000400 */
[----:B------:R-:W-:Y:S02]  /*24e0*/  SHF.L.U32 R29, R29, 0x10, RZ ;  /* 0x000000101d1d7819 */ /* 0x000fe400000006ff */
[----:B------:R-:W-:Y:S01]  /*24f0*/  SHF.L.U32 R37, R37, 0x10, RZ ;  /* 0x0000001025257819 */ /* 0x000fe200000006ff */
[----:B------:R-:W-:Y:S02]  /*2500*/  IMAD.U32 R26, R26, 0x10000, RZ ;  /* 0x000100001a1a7824 */ /* 0x000fe400078e00ff */
[----:B------:R-:W-:Y:S01]  /*2510*/  IMAD.U32 R36, R36, 0x10000, RZ ;  /* 0x0001000024247824 */ /* 0x000fe200078e00ff */
[----:B------:R-:W-:Y:S01]  /*2520*/  SHF.L.U32 R25, R25, 0x10, RZ ;  /* 0x0000001019197819 */ /* 0x000fe200000006ff */
[----:B------:R-:W-:Y:S02]  /*2530*/  IMAD.U32 R34, R34, 0x10000, RZ ;  /* 0x0001000022227824 */ /* 0x000fe400078e00ff */
[----:B-1----:R-:W-:Y:S01]  /*2540*/  IMAD.U32 R24, R24, 0x10000, RZ ;  /* 0x0001000018187824 */ /* 0x002fe200078e00ff */
[----:B------:R-:W-:-:S02]  /*2550*/  SHF.L.U32 R33, R33, 0x10, RZ ;  /* 0x0000001021217819 */ /* 0x000fc400000006ff */
[----:B---3--:R-:W-:Y:S01]  /*2560*/  SHF.L.U32 R23, R23, 0x10, RZ ;  /* 0x0000001017177819 */ /* 0x008fe200000006ff */
[----:B------:R-:W-:Y:S01]  /*2570*/  FMUL.FTZ R79, R48, UR7 ;  /* 0x00000007304f7c20 */ /* 0x000fe20008410000 */
[----:B------:R-:W-:Y:S01]  /*2580*/  SHF.L.U32 R31, R31, 0x10, RZ ;  /* 0x000000101f1f7819 */ /* 0x000fe200000006ff */
[----:B----4-:R-:W-:Y:S02]  /*2590*/  IMAD.U32 R22, R22, 0x10000, RZ ;  /* 0x0001000016167824 */ /* 0x010fe400078e00ff */
[----:B------:R-:W-:Y:S01]  /*25a0*/  IMAD.U32 R30, R30, 0x10000, RZ ;  /* 0x000100001e1e7824 */ /* 0x000fe200078e00ff */
[----:B0-----:R-:W-:Y:S01]  /*25b0*/  SHF.L.U32 R21, R21, 0x10, RZ ;  /* 0x0000001015157819 */ /* 0x001fe200000006ff */
[----:B------:R-:W-:Y:S01]  /*25c0*/  IMAD.U32 R28, R28, 0x10000, RZ ;  /* 0x000100001c1c7824 */ /* 0x000fe200078e00ff */
[----:B------:R-:W-:Y:S01]  /*25d0*/  SHF.L.U32 R27, R27, 0x10, RZ ;  /* 0x000000101b1b7819 */ /* 0x000fe200000006ff */
[----:B-----5:R-:W-:Y:S01]  /*25e0*/  IMAD.U32 R20, R20, 0x10000, RZ ;  /* 0x0001000014147824 */ /* 0x020fe200078e00ff */
[----:B------:R-:W-:Y:S01]  /*25f0*/  SHF.L.U32 R19, R19, 0x10, RZ ;  /* 0x0000001013137819 */ /* 0x000fe200000006ff */
[----:B------:R-:W-:Y:S01]  /*2600*/  UISETP.GE.AND UP0, UPT, UR8, 0x1, UPT ;  /* 0x000000010800788c */ /* 0x000fe2000bf06270 */
[----:B------:R-:W-:Y:S01]  /*2610*/  HFMA2 R154, -RZ, RZ, 0, 0 ;  /* 0x00000000ff9a7431 */ /* 0x000fe200000001ff */
[----:B------:R-:W-:-:S02]  /*2620*/  CS2R R60, SRZ ;  /* 0x00000000003c7805 */ /* 0x000fc4000001ff00 */
[----:B------:R-:W-:Y:S02]  /*2630*/  CS2R R164, SRZ ;  /* 0x0000000000a47805 */ /* 0x000fe4000001ff00 */
[----:B------:R-:W-:Y:S02]  /*2640*/  CS2R R160, SRZ ;  /* 0x0000000000a07805 */ /* 0x000fe4000001ff00 */
[----:B------:R-:W-:Y:S02]  /*2650*/  CS2R R158, SRZ ;  /* 0x00000000009e7805 */ /* 0x000fe4000001ff00 */
[----:B------:R-:W-:Y:S02]  /*2660*/  CS2R R58, SRZ ;  /* 0x00000000003a7805 */ /* 0x000fe4000001ff00 */
[----:B------:R-:W-:Y:S02]  /*2670*/  CS2R R56, SRZ ;  /* 0x0000000000387805 */ /* 0x000fe4000001ff00 */
[----:B------:R-:W-:Y:S01]  /*2680*/  CS2R R54, SRZ ;  /* 0x0000000000367805 */ /* 0x000fe2000001ff00 */
        /* <DEDUP_REMOVED lines=12> */
[----:B------:R-:W-:Y:S01]  /*2750*/  FMUL.FTZ R3, R51, UR7 ;  /* 0x0000000733037c20 */ /* 0x000fe20008410000 */
[----:B------:R0:W-:Y:S04]  /*2760*/  STL [R1+0x40], R43 ;  /* 0x0000402b01007387 */ /* 0x0001e80000100800 */
[----:B------:R1:W-:Y:S01]  /*2770*/  STL [R1+0x3c], R3 ;  /* 0x00003c0301007387 */ /* 0x0003e20000100800 */
[----:B0-----:R-:W-:Y:S01]  /*2780*/  FMUL.FTZ R43, R45, UR7 ;  /* 0x000000072d2b7c20 */ /* 0x001fe20008410000 */
[----:B-1----:R-:W-:Y:S01]  /*2790*/  FFMA.FTZ R3, R23, R33, R2 ;  /* 0x0000002117037223 */ /* 0x002fe20000010002 */
[----:B------:R-:W-:Y:S01]  /*27a0*/  FMUL.FTZ R2, R38, UR7 ;  /* 0x0000000726027c20 */ /* 0x000fe20008410000 */
[----:B------:R0:W-:Y:S04]  /*27b0*/  STL [R1+0x38], R79 ;  /* 0x0000384f01007387 */ /* 0x0001e80000100800 */
[----:B------:R1:W-:Y:S04]  /*27c0*/  STL [R1+0x34], R43 ;  /* 0x0000342b01007387 */ /* 0x0003e80000100800 */
[----:B------:R2:W-:Y:S01]  /*27d0*/  STL [R1+0x30], R2 ;  /* 0x0000300201007387 */ /* 0x0005e20000100800 */
[----:B0-----:R-:W-:Y:S01]  /*27e0*/  FMUL.FTZ R79, R35, UR7 ;  /* 0x00000007234f7c20 */ /* 0x001fe20008410000 */
[----:B-1----:R-:W-:-:S04]  /*27f0*/  FMUL.FTZ R43, R32, UR7 ;  /* 0x00000007202b7c20 */ /* 0x002fc80008410000 */
[----:B------:R0:W-:Y:S01]  /*2800*/  STL [R1+0x2c], R79 ;  /* 0x00002c4f01007387 */ /* 0x0001e20000100800 */
[----:B--2---:R-:W-:Y:S01]  /*2810*/  FFMA.FTZ R2, R22, R31, R3 ;  /* 0x0000001f16027223 */ /* 0x004fe20000010003 */
[----:B------:R-:W-:Y:S02]  /*2820*/  FMUL.FTZ R3, R29, UR7 ;  /* 0x000000071d037c20 */ /* 0x000fe40008410000 */
[----:B------:R1:W-:Y:S01]  /*2830*/  STL [R1+0x28], R43 ;  /* 0x0000282b01007387 */ /* 0x0003e20000100800 */
[----:B0-----:R-:W-:-:S03]  /*2840*/  FMUL.FTZ R79, R26, UR7 ;  /* 0x000000071a4f7c20 */ /* 0x001fc60008410000 */
[----:B------:R0:W-:Y:S01]  /*2850*/  STL [R1+0x24], R3 ;  /* 0x0000240301007387 */ /* 0x0001e20000100800 */
[----:B-1----:R-:W-:-:S03]  /*2860*/  FMUL.FTZ R43, R25, UR7 ;  /* 0x00000007192b7c20 */ /* 0x002fc60008410000 */
[----:B------:R1:W-:Y:S01]  /*2870*/  STL [R1+0x20], R79 ;  /* 0x0000204f01007387 */ /* 0x0003e20000100800 */
[----:B0-----:R-:W-:Y:S01]  /*2880*/  FFMA.FTZ R3, R21, R30, R2 ;  /* 0x0000001e15037223 */ /* 0x001fe20000010002 */
[----:B------:R-:W-:Y:S02]  /*2890*/  FMUL.FTZ R2, R24, UR7 ;  /* 0x0000000718027c20 */ /* 0x000fe40008410000 */
[----:B------:R0:W-:Y:S01]  /*28a0*/  STL [R1+0x1c], R43 ;  /* 0x00001c2b01007387 */ /* 0x0001e20000100800 */
[----:B-1----:R-:W-:-:S03]  /*28b0*/  FMUL.FTZ R79, R23, UR7 ;  /* 0x00000007174f7c20 */ /* 0x002fc60008410000 */
[----:B------:R1:W-:Y:S01]  /*28c0*/  STL [R1+0x18], R2 ;  /* 0x0000180201007387 */ /* 0x0003e20000100800 */
[----:B0-----:R-:W-:-:S03]  /*28d0*/  FMUL.FTZ R43, R22, UR7 ;  /* 0x00000007162b7c20 */ /* 0x001fc60008410000 */
[----:B------:R0:W-:Y:S01]  /*28e0*/  STL [R1+0x14], R79 ;  /* 0x0000144f01007387 */ /* 0x0001e20000100800 */
[----:B-1----:R-:W-:-:S03]  /*28f0*/  FFMA.FTZ R2, R20, R28, R3 ;  /* 0x0000001c14027223 */ /* 0x002fc60000010003 */
[----:B------:R1:W-:Y:S01]  /*2900*/  STL [R1+0x10], R43 ;  /* 0x0000102b01007387 */ /* 0x0003e20000100800 */
[C---:B------:R-:W-:Y:S01]  /*2910*/  FMUL.FTZ R3, R19.reuse, UR7 ;  /* 0x0000000713037c20 */ /* 0x040fe20008410000 */
[----:B------:R-:W-:Y:S01]  /*2920*/  FFMA.FTZ R2, R19, R27, R2 ;  /* 0x0000001b13027223 */ /* 0x000fe20000010002 */
[----:B0-----:R-:W-:Y:S01]  /*2930*/  FMUL.FTZ R79, R21, UR7 ;  /* 0x00000007154f7c20 */ /* 0x001fe20008410000 */
[----:B-1----:R-:W-:-:S04]  /*2940*/  FMUL.FTZ R43, R20, UR7 ;  /* 0x00000007142b7c20 */ /* 0x002fc80008410000 */
[----:B------:R0:W-:Y:S04]  /*2950*/  STL [R1+0xc], R79 ;  /* 0x00000c4f01007387 */ /* 0x0001e80000100800 */
[----:B------:R0:W-:Y:S04]  /*2960*/  STL [R1+0x8], R43 ;  /* 0x0000082b01007387 */ /* 0x0001e80000100800 */
[----:B------:R0:W-:Y:S04]  /*2970*/  STL [R1+0xc8], R2 ;  /* 0x0000c80201007387 */ /* 0x0001e80000100800 */
[----:B------:R0:W-:Y:S01]  /*2980*/  STL [R1+0x4], R3 ;  /* 0x0000040301007387 */ /* 0x0001e20000100800 */
[----:B------:R-:W-:Y:S06]  /*2990*/  BAR.SYNC.DEFER_BLOCKING 0x0 ;  /* 0x0000000000007b1d */ /* 0x000fec0000010000 */
[----:B------:R-:W-:Y:S05]  /*29a0*/  BRA.U !UP0, `(.L_x_319) ;  /* 0x0000004508507547 */ /* 0x000fea000b800000 */
[----:B------:R-:W1:Y:S01]  /*29b0*/  S2UR UR8, SR_CTAID.Y ;  /* 0x00000000000879c3 */ /* 0x000e620000002600 */
[----:B------:R-:W1:Y:S01]  /*29c0*/  LDCU.64 UR30, c[0x0][0x3b8] ;  /* 0x00007700ff1e77ac */ /* 0x000e620008000a00 */
[----:B0-----:R-:W0:Y:S01]  /*29d0*/  S2R R79, SR_TID.X ;  /* 0x00000000004f7919 */ /* 0x001e220000002100 */
[----:B------:R-:W-:Y:S01]  /*29e0*/  SHF.L.U32 R11, R11, 0x10, RZ ;  /* 0x000000100b0b7819 */ /* 0x000fe200000006ff */
[----:B------:R-:W-:Y:S01]  /*29f0*/  IMAD.U32 R12, R12, 0x10000, RZ ;  /* 0x000100000c0c7824 */ /* 0x000fe200078e00ff */
[----:B------:R-:W2:Y:S01]  /*2a00*/  LDCU.64 UR24, c[0x0][0x3a0] ;  /* 0x00007400ff1877ac */ /* 0x000ea20008000a00 */
[----:B------:R-:W-:Y:S01]  /*2a10*/  SHF.L.U32 R13, R13, 0x10, RZ ;  /* 0x000000100d0d7819 */ /* 0x000fe200000006ff */
[----:B------:R-:W-:Y:S01]  /*2a20*/  IMAD.U32 R10, R10, 0x10000, RZ ;  /* 0x000100000a0a7824 */ /* 0x000fe200078e00ff */
[----:B------:R-:W-:Y:S01]  /*2a30*/  SHF.L.U32 R2, R15, 0x10, RZ ;  /* 0x000000100f027819 */ /* 0x000fe200000006ff */
[----:B------:R-:W-:Y:S01]  /*2a40*/  UISETP.NE.AND UP0, UPT, UR10, 0x1, UPT ;  /* 0x000000010a00788c */ /* 0x000fe2000bf05270 */
[----:B------:R-:W-:Y:S01]  /*2a50*/  IMAD.U32 R3, R16, 0x10000, RZ ;  /* 0x0001000010037824 */ /* 0x000fe200078e00ff */
[----:B------:R-:W-:Y:S01]  /*2a60*/  SHF.L.U32 R40, R40, 0x10, RZ ;  /* 0x0000001028287819 */ /* 0x000fe200000006ff */
[----:B------:R-:W-:Y:S01]  /*2a70*/  IMAD.U32 R14, R14, 0x10000, RZ ;  /* 0x000100000e0e7824 */ /* 0x000fe200078e00ff */
[----:B------:R-:W-:Y:S01]  /*2a80*/  SHF.L.U32 R42, R42, 0x10, RZ ;  /* 0x000000102a2a7819 */ /* 0x000fe200000006ff */
[----:B------:R-:W-:Y:S01]  /*2a90*/  IMAD.U32 R43, R18, 0x10000, RZ ;  /* 0x00010000122b7824 */ /* 0x000fe200078e00ff */
[----:B------:R-:W-:Y:S01]  /*2aa0*/  PLOP3.LUT P2, PT, PT, PT, UP0, 0x80, 0x8 ;  /* 0x000000000008781c */ /* 0x000fe20003f4f008 */
[----:B------:R-:W-:Y:S01]  /*2ab0*/  IMAD.U32 R41, R41, 0x10000, RZ ;  /* 0x0001000029297824 */ /* 0x000fe200078e00ff */
[----:B------:R-:W-:Y:S01]  /*2ac0*/  SHF.L.U32 R62, R7, 0x10, RZ ;  /* 0x00000010073e7819 */ /* 0x000fe200000006ff */
[----:B------:R-:W-:Y:S01]  /*2ad0*/  IMAD.U32 R5, R5, 0x10000, RZ ;  /* 0x0001000005057824 */ /* 0x000fe200078e00ff */
[----:B------:R-:W-:Y:S01]  /*2ae0*/  ISETP.EQ.AND P2, PT, R4, RZ, P2 ;  /* 0x000000ff0400720c */ /* 0x000fe20001742270 */
[----:B------:R-:W-:Y:S01]  /*2af0*/  IMAD.U32 R63, R8, 0x10000, RZ ;  /* 0x00010000083f7824 */ /* 0x000fe200078e00ff */
[----:B------:R-:W-:Y:S01]  /*2b00*/  SHF.L.U32 R4, R17, 0x10, RZ ;  /* 0x0000001011047819 */ /* 0x000fe200000006ff */
[----:B------:R-:W-:Y:S01]  /*2b10*/  FADD.FTZ R17, R11, UR6 ;  /* 0x000000060b117e21 */ /* 0x000fe20008010000 */
[----:B------:R-:W-:Y:S01]  /*2b20*/  SHF.L.U32 R64, R9, 0x10, RZ ;  /* 0x0000001009407819 */ /* 0x000fe200000006ff */
[----:B-1----:R-:W-:Y:S01]  /*2b30*/  UIMAD.WIDE.U32 UR14, UR8, UR30, URZ ;  /* 0x0000001e080e72a5 */ /* 0x002fe2000f8e00ff */
[----:B------:R-:W-:Y:S01]  /*2b40*/  LOP3.LUT R6, R6, 0xfffffffb, RZ, 0xc0, !PT ;  /* 0xfffffffb06067812 */ /* 0x000fe200078ec0ff */
[----:B------:R-:W-:Y:S01]  /*2b50*/  UIMAD UR30, UR10, -0x800, UR28 ;  /* 0xfffff8000a1e78a4 */ /* 0x000fe2000f8e021c */
[----:B------:R-:W-:Y:S01]  /*2b60*/  FADD.FTZ R16, R12, UR6 ;  /* 0x000000060c107e21 */ /* 0x000fe20008010000 */
[----:B--2---:R-:W-:Y:S01]  /*2b70*/  UIMAD.WIDE.U32 UR12, UR8, UR24, URZ ;  /* 0x00000018080c72a5 */ /* 0x004fe2000f8e00ff */
[----:B------:R-:W-:Y:S01]  /*2b80*/  FADD.FTZ R15, R13, UR6 ;  /* 0x000000060d0f7e21 */ /* 0x000fe20008010000 */
[----:B------:R-:W-:Y:S01]  /*2b90*/  UIADD3 UR30, UPT, UPT, UR30, 0x800, URZ ;  /* 0x000008001e1e7890 */ /* 0x000fe2000fffe0ff */
[----:B------:R-:W-:Y:S01]  /*2ba0*/  FADD.FTZ R18, R10, UR6 ;  /* 0x000000060a127e21 */ /* 0x000fe20008010000 */
[----:B------:R-:W-:Y:S01]  /*2bb0*/  FADD.FTZ R13, R2, UR6 ;  /* 0x00000006020d7e21 */ /* 0x000fe20008010000 */
[----:B------:R-:W-:Y:S01]  /*2bc0*/  FADD.FTZ R12, R3, UR6 ;  /* 0x00000006030c7e21 */ /* 0x000fe20008010000 */
[----:B------:R-:W-:Y:S01]  /*2bd0*/  FADD.FTZ R11, R4, UR6 ;  /* 0x00000006040b7e21 */ /* 0x000fe20008010000 */
[----:B------:R-:W-:Y:S01]  /*2be0*/  IMAD.MOV.U32 R61, RZ, RZ, RZ ;  /* 0x000000ffff3d7224 */ /* 0x000fe200078e00ff */
[----:B------:R-:W-:Y:S01]  /*2bf0*/  ISETP.GE.AND P0, PT, R77, UR30, PT ;  /* 0x0000001e4d007c0c */ /* 0x000fe2000bf06270 */
        /* <DEDUP_REMOVED lines=9> */
[----:B------:R-:W-:-:S02]  /*2c90*/  UIMAD UR29, UR8, UR25, UR13 ;  /* 0x00000019081d72a4 */ /* 0x000fc4000f8e020d */
[----:B------:R-:W-:Y:S01]  /*2ca0*/  UIMAD UR31, UR8, UR31, UR15 ;  /* 0x0000001f081f72a4 */ /* 0x000fe2000f8e020f */
[----:B------:R-:W-:Y:S01]  /*2cb0*/  @P0 LOP3.LUT R6, R6, 0x4, RZ, 0xfc, !PT ;  /* 0x0000000406060812 */ /* 0x000fe200078efcff */
[----:B------:R-:W1:Y:S01]  /*2cc0*/  LDCU UR49, c[0x0][0x394] ;  /* 0x00007280ff3177ac */ /* 0x000e620008000800 */
[----:B------:R-:W2:Y:S01]  /*2cd0*/  LDCU UR50, c[0x0][0x38c] ;  /* 0x00007180ff3277ac */ /* 0x000ea20008000800 */
[----:B------:R-:W3:Y:S01]  /*2ce0*/  LDCU UR28, c[0x0][0x388] ;  /* 0x00007100ff1c77ac */ /* 0x000ee20008000800 */
[----:B------:R-:W4:Y:S01]  /*2cf0*/  LDCU.64 UR36, c[0x0][0x3a8] ;  /* 0x00007500ff2477ac */ /* 0x000f220008000a00 */
[----:B------:R-:W0:Y:S01]  /*2d00*/  LDCU.64 UR38, c[0x0][0x3c0] ;  /* 0x00007800ff2677ac */ /* 0x000e220008000a00 */
[----:B------:R-:W0:Y:S01]  /*2d10*/  LDCU.64 UR40, c[0x0][0x3e0] ;  /* 0x00007c00ff2877ac */ /* 0x000e220008000a00 */
[----:B------:R-:W0:Y:S01]  /*2d20*/  LDCU.64 UR42, c[0x0][0x4e0] ;  /* 0x00009c00ff2a77ac */ /* 0x000e220008000a00 */
[----:B------:R-:W0:Y:S01]  /*2d30*/  LDCU.64 UR44, c[0x0][0x4f0] ;  /* 0x00009e00ff2c77ac */ /* 0x000e220008000a00 */
[----:B------:R-:W0:Y:S01]  /*2d40*/  LDCU.64 UR46, c[0x0][0x540] ;  /* 0x0000a800ff2e77ac */ /* 0x000e220008000a00 */
[----:B------:R-:W0:Y:S01]  /*2d50*/  LDCU.128 UR24, c[0x0][0x440] ;  /* 0x00008800ff1877ac */ /* 0x000e220008000c00 */
[----:B------:R-:W-:-:S05]  /*2d60*/  UMOV UR8, URZ ;  /* 0x000000ff00087c82 */ /* 0x000fca0008000000 */
.L_x_364:
[----:B0-----:R-:W-:Y:S01]  /*2d70*/  MOV R43, UR40 ;  /* 0x00000028002b7c02 */ /* 0x001fe20008000f00 */
[----:B------:R-:W-:Y:S01]  /*2d80*/  IMAD.MOV.U32 R41, RZ, RZ, RZ ;  /* 0x000000ffff297224 */ /* 0x000fe200078e00ff */
[----:B------:R-:W-:Y:S01]  /*2d90*/  MOV R40, R77 ;  /* 0x0000004d00287202 */ /* 0x000fe20000000f00 */
[----:B------:R-:W-:Y:S01]  /*2da0*/  IMAD.U32 R63, RZ, RZ, UR41 ;  /* 0x00000029ff3f7e24 */ /* 0x000fe2000f8e00ff */
[----:B------:R-:W-:Y:S01]  /*2db0*/  LOP3.LUT R75, R77, 0x40, RZ, 0xfc, !PT ;  /* 0x000000404d4b7812 */ /* 0x000fe200078efcff */
[----:B------:R-:W5:Y:S02]  /*2dc0*/  LDL R94, [R1+0xc0] ;  /* 0x0000c000015e7983 */ /* 0x000f640000100800 */
[----:B------:R-:W-:Y:S01]  /*2dd0*/  IMAD.WIDE.U32 R42, R43, UR8, R40 ;  /* 0x000000082b2a7c25 */ /* 0x000fe2000f8e0028 */
[----:B------:R-:W-:Y:S01]  /*2de0*/  LOP3.LUT P6, RZ, R6, 0x4, RZ, 0xc0, !PT ;  /* 0x0000000406ff7812 */ /* 0x000fe200078cc0ff */
[----:B------:R-:W2:Y:S02]  /*2df0*/  LDL R106, [R1+0xbc] ;  /* 0x0000bc00016a7983 */ /* 0x000ea40000100800 */
[----:B------:R-:W-:Y:S01]  /*2e00*/  IMAD R41, R63, UR8, R43 ;  /* 0x000000083f297c24 */ /* 0x000fe2000f8e022b */
[----:B------:R-:W-:Y:S01]  /*2e10*/  LEA R40, P1, R42, UR21, 0x1 ;  /* 0x000000152a287c11 */ /* 0x000fe2000f8208ff */
[----:B------:R-:W3:Y:S01]  /*2e20*/  LDL R105, [R1+0xb8] ;  /* 0x0000b80001697983 */ /* 0x000ee20000100800 */
[----:B------:R-:W-:-:S02]  /*2e30*/  LOP3.LUT R76, R77, 0x20, RZ, 0xfc, !PT ;  /* 0x000000204d4c7812 */ /* 0x000fc400078efcff */
[----:B------:R-:W-:Y:S01]  /*2e40*/  LEA.HI.X R41, R42, UR22, R41, 0x1, P1 ;  /* 0x000000162a297c11 */ /* 0x000fe200088f0c29 */
[----:B------:R-:W3:Y:S01]  /*2e50*/  LDL R104, [R1+0xb4] ;  /* 0x0000b40001687983 */ /* 0x000ee20000100800 */
[----:B------:R-:W-:Y:S02]  /*2e60*/  ISETP.GE.AND P1, PT, R75, UR30, PT ;  /* 0x0000001e4b007c0c */ /* 0x000fe4000bf26270 */
[C---:B------:R-:W-:Y:S01]  /*2e70*/  LOP3.LUT R74, R77.reuse, 0x60, RZ, 0xfc, !PT ;  /* 0x000000604d4a7812 */ /* 0x040fe200078efcff */
[----:B------:R-:W4:Y:S01]  /*2e80*/  @!P6 LDG.E.U16 R65, desc[UR32][R40.64] ;  /* 0x000000202841e981 */ /* 0x000f22000c1e1500 */
[----:B------:R-:W-:Y:S02]  /*2e90*/  ISETP.GE.AND P0, PT, R76, UR30, PT ;  /* 0x0000001e4c007c0c */ /* 0x000fe4000bf06270 */
[----:B------:R-:W-:Y:S01]  /*2ea0*/  LOP3.LUT R73, R77, 0x80, RZ, 0xfc, !PT ;  /* 0x000000804d497812 */ /* 0x000fe200078efcff */
[----:B------:R-:W3:Y:S01]  /*2eb0*/  LDL R103, [R1+0xb0] ;  /* 0x0000b00001677983 */ /* 0x000ee20000100800 */
[----:B------:R-:W-:-:S02]  /*2ec0*/  ISETP.GE.AND P3, PT, R74, UR30, PT ;  /* 0x0000001e4a007c0c */ /* 0x000fc4000bf66270 */
[----:B------:R-:W-:Y:S01]  /*2ed0*/  ISETP.GE.AND P4, PT, R73, UR30, PT ;  /* 0x0000001e49007c0c */ /* 0x000fe2000bf86270 */
[----:B------:R-:W3:Y:S04]  /*2ee0*/  LDL R102, [R1+0xac] ;  /* 0x0000ac0001667983 */ /* 0x000ee80000100800 */
[----:B------:R-:W5:Y:S04]  /*2ef0*/  @!P1 LDG.E.U16 R42, desc[UR32][R40.64+0x80] ;  /* 0x00008020282a9981 */ /* 0x000f68000c1e1500 */
[----:B------:R-:W2:Y:S04]  /*2f00*/  @!P0 LDG.E.U16 R43, desc[UR32][R40.64+0x40] ;  /* 0x00004020282b8981 */ /* 0x000ea8000c1e1500 */
[----:B------:R-:W3:Y:S04]  /*2f10*/  @!P3 LDG.E.U16 R63, desc[UR32][R40.64+0xc0] ;  /* 0x0000c020283fb981 */ /* 0x000ee8000c1e1500 */
[----:B------:R-:W3:Y:S01]  /*2f20*/  @!P4 LDG.E.U16 R62, desc[UR32][R40.64+0x100] ;  /* 0x00010020283ec981 */ /* 0x000ee2000c1e1500 */
[----:B------:R-:W-:-:S02]  /*2f30*/  LOP3.LUT R72, R77, 0xa0, RZ, 0xfc, !PT ;  /* 0x000000a04d487812 */ /* 0x000fc400078efcff */
[----:B------:R-:W-:Y:S02]  /*2f40*/  CS2R R80, SRZ ;  /* 0x0000000000507805 */ /* 0x000fe4000001ff00 */
[----:B-1----:R-:W-:Y:S02]  /*2f50*/  CS2R R82, SRZ ;  /* 0x0000000000527805 */ /* 0x002fe4000001ff00 */
[C---:B------:R-:W-:Y:S01]  /*2f60*/  LOP3.LUT R71, R77.reuse, 0xc0, RZ, 0xfc, !PT ;  /* 0x000000c04d477812 */ /* 0x040fe200078efcff */
[----:B------:R-:W3:Y:S01]  /*2f70*/  LDL R101, [R1+0xa8] ;  /* 0x0000a80001657983 */ /* 0x000ee20000100800 */
[----:B------:R-:W-:Y:S02]  /*2f80*/  ISETP.GE.AND P5, PT, R72, UR30, PT ;  /* 0x0000001e48007c0c */ /* 0x000fe4000bfa6270 */
[C---:B------:R-:W-:Y:S01]  /*2f90*/  LOP3.LUT R69, R77.reuse, 0x100, RZ, 0xfc, !PT ;  /* 0x000001004d457812 */ /* 0x040fe200078efcff */
[----:B------:R-:W3:Y:S01]  /*2fa0*/  LDL R100, [R1+0xa4] ;  /* 0x0000a40001647983 */ /* 0x000ee20000100800 */
[----:B------:R-:W-:-:S02]  /*2fb0*/  LOP3.LUT R68, R77, 0x120, RZ, 0xfc, !PT ;  /* 0x000001204d447812 */ /* 0x000fc400078efcff */
[C---:B------:R-:W-:Y:S01]  /*2fc0*/  LOP3.LUT R70, R77.reuse, 0xe0, RZ, 0xfc, !PT ;  /* 0x000000e04d467812 */ /* 0x040fe200078efcff */
[----:B------:R-:W-:Y:S01]  /*2fd0*/  UMOV UR34, UR12 ;  /* 0x0000000c00227c82 */ /* 0x000fe20008000000 */
[C---:B------:R-:W-:Y:S01]  /*2fe0*/  LOP3.LUT R67, R77.reuse, 0x140, RZ, 0xfc, !PT ;  /* 0x000001404d437812 */ /* 0x040fe200078efcff */
[----:B------:R-:W-:Y:S01]  /*2ff0*/  UMOV UR35, UR29 ;  /* 0x0000001d00237c82 */ /* 0x000fe20008000000 */
[----:B------:R-:W-:Y:S01]  /*3000*/  LOP3.LUT R66, R77, 0x160, RZ, 0xfc, !PT ;  /* 0x000001604d427812 */ /* 0x000fe200078efcff */
[----:B------:R-:W3:Y:S04]  /*3010*/  LDL R99, [R1+0xa0] ;  /* 0x0000a00001637983 */ /* 0x000ee80000100800 */
[----:B------:R-:W3:Y:S04]  /*3020*/  @!P5 LDG.E.U16 R64, desc[UR32][R40.64+0x140] ;  /* 0x000140202840d981 */ /* 0x000ee8000c1e1500 */
[----:B------:R-:W3:Y:S04]  /*3030*/  LDL R98, [R1+0x9c] ;  /* 0x00009c0001627983 */ /* 0x000ee80000100800 */
[----:B------:R-:W3:Y:S04]  /*3040*/  LDL R97, [R1+0x98] ;  /* 0x0000980001617983 */ /* 0x000ee80000100800 */
[----:B------:R-:W3:Y:S04]  /*3050*/  LDL R96, [R1+0x94] ;  /* 0x0000940001607983 */ /* 0x000ee80000100800 */
[----:B------:R-:W3:Y:S01]  /*3060*/  LDL R95, [R1+0x90] ;  /* 0x00009000015f7983 */ /* 0x000ee20000100800 */
[----:B----4-:R-:W-:-:S02]  /*3070*/  @!P6 PRMT R80, R65, 0x5410, RZ ;  /* 0x000054104150e816 */ /* 0x010fc400000000ff */
[----:B-----5:R-:W-:Y:S02]  /*3080*/  @!P1 PRMT R82, R42, 0x5410, RZ ;  /* 0x000054102a529816 */ /* 0x020fe400000000ff */
[----:B--2---:R-:W-:Y:S02]  /*3090*/  @!P0 PRMT R80, R80, 0x5410, R43 ;  /* 0x0000541050508816 */ /* 0x004fe4000000002b */
[----:B------:R-:W-:Y:S02]  /*30a0*/  ISETP.GE.AND P0, PT, R71, UR30, PT ;  /* 0x0000001e47007c0c */ /* 0x000fe4000bf06270 */
[----:B---3--:R-:W-:Y:S02]  /*30b0*/  @!P3 PRMT R82, R82, 0x5410, R63 ;  /* 0x000054105252b816 */ /* 0x008fe4000000003f */
[----:B------:R-:W-:Y:S02]  /*30c0*/  ISETP.GE.AND P3, PT, R69, UR30, PT ;  /* 0x0000001e45007c0c */ /* 0x000fe4000bf66270 */
[----:B------:R-:W-:-:S02]  /*30d0*/  @!P4 PRMT R81, R62, 0x5410, RZ ;  /* 0x000054103e51c816 */ /* 0x000fc400000000ff */
[----:B------:R-:W-:-:S05]  /*30e0*/  ISETP.GE.AND P4, PT, R68, UR30, PT ;  /* 0x0000001e44007c0c */ /* 0x000fca000bf86270 */
[----:B------:R-:W2:Y:S04]  /*30f0*/  @!P0 LDG.E.U16 R65, desc[UR32][R40.64+0x180] ;  /* 0x0001802028418981 */ /* 0x000ea8000c1e1500 */
[----:B------:R-:W3:Y:S04]  /*3100*/  @!P3 LDG.E.U16 R84, desc[UR32][R40.64+0x200] ;  /* 0x000200202854b981 */ /* 0x000ee8000c1e1500 */
[----:B------:R-:W4:Y:S01]  /*3110*/  @!P4 LDG.E.U16 R85, desc[UR32][R40.64+0x240] ;  /* 0x000240202855c981 */ /* 0x000f22000c1e1500 */
[----:B------:R-:W-:-:S13]  /*3120*/  ISETP.GE.AND P1, PT, R70, UR30, PT ;  /* 0x0000001e46007c0c */ /* 0x000fda000bf26270 */
[----:B------:R-:W5:Y:S01]  /*3130*/  @!P1 LDG.E.U16 R62, desc[UR32][R40.64+0x1c0] ;  /* 0x0001c020283e9981 */ /* 0x000f62000c1e1500 */
[----:B------:R-:W-:Y:S01]  /*3140*/  UIMAD.WIDE.U32 UR34, UR8, UR36, UR34 ;  /* 0x00000024082272a5 */ /* 0x000fe2000f8e0022 */
[----:B------:R-:W-:Y:S02]  /*3150*/  @!P5 PRMT R81, R81, 0x5410, R64 ;  /* 0x000054105151d816 */ /* 0x000fe40000000040 */
[----:B------:R-:W-:Y:S01]  /*3160*/  ISETP.GE.AND P5, PT, R67, UR30, PT ;  /* 0x0000001e43007c0c */ /* 0x000fe2000bfa6270 */
[----:B------:R-:W-:Y:S02]  /*3170*/  UIMAD UR23, UR8, UR37, UR35 ;  /* 0x00000025081772a4 */ /* 0x000fe4000f8e0223 */
[----:B------:R-:W-:-:S04]  /*3180*/  ULEA UR35, UP0, UR34, UR24, 0x2 ;  /* 0x0000001822237291 */ /* 0x000fc8000f8010ff */
[----:B------:R-:W-:Y:S02]  /*3190*/  ULEA.HI.X UR34, UR34, UR25, UR23, 0x2, UP0 ;  /* 0x0000001922227291 */ /* 0x000fe400080f1417 */
[----:B------:R-:W-:-:S04]  /*31a0*/  MOV R42, UR35 ;  /* 0x00000023002a7c02 */ /* 0x000fc80008000f00 */
[----:B------:R-:W5:Y:S01]  /*31b0*/  @!P5 LDG.E.U16 R86, desc[UR32][R40.64+0x280] ;  /* 0x000280202856d981 */ /* 0x000f62000c1e1500 */
[----:B------:R-:W-:-:S05]  /*31c0*/  IMAD.U32 R43, RZ, RZ, UR34 ;  /* 0x00000022ff2b7e24 */ /* 0x000fca000f8e00ff */
[----:B------:R0:W5:Y:S01]  /*31d0*/  LDG.E R89, desc[UR32][R42.64] ;  /* 0x000000202a597981 */ /* 0x000162000c1e1900 */
[----:B------:R-:W-:Y:S01]  /*31e0*/  LOP3.LUT R64, R77, 0x1a0, RZ, 0xfc, !PT ;  /* 0x000001a04d407812 */ /* 0x000fe200078efcff */
[----:B0-----:R-:W-:Y:S02]  /*31f0*/  HFMA2 R42, -RZ, RZ, 0, 0 ;  /* 0x00000000ff2a7431 */ /* 0x001fe400000001ff */
[----:B------:R0:W-:Y:S04]  /*3200*/  STS.U16 [R94], R80 ;  /* 0x000000505e007388 */ /* 0x0001e80000000400 */
[----:B0-----:R-:W5:Y:S01]  /*3210*/  LDL R94, [R1+0x8c] ;  /* 0x00008c00015e7983 */ /* 0x001f620000100800 */
[----:B--2---:R-:W-:Y:S02]  /*3220*/  @!P0 PRMT R83, R65, 0x5410, RZ ;  /* 0x0000541041538816 */ /* 0x004fe400000000ff */
[----:B------:R-:W-:-:S02]  /*3230*/  LOP3.LUT R65, R77, 0x180, RZ, 0xfc, !PT ;  /* 0x000001804d417812 */ /* 0x000fc400078efcff */
[----:B---3--:R-:W-:Y:S02]  /*3240*/  @!P3 PRMT R42, R84, 0x5410, RZ ;  /* 0x00005410542ab816 */ /* 0x008fe400000000ff */
[----:B------:R-:W-:Y:S02]  /*3250*/  ISETP.GE.AND P3, PT, R65, UR30, PT ;  /* 0x0000001e41007c0c */ /* 0x000fe4000bf66270 */
[----:B----4-:R-:W-:Y:S02]  /*3260*/  @!P4 PRMT R42, R42, 0x5410, R85 ;  /* 0x000054102a2ac816 */ /* 0x010fe40000000055 */
[----:B------:R-:W-:Y:S02]  /*3270*/  ISETP.GE.AND P4, PT, R66, UR30, PT ;  /* 0x0000001e42007c0c */ /* 0x000fe4000bf86270 */
[----:B------:R-:W-:-:S07]  /*3280*/  ISETP.GE.AND P0, PT, R64, UR30, PT ;  /* 0x0000001e40007c0c */ /* 0x000fce000bf06270 */
[----:B------:R-:W2:Y:S04]  /*3290*/  @!P3 LDG.E.U16 R88, desc[UR32][R40.64+0x300] ;  /* 0x000300202858b981 */ /* 0x000ea8000c1e1500 */
[----:B------:R-:W3:Y:S04]  /*32a0*/  @!P4 LDG.E.U16 R90, desc[UR32][R40.64+0x2c0] ;  /* 0x0002c020285ac981 */ /* 0x000ee8000c1e1500 */
[----:B------:R-:W4:Y:S01]  /*32b0*/  @!P0 LDG.E.U16 R87, desc[UR32][R40.64+0x340] ;  /* 0x0003402028578981 */ /* 0x000f22000c1e1500 */
[----:B------:R-:W-:-:S04]  /*32c0*/  @!P0 LOP3.LUT R77, R78, 0x1f, R79, 0xf8, !PT ;  /* 0x0000001f4e4d8812 */ /* 0x000fc800078ef84f */
[----:B------:R-:W-:Y:S02]  /*32d0*/  LOP3.LUT R63, R77, 0x1c0, RZ, 0xfc, !PT ;  /* 0x000001c04d3f7812 */ /* 0x000fe400078efcff */
[----:B-----5:R-:W-:Y:S02]  /*32e0*/  @!P1 PRMT R83, R83, 0x5410, R62 ;  /* 0x0000541053539816 */ /* 0x020fe4000000003e */
[----:B------:R-:W-:-:S13]  /*32f0*/  ISETP.GE.AND P1, PT, R63, UR30, PT ;  /* 0x0000001e3f007c0c */ /* 0x000fda000bf26270 */
[----:B------:R-:W-:Y:S01]  /*3300*/  @!P1 IMAD.SHL.U32 R43, R79, 0x10, RZ ;  /* 0x000000104f2b9824 */ /* 0x000fe200078e00ff */
[----:B------:R-:W-:Y:S01]  /*3310*/  UMOV UR34, UR14 ;  /* 0x0000000e00227c82 */ /* 0x000fe20008000000 */
[----:B------:R-:W-:Y:S01]  /*3320*/  UMOV UR35, UR31 ;  /* 0x0000001f00237c82 */ /* 0x000fe20008000000 */
[----:B------:R-:W-:Y:S01]  /*3330*/  MOV R85, RZ ;  /* 0x000000ff00557202 */ /* 0x000fe20000000f00 */
[----:B------:R-:W5:Y:S01]  /*3340*/  @!P1 LDG.E.U16 R84, desc[UR32][R40.64+0x380] ;  /* 0x0003802028549981 */ /* 0x000f62000c1e1500 */
[----:B------:R-:W-:-:S04]  /*3350*/  @!P1 LOP3.LUT R78, R43, 0x3e00, RZ, 0xc0, !PT ;  /* 0x00003e002b4e9812 */ /* 0x000fc800078ec0ff */
[----:B------:R-:W-:Y:S01]  /*3360*/  @!P1 LOP3.LUT R77, R78, 0x1f, R79, 0xf8, !PT ;  /* 0x0000001f4e4d9812 */ /* 0x000fe200078ef84f */
[----:B------:R-:W-:-:S03]  /*3370*/  UIMAD.WIDE.U32 UR34, UR8, UR38, UR34 ;  /* 0x00000026082272a5 */ /* 0x000fc6000f8e0022 */
[----:B------:R-:W-:Y:S02]  /*3380*/  LOP3.LUT R62, R77, 0x1e0, RZ, 0xfc, !PT ;  /* 0x000001e04d3e7812 */ /* 0x000fe400078efcff */
[----:B------:R-:W-:Y:S02]  /*3390*/  @!P5 PRMT R85, R86, 0x5410, RZ ;  /* 0x000054105655d816 */ /* 0x000fe400000000ff */
[----:B------:R-:W-:Y:S01]  /*33a0*/  ISETP.GE.AND P5, PT, R62, UR30, PT ;  /* 0x0000001e3e007c0c */ /* 0x000fe2000bfa6270 */
[----:B------:R-:W-:Y:S02]  /*33b0*/  UIMAD UR23, UR8, UR39, UR35 ;  /* 0x00000027081772a4 */ /* 0x000fe4000f8e0223 */
[----:B------:R-:W-:Y:S01]  /*33c0*/  ULEA UR35, UP0, UR34, UR26, 0x2 ;  /* 0x0000001a22237291 */ /* 0x000fe2000f8010ff */
[----:B------:R-:W-:-:S03]  /*33d0*/  R2UR UR51, R89 ;  /* 0x00000000593372ca */ /* 0x000fc600000e0000 */
[----:B------:R-:W-:-:S06]  /*33e0*/  ULEA.HI.X UR34, UR34, UR27, UR23, 0x2, UP0 ;  /* 0x0000001b22227291 */ /* 0x000fcc00080f1417 */
[----:B------:R0:W5:Y:S04]  /*33f0*/  @!P5 LDG.E.U16 R86, desc[UR32][R40.64+0x3c0] ;  /* 0x0003c0202856d981 */ /* 0x000168000c1e1500 */
[----:B------:R-:W-:Y:S02]  /*3400*/  IMAD.U32 R89, RZ, RZ, UR51 ;  /* 0x00000033ff597e24 */ /* 0x000fe4000f8e00ff */
[----:B0-----:R-:W-:Y:S01]  /*3410*/  IMAD.U32 R40, RZ, RZ, UR35 ;  /* 0x00000023ff287e24 */ /* 0x001fe2000f8e00ff */
[----:B------:R-:W-:-:S05]  /*3420*/  MOV R41, UR34 ;  /* 0x0000002200297c02 */ /* 0x000fca0008000f00 */
[----:B------:R0:W5:Y:S01]  /*3430*/  LDG.E R43, desc[UR32][R40.64] ;  /* 0x00000020282b7981 */ /* 0x000162000c1e1900 */
[----:B------:R-:W-:Y:S02]  /*3440*/  PRMT R91, R81, 0x7632, R91 ;  /* 0x00007632515b7816 */ /* 0x000fe4000000005b */
[----:B0-----:R-:W-:Y:S01]  /*3450*/  PRMT R41, R80, 0x7632, R41 ;  /* 0x0000763250297816 */ /* 0x001fe20000000029 */
[----:B------:R-:W-:Y:S02]  /*3460*/  HFMA2 R80, -RZ, RZ, 0, 0 ;  /* 0x00000000ff507431 */ /* 0x000fe400000001ff */
[----:B------:R-:W-:Y:S01]  /*3470*/  FMUL.FTZ R40, R89, 1.4426950216293334961 ;  /* 0x3fb8aa3b59287820 */ /* 0x000fe20000410000 */
[----:B------:R-:W-:Y:S01]  /*3480*/  PRMT R89, R82, 0x7632, R89 ;  /* 0x0000763252597816 */ /* 0x000fe20000000059 */
[----:B------:R-:W-:Y:S01]  /*3490*/  STS.U16 [R106+0x40], R41 ;  /* 0x000040296a007388 */ /* 0x000fe20000000400 */
[----:B------:R-:W-:-:S03]  /*34a0*/  PRMT R92, R83, 0x7632, R92 ;  /* 0x00007632535c7816 */ /* 0x000fc6000000005c */
[----:B------:R-:W-:Y:S01]  /*34b0*/  STS.U16 [R105+0x80], R82 ;  /* 0x0000805269007388 */ /* 0x000fe20000000400 */
[----:B------:R-:W-:-:S03]  /*34c0*/  PRMT R93, R42, 0x7632, R93 ;  /* 0x000076322a5d7816 */ /* 0x000fc6000000005d */
[----:B------:R-:W-:Y:S04]  /*34d0*/  STS.U16 [R104+0xc0], R89 ;  /* 0x0000c05968007388 */ /* 0x000fe80000000400 */
[----:B------:R-:W-:Y:S04]  /*34e0*/  STS.U16 [R103+0x100], R81 ;  /* 0x0001005167007388 */ /* 0x000fe80000000400 */
[----:B------:R-:W-:Y:S04]  /*34f0*/  STS.U16 [R102+0x140], R91 ;  /* 0x0001405b66007388 */ /* 0x000fe80000000400 */
[----:B------:R-:W-:Y:S04]  /*3500*/  STS.U16 [R101+0x180], R83 ;  /* 0x0001805365007388 */ /* 0x000fe80000000400 */
[----:B------:R0:W-:Y:S04]  /*3510*/  STS.U16 [R100+0x1c0], R92 ;  /* 0x0001c05c64007388 */ /* 0x0001e80000000400 */
[----:B------:R-:W-:Y:S04]  /*3520*/  STS.U16 [R99+0x200], R42 ;  /* 0x0002002a63007388 */ /* 0x000fe80000000400 */
[----:B------:R1:W-:Y:S04]  /*3530*/  STS.U16 [R98+0x240], R93 ;  /* 0x0002405d62007388 */ /* 0x0003e80000000400 */
[----:B0-----:R-:W5:Y:S04]  /*3540*/  LDL R100, [R1+0x88] ;  /* 0x0000880001647983 */ /* 0x001f680000100800 */
[----:B------:R-:W5:Y:S04]  /*3550*/  LDL R92, [R1+0x6c] ;  /* 0x00006c00015c7983 */ /* 0x000f680000100800 */
[----:B-1----:R-:W5:Y:S04]  /*3560*/  LDL R98, [R1+0x84] ;  /* 0x0000840001627983 */ /* 0x002f680000100800 */
[----:B------:R-:W5:Y:S04]  /*3570*/  LDL R93, [R1+0x70] ;  /* 0x00007000015d7983 */ /* 0x000f680000100800 */
[----:B------:R-:W5:Y:S04]  /*3580*/  LDL R91, [R1+0x68] ;  /* 0x00006800015b7983 */ /* 0x000f680000100800 */
[----:B------:R-:W5:Y:S04]  /*3590*/  LDL R89, [R1+0x60] ;  /* 0x0000600001597983 */ /* 0x000f680000100800 */
[----:B------:R-:W5:Y:S04]  /*35a0*/  LDL R83, [R1+0x50] ;  /* 0x0000500001537983 */ /* 0x000f680000100800 */
[----:B------:R-:W5:Y:S01]  /*35b0*/  LDL R82, [R1+0x4c] ;  /* 0x00004c0001527983 */ /* 0x000f620000100800 */
[----:B--2---:R-:W-:-:S03]  /*35c0*/  @!P3 PRMT R80, R88, 0x5410, RZ ;  /* 0x000054105850b816 */ /* 0x004fc600000000ff */
[----:B------:R-:W2:Y:S01]  /*35d0*/  LDL R88, [R1+0x5c] ;  /* 0x00005c0001587983 */ /* 0x000ea20000100800 */
[----:B---3--:R-:W-:-:S03]  /*35e0*/  @!P4 PRMT R85, R85, 0x5410, R90 ;  /* 0x000054105555c816 */ /* 0x008fc6000000005a */
[----:B------:R-:W3:Y:S01]  /*35f0*/  LDL R90, [R1+0x64] ;  /* 0x00006400015a7983 */ /* 0x000ee20000100800 */
[----:B----4-:R-:W-:Y:S02]  /*3600*/  @!P0 PRMT R80, R80, 0x5410, R87 ;  /* 0x0000541050508816 */ /* 0x010fe40000000057 */
[----:B------:R-:W-:Y:S01]  /*3610*/  PRMT R81, R85, 0x7632, R81 ;  /* 0x0000763255517816 */ /* 0x000fe20000000051 */
[----:B------:R0:W-:Y:S01]  /*3620*/  STS.U16 [R97+0x280], R85 ;  /* 0x0002805561007388 */ /* 0x0001e20000000400 */
[----:B------:R-:W-:-:S03]  /*3630*/  PRMT R42, R80, 0x7632, R42 ;  /* 0x00007632502a7816 */ /* 0x000fc6000000002a */
[----:B------:R1:W-:Y:S04]  /*3640*/  STS.U16 [R96+0x2c0], R81 ;  /* 0x0002c05160007388 */ /* 0x0003e80000000400 */
[----:B------:R4:W-:Y:S04]  /*3650*/  STS.U16 [R95+0x300], R80 ;  /* 0x000300505f007388 */ /* 0x0009e80000000400 */
[----:B------:R4:W-:Y:S04]  /*3660*/  STS.U16 [R94+0x340], R42 ;  /* 0x0003402a5e007388 */ /* 0x0009e80000000400 */
[----:B0-----:R-:W3:Y:S04]  /*3670*/  LDL R97, [R1+0x80] ;  /* 0x0000800001617983 */ /* 0x001ee80000100800 */
[----:B-1----:R-:W3:Y:S04]  /*3680*/  LDL R96, [R1+0x7c] ;  /* 0x00007c0001607983 */ /* 0x002ee80000100800 */
[----:B----4-:R-:W4:Y:S04]  /*3690*/  LDL R95, [R1+0x78] ;  /* 0x00007800015f7983 */ /* 0x010f280000100800 */
[----:B------:R-:W4:Y:S04]  /*36a0*/  LDL R94, [R1+0x74] ;  /* 0x00007400015e7983 */ /* 0x000f280000100800 */
[----:B------:R-:W4:Y:S04]  /*36b0*/  LDL R87, [R1+0x58] ;  /* 0x0000580001577983 */ /* 0x000f280000100800 */
[----:B------:R-:W4:Y:S04]  /*36c0*/  LDL R85, [R1+0x54] ;  /* 0x0000540001557983 */ /* 0x000f280000100800 */
[----:B------:R-:W4:Y:S04]  /*36d0*/  LDL R81, [R1+0x48] ;  /* 0x0000480001517983 */ /* 0x000f280000100800 */
[----:B------:R-:W4:Y:S01]  /*36e0*/  LDL R80, [R1+0x44] ;  /* 0x0000440001507983 */ /* 0x000f220000100800 */
[----:B------:R-:W-:Y:S01]  /*36f0*/  IMAD.MOV.U32 R41, RZ, RZ, RZ ;  /* 0x000000ffff297224 */ /* 0x000fe200078e00ff */
[----:B-----5:R-:W-:Y:S01]  /*3700*/  @!P1 PRMT R41, R84, 0x5410, RZ ;  /* 0x0000541054299816 */ /* 0x020fe200000000ff */
[----:B------:R-:W-:-:S03]  /*3710*/  ULEA UR23, UR10, 0xffffff00, 0x8 ;  /* 0xffffff000a177891 */ /* 0x000fc6000f8e40ff */
[----:B------:R-:W-:Y:S01]  /*3720*/  @!P5 PRMT R41, R41, 0x5410, R86 ;  /* 0x000054102929d816 */ /* 0x000fe20000000056 */
[----:B------:R-:W-:Y:S01]  /*3730*/  ULOP3.LUT UR23, UR23, 0x100, URZ, 0xc0, !UPT ;  /* 0x0000010017177892 */ /* 0x000fe2000f8ec0ff */
[C---:B------:R-:W-:Y:S02]  /*3740*/  ISETP.NE.AND P0, PT, R79.reuse, 0x7f, PT ;  /* 0x0000007f4f00780c */ /* 0x040fe40003f05270 */
[C---:B------:R-:W-:Y:S01]  /*3750*/  ISETP.NE.AND P1, PT, R79.reuse, RZ, PT ;  /* 0x000000ff4f00720c */ /* 0x040fe20003f25270 */
[----:B------:R-:W-:Y:S01]  /*3760*/  UIADD3 UR34, UPT, UPT, UR23, UR8, URZ ;  /* 0x0000000817227290 */ /* 0x000fe2000fffe0ff */
[----:B------:R-:W-:Y:S02]  /*3770*/  IADD3 R99, PT, PT, R79, 0x200, RZ ;  /* 0x000002004f637810 */ /* 0x000fe40007ffe0ff */
[----:B------:R-:W-:-:S03]  /*3780*/  PRMT R79, R41, 0x7632, R79 ;  /* 0x00007632294f7816 */ /* 0x000fc6000000004f */
[----:B------:R-:W-:Y:S01]  /*3790*/  SEL R42, R99, UR34, P1 ;  /* 0x00000022632a7c07 */ /* 0x000fe20008800000 */
[----:B------:R-:W0:Y:S01]  /*37a0*/  S2UR UR48, SR_CgaCtaId ;  /* 0x00000000003079c3 */ /* 0x000e220000008800 */
[-C--:B------:R-:W-:Y:S01]  /*37b0*/  FMUL.FTZ R150, R18, R40.reuse ;  /* 0x0000002812967220 */ /* 0x080fe20000410000 */
[-C--:B------:R-:W-:Y:S01]  /*37c0*/  FMUL.FTZ R117, R17, R40.reuse ;  /* 0x0000002811757220 */ /* 0x080fe20000410000 */
[-C--:B------:R-:W-:Y:S01]  /*37d0*/  FMUL.FTZ R116, R16, R40.reuse ;  /* 0x0000002810747220 */ /* 0x080fe20000410000 */
[----:B------:R-:W-:-:S03]  /*37e0*/  FMUL.FTZ R115, R15, R40 ;  /* 0x000000280f737220 */ /* 0x000fc60000410000 */
[----:B------:R-:W1:Y:S01]  /*37f0*/  MUFU.EX2 R150, R150 ;  /* 0x0000009600967308 */ /* 0x000e620000000800 */
        /* <DEDUP_REMOVED lines=12> */
[----:B------:R-:W-:Y:S01]  /*38c0*/  UMOV UR35, 0x400 ;  /* 0x0000040000237882 */ /* 0x000fe20000000000 */
[----:B------:R-:W1:Y:S01]  /*38d0*/  MUFU.EX2 R117, R117 ;  /* 0x0000007500757308 */ /* 0x000e620000000800 */
[----:B0-----:R-:W-:Y:S01]  /*38e0*/  ULEA UR23, UR48, UR35, 0x18 ;  /* 0x0000002330177291 */ /* 0x001fe2000f8ec0ff */
[----:B------:R-:W-:Y:S04]  /*38f0*/  STS.U16 [R100+0x380], R41 ;  /* 0x0003802964007388 */ /* 0x000fe80000000400 */
[----:B------:R-:W-:Y:S01]  /*3900*/  STS.U16 [R98+0x3c0], R79 ;  /* 0x0003c04f62007388 */ /* 0x000fe20000000400 */
[----:B------:R-:W-:-:S03]  /*3910*/  NOP ;  /* 0x0000000000007918 */ /* 0x000fc60000000000 */
[----:B------:R-:W0:Y:S01]  /*3920*/  LDS.U16 R98, [R93+0x8] ;  /* 0x000008005d627984 */ /* 0x000e220000000400 */
[----:B------:R-:W0:Y:S01]  /*3930*/  MUFU.EX2 R116, R116 ;  /* 0x0000007400747308 */ /* 0x000e220000000800 */
[----:B------:R-:W-:Y:S02]  /*3940*/  R2UR UR48, R43 ;  /* 0x000000002b3072ca */ /* 0x000fe400000e0000 */
[----:B------:R-:W-:-:S05]  /*3950*/  LEA R43, R42, UR23, 0x2 ;  /* 0x000000172a2b7c11 */ /* 0x000fca000f8e10ff */
        /* <DEDUP_REMOVED lines=13> */
[----:B------:R-:W-:Y:S01]  /*3a30*/  BSSY.RECONVERGENT B0, `(.L_x_320) ;  /* 0x000002f000007945 */ /* 0x000fe20003800200 */
[----:B0-----:R-:W-:Y:S01]  /*3a40*/  IMAD.U32 R98, R98, 0x10000, RZ ;  /* 0x0001000062627824 */ /* 0x001fe200078e00ff */
[----:B--2---:R-:W-:Y:S04]  /*3a50*/  LDS.U16 R93, [R88+0x12] ;  /* 0x00001200585d7984 */ /* 0x004fe80000000400 */
[----:B---3--:R-:W0:Y:S04]  /*3a60*/  LDS.U16 R102, [R97] ;  /* 0x0000000061667984 */ /* 0x008e280000000400 */
[----:B------:R-:W2:Y:S04]  /*3a70*/  LDS.U16 R101, [R96+0x2] ;  /* 0x0000020060657984 */ /* 0x000ea80000000400 */
[----:B----4-:R-:W3:Y:S04]  /*3a80*/  LDS.U16 R100, [R95+0x4] ;  /* 0x000004005f647984 */ /* 0x010ee80000000400 */
[----:B------:R-:W4:Y:S04]  /*3a90*/  LDS.U16 R99, [R94+0x6] ;  /* 0x000006005e637984 */ /* 0x000f280000000400 */
[----:B------:R-:W-:Y:S04]  /*3aa0*/  LDS.U16 R97, [R92+0xa] ;  /* 0x00000a005c617984 */ /* 0x000fe80000000400 */
        /* <DEDUP_REMOVED lines=9> */
[----:B-1----:R1:W-:Y:S01]  /*3b40*/  STS [R43+0x3be0], R150 ;  /* 0x003be0962b007388 */ /* 0x0023e20000000800 */
[----:B0-----:R-:W-:Y:S01]  /*3b50*/  IMAD.U32 R102, R102, 0x10000, RZ ;  /* 0x0001000066667824 */ /* 0x001fe200078e00ff */
[----:B--2---:R-:W-:Y:S01]  /*3b60*/  SHF.L.U32 R101, R101, 0x10, RZ ;  /* 0x0000001065657819 */ /* 0x004fe200000006ff */
[----:B---3--:R-:W-:Y:S01]  /*3b70*/  IMAD.U32 R100, R100, 0x10000, RZ ;  /* 0x0001000064647824 */ /* 0x008fe200078e00ff */
[----:B----4-:R-:W-:Y:S01]  /*3b80*/  SHF.L.U32 R99, R99, 0x10, RZ ;  /* 0x0000001063637819 */ /* 0x010fe200000006ff */
[----:B-----5:R-:W-:Y:S01]  /*3b90*/  IMAD.U32 R96, R96, 0x10000, RZ ;  /* 0x0001000060607824 */ /* 0x020fe200078e00ff */
[----:B------:R-:W-:-:S02]  /*3ba0*/  SHF.L.U32 R97, R97, 0x10, RZ ;  /* 0x0000001061617819 */ /* 0x000fc400000006ff */
[----:B------:R-:W-:Y:S02]  /*3bb0*/  SHF.L.U32 R95, R95, 0x10, RZ ;  /* 0x000000105f5f7819 */ /* 0x000fe400000006ff */
[----:B------:R-:W-:Y:S01]  /*3bc0*/  SHF.L.U32 R93, R93, 0x10, RZ ;  /* 0x000000105d5d7819 */ /* 0x000fe200000006ff */
[----:B------:R-:W-:Y:S02]  /*3bd0*/  IMAD.U32 R94, R94, 0x10000, RZ ;  /* 0x000100005e5e7824 */ /* 0x000fe400078e00ff */
[----:B------:R-:W-:Y:S01]  /*3be0*/  IMAD.U32 R92, R92, 0x10000, RZ ;  /* 0x000100005c5c7824 */ /* 0x000fe200078e00ff */
[----:B------:R-:W-:Y:S01]  /*3bf0*/  SHF.L.U32 R91, R91, 0x10, RZ ;  /* 0x000000105b5b7819 */ /* 0x000fe200000006ff */
[----:B------:R-:W-:Y:S01]  /*3c00*/  IMAD.U32 R90, R90, 0x10000, RZ ;  /* 0x000100005a5a7824 */ /* 0x000fe200078e00ff */
[----:B------:R-:W-:Y:S01]  /*3c10*/  SHF.L.U32 R89, R89, 0x10, RZ ;  /* 0x0000001059597819 */ /* 0x000fe200000006ff */
[----:B------:R-:W-:Y:S01]  /*3c20*/  IMAD.U32 R88, R88, 0x10000, RZ ;  /* 0x0001000058587824 */ /* 0x000fe200078e00ff */
[----:B------:R-:W-:Y:S01]  /*3c30*/  SHF.L.U32 R41, R41, 0x10, RZ ;  /* 0x0000001029297819 */ /* 0x000fe200000006ff */
[----:B------:R-:W-:Y:S06]  /*3c40*/  BAR.SYNC.DEFER_BLOCKING 0x0 ;  /* 0x0000000000007b1d */ /* 0x000fec0000010000 */
[----:B-1----:R-:W-:Y:S05]  /*3c50*/  @P0 BRA `(.L_x_321) ;  /* 0x0000000000240947 */ /* 0x002fea0003800000 */
[----:B------:R-:W-:Y:S01]  /*3c60*/  UISETP.NE.AND UP0, UPT, UR10, UR49, UPT ;  /* 0x000000310a00728c */ /* 0x000fe2000bf05270 */
[----:B------:R-:W-:-:S08]  /*3c70*/  IMAD.MOV.U32 R40, RZ, RZ, 0x3f800000 ;  /* 0x3f800000ff287424 */ /* 0x000fd000078e00ff */
[----:B------:R-:W-:Y:S05]  /*3c80*/  BRA.U !UP0, `(.L_x_322) ;  /* 0x0000000108247547 */ /* 0x000fea000b800000 */
[----:B------:R-:W-:-:S04]  /*3c90*/  USHF.L.U32 UR34, UR10, 0x8, URZ ;  /* 0x000000080a227899 */ /* 0x000fc800080006ff */
[----:B------:R-:W-:-:S04]  /*3ca0*/  ULOP3.LUT UR34, UR34, 0x100, URZ, 0xc0, !UPT ;  /* 0x0000010022227892 */ /* 0x000fc8000f8ec0ff */
[----:B------:R-:W-:-:S04]  /*3cb0*/  UIADD3 UR34, UPT, UPT, UR34, UR8, URZ ;  /* 0x0000000822227290 */ /* 0x000fc8000fffe0ff */
[----:B------:R-:W-:-:S09]  /*3cc0*/  ULEA UR34, UR34, UR23, 0x2 ;  /* 0x0000001722227291 */ /* 0x000fd2000f8e10ff */
[----:B------:R-:W1:Y:S01]  /*3cd0*/  LDS R40, [UR34+0x3be0] ;  /* 0x003be022ff287984 */ /* 0x000e620008000800 */
[----:B------:R-:W-:Y:S05]  /*3ce0*/  BRA `(.L_x_322) ;  /* 0x00000000000c7947 */ /* 0x000fea0003800000 */
.L_x_321:
[----:B------:R-:W0:Y:S02]  /*3cf0*/  S2R R40, SR_TID.X ;  /* 0x0000000000287919 */ /* 0x000e240000002100 */
[----:B0-----:R-:W-:-:S06]  /*3d00*/  LEA R40, R40, UR23, 0x2 ;  /* 0x0000001728287c11 */ /* 0x001fcc000f8e10ff */
[----:B------:R-:W0:Y:S02]  /*3d10*/  LDS R40, [R40+0x43e4] ;  /* 0x0043e40028287984 */ /* 0x000e240000000800 */
.L_x_322:
[----:B------:R-:W-:Y:S05]  /*3d20*/  BSYNC.RECONVERGENT B0 ;  /* 0x0000000000007941 */ /* 0x000fea0003800200 */
.L_x_320:
[----:B------:R-:W2:Y:S01]  /*3d30*/  @P2 LDC R80, c[0x0][0x38c] ;  /* 0x0000e300ff502b82 */ /* 0x000ea20000000800 */
[----:B------:R-:W-:Y:S01]  /*3d40*/  MOV R42, UR10 ;  /* 0x0000000a002a7c02 */ /* 0x000fe20008000f00 */
[----:B------:R-:W-:Y:S01]  /*3d50*/  HFMA2 R43, -RZ, RZ, 0, 0 ;  /* 0x00000000ff2b7431 */ /* 0x000fe200000001ff */
[----:B------:R-:W-:-:S03]  /*3d60*/  MOV R81, 0x8 ;  /* 0x0000000800517802 */ /* 0x000fc60000000f00 */
[----:B------:R-:W-:Y:S02]  /*3d70*/  @P2 VIADD R42, R42, 0xfffffffe ;  /* 0xfffffffe2a2a2836 */ /* 0x000fe40000000000 */
[----:B------:R-:W-:Y:S01]  /*3d80*/  FMUL.FTZ R134, R18, R53 ;  /* 0x0000003512867220 */ /* 0x000fe20000410000 */
[----:B------:R-:W-:Y:S01]  /*3d90*/  FMUL.FTZ R133, R17, R52 ;  /* 0x0000003411857220 */ /* 0x000fe20000410000 */
[----:B------:R-:W-:Y:S01]  /*3da0*/  FMUL.FTZ R132, R16, R50 ;  /* 0x0000003210847220 */ /* 0x000fe20000410000 */
[----:B------:R-:W-:Y:S01]  /*3db0*/  FMUL.FTZ R131, R15, R49 ;  /* 0x000000310f837220 */ /* 0x000fe20000410000 */
[----:B--2---:R-:W-:Y:S02]  /*3dc0*/  @P2 IMAD R80, R42, R80, UR8 ;  /* 0x000000082a502e24 */ /* 0x004fe4000f8e0250 */
[----:B------:R-:W-:Y:S02]  /*3dd0*/  IMAD.MOV.U32 R42, RZ, RZ, 0x3f800000 ;  /* 0x3f800000ff2a7424 */ /* 0x000fe400078e00ff */
[----:B------:R-:W-:-:S05]  /*3de0*/  @P2 IMAD.WIDE R80, R80, R81, UR4 ;  /* 0x0000000450502e25 */ /* 0x000fca000f8e0251 */
[----:B------:R2:W5:Y:S01]  /*3df0*/  @P2 LDG.E.64 R42, desc[UR32][R80.64] ;  /* 0x00000020502a2981 */ /* 0x000562000c1e1b00 */
[----:B------:R-:W-:Y:S01]  /*3e00*/  FMUL.FTZ R130, R14, R47 ;  /* 0x0000002f0e827220 */ /* 0x000fe20000410000 */
[----:B------:R-:W-:Y:S01]  /*3e10*/  FMUL.FTZ R129, R13, R46 ;  /* 0x0000002e0d817220 */ /* 0x000fe20000410000 */
[----:B------:R-:W-:Y:S01]  /*3e20*/  FMUL.FTZ R128, R12, R44 ;  /* 0x0000002c0c807220 */ /* 0x000fe20000410000 */
[----:B------:R-:W3:Y:S01]  /*3e30*/  S2R R79, SR_TID.X ;  /* 0x00000000004f7919 */ /* 0x000ee20000002100 */
[----:B------:R-:W-:Y:S01]  /*3e40*/  FMUL.FTZ R127, R11, R39 ;  /* 0x000000270b7f7220 */ /* 0x000fe20000410000 */
[----:B------:R-:W-:Y:S01]  /*3e50*/  FMUL.FTZ R126, R10, R37 ;  /* 0x000000250a7e7220 */ /* 0x000fe20000410000 */
[----:B------:R-:W-:Y:S01]  /*3e60*/  FMUL.FTZ R125, R9, R36 ;  /* 0x00000024097d7220 */ /* 0x000fe20000410000 */
[----:B------:R-:W-:Y:S01]  /*3e70*/  FMUL.FTZ R124, R8, R34 ;  /* 0x00000022087c7220 */ /* 0x000fe20000410000 */
[----:B------:R-:W-:Y:S01]  /*3e80*/  FMUL.FTZ R123, R7, R33 ;  /* 0x00000021077b7220 */ /* 0x000fe20000410000 */
[----:B--2---:R-:W-:Y:S01]  /*3e90*/  FMUL.FTZ R80, R150, R117 ;  /* 0x0000007596507220 */ /* 0x004fe20000410000 */
[----:B------:R-:W-:Y:S01]  /*3ea0*/  FFMA.FTZ R81, R117, R134, R133 ;  /* 0x0000008675517223 */ /* 0x000fe20000010085 */
[----:B------:R-:W-:Y:S01]  /*3eb0*/  FMUL.FTZ R122, R5, R31 ;  /* 0x0000001f057a7220 */ /* 0x000fe20000410000 */
[----:B------:R-:W-:Y:S01]  /*3ec0*/  FMUL.FTZ R121, R4, R30 ;  /* 0x0000001e04797220 */ /* 0x000fe20000410000 */
[C---:B------:R-:W-:Y:S01]  /*3ed0*/  FMUL.FTZ R80, R116.reuse, R80 ;  /* 0x0000005074507220 */ /* 0x040fe20000410000 */
[----:B------:R-:W-:Y:S01]  /*3ee0*/  FFMA.FTZ R81, R116, R81, R132 ;  /* 0x0000005174517223 */ /* 0x000fe20000010084 */
[----:B------:R-:W-:Y:S01]  /*3ef0*/  FMUL.FTZ R120, R3, R28 ;  /* 0x0000001c03787220 */ /* 0x000fe20000410000 */
[----:B------:R-:W-:Y:S01]  /*3f00*/  FMUL.FTZ R119, R2, R27 ;  /* 0x0000001b02777220 */ /* 0x000fe20000410000 */
[C---:B------:R-:W-:Y:S01]  /*3f10*/  FMUL.FTZ R80, R115.reuse, R80 ;  /* 0x0000005073507220 */ /* 0x040fe20000410000 */
[----:B------:R-:W-:-:S03]  /*3f20*/  FFMA.FTZ R81, R115, R81, R131 ;  /* 0x0000005173517223 */ /* 0x000fc60000010083 */
[C---:B------:R-:W-:Y:S01]  /*3f30*/  FMUL.FTZ R80, R114.reuse, R80 ;  /* 0x0000005072507220 */ /* 0x040fe20000410000 */
[----:B------:R-:W-:-:S03]  /*3f40*/  FFMA.FTZ R81, R114, R81, R130 ;  /* 0x0000005172517223 */ /* 0x000fc60000010082 */
[C---:B------:R-:W-:Y:S01]  /*3f50*/  FMUL.FTZ R80, R113.reuse, R80 ;  /* 0x0000005071507220 */ /* 0x040fe20000410000 */
[----:B------:R-:W-:-:S03]  /*3f60*/  FFMA.FTZ R81, R113, R81, R129 ;  /* 0x0000005171517223 */ /* 0x000fc60000010081 */
[C---:B------:R-:W-:Y:S01]  /*3f70*/  FMUL.FTZ R80, R112.reuse, R80 ;  /* 0x0000005070507220 */ /* 0x040fe20000410000 */
[----:B------:R-:W-:-:S03]  /*3f80*/  FFMA.FTZ R81, R112, R81, R128 ;  /* 0x0000005170517223 */ /* 0x000fc60000010080 */
[C---:B------:R-:W-:Y:S01]  /*3f90*/  FMUL.FTZ R80, R111.reuse, R80 ;  /* 0x000000506f507220 */ /* 0x040fe20000410000 */
[----:B------:R-:W-:Y:S01]  /*3fa0*/  FFMA.FTZ R81, R111, R81, R127 ;  /* 0x000000516f517223 */ /* 0x000fe2000001007f */
[C---:B---3--:R-:W-:Y:S02]  /*3fb0*/  ISETP.GT.U32.AND P0, PT, R79.reuse, 0x1f, PT ;  /* 0x0000001f4f00780c */ /* 0x048fe40003f04070 */
[C---:B------:R-:W-:Y:S01]  /*3fc0*/  FMUL.FTZ R80, R110.reuse, R80 ;  /* 0x000000506e507220 */ /* 0x040fe20000410000 */
[----:B------:R-:W-:Y:S01]  /*3fd0*/  FFMA.FTZ R81, R110, R81, R126 ;  /* 0x000000516e517223 */ /* 0x000fe2000001007e */
[----:B------:R-:W-:Y:S02]  /*3fe0*/  LEA.HI R118, R79, R79, RZ, 0x1e ;  /* 0x0000004f4f767211 */ /* 0x000fe400078ff0ff */
[C---:B------:R-:W-:Y:S01]  /*3ff0*/  FMUL.FTZ R80, R109.reuse, R80 ;  /* 0x000000506d507220 */ /* 0x040fe20000410000 */
[----:B------:R-:W-:Y:S01]  /*4000*/  FFMA.FTZ R81, R109, R81, R125 ;  /* 0x000000516d517223 */ /* 0x000fe2000001007d */
[----:B------:R-:W-:-:S02]  /*4010*/  LEA R118, R118, UR23, 0x3 ;  /* 0x0000001776767c11 */ /* 0x000fc4000f8e18ff */
        /* <DEDUP_REMOVED lines=11> */
[----:B------:R-:W-:-:S05]  /*40d0*/  FFMA.FTZ R81, R103, R81, R119 ;  /* 0x0000005167517223 */ /* 0x000fca0000010077 */
[----:B------:R2:W-:Y:S01]  /*40e0*/  STS.64 [R118+0x31d0], R80 ;  /* 0x0031d05076007388 */ /* 0x0005e20000000a00 */
[----:B------:R-:W-:Y:S06]  /*40f0*/  BAR.SYNC.DEFER_BLOCKING 0x0 ;  /* 0x0000000000007b1d */ /* 0x000fec0000010000 */
[----:B------:R-:W-:Y:S05]  /*4100*/  @P0 BRA `(.L_x_323) ;  /* 0x0000000400240947 */ /* 0x000fea0003800000 */
[----:B------:R-:W-:Y:S01]  /*4110*/  IMAD.MOV.U32 R135, RZ, RZ, 0x28 ;  /* 0x00000028ff877424 */ /* 0x000fe200078e00ff */
[----:B------:R-:W3:Y:S01]  /*4120*/  S2R R141, SR_LANEID ;  /* 0x00000000008d7919 */ /* 0x000ee20000000000 */
[----:B------:R-:W-:Y:S01]  /*4130*/  LOP3.LUT R6, R6, 0xfffffffd, RZ, 0xc0, !PT ;  /* 0xfffffffd06067812 */ /* 0x000fe200078ec0ff */
[----:B------:R-:W-:Y:S01]  /*4140*/  UMOV UR34, 0xffffffff ;  /* 0xffffffff00227882 */ /* 0x000fe20000000000 */
[----:B------:R-:W-:-:S05]  /*4150*/  IMAD R135, R79, R135, UR23 ;  /* 0x000000174f877e24 */ /* 0x000fca000f8e0287 */
[----:B--2---:R-:W-:Y:S04]  /*4160*/  LDS.64 R80, [R135+0x31d0] ;  /* 0x0031d00087507984 */ /* 0x004fe80000000a00 */
[----:B------:R-:W2:Y:S04]  /*4170*/  LDS.64 R82, [R135+0x31d8] ;  /* 0x0031d80087527984 */ /* 0x000ea80000000a00 */
[----:B------:R-:W4:Y:S04]  /*4180*/  LDS.64 R84, [R135+0x31e0] ;  /* 0x0031e00087547984 */ /* 0x000f280000000a00 */
[----:B------:R-:W0:Y:S01]  /*4190*/  LDS.64 R86, [R135+0x31e8] ;  /* 0x0031e80087567984 */ /* 0x000e220000000a00 */
[----:B---3--:R-:W-:-:S02]  /*41a0*/  ISETP.GE.AND P5, PT, R141, 0x10, PT ;  /* 0x000000108d00780c */ /* 0x008fc40003fa6270 */
[C---:B------:R-:W-:Y:S02]  /*41b0*/  ISETP.GE.AND P4, PT, R141.reuse, 0x8, PT ;  /* 0x000000088d00780c */ /* 0x040fe40003f86270 */
[----:B------:R-:W-:-:S09]  /*41c0*/  ISETP.GE.AND P3, PT, R141, 0x4, PT ;  /* 0x000000048d00780c */ /* 0x000fd20003f66270 */
[----:B------:R-:W-:Y:S02]  /*41d0*/  @P5 LOP3.LUT R6, R6, 0x2, RZ, 0xfc, !PT ;  /* 0x0000000206065812 */ /* 0x000fe400078efcff */
[----:B------:R-:W-:Y:S02]  /*41e0*/  ISETP.GE.AND P5, PT, R141, 0x1, PT ;  /* 0x000000018d00780c */ /* 0x000fe40003fa6270 */
[----:B------:R-:W-:Y:S01]  /*41f0*/  LOP3.LUT R6, R6, 0xfffffffe, RZ, 0xc0, !PT ;  /* 0xfffffffe06067812 */ /* 0x000fe200078ec0ff */
[-C--:B--2---:R-:W-:Y:S01]  /*4200*/  FMUL.FTZ R136, R80, R82.reuse ;  /* 0x0000005250887220 */ /* 0x084fe20000410000 */
[----:B------:R-:W-:Y:S02]  /*4210*/  FFMA.FTZ R137, R81, R82, R83 ;  /* 0x0000005251897223 */ /* 0x000fe40000010053 */
[----:B------:R-:W-:Y:S01]  /*4220*/  @P4 LOP3.LUT R6, R6, 0x1, RZ, 0xfc, !PT ;  /* 0x0000000106064812 */ /* 0x000fe200078efcff */
[C---:B----4-:R-:W-:Y:S01]  /*4230*/  FMUL.FTZ R136, R84.reuse, R136 ;  /* 0x0000008854887220 */ /* 0x050fe20000410000 */
[----:B------:R-:W-:Y:S01]  /*4240*/  FFMA.FTZ R137, R84, R137, R85 ;  /* 0x0000008954897223 */ /* 0x000fe20000010055 */
[----:B------:R-:W-:-:S02]  /*4250*/  ISETP.GE.AND P4, PT, R141, 0x2, PT ;  /* 0x000000028d00780c */ /* 0x000fc40003f86270 */
[C---:B0-----:R-:W-:Y:S01]  /*4260*/  FMUL.FTZ R136, R86.reuse, R136 ;  /* 0x0000008856887220 */ /* 0x041fe20000410000 */
[----:B------:R-:W-:Y:S01]  /*4270*/  FFMA.FTZ R137, R86, R137, R87 ;  /* 0x0000008956897223 */ /* 0x000fe20000010057 */
[----:B------:R-:W-:Y:S09]  /*4280*/  BRA.DIV UR34, `(.L_x_324) ;  /* 0x0000004622d47947 */ /* 0x000ff2000b800000 */
[----:B------:R-:W0:Y:S01]  /*4290*/  SHFL.UP PT, R86, R137, 0x1, RZ ;  /* 0x0420000089567989 */ /* 0x000e2200000e00ff */
[----:B------:R-:W-:-:S03]  /*42a0*/  ISETP.GE.AND P6, PT, R141, 0x8, PT ;  /* 0x000000088d00780c */ /* 0x000fc60003fc6270 */
        /* <DEDUP_REMOVED lines=21> */
.L_x_382:
[----:B------:R-:W-:Y:S01]  /*4400*/  ISETP.GE.AND P3, PT, R141, 0x10, PT ;  /* 0x000000108d00780c */ /* 0x000fe20003f66270 */
[----:B---3--:R-:W-:Y:S01]  /*4410*/  FFMA.FTZ R86, R136, R86, R138 ;  /* 0x0000005688567223 */ /* 0x008fe2000001008a */
[----:B------:R-:W-:-:S11]  /*4420*/  UMOV UR34, 0xffffffff ;  /* 0xffffffff00227882 */ /* 0x000fd60000000000 */
[----:B0-2---:R-:W-:Y:S01]  /*4430*/  @P3 FMUL.FTZ R136, R136, R137 ;  /* 0x0000008988883220 */ /* 0x005fe20000410000 */
[----:B------:R-:W-:Y:S01]  /*4440*/  FSEL R137, R138, R86, !P3 ;  /* 0x000000568a897208 */ /* 0x000fe20005800000 */
[----:B------:R-:W-:Y:S06]  /*4450*/  BRA.DIV UR34, `(.L_x_325) ;  /* 0x0000004a228c7947 */ /* 0x000fec000b800000 */
.L_x_385:
[----:B------:R-:W-:-:S03]  /*4460*/  UMOV UR34, 0xffffffff ;  /* 0xffffffff00227882 */ /* 0x000fc60000000000 */
[----:B------:R-:W-:Y:S05]  /*4470*/  BRA.DIV UR34, `(.L_x_326) ;  /* 0x0000004a22ac7947 */ /* 0x000fea000b800000 */
.L_x_388:
[----:B------:R-:W-:-:S03]  /*4480*/  UMOV UR34, 0xffffffff ;  /* 0xffffffff00227882 */ /* 0x000fc60000000000 */
[----:B------:R-:W-:Y:S05]  /*4490*/  BRA.DIV UR34, `(.L_x_327) ;  /* 0x0000004a22cc7947 */ /* 0x000fea000b800000 */
[----:B------:R-:W0:Y:S04]  /*44a0*/  SHFL.UP PT, R136, R136, 0x1, RZ ;  /* 0x0420000088887989 */ /* 0x000e2800000e00ff */
[----:B------:R-:W2:Y:S04]  /*44b0*/  SHFL.UP PT, R137, R137, 0x1, RZ ;  /* 0x0420000089897989 */ /* 0x000ea800000e00ff */
[----:B-----5:R-:W3:Y:S04]  /*44c0*/  SHFL.IDX PT, R42, R42, RZ, 0x1f ;  /* 0x00001fff2a2a7589 */ /* 0x020ee800000e0000 */
[----:B------:R-:W4:Y:S02]  /*44d0*/  SHFL.IDX PT, R43, R43, RZ, 0x1f ;  /* 0x00001fff2b2b7589 */ /* 0x000f2400000e0000 */
.L_x_394:
        /* <DEDUP_REMOVED lines=12> */
.L_x_323:
[----:B------:R-:W-:Y:S05]  /*45a0*/  WARPSYNC.ALL ;  /* 0x0000000000007948 */ /* 0x000fea0003800000 */
[----:B------:R-:W-:Y:S01]  /*45b0*/  LOP3.LUT P1, RZ, R79, 0x1f, RZ, 0xc0, !PT ;  /* 0x0000001f4fff7812 */ /* 0x000fe2000782c0ff */
[----:B------:R-:W-:Y:S01]  /*45c0*/  BAR.SYNC.DEFER_BLOCKING 0x0 ;  /* 0x0000000000007b1d */ /* 0x000fe20000010000 */
[----:B------:R-:W-:Y:S01]  /*45d0*/  FMUL.FTZ R149, R41, UR48 ;  /* 0x0000003029957c20 */ /* 0x000fe20008410000 */
[----:B------:R-:W-:Y:S01]  /*45e0*/  FMUL.FTZ R148, R88, UR48 ;  /* 0x0000003058947c20 */ /* 0x000fe20008410000 */
[----:B------:R-:W-:Y:S01]  /*45f0*/  FMUL.FTZ R147, R89, UR48 ;  /* 0x0000003059937c20 */ /* 0x000fe20008410000 */
[----:B0123--:R-:W-:Y:S01]  /*4600*/  FMUL.FTZ R80, R103, R40 ;  /* 0x0000002867507220 */ /* 0x00ffe20000410000 */
[----:B------:R-:W-:Y:S01]  /*4610*/  FMUL.FTZ R149, R19, R149 ;  /* 0x0000009513957220 */ /* 0x000fe20000410000 */
[----:B------:R-:W-:Y:S01]  /*4620*/  FMUL.FTZ R148, R20, R148 ;  /* 0x0000009414947220 */ /* 0x000fe20000410000 */
[----:B------:R-:W-:Y:S01]  /*4630*/  FMUL.FTZ R147, R21, R147 ;  /* 0x0000009315937220 */ /* 0x000fe20000410000 */
[----:B------:R-:W-:Y:S01]  /*4640*/  FMUL.FTZ R146, R90, UR48 ;  /* 0x000000305a927c20 */ /* 0x000fe20008410000 */
[----:B------:R-:W-:Y:S01]  /*4650*/  FMUL.FTZ R80, R104, R80 ;  /* 0x0000005068507220 */ /* 0x000fe20000410000 */
[----:B------:R-:W-:Y:S01]  /*4660*/  FFMA.FTZ R81, R103, R149, R148 ;  /* 0x0000009567517223 */ /* 0x000fe20000010094 */
[----:B------:R-:W-:Y:S01]  /*4670*/  FMUL.FTZ R145, R91, UR48 ;  /* 0x000000305b917c20 */ /* 0x000fe20008410000 */
[----:B------:R-:W-:Y:S01]  /*4680*/  FMUL.FTZ R146, R22, R146 ;  /* 0x0000009216927220 */ /* 0x000fe20000410000 */
[----:B------:R-:W-:Y:S01]  /*4690*/  FMUL.FTZ R144, R92, UR48 ;  /* 0x000000305c907c20 */ /* 0x000fe20008410000 */
[----:B------:R-:W-:Y:S01]  /*46a0*/  FFMA.FTZ R81, R104, R81, R147 ;  /* 0x0000005168517223 */ /* 0x000fe20000010093 */
[----:B------:R-:W-:Y:S01]  /*46b0*/  FMUL.FTZ R80, R105, R80 ;  /* 0x0000005069507220 */ /* 0x000fe20000410000 */
[----:B------:R-:W-:Y:S01]  /*46c0*/  FMUL.FTZ R145, R23, R145 ;  /* 0x0000009117917220 */ /* 0x000fe20000410000 */
[----:B------:R-:W-:Y:S01]  /*46d0*/  FMUL.FTZ R144, R24, R144 ;  /* 0x0000009018907220 */ /* 0x000fe20000410000 */
[----:B------:R-:W-:Y:S01]  /*46e0*/  FFMA.FTZ R81, R105, R81, R146 ;  /* 0x0000005169517223 */ /* 0x000fe20000010092 */
[----:B------:R-:W-:Y:S01]  /*46f0*/  FMUL.FTZ R80, R106, R80 ;  /* 0x000000506a507220 */ /* 0x000fe20000410000 */
[----:B------:R-:W-:Y:S01]  /*4700*/  FMUL.FTZ R143, R93, UR48 ;  /* 0x000000305d8f7c20 */ /* 0x000fe20008410000 */
[----:B------:R-:W-:Y:S01]  /*4710*/  FMUL.FTZ R142, R94, UR48 ;  /* 0x000000305e8e7c20 */ /* 0x000fe20008410000 */
[----:B------:R-:W-:Y:S01]  /*4720*/  FFMA.FTZ R81, R106, R81, R145 ;  /* 0x000000516a517223 */ /* 0x000fe20000010091 */
[----:B------:R-:W-:Y:S01]  /*4730*/  FMUL.FTZ R80, R107, R80 ;  /* 0x000000506b507220 */ /* 0x000fe20000410000 */
[----:B-----5:R-:W0:Y:S01]  /*4740*/  LDS R42, [R118+0x31d4] ;  /* 0x0031d400762a7984 */ /* 0x020e220000000800 */
[----:B------:R-:W-:Y:S01]  /*4750*/  FMUL.FTZ R143, R25, R143 ;  /* 0x0000008f198f7220 */ /* 0x000fe20000410000 */
[----:B------:R-:W-:Y:S01]  /*4760*/  FFMA.FTZ R81, R107, R81, R144 ;  /* 0x000000516b517223 */ /* 0x000fe20000010090 */
[----:B------:R-:W-:Y:S01]  /*4770*/  FMUL.FTZ R141, R95, UR48 ;  /* 0x000000305f8d7c20 */ /* 0x000fe20008410000 */
[----:B------:R-:W-:Y:S01]  /*4780*/  FMUL.FTZ R80, R108, R80 ;  /* 0x000000506c507220 */ /* 0x000fe20000410000 */
[----:B------:R-:W-:Y:S01]  /*4790*/  FMUL.FTZ R142, R26, R142 ;  /* 0x0000008e1a8e7220 */ /* 0x000fe20000410000 */
[----:B------:R-:W-:Y:S01]  /*47a0*/  FFMA.FTZ R81, R108, R81, R143 ;  /* 0x000000516c517223 */ /* 0x000fe2000001008f */
[----:B------:R-:W-:Y:S01]  /*47b0*/  FMUL.FTZ R141, R29, R141 ;  /* 0x0000008d1d8d7220 */ /* 0x000fe20000410000 */
[C---:B------:R-:W-:Y:S01]  /*47c0*/  FMUL.FTZ R80, R109.reuse, R80 ;  /* 0x000000506d507220 */ /* 0x040fe20000410000 */
[----:B------:R-:W-:Y:S01]  /*47d0*/  FMUL.FTZ R140, R96, UR48 ;  /* 0x00000030608c7c20 */ /* 0x000fe20008410000 */
[----:B------:R-:W-:Y:S01]  /*47e0*/  FFMA.FTZ R81, R109, R81, R142 ;  /* 0x000000516d517223 */ /* 0x000fe2000001008e */
[----:B------:R-:W-:Y:S01]  /*47f0*/  FMUL.FTZ R139, R97, UR48 ;  /* 0x00000030618b7c20 */ /* 0x000fe20008410000 */
[----:B------:R-:W-:Y:S01]  /*4800*/  FMUL.FTZ R80, R110, R80 ;  /* 0x000000506e507220 */ /* 0x000fe20000410000 */
[----:B------:R-:W-:Y:S01]  /*4810*/  FMUL.FTZ R140, R32, R140 ;  /* 0x0000008c208c7220 */ /* 0x000fe20000410000 */
[----:B------:R-:W-:Y:S01]  /*4820*/  FFMA.FTZ R81, R110, R81, R141 ;  /* 0x000000516e517223 */ /* 0x000fe2000001008d */
[----:B------:R-:W-:Y:S01]  /*4830*/  MOV R43, UR49 ;  /* 0x00000031002b7c02 */ /* 0x000fe20008000f00 */
[----:B------:R-:W-:Y:S01]  /*4840*/  FMUL.FTZ R138, R98, UR48 ;  /* 0x00000030628a7c20 */ /* 0x000fe20008410000 */
[----:B------:R-:W-:Y:S01]  /*4850*/  FMUL.FTZ R80, R111, R80 ;  /* 0x000000506f507220 */ /* 0x000fe20000410000 */
[----:B------:R-:W-:Y:S01]  /*4860*/  FMUL.FTZ R139, R35, R139 ;  /* 0x0000008b238b7220 */ /* 0x000fe20000410000 */
[----:B------:R-:W-:Y:S01]  /*4870*/  FFMA.FTZ R81, R111, R81, R140 ;  /* 0x000000516f517223 */ /* 0x000fe2000001008c */
[----:B------:R-:W-:Y:S01]  /*4880*/  ISETP.LE.OR P1, PT, R43, UR10, P1 ;  /* 0x0000000a2b007c0c */ /* 0x000fe20008f23670 */
        /* <DEDUP_REMOVED lines=8> */
[----:B------:R-:W-:Y:S01]  /*4910*/  FMUL.FTZ R135, R101, UR48 ;  /* 0x0000003065877c20 */ /* 0x000fe20008410000 */
[----:B------:R-:W-:Y:S01]  /*4920*/  FMUL.FTZ R80, R114, R80 ;  /* 0x0000005072507220 */ /* 0x000fe20000410000 */
[----:B------:R-:W-:Y:S01]  /*4930*/  FMUL.FTZ R136, R48, R136 ;  /* 0x0000008830887220 */ /* 0x000fe20000410000 */
[----:B------:R-:W-:Y:S01]  /*4940*/  FFMA.FTZ R81, R114, R81, R137 ;  /* 0x0000005172517223 */ /* 0x000fe20000010089 */
[----:B------:R-:W-:Y:S01]  /*4950*/  VOTEU.ALL UP0, P1 ;  /* 0x0000000000ff7886 */ /* 0x000fe20000800000 */
[----:B------:R-:W-:Y:S01]  /*4960*/  FMUL.FTZ R135, R51, R135 ;  /* 0x0000008733877220 */ /* 0x000fe20000410000 */
[C---:B------:R-:W-:Y:S01]  /*4970*/  FMUL.FTZ R80, R115.reuse, R80 ;  /* 0x0000005073507220 */ /* 0x040fe20000410000 */
[----:B------:R-:W-:Y:S01]  /*4980*/  FFMA.FTZ R81, R115, R81, R136 ;  /* 0x0000005173517223 */ /* 0x000fe20000010088 */
[----:B------:R-:W-:Y:S01]  /*4990*/  HFMA2 R43, -RZ, RZ, 0, 0 ;  /* 0x00000000ff2b7431 */ /* 0x000fe200000001ff */
[----:B------:R-:W-:Y:S01]  /*49a0*/  @!UP0 ULEA UR34, UR8, UR23, 0x3 ;  /* 0x0000001708228291 */ /* 0x000fe2000f8e18ff */
[----:B------:R-:W-:Y:S01]  /*49b0*/  FMUL.FTZ R80, R116, R80 ;  /* 0x0000005074507220 */ /* 0x000fe20000410000 */
[----:B0-----:R-:W-:Y:S01]  /*49c0*/  FFMA.FTZ R150, R150, R42, R134 ;  /* 0x0000002a96967223 */ /* 0x001fe20000010086 */
[----:B------:R-:W-:Y:S01]  /*49d0*/  FMUL.FTZ R134, R102, UR48 ;  /* 0x0000003066867c20 */ /* 0x000fe20008410000 */
[----:B------:R-:W-:Y:S01]  /*49e0*/  FFMA.FTZ R81, R116, R81, R135 ;  /* 0x0000005174517223 */ /* 0x000fe20000010087 */
[----:B------:R-:W-:-:S02]  /*49f0*/  IMAD.MOV.U32 R42, RZ, RZ, 0x3f800000 ;  /* 0x3f800000ff2a7424 */ /* 0x000fc400078e00ff */
[C---:B------:R-:W-:Y:S01]  /*4a00*/  FFMA.FTZ R133, R117.reuse, R150, R133 ;  /* 0x0000009675857223 */ /* 0x040fe20000010085 */
[----:B------:R-:W-:Y:S01]  /*4a10*/  FMUL.FTZ R134, R0, R134 ;  /* 0x0000008600867220 */ /* 0x000fe20000410000 */
[C---:B------:R-:W-:Y:S02]  /*4a20*/  FMUL.FTZ R80, R117.reuse, R80 ;  /* 0x0000005075507220 */ /* 0x040fe40000410000 */
[----:B------:R-:W-:Y:S01]  /*4a30*/  FFMA.FTZ R132, R116, R133, R132 ;  /* 0x0000008574847223 */ /* 0x000fe20000010084 */
[----:B------:R-:W-:Y:S01]  /*4a40*/  FFMA.FTZ R81, R117, R81, R134 ;  /* 0x0000005175517223 */ /* 0x000fe20000010086 */
[----:B------:R-:W0:Y:S02]  /*4a50*/  @!P1 LDS.64 R42, [UR34+0x45e0] ;  /* 0x0045e022ff2a9984 */ /* 0x000e240008000a00 */
[----:B------:R-:W-:Y:S02]  /*4a60*/  FFMA.FTZ R131, R115, R132, R131 ;  /* 0x0000008473837223 */ /* 0x000fe40000010083 */
[----:B------:R1:W-:Y:S02]  /*4a70*/  STS.64 [R118+0x36e0], R80 ;  /* 0x0036e05076007388 */ /* 0x0003e40000000a00 */
        /* <DEDUP_REMOVED lines=12> */
[----:B------:R-:W-:Y:S06]  /*4b40*/  BAR.SYNC.DEFER_BLOCKING 0x0 ;  /* 0x0000000000007b1d */ /* 0x000fec0000010000 */
[----:B01----:R-:W-:Y:S05]  /*4b50*/  @P0 BRA `(.L_x_328) ;  /* 0x0000000400240947 */ /* 0x003fea0003800000 */
[----:B------:R-:W-:Y:S01]  /*4b60*/  IMAD.MOV.U32 R155, RZ, RZ, 0x28 ;  /* 0x00000028ff9b7424 */ /* 0x000fe200078e00ff */
[----:B------:R-:W-:Y:S01]  /*4b70*/  UMOV UR34, 0xffffffff ;  /* 0xffffffff00227882 */ /* 0x000fe20000000000 */
[C---:B------:R-:W-:Y:S02]  /*4b80*/  LOP3.LUT R156, R79.reuse, 0x1f, RZ, 0xc0, !PT ;  /* 0x0000001f4f9c7812 */ /* 0x040fe400078ec0ff */
[----:B------:R-:W-:Y:S02]  /*4b90*/  IMAD R155, R79, R155, UR23 ;  /* 0x000000174f9b7e24 */ /* 0x000fe4000f8e029b */
[----:B------:R-:W-:-:S03]  /*4ba0*/  ISETP.NE.AND P1, PT, R156, 0x1f, PT ;  /* 0x0000001f9c00780c */ /* 0x000fc60003f25270 */
[----:B------:R-:W-:Y:S04]  /*4bb0*/  LDS.64 R80, [R155+0x36f0] ;  /* 0x0036f0009b507984 */ /* 0x000fe80000000a00 */
[----:B------:R-:W0:Y:S04]  /*4bc0*/  LDS.64 R82, [R155+0x36f8] ;  /* 0x0036f8009b527984 */ /* 0x000e280000000a00 */
[----:B------:R-:W1:Y:S04]  /*4bd0*/  LDS.64 R84, [R155+0x36e8] ;  /* 0x0036e8009b547984 */ /* 0x000e680000000a00 */
[----:B------:R-:W2:Y:S01]  /*4be0*/  LDS.64 R86, [R155+0x36e0] ;  /* 0x0036e0009b567984 */ /* 0x000ea20000000a00 */
[C---:B0-----:R-:W-:Y:S01]  /*4bf0*/  FMUL.FTZ R162, R80.reuse, R82 ;  /* 0x0000005250a27220 */ /* 0x041fe20000410000 */
[----:B------:R-:W-:-:S03]  /*4c00*/  FFMA.FTZ R163, R80, R83, R81 ;  /* 0x0000005350a37223 */ /* 0x000fc60000010051 */
[C---:B-1----:R-:W-:Y:S01]  /*4c10*/  FMUL.FTZ R162, R84.reuse, R162 ;  /* 0x000000a254a27220 */ /* 0x042fe20000410000 */
[----:B------:R-:W-:-:S03]  /*4c20*/  FFMA.FTZ R163, R84, R163, R85 ;  /* 0x000000a354a37223 */ /* 0x000fc60000010055 */
[C---:B--2---:R-:W-:Y:S01]  /*4c30*/  FMUL.FTZ R162, R86.reuse, R162 ;  /* 0x000000a256a27220 */ /* 0x044fe20000410000 */
[----:B------:R-:W-:Y:S01]  /*4c40*/  FFMA.FTZ R163, R86, R163, R87 ;  /* 0x000000a356a37223 */ /* 0x000fe20000010057 */
[----:B------:R-:W-:Y:S06]  /*4c50*/  BRA.DIV UR34, `(.L_x_329) ;  /* 0x0000004622587947 */ /* 0x000fec000b800000 */
[----:B------:R-:W0:Y:S01]  /*4c60*/  SHFL.DOWN PT, R86, R163, 0x1, 0x1f ;  /* 0x08201f00a3567f89 */ /* 0x000e2200000e0000 */
[C---:B------:R-:W-:Y:S02]  /*4c70*/  ISETP.GT.U32.AND P3, PT, R156.reuse, 0x1b, PT ;  /* 0x0000001b9c00780c */ /* 0x040fe40003f64070 */
[C---:B------:R-:W-:Y:S01]  /*4c80*/  ISETP.GT.U32.AND P4, PT, R156.reuse, 0x17, PT ;  /* 0x000000179c00780c */ /* 0x040fe20003f84070 */
[----:B------:R-:W1:Y:S01]  /*4c90*/  SHFL.DOWN PT, R151, R162, 0x1, 0x1f ;  /* 0x08201f00a2977f89 */ /* 0x000e6200000e0000 */
[----:B------:R-:W-:Y:S02]  /*4ca0*/  ISETP.GT.U32.AND P5, PT, R156, 0xf, PT ;  /* 0x0000000f9c00780c */ /* 0x000fe40003fa4070 */
[----:B------:R-:W-:Y:S01]  /*4cb0*/  ISETP.NE.AND P0, PT, R79, 0x1f, PT ;  /* 0x0000001f4f00780c */ /* 0x000fe20003f05270 */
[----:B0-----:R-:W-:Y:S01]  /*4cc0*/  @P1 FFMA.FTZ R86, R162, R86, R163 ;  /* 0x00000056a2561223 */ /* 0x001fe200000100a3 */
[----:B-1----:R-:W-:-:S04]  /*4cd0*/  @P1 FMUL.FTZ R151, R151, R162 ;  /* 0x000000a297971220 */ /* 0x002fc80000410000 */
[----:B------:R-:W-:Y:S01]  /*4ce0*/  @P1 MOV R163, R86 ;  /* 0x0000005600a31202 */ /* 0x000fe20000000f00 */
[----:B------:R-:W-:Y:S01]  /*4cf0*/  @P1 IMAD.MOV.U32 R162, RZ, RZ, R151 ;  /* 0x000000ffffa21224 */ /* 0x000fe200078e0097 */
[----:B------:R-:W-:-:S03]  /*4d00*/  ISETP.GT.U32.AND P1, PT, R156, 0x1d, PT ;  /* 0x0000001d9c00780c */ /* 0x000fc60003f24070 */
[----:B------:R-:W0:Y:S04]  /*4d10*/  SHFL.DOWN PT, R86, R163, 0x2, 0x1f ;  /* 0x08401f00a3567f89 */ /* 0x000e2800000e0000 */
[----:B------:R-:W1:Y:S06]  /*4d20*/  SHFL.DOWN PT, R151, R162, 0x2, 0x1f ;  /* 0x08401f00a2977f89 */ /* 0x000e6c00000e0000 */
[C---:B0-----:R-:W-:Y:S01]  /*4d30*/  @!P1 FFMA.FTZ R86, R162.reuse, R86, R163 ;  /* 0x00000056a2569223 */ /* 0x041fe200000100a3 */
[----:B-1----:R-:W-:-:S04]  /*4d40*/  @!P1 FMUL.FTZ R151, R162, R151 ;  /* 0x00000097a2979220 */ /* 0x002fc80000410000 */
[----:B------:R-:W-:Y:S01]  /*4d50*/  @!P1 MOV R163, R86 ;  /* 0x0000005600a39202 */ /* 0x000fe20000000f00 */
[----:B------:R-:W-:-:S04]  /*4d60*/  @!P1 IMAD.MOV.U32 R162, RZ, RZ, R151 ;  /* 0x000000ffffa29224 */ /* 0x000fc800078e0097 */
[----:B------:R-:W0:Y:S04]  /*4d70*/  SHFL.DOWN PT, R86, R163, 0x4, 0x1f ;  /* 0x08801f00a3567f89 */ /* 0x000e2800000e0000 */
[----:B------:R-:W1:Y:S01]  /*4d80*/  SHFL.DOWN PT, R151, R162, 0x4, 0x1f ;  /* 0x08801f00a2977f89 */ /* 0x000e6200000e0000 */
        /* <DEDUP_REMOVED lines=24> */
.L_x_411:
        /* <DEDUP_REMOVED lines=12> */
[----:B0-----:R-:W-:Y:S01]  /*4fd0*/  MOV R43, R156 ;  /* 0x0000009c002b7202 */ /* 0x001fe20000000f00 */
[----:B------:R-:W-:-:S07]  /*4fe0*/  IMAD.MOV.U32 R42, RZ, RZ, R157 ;  /* 0x000000ffff2a7224 */ /* 0x000fce00078e009d */
.L_x_328:
[----:B------:R-:W-:Y:S05]  /*4ff0*/  WARPSYNC.ALL ;  /* 0x0000000000007948 */ /* 0x000fea0003800000 */
[----:B------:R-:W-:Y:S01]  /*5000*/  ISETP.NE.AND P0, PT, R79, RZ, PT ;  /* 0x000000ff4f00720c */ /* 0x000fe20003f05270 */
[----:B------:R-:W2:Y:S04]  /*5010*/  LDL.LU R157, [R1+0x28] ;  /* 0x00002800019d7983 */ /* 0x000ea80000300800 */
[----:B------:R-:W3:Y:S01]  /*5020*/  LDL.LU R156, [R1+0x24] ;  /* 0x00002400019c7983 */ /* 0x000ee20000300800 */
[----:B------:R-:W-:Y:S01]  /*5030*/  BAR.SYNC.DEFER_BLOCKING 0x0 ;  /* 0x0000000000007b1d */ /* 0x000fe20000010000 */
        /* <DEDUP_REMOVED lines=13> */
[----:B-1----:R-:W4:Y:S04]  /*5110*/  LDL.LU R155, [R1+0x20] ;  /* 0x00002000019b7983 */ /* 0x002f280000300800 */
[----:B------:R-:W0:Y:S01]  /*5120*/  LDS R118, [R118+0x36e4] ;  /* 0x0036e40076767984 */ /* 0x000e220000000800 */
[----:B------:R-:W-:Y:S01]  /*5130*/  FFMA.FTZ R102, R0, R102, RZ ;  /* 0x0000006600667223 */ /* 0x000fe200000100ff */
[----:B------:R-:W-:-:S02]  /*5140*/  FMUL.FTZ R84, R89, R121 ;  /* 0x0000007959547220 */ /* 0x000fc40000410000 */
[----:B------:R-:W5:Y:S01]  /*5150*/  LDL.LU R153, [R1+0x1c] ;  /* 0x00001c0001997983 */ /* 0x000f620000300800 */
[----:B------:R-:W-:-:S03]  /*5160*/  FFMA.FTZ R101, R51, R101, R102 ;  /* 0x0000006533657223 */ /* 0x000fc60000010066 */
[----:B------:R-:W5:Y:S01]  /*5170*/  LDL.LU R152, [R1+0x2c] ;  /* 0x00002c0001987983 */ /* 0x000f620000300800 */
[----:B------:R-:W-:-:S03]  /*5180*/  FFMA.FTZ R100, R48, R100, R101 ;  /* 0x0000006430647223 */ /* 0x000fc60000010065 */
[----:B------:R-:W5:Y:S01]  /*5190*/  LDL.LU R151, [R1+0x18] ;  /* 0x0000180001977983 */ /* 0x000f620000300800 */
[----:B------:R-:W-:Y:S01]  /*51a0*/  FFMA.FTZ R99, R45, R99, R100 ;  /* 0x000000632d637223 */ /* 0x000fe20000010064 */
[----:B------:R-:W-:Y:S01]  /*51b0*/  USHF.L.U32 UR52, UR10, 0xb, URZ ;  /* 0x0000000b0a347899 */ /* 0x000fe200080006ff */
[----:B------:R-:W-:Y:S01]  /*51c0*/  FMUL.FTZ R88, R88, R120 ;  /* 0x0000007858587220 */ /* 0x000fe20000410000 */
[----:B------:R-:W-:Y:S01]  /*51d0*/  VOTEU.ALL UP0, P0 ;  /* 0x0000000000ff7886 */ /* 0x000fe20000000000 */
[----:B------:R-:W-:Y:S01]  /*51e0*/  FFMA.FTZ R98, R38, R98, R99 ;  /* 0x0000006226627223 */ /* 0x000fe20000010063 */
[----:B------:R-:W-:Y:S01]  /*51f0*/  UIADD3 UR35, UPT, UPT, UR52, -0x800, URZ ;  /* 0xfffff80034237890 */ /* 0x000fe2000fffe0ff */
[----:B------:R-:W-:Y:S01]  /*5200*/  FMUL.FTZ R41, R41, R119 ;  /* 0x0000007729297220 */ /* 0x000fe20000410000 */
[----:B------:R-:W-:Y:S02]  /*5210*/  IMAD.SHL.U32 R85, R79, 0x10, RZ ;  /* 0x000000104f557824 */ /* 0x000fe400078e00ff */
[----:B------:R-:W-:Y:S01]  /*5220*/  FFMA.FTZ R97, R35, R97, R98 ;  /* 0x0000006123617223 */ /* 0x000fe20000010062 */
[----:B------:R-:W-:Y:S01]  /*5230*/  @!UP0 ULEA UR34, UR8, UR23, 0x3 ;  /* 0x0000001708228291 */ /* 0x000fe2000f8e18ff */
[----:B------:R-:W-:Y:S01]  /*5240*/  LOP3.LUT R80, R79, UR52, RZ, 0xfc, !PT ;  /* 0x000000344f507c12 */ /* 0x000fe2000f8efcff */
[----:B------:R-:W-:Y:S01]  /*5250*/  FMUL.FTZ R81, R133, UR48 ;  /* 0x0000003085517c20 */ /* 0x000fe20008410000 */
[----:B------:R-:W-:Y:S01]  /*5260*/  FFMA.FTZ R96, R32, R96, R97 ;  /* 0x0000006020607223 */ /* 0x000fe20000010061 */
[----:B------:R-:W-:Y:S01]  /*5270*/  FFMA.FTZ R133, -R17, R52, R133 ;  /* 0x0000003411857223 */ /* 0x000fe20000010185 */
[----:B------:R-:W-:Y:S01]  /*5280*/  FFMA.FTZ R89, -R12, R44, R128 ;  /* 0x0000002c0c597223 */ /* 0x000fe20000010180 */
[----:B------:R-:W-:Y:S01]  /*5290*/  FMUL.FTZ R81, R51, R81 ;  /* 0x0000005133517220 */ /* 0x000fe20000410000 */
[----:B------:R-:W-:-:S02]  /*52a0*/  FFMA.FTZ R95, R29, R95, R96 ;  /* 0x0000005f1d5f7223 */ /* 0x000fc40000010060 */
[----:B------:R1:W-:Y:S02]  /*52b0*/  @!P0 STS.64 [UR34+0x45e0], R42 ;  /* 0x0045e02aff008988 */ /* 0x0003e40008000a22 */
[----:B------:R-:W-:Y:S02]  /*52c0*/  FFMA.FTZ R94, R26, R94, R95 ;  /* 0x0000005e1a5e7223 */ /* 0x000fe4000001005f */
[----:B------:R-:W5:Y:S02]  /*52d0*/  LDL.LU R95, [R1+0x14] ;  /* 0x00001400015f7983 */ /* 0x000f640000300800 */
[----:B------:R-:W-:Y:S01]  /*52e0*/  FFMA.FTZ R93, R25, R93, R94 ;  /* 0x0000005d195d7223 */ /* 0x000fe2000001005e */
[----:B0-----:R-:W-:-:S03]  /*52f0*/  FFMA.FTZ R149, R118, R40, R149 ;  /* 0x0000002876957223 */ /* 0x001fc60000010095 */
[----:B------:R-:W-:Y:S01]  /*5300*/  FFMA.FTZ R92, R24, R92, R93 ;  /* 0x0000005c185c7223 */ /* 0x000fe2000001005d */
[----:B------:R-:W-:Y:S01]  /*5310*/  LOP3.LUT R40, R79, UR35, RZ, 0xfc, !PT ;  /* 0x000000234f287c12 */ /* 0x000fe2000f8efcff */
[----:B-1----:R-:W-:Y:S01]  /*5320*/  FMUL.FTZ R43, R132, UR48 ;  /* 0x00000030842b7c20 */ /* 0x002fe20008410000 */
[----:B------:R-:W-:Y:S01]  /*5330*/  FFMA.FTZ R103, R103, R149, R148 ;  /* 0x0000009567677223 */ /* 0x000fe20000010094 */
[----:B------:R-:W-:Y:S01]  /*5340*/  FFMA.FTZ R91, R23, R91, R92 ;  /* 0x0000005b175b7223 */ /* 0x000fe2000001005c */
[----:B------:R-:W-:Y:S01]  /*5350*/  IADD3 R40, PT, PT, -R40, UR28, RZ ;  /* 0x0000001c28287c10 */ /* 0x000fe2000fffe1ff */
[----:B------:R-:W-:Y:S01]  /*5360*/  FMUL.FTZ R43, R48, R43 ;  /* 0x0000002b302b7220 */ /* 0x000fe20000410000 */
[----:B------:R-:W-:Y:S01]  /*5370*/  FFMA.FTZ R104, R104, R103, R147 ;  /* 0x0000006768687223 */ /* 0x000fe20000010093 */
[----:B------:R-:W-:Y:S01]  /*5380*/  FFMA.FTZ R90, R22, R90, R91 ;  /* 0x0000005a165a7223 */ /* 0x000fe2000001005b */
[----:B------:R-:W-:Y:S01]  /*5390*/  LEA.HI R42, R79, R85, RZ, 0x1f ;  /* 0x000000554f2a7211 */ /* 0x000fe200078ff8ff */
[----:B------:R-:W-:Y:S01]  /*53a0*/  FFMA.FTZ R132, -R16, R50, R132 ;  /* 0x0000003210847223 */ /* 0x000fe20000010184 */
[----:B------:R-:W-:Y:S01]  /*53b0*/  FFMA.FTZ R105, R105, R104, R146 ;  /* 0x0000006869697223 */ /* 0x000fe20000010092 */
[----:B------:R-:W-:Y:S01]  /*53c0*/  FFMA.FTZ R84, R21, R84, R90 ;  /* 0x0000005415547223 */ /* 0x000fe2000001005a */
[----:B------:R-:W-:-:S02]  /*53d0*/  ISETP.GE.AND P1, PT, R40, 0x1, PT ;  /* 0x000000012800780c */ /* 0x000fc40003f26270 */
[----:B------:R-:W-:Y:S01]  /*53e0*/  FFMA.FTZ R106, R106, R105, R145 ;  /* 0x000000696a6a7223 */ /* 0x000fe20000010091 */
[----:B------:R-:W-:Y:S01]  /*53f0*/  FFMA.FTZ R84, R20, R88, R84 ;  /* 0x0000005814547223 */ /* 0x000fe20000010054 */
[----:B------:R-:W-:Y:S02]  /*5400*/  MOV R40, UR28 ;  /* 0x0000001c00287c02 */ /* 0x000fe40008000f00 */
[----:B------:R-:W-:Y:S01]  /*5410*/  FFMA.FTZ R107, R107, R106, R144 ;  /* 0x0000006a6b6b7223 */ /* 0x000fe20000010090 */
[----:B------:R-:W-:Y:S01]  /*5420*/  FFMA.FTZ R84, R19, R41, R84 ;  /* 0x0000002913547223 */ /* 0x000fe20000010054 */
[----:B------:R-:W-:Y:S01]  /*5430*/  FMUL.FTZ R41, R150, UR48 ;  /* 0x0000003096297c20 */ /* 0x000fe20008410000 */
[----:B------:R-:W-:Y:S01]  /*5440*/  LEA R42, R42, UR23, 0x2 ;  /* 0x000000172a2a7c11 */ /* 0x000fe2000f8e10ff */
[----:B------:R-:W-:Y:S01]  /*5450*/  FFMA.FTZ R108, R108, R107, R143 ;  /* 0x0000006b6c6c7223 */ /* 0x000fe2000001008f */
[----:B------:R-:W-:Y:S01]  /*5460*/  IADD3 R80, PT, PT, -R80, 0x800, R40 ;  /* 0x0000080050507810 */ /* 0x000fe20007ffe128 */
[----:B------:R-:W-:Y:S01]  /*5470*/  FMUL.FTZ R41, R0, R41 ;  /* 0x0000002900297220 */ /* 0x000fe20000410000 */
[----:B------:R-:W-:Y:S01]  /*5480*/  LEA.HI R40, R85, R85, RZ, 0x1b ;  /* 0x0000005555287211 */ /* 0x000fe200078fd8ff */
[----:B------:R-:W-:Y:S01]  /*5490*/  FFMA.FTZ R109, R109, R108, R142 ;  /* 0x0000006c6d6d7223 */ /* 0x000fe2000001008e */
[----:B------:R-:W-:-:S02]  /*54a0*/  FFMA.FTZ R150, -R18, R53, R150 ;  /* 0x0000003512967223 */ /* 0x000fc40000010196 */
[----:B------:R0:W-:Y:S01]  /*54b0*/  STS [R42+0x1090], R41 ;  /* 0x001090292a007388 */ /* 0x0001e20000000800 */
[----:B------:R-:W-:Y:S01]  /*54c0*/  FFMA.FTZ R110, R110, R109, R141 ;  /* 0x0000006d6e6e7223 */ /* 0x000fe2000001008d */
[----:B------:R-:W-:-:S03]  /*54d0*/  LEA R40, R40, UR23, 0x2 ;  /* 0x0000001728287c11 */ /* 0x000fc6000f8e10ff */
[-C--:B------:R-:W-:Y:S01]  /*54e0*/  FFMA.FTZ R111, R111, R110.reuse, R140 ;  /* 0x0000006e6f6f7223 */ /* 0x080fe2000001008c */
[----:B------:R-:W-:Y:S01]  /*54f0*/  FMUL.FTZ R92, R11, R110 ;  /* 0x0000006e0b5c7220 */ /* 0x000fe20000410000 */
[----:B------:R1:W-:Y:S02]  /*5500*/  STS [R40+0x1098], R43 ;  /* 0x0010982b28007388 */ /* 0x0003e40000000800 */
[-C--:B------:R-:W-:Y:S01]  /*5510*/  FMUL.FTZ R90, R12, R111.reuse ;  /* 0x0000006f0c5a7220 */ /* 0x080fe20000410000 */
[----:B------:R-:W-:Y:S01]  /*5520*/  FFMA.FTZ R112, R112, R111, R139 ;  /* 0x0000006f70707223 */ /* 0x000fe2000001008b */
[----:B0-----:R-:W-:Y:S01]  /*5530*/  FMUL.FTZ R41, R131, UR48 ;  /* 0x0000003083297c20 */ /* 0x001fe20008410000 */
[----:B------:R-:W-:Y:S01]  /*5540*/  FMUL.FTZ R42, R130, UR48 ;  /* 0x00000030822a7c20 */ /* 0x000fe20008410000 */
[----:B------:R0:W-:Y:S01]  /*5550*/  STS [R40+0x1094], R81 ;  /* 0x0010945128007388 */ /* 0x0001e20000000800 */
[----:B------:R-:W-:Y:S01]  /*5560*/  FFMA.FTZ R113, R113, R112, R138 ;  /* 0x0000007071717223 */ /* 0x000fe2000001008a */
[----:B------:R-:W-:Y:S01]  /*5570*/  FMUL.FTZ R41, R45, R41 ;  /* 0x000000292d297220 */ /* 0x000fe20000410000 */
[----:B------:R-:W-:Y:S01]  /*5580*/  FMUL.FTZ R42, R38, R42 ;  /* 0x0000002a262a7220 */ /* 0x000fe20000410000 */
[----:B-1----:R-:W-:Y:S01]  /*5590*/  FMUL.FTZ R43, R129, UR48 ;  /* 0x00000030812b7c20 */ /* 0x002fe20008410000 */
[----:B------:R-:W-:Y:S01]  /*55a0*/  FFMA.FTZ R114, R114, R113, R137 ;  /* 0x0000007172727223 */ /* 0x000fe20000010089 */
[----:B------:R-:W-:Y:S01]  /*55b0*/  FFMA.FTZ R131, -R15, R49, R131 ;  /* 0x000000310f837223 */ /* 0x000fe20000010183 */
[----:B------:R1:W-:Y:S01]  /*55c0*/  STS [R40+0x109c], R41 ;  /* 0x00109c2928007388 */ /* 0x0003e20000000800 */
[----:B------:R-:W-:Y:S01]  /*55d0*/  FMUL.FTZ R43, R35, R43 ;  /* 0x0000002b232b7220 */ /* 0x000fe20000410000 */
[-C--:B------:R-:W-:Y:S01]  /*55e0*/  FFMA.FTZ R115, R115, R114.reuse, R136 ;  /* 0x0000007273737223 */ /* 0x080fe20000010088 */
[----:B0-----:R-:W-:Y:S01]  /*55f0*/  FMUL.FTZ R81, R121, UR48 ;  /* 0x0000003079517c20 */ /* 0x001fe20008410000 */
[----:B------:R0:W-:Y:S01]  /*5600*/  STS [R40+0x10a0], R42 ;  /* 0x0010a02a28007388 */ /* 0x0001e20000000800 */
[----:B------:R-:W-:Y:S01]  /*5610*/  FMUL.FTZ R87, R15, R114 ;  /* 0x000000720f577220 */ /* 0x000fe20000410000 */
[-C--:B------:R-:W-:Y:S01]  /*5620*/  FFMA.FTZ R116, R116, R115.reuse, R135 ;  /* 0x0000007374747223 */ /* 0x080fe20000010087 */
[----:B------:R-:W-:Y:S01]  /*5630*/  FMUL.FTZ R86, R16, R115 ;  /* 0x0000007310567220 */ /* 0x000fe20000410000 */
[----:B------:R0:W-:Y:S01]  /*5640*/  STS [R40+0x10a4], R43 ;  /* 0x0010a42b28007388 */ /* 0x0001e20000000800 */
[----:B------:R-:W-:Y:S01]  /*5650*/  FFMA.FTZ R130, -R14, R47, R130 ;  /* 0x0000002f0e827223 */ /* 0x000fe20000010182 */
[----:B-1----:R-:W-:Y:S01]  /*5660*/  FMUL.FTZ R41, R128, UR48 ;  /* 0x0000003080297c20 */ /* 0x002fe20008410000 */
[-C--:B------:R-:W-:Y:S01]  /*5670*/  FFMA.FTZ R117, R117, R116.reuse, R134 ;  /* 0x0000007475757223 */ /* 0x080fe20000010086 */
[----:B------:R-:W-:Y:S01]  /*5680*/  FMUL.FTZ R83, R17, R116 ;  /* 0x0000007411537220 */ /* 0x000fe20000410000 */
[----:B------:R-:W-:Y:S01]  /*5690*/  FFMA.FTZ R129, -R13, R46, R129 ;  /* 0x0000002e0d817223 */ /* 0x000fe20000010181 */
[----:B0-----:R-:W-:Y:S01]  /*56a0*/  FMUL.FTZ R42, R127, UR48 ;  /* 0x000000307f2a7c20 */ /* 0x001fe20008410000 */
[----:B------:R-:W-:Y:S01]  /*56b0*/  FMUL.FTZ R41, R32, R41 ;  /* 0x0000002920297220 */ /* 0x000fe20000410000 */
[----:B------:R-:W-:Y:S01]  /*56c0*/  FMUL.FTZ R82, R18, R117 ;  /* 0x0000007512527220 */ /* 0x000fe20000410000 */
[----:B------:R-:W-:Y:S01]  /*56d0*/  FMUL.FTZ R43, R126, UR48 ;  /* 0x000000307e2b7c20 */ /* 0x000fe20008410000 */
[----:B------:R-:W-:-:S02]  /*56e0*/  FMUL.FTZ R42, R29, R42 ;  /* 0x0000002a1d2a7220 */ /* 0x000fc40000410000 */
[----:B------:R0:W-:Y:S01]  /*56f0*/  STS [R40+0x10a8], R41 ;  /* 0x0010a82928007388 */ /* 0x0001e20000000800 */
[----:B------:R-:W-:Y:S01]  /*5700*/  FFMA.FTZ R88, R82, R150, RZ ;  /* 0x0000009652587223 */ /* 0x000fe200000100ff */
[----:B------:R-:W-:Y:S02]  /*5710*/  FMUL.FTZ R43, R26, R43 ;  /* 0x0000002b1a2b7220 */ /* 0x000fe40000410000 */
[----:B------:R1:W-:Y:S01]  /*5720*/  STS [R40+0x10ac], R42 ;  /* 0x0010ac2a28007388 */ /* 0x0003e20000000800 */
[----:B------:R-:W-:-:S03]  /*5730*/  FFMA.FTZ R88, R83, R133, R88 ;  /* 0x0000008553587223 */ /* 0x000fc60000010058 */
[----:B------:R1:W-:Y:S01]  /*5740*/  STS [R40+0x10b0], R43 ;  /* 0x0010b02b28007388 */ /* 0x0003e20000000800 */
[----:B------:R-:W-:Y:S01]  /*5750*/  FFMA.FTZ R88, R86, R132, R88 ;  /* 0x0000008456587223 */ /* 0x000fe20000010058 */
[----:B0-----:R-:W-:-:S03]  /*5760*/  FMUL.FTZ R41, R125, UR48 ;  /* 0x000000307d297c20 */ /* 0x001fc60008410000 */
[----:B------:R-:W-:Y:S01]  /*5770*/  FFMA.FTZ R88, R87, R131, R88 ;  /* 0x0000008357587223 */ /* 0x000fe20000010058 */
[----:B-1----:R-:W-:Y:S01]  /*5780*/  FMUL.FTZ R42, R124, UR48 ;  /* 0x000000307c2a7c20 */ /* 0x002fe20008410000 */
[----:B------:R-:W-:Y:S01]  /*5790*/  FMUL.FTZ R41, R25, R41 ;  /* 0x0000002919297220 */ /* 0x000fe20000410000 */
[----:B------:R-:W-:Y:S02]  /*57a0*/  FMUL.FTZ R43, R123, UR48 ;  /* 0x000000307b2b7c20 */ /* 0x000fe40008410000 */
[----:B------:R-:W-:Y:S02]  /*57b0*/  FMUL.FTZ R42, R24, R42 ;  /* 0x0000002a182a7220 */ /* 0x000fe40000410000 */
[----:B------:R0:W-:Y:S01]  /*57c0*/  STS [R40+0x10b4], R41 ;  /* 0x0010b42928007388 */ /* 0x0001e20000000800 */
[----:B------:R-:W-:-:S03]  /*57d0*/  FMUL.FTZ R43, R23, R43 ;  /* 0x0000002b172b7220 */ /* 0x000fc60000410000 */
[----:B------:R1:W-:Y:S04]  /*57e0*/  STS [R40+0x10b8], R42 ;  /* 0x0010b82a28007388 */ /* 0x0003e80000000800 */
[----:B------:R1:W-:Y:S01]  /*57f0*/  STS [R40+0x10bc], R43 ;  /* 0x0010bc2b28007388 */ /* 0x0003e20000000800 */
[----:B0-----:R-:W-:-:S04]  /*5800*/  FMUL.FTZ R41, R122, UR48 ;  /* 0x000000307a297c20 */ /* 0x001fc80008410000 */
[----:B-1----:R-:W-:Y:S01]  /*5810*/  FMUL.FTZ R42, R22, R41 ;  /* 0x00000029162a7220 */ /* 0x002fe20000410000 */
[----:B------:R-:W-:Y:S01]  /*5820*/  FMUL.FTZ R41, R21, R81 ;  /* 0x0000005115297220 */ /* 0x000fe20000410000 */
[----:B------:R-:W-:Y:S01]  /*5830*/  FMUL.FTZ R81, R14, R113 ;  /* 0x000000710e517220 */ /* 0x000fe20000410000 */
[----:B------:R-:W-:Y:S02]  /*5840*/  FMUL.FTZ R43, R119, UR48 ;  /* 0x00000030772b7c20 */ /* 0x000fe40008410000 */
[----:B------:R0:W-:Y:S01]  /*5850*/  STS [R40+0x10c0], R42 ;  /* 0x0010c02a28007388 */ /* 0x0001e20000000800 */
[----:B------:R-:W-:Y:S01]  /*5860*/  FFMA.FTZ R88, R81, R130, R88 ;  /* 0x0000008251587223 */ /* 0x000fe20000010058 */
[----:B------:R-:W-:Y:S01]  /*5870*/  FMUL.FTZ R43, R19, R43 ;  /* 0x0000002b132b7220 */ /* 0x000fe20000410000 */
[----:B--2---:R-:W-:Y:S01]  /*5880*/  FADD.FTZ R157, R90, R157 ;  /* 0x0000009d5a9d7221 */ /* 0x004fe20000010000 */
[----:B0-----:R-:W-:-:S03]  /*5890*/  FMUL.FTZ R42, R13, R112 ;  /* 0x000000700d2a7220 */ /* 0x001fc60000410000 */
[----:B------:R0:W-:Y:S01]  /*58a0*/  STS [R40+0x10cc], R43 ;  /* 0x0010cc2b28007388 */ /* 0x0001e20000000800 */
[----:B---3--:R-:W-:Y:S01]  /*58b0*/  FADD.FTZ R156, R92, R156 ;  /* 0x0000009c5c9c7221 */ /* 0x008fe20000010000 */
[----:B------:R-:W-:Y:S02]  /*58c0*/  FFMA.FTZ R88, R42, R129, R88 ;  /* 0x000000812a587223 */ /* 0x000fe40000010058 */
[----:B------:R-:W-:Y:S04]  /*58d0*/  STL [R1+0x28], R157 ;  /* 0x0000289d01007387 */ /* 0x000fe80000100800 */
[----:B------:R-:W-:Y:S04]  /*58e0*/  STL [R1+0x24], R156 ;  /* 0x0000249c01007387 */ /* 0x000fe80000100800 */
[----:B------:R-:W2:Y:S01]  /*58f0*/  LDL.LU R100, [R1+0x10] ;  /* 0x0000100001647983 */ /* 0x000ea20000300800 */
[----:B0-----:R-:W-:Y:S01]  /*5900*/  FFMA.FTZ R43, R90, R89, R88 ;  /* 0x000000595a2b7223 */ /* 0x001fe20000010058 */
[----:B------:R-:W-:Y:S01]  /*5910*/  FFMA.FTZ R127, -R11, R39, R127 ;  /* 0x000000270b7f7223 */ /* 0x000fe2000001017f */
[C---:B------:R-:W-:Y:S01]  /*5920*/  FMUL.FTZ R91, R10.reuse, R109 ;  /* 0x0000006d0a5b7220 */ /* 0x040fe20000410000 */
[----:B------:R-:W-:Y:S01]  /*5930*/  FMUL.FTZ R93, R111, UR51 ;  /* 0x000000336f5d7c20 */ /* 0x000fe20008410000 */
[----:B------:R-:W-:Y:S01]  /*5940*/  FFMA.FTZ R126, -R10, R37, R126 ;  /* 0x000000250a7e7223 */ /* 0x000fe2000001017e */
[----:B------:R-:W-:Y:S01]  /*5950*/  FFMA.FTZ R43, R92, R127, R43 ;  /* 0x0000007f5c2b7223 */ /* 0x000fe2000001002b */
[----:B------:R-:W-:Y:S01]  /*5960*/  FMUL.FTZ R92, R9, R108 ;  /* 0x0000006c095c7220 */ /* 0x000fe20000410000 */
[----:B----4-:R-:W-:Y:S01]  /*5970*/  FADD.FTZ R155, R91, R155 ;  /* 0x0000009b5b9b7221 */ /* 0x010fe20000010000 */
[----:B------:R-:W-:Y:S01]  /*5980*/  FMUL.FTZ R89, R89, R93 ;  /* 0x0000005d59597220 */ /* 0x000fe20000410000 */
[C---:B------:R-:W-:Y:S01]  /*5990*/  FMUL.FTZ R93, R8.reuse, R107 ;  /* 0x0000006b085d7220 */ /* 0x040fe20000410000 */
[----:B------:R-:W-:Y:S01]  /*59a0*/  FFMA.FTZ R43, R91, R126, R43 ;  /* 0x0000007e5b2b7223 */ /* 0x000fe2000001002b */
[----:B------:R-:W-:Y:S01]  /*59b0*/  FFMA.FTZ R125, -R9, R36, R125 ;  /* 0x00000024097d7223 */ /* 0x000fe2000001017d */
[----:B------:R-:W-:Y:S01]  /*59c0*/  STL [R1+0x20], R155 ;  /* 0x0000209b01007387 */ /* 0x000fe20000100800 */
[----:B------:R-:W-:Y:S01]  /*59d0*/  FFMA.FTZ R124, -R8, R34, R124 ;  /* 0x00000022087c7223 */ /* 0x000fe2000001017c */
[----:B------:R-:W-:Y:S01]  /*59e0*/  FMUL.FTZ R94, R107, UR51 ;  /* 0x000000336b5e7c20 */ /* 0x000fe20008410000 */
[----:B------:R-:W-:Y:S01]  /*59f0*/  FMUL.FTZ R96, R5, R105 ;  /* 0x0000006905607220 */ /* 0x000fe20000410000 */
[----:B------:R0:W-:Y:S01]  /*5a00*/  STS [R40+0x10c4], R41 ;  /* 0x0010c42928007388 */ /* 0x0001e20000000800 */
[C---:B-----5:R-:W-:Y:S01]  /*5a10*/  FADD.FTZ R153, R92.reuse, R153 ;  /* 0x000000995c997221 */ /* 0x060fe20000010000 */
[----:B------:R-:W-:Y:S01]  /*5a20*/  FFMA.FTZ R43, R92, R125, R43 ;  /* 0x0000007d5c2b7223 */ /* 0x000fe2000001002b */
[----:B------:R-:W-:-:S03]  /*5a30*/  FADD.FTZ R152, R42, R152 ;  /* 0x000000982a987221 */ /* 0x000fc60000010000 */
[----:B------:R-:W-:Y:S01]  /*5a40*/  STL [R1+0x1c], R153 ;  /* 0x00001c9901007387 */ /* 0x000fe20000100800 */
[----:B0-----:R-:W-:Y:S01]  /*5a50*/  FMUL.FTZ R41, R120, UR48 ;  /* 0x0000003078297c20 */ /* 0x001fe20008410000 */
[----:B------:R-:W-:Y:S02]  /*5a60*/  FADD.FTZ R151, R93, R151 ;  /* 0x000000975d977221 */ /* 0x000fe40000010000 */
[----:B------:R-:W3:Y:S01]  /*5a70*/  LDL.LU R98, [R1+0xc] ;  /* 0x00000c0001627983 */ /* 0x000ee20000300800 */
[----:B------:R-:W-:Y:S01]  /*5a80*/  FMUL.FTZ R92, R124, R94 ;  /* 0x0000005e7c5c7220 */ /* 0x000fe20000410000 */
[----:B------:R-:W-:Y:S01]  /*5a90*/  FMUL.FTZ R94, R7, R106 ;  /* 0x0000006a075e7220 */ /* 0x000fe20000410000 */
[----:B------:R-:W-:Y:S01]  /*5aa0*/  FMUL.FTZ R41, R20, R41 ;  /* 0x0000002914297220 */ /* 0x000fe20000410000 */
[----:B------:R-:W-:Y:S04]  /*5ab0*/  STL [R1+0x2c], R152 ;  /* 0x00002c9801007387 */ /* 0x000fe80000100800 */
[----:B------:R-:W-:Y:S04]  /*5ac0*/  STL [R1+0x18], R151 ;  /* 0x0000189701007387 */ /* 0x000fe80000100800 */
[----:B------:R-:W4:Y:S01]  /*5ad0*/  LDL.LU R99, [R1+0x8] ;  /* 0x0000080001637983 */ /* 0x000f220000300800 */
[----:B------:R-:W0:Y:S03]  /*5ae0*/  S2UR UR34, SR_CTAID.X ;  /* 0x00000000002279c3 */ /* 0x000e260000002500 */
[----:B------:R1:W-:Y:S01]  /*5af0*/  STS [R40+0x10c8], R41 ;  /* 0x0010c82928007388 */ /* 0x0003e20000000800 */
[----:B------:R-:W-:-:S04]  /*5b00*/  FADD.FTZ R95, R94, R95 ;  /* 0x0000005f5e5f7221 */ /* 0x000fc80000010000 */
[----:B-1----:R-:W0:Y:S01]  /*5b10*/  LDC.64 R40, c[0x0][0x4d8] ;  /* 0x00013600ff287b82 */ /* 0x002e220000000a00 */
[----:B------:R-:W-:Y:S01]  /*5b20*/  STL [R1+0x14], R95 ;  /* 0x0000145f01007387 */ /* 0x000fe20000100800 */
[----:B--2---:R-:W-:-:S05]  /*5b30*/  FADD.FTZ R100, R96, R100 ;  /* 0x0000006460647221 */ /* 0x004fca0000010000 */
[----:B------:R1:W-:Y:S04]  /*5b40*/  STL [R1+0x10], R100 ;  /* 0x0000106401007387 */ /* 0x0003e80000100800 */
[----:B-1----:R-:W2:Y:S01]  /*5b50*/  LDL.LU R100, [R1+0x4] ;  /* 0x0000040001647983 */ /* 0x002ea20000300800 */
[----:B------:R-:W-:Y:S01]  /*5b60*/  FFMA.FTZ R124, R93, R124, R43 ;  /* 0x0000007c5d7c7223 */ /* 0x000fe2000001002b */
[----:B------:R-:W-:Y:S01]  /*5b70*/  MOV R42, R79 ;  /* 0x0000004f002a7202 */ /* 0x000fe20000000f00 */
[----:B------:R-:W-:Y:S02]  /*5b80*/  IMAD.MOV.U32 R43, RZ, RZ, RZ ;  /* 0x000000ffff2b7224 */ /* 0x000fe400078e00ff */
[----:B------:R-:W-:Y:S02]  /*5b90*/  FFMA.FTZ R123, -R7, R33, R123 ;  /* 0x00000021077b7223 */ /* 0x000fe4000001017b */
[----:B0-----:R-:W-:-:S04]  /*5ba0*/  IMAD.WIDE.U32 R42, R40, UR34, R42 ;  /* 0x00000022282a7c25 */ /* 0x001fc8000f8e002a */
[----:B------:R-:W-:Y:S01]  /*5bb0*/  FFMA.FTZ R40, R94, R123, R124 ;  /* 0x0000007b5e287223 */ /* 0x000fe2000001007c */
[----:B------:R-:W-:Y:S01]  /*5bc0*/  FMUL.FTZ R94, R105, UR51 ;  /* 0x00000033695e7c20 */ /* 0x000fe20008410000 */
[----:B------:R-:W-:Y:S02]  /*5bd0*/  IMAD R43, R41, UR34, R43 ;  /* 0x00000022292b7c24 */ /* 0x000fe4000f8e022b */
[----:B------:R-:W-:Y:S01]  /*5be0*/  FFMA.FTZ R41, -R5, R31, R122 ;  /* 0x0000001f05297223 */ /* 0x000fe2000001017a */
[----:B------:R-:W-:-:S03]  /*5bf0*/  VIADD R97, R79, 0x80 ;  /* 0x000000804f617836 */ /* 0x000fc60000000000 */
[----:B------:R-:W-:Y:S01]  /*5c00*/  FMUL.FTZ R94, R41, R94 ;  /* 0x0000005e295e7220 */ /* 0x000fe20000410000 */
[----:B------:R-:W-:Y:S01]  /*5c10*/  FFMA.FTZ R41, R96, R41, R40 ;  /* 0x0000002960297223 */ /* 0x000fe20000010028 */
[----:B------:R-:W-:-:S04]  /*5c20*/  LEA.HI R40, R97, R79, RZ, 0x1b ;  /* 0x0000004f61287211 */ /* 0x000fc800078fd8ff */
[----:B------:R-:W-:Y:S01]  /*5c30*/  LEA R97, R40, UR23, 0x2 ;  /* 0x0000001728617c11 */ /* 0x000fe2000f8e10ff */
[----:B------:R-:W-:Y:S01]  /*5c40*/  BAR.SYNC.DEFER_BLOCKING 0x0 ;  /* 0x0000000000007b1d */ /* 0x000fe20000010000 */
[----:B------:R-:W-:Y:S01]  /*5c50*/  USHF.R.S32.HI UR34, URZ, 0x1f, UR9 ;  /* 0x0000001fff227899 */ /* 0x000fe20008011409 */
[----:B------:R-:W-:-:S03]  /*5c60*/  MOV R95, UR42 ;  /* 0x0000002a005f7c02 */ /* 0x000fc60008000f00 */
[----:B------:R-:W-:Y:S02]  /*5c70*/  UIMAD UR34, UR34, UR42, URZ ;  /* 0x0000002a222272a4 */ /* 0x000fe4000f8e02ff */
[----:B------:R-:W-:-:S04]  /*5c80*/  IMAD.WIDE.U32 R42, R95, UR9, R42 ;  /* 0x000000095f2a7c25 */ /* 0x000fc8000f8e002a */
[C---:B------:R-:W-:Y:S01]  /*5c90*/  FFMA.FTZ R121, -R4.reuse, R30, R121 ;  /* 0x0000001e04797223 */ /* 0x040fe20000010179 */
[----:B------:R-:W-:Y:S01]  /*5ca0*/  UIMAD UR34, UR9, UR43, UR34 ;  /* 0x0000002b092272a4 */ /* 0x000fe2000f8e0222 */
[----:B------:R-:W-:Y:S01]  /*5cb0*/  FMUL.FTZ R95, R4, R104 ;  /* 0x00000068045f7220 */ /* 0x000fe20000410000 */
[----:B------:R-:W-:Y:S01]  /*5cc0*/  IADD3 R40, P3, PT, R42, UR35, RZ ;  /* 0x000000232a287c10 */ /* 0x000fe2000ff7e0ff */
[----:B------:R-:W0:Y:S02]  /*5cd0*/  LDS R97, [R97+0x1290] ;  /* 0x0012900061617984 */ /* 0x000e240000000800 */
[C---:B---3--:R-:W-:Y:S01]  /*5ce0*/  FADD.FTZ R98, R95.reuse, R98 ;  /* 0x000000625f627221 */ /* 0x048fe20000010000 */
[----:B------:R-:W-:Y:S01]  /*5cf0*/  FFMA.FTZ R42, R95, R121, R41 ;  /* 0x000000795f2a7223 */ /* 0x000fe20000010029 */
[----:B------:R-:W-:Y:S02]  /*5d00*/  IADD3.X R41, PT, PT, R43, UR34, RZ, P3, !PT ;  /* 0x000000222b297c10 */ /* 0x000fe40009ffe4ff */
[----:B------:R-:W-:Y:S01]  /*5d10*/  MOV R95, UR44 ;  /* 0x0000002c005f7c02 */ /* 0x000fe20008000f00 */
[C---:B------:R-:W-:Y:S01]  /*5d20*/  FMUL.FTZ R43, R3.reuse, R103 ;  /* 0x00000067032b7220 */ /* 0x040fe20000410000 */
[----:B------:R1:W-:Y:S01]  /*5d30*/  STL [R1+0xc], R98 ;  /* 0x00000c6201007387 */ /* 0x0003e20000100800 */
[----:B------:R-:W-:-:S02]  /*5d40*/  FFMA.FTZ R120, -R3, R28, R120 ;  /* 0x0000001c03787223 */ /* 0x000fc40000010178 */
[----:B------:R-:W-:-:S04]  /*5d50*/  IMAD.WIDE.U32 R40, R95, UR8, R40 ;  /* 0x000000085f287c25 */ /* 0x000fc8000f8e0028 */
[----:B----4-:R-:W-:Y:S01]  /*5d60*/  FADD.FTZ R99, R43, R99 ;  /* 0x000000632b637221 */ /* 0x010fe20000010000 */
[----:B------:R-:W-:Y:S02]  /*5d70*/  IMAD.U32 R95, RZ, RZ, UR45 ;  /* 0x0000002dff5f7e24 */ /* 0x000fe4000f8e00ff */
[----:B-1----:R-:W-:Y:S02]  /*5d80*/  FMUL.FTZ R98, R103, UR51 ;  /* 0x0000003367627c20 */ /* 0x002fe40008410000 */
[----:B------:R-:W-:Y:S01]  /*5d90*/  IMAD R41, R95, UR8, R41 ;  /* 0x000000085f297c24 */ /* 0x000fe2000f8e0229 */
[----:B------:R1:W-:Y:S01]  /*5da0*/  STL [R1+0x8], R99 ;  /* 0x0000086301007387 */ /* 0x0003e20000100800 */
[----:B------:R-:W-:Y:S01]  /*5db0*/  FMUL.FTZ R98, R120, R98 ;  /* 0x0000006278627220 */ /* 0x000fe20000410000 */
[----:B------:R-:W-:Y:S01]  /*5dc0*/  FFMA.FTZ R120, R43, R120, R42 ;  /* 0x000000782b787223 */ /* 0x000fe2000001002a */
[----:B------:R-:W-:Y:S01]  /*5dd0*/  LEA R42, P3, R40, UR46, 0x2 ;  /* 0x0000002e282a7c11 */ /* 0x000fe2000f8610ff */
[C---:B------:R-:W-:Y:S01]  /*5de0*/  FMUL.FTZ R95, R2.reuse, R149 ;  /* 0x00000095025f7220 */ /* 0x040fe20000410000 */
[----:B------:R-:W-:Y:S01]  /*5df0*/  FFMA.FTZ R119, -R2, R27, R119 ;  /* 0x0000001b02777223 */ /* 0x000fe20000010177 */
[----:B------:R-:W-:Y:S01]  /*5e00*/  FMUL.FTZ R118, R149, UR51 ;  /* 0x0000003395767c20 */ /* 0x000fe20008410000 */
[----:B-1----:R-:W-:-:S02]  /*5e10*/  IADD3 R99, PT, PT, R79, 0x100, RZ ;  /* 0x000001004f637810 */ /* 0x002fc40007ffe0ff */
[----:B------:R-:W-:Y:S01]  /*5e20*/  LEA.HI.X R43, R40, UR47, R41, 0x2, P3 ;  /* 0x0000002f282b7c11 */ /* 0x000fe200098f1429 */
[----:B------:R-:W-:Y:S01]  /*5e30*/  FMUL.FTZ R90, R110, UR51 ;  /* 0x000000336e5a7c20 */ /* 0x000fe20008410000 */
[----:B------:R-:W-:Y:S01]  /*5e40*/  LEA.HI R40, R99, R79, RZ, 0x1b ;  /* 0x0000004f63287211 */ /* 0x000fe200078fd8ff */
[----:B------:R-:W-:Y:S01]  /*5e50*/  FMUL.FTZ R88, R109, UR51 ;  /* 0x000000336d587c20 */ /* 0x000fe20008410000 */
[----:B------:R-:W-:Y:S01]  /*5e60*/  FMUL.FTZ R91, R108, UR51 ;  /* 0x000000336c5b7c20 */ /* 0x000fe20008410000 */
[----:B------:R-:W-:Y:S01]  /*5e70*/  FMUL.FTZ R93, R106, UR51 ;  /* 0x000000336a5d7c20 */ /* 0x000fe20008410000 */
[----:B------:R-:W-:Y:S01]  /*5e80*/  FMUL.FTZ R96, R104, UR51 ;  /* 0x0000003368607c20 */ /* 0x000fe20008410000 */
[----:B------:R-:W-:Y:S01]  /*5e90*/  BSSY.RECONVERGENT B0, `(.L_x_330) ;  /* 0x0000018000007945 */ /* 0x000fe20003800200 */
[----:B------:R-:W-:Y:S01]  /*5ea0*/  FMUL.FTZ R118, R119, R118 ;  /* 0x0000007677767220 */ /* 0x000fe20000410000 */
[----:B------:R-:W-:Y:S01]  /*5eb0*/  FMUL.FTZ R90, R127, R90 ;  /* 0x0000005a7f5a7220 */ /* 0x000fe20000410000 */
[----:B------:R-:W-:Y:S01]  /*5ec0*/  FMUL.FTZ R88, R126, R88 ;  /* 0x000000587e587220 */ /* 0x000fe20000410000 */
[----:B------:R-:W-:Y:S01]  /*5ed0*/  FMUL.FTZ R91, R125, R91 ;  /* 0x0000005b7d5b7220 */ /* 0x000fe20000410000 */
[----:B------:R-:W-:Y:S01]  /*5ee0*/  FMUL.FTZ R93, R123, R93 ;  /* 0x0000005d7b5d7220 */ /* 0x000fe20000410000 */
[----:B------:R-:W-:Y:S01]  /*5ef0*/  FMUL.FTZ R96, R121, R96 ;  /* 0x0000006079607220 */ /* 0x000fe20000410000 */
[----:B------:R-:W-:Y:S01]  /*5f00*/  ISETP.GE.AND P3, PT, R80, 0x81, PT ;  /* 0x000000815000780c */ /* 0x000fe20003f66270 */
[----:B------:R-:W-:Y:S01]  /*5f10*/  FMUL.FTZ R102, R112, UR51 ;  /* 0x0000003370667c20 */ /* 0x000fe20008410000 */
[----:B------:R-:W-:Y:S01]  /*5f20*/  ISETP.GE.AND P4, PT, R80, 0x101, PT ;  /* 0x000001015000780c */ /* 0x000fe20003f86270 */
[----:B------:R-:W-:Y:S01]  /*5f30*/  FMUL.FTZ R101, R113, UR51 ;  /* 0x0000003371657c20 */ /* 0x000fe20008410000 */
[----:B------:R-:W-:Y:S01]  /*5f40*/  FMUL.FTZ R99, R115, UR51 ;  /* 0x0000003373637c20 */ /* 0x000fe20008410000 */
[----:B------:R-:W-:Y:S01]  /*5f50*/  FMUL.FTZ R41, R116, UR51 ;  /* 0x0000003374297c20 */ /* 0x000fe20008410000 */
[C---:B--2---:R-:W-:Y:S01]  /*5f60*/  FADD.FTZ R100, R95.reuse, R100 ;  /* 0x000000645f647221 */ /* 0x044fe20000010000 */
[----:B------:R-:W-:Y:S01]  /*5f70*/  FFMA.FTZ R95, R95, R119, R120 ;  /* 0x000000775f5f7223 */ /* 0x000fe20000010078 */
[----:B------:R-:W-:Y:S01]  /*5f80*/  LEA R119, R40, UR23, 0x2 ;  /* 0x0000001728777c11 */ /* 0x000fe2000f8e10ff */
[----:B------:R-:W-:-:S02]  /*5f90*/  FMUL.FTZ R40, R117, UR51 ;  /* 0x0000003375287c20 */ /* 0x000fc40008410000 */
[----:B------:R1:W-:Y:S02]  /*5fa0*/  STL [R1+0x4], R100 ;  /* 0x0000046401007387 */ /* 0x0003e40000100800 */
[----:B-1----:R-:W-:Y:S01]  /*5fb0*/  FMUL.FTZ R100, R114, UR51 ;  /* 0x0000003372647c20 */ /* 0x002fe20008410000 */
[----:B0-----:R-:W-:Y:S06]  /*5fc0*/  @!P1 BRA `(.L_x_331) ;  /* 0x0000000000109947 */ /* 0x001fec0003800000 */
[----:B------:R-:W-:-:S04]  /*5fd0*/  LEA.HI R120, R79, R79, RZ, 0x1b ;  /* 0x0000004f4f787211 */ /* 0x000fc800078fd8ff */
[----:B------:R-:W-:-:S06]  /*5fe0*/  LEA R120, R120, UR23, 0x2 ;  /* 0x0000001778787c11 */ /* 0x000fcc000f8e10ff */
[----:B------:R-:W0:Y:S04]  /*5ff0*/  LDS R120, [R120+0x1090] ;  /* 0x0010900078787984 */ /* 0x000e280000000800 */
[----:B0-----:R0:W-:Y:S02]  /*6000*/  REDG.E.ADD.F32.FTZ.RN.STRONG.GPU desc[UR32][R42.64], R120 ;  /* 0x000000782a0079a6 */ /* 0x0011e4000c12f320 */
.L_x_331:
[----:B------:R-:W-:Y:S05]  /*6010*/  BSYNC.RECONVERGENT B0 ;  /* 0x0000000000007941 */ /* 0x000fea0003800200 */
.L_x_330:
[----:B------:R-:W-:Y:S04]  /*6020*/  BSSY.RECONVERGENT B0, `(.L_x_332) ;  /* 0x0000003000007945 */ /* 0x000fe80003800200 */
[----:B------:R-:W-:Y:S05]  /*6030*/  @!P3 BRA `(.L_x_333) ;  /* 0x000000000004b947 */ /* 0x000fea0003800000 */
[----:B------:R1:W-:Y:S02]  /*6040*/  REDG.E.ADD.F32.FTZ.RN.STRONG.GPU desc[UR32][R42.64+0x200], R97 ;  /* 0x000200612a0079a6 */ /* 0x0003e4000c12f320 */
.L_x_333:
[----:B------:R-:W-:Y:S05]  /*6050*/  BSYNC.RECONVERGENT B0 ;  /* 0x0000000000007941 */ /* 0x000fea0003800200 */
.L_x_332:
[----:B------:R-:W2:Y:S01]  /*6060*/  LDS R119, [R119+0x1490] ;  /* 0x0014900077777984 */ /* 0x000ea20000000800 */
[----:B------:R-:W-:Y:S01]  /*6070*/  BSSY.RECONVERGENT B0, `(.L_x_334) ;  /* 0x0000004000007945 */ /* 0x000fe20003800200 */
[----:B-1----:R-:W-:-:S03]  /*6080*/  VIADD R97, R79, 0x180 ;  /* 0x000001804f617836 */ /* 0x002fc60000000000 */
[----:B------:R-:W-:Y:S05]  /*6090*/  @!P4 BRA `(.L_x_335) ;  /* 0x000000000004c947 */ /* 0x000fea0003800000 */
[----:B--2---:R1:W-:Y:S02]  /*60a0*/  REDG.E.ADD.F32.FTZ.RN.STRONG.GPU desc[UR32][R42.64+0x400], R119 ;  /* 0x000400772a0079a6 */ /* 0x0043e4000c12f320 */
.L_x_335:
[----:B------:R-:W-:Y:S05]  /*60b0*/  BSYNC.RECONVERGENT B0 ;  /* 0x0000000000007941 */ /* 0x000fea0003800200 */
.L_x_334:
[-C--:B------:R-:W-:Y:S01]  /*60c0*/  LEA.HI R97, R97, R79.reuse, RZ, 0x1b ;  /* 0x0000004f61617211 */ /* 0x080fe200078fd8ff */
[----:B0-----:R-:W-:Y:S01]  /*60d0*/  VIADD R120, R79, 0x280 ;  /* 0x000002804f787836 */ /* 0x001fe20000000000 */
[C---:B------:R-:W-:Y:S01]  /*60e0*/  ISETP.GE.AND P1, PT, R80.reuse, 0x181, PT ;  /* 0x000001815000780c */ /* 0x040fe20003f26270 */
[----:B------:R-:W-:Y:S01]  /*60f0*/  BSSY.RECONVERGENT B0, `(.L_x_336) ;  /* 0x000000d000007945 */ /* 0x000fe20003800200 */
[----:B------:R-:W-:Y:S02]  /*6100*/  LEA R97, R97, UR23, 0x2 ;  /* 0x0000001761617c11 */ /* 0x000fe4000f8e10ff */
[----:B-12---:R-:W-:Y:S02]  /*6110*/  IADD3 R119, PT, PT, R79, 0x200, RZ ;  /* 0x000002004f777810 */ /* 0x006fe40007ffe0ff */
[----:B------:R-:W-:Y:S02]  /*6120*/  ISETP.GE.AND P3, PT, R80, 0x201, PT ;  /* 0x000002015000780c */ /* 0x000fe40003f66270 */
[----:B------:R-:W0:Y:S01]  /*6130*/  LDS R97, [R97+0x1690] ;  /* 0x0016900061617984 */ /* 0x000e220000000800 */
[----:B------:R-:W-:-:S02]  /*6140*/  LEA.HI R119, R119, R79, RZ, 0x1b ;  /* 0x0000004f77777211 */ /* 0x000fc400078fd8ff */
[C---:B------:R-:W-:Y:S02]  /*6150*/  ISETP.GE.AND P4, PT, R80.reuse, 0x281, PT ;  /* 0x000002815000780c */ /* 0x040fe40003f86270 */
[----:B------:R-:W-:Y:S02]  /*6160*/  ISETP.GE.AND P5, PT, R80, 0x301, PT ;  /* 0x000003015000780c */ /* 0x000fe40003fa6270 */
[----:B------:R-:W-:Y:S02]  /*6170*/  LEA R119, R119, UR23, 0x2 ;  /* 0x0000001777777c11 */ /* 0x000fe4000f8e10ff */
[----:B------:R-:W-:Y:S02]  /*6180*/  LEA.HI R120, R120, R79, RZ, 0x1b ;  /* 0x0000004f78787211 */ /* 0x000fe400078fd8ff */
[----:B------:R-:W-:Y:S01]  /*6190*/  IADD3 R121, PT, PT, R79, 0x300, RZ ;  /* 0x000003004f797810 */ /* 0x000fe20007ffe0ff */
[----:B------:R-:W-:Y:S06]  /*61a0*/  @!P1 BRA `(.L_x_337) ;  /* 0x0000000000049947 */ /* 0x000fec0003800000 */
[----:B0-----:R1:W-:Y:S02]  /*61b0*/  REDG.E.ADD.F32.FTZ.RN.STRONG.GPU desc[UR32][R42.64+0x600], R97 ;  /* 0x000600612a0079a6 */ /* 0x0013e4000c12f320 */
.L_x_337:
[----:B------:R-:W-:Y:S05]  /*61c0*/  BSYNC.RECONVERGENT B0 ;  /* 0x0000000000007941 */ /* 0x000fea0003800200 */
.L_x_336:
[----:B------:R-:W2:Y:S01]  /*61d0*/  LDS R119, [R119+0x1890] ;  /* 0x0018900077777984 */ /* 0x000ea20000000800 */
[----:B------:R-:W-:Y:S01]  /*61e0*/  BSSY.RECONVERGENT B0, `(.L_x_338) ;  /* 0x0000005000007945 */ /* 0x000fe20003800200 */
[----:B01----:R-:W-:Y:S02]  /*61f0*/  LEA.HI R97, R121, R79, RZ, 0x1b ;  /* 0x0000004f79617211 */ /* 0x003fe400078fd8ff */
[----:B------:R-:W-:Y:S01]  /*6200*/  LEA R120, R120, UR23, 0x2 ;  /* 0x0000001778787c11 */ /* 0x000fe2000f8e10ff */
[----:B------:R-:W-:Y:S06]  /*6210*/  @!P3 BRA `(.L_x_339) ;  /* 0x000000000004b947 */ /* 0x000fec0003800000 */
[----:B--2---:R0:W-:Y:S02]  /*6220*/  REDG.E.ADD.F32.FTZ.RN.STRONG.GPU desc[UR32][R42.64+0x800], R119 ;  /* 0x000800772a0079a6 */ /* 0x0041e4000c12f320 */
.L_x_339:
[----:B------:R-:W-:Y:S05]  /*6230*/  BSYNC.RECONVERGENT B0 ;  /* 0x0000000000007941 */ /* 0x000fea0003800200 */
.L_x_338:
[----:B------:R-:W1:Y:S01]  /*6240*/  LDS R120, [R120+0x1a90] ;  /* 0x001a900078787984 */ /* 0x000e620000000800 */
[----:B------:R-:W-:Y:S01]  /*6250*/  BSSY.RECONVERGENT B0, `(.L_x_340) ;  /* 0x0000004000007945 */ /* 0x000fe20003800200 */
[----:B------:R-:W-:-:S03]  /*6260*/  LEA R97, R97, UR23, 0x2 ;  /* 0x0000001761617c11 */ /* 0x000fc6000f8e10ff */
[----:B------:R-:W-:Y:S05]  /*6270*/  @!P4 BRA `(.L_x_341) ;  /* 0x000000000004c947 */ /* 0x000fea0003800000 */
[----:B-1----:R3:W-:Y:S02]  /*6280*/  REDG.E.ADD.F32.FTZ.RN.STRONG.GPU desc[UR32][R42.64+0xa00], R120 ;  /* 0x000a00782a0079a6 */ /* 0x0027e4000c12f320 */
.L_x_341:
[----:B------:R-:W-:Y:S05]  /*6290*/  BSYNC.RECONVERGENT B0 ;  /* 0x0000000000007941 */ /* 0x000fea0003800200 */
.L_x_340:
[----:B------:R-:W4:Y:S01]  /*62a0*/  LDS R97, [R97+0x1c90] ;  /* 0x001c900061617984 */ /* 0x000f220000000800 */
[----:B------:R-:W-:Y:S01]  /*62b0*/  BSSY.RECONVERGENT B0, `(.L_x_342) ;  /* 0x0000004000007945 */ /* 0x000fe20003800200 */
[----:B0-2---:R-:W-:-:S03]  /*62c0*/  VIADD R119, R79, 0x380 ;  /* 0x000003804f777836 */ /* 0x005fc60000000000 */
[----:B------:R-:W-:Y:S05]  /*62d0*/  @!P5 BRA `(.L_x_343) ;  /* 0x000000000004d947 */ /* 0x000fea0003800000 */
[----:B----4-:R0:W-:Y:S02]  /*62e0*/  REDG.E.ADD.F32.FTZ.RN.STRONG.GPU desc[UR32][R42.64+0xc00], R97 ;  /* 0x000c00612a0079a6 */ /* 0x0101e4000c12f320 */
.L_x_343:
[----:B------:R-:W-:Y:S05]  /*62f0*/  BSYNC.RECONVERGENT B0 ;  /* 0x0000000000007941 */ /* 0x000fea0003800200 */
.L_x_342:
[-C--:B0---4-:R-:W-:Y:S01]  /*6300*/  LEA.HI R97, R119, R79.reuse, RZ, 0x1b ;  /* 0x0000004f77617211 */ /* 0x091fe200078fd8ff */
[----:B------:R-:W-:Y:S01]  /*6310*/  BSSY.RECONVERGENT B0, `(.L_x_344) ;  /* 0x000000f000007945 */ /* 0x000fe20003800200 */
[----:B------:R-:W-:Y:S02]  /*6320*/  ISETP.GE.AND P1, PT, R80, 0x381, PT ;  /* 0x000003815000780c */ /* 0x000fe40003f26270 */
[----:B------:R-:W-:Y:S02]  /*6330*/  LEA R97, R97, UR23, 0x2 ;  /* 0x0000001761617c11 */ /* 0x000fe4000f8e10ff */
[C---:B-1-3--:R-:W-:Y:S02]  /*6340*/  LOP3.LUT R120, R79.reuse, 0x400, RZ, 0xfc, !PT ;  /* 0x000004004f787812 */ /* 0x04afe400078efcff */
[----:B------:R-:W-:Y:S02]  /*6350*/  IADD3 R121, PT, PT, R79, 0x480, RZ ;  /* 0x000004804f797810 */ /* 0x000fe40007ffe0ff */
[----:B------:R-:W0:Y:S01]  /*6360*/  LDS R97, [R97+0x1e90] ;  /* 0x001e900061617984 */ /* 0x000e220000000800 */
[----:B------:R-:W-:-:S02]  /*6370*/  LEA.HI R119, R120, R79, RZ, 0x1b ;  /* 0x0000004f78777211 */ /* 0x000fc400078fd8ff */
[----:B------:R-:W-:Y:S01]  /*6380*/  LEA.HI R120, R121, R79, RZ, 0x1b ;  /* 0x0000004f79787211 */ /* 0x000fe200078fd8ff */
[----:B------:R-:W-:Y:S01]  /*6390*/  VIADD R121, R79, 0x500 ;  /* 0x000005004f797836 */ /* 0x000fe20000000000 */
[C---:B------:R-:W-:Y:S02]  /*63a0*/  ISETP.GE.AND P3, PT, R80.reuse, 0x401, PT ;  /* 0x000004015000780c */ /* 0x040fe40003f66270 */
[C---:B------:R-:W-:Y:S02]  /*63b0*/  ISETP.GE.AND P4, PT, R80.reuse, 0x481, PT ;  /* 0x000004815000780c */ /* 0x040fe40003f86270 */
[----:B------:R-:W-:Y:S02]  /*63c0*/  ISETP.GE.AND P5, PT, R80, 0x501, PT ;  /* 0x000005015000780c */ /* 0x000fe40003fa6270 */
[----:B------:R-:W-:Y:S01]  /*63d0*/  LEA R119, R119, UR23, 0x2 ;  /* 0x0000001777777c11 */ /* 0x000fe2000f8e10ff */
[----:B------:R-:W-:Y:S10]  /*63e0*/  @!P1 BRA `(.L_x_345) ;  /* 0x0000000000049947 */ /* 0x000ff40003800000 */
[----:B0-----:R1:W-:Y:S02]  /*63f0*/  REDG.E.ADD.F32.FTZ.RN.STRONG.GPU desc[UR32][R42.64+0xe00], R97 ;  /* 0x000e00612a0079a6 */ /* 0x0013e4000c12f320 */
.L_x_345:
[----:B------:R-:W-:Y:S05]  /*6400*/  BSYNC.RECONVERGENT B0 ;  /* 0x0000000000007941 */ /* 0x000fea0003800200 */
.L_x_344:
[----:B------:R-:W2:Y:S01]  /*6410*/  LDS R119, [R119+0x2090] ;  /* 0x0020900077777984 */ /* 0x000ea20000000800 */
[----:B------:R-:W-:Y:S01]  /*6420*/  BSSY.RECONVERGENT B0, `(.L_x_346) ;  /* 0x0000005000007945 */ /* 0x000fe20003800200 */
[----:B01----:R-:W-:Y:S02]  /*6430*/  LEA.HI R97, R121, R79, RZ, 0x1b ;  /* 0x0000004f79617211 */ /* 0x003fe400078fd8ff */
[----:B------:R-:W-:Y:S01]  /*6440*/  LEA R120, R120, UR23, 0x2 ;  /* 0x0000001778787c11 */ /* 0x000fe2000f8e10ff */
[----:B------:R-:W-:Y:S06]  /*6450*/  @!P3 BRA `(.L_x_347) ;  /* 0x000000000004b947 */ /* 0x000fec0003800000 */
[----:B--2---:R0:W-:Y:S02]  /*6460*/  REDG.E.ADD.F32.FTZ.RN.STRONG.GPU desc[UR32][R42.64+0x1000], R119 ;  /* 0x001000772a0079a6 */ /* 0x0041e4000c12f320 */
.L_x_347:
[----:B------:R-:W-:Y:S05]  /*6470*/  BSYNC.RECONVERGENT B0 ;  /* 0x0000000000007941 */ /* 0x000fea0003800200 */
.L_x_346:
[----:B------:R-:W1:Y:S01]  /*6480*/  LDS R120, [R120+0x2290] ;  /* 0x0022900078787984 */ /* 0x000e620000000800 */
[----:B------:R-:W-:Y:S01]  /*6490*/  BSSY.RECONVERGENT B0, `(.L_x_348) ;  /* 0x0000004000007945 */ /* 0x000fe20003800200 */
[----:B------:R-:W-:-:S03]  /*64a0*/  LEA R97, R97, UR23, 0x2 ;  /* 0x0000001761617c11 */ /* 0x000fc6000f8e10ff */
[----:B------:R-:W-:Y:S05]  /*64b0*/  @!P4 BRA `(.L_x_349) ;  /* 0x000000000004c947 */ /* 0x000fea0003800000 */
[----:B-1----:R3:W-:Y:S02]  /*64c0*/  REDG.E.ADD.F32.FTZ.RN.STRONG.GPU desc[UR32][R42.64+0x1200], R120 ;  /* 0x001200782a0079a6 */ /* 0x0027e4000c12f320 */
.L_x_349:
[----:B------:R-:W-:Y:S05]  /*64d0*/  BSYNC.RECONVERGENT B0 ;  /* 0x0000000000007941 */ /* 0x000fea0003800200 */
.L_x_348:
[----:B------:R-:W4:Y:S01]  /*64e0*/  LDS R97, [R97+0x2490] ;  /* 0x0024900061617984 */ /* 0x000f220000000800 */
[----:B------:R-:W-:Y:S01]  /*64f0*/  BSSY.RECONVERGENT B0, `(.L_x_350) ;  /* 0x0000005000007945 */ /* 0x000fe20003800200 */
[C---:B0-2---:R-:W-:Y:S01]  /*6500*/  IADD3 R119, PT, PT, R79.reuse, 0x580, RZ ;  /* 0x000005804f777810 */ /* 0x045fe20007ffe0ff */
[----:B-1-3--:R-:W-:Y:S02]  /*6510*/  VIADD R120, R79, 0x600 ;  /* 0x000006004f787836 */ /* 0x00afe40000000000 */
[----:B------:R-:W-:Y:S05]  /*6520*/  @!P5 BRA `(.L_x_351) ;  /* 0x000000000004d947 */ /* 0x000fea0003800000 */
[----:B----4-:R0:W-:Y:S02]  /*6530*/  REDG.E.ADD.F32.FTZ.RN.STRONG.GPU desc[UR32][R42.64+0x1400], R97 ;  /* 0x001400612a0079a6 */ /* 0x0101e4000c12f320 */
.L_x_351:
[----:B------:R-:W-:Y:S05]  /*6540*/  BSYNC.RECONVERGENT B0 ;  /* 0x0000000000007941 */ /* 0x000fea0003800200 */
.L_x_350:
[-C--:B------:R-:W-:Y:S01]  /*6550*/  LEA.HI R119, R119, R79.reuse, RZ, 0x1b ;  /* 0x0000004f77777211 */ /* 0x080fe200078fd8ff */
[----:B------:R-:W-:Y:S01]  /*6560*/  BSSY.RECONVERGENT B0, `(.L_x_352) ;  /* 0x000000f000007945 */ /* 0x000fe20003800200 */
[----:B------:R-:W-:Y:S01]  /*6570*/  ISETP.GE.AND P6, PT, R80, 0x581, PT ;  /* 0x000005815000780c */ /* 0x000fe20003fc6270 */
[----:B------:R-:W-:Y:S01]  /*6580*/  VIADD R121, R79, 0x700 ;  /* 0x000007004f797836 */ /* 0x000fe20000000000 */
[----:B------:R-:W-:Y:S02]  /*6590*/  LEA R119, R119, UR23, 0x2 ;  /* 0x0000001777777c11 */ /* 0x000fe4000f8e10ff */
[----:B0---4-:R-:W-:Y:S02]  /*65a0*/  IADD3 R97, PT, PT, R79, 0x680, RZ ;  /* 0x000006804f617810 */ /* 0x011fe40007ffe0ff */
[-C--:B------:R-:W-:Y:S02]  /*65b0*/  LEA.HI R120, R120, R79.reuse, RZ, 0x1b ;  /* 0x0000004f78787211 */ /* 0x080fe400078fd8ff */
[----:B------:R-:W0:Y:S01]  /*65c0*/  LDS R119, [R119+0x2690] ;  /* 0x0026900077777984 */ /* 0x000e220000000800 */
[----:B------:R-:W-:-:S02]  /*65d0*/  LEA.HI R97, R97, R79, RZ, 0x1b ;  /* 0x0000004f61617211 */ /* 0x000fc400078fd8ff */
[----:B------:R-:W-:Y:S02]  /*65e0*/  LEA R120, R120, UR23, 0x2 ;  /* 0x0000001778787c11 */ /* 0x000fe4000f8e10ff */
[C---:B------:R-:W-:Y:S02]  /*65f0*/  ISETP.GE.AND P1, PT, R80.reuse, 0x601, PT ;  /* 0x000006015000780c */ /* 0x040fe40003f26270 */
[C---:B------:R-:W-:Y:S02]  /*6600*/  ISETP.GE.AND P3, PT, R80.reuse, 0x681, PT ;  /* 0x000006815000780c */ /* 0x040fe40003f66270 */
[C---:B------:R-:W-:Y:S02]  /*6610*/  ISETP.GE.AND P4, PT, R80.reuse, 0x701, PT ;  /* 0x000007015000780c */ /* 0x040fe40003f86270 */
[----:B------:R-:W-:Y:S01]  /*6620*/  ISETP.GE.AND P5, PT, R80, 0x781, PT ;  /* 0x000007815000780c */ /* 0x000fe20003fa6270 */
[----:B------:R-:W-:-:S12]  /*6630*/  @!P6 BRA `(.L_x_353) ;  /* 0x000000000004e947 */ /* 0x000fd80003800000 */
[----:B0-----:R1:W-:Y:S02]  /*6640*/  REDG.E.ADD.F32.FTZ.RN.STRONG.GPU desc[UR32][R42.64+0x1600], R119 ;  /* 0x001600772a0079a6 */ /* 0x0013e4000c12f320 */
.L_x_353:
[----:B------:R-:W-:Y:S05]  /*6650*/  BSYNC.RECONVERGENT B0 ;  /* 0x0000000000007941 */ /* 0x000fea0003800200 */
.L_x_352:
[----:B------:R-:W2:Y:S01]  /*6660*/  LDS R120, [R120+0x2890] ;  /* 0x0028900078787984 */ /* 0x000ea20000000800 */
[----:B------:R-:W-:Y:S01]  /*6670*/  BSSY.RECONVERGENT B0, `(.L_x_354) ;  /* 0x0000006000007945 */ /* 0x000fe20003800200 */
[----:B01----:R-:W-:Y:S02]  /*6680*/  IADD3 R119, PT, PT, R79, 0x780, RZ ;  /* 0x000007804f777810 */ /* 0x003fe40007ffe0ff */
[----:B------:R-:W-:Y:S02]  /*6690*/  LEA.HI R80, R121, R79, RZ, 0x1b ;  /* 0x0000004f79507211 */ /* 0x000fe400078fd8ff */
[----:B------:R-:W-:Y:S01]  /*66a0*/  LEA R97, R97, UR23, 0x2 ;  /* 0x0000001761617c11 */ /* 0x000fe2000f8e10ff */
[----:B------:R-:W-:Y:S06]  /*66b0*/  @!P1 BRA `(.L_x_355) ;  /* 0x0000000000049947 */ /* 0x000fec0003800000 */
[----:B--2---:R0:W-:Y:S02]  /*66c0*/  REDG.E.ADD.F32.FTZ.RN.STRONG.GPU desc[UR32][R42.64+0x1800], R120 ;  /* 0x001800782a0079a6 */ /* 0x0041e4000c12f320 */
.L_x_355:
[----:B------:R-:W-:Y:S05]  /*66d0*/  BSYNC.RECONVERGENT B0 ;  /* 0x0000000000007941 */ /* 0x000fea0003800200 */
.L_x_354:
[----:B------:R-:W1:Y:S01]  /*66e0*/  LDS R97, [R97+0x2a90] ;  /* 0x002a900061617984 */ /* 0x000e620000000800 */
[----:B------:R-:W-:Y:S01]  /*66f0*/  BSSY.RECONVERGENT B0, `(.L_x_356) ;  /* 0x0000005000007945 */ /* 0x000fe20003800200 */
[----:B------:R-:W-:Y:S02]  /*6700*/  LEA.HI R119, R119, R79, RZ, 0x1b ;  /* 0x0000004f77777211 */ /* 0x000fe400078fd8ff */
[----:B------:R-:W-:Y:S01]  /*6710*/  LEA R80, R80, UR23, 0x2 ;  /* 0x0000001750507c11 */ /* 0x000fe2000f8e10ff */
[----:B------:R-:W-:Y:S06]  /*6720*/  @!P3 BRA `(.L_x_357) ;  /* 0x000000000004b947 */ /* 0x000fec0003800000 */
[----:B-1----:R3:W-:Y:S02]  /*6730*/  REDG.E.ADD.F32.FTZ.RN.STRONG.GPU desc[UR32][R42.64+0x1a00], R97 ;  /* 0x001a00612a0079a6 */ /* 0x0027e4000c12f320 */
.L_x_357:
[----:B------:R-:W-:Y:S05]  /*6740*/  BSYNC.RECONVERGENT B0 ;  /* 0x0000000000007941 */ /* 0x000fea0003800200 */
.L_x_356:
[----:B------:R-:W4:Y:S01]  /*6750*/  LDS R80, [R80+0x2c90] ;  /* 0x002c900050507984 */ /* 0x000f220000000800 */
[----:B------:R-:W-:Y:S01]  /*6760*/  BSSY.RECONVERGENT B0, `(.L_x_358) ;  /* 0x0000004000007945 */ /* 0x000fe20003800200 */
[----:B------:R-:W-:-:S03]  /*6770*/  LEA R119, R119, UR23, 0x2 ;  /* 0x0000001777777c11 */ /* 0x000fc6000f8e10ff */
[----:B------:R-:W-:Y:S05]  /*6780*/  @!P4 BRA `(.L_x_359) ;  /* 0x000000000004c947 */ /* 0x000fea0003800000 */
[----:B----4-:R4:W-:Y:S02]  /*6790*/  REDG.E.ADD.F32.FTZ.RN.STRONG.GPU desc[UR32][R42.64+0x1c00], R80 ;  /* 0x001c00502a0079a6 */ /* 0x0109e4000c12f320 */
.L_x_359:
[----:B------:R-:W-:Y:S05]  /*67a0*/  BSYNC.RECONVERGENT B0 ;  /* 0x0000000000007941 */ /* 0x000fea0003800200 */
.L_x_358:
[----:B------:R-:W0:Y:S01]  /*67b0*/  LDS R119, [R119+0x2e90] ;  /* 0x002e900077777984 */ /* 0x000e220000000800 */
[----:B------:R-:W-:Y:S04]  /*67c0*/  BSSY.RECONVERGENT B0, `(.L_x_360) ;  /* 0x0000003000007945 */ /* 0x000fe80003800200 */
[----:B------:R-:W-:Y:S05]  /*67d0*/  @!P5 BRA `(.L_x_361) ;  /* 0x000000000004d947 */ /* 0x000fea0003800000 */
[----:B0-----:R0:W-:Y:S02]  /*67e0*/  REDG.E.ADD.F32.FTZ.RN.STRONG.GPU desc[UR32][R42.64+0x1e00], R119 ;  /* 0x001e00772a0079a6 */ /* 0x0011e4000c12f320 */
.L_x_361:
[----:B------:R-:W-:Y:S05]  /*67f0*/  BSYNC.RECONVERGENT B0 ;  /* 0x0000000000007941 */ /* 0x000fea0003800200 */
.L_x_360:
[----:B------:R-:W-:Y:S01]  /*6800*/  FFMA.FTZ R118, R27, R149, R118 ;  /* 0x000000951b767223 */ /* 0x000fe20000010076 */
[----:B------:R-:W5:Y:S01]  /*6810*/  LDL.LU R121, [R1] ;  /* 0x0000000001797983 */ /* 0x000f620000300800 */
[----:B------:R-:W-:Y:S02]  /*6820*/  FFMA.FTZ R96, R30, R104, R96 ;  /* 0x000000681e607223 */ /* 0x000fe40000010060 */
[----:B------:R-:W-:Y:S01]  /*6830*/  FADD.FTZ R61, R118, R61 ;  /* 0x0000003d763d7221 */ /* 0x000fe20000010000 */
[----:B0-2---:R-:W2:Y:S01]  /*6840*/  LDL.LU R120, [R1+0x30] ;  /* 0x0000300001787983 */ /* 0x005ea20000300800 */
[----:B------:R-:W-:-:S03]  /*6850*/  FFMA.FTZ R98, R28, R103, R98 ;  /* 0x000000671c627223 */ /* 0x000fc60000010062 */
[----:B------:R-:W2:Y:S04]  /*6860*/  LDL.LU R119, [R1+0x34] ;  /* 0x0000340001777983 */ /* 0x000ea80000300800 */
[----:B------:R-:W2:Y:S04]  /*6870*/  LDL.LU R118, [R1+0x38] ;  /* 0x0000380001767983 */ /* 0x000ea80000300800 */
[----:B------:R-:W2:Y:S04]  /*6880*/  LDL.LU R104, [R1+0x3c] ;  /* 0x00003c0001687983 */ /* 0x000ea80000300800 */
[----:B------:R-:W2:Y:S01]  /*6890*/  LDL.LU R103, [R1+0x40] ;  /* 0x0000400001677983 */ /* 0x000ea20000300800 */
[----:B-1-3--:R-:W0:Y:S03]  /*68a0*/  S2R R97, SR_LANEID ;  /* 0x0000000000617919 */ /* 0x00ae260000000000 */
[----:B----4-:R-:W1:Y:S04]  /*68b0*/  SHFL.DOWN PT, R42, R95, 0x1, 0x1f ;  /* 0x08201f005f2a7f89 */ /* 0x010e6800000e0000 */
[----:B------:R-:W3:Y:S01]  /*68c0*/  SHFL.DOWN PT, R43, R84, 0x1, 0x1f ;  /* 0x08201f00542b7f89 */ /* 0x000ee200000e0000 */
[----:B0-----:R-:W-:-:S13]  /*68d0*/  ISETP.GT.AND P1, PT, R97, 0x1e, PT ;  /* 0x0000001e6100780c */ /* 0x001fda0003f24270 */
[----:B-1----:R-:W-:Y:S01]  /*68e0*/  @!P1 FADD.FTZ R95, R95, R42 ;  /* 0x0000002a5f5f9221 */ /* 0x002fe20000010000 */
[----:B---3--:R-:W-:Y:S01]  /*68f0*/  @!P1 FADD.FTZ R84, R84, R43 ;  /* 0x0000002b54549221 */ /* 0x008fe20000010000 */
[----:B------:R-:W-:-:S03]  /*6900*/  ISETP.GT.AND P1, PT, R97, 0x1d, PT ;  /* 0x0000001d6100780c */ /* 0x000fc60003f24270 */
[----:B------:R-:W0:Y:S04]  /*6910*/  SHFL.DOWN PT, R42, R95, 0x2, 0x1f ;  /* 0x08401f005f2a7f89 */ /* 0x000e2800000e0000 */
[----:B------:R-:W1:Y:S06]  /*6920*/  SHFL.DOWN PT, R43, R84, 0x2, 0x1f ;  /* 0x08401f00542b7f89 */ /* 0x000e6c00000e0000 */
[----:B0-----:R-:W-:Y:S01]  /*6930*/  @!P1 FADD.FTZ R95, R95, R42 ;  /* 0x0000002a5f5f9221 */ /* 0x001fe20000010000 */
[----:B-1----:R-:W-:-:S04]  /*6940*/  @!P1 FADD.FTZ R84, R84, R43 ;  /* 0x0000002b54549221 */ /* 0x002fc80000010000 */
[----:B------:R-:W0:Y:S01]  /*6950*/  SHFL.DOWN PT, R42, R95, 0x4, 0x1f ;  /* 0x08801f005f2a7f89 */ /* 0x000e2200000e0000 */
[----:B------:R-:W-:-:S03]  /*6960*/  ISETP.GT.AND P1, PT, R97, 0x1b, PT ;  /* 0x0000001b6100780c */ /* 0x000fc60003f24270 */
[----:B------:R-:W1:Y:S10]  /*6970*/  SHFL.DOWN PT, R43, R84, 0x4, 0x1f ;  /* 0x08801f00542b7f89 */ /* 0x000e7400000e0000 */
[----:B0-----:R-:W-:Y:S01]  /*6980*/  @!P1 FADD.FTZ R95, R95, R42 ;  /* 0x0000002a5f5f9221 */ /* 0x001fe20000010000 */
[----:B-1----:R-:W-:-:S04]  /*6990*/  @!P1 FADD.FTZ R84, R84, R43 ;  /* 0x0000002b54549221 */ /* 0x002fc80000010000 */
[----:B------:R-:W0:Y:S01]  /*69a0*/  SHFL.DOWN PT, R42, R95, 0x8, 0x1f ;  /* 0x09001f005f2a7f89 */ /* 0x000e2200000e0000 */
[----:B------:R-:W-:-:S03]  /*69b0*/  ISETP.GT.AND P1, PT, R97, 0x17, PT ;  /* 0x000000176100780c */ /* 0x000fc60003f24270 */
[----:B------:R-:W1:Y:S10]  /*69c0*/  SHFL.DOWN PT, R43, R84, 0x8, 0x1f ;  /* 0x09001f00542b7f89 */ /* 0x000e7400000e0000 */
[----:B0-----:R-:W-:Y:S01]  /*69d0*/  @!P1 FADD.FTZ R95, R95, R42 ;  /* 0x0000002a5f5f9221 */ /* 0x001fe20000010000 */
[----:B-1----:R-:W-:-:S04]  /*69e0*/  @!P1 FADD.FTZ R84, R84, R43 ;  /* 0x0000002b54549221 */ /* 0x002fc80000010000 */
[----:B------:R-:W0:Y:S04]  /*69f0*/  SHFL.DOWN PT, R80, R95, 0x10, 0x1f ;  /* 0x0a001f005f507f89 */ /* 0x000e2800000e0000 */
[----:B------:R-:W1:Y:S01]  /*6a00*/  SHFL.DOWN PT, R42, R84, 0x10, 0x1f ;  /* 0x0a001f00542a7f89 */ /* 0x000e6200000e0000 */
[----:B------:R-:W-:Y:S01]  /*6a10*/  ISETP.NE.AND P1, PT, R97, RZ, PT ;  /* 0x000000ff6100720c */ /* 0x000fe20003f25270 */
[----:B------:R-:W-:Y:S01]  /*6a20*/  FMUL.FTZ R102, R129, R102 ;  /* 0x0000006681667220 */ /* 0x000fe20000410000 */
[----:B------:R-:W-:Y:S01]  /*6a30*/  FMUL.FTZ R130, R130, R101 ;  /* 0x0000006582827220 */ /* 0x000fe20000410000 */
[----:B------:R-:W-:Y:S01]  /*6a40*/  FMUL.FTZ R100, R131, R100 ;  /* 0x0000006483647220 */ /* 0x000fe20000410000 */
[----:B------:R-:W-:Y:S01]  /*6a50*/  FMUL.FTZ R99, R132, R99 ;  /* 0x0000006384637220 */ /* 0x000fe20000410000 */
[----:B------:R-:W-:Y:S01]  /*6a60*/  FMUL.FTZ R41, R133, R41 ;  /* 0x0000002985297220 */ /* 0x000fe20000410000 */
[----:B------:R-:W-:-:S07]  /*6a70*/  FMUL.FTZ R40, R150, R40 ;  /* 0x0000002896287220 */ /* 0x000fce0000410000 */
[----:B------:R-:W-:-:S04]  /*6a80*/  @!P1 SHF.R.U32.HI R43, RZ, 0x2, R79 ;  /* 0x00000002ff2b9819 */ /* 0x000fc8000001164f */
[----:B------:R-:W-:Y:S01]  /*6a90*/  @!P1 LOP3.LUT R43, R43, 0xf8, RZ, 0xc0, !PT ;  /* 0x000000f82b2b9812 */ /* 0x000fe200078ec0ff */
[----:B0-----:R-:W-:Y:S01]  /*6aa0*/  FADD.FTZ R80, R95, R80 ;  /* 0x000000505f507221 */ /* 0x001fe20000010000 */
[----:B------:R-:W-:Y:S01]  /*6ab0*/  FFMA.FTZ R94, R31, R105, R94 ;  /* 0x000000691f5e7223 */ /* 0x000fe2000001005e */
        /* <DEDUP_REMOVED lines=12> */
[----:B------:R-:W-:Y:S01]  /*6b80*/  BSSY.RECONVERGENT B0, `(.L_x_362) ;  /* 0x0000033000007945 */ /* 0x000fe20003800200 */
        /* <DEDUP_REMOVED lines=14> */
[----:B-----5:R-:W-:Y:S01]  /*6c70*/  FADD.FTZ R121, R98, R121 ;  /* 0x0000007962797221 */ /* 0x020fe20000010000 */
[----:B--2---:R-:W-:-:S04]  /*6c80*/  FADD.FTZ R120, R81, R120 ;  /* 0x0000007851787221 */ /* 0x004fc80000010000 */
[----:B------:R0:W-:Y:S01]  /*6c90*/  STL [R1], R121 ;  /* 0x0000007901007387 */ /* 0x0001e20000100800 */
[----:B------:R-:W-:-:S03]  /*6ca0*/  FADD.FTZ R119, R87, R119 ;  /* 0x0000007757777221 */ /* 0x000fc60000010000 */
[----:B------:R0:W-:Y:S01]  /*6cb0*/  STL [R1+0x30], R120 ;  /* 0x0000307801007387 */ /* 0x0001e20000100800 */
[----:B------:R-:W-:-:S03]  /*6cc0*/  FADD.FTZ R118, R86, R118 ;  /* 0x0000007656767221 */ /* 0x000fc60000010000 */
[----:B------:R0:W-:Y:S01]  /*6cd0*/  STL [R1+0x34], R119 ;  /* 0x0000347701007387 */ /* 0x0001e20000100800 */
[----:B------:R-:W-:-:S03]  /*6ce0*/  FADD.FTZ R104, R83, R104 ;  /* 0x0000006853687221 */ /* 0x000fc60000010000 */
[----:B------:R0:W-:Y:S01]  /*6cf0*/  STL [R1+0x38], R118 ;  /* 0x0000387601007387 */ /* 0x0001e20000100800 */
[----:B------:R-:W-:-:S03]  /*6d00*/  FADD.FTZ R103, R82, R103 ;  /* 0x0000006752677221 */ /* 0x000fc60000010000 */
[----:B------:R0:W-:Y:S04]  /*6d10*/  STL [R1+0x3c], R104 ;  /* 0x00003c6801007387 */ /* 0x0001e80000100800 */
[----:B------:R0:W-:Y:S01]  /*6d20*/  STL [R1+0x40], R103 ;  /* 0x0000406701007387 */ /* 0x0001e20000100800 */
[----:B-1----:R-:W-:-:S05]  /*6d30*/  FADD.FTZ R81, R84, R42 ;  /* 0x0000002a54517221 */ /* 0x002fca0000010000 */
[----:B------:R0:W-:Y:S01]  /*6d40*/  @!P1 STS.64 [R43+UR23+0x3198], R80 ;  /* 0x003198502b009988 */ /* 0x0001e20008000a17 */
[----:B------:R-:W-:Y:S06]  /*6d50*/  BAR.SYNC.DEFER_BLOCKING 0x0 ;  /* 0x0000000000007b1d */ /* 0x000fec0000010000 */
[----:B------:R-:W-:Y:S05]  /*6d60*/  @P0 BRA `(.L_x_363) ;  /* 0x0000000000500947 */ /* 0x000fea0003800000 */
[----:B------:R-:W-:Y:S01]  /*6d70*/  UISETP.NE.AND UP0, UPT, UR10, UR49, UPT ;  /* 0x000000310a00728c */ /* 0x000fe2000bf05270 */
[----:B0-----:R-:W0:Y:S01]  /*6d80*/  LDS.128 R40, [UR23+0x31a0] ;  /* 0x0031a017ff287984 */ /* 0x001e220008000c00 */
[----:B------:R-:W-:Y:S01]  /*6d90*/  ULEA UR34, UR8, UR23, 0x2 ;  /* 0x0000001708227291 */ /* 0x000fe2000f8e10ff */
[----:B------:R-:W-:Y:S02]  /*6da0*/  ISETP.GT.AND P0, PT, R97, 0xf, PT ;  /* 0x0000000f6100780c */ /* 0x000fe40003f04270 */
        /* <DEDUP_REMOVED lines=16> */
.L_x_363:
[----:B------:R-:W-:Y:S05]  /*6eb0*/  BSYNC.RECONVERGENT B0 ;  /* 0x0000000000007941 */ /* 0x000fea0003800200 */
.L_x_362:
[----:B------:R-:W-:-:S04]  /*6ec0*/  UIADD3 UR8, UPT, UPT, UR8, 0x1, URZ ;  /* 0x0000000108087890 */ /* 0x000fc8000fffe0ff */
[----:B------:R-:W-:-:S09]  /*6ed0*/  UISETP.GE.AND UP0, UPT, UR8, UR50, UPT ;  /* 0x000000320800728c */ /* 0x000fd2000bf06270 */
[----:B------:R-:W-:Y:S05]  /*6ee0*/  BRA.U !UP0, `(.L_x_364) ;  /* 0xffffffbd08a07547 */ /* 0x000fea000b83ffff */
.L_x_319:
[----:B------:R-:W2:Y:S01]  /*6ef0*/  LDL.LU R93, [R1+0x3c] ;  /* 0x00003c00015d7983 */ /* 0x000ea20000300800 */
[----:B------:R-:W-:Y:S01]  /*6f00*/  BAR.SYNC.DEFER_BLOCKING 0x0 ;  /* 0x0000000000007b1d */ /* 0x000fe20000010000 */
[----:B------:R-:W-:-:S07]  /*6f10*/  UIMAD UR28, UR10, -0x800, UR28 ;  /* 0xfffff8000a1c78a4 */ /* 0x000fce000f8e021c */
[----:B------:R-:W3:Y:S01]  /*6f20*/  S2UR UR29, SR_CTAID.X ;  /* 0x00000000001d79c3 */ /* 0x000ee20000002500 */
[----:B------:R-:W3:Y:S01]  /*6f30*/  LDCU.64 UR24, c[0x0][0x4f8] ;  /* 0x00009f00ff1877ac */ /* 0x000ee20008000a00 */
[----:B------:R-:W2:Y:S01]  /*6f40*/  LDL.LU R92, [R1+0x40] ;  /* 0x00004000015c7983 */ /* 0x000ea20000300800 */
[----:B------:R-:W4:Y:S03]  /*6f50*/  LDCU.64 UR26, c[0x0][0x500] ;  /* 0x0000a000ff1a77ac */ /* 0x000f260008000a00 */
[----:B-1----:R-:W5:Y:S02]  /*6f60*/  LDL.LU R83, [R1+0x20] ;  /* 0x0000200001537983 */ /* 0x002f640000300800 */
[----:B------:R-:W4:Y:S01]  /*6f70*/  S2UR UR8, SR_CTAID.Y ;  /* 0x00000000000879c3 */ /* 0x000f220000002600 */
[----:B------:R-:W-:Y:S01]  /*6f80*/  ULEA UR14, UR10, 0xfffff800, 0xb ;  /* 0xfffff8000a0e7891 */ /* 0x000fe2000f8e58ff */
[----:B------:R-:W5:Y:S01]  /*6f90*/  LDL.LU R84, [R1+0x1c] ;  /* 0x00001c0001547983 */ /* 0x000f620000300800 */
[----:B------:R-:W1:Y:S03]  /*6fa0*/  LDCU.64 UR30, c[0x0][0x550] ;  /* 0x0000aa00ff1e77ac */ /* 0x000e660008000a00 */
[----:B------:R-:W3:Y:S04]  /*6fb0*/  LDL.LU R91, [R1+0x34] ;  /* 0x00003400015b7983 */ /* 0x000ee80000300800 */
[----:B------:R-:W3:Y:S04]  /*6fc0*/  LDL.LU R90, [R1+0x38] ;  /* 0x00003800015a7983 */ /* 0x000ee80000300800 */
[----:B0-----:R-:W4:Y:S04]  /*6fd0*/  LDL.LU R81, [R1+0x18] ;  /* 0x0000180001517983 */ /* 0x001f280000300800 */
[----:B------:R-:W4:Y:S04]  /*6fe0*/  LDL.LU R82, [R1+0x14] ;  /* 0x0000140001527983 */ /* 0x000f280000300800 */
[----:B------:R-:W4:Y:S04]  /*6ff0*/  LDL.LU R43, [R1+0x10] ;  /* 0x00001000012b7983 */ /* 0x000f280000300800 */
[----:B------:R-:W4:Y:S04]  /*7000*/  LDL.LU R80, [R1+0xc] ;  /* 0x00000c0001507983 */ /* 0x000f280000300800 */
[----:B------:R-:W5:Y:S04]  /*7010*/  LDL.LU R88, [R1+0x30] ;  /* 0x0000300001587983 */ /* 0x000f680000300800 */
[----:B------:R-:W5:Y:S04]  /*7020*/  LDL.LU R89, [R1+0x2c] ;  /* 0x00002c0001597983 */ /* 0x000f680000300800 */
[----:B------:R-:W4:Y:S04]  /*7030*/  LDL.LU R41, [R1+0x8] ;  /* 0x0000080001297983 */ /* 0x000f280000300800 */
[----:B------:R-:W4:Y:S04]  /*7040*/  LDL.LU R42, [R1+0x4] ;  /* 0x00000400012a7983 */ /* 0x000f280000300800 */
[----:B------:R-:W4:Y:S04]  /*7050*/  LDL.LU R40, [R1] ;  /* 0x0000000001287983 */ /* 0x000f280000300800 */
[----:B------:R-:W4:Y:S04]  /*7060*/  LDL.LU R86, [R1+0x28] ;  /* 0x0000280001567983 */ /* 0x000f280000300800 */
        /* <DEDUP_REMOVED lines=16> */
[----:B------:R-:W4:Y:S01]  /*7170*/  LDL.LU R94, [R1+0x44] ;  /* 0x00004400015e7983 */ /* 0x000f220000300800 */
[----:B--2---:R-:W-:-:S03]  /*7180*/  F2FP.BF16.F32.PACK_AB R0, R93, R92 ;  /* 0x0000005c5d00723e */ /* 0x004fc600000010ff */
[----:B------:R-:W2:Y:S01]  /*7190*/  LDL.LU R93, [R1+0xc0] ;  /* 0x0000c000015d7983 */ /* 0x000ea20000300800 */
[C---:B------:R-:W-:Y:S02]  /*71a0*/  PRMT R3, R0.reuse, 0x7610, R3 ;  /* 0x0000761000037816 */ /* 0x040fe40000000003 */
[----:B------:R-:W-:Y:S01]  /*71b0*/  PRMT R4, R0, 0x7632, R4 ;  /* 0x0000763200047816 */ /* 0x000fe20000000004 */
[----:B------:R-:W2:Y:S01]  /*71c0*/  LDL.LU R92, [R1+0xbc] ;  /* 0x0000bc00015c7983 */ /* 0x000ea20000300800 */
[----:B---3--:R-:W-:-:S03]  /*71d0*/  F2FP.BF16.F32.PACK_AB R2, R91, R90 ;  /* 0x0000005a5b02723e */ /* 0x008fc600000010ff */
[----:B------:R-:W3:Y:S01]  /*71e0*/  LDL.LU R91, [R1+0xb8] ;  /* 0x0000b800015b7983 */ /* 0x000ee20000300800 */
[C---:B------:R-:W-:Y:S02]  /*71f0*/  PRMT R5, R2.reuse, 0x7610, R5 ;  /* 0x0000761002057816 */ /* 0x040fe40000000005 */
[----:B------:R-:W-:Y:S01]  /*7200*/  PRMT R7, R2, 0x7632, R7 ;  /* 0x0000763202077816 */ /* 0x000fe20000000007 */
[----:B------:R-:W3:Y:S01]  /*7210*/  LDL.LU R90, [R1+0xb4] ;  /* 0x0000b400015a7983 */ /* 0x000ee20000300800 */
[----:B-----5:R-:W-:-:S03]  /*7220*/  F2FP.BF16.F32.PACK_AB R0, R89, R88 ;  /* 0x000000585900723e */ /* 0x020fc600000010ff */
[----:B------:R-:W5:Y:S04]  /*7230*/  LDL.LU R89, [R1+0xb0] ;  /* 0x0000b00001597983 */ /* 0x000f680000300800 */
[----:B------:R-:W5:Y:S01]  /*7240*/  LDL.LU R88, [R1+0xac] ;  /* 0x0000ac0001587983 */ /* 0x000f620000300800 */
[----:B----4-:R-:W-:-:S03]  /*7250*/  F2FP.BF16.F32.PACK_AB R2, R87, R86 ;  /* 0x000000565702723e */ /* 0x010fc600000010ff */
[----:B------:R-:W4:Y:S01]  /*7260*/  LDL.LU R87, [R1+0xa8] ;  /* 0x0000a80001577983 */ /* 0x000f220000300800 */
[----:B------:R-:W-:-:S03]  /*7270*/  PRMT R10, R2, 0x7610, R10 ;  /* 0x00007610020a7816 */ /* 0x000fc6000000000a */
[----:B------:R0:W-:Y:S04]  /*7280*/  STS.U16 [R109], R3 ;  /* 0x000000036d007388 */ /* 0x0001e80000000400 */
[----:B------:R1:W-:Y:S04]  /*7290*/  STS.U16 [R108+0x2], R4 ;  /* 0x000002046c007388 */ /* 0x0003e80000000400 */
[----:B------:R-:W4:Y:S01]  /*72a0*/  LDL.LU R86, [R1+0xa4] ;  /* 0x0000a40001567983 */ /* 0x000f220000300800 */
[----:B0-----:R-:W-:Y:S02]  /*72b0*/  F2FP.BF16.F32.PACK_AB R3, R84, R83 ;  /* 0x000000535403723e */ /* 0x001fe400000010ff */
[----:B-1----:R-:W-:Y:S01]  /*72c0*/  PRMT R4, R2, 0x7632, R4 ;  /* 0x0000763202047816 */ /* 0x002fe20000000004 */
[----:B------:R0:W-:Y:S01]  /*72d0*/  STS.U16 [R107+0x4], R5 ;  /* 0x000004056b007388 */ /* 0x0001e20000000400 */
[----:B------:R-:W-:-:S03]  /*72e0*/  F2FP.BF16.F32.PACK_AB R2, R82, R81 ;  /* 0x000000515202723e */ /* 0x000fc600000010ff */
[----:B------:R-:W4:Y:S01]  /*72f0*/  LDL.LU R84, [R1+0xa0] ;  /* 0x0000a00001547983 */ /* 0x000f220000300800 */
[----:B------:R-:W-:-:S03]  /*7300*/  PRMT R12, R2, 0x7632, R12 ;  /* 0x00007632020c7816 */ /* 0x000fc6000000000c */
[----:B------:R1:W-:Y:S01]  /*7310*/  STS.U16 [R106+0x6], R7 ;  /* 0x000006076a007388 */ /* 0x0003e20000000400 */
[----:B------:R-:W-:-:S03]  /*7320*/  PRMT R11, R3, 0x7632, R11 ;  /* 0x00007632030b7816 */ /* 0x000fc6000000000b */
[----:B------:R-:W4:Y:S01]  /*7330*/  LDL.LU R83, [R1+0x9c] ;  /* 0x00009c0001537983 */ /* 0x000f220000300800 */
[----:B0-----:R-:W-:-:S03]  /*7340*/  PRMT R5, R3, 0x7610, R5 ;  /* 0x0000761003057816 */ /* 0x001fc60000000005 */
[----:B------:R-:W4:Y:S01]  /*7350*/  LDL.LU R82, [R1+0x98] ;  /* 0x0000980001527983 */ /* 0x000f220000300800 */
[----:B-1----:R-:W-:Y:S02]  /*7360*/  PRMT R7, R2, 0x7610, R7 ;  /* 0x0000761002077816 */ /* 0x002fe40000000007 */
[----:B------:R-:W-:Y:S01]  /*7370*/  F2FP.BF16.F32.PACK_AB R2, R80, R43 ;  /* 0x0000002b5002723e */ /* 0x000fe200000010ff */
[----:B------:R-:W4:Y:S01]  /*7380*/  LDL.LU R81, [R1+0x94] ;  /* 0x0000940001517983 */ /* 0x000f220000300800 */
[----:B------:R-:W-:-:S03]  /*7390*/  F2FP.BF16.F32.PACK_AB R3, R42, R41 ;  /* 0x000000292a03723e */ /* 0x000fc600000010ff */
[----:B------:R-:W4:Y:S04]  /*73a0*/  LDL.LU R80, [R1+0x90] ;  /* 0x0000900001507983 */ /* 0x000f280000300800 */
[----:B------:R-:W4:Y:S04]  /*73b0*/  LDL.LU R43, [R1+0x8c] ;  /* 0x00008c00012b7983 */ /* 0x000f280000300800 */
[----:B------:R-:W4:Y:S04]  /*73c0*/  LDL.LU R42, [R1+0x88] ;  /* 0x00008800012a7983 */ /* 0x000f280000300800 */
[----:B------:R-:W4:Y:S01]  /*73d0*/  LDL.LU R41, [R1+0x84] ;  /* 0x0000840001297983 */ /* 0x000f220000300800 */
[----:B------:R-:W-:-:S02]  /*73e0*/  PRMT R8, R0, 0x7610, R8 ;  /* 0x0000761000087816 */ /* 0x000fc40000000008 */
[----:B------:R-:W-:Y:S02]  /*73f0*/  PRMT R9, R0, 0x7632, R9 ;  /* 0x0000763200097816 */ /* 0x000fe40000000009 */
[----:B------:R-:W0:Y:S01]  /*7400*/  S2R R0, SR_TID.X ;  /* 0x0000000000007919 */ /* 0x000e220000002100 */
[----:B------:R-:W-:Y:S01]  /*7410*/  UIADD3 UR28, UPT, UPT, UR28, 0x800, URZ ;  /* 0x000008001c1c7890 */ /* 0x000fe2000fffe0ff */
[----:B------:R1:W-:Y:S04]  /*7420*/  STS.U16 [R105+0x8], R8 ;  /* 0x0000080869007388 */ /* 0x0003e80000000400 */
[----:B------:R-:W-:Y:S04]  /*7430*/  STS.U16 [R104+0xa], R9 ;  /* 0x00000a0968007388 */ /* 0x000fe80000000400 */
[----:B------:R-:W-:Y:S01]  /*7440*/  STS.U16 [R103+0xc], R10 ;  /* 0x00000c0a67007388 */ /* 0x000fe20000000400 */
[----:B-1----:R-:W-:-:S03]  /*7450*/  PRMT R8, R2, 0x7632, R8 ;  /* 0x0000763202087816 */ /* 0x002fc60000000008 */
[----:B------:R1:W-:Y:S04]  /*7460*/  STS.U16 [R102+0xe], R4 ;  /* 0x00000e0466007388 */ /* 0x0003e80000000400 */
[----:B------:R-:W-:Y:S04]  /*7470*/  STS.U16 [R101+0x10], R5 ;  /* 0x0000100565007388 */ /* 0x000fe80000000400 */
[----:B------:R-:W-:Y:S01]  /*7480*/  STS.U16 [R100+0x12], R11 ;  /* 0x0000120b64007388 */ /* 0x000fe20000000400 */
[----:B-1----:R-:W-:Y:S02]  /*7490*/  PRMT R4, R3, 0x7632, R4 ;  /* 0x0000763203047816 */ /* 0x002fe40000000004 */
[----:B0-----:R-:W-:Y:S01]  /*74a0*/  ISETP.NE.AND P0, PT, R0, RZ, PT ;  /* 0x000000ff0000720c */ /* 0x001fe20003f05270 */
[----:B------:R-:W-:Y:S04]  /*74b0*/  STS.U16 [R99+0x14], R7 ;  /* 0x0000140763007388 */ /* 0x000fe80000000400 */
[----:B------:R0:W-:Y:S04]  /*74c0*/  STS.U16 [R98+0x16], R12 ;  /* 0x0000160c62007388 */ /* 0x0001e80000000400 */
[----:B------:R-:W-:Y:S04]  /*74d0*/  STS.U16 [R97+0x18], R2 ;  /* 0x0000180261007388 */ /* 0x000fe80000000400 */
[----:B------:R-:W-:Y:S01]  /*74e0*/  STS.U16 [R96+0x1a], R8 ;  /* 0x00001a0860007388 */ /* 0x000fe20000000400 */
[----:B0-----:R-:W-:-:S03]  /*74f0*/  IMAD.U32 R12, RZ, RZ, UR28 ;  /* 0x0000001cff0c7e24 */ /* 0x001fc6000f8e00ff */
[----:B------:R-:W-:Y:S04]  /*7500*/  STS.U16 [R95+0x1c], R3 ;  /* 0x00001c035f007388 */ /* 0x000fe80000000400 */
[----:B------:R0:W-:Y:S01]  /*7510*/  STS.U16 [R94+0x1e], R4 ;  /* 0x00001e045e007388 */ /* 0x0001e20000000400 */
[----:B------:R-:W-:Y:S01]  /*7520*/  NOP ;  /* 0x0000000000007918 */ /* 0x000fe20000000000 */
[----:B------:R-:W-:-:S04]  /*7530*/  USHF.R.S32.HI UR15, URZ, 0x1f, UR14 ;  /* 0x0000001fff0f7899 */ /* 0x000fc8000801140e */
[----:B------:R-:W-:Y:S01]  /*7540*/  UIMAD.WIDE.U32 UR12, UR29, UR24, UR14 ;  /* 0x000000181d0c72a5 */ /* 0x000fe2000f8e000e */
[----:B0-----:R-:W-:-:S03]  /*7550*/  LOP3.LUT R4, R0, 0x1f, RZ, 0xc0, !PT ;  /* 0x0000001f00047812 */ /* 0x001fc600078ec0ff */
[----:B------:R-:W-:Y:S02]  /*7560*/  UIMAD UR13, UR29, UR25, UR13 ;  /* 0x000000191d0d72a4 */ /* 0x000fe4000f8e020d */
[----:B------:R-:W-:Y:S02]  /*7570*/  UIMAD UR24, UR8, UR27, URZ ;  /* 0x0000001b081872a4 */ /* 0x000fe4000f8e02ff */
[----:B------:R-:W-:Y:S01]  /*7580*/  UIMAD.WIDE.U32 UR12, UR8, UR26, UR12 ;  /* 0x0000001a080c72a5 */ /* 0x000fe2000f8e000c */
[----:B------:R-:W-:Y:S01]  /*7590*/  LOP3.LUT R11, R4, 0x3e00, R85, 0xf8, !PT ;  /* 0x00003e00040b7812 */ /* 0x000fe200078ef855 */
[----:B------:R-:W0:Y:S02]  /*75a0*/  LDCU.64 UR26, c[0x0][0x560] ;  /* 0x0000ac00ff1a77ac */ /* 0x000e240008000a00 */
[----:B------:R-:W-:Y:S02]  /*75b0*/  MOV R10, UR24 ;  /* 0x00000018000a7c02 */ /* 0x000fe40008000f00 */
[----:B------:R-:W-:-:S03]  /*75c0*/  IADD3 R3, P1, PT, R11, UR12, RZ ;  /* 0x0000000c0b037c10 */ /* 0x000fc6000ff3e0ff */
[----:B------:R-:W1:Y:S01]  /*75d0*/  LDCU.64 UR24, c[0x0][0x520] ;  /* 0x0000a400ff1877ac */ /* 0x000e620008000a00 */
[----:B------:R-:W-:Y:S02]  /*75e0*/  IADD3.X R10, PT, PT, R10, UR13, RZ, P1, !PT ;  /* 0x0000000d0a0a7c10 */ /* 0x000fe40008ffe4ff */
[C---:B------:R-:W-:Y:S01]  /*75f0*/  LEA R2, P4, R3.reuse, UR30, 0x1 ;  /* 0x0000001e03027c11 */ /* 0x040fe2000f8808ff */
[----:B------:R-:W0:Y:S03]  /*7600*/  LDCU.64 UR12, c[0x0][0x518] ;  /* 0x0000a300ff0c77ac */ /* 0x000e260008000a00 */
[----:B------:R-:W-:Y:S01]  /*7610*/  LEA.HI.X R3, R3, UR31, R10, 0x1, P4 ;  /* 0x0000001f03037c11 */ /* 0x000fe2000a0f0c0a */
[----:B--2---:R-:W-:Y:S04]  /*7620*/  LDS.U16 R5, [R93] ;  /* 0x000000005d057984 */ /* 0x004fe80000000400 */
[----:B------:R-:W-:Y:S04]  /*7630*/  LDS.U16 R7, [R92+0x40] ;  /* 0x000040005c077984 */ /* 0x000fe80000000400 */
[----:B---3--:R-:W-:Y:S04]  /*7640*/  LDS.U16 R9, [R91+0x80] ;  /* 0x000080005b097984 */ /* 0x008fe80000000400 */
[----:B------:R-:W-:Y:S04]  /*7650*/  LDS.U16 R13, [R90+0xc0] ;  /* 0x0000c0005a0d7984 */ /* 0x000fe80000000400 */
[----:B-----5:R-:W-:Y:S04]  /*7660*/  LDS.U16 R15, [R89+0x100] ;  /* 0x00010000590f7984 */ /* 0x020fe80000000400 */
[----:B------:R-:W-:Y:S04]  /*7670*/  LDS.U16 R17, [R88+0x140] ;  /* 0x0001400058117984 */ /* 0x000fe80000000400 */
[----:B----4-:R-:W-:Y:S04]  /*7680*/  LDS.U16 R19, [R87+0x180] ;  /* 0x0001800057137984 */ /* 0x010fe80000000400 */
        /* <DEDUP_REMOVED lines=11> */
[----:B------:R-:W2:Y:S02]  /*7740*/  LDS R8, [UR23+0x1080] ;  /* 0x00108017ff087984 */ /* 0x000ea40008000800 */
[----:B--2---:R-:W-:-:S02]  /*7750*/  ISETP.GE.AND P1, PT, R76, R8, PT ;  /* 0x000000084c00720c */ /* 0x004fc40003f26270 */
        /* <DEDUP_REMOVED lines=31> */
[----:B------:R-:W-:Y:S01]  /*7950*/  BAR.SYNC.DEFER_BLOCKING 0x0 ;  /* 0x0000000000007b1d */ /* 0x000fe20000010000 */
[----:B--2---:R-:W-:-:S04]  /*7960*/  F2FP.BF16.F32.PACK_AB R7, R55, R54 ;  /* 0x000000363707723e */ /* 0x004fc800000010ff */
[----:B------:R-:W-:Y:S02]  /*7970*/  PRMT R8, R7, 0x7610, R8 ;  /* 0x0000761007087816 */ /* 0x000fe40000000008 */
[----:B---3--:R-:W-:Y:S02]  /*7980*/  F2FP.BF16.F32.PACK_AB R3, R57, R56 ;  /* 0x000000383903723e */ /* 0x008fe400000010ff */
[----:B------:R-:W-:Y:S02]  /*7990*/  PRMT R9, R7, 0x7632, R9 ;  /* 0x0000763207097816 */ /* 0x000fe40000000009 */
[----:B------:R-:W-:Y:S02]  /*79a0*/  F2FP.BF16.F32.PACK_AB R7, R59, R58 ;  /* 0x0000003a3b07723e */ /* 0x000fe400000010ff */
[----:B------:R-:W-:Y:S02]  /*79b0*/  PRMT R10, R3, 0x7610, R10 ;  /* 0x00007610030a7816 */ /* 0x000fe4000000000a */
[----:B------:R-:W-:-:S02]  /*79c0*/  F2FP.BF16.F32.PACK_AB R2, R154, R60 ;  /* 0x0000003c9a02723e */ /* 0x000fc400000010ff */
[----:B------:R-:W-:Y:S02]  /*79d0*/  PRMT R13, R3, 0x7632, R13 ;  /* 0x00007632030d7816 */ /* 0x000fe4000000000d */
[----:B------:R-:W-:Y:S02]  /*79e0*/  F2FP.BF16.F32.PACK_AB R3, R159, R158 ;  /* 0x0000009e9f03723e */ /* 0x000fe400000010ff */
[----:B------:R-:W-:Y:S01]  /*79f0*/  PRMT R5, R7, 0x7632, R5 ;  /* 0x0000763207057816 */ /* 0x000fe20000000005 */
[----:B------:R2:W-:Y:S01]  /*7a00*/  STS.U16 [R109], R8 ;  /* 0x000000086d007388 */ /* 0x0005e20000000400 */
[----:B------:R-:W-:-:S03]  /*7a10*/  PRMT R14, R2, 0x7610, R14 ;  /* 0x00007610020e7816 */ /* 0x000fc6000000000e */
[----:B------:R3:W-:Y:S04]  /*7a20*/  STS.U16 [R108+0x2], R9 ;  /* 0x000002096c007388 */ /* 0x0007e80000000400 */
[----:B------:R4:W-:Y:S01]  /*7a30*/  STS.U16 [R107+0x4], R10 ;  /* 0x0000040a6b007388 */ /* 0x0009e20000000400 */
[----:B--2---:R-:W-:-:S03]  /*7a40*/  PRMT R8, R2, 0x7632, R8 ;  /* 0x0000763202087816 */ /* 0x004fc60000000008 */
[----:B------:R-:W-:Y:S01]  /*7a50*/  STS.U16 [R106+0x6], R13 ;  /* 0x0000060d6a007388 */ /* 0x000fe20000000400 */
[----:B---3--:R-:W-:-:S03]  /*7a60*/  PRMT R9, R3, 0x7610, R9 ;  /* 0x0000761003097816 */ /* 0x008fc60000000009 */
[----:B------:R-:W-:Y:S01]  /*7a70*/  STS.U16 [R105+0x8], R7 ;  /* 0x0000080769007388 */ /* 0x000fe20000000400 */
[----:B----4-:R-:W-:-:S03]  /*7a80*/  PRMT R10, R3, 0x7632, R10 ;  /* 0x00007632030a7816 */ /* 0x010fc6000000000a */
[----:B------:R-:W-:Y:S04]  /*7a90*/  STS.U16 [R104+0xa], R5 ;  /* 0x00000a0568007388 */ /* 0x000fe80000000400 */
[----:B------:R-:W-:Y:S04]  /*7aa0*/  STS.U16 [R103+0xc], R14 ;  /* 0x00000c0e67007388 */ /* 0x000fe80000000400 */
[----:B------:R-:W-:Y:S04]  /*7ab0*/  STS.U16 [R102+0xe], R8 ;  /* 0x00000e0866007388 */ /* 0x000fe80000000400 */
[----:B------:R-:W-:Y:S04]  /*7ac0*/  STS.U16 [R101+0x10], R9 ;  /* 0x0000100965007388 */ /* 0x000fe80000000400 */
[----:B------:R2:W-:Y:S04]  /*7ad0*/  STS.U16 [R100+0x12], R10 ;  /* 0x0000120a64007388 */ /* 0x0005e80000000400 */
[----:B--2---:R-:W2:Y:S01]  /*7ae0*/  LDL.LU R10, [R1+0xc4] ;  /* 0x0000c400010a7983 */ /* 0x004ea20000300800 */
[----:B------:R-:W-:-:S02]  /*7af0*/  F2FP.BF16.F32.PACK_AB R2, R161, R160 ;  /* 0x000000a0a102723e */ /* 0x000fc400000010ff */
[----:B------:R-:W-:Y:S02]  /*7b00*/  F2FP.BF16.F32.PACK_AB R3, R165, R164 ;  /* 0x000000a4a503723e */ /* 0x000fe400000010ff */
[C---:B------:R-:W-:Y:S02]  /*7b10*/  PRMT R13, R2.reuse, 0x7610, R13 ;  /* 0x00007610020d7816 */ /* 0x040fe4000000000d */
[----:B------:R-:W-:Y:S02]  /*7b20*/  PRMT R15, R2, 0x7632, R15 ;  /* 0x00007632020f7816 */ /* 0x000fe4000000000f */
[----:B------:R-:W-:Y:S02]  /*7b30*/  F2FP.BF16.F32.PACK_AB R2, R61, R40 ;  /* 0x000000283d02723e */ /* 0x000fe400000010ff */
[----:B------:R-:W-:Y:S01]  /*7b40*/  PRMT R14, R3, 0x7632, R14 ;  /* 0x00007632030e7816 */ /* 0x000fe2000000000e */
[----:B------:R-:W-:Y:S01]  /*7b50*/  STS.U16 [R99+0x14], R13 ;  /* 0x0000140d63007388 */ /* 0x000fe20000000400 */
[----:B------:R-:W-:-:S03]  /*7b60*/  PRMT R8, R2, 0x7632, R8 ;  /* 0x0000763202087816 */ /* 0x000fc60000000008 */
        /* <DEDUP_REMOVED lines=24> */
[----:B0-----:R-:W-:-:S05]  /*7cf0*/  UIMAD.WIDE.U32 UR14, UR29, UR12, UR14 ;  /* 0x0000000c1d0e72a5 */ /* 0x001fca000f8e000e */
[----:B------:R-:W0:Y:S01]  /*7d00*/  LDS R8, [UR23+0x1080] ;  /* 0x00108017ff087984 */ /* 0x000e220008000800 */
[----:B------:R-:W-:Y:S01]  /*7d10*/  UIMAD UR13, UR29, UR13, UR15 ;  /* 0x0000000d1d0d72a4 */ /* 0x000fe2000f8e020f */
[----:B------:R-:W-:-:S03]  /*7d20*/  UMOV UR12, UR14 ;  /* 0x0000000e000c7c82 */ /* 0x000fc60008000000 */
[----:B-1----:R-:W-:-:S04]  /*7d30*/  UIMAD.WIDE.U32 UR12, UR8, UR24, UR12 ;  /* 0x00000018080c72a5 */ /* 0x002fc8000f8e000c */
[----:B------:R-:W-:Y:S02]  /*7d40*/  UIMAD UR13, UR8, UR25, UR13 ;  /* 0x00000019080d72a4 */ /* 0x000fe4000f8e020d */
[----:B---3--:R-:W-:-:S04]  /*7d50*/  IADD3 R3, P0, PT, R11, UR12, RZ ;  /* 0x0000000c0b037c10 */ /* 0x008fc8000ff1e0ff */
[----:B----4-:R-:W-:Y:S02]  /*7d60*/  LEA R2, P3, R3, UR26, 0x1 ;  /* 0x0000001a03027c11 */ /* 0x010fe4000f8608ff */
[-C--:B0-----:R-:W-:Y:S02]  /*7d70*/  ISETP.GE.AND P2, PT, R11, R8.reuse, PT ;  /* 0x000000080b00720c */ /* 0x081fe40003f46270 */
[-C--:B------:R-:W-:Y:S02]  /*7d80*/  ISETP.GE.AND P1, PT, R76, R8.reuse, PT ;  /* 0x000000084c00720c */ /* 0x080fe40003f26270 */
[-C--:B------:R-:W-:Y:S02]  /*7d90*/  ISETP.GE.AND P4, PT, R74, R8.reuse, PT ;  /* 0x000000084a00720c */ /* 0x080fe40003f86270 */
[-C--:B------:R-:W-:Y:S02]  /*7da0*/  ISETP.GE.AND P6, PT, R73, R8.reuse, PT ;  /* 0x000000084900720c */ /* 0x080fe40003fc6270 */
[----:B------:R-:W-:Y:S01]  /*7db0*/  ISETP.GE.AND P5, PT, R72, R8, PT ;  /* 0x000000084800720c */ /* 0x000fe20003fa6270 */
[----:B------:R-:W-:-:S04]  /*7dc0*/  UIADD3 UR21, UP0, UPT, UR21, -0x1000, URZ ;  /* 0xfffff00015157890 */ /* 0x000fc8000ff1e0ff */
[----:B------:R-:W-:Y:S02]  /*7dd0*/  UIADD3.X UR22, UPT, UPT, UR22, -0x1, URZ, UP0, !UPT ;  /* 0xffffffff16167890 */ /* 0x000fe400087fe4ff */
[----:B------:R-:W-:Y:S02]  /*7de0*/  UISETP.GT.AND UP0, UPT, UR10, 0x1, UPT ;  /* 0x000000010a00788c */ /* 0x000fe4000bf04270 */
[----:B------:R-:W-:Y:S02]  /*7df0*/  UIADD3 UR12, UPT, UPT, UR10, -0x1, URZ ;  /* 0xffffffff0a0c7890 */ /* 0x000fe4000fffe0ff */
[----:B------:R-:W-:Y:S02]  /*7e00*/  UIADD3 UR11, UP1, UPT, UR11, -0x1000, URZ ;  /* 0xfffff0000b0b7890 */ /* 0x000fe4000ff3e0ff */
[----:B------:R-:W-:Y:S02]  /*7e10*/  UIADD3 UR17, UP2, UPT, UR17, -0x1000, URZ ;  /* 0xfffff00011117890 */ /* 0x000fe4000ff5e0ff */
[----:B------:R-:W-:-:S02]  /*7e20*/  UIADD3 UR19, UP3, UPT, UR19, -0x1000, URZ ;  /* 0xfffff00013137890 */ /* 0x000fc4000ff7e0ff */
[----:B------:R-:W-:Y:S02]  /*7e30*/  UIADD3.X UR16, UPT, UPT, UR16, -0x1, URZ, UP1, !UPT ;  /* 0xffffffff10107890 */ /* 0x000fe40008ffe4ff */
[----:B------:R-:W-:Y:S02]  /*7e40*/  UIADD3.X UR18, UPT, UPT, UR18, -0x1, URZ, UP2, !UPT ;  /* 0xffffffff12127890 */ /* 0x000fe400097fe4ff */
[----:B------:R-:W-:Y:S01]  /*7e50*/  UIADD3.X UR20, UPT, UPT, UR20, -0x1, URZ, UP3, !UPT ;  /* 0xffffffff14147890 */ /* 0x000fe20009ffe4ff */
[----:B------:R-:W-:Y:S01]  /*7e60*/  UMOV UR10, UR12 ;  /* 0x0000000c000a7c82 */ /* 0x000fe20008000000 */
[----:B--2---:R-:W-:-:S04]  /*7e70*/  FADD.FTZ R54, R54, R10 ;  /* 0x0000000a36367221 */ /* 0x004fc80000010000 */
[----:B------:R-:W-:-:S04]  /*7e80*/  FADD.FTZ R55, R54, R55 ;  /* 0x0000003736377221 */ /* 0x000fc80000010000 */
[----:B------:R-:W-:-:S04]  /*7e90*/  FADD.FTZ R56, R55, R56 ;  /* 0x0000003837387221 */ /* 0x000fc80000010000 */
[----:B------:R-:W-:-:S04]  /*7ea0*/  FADD.FTZ R57, R56, R57 ;  /* 0x0000003938397221 */ /* 0x000fc80000010000 */
[----:B------:R-:W-:Y:S01]  /*7eb0*/  FADD.FTZ R58, R57, R58 ;  /* 0x0000003a393a7221 */ /* 0x000fe20000010000 */
[----:B------:R-:W-:-:S03]  /*7ec0*/  IMAD.X R10, RZ, RZ, UR13, P0 ;  /* 0x0000000dff0a7e24 */ /* 0x000fc600080e06ff */
[----:B------:R-:W-:Y:S02]  /*7ed0*/  FADD.FTZ R59, R58, R59 ;  /* 0x0000003b3a3b7221 */ /* 0x000fe40000010000 */
[----:B------:R-:W-:Y:S02]  /*7ee0*/  LEA.HI.X R3, R3, UR27, R10, 0x1, P3 ;  /* 0x0000001b03037c11 */ /* 0x000fe400098f0c0a */
[----:B------:R-:W-:-:S04]  /*7ef0*/  FADD.FTZ R59, R59, R60 ;  /* 0x0000003c3b3b7221 */ /* 0x000fc80000010000 */
[----:B------:R-:W-:Y:S01]  /*7f00*/  FADD.FTZ R59, R59, R154 ;  /* 0x0000009a3b3b7221 */ /* 0x000fe20000010000 */
[----:B------:R-:W-:Y:S01]  /*7f10*/  @!P2 STG.E.U16 desc[UR32][R2.64], R5 ;  /* 0x000000050200a986 */ /* 0x000fe2000c101520 */
[-C--:B------:R-:W-:Y:S02]  /*7f20*/  ISETP.GE.AND P0, PT, R75, R8.reuse, PT ;  /* 0x000000084b00720c */ /* 0x080fe40003f06270 */
[----:B------:R-:W-:Y:S01]  /*7f30*/  FADD.FTZ R158, R59, R158 ;  /* 0x0000009e3b9e7221 */ /* 0x000fe20000010000 */
[----:B------:R-:W-:Y:S01]  /*7f40*/  @!P1 STG.E.U16 desc[UR32][R2.64+0x40], R7 ;  /* 0x0000400702009986 */ /* 0x000fe2000c101520 */
[-C--:B------:R-:W-:Y:S02]  /*7f50*/  ISETP.GE.AND P3, PT, R71, R8.reuse, PT ;  /* 0x000000084700720c */ /* 0x080fe40003f66270 */
[-C--:B------:R-:W-:Y:S02]  /*7f60*/  ISETP.GE.AND P2, PT, R70, R8.reuse, PT ;  /* 0x000000084600720c */ /* 0x080fe40003f46270 */
        /* <DEDUP_REMOVED lines=31> */
.L_x_318:
        /* <DEDUP_REMOVED lines=45> */
.L_x_367:
[----:B------:R-:W-:Y:S05]  /*8430*/  BSYNC.RECONVERGENT B0 ;  /* 0x0000000000007941 */ /* 0x000fea0003800200 */
.L_x_366:
        /* <DEDUP_REMOVED lines=19> */
[----:B------:R-:W-:-:S05]  /*8570*/  @!P2 LOP3.LUT R0, R0, 0x7c, RZ, 0xc0, !PT ;  /* 0x0000007c0000a812 */ /* 0x000fca00078ec0ff */
[----:B------:R-:W-:Y:S02]  /*8580*/  @!P2 IMAD.IADD R7, R7, 0x1, R0 ;  /* 0x000000010707a824 */ /* 0x000fe400078e0200 */
        /* <DEDUP_REMOVED lines=22> */
.L_x_369:
[----:B------:R-:W-:Y:S05]  /*86f0*/  BSYNC.RECONVERGENT B0 ;  /* 0x0000000000007941 */ /* 0x000fea0003800200 */
.L_x_368:
[----:B------:R-:W-:Y:S05]  /*8700*/  @P0 EXIT ;  /* 0x000000000000094d */ /* 0x000fea0003800000 */
[----:B------:R-:W2:Y:S01]  /*8710*/  S2UR UR14, SR_CgaCtaId ;  /* 0x00000000000e79c3 */ /* 0x000ea20000008800 */
[----:B------:R-:W3:Y:S01]  /*8720*/  LDCU.64 UR10, c[0x0][0x4a8] ;  /* 0x00009500ff0a77ac */ /* 0x000ee20008000a00 */
[----:B------:R-:W-:Y:S01]  /*8730*/  BSSY.RECONVERGENT B0, `(.L_x_370) ;  /* 0x0000029000007945 */ /* 0x000fe20003800200 */
[----:B------:R-:W4:Y:S01]  /*8740*/  LDCU.64 UR12, c[0x0][0x4c8] ;  /* 0x00009900ff0c77ac */ /* 0x000f220008000a00 */
[----:B------:R-:W0:Y:S01]  /*8750*/  LDCU UR15, c[0x0][0x360] ;  /* 0x00006c00ff0f77ac */ /* 0x000e220008000800 */
[----:B------:R-:W0:Y:S01]  /*8760*/  LDCU.64 UR16, c[0x0][0x4b0] ;  /* 0x00009600ff1077ac */ /* 0x000e220008000a00 */
[----:B------:R-:W0:Y:S01]  /*8770*/  LDCU.64 UR18, c[0x0][0x4d0] ;  /* 0x00009a00ff1277ac */ /* 0x000e220008000a00 */
[----:B---3--:R-:W-:Y:S02]  /*8780*/  UIMAD.WIDE.U32 UR4, UR8, UR10, URZ ;  /* 0x0000000a080472a5 */ /* 0x008fe4000f8e00ff */
[----:B----4-:R-:W-:Y:S01]  /*8790*/  UIMAD.WIDE.U32 UR6, UR8, UR12, URZ ;  /* 0x0000000c080672a5 */ /* 0x010fe2000f8e00ff */
[----:B------:R-:W-:Y:S01]  /*87a0*/  UMOV UR10, 0x400 ;  /* 0x00000400000a7882 */ /* 0x000fe20000000000 */
[----:B------:R-:W-:Y:S01]  /*87b0*/  UIMAD UR9, UR8, UR11, UR5 ;  /* 0x0000000b080972a4 */ /* 0x000fe2000f8e0205 */
[----:B------:R-:W3:Y:S01]  /*87c0*/  LDCU.128 UR20, c[0x0][0x530] ;  /* 0x0000a600ff1477ac */ /* 0x000ee20008000c00 */
[----:B------:R-:W-:-:S02]  /*87d0*/  UIMAD UR8, UR8, UR13, UR7 ;  /* 0x0000000d080872a4 */ /* 0x000fc4000f8e0207 */
[----:B0-2---:R-:W-:-:S12]  /*87e0*/  ULEA UR10, UR14, UR10, 0x18 ;  /* 0x0000000a0e0a7291 */ /* 0x005fd8000f8ec0ff */
.L_x_371:
[----:B------:R-:W-:Y:S01]  /*87f0*/  LEA R0, R11, UR10, 0x2 ;  /* 0x0000000a0b007c11 */ /* 0x000fe2000f8e10ff */
[----:B0-----:R-:W-:Y:S01]  /*8800*/  IMAD.U32 R4, RZ, RZ, UR4 ;  /* 0x00000004ff047e24 */ /* 0x001fe2000f8e00ff */
[----:B-1----:R-:W-:Y:S01]  /*8810*/  MOV R5, UR5 ;  /* 0x0000000500057c02 */ /* 0x002fe20008000f00 */
[----:B------:R-:W-:Y:S01]  /*8820*/  IMAD.U32 R7, RZ, RZ, UR8 ;  /* 0x00000008ff077e24 */ /* 0x000fe2000f8e00ff */
[----:B------:R-:W-:Y:S01]  /*8830*/  SHF.R.S32.HI R5, RZ, 0x1f, R11 ;  /* 0x0000001fff057819 */ /* 0x000fe2000001140b */
[----:B------:R-:W0:Y:S01]  /*8840*/  LDS R13, [R0+0x4de0] ;  /* 0x004de000000d7984 */ /* 0x000e220000000800 */
[----:B------:R-:W-:Y:S01]  /*8850*/  MOV R3, UR9 ;  /* 0x0000000900037c02 */ /* 0x000fe20008000f00 */
[----:B------:R-:W-:Y:S01]  /*8860*/  IMAD.U32 R9, RZ, RZ, UR7 ;  /* 0x00000007ff097e24 */ /* 0x000fe2000f8e00ff */
[----:B------:R-:W-:Y:S01]  /*8870*/  MOV R2, R4 ;  /* 0x0000000400027202 */ /* 0x000fe20000000f00 */
[----:B------:R-:W1:Y:S01]  /*8880*/  LDS R15, [R0+0x51e0] ;  /* 0x0051e000000f7984 */ /* 0x000e620000000800 */
[----:B------:R-:W-:Y:S01]  /*8890*/  MOV R8, UR6 ;  /* 0x0000000600087c02 */ /* 0x000fe20008000f00 */
[----:B------:R-:W-:-:S02]  /*88a0*/  IMAD R4, R5, UR16, RZ ;  /* 0x0000001005047c24 */ /* 0x000fc4000f8e02ff */
[----:B------:R-:W-:Y:S02]  /*88b0*/  IMAD R10, R5, UR18, RZ ;  /* 0x00000012050a7c24 */ /* 0x000fe4000f8e02ff */
[----:B------:R-:W-:-:S04]  /*88c0*/  IMAD.WIDE.U32 R2, R11, UR16, R2 ;  /* 0x000000100b027c25 */ /* 0x000fc8000f8e0002 */
[C---:B------:R-:W-:Y:S01]  /*88d0*/  IMAD R5, R11.reuse, UR17, R4 ;  /* 0x000000110b057c24 */ /* 0x040fe2000f8e0204 */
[C---:B---3--:R-:W-:Y:S01]  /*88e0*/  LEA R4, P0, R2.reuse, UR20, 0x2 ;  /* 0x0000001402047c11 */ /* 0x048fe2000f8010ff */
[----:B------:R-:W-:Y:S02]  /*88f0*/  IMAD.MOV.U32 R6, RZ, RZ, R8 ;  /* 0x000000ffff067224 */ /* 0x000fe400078e0008 */
[----:B------:R-:W-:Y:S01]  /*8900*/  IMAD R9, R11, UR19, R10 ;  /* 0x000000130b097c24 */ /* 0x000fe2000f8e020a */
[----:B------:R-:W-:Y:S01]  /*8910*/  IADD3 R5, PT, PT, R3, R5, RZ ;  /* 0x0000000503057210 */ /* 0x000fe20007ffe0ff */
[C---:B------:R-:W-:Y:S01]  /*8920*/  IMAD.WIDE.U32 R6, R11.reuse, UR18, R6 ;  /* 0x000000120b067c25 */ /* 0x040fe2000f8e0006 */
[----:B------:R-:W-:Y:S02]  /*8930*/  IADD3 R11, PT, PT, R11, UR15, RZ ;  /* 0x0000000f0b0b7c10 */ /* 0x000fe4000fffe0ff */
[----:B------:R-:W-:Y:S01]  /*8940*/  LEA.HI.X R5, R2, UR21, R5, 0x2, P0 ;  /* 0x0000001502057c11 */ /* 0x000fe200080f1405 */
[----:B------:R-:W-:Y:S01]  /*8950*/  IMAD.IADD R3, R7, 0x1, R9 ;  /* 0x0000000107037824 */ /* 0x000fe200078e0209 */
[----:B------:R-:W-:-:S02]  /*8960*/  ISETP.GE.AND P0, PT, R11, UR24, PT ;  /* 0x000000180b007c0c */ /* 0x000fc4000bf06270 */
[----:B------:R-:W-:-:S04]  /*8970*/  LEA R8, P1, R6, UR22, 0x2 ;  /* 0x0000001606087c11 */ /* 0x000fc8000f8210ff */
[----:B------:R-:W-:Y:S01]  /*8980*/  LEA.HI.X R9, R6, UR23, R3, 0x2, P1 ;  /* 0x0000001706097c11 */ /* 0x000fe200088f1403 */
[----:B0-----:R0:W-:Y:S04]  /*8990*/  REDG.E.ADD.F32.FTZ.RN.STRONG.GPU desc[UR32][R4.64], R13 ;  /* 0x0000000d040079a6 */ /* 0x0011e8000c12f320 */
[----:B-1----:R0:W-:Y:S02]  /*89a0*/  REDG.E.ADD.F32.FTZ.RN.STRONG.GPU desc[UR32][R8.64], R15 ;  /* 0x0000000f080079a6 */ /* 0x0021e4000c12f320 */
[----:B------:R-:W-:Y:S05]  /*89b0*/  @!P0 BRA `(.L_x_371) ;  /* 0xfffffffc008c8947 */ /* 0x000fea000383ffff */
[----:B------:R-:W-:Y:S05]  /*89c0*/  BSYNC.RECONVERGENT B0 ;  /* 0x0000000000007941 */ /* 0x000fea0003800200 */
.L_x_370:
[----:B------:R-:W-:Y:S05]  /*89d0*/  EXIT ;  /* 0x000000000000794d */ /* 0x000fea0003800000 */
.L_x_324:
[----:B------:R-:W-:Y:S02]  /*89e0*/  HFMA2 R87, -RZ, RZ, 0, 5.9604644775390625e-08 ;  /* 0x00000001ff577431 */ /* 0x000fe400000001ff */
[----:B------:R-:W-:Y:S01]  /*89f0*/  IMAD.MOV.U32 R139, RZ, RZ, R136 ;  /* 0x000000ffff8b7224 */ /* 0x000fe200078e0088 */
[----:B------:R-:W-:Y:S01]  /*8a00*/  MOV R152, 0xffffffff ;  /* 0xffffffff00987802 */ /* 0x000fe20000000f00 */
[----:B------:R-:W-:-:S07]  /*8a10*/  IMAD.MOV.U32 R86, RZ, RZ, RZ ;  /* 0x000000ffff567224 */ /* 0x000fce00078e00ff */
[----:B-1---5:R-:W-:Y:S05]  /*8a20*/  WARPSYNC.COLLECTIVE R152, `(.L_x_372) ;  /* 0x0000000098087348 */ /* 0x022fea0003c00000 */
[----:B------:R0:W2:Y:S02]  /*8a30*/  SHFL.UP P6, R140, R139, R87, R86 ;  /* 0x040000578b8c7389 */ /* 0x0000a400000c0056 */
[----:B012--5:R-:W-:Y:S05]  /*8a40*/  ENDCOLLECTIVE ;  /* 0x000000000000791b */ /* 0x027fea0003800000 */
.L_x_372:
[----:B------:R-:W-:Y:S01]  /*8a50*/  MOV R139, R137 ;  /* 0x00000089008b7202 */ /* 0x000fe20000000f00 */
[----:B------:R-:W-:-:S07]  /*8a60*/  IMAD.MOV.U32 R138, RZ, RZ, R140 ;  /* 0x000000ffff8a7224 */ /* 0x000fce00078e008c */
[----:B------:R-:W-:Y:S05]  /*8a70*/  WARPSYNC.COLLECTIVE R152, `(.L_x_373) ;  /* 0x0000000098087348 */ /* 0x000fea0003c00000 */
[----:B------:R0:W1:Y:S02]  /*8a80*/  SHFL.UP P6, R140, R139, R87, R86 ;  /* 0x040000578b8c7389 */ /* 0x00006400000c0056 */
[----:B01----:R-:W-:Y:S05]  /*8a90*/  ENDCOLLECTIVE ;  /* 0x000000000000791b */ /* 0x003fea0003800000 */
.L_x_373:
[----:B------:R-:W-:Y:S02]  /*8aa0*/  IMAD.MOV.U32 R87, RZ, RZ, 0x2 ;  /* 0x00000002ff577424 */ /* 0x000fe400078e00ff */
[----:B------:R-:W-:-:S04]  /*8ab0*/  IMAD.MOV.U32 R86, RZ, RZ, R140 ;  /* 0x000000ffff567224 */ /* 0x000fc800078e008c */
[C---:B------:R-:W-:Y:S01]  /*8ac0*/  FFMA.FTZ R140, R136.reuse, R86, R137 ;  /* 0x00000056888c7223 */ /* 0x040fe20000010089 */
[----:B------:R-:W-:Y:S01]  /*8ad0*/  @P5 FMUL.FTZ R136, R136, R138 ;  /* 0x0000008a88885220 */ /* 0x000fe20000410000 */
[----:B------:R-:W-:-:S03]  /*8ae0*/  HFMA2 R86, -RZ, RZ, 0, 0 ;  /* 0x00000000ff567431 */ /* 0x000fc600000001ff */
[----:B------:R-:W-:Y:S02]  /*8af0*/  FSEL R138, R137, R140, !P5 ;  /* 0x0000008c898a7208 */ /* 0x000fe40006800000 */
[----:B------:R-:W-:Y:S02]  /*8b00*/  MOV R139, R136 ;  /* 0x00000088008b7202 */ /* 0x000fe40000000f00 */
[----:B------:R-:W-:-:S13]  /*8b10*/  ISETP.GE.AND P5, PT, R141, 0x8, PT ;  /* 0x000000088d00780c */ /* 0x000fda0003fa6270 */
[----:B------:R-:W-:Y:S05]  /*8b20*/  WARPSYNC.COLLECTIVE R152, `(.L_x_374) ;  /* 0x0000000098087348 */ /* 0x000fea0003c00000 */
[----:B------:R0:W1:Y:S02]  /*8b30*/  SHFL.UP P6, R140, R139, R87, R86 ;  /* 0x040000578b8c7389 */ /* 0x00006400000c0056 */
[----:B01----:R-:W-:Y:S05]  /*8b40*/  ENDCOLLECTIVE ;  /* 0x000000000000791b */ /* 0x003fea0003800000 */
.L_x_374:
[----:B------:R-:W-:Y:S01]  /*8b50*/  MOV R139, R138 ;  /* 0x0000008a008b7202 */ /* 0x000fe20000000f00 */
[----:B------:R-:W-:-:S07]  /*8b60*/  IMAD.MOV.U32 R137, RZ, RZ, R140 ;  /* 0x000000ffff897224 */ /* 0x000fce00078e008c */
[----:B------:R-:W-:Y:S05]  /*8b70*/  WARPSYNC.COLLECTIVE R152, `(.L_x_375) ;  /* 0x0000000098087348 */ /* 0x000fea0003c00000 */
[----:B------:R0:W1:Y:S02]  /*8b80*/  SHFL.UP P6, R140, R139, R87, R86 ;  /* 0x040000578b8c7389 */ /* 0x00006400000c0056 */
[----:B01----:R-:W-:Y:S05]  /*8b90*/  ENDCOLLECTIVE ;  /* 0x000000000000791b */ /* 0x003fea0003800000 */
.L_x_375:
[----:B------:R-:W-:Y:S02]  /*8ba0*/  IMAD.MOV.U32 R87, RZ, RZ, 0x4 ;  /* 0x00000004ff577424 */ /* 0x000fe400078e00ff */
[----:B------:R-:W-:-:S04]  /*8bb0*/  IMAD.MOV.U32 R86, RZ, RZ, R140 ;  /* 0x000000ffff567224 */ /* 0x000fc800078e008c */
[C---:B------:R-:W-:Y:S01]  /*8bc0*/  FFMA.FTZ R86, R136.reuse, R86, R138 ;  /* 0x0000005688567223 */ /* 0x040fe2000001008a */
[----:B------:R-:W-:-:S04]  /*8bd0*/  @P4 FMUL.FTZ R136, R136, R137 ;  /* 0x0000008988884220 */ /* 0x000fc80000410000 */
[----:B------:R-:W-:Y:S01]  /*8be0*/  FSEL R138, R138, R86, !P4 ;  /* 0x000000568a8a7208 */ /* 0x000fe20006000000 */
[----:B------:R-:W-:Y:S01]  /*8bf0*/  HFMA2 R86, -RZ, RZ, 0, 0 ;  /* 0x00000000ff567431 */ /* 0x000fe200000001ff */
[----:B------:R-:W-:-:S07]  /*8c00*/  MOV R139, R136 ;  /* 0x00000088008b7202 */ /* 0x000fce0000000f00 */
[----:B------:R-:W-:Y:S05]  /*8c10*/  WARPSYNC.COLLECTIVE R152, `(.L_x_376) ;  /* 0x0000000098087348 */ /* 0x000fea0003c00000 */
[----:B------:R0:W1:Y:S02]  /*8c20*/  SHFL.UP P6, R140, R139, R87, R86 ;  /* 0x040000578b8c7389 */ /* 0x00006400000c0056 */
[----:B01----:R-:W-:Y:S05]  /*8c30*/  ENDCOLLECTIVE ;  /* 0x000000000000791b */ /* 0x003fea0003800000 */
.L_x_376:
[----:B------:R-:W-:Y:S01]  /*8c40*/  MOV R139, R138 ;  /* 0x0000008a008b7202 */ /* 0x000fe20000000f00 */
[----:B------:R-:W-:-:S07]  /*8c50*/  IMAD.MOV.U32 R137, RZ, RZ, R140 ;  /* 0x000000ffff897224 */ /* 0x000fce00078e008c */
[----:B------:R-:W-:Y:S05]  /*8c60*/  WARPSYNC.COLLECTIVE R152, `(.L_x_377) ;  /* 0x0000000098087348 */ /* 0x000fea0003c00000 */
[----:B------:R0:W1:Y:S02]  /*8c70*/  SHFL.UP P6, R140, R139, R87, R86 ;  /* 0x040000578b8c7389 */ /* 0x00006400000c0056 */
[----:B01----:R-:W-:Y:S05]  /*8c80*/  ENDCOLLECTIVE ;  /* 0x000000000000791b */ /* 0x003fea0003800000 */
.L_x_377:
        /* <DEDUP_REMOVED lines=10> */
.L_x_378:
[----:B------:R-:W-:Y:S01]  /*8d30*/  MOV R139, R138 ;  /* 0x0000008a008b7202 */ /* 0x000fe20000000f00 */
[----:B------:R-:W-:-:S07]  /*8d40*/  IMAD.MOV.U32 R137, RZ, RZ, R140 ;  /* 0x000000ffff897224 */ /* 0x000fce00078e008c */
[----:B------:R-:W-:Y:S05]  /*8d50*/  WARPSYNC.COLLECTIVE R152, `(.L_x_379) ;  /* 0x0000000098087348 */ /* 0x000fea0003c00000 */
[----:B------:R0:W1:Y:S02]  /*8d60*/  SHFL.UP P6, R140, R139, R87, R86 ;  /* 0x040000578b8c7389 */ /* 0x00006400000c0056 */
[----:B01----:R-:W-:Y:S05]  /*8d70*/  ENDCOLLECTIVE ;  /* 0x000000000000791b */ /* 0x003fea0003800000 */
.L_x_379:
        /* <DEDUP_REMOVED lines=10> */
.L_x_380:
[----:B------:R-:W-:Y:S01]  /*8e20*/  MOV R139, R138 ;  /* 0x0000008a008b7202 */ /* 0x000fe20000000f00 */
[----:B------:R-:W-:-:S07]  /*8e30*/  IMAD.MOV.U32 R137, RZ, RZ, R140 ;  /* 0x000000ffff897224 */ /* 0x000fce00078e008c */
[----:B------:R-:W-:Y:S05]  /*8e40*/  WARPSYNC.COLLECTIVE R152, `(.L_x_381) ;  /* 0x0000000098087348 */ /* 0x000fea0003c00000 */
[----:B------:R0:W1:Y:S02]  /*8e50*/  SHFL.UP P6, R140, R139, R87, R86 ;  /* 0x040000578b8c7389 */ /* 0x00006400000c0056 */
[----:B01----:R-:W-:Y:S05]  /*8e60*/  ENDCOLLECTIVE ;  /* 0x000000000000791b */ /* 0x003fea0003800000 */
.L_x_381:
[----:B------:R-:W-:Y:S01]  /*8e70*/  IMAD.MOV.U32 R86, RZ, RZ, R140 ;  /* 0x000000ffff567224 */ /* 0x000fe200078e008c */
[----:B------:R-:W-:Y:S06]  /*8e80*/  BRA `(.L_x_382) ;  /* 0xffffffb4005c7947 */ /* 0x000fec000383ffff */
.L_x_325:
[----:B------:R-:W-:Y:S01]  /*8e90*/  HFMA2 R86, -RZ, RZ, 0, 1.847743988037109375e-06 ;  /* 0x0000001fff567431 */ /* 0x000fe200000001ff */
[----:B------:R-:W-:Y:S01]  /*8ea0*/  BSSY B0, `(.L_x_383) ;  /* 0x0000007000007945 */ /* 0x000fe20003800000 */
[----:B------:R-:W-:Y:S01]  /*8eb0*/  MOV R151, R136 ;  /* 0x0000008800977202 */ /* 0x000fe20000000f00 */
[----:B------:R-:W-:Y:S02]  /*8ec0*/  IMAD.MOV.U32 R87, RZ, RZ, 0x1f ;  /* 0x0000001fff577424 */ /* 0x000fe400078e00ff */
[----:B------:R-:W-:-:S07]  /*8ed0*/  IMAD.MOV.U32 R152, RZ, RZ, -0x1 ;  /* 0xffffffffff987424 */ /* 0x000fce00078e00ff */
[----:B-1---5:R-:W-:Y:S05]  /*8ee0*/  WARPSYNC.COLLECTIVE R152, `(.L_x_384) ;  /* 0x0000000098087348 */ /* 0x022fea0003c00000 */
[----:B------:R0:W2:Y:S02]  /*8ef0*/  SHFL.IDX P3, R153, R151, R87, R86 ;  /* 0x0000005797997389 */ /* 0x0000a40000060056 */
[----:B012--5:R-:W-:Y:S05]  /*8f00*/  ENDCOLLECTIVE ;  /* 0x000000000000791b */ /* 0x027fea0003800000 */
.L_x_384:
[----:B------:R-:W-:Y:S05]  /*8f10*/  BSYNC B0 ;  /* 0x0000000000007941 */ /* 0x000fea0003800000 */
.L_x_383:
[----:B------:R-:W-:Y:S05]  /*8f20*/  BRA `(.L_x_385) ;  /* 0xffffffb4004c7947 */ /* 0x000fea000383ffff */
.L_x_326:
        /* <DEDUP_REMOVED lines=8> */
.L_x_387:
[----:B------:R-:W-:Y:S05]  /*8fb0*/  BSYNC B0 ;  /* 0x0000000000007941 */ /* 0x000fea0003800000 */
.L_x_386:
[----:B------:R-:W-:Y:S05]  /*8fc0*/  BRA `(.L_x_388) ;  /* 0xffffffb4002c7947 */ /* 0x000fea000383ffff */
.L_x_327:
[----:B------:R-:W-:Y:S01]  /*8fd0*/  HFMA2 R86, -RZ, RZ, 0, 0 ;  /* 0x00000000ff567431 */ /* 0x000fe200000001ff */
[----:B------:R-:W-:Y:S01]  /*8fe0*/  BSSY B0, `(.L_x_389) ;  /* 0x0000007000007945 */ /* 0x000fe20003800000 */
[----:B------:R-:W-:Y:S01]  /*8ff0*/  MOV R139, R136 ;  /* 0x00000088008b7202 */ /* 0x000fe20000000f00 */
[----:B------:R-:W-:Y:S02]  /*9000*/  IMAD.MOV.U32 R87, RZ, RZ, 0x1 ;  /* 0x00000001ff577424 */ /* 0x000fe400078e00ff */
[----:B------:R-:W-:-:S07]  /*9010*/  IMAD.MOV.U32 R152, RZ, RZ, -0x1 ;  /* 0xffffffffff987424 */ /* 0x000fce00078e00ff */
[----:B-1---5:R-:W-:Y:S05]  /*9020*/  WARPSYNC.COLLECTIVE R152, `(.L_x_390) ;  /* 0x0000000098087348 */ /* 0x022fea0003c00000 */
[----:B------:R0:W2:Y:S02]  /*9030*/  SHFL.UP P6, R140, R139, R87, R86 ;  /* 0x040000578b8c7389 */ /* 0x0000a400000c0056 */
[----:B012--5:R-:W-:Y:S05]  /*9040*/  ENDCOLLECTIVE ;  /* 0x000000000000791b */ /* 0x027fea0003800000 */
.L_x_390:
[----:B------:R-:W-:Y:S05]  /*9050*/  BSYNC B0 ;  /* 0x0000000000007941 */ /* 0x000fea0003800000 */
.L_x_389:
[----:B------:R-:W-:Y:S02]  /*9060*/  HFMA2 R87, -RZ, RZ, 0, 5.9604644775390625e-08 ;  /* 0x00000001ff577431 */ /* 0x000fe400000001ff */
[----:B------:R-:W-:Y:S01]  /*9070*/  IMAD.MOV.U32 R139, RZ, RZ, R137 ;  /* 0x000000ffff8b7224 */ /* 0x000fe200078e0089 */
[----:B------:R-:W-:Y:S01]  /*9080*/  MOV R152, 0xffffffff ;  /* 0xffffffff00987802 */ /* 0x000fe20000000f00 */
[----:B------:R-:W-:Y:S01]  /*9090*/  IMAD.MOV.U32 R86, RZ, RZ, RZ ;  /* 0x000000ffff567224 */ /* 0x000fe200078e00ff */
[----:B------:R-:W-:Y:S02]  /*90a0*/  MOV R136, R140 ;  /* 0x0000008c00887202 */ /* 0x000fe40000000f00 */
[----:B------:R-:W-:-:S07]  /*90b0*/  MOV R151, R42 ;  /* 0x0000002a00977202 */ /* 0x000fce0000000f00 */
[----:B------:R-:W-:Y:S05]  /*90c0*/  WARPSYNC.COLLECTIVE R152, `(.L_x_391) ;  /* 0x0000000098087348 */ /* 0x000fea0003c00000 */
[----:B------:R0:W1:Y:S02]  /*90d0*/  SHFL.UP P6, R140, R139, R87, R86 ;  /* 0x040000578b8c7389 */ /* 0x00006400000c0056 */
[----:B01----:R-:W-:Y:S05]  /*90e0*/  ENDCOLLECTIVE ;  /* 0x000000000000791b */ /* 0x003fea0003800000 */
.L_x_391:
[----:B------:R-:W-:Y:S02]  /*90f0*/  HFMA2 R86, -RZ, RZ, 0, 1.847743988037109375e-06 ;  /* 0x0000001fff567431 */ /* 0x000fe400000001ff */
[----:B------:R-:W-:-:S07]  /*9100*/  IMAD.MOV.U32 R87, RZ, RZ, RZ ;  /* 0x000000ffff577224 */ /* 0x000fce00078e00ff */
[----:B------:R-:W-:Y:S05]  /*9110*/  WARPSYNC.COLLECTIVE R152, `(.L_x_392) ;  /* 0x0000000098087348 */ /* 0x000fea0003c00000 */
[----:B------:R0:W1:Y:S02]  /*9120*/  SHFL.IDX P3, R153, R151, R87, R86 ;  /* 0x0000005797997389 */ /* 0x0000640000060056 */
[----:B01----:R-:W-:Y:S05]  /*9130*/  ENDCOLLECTIVE ;  /* 0x000000000000791b */ /* 0x003fea0003800000 */
.L_x_392:
[----:B------:R-:W-:Y:S01]  /*9140*/  IMAD.MOV.U32 R137, RZ, RZ, R140 ;  /* 0x000000ffff897224 */ /* 0x000fe200078e008c */
[----:B------:R-:W-:Y:S01]  /*9150*/  MOV R151, R43 ;  /* 0x0000002b00977202 */ /* 0x000fe20000000f00 */
[----:B------:R-:W-:-:S07]  /*9160*/  IMAD.MOV.U32 R42, RZ, RZ, R153 ;  /* 0x000000ffff2a7224 */ /* 0x000fce00078e0099 */
[----:B------:R-:W-:Y:S05]  /*9170*/  WARPSYNC.COLLECTIVE R152, `(.L_x_393) ;  /* 0x0000000098087348 */ /* 0x000fea0003c00000 */
[----:B------:R0:W1:Y:S02]  /*9180*/  SHFL.IDX P3, R153, R151, R87, R86 ;  /* 0x0000005797997389 */ /* 0x0000640000060056 */
[----:B01----:R-:W-:Y:S05]  /*9190*/  ENDCOLLECTIVE ;  /* 0x000000000000791b */ /* 0x003fea0003800000 */
.L_x_393:
[----:B------:R-:W-:Y:S01]  /*91a0*/  IMAD.MOV.U32 R43, RZ, RZ, R153 ;  /* 0x000000ffff2b7224 */ /* 0x000fe200078e0099 */
[----:B------:R-:W-:Y:S06]  /*91b0*/  BRA `(.L_x_394) ;  /* 0xffffffb000c87947 */ /* 0x000fec000383ffff */
.L_x_329:
[----:B------:R-:W-:Y:S01]  /*91c0*/  HFMA2 R87, -RZ, RZ, 0, 1.847743988037109375e-06 ;  /* 0x0000001fff577431 */ /* 0x000fe200000001ff */
[----:B------:R-:W-:Y:S01]  /*91d0*/  MOV R153, R162 ;  /* 0x000000a200997202 */ /* 0x000fe20000000f00 */
[----:B------:R-:W-:Y:S01]  /*91e0*/  IMAD.MOV.U32 R86, RZ, RZ, 0x1 ;  /* 0x00000001ff567424 */ /* 0x000fe200078e00ff */
[C---:B------:R-:W-:Y:S01]  /*91f0*/  ISETP.GT.U32.AND P3, PT, R156.reuse, 0x1b, PT ;  /* 0x0000001b9c00780c */ /* 0x040fe20003f64070 */
[----:B------:R-:W-:Y:S01]  /*9200*/  IMAD.MOV.U32 R152, RZ, RZ, -0x1 ;  /* 0xffffffffff987424 */ /* 0x000fe200078e00ff */
[C---:B------:R-:W-:Y:S02]  /*9210*/  ISETP.GT.U32.AND P4, PT, R156.reuse, 0x17, PT ;  /* 0x000000179c00780c */ /* 0x040fe40003f84070 */
[----:B------:R-:W-:-:S13]  /*9220*/  ISETP.GT.U32.AND P5, PT, R156, 0xf, PT ;  /* 0x0000000f9c00780c */ /* 0x000fda0003fa4070 */
[----:B------:R-:W-:Y:S05]  /*9230*/  WARPSYNC.COLLECTIVE R152, `(.L_x_395) ;  /* 0x0000000098087348 */ /* 0x000fea0003c00000 */
[----:B------:R0:W1:Y:S02]  /*9240*/  SHFL.DOWN P0, R153, R153, R86, R87 ;  /* 0x0800005699997389 */ /* 0x0000640000000057 */
[----:B01----:R-:W-:Y:S05]  /*9250*/  ENDCOLLECTIVE ;  /* 0x000000000000791b */ /* 0x003fea0003800000 */
.L_x_395:
[----:B------:R-:W-:Y:S01]  /*9260*/  MOV R151, R153 ;  /* 0x0000009900977202 */ /* 0x000fe20000000f00 */
[----:B------:R-:W-:-:S04]  /*9270*/  IMAD.MOV.U32 R153, RZ, RZ, R163 ;  /* 0x000000ffff997224 */ /* 0x000fc800078e00a3 */
[----:B------:R-:W-:-:S07]  /*9280*/  @P1 FMUL.FTZ R151, R151, R162 ;  /* 0x000000a297971220 */ /* 0x000fce0000410000 */
[----:B------:R-:W-:Y:S05]  /*9290*/  WARPSYNC.COLLECTIVE R152, `(.L_x_396) ;  /* 0x0000000098087348 */ /* 0x000fea0003c00000 */
[----:B------:R0:W1:Y:S02]  /*92a0*/  SHFL.DOWN P0, R153, R153, R86, R87 ;  /* 0x0800005699997389 */ /* 0x0000640000000057 */
[----:B01----:R-:W-:Y:S05]  /*92b0*/  ENDCOLLECTIVE ;  /* 0x000000000000791b */ /* 0x003fea0003800000 */
.L_x_396:
[----:B------:R-:W-:-:S05]  /*92c0*/  MOV R86, R153 ;  /* 0x0000009900567202 */ /* 0x000fca0000000f00 */
[----:B------:R-:W-:Y:S01]  /*92d0*/  @P1 FFMA.FTZ R86, R162, R86, R163 ;  /* 0x00000056a2561223 */ /* 0x000fe200000100a3 */
[----:B------:R-:W-:-:S03]  /*92e0*/  @P1 MOV R162, R151 ;  /* 0x0000009700a21202 */ /* 0x000fc60000000f00 */
[----:B------:R-:W-:Y:S02]  /*92f0*/  @P1 IMAD.MOV.U32 R163, RZ, RZ, R86 ;  /* 0x000000ffffa31224 */ /* 0x000fe400078e0056 */
[----:B------:R-:W-:Y:S02]  /*9300*/  HFMA2 R86, -RZ, RZ, 0, 1.1920928955078125e-07 ;  /* 0x00000002ff567431 */ /* 0x000fe400000001ff */
[----:B------:R-:W-:Y:S01]  /*9310*/  IMAD.MOV.U32 R153, RZ, RZ, R162 ;  /* 0x000000ffff997224 */ /* 0x000fe200078e00a2 */
[----:B------:R-:W-:-:S13]  /*9320*/  ISETP.GT.U32.AND P1, PT, R156, 0x1d, PT ;  /* 0x0000001d9c00780c */ /* 0x000fda0003f24070 */
[----:B------:R-:W-:Y:S05]  /*9330*/  WARPSYNC.COLLECTIVE R152, `(.L_x_397) ;  /* 0x0000000098087348 */ /* 0x000fea0003c00000 */
[----:B------:R0:W1:Y:S02]  /*9340*/  SHFL.DOWN P0, R153, R153, R86, R87 ;  /* 0x0800005699997389 */ /* 0x0000640000000057 */
[----:B01----:R-:W-:Y:S05]  /*9350*/  ENDCOLLECTIVE ;  /* 0x000000000000791b */ /* 0x003fea0003800000 */
.L_x_397:
[----:B------:R-:W-:Y:S01]  /*9360*/  IMAD.MOV.U32 R151, RZ, RZ, R153 ;  /* 0x000000ffff977224 */ /* 0x000fe200078e0099 */
[----:B------:R-:W-:-:S03]  /*9370*/  MOV R153, R163 ;  /* 0x000000a300997202 */ /* 0x000fc60000000f00 */
[----:B------:R-:W-:-:S07]  /*9380*/  @!P1 FMUL.FTZ R151, R162, R151 ;  /* 0x00000097a2979220 */ /* 0x000fce0000410000 */
[----:B------:R-:W-:Y:S05]  /*9390*/  WARPSYNC.COLLECTIVE R152, `(.L_x_398) ;  /* 0x0000000098087348 */ /* 0x000fea0003c00000 */
[----:B------:R0:W1:Y:S02]  /*93a0*/  SHFL.DOWN P0, R153, R153, R86, R87 ;  /* 0x0800005699997389 */ /* 0x0000640000000057 */
[----:B01----:R-:W-:Y:S05]  /*93b0*/  ENDCOLLECTIVE ;  /* 0x000000000000791b */ /* 0x003fea0003800000 */
.L_x_398:
[----:B------:R-:W-:-:S04]  /*93c0*/  IMAD.MOV.U32 R86, RZ, RZ, R153 ;  /* 0x000000ffff567224 */ /* 0x000fc800078e0099 */
[----:B------:R-:W-:Y:S01]  /*93d0*/  @!P1 FFMA.FTZ R86, R162, R86, R163 ;  /* 0x00000056a2569223 */ /* 0x000fe200000100a3 */
[----:B------:R-:W-:-:S04]  /*93e0*/  @!P1 MOV R162, R151 ;  /* 0x0000009700a29202 */ /* 0x000fc80000000f00 */
[----:B------:R-:W-:Y:S01]  /*93f0*/  @!P1 MOV R163, R86 ;  /* 0x0000005600a39202 */ /* 0x000fe20000000f00 */
[----:B------:R-:W-:Y:S02]  /*9400*/  HFMA2 R86, -RZ, RZ, 0, 2.384185791015625e-07 ;  /* 0x00000004ff567431 */ /* 0x000fe400000001ff */
[----:B------:R-:W-:-:S07]  /*9410*/  IMAD.MOV.U32 R153, RZ, RZ, R162 ;  /* 0x000000ffff997224 */ /* 0x000fce00078e00a2 */
[----:B------:R-:W-:Y:S05]  /*9420*/  WARPSYNC.COLLECTIVE R152, `(.L_x_399) ;  /* 0x0000000098087348 */ /* 0x000fea0003c00000 */
[----:B------:R0:W1:Y:S02]  /*9430*/  SHFL.DOWN P0, R153, R153, R86, R87 ;  /* 0x0800005699997389 */ /* 0x0000640000000057 */
[----:B01----:R-:W-:Y:S05]  /*9440*/  ENDCOLLECTIVE ;  /* 0x000000000000791b */ /* 0x003fea0003800000 */
.L_x_399:
[----:B------:R-:W-:Y:S01]  /*9450*/  MOV R151, R153 ;  /* 0x0000009900977202 */ /* 0x000fe20000000f00 */
[----:B------:R-:W-:-:S04]  /*9460*/  IMAD.MOV.U32 R153, RZ, RZ, R163 ;  /* 0x000000ffff997224 */ /* 0x000fc800078e00a3 */
[----:B------:R-:W-:-:S07]  /*9470*/  @!P3 FMUL.FTZ R151, R162, R151 ;  /* 0x00000097a297b220 */ /* 0x000fce0000410000 */
[----:B------:R-:W-:Y:S05]  /*9480*/  WARPSYNC.COLLECTIVE R152, `(.L_x_400) ;  /* 0x0000000098087348 */ /* 0x000fea0003c00000 */
[----:B------:R0:W1:Y:S02]  /*9490*/  SHFL.DOWN P0, R153, R153, R86, R87 ;  /* 0x0800005699997389 */ /* 0x0000640000000057 */
[----:B01----:R-:W-:Y:S05]  /*94a0*/  ENDCOLLECTIVE ;  /* 0x000000000000791b */ /* 0x003fea0003800000 */
.L_x_400:
[----:B------:R-:W-:-:S05]  /*94b0*/  MOV R86, R153 ;  /* 0x0000009900567202 */ /* 0x000fca0000000f00 */
[----:B------:R-:W-:Y:S01]  /*94c0*/  @!P3 FFMA.FTZ R86, R162, R86, R163 ;  /* 0x00000056a256b223 */ /* 0x000fe200000100a3 */
[----:B------:R-:W-:-:S04]  /*94d0*/  @!P3 IMAD.MOV.U32 R162, RZ, RZ, R151 ;  /* 0x000000ffffa2b224 */ /* 0x000fc800078e0097 */
[----:B------:R-:W-:Y:S01]  /*94e0*/  @!P3 MOV R163, R86 ;  /* 0x0000005600a3b202 */ /* 0x000fe20000000f00 */
[----:B------:R-:W-:Y:S01]  /*94f0*/  HFMA2 R86, -RZ, RZ, 0, 4.76837158203125e-07 ;  /* 0x00000008ff567431 */ /* 0x000fe200000001ff */
[----:B------:R-:W-:-:S07]  /*9500*/  MOV R153, R162 ;  /* 0x000000a200997202 */ /* 0x000fce0000000f00 */
[----:B------:R-:W-:Y:S05]  /*9510*/  WARPSYNC.COLLECTIVE R152, `(.L_x_401) ;  /* 0x0000000098087348 */ /* 0x000fea0003c00000 */
[----:B------:R0:W1:Y:S02]  /*9520*/  SHFL.DOWN P0, R153, R153, R86, R87 ;  /* 0x0800005699997389 */ /* 0x0000640000000057 */
[----:B01----:R-:W-:Y:S05]  /*9530*/  ENDCOLLECTIVE ;  /* 0x000000000000791b */ /* 0x003fea0003800000 */
.L_x_401:
[----:B------:R-:W-:Y:S01]  /*9540*/  IMAD.MOV.U32 R151, RZ, RZ, R153 ;  /* 0x000000ffff977224 */ /* 0x000fe200078e0099 */
[----:B------:R-:W-:-:S03]  /*9550*/  MOV R153, R163 ;  /* 0x000000a300997202 */ /* 0x000fc60000000f00 */
[----:B------:R-:W-:-:S07]  /*9560*/  @!P4 FMUL.FTZ R151, R162, R151 ;  /* 0x00000097a297c220 */ /* 0x000fce0000410000 */
[----:B------:R-:W-:Y:S05]  /*9570*/  WARPSYNC.COLLECTIVE R152, `(.L_x_402) ;  /* 0x0000000098087348 */ /* 0x000fea0003c00000 */
[----:B------:R0:W1:Y:S02]  /*9580*/  SHFL.DOWN P0, R153, R153, R86, R87 ;  /* 0x0800005699997389 */ /* 0x0000640000000057 */
[----:B01----:R-:W-:Y:S05]  /*9590*/  ENDCOLLECTIVE ;  /* 0x000000000000791b */ /* 0x003fea0003800000 */
.L_x_402:
[----:B------:R-:W-:-:S05]  /*95a0*/  MOV R86, R153 ;  /* 0x0000009900567202 */ /* 0x000fca0000000f00 */
[----:B------:R-:W-:Y:S01]  /*95b0*/  @!P4 FFMA.FTZ R86, R162, R86, R163 ;  /* 0x00000056a256c223 */ /* 0x000fe200000100a3 */
[----:B------:R-:W-:-:S03]  /*95c0*/  @!P4 MOV R162, R151 ;  /* 0x0000009700a2c202 */ /* 0x000fc60000000f00 */
[----:B------:R-:W-:Y:S01]  /*95d0*/  @!P4 IMAD.MOV.U32 R163, RZ, RZ, R86 ;  /* 0x000000ffffa3c224 */ /* 0x000fe200078e0056 */
[----:B------:R-:W-:Y:S01]  /*95e0*/  MOV R153, R162 ;  /* 0x000000a200997202 */ /* 0x000fe20000000f00 */
[----:B------:R-:W-:-:S07]  /*95f0*/  IMAD.MOV.U32 R86, RZ, RZ, 0x10 ;  /* 0x00000010ff567424 */ /* 0x000fce00078e00ff */
[----:B------:R-:W-:Y:S05]  /*9600*/  WARPSYNC.COLLECTIVE R152, `(.L_x_403) ;  /* 0x0000000098087348 */ /* 0x000fea0003c00000 */
[----:B------:R0:W1:Y:S02]  /*9610*/  SHFL.DOWN P0, R153, R153, R86, R87 ;  /* 0x0800005699997389 */ /* 0x0000640000000057 */
[----:B01----:R-:W-:Y:S05]  /*9620*/  ENDCOLLECTIVE ;  /* 0x000000000000791b */ /* 0x003fea0003800000 */
.L_x_403:
[----:B------:R-:W-:Y:S02]  /*9630*/  MOV R151, R153 ;  /* 0x0000009900977202 */ /* 0x000fe40000000f00 */
[----:B------:R-:W-:-:S03]  /*9640*/  MOV R153, R163 ;  /* 0x000000a300997202 */ /* 0x000fc60000000f00 */
[----:B------:R-:W-:-:S07]  /*9650*/  @!P5 FMUL.FTZ R151, R162, R151 ;  /* 0x00000097a297d220 */ /* 0x000fce0000410000 */
[----:B------:R-:W-:Y:S05]  /*9660*/  WARPSYNC.COLLECTIVE R152, `(.L_x_404) ;  /* 0x0000000098087348 */ /* 0x000fea0003c00000 */
[----:B------:R0:W1:Y:S02]  /*9670*/  SHFL.DOWN P0, R153, R153, R86, R87 ;  /* 0x0800005699997389 */ /* 0x0000640000000057 */
[----:B01----:R-:W-:Y:S05]  /*9680*/  ENDCOLLECTIVE ;  /* 0x000000000000791b */ /* 0x003fea0003800000 */
.L_x_404:
[----:B------:R-:W-:Y:S02]  /*9690*/  HFMA2 R87, -RZ, RZ, 0, 0 ;  /* 0x00000000ff577431 */ /* 0x000fe400000001ff */
[----:B------:R-:W-:-:S04]  /*96a0*/  IMAD.MOV.U32 R86, RZ, RZ, R153 ;  /* 0x000000ffff567224 */ /* 0x000fc800078e0099 */
[----:B------:R-:W-:Y:S01]  /*96b0*/  @!P5 FFMA.FTZ R86, R162, R86, R163 ;  /* 0x00000056a256d223 */ /* 0x000fe200000100a3 */
[----:B------:R-:W-:-:S04]  /*96c0*/  @!P5 MOV R162, R151 ;  /* 0x0000009700a2d202 */ /* 0x000fc80000000f00 */
[----:B------:R-:W-:Y:S01]  /*96d0*/  @!P5 MOV R163, R86 ;  /* 0x0000005600a3d202 */ /* 0x000fe20000000f00 */
[----:B------:R-:W-:Y:S01]  /*96e0*/  IMAD.MOV.U32 R151, RZ, RZ, R162 ;  /* 0x000000ffff977224 */ /* 0x000fe200078e00a2 */
[----:B------:R-:W-:-:S07]  /*96f0*/  MOV R86, 0x1f ;  /* 0x0000001f00567802 */ /* 0x000fce0000000f00 */
[----:B------:R-:W-:Y:S05]  /*9700*/  WARPSYNC.COLLECTIVE R152, `(.L_x_405) ;  /* 0x0000000098087348 */ /* 0x000fea0003c00000 */
[----:B------:R0:W1:Y:S02]  /*9710*/  SHFL.IDX P3, R153, R151, R87, R86 ;  /* 0x0000005797997389 */ /* 0x0000640000060056 */
[----:B01----:R-:W-:Y:S05]  /*9720*/  ENDCOLLECTIVE ;  /* 0x000000000000791b */ /* 0x003fea0003800000 */
.L_x_405:
[----:B------:R-:W-:Y:S01]  /*9730*/  MOV R151, R163 ;  /* 0x000000a300977202 */ /* 0x000fe20000000f00 */
[----:B------:R-:W-:-:S07]  /*9740*/  IMAD.MOV.U32 R157, RZ, RZ, R153 ;  /* 0x000000ffff9d7224 */ /* 0x000fce00078e0099 */
[----:B------:R-:W-:Y:S05]  /*9750*/  WARPSYNC.COLLECTIVE R152, `(.L_x_406) ;  /* 0x0000000098087348 */ /* 0x000fea0003c00000 */
[----:B------:R0:W1:Y:S02]  /*9760*/  SHFL.IDX P3, R153, R151, R87, R86 ;  /* 0x0000005797997389 */ /* 0x0000640000060056 */
[----:B01----:R-:W-:Y:S05]  /*9770*/  ENDCOLLECTIVE ;  /* 0x000000000000791b */ /* 0x003fea0003800000 */
.L_x_406:
[----:B------:R-:W-:Y:S01]  /*9780*/  HFMA2 R86, -RZ, RZ, 0, 5.9604644775390625e-08 ;  /* 0x00000001ff567431 */ /* 0x000fe200000001ff */
[----:B------:R-:W-:Y:S01]  /*9790*/  MOV R87, 0x1f ;  /* 0x0000001f00577802 */ /* 0x000fe20000000f00 */
[----:B------:R-:W-:Y:S01]  /*97a0*/  IMAD.MOV.U32 R151, RZ, RZ, R42 ;  /* 0x000000ffff977224 */ /* 0x000fe200078e002a */
[----:B------:R-:W-:Y:S01]  /*97b0*/  MOV R156, R153 ;  /* 0x00000099009c7202 */ /* 0x000fe20000000f00 */
[----:B------:R-:W-:-:S04]  /*97c0*/  IMAD.MOV.U32 R153, RZ, RZ, R162 ;  /* 0x000000ffff997224 */ /* 0x000fc800078e00a2 */
[-C--:B------:R-:W-:Y:S01]  /*97d0*/  FFMA.FTZ R156, R43, R157.reuse, R156 ;  /* 0x0000009d2b9c7223 */ /* 0x080fe2000001009c */
[----:B------:R-:W-:-:S07]  /*97e0*/  FMUL.FTZ R157, R42, R157 ;  /* 0x0000009d2a9d7220 */ /* 0x000fce0000410000 */
[----:B------:R-:W-:Y:S05]  /*97f0*/  WARPSYNC.COLLECTIVE R152, `(.L_x_407) ;  /* 0x0000000098087348 */ /* 0x000fea0003c00000 */
[----:B------:R0:W1:Y:S02]  /*9800*/  SHFL.DOWN P0, R153, R153, R86, R87 ;  /* 0x0800005699997389 */ /* 0x0000640000000057 */
[----:B01----:R-:W-:Y:S05]  /*9810*/  ENDCOLLECTIVE ;  /* 0x000000000000791b */ /* 0x003fea0003800000 */
.L_x_407:
[----:B------:R-:W-:Y:S01]  /*9820*/  IMAD.MOV.U32 R162, RZ, RZ, R153 ;  /* 0x000000ffffa27224 */ /* 0x000fe200078e0099 */
[----:B------:R-:W-:-:S07]  /*9830*/  MOV R153, R163 ;  /* 0x000000a300997202 */ /* 0x000fce0000000f00 */
[----:B------:R-:W-:Y:S05]  /*9840*/  WARPSYNC.COLLECTIVE R152, `(.L_x_408) ;  /* 0x0000000098087348 */ /* 0x000fea0003c00000 */
[----:B------:R0:W1:Y:S02]  /*9850*/  SHFL.DOWN P0, R153, R153, R86, R87 ;  /* 0x0800005699997389 */ /* 0x0000640000000057 */
[----:B01----:R-:W-:Y:S05]  /*9860*/  ENDCOLLECTIVE ;  /* 0x000000000000791b */ /* 0x003fea0003800000 */
.L_x_408:
[----:B------:R-:W-:Y:S01]  /*9870*/  HFMA2 R87, -RZ, RZ, 0, 0 ;  /* 0x00000000ff577431 */ /* 0x000fe200000001ff */
[----:B------:R-:W-:Y:S02]  /*9880*/  MOV R86, 0x1f ;  /* 0x0000001f00567802 */ /* 0x000fe40000000f00 */
[----:B------:R-:W-:-:S07]  /*9890*/  MOV R163, R153 ;  /* 0x0000009900a37202 */ /* 0x000fce0000000f00 */
[----:B------:R-:W-:Y:S05]  /*98a0*/  WARPSYNC.COLLECTIVE R152, `(.L_x_409) ;  /* 0x0000000098087348 */ /* 0x000fea0003c00000 */
[----:B------:R0:W1:Y:S02]  /*98b0*/  SHFL.IDX P3, R153, R151, R87, R86 ;  /* 0x0000005797997389 */ /* 0x0000640000060056 */
[----:B01----:R-:W-:Y:S05]  /*98c0*/  ENDCOLLECTIVE ;  /* 0x000000000000791b */ /* 0x003fea0003800000 */
.L_x_409:
[----:B------:R-:W-:Y:S02]  /*98d0*/  ISETP.NE.AND P0, PT, R79, 0x1f, PT ;  /* 0x0000001f4f00780c */ /* 0x000fe40003f05270 */
[----:B------:R-:W-:Y:S01]  /*98e0*/  MOV R151, R43 ;  /* 0x0000002b00977202 */ /* 0x000fe20000000f00 */
[----:B------:R-:W-:-:S10]  /*98f0*/  IMAD.MOV.U32 R42, RZ, RZ, R153 ;  /* 0x000000ffff2a7224 */ /* 0x000fd400078e0099 */
[----:B------:R-:W-:Y:S05]  /*9900*/  WARPSYNC.COLLECTIVE R152, `(.L_x_410) ;  /* 0x0000000098087348 */ /* 0x000fea0003c00000 */
[----:B------:R0:W1:Y:S02]  /*9910*/  SHFL.IDX P3, R153, R151, R87, R86 ;  /* 0x0000005797997389 */ /* 0x0000640000060056 */
[----:B01----:R-:W-:Y:S05]  /*9920*/  ENDCOLLECTIVE ;  /* 0x000000000000791b */ /* 0x003fea0003800000 */
.L_x_410:
[----:B------:R-:W-:Y:S01]  /*9930*/  MOV R43, R153 ;  /* 0x00000099002b7202 */ /* 0x000fe20000000f00 */
[----:B------:R-:W-:Y:S06]  /*9940*/  BRA `(.L_x_411) ;  /* 0xffffffb400707947 */ /* 0x000fec000383ffff */
.L_x_412:
        /* <DEDUP_REMOVED lines=11> */
.L_x_10412:


//--------------------- .text._Z25selective_scan_bwd_kernelI32Selective_Scan_bwd_kernel_traitsILi128ELi16ELb0ELb0ELb1ELb0ELb1EN3c108BFloat16EfEEv12SSMParamsBwd --------------------------
	.section	.text._Z25selective_scan_bwd_kernelI32Selective_Scan_bwd_kernel_traitsILi128ELi16ELb0ELb0ELb1ELb0ELb1EN3c108BFloat16EfEEv12SSMParamsBwd,"ax",@progbits
	.align	128
        .global         _Z25selective_scan_bwd_kernelI32Selective_Scan_bwd_kernel_traitsILi128ELi16ELb0ELb0ELb1ELb0ELb1EN3c108BFloat16EfEEv12SSMParamsBwd
        .type           _Z25selective_scan_bwd_kernelI32Selective_Scan_bwd_kernel_traitsILi128ELi16ELb0ELb0ELb1ELb0ELb1EN3c108BFloat16EfEEv12SSMParamsBwd,@function
        .size           _Z25selective_scan_bwd_kernelI32Selective_Scan_bwd_kernel_traitsILi128ELi16ELb0ELb0ELb1ELb0ELb1EN3c108BFloat16EfEEv12SSMParamsBwd,(.L_x_10413 - _Z25selective_scan_bwd_kernelI32Selective_Scan_bwd_kernel_traitsILi128ELi16ELb0ELb0ELb1ELb0ELb1EN3c108BFloat16EfEEv12SSMParamsBwd)
        .other          _Z25selective_scan_bwd_kernelI32Selective_Scan_bwd_kernel_traitsILi128ELi16ELb0ELb0ELb1ELb0ELb1EN3c108BFloat16EfEEv12SSMParamsBwd,@"STO_CUDA_ENTRY STV_DEFAULT"
_Z25selective_scan_bwd_kernelI32Selective_Scan_bwd_kernel_traitsILi128ELi16ELb0ELb0ELb1ELb0ELb1EN3c108BFloat16EfEEv12SSMParamsBwd:
.text._Z25selective_scan_bwd_kernelI32Selective_Scan_bwd_kernel_traitsILi128ELi16ELb0ELb0ELb1ELb0ELb1EN3c108BFloat16EfEEv12SSMParamsBwd:
        /* <DEDUP_REMOVED lines=27> */
[----:B---3--:R3:W2:Y:S01]  /*01b0*/  @P0 LDG.E R3, desc[UR34][R2.64] ;  /* 0x0000002202030981 */ /* 0x0086a2000c1e1900 */
[----:B------:R-:W3:Y:S03]  /*01c0*/  LDCU.64 UR26, c[0x0][0x480] ;  /* 0x00009000ff1a77ac */ /* 0x000ee60008000a00 */
        /* <DEDUP_REMOVED lines=14> */
[----:B------:R-:W-:-:S06]  /*02b0*/  UIMAD UR23, UR12, UR23, UR19 ;  /* 0x000000170c1772a4 */ /* 0x000fcc000f8e0213 */
[----:B------:R-:W5:Y:S01]  /*02c0*/  I2F.RP R0, UR32 ;  /* 0x0000002000007d06 */ /* 0x000f620008209400 */
[----:B-1----:R-:W-:Y:S01]  /*02d0*/  ULEA UR15, UR28, 0xfffff800, 0xb ;  /* 0xfffff8001c0f7891 */ /* 0x002fe2000f8e58ff */
[----:B------:R-:W1:Y:S03]  /*02e0*/  LDCU.64 UR6, c[0x0][0x3d0] ;  /* 0x00007a00ff0677ac */ /* 0x000e660008000a00 */
[----:B------:R-:W-:Y:S02]  /*02f0*/  UIADD3 UR21, UP0, UPT, UR15, UR4, URZ ;  /* 0x000000040f157290 */ /* 0x000fe4000ff1e0ff */
[----:B------:R-:W-:Y:S01]  /*0300*/  USHF.R.S32.HI UR14, URZ, 0x1f, UR15 ;  /* 0x0000001fff0e7899 */ /* 0x000fe2000801140f */
[----:B------:R-:W-:Y:S01]  /*0310*/  UMOV UR4, URZ ;  /* 0x000000ff00047c82 */ /* 0x000fe20008000000 */
[----:B------:R-:W-:Y:S02]  /*0320*/  UIADD3 UR18, UP2, UPT, UR15, UR18, URZ ;  /* 0x000000120f127290 */ /* 0x000fe4000ff5e0ff */
[----:B----4-:R-:W-:Y:S01]  /*0330*/  ULEA UR20, UP1, UR21, UR8, 0x1 ;  /* 0x0000000815147291 */ /* 0x010fe2000f8208ff */
[----:B-----5:R-:W4:Y:S01]  /*0340*/  MUFU.RCP R0, R0 ;  /* 0x0000000000007308 */ /* 0x020f220000001000 */
[----:B------:R-:W-:-:S02]  /*0350*/  ULEA UR22, UP3, UR18, UR10, 0x1 ;  /* 0x0000000a12167291 */ /* 0x000fc4000f8608ff */
[----:B------:R-:W-:Y:S02]  /*0360*/  UIADD3.X UR23, UPT, UPT, UR14, UR23, URZ, UP2, !UPT ;  /* 0x000000170e177290 */ /* 0x000fe400097fe4ff */
[----:B------:R-:W-:Y:S02]  /*0370*/  UIADD3.X UR8, UPT, UPT, UR14, UR24, URZ, UP0, !UPT ;  /* 0x000000180e087290 */ /* 0x000fe400087fe4ff */
[----:B------:R-:W-:Y:S02]  /*0380*/  ULEA.HI.X UR23, UR18, UR11, UR23, 0x1, UP3 ;  /* 0x0000000b12177291 */ /* 0x000fe400098f0c17 */
[----:B------:R-:W-:Y:S02]  /*0390*/  ULEA.HI.X UR21, UR21, UR9, UR8, 0x1, UP1 ;  /* 0x0000000915157291 */ /* 0x000fe400088f0c08 */
[----:B---3--:R-:W-:-:S04]  /*03a0*/  UISETP.NE.U32.AND UP0, UPT, UR26, URZ, UPT ;  /* 0x000000ff1a00728c */ /* 0x008fc8000bf05070 */
[----:B------:R-:W-:Y:S01]  /*03b0*/  UISETP.NE.AND.EX UP0, UPT, UR27, URZ, UPT, UP0 ;  /* 0x000000ff1b00728c */ /* 0x000fe2000bf05300 */
[----:B----4-:R-:W-:Y:S01]  /*03c0*/  IADD3 R2, PT, PT, R0, 0xffffffe, RZ ;  /* 0x0ffffffe00027810 */ /* 0x010fe20007ffe0ff */
[----:B------:R-:W-:-:S05]  /*03d0*/  IMAD.U32 R0, RZ, RZ, UR12 ;  /* 0x0000000cff007e24 */ /* 0x000fca000f8e00ff */
[----:B------:R-:W3:Y:S01]  /*03e0*/  F2I.FTZ.U32.TRUNC.NTZ R2, R2 ;  /* 0x0000000200027305 */ /* 0x000ee2000021f000 */
[----:B------:R-:W-:-:S04]  /*03f0*/  IABS R0, R0 ;  /* 0x0000000000007213 */ /* 0x000fc80000000000 */
[----:B------:R-:W-:Y:S02]  /*0400*/  R2UR UR25, R0 ;  /* 0x00000000001972ca */ /* 0x000fe400000e0000 */
[----:B---3--:R-:W-:-:S13]  /*0410*/  R2UR UR5, R2 ;  /* 0x00000000020572ca */ /* 0x008fda00000e0000 */
[----:B------:R-:W-:-:S04]  /*0420*/  UIADD3 UR19, UPT, UPT, URZ, -UR5, URZ ;  /* 0x80000005ff137290 */ /* 0x000fc8000fffe0ff */
[----:B------:R-:W-:-:S04]  /*0430*/  UIMAD UR19, UR19, UR32, URZ ;  /* 0x00000020131372a4 */ /* 0x000fc8000f8e02ff */
[----:B------:R-:W-:-:S04]  /*0440*/  UIMAD.WIDE.U32 UR4, UR5, UR19, UR4 ;  /* 0x00000013050472a5 */ /* 0x000fc8000f8e0004 */
[----:B------:R-:W-:-:S03]  /*0450*/  UIMAD.WIDE.U32 UR4, UR5, UR25, URZ ;  /* 0x00000019050472a5 */ /* 0x000fc6000f8e00ff */
[----:B------:R-:W3:Y:S04]  /*0460*/  LDCU.64 UR18, c[0x0][0x3e8] ;  /* 0x00007d00ff1277ac */ /* 0x000ee80008000a00 */
[----:B------:R-:W-:Y:S01]  /*0470*/  UMOV UR10, UR5 ;  /* 0x00000005000a7c82 */ /* 0x000fe20008000000 */
[----:B--2---:R-:W-:Y:S02]  /*0480*/  UIMAD.WIDE.U32 UR4, UR13, UR16, URZ ;  /* 0x000000100d0472a5 */ /* 0x004fe4000f8e00ff */
[----:B------:R-:W-:Y:S02]  /*0490*/  UIADD3 UR11, UPT, UPT, -UR10, URZ, URZ ;  /* 0x000000ff0a0b7290 */ /* 0x000fe4000fffe1ff */
[----:B------:R-:W-:Y:S02]  /*04a0*/  UIMAD UR5, UR13, UR17, UR5 ;  /* 0x000000110d0572a4 */ /* 0x000fe4000f8e0205 */
[----:B------:R-:W-:-:S02]  /*04b0*/  UIMAD UR11, UR32, UR11, UR25 ;  /* 0x0000000b200b72a4 */ /* 0x000fc4000f8e0219 */
[----:B------:R-:W-:Y:S02]  /*04c0*/  UIMAD.WIDE.U32 UR8, UR12, UR30, UR4 ;  /* 0x0000001e0c0872a5 */ /* 0x000fe4000f8e0004 */
[----:B------:R-:W-:Y:S02]  /*04d0*/  UISETP.GT.U32.AND UP2, UPT, UR32, UR11, UPT ;  /* 0x0000000b2000728c */ /* 0x000fe4000bf44070 */
[----:B-1----:R-:W-:Y:S02]  /*04e0*/  UIMAD.WIDE.U32 UR16, UR13, UR6, URZ ;  /* 0x000000060d1072a5 */ /* 0x002fe4000f8e00ff */
[----:B------:R-:W-:Y:S02]  /*04f0*/  UIMAD UR25, UR12, UR31, UR9 ;  /* 0x0000001f0c1972a4 */ /* 0x000fe4000f8e0209 */
[----:B------:R-:W-:Y:S02]  /*0500*/  ULOP3.LUT UR9, UR12, UR29, URZ, 0x3c, !UPT ;  /* 0x0000001d0c097292 */ /* 0x000fe4000f8e3cff */
[----:B------:R-:W-:Y:S01]  /*0510*/  UIMAD UR17, UR13, UR7, UR17 ;  /* 0x000000070d1172a4 */ /* 0x000fe2000f8e0211 */
[----:B------:R-:W1:Y:S02]  /*0520*/  LDCU.64 UR6, c[0x0][0x528] ;  /* 0x0000a500ff0677ac */ /* 0x000e640008000a00 */
[----:B------:R-:W-:-:S02]  /*0530*/  @!UP2 UIADD3 UR11, UPT, UPT, UR11, -UR32, URZ ;  /* 0x800000200b0ba290 */ /* 0x000fc4000fffe0ff */
[----:B------:R-:W-:Y:S02]  /*0540*/  @!UP2 UIADD3 UR10, UPT, UPT, UR10, 0x1, URZ ;  /* 0x000000010a0aa890 */ /* 0x000fe4000fffe0ff */
[----:B------:R-:W-:Y:S02]  /*0550*/  UISETP.GE.U32.AND UP1, UPT, UR11, UR32, UPT ;  /* 0x000000200b00728c */ /* 0x000fe4000bf26070 */
[----:B------:R-:W-:Y:S01]  /*0560*/  UISETP.GE.AND UP2, UPT, UR9, URZ, UPT ;  /* 0x000000ff0900728c */ /* 0x000fe2000bf46270 */
[----:B------:R-:W2:Y:S01]  /*0570*/  @UP0 LDCU UR9, c[0x0][0x384] ;  /* 0x00007080ff0907ac */ /* 0x000ea20008000800 */
[----:B------:R-:W4:Y:S07]  /*0580*/  LDCU.64 UR4, c[0x0][0x450] ;  /* 0x00008a00ff0477ac */ /* 0x000f2e0008000a00 */
[----:B------:R-:W-:-:S02]  /*0590*/  @UP1 UIADD3 UR10, UPT, UPT, UR10, 0x1, URZ ;  /* 0x000000010a0a1890 */ /* 0x000fc4000fffe0ff */
[----:B------:R-:W-:Y:S02]  /*05a0*/  UISETP.NE.AND UP1, UPT, UR29, URZ, UPT ;  /* 0x000000ff1d00728c */ /* 0x000fe4000bf25270 */
[----:B------:R-:W-:Y:S02]  /*05b0*/  @!UP2 UIADD3 UR10, UPT, UPT, -UR10, URZ, URZ ;  /* 0x000000ff0a0aa290 */ /* 0x000fe4000fffe1ff */
[----:B------:R-:W-:Y:S01]  /*05c0*/  UIADD3 UR8, UP2, UPT, UR15, UR8, URZ ;  /* 0x000000080f087290 */ /* 0x000fe2000ff5e0ff */
[----:B------:R-:W5:Y:S03]  /*05d0*/  @UP0 LDCU UR11, c[0x0][0x38c] ;  /* 0x00007180ff0b07ac */ /* 0x000f660008000800 */
[----:B------:R-:W-:-:S03]  /*05e0*/  UIADD3.X UR25, UPT, UPT, UR14, UR25, URZ, UP2, !UPT ;  /* 0x000000190e197290 */ /* 0x000fc600097fe4ff */
[----:B------:R-:W-:Y:S02]  /*05f0*/  @!UP1 ULOP3.LUT UR10, URZ, UR29, URZ, 0x33, !UPT ;  /* 0x0000001dff0a9292 */ /* 0x000fe4000f8e33ff */
[----:B-1----:R-:W-:Y:S02]  /*0600*/  ULEA UR24, UP1, UR8, UR6, 0x1 ;  /* 0x0000000608187291 */ /* 0x002fe4000f8208ff */
[----:B------:R-:W-:Y:S01]  /*0610*/  USHF.R.S32.HI UR6, URZ, 0x1f, UR10 ;  /* 0x0000001fff067899 */ /* 0x000fe2000801140a */
[----:B------:R-:W1:Y:S03]  /*0620*/  @UP0 LDCU.64 UR30, c[0x0][0x480] ;  /* 0x00009000ff1e07ac */ /* 0x000e660008000a00 */
[----:B---3--:R-:W-:Y:S02]  /*0630*/  UIMAD UR6, UR6, UR18, URZ ;  /* 0x00000012060672a4 */ /* 0x008fe4000f8e02ff */
[----:B------:R-:W-:-:S02]  /*0640*/  ULEA.HI.X UR25, UR8, UR7, UR25, 0x1, UP1 ;  /* 0x0000000708197291 */ /* 0x000fc400088f0c19 */
[----:B------:R-:W-:Y:S02]  /*0650*/  UIMAD.WIDE.U32 UR16, UR10, UR18, UR16 ;  /* 0x000000120a1072a5 */ /* 0x000fe4000f8e0010 */
[----:B------:R-:W-:Y:S02]  /*0660*/  UIMAD UR8, UR10, UR19, UR6 ;  /* 0x000000130a0872a4 */ /* 0x000fe4000f8e0206 */
[----:B--2---:R-:W-:Y:S02]  /*0670*/  @UP0 UIMAD UR13, UR13, UR9, UR12 ;  /* 0x000000090d0d02a4 */ /* 0x004fe4000f8e020c */
[----:B------:R-:W-:Y:S02]  /*0680*/  UIADD3 UR15, UP1, UPT, UR15, UR16, URZ ;  /* 0x000000100f0f7290 */ /* 0x000fe4000ff3e0ff */
[----:B------:R-:W-:Y:S02]  /*0690*/  UIADD3 UR8, UPT, UPT, UR17, UR8, URZ ;  /* 0x0000000811087290 */ /* 0x000fe4000fffe0ff */
[----:B------:R-:W-:-:S02]  /*06a0*/  @UP0 UIMAD UR13, UR13, UR28, URZ ;  /* 0x0000001c0d0d02a4 */ /* 0x000fc4000f8e02ff */
[----:B----4-:R-:W-:Y:S02]  /*06b0*/  ULEA UR26, UP2, UR15, UR4, 0x1 ;  /* 0x000000040f1a7291 */ /* 0x010fe4000f8408ff */
[----:B------:R-:W-:Y:S02]  /*06c0*/  UIADD3.X UR27, UPT, UPT, UR14, UR8, URZ, UP1, !UPT ;  /* 0x000000080e1b7290 */ /* 0x000fe40008ffe4ff */
[----:B-----5:R-:W-:Y:S02]  /*06d0*/  @UP0 UIMAD UR13, UR13, UR11, URZ ;  /* 0x0000000b0d0d02a4 */ /* 0x020fe4000f8e02ff */
[----:B------:R-:W-:Y:S01]  /*06e0*/  ULEA.HI.X UR27, UR15, UR5, UR27, 0x1, UP2 ;  /* 0x000000050f1b7291 */ /* 0x000fe200090f0c1b */
[----:B------:R-:W-:Y:S02]  /*06f0*/  UMOV UR4, URZ ;  /* 0x000000ff00047c82 */ /* 0x000fe40008000000 */
[----:B------:R-:W-:Y:S01]  /*0700*/  UMOV UR5, URZ ;  /* 0x000000ff00057c82 */ /* 0x000fe20008000000 */
[----:B-1----:R-:W-:-:S02]  /*0710*/  @UP0 UIMAD.WIDE UR4, UR13, 0x8, UR30 ;  /* 0x000000080d0408a5 */ /* 0x002fc4000f8e021e */
[----:B------:R-:W-:Y:S01]  /*0720*/  UISETP.GE.AND UP0, UPT, UR28, 0x1, UPT ;  /* 0x000000011c00788c */ /* 0x000fe2000bf06270 */
[----:B------:R-:W-:Y:S01]  /*0730*/  UMOV UR6, URZ ;  /* 0x000000ff00067c82 */ /* 0x000fe20008000000 */
[----:B------:R-:W-:Y:S01]  /*0740*/  UMOV UR7, URZ ;  /* 0x000000ff00077c82 */ /* 0x000fe20008000000 */
[----:B------:R-:W-:Y:S02]  /*0750*/  @P0 R2UR UR6, R3 ;  /* 0x00000000030602ca */ /* 0x000fe400000e0000 */
[----:B------:R-:W-:-:S04]  /*0760*/  @P1 R2UR UR7, R4 ;  /* 0x00000000040712ca */ /* 0x000fc800000e0000 */
[----:B0-----:R-:W-:Y:S11]  /*0770*/  BRA.U !UP0, `(.L_x_413) ;  /* 0x000000a108947547 */ /* 0x001ff6000b800000 */
[----:B------:R-:W0:Y:S01]  /*0780*/  S2R R79, SR_TID.X ;  /* 0x00000000004f7919 */ /* 0x000e220000002100 */
[----:B------:R-:W1:Y:S01]  /*0790*/  LDCU UR11, c[0x0][0x394] ;  /* 0x00007280ff0b77ac */ /* 0x000e620008000800 */
[----:B------:R2:W-:Y:S04]  /*07a0*/  STL [R1+0xc4], RZ ;  /* 0x0000c4ff01007387 */ /* 0x0005e80000100800 */
[----:B------:R2:W-:Y:S01]  /*07b0*/  STL [R1+0xc8], RZ ;  /* 0x0000c8ff01007387 */ /* 0x0005e20000100800 */
[C---:B0-----:R-:W-:Y:S02]  /*07c0*/  SHF.L.U32 R0, R79.reuse, 0x4, RZ ;  /* 0x000000044f007819 */ /* 0x041fe400000006ff */
[----:B------:R-:W-:-:S04]  /*07d0*/  LOP3.LUT R77, R79, 0x1f, RZ, 0xc0, !PT ;  /* 0x0000001f4f4d7812 */ /* 0x000fc800078ec0ff */
[----:B-12---:R-:W-:-:S07]  /*07e0*/  LOP3.LUT R0, R77, 0x3e00, R0, 0xf8, !PT ;  /* 0x00003e004d007812 */ /* 0x006fce00078ef800 */
.L_x_461:
[----:B------:R-:W0:Y:S01]  /*07f0*/  S2UR UR28, SR_CTAID.X ;  /* 0x00000000001c79c3 */ /* 0x000e220000002500 */
[----:B------:R-:W0:Y:S01]  /*0800*/  LDCU.128 UR12, c[0x0][0x410] ;  /* 0x00008200ff0c77ac */ /* 0x000e220008000c00 */
[----:B------:R-:W-:Y:S01]  /*0810*/  IMAD.SHL.U32 R85, R79, 0x10, RZ ;  /* 0x000000104f557824 */ /* 0x000fe200078e00ff */
[----:B------:R-:W-:Y:S01]  /*0820*/  LOP3.LUT R2, R2, 0xfffffeff, RZ, 0xc0, !PT ;  /* 0xfffffeff02027812 */ /* 0x000fe200078ec0ff */
[----:B-1----:R-:W-:Y:S01]  /*0830*/  IMAD.U32 R9, RZ, RZ, UR21 ;  /* 0x00000015ff097e24 */ /* 0x002fe2000f8e00ff */
[----:B------:R-:W1:Y:S01]  /*0840*/  LDCU.128 UR16, c[0x0][0x420] ;  /* 0x00008400ff1077ac */ /* 0x000e620008000c00 */
[----:B------:R-:W-:Y:S02]  /*0850*/  MOV R8, UR20 ;  /* 0x0000001400087c02 */ /* 0x000fe40008000f00 */
[----:B------:R-:W2:Y:S01]  /*0860*/  S2UR UR31, SR_CTAID.Y ;  /* 0x00000000001f79c3 */ /* 0x000ea20000002600 */
[----:B------:R-:W-:Y:S01]  /*0870*/  USHF.L.U32 UR29, UR11, 0xb, URZ ;  /* 0x0000000b0b1d7899 */ /* 0x000fe200080006ff */
[----:B------:R-:W-:Y:S01]  /*0880*/  LOP3.LUT R78, R85, 0x3e00, RZ, 0xc0, !PT ;  /* 0x00003e00554e7812 */ /* 0x000fe200078ec0ff */
[----:B------:R-:W3:Y:S01]  /*0890*/  LDCU UR30, c[0x0][0x388] ;  /* 0x00007100ff1e77ac */ /* 0x000ee20008000800 */
[----:B------:R-:W-:Y:S01]  /*08a0*/  IMAD.WIDE.U32 R12, R0, 0x2, R8 ;  /* 0x00000002000c7825 */ /* 0x000fe200078e0008 */
[----:B------:R-:W-:Y:S01]  /*08b0*/  PRMT R19, RZ, 0x7610, R19 ;  /* 0x00007610ff137816 */ /* 0x000fe20000000013 */
[----:B------:R-:W-:Y:S01]  /*08c0*/  UIADD3 UR29, UPT, UPT, UR29, -0x800, URZ ;  /* 0xfffff8001d1d7890 */ /* 0x000fe2000fffe0ff */
[----:B------:R-:W-:Y:S01]  /*08d0*/  LOP3.LUT R77, R78, R77, RZ, 0xfc, !PT ;  /* 0x0000004d4e4d7212 */ /* 0x000fe200078efcff */
[----:B------:R-:W-:Y:S01]  /*08e0*/  UMOV UR9, URZ ;  /* 0x000000ff00097c82 */ /* 0x000fe20008000000 */
[----:B------:R-:W4:Y:S01]  /*08f0*/  LDCU.64 UR38, c[0x0][0x488] ;  /* 0x00009100ff2677ac */ /* 0x000f220008000a00 */
[----:B------:R-:W-:-:S02]  /*0900*/  PRMT R20, RZ, 0x7610, R20 ;  /* 0x00007610ff147816 */ /* 0x000fc40000000014 */
[C---:B------:R-:W-:Y:S01]  /*0910*/  LOP3.LUT R76, R77.reuse, 0x20, RZ, 0xfc, !PT ;  /* 0x000000204d4c7812 */ /* 0x040fe200078efcff */
[----:B------:R-:W-:Y:S01]  /*0920*/  UMOV UR8, UR29 ;  /* 0x0000001d00087c82 */ /* 0x000fe20008000000 */
[C---:B------:R-:W-:Y:S01]  /*0930*/  LOP3.LUT R75, R77.reuse, 0x40, RZ, 0xfc, !PT ;  /* 0x000000404d4b7812 */ /* 0x040fe200078efcff */
[----:B0-----:R-:W-:Y:S01]  /*0940*/  UIMAD UR36, UR28, UR13, URZ ;  /* 0x0000000d1c2472a4 */ /* 0x001fe2000f8e02ff */
[C---:B------:R-:W-:Y:S01]  /*0950*/  LOP3.LUT R74, R77.reuse, 0x60, RZ, 0xfc, !PT ;  /* 0x000000604d4a7812 */ /* 0x040fe200078efcff */
[----:B------:R-:W-:Y:S01]  /*0960*/  UIMAD.WIDE.U32 UR12, UR28, UR12, UR8 ;  /* 0x0000000c1c0c72a5 */ /* 0x000fe2000f8e0008 */
[C---:B------:R-:W-:Y:S01]  /*0970*/  SHF.L.U32 R8, R77.reuse, 0x1, RZ ;  /* 0x000000014d087819 */ /* 0x040fe200000006ff */
[----:B-1----:R-:W-:Y:S01]  /*0980*/  UIMAD.WIDE.U32 UR32, UR28, UR16, UR8 ;  /* 0x000000101c2072a5 */ /* 0x002fe2000f8e0008 */
[C---:B------:R-:W-:Y:S01]  /*0990*/  LOP3.LUT R73, R77.reuse, 0x80, RZ, 0xfc, !PT ;  /* 0x000000804d497812 */ /* 0x040fe200078efcff */
[----:B------:R-:W-:Y:S01]  /*09a0*/  UIADD3 UR13, UPT, UPT, UR13, UR36, URZ ;  /* 0x000000240d0d7290 */ /* 0x000fe2000fffe0ff */
[C---:B------:R-:W-:Y:S01]  /*09b0*/  LOP3.LUT R72, R77.reuse, 0xa0, RZ, 0xfc, !PT ;  /* 0x000000a04d487812 */ /* 0x040fe200078efcff */
[----:B------:R-:W-:Y:S01]  /*09c0*/  UIMAD UR17, UR28, UR17, UR33 ;  /* 0x000000111c1172a4 */ /* 0x000fe2000f8e0221 */
[C---:B------:R-:W-:Y:S01]  /*09d0*/  LOP3.LUT R71, R77.reuse, 0xc0, RZ, 0xfc, !PT ;  /* 0x000000c04d477812 */ /* 0x040fe200078efcff */
[----:B--2---:R-:W-:Y:S01]  /*09e0*/  UIMAD.WIDE.U32 UR12, UR31, UR14, UR12 ;  /* 0x0000000e1f0c72a5 */ /* 0x004fe2000f8e000c */
[C---:B------:R-:W-:Y:S01]  /*09f0*/  LOP3.LUT R70, R77.reuse, 0xe0, RZ, 0xfc, !PT ;  /* 0x000000e04d467812 */ /* 0x040fe200078efcff */
[----:B------:R-:W0:Y:S01]  /*0a00*/  LDCU.64 UR36, c[0x0][0x478] ;  /* 0x00008f00ff2477ac */ /* 0x000e220008000a00 */
[----:B------:R-:W-:-:S02]  /*0a10*/  LOP3.LUT R69, R77, 0x100, RZ, 0xfc, !PT ;  /* 0x000001004d457812 */ /* 0x000fc400078efcff */
[----:B------:R-:W-:Y:S01]  /*0a20*/  PRMT R15, RZ, 0x7610, R15 ;  /* 0x00007610ff0f7816 */ /* 0x000fe2000000000f */
[----:B------:R-:W-:Y:S01]  /*0a30*/  UMOV UR16, UR32 ;  /* 0x0000002000107c82 */ /* 0x000fe20008000000 */
[C---:B------:R-:W-:Y:S01]  /*0a40*/  IADD3 R5, P0, PT, R77.reuse, UR12, RZ ;  /* 0x0000000c4d057c10 */ /* 0x040fe2000ff1e0ff */
[----:B------:R-:W-:Y:S01]  /*0a50*/  UIMAD.WIDE.U32 UR16, UR31, UR18, UR16 ;  /* 0x000000121f1072a5 */ /* 0x000fe2000f8e0010 */
[----:B------:R-:W-:Y:S01]  /*0a60*/  PRMT R18, RZ, 0x7610, R18 ;  /* 0x00007610ff127816 */ /* 0x000fe20000000012 */
[----:B---3--:R-:W-:Y:S01]  /*0a70*/  UIADD3 UR12, UPT, UPT, -UR29, UR30, URZ ;  /* 0x0000001e1d0c7290 */ /* 0x008fe2000fffe1ff */
[----:B------:R-:W-:Y:S01]  /*0a80*/  PRMT R16, RZ, 0x7610, R16 ;  /* 0x00007610ff107816 */ /* 0x000fe20000000010 */
[----:B------:R-:W-:Y:S01]  /*0a90*/  UIMAD UR19, UR31, UR19, UR17 ;  /* 0x000000131f1372a4 */ /* 0x000fe2000f8e0211 */
[----:B------:R-:W-:Y:S01]  /*0aa0*/  PRMT R17, RZ, 0x7610, R17 ;  /* 0x00007610ff117816 */ /* 0x000fe20000000011 */
[----:B------:R-:W-:Y:S01]  /*0ab0*/  UIMAD UR15, UR31, UR15, UR13 ;  /* 0x0000000f1f0f72a4 */ /* 0x000fe2000f8e020d */
[----:B------:R-:W-:-:S02]  /*0ac0*/  IADD3 R3, P1, PT, R77, UR16, RZ ;  /* 0x000000104d037c10 */ /* 0x000fc4000ff3e0ff */
[C---:B------:R-:W-:Y:S02]  /*0ad0*/  LOP3.LUT R68, R77.reuse, 0x120, RZ, 0xfc, !PT ;  /* 0x000001204d447812 */ /* 0x040fe400078efcff */
[C---:B------:R-:W-:Y:S01]  /*0ae0*/  LOP3.LUT R67, R77.reuse, 0x140, RZ, 0xfc, !PT ;  /* 0x000001404d437812 */ /* 0x040fe200078efcff */
[----:B------:R-:W-:Y:S01]  /*0af0*/  IMAD.X R10, RZ, RZ, UR19, P1 ;  /* 0x00000013ff0a7e24 */ /* 0x000fe200088e06ff */
[----:B------:R-:W-:Y:S02]  /*0b00*/  ISETP.GE.AND P2, PT, R0, UR12, PT ;  /* 0x0000000c00007c0c */ /* 0x000fe4000bf46270 */
        /* <DEDUP_REMOVED lines=13> */
[C---:B0-----:R-:W-:Y:S02]  /*0be0*/  LEA R6, P1, R3.reuse, UR36, 0x1 ;  /* 0x0000002403067c11 */ /* 0x041fe4000f8208ff */
[----:B------:R-:W-:Y:S02]  /*0bf0*/  @P2 LOP3.LUT R2, R2, 0x100, RZ, 0xfc, !PT ;  /* 0x0000010002022812 */ /* 0x000fe400078efcff */
[----:B------:R-:W-:Y:S01]  /*0c00*/  LEA.HI.X R7, R3, UR37, R10, 0x1, P1 ;  /* 0x0000002503077c11 */ /* 0x000fe200088f0c0a */
[----:B------:R-:W0:Y:S01]  /*0c10*/  S2R R30, SR_LANEID ;  /* 0x00000000001e7919 */ /* 0x000e220000000000 */
[----:B------:R-:W-:Y:S01]  /*0c20*/  ISETP.GE.AND P1, PT, R76, UR12, PT ;  /* 0x0000000c4c007c0c */ /* 0x000fe2000bf26270 */
[----:B------:R-:W-:Y:S01]  /*0c30*/  UMOV UR32, 0x400 ;  /* 0x0000040000207882 */ /* 0x000fe20000000000 */
[----:B------:R-:W-:Y:S01]  /*0c40*/  ISETP.GE.AND P6, PT, R75, UR12, PT ;  /* 0x0000000c4b007c0c */ /* 0x000fe2000bfc6270 */
[----:B------:R-:W1:Y:S01]  /*0c50*/  LDCU.64 UR16, c[0x0][0x490] ;  /* 0x00009200ff1077ac */ /* 0x000e620008000a00 */
[----:B------:R-:W-:-:S02]  /*0c60*/  LOP3.LUT R2, R2, 0xffffff7f, RZ, 0xc0, !PT ;  /* 0xffffff7f02027812 */ /* 0x000fc400078ec0ff */
[----:B------:R-:W-:Y:S01]  /*0c70*/  IADD3.X R14, PT, PT, RZ, UR15, RZ, P0, !PT ;  /* 0x0000000fff0e7c10 */ /* 0x000fe200087fe4ff */
[----:B------:R-:W2:Y:S01]  /*0c80*/  LDCU.64 UR14, c[0x0][0x510] ;  /* 0x0000a200ff0e77ac */ /* 0x000ea20008000a00 */
[C---:B----4-:R-:W-:Y:S02]  /*0c90*/  LEA R4, P0, R5.reuse, UR38, 0x1 ;  /* 0x0000002605047c11 */ /* 0x050fe4000f8008ff */
[----:B------:R-:W-:Y:S01]  /*0ca0*/  ISETP.GE.AND P5, PT, R74, UR12, PT ;  /* 0x0000000c4a007c0c */ /* 0x000fe2000bfa6270 */
[----:B------:R-:W3:Y:S01]  /*0cb0*/  LDCU UR18, c[0x0][0x38c] ;  /* 0x00007180ff1277ac */ /* 0x000ee20008000800 */
[----:B------:R-:W-:Y:S02]  /*0cc0*/  LEA.HI.X R5, R5, UR39, R14, 0x1, P0 ;  /* 0x0000002705057c11 */ /* 0x000fe400080f0c0e */
[----:B------:R-:W-:Y:S02]  /*0cd0*/  @P1 LOP3.LUT R2, R2, 0x80, RZ, 0xfc, !PT ;  /* 0x0000008002021812 */ /* 0x000fe400078efcff */
[----:B------:R-:W-:-:S02]  /*0ce0*/  IADD3 R10, P0, PT, R8, UR22, RZ ;  /* 0x00000016080a7c10 */ /* 0x000fc4000ff1e0ff */
[----:B------:R-:W-:Y:S02]  /*0cf0*/  LOP3.LUT R2, R2, 0xffffffbf, RZ, 0xc0, !PT ;  /* 0xffffffbf02027812 */ /* 0x000fe400078ec0ff */
[----:B------:R-:W-:Y:S01]  /*0d00*/  IADD3 R8, P1, PT, R8, UR24, RZ ;  /* 0x0000001808087c10 */ /* 0x000fe2000ff3e0ff */
[----:B------:R-:W-:Y:S01]  /*0d10*/  IMAD.X R11, RZ, RZ, UR23, P0 ;  /* 0x00000017ff0b7e24 */ /* 0x000fe200080e06ff */
[----:B------:R-:W-:Y:S01]  /*0d20*/  @P6 LOP3.LUT R2, R2, 0x40, RZ, 0xfc, !PT ;  /* 0x0000004002026812 */ /* 0x000fe200078efcff */
[----:B------:R-:W4:Y:S01]  /*0d30*/  @!P5 LDG.E.U16 R15, desc[UR34][R12.64+0xc0] ;  /* 0x0000c0220c0fd981 */ /* 0x000f22000c1e1500 */
[----:B------:R-:W-:Y:S02]  /*0d40*/  IADD3.X R9, PT, PT, RZ, UR25, RZ, P1, !PT ;  /* 0x00000019ff097c10 */ /* 0x000fe40008ffe4ff */
[----:B------:R-:W-:Y:S02]  /*0d50*/  ISETP.GE.AND P4, PT, R73, UR12, PT ;  /* 0x0000000c49007c0c */ /* 0x000fe4000bf86270 */
[----:B------:R-:W-:-:S02]  /*0d60*/  LOP3.LUT P1, RZ, R2, 0x100, RZ, 0xc0, !PT ;  /* 0x0000010002ff7812 */ /* 0x000fc4000782c0ff */
[----:B------:R-:W-:Y:S02]  /*0d70*/  LOP3.LUT R2, R2, 0xffffffdf, RZ, 0xc0, !PT ;  /* 0xffffffdf02027812 */ /* 0x000fe400078ec0ff */
[----:B------:R-:W-:Y:S02]  /*0d80*/  ISETP.GE.AND P3, PT, R72, UR12, PT ;  /* 0x0000000c48007c0c */ /* 0x000fe4000bf66270 */
[----:B------:R-:W-:Y:S02]  /*0d90*/  @P5 LOP3.LUT R2, R2, 0x20, RZ, 0xfc, !PT ;  /* 0x0000002002025812 */ /* 0x000fe400078efcff */
[----:B------:R-:W-:Y:S02]  /*0da0*/  ISETP.GE.AND P0, PT, R76, UR12, PT ;  /* 0x0000000c4c007c0c */ /* 0x000fe4000bf06270 */
[----:B------:R-:W-:Y:S01]  /*0db0*/  LOP3.LUT R2, R2, 0xffffffef, RZ, 0xc0, !PT ;  /* 0xffffffef02027812 */ /* 0x000fe200078ec0ff */
[----:B------:R-:W5:Y:S01]  /*0dc0*/  @!P4 LDG.E.U16 R16, desc[UR34][R12.64+0x100] ;  /* 0x000100220c10c981 */ /* 0x000f62000c1e1500 */
[----:B------:R-:W-:-:S02]  /*0dd0*/  ISETP.GE.AND P2, PT, R71, UR12, PT ;  /* 0x0000000c47007c0c */ /* 0x000fc4000bf46270 */
[----:B------:R-:W-:Y:S02]  /*0de0*/  @P4 LOP3.LUT R2, R2, 0x10, RZ, 0xfc, !PT ;  /* 0x0000001002024812 */ /* 0x000fe400078efcff */
[----:B------:R-:W-:Y:S01]  /*0df0*/  PRMT R3, RZ, 0x7610, R3 ;  /* 0x00007610ff037816 */ /* 0x000fe20000000003 */
[----:B------:R-:W2:Y:S01]  /*0e00*/  @!P3 LDG.E.U16 R17, desc[UR34][R12.64+0x140] ;  /* 0x000140220c11b981 */ /* 0x000ea2000c1e1500 */
[----:B------:R-:W-:Y:S02]  /*0e10*/  LOP3.LUT R2, R2, 0xfffffff7, RZ, 0xc0, !PT ;  /* 0xfffffff702027812 */ /* 0x000fe400078ec0ff */
[----:B------:R-:W-:Y:S02]  /*0e20*/  PRMT R0, RZ, 0x7610, R0 ;  /* 0x00007610ff007816 */ /* 0x000fe40000000000 */
[----:B------:R-:W-:Y:S01]  /*0e30*/  @P3 LOP3.LUT R2, R2, 0x8, RZ, 0xfc, !PT ;  /* 0x0000000802023812 */ /* 0x000fe200078efcff */
[----:B------:R-:W3:Y:S01]  /*0e40*/  @!P0 LDG.E.U16 R3, desc[UR34][R12.64+0x40] ;  /* 0x000040220c038981 */ /* 0x000ee2000c1e1500 */
[----:B------:R-:W-:-:S02]  /*0e50*/  ISETP.GE.AND P0, PT, R70, UR12, PT ;  /* 0x0000000c46007c0c */ /* 0x000fc4000bf06270 */
[----:B------:R-:W-:Y:S01]  /*0e60*/  LOP3.LUT R2, R2, 0xfffffffb, RZ, 0xc0, !PT ;  /* 0xfffffffb02027812 */ /* 0x000fe200078ec0ff */
[----:B------:R-:W4:Y:S01]  /*0e70*/  @!P1 LDG.E.U16 R0, desc[UR34][R12.64] ;  /* 0x000000220c009981 */ /* 0x000f22000c1e1500 */
[----:B------:R-:W-:Y:S02]  /*0e80*/  PRMT R14, RZ, 0x7610, R14 ;  /* 0x00007610ff0e7816 */ /* 0x000fe4000000000e */
[----:B------:R-:W-:Y:S01]  /*0e90*/  @P2 LOP3.LUT R2, R2, 0x4, RZ, 0xfc, !PT ;  /* 0x0000000402022812 */ /* 0x000fe200078efcff */
[----:B------:R-:W2:Y:S03]  /*0ea0*/  @!P2 LDG.E.U16 R18, desc[UR34][R12.64+0x180] ;  /* 0x000180220c12a981 */ /* 0x000ea6000c1e1500 */
[----:B------:R-:W-:Y:S01]  /*0eb0*/  LOP3.LUT R2, R2, 0xfffffffd, RZ, 0xc0, !PT ;  /* 0xfffffffd02027812 */ /* 0x000fe200078ec0ff */
[----:B------:R-:W5:Y:S03]  /*0ec0*/  @!P6 LDG.E.U16 R14, desc[UR34][R12.64+0x80] ;  /* 0x000080220c0ee981 */ /* 0x000f66000c1e1500 */
[----:B------:R-:W-:Y:S01]  /*0ed0*/  @P0 LOP3.LUT R2, R2, 0x2, RZ, 0xfc, !PT ;  /* 0x0000000202020812 */ /* 0x000fe200078efcff */
[----:B------:R-:W2:Y:S01]  /*0ee0*/  @!P0 LDG.E.U16 R19, desc[UR34][R12.64+0x1c0] ;  /* 0x0001c0220c138981 */ /* 0x000ea2000c1e1500 */
[----:B------:R-:W-:-:S02]  /*0ef0*/  ISETP.GE.AND P0, PT, R69, UR12, PT ;  /* 0x0000000c45007c0c */ /* 0x000fc4000bf06270 */
[----:B------:R-:W-:Y:S02]  /*0f00*/  LOP3.LUT R2, R2, 0xfffffffe, RZ, 0xc0, !PT ;  /* 0xfffffffe02027812 */ /* 0x000fe400078ec0ff */
[----:B------:R-:W-:Y:S02]  /*0f10*/  ISETP.GE.AND P1, PT, R67, UR12, PT ;  /* 0x0000000c43007c0c */ /* 0x000fe4000bf26270 */
[----:B------:R-:W-:Y:S02]  /*0f20*/  ISETP.GE.AND P2, PT, R66, UR12, PT ;  /* 0x0000000c42007c0c */ /* 0x000fe4000bf46270 */
[----:B------:R-:W-:-:S05]  /*0f30*/  ISETP.GE.AND P3, PT, R65, UR12, PT ;  /* 0x0000000c41007c0c */ /* 0x000fca000bf66270 */
[----:B------:R-:W-:Y:S01]  /*0f40*/  @P0 LOP3.LUT R2, R2, 0x1, RZ, 0xfc, !PT ;  /* 0x0000000102020812 */ /* 0x000fe200078efcff */
[----:B------:R-:W2:Y:S01]  /*0f50*/  @!P0 LDG.E.U16 R20, desc[UR34][R12.64+0x200] ;  /* 0x000200220c148981 */ /* 0x000ea2000c1e1500 */
[----:B------:R-:W-:Y:S02]  /*0f60*/  ISETP.GE.AND P0, PT, R68, UR12, PT ;  /* 0x0000000c44007c0c */ /* 0x000fe4000bf06270 */
[----:B------:R-:W-:Y:S01]  /*0f70*/  ISETP.GE.AND P4, PT, R64, UR12, PT ;  /* 0x0000000c40007c0c */ /* 0x000fe2000bf86270 */
[----:B------:R-:W2:Y:S01]  /*0f80*/  @!P1 LDG.E.U16 R22, desc[UR34][R12.64+0x280] ;  /* 0x000280220c169981 */ /* 0x000ea2000c1e1500 */
[----:B------:R-:W-:Y:S02]  /*0f90*/  ISETP.GE.AND P5, PT, R63, UR12, PT ;  /* 0x0000000c3f007c0c */ /* 0x000fe4000bfa6270 */
[----:B------:R-:W-:Y:S01]  /*0fa0*/  ISETP.GE.AND P6, PT, R62, UR12, PT ;  /* 0x0000000c3e007c0c */ /* 0x000fe2000bfc6270 */
[----:B------:R-:W2:Y:S04]  /*0fb0*/  @!P2 LDG.E.U16 R23, desc[UR34][R12.64+0x2c0] ;  /* 0x0002c0220c17a981 */ /* 0x000ea8000c1e1500 */
[----:B------:R-:W2:Y:S04]  /*0fc0*/  @!P3 LDG.E.U16 R24, desc[UR34][R12.64+0x300] ;  /* 0x000300220c18b981 */ /* 0x000ea8000c1e1500 */
[----:B------:R-:W2:Y:S04]  /*0fd0*/  @!P0 LDG.E.U16 R21, desc[UR34][R12.64+0x240] ;  /* 0x000240220c158981 */ /* 0x000ea8000c1e1500 */
[----:B------:R-:W2:Y:S04]  /*0fe0*/  @!P4 LDG.E.U16 R25, desc[UR34][R12.64+0x340] ;  /* 0x000340220c19c981 */ /* 0x000ea8000c1e1500 */
[----:B------:R-:W2:Y:S04]  /*0ff0*/  @!P5 LDG.E.U16 R26, desc[UR34][R12.64+0x380] ;  /* 0x000380220c1ad981 */ /* 0x000ea8000c1e1500 */
[----:B------:R1:W2:Y:S01]  /*1000*/  @!P6 LDG.E.U16 R27, desc[UR34][R12.64+0x3c0] ;  /* 0x0003c0220c1be981 */ /* 0x0002a2000c1e1500 */
[----:B------:R-:W1:Y:S01]  /*1010*/  S2UR UR12, SR_CgaCtaId ;  /* 0x00000000000c79c3 */ /* 0x000e620000008800 */
[----:B0-----:R-:W-:-:S05]  /*1020*/  IMAD.IADD R28, R78, 0x1, R30 ;  /* 0x000000014e1c7824 */ /* 0x001fca00078e021e */
[CC--:B------:R-:W-:Y:S02]  /*1030*/  LEA.HI.SX32 R29, R28.reuse, R28.reuse, 0x1b ;  /* 0x0000001c1c1d7211 */ /* 0x0c0fe400078fdaff */
[C---:B-1----:R-:W-:Y:S01]  /*1040*/  IADD3 R13, PT, PT, R28.reuse, 0x60, RZ ;  /* 0x000000601c0d7810 */ /* 0x042fe20007ffe0ff */
[C---:B------:R-:W-:Y:S02]  /*1050*/  VIADD R31, R28.reuse, 0x40 ;  /* 0x000000401c1f7836 */ /* 0x040fe40000000000 */
[C---:B------:R-:W-:Y:S01]  /*1060*/  VIADD R33, R28.reuse, 0x80 ;  /* 0x000000801c217836 */ /* 0x040fe20000000000 */
[----:B------:R-:W-:Y:S01]  /*1070*/  LEA.HI.SX32 R13, R13, R28, 0x1b ;  /* 0x0000001c0d0d7211 */ /* 0x000fe200078fdaff */
[----:B------:R-:W-:Y:S01]  /*1080*/  ULEA UR32, UR12, UR32, 0x18 ;  /* 0x000000200c207291 */ /* 0x000fe2000f8ec0ff */
[----:B------:R-:W-:Y:S01]  /*1090*/  IADD3 R35, PT, PT, R28, 0xa0, RZ ;  /* 0x000000a01c237810 */ /* 0x000fe20007ffe0ff */
[----:B------:R-:W0:Y:S04]  /*10a0*/  LDCU.64 UR12, c[0x0][0x508] ;  /* 0x0000a100ff0c77ac */ /* 0x000e280008000a00 */
[----:B------:R-:W-:-:S02]  /*10b0*/  LEA R152, R29, UR32, 0x1 ;  /* 0x000000201d987c11 */ /* 0x000fc4000f8e08ff */
[C---:B------:R-:W-:Y:S02]  /*10c0*/  IADD3 R29, PT, PT, R28.reuse, 0x20, RZ ;  /* 0x000000201c1d7810 */ /* 0x040fe40007ffe0ff */
[-C--:B------:R-:W-:Y:S02]  /*10d0*/  LEA.HI.SX32 R31, R31, R28.reuse, 0x1b ;  /* 0x0000001c1f1f7211 */ /* 0x080fe400078fdaff */
[-C--:B------:R-:W-:Y:S02]  /*10e0*/  LEA.HI.SX32 R29, R29, R28.reuse, 0x1b ;  /* 0x0000001c1d1d7211 */ /* 0x080fe400078fdaff */
[----:B------:R-:W-:Y:S01]  /*10f0*/  LEA R149, R13, UR32, 0x1 ;  /* 0x000000200d957c11 */ /* 0x000fe2000f8e08ff */
[----:B------:R-:W-:Y:S01]  /*1100*/  VIADD R13, R28, 0xc0 ;  /* 0x000000c01c0d7836 */ /* 0x000fe20000000000 */
[-C--:B------:R-:W-:Y:S02]  /*1110*/  LEA.HI.SX32 R33, R33, R28.reuse, 0x1b ;  /* 0x0000001c21217211 */ /* 0x080fe400078fdaff */
[----:B------:R-:W-:-:S02]  /*1120*/  LEA.HI.SX32 R35, R35, R28, 0x1b ;  /* 0x0000001c23237211 */ /* 0x000fc400078fdaff */
[----:B------:R-:W-:Y:S02]  /*1130*/  LEA R151, R29, UR32, 0x1 ;  /* 0x000000201d977c11 */ /* 0x000fe4000f8e08ff */
[----:B------:R-:W-:Y:S01]  /*1140*/  LEA R150, R31, UR32, 0x1 ;  /* 0x000000201f967c11 */ /* 0x000fe2000f8e08ff */
[C---:B------:R-:W-:Y:S01]  /*1150*/  VIADD R31, R28.reuse, 0x100 ;  /* 0x000001001c1f7836 */ /* 0x040fe20000000000 */
[----:B------:R-:W-:Y:S02]  /*1160*/  LEA R148, R33, UR32, 0x1 ;  /* 0x0000002021947c11 */ /* 0x000fe4000f8e08ff */
[C---:B------:R-:W-:Y:S02]  /*1170*/  IADD3 R29, PT, PT, R28.reuse, 0xe0, RZ ;  /* 0x000000e01c1d7810 */ /* 0x040fe40007ffe0ff */
[----:B------:R-:W-:Y:S02]  /*1180*/  LEA.HI.SX32 R13, R13, R28, 0x1b ;  /* 0x0000001c0d0d7211 */ /* 0x000fe400078fdaff */
[----:B------:R-:W-:Y:S01]  /*1190*/  LEA R147, R35, UR32, 0x1 ;  /* 0x0000002023937c11 */ /* 0x000fe2000f8e08ff */
[C---:B------:R-:W-:Y:S01]  /*11a0*/  VIADD R35, R28.reuse, 0x140 ;  /* 0x000001401c237836 */ /* 0x040fe20000000000 */
[----:B------:R-:W-:-:S02]  /*11b0*/  IADD3 R33, PT, PT, R28, 0x120, RZ ;  /* 0x000001201c217810 */ /* 0x000fc40007ffe0ff */
[-C--:B------:R-:W-:Y:S02]  /*11c0*/  LEA.HI.SX32 R29, R29, R28.reuse, 0x1b ;  /* 0x0000001c1d1d7211 */ /* 0x080fe400078fdaff */
[----:B------:R-:W-:Y:S01]  /*11d0*/  LEA R146, R13, UR32, 0x1 ;  /* 0x000000200d927c11 */ /* 0x000fe2000f8e08ff */
[----:B------:R-:W-:Y:S01]  /*11e0*/  VIADD R13, R28, 0x180 ;  /* 0x000001801c0d7836 */ /* 0x000fe20000000000 */
[-C--:B------:R-:W-:Y:S02]  /*11f0*/  LEA.HI.SX32 R31, R31, R28.reuse, 0x1b ;  /* 0x0000001c1f1f7211 */ /* 0x080fe400078fdaff */
[-C--:B------:R-:W-:Y:S02]  /*1200*/  LEA.HI.SX32 R33, R33, R28.reuse, 0x1b ;  /* 0x0000001c21217211 */ /* 0x080fe400078fdaff */
[----:B------:R-:W-:Y:S02]  /*1210*/  LEA.HI.SX32 R35, R35, R28, 0x1b ;  /* 0x0000001c23237211 */ /* 0x000fe400078fdaff */
[----:B------:R-:W-:-:S02]  /*1220*/  LEA R145, R29, UR32, 0x1 ;  /* 0x000000201d917c11 */ /* 0x000fc4000f8e08ff */
[----:B------:R-:W-:Y:S02]  /*1230*/  P2R R36, PR, RZ, 0x1 ;  /* 0x00000001ff247803 */ /* 0x000fe40000000000 */
[----:B------:R-:W-:Y:S02]  /*1240*/  IADD3 R29, PT, PT, R28, 0x1e0, RZ ;  /* 0x000001e01c1d7810 */ /* 0x000fe40007ffe0ff */
[----:B------:R-:W-:Y:S02]  /*1250*/  LOP3.LUT P0, RZ, R2, 0x1, RZ, 0xc0, !PT ;  /* 0x0000000102ff7812 */ /* 0x000fe4000780c0ff */
[----:B------:R-:W-:Y:S02]  /*1260*/  LEA R144, R31, UR32, 0x1 ;  /* 0x000000201f907c11 */ /* 0x000fe4000f8e08ff */
[----:B------:R-:W-:Y:S02]  /*1270*/  LEA.HI.SX32 R13, R13, R28, 0x1b ;  /* 0x0000001c0d0d7211 */ /* 0x000fe400078fdaff */
[----:B------:R-:W-:-:S02]  /*1280*/  LEA R142, R33, UR32, 0x1 ;  /* 0x00000020218e7c11 */ /* 0x000fc4000f8e08ff */
[----:B------:R-:W-:Y:S02]  /*1290*/  LEA R140, R35, UR32, 0x1 ;  /* 0x00000020238c7c11 */ /* 0x000fe4000f8e08ff */
[----:B------:R-:W-:Y:S02]  /*12a0*/  LEA.HI.SX32 R29, R29, R28, 0x1b ;  /* 0x0000001c1d1d7211 */ /* 0x000fe400078fdaff */
[----:B------:R-:W-:Y:S02]  /*12b0*/  P2R R37, PR, RZ, 0x1 ;  /* 0x00000001ff257803 */ /* 0x000fe40000000000 */
[----:B------:R-:W-:Y:S02]  /*12c0*/  LEA R136, R13, UR32, 0x1 ;  /* 0x000000200d887c11 */ /* 0x000fe4000f8e08ff */
[----:B------:R-:W-:Y:S02]  /*12d0*/  LOP3.LUT P0, RZ, R2, 0x2, RZ, 0xc0, !PT ;  /* 0x0000000202ff7812 */ /* 0x000fe4000780c0ff */
[----:B------:R-:W-:-:S02]  /*12e0*/  LEA R130, R29, UR32, 0x1 ;  /* 0x000000201d827c11 */ /* 0x000fc4000f8e08ff */
        /* <DEDUP_REMOVED lines=15> */
[----:B----4-:R-:W-:Y:S04]  /*13e0*/  STS.U16 [R152], R0 ;  /* 0x0000000098007388 */ /* 0x010fe80000000400 */
[----:B---3--:R1:W-:Y:S04]  /*13f0*/  STS.U16 [R151+0x40], R3 ;  /* 0x0000400397007388 */ /* 0x0083e80000000400 */
[----:B-----5:R-:W-:Y:S04]  /*1400*/  STS.U16 [R150+0x80], R14 ;  /* 0x0000800e96007388 */ /* 0x020fe80000000400 */
[----:B------:R3:W-:Y:S01]  /*1410*/  STS.U16 [R149+0xc0], R15 ;  /* 0x0000c00f95007388 */ /* 0x0007e20000000400 */
[----:B-1----:R-:W-:-:S03]  /*1420*/  IADD3 R3, PT, PT, R28, 0x160, RZ ;  /* 0x000001601c037810 */ /* 0x002fc60007ffe0ff */
[----:B------:R-:W-:Y:S04]  /*1430*/  STS.U16 [R148+0x100], R16 ;  /* 0x0001001094007388 */ /* 0x000fe80000000400 */
[----:B--2---:R1:W-:Y:S01]  /*1440*/  STS.U16 [R147+0x140], R17 ;  /* 0x0001401193007388 */ /* 0x0043e20000000400 */
[C---:B---3--:R-:W-:Y:S02]  /*1450*/  IADD3 R15, PT, PT, R28.reuse, 0x1a0, RZ ;  /* 0x000001a01c0f7810 */ /* 0x048fe40007ffe0ff */
[-C--:B------:R-:W-:Y:S02]  /*1460*/  LEA.HI.SX32 R3, R3, R28.reuse, 0x1b ;  /* 0x0000001c03037211 */ /* 0x080fe400078fdaff */
[----:B------:R-:W-:Y:S01]  /*1470*/  LEA.HI.SX32 R15, R15, R28, 0x1b ;  /* 0x0000001c0f0f7211 */ /* 0x000fe200078fdaff */
[----:B-1----:R-:W-:Y:S01]  /*1480*/  VIADD R17, R28, 0x1c0 ;  /* 0x000001c01c117836 */ /* 0x002fe20000000000 */
[----:B------:R-:W-:Y:S01]  /*1490*/  STS.U16 [R146+0x180], R18 ;  /* 0x0001801292007388 */ /* 0x000fe20000000400 */
[----:B------:R-:W-:-:S03]  /*14a0*/  LEA R138, R3, UR32, 0x1 ;  /* 0x00000020038a7c11 */ /* 0x000fc6000f8e08ff */
[----:B------:R-:W-:Y:S01]  /*14b0*/  LEA.HI.SX32 R17, R17, R28, 0x1b ;  /* 0x0000001c11117211 */ /* 0x000fe200078fdaff */
[----:B------:R1:W-:Y:S01]  /*14c0*/  STS.U16 [R145+0x1c0], R19 ;  /* 0x0001c01391007388 */ /* 0x0003e20000000400 */
[----:B------:R-:W-:Y:S02]  /*14d0*/  LEA R134, R15, UR32, 0x1 ;  /* 0x000000200f867c11 */ /* 0x000fe4000f8e08ff */
[----:B------:R-:W-:Y:S01]  /*14e0*/  LEA R132, R17, UR32, 0x1 ;  /* 0x0000002011847c11 */ /* 0x000fe2000f8e08ff */
[----:B------:R-:W-:Y:S01]  /*14f0*/  STS.U16 [R144+0x200], R20 ;  /* 0x0002001490007388 */ /* 0x000fe20000000400 */
[----:B------:R-:W-:-:S03]  /*1500*/  IMAD R28, R30, 0xf, R28 ;  /* 0x0000000f1e1c7824 */ /* 0x000fc600078e021c */
[----:B------:R-:W-:Y:S04]  /*1510*/  STS.U16 [R142+0x240], R21 ;  /* 0x000240158e007388 */ /* 0x000fe80000000400 */
        /* <DEDUP_REMOVED lines=39> */
[----:B------:R-:W-:Y:S02]  /*1790*/  LEA R127, R28, UR32, 0x1 ;  /* 0x000000201c7f7c11 */ /* 0x000fe4000f8e08ff */
[----:B------:R-:W-:Y:S02]  /*17a0*/  LEA R111, R13, UR32, 0x1 ;  /* 0x000000200d6f7c11 */ /* 0x000fe4000f8e08ff */
[----:B------:R-:W-:Y:S01]  /*17b0*/  LEA R165, R15, UR32, 0x1 ;  /* 0x000000200fa57c11 */ /* 0x000fe2000f8e08ff */
[----:B------:R-:W-:Y:S01]  /*17c0*/  LDS.U16 R34, [R127] ;  /* 0x000000007f227984 */ /* 0x000fe20000000400 */
        /* <DEDUP_REMOVED lines=27> */
[----:B------:R-:W-:Y:S01]  /*1980*/  PRMT R0, RZ, 0x7610, R0 ;  /* 0x00007610ff007816 */ /* 0x000fe20000000000 */
[----:B------:R-:W-:Y:S01]  /*1990*/  BAR.SYNC.DEFER_BLOCKING 0x0 ;  /* 0x0000000000007b1d */ /* 0x000fe20000010000 */
[----:B------:R-:W-:-:S05]  /*19a0*/  PRMT R14, RZ, 0x7610, R14 ;  /* 0x00007610ff0e7816 */ /* 0x000fca000000000e */
[----:B------:R-:W2:Y:S01]  /*19b0*/  @!P0 LDG.E.U16 R0, desc[UR34][R10.64] ;  /* 0x000000220a008981 */ /* 0x000ea2000c1e1500 */
[----:B------:R-:W-:-:S13]  /*19c0*/  ISETP.NE.AND P0, PT, R44, RZ, PT ;  /* 0x000000ff2c00720c */ /* 0x000fda0003f05270 */
        /* <DEDUP_REMOVED lines=58> */
[----:B--2---:R1:W-:Y:S04]  /*1d70*/  STS.U16 [R152], R0 ;  /* 0x0000000098007388 */ /* 0x0043e80000000400 */
[----:B---3--:R-:W-:Y:S04]  /*1d80*/  STS.U16 [R151+0x40], R12 ;  /* 0x0000400c97007388 */ /* 0x008fe80000000400 */
[----:B----4-:R-:W-:Y:S04]  /*1d90*/  STS.U16 [R150+0x80], R14 ;  /* 0x0000800e96007388 */ /* 0x010fe80000000400 */
[----:B-----5:R-:W-:Y:S04]  /*1da0*/  STS.U16 [R149+0xc0], R16 ;  /* 0x0000c01095007388 */ /* 0x020fe80000000400 */
[----:B------:R-:W-:Y:S04]  /*1db0*/  STS.U16 [R148+0x100], R18 ;  /* 0x0001001294007388 */ /* 0x000fe80000000400 */
[----:B------:R2:W-:Y:S04]  /*1dc0*/  STS.U16 [R147+0x140], R46 ;  /* 0x0001402e93007388 */ /* 0x0005e80000000400 */
[----:B------:R3:W-:Y:S04]  /*1dd0*/  STS.U16 [R146+0x180], R48 ;  /* 0x0001803092007388 */ /* 0x0007e80000000400 */
[----:B------:R4:W-:Y:S04]  /*1de0*/  STS.U16 [R145+0x1c0], R49 ;  /* 0x0001c03191007388 */ /* 0x0009e80000000400 */
[----:B------:R5:W-:Y:S04]  /*1df0*/  STS.U16 [R144+0x200], R50 ;  /* 0x0002003290007388 */ /* 0x000be80000000400 */
[----:B------:R0:W-:Y:S04]  /*1e00*/  STS.U16 [R142+0x240], R51 ;  /* 0x000240338e007388 */ /* 0x0001e80000000400 */
        /* <DEDUP_REMOVED lines=23> */
[----:B-1----:R-:W-:Y:S01]  /*1f80*/  PRMT R0, RZ, 0x7610, R0 ;  /* 0x00007610ff007816 */ /* 0x002fe20000000000 */
[----:B------:R-:W-:Y:S06]  /*1f90*/  BAR.SYNC.DEFER_BLOCKING 0x0 ;  /* 0x0000000000007b1d */ /* 0x000fec0000010000 */
        /* <DEDUP_REMOVED lines=20> */
[----:B------:R-:W-:Y:S02]  /*20e0*/  PRMT R47, RZ, 0x7610, R47 ;  /* 0x00007610ff2f7816 */ /* 0x000fe4000000002f */
[----:B---3--:R-:W-:Y:S02]  /*20f0*/  PRMT R48, RZ, 0x7610, R48 ;  /* 0x00007610ff307816 */ /* 0x008fe40000000030 */
[----:B----4-:R-:W-:Y:S02]  /*2100*/  PRMT R49, RZ, 0x7610, R49 ;  /* 0x00007610ff317816 */ /* 0x010fe40000000031 */
[----:B-----5:R-:W-:Y:S02]  /*2110*/  PRMT R50, RZ, 0x7610, R50 ;  /* 0x00007610ff327816 */ /* 0x020fe40000000032 */
[----:B0-----:R-:W-:Y:S01]  /*2120*/  PRMT R51, RZ, 0x7610, R51 ;  /* 0x00007610ff337816 */ /* 0x001fe20000000033 */
[----:B------:R-:W3:Y:S04]  /*2130*/  @!P1 LDG.E.U16 R48, desc[UR34][R8.64+0x280] ;  /* 0x0002802208309981 */ /* 0x000ee8000c1e1500 */
[----:B------:R-:W4:Y:S01]  /*2140*/  @!P0 LDG.E.U16 R46, desc[UR34][R8.64+0x200] ;  /* 0x00020022082e8981 */ /* 0x000f22000c1e1500 */
[----:B------:R-:W-:-:S02]  /*2150*/  ISETP.NE.AND P0, PT, R86, RZ, PT ;  /* 0x000000ff5600720c */ /* 0x000fc40003f05270 */
[----:B------:R-:W-:Y:S01]  /*2160*/  PRMT R52, RZ, 0x7610, R52 ;  /* 0x00007610ff347816 */ /* 0x000fe20000000034 */
[----:B------:R-:W5:Y:S01]  /*2170*/  @!P2 LDG.E.U16 R49, desc[UR34][R8.64+0x2c0] ;  /* 0x0002c0220831a981 */ /* 0x000f62000c1e1500 */
[----:B------:R-:W-:-:S03]  /*2180*/  PRMT R53, RZ, 0x7610, R53 ;  /* 0x00007610ff357816 */ /* 0x000fc60000000035 */
[----:B------:R-:W5:Y:S04]  /*2190*/  @!P3 LDG.E.U16 R50, desc[UR34][R8.64+0x300] ;  /* 0x000300220832b981 */ /* 0x000f68000c1e1500 */
[----:B------:R-:W5:Y:S04]  /*21a0*/  @!P4 LDG.E.U16 R51, desc[UR34][R8.64+0x340] ;  /* 0x000340220833c981 */ /* 0x000f68000c1e1500 */
[----:B------:R-:W3:Y:S04]  /*21b0*/  @!P0 LDG.E.U16 R47, desc[UR34][R8.64+0x240] ;  /* 0x00024022082f8981 */ /* 0x000ee8000c1e1500 */
[----:B------:R-:W5:Y:S04]  /*21c0*/  @!P5 LDG.E.U16 R52, desc[UR34][R8.64+0x380] ;  /* 0x000380220834d981 */ /* 0x000f68000c1e1500 */
[----:B------:R0:W5:Y:S01]  /*21d0*/  @!P6 LDG.E.U16 R53, desc[UR34][R8.64+0x3c0] ;  /* 0x0003c0220835e981 */ /* 0x000162000c1e1500 */
        /* <DEDUP_REMOVED lines=18> */
[----:B0-----:R-:W-:Y:S02]  /*2300*/  PRMT R8, RZ, 0x7610, R8 ;  /* 0x00007610ff087816 */ /* 0x001fe40000000008 */
[----:B------:R-:W-:Y:S01]  /*2310*/  PRMT R9, RZ, 0x7610, R9 ;  /* 0x00007610ff097816 */ /* 0x000fe20000000009 */
[----:B------:R0:W-:Y:S04]  /*2320*/  STS.U16 [R152], R0 ;  /* 0x0000000098007388 */ /* 0x0001e80000000400 */
[----:B------:R1:W-:Y:S04]  /*2330*/  STS.U16 [R151+0x40], R35 ;  /* 0x0000402397007388 */ /* 0x0003e80000000400 */
[----:B------:R1:W-:Y:S04]  /*2340*/  STS.U16 [R150+0x80], R36 ;  /* 0x0000802496007388 */ /* 0x0003e80000000400 */
[----:B------:R1:W-:Y:S04]  /*2350*/  STS.U16 [R149+0xc0], R37 ;  /* 0x0000c02595007388 */ /* 0x0003e80000000400 */
[----:B------:R1:W-:Y:S04]  /*2360*/  STS.U16 [R148+0x100], R38 ;  /* 0x0001002694007388 */ /* 0x0003e80000000400 */
[----:B------:R1:W-:Y:S04]  /*2370*/  STS.U16 [R147+0x140], R39 ;  /* 0x0001402793007388 */ /* 0x0003e80000000400 */
[----:B------:R1:W-:Y:S04]  /*2380*/  STS.U16 [R146+0x180], R44 ;  /* 0x0001802c92007388 */ /* 0x0003e80000000400 */
[----:B--2---:R2:W-:Y:S04]  /*2390*/  STS.U16 [R145+0x1c0], R45 ;  /* 0x0001c02d91007388 */ /* 0x0045e80000000400 */
[----:B----4-:R4:W-:Y:S04]  /*23a0*/  STS.U16 [R144+0x200], R46 ;  /* 0x0002002e90007388 */ /* 0x0109e80000000400 */
[----:B---3--:R-:W-:Y:S04]  /*23b0*/  STS.U16 [R142+0x240], R47 ;  /* 0x0002402f8e007388 */ /* 0x008fe80000000400 */
[----:B------:R-:W-:Y:S04]  /*23c0*/  STS.U16 [R140+0x280], R48 ;  /* 0x000280308c007388 */ /* 0x000fe80000000400 */
[----:B-----5:R-:W-:Y:S04]  /*23d0*/  STS.U16 [R138+0x2c0], R49 ;  /* 0x0002c0318a007388 */ /* 0x020fe80000000400 */
[----:B------:R3:W-:Y:S04]  /*23e0*/  STS.U16 [R136+0x300], R50 ;  /* 0x0003003288007388 */ /* 0x0007e80000000400 */
        /* <DEDUP_REMOVED lines=44> */
[----:B--2---:R-:W-:Y:S02]  /*26b0*/  PRMT R45, RZ, 0x7610, R45 ;  /* 0x00007610ff2d7816 */ /* 0x004fe4000000002d */
[----:B----4-:R-:W-:Y:S02]  /*26c0*/  PRMT R46, RZ, 0x7610, R46 ;  /* 0x00007610ff2e7816 */ /* 0x010fe4000000002e */
[----:B---3--:R-:W-:Y:S02]  /*26d0*/  PRMT R50, RZ, 0x7610, R50 ;  /* 0x00007610ff327816 */ /* 0x008fe40000000032 */
[----:B------:R-:W-:Y:S02]  /*26e0*/  PRMT R79, RZ, 0x7610, R79 ;  /* 0x00007610ff4f7816 */ /* 0x000fe4000000004f */
[----:B------:R-:W-:Y:S01]  /*26f0*/  PRMT R82, RZ, 0x7610, R82 ;  /* 0x00007610ff527816 */ /* 0x000fe20000000052 */
[----:B------:R-:W2:Y:S04]  /*2700*/  @!P1 LDG.E.U16 R46, desc[UR34][R4.64+0x280] ;  /* 0x00028022042e9981 */ /* 0x000ea8000c1e1500 */
[----:B------:R-:W3:Y:S01]  /*2710*/  @!P0 LDG.E.U16 R44, desc[UR34][R4.64+0x200] ;  /* 0x00020022042c8981 */ /* 0x000ee2000c1e1500 */
[----:B------:R-:W-:-:S02]  /*2720*/  ISETP.NE.AND P0, PT, R94, RZ, PT ;  /* 0x000000ff5e00720c */ /* 0x000fc40003f05270 */
[----:B------:R-:W-:Y:S01]  /*2730*/  PRMT R83, RZ, 0x7610, R83 ;  /* 0x00007610ff537816 */ /* 0x000fe20000000053 */
[----:B------:R-:W4:Y:S01]  /*2740*/  @!P2 LDG.E.U16 R50, desc[UR34][R4.64+0x2c0] ;  /* 0x0002c0220432a981 */ /* 0x000f22000c1e1500 */
[----:B------:R-:W-:-:S03]  /*2750*/  PRMT R84, RZ, 0x7610, R84 ;  /* 0x00007610ff547816 */ /* 0x000fc60000000054 */
[----:B------:R-:W4:Y:S04]  /*2760*/  @!P3 LDG.E.U16 R79, desc[UR34][R4.64+0x300] ;  /* 0x00030022044fb981 */ /* 0x000f28000c1e1500 */
[----:B------:R-:W4:Y:S04]  /*2770*/  @!P4 LDG.E.U16 R82, desc[UR34][R4.64+0x340] ;  /* 0x000340220452c981 */ /* 0x000f28000c1e1500 */
[----:B------:R-:W2:Y:S04]  /*2780*/  @!P0 LDG.E.U16 R45, desc[UR34][R4.64+0x240] ;  /* 0x00024022042d8981 */ /* 0x000ea8000c1e1500 */
[----:B------:R-:W4:Y:S04]  /*2790*/  @!P5 LDG.E.U16 R83, desc[UR34][R4.64+0x380] ;  /* 0x000380220453d981 */ /* 0x000f28000c1e1500 */
[----:B------:R-:W4:Y:S01]  /*27a0*/  @!P6 LDG.E.U16 R84, desc[UR34][R4.64+0x3c0] ;  /* 0x0003c0220454e981 */ /* 0x000f22000c1e1500 */
        /* <DEDUP_REMOVED lines=20> */
[----:B------:R-:W-:Y:S01]  /*28f0*/  PRMT R93, RZ, 0x7610, R93 ;  /* 0x00007610ff5d7816 */ /* 0x000fe2000000005d */
[----:B-----5:R-:W-:Y:S04]  /*2900*/  STS.U16 [R152], R0 ;  /* 0x0000000098007388 */ /* 0x020fe80000000400 */
[----:B------:R-:W-:Y:S04]  /*2910*/  STS.U16 [R151+0x40], R8 ;  /* 0x0000400897007388 */ /* 0x000fe80000000400 */
[----:B------:R-:W-:Y:S04]  /*2920*/  STS.U16 [R150+0x80], R9 ;  /* 0x0000800996007388 */ /* 0x000fe80000000400 */
[----:B------:R-:W-:Y:S04]  /*2930*/  STS.U16 [R149+0xc0], R35 ;  /* 0x0000c02395007388 */ /* 0x000fe80000000400 */
[----:B------:R-:W-:Y:S04]  /*2940*/  STS.U16 [R148+0x100], R36 ;  /* 0x0001002494007388 */ /* 0x000fe80000000400 */
[----:B------:R-:W-:Y:S04]  /*2950*/  STS.U16 [R147+0x140], R37 ;  /* 0x0001402593007388 */ /* 0x000fe80000000400 */
[----:B------:R-:W-:Y:S04]  /*2960*/  STS.U16 [R146+0x180], R38 ;  /* 0x0001802692007388 */ /* 0x000fe80000000400 */
[----:B------:R-:W-:Y:S04]  /*2970*/  STS.U16 [R145+0x1c0], R39 ;  /* 0x0001c02791007388 */ /* 0x000fe80000000400 */
[----:B---3--:R-:W-:Y:S04]  /*2980*/  STS.U16 [R144+0x200], R44 ;  /* 0x0002002c90007388 */ /* 0x008fe80000000400 */
[----:B--2---:R-:W-:Y:S04]  /*2990*/  STS.U16 [R142+0x240], R45 ;  /* 0x0002402d8e007388 */ /* 0x004fe80000000400 */
[----:B------:R-:W-:Y:S04]  /*29a0*/  STS.U16 [R140+0x280], R46 ;  /* 0x0002802e8c007388 */ /* 0x000fe80000000400 */
[----:B----4-:R-:W-:Y:S04]  /*29b0*/  STS.U16 [R138+0x2c0], R50 ;  /* 0x0002c0328a007388 */ /* 0x010fe80000000400 */
[----:B------:R-:W-:Y:S04]  /*29c0*/  STS.U16 [R136+0x300], R79 ;  /* 0x0003004f88007388 */ /* 0x000fe80000000400 */
[----:B------:R-:W-:Y:S04]  /*29d0*/  STS.U16 [R134+0x340], R82 ;  /* 0x0003405286007388 */ /* 0x000fe80000000400 */
[----:B------:R-:W-:Y:S04]  /*29e0*/  STS.U16 [R132+0x380], R83 ;  /* 0x0003805384007388 */ /* 0x000fe80000000400 */
[----:B------:R-:W-:Y:S01]  /*29f0*/  STS.U16 [R130+0x3c0], R84 ;  /* 0x0003c05482007388 */ /* 0x000fe20000000400 */
[----:B------:R-:W-:-:S03]  /*2a00*/  NOP ;  /* 0x0000000000007918 */ /* 0x000fc60000000000 */
[----:B------:R-:W0:Y:S04]  /*2a10*/  LDS.U16 R35, [R127] ;  /* 0x000000007f237984 */ /* 0x000e280000000400 */
[----:B------:R-:W1:Y:S04]  /*2a20*/  LDS.U16 R44, [R112+0x2] ;  /* 0x00000200702c7984 */ /* 0x000e680000000400 */
[----:B------:R-:W-:Y:S04]  /*2a30*/  LDS.U16 R36, [R111+0x4] ;  /* 0x000004006f247984 */ /* 0x000fe80000000400 */
[----:B------:R-:W2:Y:S04]  /*2a40*/  LDS.U16 R87, [R165+0x6] ;  /* 0x00000600a5577984 */ /* 0x000ea80000000400 */
[----:B------:R-:W3:Y:S04]  /*2a50*/  LDS.U16 R89, [R164+0x8] ;  /* 0x00000800a4597984 */ /* 0x000ee80000000400 */
[----:B------:R-:W4:Y:S04]  /*2a60*/  LDS.U16 R37, [R163+0xa] ;  /* 0x00000a00a3257984 */ /* 0x000f280000000400 */
[----:B------:R-:W-:Y:S04]  /*2a70*/  LDS.U16 R79, [R162+0xc] ;  /* 0x00000c00a24f7984 */ /* 0x000fe80000000400 */
[----:B------:R-:W5:Y:S04]  /*2a80*/  LDS.U16 R86, [R161+0xe] ;  /* 0x00000e00a1567984 */ /* 0x000f680000000400 */
[----:B------:R-:W5:Y:S04]  /*2a90*/  LDS.U16 R9, [R160+0x10] ;  /* 0x00001000a0097984 */ /* 0x000f680000000400 */
[----:B------:R-:W5:Y:S04]  /*2aa0*/  LDS.U16 R8, [R159+0x12] ;  /* 0x000012009f087984 */ /* 0x000f680000000400 */
[----:B------:R-:W5:Y:S04]  /*2ab0*/  LDS.U16 R5, [R158+0x14] ;  /* 0x000014009e057984 */ /* 0x000f680000000400 */
[----:B------:R-:W-:Y:S04]  /*2ac0*/  LDS.U16 R4, [R157+0x16] ;  /* 0x000016009d047984 */ /* 0x000fe80000000400 */
[----:B------:R-:W-:Y:S04]  /*2ad0*/  LDS.U16 R50, [R156+0x18] ;  /* 0x000018009c327984 */ /* 0x000fe80000000400 */
[----:B------:R-:W5:Y:S04]  /*2ae0*/  LDS.U16 R0, [R155+0x1a] ;  /* 0x00001a009b007984 */ /* 0x000f680000000400 */
[----:B------:R-:W-:Y:S04]  /*2af0*/  LDS.U16 R102, [R154+0x1c] ;  /* 0x00001c009a667984 */ /* 0x000fe80000000400 */
[----:B------:R-:W-:Y:S01]  /*2b00*/  LDS.U16 R103, [R153+0x1e] ;  /* 0x00001e0099677984 */ /* 0x000fe20000000400 */
[----:B------:R-:W-:Y:S06]  /*2b10*/  BAR.SYNC.DEFER_BLOCKING 0x0 ;  /* 0x0000000000007b1d */ /* 0x000fec0000010000 */
        /* <DEDUP_REMOVED lines=31> */
[----:B------:R-:W-:Y:S02]  /*2d10*/  PRMT R109, RZ, 0x7610, R109 ;  /* 0x00007610ff6d7816 */ /* 0x000fe4000000006d */
[----:B------:R-:W-:Y:S01]  /*2d20*/  PRMT R110, RZ, 0x7610, R110 ;  /* 0x00007610ff6e7816 */ /* 0x000fe2000000006e */
[----:B------:R-:W5:Y:S04]  /*2d30*/  @!P3 LDG.E.U16 R107, desc[UR34][R6.64+0x300] ;  /* 0x00030022066bb981 */ /* 0x000f68000c1e1500 */
[----:B------:R-:W5:Y:S04]  /*2d40*/  @!P4 LDG.E.U16 R108, desc[UR34][R6.64+0x340] ;  /* 0x00034022066cc981 */ /* 0x000f68000c1e1500 */
[----:B------:R-:W5:Y:S04]  /*2d50*/  @!P0 LDG.E.U16 R104, desc[UR34][R6.64+0x240] ;  /* 0x0002402206688981 */ /* 0x000f68000c1e1500 */
[----:B------:R-:W5:Y:S04]  /*2d60*/  @!P5 LDG.E.U16 R109, desc[UR34][R6.64+0x380] ;  /* 0x00038022066dd981 */ /* 0x000f68000c1e1500 */
[----:B------:R-:W5:Y:S01]  /*2d70*/  @!P6 LDG.E.U16 R110, desc[UR34][R6.64+0x3c0] ;  /* 0x0003c022066ee981 */ /* 0x000f62000c1e1500 */
[----:B0-----:R-:W-:-:S05]  /*2d80*/  SHF.L.U32 R45, R35, 0x10, RZ ;  /* 0x00000010232d7819 */ /* 0x001fca00000006ff */
[----:B------:R-:W-:-:S06]  /*2d90*/  FMUL.FTZ R90, R45, -1.4426950216293334961 ;  /* 0xbfb8aa3b2d5a7820 */ /* 0x000fcc0000410000 */
[----:B------:R-:W0:Y:S01]  /*2da0*/  MUFU.EX2 R90, R90 ;  /* 0x0000005a005a7308 */ /* 0x000e220000000800 */
[----:B-1----:R-:W-:Y:S02]  /*2db0*/  IMAD.U32 R44, R44, 0x10000, RZ ;  /* 0x000100002c2c7824 */ /* 0x002fe400078e00ff */
[----:B--2---:R-:W-:Y:S02]  /*2dc0*/  IMAD.U32 R87, R87, 0x10000, RZ ;  /* 0x0001000057577824 */ /* 0x004fe400078e00ff */
[----:B------:R-:W-:Y:S02]  /*2dd0*/  FMUL.FTZ R88, R44, -1.4426950216293334961 ;  /* 0xbfb8aa3b2c587820 */ /* 0x000fe40000410000 */
[----:B------:R-:W-:-:S04]  /*2de0*/  FMUL.FTZ R38, R87, -1.4426950216293334961 ;  /* 0xbfb8aa3b57267820 */ /* 0x000fc80000410000 */
[----:B------:R-:W1:Y:S01]  /*2df0*/  MUFU.EX2 R88, R88 ;  /* 0x0000005800587308 */ /* 0x000e620000000800 */
[----:B------:R-:W-:Y:S01]  /*2e00*/  SHF.L.U32 R83, R36, 0x10, RZ ;  /* 0x0000001024537819 */ /* 0x000fe200000006ff */
[----:B0-----:R-:W-:-:S06]  /*2e10*/  FADD.FTZ R90, R90, 1 ;  /* 0x3f8000005a5a7421 */ /* 0x001fcc0000010000 */
[----:B------:R-:W0:Y:S01]  /*2e20*/  MUFU.EX2 R38, R38 ;  /* 0x0000002600267308 */ /* 0x000e220000000800 */
[----:B------:R-:W-:-:S07]  /*2e30*/  FMUL.FTZ R39, R83, -1.4426950216293334961 ;  /* 0xbfb8aa3b53277820 */ /* 0x000fce0000410000 */
[----:B------:R-:W2:Y:S01]  /*2e40*/  MUFU.RCP R90, R90 ;  /* 0x0000005a005a7308 */ /* 0x000ea20000001000 */
[----:B---3--:R-:W-:Y:S02]  /*2e50*/  SHF.L.U32 R89, R89, 0x10, RZ ;  /* 0x0000001059597819 */ /* 0x008fe400000006ff */
[----:B------:R-:W-:-:S05]  /*2e60*/  SHF.L.U32 R100, R100, 0x10, RZ ;  /* 0x0000001064647819 */ /* 0x000fca00000006ff */
[----:B------:R-:W3:Y:S01]  /*2e70*/  MUFU.EX2 R39, R39 ;  /* 0x0000002700277308 */ /* 0x000ee20000000800 */
[----:B----4-:R-:W-:Y:S02]  /*2e80*/  IMAD.U32 R37, R37, 0x10000, RZ ;  /* 0x0001000025257824 */ /* 0x010fe400078e00ff */
[----:B------:R-:W-:Y:S02]  /*2e90*/  FMUL.FTZ R46, R89, -1.4426950216293334961 ;  /* 0xbfb8aa3b592e7820 */ /* 0x000fe40000410000 */
[----:B------:R-:W-:Y:S01]  /*2ea0*/  FMUL.FTZ R82, R37, -1.4426950216293334961 ;  /* 0xbfb8aa3b25527820 */ /* 0x000fe20000410000 */
[----:B------:R-:W-:Y:S03]  /*2eb0*/  STL [R1+0xc0], R152 ;  /* 0x0000c09801007387 */ /* 0x000fe60000100800 */
[----:B------:R-:W-:Y:S01]  /*2ec0*/  MUFU.EX2 R46, R46 ;  /* 0x0000002e002e7308 */ /* 0x000fe20000000800 */
[----:B------:R-:W-:Y:S04]  /*2ed0*/  STL [R1+0xbc], R151 ;  /* 0x0000bc9701007387 */ /* 0x000fe80000100800 */
[----:B------:R-:W-:Y:S03]  /*2ee0*/  STL [R1+0xb8], R150 ;  /* 0x0000b89601007387 */ /* 0x000fe60000100800 */
[----:B------:R-:W-:Y:S01]  /*2ef0*/  MUFU.EX2 R82, R82 ;  /* 0x0000005200527308 */ /* 0x000fe20000000800 */
[----:B------:R-:W-:Y:S01]  /*2f00*/  STL [R1+0xb4], R149 ;  /* 0x0000b49501007387 */ /* 0x000fe20000100800 */
[----:B------:R-:W-:-:S03]  /*2f10*/  IMAD.U32 R61, R61, 0x10000, RZ ;  /* 0x000100003d3d7824 */ /* 0x000fc600078e00ff */
[----:B------:R-:W-:Y:S04]  /*2f20*/  STL [R1+0xb0], R148 ;  /* 0x0000b09401007387 */ /* 0x000fe80000100800 */
[----:B------:R-:W-:Y:S04]  /*2f30*/  STL [R1+0xac], R147 ;  /* 0x0000ac9301007387 */ /* 0x000fe80000100800 */
[----:B------:R-:W-:Y:S04]  /*2f40*/  STL [R1+0xa8], R146 ;  /* 0x0000a89201007387 */ /* 0x000fe80000100800 */
[----:B------:R-:W-:Y:S01]  /*2f50*/  STL [R1+0xa4], R145 ;  /* 0x0000a49101007387 */ /* 0x000fe20000100800 */
[----:B-----5:R-:W-:-:S03]  /*2f60*/  IMAD.U32 R35, R86, 0x10000, RZ ;  /* 0x0001000056237824 */ /* 0x020fc600078e00ff */
[----:B------:R-:W-:Y:S04]  /*2f70*/  STL [R1+0xa0], R144 ;  /* 0x0000a09001007387 */ /* 0x000fe80000100800 */
[----:B------:R-:W-:Y:S04]  /*2f80*/  STS.U16 [R152], R91 ;  /* 0x0000005b98007388 */ /* 0x000fe80000000400 */
        /* <DEDUP_REMOVED lines=16> */
[----:B------:R-:W4:Y:S04]  /*3090*/  LDS.U16 R91, [R127] ;  /* 0x000000007f5b7984 */ /* 0x000f280000000400 */
[----:B------:R-:W5:Y:S04]  /*30a0*/  LDS.U16 R94, [R112+0x2] ;  /* 0x00000200705e7984 */ /* 0x000f680000000400 */
[----:B------:R-:W5:Y:S04]  /*30b0*/  LDS.U16 R95, [R111+0x4] ;  /* 0x000004006f5f7984 */ /* 0x000f680000000400 */
[----:B------:R-:W5:Y:S01]  /*30c0*/  LDS.U16 R93, [R165+0x6] ;  /* 0x00000600a55d7984 */ /* 0x000f620000000400 */
[----:B-1----:R-:W-:Y:S01]  /*30d0*/  FADD.FTZ R97, R88, 1 ;  /* 0x3f80000058617421 */ /* 0x002fe20000010000 */
[----:B0-----:R-:W-:Y:S01]  /*30e0*/  FADD.FTZ R98, R38, 1 ;  /* 0x3f80000026627421 */ /* 0x001fe20000010000 */
[----:B--2---:R-:W-:Y:S01]  /*30f0*/  FADD.FTZ R104, -R90, 1 ;  /* 0x3f8000005a687421 */ /* 0x004fe20000010100 */
[----:B---3--:R-:W-:Y:S01]  /*3100*/  FADD.FTZ R96, R39, 1 ;  /* 0x3f80000027607421 */ /* 0x008fe20000010000 */
[----:B------:R-:W-:Y:S02]  /*3110*/  LDS.U16 R88, [R164+0x8] ;  /* 0x00000800a4587984 */ /* 0x000fe40000000400 */
[----:B------:R-:W0:Y:S01]  /*3120*/  MUFU.RCP R97, R97 ;  /* 0x0000006100617308 */ /* 0x000e220000001000 */
[C---:B------:R-:W-:Y:S01]  /*3130*/  FFMA.FTZ R104, R45.reuse, R104, 1 ;  /* 0x3f8000002d687423 */ /* 0x040fe20000010068 */
[----:B------:R-:W-:Y:S01]  /*3140*/  FMUL.FTZ R45, R45, R90 ;  /* 0x0000005a2d2d7220 */ /* 0x000fe20000410000 */
[----:B------:R-:W-:Y:S01]  /*3150*/  STL [R1+0x9c], R142 ;  /* 0x00009c8e01007387 */ /* 0x000fe20000100800 */
[----:B------:R-:W-:Y:S01]  /*3160*/  SHF.L.U32 R36, R79, 0x10, RZ ;  /* 0x000000104f247819 */ /* 0x000fe200000006ff */
[----:B------:R-:W-:Y:S01]  /*3170*/  FMUL.FTZ R86, R35, -1.4426950216293334961 ;  /* 0xbfb8aa3b23567820 */ /* 0x000fe20000410000 */
[----:B------:R-:W-:Y:S01]  /*3180*/  SHF.L.U32 R9, R9, 0x10, RZ ;  /* 0x0000001009097819 */ /* 0x000fe200000006ff */
[----:B------:R-:W-:Y:S01]  /*3190*/  IMAD.U32 R60, R60, 0x10000, RZ ;  /* 0x000100003c3c7824 */ /* 0x000fe200078e00ff */
[----:B------:R-:W-:Y:S01]  /*31a0*/  SHF.L.U32 R59, R59, 0x10, RZ ;  /* 0x000000103b3b7819 */ /* 0x000fe200000006ff */
[----:B------:R-:W-:-:S02]  /*31b0*/  IMAD.U32 R8, R8, 0x10000, RZ ;  /* 0x0001000008087824 */ /* 0x000fc400078e00ff */
[----:B------:R-:W-:Y:S01]  /*31c0*/  IMAD.U32 R57, R57, 0x10000, RZ ;  /* 0x0001000039397824 */ /* 0x000fe200078e00ff */
[----:B------:R-:W-:Y:S01]  /*31d0*/  SHF.L.U32 R7, R5, 0x10, RZ ;  /* 0x0000001005077819 */ /* 0x000fe200000006ff */
[----:B------:R-:W-:Y:S01]  /*31e0*/  IMAD.U32 R58, R58, 0x10000, RZ ;  /* 0x000100003a3a7824 */ /* 0x000fe200078e00ff */
[----:B------:R-:W-:Y:S01]  /*31f0*/  SHF.L.U32 R0, R0, 0x10, RZ ;  /* 0x0000001000007819 */ /* 0x000fe200000006ff */
[----:B------:R-:W-:Y:S02]  /*3200*/  IMAD.U32 R6, R4, 0x10000, RZ ;  /* 0x0001000004067824 */ /* 0x000fe400078e00ff */
[----:B------:R-:W-:Y:S01]  /*3210*/  IMAD.U32 R56, R56, 0x10000, RZ ;  /* 0x0001000038387824 */ /* 0x000fe200078e00ff */
[----:B------:R-:W-:Y:S01]  /*3220*/  SHF.L.U32 R55, R55, 0x10, RZ ;  /* 0x0000001037377819 */ /* 0x000fe200000006ff */
[----:B------:R-:W-:Y:S01]  /*3230*/  IMAD.U32 R54, R54, 0x10000, RZ ;  /* 0x0001000036367824 */ /* 0x000fe200078e00ff */
[----:B------:R-:W-:Y:S01]  /*3240*/  SHF.L.U32 R50, R50, 0x10, RZ ;  /* 0x0000001032327819 */ /* 0x000fe200000006ff */
[----:B----4-:R-:W-:Y:S01]  /*3250*/  IMAD.U32 R38, R91, 0x10000, RZ ;  /* 0x000100005b267824 */ /* 0x010fe200078e00ff */
[----:B------:R-:W-:Y:S03]  /*3260*/  LDS.U16 R109, [R156+0x18] ;  /* 0x000018009c6d7984 */ /* 0x000fe60000000400 */
[----:B------:R-:W-:-:S04]  /*3270*/  FMUL.FTZ R91, R100, R38 ;  /* 0x00000026645b7220 */ /* 0x000fc80000410000 */
[----:B------:R-:W-:Y:S02]  /*3280*/  FMUL.FTZ R91, R90, R91 ;  /* 0x0000005b5a5b7220 */ /* 0x000fe40000410000 */
[----:B------:R-:W1:Y:S01]  /*3290*/  LDS.U16 R90, [R163+0xa] ;  /* 0x00000a00a35a7984 */ /* 0x000e620000000400 */
[----:B-----5:R-:W-:Y:S01]  /*32a0*/  SHF.L.U32 R39, R94, 0x10, RZ ;  /* 0x000000105e277819 */ /* 0x020fe200000006ff */
[----:B------:R-:W2:Y:S01]  /*32b0*/  MUFU.RCP R96, R96 ;  /* 0x0000006000607308 */ /* 0x000ea20000001000 */
[----:B0-----:R-:W-:Y:S01]  /*32c0*/  FADD.FTZ R99, -R97, 1 ;  /* 0x3f80000061637421 */ /* 0x001fe20000010100 */
[----:B------:R-:W-:Y:S02]  /*32d0*/  STL [R1+0x98], R140 ;  /* 0x0000988c01007387 */ /* 0x000fe40000100800 */
[----:B------:R-:W-:Y:S02]  /*32e0*/  FMUL.FTZ R94, R61, R39 ;  /* 0x000000273d5e7220 */ /* 0x000fe40000410000 */
[----:B------:R-:W-:Y:S01]  /*32f0*/  STL [R1+0x94], R138 ;  /* 0x0000948a01007387 */ /* 0x000fe20000100800 */
[C---:B------:R-:W-:Y:S01]  /*3300*/  FFMA.FTZ R105, R44.reuse, R99, 1 ;  /* 0x3f8000002c697423 */ /* 0x040fe20000010063 */
[----:B------:R-:W0:Y:S02]  /*3310*/  MUFU.RCP R98, R98 ;  /* 0x0000006200627308 */ /* 0x000e240000001000 */
[----:B------:R-:W-:Y:S01]  /*3320*/  STL [R1+0x90], R136 ;  /* 0x0000908801007387 */ /* 0x000fe20000100800 */
[----:B------:R-:W-:Y:S01]  /*3330*/  FMUL.FTZ R94, R97, R94 ;  /* 0x0000005e615e7220 */ /* 0x000fe20000410000 */
[----:B------:R-:W-:-:S02]  /*3340*/  FMUL.FTZ R44, R44, R97 ;  /* 0x000000612c2c7220 */ /* 0x000fc40000410000 */
[----:B------:R-:W-:Y:S01]  /*3350*/  STL [R1+0x8c], R134 ;  /* 0x00008c8601007387 */ /* 0x000fe20000100800 */
[----:B------:R-:W-:Y:S01]  /*3360*/  FADD.FTZ R97, R46, 1 ;  /* 0x3f8000002e617421 */ /* 0x000fe20000010000 */
[----:B------:R-:W-:Y:S02]  /*3370*/  IMAD.U32 R46, R95, 0x10000, RZ ;  /* 0x000100005f2e7824 */ /* 0x000fe400078e00ff */
[----:B------:R-:W-:Y:S04]  /*3380*/  STL [R1+0x88], R132 ;  /* 0x0000888401007387 */ /* 0x000fe80000100800 */
[----:B------:R-:W-:Y:S04]  /*3390*/  STL [R1+0x84], R130 ;  /* 0x0000848201007387 */ /* 0x000fe80000100800 */
[----:B------:R-:W-:Y:S01]  /*33a0*/  STL [R1+0x80], R127 ;  /* 0x0000807f01007387 */ /* 0x000fe20000100800 */
[----:B------:R-:W-:-:S03]  /*33b0*/  FMUL.FTZ R84, R36, -1.4426950216293334961 ;  /* 0xbfb8aa3b24547820 */ /* 0x000fc60000410000 */
[----:B------:R3:W-:Y:S01]  /*33c0*/  STL [R1+0x7c], R112 ;  /* 0x00007c7001007387 */ /* 0x0007e20000100800 */
[----:B------:R-:W-:Y:S01]  /*33d0*/  FMUL.FTZ R79, R9, -1.4426950216293334961 ;  /* 0xbfb8aa3b094f7820 */ /* 0x000fe20000410000 */
[----:B------:R-:W4:Y:S01]  /*33e0*/  MUFU.EX2 R86, R86 ;  /* 0x0000005600567308 */ /* 0x000f220000000800 */
[----:B------:R-:W-:Y:S01]  /*33f0*/  FMUL.FTZ R99, R91, R104 ;  /* 0x000000685b637220 */ /* 0x000fe20000410000 */
[----:B------:R5:W-:Y:S01]  /*3400*/  STL [R1+0x78], R111 ;  /* 0x0000786f01007387 */ /* 0x000be20000100800 */
[----:B---3--:R-:W-:Y:S01]  /*3410*/  FADD.FTZ R112, R82, 1 ;  /* 0x3f80000052707421 */ /* 0x008fe20000010000 */
[----:B------:R-:W-:Y:S01]  /*3420*/  SHF.L.U32 R82, R93, 0x10, RZ ;  /* 0x000000105d527819 */ /* 0x000fe200000006ff */
[----:B------:R-:W-:Y:S01]  /*3430*/  FMUL.FTZ R93, R60, R46 ;  /* 0x0000002e3c5d7220 */ /* 0x000fe20000410000 */
[----:B------:R-:W3:Y:S01]  /*3440*/  LDS.U16 R91, [R162+0xc] ;  /* 0x00000c00a25b7984 */ /* 0x000ee20000000400 */
[C---:B--2---:R-:W-:Y:S02]  /*3450*/  FADD.FTZ R104, -R96.reuse, 1 ;  /* 0x3f80000060687421 */ /* 0x044fe40000010100 */
[----:B-----5:R-:W-:Y:S01]  /*3460*/  FMUL.FTZ R111, R96, R93 ;  /* 0x0000005d606f7220 */ /* 0x020fe20000410000 */
[----:B------:R-:W-:Y:S01]  /*3470*/  FMUL.FTZ R93, R59, R82 ;  /* 0x000000523b5d7220 */ /* 0x000fe20000410000 */
[----:B------:R-:W2:Y:S01]  /*3480*/  MUFU.EX2 R84, R84 ;  /* 0x0000005400547308 */ /* 0x000ea20000000800 */
[C---:B------:R-:W-:Y:S01]  /*3490*/  FFMA.FTZ R104, R83.reuse, R104, 1 ;  /* 0x3f80000053687423 */ /* 0x040fe20000010068 */
[----:B------:R-:W-:Y:S01]  /*34a0*/  FMUL.FTZ R83, R83, R96 ;  /* 0x0000006053537220 */ /* 0x000fe20000410000 */
[C---:B0-----:R-:W-:Y:S01]  /*34b0*/  FMUL.FTZ R114, R98.reuse, R93 ;  /* 0x0000005d62727220 */ /* 0x041fe20000410000 */
[----:B------:R-:W0:Y:S04]  /*34c0*/  LDS.U16 R96, [R161+0xe] ;  /* 0x00000e00a1607984 */ /* 0x000e280000000400 */
[----:B------:R-:W5:Y:S01]  /*34d0*/  MUFU.EX2 R79, R79 ;  /* 0x0000004f004f7308 */ /* 0x000f620000000800 */
[----:B------:R-:W0:Y:S01]  /*34e0*/  LDS.U16 R93, [R160+0x10] ;  /* 0x00001000a05d7984 */ /* 0x000e220000000400 */
[----:B------:R-:W-:-:S06]  /*34f0*/  FADD.FTZ R108, -R98, 1 ;  /* 0x3f800000626c7421 */ /* 0x000fcc0000010100 */
[----:B------:R-:W3:Y:S01]  /*3500*/  MUFU.RCP R112, R112 ;  /* 0x0000007000707308 */ /* 0x000ee20000001000 */
[C---:B------:R-:W-:Y:S01]  /*3510*/  FFMA.FTZ R95, R87.reuse, R108, 1 ;  /* 0x3f800000575f7423 */ /* 0x040fe2000001006c */
[----:B------:R-:W-:Y:S01]  /*3520*/  FMUL.FTZ R87, R87, R98 ;  /* 0x0000006257577220 */ /* 0x000fe20000410000 */
[----:B----4-:R-:W-:Y:S01]  /*3530*/  FADD.FTZ R98, R86, 1 ;  /* 0x3f80000056627421 */ /* 0x010fe20000010000 */
[----:B-1----:R-:W-:-:S04]  /*3540*/  SHF.L.U32 R86, R90, 0x10, RZ ;  /* 0x000000105a567819 */ /* 0x002fc800000006ff */
[----:B------:R1:W4:Y:S01]  /*3550*/  MUFU.RCP R110, R97 ;  /* 0x00000061006e7308 */ /* 0x0003220000001000 */
[----:B------:R-:W-:Y:S01]  /*3560*/  FMUL.FTZ R5, R8, -1.4426950216293334961 ;  /* 0xbfb8aa3b08057820 */ /* 0x000fe20000410000 */
[----:B--2---:R-:W-:Y:S01]  /*3570*/  FADD.FTZ R143, R84, 1 ;  /* 0x3f800000548f7421 */ /* 0x004fe20000010000 */
[----:B-----5:R-:W-:Y:S02]  /*3580*/  FADD.FTZ R108, R79, 1 ;  /* 0x3f8000004f6c7421 */ /* 0x020fe40000010000 */
[----:B------:R-:W2:Y:S01]  /*3590*/  LDS.U16 R79, [R159+0x12] ;  /* 0x000012009f4f7984 */ /* 0x000ea20000000400 */
[----:B-1----:R-:W-:Y:S01]  /*35a0*/  FMUL.FTZ R97, R57, R86 ;  /* 0x0000005639617220 */ /* 0x002fe20000410000 */
[----:B---3--:R-:W-:Y:S01]  /*35b0*/  FADD.FTZ R90, -R112, 1 ;  /* 0x3f800000705a7421 */ /* 0x008fe20000010100 */
[----:B------:R-:W-:Y:S01]  /*35c0*/  SHF.L.U32 R84, R88, 0x10, RZ ;  /* 0x0000001058547819 */ /* 0x000fe200000006ff */
[----:B------:R-:W-:Y:S01]  /*35d0*/  MUFU.EX2 R5, R5 ;  /* 0x0000000500057308 */ /* 0x000fe20000000800 */
[----:B------:R-:W-:Y:S01]  /*35e0*/  FMUL.FTZ R97, R112, R97 ;  /* 0x0000006170617220 */ /* 0x000fe20000410000 */
[----:B------:R-:W-:Y:S01]  /*35f0*/  FFMA.FTZ R90, R37, R90, 1 ;  /* 0x3f800000255a7423 */ /* 0x000fe2000001005a */
[----:B------:R-:W-:Y:S01]  /*3600*/  FMUL.FTZ R114, R114, R95 ;  /* 0x0000005f72727220 */ /* 0x000fe20000410000 */
[----:B------:R-:W-:Y:S01]  /*3610*/  FMUL.FTZ R95, R58, R84 ;  /* 0x000000543a5f7220 */ /* 0x000fe20000410000 */
[----:B----4-:R-:W-:-:S03]  /*3620*/  FADD.FTZ R88, -R110, 1 ;  /* 0x3f8000006e587421 */ /* 0x010fc60000010100 */
[----:B------:R-:W1:Y:S01]  /*3630*/  MUFU.RCP R143, R143 ;  /* 0x0000008f008f7308 */ /* 0x000e620000001000 */
[----:B------:R-:W-:Y:S02]  /*3640*/  FMUL.FTZ R116, R97, R90 ;  /* 0x0000005a61747220 */ /* 0x000fe40000410000 */
[----:B------:R-:W3:Y:S01]  /*3650*/  LDS.U16 R97, [R158+0x14] ;  /* 0x000014009e617984 */ /* 0x000ee20000000400 */
[----:B------:R-:W-:Y:S01]  /*3660*/  FFMA.FTZ R88, R89, R88, 1 ;  /* 0x3f80000059587423 */ /* 0x000fe20000010058 */
[----:B------:R-:W-:Y:S01]  /*3670*/  FMUL.FTZ R4, R7, -1.4426950216293334961 ;  /* 0xbfb8aa3b07047820 */ /* 0x000fe20000410000 */
[----:B------:R-:W-:Y:S01]  /*3680*/  FMUL.FTZ R89, R89, R110 ;  /* 0x0000006e59597220 */ /* 0x000fe20000410000 */
[----:B------:R-:W-:Y:S01]  /*3690*/  FMUL.FTZ R95, R110, R95 ;  /* 0x0000005f6e5f7220 */ /* 0x000fe20000410000 */
[----:B------:R-:W-:Y:S01]  /*36a0*/  MUFU.RCP R108, R108 ;  /* 0x0000006c006c7308 */ /* 0x000fe20000001000 */
[----:B------:R-:W-:-:S07]  /*36b0*/  IMAD.U32 R91, R91, 0x10000, RZ ;  /* 0x000100005b5b7824 */ /* 0x000fce00078e00ff */
[----:B------:R4:W5:Y:S01]  /*36c0*/  MUFU.RCP R110, R98 ;  /* 0x00000062006e7308 */ /* 0x0009620000001000 */
[----:B------:R-:W-:Y:S01]  /*36d0*/  FMUL.FTZ R106, R94, R105 ;  /* 0x000000695e6a7220 */ /* 0x000fe20000410000 */
[----:B-1----:R-:W-:Y:S01]  /*36e0*/  FADD.FTZ R105, -R143, 1 ;  /* 0x3f8000008f697421 */ /* 0x002fe20000010100 */
[----:B------:R-:W-:Y:S01]  /*36f0*/  FADD.FTZ R5, R5, 1 ;  /* 0x3f80000005057421 */ /* 0x000fe20000010000 */
[----:B------:R-:W-:-:S04]  /*3700*/  FMUL.FTZ R111, R111, R104 ;  /* 0x000000686f6f7220 */ /* 0x000fc80000410000 */
[----:B------:R-:W1:Y:S01]  /*3710*/  MUFU.EX2 R4, R4 ;  /* 0x0000000400047308 */ /* 0x000e620000000800 */
[----:B----4-:R-:W-:Y:S01]  /*3720*/  FMUL.FTZ R98, R56, R91 ;  /* 0x0000005b38627220 */ /* 0x010fe20000410000 */
[----:B------:R-:W-:Y:S01]  /*3730*/  FMUL.FTZ R104, R0, -1.4426950216293334961 ;  /* 0xbfb8aa3b00687820 */ /* 0x000fe20000410000 */
[----:B------:R-:W-:Y:S01]  /*3740*/  FMUL.FTZ R113, R95, R88 ;  /* 0x000000585f717220 */ /* 0x000fe20000410000 */
[----:B------:R-:W-:Y:S01]  /*3750*/  FMUL.FTZ R92, R6, -1.4426950216293334961 ;  /* 0xbfb8aa3b065c7820 */ /* 0x000fe20000410000 */
[----:B------:R-:W-:Y:S01]  /*3760*/  FFMA.FTZ R105, R36, R105, 1 ;  /* 0x3f80000024697423 */ /* 0x000fe20000010069 */
[----:B------:R-:W-:Y:S01]  /*3770*/  FMUL.FTZ R98, R143, R98 ;  /* 0x000000628f627220 */ /* 0x000fe20000410000 */
[----:B0-----:R-:W-:Y:S01]  /*3780*/  SHF.L.U32 R88, R96, 0x10, RZ ;  /* 0x0000001060587819 */ /* 0x001fe200000006ff */
[----:B------:R-:W-:Y:S01]  /*3790*/  IMAD.U32 R90, R93, 0x10000, RZ ;  /* 0x000100005d5a7824 */ /* 0x000fe200078e00ff */
[----:B------:R-:W0:Y:S01]  /*37a0*/  MUFU.RCP R5, R5 ;  /* 0x0000000500057308 */ /* 0x000e220000001000 */
[----:B------:R-:W-:Y:S01]  /*37b0*/  FMUL.FTZ R115, R98, R105 ;  /* 0x0000006962737220 */ /* 0x000fe20000410000 */
[----:B-----5:R-:W-:Y:S01]  /*37c0*/  FADD.FTZ R96, -R110, 1 ;  /* 0x3f8000006e607421 */ /* 0x020fe20000010100 */
[----:B------:R-:W-:Y:S01]  /*37d0*/  FADD.FTZ R98, -R108, 1 ;  /* 0x3f8000006c627421 */ /* 0x000fe20000010100 */
[----:B------:R-:W-:Y:S01]  /*37e0*/  FMUL.FTZ R93, R55, R88 ;  /* 0x00000058375d7220 */ /* 0x000fe20000410000 */
[----:B------:R-:W-:-:S03]  /*37f0*/  FMUL.FTZ R105, R54, R90 ;  /* 0x0000005a36697220 */ /* 0x000fc60000410000 */
[----:B------:R4:W-:Y:S01]  /*3800*/  MUFU.EX2 R95, R104 ;  /* 0x00000068005f7308 */ /* 0x0009e20000000800 */
[----:B------:R-:W-:Y:S01]  /*3810*/  FMUL.FTZ R107, R50, -1.4426950216293334961 ;  /* 0xbfb8aa3b326b7820 */ /* 0x000fe20000410000 */
[----:B------:R-:W-:Y:S01]  /*3820*/  FFMA.FTZ R96, R35, R96, 1 ;  /* 0x3f80000023607423 */ /* 0x000fe20000010060 */
[----:B------:R-:W-:Y:S01]  /*3830*/  FFMA.FTZ R98, R9, R98, 1 ;  /* 0x3f80000009627423 */ /* 0x000fe20000010062 */
[----:B------:R-:W-:Y:S01]  /*3840*/  FMUL.FTZ R93, R110, R93 ;  /* 0x0000005d6e5d7220 */ /* 0x000fe20000410000 */
[----:B----4-:R-:W4:Y:S03]  /*3850*/  LDS.U16 R104, [R157+0x16] ;  /* 0x000016009d687984 */ /* 0x010f260000000400 */
[----:B------:R-:W5:Y:S01]  /*3860*/  MUFU.EX2 R92, R92 ;  /* 0x0000005c005c7308 */ /* 0x000f620000000800 */
[----:B------:R-:W-:Y:S01]  /*3870*/  FMUL.FTZ R105, R108, R105 ;  /* 0x000000696c697220 */ /* 0x000fe20000410000 */
[----:B------:R-:W-:Y:S01]  /*3880*/  SHF.L.U32 R102, R102, 0x10, RZ ;  /* 0x0000001066667819 */ /* 0x000fe200000006ff */
[----:B-1----:R-:W-:Y:S01]  /*3890*/  FADD.FTZ R4, R4, 1 ;  /* 0x3f80000004047421 */ /* 0x002fe20000010000 */
[----:B------:R-:W-:Y:S01]  /*38a0*/  FMUL.FTZ R118, R93, R96 ;  /* 0x000000605d767220 */ /* 0x000fe20000410000 */
[----:B------:R-:W-:Y:S01]  /*38b0*/  FMUL.FTZ R117, R105, R98 ;  /* 0x0000006269757220 */ /* 0x000fe20000410000 */
[----:B--2---:R-:W-:Y:S01]  /*38c0*/  SHF.L.U32 R93, R79, 0x10, RZ ;  /* 0x000000104f5d7819 */ /* 0x004fe200000006ff */
[----:B------:R-:W-:Y:S01]  /*38d0*/  FMUL.FTZ R98, R102, -1.4426950216293334961 ;  /* 0xbfb8aa3b66627820 */ /* 0x000fe20000410000 */
[----:B------:R-:W1:Y:S01]  /*38e0*/  MUFU.EX2 R94, R107 ;  /* 0x0000006b005e7308 */ /* 0x000e620000000800 */
[----:B------:R-:W-:-:S02]  /*38f0*/  IMAD.U32 R53, R53, 0x10000, RZ ;  /* 0x0001000035357824 */ /* 0x000fc400078e00ff */
[----:B0-----:R-:W-:Y:S02]  /*3900*/  FADD.FTZ R79, -R5, 1 ;  /* 0x3f800000054f7421 */ /* 0x001fe40000010100 */
[----:B------:R-:W-:-:S03]  /*3910*/  FMUL.FTZ R96, R53, R93 ;  /* 0x0000005d35607220 */ /* 0x000fc60000410000 */
[----:B------:R-:W0:Y:S01]  /*3920*/  MUFU.RCP R4, R4 ;  /* 0x0000000400047308 */ /* 0x000e220000001000 */
[----:B------:R-:W-:Y:S01]  /*3930*/  FFMA.FTZ R105, R8, R79, 1 ;  /* 0x3f80000008697423 */ /* 0x000fe2000001004f */
[----:B------:R-:W-:Y:S01]  /*3940*/  FMUL.FTZ R96, R5, R96 ;  /* 0x0000006005607220 */ /* 0x000fe20000410000 */
[----:B-----5:R-:W-:Y:S01]  /*3950*/  FADD.FTZ R141, R92, 1 ;  /* 0x3f8000005c8d7421 */ /* 0x020fe20000010000 */
[----:B------:R-:W-:-:S04]  /*3960*/  SHF.L.U32 R52, R52, 0x10, RZ ;  /* 0x0000001034347819 */ /* 0x000fc800000006ff */
[----:B------:R-:W2:Y:S01]  /*3970*/  MUFU.EX2 R98, R98 ;  /* 0x0000006200627308 */ /* 0x000ea20000000800 */
[----:B---3--:R-:W-:Y:S02]  /*3980*/  IMAD.U32 R92, R97, 0x10000, RZ ;  /* 0x00010000615c7824 */ /* 0x008fe400078e00ff */
[----:B------:R-:W-:Y:S01]  /*3990*/  FMUL.FTZ R120, R96, R105 ;  /* 0x0000006960787220 */ /* 0x000fe20000410000 */
[----:B-1----:R-:W-:Y:S01]  /*39a0*/  FADD.FTZ R123, R94, 1 ;  /* 0x3f8000005e7b7421 */ /* 0x002fe20000010000 */
[----:B------:R-:W-:Y:S02]  /*39b0*/  IMAD.U32 R103, R103, 0x10000, RZ ;  /* 0x0001000067677824 */ /* 0x000fe400078e00ff */
[----:B------:R-:W-:Y:S01]  /*39c0*/  FMUL.FTZ R105, R52, R92 ;  /* 0x0000005c34697220 */ /* 0x000fe20000410000 */
[----:B------:R-:W1:Y:S01]  /*39d0*/  LDS.U16 R97, [R154+0x1c] ;  /* 0x00001c009a617984 */ /* 0x000e620000000400 */
[----:B------:R-:W3:Y:S02]  /*39e0*/  MUFU.RCP R141, R141 ;  /* 0x0000008d008d7308 */ /* 0x000ee40000001000 */
[C---:B0-----:R-:W-:Y:S01]  /*39f0*/  FMUL.FTZ R119, R4.reuse, R105 ;  /* 0x0000006904777220 */ /* 0x041fe20000410000 */
[----:B------:R-:W-:Y:S01]  /*3a00*/  FMUL.FTZ R79, R103, -1.4426950216293334961 ;  /* 0xbfb8aa3b674f7820 */ /* 0x000fe20000410000 */
[----:B------:R-:W-:Y:S01]  /*3a10*/  FADD.FTZ R122, -R4, 1 ;  /* 0x3f800000047a7421 */ /* 0x000fe20000010100 */
[----:B------:R-:W-:Y:S01]  /*3a20*/  FADD.FTZ R107, R95, 1 ;  /* 0x3f8000005f6b7421 */ /* 0x000fe20000010000 */
[----:B------:R-:W-:Y:S01]  /*3a30*/  SHF.L.U32 R51, R51, 0x10, RZ ;  /* 0x0000001033337819 */ /* 0x000fe200000006ff */
[----:B------:R-:W-:-:S02]  /*3a40*/  IMAD.U32 R101, R101, 0x10000, RZ ;  /* 0x0001000065657824 */ /* 0x000fc400078e00ff */
[----:B------:R-:W-:Y:S01]  /*3a50*/  IMAD.U32 R48, R48, 0x10000, RZ ;  /* 0x0001000030307824 */ /* 0x000fe200078e00ff */
[----:B------:R-:W0:Y:S01]  /*3a60*/  MUFU.RCP R105, R123 ;  /* 0x0000007b00697308 */ /* 0x000e220000001000 */
[----:B--2---:R-:W-:Y:S01]  /*3a70*/  FADD.FTZ R125, R98, 1 ;  /* 0x3f800000627d7421 */ /* 0x004fe20000010000 */
[----:B------:R-:W-:Y:S01]  /*3a80*/  SHF.L.U32 R47, R47, 0x10, RZ ;  /* 0x000000102f2f7819 */ /* 0x000fe200000006ff */
[----:B------:R-:W2:Y:S01]  /*3a90*/  LDS.U16 R98, [R153+0x1e] ;  /* 0x00001e0099627984 */ /* 0x000ea20000000400 */
[----:B----4-:R-:W-:-:S03]  /*3aa0*/  SHF.L.U32 R95, R104, 0x10, RZ ;  /* 0x00000010685f7819 */ /* 0x010fc600000006ff */
[----:B------:R-:W-:Y:S01]  /*3ab0*/  STL [R1+0x74], R165 ;  /* 0x000074a501007387 */ /* 0x000fe20000100800 */
[----:B------:R-:W4:Y:S01]  /*3ac0*/  MUFU.EX2 R79, R79 ;  /* 0x0000004f004f7308 */ /* 0x000f220000000800 */
[----:B------:R-:W-:Y:S01]  /*3ad0*/  FFMA.FTZ R122, R7, R122, 1 ;  /* 0x3f800000077a7423 */ /* 0x000fe2000001007a */
[----:B------:R-:W-:Y:S02]  /*3ae0*/  IMAD.U32 R94, R109, 0x10000, RZ ;  /* 0x000100006d5e7824 */ /* 0x000fe400078e00ff */
[----:B---3--:R-:W-:Y:S01]  /*3af0*/  FADD.FTZ R121, -R141, 1 ;  /* 0x3f8000008d797421 */ /* 0x008fe20000010100 */
[----:B------:R-:W-:Y:S01]  /*3b00*/  FMUL.FTZ R104, R51, R95 ;  /* 0x0000005f33687220 */ /* 0x000fe20000410000 */
[----:B------:R-:W-:Y:S01]  /*3b10*/  FMUL.FTZ R119, R119, R122 ;  /* 0x0000007a77777220 */ /* 0x000fe20000410000 */
[----:B------:R-:W-:Y:S01]  /*3b20*/  FMUL.FTZ R122, R101, R94 ;  /* 0x0000005e657a7220 */ /* 0x000fe20000410000 */
[----:B------:R-:W-:Y:S01]  /*3b30*/  FFMA.FTZ R121, R6, R121, 1 ;  /* 0x3f80000006797423 */ /* 0x000fe20000010079 */
[----:B------:R-:W-:Y:S01]  /*3b40*/  F2FP.BF16.F32.PACK_AB R99, R106, R99 ;  /* 0x000000636a63723e */ /* 0x000fe200000010ff */
[----:B0-----:R-:W-:Y:S01]  /*3b50*/  FADD.FTZ R123, -R105, 1 ;  /* 0x3f800000697b7421 */ /* 0x001fe20000010100 */
[----:B------:R-:W-:Y:S01]  /*3b60*/  FMUL.FTZ R104, R141, R104 ;  /* 0x000000688d687220 */ /* 0x000fe20000410000 */
[----:B------:R-:W0:Y:S02]  /*3b70*/  LDS.U16 R96, [R155+0x1a] ;  /* 0x00001a009b607984 */ /* 0x000e240000000400 */
[----:B------:R-:W-:Y:S01]  /*3b80*/  FFMA.FTZ R124, R50, R123, 1 ;  /* 0x3f800000327c7423 */ /* 0x000fe2000001007b */
[----:B------:R-:W-:Y:S01]  /*3b90*/  FMUL.FTZ R123, R105, R122 ;  /* 0x0000007a697b7220 */ /* 0x000fe20000410000 */
[----:B------:R-:W-:Y:S01]  /*3ba0*/  FMUL.FTZ R122, R104, R121 ;  /* 0x00000079687a7220 */ /* 0x000fe20000410000 */
[----:B------:R-:W3:Y:S01]  /*3bb0*/  MUFU.RCP R109, R125 ;  /* 0x0000007d006d7308 */ /* 0x000ee20000001000 */
[----:B----4-:R-:W-:Y:S01]  /*3bc0*/  FADD.FTZ R104, R79, 1 ;  /* 0x3f8000004f687421 */ /* 0x010fe20000010000 */
[----:B-1----:R-:W-:Y:S01]  /*3bd0*/  IMAD.U32 R97, R97, 0x10000, RZ ;  /* 0x0001000061617824 */ /* 0x002fe200078e00ff */
[----:B------:R-:W-:Y:S05]  /*3be0*/  STL [R1+0x70], R164 ;  /* 0x000070a401007387 */ /* 0x000fea0000100800 */
[----:B------:R-:W1:Y:S01]  /*3bf0*/  MUFU.RCP R104, R104 ;  /* 0x0000006800687308 */ /* 0x000e620000001000 */
[----:B------:R-:W-:Y:S01]  /*3c00*/  FMUL.FTZ R121, R123, R124 ;  /* 0x0000007c7b797220 */ /* 0x000fe20000410000 */
[----:B------:R-:W-:Y:S01]  /*3c10*/  FMUL.FTZ R126, R48, R97 ;  /* 0x00000061307e7220 */ /* 0x000fe20000410000 */
[----:B------:R-:W-:Y:S01]  /*3c20*/  STL [R1+0x6c], R163 ;  /* 0x00006ca301007387 */ /* 0x000fe20000100800 */
[----:B------:R-:W-:Y:S01]  /*3c30*/  SHF.L.U32 R49, R49, 0x10, RZ ;  /* 0x0000001031317819 */ /* 0x000fe200000006ff */
[----:B------:R-:W-:Y:S01]  /*3c40*/  BAR.SYNC.DEFER_BLOCKING 0x0 ;  /* 0x0000000000007b1d */ /* 0x000fe20000010000 */
[----:B---3--:R-:W-:Y:S01]  /*3c50*/  FADD.FTZ R123, -R109, 1 ;  /* 0x3f8000006d7b7421 */ /* 0x008fe20000010100 */
[----:B--2---:R-:W-:-:S03]  /*3c60*/  IMAD.U32 R98, R98, 0x10000, RZ ;  /* 0x0001000062627824 */ /* 0x004fc600078e00ff */
[----:B------:R-:W-:Y:S01]  /*3c70*/  FFMA.FTZ R128, R102, R123, 1 ;  /* 0x3f80000066807423 */ /* 0x000fe2000001007b */
[----:B------:R-:W-:Y:S01]  /*3c80*/  FMUL.FTZ R123, R109, R126 ;  /* 0x0000007e6d7b7220 */ /* 0x000fe20000410000 */
[----:B------:R-:W-:Y:S01]  /*3c90*/  STL [R1+0x68], R162 ;  /* 0x000068a201007387 */ /* 0x000fe20000100800 */
[----:B------:R-:W-:Y:S01]  /*3ca0*/  FMUL.FTZ R125, R47, R98 ;  /* 0x000000622f7d7220 */ /* 0x000fe20000410000 */
[C---:B-1----:R-:W-:Y:S02]  /*3cb0*/  FADD.FTZ R126, -R104.reuse, 1 ;  /* 0x3f800000687e7421 */ /* 0x042fe40000010100 */
[----:B------:R-:W-:Y:S01]  /*3cc0*/  STL [R1+0x64], R161 ;  /* 0x000064a101007387 */ /* 0x000fe20000100800 */
[----:B------:R-:W-:Y:S01]  /*3cd0*/  FMUL.FTZ R125, R104, R125 ;  /* 0x0000007d687d7220 */ /* 0x000fe20000410000 */
[----:B------:R-:W-:Y:S02]  /*3ce0*/  FFMA.FTZ R126, R103, R126, 1 ;  /* 0x3f800000677e7423 */ /* 0x000fe4000001007e */
[----:B------:R-:W-:Y:S04]  /*3cf0*/  STL [R1+0x60], R160 ;  /* 0x000060a001007387 */ /* 0x000fe80000100800 */
[----:B------:R-:W-:Y:S04]  /*3d00*/  STL [R1+0x5c], R159 ;  /* 0x00005c9f01007387 */ /* 0x000fe80000100800 */
[----:B------:R-:W-:Y:S04]  /*3d10*/  STL [R1+0x58], R158 ;  /* 0x0000589e01007387 */ /* 0x000fe80000100800 */
[----:B------:R-:W-:Y:S01]  /*3d20*/  STL [R1+0x54], R157 ;  /* 0x0000549d01007387 */ /* 0x000fe20000100800 */
[----:B------:R-:W-:-:S03]  /*3d30*/  FMUL.FTZ R106, R125, R126 ;  /* 0x0000007e7d6a7220 */ /* 0x000fc60000410000 */
[----:B------:R-:W-:Y:S01]  /*3d40*/  STL [R1+0x50], R156 ;  /* 0x0000509c01007387 */ /* 0x000fe20000100800 */
[----:B------:R-:W-:-:S03]  /*3d50*/  FMUL.FTZ R123, R123, R128 ;  /* 0x000000807b7b7220 */ /* 0x000fc60000410000 */
[----:B------:R-:W-:Y:S04]  /*3d60*/  STL [R1+0x4c], R155 ;  /* 0x00004c9b01007387 */ /* 0x000fe80000100800 */
[----:B------:R-:W-:Y:S04]  /*3d70*/  STL [R1+0x48], R154 ;  /* 0x0000489a01007387 */ /* 0x000fe80000100800 */
[----:B------:R-:W-:Y:S04]  /*3d80*/  STL [R1+0x44], R153 ;  /* 0x0000449901007387 */ /* 0x000fe80000100800 */
[----:B------:R-:W2:Y:S04]  /*3d90*/  LDL R126, [R1+0x7c] ;  /* 0x00007c00017e7983 */ /* 0x000ea80000100800 */
[----:B------:R-:W3:Y:S01]  /*3da0*/  LDL R128, [R1+0x78] ;  /* 0x0000780001807983 */ /* 0x000ee20000100800 */
[----:B------:R-:W1:Y:S01]  /*3db0*/  MUFU.RCP R107, R107 ;  /* 0x0000006b006b7308 */ /* 0x000e620000001000 */
[----:B0-----:R-:W-:-:S05]  /*3dc0*/  SHF.L.U32 R96, R96, 0x10, RZ ;  /* 0x0000001060607819 */ /* 0x001fca00000006ff */
[----:B------:R-:W-:Y:S01]  /*3dd0*/  FMUL.FTZ R124, R49, R96 ;  /* 0x00000060317c7220 */ /* 0x000fe20000410000 */
[----:B-1----:R-:W-:-:S03]  /*3de0*/  FADD.FTZ R79, -R107, 1 ;  /* 0x3f8000006b4f7421 */ /* 0x002fc60000010100 */
[----:B------:R-:W-:Y:S01]  /*3df0*/  FMUL.FTZ R124, R107, R124 ;  /* 0x0000007c6b7c7220 */ /* 0x000fe20000410000 */
[----:B------:R-:W-:-:S04]  /*3e00*/  FFMA.FTZ R79, R0, R79, 1 ;  /* 0x3f800000004f7423 */ /* 0x000fc8000001004f */
[----:B------:R-:W-:Y:S02]  /*3e10*/  FMUL.FTZ R124, R124, R79 ;  /* 0x0000004f7c7c7220 */ /* 0x000fe40000410000 */
[----:B------:R-:W0:Y:S01]  /*3e20*/  S2R R79, SR_TID.X ;  /* 0x00000000004f7919 */ /* 0x000e220000002100 */
[----:B------:R-:W-:Y:S02]  /*3e30*/  F2FP.BF16.F32.PACK_AB R111, R114, R111 ;  /* 0x0000006f726f723e */ /* 0x000fe400000010ff */
[----:B------:R-:W-:Y:S02]  /*3e40*/  F2FP.BF16.F32.PACK_AB R113, R116, R113 ;  /* 0x000000717471723e */ /* 0x000fe400000010ff */
[----:B------:R-:W-:Y:S02]  /*3e50*/  PRMT R114, R99, 0x7632, R114 ;  /* 0x0000763263727816 */ /* 0x000fe40000000072 */
[----:B------:R-:W-:Y:S02]  /*3e60*/  PRMT R116, R111, 0x7632, R116 ;  /* 0x000076326f747816 */ /* 0x000fe40000000074 */
[----:B------:R-:W-:Y:S01]  /*3e70*/  F2FP.BF16.F32.PACK_AB R115, R118, R115 ;  /* 0x000000737673723e */ /* 0x000fe200000010ff */
[----:B------:R1:W-:Y:S01]  /*3e80*/  STS.U16 [R127], R99 ;  /* 0x000000637f007388 */ /* 0x0003e20000000400 */
[----:B------:R-:W-:-:S02]  /*3e90*/  PRMT R125, R113, 0x7632, R125 ;  /* 0x00007632717d7816 */ /* 0x000fc4000000007d */
[----:B------:R-:W-:Y:S02]  /*3ea0*/  F2FP.BF16.F32.PACK_AB R117, R120, R117 ;  /* 0x000000757875723e */ /* 0x000fe400000010ff */
[----:B------:R-:W-:Y:S02]  /*3eb0*/  PRMT R118, R115, 0x7632, R118 ;  /* 0x0000763273767816 */ /* 0x000fe40000000076 */
[----:B------:R-:W-:Y:S02]  /*3ec0*/  F2FP.BF16.F32.PACK_AB R119, R122, R119 ;  /* 0x000000777a77723e */ /* 0x000fe400000010ff */
[----:B------:R-:W-:Y:S02]  /*3ed0*/  F2FP.BF16.F32.PACK_AB R121, R124, R121 ;  /* 0x000000797c79723e */ /* 0x000fe400000010ff */
[----:B-1----:R-:W-:Y:S02]  /*3ee0*/  MOV R99, UR11 ;  /* 0x0000000b00637c02 */ /* 0x002fe40008000f00 */
[----:B0-----:R-:W-:-:S02]  /*3ef0*/  ISETP.NE.AND P0, PT, R79, RZ, PT ;  /* 0x000000ff4f00720c */ /* 0x001fc40003f05270 */
[----:B------:R-:W-:-:S04]  /*3f00*/  F2FP.BF16.F32.PACK_AB R106, R106, R123 ;  /* 0x0000007b6a6a723e */ /* 0x000fc800000010ff */
[----:B------:R-:W-:Y:S01]  /*3f10*/  PRMT R120, R106, 0x7632, R120 ;  /* 0x000076326a787816 */ /* 0x000fe20000000078 */
[----:B------:R-:W-:-:S04]  /*3f20*/  UIMAD.WIDE.U32 UR8, UR28, UR12, UR8 ;  /* 0x0000000c1c0872a5 */ /* 0x000fc8000f8e0008 */
[----:B------:R-:W-:Y:S01]  /*3f30*/  UIMAD UR9, UR28, UR13, UR9 ;  /* 0x0000000d1c0972a4 */ /* 0x000fe2000f8e0209 */
[----:B------:R-:W0:Y:S03]  /*3f40*/  LDCU.64 UR12, c[0x0][0x558] ;  /* 0x0000ab00ff0c77ac */ /* 0x000e260008000a00 */
[----:B------:R-:W-:Y:S01]  /*3f50*/  UIMAD.WIDE.U32 UR8, UR31, UR14, UR8 ;  /* 0x0000000e1f0872a5 */ /* 0x000fe2000f8e0008 */
[----:B------:R-:W-:-:S03]  /*3f60*/  FMUL.FTZ R8, R8, R5 ;  /* 0x0000000508087220 */ /* 0x000fc60000410000 */
[----:B------:R-:W-:Y:S02]  /*3f70*/  UIMAD UR9, UR31, UR15, UR9 ;  /* 0x0000000f1f0972a4 */ /* 0x000fe4000f8e0209 */
[----:B------:R-:W-:Y:S01]  /*3f80*/  IADD3 R5, P3, PT, R77, UR8, RZ ;  /* 0x000000084d057c10 */ /* 0x000fe2000ff7e0ff */
[----:B------:R-:W-:Y:S01]  /*3f90*/  FMUL.FTZ R9, R9, R108 ;  /* 0x0000006c09097220 */ /* 0x000fe20000410000 */
[----:B------:R-:W-:-:S03]  /*3fa0*/  FMUL.FTZ R7, R7, R4 ;  /* 0x0000000407077220 */ /* 0x000fc60000410000 */
[----:B------:R-:W-:Y:S01]  /*3fb0*/  IMAD.X R108, RZ, RZ, UR9, P3 ;  /* 0x00000009ff6c7e24 */ /* 0x000fe200098e06ff */
[----:B0-----:R-:W-:-:S04]  /*3fc0*/  LEA R4, P4, R5, UR12, 0x1 ;  /* 0x0000000c05047c11 */ /* 0x001fc8000f8808ff */
[----:B------:R-:W-:Y:S01]  /*3fd0*/  LEA.HI.X R5, R5, UR13, R108, 0x1, P4 ;  /* 0x0000000d05057c11 */ /* 0x000fe2000a0f0c6c */
[----:B------:R-:W-:-:S04]  /*3fe0*/  UISETP.NE.U32.AND UP0, UPT, UR16, URZ, UPT ;  /* 0x000000ff1000728c */ /* 0x000fc8000bf05070 */
        /* <DEDUP_REMOVED lines=25> */
[----:B--2---:R0:W-:Y:S04]  /*4180*/  STS.U16 [R126+0x2], R114 ;  /* 0x000002727e007388 */ /* 0x0041e80000000400 */
[----:B---3--:R1:W-:Y:S04]  /*4190*/  STS.U16 [R128+0x4], R111 ;  /* 0x0000046f80007388 */ /* 0x0083e80000000400 */
[----:B------:R2:W-:Y:S01]  /*41a0*/  STS.U16 [R165+0x6], R116 ;  /* 0x00000674a5007388 */ /* 0x0005e20000000400 */
[----:B0-----:R-:W-:-:S03]  /*41b0*/  IMAD.MOV.U32 R114, RZ, RZ, -0x800 ;  /* 0xfffff800ff727424 */ /* 0x001fc600078e00ff */
[----:B------:R-:W-:Y:S01]  /*41c0*/  STS.U16 [R164+0x8], R113 ;  /* 0x00000871a4007388 */ /* 0x000fe20000000400 */
[----:B-1----:R-:W-:-:S03]  /*41d0*/  PRMT R111, R117, 0x7632, R111 ;  /* 0x00007632756f7816 */ /* 0x002fc6000000006f */
[----:B------:R-:W-:Y:S01]  /*41e0*/  STS.U16 [R163+0xa], R125 ;  /* 0x00000a7da3007388 */ /* 0x000fe20000000400 */
[----:B--2---:R-:W-:-:S03]  /*41f0*/  PRMT R116, R119, 0x7632, R116 ;  /* 0x0000763277747816 */ /* 0x004fc60000000074 */
[----:B------:R-:W-:Y:S01]  /*4200*/  STS.U16 [R162+0xc], R115 ;  /* 0x00000c73a2007388 */ /* 0x000fe20000000400 */
[----:B------:R-:W-:-:S03]  /*4210*/  @!P0 IMAD R99, R99, R114, UR30 ;  /* 0x0000001e63638e24 */ /* 0x000fc6000f8e0272 */
[----:B------:R0:W-:Y:S04]  /*4220*/  STS.U16 [R161+0xe], R118 ;  /* 0x00000e76a1007388 */ /* 0x0001e80000000400 */
[----:B------:R-:W-:Y:S04]  /*4230*/  STS.U16 [R160+0x10], R117 ;  /* 0x00001075a0007388 */ /* 0x000fe80000000400 */
[----:B------:R-:W-:Y:S01]  /*4240*/  STS.U16 [R159+0x12], R111 ;  /* 0x0000126f9f007388 */ /* 0x000fe20000000400 */
[----:B0-----:R-:W-:-:S03]  /*4250*/  PRMT R118, R121, 0x7632, R118 ;  /* 0x0000763279767816 */ /* 0x001fc60000000076 */
[----:B------:R-:W-:Y:S01]  /*4260*/  STS.U16 [R158+0x14], R119 ;  /* 0x000014779e007388 */ /* 0x000fe20000000400 */
[----:B------:R-:W-:-:S03]  /*4270*/  @!P0 IADD3 R114, PT, PT, R99, 0x800, RZ ;  /* 0x0000080063728810 */ /* 0x000fc60007ffe0ff */
        /* <DEDUP_REMOVED lines=28> */
[----:B------:R-:W-:-:S07]  /*4440*/  ISETP.GE.AND P4, PT, R74, R106, PT ;  /* 0x0000006a4a00720c */ /* 0x000fce0003f86270 */
        /* <DEDUP_REMOVED lines=11> */
[-C--:B------:R-:W-:Y:S02]  /*4500*/  ISETP.GE.AND P2, PT, R68, R106.reuse, PT ;  /* 0x0000006a4400720c */ /* 0x080fe40003f46270 */
[-C--:B------:R-:W-:Y:S01]  /*4510*/  ISETP.GE.AND P6, PT, R66, R106.reuse, PT ;  /* 0x0000006a4200720c */ /* 0x080fe20003fc6270 */
[----:B------:R0:W-:Y:S01]  /*4520*/  @!P3 STG.E.U16 desc[UR34][R4.64+0x180], R123 ;  /* 0x0001807b0400b986 */ /* 0x0001e2000c101522 */
        /* <DEDUP_REMOVED lines=14> */
[----:B------:R-:W-:Y:S05]  /*4610*/  BRA.U !UP0, `(.L_x_414) ;  /* 0x0000000508d07547 */ /* 0x000fea000b800000 */
[----:B------:R-:W2:Y:S01]  /*4620*/  LDL R122, [R1+0x80] ;  /* 0x00008000017a7983 */ /* 0x000ea20000100800 */
[----:B------:R-:W-:Y:S01]  /*4630*/  FMUL.FTZ R38, R45, R38 ;  /* 0x000000262d267220 */ /* 0x000fe20000410000 */
[----:B------:R-:W-:Y:S01]  /*4640*/  FMUL.FTZ R39, R44, R39 ;  /* 0x000000272c277220 */ /* 0x000fe20000410000 */
[----:B------:R-:W-:Y:S01]  /*4650*/  FMUL.FTZ R46, R83, R46 ;  /* 0x0000002e532e7220 */ /* 0x000fe20000410000 */
[----:B------:R-:W-:Y:S01]  /*4660*/  BAR.SYNC.DEFER_BLOCKING 0x0 ;  /* 0x0000000000007b1d */ /* 0x000fe20000010000 */
        /* <DEDUP_REMOVED lines=9> */
[----:B0-----:R-:W-:Y:S01]  /*4700*/  PRMT R4, R38, 0x7632, R4 ;  /* 0x0000763226047816 */ /* 0x001fe20000000004 */
[----:B------:R-:W-:Y:S01]  /*4710*/  FMUL.FTZ R7, R7, R92 ;  /* 0x0000005c07077220 */ /* 0x000fe20000410000 */
[----:B------:R-:W-:Y:S01]  /*4720*/  F2FP.BF16.F32.PACK_AB R37, R37, R84 ;  /* 0x000000542525723e */ /* 0x000fe200000010ff */
[----:B------:R-:W-:Y:S01]  /*4730*/  FMUL.FTZ R6, R6, R95 ;  /* 0x0000005f06067220 */ /* 0x000fe20000410000 */
[----:B------:R-:W-:Y:S01]  /*4740*/  PRMT R5, R46, 0x7632, R5 ;  /* 0x000076322e057816 */ /* 0x000fe20000000005 */
        /* <DEDUP_REMOVED lines=8> */
[----:B------:R-:W-:Y:S01]  /*47d0*/  VOTEU.ALL UP0, P0 ;  /* 0x0000000000ff7886 */ /* 0x000fe20000000000 */
[----:B------:R-:W-:Y:S01]  /*47e0*/  F2FP.BF16.F32.PACK_AB R6, R6, R7 ;  /* 0x000000070606723e */ /* 0x000fe200000010ff */
[----:B------:R-:W0:Y:S01]  /*47f0*/  LDCU.128 UR12, c[0x0][0x430] ;  /* 0x00008600ff0c77ac */ /* 0x000e220008000c00 */
[----:B------:R-:W-:-:S02]  /*4800*/  F2FP.BF16.F32.PACK_AB R94, R107, R94 ;  /* 0x0000005e6b5e723e */ /* 0x000fc400000010ff */
[----:B------:R-:W-:Y:S01]  /*4810*/  F2FP.BF16.F32.PACK_AB R97, R98, R97 ;  /* 0x000000616261723e */ /* 0x000fe200000010ff */
[----:B------:R-:W-:Y:S01]  /*4820*/  @!UP0 UIADD3 UR8, UPT, UPT, -UR29, UR30, URZ ;  /* 0x0000001e1d088290 */ /* 0x000fe2000fffe1ff */
[----:B------:R-:W-:Y:S01]  /*4830*/  PRMT R36, R94, 0x7632, R36 ;  /* 0x000076325e247816 */ /* 0x000fe20000000024 */
[----:B------:R-:W-:Y:S01]  /*4840*/  UMOV UR9, URZ ;  /* 0x000000ff00097c82 */ /* 0x000fe20008000000 */
[----:B--2---:R-:W-:Y:S04]  /*4850*/  STS.U16 [R122], R38 ;  /* 0x000000267a007388 */ /* 0x004fe80000000400 */
[----:B------:R1:W-:Y:S04]  /*4860*/  STS.U16 [R126+0x2], R4 ;  /* 0x000002047e007388 */ /* 0x0003e80000000400 */
[----:B------:R-:W-:Y:S04]  /*4870*/  STS.U16 [R128+0x4], R46 ;  /* 0x0000042e80007388 */ /* 0x000fe80000000400 */
[----:B------:R2:W-:Y:S01]  /*4880*/  STS.U16 [R165+0x6], R5 ;  /* 0x00000605a5007388 */ /* 0x0005e20000000400 */
[----:B-1----:R-:W-:-:S03]  /*4890*/  PRMT R4, R8, 0x7632, R4 ;  /* 0x0000763208047816 */ /* 0x002fc60000000004 */
[----:B------:R-:W-:Y:S04]  /*48a0*/  STS.U16 [R164+0x8], R37 ;  /* 0x00000825a4007388 */ /* 0x000fe80000000400 */
[----:B------:R-:W-:Y:S01]  /*48b0*/  STS.U16 [R163+0xa], R39 ;  /* 0x00000a27a3007388 */ /* 0x000fe20000000400 */
[----:B--2---:R-:W-:-:S03]  /*48c0*/  PRMT R5, R6, 0x7632, R5 ;  /* 0x0000763206057816 */ /* 0x004fc60000000005 */
[----:B------:R-:W-:Y:S04]  /*48d0*/  STS.U16 [R162+0xc], R35 ;  /* 0x00000c23a2007388 */ /* 0x000fe80000000400 */
[----:B------:R-:W-:Y:S04]  /*48e0*/  STS.U16 [R161+0xe], R9 ;  /* 0x00000e09a1007388 */ /* 0x000fe80000000400 */
[----:B------:R1:W-:Y:S04]  /*48f0*/  STS.U16 [R160+0x10], R8 ;  /* 0x00001008a0007388 */ /* 0x0003e80000000400 */
[----:B------:R2:W-:Y:S04]  /*4900*/  STS.U16 [R159+0x12], R4 ;  /* 0x000012049f007388 */ /* 0x0005e80000000400 */
[----:B------:R-:W-:Y:S01]  /*4910*/  STS.U16 [R158+0x14], R6 ;  /* 0x000014069e007388 */ /* 0x000fe20000000400 */
[----:B-1----:R-:W-:-:S03]  /*4920*/  PRMT R8, R97, 0x7632, R8 ;  /* 0x0000763261087816 */ /* 0x002fc60000000008 */
[----:B------:R1:W-:Y:S01]  /*4930*/  STS.U16 [R157+0x16], R5 ;  /* 0x000016059d007388 */ /* 0x0003e20000000400 */
[----:B--2---:R-:W-:Y:S01]  /*4940*/  MOV R4, UR8 ;  /* 0x0000000800047c02 */ /* 0x004fe20008000f00 */
[----:B------:R-:W-:Y:S02]  /*4950*/  UMOV UR8, UR29 ;  /* 0x0000001d00087c82 */ /* 0x000fe40008000000 */
[----:B------:R-:W-:Y:S01]  /*4960*/  STS.U16 [R156+0x18], R94 ;  /* 0x0000185e9c007388 */ /* 0x000fe20000000400 */
[----:B0-----:R-:W-:-:S03]  /*4970*/  UIMAD.WIDE.U32 UR8, UR28, UR12, UR8 ;  /* 0x0000000c1c0872a5 */ /* 0x001fc6000f8e0008 */
[----:B------:R-:W-:Y:S01]  /*4980*/  STS.U16 [R155+0x1a], R36 ;  /* 0x00001a249b007388 */ /* 0x000fe20000000400 */
[----:B------:R-:W-:-:S03]  /*4990*/  UIMAD UR9, UR28, UR13, UR9 ;  /* 0x0000000d1c0972a4 */ /* 0x000fc6000f8e0209 */
[----:B------:R-:W-:Y:S01]  /*49a0*/  STS.U16 [R154+0x1c], R97 ;  /* 0x00001c619a007388 */ /* 0x000fe20000000400 */
[----:B------:R-:W-:-:S03]  /*49b0*/  UIMAD.WIDE.U32 UR8, UR31, UR14, UR8 ;  /* 0x0000000e1f0872a5 */ /* 0x000fc6000f8e0008 */
[----:B------:R0:W-:Y:S01]  /*49c0*/  STS.U16 [R153+0x1e], R8 ;  /* 0x00001e0899007388 */ /* 0x0001e20000000400 */
[----:B------:R-:W-:-:S03]  /*49d0*/  NOP ;  /* 0x0000000000007918 */ /* 0x000fc60000000000 */
[----:B------:R-:W-:Y:S01]  /*49e0*/  LDS.U16 R7, [R152] ;  /* 0x0000000098077984 */ /* 0x000fe20000000400 */
[----:B------:R-:W-:Y:S01]  /*49f0*/  UIMAD UR15, UR31, UR15, UR9 ;  /* 0x0000000f1f0f72a4 */ /* 0x000fe2000f8e0209 */
[----:B-1----:R-:W-:Y:S02]  /*4a00*/  IADD3 R5, P1, PT, R77, UR8, RZ ;  /* 0x000000084d057c10 */ /* 0x002fe4000ff3e0ff */
[----:B------:R-:W-:Y:S03]  /*4a10*/  LDS.U16 R9, [R151+0x40] ;  /* 0x0000400097097984 */ /* 0x000fe60000000400 */
[----:B0-----:R-:W-:Y:S01]  /*4a20*/  IMAD.X R8, RZ, RZ, UR15, P1 ;  /* 0x0000000fff087e24 */ /* 0x001fe200088e06ff */
        /* <DEDUP_REMOVED lines=51> */
.L_x_414:
[----:B------:R-:W-:Y:S01]  /*4d60*/  STL [R1], RZ ;  /* 0x000000ff01007387 */ /* 0x000fe20000100800 */
[----:B------:R-:W-:-:S03]  /*4d70*/  HFMA2 R46, -RZ, RZ, 0, 0 ;  /* 0x00000000ff2e7431 */ /* 0x000fc600000001ff */
[----:B01----:R-:W2:Y:S01]  /*4d80*/  LDL.LU R4, [R1+0xc8] ;  /* 0x0000c80001047983 */ /* 0x003ea20000300800 */
        /* <DEDUP_REMOVED lines=19> */
[----:B------:R-:W-:Y:S01]  /*4ec0*/  IMAD.U32 R24, R24, 0x10000, RZ ;  /* 0x0001000018187824 */ /* 0x000fe200078e00ff */
[----:B------:R-:W-:Y:S01]  /*4ed0*/  SHF.L.U32 R9, R15, 0x10, RZ ;  /* 0x000000100f097819 */ /* 0x000fe200000006ff */
[----:B------:R-:W-:-:S02]  /*4ee0*/  IMAD.U32 R22, R22, 0x10000, RZ ;  /* 0x0001000016167824 */ /* 0x000fc400078e00ff */
[----:B------:R-:W-:Y:S01]  /*4ef0*/  FADD.FTZ R15, R42, UR7 ;  /* 0x000000072a0f7e21 */ /* 0x000fe20008010000 */
[----:B------:R-:W-:Y:S01]  /*4f00*/  FMUL.FTZ R42, R61, UR6 ;  /* 0x000000063d2a7c20 */ /* 0x000fe20008410000 */
[----:B------:R-:W-:Y:S01]  /*4f10*/  SHF.L.U32 R23, R23, 0x10, RZ ;  /* 0x0000001017177819 */ /* 0x000fe200000006ff */
[----:B------:R-:W-:Y:S01]  /*4f20*/  IMAD.U32 R20, R20, 0x10000, RZ ;  /* 0x0001000014147824 */ /* 0x000fe200078e00ff */
[----:B------:R-:W-:Y:S01]  /*4f30*/  SHF.L.U32 R21, R21, 0x10, RZ ;  /* 0x0000001015157819 */ /* 0x000fe200000006ff */
[----:B------:R-:W-:Y:S01]  /*4f40*/  UISETP.GE.AND UP0, UPT, UR18, 0x1, UPT ;  /* 0x000000011200788c */ /* 0x000fe2000bf06270 */
[----:B------:R-:W-:Y:S01]  /*4f50*/  SHF.L.U32 R19, R19, 0x10, RZ ;  /* 0x0000001013137819 */ /* 0x000fe200000006ff */
[----:B------:R-:W-:Y:S01]  /*4f60*/  IMAD.U32 R81, R81, 0x10000, RZ ;  /* 0x0001000051517824 */ /* 0x000fe200078e00ff */
[----:B------:R-:W-:Y:S01]  /*4f70*/  SHF.L.U32 R80, R80, 0x10, RZ ;  /* 0x0000001050507819 */ /* 0x000fe200000006ff */
[----:B------:R-:W-:Y:S01]  /*4f80*/  IMAD.U32 R83, R12, 0x10000, RZ ;  /* 0x000100000c537824 */ /* 0x000fe200078e00ff */
[----:B------:R-:W-:-:S02]  /*4f90*/  SHF.L.U32 R3, R3, 0x10, RZ ;  /* 0x0000001003037819 */ /* 0x000fc400000006ff */
[----:B------:R-:W-:Y:S02]  /*4fa0*/  CS2R R164, SRZ ;  /* 0x0000000000a47805 */ /* 0x000fe4000001ff00 */
[----:B------:R-:W-:Y:S02]  /*4fb0*/  CS2R R160, SRZ ;  /* 0x0000000000a07805 */ /* 0x000fe4000001ff00 */
[----:B------:R-:W-:Y:S01]  /*4fc0*/  CS2R R158, SRZ ;  /* 0x00000000009e7805 */ /* 0x000fe2000001ff00 */
[----:B------:R-:W-:Y:S01]  /*4fd0*/  IMAD.MOV.U32 R154, RZ, RZ, RZ ;  /* 0x000000ffff9a7224 */ /* 0x000fe200078e00ff */
[----:B------:R-:W-:Y:S02]  /*4fe0*/  CS2R R44, SRZ ;  /* 0x00000000002c7805 */ /* 0x000fe4000001ff00 */
[----:B------:R-:W-:Y:S02]  /*4ff0*/  CS2R R38, SRZ ;  /* 0x0000000000267805 */ /* 0x000fe4000001ff00 */
[----:B------:R-:W-:-:S02]  /*5000*/  CS2R R36, SRZ ;  /* 0x0000000000247805 */ /* 0x000fc4000001ff00 */
[----:B------:R-:W-:Y:S01]  /*5010*/  MOV R35, RZ ;  /* 0x000000ff00237202 */ /* 0x000fe20000000f00 */
[----:B------:R-:W-:Y:S01]  /*5020*/  FADD.FTZ R17, R80, UR7 ;  /* 0x0000000750117e21 */ /* 0x000fe20008010000 */
[----:B------:R-:W-:Y:S01]  /*5030*/  LOP3.LUT R82, R79, 0x1f, RZ, 0xc0, !PT ;  /* 0x0000001f4f527812 */ /* 0x000fe200078ec0ff */
[----:B------:R-:W-:Y:S01]  /*5040*/  FADD.FTZ R9, R9, UR7 ;  /* 0x0000000709097e21 */ /* 0x000fe20008010000 */
[----:B------:R-:W-:Y:S01]  /*5050*/  FADD.FTZ R8, R8, UR7 ;  /* 0x0000000708087e21 */ /* 0x000fe20008010000 */
[----:B------:R-:W-:Y:S01]  /*5060*/  FADD.FTZ R3, R3, UR7 ;  /* 0x0000000703037e21 */ /* 0x000fe20008010000 */
[----:B------:R-:W-:Y:S01]  /*5070*/  BAR.SYNC.DEFER_BLOCKING 0x0 ;  /* 0x0000000000007b1d */ /* 0x000fe20000010000 */
[----:B--2---:R-:W-:Y:S01]  /*5080*/  FFMA.FTZ R6, R0, R34, R4 ;  /* 0x0000002200067223 */ /* 0x004fe20000010004 */
[----:B------:R-:W-:Y:S02]  /*5090*/  IMAD.U32 R4, R18, 0x10000, RZ ;  /* 0x0001000012047824 */ /* 0x000fe400078e00ff */
[----:B------:R-:W-:Y:S01]  /*50a0*/  FADD.FTZ R18, R81, UR7 ;  /* 0x0000000751127e21 */ /* 0x000fe20008010000 */
[----:B------:R-:W-:Y:S01]  /*50b0*/  FFMA.FTZ R7, R61, R33, R6 ;  /* 0x000000213d077223 */ /* 0x000fe20000010006 */
[----:B------:R-:W-:-:S02]  /*50c0*/  IMAD.U32 R6, R16, 0x10000, RZ ;  /* 0x0001000010067824 */ /* 0x000fc400078e00ff */
[----:B------:R-:W-:Y:S01]  /*50d0*/  FADD.FTZ R12, R4, UR7 ;  /* 0x00000007040c7e21 */ /* 0x000fe20008010000 */
[----:B------:R-:W-:Y:S01]  /*50e0*/  FADD.FTZ R4, R86, UR7 ;  /* 0x0000000756047e21 */ /* 0x000fe20008010000 */
[----:B------:R-:W-:Y:S01]  /*50f0*/  FFMA.FTZ R16, R60, R32, R7 ;  /* 0x000000203c107223 */ /* 0x000fe20000010007 */
[----:B------:R-:W-:-:S03]  /*5100*/  SHF.L.U32 R7, R13, 0x10, RZ ;  /* 0x000000100d077819 */ /* 0x000fc600000006ff */
[----:B------:R-:W-:Y:S01]  /*5110*/  FFMA.FTZ R13, R59, R31, R16 ;  /* 0x0000001f3b0d7223 */ /* 0x000fe20000010010 */
[----:B------:R-:W-:Y:S01]  /*5120*/  FADD.FTZ R16, R43, UR7 ;  /* 0x000000072b107e21 */ /* 0x000fe20008010000 */
[----:B------:R-:W-:Y:S01]  /*5130*/  FMUL.FTZ R43, R0, UR6 ;  /* 0x00000006002b7c20 */ /* 0x000fe20008410000 */
[----:B------:R-:W-:Y:S01]  /*5140*/  FADD.FTZ R7, R7, UR7 ;  /* 0x0000000707077e21 */ /* 0x000fe20008010000 */
[----:B------:R-:W-:Y:S01]  /*5150*/  FFMA.FTZ R10, R58, R30, R13 ;  /* 0x0000001e3a0a7223 */ /* 0x000fe2000001000d */
[----:B------:R-:W-:Y:S02]  /*5160*/  FADD.FTZ R13, R40, UR7 ;  /* 0x00000007280d7e21 */ /* 0x000fe40008010000 */
[----:B------:R0:W-:Y:S01]  /*5170*/  STL [R1+0x40], R43 ;  /* 0x0000402b01007387 */ /* 0x0001e20000100800 */
[----:B------:R-:W-:Y:S01]  /*5180*/  FFMA.FTZ R11, R57, R29, R10 ;  /* 0x0000001d390b7223 */ /* 0x000fe2000001000a */
[----:B------:R-:W-:Y:S01]  /*5190*/  FADD.FTZ R10, R6, UR7 ;  /* 0x00000007060a7e21 */ /* 0x000fe20008010000 */
[----:B------:R-:W-:Y:S01]  /*51a0*/  FADD.FTZ R6, R83, UR7 ;  /* 0x0000000753067e21 */ /* 0x000fe20008010000 */
[----:B------:R1:W-:Y:S01]  /*51b0*/  STL [R1+0x3c], R42 ;  /* 0x00003c2a01007387 */ /* 0x0003e20000100800 */
[----:B------:R-:W-:Y:S01]  /*51c0*/  FFMA.FTZ R40, R56, R28, R11 ;  /* 0x0000001c38287223 */ /* 0x000fe2000001000b */
[----:B------:R-:W-:-:S03]  /*51d0*/  FADD.FTZ R11, R5, UR7 ;  /* 0x00000007050b7e21 */ /* 0x000fc60008010000 */
[----:B------:R-:W-:Y:S01]  /*51e0*/  FFMA.FTZ R5, R55, R27, R40 ;  /* 0x0000001b37057223 */ /* 0x000fe20000010028 */
[----:B0-----:R-:W-:-:S03]  /*51f0*/  FMUL.FTZ R43, R57, UR6 ;  /* 0x00000006392b7c20 */ /* 0x001fc60008410000 */
[----:B------:R-:W-:Y:S01]  /*5200*/  FFMA.FTZ R40, R54, R26, R5 ;  /* 0x0000001a36287223 */ /* 0x000fe20000010005 */
[----:B-1----:R-:W-:Y:S01]  /*5210*/  FMUL.FTZ R42, R59, UR6 ;  /* 0x000000063b2a7c20 */ /* 0x002fe20008410000 */
[----:B------:R-:W-:Y:S02]  /*5220*/  FADD.FTZ R5, R84, UR7 ;  /* 0x0000000754057e21 */ /* 0x000fe40008010000 */
[----:B------:R-:W-:-:S04]  /*5230*/  FFMA.FTZ R41, R53, R25, R40 ;  /* 0x0000001935297223 */ /* 0x000fc80000010028 */
[----:B------:R-:W-:Y:S01]  /*5240*/  FFMA.FTZ R40, R52, R24, R41 ;  /* 0x0000001834287223 */ /* 0x000fe20000010029 */
[----:B------:R-:W-:-:S05]  /*5250*/  FMUL.FTZ R41, R60, UR6 ;  /* 0x000000063c297c20 */ /* 0x000fca0008410000 */
[----:B------:R0:W-:Y:S04]  /*5260*/  STL [R1+0x38], R41 ;  /* 0x0000382901007387 */ /* 0x0001e80000100800 */
[----:B------:R1:W-:Y:S01]  /*5270*/  STL [R1+0x34], R42 ;  /* 0x0000342a01007387 */ /* 0x0003e20000100800 */
[----:B0-----:R-:W-:Y:S01]  /*5280*/  FFMA.FTZ R41, R51, R23, R40 ;  /* 0x0000001733297223 */ /* 0x001fe20000010028 */
[----:B------:R-:W-:Y:S01]  /*5290*/  FMUL.FTZ R40, R58, UR6 ;  /* 0x000000063a287c20 */ /* 0x000fe20008410000 */
[----:B-1----:R-:W-:-:S04]  /*52a0*/  FMUL.FTZ R42, R56, UR6 ;  /* 0x00000006382a7c20 */ /* 0x002fc80008410000 */
[----:B------:R0:W-:Y:S04]  /*52b0*/  STL [R1+0x30], R40 ;  /* 0x0000302801007387 */ /* 0x0001e80000100800 */
[----:B------:R1:W-:Y:S04]  /*52c0*/  STL [R1+0x2c], R43 ;  /* 0x00002c2b01007387 */ /* 0x0003e80000100800 */
[----:B------:R2:W-:Y:S01]  /*52d0*/  STL [R1+0x28], R42 ;  /* 0x0000282a01007387 */ /* 0x0005e20000100800 */
[----:B0-----:R-:W-:Y:S01]  /*52e0*/  FFMA.FTZ R40, R50, R22, R41 ;  /* 0x0000001632287223 */ /* 0x001fe20000010029 */
[----:B------:R-:W-:Y:S01]  /*52f0*/  FMUL.FTZ R41, R55, UR6 ;  /* 0x0000000637297c20 */ /* 0x000fe20008410000 */
[----:B-1----:R-:W-:-:S04]  /*5300*/  FMUL.FTZ R43, R54, UR6 ;  /* 0x00000006362b7c20 */ /* 0x002fc80008410000 */
[----:B------:R0:W-:Y:S01]  /*5310*/  STL [R1+0x24], R41 ;  /* 0x0000242901007387 */ /* 0x0001e20000100800 */
[----:B--2---:R-:W-:-:S03]  /*5320*/  FMUL.FTZ R42, R53, UR6 ;  /* 0x00000006352a7c20 */ /* 0x004fc60008410000 */
        /* <DEDUP_REMOVED lines=9> */
[C---:B0-----:R-:W-:Y:S01]  /*53c0*/  FFMA.FTZ R40, R48.reuse, R20, R41 ;  /* 0x0000001430287223 */ /* 0x041fe20000010029 */
[----:B------:R-:W-:Y:S01]  /*53d0*/  FMUL.FTZ R41, R47, UR6 ;  /* 0x000000062f297c20 */ /* 0x000fe20008410000 */
[----:B-1----:R-:W-:Y:S02]  /*53e0*/  FMUL.FTZ R43, R49, UR6 ;  /* 0x00000006312b7c20 */ /* 0x002fe40008410000 */
[----:B------:R-:W-:Y:S01]  /*53f0*/  FFMA.FTZ R40, R47, R19, R40 ;  /* 0x000000132f287223 */ /* 0x000fe20000010028 */
[----:B--2---:R-:W-:-:S02]  /*5400*/  FMUL.FTZ R42, R48, UR6 ;  /* 0x00000006302a7c20 */ /* 0x004fc40008410000 */
[----:B------:R0:W-:Y:S04]  /*5410*/  STL [R1+0xc], R43 ;  /* 0x00000c2b01007387 */ /* 0x0001e80000100800 */
[----:B------:R0:W-:Y:S04]  /*5420*/  STL [R1+0x8], R42 ;  /* 0x0000082a01007387 */ /* 0x0001e80000100800 */
[----:B------:R0:W-:Y:S04]  /*5430*/  STL [R1+0xc8], R40 ;  /* 0x0000c82801007387 */ /* 0x0001e80000100800 */
[----:B------:R0:W-:Y:S01]  /*5440*/  STL [R1+0x4], R41 ;  /* 0x0000042901007387 */ /* 0x0001e20000100800 */
[----:B------:R-:W-:Y:S05]  /*5450*/  BRA.U !UP0, `(.L_x_415) ;  /* 0x0000004108cc7547 */ /* 0x000fea000b800000 */
[----:B------:R-:W-:Y:S01]  /*5460*/  UIMAD UR9, UR11, -0x800, UR30 ;  /* 0xfffff8000b0978a4 */ /* 0x000fe2000f8e021e */
[----:B------:R-:W-:Y:S01]  /*5470*/  LOP3.LUT R2, R2, 0xfffffffb, RZ, 0xc0, !PT ;  /* 0xfffffffb02027812 */ /* 0x000fe200078ec0ff */
[----:B------:R-:W1:Y:S01]  /*5480*/  LDCU.64 UR32, c[0x0][0x3a0] ;  /* 0x00007400ff2077ac */ /* 0x000e620008000a00 */
[----:B------:R-:W-:Y:S01]  /*5490*/  IMAD.MOV.U32 R46, RZ, RZ, RZ ;  /* 0x000000ffff2e7224 */ /* 0x000fe200078e00ff */
[----:B------:R-:W2:Y:S01]  /*54a0*/  LDCU.64 UR28, c[0x0][0x3b8] ;  /* 0x00007700ff1c77ac */ /* 0x000ea20008000a00 */
[----:B------:R-:W-:Y:S02]  /*54b0*/  UIADD3 UR9, UPT, UPT, UR9, 0x800, URZ ;  /* 0x0000080009097890 */ /* 0x000fe4000fffe0ff */
[----:B------:R-:W-:Y:S01]  /*54c0*/  UISETP.NE.AND UP0, UPT, UR11, 0x1, UPT ;  /* 0x000000010b00788c */ /* 0x000fe2000bf05270 */
[----:B------:R-:W3:Y:S03]  /*54d0*/  LDCU UR49, c[0x0][0x394] ;  /* 0x00007280ff3177ac */ /* 0x000ee60008000800 */
[----:B------:R-:W-:-:S02]  /*54e0*/  ISETP.GE.AND P0, PT, R77, UR9, PT ;  /* 0x000000094d007c0c */ /* 0x000fc4000bf06270 */
[----:B------:R-:W-:Y:S01]  /*54f0*/  PLOP3.LUT P2, PT, PT, PT, UP0, 0x80, 0x8 ;  /* 0x000000000008781c */ /* 0x000fe20003f4f008 */
[----:B------:R-:W4:Y:S03]  /*5500*/  LDCU UR50, c[0x0][0x38c] ;  /* 0x00007180ff3277ac */ /* 0x000f260008000800 */
[----:B------:R-:W-:Y:S01]  /*5510*/  ISETP.EQ.AND P2, PT, R82, RZ, P2 ;  /* 0x000000ff5200720c */ /* 0x000fe20001742270 */
[----:B-1----:R-:W-:Y:S02]  /*5520*/  UIMAD.WIDE.U32 UR16, UR31, UR32, URZ ;  /* 0x000000201f1072a5 */ /* 0x002fe4000f8e00ff */
[----:B--2---:R-:W-:Y:S02]  /*5530*/  UIMAD.WIDE.U32 UR18, UR31, UR28, URZ ;  /* 0x0000001c1f1272a5 */ /* 0x004fe4000f8e00ff */
[----:B------:R-:W-:Y:S02]  /*5540*/  UIMAD UR33, UR31, UR33, UR17 ;  /* 0x000000211f2172a4 */ /* 0x000fe4000f8e0211 */
[----:B------:R-:W-:Y:S01]  /*5550*/  @P0 LOP3.LUT R2, R2, 0x4, RZ, 0xfc, !PT ;  /* 0x0000000402020812 */ /* 0x000fe200078efcff */
[----:B------:R-:W1:Y:S01]  /*5560*/  LDCU UR30, c[0x0][0x388] ;  /* 0x00007100ff1e77ac */ /* 0x000e620008000800 */
[----:B------:R-:W2:Y:S01]  /*5570*/  LDCU.64 UR36, c[0x0][0x3a8] ;  /* 0x00007500ff2477ac */ /* 0x000ea20008000a00 */
[----:B------:R-:W0:Y:S01]  /*5580*/  LDCU.64 UR38, c[0x0][0x3c0] ;  /* 0x00007800ff2677ac */ /* 0x000e220008000a00 */
[----:B------:R-:W0:Y:S01]  /*5590*/  LDCU.64 UR40, c[0x0][0x3e0] ;  /* 0x00007c00ff2877ac */ /* 0x000e220008000a00 */
[----:B------:R-:W0:Y:S01]  /*55a0*/  LDCU.64 UR42, c[0x0][0x4e0] ;  /* 0x00009c00ff2a77ac */ /* 0x000e220008000a00 */
[----:B------:R-:W0:Y:S01]  /*55b0*/  LDCU.64 UR44, c[0x0][0x4f0] ;  /* 0x00009e00ff2c77ac */ /* 0x000e220008000a00 */
[----:B------:R-:W0:Y:S01]  /*55c0*/  LDCU.64 UR46, c[0x0][0x540] ;  /* 0x0000a800ff2e77ac */ /* 0x000e220008000a00 */
[----:B------:R-:W0:Y:S01]  /*55d0*/  LDCU.128 UR12, c[0x0][0x440] ;  /* 0x00008800ff0c77ac */ /* 0x000e220008000c00 */
[----:B------:R-:W-:Y:S01]  /*55e0*/  UIMAD UR31, UR31, UR29, UR19 ;  /* 0x0000001d1f1f72a4 */ /* 0x000fe2000f8e0213 */
[----:B---34-:R-:W-:-:S11]  /*55f0*/  UMOV UR8, URZ ;  /* 0x000000ff00087c82 */ /* 0x018fd60008000000 */
.L_x_460:
[----:B0-----:R-:W-:Y:S01]  /*5600*/  MOV R43, UR40 ;  /* 0x00000028002b7c02 */ /* 0x001fe20008000f00 */
[----:B------:R-:W-:Y:S01]  /*5610*/  IMAD.MOV.U32 R41, RZ, RZ, RZ ;  /* 0x000000ffff297224 */ /* 0x000fe200078e00ff */
[----:B------:R-:W-:Y:S01]  /*5620*/  MOV R40, R77 ;  /* 0x0000004d00287202 */ /* 0x000fe20000000f00 */
[----:B------:R-:W-:Y:S01]  /*5630*/  IMAD.U32 R63, RZ, RZ, UR41 ;  /* 0x00000029ff3f7e24 */ /* 0x000fe2000f8e00ff */
[----:B------:R-:W-:Y:S01]  /*5640*/  LOP3.LUT R75, R77, 0x40, RZ, 0xfc, !PT ;  /* 0x000000404d4b7812 */ /* 0x000fe200078efcff */
[----:B------:R-:W3:Y:S02]  /*5650*/  LDL R94, [R1+0xc0] ;  /* 0x0000c000015e7983 */ /* 0x000ee40000100800 */
[----:B------:R-:W-:Y:S01]  /*5660*/  IMAD.WIDE.U32 R42, R43, UR8, R40 ;  /* 0x000000082b2a7c25 */ /* 0x000fe2000f8e0028 */
[----:B------:R-:W-:Y:S01]  /*5670*/  LOP3.LUT P6, RZ, R2, 0x4, RZ, 0xc0, !PT ;  /* 0x0000000402ff7812 */ /* 0x000fe200078cc0ff */
[----:B------:R-:W4:Y:S02]  /*5680*/  LDL R106, [R1+0xbc] ;  /* 0x0000bc00016a7983 */ /* 0x000f240000100800 */
[----:B------:R-:W-:Y:S01]  /*5690*/  IMAD R41, R63, UR8, R43 ;  /* 0x000000083f297c24 */ /* 0x000fe2000f8e022b */
[----:B------:R-:W-:Y:S01]  /*56a0*/  LEA R40, P1, R42, UR26, 0x1 ;  /* 0x0000001a2a287c11 */ /* 0x000fe2000f8208ff */
[----:B------:R-:W5:Y:S01]  /*56b0*/  LDL R105, [R1+0xb8] ;  /* 0x0000b80001697983 */ /* 0x000f620000100800 */
[----:B------:R-:W-:-:S02]  /*56c0*/  LOP3.LUT R76, R77, 0x20, RZ, 0xfc, !PT ;  /* 0x000000204d4c7812 */ /* 0x000fc400078efcff */
[----:B------:R-:W-:Y:S01]  /*56d0*/  LEA.HI.X R41, R42, UR27, R41, 0x1, P1 ;  /* 0x0000001b2a297c11 */ /* 0x000fe200088f0c29 */
[----:B------:R-:W5:Y:S01]  /*56e0*/  LDL R104, [R1+0xb4] ;  /* 0x0000b40001687983 */ /* 0x000f620000100800 */
[----:B------:R-:W-:Y:S02]  /*56f0*/  ISETP.GE.AND P1, PT, R75, UR9, PT ;  /* 0x000000094b007c0c */ /* 0x000fe4000bf26270 */
[C---:B------:R-:W-:Y:S01]  /*5700*/  LOP3.LUT R74, R77.reuse, 0x60, RZ, 0xfc, !PT ;  /* 0x000000604d4a7812 */ /* 0x040fe200078efcff */
[----:B------:R-:W2:Y:S01]  /*5710*/  @!P6 LDG.E.U16 R65, desc[UR34][R40.64] ;  /* 0x000000222841e981 */ /* 0x000ea2000c1e1500 */
[----:B------:R-:W-:Y:S02]  /*5720*/  ISETP.GE.AND P0, PT, R76, UR9, PT ;  /* 0x000000094c007c0c */ /* 0x000fe4000bf06270 */
[----:B------:R-:W-:Y:S01]  /*5730*/  LOP3.LUT R73, R77, 0x80, RZ, 0xfc, !PT ;  /* 0x000000804d497812 */ /* 0x000fe200078efcff */
[----:B------:R-:W5:Y:S01]  /*5740*/  LDL R103, [R1+0xb0] ;  /* 0x0000b00001677983 */ /* 0x000f620000100800 */
[----:B------:R-:W-:-:S02]  /*5750*/  ISETP.GE.AND P3, PT, R74, UR9, PT ;  /* 0x000000094a007c0c */ /* 0x000fc4000bf66270 */
[----:B------:R-:W-:Y:S01]  /*5760*/  ISETP.GE.AND P4, PT, R73, UR9, PT ;  /* 0x0000000949007c0c */ /* 0x000fe2000bf86270 */
[----:B------:R-:W5:Y:S04]  /*5770*/  LDL R102, [R1+0xac] ;  /* 0x0000ac0001667983 */ /* 0x000f680000100800 */
[----:B------:R-:W3:Y:S04]  /*5780*/  @!P1 LDG.E.U16 R42, desc[UR34][R40.64+0x80] ;  /* 0x00008022282a9981 */ /* 0x000ee8000c1e1500 */
[----:B------:R-:W4:Y:S04]  /*5790*/  @!P0 LDG.E.U16 R43, desc[UR34][R40.64+0x40] ;  /* 0x00004022282b8981 */ /* 0x000f28000c1e1500 */
[----:B------:R-:W5:Y:S04]  /*57a0*/  @!P3 LDG.E.U16 R63, desc[UR34][R40.64+0xc0] ;  /* 0x0000c022283fb981 */ /* 0x000f68000c1e1500 */
[----:B------:R-:W5:Y:S01]  /*57b0*/  @!P4 LDG.E.U16 R62, desc[UR34][R40.64+0x100] ;  /* 0x00010022283ec981 */ /* 0x000f62000c1e1500 */
[----:B------:R-:W-:-:S02]  /*57c0*/  LOP3.LUT R72, R77, 0xa0, RZ, 0xfc, !PT ;  /* 0x000000a04d487812 */ /* 0x000fc400078efcff */
[----:B------:R-:W-:Y:S02]  /*57d0*/  CS2R R80, SRZ ;  /* 0x0000000000507805 */ /* 0x000fe4000001ff00 */
[----:B-1----:R-:W-:Y:S02]  /*57e0*/  CS2R R82, SRZ ;  /* 0x0000000000527805 */ /* 0x002fe4000001ff00 */
[C---:B------:R-:W-:Y:S01]  /*57f0*/  LOP3.LUT R71, R77.reuse, 0xc0, RZ, 0xfc, !PT ;  /* 0x000000c04d477812 */ /* 0x040fe200078efcff */
[----:B------:R-:W5:Y:S01]  /*5800*/  LDL R101, [R1+0xa8] ;  /* 0x0000a80001657983 */ /* 0x000f620000100800 */
[----:B------:R-:W-:Y:S02]  /*5810*/  ISETP.GE.AND P5, PT, R72, UR9, PT ;  /* 0x0000000948007c0c */ /* 0x000fe4000bfa6270 */
[C---:B------:R-:W-:Y:S01]  /*5820*/  LOP3.LUT R69, R77.reuse, 0x100, RZ, 0xfc, !PT ;  /* 0x000001004d457812 */ /* 0x040fe200078efcff */
[----:B------:R-:W5:Y:S01]  /*5830*/  LDL R100, [R1+0xa4] ;  /* 0x0000a40001647983 */ /* 0x000f620000100800 */
[----:B------:R-:W-:-:S02]  /*5840*/  LOP3.LUT R68, R77, 0x120, RZ, 0xfc, !PT ;  /* 0x000001204d447812 */ /* 0x000fc400078efcff */
[C---:B------:R-:W-:Y:S01]  /*5850*/  LOP3.LUT R70, R77.reuse, 0xe0, RZ, 0xfc, !PT ;  /* 0x000000e04d467812 */ /* 0x040fe200078efcff */
[----:B------:R-:W-:Y:S01]  /*5860*/  UMOV UR32, UR16 ;  /* 0x0000001000207c82 */ /* 0x000fe20008000000 */
[C---:B------:R-:W-:Y:S01]  /*5870*/  LOP3.LUT R67, R77.reuse, 0x140, RZ, 0xfc, !PT ;  /* 0x000001404d437812 */ /* 0x040fe200078efcff */
[----:B------:R-:W5:Y:S04]  /*5880*/  LDL R99, [R1+0xa0] ;  /* 0x0000a00001637983 */ /* 0x000f680000100800 */
[----:B------:R-:W5:Y:S01]  /*5890*/  @!P5 LDG.E.U16 R64, desc[UR34][R40.64+0x140] ;  /* 0x000140222840d981 */ /* 0x000f62000c1e1500 */
[----:B------:R-:W-:-:S03]  /*58a0*/  LOP3.LUT R66, R77, 0x160, RZ, 0xfc, !PT ;  /* 0x000001604d427812 */ /* 0x000fc600078efcff */
[----:B------:R-:W5:Y:S04]  /*58b0*/  LDL R98, [R1+0x9c] ;  /* 0x00009c0001627983 */ /* 0x000f680000100800 */
[----:B------:R-:W5:Y:S04]  /*58c0*/  LDL R97, [R1+0x98] ;  /* 0x0000980001617983 */ /* 0x000f680000100800 */
[----:B------:R-:W5:Y:S04]  /*58d0*/  LDL R96, [R1+0x94] ;  /* 0x0000940001607983 */ /* 0x000f680000100800 */
[----:B------:R-:W5:Y:S01]  /*58e0*/  LDL R95, [R1+0x90] ;  /* 0x00009000015f7983 */ /* 0x000f620000100800 */
[----:B--2---:R-:W-:-:S02]  /*58f0*/  @!P6 PRMT R80, R65, 0x5410, RZ ;  /* 0x000054104150e816 */ /* 0x004fc400000000ff */
[----:B---3--:R-:W-:Y:S02]  /*5900*/  @!P1 PRMT R82, R42, 0x5410, RZ ;  /* 0x000054102a529816 */ /* 0x008fe400000000ff */
[----:B----4-:R-:W-:Y:S02]  /*5910*/  @!P0 PRMT R80, R80, 0x5410, R43 ;  /* 0x0000541050508816 */ /* 0x010fe4000000002b */
[----:B------:R-:W-:Y:S02]  /*5920*/  ISETP.GE.AND P0, PT, R71, UR9, PT ;  /* 0x0000000947007c0c */ /* 0x000fe4000bf06270 */
[----:B-----5:R-:W-:Y:S02]  /*5930*/  @!P3 PRMT R82, R82, 0x5410, R63 ;  /* 0x000054105252b816 */ /* 0x020fe4000000003f */
        /* <DEDUP_REMOVED lines=8> */
[----:B------:R-:W-:Y:S01]  /*59c0*/  @!P5 PRMT R81, R81, 0x5410, R64 ;  /* 0x000054105151d816 */ /* 0x000fe20000000040 */
[----:B------:R-:W-:Y:S01]  /*59d0*/  UIMAD.WIDE.U32 UR28, UR8, UR36, UR32 ;  /* 0x00000024081c72a5 */ /* 0x000fe2000f8e0020 */
[----:B------:R-:W-:-:S03]  /*59e0*/  ISETP.GE.AND P5, PT, R67, UR9, PT ;  /* 0x0000000943007c0c */ /* 0x000fc6000bfa6270 */
[----:B------:R-:W-:Y:S02]  /*59f0*/  UIMAD UR29, UR8, UR37, UR29 ;  /* 0x00000025081d72a4 */ /* 0x000fe4000f8e021d */
[----:B------:R-:W-:-:S04]  /*5a00*/  ULEA UR32, UP0, UR28, UR12, 0x2 ;  /* 0x0000000c1c207291 */ /* 0x000fc8000f8010ff */
[----:B------:R-:W-:Y:S02]  /*5a10*/  ULEA.HI.X UR28, UR28, UR13, UR29, 0x2, UP0 ;  /* 0x0000000d1c1c7291 */ /* 0x000fe400080f141d */
[----:B------:R-:W-:Y:S02]  /*5a20*/  MOV R42, UR32 ;  /* 0x00000020002a7c02 */ /* 0x000fe40008000f00 */
[----:B------:R-:W5:Y:S02]  /*5a30*/  @!P5 LDG.E.U16 R86, desc[UR34][R40.64+0x280] ;  /* 0x000280222856d981 */ /* 0x000f64000c1e1500 */
        /* <DEDUP_REMOVED lines=21> */
[----:B------:R-:W-:Y:S01]  /*5b90*/  MOV R85, RZ ;  /* 0x000000ff00557202 */ /* 0x000fe20000000f00 */
[----:B------:R-:W-:Y:S01]  /*5ba0*/  UMOV UR28, UR18 ;  /* 0x00000012001c7c82 */ /* 0x000fe20008000000 */
[----:B------:R-:W-:Y:S01]  /*5bb0*/  UMOV UR29, UR31 ;  /* 0x0000001f001d7c82 */ /* 0x000fe20008000000 */
[----:B------:R-:W-:Y:S01]  /*5bc0*/  R2UR UR51, R89 ;  /* 0x00000000593372ca */ /* 0x000fe200000e0000 */
[----:B------:R-:W5:Y:S01]  /*5bd0*/  @!P1 LDG.E.U16 R84, desc[UR34][R40.64+0x380] ;  /* 0x0003802228549981 */ /* 0x000f62000c1e1500 */
[----:B------:R-:W-:-:S04]  /*5be0*/  @!P1 LOP3.LUT R78, R43, 0x3e00, RZ, 0xc0, !PT ;  /* 0x00003e002b4e9812 */ /* 0x000fc800078ec0ff */
[----:B------:R-:W-:-:S04]  /*5bf0*/  @!P1 LOP3.LUT R77, R78, 0x1f, R79, 0xf8, !PT ;  /* 0x0000001f4e4d9812 */ /* 0x000fc800078ef84f */
[----:B------:R-:W-:Y:S01]  /*5c00*/  LOP3.LUT R62, R77, 0x1e0, RZ, 0xfc, !PT ;  /* 0x000001e04d3e7812 */ /* 0x000fe200078efcff */
[----:B------:R-:W-:Y:S01]  /*5c10*/  UIMAD.WIDE.U32 UR28, UR8, UR38, UR28 ;  /* 0x00000026081c72a5 */ /* 0x000fe2000f8e001c */
[----:B------:R-:W-:Y:S02]  /*5c20*/  @!P5 PRMT R85, R86, 0x5410, RZ ;  /* 0x000054105655d816 */ /* 0x000fe400000000ff */
[----:B------:R-:W-:Y:S01]  /*5c30*/  ISETP.GE.AND P5, PT, R62, UR9, PT ;  /* 0x000000093e007c0c */ /* 0x000fe2000bfa6270 */
[----:B------:R-:W-:Y:S02]  /*5c40*/  UIMAD UR29, UR8, UR39, UR29 ;  /* 0x00000027081d72a4 */ /* 0x000fe4000f8e021d */
[----:B------:R-:W-:-:S04]  /*5c50*/  ULEA UR32, UP0, UR28, UR14, 0x2 ;  /* 0x0000000e1c207291 */ /* 0x000fc8000f8010ff */
[----:B------:R-:W-:-:S06]  /*5c60*/  ULEA.HI.X UR28, UR28, UR15, UR29, 0x2, UP0 ;  /* 0x0000000f1c1c7291 */ /* 0x000fcc00080f141d */
[----:B------:R0:W5:Y:S01]  /*5c70*/  @!P5 LDG.E.U16 R86, desc[UR34][R40.64+0x3c0] ;  /* 0x0003c0222856d981 */ /* 0x000162000c1e1500 */
        /* <DEDUP_REMOVED lines=143> */
.L_x_417:
[----:B------:R-:W0:Y:S02]  /*6570*/  S2R R40, SR_TID.X ;  /* 0x0000000000287919 */ /* 0x000e240000002100 */
[----:B0-----:R-:W-:-:S06]  /*6580*/  LEA R40, R40, UR32, 0x2 ;  /* 0x0000002028287c11 */ /* 0x001fcc000f8e10ff */
[----:B------:R-:W0:Y:S02]  /*6590*/  LDS R40, [R40+0x43e4] ;  /* 0x0043e40028287984 */ /* 0x000e240000000800 */
.L_x_418:
[----:B------:R-:W-:Y:S05]  /*65a0*/  BSYNC.RECONVERGENT B0 ;  /* 0x0000000000007941 */ /* 0x000fea0003800200 */
.L_x_416:
        /* <DEDUP_REMOVED lines=109> */
.L_x_478:
[----:B------:R-:W-:Y:S01]  /*6c80*/  ISETP.GE.AND P3, PT, R141, 0x10, PT ;  /* 0x000000108d00780c */ /* 0x000fe20003f66270 */
[----:B---3--:R-:W-:Y:S01]  /*6c90*/  FFMA.FTZ R86, R136, R86, R138 ;  /* 0x0000005688567223 */ /* 0x008fe2000001008a */
[----:B------:R-:W-:-:S11]  /*6ca0*/  UMOV UR28, 0xffffffff ;  /* 0xffffffff001c7882 */ /* 0x000fd60000000000 */
[----:B0-2---:R-:W-:Y:S01]  /*6cb0*/  @P3 FMUL.FTZ R136, R136, R137 ;  /* 0x0000008988883220 */ /* 0x005fe20000410000 */
[----:B------:R-:W-:Y:S01]  /*6cc0*/  FSEL R137, R138, R86, !P3 ;  /* 0x000000568a897208 */ /* 0x000fe20005800000 */
[----:B------:R-:W-:Y:S06]  /*6cd0*/  BRA.DIV UR28, `(.L_x_421) ;  /* 0x0000004a1c887947 */ /* 0x000fec000b800000 */
.L_x_481:
[----:B------:R-:W-:-:S03]  /*6ce0*/  UMOV UR28, 0xffffffff ;  /* 0xffffffff001c7882 */ /* 0x000fc60000000000 */
[----:B------:R-:W-:Y:S05]  /*6cf0*/  BRA.DIV UR28, `(.L_x_422) ;  /* 0x0000004a1ca87947 */ /* 0x000fea000b800000 */
.L_x_484:
[----:B------:R-:W-:-:S03]  /*6d00*/  UMOV UR28, 0xffffffff ;  /* 0xffffffff001c7882 */ /* 0x000fc60000000000 */
[----:B------:R-:W-:Y:S05]  /*6d10*/  BRA.DIV UR28, `(.L_x_423) ;  /* 0x0000004a1cc87947 */ /* 0x000fea000b800000 */
[----:B------:R-:W0:Y:S04]  /*6d20*/  SHFL.UP PT, R136, R136, 0x1, RZ ;  /* 0x0420000088887989 */ /* 0x000e2800000e00ff */
[----:B------:R-:W2:Y:S04]  /*6d30*/  SHFL.UP PT, R137, R137, 0x1, RZ ;  /* 0x0420000089897989 */ /* 0x000ea800000e00ff */
[----:B-----5:R-:W3:Y:S04]  /*6d40*/  SHFL.IDX PT, R42, R42, RZ, 0x1f ;  /* 0x00001fff2a2a7589 */ /* 0x020ee800000e0000 */
[----:B------:R-:W4:Y:S02]  /*6d50*/  SHFL.IDX PT, R43, R43, RZ, 0x1f ;  /* 0x00001fff2b2b7589 */ /* 0x000f2400000e0000 */
.L_x_490:
        /* <DEDUP_REMOVED lines=12> */
.L_x_419:
        /* <DEDUP_REMOVED lines=151> */
.L_x_507:
        /* <DEDUP_REMOVED lines=14> */
.L_x_424:
[----:B------:R-:W-:Y:S05]  /*7870*/  WARPSYNC.ALL ;  /* 0x0000000000007948 */ /* 0x000fea0003800000 */
[----:B------:R-:W-:Y:S01]  /*7880*/  ISETP.NE.AND P0, PT, R79, RZ, PT ;  /* 0x000000ff4f00720c */ /* 0x000fe20003f05270 */
[----:B------:R-:W2:Y:S04]  /*7890*/  LDL.LU R156, [R1+0x28] ;  /* 0x00002800019c7983 */ /* 0x000ea80000300800 */
[----:B-1----:R-:W3:Y:S01]  /*78a0*/  LDL.LU R155, [R1+0x24] ;  /* 0x00002400019b7983 */ /* 0x002ee20000300800 */
[----:B------:R-:W-:Y:S01]  /*78b0*/  BAR.SYNC.DEFER_BLOCKING 0x0 ;  /* 0x0000000000007b1d */ /* 0x000fe20000010000 */
[----:B------:R-:W-:Y:S01]  /*78c0*/  FMUL.FTZ R102, R102, R150 ;  /* 0x0000009666667220 */ /* 0x000fe20000410000 */
[----:B------:R-:W-:-:S03]  /*78d0*/  FMUL.FTZ R101, R101, R133 ;  /* 0x0000008565657220 */ /* 0x000fc60000410000 */
[----:B------:R-:W-:Y:S01]  /*78e0*/  FFMA.FTZ R102, R0, R102, RZ ;  /* 0x0000006600667223 */ /* 0x000fe200000100ff */
        /* <DEDUP_REMOVED lines=13> */
[----:B------:R-:W-:Y:S01]  /*79c0*/  USHF.L.U32 UR29, UR11, 0xb, URZ ;  /* 0x0000000b0b1d7899 */ /* 0x000fe200080006ff */
[----:B------:R-:W-:Y:S01]  /*79d0*/  FMUL.FTZ R90, R90, R122 ;  /* 0x0000007a5a5a7220 */ /* 0x000fe20000410000 */
[----:B------:R-:W-:Y:S01]  /*79e0*/  VOTEU.ALL UP0, P0 ;  /* 0x0000000000ff7886 */ /* 0x000fe20000000000 */
[----:B------:R-:W-:Y:S01]  /*79f0*/  FMUL.FTZ R89, R89, R121 ;  /* 0x0000007959597220 */ /* 0x000fe20000410000 */
[----:B------:R-:W-:Y:S01]  /*7a00*/  FMUL.FTZ R88, R88, R120 ;  /* 0x0000007858587220 */ /* 0x000fe20000410000 */
[----:B------:R-:W0:Y:S01]  /*7a10*/  LDS R118, [R118+0x36e4] ;  /* 0x0036e40076767984 */ /* 0x000e220000000800 */
[----:B------:R-:W-:Y:S01]  /*7a20*/  FFMA.FTZ R98, R58, R98, R99 ;  /* 0x000000623a627223 */ /* 0x000fe20000010063 */
[----:B------:R-:W-:Y:S01]  /*7a30*/  FMUL.FTZ R41, R41, R119 ;  /* 0x0000007729297220 */ /* 0x000fe20000410000 */
[----:B------:R-:W-:Y:S01]  /*7a40*/  SHF.L.U32 R85, R79, 0x4, RZ ;  /* 0x000000044f557819 */ /* 0x000fe200000006ff */
[----:B------:R-:W-:Y:S01]  /*7a50*/  FMUL.FTZ R81, R133, UR48 ;  /* 0x0000003085517c20 */ /* 0x000fe20008410000 */
[----:B------:R-:W-:Y:S01]  /*7a60*/  FFMA.FTZ R97, R57, R97, R98 ;  /* 0x0000006139617223 */ /* 0x000fe20000010062 */
[----:B------:R-:W4:Y:S03]  /*7a70*/  LDL.LU R153, [R1+0x20] ;  /* 0x0000200001997983 */ /* 0x000f260000300800 */
[----:B------:R-:W-:Y:S01]  /*7a80*/  FFMA.FTZ R96, R56, R96, R97 ;  /* 0x0000006038607223 */ /* 0x000fe20000010061 */
[----:B------:R-:W-:-:S02]  /*7a90*/  UIADD3 UR29, UPT, UPT, UR29, -0x800, URZ ;  /* 0xfffff8001d1d7890 */ /* 0x000fc4000fffe0ff */
[----:B------:R-:W-:Y:S01]  /*7aa0*/  @!UP0 ULEA UR28, UR8, UR32, 0x3 ;  /* 0x00000020081c8291 */ /* 0x000fe2000f8e18ff */
[----:B------:R-:W-:Y:S01]  /*7ab0*/  FFMA.FTZ R95, R55, R95, R96 ;  /* 0x0000005f375f7223 */ /* 0x000fe20000010060 */
[----:B------:R-:W-:Y:S01]  /*7ac0*/  LEA.HI R82, R79, R85, RZ, 0x1f ;  /* 0x000000554f527211 */ /* 0x000fe200078ff8ff */
[----:B------:R-:W-:Y:S01]  /*7ad0*/  FMUL.FTZ R81, R61, R81 ;  /* 0x000000513d517220 */ /* 0x000fe20000410000 */
[----:B------:R-:W5:Y:S01]  /*7ae0*/  LDL.LU R152, [R1+0x1c] ;  /* 0x00001c0001987983 */ /* 0x000f620000300800 */
[----:B------:R-:W-:-:S04]  /*7af0*/  FFMA.FTZ R94, R54, R94, R95 ;  /* 0x0000005e365e7223 */ /* 0x000fc8000001005f */
[----:B------:R1:W-:Y:S01]  /*7b00*/  @!P0 STS.64 [UR28+0x45e0], R42 ;  /* 0x0045e02aff008988 */ /* 0x0003e20008000a1c */
[----:B------:R-:W-:Y:S01]  /*7b10*/  FFMA.FTZ R93, R53, R93, R94 ;  /* 0x0000005d355d7223 */ /* 0x000fe2000001005e */
[----:B------:R-:W-:Y:S02]  /*7b20*/  LEA R82, R82, UR32, 0x2 ;  /* 0x0000002052527c11 */ /* 0x000fe4000f8e10ff */
[----:B------:R-:W5:Y:S01]  /*7b30*/  LDL.LU R151, [R1+0x18] ;  /* 0x0000180001977983 */ /* 0x000f620000300800 */
[----:B------:R-:W-:Y:S01]  /*7b40*/  FFMA.FTZ R92, R52, R92, R93 ;  /* 0x0000005c345c7223 */ /* 0x000fe2000001005d */
[----:B------:R-:W-:Y:S01]  /*7b50*/  USHF.L.U32 UR52, UR11, 0xb, URZ ;  /* 0x0000000b0b347899 */ /* 0x000fe200080006ff */
[----:B------:R-:W-:Y:S01]  /*7b60*/  IMAD.U32 R83, RZ, RZ, UR30 ;  /* 0x0000001eff537e24 */ /* 0x000fe2000f8e00ff */
[----:B------:R-:W5:Y:S01]  /*7b70*/  LDL.LU R97, [R1+0x2c] ;  /* 0x00002c0001617983 */ /* 0x000f620000300800 */
[----:B------:R-:W-:Y:S01]  /*7b80*/  FFMA.FTZ R91, R51, R91, R92 ;  /* 0x0000005b335b7223 */ /* 0x000fe2000001005c */
[----:B-1----:R-:W-:Y:S01]  /*7b90*/  FMUL.FTZ R42, R130, UR48 ;  /* 0x00000030822a7c20 */ /* 0x002fe20008410000 */
[----:B------:R-:W-:Y:S01]  /*7ba0*/  FMUL.FTZ R43, R129, UR48 ;  /* 0x00000030812b7c20 */ /* 0x000fe20008410000 */
[----:B------:R-:W5:Y:S01]  /*7bb0*/  LDL.LU R96, [R1+0x14] ;  /* 0x0000140001607983 */ /* 0x000f620000300800 */
[----:B------:R-:W-:Y:S01]  /*7bc0*/  FFMA.FTZ R91, R50, R90, R91 ;  /* 0x0000005a325b7223 */ /* 0x000fe2000001005b */
[----:B------:R-:W-:Y:S01]  /*7bd0*/  FMUL.FTZ R42, R58, R42 ;  /* 0x0000002a3a2a7220 */ /* 0x000fe20000410000 */
[----:B------:R-:W-:Y:S01]  /*7be0*/  FMUL.FTZ R43, R57, R43 ;  /* 0x0000002b392b7220 */ /* 0x000fe20000410000 */
[----:B------:R-:W-:Y:S01]  /*7bf0*/  LOP3.LUT R80, R79, UR52, RZ, 0xfc, !PT ;  /* 0x000000344f507c12 */ /* 0x000fe2000f8efcff */
[----:B------:R-:W-:Y:S01]  /*7c00*/  FFMA.FTZ R89, R49, R89, R91 ;  /* 0x0000005931597223 */ /* 0x000fe2000001005b */
[----:B------:R-:W-:Y:S01]  /*7c10*/  FFMA.FTZ R133, -R17, R33, R133 ;  /* 0x0000002111857223 */ /* 0x000fe20000010185 */
[----:B0-----:R-:W-:Y:S01]  /*7c20*/  FFMA.FTZ R149, R118, R40, R149 ;  /* 0x0000002876957223 */ /* 0x001fe20000010095 */
[----:B------:R-:W-:Y:S01]  /*7c30*/  LOP3.LUT R40, R79, UR29, RZ, 0xfc, !PT ;  /* 0x0000001d4f287c12 */ /* 0x000fe2000f8efcff */
[----:B------:R-:W-:Y:S01]  /*7c40*/  FFMA.FTZ R88, R48, R88, R89 ;  /* 0x0000005830587223 */ /* 0x000fe20000010059 */
[----:B------:R-:W-:Y:S01]  /*7c50*/  IADD3 R80, PT, PT, -R80, 0x800, R83 ;  /* 0x0000080050507810 */ /* 0x000fe20007ffe153 */
[----:B------:R-:W-:Y:S01]  /*7c60*/  FFMA.FTZ R103, R103, R149, R148 ;  /* 0x0000009567677223 */ /* 0x000fe20000010094 */
[----:B------:R-:W-:Y:S01]  /*7c70*/  IADD3 R40, PT, PT, -R40, UR30, RZ ;  /* 0x0000001e28287c10 */ /* 0x000fe2000fffe1ff */
[----:B------:R-:W-:Y:S01]  /*7c80*/  FFMA.FTZ R84, R47, R41, R88 ;  /* 0x000000292f547223 */ /* 0x000fe20000010058 */
[----:B------:R-:W-:Y:S01]  /*7c90*/  FMUL.FTZ R41, R150, UR48 ;  /* 0x0000003096297c20 */ /* 0x000fe20008410000 */
[----:B------:R-:W-:Y:S01]  /*7ca0*/  FFMA.FTZ R104, R104, R103, R147 ;  /* 0x0000006768687223 */ /* 0x000fe20000010093 */
[----:B------:R-:W-:Y:S01]  /*7cb0*/  ISETP.GE.AND P1, PT, R40, 0x1, PT ;  /* 0x000000012800780c */ /* 0x000fe20003f26270 */
[----:B------:R-:W-:Y:S01]  /*7cc0*/  FFMA.FTZ R150, -R18, R34, R150 ;  /* 0x0000002212967223 */ /* 0x000fe20000010196 */
[----:B------:R-:W-:Y:S01]  /*7cd0*/  LEA.HI R40, R85, R85, RZ, 0x1b ;  /* 0x0000005555287211 */ /* 0x000fe200078fd8ff */
[----:B------:R-:W-:Y:S01]  /*7ce0*/  FMUL.FTZ R41, R0, R41 ;  /* 0x0000002900297220 */ /* 0x000fe20000410000 */
[----:B------:R-:W-:Y:S01]  /*7cf0*/  FFMA.FTZ R105, R105, R104, R146 ;  /* 0x0000006869697223 */ /* 0x000fe20000010092 */
[----:B------:R-:W-:Y:S01]  /*7d00*/  FFMA.FTZ R130, -R14, R30, R130 ;  /* 0x0000001e0e827223 */ /* 0x000fe20000010182 */
[----:B------:R-:W-:Y:S01]  /*7d10*/  LEA R40, R40, UR32, 0x2 ;  /* 0x0000002028287c11 */ /* 0x000fe2000f8e10ff */
[----:B------:R-:W-:Y:S01]  /*7d20*/  FFMA.FTZ R129, -R13, R29, R129 ;  /* 0x0000001d0d817223 */ /* 0x000fe20000010181 */
[----:B------:R0:W-:Y:S01]  /*7d30*/  STS [R82+0x1090], R41 ;  /* 0x0010902952007388 */ /* 0x0001e20000000800 */
[----:B------:R-:W-:Y:S01]  /*7d40*/  FFMA.FTZ R106, R106, R105, R145 ;  /* 0x000000696a6a7223 */ /* 0x000fe20000010091 */
[----:B------:R-:W-:-:S02]  /*7d50*/  FFMA.FTZ R90, -R12, R28, R128 ;  /* 0x0000001c0c5a7223 */ /* 0x000fc40000010180 */
[----:B------:R1:W-:Y:S01]  /*7d60*/  STS [R40+0x1094], R81 ;  /* 0x0010945128007388 */ /* 0x0003e20000000800 */
[----:B------:R-:W-:-:S03]  /*7d70*/  FFMA.FTZ R107, R107, R106, R144 ;  /* 0x0000006a6b6b7223 */ /* 0x000fc60000010090 */
[----:B------:R1:W-:Y:S01]  /*7d80*/  STS [R40+0x10a0], R42 ;  /* 0x0010a02a28007388 */ /* 0x0003e20000000800 */
[----:B------:R-:W-:Y:S01]  /*7d90*/  FFMA.FTZ R108, R108, R107, R143 ;  /* 0x0000006b6c6c7223 */ /* 0x000fe2000001008f */
[----:B0-----:R-:W-:Y:S01]  /*7da0*/  FMUL.FTZ R41, R131, UR48 ;  /* 0x0000003083297c20 */ /* 0x001fe20008410000 */
[----:B------:R-:W-:Y:S01]  /*7db0*/  FFMA.FTZ R131, -R15, R31, R131 ;  /* 0x0000001f0f837223 */ /* 0x000fe20000010183 */
[----:B------:R0:W-:Y:S01]  /*7dc0*/  STS [R40+0x10a4], R43 ;  /* 0x0010a42b28007388 */ /* 0x0001e20000000800 */
[----:B------:R-:W-:Y:S01]  /*7dd0*/  FFMA.FTZ R109, R109, R108, R142 ;  /* 0x0000006c6d6d7223 */ /* 0x000fe2000001008e */
[----:B-1----:R-:W-:Y:S01]  /*7de0*/  FMUL.FTZ R81, R132, UR48 ;  /* 0x0000003084517c20 */ /* 0x002fe20008410000 */
[----:B------:R-:W-:Y:S01]  /*7df0*/  FMUL.FTZ R41, R59, R41 ;  /* 0x000000293b297220 */ /* 0x000fe20000410000 */
[----:B------:R-:W-:Y:S01]  /*7e00*/  FFMA.FTZ R132, -R16, R32, R132 ;  /* 0x0000002010847223 */ /* 0x000fe20000010184 */
[----:B------:R-:W-:Y:S01]  /*7e10*/  FFMA.FTZ R110, R110, R109, R141 ;  /* 0x0000006d6e6e7223 */ /* 0x000fe2000001008d */
[----:B------:R-:W-:Y:S01]  /*7e20*/  FMUL.FTZ R42, R126, UR48 ;  /* 0x000000307e2a7c20 */ /* 0x000fe20008410000 */
[----:B------:R-:W-:Y:S01]  /*7e30*/  FMUL.FTZ R81, R60, R81 ;  /* 0x000000513c517220 */ /* 0x000fe20000410000 */
[----:B------:R1:W-:Y:S01]  /*7e40*/  STS [R40+0x109c], R41 ;  /* 0x00109c2928007388 */ /* 0x0003e20000000800 */
[----:B------:R-:W-:Y:S01]  /*7e50*/  FFMA.FTZ R111, R111, R110, R140 ;  /* 0x0000006e6f6f7223 */ /* 0x000fe2000001008c */
[----:B0-----:R-:W-:Y:S01]  /*7e60*/  FMUL.FTZ R43, R125, UR48 ;  /* 0x000000307d2b7c20 */ /* 0x001fe20008410000 */
[----:B------:R-:W-:Y:S01]  /*7e70*/  FMUL.FTZ R42, R54, R42 ;  /* 0x0000002a362a7220 */ /* 0x000fe20000410000 */
[----:B------:R0:W-:Y:S01]  /*7e80*/  STS [R40+0x1098], R81 ;  /* 0x0010985128007388 */ /* 0x0001e20000000800 */
[----:B------:R-:W-:Y:S01]  /*7e90*/  FFMA.FTZ R112, R112, R111, R139 ;  /* 0x0000006f70707223 */ /* 0x000fe2000001008b */
[----:B------:R-:W-:Y:S01]  /*7ea0*/  FMUL.FTZ R43, R53, R43 ;  /* 0x0000002b352b7220 */ /* 0x000fe20000410000 */
[----:B------:R-:W-:Y:S01]  /*7eb0*/  FMUL.FTZ R93, R10, R109 ;  /* 0x0000006d0a5d7220 */ /* 0x000fe20000410000 */
[----:B------:R0:W-:Y:S01]  /*7ec0*/  STS [R40+0x10b0], R42 ;  /* 0x0010b02a28007388 */ /* 0x0001e20000000800 */
[----:B------:R-:W-:Y:S01]  /*7ed0*/  FFMA.FTZ R113, R113, R112, R138 ;  /* 0x0000007071717223 */ /* 0x000fe2000001008a */
[----:B-1----:R-:W-:Y:S01]  /*7ee0*/  FMUL.FTZ R41, R127, UR48 ;  /* 0x000000307f297c20 */ /* 0x002fe20008410000 */
[----:B------:R-:W-:Y:S01]  /*7ef0*/  FFMA.FTZ R127, -R11, R27, R127 ;  /* 0x0000001b0b7f7223 */ /* 0x000fe2000001017f */
[----:B------:R1:W-:Y:S01]  /*7f00*/  STS [R40+0x10b4], R43 ;  /* 0x0010b42b28007388 */ /* 0x0003e20000000800 */
[----:B------:R-:W-:Y:S01]  /*7f10*/  FFMA.FTZ R114, R114, R113, R137 ;  /* 0x0000007172727223 */ /* 0x000fe20000010089 */
[----:B0-----:R-:W-:Y:S01]  /*7f20*/  FMUL.FTZ R81, R128, UR48 ;  /* 0x0000003080517c20 */ /* 0x001fe20008410000 */
[----:B------:R-:W-:Y:S01]  /*7f30*/  FMUL.FTZ R41, R55, R41 ;  /* 0x0000002937297220 */ /* 0x000fe20000410000 */
[----:B------:R-:W-:Y:S01]  /*7f40*/  FMUL.FTZ R92, R9, R108 ;  /* 0x0000006c095c7220 */ /* 0x000fe20000410000 */
[----:B------:R-:W-:Y:S01]  /*7f50*/  FFMA.FTZ R115, R115, R114, R136 ;  /* 0x0000007273737223 */ /* 0x000fe20000010088 */
[----:B------:R-:W-:Y:S01]  /*7f60*/  FMUL.FTZ R42, R121, UR48 ;  /* 0x00000030792a7c20 */ /* 0x000fe20008410000 */
[----:B------:R-:W-:Y:S01]  /*7f70*/  FMUL.FTZ R81, R56, R81 ;  /* 0x0000005138517220 */ /* 0x000fe20000410000 */
[----:B------:R0:W-:Y:S01]  /*7f80*/  STS [R40+0x10ac], R41 ;  /* 0x0010ac2928007388 */ /* 0x0001e20000000800 */
[----:B------:R-:W-:Y:S01]  /*7f90*/  FFMA.FTZ R116, R116, R115, R135 ;  /* 0x0000007374747223 */ /* 0x000fe20000010087 */
[----:B-1----:R-:W-:Y:S01]  /*7fa0*/  FMUL.FTZ R43, R124, UR48 ;  /* 0x000000307c2b7c20 */ /* 0x002fe20008410000 */
[----:B------:R-:W-:Y:S01]  /*7fb0*/  FMUL.FTZ R42, R49, R42 ;  /* 0x0000002a312a7220 */ /* 0x000fe20000410000 */
[----:B------:R1:W-:Y:S01]  /*7fc0*/  STS [R40+0x10a8], R81 ;  /* 0x0010a85128007388 */ /* 0x0003e20000000800 */
[-C--:B------:R-:W-:Y:S01]  /*7fd0*/  FFMA.FTZ R117, R117, R116.reuse, R134 ;  /* 0x0000007475757223 */ /* 0x080fe20000010086 */
[----:B------:R-:W-:Y:S01]  /*7fe0*/  FMUL.FTZ R43, R52, R43 ;  /* 0x0000002b342b7220 */ /* 0x000fe20000410000 */
[----:B------:R-:W-:Y:S01]  /*7ff0*/  FMUL.FTZ R83, R17, R116 ;  /* 0x0000007411537220 */ /* 0x000fe20000410000 */
[----:B------:R1:W-:Y:S01]  /*8000*/  STS [R40+0x10c4], R42 ;  /* 0x0010c42a28007388 */ /* 0x0003e20000000800 */
[----:B------:R-:W-:Y:S01]  /*8010*/  FMUL.FTZ R82, R18, R117 ;  /* 0x0000007512527220 */ /* 0x000fe20000410000 */
[----:B0-----:R-:W-:Y:S01]  /*8020*/  FMUL.FTZ R41, R122, UR48 ;  /* 0x000000307a297c20 */ /* 0x001fe20008410000 */
[----:B------:R-:W-:Y:S01]  /*8030*/  FMUL.FTZ R86, R16, R115 ;  /* 0x0000007310567220 */ /* 0x000fe20000410000 */
[----:B------:R0:W-:Y:S01]  /*8040*/  STS [R40+0x10b8], R43 ;  /* 0x0010b82b28007388 */ /* 0x0001e20000000800 */
[----:B------:R-:W-:Y:S01]  /*8050*/  FMUL.FTZ R87, R15, R114 ;  /* 0x000000720f577220 */ /* 0x000fe20000410000 */
[----:B-1----:R-:W-:Y:S01]  /*8060*/  FMUL.FTZ R81, R123, UR48 ;  /* 0x000000307b517c20 */ /* 0x002fe20008410000 */
[----:B------:R-:W-:Y:S01]  /*8070*/  FMUL.FTZ R41, R50, R41 ;  /* 0x0000002932297220 */ /* 0x000fe20000410000 */
[----:B------:R-:W-:Y:S01]  /*8080*/  FMUL.FTZ R95, R7, R106 ;  /* 0x0000006a075f7220 */ /* 0x000fe20000410000 */
[----:B------:R-:W1:Y:S01]  /*8090*/  S2UR UR28, SR_CTAID.X ;  /* 0x00000000001c79c3 */ /* 0x000e620000002500 */
[----:B------:R-:W-:Y:S01]  /*80a0*/  FMUL.FTZ R42, R120, UR48 ;  /* 0x00000030782a7c20 */ /* 0x000fe20008410000 */
[----:B------:R-:W-:Y:S01]  /*80b0*/  FMUL.FTZ R81, R51, R81 ;  /* 0x0000005133517220 */ /* 0x000fe20000410000 */
[----:B------:R0:W-:Y:S01]  /*80c0*/  STS [R40+0x10c0], R41 ;  /* 0x0010c02928007388 */ /* 0x0001e20000000800 */
[----:B------:R-:W-:Y:S01]  /*80d0*/  FMUL.FTZ R118, R149, UR51 ;  /* 0x0000003395767c20 */ /* 0x000fe20008410000 */
[----:B0-----:R-:W-:Y:S01]  /*80e0*/  FMUL.FTZ R43, R119, UR48 ;  /* 0x00000030772b7c20 */ /* 0x001fe20008410000 */
[----:B------:R-:W-:Y:S01]  /*80f0*/  FMUL.FTZ R42, R48, R42 ;  /* 0x0000002a302a7220 */ /* 0x000fe20000410000 */
[----:B------:R0:W-:Y:S01]  /*8100*/  STS [R40+0x10bc], R81 ;  /* 0x0010bc5128007388 */ /* 0x0001e20000000800 */
[----:B------:R-:W-:Y:S01]  /*8110*/  FMUL.FTZ R88, R110, UR51 ;  /* 0x000000336e587c20 */ /* 0x000fe20008410000 */
[----:B------:R-:W-:-:S02]  /*8120*/  FMUL.FTZ R43, R47, R43 ;  /* 0x0000002b2f2b7220 */ /* 0x000fc40000410000 */
[----:B------:R1:W-:Y:S01]  /*8130*/  STS [R40+0x10c8], R42 ;  /* 0x0010c82a28007388 */ /* 0x0003e20000000800 */
[----:B------:R-:W-:-:S03]  /*8140*/  FFMA.FTZ R41, R82, R150, RZ ;  /* 0x0000009652297223 */ /* 0x000fc600000100ff */
[----:B------:R1:W-:Y:S01]  /*8150*/  STS [R40+0x10cc], R43 ;  /* 0x0010cc2b28007388 */ /* 0x0003e20000000800 */
[----:B------:R-:W-:Y:S01]  /*8160*/  FFMA.FTZ R41, R83, R133, R41 ;  /* 0x0000008553297223 */ /* 0x000fe20000010029 */
[----:B0-----:R-:W-:-:S03]  /*8170*/  FMUL.FTZ R81, R14, R113 ;  /* 0x000000710e517220 */ /* 0x001fc60000410000 */
[----:B------:R-:W-:Y:S01]  /*8180*/  FFMA.FTZ R41, R86, R132, R41 ;  /* 0x0000008456297223 */ /* 0x000fe20000010029 */
[----:B-1----:R-:W-:Y:S01]  /*8190*/  FMUL.FTZ R42, R13, R112 ;  /* 0x000000700d2a7220 */ /* 0x002fe20000410000 */
[----:B------:R-:W-:Y:S01]  /*81a0*/  FMUL.FTZ R40, R12, R111 ;  /* 0x0000006f0c287220 */ /* 0x000fe20000410000 */
[----:B------:R-:W-:Y:S01]  /*81b0*/  FMUL.FTZ R43, R11, R110 ;  /* 0x0000006e0b2b7220 */ /* 0x000fe20000410000 */
[----:B------:R-:W-:-:S04]  /*81c0*/  FFMA.FTZ R41, R87, R131, R41 ;  /* 0x0000008357297223 */ /* 0x000fc80000010029 */
[----:B------:R-:W-:-:S04]  /*81d0*/  FFMA.FTZ R41, R81, R130, R41 ;  /* 0x0000008251297223 */ /* 0x000fc80000010029 */
[----:B------:R-:W-:-:S04]  /*81e0*/  FFMA.FTZ R41, R42, R129, R41 ;  /* 0x000000812a297223 */ /* 0x000fc80000010029 */
[C---:B------:R-:W-:Y:S01]  /*81f0*/  FFMA.FTZ R41, R40.reuse, R90, R41 ;  /* 0x0000005a28297223 */ /* 0x040fe20000010029 */
[----:B--2---:R-:W-:Y:S01]  /*8200*/  FADD.FTZ R156, R40, R156 ;  /* 0x0000009c289c7221 */ /* 0x004fe20000010000 */
[----:B---3--:R-:W-:-:S04]  /*8210*/  FADD.FTZ R155, R43, R155 ;  /* 0x0000009b2b9b7221 */ /* 0x008fc80000010000 */
[----:B------:R-:W-:Y:S04]  /*8220*/  STL [R1+0x28], R156 ;  /* 0x0000289c01007387 */ /* 0x000fe80000100800 */
[----:B------:R-:W-:Y:S04]  /*8230*/  STL [R1+0x24], R155 ;  /* 0x0000249b01007387 */ /* 0x000fe80000100800 */
[----:B------:R-:W2:Y:S01]  /*8240*/  LDL.LU R100, [R1+0x10] ;  /* 0x0000100001647983 */ /* 0x000ea20000300800 */
[----:B------:R-:W-:Y:S01]  /*8250*/  FFMA.FTZ R43, R43, R127, R41 ;  /* 0x0000007f2b2b7223 */ /* 0x000fe20000010029 */
[----:B------:R-:W-:Y:S01]  /*8260*/  FFMA.FTZ R126, -R10, R26, R126 ;  /* 0x0000001a0a7e7223 */ /* 0x000fe2000001017e */
[----:B------:R-:W0:Y:S03]  /*8270*/  LDC.64 R40, c[0x0][0x4d8] ;  /* 0x00013600ff287b82 */ /* 0x000e260000000a00 */
[C---:B------:R-:W-:Y:S01]  /*8280*/  FFMA.FTZ R43, R93.reuse, R126, R43 ;  /* 0x0000007e5d2b7223 */ /* 0x040fe2000001002b */
[----:B----4-:R-:W-:Y:S01]  /*8290*/  FADD.FTZ R153, R93, R153 ;  /* 0x000000995d997221 */ /* 0x010fe20000010000 */
[----:B------:R-:W-:-:S04]  /*82a0*/  FMUL.FTZ R93, R8, R107 ;  /* 0x0000006b085d7220 */ /* 0x000fc80000410000 */
[----:B------:R-:W-:Y:S01]  /*82b0*/  STL [R1+0x20], R153 ;  /* 0x0000209901007387 */ /* 0x000fe20000100800 */
[----:B-----5:R-:W-:-:S05]  /*82c0*/  FADD.FTZ R152, R92, R152 ;  /* 0x000000985c987221 */ /* 0x020fca0000010000 */
[----:B------:R-:W-:Y:S01]  /*82d0*/  STL [R1+0x1c], R152 ;  /* 0x00001c9801007387 */ /* 0x000fe20000100800 */
[----:B------:R-:W-:-:S03]  /*82e0*/  FADD.FTZ R151, R93, R151 ;  /* 0x000000975d977221 */ /* 0x000fc60000010000 */
[----:B------:R-:W3:Y:S01]  /*82f0*/  LDL.LU R98, [R1+0xc] ;  /* 0x00000c0001627983 */ /* 0x000ee20000300800 */
[----:B------:R-:W-:-:S03]  /*8300*/  FADD.FTZ R97, R42, R97 ;  /* 0x000000612a617221 */ /* 0x000fc60000010000 */
[----:B------:R-:W-:Y:S01]  /*8310*/  STL [R1+0x18], R151 ;  /* 0x0000189701007387 */ /* 0x000fe20000100800 */
[----:B------:R-:W-:-:S03]  /*8320*/  FADD.FTZ R96, R95, R96 ;  /* 0x000000605f607221 */ /* 0x000fc60000010000 */
[----:B------:R-:W4:Y:S04]  /*8330*/  LDL.LU R99, [R1+0x8] ;  /* 0x0000080001637983 */ /* 0x000f280000300800 */
[----:B------:R-:W-:Y:S04]  /*8340*/  STL [R1+0x2c], R97 ;  /* 0x00002c6101007387 */ /* 0x000fe80000100800 */
[----:B------:R1:W-:Y:S02]  /*8350*/  STL [R1+0x14], R96 ;  /* 0x0000146001007387 */ /* 0x0003e40000100800 */
[----:B-1----:R-:W-:Y:S01]  /*8360*/  FMUL.FTZ R96, R6, R105 ;  /* 0x0000006906607220 */ /* 0x002fe20000410000 */
[----:B------:R-:W-:Y:S01]  /*8370*/  FFMA.FTZ R125, -R9, R25, R125 ;  /* 0x00000019097d7223 */ /* 0x000fe2000001017d */
[----:B------:R-:W-:Y:S01]  /*8380*/  FFMA.FTZ R124, -R8, R24, R124 ;  /* 0x00000018087c7223 */ /* 0x000fe2000001017c */
[----:B------:R-:W-:Y:S01]  /*8390*/  FFMA.FTZ R123, -R7, R23, R123 ;  /* 0x00000017077b7223 */ /* 0x000fe2000001017b */
[----:B------:R-:W-:Y:S01]  /*83a0*/  FMUL.FTZ R94, R111, UR51 ;  /* 0x000000336f5e7c20 */ /* 0x000fe20008410000 */
[----:B------:R-:W-:Y:S01]  /*83b0*/  USHF.R.S32.HI UR48, URZ, 0x1f, UR10 ;  /* 0x0000001fff307899 */ /* 0x000fe2000801140a */
[----:B------:R-:W-:Y:S01]  /*83c0*/  FFMA.FTZ R121, -R5, R21, R121 ;  /* 0x0000001505797223 */ /* 0x000fe20000010179 */
[----:B------:R-:W-:Y:S01]  /*83d0*/  FFMA.FTZ R120, -R4, R20, R120 ;  /* 0x0000001404787223 */ /* 0x000fe20000010178 */
[----:B------:R-:W-:Y:S01]  /*83e0*/  FFMA.FTZ R119, -R3, R19, R119 ;  /* 0x0000001303777223 */ /* 0x000fe20000010177 */
[----:B------:R-:W-:Y:S01]  /*83f0*/  FMUL.FTZ R91, R109, UR51 ;  /* 0x000000336d5b7c20 */ /* 0x000fe20008410000 */
[----:B------:R-:W-:Y:S01]  /*8400*/  FMUL.FTZ R89, R108, UR51 ;  /* 0x000000336c597c20 */ /* 0x000fe20008410000 */
[----:B------:R-:W-:Y:S01]  /*8410*/  BSSY.RECONVERGENT B0, `(.L_x_426) ;  /* 0x000004a000007945 */ /* 0x000fe20003800200 */
[----:B------:R-:W-:Y:S01]  /*8420*/  FMUL.FTZ R88, R127, R88 ;  /* 0x000000587f587220 */ /* 0x000fe20000410000 */
[----:B------:R-:W-:Y:S01]  /*8430*/  ISETP.GE.AND P4, PT, R80, 0x101, PT ;  /* 0x000001015000780c */ /* 0x000fe20003f86270 */
[----:B------:R-:W-:Y:S01]  /*8440*/  FMUL.FTZ R102, R112, UR51 ;  /* 0x0000003370667c20 */ /* 0x000fe20008410000 */
[----:B------:R-:W-:Y:S01]  /*8450*/  FMUL.FTZ R101, R113, UR51 ;  /* 0x0000003371657c20 */ /* 0x000fe20008410000 */
[----:B------:R-:W-:Y:S01]  /*8460*/  BAR.SYNC.DEFER_BLOCKING 0x0 ;  /* 0x0000000000007b1d */ /* 0x000fe20000010000 */
[----:B--2---:R-:W-:-:S05]  /*8470*/  FADD.FTZ R100, R96, R100 ;  /* 0x0000006460647221 */ /* 0x004fca0000010000 */
[----:B------:R1:W-:Y:S04]  /*8480*/  STL [R1+0x10], R100 ;  /* 0x0000106401007387 */ /* 0x0003e80000100800 */
[----:B-1----:R-:W2:Y:S01]  /*8490*/  LDL.LU R100, [R1+0x4] ;  /* 0x0000040001647983 */ /* 0x002ea20000300800 */
[----:B------:R-:W-:-:S04]  /*84a0*/  FFMA.FTZ R43, R92, R125, R43 ;  /* 0x0000007d5c2b7223 */ /* 0x000fc8000001002b */
[----:B------:R-:W-:Y:S01]  /*84b0*/  FFMA.FTZ R43, R93, R124, R43 ;  /* 0x0000007c5d2b7223 */ /* 0x000fe2000001002b */
[----:B------:R-:W-:Y:S01]  /*84c0*/  MOV R42, R79 ;  /* 0x0000004f002a7202 */ /* 0x000fe20000000f00 */
[----:B------:R-:W-:Y:S02]  /*84d0*/  FMUL.FTZ R90, R90, R94 ;  /* 0x0000005e5a5a7220 */ /* 0x000fe40000410000 */
[----:B------:R-:W-:Y:S01]  /*84e0*/  FFMA.FTZ R95, R95, R123, R43 ;  /* 0x0000007b5f5f7223 */ /* 0x000fe2000001002b */
[----:B------:R-:W-:Y:S02]  /*84f0*/  IMAD.MOV.U32 R43, RZ, RZ, RZ ;  /* 0x000000ffff2b7224 */ /* 0x000fe400078e00ff */
[----:B------:R-:W-:Y:S01]  /*8500*/  FMUL.FTZ R94, R106, UR51 ;  /* 0x000000336a5e7c20 */ /* 0x000fe20008410000 */
[----:B0-----:R-:W-:Y:S02]  /*8510*/  IMAD R97, R41, UR28, RZ ;  /* 0x0000001c29617c24 */ /* 0x001fe4000f8e02ff */
[----:B------:R-:W-:-:S04]  /*8520*/  IMAD.WIDE.U32 R42, R40, UR28, R42 ;  /* 0x0000001c282a7c25 */ /* 0x000fc8000f8e002a */
[----:B------:R-:W-:Y:S01]  /*8530*/  FMUL.FTZ R93, R123, R94 ;  /* 0x0000005e7b5d7220 */ /* 0x000fe20000410000 */
[----:B------:R-:W-:Y:S01]  /*8540*/  FFMA.FTZ R41, -R6, R22, R122 ;  /* 0x0000001606297223 */ /* 0x000fe2000001017a */
[----:B------:R-:W-:Y:S01]  /*8550*/  FMUL.FTZ R94, R105, UR51 ;  /* 0x00000033695e7c20 */ /* 0x000fe20008410000 */
[----:B------:R-:W-:Y:S01]  /*8560*/  IMAD.IADD R43, R43, 0x1, R97 ;  /* 0x000000012b2b7824 */ /* 0x000fe200078e0261 */
[----:B------:R-:W-:Y:S02]  /*8570*/  IADD3 R97, PT, PT, R79, 0x80, RZ ;  /* 0x000000804f617810 */ /* 0x000fe40007ffe0ff */
[----:B------:R-:W-:Y:S01]  /*8580*/  FMUL.FTZ R94, R41, R94 ;  /* 0x0000005e295e7220 */ /* 0x000fe20000410000 */
[----:B------:R-:W-:Y:S01]  /*8590*/  FFMA.FTZ R41, R96, R41, R95 ;  /* 0x0000002960297223 */ /* 0x000fe2000001005f */
[----:B------:R-:W-:-:S04]  /*85a0*/  LEA.HI R95, R97, R79, RZ, 0x1b ;  /* 0x0000004f615f7211 */ /* 0x000fc800078fd8ff */
[----:B------:R-:W-:Y:S02]  /*85b0*/  LEA R97, R95, UR32, 0x2 ;  /* 0x000000205f617c11 */ /* 0x000fe4000f8e10ff */
[----:B------:R-:W-:-:S04]  /*85c0*/  MOV R40, UR42 ;  /* 0x0000002a00287c02 */ /* 0x000fc80008000f00 */
[----:B------:R-:W0:Y:S01]  /*85d0*/  LDS R97, [R97+0x1290] ;  /* 0x0012900061617984 */ /* 0x000e220000000800 */
[----:B------:R-:W-:Y:S01]  /*85e0*/  UIMAD UR48, UR48, UR42, URZ ;  /* 0x0000002a303072a4 */ /* 0x000fe2000f8e02ff */
[----:B------:R-:W-:-:S04]  /*85f0*/  IMAD.WIDE.U32 R42, R40, UR10, R42 ;  /* 0x0000000a282a7c25 */ /* 0x000fc8000f8e002a */
[----:B------:R-:W-:Y:S01]  /*8600*/  FMUL.FTZ R95, R5, R104 ;  /* 0x00000068055f7220 */ /* 0x000fe20000410000 */
[----:B------:R-:W-:Y:S01]  /*8610*/  UIMAD UR48, UR10, UR43, UR48 ;  /* 0x0000002b0a3072a4 */ /* 0x000fe2000f8e0230 */
[----:B------:R-:W-:Y:S02]  /*8620*/  IADD3 R40, P3, PT, R42, UR29, RZ ;  /* 0x0000001d2a287c10 */ /* 0x000fe4000ff7e0ff */
[C---:B------:R-:W-:Y:S01]  /*8630*/  FFMA.FTZ R42, R95.reuse, R121, R41 ;  /* 0x000000795f2a7223 */ /* 0x040fe20000010029 */
[----:B---3--:R-:W-:Y:S01]  /*8640*/  FADD.FTZ R98, R95, R98 ;  /* 0x000000625f627221 */ /* 0x008fe20000010000 */
[----:B------:R-:W-:Y:S01]  /*8650*/  IMAD.U32 R95, RZ, RZ, UR44 ;  /* 0x0000002cff5f7e24 */ /* 0x000fe2000f8e00ff */
[----:B------:R-:W-:Y:S01]  /*8660*/  IADD3.X R41, PT, PT, R43, UR48, RZ, P3, !PT ;  /* 0x000000302b297c10 */ /* 0x000fe20009ffe4ff */
[----:B------:R-:W-:Y:S02]  /*8670*/  FMUL.FTZ R43, R4, R103 ;  /* 0x00000067042b7220 */ /* 0x000fe40000410000 */
[----:B------:R1:W-:Y:S01]  /*8680*/  STL [R1+0xc], R98 ;  /* 0x00000c6201007387 */ /* 0x0003e20000100800 */
[----:B------:R-:W-:Y:S01]  /*8690*/  IMAD.WIDE.U32 R40, R95, UR8, R40 ;  /* 0x000000085f287c25 */ /* 0x000fe2000f8e0028 */
[----:B------:R-:W-:-:S03]  /*86a0*/  MOV R95, UR45 ;  /* 0x0000002d005f7c02 */ /* 0x000fc60008000f00 */
[----:B----4-:R-:W-:Y:S01]  /*86b0*/  FADD.FTZ R99, R43, R99 ;  /* 0x000000632b637221 */ /* 0x010fe20000010000 */
[----:B-1----:R-:W-:-:S04]  /*86c0*/  FMUL.FTZ R98, R103, UR51 ;  /* 0x0000003367627c20 */ /* 0x002fc80008410000 */
[----:B------:R1:W-:Y:S01]  /*86d0*/  STL [R1+0x8], R99 ;  /* 0x0000086301007387 */ /* 0x0003e20000100800 */
[----:B------:R-:W-:Y:S02]  /*86e0*/  IMAD R41, R95, UR8, R41 ;  /* 0x000000085f297c24 */ /* 0x000fe4000f8e0229 */
[----:B------:R-:W-:Y:S01]  /*86f0*/  FMUL.FTZ R98, R120, R98 ;  /* 0x0000006278627220 */ /* 0x000fe20000410000 */
[----:B------:R-:W-:Y:S01]  /*8700*/  FFMA.FTZ R120, R43, R120, R42 ;  /* 0x000000782b787223 */ /* 0x000fe2000001002a */
[C---:B------:R-:W-:Y:S01]  /*8710*/  LEA R42, P3, R40.reuse, UR46, 0x2 ;  /* 0x0000002e282a7c11 */ /* 0x040fe2000f8610ff */
[----:B------:R-:W-:Y:S01]  /*8720*/  FMUL.FTZ R95, R3, R149 ;  /* 0x00000095035f7220 */ /* 0x000fe20000410000 */
[----:B-1----:R-:W-:Y:S02]  /*8730*/  VIADD R99, R79, 0x100 ;  /* 0x000001004f637836 */ /* 0x002fe40000000000 */
[----:B------:R-:W-:Y:S01]  /*8740*/  LEA.HI.X R43, R40, UR47, R41, 0x2, P3 ;  /* 0x0000002f282b7c11 */ /* 0x000fe200098f1429 */
[----:B------:R-:W-:Y:S01]  /*8750*/  FMUL.FTZ R92, R107, UR51 ;  /* 0x000000336b5c7c20 */ /* 0x000fe20008410000 */
[----:B------:R-:W-:Y:S01]  /*8760*/  FMUL.FTZ R96, R104, UR51 ;  /* 0x0000003368607c20 */ /* 0x000fe20008410000 */
[----:B------:R-:W-:Y:S01]  /*8770*/  LEA.HI R40, R99, R79, RZ, 0x1b ;  /* 0x0000004f63287211 */ /* 0x000fe200078fd8ff */
[----:B------:R-:W-:Y:S01]  /*8780*/  FMUL.FTZ R118, R119, R118 ;  /* 0x0000007677767220 */ /* 0x000fe20000410000 */
[----:B------:R-:W-:Y:S01]  /*8790*/  FMUL.FTZ R91, R126, R91 ;  /* 0x0000005b7e5b7220 */ /* 0x000fe20000410000 */
[----:B------:R-:W-:Y:S01]  /*87a0*/  FMUL.FTZ R89, R125, R89 ;  /* 0x000000597d597220 */ /* 0x000fe20000410000 */
[----:B------:R-:W-:Y:S01]  /*87b0*/  FMUL.FTZ R92, R124, R92 ;  /* 0x0000005c7c5c7220 */ /* 0x000fe20000410000 */
[----:B------:R-:W-:Y:S01]  /*87c0*/  FMUL.FTZ R96, R121, R96 ;  /* 0x0000006079607220 */ /* 0x000fe20000410000 */
[----:B------:R-:W-:Y:S01]  /*87d0*/  ISETP.GE.AND P3, PT, R80, 0x81, PT ;  /* 0x000000815000780c */ /* 0x000fe20003f66270 */
        /* <DEDUP_REMOVED lines=13> */
.L_x_427:
[----:B------:R-:W-:Y:S05]  /*88b0*/  BSYNC.RECONVERGENT B0 ;  /* 0x0000000000007941 */ /* 0x000fea0003800200 */
.L_x_426:
[----:B------:R-:W-:Y:S04]  /*88c0*/  BSSY.RECONVERGENT B0, `(.L_x_428) ;  /* 0x0000003000007945 */ /* 0x000fe80003800200 */
[----:B------:R-:W-:Y:S05]  /*88d0*/  @!P3 BRA `(.L_x_429) ;  /* 0x000000000004b947 */ /* 0x000fea0003800000 */
[----:B------:R1:W-:Y:S02]  /*88e0*/  REDG.E.ADD.F32.FTZ.RN.STRONG.GPU desc[UR34][R42.64+0x200], R97 ;  /* 0x000200612a0079a6 */ /* 0x0003e4000c12f322 */
.L_x_429:
[----:B------:R-:W-:Y:S05]  /*88f0*/  BSYNC.RECONVERGENT B0 ;  /* 0x0000000000007941 */ /* 0x000fea0003800200 */
.L_x_428:
[----:B------:R-:W2:Y:S01]  /*8900*/  LDS R119, [R119+0x1490] ;  /* 0x0014900077777984 */ /* 0x000ea20000000800 */
[----:B------:R-:W-:Y:S01]  /*8910*/  BSSY.RECONVERGENT B0, `(.L_x_430) ;  /* 0x0000004000007945 */ /* 0x000fe20003800200 */
[----:B-1----:R-:W-:-:S03]  /*8920*/  IADD3 R97, PT, PT, R79, 0x180, RZ ;  /* 0x000001804f617810 */ /* 0x002fc60007ffe0ff */
[----:B------:R-:W-:Y:S05]  /*8930*/  @!P4 BRA `(.L_x_431) ;  /* 0x000000000004c947 */ /* 0x000fea0003800000 */
[----:B--2---:R1:W-:Y:S02]  /*8940*/  REDG.E.ADD.F32.FTZ.RN.STRONG.GPU desc[UR34][R42.64+0x400], R119 ;  /* 0x000400772a0079a6 */ /* 0x0043e4000c12f322 */
.L_x_431:
[----:B------:R-:W-:Y:S05]  /*8950*/  BSYNC.RECONVERGENT B0 ;  /* 0x0000000000007941 */ /* 0x000fea0003800200 */
.L_x_430:
[-C--:B------:R-:W-:Y:S01]  /*8960*/  LEA.HI R97, R97, R79.reuse, RZ, 0x1b ;  /* 0x0000004f61617211 */ /* 0x080fe200078fd8ff */
[----:B-12---:R-:W-:Y:S01]  /*8970*/  VIADD R119, R79, 0x200 ;  /* 0x000002004f777836 */ /* 0x006fe20000000000 */
[C---:B------:R-:W-:Y:S01]  /*8980*/  ISETP.GE.AND P1, PT, R80.reuse, 0x181, PT ;  /* 0x000001815000780c */ /* 0x040fe20003f26270 */
[----:B------:R-:W-:Y:S01]  /*8990*/  BSSY.RECONVERGENT B0, `(.L_x_432) ;  /* 0x000000d000007945 */ /* 0x000fe20003800200 */
[----:B------:R-:W-:Y:S01]  /*89a0*/  LEA R97, R97, UR32, 0x2 ;  /* 0x0000002061617c11 */ /* 0x000fe2000f8e10ff */
[----:B------:R-:W-:Y:S01]  /*89b0*/  VIADD R121, R79, 0x300 ;  /* 0x000003004f797836 */ /* 0x000fe20000000000 */
[----:B------:R-:W-:Y:S02]  /*89c0*/  LEA.HI R119, R119, R79, RZ, 0x1b ;  /* 0x0000004f77777211 */ /* 0x000fe400078fd8ff */
[----:B0-----:R-:W-:Y:S02]  /*89d0*/  IADD3 R120, PT, PT, R79, 0x280, RZ ;  /* 0x000002804f787810 */ /* 0x001fe40007ffe0ff */
[----:B------:R-:W0:Y:S01]  /*89e0*/  LDS R97, [R97+0x1690] ;  /* 0x0016900061617984 */ /* 0x000e220000000800 */
[----:B------:R-:W-:-:S02]  /*89f0*/  ISETP.GE.AND P3, PT, R80, 0x201, PT ;  /* 0x000002015000780c */ /* 0x000fc40003f66270 */
[C---:B------:R-:W-:Y:S02]  /*8a00*/  ISETP.GE.AND P4, PT, R80.reuse, 0x281, PT ;  /* 0x000002815000780c */ /* 0x040fe40003f86270 */
[----:B------:R-:W-:Y:S02]  /*8a10*/  ISETP.GE.AND P5, PT, R80, 0x301, PT ;  /* 0x000003015000780c */ /* 0x000fe40003fa6270 */
[----:B------:R-:W-:Y:S02]  /*8a20*/  LEA R119, R119, UR32, 0x2 ;  /* 0x0000002077777c11 */ /* 0x000fe4000f8e10ff */
[----:B------:R-:W-:Y:S01]  /*8a30*/  LEA.HI R120, R120, R79, RZ, 0x1b ;  /* 0x0000004f78787211 */ /* 0x000fe200078fd8ff */
[----:B------:R-:W-:Y:S08]  /*8a40*/  @!P1 BRA `(.L_x_433) ;  /* 0x0000000000049947 */ /* 0x000ff00003800000 */
[----:B0-----:R1:W-:Y:S02]  /*8a50*/  REDG.E.ADD.F32.FTZ.RN.STRONG.GPU desc[UR34][R42.64+0x600], R97 ;  /* 0x000600612a0079a6 */ /* 0x0013e4000c12f322 */
.L_x_433:
[----:B------:R-:W-:Y:S05]  /*8a60*/  BSYNC.RECONVERGENT B0 ;  /* 0x0000000000007941 */ /* 0x000fea0003800200 */
.L_x_432:
[----:B------:R-:W2:Y:S01]  /*8a70*/  LDS R119, [R119+0x1890] ;  /* 0x0018900077777984 */ /* 0x000ea20000000800 */
[----:B------:R-:W-:Y:S01]  /*8a80*/  BSSY.RECONVERGENT B0, `(.L_x_434) ;  /* 0x0000005000007945 */ /* 0x000fe20003800200 */
[----:B01----:R-:W-:Y:S02]  /*8a90*/  LEA.HI R97, R121, R79, RZ, 0x1b ;  /* 0x0000004f79617211 */ /* 0x003fe400078fd8ff */
[----:B------:R-:W-:Y:S01]  /*8aa0*/  LEA R120, R120, UR32, 0x2 ;  /* 0x0000002078787c11 */ /* 0x000fe2000f8e10ff */
[----:B------:R-:W-:Y:S06]  /*8ab0*/  @!P3 BRA `(.L_x_435) ;  /* 0x000000000004b947 */ /* 0x000fec0003800000 */
[----:B--2---:R0:W-:Y:S02]  /*8ac0*/  REDG.E.ADD.F32.FTZ.RN.STRONG.GPU desc[UR34][R42.64+0x800], R119 ;  /* 0x000800772a0079a6 */ /* 0x0041e4000c12f322 */
.L_x_435:
[----:B------:R-:W-:Y:S05]  /*8ad0*/  BSYNC.RECONVERGENT B0 ;  /* 0x0000000000007941 */ /* 0x000fea0003800200 */
.L_x_434:
[----:B------:R-:W1:Y:S01]  /*8ae0*/  LDS R120, [R120+0x1a90] ;  /* 0x001a900078787984 */ /* 0x000e620000000800 */
[----:B------:R-:W-:Y:S01]  /*8af0*/  BSSY.RECONVERGENT B0, `(.L_x_436) ;  /* 0x0000004000007945 */ /* 0x000fe20003800200 */
[----:B------:R-:W-:-:S03]  /*8b00*/  LEA R97, R97, UR32, 0x2 ;  /* 0x0000002061617c11 */ /* 0x000fc6000f8e10ff */
[----:B------:R-:W-:Y:S05]  /*8b10*/  @!P4 BRA `(.L_x_437) ;  /* 0x000000000004c947 */ /* 0x000fea0003800000 */
[----:B-1----:R3:W-:Y:S02]  /*8b20*/  REDG.E.ADD.F32.FTZ.RN.STRONG.GPU desc[UR34][R42.64+0xa00], R120 ;  /* 0x000a00782a0079a6 */ /* 0x0027e4000c12f322 */
.L_x_437:
[----:B------:R-:W-:Y:S05]  /*8b30*/  BSYNC.RECONVERGENT B0 ;  /* 0x0000000000007941 */ /* 0x000fea0003800200 */
.L_x_436:
[----:B------:R-:W4:Y:S01]  /*8b40*/  LDS R97, [R97+0x1c90] ;  /* 0x001c900061617984 */ /* 0x000f220000000800 */
[----:B------:R-:W-:Y:S01]  /*8b50*/  BSSY.RECONVERGENT B0, `(.L_x_438) ;  /* 0x0000004000007945 */ /* 0x000fe20003800200 */
[----:B0-2---:R-:W-:-:S03]  /*8b60*/  IADD3 R119, PT, PT, R79, 0x380, RZ ;  /* 0x000003804f777810 */ /* 0x005fc60007ffe0ff */
[----:B------:R-:W-:Y:S05]  /*8b70*/  @!P5 BRA `(.L_x_439) ;  /* 0x000000000004d947 */ /* 0x000fea0003800000 */
[----:B----4-:R0:W-:Y:S02]  /*8b80*/  REDG.E.ADD.F32.FTZ.RN.STRONG.GPU desc[UR34][R42.64+0xc00], R97 ;  /* 0x000c00612a0079a6 */ /* 0x0101e4000c12f322 */
.L_x_439:
[----:B------:R-:W-:Y:S05]  /*8b90*/  BSYNC.RECONVERGENT B0 ;  /* 0x0000000000007941 */ /* 0x000fea0003800200 */
.L_x_438:
[-C--:B0---4-:R-:W-:Y:S01]  /*8ba0*/  LEA.HI R97, R119, R79.reuse, RZ, 0x1b ;  /* 0x0000004f77617211 */ /* 0x091fe200078fd8ff */
[----:B------:R-:W-:Y:S01]  /*8bb0*/  VIADD R121, R79, 0x480 ;  /* 0x000004804f797836 */ /* 0x000fe20000000000 */
[C---:B------:R-:W-:Y:S01]  /*8bc0*/  ISETP.GE.AND P1, PT, R80.reuse, 0x381, PT ;  /* 0x000003815000780c */ /* 0x040fe20003f26270 */
[----:B------:R-:W-:Y:S01]  /*8bd0*/  BSSY.RECONVERGENT B0, `(.L_x_440) ;  /* 0x000000d000007945 */ /* 0x000fe20003800200 */
[----:B------:R-:W-:Y:S02]  /*8be0*/  LEA R97, R97, UR32, 0x2 ;  /* 0x0000002061617c11 */ /* 0x000fe4000f8e10ff */
[----:B-1-3--:R-:W-:Y:S02]  /*8bf0*/  LOP3.LUT R120, R79, 0x400, RZ, 0xfc, !PT ;  /* 0x000004004f787812 */ /* 0x00afe400078efcff */
[----:B------:R-:W-:Y:S02]  /*8c00*/  ISETP.GE.AND P3, PT, R80, 0x401, PT ;  /* 0x000004015000780c */ /* 0x000fe40003f66270 */
[----:B------:R-:W0:Y:S01]  /*8c10*/  LDS R97, [R97+0x1e90] ;  /* 0x001e900061617984 */ /* 0x000e220000000800 */
[----:B------:R-:W-:-:S02]  /*8c20*/  LEA.HI R119, R120, R79, RZ, 0x1b ;  /* 0x0000004f78777211 */ /* 0x000fc400078fd8ff */
[----:B------:R-:W-:Y:S02]  /*8c30*/  LEA.HI R120, R121, R79, RZ, 0x1b ;  /* 0x0000004f79787211 */ /* 0x000fe400078fd8ff */
[C---:B------:R-:W-:Y:S02]  /*8c40*/  ISETP.GE.AND P4, PT, R80.reuse, 0x481, PT ;  /* 0x000004815000780c */ /* 0x040fe40003f86270 */
[----:B------:R-:W-:Y:S02]  /*8c50*/  ISETP.GE.AND P5, PT, R80, 0x501, PT ;  /* 0x000005015000780c */ /* 0x000fe40003fa6270 */
[----:B------:R-:W-:Y:S02]  /*8c60*/  LEA R119, R119, UR32, 0x2 ;  /* 0x0000002077777c11 */ /* 0x000fe4000f8e10ff */
[----:B------:R-:W-:Y:S01]  /*8c70*/  IADD3 R121, PT, PT, R79, 0x500, RZ ;  /* 0x000005004f797810 */ /* 0x000fe20007ffe0ff */
[----:B------:R-:W-:Y:S08]  /*8c80*/  @!P1 BRA `(.L_x_441) ;  /* 0x0000000000049947 */ /* 0x000ff00003800000 */
[----:B0-----:R1:W-:Y:S02]  /*8c90*/  REDG.E.ADD.F32.FTZ.RN.STRONG.GPU desc[UR34][R42.64+0xe00], R97 ;  /* 0x000e00612a0079a6 */ /* 0x0013e4000c12f322 */
.L_x_441:
[----:B------:R-:W-:Y:S05]  /*8ca0*/  BSYNC.RECONVERGENT B0 ;  /* 0x0000000000007941 */ /* 0x000fea0003800200 */
.L_x_440:
[----:B------:R-:W2:Y:S01]  /*8cb0*/  LDS R119, [R119+0x2090] ;  /* 0x0020900077777984 */ /* 0x000ea20000000800 */
[----:B------:R-:W-:Y:S01]  /*8cc0*/  BSSY.RECONVERGENT B0, `(.L_x_442) ;  /* 0x0000005000007945 */ /* 0x000fe20003800200 */
[----:B01----:R-:W-:Y:S02]  /*8cd0*/  LEA.HI R97, R121, R79, RZ, 0x1b ;  /* 0x0000004f79617211 */ /* 0x003fe400078fd8ff */
[----:B------:R-:W-:Y:S01]  /*8ce0*/  LEA R120, R120, UR32, 0x2 ;  /* 0x0000002078787c11 */ /* 0x000fe2000f8e10ff */
[----:B------:R-:W-:Y:S06]  /*8cf0*/  @!P3 BRA `(.L_x_443) ;  /* 0x000000000004b947 */ /* 0x000fec0003800000 */
[----:B--2---:R0:W-:Y:S02]  /*8d00*/  REDG.E.ADD.F32.FTZ.RN.STRONG.GPU desc[UR34][R42.64+0x1000], R119 ;  /* 0x001000772a0079a6 */ /* 0x0041e4000c12f322 */
.L_x_443:
[----:B------:R-:W-:Y:S05]  /*8d10*/  BSYNC.RECONVERGENT B0 ;  /* 0x0000000000007941 */ /* 0x000fea0003800200 */
.L_x_442:
[----:B------:R-:W1:Y:S01]  /*8d20*/  LDS R120, [R120+0x2290] ;  /* 0x0022900078787984 */ /* 0x000e620000000800 */
[----:B------:R-:W-:Y:S01]  /*8d30*/  BSSY.RECONVERGENT B0, `(.L_x_444) ;  /* 0x0000004000007945 */ /* 0x000fe20003800200 */
[----:B------:R-:W-:-:S03]  /*8d40*/  LEA R97, R97, UR32, 0x2 ;  /* 0x0000002061617c11 */ /* 0x000fc6000f8e10ff */
[----:B------:R-:W-:Y:S05]  /*8d50*/  @!P4 BRA `(.L_x_445) ;  /* 0x000000000004c947 */ /* 0x000fea0003800000 */
[----:B-1----:R3:W-:Y:S02]  /*8d60*/  REDG.E.ADD.F32.FTZ.RN.STRONG.GPU desc[UR34][R42.64+0x1200], R120 ;  /* 0x001200782a0079a6 */ /* 0x0027e4000c12f322 */
.L_x_445:
[----:B------:R-:W-:Y:S05]  /*8d70*/  BSYNC.RECONVERGENT B0 ;  /* 0x0000000000007941 */ /* 0x000fea0003800200 */
.L_x_444:
[----:B------:R-:W4:Y:S01]  /*8d80*/  LDS R97, [R97+0x2490] ;  /* 0x0024900061617984 */ /* 0x000f220000000800 */
[----:B------:R-:W-:Y:S01]  /*8d90*/  BSSY.RECONVERGENT B0, `(.L_x_446) ;  /* 0x0000005000007945 */ /* 0x000fe20003800200 */
[C---:B0-2---:R-:W-:Y:S01]  /*8da0*/  VIADD R119, R79.reuse, 0x580 ;  /* 0x000005804f777836 */ /* 0x045fe20000000000 */
[----:B-1-3--:R-:W-:Y:S02]  /*8db0*/  IADD3 R120, PT, PT, R79, 0x600, RZ ;  /* 0x000006004f787810 */ /* 0x00afe40007ffe0ff */
[----:B------:R-:W-:Y:S05]  /*8dc0*/  @!P5 BRA `(.L_x_447) ;  /* 0x000000000004d947 */ /* 0x000fea0003800000 */
[----:B----4-:R0:W-:Y:S02]  /*8dd0*/  REDG.E.ADD.F32.FTZ.RN.STRONG.GPU desc[UR34][R42.64+0x1400], R97 ;  /* 0x001400612a0079a6 */ /* 0x0101e4000c12f322 */
.L_x_447:
[----:B------:R-:W-:Y:S05]  /*8de0*/  BSYNC.RECONVERGENT B0 ;  /* 0x0000000000007941 */ /* 0x000fea0003800200 */
.L_x_446:
[-C--:B------:R-:W-:Y:S01]  /*8df0*/  LEA.HI R119, R119, R79.reuse, RZ, 0x1b ;  /* 0x0000004f77777211 */ /* 0x080fe200078fd8ff */
[----:B0---4-:R-:W-:Y:S01]  /*8e00*/  VIADD R97, R79, 0x680 ;  /* 0x000006804f617836 */ /* 0x011fe20000000000 */
[----:B------:R-:W-:Y:S01]  /*8e10*/  ISETP.GE.AND P6, PT, R80, 0x581, PT ;  /* 0x000005815000780c */ /* 0x000fe20003fc6270 */
[----:B------:R-:W-:Y:S01]  /*8e20*/  BSSY.RECONVERGENT B0, `(.L_x_448) ;  /* 0x000000d000007945 */ /* 0x000fe20003800200 */
[----:B------:R-:W-:Y:S02]  /*8e30*/  LEA R119, R119, UR32, 0x2 ;  /* 0x0000002077777c11 */ /* 0x000fe4000f8e10ff */
[-C--:B------:R-:W-:Y:S02]  /*8e40*/  LEA.HI R120, R120, R79.reuse, RZ, 0x1b ;  /* 0x0000004f78787211 */ /* 0x080fe400078fd8ff */
[----:B------:R-:W-:Y:S02]  /*8e50*/  LEA.HI R97, R97, R79, RZ, 0x1b ;  /* 0x0000004f61617211 */ /* 0x000fe400078fd8ff */
[----:B------:R-:W0:Y:S01]  /*8e60*/  LDS R119, [R119+0x2690] ;  /* 0x0026900077777984 */ /* 0x000e220000000800 */
[----:B------:R-:W-:-:S02]  /*8e70*/  LEA R120, R120, UR32, 0x2 ;  /* 0x0000002078787c11 */ /* 0x000fc4000f8e10ff */
[C---:B------:R-:W-:Y:S02]  /*8e80*/  ISETP.GE.AND P1, PT, R80.reuse, 0x601, PT ;  /* 0x000006015000780c */ /* 0x040fe40003f26270 */
[C---:B------:R-:W-:Y:S02]  /*8e90*/  ISETP.GE.AND P3, PT, R80.reuse, 0x681, PT ;  /* 0x000006815000780c */ /* 0x040fe40003f66270 */
[C---:B------:R-:W-:Y:S02]  /*8ea0*/  ISETP.GE.AND P4, PT, R80.reuse, 0x701, PT ;  /* 0x000007015000780c */ /* 0x040fe40003f86270 */
[----:B------:R-:W-:Y:S02]  /*8eb0*/  IADD3 R121, PT, PT, R79, 0x700, RZ ;  /* 0x000007004f797810 */ /* 0x000fe40007ffe0ff */
[----:B------:R-:W-:Y:S01]  /*8ec0*/  ISETP.GE.AND P5, PT, R80, 0x781, PT ;  /* 0x000007815000780c */ /* 0x000fe20003fa6270 */
[----:B------:R-:W-:-:S12]  /*8ed0*/  @!P6 BRA `(.L_x_449) ;  /* 0x000000000004e947 */ /* 0x000fd80003800000 */
[----:B0-----:R1:W-:Y:S02]  /*8ee0*/  REDG.E.ADD.F32.FTZ.RN.STRONG.GPU desc[UR34][R42.64+0x1600], R119 ;  /* 0x001600772a0079a6 */ /* 0x0013e4000c12f322 */
.L_x_449:
[----:B------:R-:W-:Y:S05]  /*8ef0*/  BSYNC.RECONVERGENT B0 ;  /* 0x0000000000007941 */ /* 0x000fea0003800200 */
.L_x_448:
[----:B------:R-:W2:Y:S01]  /*8f00*/  LDS R120, [R120+0x2890] ;  /* 0x0028900078787984 */ /* 0x000ea20000000800 */
[----:B------:R-:W-:Y:S01]  /*8f10*/  BSSY.RECONVERGENT B0, `(.L_x_450) ;  /* 0x0000006000007945 */ /* 0x000fe20003800200 */
[----:B01----:R-:W-:Y:S01]  /*8f20*/  VIADD R119, R79, 0x780 ;  /* 0x000007804f777836 */ /* 0x003fe20000000000 */
[----:B------:R-:W-:Y:S02]  /*8f30*/  LEA.HI R80, R121, R79, RZ, 0x1b ;  /* 0x0000004f79507211 */ /* 0x000fe400078fd8ff */
[----:B------:R-:W-:Y:S01]  /*8f40*/  LEA R97, R97, UR32, 0x2 ;  /* 0x0000002061617c11 */ /* 0x000fe2000f8e10ff */
[----:B------:R-:W-:Y:S06]  /*8f50*/  @!P1 BRA `(.L_x_451) ;  /* 0x0000000000049947 */ /* 0x000fec0003800000 */
[----:B--2---:R0:W-:Y:S02]  /*8f60*/  REDG.E.ADD.F32.FTZ.RN.STRONG.GPU desc[UR34][R42.64+0x1800], R120 ;  /* 0x001800782a0079a6 */ /* 0x0041e4000c12f322 */
.L_x_451:
[----:B------:R-:W-:Y:S05]  /*8f70*/  BSYNC.RECONVERGENT B0 ;  /* 0x0000000000007941 */ /* 0x000fea0003800200 */
.L_x_450:
[----:B------:R-:W1:Y:S01]  /*8f80*/  LDS R97, [R97+0x2a90] ;  /* 0x002a900061617984 */ /* 0x000e620000000800 */
[----:B------:R-:W-:Y:S01]  /*8f90*/  BSSY.RECONVERGENT B0, `(.L_x_452) ;  /* 0x0000005000007945 */ /* 0x000fe20003800200 */
[----:B------:R-:W-:Y:S02]  /*8fa0*/  LEA.HI R119, R119, R79, RZ, 0x1b ;  /* 0x0000004f77777211 */ /* 0x000fe400078fd8ff */
[----:B------:R-:W-:Y:S01]  /*8fb0*/  LEA R80, R80, UR32, 0x2 ;  /* 0x0000002050507c11 */ /* 0x000fe2000f8e10ff */
[----:B------:R-:W-:Y:S06]  /*8fc0*/  @!P3 BRA `(.L_x_453) ;  /* 0x000000000004b947 */ /* 0x000fec0003800000 */
[----:B-1----:R3:W-:Y:S02]  /*8fd0*/  REDG.E.ADD.F32.FTZ.RN.STRONG.GPU desc[UR34][R42.64+0x1a00], R97 ;  /* 0x001a00612a0079a6 */ /* 0x0027e4000c12f322 */
.L_x_453:
[----:B------:R-:W-:Y:S05]  /*8fe0*/  BSYNC.RECONVERGENT B0 ;  /* 0x0000000000007941 */ /* 0x000fea0003800200 */
.L_x_452:
[----:B------:R-:W4:Y:S01]  /*8ff0*/  LDS R80, [R80+0x2c90] ;  /* 0x002c900050507984 */ /* 0x000f220000000800 */
[----:B------:R-:W-:Y:S01]  /*9000*/  BSSY.RECONVERGENT B0, `(.L_x_454) ;  /* 0x0000004000007945 */ /* 0x000fe20003800200 */
[----:B------:R-:W-:-:S03]  /*9010*/  LEA R119, R119, UR32, 0x2 ;  /* 0x0000002077777c11 */ /* 0x000fc6000f8e10ff */
[----:B------:R-:W-:Y:S05]  /*9020*/  @!P4 BRA `(.L_x_455) ;  /* 0x000000000004c947 */ /* 0x000fea0003800000 */
[----:B----4-:R4:W-:Y:S02]  /*9030*/  REDG.E.ADD.F32.FTZ.RN.STRONG.GPU desc[UR34][R42.64+0x1c00], R80 ;  /* 0x001c00502a0079a6 */ /* 0x0109e4000c12f322 */
.L_x_455:
[----:B------:R-:W-:Y:S05]  /*9040*/  BSYNC.RECONVERGENT B0 ;  /* 0x0000000000007941 */ /* 0x000fea0003800200 */
.L_x_454:
[----:B------:R-:W0:Y:S01]  /*9050*/  LDS R119, [R119+0x2e90] ;  /* 0x002e900077777984 */ /* 0x000e220000000800 */
[----:B------:R-:W-:Y:S04]  /*9060*/  BSSY.RECONVERGENT B0, `(.L_x_456) ;  /* 0x0000003000007945 */ /* 0x000fe80003800200 */
[----:B------:R-:W-:Y:S05]  /*9070*/  @!P5 BRA `(.L_x_457) ;  /* 0x000000000004d947 */ /* 0x000fea0003800000 */
[----:B0-----:R0:W-:Y:S02]  /*9080*/  REDG.E.ADD.F32.FTZ.RN.STRONG.GPU desc[UR34][R42.64+0x1e00], R119 ;  /* 0x001e00772a0079a6 */ /* 0x0011e4000c12f322 */
.L_x_457:
[----:B------:R-:W-:Y:S05]  /*9090*/  BSYNC.RECONVERGENT B0 ;  /* 0x0000000000007941 */ /* 0x000fea0003800200 */
.L_x_456:
        /* <DEDUP_REMOVED lines=31> */
[----:B------:R-:W-:Y:S01]  /*9290*/  SHFL.DOWN PT, R42, R84, 0x10, 0x1f ;  /* 0x0a001f00542a7f89 */ /* 0x000fe200000e0000 */
[----:B------:R-:W-:-:S03]  /*92a0*/  ISETP.NE.AND P1, PT, R97, RZ, PT ;  /* 0x000000ff6100720c */ /* 0x000fc60003f25270 */
[----:B------:R-:W0:Y:S01]  /*92b0*/  SHFL.DOWN PT, R80, R95, 0x10, 0x1f ;  /* 0x0a001f005f507f89 */ /* 0x000e2200000e0000 */
[----:B------:R-:W-:Y:S01]  /*92c0*/  FFMA.FTZ R88, R27, R110, R88 ;  /* 0x0000006e1b587223 */ /* 0x000fe20000010058 */
[----:B------:R-:W-:Y:S01]  /*92d0*/  FMUL.FTZ R102, R129, R102 ;  /* 0x0000006681667220 */ /* 0x000fe20000410000 */
[----:B------:R-:W-:Y:S02]  /*92e0*/  FMUL.FTZ R101, R130, R101 ;  /* 0x0000006582657220 */ /* 0x000fe40000410000 */
[----:B------:R-:W-:-:S05]  /*92f0*/  FADD.FTZ R154, R88, R154 ;  /* 0x0000009a589a7221 */ /* 0x000fca0000010000 */
[----:B------:R-:W-:Y:S01]  /*9300*/  @!P1 SHF.R.U32.HI R43, RZ, 0x2, R79 ;  /* 0x00000002ff2b9819 */ /* 0x000fe2000001164f */
[----:B------:R-:W-:-:S03]  /*9310*/  FMUL.FTZ R100, R131, R100 ;  /* 0x0000006483647220 */ /* 0x000fc60000410000 */
[----:B------:R-:W-:Y:S01]  /*9320*/  @!P1 LOP3.LUT R88, R43, 0xf8, RZ, 0xc0, !PT ;  /* 0x000000f82b589812 */ /* 0x000fe200078ec0ff */
[----:B------:R-:W-:Y:S01]  /*9330*/  FFMA.FTZ R43, R29, R112, R102 ;  /* 0x000000701d2b7223 */ /* 0x000fe20000010066 */
[----:B------:R-:W-:-:S03]  /*9340*/  FMUL.FTZ R99, R132, R99 ;  /* 0x0000006384637220 */ /* 0x000fc60000410000 */
[----:B------:R-:W-:Y:S01]  /*9350*/  FADD.FTZ R44, R43, R44 ;  /* 0x0000002c2b2c7221 */ /* 0x000fe20000010000 */
[----:B------:R-:W-:Y:S01]  /*9360*/  FFMA.FTZ R43, R31, R114, R100 ;  /* 0x000000721f2b7223 */ /* 0x000fe20000010064 */
[----:B0-----:R-:W-:-:S03]  /*9370*/  FADD.FTZ R80, R95, R80 ;  /* 0x000000505f507221 */ /* 0x001fc60000010000 */
[----:B------:R-:W-:Y:S01]  /*9380*/  FADD.FTZ R38, R43, R38 ;  /* 0x000000262b267221 */ /* 0x000fe20000010000 */
        /* <DEDUP_REMOVED lines=26> */
[----:B------:R-:W-:Y:S01]  /*9530*/  FADD.FTZ R81, R84, R42 ;  /* 0x0000002a54517221 */ /* 0x000fe20000010000 */
[----:B------:R-:W-:-:S04]  /*9540*/  FFMA.FTZ R42, R30, R113, R101 ;  /* 0x000000711e2a7223 */ /* 0x000fc80000010065 */
[----:B------:R-:W-:Y:S01]  /*9550*/  FADD.FTZ R39, R42, R39 ;  /* 0x000000272a277221 */ /* 0x000fe20000010000 */
[----:B------:R-:W-:Y:S01]  /*9560*/  FMUL.FTZ R42, R133, R41 ;  /* 0x00000029852a7220 */ /* 0x000fe20000410000 */
[----:B------:R-:W-:Y:S01]  /*9570*/  FMUL.FTZ R41, R150, R40 ;  /* 0x0000002896297220 */ /* 0x000fe20000410000 */
[----:B------:R0:W-:Y:S01]  /*9580*/  @!P1 STS.64 [R88+UR32+0x3198], R80 ;  /* 0x0031985058009988 */ /* 0x0001e20008000a20 */
[----:B------:R-:W-:Y:S01]  /*9590*/  FFMA.FTZ R86, R32, R115, R99 ;  /* 0x0000007320567223 */ /* 0x000fe20000010063 */
[----:B------:R-:W-:Y:S01]  /*95a0*/  FFMA.FTZ R43, R33, R116, R42 ;  /* 0x00000074212b7223 */ /* 0x000fe2000001002a */
[----:B------:R-:W-:Y:S02]  /*95b0*/  FFMA.FTZ R40, R34, R117, R41 ;  /* 0x0000007522287223 */ /* 0x000fe40000010029 */
[----:B------:R-:W-:Y:S01]  /*95c0*/  FADD.FTZ R37, R86, R37 ;  /* 0x0000002556257221 */ /* 0x000fe20000010000 */
[----:B------:R-:W-:Y:S01]  /*95d0*/  FADD.FTZ R36, R43, R36 ;  /* 0x000000242b247221 */ /* 0x000fe20000010000 */
[----:B------:R-:W-:Y:S01]  /*95e0*/  FADD.FTZ R35, R40, R35 ;  /* 0x0000002328237221 */ /* 0x000fe20000010000 */
[----:B------:R-:W-:Y:S06]  /*95f0*/  BAR.SYNC.DEFER_BLOCKING 0x0 ;  /* 0x0000000000007b1d */ /* 0x000fec0000010000 */
[----:B------:R-:W-:Y:S05]  /*9600*/  @P0 BRA `(.L_x_459) ;  /* 0x0000000000500947 */ /* 0x000fea0003800000 */
[----:B------:R-:W-:Y:S01]  /*9610*/  UISETP.NE.AND UP0, UPT, UR11, UR49, UPT ;  /* 0x000000310b00728c */ /* 0x000fe2000bf05270 */
[----:B------:R-:W1:Y:S01]  /*9620*/  LDS.128 R40, [UR32+0x31a0] ;  /* 0x0031a020ff287984 */ /* 0x000e620008000c00 */
[----:B------:R-:W-:Y:S01]  /*9630*/  ULEA UR48, UR8, UR32, 0x2 ;  /* 0x0000002008307291 */ /* 0x000fe2000f8e10ff */
[----:B------:R-:W-:Y:S02]  /*9640*/  ISETP.GT.AND P1, PT, R97, 0xf, PT ;  /* 0x0000000f6100780c */ /* 0x000fe40003f24270 */
[----:B------:R-:W2:Y:S01]  /*9650*/  LDS.64 R82, [UR32+0x31b0] ;  /* 0x0031b020ff527984 */ /* 0x000ea20008000a00 */
[----:B------:R-:W-:Y:S02]  /*9660*/  PLOP3.LUT P3, PT, PT, PT, UP0, 0x80, 0x8 ;  /* 0x000000000008781c */ /* 0x000fe40003f6f008 */
[----:B------:R-:W-:Y:S02]  /*9670*/  FSEL R84, R84, R81, P1 ;  /* 0x0000005154547208 */ /* 0x000fe40000800000 */
[----:B------:R-:W-:-:S09]  /*9680*/  FSEL R95, R95, R80, P1 ;  /* 0x000000505f5f7208 */ /* 0x000fd20000800000 */
[----:B------:R-:W3:Y:S04]  /*9690*/  @P3 LDS R86, [UR48+0x51e0] ;  /* 0x0051e030ff563984 */ /* 0x000ee80008000800 */
[----:B------:R-:W4:Y:S01]  /*96a0*/  @P3 LDS R87, [UR48+0x4de0] ;  /* 0x004de030ff573984 */ /* 0x000f220008000800 */
[----:B-1----:R-:W-:Y:S01]  /*96b0*/  FADD.FTZ R84, R41, R84 ;  /* 0x0000005429547221 */ /* 0x002fe20000010000 */
[----:B------:R-:W-:-:S03]  /*96c0*/  FADD.FTZ R95, R40, R95 ;  /* 0x0000005f285f7221 */ /* 0x000fc60000010000 */
[----:B------:R-:W-:Y:S01]  /*96d0*/  FADD.FTZ R84, R43, R84 ;  /* 0x000000542b547221 */ /* 0x000fe20000010000 */
[----:B------:R-:W-:-:S03]  /*96e0*/  FADD.FTZ R95, R42, R95 ;  /* 0x0000005f2a5f7221 */ /* 0x000fc60000010000 */
[----:B--2---:R-:W-:Y:S01]  /*96f0*/  FADD.FTZ R83, R84, R83 ;  /* 0x0000005354537221 */ /* 0x004fe20000010000 */
[----:B------:R-:W-:-:S03]  /*9700*/  FADD.FTZ R82, R95, R82 ;  /* 0x000000525f527221 */ /* 0x000fc60000010000 */
[----:B---3--:R-:W-:Y:S01]  /*9710*/  @P3 FADD.FTZ R83, R83, R86 ;  /* 0x0000005653533221 */ /* 0x008fe20000010000 */
[----:B----4-:R-:W-:-:S04]  /*9720*/  @P3 FADD.FTZ R82, R82, R87 ;  /* 0x0000005752523221 */ /* 0x010fc80000010000 */
[----:B------:R1:W-:Y:S04]  /*9730*/  STS [UR48+0x51e0], R83 ;  /* 0x0051e053ff007988 */ /* 0x0003e80008000830 */
[----:B------:R1:W-:Y:S02]  /*9740*/  STS [UR48+0x4de0], R82 ;  /* 0x004de052ff007988 */ /* 0x0003e40008000830 */
.L_x_459:
[----:B------:R-:W-:Y:S05]  /*9750*/  BSYNC.RECONVERGENT B0 ;  /* 0x0000000000007941 */ /* 0x000fea0003800200 */
.L_x_458:
[----:B------:R-:W-:-:S04]  /*9760*/  UIADD3 UR8, UPT, UPT, UR8, 0x1, URZ ;  /* 0x0000000108087890 */ /* 0x000fc8000fffe0ff */
[----:B------:R-:W-:-:S09]  /*9770*/  UISETP.GE.AND UP0, UPT, UR8, UR50, UPT ;  /* 0x000000320800728c */ /* 0x000fd2000bf06270 */
[----:B------:R-:W-:Y:S05]  /*9780*/  BRA.U !UP0, `(.L_x_460) ;  /* 0xffffffbd089c7547 */ /* 0x000fea000b83ffff */
.L_x_415:
[----:B------:R-:W2:Y:S01]  /*9790*/  LDL.LU R93, [R1+0x3c] ;  /* 0x00003c00015d7983 */ /* 0x000ea20000300800 */
[----:B------:R-:W-:Y:S01]  /*97a0*/  BAR.SYNC.DEFER_BLOCKING 0x0 ;  /* 0x0000000000007b1d */ /* 0x000fe20000010000 */
[----:B------:R-:W-:-:S05]  /*97b0*/  UIMAD UR30, UR11, -0x800, UR30 ;  /* 0xfffff8000b1e78a4 */ /* 0x000fca000f8e021e */
[----:B------:R-:W3:Y:S01]  /*97c0*/  LDCU.64 UR16, c[0x0][0x4f8] ;  /* 0x00009f00ff1077ac */ /* 0x000ee20008000a00 */
[----:B------:R-:W2:Y:S01]  /*97d0*/  LDL.LU R92, [R1+0x40] ;  /* 0x00004000015c7983 */ /* 0x000ea20000300800 */
[----:B------:R-:W4:Y:S01]  /*97e0*/  S2UR UR12, SR_CTAID.Y ;  /* 0x00000000000c79c3 */ /* 0x000f220000002600 */
[----:B------:R-:W4:Y:S02]  /*97f0*/  LDCU.64 UR18, c[0x0][0x500] ;  /* 0x0000a000ff1277ac */ /* 0x000f240008000a00 */
[----:B------:R-:W5:Y:S04]  /*9800*/  LDL.LU R91, [R1+0x34] ;  /* 0x00003400015b7983 */ /* 0x000f680000300800 */
[----:B------:R-:W5:Y:S04]  /*9810*/  LDL.LU R90, [R1+0x38] ;  /* 0x00003800015a7983 */ /* 0x000f680000300800 */
[----:B0-----:R-:W3:Y:S04]  /*9820*/  LDL.LU R43, [R1+0x10] ;  /* 0x00001000012b7983 */ /* 0x001ee80000300800 */
[----:B------:R-:W3:Y:S04]  /*9830*/  LDL.LU R80, [R1+0xc] ;  /* 0x00000c0001507983 */ /* 0x000ee80000300800 */
[----:B------:R-:W4:Y:S04]  /*9840*/  LDL.LU R89, [R1+0x2c] ;  /* 0x00002c0001597983 */ /* 0x000f280000300800 */
[----:B------:R-:W4:Y:S04]  /*9850*/  LDL.LU R88, [R1+0x30] ;  /* 0x0000300001587983 */ /* 0x000f280000300800 */
[----:B------:R-:W3:Y:S04]  /*9860*/  LDL.LU R41, [R1+0x8] ;  /* 0x0000080001297983 */ /* 0x000ee80000300800 */
[----:B------:R-:W3:Y:S04]  /*9870*/  LDL.LU R42, [R1+0x4] ;  /* 0x00000400012a7983 */ /* 0x000ee80000300800 */
[----:B------:R-:W3:Y:S04]  /*9880*/  LDL.LU R40, [R1] ;  /* 0x0000000001287983 */ /* 0x000ee80000300800 */
[----:B------:R-:W3:Y:S04]  /*9890*/  LDL.LU R81, [R1+0x18] ;  /* 0x0000180001517983 */ /* 0x000ee80000300800 */
[----:B------:R-:W3:Y:S04]  /*98a0*/  LDL.LU R86, [R1+0x28] ;  /* 0x0000280001567983 */ /* 0x000ee80000300800 */
[----:B------:R-:W3:Y:S04]  /*98b0*/  LDL.LU R87, [R1+0x24] ;  /* 0x0000240001577983 */ /* 0x000ee80000300800 */
[----:B-1----:R-:W3:Y:S04]  /*98c0*/  LDL.LU R82, [R1+0x14] ;  /* 0x0000140001527983 */ /* 0x002ee80000300800 */
[----:B------:R-:W3:Y:S04]  /*98d0*/  LDL.LU R83, [R1+0x20] ;  /* 0x0000200001537983 */ /* 0x000ee80000300800 */
        /* <DEDUP_REMOVED lines=18> */
[----:B------:R-:W3:Y:S01]  /*9a00*/  LDL.LU R94, [R1+0xbc] ;  /* 0x0000bc00015e7983 */ /* 0x000ee20000300800 */
[----:B--2---:R-:W-:-:S03]  /*9a10*/  F2FP.BF16.F32.PACK_AB R0, R93, R92 ;  /* 0x0000005c5d00723e */ /* 0x004fc600000010ff */
[----:B------:R-:W2:Y:S01]  /*9a20*/  LDL.LU R93, [R1+0xb8] ;  /* 0x0000b800015d7983 */ /* 0x000ea20000300800 */
[C---:B------:R-:W-:Y:S02]  /*9a30*/  PRMT R4, R0.reuse, 0x7610, R4 ;  /* 0x0000761000047816 */ /* 0x040fe40000000004 */
[----:B------:R-:W-:Y:S01]  /*9a40*/  PRMT R5, R0, 0x7632, R5 ;  /* 0x0000763200057816 */ /* 0x000fe20000000005 */
[----:B------:R-:W2:Y:S01]  /*9a50*/  LDL.LU R92, [R1+0xb4] ;  /* 0x0000b400015c7983 */ /* 0x000ea20000300800 */
[----:B-----5:R-:W-:-:S03]  /*9a60*/  F2FP.BF16.F32.PACK_AB R3, R91, R90 ;  /* 0x0000005a5b03723e */ /* 0x020fc600000010ff */
[----:B------:R-:W5:Y:S01]  /*9a70*/  LDL.LU R91, [R1+0xb0] ;  /* 0x0000b000015b7983 */ /* 0x000f620000300800 */
[C---:B------:R-:W-:Y:S02]  /*9a80*/  PRMT R6, R3.reuse, 0x7610, R6 ;  /* 0x0000761003067816 */ /* 0x040fe40000000006 */
[----:B------:R-:W-:Y:S01]  /*9a90*/  PRMT R7, R3, 0x7632, R7 ;  /* 0x0000763203077816 */ /* 0x000fe20000000007 */
[----:B------:R-:W5:Y:S01]  /*9aa0*/  LDL.LU R90, [R1+0xac] ;  /* 0x0000ac00015a7983 */ /* 0x000f620000300800 */
[----:B----4-:R-:W-:-:S03]  /*9ab0*/  F2FP.BF16.F32.PACK_AB R0, R89, R88 ;  /* 0x000000585900723e */ /* 0x010fc600000010ff */
[----:B------:R-:W4:Y:S01]  /*9ac0*/  LDL.LU R89, [R1+0xa8] ;  /* 0x0000a80001597983 */ /* 0x000f220000300800 */
[C---:B------:R-:W-:Y:S02]  /*9ad0*/  PRMT R8, R0.reuse, 0x7610, R8 ;  /* 0x0000761000087816 */ /* 0x040fe40000000008 */
[----:B------:R-:W-:Y:S01]  /*9ae0*/  PRMT R9, R0, 0x7632, R9 ;  /* 0x0000763200097816 */ /* 0x000fe20000000009 */
[----:B------:R-:W4:Y:S01]  /*9af0*/  LDL.LU R88, [R1+0xa4] ;  /* 0x0000a40001587983 */ /* 0x000f220000300800 */
[----:B---3--:R-:W-:-:S03]  /*9b00*/  F2FP.BF16.F32.PACK_AB R3, R87, R86 ;  /* 0x000000565703723e */ /* 0x008fc600000010ff */
[----:B------:R-:W3:Y:S01]  /*9b10*/  LDL.LU R87, [R1+0xa0] ;  /* 0x0000a00001577983 */ /* 0x000ee20000300800 */
[----:B------:R-:W-:-:S03]  /*9b20*/  PRMT R10, R3, 0x7610, R10 ;  /* 0x00007610030a7816 */ /* 0x000fc6000000000a */
[----:B------:R-:W3:Y:S01]  /*9b30*/  LDL.LU R86, [R1+0x9c] ;  /* 0x00009c0001567983 */ /* 0x000ee20000300800 */
[----:B------:R-:W-:-:S03]  /*9b40*/  F2FP.BF16.F32.PACK_AB R0, R84, R83 ;  /* 0x000000535400723e */ /* 0x000fc600000010ff */
[----:B------:R-:W3:Y:S04]  /*9b50*/  LDL.LU R84, [R1+0x98] ;  /* 0x0000980001547983 */ /* 0x000ee80000300800 */
[----:B------:R0:W-:Y:S04]  /*9b60*/  STS.U16 [R111], R4 ;  /* 0x000000046f007388 */ /* 0x0001e80000000400 */
[----:B------:R1:W-:Y:S04]  /*9b70*/  STS.U16 [R110+0x2], R5 ;  /* 0x000002056e007388 */ /* 0x0003e80000000400 */
[----:B------:R1:W-:Y:S01]  /*9b80*/  STS.U16 [R109+0x4], R6 ;  /* 0x000004066d007388 */ /* 0x0003e20000000400 */
[----:B0-----:R-:W-:-:S02]  /*9b90*/  PRMT R4, R3, 0x7632, R4 ;  /* 0x0000763203047816 */ /* 0x001fc40000000004 */
[----:B------:R-:W-:Y:S01]  /*9ba0*/  F2FP.BF16.F32.PACK_AB R3, R82, R81 ;  /* 0x000000515203723e */ /* 0x000fe200000010ff */
[----:B------:R0:W-:Y:S01]  /*9bb0*/  STS.U16 [R108+0x6], R7 ;  /* 0x000006076c007388 */ /* 0x0001e20000000400 */
[----:B-1----:R-:W-:-:S03]  /*9bc0*/  PRMT R5, R0, 0x7610, R5 ;  /* 0x0000761000057816 */ /* 0x002fc60000000005 */
[----:B------:R-:W-:Y:S01]  /*9bd0*/  STS.U16 [R107+0x8], R8 ;  /* 0x000008086b007388 */ /* 0x000fe20000000400 */
[----:B------:R-:W-:-:S03]  /*9be0*/  PRMT R6, R0, 0x7632, R6 ;  /* 0x0000763200067816 */ /* 0x000fc60000000006 */
[----:B------:R-:W3:Y:S01]  /*9bf0*/  LDL.LU R83, [R1+0x94] ;  /* 0x0000940001537983 */ /* 0x000ee20000300800 */
[----:B------:R-:W-:Y:S02]  /*9c00*/  F2FP.BF16.F32.PACK_AB R0, R80, R43 ;  /* 0x0000002b5000723e */ /* 0x000fe400000010ff */
[C---:B0-----:R-:W-:Y:S01]  /*9c10*/  PRMT R7, R3.reuse, 0x7610, R7 ;  /* 0x0000761003077816 */ /* 0x041fe20000000007 */
[----:B------:R0:W-:Y:S04]  /*9c20*/  STS.U16 [R106+0xa], R9 ;  /* 0x00000a096a007388 */ /* 0x0001e80000000400 */
[----:B------:R-:W3:Y:S04]  /*9c30*/  LDL.LU R82, [R1+0x90] ;  /* 0x0000900001527983 */ /* 0x000ee80000300800 */
[----:B------:R-:W3:Y:S01]  /*9c40*/  LDL.LU R81, [R1+0x8c] ;  /* 0x00008c0001517983 */ /* 0x000ee20000300800 */
[----:B0-----:R-:W-:-:S02]  /*9c50*/  PRMT R9, R3, 0x7632, R9 ;  /* 0x0000763203097816 */ /* 0x001fc40000000009 */
[----:B------:R-:W-:Y:S01]  /*9c60*/  F2FP.BF16.F32.PACK_AB R3, R42, R41 ;  /* 0x000000292a03723e */ /* 0x000fe200000010ff */
[----:B------:R-:W3:Y:S04]  /*9c70*/  LDL.LU R80, [R1+0x88] ;  /* 0x0000880001507983 */ /* 0x000ee80000300800 */
[----:B------:R-:W3:Y:S01]  /*9c80*/  LDL.LU R42, [R1+0x84] ;  /* 0x00008400012a7983 */ /* 0x000ee20000300800 */
[----:B------:R-:W-:-:S03]  /*9c90*/  UIADD3 UR30, UPT, UPT, UR30, 0x800, URZ ;  /* 0x000008001e1e7890 */ /* 0x000fc6000fffe0ff */
[----:B------:R0:W-:Y:S04]  /*9ca0*/  STS.U16 [R105+0xc], R10 ;  /* 0x00000c0a69007388 */ /* 0x0001e80000000400 */
[----:B------:R1:W-:Y:S04]  /*9cb0*/  STS.U16 [R104+0xe], R4 ;  /* 0x00000e0468007388 */ /* 0x0003e80000000400 */
[----:B------:R1:W-:Y:S01]  /*9cc0*/  STS.U16 [R103+0x10], R5 ;  /* 0x0000100567007388 */ /* 0x0003e20000000400 */
[----:B0-----:R-:W-:-:S03]  /*9cd0*/  PRMT R10, R3, 0x7610, R10 ;  /* 0x00007610030a7816 */ /* 0x001fc6000000000a */
[----:B------:R-:W-:Y:S01]  /*9ce0*/  STS.U16 [R102+0x12], R6 ;  /* 0x0000120666007388 */ /* 0x000fe20000000400 */
[----:B-1----:R-:W-:-:S03]  /*9cf0*/  PRMT R4, R0, 0x7632, R4 ;  /* 0x0000763200047816 */ /* 0x002fc60000000004 */
[----:B------:R-:W-:Y:S01]  /*9d00*/  STS.U16 [R101+0x14], R7 ;  /* 0x0000140765007388 */ /* 0x000fe20000000400 */
[----:B------:R-:W-:-:S03]  /*9d10*/  PRMT R5, R3, 0x7632, R5 ;  /* 0x0000763203057816 */ /* 0x000fc60000000005 */
[----:B------:R-:W-:Y:S01]  /*9d20*/  STS.U16 [R100+0x16], R9 ;  /* 0x0000160964007388 */ /* 0x000fe20000000400 */
[----:B------:R-:W-:-:S03]  /*9d30*/  MOV R8, UR30 ;  /* 0x0000001e00087c02 */ /* 0x000fc60008000f00 */
[----:B------:R0:W-:Y:S04]  /*9d40*/  STS.U16 [R99+0x18], R0 ;  /* 0x0000180063007388 */ /* 0x0001e80000000400 */
[----:B------:R-:W-:Y:S04]  /*9d50*/  STS.U16 [R98+0x1a], R4 ;  /* 0x00001a0462007388 */ /* 0x000fe80000000400 */
[----:B------:R-:W-:Y:S04]  /*9d60*/  STS.U16 [R97+0x1c], R10 ;  /* 0x00001c0a61007388 */ /* 0x000fe80000000400 */
[----:B------:R1:W-:Y:S01]  /*9d70*/  STS.U16 [R96+0x1e], R5 ;  /* 0x00001e0560007388 */ /* 0x0003e20000000400 */
[----:B------:R-:W-:-:S03]  /*9d80*/  NOP ;  /* 0x0000000000007918 */ /* 0x000fc60000000000 */
[----:B------:R-:W-:Y:S04]  /*9d90*/  LDS.U16 R3, [R95] ;  /* 0x000000005f037984 */ /* 0x000fe80000000400 */
[----:B------:R-:W-:Y:S01]  /*9da0*/  LDS.U16 R7, [R94+0x40] ;  /* 0x000040005e077984 */ /* 0x000fe20000000400 */
[----:B------:R-:W-:Y:S01]  /*9db0*/  UMOV UR8, UR29 ;  /* 0x0000001d00087c82 */ /* 0x000fe20008000000 */
[----:B------:R-:W-:Y:S02]  /*9dc0*/  UMOV UR9, URZ ;  /* 0x000000ff00097c82 */ /* 0x000fe40008000000 */
[----:B------:R-:W-:Y:S01]  /*9dd0*/  UIMAD.WIDE.U32 UR14, UR28, UR16, UR8 ;  /* 0x000000101c0e72a5 */ /* 0x000fe2000f8e0008 */
[----:B------:R-:W-:-:S03]  /*9de0*/  LOP3.LUT R77, R79, 0x1f, RZ, 0xc0, !PT ;  /* 0x0000001f4f4d7812 */ /* 0x000fc600078ec0ff */
[----:B------:R-:W-:Y:S01]  /*9df0*/  UIMAD UR15, UR28, UR17, UR15 ;  /* 0x000000111c0f72a4 */ /* 0x000fe2000f8e020f */
[----:B------:R-:W1:Y:S01]  /*9e00*/  LDCU.64 UR16, c[0x0][0x550] ;  /* 0x0000aa00ff1077ac */ /* 0x000e620008000a00 */
[----:B0-----:R-:W-:Y:S01]  /*9e10*/  LOP3.LUT R0, R77, 0x3e00, R85, 0xf8, !PT ;  /* 0x00003e004d007812 */ /* 0x001fe200078ef855 */
[----:B------:R-:W-:Y:S02]  /*9e20*/  UIMAD UR13, UR12, UR19, URZ ;  /* 0x000000130c0d72a4 */ /* 0x000fe4000f8e02ff */
[----:B------:R-:W-:-:S04]  /*9e30*/  UIMAD.WIDE.U32 UR14, UR12, UR18, UR14 ;  /* 0x000000120c0e72a5 */ /* 0x000fc8000f8e000e */
[----:B------:R-:W-:Y:S02]  /*9e40*/  IMAD.U32 R6, RZ, RZ, UR13 ;  /* 0x0000000dff067e24 */ /* 0x000fe4000f8e00ff */
[----:B-1----:R-:W-:-:S04]  /*9e50*/  IADD3 R5, P1, PT, R0, UR14, RZ ;  /* 0x0000000e00057c10 */ /* 0x002fc8000ff3e0ff */
[----:B------:R-:W-:Y:S01]  /*9e60*/  IADD3.X R6, PT, PT, R6, UR15, RZ, P1, !PT ;  /* 0x0000000f06067c10 */ /* 0x000fe20008ffe4ff */
[----:B------:R-:W0:Y:S01]  /*9e70*/  LDCU.64 UR14, c[0x0][0x518] ;  /* 0x0000a300ff0e77ac */ /* 0x000e220008000a00 */
[----:B------:R-:W-:-:S04]  /*9e80*/  LEA R4, P4, R5, UR16, 0x1 ;  /* 0x0000001005047c11 */ /* 0x000fc8000f8808ff */
[----:B------:R-:W-:Y:S01]  /*9e90*/  LEA.HI.X R5, R5, UR17, R6, 0x1, P4 ;  /* 0x0000001105057c11 */ /* 0x000fe2000a0f0c06 */
[----:B------:R-:W1:Y:S01]  /*9ea0*/  LDCU.64 UR16, c[0x0][0x520] ;  /* 0x0000a400ff1077ac */ /* 0x000e620008000a00 */
[----:B--2---:R-:W-:Y:S04]  /*9eb0*/  LDS.U16 R9, [R93+0x80] ;  /* 0x000080005d097984 */ /* 0x004fe80000000400 */
[----:B------:R-:W-:Y:S04]  /*9ec0*/  LDS.U16 R11, [R92+0xc0] ;  /* 0x0000c0005c0b7984 */ /* 0x000fe80000000400 */
[----:B-----5:R-:W-:Y:S04]  /*9ed0*/  LDS.U16 R13, [R91+0x100] ;  /* 0x000100005b0d7984 */ /* 0x020fe80000000400 */
[----:B------:R-:W-:Y:S04]  /*9ee0*/  LDS.U16 R15, [R90+0x140] ;  /* 0x000140005a0f7984 */ /* 0x000fe80000000400 */
[----:B----4-:R-:W-:Y:S04]  /*9ef0*/  LDS.U16 R17, [R89+0x180] ;  /* 0x0001800059117984 */ /* 0x010fe80000000400 */
[----:B------:R-:W-:Y:S04]  /*9f00*/  LDS.U16 R19, [R88+0x1c0] ;  /* 0x0001c00058137984 */ /* 0x000fe80000000400 */
[----:B---3--:R-:W-:Y:S04]  /*9f10*/  LDS.U16 R21, [R87+0x200] ;  /* 0x0002000057157984 */ /* 0x008fe80000000400 */
        /* <DEDUP_REMOVED lines=43> */
[----:B------:R-:W-:-:S04]  /*a1d0*/  F2FP.BF16.F32.PACK_AB R6, R36, R35 ;  /* 0x000000232406723e */ /* 0x000fc800000010ff */
[C---:B--2---:R-:W-:Y:S02]  /*a1e0*/  PRMT R7, R6.reuse, 0x7610, R7 ;  /* 0x0000761006077816 */ /* 0x044fe40000000007 */
[----:B---3--:R-:W-:Y:S02]  /*a1f0*/  PRMT R9, R6, 0x7632, R9 ;  /* 0x0000763206097816 */ /* 0x008fe40000000009 */
[----:B----4-:R-:W-:Y:S02]  /*a200*/  F2FP.BF16.F32.PACK_AB R5, R38, R37 ;  /* 0x000000252605723e */ /* 0x010fe400000010ff */
[----:B------:R-:W-:Y:S02]  /*a210*/  F2FP.BF16.F32.PACK_AB R6, R44, R39 ;  /* 0x000000272c06723e */ /* 0x000fe400000010ff */
[----:B------:R-:W-:Y:S02]  /*a220*/  F2FP.BF16.F32.PACK_AB R3, R154, R45 ;  /* 0x0000002d9a03723e */ /* 0x000fe400000010ff */
[----:B------:R-:W-:-:S02]  /*a230*/  PRMT R10, R5, 0x7632, R10 ;  /* 0x00007632050a7816 */ /* 0x000fc4000000000a */
[----:B------:R-:W-:Y:S02]  /*a240*/  F2FP.BF16.F32.PACK_AB R4, R159, R158 ;  /* 0x0000009e9f04723e */ /* 0x000fe400000010ff */
[----:B------:R-:W-:Y:S02]  /*a250*/  PRMT R11, R6, 0x7632, R11 ;  /* 0x00007632060b7816 */ /* 0x000fe4000000000b */
[C---:B------:R-:W-:Y:S01]  /*a260*/  PRMT R12, R3.reuse, 0x7610, R12 ;  /* 0x00007610030c7816 */ /* 0x040fe2000000000c */
[----:B------:R2:W-:Y:S04]  /*a270*/  STS.U16 [R111], R7 ;  /* 0x000000076f007388 */ /* 0x0005e80000000400 */
        /* <DEDUP_REMOVED lines=20> */
[----:B------:R-:W-:-:S02]  /*a3c0*/  PRMT R14, R3, 0x7610, R14 ;  /* 0x00007610030e7816 */ /* 0x000fc4000000000e */
[----:B------:R-:W-:Y:S01]  /*a3d0*/  PRMT R16, R3, 0x7632, R16 ;  /* 0x0000763203107816 */ /* 0x000fe20000000010 */
        /* <DEDUP_REMOVED lines=27> */
[----:B------:R-:W3:Y:S03]  /*a590*/  LDCU.64 UR14, c[0x0][0x560] ;  /* 0x0000ac00ff0e77ac */ /* 0x000ee60008000a00 */
[----:B-1----:R-:W-:-:S04]  /*a5a0*/  UIMAD.WIDE.U32 UR8, UR12, UR16, UR8 ;  /* 0x000000100c0872a5 */ /* 0x002fc8000f8e0008 */
[----:B------:R-:W-:Y:S01]  /*a5b0*/  UIMAD UR9, UR12, UR17, UR9 ;  /* 0x000000110c0972a4 */ /* 0x000fe2000f8e0209 */
        /* <DEDUP_REMOVED lines=8> */
[----:B------:R-:W-:Y:S02]  /*a640*/  UIADD3 UR20, UP1, UPT, UR20, -0x1000, URZ ;  /* 0xfffff00014147890 */ /* 0x000fe4000ff3e0ff */
[----:B------:R-:W-:Y:S02]  /*a650*/  UIADD3 UR22, UP2, UPT, UR22, -0x1000, URZ ;  /* 0xfffff00016167890 */ /* 0x000fe4000ff5e0ff */
[----:B------:R-:W-:Y:S02]  /*a660*/  UIADD3 UR24, UP3, UPT, UR24, -0x1000, URZ ;  /* 0xfffff00018187890 */ /* 0x000fe4000ff7e0ff */
[----:B------:R-:W-:-:S02]  /*a670*/  UIADD3.X UR21, UPT, UPT, UR21, -0x1, URZ, UP1, !UPT ;  /* 0xffffffff15157890 */ /* 0x000fc40008ffe4ff */
[----:B------:R-:W-:Y:S02]  /*a680*/  UIADD3.X UR23, UPT, UPT, UR23, -0x1, URZ, UP2, !UPT ;  /* 0xffffffff17177890 */ /* 0x000fe400097fe4ff */
[----:B------:R-:W-:Y:S01]  /*a690*/  UIADD3.X UR25, UPT, UPT, UR25, -0x1, URZ, UP3, !UPT ;  /* 0xffffffff19197890 */ /* 0x000fe20009ffe4ff */
[----:B--2---:R-:W-:-:S04]  /*a6a0*/  FADD.FTZ R35, R35, R5 ;  /* 0x0000000523237221 */ /* 0x004fc80000010000 */
[----:B------:R-:W-:-:S04]  /*a6b0*/  FADD.FTZ R36, R35, R36 ;  /* 0x0000002423247221 */ /* 0x000fc80000010000 */
[----:B------:R-:W-:-:S04]  /*a6c0*/  FADD.FTZ R37, R36, R37 ;  /* 0x0000002524257221 */ /* 0x000fc80000010000 */
[----:B------:R-:W-:-:S04]  /*a6d0*/  FADD.FTZ R38, R37, R38 ;  /* 0x0000002625267221 */ /* 0x000fc80000010000 */
[----:B------:R-:W-:-:S04]  /*a6e0*/  FADD.FTZ R39, R38, R39 ;  /* 0x0000002726277221 */ /* 0x000fc80000010000 */
[----:B------:R-:W-:Y:S01]  /*a6f0*/  FADD.FTZ R44, R39, R44 ;  /* 0x0000002c272c7221 */ /* 0x000fe20000010000 */
[----:B------:R-:W-:-:S03]  /*a700*/  IADD3 R5, P0, PT, R0, UR8, RZ ;  /* 0x0000000800057c10 */ /* 0x000fc6000ff1e0ff */
[----:B------:R-:W-:Y:S01]  /*a710*/  FADD.FTZ R45, R44, R45 ;  /* 0x0000002d2c2d7221 */ /* 0x000fe20000010000 */
[----:B------:R-:W-:Y:S02]  /*a720*/  IADD3.X R6, PT, PT, RZ, UR9, RZ, P0, !PT ;  /* 0x00000009ff067c10 */ /* 0x000fe400087fe4ff */
[----:B---3--:R-:W-:Y:S01]  /*a730*/  LEA R4, P3, R5, UR14, 0x1 ;  /* 0x0000000e05047c11 */ /* 0x008fe2000f8608ff */
[----:B------:R-:W-:-:S03]  /*a740*/  FADD.FTZ R45, R45, R154 ;  /* 0x0000009a2d2d7221 */ /* 0x000fc60000010000 */
[----:B------:R-:W-:Y:S01]  /*a750*/  LEA.HI.X R5, R5, UR15, R6, 0x1, P3 ;  /* 0x0000000f05057c11 */ /* 0x000fe200098f0c06 */
[----:B------:R-:W-:Y:S01]  /*a760*/  FADD.FTZ R158, R45, R158 ;  /* 0x0000009e2d9e7221 */ /* 0x000fe20000010000 */
[----:B------:R-:W-:-:S03]  /*a770*/  ISETP.GE.AND P0, PT, R75, R43, PT ;  /* 0x0000002b4b00720c */ /* 0x000fc60003f06270 */
[----:B------:R-:W-:Y:S01]  /*a780*/  FADD.FTZ R159, R158, R159 ;  /* 0x0000009f9e9f7221 */ /* 0x000fe20000010000 */
[----:B------:R0:W-:Y:S01]  /*a790*/  @!P2 STG.E.U16 desc[UR34][R4.64], R3 ;  /* 0x000000030400a986 */ /* 0x0001e2000c101522 */
[-C--:B------:R-:W-:Y:S02]  /*a7a0*/  ISETP.GE.AND P3, PT, R71, R43.reuse, PT ;  /* 0x0000002b4700720c */ /* 0x080fe40003f66270 */
[-C--:B------:R-:W-:Y:S01]  /*a7b0*/  ISETP.GE.AND P2, PT, R70, R43.reuse, PT ;  /* 0x0000002b4600720c */ /* 0x080fe20003f46270 */
        /* <DEDUP_REMOVED lines=20> */
[----:B0-----:R-:W-:-:S04]  /*a900*/  FADD.FTZ R3, R164, R40 ;  /* 0x00000028a4037221 */ /* 0x001fc80000010000 */
[----:B------:R-:W-:Y:S01]  /*a910*/  FADD.FTZ R3, R3, R46 ;  /* 0x0000002e03037221 */ /* 0x000fe20000010000 */
        /* <DEDUP_REMOVED lines=8> */
[----:B------:R-:W-:-:S07]  /*a9a0*/  UIADD3 UR8, UPT, UPT, UR11, -0x1, URZ ;  /* 0xffffffff0b087890 */ /* 0x000fce000fffe0ff */
[----:B------:R-:W-:Y:S01]  /*a9b0*/  UMOV UR11, UR8 ;  /* 0x00000008000b7c82 */ /* 0x000fe20008000000 */
[----:B------:R-:W-:Y:S05]  /*a9c0*/  BRA.U UP0, `(.L_x_461) ;  /* 0xffffff5d00887547 */ /* 0x000fea000b83ffff */
.L_x_413:
[----:B------:R-:W0:Y:S01]  /*a9d0*/  LDCU.64 UR6, c[0x0][0x548] ;  /* 0x0000a900ff0677ac */ /* 0x000e220008000a00 */
[----:B-1----:R-:W1:Y:S01]  /*a9e0*/  S2R R11, SR_TID.X ;  /* 0x00000000000b7919 */ /* 0x002e620000002100 */
        /* <DEDUP_REMOVED lines=39> */
[----:B------:R-:W-:Y:S01]  /*ac60*/  MOV R2, UR4 ;  /* 0x0000000400027c02 */ /* 0x000fe20008000f00 */
[----:B------:R-:W-:Y:S02]  /*ac70*/  IMAD.U32 R3, RZ, RZ, UR5 ;  /* 0x00000005ff037e24 */ /* 0x000fe4000f8e00ff */
[----:B--2---:R-:W-:-:S05]  /*ac80*/  FADD.FTZ R5, R0, R5 ;  /* 0x0000000500057221 */ /* 0x004fca0000010000 */
[----:B------:R2:W-:Y:S02]  /*ac90*/  REDG.E.ADD.F32.FTZ.RN.STRONG.GPU desc[UR34][R2.64], R5 ;  /* 0x00000005020079a6 */ /* 0x0005e4000c12f322 */
.L_x_463:
[----:B------:R-:W-:Y:S05]  /*aca0*/  BSYNC.RECONVERGENT B0 ;  /* 0x0000000000007941 */ /* 0x000fea0003800200 */
.L_x_462:
        /* <DEDUP_REMOVED lines=43> */
.L_x_465:
[----:B------:R-:W-:Y:S05]  /*af60*/  BSYNC.RECONVERGENT B0 ;  /* 0x0000000000007941 */ /* 0x000fea0003800200 */
.L_x_464:
[----:B------:R-:W-:Y:S05]  /*af70*/  @P0 EXIT ;  /* 0x000000000000094d */ /* 0x000fea0003800000 */
[----:B------:R-:W3:Y:S01]  /*af80*/  LDCU.64 UR8, c[0x0][0x4a8] ;  /* 0x00009500ff0877ac */ /* 0x000ee20008000a00 */
[----:B------:R-:W4:Y:S01]  /*af90*/  S2UR UR13, SR_CgaCtaId ;  /* 0x00000000000d79c3 */ /* 0x000f220000008800 */
[----:B------:R-:W-:Y:S01]  /*afa0*/  BSSY.RECONVERGENT B0, `(.L_x_466) ;  /* 0x0000029000007945 */ /* 0x000fe20003800200 */
[----:B------:R-:W5:Y:S01]  /*afb0*/  LDCU.64 UR10, c[0x0][0x4c8] ;  /* 0x00009900ff0a77ac */ /* 0x000f620008000a00 */
[----:B------:R-:W0:Y:S01]  /*afc0*/  LDCU UR14, c[0x0][0x360] ;  /* 0x00006c00ff0e77ac */ /* 0x000e220008000800 */
[----:B------:R-:W0:Y:S01]  /*afd0*/  LDCU.64 UR16, c[0x0][0x4b0] ;  /* 0x00009600ff1077ac */ /* 0x000e220008000a00 */
[----:B------:R-:W0:Y:S01]  /*afe0*/  LDCU.64 UR18, c[0x0][0x4d0] ;  /* 0x00009a00ff1277ac */ /* 0x000e220008000a00 */
[----:B---3--:R-:W-:Y:S02]  /*aff0*/  UIMAD.WIDE.U32 UR4, UR12, UR8, URZ ;  /* 0x000000080c0472a5 */ /* 0x008fe4000f8e00ff */
[----:B-----5:R-:W-:Y:S02]  /*b000*/  UIMAD.WIDE.U32 UR6, UR12, UR10, URZ ;  /* 0x0000000a0c0672a5 */ /* 0x020fe4000f8e00ff */
[----:B------:R-:W-:Y:S01]  /*b010*/  UIMAD UR8, UR12, UR9, UR5 ;  /* 0x000000090c0872a4 */ /* 0x000fe2000f8e0205 */
[----:B------:R-:W3:Y:S02]  /*b020*/  LDCU.128 UR20, c[0x0][0x530] ;  /* 0x0000a600ff1477ac */ /* 0x000ee40008000c00 */
[----:B------:R-:W-:Y:S01]  /*b030*/  UMOV UR9, 0x400 ;  /* 0x0000040000097882 */ /* 0x000fe20000000000 */
[----:B------:R-:W-:-:S02]  /*b040*/  UIMAD UR12, UR12, UR11, UR7 ;  /* 0x0000000b0c0c72a4 */ /* 0x000fc4000f8e0207 */
[----:B0---4-:R-:W-:-:S12]  /*b050*/  ULEA UR9, UR13, UR9, 0x18 ;  /* 0x000000090d097291 */ /* 0x011fd8000f8ec0ff */
.L_x_467:
[----:B------:R-:W-:Y:S01]  /*b060*/  LEA R0, R11, UR9, 0x2 ;  /* 0x000000090b007c11 */ /* 0x000fe2000f8e10ff */
[----:B012---:R-:W-:Y:S01]  /*b070*/  IMAD.U32 R5, RZ, RZ, UR5 ;  /* 0x00000005ff057e24 */ /* 0x007fe2000f8e00ff */
[----:B------:R-:W-:Y:S01]  /*b080*/  MOV R4, UR4 ;  /* 0x0000000400047c02 */ /* 0x000fe20008000f00 */
[----:B------:R-:W-:Y:S01]  /*b090*/  IMAD.U32 R8, RZ, RZ, UR6 ;  /* 0x00000006ff087e24 */ /* 0x000fe2000f8e00ff */
[----:B------:R-:W-:Y:S01]  /*b0a0*/  SHF.R.S32.HI R5, RZ, 0x1f, R11 ;  /* 0x0000001fff057819 */ /* 0x000fe2000001140b */
[----:B------:R-:W0:Y:S01]  /*b0b0*/  LDS R13, [R0+0x4de0] ;  /* 0x004de000000d7984 */ /* 0x000e220000000800 */
[----:B------:R-:W-:Y:S01]  /*b0c0*/  IMAD.U32 R3, RZ, RZ, UR8 ;  /* 0x00000008ff037e24 */ /* 0x000fe2000f8e00ff */
[----:B------:R-:W-:Y:S01]  /*b0d0*/  MOV R7, UR12 ;  /* 0x0000000c00077c02 */ /* 0x000fe20008000f00 */
[----:B------:R-:W-:Y:S01]  /*b0e0*/  IMAD.MOV.U32 R2, RZ, RZ, R4 ;  /* 0x000000ffff027224 */ /* 0x000fe200078e0004 */
[----:B------:R-:W1:Y:S01]  /*b0f0*/  LDS R15, [R0+0x51e0] ;  /* 0x0051e000000f7984 */ /* 0x000e620000000800 */
[C---:B------:R-:W-:Y:S01]  /*b100*/  IMAD R4, R5.reuse, UR16, RZ ;  /* 0x0000001005047c24 */ /* 0x040fe2000f8e02ff */
[----:B------:R-:W-:Y:S01]  /*b110*/  MOV R6, R8 ;  /* 0x0000000800067202 */ /* 0x000fe20000000f00 */
[----:B------:R-:W-:Y:S01]  /*b120*/  IMAD R10, R5, UR18, RZ ;  /* 0x00000012050a7c24 */ /* 0x000fe2000f8e02ff */
[----:B------:R-:W-:Y:S01]  /*b130*/  MOV R9, UR7 ;  /* 0x0000000700097c02 */ /* 0x000fe20008000f00 */
[----:B------:R-:W-:-:S04]  /*b140*/  IMAD.WIDE.U32 R2, R11, UR16, R2 ;  /* 0x000000100b027c25 */ /* 0x000fc8000f8e0002 */
[C---:B------:R-:W-:Y:S01]  /*b150*/  IMAD R5, R11.reuse, UR17, R4 ;  /* 0x000000110b057c24 */ /* 0x040fe2000f8e0204 */
[----:B---3--:R-:W-:Y:S01]  /*b160*/  LEA R4, P0, R2, UR20, 0x2 ;  /* 0x0000001402047c11 */ /* 0x008fe2000f8010ff */
[C---:B------:R-:W-:Y:S02]  /*b170*/  IMAD R9, R11.reuse, UR19, R10 ;  /* 0x000000130b097c24 */ /* 0x040fe4000f8e020a */
[----:B------:R-:W-:-:S04]  /*b180*/  IMAD.WIDE.U32 R6, R11, UR18, R6 ;  /* 0x000000120b067c25 */ /* 0x000fc8000f8e0006 */
[----:B------:R-:W-:Y:S01]  /*b190*/  IMAD.IADD R5, R3, 0x1, R5 ;  /* 0x0000000103057824 */ /* 0x000fe200078e0205 */
[----:B------:R-:W-:Y:S01]  /*b1a0*/  IADD3 R3, PT, PT, R7, R9, RZ ;  /* 0x0000000907037210 */ /* 0x000fe20007ffe0ff */
[----:B------:R-:W-:Y:S01]  /*b1b0*/  VIADD R11, R11, UR14 ;  /* 0x0000000e0b0b7c36 */ /* 0x000fe20008000000 */
[----:B------:R-:W-:Y:S02]  /*b1c0*/  LEA R8, P1, R6, UR22, 0x2 ;  /* 0x0000001606087c11 */ /* 0x000fe4000f8210ff */
[----:B------:R-:W-:Y:S02]  /*b1d0*/  LEA.HI.X R5, R2, UR21, R5, 0x2, P0 ;  /* 0x0000001502057c11 */ /* 0x000fe400080f1405 */
[----:B------:R-:W-:Y:S02]  /*b1e0*/  ISETP.GE.AND P0, PT, R11, UR15, PT ;  /* 0x0000000f0b007c0c */ /* 0x000fe4000bf06270 */
[----:B------:R-:W-:Y:S01]  /*b1f0*/  LEA.HI.X R9, R6, UR23, R3, 0x2, P1 ;  /* 0x0000001706097c11 */ /* 0x000fe200088f1403 */
[----:B0-----:R0:W-:Y:S04]  /*b200*/  REDG.E.ADD.F32.FTZ.RN.STRONG.GPU desc[UR34][R4.64], R13 ;  /* 0x0000000d040079a6 */ /* 0x0011e8000c12f322 */
[----:B-1----:R0:W-:Y:S06]  /*b210*/  REDG.E.ADD.F32.FTZ.RN.STRONG.GPU desc[UR34][R8.64], R15 ;  /* 0x0000000f080079a6 */ /* 0x0021ec000c12f322 */
[----:B------:R-:W-:Y:S05]  /*b220*/  @!P0 BRA `(.L_x_467) ;  /* 0xfffffffc008c8947 */ /* 0x000fea000383ffff */
[----:B------:R-:W-:Y:S05]  /*b230*/  BSYNC.RECONVERGENT B0 ;  /* 0x0000000000007941 */ /* 0x000fea0003800200 */
.L_x_466:
[----:B------:R-:W-:Y:S05]  /*b240*/  EXIT ;  /* 0x000000000000794d */ /* 0x000fea0003800000 */
.L_x_420:
[----:B------:R-:W-:Y:S01]  /*b250*/  HFMA2 R86, -RZ, RZ, 0, 0 ;  /* 0x00000000ff567431 */ /* 0x000fe200000001ff */
[----:B------:R-:W-:Y:S01]  /*b260*/  MOV R139, R136 ;  /* 0x00000088008b7202 */ /* 0x000fe20000000f00 */
[----:B------:R-:W-:Y:S02]  /*b270*/  IMAD.MOV.U32 R87, RZ, RZ, 0x1 ;  /* 0x00000001ff577424 */ /* 0x000fe400078e00ff */
[----:B------:R-:W-:-:S07]  /*b280*/  IMAD.MOV.U32 R152, RZ, RZ, -0x1 ;  /* 0xffffffffff987424 */ /* 0x000fce00078e00ff */
[----:B-1---5:R-:W-:Y:S05]  /*b290*/  WARPSYNC.COLLECTIVE R152, `(.L_x_468) ;  /* 0x0000000098087348 */ /* 0x022fea0003c00000 */
[----:B------:R0:W2:Y:S02]  /*b2a0*/  SHFL.UP P6, R140, R139, R87, R86 ;  /* 0x040000578b8c7389 */ /* 0x0000a400000c0056 */
[----:B012--5:R-:W-:Y:S05]  /*b2b0*/  ENDCOLLECTIVE ;  /* 0x000000000000791b */ /* 0x027fea0003800000 */
.L_x_468:
[----:B------:R-:W-:Y:S01]  /*b2c0*/  IMAD.MOV.U32 R139, RZ, RZ, R137 ;  /* 0x000000ffff8b7224 */ /* 0x000fe200078e0089 */
[----:B------:R-:W-:-:S07]  /*b2d0*/  MOV R138, R140 ;  /* 0x0000008c008a7202 */ /* 0x000fce0000000f00 */
[----:B------:R-:W-:Y:S05]  /*b2e0*/  WARPSYNC.COLLECTIVE R152, `(.L_x_469) ;  /* 0x0000000098087348 */ /* 0x000fea0003c00000 */
[----:B------:R0:W1:Y:S02]  /*b2f0*/  SHFL.UP P6, R140, R139, R87, R86 ;  /* 0x040000578b8c7389 */ /* 0x00006400000c0056 */
[----:B01----:R-:W-:Y:S05]  /*b300*/  ENDCOLLECTIVE ;  /* 0x000000000000791b */ /* 0x003fea0003800000 */
.L_x_469:
[----:B------:R-:W-:Y:S01]  /*b310*/  HFMA2 R87, -RZ, RZ, 0, 1.1920928955078125e-07 ;  /* 0x00000002ff577431 */ /* 0x000fe200000001ff */
[----:B------:R-:W-:-:S05]  /*b320*/  MOV R86, R140 ;  /* 0x0000008c00567202 */ /* 0x000fca0000000f00 */
[C---:B------:R-:W-:Y:S01]  /*b330*/  FFMA.FTZ R140, R136.reuse, R86, R137 ;  /* 0x00000056888c7223 */ /* 0x040fe20000010089 */
[----:B------:R-:W-:Y:S01]  /*b340*/  @P5 FMUL.FTZ R136, R136, R138 ;  /* 0x0000008a88885220 */ /* 0x000fe20000410000 */
[----:B------:R-:W-:-:S03]  /*b350*/  IMAD.MOV.U32 R86, RZ, RZ, RZ ;  /* 0x000000ffff567224 */ /* 0x000fc600078e00ff */
[----:B------:R-:W-:Y:S01]  /*b360*/  IMAD.MOV.U32 R139, RZ, RZ, R136 ;  /* 0x000000ffff8b7224 */ /* 0x000fe200078e0088 */
[----:B------:R-:W-:Y:S02]  /*b370*/  FSEL R138, R137, R140, !P5 ;  /* 0x0000008c898a7208 */ /* 0x000fe40006800000 */
[----:B------:R-:W-:-:S13]  /*b380*/  ISETP.GE.AND P5, PT, R141, 0x8, PT ;  /* 0x000000088d00780c */ /* 0x000fda0003fa6270 */
[----:B------:R-:W-:Y:S05]  /*b390*/  WARPSYNC.COLLECTIVE R152, `(.L_x_470) ;  /* 0x0000000098087348 */ /* 0x000fea0003c00000 */
[----:B------:R0:W1:Y:S02]  /*b3a0*/  SHFL.UP P6, R140, R139, R87, R86 ;  /* 0x040000578b8c7389 */ /* 0x00006400000c0056 */
[----:B01----:R-:W-:Y:S05]  /*b3b0*/  ENDCOLLECTIVE ;  /* 0x000000000000791b */ /* 0x003fea0003800000 */
.L_x_470:
[----:B------:R-:W-:Y:S01]  /*b3c0*/  IMAD.MOV.U32 R139, RZ, RZ, R138 ;  /* 0x000000ffff8b7224 */ /* 0x000fe200078e008a */
[----:B------:R-:W-:-:S07]  /*b3d0*/  MOV R137, R140 ;  /* 0x0000008c00897202 */ /* 0x000fce0000000f00 */
[----:B------:R-:W-:Y:S05]  /*b3e0*/  WARPSYNC.COLLECTIVE R152, `(.L_x_471) ;  /* 0x0000000098087348 */ /* 0x000fea0003c00000 */
[----:B------:R0:W1:Y:S02]  /*b3f0*/  SHFL.UP P6, R140, R139, R87, R86 ;  /* 0x040000578b8c7389 */ /* 0x00006400000c0056 */
[----:B01----:R-:W-:Y:S05]  /*b400*/  ENDCOLLECTIVE ;  /* 0x000000000000791b */ /* 0x003fea0003800000 */
.L_x_471:
[----:B------:R-:W-:Y:S01]  /*b410*/  HFMA2 R87, -RZ, RZ, 0, 2.384185791015625e-07 ;  /* 0x00000004ff577431 */ /* 0x000fe200000001ff */
[----:B------:R-:W-:-:S05]  /*b420*/  MOV R86, R140 ;  /* 0x0000008c00567202 */ /* 0x000fca0000000f00 */
[C---:B------:R-:W-:Y:S01]  /*b430*/  FFMA.FTZ R86, R136.reuse, R86, R138 ;  /* 0x0000005688567223 */ /* 0x040fe2000001008a */
[----:B------:R-:W-:-:S04]  /*b440*/  @P4 FMUL.FTZ R136, R136, R137 ;  /* 0x0000008988884220 */ /* 0x000fc80000410000 */
[----:B------:R-:W-:Y:S01]  /*b450*/  FSEL R138, R138, R86, !P4 ;  /* 0x000000568a8a7208 */ /* 0x000fe20006000000 */
[----:B------:R-:W-:Y:S02]  /*b460*/  IMAD.MOV.U32 R139, RZ, RZ, R136 ;  /* 0x000000ffff8b7224 */ /* 0x000fe400078e0088 */
[----:B------:R-:W-:-:S07]  /*b470*/  IMAD.MOV.U32 R86, RZ, RZ, RZ ;  /* 0x000000ffff567224 */ /* 0x000fce00078e00ff */
[----:B------:R-:W-:Y:S05]  /*b480*/  WARPSYNC.COLLECTIVE R152, `(.L_x_472) ;  /* 0x0000000098087348 */ /* 0x000fea0003c00000 */
[----:B------:R0:W1:Y:S02]  /*b490*/  SHFL.UP P6, R140, R139, R87, R86 ;  /* 0x040000578b8c7389 */ /* 0x00006400000c0056 */
[----:B01----:R-:W-:Y:S05]  /*b4a0*/  ENDCOLLECTIVE ;  /* 0x000000000000791b */ /* 0x003fea0003800000 */
.L_x_472:
[----:B------:R-:W-:Y:S01]  /*b4b0*/  IMAD.MOV.U32 R139, RZ, RZ, R138 ;  /* 0x000000ffff8b7224 */ /* 0x000fe200078e008a */
[----:B------:R-:W-:-:S07]  /*b4c0*/  MOV R137, R140 ;  /* 0x0000008c00897202 */ /* 0x000fce0000000f00 */
[----:B------:R-:W-:Y:S05]  /*b4d0*/  WARPSYNC.COLLECTIVE R152, `(.L_x_473) ;  /* 0x0000000098087348 */ /* 0x000fea0003c00000 */
[----:B------:R0:W1:Y:S02]  /*b4e0*/  SHFL.UP P6, R140, R139, R87, R86 ;  /* 0x040000578b8c7389 */ /* 0x00006400000c0056 */
[----:B01----:R-:W-:Y:S05]  /*b4f0*/  ENDCOLLECTIVE ;  /* 0x000000000000791b */ /* 0x003fea0003800000 */
.L_x_473:
[----:B------:R-:W-:Y:S01]  /*b500*/  HFMA2 R87, -RZ, RZ, 0, 4.76837158203125e-07 ;  /* 0x00000008ff577431 */ /* 0x000fe200000001ff */
        /* <DEDUP_REMOVED lines=9> */
.L_x_474:
[----:B------:R-:W-:Y:S01]  /*b5a0*/  IMAD.MOV.U32 R139, RZ, RZ, R138 ;  /* 0x000000ffff8b7224 */ /* 0x000fe200078e008a */
[----:B------:R-:W-:-:S07]  /*b5b0*/  MOV R137, R140 ;  /* 0x0000008c00897202 */ /* 0x000fce0000000f00 */
[----:B------:R-:W-:Y:S05]  /*b5c0*/  WARPSYNC.COLLECTIVE R152, `(.L_x_475) ;  /* 0x0000000098087348 */ /* 0x000fea0003c00000 */
[----:B------:R0:W1:Y:S02]  /*b5d0*/  SHFL.UP P6, R140, R139, R87, R86 ;  /* 0x040000578b8c7389 */ /* 0x00006400000c0056 */
[----:B01----:R-:W-:Y:S05]  /*b5e0*/  ENDCOLLECTIVE ;  /* 0x000000000000791b */ /* 0x003fea0003800000 */
.L_x_475:
[----:B------:R-:W-:Y:S01]  /*b5f0*/  HFMA2 R87, -RZ, RZ, 0, 9.5367431640625e-07 ;  /* 0x00000010ff577431 */ /* 0x000fe200000001ff */
        /* <DEDUP_REMOVED lines=9> */
.L_x_476:
[----:B------:R-:W-:Y:S01]  /*b690*/  IMAD.MOV.U32 R139, RZ, RZ, R138 ;  /* 0x000000ffff8b7224 */ /* 0x000fe200078e008a */
[----:B------:R-:W-:-:S07]  /*b6a0*/  MOV R137, R140 ;  /* 0x0000008c00897202 */ /* 0x000fce0000000f00 */
[----:B------:R-:W-:Y:S05]  /*b6b0*/  WARPSYNC.COLLECTIVE R152, `(.L_x_477) ;  /* 0x0000000098087348 */ /* 0x000fea0003c00000 */
[----:B------:R0:W1:Y:S02]  /*b6c0*/  SHFL.UP P6, R140, R139, R87, R86 ;  /* 0x040000578b8c7389 */ /* 0x00006400000c0056 */
[----:B01----:R-:W-:Y:S05]  /*b6d0*/  ENDCOLLECTIVE ;  /* 0x000000000000791b */ /* 0x003fea0003800000 */
.L_x_477:
[----:B------:R-:W-:Y:S01]  /*b6e0*/  MOV R86, R140 ;  /* 0x0000008c00567202 */ /* 0x000fe20000000f00 */
[----:B------:R-:W-:Y:S06]  /*b6f0*/  BRA `(.L_x_478) ;  /* 0xffffffb400607947 */ /* 0x000fec000383ffff */
.L_x_421:
[----:B------:R-:W-:Y:S01]  /*b700*/  HFMA2 R87, -RZ, RZ, 0, 1.847743988037109375e-06 ;  /* 0x0000001fff577431 */ /* 0x000fe200000001ff */
[----:B------:R-:W-:Y:S01]  /*b710*/  BSSY B0, `(.L_x_479) ;  /* 0x0000007000007945 */ /* 0x000fe20003800000 */
[----:B------:R-:W-:Y:S01]  /*b720*/  IMAD.MOV.U32 R151, RZ, RZ, R136 ;  /* 0x000000ffff977224 */ /* 0x000fe200078e0088 */
[----:B------:R-:W-:Y:S01]  /*b730*/  MOV R152, 0xffffffff ;  /* 0xffffffff00987802 */ /* 0x000fe20000000f00 */
[----:B------:R-:W-:-:S07]  /*b740*/  IMAD.MOV.U32 R86, RZ, RZ, 0x1f ;  /* 0x0000001fff567424 */ /* 0x000fce00078e00ff */
[----:B-1---5:R-:W-:Y:S05]  /*b750*/  WARPSYNC.COLLECTIVE R152, `(.L_x_480) ;  /* 0x0000000098087348 */ /* 0x022fea0003c00000 */
[----:B------:R0:W2:Y:S02]  /*b760*/  SHFL.IDX P3, R153, R151, R87, R86 ;  /* 0x0000005797997389 */ /* 0x0000a40000060056 */
[----:B012--5:R-:W-:Y:S05]  /*b770*/  ENDCOLLECTIVE ;  /* 0x000000000000791b */ /* 0x027fea0003800000 */
.L_x_480:
[----:B------:R-:W-:Y:S05]  /*b780*/  BSYNC B0 ;  /* 0x0000000000007941 */ /* 0x000fea0003800000 */
.L_x_479:
[----:B------:R-:W-:Y:S05]  /*b790*/  BRA `(.L_x_481) ;  /* 0xffffffb400507947 */ /* 0x000fea000383ffff */
.L_x_422:
        /* <DEDUP_REMOVED lines=8> */
.L_x_483:
[----:B------:R-:W-:Y:S05]  /*b820*/  BSYNC B0 ;  /* 0x0000000000007941 */ /* 0x000fea0003800000 */
.L_x_482:
[----:B------:R-:W-:Y:S05]  /*b830*/  BRA `(.L_x_484) ;  /* 0xffffffb400307947 */ /* 0x000fea000383ffff */
.L_x_423:
[----:B------:R-:W-:Y:S01]  /*b840*/  HFMA2 R87, -RZ, RZ, 0, 5.9604644775390625e-08 ;  /* 0x00000001ff577431 */ /* 0x000fe200000001ff */
[----:B------:R-:W-:Y:S01]  /*b850*/  BSSY B0, `(.L_x_485) ;  /* 0x0000007000007945 */ /* 0x000fe20003800000 */
[----:B------:R-:W-:Y:S01]  /*b860*/  IMAD.MOV.U32 R139, RZ, RZ, R136 ;  /* 0x000000ffff8b7224 */ /* 0x000fe200078e0088 */
[----:B------:R-:W-:Y:S01]  /*b870*/  MOV R152, 0xffffffff ;  /* 0xffffffff00987802 */ /* 0x000fe20000000f00 */
[----:B------:R-:W-:-:S07]  /*b880*/  IMAD.MOV.U32 R86, RZ, RZ, RZ ;  /* 0x000000ffff567224 */ /* 0x000fce00078e00ff */
[----:B-1---5:R-:W-:Y:S05]  /*b890*/  WARPSYNC.COLLECTIVE R152, `(.L_x_486) ;  /* 0x0000000098087348 */ /* 0x022fea0003c00000 */
[----:B------:R0:W2:Y:S02]  /*b8a0*/  SHFL.UP P6, R140, R139, R87, R86 ;  /* 0x040000578b8c7389 */ /* 0x0000a400000c0056 */
[----:B012--5:R-:W-:Y:S05]  /*b8b0*/  ENDCOLLECTIVE ;  /* 0x000000000000791b */ /* 0x027fea0003800000 */
.L_x_486:
[----:B------:R-:W-:Y:S05]  /*b8c0*/  BSYNC B0 ;  /* 0x0000000000007941 */ /* 0x000fea0003800000 */
.L_x_485:
[----:B------:R-:W-:Y:S01]  /*b8d0*/  HFMA2 R86, -RZ, RZ, 0, 0 ;  /* 0x00000000ff567431 */ /* 0x000fe200000001ff */
[----:B------:R-:W-:Y:S01]  /*b8e0*/  MOV R139, R137 ;  /* 0x00000089008b7202 */ /* 0x000fe20000000f00 */
[----:B------:R-:W-:Y:S02]  /*b8f0*/  IMAD.MOV.U32 R87, RZ, RZ, 0x1 ;  /* 0x00000001ff577424 */ /* 0x000fe400078e00ff */
[----:B------:R-:W-:Y:S02]  /*b900*/  IMAD.MOV.U32 R152, RZ, RZ, -0x1 ;  /* 0xffffffffff987424 */ /* 0x000fe400078e00ff */
[----:B------:R-:W-:Y:S02]  /*b910*/  IMAD.MOV.U32 R136, RZ, RZ, R140 ;  /* 0x000000ffff887224 */ /* 0x000fe400078e008c */
[----:B------:R-:W-:-:S07]  /*b920*/  IMAD.MOV.U32 R151, RZ, RZ, R42 ;  /* 0x000000ffff977224 */ /* 0x000fce00078e002a */
[----:B------:R-:W-:Y:S05]  /*b930*/  WARPSYNC.COLLECTIVE R152, `(.L_x_487) ;  /* 0x0000000098087348 */ /* 0x000fea0003c00000 */
[----:B------:R0:W1:Y:S02]  /*b940*/  SHFL.UP P6, R140, R139, R87, R86 ;  /* 0x040000578b8c7389 */ /* 0x00006400000c0056 */
[----:B01----:R-:W-:Y:S05]  /*b950*/  ENDCOLLECTIVE ;  /* 0x000000000000791b */ /* 0x003fea0003800000 */
.L_x_487:
[----:B------:R-:W-:Y:S02]  /*b960*/  HFMA2 R87, -RZ, RZ, 0, 0 ;  /* 0x00000000ff577431 */ /* 0x000fe400000001ff */
[----:B------:R-:W-:-:S07]  /*b970*/  IMAD.MOV.U32 R86, RZ, RZ, 0x1f ;  /* 0x0000001fff567424 */ /* 0x000fce00078e00ff */
[----:B------:R-:W-:Y:S05]  /*b980*/  WARPSYNC.COLLECTIVE R152, `(.L_x_488) ;  /* 0x0000000098087348 */ /* 0x000fea0003c00000 */
[----:B------:R0:W1:Y:S02]  /*b990*/  SHFL.IDX P3, R153, R151, R87, R86 ;  /* 0x0000005797997389 */ /* 0x0000640000060056 */
[----:B01----:R-:W-:Y:S05]  /*b9a0*/  ENDCOLLECTIVE ;  /* 0x000000000000791b */ /* 0x003fea0003800000 */
.L_x_488:
[----:B------:R-:W-:Y:S01]  /*b9b0*/  MOV R137, R140 ;  /* 0x0000008c00897202 */ /* 0x000fe20000000f00 */
[----:B------:R-:W-:Y:S01]  /*b9c0*/  IMAD.MOV.U32 R151, RZ, RZ, R43 ;  /* 0x000000ffff977224 */ /* 0x000fe200078e002b */
[----:B------:R-:W-:-:S07]  /*b9d0*/  MOV R42, R153 ;  /* 0x00000099002a7202 */ /* 0x000fce0000000f00 */
[----:B------:R-:W-:Y:S05]  /*b9e0*/  WARPSYNC.COLLECTIVE R152, `(.L_x_489) ;  /* 0x0000000098087348 */ /* 0x000fea0003c00000 */
[----:B------:R0:W1:Y:S02]  /*b9f0*/  SHFL.IDX P3, R153, R151, R87, R86 ;  /* 0x0000005797997389 */ /* 0x0000640000060056 */
[----:B01----:R-:W-:Y:S05]  /*ba00*/  ENDCOLLECTIVE ;  /* 0x000000000000791b */ /* 0x003fea0003800000 */
.L_x_489:
[----:B------:R-:W-:Y:S01]  /*ba10*/  MOV R43, R153 ;  /* 0x00000099002b7202 */ /* 0x000fe20000000f00 */
[----:B------:R-:W-:Y:S06]  /*ba20*/  BRA `(.L_x_490) ;  /* 0xffffffb000cc7947 */ /* 0x000fec000383ffff */
.L_x_425:
[----:B------:R-:W-:Y:S02]  /*ba30*/  HFMA2 R86, -RZ, RZ, 0, 5.9604644775390625e-08 ;  /* 0x00000001ff567431 */ /* 0x000fe400000001ff */
[----:B------:R-:W-:Y:S01]  /*ba40*/  IMAD.MOV.U32 R153, RZ, RZ, R162 ;  /* 0x000000ffff997224 */ /* 0x000fe200078e00a2 */
[----:B------:R-:W-:Y:S01]  /*ba50*/  MOV R152, 0xffffffff ;  /* 0xffffffff00987802 */ /* 0x000fe20000000f00 */
[----:B------:R-:W-:Y:S01]  /*ba60*/  IMAD.MOV.U32 R87, RZ, RZ, 0x1f ;  /* 0x0000001fff577424 */ /* 0x000fe200078e00ff */
[C---:B------:R-:W-:Y:S02]  /*ba70*/  ISETP.GT.U32.AND P3, PT, R156.reuse, 0x1b, PT ;  /* 0x0000001b9c00780c */ /* 0x040fe40003f64070 */
[----:B------:R-:W-:-:S13]  /*ba80*/  ISETP.GT.U32.AND P4, PT, R156, 0x17, PT ;  /* 0x000000179c00780c */ /* 0x000fda0003f84070 */
[----:B------:R-:W-:Y:S05]  /*ba90*/  WARPSYNC.COLLECTIVE R152, `(.L_x_491) ;  /* 0x0000000098087348 */ /* 0x000fea0003c00000 */
[----:B------:R0:W1:Y:S02]  /*baa0*/  SHFL.DOWN P0, R153, R153, R86, R87 ;  /* 0x0800005699997389 */ /* 0x0000640000000057 */
[----:B01----:R-:W-:Y:S05]  /*bab0*/  ENDCOLLECTIVE ;  /* 0x000000000000791b */ /* 0x003fea0003800000 */
.L_x_491:
[----:B------:R-:W-:Y:S01]  /*bac0*/  ISETP.GT.U32.AND P5, PT, R156, 0xf, PT ;  /* 0x0000000f9c00780c */ /* 0x000fe20003fa4070 */
[----:B------:R-:W-:Y:S01]  /*bad0*/  IMAD.MOV.U32 R151, RZ, RZ, R153 ;  /* 0x000000ffff977224 */ /* 0x000fe200078e0099 */
[----:B------:R-:W-:-:S03]  /*bae0*/  MOV R153, R163 ;  /* 0x000000a300997202 */ /* 0x000fc60000000f00 */
[----:B------:R-:W-:-:S08]  /*baf0*/  @P1 FMUL.FTZ R151, R151, R162 ;  /* 0x000000a297971220 */ /* 0x000fd00000410000 */
[----:B------:R-:W-:Y:S05]  /*bb00*/  WARPSYNC.COLLECTIVE R152, `(.L_x_492) ;  /* 0x0000000098087348 */ /* 0x000fea0003c00000 */
[----:B------:R0:W1:Y:S02]  /*bb10*/  SHFL.DOWN P0, R153, R153, R86, R87 ;  /* 0x0800005699997389 */ /* 0x0000640000000057 */
[----:B01----:R-:W-:Y:S05]  /*bb20*/  ENDCOLLECTIVE ;  /* 0x000000000000791b */ /* 0x003fea0003800000 */
.L_x_492:
[----:B------:R-:W-:-:S04]  /*bb30*/  IMAD.MOV.U32 R86, RZ, RZ, R153 ;  /* 0x000000ffff567224 */ /* 0x000fc800078e0099 */
[----:B------:R-:W-:Y:S01]  /*bb40*/  @P1 FFMA.FTZ R86, R162, R86, R163 ;  /* 0x00000056a2561223 */ /* 0x000fe200000100a3 */
[----:B------:R-:W-:-:S04]  /*bb50*/  @P1 IMAD.MOV.U32 R162, RZ, RZ, R151 ;  /* 0x000000ffffa21224 */ /* 0x000fc800078e0097 */
[----:B------:R-:W-:Y:S01]  /*bb60*/  @P1 MOV R163, R86 ;  /* 0x0000005600a31202 */ /* 0x000fe20000000f00 */
[----:B------:R-:W-:Y:S01]  /*bb70*/  IMAD.MOV.U32 R86, RZ, RZ, 0x2 ;  /* 0x00000002ff567424 */ /* 0x000fe200078e00ff */
[----:B------:R-:W-:Y:S02]  /*bb80*/  MOV R153, R162 ;  /* 0x000000a200997202 */ /* 0x000fe40000000f00 */
[----:B------:R-:W-:-:S13]  /*bb90*/  ISETP.GT.U32.AND P1, PT, R156, 0x1d, PT ;  /* 0x0000001d9c00780c */ /* 0x000fda0003f24070 */
[----:B------:R-:W-:Y:S05]  /*bba0*/  WARPSYNC.COLLECTIVE R152, `(.L_x_493) ;  /* 0x0000000098087348 */ /* 0x000fea0003c00000 */
[----:B------:R0:W1:Y:S02]  /*bbb0*/  SHFL.DOWN P0, R153, R153, R86, R87 ;  /* 0x0800005699997389 */ /* 0x0000640000000057 */
[----:B01----:R-:W-:Y:S05]  /*bbc0*/  ENDCOLLECTIVE ;  /* 0x000000000000791b */ /* 0x003fea0003800000 */
.L_x_493:
[----:B------:R-:W-:Y:S01]  /*bbd0*/  MOV R151, R153 ;  /* 0x0000009900977202 */ /* 0x000fe20000000f00 */
[----:B------:R-:W-:-:S04]  /*bbe0*/  IMAD.MOV.U32 R153, RZ, RZ, R163 ;  /* 0x000000ffff997224 */ /* 0x000fc800078e00a3 */
[----:B------:R-:W-:-:S07]  /*bbf0*/  @!P1 FMUL.FTZ R151, R162, R151 ;  /* 0x00000097a2979220 */ /* 0x000fce0000410000 */
[----:B------:R-:W-:Y:S05]  /*bc00*/  WARPSYNC.COLLECTIVE R152, `(.L_x_494) ;  /* 0x0000000098087348 */ /* 0x000fea0003c00000 */
[----:B------:R0:W1:Y:S02]  /*bc10*/  SHFL.DOWN P0, R153, R153, R86, R87 ;  /* 0x0800005699997389 */ /* 0x0000640000000057 */
[----:B01----:R-:W-:Y:S05]  /*bc20*/  ENDCOLLECTIVE ;  /* 0x000000000000791b */ /* 0x003fea0003800000 */
.L_x_494:
[----:B------:R-:W-:-:S05]  /*bc30*/  MOV R86, R153 ;  /* 0x0000009900567202 */ /* 0x000fca0000000f00 */
[----:B------:R-:W-:Y:S01]  /*bc40*/  @!P1 FFMA.FTZ R86, R162, R86, R163 ;  /* 0x00000056a2569223 */ /* 0x000fe200000100a3 */
[----:B------:R-:W-:-:S03]  /*bc50*/  @!P1 MOV R162, R151 ;  /* 0x0000009700a29202 */ /* 0x000fc60000000f00 */
[----:B------:R-:W-:Y:S02]  /*bc60*/  @!P1 IMAD.MOV.U32 R163, RZ, RZ, R86 ;  /* 0x000000ffffa39224 */ /* 0x000fe400078e0056 */
[----:B------:R-:W-:Y:S02]  /*bc70*/  HFMA2 R86, -RZ, RZ, 0, 2.384185791015625e-07 ;  /* 0x00000004ff567431 */ /* 0x000fe400000001ff */
[----:B------:R-:W-:-:S07]  /*bc80*/  IMAD.MOV.U32 R153, RZ, RZ, R162 ;  /* 0x000000ffff997224 */ /* 0x000fce00078e00a2 */
[----:B------:R-:W-:Y:S05]  /*bc90*/  WARPSYNC.COLLECTIVE R152, `(.L_x_495) ;  /* 0x0000000098087348 */ /* 0x000fea0003c00000 */
[----:B------:R0:W1:Y:S02]  /*bca0*/  SHFL.DOWN P0, R153, R153, R86, R87 ;  /* 0x0800005699997389 */ /* 0x0000640000000057 */
[----:B01----:R-:W-:Y:S05]  /*bcb0*/  ENDCOLLECTIVE ;  /* 0x000000000000791b */ /* 0x003fea0003800000 */
.L_x_495:
[----:B------:R-:W-:Y:S01]  /*bcc0*/  IMAD.MOV.U32 R151, RZ, RZ, R153 ;  /* 0x000000ffff977224 */ /* 0x000fe200078e0099 */
[----:B------:R-:W-:-:S03]  /*bcd0*/  MOV R153, R163 ;  /* 0x000000a300997202 */ /* 0x000fc60000000f00 */
[----:B------:R-:W-:-:S07]  /*bce0*/  @!P3 FMUL.FTZ R151, R162, R151 ;  /* 0x00000097a297b220 */ /* 0x000fce0000410000 */
[----:B------:R-:W-:Y:S05]  /*bcf0*/  WARPSYNC.COLLECTIVE R152, `(.L_x_496) ;  /* 0x0000000098087348 */ /* 0x000fea0003c00000 */
[----:B------:R0:W1:Y:S02]  /*bd00*/  SHFL.DOWN P0, R153, R153, R86, R87 ;  /* 0x0800005699997389 */ /* 0x0000640000000057 */
[----:B01----:R-:W-:Y:S05]  /*bd10*/  ENDCOLLECTIVE ;  /* 0x000000000000791b */ /* 0x003fea0003800000 */
.L_x_496:
[----:B------:R-:W-:-:S04]  /*bd20*/  IMAD.MOV.U32 R86, RZ, RZ, R153 ;  /* 0x000000ffff567224 */ /* 0x000fc800078e0099 */
[----:B------:R-:W-:Y:S01]  /*bd30*/  @!P3 FFMA.FTZ R86, R162, R86, R163 ;  /* 0x00000056a256b223 */ /* 0x000fe200000100a3 */
[----:B------:R-:W-:-:S04]  /*bd40*/  @!P3 IMAD.MOV.U32 R162, RZ, RZ, R151 ;  /* 0x000000ffffa2b224 */ /* 0x000fc800078e0097 */
[----:B------:R-:W-:Y:S01]  /*bd50*/  @!P3 MOV R163, R86 ;  /* 0x0000005600a3b202 */ /* 0x000fe20000000f00 */
[----:B------:R-:W-:Y:S01]  /*bd60*/  IMAD.MOV.U32 R86, RZ, RZ, 0x8 ;  /* 0x00000008ff567424 */ /* 0x000fe200078e00ff */
[----:B------:R-:W-:-:S07]  /*bd70*/  MOV R153, R162 ;  /* 0x000000a200997202 */ /* 0x000fce0000000f00 */
[----:B------:R-:W-:Y:S05]  /*bd80*/  WARPSYNC.COLLECTIVE R152, `(.L_x_497) ;  /* 0x0000000098087348 */ /* 0x000fea0003c00000 */
[----:B------:R0:W1:Y:S02]  /*bd90*/  SHFL.DOWN P0, R153, R153, R86, R87 ;  /* 0x0800005699997389 */ /* 0x0000640000000057 */
[----:B01----:R-:W-:Y:S05]  /*bda0*/  ENDCOLLECTIVE ;  /* 0x000000000000791b */ /* 0x003fea0003800000 */
.L_x_497:
[----:B------:R-:W-:Y:S01]  /*bdb0*/  MOV R151, R153 ;  /* 0x0000009900977202 */ /* 0x000fe20000000f00 */
[----:B------:R-:W-:-:S04]  /*bdc0*/  IMAD.MOV.U32 R153, RZ, RZ, R163 ;  /* 0x000000ffff997224 */ /* 0x000fc800078e00a3 */
[----:B------:R-:W-:-:S07]  /*bdd0*/  @!P4 FMUL.FTZ R151, R162, R151 ;  /* 0x00000097a297c220 */ /* 0x000fce0000410000 */
[----:B------:R-:W-:Y:S05]  /*bde0*/  WARPSYNC.COLLECTIVE R152, `(.L_x_498) ;  /* 0x0000000098087348 */ /* 0x000fea0003c00000 */
[----:B------:R0:W1:Y:S02]  /*bdf0*/  SHFL.DOWN P0, R153, R153, R86, R87 ;  /* 0x0800005699997389 */ /* 0x0000640000000057 */
[----:B01----:R-:W-:Y:S05]  /*be00*/  ENDCOLLECTIVE ;  /* 0x000000000000791b */ /* 0x003fea0003800000 */
.L_x_498:
[----:B------:R-:W-:-:S05]  /*be10*/  MOV R86, R153 ;  /* 0x0000009900567202 */ /* 0x000fca0000000f00 */
[----:B------:R-:W-:Y:S01]  /*be20*/  @!P4 FFMA.FTZ R86, R162, R86, R163 ;  /* 0x00000056a256c223 */ /* 0x000fe200000100a3 */
[----:B------:R-:W-:-:S03]  /*be30*/  @!P4 MOV R162, R151 ;  /* 0x0000009700a2c202 */ /* 0x000fc60000000f00 */
[----:B------:R-:W-:Y:S02]  /*be40*/  @!P4 IMAD.MOV.U32 R163, RZ, RZ, R86 ;  /* 0x000000ffffa3c224 */ /* 0x000fe400078e0056 */
[----:B------:R-:W-:Y:S02]  /*be50*/  HFMA2 R86, -RZ, RZ, 0, 9.5367431640625e-07 ;  /* 0x00000010ff567431 */ /* 0x000fe400000001ff */
[----:B------:R-:W-:-:S07]  /*be60*/  IMAD.MOV.U32 R153, RZ, RZ, R162 ;  /* 0x000000ffff997224 */ /* 0x000fce00078e00a2 */
[----:B------:R-:W-:Y:S05]  /*be70*/  WARPSYNC.COLLECTIVE R152, `(.L_x_499) ;  /* 0x0000000098087348 */ /* 0x000fea0003c00000 */
[----:B------:R0:W1:Y:S02]  /*be80*/  SHFL.DOWN P0, R153, R153, R86, R87 ;  /* 0x0800005699997389 */ /* 0x0000640000000057 */
[----:B01----:R-:W-:Y:S05]  /*be90*/  ENDCOLLECTIVE ;  /* 0x000000000000791b */ /* 0x003fea0003800000 */
.L_x_499:
[----:B------:R-:W-:Y:S01]  /*bea0*/  IMAD.MOV.U32 R151, RZ, RZ, R153 ;  /* 0x000000ffff977224 */ /* 0x000fe200078e0099 */
[----:B------:R-:W-:-:S03]  /*beb0*/  MOV R153, R163 ;  /* 0x000000a300997202 */ /* 0x000fc60000000f00 */
[----:B------:R-:W-:-:S07]  /*bec0*/  @!P5 FMUL.FTZ R151, R162, R151 ;  /* 0x00000097a297d220 */ /* 0x000fce0000410000 */
[----:B------:R-:W-:Y:S05]  /*bed0*/  WARPSYNC.COLLECTIVE R152, `(.L_x_500) ;  /* 0x0000000098087348 */ /* 0x000fea0003c00000 */
[----:B------:R0:W1:Y:S02]  /*bee0*/  SHFL.DOWN P0, R153, R153, R86, R87 ;  /* 0x0800005699997389 */ /* 0x0000640000000057 */
[----:B01----:R-:W-:Y:S05]  /*bef0*/  ENDCOLLECTIVE ;  /* 0x000000000000791b */ /* 0x003fea0003800000 */
.L_x_500:
[----:B------:R-:W-:Y:S02]  /*bf00*/  IMAD.MOV.U32 R87, RZ, RZ, RZ ;  /* 0x000000ffff577224 */ /* 0x000fe400078e00ff */
[----:B------:R-:W-:-:S04]  /*bf10*/  IMAD.MOV.U32 R86, RZ, RZ, R153 ;  /* 0x000000ffff567224 */ /* 0x000fc800078e0099 */
[----:B------:R-:W-:Y:S01]  /*bf20*/  @!P5 FFMA.FTZ R86, R162, R86, R163 ;  /* 0x00000056a256d223 */ /* 0x000fe200000100a3 */
[----:B------:R-:W-:-:S04]  /*bf30*/  @!P5 IMAD.MOV.U32 R162, RZ, RZ, R151 ;  /* 0x000000ffffa2d224 */ /* 0x000fc800078e0097 */
[----:B------:R-:W-:Y:S01]  /*bf40*/  @!P5 MOV R163, R86 ;  /* 0x0000005600a3d202 */ /* 0x000fe20000000f00 */
[----:B------:R-:W-:Y:S01]  /*bf50*/  HFMA2 R86, -RZ, RZ, 0, 1.847743988037109375e-06 ;  /* 0x0000001fff567431 */ /* 0x000fe200000001ff */
[----:B------:R-:W-:-:S07]  /*bf60*/  MOV R151, R162 ;  /* 0x000000a200977202 */ /* 0x000fce0000000f00 */
[----:B------:R-:W-:Y:S05]  /*bf70*/  WARPSYNC.COLLECTIVE R152, `(.L_x_501) ;  /* 0x0000000098087348 */ /* 0x000fea0003c00000 */
[----:B------:R0:W1:Y:S02]  /*bf80*/  SHFL.IDX P3, R153, R151, R87, R86 ;  /* 0x0000005797997389 */ /* 0x0000640000060056 */
[----:B01----:R-:W-:Y:S05]  /*bf90*/  ENDCOLLECTIVE ;  /* 0x000000000000791b */ /* 0x003fea0003800000 */
.L_x_501:
[----:B------:R-:W-:Y:S01]  /*bfa0*/  MOV R151, R163 ;  /* 0x000000a300977202 */ /* 0x000fe20000000f00 */
[----:B------:R-:W-:-:S07]  /*bfb0*/  IMAD.MOV.U32 R157, RZ, RZ, R153 ;  /* 0x000000ffff9d7224 */ /* 0x000fce00078e0099 */
[----:B------:R-:W-:Y:S05]  /*bfc0*/  WARPSYNC.COLLECTIVE R152, `(.L_x_502) ;  /* 0x0000000098087348 */ /* 0x000fea0003c00000 */
[----:B------:R0:W1:Y:S02]  /*bfd0*/  SHFL.IDX P3, R153, R151, R87, R86 ;  /* 0x0000005797997389 */ /* 0x0000640000060056 */
[----:B01----:R-:W-:Y:S05]  /*bfe0*/  ENDCOLLECTIVE ;  /* 0x000000000000791b */ /* 0x003fea0003800000 */
.L_x_502:
        /* <DEDUP_REMOVED lines=10> */
.L_x_503:
[----:B------:R-:W-:Y:S01]  /*c090*/  IMAD.MOV.U32 R162, RZ, RZ, R153 ;  /* 0x000000ffffa27224 */ /* 0x000fe200078e0099 */
[----:B------:R-:W-:-:S07]  /*c0a0*/  MOV R153, R163 ;  /* 0x000000a300997202 */ /* 0x000fce0000000f00 */
[----:B------:R-:W-:Y:S05]  /*c0b0*/  WARPSYNC.COLLECTIVE R152, `(.L_x_504) ;  /* 0x0000000098087348 */ /* 0x000fea0003c00000 */
[----:B------:R0:W1:Y:S02]  /*c0c0*/  SHFL.DOWN P0, R153, R153, R86, R87 ;  /* 0x0800005699997389 */ /* 0x0000640000000057 */
[----:B01----:R-:W-:Y:S05]  /*c0d0*/  ENDCOLLECTIVE ;  /* 0x000000000000791b */ /* 0x003fea0003800000 */
.L_x_504:
[----:B------:R-:W-:Y:S01]  /*c0e0*/  HFMA2 R87, -RZ, RZ, 0, 0 ;  /* 0x00000000ff577431 */ /* 0x000fe200000001ff */
[----:B------:R-:W-:Y:S02]  /*c0f0*/  MOV R86, 0x1f ;  /* 0x0000001f00567802 */ /* 0x000fe40000000f00 */
[----:B------:R-:W-:-:S07]  /*c100*/  MOV R163, R153 ;  /* 0x0000009900a37202 */ /* 0x000fce0000000f00 */
[----:B------:R-:W-:Y:S05]  /*c110*/  WARPSYNC.COLLECTIVE R152, `(.L_x_505) ;  /* 0x0000000098087348 */ /* 0x000fea0003c00000 */
[----:B------:R0:W1:Y:S02]  /*c120*/  SHFL.IDX P3, R153, R151, R87, R86 ;  /* 0x0000005797997389 */ /* 0x0000640000060056 */
[----:B01----:R-:W-:Y:S05]  /*c130*/  ENDCOLLECTIVE ;  /* 0x000000000000791b */ /* 0x003fea0003800000 */
.L_x_505:
[----:B------:R-:W-:Y:S02]  /*c140*/  ISETP.NE.AND P0, PT, R79, 0x1f, PT ;  /* 0x0000001f4f00780c */ /* 0x000fe40003f05270 */
[----:B------:R-:W-:Y:S01]  /*c150*/  MOV R151, R43 ;  /* 0x0000002b00977202 */ /* 0x000fe20000000f00 */
[----:B------:R-:W-:-:S10]  /*c160*/  IMAD.MOV.U32 R42, RZ, RZ, R153 ;  /* 0x000000ffff2a7224 */ /* 0x000fd400078e0099 */
[----:B------:R-:W-:Y:S05]  /*c170*/  WARPSYNC.COLLECTIVE R152, `(.L_x_506) ;  /* 0x0000000098087348 */ /* 0x000fea0003c00000 */
[----:B------:R0:W1:Y:S02]  /*c180*/  SHFL.IDX P3, R153, R151, R87, R86 ;  /* 0x0000005797997389 */ /* 0x0000640000060056 */
[----:B01----:R-:W-:Y:S05]  /*c190*/  ENDCOLLECTIVE ;  /* 0x000000000000791b */ /* 0x003fea0003800000 */
.L_x_506:
[----:B------:R-:W-:Y:S01]  /*c1a0*/  MOV R43, R153 ;  /* 0x00000099002b7202 */ /* 0x000fe20000000f00 */
[----:B------:R-:W-:Y:S06]  /*c1b0*/  BRA `(.L_x_507) ;  /* 0xffffffb400747947 */ /* 0x000fec000383ffff */
.L_x_508:
        /* <DEDUP_REMOVED lines=12> */
.L_x_10413:


//--------------------- .text._Z25selective_scan_bwd_kernelI32Selective_Scan_bwd_kernel_traitsILi128ELi16ELb0ELb0ELb1ELb1ELb0EN3c108BFloat16EfEEv12SSMParamsBwd --------------------------
	.section	.text._Z25selective_scan_bwd_kernelI32Selective_Scan_bwd_kernel_traitsILi128ELi16ELb0ELb0ELb1ELb1ELb0EN3c108BFloat16EfEEv12SSMParamsBwd,"ax",@progbits
	.align	128
        .global         _Z25selective_scan_bwd_kernelI32Selective_Scan_bwd_kernel_traitsILi128ELi16ELb0ELb0ELb1ELb1ELb0EN3c108BFloat16EfEEv12SSMParamsBwd
        .type           _Z25selective_scan_bwd_kernelI32Selective_Scan_bwd_kernel_traitsILi128ELi16ELb0ELb0ELb1ELb1ELb0EN3c108BFloat16EfEEv12SSMParamsBwd,@function
        .size           _Z25selective_scan_bwd_kernelI32Selective_Scan_bwd_kernel_traitsILi128ELi16ELb0ELb0ELb1ELb1ELb0EN3c108BFloat16EfEEv12SSMParamsBwd,(.L_x_10414 - _Z25selective_scan_bwd_kernelI32Selective_Scan_bwd_kernel_traitsILi128ELi16ELb0ELb0ELb1ELb1ELb0EN3c108BFloat16EfEEv12SSMParamsBwd)
        .other          _Z25selective_scan_bwd_kernelI32Selective_Scan_bwd_kernel_traitsILi128ELi16ELb0ELb0ELb1ELb1ELb0EN3c108BFloat16EfEEv12SSMParamsBwd,@"STO_CUDA_ENTRY STV_DEFAULT"
_Z25selective_scan_bwd_kernelI32Selective_Scan_bwd_kernel_traitsILi128ELi16ELb0ELb0ELb1ELb1ELb0EN3c108BFloat16EfEEv12SSMParamsBwd:
.text._Z25selective_scan_bwd_kernelI32Selective_Scan_bwd_kernel_traitsILi128ELi16ELb0ELb0ELb1ELb1ELb0EN3c108BFloat16EfEEv12SSMParamsBwd:
        /* <DEDUP_REMOVED lines=54> */
[----:B---3--:R-:W-:-:S02]  /*0360*/  IADD3 R2, PT, PT, R0, 0xffffffe, RZ ;  /* 0x0ffffffe00027810 */ /* 0x008fc40007ffe0ff */
[----:B------:R-:W-:-:S04]  /*0370*/  MOV R0, UR8 ;  /* 0x0000000800007c02 */ /* 0x000fc80008000f00 */
        /* <DEDUP_REMOVED lines=72> */
[C---:B0-----:R-:W-:Y:S01]  /*0800*/  IMAD.SHL.U32 R85, R0.reuse, 0x10, RZ ;  /* 0x0000001000557824 */ /* 0x041fe200078e00ff */
[----:B------:R-:W-:-:S04]  /*0810*/  LOP3.LUT R40, R0, 0x1f, RZ, 0xc0, !PT ;  /* 0x0000001f00287812 */ /* 0x000fc800078ec0ff */
[----:B-12---:R-:W-:-:S07]  /*0820*/  LOP3.LUT R85, R40, 0x3e00, R85, 0xf8, !PT ;  /* 0x00003e0028557812 */ /* 0x006fce00078ef855 */
.L_x_588:
[----:B------:R-:W0:Y:S01]  /*0830*/  LDCU UR23, c[0x0][0x388] ;  /* 0x00007100ff1777ac */ /* 0x000e220008000800 */
[----:B------:R-:W-:Y:S02]  /*0840*/  MOV R4, UR11 ;  /* 0x0000000b00047c02 */ /* 0x000fe40008000f00 */
[----:B------:R-:W-:Y:S01]  /*0850*/  MOV R5, UR16 ;  /* 0x0000001000057c02 */ /* 0x000fe20008000f00 */
[----:B------:R-:W-:Y:S01]  /*0860*/  ULEA UR8, UR10, 0xfffff800, 0xb ;  /* 0xfffff8000a087891 */ /* 0x000fe2000f8e58ff */
[----:B------:R-:W-:Y:S02]  /*0870*/  PRMT R15, RZ, 0x7610, R15 ;  /* 0x00007610ff0f7816 */ /* 0x000fe4000000000f */
[----:B------:R-:W-:Y:S01]  /*0880*/  PRMT R3, RZ, 0x7610, R3 ;  /* 0x00007610ff037816 */ /* 0x000fe20000000003 */
[----:B------:R-:W-:Y:S01]  /*0890*/  IMAD.WIDE.U32 R8, R85, 0x2, R4 ;  /* 0x0000000255087825 */ /* 0x000fe200078e0004 */
[----:B------:R-:W-:Y:S02]  /*08a0*/  PRMT R16, RZ, 0x7610, R16 ;  /* 0x00007610ff107816 */ /* 0x000fe40000000010 */
[----:B------:R-:W-:-:S02]  /*08b0*/  PRMT R10, RZ, 0x7610, R10 ;  /* 0x00007610ff0a7816 */ /* 0x000fc4000000000a */
[----:B------:R-:W-:Y:S02]  /*08c0*/  PRMT R11, RZ, 0x7610, R11 ;  /* 0x00007610ff0b7816 */ /* 0x000fe4000000000b */
[----:B------:R-:W-:Y:S02]  /*08d0*/  PRMT R14, RZ, 0x7610, R14 ;  /* 0x00007610ff0e7816 */ /* 0x000fe4000000000e */
[----:B------:R-:W-:Y:S01]  /*08e0*/  PRMT R12, RZ, 0x7610, R12 ;  /* 0x00007610ff0c7816 */ /* 0x000fe2000000000c */
[----:B0-----:R-:W-:Y:S01]  /*08f0*/  UIADD3 UR8, UPT, UPT, -UR8, UR23, URZ ;  /* 0x0000001708087290 */ /* 0x001fe2000fffe1ff */
[----:B------:R-:W-:Y:S02]  /*0900*/  PRMT R13, RZ, 0x7610, R13 ;  /* 0x00007610ff0d7816 */ /* 0x000fe4000000000d */
[----:B------:R-:W-:Y:S02]  /*0910*/  PRMT R17, RZ, 0x7610, R17 ;  /* 0x00007610ff117816 */ /* 0x000fe40000000011 */
[----:B------:R-:W-:-:S02]  /*0920*/  PRMT R18, RZ, 0x7610, R18 ;  /* 0x00007610ff127816 */ /* 0x000fc40000000012 */
[----:B------:R-:W-:Y:S01]  /*0930*/  ISETP.GE.AND P0, PT, R85, UR8, PT ;  /* 0x0000000855007c0c */ /* 0x000fe2000bf06270 */
[----:B------:R-:W-:Y:S01]  /*0940*/  IMAD.SHL.U32 R85, R0, 0x10, RZ ;  /* 0x0000001000557824 */ /* 0x000fe200078e00ff */
[----:B------:R-:W-:Y:S01]  /*0950*/  PRMT R0, RZ, 0x7610, R0 ;  /* 0x00007610ff007816 */ /* 0x000fe20000000000 */
[----:B------:R-:W-:Y:S01]  /*0960*/  BAR.SYNC.DEFER_BLOCKING 0x0 ;  /* 0x0000000000007b1d */ /* 0x000fe20000010000 */
[----:B------:R-:W-:Y:S02]  /*0970*/  P2R R58, PR, RZ, 0x1 ;  /* 0x00000001ff3a7803 */ /* 0x000fe40000000000 */
[----:B------:R-:W-:Y:S02]  /*0980*/  LOP3.LUT R78, R85, 0x3e00, RZ, 0xc0, !PT ;  /* 0x00003e00554e7812 */ /* 0x000fe400078ec0ff */
[----:B------:R-:W-:Y:S02]  /*0990*/  PRMT R19, RZ, 0x7610, R19 ;  /* 0x00007610ff137816 */ /* 0x000fe40000000013 */
[----:B------:R-:W-:-:S02]  /*09a0*/  LOP3.LUT R77, R78, R40, RZ, 0xfc, !PT ;  /* 0x000000284e4d7212 */ /* 0x000fc400078efcff */
[----:B------:R-:W-:Y:S02]  /*09b0*/  PRMT R20, RZ, 0x7610, R20 ;  /* 0x00007610ff147816 */ /* 0x000fe40000000014 */
[C---:B------:R-:W-:Y:S02]  /*09c0*/  LOP3.LUT R76, R77.reuse, 0x20, RZ, 0xfc, !PT ;  /* 0x000000204d4c7812 */ /* 0x040fe400078efcff */
[----:B------:R-:W-:Y:S02]  /*09d0*/  SHF.L.U32 R4, R77, 0x1, RZ ;  /* 0x000000014d047819 */ /* 0x000fe400000006ff */
[----:B------:R-:W-:Y:S02]  /*09e0*/  PRMT R21, RZ, 0x7610, R21 ;  /* 0x00007610ff157816 */ /* 0x000fe40000000015 */
[----:B------:R-:W-:Y:S02]  /*09f0*/  IADD3 R6, P1, PT, R4, UR17, RZ ;  /* 0x0000001104067c10 */ /* 0x000fe4000ff3e0ff */
[----:B------:R-:W-:-:S02]  /*0a00*/  PRMT R22, RZ, 0x7610, R22 ;  /* 0x00007610ff167816 */ /* 0x000fc40000000016 */
[----:B------:R-:W-:Y:S01]  /*0a10*/  PRMT R23, RZ, 0x7610, R23 ;  /* 0x00007610ff177816 */ /* 0x000fe20000000017 */
[----:B------:R-:W2:Y:S01]  /*0a20*/  @!P0 LDG.E.U16 R0, desc[UR34][R8.64] ;  /* 0x0000002208008981 */ /* 0x000ea2000c1e1500 */
[----:B------:R-:W-:Y:S02]  /*0a30*/  ISETP.GE.AND P0, PT, R76, UR8, PT ;  /* 0x000000084c007c0c */ /* 0x000fe4000bf06270 */
[C---:B------:R-:W-:Y:S02]  /*0a40*/  LOP3.LUT R70, R77.reuse, 0xe0, RZ, 0xfc, !PT ;  /* 0x000000e04d467812 */ /* 0x040fe400078efcff */
[----:B------:R-:W-:Y:S02]  /*0a50*/  P2R R51, PR, RZ, 0x1 ;  /* 0x00000001ff337803 */ /* 0x000fe40000000000 */
[----:B------:R-:W-:Y:S02]  /*0a60*/  IADD3 R4, P0, PT, R4, UR19, RZ ;  /* 0x0000001304047c10 */ /* 0x000fe4000ff1e0ff */
[----:B------:R-:W-:-:S02]  /*0a70*/  LOP3.LUT R69, R77, 0x100, RZ, 0xfc, !PT ;  /* 0x000001004d457812 */ /* 0x000fc400078efcff */
[C---:B------:R-:W-:Y:S01]  /*0a80*/  LOP3.LUT R75, R77.reuse, 0x40, RZ, 0xfc, !PT ;  /* 0x000000404d4b7812 */ /* 0x040fe200078efcff */
[----:B------:R-:W-:Y:S01]  /*0a90*/  IMAD.X R5, RZ, RZ, UR20, P0 ;  /* 0x00000014ff057e24 */ /* 0x000fe200080e06ff */
[----:B------:R-:W-:Y:S02]  /*0aa0*/  ISETP.GE.AND P0, PT, R70, UR8, PT ;  /* 0x0000000846007c0c */ /* 0x000fe4000bf06270 */
[C---:B------:R-:W-:Y:S02]  /*0ab0*/  LOP3.LUT R74, R77.reuse, 0x60, RZ, 0xfc, !PT ;  /* 0x000000604d4a7812 */ /* 0x040fe400078efcff */
[C---:B------:R-:W-:Y:S02]  /*0ac0*/  LOP3.LUT R71, R77.reuse, 0xc0, RZ, 0xfc, !PT ;  /* 0x000000c04d477812 */ /* 0x040fe400078efcff */
[C---:B------:R-:W-:Y:S02]  /*0ad0*/  LOP3.LUT R73, R77.reuse, 0x80, RZ, 0xfc, !PT ;  /* 0x000000804d497812 */ /* 0x040fe400078efcff */
[----:B------:R-:W-:-:S02]  /*0ae0*/  LOP3.LUT R72, R77, 0xa0, RZ, 0xfc, !PT ;  /* 0x000000a04d487812 */ /* 0x000fc400078efcff */
[----:B------:R-:W-:Y:S02]  /*0af0*/  IADD3.X R7, PT, PT, RZ, UR18, RZ, P1, !PT ;  /* 0x00000012ff077c10 */ /* 0x000fe40008ffe4ff */
[----:B------:R-:W-:Y:S01]  /*0b00*/  P2R R56, PR, RZ, 0x1 ;  /* 0x00000001ff387803 */ /* 0x000fe20000000000 */
[----:B------:R-:W3:Y:S01]  /*0b10*/  @!P0 LDG.E.U16 R15, desc[UR34][R8.64+0x1c0] ;  /* 0x0001c022080f8981 */ /* 0x000ee2000c1e1500 */
[----:B------:R-:W-:Y:S02]  /*0b20*/  ISETP.GE.AND P1, PT, R76, UR8, PT ;  /* 0x000000084c007c0c */ /* 0x000fe4000bf26270 */
[----:B------:R-:W-:Y:S02]  /*0b30*/  ISETP.GE.AND P0, PT, R69, UR8, PT ;  /* 0x0000000845007c0c */ /* 0x000fe4000bf06270 */
[----:B------:R-:W-:Y:S02]  /*0b40*/  ISETP.GE.AND P6, PT, R75, UR8, PT ;  /* 0x000000084b007c0c */ /* 0x000fe4000bfc6270 */
[----:B------:R-:W-:-:S02]  /*0b50*/  ISETP.GE.AND P5, PT, R74, UR8, PT ;  /* 0x000000084a007c0c */ /* 0x000fc4000bfa6270 */
[----:B------:R-:W-:Y:S02]  /*0b60*/  ISETP.GE.AND P2, PT, R71, UR8, PT ;  /* 0x0000000847007c0c */ /* 0x000fe4000bf46270 */
[----:B------:R-:W-:Y:S02]  /*0b70*/  ISETP.GE.AND P4, PT, R73, UR8, PT ;  /* 0x0000000849007c0c */ /* 0x000fe4000bf86270 */
[----:B------:R-:W-:Y:S01]  /*0b80*/  ISETP.GE.AND P3, PT, R72, UR8, PT ;  /* 0x0000000848007c0c */ /* 0x000fe2000bf66270 */
[----:B------:R-:W4:Y:S01]  /*0b90*/  @!P1 LDG.E.U16 R3, desc[UR34][R8.64+0x40] ;  /* 0x0000402208039981 */ /* 0x000f22000c1e1500 */
[----:B------:R-:W-:Y:S02]  /*0ba0*/  LOP3.LUT R2, R2, 0xfffffffe, RZ, 0xc0, !PT ;  /* 0xfffffffe02027812 */ /* 0x000fe400078ec0ff */
[C---:B------:R-:W-:Y:S01]  /*0bb0*/  LOP3.LUT R68, R77.reuse, 0x120, RZ, 0xfc, !PT ;  /* 0x000001204d447812 */ /* 0x040fe200078efcff */
[----:B------:R-:W5:Y:S01]  /*0bc0*/  @!P0 LDG.E.U16 R16, desc[UR34][R8.64+0x200] ;  /* 0x0002002208108981 */ /* 0x000f62000c1e1500 */
[----:B------:R-:W-:-:S02]  /*0bd0*/  LOP3.LUT R67, R77, 0x140, RZ, 0xfc, !PT ;  /* 0x000001404d437812 */ /* 0x000fc400078efcff */
[C---:B------:R-:W-:Y:S01]  /*0be0*/  LOP3.LUT R66, R77.reuse, 0x160, RZ, 0xfc, !PT ;  /* 0x000001604d427812 */ /* 0x040fe200078efcff */
[----:B------:R-:W3:Y:S01]  /*0bf0*/  @!P6 LDG.E.U16 R10, desc[UR34][R8.64+0x80] ;  /* 0x00008022080ae981 */ /* 0x000ee2000c1e1500 */
[C---:B------:R-:W-:Y:S02]  /*0c00*/  LOP3.LUT R65, R77.reuse, 0x180, RZ, 0xfc, !PT ;  /* 0x000001804d417812 */ /* 0x040fe400078efcff */
[----:B------:R-:W-:Y:S01]  /*0c10*/  @P0 LOP3.LUT R2, R2, 0x1, RZ, 0xfc, !PT ;  /* 0x0000000102020812 */ /* 0x000fe200078efcff */
[----:B------:R-:W5:Y:S01]  /*0c20*/  @!P5 LDG.E.U16 R11, desc[UR34][R8.64+0xc0] ;  /* 0x0000c022080bd981 */ /* 0x000f62000c1e1500 */
[----:B------:R-:W-:Y:S02]  /*0c30*/  LOP3.LUT R64, R77, 0x1a0, RZ, 0xfc, !PT ;  /* 0x000001a04d407812 */ /* 0x000fe400078efcff */
[----:B------:R-:W-:Y:S01]  /*0c40*/  ISETP.GE.AND P0, PT, R68, UR8, PT ;  /* 0x0000000844007c0c */ /* 0x000fe2000bf06270 */
[----:B------:R-:W5:Y:S01]  /*0c50*/  @!P2 LDG.E.U16 R14, desc[UR34][R8.64+0x180] ;  /* 0x00018022080ea981 */ /* 0x000f62000c1e1500 */
[----:B------:R-:W-:-:S02]  /*0c60*/  P2R R57, PR, RZ, 0x4 ;  /* 0x00000004ff397803 */ /* 0x000fc40000000000 */
[----:B------:R-:W-:Y:S01]  /*0c70*/  LOP3.LUT R63, R77, 0x1c0, RZ, 0xfc, !PT ;  /* 0x000001c04d3f7812 */ /* 0x000fe200078efcff */
[----:B------:R-:W5:Y:S01]  /*0c80*/  @!P4 LDG.E.U16 R12, desc[UR34][R8.64+0x100] ;  /* 0x00010022080cc981 */ /* 0x000f62000c1e1500 */
[----:B------:R-:W-:Y:S02]  /*0c90*/  ISETP.GE.AND P1, PT, R67, UR8, PT ;  /* 0x0000000843007c0c */ /* 0x000fe4000bf26270 */
[----:B------:R-:W-:Y:S01]  /*0ca0*/  P2R R55, PR, RZ, 0x8 ;  /* 0x00000008ff377803 */ /* 0x000fe20000000000 */
[----:B------:R-:W5:Y:S01]  /*0cb0*/  @!P3 LDG.E.U16 R13, desc[UR34][R8.64+0x140] ;  /* 0x00014022080db981 */ /* 0x000f62000c1e1500 */
[----:B------:R-:W-:Y:S02]  /*0cc0*/  LOP3.LUT R62, R77, 0x1e0, RZ, 0xfc, !PT ;  /* 0x000001e04d3e7812 */ /* 0x000fe400078efcff */
[----:B------:R-:W-:Y:S01]  /*0cd0*/  ISETP.GE.AND P2, PT, R66, UR8, PT ;  /* 0x0000000842007c0c */ /* 0x000fe2000bf46270 */
[----:B------:R-:W5:Y:S01]  /*0ce0*/  @!P0 LDG.E.U16 R17, desc[UR34][R8.64+0x240] ;  /* 0x0002402208118981 */ /* 0x000f62000c1e1500 */
[----:B------:R-:W-:-:S02]  /*0cf0*/  P2R R54, PR, RZ, 0x10 ;  /* 0x00000010ff367803 */ /* 0x000fc40000000000 */
[----:B------:R-:W-:Y:S02]  /*0d00*/  ISETP.GE.AND P3, PT, R65, UR8, PT ;  /* 0x0000000841007c0c */ /* 0x000fe4000bf66270 */
[----:B------:R-:W-:Y:S01]  /*0d10*/  P2R R53, PR, RZ, 0x20 ;  /* 0x00000020ff357803 */ /* 0x000fe20000000000 */
[----:B------:R-:W5:Y:S01]  /*0d20*/  @!P1 LDG.E.U16 R18, desc[UR34][R8.64+0x280] ;  /* 0x0002802208129981 */ /* 0x000f62000c1e1500 */
[----:B------:R-:W-:Y:S02]  /*0d30*/  ISETP.GE.AND P4, PT, R64, UR8, PT ;  /* 0x0000000840007c0c */ /* 0x000fe4000bf86270 */
[----:B------:R-:W-:Y:S02]  /*0d40*/  P2R R52, PR, RZ, 0x40 ;  /* 0x00000040ff347803 */ /* 0x000fe40000000000 */
        /* <DEDUP_REMOVED lines=11> */
[----:B-1----:R-:W-:-:S04]  /*0e00*/  IADD3 R24, PT, PT, R78, R26, RZ ;  /* 0x0000001a4e187210 */ /* 0x002fc80007ffe0ff */
[CC--:B------:R-:W-:Y:S01]  /*0e10*/  LEA.HI.SX32 R25, R24.reuse, R24.reuse, 0x1b ;  /* 0x0000001818197211 */ /* 0x0c0fe200078fdaff */
[C---:B------:R-:W-:Y:S01]  /*0e20*/  VIADD R27, R24.reuse, 0x40 ;  /* 0x00000040181b7836 */ /* 0x040fe20000000000 */
[C---:B------:R-:W-:Y:S02]  /*0e30*/  IADD3 R9, PT, PT, R24.reuse, 0x60, RZ ;  /* 0x0000006018097810 */ /* 0x040fe40007ffe0ff */
[----:B------:R-:W-:Y:S02]  /*0e40*/  LEA R116, R25, UR29, 0x1 ;  /* 0x0000001d19747c11 */ /* 0x000fe4000f8e08ff */
[C---:B------:R-:W-:Y:S01]  /*0e50*/  IADD3 R25, PT, PT, R24.reuse, 0x20, RZ ;  /* 0x0000002018197810 */ /* 0x040fe20007ffe0ff */
[C---:B------:R-:W-:Y:S01]  /*0e60*/  VIADD R31, R24.reuse, 0xa0 ;  /* 0x000000a0181f7836 */ /* 0x040fe20000000000 */
[----:B------:R-:W-:Y:S02]  /*0e70*/  IADD3 R29, PT, PT, R24, 0x80, RZ ;  /* 0x00000080181d7810 */ /* 0x000fe40007ffe0ff */
[----:B------:R-:W-:-:S02]  /*0e80*/  LEA.HI.SX32 R9, R9, R24, 0x1b ;  /* 0x0000001809097211 */ /* 0x000fc400078fdaff */
[-C--:B------:R-:W-:Y:S02]  /*0e90*/  LEA.HI.SX32 R25, R25, R24.reuse, 0x1b ;  /* 0x0000001819197211 */ /* 0x080fe400078fdaff */
[-C--:B------:R-:W-:Y:S02]  /*0ea0*/  LEA.HI.SX32 R27, R27, R24.reuse, 0x1b ;  /* 0x000000181b1b7211 */ /* 0x080fe400078fdaff */
[-C--:B------:R-:W-:Y:S02]  /*0eb0*/  LEA.HI.SX32 R29, R29, R24.reuse, 0x1b ;  /* 0x000000181d1d7211 */ /* 0x080fe400078fdaff */
[----:B------:R-:W-:Y:S02]  /*0ec0*/  LEA R113, R9, UR29, 0x1 ;  /* 0x0000001d09717c11 */ /* 0x000fe4000f8e08ff */
[----:B------:R-:W-:Y:S02]  /*0ed0*/  LEA.HI.SX32 R31, R31, R24, 0x1b ;  /* 0x000000181f1f7211 */ /* 0x000fe400078fdaff */
[----:B------:R-:W-:-:S02]  /*0ee0*/  LEA R115, R25, UR29, 0x1 ;  /* 0x0000001d19737c11 */ /* 0x000fc4000f8e08ff */
[C---:B------:R-:W-:Y:S02]  /*0ef0*/  IADD3 R9, PT, PT, R24.reuse, 0xc0, RZ ;  /* 0x000000c018097810 */ /* 0x040fe40007ffe0ff */
[----:B------:R-:W-:Y:S01]  /*0f00*/  LEA R114, R27, UR29, 0x1 ;  /* 0x0000001d1b727c11 */ /* 0x000fe2000f8e08ff */
[C---:B------:R-:W-:Y:S01]  /*0f10*/  VIADD R27, R24.reuse, 0x100 ;  /* 0x00000100181b7836 */ /* 0x040fe20000000000 */
[----:B------:R-:W-:Y:S02]  /*0f20*/  LEA R112, R29, UR29, 0x1 ;  /* 0x0000001d1d707c11 */ /* 0x000fe4000f8e08ff */
[----:B------:R-:W-:Y:S02]  /*0f30*/  IADD3 R25, PT, PT, R24, 0xe0, RZ ;  /* 0x000000e018197810 */ /* 0x000fe40007ffe0ff */
[----:B------:R-:W-:Y:S02]  /*0f40*/  LEA R111, R31, UR29, 0x1 ;  /* 0x0000001d1f6f7c11 */ /* 0x000fe4000f8e08ff */
[----:B------:R-:W-:-:S02]  /*0f50*/  LEA.HI.SX32 R9, R9, R24, 0x1b ;  /* 0x0000001809097211 */ /* 0x000fc400078fdaff */
[C---:B------:R-:W-:Y:S02]  /*0f60*/  IADD3 R29, PT, PT, R24.reuse, 0x120, RZ ;  /* 0x00000120181d7810 */ /* 0x040fe40007ffe0ff */
[C---:B------:R-:W-:Y:S02]  /*0f70*/  IADD3 R31, PT, PT, R24.reuse, 0x140, RZ ;  /* 0x00000140181f7810 */ /* 0x040fe40007ffe0ff */
[-C--:B------:R-:W-:Y:S02]  /*0f80*/  LEA.HI.SX32 R25, R25, R24.reuse, 0x1b ;  /* 0x0000001819197211 */ /* 0x080fe400078fdaff */
[----:B------:R-:W-:Y:S02]  /*0f90*/  LEA R110, R9, UR29, 0x1 ;  /* 0x0000001d096e7c11 */ /* 0x000fe4000f8e08ff */
[----:B------:R-:W-:Y:S02]  /*0fa0*/  LEA.HI.SX32 R27, R27, R24, 0x1b ;  /* 0x000000181b1b7211 */ /* 0x000fe400078fdaff */
[----:B------:R-:W-:-:S02]  /*0fb0*/  IADD3 R9, PT, PT, R24, 0x180, RZ ;  /* 0x0000018018097810 */ /* 0x000fc40007ffe0ff */
[-C--:B------:R-:W-:Y:S02]  /*0fc0*/  LEA.HI.SX32 R29, R29, R24.reuse, 0x1b ;  /* 0x000000181d1d7211 */ /* 0x080fe400078fdaff */
[----:B------:R-:W-:Y:S02]  /*0fd0*/  P2R R36, PR, RZ, 0x1 ;  /* 0x00000001ff247803 */ /* 0x000fe40000000000 */
[----:B------:R-:W-:Y:S02]  /*0fe0*/  LEA.HI.SX32 R31, R31, R24, 0x1b ;  /* 0x000000181f1f7211 */ /* 0x000fe400078fdaff */
[----:B------:R-:W-:Y:S02]  /*0ff0*/  LEA R109, R25, UR29, 0x1 ;  /* 0x0000001d196d7c11 */ /* 0x000fe4000f8e08ff */
[----:B------:R-:W-:Y:S02]  /*1000*/  LOP3.LUT P0, RZ, R2, 0x1, RZ, 0xc0, !PT ;  /* 0x0000000102ff7812 */ /* 0x000fe4000780c0ff */
[----:B------:R-:W-:-:S02]  /*1010*/  IADD3 R25, PT, PT, R24, 0x1e0, RZ ;  /* 0x000001e018197810 */ /* 0x000fc40007ffe0ff */
[----:B------:R-:W-:Y:S02]  /*1020*/  LEA R108, R27, UR29, 0x1 ;  /* 0x0000001d1b6c7c11 */ /* 0x000fe4000f8e08ff */
[-C--:B------:R-:W-:Y:S02]  /*1030*/  LEA.HI.SX32 R9, R9, R24.reuse, 0x1b ;  /* 0x0000001809097211 */ /* 0x080fe400078fdaff */
[----:B------:R-:W-:Y:S02]  /*1040*/  LEA R107, R29, UR29, 0x1 ;  /* 0x0000001d1d6b7c11 */ /* 0x000fe4000f8e08ff */
[----:B------:R-:W-:Y:S02]  /*1050*/  LEA R106, R31, UR29, 0x1 ;  /* 0x0000001d1f6a7c11 */ /* 0x000fe4000f8e08ff */
[----:B------:R-:W-:Y:S02]  /*1060*/  P2R R41, PR, RZ, 0x1 ;  /* 0x00000001ff297803 */ /* 0x000fe40000000000 */
[----:B------:R-:W-:-:S02]  /*1070*/  LEA.HI.SX32 R25, R25, R24, 0x1b ;  /* 0x0000001819197211 */ /* 0x000fc400078fdaff */
[----:B------:R-:W-:Y:S02]  /*1080*/  ISETP.NE.AND P0, PT, R56, RZ, PT ;  /* 0x000000ff3800720c */ /* 0x000fe40003f05270 */
[----:B------:R-:W-:Y:S02]  /*1090*/  LEA R104, R9, UR29, 0x1 ;  /* 0x0000001d09687c11 */ /* 0x000fe4000f8e08ff */
        /* <DEDUP_REMOVED lines=14> */
[----:B------:R-:W-:Y:S01]  /*1180*/  ISETP.NE.AND P0, PT, R58, RZ, PT ;  /* 0x000000ff3a00720c */ /* 0x000fe20003f05270 */
[----:B--2---:R-:W-:Y:S04]  /*1190*/  STS.U16 [R116], R0 ;  /* 0x0000000074007388 */ /* 0x004fe80000000400 */
[----:B----4-:R0:W-:Y:S04]  /*11a0*/  STS.U16 [R115+0x40], R3 ;  /* 0x0000400373007388 */ /* 0x0101e80000000400 */
[----:B---3--:R-:W-:Y:S01]  /*11b0*/  STS.U16 [R114+0x80], R10 ;  /* 0x0000800a72007388 */ /* 0x008fe20000000400 */
[----:B0-----:R-:W-:-:S03]  /*11c0*/  VIADD R3, R24, 0x160 ;  /* 0x0000016018037836 */ /* 0x001fc60000000000 */
[----:B-----5:R0:W-:Y:S02]  /*11d0*/  STS.U16 [R113+0xc0], R11 ;  /* 0x0000c00b71007388 */ /* 0x0201e40000000400 */
[----:B------:R-:W-:Y:S02]  /*11e0*/  LEA.HI.SX32 R3, R3, R24, 0x1b ;  /* 0x0000001803037211 */ /* 0x000fe400078fdaff */
[----:B------:R-:W-:Y:S01]  /*11f0*/  STS.U16 [R112+0x100], R12 ;  /* 0x0001000c70007388 */ /* 0x000fe20000000400 */
[----:B0-----:R-:W-:-:S03]  /*1200*/  IADD3 R11, PT, PT, R24, 0x1a0, RZ ;  /* 0x000001a0180b7810 */ /* 0x001fc60007ffe0ff */
[----:B------:R0:W-:Y:S01]  /*1210*/  STS.U16 [R111+0x140], R13 ;  /* 0x0001400d6f007388 */ /* 0x0001e20000000400 */
[----:B------:R-:W-:-:S03]  /*1220*/  LEA.HI.SX32 R11, R11, R24, 0x1b ;  /* 0x000000180b0b7211 */ /* 0x000fc600078fdaff */
[----:B------:R-:W-:Y:S01]  /*1230*/  STS.U16 [R110+0x180], R14 ;  /* 0x0001800e6e007388 */ /* 0x000fe20000000400 */
[----:B0-----:R-:W-:Y:S01]  /*1240*/  VIADD R13, R24, 0x1c0 ;  /* 0x000001c0180d7836 */ /* 0x001fe20000000000 */
[----:B------:R-:W-:Y:S02]  /*1250*/  LEA R105, R3, UR29, 0x1 ;  /* 0x0000001d03697c11 */ /* 0x000fe4000f8e08ff */
[----:B------:R0:W-:Y:S02]  /*1260*/  STS.U16 [R109+0x1c0], R15 ;  /* 0x0001c00f6d007388 */ /* 0x0001e40000000400 */
[----:B------:R-:W-:Y:S02]  /*1270*/  LEA.HI.SX32 R13, R13, R24, 0x1b ;  /* 0x000000180d0d7211 */ /* 0x000fe400078fdaff */
[----:B------:R-:W-:Y:S01]  /*1280*/  STS.U16 [R108+0x200], R16 ;  /* 0x000200106c007388 */ /* 0x000fe20000000400 */
[----:B------:R-:W-:Y:S02]  /*1290*/  LEA R103, R11, UR29, 0x1 ;  /* 0x0000001d0b677c11 */ /* 0x000fe4000f8e08ff */
[----:B------:R-:W-:Y:S01]  /*12a0*/  LEA R102, R13, UR29, 0x1 ;  /* 0x0000001d0d667c11 */ /* 0x000fe2000f8e08ff */
[----:B------:R1:W-:Y:S01]  /*12b0*/  STS.U16 [R107+0x240], R17 ;  /* 0x000240116b007388 */ /* 0x0003e20000000400 */
[----:B------:R-:W-:-:S03]  /*12c0*/  IMAD R24, R26, 0xf, R24 ;  /* 0x0000000f1a187824 */ /* 0x000fc600078e0218 */
[----:B------:R-:W-:Y:S04]  /*12d0*/  STS.U16 [R106+0x280], R18 ;  /* 0x000280126a007388 */ /* 0x000fe80000000400 */
[----:B------:R-:W-:Y:S01]  /*12e0*/  STS.U16 [R105+0x2c0], R19 ;  /* 0x0002c01369007388 */ /* 0x000fe20000000400 */
[----:B------:R-:W-:-:S03]  /*12f0*/  VIADD R9, R24, 0x2 ;  /* 0x0000000218097836 */ /* 0x000fc60000000000 */
[----:B------:R-:W-:Y:S01]  /*1300*/  STS.U16 [R104+0x300], R20 ;  /* 0x0003001468007388 */ /* 0x000fe20000000400 */
[----:B0-----:R-:W-:-:S03]  /*1310*/  VIADD R15, R24, 0x5 ;  /* 0x00000005180f7836 */ /* 0x001fc60000000000 */
[----:B------:R0:W-:Y:S01]  /*1320*/  STS.U16 [R103+0x340], R21 ;  /* 0x0003401567007388 */ /* 0x0001e20000000400 */
[C---:B------:R-:W-:Y:S01]  /*1330*/  VIADD R27, R24.reuse, 0xb ;  /* 0x0000000b181b7836 */ /* 0x040fe20000000000 */
[C---:B------:R-:W-:Y:S01]  /*1340*/  IADD3 R3, PT, PT, R24.reuse, 0x1, RZ ;  /* 0x0000000118037810 */ /* 0x040fe20007ffe0ff */
[C---:B------:R-:W-:Y:S01]  /*1350*/  VIADD R33, R24.reuse, 0xe ;  /* 0x0000000e18217836 */ /* 0x040fe20000000000 */
[----:B------:R-:W-:Y:S01]  /*1360*/  STS.U16 [R102+0x380], R22 ;  /* 0x0003801666007388 */ /* 0x000fe20000000400 */
[C---:B------:R-:W-:Y:S02]  /*1370*/  IADD3 R11, PT, PT, R24.reuse, 0x3, RZ ;  /* 0x00000003180b7810 */ /* 0x040fe40007ffe0ff */
[C---:B------:R-:W-:Y:S01]  /*1380*/  IADD3 R13, PT, PT, R24.reuse, 0x4, RZ ;  /* 0x00000004180d7810 */ /* 0x040fe20007ffe0ff */
[----:B------:R2:W-:Y:S01]  /*1390*/  STS.U16 [R101+0x3c0], R23 ;  /* 0x0003c01765007388 */ /* 0x0005e20000000400 */
[C---:B-1----:R-:W-:Y:S01]  /*13a0*/  IADD3 R17, PT, PT, R24.reuse, 0x6, RZ ;  /* 0x0000000618117810 */ /* 0x042fe20007ffe0ff */
[C---:B0-----:R-:W-:Y:S01]  /*13b0*/  VIADD R21, R24.reuse, 0x8 ;  /* 0x0000000818157836 */ /* 0x041fe20000000000 */
[----:B------:R-:W-:-:S02]  /*13c0*/  IADD3 R19, PT, PT, R24, 0x7, RZ ;  /* 0x0000000718137810 */ /* 0x000fc40007ffe0ff */
[C---:B------:R-:W-:Y:S02]  /*13d0*/  IADD3 R25, PT, PT, R24.reuse, 0xa, RZ ;  /* 0x0000000a18197810 */ /* 0x040fe40007ffe0ff */
[C---:B------:R-:W-:Y:S02]  /*13e0*/  IADD3 R29, PT, PT, R24.reuse, 0xc, RZ ;  /* 0x0000000c181d7810 */ /* 0x040fe40007ffe0ff */
[C---:B------:R-:W-:Y:S02]  /*13f0*/  IADD3 R31, PT, PT, R24.reuse, 0xd, RZ ;  /* 0x0000000d181f7810 */ /* 0x040fe40007ffe0ff */
[C---:B--2---:R-:W-:Y:S02]  /*1400*/  IADD3 R23, PT, PT, R24.reuse, 0x9, RZ ;  /* 0x0000000918177810 */ /* 0x044fe40007ffe0ff */
[----:B------:R-:W-:Y:S02]  /*1410*/  IADD3 R35, PT, PT, R24, 0xf, RZ ;  /* 0x0000000f18237810 */ /* 0x000fe40007ffe0ff */
        /* <DEDUP_REMOVED lines=15> */
[----:B------:R-:W-:Y:S02]  /*1510*/  LEA.HI.SX32 R24, R24, R24, 0x1b ;  /* 0x0000001818187211 */ /* 0x000fe400078fdaff */
[----:B------:R-:W-:Y:S01]  /*1520*/  LEA R99, R3, UR29, 0x1 ;  /* 0x0000001d03637c11 */ /* 0x000fe2000f8e08ff */
[----:B------:R-:W-:Y:S01]  /*1530*/  NOP ;  /* 0x0000000000007918 */ /* 0x000fe20000000000 */
[----:B------:R-:W-:-:S03]  /*1540*/  LEA R100, R24, UR29, 0x1 ;  /* 0x0000001d18647c11 */ /* 0x000fc6000f8e08ff */
[----:B------:R-:W-:Y:S01]  /*1550*/  LDS.U16 R44, [R99+0x2] ;  /* 0x00000200632c7984 */ /* 0x000fe20000000400 */
[----:B------:R-:W-:Y:S02]  /*1560*/  LEA R98, R9, UR29, 0x1 ;  /* 0x0000001d09627c11 */ /* 0x000fe4000f8e08ff */
[----:B------:R-:W-:Y:S01]  /*1570*/  LEA R97, R11, UR29, 0x1 ;  /* 0x0000001d0b617c11 */ /* 0x000fe2000f8e08ff */
[----:B------:R-:W-:Y:S01]  /*1580*/  LDS.U16 R46, [R100] ;  /* 0x00000000642e7984 */ /* 0x000fe20000000400 */
        /* <DEDUP_REMOVED lines=90> */
[----:B-----5:R0:W-:Y:S04]  /*1b30*/  STS.U16 [R113+0xc0], R14 ;  /* 0x0000c00e71007388 */ /* 0x0201e80000000400 */
[----:B------:R1:W-:Y:S04]  /*1b40*/  STS.U16 [R112+0x100], R16 ;  /* 0x0001001070007388 */ /* 0x0003e80000000400 */
[----:B------:R-:W-:Y:S04]  /*1b50*/  STS.U16 [R111+0x140], R18 ;  /* 0x000140126f007388 */ /* 0x000fe80000000400 */
[----:B------:R-:W-:Y:S04]  /*1b60*/  STS.U16 [R110+0x180], R59 ;  /* 0x0001803b6e007388 */ /* 0x000fe80000000400 */
        /* <DEDUP_REMOVED lines=11> */
[----:B------:R-:W-:Y:S04]  /*1c20*/  LDS.U16 R31, [R99+0x2] ;  /* 0x00000200631f7984 */ /* 0x000fe80000000400 */
[----:B------:R-:W5:Y:S04]  /*1c30*/  LDS.U16 R36, [R98+0x4] ;  /* 0x0000040062247984 */ /* 0x000f680000000400 */
[----:B------:R-:W-:Y:S04]  /*1c40*/  LDS.U16 R45, [R97+0x6] ;  /* 0x00000600612d7984 */ /* 0x000fe80000000400 */
[----:B------:R-:W-:Y:S04]  /*1c50*/  LDS.U16 R47, [R96+0x8] ;  /* 0x00000800602f7984 */ /* 0x000fe80000000400 */
[----:B------:R-:W5:Y:S04]  /*1c60*/  LDS.U16 R48, [R95+0xa] ;  /* 0x00000a005f307984 */ /* 0x000f680000000400 */
[----:B------:R-:W5:Y:S04]  /*1c70*/  LDS.U16 R49, [R94+0xc] ;  /* 0x00000c005e317984 */ /* 0x000f680000000400 */
[----:B------:R-:W0:Y:S04]  /*1c80*/  LDS.U16 R23, [R93+0xe] ;  /* 0x00000e005d177984 */ /* 0x000e280000000400 */
[----:B------:R-:W0:Y:S04]  /*1c90*/  LDS.U16 R18, [R92+0x10] ;  /* 0x000010005c127984 */ /* 0x000e280000000400 */
[----:B------:R-:W0:Y:S04]  /*1ca0*/  LDS.U16 R15, [R91+0x12] ;  /* 0x000012005b0f7984 */ /* 0x000e280000000400 */
[----:B------:R-:W0:Y:S04]  /*1cb0*/  LDS.U16 R11, [R90+0x14] ;  /* 0x000014005a0b7984 */ /* 0x000e280000000400 */
[----:B------:R-:W1:Y:S04]  /*1cc0*/  LDS.U16 R10, [R89+0x16] ;  /* 0x00001600590a7984 */ /* 0x000e680000000400 */
[----:B------:R-:W1:Y:S04]  /*1cd0*/  LDS.U16 R0, [R88+0x18] ;  /* 0x0000180058007984 */ /* 0x000e680000000400 */
[----:B------:R-:W1:Y:S04]  /*1ce0*/  LDS.U16 R8, [R87+0x1a] ;  /* 0x00001a0057087984 */ /* 0x000e680000000400 */
[----:B------:R-:W2:Y:S04]  /*1cf0*/  LDS.U16 R7, [R86+0x1c] ;  /* 0x00001c0056077984 */ /* 0x000ea80000000400 */
[----:B------:R-:W2:Y:S01]  /*1d00*/  LDS.U16 R6, [R84+0x1e] ;  /* 0x00001e0054067984 */ /* 0x000ea20000000400 */
[----:B------:R-:W-:Y:S06]  /*1d10*/  BAR.SYNC.DEFER_BLOCKING 0x0 ;  /* 0x0000000000007b1d */ /* 0x000fec0000010000 */
[----:B------:R-:W5:Y:S01]  /*1d20*/  @!P0 LDG.E.U16 R3, desc[UR34][R4.64] ;  /* 0x0000002204038981 */ /* 0x000f62000c1e1500 */
[----:B------:R-:W-:-:S02]  /*1d30*/  ISETP.NE.AND P0, PT, R9, RZ, PT ;  /* 0x000000ff0900720c */ /* 0x000fc40003f05270 */
[----:B------:R-:W-:-:S11]  /*1d40*/  PRMT R9, RZ, 0x7610, R9 ;  /* 0x00007610ff097816 */ /* 0x000fd60000000009 */
[----:B------:R-:W5:Y:S01]  /*1d50*/  @!P0 LDG.E.U16 R9, desc[UR34][R4.64+0x40] ;  /* 0x0000402204098981 */ /* 0x000f62000c1e1500 */
[----:B------:R-:W-:Y:S02]  /*1d60*/  ISETP.NE.AND P0, PT, R13, RZ, PT ;  /* 0x000000ff0d00720c */ /* 0x000fe40003f05270 */
[----:B------:R-:W-:Y:S02]  /*1d70*/  PRMT R13, RZ, 0x7610, R13 ;  /* 0x00007610ff0d7816 */ /* 0x000fe4000000000d */
[----:B0-----:R-:W-:-:S09]  /*1d80*/  PRMT R14, RZ, 0x7610, R14 ;  /* 0x00007610ff0e7816 */ /* 0x001fd2000000000e */
        /* <DEDUP_REMOVED lines=17> */
[----:B------:R-:W-:Y:S02]  /*1ea0*/  PRMT R41, RZ, 0x7610, R41 ;  /* 0x00007610ff297816 */ /* 0x000fe40000000029 */
[----:B------:R-:W-:Y:S02]  /*1eb0*/  PRMT R42, RZ, 0x7610, R42 ;  /* 0x00007610ff2a7816 */ /* 0x000fe4000000002a */
        /* <DEDUP_REMOVED lines=13> */
[----:B------:R-:W3:Y:S04]  /*1f90*/  @!P6 LDG.E.U16 R53, desc[UR34][R4.64+0x3c0] ;  /* 0x0003c0220435e981 */ /* 0x000ee8000c1e1500 */
        /* <DEDUP_REMOVED lines=31> */
[----:B------:R-:W-:Y:S01]  /*2190*/  STL [R1+0x44], R84 ;  /* 0x0000445401007387 */ /* 0x000fe20000100800 */
[----:B----4-:R-:W-:-:S03]  /*21a0*/  SHF.L.U32 R27, R27, 0x10, RZ ;  /* 0x000000101b1b7819 */ /* 0x010fc600000006ff */
[----:B-----5:R0:W-:Y:S04]  /*21b0*/  STS.U16 [R116], R3 ;  /* 0x0000000374007388 */ /* 0x0201e80000000400 */
[----:B------:R-:W-:Y:S01]  /*21c0*/  STS.U16 [R115+0x40], R9 ;  /* 0x0000400973007388 */ /* 0x000fe20000000400 */
[----:B0-----:R-:W-:-:S03]  /*21d0*/  PRMT R3, RZ, 0x7610, R3 ;  /* 0x00007610ff037816 */ /* 0x001fc60000000003 */
[----:B------:R-:W-:Y:S04]  /*21e0*/  STS.U16 [R114+0x80], R13 ;  /* 0x0000800d72007388 */ /* 0x000fe80000000400 */
[----:B------:R-:W-:Y:S04]  /*21f0*/  STS.U16 [R113+0xc0], R14 ;  /* 0x0000c00e71007388 */ /* 0x000fe80000000400 */
[----:B------:R-:W-:Y:S04]  /*2200*/  STS.U16 [R112+0x100], R16 ;  /* 0x0001001070007388 */ /* 0x000fe80000000400 */
[----:B------:R-:W-:Y:S04]  /*2210*/  STS.U16 [R111+0x140], R17 ;  /* 0x000140116f007388 */ /* 0x000fe80000000400 */
[----:B------:R-:W-:Y:S04]  /*2220*/  STL.S16 [R1+0xc4], R3 ;  /* 0x0000c40301007387 */ /* 0x000fe80000100600 */
[----:B--2---:R-:W-:Y:S04]  /*2230*/  STS.U16 [R110+0x180], R19 ;  /* 0x000180136e007388 */ /* 0x004fe80000000400 */
[----:B---3--:R-:W-:Y:S04]  /*2240*/  STS.U16 [R109+0x1c0], R20 ;  /* 0x0001c0146d007388 */ /* 0x008fe80000000400 */
        /* <DEDUP_REMOVED lines=9> */
[----:B------:R1:W2:Y:S04]  /*22e0*/  LDS.U16 R21, [R100] ;  /* 0x0000000064157984 */ /* 0x0002a80000000400 */
[----:B------:R1:W3:Y:S04]  /*22f0*/  LDS.U16 R22, [R99+0x2] ;  /* 0x0000020063167984 */ /* 0x0002e80000000400 */
[----:B------:R1:W4:Y:S04]  /*2300*/  LDS.U16 R20, [R98+0x4] ;  /* 0x0000040062147984 */ /* 0x0003280000000400 */
[----:B------:R1:W0:Y:S04]  /*2310*/  LDS.U16 R19, [R97+0x6] ;  /* 0x0000060061137984 */ /* 0x0002280000000400 */
        /* <DEDUP_REMOVED lines=9> */
[----:B------:R1:W1:Y:S04]  /*23b0*/  LDS.U16 R5, [R87+0x1a] ;  /* 0x00001a0057057984 */ /* 0x0002680000000400 */
[----:B------:R0:W1:Y:S04]  /*23c0*/  LDS.U16 R4, [R86+0x1c] ;  /* 0x00001c0056047984 */ /* 0x0000680000000400 */
[----:B------:R0:W1:Y:S01]  /*23d0*/  LDS.U16 R3, [R84+0x1e] ;  /* 0x00001e0054037984 */ /* 0x0000620000000400 */
[----:B------:R-:W-:-:S03]  /*23e0*/  FADD.FTZ R60, R27, UR6 ;  /* 0x000000061b3c7e21 */ /* 0x000fc60008010000 */
[----:B------:R0:W-:Y:S02]  /*23f0*/  STL [R1], RZ ;  /* 0x000000ff01007387 */ /* 0x0001e40000100800 */
[----:B------:R-:W-:Y:S01]  /*2400*/  FSETP.GTU.FTZ.AND P0, PT, R60, 20, PT ;  /* 0x41a000003c00780b */ /* 0x000fe20003f1c000 */
[----:B------:R-:W-:Y:S01]  /*2410*/  IMAD.U32 R36, R36, 0x10000, RZ ;  /* 0x0001000024247824 */ /* 0x000fe200078e00ff */
[----:B------:R-:W-:Y:S01]  /*2420*/  SHF.L.U32 R31, R31, 0x10, RZ ;  /* 0x000000101f1f7819 */ /* 0x000fe200000006ff */
[----:B------:R-:W-:Y:S01]  /*2430*/  IMAD.U32 R48, R48, 0x10000, RZ ;  /* 0x0001000030307824 */ /* 0x000fe200078e00ff */
[----:B------:R-:W-:Y:S02]  /*2440*/  SHF.L.U32 R45, R45, 0x10, RZ ;  /* 0x000000102d2d7819 */ /* 0x000fe400000006ff */
[----:B------:R-:W-:Y:S01]  /*2450*/  SHF.L.U32 R47, R47, 0x10, RZ ;  /* 0x000000102f2f7819 */ /* 0x000fe200000006ff */
[----:B------:R-:W-:Y:S01]  /*2460*/  FADD.FTZ R59, R31, UR6 ;  /* 0x000000061f3b7e21 */ /* 0x000fe20008010000 */
[----:B------:R-:W-:Y:S01]  /*2470*/  FADD.FTZ R58, R36, UR6 ;  /* 0x00000006243a7e21 */ /* 0x000fe20008010000 */
[----:B------:R-:W-:Y:S01]  /*2480*/  FADD.FTZ R57, R45, UR6 ;  /* 0x000000062d397e21 */ /* 0x000fe20008010000 */
[----:B------:R-:W-:Y:S01]  /*2490*/  FADD.FTZ R55, R48, UR6 ;  /* 0x0000000630377e21 */ /* 0x000fe20008010000 */
[----:B------:R-:W-:Y:S01]  /*24a0*/  FADD.FTZ R56, R47, UR6 ;  /* 0x000000062f387e21 */ /* 0x000fe20008010000 */
[----:B------:R-:W-:Y:S01]  /*24b0*/  SHF.L.U32 R49, R49, 0x10, RZ ;  /* 0x0000001031317819 */ /* 0x000fe200000006ff */
[----:B------:R-:W-:Y:S01]  /*24c0*/  BSSY.RECONVERGENT B0, `(.L_x_510) ;  /* 0x000002e000007945 */ /* 0x000fe20003800200 */
[----:B------:R-:W-:Y:S01]  /*24d0*/  HFMA2 R61, -RZ, RZ, 0, 0 ;  /* 0x00000000ff3d7431 */ /* 0x000fe200000001ff */
[----:B------:R-:W-:-:S02]  /*24e0*/  CS2R R164, SRZ ;  /* 0x0000000000a47805 */ /* 0x000fc4000001ff00 */
[----:B------:R-:W-:Y:S02]  /*24f0*/  CS2R R160, SRZ ;  /* 0x0000000000a07805 */ /* 0x000fe4000001ff00 */
[----:B------:R-:W-:Y:S01]  /*2500*/  CS2R R158, SRZ ;  /* 0x00000000009e7805 */ /* 0x000fe2000001ff00 */
[----:B------:R-:W-:Y:S01]  /*2510*/  IMAD.MOV.U32 R154, RZ, RZ, RZ ;  /* 0x000000ffff9a7224 */ /* 0x000fe200078e00ff */
[----:B------:R-:W-:Y:S02]  /*2520*/  FSETP.GTU.FTZ.AND P1, PT, R59, 20, PT ;  /* 0x41a000003b00780b */ /* 0x000fe40003f3c000 */
[----:B0-----:R-:W-:Y:S02]  /*2530*/  CS2R R52, SRZ ;  /* 0x0000000000347805 */ /* 0x001fe4000001ff00 */
[----:B------:R-:W-:Y:S01]  /*2540*/  FSETP.GTU.FTZ.AND P2, PT, R58, 20, PT ;  /* 0x41a000003a00780b */ /* 0x000fe20003f5c000 */
[----:B------:R-:W-:Y:S01]  /*2550*/  IMAD.MOV.U32 R51, RZ, RZ, RZ ;  /* 0x000000ffff337224 */ /* 0x000fe200078e00ff */
[----:B------:R-:W-:Y:S01]  /*2560*/  FSETP.GTU.FTZ.AND P3, PT, R57, 20, PT ;  /* 0x41a000003900780b */ /* 0x000fe20003f7c000 */
[----:B------:R-:W-:Y:S01]  /*2570*/  FADD.FTZ R50, R49, UR6 ;  /* 0x0000000631327e21 */ /* 0x000fe20008010000 */
[----:B------:R-:W-:-:S02]  /*2580*/  FSETP.GTU.FTZ.AND P4, PT, R56, 20, PT ;  /* 0x41a000003800780b */ /* 0x000fc40003f9c000 */
[----:B------:R-:W-:Y:S02]  /*2590*/  FSETP.GTU.FTZ.AND P5, PT, R55, 20, PT ;  /* 0x41a000003700780b */ /* 0x000fe40003fbc000 */
[----:B------:R-:W-:Y:S01]  /*25a0*/  MOV R54, RZ ;  /* 0x000000ff00367202 */ /* 0x000fe20000000f00 */
[----:B-1234-:R-:W-:Y:S10]  /*25b0*/  @P0 BRA `(.L_x_511) ;  /* 0x0000000000780947 */ /* 0x01eff40003800000 */
[----:B------:R-:W-:Y:S01]  /*25c0*/  FMUL.FTZ R60, R60, 1.4426950216293334961 ;  /* 0x3fb8aa3b3c3c7820 */ /* 0x000fe20000410000 */
[----:B------:R-:W-:Y:S02]  /*25d0*/  MOV R45, 0x3e800000 ;  /* 0x3e800000002d7802 */ /* 0x000fe40000000f00 */
[----:B------:R-:W-:Y:S01]  /*25e0*/  MOV R48, 0x3d39bf78 ;  /* 0x3d39bf7800307802 */ /* 0x000fe20000000f00 */
        /* <DEDUP_REMOVED lines=27> */
.L_x_511:
[----:B------:R-:W-:Y:S05]  /*27a0*/  BSYNC.RECONVERGENT B0 ;  /* 0x0000000000007941 */ /* 0x000fea0003800200 */
.L_x_510:
[----:B------:R-:W-:Y:S01]  /*27b0*/  IMAD.U32 R23, R23, 0x10000, RZ ;  /* 0x0001000017177824 */ /* 0x000fe200078e00ff */
[----:B------:R-:W-:Y:S01]  /*27c0*/  BSSY.RECONVERGENT B0, `(.L_x_512) ;  /* 0x0000025000007945 */ /* 0x000fe20003800200 */
[----:B------:R-:W-:Y:S01]  /*27d0*/  HFMA2 R47, -RZ, RZ, 0, 0 ;  /* 0x00000000ff2f7431 */ /* 0x000fe200000001ff */
[----:B------:R-:W-:Y:S02]  /*27e0*/  FSETP.GTU.FTZ.AND P0, PT, R50, 20, PT ;  /* 0x41a000003200780b */ /* 0x000fe40003f1c000 */
[----:B------:R-:W-:Y:S02]  /*27f0*/  CS2R R48, SRZ ;  /* 0x0000000000307805 */ /* 0x000fe4000001ff00 */
[----:B------:R-:W-:Y:S01]  /*2800*/  SHF.L.U32 R46, R46, 0x10, RZ ;  /* 0x000000102e2e7819 */ /* 0x000fe200000006ff */
[----:B------:R-:W-:Y:S01]  /*2810*/  FADD.FTZ R45, R23, UR6 ;  /* 0x00000006172d7e21 */ /* 0x000fe20008010000 */
[----:B------:R-:W-:Y:S07]  /*2820*/  @P1 BRA `(.L_x_513) ;  /* 0x0000000000781947 */ /* 0x000fee0003800000 */
[----:B------:R-:W-:Y:S01]  /*2830*/  FMUL.FTZ R59, R59, 1.4426950216293334961 ;  /* 0x3fb8aa3b3b3b7820 */ /* 0x000fe20000410000 */
[----:B------:R-:W-:Y:S01]  /*2840*/  MOV R36, 0x3e800000 ;  /* 0x3e80000000247802 */ /* 0x000fe20000000f00 */
[----:B------:R-:W-:Y:S02]  /*2850*/  IMAD.MOV.U32 R82, RZ, RZ, 0x3d39bf78 ;  /* 0x3d39bf78ff527424 */ /* 0x000fe400078e00ff */
        /* <DEDUP_REMOVED lines=27> */
.L_x_513:
[----:B------:R-:W-:Y:S05]  /*2a10*/  BSYNC.RECONVERGENT B0 ;  /* 0x0000000000007941 */ /* 0x000fea0003800200 */
.L_x_512:
[----:B------:R-:W-:Y:S01]  /*2a20*/  SHF.L.U32 R18, R18, 0x10, RZ ;  /* 0x0000001012127819 */ /* 0x000fe200000006ff */
[----:B------:R-:W-:Y:S01]  /*2a30*/  BSSY.RECONVERGENT B0, `(.L_x_514) ;  /* 0x0000026000007945 */ /* 0x000fe20003800200 */
[----:B------:R-:W-:Y:S01]  /*2a40*/  FSETP.GTU.FTZ.AND P1, PT, R45, 20, PT ;  /* 0x41a000002d00780b */ /* 0x000fe20003f3c000 */
[----:B------:R-:W-:Y:S01]  /*2a50*/  IMAD.U32 R44, R44, 0x10000, RZ ;  /* 0x000100002c2c7824 */ /* 0x000fe200078e00ff */
[----:B------:R-:W-:Y:S01]  /*2a60*/  SHF.L.U32 R39, R39, 0x10, RZ ;  /* 0x0000001027277819 */ /* 0x000fe200000006ff */
[----:B------:R-:W-:Y:S01]  /*2a70*/  IMAD.U32 R37, R37, 0x10000, RZ ;  /* 0x0001000025257824 */ /* 0x000fe200078e00ff */
[----:B------:R-:W-:Y:S01]  /*2a80*/  SHF.L.U32 R38, R38, 0x10, RZ ;  /* 0x0000001026267819 */ /* 0x000fe200000006ff */
[----:B------:R-:W-:Y:S01]  /*2a90*/  FADD.FTZ R36, R18, UR6 ;  /* 0x0000000612247e21 */ /* 0x000fe20008010000 */
[----:B------:R-:W-:Y:S07]  /*2aa0*/  @P2 BRA `(.L_x_515) ;  /* 0x0000000000782947 */ /* 0x000fee0003800000 */
[----:B------:R-:W-:Y:S01]  /*2ab0*/  FMUL.FTZ R58, R58, 1.4426950216293334961 ;  /* 0x3fb8aa3b3a3a7820 */ /* 0x000fe20000410000 */
[----:B------:R-:W-:Y:S01]  /*2ac0*/  MOV R80, 0x3e800000 ;  /* 0x3e80000000507802 */ /* 0x000fe20000000f00 */
[----:B------:R-:W-:Y:S02]  /*2ad0*/  HFMA2 R82, -RZ, RZ, 1.3056640625, -1.8671875 ;  /* 0x3d39bf78ff527431 */ /* 0x000fe400000001ff */
        /* <DEDUP_REMOVED lines=27> */
.L_x_515:
[----:B------:R-:W-:Y:S05]  /*2c90*/  BSYNC.RECONVERGENT B0 ;  /* 0x0000000000007941 */ /* 0x000fea0003800200 */
.L_x_514:
[----:B------:R-:W-:Y:S01]  /*2ca0*/  IMAD.U32 R15, R15, 0x10000, RZ ;  /* 0x000100000f0f7824 */ /* 0x000fe200078e00ff */
        /* <DEDUP_REMOVED lines=38> */
.L_x_517:
[----:B------:R-:W-:Y:S05]  /*2f10*/  BSYNC.RECONVERGENT B0 ;  /* 0x0000000000007941 */ /* 0x000fea0003800200 */
.L_x_516:
        /* <DEDUP_REMOVED lines=39> */
.L_x_519:
[----:B------:R-:W-:Y:S05]  /*3190*/  BSYNC.RECONVERGENT B0 ;  /* 0x0000000000007941 */ /* 0x000fea0003800200 */
.L_x_518:
[----:B------:R-:W-:Y:S01]  /*31a0*/  BSSY.RECONVERGENT B0, `(.L_x_520) ;  /* 0x0000027000007945 */ /* 0x000fe20003800200 */
[----:B------:R-:W-:Y:S01]  /*31b0*/  SHF.L.U32 R80, R0, 0x10, RZ ;  /* 0x0000001000507819 */ /* 0x000fe200000006ff */
[----:B------:R-:W-:Y:S01]  /*31c0*/  IMAD.U32 R25, R25, 0x10000, RZ ;  /* 0x0001000019197824 */ /* 0x000fe200078e00ff */
[----:B------:R-:W-:Y:S01]  /*31d0*/  FSETP.GTU.FTZ.AND P4, PT, R27, 20, PT ;  /* 0x41a000001b00780b */ /* 0x000fe20003f9c000 */
[----:B------:R-:W-:Y:S01]  /*31e0*/  FADD.FTZ R23, R23, UR6 ;  /* 0x0000000617177e21 */ /* 0x000fe20008010000 */
[----:B------:R-:W-:Y:S01]  /*31f0*/  SHF.L.U32 R26, R26, 0x10, RZ ;  /* 0x000000101a1a7819 */ /* 0x000fe200000006ff */
[----:B------:R-:W-:Y:S01]  /*3200*/  IMAD.U32 R0, R21, 0x10000, RZ ;  /* 0x0001000015007824 */ /* 0x000fe200078e00ff */
[----:B------:R-:W-:Y:S01]  /*3210*/  SHF.L.U32 R24, R24, 0x10, RZ ;  /* 0x0000001018187819 */ /* 0x000fe200000006ff */
[----:B------:R-:W-:Y:S08]  /*3220*/  @P5 BRA `(.L_x_521) ;  /* 0x0000000000785947 */ /* 0x000ff00003800000 */
        /* <DEDUP_REMOVED lines=30> */
.L_x_521:
[----:B------:R-:W-:Y:S05]  /*3410*/  BSYNC.RECONVERGENT B0 ;  /* 0x0000000000007941 */ /* 0x000fea0003800200 */
.L_x_520:
[----:B------:R-:W2:Y:S01]  /*3420*/  LDL.LU R10, [R1+0xcc] ;  /* 0x0000cc00010a7983 */ /* 0x000ea20000300800 */
[----:B------:R-:W-:Y:S01]  /*3430*/  IMAD.U32 R22, R22, 0x10000, RZ ;  /* 0x0001000016167824 */ /* 0x000fe200078e00ff */
        /* <DEDUP_REMOVED lines=9> */
[----:B------:R-:W-:Y:S02]  /*34d0*/  HFMA2 R80, -RZ, RZ, 1.625, 0 ;  /* 0x3e800000ff507431 */ /* 0x000fe400000001ff */
[----:B------:R-:W-:Y:S01]  /*34e0*/  IMAD.MOV.U32 R83, RZ, RZ, 0x3d39bf78 ;  /* 0x3d39bf78ff537424 */ /* 0x000fe200078e00ff */
        /* <DEDUP_REMOVED lines=27> */
.L_x_523:
[----:B------:R-:W-:Y:S05]  /*36a0*/  BSYNC.RECONVERGENT B0 ;  /* 0x0000000000007941 */ /* 0x000fea0003800200 */
.L_x_522:
        /* <DEDUP_REMOVED lines=39> */
.L_x_525:
[----:B------:R-:W-:Y:S05]  /*3920*/  BSYNC.RECONVERGENT B0 ;  /* 0x0000000000007941 */ /* 0x000fea0003800200 */
.L_x_524:
        /* <DEDUP_REMOVED lines=39> */
.L_x_527:
[----:B------:R-:W-:Y:S05]  /*3ba0*/  BSYNC.RECONVERGENT B0 ;  /* 0x0000000000007941 */ /* 0x000fea0003800200 */
.L_x_526:
[----:B------:R-:W-:Y:S02]  /*3bb0*/  IMAD.U32 R13, R13, 0x10000, RZ ;  /* 0x000100000d0d7824 */ /* 0x000fe400078e00ff */
[----:B------:R-:W-:Y:S01]  /*3bc0*/  FFMA.FTZ R6, R14, R34, R81 ;  /* 0x000000220e067223 */ /* 0x000fe20000010051 */
[----:B------:R-:W-:Y:S01]  /*3bd0*/  BSSY.RECONVERGENT B0, `(.L_x_528) ;  /* 0x0000025000007945 */ /* 0x000fe20003800200 */
[----:B------:R-:W-:Y:S01]  /*3be0*/  SHF.L.U32 R10, R79, 0x10, RZ ;  /* 0x000000104f0a7819 */ /* 0x000fe200000006ff */
[----:B------:R-:W-:Y:S01]  /*3bf0*/  FADD.FTZ R11, R11, UR6 ;  /* 0x000000060b0b7e21 */ /* 0x000fe20008010000 */
[----:B------:R-:W-:Y:S01]  /*3c00*/  FSETP.GTU.FTZ.AND P2, PT, R15, 20, PT ;  /* 0x41a000000f00780b */ /* 0x000fe20003f5c000 */
[----:B------:R-:W-:Y:S01]  /*3c10*/  FFMA.FTZ R79, R13, R33, R6 ;  /* 0x000000210d4f7223 */ /* 0x000fe20000010006 */
[----:B------:R-:W-:Y:S01]  /*3c20*/  SHF.L.U32 R12, R12, 0x10, RZ ;  /* 0x000000100c0c7819 */ /* 0x000fe200000006ff */
[----:B------:R-:W-:Y:S10]  /*3c30*/  @P3 BRA `(.L_x_529) ;  /* 0x0000000000783947 */ /* 0x000ff40003800000 */
        /* <DEDUP_REMOVED lines=30> */
.L_x_529:
[----:B------:R-:W-:Y:S05]  /*3e20*/  BSYNC.RECONVERGENT B0 ;  /* 0x0000000000007941 */ /* 0x000fea0003800200 */
.L_x_528:
[----:B------:R-:W-:Y:S02]  /*3e30*/  IMAD.U32 R8, R43, 0x10000, RZ ;  /* 0x000100002b087824 */ /* 0x000fe400078e00ff */
[----:B------:R-:W-:Y:S01]  /*3e40*/  FMUL.FTZ R43, R0, UR7 ;  /* 0x00000007002b7c20 */ /* 0x000fe20008410000 */
[----:B------:R-:W-:Y:S01]  /*3e50*/  SHF.L.U32 R9, R9, 0x10, RZ ;  /* 0x0000001009097819 */ /* 0x000fe200000006ff */
[----:B------:R-:W-:Y:S01]  /*3e60*/  FFMA.FTZ R80, R10, R32, R79 ;  /* 0x000000200a507223 */ /* 0x000fe2000001004f */
[----:B------:R-:W-:Y:S01]  /*3e70*/  SHF.L.U32 R6, R41, 0x10, RZ ;  /* 0x0000001029067819 */ /* 0x000fe200000006ff */
[----:B------:R-:W-:Y:S01]  /*3e80*/  BSSY.RECONVERGENT B0, `(.L_x_530) ;  /* 0x0000028000007945 */ /* 0x000fe20003800200 */
[----:B------:R0:W-:Y:S01]  /*3e90*/  STL [R1+0x40], R43 ;  /* 0x0000402b01007387 */ /* 0x0001e20000100800 */
[----:B------:R-:W-:Y:S01]  /*3ea0*/  FFMA.FTZ R41, R9, R30, R80 ;  /* 0x0000001e09297223 */ /* 0x000fe20000010050 */
[----:B------:R-:W-:Y:S01]  /*3eb0*/  SHF.L.U32 R7, R42, 0x10, RZ ;  /* 0x000000102a077819 */ /* 0x000fe200000006ff */
[----:B------:R-:W-:Y:S01]  /*3ec0*/  IMAD.U32 R5, R5, 0x10000, RZ ;  /* 0x0001000005057824 */ /* 0x000fe200078e00ff */
[----:B------:R-:W-:Y:S01]  /*3ed0*/  FSETP.GTU.FTZ.AND P3, PT, R11, 20, PT ;  /* 0x41a000000b00780b */ /* 0x000fe20003f7c000 */
[----:B------:R-:W-:Y:S01]  /*3ee0*/  FFMA.FTZ R42, R8, R29, R41 ;  /* 0x0000001d082a7223 */ /* 0x000fe20000010029 */
[----:B------:R-:W-:-:S02]  /*3ef0*/  SHF.L.U32 R4, R4, 0x10, RZ ;  /* 0x0000001004047819 */ /* 0x000fc400000006ff */
[----:B------:R-:W-:Y:S01]  /*3f00*/  SHF.L.U32 R3, R3, 0x10, RZ ;  /* 0x0000001003037819 */ /* 0x000fe200000006ff */
[----:B------:R-:W-:Y:S08]  /*3f10*/  @P4 BRA `(.L_x_531) ;  /* 0x0000000000784947 */ /* 0x000ff00003800000 */
[----:B------:R-:W-:Y:S01]  /*3f20*/  FMUL.FTZ R27, R27, 1.4426950216293334961 ;  /* 0x3fb8aa3b1b1b7820 */ /* 0x000fe20000410000 */
[----:B------:R-:W-:Y:S02]  /*3f30*/  HFMA2 R80, -RZ, RZ, 1.625, 0 ;  /* 0x3e800000ff507431 */ /* 0x000fe400000001ff */
[----:B------:R-:W-:Y:S01]  /*3f40*/  IMAD.MOV.U32 R84, RZ, RZ, 0x3d39bf78 ;  /* 0x3d39bf78ff547424 */ /* 0x000fe200078e00ff */
[----:B------:R-:W1:Y:S02]  /*3f50*/  MUFU.EX2 R82, R27 ;  /* 0x0000001b00527308 */ /* 0x000e640000000800 */
[C---:B-1----:R-:W-:Y:S01]  /*3f60*/  FADD.FTZ.RZ R41, R82.reuse, 1 ;  /* 0x3f80000052297421 */ /* 0x042fe2000001c000 */
[----:B------:R-:W-:-:S03]  /*3f70*/  ISETP.GE.U32.AND P4, PT, R82, 0x7f800000, PT ;  /* 0x7f8000005200780c */ /* 0x000fc60003f86070 */
[----:B------:R-:W-:Y:S01]  /*3f80*/  VIADD R41, R41, 0xc0c00000 ;  /* 0xc0c0000029297836 */ /* 0x000fe20000000000 */
[----:B------:R-:W-:-:S04]  /*3f90*/  ISETP.GT.AND P6, PT, R82, -0x40800000, P4 ;  /* 0xbf8000005200780c */ /* 0x000fc800027c4270 */
[----:B------:R-:W-:-:S04]  /*3fa0*/  LOP3.LUT R41, R41, 0xff800000, RZ, 0xc0, !PT ;  /* 0xff80000029297812 */ /* 0x000fc800078ec0ff */
[----:B------:R-:W-:Y:S02]  /*3fb0*/  IADD3 R79, PT, PT, -R41, 0x40800000, RZ ;  /* 0x40800000294f7810 */ /* 0x000fe40007ffe1ff */
[-C--:B0-----:R-:W-:Y:S02]  /*3fc0*/  IADD3 R43, PT, PT, R82, -R41.reuse, RZ ;  /* 0x80000029522b7210 */ /* 0x081fe40007ffe0ff */
        /* <DEDUP_REMOVED lines=19> */
.L_x_531:
[----:B------:R-:W-:Y:S05]  /*4100*/  BSYNC.RECONVERGENT B0 ;  /* 0x0000000000007941 */ /* 0x000fea0003800200 */
.L_x_530:
[----:B------:R-:W-:Y:S04]  /*4110*/  BSSY.RECONVERGENT B0, `(.L_x_532) ;  /* 0x0000020000007945 */ /* 0x000fe80003800200 */
[----:B------:R-:W-:Y:S05]  /*4120*/  @P5 BRA `(.L_x_533) ;  /* 0x0000000000785947 */ /* 0x000fea0003800000 */
[----:B------:R-:W-:Y:S01]  /*4130*/  FMUL.FTZ R23, R23, 1.4426950216293334961 ;  /* 0x3fb8aa3b17177820 */ /* 0x000fe20000410000 */
[----:B------:R-:W-:Y:S02]  /*4140*/  IMAD.MOV.U32 R80, RZ, RZ, 0x3e800000 ;  /* 0x3e800000ff507424 */ /* 0x000fe400078e00ff */
[----:B------:R-:W-:Y:S01]  /*4150*/  HFMA2 R84, -RZ, RZ, 1.3056640625, -1.8671875 ;  /* 0x3d39bf78ff547431 */ /* 0x000fe200000001ff */
[----:B------:R-:W1:Y:S02]  /*4160*/  MUFU.EX2 R82, R23 ;  /* 0x0000001700527308 */ /* 0x000e640000000800 */
[C---:B-1----:R-:W-:Y:S01]  /*4170*/  FADD.FTZ.RZ R41, R82.reuse, 1 ;  /* 0x3f80000052297421 */ /* 0x042fe2000001c000 */
[----:B------:R-:W-:-:S04]  /*4180*/  ISETP.GE.U32.AND P4, PT, R82, 0x7f800000, PT ;  /* 0x7f8000005200780c */ /* 0x000fc80003f86070 */
[----:B------:R-:W-:Y:S02]  /*4190*/  IADD3 R41, PT, PT, R41, -0x3f400000, RZ ;  /* 0xc0c0000029297810 */ /* 0x000fe40007ffe0ff */
[----:B------:R-:W-:Y:S02]  /*41a0*/  ISETP.GT.AND P6, PT, R82, -0x40800000, P4 ;  /* 0xbf8000005200780c */ /* 0x000fe400027c4270 */
[----:B------:R-:W-:-:S04]  /*41b0*/  LOP3.LUT R41, R41, 0xff800000, RZ, 0xc0, !PT ;  /* 0xff80000029297812 */ /* 0x000fc800078ec0ff */
[----:B------:R-:W-:Y:S02]  /*41c0*/  IADD3 R79, PT, PT, -R41, 0x40800000, RZ ;  /* 0x40800000294f7810 */ /* 0x000fe40007ffe1ff */
[CC--:B0-----:R-:W-:Y:S02]  /*41d0*/  IADD3 R43, PT, PT, R82.reuse, -R41.reuse, RZ ;  /* 0x80000029522b7210 */ /* 0x0c1fe40007ffe0ff */
        /* <DEDUP_REMOVED lines=19> */
.L_x_533:
[----:B------:R-:W-:Y:S05]  /*4310*/  BSYNC.RECONVERGENT B0 ;  /* 0x0000000000007941 */ /* 0x000fea0003800200 */
.L_x_532:
[----:B------:R-:W-:Y:S04]  /*4320*/  BSSY.RECONVERGENT B0, `(.L_x_534) ;  /* 0x0000020000007945 */ /* 0x000fe80003800200 */
[----:B------:R-:W-:Y:S05]  /*4330*/  @P0 BRA `(.L_x_535) ;  /* 0x0000000000780947 */ /* 0x000fea0003800000 */
[----:B------:R-:W-:Y:S01]  /*4340*/  FMUL.FTZ R21, R21, 1.4426950216293334961 ;  /* 0x3fb8aa3b15157820 */ /* 0x000fe20000410000 */
[----:B------:R-:W-:Y:S01]  /*4350*/  MOV R80, 0x3e800000 ;  /* 0x3e80000000507802 */ /* 0x000fe20000000f00 */
[----:B------:R-:W-:Y:S02]  /*4360*/  HFMA2 R84, -RZ, RZ, 1.3056640625, -1.8671875 ;  /* 0x3d39bf78ff547431 */ /* 0x000fe400000001ff */
[----:B------:R-:W1:Y:S02]  /*4370*/  MUFU.EX2 R82, R21 ;  /* 0x0000001500527308 */ /* 0x000e640000000800 */
[C---:B-1----:R-:W-:Y:S01]  /*4380*/  FADD.FTZ.RZ R41, R82.reuse, 1 ;  /* 0x3f80000052297421 */ /* 0x042fe2000001c000 */
[----:B------:R-:W-:-:S04]  /*4390*/  ISETP.GE.U32.AND P0, PT, R82, 0x7f800000, PT ;  /* 0x7f8000005200780c */ /* 0x000fc80003f06070 */
[----:B------:R-:W-:Y:S02]  /*43a0*/  IADD3 R41, PT, PT, R41, -0x3f400000, RZ ;  /* 0xc0c0000029297810 */ /* 0x000fe40007ffe0ff */
[----:B------:R-:W-:Y:S02]  /*43b0*/  ISETP.GT.AND P5, PT, R82, -0x40800000, P0 ;  /* 0xbf8000005200780c */ /* 0x000fe400007a4270 */
[----:B------:R-:W-:-:S04]  /*43c0*/  LOP3.LUT R41, R41, 0xff800000, RZ, 0xc0, !PT ;  /* 0xff80000029297812 */ /* 0x000fc800078ec0ff */
[----:B------:R-:W-:Y:S01]  /*43d0*/  IADD3 R79, PT, PT, -R41, 0x40800000, RZ ;  /* 0x40800000294f7810 */ /* 0x000fe20007ffe1ff */
[C---:B0-----:R-:W-:Y:S01]  /*43e0*/  IMAD.IADD R43, R82.reuse, 0x1, -R41 ;  /* 0x00000001522b7824 */ /* 0x041fe200078e0a29 */
        /* <DEDUP_REMOVED lines=19> */
.L_x_535:
[----:B------:R-:W-:Y:S05]  /*4520*/  BSYNC.RECONVERGENT B0 ;  /* 0x0000000000007941 */ /* 0x000fea0003800200 */
.L_x_534:
[----:B------:R-:W-:Y:S04]  /*4530*/  BSSY.RECONVERGENT B0, `(.L_x_536) ;  /* 0x0000020000007945 */ /* 0x000fe80003800200 */
[----:B------:R-:W-:Y:S05]  /*4540*/  @P1 BRA `(.L_x_537) ;  /* 0x0000000000781947 */ /* 0x000fea0003800000 */
        /* <DEDUP_REMOVED lines=30> */
.L_x_537:
[----:B------:R-:W-:Y:S05]  /*4730*/  BSYNC.RECONVERGENT B0 ;  /* 0x0000000000007941 */ /* 0x000fea0003800200 */
.L_x_536:
        /* <DEDUP_REMOVED lines=32> */
.L_x_539:
[----:B------:R-:W-:Y:S05]  /*4940*/  BSYNC.RECONVERGENT B0 ;  /* 0x0000000000007941 */ /* 0x000fea0003800200 */
.L_x_538:
        /* <DEDUP_REMOVED lines=32> */
.L_x_541:
[----:B------:R-:W-:Y:S05]  /*4b50*/  BSYNC.RECONVERGENT B0 ;  /* 0x0000000000007941 */ /* 0x000fea0003800200 */
.L_x_540:
[----:B------:R-:W-:Y:S01]  /*4b60*/  FMUL.FTZ R41, R22, UR7 ;  /* 0x0000000716297c20 */ /* 0x000fe20008410000 */
[----:B------:R-:W-:Y:S01]  /*4b70*/  FMUL.FTZ R79, R20, UR7 ;  /* 0x00000007144f7c20 */ /* 0x000fe20008410000 */
[----:B0-----:R-:W-:Y:S01]  /*4b80*/  FMUL.FTZ R43, R19, UR7 ;  /* 0x00000007132b7c20 */ /* 0x001fe20008410000 */
[----:B------:R-:W0:Y:S02]  /*4b90*/  LDCU UR8, c[0x0][0x38c] ;  /* 0x00007180ff0877ac */ /* 0x000e240008000800 */
[----:B------:R1:W-:Y:S04]  /*4ba0*/  STL [R1+0x3c], R41 ;  /* 0x00003c2901007387 */ /* 0x0003e80000100800 */
[----:B------:R2:W-:Y:S04]  /*4bb0*/  STL [R1+0x38], R79 ;  /* 0x0000384f01007387 */ /* 0x0005e80000100800 */
[----:B------:R3:W-:Y:S01]  /*4bc0*/  STL [R1+0x34], R43 ;  /* 0x0000342b01007387 */ /* 0x0007e20000100800 */
[----:B-1----:R-:W-:Y:S01]  /*4bd0*/  FFMA.FTZ R41, R7, R28, R42 ;  /* 0x0000001c07297223 */ /* 0x002fe2000001002a */
[----:B------:R-:W-:Y:S01]  /*4be0*/  FMUL.FTZ R42, R17, UR7 ;  /* 0x00000007112a7c20 */ /* 0x000fe20008410000 */
[----:B--2---:R-:W-:-:S04]  /*4bf0*/  FMUL.FTZ R79, R16, UR7 ;  /* 0x00000007104f7c20 */ /* 0x004fc80008410000 */
[----:B------:R1:W-:Y:S01]  /*4c00*/  STL [R1+0x30], R42 ;  /* 0x0000302a01007387 */ /* 0x0003e20000100800 */
[----:B0-----:R-:W-:Y:S01]  /*4c10*/  UISETP.GE.AND UP0, UPT, UR8, 0x1, UPT ;  /* 0x000000010800788c */ /* 0x001fe2000bf06270 */
[----:B---3--:R-:W-:Y:S02]  /*4c20*/  FMUL.FTZ R43, R14, UR7 ;  /* 0x000000070e2b7c20 */ /* 0x008fe40008410000 */
[----:B------:R0:W-:Y:S04]  /*4c30*/  STL [R1+0x2c], R79 ;  /* 0x00002c4f01007387 */ /* 0x0001e80000100800 */
[----:B------:R2:W-:Y:S01]  /*4c40*/  STL [R1+0x28], R43 ;  /* 0x0000282b01007387 */ /* 0x0005e20000100800 */
[----:B-1----:R-:W-:Y:S01]  /*4c50*/  FFMA.FTZ R42, R6, R26, R41 ;  /* 0x0000001a062a7223 */ /* 0x002fe20000010029 */
[----:B------:R-:W-:Y:S01]  /*4c60*/  FMUL.FTZ R41, R13, UR7 ;  /* 0x000000070d297c20 */ /* 0x000fe20008410000 */
[----:B0-----:R-:W-:-:S04]  /*4c70*/  FMUL.FTZ R79, R10, UR7 ;  /* 0x000000070a4f7c20 */ /* 0x001fc80008410000 */
        /* <DEDUP_REMOVED lines=13> */
[----:B-1----:R-:W-:-:S04]  /*4d50*/  FMUL.FTZ R79, R4, UR7 ;  /* 0x00000007044f7c20 */ /* 0x002fc80008410000 */
[----:B------:R0:W-:Y:S01]  /*4d60*/  STL [R1+0xc], R41 ;  /* 0x00000c2901007387 */ /* 0x0001e20000100800 */
[----:B--2---:R-:W-:-:S03]  /*4d70*/  FMUL.FTZ R43, R3, UR7 ;  /* 0x00000007032b7c20 */ /* 0x004fc60008410000 */
[----:B------:R1:W-:Y:S01]  /*4d80*/  STL [R1+0x8], R79 ;  /* 0x0000084f01007387 */ /* 0x0003e20000100800 */
[----:B0-----:R-:W-:-:S05]  /*4d90*/  FFMA.FTZ R41, R3, R12, R42 ;  /* 0x0000000c03297223 */ /* 0x001fca000001002a */
[----:B------:R1:W-:Y:S04]  /*4da0*/  STL [R1+0xcc], R41 ;  /* 0x0000cc2901007387 */ /* 0x0003e80000100800 */
[----:B------:R1:W-:Y:S01]  /*4db0*/  STL [R1+0x4], R43 ;  /* 0x0000042b01007387 */ /* 0x0003e20000100800 */
[----:B------:R-:W-:Y:S06]  /*4dc0*/  BAR.SYNC.DEFER_BLOCKING 0x0 ;  /* 0x0000000000007b1d */ /* 0x000fec0000010000 */
[----:B------:R-:W-:Y:S05]  /*4dd0*/  BRA.U !UP0, `(.L_x_542) ;  /* 0x0000004108cc7547 */ /* 0x000fea000b800000 */
[----:B------:R-:W0:Y:S01]  /*4de0*/  S2UR UR8, SR_CTAID.Y ;  /* 0x00000000000879c3 */ /* 0x000e220000002600 */
[----:B------:R-:W-:Y:S01]  /*4df0*/  UIMAD UR28, UR10, -0x800, UR23 ;  /* 0xfffff8000a1c78a4 */ /* 0x000fe2000f8e0217 */
[----:B-1----:R-:W1:Y:S01]  /*4e00*/  S2R R79, SR_TID.X ;  /* 0x00000000004f7919 */ /* 0x002e620000002100 */
[----:B------:R-:W0:Y:S01]  /*4e10*/  LDCU.64 UR30, c[0x0][0x3a0] ;  /* 0x00007400ff1e77ac */ /* 0x000e220008000a00 */
[----:B------:R-:W-:Y:S01]  /*4e20*/  LOP3.LUT R2, R2, 0xfffffffb, RZ, 0xc0, !PT ;  /* 0xfffffffb02027812 */ /* 0x000fe200078ec0ff */
        /* <DEDUP_REMOVED lines=9> */
[----:B0-----:R-:W-:Y:S02]  /*4ec0*/  UIMAD.WIDE.U32 UR12, UR8, UR30, URZ ;  /* 0x0000001e080c72a5 */ /* 0x001fe4000f8e00ff */
[----:B--2---:R-:W-:Y:S02]  /*4ed0*/  UIMAD.WIDE.U32 UR14, UR8, UR32, URZ ;  /* 0x00000020080e72a5 */ /* 0x004fe4000f8e00ff */
[----:B------:R-:W-:Y:S02]  /*4ee0*/  UIMAD UR31, UR8, UR31, UR13 ;  /* 0x0000001f081f72a4 */ /* 0x000fe4000f8e020d */
[----:B------:R-:W-:Y:S01]  /*4ef0*/  @P0 LOP3.LUT R2, R2, 0x4, RZ, 0xfc, !PT ;  /* 0x0000000402020812 */ /* 0x000fe200078efcff */
[----:B------:R-:W-:Y:S01]  /*4f00*/  UIMAD UR33, UR8, UR33, UR15 ;  /* 0x00000021082172a4 */ /* 0x000fe2000f8e020f */
[----:B------:R-:W0:Y:S01]  /*4f10*/  LDCU UR23, c[0x0][0x388] ;  /* 0x00007100ff1777ac */ /* 0x000e220008000800 */
[----:B------:R-:W2:Y:S01]  /*4f20*/  LDCU.64 UR38, c[0x0][0x3a8] ;  /* 0x00007500ff2677ac */ /* 0x000ea20008000a00 */
[----:B------:R-:W0:Y:S01]  /*4f30*/  LDCU.64 UR40, c[0x0][0x3c0] ;  /* 0x00007800ff2877ac */ /* 0x000e220008000a00 */
[----:B------:R-:W0:Y:S01]  /*4f40*/  LDCU.64 UR42, c[0x0][0x3e0] ;  /* 0x00007c00ff2a77ac */ /* 0x000e220008000a00 */
[----:B------:R-:W0:Y:S01]  /*4f50*/  LDCU.64 UR44, c[0x0][0x4e0] ;  /* 0x00009c00ff2c77ac */ /* 0x000e220008000a00 */
[----:B------:R-:W0:Y:S01]  /*4f60*/  LDCU.64 UR46, c[0x0][0x4f0] ;  /* 0x00009e00ff2e77ac */ /* 0x000e220008000a00 */
[----:B------:R-:W0:Y:S01]  /*4f70*/  LDCU.64 UR48, c[0x0][0x540] ;  /* 0x0000a800ff3077ac */ /* 0x000e220008000a00 */
[----:B------:R-:W0:Y:S01]  /*4f80*/  LDCU.128 UR24, c[0x0][0x440] ;  /* 0x00008800ff1877ac */ /* 0x000e220008000c00 */
[----:B-1-34-:R-:W-:-:S05]  /*4f90*/  UMOV UR8, URZ ;  /* 0x000000ff00087c82 */ /* 0x01afca0008000000 */
.L_x_587:
[----:B------:R-:W-:Y:S01]  /*4fa0*/  HFMA2 R41, -RZ, RZ, 0, 0 ;  /* 0x00000000ff297431 */ /* 0x000fe200000001ff */
[----:B0-----:R-:W-:Y:S01]  /*4fb0*/  MOV R43, UR42 ;  /* 0x0000002a002b7c02 */ /* 0x001fe20008000f00 */
[----:B------:R-:W-:Y:S01]  /*4fc0*/  IMAD.MOV.U32 R40, RZ, RZ, R77 ;  /* 0x000000ffff287224 */ /* 0x000fe200078e004d */
[----:B------:R-:W-:Y:S01]  /*4fd0*/  MOV R63, UR43 ;  /* 0x0000002b003f7c02 */ /* 0x000fe20008000f00 */
[----:B------:R-:W3:Y:S01]  /*4fe0*/  LDL R93, [R1+0xc0] ;  /* 0x0000c000015d7983 */ /* 0x000ee20000100800 */
[C---:B------:R-:W-:Y:S02]  /*4ff0*/  LOP3.LUT R75, R77.reuse, 0x40, RZ, 0xfc, !PT ;  /* 0x000000404d4b7812 */ /* 0x040fe400078efcff */
[----:B------:R-:W-:Y:S01]  /*5000*/  LOP3.LUT R74, R77, 0x60, RZ, 0xfc, !PT ;  /* 0x000000604d4a7812 */ /* 0x000fe200078efcff */
[----:B------:R-:W4:Y:S01]  /*5010*/  LDL R105, [R1+0xbc] ;  /* 0x0000bc0001697983 */ /* 0x000f220000100800 */
[----:B------:R-:W-:Y:S01]  /*5020*/  IMAD.WIDE.U32 R42, R43, UR8, R40 ;  /* 0x000000082b2a7c25 */ /* 0x000fe2000f8e0028 */
[----:B------:R-:W-:-:S02]  /*5030*/  LOP3.LUT R73, R77, 0x80, RZ, 0xfc, !PT ;  /* 0x000000804d497812 */ /* 0x000fc400078efcff */
[----:B------:R-:W5:Y:S01]  /*5040*/  LDL R104, [R1+0xb8] ;  /* 0x0000b80001687983 */ /* 0x000f620000100800 */
[----:B------:R-:W-:Y:S01]  /*5050*/  IMAD R41, R63, UR8, R43 ;  /* 0x000000083f297c24 */ /* 0x000fe2000f8e022b */
[C---:B------:R-:W-:Y:S02]  /*5060*/  LEA R40, P1, R42.reuse, UR21, 0x1 ;  /* 0x000000152a287c11 */ /* 0x040fe4000f8208ff */
[----:B------:R-:W5:Y:S02]  /*5070*/  LDL R103, [R1+0xb4] ;  /* 0x0000b40001677983 */ /* 0x000f640000100800 */
[----:B------:R-:W-:Y:S02]  /*5080*/  LEA.HI.X R41, R42, UR22, R41, 0x1, P1 ;  /* 0x000000162a297c11 */ /* 0x000fe400088f0c29 */
[----:B------:R-:W5:Y:S01]  /*5090*/  LDL R102, [R1+0xb0] ;  /* 0x0000b00001667983 */ /* 0x000f620000100800 */
[----:B------:R-:W-:Y:S02]  /*50a0*/  ISETP.GE.AND P1, PT, R75, UR28, PT ;  /* 0x0000001c4b007c0c */ /* 0x000fe4000bf26270 */
[----:B------:R-:W-:Y:S01]  /*50b0*/  ISETP.GE.AND P3, PT, R74, UR28, PT ;  /* 0x0000001c4a007c0c */ /* 0x000fe2000bf66270 */
[----:B------:R-:W5:Y:S01]  /*50c0*/  LDL R101, [R1+0xac] ;  /* 0x0000ac0001657983 */ /* 0x000f620000100800 */
[----:B------:R-:W-:-:S02]  /*50d0*/  LOP3.LUT P6, RZ, R2, 0x4, RZ, 0xc0, !PT ;  /* 0x0000000402ff7812 */ /* 0x000fc400078cc0ff */
[----:B------:R-:W-:Y:S01]  /*50e0*/  LOP3.LUT R76, R77, 0x20, RZ, 0xfc, !PT ;  /* 0x000000204d4c7812 */ /* 0x000fe200078efcff */
[----:B------:R-:W5:Y:S01]  /*50f0*/  LDL R100, [R1+0xa8] ;  /* 0x0000a80001647983 */ /* 0x000f620000100800 */
[----:B------:R-:W-:Y:S02]  /*5100*/  ISETP.GE.AND P4, PT, R73, UR28, PT ;  /* 0x0000001c49007c0c */ /* 0x000fe4000bf86270 */
[----:B------:R-:W-:Y:S01]  /*5110*/  ISETP.GE.AND P0, PT, R76, UR28, PT ;  /* 0x0000001c4c007c0c */ /* 0x000fe2000bf06270 */
[----:B------:R-:W5:Y:S04]  /*5120*/  LDL R99, [R1+0xa4] ;  /* 0x0000a40001637983 */ /* 0x000f680000100800 */
[----:B------:R-:W2:Y:S04]  /*5130*/  @!P1 LDG.E.U16 R63, desc[UR34][R40.64+0x80] ;  /* 0x00008022283f9981 */ /* 0x000ea8000c1e1500 */
[----:B------:R-:W3:Y:S04]  /*5140*/  @!P3 LDG.E.U16 R65, desc[UR34][R40.64+0xc0] ;  /* 0x0000c0222841b981 */ /* 0x000ee8000c1e1500 */
[----:B------:R-:W4:Y:S04]  /*5150*/  @!P6 LDG.E.U16 R43, desc[UR34][R40.64] ;  /* 0x00000022282be981 */ /* 0x000f28000c1e1500 */
[----:B------:R-:W5:Y:S04]  /*5160*/  @!P4 LDG.E.U16 R67, desc[UR34][R40.64+0x100] ;  /* 0x000100222843c981 */ /* 0x000f68000c1e1500 */
[----:B------:R-:W5:Y:S01]  /*5170*/  @!P0 LDG.E.U16 R42, desc[UR34][R40.64+0x40] ;  /* 0x00004022282a8981 */ /* 0x000f62000c1e1500 */
[----:B------:R-:W-:-:S02]  /*5180*/  LOP3.LUT R72, R77, 0xa0, RZ, 0xfc, !PT ;  /* 0x000000a04d487812 */ /* 0x000fc400078efcff */
[----:B------:R-:W-:Y:S02]  /*5190*/  CS2R R80, SRZ ;  /* 0x0000000000507805 */ /* 0x000fe4000001ff00 */
[C---:B------:R-:W-:Y:S01]  /*51a0*/  LOP3.LUT R69, R77.reuse, 0x100, RZ, 0xfc, !PT ;  /* 0x000001004d457812 */ /* 0x040fe200078efcff */
[----:B------:R-:W5:Y:S01]  /*51b0*/  LDL R98, [R1+0xa0] ;  /* 0x0000a00001627983 */ /* 0x000f620000100800 */
[----:B------:R-:W-:Y:S02]  /*51c0*/  ISETP.GE.AND P5, PT, R72, UR28, PT ;  /* 0x0000001c48007c0c */ /* 0x000fe4000bfa6270 */
[C---:B------:R-:W-:Y:S01]  /*51d0*/  LOP3.LUT R68, R77.reuse, 0x120, RZ, 0xfc, !PT ;  /* 0x000001204d447812 */ /* 0x040fe200078efcff */
[----:B------:R-:W5:Y:S01]  /*51e0*/  LDL R97, [R1+0x9c] ;  /* 0x00009c0001617983 */ /* 0x000f620000100800 */
[C---:B------:R-:W-:Y:S02]  /*51f0*/  LOP3.LUT R71, R77.reuse, 0xc0, RZ, 0xfc, !PT ;  /* 0x000000c04d477812 */ /* 0x040fe400078efcff */
[C---:B------:R-:W-:Y:S01]  /*5200*/  LOP3.LUT R70, R77.reuse, 0xe0, RZ, 0xfc, !PT ;  /* 0x000000e04d467812 */ /* 0x040fe200078efcff */
[----:B------:R-:W-:Y:S01]  /*5210*/  UMOV UR30, UR12 ;  /* 0x0000000c001e7c82 */ /* 0x000fe20008000000 */
[----:B------:R-:W-:Y:S01]  /*5220*/  LOP3.LUT R66, R77, 0x160, RZ, 0xfc, !PT ;  /* 0x000001604d427812 */ /* 0x000fe200078efcff */
[----:B------:R-:W5:Y:S04]  /*5230*/  LDL R96, [R1+0x98] ;  /* 0x0000980001607983 */ /* 0x000f680000100800 */
[----:B-1----:R-:W5:Y:S01]  /*5240*/  @!P5 LDG.E.U16 R83, desc[UR34][R40.64+0x140] ;  /* 0x000140222853d981 */ /* 0x002f62000c1e1500 */
[----:B------:R-:W-:-:S02]  /*5250*/  MOV R82, R80 ;  /* 0x0000005000527202 */ /* 0x000fc40000000f00 */
[----:B------:R-:W-:Y:S01]  /*5260*/  LOP3.LUT R64, R77, 0x1a0, RZ, 0xfc, !PT ;  /* 0x000001a04d407812 */ /* 0x000fe200078efcff */
[----:B------:R-:W5:Y:S04]  /*5270*/  LDL R95, [R1+0x94] ;  /* 0x00009400015f7983 */ /* 0x000f680000100800 */
[----:B------:R-:W5:Y:S01]  /*5280*/  LDL R94, [R1+0x90] ;  /* 0x00009000015e7983 */ /* 0x000f620000100800 */
[----:B--2---:R-:W-:-:S04]  /*5290*/  @!P1 PRMT R82, R63, 0x7610, R80 ;  /* 0x000076103f529816 */ /* 0x004fc80000000050 */
[----:B---3--:R-:W-:Y:S02]  /*52a0*/  @!P3 PRMT R82, R82, 0x5410, R65 ;  /* 0x000054105252b816 */ /* 0x008fe40000000041 */
[----:B------:R-:W-:Y:S02]  /*52b0*/  ISETP.GE.AND P3, PT, R69, UR28, PT ;  /* 0x0000001c45007c0c */ /* 0x000fe4000bf66270 */
[--C-:B----4-:R-:W-:Y:S02]  /*52c0*/  @!P6 PRMT R81, R43, 0x7610, R80.reuse ;  /* 0x000076102b51e816 */ /* 0x110fe40000000050 */
[----:B-----5:R-:W-:Y:S02]  /*52d0*/  @!P4 PRMT R80, R67, 0x7610, R80 ;  /* 0x000076104350c816 */ /* 0x020fe40000000050 */
[----:B------:R-:W-:Y:S02]  /*52e0*/  ISETP.GE.AND P4, PT, R68, UR28, PT ;  /* 0x0000001c44007c0c */ /* 0x000fe4000bf86270 */
[----:B------:R-:W-:-:S02]  /*52f0*/  @!P0 PRMT R81, R81, 0x5410, R42 ;  /* 0x0000541051518816 */ /* 0x000fc4000000002a */
[----:B------:R-:W-:-:S03]  /*5300*/  ISETP.GE.AND P0, PT, R71, UR28, PT ;  /* 0x0000001c47007c0c */ /* 0x000fc6000bf06270 */
[----:B------:R-:W2:Y:S06]  /*5310*/  @!P3 LDG.E.U16 R85, desc[UR34][R40.64+0x200] ;  /* 0x000200222855b981 */ /* 0x000eac000c1e1500 */
[----:B------:R-:W3:Y:S04]  /*5320*/  @!P4 LDG.E.U16 R87, desc[UR34][R40.64+0x240] ;  /* 0x000240222857c981 */ /* 0x000ee8000c1e1500 */
[----:B------:R-:W4:Y:S01]  /*5330*/  @!P0 LDG.E.U16 R62, desc[UR34][R40.64+0x180] ;  /* 0x00018022283e8981 */ /* 0x000f22000c1e1500 */
[----:B------:R-:W-:-:S13]  /*5340*/  ISETP.GE.AND P1, PT, R70, UR28, PT ;  /* 0x0000001c46007c0c */ /* 0x000fda000bf26270 */
[----:B------:R-:W5:Y:S01]  /*5350*/  @!P1 LDG.E.U16 R84, desc[UR34][R40.64+0x1c0] ;  /* 0x0001c02228549981 */ /* 0x000f62000c1e1500 */
[----:B------:R-:W-:Y:S02]  /*5360*/  LOP3.LUT R67, R77, 0x140, RZ, 0xfc, !PT ;  /* 0x000001404d437812 */ /* 0x000fe400078efcff */
[----:B------:R-:W-:Y:S02]  /*5370*/  @!P5 PRMT R80, R80, 0x5410, R83 ;  /* 0x000054105050d816 */ /* 0x000fe40000000053 */
[----:B------:R-:W-:Y:S01]  /*5380*/  ISETP.GE.AND P5, PT, R67, UR28, PT ;  /* 0x0000001c43007c0c */ /* 0x000fe2000bfa6270 */
[----:B------:R-:W-:-:S04]  /*5390*/  UIMAD.WIDE.U32 UR36, UR8, UR38, UR30 ;  /* 0x00000026082472a5 */ /* 0x000fc8000f8e001e */
[----:B------:R-:W-:Y:S02]  /*53a0*/  UIMAD UR29, UR8, UR39, UR37 ;  /* 0x00000027081d72a4 */ /* 0x000fe4000f8e0225 */
[----:B------:R-:W-:-:S04]  /*53b0*/  ULEA UR30, UP0, UR36, UR24, 0x2 ;  /* 0x00000018241e7291 */ /* 0x000fc8000f8010ff */
[----:B------:R-:W-:Y:S02]  /*53c0*/  ULEA.HI.X UR36, UR36, UR25, UR29, 0x2, UP0 ;  /* 0x0000001924247291 */ /* 0x000fe400080f141d */
[----:B------:R-:W5:Y:S01]  /*53d0*/  @!P5 LDG.E.U16 R86, desc[UR34][R40.64+0x280] ;  /* 0x000280222856d981 */ /* 0x000f62000c1e1500 */
[----:B------:R-:W-:-:S03]  /*53e0*/  IMAD.U32 R42, RZ, RZ, UR30 ;  /* 0x0000001eff2a7e24 */ /* 0x000fc6000f8e00ff */
[----:B------:R-:W-:-:S05]  /*53f0*/  MOV R43, UR36 ;  /* 0x00000024002b7c02 */ /* 0x000fca0008000f00 */
[----:B------:R0:W5:Y:S01]  /*5400*/  LDG.E R89, desc[UR34][R42.64] ;  /* 0x000000222a597981 */ /* 0x000162000c1e1900 */
[----:B------:R-:W-:Y:S01]  /*5410*/  LOP3.LUT R65, R77, 0x180, RZ, 0xfc, !PT ;  /* 0x000001804d417812 */ /* 0x000fe200078efcff */
[----:B------:R-:W-:Y:S01]  /*5420*/  HFMA2 R83, -RZ, RZ, 0, 0 ;  /* 0x00000000ff537431 */ /* 0x000fe200000001ff */
[----:B0-----:R-:W-:Y:S01]  /*5430*/  MOV R42, RZ ;  /* 0x000000ff002a7202 */ /* 0x001fe20000000f00 */
[----:B------:R0:W-:Y:S04]  /*5440*/  STS.U16 [R93], R81 ;  /* 0x000000515d007388 */ /* 0x0001e80000000400 */
[----:B0-----:R-:W5:Y:S01]  /*5450*/  LDL R93, [R1+0x8c] ;  /* 0x00008c00015d7983 */ /* 0x001f620000100800 */
[----:B--2---:R-:W-:Y:S02]  /*5460*/  @!P3 PRMT R42, R85, 0x5410, RZ ;  /* 0x00005410552ab816 */ /* 0x004fe400000000ff */
[----:B------:R-:W-:-:S02]  /*5470*/  ISETP.GE.AND P3, PT, R65, UR28, PT ;  /* 0x0000001c41007c0c */ /* 0x000fc4000bf66270 */
[----:B---3--:R-:W-:Y:S02]  /*5480*/  @!P4 PRMT R42, R42, 0x5410, R87 ;  /* 0x000054102a2ac816 */ /* 0x008fe40000000057 */
[----:B------:R-:W-:Y:S02]  /*5490*/  ISETP.GE.AND P4, PT, R66, UR28, PT ;  /* 0x0000001c42007c0c */ /* 0x000fe4000bf86270 */
[----:B----4-:R-:W-:Y:S02]  /*54a0*/  @!P0 PRMT R83, R62, 0x5410, RZ ;  /* 0x000054103e538816 */ /* 0x010fe400000000ff */
[----:B------:R-:W-:-:S05]  /*54b0*/  ISETP.GE.AND P0, PT, R64, UR28, PT ;  /* 0x0000001c40007c0c */ /* 0x000fca000bf06270 */
[----:B------:R-:W2:Y:S04]  /*54c0*/  @!P3 LDG.E.U16 R88, desc[UR34][R40.64+0x300] ;  /* 0x000300222858b981 */ /* 0x000ea8000c1e1500 */
[----:B------:R-:W3:Y:S04]  /*54d0*/  @!P4 LDG.E.U16 R90, desc[UR34][R40.64+0x2c0] ;  /* 0x0002c022285ac981 */ /* 0x000ee8000c1e1500 */
[----:B------:R-:W4:Y:S01]  /*54e0*/  @!P0 LDG.E.U16 R87, desc[UR34][R40.64+0x340] ;  /* 0x0003402228578981 */ /* 0x000f22000c1e1500 */
[----:B------:R-:W-:-:S04]  /*54f0*/  @!P0 LOP3.LUT R77, R78, 0x1f, R79, 0xf8, !PT ;  /* 0x0000001f4e4d8812 */ /* 0x000fc800078ef84f */
[----:B------:R-:W-:Y:S02]  /*5500*/  LOP3.LUT R63, R77, 0x1c0, RZ, 0xfc, !PT ;  /* 0x000001c04d3f7812 */ /* 0x000fe400078efcff */
[----:B-----5:R-:W-:Y:S02]  /*5510*/  @!P1 PRMT R83, R83, 0x5410, R84 ;  /* 0x0000541053539816 */ /* 0x020fe40000000054 */
[----:B------:R-:W-:Y:S01]  /*5520*/  ISETP.GE.AND P1, PT, R63, UR28, PT ;  /* 0x0000001c3f007c0c */ /* 0x000fe2000bf26270 */
[----:B------:R-:W-:-:S12]  /*5530*/  HFMA2 R85, -RZ, RZ, 0, 0 ;  /* 0x00000000ff557431 */ /* 0x000fd800000001ff */
[----:B------:R-:W-:Y:S01]  /*5540*/  @!P1 IMAD.SHL.U32 R43, R79, 0x10, RZ ;  /* 0x000000104f2b9824 */ /* 0x000fe200078e00ff */
[----:B------:R-:W-:Y:S01]  /*5550*/  UMOV UR32, UR14 ;  /* 0x0000000e00207c82 */ /* 0x000fe20008000000 */
[----:B------:R-:W5:Y:S03]  /*5560*/  @!P1 LDG.E.U16 R84, desc[UR34][R40.64+0x380] ;  /* 0x0003802228549981 */ /* 0x000f66000c1e1500 */
[----:B------:R-:W-:-:S04]  /*5570*/  @!P1 LOP3.LUT R78, R43, 0x3e00, RZ, 0xc0, !PT ;  /* 0x00003e002b4e9812 */ /* 0x000fc800078ec0ff */
[----:B------:R-:W-:-:S04]  /*5580*/  @!P1 LOP3.LUT R77, R78, 0x1f, R79, 0xf8, !PT ;  /* 0x0000001f4e4d9812 */ /* 0x000fc800078ef84f */
[----:B------:R-:W-:Y:S01]  /*5590*/  LOP3.LUT R62, R77, 0x1e0, RZ, 0xfc, !PT ;  /* 0x000001e04d3e7812 */ /* 0x000fe200078efcff */
[----:B------:R-:W-:Y:S01]  /*55a0*/  UIMAD.WIDE.U32 UR36, UR8, UR40, UR32 ;  /* 0x00000028082472a5 */ /* 0x000fe2000f8e0020 */
[----:B------:R-:W-:Y:S02]  /*55b0*/  @!P5 PRMT R85, R86, 0x5410, RZ ;  /* 0x000054105655d816 */ /* 0x000fe400000000ff */
[----:B------:R-:W-:Y:S01]  /*55c0*/  ISETP.GE.AND P5, PT, R62, UR28, PT ;  /* 0x0000001c3e007c0c */ /* 0x000fe2000bfa6270 */
[----:B------:R-:W-:Y:S02]  /*55d0*/  UIMAD UR29, UR8, UR41, UR37 ;  /* 0x00000029081d72a4 */ /* 0x000fe4000f8e0225 */
[----:B------:R-:W-:Y:S01]  /*55e0*/  ULEA UR30, UP0, UR36, UR26, 0x2 ;  /* 0x0000001a241e7291 */ /* 0x000fe2000f8010ff */
[----:B------:R-:W-:-:S03]  /*55f0*/  R2UR UR37, R89 ;  /* 0x00000000592572ca */ /* 0x000fc600000e0000 */
[----:B------:R-:W-:-:S06]  /*5600*/  ULEA.HI.X UR36, UR36, UR27, UR29, 0x2, UP0 ;  /* 0x0000001b24247291 */ /* 0x000fcc00080f141d */
[----:B------:R0:W5:Y:S02]  /*5610*/  @!P5 LDG.E.U16 R86, desc[UR34][R40.64+0x3c0] ;  /* 0x0003c0222856d981 */ /* 0x000164000c1e1500 */
[----:B0-----:R-:W-:Y:S02]  /*5620*/  MOV R40, UR30 ;  /* 0x0000001e00287c02 */ /* 0x001fe40008000f00 */
[----:B------:R-:W-:Y:S01]  /*5630*/  MOV R41, UR36 ;  /* 0x0000002400297c02 */ /* 0x000fe20008000f00 */
[----:B------:R-:W-:-:S04]  /*5640*/  IMAD.U32 R89, RZ, RZ, UR37 ;  /* 0x00000025ff597e24 */ /* 0x000fc8000f8e00ff */
[----:B------:R0:W5:Y:S02]  /*5650*/  LDG.E R43, desc[UR34][R40.64] ;  /* 0x00000022282b7981 */ /* 0x000164000c1e1900 */
[----:B0-----:R-:W-:Y:S01]  /*5660*/  PRMT R41, R81, 0x7632, R41 ;  /* 0x0000763251297816 */ /* 0x001fe20000000029 */
[----:B------:R-:W-:Y:S01]  /*5670*/  FMUL.FTZ R40, R89, 1.4426950216293334961 ;  /* 0x3fb8aa3b59287820 */ /* 0x000fe20000410000 */
[----:B------:R-:W-:-:S03]  /*5680*/  PRMT R89, R82, 0x7632, R89 ;  /* 0x0000763252597816 */ /* 0x000fc60000000059 */
[----:B------:R-:W-:Y:S04]  /*5690*/  STS.U16 [R105+0x40], R41 ;  /* 0x0000402969007388 */ /* 0x000fe80000000400 */
[----:B------:R0:W-:Y:S01]  /*56a0*/  STS.U16 [R104+0x80], R82 ;  /* 0x0000805268007388 */ /* 0x0001e20000000400 */
[----:B------:R-:W-:Y:S02]  /*56b0*/  PRMT R91, R80, 0x7632, R91 ;  /* 0x00007632505b7816 */ /* 0x000fe4000000005b */
[----:B------:R-:W-:Y:S01]  /*56c0*/  PRMT R92, R83, 0x7632, R92 ;  /* 0x00007632535c7816 */ /* 0x000fe2000000005c */
[----:B0-----:R-:W-:Y:S01]  /*56d0*/  HFMA2 R82, -RZ, RZ, 0, 0 ;  /* 0x00000000ff527431 */ /* 0x001fe200000001ff */
[----:B------:R-:W-:Y:S01]  /*56e0*/  STS.U16 [R103+0xc0], R89 ;  /* 0x0000c05967007388 */ /* 0x000fe20000000400 */
[----:B------:R-:W-:-:S03]  /*56f0*/  PRMT R81, R42, 0x7632, R81 ;  /* 0x000076322a517816 */ /* 0x000fc60000000051 */
[----:B------:R-:W-:Y:S04]  /*5700*/  STS.U16 [R102+0x100], R80 ;  /* 0x0001005066007388 */ /* 0x000fe80000000400 */
[----:B------:R-:W-:Y:S04]  /*5710*/  STS.U16 [R101+0x140], R91 ;  /* 0x0001405b65007388 */ /* 0x000fe80000000400 */
[----:B------:R0:W-:Y:S04]  /*5720*/  STS.U16 [R100+0x180], R83 ;  /* 0x0001805364007388 */ /* 0x0001e80000000400 */
[----:B------:R-:W-:Y:S04]  /*5730*/  STS.U16 [R99+0x1c0], R92 ;  /* 0x0001c05c63007388 */ /* 0x000fe80000000400 */
[----:B------:R1:W-:Y:S04]  /*5740*/  STS.U16 [R98+0x200], R42 ;  /* 0x0002002a62007388 */ /* 0x0003e80000000400 */
[----:B------:R1:W-:Y:S04]  /*5750*/  STS.U16 [R97+0x240], R81 ;  /* 0x0002405161007388 */ /* 0x0003e80000000400 */
[----:B0-----:R-:W5:Y:S04]  /*5760*/  LDL R100, [R1+0x88] ;  /* 0x0000880001647983 */ /* 0x001f680000100800 */
[----:B-1----:R-:W5:Y:S04]  /*5770*/  LDL R98, [R1+0x84] ;  /* 0x0000840001627983 */ /* 0x002f680000100800 */
[----:B------:R-:W5:Y:S04]  /*5780*/  LDL R97, [R1+0x80] ;  /* 0x0000800001617983 */ /* 0x000f680000100800 */
        /* <DEDUP_REMOVED lines=16> */
[----:B0-----:R-:W2:Y:S04]  /*5890*/  LDL R96, [R1+0x7c] ;  /* 0x00007c0001607983 */ /* 0x001ea80000100800 */
[----:B-1----:R-:W3:Y:S04]  /*58a0*/  LDL R95, [R1+0x78] ;  /* 0x00007800015f7983 */ /* 0x002ee80000100800 */
[----:B----4-:R-:W4:Y:S04]  /*58b0*/  LDL R94, [R1+0x74] ;  /* 0x00007400015e7983 */ /* 0x010f280000100800 */
[----:B------:R-:W4:Y:S04]  /*58c0*/  LDL R93, [R1+0x70] ;  /* 0x00007000015d7983 */ /* 0x000f280000100800 */
[----:B------:R-:W4:Y:S04]  /*58d0*/  LDL R87, [R1+0x58] ;  /* 0x0000580001577983 */ /* 0x000f280000100800 */
[----:B------:R-:W4:Y:S04]  /*58e0*/  LDL R85, [R1+0x54] ;  /* 0x0000540001557983 */ /* 0x000f280000100800 */
[----:B------:R-:W4:Y:S04]  /*58f0*/  LDL R82, [R1+0x4c] ;  /* 0x00004c0001527983 */ /* 0x000f280000100800 */
[----:B------:R-:W4:Y:S01]  /*5900*/  LDL R80, [R1+0x44] ;  /* 0x0000440001507983 */ /* 0x000f220000100800 */
[----:B------:R-:W-:Y:S01]  /*5910*/  MOV R41, RZ ;  /* 0x000000ff00297202 */ /* 0x000fe20000000f00 */
[----:B------:R-:W-:Y:S01]  /*5920*/  ULEA UR29, UR10, 0xffffff00, 0x8 ;  /* 0xffffff000a1d7891 */ /* 0x000fe2000f8e40ff */
[----:B-----5:R-:W-:-:S03]  /*5930*/  @!P1 PRMT R41, R84, 0x5410, RZ ;  /* 0x0000541054299816 */ /* 0x020fc600000000ff */
[----:B------:R-:W-:Y:S01]  /*5940*/  ULOP3.LUT UR29, UR29, 0x100, URZ, 0xc0, !UPT ;  /* 0x000001001d1d7892 */ /* 0x000fe2000f8ec0ff */
[----:B------:R-:W-:Y:S02]  /*5950*/  @!P5 PRMT R41, R41, 0x5410, R86 ;  /* 0x000054102929d816 */ /* 0x000fe40000000056 */
[C---:B------:R-:W-:Y:S01]  /*5960*/  ISETP.NE.AND P0, PT, R79.reuse, 0x7f, PT ;  /* 0x0000007f4f00780c */ /* 0x040fe20003f05270 */
[----:B------:R-:W-:Y:S01]  /*5970*/  UIADD3 UR30, UPT, UPT, UR29, UR8, URZ ;  /* 0x000000081d1e7290 */ /* 0x000fe2000fffe0ff */
[C---:B------:R-:W-:Y:S02]  /*5980*/  ISETP.NE.AND P1, PT, R79.reuse, RZ, PT ;  /* 0x000000ff4f00720c */ /* 0x040fe40003f25270 */
[----:B------:R-:W-:Y:S02]  /*5990*/  IADD3 R99, PT, PT, R79, 0x200, RZ ;  /* 0x000002004f637810 */ /* 0x000fe40007ffe0ff */
[----:B------:R-:W-:Y:S02]  /*59a0*/  PRMT R79, R41, 0x7632, R79 ;  /* 0x00007632294f7816 */ /* 0x000fe4000000004f */
[----:B------:R-:W-:Y:S01]  /*59b0*/  SEL R42, R99, UR30, P1 ;  /* 0x0000001e632a7c07 */ /* 0x000fe20008800000 */
[----:B------:R-:W0:Y:S01]  /*59c0*/  S2UR UR36, SR_CgaCtaId ;  /* 0x00000000002479c3 */ /* 0x000e220000008800 */
[C---:B------:R-:W-:Y:S01]  /*59d0*/  FMUL.FTZ R150, R40.reuse, R60 ;  /* 0x0000003c28967220 */ /* 0x040fe20000410000 */
[C---:B------:R-:W-:Y:S01]  /*59e0*/  FMUL.FTZ R117, R40.reuse, R59 ;  /* 0x0000003b28757220 */ /* 0x040fe20000410000 */
[C---:B------:R-:W-:Y:S01]  /*59f0*/  FMUL.FTZ R116, R40.reuse, R58 ;  /* 0x0000003a28747220 */ /* 0x040fe20000410000 */
[----:B------:R-:W-:-:S03]  /*5a00*/  FMUL.FTZ R115, R40, R57 ;  /* 0x0000003928737220 */ /* 0x000fc60000410000 */
[----:B------:R-:W1:Y:S01]  /*5a10*/  MUFU.EX2 R150, R150 ;  /* 0x0000009600967308 */ /* 0x000e620000000800 */
        /* <DEDUP_REMOVED lines=12> */
[----:B------:R-:W-:Y:S01]  /*5ae0*/  UMOV UR32, 0x400 ;  /* 0x0000040000207882 */ /* 0x000fe20000000000 */
[----:B------:R-:W1:Y:S01]  /*5af0*/  MUFU.EX2 R117, R117 ;  /* 0x0000007500757308 */ /* 0x000e620000000800 */
[----:B0-----:R-:W-:Y:S01]  /*5b00*/  ULEA UR29, UR36, UR32, 0x18 ;  /* 0x00000020241d7291 */ /* 0x001fe2000f8ec0ff */
[----:B------:R-:W-:-:S06]  /*5b10*/  R2UR UR36, R43 ;  /* 0x000000002b2472ca */ /* 0x000fcc00000e0000 */
[----:B------:R-:W0:Y:S01]  /*5b20*/  MUFU.EX2 R116, R116 ;  /* 0x0000007400747308 */ /* 0x000e220000000800 */
[----:B------:R-:W-:Y:S04]  /*5b30*/  STS.U16 [R100+0x380], R41 ;  /* 0x0003802964007388 */ /* 0x000fe80000000400 */
[----:B------:R-:W-:Y:S01]  /*5b40*/  STS.U16 [R98+0x3c0], R79 ;  /* 0x0003c04f62007388 */ /* 0x000fe20000000400 */
[----:B------:R-:W-:-:S03]  /*5b50*/  NOP ;  /* 0x0000000000007918 */ /* 0x000fc60000000000 */
[----:B------:R-:W5:Y:S04]  /*5b60*/  LDS.U16 R102, [R97] ;  /* 0x0000000061667984 */ /* 0x000f680000000400 */
[----:B------:R-:W1:Y:S01]  /*5b70*/  LDS.U16 R97, [R92+0xa] ;  /* 0x00000a005c617984 */ /* 0x000e620000000400 */
[----:B------:R-:W0:Y:S01]  /*5b80*/  MUFU.EX2 R115, R115 ;  /* 0x0000007300737308 */ /* 0x000e220000000800 */
[----:B------:R-:W-:-:S07]  /*5b90*/  LEA R43, R42, UR29, 0x2 ;  /* 0x0000001d2a2b7c11 */ /* 0x000fce000f8e10ff */
        /* <DEDUP_REMOVED lines=11> */
[----:B------:R-:W0:Y:S01]  /*5c50*/  MUFU.EX2 R103, R103 ;  /* 0x0000006700677308 */ /* 0x000e220000000800 */
[----:B------:R-:W-:Y:S01]  /*5c60*/  BSSY.RECONVERGENT B0, `(.L_x_543) ;  /* 0x000002e000007945 */ /* 0x000fe20003800200 */
[----:B-----5:R-:W-:Y:S01]  /*5c70*/  IMAD.U32 R102, R102, 0x10000, RZ ;  /* 0x0001000066667824 */ /* 0x020fe200078e00ff */
[----:B-1----:R-:W-:Y:S01]  /*5c80*/  SHF.L.U32 R97, R97, 0x10, RZ ;  /* 0x0000001061617819 */ /* 0x002fe200000006ff */
[----:B--2---:R-:W1:Y:S04]  /*5c90*/  LDS.U16 R101, [R96+0x2] ;  /* 0x0000020060657984 */ /* 0x004e680000000400 */
[----:B---3--:R-:W-:Y:S04]  /*5ca0*/  LDS.U16 R100, [R95+0x4] ;  /* 0x000004005f647984 */ /* 0x008fe80000000400 */
[----:B----4-:R-:W-:Y:S04]  /*5cb0*/  LDS.U16 R99, [R94+0x6] ;  /* 0x000006005e637984 */ /* 0x010fe80000000400 */
[----:B------:R-:W2:Y:S04]  /*5cc0*/  LDS.U16 R98, [R93+0x8] ;  /* 0x000008005d627984 */ /* 0x000ea80000000400 */
[----:B------:R-:W3:Y:S04]  /*5cd0*/  LDS.U16 R96, [R91+0xc] ;  /* 0x00000c005b607984 */ /* 0x000ee80000000400 */
[----:B------:R-:W-:Y:S04]  /*5ce0*/  LDS.U16 R95, [R90+0xe] ;  /* 0x00000e005a5f7984 */ /* 0x000fe80000000400 */
        /* <DEDUP_REMOVED lines=8> */
[----:B------:R0:W-:Y:S01]  /*5d70*/  STS [R43+0x3be0], R150 ;  /* 0x003be0962b007388 */ /* 0x0001e20000000800 */
[----:B-1----:R-:W-:Y:S01]  /*5d80*/  SHF.L.U32 R101, R101, 0x10, RZ ;  /* 0x0000001065657819 */ /* 0x002fe200000006ff */
[----:B--2---:R-:W-:Y:S01]  /*5d90*/  IMAD.U32 R98, R98, 0x10000, RZ ;  /* 0x0001000062627824 */ /* 0x004fe200078e00ff */
[----:B------:R-:W-:-:S02]  /*5da0*/  SHF.L.U32 R100, R100, 0x10, RZ ;  /* 0x0000001064647819 */ /* 0x000fc400000006ff */
[----:B------:R-:W-:Y:S02]  /*5db0*/  SHF.L.U32 R99, R99, 0x10, RZ ;  /* 0x0000001063637819 */ /* 0x000fe400000006ff */
[----:B---3--:R-:W-:Y:S01]  /*5dc0*/  SHF.L.U32 R96, R96, 0x10, RZ ;  /* 0x0000001060607819 */ /* 0x008fe200000006ff */
[----:B----4-:R-:W-:Y:S01]  /*5dd0*/  IMAD.U32 R94, R94, 0x10000, RZ ;  /* 0x000100005e5e7824 */ /* 0x010fe200078e00ff */
[----:B------:R-:W-:Y:S02]  /*5de0*/  SHF.L.U32 R95, R95, 0x10, RZ ;  /* 0x000000105f5f7819 */ /* 0x000fe400000006ff */
[----:B-----5:R-:W-:Y:S02]  /*5df0*/  SHF.L.U32 R93, R93, 0x10, RZ ;  /* 0x000000105d5d7819 */ /* 0x020fe400000006ff */
[----:B0-----:R-:W-:Y:S02]  /*5e00*/  SHF.L.U32 R92, R92, 0x10, RZ ;  /* 0x000000105c5c7819 */ /* 0x001fe400000006ff */
[----:B------:R-:W-:Y:S01]  /*5e10*/  SHF.L.U32 R91, R91, 0x10, RZ ;  /* 0x000000105b5b7819 */ /* 0x000fe200000006ff */
[----:B------:R-:W-:Y:S01]  /*5e20*/  IMAD.U32 R90, R90, 0x10000, RZ ;  /* 0x000100005a5a7824 */ /* 0x000fe200078e00ff */
[----:B------:R-:W-:-:S02]  /*5e30*/  SHF.L.U32 R89, R89, 0x10, RZ ;  /* 0x0000001059597819 */ /* 0x000fc400000006ff */
[----:B------:R-:W-:Y:S02]  /*5e40*/  SHF.L.U32 R88, R88, 0x10, RZ ;  /* 0x0000001058587819 */ /* 0x000fe400000006ff */
[----:B------:R-:W-:Y:S01]  /*5e50*/  SHF.L.U32 R41, R41, 0x10, RZ ;  /* 0x0000001029297819 */ /* 0x000fe200000006ff */
[----:B------:R-:W-:Y:S06]  /*5e60*/  BAR.SYNC.DEFER_BLOCKING 0x0 ;  /* 0x0000000000007b1d */ /* 0x000fec0000010000 */
[----:B------:R-:W-:Y:S05]  /*5e70*/  @P0 BRA `(.L_x_544) ;  /* 0x0000000000240947 */ /* 0x000fea0003800000 */
        /* <DEDUP_REMOVED lines=9> */
.L_x_544:
[----:B------:R-:W0:Y:S02]  /*5f10*/  S2R R40, SR_TID.X ;  /* 0x0000000000287919 */ /* 0x000e240000002100 */
[----:B0-----:R-:W-:-:S06]  /*5f20*/  LEA R40, R40, UR29, 0x2 ;  /* 0x0000001d28287c11 */ /* 0x001fcc000f8e10ff */
[----:B------:R-:W0:Y:S02]  /*5f30*/  LDS R40, [R40+0x43e4] ;  /* 0x0043e40028287984 */ /* 0x000e240000000800 */
.L_x_545:
[----:B------:R-:W-:Y:S05]  /*5f40*/  BSYNC.RECONVERGENT B0 ;  /* 0x0000000000007941 */ /* 0x000fea0003800200 */
.L_x_543:
[----:B------:R-:W2:Y:S01]  /*5f50*/  @P2 LDC R80, c[0x0][0x38c] ;  /* 0x0000e300ff502b82 */ /* 0x000ea20000000800 */
[----:B------:R-:W-:Y:S01]  /*5f60*/  MOV R42, UR10 ;  /* 0x0000000a002a7c02 */ /* 0x000fe20008000f00 */
[----:B------:R-:W-:Y:S01]  /*5f70*/  HFMA2 R81, -RZ, RZ, 0, 4.76837158203125e-07 ;  /* 0x00000008ff517431 */ /* 0x000fe200000001ff */
[----:B------:R-:W-:Y:S02]  /*5f80*/  MOV R43, RZ ;  /* 0x000000ff002b7202 */ /* 0x000fe40000000f00 */
[----:B------:R-:W-:Y:S01]  /*5f90*/  @P2 IADD3 R42, PT, PT, R42, -0x2, RZ ;  /* 0xfffffffe2a2a2810 */ /* 0x000fe20007ffe0ff */
[----:B------:R-:W-:Y:S01]  /*5fa0*/  FMUL.FTZ R134, R46, R60 ;  /* 0x0000003c2e867220 */ /* 0x000fe20000410000 */
[----:B------:R-:W-:Y:S01]  /*5fb0*/  FMUL.FTZ R133, R44, R59 ;  /* 0x0000003b2c857220 */ /* 0x000fe20000410000 */
[----:B------:R-:W-:Y:S01]  /*5fc0*/  FMUL.FTZ R132, R39, R58 ;  /* 0x0000003a27847220 */ /* 0x000fe20000410000 */
[----:B------:R-:W-:Y:S01]  /*5fd0*/  FMUL.FTZ R131, R38, R57 ;  /* 0x0000003926837220 */ /* 0x000fe20000410000 */
[----:B--2---:R-:W-:-:S02]  /*5fe0*/  @P2 IMAD R80, R42, R80, UR8 ;  /* 0x000000082a502e24 */ /* 0x004fc4000f8e0250 */
        /* <DEDUP_REMOVED lines=99> */
.L_x_605:
[----:B------:R-:W-:Y:S01]  /*6620*/  ISETP.GE.AND P3, PT, R141, 0x10, PT ;  /* 0x000000108d00780c */ /* 0x000fe20003f66270 */
[----:B---3--:R-:W-:Y:S01]  /*6630*/  FFMA.FTZ R86, R136, R86, R138 ;  /* 0x0000005688567223 */ /* 0x008fe2000001008a */
[----:B------:R-:W-:-:S11]  /*6640*/  UMOV UR30, 0xffffffff ;  /* 0xffffffff001e7882 */ /* 0x000fd60000000000 */
[----:B0-2---:R-:W-:Y:S01]  /*6650*/  @P3 FMUL.FTZ R136, R136, R137 ;  /* 0x0000008988883220 */ /* 0x005fe20000410000 */
[----:B------:R-:W-:Y:S01]  /*6660*/  FSEL R137, R138, R86, !P3 ;  /* 0x000000568a897208 */ /* 0x000fe20005800000 */
[----:B------:R-:W-:Y:S06]  /*6670*/  BRA.DIV UR30, `(.L_x_548) ;  /* 0x0000005a1e247947 */ /* 0x000fec000b800000 */
.L_x_608:
[----:B------:R-:W-:-:S03]  /*6680*/  UMOV UR30, 0xffffffff ;  /* 0xffffffff001e7882 */ /* 0x000fc60000000000 */
[----:B------:R-:W-:Y:S05]  /*6690*/  BRA.DIV UR30, `(.L_x_549) ;  /* 0x0000005a1e447947 */ /* 0x000fea000b800000 */
.L_x_611:
[----:B------:R-:W-:-:S03]  /*66a0*/  UMOV UR30, 0xffffffff ;  /* 0xffffffff001e7882 */ /* 0x000fc60000000000 */
[----:B------:R-:W-:Y:S05]  /*66b0*/  BRA.DIV UR30, `(.L_x_550) ;  /* 0x0000005a1e647947 */ /* 0x000fea000b800000 */
[----:B------:R-:W0:Y:S04]  /*66c0*/  SHFL.UP PT, R136, R136, 0x1, RZ ;  /* 0x0420000088887989 */ /* 0x000e2800000e00ff */
[----:B------:R-:W2:Y:S04]  /*66d0*/  SHFL.UP PT, R137, R137, 0x1, RZ ;  /* 0x0420000089897989 */ /* 0x000ea800000e00ff */
[----:B-----5:R-:W3:Y:S04]  /*66e0*/  SHFL.IDX PT, R42, R42, RZ, 0x1f ;  /* 0x00001fff2a2a7589 */ /* 0x020ee800000e0000 */
[----:B------:R-:W4:Y:S02]  /*66f0*/  SHFL.IDX PT, R43, R43, RZ, 0x1f ;  /* 0x00001fff2b2b7589 */ /* 0x000f2400000e0000 */
.L_x_617:
        /* <DEDUP_REMOVED lines=12> */
.L_x_546:
        /* <DEDUP_REMOVED lines=43> */
[C---:B------:R-:W-:Y:S01]  /*6a70*/  FMUL.FTZ R80, R111.reuse, R80 ;  /* 0x000000506f507220 */ /* 0x040fe20000410000 */
        /* <DEDUP_REMOVED lines=48> */
[----:B------:R-:W-:Y:S01]  /*6d80*/  MOV R155, 0x28 ;  /* 0x00000028009b7802 */ /* 0x000fe20000000f00 */
[----:B------:R-:W-:Y:S01]  /*6d90*/  UMOV UR30, 0xffffffff ;  /* 0xffffffff001e7882 */ /* 0x000fe20000000000 */
[----:B------:R-:W-:-:S03]  /*6da0*/  LOP3.LUT R156, R79, 0x1f, RZ, 0xc0, !PT ;  /* 0x0000001f4f9c7812 */ /* 0x000fc600078ec0ff */
[----:B------:R-:W-:Y:S01]  /*6db0*/  IMAD R155, R79, R155, UR29 ;  /* 0x0000001d4f9b7e24 */ /* 0x000fe2000f8e029b */
[----:B------:R-:W-:-:S04]  /*6dc0*/  ISETP.NE.AND P1, PT, R156, 0x1f, PT ;  /* 0x0000001f9c00780c */ /* 0x000fc80003f25270 */
        /* <DEDUP_REMOVED lines=26> */
[----:B------:R-:W-:Y:S02]  /*6f70*/  @!P1 MOV R163, R86 ;  /* 0x0000005600a39202 */ /* 0x000fe40000000f00 */
[----:B------:R-:W-:-:S03]  /*6f80*/  @!P1 MOV R162, R151 ;  /* 0x0000009700a29202 */ /* 0x000fc60000000f00 */
        /* <DEDUP_REMOVED lines=26> */
.L_x_634:
        /* <DEDUP_REMOVED lines=14> */
.L_x_551:
        /* <DEDUP_REMOVED lines=34> */
[C---:B------:R-:W-:Y:S02]  /*7430*/  IMAD.SHL.U32 R85, R79.reuse, 0x10, RZ ;  /* 0x000000104f557824 */ /* 0x040fe400078e00ff */
[----:B------:R-:W-:Y:S01]  /*7440*/  FFMA.FTZ R97, R16, R97, R98 ;  /* 0x0000006110617223 */ /* 0x000fe20000010062 */
[----:B------:R-:W-:Y:S01]  /*7450*/  @!UP0 ULEA UR30, UR8, UR29, 0x3 ;  /* 0x0000001d081e8291 */ /* 0x000fe2000f8e18ff */
[----:B------:R-:W-:Y:S01]  /*7460*/  LOP3.LUT R80, R79, UR52, RZ, 0xfc, !PT ;  /* 0x000000344f507c12 */ /* 0x000fe2000f8efcff */
[----:B------:R-:W-:Y:S01]  /*7470*/  FMUL.FTZ R81, R133, UR36 ;  /* 0x0000002485517c20 */ /* 0x000fe20008410000 */
[----:B------:R-:W-:Y:S01]  /*7480*/  FFMA.FTZ R96, R14, R96, R97 ;  /* 0x000000600e607223 */ /* 0x000fe20000010061 */
[----:B------:R-:W-:Y:S01]  /*7490*/  FFMA.FTZ R133, R44, -R59, R133 ;  /* 0x8000003b2c857223 */ /* 0x000fe20000010085 */
[----:B------:R-:W-:Y:S01]  /*74a0*/  FFMA.FTZ R89, R34, -R50, R128 ;  /* 0x8000003222597223 */ /* 0x000fe20000010080 */
        /* <DEDUP_REMOVED lines=17> */
[----:B------:R-:W-:Y:S01]  /*75c0*/  FFMA.FTZ R132, R39, -R58, R132 ;  /* 0x8000003a27847223 */ /* 0x000fe20000010084 */
        /* <DEDUP_REMOVED lines=15> */
[----:B------:R-:W-:-:S02]  /*76c0*/  FFMA.FTZ R150, R46, -R60, R150 ;  /* 0x8000003c2e967223 */ /* 0x000fc40000010096 */
[----:B------:R0:W-:Y:S01]  /*76d0*/  STS [R42+0x1090], R41 ;  /* 0x001090292a007388 */ /* 0x0001e20000000800 */
[----:B------:R-:W-:Y:S01]  /*76e0*/  FFMA.FTZ R110, R110, R109, R141 ;  /* 0x0000006d6e6e7223 */ /* 0x000fe2000001008d */
[----:B------:R-:W-:-:S03]  /*76f0*/  LEA R40, R40, UR29, 0x2 ;  /* 0x0000001d28287c11 */ /* 0x000fc6000f8e10ff */
[----:B------:R-:W-:Y:S01]  /*7700*/  FFMA.FTZ R111, R111, R110, R140 ;  /* 0x0000006e6f6f7223 */ /* 0x000fe2000001008c */
[----:B------:R-:W-:Y:S01]  /*7710*/  FMUL.FTZ R92, R110, R45 ;  /* 0x0000002d6e5c7220 */ /* 0x000fe20000410000 */
[----:B------:R1:W-:Y:S02]  /*7720*/  STS [R40+0x1098], R43 ;  /* 0x0010982b28007388 */ /* 0x0003e40000000800 */
[----:B------:R-:W-:Y:S01]  /*7730*/  FMUL.FTZ R90, R111, R50 ;  /* 0x000000326f5a7220 */ /* 0x000fe20000410000 */
        /* <DEDUP_REMOVED lines=9> */
[----:B------:R-:W-:Y:S01]  /*77d0*/  FFMA.FTZ R131, R38, -R57, R131 ;  /* 0x8000003926837223 */ /* 0x000fe20000010083 */
[----:B------:R1:W-:Y:S01]  /*77e0*/  STS [R40+0x109c], R41 ;  /* 0x00109c2928007388 */ /* 0x0003e20000000800 */
[----:B------:R-:W-:Y:S01]  /*77f0*/  FMUL.FTZ R43, R16, R43 ;  /* 0x0000002b102b7220 */ /* 0x000fe20000410000 */
[----:B------:R-:W-:Y:S01]  /*7800*/  FFMA.FTZ R115, R115, R114, R136 ;  /* 0x0000007273737223 */ /* 0x000fe20000010088 */
[----:B0-----:R-:W-:Y:S01]  /*7810*/  FMUL.FTZ R81, R121, UR36 ;  /* 0x0000002479517c20 */ /* 0x001fe20008410000 */
[----:B------:R0:W-:Y:S01]  /*7820*/  STS [R40+0x10a0], R42 ;  /* 0x0010a02a28007388 */ /* 0x0001e20000000800 */
[----:B------:R-:W-:Y:S01]  /*7830*/  FMUL.FTZ R87, R114, R57 ;  /* 0x0000003972577220 */ /* 0x000fe20000410000 */
[----:B------:R-:W-:Y:S01]  /*7840*/  FFMA.FTZ R116, R116, R115, R135 ;  /* 0x0000007374747223 */ /* 0x000fe20000010087 */
[----:B------:R-:W-:Y:S01]  /*7850*/  FMUL.FTZ R86, R115, R58 ;  /* 0x0000003a73567220 */ /* 0x000fe20000410000 */
[----:B------:R0:W-:Y:S01]  /*7860*/  STS [R40+0x10a4], R43 ;  /* 0x0010a42b28007388 */ /* 0x0001e20000000800 */
[----:B------:R-:W-:Y:S01]  /*7870*/  FFMA.FTZ R130, R37, -R56, R130 ;  /* 0x8000003825827223 */ /* 0x000fe20000010082 */
[----:B-1----:R-:W-:Y:S01]  /*7880*/  FMUL.FTZ R41, R128, UR36 ;  /* 0x0000002480297c20 */ /* 0x002fe20008410000 */
[----:B------:R-:W-:Y:S01]  /*7890*/  FFMA.FTZ R117, R117, R116, R134 ;  /* 0x0000007475757223 */ /* 0x000fe20000010086 */
[----:B------:R-:W-:Y:S01]  /*78a0*/  FMUL.FTZ R83, R116, R59 ;  /* 0x0000003b74537220 */ /* 0x000fe20000410000 */
[----:B------:R-:W-:Y:S01]  /*78b0*/  FFMA.FTZ R129, R35, -R55, R129 ;  /* 0x8000003723817223 */ /* 0x000fe20000010081 */
        /* <DEDUP_REMOVED lines=39> */
[----:B------:R-:W-:Y:S01]  /*7b30*/  FFMA.FTZ R127, R33, -R45, R127 ;  /* 0x8000002d217f7223 */ /* 0x000fe2000001007f */
[-C--:B------:R-:W-:Y:S01]  /*7b40*/  FMUL.FTZ R91, R109, R36.reuse ;  /* 0x000000246d5b7220 */ /* 0x080fe20000410000 */
[----:B------:R-:W-:Y:S01]  /*7b50*/  FMUL.FTZ R93, R111, UR37 ;  /* 0x000000256f5d7c20 */ /* 0x000fe20008410000 */
[----:B------:R-:W-:Y:S01]  /*7b60*/  FFMA.FTZ R126, R32, -R36, R126 ;  /* 0x80000024207e7223 */ /* 0x000fe2000001007e */
[----:B------:R-:W-:Y:S01]  /*7b70*/  FFMA.FTZ R43, R92, R127, R43 ;  /* 0x0000007f5c2b7223 */ /* 0x000fe2000001002b */
[----:B------:R-:W-:Y:S01]  /*7b80*/  FMUL.FTZ R92, R108, R31 ;  /* 0x0000001f6c5c7220 */ /* 0x000fe20000410000 */
[----:B----4-:R-:W-:Y:S01]  /*7b90*/  FADD.FTZ R155, R91, R155 ;  /* 0x0000009b5b9b7221 */ /* 0x010fe20000010000 */
[----:B------:R-:W-:Y:S01]  /*7ba0*/  FMUL.FTZ R89, R89, R93 ;  /* 0x0000005d59597220 */ /* 0x000fe20000410000 */
[----:B------:R-:W-:Y:S01]  /*7bb0*/  FMUL.FTZ R93, R107, R27 ;  /* 0x0000001b6b5d7220 */ /* 0x000fe20000410000 */
[----:B------:R-:W-:Y:S01]  /*7bc0*/  FFMA.FTZ R43, R91, R126, R43 ;  /* 0x0000007e5b2b7223 */ /* 0x000fe2000001002b */
[----:B------:R-:W-:Y:S01]  /*7bd0*/  FFMA.FTZ R125, R30, -R31, R125 ;  /* 0x8000001f1e7d7223 */ /* 0x000fe2000001007d */
[----:B------:R-:W-:Y:S01]  /*7be0*/  STL [R1+0x20], R155 ;  /* 0x0000209b01007387 */ /* 0x000fe20000100800 */
[----:B------:R-:W-:Y:S01]  /*7bf0*/  FFMA.FTZ R124, R29, -R27, R124 ;  /* 0x8000001b1d7c7223 */ /* 0x000fe2000001007c */
[----:B------:R-:W-:Y:S01]  /*7c00*/  FMUL.FTZ R94, R107, UR37 ;  /* 0x000000256b5e7c20 */ /* 0x000fe20008410000 */
[----:B------:R-:W-:Y:S01]  /*7c10*/  FMUL.FTZ R96, R105, R21 ;  /* 0x0000001569607220 */ /* 0x000fe20000410000 */
[----:B------:R0:W-:Y:S01]  /*7c20*/  STS [R40+0x10c4], R41 ;  /* 0x0010c42928007388 */ /* 0x0001e20000000800 */
[----:B-----5:R-:W-:-:S05]  /*7c30*/  FADD.FTZ R153, R92, R153 ;  /* 0x000000995c997221 */ /* 0x020fca0000010000 */
[----:B------:R-:W-:Y:S01]  /*7c40*/  STL [R1+0x1c], R153 ;  /* 0x00001c9901007387 */ /* 0x000fe20000100800 */
[----:B------:R-:W-:Y:S01]  /*7c50*/  FADD.FTZ R152, R42, R152 ;  /* 0x000000982a987221 */ /* 0x000fe20000010000 */
[----:B------:R-:W-:Y:S02]  /*7c60*/  FADD.FTZ R151, R93, R151 ;  /* 0x000000975d977221 */ /* 0x000fe40000010000 */
[----:B------:R-:W3:Y:S01]  /*7c70*/  LDL.LU R98, [R1+0xc] ;  /* 0x00000c0001627983 */ /* 0x000ee20000300800 */
[----:B------:R-:W-:Y:S01]  /*7c80*/  FFMA.FTZ R43, R92, R125, R43 ;  /* 0x0000007d5c2b7223 */ /* 0x000fe2000001002b */
[----:B------:R-:W-:Y:S01]  /*7c90*/  FMUL.FTZ R92, R124, R94 ;  /* 0x0000005e7c5c7220 */ /* 0x000fe20000410000 */
[----:B------:R-:W-:Y:S01]  /*7ca0*/  FMUL.FTZ R94, R106, R23 ;  /* 0x000000176a5e7220 */ /* 0x000fe20000410000 */
[----:B------:R-:W-:Y:S01]  /*7cb0*/  STL [R1+0x2c], R152 ;  /* 0x00002c9801007387 */ /* 0x000fe20000100800 */
[----:B0-----:R-:W-:-:S03]  /*7cc0*/  FMUL.FTZ R41, R120, UR36 ;  /* 0x0000002478297c20 */ /* 0x001fc60008410000 */
[----:B------:R-:W-:Y:S01]  /*7cd0*/  STL [R1+0x18], R151 ;  /* 0x0000189701007387 */ /* 0x000fe20000100800 */
[----:B------:R-:W-:-:S03]  /*7ce0*/  FMUL.FTZ R41, R4, R41 ;  /* 0x0000002904297220 */ /* 0x000fc60000410000 */
        /* <DEDUP_REMOVED lines=10> */
[----:B------:R-:W-:Y:S01]  /*7d90*/  HFMA2 R43, -RZ, RZ, 0, 0 ;  /* 0x00000000ff2b7431 */ /* 0x000fe200000001ff */
[----:B------:R-:W-:Y:S01]  /*7da0*/  MOV R42, R79 ;  /* 0x0000004f002a7202 */ /* 0x000fe20000000f00 */
[----:B------:R-:W-:Y:S01]  /*7db0*/  FFMA.FTZ R123, R28, -R23, R123 ;  /* 0x800000171c7b7223 */ /* 0x000fe2000001007b */
[----:B------:R-:W-:-:S03]  /*7dc0*/  VIADD R97, R79, 0x80 ;  /* 0x000000804f617836 */ /* 0x000fc60000000000 */
[----:B0-----:R-:W-:-:S04]  /*7dd0*/  IMAD.WIDE.U32 R42, R40, UR30, R42 ;  /* 0x0000001e282a7c25 */ /* 0x001fc8000f8e002a */
[----:B------:R-:W-:Y:S01]  /*7de0*/  FFMA.FTZ R40, R94, R123, R124 ;  /* 0x0000007b5e287223 */ /* 0x000fe2000001007c */
[----:B------:R-:W-:Y:S01]  /*7df0*/  FMUL.FTZ R94, R105, UR37 ;  /* 0x00000025695e7c20 */ /* 0x000fe20008410000 */
[----:B------:R-:W-:Y:S02]  /*7e00*/  IMAD R43, R41, UR30, R43 ;  /* 0x0000001e292b7c24 */ /* 0x000fe4000f8e022b */
[----:B------:R-:W-:-:S04]  /*7e10*/  FFMA.FTZ R41, R26, -R21, R122 ;  /* 0x800000151a297223 */ /* 0x000fc8000001007a */
        /* <DEDUP_REMOVED lines=9> */
[-C--:B------:R-:W-:Y:S01]  /*7eb0*/  FFMA.FTZ R121, R25, -R18.reuse, R121 ;  /* 0x8000001219797223 */ /* 0x080fe20000010079 */
        /* <DEDUP_REMOVED lines=8> */
[-C--:B------:R-:W-:Y:S01]  /*7f40*/  FMUL.FTZ R43, R103, R15.reuse ;  /* 0x0000000f672b7220 */ /* 0x080fe20000410000 */
[----:B------:R1:W-:Y:S01]  /*7f50*/  STL [R1+0xc], R98 ;  /* 0x00000c6201007387 */ /* 0x0003e20000100800 */
[----:B------:R-:W-:-:S02]  /*7f60*/  FFMA.FTZ R120, R24, -R15, R120 ;  /* 0x8000000f18787223 */ /* 0x000fc40000010078 */
[----:B------:R-:W-:Y:S01]  /*7f70*/  IMAD.WIDE.U32 R40, R95, UR8, R40 ;  /* 0x000000085f287c25 */ /* 0x000fe2000f8e0028 */
[----:B------:R-:W-:-:S03]  /*7f80*/  MOV R95, UR47 ;  /* 0x0000002f005f7c02 */ /* 0x000fc60008000f00 */
[----:B----4-:R-:W-:Y:S01]  /*7f90*/  FADD.FTZ R99, R43, R99 ;  /* 0x000000632b637221 */ /* 0x010fe20000010000 */
[----:B-1----:R-:W-:Y:S01]  /*7fa0*/  FMUL.FTZ R98, R103, UR37 ;  /* 0x0000002567627c20 */ /* 0x002fe20008410000 */
[----:B------:R-:W-:-:S03]  /*7fb0*/  IMAD R41, R95, UR8, R41 ;  /* 0x000000085f297c24 */ /* 0x000fc6000f8e0229 */
[----:B------:R1:W-:Y:S01]  /*7fc0*/  STL [R1+0x8], R99 ;  /* 0x0000086301007387 */ /* 0x0003e20000100800 */
[----:B------:R-:W-:Y:S01]  /*7fd0*/  FMUL.FTZ R98, R120, R98 ;  /* 0x0000006278627220 */ /* 0x000fe20000410000 */
[----:B------:R-:W-:Y:S01]  /*7fe0*/  FFMA.FTZ R120, R43, R120, R42 ;  /* 0x000000782b787223 */ /* 0x000fe2000001002a */
[----:B------:R-:W-:Y:S01]  /*7ff0*/  LEA R42, P3, R40, UR48, 0x2 ;  /* 0x00000030282a7c11 */ /* 0x000fe2000f8610ff */
[CC--:B------:R-:W-:Y:S01]  /*8000*/  FMUL.FTZ R95, R149.reuse, R11.reuse ;  /* 0x0000000b955f7220 */ /* 0x0c0fe20000410000 */
[----:B------:R-:W-:Y:S01]  /*8010*/  FFMA.FTZ R119, R12, -R11, R119 ;  /* 0x8000000b0c777223 */ /* 0x000fe20000010077 */
[----:B------:R-:W-:Y:S01]  /*8020*/  FMUL.FTZ R118, R149, UR37 ;  /* 0x0000002595767c20 */ /* 0x000fe20008410000 */
[----:B-1----:R-:W-:Y:S02]  /*8030*/  IADD3 R99, PT, PT, R79, 0x100, RZ ;  /* 0x000001004f637810 */ /* 0x002fe40007ffe0ff */
        /* <DEDUP_REMOVED lines=31> */
.L_x_554:
[----:B------:R-:W-:Y:S05]  /*8230*/  BSYNC.RECONVERGENT B0 ;  /* 0x0000000000007941 */ /* 0x000fea0003800200 */
.L_x_553:
[----:B------:R-:W-:Y:S04]  /*8240*/  BSSY.RECONVERGENT B0, `(.L_x_555) ;  /* 0x0000003000007945 */ /* 0x000fe80003800200 */
[----:B------:R-:W-:Y:S05]  /*8250*/  @!P3 BRA `(.L_x_556) ;  /* 0x000000000004b947 */ /* 0x000fea0003800000 */
[----:B------:R1:W-:Y:S02]  /*8260*/  REDG.E.ADD.F32.FTZ.RN.STRONG.GPU desc[UR34][R42.64+0x200], R97 ;  /* 0x000200612a0079a6 */ /* 0x0003e4000c12f322 */
.L_x_556:
[----:B------:R-:W-:Y:S05]  /*8270*/  BSYNC.RECONVERGENT B0 ;  /* 0x0000000000007941 */ /* 0x000fea0003800200 */
.L_x_555:
[----:B------:R-:W2:Y:S01]  /*8280*/  LDS R119, [R119+0x1490] ;  /* 0x0014900077777984 */ /* 0x000ea20000000800 */
[----:B------:R-:W-:Y:S01]  /*8290*/  BSSY.RECONVERGENT B0, `(.L_x_557) ;  /* 0x0000004000007945 */ /* 0x000fe20003800200 */
[----:B-1----:R-:W-:-:S03]  /*82a0*/  VIADD R97, R79, 0x180 ;  /* 0x000001804f617836 */ /* 0x002fc60000000000 */
[----:B------:R-:W-:Y:S05]  /*82b0*/  @!P4 BRA `(.L_x_558) ;  /* 0x000000000004c947 */ /* 0x000fea0003800000 */
[----:B--2---:R1:W-:Y:S02]  /*82c0*/  REDG.E.ADD.F32.FTZ.RN.STRONG.GPU desc[UR34][R42.64+0x400], R119 ;  /* 0x000400772a0079a6 */ /* 0x0043e4000c12f322 */
.L_x_558:
[----:B------:R-:W-:Y:S05]  /*82d0*/  BSYNC.RECONVERGENT B0 ;  /* 0x0000000000007941 */ /* 0x000fea0003800200 */
.L_x_557:
[-C--:B------:R-:W-:Y:S01]  /*82e0*/  LEA.HI R97, R97, R79.reuse, RZ, 0x1b ;  /* 0x0000004f61617211 */ /* 0x080fe200078fd8ff */
[----:B------:R-:W-:Y:S01]  /*82f0*/  BSSY.RECONVERGENT B0, `(.L_x_559) ;  /* 0x000000f000007945 */ /* 0x000fe20003800200 */
[----:B------:R-:W-:Y:S02]  /*8300*/  ISETP.GE.AND P1, PT, R80, 0x181, PT ;  /* 0x000001815000780c */ /* 0x000fe40003f26270 */
[----:B------:R-:W-:Y:S02]  /*8310*/  LEA R97, R97, UR29, 0x2 ;  /* 0x0000001d61617c11 */ /* 0x000fe4000f8e10ff */
[C---:B-12---:R-:W-:Y:S02]  /*8320*/  IADD3 R119, PT, PT, R79.reuse, 0x200, RZ ;  /* 0x000002004f777810 */ /* 0x046fe40007ffe0ff */
[----:B0-----:R-:W-:Y:S02]  /*8330*/  IADD3 R120, PT, PT, R79, 0x280, RZ ;  /* 0x000002804f787810 */ /* 0x001fe40007ffe0ff */
[----:B------:R-:W0:Y:S01]  /*8340*/  LDS R97, [R97+0x1690] ;  /* 0x0016900061617984 */ /* 0x000e220000000800 */
[----:B------:R-:W-:-:S02]  /*8350*/  LEA.HI R119, R119, R79, RZ, 0x1b ;  /* 0x0000004f77777211 */ /* 0x000fc400078fd8ff */
[C---:B------:R-:W-:Y:S02]  /*8360*/  ISETP.GE.AND P3, PT, R80.reuse, 0x201, PT ;  /* 0x000002015000780c */ /* 0x040fe40003f66270 */
[C---:B------:R-:W-:Y:S02]  /*8370*/  ISETP.GE.AND P4, PT, R80.reuse, 0x281, PT ;  /* 0x000002815000780c */ /* 0x040fe40003f86270 */
[----:B------:R-:W-:Y:S02]  /*8380*/  ISETP.GE.AND P5, PT, R80, 0x301, PT ;  /* 0x000003015000780c */ /* 0x000fe40003fa6270 */
[----:B------:R-:W-:Y:S02]  /*8390*/  LEA R119, R119, UR29, 0x2 ;  /* 0x0000001d77777c11 */ /* 0x000fe4000f8e10ff */
[----:B------:R-:W-:Y:S02]  /*83a0*/  LEA.HI R120, R120, R79, RZ, 0x1b ;  /* 0x0000004f78787211 */ /* 0x000fe400078fd8ff */
[----:B------:R-:W-:Y:S01]  /*83b0*/  IADD3 R121, PT, PT, R79, 0x300, RZ ;  /* 0x000003004f797810 */ /* 0x000fe20007ffe0ff */
[----:B------:R-:W-:Y:S06]  /*83c0*/  @!P1 BRA `(.L_x_560) ;  /* 0x0000000000049947 */ /* 0x000fec0003800000 */
[----:B0-----:R1:W-:Y:S02]  /*83d0*/  REDG.E.ADD.F32.FTZ.RN.STRONG.GPU desc[UR34][R42.64+0x600], R97 ;  /* 0x000600612a0079a6 */ /* 0x0013e4000c12f322 */
.L_x_560:
[----:B------:R-:W-:Y:S05]  /*83e0*/  BSYNC.RECONVERGENT B0 ;  /* 0x0000000000007941 */ /* 0x000fea0003800200 */
.L_x_559:
[----:B------:R-:W2:Y:S01]  /*83f0*/  LDS R119, [R119+0x1890] ;  /* 0x0018900077777984 */ /* 0x000ea20000000800 */
[----:B------:R-:W-:Y:S01]  /*8400*/  BSSY.RECONVERGENT B0, `(.L_x_561) ;  /* 0x0000005000007945 */ /* 0x000fe20003800200 */
[----:B01----:R-:W-:Y:S02]  /*8410*/  LEA.HI R97, R121, R79, RZ, 0x1b ;  /* 0x0000004f79617211 */ /* 0x003fe400078fd8ff */
[----:B------:R-:W-:Y:S01]  /*8420*/  LEA R120, R120, UR29, 0x2 ;  /* 0x0000001d78787c11 */ /* 0x000fe2000f8e10ff */
[----:B------:R-:W-:Y:S06]  /*8430*/  @!P3 BRA `(.L_x_562) ;  /* 0x000000000004b947 */ /* 0x000fec0003800000 */
[----:B--2---:R0:W-:Y:S02]  /*8440*/  REDG.E.ADD.F32.FTZ.RN.STRONG.GPU desc[UR34][R42.64+0x800], R119 ;  /* 0x000800772a0079a6 */ /* 0x0041e4000c12f322 */
.L_x_562:
[----:B------:R-:W-:Y:S05]  /*8450*/  BSYNC.RECONVERGENT B0 ;  /* 0x0000000000007941 */ /* 0x000fea0003800200 */
.L_x_561:
[----:B------:R-:W1:Y:S01]  /*8460*/  LDS R120, [R120+0x1a90] ;  /* 0x001a900078787984 */ /* 0x000e620000000800 */
[----:B------:R-:W-:Y:S01]  /*8470*/  BSSY.RECONVERGENT B0, `(.L_x_563) ;  /* 0x0000004000007945 */ /* 0x000fe20003800200 */
[----:B------:R-:W-:-:S03]  /*8480*/  LEA R97, R97, UR29, 0x2 ;  /* 0x0000001d61617c11 */ /* 0x000fc6000f8e10ff */
[----:B------:R-:W-:Y:S05]  /*8490*/  @!P4 BRA `(.L_x_564) ;  /* 0x000000000004c947 */ /* 0x000fea0003800000 */
[----:B-1----:R3:W-:Y:S02]  /*84a0*/  REDG.E.ADD.F32.FTZ.RN.STRONG.GPU desc[UR34][R42.64+0xa00], R120 ;  /* 0x000a00782a0079a6 */ /* 0x0027e4000c12f322 */
.L_x_564:
[----:B------:R-:W-:Y:S05]  /*84b0*/  BSYNC.RECONVERGENT B0 ;  /* 0x0000000000007941 */ /* 0x000fea0003800200 */
.L_x_563:
[----:B------:R-:W4:Y:S01]  /*84c0*/  LDS R97, [R97+0x1c90] ;  /* 0x001c900061617984 */ /* 0x000f220000000800 */
[----:B------:R-:W-:Y:S01]  /*84d0*/  BSSY.RECONVERGENT B0, `(.L_x_565) ;  /* 0x0000004000007945 */ /* 0x000fe20003800200 */
[----:B0-2---:R-:W-:-:S03]  /*84e0*/  VIADD R119, R79, 0x380 ;  /* 0x000003804f777836 */ /* 0x005fc60000000000 */
[----:B------:R-:W-:Y:S05]  /*84f0*/  @!P5 BRA `(.L_x_566) ;  /* 0x000000000004d947 */ /* 0x000fea0003800000 */
[----:B----4-:R0:W-:Y:S02]  /*8500*/  REDG.E.ADD.F32.FTZ.RN.STRONG.GPU desc[UR34][R42.64+0xc00], R97 ;  /* 0x000c00612a0079a6 */ /* 0x0101e4000c12f322 */
.L_x_566:
[----:B------:R-:W-:Y:S05]  /*8510*/  BSYNC.RECONVERGENT B0 ;  /* 0x0000000000007941 */ /* 0x000fea0003800200 */
.L_x_565:
        /* <DEDUP_REMOVED lines=8> */
[----:B------:R-:W-:Y:S02]  /*85a0*/  LEA.HI R120, R121, R79, RZ, 0x1b ;  /* 0x0000004f79787211 */ /* 0x000fe400078fd8ff */
[C---:B------:R-:W-:Y:S02]  /*85b0*/  ISETP.GE.AND P3, PT, R80.reuse, 0x401, PT ;  /* 0x000004015000780c */ /* 0x040fe40003f66270 */
[C---:B------:R-:W-:Y:S02]  /*85c0*/  ISETP.GE.AND P4, PT, R80.reuse, 0x481, PT ;  /* 0x000004815000780c */ /* 0x040fe40003f86270 */
[----:B------:R-:W-:Y:S02]  /*85d0*/  ISETP.GE.AND P5, PT, R80, 0x501, PT ;  /* 0x000005015000780c */ /* 0x000fe40003fa6270 */
[----:B------:R-:W-:Y:S02]  /*85e0*/  LEA R119, R119, UR29, 0x2 ;  /* 0x0000001d77777c11 */ /* 0x000fe4000f8e10ff */
[----:B------:R-:W-:Y:S01]  /*85f0*/  IADD3 R121, PT, PT, R79, 0x500, RZ ;  /* 0x000005004f797810 */ /* 0x000fe20007ffe0ff */
[----:B------:R-:W-:Y:S08]  /*8600*/  @!P1 BRA `(.L_x_568) ;  /* 0x0000000000049947 */ /* 0x000ff00003800000 */
[----:B0-----:R1:W-:Y:S02]  /*8610*/  REDG.E.ADD.F32.FTZ.RN.STRONG.GPU desc[UR34][R42.64+0xe00], R97 ;  /* 0x000e00612a0079a6 */ /* 0x0013e4000c12f322 */
.L_x_568:
[----:B------:R-:W-:Y:S05]  /*8620*/  BSYNC.RECONVERGENT B0 ;  /* 0x0000000000007941 */ /* 0x000fea0003800200 */
.L_x_567:
[----:B------:R-:W2:Y:S01]  /*8630*/  LDS R119, [R119+0x2090] ;  /* 0x0020900077777984 */ /* 0x000ea20000000800 */
[----:B------:R-:W-:Y:S01]  /*8640*/  BSSY.RECONVERGENT B0, `(.L_x_569) ;  /* 0x0000005000007945 */ /* 0x000fe20003800200 */
[----:B01----:R-:W-:Y:S02]  /*8650*/  LEA.HI R97, R121, R79, RZ, 0x1b ;  /* 0x0000004f79617211 */ /* 0x003fe400078fd8ff */
[----:B------:R-:W-:Y:S01]  /*8660*/  LEA R120, R120, UR29, 0x2 ;  /* 0x0000001d78787c11 */ /* 0x000fe2000f8e10ff */
[----:B------:R-:W-:Y:S06]  /*8670*/  @!P3 BRA `(.L_x_570) ;  /* 0x000000000004b947 */ /* 0x000fec0003800000 */
[----:B--2---:R0:W-:Y:S02]  /*8680*/  REDG.E.ADD.F32.FTZ.RN.STRONG.GPU desc[UR34][R42.64+0x1000], R119 ;  /* 0x001000772a0079a6 */ /* 0x0041e4000c12f322 */
.L_x_570:
[----:B------:R-:W-:Y:S05]  /*8690*/  BSYNC.RECONVERGENT B0 ;  /* 0x0000000000007941 */ /* 0x000fea0003800200 */
.L_x_569:
[----:B------:R-:W1:Y:S01]  /*86a0*/  LDS R120, [R120+0x2290] ;  /* 0x0022900078787984 */ /* 0x000e620000000800 */
[----:B------:R-:W-:Y:S01]  /*86b0*/  BSSY.RECONVERGENT B0, `(.L_x_571) ;  /* 0x0000004000007945 */ /* 0x000fe20003800200 */
[----:B------:R-:W-:-:S03]  /*86c0*/  LEA R97, R97, UR29, 0x2 ;  /* 0x0000001d61617c11 */ /* 0x000fc6000f8e10ff */
[----:B------:R-:W-:Y:S05]  /*86d0*/  @!P4 BRA `(.L_x_572) ;  /* 0x000000000004c947 */ /* 0x000fea0003800000 */
[----:B-1----:R3:W-:Y:S02]  /*86e0*/  REDG.E.ADD.F32.FTZ.RN.STRONG.GPU desc[UR34][R42.64+0x1200], R120 ;  /* 0x001200782a0079a6 */ /* 0x0027e4000c12f322 */
.L_x_572:
[----:B------:R-:W-:Y:S05]  /*86f0*/  BSYNC.RECONVERGENT B0 ;  /* 0x0000000000007941 */ /* 0x000fea0003800200 */
.L_x_571:
[----:B------:R-:W4:Y:S01]  /*8700*/  LDS R97, [R97+0x2490] ;  /* 0x0024900061617984 */ /* 0x000f220000000800 */
[----:B------:R-:W-:Y:S01]  /*8710*/  BSSY.RECONVERGENT B0, `(.L_x_573) ;  /* 0x0000005000007945 */ /* 0x000fe20003800200 */
[C---:B0-2---:R-:W-:Y:S01]  /*8720*/  IADD3 R119, PT, PT, R79.reuse, 0x580, RZ ;  /* 0x000005804f777810 */ /* 0x045fe20007ffe0ff */
[----:B-1-3--:R-:W-:Y:S02]  /*8730*/  VIADD R120, R79, 0x600 ;  /* 0x000006004f787836 */ /* 0x00afe40000000000 */
[----:B------:R-:W-:Y:S05]  /*8740*/  @!P5 BRA `(.L_x_574) ;  /* 0x000000000004d947 */ /* 0x000fea0003800000 */
[----:B----4-:R0:W-:Y:S02]  /*8750*/  REDG.E.ADD.F32.FTZ.RN.STRONG.GPU desc[UR34][R42.64+0x1400], R97 ;  /* 0x001400612a0079a6 */ /* 0x0101e4000c12f322 */
.L_x_574:
[----:B------:R-:W-:Y:S05]  /*8760*/  BSYNC.RECONVERGENT B0 ;  /* 0x0000000000007941 */ /* 0x000fea0003800200 */
.L_x_573:
[-C--:B------:R-:W-:Y:S01]  /*8770*/  LEA.HI R119, R119, R79.reuse, RZ, 0x1b ;  /* 0x0000004f77777211 */ /* 0x080fe200078fd8ff */
[----:B------:R-:W-:Y:S01]  /*8780*/  BSSY.RECONVERGENT B0, `(.L_x_575) ;  /* 0x000000f000007945 */ /* 0x000fe20003800200 */
[----:B------:R-:W-:Y:S02]  /*8790*/  ISETP.GE.AND P6, PT, R80, 0x581, PT ;  /* 0x000005815000780c */ /* 0x000fe40003fc6270 */
        /* <DEDUP_REMOVED lines=9> */
[----:B------:R-:W-:Y:S02]  /*8830*/  IADD3 R121, PT, PT, R79, 0x700, RZ ;  /* 0x000007004f797810 */ /* 0x000fe40007ffe0ff */
[----:B------:R-:W-:Y:S01]  /*8840*/  ISETP.GE.AND P5, PT, R80, 0x781, PT ;  /* 0x000007815000780c */ /* 0x000fe20003fa6270 */
[----:B------:R-:W-:-:S12]  /*8850*/  @!P6 BRA `(.L_x_576) ;  /* 0x000000000004e947 */ /* 0x000fd80003800000 */
[----:B0-----:R1:W-:Y:S02]  /*8860*/  REDG.E.ADD.F32.FTZ.RN.STRONG.GPU desc[UR34][R42.64+0x1600], R119 ;  /* 0x001600772a0079a6 */ /* 0x0013e4000c12f322 */
.L_x_576:
[----:B------:R-:W-:Y:S05]  /*8870*/  BSYNC.RECONVERGENT B0 ;  /* 0x0000000000007941 */ /* 0x000fea0003800200 */
.L_x_575:
[----:B------:R-:W2:Y:S01]  /*8880*/  LDS R120, [R120+0x2890] ;  /* 0x0028900078787984 */ /* 0x000ea20000000800 */
[----:B------:R-:W-:Y:S01]  /*8890*/  BSSY.RECONVERGENT B0, `(.L_x_577) ;  /* 0x0000006000007945 */ /* 0x000fe20003800200 */
[----:B01----:R-:W-:Y:S02]  /*88a0*/  IADD3 R119, PT, PT, R79, 0x780, RZ ;  /* 0x000007804f777810 */ /* 0x003fe40007ffe0ff */
[----:B------:R-:W-:Y:S02]  /*88b0*/  LEA.HI R80, R121, R79, RZ, 0x1b ;  /* 0x0000004f79507211 */ /* 0x000fe400078fd8ff */
[----:B------:R-:W-:Y:S01]  /*88c0*/  LEA R97, R97, UR29, 0x2 ;  /* 0x0000001d61617c11 */ /* 0x000fe2000f8e10ff */
[----:B------:R-:W-:Y:S06]  /*88d0*/  @!P1 BRA `(.L_x_578) ;  /* 0x0000000000049947 */ /* 0x000fec0003800000 */
[----:B--2---:R0:W-:Y:S02]  /*88e0*/  REDG.E.ADD.F32.FTZ.RN.STRONG.GPU desc[UR34][R42.64+0x1800], R120 ;  /* 0x001800782a0079a6 */ /* 0x0041e4000c12f322 */
.L_x_578:
[----:B------:R-:W-:Y:S05]  /*88f0*/  BSYNC.RECONVERGENT B0 ;  /* 0x0000000000007941 */ /* 0x000fea0003800200 */
.L_x_577:
[----:B------:R-:W1:Y:S01]  /*8900*/  LDS R97, [R97+0x2a90] ;  /* 0x002a900061617984 */ /* 0x000e620000000800 */
[----:B------:R-:W-:Y:S01]  /*8910*/  BSSY.RECONVERGENT B0, `(.L_x_579) ;  /* 0x0000005000007945 */ /* 0x000fe20003800200 */
[----:B------:R-:W-:Y:S02]  /*8920*/  LEA.HI R119, R119, R79, RZ, 0x1b ;  /* 0x0000004f77777211 */ /* 0x000fe400078fd8ff */
[----:B------:R-:W-:Y:S01]  /*8930*/  LEA R80, R80, UR29, 0x2 ;  /* 0x0000001d50507c11 */ /* 0x000fe2000f8e10ff */
[----:B------:R-:W-:Y:S06]  /*8940*/  @!P3 BRA `(.L_x_580) ;  /* 0x000000000004b947 */ /* 0x000fec0003800000 */
[----:B-1----:R3:W-:Y:S02]  /*8950*/  REDG.E.ADD.F32.FTZ.RN.STRONG.GPU desc[UR34][R42.64+0x1a00], R97 ;  /* 0x001a00612a0079a6 */ /* 0x0027e4000c12f322 */
.L_x_580:
[----:B------:R-:W-:Y:S05]  /*8960*/  BSYNC.RECONVERGENT B0 ;  /* 0x0000000000007941 */ /* 0x000fea0003800200 */
.L_x_579:
[----:B------:R-:W4:Y:S01]  /*8970*/  LDS R80, [R80+0x2c90] ;  /* 0x002c900050507984 */ /* 0x000f220000000800 */
[----:B------:R-:W-:Y:S01]  /*8980*/  BSSY.RECONVERGENT B0, `(.L_x_581) ;  /* 0x0000004000007945 */ /* 0x000fe20003800200 */
[----:B------:R-:W-:-:S03]  /*8990*/  LEA R119, R119, UR29, 0x2 ;  /* 0x0000001d77777c11 */ /* 0x000fc6000f8e10ff */
[----:B------:R-:W-:Y:S05]  /*89a0*/  @!P4 BRA `(.L_x_582) ;  /* 0x000000000004c947 */ /* 0x000fea0003800000 */
[----:B----4-:R4:W-:Y:S02]  /*89b0*/  REDG.E.ADD.F32.FTZ.RN.STRONG.GPU desc[UR34][R42.64+0x1c00], R80 ;  /* 0x001c00502a0079a6 */ /* 0x0109e4000c12f322 */
.L_x_582:
[----:B------:R-:W-:Y:S05]  /*89c0*/  BSYNC.RECONVERGENT B0 ;  /* 0x0000000000007941 */ /* 0x000fea0003800200 */
.L_x_581:
[----:B------:R-:W0:Y:S01]  /*89d0*/  LDS R119, [R119+0x2e90] ;  /* 0x002e900077777984 */ /* 0x000e220000000800 */
[----:B------:R-:W-:Y:S04]  /*89e0*/  BSSY.RECONVERGENT B0, `(.L_x_583) ;  /* 0x0000003000007945 */ /* 0x000fe80003800200 */
[----:B------:R-:W-:Y:S05]  /*89f0*/  @!P5 BRA `(.L_x_584) ;  /* 0x000000000004d947 */ /* 0x000fea0003800000 */
[----:B0-----:R0:W-:Y:S02]  /*8a00*/  REDG.E.ADD.F32.FTZ.RN.STRONG.GPU desc[UR34][R42.64+0x1e00], R119 ;  /* 0x001e00772a0079a6 */ /* 0x0011e4000c12f322 */
.L_x_584:
[----:B------:R-:W-:Y:S05]  /*8a10*/  BSYNC.RECONVERGENT B0 ;  /* 0x0000000000007941 */ /* 0x000fea0003800200 */
.L_x_583:
        /* <DEDUP_REMOVED lines=107> */
.L_x_586:
[----:B------:R-:W-:Y:S05]  /*90d0*/  BSYNC.RECONVERGENT B0 ;  /* 0x0000000000007941 */ /* 0x000fea0003800200 */
.L_x_585:
[----:B------:R-:W-:-:S04]  /*90e0*/  UIADD3 UR8, UPT, UPT, UR8, 0x1, URZ ;  /* 0x0000000108087890 */ /* 0x000fc8000fffe0ff */
[----:B------:R-:W-:-:S09]  /*90f0*/  UISETP.GE.AND UP0, UPT, UR8, UR51, UPT ;  /* 0x000000330800728c */ /* 0x000fd2000bf06270 */
[----:B------:R-:W-:Y:S05]  /*9100*/  BRA.U !UP0, `(.L_x_587) ;  /* 0xffffffbd08a47547 */ /* 0x000fea000b83ffff */
.L_x_542:
[----:B------:R-:W2:Y:S01]  /*9110*/  LDL.LU R95, [R1+0x3c] ;  /* 0x00003c00015f7983 */ /* 0x000ea20000300800 */
[----:B------:R-:W3:Y:S01]  /*9120*/  S2R R0, SR_TID.X ;  /* 0x0000000000007919 */ /* 0x000ee20000002100 */
[----:B------:R-:W-:Y:S01]  /*9130*/  UIMAD UR23, UR10, -0x800, UR23 ;  /* 0xfffff8000a1778a4 */ /* 0x000fe2000f8e0217 */
[----:B------:R-:W-:Y:S01]  /*9140*/  MOV R5, UR18 ;  /* 0x0000001200057c02 */ /* 0x000fe20008000f00 */
[----:B------:R-:W-:Y:S01]  /*9150*/  IMAD.U32 R4, RZ, RZ, UR17 ;  /* 0x00000011ff047e24 */ /* 0x000fe2000f8e00ff */
[----:B------:R-:W4:Y:S01]  /*9160*/  LDL.LU R96, [R1+0x40] ;  /* 0x0000400001607983 */ /* 0x000f220000300800 */
[----:B------:R-:W-:Y:S02]  /*9170*/  PRMT R3, RZ, 0x7610, R3 ;  /* 0x00007610ff037816 */ /* 0x000fe40000000003 */
[----:B------:R-:W-:Y:S01]  /*9180*/  PRMT R6, RZ, 0x7610, R6 ;  /* 0x00007610ff067816 */ /* 0x000fe20000000006 */
[----:B------:R-:W5:Y:S01]  /*9190*/  LDL.LU R97, [R1+0xc] ;  /* 0x00000c0001617983 */ /* 0x000f620000300800 */
[----:B------:R-:W-:-:S02]  /*91a0*/  PRMT R7, RZ, 0x7610, R7 ;  /* 0x00007610ff077816 */ /* 0x000fc40000000007 */
[----:B------:R-:W-:Y:S01]  /*91b0*/  PRMT R8, RZ, 0x7610, R8 ;  /* 0x00007610ff087816 */ /* 0x000fe20000000008 */
[----:B------:R-:W2:Y:S01]  /*91c0*/  LDL.LU R98, [R1+0x10] ;  /* 0x0000100001627983 */ /* 0x000ea20000300800 */
[----:B------:R-:W-:Y:S02]  /*91d0*/  PRMT R9, RZ, 0x7610, R9 ;  /* 0x00007610ff097816 */ /* 0x000fe40000000009 */
[----:B------:R-:W-:Y:S01]  /*91e0*/  PRMT R10, RZ, 0x7610, R10 ;  /* 0x00007610ff0a7816 */ /* 0x000fe2000000000a */
[----:B------:R-:W4:Y:S01]  /*91f0*/  LDL.LU R99, [R1+0x28] ;  /* 0x0000280001637983 */ /* 0x000f220000300800 */
[----:B------:R-:W-:Y:S02]  /*9200*/  PRMT R11, RZ, 0x7610, R11 ;  /* 0x00007610ff0b7816 */ /* 0x000fe4000000000b */
[----:B------:R-:W-:Y:S01]  /*9210*/  PRMT R12, RZ, 0x7610, R12 ;  /* 0x00007610ff0c7816 */ /* 0x000fe2000000000c */
[----:B------:R-:W5:Y:S01]  /*9220*/  LDL.LU R100, [R1+0x24] ;  /* 0x0000240001647983 */ /* 0x000f620000300800 */
[----:B------:R-:W-:-:S02]  /*9230*/  PRMT R13, RZ, 0x7610, R13 ;  /* 0x00007610ff0d7816 */ /* 0x000fc4000000000d */
[----:B------:R-:W-:Y:S01]  /*9240*/  PRMT R14, RZ, 0x7610, R14 ;  /* 0x00007610ff0e7816 */ /* 0x000fe2000000000e */
[----:B-1----:R-:W2:Y:S01]  /*9250*/  LDL.LU R41, [R1] ;  /* 0x0000000001297983 */ /* 0x002ea20000300800 */
[----:B------:R-:W-:Y:S02]  /*9260*/  PRMT R15, RZ, 0x7610, R15 ;  /* 0x00007610ff0f7816 */ /* 0x000fe4000000000f */
[----:B------:R-:W-:Y:S01]  /*9270*/  PRMT R16, RZ, 0x7610, R16 ;  /* 0x00007610ff107816 */ /* 0x000fe20000000010 */
[----:B------:R-:W4:Y:S01]  /*9280*/  LDL.LU R101, [R1+0x18] ;  /* 0x0000180001657983 */ /* 0x000f220000300800 */
[----:B------:R-:W-:Y:S02]  /*9290*/  PRMT R17, RZ, 0x7610, R17 ;  /* 0x00007610ff117816 */ /* 0x000fe40000000011 */
[----:B------:R-:W-:Y:S01]  /*92a0*/  PRMT R18, RZ, 0x7610, R18 ;  /* 0x00007610ff127816 */ /* 0x000fe20000000012 */
[----:B------:R-:W5:Y:S01]  /*92b0*/  LDL.LU R102, [R1+0x14] ;  /* 0x0000140001667983 */ /* 0x000f620000300800 */
[----:B------:R-:W-:Y:S01]  /*92c0*/  PRMT R19, RZ, 0x7610, R19 ;  /* 0x00007610ff137816 */ /* 0x000fe20000000013 */
[----:B------:R-:W-:Y:S08]  /*92d0*/  BAR.SYNC.DEFER_BLOCKING 0x0 ;  /* 0x0000000000007b1d */ /* 0x000ff00000010000 */
[----:B------:R-:W1:Y:S01]  /*92e0*/  S2UR UR28, SR_CTAID.X ;  /* 0x00000000001c79c3 */ /* 0x000e620000002500 */
[----:B------:R-:W1:Y:S01]  /*92f0*/  LDCU.64 UR24, c[0x0][0x4f8] ;  /* 0x00009f00ff1877ac */ /* 0x000e620008000a00 */
[----:B0-----:R-:W2:Y:S01]  /*9300*/  LDL.LU R103, [R1+0x8] ;  /* 0x0000080001677983 */ /* 0x001ea20000300800 */
[----:B------:R-:W-:-:S03]  /*9310*/  ULEA UR14, UR10, 0xfffff800, 0xb ;  /* 0xfffff8000a0e7891 */ /* 0x000fc6000f8e58ff */
[----:B------:R-:W4:Y:S01]  /*9320*/  LDL.LU R111, [R1+0x4] ;  /* 0x00000400016f7983 */ /* 0x000f220000300800 */
[----:B------:R-:W0:Y:S03]  /*9330*/  LDCU.64 UR26, c[0x0][0x500] ;  /* 0x0000a000ff1a77ac */ /* 0x000e260008000a00 */
[----:B------:R-:W5:Y:S04]  /*9340*/  LDL.LU R112, [R1+0x34] ;  /* 0x0000340001707983 */ /* 0x000f680000300800 */
[----:B------:R-:W2:Y:S04]  /*9350*/  LDL.LU R113, [R1+0x38] ;  /* 0x0000380001717983 */ /* 0x000ea80000300800 */
[----:B------:R-:W2:Y:S04]  /*9360*/  LDL.LU R114, [R1+0x2c] ;  /* 0x00002c0001727983 */ /* 0x000ea80000300800 */
[----:B------:R-:W2:Y:S04]  /*9370*/  LDL.LU R115, [R1+0x30] ;  /* 0x0000300001737983 */ /* 0x000ea80000300800 */
[----:B------:R-:W2:Y:S04]  /*9380*/  LDL.LU R116, [R1+0x20] ;  /* 0x0000200001747983 */ /* 0x000ea80000300800 */
[----:B------:R-:W2:Y:S04]  /*9390*/  LDL.LU R117, [R1+0x1c] ;  /* 0x00001c0001757983 */ /* 0x000ea80000300800 */
[----:B------:R0:W4:Y:S01]  /*93a0*/  LDL.LU R20, [R1+0xc4] ;  /* 0x0000c40001147983 */ /* 0x0001220000300800 */
[----:B---3--:R-:W-:Y:S01]  /*93b0*/  LOP3.LUT R40, R0, 0x1f, RZ, 0xc0, !PT ;  /* 0x0000001f00287812 */ /* 0x008fe200078ec0ff */
[----:B------:R-:W-:-:S02]  /*93c0*/  UIADD3 UR23, UPT, UPT, UR23, 0x800, URZ ;  /* 0x0000080017177890 */ /* 0x000fc4000fffe0ff */
[----:B------:R-:W3:Y:S01]  /*93d0*/  LDL.LU R110, [R1+0x80] ;  /* 0x00008000016e7983 */ /* 0x000ee20000300800 */
[----:B------:R-:W-:-:S03]  /*93e0*/  LOP3.LUT R85, R40, 0x3e00, R85, 0xf8, !PT ;  /* 0x00003e0028557812 */ /* 0x000fc600078ef855 */
[----:B------:R-:W-:Y:S01]  /*93f0*/  ISETP.GE.AND P1, PT, R76, UR23, PT ;  /* 0x000000174c007c0c */ /* 0x000fe2000bf26270 */
[----:B------:R-:W3:Y:S01]  /*9400*/  LDL.LU R109, [R1+0x7c] ;  /* 0x00007c00016d7983 */ /* 0x000ee20000300800 */
[C---:B------:R-:W-:Y:S01]  /*9410*/  ISETP.GE.AND P2, PT, R85.reuse, UR23, PT ;  /* 0x0000001755007c0c */ /* 0x040fe2000bf46270 */
[----:B------:R-:W-:Y:S01]  /*9420*/  IMAD.WIDE.U32 R4, R85, 0x2, R4 ;  /* 0x0000000255047825 */ /* 0x000fe200078e0004 */
[----:B------:R-:W-:Y:S01]  /*9430*/  ISETP.GE.AND P0, PT, R75, UR23, PT ;  /* 0x000000174b007c0c */ /* 0x000fe2000bf06270 */
[----:B------:R-:W3:Y:S01]  /*9440*/  LDL.LU R108, [R1+0x78] ;  /* 0x00007800016c7983 */ /* 0x000ee20000300800 */
[----:B------:R-:W-:Y:S02]  /*9450*/  ISETP.GE.AND P4, PT, R74, UR23, PT ;  /* 0x000000174a007c0c */ /* 0x000fe4000bf86270 */
[----:B------:R-:W-:Y:S01]  /*9460*/  ISETP.GE.AND P6, PT, R73, UR23, PT ;  /* 0x0000001749007c0c */ /* 0x000fe2000bfc6270 */
[----:B------:R-:W3:Y:S01]  /*9470*/  LDL.LU R107, [R1+0x74] ;  /* 0x00007400016b7983 */ /* 0x000ee20000300800 */
[----:B------:R-:W-:-:S02]  /*9480*/  ISETP.GE.AND P5, PT, R72, UR23, PT ;  /* 0x0000001748007c0c */ /* 0x000fc4000bfa6270 */
[----:B------:R-:W-:Y:S01]  /*9490*/  ISETP.GE.AND P3, PT, R71, UR23, PT ;  /* 0x0000001747007c0c */ /* 0x000fe2000bf66270 */
[----:B------:R-:W3:Y:S01]  /*94a0*/  @!P1 LDG.E.U16 R6, desc[UR34][R4.64+0x40] ;  /* 0x0000402204069981 */ /* 0x000ee2000c1e1500 */
[----:B------:R-:W-:-:S03]  /*94b0*/  ISETP.GE.AND P1, PT, R69, UR23, PT ;  /* 0x0000001745007c0c */ /* 0x000fc6000bf26270 */
[----:B------:R-:W3:Y:S01]  /*94c0*/  @!P2 LDG.E.U16 R3, desc[UR34][R4.64] ;  /* 0x000000220403a981 */ /* 0x000ee2000c1e1500 */
[----:B------:R-:W-:-:S03]  /*94d0*/  ISETP.GE.AND P2, PT, R70, UR23, PT ;  /* 0x0000001746007c0c */ /* 0x000fc6000bf46270 */
[----:B------:R-:W3:Y:S01]  /*94e0*/  @!P0 LDG.E.U16 R7, desc[UR34][R4.64+0x80] ;  /* 0x0000802204078981 */ /* 0x000ee2000c1e1500 */
[----:B------:R-:W-:-:S03]  /*94f0*/  ISETP.GE.AND P0, PT, R68, UR23, PT ;  /* 0x0000001744007c0c */ /* 0x000fc6000bf06270 */
[----:B------:R-:W3:Y:S01]  /*9500*/  @!P4 LDG.E.U16 R8, desc[UR34][R4.64+0xc0] ;  /* 0x0000c0220408c981 */ /* 0x000ee2000c1e1500 */
[----:B------:R-:W-:-:S03]  /*9510*/  ISETP.GE.AND P4, PT, R67, UR23, PT ;  /* 0x0000001743007c0c */ /* 0x000fc6000bf86270 */
[----:B------:R-:W3:Y:S04]  /*9520*/  LDL.LU R106, [R1+0x70] ;  /* 0x00007000016a7983 */ /* 0x000ee80000300800 */
        /* <DEDUP_REMOVED lines=22> */
[----:B------:R-:W3:Y:S04]  /*9690*/  @!P0 LDG.E.U16 R14, desc[UR34][R4.64+0x240] ;  /* 0x00024022040e8981 */ /* 0x000ee8000c1e1500 */
        /* <DEDUP_REMOVED lines=11> */
[----:B----4-:R-:W4:Y:S01]  /*9750*/  @!P1 LDG.E.U16 R20, desc[UR34][R4.64+0x3c0] ;  /* 0x0003c02204149981 */ /* 0x010f22000c1e1500 */
[----:B-----5:R-:W-:Y:S01]  /*9760*/  MOV R124, R112 ;  /* 0x00000070007c7202 */ /* 0x020fe20000000f00 */
[----:B------:R-:W-:Y:S01]  /*9770*/  IMAD.MOV.U32 R112, RZ, RZ, R111 ;  /* 0x000000ffff707224 */ /* 0x000fe200078e006f */
[----:B--2---:R-:W-:-:S02]  /*9780*/  MOV R118, R117 ;  /* 0x0000007500767202 */ /* 0x004fc40000000f00 */
[----:B------:R-:W-:Y:S02]  /*9790*/  MOV R117, R116 ;  /* 0x0000007400757202 */ /* 0x000fe40000000f00 */
[----:B------:R-:W-:Y:S02]  /*97a0*/  MOV R111, R103 ;  /* 0x00000067006f7202 */ /* 0x000fe40000000f00 */
[----:B------:R-:W-:Y:S01]  /*97b0*/  MOV R116, R102 ;  /* 0x0000006600747202 */ /* 0x000fe20000000f00 */
[----:B------:R-:W2:Y:S04]  /*97c0*/  LDL.LU R103, [R1+0x64] ;  /* 0x0000640001677983 */ /* 0x000ea80000300800 */
[----:B------:R-:W5:Y:S01]  /*97d0*/  LDL.LU R102, [R1+0x60] ;  /* 0x0000600001667983 */ /* 0x000f620000300800 */
[----:B------:R-:W-:Y:S01]  /*97e0*/  IMAD.MOV.U32 R121, RZ, RZ, R115 ;  /* 0x000000ffff797224 */ /* 0x000fe200078e0073 */
[----:B------:R-:W-:-:S02]  /*97f0*/  MOV R115, R101 ;  /* 0x0000006500737202 */ /* 0x000fc40000000f00 */
[----:B------:R-:W2:Y:S01]  /*9800*/  LDL.LU R101, [R1+0x5c] ;  /* 0x00005c0001657983 */ /* 0x000ea20000300800 */
[----:B------:R-:W-:Y:S01]  /*9810*/  IMAD.MOV.U32 R120, RZ, RZ, R100 ;  /* 0x000000ffff787224 */ /* 0x000fe200078e0064 */
[----:B------:R-:W-:Y:S02]  /*9820*/  MOV R119, R99 ;  /* 0x0000006300777202 */ /* 0x000fe40000000f00 */
[----:B------:R-:W2:Y:S04]  /*9830*/  LDL.LU R100, [R1+0x58] ;  /* 0x0000580001647983 */ /* 0x000ea80000300800 */
[----:B------:R-:W2:Y:S01]  /*9840*/  LDL.LU R99, [R1+0x54] ;  /* 0x0000540001637983 */ /* 0x000ea20000300800 */
[----:B------:R-:W-:Y:S02]  /*9850*/  MOV R123, R113 ;  /* 0x00000071007b7202 */ /* 0x000fe40000000f00 */
[----:B------:R-:W-:-:S02]  /*9860*/  MOV R122, R114 ;  /* 0x00000072007a7202 */ /* 0x000fc40000000f00 */
[----:B------:R-:W-:Y:S02]  /*9870*/  MOV R113, R98 ;  /* 0x0000006200717202 */ /* 0x000fe40000000f00 */
[----:B------:R-:W-:Y:S01]  /*9880*/  MOV R114, R97 ;  /* 0x0000006100727202 */ /* 0x000fe20000000f00 */
[----:B------:R-:W2:Y:S01]  /*9890*/  LDL.LU R98, [R1+0x50] ;  /* 0x0000500001627983 */ /* 0x000ea20000300800 */
[----:B------:R-:W-:-:S03]  /*98a0*/  IMAD.MOV.U32 R125, RZ, RZ, R96 ;  /* 0x000000ffff7d7224 */ /* 0x000fc600078e0060 */
[----:B------:R-:W2:Y:S04]  /*98b0*/  LDL.LU R97, [R1+0x4c] ;  /* 0x00004c0001617983 */ /* 0x000ea80000300800 */
[----:B------:R-:W2:Y:S01]  /*98c0*/  LDL.LU R96, [R1+0x48] ;  /* 0x0000480001607983 */ /* 0x000ea20000300800 */
[----:B------:R-:W-:-:S03]  /*98d0*/  MOV R126, R95 ;  /* 0x0000005f007e7202 */ /* 0x000fc60000000f00 */
[----:B------:R-:W2:Y:S04]  /*98e0*/  LDL.LU R95, [R1+0x44] ;  /* 0x00004400015f7983 */ /* 0x000ea80000300800 */
[----:B---3--:R-:W-:Y:S04]  /*98f0*/  STS.U16 [R94], R3 ;  /* 0x000000035e007388 */ /* 0x008fe80000000400 */
        /* <DEDUP_REMOVED lines=14> */
[----:B----4-:R-:W-:Y:S01]  /*99e0*/  STS.U16 [R42+0x3c0], R20 ;  /* 0x0003c0142a007388 */ /* 0x010fe20000000400 */
[----:B------:R-:W-:-:S03]  /*99f0*/  NOP ;  /* 0x0000000000007918 */ /* 0x000fc60000000000 */
[----:B------:R-:W3:Y:S04]  /*9a00*/  LDS.U16 R4, [R109+0x2] ;  /* 0x000002006d047984 */ /* 0x000ee80000000400 */
[----:B------:R-:W4:Y:S04]  /*9a10*/  LDS.U16 R3, [R110] ;  /* 0x000000006e037984 */ /* 0x000f280000000400 */
[----:B------:R-:W1:Y:S04]  /*9a20*/  LDS.U16 R6, [R107+0x6] ;  /* 0x000006006b067984 */ /* 0x000e680000000400 */
[----:B------:R-:W0:Y:S04]  /*9a30*/  LDS.U16 R5, [R108+0x4] ;  /* 0x000004006c057984 */ /* 0x000e280000000400 */
[----:B-----5:R-:W-:Y:S04]  /*9a40*/  LDS.U16 R7, [R102+0x10] ;  /* 0x0000100066077984 */ /* 0x020fe80000000400 */
[----:B--2---:R-:W-:Y:S01]  /*9a50*/  LDS.U16 R8, [R101+0x12] ;  /* 0x0000120065087984 */ /* 0x004fe20000000400 */
[----:B---3--:R-:W-:-:S02]  /*9a60*/  SHF.L.U32 R4, R4, 0x10, RZ ;  /* 0x0000001004047819 */ /* 0x008fc400000006ff */
[----:B----4-:R-:W-:-:S03]  /*9a70*/  SHF.L.U32 R3, R3, 0x10, RZ ;  /* 0x0000001003037819 */ /* 0x010fc600000006ff */
[----:B------:R-:W-:Y:S02]  /*9a80*/  FADD.FTZ R10, R4, UR6 ;  /* 0x00000006040a7e21 */ /* 0x000fe40008010000 */
[----:B------:R-:W2:Y:S01]  /*9a90*/  LDS.U16 R4, [R105+0xa] ;  /* 0x00000a0069047984 */ /* 0x000ea20000000400 */
[----:B------:R-:W-:-:S03]  /*9aa0*/  FADD.FTZ R9, R3, UR6 ;  /* 0x0000000603097e21 */ /* 0x000fc60008010000 */
[----:B------:R-:W3:Y:S01]  /*9ab0*/  LDS.U16 R3, [R106+0x8] ;  /* 0x000008006a037984 */ /* 0x000ee20000000400 */
[----:B------:R-:W-:Y:S02]  /*9ac0*/  FSETP.GTU.FTZ.AND P6, PT, R10, 20, PT ;  /* 0x41a000000a00780b */ /* 0x000fe40003fdc000 */
[----:B------:R-:W-:Y:S02]  /*9ad0*/  FSETP.GTU.FTZ.AND P1, PT, R9, 20, PT ;  /* 0x41a000000900780b */ /* 0x000fe40003f3c000 */
[----:B-1----:R-:W-:Y:S01]  /*9ae0*/  SHF.L.U32 R6, R6, 0x10, RZ ;  /* 0x0000001006067819 */ /* 0x002fe200000006ff */
[----:B0-----:R-:W-:-:S04]  /*9af0*/  IMAD.U32 R5, R5, 0x10000, RZ ;  /* 0x0001000005057824 */ /* 0x001fc800078e00ff */
[----:B------:R-:W-:Y:S01]  /*9b00*/  FADD.FTZ R12, R6, UR6 ;  /* 0x00000006060c7e21 */ /* 0x000fe20008010000 */
[----:B------:R-:W-:Y:S01]  /*9b10*/  FADD.FTZ R11, R5, UR6 ;  /* 0x00000006050b7e21 */ /* 0x000fe20008010000 */
[----:B------:R-:W0:Y:S04]  /*9b20*/  LDS.U16 R6, [R103+0xe] ;  /* 0x00000e0067067984 */ /* 0x000e280000000400 */
[----:B------:R-:W1:Y:S01]  /*9b30*/  LDS.U16 R5, [R104+0xc] ;  /* 0x00000c0068057984 */ /* 0x000e620000000400 */
[----:B------:R-:W-:Y:S01]  /*9b40*/  @!P1 FMUL.FTZ R9, R9, -1.4426950216293334961 ;  /* 0xbfb8aa3b09099820 */ /* 0x000fe20000410000 */
[----:B------:R-:W-:Y:S01]  /*9b50*/  @!P6 FMUL.FTZ R10, R10, -1.4426950216293334961 ;  /* 0xbfb8aa3b0a0ae820 */ /* 0x000fe20000410000 */
[----:B------:R-:W-:-:S04]  /*9b60*/  FSETP.GTU.FTZ.AND P5, PT, R11, 20, PT ;  /* 0x41a000000b00780b */ /* 0x000fc80003fbc000 */
[----:B------:R-:W4:Y:S08]  /*9b70*/  @!P1 MUFU.EX2 R9, R9 ;  /* 0x0000000900099308 */ /* 0x000f300000000800 */
[----:B------:R-:W5:Y:S01]  /*9b80*/  @!P6 MUFU.EX2 R10, R10 ;  /* 0x0000000a000ae308 */ /* 0x000f620000000800 */
[----:B------:R-:W-:Y:S01]  /*9b90*/  @!P5 FMUL.FTZ R11, R11, -1.4426950216293334961 ;  /* 0xbfb8aa3b0b0bd820 */ /* 0x000fe20000410000 */
[----:B--2---:R-:W-:-:S02]  /*9ba0*/  SHF.L.U32 R4, R4, 0x10, RZ ;  /* 0x0000001004047819 */ /* 0x004fc400000006ff */
[----:B---3--:R-:W-:Y:S01]  /*9bb0*/  SHF.L.U32 R3, R3, 0x10, RZ ;  /* 0x0000001003037819 */ /* 0x008fe200000006ff */
[----:B----4-:R-:W-:-:S03]  /*9bc0*/  @!P1 FADD.FTZ R9, R9, 1 ;  /* 0x3f80000009099421 */ /* 0x010fc60000010000 */
[----:B------:R-:W2:Y:S01]  /*9bd0*/  @!P5 MUFU.EX2 R11, R11 ;  /* 0x0000000b000bd308 */ /* 0x000ea20000000800 */
[----:B------:R-:W-:Y:S01]  /*9be0*/  FADD.FTZ R4, R4, UR6 ;  /* 0x0000000604047e21 */ /* 0x000fe20008010000 */
[----:B------:R-:W-:Y:S01]  /*9bf0*/  FADD.FTZ R3, R3, UR6 ;  /* 0x0000000603037e21 */ /* 0x000fe20008010000 */
[----:B-----5:R-:W-:-:S05]  /*9c00*/  @!P6 FADD.FTZ R10, R10, 1 ;  /* 0x3f8000000a0ae421 */ /* 0x020fca0000010000 */
[----:B------:R3:W4:Y:S01]  /*9c10*/  @!P1 MUFU.RCP R14, R9 ;  /* 0x00000009000e9308 */ /* 0x0007220000001000 */
[----:B------:R-:W-:Y:S02]  /*9c20*/  FSETP.GTU.FTZ.AND P3, PT, R4, 20, PT ;  /* 0x41a000000400780b */ /* 0x000fe40003f7c000 */
[----:B------:R-:W-:-:S05]  /*9c30*/  FSETP.GTU.FTZ.AND P4, PT, R3, 20, PT ;  /* 0x41a000000300780b */ /* 0x000fca0003f9c000 */
[----:B------:R5:W4:Y:S01]  /*9c40*/  @!P6 MUFU.RCP R13, R10 ;  /* 0x0000000a000de308 */ /* 0x000b220000001000 */
[----:B0-----:R-:W-:Y:S01]  /*9c50*/  SHF.L.U32 R6, R6, 0x10, RZ ;  /* 0x0000001006067819 */ /* 0x001fe200000006ff */
[----:B-1----:R-:W-:Y:S01]  /*9c60*/  IMAD.U32 R5, R5, 0x10000, RZ ;  /* 0x0001000005057824 */ /* 0x002fe200078e00ff */
[----:B------:R-:W-:Y:S01]  /*9c70*/  SHF.L.U32 R7, R7, 0x10, RZ ;  /* 0x0000001007077819 */ /* 0x000fe200000006ff */
[----:B--2---:R-:W-:Y:S02]  /*9c80*/  @!P5 FADD.FTZ R11, R11, 1 ;  /* 0x3f8000000b0bd421 */ /* 0x004fe40000010000 */
[----:B---3--:R-:W-:Y:S01]  /*9c90*/  FADD.FTZ R9, R6, UR6 ;  /* 0x0000000606097e21 */ /* 0x008fe20008010000 */
[----:B------:R-:W-:Y:S01]  /*9ca0*/  FADD.FTZ R5, R5, UR6 ;  /* 0x0000000605057e21 */ /* 0x000fe20008010000 */
[----:B------:R-:W-:Y:S01]  /*9cb0*/  @!P3 FMUL.FTZ R4, R4, -1.4426950216293334961 ;  /* 0xbfb8aa3b0404b820 */ /* 0x000fe20000410000 */
[----:B-----5:R-:W-:Y:S01]  /*9cc0*/  FADD.FTZ R10, R7, UR6 ;  /* 0x00000006070a7e21 */ /* 0x020fe20008010000 */
[----:B----4-:R-:W-:Y:S01]  /*9cd0*/  @!P1 FMUL.FTZ R47, R47, R14 ;  /* 0x0000000e2f2f9220 */ /* 0x010fe20000410000 */
[----:B------:R0:W1:Y:S01]  /*9ce0*/  @!P5 MUFU.RCP R16, R11 ;  /* 0x0000000b0010d308 */ /* 0x0000620000001000 */
[----:B------:R-:W-:Y:S01]  /*9cf0*/  @!P4 FMUL.FTZ R3, R3, -1.4426950216293334961 ;  /* 0xbfb8aa3b0303c820 */ /* 0x000fe20000410000 */
[----:B------:R-:W-:-:S02]  /*9d00*/  FSETP.GTU.FTZ.AND P1, PT, R9, 20, PT ;  /* 0x41a000000900780b */ /* 0x000fc40003f3c000 */
[----:B------:R-:W-:Y:S01]  /*9d10*/  FSETP.GTU.FTZ.AND P2, PT, R5, 20, PT ;  /* 0x41a000000500780b */ /* 0x000fe20003f5c000 */
[----:B------:R-:W-:Y:S01]  /*9d20*/  @!P6 FMUL.FTZ R48, R48, R13 ;  /* 0x0000000d3030e220 */ /* 0x000fe20000410000 */
[----:B------:R-:W-:Y:S02]  /*9d30*/  FSETP.GTU.FTZ.AND P6, PT, R10, 20, PT ;  /* 0x41a000000a00780b */ /* 0x000fe40003fdc000 */
[----:B------:R-:W2:Y:S01]  /*9d40*/  @!P3 MUFU.EX2 R4, R4 ;  /* 0x000000040004b308 */ /* 0x000ea20000000800 */
[----:B------:R-:W-:-:S07]  /*9d50*/  SHF.L.U32 R8, R8, 0x10, RZ ;  /* 0x0000001008087819 */ /* 0x000fce00000006ff */
[----:B------:R-:W3:Y:S01]  /*9d60*/  @!P4 MUFU.EX2 R3, R3 ;  /* 0x000000030003c308 */ /* 0x000ee20000000800 */
[----:B0-----:R-:W-:Y:S01]  /*9d70*/  FADD.FTZ R11, R8, UR6 ;  /* 0x00000006080b7e21 */ /* 0x001fe20008010000 */
[----:B------:R-:W-:Y:S01]  /*9d80*/  @!P1 FMUL.FTZ R8, R9, -1.4426950216293334961 ;  /* 0xbfb8aa3b09089820 */ /* 0x000fe20000410000 */
[----:B------:R-:W-:Y:S01]  /*9d90*/  @!P2 FMUL.FTZ R6, R5, -1.4426950216293334961 ;  /* 0xbfb8aa3b0506a820 */ /* 0x000fe20000410000 */
[----:B------:R-:W-:Y:S01]  /*9da0*/  @!P6 FMUL.FTZ R9, R10, -1.4426950216293334961 ;  /* 0xbfb8aa3b0a09e820 */ /* 0x000fe20000410000 */
[----:B------:R-:W-:Y:S01]  /*9db0*/  FSETP.GTU.FTZ.AND P0, PT, R12, 20, PT ;  /* 0x41a000000c00780b */ /* 0x000fe20003f1c000 */
[----:B-1----:R-:W-:Y:S01]  /*9dc0*/  @!P5 FMUL.FTZ R49, R49, R16 ;  /* 0x000000103131d220 */ /* 0x002fe20000410000 */
[----:B------:R-:W-:Y:S01]  /*9dd0*/  FSETP.GTU.FTZ.AND P5, PT, R11, 20, PT ;  /* 0x41a000000b00780b */ /* 0x000fe20003fbc000 */
[----:B------:R2:W0:Y:S08]  /*9de0*/  @!P2 MUFU.EX2 R7, R6 ;  /* 0x000000060007a308 */ /* 0x0004300000000800 */
[----:B------:R-:W1:Y:S01]  /*9df0*/  @!P6 MUFU.EX2 R9, R9 ;  /* 0x000000090009e308 */ /* 0x000e620000000800 */
[----:B--2---:R-:W-:-:S02]  /*9e00*/  @!P3 FADD.FTZ R6, R4, 1 ;  /* 0x3f8000000406b421 */ /* 0x004fc40000010000 */
[----:B------:R-:W2:Y:S01]  /*9e10*/  LDS.U16 R4, [R99+0x16] ;  /* 0x0000160063047984 */ /* 0x000ea20000000400 */
[----:B---3--:R-:W-:-:S03]  /*9e20*/  @!P4 FADD.FTZ R5, R3, 1 ;  /* 0x3f8000000305c421 */ /* 0x008fc60000010000 */
[----:B------:R-:W3:Y:S01]  /*9e30*/  LDS.U16 R3, [R100+0x14] ;  /* 0x0000140064037984 */ /* 0x000ee20000000400 */
[----:B------:R-:W4:Y:S01]  /*9e40*/  @!P1 MUFU.EX2 R8, R8 ;  /* 0x0000000800089308 */ /* 0x000f220000000800 */
[----:B------:R-:W-:Y:S01]  /*9e50*/  @!P0 FMUL.FTZ R12, R12, -1.4426950216293334961 ;  /* 0xbfb8aa3b0c0c8820 */ /* 0x000fe20000410000 */
[----:B------:R-:W-:Y:S01]  /*9e60*/  @!P5 FMUL.FTZ R10, R11, -1.4426950216293334961 ;  /* 0xbfb8aa3b0b0ad820 */ /* 0x000fe20000410000 */
[----:B0-----:R-:W-:-:S05]  /*9e70*/  @!P2 FADD.FTZ R7, R7, 1 ;  /* 0x3f8000000707a421 */ /* 0x001fca0000010000 */
[----:B------:R-:W0:Y:S01]  /*9e80*/  @!P0 MUFU.EX2 R12, R12 ;  /* 0x0000000c000c8308 */ /* 0x000e220000000800 */
[----:B-1----:R-:W-:-:S07]  /*9e90*/  @!P6 FADD.FTZ R9, R9, 1 ;  /* 0x3f8000000909e421 */ /* 0x002fce0000010000 */
[----:B------:R-:W1:Y:S08]  /*9ea0*/  @!P5 MUFU.EX2 R10, R10 ;  /* 0x0000000a000ad308 */ /* 0x000e700000000800 */
[----:B------:R5:W-:Y:S01]  /*9eb0*/  @!P3 MUFU.RCP R14, R6 ;  /* 0x00000006000eb308 */ /* 0x000be20000001000 */
[----:B----4-:R-:W-:Y:S01]  /*9ec0*/  @!P1 FADD.FTZ R8, R8, 1 ;  /* 0x3f80000008089421 */ /* 0x010fe20000010000 */
[----:B-----5:R-:W4:Y:S06]  /*9ed0*/  LDS.U16 R6, [R97+0x1a] ;  /* 0x00001a0061067984 */ /* 0x020f2c0000000400 */
[----:B------:R5:W-:Y:S02]  /*9ee0*/  @!P2 MUFU.RCP R13, R7 ;  /* 0x00000007000da308 */ /* 0x000be40000001000 */
[----:B-----5:R-:W5:Y:S06]  /*9ef0*/  LDS.U16 R7, [R96+0x1c] ;  /* 0x00001c0060077984 */ /* 0x020f6c0000000400 */
[----:B------:R-:W2:Y:S01]  /*9f00*/  @!P6 MUFU.RCP R9, R9 ;  /* 0x000000090009e308 */ /* 0x000ea20000001000 */
[----:B0-----:R-:W-:Y:S01]  /*9f10*/  @!P0 FADD.FTZ R12, R12, 1 ;  /* 0x3f8000000c0c8421 */ /* 0x001fe20000010000 */
[----:B-1----:R-:W-:-:S06]  /*9f20*/  @!P5 FADD.FTZ R10, R10, 1 ;  /* 0x3f8000000a0ad421 */ /* 0x002fcc0000010000 */
[----:B------:R0:W-:Y:S02]  /*9f30*/  @!P1 MUFU.RCP R15, R8 ;  /* 0x00000008000f9308 */ /* 0x0001e40000001000 */
[----:B0-----:R-:W0:Y:S06]  /*9f40*/  LDS.U16 R8, [R95+0x1e] ;  /* 0x00001e005f087984 */ /* 0x001e2c0000000400 */
[----:B------:R1:W4:Y:S01]  /*9f50*/  @!P4 MUFU.RCP R11, R5 ;  /* 0x00000005000bc308 */ /* 0x0003220000001000 */
[----:B--2---:R-:W-:Y:S01]  /*9f60*/  @!P6 FMUL.FTZ R158, R158, R9 ;  /* 0x000000099e9ee220 */ /* 0x004fe20000410000 */
[----:B------:R-:W-:Y:S01]  /*9f70*/  F2FP.BF16.F32.PACK_AB R9, R124, R123 ;  /* 0x0000007b7c09723e */ /* 0x000fe200000010ff */
[----:B-1----:R-:W1:Y:S05]  /*9f80*/  LDS.U16 R5, [R98+0x18] ;  /* 0x0000180062057984 */ /* 0x002e6a0000000400 */
[----:B------:R-:W2:Y:S01]  /*9f90*/  @!P0 MUFU.RCP R12, R12 ;  /* 0x0000000c000c8308 */ /* 0x000ea20000001000 */
[----:B------:R-:W-:Y:S01]  /*9fa0*/  SHF.L.U32 R4, R4, 0x10, RZ ;  /* 0x0000001004047819 */ /* 0x000fe200000006ff */
[----:B------:R-:W-:Y:S01]  /*9fb0*/  @!P3 FMUL.FTZ R53, R53, R14 ;  /* 0x0000000e3535b220 */ /* 0x000fe20000410000 */
[----:B------:R-:W-:Y:S01]  /*9fc0*/  @!P2 FMUL.FTZ R54, R54, R13 ;  /* 0x0000000d3636a220 */ /* 0x000fe20000410000 */
[----:B---3--:R-:W-:-:S04]  /*9fd0*/  IMAD.U32 R3, R3, 0x10000, RZ ;  /* 0x0001000003037824 */ /* 0x008fc800078e00ff */
[----:B------:R-:W3:Y:S01]  /*9fe0*/  @!P5 MUFU.RCP R10, R10 ;  /* 0x0000000a000ad308 */ /* 0x000ee20000001000 */
[C---:B------:R-:W-:Y:S01]  /*9ff0*/  PRMT R13, R9.reuse, 0x7610, R13 ;  /* 0x00007610090d7816 */ /* 0x040fe2000000000d */
[----:B------:R-:W-:Y:S01]  /*a000*/  BAR.SYNC.DEFER_BLOCKING 0x0 ;  /* 0x0000000000007b1d */ /* 0x000fe20000010000 */
[----:B------:R-:W-:Y:S01]  /*a010*/  PRMT R14, R9, 0x7632, R14 ;  /* 0x00007632090e7816 */ /* 0x000fe2000000000e */
[----:B------:R-:W-:Y:S01]  /*a020*/  FADD.FTZ R9, R4, UR6 ;  /* 0x0000000604097e21 */ /* 0x000fe20008010000 */
[----:B------:R-:W-:Y:S01]  /*a030*/  FADD.FTZ R3, R3, UR6 ;  /* 0x0000000603037e21 */ /* 0x000fe20008010000 */
[----:B----4-:R-:W-:Y:S01]  /*a040*/  @!P4 FMUL.FTZ R52, R52, R11 ;  /* 0x0000000b3434c220 */ /* 0x010fe20000410000 */
[----:B------:R-:W-:Y:S02]  /*a050*/  F2FP.BF16.F32.PACK_AB R11, R126, R125 ;  /* 0x0000007d7e0b723e */ /* 0x000fe400000010ff */
[----:B------:R-:W-:Y:S02]  /*a060*/  FSETP.GTU.FTZ.AND P3, PT, R9, 20, PT ;  /* 0x41a000000900780b */ /* 0x000fe40003f7c000 */
[----:B------:R-:W-:Y:S01]  /*a070*/  FSETP.GTU.FTZ.AND P6, PT, R3, 20, PT ;  /* 0x41a000000300780b */ /* 0x000fe20003fdc000 */
[----:B--2---:R-:W-:Y:S01]  /*a080*/  @!P0 FMUL.FTZ R51, R51, R12 ;  /* 0x0000000c33338220 */ /* 0x004fe20000410000 */
[----:B------:R-:W-:-:S02]  /*a090*/  PRMT R12, R11, 0x7632, R12 ;  /* 0x000076320b0c7816 */ /* 0x000fc4000000000c */
[----:B------:R-:W-:Y:S01]  /*a0a0*/  SHF.L.U32 R6, R6, 0x10, RZ ;  /* 0x0000001006067819 */ /* 0x000fe200000006ff */
[----:B---3--:R-:W-:Y:S01]  /*a0b0*/  @!P5 FMUL.FTZ R159, R159, R10 ;  /* 0x0000000a9f9fd220 */ /* 0x008fe20000410000 */
[----:B------:R-:W-:Y:S02]  /*a0c0*/  F2FP.BF16.F32.PACK_AB R10, R122, R121 ;  /* 0x000000797a0a723e */ /* 0x000fe400000010ff */
[----:B------:R-:W-:Y:S01]  /*a0d0*/  F2FP.BF16.F32.PACK_AB R4, R120, R119 ;  /* 0x000000777804723e */ /* 0x000fe200000010ff */
[----:B------:R-:W-:Y:S01]  /*a0e0*/  @!P1 FMUL.FTZ R154, R154, R15 ;  /* 0x0000000f9a9a9220 */ /* 0x000fe20000410000 */
[----:B-----5:R-:W-:Y:S01]  /*a0f0*/  IMAD.U32 R7, R7, 0x10000, RZ ;  /* 0x0001000007077824 */ /* 0x020fe200078e00ff */
[C---:B------:R-:W-:Y:S01]  /*a100*/  PRMT R15, R10.reuse, 0x7632, R15 ;  /* 0x000076320a0f7816 */ /* 0x040fe2000000000f */
[----:B------:R2:W-:Y:S04]  /*a110*/  STS.U16 [R110], R11 ;  /* 0x0000000b6e007388 */ /* 0x0005e80000000400 */
[----:B------:R3:W-:Y:S04]  /*a120*/  STS.U16 [R109+0x2], R12 ;  /* 0x0000020c6d007388 */ /* 0x0007e80000000400 */
[----:B------:R4:W-:Y:S01]  /*a130*/  STS.U16 [R108+0x4], R13 ;  /* 0x0000040d6c007388 */ /* 0x0009e20000000400 */
[----:B--2---:R-:W-:Y:S01]  /*a140*/  PRMT R11, R10, 0x7610, R11 ;  /* 0x000076100a0b7816 */ /* 0x004fe2000000000b */
[----:B------:R-:W-:Y:S01]  /*a150*/  FADD.FTZ R10, R6, UR6 ;  /* 0x00000006060a7e21 */ /* 0x000fe20008010000 */
[C---:B---3--:R-:W-:Y:S01]  /*a160*/  PRMT R12, R4.reuse, 0x7610, R12 ;  /* 0x00007610040c7816 */ /* 0x048fe2000000000c */
[----:B------:R-:W-:Y:S01]  /*a170*/  @!P6 FMUL.FTZ R3, R3, -1.4426950216293334961 ;  /* 0xbfb8aa3b0303e820 */ /* 0x000fe20000410000 */
[----:B----4-:R-:W-:Y:S01]  /*a180*/  PRMT R13, R4, 0x7632, R13 ;  /* 0x00007632040d7816 */ /* 0x010fe2000000000d */
[----:B------:R-:W-:Y:S01]  /*a190*/  @!P3 FMUL.FTZ R4, R9, -1.4426950216293334961 ;  /* 0xbfb8aa3b0904b820 */ /* 0x000fe20000410000 */
[----:B------:R-:W-:Y:S01]  /*a1a0*/  FADD.FTZ R9, R7, UR6 ;  /* 0x0000000607097e21 */ /* 0x000fe20008010000 */
[----:B------:R-:W-:-:S02]  /*a1b0*/  FSETP.GTU.FTZ.AND P5, PT, R10, 20, PT ;  /* 0x41a000000a00780b */ /* 0x000fc40003fbc000 */
[----:B------:R-:W2:Y:S01]  /*a1c0*/  @!P6 MUFU.EX2 R3, R3 ;  /* 0x000000030003e308 */ /* 0x000ea20000000800 */
[----:B0-----:R-:W-:Y:S02]  /*a1d0*/  SHF.L.U32 R8, R8, 0x10, RZ ;  /* 0x0000001008087819 */ /* 0x001fe400000006ff */
[----:B------:R-:W-:Y:S01]  /*a1e0*/  FSETP.GTU.FTZ.AND P1, PT, R9, 20, PT ;  /* 0x41a000000900780b */ /* 0x000fe20003f3c000 */
[----:B------:R0:W-:Y:S01]  /*a1f0*/  STS.U16 [R107+0x6], R14 ;  /* 0x0000060e6b007388 */ /* 0x0001e20000000400 */
[----:B------:R-:W-:-:S03]  /*a200*/  F2FP.BF16.F32.PACK_AB R6, R118, R117 ;  /* 0x000000757606723e */ /* 0x000fc600000010ff */
[----:B------:R3:W-:Y:S01]  /*a210*/  STS.U16 [R106+0x8], R11 ;  /* 0x0000080b6a007388 */ /* 0x0007e20000000400 */
[----:B------:R-:W-:-:S03]  /*a220*/  F2FP.BF16.F32.PACK_AB R7, R116, R115 ;  /* 0x000000737407723e */ /* 0x000fc600000010ff */
[----:B------:R-:W-:Y:S01]  /*a230*/  STS.U16 [R105+0xa], R15 ;  /* 0x00000a0f69007388 */ /* 0x000fe20000000400 */
[----:B0-----:R-:W-:Y:S01]  /*a240*/  PRMT R14, R6, 0x7610, R14 ;  /* 0x00007610060e7816 */ /* 0x001fe2000000000e */
[----:B---3--:R-:W-:Y:S02]  /*a250*/  FADD.FTZ R11, R8, UR6 ;  /* 0x00000006080b7e21 */ /* 0x008fe40008010000 */
[----:B------:R0:W-:Y:S01]  /*a260*/  STS.U16 [R104+0xc], R12 ;  /* 0x00000c0c68007388 */ /* 0x0001e20000000400 */
[----:B------:R-:W-:-:S03]  /*a270*/  F2FP.BF16.F32.PACK_AB R8, R114, R113 ;  /* 0x000000717208723e */ /* 0x000fc600000010ff */
[----:B------:R3:W-:Y:S01]  /*a280*/  STS.U16 [R103+0xe], R13 ;  /* 0x00000e0d67007388 */ /* 0x0007e20000000400 */
[----:B------:R-:W-:Y:S02]  /*a290*/  FSETP.GTU.FTZ.AND P4, PT, R11, 20, PT ;  /* 0x41a000000b00780b */ /* 0x000fe40003f9c000 */
[----:B------:R-:W-:Y:S02]  /*a2a0*/  ISETP.NE.AND P0, PT, R0, RZ, PT ;  /* 0x000000ff0000720c */ /* 0x000fe40003f05270 */
[----:B0-----:R-:W-:Y:S01]  /*a2b0*/  PRMT R12, R6, 0x7632, R12 ;  /* 0x00007632060c7816 */ /* 0x001fe2000000000c */
[----:B------:R-:W-:Y:S01]  /*a2c0*/  @!P5 FMUL.FTZ R6, R10, -1.4426950216293334961 ;  /* 0xbfb8aa3b0a06d820 */ /* 0x000fe20000410000 */
[C---:B------:R-:W-:Y:S02]  /*a2d0*/  PRMT R10, R7.reuse, 0x7610, R10 ;  /* 0x00007610070a7816 */ /* 0x040fe4000000000a */
[----:B---3--:R-:W-:Y:S01]  /*a2e0*/  PRMT R13, R7, 0x7632, R13 ;  /* 0x00007632070d7816 */ /* 0x008fe2000000000d */
[----:B------:R-:W-:Y:S01]  /*a2f0*/  @!P1 FMUL.FTZ R7, R9, -1.4426950216293334961 ;  /* 0xbfb8aa3b09079820 */ /* 0x000fe20000410000 */
[----:B------:R0:W-:Y:S01]  /*a300*/  STS.U16 [R102+0x10], R14 ;  /* 0x0000100e66007388 */ /* 0x0001e20000000400 */
[----:B------:R-:W-:-:S02]  /*a310*/  F2FP.BF16.F32.PACK_AB R9, R112, R111 ;  /* 0x0000006f7009723e */ /* 0x000fc400000010ff */
[----:B-1----:R-:W-:Y:S01]  /*a320*/  SHF.L.U32 R5, R5, 0x10, RZ ;  /* 0x0000001005057819 */ /* 0x002fe200000006ff */
[----:B------:R1:W-:Y:S01]  /*a330*/  STS.U16 [R101+0x12], R12 ;  /* 0x0000120c65007388 */ /* 0x0003e20000000400 */
[----:B------:R-:W-:Y:S01]  /*a340*/  PRMT R15, R9, 0x7632, R15 ;  /* 0x00007632090f7816 */ /* 0x000fe2000000000f */
[----:B--2---:R-:W-:Y:S01]  /*a350*/  @!P6 FADD.FTZ R3, R3, 1 ;  /* 0x3f8000000303e421 */ /* 0x004fe20000010000 */
[C---:B0-----:R-:W-:Y:S01]  /*a360*/  PRMT R14, R8.reuse, 0x7610, R14 ;  /* 0x00007610080e7816 */ /* 0x041fe2000000000e */
[----:B------:R-:W-:Y:S01]  /*a370*/  STS.U16 [R100+0x14], R10 ;  /* 0x0000140a64007388 */ /* 0x000fe20000000400 */
[----:B-1----:R-:W-:-:S03]  /*a380*/  PRMT R12, R8, 0x7632, R12 ;  /* 0x00007632080c7816 */ /* 0x002fc6000000000c */
[----:B------:R-:W-:Y:S01]  /*a390*/  STS.U16 [R99+0x16], R13 ;  /* 0x0000160d63007388 */ /* 0x000fe20000000400 */
[----:B------:R-:W-:-:S03]  /*a3a0*/  FADD.FTZ R5, R5, UR6 ;  /* 0x0000000605057e21 */ /* 0x000fc60008010000 */
[----:B------:R0:W-:Y:S01]  /*a3b0*/  STS.U16 [R98+0x18], R14 ;  /* 0x0000180e62007388 */ /* 0x0001e20000000400 */
[----:B------:R-:W-:-:S03]  /*a3c0*/  @!P4 FMUL.FTZ R8, R11, -1.4426950216293334961 ;  /* 0xbfb8aa3b0b08c820 */ /* 0x000fc60000410000 */
[----:B------:R1:W-:Y:S01]  /*a3d0*/  STS.U16 [R97+0x1a], R12 ;  /* 0x00001a0c61007388 */ /* 0x0003e20000000400 */
[----:B------:R2:W-:Y:S03]  /*a3e0*/  @!P6 MUFU.RCP R39, R3 ;  /* 0x000000030027e308 */ /* 0x0005e60000001000 */
[----:B------:R-:W-:Y:S01]  /*a3f0*/  STS.U16 [R96+0x1c], R9 ;  /* 0x00001c0960007388 */ /* 0x000fe20000000400 */
[----:B0-----:R-:W-:-:S03]  /*a400*/  MOV R14, UR23 ;  /* 0x00000017000e7c02 */ /* 0x001fc60008000f00 */
[----:B------:R-:W-:Y:S01]  /*a410*/  STS.U16 [R95+0x1e], R15 ;  /* 0x00001e0f5f007388 */ /* 0x000fe20000000400 */
[----:B------:R-:W-:Y:S01]  /*a420*/  NOP ;  /* 0x0000000000007918 */ /* 0x000fe20000000000 */
[C---:B------:R-:W-:Y:S02]  /*a430*/  FSETP.GTU.FTZ.AND P2, PT, R5.reuse, 20, PT ;  /* 0x41a000000500780b */ /* 0x040fe40003f5c000 */
        /* <DEDUP_REMOVED lines=9> */
[----:B--2---:R-:W-:Y:S04]  /*a4d0*/  LDS.U16 R3, [R84+0x240] ;  /* 0x0002400054037984 */ /* 0x004fe80000000400 */
        /* <DEDUP_REMOVED lines=8> */
[----:B------:R-:W-:-:S05]  /*a560*/  @!P2 FMUL.FTZ R5, R5, -1.4426950216293334961 ;  /* 0xbfb8aa3b0505a820 */ /* 0x000fca0000410000 */
[----:B------:R-:W0:Y:S02]  /*a570*/  @!P3 MUFU.EX2 R4, R4 ;  /* 0x000000040004b308 */ /* 0x000e240000000800 */
[----:B------:R-:W2:Y:S06]  /*a580*/  S2UR UR8, SR_CTAID.Y ;  /* 0x00000000000879c3 */ /* 0x000eac0000002600 */
[----:B------:R-:W3:Y:S08]  /*a590*/  @!P2 MUFU.EX2 R5, R5 ;  /* 0x000000050005a308 */ /* 0x000ef00000000800 */
[----:B------:R-:W4:Y:S01]  /*a5a0*/  @!P1 MUFU.EX2 R7, R7 ;  /* 0x0000000700079308 */ /* 0x000f220000000800 */
[----:B------:R-:W5:Y:S01]  /*a5b0*/  LDS R10, [UR29+0x1080] ;  /* 0x0010801dff0a7984 */ /* 0x000f620008000800 */
[----:B------:R-:W-:Y:S01]  /*a5c0*/  USHF.R.S32.HI UR15, URZ, 0x1f, UR14 ;  /* 0x0000001fff0f7899 */ /* 0x000fe2000801140e */
[----:B0-----:R-:W-:-:S03]  /*a5d0*/  @!P3 FADD.FTZ R4, R4, 1 ;  /* 0x3f8000000404b421 */ /* 0x001fc60000010000 */
[----:B------:R-:W-:Y:S01]  /*a5e0*/  UIMAD.WIDE.U32 UR12, UR28, UR24, UR14 ;  /* 0x000000181c0c72a5 */ /* 0x000fe2000f8e000e */
[----:B---3--:R-:W-:Y:S01]  /*a5f0*/  @!P2 FADD.FTZ R5, R5, 1 ;  /* 0x3f8000000505a421 */ /* 0x008fe20000010000 */
[----:B------:R-:W0:Y:S02]  /*a600*/  @!P5 MUFU.EX2 R6, R6 ;  /* 0x000000060006d308 */ /* 0x000e240000000800 */
[----:B------:R-:W-:Y:S01]  /*a610*/  UIMAD UR13, UR28, UR25, UR13 ;  /* 0x000000191c0d72a4 */ /* 0x000fe2000f8e020d */
[----:B------:R-:W3:Y:S01]  /*a620*/  LDCU.64 UR24, c[0x0][0x550] ;  /* 0x0000aa00ff1877ac */ /* 0x000ee20008000a00 */
[----:B----4-:R-:W-:-:S04]  /*a630*/  @!P1 FADD.FTZ R7, R7, 1 ;  /* 0x3f80000007079421 */ /* 0x010fc80000010000 */
[----:B------:R-:W4:Y:S08]  /*a640*/  @!P4 MUFU.EX2 R8, R8 ;  /* 0x000000080008c308 */ /* 0x000f300000000800 */
[----:B------:R-:W1:Y:S01]  /*a650*/  @!P2 MUFU.RCP R5, R5 ;  /* 0x000000050005a308 */ /* 0x000e620000001000 */
[----:B--2---:R-:W-:-:S07]  /*a660*/  UIMAD UR23, UR8, UR27, URZ ;  /* 0x0000001b081772a4 */ /* 0x004fce000f8e02ff */
[----:B------:R-:W2:Y:S01]  /*a670*/  @!P3 MUFU.RCP R4, R4 ;  /* 0x000000040004b308 */ /* 0x000ea20000001000 */
[----:B------:R-:W-:-:S07]  /*a680*/  UIMAD.WIDE.U32 UR12, UR8, UR26, UR12 ;  /* 0x0000001a080c72a5 */ /* 0x000fce000f8e000c */
[----:B------:R-:W5:Y:S01]  /*a690*/  @!P1 MUFU.RCP R7, R7 ;  /* 0x0000000700079308 */ /* 0x000f620000001000 */
[----:B------:R-:W-:Y:S01]  /*a6a0*/  @!P6 FMUL.FTZ R160, R160, R39 ;  /* 0x00000027a0a0e220 */ /* 0x000fe20000410000 */
[----:B0-----:R-:W-:Y:S01]  /*a6b0*/  @!P5 FADD.FTZ R6, R6, 1 ;  /* 0x3f8000000606d421 */ /* 0x001fe20000010000 */
[----:B----4-:R-:W-:Y:S01]  /*a6c0*/  @!P4 FADD.FTZ R8, R8, 1 ;  /* 0x3f8000000808c421 */ /* 0x010fe20000010000 */
[----:B------:R-:W-:Y:S01]  /*a6d0*/  MOV R16, UR23 ;  /* 0x0000001700107c02 */ /* 0x000fe20008000f00 */
[----:B-1----:R-:W-:Y:S01]  /*a6e0*/  @!P2 FMUL.FTZ R164, R164, R5 ;  /* 0x00000005a4a4a220 */ /* 0x002fe20000410000 */
[----:B------:R-:W-:Y:S01]  /*a6f0*/  IADD3 R12, P6, PT, R85, UR12, RZ ;  /* 0x0000000c550c7c10 */ /* 0x000fe2000ffde0ff */
[----:B------:R-:W0:Y:S01]  /*a700*/  LDCU.64 UR26, c[0x0][0x560] ;  /* 0x0000ac00ff1a77ac */ /* 0x000e220008000a00 */
[----:B--2---:R-:W-:Y:S02]  /*a710*/  @!P3 FMUL.FTZ R161, R161, R4 ;  /* 0x00000004a1a1b220 */ /* 0x004fe40000410000 */
[----:B------:R-:W-:Y:S01]  /*a720*/  IADD3.X R5, PT, PT, R16, UR13, RZ, P6, !PT ;  /* 0x0000000d10057c10 */ /* 0x000fe2000b7fe4ff */
[----:B------:R-:W1:Y:S01]  /*a730*/  @!P5 MUFU.RCP R6, R6 ;  /* 0x000000060006d308 */ /* 0x000e620000001000 */
[----:B---3--:R-:W-:Y:S01]  /*a740*/  LEA R4, P6, R12, UR24, 0x1 ;  /* 0x000000180c047c11 */ /* 0x008fe2000f8c08ff */
[----:B------:R-:W2:Y:S01]  /*a750*/  LDCU.64 UR12, c[0x0][0x518] ;  /* 0x0000a300ff0c77ac */ /* 0x000ea20008000a00 */
[----:B-----5:R-:W-:-:S05]  /*a760*/  @!P1 FMUL.FTZ R41, R41, R7 ;  /* 0x0000000729299220 */ /* 0x020fca0000410000 */
[----:B------:R-:W3:Y:S01]  /*a770*/  @!P4 MUFU.RCP R8, R8 ;  /* 0x000000080008c308 */ /* 0x000ee20000001000 */
[----:B------:R-:W-:Y:S01]  /*a780*/  LEA.HI.X R5, R12, UR25, R5, 0x1, P6 ;  /* 0x000000190c057c11 */ /* 0x000fe2000b0f0c05 */
[----:B------:R-:W4:Y:S01]  /*a790*/  LDCU.64 UR24, c[0x0][0x520] ;  /* 0x0000a400ff1877ac */ /* 0x000f220008000a00 */
[----:B------:R-:W-:Y:S01]  /*a7a0*/  @!P1 STL [R1], R41 ;  /* 0x0000002901009387 */ /* 0x000fe20000100800 */
[-C--:B------:R-:W-:Y:S02]  /*a7b0*/  ISETP.GE.AND P2, PT, R85, R10.reuse, PT ;  /* 0x0000000a5500720c */ /* 0x080fe40003f46270 */
[-C--:B------:R-:W-:Y:S02]  /*a7c0*/  ISETP.GE.AND P3, PT, R76, R10.reuse, PT ;  /* 0x0000000a4c00720c */ /* 0x080fe40003f66270 */
[-C--:B------:R-:W-:Y:S02]  /*a7d0*/  ISETP.GE.AND P6, PT, R75, R10.reuse, PT ;  /* 0x0000000a4b00720c */ /* 0x080fe40003fc6270 */
[----:B------:R-:W-:Y:S01]  /*a7e0*/  ISETP.GE.AND P1, PT, R74, R10, PT ;  /* 0x0000000a4a00720c */ /* 0x000fe20003f26270 */
[----:B-1----:R-:W-:Y:S01]  /*a7f0*/  @!P5 FMUL.FTZ R165, R165, R6 ;  /* 0x00000006a5a5d220 */ /* 0x002fe20000410000 */
[----:B------:R-:W-:Y:S01]  /*a800*/  ISETP.GE.AND P5, PT, R70, R10, PT ;  /* 0x0000000a4600720c */ /* 0x000fe20003fa6270 */
[----:B---3--:R-:W-:-:S04]  /*a810*/  @!P4 FMUL.FTZ R61, R61, R8 ;  /* 0x000000083d3dc220 */ /* 0x008fc80000410000 */
        /* <DEDUP_REMOVED lines=19> */
[----:B------:R1:W-:Y:S01]  /*a950*/  @!P1 STG.E.U16 desc[UR34][R4.64+0x240], R3 ;  /* 0x0002400304009986 */ /* 0x0003e2000c101522 */
[----:B------:R-:W-:-:S03]  /*a960*/  ISETP.GE.AND P1, PT, R62, R10, PT ;  /* 0x0000000a3e00720c */ /* 0x000fc60003f26270 */
[----:B------:R-:W-:Y:S04]  /*a970*/  @!P2 STG.E.U16 desc[UR34][R4.64+0x280], R27 ;  /* 0x0002801b0400a986 */ /* 0x000fe8000c101522 */
[----:B------:R-:W-:Y:S04]  /*a980*/  @!P3 STG.E.U16 desc[UR34][R4.64+0x2c0], R29 ;  /* 0x0002c01d0400b986 */ /* 0x000fe8000c101522 */
[----:B------:R-:W-:Y:S04]  /*a990*/  @!P6 STG.E.U16 desc[UR34][R4.64+0x300], R31 ;  /* 0x0003001f0400e986 */ /* 0x000fe8000c101522 */
[----:B------:R-:W-:Y:S04]  /*a9a0*/  @!P5 STG.E.U16 desc[UR34][R4.64+0x340], R33 ;  /* 0x000340210400d986 */ /* 0x000fe8000c101522 */
[----:B------:R-:W-:Y:S04]  /*a9b0*/  @!P4 STG.E.U16 desc[UR34][R4.64+0x380], R35 ;  /* 0x000380230400c986 */ /* 0x000fe8000c101522 */
[----:B------:R3:W-:Y:S01]  /*a9c0*/  @!P1 STG.E.U16 desc[UR34][R4.64+0x3c0], R37 ;  /* 0x0003c02504009986 */ /* 0x0007e2000c101522 */
[----:B------:R-:W-:Y:S01]  /*a9d0*/  F2FP.BF16.F32.PACK_AB R6, R48, R47 ;  /* 0x0000002f3006723e */ /* 0x000fe200000010ff */
[----:B------:R-:W-:Y:S01]  /*a9e0*/  BAR.SYNC.DEFER_BLOCKING 0x0 ;  /* 0x0000000000007b1d */ /* 0x000fe20000010000 */
[----:B-1----:R-:W-:-:S02]  /*a9f0*/  F2FP.BF16.F32.PACK_AB R3, R53, R52 ;  /* 0x000000343503723e */ /* 0x002fc400000010ff */
[----:B------:R-:W-:Y:S02]  /*aa00*/  PRMT R7, R6, 0x7632, R7 ;  /* 0x0000763206077816 */ /* 0x000fe40000000007 */
[----:B------:R-:W-:Y:S02]  /*aa10*/  PRMT R9, R3, 0x7610, R9 ;  /* 0x0000761003097816 */ /* 0x000fe40000000009 */
[----:B---3--:R-:W-:Y:S02]  /*aa20*/  F2FP.BF16.F32.PACK_AB R5, R51, R49 ;  /* 0x000000313305723e */ /* 0x008fe400000010ff */
[----:B------:R-:W-:Y:S02]  /*aa30*/  PRMT R10, R3, 0x7632, R10 ;  /* 0x00007632030a7816 */ /* 0x000fe4000000000a */
[----:B------:R-:W-:Y:S02]  /*aa40*/  F2FP.BF16.F32.PACK_AB R3, R154, R54 ;  /* 0x000000369a03723e */ /* 0x000fe400000010ff */
[----:B------:R-:W-:-:S02]  /*aa50*/  PRMT R8, R5, 0x7632, R8 ;  /* 0x0000763205087816 */ /* 0x000fc40000000008 */
[----:B------:R-:W-:Y:S02]  /*aa60*/  F2FP.BF16.F32.PACK_AB R4, R159, R158 ;  /* 0x0000009e9f04723e */ /* 0x000fe400000010ff */
[C---:B------:R-:W-:Y:S02]  /*aa70*/  PRMT R11, R3.reuse, 0x7632, R11 ;  /* 0x00007632030b7816 */ /* 0x040fe4000000000b */
[----:B------:R-:W-:Y:S01]  /*aa80*/  PRMT R12, R4, 0x7632, R12 ;  /* 0x00007632040c7816 */ /* 0x000fe2000000000c */
[----:B------:R1:W-:Y:S04]  /*aa90*/  STS.U16 [R110], R6 ;  /* 0x000000066e007388 */ /* 0x0003e80000000400 */
[----:B------:R3:W-:Y:S04]  /*aaa0*/  STS.U16 [R109+0x2], R7 ;  /* 0x000002076d007388 */ /* 0x0007e80000000400 */
[----:B------:R-:W-:Y:S01]  /*aab0*/  STS.U16 [R108+0x4], R5 ;  /* 0x000004056c007388 */ /* 0x000fe20000000400 */
[----:B-1----:R-:W-:-:S03]  /*aac0*/  PRMT R6, R3, 0x7610, R6 ;  /* 0x0000761003067816 */ /* 0x002fc60000000006 */
[----:B------:R-:W-:Y:S01]  /*aad0*/  STS.U16 [R107+0x6], R8 ;  /* 0x000006086b007388 */ /* 0x000fe20000000400 */
[----:B---3--:R-:W-:-:S03]  /*aae0*/  PRMT R7, R4, 0x7610, R7 ;  /* 0x0000761004077816 */ /* 0x008fc60000000007 */
[----:B------:R-:W-:Y:S04]  /*aaf0*/  STS.U16 [R106+0x8], R9 ;  /* 0x000008096a007388 */ /* 0x000fe80000000400 */
[----:B------:R-:W-:Y:S04]  /*ab00*/  STS.U16 [R105+0xa], R10 ;  /* 0x00000a0a69007388 */ /* 0x000fe80000000400 */
[----:B------:R-:W-:Y:S04]  /*ab10*/  STS.U16 [R104+0xc], R6 ;  /* 0x00000c0668007388 */ /* 0x000fe80000000400 */
[----:B------:R-:W-:Y:S04]  /*ab20*/  STS.U16 [R103+0xe], R11 ;  /* 0x00000e0b67007388 */ /* 0x000fe80000000400 */
[----:B------:R-:W-:Y:S04]  /*ab30*/  STS.U16 [R102+0x10], R7 ;  /* 0x0000100766007388 */ /* 0x000fe80000000400 */
[----:B------:R1:W-:Y:S04]  /*ab40*/  STS.U16 [R101+0x12], R12 ;  /* 0x0000120c65007388 */ /* 0x0003e80000000400 */
[----:B-1----:R-:W3:Y:S01]  /*ab50*/  LDL.LU R12, [R1+0xc8] ;  /* 0x0000c800010c7983 */ /* 0x002ee20000300800 */
[----:B------:R-:W-:-:S02]  /*ab60*/  F2FP.BF16.F32.PACK_AB R3, R161, R160 ;  /* 0x000000a0a103723e */ /* 0x000fc400000010ff */
[----:B------:R-:W-:Y:S02]  /*ab70*/  F2FP.BF16.F32.PACK_AB R4, R165, R164 ;  /* 0x000000a4a504723e */ /* 0x000fe400000010ff */
[C---:B------:R-:W-:Y:S02]  /*ab80*/  PRMT R5, R3.reuse, 0x7610, R5 ;  /* 0x0000761003057816 */ /* 0x040fe40000000005 */
[----:B------:R-:W-:Y:S02]  /*ab90*/  PRMT R8, R3, 0x7632, R8 ;  /* 0x0000763203087816 */ /* 0x000fe40000000008 */
[----:B------:R-:W-:Y:S02]  /*aba0*/  F2FP.BF16.F32.PACK_AB R3, R61, R41 ;  /* 0x000000293d03723e */ /* 0x000fe400000010ff */
[----:B------:R-:W-:Y:S01]  /*abb0*/  PRMT R10, R4, 0x7632, R10 ;  /* 0x00007632040a7816 */ /* 0x000fe2000000000a */
[----:B------:R1:W-:Y:S01]  /*abc0*/  STS.U16 [R100+0x14], R5 ;  /* 0x0000140564007388 */ /* 0x0003e20000000400 */
[----:B------:R-:W-:-:S02]  /*abd0*/  PRMT R6, R3, 0x7610, R6 ;  /* 0x0000761003067816 */ /* 0x000fc40000000006 */
[----:B------:R-:W-:Y:S01]  /*abe0*/  PRMT R16, R3, 0x7632, R16 ;  /* 0x0000763203107816 */ /* 0x000fe20000000010 */
[----:B------:R-:W-:Y:S04]  /*abf0*/  STS.U16 [R99+0x16], R8 ;  /* 0x0000160863007388 */ /* 0x000fe80000000400 */
        /* <DEDUP_REMOVED lines=23> */
[----:B--2---:R-:W-:-:S05]  /*ad70*/  UIMAD.WIDE.U32 UR14, UR28, UR12, UR14 ;  /* 0x0000000c1c0e72a5 */ /* 0x004fca000f8e000e */
[----:B------:R-:W2:Y:S01]  /*ad80*/  LDS R6, [UR29+0x1080] ;  /* 0x0010801dff067984 */ /* 0x000ea20008000800 */
[----:B------:R-:W-:Y:S01]  /*ad90*/  UIMAD UR13, UR28, UR13, UR15 ;  /* 0x0000000d1c0d72a4 */ /* 0x000fe2000f8e020f */
[----:B------:R-:W-:-:S03]  /*ada0*/  UMOV UR12, UR14 ;  /* 0x0000000e000c7c82 */ /* 0x000fc60008000000 */
[----:B----4-:R-:W-:-:S04]  /*adb0*/  UIMAD.WIDE.U32 UR12, UR8, UR24, UR12 ;  /* 0x00000018080c72a5 */ /* 0x010fc8000f8e000c */
[----:B------:R-:W-:Y:S02]  /*adc0*/  UIMAD UR13, UR8, UR25, UR13 ;  /* 0x00000019080d72a4 */ /* 0x000fe4000f8e020d */
[----:B-1----:R-:W-:-:S04]  /*add0*/  IADD3 R5, P0, PT, R85, UR12, RZ ;  /* 0x0000000c55057c10 */ /* 0x002fc8000ff1e0ff */
[----:B0-----:R-:W-:Y:S01]  /*ade0*/  LEA R4, P3, R5, UR26, 0x1 ;  /* 0x0000001a05047c11 */ /* 0x001fe2000f8608ff */
[----:B------:R-:W-:-:S05]  /*adf0*/  IMAD.X R8, RZ, RZ, UR13, P0 ;  /* 0x0000000dff087e24 */ /* 0x000fca00080e06ff */
[----:B------:R-:W-:Y:S02]  /*ae00*/  LEA.HI.X R5, R5, UR27, R8, 0x1, P3 ;  /* 0x0000001b05057c11 */ /* 0x000fe400098f0c08 */
[-C--:B--2---:R-:W-:Y:S02]  /*ae10*/  ISETP.GE.AND P2, PT, R85, R6.reuse, PT ;  /* 0x000000065500720c */ /* 0x084fe40003f46270 */
[-C--:B------:R-:W-:Y:S02]  /*ae20*/  ISETP.GE.AND P1, PT, R76, R6.reuse, PT ;  /* 0x000000064c00720c */ /* 0x080fe40003f26270 */
        /* <DEDUP_REMOVED lines=23> */
[----:B------:R-:W-:Y:S02]  /*afa0*/  UIADD3 UR21, UP0, UPT, UR21, -0x1000, URZ ;  /* 0xfffff00015157890 */ /* 0x000fe4000ff1e0ff */
[----:B------:R1:W-:Y:S04]  /*afb0*/  @!P0 STG.E.U16 desc[UR34][R4.64+0x240], R23 ;  /* 0x0002401704008986 */ /* 0x0003e8000c101522 */
[----:B------:R1:W-:Y:S01]  /*afc0*/  @!P4 STG.E.U16 desc[UR34][R4.64+0x280], R25 ;  /* 0x000280190400c986 */ /* 0x0003e2000c101522 */
[----:B------:R-:W-:-:S03]  /*afd0*/  UIADD3.X UR22, UPT, UPT, UR22, -0x1, URZ, UP0, !UPT ;  /* 0xffffffff16167890 */ /* 0x000fc600087fe4ff */
[----:B------:R1:W-:Y:S04]  /*afe0*/  @!P6 STG.E.U16 desc[UR34][R4.64+0x2c0], R27 ;  /* 0x0002c01b0400e986 */ /* 0x0003e8000c101522 */
[----:B------:R1:W-:Y:S01]  /*aff0*/  @!P5 STG.E.U16 desc[UR34][R4.64+0x300], R29 ;  /* 0x0003001d0400d986 */ /* 0x0003e2000c101522 */
[----:B---3--:R-:W-:-:S04]  /*b000*/  FADD.FTZ R47, R47, R12 ;  /* 0x0000000c2f2f7221 */ /* 0x008fc80000010000 */
[----:B------:R-:W-:-:S04]  /*b010*/  FADD.FTZ R48, R47, R48 ;  /* 0x000000302f307221 */ /* 0x000fc80000010000 */
        /* <DEDUP_REMOVED lines=13> */
[----:B0-----:R-:W-:Y:S01]  /*b0f0*/  FADD.FTZ R3, R164, R61 ;  /* 0x0000003da4037221 */ /* 0x001fe20000010000 */
        /* <DEDUP_REMOVED lines=14> */
.L_x_509:
        /* <DEDUP_REMOVED lines=45> */
.L_x_590:
[----:B------:R-:W-:Y:S05]  /*b4b0*/  BSYNC.RECONVERGENT B0 ;  /* 0x0000000000007941 */ /* 0x000fea0003800200 */
.L_x_589:
        /* <DEDUP_REMOVED lines=43> */
.L_x_592:
[----:B------:R-:W-:Y:S05]  /*b770*/  BSYNC.RECONVERGENT B0 ;  /* 0x0000000000007941 */ /* 0x000fea0003800200 */
.L_x_591:
[----:B------:R-:W-:Y:S05]  /*b780*/  @P0 EXIT ;  /* 0x000000000000094d */ /* 0x000fea0003800000 */
[----:B------:R-:W3:Y:S01]  /*b790*/  S2UR UR14, SR_CgaCtaId ;  /* 0x00000000000e79c3 */ /* 0x000ee20000008800 */
[----:B------:R-:W4:Y:S01]  /*b7a0*/  LDCU.64 UR10, c[0x0][0x4a8] ;  /* 0x00009500ff0a77ac */ /* 0x000f220008000a00 */
[----:B------:R-:W-:Y:S01]  /*b7b0*/  BSSY.RECONVERGENT B0, `(.L_x_593) ;  /* 0x0000029000007945 */ /* 0x000fe20003800200 */
[----:B------:R-:W5:Y:S01]  /*b7c0*/  LDCU.64 UR12, c[0x0][0x4c8] ;  /* 0x00009900ff0c77ac */ /* 0x000f620008000a00 */
[----:B------:R-:W0:Y:S01]  /*b7d0*/  LDCU UR15, c[0x0][0x360] ;  /* 0x00006c00ff0f77ac */ /* 0x000e220008000800 */
[----:B------:R-:W0:Y:S01]  /*b7e0*/  LDCU.64 UR16, c[0x0][0x4b0] ;  /* 0x00009600ff1077ac */ /* 0x000e220008000a00 */
[----:B------:R-:W0:Y:S01]  /*b7f0*/  LDCU.64 UR18, c[0x0][0x4d0] ;  /* 0x00009a00ff1277ac */ /* 0x000e220008000a00 */
[----:B----4-:R-:W-:Y:S02]  /*b800*/  UIMAD.WIDE.U32 UR4, UR8, UR10, URZ ;  /* 0x0000000a080472a5 */ /* 0x010fe4000f8e00ff */
[----:B-----5:R-:W-:Y:S01]  /*b810*/  UIMAD.WIDE.U32 UR6, UR8, UR12, URZ ;  /* 0x0000000c080672a5 */ /* 0x020fe2000f8e00ff */
[----:B------:R-:W-:Y:S01]  /*b820*/  UMOV UR10, 0x400 ;  /* 0x00000400000a7882 */ /* 0x000fe20000000000 */
[----:B------:R-:W-:Y:S01]  /*b830*/  UIMAD UR9, UR8, UR11, UR5 ;  /* 0x0000000b080972a4 */ /* 0x000fe2000f8e0205 */
[----:B------:R-:W4:Y:S01]  /*b840*/  LDCU.128 UR20, c[0x0][0x530] ;  /* 0x0000a600ff1477ac */ /* 0x000f220008000c00 */
[----:B------:R-:W-:-:S02]  /*b850*/  UIMAD UR8, UR8, UR13, UR7 ;  /* 0x0000000d080872a4 */ /* 0x000fc4000f8e0207 */
[----:B0--3--:R-:W-:-:S12]  /*b860*/  ULEA UR10, UR14, UR10, 0x18 ;  /* 0x0000000a0e0a7291 */ /* 0x009fd8000f8ec0ff */
.L_x_594:
[----:B------:R-:W-:Y:S01]  /*b870*/  LEA R0, R11, UR10, 0x2 ;  /* 0x0000000a0b007c11 */ /* 0x000fe2000f8e10ff */
[----:B0-----:R-:W-:Y:S01]  /*b880*/  IMAD.U32 R4, RZ, RZ, UR4 ;  /* 0x00000004ff047e24 */ /* 0x001fe2000f8e00ff */
[----:B-12---:R-:W-:Y:S01]  /*b890*/  MOV R5, UR5 ;  /* 0x0000000500057c02 */ /* 0x006fe20008000f00 */
[----:B------:R-:W-:Y:S01]  /*b8a0*/  IMAD.U32 R9, RZ, RZ, UR7 ;  /* 0x00000007ff097e24 */ /* 0x000fe2000f8e00ff */
[----:B------:R-:W-:Y:S01]  /*b8b0*/  SHF.R.S32.HI R5, RZ, 0x1f, R11 ;  /* 0x0000001fff057819 */ /* 0x000fe2000001140b */
[----:B------:R-:W0:Y:S01]  /*b8c0*/  LDS R13, [R0+0x4de0] ;  /* 0x004de000000d7984 */ /* 0x000e220000000800 */
[----:B------:R-:W-:Y:S02]  /*b8d0*/  MOV R3, UR9 ;  /* 0x0000000900037c02 */ /* 0x000fe40008000f00 */
[----:B------:R-:W-:Y:S01]  /*b8e0*/  MOV R2, R4 ;  /* 0x0000000400027202 */ /* 0x000fe20000000f00 */
[----:B------:R-:W1:Y:S01]  /*b8f0*/  LDS R15, [R0+0x51e0] ;  /* 0x0051e000000f7984 */ /* 0x000e620000000800 */
[----:B------:R-:W-:Y:S01]  /*b900*/  MOV R8, UR6 ;  /* 0x0000000600087c02 */ /* 0x000fe20008000f00 */
[C---:B------:R-:W-:Y:S01]  /*b910*/  IMAD R4, R5.reuse, UR16, RZ ;  /* 0x0000001005047c24 */ /* 0x040fe2000f8e02ff */
[----:B------:R-:W-:Y:S01]  /*b920*/  MOV R7, UR8 ;  /* 0x0000000800077c02 */ /* 0x000fe20008000f00 */
[----:B------:R-:W-:Y:S01]  /*b930*/  IMAD R10, R5, UR18, RZ ;  /* 0x00000012050a7c24 */ /* 0x000fe2000f8e02ff */
[----:B------:R-:W-:Y:S01]  /*b940*/  MOV R6, R8 ;  /* 0x0000000800067202 */ /* 0x000fe20000000f00 */
[----:B------:R-:W-:-:S04]  /*b950*/  IMAD.WIDE.U32 R2, R11, UR16, R2 ;  /* 0x000000100b027c25 */ /* 0x000fc8000f8e0002 */
[C---:B------:R-:W-:Y:S01]  /*b960*/  IMAD R5, R11.reuse, UR17, R4 ;  /* 0x000000110b057c24 */ /* 0x040fe2000f8e0204 */
[C---:B----4-:R-:W-:Y:S01]  /*b970*/  LEA R4, P0, R2.reuse, UR20, 0x2 ;  /* 0x0000001402047c11 */ /* 0x050fe2000f8010ff */
[C---:B------:R-:W-:Y:S02]  /*b980*/  IMAD R9, R11.reuse, UR19, R10 ;  /* 0x000000130b097c24 */ /* 0x040fe4000f8e020a */
[----:B------:R-:W-:Y:S01]  /*b990*/  IMAD.WIDE.U32 R6, R11, UR18, R6 ;  /* 0x000000120b067c25 */ /* 0x000fe2000f8e0006 */
[----:B------:R-:W-:Y:S02]  /*b9a0*/  IADD3 R5, PT, PT, R3, R5, RZ ;  /* 0x0000000503057210 */ /* 0x000fe40007ffe0ff */
[----:B------:R-:W-:Y:S01]  /*b9b0*/  IADD3 R11, PT, PT, R11, UR15, RZ ;  /* 0x0000000f0b0b7c10 */ /* 0x000fe2000fffe0ff */
[----:B------:R-:W-:Y:S01]  /*b9c0*/  IMAD.IADD R3, R7, 0x1, R9 ;  /* 0x0000000107037824 */ /* 0x000fe200078e0209 */
[----:B------:R-:W-:Y:S02]  /*b9d0*/  LEA.HI.X R5, R2, UR21, R5, 0x2, P0 ;  /* 0x0000001502057c11 */ /* 0x000fe400080f1405 */
[----:B------:R-:W-:-:S02]  /*b9e0*/  ISETP.GE.AND P0, PT, R11, UR24, PT ;  /* 0x000000180b007c0c */ /* 0x000fc4000bf06270 */
[----:B------:R-:W-:-:S04]  /*b9f0*/  LEA R8, P1, R6, UR22, 0x2 ;  /* 0x0000001606087c11 */ /* 0x000fc8000f8210ff */
[----:B------:R-:W-:Y:S01]  /*ba00*/  LEA.HI.X R9, R6, UR23, R3, 0x2, P1 ;  /* 0x0000001706097c11 */ /* 0x000fe200088f1403 */
[----:B0-----:R0:W-:Y:S04]  /*ba10*/  REDG.E.ADD.F32.FTZ.RN.STRONG.GPU desc[UR34][R4.64], R13 ;  /* 0x0000000d040079a6 */ /* 0x0011e8000c12f322 */
[----:B-1----:R0:W-:Y:S02]  /*ba20*/  REDG.E.ADD.F32.FTZ.RN.STRONG.GPU desc[UR34][R8.64], R15 ;  /* 0x0000000f080079a6 */ /* 0x0021e4000c12f322 */
[----:B------:R-:W-:Y:S05]  /*ba30*/  @!P0 BRA `(.L_x_594) ;  /* 0xfffffffc008c8947 */ /* 0x000fea000383ffff */
[----:B------:R-:W-:Y:S05]  /*ba40*/  BSYNC.RECONVERGENT B0 ;  /* 0x0000000000007941 */ /* 0x000fea0003800200 */
.L_x_593:
[----:B------:R-:W-:Y:S05]  /*ba50*/  EXIT ;  /* 0x000000000000794d */ /* 0x000fea0003800000 */
.L_x_547:
[----:B------:R-:W-:Y:S01]  /*ba60*/  HFMA2 R87, -RZ, RZ, 0, 5.9604644775390625e-08 ;  /* 0x00000001ff577431 */ /* 0x000fe200000001ff */
[----:B------:R-:W-:Y:S01]  /*ba70*/  MOV R139, R136 ;  /* 0x00000088008b7202 */ /* 0x000fe20000000f00 */
[----:B------:R-:W-:Y:S01]  /*ba80*/  IMAD.MOV.U32 R86, RZ, RZ, RZ ;  /* 0x000000ffff567224 */ /* 0x000fe200078e00ff */
[----:B------:R-:W-:-:S07]  /*ba90*/  MOV R152, 0xffffffff ;  /* 0xffffffff00987802 */ /* 0x000fce0000000f00 */
[----:B-1---5:R-:W-:Y:S05]  /*baa0*/  WARPSYNC.COLLECTIVE R152, `(.L_x_595) ;  /* 0x0000000098087348 */ /* 0x022fea0003c00000 */
[----:B------:R0:W2:Y:S02]  /*bab0*/  SHFL.UP P6, R140, R139, R87, R86 ;  /* 0x040000578b8c7389 */ /* 0x0000a400000c0056 */
[----:B012--5:R-:W-:Y:S05]  /*bac0*/  ENDCOLLECTIVE ;  /* 0x000000000000791b */ /* 0x027fea0003800000 */
.L_x_595:
[----:B------:R-:W-:Y:S02]  /*bad0*/  MOV R139, R137 ;  /* 0x00000089008b7202 */ /* 0x000fe40000000f00 */
[----:B------:R-:W-:-:S07]  /*bae0*/  MOV R138, R140 ;  /* 0x0000008c008a7202 */ /* 0x000fce0000000f00 */
[----:B------:R-:W-:Y:S05]  /*baf0*/  WARPSYNC.COLLECTIVE R152, `(.L_x_596) ;  /* 0x0000000098087348 */ /* 0x000fea0003c00000 */
[----:B------:R0:W1:Y:S02]  /*bb00*/  SHFL.UP P6, R140, R139, R87, R86 ;  /* 0x040000578b8c7389 */ /* 0x00006400000c0056 */
[----:B01----:R-:W-:Y:S05]  /*bb10*/  ENDCOLLECTIVE ;  /* 0x000000000000791b */ /* 0x003fea0003800000 */
.L_x_596:
[----:B------:R-:W-:Y:S02]  /*bb20*/  HFMA2 R87, -RZ, RZ, 0, 1.1920928955078125e-07 ;  /* 0x00000002ff577431 */ /* 0x000fe400000001ff */
[----:B------:R-:W-:-:S04]  /*bb30*/  IMAD.MOV.U32 R86, RZ, RZ, R140 ;  /* 0x000000ffff567224 */ /* 0x000fc800078e008c */
[C---:B------:R-:W-:Y:S01]  /*bb40*/  FFMA.FTZ R140, R136.reuse, R86, R137 ;  /* 0x00000056888c7223 */ /* 0x040fe20000010089 */
[----:B------:R-:W-:Y:S01]  /*bb50*/  @P5 FMUL.FTZ R136, R136, R138 ;  /* 0x0000008a88885220 */ /* 0x000fe20000410000 */
[----:B------:R-:W-:-:S03]  /*bb60*/  MOV R86, RZ ;  /* 0x000000ff00567202 */ /* 0x000fc60000000f00 */
[----:B------:R-:W-:Y:S02]  /*bb70*/  FSEL R138, R137, R140, !P5 ;  /* 0x0000008c898a7208 */ /* 0x000fe40006800000 */
[----:B------:R-:W-:Y:S02]  /*bb80*/  MOV R139, R136 ;  /* 0x00000088008b7202 */ /* 0x000fe40000000f00 */
[----:B------:R-:W-:-:S13]  /*bb90*/  ISETP.GE.AND P5, PT, R141, 0x8, PT ;  /* 0x000000088d00780c */ /* 0x000fda0003fa6270 */
[----:B------:R-:W-:Y:S05]  /*bba0*/  WARPSYNC.COLLECTIVE R152, `(.L_x_597) ;  /* 0x0000000098087348 */ /* 0x000fea0003c00000 */
[----:B------:R0:W1:Y:S02]  /*bbb0*/  SHFL.UP P6, R140, R139, R87, R86 ;  /* 0x040000578b8c7389 */ /* 0x00006400000c0056 */
[----:B01----:R-:W-:Y:S05]  /*bbc0*/  ENDCOLLECTIVE ;  /* 0x000000000000791b */ /* 0x003fea0003800000 */
.L_x_597:
[----:B------:R-:W-:Y:S01]  /*bbd0*/  MOV R139, R138 ;  /* 0x0000008a008b7202 */ /* 0x000fe20000000f00 */
[----:B------:R-:W-:-:S07]  /*bbe0*/  IMAD.MOV.U32 R137, RZ, RZ, R140 ;  /* 0x000000ffff897224 */ /* 0x000fce00078e008c */
[----:B------:R-:W-:Y:S05]  /*bbf0*/  WARPSYNC.COLLECTIVE R152, `(.L_x_598) ;  /* 0x0000000098087348 */ /* 0x000fea0003c00000 */
[----:B------:R0:W1:Y:S02]  /*bc00*/  SHFL.UP P6, R140, R139, R87, R86 ;  /* 0x040000578b8c7389 */ /* 0x00006400000c0056 */
[----:B01----:R-:W-:Y:S05]  /*bc10*/  ENDCOLLECTIVE ;  /* 0x000000000000791b */ /* 0x003fea0003800000 */
.L_x_598:
[----:B------:R-:W-:Y:S01]  /*bc20*/  IMAD.MOV.U32 R87, RZ, RZ, 0x4 ;  /* 0x00000004ff577424 */ /* 0x000fe200078e00ff */
[----:B------:R-:W-:-:S05]  /*bc30*/  MOV R86, R140 ;  /* 0x0000008c00567202 */ /* 0x000fca0000000f00 */
        /* <DEDUP_REMOVED lines=8> */
.L_x_599:
[----:B------:R-:W-:Y:S02]  /*bcc0*/  MOV R139, R138 ;  /* 0x0000008a008b7202 */ /* 0x000fe40000000f00 */
[----:B------:R-:W-:-:S07]  /*bcd0*/  MOV R137, R140 ;  /* 0x0000008c00897202 */ /* 0x000fce0000000f00 */
[----:B------:R-:W-:Y:S05]  /*bce0*/  WARPSYNC.COLLECTIVE R152, `(.L_x_600) ;  /* 0x0000000098087348 */ /* 0x000fea0003c00000 */
[----:B------:R0:W1:Y:S02]  /*bcf0*/  SHFL.UP P6, R140, R139, R87, R86 ;  /* 0x040000578b8c7389 */ /* 0x00006400000c0056 */
[----:B01----:R-:W-:Y:S05]  /*bd00*/  ENDCOLLECTIVE ;  /* 0x000000000000791b */ /* 0x003fea0003800000 */
.L_x_600:
[----:B------:R-:W-:Y:S02]  /*bd10*/  HFMA2 R87, -RZ, RZ, 0, 4.76837158203125e-07 ;  /* 0x00000008ff577431 */ /* 0x000fe400000001ff */
[----:B------:R-:W-:-:S04]  /*bd20*/  IMAD.MOV.U32 R86, RZ, RZ, R140 ;  /* 0x000000ffff567224 */ /* 0x000fc800078e008c */
[C---:B------:R-:W-:Y:S01]  /*bd30*/  FFMA.FTZ R86, R136.reuse, R86, R138 ;  /* 0x0000005688567223 */ /* 0x040fe2000001008a */
[----:B------:R-:W-:-:S04]  /*bd40*/  @P3 FMUL.FTZ R136, R136, R137 ;  /* 0x0000008988883220 */ /* 0x000fc80000410000 */
[----:B------:R-:W-:Y:S02]  /*bd50*/  FSEL R138, R138, R86, !P3 ;  /* 0x000000568a8a7208 */ /* 0x000fe40005800000 */
[----:B------:R-:W-:Y:S02]  /*bd60*/  MOV R139, R136 ;  /* 0x00000088008b7202 */ /* 0x000fe40000000f00 */
[----:B------:R-:W-:-:S07]  /*bd70*/  MOV R86, RZ ;  /* 0x000000ff00567202 */ /* 0x000fce0000000f00 */
[----:B------:R-:W-:Y:S05]  /*bd80*/  WARPSYNC.COLLECTIVE R152, `(.L_x_601) ;  /* 0x0000000098087348 */ /* 0x000fea0003c00000 */
[----:B------:R0:W1:Y:S02]  /*bd90*/  SHFL.UP P6, R140, R139, R87, R86 ;  /* 0x040000578b8c7389 */ /* 0x00006400000c0056 */
[----:B01----:R-:W-:Y:S05]  /*bda0*/  ENDCOLLECTIVE ;  /* 0x000000000000791b */ /* 0x003fea0003800000 */
.L_x_601:
[----:B------:R-:W-:Y:S01]  /*bdb0*/  MOV R139, R138 ;  /* 0x0000008a008b7202 */ /* 0x000fe20000000f00 */
[----:B------:R-:W-:-:S07]  /*bdc0*/  IMAD.MOV.U32 R137, RZ, RZ, R140 ;  /* 0x000000ffff897224 */ /* 0x000fce00078e008c */
[----:B------:R-:W-:Y:S05]  /*bdd0*/  WARPSYNC.COLLECTIVE R152, `(.L_x_602) ;  /* 0x0000000098087348 */ /* 0x000fea0003c00000 */
[----:B------:R0:W1:Y:S02]  /*bde0*/  SHFL.UP P6, R140, R139, R87, R86 ;  /* 0x040000578b8c7389 */ /* 0x00006400000c0056 */
[----:B01----:R-:W-:Y:S05]  /*bdf0*/  ENDCOLLECTIVE ;  /* 0x000000000000791b */ /* 0x003fea0003800000 */
.L_x_602:
        /* <DEDUP_REMOVED lines=10> */
.L_x_603:
[----:B------:R-:W-:Y:S02]  /*bea0*/  MOV R139, R138 ;  /* 0x0000008a008b7202 */ /* 0x000fe40000000f00 */
[----:B------:R-:W-:-:S07]  /*beb0*/  MOV R137, R140 ;  /* 0x0000008c00897202 */ /* 0x000fce0000000f00 */
[----:B------:R-:W-:Y:S05]  /*bec0*/  WARPSYNC.COLLECTIVE R152, `(.L_x_604) ;  /* 0x0000000098087348 */ /* 0x000fea0003c00000 */
[----:B------:R0:W1:Y:S02]  /*bed0*/  SHFL.UP P6, R140, R139, R87, R86 ;  /* 0x040000578b8c7389 */ /* 0x00006400000c0056 */
[----:B01----:R-:W-:Y:S05]  /*bee0*/  ENDCOLLECTIVE ;  /* 0x000000000000791b */ /* 0x003fea0003800000 */
.L_x_604:
[----:B------:R-:W-:Y:S01]  /*bef0*/  IMAD.MOV.U32 R86, RZ, RZ, R140 ;  /* 0x000000ffff567224 */ /* 0x000fe200078e008c */
[----:B------:R-:W-:Y:S06]  /*bf00*/  BRA `(.L_x_605) ;  /* 0xffffffa400c47947 */ /* 0x000fec000383ffff */
.L_x_548:
[----:B------:R-:W-:Y:S01]  /*bf10*/  HFMA2 R87, -RZ, RZ, 0, 1.847743988037109375e-06 ;  /* 0x0000001fff577431 */ /* 0x000fe200000001ff */
[----:B------:R-:W-:Y:S01]  /*bf20*/  BSSY B0, `(.L_x_606) ;  /* 0x0000007000007945 */ /* 0x000fe20003800000 */
[----:B------:R-:W-:Y:S01]  /*bf30*/  MOV R151, R136 ;  /* 0x0000008800977202 */ /* 0x000fe20000000f00 */
[----:B------:R-:W-:Y:S01]  /*bf40*/  IMAD.MOV.U32 R152, RZ, RZ, -0x1 ;  /* 0xffffffffff987424 */ /* 0x000fe200078e00ff */
[----:B------:R-:W-:-:S07]  /*bf50*/  MOV R86, 0x1f ;  /* 0x0000001f00567802 */ /* 0x000fce0000000f00 */
[----:B-1---5:R-:W-:Y:S05]  /*bf60*/  WARPSYNC.COLLECTIVE R152, `(.L_x_607) ;  /* 0x0000000098087348 */ /* 0x022fea0003c00000 */
[----:B------:R0:W2:Y:S02]  /*bf70*/  SHFL.IDX P3, R153, R151, R87, R86 ;  /* 0x0000005797997389 */ /* 0x0000a40000060056 */
[----:B012--5:R-:W-:Y:S05]  /*bf80*/  ENDCOLLECTIVE ;  /* 0x000000000000791b */ /* 0x027fea0003800000 */
.L_x_607:
[----:B------:R-:W-:Y:S05]  /*bf90*/  BSYNC B0 ;  /* 0x0000000000007941 */ /* 0x000fea0003800000 */
.L_x_606:
[----:B------:R-:W-:Y:S05]  /*bfa0*/  BRA `(.L_x_608) ;  /* 0xffffffa400b47947 */ /* 0x000fea000383ffff */
.L_x_549:
        /* <DEDUP_REMOVED lines=8> */
.L_x_610:
[----:B------:R-:W-:Y:S05]  /*c030*/  BSYNC B0 ;  /* 0x0000000000007941 */ /* 0x000fea0003800000 */
.L_x_609:
[----:B------:R-:W-:Y:S05]  /*c040*/  BRA `(.L_x_611) ;  /* 0xffffffa400947947 */ /* 0x000fea000383ffff */
.L_x_550:
[----:B------:R-:W-:Y:S01]  /*c050*/  HFMA2 R87, -RZ, RZ, 0, 5.9604644775390625e-08 ;  /* 0x00000001ff577431 */ /* 0x000fe200000001ff */
[----:B------:R-:W-:Y:S01]  /*c060*/  BSSY B0, `(.L_x_612) ;  /* 0x0000007000007945 */ /* 0x000fe20003800000 */
[----:B------:R-:W-:Y:S01]  /*c070*/  MOV R139, R136 ;  /* 0x00000088008b7202 */ /* 0x000fe20000000f00 */
[----:B------:R-:W-:Y:S01]  /*c080*/  IMAD.MOV.U32 R152, RZ, RZ, -0x1 ;  /* 0xffffffffff987424 */ /* 0x000fe200078e00ff */
[----:B------:R-:W-:-:S07]  /*c090*/  MOV R86, RZ ;  /* 0x000000ff00567202 */ /* 0x000fce0000000f00 */
[----:B-1---5:R-:W-:Y:S05]  /*c0a0*/  WARPSYNC.COLLECTIVE R152, `(.L_x_613) ;  /* 0x0000000098087348 */ /* 0x022fea0003c00000 */
[----:B------:R0:W2:Y:S02]  /*c0b0*/  SHFL.UP P6, R140, R139, R87, R86 ;  /* 0x040000578b8c7389 */ /* 0x0000a400000c0056 */
[----:B012--5:R-:W-:Y:S05]  /*c0c0*/  ENDCOLLECTIVE ;  /* 0x000000000000791b */ /* 0x027fea0003800000 */
.L_x_613:
[----:B------:R-:W-:Y:S05]  /*c0d0*/  BSYNC B0 ;  /* 0x0000000000007941 */ /* 0x000fea0003800000 */
.L_x_612:
[----:B------:R-:W-:Y:S01]  /*c0e0*/  HFMA2 R87, -RZ, RZ, 0, 5.9604644775390625e-08 ;  /* 0x00000001ff577431 */ /* 0x000fe200000001ff */
[----:B------:R-:W-:Y:S01]  /*c0f0*/  MOV R139, R137 ;  /* 0x00000089008b7202 */ /* 0x000fe20000000f00 */
[----:B------:R-:W-:Y:S01]  /*c100*/  IMAD.MOV.U32 R86, RZ, RZ, RZ ;  /* 0x000000ffff567224 */ /* 0x000fe200078e00ff */
[----:B------:R-:W-:Y:S02]  /*c110*/  MOV R152, 0xffffffff ;  /* 0xffffffff00987802 */ /* 0x000fe40000000f00 */
[----:B------:R-:W-:Y:S02]  /*c120*/  MOV R136, R140 ;  /* 0x0000008c00887202 */ /* 0x000fe40000000f00 */
[----:B------:R-:W-:-:S07]  /*c130*/  MOV R151, R42 ;  /* 0x0000002a00977202 */ /* 0x000fce0000000f00 */
[----:B------:R-:W-:Y:S05]  /*c140*/  WARPSYNC.COLLECTIVE R152, `(.L_x_614) ;  /* 0x0000000098087348 */ /* 0x000fea0003c00000 */
[----:B------:R0:W1:Y:S02]  /*c150*/  SHFL.UP P6, R140, R139, R87, R86 ;  /* 0x040000578b8c7389 */ /* 0x00006400000c0056 */
[----:B01----:R-:W-:Y:S05]  /*c160*/  ENDCOLLECTIVE ;  /* 0x000000000000791b */ /* 0x003fea0003800000 */
.L_x_614:
[----:B------:R-:W-:Y:S02]  /*c170*/  HFMA2 R86, -RZ, RZ, 0, 1.847743988037109375e-06 ;  /* 0x0000001fff567431 */ /* 0x000fe400000001ff */
[----:B------:R-:W-:-:S07]  /*c180*/  IMAD.MOV.U32 R87, RZ, RZ, RZ ;  /* 0x000000ffff577224 */ /* 0x000fce00078e00ff */
[----:B------:R-:W-:Y:S05]  /*c190*/  WARPSYNC.COLLECTIVE R152, `(.L_x_615) ;  /* 0x0000000098087348 */ /* 0x000fea0003c00000 */
[----:B------:R0:W1:Y:S02]  /*c1a0*/  SHFL.IDX P3, R153, R151, R87, R86 ;  /* 0x0000005797997389 */ /* 0x0000640000060056 */
[----:B01----:R-:W-:Y:S05]  /*c1b0*/  ENDCOLLECTIVE ;  /* 0x000000000000791b */ /* 0x003fea0003800000 */
.L_x_615:
[----:B------:R-:W-:Y:S02]  /*c1c0*/  MOV R137, R140 ;  /* 0x0000008c00897202 */ /* 0x000fe40000000f00 */
[----:B------:R-:W-:Y:S02]  /*c1d0*/  MOV R151, R43 ;  /* 0x0000002b00977202 */ /* 0x000fe40000000f00 */
[----:B------:R-:W-:-:S07]  /*c1e0*/  MOV R42, R153 ;  /* 0x00000099002a7202 */ /* 0x000fce0000000f00 */
[----:B------:R-:W-:Y:S05]  /*c1f0*/  WARPSYNC.COLLECTIVE R152, `(.L_x_616) ;  /* 0x0000000098087348 */ /* 0x000fea0003c00000 */
[----:B------:R0:W1:Y:S02]  /*c200*/  SHFL.IDX P3, R153, R151, R87, R86 ;  /* 0x0000005797997389 */ /* 0x0000640000060056 */
[----:B01----:R-:W-:Y:S05]  /*c210*/  ENDCOLLECTIVE ;  /* 0x000000000000791b */ /* 0x003fea0003800000 */
.L_x_616:
[----:B------:R-:W-:Y:S01]  /*c220*/  IMAD.MOV.U32 R43, RZ, RZ, R153 ;  /* 0x000000ffff2b7224 */ /* 0x000fe200078e0099 */
[----:B------:R-:W-:Y:S06]  /*c230*/  BRA `(.L_x_617) ;  /* 0xffffffa400307947 */ /* 0x000fec000383ffff */
.L_x_552:
[----:B------:R-:W-:Y:S01]  /*c240*/  HFMA2 R86, -RZ, RZ, 0, 5.9604644775390625e-08 ;  /* 0x00000001ff567431 */ /* 0x000fe200000001ff */
[----:B------:R-:W-:Y:S01]  /*c250*/  MOV R153, R162 ;  /* 0x000000a200997202 */ /* 0x000fe20000000f00 */
[----:B------:R-:W-:Y:S01]  /*c260*/  IMAD.MOV.U32 R152, RZ, RZ, -0x1 ;  /* 0xffffffffff987424 */ /* 0x000fe200078e00ff */
[----:B------:R-:W-:Y:S02]  /*c270*/  MOV R87, 0x1f ;  /* 0x0000001f00577802 */ /* 0x000fe40000000f00 */
[C---:B------:R-:W-:Y:S02]  /*c280*/  ISETP.GT.U32.AND P3, PT, R156.reuse, 0x1b, PT ;  /* 0x0000001b9c00780c */ /* 0x040fe40003f64070 */
[----:B------:R-:W-:-:S13]  /*c290*/  ISETP.GT.U32.AND P4, PT, R156, 0x17, PT ;  /* 0x000000179c00780c */ /* 0x000fda0003f84070 */
[----:B------:R-:W-:Y:S05]  /*c2a0*/  WARPSYNC.COLLECTIVE R152, `(.L_x_618) ;  /* 0x0000000098087348 */ /* 0x000fea0003c00000 */
[----:B------:R0:W1:Y:S02]  /*c2b0*/  SHFL.DOWN P0, R153, R153, R86, R87 ;  /* 0x0800005699997389 */ /* 0x0000640000000057 */
[----:B01----:R-:W-:Y:S05]  /*c2c0*/  ENDCOLLECTIVE ;  /* 0x000000000000791b */ /* 0x003fea0003800000 */
.L_x_618:
[----:B------:R-:W-:Y:S02]  /*c2d0*/  ISETP.GT.U32.AND P5, PT, R156, 0xf, PT ;  /* 0x0000000f9c00780c */ /* 0x000fe40003fa4070 */
[----:B------:R-:W-:Y:S02]  /*c2e0*/  MOV R151, R153 ;  /* 0x0000009900977202 */ /* 0x000fe40000000f00 */
[----:B------:R-:W-:-:S03]  /*c2f0*/  MOV R153, R163 ;  /* 0x000000a300997202 */ /* 0x000fc60000000f00 */
[----:B------:R-:W-:-:S07]  /*c300*/  @P1 FMUL.FTZ R151, R151, R162 ;  /* 0x000000a297971220 */ /* 0x000fce0000410000 */
[----:B------:R-:W-:Y:S05]  /*c310*/  WARPSYNC.COLLECTIVE R152, `(.L_x_619) ;  /* 0x0000000098087348 */ /* 0x000fea0003c00000 */
[----:B------:R0:W1:Y:S02]  /*c320*/  SHFL.DOWN P0, R153, R153, R86, R87 ;  /* 0x0800005699997389 */ /* 0x0000640000000057 */
[----:B01----:R-:W-:Y:S05]  /*c330*/  ENDCOLLECTIVE ;  /* 0x000000000000791b */ /* 0x003fea0003800000 */
.L_x_619:
[----:B------:R-:W-:-:S05]  /*c340*/  MOV R86, R153 ;  /* 0x0000009900567202 */ /* 0x000fca0000000f00 */
[----:B------:R-:W-:Y:S01]  /*c350*/  @P1 FFMA.FTZ R86, R162, R86, R163 ;  /* 0x00000056a2561223 */ /* 0x000fe200000100a3 */
[----:B------:R-:W-:-:S03]  /*c360*/  @P1 MOV R162, R151 ;  /* 0x0000009700a21202 */ /* 0x000fc60000000f00 */
[----:B------:R-:W-:Y:S02]  /*c370*/  @P1 IMAD.MOV.U32 R163, RZ, RZ, R86 ;  /* 0x000000ffffa31224 */ /* 0x000fe400078e0056 */
[----:B------:R-:W-:Y:S01]  /*c380*/  HFMA2 R86, -RZ, RZ, 0, 1.1920928955078125e-07 ;  /* 0x00000002ff567431 */ /* 0x000fe200000001ff */
[----:B------:R-:W-:Y:S02]  /*c390*/  MOV R153, R162 ;  /* 0x000000a200997202 */ /* 0x000fe40000000f00 */
[----:B------:R-:W-:-:S13]  /*c3a0*/  ISETP.GT.U32.AND P1, PT, R156, 0x1d, PT ;  /* 0x0000001d9c00780c */ /* 0x000fda0003f24070 */
[----:B------:R-:W-:Y:S05]  /*c3b0*/  WARPSYNC.COLLECTIVE R152, `(.L_x_620) ;  /* 0x0000000098087348 */ /* 0x000fea0003c00000 */
[----:B------:R0:W1:Y:S02]  /*c3c0*/  SHFL.DOWN P0, R153, R153, R86, R87 ;  /* 0x0800005699997389 */ /* 0x0000640000000057 */
[----:B01----:R-:W-:Y:S05]  /*c3d0*/  ENDCOLLECTIVE ;  /* 0x000000000000791b */ /* 0x003fea0003800000 */
.L_x_620:
[----:B------:R-:W-:Y:S01]  /*c3e0*/  IMAD.MOV.U32 R151, RZ, RZ, R153 ;  /* 0x000000ffff977224 */ /* 0x000fe200078e0099 */
[----:B------:R-:W-:-:S03]  /*c3f0*/  MOV R153, R163 ;  /* 0x000000a300997202 */ /* 0x000fc60000000f00 */
[----:B------:R-:W-:-:S07]  /*c400*/  @!P1 FMUL.FTZ R151, R162, R151 ;  /* 0x00000097a2979220 */ /* 0x000fce0000410000 */
[----:B------:R-:W-:Y:S05]  /*c410*/  WARPSYNC.COLLECTIVE R152, `(.L_x_621) ;  /* 0x0000000098087348 */ /* 0x000fea0003c00000 */
[----:B------:R0:W1:Y:S02]  /*c420*/  SHFL.DOWN P0, R153, R153, R86, R87 ;  /* 0x0800005699997389 */ /* 0x0000640000000057 */
[----:B01----:R-:W-:Y:S05]  /*c430*/  ENDCOLLECTIVE ;  /* 0x000000000000791b */ /* 0x003fea0003800000 */
.L_x_621:
[----:B------:R-:W-:-:S05]  /*c440*/  MOV R86, R153 ;  /* 0x0000009900567202 */ /* 0x000fca0000000f00 */
[----:B------:R-:W-:Y:S01]  /*c450*/  @!P1 FFMA.FTZ R86, R162, R86, R163 ;  /* 0x00000056a2569223 */ /* 0x000fe200000100a3 */
[----:B------:R-:W-:-:S04]  /*c460*/  @!P1 IMAD.MOV.U32 R162, RZ, RZ, R151 ;  /* 0x000000ffffa29224 */ /* 0x000fc800078e0097 */
[----:B------:R-:W-:Y:S01]  /*c470*/  @!P1 MOV R163, R86 ;  /* 0x0000005600a39202 */ /* 0x000fe20000000f00 */
[----:B------:R-:W-:Y:S01]  /*c480*/  HFMA2 R86, -RZ, RZ, 0, 2.384185791015625e-07 ;  /* 0x00000004ff567431 */ /* 0x000fe200000001ff */
[----:B------:R-:W-:-:S07]  /*c490*/  MOV R153, R162 ;  /* 0x000000a200997202 */ /* 0x000fce0000000f00 */
[----:B------:R-:W-:Y:S05]  /*c4a0*/  WARPSYNC.COLLECTIVE R152, `(.L_x_622) ;  /* 0x0000000098087348 */ /* 0x000fea0003c00000 */
[----:B------:R0:W1:Y:S02]  /*c4b0*/  SHFL.DOWN P0, R153, R153, R86, R87 ;  /* 0x0800005699997389 */ /* 0x0000640000000057 */
[----:B01----:R-:W-:Y:S05]  /*c4c0*/  ENDCOLLECTIVE ;  /* 0x000000000000791b */ /* 0x003fea0003800000 */
.L_x_622:
[----:B------:R-:W-:Y:S01]  /*c4d0*/  MOV R151, R153 ;  /* 0x0000009900977202 */ /* 0x000fe20000000f00 */
[----:B------:R-:W-:-:S04]  /*c4e0*/  IMAD.MOV.U32 R153, RZ, RZ, R163 ;  /* 0x000000ffff997224 */ /* 0x000fc800078e00a3 */
[----:B------:R-:W-:-:S07]  /*c4f0*/  @!P3 FMUL.FTZ R151, R162, R151 ;  /* 0x00000097a297b220 */ /* 0x000fce0000410000 */
[----:B------:R-:W-:Y:S05]  /*c500*/  WARPSYNC.COLLECTIVE R152, `(.L_x_623) ;  /* 0x0000000098087348 */ /* 0x000fea0003c00000 */
[----:B------:R0:W1:Y:S02]  /*c510*/  SHFL.DOWN P0, R153, R153, R86, R87 ;  /* 0x0800005699997389 */ /* 0x0000640000000057 */
[----:B01----:R-:W-:Y:S05]  /*c520*/  ENDCOLLECTIVE ;  /* 0x000000000000791b */ /* 0x003fea0003800000 */
.L_x_623:
[----:B------:R-:W-:-:S05]  /*c530*/  MOV R86, R153 ;  /* 0x0000009900567202 */ /* 0x000fca0000000f00 */
[----:B------:R-:W-:Y:S01]  /*c540*/  @!P3 FFMA.FTZ R86, R162, R86, R163 ;  /* 0x00000056a256b223 */ /* 0x000fe200000100a3 */
[----:B------:R-:W-:-:S04]  /*c550*/  @!P3 MOV R162, R151 ;  /* 0x0000009700a2b202 */ /* 0x000fc80000000f00 */
[----:B------:R-:W-:Y:S01]  /*c560*/  @!P3 MOV R163, R86 ;  /* 0x0000005600a3b202 */ /* 0x000fe20000000f00 */
[----:B------:R-:W-:Y:S02]  /*c570*/  HFMA2 R86, -RZ, RZ, 0, 4.76837158203125e-07 ;  /* 0x00000008ff567431 */ /* 0x000fe400000001ff */
[----:B------:R-:W-:-:S07]  /*c580*/  IMAD.MOV.U32 R153, RZ, RZ, R162 ;  /* 0x000000ffff997224 */ /* 0x000fce00078e00a2 */
[----:B------:R-:W-:Y:S05]  /*c590*/  WARPSYNC.COLLECTIVE R152, `(.L_x_624) ;  /* 0x0000000098087348 */ /* 0x000fea0003c00000 */
[----:B------:R0:W1:Y:S02]  /*c5a0*/  SHFL.DOWN P0, R153, R153, R86, R87 ;  /* 0x0800005699997389 */ /* 0x0000640000000057 */
[----:B01----:R-:W-:Y:S05]  /*c5b0*/  ENDCOLLECTIVE ;  /* 0x000000000000791b */ /* 0x003fea0003800000 */
.L_x_624:
[----:B------:R-:W-:Y:S02]  /*c5c0*/  MOV R151, R153 ;  /* 0x0000009900977202 */ /* 0x000fe40000000f00 */
[----:B------:R-:W-:-:S03]  /*c5d0*/  MOV R153, R163 ;  /* 0x000000a300997202 */ /* 0x000fc60000000f00 */
[----:B------:R-:W-:-:S07]  /*c5e0*/  @!P4 FMUL.FTZ R151, R162, R151 ;  /* 0x00000097a297c220 */ /* 0x000fce0000410000 */
[----:B------:R-:W-:Y:S05]  /*c5f0*/  WARPSYNC.COLLECTIVE R152, `(.L_x_625) ;  /* 0x0000000098087348 */ /* 0x000fea0003c00000 */
[----:B------:R0:W1:Y:S02]  /*c600*/  SHFL.DOWN P0, R153, R153, R86, R87 ;  /* 0x0800005699997389 */ /* 0x0000640000000057 */
[----:B01----:R-:W-:Y:S05]  /*c610*/  ENDCOLLECTIVE ;  /* 0x000000000000791b */ /* 0x003fea0003800000 */
.L_x_625:
[----:B------:R-:W-:-:S04]  /*c620*/  IMAD.MOV.U32 R86, RZ, RZ, R153 ;  /* 0x000000ffff567224 */ /* 0x000fc800078e0099 */
[----:B------:R-:W-:Y:S01]  /*c630*/  @!P4 FFMA.FTZ R86, R162, R86, R163 ;  /* 0x00000056a256c223 */ /* 0x000fe200000100a3 */
[----:B------:R-:W-:-:S04]  /*c640*/  @!P4 MOV R162, R151 ;  /* 0x0000009700a2c202 */ /* 0x000fc80000000f00 */
[----:B------:R-:W-:Y:S01]  /*c650*/  @!P4 MOV R163, R86 ;  /* 0x0000005600a3c202 */ /* 0x000fe20000000f00 */
[----:B------:R-:W-:Y:S01]  /*c660*/  IMAD.MOV.U32 R86, RZ, RZ, 0x10 ;  /* 0x00000010ff567424 */ /* 0x000fe200078e00ff */
[----:B------:R-:W-:-:S07]  /*c670*/  MOV R153, R162 ;  /* 0x000000a200997202 */ /* 0x000fce0000000f00 */
[----:B------:R-:W-:Y:S05]  /*c680*/  WARPSYNC.COLLECTIVE R152, `(.L_x_626) ;  /* 0x0000000098087348 */ /* 0x000fea0003c00000 */
[----:B------:R0:W1:Y:S02]  /*c690*/  SHFL.DOWN P0, R153, R153, R86, R87 ;  /* 0x0800005699997389 */ /* 0x0000640000000057 */
[----:B01----:R-:W-:Y:S05]  /*c6a0*/  ENDCOLLECTIVE ;  /* 0x000000000000791b */ /* 0x003fea0003800000 */
.L_x_626:
[----:B------:R-:W-:Y:S02]  /*c6b0*/  MOV R151, R153 ;  /* 0x0000009900977202 */ /* 0x000fe40000000f00 */
[----:B------:R-:W-:-:S03]  /*c6c0*/  MOV R153, R163 ;  /* 0x000000a300997202 */ /* 0x000fc60000000f00 */
[----:B------:R-:W-:-:S07]  /*c6d0*/  @!P5 FMUL.FTZ R151, R162, R151 ;  /* 0x00000097a297d220 */ /* 0x000fce0000410000 */
[----:B------:R-:W-:Y:S05]  /*c6e0*/  WARPSYNC.COLLECTIVE R152, `(.L_x_627) ;  /* 0x0000000098087348 */ /* 0x000fea0003c00000 */
[----:B------:R0:W1:Y:S02]  /*c6f0*/  SHFL.DOWN P0, R153, R153, R86, R87 ;  /* 0x0800005699997389 */ /* 0x0000640000000057 */
[----:B01----:R-:W-:Y:S05]  /*c700*/  ENDCOLLECTIVE ;  /* 0x000000000000791b */ /* 0x003fea0003800000 */
.L_x_627:
[----:B------:R-:W-:Y:S01]  /*c710*/  HFMA2 R87, -RZ, RZ, 0, 0 ;  /* 0x00000000ff577431 */ /* 0x000fe200000001ff */
[----:B------:R-:W-:-:S05]  /*c720*/  MOV R86, R153 ;  /* 0x0000009900567202 */ /* 0x000fca0000000f00 */
[----:B------:R-:W-:Y:S01]  /*c730*/  @!P5 FFMA.FTZ R86, R162, R86, R163 ;  /* 0x00000056a256d223 */ /* 0x000fe200000100a3 */
[----:B------:R-:W-:-:S03]  /*c740*/  @!P5 MOV R162, R151 ;  /* 0x0000009700a2d202 */ /* 0x000fc60000000f00 */
[----:B------:R-:W-:Y:S01]  /*c750*/  @!P5 IMAD.MOV.U32 R163, RZ, RZ, R86 ;  /* 0x000000ffffa3d224 */ /* 0x000fe200078e0056 */
[----:B------:R-:W-:Y:S01]  /*c760*/  MOV R151, R162 ;  /* 0x000000a200977202 */ /* 0x000fe20000000f00 */
[----:B------:R-:W-:-:S07]  /*c770*/  IMAD.MOV.U32 R86, RZ, RZ, 0x1f ;  /* 0x0000001fff567424 */ /* 0x000fce00078e00ff */
[----:B------:R-:W-:Y:S05]  /*c780*/  WARPSYNC.COLLECTIVE R152, `(.L_x_628) ;  /* 0x0000000098087348 */ /* 0x000fea0003c00000 */
[----:B------:R0:W1:Y:S02]  /*c790*/  SHFL.IDX P3, R153, R151, R87, R86 ;  /* 0x0000005797997389 */ /* 0x0000640000060056 */
[----:B01----:R-:W-:Y:S05]  /*c7a0*/  ENDCOLLECTIVE ;  /* 0x000000000000791b */ /* 0x003fea0003800000 */
.L_x_628:
[----:B------:R-:W-:Y:S02]  /*c7b0*/  MOV R151, R163 ;  /* 0x000000a300977202 */ /* 0x000fe40000000f00 */
[----:B------:R-:W-:-:S07]  /*c7c0*/  MOV R157, R153 ;  /* 0x00000099009d7202 */ /* 0x000fce0000000f00 */
[----:B------:R-:W-:Y:S05]  /*c7d0*/  WARPSYNC.COLLECTIVE R152, `(.L_x_629) ;  /* 0x0000000098087348 */ /* 0x000fea0003c00000 */
[----:B------:R0:W1:Y:S02]  /*c7e0*/  SHFL.IDX P3, R153, R151, R87, R86 ;  /* 0x0000005797997389 */ /* 0x0000640000060056 */
[----:B01----:R-:W-:Y:S05]  /*c7f0*/  ENDCOLLECTIVE ;  /* 0x000000000000791b */ /* 0x003fea0003800000 */
.L_x_629:
[----:B------:R-:W-:Y:S01]  /*c800*/  HFMA2 R86, -RZ, RZ, 0, 5.9604644775390625e-08 ;  /* 0x00000001ff567431 */ /* 0x000fe200000001ff */
[----:B------:R-:W-:Y:S02]  /*c810*/  MOV R87, 0x1f ;  /* 0x0000001f00577802 */ /* 0x000fe40000000f00 */
[----:B------:R-:W-:Y:S02]  /*c820*/  MOV R151, R42 ;  /* 0x0000002a00977202 */ /* 0x000fe40000000f00 */
[----:B------:R-:W-:Y:S01]  /*c830*/  MOV R156, R153 ;  /* 0x00000099009c7202 */ /* 0x000fe20000000f00 */
[----:B------:R-:W-:-:S04]  /*c840*/  IMAD.MOV.U32 R153, RZ, RZ, R162 ;  /* 0x000000ffff997224 */ /* 0x000fc800078e00a2 */
[-C--:B------:R-:W-:Y:S01]  /*c850*/  FFMA.FTZ R156, R43, R157.reuse, R156 ;  /* 0x0000009d2b9c7223 */ /* 0x080fe2000001009c */
[----:B------:R-:W-:-:S07]  /*c860*/  FMUL.FTZ R157, R42, R157 ;  /* 0x0000009d2a9d7220 */ /* 0x000fce0000410000 */
[----:B------:R-:W-:Y:S05]  /*c870*/  WARPSYNC.COLLECTIVE R152, `(.L_x_630) ;  /* 0x0000000098087348 */ /* 0x000fea0003c00000 */
[----:B------:R0:W1:Y:S02]  /*c880*/  SHFL.DOWN P0, R153, R153, R86, R87 ;  /* 0x0800005699997389 */ /* 0x0000640000000057 */
[----:B01----:R-:W-:Y:S05]  /*c890*/  ENDCOLLECTIVE ;  /* 0x000000000000791b */ /* 0x003fea0003800000 */
.L_x_630:
[----:B------:R-:W-:Y:S01]  /*c8a0*/  MOV R162, R153 ;  /* 0x0000009900a27202 */ /* 0x000fe20000000f00 */
[----:B------:R-:W-:-:S07]  /*c8b0*/  IMAD.MOV.U32 R153, RZ, RZ, R163 ;  /* 0x000000ffff997224 */ /* 0x000fce00078e00a3 */
[----:B------:R-:W-:Y:S05]  /*c8c0*/  WARPSYNC.COLLECTIVE R152, `(.L_x_631) ;  /* 0x0000000098087348 */ /* 0x000fea0003c00000 */
[----:B------:R0:W1:Y:S02]  /*c8d0*/  SHFL.DOWN P0, R153, R153, R86, R87 ;  /* 0x0800005699997389 */ /* 0x0000640000000057 */
[----:B01----:R-:W-:Y:S05]  /*c8e0*/  ENDCOLLECTIVE ;  /* 0x000000000000791b */ /* 0x003fea0003800000 */
.L_x_631:
[----:B------:R-:W-:Y:S02]  /*c8f0*/  HFMA2 R87, -RZ, RZ, 0, 0 ;  /* 0x00000000ff577431 */ /* 0x000fe400000001ff */
[----:B------:R-:W-:Y:S01]  /*c900*/  IMAD.MOV.U32 R86, RZ, RZ, 0x1f ;  /* 0x0000001fff567424 */ /* 0x000fe200078e00ff */
[----:B------:R-:W-:-:S07]  /*c910*/  MOV R163, R153 ;  /* 0x0000009900a37202 */ /* 0x000fce0000000f00 */
[----:B------:R-:W-:Y:S05]  /*c920*/  WARPSYNC.COLLECTIVE R152, `(.L_x_632) ;  /* 0x0000000098087348 */ /* 0x000fea0003c00000 */
[----:B------:R0:W1:Y:S02]  /*c930*/  SHFL.IDX P3, R153, R151, R87, R86 ;  /* 0x0000005797997389 */ /* 0x0000640000060056 */
[----:B01----:R-:W-:Y:S05]  /*c940*/  ENDCOLLECTIVE ;  /* 0x000000000000791b */ /* 0x003fea0003800000 */
.L_x_632:
[----:B------:R-:W-:Y:S02]  /*c950*/  ISETP.NE.AND P0, PT, R79, 0x1f, PT ;  /* 0x0000001f4f00780c */ /* 0x000fe40003f05270 */
[----:B------:R-:W-:Y:S02]  /*c960*/  MOV R151, R43 ;  /* 0x0000002b00977202 */ /* 0x000fe40000000f00 */
[----:B------:R-:W-:-:S09]  /*c970*/  MOV R42, R153 ;  /* 0x00000099002a7202 */ /* 0x000fd20000000f00 */
[----:B------:R-:W-:Y:S05]  /*c980*/  WARPSYNC.COLLECTIVE R152, `(.L_x_633) ;  /* 0x0000000098087348 */ /* 0x000fea0003c00000 */
[----:B------:R0:W1:Y:S02]  /*c990*/  SHFL.IDX P3, R153, R151, R87, R86 ;  /* 0x0000005797997389 */ /* 0x0000640000060056 */
[----:B01----:R-:W-:Y:S05]  /*c9a0*/  ENDCOLLECTIVE ;  /* 0x000000000000791b */ /* 0x003fea0003800000 */
.L_x_633:
[----:B------:R-:W-:Y:S01]  /*c9b0*/  MOV R43, R153 ;  /* 0x00000099002b7202 */ /* 0x000fe20000000f00 */
[----:B------:R-:W-:Y:S06]  /*c9c0*/  BRA `(.L_x_634) ;  /* 0xffffffa400d87947 */ /* 0x000fec000383ffff */
.L_x_635:
        /* <DEDUP_REMOVED lines=11> */
.L_x_10414:


//--------------------- .text._Z25selective_scan_bwd_kernelI32Selective_Scan_bwd_kernel_traitsILi128ELi16ELb0ELb0ELb1ELb1ELb1EN3c108BFloat16EfEEv12SSMParamsBwd --------------------------
	.section	.text._Z25selective_scan_bwd_kernelI32Selective_Scan_bwd_kernel_traitsILi128ELi16ELb0ELb0ELb1ELb1ELb1EN3c108BFloat16EfEEv12SSMParamsBwd,"ax",@progbits
	.align	128
        .global         _Z25selective_scan_bwd_kernelI32Selective_Scan_bwd_kernel_traitsILi128ELi16ELb0ELb0ELb1ELb1ELb1EN3c108BFloat16EfEEv12SSMParamsBwd
        .type           _Z25selective_scan_bwd_kernelI32Selective_Scan_bwd_kernel_traitsILi128ELi16ELb0ELb0ELb1ELb1ELb1EN3c108BFloat16EfEEv12SSMParamsBwd,@function
        .size           _Z25selective_scan_bwd_kernelI32Selective_Scan_bwd_kernel_traitsILi128ELi16ELb0ELb0ELb1ELb1ELb1EN3c108BFloat16EfEEv12SSMParamsBwd,(.L_x_10415 - _Z25selective_scan_bwd_kernelI32Selective_Scan_bwd_kernel_traitsILi128ELi16ELb0ELb0ELb1ELb1ELb1EN3c108BFloat16EfEEv12SSMParamsBwd)
        .other          _Z25selective_scan_bwd_kernelI32Selective_Scan_bwd_kernel_traitsILi128ELi16ELb0ELb0ELb1ELb1ELb1EN3c108BFloat16EfEEv12SSMParamsBwd,@"STO_CUDA_ENTRY STV_DEFAULT"
_Z25selective_scan_bwd_kernelI32Selective_Scan_bwd_kernel_traitsILi128ELi16ELb0ELb0ELb1ELb1ELb1EN3c108BFloat16EfEEv12SSMParamsBwd:
.text._Z25selective_scan_bwd_kernelI32Selective_Scan_bwd_kernel_traitsILi128ELi16ELb0ELb0ELb1ELb1ELb1EN3c108BFloat16EfEEv12SSMParamsBwd:
        /* <DEDUP_REMOVED lines=25> */
[----:B------:R-:W-:-:S04]  /*0190*/  MOV R5, UR7 ;  /* 0x0000000700057c02 */ /* 0x000fc80008000f00 */
[----:B---3--:R3:W2:Y:S04]  /*01a0*/  @P0 LDG.E R3, desc[UR34][R2.64] ;  /* 0x0000002202030981 */ /* 0x0086a8000c1e1900 */
[----:B------:R-:W2:Y:S01]  /*01b0*/  @P1 LDG.E R4, desc[UR34][R4.64] ;  /* 0x0000002204041981 */ /* 0x000ea2000c1e1900 */
[----:B----4-:R-:W-:Y:S01]  /*01c0*/  IMAD.U32 R0, RZ, RZ, UR28 ;  /* 0x0000001cff007e24 */ /* 0x010fe2000f8e00ff */
[----:B-----5:R-:W-:Y:S02]  /*01d0*/  UIMAD.WIDE.U32 UR4, UR13, UR20, URZ ;  /* 0x000000140d0472a5 */ /* 0x020fe4000f8e00ff */
[----:B0-----:R-:W-:Y:S01]  /*01e0*/  UIMAD.WIDE.U32 UR6, UR13, UR8, URZ ;  /* 0x000000080d0672a5 */ /* 0x001fe2000f8e00ff */
[----:B------:R0:W-:Y:S01]  /*01f0*/  STL [R1+0xcc], RZ ;  /* 0x0000ccff01007387 */ /* 0x0001e20000100800 */
[----:B------:R-:W-:Y:S01]  /*0200*/  IABS R0, R0 ;  /* 0x0000000000007213 */ /* 0x000fe20000000000 */
[----:B------:R-:W-:-:S02]  /*0210*/  UIMAD UR5, UR13, UR21, UR5 ;  /* 0x000000150d0572a4 */ /* 0x000fc4000f8e0205 */
[----:B------:R-:W-:Y:S01]  /*0220*/  UIMAD UR7, UR13, UR9, UR7 ;  /* 0x000000090d0772a4 */ /* 0x000fe2000f8e0207 */
[----:B------:R-:W-:Y:S01]  /*0230*/  R2UR UR29, R0 ;  /* 0x00000000001d72ca */ /* 0x000fe200000e0000 */
[----:B------:R-:W-:Y:S01]  /*0240*/  UIMAD.WIDE.U32 UR4, UR12, UR22, UR4 ;  /* 0x000000160c0472a5 */ /* 0x000fe2000f8e0004 */
[----:B------:R0:W-:Y:S01]  /*0250*/  STL [R1+0xc8], RZ ;  /* 0x0000c8ff01007387 */ /* 0x0001e20000100800 */
[----:B------:R-:W-:Y:S02]  /*0260*/  UIMAD.WIDE.U32 UR16, UR12, UR10, UR6 ;  /* 0x0000000a0c1072a5 */ /* 0x000fe4000f8e0006 */
[----:B------:R-:W-:Y:S02]  /*0270*/  UIMAD UR23, UR12, UR23, UR5 ;  /* 0x000000170c1772a4 */ /* 0x000fe4000f8e0205 */
[----:B------:R-:W-:Y:S01]  /*0280*/  UIMAD UR22, UR12, UR11, UR17 ;  /* 0x0000000b0c1672a4 */ /* 0x000fe2000f8e0211 */
[----:B------:R-:W4:Y:S05]  /*0290*/  LDCU.128 UR8, c[0x0][0x460] ;  /* 0x00008c00ff0877ac */ /* 0x000f2a0008000c00 */
[----:B------:R-:W5:Y:S01]  /*02a0*/  I2F.RP R0, UR29 ;  /* 0x0000001d00007d06 */ /* 0x000f620008209400 */
[----:B-1----:R-:W-:Y:S01]  /*02b0*/  ULEA UR15, UR24, 0xfffff800, 0xb ;  /* 0xfffff800180f7891 */ /* 0x002fe2000f8e58ff */
[----:B------:R-:W1:Y:S03]  /*02c0*/  LDCU.64 UR20, c[0x0][0x498] ;  /* 0x00009300ff1477ac */ /* 0x000e660008000a00 */
[----:B------:R-:W-:-:S02]  /*02d0*/  UIADD3 UR17, UP0, UPT, UR15, UR4, URZ ;  /* 0x000000040f117290 */ /* 0x000fc4000ff1e0ff */
[----:B------:R-:W-:Y:S01]  /*02e0*/  UIADD3 UR19, UP2, UPT, UR15, UR16, URZ ;  /* 0x000000100f137290 */ /* 0x000fe2000ff5e0ff */
[----:B------:R-:W-:Y:S01]  /*02f0*/  UMOV UR4, URZ ;  /* 0x000000ff00047c82 */ /* 0x000fe20008000000 */
[----:B------:R-:W-:Y:S02]  /*0300*/  USHF.R.S32.HI UR14, URZ, 0x1f, UR15 ;  /* 0x0000001fff0e7899 */ /* 0x000fe4000801140f */
[----:B----4-:R-:W-:Y:S01]  /*0310*/  ULEA UR16, UP1, UR17, UR8, 0x1 ;  /* 0x0000000811107291 */ /* 0x010fe2000f8208ff */
[----:B-----5:R-:W3:Y:S01]  /*0320*/  MUFU.RCP R0, R0 ;  /* 0x0000000000007308 */ /* 0x020ee20000001000 */
[----:B------:R-:W-:Y:S01]  /*0330*/  UIADD3.X UR8, UPT, UPT, UR14, UR22, URZ, UP2, !UPT ;  /* 0x000000160e087290 */ /* 0x000fe200097fe4ff */
[----:B------:R-:W4:Y:S01]  /*0340*/  LDCU.64 UR6, c[0x0][0x3d0] ;  /* 0x00007a00ff0677ac */ /* 0x000f220008000a00 */
[----:B---3--:R-:W-:Y:S02]  /*0350*/  IADD3 R2, PT, PT, R0, 0xffffffe, RZ ;  /* 0x0ffffffe00027810 */ /* 0x008fe40007ffe0ff */
        /* <DEDUP_REMOVED lines=9> */
[----:B------:R-:W-:Y:S02]  /*03f0*/  UIADD3.X UR10, UPT, UPT, UR14, UR23, URZ, UP0, !UPT ;  /* 0x000000170e0a7290 */ /* 0x000fe400087fe4ff */
[----:B------:R-:W-:Y:S02]  /*0400*/  UIMAD.WIDE.U32 UR4, UR5, UR25, URZ ;  /* 0x00000019050472a5 */ /* 0x000fe4000f8e00ff */
[----:B------:R-:W-:Y:S02]  /*0410*/  ULEA.HI.X UR17, UR17, UR9, UR10, 0x1, UP1 ;  /* 0x0000000911117291 */ /* 0x000fe400088f0c0a */
[----:B------:R-:W-:Y:S01]  /*0420*/  ULEA.HI.X UR19, UR19, UR11, UR8, 0x1, UP3 ;  /* 0x0000000b13137291 */ /* 0x000fe200098f0c08 */
[----:B------:R-:W3:Y:S02]  /*0430*/  LDCU.64 UR22, c[0x0][0x4a0] ;  /* 0x00009400ff1677ac */ /* 0x000ee40008000a00 */
[----:B------:R-:W-:Y:S01]  /*0440*/  UMOV UR10, UR5 ;  /* 0x00000005000a7c82 */ /* 0x000fe20008000000 */
[----:B-1----:R-:W-:-:S02]  /*0450*/  UIMAD.WIDE.U32 UR4, UR13, UR20, URZ ;  /* 0x000000140d0472a5 */ /* 0x002fc4000f8e00ff */
[----:B------:R-:W-:Y:S02]  /*0460*/  UIADD3 UR11, UPT, UPT, -UR10, URZ, URZ ;  /* 0x000000ff0a0b7290 */ /* 0x000fe4000fffe1ff */
[----:B--2---:R-:W-:Y:S02]  /*0470*/  UISETP.NE.U32.AND UP0, UPT, UR26, URZ, UPT ;  /* 0x000000ff1a00728c */ /* 0x004fe4000bf05070 */
[----:B------:R-:W-:Y:S02]  /*0480*/  UIMAD UR11, UR29, UR11, UR25 ;  /* 0x0000000b1d0b72a4 */ /* 0x000fe4000f8e0219 */
[----:B------:R-:W-:Y:S02]  /*0490*/  UIMAD UR5, UR13, UR21, UR5 ;  /* 0x000000150d0572a4 */ /* 0x000fe4000f8e0205 */
[----:B------:R-:W-:Y:S02]  /*04a0*/  UISETP.GT.U32.AND UP2, UPT, UR29, UR11, UPT ;  /* 0x0000000b1d00728c */ /* 0x000fe4000bf44070 */
[----:B----4-:R-:W-:-:S02]  /*04b0*/  UIMAD.WIDE.U32 UR20, UR13, UR6, URZ ;  /* 0x000000060d1472a5 */ /* 0x010fc4000f8e00ff */
[----:B------:R-:W-:Y:S02]  /*04c0*/  ULOP3.LUT UR6, UR12, UR28, URZ, 0x3c, !UPT ;  /* 0x0000001c0c067292 */ /* 0x000fe4000f8e3cff */
[----:B------:R-:W-:Y:S02]  /*04d0*/  UISETP.NE.AND.EX UP0, UPT, UR27, URZ, UPT, UP0 ;  /* 0x000000ff1b00728c */ /* 0x000fe4000bf05300 */
[----:B---3--:R-:W-:Y:S01]  /*04e0*/  UIMAD.WIDE.U32 UR8, UR12, UR22, UR4 ;  /* 0x000000160c0872a5 */ /* 0x008fe2000f8e0004 */
[----:B------:R-:W1:Y:S02]  /*04f0*/  LDCU.64 UR26, c[0x0][0x528] ;  /* 0x0000a500ff1a77ac */ /* 0x000e640008000a00 */
[----:B------:R-:W-:Y:S02]  /*0500*/  @!UP2 UIADD3 UR11, UPT, UPT, UR11, -UR29, URZ ;  /* 0x8000001d0b0ba290 */ /* 0x000fe4000fffe0ff */
[----:B------:R-:W-:Y:S02]  /*0510*/  @!UP2 UIADD3 UR10, UPT, UPT, UR10, 0x1, URZ ;  /* 0x000000010a0aa890 */ /* 0x000fe4000fffe0ff */
[----:B------:R-:W-:-:S02]  /*0520*/  UISETP.GE.U32.AND UP1, UPT, UR11, UR29, UPT ;  /* 0x0000001d0b00728c */ /* 0x000fc4000bf26070 */
[----:B------:R-:W-:Y:S02]  /*0530*/  UISETP.GE.AND UP2, UPT, UR6, URZ, UPT ;  /* 0x000000ff0600728c */ /* 0x000fe4000bf46270 */
[----:B------:R-:W-:Y:S02]  /*0540*/  UIMAD UR21, UR13, UR7, UR21 ;  /* 0x000000070d1572a4 */ /* 0x000fe4000f8e0215 */
[----:B------:R-:W-:Y:S01]  /*0550*/  UIMAD UR7, UR12, UR23, UR9 ;  /* 0x000000170c0772a4 */ /* 0x000fe2000f8e0209 */
[----:B------:R-:W2:Y:S04]  /*0560*/  LDCU.64 UR22, c[0x0][0x3e8] ;  /* 0x00007d00ff1677ac */ /* 0x000ea80008000a00 */
[----:B------:R-:W-:Y:S02]  /*0570*/  @UP1 UIADD3 UR10, UPT, UPT, UR10, 0x1, URZ ;  /* 0x000000010a0a1890 */ /* 0x000fe4000fffe0ff */
[----:B------:R-:W-:Y:S01]  /*0580*/  UISETP.NE.AND UP1, UPT, UR28, URZ, UPT ;  /* 0x000000ff1c00728c */ /* 0x000fe2000bf25270 */
[----:B------:R-:W3:Y:S01]  /*0590*/  @UP0 LDCU UR25, c[0x0][0x384] ;  /* 0x00007080ff1907ac */ /* 0x000ee20008000800 */
[----:B------:R-:W-:-:S02]  /*05a0*/  @!UP2 UIADD3 UR10, UPT, UPT, -UR10, URZ, URZ ;  /* 0x000000ff0a0aa290 */ /* 0x000fc4000fffe1ff */
[----:B------:R-:W-:Y:S01]  /*05b0*/  UIADD3 UR9, UP2, UPT, UR15, UR8, URZ ;  /* 0x000000080f097290 */ /* 0x000fe2000ff5e0ff */
[----:B------:R-:W4:Y:S06]  /*05c0*/  LDCU.64 UR4, c[0x0][0x450] ;  /* 0x00008a00ff0477ac */ /* 0x000f2c0008000a00 */
[----:B------:R-:W-:Y:S02]  /*05d0*/  @!UP1 ULOP3.LUT UR10, URZ, UR28, URZ, 0x33, !UPT ;  /* 0x0000001cff0a9292 */ /* 0x000fe4000f8e33ff */
[----:B-1----:R-:W-:Y:S02]  /*05e0*/  ULEA UR8, UP1, UR9, UR26, 0x1 ;  /* 0x0000001a09087291 */ /* 0x002fe4000f8208ff */
[----:B------:R-:W-:Y:S01]  /*05f0*/  USHF.R.S32.HI UR6, URZ, 0x1f, UR10 ;  /* 0x0000001fff067899 */ /* 0x000fe2000801140a */
[----:B------:R-:W1:Y:S03]  /*0600*/  @UP0 LDCU UR26, c[0x0][0x38c] ;  /* 0x00007180ff1a07ac */ /* 0x000e660008000800 */
[----:B--2---:R-:W-:Y:S01]  /*0610*/  UIMAD UR6, UR6, UR22, URZ ;  /* 0x00000016060672a4 */ /* 0x004fe2000f8e02ff */
[----:B------:R-:W2:Y:S01]  /*0620*/  @UP0 LDCU.64 UR28, c[0x0][0x480] ;  /* 0x00009000ff1c07ac */ /* 0x000ea20008000a00 */
[----:B------:R-:W-:-:S02]  /*0630*/  UIADD3.X UR7, UPT, UPT, UR14, UR7, URZ, UP2, !UPT ;  /* 0x000000070e077290 */ /* 0x000fc400097fe4ff */
[----:B------:R-:W-:Y:S02]  /*0640*/  UIMAD.WIDE.U32 UR20, UR10, UR22, UR20 ;  /* 0x000000160a1472a5 */ /* 0x000fe4000f8e0014 */
[----:B------:R-:W-:Y:S02]  /*0650*/  UIMAD UR11, UR10, UR23, UR6 ;  /* 0x000000170a0b72a4 */ /* 0x000fe4000f8e0206 */
[----:B---3--:R-:W-:Y:S02]  /*0660*/  @UP0 UIMAD UR13, UR13, UR25, UR12 ;  /* 0x000000190d0d02a4 */ /* 0x008fe4000f8e020c */
[----:B------:R-:W-:Y:S02]  /*0670*/  ULEA.HI.X UR9, UR9, UR27, UR7, 0x1, UP1 ;  /* 0x0000001b09097291 */ /* 0x000fe400088f0c07 */
[----:B------:R-:W-:Y:S02]  /*0680*/  UIADD3 UR15, UP1, UPT, UR15, UR20, URZ ;  /* 0x000000140f0f7290 */ /* 0x000fe4000ff3e0ff */
[----:B------:R-:W-:-:S02]  /*0690*/  UIADD3 UR11, UPT, UPT, UR21, UR11, URZ ;  /* 0x0000000b150b7290 */ /* 0x000fc4000fffe0ff */
[----:B------:R-:W-:Y:S02]  /*06a0*/  @UP0 UIMAD UR13, UR13, UR24, URZ ;  /* 0x000000180d0d02a4 */ /* 0x000fe4000f8e02ff */
[----:B----4-:R-:W-:Y:S02]  /*06b0*/  ULEA UR22, UP2, UR15, UR4, 0x1 ;  /* 0x000000040f167291 */ /* 0x010fe4000f8408ff */
[----:B------:R-:W-:Y:S02]  /*06c0*/  UIADD3.X UR23, UPT, UPT, UR14, UR11, URZ, UP1, !UPT ;  /* 0x0000000b0e177290 */ /* 0x000fe40008ffe4ff */
[----:B-1----:R-:W-:Y:S02]  /*06d0*/  @UP0 UIMAD UR13, UR13, UR26, URZ ;  /* 0x0000001a0d0d02a4 */ /* 0x002fe4000f8e02ff */
[----:B------:R-:W-:Y:S01]  /*06e0*/  ULEA.HI.X UR23, UR15, UR5, UR23, 0x1, UP2 ;  /* 0x000000050f177291 */ /* 0x000fe200090f0c17 */
[----:B------:R-:W-:Y:S02]  /*06f0*/  UMOV UR4, URZ ;  /* 0x000000ff00047c82 */ /* 0x000fe40008000000 */
[----:B------:R-:W-:Y:S01]  /*0700*/  UMOV UR5, URZ ;  /* 0x000000ff00057c82 */ /* 0x000fe20008000000 */
[----:B--2---:R-:W-:-:S02]  /*0710*/  @UP0 UIMAD.WIDE UR4, UR13, 0x8, UR28 ;  /* 0x000000080d0408a5 */ /* 0x004fc4000f8e021c */
        /* <DEDUP_REMOVED lines=8> */
[----:B------:R2:W-:Y:S01]  /*07a0*/  STL [R1+0xc8], RZ ;  /* 0x0000c8ff01007387 */ /* 0x0005e20000100800 */
[----:B------:R-:W-:Y:S01]  /*07b0*/  UMOV UR20, UR8 ;  /* 0x0000000800147c82 */ /* 0x000fe20008000000 */
[----:B------:R-:W-:Y:S02]  /*07c0*/  UMOV UR21, UR9 ;  /* 0x0000000900157c82 */ /* 0x000fe40008000000 */
[----:B------:R2:W-:Y:S01]  /*07d0*/  STL [R1+0xcc], RZ ;  /* 0x0000ccff01007387 */ /* 0x0005e20000100800 */
[C---:B0-----:R-:W-:Y:S01]  /*07e0*/  IMAD.SHL.U32 R5, R79.reuse, 0x10, RZ ;  /* 0x000000104f057824 */ /* 0x041fe200078e00ff */
[----:B------:R-:W-:-:S04]  /*07f0*/  LOP3.LUT R0, R79, 0x1f, RZ, 0xc0, !PT ;  /* 0x0000001f4f007812 */ /* 0x000fc800078ec0ff */
[----:B-12---:R-:W-:-:S07]  /*0800*/  LOP3.LUT R5, R0, 0x3e00, R5, 0xf8, !PT ;  /* 0x00003e0000057812 */ /* 0x006fce00078ef805 */
.L_x_716:
[----:B0-----:R-:W0:Y:S01]  /*0810*/  LDCU UR27, c[0x0][0x388] ;  /* 0x00007100ff1b77ac */ /* 0x001e220008000800 */
[----:B------:R-:W-:Y:S01]  /*0820*/  IMAD.SHL.U32 R85, R79, 0x10, RZ ;  /* 0x000000104f557824 */ /* 0x000fe200078e00ff */
[----:B------:R-:W-:Y:S01]  /*0830*/  LOP3.LUT R45, R45, 0xfffffbff, RZ, 0xc0, !PT ;  /* 0xfffffbff2d2d7812 */ /* 0x000fe200078ec0ff */
[----:B------:R-:W-:Y:S01]  /*0840*/  USHF.L.U32 UR36, UR11, 0xb, URZ ;  /* 0x0000000b0b247899 */ /* 0x000fe200080006ff */
[----:B------:R-:W-:Y:S02]  /*0850*/  MOV R2, UR16 ;  /* 0x0000001000027c02 */ /* 0x000fe40008000f00 */
[----:B------:R-:W-:Y:S01]  /*0860*/  LOP3.LUT R78, R85, 0x3e00, RZ, 0xc0, !PT ;  /* 0x00003e00554e7812 */ /* 0x000fe200078ec0ff */
[----:B------:R-:W-:Y:S01]  /*0870*/  UIADD3 UR26, UPT, UPT, UR36, -0x800, URZ ;  /* 0xfffff800241a7890 */ /* 0x000fe2000fffe0ff */
[----:B------:R-:W-:Y:S02]  /*0880*/  MOV R3, UR17 ;  /* 0x0000001100037c02 */ /* 0x000fe40008000f00 */
[----:B------:R-:W-:-:S02]  /*0890*/  LOP3.LUT R77, R78, 0x1f, R79, 0xf8, !PT ;  /* 0x0000001f4e4d7812 */ /* 0x000fc400078ef84f */
[----:B------:R-:W-:Y:S01]  /*08a0*/  PRMT R0, RZ, 0x7610, R0 ;  /* 0x00007610ff007816 */ /* 0x000fe20000000000 */
[----:B------:R-:W-:Y:S01]  /*08b0*/  IMAD.WIDE.U32 R6, R5, 0x2, R2 ;  /* 0x0000000205067825 */ /* 0x000fe200078e0002 */
[C---:B------:R-:W-:Y:S02]  /*08c0*/  LOP3.LUT R76, R77.reuse, 0x20, RZ, 0xfc, !PT ;  /* 0x000000204d4c7812 */ /* 0x040fe400078efcff */
[C---:B------:R-:W-:Y:S01]  /*08d0*/  LOP3.LUT R75, R77.reuse, 0x40, RZ, 0xfc, !PT ;  /* 0x000000404d4b7812 */ /* 0x040fe200078efcff */
[----:B0-----:R-:W-:Y:S01]  /*08e0*/  UIADD3 UR8, UPT, UPT, -UR26, UR27, URZ ;  /* 0x0000001b1a087290 */ /* 0x001fe2000fffe1ff */
[C---:B------:R-:W-:Y:S02]  /*08f0*/  LOP3.LUT R74, R77.reuse, 0x60, RZ, 0xfc, !PT ;  /* 0x000000604d4a7812 */ /* 0x040fe400078efcff */
[C---:B------:R-:W-:Y:S02]  /*0900*/  SHF.L.U32 R4, R77.reuse, 0x1, RZ ;  /* 0x000000014d047819 */ /* 0x040fe400000006ff */
[----:B------:R-:W-:-:S02]  /*0910*/  LOP3.LUT R73, R77, 0x80, RZ, 0xfc, !PT ;  /* 0x000000804d497812 */ /* 0x000fc400078efcff */
[----:B------:R-:W-:Y:S02]  /*0920*/  ISETP.GE.AND P0, PT, R5, UR8, PT ;  /* 0x0000000805007c0c */ /* 0x000fe4000bf06270 */
[----:B------:R-:W-:Y:S02]  /*0930*/  ISETP.GE.AND P6, PT, R75, UR8, PT ;  /* 0x000000084b007c0c */ /* 0x000fe4000bfc6270 */
[----:B------:R-:W-:Y:S02]  /*0940*/  ISETP.GE.AND P5, PT, R74, UR8, PT ;  /* 0x000000084a007c0c */ /* 0x000fe4000bfa6270 */
[----:B------:R-:W-:Y:S02]  /*0950*/  IADD3 R2, P1, PT, R4, UR18, RZ ;  /* 0x0000001204027c10 */ /* 0x000fe4000ff3e0ff */
[----:B------:R-:W-:Y:S02]  /*0960*/  ISETP.GE.AND P4, PT, R73, UR8, PT ;  /* 0x0000000849007c0c */ /* 0x000fe4000bf86270 */
[----:B------:R-:W-:-:S02]  /*0970*/  IADD3.X R3, PT, PT, RZ, UR19, RZ, P1, !PT ;  /* 0x00000013ff037c10 */ /* 0x000fc40008ffe4ff */
[----:B------:R-:W-:Y:S02]  /*0980*/  LOP3.LUT R72, R77, 0xa0, RZ, 0xfc, !PT ;  /* 0x000000a04d487812 */ /* 0x000fe400078efcff */
[----:B------:R-:W-:Y:S02]  /*0990*/  @P0 LOP3.LUT R45, R45, 0x400, RZ, 0xfc, !PT ;  /* 0x000004002d2d0812 */ /* 0x000fe400078efcff */
[----:B------:R-:W-:Y:S02]  /*09a0*/  ISETP.GE.AND P0, PT, R76, UR8, PT ;  /* 0x000000084c007c0c */ /* 0x000fe4000bf06270 */
[----:B------:R-:W-:Y:S02]  /*09b0*/  LOP3.LUT R45, R45, 0xfffffdff, RZ, 0xc0, !PT ;  /* 0xfffffdff2d2d7812 */ /* 0x000fe400078ec0ff */
[----:B------:R-:W-:Y:S02]  /*09c0*/  ISETP.GE.AND P3, PT, R72, UR8, PT ;  /* 0x0000000848007c0c */ /* 0x000fe4000bf66270 */
[----:B------:R-:W-:-:S02]  /*09d0*/  LOP3.LUT R71, R77, 0xc0, RZ, 0xfc, !PT ;  /* 0x000000c04d477812 */ /* 0x000fc400078efcff */
[----:B------:R-:W-:Y:S02]  /*09e0*/  LOP3.LUT R70, R77, 0xe0, RZ, 0xfc, !PT ;  /* 0x000000e04d467812 */ /* 0x000fe400078efcff */
[----:B------:R-:W-:Y:S02]  /*09f0*/  ISETP.GE.AND P2, PT, R71, UR8, PT ;  /* 0x0000000847007c0c */ /* 0x000fe4000bf46270 */
[----:B------:R-:W-:Y:S02]  /*0a00*/  PRMT R14, RZ, 0x7610, R14 ;  /* 0x00007610ff0e7816 */ /* 0x000fe4000000000e */
[----:B------:R-:W-:Y:S02]  /*0a10*/  @P0 LOP3.LUT R45, R45, 0x200, RZ, 0xfc, !PT ;  /* 0x000002002d2d0812 */ /* 0x000fe400078efcff */
[----:B------:R-:W-:Y:S02]  /*0a20*/  IADD3 R4, P0, PT, R4, UR20, RZ ;  /* 0x0000001404047c10 */ /* 0x000fe4000ff1e0ff */
[----:B------:R-:W-:-:S02]  /*0a30*/  LOP3.LUT R45, R45, 0xfffffeff, RZ, 0xc0, !PT ;  /* 0xfffffeff2d2d7812 */ /* 0x000fc400078ec0ff */
[----:B------:R-:W-:Y:S01]  /*0a40*/  LOP3.LUT R69, R77, 0x100, RZ, 0xfc, !PT ;  /* 0x000001004d457812 */ /* 0x000fe200078efcff */
[----:B------:R-:W-:Y:S01]  /*0a50*/  IMAD.X R5, RZ, RZ, UR21, P0 ;  /* 0x00000015ff057e24 */ /* 0x000fe200080e06ff */
[----:B------:R-:W-:Y:S02]  /*0a60*/  @P6 LOP3.LUT R45, R45, 0x100, RZ, 0xfc, !PT ;  /* 0x000001002d2d6812 */ /* 0x000fe400078efcff */
[----:B------:R-:W-:Y:S01]  /*0a70*/  PRMT R9, RZ, 0x7610, R9 ;  /* 0x00007610ff097816 */ /* 0x000fe20000000009 */
[----:B------:R-:W-:Y:S01]  /*0a80*/  BAR.SYNC.DEFER_BLOCKING 0x0 ;  /* 0x0000000000007b1d */ /* 0x000fe20000010000 */
[C---:B------:R-:W-:Y:S02]  /*0a90*/  LOP3.LUT P1, RZ, R45.reuse, 0x200, RZ, 0xc0, !PT ;  /* 0x000002002dff7812 */ /* 0x040fe4000782c0ff */
[----:B------:R-:W-:Y:S02]  /*0aa0*/  LOP3.LUT R45, R45, 0xffffff7f, RZ, 0xc0, !PT ;  /* 0xffffff7f2d2d7812 */ /* 0x000fe400078ec0ff */
[----:B------:R-:W-:-:S02]  /*0ab0*/  PRMT R10, RZ, 0x7610, R10 ;  /* 0x00007610ff0a7816 */ /* 0x000fc4000000000a */
[----:B------:R-:W-:Y:S02]  /*0ac0*/  @P5 LOP3.LUT R45, R45, 0x80, RZ, 0xfc, !PT ;  /* 0x000000802d2d5812 */ /* 0x000fe400078efcff */
[----:B------:R-:W-:Y:S02]  /*0ad0*/  PRMT R8, RZ, 0x7610, R8 ;  /* 0x00007610ff087816 */ /* 0x000fe40000000008 */
[C---:B------:R-:W-:Y:S02]  /*0ae0*/  LOP3.LUT P0, RZ, R45.reuse, 0x400, RZ, 0xc0, !PT ;  /* 0x000004002dff7812 */ /* 0x040fe4000780c0ff */
[----:B------:R-:W-:Y:S02]  /*0af0*/  LOP3.LUT R45, R45, 0xffffffbf, RZ, 0xc0, !PT ;  /* 0xffffffbf2d2d7812 */ /* 0x000fe400078ec0ff */
[----:B------:R-:W-:Y:S02]  /*0b00*/  PRMT R15, RZ, 0x7610, R15 ;  /* 0x00007610ff0f7816 */ /* 0x000fe4000000000f */
[----:B------:R-:W-:-:S02]  /*0b10*/  @P4 LOP3.LUT R45, R45, 0x40, RZ, 0xfc, !PT ;  /* 0x000000402d2d4812 */ /* 0x000fc400078efcff */
[----:B------:R-:W-:Y:S02]  /*0b20*/  LOP3.LUT R68, R77, 0x120, RZ, 0xfc, !PT ;  /* 0x000001204d447812 */ /* 0x000fe400078efcff */
[----:B------:R-:W-:Y:S02]  /*0b30*/  LOP3.LUT R45, R45, 0xffffffdf, RZ, 0xc0, !PT ;  /* 0xffffffdf2d2d7812 */ /* 0x000fe400078ec0ff */
[----:B------:R-:W-:Y:S01]  /*0b40*/  PRMT R13, RZ, 0x7610, R13 ;  /* 0x00007610ff0d7816 */ /* 0x000fe2000000000d */
[----:B------:R-:W2:Y:S01]  /*0b50*/  @!P0 LDG.E.U16 R0, desc[UR34][R6.64] ;  /* 0x0000002206008981 */ /* 0x000ea2000c1e1500 */
[----:B------:R-:W-:Y:S02]  /*0b60*/  @P3 LOP3.LUT R45, R45, 0x20, RZ, 0xfc, !PT ;  /* 0x000000202d2d3812 */ /* 0x000fe400078efcff */
[----:B------:R-:W-:Y:S01]  /*0b70*/  ISETP.GE.AND P0, PT, R70, UR8, PT ;  /* 0x0000000846007c0c */ /* 0x000fe2000bf06270 */
[----:B------:R-:W3:Y:S01]  /*0b80*/  @!P6 LDG.E.U16 R9, desc[UR34][R6.64+0x80] ;  /* 0x000080220609e981 */ /* 0x000ee2000c1e1500 */
[----:B------:R-:W-:-:S02]  /*0b90*/  LOP3.LUT R45, R45, 0xffffffef, RZ, 0xc0, !PT ;  /* 0xffffffef2d2d7812 */ /* 0x000fc400078ec0ff */
[----:B------:R-:W-:Y:S01]  /*0ba0*/  LOP3.LUT R67, R77, 0x140, RZ, 0xfc, !PT ;  /* 0x000001404d437812 */ /* 0x000fe200078efcff */
[----:B------:R-:W4:Y:S01]  /*0bb0*/  @!P5 LDG.E.U16 R10, desc[UR34][R6.64+0xc0] ;  /* 0x0000c022060ad981 */ /* 0x000f22000c1e1500 */
[----:B------:R-:W-:Y:S02]  /*0bc0*/  @P2 LOP3.LUT R45, R45, 0x10, RZ, 0xfc, !PT ;  /* 0x000000102d2d2812 */ /* 0x000fe400078efcff */
[----:B------:R-:W-:Y:S01]  /*0bd0*/  PRMT R11, RZ, 0x7610, R11 ;  /* 0x00007610ff0b7816 */ /* 0x000fe2000000000b */
[----:B------:R-:W5:Y:S01]  /*0be0*/  @!P1 LDG.E.U16 R8, desc[UR34][R6.64+0x40] ;  /* 0x0000402206089981 */ /* 0x000f62000c1e1500 */
[----:B------:R-:W-:Y:S02]  /*0bf0*/  LOP3.LUT R45, R45, 0xfffffff7, RZ, 0xc0, !PT ;  /* 0xfffffff72d2d7812 */ /* 0x000fe400078ec0ff */
[----:B------:R-:W-:Y:S01]  /*0c00*/  PRMT R12, RZ, 0x7610, R12 ;  /* 0x00007610ff0c7816 */ /* 0x000fe2000000000c */
[----:B------:R-:W4:Y:S01]  /*0c10*/  @!P0 LDG.E.U16 R14, desc[UR34][R6.64+0x1c0] ;  /* 0x0001c022060e8981 */ /* 0x000f22000c1e1500 */
[----:B------:R-:W-:-:S02]  /*0c20*/  @P0 LOP3.LUT R45, R45, 0x8, RZ, 0xfc, !PT ;  /* 0x000000082d2d0812 */ /* 0x000fc400078efcff */
[----:B------:R-:W-:Y:S01]  /*0c30*/  ISETP.GE.AND P0, PT, R69, UR8, PT ;  /* 0x0000000845007c0c */ /* 0x000fe2000bf06270 */
[----:B------:R-:W4:Y:S01]  /*0c40*/  @!P2 LDG.E.U16 R13, desc[UR34][R6.64+0x180] ;  /* 0x00018022060da981 */ /* 0x000f22000c1e1500 */
[----:B------:R-:W-:Y:S02]  /*0c50*/  LOP3.LUT R45, R45, 0xfffffffb, RZ, 0xc0, !PT ;  /* 0xfffffffb2d2d7812 */ /* 0x000fe400078ec0ff */
[C---:B------:R-:W-:Y:S01]  /*0c60*/  LOP3.LUT R66, R77.reuse, 0x160, RZ, 0xfc, !PT ;  /* 0x000001604d427812 */ /* 0x040fe200078efcff */
[----:B------:R-:W4:Y:S01]  /*0c70*/  @!P4 LDG.E.U16 R11, desc[UR34][R6.64+0x100] ;  /* 0x00010022060bc981 */ /* 0x000f22000c1e1500 */
[C---:B------:R-:W-:Y:S02]  /*0c80*/  LOP3.LUT R65, R77.reuse, 0x180, RZ, 0xfc, !PT ;  /* 0x000001804d417812 */ /* 0x040fe400078efcff */
[----:B------:R-:W-:Y:S01]  /*0c90*/  LOP3.LUT R64, R77, 0x1a0, RZ, 0xfc, !PT ;  /* 0x000001a04d407812 */ /* 0x000fe200078efcff */
[----:B------:R-:W4:Y:S01]  /*0ca0*/  @!P3 LDG.E.U16 R12, desc[UR34][R6.64+0x140] ;  /* 0x00014022060cb981 */ /* 0x000f22000c1e1500 */
[----:B------:R-:W-:-:S02]  /*0cb0*/  ISETP.GE.AND P6, PT, R68, UR8, PT ;  /* 0x0000000844007c0c */ /* 0x000fc4000bfc6270 */
[----:B------:R-:W-:Y:S01]  /*0cc0*/  LOP3.LUT R63, R77, 0x1c0, RZ, 0xfc, !PT ;  /* 0x000001c04d3f7812 */ /* 0x000fe200078efcff */
[----:B------:R-:W4:Y:S01]  /*0cd0*/  @!P0 LDG.E.U16 R15, desc[UR34][R6.64+0x200] ;  /* 0x00020022060f8981 */ /* 0x000f22000c1e1500 */
[----:B------:R-:W-:Y:S02]  /*0ce0*/  @P0 LOP3.LUT R45, R45, 0x4, RZ, 0xfc, !PT ;  /* 0x000000042d2d0812 */ /* 0x000fe400078efcff */
[----:B------:R-:W-:Y:S02]  /*0cf0*/  ISETP.GE.AND P5, PT, R67, UR8, PT ;  /* 0x0000000843007c0c */ /* 0x000fe4000bfa6270 */
[----:B------:R-:W-:Y:S02]  /*0d00*/  LOP3.LUT R62, R77, 0x1e0, RZ, 0xfc, !PT ;  /* 0x000001e04d3e7812 */ /* 0x000fe400078efcff */
[----:B------:R-:W-:Y:S02]  /*0d10*/  ISETP.GE.AND P0, PT, R66, UR8, PT ;  /* 0x0000000842007c0c */ /* 0x000fe4000bf06270 */
        /* <DEDUP_REMOVED lines=8> */
[----:B------:R-:W4:Y:S01]  /*0da0*/  @!P6 LDG.E.U16 R16, desc[UR34][R6.64+0x240] ;  /* 0x000240220610e981 */ /* 0x000f22000c1e1500 */
[----:B------:R-:W-:Y:S02]  /*0db0*/  PRMT R20, RZ, 0x7610, R20 ;  /* 0x00007610ff147816 */ /* 0x000fe40000000014 */
[----:B------:R-:W-:Y:S01]  /*0dc0*/  PRMT R21, RZ, 0x7610, R21 ;  /* 0x00007610ff157816 */ /* 0x000fe20000000015 */
[----:B------:R-:W4:Y:S01]  /*0dd0*/  @!P5 LDG.E.U16 R17, desc[UR34][R6.64+0x280] ;  /* 0x000280220611d981 */ /* 0x000f22000c1e1500 */
[----:B------:R-:W-:-:S03]  /*0de0*/  PRMT R22, RZ, 0x7610, R22 ;  /* 0x00007610ff167816 */ /* 0x000fc60000000016 */
[----:B------:R-:W4:Y:S04]  /*0df0*/  @!P0 LDG.E.U16 R18, desc[UR34][R6.64+0x2c0] ;  /* 0x0002c02206128981 */ /* 0x000f28000c1e1500 */
[----:B------:R-:W4:Y:S04]  /*0e00*/  @!P1 LDG.E.U16 R19, desc[UR34][R6.64+0x300] ;  /* 0x0003002206139981 */ /* 0x000f28000c1e1500 */
[----:B------:R-:W4:Y:S04]  /*0e10*/  @!P2 LDG.E.U16 R20, desc[UR34][R6.64+0x340] ;  /* 0x000340220614a981 */ /* 0x000f28000c1e1500 */
[----:B------:R-:W4:Y:S04]  /*0e20*/  @!P3 LDG.E.U16 R21, desc[UR34][R6.64+0x380] ;  /* 0x000380220615b981 */ /* 0x000f28000c1e1500 */
[----:B------:R0:W4:Y:S01]  /*0e30*/  @!P4 LDG.E.U16 R22, desc[UR34][R6.64+0x3c0] ;  /* 0x0003c0220616c981 */ /* 0x000122000c1e1500 */
[----:B------:R-:W1:Y:S01]  /*0e40*/  S2R R32, SR_LANEID ;  /* 0x0000000000207919 */ /* 0x000e620000000000 */
[----:B------:R-:W0:Y:S01]  /*0e50*/  S2UR UR8, SR_CgaCtaId ;  /* 0x00000000000879c3 */ /* 0x000e220000008800 */
[----:B------:R-:W-:Y:S01]  /*0e60*/  UMOV UR24, 0x400 ;  /* 0x0000040000187882 */ /* 0x000fe20000000000 */
[----:B------:R-:W-:Y:S01]  /*0e70*/  LOP3.LUT R45, R45, 0xfffffffd, RZ, 0xc0, !PT ;  /* 0xfffffffd2d2d7812 */ /* 0x000fe200078ec0ff */
[----:B0-----:R-:W-:Y:S01]  /*0e80*/  ULEA UR24, UR8, UR24, 0x18 ;  /* 0x0000001808187291 */ /* 0x001fe2000f8ec0ff */
[----:B-1----:R-:W-:-:S04]  /*0e90*/  IADD3 R23, PT, PT, R78, R32, RZ ;  /* 0x000000204e177210 */ /* 0x002fc80007ffe0ff */
[CC--:B------:R-:W-:Y:S02]  /*0ea0*/  LEA.HI.SX32 R24, R23.reuse, R23.reuse, 0x1b ;  /* 0x0000001717187211 */ /* 0x0c0fe400078fdaff */
[C---:B------:R-:W-:Y:S02]  /*0eb0*/  IADD3 R6, PT, PT, R23.reuse, 0x60, RZ ;  /* 0x0000006017067810 */ /* 0x040fe40007ffe0ff */
[----:B------:R-:W-:Y:S01]  /*0ec0*/  LEA R150, R24, UR24, 0x1 ;  /* 0x0000001818967c11 */ /* 0x000fe2000f8e08ff */
[C---:B------:R-:W-:Y:S01]  /*0ed0*/  VIADD R26, R23.reuse, 0x40 ;  /* 0x00000040171a7836 */ /* 0x040fe20000000000 */
[C---:B------:R-:W-:Y:S02]  /*0ee0*/  IADD3 R24, PT, PT, R23.reuse, 0x20, RZ ;  /* 0x0000002017187810 */ /* 0x040fe40007ffe0ff */
[----:B------:R-:W-:Y:S01]  /*0ef0*/  LEA.HI.SX32 R6, R6, R23, 0x1b ;  /* 0x0000001706067211 */ /* 0x000fe200078fdaff */
[C---:B------:R-:W-:Y:S01]  /*0f00*/  VIADD R30, R23.reuse, 0xa0 ;  /* 0x000000a0171e7836 */ /* 0x040fe20000000000 */
[----:B------:R-:W-:-:S02]  /*0f10*/  IADD3 R28, PT, PT, R23, 0x80, RZ ;  /* 0x00000080171c7810 */ /* 0x000fc40007ffe0ff */
[-C--:B------:R-:W-:Y:S02]  /*0f20*/  LEA.HI.SX32 R24, R24, R23.reuse, 0x1b ;  /* 0x0000001718187211 */ /* 0x080fe400078fdaff */
[-C--:B------:R-:W-:Y:S02]  /*0f30*/  LEA.HI.SX32 R26, R26, R23.reuse, 0x1b ;  /* 0x000000171a1a7211 */ /* 0x080fe400078fdaff */
[----:B------:R-:W-:Y:S02]  /*0f40*/  LEA R147, R6, UR24, 0x1 ;  /* 0x0000001806937c11 */ /* 0x000fe4000f8e08ff */
[----:B------:R-:W-:Y:S02]  /*0f50*/  IADD3 R6, PT, PT, R23, 0xe0, RZ ;  /* 0x000000e017067810 */ /* 0x000fe40007ffe0ff */
[-C--:B------:R-:W-:Y:S02]  /*0f60*/  LEA.HI.SX32 R28, R28, R23.reuse, 0x1b ;  /* 0x000000171c1c7211 */ /* 0x080fe400078fdaff */
[----:B------:R-:W-:-:S02]  /*0f70*/  LEA.HI.SX32 R30, R30, R23, 0x1b ;  /* 0x000000171e1e7211 */ /* 0x000fc400078fdaff */
[----:B------:R-:W-:Y:S01]  /*0f80*/  LEA R149, R24, UR24, 0x1 ;  /* 0x0000001818957c11 */ /* 0x000fe2000f8e08ff */
[C---:B------:R-:W-:Y:S01]  /*0f90*/  VIADD R24, R23.reuse, 0x100 ;  /* 0x0000010017187836 */ /* 0x040fe20000000000 */
[----:B------:R-:W-:Y:S02]  /*0fa0*/  LEA R148, R26, UR24, 0x1 ;  /* 0x000000181a947c11 */ /* 0x000fe4000f8e08ff */
[----:B------:R-:W-:Y:S02]  /*0fb0*/  LEA.HI.SX32 R6, R6, R23, 0x1b ;  /* 0x0000001706067211 */ /* 0x000fe400078fdaff */
[----:B------:R-:W-:Y:S02]  /*0fc0*/  LEA R146, R28, UR24, 0x1 ;  /* 0x000000181c927c11 */ /* 0x000fe4000f8e08ff */
[----:B------:R-:W-:Y:S02]  /*0fd0*/  LEA R145, R30, UR24, 0x1 ;  /* 0x000000181e917c11 */ /* 0x000fe4000f8e08ff */
[----:B------:R-:W-:-:S02]  /*0fe0*/  IADD3 R26, PT, PT, R23, 0x120, RZ ;  /* 0x00000120171a7810 */ /* 0x000fc40007ffe0ff */
[----:B------:R-:W-:Y:S02]  /*0ff0*/  IADD3 R28, PT, PT, R23, 0x140, RZ ;  /* 0x00000140171c7810 */ /* 0x000fe40007ffe0ff */
[----:B------:R-:W-:Y:S02]  /*1000*/  @P6 LOP3.LUT R45, R45, 0x2, RZ, 0xfc, !PT ;  /* 0x000000022d2d6812 */ /* 0x000fe400078efcff */
[----:B------:R-:W-:Y:S02]  /*1010*/  LEA R142, R6, UR24, 0x1 ;  /* 0x00000018068e7c11 */ /* 0x000fe4000f8e08ff */
[-C--:B------:R-:W-:Y:S02]  /*1020*/  LEA.HI.SX32 R24, R24, R23.reuse, 0x1b ;  /* 0x0000001718187211 */ /* 0x080fe400078fdaff */
[----:B------:R-:W-:Y:S02]  /*1030*/  IADD3 R6, PT, PT, R23, 0x180, RZ ;  /* 0x0000018017067810 */ /* 0x000fe40007ffe0ff */
[----:B------:R-:W-:-:S02]  /*1040*/  LEA.HI.SX32 R26, R26, R23, 0x1b ;  /* 0x000000171a1a7211 */ /* 0x000fc400078fdaff */
[----:B------:R-:W-:Y:S02]  /*1050*/  P2R R25, PR, RZ, 0x40 ;  /* 0x00000040ff197803 */ /* 0x000fe40000000000 */
[-C--:B------:R-:W-:Y:S02]  /*1060*/  LEA.HI.SX32 R28, R28, R23.reuse, 0x1b ;  /* 0x000000171c1c7211 */ /* 0x080fe400078fdaff */
[----:B------:R-:W-:Y:S02]  /*1070*/  LOP3.LUT P6, RZ, R45, 0x4, RZ, 0xc0, !PT ;  /* 0x000000042dff7812 */ /* 0x000fe400078cc0ff */
[----:B------:R-:W-:Y:S02]  /*1080*/  LEA R140, R24, UR24, 0x1 ;  /* 0x00000018188c7c11 */ /* 0x000fe4000f8e08ff */
[----:B------:R-:W-:Y:S02]  /*1090*/  LEA.HI.SX32 R6, R6, R23, 0x1b ;  /* 0x0000001706067211 */ /* 0x000fe400078fdaff */
[----:B------:R-:W-:-:S02]  /*10a0*/  LEA R138, R26, UR24, 0x1 ;  /* 0x000000181a8a7c11 */ /* 0x000fc4000f8e08ff */
[----:B------:R-:W-:Y:S02]  /*10b0*/  LEA R136, R28, UR24, 0x1 ;  /* 0x000000181c887c11 */ /* 0x000fe4000f8e08ff */
[----:B------:R-:W-:Y:S02]  /*10c0*/  P2R R27, PR, RZ, 0x40 ;  /* 0x00000040ff1b7803 */ /* 0x000fe40000000000 */
[C---:B------:R-:W-:Y:S02]  /*10d0*/  LOP3.LUT P6, RZ, R45.reuse, 0x8, RZ, 0xc0, !PT ;  /* 0x000000082dff7812 */ /* 0x040fe400078cc0ff */
        /* <DEDUP_REMOVED lines=14> */
[----:B------:R-:W-:Y:S01]  /*11c0*/  LOP3.LUT P6, RZ, R45, 0x400, RZ, 0xc0, !PT ;  /* 0x000004002dff7812 */ /* 0x000fe200078cc0ff */
[----:B--2---:R0:W-:Y:S02]  /*11d0*/  STS.U16 [R150], R0 ;  /* 0x0000000096007388 */ /* 0x0041e40000000400 */
[----:B0-----:R-:W-:-:S04]  /*11e0*/  IADD3 R0, PT, PT, R23, 0xc0, RZ ;  /* 0x000000c017007810 */ /* 0x001fc80007ffe0ff */
[----:B------:R-:W-:Y:S01]  /*11f0*/  LEA.HI.SX32 R0, R0, R23, 0x1b ;  /* 0x0000001700007211 */ /* 0x000fe200078fdaff */
[----:B-----5:R0:W-:Y:S03]  /*1200*/  STS.U16 [R149+0x40], R8 ;  /* 0x0000400895007388 */ /* 0x0201e60000000400 */
[----:B------:R-:W-:Y:S01]  /*1210*/  LEA R144, R0, UR24, 0x1 ;  /* 0x0000001800907c11 */ /* 0x000fe2000f8e08ff */
[C---:B------:R-:W-:Y:S01]  /*1220*/  VIADD R0, R23.reuse, 0x160 ;  /* 0x0000016017007836 */ /* 0x040fe20000000000 */
[----:B---3--:R-:W-:Y:S04]  /*1230*/  STS.U16 [R148+0x80], R9 ;  /* 0x0000800994007388 */ /* 0x008fe80000000400 */
[----:B----4-:R1:W-:Y:S01]  /*1240*/  STS.U16 [R147+0xc0], R10 ;  /* 0x0000c00a93007388 */ /* 0x0103e20000000400 */
[----:B0-----:R-:W-:-:S03]  /*1250*/  IADD3 R8, PT, PT, R23, 0x1a0, RZ ;  /* 0x000001a017087810 */ /* 0x001fc60007ffe0ff */
[----:B------:R-:W-:Y:S01]  /*1260*/  STS.U16 [R146+0x100], R11 ;  /* 0x0001000b92007388 */ /* 0x000fe20000000400 */
[----:B------:R-:W-:-:S03]  /*1270*/  LEA.HI.SX32 R0, R0, R23, 0x1b ;  /* 0x0000001700007211 */ /* 0x000fc600078fdaff */
[----:B------:R0:W-:Y:S01]  /*1280*/  STS.U16 [R145+0x140], R12 ;  /* 0x0001400c91007388 */ /* 0x0001e20000000400 */
[C---:B-1----:R-:W-:Y:S01]  /*1290*/  VIADD R10, R23.reuse, 0x1c0 ;  /* 0x000001c0170a7836 */ /* 0x042fe20000000000 */
[-C--:B------:R-:W-:Y:S02]  /*12a0*/  LEA.HI.SX32 R8, R8, R23.reuse, 0x1b ;  /* 0x0000001708087211 */ /* 0x080fe400078fdaff */
[----:B------:R-:W-:Y:S01]  /*12b0*/  STS.U16 [R144+0x180], R13 ;  /* 0x0001800d90007388 */ /* 0x000fe20000000400 */
[----:B------:R-:W-:Y:S02]  /*12c0*/  LEA R134, R0, UR24, 0x1 ;  /* 0x0000001800867c11 */ /* 0x000fe4000f8e08ff */
[----:B------:R-:W-:Y:S02]  /*12d0*/  LEA.HI.SX32 R10, R10, R23, 0x1b ;  /* 0x000000170a0a7211 */ /* 0x000fe400078fdaff */
[----:B0-----:R-:W-:Y:S01]  /*12e0*/  IADD3 R12, PT, PT, R23, 0x1e0, RZ ;  /* 0x000001e0170c7810 */ /* 0x001fe20007ffe0ff */
[----:B------:R-:W-:Y:S01]  /*12f0*/  STS.U16 [R142+0x1c0], R14 ;  /* 0x0001c00e8e007388 */ /* 0x000fe20000000400 */
[----:B------:R-:W-:-:S02]  /*1300*/  LEA R130, R8, UR24, 0x1 ;  /* 0x0000001808827c11 */ /* 0x000fc4000f8e08ff */
[----:B------:R-:W-:Y:S01]  /*1310*/  LEA.HI.SX32 R12, R12, R23, 0x1b ;  /* 0x000000170c0c7211 */ /* 0x000fe200078fdaff */
[----:B------:R-:W-:Y:S01]  /*1320*/  STS.U16 [R140+0x200], R15 ;  /* 0x0002000f8c007388 */ /* 0x000fe20000000400 */
[----:B------:R-:W-:Y:S01]  /*1330*/  LEA R128, R10, UR24, 0x1 ;  /* 0x000000180a807c11 */ /* 0x000fe2000f8e08ff */
[----:B------:R-:W-:Y:S01]  /*1340*/  IMAD R23, R32, 0xf, R23 ;  /* 0x0000000f20177824 */ /* 0x000fe200078e0217 */
[----:B------:R-:W-:Y:S01]  /*1350*/  LEA R126, R12, UR24, 0x1 ;  /* 0x000000180c7e7c11 */ /* 0x000fe2000f8e08ff */
[----:B------:R-:W-:Y:S04]  /*1360*/  STS.U16 [R138+0x240], R16 ;  /* 0x000240108a007388 */ /* 0x000fe80000000400 */
[----:B------:R-:W-:Y:S04]  /*1370*/  STS.U16 [R136+0x280], R17 ;  /* 0x0002801188007388 */ /* 0x000fe80000000400 */
[----:B------:R0:W-:Y:S01]  /*1380*/  STS.U16 [R134+0x2c0], R18 ;  /* 0x0002c01286007388 */ /* 0x0001e20000000400 */
[----:B------:R-:W-:-:S03]  /*1390*/  VIADD R6, R23, 0x2 ;  /* 0x0000000217067836 */ /* 0x000fc60000000000 */
[----:B------:R-:W-:Y:S01]  /*13a0*/  STS.U16 [R132+0x300], R19 ;  /* 0x0003001384007388 */ /* 0x000fe20000000400 */
[----:B------:R-:W-:-:S03]  /*13b0*/  VIADD R12, R23, 0x5 ;  /* 0x00000005170c7836 */ /* 0x000fc60000000000 */
[----:B------:R1:W-:Y:S01]  /*13c0*/  STS.U16 [R130+0x340], R20 ;  /* 0x0003401482007388 */ /* 0x0003e20000000400 */
[C---:B------:R-:W-:Y:S01]  /*13d0*/  VIADD R24, R23.reuse, 0xb ;  /* 0x0000000b17187836 */ /* 0x040fe20000000000 */
[C---:B------:R-:W-:Y:S01]  /*13e0*/  IADD3 R0, PT, PT, R23.reuse, 0x1, RZ ;  /* 0x0000000117007810 */ /* 0x040fe20007ffe0ff */
[C---:B0-----:R-:W-:Y:S01]  /*13f0*/  VIADD R18, R23.reuse, 0x8 ;  /* 0x0000000817127836 */ /* 0x041fe20000000000 */
[----:B------:R-:W-:Y:S01]  /*1400*/  STS.U16 [R128+0x380], R21 ;  /* 0x0003801580007388 */ /* 0x000fe20000000400 */
[C---:B------:R-:W-:Y:S01]  /*1410*/  VIADD R30, R23.reuse, 0xe ;  /* 0x0000000e171e7836 */ /* 0x040fe20000000000 */
[C---:B------:R-:W-:Y:S02]  /*1420*/  IADD3 R8, PT, PT, R23.reuse, 0x3, RZ ;  /* 0x0000000317087810 */ /* 0x040fe40007ffe0ff */
[----:B------:R0:W-:Y:S01]  /*1430*/  STS.U16 [R126+0x3c0], R22 ;  /* 0x0003c0167e007388 */ /* 0x0001e20000000400 */
[C---:B------:R-:W-:Y:S02]  /*1440*/  IADD3 R10, PT, PT, R23.reuse, 0x4, RZ ;  /* 0x00000004170a7810 */ /* 0x040fe40007ffe0ff */
[----:B------:R-:W-:-:S02]  /*1450*/  IADD3 R14, PT, PT, R23, 0x6, RZ ;  /* 0x00000006170e7810 */ /* 0x000fc40007ffe0ff */
[C---:B------:R-:W-:Y:S02]  /*1460*/  IADD3 R16, PT, PT, R23.reuse, 0x7, RZ ;  /* 0x0000000717107810 */ /* 0x040fe40007ffe0ff */
[C---:B-1----:R-:W-:Y:S02]  /*1470*/  IADD3 R20, PT, PT, R23.reuse, 0x9, RZ ;  /* 0x0000000917147810 */ /* 0x042fe40007ffe0ff */
[C---:B------:R-:W-:Y:S02]  /*1480*/  IADD3 R26, PT, PT, R23.reuse, 0xc, RZ ;  /* 0x0000000c171a7810 */ /* 0x040fe40007ffe0ff */
[C---:B0-----:R-:W-:Y:S02]  /*1490*/  IADD3 R22, PT, PT, R23.reuse, 0xa, RZ ;  /* 0x0000000a17167810 */ /* 0x041fe40007ffe0ff */
[C---:B------:R-:W-:Y:S02]  /*14a0*/  IADD3 R28, PT, PT, R23.reuse, 0xd, RZ ;  /* 0x0000000d171c7810 */ /* 0x040fe40007ffe0ff */
[----:B------:R-:W-:-:S02]  /*14b0*/  IADD3 R32, PT, PT, R23, 0xf, RZ ;  /* 0x0000000f17207810 */ /* 0x000fc40007ffe0ff */
        /* <DEDUP_REMOVED lines=15> */
[----:B------:R-:W-:Y:S02]  /*15b0*/  LEA.HI.SX32 R23, R23, R23, 0x1b ;  /* 0x0000001717177211 */ /* 0x000fe400078fdaff */
[----:B------:R-:W-:Y:S02]  /*15c0*/  LEA R165, R0, UR24, 0x1 ;  /* 0x0000001800a57c11 */ /* 0x000fe4000f8e08ff */
[----:B------:R-:W-:Y:S01]  /*15d0*/  LEA R129, R23, UR24, 0x1 ;  /* 0x0000001817817c11 */ /* 0x000fe2000f8e08ff */
[----:B------:R-:W-:Y:S01]  /*15e0*/  NOP ;  /* 0x0000000000007918 */ /* 0x000fe20000000000 */
[----:B------:R-:W-:-:S03]  /*15f0*/  LEA R164, R6, UR24, 0x1 ;  /* 0x0000001806a47c11 */ /* 0x000fc6000f8e08ff */
[----:B------:R-:W-:Y:S01]  /*1600*/  LDS.U16 R44, [R129] ;  /* 0x00000000812c7984 */ /* 0x000fe20000000400 */
[----:B------:R-:W-:Y:S02]  /*1610*/  LEA R163, R8, UR24, 0x1 ;  /* 0x0000001808a37c11 */ /* 0x000fe4000f8e08ff */
        /* <DEDUP_REMOVED lines=17> */
[----:B------:R-:W-:-:S03]  /*1730*/  LEA R151, R32, UR24, 0x1 ;  /* 0x0000001820977c11 */ /* 0x000fc6000f8e08ff */
        /* <DEDUP_REMOVED lines=74> */
[----:B------:R-:W-:-:S02]  /*1be0*/  PRMT R33, RZ, 0x7610, R33 ;  /* 0x00007610ff217816 */ /* 0x000fc40000000021 */
[----:B------:R-:W-:Y:S01]  /*1bf0*/  PRMT R34, RZ, 0x7610, R34 ;  /* 0x00007610ff227816 */ /* 0x000fe20000000022 */
[----:B--2---:R-:W-:Y:S04]  /*1c00*/  STS.U16 [R150], R9 ;  /* 0x0000000996007388 */ /* 0x004fe80000000400 */
[----:B---3--:R-:W-:Y:S04]  /*1c10*/  STS.U16 [R149+0x40], R11 ;  /* 0x0000400b95007388 */ /* 0x008fe80000000400 */
[----:B----4-:R-:W-:Y:S04]  /*1c20*/  STS.U16 [R148+0x80], R15 ;  /* 0x0000800f94007388 */ /* 0x010fe80000000400 */
[----:B-----5:R-:W-:Y:S04]  /*1c30*/  STS.U16 [R147+0xc0], R17 ;  /* 0x0000c01193007388 */ /* 0x020fe80000000400 */
        /* <DEDUP_REMOVED lines=13> */
[----:B------:R-:W5:Y:S04]  /*1d10*/  LDS.U16 R0, [R129] ;  /* 0x0000000081007984 */ /* 0x000f680000000400 */
[----:B------:R-:W5:Y:S04]  /*1d20*/  LDS.U16 R2, [R165+0x2] ;  /* 0x00000200a5027984 */ /* 0x000f680000000400 */
[----:B------:R-:W5:Y:S04]  /*1d30*/  LDS.U16 R3, [R164+0x4] ;  /* 0x00000400a4037984 */ /* 0x000f680000000400 */
[----:B------:R-:W-:Y:S04]  /*1d40*/  LDS.U16 R9, [R163+0x6] ;  /* 0x00000600a3097984 */ /* 0x000fe80000000400 */
[----:B------:R-:W5:Y:S04]  /*1d50*/  LDS.U16 R11, [R162+0x8] ;  /* 0x00000800a20b7984 */ /* 0x000f680000000400 */
[----:B------:R-:W-:Y:S04]  /*1d60*/  LDS.U16 R12, [R161+0xa] ;  /* 0x00000a00a10c7984 */ /* 0x000fe80000000400 */
        /* <DEDUP_REMOVED lines=28> */
[----:B0-----:R-:W-:-:S11]  /*1f30*/  PRMT R38, RZ, 0x7610, R38 ;  /* 0x00007610ff267816 */ /* 0x001fd60000000026 */
[----:B------:R-:W5:Y:S01]  /*1f40*/  @!P6 LDG.E.U16 R37, desc[UR34][R4.64+0x1c0] ;  /* 0x0001c0220425e981 */ /* 0x000f62000c1e1500 */
[----:B------:R-:W-:Y:S02]  /*1f50*/  ISETP.NE.AND P6, PT, R81, RZ, PT ;  /* 0x000000ff5100720c */ /* 0x000fe40003fc5270 */
[----:B-1----:R-:W-:Y:S02]  /*1f60*/  PRMT R39, RZ, 0x7610, R39 ;  /* 0x00007610ff277816 */ /* 0x002fe40000000027 */
[----:B--2---:R-:W-:Y:S02]  /*1f70*/  PRMT R40, RZ, 0x7610, R40 ;  /* 0x00007610ff287816 */ /* 0x004fe40000000028 */
[----:B---3--:R-:W-:Y:S02]  /*1f80*/  PRMT R46, RZ, 0x7610, R46 ;  /* 0x00007610ff2e7816 */ /* 0x008fe4000000002e */
[----:B----4-:R-:W-:Y:S02]  /*1f90*/  PRMT R47, RZ, 0x7610, R47 ;  /* 0x00007610ff2f7816 */ /* 0x010fe4000000002f */
[----:B-----5:R-:W-:Y:S01]  /*1fa0*/  PRMT R48, RZ, 0x7610, R48 ;  /* 0x00007610ff307816 */ /* 0x020fe20000000030 */
[----:B------:R-:W2:Y:S04]  /*1fb0*/  @!P5 LDG.E.U16 R40, desc[UR34][R4.64+0x280] ;  /* 0x000280220428d981 */ /* 0x000ea8000c1e1500 */
[----:B------:R-:W3:Y:S01]  /*1fc0*/  @!P6 LDG.E.U16 R38, desc[UR34][R4.64+0x200] ;  /* 0x000200220426e981 */ /* 0x000ee2000c1e1500 */
[----:B------:R-:W-:-:S02]  /*1fd0*/  ISETP.NE.AND P6, PT, R82, RZ, PT ;  /* 0x000000ff5200720c */ /* 0x000fc40003fc5270 */
[----:B------:R-:W-:Y:S01]  /*1fe0*/  PRMT R49, RZ, 0x7610, R49 ;  /* 0x00007610ff317816 */ /* 0x000fe20000000031 */
[----:B------:R-:W4:Y:S01]  /*1ff0*/  @!P0 LDG.E.U16 R46, desc[UR34][R4.64+0x2c0] ;  /* 0x0002c022042e8981 */ /* 0x000f22000c1e1500 */
[----:B------:R-:W-:-:S03]  /*2000*/  PRMT R50, RZ, 0x7610, R50 ;  /* 0x00007610ff327816 */ /* 0x000fc60000000032 */
[----:B------:R-:W5:Y:S04]  /*2010*/  @!P1 LDG.E.U16 R47, desc[UR34][R4.64+0x300] ;  /* 0x00030022042f9981 */ /* 0x000f68000c1e1500 */
[----:B------:R-:W5:Y:S04]  /*2020*/  @!P2 LDG.E.U16 R48, desc[UR34][R4.64+0x340] ;  /* 0x000340220430a981 */ /* 0x000f68000c1e1500 */
[----:B------:R-:W2:Y:S04]  /*2030*/  @!P6 LDG.E.U16 R39, desc[UR34][R4.64+0x240] ;  /* 0x000240220427e981 */ /* 0x000ea8000c1e1500 */
[----:B------:R-:W5:Y:S04]  /*2040*/  @!P3 LDG.E.U16 R49, desc[UR34][R4.64+0x380] ;  /* 0x000380220431b981 */ /* 0x000f68000c1e1500 */
[----:B------:R-:W5:Y:S04]  /*2050*/  @!P4 LDG.E.U16 R50, desc[UR34][R4.64+0x3c0] ;  /* 0x0003c0220432c981 */ /* 0x000f68000c1e1500 */
        /* <DEDUP_REMOVED lines=23> */
[----:B------:R-:W-:-:S03]  /*21d0*/  SHF.L.U32 R0, R0, 0x10, RZ ;  /* 0x0000001000007819 */ /* 0x000fc600000006ff */
[----:B------:R-:W-:Y:S04]  /*21e0*/  STL [R1+0x64], R159 ;  /* 0x0000649f01007387 */ /* 0x000fe80000100800 */
[----:B------:R-:W-:Y:S04]  /*21f0*/  STL [R1+0x60], R158 ;  /* 0x0000609e01007387 */ /* 0x000fe80000100800 */
[----:B------:R-:W-:Y:S04]  /*2200*/  STL [R1+0x5c], R157 ;  /* 0x00005c9d01007387 */ /* 0x000fe80000100800 */
[----:B------:R-:W-:Y:S04]  /*2210*/  STL [R1+0x58], R156 ;  /* 0x0000589c01007387 */ /* 0x000fe80000100800 */
[----:B------:R-:W-:Y:S01]  /*2220*/  STL [R1+0x54], R155 ;  /* 0x0000549b01007387 */ /* 0x000fe20000100800 */
[----:B------:R-:W-:-:S03]  /*2230*/  FADD.FTZ R61, R0, UR7 ;  /* 0x00000007003d7e21 */ /* 0x000fc60008010000 */
[----:B------:R-:W-:Y:S04]  /*2240*/  STL [R1+0x50], R154 ;  /* 0x0000509a01007387 */ /* 0x000fe80000100800 */
[----:B------:R-:W-:Y:S04]  /*2250*/  STL [R1+0x4c], R153 ;  /* 0x00004c9901007387 */ /* 0x000fe80000100800 */
[----:B------:R-:W-:Y:S04]  /*2260*/  STL [R1+0x48], R152 ;  /* 0x0000489801007387 */ /* 0x000fe80000100800 */
[----:B------:R-:W-:Y:S01]  /*2270*/  STL [R1+0x44], R151 ;  /* 0x0000449701007387 */ /* 0x000fe20000100800 */
[----:B------:R-:W-:Y:S01]  /*2280*/  FSETP.GTU.FTZ.AND P5, PT, R61, 20, PT ;  /* 0x41a000003d00780b */ /* 0x000fe20003fbc000 */
        /* <DEDUP_REMOVED lines=13> */
[----:B------:R-:W-:Y:S01]  /*2360*/  SHF.L.U32 R28, R28, 0x10, RZ ;  /* 0x000000101c1c7819 */ /* 0x000fe200000006ff */
[----:B------:R-:W-:Y:S01]  /*2370*/  STS.U16 [R150], R30 ;  /* 0x0000001e96007388 */ /* 0x000fe20000000400 */
[----:B------:R-:W-:-:S03]  /*2380*/  SHF.L.U32 R29, R29, 0x10, RZ ;  /* 0x000000101d1d7819 */ /* 0x000fc600000006ff */
[----:B------:R-:W-:Y:S04]  /*2390*/  STS.U16 [R149+0x40], R31 ;  /* 0x0000401f95007388 */ /* 0x000fe80000000400 */
[----:B------:R-:W-:Y:S01]  /*23a0*/  STS.U16 [R148+0x80], R32 ;  /* 0x0000802094007388 */ /* 0x000fe20000000400 */
[----:B------:R-:W0:Y:S03]  /*23b0*/  S2UR UR25, SR_CTAID.X ;  /* 0x00000000001979c3 */ /* 0x000e260000002500 */
[----:B------:R-:W-:Y:S01]  /*23c0*/  STS.U16 [R147+0xc0], R33 ;  /* 0x0000c02193007388 */ /* 0x000fe20000000400 */
[----:B------:R-:W-:Y:S03]  /*23d0*/  BSSY.RECONVERGENT B0, `(.L_x_637) ;  /* 0x000003c000007945 */ /* 0x000fe60003800200 */
[----:B------:R-:W-:Y:S04]  /*23e0*/  STS.U16 [R146+0x100], R34 ;  /* 0x0001002292007388 */ /* 0x000fe80000000400 */
[----:B------:R-:W-:Y:S01]  /*23f0*/  STS.U16 [R145+0x140], R35 ;  /* 0x0001402391007388 */ /* 0x000fe20000000400 */
[----:B------:R-:W-:-:S03]  /*2400*/  FADD.FTZ R60, R2, UR7 ;  /* 0x00000007023c7e21 */ /* 0x000fc60008010000 */
[----:B------:R-:W-:Y:S01]  /*2410*/  STS.U16 [R144+0x180], R36 ;  /* 0x0001802490007388 */ /* 0x000fe20000000400 */
[----:B------:R-:W-:Y:S01]  /*2420*/  FADD.FTZ R59, R3, UR7 ;  /* 0x00000007033b7e21 */ /* 0x000fe20008010000 */
[----:B------:R-:W-:Y:S02]  /*2430*/  FADD.FTZ R58, R9, UR7 ;  /* 0x00000007093a7e21 */ /* 0x000fe40008010000 */
[----:B------:R-:W-:Y:S01]  /*2440*/  STS.U16 [R142+0x1c0], R37 ;  /* 0x0001c0258e007388 */ /* 0x000fe20000000400 */
[----:B------:R-:W-:Y:S01]  /*2450*/  FADD.FTZ R57, R11, UR7 ;  /* 0x000000070b397e21 */ /* 0x000fe20008010000 */
[----:B------:R-:W-:Y:S01]  /*2460*/  FADD.FTZ R56, R12, UR7 ;  /* 0x000000070c387e21 */ /* 0x000fe20008010000 */
[----:B------:R-:W-:Y:S01]  /*2470*/  FADD.FTZ R55, R14, UR7 ;  /* 0x000000070e377e21 */ /* 0x000fe20008010000 */
[----:B------:R-:W-:Y:S01]  /*2480*/  FADD.FTZ R54, R15, UR7 ;  /* 0x000000070f367e21 */ /* 0x000fe20008010000 */
[----:B------:R-:W-:Y:S01]  /*2490*/  FADD.FTZ R53, R17, UR7 ;  /* 0x0000000711357e21 */ /* 0x000fe20008010000 */
[----:B---3--:R-:W-:Y:S01]  /*24a0*/  STS.U16 [R140+0x200], R38 ;  /* 0x000200268c007388 */ /* 0x008fe20000000400 */
[----:B------:R-:W-:Y:S01]  /*24b0*/  FADD.FTZ R52, R18, UR7 ;  /* 0x0000000712347e21 */ /* 0x000fe20008010000 */
[----:B------:R-:W-:-:S02]  /*24c0*/  FADD.FTZ R51, R24, UR7 ;  /* 0x0000000718337e21 */ /* 0x000fc40008010000 */
[----:B--2---:R-:W-:Y:S04]  /*24d0*/  STS.U16 [R138+0x240], R39 ;  /* 0x000240278a007388 */ /* 0x004fe80000000400 */
[----:B------:R-:W-:Y:S04]  /*24e0*/  STS.U16 [R136+0x280], R40 ;  /* 0x0002802888007388 */ /* 0x000fe80000000400 */
[----:B----4-:R-:W-:Y:S04]  /*24f0*/  STS.U16 [R134+0x2c0], R46 ;  /* 0x0002c02e86007388 */ /* 0x010fe80000000400 */
[----:B-----5:R1:W-:Y:S04]  /*2500*/  STS.U16 [R132+0x300], R47 ;  /* 0x0003002f84007388 */ /* 0x0203e80000000400 */
[----:B------:R2:W-:Y:S04]  /*2510*/  STS.U16 [R130+0x340], R48 ;  /* 0x0003403082007388 */ /* 0x0005e80000000400 */
[----:B------:R3:W-:Y:S04]  /*2520*/  STS.U16 [R128+0x380], R49 ;  /* 0x0003803180007388 */ /* 0x0007e80000000400 */
[----:B------:R4:W-:Y:S01]  /*2530*/  STS.U16 [R126+0x3c0], R50 ;  /* 0x0003c0327e007388 */ /* 0x0009e20000000400 */
[----:B-1----:R-:W-:Y:S01]  /*2540*/  FADD.FTZ R47, R28, UR7 ;  /* 0x000000071c2f7e21 */ /* 0x002fe20008010000 */
[----:B--2---:R-:W-:Y:S01]  /*2550*/  FADD.FTZ R48, R27, UR7 ;  /* 0x000000071b307e21 */ /* 0x004fe20008010000 */
[----:B------:R-:W-:Y:S01]  /*2560*/  FADD.FTZ R46, R29, UR7 ;  /* 0x000000071d2e7e21 */ /* 0x000fe20008010000 */
[----:B---3--:R-:W-:Y:S01]  /*2570*/  FADD.FTZ R49, R26, UR7 ;  /* 0x000000071a317e21 */ /* 0x008fe20008010000 */
[----:B----4-:R-:W-:Y:S01]  /*2580*/  FADD.FTZ R50, R25, UR7 ;  /* 0x0000000719327e21 */ /* 0x010fe20008010000 */
[----:B------:R-:W-:Y:S01]  /*2590*/  NOP ;  /* 0x0000000000007918 */ /* 0x000fe20000000000 */
[----:B0-----:R-:W-:Y:S05]  /*25a0*/  @P5 BRA `(.L_x_638) ;  /* 0x0000000000785947 */ /* 0x001fea0003800000 */
        /* <DEDUP_REMOVED lines=30> */
.L_x_638:
[----:B------:R-:W-:Y:S05]  /*2790*/  BSYNC.RECONVERGENT B0 ;  /* 0x0000000000007941 */ /* 0x000fea0003800200 */
.L_x_637:
[----:B------:R-:W-:Y:S01]  /*27a0*/  FSETP.GTU.FTZ.AND P5, PT, R60, 20, PT ;  /* 0x41a000003c00780b */ /* 0x000fe20003fbc000 */
[----:B------:R-:W-:-:S12]  /*27b0*/  BSSY.RECONVERGENT B0, `(.L_x_639) ;  /* 0x0000020000007945 */ /* 0x000fd80003800200 */
        /* <DEDUP_REMOVED lines=31> */
.L_x_640:
[----:B------:R-:W-:Y:S05]  /*29b0*/  BSYNC.RECONVERGENT B0 ;  /* 0x0000000000007941 */ /* 0x000fea0003800200 */
.L_x_639:
[----:B------:R-:W-:Y:S01]  /*29c0*/  FSETP.GTU.FTZ.AND P5, PT, R59, 20, PT ;  /* 0x41a000003b00780b */ /* 0x000fe20003fbc000 */
[----:B------:R-:W-:-:S12]  /*29d0*/  BSSY.RECONVERGENT B0, `(.L_x_641) ;  /* 0x0000020000007945 */ /* 0x000fd80003800200 */
[----:B------:R-:W-:Y:S05]  /*29e0*/  @P5 BRA `(.L_x_642) ;  /* 0x0000000000785947 */ /* 0x000fea0003800000 */
        /* <DEDUP_REMOVED lines=30> */
.L_x_642:
[----:B------:R-:W-:Y:S05]  /*2bd0*/  BSYNC.RECONVERGENT B0 ;  /* 0x0000000000007941 */ /* 0x000fea0003800200 */
.L_x_641:
[----:B------:R-:W-:Y:S01]  /*2be0*/  FSETP.GTU.FTZ.AND P5, PT, R58, 20, PT ;  /* 0x41a000003a00780b */ /* 0x000fe20003fbc000 */
[----:B------:R-:W-:-:S12]  /*2bf0*/  BSSY.RECONVERGENT B0, `(.L_x_643) ;  /* 0x0000020000007945 */ /* 0x000fd80003800200 */
[----:B------:R-:W-:Y:S05]  /*2c00*/  @P5 BRA `(.L_x_644) ;  /* 0x0000000000785947 */ /* 0x000fea0003800000 */
        /* <DEDUP_REMOVED lines=30> */
.L_x_644:
[----:B------:R-:W-:Y:S05]  /*2df0*/  BSYNC.RECONVERGENT B0 ;  /* 0x0000000000007941 */ /* 0x000fea0003800200 */
.L_x_643:
        /* <DEDUP_REMOVED lines=33> */
.L_x_646:
[----:B------:R-:W-:Y:S05]  /*3010*/  BSYNC.RECONVERGENT B0 ;  /* 0x0000000000007941 */ /* 0x000fea0003800200 */
.L_x_645:
        /* <DEDUP_REMOVED lines=33> */
.L_x_648:
[----:B------:R-:W-:Y:S05]  /*3230*/  BSYNC.RECONVERGENT B0 ;  /* 0x0000000000007941 */ /* 0x000fea0003800200 */
.L_x_647:
        /* <DEDUP_REMOVED lines=33> */
.L_x_650:
[----:B------:R-:W-:Y:S05]  /*3450*/  BSYNC.RECONVERGENT B0 ;  /* 0x0000000000007941 */ /* 0x000fea0003800200 */
.L_x_649:
        /* <DEDUP_REMOVED lines=33> */
.L_x_652:
[----:B------:R-:W-:Y:S05]  /*3670*/  BSYNC.RECONVERGENT B0 ;  /* 0x0000000000007941 */ /* 0x000fea0003800200 */
.L_x_651:
        /* <DEDUP_REMOVED lines=33> */
.L_x_654:
[----:B------:R-:W-:Y:S05]  /*3890*/  BSYNC.RECONVERGENT B0 ;  /* 0x0000000000007941 */ /* 0x000fea0003800200 */
.L_x_653:
        /* <DEDUP_REMOVED lines=33> */
.L_x_656:
[----:B------:R-:W-:Y:S05]  /*3ab0*/  BSYNC.RECONVERGENT B0 ;  /* 0x0000000000007941 */ /* 0x000fea0003800200 */
.L_x_655:
        /* <DEDUP_REMOVED lines=33> */
.L_x_658:
[----:B------:R-:W-:Y:S05]  /*3cd0*/  BSYNC.RECONVERGENT B0 ;  /* 0x0000000000007941 */ /* 0x000fea0003800200 */
.L_x_657:
        /* <DEDUP_REMOVED lines=33> */
.L_x_660:
[----:B------:R-:W-:Y:S05]  /*3ef0*/  BSYNC.RECONVERGENT B0 ;  /* 0x0000000000007941 */ /* 0x000fea0003800200 */
.L_x_659:
        /* <DEDUP_REMOVED lines=33> */
.L_x_662:
[----:B------:R-:W-:Y:S05]  /*4110*/  BSYNC.RECONVERGENT B0 ;  /* 0x0000000000007941 */ /* 0x000fea0003800200 */
.L_x_661:
        /* <DEDUP_REMOVED lines=33> */
.L_x_664:
[----:B------:R-:W-:Y:S05]  /*4330*/  BSYNC.RECONVERGENT B0 ;  /* 0x0000000000007941 */ /* 0x000fea0003800200 */
.L_x_663:
        /* <DEDUP_REMOVED lines=33> */
.L_x_666:
[----:B------:R-:W-:Y:S05]  /*4550*/  BSYNC.RECONVERGENT B0 ;  /* 0x0000000000007941 */ /* 0x000fea0003800200 */
.L_x_665:
        /* <DEDUP_REMOVED lines=33> */
.L_x_668:
[----:B------:R-:W-:Y:S05]  /*4770*/  BSYNC.RECONVERGENT B0 ;  /* 0x0000000000007941 */ /* 0x000fea0003800200 */
.L_x_667:
[----:B------:R-:W0:Y:S01]  /*4780*/  LDCU.128 UR12, c[0x0][0x410] ;  /* 0x00008200ff0c77ac */ /* 0x000e220008000c00 */
[----:B------:R-:W1:Y:S01]  /*4790*/  S2UR UR28, SR_CTAID.Y ;  /* 0x00000000001c79c3 */ /* 0x000e620000002600 */
[----:B------:R-:W-:Y:S01]  /*47a0*/  P2R R92, PR, RZ, 0x1 ;  /* 0x00000001ff5c7803 */ /* 0x000fe20000000000 */
[----:B------:R-:W2:Y:S01]  /*47b0*/  LDS.U16 R39, [R165+0x2] ;  /* 0x00000200a5277984 */ /* 0x000ea20000000400 */
[----:B------:R-:W-:Y:S01]  /*47c0*/  UMOV UR8, UR26 ;  /* 0x0000001a00087c82 */ /* 0x000fe20008000000 */
[----:B------:R-:W-:Y:S01]  /*47d0*/  UMOV UR9, URZ ;  /* 0x000000ff00097c82 */ /* 0x000fe20008000000 */
[C---:B------:R-:W-:Y:S01]  /*47e0*/  LOP3.LUT P0, RZ, R45.reuse, 0x40, RZ, 0xc0, !PT ;  /* 0x000000402dff7812 */ /* 0x040fe2000780c0ff */
[----:B------:R-:W3:Y:S01]  /*47f0*/  LDS.U16 R38, [R164+0x4] ;  /* 0x00000400a4267984 */ /* 0x000ee20000000400 */
[----:B------:R-:W-:Y:S02]  /*4800*/  PRMT R9, RZ, 0x7610, R9 ;  /* 0x00007610ff097816 */ /* 0x000fe40000000009 */
[----:B------:R-:W-:Y:S01]  /*4810*/  P2R R91, PR, RZ, 0x1 ;  /* 0x00000001ff5b7803 */ /* 0x000fe20000000000 */
[----:B------:R-:W4:Y:S01]  /*4820*/  LDS.U16 R37, [R163+0x6] ;  /* 0x00000600a3257984 */ /* 0x000f220000000400 */
[----:B------:R-:W-:-:S02]  /*4830*/  LOP3.LUT P0, RZ, R45, 0x80, RZ, 0xc0, !PT ;  /* 0x000000802dff7812 */ /* 0x000fc4000780c0ff */
[----:B------:R-:W-:Y:S01]  /*4840*/  PRMT R11, RZ, 0x7610, R11 ;  /* 0x00007610ff0b7816 */ /* 0x000fe2000000000b */
[----:B------:R-:W-:Y:S01]  /*4850*/  LDS.U16 R36, [R162+0x8] ;  /* 0x00000800a2247984 */ /* 0x000fe20000000400 */
[----:B------:R-:W-:Y:S01]  /*4860*/  P2R R90, PR, RZ, 0x1 ;  /* 0x00000001ff5a7803 */ /* 0x000fe20000000000 */
[----:B0-----:R-:W-:Y:S02]  /*4870*/  UIMAD.WIDE.U32 UR30, UR25, UR12, UR8 ;  /* 0x0000000c191e72a5 */ /* 0x001fe4000f8e0008 */
[----:B------:R-:W0:Y:S01]  /*4880*/  LDS.U16 R35, [R161+0xa] ;  /* 0x00000a00a1237984 */ /* 0x000e220000000400 */
[----:B------:R-:W-:Y:S01]  /*4890*/  UIMAD UR13, UR25, UR13, URZ ;  /* 0x0000000d190d72a4 */ /* 0x000fe2000f8e02ff */
[C---:B------:R-:W-:Y:S02]  /*48a0*/  LOP3.LUT P0, RZ, R45.reuse, 0x100, RZ, 0xc0, !PT ;  /* 0x000001002dff7812 */ /* 0x040fe4000780c0ff */
[----:B------:R-:W5:Y:S01]  /*48b0*/  LDS.U16 R34, [R160+0xc] ;  /* 0x00000c00a0227984 */ /* 0x000f620000000400 */
[----:B------:R-:W-:Y:S01]  /*48c0*/  UIADD3 UR13, UPT, UPT, UR31, UR13, URZ ;  /* 0x0000000d1f0d7290 */ /* 0x000fe2000fffe0ff */
[----:B------:R-:W-:Y:S01]  /*48d0*/  P2R R89, PR, RZ, 0x1 ;  /* 0x00000001ff597803 */ /* 0x000fe20000000000 */
[----:B------:R-:W-:Y:S01]  /*48e0*/  UMOV UR12, UR30 ;  /* 0x0000001e000c7c82 */ /* 0x000fe20008000000 */
[----:B------:R-:W5:Y:S01]  /*48f0*/  LDS.U16 R33, [R159+0xe] ;  /* 0x00000e009f217984 */ /* 0x000f620000000400 */
[----:B-1----:R-:W-:Y:S01]  /*4900*/  UIMAD.WIDE.U32 UR12, UR28, UR14, UR12 ;  /* 0x0000000e1c0c72a5 */ /* 0x002fe2000f8e000c */
[----:B------:R-:W-:-:S02]  /*4910*/  LOP3.LUT P0, RZ, R45, 0x200, RZ, 0xc0, !PT ;  /* 0x000002002dff7812 */ /* 0x000fc4000780c0ff */
[----:B------:R-:W-:Y:S01]  /*4920*/  LDS.U16 R29, [R158+0x10] ;  /* 0x000010009e1d7984 */ /* 0x000fe20000000400 */
[----:B------:R-:W-:Y:S01]  /*4930*/  UIMAD UR15, UR28, UR15, UR13 ;  /* 0x0000000f1c0f72a4 */ /* 0x000fe2000f8e020d */
[----:B------:R-:W-:Y:S02]  /*4940*/  P2R R88, PR, RZ, 0x1 ;  /* 0x00000001ff587803 */ /* 0x000fe40000000000 */
[----:B------:R-:W-:Y:S01]  /*4950*/  IADD3 R3, P5, PT, R77, UR12, RZ ;  /* 0x0000000c4d037c10 */ /* 0x000fe2000ffbe0ff */
[----:B------:R-:W1:Y:S01]  /*4960*/  LDS.U16 R31, [R157+0x12] ;  /* 0x000012009d1f7984 */ /* 0x000e620000000400 */
[----:B------:R-:W-:Y:S02]  /*4970*/  LOP3.LUT P0, RZ, R45, 0x400, RZ, 0xc0, !PT ;  /* 0x000004002dff7812 */ /* 0x000fe4000780c0ff */
[----:B------:R-:W-:Y:S01]  /*4980*/  IADD3.X R4, PT, PT, RZ, UR15, RZ, P5, !PT ;  /* 0x0000000fff047c10 */ /* 0x000fe2000affe4ff */
[----:B------:R-:W1:Y:S01]  /*4990*/  LDS.U16 R30, [R156+0x14] ;  /* 0x000014009c1e7984 */ /* 0x000e620000000400 */
[----:B------:R-:W-:-:S02]  /*49a0*/  PRMT R12, RZ, 0x7610, R12 ;  /* 0x00007610ff0c7816 */ /* 0x000fc4000000000c */
[----:B------:R-:W2:Y:S01]  /*49b0*/  LDCU.128 UR12, c[0x0][0x420] ;  /* 0x00008400ff0c77ac */ /* 0x000ea20008000c00 */
[----:B------:R-:W1:Y:S01]  /*49c0*/  LDS.U16 R96, [R155+0x16] ;  /* 0x000016009b607984 */ /* 0x000e620000000400 */
[----:B------:R-:W-:Y:S02]  /*49d0*/  PRMT R14, RZ, 0x7610, R14 ;  /* 0x00007610ff0e7816 */ /* 0x000fe4000000000e */
[----:B------:R-:W-:Y:S01]  /*49e0*/  P2R R93, PR, RZ, 0x2 ;  /* 0x00000002ff5d7803 */ /* 0x000fe20000000000 */
[----:B------:R-:W1:Y:S01]  /*49f0*/  LDS.U16 R28, [R154+0x18] ;  /* 0x000018009a1c7984 */ /* 0x000e620000000400 */
[C---:B------:R-:W-:Y:S02]  /*4a00*/  LOP3.LUT P1, RZ, R45.reuse, 0x20, RZ, 0xc0, !PT ;  /* 0x000000202dff7812 */ /* 0x040fe4000782c0ff */
[----:B------:R-:W-:Y:S01]  /*4a10*/  P2R R94, PR, RZ, 0x4 ;  /* 0x00000004ff5e7803 */ /* 0x000fe20000000000 */
[----:B------:R-:W1:Y:S01]  /*4a20*/  LDS.U16 R27, [R153+0x1a] ;  /* 0x00001a00991b7984 */ /* 0x000e620000000400 */
[----:B------:R-:W-:-:S02]  /*4a30*/  LOP3.LUT P2, RZ, R45, 0x10, RZ, 0xc0, !PT ;  /* 0x000000102dff7812 */ /* 0x000fc4000784c0ff */
[----:B------:R-:W-:Y:S01]  /*4a40*/  P2R R95, PR, RZ, 0x8 ;  /* 0x00000008ff5f7803 */ /* 0x000fe20000000000 */
[----:B------:R-:W1:Y:S01]  /*4a50*/  LDS.U16 R26, [R152+0x1c] ;  /* 0x00001c00981a7984 */ /* 0x000e620000000400 */
[C---:B------:R-:W-:Y:S02]  /*4a60*/  LOP3.LUT P3, RZ, R45.reuse, 0x8, RZ, 0xc0, !PT ;  /* 0x000000082dff7812 */ /* 0x040fe4000786c0ff */
[----:B------:R-:W-:Y:S01]  /*4a70*/  P2R R97, PR, RZ, 0x10 ;  /* 0x00000010ff617803 */ /* 0x000fe20000000000 */
[----:B------:R-:W1:Y:S01]  /*4a80*/  LDS.U16 R25, [R151+0x1e] ;  /* 0x00001e0097197984 */ /* 0x000e620000000400 */
[----:B--2---:R-:W-:Y:S01]  /*4a90*/  UIMAD.WIDE.U32 UR30, UR25, UR12, UR8 ;  /* 0x0000000c191e72a5 */ /* 0x004fe2000f8e0008 */
[----:B------:R-:W-:Y:S02]  /*4aa0*/  LOP3.LUT P4, RZ, R45, 0x4, RZ, 0xc0, !PT ;  /* 0x000000042dff7812 */ /* 0x000fe4000788c0ff */
[----:B------:R-:W-:Y:S01]  /*4ab0*/  PRMT R15, RZ, 0x7610, R15 ;  /* 0x00007610ff0f7816 */ /* 0x000fe2000000000f */
[----:B------:R-:W-:Y:S01]  /*4ac0*/  UIMAD UR13, UR25, UR13, UR31 ;  /* 0x0000000d190d72a4 */ /* 0x000fe2000f8e021f */
[----:B------:R-:W-:-:S02]  /*4ad0*/  PRMT R17, RZ, 0x7610, R17 ;  /* 0x00007610ff117816 */ /* 0x000fc40000000011 */
[----:B------:R-:W-:Y:S01]  /*4ae0*/  UMOV UR12, UR30 ;  /* 0x0000001e000c7c82 */ /* 0x000fe20008000000 */
[----:B------:R-:W-:Y:S01]  /*4af0*/  PRMT R18, RZ, 0x7610, R18 ;  /* 0x00007610ff127816 */ /* 0x000fe20000000012 */
[----:B------:R-:W-:Y:S01]  /*4b00*/  UIMAD.WIDE.U32 UR12, UR28, UR14, UR12 ;  /* 0x0000000e1c0c72a5 */ /* 0x000fe2000f8e000c */
[----:B------:R-:W-:Y:S02]  /*4b10*/  PRMT R24, RZ, 0x7610, R24 ;  /* 0x00007610ff187816 */ /* 0x000fe40000000018 */
[----:B------:R-:W-:Y:S01]  /*4b20*/  PRMT R32, RZ, 0x7610, R32 ;  /* 0x00007610ff207816 */ /* 0x000fe20000000020 */
[----:B------:R-:W-:Y:S01]  /*4b30*/  UIMAD UR15, UR28, UR15, UR13 ;  /* 0x0000000f1c0f72a4 */ /* 0x000fe2000f8e020d */
[----:B------:R-:W-:Y:S02]  /*4b40*/  LOP3.LUT P6, RZ, R45, 0x1, RZ, 0xc0, !PT ;  /* 0x000000012dff7812 */ /* 0x000fe400078cc0ff */
        /* <DEDUP_REMOVED lines=10> */
[----:B------:R-:W-:Y:S01]  /*4bf0*/  SHF.L.U32 R39, R39, 0x10, RZ ;  /* 0x0000001027277819 */ /* 0x000fe200000006ff */
[----:B---3--:R-:W-:Y:S01]  /*4c00*/  IMAD.U32 R38, R38, 0x10000, RZ ;  /* 0x0001000026267824 */ /* 0x008fe200078e00ff */
[----:B------:R-:W-:Y:S01]  /*4c10*/  IADD3 R0, P5, PT, R77, UR12, RZ ;  /* 0x0000000c4d007c10 */ /* 0x000fe2000ffbe0ff */
[----:B------:R-:W2:Y:S04]  /*4c20*/  LDCU.64 UR12, c[0x0][0x488] ;  /* 0x00009100ff0c77ac */ /* 0x000ea80008000a00 */
[----:B------:R-:W-:-:S02]  /*4c30*/  IMAD.X R5, RZ, RZ, UR15, P5 ;  /* 0x0000000fff057e24 */ /* 0x000fc4000a8e06ff */
[----:B----4-:R-:W-:Y:S01]  /*4c40*/  IMAD.U32 R37, R37, 0x10000, RZ ;  /* 0x0001000025257824 */ /* 0x010fe200078e00ff */
[----:B0-----:R-:W-:Y:S02]  /*4c50*/  SHF.L.U32 R35, R35, 0x10, RZ ;  /* 0x0000001023237819 */ /* 0x001fe400000006ff */
[----:B------:R-:W-:Y:S02]  /*4c60*/  SHF.L.U32 R36, R36, 0x10, RZ ;  /* 0x0000001024247819 */ /* 0x000fe400000006ff */
[----:B-----5:R-:W-:Y:S02]  /*4c70*/  SHF.L.U32 R34, R34, 0x10, RZ ;  /* 0x0000001022227819 */ /* 0x020fe400000006ff */
[----:B------:R-:W-:Y:S01]  /*4c80*/  SHF.L.U32 R33, R33, 0x10, RZ ;  /* 0x0000001021217819 */ /* 0x000fe200000006ff */
[----:B-1----:R-:W-:Y:S01]  /*4c90*/  IMAD.U32 R31, R31, 0x10000, RZ ;  /* 0x000100001f1f7824 */ /* 0x002fe200078e00ff */
[----:B------:R-:W-:Y:S02]  /*4ca0*/  SHF.L.U32 R29, R29, 0x10, RZ ;  /* 0x000000101d1d7819 */ /* 0x000fe400000006ff */
[----:B------:R-:W-:Y:S01]  /*4cb0*/  SHF.L.U32 R30, R30, 0x10, RZ ;  /* 0x000000101e1e7819 */ /* 0x000fe200000006ff */
[----:B------:R-:W-:Y:S01]  /*4cc0*/  IMAD.U32 R96, R96, 0x10000, RZ ;  /* 0x0001000060607824 */ /* 0x000fe200078e00ff */
[----:B--2---:R-:W-:-:S02]  /*4cd0*/  LEA R2, P5, R3, UR12, 0x1 ;  /* 0x0000000c03027c11 */ /* 0x004fc4000f8a08ff */
[----:B------:R-:W-:Y:S01]  /*4ce0*/  SHF.L.U32 R28, R28, 0x10, RZ ;  /* 0x000000101c1c7819 */ /* 0x000fe200000006ff */
[----:B------:R-:W-:Y:S01]  /*4cf0*/  IMAD.U32 R27, R27, 0x10000, RZ ;  /* 0x000100001b1b7824 */ /* 0x000fe200078e00ff */
[----:B------:R-:W-:Y:S01]  /*4d00*/  LEA.HI.X R3, R3, UR13, R4, 0x1, P5 ;  /* 0x0000000d03037c11 */ /* 0x000fe2000a8f0c04 */
[----:B------:R-:W0:Y:S01]  /*4d10*/  LDCU.64 UR12, c[0x0][0x478] ;  /* 0x00008f00ff0c77ac */ /* 0x000e220008000a00 */
[----:B------:R-:W1:Y:S01]  /*4d20*/  LDCU.64 UR14, c[0x0][0x510] ;  /* 0x0000a200ff0e77ac */ /* 0x000e620008000a00 */
[----:B------:R-:W-:Y:S01]  /*4d30*/  IMAD.U32 R26, R26, 0x10000, RZ ;  /* 0x000100001a1a7824 */ /* 0x000fe200078e00ff */
[----:B------:R-:W-:Y:S01]  /*4d40*/  SHF.L.U32 R25, R25, 0x10, RZ ;  /* 0x0000001019197819 */ /* 0x000fe200000006ff */
[----:B------:R-:W2:Y:S01]  /*4d50*/  LDCU.64 UR30, c[0x0][0x490] ;  /* 0x00009200ff1e77ac */ /* 0x000ea20008000a00 */
[----:B0-----:R-:W-:-:S04]  /*4d60*/  LEA R4, P5, R0, UR12, 0x1 ;  /* 0x0000000c00047c11 */ /* 0x001fc8000f8a08ff */
[----:B------:R-:W-:Y:S01]  /*4d70*/  LEA.HI.X R5, R0, UR13, R5, 0x1, P5 ;  /* 0x0000000d00057c11 */ /* 0x000fe2000a8f0c05 */
[----:B------:R-:W0:Y:S01]  /*4d80*/  LDCU.64 UR12, c[0x0][0x508] ;  /* 0x0000a100ff0c77ac */ /* 0x000e220008000a00 */
[----:B------:R-:W-:Y:S01]  /*4d90*/  LDS.U16 R0, [R129] ;  /* 0x0000000081007984 */ /* 0x000fe20000000400 */
[----:B------:R-:W-:Y:S01]  /*4da0*/  BAR.SYNC.DEFER_BLOCKING 0x0 ;  /* 0x0000000000007b1d */ /* 0x000fe20000010000 */
[----:B------:R-:W-:-:S05]  /*4db0*/  LOP3.LUT P5, RZ, R45, 0x2, RZ, 0xc0, !PT ;  /* 0x000000022dff7812 */ /* 0x000fca00078ac0ff */
[----:B------:R-:W3:Y:S01]  /*4dc0*/  @!P0 LDG.E.U16 R9, desc[UR34][R2.64] ;  /* 0x0000002202098981 */ /* 0x000ee2000c1e1500 */
[----:B------:R-:W-:-:S03]  /*4dd0*/  ISETP.NE.AND P0, PT, R88, RZ, PT ;  /* 0x000000ff5800720c */ /* 0x000fc60003f05270 */
[----:B------:R-:W4:Y:S04]  /*4de0*/  @!P1 LDG.E.U16 R17, desc[UR34][R2.64+0x140] ;  /* 0x0001402202119981 */ /* 0x000f28000c1e1500 */
[----:B------:R-:W5:Y:S04]  /*4df0*/  @!P2 LDG.E.U16 R18, desc[UR34][R2.64+0x180] ;  /* 0x000180220212a981 */ /* 0x000f68000c1e1500 */
[----:B------:R-:W2:Y:S04]  /*4e00*/  @!P3 LDG.E.U16 R24, desc[UR34][R2.64+0x1c0] ;  /* 0x0001c0220218b981 */ /* 0x000ea8000c1e1500 */
[----:B------:R-:W4:Y:S01]  /*4e10*/  @!P0 LDG.E.U16 R11, desc[UR34][R2.64+0x40] ;  /* 0x00004022020b8981 */ /* 0x000f22000c1e1500 */
[----:B------:R-:W-:-:S03]  /*4e20*/  ISETP.NE.AND P0, PT, R89, RZ, PT ;  /* 0x000000ff5900720c */ /* 0x000fc60003f05270 */
[----:B------:R-:W2:Y:S04]  /*4e30*/  @!P4 LDG.E.U16 R32, desc[UR34][R2.64+0x200] ;  /* 0x000200220220c981 */ /* 0x000ea8000c1e1500 */
[----:B------:R-:W2:Y:S04]  /*4e40*/  @!P5 LDG.E.U16 R40, desc[UR34][R2.64+0x240] ;  /* 0x000240220228d981 */ /* 0x000ea8000c1e1500 */
[----:B------:R-:W2:Y:S04]  /*4e50*/  @!P6 LDG.E.U16 R81, desc[UR34][R2.64+0x280] ;  /* 0x000280220251e981 */ /* 0x000ea8000c1e1500 */
[----:B------:R-:W5:Y:S01]  /*4e60*/  @!P0 LDG.E.U16 R12, desc[UR34][R2.64+0x80] ;  /* 0x00008022020c8981 */ /* 0x000f62000c1e1500 */
[----:B------:R-:W-:-:S13]  /*4e70*/  ISETP.NE.AND P0, PT, R90, RZ, PT ;  /* 0x000000ff5a00720c */ /* 0x000fda0003f05270 */
[----:B------:R-:W2:Y:S01]  /*4e80*/  @!P0 LDG.E.U16 R14, desc[UR34][R2.64+0xc0] ;  /* 0x0000c022020e8981 */ /* 0x000ea2000c1e1500 */
[----:B------:R-:W-:Y:S02]  /*4e90*/  ISETP.NE.AND P0, PT, R91, RZ, PT ;  /* 0x000000ff5b00720c */ /* 0x000fe40003f05270 */
[----:B------:R-:W-:Y:S02]  /*4ea0*/  ISETP.NE.AND P1, PT, R93, RZ, PT ;  /* 0x000000ff5d00720c */ /* 0x000fe40003f25270 */
[----:B------:R-:W-:Y:S02]  /*4eb0*/  ISETP.NE.AND P2, PT, R94, RZ, PT ;  /* 0x000000ff5e00720c */ /* 0x000fe40003f45270 */
[----:B------:R-:W-:Y:S02]  /*4ec0*/  ISETP.NE.AND P3, PT, R95, RZ, PT ;  /* 0x000000ff5f00720c */ /* 0x000fe40003f65270 */
[----:B------:R-:W-:-:S05]  /*4ed0*/  ISETP.NE.AND P4, PT, R97, RZ, PT ;  /* 0x000000ff6100720c */ /* 0x000fca0003f85270 */
[----:B------:R-:W2:Y:S01]  /*4ee0*/  @!P0 LDG.E.U16 R15, desc[UR34][R2.64+0x100] ;  /* 0x00010022020f8981 */ /* 0x000ea2000c1e1500 */
[----:B------:R-:W-:-:S03]  /*4ef0*/  ISETP.NE.AND P0, PT, R92, RZ, PT ;  /* 0x000000ff5c00720c */ /* 0x000fc60003f05270 */
[----:B------:R-:W2:Y:S04]  /*4f00*/  @!P1 LDG.E.U16 R83, desc[UR34][R2.64+0x300] ;  /* 0x0003002202539981 */ /* 0x000ea8000c1e1500 */
[----:B------:R-:W2:Y:S04]  /*4f10*/  @!P2 LDG.E.U16 R84, desc[UR34][R2.64+0x340] ;  /* 0x000340220254a981 */ /* 0x000ea8000c1e1500 */
[----:B------:R-:W2:Y:S04]  /*4f20*/  @!P3 LDG.E.U16 R86, desc[UR34][R2.64+0x380] ;  /* 0x000380220256b981 */ /* 0x000ea8000c1e1500 */
[----:B------:R-:W2:Y:S04]  /*4f30*/  @!P0 LDG.E.U16 R82, desc[UR34][R2.64+0x2c0] ;  /* 0x0002c02202528981 */ /* 0x000ea8000c1e1500 */
[----:B------:R-:W2:Y:S01]  /*4f40*/  @!P4 LDG.E.U16 R87, desc[UR34][R2.64+0x3c0] ;  /* 0x0003c0220257c981 */ /* 0x000ea2000c1e1500 */
        /* <DEDUP_REMOVED lines=18> */
[----:B---3--:R-:W-:Y:S04]  /*5070*/  STS.U16 [R150], R9 ;  /* 0x0000000996007388 */ /* 0x008fe80000000400 */
[----:B----4-:R-:W-:Y:S04]  /*5080*/  STS.U16 [R149+0x40], R11 ;  /* 0x0000400b95007388 */ /* 0x010fe80000000400 */
[----:B-----5:R3:W-:Y:S04]  /*5090*/  STS.U16 [R148+0x80], R12 ;  /* 0x0000800c94007388 */ /* 0x0207e80000000400 */
[----:B--2---:R-:W-:Y:S04]  /*50a0*/  STS.U16 [R147+0xc0], R14 ;  /* 0x0000c00e93007388 */ /* 0x004fe80000000400 */
        /* <DEDUP_REMOVED lines=8> */
[----:B------:R4:W-:Y:S04]  /*5130*/  STS.U16 [R132+0x300], R83 ;  /* 0x0003005384007388 */ /* 0x0009e80000000400 */
[----:B------:R5:W-:Y:S04]  /*5140*/  STS.U16 [R130+0x340], R84 ;  /* 0x0003405482007388 */ /* 0x000be80000000400 */
[----:B------:R-:W-:Y:S04]  /*5150*/  STS.U16 [R128+0x380], R86 ;  /* 0x0003805680007388 */ /* 0x000fe80000000400 */
[----:B------:R-:W-:Y:S01]  /*5160*/  STS.U16 [R126+0x3c0], R87 ;  /* 0x0003c0577e007388 */ /* 0x000fe20000000400 */
[----:B------:R-:W-:-:S03]  /*5170*/  NOP ;  /* 0x0000000000007918 */ /* 0x000fc60000000000 */
[----:B------:R-:W1:Y:S04]  /*5180*/  LDS.U16 R18, [R129] ;  /* 0x0000000081127984 */ /* 0x000e680000000400 */
[----:B------:R-:W0:Y:S04]  /*5190*/  LDS.U16 R24, [R165+0x2] ;  /* 0x00000200a5187984 */ /* 0x000e280000000400 */
[----:B------:R-:W0:Y:S04]  /*51a0*/  LDS.U16 R2, [R164+0x4] ;  /* 0x00000400a4027984 */ /* 0x000e280000000400 */
[----:B------:R-:W0:Y:S04]  /*51b0*/  LDS.U16 R3, [R163+0x6] ;  /* 0x00000600a3037984 */ /* 0x000e280000000400 */
[----:B------:R-:W0:Y:S04]  /*51c0*/  LDS.U16 R11, [R162+0x8] ;  /* 0x00000800a20b7984 */ /* 0x000e280000000400 */
[----:B------:R-:W0:Y:S04]  /*51d0*/  LDS.U16 R89, [R161+0xa] ;  /* 0x00000a00a1597984 */ /* 0x000e280000000400 */
[----:B------:R-:W0:Y:S04]  /*51e0*/  LDS.U16 R93, [R160+0xc] ;  /* 0x00000c00a05d7984 */ /* 0x000e280000000400 */
[----:B------:R-:W0:Y:S04]  /*51f0*/  LDS.U16 R92, [R159+0xe] ;  /* 0x00000e009f5c7984 */ /* 0x000e280000000400 */
[----:B------:R-:W-:Y:S04]  /*5200*/  LDS.U16 R108, [R158+0x10] ;  /* 0x000010009e6c7984 */ /* 0x000fe80000000400 */
[----:B------:R-:W0:Y:S04]  /*5210*/  LDS.U16 R103, [R157+0x12] ;  /* 0x000012009d677984 */ /* 0x000e280000000400 */
[----:B------:R-:W-:Y:S04]  /*5220*/  LDS.U16 R104, [R156+0x14] ;  /* 0x000014009c687984 */ /* 0x000fe80000000400 */
[----:B------:R-:W-:Y:S04]  /*5230*/  LDS.U16 R98, [R155+0x16] ;  /* 0x000016009b627984 */ /* 0x000fe80000000400 */
[----:B------:R-:W-:Y:S04]  /*5240*/  LDS.U16 R101, [R154+0x18] ;  /* 0x000018009a657984 */ /* 0x000fe80000000400 */
[----:B------:R-:W0:Y:S04]  /*5250*/  LDS.U16 R32, [R153+0x1a] ;  /* 0x00001a0099207984 */ /* 0x000e280000000400 */
[----:B------:R-:W0:Y:S04]  /*5260*/  LDS.U16 R100, [R152+0x1c] ;  /* 0x00001c0098647984 */ /* 0x000e280000000400 */
[----:B------:R-:W0:Y:S01]  /*5270*/  LDS.U16 R105, [R151+0x1e] ;  /* 0x00001e0097697984 */ /* 0x000e220000000400 */
[----:B------:R-:W-:Y:S01]  /*5280*/  BAR.SYNC.DEFER_BLOCKING 0x0 ;  /* 0x0000000000007b1d */ /* 0x000fe20000010000 */
[----:B---3--:R-:W-:-:S02]  /*5290*/  PRMT R12, RZ, 0x7610, R12 ;  /* 0x00007610ff0c7816 */ /* 0x008fc4000000000c */
[----:B--2---:R-:W-:-:S04]  /*52a0*/  PRMT R81, RZ, 0x7610, R81 ;  /* 0x00007610ff517816 */ /* 0x004fc80000000051 */
[----:B------:R-:W2:Y:S01]  /*52b0*/  @!P5 LDG.E.U16 R12, desc[UR34][R4.64] ;  /* 0x00000022040cd981 */ /* 0x000ea2000c1e1500 */
[----:B------:R-:W-:Y:S02]  /*52c0*/  ISETP.NE.AND P5, PT, R88, RZ, PT ;  /* 0x000000ff5800720c */ /* 0x000fe40003fa5270 */
[----:B----4-:R-:W-:Y:S01]  /*52d0*/  PRMT R83, RZ, 0x7610, R83 ;  /* 0x00007610ff537816 */ /* 0x010fe20000000053 */
[----:B------:R-:W3:Y:S01]  /*52e0*/  @!P2 LDG.E.U16 R107, desc[UR34][R4.64+0x340] ;  /* 0x00034022046ba981 */ /* 0x000ee2000c1e1500 */
[----:B-----5:R-:W-:-:S03]  /*52f0*/  PRMT R84, RZ, 0x7610, R84 ;  /* 0x00007610ff547816 */ /* 0x020fc60000000054 */
[----:B------:R-:W4:Y:S04]  /*5300*/  @!P3 LDG.E.U16 R109, desc[UR34][R4.64+0x380] ;  /* 0x00038022046db981 */ /* 0x000f28000c1e1500 */
[----:B------:R-:W5:Y:S04]  /*5310*/  @!P4 LDG.E.U16 R110, desc[UR34][R4.64+0x3c0] ;  /* 0x0003c022046ec981 */ /* 0x000f68000c1e1500 */
[----:B------:R-:W3:Y:S01]  /*5320*/  @!P5 LDG.E.U16 R81, desc[UR34][R4.64+0x40] ;  /* 0x000040220451d981 */ /* 0x000ee2000c1e1500 */
[----:B------:R-:W-:-:S13]  /*5330*/  ISETP.NE.AND P5, PT, R90, RZ, PT ;  /* 0x000000ff5a00720c */ /* 0x000fda0003fa5270 */
        /* <DEDUP_REMOVED lines=19> */
[----:B------:R-:W-:-:S04]  /*5470*/  PRMT R102, RZ, 0x7610, R102 ;  /* 0x00007610ff667816 */ /* 0x000fc80000000066 */
[----:B------:R-:W5:Y:S04]  /*5480*/  @!P6 LDG.E.U16 R99, desc[UR34][R4.64+0x280] ;  /* 0x000280220463e981 */ /* 0x000f68000c1e1500 */
[----:B------:R-:W5:Y:S01]  /*5490*/  @!P5 LDG.E.U16 R95, desc[UR34][R4.64+0x200] ;  /* 0x00020022045fd981 */ /* 0x000f62000c1e1500 */
[----:B------:R-:W-:Y:S02]  /*54a0*/  ISETP.NE.AND P5, PT, R106, RZ, PT ;  /* 0x000000ff6a00720c */ /* 0x000fe40003fa5270 */
[----:B------:R-:W-:Y:S01]  /*54b0*/  PRMT R106, RZ, 0x7610, R106 ;  /* 0x00007610ff6a7816 */ /* 0x000fe2000000006a */
[----:B------:R-:W5:Y:S05]  /*54c0*/  @!P0 LDG.E.U16 R102, desc[UR34][R4.64+0x2c0] ;  /* 0x0002c02204668981 */ /* 0x000f6a000c1e1500 */
[----:B------:R-:W5:Y:S05]  /*54d0*/  @!P1 LDG.E.U16 R106, desc[UR34][R4.64+0x300] ;  /* 0x00030022046a9981 */ /* 0x000f6a000c1e1500 */
[----:B------:R0:W5:Y:S01]  /*54e0*/  @!P5 LDG.E.U16 R97, desc[UR34][R4.64+0x240] ;  /* 0x000240220461d981 */ /* 0x000162000c1e1500 */
[----:B-1----:R-:W-:-:S02]  /*54f0*/  SHF.L.U32 R18, R18, 0x10, RZ ;  /* 0x0000001012127819 */ /* 0x002fc400000006ff */
[----:B0-----:R-:W-:-:S03]  /*5500*/  SHF.L.U32 R24, R24, 0x10, RZ ;  /* 0x0000001018187819 */ /* 0x001fc600000006ff */
[----:B------:R-:W-:Y:S02]  /*5510*/  FMUL.FTZ R15, R18, -1.4426950216293334961 ;  /* 0xbfb8aa3b120f7820 */ /* 0x000fe40000410000 */
[----:B------:R-:W-:-:S04]  /*5520*/  FMUL.FTZ R9, R24, -1.4426950216293334961 ;  /* 0xbfb8aa3b18097820 */ /* 0x000fc80000410000 */
[----:B------:R-:W0:Y:S01]  /*5530*/  MUFU.EX2 R15, R15 ;  /* 0x0000000f000f7308 */ /* 0x000e220000000800 */
[----:B------:R-:W-:-:S04]  /*5540*/  IMAD.U32 R82, R2, 0x10000, RZ ;  /* 0x0001000002527824 */ /* 0x000fc800078e00ff */
[----:B------:R-:W-:-:S03]  /*5550*/  FMUL.FTZ R40, R82, -1.4426950216293334961 ;  /* 0xbfb8aa3b52287820 */ /* 0x000fc60000410000 */
[----:B------:R-:W1:Y:S01]  /*5560*/  MUFU.EX2 R9, R9 ;  /* 0x0000000900097308 */ /* 0x000e620000000800 */
[----:B------:R-:W-:-:S07]  /*5570*/  SHF.L.U32 R86, R3, 0x10, RZ ;  /* 0x0000001003567819 */ /* 0x000fce00000006ff */
[----:B------:R-:W1:Y:S01]  /*5580*/  MUFU.EX2 R40, R40 ;  /* 0x0000002800287308 */ /* 0x000e620000000800 */
[----:B------:R-:W-:Y:S01]  /*5590*/  FMUL.FTZ R17, R86, -1.4426950216293334961 ;  /* 0xbfb8aa3b56117820 */ /* 0x000fe20000410000 */
[----:B------:R-:W-:-:S06]  /*55a0*/  SHF.L.U32 R87, R11, 0x10, RZ ;  /* 0x000000100b577819 */ /* 0x000fcc00000006ff */
[----:B------:R-:W-:Y:S01]  /*55b0*/  MUFU.EX2 R17, R17 ;  /* 0x0000001100117308 */ /* 0x000fe20000000800 */
[----:B------:R-:W-:Y:S01]  /*55c0*/  FMUL.FTZ R4, R87, -1.4426950216293334961 ;  /* 0xbfb8aa3b57047820 */ /* 0x000fe20000410000 */
[----:B------:R-:W-:-:S06]  /*55d0*/  SHF.L.U32 R0, R0, 0x10, RZ ;  /* 0x0000001000007819 */ /* 0x000fcc00000006ff */
[----:B------:R-:W-:Y:S01]  /*55e0*/  MUFU.EX2 R4, R4 ;  /* 0x0000000400047308 */ /* 0x000fe20000000800 */
[----:B------:R-:W-:-:S04]  /*55f0*/  IMAD.U32 R89, R89, 0x10000, RZ ;  /* 0x0001000059597824 */ /* 0x000fc800078e00ff */
[----:B------:R-:W-:Y:S01]  /*5600*/  FMUL.FTZ R5, R89, -1.4426950216293334961 ;  /* 0xbfb8aa3b59057820 */ /* 0x000fe20000410000 */
[----:B------:R-:W-:-:S05]  /*5610*/  SHF.L.U32 R93, R93, 0x10, RZ ;  /* 0x000000105d5d7819 */ /* 0x000fca00000006ff */
[----:B------:R-:W1:Y:S01]  /*5620*/  MUFU.EX2 R5, R5 ;  /* 0x0000000500057308 */ /* 0x000e620000000800 */
[----:B------:R-:W-:Y:S01]  /*5630*/  FMUL.FTZ R14, R93, -1.4426950216293334961 ;  /* 0xbfb8aa3b5d0e7820 */ /* 0x000fe20000410000 */
[----:B------:R-:W-:-:S05]  /*5640*/  SHF.L.U32 R92, R92, 0x10, RZ ;  /* 0x000000105c5c7819 */ /* 0x000fca00000006ff */
[----:B------:R-:W-:Y:S01]  /*5650*/  FMUL.FTZ R2, R92, -1.4426950216293334961 ;  /* 0xbfb8aa3b5c027820 */ /* 0x000fe20000410000 */
[----:B------:R-:W1:Y:S01]  /*5660*/  MUFU.EX2 R14, R14 ;  /* 0x0000000e000e7308 */ /* 0x000e620000000800 */
[----:B------:R-:W-:Y:S01]  /*5670*/  SHF.L.U32 R103, R103, 0x10, RZ ;  /* 0x0000001067677819 */ /* 0x000fe200000006ff */
[----:B------:R-:W-:-:S04]  /*5680*/  IMAD.U32 R108, R108, 0x10000, RZ ;  /* 0x000100006c6c7824 */ /* 0x000fc800078e00ff */
[----:B------:R-:W-:Y:S01]  /*5690*/  FMUL.FTZ R3, R103, -1.4426950216293334961 ;  /* 0xbfb8aa3b67037820 */ /* 0x000fe20000410000 */
[----:B--2---:R-:W-:Y:S04]  /*56a0*/  STS.U16 [R150], R12 ;  /* 0x0000000c96007388 */ /* 0x004fe80000000400 */
[----:B---3--:R-:W-:Y:S04]  /*56b0*/  STS.U16 [R149+0x40], R81 ;  /* 0x0000405195007388 */ /* 0x008fe80000000400 */
[----:B----4-:R-:W-:Y:S04]  /*56c0*/  STS.U16 [R148+0x80], R83 ;  /* 0x0000805394007388 */ /* 0x010fe80000000400 */
[----:B-----5:R0:W-:Y:S04]  /*56d0*/  STS.U16 [R147+0xc0], R84 ;  /* 0x0000c05493007388 */ /* 0x0201e80000000400 */
[----:B------:R-:W-:Y:S04]  /*56e0*/  STS.U16 [R146+0x100], R88 ;  /* 0x0001005892007388 */ /* 0x000fe80000000400 */
[----:B------:R-:W-:Y:S04]  /*56f0*/  STS.U16 [R145+0x140], R90 ;  /* 0x0001405a91007388 */ /* 0x000fe80000000400 */
        /* <DEDUP_REMOVED lines=11> */
[----:B------:R-:W4:Y:S04]  /*57b0*/  LDS.U16 R81, [R129] ;  /* 0x0000000081517984 */ /* 0x000f280000000400 */
[----:B------:R-:W5:Y:S04]  /*57c0*/  LDS.U16 R90, [R165+0x2] ;  /* 0x00000200a55a7984 */ /* 0x000f680000000400 */
[----:B------:R-:W5:Y:S01]  /*57d0*/  LDS.U16 R94, [R164+0x4] ;  /* 0x00000400a45e7984 */ /* 0x000f620000000400 */
[----:B0-----:R-:W-:Y:S01]  /*57e0*/  FADD.FTZ R84, R15, 1 ;  /* 0x3f8000000f547421 */ /* 0x001fe20000010000 */
[----:B-1----:R-:W-:Y:S01]  /*57f0*/  FADD.FTZ R95, R9, 1 ;  /* 0x3f800000095f7421 */ /* 0x002fe20000010000 */
[----:B--2---:R-:W-:Y:S01]  /*5800*/  FADD.FTZ R99, R40, 1 ;  /* 0x3f80000028637421 */ /* 0x004fe20000010000 */
[----:B------:R-:W0:Y:S01]  /*5810*/  LDS.U16 R83, [R163+0x6] ;  /* 0x00000600a3537984 */ /* 0x000e220000000400 */
[----:B------:R1:W2:Y:S01]  /*5820*/  MUFU.RCP R91, R84 ;  /* 0x00000054005b7308 */ /* 0x0002a20000001000 */
[----:B---3--:R-:W-:Y:S01]  /*5830*/  FADD.FTZ R109, R5, 1 ;  /* 0x3f800000056d7421 */ /* 0x008fe20000010000 */
[----:B------:R-:W-:Y:S01]  /*5840*/  FMUL.FTZ R12, R108, -1.4426950216293334961 ;  /* 0xbfb8aa3b6c0c7820 */ /* 0x000fe20000410000 */
[----:B------:R-:W-:Y:S01]  /*5850*/  SHF.L.U32 R32, R32, 0x10, RZ ;  /* 0x0000001020207819 */ /* 0x000fe200000006ff */
[----:B------:R-:W-:Y:S01]  /*5860*/  FADD.FTZ R112, R14, 1 ;  /* 0x3f8000000e707421 */ /* 0x000fe20000010000 */
[----:B------:R-:W-:Y:S01]  /*5870*/  SHF.L.U32 R104, R104, 0x10, RZ ;  /* 0x0000001068687819 */ /* 0x000fe200000006ff */
[----:B------:R-:W-:Y:S01]  /*5880*/  IMAD.U32 R98, R98, 0x10000, RZ ;  /* 0x0001000062627824 */ /* 0x000fe200078e00ff */
[----:B------:R-:W-:Y:S01]  /*5890*/  SHF.L.U32 R101, R101, 0x10, RZ ;  /* 0x0000001065657819 */ /* 0x000fe200000006ff */
[----:B------:R3:W5:Y:S01]  /*58a0*/  MUFU.RCP R97, R95 ;  /* 0x0000005f00617308 */ /* 0x0007620000001000 */
[----:B-1----:R-:W-:Y:S01]  /*58b0*/  LDS.U16 R84, [R162+0x8] ;  /* 0x00000800a2547984 */ /* 0x002fe20000000400 */
[----:B------:R-:W-:-:S03]  /*58c0*/  IMAD.U32 R100, R100, 0x10000, RZ ;  /* 0x0001000064647824 */ /* 0x000fc600078e00ff */
[----:B------:R-:W-:Y:S03]  /*58d0*/  LDS.U16 R121, [R153+0x1a] ;  /* 0x00001a0099797984 */ /* 0x000fe60000000400 */
[----:B------:R-:W1:Y:S01]  /*58e0*/  MUFU.RCP R99, R99 ;  /* 0x0000006300637308 */ /* 0x000e620000001000 */
[----:B------:R-:W-:Y:S01]  /*58f0*/  SHF.L.U32 R105, R105, 0x10, RZ ;  /* 0x0000001069697819 */ /* 0x000fe200000006ff */
[----:B------:R-:W-:Y:S04]  /*5900*/  LDS.U16 R118, [R152+0x1c] ;  /* 0x00001c0098767984 */ /* 0x000fe80000000400 */
[----:B------:R-:W-:Y:S01]  /*5910*/  LDS.U16 R120, [R151+0x1e] ;  /* 0x00001e0097787984 */ /* 0x000fe20000000400 */
[----:B----4-:R-:W-:-:S02]  /*5920*/  IMAD.U32 R15, R81, 0x10000, RZ ;  /* 0x00010000510f7824 */ /* 0x010fc400078e00ff */
[C---:B--2---:R-:W-:Y:S02]  /*5930*/  FADD.FTZ R81, -R91.reuse, 1 ;  /* 0x3f8000005b517421 */ /* 0x044fe40000010100 */
[----:B------:R-:W-:Y:S02]  /*5940*/  FMUL.FTZ R40, R0, R15 ;  /* 0x0000000f00287220 */ /* 0x000fe40000410000 */
[C---:B---3--:R-:W-:Y:S01]  /*5950*/  FFMA.FTZ R95, R18.reuse, R81, 1 ;  /* 0x3f800000125f7423 */ /* 0x048fe20000010051 */
[----:B------:R-:W-:Y:S01]  /*5960*/  FMUL.FTZ R18, R18, R91 ;  /* 0x0000005b12127220 */ /* 0x000fe20000410000 */
[----:B------:R-:W-:Y:S01]  /*5970*/  FMUL.FTZ R40, R91, R40 ;  /* 0x000000285b287220 */ /* 0x000fe20000410000 */
[----:B------:R-:W-:Y:S01]  /*5980*/  FADD.FTZ R91, R17, 1 ;  /* 0x3f800000115b7421 */ /* 0x000fe20000010000 */
[----:B-----5:R-:W-:Y:S01]  /*5990*/  SHF.L.U32 R17, R90, 0x10, RZ ;  /* 0x000000105a117819 */ /* 0x020fe200000006ff */
[----:B------:R-:W-:Y:S01]  /*59a0*/  FADD.FTZ R81, -R97, 1 ;  /* 0x3f80000061517421 */ /* 0x000fe20000010100 */
[----:B------:R-:W2:Y:S03]  /*59b0*/  LDS.U16 R90, [R161+0xa] ;  /* 0x00000a00a15a7984 */ /* 0x000ea60000000400 */
[----:B------:R-:W-:Y:S01]  /*59c0*/  FMUL.FTZ R102, R39, R17 ;  /* 0x0000001127667220 */ /* 0x000fe20000410000 */
[----:B------:R-:W-:Y:S01]  /*59d0*/  FFMA.FTZ R106, R24, R81, 1 ;  /* 0x3f800000186a7423 */ /* 0x000fe20000010051 */
[----:B------:R-:W-:Y:S01]  /*59e0*/  SHF.L.U32 R81, R94, 0x10, RZ ;  /* 0x000000105e517819 */ /* 0x000fe200000006ff */
[----:B------:R-:W-:Y:S01]  /*59f0*/  FMUL.FTZ R24, R24, R97 ;  /* 0x0000006118187220 */ /* 0x000fe20000410000 */
[----:B------:R-:W-:Y:S01]  /*5a00*/  FMUL.FTZ R97, R97, R102 ;  /* 0x0000006661617220 */ /* 0x000fe20000410000 */
[----:B------:R-:W-:Y:S01]  /*5a10*/  FADD.FTZ R102, R4, 1 ;  /* 0x3f80000004667421 */ /* 0x000fe20000010000 */
[----:B-1----:R-:W-:Y:S01]  /*5a20*/  FADD.FTZ R107, -R99, 1 ;  /* 0x3f800000636b7421 */ /* 0x002fe20000010100 */
[----:B------:R-:W-:-:S03]  /*5a30*/  FMUL.FTZ R4, R38, R81 ;  /* 0x0000005126047220 */ /* 0x000fc60000410000 */
[C---:B------:R-:W-:Y:S01]  /*5a40*/  FFMA.FTZ R107, R82.reuse, R107, 1 ;  /* 0x3f800000526b7423 */ /* 0x040fe2000001006b */
[----:B------:R-:W-:Y:S01]  /*5a50*/  FMUL.FTZ R82, R82, R99 ;  /* 0x0000006352527220 */ /* 0x000fe20000410000 */
[----:B------:R-:W-:Y:S02]  /*5a60*/  FMUL.FTZ R4, R99, R4 ;  /* 0x0000000463047220 */ /* 0x000fe40000410000 */
[----:B------:R-:W1:Y:S01]  /*5a70*/  LDS.U16 R99, [R160+0xc] ;  /* 0x00000c00a0637984 */ /* 0x000e620000000400 */
[----:B------:R-:W-:Y:S01]  /*5a80*/  FMUL.FTZ R94, R40, R95 ;  /* 0x0000005f285e7220 */ /* 0x000fe20000410000 */
[----:B------:R-:W3:Y:S01]  /*5a90*/  MUFU.RCP R102, R102 ;  /* 0x0000006600667308 */ /* 0x000ee20000001000 */
[----:B------:R-:W-:Y:S02]  /*5aa0*/  FMUL.FTZ R95, R97, R106 ;  /* 0x0000006a615f7220 */ /* 0x000fe40000410000 */
[----:B------:R-:W4:Y:S05]  /*5ab0*/  LDS.U16 R97, [R159+0xe] ;  /* 0x00000e009f617984 */ /* 0x000f2a0000000400 */
[----:B------:R-:W5:Y:S08]  /*5ac0*/  MUFU.EX2 R88, R2 ;  /* 0x0000000200587308 */ /* 0x000f700000000800 */
[----:B------:R-:W2:Y:S01]  /*5ad0*/  MUFU.RCP R91, R91 ;  /* 0x0000005b005b7308 */ /* 0x000ea20000001000 */
[----:B0-----:R-:W-:Y:S01]  /*5ae0*/  SHF.L.U32 R83, R83, 0x10, RZ ;  /* 0x0000001053537819 */ /* 0x001fe200000006ff */
[----:B---3--:R-:W-:-:S06]  /*5af0*/  FADD.FTZ R106, -R102, 1 ;  /* 0x3f800000666a7421 */ /* 0x008fcc0000010100 */
[----:B------:R-:W0:Y:S01]  /*5b00*/  MUFU.RCP R116, R109 ;  /* 0x0000006d00747308 */ /* 0x000e220000001000 */
[----:B------:R-:W-:Y:S01]  /*5b10*/  FMUL.FTZ R14, R37, R83 ;  /* 0x00000053250e7220 */ /* 0x000fe20000410000 */
[----:B------:R-:W-:Y:S01]  /*5b20*/  FMUL.FTZ R110, R32, -1.4426950216293334961 ;  /* 0xbfb8aa3b206e7820 */ /* 0x000fe20000410000 */
[----:B------:R-:W-:Y:S01]  /*5b30*/  FFMA.FTZ R114, R87, R106, 1 ;  /* 0x3f80000057727423 */ /* 0x000fe2000001006a */
[----:B-----5:R-:W-:-:S04]  /*5b40*/  FADD.FTZ R111, R88, 1 ;  /* 0x3f800000586f7421 */ /* 0x020fc80000010000 */
[----:B------:R-:W3:Y:S01]  /*5b50*/  MUFU.EX2 R3, R3 ;  /* 0x0000000300037308 */ /* 0x000ee20000000800 */
[C---:B--2---:R-:W-:Y:S01]  /*5b60*/  FADD.FTZ R5, -R91.reuse, 1 ;  /* 0x3f8000005b057421 */ /* 0x044fe20000010100 */
[----:B------:R-:W-:Y:S01]  /*5b70*/  FMUL.FTZ R40, R4, R107 ;  /* 0x0000006b04287220 */ /* 0x000fe20000410000 */
[----:B------:R-:W-:Y:S01]  /*5b80*/  SHF.L.U32 R88, R90, 0x10, RZ ;  /* 0x000000105a587819 */ /* 0x000fe200000006ff */
[----:B------:R-:W2:Y:S01]  /*5b90*/  LDS.U16 R106, [R157+0x12] ;  /* 0x000012009d6a7984 */ /* 0x000ea20000000400 */
[----:B------:R-:W-:-:S03]  /*5ba0*/  FMUL.FTZ R107, R91, R14 ;  /* 0x0000000e5b6b7220 */ /* 0x000fc60000410000 */
[----:B------:R-:W5:Y:S01]  /*5bb0*/  MUFU.EX2 R12, R12 ;  /* 0x0000000c000c7308 */ /* 0x000f620000000800 */
[----:B------:R-:W2:Y:S01]  /*5bc0*/  LDS.U16 R14, [R158+0x10] ;  /* 0x000010009e0e7984 */ /* 0x000ea20000000400 */
[----:B------:R-:W-:Y:S02]  /*5bd0*/  IMAD.U32 R84, R84, 0x10000, RZ ;  /* 0x0001000054547824 */ /* 0x000fe400078e00ff */
[----:B0-----:R-:W-:-:S04]  /*5be0*/  FADD.FTZ R90, -R116, 1 ;  /* 0x3f800000745a7421 */ /* 0x001fc80000010100 */
[----:B------:R-:W0:Y:S01]  /*5bf0*/  MUFU.RCP R112, R112 ;  /* 0x0000007000707308 */ /* 0x000e220000001000 */
[----:B------:R-:W-:Y:S01]  /*5c00*/  FMUL.FTZ R2, R104, -1.4426950216293334961 ;  /* 0xbfb8aa3b68027820 */ /* 0x000fe20000410000 */
[----:B------:R-:W2:Y:S06]  /*5c10*/  LDS.U16 R109, [R156+0x14] ;  /* 0x000014009c6d7984 */ /* 0x000eac0000000400 */
[----:B------:R1:W-:Y:S01]  /*5c20*/  MUFU.EX2 R4, R110 ;  /* 0x0000006e00047308 */ /* 0x0003e20000000800 */
[----:B------:R-:W-:Y:S01]  /*5c30*/  FFMA.FTZ R90, R89, R90, 1 ;  /* 0x3f800000595a7423 */ /* 0x000fe2000001005a */
[C---:B-1----:R-:W-:Y:S01]  /*5c40*/  FFMA.FTZ R110, R86.reuse, R5, 1 ;  /* 0x3f800000566e7423 */ /* 0x042fe20000010005 */
[----:B------:R-:W-:-:S05]  /*5c50*/  FMUL.FTZ R86, R86, R91 ;  /* 0x0000005b56567220 */ /* 0x000fca0000410000 */
[----:B------:R-:W1:Y:S01]  /*5c60*/  MUFU.RCP R111, R111 ;  /* 0x0000006f006f7308 */ /* 0x000e620000001000 */
[----:B------:R-:W-:Y:S01]  /*5c70*/  FMUL.FTZ R91, R35, R88 ;  /* 0x00000058235b7220 */ /* 0x000fe20000410000 */
[----:B------:R-:W-:Y:S01]  /*5c80*/  FMUL.FTZ R5, R36, R84 ;  /* 0x0000005424057220 */ /* 0x000fe20000410000 */
[----:B------:R-:W-:Y:S02]  /*5c90*/  FMUL.FTZ R87, R87, R102 ;  /* 0x0000006657577220 */ /* 0x000fe40000410000 */
[----:B------:R-:W-:Y:S01]  /*5ca0*/  FMUL.FTZ R91, R116, R91 ;  /* 0x0000005b745b7220 */ /* 0x000fe20000410000 */
[----:B------:R-:W-:Y:S01]  /*5cb0*/  FMUL.FTZ R5, R102, R5 ;  /* 0x0000000566057220 */ /* 0x000fe20000410000 */
[----:B---3--:R-:W-:Y:S02]  /*5cc0*/  FADD.FTZ R102, R3, 1 ;  /* 0x3f80000003667421 */ /* 0x008fe40000010000 */
[----:B------:R-:W-:Y:S01]  /*5cd0*/  FMUL.FTZ R115, R91, R90 ;  /* 0x0000005a5b737220 */ /* 0x000fe20000410000 */
[----:B------:R-:W-:Y:S01]  /*5ce0*/  IMAD.U32 R90, R99, 0x10000, RZ ;  /* 0x00010000635a7824 */ /* 0x000fe200078e00ff */
[----:B------:R-:W3:Y:S01]  /*5cf0*/  MUFU.EX2 R2, R2 ;  /* 0x0000000200027308 */ /* 0x000ee20000000800 */
[----:B------:R-:W-:Y:S01]  /*5d00*/  FMUL.FTZ R11, R98, -1.4426950216293334961 ;  /* 0xbfb8aa3b620b7820 */ /* 0x000fe20000410000 */
[----:B-----5:R-:W-:Y:S01]  /*5d10*/  FADD.FTZ R113, R12, 1 ;  /* 0x3f8000000c717421 */ /* 0x020fe20000010000 */
[----:B0-----:R-:W-:Y:S01]  /*5d20*/  FADD.FTZ R12, -R112, 1 ;  /* 0x3f800000700c7421 */ /* 0x001fe20000010100 */
[----:B----4-:R-:W-:Y:S01]  /*5d30*/  SHF.L.U32 R91, R97, 0x10, RZ ;  /* 0x00000010615b7819 */ /* 0x010fe200000006ff */
[----:B------:R-:W-:-:S03]  /*5d40*/  FMUL.FTZ R3, R34, R90 ;  /* 0x0000005a22037220 */ /* 0x000fc60000410000 */
[----:B------:R-:W0:Y:S01]  /*5d50*/  MUFU.RCP R102, R102 ;  /* 0x0000006600667308 */ /* 0x000e220000001000 */
[C---:B------:R-:W-:Y:S01]  /*5d60*/  FFMA.FTZ R12, R93.reuse, R12, 1 ;  /* 0x3f8000005d0c7423 */ /* 0x040fe2000001000c */
[----:B------:R-:W-:Y:S01]  /*5d70*/  FMUL.FTZ R93, R93, R112 ;  /* 0x000000705d5d7220 */ /* 0x000fe20000410000 */
[----:B-1----:R-:W-:Y:S01]  /*5d80*/  FADD.FTZ R97, -R111, 1 ;  /* 0x3f8000006f617421 */ /* 0x002fe20000010100 */
[----:B------:R-:W-:Y:S01]  /*5d90*/  FMUL.FTZ R3, R112, R3 ;  /* 0x0000000370037220 */ /* 0x000fe20000410000 */
[----:B------:R-:W-:-:S03]  /*5da0*/  FMUL.FTZ R112, R33, R91 ;  /* 0x0000005b21707220 */ /* 0x000fc60000410000 */
[----:B------:R-:W1:Y:S01]  /*5db0*/  MUFU.EX2 R11, R11 ;  /* 0x0000000b000b7308 */ /* 0x000e620000000800 */
[C---:B------:R-:W-:Y:S01]  /*5dc0*/  FFMA.FTZ R97, R92.reuse, R97, 1 ;  /* 0x3f8000005c617423 */ /* 0x040fe20000010061 */
[----:B------:R-:W-:Y:S01]  /*5dd0*/  FMUL.FTZ R92, R92, R111 ;  /* 0x0000006f5c5c7220 */ /* 0x000fe20000410000 */
[----:B------:R-:W-:Y:S02]  /*5de0*/  FMUL.FTZ R112, R111, R112 ;  /* 0x000000706f707220 */ /* 0x000fe40000410000 */
[----:B------:R-:W4:Y:S03]  /*5df0*/  LDS.U16 R111, [R155+0x16] ;  /* 0x000016009b6f7984 */ /* 0x000f260000000400 */
[----:B------:R-:W5:Y:S01]  /*5e00*/  MUFU.RCP R113, R113 ;  /* 0x0000007100717308 */ /* 0x000f620000001000 */
[----:B------:R-:W-:Y:S01]  /*5e10*/  FMUL.FTZ R107, R107, R110 ;  /* 0x0000006e6b6b7220 */ /* 0x000fe20000410000 */
[----:B------:R-:W-:Y:S01]  /*5e20*/  FMUL.FTZ R110, R5, R114 ;  /* 0x00000072056e7220 */ /* 0x000fe20000410000 */
[----:B---3--:R-:W-:Y:S01]  /*5e30*/  FADD.FTZ R114, R2, 1 ;  /* 0x3f80000002727421 */ /* 0x008fe20000010000 */
[----:B------:R-:W-:Y:S01]  /*5e40*/  FMUL.FTZ R2, R3, R12 ;  /* 0x0000000c03027220 */ /* 0x000fe20000410000 */
[----:B------:R-:W-:Y:S01]  /*5e50*/  FMUL.FTZ R3, R112, R97 ;  /* 0x0000006170037220 */ /* 0x000fe20000410000 */
[----:B0-----:R-:W-:-:S02]  /*5e60*/  FADD.FTZ R112, -R102, 1 ;  /* 0x3f80000066707421 */ /* 0x001fc40000010100 */
[----:B------:R0:W3:Y:S01]  /*5e70*/  MUFU.RCP R97, R114 ;  /* 0x0000007200617308 */ /* 0x0000e20000001000 */
[----:B-1----:R-:W-:Y:S01]  /*5e80*/  FADD.FTZ R99, R11, 1 ;  /* 0x3f8000000b637421 */ /* 0x002fe20000010000 */
[----:B--2---:R-:W-:Y:S01]  /*5e90*/  SHF.L.U32 R12, R106, 0x10, RZ ;  /* 0x000000106a0c7819 */ /* 0x004fe200000006ff */
[----:B------:R-:W-:Y:S01]  /*5ea0*/  FFMA.FTZ R119, R103, R112, 1 ;  /* 0x3f80000067777423 */ /* 0x000fe20000010070 */
[----:B------:R-:W-:Y:S01]  /*5eb0*/  FMUL.FTZ R9, R101, -1.4426950216293334961 ;  /* 0xbfb8aa3b65097820 */ /* 0x000fe20000410000 */
[----:B------:R-:W1:Y:S01]  /*5ec0*/  LDS.U16 R112, [R154+0x18] ;  /* 0x000018009a707984 */ /* 0x000e620000000400 */
[----:B------:R-:W-:Y:S02]  /*5ed0*/  IMAD.U32 R14, R14, 0x10000, RZ ;  /* 0x000100000e0e7824 */ /* 0x000fe400078e00ff */
[----:B-----5:R-:W-:Y:S01]  /*5ee0*/  FADD.FTZ R11, -R113, 1 ;  /* 0x3f800000710b7421 */ /* 0x020fe20000010100 */
[----:B------:R-:W-:Y:S01]  /*5ef0*/  FMUL.FTZ R89, R89, R116 ;  /* 0x0000007459597220 */ /* 0x000fe20000410000 */
[----:B------:R-:W-:-:S02]  /*5f00*/  FMUL.FTZ R116, R100, -1.4426950216293334961 ;  /* 0xbfb8aa3b64747820 */ /* 0x000fc40000410000 */
[----:B------:R-:W-:Y:S01]  /*5f10*/  FFMA.FTZ R117, R108, R11, 1 ;  /* 0x3f8000006c757423 */ /* 0x000fe2000001000b */
[----:B------:R-:W-:Y:S01]  /*5f20*/  FMUL.FTZ R11, R31, R12 ;  /* 0x0000000c1f0b7220 */ /* 0x000fe20000410000 */
[----:B------:R-:W-:Y:S01]  /*5f30*/  FMUL.FTZ R106, R29, R14 ;  /* 0x0000000e1d6a7220 */ /* 0x000fe20000410000 */
[----:B------:R-:W2:Y:S03]  /*5f40*/  MUFU.EX2 R9, R9 ;  /* 0x0000000900097308 */ /* 0x000ea60000000800 */
[----:B------:R-:W-:-:S05]  /*5f50*/  FMUL.FTZ R106, R113, R106 ;  /* 0x0000006a716a7220 */ /* 0x000fca0000410000 */
[----:B------:R5:W-:Y:S01]  /*5f60*/  MUFU.EX2 R5, R116 ;  /* 0x0000007400057308 */ /* 0x000be20000000800 */
[----:B0-----:R-:W-:Y:S01]  /*5f70*/  FMUL.FTZ R114, R106, R117 ;  /* 0x000000756a727220 */ /* 0x001fe20000410000 */
[----:B-----5:R-:W-:Y:S01]  /*5f80*/  FMUL.FTZ R116, R102, R11 ;  /* 0x0000000b66747220 */ /* 0x020fe20000410000 */
[----:B------:R-:W-:Y:S01]  /*5f90*/  SHF.L.U32 R11, R109, 0x10, RZ ;  /* 0x000000106d0b7819 */ /* 0x000fe200000006ff */
[----:B---3--:R-:W-:-:S04]  /*5fa0*/  FADD.FTZ R109, -R97, 1 ;  /* 0x3f800000616d7421 */ /* 0x008fc80000010100 */
[----:B------:R-:W0:Y:S01]  /*5fb0*/  MUFU.RCP R99, R99 ;  /* 0x0000006300637308 */ /* 0x000e220000001000 */
[----:B------:R-:W-:Y:S01]  /*5fc0*/  FMUL.FTZ R106, R30, R11 ;  /* 0x0000000b1e6a7220 */ /* 0x000fe20000410000 */
[----:B------:R-:W-:Y:S01]  /*5fd0*/  FMUL.FTZ R122, R105, -1.4426950216293334961 ;  /* 0xbfb8aa3b697a7820 */ /* 0x000fe20000410000 */
[----:B------:R-:W-:Y:S02]  /*5fe0*/  FFMA.FTZ R109, R104, R109, 1 ;  /* 0x3f800000686d7423 */ /* 0x000fe4000001006d */
[----:B------:R-:W-:Y:S01]  /*5ff0*/  FMUL.FTZ R106, R97, R106 ;  /* 0x0000006a616a7220 */ /* 0x000fe20000410000 */
[----:B------:R-:W-:Y:S01]  /*6000*/  FMUL.FTZ R117, R116, R119 ;  /* 0x0000007774757220 */ /* 0x000fe20000410000 */
[----:B--2---:R-:W-:Y:S02]  /*6010*/  FADD.FTZ R119, R9, 1 ;  /* 0x3f80000009777421 */ /* 0x004fe40000010000 */
[----:B------:R-:W-:Y:S01]  /*6020*/  FMUL.FTZ R116, R106, R109 ;  /* 0x0000006d6a747220 */ /* 0x000fe20000410000 */
[----:B------:R-:W-:Y:S01]  /*6030*/  FADD.FTZ R109, R4, 1 ;  /* 0x3f800000046d7421 */ /* 0x000fe20000010000 */
[----:B------:R-:W2:Y:S01]  /*6040*/  MUFU.EX2 R122, R122 ;  /* 0x0000007a007a7308 */ /* 0x000ea20000000800 */
[----:B----4-:R-:W-:Y:S01]  /*6050*/  SHF.L.U32 R9, R111, 0x10, RZ ;  /* 0x000000106f097819 */ /* 0x010fe200000006ff */
[----:B0-----:R-:W-:-:S06]  /*6060*/  FADD.FTZ R111, -R99, 1 ;  /* 0x3f800000636f7421 */ /* 0x001fcc0000010100 */
[----:B------:R0:W3:Y:S01]  /*6070*/  MUFU.RCP R106, R119 ;  /* 0x00000077006a7308 */ /* 0x0000e20000001000 */
[----:B------:R-:W-:-:S07]  /*6080*/  FMUL.FTZ R4, R96, R9 ;  /* 0x0000000960047220 */ /* 0x000fce0000410000 */
[----:B------:R-:W4:Y:S01]  /*6090*/  MUFU.RCP R109, R109 ;  /* 0x0000006d006d7308 */ /* 0x000f220000001000 */
[----:B------:R-:W-:Y:S01]  /*60a0*/  FFMA.FTZ R111, R98, R111, 1 ;  /* 0x3f800000626f7423 */ /* 0x000fe2000001006f */
[----:B------:R-:W-:Y:S01]  /*60b0*/  FMUL.FTZ R4, R99, R4 ;  /* 0x0000000463047220 */ /* 0x000fe20000410000 */
[----:B------:R-:W-:Y:S01]  /*60c0*/  FADD.FTZ R124, R5, 1 ;  /* 0x3f800000057c7421 */ /* 0x000fe20000010000 */
[----:B-1----:R-:W-:Y:S01]  /*60d0*/  SHF.L.U32 R5, R112, 0x10, RZ ;  /* 0x0000001070057819 */ /* 0x002fe200000006ff */
[----:B--2---:R-:W-:Y:S01]  /*60e0*/  FADD.FTZ R125, R122, 1 ;  /* 0x3f8000007a7d7421 */ /* 0x004fe20000010000 */
[----:B0-----:R-:W-:Y:S01]  /*60f0*/  FMUL.FTZ R119, R4, R111 ;  /* 0x0000006f04777220 */ /* 0x001fe20000410000 */
[----:B------:R-:W-:Y:S02]  /*6100*/  SHF.L.U32 R4, R121, 0x10, RZ ;  /* 0x0000001079047819 */ /* 0x000fe400000006ff */
[----:B------:R-:W-:Y:S01]  /*6110*/  F2FP.BF16.F32.PACK_AB R107, R107, R40 ;  /* 0x000000286b6b723e */ /* 0x000fe200000010ff */
[----:B------:R0:W1:Y:S01]  /*6120*/  MUFU.RCP R111, R124 ;  /* 0x0000007c006f7308 */ /* 0x0000620000001000 */
[----:B------:R-:W-:Y:S01]  /*6130*/  LOP3.LUT R40, R79, 0x1f, RZ, 0xc0, !PT ;  /* 0x0000001f4f287812 */ /* 0x000fe200078ec0ff */
[----:B---3--:R-:W-:Y:S01]  /*6140*/  FADD.FTZ R122, -R106, 1 ;  /* 0x3f8000006a7a7421 */ /* 0x008fe20000010100 */
[----:B------:R-:W2:Y:S01]  /*6150*/  S2R R79, SR_TID.X ;  /* 0x00000000004f7919 */ /* 0x000ea20000002100 */
[----:B------:R-:W-:Y:S01]  /*6160*/  FMUL.FTZ R121, R28, R5 ;  /* 0x000000051c797220 */ /* 0x000fe20000410000 */
[----:B----4-:R-:W-:-:S03]  /*6170*/  FADD.FTZ R123, -R109, 1 ;  /* 0x3f8000006d7b7421 */ /* 0x010fc60000010100 */
[----:B------:R1:W3:Y:S01]  /*6180*/  MUFU.RCP R112, R125 ;  /* 0x0000007d00707308 */ /* 0x0002e20000001000 */
[----:B0-----:R-:W-:Y:S01]  /*6190*/  FMUL.FTZ R124, R27, R4 ;  /* 0x000000041b7c7220 */ /* 0x001fe20000410000 */
[----:B------:R-:W-:Y:S01]  /*61a0*/  FFMA.FTZ R122, R101, R122, 1 ;  /* 0x3f800000657a7423 */ /* 0x000fe2000001007a */
[----:B------:R-:W-:Y:S01]  /*61b0*/  FMUL.FTZ R121, R106, R121 ;  /* 0x000000796a797220 */ /* 0x000fe20000410000 */
[----:B------:R-:W-:Y:S01]  /*61c0*/  FFMA.FTZ R123, R32, R123, 1 ;  /* 0x3f800000207b7423 */ /* 0x000fe2000001007b */
[----:B------:R-:W-:Y:S01]  /*61d0*/  FMUL.FTZ R124, R109, R124 ;  /* 0x0000007c6d7c7220 */ /* 0x000fe20000410000 */
[----:B------:R-:W-:Y:S01]  /*61e0*/  BAR.SYNC.DEFER_BLOCKING 0x0 ;  /* 0x0000000000007b1d */ /* 0x000fe20000010000 */
[----:B------:R-:W-:Y:S02]  /*61f0*/  FMUL.FTZ R122, R121, R122 ;  /* 0x0000007a797a7220 */ /* 0x000fe40000410000 */
[----:B------:R-:W-:Y:S01]  /*6200*/  FMUL.FTZ R121, R124, R123 ;  /* 0x0000007b7c797220 */ /* 0x000fe20000410000 */
[----:B------:R-:W-:-:S02]  /*6210*/  F2FP.BF16.F32.PACK_AB R123, R95, R94 ;  /* 0x0000005e5f7b723e */ /* 0x000fc400000010ff */
[----:B------:R-:W-:Y:S01]  /*6220*/  SHF.L.U32 R95, R118, 0x10, RZ ;  /* 0x00000010765f7819 */ /* 0x000fe200000006ff */
[----:B------:R-:W-:Y:S01]  /*6230*/  IMAD.U32 R94, R120, 0x10000, RZ ;  /* 0x00010000785e7824 */ /* 0x000fe200078e00ff */
[----:B------:R-:W-:Y:S01]  /*6240*/  UIMAD.WIDE.U32 UR8, UR25, UR12, UR8 ;  /* 0x0000000c190872a5 */ /* 0x000fe2000f8e0008 */
[----:B-1----:R-:W-:Y:S02]  /*6250*/  FADD.FTZ R125, -R111, 1 ;  /* 0x3f8000006f7d7421 */ /* 0x002fe40000010100 */
[----:B------:R-:W-:Y:S01]  /*6260*/  FMUL.FTZ R118, R26, R95 ;  /* 0x0000005f1a767220 */ /* 0x000fe20000410000 */
[----:B---3--:R-:W-:Y:S01]  /*6270*/  FADD.FTZ R120, -R112, 1 ;  /* 0x3f80000070787421 */ /* 0x008fe20000010100 */
[----:B------:R-:W-:Y:S01]  /*6280*/  FMUL.FTZ R127, R25, R94 ;  /* 0x0000005e197f7220 */ /* 0x000fe20000410000 */
[----:B------:R-:W-:Y:S01]  /*6290*/  UIMAD UR9, UR25, UR13, UR9 ;  /* 0x0000000d190972a4 */ /* 0x000fe2000f8e0209 */
[----:B------:R-:W-:Y:S01]  /*62a0*/  FFMA.FTZ R125, R100, R125, 1 ;  /* 0x3f800000647d7423 */ /* 0x000fe2000001007d */
[----:B------:R-:W0:Y:S01]  /*62b0*/  LDCU.64 UR12, c[0x0][0x558] ;  /* 0x0000ab00ff0c77ac */ /* 0x000e220008000a00 */
[----:B------:R-:W-:Y:S01]  /*62c0*/  FMUL.FTZ R118, R111, R118 ;  /* 0x000000766f767220 */ /* 0x000fe20000410000 */
[----:B------:R-:W-:Y:S01]  /*62d0*/  FFMA.FTZ R120, R105, R120, 1 ;  /* 0x3f80000069787423 */ /* 0x000fe20000010078 */
[----:B------:R-:W-:Y:S01]  /*62e0*/  FMUL.FTZ R127, R112, R127 ;  /* 0x0000007f707f7220 */ /* 0x000fe20000410000 */
[----:B------:R-:W-:Y:S01]  /*62f0*/  UIMAD.WIDE.U32 UR8, UR28, UR14, UR8 ;  /* 0x0000000e1c0872a5 */ /* 0x000fe2000f8e0008 */
[----:B------:R-:W-:Y:S01]  /*6300*/  FMUL.FTZ R118, R118, R125 ;  /* 0x0000007d76767220 */ /* 0x000fe20000410000 */
[----:B------:R-:W-:Y:S01]  /*6310*/  F2FP.BF16.F32.PACK_AB R110, R115, R110 ;  /* 0x0000006e736e723e */ /* 0x000fe200000010ff */
[----:B------:R-:W-:Y:S01]  /*6320*/  FMUL.FTZ R125, R127, R120 ;  /* 0x000000787f7d7220 */ /* 0x000fe20000410000 */
[----:B------:R-:W-:-:S02]  /*6330*/  PRMT R120, R123, 0x7632, R120 ;  /* 0x000076327b787816 */ /* 0x000fc40000000078 */
[----:B------:R-:W-:Y:S01]  /*6340*/  PRMT R115, R107, 0x7632, R115 ;  /* 0x000076326b737816 */ /* 0x000fe20000000073 */
[----:B------:R-:W-:Y:S01]  /*6350*/  STS.U16 [R129], R123 ;  /* 0x0000007b81007388 */ /* 0x000fe20000000400 */
[----:B------:R-:W-:Y:S01]  /*6360*/  PRMT R124, R110, 0x7632, R124 ;  /* 0x000076326e7c7816 */ /* 0x000fe2000000007c */
[----:B------:R-:W-:Y:S01]  /*6370*/  UIMAD UR9, UR28, UR15, UR9 ;  /* 0x0000000f1c0972a4 */ /* 0x000fe2000f8e0209 */
[----:B------:R-:W-:Y:S01]  /*6380*/  F2FP.BF16.F32.PACK_AB R2, R3, R2 ;  /* 0x000000020302723e */ /* 0x000fe200000010ff */
[----:B------:R1:W-:Y:S01]  /*6390*/  STS.U16 [R165+0x2], R120 ;  /* 0x00000278a5007388 */ /* 0x0003e20000000400 */
[----:B--2---:R-:W-:Y:S02]  /*63a0*/  ISETP.NE.AND P0, PT, R79, RZ, PT ;  /* 0x000000ff4f00720c */ /* 0x004fe40003f05270 */
[----:B------:R-:W-:Y:S01]  /*63b0*/  IADD3 R3, P1, PT, R77, UR8, RZ ;  /* 0x000000084d037c10 */ /* 0x000fe2000ff3e0ff */
[----:B------:R-:W-:Y:S01]  /*63c0*/  STS.U16 [R164+0x4], R107 ;  /* 0x0000046ba4007388 */ /* 0x000fe20000000400 */
[----:B------:R-:W-:-:S03]  /*63d0*/  F2FP.BF16.F32.PACK_AB R114, R117, R114 ;  /* 0x000000727572723e */ /* 0x000fc600000010ff */
[----:B------:R-:W-:Y:S01]  /*63e0*/  STS.U16 [R163+0x6], R115 ;  /* 0x00000673a3007388 */ /* 0x000fe20000000400 */
[----:B------:R-:W-:-:S03]  /*63f0*/  PRMT R117, R2, 0x7632, R117 ;  /* 0x0000763202757816 */ /* 0x000fc60000000075 */
[----:B------:R2:W-:Y:S01]  /*6400*/  STS.U16 [R162+0x8], R110 ;  /* 0x0000086ea2007388 */ /* 0x0005e20000000400 */
[----:B-1----:R-:W-:-:S03]  /*6410*/  PRMT R120, R114, 0x7632, R120 ;  /* 0x0000763272787816 */ /* 0x002fc60000000078 */
[----:B------:R-:W-:Y:S01]  /*6420*/  STS.U16 [R161+0xa], R124 ;  /* 0x00000a7ca1007388 */ /* 0x000fe20000000400 */
[----:B------:R-:W-:-:S03]  /*6430*/  F2FP.BF16.F32.PACK_AB R116, R119, R116 ;  /* 0x000000747774723e */ /* 0x000fc600000010ff */
[----:B------:R0:W-:Y:S01]  /*6440*/  STS.U16 [R160+0xc], R2 ;  /* 0x00000c02a0007388 */ /* 0x0001e20000000400 */
[----:B--2---:R-:W-:Y:S01]  /*6450*/  IMAD.X R110, RZ, RZ, UR9, P1 ;  /* 0x00000009ff6e7e24 */ /* 0x004fe200088e06ff */
[----:B------:R-:W-:Y:S02]  /*6460*/  PRMT R115, R114, 0x7610, R115 ;  /* 0x0000761072737816 */ /* 0x000fe40000000073 */
[----:B------:R-:W-:Y:S02]  /*6470*/  MOV R107, UR11 ;  /* 0x0000000b006b7c02 */ /* 0x000fe40008000f00 */
[----:B------:R-:W-:Y:S02]  /*6480*/  MOV R114, 0xfffff800 ;  /* 0xfffff80000727802 */ /* 0x000fe40000000f00 */
[----:B0-----:R-:W-:Y:S02]  /*6490*/  LEA R2, P1, R3, UR12, 0x1 ;  /* 0x0000000c03027c11 */ /* 0x001fe4000f8208ff */
[----:B------:R-:W-:Y:S01]  /*64a0*/  F2FP.BF16.F32.PACK_AB R121, R121, R122 ;  /* 0x0000007a7979723e */ /* 0x000fe200000010ff */
[----:B------:R0:W-:Y:S01]  /*64b0*/  STS.U16 [R159+0xe], R117 ;  /* 0x00000e759f007388 */ /* 0x0001e20000000400 */
[----:B------:R-:W-:-:S02]  /*64c0*/  LEA.HI.X R3, R3, UR13, R110, 0x1, P1 ;  /* 0x0000000d03037c11 */ /* 0x000fc400088f0c6e */
[----:B------:R-:W-:Y:S01]  /*64d0*/  F2FP.BF16.F32.PACK_AB R118, R125, R118 ;  /* 0x000000767d76723e */ /* 0x000fe200000010ff */
[----:B------:R1:W-:Y:S01]  /*64e0*/  STS.U16 [R158+0x10], R115 ;  /* 0x000010739e007388 */ /* 0x0003e20000000400 */
[----:B------:R-:W-:Y:S01]  /*64f0*/  PRMT R110, R116, 0x7632, R110 ;  /* 0x00007632746e7816 */ /* 0x000fe2000000006e */
[----:B------:R-:W-:Y:S02]  /*6500*/  @!P0 IMAD R107, R107, R114, UR27 ;  /* 0x0000001b6b6b8e24 */ /* 0x000fe4000f8e0272 */
[----:B------:R-:W-:Y:S01]  /*6510*/  STS.U16 [R157+0x12], R120 ;  /* 0x000012789d007388 */ /* 0x000fe20000000400 */
[----:B0-----:R-:W-:-:S03]  /*6520*/  PRMT R117, R118, 0x7632, R117 ;  /* 0x0000763276757816 */ /* 0x001fc60000000075 */
[----:B------:R-:W-:Y:S01]  /*6530*/  STS.U16 [R156+0x14], R116 ;  /* 0x000014749c007388 */ /* 0x000fe20000000400 */
[----:B-1----:R-:W-:-:S03]  /*6540*/  PRMT R115, R121, 0x7632, R115 ;  /* 0x0000763279737816 */ /* 0x002fc60000000073 */
[----:B------:R-:W-:Y:S01]  /*6550*/  STS.U16 [R155+0x16], R110 ;  /* 0x0000166e9b007388 */ /* 0x000fe20000000400 */
[----:B------:R-:W-:-:S03]  /*6560*/  @!P0 IADD3 R114, PT, PT, R107, 0x800, RZ ;  /* 0x000008006b728810 */ /* 0x000fc60007ffe0ff */
        /* <DEDUP_REMOVED lines=67> */
[----:B------:R-:W-:Y:S01]  /*69a0*/  SHF.L.U32 R44, R44, 0x10, RZ ;  /* 0x000000102c2c7819 */ /* 0x000fe200000006ff */
        /* <DEDUP_REMOVED lines=15> */
[----:B0-----:R-:W-:Y:S06]  /*6aa0*/  BRA.U !UP0, `(.L_x_669) ;  /* 0x0000000508d47547 */ /* 0x001fec000b800000 */
[----:B------:R-:W2:Y:S01]  /*6ab0*/  LDL R124, [R1+0x80] ;  /* 0x00008000017c7983 */ /* 0x000ea20000100800 */
[----:B------:R-:W-:Y:S01]  /*6ac0*/  FMUL.FTZ R15, R18, R15 ;  /* 0x0000000f120f7220 */ /* 0x000fe20000410000 */
        /* <DEDUP_REMOVED lines=9> */
[----:B------:R-:W-:Y:S01]  /*6b60*/  MOV R9, 0xfffff800 ;  /* 0xfffff80000097802 */ /* 0x000fe20000000f00 */
[----:B------:R-:W-:Y:S01]  /*6b70*/  FMUL.FTZ R91, R92, R91 ;  /* 0x0000005b5c5b7220 */ /* 0x000fe20000410000 */
[----:B------:R-:W-:Y:S01]  /*6b80*/  IMAD.U32 R2, RZ, RZ, UR11 ;  /* 0x0000000bff027e24 */ /* 0x000fe2000f8e00ff */
[----:B------:R-:W-:Y:S01]  /*6b90*/  F2FP.BF16.F32.PACK_AB R81, R86, R81 ;  /* 0x000000515651723e */ /* 0x000fe200000010ff */
[----:B------:R-:W-:Y:S01]  /*6ba0*/  FMUL.FTZ R14, R108, R14 ;  /* 0x0000000e6c0e7220 */ /* 0x000fe20000410000 */
[----:B------:R-:W-:Y:S01]  /*6bb0*/  FMUL.FTZ R3, R102, R12 ;  /* 0x0000000c66037220 */ /* 0x000fe20000410000 */
[----:B------:R-:W-:Y:S01]  /*6bc0*/  PRMT R12, R15, 0x7632, R12 ;  /* 0x000076320f0c7816 */ /* 0x000fe2000000000c */
[----:B------:R-:W-:Y:S01]  /*6bd0*/  FMUL.FTZ R11, R97, R11 ;  /* 0x0000000b610b7220 */ /* 0x000fe20000410000 */
[----:B------:R-:W-:Y:S01]  /*6be0*/  F2FP.BF16.F32.PACK_AB R84, R89, R84 ;  /* 0x000000545954723e */ /* 0x000fe200000010ff */
[----:B------:R-:W-:Y:S01]  /*6bf0*/  @!P0 IMAD R2, R2, R9, UR27 ;  /* 0x0000001b02028e24 */ /* 0x000fe2000f8e0209 */
        /* <DEDUP_REMOVED lines=8> */
[----:B------:R-:W-:Y:S01]  /*6c80*/  F2FP.BF16.F32.PACK_AB R11, R98, R11 ;  /* 0x0000000b620b723e */ /* 0x000fe200000010ff */
[----:B------:R-:W0:Y:S01]  /*6c90*/  LDCU.128 UR12, c[0x0][0x430] ;  /* 0x00008600ff0c77ac */ /* 0x000e220008000c00 */
[----:B------:R-:W-:-:S02]  /*6ca0*/  PRMT R14, R3, 0x7632, R14 ;  /* 0x00007632030e7816 */ /* 0x000fc4000000000e */
[----:B------:R-:W-:Y:S01]  /*6cb0*/  F2FP.BF16.F32.PACK_AB R4, R4, R5 ;  /* 0x000000050404723e */ /* 0x000fe200000010ff */
[----:B------:R-:W-:Y:S01]  /*6cc0*/  UMOV UR8, UR26 ;  /* 0x0000001a00087c82 */ /* 0x000fe20008000000 */
[----:B------:R-:W-:Y:S01]  /*6cd0*/  F2FP.BF16.F32.PACK_AB R94, R94, R95 ;  /* 0x0000005f5e5e723e */ /* 0x000fe200000010ff */
[----:B------:R-:W-:Y:S01]  /*6ce0*/  UMOV UR9, URZ ;  /* 0x000000ff00097c82 */ /* 0x000fe20008000000 */
[----:B------:R-:W-:Y:S02]  /*6cf0*/  PRMT R18, R4, 0x7632, R18 ;  /* 0x0000763204127816 */ /* 0x000fe40000000012 */
[----:B------:R-:W-:Y:S01]  /*6d00*/  @!P0 IADD3 R2, PT, PT, R2, 0x800, RZ ;  /* 0x0000080002028810 */ /* 0x000fe20007ffe0ff */
[----:B0-----:R-:W-:-:S04]  /*6d10*/  UIMAD.WIDE.U32 UR8, UR25, UR12, UR8 ;  /* 0x0000000c190872a5 */ /* 0x001fc8000f8e0008 */
[----:B------:R-:W-:-:S04]  /*6d20*/  UIMAD UR9, UR25, UR13, UR9 ;  /* 0x0000000d190972a4 */ /* 0x000fc8000f8e0209 */
[----:B------:R-:W-:-:S04]  /*6d30*/  UIMAD.WIDE.U32 UR8, UR28, UR14, UR8 ;  /* 0x0000000e1c0872a5 */ /* 0x000fc8000f8e0008 */
[----:B------:R-:W-:Y:S01]  /*6d40*/  UIMAD UR15, UR28, UR15, UR9 ;  /* 0x0000000f1c0f72a4 */ /* 0x000fe2000f8e0209 */
[----:B--2---:R0:W-:Y:S04]  /*6d50*/  STS.U16 [R124], R15 ;  /* 0x0000000f7c007388 */ /* 0x0041e80000000400 */
[----:B------:R1:W-:Y:S04]  /*6d60*/  STS.U16 [R165+0x2], R12 ;  /* 0x0000020ca5007388 */ /* 0x0003e80000000400 */
[----:B------:R-:W-:Y:S01]  /*6d70*/  STS.U16 [R164+0x4], R81 ;  /* 0x00000451a4007388 */ /* 0x000fe20000000400 */
[----:B0-----:R-:W-:-:S03]  /*6d80*/  PRMT R15, R11, 0x7632, R15 ;  /* 0x000076320b0f7816 */ /* 0x001fc6000000000f */
[----:B------:R-:W-:Y:S01]  /*6d90*/  STS.U16 [R163+0x6], R9 ;  /* 0x00000609a3007388 */ /* 0x000fe20000000400 */
[----:B-1----:R-:W-:-:S03]  /*6da0*/  PRMT R12, R90, 0x7632, R12 ;  /* 0x000076325a0c7816 */ /* 0x002fc6000000000c */
[----:B------:R-:W-:Y:S04]  /*6db0*/  STS.U16 [R162+0x8], R84 ;  /* 0x00000854a2007388 */ /* 0x000fe80000000400 */
[----:B------:R-:W-:Y:S04]  /*6dc0*/  STS.U16 [R161+0xa], R17 ;  /* 0x00000a11a1007388 */ /* 0x000fe80000000400 */
[----:B------:R-:W-:Y:S04]  /*6dd0*/  STS.U16 [R160+0xc], R90 ;  /* 0x00000c5aa0007388 */ /* 0x000fe80000000400 */
[----:B------:R-:W-:Y:S04]  /*6de0*/  STS.U16 [R159+0xe], R12 ;  /* 0x00000e0c9f007388 */ /* 0x000fe80000000400 */
[----:B------:R0:W-:Y:S04]  /*6df0*/  STS.U16 [R158+0x10], R3 ;  /* 0x000010039e007388 */ /* 0x0001e80000000400 */
[----:B------:R-:W-:Y:S04]  /*6e00*/  STS.U16 [R157+0x12], R14 ;  /* 0x0000120e9d007388 */ /* 0x000fe80000000400 */
[----:B------:R-:W-:Y:S01]  /*6e10*/  STS.U16 [R156+0x14], R11 ;  /* 0x0000140b9c007388 */ /* 0x000fe20000000400 */
[----:B0-----:R-:W-:-:S03]  /*6e20*/  PRMT R3, R94, 0x7632, R3 ;  /* 0x000076325e037816 */ /* 0x001fc60000000003 */
[----:B------:R-:W-:Y:S04]  /*6e30*/  STS.U16 [R155+0x16], R15 ;  /* 0x0000160f9b007388 */ /* 0x000fe80000000400 */
[----:B------:R-:W-:Y:S04]  /*6e40*/  STS.U16 [R154+0x18], R4 ;  /* 0x000018049a007388 */ /* 0x000fe80000000400 */
[----:B------:R-:W-:Y:S04]  /*6e50*/  STS.U16 [R153+0x1a], R18 ;  /* 0x00001a1299007388 */ /* 0x000fe80000000400 */
[----:B------:R-:W-:Y:S04]  /*6e60*/  STS.U16 [R152+0x1c], R94 ;  /* 0x00001c5e98007388 */ /* 0x000fe80000000400 */
[----:B------:R0:W-:Y:S01]  /*6e70*/  STS.U16 [R151+0x1e], R3 ;  /* 0x00001e0397007388 */ /* 0x0001e20000000400 */
[----:B------:R-:W-:-:S03]  /*6e80*/  NOP ;  /* 0x0000000000007918 */ /* 0x000fc60000000000 */
[----:B------:R-:W-:Y:S01]  /*6e90*/  LDS.U16 R5, [R150] ;  /* 0x0000000096057984 */ /* 0x000fe20000000400 */
[----:B0-----:R-:W-:-:S03]  /*6ea0*/  IADD3 R3, P1, PT, R77, UR8, RZ ;  /* 0x000000084d037c10 */ /* 0x001fc6000ff3e0ff */
[----:B------:R-:W-:Y:S04]  /*6eb0*/  LDS.U16 R9, [R149+0x40] ;  /* 0x0000400095097984 */ /* 0x000fe80000000400 */
[----:B------:R-:W-:Y:S01]  /*6ec0*/  LDS.U16 R11, [R148+0x80] ;  /* 0x00008000940b7984 */ /* 0x000fe20000000400 */
[----:B------:R-:W-:-:S03]  /*6ed0*/  IMAD.X R12, RZ, RZ, UR15, P1 ;  /* 0x0000000fff0c7e24 */ /* 0x000fc600088e06ff */
        /* <DEDUP_REMOVED lines=50> */
.L_x_669:
        /* <DEDUP_REMOVED lines=8> */
[----:B------:R-:W1:Y:S01]  /*7280*/  LDCU UR8, c[0x0][0x38c] ;  /* 0x00007180ff0877ac */ /* 0x000e620008000800 */
[----:B------:R-:W-:Y:S01]  /*7290*/  SHF.L.U32 R19, R19, 0x10, RZ ;  /* 0x0000001013137819 */ /* 0x000fe200000006ff */
[----:B------:R-:W-:Y:S01]  /*72a0*/  STL [R1], RZ ;  /* 0x000000ff01007387 */ /* 0x000fe20000100800 */
        /* <DEDUP_REMOVED lines=10> */
[----:B------:R-:W-:Y:S01]  /*7350*/  SHF.L.U32 R7, R7, 0x10, RZ ;  /* 0x0000001007077819 */ /* 0x000fe200000006ff */
[----:B------:R-:W-:Y:S01]  /*7360*/  IMAD.MOV.U32 R154, RZ, RZ, RZ ;  /* 0x000000ffff9a7224 */ /* 0x000fe200078e00ff */
[----:B------:R-:W-:Y:S01]  /*7370*/  SHF.L.U32 R5, R80, 0x10, RZ ;  /* 0x0000001050057819 */ /* 0x000fe200000006ff */
[----:B------:R-:W-:Y:S01]  /*7380*/  FMUL.FTZ R80, R38, UR6 ;  /* 0x0000000626507c20 */ /* 0x000fe20008410000 */
[----:B------:R-:W-:Y:S01]  /*7390*/  MOV R18, RZ ;  /* 0x000000ff00127202 */ /* 0x000fe20000000f00 */
[----:B-1----:R-:W-:Y:S01]  /*73a0*/  UISETP.GE.AND UP0, UPT, UR8, 0x1, UPT ;  /* 0x000000010800788c */ /* 0x002fe2000bf06270 */
[----:B------:R-:W-:Y:S01]  /*73b0*/  IMAD.MOV.U32 R17, RZ, RZ, RZ ;  /* 0x000000ffff117224 */ /* 0x000fe200078e00ff */
[----:B------:R-:W-:Y:S01]  /*73c0*/  CS2R R14, SRZ ;  /* 0x00000000000e7805 */ /* 0x000fe2000001ff00 */
[----:B------:R-:W-:-:S02]  /*73d0*/  IMAD.MOV.U32 R12, RZ, RZ, RZ ;  /* 0x000000ffff0c7224 */ /* 0x000fc400078e00ff */
[----:B------:R-:W-:Y:S01]  /*73e0*/  IMAD.MOV.U32 R9, RZ, RZ, RZ ;  /* 0x000000ffff097224 */ /* 0x000fe200078e00ff */
[----:B------:R-:W-:Y:S01]  /*73f0*/  BAR.SYNC.DEFER_BLOCKING 0x0 ;  /* 0x0000000000007b1d */ /* 0x000fe20000010000 */
[----:B--2---:R-:W-:-:S04]  /*7400*/  FFMA.FTZ R2, R0, R44, R2 ;  /* 0x0000002c00027223 */ /* 0x004fc80000010002 */
[----:B0-----:R-:W-:-:S04]  /*7410*/  FFMA.FTZ R3, R39, R23, R2 ;  /* 0x0000001727037223 */ /* 0x001fc80000010002 */
[----:B------:R-:W-:-:S04]  /*7420*/  FFMA.FTZ R2, R38, R22, R3 ;  /* 0x0000001626027223 */ /* 0x000fc80000010003 */
[----:B------:R-:W-:-:S04]  /*7430*/  FFMA.FTZ R3, R37, R21, R2 ;  /* 0x0000001525037223 */ /* 0x000fc80000010002 */
[----:B------:R-:W-:-:S04]  /*7440*/  FFMA.FTZ R2, R36, R20, R3 ;  /* 0x0000001424027223 */ /* 0x000fc80000010003 */
[----:B------:R-:W-:-:S04]  /*7450*/  FFMA.FTZ R3, R35, R19, R2 ;  /* 0x0000001323037223 */ /* 0x000fc80000010002 */
[----:B------:R-:W-:-:S04]  /*7460*/  FFMA.FTZ R2, R34, R16, R3 ;  /* 0x0000001022027223 */ /* 0x000fc80000010003 */
[----:B------:R-:W-:-:S04]  /*7470*/  FFMA.FTZ R3, R33, R13, R2 ;  /* 0x0000000d21037223 */ /* 0x000fc80000010002 */
[----:B------:R-:W-:Y:S01]  /*7480*/  FFMA.FTZ R2, R32, R10, R3 ;  /* 0x0000000a20027223 */ /* 0x000fe20000010003 */
[----:B------:R-:W-:-:S03]  /*7490*/  IMAD.U32 R3, R42, 0x10000, RZ ;  /* 0x000100002a037824 */ /* 0x000fc600078e00ff */
[----:B------:R-:W-:Y:S01]  /*74a0*/  FFMA.FTZ R43, R31, R8, R2 ;  /* 0x000000081f2b7223 */ /* 0x000fe20000010002 */
[----:B------:R-:W-:Y:S01]  /*74b0*/  SHF.L.U32 R2, R41, 0x10, RZ ;  /* 0x0000001029027819 */ /* 0x000fe200000006ff */
[----:B------:R-:W-:Y:S02]  /*74c0*/  FMUL.FTZ R41, R0, UR6 ;  /* 0x0000000600297c20 */ /* 0x000fe40008410000 */
[----:B------:R-:W-:Y:S01]  /*74d0*/  FFMA.FTZ R42, R30, R7, R43 ;  /* 0x000000071e2a7223 */ /* 0x000fe2000001002b */
[----:B------:R-:W-:Y:S02]  /*74e0*/  FMUL.FTZ R43, R37, UR6 ;  /* 0x00000006252b7c20 */ /* 0x000fe40008410000 */
[----:B------:R0:W-:Y:S02]  /*74f0*/  STL [R1+0x40], R41 ;  /* 0x0000402901007387 */ /* 0x0001e40000100800 */
[----:B0-----:R-:W-:-:S05]  /*7500*/  FMUL.FTZ R41, R39, UR6 ;  /* 0x0000000627297c20 */ /* 0x001fca0008410000 */
        /* <DEDUP_REMOVED lines=33> */
[----:B------:R-:W-:Y:S05]  /*7720*/  BRA.U !UP0, `(.L_x_670) ;  /* 0x0000004108e87547 */ /* 0x000fea000b800000 */
[----:B------:R-:W-:Y:S01]  /*7730*/  UIMAD UR9, UR11, -0x800, UR27 ;  /* 0xfffff8000b0978a4 */ /* 0x000fe2000f8e021b */
[----:B------:R-:W-:Y:S01]  /*7740*/  LOP3.LUT R45, R45, 0xfffffffb, RZ, 0xc0, !PT ;  /* 0xfffffffb2d2d7812 */ /* 0x000fe200078ec0ff */
[----:B------:R-:W0:Y:S01]  /*7750*/  LDCU.64 UR24, c[0x0][0x3a0] ;  /* 0x00007400ff1877ac */ /* 0x000e220008000a00 */
[----:B------:R-:W-:Y:S01]  /*7760*/  MOV R24, RZ ;  /* 0x000000ff00187202 */ /* 0x000fe20000000f00 */
        /* <DEDUP_REMOVED lines=9> */
[----:B--2---:R-:W-:Y:S01]  /*7800*/  UIMAD.WIDE.U32 UR32, UR28, UR50, URZ ;  /* 0x000000321c2072a5 */ /* 0x004fe2000f8e00ff */
[----:B------:R-:W0:Y:S03]  /*7810*/  LDCU UR27, c[0x0][0x388] ;  /* 0x00007100ff1b77ac */ /* 0x000e260008000800 */
[----:B------:R-:W-:Y:S01]  /*7820*/  @P0 LOP3.LUT R45, R45, 0x4, RZ, 0xfc, !PT ;  /* 0x000000042d2d0812 */ /* 0x000fe200078efcff */
[----:B------:R-:W2:Y:S01]  /*7830*/  LDCU.64 UR38, c[0x0][0x3a8] ;  /* 0x00007500ff2677ac */ /* 0x000ea20008000a00 */
[----:B------:R-:W0:Y:S01]  /*7840*/  LDCU.64 UR40, c[0x0][0x3c0] ;  /* 0x00007800ff2877ac */ /* 0x000e220008000a00 */
[----:B------:R-:W0:Y:S01]  /*7850*/  LDCU.64 UR42, c[0x0][0x3e0] ;  /* 0x00007c00ff2a77ac */ /* 0x000e220008000a00 */
[----:B------:R-:W0:Y:S01]  /*7860*/  LDCU.64 UR44, c[0x0][0x4e0] ;  /* 0x00009c00ff2c77ac */ /* 0x000e220008000a00 */
[----:B------:R-:W0:Y:S01]  /*7870*/  LDCU.64 UR46, c[0x0][0x4f0] ;  /* 0x00009e00ff2e77ac */ /* 0x000e220008000a00 */
[----:B------:R-:W0:Y:S01]  /*7880*/  LDCU.64 UR48, c[0x0][0x540] ;  /* 0x0000a800ff3077ac */ /* 0x000e220008000a00 */
[----:B------:R-:W0:Y:S01]  /*7890*/  LDCU.128 UR12, c[0x0][0x440] ;  /* 0x00008800ff0c77ac */ /* 0x000e220008000c00 */
[----:B------:R-:W-:-:S02]  /*78a0*/  UIMAD UR29, UR28, UR25, UR31 ;  /* 0x000000191c1d72a4 */ /* 0x000fc4000f8e021f */
[----:B------:R-:W-:Y:S01]  /*78b0*/  UIMAD UR37, UR28, UR51, UR33 ;  /* 0x000000331c2572a4 */ /* 0x000fe2000f8e0221 */
[----:B---34-:R-:W-:-:S11]  /*78c0*/  UMOV UR8, URZ ;  /* 0x000000ff00087c82 */ /* 0x018fd60008000000 */
.L_x_715:
[----:B------:R-:W-:Y:S01]  /*78d0*/  MOV R40, R77 ;  /* 0x0000004d00287202 */ /* 0x000fe20000000f00 */
[----:B01----:R-:W-:Y:S01]  /*78e0*/  IMAD.U32 R43, RZ, RZ, UR42 ;  /* 0x0000002aff2b7e24 */ /* 0x003fe2000f8e00ff */
[----:B------:R-:W3:Y:S01]  /*78f0*/  LDL R104, [R1+0xc0] ;  /* 0x0000c00001687983 */ /* 0x000ee20000100800 */
[----:B------:R-:W-:Y:S01]  /*7900*/  IMAD.MOV.U32 R41, RZ, RZ, RZ ;  /* 0x000000ffff297224 */ /* 0x000fe200078e00ff */
[----:B------:R-:W-:Y:S01]  /*7910*/  UIADD3 UR50, UPT, UPT, UR9, 0x800, URZ ;  /* 0x0000080009327890 */ /* 0x000fe2000fffe0ff */
[----:B------:R-:W-:Y:S01]  /*7920*/  MOV R63, UR43 ;  /* 0x0000002b003f7c02 */ /* 0x000fe20008000f00 */
[----:B------:R-:W4:Y:S01]  /*7930*/  LDL R94, [R1+0xbc] ;  /* 0x0000bc00015e7983 */ /* 0x000f220000100800 */
[----:B------:R-:W-:Y:S01]  /*7940*/  IMAD.WIDE.U32 R42, R43, UR8, R40 ;  /* 0x000000082b2a7c25 */ /* 0x000fe2000f8e0028 */
[----:B------:R-:W-:Y:S02]  /*7950*/  LOP3.LUT P6, RZ, R45, 0x4, RZ, 0xc0, !PT ;  /* 0x000000042dff7812 */ /* 0x000fe400078cc0ff */
[----:B------:R-:W-:Y:S01]  /*7960*/  LOP3.LUT R76, R77, 0x20, RZ, 0xfc, !PT ;  /* 0x000000204d4c7812 */ /* 0x000fe200078efcff */
[----:B------:R-:W-:Y:S01]  /*7970*/  IMAD R41, R63, UR8, R43 ;  /* 0x000000083f297c24 */ /* 0x000fe2000f8e022b */
[----:B------:R-:W-:Y:S01]  /*7980*/  LEA R40, P1, R42, UR22, 0x1 ;  /* 0x000000162a287c11 */ /* 0x000fe2000f8208ff */
[----:B------:R-:W5:Y:S01]  /*7990*/  LDL R93, [R1+0xb8] ;  /* 0x0000b800015d7983 */ /* 0x000f620000100800 */
[----:B------:R-:W-:-:S02]  /*79a0*/  ISETP.GE.AND P0, PT, R76, UR50, PT ;  /* 0x000000324c007c0c */ /* 0x000fc4000bf06270 */
[----:B------:R-:W-:Y:S01]  /*79b0*/  LEA.HI.X R41, R42, UR23, R41, 0x1, P1 ;  /* 0x000000172a297c11 */ /* 0x000fe200088f0c29 */
[----:B------:R-:W5:Y:S04]  /*79c0*/  LDL R103, [R1+0xb4] ;  /* 0x0000b40001677983 */ /* 0x000f680000100800 */
[----:B------:R-:W2:Y:S01]  /*79d0*/  @!P6 LDG.E.U16 R43, desc[UR34][R40.64] ;  /* 0x00000022282be981 */ /* 0x000ea2000c1e1500 */
[----:B------:R-:W-:-:S03]  /*79e0*/  LOP3.LUT R75, R77, 0x40, RZ, 0xfc, !PT ;  /* 0x000000404d4b7812 */ /* 0x000fc600078efcff */
[----:B------:R-:W5:Y:S04]  /*79f0*/  LDL R102, [R1+0xb0] ;  /* 0x0000b00001667983 */ /* 0x000f680000100800 */
[----:B------:R-:W3:Y:S01]  /*7a00*/  @!P0 LDG.E.U16 R42, desc[UR34][R40.64+0x40] ;  /* 0x00004022282a8981 */ /* 0x000ee2000c1e1500 */
[----:B------:R-:W-:-:S03]  /*7a10*/  ISETP.GE.AND P1, PT, R75, UR50, PT ;  /* 0x000000324b007c0c */ /* 0x000fc6000bf26270 */
[----:B------:R-:W5:Y:S04]  /*7a20*/  LDL R101, [R1+0xac] ;  /* 0x0000ac0001657983 */ /* 0x000f680000100800 */
[----:B------:R-:W5:Y:S04]  /*7a30*/  LDL R100, [R1+0xa8] ;  /* 0x0000a80001647983 */ /* 0x000f680000100800 */
[----:B------:R-:W5:Y:S04]  /*7a40*/  LDL R99, [R1+0xa4] ;  /* 0x0000a40001637983 */ /* 0x000f680000100800 */
[----:B------:R-:W4:Y:S01]  /*7a50*/  @!P1 LDG.E.U16 R63, desc[UR34][R40.64+0x80] ;  /* 0x00008022283f9981 */ /* 0x000f22000c1e1500 */
[----:B------:R-:W-:-:S03]  /*7a60*/  LOP3.LUT R74, R77, 0x60, RZ, 0xfc, !PT ;  /* 0x000000604d4a7812 */ /* 0x000fc600078efcff */
[----:B------:R-:W5:Y:S01]  /*7a70*/  LDL R98, [R1+0xa0] ;  /* 0x0000a00001627983 */ /* 0x000f620000100800 */
[----:B------:R-:W-:Y:S02]  /*7a80*/  ISETP.GE.AND P3, PT, R74, UR50, PT ;  /* 0x000000324a007c0c */ /* 0x000fe4000bf66270 */
[----:B------:R-:W-:Y:S01]  /*7a90*/  LOP3.LUT R73, R77, 0x80, RZ, 0xfc, !PT ;  /* 0x000000804d497812 */ /* 0x000fe200078efcff */
[----:B------:R-:W5:Y:S04]  /*7aa0*/  LDL R97, [R1+0x9c] ;  /* 0x00009c0001617983 */ /* 0x000f680000100800 */
[----:B------:R-:W5:Y:S04]  /*7ab0*/  LDL R96, [R1+0x98] ;  /* 0x0000980001607983 */ /* 0x000f680000100800 */
[----:B------:R-:W5:Y:S04]  /*7ac0*/  LDL R95, [R1+0x94] ;  /* 0x00009400015f7983 */ /* 0x000f680000100800 */
[----:B------:R-:W5:Y:S01]  /*7ad0*/  @!P3 LDG.E.U16 R65, desc[UR34][R40.64+0xc0] ;  /* 0x0000c0222841b981 */ /* 0x000f62000c1e1500 */
[----:B------:R-:W-:-:S02]  /*7ae0*/  ISETP.GE.AND P4, PT, R73, UR50, PT ;  /* 0x0000003249007c0c */ /* 0x000fc4000bf86270 */
[----:B------:R-:W-:-:S04]  /*7af0*/  LOP3.LUT R72, R77, 0xa0, RZ, 0xfc, !PT ;  /* 0x000000a04d487812 */ /* 0x000fc800078efcff */
[----:B------:R-:W-:-:S07]  /*7b00*/  ISETP.GE.AND P5, PT, R72, UR50, PT ;  /* 0x0000003248007c0c */ /* 0x000fce000bfa6270 */
[----:B------:R-:W5:Y:S06]  /*7b10*/  @!P4 LDG.E.U16 R67, desc[UR34][R40.64+0x100] ;  /* 0x000100222843c981 */ /* 0x000f6c000c1e1500 */
[----:B------:R-:W5:Y:S01]  /*7b20*/  @!P5 LDG.E.U16 R62, desc[UR34][R40.64+0x140] ;  /* 0x00014022283ed981 */ /* 0x000f62000c1e1500 */
[----:B------:R-:W-:Y:S02]  /*7b30*/  CS2R R80, SRZ ;  /* 0x0000000000507805 */ /* 0x000fe4000001ff00 */
[C---:B------:R-:W-:Y:S02]  /*7b40*/  LOP3.LUT R71, R77.reuse, 0xc0, RZ, 0xfc, !PT ;  /* 0x000000c04d477812 */ /* 0x040fe400078efcff */
[----:B------:R-:W-:-:S02]  /*7b50*/  LOP3.LUT R70, R77, 0xe0, RZ, 0xfc, !PT ;  /* 0x000000e04d467812 */ /* 0x000fc400078efcff */
[-C--:B------:R-:W-:Y:S02]  /*7b60*/  MOV R82, R80.reuse ;  /* 0x0000005000527202 */ /* 0x080fe40000000f00 */
[C---:B------:R-:W-:Y:S02]  /*7b70*/  LOP3.LUT R69, R77.reuse, 0x100, RZ, 0xfc, !PT ;  /* 0x000001004d457812 */ /* 0x040fe400078efcff */
[----:B------:R-:W-:Y:S02]  /*7b80*/  MOV R83, R80 ;  /* 0x0000005000537202 */ /* 0x000fe40000000f00 */
[----:B------:R-:W-:Y:S02]  /*7b90*/  LOP3.LUT R68, R77, 0x120, RZ, 0xfc, !PT ;  /* 0x000001204d447812 */ /* 0x000fe400078efcff */
[----:B--2---:R-:W-:-:S04]  /*7ba0*/  @!P6 PRMT R81, R43, 0x7610, R80 ;  /* 0x000076102b51e816 */ /* 0x004fc80000000050 */
[----:B---3--:R-:W-:Y:S02]  /*7bb0*/  @!P0 PRMT R81, R81, 0x5410, R42 ;  /* 0x0000541051518816 */ /* 0x008fe4000000002a */
[----:B------:R-:W-:-:S13]  /*7bc0*/  ISETP.GE.AND P0, PT, R71, UR50, PT ;  /* 0x0000003247007c0c */ /* 0x000fda000bf06270 */
[----:B------:R-:W2:Y:S01]  /*7bd0*/  @!P0 LDG.E.U16 R43, desc[UR34][R40.64+0x180] ;  /* 0x00018022282b8981 */ /* 0x000ea2000c1e1500 */
[----:B----4-:R-:W-:Y:S02]  /*7be0*/  @!P1 PRMT R82, R63, 0x7610, R80 ;  /* 0x000076103f529816 */ /* 0x010fe40000000050 */
[----:B------:R-:W-:-:S13]  /*7bf0*/  ISETP.GE.AND P1, PT, R70, UR50, PT ;  /* 0x0000003246007c0c */ /* 0x000fda000bf26270 */
[----:B------:R-:W3:Y:S01]  /*7c00*/  @!P1 LDG.E.U16 R63, desc[UR34][R40.64+0x1c0] ;  /* 0x0001c022283f9981 */ /* 0x000ee2000c1e1500 */
[----:B-----5:R-:W-:Y:S02]  /*7c10*/  @!P3 PRMT R82, R82, 0x5410, R65 ;  /* 0x000054105252b816 */ /* 0x020fe40000000041 */
[----:B------:R-:W-:-:S13]  /*7c20*/  ISETP.GE.AND P3, PT, R69, UR50, PT ;  /* 0x0000003245007c0c */ /* 0x000fda000bf66270 */
[----:B------:R-:W4:Y:S01]  /*7c30*/  @!P3 LDG.E.U16 R84, desc[UR34][R40.64+0x200] ;  /* 0x000200222854b981 */ /* 0x000f22000c1e1500 */
[----:B------:R-:W-:Y:S02]  /*7c40*/  @!P4 PRMT R83, R67, 0x7610, R80 ;  /* 0x000076104353c816 */ /* 0x000fe40000000050 */
[----:B------:R-:W-:Y:S02]  /*7c50*/  LOP3.LUT R67, R77, 0x140, RZ, 0xfc, !PT ;  /* 0x000001404d437812 */ /* 0x000fe400078efcff */
[----:B------:R-:W-:Y:S02]  /*7c60*/  @!P5 PRMT R83, R83, 0x5410, R62 ;  /* 0x000054105353d816 */ /* 0x000fe4000000003e */
[----:B------:R-:W-:Y:S02]  /*7c70*/  ISETP.GE.AND P5, PT, R67, UR50, PT ;  /* 0x0000003243007c0c */ /* 0x000fe4000bfa6270 */
[----:B------:R-:W-:-:S11]  /*7c80*/  ISETP.GE.AND P4, PT, R68, UR50, PT ;  /* 0x0000003244007c0c */ /* 0x000fd6000bf86270 */
[----:B------:R-:W5:Y:S04]  /*7c90*/  @!P5 LDG.E.U16 R87, desc[UR34][R40.64+0x280] ;  /* 0x000280222857d981 */ /* 0x000f68000c1e1500 */
[----:B------:R-:W5:Y:S01]  /*7ca0*/  @!P4 LDG.E.U16 R85, desc[UR34][R40.64+0x240] ;  /* 0x000240222855c981 */ /* 0x000f62000c1e1500 */
[C---:B------:R-:W-:Y:S02]  /*7cb0*/  LOP3.LUT R65, R77.reuse, 0x180, RZ, 0xfc, !PT ;  /* 0x000001804d417812 */ /* 0x040fe400078efcff */
[----:B------:R-:W-:Y:S01]  /*7cc0*/  LOP3.LUT R66, R77, 0x160, RZ, 0xfc, !PT ;  /* 0x000001604d427812 */ /* 0x000fe200078efcff */
[----:B------:R-:W-:Y:S02]  /*7cd0*/  UMOV UR28, UR30 ;  /* 0x0000001e001c7c82 */ /* 0x000fe40008000000 */
[----:B------:R-:W-:Y:S01]  /*7ce0*/  UIMAD.WIDE.U32 UR24, UR8, UR38, UR28 ;  /* 0x00000026081872a5 */ /* 0x000fe2000f8e001c */
[----:B------:R-:W-:-:S03]  /*7cf0*/  IMAD.MOV.U32 R88, RZ, RZ, RZ ;  /* 0x000000ffff587224 */ /* 0x000fc600078e00ff */
[----:B------:R-:W-:Y:S02]  /*7d00*/  UIMAD UR25, UR8, UR39, UR25 ;  /* 0x00000027081972a4 */ /* 0x000fe4000f8e0219 */
[----:B------:R-:W-:-:S04]  /*7d10*/  ULEA UR26, UP0, UR24, UR12, 0x2 ;  /* 0x0000000c181a7291 */ /* 0x000fc8000f8010ff */
[----:B------:R-:W-:Y:S02]  /*7d20*/  ULEA.HI.X UR24, UR24, UR13, UR25, 0x2, UP0 ;  /* 0x0000000d18187291 */ /* 0x000fe400080f1419 */
[----:B------:R-:W-:Y:S02]  /*7d30*/  IMAD.U32 R42, RZ, RZ, UR26 ;  /* 0x0000001aff2a7e24 */ /* 0x000fe4000f8e00ff */
[----:B------:R-:W-:Y:S01]  /*7d40*/  HFMA2 R86, -RZ, RZ, 0, 0 ;  /* 0x00000000ff567431 */ /* 0x000fe200000001ff */
[----:B------:R-:W-:Y:S01]  /*7d50*/  UMOV UR25, UR37 ;  /* 0x0000002500197c82 */ /* 0x000fe20008000000 */
[----:B------:R-:W-:Y:S01]  /*7d60*/  STS.U16 [R104], R81 ;  /* 0x0000005168007388 */ /* 0x000fe20000000400 */
[----:B--2---:R-:W-:Y:S02]  /*7d70*/  @!P0 PRMT R80, R43, 0x7610, R80 ;  /* 0x000076102b508816 */ /* 0x004fe40000000050 */
[----:B------:R-:W-:-:S13]  /*7d80*/  ISETP.GE.AND P0, PT, R65, UR50, PT ;  /* 0x0000003241007c0c */ /* 0x000fda000bf06270 */
[----:B------:R-:W-:-:S04]  /*7d90*/  @!P0 LOP3.LUT R77, R78, 0x1f, R79, 0xf8, !PT ;  /* 0x0000001f4e4d8812 */ /* 0x000fc800078ef84f */
[----:B------:R-:W-:Y:S02]  /*7da0*/  LOP3.LUT R64, R77, 0x1a0, RZ, 0xfc, !PT ;  /* 0x000001a04d407812 */ /* 0x000fe400078efcff */
[----:B---3--:R-:W-:Y:S02]  /*7db0*/  @!P1 PRMT R80, R80, 0x5410, R63 ;  /* 0x0000541050509816 */ /* 0x008fe4000000003f */
[----:B------:R-:W-:-:S13]  /*7dc0*/  ISETP.GE.AND P1, PT, R64, UR50, PT ;  /* 0x0000003240007c0c */ /* 0x000fda000bf26270 */
[----:B------:R-:W-:-:S04]  /*7dd0*/  @!P1 SHF.L.U32 R62, R79, 0x4, RZ ;  /* 0x000000044f3e9819 */ /* 0x000fc800000006ff */
[----:B------:R-:W-:-:S04]  /*7de0*/  @!P1 LOP3.LUT R78, R62, 0x3e00, RZ, 0xc0, !PT ;  /* 0x00003e003e4e9812 */ /* 0x000fc800078ec0ff */
[----:B------:R-:W-:-:S04]  /*7df0*/  @!P1 LOP3.LUT R77, R78, 0x1f, R79, 0xf8, !PT ;  /* 0x0000001f4e4d9812 */ /* 0x000fc800078ef84f */
[----:B------:R-:W-:Y:S02]  /*7e00*/  LOP3.LUT R63, R77, 0x1c0, RZ, 0xfc, !PT ;  /* 0x000001c04d3f7812 */ /* 0x000fe400078efcff */
[----:B----4-:R-:W-:Y:S02]  /*7e10*/  @!P3 PRMT R88, R84, 0x5410, RZ ;  /* 0x000054105458b816 */ /* 0x010fe400000000ff */
[----:B------:R-:W-:Y:S01]  /*7e20*/  ISETP.GE.AND P3, PT, R63, UR50, PT ;  /* 0x000000323f007c0c */ /* 0x000fe2000bf66270 */
[----:B------:R-:W2:Y:S01]  /*7e30*/  @!P0 LDG.E.U16 R84, desc[UR34][R40.64+0x300] ;  /* 0x0003002228548981 */ /* 0x000ea2000c1e1500 */
[----:B------:R-:W-:-:S05]  /*7e40*/  MOV R43, UR24 ;  /* 0x00000018002b7c02 */ /* 0x000fca0008000f00 */
[----:B------:R0:W3:Y:S06]  /*7e50*/  LDG.E R90, desc[UR34][R42.64] ;  /* 0x000000222a5a7981 */ /* 0x0000ec000c1e1900 */
[----:B0-----:R-:W-:Y:S01]  /*7e60*/  @!P3 SHF.L.U32 R42, R79, 0x4, RZ ;  /* 0x000000044f2ab819 */ /* 0x001fe200000006ff */
[----:B------:R-:W-:Y:S01]  /*7e70*/  UIADD3 UR24, UPT, UPT, UR9, 0x800, URZ ;  /* 0x0000080009187890 */ /* 0x000fe2000fffe0ff */
[----:B-----5:R-:W-:Y:S01]  /*7e80*/  @!P5 PRMT R86, R87, 0x5410, RZ ;  /* 0x000054105756d816 */ /* 0x020fe200000000ff */
[----:B------:R-:W4:Y:S01]  /*7e90*/  @!P3 LDG.E.U16 R43, desc[UR34][R40.64+0x380] ;  /* 0x00038022282bb981 */ /* 0x000f22000c1e1500 */
[----:B------:R-:W-:-:S02]  /*7ea0*/  @!P3 LOP3.LUT R78, R42, 0x3e00, RZ, 0xc0, !PT ;  /* 0x00003e002a4eb812 */ /* 0x000fc400078ec0ff */
[----:B------:R-:W-:Y:S01]  /*7eb0*/  @!P4 PRMT R88, R88, 0x5410, R85 ;  /* 0x000054105858c816 */ /* 0x000fe20000000055 */
[----:B------:R-:W5:Y:S01]  /*7ec0*/  @!P1 LDG.E.U16 R87, desc[UR34][R40.64+0x340] ;  /* 0x0003402228579981 */ /* 0x000f62000c1e1500 */
[----:B------:R-:W-:-:S04]  /*7ed0*/  @!P3 LOP3.LUT R77, R78, 0x1f, R79, 0xf8, !PT ;  /* 0x0000001f4e4db812 */ /* 0x000fc800078ef84f */
[----:B------:R-:W-:-:S04]  /*7ee0*/  LOP3.LUT R62, R77, 0x1e0, RZ, 0xfc, !PT ;  /* 0x000001e04d3e7812 */ /* 0x000fc800078efcff */
[----:B------:R-:W-:Y:S01]  /*7ef0*/  ISETP.GE.AND P5, PT, R62, UR24, PT ;  /* 0x000000183e007c0c */ /* 0x000fe2000bfa6270 */
[----:B------:R-:W-:Y:S01]  /*7f00*/  UMOV UR24, UR32 ;  /* 0x0000002000187c82 */ /* 0x000fe20008000000 */
[----:B------:R-:W-:Y:S01]  /*7f10*/  ISETP.GE.AND P4, PT, R66, UR50, PT ;  /* 0x0000003242007c0c */ /* 0x000fe2000bf86270 */
[----:B------:R-:W-:-:S04]  /*7f20*/  UIMAD.WIDE.U32 UR24, UR8, UR40, UR24 ;  /* 0x00000028081872a5 */ /* 0x000fc8000f8e0018 */
[----:B------:R-:W-:Y:S02]  /*7f30*/  UIMAD UR25, UR8, UR41, UR25 ;  /* 0x00000029081972a4 */ /* 0x000fe4000f8e0219 */
[----:B------:R-:W-:-:S04]  /*7f40*/  ULEA UR26, UP0, UR24, UR14, 0x2 ;  /* 0x0000000e181a7291 */ /* 0x000fc8000f8010ff */
[----:B------:R-:W-:Y:S01]  /*7f50*/  ULEA.HI.X UR24, UR24, UR15, UR25, 0x2, UP0 ;  /* 0x0000000f18187291 */ /* 0x000fe200080f1419 */
[----:B------:R-:W4:Y:S04]  /*7f60*/  @!P5 LDG.E.U16 R85, desc[UR34][R40.64+0x3c0] ;  /* 0x0003c0222855d981 */ /* 0x000f28000c1e1500 */
[----:B------:R0:W4:Y:S02]  /*7f70*/  @!P4 LDG.E.U16 R89, desc[UR34][R40.64+0x2c0] ;  /* 0x0002c0222859c981 */ /* 0x000124000c1e1500 */
[----:B0-----:R-:W-:Y:S01]  /*7f80*/  IMAD.U32 R40, RZ, RZ, UR26 ;  /* 0x0000001aff287e24 */ /* 0x001fe2000f8e00ff */
[----:B------:R-:W-:-:S05]  /*7f90*/  MOV R41, UR24 ;  /* 0x0000001800297c02 */ /* 0x000fca0008000f00 */
[----:B------:R0:W4:Y:S02]  /*7fa0*/  LDG.E R42, desc[UR34][R40.64] ;  /* 0x00000022282a7981 */ /* 0x000124000c1e1900 */
[----:B0-----:R-:W-:-:S05]  /*7fb0*/  PRMT R41, R81, 0x7632, R41 ;  /* 0x0000763251297816 */ /* 0x001fca0000000029 */
[----:B------:R0:W-:Y:S04]  /*7fc0*/  STS.U16 [R94+0x40], R41 ;  /* 0x000040295e007388 */ /* 0x0001e80000000400 */
[----:B------:R1:W-:Y:S04]  /*7fd0*/  STS.U16 [R93+0x80], R82 ;  /* 0x000080525d007388 */ /* 0x0003e80000000400 */
[----:B0-----:R-:W4:Y:S04]  /*7fe0*/  LDL R94, [R1+0x90] ;  /* 0x00009000015e7983 */ /* 0x001f280000100800 */
[----:B-1----:R-:W4:Y:S01]  /*7ff0*/  LDL R93, [R1+0x8c] ;  /* 0x00008c00015d7983 */ /* 0x002f220000100800 */
[----:B------:R-:W-:-:S02]  /*8000*/  PRMT R91, R83, 0x7632, R91 ;  /* 0x00007632535b7816 */ /* 0x000fc4000000005b */
[----:B------:R-:W-:Y:S02]  /*8010*/  PRMT R92, R80, 0x7632, R92 ;  /* 0x00007632505c7816 */ /* 0x000fe4000000005c */
[----:B------:R-:W-:Y:S02]  /*8020*/  PRMT R41, R88, 0x7632, R41 ;  /* 0x0000763258297816 */ /* 0x000fe40000000029 */
[----:B---3--:R-:W-:-:S13]  /*8030*/  R2UR UR50, R90 ;  /* 0x000000005a3272ca */ /* 0x008fda00000e0000 */
[----:B------:R-:W-:-:S05]  /*8040*/  MOV R90, UR50 ;  /* 0x00000032005a7c02 */ /* 0x000fca0008000f00 */
[----:B------:R-:W-:Y:S01]  /*8050*/  FMUL.FTZ R40, R90, 1.4426950216293334961 ;  /* 0x3fb8aa3b5a287820 */ /* 0x000fe20000410000 */
[----:B------:R-:W-:Y:S01]  /*8060*/  PRMT R90, R82, 0x7632, R90 ;  /* 0x00007632525a7816 */ /* 0x000fe2000000005a */
[----:B------:R-:W-:Y:S01]  /*8070*/  IMAD.MOV.U32 R82, RZ, RZ, RZ ;  /* 0x000000ffff527224 */ /* 0x000fe200078e00ff */
[----:B--2---:R-:W-:Y:S02]  /*8080*/  @!P0 PRMT R82, R84, 0x5410, RZ ;  /* 0x0000541054528816 */ /* 0x004fe400000000ff */
[----:B------:R-:W2:Y:S02]  /*8090*/  LDL R84, [R1+0x4c] ;  /* 0x00004c0001547983 */ /* 0x000ea40000100800 */
[----:B-----5:R-:W-:Y:S02]  /*80a0*/  @!P1 PRMT R82, R82, 0x5410, R87 ;  /* 0x0000541052529816 */ /* 0x020fe40000000057 */
[----:B------:R-:W-:Y:S04]  /*80b0*/  STS.U16 [R103+0xc0], R90 ;  /* 0x0000c05a67007388 */ /* 0x000fe80000000400 */
[----:B------:R0:W-:Y:S04]  /*80c0*/  STS.U16 [R102+0x100], R83 ;  /* 0x0001005366007388 */ /* 0x0001e80000000400 */
[----:B------:R-:W-:Y:S04]  /*80d0*/  STS.U16 [R101+0x140], R91 ;  /* 0x0001405b65007388 */ /* 0x000fe80000000400 */
[----:B------:R1:W-:Y:S01]  /*80e0*/  STS.U16 [R100+0x180], R80 ;  /* 0x0001805064007388 */ /* 0x0003e20000000400 */
[----:B----4-:R-:W-:-:S03]  /*80f0*/  @!P4 PRMT R86, R86, 0x5410, R89 ;  /* 0x000054105656c816 */ /* 0x010fc60000000059 */
[----:B------:R3:W-:Y:S01]  /*8100*/  STS.U16 [R99+0x1c0], R92 ;  /* 0x0001c05c63007388 */ /* 0x0007e20000000400 */
[----:B0-----:R-:W-:Y:S02]  /*8110*/  PRMT R83, R82, 0x7632, R83 ;  /* 0x0000763252537816 */ /* 0x001fe40000000053 */
[----:B------:R-:W-:Y:S01]  /*8120*/  PRMT R81, R86, 0x7632, R81 ;  /* 0x0000763256517816 */ /* 0x000fe20000000051 */
[----:B------:R0:W-:Y:S04]  /*8130*/  STS.U16 [R98+0x200], R88 ;  /* 0x0002005862007388 */ /* 0x0001e80000000400 */
[----:B------:R4:W-:Y:S04]  /*8140*/  STS.U16 [R97+0x240], R41 ;  /* 0x0002402961007388 */ /* 0x0009e80000000400 */
[----:B------:R5:W-:Y:S04]  /*8150*/  STS.U16 [R96+0x280], R86 ;  /* 0x0002805660007388 */ /* 0x000be80000000400 */
[----:B-1----:R-:W2:Y:S04]  /*8160*/  LDL R100, [R1+0x88] ;  /* 0x0000880001647983 */ /* 0x002ea80000100800 */
[----:B------:R1:W-:Y:S04]  /*8170*/  STS.U16 [R95+0x2c0], R81 ;  /* 0x0002c0515f007388 */ /* 0x0003e80000000400 */
[----:B---3--:R-:W3:Y:S04]  /*8180*/  LDL R99, [R1+0x84] ;  /* 0x0000840001637983 */ /* 0x008ee80000100800 */
[----:B0-----:R-:W3:Y:S04]  /*8190*/  LDL R98, [R1+0x80] ;  /* 0x0000800001627983 */ /* 0x001ee80000100800 */
[----:B----4-:R-:W4:Y:S04]  /*81a0*/  LDL R97, [R1+0x7c] ;  /* 0x00007c0001617983 */ /* 0x010f280000100800 */
[----:B-----5:R-:W5:Y:S04]  /*81b0*/  LDL R96, [R1+0x78] ;  /* 0x0000780001607983 */ /* 0x020f680000100800 */
[----:B------:R0:W-:Y:S04]  /*81c0*/  STS.U16 [R94+0x300], R82 ;  /* 0x000300525e007388 */ /* 0x0001e80000000400 */
[----:B------:R0:W-:Y:S04]  /*81d0*/  STS.U16 [R93+0x340], R83 ;  /* 0x000340535d007388 */ /* 0x0001e80000000400 */
[----:B-1----:R-:W5:Y:S04]  /*81e0*/  LDL R95, [R1+0x74] ;  /* 0x00007400015f7983 */ /* 0x002f680000100800 */
[----:B0-----:R-:W5:Y:S04]  /*81f0*/  LDL R94, [R1+0x70] ;  /* 0x00007000015e7983 */ /* 0x001f680000100800 */
[----:B------:R-:W5:Y:S04]  /*8200*/  LDL R93, [R1+0x6c] ;  /* 0x00006c00015d7983 */ /* 0x000f680000100800 */
        /* <DEDUP_REMOVED lines=8> */
[----:B------:R-:W5:Y:S01]  /*8290*/  LDL R81, [R1+0x44] ;  /* 0x0000440001517983 */ /* 0x000f620000100800 */
[----:B------:R-:W0:Y:S01]  /*82a0*/  S2UR UR26, SR_CgaCtaId ;  /* 0x00000000001a79c3 */ /* 0x000e220000008800 */
[----:B------:R-:W-:Y:S01]  /*82b0*/  UIADD3 UR25, UPT, UPT, UR11, -0x1, URZ ;  /* 0xffffffff0b197890 */ /* 0x000fe2000fffe0ff */
[----:B------:R-:W-:-:S03]  /*82c0*/  HFMA2 R80, -RZ, RZ, 0, 0 ;  /* 0x00000000ff507431 */ /* 0x000fc600000001ff */
[----:B------:R-:W-:-:S04]  /*82d0*/  ULEA.HI UR24, UR25, UR25, URZ, 0x1 ;  /* 0x0000001919187291 */ /* 0x000fc8000f8f08ff */
[----:B------:R-:W-:Y:S01]  /*82e0*/  ULOP3.LUT UR28, UR24, 0xfffffe, URZ, 0xc0, !UPT ;  /* 0x00fffffe181c7892 */ /* 0x000fe2000f8ec0ff */
[----:B------:R-:W-:-:S03]  /*82f0*/  @!P3 PRMT R80, R43, 0x5410, RZ ;  /* 0x000054102b50b816 */ /* 0x000fc600000000ff */
[----:B------:R-:W-:Y:S01]  /*8300*/  UIADD3 UR25, UPT, UPT, UR25, -UR28, URZ ;  /* 0x8000001c19197290 */ /* 0x000fe2000fffe0ff */
[----:B------:R-:W-:Y:S02]  /*8310*/  @!P5 PRMT R80, R80, 0x5410, R85 ;  /* 0x000054105050d816 */ /* 0x000fe40000000055 */
[C---:B------:R-:W-:Y:S01]  /*8320*/  ISETP.NE.AND P0, PT, R79.reuse, 0x7f, PT ;  /* 0x0000007f4f00780c */ /* 0x040fe20003f05270 */
[----:B------:R-:W-:Y:S01]  /*8330*/  ULEA UR25, UR25, UR8, 0x8 ;  /* 0x0000000819197291 */ /* 0x000fe2000f8e40ff */
[C---:B------:R-:W-:Y:S02]  /*8340*/  ISETP.NE.AND P1, PT, R79.reuse, RZ, PT ;  /* 0x000000ff4f00720c */ /* 0x040fe40003f25270 */
[----:B------:R-:W-:Y:S01]  /*8350*/  IADD3 R41, PT, PT, R79, 0x200, RZ ;  /* 0x000002004f297810 */ /* 0x000fe20007ffe0ff */
[----:B------:R-:W-:Y:S01]  /*8360*/  UMOV UR24, 0x400 ;  /* 0x0000040000187882 */ /* 0x000fe20000000000 */
[----:B------:R-:W-:Y:S01]  /*8370*/  PRMT R79, R80, 0x7632, R79 ;  /* 0x00007632504f7816 */ /* 0x000fe2000000004f */
[----:B0-----:R-:W-:Y:S01]  /*8380*/  ULEA UR24, UR26, UR24, 0x18 ;  /* 0x000000181a187291 */ /* 0x001fe2000f8ec0ff */
[----:B------:R-:W-:-:S05]  /*8390*/  SEL R41, R41, UR25, P1 ;  /* 0x0000001929297c07 */ /* 0x000fca0008800000 */
[----:B------:R-:W-:Y:S01]  /*83a0*/  LEA R43, R41, UR24, 0x2 ;  /* 0x00000018292b7c11 */ /* 0x000fe2000f8e10ff */
        /* <DEDUP_REMOVED lines=32> */
[----:B------:R-:W-:Y:S01]  /*85b0*/  R2UR UR28, R42 ;  /* 0x000000002a1c72ca */ /* 0x000fe200000e0000 */
[----:B------:R-:W-:Y:S01]  /*85c0*/  BSSY.RECONVERGENT B0, `(.L_x_671) ;  /* 0x0000033000007945 */ /* 0x000fe20003800200 */
[----:B--2---:R-:W-:Y:S04]  /*85d0*/  STS.U16 [R100+0x380], R80 ;  /* 0x0003805064007388 */ /* 0x004fe80000000400 */
[----:B---3--:R-:W-:Y:S01]  /*85e0*/  STS.U16 [R99+0x3c0], R79 ;  /* 0x0003c04f63007388 */ /* 0x008fe20000000400 */
[----:B------:R-:W-:-:S03]  /*85f0*/  NOP ;  /* 0x0000000000007918 */ /* 0x000fc60000000000 */
[----:B------:R-:W2:Y:S04]  /*8600*/  LDS.U16 R102, [R98] ;  /* 0x0000000062667984 */ /* 0x000ea80000000400 */
[----:B----4-:R-:W3:Y:S04]  /*8610*/  LDS.U16 R101, [R97+0x2] ;  /* 0x0000020061657984 */ /* 0x010ee80000000400 */
[----:B-----5:R-:W-:Y:S04]  /*8620*/  LDS.U16 R100, [R96+0x4] ;  /* 0x0000040060647984 */ /* 0x020fe80000000400 */
[----:B------:R-:W4:Y:S04]  /*8630*/  LDS.U16 R99, [R95+0x6] ;  /* 0x000006005f637984 */ /* 0x000f280000000400 */
[----:B------:R-:W-:Y:S04]  /*8640*/  LDS.U16 R98, [R94+0x8] ;  /* 0x000008005e627984 */ /* 0x000fe80000000400 */
[----:B------:R-:W-:Y:S04]  /*8650*/  LDS.U16 R97, [R93+0xa] ;  /* 0x00000a005d617984 */ /* 0x000fe80000000400 */
        /* <DEDUP_REMOVED lines=10> */
[----:B0-----:R0:W-:Y:S01]  /*8700*/  STS [R43+0x3be0], R150 ;  /* 0x003be0962b007388 */ /* 0x0011e20000000800 */
[----:B--2---:R-:W-:Y:S01]  /*8710*/  IMAD.U32 R102, R102, 0x10000, RZ ;  /* 0x0001000066667824 */ /* 0x004fe200078e00ff */
[----:B---3--:R-:W-:Y:S01]  /*8720*/  SHF.L.U32 R101, R101, 0x10, RZ ;  /* 0x0000001065657819 */ /* 0x008fe200000006ff */
[----:B----4-:R-:W-:Y:S01]  /*8730*/  IMAD.U32 R99, R99, 0x10000, RZ ;  /* 0x0001000063637824 */ /* 0x010fe200078e00ff */
[----:B------:R-:W-:Y:S01]  /*8740*/  SHF.L.U32 R100, R100, 0x10, RZ ;  /* 0x0000001064647819 */ /* 0x000fe200000006ff */
[----:B-----5:R-:W-:Y:S01]  /*8750*/  IMAD.U32 R96, R96, 0x10000, RZ ;  /* 0x0001000060607824 */ /* 0x020fe200078e00ff */
[----:B------:R-:W-:-:S02]  /*8760*/  SHF.L.U32 R98, R98, 0x10, RZ ;  /* 0x0000001062627819 */ /* 0x000fc400000006ff */
[----:B------:R-:W-:Y:S02]  /*8770*/  SHF.L.U32 R97, R97, 0x10, RZ ;  /* 0x0000001061617819 */ /* 0x000fe400000006ff */
[----:B-1----:R-:W-:Y:S02]  /*8780*/  SHF.L.U32 R95, R95, 0x10, RZ ;  /* 0x000000105f5f7819 */ /* 0x002fe400000006ff */
[----:B------:R-:W-:Y:S01]  /*8790*/  SHF.L.U32 R94, R94, 0x10, RZ ;  /* 0x000000105e5e7819 */ /* 0x000fe200000006ff */
[----:B------:R-:W-:Y:S01]  /*87a0*/  IMAD.U32 R93, R93, 0x10000, RZ ;  /* 0x000100005d5d7824 */ /* 0x000fe200078e00ff */
[----:B------:R-:W-:Y:S02]  /*87b0*/  SHF.L.U32 R92, R92, 0x10, RZ ;  /* 0x000000105c5c7819 */ /* 0x000fe400000006ff */
[----:B------:R-:W-:Y:S01]  /*87c0*/  SHF.L.U32 R91, R91, 0x10, RZ ;  /* 0x000000105b5b7819 */ /* 0x000fe200000006ff */
[----:B------:R-:W-:Y:S01]  /*87d0*/  IMAD.U32 R90, R90, 0x10000, RZ ;  /* 0x000100005a5a7824 */ /* 0x000fe200078e00ff */
[----:B------:R-:W-:-:S02]  /*87e0*/  SHF.L.U32 R89, R89, 0x10, RZ ;  /* 0x0000001059597819 */ /* 0x000fc400000006ff */
[----:B------:R-:W-:Y:S01]  /*87f0*/  SHF.L.U32 R88, R88, 0x10, RZ ;  /* 0x0000001058587819 */ /* 0x000fe200000006ff */
[----:B------:R-:W-:Y:S01]  /*8800*/  IMAD.U32 R41, R41, 0x10000, RZ ;  /* 0x0001000029297824 */ /* 0x000fe200078e00ff */
[----:B------:R-:W-:Y:S06]  /*8810*/  BAR.SYNC.DEFER_BLOCKING 0x0 ;  /* 0x0000000000007b1d */ /* 0x000fec0000010000 */
[----:B0-----:R-:W-:Y:S05]  /*8820*/  @P0 BRA `(.L_x_672) ;  /* 0x0000000000240947 */ /* 0x001fea0003800000 */
[----:B------:R-:W-:Y:S01]  /*8830*/  UISETP.NE.AND UP0, UPT, UR11, UR52, UPT ;  /* 0x000000340b00728c */ /* 0x000fe2000bf05270 */
[----:B------:R-:W-:-:S08]  /*8840*/  MOV R40, 0x3f800000 ;  /* 0x3f80000000287802 */ /* 0x000fd00000000f00 */
[----:B------:R-:W-:Y:S05]  /*8850*/  BRA.U !UP0, `(.L_x_673) ;  /* 0x0000000108247547 */ /* 0x000fea000b800000 */
[----:B------:R-:W-:-:S04]  /*8860*/  USHF.L.U32 UR25, UR11, 0x8, URZ ;  /* 0x000000080b197899 */ /* 0x000fc800080006ff */
[----:B------:R-:W-:-:S04]  /*8870*/  ULOP3.LUT UR25, UR25, 0x100, URZ, 0xc0, !UPT ;  /* 0x0000010019197892 */ /* 0x000fc8000f8ec0ff */
[----:B------:R-:W-:-:S04]  /*8880*/  UIADD3 UR25, UPT, UPT, UR25, UR8, URZ ;  /* 0x0000000819197290 */ /* 0x000fc8000fffe0ff */
[----:B------:R-:W-:-:S09]  /*8890*/  ULEA UR25, UR25, UR24, 0x2 ;  /* 0x0000001819197291 */ /* 0x000fd2000f8e10ff */
[----:B------:R-:W1:Y:S01]  /*88a0*/  LDS R40, [UR25+0x3be0] ;  /* 0x003be019ff287984 */ /* 0x000e620008000800 */
[----:B------:R-:W-:Y:S05]  /*88b0*/  BRA `(.L_x_673) ;  /* 0x00000000000c7947 */ /* 0x000fea0003800000 */
.L_x_672:
[----:B------:R-:W0:Y:S02]  /*88c0*/  S2R R40, SR_TID.X ;  /* 0x0000000000287919 */ /* 0x000e240000002100 */
[----:B0-----:R-:W-:-:S06]  /*88d0*/  LEA R40, R40, UR24, 0x2 ;  /* 0x0000001828287c11 */ /* 0x001fcc000f8e10ff */
[----:B------:R-:W0:Y:S02]  /*88e0*/  LDS R40, [R40+0x43e4] ;  /* 0x0043e40028287984 */ /* 0x000e240000000800 */
.L_x_673:
[----:B------:R-:W-:Y:S05]  /*88f0*/  BSYNC.RECONVERGENT B0 ;  /* 0x0000000000007941 */ /* 0x000fea0003800200 */
.L_x_671:
[----:B------:R-:W2:Y:S01]  /*8900*/  @P2 LDC R80, c[0x0][0x38c] ;  /* 0x0000e300ff502b82 */ /* 0x000ea20000000800 */
[----:B------:R-:W-:Y:S01]  /*8910*/  MOV R42, UR11 ;  /* 0x0000000b002a7c02 */ /* 0x000fe20008000f00 */
[----:B------:R-:W-:Y:S01]  /*8920*/  IMAD.MOV.U32 R43, RZ, RZ, RZ ;  /* 0x000000ffff2b7224 */ /* 0x000fe200078e00ff */
[----:B------:R-:W-:-:S03]  /*8930*/  MOV R81, 0x8 ;  /* 0x0000000800517802 */ /* 0x000fc60000000f00 */
[----:B------:R-:W-:Y:S02]  /*8940*/  @P2 VIADD R42, R42, 0xfffffffe ;  /* 0xfffffffe2a2a2836 */ /* 0x000fe40000000000 */
[----:B------:R-:W-:Y:S01]  /*8950*/  FMUL.FTZ R134, R44, R61 ;  /* 0x0000003d2c867220 */ /* 0x000fe20000410000 */
[----:B------:R-:W-:Y:S01]  /*8960*/  FMUL.FTZ R133, R23, R60 ;  /* 0x0000003c17857220 */ /* 0x000fe20000410000 */
[----:B------:R-:W-:Y:S01]  /*8970*/  FMUL.FTZ R132, R22, R59 ;  /* 0x0000003b16847220 */ /* 0x000fe20000410000 */
[----:B--2---:R-:W-:Y:S02]  /*8980*/  @P2 IMAD R80, R42, R80, UR8 ;  /* 0x000000082a502e24 */ /* 0x004fe4000f8e0250 */
[----:B------:R-:W-:Y:S02]  /*8990*/  HFMA2 R42, -RZ, RZ, 1.875, 0 ;  /* 0x3f800000ff2a7431 */ /* 0x000fe400000001ff */
[----:B------:R-:W-:-:S04]  /*89a0*/  @P2 IMAD.WIDE R80, R80, R81, UR4 ;  /* 0x0000000450502e25 */ /* 0x000fc8000f8e0251 */
[----:B------:R-:W-:Y:S01]  /*89b0*/  FMUL.FTZ R131, R21, R58 ;  /* 0x0000003a15837220 */ /* 0x000fe20000410000 */
        /* <DEDUP_REMOVED lines=97> */
.L_x_733:
[----:B------:R-:W-:Y:S01]  /*8fd0*/  ISETP.GE.AND P3, PT, R141, 0x10, PT ;  /* 0x000000108d00780c */ /* 0x000fe20003f66270 */
[----:B---3--:R-:W-:Y:S01]  /*8fe0*/  FFMA.FTZ R86, R136, R86, R138 ;  /* 0x0000005688567223 */ /* 0x008fe2000001008a */
[----:B------:R-:W-:-:S11]  /*8ff0*/  UMOV UR25, 0xffffffff ;  /* 0xffffffff00197882 */ /* 0x000fd60000000000 */
[----:B0-2---:R-:W-:Y:S01]  /*9000*/  @P3 FMUL.FTZ R136, R136, R137 ;  /* 0x0000008988883220 */ /* 0x005fe20000410000 */
[----:B------:R-:W-:Y:S01]  /*9010*/  FSEL R137, R138, R86, !P3 ;  /* 0x000000568a897208 */ /* 0x000fe20005800000 */
[----:B------:R-:W-:Y:S06]  /*9020*/  BRA.DIV UR25, `(.L_x_676) ;  /* 0x0000005a190c7947 */ /* 0x000fec000b800000 */
.L_x_736:
[----:B------:R-:W-:-:S03]  /*9030*/  UMOV UR25, 0xffffffff ;  /* 0xffffffff00197882 */ /* 0x000fc60000000000 */
[----:B------:R-:W-:Y:S05]  /*9040*/  BRA.DIV UR25, `(.L_x_677) ;  /* 0x0000005a192c7947 */ /* 0x000fea000b800000 */
.L_x_739:
[----:B------:R-:W-:-:S03]  /*9050*/  UMOV UR25, 0xffffffff ;  /* 0xffffffff00197882 */ /* 0x000fc60000000000 */
[----:B------:R-:W-:Y:S05]  /*9060*/  BRA.DIV UR25, `(.L_x_678) ;  /* 0x0000005a194c7947 */ /* 0x000fea000b800000 */
[----:B------:R-:W0:Y:S04]  /*9070*/  SHFL.UP PT, R136, R136, 0x1, RZ ;  /* 0x0420000088887989 */ /* 0x000e2800000e00ff */
[----:B------:R-:W2:Y:S04]  /*9080*/  SHFL.UP PT, R137, R137, 0x1, RZ ;  /* 0x0420000089897989 */ /* 0x000ea800000e00ff */
[----:B-----5:R-:W3:Y:S04]  /*9090*/  SHFL.IDX PT, R42, R42, RZ, 0x1f ;  /* 0x00001fff2a2a7589 */ /* 0x020ee800000e0000 */
[----:B------:R-:W4:Y:S02]  /*90a0*/  SHFL.IDX PT, R43, R43, RZ, 0x1f ;  /* 0x00001fff2b2b7589 */ /* 0x000f2400000e0000 */
.L_x_745:
        /* <DEDUP_REMOVED lines=12> */
.L_x_674:
        /* <DEDUP_REMOVED lines=115> */
[----:B-1----:R-:W-:-:S03]  /*98a0*/  @P1 FMUL.FTZ R151, R151, R162 ;  /* 0x000000a297971220 */ /* 0x002fc60000410000 */
[----:B------:R-:W-:Y:S02]  /*98b0*/  @P1 IMAD.MOV.U32 R163, RZ, RZ, R86 ;  /* 0x000000ffffa31224 */ /* 0x000fe400078e0056 */
[----:B------:R-:W-:-:S03]  /*98c0*/  @P1 MOV R162, R151 ;  /* 0x0000009700a21202 */ /* 0x000fc60000000f00 */
[----:B------:R-:W0:Y:S01]  /*98d0*/  SHFL.DOWN PT, R86, R163, 0x2, 0x1f ;  /* 0x08401f00a3567f89 */ /* 0x000e2200000e0000 */
[----:B------:R-:W-:-:S03]  /*98e0*/  ISETP.GT.U32.AND P1, PT, R156, 0x1d, PT ;  /* 0x0000001d9c00780c */ /* 0x000fc60003f24070 */
[----:B------:R-:W1:Y:S10]  /*98f0*/  SHFL.DOWN PT, R151, R162, 0x2, 0x1f ;  /* 0x08401f00a2977f89 */ /* 0x000e7400000e0000 */
        /* <DEDUP_REMOVED lines=13> */
[----:B-1----:R-:W-:-:S03]  /*99d0*/  @!P4 FMUL.FTZ R151, R162, R151 ;  /* 0x00000097a297c220 */ /* 0x002fc60000410000 */
[----:B------:R-:W-:Y:S02]  /*99e0*/  @!P4 IMAD.MOV.U32 R163, RZ, RZ, R86 ;  /* 0x000000ffffa3c224 */ /* 0x000fe400078e0056 */
        /* <DEDUP_REMOVED lines=15> */
.L_x_762:
        /* <DEDUP_REMOVED lines=14> */
.L_x_679:
        /* <DEDUP_REMOVED lines=22> */
[----:B------:R-:W-:Y:S01]  /*9d20*/  UIADD3 UR26, UPT, UPT, UR36, -0x800, URZ ;  /* 0xfffff800241a7890 */ /* 0x000fe2000fffe0ff */
[----:B------:R-:W-:Y:S01]  /*9d30*/  FMUL.FTZ R89, R89, R121 ;  /* 0x0000007959597220 */ /* 0x000fe20000410000 */
[----:B------:R-:W-:Y:S01]  /*9d40*/  VOTEU.ALL UP0, P0 ;  /* 0x0000000000ff7886 */ /* 0x000fe20000000000 */
[----:B------:R-:W-:Y:S01]  /*9d50*/  FMUL.FTZ R88, R88, R120 ;  /* 0x0000007858587220 */ /* 0x000fe20000410000 */
[----:B------:R-:W0:Y:S01]  /*9d60*/  LDS R118, [R118+0x36e4] ;  /* 0x0036e40076767984 */ /* 0x000e220000000800 */
[----:B------:R-:W-:Y:S01]  /*9d70*/  FFMA.FTZ R98, R36, R98, R99 ;  /* 0x0000006224627223 */ /* 0x000fe20000010063 */
[----:B------:R-:W-:Y:S01]  /*9d80*/  FMUL.FTZ R41, R41, R119 ;  /* 0x0000007729297220 */ /* 0x000fe20000410000 */
[----:B------:R-:W-:-:S02]  /*9d90*/  IMAD.SHL.U32 R85, R79, 0x10, RZ ;  /* 0x000000104f557824 */ /* 0x000fc400078e00ff */
[----:B------:R-:W-:Y:S01]  /*9da0*/  FMUL.FTZ R81, R133, UR28 ;  /* 0x0000001c85517c20 */ /* 0x000fe20008410000 */
[----:B------:R-:W-:Y:S01]  /*9db0*/  FFMA.FTZ R97, R35, R97, R98 ;  /* 0x0000006123617223 */ /* 0x000fe20000010062 */
[----:B------:R-:W4:Y:S03]  /*9dc0*/  LDL.LU R153, [R1+0x20] ;  /* 0x0000200001997983 */ /* 0x000f260000300800 */
[----:B------:R-:W-:Y:S01]  /*9dd0*/  FFMA.FTZ R96, R34, R96, R97 ;  /* 0x0000006022607223 */ /* 0x000fe20000010061 */
[----:B------:R-:W-:Y:S01]  /*9de0*/  @!UP0 ULEA UR25, UR8, UR24, 0x3 ;  /* 0x0000001808198291 */ /* 0x000fe2000f8e18ff */
[----:B------:R-:W-:Y:S01]  /*9df0*/  LEA.HI R82, R79, R85, RZ, 0x1f ;  /* 0x000000554f527211 */ /* 0x000fe200078ff8ff */
[----:B------:R-:W-:Y:S01]  /*9e00*/  FMUL.FTZ R81, R39, R81 ;  /* 0x0000005127517220 */ /* 0x000fe20000410000 */
[----:B------:R-:W-:Y:S01]  /*9e10*/  FFMA.FTZ R95, R33, R95, R96 ;  /* 0x0000005f215f7223 */ /* 0x000fe20000010060 */
[----:B------:R-:W5:Y:S03]  /*9e20*/  LDL.LU R152, [R1+0x1c] ;  /* 0x00001c0001987983 */ /* 0x000f660000300800 */
[----:B------:R-:W-:-:S02]  /*9e30*/  FFMA.FTZ R94, R32, R94, R95 ;  /* 0x0000005e205e7223 */ /* 0x000fc4000001005f */
[----:B------:R1:W-:Y:S02]  /*9e40*/  @!P0 STS.64 [UR25+0x45e0], R42 ;  /* 0x0045e02aff008988 */ /* 0x0003e40008000a19 */
[----:B------:R-:W-:Y:S01]  /*9e50*/  FFMA.FTZ R93, R31, R93, R94 ;  /* 0x0000005d1f5d7223 */ /* 0x000fe2000001005e */
[----:B------:R-:W-:Y:S01]  /*9e60*/  LEA R82, R82, UR24, 0x2 ;  /* 0x0000001852527c11 */ /* 0x000fe2000f8e10ff */
[----:B------:R-:W5:Y:S01]  /*9e70*/  LDL.LU R151, [R1+0x18] ;  /* 0x0000180001977983 */ /* 0x000f620000300800 */
[----:B------:R-:W-:Y:S01]  /*9e80*/  USHF.L.U32 UR51, UR11, 0xb, URZ ;  /* 0x0000000b0b337899 */ /* 0x000fe200080006ff */
[----:B------:R-:W-:Y:S01]  /*9e90*/  FFMA.FTZ R92, R30, R92, R93 ;  /* 0x0000005c1e5c7223 */ /* 0x000fe2000001005d */
[----:B------:R-:W-:Y:S01]  /*9ea0*/  MOV R83, UR27 ;  /* 0x0000001b00537c02 */ /* 0x000fe20008000f00 */
[----:B------:R-:W5:Y:S01]  /*9eb0*/  LDL.LU R97, [R1+0x2c] ;  /* 0x00002c0001617983 */ /* 0x000f620000300800 */
[----:B------:R-:W-:Y:S01]  /*9ec0*/  FFMA.FTZ R133, R23, -R60, R133 ;  /* 0x8000003c17857223 */ /* 0x000fe20000010085 */
        /* <DEDUP_REMOVED lines=9> */
[----:B------:R-:W-:Y:S01]  /*9f60*/  FFMA.FTZ R130, R20, -R57, R130 ;  /* 0x8000003914827223 */ /* 0x000fe20000010082 */
[----:B------:R-:W-:Y:S01]  /*9f70*/  FFMA.FTZ R129, R19, -R56, R129 ;  /* 0x8000003813817223 */ /* 0x000fe20000010081 */
        /* <DEDUP_REMOVED lines=10> */
[----:B------:R-:W-:Y:S01]  /*a020*/  FFMA.FTZ R150, R44, -R61, R150 ;  /* 0x8000003d2c967223 */ /* 0x000fe20000010096 */
[----:B------:R-:W-:Y:S01]  /*a030*/  LEA.HI R40, R85, R85, RZ, 0x1b ;  /* 0x0000005555287211 */ /* 0x000fe200078fd8ff */
[----:B------:R-:W-:Y:S01]  /*a040*/  FMUL.FTZ R41, R0, R41 ;  /* 0x0000002900297220 */ /* 0x000fe20000410000 */
[----:B------:R-:W-:Y:S01]  /*a050*/  FFMA.FTZ R105, R105, R104, R146 ;  /* 0x0000006869697223 */ /* 0x000fe20000010092 */
[----:B------:R-:W-:Y:S01]  /*a060*/  FFMA.FTZ R90, R16, -R55, R128 ;  /* 0x80000037105a7223 */ /* 0x000fe20000010080 */
[----:B------:R-:W-:-:S02]  /*a070*/  LEA R40, R40, UR24, 0x2 ;  /* 0x0000001828287c11 */ /* 0x000fc4000f8e10ff */
[----:B------:R0:W-:Y:S01]  /*a080*/  STS [R82+0x1090], R41 ;  /* 0x0010902952007388 */ /* 0x0001e20000000800 */
[----:B------:R-:W-:-:S03]  /*a090*/  FFMA.FTZ R106, R106, R105, R145 ;  /* 0x000000696a6a7223 */ /* 0x000fc60000010091 */
[----:B------:R1:W-:Y:S01]  /*a0a0*/  STS [R40+0x1094], R81 ;  /* 0x0010945128007388 */ /* 0x0003e20000000800 */
[----:B------:R-:W-:-:S03]  /*a0b0*/  FFMA.FTZ R107, R107, R106, R144 ;  /* 0x0000006a6b6b7223 */ /* 0x000fc60000010090 */
[----:B------:R1:W-:Y:S01]  /*a0c0*/  STS [R40+0x10a0], R42 ;  /* 0x0010a02a28007388 */ /* 0x0003e20000000800 */
[----:B------:R-:W-:Y:S01]  /*a0d0*/  FFMA.FTZ R108, R108, R107, R143 ;  /* 0x0000006b6c6c7223 */ /* 0x000fe2000001008f */
[----:B0-----:R-:W-:Y:S01]  /*a0e0*/  FMUL.FTZ R41, R131, UR28 ;  /* 0x0000001c83297c20 */ /* 0x001fe20008410000 */
[----:B------:R-:W-:Y:S01]  /*a0f0*/  FFMA.FTZ R131, R21, -R58, R131 ;  /* 0x8000003a15837223 */ /* 0x000fe20000010083 */
[----:B------:R0:W-:Y:S01]  /*a100*/  STS [R40+0x10a4], R43 ;  /* 0x0010a42b28007388 */ /* 0x0001e20000000800 */
[----:B------:R-:W-:Y:S01]  /*a110*/  FFMA.FTZ R109, R109, R108, R142 ;  /* 0x0000006c6d6d7223 */ /* 0x000fe2000001008e */
[----:B-1----:R-:W-:Y:S01]  /*a120*/  FMUL.FTZ R81, R132, UR28 ;  /* 0x0000001c84517c20 */ /* 0x002fe20008410000 */
[----:B------:R-:W-:Y:S01]  /*a130*/  FMUL.FTZ R41, R37, R41 ;  /* 0x0000002925297220 */ /* 0x000fe20000410000 */
[----:B------:R-:W-:Y:S01]  /*a140*/  FFMA.FTZ R132, R22, -R59, R132 ;  /* 0x8000003b16847223 */ /* 0x000fe20000010084 */
        /* <DEDUP_REMOVED lines=14> */
[----:B------:R-:W-:Y:S01]  /*a230*/  FFMA.FTZ R127, R13, -R54, R127 ;  /* 0x800000360d7f7223 */ /* 0x000fe2000001007f */
        /* <DEDUP_REMOVED lines=13> */
[----:B------:R-:W-:Y:S01]  /*a310*/  FFMA.FTZ R117, R117, R116, R134 ;  /* 0x0000007475757223 */ /* 0x000fe20000010086 */
        /* <DEDUP_REMOVED lines=40> */
[----:B------:R-:W-:Y:S01]  /*a5a0*/  FFMA.FTZ R126, R10, -R53, R126 ;  /* 0x800000350a7e7223 */ /* 0x000fe2000001007e */
[----:B------:R-:W0:Y:S03]  /*a5b0*/  LDC.64 R40, c[0x0][0x4d8] ;  /* 0x00013600ff287b82 */ /* 0x000e260000000a00 */
[C---:B------:R-:W-:Y:S01]  /*a5c0*/  FFMA.FTZ R43, R93.reuse, R126, R43 ;  /* 0x0000007e5d2b7223 */ /* 0x040fe2000001002b */
[----:B----4-:R-:W-:Y:S01]  /*a5d0*/  FADD.FTZ R153, R93, R153 ;  /* 0x000000995d997221 */ /* 0x010fe20000010000 */
[----:B------:R-:W-:Y:S01]  /*a5e0*/  FMUL.FTZ R93, R107, R51 ;  /* 0x000000336b5d7220 */ /* 0x000fe20000410000 */
[----:B-----5:R-:W-:-:S03]  /*a5f0*/  FADD.FTZ R152, R92, R152 ;  /* 0x000000985c987221 */ /* 0x020fc60000010000 */
[----:B------:R-:W-:Y:S04]  /*a600*/  STL [R1+0x20], R153 ;  /* 0x0000209901007387 */ /* 0x000fe80000100800 */
        /* <DEDUP_REMOVED lines=10> */
[----:B------:R-:W-:Y:S01]  /*a6b0*/  FFMA.FTZ R125, R8, -R52, R125 ;  /* 0x80000034087d7223 */ /* 0x000fe2000001007d */
[----:B------:R-:W-:Y:S01]  /*a6c0*/  FFMA.FTZ R124, R7, -R51, R124 ;  /* 0x80000033077c7223 */ /* 0x000fe2000001007c */
[----:B------:R-:W-:Y:S01]  /*a6d0*/  FFMA.FTZ R123, R6, -R50, R123 ;  /* 0x80000032067b7223 */ /* 0x000fe2000001007b */
[----:B------:R-:W-:Y:S01]  /*a6e0*/  FMUL.FTZ R94, R111, UR50 ;  /* 0x000000326f5e7c20 */ /* 0x000fe20008410000 */
[----:B------:R-:W-:Y:S01]  /*a6f0*/  USHF.R.S32.HI UR28, URZ, 0x1f, UR10 ;  /* 0x0000001fff1c7899 */ /* 0x000fe2000801140a */
[----:B------:R-:W-:Y:S01]  /*a700*/  FFMA.FTZ R121, R4, -R48, R121 ;  /* 0x8000003004797223 */ /* 0x000fe20000010079 */
[----:B------:R-:W-:Y:S01]  /*a710*/  FFMA.FTZ R120, R3, -R47, R120 ;  /* 0x8000002f03787223 */ /* 0x000fe20000010078 */
[----:B------:R-:W-:Y:S01]  /*a720*/  FFMA.FTZ R119, R2, -R46, R119 ;  /* 0x8000002e02777223 */ /* 0x000fe20000010077 */
        /* <DEDUP_REMOVED lines=13> */
[----:B------:R-:W-:-:S03]  /*a800*/  MOV R42, R79 ;  /* 0x0000004f002a7202 */ /* 0x000fc60000000f00 */
[----:B------:R-:W-:Y:S01]  /*a810*/  FFMA.FTZ R95, R95, R123, R43 ;  /* 0x0000007b5f5f7223 */ /* 0x000fe2000001002b */
[----:B------:R-:W-:Y:S02]  /*a820*/  IMAD.MOV.U32 R43, RZ, RZ, RZ ;  /* 0x000000ffff2b7224 */ /* 0x000fe400078e00ff */
[----:B------:R-:W-:Y:S01]  /*a830*/  FMUL.FTZ R90, R90, R94 ;  /* 0x0000005e5a5a7220 */ /* 0x000fe20000410000 */
[----:B------:R-:W-:Y:S01]  /*a840*/  FMUL.FTZ R94, R106, UR50 ;  /* 0x000000326a5e7c20 */ /* 0x000fe20008410000 */
[----:B0-----:R-:W-:Y:S02]  /*a850*/  IMAD R97, R41, UR25, RZ ;  /* 0x0000001929617c24 */ /* 0x001fe4000f8e02ff */
[----:B------:R-:W-:-:S04]  /*a860*/  IMAD.WIDE.U32 R42, R40, UR25, R42 ;  /* 0x00000019282a7c25 */ /* 0x000fc8000f8e002a */
[----:B------:R-:W-:Y:S01]  /*a870*/  FMUL.FTZ R93, R123, R94 ;  /* 0x0000005e7b5d7220 */ /* 0x000fe20000410000 */
[----:B------:R-:W-:Y:S01]  /*a880*/  FFMA.FTZ R41, R5, -R49, R122 ;  /* 0x8000003105297223 */ /* 0x000fe2000001007a */
[----:B------:R-:W-:Y:S01]  /*a890*/  FMUL.FTZ R94, R105, UR50 ;  /* 0x00000032695e7c20 */ /* 0x000fe20008410000 */
[----:B------:R-:W-:Y:S01]  /*a8a0*/  IADD3 R43, PT, PT, R43, R97, RZ ;  /* 0x000000612b2b7210 */ /* 0x000fe20007ffe0ff */
[----:B------:R-:W-:Y:S02]  /*a8b0*/  VIADD R97, R79, 0x80 ;  /* 0x000000804f617836 */ /* 0x000fe40000000000 */
[----:B------:R-:W-:Y:S01]  /*a8c0*/  FMUL.FTZ R94, R41, R94 ;  /* 0x0000005e295e7220 */ /* 0x000fe20000410000 */
[----:B------:R-:W-:Y:S02]  /*a8d0*/  FFMA.FTZ R41, R96, R41, R95 ;  /* 0x0000002960297223 */ /* 0x000fe4000001005f */
        /* <DEDUP_REMOVED lines=9> */
[C---:B---3--:R-:W-:Y:S01]  /*a970*/  FADD.FTZ R98, R95.reuse, R98 ;  /* 0x000000625f627221 */ /* 0x048fe20000010000 */
[----:B------:R-:W-:Y:S01]  /*a980*/  FFMA.FTZ R42, R95, R121, R41 ;  /* 0x000000795f2a7223 */ /* 0x000fe20000010029 */
[----:B------:R-:W-:Y:S02]  /*a990*/  MOV R95, UR46 ;  /* 0x0000002e005f7c02 */ /* 0x000fe40008000f00 */
[----:B------:R-:W-:Y:S01]  /*a9a0*/  IADD3.X R41, PT, PT, R43, UR28, RZ, P3, !PT ;  /* 0x0000001c2b297c10 */ /* 0x000fe20009ffe4ff */
[----:B------:R-:W-:Y:S01]  /*a9b0*/  FMUL.FTZ R43, R103, R47 ;  /* 0x0000002f672b7220 */ /* 0x000fe20000410000 */
        /* <DEDUP_REMOVED lines=35> */
.L_x_682:
[----:B------:R-:W-:Y:S05]  /*abf0*/  BSYNC.RECONVERGENT B0 ;  /* 0x0000000000007941 */ /* 0x000fea0003800200 */
.L_x_681:
[----:B------:R-:W-:Y:S04]  /*ac00*/  BSSY.RECONVERGENT B0, `(.L_x_683) ;  /* 0x0000003000007945 */ /* 0x000fe80003800200 */
[----:B------:R-:W-:Y:S05]  /*ac10*/  @!P3 BRA `(.L_x_684) ;  /* 0x000000000004b947 */ /* 0x000fea0003800000 */
[----:B------:R1:W-:Y:S02]  /*ac20*/  REDG.E.ADD.F32.FTZ.RN.STRONG.GPU desc[UR34][R42.64+0x200], R97 ;  /* 0x000200612a0079a6 */ /* 0x0003e4000c12f322 */
.L_x_684:
[----:B------:R-:W-:Y:S05]  /*ac30*/  BSYNC.RECONVERGENT B0 ;  /* 0x0000000000007941 */ /* 0x000fea0003800200 */
.L_x_683:
[----:B------:R-:W2:Y:S01]  /*ac40*/  LDS R119, [R119+0x1490] ;  /* 0x0014900077777984 */ /* 0x000ea20000000800 */
[----:B------:R-:W-:Y:S01]  /*ac50*/  BSSY.RECONVERGENT B0, `(.L_x_685) ;  /* 0x0000004000007945 */ /* 0x000fe20003800200 */
[----:B-1----:R-:W-:-:S03]  /*ac60*/  IADD3 R97, PT, PT, R79, 0x180, RZ ;  /* 0x000001804f617810 */ /* 0x002fc60007ffe0ff */
[----:B------:R-:W-:Y:S05]  /*ac70*/  @!P4 BRA `(.L_x_686) ;  /* 0x000000000004c947 */ /* 0x000fea0003800000 */
[----:B--2---:R1:W-:Y:S02]  /*ac80*/  REDG.E.ADD.F32.FTZ.RN.STRONG.GPU desc[UR34][R42.64+0x400], R119 ;  /* 0x000400772a0079a6 */ /* 0x0043e4000c12f322 */
.L_x_686:
[----:B------:R-:W-:Y:S05]  /*ac90*/  BSYNC.RECONVERGENT B0 ;  /* 0x0000000000007941 */ /* 0x000fea0003800200 */
.L_x_685:
        /* <DEDUP_REMOVED lines=16> */
.L_x_688:
[----:B------:R-:W-:Y:S05]  /*ada0*/  BSYNC.RECONVERGENT B0 ;  /* 0x0000000000007941 */ /* 0x000fea0003800200 */
.L_x_687:
[----:B------:R-:W2:Y:S01]  /*adb0*/  LDS R119, [R119+0x1890] ;  /* 0x0018900077777984 */ /* 0x000ea20000000800 */
[----:B------:R-:W-:Y:S01]  /*adc0*/  BSSY.RECONVERGENT B0, `(.L_x_689) ;  /* 0x0000005000007945 */ /* 0x000fe20003800200 */
[----:B01----:R-:W-:Y:S02]  /*add0*/  LEA.HI R97, R121, R79, RZ, 0x1b ;  /* 0x0000004f79617211 */ /* 0x003fe400078fd8ff */
[----:B------:R-:W-:Y:S01]  /*ade0*/  LEA R120, R120, UR24, 0x2 ;  /* 0x0000001878787c11 */ /* 0x000fe2000f8e10ff */
[----:B------:R-:W-:Y:S06]  /*adf0*/  @!P3 BRA `(.L_x_690) ;  /* 0x000000000004b947 */ /* 0x000fec0003800000 */
[----:B--2---:R0:W-:Y:S02]  /*ae00*/  REDG.E.ADD.F32.FTZ.RN.STRONG.GPU desc[UR34][R42.64+0x800], R119 ;  /* 0x000800772a0079a6 */ /* 0x0041e4000c12f322 */
.L_x_690:
[----:B------:R-:W-:Y:S05]  /*ae10*/  BSYNC.RECONVERGENT B0 ;  /* 0x0000000000007941 */ /* 0x000fea0003800200 */
.L_x_689:
[----:B------:R-:W1:Y:S01]  /*ae20*/  LDS R120, [R120+0x1a90] ;  /* 0x001a900078787984 */ /* 0x000e620000000800 */
[----:B------:R-:W-:Y:S01]  /*ae30*/  BSSY.RECONVERGENT B0, `(.L_x_691) ;  /* 0x0000004000007945 */ /* 0x000fe20003800200 */
[----:B------:R-:W-:-:S03]  /*ae40*/  LEA R97, R97, UR24, 0x2 ;  /* 0x0000001861617c11 */ /* 0x000fc6000f8e10ff */
[----:B------:R-:W-:Y:S05]  /*ae50*/  @!P4 BRA `(.L_x_692) ;  /* 0x000000000004c947 */ /* 0x000fea0003800000 */
[----:B-1----:R3:W-:Y:S02]  /*ae60*/  REDG.E.ADD.F32.FTZ.RN.STRONG.GPU desc[UR34][R42.64+0xa00], R120 ;  /* 0x000a00782a0079a6 */ /* 0x0027e4000c12f322 */
.L_x_692:
[----:B------:R-:W-:Y:S05]  /*ae70*/  BSYNC.RECONVERGENT B0 ;  /* 0x0000000000007941 */ /* 0x000fea0003800200 */
.L_x_691:
[----:B------:R-:W4:Y:S01]  /*ae80*/  LDS R97, [R97+0x1c90] ;  /* 0x001c900061617984 */ /* 0x000f220000000800 */
[----:B------:R-:W-:Y:S01]  /*ae90*/  BSSY.RECONVERGENT B0, `(.L_x_693) ;  /* 0x0000004000007945 */ /* 0x000fe20003800200 */
[----:B0-2---:R-:W-:-:S03]  /*aea0*/  IADD3 R119, PT, PT, R79, 0x380, RZ ;  /* 0x000003804f777810 */ /* 0x005fc60007ffe0ff */
[----:B------:R-:W-:Y:S05]  /*aeb0*/  @!P5 BRA `(.L_x_694) ;  /* 0x000000000004d947 */ /* 0x000fea0003800000 */
[----:B----4-:R0:W-:Y:S02]  /*aec0*/  REDG.E.ADD.F32.FTZ.RN.STRONG.GPU desc[UR34][R42.64+0xc00], R97 ;  /* 0x000c00612a0079a6 */ /* 0x0101e4000c12f322 */
.L_x_694:
[----:B------:R-:W-:Y:S05]  /*aed0*/  BSYNC.RECONVERGENT B0 ;  /* 0x0000000000007941 */ /* 0x000fea0003800200 */
.L_x_693:
        /* <DEDUP_REMOVED lines=16> */
.L_x_696:
[----:B------:R-:W-:Y:S05]  /*afe0*/  BSYNC.RECONVERGENT B0 ;  /* 0x0000000000007941 */ /* 0x000fea0003800200 */
.L_x_695:
[----:B------:R-:W2:Y:S01]  /*aff0*/  LDS R119, [R119+0x2090] ;  /* 0x0020900077777984 */ /* 0x000ea20000000800 */
[----:B------:R-:W-:Y:S01]  /*b000*/  BSSY.RECONVERGENT B0, `(.L_x_697) ;  /* 0x0000005000007945 */ /* 0x000fe20003800200 */
[----:B01----:R-:W-:Y:S02]  /*b010*/  LEA.HI R97, R121, R79, RZ, 0x1b ;  /* 0x0000004f79617211 */ /* 0x003fe400078fd8ff */
[----:B------:R-:W-:Y:S01]  /*b020*/  LEA R120, R120, UR24, 0x2 ;  /* 0x0000001878787c11 */ /* 0x000fe2000f8e10ff */
[----:B------:R-:W-:Y:S06]  /*b030*/  @!P3 BRA `(.L_x_698) ;  /* 0x000000000004b947 */ /* 0x000fec0003800000 */
[----:B--2---:R0:W-:Y:S02]  /*b040*/  REDG.E.ADD.F32.FTZ.RN.STRONG.GPU desc[UR34][R42.64+0x1000], R119 ;  /* 0x001000772a0079a6 */ /* 0x0041e4000c12f322 */
.L_x_698:
[----:B------:R-:W-:Y:S05]  /*b050*/  BSYNC.RECONVERGENT B0 ;  /* 0x0000000000007941 */ /* 0x000fea0003800200 */
.L_x_697:
[----:B------:R-:W1:Y:S01]  /*b060*/  LDS R120, [R120+0x2290] ;  /* 0x0022900078787984 */ /* 0x000e620000000800 */
[----:B------:R-:W-:Y:S01]  /*b070*/  BSSY.RECONVERGENT B0, `(.L_x_699) ;  /* 0x0000004000007945 */ /* 0x000fe20003800200 */
[----:B------:R-:W-:-:S03]  /*b080*/  LEA R97, R97, UR24, 0x2 ;  /* 0x0000001861617c11 */ /* 0x000fc6000f8e10ff */
[----:B------:R-:W-:Y:S05]  /*b090*/  @!P4 BRA `(.L_x_700) ;  /* 0x000000000004c947 */ /* 0x000fea0003800000 */
[----:B-1----:R3:W-:Y:S02]  /*b0a0*/  REDG.E.ADD.F32.FTZ.RN.STRONG.GPU desc[UR34][R42.64+0x1200], R120 ;  /* 0x001200782a0079a6 */ /* 0x0027e4000c12f322 */
.L_x_700:
[----:B------:R-:W-:Y:S05]  /*b0b0*/  BSYNC.RECONVERGENT B0 ;  /* 0x0000000000007941 */ /* 0x000fea0003800200 */
.L_x_699:
[----:B------:R-:W4:Y:S01]  /*b0c0*/  LDS R97, [R97+0x2490] ;  /* 0x0024900061617984 */ /* 0x000f220000000800 */
[----:B------:R-:W-:Y:S01]  /*b0d0*/  BSSY.RECONVERGENT B0, `(.L_x_701) ;  /* 0x0000005000007945 */ /* 0x000fe20003800200 */
[C---:B0-2---:R-:W-:Y:S01]  /*b0e0*/  IADD3 R119, PT, PT, R79.reuse, 0x580, RZ ;  /* 0x000005804f777810 */ /* 0x045fe20007ffe0ff */
[----:B-1-3--:R-:W-:Y:S02]  /*b0f0*/  VIADD R120, R79, 0x600 ;  /* 0x000006004f787836 */ /* 0x00afe40000000000 */
[----:B------:R-:W-:Y:S05]  /*b100*/  @!P5 BRA `(.L_x_702) ;  /* 0x000000000004d947 */ /* 0x000fea0003800000 */
[----:B----4-:R0:W-:Y:S02]  /*b110*/  REDG.E.ADD.F32.FTZ.RN.STRONG.GPU desc[UR34][R42.64+0x1400], R97 ;  /* 0x001400612a0079a6 */ /* 0x0101e4000c12f322 */
.L_x_702:
[----:B------:R-:W-:Y:S05]  /*b120*/  BSYNC.RECONVERGENT B0 ;  /* 0x0000000000007941 */ /* 0x000fea0003800200 */
.L_x_701:
        /* <DEDUP_REMOVED lines=16> */
.L_x_704:
[----:B------:R-:W-:Y:S05]  /*b230*/  BSYNC.RECONVERGENT B0 ;  /* 0x0000000000007941 */ /* 0x000fea0003800200 */
.L_x_703:
[----:B------:R-:W2:Y:S01]  /*b240*/  LDS R120, [R120+0x2890] ;  /* 0x0028900078787984 */ /* 0x000ea20000000800 */
[----:B------:R-:W-:Y:S01]  /*b250*/  BSSY.RECONVERGENT B0, `(.L_x_705) ;  /* 0x0000006000007945 */ /* 0x000fe20003800200 */
[----:B01----:R-:W-:Y:S01]  /*b260*/  VIADD R119, R79, 0x780 ;  /* 0x000007804f777836 */ /* 0x003fe20000000000 */
[----:B------:R-:W-:Y:S02]  /*b270*/  LEA.HI R80, R121, R79, RZ, 0x1b ;  /* 0x0000004f79507211 */ /* 0x000fe400078fd8ff */
[----:B------:R-:W-:Y:S01]  /*b280*/  LEA R97, R97, UR24, 0x2 ;  /* 0x0000001861617c11 */ /* 0x000fe2000f8e10ff */
[----:B------:R-:W-:Y:S06]  /*b290*/  @!P1 BRA `(.L_x_706) ;  /* 0x0000000000049947 */ /* 0x000fec0003800000 */
[----:B--2---:R0:W-:Y:S02]  /*b2a0*/  REDG.E.ADD.F32.FTZ.RN.STRONG.GPU desc[UR34][R42.64+0x1800], R120 ;  /* 0x001800782a0079a6 */ /* 0x0041e4000c12f322 */
.L_x_706:
[----:B------:R-:W-:Y:S05]  /*b2b0*/  BSYNC.RECONVERGENT B0 ;  /* 0x0000000000007941 */ /* 0x000fea0003800200 */
.L_x_705:
[----:B------:R-:W1:Y:S01]  /*b2c0*/  LDS R97, [R97+0x2a90] ;  /* 0x002a900061617984 */ /* 0x000e620000000800 */
[----:B------:R-:W-:Y:S01]  /*b2d0*/  BSSY.RECONVERGENT B0, `(.L_x_707) ;  /* 0x0000005000007945 */ /* 0x000fe20003800200 */
[----:B------:R-:W-:Y:S02]  /*b2e0*/  LEA.HI R119, R119, R79, RZ, 0x1b ;  /* 0x0000004f77777211 */ /* 0x000fe400078fd8ff */
[----:B------:R-:W-:Y:S01]  /*b2f0*/  LEA R80, R80, UR24, 0x2 ;  /* 0x0000001850507c11 */ /* 0x000fe2000f8e10ff */
[----:B------:R-:W-:Y:S06]  /*b300*/  @!P3 BRA `(.L_x_708) ;  /* 0x000000000004b947 */ /* 0x000fec0003800000 */
[----:B-1----:R3:W-:Y:S02]  /*b310*/  REDG.E.ADD.F32.FTZ.RN.STRONG.GPU desc[UR34][R42.64+0x1a00], R97 ;  /* 0x001a00612a0079a6 */ /* 0x0027e4000c12f322 */
.L_x_708:
[----:B------:R-:W-:Y:S05]  /*b320*/  BSYNC.RECONVERGENT B0 ;  /* 0x0000000000007941 */ /* 0x000fea0003800200 */
.L_x_707:
[----:B------:R-:W4:Y:S01]  /*b330*/  LDS R80, [R80+0x2c90] ;  /* 0x002c900050507984 */ /* 0x000f220000000800 */
[----:B------:R-:W-:Y:S01]  /*b340*/  BSSY.RECONVERGENT B0, `(.L_x_709) ;  /* 0x0000004000007945 */ /* 0x000fe20003800200 */
[----:B------:R-:W-:-:S03]  /*b350*/  LEA R119, R119, UR24, 0x2 ;  /* 0x0000001877777c11 */ /* 0x000fc6000f8e10ff */
[----:B------:R-:W-:Y:S05]  /*b360*/  @!P4 BRA `(.L_x_710) ;  /* 0x000000000004c947 */ /* 0x000fea0003800000 */
[----:B----4-:R4:W-:Y:S02]  /*b370*/  REDG.E.ADD.F32.FTZ.RN.STRONG.GPU desc[UR34][R42.64+0x1c00], R80 ;  /* 0x001c00502a0079a6 */ /* 0x0109e4000c12f322 */
.L_x_710:
[----:B------:R-:W-:Y:S05]  /*b380*/  BSYNC.RECONVERGENT B0 ;  /* 0x0000000000007941 */ /* 0x000fea0003800200 */
.L_x_709:
[----:B------:R-:W0:Y:S01]  /*b390*/  LDS R119, [R119+0x2e90] ;  /* 0x002e900077777984 */ /* 0x000e220000000800 */
[----:B------:R-:W-:Y:S04]  /*b3a0*/  BSSY.RECONVERGENT B0, `(.L_x_711) ;  /* 0x0000003000007945 */ /* 0x000fe80003800200 */
[----:B------:R-:W-:Y:S05]  /*b3b0*/  @!P5 BRA `(.L_x_712) ;  /* 0x000000000004d947 */ /* 0x000fea0003800000 */
[----:B0-----:R0:W-:Y:S02]  /*b3c0*/  REDG.E.ADD.F32.FTZ.RN.STRONG.GPU desc[UR34][R42.64+0x1e00], R119 ;  /* 0x001e00772a0079a6 */ /* 0x0011e4000c12f322 */
.L_x_712:
[----:B------:R-:W-:Y:S05]  /*b3d0*/  BSYNC.RECONVERGENT B0 ;  /* 0x0000000000007941 */ /* 0x000fea0003800200 */
.L_x_711:
        /* <DEDUP_REMOVED lines=31> */
[----:B------:R-:W-:Y:S04]  /*b5d0*/  SHFL.DOWN PT, R42, R84, 0x10, 0x1f ;  /* 0x0a001f00542a7f89 */ /* 0x000fe800000e0000 */
[----:B------:R-:W0:Y:S01]  /*b5e0*/  SHFL.DOWN PT, R80, R95, 0x10, 0x1f ;  /* 0x0a001f005f507f89 */ /* 0x000e2200000e0000 */
[----:B------:R-:W-:Y:S01]  /*b5f0*/  ISETP.NE.AND P1, PT, R97, RZ, PT ;  /* 0x000000ff6100720c */ /* 0x000fe20003f25270 */
[----:B------:R-:W-:Y:S01]  /*b600*/  FMUL.FTZ R101, R130, R101 ;  /* 0x0000006582657220 */ /* 0x000fe20000410000 */
[----:B------:R-:W-:Y:S01]  /*b610*/  FMUL.FTZ R102, R129, R102 ;  /* 0x0000006681667220 */ /* 0x000fe20000410000 */
[----:B------:R-:W-:Y:S01]  /*b620*/  FMUL.FTZ R100, R131, R100 ;  /* 0x0000006483647220 */ /* 0x000fe20000410000 */
[----:B------:R-:W-:-:S09]  /*b630*/  FMUL.FTZ R99, R132, R99 ;  /* 0x0000006384637220 */ /* 0x000fd20000410000 */
[----:B------:R-:W-:-:S04]  /*b640*/  @!P1 SHF.R.U32.HI R43, RZ, 0x2, R79 ;  /* 0x00000002ff2b9819 */ /* 0x000fc8000001164f */
[----:B------:R-:W-:Y:S01]  /*b650*/  @!P1 LOP3.LUT R43, R43, 0xf8, RZ, 0xc0, !PT ;  /* 0x000000f82b2b9812 */ /* 0x000fe200078ec0ff */
[----:B------:R-:W-:Y:S01]  /*b660*/  FFMA.FTZ R94, R5, R105, R94 ;  /* 0x00000069055e7223 */ /* 0x000fe2000001005e */
        /* <DEDUP_REMOVED lines=66> */
.L_x_714:
[----:B------:R-:W-:Y:S05]  /*ba90*/  BSYNC.RECONVERGENT B0 ;  /* 0x0000000000007941 */ /* 0x000fea0003800200 */
.L_x_713:
[----:B------:R-:W-:-:S04]  /*baa0*/  UIADD3 UR8, UPT, UPT, UR8, 0x1, URZ ;  /* 0x0000000108087890 */ /* 0x000fc8000fffe0ff */
[----:B------:R-:W-:-:S09]  /*bab0*/  UISETP.GE.AND UP0, UPT, UR8, UR53, UPT ;  /* 0x000000350800728c */ /* 0x000fd2000bf06270 */
[----:B------:R-:W-:Y:S05]  /*bac0*/  BRA.U !UP0, `(.L_x_715) ;  /* 0xffffffbd08807547 */ /* 0x000fea000b83ffff */
.L_x_670:
[----:B------:R-:W2:Y:S01]  /*bad0*/  LDL.LU R96, [R1+0x3c] ;  /* 0x00003c0001607983 */ /* 0x000ea20000300800 */
[----:B------:R-:W-:Y:S01]  /*bae0*/  LOP3.LUT R0, R85, 0x3e00, RZ, 0xc0, !PT ;  /* 0x00003e0055007812 */ /* 0x000fe200078ec0ff */
[----:B------:R-:W-:Y:S02]  /*baf0*/  UIADD3 UR27, UPT, UPT, -UR26, UR27, URZ ;  /* 0x0000001b1a1b7290 */ /* 0x000fe4000fffe1ff */
[----:B------:R-:W3:Y:S01]  /*bb00*/  LDL.LU R97, [R1+0x40] ;  /* 0x0000400001617983 */ /* 0x000ee20000300800 */
[----:B------:R-:W-:Y:S01]  /*bb10*/  MOV R2, UR18 ;  /* 0x0000001200027c02 */ /* 0x000fe20008000f00 */
[----:B------:R-:W4:Y:S02]  /*bb20*/  LDCU.64 UR28, c[0x0][0x4f8] ;  /* 0x00009f00ff1c77ac */ /* 0x000f240008000a00 */
[----:B01----:R-:W5:Y:S01]  /*bb30*/  LDL.LU R43, [R1+0x4] ;  /* 0x00000400012b7983 */ /* 0x003f620000300800 */
[----:B------:R-:W-:Y:S02]  /*bb40*/  MOV R3, UR19 ;  /* 0x0000001300037c02 */ /* 0x000fe40008000f00 */
[----:B------:R-:W-:Y:S01]  /*bb50*/  PRMT R4, RZ, 0x7610, R4 ;  /* 0x00007610ff047816 */ /* 0x000fe20000000004 */
[----:B------:R-:W4:Y:S01]  /*bb60*/  LDL.LU R98, [R1+0xc] ;  /* 0x00000c0001627983 */ /* 0x000f220000300800 */
[----:B------:R-:W-:-:S02]  /*bb70*/  PRMT R6, RZ, 0x7610, R6 ;  /* 0x00007610ff067816 */ /* 0x000fc40000000006 */
[----:B------:R-:W-:Y:S01]  /*bb80*/  PRMT R7, RZ, 0x7610, R7 ;  /* 0x00007610ff077816 */ /* 0x000fe20000000007 */
[----:B------:R-:W2:Y:S01]  /*bb90*/  LDL.LU R99, [R1+0x10] ;  /* 0x0000100001637983 */ /* 0x000ea20000300800 */
[----:B------:R-:W-:Y:S02]  /*bba0*/  PRMT R8, RZ, 0x7610, R8 ;  /* 0x00007610ff087816 */ /* 0x000fe40000000008 */
[----:B------:R-:W-:Y:S01]  /*bbb0*/  PRMT R10, RZ, 0x7610, R10 ;  /* 0x00007610ff0a7816 */ /* 0x000fe2000000000a */
[----:B------:R-:W5:Y:S01]  /*bbc0*/  LDL.LU R41, [R1+0x8] ;  /* 0x0000080001297983 */ /* 0x000f620000300800 */
[----:B------:R-:W-:Y:S02]  /*bbd0*/  PRMT R13, RZ, 0x7610, R13 ;  /* 0x00007610ff0d7816 */ /* 0x000fe4000000000d */
[----:B------:R-:W-:Y:S01]  /*bbe0*/  PRMT R16, RZ, 0x7610, R16 ;  /* 0x00007610ff107816 */ /* 0x000fe20000000010 */
[----:B------:R-:W5:Y:S01]  /*bbf0*/  LDL.LU R40, [R1] ;  /* 0x0000000001287983 */ /* 0x000f620000300800 */
[----:B------:R-:W-:-:S02]  /*bc00*/  PRMT R19, RZ, 0x7610, R19 ;  /* 0x00007610ff137816 */ /* 0x000fc40000000013 */
[----:B------:R-:W-:Y:S01]  /*bc10*/  PRMT R20, RZ, 0x7610, R20 ;  /* 0x00007610ff147816 */ /* 0x000fe20000000014 */
[----:B------:R-:W3:Y:S01]  /*bc20*/  LDL.LU R100, [R1+0x28] ;  /* 0x0000280001647983 */ /* 0x000ee20000300800 */
[----:B------:R-:W-:Y:S02]  /*bc30*/  PRMT R21, RZ, 0x7610, R21 ;  /* 0x00007610ff157816 */ /* 0x000fe40000000015 */
[----:B------:R-:W-:Y:S01]  /*bc40*/  PRMT R22, RZ, 0x7610, R22 ;  /* 0x00007610ff167816 */ /* 0x000fe20000000016 */
[----:B------:R-:W4:Y:S01]  /*bc50*/  LDL.LU R101, [R1+0x24] ;  /* 0x0000240001657983 */ /* 0x000f220000300800 */
[----:B------:R-:W-:Y:S02]  /*bc60*/  PRMT R23, RZ, 0x7610, R23 ;  /* 0x00007610ff177816 */ /* 0x000fe40000000017 */
[----:B------:R-:W-:Y:S01]  /*bc70*/  PRMT R25, RZ, 0x7610, R25 ;  /* 0x00007610ff197816 */ /* 0x000fe20000000019 */
[----:B------:R-:W2:Y:S01]  /*bc80*/  LDL.LU R102, [R1+0x34] ;  /* 0x0000340001667983 */ /* 0x000ea20000300800 */
[----:B------:R-:W-:Y:S01]  /*bc90*/  PRMT R26, RZ, 0x7610, R26 ;  /* 0x00007610ff1a7816 */ /* 0x000fe2000000001a */
[----:B------:R-:W-:Y:S08]  /*bca0*/  BAR.SYNC.DEFER_BLOCKING 0x0 ;  /* 0x0000000000007b1d */ /* 0x000ff00000010000 */
[----:B------:R-:W0:Y:S01]  /*bcb0*/  S2UR UR12, SR_CTAID.Y ;  /* 0x00000000000c79c3 */ /* 0x000e220000002600 */
[----:B------:R-:W0:Y:S01]  /*bcc0*/  LDCU.64 UR30, c[0x0][0x500] ;  /* 0x0000a000ff1e77ac */ /* 0x000e220008000a00 */
[----:B------:R-:W5:Y:S04]  /*bcd0*/  LDL.LU R103, [R1+0x38] ;  /* 0x0000380001677983 */ /* 0x000f680000300800 */
[----:B------:R-:W3:Y:S04]  /*bce0*/  LDL.LU R104, [R1+0x2c] ;  /* 0x00002c0001687983 */ /* 0x000ee80000300800 */
[----:B------:R-:W4:Y:S04]  /*bcf0*/  LDL.LU R105, [R1+0x30] ;  /* 0x0000300001697983 */ /* 0x000f280000300800 */
[----:B------:R-:W2:Y:S04]  /*bd00*/  LDL.LU R112, [R1+0x18] ;  /* 0x0000180001707983 */ /* 0x000ea80000300800 */
[----:B------:R-:W2:Y:S04]  /*bd10*/  LDL.LU R113, [R1+0x14] ;  /* 0x0000140001717983 */ /* 0x000ea80000300800 */
[----:B------:R-:W2:Y:S04]  /*bd20*/  LDL.LU R114, [R1+0x20] ;  /* 0x0000200001727983 */ /* 0x000ea80000300800 */
[----:B------:R-:W2:Y:S04]  /*bd30*/  LDL.LU R115, [R1+0x1c] ;  /* 0x00001c0001737983 */ /* 0x000ea80000300800 */
[----:B------:R1:W5:Y:S01]  /*bd40*/  LDL.LU R27, [R1+0xc4] ;  /* 0x0000c400011b7983 */ /* 0x0003620000300800 */
[----:B------:R-:W-:-:S02]  /*bd50*/  LOP3.LUT R5, R0, 0x1f, R79, 0xf8, !PT ;  /* 0x0000001f00057812 */ /* 0x000fc400078ef84f */
[----:B------:R-:W-:Y:S01]  /*bd60*/  ISETP.GE.AND P3, PT, R76, UR27, PT ;  /* 0x0000001b4c007c0c */ /* 0x000fe2000bf66270 */
[----:B------:R-:W2:Y:S01]  /*bd70*/  LDL.LU R111, [R1+0x80] ;  /* 0x00008000016f7983 */ /* 0x000ea20000300800 */
[----:B------:R-:W-:Y:S02]  /*bd80*/  ISETP.GE.AND P2, PT, R5, UR27, PT ;  /* 0x0000001b05007c0c */ /* 0x000fe4000bf46270 */
[----:B------:R-:W-:Y:S02]  /*bd90*/  ISETP.GE.AND P4, PT, R75, UR27, PT ;  /* 0x0000001b4b007c0c */ /* 0x000fe4000bf86270 */
[----:B------:R-:W-:Y:S01]  /*bda0*/  ISETP.GE.AND P5, PT, R74, UR27, PT ;  /* 0x0000001b4a007c0c */ /* 0x000fe2000bfa6270 */
[----:B------:R-:W-:Y:S01]  /*bdb0*/  IMAD.WIDE.U32 R2, R5, 0x2, R2 ;  /* 0x0000000205027825 */ /* 0x000fe200078e0002 */
[----:B------:R-:W-:Y:S01]  /*bdc0*/  PRMT R0, RZ, 0x7610, R0 ;  /* 0x00007610ff007816 */ /* 0x000fe20000000000 */
[----:B------:R-:W2:Y:S01]  /*bdd0*/  LDL.LU R110, [R1+0x7c] ;  /* 0x00007c00016e7983 */ /* 0x000ea20000300800 */
[----:B------:R-:W-:-:S02]  /*bde0*/  ISETP.GE.AND P6, PT, R73, UR27, PT ;  /* 0x0000001b49007c0c */ /* 0x000fc4000bfc6270 */
[----:B------:R-:W-:Y:S01]  /*bdf0*/  ISETP.GE.AND P1, PT, R72, UR27, PT ;  /* 0x0000001b48007c0c */ /* 0x000fe2000bf26270 */
[----:B------:R-:W2:Y:S01]  /*be00*/  @!P3 LDG.E.U16 R4, desc[UR34][R2.64+0x40] ;  /* 0x000040220204b981 */ /* 0x000ea2000c1e1500 */
[----:B------:R-:W-:-:S03]  /*be10*/  ISETP.GE.AND P3, PT, R70, UR27, PT ;  /* 0x0000001b46007c0c */ /* 0x000fc6000bf66270 */
[----:B------:R-:W2:Y:S01]  /*be20*/  @!P2 LDG.E.U16 R0, desc[UR34][R2.64] ;  /* 0x000000220200a981 */ /* 0x000ea2000c1e1500 */
[----:B------:R-:W-:-:S03]  /*be30*/  ISETP.GE.AND P2, PT, R71, UR27, PT ;  /* 0x0000001b47007c0c */ /* 0x000fc6000bf46270 */
[----:B------:R-:W2:Y:S01]  /*be40*/  @!P4 LDG.E.U16 R6, desc[UR34][R2.64+0x80] ;  /* 0x000080220206c981 */ /* 0x000ea2000c1e1500 */
[----:B------:R-:W-:-:S03]  /*be50*/  ISETP.GE.AND P4, PT, R69, UR27, PT ;  /* 0x0000001b45007c0c */ /* 0x000fc6000bf86270 */
[----:B------:R-:W2:Y:S01]  /*be60*/  @!P5 LDG.E.U16 R7, desc[UR34][R2.64+0xc0] ;  /* 0x0000c0220207d981 */ /* 0x000ea2000c1e1500 */
[----:B------:R-:W-:-:S03]  /*be70*/  ISETP.GE.AND P5, PT, R68, UR27, PT ;  /* 0x0000001b44007c0c */ /* 0x000fc6000bfa6270 */
[----:B------:R-:W2:Y:S04]  /*be80*/  LDL.LU R109, [R1+0x78] ;  /* 0x00007800016d7983 */ /* 0x000ea80000300800 */
        /* <DEDUP_REMOVED lines=26> */
[----:B------:R-:W2:Y:S04]  /*c030*/  @!P6 LDG.E.U16 R21, desc[UR34][R2.64+0x280] ;  /* 0x000280220215e981 */ /* 0x000ea8000c1e1500 */
        /* <DEDUP_REMOVED lines=9> */
[----:B-----5:R-:W5:Y:S01]  /*c0d0*/  @!P5 LDG.E.U16 R27, desc[UR34][R2.64+0x3c0] ;  /* 0x0003c022021bd981 */ /* 0x020f62000c1e1500 */
[----:B----4-:R-:W-:-:S03]  /*c0e0*/  MOV R120, R105 ;  /* 0x0000006900787202 */ /* 0x010fc60000000f00 */
[----:B------:R-:W4:Y:S01]  /*c0f0*/  LDL.LU R105, [R1+0x68] ;  /* 0x0000680001697983 */ /* 0x000f220000300800 */
[----:B---3--:R-:W-:-:S03]  /*c100*/  MOV R121, R104 ;  /* 0x0000006800797202 */ /* 0x008fc60000000f00 */
[----:B------:R-:W3:Y:S01]  /*c110*/  LDL.LU R104, [R1+0x64] ;  /* 0x0000640001687983 */ /* 0x000ee20000300800 */
[----:B------:R-:W-:Y:S01]  /*c120*/  IMAD.MOV.U32 R122, RZ, RZ, R103 ;  /* 0x000000ffff7a7224 */ /* 0x000fe200078e0067 */
[----:B--2---:R-:W-:Y:S02]  /*c130*/  MOV R123, R102 ;  /* 0x00000066007b7202 */ /* 0x004fe40000000f00 */
[----:B------:R-:W2:Y:S04]  /*c140*/  LDL.LU R103, [R1+0x60] ;  /* 0x0000600001677983 */ /* 0x000ea80000300800 */
[----:B------:R-:W3:Y:S01]  /*c150*/  LDL.LU R102, [R1+0x5c] ;  /* 0x00005c0001667983 */ /* 0x000ee20000300800 */
[----:B------:R-:W-:-:S03]  /*c160*/  MOV R119, R101 ;  /* 0x0000006500777202 */ /* 0x000fc60000000f00 */
[----:B------:R-:W3:Y:S01]  /*c170*/  LDL.LU R101, [R1+0x58] ;  /* 0x0000580001657983 */ /* 0x000ee20000300800 */
[----:B------:R-:W-:Y:S01]  /*c180*/  MOV R116, R114 ;  /* 0x0000007200747202 */ /* 0x000fe20000000f00 */
[----:B------:R-:W-:Y:S01]  /*c190*/  IMAD.MOV.U32 R114, RZ, RZ, R112 ;  /* 0x000000ffff727224 */ /* 0x000fe200078e0070 */
[----:B------:R-:W-:Y:S01]  /*c1a0*/  MOV R112, R99 ;  /* 0x0000006300707202 */ /* 0x000fe20000000f00 */
[----:B------:R-:W-:Y:S02]  /*c1b0*/  IMAD.MOV.U32 R118, RZ, RZ, R100 ;  /* 0x000000ffff767224 */ /* 0x000fe400078e0064 */
[----:B------:R-:W3:Y:S01]  /*c1c0*/  LDL.LU R100, [R1+0x54] ;  /* 0x0000540001647983 */ /* 0x000ee20000300800 */
[----:B------:R-:W-:-:S03]  /*c1d0*/  IMAD.MOV.U32 R117, RZ, RZ, R115 ;  /* 0x000000ffff757224 */ /* 0x000fc600078e0073 */
[----:B------:R-:W3:Y:S01]  /*c1e0*/  LDL.LU R99, [R1+0x50] ;  /* 0x0000500001637983 */ /* 0x000ee20000300800 */
[----:B------:R-:W-:Y:S01]  /*c1f0*/  MOV R115, R113 ;  /* 0x0000007100737202 */ /* 0x000fe20000000f00 */
[----:B------:R-:W-:Y:S01]  /*c200*/  IMAD.MOV.U32 R124, RZ, RZ, R97 ;  /* 0x000000ffff7c7224 */ /* 0x000fe200078e0061 */
[----:B------:R-:W-:Y:S02]  /*c210*/  MOV R113, R98 ;  /* 0x0000006200717202 */ /* 0x000fe40000000f00 */
[----:B------:R-:W3:Y:S04]  /*c220*/  LDL.LU R98, [R1+0x4c] ;  /* 0x00004c0001627983 */ /* 0x000ee80000300800 */
[----:B------:R-:W3:Y:S01]  /*c230*/  LDL.LU R97, [R1+0x48] ;  /* 0x0000480001617983 */ /* 0x000ee20000300800 */
[----:B------:R-:W-:-:S03]  /*c240*/  MOV R125, R96 ;  /* 0x00000060007d7202 */ /* 0x000fc60000000f00 */
[----:B------:R-:W3:Y:S04]  /*c250*/  LDL.LU R96, [R1+0x44] ;  /* 0x0000440001607983 */ /* 0x000ee80000300800 */
[----:B------:R-:W-:Y:S04]  /*c260*/  STS.U16 [R95], R0 ;  /* 0x000000005f007388 */ /* 0x000fe80000000400 */
        /* <DEDUP_REMOVED lines=14> */
[----:B-----5:R-:W-:Y:S01]  /*c350*/  STS.U16 [R42+0x3c0], R27 ;  /* 0x0003c01b2a007388 */ /* 0x020fe20000000400 */
[----:B------:R-:W-:-:S03]  /*c360*/  NOP ;  /* 0x0000000000007918 */ /* 0x000fc60000000000 */
[----:B------:R-:W5:Y:S04]  /*c370*/  LDS.U16 R0, [R111] ;  /* 0x000000006f007984 */ /* 0x000f680000000400 */
[----:B------:R-:W0:Y:S04]  /*c380*/  LDS.U16 R2, [R110+0x2] ;  /* 0x000002006e027984 */ /* 0x000e280000000400 */
[----:B------:R-:W1:Y:S04]  /*c390*/  LDS.U16 R3, [R109+0x4] ;  /* 0x000004006d037984 */ /* 0x000e680000000400 */
[----:B------:R-:W4:Y:S04]  /*c3a0*/  LDS.U16 R4, [R108+0x6] ;  /* 0x000006006c047984 */ /* 0x000f280000000400 */
[----:B--2---:R-:W-:Y:S01]  /*c3b0*/  LDS.U16 R6, [R103+0x10] ;  /* 0x0000100067067984 */ /* 0x004fe20000000400 */
[----:B-----5:R-:W-:-:S05]  /*c3c0*/  SHF.L.U32 R0, R0, 0x10, RZ ;  /* 0x0000001000007819 */ /* 0x020fca00000006ff */
[----:B------:R-:W-:Y:S02]  /*c3d0*/  FADD.FTZ R7, R0, UR7 ;  /* 0x0000000700077e21 */ /* 0x000fe40008010000 */
[----:B------:R-:W2:Y:S01]  /*c3e0*/  LDS.U16 R0, [R107+0x8] ;  /* 0x000008006b007984 */ /* 0x000ea20000000400 */
[----:B0-----:R-:W-:Y:S02]  /*c3f0*/  IMAD.U32 R2, R2, 0x10000, RZ ;  /* 0x0001000002027824 */ /* 0x001fe400078e00ff */
[----:B------:R-:W-:Y:S02]  /*c400*/  FSETP.GTU.FTZ.AND P5, PT, R7, 20, PT ;  /* 0x41a000000700780b */ /* 0x000fe40003fbc000 */
[----:B-1----:R-:W-:Y:S01]  /*c410*/  SHF.L.U32 R3, R3, 0x10, RZ ;  /* 0x0000001003037819 */ /* 0x002fe200000006ff */
[----:B------:R-:W-:Y:S01]  /*c420*/  FADD.FTZ R10, R2, UR7 ;  /* 0x00000007020a7e21 */ /* 0x000fe20008010000 */
[----:B----4-:R-:W-:Y:S01]  /*c430*/  SHF.L.U32 R4, R4, 0x10, RZ ;  /* 0x0000001004047819 */ /* 0x010fe200000006ff */
[----:B------:R-:W-:Y:S02]  /*c440*/  LDS.U16 R2, [R106+0xa] ;  /* 0x00000a006a027984 */ /* 0x000fe40000000400 */
[----:B------:R-:W-:-:S02]  /*c450*/  FADD.FTZ R13, R3, UR7 ;  /* 0x00000007030d7e21 */ /* 0x000fc40008010000 */
[----:B------:R-:W0:Y:S01]  /*c460*/  LDS.U16 R3, [R105+0xc] ;  /* 0x00000c0069037984 */ /* 0x000e220000000400 */
[----:B------:R-:W-:-:S03]  /*c470*/  FSETP.GTU.FTZ.AND P6, PT, R10, 20, PT ;  /* 0x41a000000a00780b */ /* 0x000fc60003fdc000 */
[----:B------:R-:W-:Y:S01]  /*c480*/  @!P5 FMUL.FTZ R7, R7, -1.4426950216293334961 ;  /* 0xbfb8aa3b0707d820 */ /* 0x000fe20000410000 */
[----:B------:R-:W-:Y:S02]  /*c490*/  FADD.FTZ R16, R4, UR7 ;  /* 0x0000000704107e21 */ /* 0x000fe40008010000 */
[----:B---3--:R-:W1:Y:S01]  /*c4a0*/  LDS.U16 R4, [R104+0xe] ;  /* 0x00000e0068047984 */ /* 0x008e620000000400 */
[----:B------:R3:W4:Y:S02]  /*c4b0*/  @!P5 MUFU.EX2 R8, R7 ;  /* 0x000000070008d308 */ /* 0x0007240000000800 */
[----:B------:R-:W-:Y:S02]  /*c4c0*/  FSETP.GTU.FTZ.AND P2, PT, R16, 20, PT ;  /* 0x41a000001000780b */ /* 0x000fe40003f5c000 */
[C---:B------:R-:W-:Y:S02]  /*c4d0*/  FSETP.GTU.FTZ.AND P1, PT, R13.reuse, 20, PT ;  /* 0x41a000000d00780b */ /* 0x040fe40003f3c000 */
[----:B------:R-:W-:Y:S01]  /*c4e0*/  @!P6 FMUL.FTZ R10, R10, -1.4426950216293334961 ;  /* 0xbfb8aa3b0a0ae820 */ /* 0x000fe20000410000 */
[----:B---3--:R-:W3:Y:S05]  /*c4f0*/  LDS.U16 R7, [R102+0x12] ;  /* 0x0000120066077984 */ /* 0x008eea0000000400 */
[----:B------:R-:W5:Y:S03]  /*c500*/  @!P6 MUFU.EX2 R10, R10 ;  /* 0x0000000a000ae308 */ /* 0x000f660000000800 */
[----:B------:R-:W-:Y:S01]  /*c510*/  @!P2 FMUL.FTZ R16, R16, -1.4426950216293334961 ;  /* 0xbfb8aa3b1010a820 */ /* 0x000fe20000410000 */
[----:B----4-:R-:W-:Y:S01]  /*c520*/  @!P5 FADD.FTZ R8, R8, 1 ;  /* 0x3f8000000808d421 */ /* 0x010fe20000010000 */
[----:B------:R-:W-:Y:S01]  /*c530*/  @!P1 FMUL.FTZ R13, R13, -1.4426950216293334961 ;  /* 0xbfb8aa3b0d0d9820 */ /* 0x000fe20000410000 */
[----:B--2---:R-:W-:-:S03]  /*c540*/  IMAD.U32 R0, R0, 0x10000, RZ ;  /* 0x0001000000007824 */ /* 0x004fc600078e00ff */
[----:B------:R-:W2:Y:S01]  /*c550*/  @!P2 MUFU.EX2 R16, R16 ;  /* 0x000000100010a308 */ /* 0x000ea20000000800 */
[----:B------:R-:W-:-:S07]  /*c560*/  FADD.FTZ R0, R0, UR7 ;  /* 0x0000000700007e21 */ /* 0x000fce0008010000 */
[----:B------:R-:W4:Y:S01]  /*c570*/  @!P5 MUFU.RCP R8, R8 ;  /* 0x000000080008d308 */ /* 0x000f220000001000 */
[----:B-----5:R-:W-:Y:S01]  /*c580*/  @!P6 FADD.FTZ R10, R10, 1 ;  /* 0x3f8000000a0ae421 */ /* 0x020fe20000010000 */
[----:B------:R-:W-:Y:S02]  /*c590*/  FSETP.GTU.FTZ.AND P3, PT, R0, 20, PT ;  /* 0x41a000000000780b */ /* 0x000fe40003f7c000 */
[----:B0-----:R-:W-:-:S04]  /*c5a0*/  SHF.L.U32 R3, R3, 0x10, RZ ;  /* 0x0000001003037819 */ /* 0x001fc800000006ff */
[----:B------:R-:W0:Y:S01]  /*c5b0*/  @!P1 MUFU.EX2 R13, R13 ;  /* 0x0000000d000d9308 */ /* 0x000e220000000800 */
[----:B------:R-:W-:Y:S01]  /*c5c0*/  SHF.L.U32 R2, R2, 0x10, RZ ;  /* 0x0000001002027819 */ /* 0x000fe200000006ff */
[----:B------:R-:W-:Y:S01]  /*c5d0*/  FADD.FTZ R3, R3, UR7 ;  /* 0x0000000703037e21 */ /* 0x000fe20008010000 */
[----:B--2---:R-:W-:-:S05]  /*c5e0*/  @!P2 FADD.FTZ R16, R16, 1 ;  /* 0x3f8000001010a421 */ /* 0x004fca0000010000 */
[----:B------:R-:W2:Y:S01]  /*c5f0*/  @!P6 MUFU.RCP R10, R10 ;  /* 0x0000000a000ae308 */ /* 0x000ea20000001000 */
[----:B----4-:R-:W-:Y:S01]  /*c600*/  @!P5 FMUL.FTZ R9, R9, R8 ;  /* 0x000000080909d220 */ /* 0x010fe20000410000 */
[----:B------:R-:W-:Y:S01]  /*c610*/  FADD.FTZ R2, R2, UR7 ;  /* 0x0000000702027e21 */ /* 0x000fe20008010000 */
[----:B------:R-:W-:Y:S01]  /*c620*/  FSETP.GTU.FTZ.AND P5, PT, R3, 20, PT ;  /* 0x41a000000300780b */ /* 0x000fe20003fbc000 */
[----:B------:R-:W-:Y:S01]  /*c630*/  @!P3 FMUL.FTZ R0, R0, -1.4426950216293334961 ;  /* 0xbfb8aa3b0000b820 */ /* 0x000fe20000410000 */
[----:B-1----:R-:W-:Y:S02]  /*c640*/  IMAD.U32 R4, R4, 0x10000, RZ ;  /* 0x0001000004047824 */ /* 0x002fe400078e00ff */
[----:B------:R-:W-:Y:S01]  /*c650*/  FSETP.GTU.FTZ.AND P4, PT, R2, 20, PT ;  /* 0x41a000000200780b */ /* 0x000fe20003f9c000 */
[----:B------:R-:W1:Y:S01]  /*c660*/  @!P2 MUFU.RCP R19, R16 ;  /* 0x000000100013a308 */ /* 0x000e620000001000 */
[----:B0-----:R-:W-:Y:S01]  /*c670*/  @!P1 FADD.FTZ R13, R13, 1 ;  /* 0x3f8000000d0d9421 */ /* 0x001fe20000010000 */
[----:B------:R-:W-:Y:S01]  /*c680*/  FADD.FTZ R4, R4, UR7 ;  /* 0x0000000704047e21 */ /* 0x000fe20008010000 */
[----:B---3--:R-:W-:-:S05]  /*c690*/  SHF.L.U32 R7, R7, 0x10, RZ ;  /* 0x0000001007077819 */ /* 0x008fca00000006ff */
[----:B------:R-:W0:Y:S01]  /*c6a0*/  @!P1 MUFU.RCP R13, R13 ;  /* 0x0000000d000d9308 */ /* 0x000e220000001000 */
[----:B--2---:R-:W-:Y:S01]  /*c6b0*/  @!P6 FMUL.FTZ R11, R11, R10 ;  /* 0x0000000a0b0be220 */ /* 0x004fe20000410000 */
[----:B------:R-:W-:Y:S01]  /*c6c0*/  FSETP.GTU.FTZ.AND P6, PT, R4, 20, PT ;  /* 0x41a000000400780b */ /* 0x000fe20003fdc000 */
[----:B------:R-:W-:-:S05]  /*c6d0*/  @!P5 FMUL.FTZ R3, R3, -1.4426950216293334961 ;  /* 0xbfb8aa3b0303d820 */ /* 0x000fca0000410000 */
[----:B------:R-:W2:Y:S01]  /*c6e0*/  @!P3 MUFU.EX2 R0, R0 ;  /* 0x000000000000b308 */ /* 0x000ea20000000800 */
[----:B------:R-:W-:Y:S01]  /*c6f0*/  SHF.L.U32 R6, R6, 0x10, RZ ;  /* 0x0000001006067819 */ /* 0x000fe200000006ff */
[----:B------:R-:W-:Y:S01]  /*c700*/  FADD.FTZ R7, R7, UR7 ;  /* 0x0000000707077e21 */ /* 0x000fe20008010000 */
[----:B------:R-:W-:Y:S01]  /*c710*/  @!P4 FMUL.FTZ R2, R2, -1.4426950216293334961 ;  /* 0xbfb8aa3b0202c820 */ /* 0x000fe20000410000 */
[----:B-1----:R-:W-:-:S04]  /*c720*/  @!P2 FMUL.FTZ R14, R14, R19 ;  /* 0x000000130e0ea220 */ /* 0x002fc80000410000 */
[----:B------:R-:W1:Y:S01]  /*c730*/  @!P5 MUFU.EX2 R3, R3 ;  /* 0x000000030003d308 */ /* 0x000e620000000800 */
[----:B------:R-:W-:Y:S01]  /*c740*/  FADD.FTZ R6, R6, UR7 ;  /* 0x0000000706067e21 */ /* 0x000fe20008010000 */
[----:B------:R-:W-:Y:S01]  /*c750*/  FSETP.GTU.FTZ.AND P2, PT, R7, 20, PT ;  /* 0x41a000000700780b */ /* 0x000fe20003f5c000 */
[----:B0-----:R-:W-:Y:S01]  /*c760*/  @!P1 FMUL.FTZ R12, R12, R13 ;  /* 0x0000000d0c0c9220 */ /* 0x001fe20000410000 */
[----:B------:R-:W-:-:S04]  /*c770*/  @!P6 FMUL.FTZ R8, R4, -1.4426950216293334961 ;  /* 0xbfb8aa3b0408e820 */ /* 0x000fc80000410000 */
[----:B------:R-:W0:Y:S01]  /*c780*/  @!P4 MUFU.EX2 R2, R2 ;  /* 0x000000020002c308 */ /* 0x000e220000000800 */
[----:B------:R-:W-:Y:S01]  /*c790*/  FSETP.GTU.FTZ.AND P1, PT, R6, 20, PT ;  /* 0x41a000000600780b */ /* 0x000fe20003f3c000 */
[----:B--2---:R-:W-:Y:S02]  /*c7a0*/  @!P3 FADD.FTZ R4, R0, 1 ;  /* 0x3f8000000004b421 */ /* 0x004fe40000010000 */
[----:B------:R-:W2:Y:S03]  /*c7b0*/  LDS.U16 R0, [R101+0x14] ;  /* 0x0000140065007984 */ /* 0x000ea60000000400 */
[----:B------:R-:W-:Y:S01]  /*c7c0*/  @!P2 FMUL.FTZ R13, R7, -1.4426950216293334961 ;  /* 0xbfb8aa3b070da820 */ /* 0x000fe20000410000 */
[----:B-1----:R-:W-:Y:S01]  /*c7d0*/  @!P5 FADD.FTZ R7, R3, 1 ;  /* 0x3f8000000307d421 */ /* 0x002fe20000010000 */
[----:B------:R-:W1:Y:S01]  /*c7e0*/  @!P6 MUFU.EX2 R8, R8 ;  /* 0x000000080008e308 */ /* 0x000e620000000800 */
[----:B------:R-:W3:Y:S04]  /*c7f0*/  LDS.U16 R3, [R99+0x18] ;  /* 0x0000180063037984 */ /* 0x000ee80000000400 */
[----:B------:R-:W-:Y:S01]  /*c800*/  @!P1 FMUL.FTZ R10, R6, -1.4426950216293334961 ;  /* 0xbfb8aa3b060a9820 */ /* 0x000fe20000410000 */
[----:B0-----:R-:W-:-:S02]  /*c810*/  @!P4 FADD.FTZ R6, R2, 1 ;  /* 0x3f8000000206c421 */ /* 0x001fc40000010000 */
[----:B------:R-:W0:Y:S01]  /*c820*/  @!P5 MUFU.RCP R7, R7 ;  /* 0x000000070007d308 */ /* 0x000e220000001000 */
[----:B------:R-:W-:Y:S07]  /*c830*/  LDS.U16 R2, [R100+0x16] ;  /* 0x0000160064027984 */ /* 0x000fee0000000400 */
[----:B------:R-:W4:Y:S08]  /*c840*/  @!P1 MUFU.EX2 R10, R10 ;  /* 0x0000000a000a9308 */ /* 0x000f300000000800 */
[----:B------:R5:W-:Y:S01]  /*c850*/  @!P4 MUFU.RCP R20, R6 ;  /* 0x000000060014c308 */ /* 0x000be20000001000 */
[----:B-1----:R-:W-:Y:S01]  /*c860*/  @!P6 FADD.FTZ R8, R8, 1 ;  /* 0x3f8000000808e421 */ /* 0x002fe20000010000 */
[----:B-----5:R-:W1:Y:S06]  /*c870*/  LDS.U16 R6, [R97+0x1c] ;  /* 0x00001c0061067984 */ /* 0x020e6c0000000400 */
[----:B------:R-:W5:Y:S01]  /*c880*/  @!P2 MUFU.EX2 R13, R13 ;  /* 0x0000000d000da308 */ /* 0x000f620000000800 */
[----:B0-----:R-:W-:-:S02]  /*c890*/  @!P5 FMUL.FTZ R18, R18, R7 ;  /* 0x000000071212d220 */ /* 0x001fc40000410000 */
[----:B------:R-:W0:Y:S01]  /*c8a0*/  LDS.U16 R7, [R96+0x1e] ;  /* 0x00001e0060077984 */ /* 0x000e220000000400 */
[----:B----4-:R-:W-:-:S04]  /*c8b0*/  @!P1 FADD.FTZ R10, R10, 1 ;  /* 0x3f8000000a0a9421 */ /* 0x010fc80000010000 */
[----:B------:R-:W4:Y:S01]  /*c8c0*/  @!P6 MUFU.RCP R19, R8 ;  /* 0x000000080013e308 */ /* 0x000f220000001000 */
[----:B--2---:R-:W-:-:S07]  /*c8d0*/  IMAD.U32 R0, R0, 0x10000, RZ ;  /* 0x0001000000007824 */ /* 0x004fce00078e00ff */
[----:B------:R2:W3:Y:S01]  /*c8e0*/  @!P3 MUFU.RCP R16, R4 ;  /* 0x000000040010b308 */ /* 0x0004e20000001000 */
[----:B-----5:R-:W-:Y:S01]  /*c8f0*/  @!P2 FADD.FTZ R13, R13, 1 ;  /* 0x3f8000000d0da421 */ /* 0x020fe20000010000 */
[----:B--2---:R-:W2:Y:S06]  /*c900*/  LDS.U16 R4, [R98+0x1a] ;  /* 0x00001a0062047984 */ /* 0x004eac0000000400 */
[----:B------:R5:W1:Y:S01]  /*c910*/  @!P1 MUFU.RCP R21, R10 ;  /* 0x0000000a00159308 */ /* 0x000a620000001000 */
[----:B----4-:R-:W-:Y:S01]  /*c920*/  @!P6 FMUL.FTZ R154, R154, R19 ;  /* 0x000000139a9ae220 */ /* 0x010fe20000410000 */
[----:B------:R-:W-:-:S06]  /*c930*/  F2FP.BF16.F32.PACK_AB R8, R125, R124 ;  /* 0x0000007c7d08723e */ /* 0x000fcc00000010ff */
[----:B------:R4:W0:Y:S01]  /*c940*/  @!P2 MUFU.RCP R22, R13 ;  /* 0x0000000d0016a308 */ /* 0x0008220000001000 */
[----:B-----5:R-:W-:Y:S01]  /*c950*/  FADD.FTZ R10, R0, UR7 ;  /* 0x00000007000a7e21 */ /* 0x020fe20008010000 */
[----:B------:R-:W-:-:S04]  /*c960*/  F2FP.BF16.F32.PACK_AB R0, R123, R122 ;  /* 0x0000007a7b00723e */ /* 0x000fc800000010ff */
[----:B------:R-:W-:Y:S01]  /*c970*/  FSETP.GTU.FTZ.AND P6, PT, R10, 20, PT ;  /* 0x41a000000a00780b */ /* 0x000fe20003fdc000 */
[----:B---3--:R-:W-:Y:S01]  /*c980*/  @!P3 FMUL.FTZ R15, R15, R16 ;  /* 0x000000100f0fb220 */ /* 0x008fe20000410000 */
[----:B------:R-:W-:Y:S01]  /*c990*/  SHF.L.U32 R3, R3, 0x10, RZ ;  /* 0x0000001003037819 */ /* 0x000fe200000006ff */
[----:B------:R-:W-:Y:S01]  /*c9a0*/  @!P4 FMUL.FTZ R17, R17, R20 ;  /* 0x000000141111c220 */ /* 0x000fe20000410000 */
[C---:B------:R-:W-:Y:S01]  /*c9b0*/  PRMT R16, R8.reuse, 0x7610, R16 ;  /* 0x0000761008107816 */ /* 0x040fe20000000010 */
[----:B------:R-:W-:Y:S01]  /*c9c0*/  BAR.SYNC.DEFER_BLOCKING 0x0 ;  /* 0x0000000000007b1d */ /* 0x000fe20000010000 */
[----:B------:R-:W-:Y:S01]  /*c9d0*/  PRMT R19, R8, 0x7632, R19 ;  /* 0x0000763208137816 */ /* 0x000fe20000000013 */
[----:B-1----:R-:W-:Y:S01]  /*c9e0*/  @!P1 FMUL.FTZ R158, R158, R21 ;  /* 0x000000159e9e9220 */ /* 0x002fe20000410000 */
[C---:B------:R-:W-:Y:S01]  /*c9f0*/  PRMT R20, R0.reuse, 0x7610, R20 ;  /* 0x0000761000147816 */ /* 0x040fe20000000014 */
[----:B----4-:R-:W-:Y:S01]  /*ca00*/  FADD.FTZ R13, R3, UR7 ;  /* 0x00000007030d7e21 */ /* 0x010fe20008010000 */
[----:B------:R-:W-:-:S02]  /*ca10*/  PRMT R21, R0, 0x7632, R21 ;  /* 0x0000763200157816 */ /* 0x000fc40000000015 */
[----:B------:R-:W-:Y:S02]  /*ca20*/  F2FP.BF16.F32.PACK_AB R8, R121, R120 ;  /* 0x000000787908723e */ /* 0x000fe400000010ff */
[----:B------:R-:W-:Y:S01]  /*ca30*/  SHF.L.U32 R6, R6, 0x10, RZ ;  /* 0x0000001006067819 */ /* 0x000fe200000006ff */
[----:B0-----:R-:W-:Y:S01]  /*ca40*/  @!P2 FMUL.FTZ R159, R159, R22 ;  /* 0x000000169f9fa220 */ /* 0x001fe20000410000 */
[----:B------:R-:W-:Y:S01]  /*ca50*/  @!P6 FMUL.FTZ R0, R10, -1.4426950216293334961 ;  /* 0xbfb8aa3b0a00e820 */ /* 0x000fe20000410000 */
[----:B------:R-:W-:Y:S02]  /*ca60*/  PRMT R10, R8, 0x7632, R10 ;  /* 0x00007632080a7816 */ /* 0x000fe4000000000a */
[----:B------:R-:W-:Y:S01]  /*ca70*/  FSETP.GTU.FTZ.AND P2, PT, R13, 20, PT ;  /* 0x41a000000d00780b */ /* 0x000fe20003f5c000 */
[----:B------:R-:W-:Y:S04]  /*ca80*/  STS.U16 [R111], R16 ;  /* 0x000000106f007388 */ /* 0x000fe80000000400 */
[----:B------:R-:W-:Y:S04]  /*ca90*/  STS.U16 [R110+0x2], R19 ;  /* 0x000002136e007388 */ /* 0x000fe80000000400 */
[----:B------:R-:W-:Y:S04]  /*caa0*/  STS.U16 [R109+0x4], R20 ;  /* 0x000004146d007388 */ /* 0x000fe80000000400 */
[----:B------:R-:W-:Y:S04]  /*cab0*/  STS.U16 [R108+0x6], R21 ;  /* 0x000006156c007388 */ /* 0x000fe80000000400 */
[----:B------:R0:W-:Y:S01]  /*cac0*/  STS.U16 [R107+0x8], R8 ;  /* 0x000008086b007388 */ /* 0x0001e20000000400 */
[----:B------:R-:W-:Y:S01]  /*cad0*/  F2FP.BF16.F32.PACK_AB R3, R119, R118 ;  /* 0x000000767703723e */ /* 0x000fe200000010ff */
[----:B0-----:R-:W-:Y:S01]  /*cae0*/  FADD.FTZ R8, R6, UR7 ;  /* 0x0000000706087e21 */ /* 0x001fe20008010000 */
[----:B------:R-:W-:-:S04]  /*caf0*/  SHF.L.U32 R7, R7, 0x10, RZ ;  /* 0x0000001007077819 */ /* 0x000fc800000006ff */
[----:B------:R-:W-:Y:S02]  /*cb00*/  FSETP.GTU.FTZ.AND P1, PT, R8, 20, PT ;  /* 0x41a000000800780b */ /* 0x000fe40003f3c000 */
[C---:B------:R-:W-:Y:S02]  /*cb10*/  PRMT R16, R3.reuse, 0x7610, R16 ;  /* 0x0000761003107816 */ /* 0x040fe40000000010 */
[----:B------:R-:W-:Y:S01]  /*cb20*/  PRMT R19, R3, 0x7632, R19 ;  /* 0x0000763203137816 */ /* 0x000fe20000000013 */
[----:B------:R-:W-:Y:S01]  /*cb30*/  @!P2 FMUL.FTZ R3, R13, -1.4426950216293334961 ;  /* 0xbfb8aa3b0d03a820 */ /* 0x000fe20000410000 */
[----:B------:R-:W-:Y:S01]  /*cb40*/  F2FP.BF16.F32.PACK_AB R6, R117, R116 ;  /* 0x000000747506723e */ /* 0x000fe200000010ff */
[----:B------:R-:W-:Y:S01]  /*cb50*/  FADD.FTZ R13, R7, UR7 ;  /* 0x00000007070d7e21 */ /* 0x000fe20008010000 */
[----:B------:R0:W-:Y:S01]  /*cb60*/  STS.U16 [R106+0xa], R10 ;  /* 0x00000a0a6a007388 */ /* 0x0001e20000000400 */
[----:B------:R-:W-:Y:S02]  /*cb70*/  F2FP.BF16.F32.PACK_AB R7, R115, R114 ;  /* 0x000000727307723e */ /* 0x000fe400000010ff */
[----:B------:R-:W-:Y:S01]  /*cb80*/  PRMT R20, R6, 0x7610, R20 ;  /* 0x0000761006147816 */ /* 0x000fe20000000014 */
[----:B------:R1:W-:Y:S01]  /*cb90*/  STS.U16 [R105+0xc], R16 ;  /* 0x00000c1069007388 */ /* 0x0003e20000000400 */
[----:B------:R-:W-:-:S03]  /*cba0*/  FSETP.GTU.FTZ.AND P4, PT, R13, 20, PT ;  /* 0x41a000000d00780b */ /* 0x000fc60003f9c000 */
[----:B------:R3:W-:Y:S01]  /*cbb0*/  STS.U16 [R104+0xe], R19 ;  /* 0x00000e1368007388 */ /* 0x0007e20000000400 */
[----:B------:R-:W-:Y:S02]  /*cbc0*/  PRMT R21, R7, 0x7632, R21 ;  /* 0x0000763207157816 */ /* 0x000fe40000000015 */
[----:B0-----:R-:W-:Y:S02]  /*cbd0*/  F2FP.BF16.F32.PACK_AB R10, R43, R41 ;  /* 0x000000292b0a723e */ /* 0x001fe400000010ff */
[----:B-1----:R-:W-:Y:S01]  /*cbe0*/  PRMT R16, R6, 0x7632, R16 ;  /* 0x0000763206107816 */ /* 0x002fe20000000010 */
[----:B------:R-:W-:Y:S01]  /*cbf0*/  @!P1 FMUL.FTZ R6, R8, -1.4426950216293334961 ;  /* 0xbfb8aa3b08069820 */ /* 0x000fe20000410000 */
[----:B------:R-:W-:Y:S02]  /*cc00*/  F2FP.BF16.F32.PACK_AB R8, R113, R112 ;  /* 0x000000707108723e */ /* 0x000fe400000010ff */
[----:B---3--:R-:W-:Y:S01]  /*cc10*/  PRMT R19, R7, 0x7610, R19 ;  /* 0x0000761007137816 */ /* 0x008fe20000000013 */
[----:B------:R0:W-:Y:S01]  /*cc20*/  STS.U16 [R103+0x10], R20 ;  /* 0x0000101467007388 */ /* 0x0001e20000000400 */
[----:B------:R-:W-:-:S02]  /*cc30*/  SHF.L.U32 R2, R2, 0x10, RZ ;  /* 0x0000001002027819 */ /* 0x000fc400000006ff */
[C---:B------:R-:W-:Y:S01]  /*cc40*/  PRMT R22, R10.reuse, 0x7610, R22 ;  /* 0x000076100a167816 */ /* 0x040fe20000000016 */
[----:B------:R1:W-:Y:S01]  /*cc50*/  STS.U16 [R102+0x12], R16 ;  /* 0x0000121066007388 */ /* 0x0003e20000000400 */
[----:B------:R-:W-:-:S03]  /*cc60*/  PRMT R26, R10, 0x7632, R26 ;  /* 0x000076320a1a7816 */ /* 0x000fc6000000001a */
[----:B------:R-:W-:Y:S01]  /*cc70*/  STS.U16 [R101+0x14], R19 ;  /* 0x0000141365007388 */ /* 0x000fe20000000400 */
[----:B0-----:R-:W-:-:S03]  /*cc80*/  PRMT R20, R8, 0x7632, R20 ;  /* 0x0000763208147816 */ /* 0x001fc60000000014 */
[----:B------:R-:W-:Y:S01]  /*cc90*/  STS.U16 [R100+0x16], R21 ;  /* 0x0000161564007388 */ /* 0x000fe20000000400 */
[----:B------:R-:W-:Y:S01]  /*cca0*/  FADD.FTZ R2, R2, UR7 ;  /* 0x0000000702027e21 */ /* 0x000fe20008010000 */
[----:B------:R-:W-:Y:S02]  /*ccb0*/  IMAD.U32 R10, RZ, RZ, UR27 ;  /* 0x0000001bff0a7e24 */ /* 0x000fe4000f8e00ff */
[----:B------:R0:W-:Y:S01]  /*ccc0*/  STS.U16 [R99+0x18], R8 ;  /* 0x0000180863007388 */ /* 0x0001e20000000400 */
[----:B------:R-:W-:-:S03]  /*ccd0*/  @!P4 FMUL.FTZ R7, R13, -1.4426950216293334961 ;  /* 0xbfb8aa3b0d07c820 */ /* 0x000fc60000410000 */
[----:B------:R-:W-:Y:S04]  /*cce0*/  STS.U16 [R98+0x1a], R20 ;  /* 0x00001a1462007388 */ /* 0x000fe80000000400 */
[----:B------:R-:W-:Y:S01]  /*ccf0*/  STS.U16 [R97+0x1c], R22 ;  /* 0x00001c1661007388 */ /* 0x000fe20000000400 */
[----:B------:R-:W-:-:S03]  /*cd00*/  FSETP.GTU.FTZ.AND P3, PT, R2, 20, PT ;  /* 0x41a000000200780b */ /* 0x000fc60003f7c000 */
[----:B------:R-:W-:Y:S01]  /*cd10*/  STS.U16 [R96+0x1e], R26 ;  /* 0x00001e1a60007388 */ /* 0x000fe20000000400 */
[----:B------:R-:W-:-:S03]  /*cd20*/  NOP ;  /* 0x0000000000007918 */ /* 0x000fc60000000000 */
[----:B------:R-:W-:Y:S01]  /*cd30*/  LDS.U16 R13, [R95] ;  /* 0x000000005f0d7984 */ /* 0x000fe20000000400 */
[----:B------:R-:W3:Y:S03]  /*cd40*/  @!P6 MUFU.EX2 R0, R0 ;  /* 0x000000000000e308 */ /* 0x000ee60000000800 */
        /* <DEDUP_REMOVED lines=16> */
[----:B--2---:R-:W-:-:S02]  /*ce50*/  IMAD.U32 R4, R4, 0x10000, RZ ;  /* 0x0001000004047824 */ /* 0x004fc400078e00ff */
[----:B------:R-:W-:Y:S02]  /*ce60*/  @!P3 FMUL.FTZ R2, R2, -1.4426950216293334961 ;  /* 0xbfb8aa3b0202b820 */ /* 0x000fe40000410000 */
[----:B------:R-:W-:Y:S01]  /*ce70*/  FADD.FTZ R4, R4, UR7 ;  /* 0x0000000704047e21 */ /* 0x000fe20008010000 */
[----:B------:R-:W2:Y:S01]  /*ce80*/  @!P2 MUFU.EX2 R3, R3 ;  /* 0x000000030003a308 */ /* 0x000ea20000000800 */
[----:B---3--:R-:W-:-:S03]  /*ce90*/  @!P6 FADD.FTZ R0, R0, 1 ;  /* 0x3f8000000000e421 */ /* 0x008fc60000010000 */
[----:B------:R-:W-:-:S04]  /*cea0*/  FSETP.GTU.FTZ.AND P5, PT, R4, 20, PT ;  /* 0x41a000000400780b */ /* 0x000fc80003fbc000 */
[----:B------:R-:W3:Y:S08]  /*ceb0*/  @!P3 MUFU.EX2 R2, R2 ;  /* 0x000000020002b308 */ /* 0x000ef00000000800 */
[----:B------:R-:W4:Y:S08]  /*cec0*/  @!P1 MUFU.EX2 R6, R6 ;  /* 0x0000000600069308 */ /* 0x000f300000000800 */
[----:B------:R5:W1:Y:S01]  /*ced0*/  @!P6 MUFU.RCP R51, R0 ;  /* 0x000000000033e308 */ /* 0x000a620000001000 */
[----:B------:R-:W-:Y:S01]  /*cee0*/  BAR.SYNC.DEFER_BLOCKING 0x0 ;  /* 0x0000000000007b1d */ /* 0x000fe20000010000 */
[----:B------:R-:W-:Y:S01]  /*cef0*/  @!P5 FMUL.FTZ R4, R4, -1.4426950216293334961 ;  /* 0xbfb8aa3b0404d820 */ /* 0x000fe20000410000 */
[----:B--2---:R-:W-:Y:S01]  /*cf00*/  @!P2 FADD.FTZ R3, R3, 1 ;  /* 0x3f8000000303a421 */ /* 0x004fe20000010000 */
[----:B---3--:R-:W-:Y:S01]  /*cf10*/  @!P3 FADD.FTZ R2, R2, 1 ;  /* 0x3f8000000202b421 */ /* 0x008fe20000010000 */
[----:B----4-:R-:W-:-:S03]  /*cf20*/  @!P1 FADD.FTZ R6, R6, 1 ;  /* 0x3f80000006069421 */ /* 0x010fc60000010000 */
[----:B------:R-:W2:Y:S01]  /*cf30*/  @!P5 MUFU.EX2 R4, R4 ;  /* 0x000000040004d308 */ /* 0x000ea20000000800 */
[----:B------:R-:W-:Y:S01]  /*cf40*/  UMOV UR8, UR26 ;  /* 0x0000001a00087c82 */ /* 0x000fe20008000000 */
[----:B------:R-:W-:Y:S01]  /*cf50*/  UMOV UR9, URZ ;  /* 0x000000ff00097c82 */ /* 0x000fe20008000000 */
[----:B------:R-:W3:Y:S01]  /*cf60*/  LDCU.64 UR26, c[0x0][0x550] ;  /* 0x0000aa00ff1a77ac */ /* 0x000ee20008000a00 */
[----:B-----5:R-:W4:Y:S04]  /*cf70*/  LDS R0, [UR24+0x1080] ;  /* 0x00108018ff007984 */ /* 0x020f280008000800 */
[----:B------:R-:W5:Y:S01]  /*cf80*/  @!P4 MUFU.EX2 R7, R7 ;  /* 0x000000070007c308 */ /* 0x000f620000000800 */
[----:B------:R-:W-:-:S07]  /*cf90*/  UIMAD.WIDE.U32 UR14, UR25, UR28, UR8 ;  /* 0x0000001c190e72a5 */ /* 0x000fce000f8e0008 */
[----:B------:R-:W3:Y:S01]  /*cfa0*/  @!P2 MUFU.RCP R3, R3 ;  /* 0x000000030003a308 */ /* 0x000ee20000001000 */
[----:B------:R-:W-:-:S07]  /*cfb0*/  UIMAD UR15, UR25, UR29, UR15 ;  /* 0x0000001d190f72a4 */ /* 0x000fce000f8e020f */
[----:B------:R-:W3:Y:S01]  /*cfc0*/  @!P3 MUFU.RCP R2, R2 ;  /* 0x000000020002b308 */ /* 0x000ee20000001000 */
[----:B------:R-:W-:-:S07]  /*cfd0*/  UIMAD UR13, UR12, UR31, URZ ;  /* 0x0000001f0c0d72a4 */ /* 0x000fce000f8e02ff */
[----:B------:R-:W4:Y:S01]  /*cfe0*/  @!P1 MUFU.RCP R6, R6 ;  /* 0x0000000600069308 */ /* 0x000f220000001000 */
[----:B------:R-:W-:Y:S01]  /*cff0*/  UIMAD.WIDE.U32 UR14, UR12, UR30, UR14 ;  /* 0x0000001e0c0e72a5 */ /* 0x000fe2000f8e000e */
[----:B-1----:R-:W-:Y:S01]  /*d000*/  @!P6 FMUL.FTZ R160, R160, R51 ;  /* 0x00000033a0a0e220 */ /* 0x002fe20000410000 */
[----:B--2---:R-:W-:Y:S01]  /*d010*/  @!P5 FADD.FTZ R4, R4, 1 ;  /* 0x3f8000000404d421 */ /* 0x004fe20000010000 */
[----:B-----5:R-:W-:Y:S01]  /*d020*/  @!P4 FADD.FTZ R7, R7, 1 ;  /* 0x3f8000000707c421 */ /* 0x020fe20000010000 */
[----:B------:R-:W-:Y:S02]  /*d030*/  MOV R16, UR13 ;  /* 0x0000000d00107c02 */ /* 0x000fe40008000f00 */
[----:B0-----:R-:W-:Y:S01]  /*d040*/  IADD3 R8, P6, PT, R5, UR14, RZ ;  /* 0x0000000e05087c10 */ /* 0x001fe2000ffde0ff */
[----:B---3--:R-:W-:Y:S01]  /*d050*/  @!P2 FMUL.FTZ R164, R164, R3 ;  /* 0x00000003a4a4a220 */ /* 0x008fe20000410000 */
[----:B------:R-:W-:Y:S02]  /*d060*/  @!P3 FMUL.FTZ R161, R161, R2 ;  /* 0x00000002a1a1b220 */ /* 0x000fe40000410000 */
[----:B------:R-:W-:Y:S01]  /*d070*/  IADD3.X R3, PT, PT, R16, UR15, RZ, P6, !PT ;  /* 0x0000000f10037c10 */ /* 0x000fe2000b7fe4ff */
[----:B------:R-:W0:Y:S01]  /*d080*/  @!P5 MUFU.RCP R4, R4 ;  /* 0x000000040004d308 */ /* 0x000e220000001000 */
[----:B------:R-:W-:Y:S01]  /*d090*/  LEA R2, P6, R8, UR26, 0x1 ;  /* 0x0000001a08027c11 */ /* 0x000fe2000f8c08ff */
[----:B------:R-:W1:Y:S01]  /*d0a0*/  LDCU.64 UR14, c[0x0][0x518] ;  /* 0x0000a300ff0e77ac */ /* 0x000e620008000a00 */
[----:B----4-:R-:W-:-:S05]  /*d0b0*/  @!P1 FMUL.FTZ R40, R40, R6 ;  /* 0x0000000628289220 */ /* 0x010fca0000410000 */
[----:B------:R-:W2:Y:S01]  /*d0c0*/  @!P4 MUFU.RCP R7, R7 ;  /* 0x000000070007c308 */ /* 0x000ea20000001000 */
[----:B------:R-:W-:Y:S01]  /*d0d0*/  LEA.HI.X R3, R8, UR27, R3, 0x1, P6 ;  /* 0x0000001b08037c11 */ /* 0x000fe2000b0f0c03 */
[----:B------:R-:W-:Y:S01]  /*d0e0*/  @!P1 STL [R1], R40 ;  /* 0x0000002801009387 */ /* 0x000fe20000100800 */
[-C--:B------:R-:W-:Y:S01]  /*d0f0*/  ISETP.GE.AND P2, PT, R5, R0.reuse, PT ;  /* 0x000000000500720c */ /* 0x080fe20003f46270 */
[----:B------:R-:W3:Y:S01]  /*d100*/  LDCU.64 UR26, c[0x0][0x520] ;  /* 0x0000a400ff1a77ac */ /* 0x000ee20008000a00 */
[-C--:B------:R-:W-:Y:S02]  /*d110*/  ISETP.GE.AND P3, PT, R76, R0.reuse, PT ;  /* 0x000000004c00720c */ /* 0x080fe40003f66270 */
[-C--:B------:R-:W-:Y:S02]  /*d120*/  ISETP.GE.AND P6, PT, R75, R0.reuse, PT ;  /* 0x000000004b00720c */ /* 0x080fe40003fc6270 */
[----:B------:R-:W-:Y:S01]  /*d130*/  ISETP.GE.AND P1, PT, R74, R0, PT ;  /* 0x000000004a00720c */ /* 0x000fe20003f26270 */
[----:B0-----:R-:W-:Y:S01]  /*d140*/  @!P5 FMUL.FTZ R165, R165, R4 ;  /* 0x00000004a5a5d220 */ /* 0x001fe20000410000 */
[----:B------:R-:W-:-:S05]  /*d150*/  ISETP.GE.AND P5, PT, R70, R0, PT ;  /* 0x000000004600720c */ /* 0x000fca0003fa6270 */
[----:B------:R-:W-:Y:S01]  /*d160*/  @!P2 STG.E.U16 desc[UR34][R2.64], R13 ;  /* 0x0000000d0200a986 */ /* 0x000fe2000c101522 */
[----:B--2---:R-:W-:Y:S01]  /*d170*/  @!P4 FMUL.FTZ R24, R24, R7 ;  /* 0x000000071818c220 */ /* 0x004fe20000410000 */
[-C--:B------:R-:W-:Y:S02]  /*d180*/  ISETP.GE.AND P2, PT, R73, R0.reuse, PT ;  /* 0x000000004900720c */ /* 0x080fe40003f46270 */
        /* <DEDUP_REMOVED lines=30> */
[----:B0-----:R-:W-:Y:S02]  /*d370*/  F2FP.BF16.F32.PACK_AB R3, R14, R12 ;  /* 0x0000000c0e03723e */ /* 0x001fe400000010ff */
[C---:B------:R-:W-:Y:S02]  /*d380*/  PRMT R8, R0.reuse, 0x7610, R8 ;  /* 0x0000761000087816 */ /* 0x040fe40000000008 */
[----:B------:R-:W-:-:S02]  /*d390*/  PRMT R13, R0, 0x7632, R13 ;  /* 0x00007632000d7816 */ /* 0x000fc4000000000d */
[----:B------:R-:W-:Y:S02]  /*d3a0*/  F2FP.BF16.F32.PACK_AB R0, R154, R18 ;  /* 0x000000129a00723e */ /* 0x000fe400000010ff */
[----:B------:R-:W-:Y:S02]  /*d3b0*/  PRMT R7, R3, 0x7632, R7 ;  /* 0x0000763203077816 */ /* 0x000fe40000000007 */
[----:B------:R-:W-:Y:S02]  /*d3c0*/  F2FP.BF16.F32.PACK_AB R2, R159, R158 ;  /* 0x0000009e9f02723e */ /* 0x000fe400000010ff */
[C---:B------:R-:W-:Y:S01]  /*d3d0*/  PRMT R16, R0.reuse, 0x7632, R16 ;  /* 0x0000763200107816 */ /* 0x040fe20000000010 */
[----:B------:R0:W-:Y:S04]  /*d3e0*/  STS.U16 [R111], R4 ;  /* 0x000000046f007388 */ /* 0x0001e80000000400 */
[----:B------:R2:W-:Y:S04]  /*d3f0*/  STS.U16 [R110+0x2], R6 ;  /* 0x000002066e007388 */ /* 0x0005e80000000400 */
[----:B------:R-:W-:Y:S01]  /*d400*/  STS.U16 [R109+0x4], R3 ;  /* 0x000004036d007388 */ /* 0x000fe20000000400 */
[----:B0-----:R-:W-:-:S03]  /*d410*/  PRMT R4, R0, 0x7610, R4 ;  /* 0x0000761000047816 */ /* 0x001fc60000000004 */
[----:B------:R-:W-:Y:S01]  /*d420*/  STS.U16 [R108+0x6], R7 ;  /* 0x000006076c007388 */ /* 0x000fe20000000400 */
[----:B--2---:R-:W-:-:S03]  /*d430*/  PRMT R6, R2, 0x7610, R6 ;  /* 0x0000761002067816 */ /* 0x004fc60000000006 */
[----:B------:R-:W-:Y:S04]  /*d440*/  STS.U16 [R107+0x8], R8 ;  /* 0x000008086b007388 */ /* 0x000fe80000000400 */
[----:B------:R-:W-:Y:S04]  /*d450*/  STS.U16 [R106+0xa], R13 ;  /* 0x00000a0d6a007388 */ /* 0x000fe80000000400 */
[----:B------:R-:W-:Y:S04]  /*d460*/  STS.U16 [R105+0xc], R4 ;  /* 0x00000c0469007388 */ /* 0x000fe80000000400 */
[----:B------:R-:W-:Y:S04]  /*d470*/  STS.U16 [R104+0xe], R16 ;  /* 0x00000e1068007388 */ /* 0x000fe80000000400 */
[----:B------:R0:W-:Y:S04]  /*d480*/  STS.U16 [R103+0x10], R6 ;  /* 0x0000100667007388 */ /* 0x0001e80000000400 */
[----:B0-----:R-:W2:Y:S01]  /*d490*/  LDL.LU R6, [R1+0xc8] ;  /* 0x0000c80001067983 */ /* 0x001ea20000300800 */
[----:B------:R-:W-:-:S02]  /*d4a0*/  F2FP.BF16.F32.PACK_AB R0, R161, R160 ;  /* 0x000000a0a100723e */ /* 0x000fc400000010ff */
[----:B------:R-:W-:Y:S02]  /*d4b0*/  PRMT R19, R2, 0x7632, R19 ;  /* 0x0000763202137816 */ /* 0x000fe40000000013 */
[----:B------:R-:W-:Y:S02]  /*d4c0*/  F2FP.BF16.F32.PACK_AB R2, R165, R164 ;  /* 0x000000a4a502723e */ /* 0x000fe400000010ff */
[C---:B------:R-:W-:Y:S02]  /*d4d0*/  PRMT R3, R0.reuse, 0x7610, R3 ;  /* 0x0000761000037816 */ /* 0x040fe40000000003 */
[----:B------:R-:W-:Y:S02]  /*d4e0*/  PRMT R8, R0, 0x7632, R8 ;  /* 0x0000763200087816 */ /* 0x000fe40000000008 */
[----:B------:R-:W-:Y:S01]  /*d4f0*/  F2FP.BF16.F32.PACK_AB R0, R24, R40 ;  /* 0x000000281800723e */ /* 0x000fe200000010ff */
[----:B------:R-:W-:Y:S01]  /*d500*/  STS.U16 [R102+0x12], R19 ;  /* 0x0000121366007388 */ /* 0x000fe20000000400 */
[----:B------:R-:W-:-:S02]  /*d510*/  PRMT R20, R2, 0x7632, R20 ;  /* 0x0000763202147816 */ /* 0x000fc40000000014 */
[----:B------:R-:W-:Y:S01]  /*d520*/  PRMT R4, R0, 0x7632, R4 ;  /* 0x0000763200047816 */ /* 0x000fe20000000004 */
        /* <DEDUP_REMOVED lines=25> */
[----:B-1----:R-:W-:-:S05]  /*d6c0*/  UIMAD.WIDE.U32 UR8, UR25, UR14, UR8 ;  /* 0x0000000e190872a5 */ /* 0x002fca000f8e0008 */
[----:B------:R-:W0:Y:S01]  /*d6d0*/  LDS R4, [UR24+0x1080] ;  /* 0x00108018ff047984 */ /* 0x000e220008000800 */
[----:B------:R-:W-:Y:S01]  /*d6e0*/  UIMAD UR9, UR25, UR15, UR9 ;  /* 0x0000000f190972a4 */ /* 0x000fe2000f8e0209 */
[----:B------:R-:W1:Y:S03]  /*d6f0*/  LDCU.64 UR14, c[0x0][0x560] ;  /* 0x0000ac00ff0e77ac */ /* 0x000e660008000a00 */
[----:B---3--:R-:W-:-:S04]  /*d700*/  UIMAD.WIDE.U32 UR8, UR12, UR26, UR8 ;  /* 0x0000001a0c0872a5 */ /* 0x008fc8000f8e0008 */
        /* <DEDUP_REMOVED lines=8> */
[----:B------:R-:W-:-:S04]  /*d790*/  UIADD3 UR18, UP0, UPT, UR18, -0x1000, URZ ;  /* 0xfffff00012127890 */ /* 0x000fc8000ff1e0ff */
[----:B------:R-:W-:Y:S02]  /*d7a0*/  UIADD3.X UR19, UPT, UPT, UR19, -0x1, URZ, UP0, !UPT ;  /* 0xffffffff13137890 */ /* 0x000fe400087fe4ff */
[----:B------:R-:W-:Y:S02]  /*d7b0*/  UISETP.GT.AND UP0, UPT, UR11, 0x1, UPT ;  /* 0x000000010b00788c */ /* 0x000fe4000bf04270 */
[----:B------:R-:W-:Y:S02]  /*d7c0*/  UIADD3 UR16, UP1, UPT, UR16, -0x1000, URZ ;  /* 0xfffff00010107890 */ /* 0x000fe4000ff3e0ff */
[----:B------:R-:W-:Y:S02]  /*d7d0*/  UIADD3 UR20, UP2, UPT, UR20, -0x1000, URZ ;  /* 0xfffff00014147890 */ /* 0x000fe4000ff5e0ff */
[----:B------:R-:W-:Y:S02]  /*d7e0*/  UIADD3.X UR17, UPT, UPT, UR17, -0x1, URZ, UP1, !UPT ;  /* 0xffffffff11117890 */ /* 0x000fe40008ffe4ff */
[----:B------:R-:W-:Y:S01]  /*d7f0*/  UIADD3.X UR21, UPT, UPT, UR21, -0x1, URZ, UP2, !UPT ;  /* 0xffffffff15157890 */ /* 0x000fe200097fe4ff */
[----:B--2---:R-:W-:-:S04]  /*d800*/  FADD.FTZ R0, R9, R6 ;  /* 0x0000000609007221 */ /* 0x004fc80000010000 */
[----:B------:R-:W-:-:S04]  /*d810*/  FADD.FTZ R11, R0, R11 ;  /* 0x0000000b000b7221 */ /* 0x000fc80000010000 */
[----:B------:R-:W-:Y:S01]  /*d820*/  FADD.FTZ R11, R11, R12 ;  /* 0x0000000c0b0b7221 */ /* 0x000fe20000010000 */
[----:B------:R-:W-:-:S03]  /*d830*/  IADD3 R0, P0, PT, R5, UR8, RZ ;  /* 0x0000000805007c10 */ /* 0x000fc6000ff1e0ff */
[----:B------:R-:W-:Y:S01]  /*d840*/  FADD.FTZ R14, R11, R14 ;  /* 0x0000000e0b0e7221 */ /* 0x000fe20000010000 */
[----:B------:R-:W-:-:S03]  /*d850*/  IADD3.X R3, PT, PT, RZ, UR9, RZ, P0, !PT ;  /* 0x00000009ff037c10 */ /* 0x000fc600087fe4ff */
[----:B------:R-:W-:Y:S01]  /*d860*/  FADD.FTZ R14, R14, R15 ;  /* 0x0000000f0e0e7221 */ /* 0x000fe20000010000 */
[----:B-1----:R-:W-:-:S03]  /*d870*/  LEA R2, P3, R0, UR14, 0x1 ;  /* 0x0000000e00027c11 */ /* 0x002fc6000f8608ff */
[----:B------:R-:W-:Y:S01]  /*d880*/  FADD.FTZ R17, R14, R17 ;  /* 0x000000110e117221 */ /* 0x000fe20000010000 */
[----:B------:R-:W-:-:S03]  /*d890*/  LEA.HI.X R3, R0, UR15, R3, 0x1, P3 ;  /* 0x0000000f00037c11 */ /* 0x000fc600098f0c03 */
[----:B------:R-:W-:Y:S01]  /*d8a0*/  FADD.FTZ R17, R17, R18 ;  /* 0x0000001211117221 */ /* 0x000fe20000010000 */
[-C--:B------:R-:W-:Y:S01]  /*d8b0*/  ISETP.GE.AND P0, PT, R75, R4.reuse, PT ;  /* 0x000000044b00720c */ /* 0x080fe20003f06270 */
[----:B------:R-:W-:Y:S01]  /*d8c0*/  @!P2 STG.E.U16 desc[UR34][R2.64], R7 ;  /* 0x000000070200a986 */ /* 0x000fe2000c101522 */
[-C--:B------:R-:W-:Y:S01]  /*d8d0*/  ISETP.GE.AND P3, PT, R71, R4.reuse, PT ;  /* 0x000000044700720c */ /* 0x080fe20003f66270 */
[----:B------:R-:W-:Y:S01]  /*d8e0*/  FADD.FTZ R17, R17, R154 ;  /* 0x0000009a11117221 */ /* 0x000fe20000010000 */
[-C--:B------:R-:W-:Y:S01]  /*d8f0*/  ISETP.GE.AND P2, PT, R70, R4.reuse, PT ;  /* 0x000000044600720c */ /* 0x080fe20003f46270 */
        /* <DEDUP_REMOVED lines=29> */
[----:B0-----:R-:W-:-:S04]  /*dad0*/  FADD.FTZ R3, R164, R40 ;  /* 0x00000028a4037221 */ /* 0x001fc80000010000 */
[----:B------:R-:W-:-:S05]  /*dae0*/  FADD.FTZ R0, R3, R24 ;  /* 0x0000001803007221 */ /* 0x000fca0000010000 */
[----:B------:R0:W-:Y:S01]  /*daf0*/  STL [R1+0xc8], R0 ;  /* 0x0000c80001007387 */ /* 0x0001e20000100800 */
[----:B------:R-:W-:-:S07]  /*db00*/  UIADD3 UR8, UPT, UPT, UR11, -0x1, URZ ;  /* 0xffffffff0b087890 */ /* 0x000fce000fffe0ff */
[----:B------:R-:W-:Y:S01]  /*db10*/  UMOV UR11, UR8 ;  /* 0x00000008000b7c82 */ /* 0x000fe20008000000 */
[----:B------:R-:W-:Y:S05]  /*db20*/  BRA.U UP0, `(.L_x_716) ;  /* 0xffffff2d00387547 */ /* 0x000fea000b83ffff */
.L_x_636:
[----:B------:R-:W1:Y:S01]  /*db30*/  LDCU.64 UR6, c[0x0][0x548] ;  /* 0x0000a900ff0677ac */ /* 0x000e620008000a00 */
[----:B------:R-:W2:Y:S01]  /*db40*/  S2R R11, SR_TID.X ;  /* 0x00000000000b7919 */ /* 0x000ea20000002100 */
[----:B------:R-:W3:Y:S01]  /*db50*/  LDCU UR15, c[0x0][0x38c] ;  /* 0x00007180ff0f77ac */ /* 0x000ee20008000800 */
[----:B------:R-:W4:Y:S01]  /*db60*/  LDCU.64 UR8, c[0x0][0x568] ;  /* 0x0000ad00ff0877ac */ /* 0x000f220008000a00 */
[----:B-1----:R-:W-:-:S04]  /*db70*/  UISETP.NE.U32.AND UP0, UPT, UR6, URZ, UPT ;  /* 0x000000ff0600728c */ /* 0x002fc8000bf05070 */
[----:B------:R-:W-:-:S09]  /*db80*/  UISETP.NE.AND.EX UP0, UPT, UR7, URZ, UPT, UP0 ;  /* 0x000000ff0700728c */ /* 0x000fd2000bf05300 */
[----:B---34-:R-:W-:Y:S05]  /*db90*/  BRA.U !UP0, `(.L_x_717) ;  /* 0x00000001089c7547 */ /* 0x018fea000b800000 */
[----:B------:R-:W0:Y:S01]  /*dba0*/  LDL.LU R2, [R1+0xcc] ;  /* 0x0000cc0001027983 */ /* 0x000e220000300800 */
[----:B------:R-:W-:Y:S01]  /*dbb0*/  BSSY.RECONVERGENT B0, `(.L_x_717) ;  /* 0x0000025000007945 */ /* 0x000fe20003800200 */
[----:B------:R-:W1:Y:S01]  /*dbc0*/  S2R R4, SR_LANEID ;  /* 0x0000000000047919 */ /* 0x000e620000000000 */
[----:B------:R-:W3:Y:S01]  /*dbd0*/  S2R R6, SR_TID.X ;  /* 0x0000000000067919 */ /* 0x000ee20000002100 */
[----:B-1----:R-:W-:-:S13]  /*dbe0*/  ISETP.NE.AND P1, PT, R4, RZ, PT ;  /* 0x000000ff0400720c */ /* 0x002fda0003f25270 */
[----:B------:R-:W1:Y:S01]  /*dbf0*/  @!P1 S2R R8, SR_CgaCtaId ;  /* 0x0000000000089919 */ /* 0x000e620000008800 */
[----:B------:R-:W-:-:S04]  /*dc00*/  @!P1 MOV R7, 0x400 ;  /* 0x0000040000079802 */ /* 0x000fc80000000f00 */
[----:B-1----:R-:W-:Y:S01]  /*dc10*/  @!P1 LEA R7, R8, R7, 0x18 ;  /* 0x0000000708079211 */ /* 0x002fe200078ec0ff */
[----:B0-----:R-:W0:Y:S02]  /*dc20*/  SHFL.DOWN P0, R0, R2, 0x1, 0x1f ;  /* 0x08201f0002007f89 */ /* 0x001e240000000000 */
        /* <DEDUP_REMOVED lines=25> */
[----:B------:R-:W-:Y:S02]  /*ddc0*/  MOV R2, UR4 ;  /* 0x0000000400027c02 */ /* 0x000fe40008000f00 */
[----:B------:R-:W-:Y:S01]  /*ddd0*/  MOV R3, UR5 ;  /* 0x0000000500037c02 */ /* 0x000fe20008000f00 */
[----:B-1----:R-:W-:-:S05]  /*dde0*/  FADD.FTZ R5, R0, R5 ;  /* 0x0000000500057221 */ /* 0x002fca0000010000 */
[----:B------:R1:W-:Y:S02]  /*ddf0*/  REDG.E.ADD.F32.FTZ.RN.STRONG.GPU desc[UR34][R2.64], R5 ;  /* 0x00000005020079a6 */ /* 0x0003e4000c12f322 */
.L_x_718:
[----:B------:R-:W-:Y:S05]  /*de00*/  BSYNC.RECONVERGENT B0 ;  /* 0x0000000000007941 */ /* 0x000fea0003800200 */
.L_x_717:
[----:B------:R-:W-:Y:S01]  /*de10*/  UISETP.NE.U32.AND UP0, UPT, UR8, URZ, UPT ;  /* 0x000000ff0800728c */ /* 0x000fe2000bf05070 */
[----:B--2---:R-:W-:-:S03]  /*de20*/  ISETP.GE.AND P0, PT, R11, UR15, PT ;  /* 0x0000000f0b007c0c */ /* 0x004fc6000bf06270 */
[----:B------:R-:W-:-:S09]  /*de30*/  UISETP.NE.AND.EX UP0, UPT, UR9, URZ, UPT, UP0 ;  /* 0x000000ff0900728c */ /* 0x000fd2000bf05300 */
[----:B------:R-:W-:Y:S05]  /*de40*/  BRA.U !UP0, `(.L_x_719) ;  /* 0x0000000108a07547 */ /* 0x000fea000b800000 */
[----:B-1----:R-:W2:Y:S01]  /*de50*/  LDL.LU R2, [R1+0xc8] ;  /* 0x0000c80001027983 */ /* 0x002ea20000300800 */
        /* <DEDUP_REMOVED lines=38> */
.L_x_720:
[----:B------:R-:W-:Y:S05]  /*e0c0*/  BSYNC.RECONVERGENT B0 ;  /* 0x0000000000007941 */ /* 0x000fea0003800200 */
.L_x_719:
[----:B------:R-:W-:Y:S05]  /*e0d0*/  @P0 EXIT ;  /* 0x000000000000094d */ /* 0x000fea0003800000 */
[----:B------:R-:W2:Y:S01]  /*e0e0*/  LDCU.64 UR8, c[0x0][0x4a8] ;  /* 0x00009500ff0877ac */ /* 0x000ea20008000a00 */
[----:B------:R-:W3:Y:S01]  /*e0f0*/  S2UR UR13, SR_CgaCtaId ;  /* 0x00000000000d79c3 */ /* 0x000ee20000008800 */
[----:B------:R-:W-:Y:S01]  /*e100*/  BSSY.RECONVERGENT B0, `(.L_x_721) ;  /* 0x0000029000007945 */ /* 0x000fe20003800200 */
[----:B------:R-:W4:Y:S01]  /*e110*/  LDCU.64 UR10, c[0x0][0x4c8] ;  /* 0x00009900ff0a77ac */ /* 0x000f220008000a00 */
[----:B------:R-:W0:Y:S01]  /*e120*/  LDCU UR14, c[0x0][0x360] ;  /* 0x00006c00ff0e77ac */ /* 0x000e220008000800 */
[----:B------:R-:W0:Y:S01]  /*e130*/  LDCU.64 UR16, c[0x0][0x4b0] ;  /* 0x00009600ff1077ac */ /* 0x000e220008000a00 */
[----:B------:R-:W0:Y:S01]  /*e140*/  LDCU.64 UR18, c[0x0][0x4d0] ;  /* 0x00009a00ff1277ac */ /* 0x000e220008000a00 */
[----:B--2---:R-:W-:Y:S02]  /*e150*/  UIMAD.WIDE.U32 UR4, UR12, UR8, URZ ;  /* 0x000000080c0472a5 */ /* 0x004fe4000f8e00ff */
[----:B----4-:R-:W-:Y:S02]  /*e160*/  UIMAD.WIDE.U32 UR6, UR12, UR10, URZ ;  /* 0x0000000a0c0672a5 */ /* 0x010fe4000f8e00ff */
[----:B------:R-:W-:Y:S01]  /*e170*/  UIMAD UR8, UR12, UR9, UR5 ;  /* 0x000000090c0872a4 */ /* 0x000fe2000f8e0205 */
[----:B------:R-:W2:Y:S02]  /*e180*/  LDCU.128 UR20, c[0x0][0x530] ;  /* 0x0000a600ff1477ac */ /* 0x000ea40008000c00 */
[----:B------:R-:W-:Y:S01]  /*e190*/  UMOV UR9, 0x400 ;  /* 0x0000040000097882 */ /* 0x000fe20000000000 */
[----:B------:R-:W-:-:S02]  /*e1a0*/  UIMAD UR12, UR12, UR11, UR7 ;  /* 0x0000000b0c0c72a4 */ /* 0x000fc4000f8e0207 */
[----:B0--3--:R-:W-:-:S12]  /*e1b0*/  ULEA UR9, UR13, UR9, 0x18 ;  /* 0x000000090d097291 */ /* 0x009fd8000f8ec0ff */
.L_x_722:
[----:B------:R-:W-:Y:S01]  /*e1c0*/  LEA R0, R11, UR9, 0x2 ;  /* 0x000000090b007c11 */ /* 0x000fe2000f8e10ff */
[----:B-1----:R-:W-:Y:S01]  /*e1d0*/  IMAD.U32 R3, RZ, RZ, UR8 ;  /* 0x00000008ff037e24 */ /* 0x002fe2000f8e00ff */
[----:B0-----:R-:W-:Y:S01]  /*e1e0*/  MOV R4, UR4 ;  /* 0x0000000400047c02 */ /* 0x001fe20008000f00 */
[----:B------:R-:W-:Y:S01]  /*e1f0*/  IMAD.U32 R7, RZ, RZ, UR12 ;  /* 0x0000000cff077e24 */ /* 0x000fe2000f8e00ff */
[----:B------:R-:W-:Y:S01]  /*e200*/  MOV R5, UR5 ;  /* 0x0000000500057c02 */ /* 0x000fe20008000f00 */
[----:B------:R-:W0:Y:S01]  /*e210*/  LDS R13, [R0+0x4de0] ;  /* 0x004de000000d7984 */ /* 0x000e220000000800 */
[----:B------:R-:W-:Y:S01]  /*e220*/  SHF.R.S32.HI R5, RZ, 0x1f, R11 ;  /* 0x0000001fff057819 */ /* 0x000fe2000001140b */
[----:B------:R-:W-:Y:S01]  /*e230*/  IMAD.MOV.U32 R2, RZ, RZ, R4 ;  /* 0x000000ffff027224 */ /* 0x000fe200078e0004 */
[----:B------:R-:W-:Y:S01]  /*e240*/  MOV R8, UR6 ;  /* 0x0000000600087c02 */ /* 0x000fe20008000f00 */
[----:B------:R-:W1:Y:S01]  /*e250*/  LDS R15, [R0+0x51e0] ;  /* 0x0051e000000f7984 */ /* 0x000e620000000800 */
[----:B------:R-:W-:Y:S01]  /*e260*/  MOV R9, UR7 ;  /* 0x0000000700097c02 */ /* 0x000fe20008000f00 */
[C---:B------:R-:W-:Y:S01]  /*e270*/  IMAD R4, R5.reuse, UR16, RZ ;  /* 0x0000001005047c24 */ /* 0x040fe2000f8e02ff */
[----:B------:R-:W-:Y:S01]  /*e280*/  MOV R6, R8 ;  /* 0x0000000800067202 */ /* 0x000fe20000000f00 */
[----:B------:R-:W-:-:S02]  /*e290*/  IMAD R10, R5, UR18, RZ ;  /* 0x00000012050a7c24 */ /* 0x000fc4000f8e02ff */
[----:B------:R-:W-:-:S04]  /*e2a0*/  IMAD.WIDE.U32 R2, R11, UR16, R2 ;  /* 0x000000100b027c25 */ /* 0x000fc8000f8e0002 */
[C---:B------:R-:W-:Y:S01]  /*e2b0*/  IMAD R5, R11.reuse, UR17, R4 ;  /* 0x000000110b057c24 */ /* 0x040fe2000f8e0204 */
[C---:B--2---:R-:W-:Y:S01]  /*e2c0*/  LEA R4, P0, R2.reuse, UR20, 0x2 ;  /* 0x0000001402047c11 */ /* 0x044fe2000f8010ff */
        /* <DEDUP_REMOVED lines=13> */
.L_x_721:
[----:B------:R-:W-:Y:S05]  /*e3a0*/  EXIT ;  /* 0x000000000000794d */ /* 0x000fea0003800000 */
.L_x_675:
[----:B------:R-:W-:Y:S01]  /*e3b0*/  HFMA2 R86, -RZ, RZ, 0, 0 ;  /* 0x00000000ff567431 */ /* 0x000fe200000001ff */
[----:B------:R-:W-:Y:S01]  /*e3c0*/  MOV R139, R136 ;  /* 0x00000088008b7202 */ /* 0x000fe20000000f00 */
[----:B------:R-:W-:Y:S01]  /*e3d0*/  IMAD.MOV.U32 R87, RZ, RZ, 0x1 ;  /* 0x00000001ff577424 */ /* 0x000fe200078e00ff */
[----:B------:R-:W-:-:S07]  /*e3e0*/  MOV R152, 0xffffffff ;  /* 0xffffffff00987802 */ /* 0x000fce0000000f00 */
[----:B-1---5:R-:W-:Y:S05]  /*e3f0*/  WARPSYNC.COLLECTIVE R152, `(.L_x_723) ;  /* 0x0000000098087348 */ /* 0x022fea0003c00000 */
[----:B------:R0:W2:Y:S02]  /*e400*/  SHFL.UP P6, R140, R139, R87, R86 ;  /* 0x040000578b8c7389 */ /* 0x0000a400000c0056 */
[----:B012--5:R-:W-:Y:S05]  /*e410*/  ENDCOLLECTIVE ;  /* 0x000000000000791b */ /* 0x027fea0003800000 */
.L_x_723:
[----:B------:R-:W-:Y:S01]  /*e420*/  MOV R139, R137 ;  /* 0x00000089008b7202 */ /* 0x000fe20000000f00 */
[----:B------:R-:W-:-:S07]  /*e430*/  IMAD.MOV.U32 R138, RZ, RZ, R140 ;  /* 0x000000ffff8a7224 */ /* 0x000fce00078e008c */
[----:B------:R-:W-:Y:S05]  /*e440*/  WARPSYNC.COLLECTIVE R152, `(.L_x_724) ;  /* 0x0000000098087348 */ /* 0x000fea0003c00000 */
[----:B------:R0:W1:Y:S02]  /*e450*/  SHFL.UP P6, R140, R139, R87, R86 ;  /* 0x040000578b8c7389 */ /* 0x00006400000c0056 */
[----:B01----:R-:W-:Y:S05]  /*e460*/  ENDCOLLECTIVE ;  /* 0x000000000000791b */ /* 0x003fea0003800000 */
.L_x_724:
[----:B------:R-:W-:Y:S01]  /*e470*/  HFMA2 R87, -RZ, RZ, 0, 1.1920928955078125e-07 ;  /* 0x00000002ff577431 */ /* 0x000fe200000001ff */
[----:B------:R-:W-:-:S05]  /*e480*/  MOV R86, R140 ;  /* 0x0000008c00567202 */ /* 0x000fca0000000f00 */
[C---:B------:R-:W-:Y:S01]  /*e490*/  FFMA.FTZ R140, R136.reuse, R86, R137 ;  /* 0x00000056888c7223 */ /* 0x040fe20000010089 */
[----:B------:R-:W-:Y:S01]  /*e4a0*/  @P5 FMUL.FTZ R136, R136, R138 ;  /* 0x0000008a88885220 */ /* 0x000fe20000410000 */
[----:B------:R-:W-:-:S03]  /*e4b0*/  MOV R86, RZ ;  /* 0x000000ff00567202 */ /* 0x000fc60000000f00 */
[----:B------:R-:W-:Y:S01]  /*e4c0*/  IMAD.MOV.U32 R139, RZ, RZ, R136 ;  /* 0x000000ffff8b7224 */ /* 0x000fe200078e0088 */
[----:B------:R-:W-:Y:S02]  /*e4d0*/  FSEL R138, R137, R140, !P5 ;  /* 0x0000008c898a7208 */ /* 0x000fe40006800000 */
[----:B------:R-:W-:-:S13]  /*e4e0*/  ISETP.GE.AND P5, PT, R141, 0x8, PT ;  /* 0x000000088d00780c */ /* 0x000fda0003fa6270 */
[----:B------:R-:W-:Y:S05]  /*e4f0*/  WARPSYNC.COLLECTIVE R152, `(.L_x_725) ;  /* 0x0000000098087348 */ /* 0x000fea0003c00000 */
[----:B------:R0:W1:Y:S02]  /*e500*/  SHFL.UP P6, R140, R139, R87, R86 ;  /* 0x040000578b8c7389 */ /* 0x00006400000c0056 */
[----:B01----:R-:W-:Y:S05]  /*e510*/  ENDCOLLECTIVE ;  /* 0x000000000000791b */ /* 0x003fea0003800000 */
.L_x_725:
[----:B------:R-:W-:Y:S01]  /*e520*/  MOV R139, R138 ;  /* 0x0000008a008b7202 */ /* 0x000fe20000000f00 */
[----:B------:R-:W-:-:S07]  /*e530*/  IMAD.MOV.U32 R137, RZ, RZ, R140 ;  /* 0x000000ffff897224 */ /* 0x000fce00078e008c */
[----:B------:R-:W-:Y:S05]  /*e540*/  WARPSYNC.COLLECTIVE R152, `(.L_x_726) ;  /* 0x0000000098087348 */ /* 0x000fea0003c00000 */
[----:B------:R0:W1:Y:S02]  /*e550*/  SHFL.UP P6, R140, R139, R87, R86 ;  /* 0x040000578b8c7389 */ /* 0x00006400000c0056 */
[----:B01----:R-:W-:Y:S05]  /*e560*/  ENDCOLLECTIVE ;  /* 0x000000000000791b */ /* 0x003fea0003800000 */
.L_x_726:
[----:B------:R-:W-:Y:S01]  /*e570*/  HFMA2 R87, -RZ, RZ, 0, 2.384185791015625e-07 ;  /* 0x00000004ff577431 */ /* 0x000fe200000001ff */
[----:B------:R-:W-:-:S05]  /*e580*/  MOV R86, R140 ;  /* 0x0000008c00567202 */ /* 0x000fca0000000f00 */
[C---:B------:R-:W-:Y:S01]  /*e590*/  FFMA.FTZ R86, R136.reuse, R86, R138 ;  /* 0x0000005688567223 */ /* 0x040fe2000001008a */
[----:B------:R-:W-:-:S04]  /*e5a0*/  @P4 FMUL.FTZ R136, R136, R137 ;  /* 0x0000008988884220 */ /* 0x000fc80000410000 */
[----:B------:R-:W-:Y:S01]  /*e5b0*/  FSEL R138, R138, R86, !P4 ;  /* 0x000000568a8a7208 */ /* 0x000fe20006000000 */
[----:B------:R-:W-:Y:S01]  /*e5c0*/  IMAD.MOV.U32 R139, RZ, RZ, R136 ;  /* 0x000000ffff8b7224 */ /* 0x000fe200078e0088 */
[----:B------:R-:W-:-:S07]  /*e5d0*/  MOV R86, RZ ;  /* 0x000000ff00567202 */ /* 0x000fce0000000f00 */
[----:B------:R-:W-:Y:S05]  /*e5e0*/  WARPSYNC.COLLECTIVE R152, `(.L_x_727) ;  /* 0x0000000098087348 */ /* 0x000fea0003c00000 */
[----:B------:R0:W1:Y:S02]  /*e5f0*/  SHFL.UP P6, R140, R139, R87, R86 ;  /* 0x040000578b8c7389 */ /* 0x00006400000c0056 */
[----:B01----:R-:W-:Y:S05]  /*e600*/  ENDCOLLECTIVE ;  /* 0x000000000000791b */ /* 0x003fea0003800000 */
.L_x_727:
[----:B------:R-:W-:Y:S01]  /*e610*/  MOV R139, R138 ;  /* 0x0000008a008b7202 */ /* 0x000fe20000000f00 */
[----:B------:R-:W-:-:S07]  /*e620*/  IMAD.MOV.U32 R137, RZ, RZ, R140 ;  /* 0x000000ffff897224 */ /* 0x000fce00078e008c */
[----:B------:R-:W-:Y:S05]  /*e630*/  WARPSYNC.COLLECTIVE R152, `(.L_x_728) ;  /* 0x0000000098087348 */ /* 0x000fea0003c00000 */
[----:B------:R0:W1:Y:S02]  /*e640*/  SHFL.UP P6, R140, R139, R87, R86 ;  /* 0x040000578b8c7389 */ /* 0x00006400000c0056 */
[----:B01----:R-:W-:Y:S05]  /*e650*/  ENDCOLLECTIVE ;  /* 0x000000000000791b */ /* 0x003fea0003800000 */
.L_x_728:
[----:B------:R-:W-:Y:S01]  /*e660*/  HFMA2 R87, -RZ, RZ, 0, 4.76837158203125e-07 ;  /* 0x00000008ff577431 */ /* 0x000fe200000001ff */
        /* <DEDUP_REMOVED lines=9> */
.L_x_729:
[----:B------:R-:W-:Y:S01]  /*e700*/  MOV R139, R138 ;  /* 0x0000008a008b7202 */ /* 0x000fe20000000f00 */
[----:B------:R-:W-:-:S07]  /*e710*/  IMAD.MOV.U32 R137, RZ, RZ, R140 ;  /* 0x000000ffff897224 */ /* 0x000fce00078e008c */
[----:B------:R-:W-:Y:S05]  /*e720*/  WARPSYNC.COLLECTIVE R152, `(.L_x_730) ;  /* 0x0000000098087348 */ /* 0x000fea0003c00000 */
[----:B------:R0:W1:Y:S02]  /*e730*/  SHFL.UP P6, R140, R139, R87, R86 ;  /* 0x040000578b8c7389 */ /* 0x00006400000c0056 */
[----:B01----:R-:W-:Y:S05]  /*e740*/  ENDCOLLECTIVE ;  /* 0x000000000000791b */ /* 0x003fea0003800000 */
.L_x_730:
[----:B------:R-:W-:Y:S01]  /*e750*/  HFMA2 R87, -RZ, RZ, 0, 9.5367431640625e-07 ;  /* 0x00000010ff577431 */ /* 0x000fe200000001ff */
        /* <DEDUP_REMOVED lines=9> */
.L_x_731:
[----:B------:R-:W-:Y:S01]  /*e7f0*/  MOV R139, R138 ;  /* 0x0000008a008b7202 */ /* 0x000fe20000000f00 */
[----:B------:R-:W-:-:S07]  /*e800*/  IMAD.MOV.U32 R137, RZ, RZ, R140 ;  /* 0x000000ffff897224 */ /* 0x000fce00078e008c */
[----:B------:R-:W-:Y:S05]  /*e810*/  WARPSYNC.COLLECTIVE R152, `(.L_x_732) ;  /* 0x0000000098087348 */ /* 0x000fea0003c00000 */
[----:B------:R0:W1:Y:S02]  /*e820*/  SHFL.UP P6, R140, R139, R87, R86 ;  /* 0x040000578b8c7389 */ /* 0x00006400000c0056 */
[----:B01----:R-:W-:Y:S05]  /*e830*/  ENDCOLLECTIVE ;  /* 0x000000000000791b */ /* 0x003fea0003800000 */
.L_x_732:
[----:B------:R-:W-:Y:S01]  /*e840*/  MOV R86, R140 ;  /* 0x0000008c00567202 */ /* 0x000fe20000000f00 */
[----:B------:R-:W-:Y:S06]  /*e850*/  BRA `(.L_x_733) ;  /* 0xffffffa400dc7947 */ /* 0x000fec000383ffff */
.L_x_676:
        /* <DEDUP_REMOVED lines=8> */
.L_x_735:
[----:B------:R-:W-:Y:S05]  /*e8e0*/  BSYNC B0 ;  /* 0x0000000000007941 */ /* 0x000fea0003800000 */
.L_x_734:
[----:B------:R-:W-:Y:S05]  /*e8f0*/  BRA `(.L_x_736) ;  /* 0xffffffa400cc7947 */ /* 0x000fea000383ffff */
.L_x_677:
        /* <DEDUP_REMOVED lines=8> */
.L_x_738:
[----:B------:R-:W-:Y:S05]  /*e980*/  BSYNC B0 ;  /* 0x0000000000007941 */ /* 0x000fea0003800000 */
.L_x_737:
[----:B------:R-:W-:Y:S05]  /*e990*/  BRA `(.L_x_739) ;  /* 0xffffffa400ac7947 */ /* 0x000fea000383ffff */
.L_x_678:
        /* <DEDUP_REMOVED lines=8> */
.L_x_741:
[----:B------:R-:W-:Y:S05]  /*ea20*/  BSYNC B0 ;  /* 0x0000000000007941 */ /* 0x000fea0003800000 */
.L_x_740:
[----:B------:R-:W-:Y:S01]  /*ea30*/  HFMA2 R87, -RZ, RZ, 0, 5.9604644775390625e-08 ;  /* 0x00000001ff577431 */ /* 0x000fe200000001ff */
[----:B------:R-:W-:Y:S01]  /*ea40*/  MOV R139, R137 ;  /* 0x00000089008b7202 */ /* 0x000fe20000000f00 */
[----:B------:R-:W-:Y:S01]  /*ea50*/  IMAD.MOV.U32 R86, RZ, RZ, RZ ;  /* 0x000000ffff567224 */ /* 0x000fe200078e00ff */
[----:B------:R-:W-:Y:S01]  /*ea60*/  MOV R152, 0xffffffff ;  /* 0xffffffff00987802 */ /* 0x000fe20000000f00 */
[----:B------:R-:W-:Y:S02]  /*ea70*/  IMAD.MOV.U32 R136, RZ, RZ, R140 ;  /* 0x000000ffff887224 */ /* 0x000fe400078e008c */
[----:B------:R-:W-:-:S07]  /*ea80*/  IMAD.MOV.U32 R151, RZ, RZ, R42 ;  /* 0x000000ffff977224 */ /* 0x000fce00078e002a */
[----:B------:R-:W-:Y:S05]  /*ea90*/  WARPSYNC.COLLECTIVE R152, `(.L_x_742) ;  /* 0x0000000098087348 */ /* 0x000fea0003c00000 */
[----:B------:R0:W1:Y:S02]  /*eaa0*/  SHFL.UP P6, R140, R139, R87, R86 ;  /* 0x040000578b8c7389 */ /* 0x00006400000c0056 */
[----:B01----:R-:W-:Y:S05]  /*eab0*/  ENDCOLLECTIVE ;  /* 0x000000000000791b */ /* 0x003fea0003800000 */
.L_x_742:
[----:B------:R-:W-:Y:S01]  /*eac0*/  HFMA2 R87, -RZ, RZ, 0, 0 ;  /* 0x00000000ff577431 */ /* 0x000fe200000001ff */
[----:B------:R-:W-:-:S07]  /*ead0*/  MOV R86, 0x1f ;  /* 0x0000001f00567802 */ /* 0x000fce0000000f00 */
[----:B------:R-:W-:Y:S05]  /*eae0*/  WARPSYNC.COLLECTIVE R152, `(.L_x_743) ;  /* 0x0000000098087348 */ /* 0x000fea0003c00000 */
[----:B------:R0:W1:Y:S02]  /*eaf0*/  SHFL.IDX P3, R153, R151, R87, R86 ;  /* 0x0000005797997389 */ /* 0x0000640000060056 */
[----:B01----:R-:W-:Y:S05]  /*eb00*/  ENDCOLLECTIVE ;  /* 0x000000000000791b */ /* 0x003fea0003800000 */
.L_x_743:
[----:B------:R-:W-:Y:S02]  /*eb10*/  MOV R137, R140 ;  /* 0x0000008c00897202 */ /* 0x000fe40000000f00 */
[----:B------:R-:W-:Y:S01]  /*eb20*/  MOV R151, R43 ;  /* 0x0000002b00977202 */ /* 0x000fe20000000f00 */
[----:B------:R-:W-:-:S07]  /*eb30*/  IMAD.MOV.U32 R42, RZ, RZ, R153 ;  /* 0x000000ffff2a7224 */ /* 0x000fce00078e0099 */
[----:B------:R-:W-:Y:S05]  /*eb40*/  WARPSYNC.COLLECTIVE R152, `(.L_x_744) ;  /* 0x0000000098087348 */ /* 0x000fea0003c00000 */
[----:B------:R0:W1:Y:S02]  /*eb50*/  SHFL.IDX P3, R153, R151, R87, R86 ;  /* 0x0000005797997389 */ /* 0x0000640000060056 */
[----:B01----:R-:W-:Y:S05]  /*eb60*/  ENDCOLLECTIVE ;  /* 0x000000000000791b */ /* 0x003fea0003800000 */
.L_x_744:
[----:B------:R-:W-:Y:S01]  /*eb70*/  MOV R43, R153 ;  /* 0x00000099002b7202 */ /* 0x000fe20000000f00 */
[----:B------:R-:W-:Y:S06]  /*eb80*/  BRA `(.L_x_745) ;  /* 0xffffffa400487947 */ /* 0x000fec000383ffff */
.L_x_680:
[----:B------:R-:W-:Y:S02]  /*eb90*/  HFMA2 R86, -RZ, RZ, 0, 5.9604644775390625e-08 ;  /* 0x00000001ff567431 */ /* 0x000fe400000001ff */
[----:B------:R-:W-:Y:S01]  /*eba0*/  IMAD.MOV.U32 R153, RZ, RZ, R162 ;  /* 0x000000ffff997224 */ /* 0x000fe200078e00a2 */
[----:B------:R-:W-:Y:S01]  /*ebb0*/  MOV R87, 0x1f ;  /* 0x0000001f00577802 */ /* 0x000fe20000000f00 */
[----:B------:R-:W-:Y:S01]  /*ebc0*/  IMAD.MOV.U32 R152, RZ, RZ, -0x1 ;  /* 0xffffffffff987424 */ /* 0x000fe200078e00ff */
[C---:B------:R-:W-:Y:S02]  /*ebd0*/  ISETP.GT.U32.AND P3, PT, R156.reuse, 0x1b, PT ;  /* 0x0000001b9c00780c */ /* 0x040fe40003f64070 */
[----:B------:R-:W-:-:S13]  /*ebe0*/  ISETP.GT.U32.AND P4, PT, R156, 0x17, PT ;  /* 0x000000179c00780c */ /* 0x000fda0003f84070 */
[----:B------:R-:W-:Y:S05]  /*ebf0*/  WARPSYNC.COLLECTIVE R152, `(.L_x_746) ;  /* 0x0000000098087348 */ /* 0x000fea0003c00000 */
[----:B------:R0:W1:Y:S02]  /*ec00*/  SHFL.DOWN P0, R153, R153, R86, R87 ;  /* 0x0800005699997389 */ /* 0x0000640000000057 */
[----:B01----:R-:W-:Y:S05]  /*ec10*/  ENDCOLLECTIVE ;  /* 0x000000000000791b */ /* 0x003fea0003800000 */
.L_x_746:
[----:B------:R-:W-:Y:S02]  /*ec20*/  ISETP.GT.U32.AND P5, PT, R156, 0xf, PT ;  /* 0x0000000f9c00780c */ /* 0x000fe40003fa4070 */
[----:B------:R-:W-:Y:S02]  /*ec30*/  MOV R151, R153 ;  /* 0x0000009900977202 */ /* 0x000fe40000000f00 */
[----:B------:R-:W-:-:S03]  /*ec40*/  MOV R153, R163 ;  /* 0x000000a300997202 */ /* 0x000fc60000000f00 */
[----:B------:R-:W-:-:S07]  /*ec50*/  @P1 FMUL.FTZ R151, R151, R162 ;  /* 0x000000a297971220 */ /* 0x000fce0000410000 */
[----:B------:R-:W-:Y:S05]  /*ec60*/  WARPSYNC.COLLECTIVE R152, `(.L_x_747) ;  /* 0x0000000098087348 */ /* 0x000fea0003c00000 */
[----:B------:R0:W1:Y:S02]  /*ec70*/  SHFL.DOWN P0, R153, R153, R86, R87 ;  /* 0x0800005699997389 */ /* 0x0000640000000057 */
[----:B01----:R-:W-:Y:S05]  /*ec80*/  ENDCOLLECTIVE ;  /* 0x000000000000791b */ /* 0x003fea0003800000 */
.L_x_747:
[----:B------:R-:W-:-:S04]  /*ec90*/  IMAD.MOV.U32 R86, RZ, RZ, R153 ;  /* 0x000000ffff567224 */ /* 0x000fc800078e0099 */
[----:B------:R-:W-:Y:S01]  /*eca0*/  @P1 FFMA.FTZ R86, R162, R86, R163 ;  /* 0x00000056a2561223 */ /* 0x000fe200000100a3 */
[----:B------:R-:W-:-:S04]  /*ecb0*/  @P1 MOV R162, R151 ;  /* 0x0000009700a21202 */ /* 0x000fc80000000f00 */
[----:B------:R-:W-:Y:S01]  /*ecc0*/  @P1 MOV R163, R86 ;  /* 0x0000005600a31202 */ /* 0x000fe20000000f00 */
[----:B------:R-:W-:Y:S02]  /*ecd0*/  HFMA2 R86, -RZ, RZ, 0, 1.1920928955078125e-07 ;  /* 0x00000002ff567431 */ /* 0x000fe400000001ff */
[----:B------:R-:W-:Y:S01]  /*ece0*/  IMAD.MOV.U32 R153, RZ, RZ, R162 ;  /* 0x000000ffff997224 */ /* 0x000fe200078e00a2 */
[----:B------:R-:W-:-:S13]  /*ecf0*/  ISETP.GT.U32.AND P1, PT, R156, 0x1d, PT ;  /* 0x0000001d9c00780c */ /* 0x000fda0003f24070 */
[----:B------:R-:W-:Y:S05]  /*ed00*/  WARPSYNC.COLLECTIVE R152, `(.L_x_748) ;  /* 0x0000000098087348 */ /* 0x000fea0003c00000 */
[----:B------:R0:W1:Y:S02]  /*ed10*/  SHFL.DOWN P0, R153, R153, R86, R87 ;  /* 0x0800005699997389 */ /* 0x0000640000000057 */
[----:B01----:R-:W-:Y:S05]  /*ed20*/  ENDCOLLECTIVE ;  /* 0x000000000000791b */ /* 0x003fea0003800000 */
.L_x_748:
[----:B------:R-:W-:Y:S01]  /*ed30*/  MOV R151, R153 ;  /* 0x0000009900977202 */ /* 0x000fe20000000f00 */
[----:B------:R-:W-:-:S04]  /*ed40*/  IMAD.MOV.U32 R153, RZ, RZ, R163 ;  /* 0x000000ffff997224 */ /* 0x000fc800078e00a3 */
[----:B------:R-:W-:-:S07]  /*ed50*/  @!P1 FMUL.FTZ R151, R162, R151 ;  /* 0x00000097a2979220 */ /* 0x000fce0000410000 */
[----:B------:R-:W-:Y:S05]  /*ed60*/  WARPSYNC.COLLECTIVE R152, `(.L_x_749) ;  /* 0x0000000098087348 */ /* 0x000fea0003c00000 */
[----:B------:R0:W1:Y:S02]  /*ed70*/  SHFL.DOWN P0, R153, R153, R86, R87 ;  /* 0x0800005699997389 */ /* 0x0000640000000057 */
[----:B01----:R-:W-:Y:S05]  /*ed80*/  ENDCOLLECTIVE ;  /* 0x000000000000791b */ /* 0x003fea0003800000 */
.L_x_749:
        /* <DEDUP_REMOVED lines=9> */
.L_x_750:
[----:B------:R-:W-:Y:S01]  /*ee20*/  MOV R151, R153 ;  /* 0x0000009900977202 */ /* 0x000fe20000000f00 */
[----:B------:R-:W-:-:S04]  /*ee30*/  IMAD.MOV.U32 R153, RZ, RZ, R163 ;  /* 0x000000ffff997224 */ /* 0x000fc800078e00a3 */
[----:B------:R-:W-:-:S07]  /*ee40*/  @!P3 FMUL.FTZ R151, R162, R151 ;  /* 0x00000097a297b220 */ /* 0x000fce0000410000 */
[----:B------:R-:W-:Y:S05]  /*ee50*/  WARPSYNC.COLLECTIVE R152, `(.L_x_751) ;  /* 0x0000000098087348 */ /* 0x000fea0003c00000 */
[----:B------:R0:W1:Y:S02]  /*ee60*/  SHFL.DOWN P0, R153, R153, R86, R87 ;  /* 0x0800005699997389 */ /* 0x0000640000000057 */
[----:B01----:R-:W-:Y:S05]  /*ee70*/  ENDCOLLECTIVE ;  /* 0x000000000000791b */ /* 0x003fea0003800000 */
.L_x_751:
        /* <DEDUP_REMOVED lines=9> */
.L_x_752:
[----:B------:R-:W-:Y:S02]  /*ef10*/  MOV R151, R153 ;  /* 0x0000009900977202 */ /* 0x000fe40000000f00 */
[----:B------:R-:W-:-:S03]  /*ef20*/  MOV R153, R163 ;  /* 0x000000a300997202 */ /* 0x000fc60000000f00 */
[----:B------:R-:W-:-:S07]  /*ef30*/  @!P4 FMUL.FTZ R151, R162, R151 ;  /* 0x00000097a297c220 */ /* 0x000fce0000410000 */
[----:B------:R-:W-:Y:S05]  /*ef40*/  WARPSYNC.COLLECTIVE R152, `(.L_x_753) ;  /* 0x0000000098087348 */ /* 0x000fea0003c00000 */
[----:B------:R0:W1:Y:S02]  /*ef50*/  SHFL.DOWN P0, R153, R153, R86, R87 ;  /* 0x0800005699997389 */ /* 0x0000640000000057 */
[----:B01----:R-:W-:Y:S05]  /*ef60*/  ENDCOLLECTIVE ;  /* 0x000000000000791b */ /* 0x003fea0003800000 */
.L_x_753:
        /* <DEDUP_REMOVED lines=9> */
.L_x_754:
[----:B------:R-:W-:Y:S02]  /*f000*/  MOV R151, R153 ;  /* 0x0000009900977202 */ /* 0x000fe40000000f00 */
[----:B------:R-:W-:-:S03]  /*f010*/  MOV R153, R163 ;  /* 0x000000a300997202 */ /* 0x000fc60000000f00 */
[----:B------:R-:W-:-:S07]  /*f020*/  @!P5 FMUL.FTZ R151, R162, R151 ;  /* 0x00000097a297d220 */ /* 0x000fce0000410000 */
[----:B------:R-:W-:Y:S05]  /*f030*/  WARPSYNC.COLLECTIVE R152, `(.L_x_755) ;  /* 0x0000000098087348 */ /* 0x000fea0003c00000 */
[----:B------:R0:W1:Y:S02]  /*f040*/  SHFL.DOWN P0, R153, R153, R86, R87 ;  /* 0x0800005699997389 */ /* 0x0000640000000057 */
[----:B01----:R-:W-:Y:S05]  /*f050*/  ENDCOLLECTIVE ;  /* 0x000000000000791b */ /* 0x003fea0003800000 */
.L_x_755:
        /* <DEDUP_REMOVED lines=10> */
.L_x_756:
[----:B------:R-:W-:Y:S02]  /*f100*/  MOV R151, R163 ;  /* 0x000000a300977202 */ /* 0x000fe40000000f00 */
[----:B------:R-:W-:-:S07]  /*f110*/  MOV R157, R153 ;  /* 0x00000099009d7202 */ /* 0x000fce0000000f00 */
[----:B------:R-:W-:Y:S05]  /*f120*/  WARPSYNC.COLLECTIVE R152, `(.L_x_757) ;  /* 0x0000000098087348 */ /* 0x000fea0003c00000 */
[----:B------:R0:W1:Y:S02]  /*f130*/  SHFL.IDX P3, R153, R151, R87, R86 ;  /* 0x0000005797997389 */ /* 0x0000640000060056 */
[----:B01----:R-:W-:Y:S05]  /*f140*/  ENDCOLLECTIVE ;  /* 0x000000000000791b */ /* 0x003fea0003800000 */
.L_x_757:
        /* <DEDUP_REMOVED lines=10> */
.L_x_758:
[----:B------:R-:W-:Y:S01]  /*f1f0*/  MOV R162, R153 ;  /* 0x0000009900a27202 */ /* 0x000fe20000000f00 */
[----:B------:R-:W-:-:S07]  /*f200*/  IMAD.MOV.U32 R153, RZ, RZ, R163 ;  /* 0x000000ffff997224 */ /* 0x000fce00078e00a3 */
[----:B------:R-:W-:Y:S05]  /*f210*/  WARPSYNC.COLLECTIVE R152, `(.L_x_759) ;  /* 0x0000000098087348 */ /* 0x000fea0003c00000 */
[----:B------:R0:W1:Y:S02]  /*f220*/  SHFL.DOWN P0, R153, R153, R86, R87 ;  /* 0x0800005699997389 */ /* 0x0000640000000057 */
[----:B01----:R-:W-:Y:S05]  /*f230*/  ENDCOLLECTIVE ;  /* 0x000000000000791b */ /* 0x003fea0003800000 */
.L_x_759:
[----:B------:R-:W-:Y:S02]  /*f240*/  HFMA2 R87, -RZ, RZ, 0, 0 ;  /* 0x00000000ff577431 */ /* 0x000fe400000001ff */
[----:B------:R-:W-:Y:S01]  /*f250*/  IMAD.MOV.U32 R86, RZ, RZ, 0x1f ;  /* 0x0000001fff567424 */ /* 0x000fe200078e00ff */
[----:B------:R-:W-:-:S07]  /*f260*/  MOV R163, R153 ;  /* 0x0000009900a37202 */ /* 0x000fce0000000f00 */
[----:B------:R-:W-:Y:S05]  /*f270*/  WARPSYNC.COLLECTIVE R152, `(.L_x_760) ;  /* 0x0000000098087348 */ /* 0x000fea0003c00000 */
[----:B------:R0:W1:Y:S02]  /*f280*/  SHFL.IDX P3, R153, R151, R87, R86 ;  /* 0x0000005797997389 */ /* 0x0000640000060056 */
[----:B01----:R-:W-:Y:S05]  /*f290*/  ENDCOLLECTIVE ;  /* 0x000000000000791b */ /* 0x003fea0003800000 */
.L_x_760:
[----:B------:R-:W-:Y:S02]  /*f2a0*/  ISETP.NE.AND P0, PT, R79, 0x1f, PT ;  /* 0x0000001f4f00780c */ /* 0x000fe40003f05270 */
[----:B------:R-:W-:Y:S02]  /*f2b0*/  MOV R151, R43 ;  /* 0x0000002b00977202 */ /* 0x000fe40000000f00 */
[----:B------:R-:W-:-:S09]  /*f2c0*/  MOV R42, R153 ;  /* 0x00000099002a7202 */ /* 0x000fd20000000f00 */
[----:B------:R-:W-:Y:S05]  /*f2d0*/  WARPSYNC.COLLECTIVE R152, `(.L_x_761) ;  /* 0x0000000098087348 */ /* 0x000fea0003c00000 */
[----:B------:R0:W1:Y:S02]  /*f2e0*/  SHFL.IDX P3, R153, R151, R87, R86 ;  /* 0x0000005797997389 */ /* 0x0000640000060056 */
[----:B01----:R-:W-:Y:S05]  /*f2f0*/  ENDCOLLECTIVE ;  /* 0x000000000000791b */ /* 0x003fea0003800000 */
.L_x_761:
[----:B------:R-:W-:Y:S01]  /*f300*/  MOV R43, R153 ;  /* 0x00000099002b7202 */ /* 0x000fe20000000f00 */
[----:B------:R-:W-:Y:S06]  /*f310*/  BRA `(.L_x_762) ;  /* 0xffffffa400f07947 */ /* 0x000fec000383ffff */
.L_x_763:
        /* <DEDUP_REMOVED lines=14> */
.L_x_10415:


//--------------------- .text._Z25selective_scan_bwd_kernelI32Selective_Scan_bwd_kernel_traitsILi128ELi16ELb0ELb1ELb0ELb0ELb0EN3c108BFloat16EfEEv12SSMParamsBwd --------------------------
	.section	.text._Z25selective_scan_bwd_kernelI32Selective_Scan_bwd_kernel_traitsILi128ELi16ELb0ELb1ELb0ELb0ELb0EN3c108BFloat16EfEEv12SSMParamsBwd,"ax",@progbits
	.align	128
        .global         _Z25selective_scan_bwd_kernelI32Selective_Scan_bwd_kernel_traitsILi128ELi16ELb0ELb1ELb0ELb0ELb0EN3c108BFloat16EfEEv12SSMParamsBwd
        .type           _Z25selective_scan_bwd_kernelI32Selective_Scan_bwd_kernel_traitsILi128ELi16ELb0ELb1ELb0ELb0ELb0EN3c108BFloat16EfEEv12SSMParamsBwd,@function
        .size           _Z25selective_scan_bwd_kernelI32Selective_Scan_bwd_kernel_traitsILi128ELi16ELb0ELb1ELb0ELb0ELb0EN3c108BFloat16EfEEv12SSMParamsBwd,(.L_x_10416 - _Z25selective_scan_bwd_kernelI32Selective_Scan_bwd_kernel_traitsILi128ELi16ELb0ELb1ELb0ELb0ELb0EN3c108BFloat16EfEEv12SSMParamsBwd)
        .other          _Z25selective_scan_bwd_kernelI32Selective_Scan_bwd_kernel_traitsILi128ELi16ELb0ELb1ELb0ELb0ELb0EN3c108BFloat16EfEEv12SSMParamsBwd,@"STO_CUDA_ENTRY STV_DEFAULT"
_Z25selective_scan_bwd_kernelI32Selective_Scan_bwd_kernel_traitsILi128ELi16ELb0ELb1ELb0ELb0ELb0EN3c108BFloat16EfEEv12SSMParamsBwd:
.text._Z25selective_scan_bwd_kernelI32Selective_Scan_bwd_kernel_traitsILi128ELi16ELb0ELb1ELb0ELb0ELb0EN3c108BFloat16EfEEv12SSMParamsBwd:
        /* <DEDUP_REMOVED lines=47> */
[----:B------:R-:W-:Y:S01]  /*02f0*/  UIADD3 UR9, UP2, UPT, UR17, UR16, URZ ;  /* 0x0000001011097290 */ /* 0x000fe2000ff5e0ff */
[----:B------:R-:W-:Y:S01]  /*0300*/  UMOV UR4, URZ ;  /* 0x000000ff00047c82 */ /* 0x000fe20008000000 */
[----:B------:R-:W-:Y:S02]  /*0310*/  USHF.R.S32.HI UR11, URZ, 0x1f, UR17 ;  /* 0x0000001fff0b7899 */ /* 0x000fe40008011411 */
[----:B----4-:R-:W-:Y:S01]  /*0320*/  ULEA UR16, UP1, UR21, UR12, 0x1 ;  /* 0x0000000c15107291 */ /* 0x010fe2000f8208ff */
[----:B-----5:R-:W3:Y:S01]  /*0330*/  MUFU.RCP R0, R0 ;  /* 0x0000000000007308 */ /* 0x020ee20000001000 */
[----:B------:R-:W-:-:S02]  /*0340*/  ULEA UR12, UP3, UR9, UR14, 0x1 ;  /* 0x0000000e090c7291 */ /* 0x000fc4000f8608ff */
[----:B------:R-:W-:Y:S02]  /*0350*/  UIADD3.X UR14, UPT, UPT, UR11, UR22, URZ, UP0, !UPT ;  /* 0x000000160b0e7290 */ /* 0x000fe400087fe4ff */
[----:B------:R-:W-:Y:S02]  /*0360*/  UIADD3.X UR20, UPT, UPT, UR11, UR20, URZ, UP2, !UPT ;  /* 0x000000140b147290 */ /* 0x000fe400097fe4ff */
[----:B------:R-:W-:Y:S02]  /*0370*/  ULEA.HI.X UR14, UR21, UR13, UR14, 0x1, UP1 ;  /* 0x0000000d150e7291 */ /* 0x000fe400088f0c0e */
[----:B------:R-:W-:Y:S01]  /*0380*/  ULEA.HI.X UR13, UR9, UR15, UR20, 0x1, UP3 ;  /* 0x0000000f090d7291 */ /* 0x000fe200098f0c14 */
[----:B------:R-:W4:Y:S01]  /*0390*/  LDCU.64 UR18, c[0x0][0x498] ;  /* 0x00009300ff1277ac */ /* 0x000f220008000a00 */
[----:B-1----:R-:W-:Y:S01]  /*03a0*/  UIMAD.WIDE.U32 UR20, UR10, UR6, URZ ;  /* 0x000000060a1472a5 */ /* 0x002fe2000f8e00ff */
[----:B---3--:R-:W-:Y:S01]  /*03b0*/  IADD3 R2, PT, PT, R0, 0xffffffe, RZ ;  /* 0x0ffffffe00027810 */ /* 0x008fe20007ffe0ff */
[----:B------:R-:W-:Y:S01]  /*03c0*/  IMAD.U32 R0, RZ, RZ, UR8 ;  /* 0x00000008ff007e24 */ /* 0x000fe2000f8e00ff */
[----:B--2---:R-:W-:-:S02]  /*03d0*/  UISETP.NE.U32.AND UP0, UPT, UR28, URZ, UPT ;  /* 0x000000ff1c00728c */ /* 0x004fc4000bf05070 */
[----:B------:R-:W-:Y:S02]  /*03e0*/  UIMAD UR21, UR10, UR7, UR21 ;  /* 0x000000070a1572a4 */ /* 0x000fe4000f8e0215 */
[----:B------:R-:W1:Y:S01]  /*03f0*/  F2I.FTZ.U32.TRUNC.NTZ R2, R2 ;  /* 0x0000000200027305 */ /* 0x000e62000021f000 */
[----:B------:R-:W-:Y:S01]  /*0400*/  IABS R0, R0 ;  /* 0x0000000000007213 */ /* 0x000fe20000000000 */
[----:B------:R-:W-:Y:S01]  /*0410*/  UISETP.NE.AND.EX UP0, UPT, UR29, URZ, UPT, UP0 ;  /* 0x000000ff1d00728c */ /* 0x000fe2000bf05300 */
[----:B------:R-:W2:Y:S02]  /*0420*/  LDCU.64 UR6, c[0x0][0x528] ;  /* 0x0000a500ff0677ac */ /* 0x000ea40008000a00 */
[----:B------:R-:W-:-:S08]  /*0430*/  R2UR UR25, R0 ;  /* 0x00000000001972ca */ /* 0x000fd000000e0000 */
[----:B------:R-:W3:Y:S01]  /*0440*/  @UP0 LDCU UR28, c[0x0][0x384] ;  /* 0x00007080ff1c07ac */ /* 0x000ee20008000800 */
[----:B-1----:R-:W-:Y:S01]  /*0450*/  R2UR UR5, R2 ;  /* 0x00000000020572ca */ /* 0x002fe200000e0000 */
[----:B------:R-:W1:-:S12]  /*0460*/  @UP0 LDCU UR29, c[0x0][0x38c] ;  /* 0x00007180ff1d07ac */ /* 0x000e580008000800 */
[----:B------:R-:W-:-:S04]  /*0470*/  UIADD3 UR24, UPT, UPT, URZ, -UR5, URZ ;  /* 0x80000005ff187290 */ /* 0x000fc8000fffe0ff */
[----:B------:R-:W-:-:S04]  /*0480*/  UIMAD UR24, UR24, UR31, URZ ;  /* 0x0000001f181872a4 */ /* 0x000fc8000f8e02ff */
[----:B------:R-:W-:-:S04]  /*0490*/  UIMAD.WIDE.U32 UR4, UR5, UR24, UR4 ;  /* 0x00000018050472a5 */ /* 0x000fc8000f8e0004 */
[----:B------:R-:W-:-:S07]  /*04a0*/  UIMAD.WIDE.U32 UR4, UR5, UR25, URZ ;  /* 0x00000019050472a5 */ /* 0x000fce000f8e00ff */
[----:B------:R-:W-:Y:S01]  /*04b0*/  UMOV UR9, UR5 ;  /* 0x0000000500097c82 */ /* 0x000fe20008000000 */
[----:B----4-:R-:W-:Y:S02]  /*04c0*/  UIMAD.WIDE.U32 UR4, UR10, UR18, URZ ;  /* 0x000000120a0472a5 */ /* 0x010fe4000f8e00ff */
[----:B------:R-:W-:Y:S02]  /*04d0*/  UIADD3 UR15, UPT, UPT, -UR9, URZ, URZ ;  /* 0x000000ff090f7290 */ /* 0x000fe4000fffe1ff */
[----:B------:R-:W-:Y:S02]  /*04e0*/  UIMAD UR5, UR10, UR19, UR5 ;  /* 0x000000130a0572a4 */ /* 0x000fe4000f8e0205 */
[----:B------:R-:W-:Y:S01]  /*04f0*/  UIMAD UR15, UR31, UR15, UR25 ;  /* 0x0000000f1f0f72a4 */ /* 0x000fe2000f8e0219 */
[----:B------:R-:W4:Y:S03]  /*0500*/  LDCU.64 UR24, c[0x0][0x3c8] ;  /* 0x00007900ff1877ac */ /* 0x000f260008000a00 */
[----:B------:R-:W-:-:S02]  /*0510*/  UISETP.GT.U32.AND UP2, UPT, UR31, UR15, UPT ;  /* 0x0000000f1f00728c */ /* 0x000fc4000bf44070 */
[----:B------:R-:W-:-:S03]  /*0520*/  UIMAD.WIDE.U32 UR18, UR8, UR32, UR4 ;  /* 0x00000020081272a5 */ /* 0x000fc6000f8e0004 */
[----:B------:R-:W5:Y:S01]  /*0530*/  LDCU.64 UR4, c[0x0][0x448] ;  /* 0x00008900ff0477ac */ /* 0x000f620008000a00 */
[----:B------:R-:W-:Y:S02]  /*0540*/  UIMAD UR22, UR8, UR33, UR19 ;  /* 0x00000021081672a4 */ /* 0x000fe4000f8e0213 */
[----:B---3--:R-:W-:-:S03]  /*0550*/  @UP0 UIMAD UR10, UR10, UR28, UR8 ;  /* 0x0000001c0a0a02a4 */ /* 0x008fc6000f8e0208 */
[----:B------:R-:W-:Y:S02]  /*0560*/  @!UP2 UIADD3 UR15, UPT, UPT, UR15, -UR31, URZ ;  /* 0x8000001f0f0fa290 */ /* 0x000fe4000fffe0ff */
[----:B------:R-:W-:Y:S02]  /*0570*/  @!UP2 UIADD3 UR9, UPT, UPT, UR9, 0x1, URZ ;  /* 0x000000010909a890 */ /* 0x000fe4000fffe0ff */
[----:B------:R-:W-:Y:S02]  /*0580*/  UISETP.GE.U32.AND UP1, UPT, UR15, UR31, UPT ;  /* 0x0000001f0f00728c */ /* 0x000fe4000bf26070 */
[----:B------:R-:W-:Y:S02]  /*0590*/  ULOP3.LUT UR15, UR8, UR30, URZ, 0x3c, !UPT ;  /* 0x0000001e080f7292 */ /* 0x000fe4000f8e3cff */
[----:B------:R-:W-:Y:S02]  /*05a0*/  @UP0 UIMAD UR10, UR10, UR23, URZ ;  /* 0x000000170a0a02a4 */ /* 0x000fe4000f8e02ff */
[----:B------:R-:W-:-:S02]  /*05b0*/  UISETP.GE.AND UP2, UPT, UR15, URZ, UPT ;  /* 0x000000ff0f00728c */ /* 0x000fc4000bf46270 */
[----:B-1----:R-:W-:-:S03]  /*05c0*/  @UP0 UIMAD UR10, UR10, UR29, URZ ;  /* 0x0000001d0a0a02a4 */ /* 0x002fc6000f8e02ff */
[----:B------:R-:W-:Y:S02]  /*05d0*/  @UP1 UIADD3 UR9, UPT, UPT, UR9, 0x1, URZ ;  /* 0x0000000109091890 */ /* 0x000fe4000fffe0ff */
[----:B------:R-:W-:-:S04]  /*05e0*/  UISETP.NE.AND UP1, UPT, UR30, URZ, UPT ;  /* 0x000000ff1e00728c */ /* 0x000fc8000bf25270 */
[----:B------:R-:W-:Y:S02]  /*05f0*/  @!UP2 UIADD3 UR9, UPT, UPT, -UR9, URZ, URZ ;  /* 0x000000ff0909a290 */ /* 0x000fe4000fffe1ff */
[----:B------:R-:W-:-:S04]  /*0600*/  UIADD3 UR19, UP2, UPT, UR17, UR18, URZ ;  /* 0x0000001211137290 */ /* 0x000fc8000ff5e0ff */
[----:B------:R-:W-:Y:S02]  /*0610*/  UIADD3.X UR22, UPT, UPT, UR11, UR22, URZ, UP2, !UPT ;  /* 0x000000160b167290 */ /* 0x000fe400097fe4ff */
[----:B------:R-:W-:Y:S02]  /*0620*/  @!UP1 ULOP3.LUT UR9, URZ, UR30, URZ, 0x33, !UPT ;  /* 0x0000001eff099292 */ /* 0x000fe4000f8e33ff */
[----:B--2---:R-:W-:Y:S02]  /*0630*/  ULEA UR18, UP1, UR19, UR6, 0x1 ;  /* 0x0000000613127291 */ /* 0x004fe4000f8208ff */
[----:B------:R-:W-:Y:S01]  /*0640*/  USHF.R.S32.HI UR6, URZ, 0x1f, UR9 ;  /* 0x0000001fff067899 */ /* 0x000fe20008011409 */
[----:B------:R-:W1:Y:S03]  /*0650*/  @UP0 LDCU.64 UR30, c[0x0][0x480] ;  /* 0x00009000ff1e07ac */ /* 0x000e660008000a00 */
[----:B----4-:R-:W-:-:S02]  /*0660*/  UIMAD UR6, UR6, UR24, URZ ;  /* 0x00000018060672a4 */ /* 0x010fc4000f8e02ff */
[----:B------:R-:W-:Y:S02]  /*0670*/  UIMAD.WIDE.U32 UR20, UR9, UR24, UR20 ;  /* 0x00000018091472a5 */ /* 0x000fe4000f8e0014 */
[----:B------:R-:W-:Y:S02]  /*0680*/  UIMAD UR15, UR9, UR25, UR6 ;  /* 0x00000019090f72a4 */ /* 0x000fe4000f8e0206 */
[----:B------:R-:W-:Y:S02]  /*0690*/  ULEA.HI.X UR22, UR19, UR7, UR22, 0x1, UP1 ;  /* 0x0000000713167291 */ /* 0x000fe400088f0c16 */
[----:B------:R-:W-:Y:S02]  /*06a0*/  UIADD3 UR17, UP1, UPT, UR17, UR20, URZ ;  /* 0x0000001411117290 */ /* 0x000fe4000ff3e0ff */
[----:B------:R-:W-:Y:S02]  /*06b0*/  UIADD3 UR20, UPT, UPT, UR21, UR15, URZ ;  /* 0x0000000f15147290 */ /* 0x000fe4000fffe0ff */
[----:B-----5:R-:W-:-:S02]  /*06c0*/  ULEA UR19, UP2, UR17, UR4, 0x1 ;  /* 0x0000000411137291 */ /* 0x020fc4000f8408ff */
[----:B------:R-:W-:Y:S01]  /*06d0*/  UIADD3.X UR20, UPT, UPT, UR11, UR20, URZ, UP1, !UPT ;  /* 0x000000140b147290 */ /* 0x000fe20008ffe4ff */
[----:B------:R-:W-:Y:S01]  /*06e0*/  UMOV UR4, URZ ;  /* 0x000000ff00047c82 */ /* 0x000fe20008000000 */
[----:B------:R-:W-:Y:S02]  /*06f0*/  UMOV UR7, URZ ;  /* 0x000000ff00077c82 */ /* 0x000fe40008000000 */
[----:B------:R-:W-:Y:S01]  /*0700*/  ULEA.HI.X UR20, UR17, UR5, UR20, 0x1, UP2 ;  /* 0x0000000511147291 */ /* 0x000fe200090f0c14 */
[----:B------:R-:W-:Y:S02]  /*0710*/  UMOV UR6, URZ ;  /* 0x000000ff00067c82 */ /* 0x000fe40008000000 */
[----:B------:R-:W-:Y:S01]  /*0720*/  UMOV UR5, URZ ;  /* 0x000000ff00057c82 */ /* 0x000fe20008000000 */
[----:B-1----:R-:W-:Y:S02]  /*0730*/  @UP0 UIMAD.WIDE UR4, UR10, 0x8, UR30 ;  /* 0x000000080a0408a5 */ /* 0x002fe4000f8e021e */
[----:B------:R-:W-:Y:S01]  /*0740*/  UISETP.GE.AND UP0, UPT, UR23, 0x1, UPT ;  /* 0x000000011700788c */ /* 0x000fe2000bf06270 */
[----:B------:R-:W-:-:S02]  /*0750*/  @P0 R2UR UR7, R3 ;  /* 0x00000000030702ca */ /* 0x000fc400000e0000 */
[----:B------:R-:W-:-:S06]  /*0760*/  @P1 R2UR UR6, R4 ;  /* 0x00000000040612ca */ /* 0x000fcc00000e0000 */
[----:B0-----:R-:W-:Y:S09]  /*0770*/  BRA.U !UP0, `(.L_x_764) ;  /* 0x0000007908e87547 */ /* 0x001ff2000b800000 */
[----:B------:R-:W0:Y:S01]  /*0780*/  S2R R5, SR_TID.X ;  /* 0x0000000000057919 */ /* 0x000e220000002100 */
[----:B------:R-:W-:Y:S01]  /*0790*/  UMOV UR11, UR16 ;  /* 0x00000010000b7c82 */ /* 0x000fe20008000000 */
[----:B------:R-:W-:Y:S01]  /*07a0*/  UMOV UR17, UR18 ;  /* 0x0000001200117c82 */ /* 0x000fe20008000000 */
[----:B------:R-:W1:Y:S01]  /*07b0*/  LDCU UR10, c[0x0][0x394] ;  /* 0x00007280ff0a77ac */ /* 0x000e620008000800 */
[----:B------:R2:W-:Y:S01]  /*07c0*/  STL [R1+0x100], RZ ;  /* 0x000100ff01007387 */ /* 0x0005e20000100800 */
[----:B------:R-:W-:-:S03]  /*07d0*/  UMOV UR15, UR12 ;  /* 0x0000000c000f7c82 */ /* 0x000fc60008000000 */
[----:B------:R2:W-:Y:S01]  /*07e0*/  STL [R1+0x104], RZ ;  /* 0x000104ff01007387 */ /* 0x0005e20000100800 */
[----:B------:R-:W-:Y:S01]  /*07f0*/  UMOV UR16, UR13 ;  /* 0x0000000d00107c82 */ /* 0x000fe20008000000 */
[----:B------:R-:W-:Y:S01]  /*0800*/  UMOV UR18, UR22 ;  /* 0x0000001600127c82 */ /* 0x000fe20008000000 */
[C---:B0-----:R-:W-:Y:S02]  /*0810*/  SHF.L.U32 R3, R5.reuse, 0x4, RZ ;  /* 0x0000000405037819 */ /* 0x041fe400000006ff */
[----:B------:R-:W-:-:S04]  /*0820*/  LOP3.LUT R4, R5, 0x1f, RZ, 0xc0, !PT ;  /* 0x0000001f05047812 */ /* 0x000fc800078ec0ff */
[----:B-12---:R-:W-:-:S07]  /*0830*/  LOP3.LUT R9, R4, 0x3e00, R3, 0xf8, !PT ;  /* 0x00003e0004097812 */ /* 0x006fce00078ef803 */
.L_x_811:
[----:B------:R-:W0:Y:S01]  /*0840*/  LDCU UR22, c[0x0][0x388] ;  /* 0x00007100ff1677ac */ /* 0x000e220008000800 */
        /* <DEDUP_REMOVED lines=37> */
[C---:B------:R-:W-:Y:S02]  /*0aa0*/  LOP3.LUT R56, R64.reuse, 0x100, RZ, 0xfc, !PT ;  /* 0x0000010040387812 */ /* 0x040fe400078efcff */
[C---:B------:R-:W-:Y:S01]  /*0ab0*/  LOP3.LUT R62, R64.reuse, 0x40, RZ, 0xfc, !PT ;  /* 0x00000040403e7812 */ /* 0x040fe200078efcff */
[----:B------:R-:W-:Y:S01]  /*0ac0*/  IMAD.X R7, RZ, RZ, UR16, P1 ;  /* 0x00000010ff077e24 */ /* 0x000fe200088e06ff */
[C---:B------:R-:W-:Y:S02]  /*0ad0*/  LOP3.LUT R61, R64.reuse, 0x60, RZ, 0xfc, !PT ;  /* 0x00000060403d7812 */ /* 0x040fe400078efcff */
[----:B------:R-:W-:-:S02]  /*0ae0*/  LOP3.LUT R58, R64, 0xc0, RZ, 0xfc, !PT ;  /* 0x000000c0403a7812 */ /* 0x000fc400078efcff */
[C---:B------:R-:W-:Y:S02]  /*0af0*/  LOP3.LUT R60, R64.reuse, 0x80, RZ, 0xfc, !PT ;  /* 0x00000080403c7812 */ /* 0x040fe400078efcff */
[----:B------:R-:W-:Y:S01]  /*0b00*/  LOP3.LUT R59, R64, 0xa0, RZ, 0xfc, !PT ;  /* 0x000000a0403b7812 */ /* 0x000fe200078efcff */
[----:B------:R-:W3:Y:S01]  /*0b10*/  @!P0 LDG.E.U16 R16, desc[UR26][R8.64+0x1c0] ;  /* 0x0001c01a08108981 */ /* 0x000ee2000c1e1500 */
[----:B------:R-:W-:Y:S02]  /*0b20*/  P2R R44, PR, RZ, 0x1 ;  /* 0x00000001ff2c7803 */ /* 0x000fe40000000000 */
[----:B------:R-:W-:Y:S02]  /*0b30*/  ISETP.GE.AND P1, PT, R63, UR8, PT ;  /* 0x000000083f007c0c */ /* 0x000fe4000bf26270 */
[----:B------:R-:W-:Y:S02]  /*0b40*/  ISETP.GE.AND P0, PT, R56, UR8, PT ;  /* 0x0000000838007c0c */ /* 0x000fe4000bf06270 */
[----:B------:R-:W-:-:S02]  /*0b50*/  ISETP.GE.AND P6, PT, R62, UR8, PT ;  /* 0x000000083e007c0c */ /* 0x000fc4000bfc6270 */
[----:B------:R-:W-:Y:S02]  /*0b60*/  ISETP.GE.AND P5, PT, R61, UR8, PT ;  /* 0x000000083d007c0c */ /* 0x000fe4000bfa6270 */
[----:B------:R-:W-:Y:S02]  /*0b70*/  ISETP.GE.AND P2, PT, R58, UR8, PT ;  /* 0x000000083a007c0c */ /* 0x000fe4000bf46270 */
[----:B------:R-:W-:Y:S02]  /*0b80*/  ISETP.GE.AND P4, PT, R60, UR8, PT ;  /* 0x000000083c007c0c */ /* 0x000fe4000bf86270 */
[----:B------:R-:W-:Y:S01]  /*0b90*/  ISETP.GE.AND P3, PT, R59, UR8, PT ;  /* 0x000000083b007c0c */ /* 0x000fe2000bf66270 */
[----:B------:R-:W4:Y:S01]  /*0ba0*/  @!P1 LDG.E.U16 R10, desc[UR26][R8.64+0x40] ;  /* 0x0000401a080a9981 */ /* 0x000f22000c1e1500 */
[C---:B------:R-:W-:Y:S02]  /*0bb0*/  LOP3.LUT R55, R64.reuse, 0x120, RZ, 0xfc, !PT ;  /* 0x0000012040377812 */ /* 0x040fe400078efcff */
[C---:B------:R-:W-:Y:S01]  /*0bc0*/  LOP3.LUT R54, R64.reuse, 0x140, RZ, 0xfc, !PT ;  /* 0x0000014040367812 */ /* 0x040fe200078efcff */
[----:B------:R-:W5:Y:S01]  /*0bd0*/  @!P0 LDG.E.U16 R17, desc[UR26][R8.64+0x200] ;  /* 0x0002001a08118981 */ /* 0x000f62000c1e1500 */
[----:B------:R-:W-:-:S02]  /*0be0*/  LOP3.LUT R53, R64, 0x160, RZ, 0xfc, !PT ;  /* 0x0000016040357812 */ /* 0x000fc400078efcff */
[C---:B------:R-:W-:Y:S01]  /*0bf0*/  LOP3.LUT R52, R64.reuse, 0x180, RZ, 0xfc, !PT ;  /* 0x0000018040347812 */ /* 0x040fe200078efcff */
[----:B------:R-:W3:Y:S01]  /*0c00*/  @!P6 LDG.E.U16 R11, desc[UR26][R8.64+0x80] ;  /* 0x0000801a080be981 */ /* 0x000ee2000c1e1500 */
[----:B------:R-:W-:Y:S02]  /*0c10*/  P2R R43, PR, RZ, 0x1 ;  /* 0x00000001ff2b7803 */ /* 0x000fe40000000000 */
[C---:B------:R-:W-:Y:S01]  /*0c20*/  LOP3.LUT R51, R64.reuse, 0x1a0, RZ, 0xfc, !PT ;  /* 0x000001a040337812 */ /* 0x040fe200078efcff */
        /* <DEDUP_REMOVED lines=13> */
[----:B------:R-:W-:-:S02]  /*0d00*/  ISETP.GE.AND P3, PT, R52, UR8, PT ;  /* 0x0000000834007c0c */ /* 0x000fc4000bf66270 */
        /* <DEDUP_REMOVED lines=28> */
[----:B------:R-:W-:Y:S01]  /*0ed0*/  LEA R109, R8, UR24, 0x1 ;  /* 0x00000018086d7c11 */ /* 0x000fe2000f8e08ff */
[----:B------:R-:W-:Y:S01]  /*0ee0*/  VIADD R8, R25, 0xc0 ;  /* 0x000000c019087836 */ /* 0x000fe20000000000 */
[-C--:B------:R-:W-:Y:S02]  /*0ef0*/  LEA.HI.SX32 R30, R30, R25.reuse, 0x1b ;  /* 0x000000191e1e7211 */ /* 0x080fe400078fdaff */
[----:B------:R-:W-:Y:S02]  /*0f00*/  LEA.HI.SX32 R32, R32, R25, 0x1b ;  /* 0x0000001920207211 */ /* 0x000fe400078fdaff */
[----:B------:R-:W-:-:S02]  /*0f10*/  LEA R111, R26, UR24, 0x1 ;  /* 0x000000181a6f7c11 */ /* 0x000fc4000f8e08ff */
        /* <DEDUP_REMOVED lines=9> */
[----:B------:R-:W-:Y:S02]  /*0fb0*/  LEA R106, R8, UR24, 0x1 ;  /* 0x00000018086a7c11 */ /* 0x000fe4000f8e08ff */
[----:B------:R-:W-:Y:S02]  /*0fc0*/  IADD3 R8, PT, PT, R25, 0x160, RZ ;  /* 0x0000016019087810 */ /* 0x000fe40007ffe0ff */
[-C--:B------:R-:W-:Y:S02]  /*0fd0*/  LEA.HI.SX32 R28, R28, R25.reuse, 0x1b ;  /* 0x000000191c1c7211 */ /* 0x080fe400078fdaff */
[-C--:B------:R-:W-:Y:S02]  /*0fe0*/  LEA.HI.SX32 R30, R30, R25.reuse, 0x1b ;  /* 0x000000191e1e7211 */ /* 0x080fe400078fdaff */
[----:B------:R-:W-:-:S02]  /*0ff0*/  LEA.HI.SX32 R32, R32, R25, 0x1b ;  /* 0x0000001920207211 */ /* 0x000fc400078fdaff */
[----:B------:R-:W-:Y:S02]  /*1000*/  LEA R105, R26, UR24, 0x1 ;  /* 0x000000181a697c11 */ /* 0x000fe4000f8e08ff */
[----:B------:R-:W-:Y:S02]  /*1010*/  IADD3 R26, PT, PT, R25, 0x1e0, RZ ;  /* 0x000001e0191a7810 */ /* 0x000fe40007ffe0ff */
[----:B------:R-:W-:Y:S02]  /*1020*/  LEA.HI.SX32 R8, R8, R25, 0x1b ;  /* 0x0000001908087211 */ /* 0x000fe400078fdaff */
[----:B------:R-:W-:Y:S02]  /*1030*/  ISETP.NE.AND P0, PT, R43, RZ, PT ;  /* 0x000000ff2b00720c */ /* 0x000fe40003f05270 */
[----:B------:R-:W-:Y:S02]  /*1040*/  LEA R104, R28, UR24, 0x1 ;  /* 0x000000181c687c11 */ /* 0x000fe4000f8e08ff */
[----:B------:R-:W-:-:S02]  /*1050*/  LEA R103, R30, UR24, 0x1 ;  /* 0x000000181e677c11 */ /* 0x000fc4000f8e08ff */
[----:B------:R-:W-:Y:S02]  /*1060*/  LEA R102, R32, UR24, 0x1 ;  /* 0x0000001820667c11 */ /* 0x000fe4000f8e08ff */
[----:B------:R-:W-:Y:S02]  /*1070*/  LEA.HI.SX32 R26, R26, R25, 0x1b ;  /* 0x000000191a1a7211 */ /* 0x000fe400078fdaff */
[----:B------:R-:W-:Y:S02]  /*1080*/  LEA R101, R8, UR24, 0x1 ;  /* 0x0000001808657c11 */ /* 0x000fe4000f8e08ff */
[----:B------:R-:W-:Y:S02]  /*1090*/  P2R R65, PR, RZ, 0x1 ;  /* 0x00000001ff417803 */ /* 0x000fe40000000000 */
[----:B------:R-:W-:Y:S02]  /*10a0*/  ISETP.NE.AND P0, PT, R44, RZ, PT ;  /* 0x000000ff2c00720c */ /* 0x000fe40003f05270 */
[----:B------:R-:W-:-:S02]  /*10b0*/  LEA R97, R26, UR24, 0x1 ;  /* 0x000000181a617c11 */ /* 0x000fc4000f8e08ff */
        /* <DEDUP_REMOVED lines=17> */
[----:B-1----:R-:W-:-:S03]  /*11d0*/  VIADD R10, R25, 0x180 ;  /* 0x00000180190a7836 */ /* 0x002fc60000000000 */
[----:B-----5:R1:W-:Y:S02]  /*11e0*/  STS.U16 [R109+0xc0], R12 ;  /* 0x0000c00c6d007388 */ /* 0x0203e40000000400 */
[----:B------:R-:W-:Y:S02]  /*11f0*/  LEA.HI.SX32 R10, R10, R25, 0x1b ;  /* 0x000000190a0a7211 */ /* 0x000fe400078fdaff */
        /* <DEDUP_REMOVED lines=9> */
[----:B------:R-:W-:Y:S01]  /*1290*/  STS.U16 [R104+0x200], R17 ;  /* 0x0002001168007388 */ /* 0x000fe20000000400 */
[----:B------:R-:W-:Y:S02]  /*12a0*/  LEA R99, R12, UR24, 0x1 ;  /* 0x000000180c637c11 */ /* 0x000fe4000f8e08ff */
        /* <DEDUP_REMOVED lines=45> */
[----:B------:R-:W-:Y:S02]  /*1580*/  LEA R93, R12, UR24, 0x1 ;  /* 0x000000180c5d7c11 */ /* 0x000fe4000f8e08ff */
        /* <DEDUP_REMOVED lines=17> */
[----:B------:R-:W1:Y:S04]  /*16a0*/  LDS.U16 R34, [R96] ;  /* 0x0000000060227984 */ /* 0x000e680000000400 */
        /* <DEDUP_REMOVED lines=69> */
[----:B------:R-:W-:Y:S02]  /*1b00*/  PRMT R35, RZ, 0x7610, R35 ;  /* 0x00007610ff237816 */ /* 0x000fe40000000023 */
[----:B------:R-:W-:Y:S02]  /*1b10*/  PRMT R38, RZ, 0x7610, R38 ;  /* 0x00007610ff267816 */ /* 0x000fe40000000026 */
        /* <DEDUP_REMOVED lines=34> */
[----:B------:R-:W-:Y:S06]  /*1d40*/  BAR.SYNC.DEFER_BLOCKING 0x0 ;  /* 0x0000000000007b1d */ /* 0x000fec0000010000 */
[----:B------:R-:W4:Y:S01]  /*1d50*/  @!P0 LDG.E.U16 R35, desc[UR26][R2.64] ;  /* 0x0000001a02238981 */ /* 0x000f22000c1e1500 */
[----:B------:R-:W-:-:S02]  /*1d60*/  ISETP.NE.AND P0, PT, R36, RZ, PT ;  /* 0x000000ff2400720c */ /* 0x000fc40003f05270 */
[----:B------:R-:W-:-:S11]  /*1d70*/  PRMT R36, RZ, 0x7610, R36 ;  /* 0x00007610ff247816 */ /* 0x000fd60000000024 */
[----:B------:R-:W5:Y:S01]  /*1d80*/  @!P0 LDG.E.U16 R36, desc[UR26][R2.64+0x40] ;  /* 0x0000401a02248981 */ /* 0x000f62000c1e1500 */
[----:B------:R-:W-:Y:S02]  /*1d90*/  ISETP.NE.AND P0, PT, R37, RZ, PT ;  /* 0x000000ff2500720c */ /* 0x000fe40003f05270 */
[----:B------:R-:W-:-:S11]  /*1da0*/  PRMT R37, RZ, 0x7610, R37 ;  /* 0x00007610ff257816 */ /* 0x000fd60000000025 */
        /* <DEDUP_REMOVED lines=26> */
[----:B--2---:R-:W-:-:S03]  /*1f50*/  PRMT R69, RZ, 0x7610, R69 ;  /* 0x00007610ff457816 */ /* 0x004fc60000000045 */
[----:B------:R-:W2:Y:S04]  /*1f60*/  @!P4 LDG.E.U16 R67, desc[UR26][R2.64+0x340] ;  /* 0x0003401a0243c981 */ /* 0x000ea8000c1e1500 */
[----:B------:R-:W2:Y:S04]  /*1f70*/  @!P2 LDG.E.U16 R65, desc[UR26][R2.64+0x2c0] ;  /* 0x0002c01a0241a981 */ /* 0x000ea8000c1e1500 */
[----:B------:R-:W2:Y:S04]  /*1f80*/  @!P0 LDG.E.U16 R46, desc[UR26][R2.64+0x240] ;  /* 0x0002401a022e8981 */ /* 0x000ea8000c1e1500 */
[----:B------:R-:W2:Y:S04]  /*1f90*/  @!P5 LDG.E.U16 R68, desc[UR26][R2.64+0x380] ;  /* 0x0003801a0244d981 */ /* 0x000ea8000c1e1500 */
[----:B------:R-:W2:Y:S04]  /*1fa0*/  @!P6 LDG.E.U16 R69, desc[UR26][R2.64+0x3c0] ;  /* 0x0003c01a0245e981 */ /* 0x000ea8000c1e1500 */
        /* <DEDUP_REMOVED lines=32> */
[----:B---3--:R-:W3:Y:S04]  /*21b0*/  LDL.LU R76, [R1+0x104] ;  /* 0x00010400014c7983 */ /* 0x008ee80000300800 */
[----:B----4-:R-:W-:Y:S04]  /*21c0*/  STS.U16 [R112], R35 ;  /* 0x0000002370007388 */ /* 0x010fe80000000400 */
        /* <DEDUP_REMOVED lines=8> */
[----:B--2---:R-:W-:Y:S04]  /*2250*/  STS.U16 [R103+0x240], R46 ;  /* 0x0002402e67007388 */ /* 0x004fe80000000400 */
[----:B------:R-:W-:Y:S04]  /*2260*/  STS.U16 [R102+0x280], R47 ;  /* 0x0002802f66007388 */ /* 0x000fe80000000400 */
[----:B------:R-:W-:Y:S04]  /*2270*/  STS.U16 [R101+0x2c0], R65 ;  /* 0x0002c04165007388 */ /* 0x000fe80000000400 */
[----:B------:R-:W-:Y:S04]  /*2280*/  STS.U16 [R100+0x300], R66 ;  /* 0x0003004264007388 */ /* 0x000fe80000000400 */
[----:B------:R-:W-:Y:S04]  /*2290*/  STS.U16 [R99+0x340], R67 ;  /* 0x0003404363007388 */ /* 0x000fe80000000400 */
[----:B------:R-:W-:Y:S04]  /*22a0*/  STS.U16 [R98+0x380], R68 ;  /* 0x0003804462007388 */ /* 0x000fe80000000400 */
[----:B------:R-:W-:Y:S01]  /*22b0*/  STS.U16 [R97+0x3c0], R69 ;  /* 0x0003c04561007388 */ /* 0x000fe20000000400 */
[----:B------:R-:W-:-:S03]  /*22c0*/  NOP ;  /* 0x0000000000007918 */ /* 0x000fc60000000000 */
[----:B------:R-:W2:Y:S04]  /*22d0*/  LDS.U16 R2, [R96] ;  /* 0x0000000060027984 */ /* 0x000ea80000000400 */
[----:B------:R-:W4:Y:S04]  /*22e0*/  LDS.U16 R3, [R95+0x2] ;  /* 0x000002005f037984 */ /* 0x000f280000000400 */
[----:B------:R-:W5:Y:S04]  /*22f0*/  LDS.U16 R42, [R94+0x4] ;  /* 0x000004005e2a7984 */ /* 0x000f680000000400 */
[----:B------:R-:W0:Y:S04]  /*2300*/  LDS.U16 R43, [R93+0x6] ;  /* 0x000006005d2b7984 */ /* 0x000e280000000400 */
[----:B------:R-:W0:Y:S04]  /*2310*/  LDS.U16 R65, [R92+0x8] ;  /* 0x000008005c417984 */ /* 0x000e280000000400 */
[----:B------:R-:W0:Y:S04]  /*2320*/  LDS.U16 R66, [R91+0xa] ;  /* 0x00000a005b427984 */ /* 0x000e280000000400 */
[----:B------:R-:W0:Y:S04]  /*2330*/  LDS.U16 R67, [R90+0xc] ;  /* 0x00000c005a437984 */ /* 0x000e280000000400 */
[----:B------:R-:W0:Y:S04]  /*2340*/  LDS.U16 R68, [R89+0xe] ;  /* 0x00000e0059447984 */ /* 0x000e280000000400 */
[----:B------:R-:W0:Y:S01]  /*2350*/  LDS.U16 R69, [R88+0x10] ;  /* 0x0000100058457984 */ /* 0x000e220000000400 */
[----:B-1----:R-:W-:-:S03]  /*2360*/  SHF.L.U32 R34, R34, 0x10, RZ ;  /* 0x0000001022227819 */ /* 0x002fc600000006ff */
[----:B------:R-:W1:Y:S04]  /*2370*/  LDS.U16 R70, [R87+0x12] ;  /* 0x0000120057467984 */ /* 0x000e680000000400 */
[----:B------:R-:W1:Y:S04]  /*2380*/  LDS.U16 R71, [R86+0x14] ;  /* 0x0000140056477984 */ /* 0x000e680000000400 */
[----:B------:R-:W1:Y:S04]  /*2390*/  LDS.U16 R72, [R85+0x16] ;  /* 0x0000160055487984 */ /* 0x000e680000000400 */
[----:B------:R2:W-:Y:S01]  /*23a0*/  LDS.U16 R75, [R80+0x1c] ;  /* 0x00001c00504b7984 */ /* 0x0005e20000000400 */
[----:B------:R-:W-:-:S03]  /*23b0*/  SHF.L.U32 R33, R33, 0x10, RZ ;  /* 0x0000001021217819 */ /* 0x000fc600000006ff */
[----:B------:R-:W1:Y:S01]  /*23c0*/  LDS.U16 R73, [R84+0x18] ;  /* 0x0000180054497984 */ /* 0x000e620000000400 */
[----:B--2---:R-:W-:-:S03]  /*23d0*/  IMAD.U32 R80, R2, 0x10000, RZ ;  /* 0x0001000002507824 */ /* 0x004fc600078e00ff */
[----:B------:R-:W2:Y:S01]  /*23e0*/  LDS.U16 R74, [R82+0x1a] ;  /* 0x00001a00524a7984 */ /* 0x000ea20000000400 */
[----:B----4-:R-:W-:-:S03]  /*23f0*/  IMAD.U32 R79, R3, 0x10000, RZ ;  /* 0x00010000034f7824 */ /* 0x010fc600078e00ff */
[----:B------:R-:W4:Y:S01]  /*2400*/  LDS.U16 R2, [R81+0x1e] ;  /* 0x00001e0051027984 */ /* 0x000f220000000400 */
[----:B------:R-:W-:Y:S02]  /*2410*/  SHF.L.U32 R32, R32, 0x10, RZ ;  /* 0x0000001020207819 */ /* 0x000fe400000006ff */
[----:B-----5:R-:W-:Y:S01]  /*2420*/  SHF.L.U32 R78, R42, 0x10, RZ ;  /* 0x000000102a4e7819 */ /* 0x020fe200000006ff */
[----:B------:R-:W-:Y:S02]  /*2430*/  IMAD.U32 R31, R31, 0x10000, RZ ;  /* 0x000100001f1f7824 */ /* 0x000fe400078e00ff */
[----:B0-----:R-:W-:Y:S01]  /*2440*/  IMAD.U32 R43, R43, 0x10000, RZ ;  /* 0x000100002b2b7824 */ /* 0x001fe200078e00ff */
[----:B------:R-:W-:Y:S01]  /*2450*/  SHF.L.U32 R65, R65, 0x10, RZ ;  /* 0x0000001041417819 */ /* 0x000fe200000006ff */
[----:B------:R-:W-:Y:S01]  /*2460*/  IMAD.U32 R30, R30, 0x10000, RZ ;  /* 0x000100001e1e7824 */ /* 0x000fe200078e00ff */
[----:B------:R-:W-:Y:S01]  /*2470*/  SHF.L.U32 R29, R29, 0x10, RZ ;  /* 0x000000101d1d7819 */ /* 0x000fe200000006ff */
[----:B------:R-:W-:Y:S01]  /*2480*/  IMAD.U32 R66, R66, 0x10000, RZ ;  /* 0x0001000042427824 */ /* 0x000fe200078e00ff */
[----:B------:R-:W-:-:S02]  /*2490*/  SHF.L.U32 R28, R28, 0x10, RZ ;  /* 0x000000101c1c7819 */ /* 0x000fc400000006ff */
[----:B------:R-:W-:Y:S01]  /*24a0*/  SHF.L.U32 R67, R67, 0x10, RZ ;  /* 0x0000001043437819 */ /* 0x000fe200000006ff */
[----:B------:R-:W-:Y:S02]  /*24b0*/  IMAD.U32 R27, R27, 0x10000, RZ ;  /* 0x000100001b1b7824 */ /* 0x000fe400078e00ff */
[----:B------:R-:W-:Y:S01]  /*24c0*/  IMAD.U32 R68, R68, 0x10000, RZ ;  /* 0x0001000044447824 */ /* 0x000fe200078e00ff */
[----:B------:R-:W-:Y:S01]  /*24d0*/  SHF.L.U32 R69, R69, 0x10, RZ ;  /* 0x0000001045457819 */ /* 0x000fe200000006ff */
[----:B------:R-:W-:Y:S01]  /*24e0*/  IMAD.U32 R26, R26, 0x10000, RZ ;  /* 0x000100001a1a7824 */ /* 0x000fe200078e00ff */
[----:B------:R-:W-:Y:S01]  /*24f0*/  STL [R1+0x3c], R80 ;  /* 0x00003c5001007387 */ /* 0x000fe20000100800 */
[----:B---3--:R-:W-:-:S04]  /*2500*/  FFMA.FTZ R76, R80, R34, R76 ;  /* 0x00000022504c7223 */ /* 0x008fc8000001004c */
[----:B------:R-:W-:-:S04]  /*2510*/  FFMA.FTZ R3, R79, R33, R76 ;  /* 0x000000214f037223 */ /* 0x000fc8000001004c */
[----:B------:R-:W-:-:S04]  /*2520*/  FFMA.FTZ R42, R78, R32, R3 ;  /* 0x000000204e2a7223 */ /* 0x000fc80000010003 */
[----:B------:R-:W-:-:S04]  /*2530*/  FFMA.FTZ R3, R43, R31, R42 ;  /* 0x0000001f2b037223 */ /* 0x000fc8000001002a */
[----:B------:R-:W-:-:S04]  /*2540*/  FFMA.FTZ R42, R65, R30, R3 ;  /* 0x0000001e412a7223 */ /* 0x000fc80000010003 */
[----:B------:R-:W-:-:S04]  /*2550*/  FFMA.FTZ R3, R66, R29, R42 ;  /* 0x0000001d42037223 */ /* 0x000fc8000001002a */
[----:B------:R-:W-:Y:S01]  /*2560*/  FFMA.FTZ R42, R67, R28, R3 ;  /* 0x0000001c432a7223 */ /* 0x000fe20000010003 */
[----:B------:R-:W-:Y:S03]  /*2570*/  STL [R1+0x38], R79 ;  /* 0x0000384f01007387 */ /* 0x000fe60000100800 */
[----:B------:R-:W-:Y:S01]  /*2580*/  FFMA.FTZ R3, R68, R27, R42 ;  /* 0x0000001b44037223 */ /* 0x000fe2000001002a */
[----:B------:R-:W-:Y:S01]  /*2590*/  STL [R1+0x34], R78 ;  /* 0x0000344e01007387 */ /* 0x000fe20000100800 */
[----:B------:R-:W-:Y:S01]  /*25a0*/  SHF.L.U32 R25, R25, 0x10, RZ ;  /* 0x0000001019197819 */ /* 0x000fe200000006ff */
[----:B-1----:R-:W-:Y:S02]  /*25b0*/  IMAD.U32 R70, R70, 0x10000, RZ ;  /* 0x0001000046467824 */ /* 0x002fe400078e00ff */
[----:B------:R-:W-:Y:S01]  /*25c0*/  FFMA.FTZ R42, R69, R26, R3 ;  /* 0x0000001a452a7223 */ /* 0x000fe20000010003 */
[----:B------:R-:W-:Y:S01]  /*25d0*/  STL [R1+0x30], R43 ;  /* 0x0000302b01007387 */ /* 0x000fe20000100800 */
[----:B------:R-:W-:Y:S01]  /*25e0*/  SHF.L.U32 R71, R71, 0x10, RZ ;  /* 0x0000001047477819 */ /* 0x000fe200000006ff */
[----:B------:R-:W-:-:S02]  /*25f0*/  IMAD.U32 R72, R72, 0x10000, RZ ;  /* 0x0001000048487824 */ /* 0x000fc400078e00ff */
[----:B------:R-:W-:Y:S01]  /*2600*/  STL [R1+0x2c], R65 ;  /* 0x00002c4101007387 */ /* 0x000fe20000100800 */
[----:B------:R-:W-:Y:S01]  /*2610*/  SHF.L.U32 R24, R24, 0x10, RZ ;  /* 0x0000001018187819 */ /* 0x000fe200000006ff */
[----:B------:R-:W-:Y:S02]  /*2620*/  FFMA.FTZ R3, R70, R25, R42 ;  /* 0x0000001946037223 */ /* 0x000fe4000001002a */
[----:B------:R-:W-:Y:S01]  /*2630*/  STL [R1+0x28], R66 ;  /* 0x0000284201007387 */ /* 0x000fe20000100800 */
[----:B------:R-:W-:Y:S01]  /*2640*/  SHF.L.U32 R73, R73, 0x10, RZ ;  /* 0x0000001049497819 */ /* 0x000fe200000006ff */
[----:B--2---:R-:W-:Y:S02]  /*2650*/  IMAD.U32 R74, R74, 0x10000, RZ ;  /* 0x000100004a4a7824 */ /* 0x004fe400078e00ff */
[----:B------:R-:W-:Y:S01]  /*2660*/  STL [R1+0x24], R67 ;  /* 0x0000244301007387 */ /* 0x000fe20000100800 */
[----:B------:R-:W-:-:S03]  /*2670*/  SHF.L.U32 R75, R75, 0x10, RZ ;  /* 0x000000104b4b7819 */ /* 0x000fc600000006ff */
[----:B------:R-:W-:Y:S01]  /*2680*/  STL [R1+0x20], R68 ;  /* 0x0000204401007387 */ /* 0x000fe20000100800 */
[----:B----4-:R-:W-:-:S03]  /*2690*/  IMAD.U32 R77, R2, 0x10000, RZ ;  /* 0x00010000024d7824 */ /* 0x010fc600078e00ff */
[----:B------:R-:W-:Y:S01]  /*26a0*/  STL [R1+0x1c], R69 ;  /* 0x00001c4501007387 */ /* 0x000fe20000100800 */
[----:B------:R-:W-:Y:S01]  /*26b0*/  FMUL.FTZ R42, R80, UR7 ;  /* 0x00000007502a7c20 */ /* 0x000fe20008410000 */
[----:B------:R-:W-:Y:S02]  /*26c0*/  FFMA.FTZ R2, R71, R24, R3 ;  /* 0x0000001847027223 */ /* 0x000fe40000010003 */
[----:B------:R-:W-:Y:S01]  /*26d0*/  STL [R1+0x18], R70 ;  /* 0x0000184601007387 */ /* 0x000fe20000100800 */
[----:B------:R-:W-:-:S03]  /*26e0*/  FMUL.FTZ R3, R79, UR7 ;  /* 0x000000074f037c20 */ /* 0x000fc60008410000 */
[----:B------:R-:W-:Y:S01]  /*26f0*/  STL [R1+0x14], R71 ;  /* 0x0000144701007387 */ /* 0x000fe20000100800 */
[----:B------:R-:W-:-:S03]  /*2700*/  IMAD.U32 R23, R23, 0x10000, RZ ;  /* 0x0001000017177824 */ /* 0x000fc600078e00ff */
[----:B------:R-:W-:Y:S04]  /*2710*/  STL [R1+0x10], R72 ;  /* 0x0000104801007387 */ /* 0x000fe80000100800 */
[----:B------:R-:W-:Y:S04]  /*2720*/  STL [R1+0xc], R73 ;  /* 0x00000c4901007387 */ /* 0x000fe80000100800 */
[----:B------:R-:W-:Y:S01]  /*2730*/  STL [R1+0x8], R74 ;  /* 0x0000084a01007387 */ /* 0x000fe20000100800 */
[----:B------:R-:W-:-:S03]  /*2740*/  FMUL.FTZ R76, R78, UR7 ;  /* 0x000000074e4c7c20 */ /* 0x000fc60008410000 */
[----:B------:R-:W-:Y:S04]  /*2750*/  STL [R1+0x4], R75 ;  /* 0x0000044b01007387 */ /* 0x000fe80000100800 */
[----:B------:R-:W-:Y:S04]  /*2760*/  STL [R1], R77 ;  /* 0x0000004d01007387 */ /* 0x000fe80000100800 */
[----:B------:R0:W-:Y:S04]  /*2770*/  STL [R1+0x7c], R42 ;  /* 0x00007c2a01007387 */ /* 0x0001e80000100800 */
[----:B------:R1:W-:Y:S01]  /*2780*/  STL [R1+0x78], R3 ;  /* 0x0000780301007387 */ /* 0x0003e20000100800 */
[----:B------:R-:W-:-:S02]  /*2790*/  IMAD.U32 R22, R22, 0x10000, RZ ;  /* 0x0001000016167824 */ /* 0x000fc400078e00ff */
[----:B0-----:R-:W-:Y:S01]  /*27a0*/  FMUL.FTZ R42, R43, UR7 ;  /* 0x000000072b2a7c20 */ /* 0x001fe20008410000 */
[----:B-1----:R-:W-:Y:S01]  /*27b0*/  FFMA.FTZ R3, R72, R23, R2 ;  /* 0x0000001748037223 */ /* 0x002fe20000010002 */
[----:B------:R-:W-:Y:S01]  /*27c0*/  FMUL.FTZ R2, R65, UR7 ;  /* 0x0000000741027c20 */ /* 0x000fe20008410000 */
[----:B------:R-:W-:Y:S01]  /*27d0*/  STL [R1+0x74], R76 ;  /* 0x0000744c01007387 */ /* 0x000fe20000100800 */
[----:B------:R-:W-:-:S03]  /*27e0*/  FMUL.FTZ R43, R66, UR7 ;  /* 0x00000007422b7c20 */ /* 0x000fc60008410000 */
[----:B------:R0:W-:Y:S01]  /*27f0*/  STL [R1+0x70], R42 ;  /* 0x0000702a01007387 */ /* 0x0001e20000100800 */
[----:B------:R-:W-:-:S03]  /*2800*/  SHF.L.U32 R21, R21, 0x10, RZ ;  /* 0x0000001015157819 */ /* 0x000fc600000006ff */
[----:B------:R1:W-:Y:S01]  /*2810*/  STL [R1+0x6c], R2 ;  /* 0x00006c0201007387 */ /* 0x0003e20000100800 */
[----:B0-----:R-:W-:-:S03]  /*2820*/  FMUL.FTZ R42, R67, UR7 ;  /* 0x00000007432a7c20 */ /* 0x001fc60008410000 */
[----:B------:R0:W-:Y:S01]  /*2830*/  STL [R1+0x68], R43 ;  /* 0x0000682b01007387 */ /* 0x0001e20000100800 */
[----:B-1----:R-:W-:Y:S01]  /*2840*/  FFMA.FTZ R2, R73, R22, R3 ;  /* 0x0000001649027223 */ /* 0x002fe20000010003 */
[----:B------:R-:W-:Y:S02]  /*2850*/  FMUL.FTZ R3, R68, UR7 ;  /* 0x0000000744037c20 */ /* 0x000fe40008410000 */
[----:B------:R1:W-:Y:S01]  /*2860*/  STL [R1+0x64], R42 ;  /* 0x0000642a01007387 */ /* 0x0003e20000100800 */
[----:B0-----:R-:W-:-:S03]  /*2870*/  FMUL.FTZ R43, R69, UR7 ;  /* 0x00000007452b7c20 */ /* 0x001fc60008410000 */
[----:B------:R0:W-:Y:S01]  /*2880*/  STL [R1+0x60], R3 ;  /* 0x0000600301007387 */ /* 0x0001e20000100800 */
[----:B-1----:R-:W-:Y:S01]  /*2890*/  FMUL.FTZ R42, R70, UR7 ;  /* 0x00000007462a7c20 */ /* 0x002fe20008410000 */
[----:B------:R-:W-:Y:S02]  /*28a0*/  SHF.L.U32 R20, R20, 0x10, RZ ;  /* 0x0000001014147819 */ /* 0x000fe400000006ff */
[----:B------:R1:W-:Y:S01]  /*28b0*/  STL [R1+0x5c], R43 ;  /* 0x00005c2b01007387 */ /* 0x0003e20000100800 */
[----:B0-----:R-:W-:Y:S01]  /*28c0*/  FFMA.FTZ R3, R74, R21, R2 ;  /* 0x000000154a037223 */ /* 0x001fe20000010002 */
[----:B------:R-:W-:Y:S02]  /*28d0*/  FMUL.FTZ R2, R71, UR7 ;  /* 0x0000000747027c20 */ /* 0x000fe40008410000 */
[----:B------:R0:W-:Y:S01]  /*28e0*/  STL [R1+0x58], R42 ;  /* 0x0000582a01007387 */ /* 0x0001e20000100800 */
[----:B-1----:R-:W-:-:S03]  /*28f0*/  FMUL.FTZ R43, R72, UR7 ;  /* 0x00000007482b7c20 */ /* 0x002fc60008410000 */
[----:B------:R1:W-:Y:S01]  /*2900*/  STL [R1+0x54], R2 ;  /* 0x0000540201007387 */ /* 0x0003e20000100800 */
[----:B------:R-:W-:Y:S02]  /*2910*/  IMAD.U32 R19, R19, 0x10000, RZ ;  /* 0x0001000013137824 */ /* 0x000fe400078e00ff */
[----:B0-----:R-:W-:Y:S01]  /*2920*/  FMUL.FTZ R42, R73, UR7 ;  /* 0x00000007492a7c20 */ /* 0x001fe20008410000 */
        /* <DEDUP_REMOVED lines=20> */
[----:B------:R-:W-:Y:S01]  /*2a70*/  IMAD.MOV.U32 R35, RZ, RZ, RZ ;  /* 0x000000ffff237224 */ /* 0x000fe200078e00ff */
[----:B------:R-:W-:Y:S06]  /*2a80*/  BAR.SYNC.DEFER_BLOCKING 0x0 ;  /* 0x0000000000007b1d */ /* 0x000fec0000010000 */
[----:B0-----:R-:W-:Y:S05]  /*2a90*/  BRA.U !UP0, `(.L_x_765) ;  /* 0x0000004508887547 */ /* 0x001fea000b800000 */
[----:B------:R-:W0:Y:S01]  /*2aa0*/  S2UR UR21, SR_CTAID.Y ;  /* 0x00000000001579c3 */ /* 0x000e220000002600 */
[----:B------:R-:W-:Y:S01]  /*2ab0*/  UIMAD UR23, UR10, -0x800, UR22 ;  /* 0xfffff8000a1778a4 */ /* 0x000fe2000f8e0216 */
[----:B------:R-:W-:Y:S01]  /*2ac0*/  IMAD.U32 R43, R18, 0x10000, RZ ;  /* 0x00010000122b7824 */ /* 0x000fe200078e00ff */
[----:B------:R-:W0:Y:S01]  /*2ad0*/  LDCU.64 UR24, c[0x0][0x3a0] ;  /* 0x00007400ff1877ac */ /* 0x000e220008000a00 */
[----:B------:R-:W1:Y:S01]  /*2ae0*/  S2R R18, SR_TID.X ;  /* 0x0000000000127919 */ /* 0x000e620000002100 */
[----:B------:R-:W-:Y:S01]  /*2af0*/  SHF.L.U32 R11, R11, 0x10, RZ ;  /* 0x000000100b0b7819 */ /* 0x000fe200000006ff */
[----:B------:R-:W-:Y:S01]  /*2b00*/  IMAD.U32 R10, R10, 0x10000, RZ ;  /* 0x000100000a0a7824 */ /* 0x000fe200078e00ff */
[----:B------:R-:W-:Y:S01]  /*2b10*/  UIADD3 UR23, UPT, UPT, UR23, 0x800, URZ ;  /* 0x0000080017177890 */ /* 0x000fe2000fffe0ff */
[----:B------:R-:W-:Y:S01]  /*2b20*/  SHF.L.U32 R9, R9, 0x10, RZ ;  /* 0x0000001009097819 */ /* 0x000fe200000006ff */
[----:B------:R-:W-:Y:S01]  /*2b30*/  UISETP.NE.AND UP0, UPT, UR10, 0x1, UPT ;  /* 0x000000010a00788c */ /* 0x000fe2000bf05270 */
[----:B------:R-:W-:Y:S01]  /*2b40*/  IMAD.U32 R12, R12, 0x10000, RZ ;  /* 0x000100000c0c7824 */ /* 0x000fe200078e00ff */
[----:B------:R-:W-:Y:S01]  /*2b50*/  SHF.L.U32 R3, R15, 0x10, RZ ;  /* 0x000000100f037819 */ /* 0x000fe200000006ff */
[----:B------:R-:W-:Y:S01]  /*2b60*/  IMAD.U32 R2, R14, 0x10000, RZ ;  /* 0x000100000e027824 */ /* 0x000fe200078e00ff */
[----:B------:R-:W-:Y:S01]  /*2b70*/  ISETP.GE.AND P0, PT, R64, UR23, PT ;  /* 0x0000001740007c0c */ /* 0x000fe2000bf06270 */
        /* <DEDUP_REMOVED lines=10> */
[----:B------:R-:W-:Y:S01]  /*2c20*/  FADD.FTZ R15, R11, UR6 ;  /* 0x000000060b0f7e21 */ /* 0x000fe20008010000 */
[----:B------:R-:W-:Y:S01]  /*2c30*/  SHF.L.U32 R5, R5, 0x10, RZ ;  /* 0x0000001005057819 */ /* 0x000fe200000006ff */
[----:B------:R-:W-:Y:S01]  /*2c40*/  FADD.FTZ R14, R12, UR6 ;  /* 0x000000060c0e7e21 */ /* 0x000fe20008010000 */
[----:B------:R-:W-:Y:S01]  /*2c50*/  SHF.L.U32 R50, R7, 0x10, RZ ;  /* 0x0000001007327819 */ /* 0x000fe200000006ff */
[----:B0-----:R-:W-:Y:S01]  /*2c60*/  UIMAD.WIDE.U32 UR12, UR21, UR24, URZ ;  /* 0x00000018150c72a5 */ /* 0x001fe2000f8e00ff */
[----:B------:R-:W-:Y:S01]  /*2c70*/  LOP3.LUT R0, R0, 0xfffffffb, RZ, 0xc0, !PT ;  /* 0xfffffffb00007812 */ /* 0x000fe200078ec0ff */
[----:B------:R-:W-:Y:S01]  /*2c80*/  FADD.FTZ R17, R9, UR6 ;  /* 0x0000000609117e21 */ /* 0x000fe20008010000 */
[----:B------:R-:W-:Y:S01]  /*2c90*/  FADD.FTZ R12, R2, UR6 ;  /* 0x00000006020c7e21 */ /* 0x000fe20008010000 */
[----:B------:R-:W-:Y:S01]  /*2ca0*/  FADD.FTZ R11, R3, UR6 ;  /* 0x00000006030b7e21 */ /* 0x000fe20008010000 */
[----:B------:R-:W-:Y:S01]  /*2cb0*/  FADD.FTZ R10, R4, UR6 ;  /* 0x00000006040a7e21 */ /* 0x000fe20008010000 */
[----:B------:R-:W-:Y:S01]  /*2cc0*/  MOV R48, RZ ;  /* 0x000000ff00307202 */ /* 0x000fe20000000f00 */
[----:B------:R-:W-:Y:S01]  /*2cd0*/  FADD.FTZ R13, R13, UR6 ;  /* 0x000000060d0d7e21 */ /* 0x000fe20008010000 */
[----:B------:R-:W-:Y:S01]  /*2ce0*/  FADD.FTZ R9, R42, UR6 ;  /* 0x000000062a097e21 */ /* 0x000fe20008010000 */
[----:B------:R-:W-:Y:S01]  /*2cf0*/  FADD.FTZ R8, R43, UR6 ;  /* 0x000000062b087e21 */ /* 0x000fe20008010000 */
[----:B------:R-:W-:Y:S01]  /*2d00*/  FADD.FTZ R7, R40, UR6 ;  /* 0x0000000628077e21 */ /* 0x000fe20008010000 */
[----:B------:R-:W-:Y:S01]  /*2d10*/  FADD.FTZ R6, R41, UR6 ;  /* 0x0000000629067e21 */ /* 0x000fe20008010000 */
[----:B------:R-:W-:Y:S01]  /*2d20*/  @P0 LOP3.LUT R0, R0, 0x4, RZ, 0xfc, !PT ;  /* 0x0000000400000812 */ /* 0x000fe200078efcff */
[----:B------:R-:W-:Y:S01]  /*2d30*/  FADD.FTZ R5, R5, UR6 ;  /* 0x0000000605057e21 */ /* 0x000fe20008010000 */
[----:B------:R-:W-:Y:S01]  /*2d40*/  FADD.FTZ R4, R49, UR6 ;  /* 0x0000000631047e21 */ /* 0x000fe20008010000 */
[----:B------:R-:W-:Y:S01]  /*2d50*/  FADD.FTZ R3, R50, UR6 ;  /* 0x0000000632037e21 */ /* 0x000fe20008010000 */
[----:B------:R-:W-:Y:S01]  /*2d60*/  FADD.FTZ R2, R51, UR6 ;  /* 0x0000000633027e21 */ /* 0x000fe20008010000 */
[----:B------:R-:W-:Y:S01]  /*2d70*/  UIMAD UR21, UR21, UR25, UR13 ;  /* 0x00000019151572a4 */ /* 0x000fe2000f8e020d */
[----:B------:R-:W0:Y:S01]  /*2d80*/  LDCU UR47, c[0x0][0x394] ;  /* 0x00007280ff2f77ac */ /* 0x000e220008000800 */
        /* <DEDUP_REMOVED lines=8> */
[----:B------:R-:W0:Y:S01]  /*2e10*/  LDCU.64 UR40, c[0x0][0x4c0] ;  /* 0x00009800ff2877ac */ /* 0x000e220008000a00 */
[----:B------:R-:W0:Y:S01]  /*2e20*/  LDCU.64 UR42, c[0x0][0x4d0] ;  /* 0x00009a00ff2a77ac */ /* 0x000e220008000a00 */
[----:B------:R-:W0:Y:S01]  /*2e30*/  LDCU.64 UR44, c[0x0][0x538] ;  /* 0x0000a700ff2c77ac */ /* 0x000e220008000a00 */
[----:B-1----:R-:W-:-:S05]  /*2e40*/  UMOV UR8, URZ ;  /* 0x000000ff00087c82 */ /* 0x002fca0008000000 */
.L_x_810:
[----:B------:R-:W-:Y:S01]  /*2e50*/  MOV R41, RZ ;  /* 0x000000ff00297202 */ /* 0x000fe20000000f00 */
[----:B0-----:R-:W-:Y:S01]  /*2e60*/  IMAD.U32 R43, RZ, RZ, UR32 ;  /* 0x00000020ff2b7e24 */ /* 0x001fe2000f8e00ff */
[----:B------:R-:W5:Y:S01]  /*2e70*/  LDL R80, [R1+0xfc] ;  /* 0x0000fc0001507983 */ /* 0x000f620000100800 */
[----:B------:R-:W-:Y:S01]  /*2e80*/  IMAD.MOV.U32 R40, RZ, RZ, R64 ;  /* 0x000000ffff287224 */ /* 0x000fe200078e0040 */
[----:B------:R-:W-:Y:S02]  /*2e90*/  MOV R49, UR33 ;  /* 0x0000002100317c02 */ /* 0x000fe40008000f00 */
[----:B------:R-:W-:Y:S01]  /*2ea0*/  LOP3.LUT P6, RZ, R0, 0x4, RZ, 0xc0, !PT ;  /* 0x0000000400ff7812 */ /* 0x000fe200078cc0ff */
[----:B------:R-:W-:Y:S01]  /*2eb0*/  IMAD.WIDE.U32 R42, R43, UR8, R40 ;  /* 0x000000082b2a7c25 */ /* 0x000fe2000f8e0028 */
[C---:B------:R-:W-:Y:S01]  /*2ec0*/  LOP3.LUT R50, R64.reuse, 0x1c0, RZ, 0xfc, !PT ;  /* 0x000001c040327812 */ /* 0x040fe200078efcff */
[----:B------:R-:W2:Y:S01]  /*2ed0*/  LDL R79, [R1+0xf8] ;  /* 0x0000f800014f7983 */ /* 0x000ea20000100800 */
[----:B------:R-:W-:Y:S01]  /*2ee0*/  LOP3.LUT R63, R64, 0x20, RZ, 0xfc, !PT ;  /* 0x00000020403f7812 */ /* 0x000fe200078efcff */
[----:B------:R-:W-:Y:S01]  /*2ef0*/  IMAD R41, R49, UR8, R43 ;  /* 0x0000000831297c24 */ /* 0x000fe2000f8e022b */
[----:B------:R-:W-:Y:S01]  /*2f00*/  LEA R40, P0, R42, UR19, 0x1 ;  /* 0x000000132a287c11 */ /* 0x000fe2000f8008ff */
[----:B------:R-:W3:Y:S01]  /*2f10*/  LDL R78, [R1+0xf4] ;  /* 0x0000f400014e7983 */ /* 0x000ee20000100800 */
[----:B------:R-:W-:-:S02]  /*2f20*/  LOP3.LUT R62, R64, 0x40, RZ, 0xfc, !PT ;  /* 0x00000040403e7812 */ /* 0x000fc400078efcff */
[----:B------:R-:W-:Y:S01]  /*2f30*/  LOP3.LUT R60, R64, 0x80, RZ, 0xfc, !PT ;  /* 0x00000080403c7812 */ /* 0x000fe200078efcff */
[----:B------:R-:W3:Y:S01]  /*2f40*/  LDL R77, [R1+0xf0] ;  /* 0x0000f000014d7983 */ /* 0x000ee20000100800 */
[----:B------:R-:W-:Y:S02]  /*2f50*/  ISETP.GE.AND P4, PT, R50, UR23, PT ;  /* 0x0000001732007c0c */ /* 0x000fe4000bf86270 */
[----:B------:R-:W-:Y:S01]  /*2f60*/  ISETP.GE.AND P5, PT, R63, UR23, PT ;  /* 0x000000173f007c0c */ /* 0x000fe2000bfa6270 */
[----:B------:R-:W3:Y:S01]  /*2f70*/  LDL R88, [R1+0xec] ;  /* 0x0000ec0001587983 */ /* 0x000ee20000100800 */
[----:B------:R-:W-:Y:S02]  /*2f80*/  LEA.HI.X R41, R42, UR20, R41, 0x1, P0 ;  /* 0x000000142a297c11 */ /* 0x000fe400080f0c29 */
[----:B------:R-:W-:Y:S01]  /*2f90*/  LOP3.LUT R61, R64, 0x60, RZ, 0xfc, !PT ;  /* 0x00000060403d7812 */ /* 0x000fe200078efcff */
[----:B------:R-:W3:Y:S01]  /*2fa0*/  LDL R87, [R1+0xe8] ;  /* 0x0000e80001577983 */ /* 0x000ee20000100800 */
[----:B------:R-:W-:-:S02]  /*2fb0*/  ISETP.GE.AND P0, PT, R62, UR23, PT ;  /* 0x000000173e007c0c */ /* 0x000fc4000bf06270 */
[----:B------:R-:W-:Y:S01]  /*2fc0*/  ISETP.GE.AND P3, PT, R60, UR23, PT ;  /* 0x000000173c007c0c */ /* 0x000fe2000bf66270 */
[----:B------:R-:W4:Y:S01]  /*2fd0*/  @!P6 LDG.E.U16 R49, desc[UR26][R40.64] ;  /* 0x0000001a2831e981 */ /* 0x000f22000c1e1500 */
[----:B------:R-:W-:-:S03]  /*2fe0*/  ISETP.GE.AND P2, PT, R61, UR23, PT ;  /* 0x000000173d007c0c */ /* 0x000fc6000bf46270 */
[----:B------:R-:W5:Y:S04]  /*2ff0*/  @!P4 LDG.E.U16 R70, desc[UR26][R40.64+0x380] ;  /* 0x0003801a2846c981 */ /* 0x000f68000c1e1500 */
[----:B------:R-:W2:Y:S04]  /*3000*/  @!P5 LDG.E.U16 R66, desc[UR26][R40.64+0x40] ;  /* 0x0000401a2842d981 */ /* 0x000ea8000c1e1500 */
[----:B-1----:R-:W3:Y:S04]  /*3010*/  @!P0 LDG.E.U16 R65, desc[UR26][R40.64+0x80] ;  /* 0x0000801a28418981 */ /* 0x002ee8000c1e1500 */
[----:B------:R-:W3:Y:S04]  /*3020*/  @!P3 LDG.E.U16 R68, desc[UR26][R40.64+0x100] ;  /* 0x0001001a2844b981 */ /* 0x000ee8000c1e1500 */
[----:B------:R-:W3:Y:S01]  /*3030*/  @!P2 LDG.E.U16 R67, desc[UR26][R40.64+0xc0] ;  /* 0x0000c01a2843a981 */ /* 0x000ee2000c1e1500 */
[----:B------:R-:W-:Y:S01]  /*3040*/  @!P4 IMAD.SHL.U32 R43, R18, 0x10, RZ ;  /* 0x00000010122bc824 */ /* 0x000fe200078e00ff */
[----:B------:R-:W-:-:S02]  /*3050*/  LOP3.LUT R59, R64, 0xa0, RZ, 0xfc, !PT ;  /* 0x000000a0403b7812 */ /* 0x000fc400078efcff */
[C---:B------:R-:W-:Y:S01]  /*3060*/  LOP3.LUT R58, R64.reuse, 0xc0, RZ, 0xfc, !PT ;  /* 0x000000c0403a7812 */ /* 0x040fe200078efcff */
[----:B------:R-:W3:Y:S01]  /*3070*/  LDL R86, [R1+0xe4] ;  /* 0x0000e40001567983 */ /* 0x000ee20000100800 */
[----:B------:R-:W-:Y:S02]  /*3080*/  @!P4 LOP3.LUT R69, R43, 0x3e00, RZ, 0xc0, !PT ;  /* 0x00003e002b45c812 */ /* 0x000fe400078ec0ff */
[----:B------:R-:W-:Y:S02]  /*3090*/  CS2R R42, SRZ ;  /* 0x00000000002a7805 */ /* 0x000fe4000001ff00 */
[C---:B------:R-:W-:Y:S01]  /*30a0*/  LOP3.LUT R57, R64.reuse, 0xe0, RZ, 0xfc, !PT ;  /* 0x000000e040397812 */ /* 0x040fe200078efcff */
[----:B------:R-:W3:Y:S01]  /*30b0*/  LDL R85, [R1+0xe0] ;  /* 0x0000e00001557983 */ /* 0x000ee20000100800 */
[C---:B------:R-:W-:Y:S02]  /*30c0*/  LOP3.LUT R56, R64.reuse, 0x100, RZ, 0xfc, !PT ;  /* 0x0000010040387812 */ /* 0x040fe400078efcff */
[C---:B------:R-:W-:Y:S01]  /*30d0*/  LOP3.LUT R55, R64.reuse, 0x120, RZ, 0xfc, !PT ;  /* 0x0000012040377812 */ /* 0x040fe200078efcff */
[----:B------:R-:W3:Y:S01]  /*30e0*/  LDL R84, [R1+0xdc] ;  /* 0x0000dc0001547983 */ /* 0x000ee20000100800 */
[----:B------:R-:W-:-:S02]  /*30f0*/  LOP3.LUT R54, R64, 0x140, RZ, 0xfc, !PT ;  /* 0x0000014040367812 */ /* 0x000fc400078efcff */
[C---:B------:R-:W-:Y:S01]  /*3100*/  LOP3.LUT R53, R64.reuse, 0x160, RZ, 0xfc, !PT ;  /* 0x0000016040357812 */ /* 0x040fe200078efcff */
[----:B------:R-:W3:Y:S01]  /*3110*/  LDL R83, [R1+0xd8] ;  /* 0x0000d80001537983 */ /* 0x000ee20000100800 */
[C---:B------:R-:W-:Y:S02]  /*3120*/  LOP3.LUT R52, R64.reuse, 0x180, RZ, 0xfc, !PT ;  /* 0x0000018040347812 */ /* 0x040fe400078efcff */
[----:B------:R-:W-:Y:S01]  /*3130*/  LOP3.LUT R51, R64, 0x1a0, RZ, 0xfc, !PT ;  /* 0x000001a040337812 */ /* 0x000fe200078efcff */
[----:B------:R-:W-:Y:S01]  /*3140*/  UMOV UR24, UR12 ;  /* 0x0000000c00187c82 */ /* 0x000fe20008000000 */
[----:B------:R-:W-:Y:S01]  /*3150*/  @!P4 LOP3.LUT R64, R69, 0x1f, R18, 0xf8, !PT ;  /* 0x0000001f4540c812 */ /* 0x000fe200078ef812 */
[----:B------:R-:W-:Y:S01]  /*3160*/  HFMA2 R18, -RZ, RZ, 0, 0 ;  /* 0x00000000ff127431 */ /* 0x000fe200000001ff */
[----:B------:R-:W-:Y:S01]  /*3170*/  UMOV UR25, UR21 ;  /* 0x0000001500197c82 */ /* 0x000fe20008000000 */
[----:B------:R-:W3:Y:S04]  /*3180*/  LDL R82, [R1+0xd4] ;  /* 0x0000d40001527983 */ /* 0x000ee80000100800 */
[----:B------:R-:W3:Y:S04]  /*3190*/  LDL R81, [R1+0xd0] ;  /* 0x0000d00001517983 */ /* 0x000ee80000100800 */
[----:B------:R-:W3:Y:S04]  /*31a0*/  LDL R95, [R1+0x3c] ;  /* 0x00003c00015f7983 */ /* 0x000ee80000100800 */
[----:B------:R-:W3:Y:S04]  /*31b0*/  LDL R94, [R1+0x38] ;  /* 0x00003800015e7983 */ /* 0x000ee80000100800 */
[----:B------:R-:W3:Y:S04]  /*31c0*/  LDL R93, [R1+0x34] ;  /* 0x00003400015d7983 */ /* 0x000ee80000100800 */
[----:B------:R-:W3:Y:S04]  /*31d0*/  LDL R92, [R1+0x30] ;  /* 0x00003000015c7983 */ /* 0x000ee80000100800 */
[----:B------:R-:W3:Y:S04]  /*31e0*/  LDL R91, [R1+0x2c] ;  /* 0x00002c00015b7983 */ /* 0x000ee80000100800 */
[----:B------:R-:W3:Y:S04]  /*31f0*/  LDL R90, [R1+0x28] ;  /* 0x00002800015a7983 */ /* 0x000ee80000100800 */
[----:B------:R-:W3:Y:S01]  /*3200*/  LDL R89, [R1+0x24] ;  /* 0x0000240001597983 */ /* 0x000ee20000100800 */
[----:B----4-:R-:W-:-:S02]  /*3210*/  @!P6 PRMT R43, R49, 0x5410, RZ ;  /* 0x00005410312be816 */ /* 0x010fc400000000ff */
[----:B-----5:R-:W-:Y:S02]  /*3220*/  @!P4 PRMT R42, R70, 0x5410, RZ ;  /* 0x00005410462ac816 */ /* 0x020fe400000000ff */
[----:B------:R-:W-:Y:S02]  /*3230*/  ISETP.GE.AND P4, PT, R58, UR23, PT ;  /* 0x000000173a007c0c */ /* 0x000fe4000bf86270 */
[----:B--2---:R-:W-:Y:S01]  /*3240*/  @!P5 PRMT R43, R43, 0x5410, R66 ;  /* 0x000054102b2bd816 */ /* 0x004fe20000000042 */
[----:B------:R-:W-:Y:S01]  /*3250*/  IMAD.MOV.U32 R66, RZ, RZ, RZ ;  /* 0x000000ffff427224 */ /* 0x000fe200078e00ff */
[----:B------:R-:W-:Y:S02]  /*3260*/  ISETP.GE.AND P5, PT, R59, UR23, PT ;  /* 0x000000173b007c0c */ /* 0x000fe4000bfa6270 */
[----:B---3--:R-:W-:Y:S02]  /*3270*/  @!P0 PRMT R18, R65, 0x5410, RZ ;  /* 0x0000541041128816 */ /* 0x008fe400000000ff */
[----:B------:R-:W-:-:S02]  /*3280*/  @!P3 PRMT R66, R68, 0x5410, RZ ;  /* 0x000054104442b816 */ /* 0x000fc400000000ff */
[----:B------:R-:W-:Y:S02]  /*3290*/  ISETP.GE.AND P3, PT, R56, UR23, PT ;  /* 0x0000001738007c0c */ /* 0x000fe4000bf66270 */
[----:B------:R-:W-:Y:S02]  /*32a0*/  @!P2 PRMT R18, R18, 0x5410, R67 ;  /* 0x000054101212a816 */ /* 0x000fe40000000043 */
[----:B------:R-:W-:Y:S01]  /*32b0*/  ISETP.GE.AND P0, PT, R57, UR23, PT ;  /* 0x0000001739007c0c */ /* 0x000fe2000bf06270 */
[----:B------:R-:W2:Y:S01]  /*32c0*/  @!P4 LDG.E.U16 R67, desc[UR26][R40.64+0x180] ;  /* 0x0001801a2843c981 */ /* 0x000ea2000c1e1500 */
[----:B------:R-:W-:-:S03]  /*32d0*/  ISETP.GE.AND P2, PT, R55, UR23, PT ;  /* 0x0000001737007c0c */ /* 0x000fc6000bf46270 */
[----:B------:R-:W3:Y:S04]  /*32e0*/  @!P5 LDG.E.U16 R49, desc[UR26][R40.64+0x140] ;  /* 0x0001401a2831d981 */ /* 0x000ee8000c1e1500 */
[----:B------:R-:W4:Y:S04]  /*32f0*/  @!P3 LDG.E.U16 R69, desc[UR26][R40.64+0x200] ;  /* 0x0002001a2845b981 */ /* 0x000f28000c1e1500 */
[----:B------:R-:W5:Y:S04]  /*3300*/  @!P0 LDG.E.U16 R68, desc[UR26][R40.64+0x1c0] ;  /* 0x0001c01a28448981 */ /* 0x000f68000c1e1500 */
[----:B------:R-:W5:Y:S01]  /*3310*/  @!P2 LDG.E.U16 R70, desc[UR26][R40.64+0x240] ;  /* 0x0002401a2846a981 */ /* 0x000f62000c1e1500 */
[----:B------:R-:W-:Y:S01]  /*3320*/  MOV R65, RZ ;  /* 0x000000ff00417202 */ /* 0x000fe20000000f00 */
[----:B------:R-:W-:-:S04]  /*3330*/  UIMAD.WIDE.U32 UR24, UR8, UR28, UR24 ;  /* 0x0000001c081872a5 */ /* 0x000fc8000f8e0018 */
[----:B------:R-:W-:Y:S02]  /*3340*/  UIMAD UR25, UR8, UR29, UR25 ;  /* 0x0000001d081972a4 */ /* 0x000fe4000f8e0219 */
[----:B------:R-:W-:-:S04]  /*3350*/  ULEA UR46, UP0, UR24, UR30, 0x2 ;  /* 0x0000001e182e7291 */ /* 0x000fc8000f8010ff */
[----:B------:R-:W-:Y:S01]  /*3360*/  ULEA.HI.X UR24, UR24, UR31, UR25, 0x2, UP0 ;  /* 0x0000001f18187291 */ /* 0x000fe200080f1419 */
[----:B------:R0:W-:Y:S04]  /*3370*/  STS.U16 [R80], R43 ;  /* 0x0000002b50007388 */ /* 0x0001e80000000400 */
[----:B0-----:R-:W5:Y:S01]  /*3380*/  LDL R80, [R1+0xcc] ;  /* 0x0000cc0001507983 */ /* 0x001f620000100800 */
[----:B--2---:R-:W-:Y:S01]  /*3390*/  @!P4 PRMT R65, R67, 0x5410, RZ ;  /* 0x000054104341c816 */ /* 0x004fe200000000ff */
[----:B------:R-:W-:Y:S01]  /*33a0*/  IMAD.MOV.U32 R67, RZ, RZ, RZ ;  /* 0x000000ffff437224 */ /* 0x000fe200078e00ff */
[----:B---3--:R-:W-:Y:S02]  /*33b0*/  @!P5 PRMT R66, R66, 0x5410, R49 ;  /* 0x000054104242d816 */ /* 0x008fe40000000031 */
[----:B------:R-:W-:-:S02]  /*33c0*/  LOP3.LUT R49, R64, 0x1e0, RZ, 0xfc, !PT ;  /* 0x000001e040317812 */ /* 0x000fc400078efcff */
[----:B----4-:R-:W-:Y:S02]  /*33d0*/  @!P3 PRMT R67, R69, 0x5410, RZ ;  /* 0x000054104543b816 */ /* 0x010fe400000000ff */
[----:B------:R-:W-:Y:S02]  /*33e0*/  ISETP.GE.AND P5, PT, R54, UR23, PT ;  /* 0x0000001736007c0c */ /* 0x000fe4000bfa6270 */
[----:B-----5:R-:W-:Y:S02]  /*33f0*/  @!P0 PRMT R65, R65, 0x5410, R68 ;  /* 0x0000541041418816 */ /* 0x020fe40000000044 */
[----:B------:R-:W-:Y:S02]  /*3400*/  ISETP.GE.AND P4, PT, R53, UR23, PT ;  /* 0x0000001735007c0c */ /* 0x000fe4000bf86270 */
[----:B------:R-:W-:Y:S02]  /*3410*/  @!P2 PRMT R67, R67, 0x5410, R70 ;  /* 0x000054104343a816 */ /* 0x000fe40000000046 */
[----:B------:R-:W-:-:S02]  /*3420*/  ISETP.GE.AND P0, PT, R52, UR23, PT ;  /* 0x0000001734007c0c */ /* 0x000fc4000bf06270 */
[----:B------:R-:W-:Y:S02]  /*3430*/  ISETP.GE.AND P2, PT, R51, UR23, PT ;  /* 0x0000001733007c0c */ /* 0x000fe4000bf46270 */
[----:B------:R-:W-:Y:S01]  /*3440*/  ISETP.GE.AND P3, PT, R49, UR23, PT ;  /* 0x0000001731007c0c */ /* 0x000fe2000bf66270 */
[----:B------:R-:W2:Y:S04]  /*3450*/  @!P5 LDG.E.U16 R76, desc[UR26][R40.64+0x280] ;  /* 0x0002801a284cd981 */ /* 0x000ea8000c1e1500 */
[----:B------:R-:W3:Y:S04]  /*3460*/  @!P4 LDG.E.U16 R69, desc[UR26][R40.64+0x2c0] ;  /* 0x0002c01a2845c981 */ /* 0x000ee8000c1e1500 */
[----:B------:R-:W4:Y:S04]  /*3470*/  @!P0 LDG.E.U16 R70, desc[UR26][R40.64+0x300] ;  /* 0x0003001a28468981 */ /* 0x000f28000c1e1500 */
[----:B------:R-:W5:Y:S04]  /*3480*/  @!P2 LDG.E.U16 R71, desc[UR26][R40.64+0x340] ;  /* 0x0003401a2847a981 */ /* 0x000f68000c1e1500 */
[----:B------:R0:W2:Y:S02]  /*3490*/  @!P3 LDG.E.U16 R73, desc[UR26][R40.64+0x3c0] ;  /* 0x0003c01a2849b981 */ /* 0x0000a4000c1e1500 */
[----:B0-----:R-:W-:Y:S01]  /*34a0*/  MOV R40, UR46 ;  /* 0x0000002e00287c02 */ /* 0x001fe20008000f00 */
[----:B------:R-:W-:-:S05]  /*34b0*/  IMAD.U32 R41, RZ, RZ, UR24 ;  /* 0x00000018ff297e24 */ /* 0x000fca000f8e00ff */
[----:B------:R0:W5:Y:S02]  /*34c0*/  LDG.E R72, desc[UR26][R40.64] ;  /* 0x0000001a28487981 */ /* 0x000164000c1e1900 */
[----:B0-----:R-:W-:-:S05]  /*34d0*/  PRMT R41, R43, 0x7632, R41 ;  /* 0x000076322b297816 */ /* 0x001fca0000000029 */
[----:B------:R0:W-:Y:S04]  /*34e0*/  STS.U16 [R79+0x40], R41 ;  /* 0x000040294f007388 */ /* 0x0001e80000000400 */
[----:B------:R1:W-:Y:S04]  /*34f0*/  STS.U16 [R78+0x80], R18 ;  /* 0x000080124e007388 */ /* 0x0003e80000000400 */
[----:B0-----:R-:W5:Y:S04]  /*3500*/  LDL R79, [R1+0xc8] ;  /* 0x0000c800014f7983 */ /* 0x001f680000100800 */
[----:B-1----:R-:W5:Y:S01]  /*3510*/  LDL R78, [R1+0xc4] ;  /* 0x0000c400014e7983 */ /* 0x002f620000100800 */
[----:B------:R-:W-:Y:S01]  /*3520*/  HFMA2 R68, -RZ, RZ, 0, 0 ;  /* 0x00000000ff447431 */ /* 0x000fe200000001ff */
[----:B------:R-:W-:Y:S01]  /*3530*/  PRMT R74, R18, 0x7632, R74 ;  /* 0x00007632124a7816 */ /* 0x000fe2000000004a */
[----:B------:R-:W-:Y:S01]  /*3540*/  IMAD.MOV.U32 R18, RZ, RZ, RZ ;  /* 0x000000ffff127224 */ /* 0x000fe200078e00ff */
[----:B------:R-:W-:-:S02]  /*3550*/  PRMT R75, R66, 0x7632, R75 ;  /* 0x00007632424b7816 */ /* 0x000fc4000000004b */
[----:B------:R-:W-:Y:S01]  /*3560*/  PRMT R40, R65, 0x7632, R40 ;  /* 0x0000763241287816 */ /* 0x000fe20000000028 */
[----:B------:R0:W-:Y:S01]  /*3570*/  STS.U16 [R77+0xc0], R74 ;  /* 0x0000c04a4d007388 */ /* 0x0001e20000000400 */
[----:B------:R-:W-:-:S03]  /*3580*/  PRMT R41, R67, 0x7632, R41 ;  /* 0x0000763243297816 */ /* 0x000fc60000000029 */
[----:B------:R-:W-:Y:S04]  /*3590*/  STS.U16 [R88+0x100], R66 ;  /* 0x0001004258007388 */ /* 0x000fe80000000400 */
[----:B------:R1:W-:Y:S04]  /*35a0*/  STS.U16 [R87+0x140], R75 ;  /* 0x0001404b57007388 */ /* 0x0003e80000000400 */
[----:B------:R5:W-:Y:S04]  /*35b0*/  STS.U16 [R86+0x180], R65 ;  /* 0x0001804156007388 */ /* 0x000be80000000400 */
[----:B------:R-:W-:Y:S04]  /*35c0*/  STS.U16 [R85+0x1c0], R40 ;  /* 0x0001c02855007388 */ /* 0x000fe80000000400 */
[----:B------:R-:W-:Y:S04]  /*35d0*/  STS.U16 [R84+0x200], R67 ;  /* 0x0002004354007388 */ /* 0x000fe80000000400 */
[----:B------:R-:W-:Y:S04]  /*35e0*/  STS.U16 [R83+0x240], R41 ;  /* 0x0002402953007388 */ /* 0x000fe80000000400 */
[----:B0-----:R-:W5:Y:S01]  /*35f0*/  LDL R77, [R1+0xc0] ;  /* 0x0000c000014d7983 */ /* 0x001f620000100800 */
[----:B--2---:R-:W-:Y:S01]  /*3600*/  @!P3 PRMT R42, R42, 0x5410, R73 ;  /* 0x000054102a2ab816 */ /* 0x004fe20000000049 */
[----:B------:R-:W0:Y:S01]  /*3610*/  S2UR UR46, SR_CTAID.Y ;  /* 0x00000000002e79c3 */ /* 0x000e220000002600 */
[----:B------:R-:W-:Y:S01]  /*3620*/  @!P5 PRMT R68, R76, 0x5410, RZ ;  /* 0x000054104c44d816 */ /* 0x000fe200000000ff */
[----:B-1----:R-:W2:Y:S01]  /*3630*/  LDL R75, [R1+0xb4] ;  /* 0x0000b400014b7983 */ /* 0x002ea20000100800 */
[----:B----4-:R-:W-:-:S02]  /*3640*/  @!P0 PRMT R18, R70, 0x5410, RZ ;  /* 0x0000541046128816 */ /* 0x010fc400000000ff */
[----:B---3--:R-:W-:Y:S01]  /*3650*/  @!P4 PRMT R68, R68, 0x5410, R69 ;  /* 0x000054104444c816 */ /* 0x008fe20000000045 */
[----:B------:R-:W3:Y:S01]  /*3660*/  LDL R76, [R1+0xb8] ;  /* 0x0000b800014c7983 */ /* 0x000ee20000100800 */
[----:B-----5:R-:W-:Y:S02]  /*3670*/  @!P2 PRMT R18, R18, 0x5410, R71 ;  /* 0x000054101212a816 */ /* 0x020fe40000000047 */
[----:B------:R-:W-:Y:S01]  /*3680*/  PRMT R43, R68, 0x7632, R43 ;  /* 0x00007632442b7816 */ /* 0x000fe2000000002b */
[----:B------:R-:W-:Y:S01]  /*3690*/  STS.U16 [R82+0x280], R68 ;  /* 0x0002804452007388 */ /* 0x000fe20000000400 */
[----:B------:R-:W-:-:S03]  /*36a0*/  PRMT R65, R18, 0x7632, R65 ;  /* 0x0000763212417816 */ /* 0x000fc60000000041 */
[----:B------:R-:W-:Y:S01]  /*36b0*/  STS.U16 [R81+0x2c0], R43 ;  /* 0x0002c02b51007388 */ /* 0x000fe20000000400 */
[----:B------:R-:W-:-:S03]  /*36c0*/  PRMT R66, R42, 0x7632, R66 ;  /* 0x000076322a427816 */ /* 0x000fc60000000042 */
[----:B------:R1:W-:Y:S04]  /*36d0*/  STS.U16 [R80+0x300], R18 ;  /* 0x0003001250007388 */ /* 0x0003e80000000400 */
[----:B------:R-:W4:Y:S01]  /*36e0*/  LDL R74, [R1+0xb0] ;  /* 0x0000b000014a7983 */ /* 0x000f220000100800 */
[----:B0-----:R-:W-:-:S03]  /*36f0*/  UIMAD.WIDE.U32 UR24, UR46, UR38, URZ ;  /* 0x000000262e1872a5 */ /* 0x001fc6000f8e00ff */
[----:B------:R-:W5:Y:S04]  /*3700*/  LDL R73, [R1+0xac] ;  /* 0x0000ac0001497983 */ /* 0x000f680000100800 */
[----:B-1----:R-:W5:Y:S04]  /*3710*/  LDL R80, [R1+0xa8] ;  /* 0x0000a80001507983 */ /* 0x002f680000100800 */
[----:B------:R-:W5:Y:S04]  /*3720*/  LDL R71, [R1+0xa4] ;  /* 0x0000a40001477983 */ /* 0x000f680000100800 */
[----:B------:R-:W5:Y:S04]  /*3730*/  LDL R70, [R1+0xa0] ;  /* 0x0000a00001467983 */ /* 0x000f680000100800 */
[----:B------:R-:W-:Y:S04]  /*3740*/  STS.U16 [R79+0x340], R65 ;  /* 0x000340414f007388 */ /* 0x000fe80000000400 */
[----:B------:R0:W-:Y:S01]  /*3750*/  STS.U16 [R78+0x380], R42 ;  /* 0x0003802a4e007388 */ /* 0x0001e20000000400 */
[----:B------:R-:W-:Y:S01]  /*3760*/  UIMAD UR25, UR46, UR39, UR25 ;  /* 0x000000272e1972a4 */ /* 0x000fe2000f8e0219 */
[----:B------:R-:W1:Y:S02]  /*3770*/  S2R R18, SR_TID.X ;  /* 0x0000000000127919 */ /* 0x000e640000002100 */
[----:B------:R-:W5:Y:S04]  /*3780*/  LDL R69, [R1+0x9c] ;  /* 0x00009c0001457983 */ /* 0x000f680000100800 */
[----:B0-----:R-:W5:Y:S01]  /*3790*/  LDL R42, [R1+0xbc] ;  /* 0x0000bc00012a7983 */ /* 0x001f620000100800 */
[----:B------:R-:W-:-:S03]  /*37a0*/  UIMAD.WIDE.U32 UR24, UR8, UR36, UR24 ;  /* 0x00000024081872a5 */ /* 0x000fc6000f8e0018 */
[----:B------:R-:W5:Y:S01]  /*37b0*/  LDL R68, [R1+0x98] ;  /* 0x0000980001447983 */ /* 0x000f620000100800 */
[----:B------:R-:W-:Y:S02]  /*37c0*/  UIMAD UR25, UR8, UR37, UR25 ;  /* 0x00000025081972a4 */ /* 0x000fe4000f8e0219 */
[----:B------:R-:W-:Y:S01]  /*37d0*/  ULEA UR46, UP0, UR24, UR34, 0x2 ;  /* 0x00000022182e7291 */ /* 0x000fe2000f8010ff */
[----:B------:R-:W5:Y:S03]  /*37e0*/  LDL R67, [R1+0x94] ;  /* 0x0000940001437983 */ /* 0x000f660000100800 */
[----:B------:R-:W-:Y:S01]  /*37f0*/  ULEA.HI.X UR24, UR24, UR35, UR25, 0x2, UP0 ;  /* 0x0000002318187291 */ /* 0x000fe200080f1419 */
[----:B------:R-:W5:Y:S01]  /*3800*/  LDL R65, [R1+0x8c] ;  /* 0x00008c0001417983 */ /* 0x000f620000100800 */
[----:B------:R-:W-:-:S03]  /*3810*/  R2UR UR49, R72 ;  /* 0x00000000483172ca */ /* 0x000fc600000e0000 */
[----:B------:R-:W5:Y:S01]  /*3820*/  LDL R88, [R1+0x20] ;  /* 0x0000200001587983 */ /* 0x000f620000100800 */
[----:B------:R-:W-:Y:S01]  /*3830*/  IMAD.U32 R41, RZ, RZ, UR24 ;  /* 0x00000018ff297e24 */ /* 0x000fe2000f8e00ff */
[----:B------:R-:W-:Y:S02]  /*3840*/  ULEA UR24, UR10, 0xffffff00, 0x8 ;  /* 0xffffff000a187891 */ /* 0x000fe4000f8e40ff */
[----:B------:R-:W5:Y:S02]  /*3850*/  LDL R87, [R1+0x1c] ;  /* 0x00001c0001577983 */ /* 0x000f640000100800 */
[----:B------:R-:W-:Y:S02]  /*3860*/  ULOP3.LUT UR24, UR24, 0x100, URZ, 0xc0, !UPT ;  /* 0x0000010018187892 */ /* 0x000fe4000f8ec0ff */
[----:B------:R-:W5:Y:S02]  /*3870*/  LDL R86, [R1+0x18] ;  /* 0x0000180001567983 */ /* 0x000f640000100800 */
[----:B------:R-:W-:Y:S01]  /*3880*/  UIADD3 UR24, UPT, UPT, UR24, UR8, URZ ;  /* 0x0000000818187290 */ /* 0x000fe2000fffe0ff */
[----:B------:R-:W-:Y:S01]  /*3890*/  MOV R40, UR46 ;  /* 0x0000002e00287c02 */ /* 0x000fe20008000f00 */
[----:B------:R-:W5:Y:S01]  /*38a0*/  LDL R85, [R1+0x14] ;  /* 0x0000140001557983 */ /* 0x000f620000100800 */
[----:B-1----:R-:W-:-:S02]  /*38b0*/  IADD3 R43, PT, PT, R18, 0x200, RZ ;  /* 0x00000200122b7810 */ /* 0x002fc40007ffe0ff */
[----:B------:R-:W-:Y:S01]  /*38c0*/  ISETP.NE.AND P0, PT, R18, RZ, PT ;  /* 0x000000ff1200720c */ /* 0x000fe20003f05270 */
[----:B------:R-:W-:Y:S01]  /*38d0*/  IMAD.U32 R78, RZ, RZ, UR24 ;  /* 0x00000018ff4e7e24 */ /* 0x000fe2000f8e00ff */
[----:B------:R0:W-:Y:S01]  /*38e0*/  STS.U16 [R77+0x3c0], R66 ;  /* 0x0003c0424d007388 */ /* 0x0001e20000000400 */
[----:B------:R-:W-:-:S03]  /*38f0*/  NOP ;  /* 0x0000000000007918 */ /* 0x000fc60000000000 */
[----:B------:R1:W5:Y:S01]  /*3900*/  LDG.E R40, desc[UR26][R40.64] ;  /* 0x0000001a28287981 */ /* 0x000362000c1e1900 */
[----:B------:R-:W-:-:S03]  /*3910*/  SEL R78, R78, R43, !P0 ;  /* 0x0000002b4e4e7207 */ /* 0x000fc60004000000 */
[----:B0-----:R-:W5:Y:S04]  /*3920*/  LDL R66, [R1+0x90] ;  /* 0x0000900001427983 */ /* 0x001f680000100800 */
[----:B------:R-:W5:Y:S04]  /*3930*/  LDL R43, [R1+0x88] ;  /* 0x00008800012b7983 */ /* 0x000f680000100800 */
[----:B------:R-:W1:Y:S04]  /*3940*/  LDL R41, [R1+0x80] ;  /* 0x0000800001297983 */ /* 0x000e680000100800 */
[----:B------:R-:W5:Y:S04]  /*3950*/  LDL R84, [R1+0x10] ;  /* 0x0000100001547983 */ /* 0x000f680000100800 */
[----:B------:R-:W5:Y:S04]  /*3960*/  LDL R83, [R1+0xc] ;  /* 0x00000c0001537983 */ /* 0x000f680000100800 */
[----:B------:R-:W5:Y:S04]  /*3970*/  LDL R82, [R1+0x8] ;  /* 0x0000080001527983 */ /* 0x000f680000100800 */
[----:B------:R-:W5:Y:S01]  /*3980*/  LDL R81, [R1+0x4] ;  /* 0x0000040001517983 */ /* 0x000f620000100800 */
[----:B------:R-:W0:Y:S01]  /*3990*/  S2UR UR46, SR_CgaCtaId ;  /* 0x00000000002e79c3 */ /* 0x000e220000008800 */
[----:B------:R-:W-:Y:S01]  /*39a0*/  MOV R79, UR49 ;  /* 0x00000031004f7c02 */ /* 0x000fe20008000f00 */
[----:B------:R-:W-:Y:S01]  /*39b0*/  UMOV UR25, 0x400 ;  /* 0x0000040000197882 */ /* 0x000fe20000000000 */
[----:B------:R-:W-:Y:S01]  /*39c0*/  ISETP.NE.AND P2, PT, R18, 0x7f, PT ;  /* 0x0000007f1200780c */ /* 0x000fe20003f45270 */
[----:B------:R-:W-:Y:S01]  /*39d0*/  BSSY.RECONVERGENT B0, `(.L_x_766) ;  /* 0x0000064000007945 */ /* 0x000fe20003800200 */
[----:B--2---:R-:W-:Y:S04]  /*39e0*/  LDS.U16 R75, [R75+0x4] ;  /* 0x000004004b4b7984 */ /* 0x004fe80000000400 */
[----:B---3--:R-:W-:Y:S04]  /*39f0*/  LDS.U16 R76, [R76+0x2] ;  /* 0x000002004c4c7984 */ /* 0x008fe80000000400 */
[----:B----4-:R-:W-:Y:S04]  /*3a00*/  LDS.U16 R74, [R74+0x6] ;  /* 0x000006004a4a7984 */ /* 0x010fe80000000400 */
[----:B-----5:R-:W-:Y:S04]  /*3a10*/  LDS.U16 R73, [R73+0x8] ;  /* 0x0000080049497984 */ /* 0x020fe80000000400 */
[----:B------:R2:W-:Y:S04]  /*3a20*/  LDS.U16 R72, [R80+0xa] ;  /* 0x00000a0050487984 */ /* 0x0005e80000000400 */
[----:B------:R-:W-:Y:S04]  /*3a30*/  LDS.U16 R71, [R71+0xc] ;  /* 0x00000c0047477984 */ /* 0x000fe80000000400 */
[----:B--2---:R-:W2:Y:S04]  /*3a40*/  LDL R80, [R1] ;  /* 0x0000000001507983 */ /* 0x004ea80000100800 */
[----:B------:R-:W-:Y:S04]  /*3a50*/  LDS.U16 R70, [R70+0xe] ;  /* 0x00000e0046467984 */ /* 0x000fe80000000400 */
[----:B------:R-:W-:Y:S04]  /*3a60*/  LDS.U16 R69, [R69+0x10] ;  /* 0x0000100045457984 */ /* 0x000fe80000000400 */
[----:B------:R3:W4:Y:S04]  /*3a70*/  LDS.U16 R77, [R42] ;  /* 0x000000002a4d7984 */ /* 0x0007280000000400 */
[----:B------:R-:W5:Y:S04]  /*3a80*/  LDS.U16 R68, [R68+0x12] ;  /* 0x0000120044447984 */ /* 0x000f680000000400 */
[----:B---3--:R-:W3:Y:S04]  /*3a90*/  LDL R42, [R1+0x84] ;  /* 0x00008400012a7983 */ /* 0x008ee80000100800 */
[----:B------:R-:W5:Y:S04]  /*3aa0*/  LDS.U16 R67, [R67+0x14] ;  /* 0x0000140043437984 */ /* 0x000f680000000400 */
[----:B------:R-:W-:Y:S01]  /*3ab0*/  LDS.U16 R65, [R65+0x18] ;  /* 0x0000180041417984 */ /* 0x000fe20000000400 */
[----:B------:R-:W-:-:S04]  /*3ac0*/  FMUL.FTZ R79, R79, 1.4426950216293334961 ;  /* 0x3fb8aa3b4f4f7820 */ /* 0x000fc80000410000 */
[-C--:B------:R-:W-:Y:S01]  /*3ad0*/  FMUL.FTZ R151, R17, R79.reuse ;  /* 0x0000004f11977220 */ /* 0x080fe20000410000 */
[-C--:B------:R-:W-:Y:S01]  /*3ae0*/  FMUL.FTZ R118, R16, R79.reuse ;  /* 0x0000004f10767220 */ /* 0x080fe20000410000 */
[----:B------:R-:W5:Y:S04]  /*3af0*/  LDS.U16 R66, [R66+0x16] ;  /* 0x0000160042427984 */ /* 0x000f680000000400 */
[----:B------:R-:W5:Y:S04]  /*3b00*/  LDS.U16 R43, [R43+0x1a] ;  /* 0x00001a002b2b7984 */ /* 0x000f680000000400 */
[----:B-1----:R-:W1:Y:S01]  /*3b10*/  LDS.U16 R41, [R41+0x1e] ;  /* 0x00001e0029297984 */ /* 0x002e620000000400 */
[----:B------:R-:W3:Y:S01]  /*3b20*/  MUFU.EX2 R151, R151 ;  /* 0x0000009700977308 */ /* 0x000ee20000000800 */
        /* <DEDUP_REMOVED lines=14> */
[----:B0-----:R-:W-:Y:S01]  /*3c10*/  ULEA UR24, UR46, UR25, 0x18 ;  /* 0x000000192e187291 */ /* 0x001fe2000f8ec0ff */
[----:B------:R-:W0:Y:S05]  /*3c20*/  MUFU.EX2 R118, R118 ;  /* 0x0000007600767308 */ /* 0x000e2a0000000800 */
[----:B------:R-:W-:-:S03]  /*3c30*/  LEA R78, R78, UR24, 0x2 ;  /* 0x000000184e4e7c11 */ /* 0x000fc6000f8e10ff */
        /* <DEDUP_REMOVED lines=29> */
[----:B----4-:R-:W-:Y:S01]  /*3e10*/  IMAD.U32 R77, R77, 0x10000, RZ ;  /* 0x000100004d4d7824 */ /* 0x010fe200078e00ff */
        /* <DEDUP_REMOVED lines=8> */
[----:B-----5:R-:W-:Y:S01]  /*3ea0*/  SHF.L.U32 R68, R68, 0x10, RZ ;  /* 0x0000001044447819 */ /* 0x020fe200000006ff */
[----:B------:R-:W-:Y:S01]  /*3eb0*/  IMAD.U32 R67, R67, 0x10000, RZ ;  /* 0x0001000043437824 */ /* 0x000fe200078e00ff */
[----:B------:R-:W-:Y:S01]  /*3ec0*/  SHF.L.U32 R66, R66, 0x10, RZ ;  /* 0x0000001042427819 */ /* 0x000fe200000006ff */
[----:B------:R-:W-:Y:S01]  /*3ed0*/  IMAD.U32 R65, R65, 0x10000, RZ ;  /* 0x0001000041417824 */ /* 0x000fe200078e00ff */
[----:B------:R-:W-:-:S02]  /*3ee0*/  SHF.L.U32 R43, R43, 0x10, RZ ;  /* 0x000000102b2b7819 */ /* 0x000fc400000006ff */
[----:B-1----:R-:W-:Y:S01]  /*3ef0*/  SHF.L.U32 R41, R41, 0x10, RZ ;  /* 0x0000001029297819 */ /* 0x002fe200000006ff */
[----:B---3--:R-:W1:Y:S04]  /*3f00*/  LDS.U16 R42, [R42+0x1c] ;  /* 0x00001c002a2a7984 */ /* 0x008e680000000400 */
[----:B------:R3:W-:Y:S01]  /*3f10*/  STS [R78+0x3be0], R151 ;  /* 0x003be0974e007388 */ /* 0x0007e20000000800 */
[----:B--2---:R-:W-:Y:S01]  /*3f20*/  FMUL.FTZ R88, R80, R40 ;  /* 0x0000002850587220 */ /* 0x004fe20000410000 */
[----:B-1----:R-:W-:Y:S01]  /*3f30*/  IMAD.U32 R42, R42, 0x10000, RZ ;  /* 0x000100002a2a7824 */ /* 0x002fe200078e00ff */
[----:B------:R-:W-:Y:S06]  /*3f40*/  BAR.SYNC.DEFER_BLOCKING 0x0 ;  /* 0x0000000000007b1d */ /* 0x000fec0000010000 */
[----:B0--3--:R-:W-:Y:S05]  /*3f50*/  @P2 BRA `(.L_x_767) ;  /* 0x0000000000242947 */ /* 0x009fea0003800000 */
        /* <DEDUP_REMOVED lines=9> */
.L_x_767:
[----:B------:R-:W-:-:S06]  /*3ff0*/  LEA R40, R18, UR24, 0x2 ;  /* 0x0000001812287c11 */ /* 0x000fcc000f8e10ff */
[----:B------:R-:W0:Y:S02]  /*4000*/  LDS R40, [R40+0x43e4] ;  /* 0x0043e40028287984 */ /* 0x000e240000000800 */
.L_x_768:
[----:B------:R-:W-:Y:S05]  /*4010*/  BSYNC.RECONVERGENT B0 ;  /* 0x0000000000007941 */ /* 0x000fea0003800200 */
.L_x_766:
[----:B------:R-:W2:Y:S01]  /*4020*/  @P1 LDC R80, c[0x0][0x38c] ;  /* 0x0000e300ff501b82 */ /* 0x000ea20000000800 */
[----:B------:R-:W-:Y:S01]  /*4030*/  MOV R78, UR10 ;  /* 0x0000000a004e7c02 */ /* 0x000fe20008000f00 */
[----:B------:R-:W-:Y:S01]  /*4040*/  HFMA2 R79, -RZ, RZ, 0, 0 ;  /* 0x00000000ff4f7431 */ /* 0x000fe200000001ff */
[----:B------:R-:W-:-:S03]  /*4050*/  MOV R81, 0x8 ;  /* 0x0000000800517802 */ /* 0x000fc60000000f00 */
[----:B------:R-:W-:Y:S02]  /*4060*/  @P1 VIADD R78, R78, 0xfffffffe ;  /* 0xfffffffe4e4e1836 */ /* 0x000fe40000000000 */
[----:B------:R-:W-:Y:S01]  /*4070*/  FMUL.FTZ R121, R17, R34 ;  /* 0x0000002211797220 */ /* 0x000fe20000410000 */
[----:B------:R-:W-:Y:S01]  /*4080*/  FMUL.FTZ R120, R16, R33 ;  /* 0x0000002110787220 */ /* 0x000fe20000410000 */
[----:B------:R-:W-:Y:S02]  /*4090*/  FMUL.FTZ R119, R15, R32 ;  /* 0x000000200f777220 */ /* 0x000fe40000410000 */
        /* <DEDUP_REMOVED lines=48> */
[----:B------:R-:W-:Y:S01]  /*43a0*/  ISETP.GT.U32.AND P2, PT, R18, 0x1f, PT ;  /* 0x0000001f1200780c */ /* 0x000fe20003f44070 */
[C---:B------:R-:W-:Y:S01]  /*43b0*/  FMUL.FTZ R80, R110.reuse, R80 ;  /* 0x000000506e507220 */ /* 0x040fe20000410000 */
[----:B------:R-:W-:Y:S01]  /*43c0*/  FFMA.FTZ R81, R110, R81, R144 ;  /* 0x000000516e517223 */ /* 0x000fe20000010090 */
[----:B------:R-:W-:Y:S01]  /*43d0*/  LEA.HI R135, R18, R18, RZ, 0x1e ;  /* 0x0000001212877211 */ /* 0x000fe200078ff0ff */
[----:B------:R-:W-:Y:S01]  /*43e0*/  FMUL.FTZ R150, R41, R134 ;  /* 0x0000008629967220 */ /* 0x000fe20000410000 */
[C---:B------:R-:W-:Y:S01]  /*43f0*/  FMUL.FTZ R80, R109.reuse, R80 ;  /* 0x000000506d507220 */ /* 0x040fe20000410000 */
[----:B------:R-:W-:Y:S01]  /*4400*/  FFMA.FTZ R81, R109, R81, R145 ;  /* 0x000000516d517223 */ /* 0x000fe20000010091 */
[----:B------:R-:W-:-:S02]  /*4410*/  LEA R135, R135, UR24, 0x3 ;  /* 0x0000001887877c11 */ /* 0x000fc4000f8e18ff */
[C---:B------:R-:W-:Y:S01]  /*4420*/  FMUL.FTZ R80, R108.reuse, R80 ;  /* 0x000000506c507220 */ /* 0x040fe20000410000 */
[----:B------:R-:W-:Y:S01]  /*4430*/  FFMA.FTZ R81, R108, R81, R146 ;  /* 0x000000516c517223 */ /* 0x000fe20000010092 */
[----:B------:R-:W-:Y:S02]  /*4440*/  LOP3.LUT R0, R0, 0xfffffffd, RZ, 0xc0, !PT ;  /* 0xfffffffd00007812 */ /* 0x000fe400078ec0ff */
[C---:B------:R-:W-:Y:S01]  /*4450*/  FMUL.FTZ R80, R107.reuse, R80 ;  /* 0x000000506b507220 */ /* 0x040fe20000410000 */
[----:B------:R-:W-:Y:S01]  /*4460*/  FFMA.FTZ R81, R107, R81, R147 ;  /* 0x000000516b517223 */ /* 0x000fe20000010093 */
[----:B------:R-:W-:Y:S02]  /*4470*/  @P2 LOP3.LUT R0, R0, 0x2, RZ, 0xfc, !PT ;  /* 0x0000000200002812 */ /* 0x000fe400078efcff */
        /* <DEDUP_REMOVED lines=53> */
.L_x_828:
[----:B------:R-:W4:Y:S01]  /*47d0*/  S2R R87, SR_LANEID ;  /* 0x0000000000577919 */ /* 0x000f220000000000 */
[----:B---3--:R-:W-:Y:S01]  /*47e0*/  FFMA.FTZ R86, R157, R86, R156 ;  /* 0x000000569d567223 */ /* 0x008fe2000001009c */
[----:B------:R-:W-:Y:S01]  /*47f0*/  UMOV UR25, 0xffffffff ;  /* 0xffffffff00197882 */ /* 0x000fe20000000000 */
[----:B----4-:R-:W-:-:S04]  /*4800*/  ISETP.GE.AND P2, PT, R87, 0x10, PT ;  /* 0x000000105700780c */ /* 0x010fc80003f46270 */
[----:B------:R-:W-:-:S09]  /*4810*/  FSEL R162, R156, R86, !P2 ;  /* 0x000000569ca27208 */ /* 0x000fd20005000000 */
[----:B0-2---:R-:W-:Y:S01]  /*4820*/  @P2 FMUL.FTZ R157, R157, R153 ;  /* 0x000000999d9d2220 */ /* 0x005fe20000410000 */
[----:B------:R-:W-:Y:S06]  /*4830*/  BRA.DIV UR25, `(.L_x_771) ;  /* 0x0000004a19047947 */ /* 0x000fec000b800000 */
.L_x_831:
[----:B------:R-:W-:-:S03]  /*4840*/  UMOV UR25, 0xffffffff ;  /* 0xffffffff00197882 */ /* 0x000fc60000000000 */
[----:B------:R-:W-:Y:S05]  /*4850*/  BRA.DIV UR25, `(.L_x_772) ;  /* 0x0000004a19247947 */ /* 0x000fea000b800000 */
.L_x_834:
[----:B------:R-:W-:-:S03]  /*4860*/  UMOV UR25, 0xffffffff ;  /* 0xffffffff00197882 */ /* 0x000fc60000000000 */
[----:B------:R-:W-:Y:S05]  /*4870*/  BRA.DIV UR25, `(.L_x_773) ;  /* 0x0000004a19447947 */ /* 0x000fea000b800000 */
[----:B------:R-:W0:Y:S04]  /*4880*/  SHFL.UP PT, R157, R157, 0x1, RZ ;  /* 0x042000009d9d7989 */ /* 0x000e2800000e00ff */
[----:B------:R-:W2:Y:S04]  /*4890*/  SHFL.UP PT, R162, R162, 0x1, RZ ;  /* 0x04200000a2a27989 */ /* 0x000ea800000e00ff */
[----:B-----5:R-:W3:Y:S04]  /*48a0*/  SHFL.IDX PT, R78, R78, RZ, 0x1f ;  /* 0x00001fff4e4e7589 */ /* 0x020ee800000e0000 */
[----:B------:R-:W4:Y:S02]  /*48b0*/  SHFL.IDX PT, R79, R79, RZ, 0x1f ;  /* 0x00001fff4f4f7589 */ /* 0x000f2400000e0000 */
.L_x_840:
        /* <DEDUP_REMOVED lines=12> */
.L_x_769:
[----:B------:R-:W-:Y:S05]  /*4980*/  WARPSYNC.ALL ;  /* 0x0000000000007948 */ /* 0x000fea0003800000 */
[----:B------:R-:W-:Y:S01]  /*4990*/  LOP3.LUT P0, RZ, R18, 0x1f, RZ, 0xc0, !PT ;  /* 0x0000001f12ff7812 */ /* 0x000fe2000780c0ff */
[----:B------:R-:W-:Y:S01]  /*49a0*/  BAR.SYNC.DEFER_BLOCKING 0x0 ;  /* 0x0000000000007b1d */ /* 0x000fe20000010000 */
[C---:B0123--:R-:W-:Y:S01]  /*49b0*/  FMUL.FTZ R80, R104.reuse, R40 ;  /* 0x0000002868507220 */ /* 0x04ffe20000410000 */
[----:B------:R-:W-:Y:S01]  /*49c0*/  FFMA.FTZ R81, R104, R88, R89 ;  /* 0x0000005868517223 */ /* 0x000fe20000010059 */
[----:B-----5:R-:W-:Y:S01]  /*49d0*/  HFMA2 R79, -RZ, RZ, 0, 0 ;  /* 0x00000000ff4f7431 */ /* 0x020fe200000001ff */
[----:B------:R-:W-:Y:S01]  /*49e0*/  ISETP.GT.U32.AND P2, PT, R18, 0x1f, PT ;  /* 0x0000001f1200780c */ /* 0x000fe20003f44070 */
        /* <DEDUP_REMOVED lines=10> */
[----:B------:R-:W0:Y:S02]  /*4a90*/  LDS R78, [R135+0x31d4] ;  /* 0x0031d400874e7984 */ /* 0x000e240000000800 */
        /* <DEDUP_REMOVED lines=18> */
[----:B0-----:R-:W-:Y:S01]  /*4bc0*/  FFMA.FTZ R151, R151, R78, R152 ;  /* 0x0000004e97977223 */ /* 0x001fe20000010098 */
[----:B------:R-:W-:-:S03]  /*4bd0*/  MOV R78, UR47 ;  /* 0x0000002f004e7c02 */ /* 0x000fc60008000f00 */
[----:B------:R-:W-:Y:S01]  /*4be0*/  FFMA.FTZ R136, R118, R151, R136 ;  /* 0x0000009776887223 */ /* 0x000fe20000010088 */
[----:B------:R-:W-:Y:S01]  /*4bf0*/  ISETP.LE.OR P0, PT, R78, UR10, P0 ;  /* 0x0000000a4e007c0c */ /* 0x000fe20008703670 */
[----:B------:R-:W-:Y:S02]  /*4c00*/  IMAD.MOV.U32 R78, RZ, RZ, 0x3f800000 ;  /* 0x3f800000ff4e7424 */ /* 0x000fe400078e00ff */
[----:B------:R-:W-:-:S04]  /*4c10*/  FFMA.FTZ R137, R117, R136, R137 ;  /* 0x0000008875897223 */ /* 0x000fc80000010089 */
[----:B------:R-:W-:-:S04]  /*4c20*/  FFMA.FTZ R138, R116, R137, R138 ;  /* 0x00000089748a7223 */ /* 0x000fc8000001008a */
[----:B------:R-:W-:Y:S02]  /*4c30*/  FFMA.FTZ R139, R115, R138, R139 ;  /* 0x0000008a738b7223 */ /* 0x000fe4000001008b */
[----:B------:R-:W-:Y:S02]  /*4c40*/  VOTEU.ALL UP0, P0 ;  /* 0x0000000000ff7886 */ /* 0x000fe40000000000 */
[----:B------:R-:W-:-:S03]  /*4c50*/  FFMA.FTZ R140, R114, R139, R140 ;  /* 0x0000008b728c7223 */ /* 0x000fc6000001008c */
[----:B------:R-:W-:Y:S01]  /*4c60*/  @!UP0 ULEA UR25, UR8, UR24, 0x3 ;  /* 0x0000001808198291 */ /* 0x000fe2000f8e18ff */
[----:B------:R-:W-:-:S04]  /*4c70*/  FFMA.FTZ R141, R113, R140, R141 ;  /* 0x0000008c718d7223 */ /* 0x000fc8000001008d */
[----:B------:R-:W-:-:S04]  /*4c80*/  FFMA.FTZ R142, R112, R141, R142 ;  /* 0x0000008d708e7223 */ /* 0x000fc8000001008e */
[----:B------:R-:W-:Y:S01]  /*4c90*/  FFMA.FTZ R143, R111, R142, R143 ;  /* 0x0000008e6f8f7223 */ /* 0x000fe2000001008f */
[----:B------:R-:W0:Y:S03]  /*4ca0*/  @!P0 LDS.64 R78, [UR25+0x45e0] ;  /* 0x0045e019ff4e8984 */ /* 0x000e260008000a00 */
[----:B------:R-:W-:Y:S01]  /*4cb0*/  FFMA.FTZ R144, R110, R143, R144 ;  /* 0x0000008f6e907223 */ /* 0x000fe20000010090 */
[----:B------:R1:W-:Y:S03]  /*4cc0*/  STS.64 [R135+0x36e0], R80 ;  /* 0x0036e05087007388 */ /* 0x0003e60000000a00 */
[----:B------:R-:W-:-:S04]  /*4cd0*/  FFMA.FTZ R145, R109, R144, R145 ;  /* 0x000000906d917223 */ /* 0x000fc80000010091 */
[----:B------:R-:W-:-:S04]  /*4ce0*/  FFMA.FTZ R146, R108, R145, R146 ;  /* 0x000000916c927223 */ /* 0x000fc80000010092 */
[----:B------:R-:W-:-:S04]  /*4cf0*/  FFMA.FTZ R147, R107, R146, R147 ;  /* 0x000000926b937223 */ /* 0x000fc80000010093 */
[----:B------:R-:W-:-:S04]  /*4d00*/  FFMA.FTZ R148, R106, R147, R148 ;  /* 0x000000936a947223 */ /* 0x000fc80000010094 */
[----:B------:R-:W-:-:S04]  /*4d10*/  FFMA.FTZ R149, R105, R148, R149 ;  /* 0x0000009469957223 */ /* 0x000fc80000010095 */
[----:B------:R-:W-:Y:S01]  /*4d20*/  FFMA.FTZ R152, R104, R149, R150 ;  /* 0x0000009568987223 */ /* 0x000fe20000010096 */
[----:B------:R-:W-:Y:S06]  /*4d30*/  BAR.SYNC.DEFER_BLOCKING 0x0 ;  /* 0x0000000000007b1d */ /* 0x000fec0000010000 */
[----:B-1----:R-:W-:Y:S05]  /*4d40*/  @P2 BRA `(.L_x_774) ;  /* 0x0000000400242947 */ /* 0x002fea0003800000 */
[----:B------:R-:W-:Y:S01]  /*4d50*/  IMAD.MOV.U32 R150, RZ, RZ, 0x28 ;  /* 0x00000028ff967424 */ /* 0x000fe200078e00ff */
[----:B------:R-:W-:Y:S01]  /*4d60*/  UMOV UR25, 0xffffffff ;  /* 0xffffffff00197882 */ /* 0x000fe20000000000 */
[C---:B------:R-:W-:Y:S02]  /*4d70*/  LOP3.LUT R155, R18.reuse, 0x1f, RZ, 0xc0, !PT ;  /* 0x0000001f129b7812 */ /* 0x040fe400078ec0ff */
[----:B------:R-:W-:Y:S02]  /*4d80*/  IMAD R150, R18, R150, UR24 ;  /* 0x0000001812967e24 */ /* 0x000fe4000f8e0296 */
[----:B------:R-:W-:-:S03]  /*4d90*/  ISETP.NE.AND P2, PT, R155, 0x1f, PT ;  /* 0x0000001f9b00780c */ /* 0x000fc60003f45270 */
        /* <DEDUP_REMOVED lines=15> */
[----:B------:R-:W-:Y:S02]  /*4e90*/  ISETP.GT.U32.AND P5, PT, R155, 0xf, PT ;  /* 0x0000000f9b00780c */ /* 0x000fe40003fa4070 */
[----:B------:R-:W-:Y:S01]  /*4ea0*/  ISETP.NE.AND P0, PT, R18, 0x1f, PT ;  /* 0x0000001f1200780c */ /* 0x000fe20003f05270 */
        /* <DEDUP_REMOVED lines=37> */
.L_x_857:
        /* <DEDUP_REMOVED lines=14> */
.L_x_774:
[----:B------:R-:W-:Y:S05]  /*51e0*/  WARPSYNC.ALL ;  /* 0x0000000000007948 */ /* 0x000fea0003800000 */
[----:B------:R-:W-:Y:S01]  /*51f0*/  ISETP.NE.AND P0, PT, R18, RZ, PT ;  /* 0x000000ff1200720c */ /* 0x000fe20003f05270 */
[----:B-1----:R-:W2:Y:S04]  /*5200*/  LDL R80, [R1+0x3c] ;  /* 0x00003c0001507983 */ /* 0x002ea80000100800 */
[----:B------:R-:W3:Y:S04]  /*5210*/  LDL R150, [R1+0x38] ;  /* 0x0000380001967983 */ /* 0x000ee80000100800 */
[----:B------:R-:W4:Y:S04]  /*5220*/  LDL R87, [R1+0x34] ;  /* 0x0000340001577983 */ /* 0x000f280000100800 */
[----:B------:R-:W5:Y:S04]  /*5230*/  LDL R86, [R1+0x30] ;  /* 0x0000300001567983 */ /* 0x000f680000100800 */
[----:B------:R-:W5:Y:S04]  /*5240*/  LDL R85, [R1+0x2c] ;  /* 0x00002c0001557983 */ /* 0x000f680000100800 */
[----:B------:R-:W5:Y:S04]  /*5250*/  LDL R84, [R1+0x28] ;  /* 0x0000280001547983 */ /* 0x000f680000100800 */
[----:B------:R-:W5:Y:S04]  /*5260*/  LDL R83, [R1+0x24] ;  /* 0x0000240001537983 */ /* 0x000f680000100800 */
[----:B------:R-:W5:Y:S04]  /*5270*/  LDL R82, [R1+0x20] ;  /* 0x0000200001527983 */ /* 0x000f680000100800 */
[----:B------:R-:W5:Y:S01]  /*5280*/  LDL R81, [R1+0x1c] ;  /* 0x00001c0001517983 */ /* 0x000f620000100800 */
[----:B------:R-:W-:Y:S01]  /*5290*/  FFMA.FTZ R121, R77, -R121, R151 ;  /* 0x800000794d797223 */ /* 0x000fe20000010097 */
[----:B------:R-:W-:Y:S01]  /*52a0*/  FFMA.FTZ R120, R76, -R120, R136 ;  /* 0x800000784c787223 */ /* 0x000fe20000010088 */
[----:B------:R-:W-:Y:S01]  /*52b0*/  FFMA.FTZ R119, R75, -R119, R137 ;  /* 0x800000774b777223 */ /* 0x000fe20000010089 */
[----:B------:R-:W-:Y:S06]  /*52c0*/  BAR.SYNC.DEFER_BLOCKING 0x0 ;  /* 0x0000000000007b1d */ /* 0x000fec0000010000 */
[----:B------:R-:W1:Y:S02]  /*52d0*/  LDS R135, [R135+0x36e4] ;  /* 0x0036e40087877984 */ /* 0x000e640000000800 */
[----:B-1----:R-:W-:-:S04]  /*52e0*/  FFMA.FTZ R40, R135, R40, R88 ;  /* 0x0000002887287223 */ /* 0x002fc80000010058 */
[----:B------:R-:W-:-:S04]  /*52f0*/  FFMA.FTZ R89, R104, R40, R89 ;  /* 0x0000002868597223 */ /* 0x000fc80000010059 */
[----:B------:R-:W-:-:S04]  /*5300*/  FFMA.FTZ R90, R105, R89, R90 ;  /* 0x00000059695a7223 */ /* 0x000fc8000001005a */
[----:B------:R-:W-:Y:S01]  /*5310*/  FFMA.FTZ R91, R106, R90, R91 ;  /* 0x0000005a6a5b7223 */ /* 0x000fe2000001005b */
[----:B--2---:R-:W-:-:S04]  /*5320*/  FFMA.FTZ R80, R80, R151, RZ ;  /* 0x0000009750507223 */ /* 0x004fc800000100ff */
[----:B---3--:R-:W-:Y:S02]  /*5330*/  FFMA.FTZ R80, R150, R136, R80 ;  /* 0x0000008896507223 */ /* 0x008fe40000010050 */
[----:B------:R-:W2:Y:S02]  /*5340*/  LDL R150, [R1+0x18] ;  /* 0x0000180001967983 */ /* 0x000ea40000100800 */
[----:B----4-:R-:W-:Y:S02]  /*5350*/  FFMA.FTZ R80, R87, R137, R80 ;  /* 0x0000008957507223 */ /* 0x010fe40000010050 */
[----:B------:R-:W3:Y:S02]  /*5360*/  LDL R87, [R1+0x14] ;  /* 0x0000140001577983 */ /* 0x000ee40000100800 */
[----:B-----5:R-:W-:Y:S02]  /*5370*/  FFMA.FTZ R80, R86, R138, R80 ;  /* 0x0000008a56507223 */ /* 0x020fe40000010050 */
[----:B------:R-:W4:Y:S02]  /*5380*/  LDL R86, [R1+0x10] ;  /* 0x0000100001567983 */ /* 0x000f240000100800 */
[----:B------:R-:W-:-:S02]  /*5390*/  FFMA.FTZ R80, R85, R139, R80 ;  /* 0x0000008b55507223 */ /* 0x000fc40000010050 */
[----:B------:R-:W5:Y:S02]  /*53a0*/  LDL R85, [R1+0xc] ;  /* 0x00000c0001557983 */ /* 0x000f640000100800 */
[----:B------:R-:W-:Y:S02]  /*53b0*/  FFMA.FTZ R80, R84, R140, R80 ;  /* 0x0000008c54507223 */ /* 0x000fe40000010050 */
[----:B------:R-:W5:Y:S02]  /*53c0*/  LDL R84, [R1+0x4] ;  /* 0x0000040001547983 */ /* 0x000f640000100800 */
[----:B------:R-:W-:Y:S02]  /*53d0*/  FFMA.FTZ R80, R83, R141, R80 ;  /* 0x0000008d53507223 */ /* 0x000fe40000010050 */
[----:B------:R-:W5:Y:S02]  /*53e0*/  LDL R83, [R1+0x8] ;  /* 0x0000080001537983 */ /* 0x000f640000100800 */
[----:B------:R-:W-:-:S04]  /*53f0*/  FFMA.FTZ R80, R82, R142, R80 ;  /* 0x0000008e52507223 */ /* 0x000fc80000010050 */
[----:B------:R-:W-:Y:S01]  /*5400*/  FFMA.FTZ R80, R81, R143, R80 ;  /* 0x0000008f51507223 */ /* 0x000fe20000010050 */
        /* <DEDUP_REMOVED lines=9> */
[----:B------:R-:W-:Y:S01]  /*54a0*/  USHF.L.U32 UR50, UR10, 0xb, URZ ;  /* 0x0000000b0a327899 */ /* 0x000fe200080006ff */
[----:B------:R-:W-:Y:S02]  /*54b0*/  VOTEU.ALL UP0, P0 ;  /* 0x0000000000ff7886 */ /* 0x000fe40000000000 */
[----:B------:R-:W-:Y:S01]  /*54c0*/  FFMA.FTZ R101, R116, R100, R101 ;  /* 0x0000006474657223 */ /* 0x000fe20000010065 */
[----:B------:R-:W-:-:S03]  /*54d0*/  UIADD3 UR46, UPT, UPT, UR50, -0x800, URZ ;  /* 0xfffff800322e7890 */ /* 0x000fc6000fffe0ff */
[----:B------:R-:W-:Y:S01]  /*54e0*/  FFMA.FTZ R102, R117, R101, R102 ;  /* 0x0000006575667223 */ /* 0x000fe20000010066 */
[----:B------:R-:W-:Y:S01]  /*54f0*/  @!UP0 ULEA UR25, UR8, UR24, 0x3 ;  /* 0x0000001808198291 */ /* 0x000fe2000f8e18ff */
[----:B------:R-:W-:Y:S02]  /*5500*/  LOP3.LUT R82, R18, UR50, RZ, 0xfc, !PT ;  /* 0x0000003212527c12 */ /* 0x000fe4000f8efcff */
[----:B------:R-:W-:Y:S01]  /*5510*/  MOV R81, UR22 ;  /* 0x0000001600517c02 */ /* 0x000fe20008000f00 */
[-C--:B------:R-:W-:Y:S01]  /*5520*/  FFMA.FTZ R103, R118, R102.reuse, R103 ;  /* 0x0000006676677223 */ /* 0x080fe20000010067 */
[----:B------:R-:W-:Y:S02]  /*5530*/  FFMA.FTZ R133, R42, -R133, R149 ;  /* 0x800000852a857223 */ /* 0x000fe40000010095 */
[----:B------:R-:W-:Y:S02]  /*5540*/  IADD3 R82, PT, PT, -R82, 0x800, R81 ;  /* 0x0000080052527810 */ /* 0x000fe40007ffe151 */
[----:B------:R-:W-:Y:S01]  /*5550*/  LOP3.LUT R81, R18, UR46, RZ, 0xfc, !PT ;  /* 0x0000002e12517c12 */ /* 0x000fe2000f8efcff */
[----:B0-----:R0:W-:Y:S03]  /*5560*/  @!P0 STS.64 [UR25+0x45e0], R78 ;  /* 0x0045e04eff008988 */ /* 0x0011e60008000a19 */
[----:B------:R-:W-:Y:S01]  /*5570*/  IADD3 R81, PT, PT, -R81, UR22, RZ ;  /* 0x0000001651517c10 */ /* 0x000fe2000fffe1ff */
[----:B0-----:R-:W-:-:S03]  /*5580*/  FMUL.FTZ R78, R16, R102 ;  /* 0x00000066104e7220 */ /* 0x001fc60000410000 */
[----:B------:R-:W-:Y:S01]  /*5590*/  ISETP.GE.AND P2, PT, R81, 0x1, PT ;  /* 0x000000015100780c */ /* 0x000fe20003f46270 */
[----:B------:R-:W-:Y:S01]  /*55a0*/  FMUL.FTZ R81, R14, R100 ;  /* 0x000000640e517220 */ /* 0x000fe20000410000 */
[----:B------:R-:W-:Y:S01]  /*55b0*/  FFMA.FTZ R122, R74, -R122, R138 ;  /* 0x8000007a4a7a7223 */ /* 0x000fe2000001008a */
[----:B------:R-:W-:Y:S01]  /*55c0*/  FFMA.FTZ R123, R73, -R123, R139 ;  /* 0x8000007b497b7223 */ /* 0x000fe2000001008b */
[----:B------:R-:W-:Y:S01]  /*55d0*/  FFMA.FTZ R124, R72, -R124, R140 ;  /* 0x8000007c487c7223 */ /* 0x000fe2000001008c */
[----:B------:R-:W-:Y:S01]  /*55e0*/  FMUL.FTZ R88, R11, R97 ;  /* 0x000000610b587220 */ /* 0x000fe20000410000 */
[----:B--2---:R-:W-:Y:S02]  /*55f0*/  FFMA.FTZ R80, R150, R144, R80 ;  /* 0x0000009096507223 */ /* 0x004fe40000010050 */
[----:B------:R-:W2:Y:S02]  /*5600*/  LDL R150, [R1] ;  /* 0x0000000001967983 */ /* 0x000ea40000100800 */
[----:B---3--:R-:W-:-:S04]  /*5610*/  FFMA.FTZ R80, R87, R145, R80 ;  /* 0x0000009157507223 */ /* 0x008fc80000010050 */
[----:B----4-:R-:W-:-:S04]  /*5620*/  FFMA.FTZ R80, R86, R146, R80 ;  /* 0x0000009256507223 */ /* 0x010fc80000010050 */
[----:B-----5:R-:W-:Y:S01]  /*5630*/  FFMA.FTZ R80, R85, R147, R80 ;  /* 0x0000009355507223 */ /* 0x020fe20000010050 */
[----:B------:R-:W-:-:S03]  /*5640*/  FMUL.FTZ R87, R17, R103 ;  /* 0x0000006711577220 */ /* 0x000fc60000410000 */
[----:B------:R-:W-:Y:S01]  /*5650*/  FFMA.FTZ R80, R83, R148, R80 ;  /* 0x0000009453507223 */ /* 0x000fe20000010050 */
[----:B------:R-:W-:Y:S02]  /*5660*/  IMAD.SHL.U32 R83, R18, 0x10, RZ ;  /* 0x0000001012537824 */ /* 0x000fe400078e00ff */
[----:B------:R-:W-:Y:S01]  /*5670*/  FFMA.FTZ R85, R121, R87, RZ ;  /* 0x0000005779557223 */ /* 0x000fe200000100ff */
[----:B------:R-:W-:Y:S02]  /*5680*/  FFMA.FTZ R149, R84, R149, R80 ;  /* 0x0000009554957223 */ /* 0x000fe40000010050 */
[----:B------:R-:W-:Y:S01]  /*5690*/  LEA.HI R80, R18, R83, RZ, 0x1f ;  /* 0x0000005312507211 */ /* 0x000fe200078ff8ff */
[----:B------:R-:W-:Y:S01]  /*56a0*/  FMUL.FTZ R84, R15, R101 ;  /* 0x000000650f547220 */ /* 0x000fe20000410000 */
[----:B------:R-:W-:Y:S01]  /*56b0*/  LEA.HI R86, R83, R83, RZ, 0x1b ;  /* 0x0000005353567211 */ /* 0x000fe200078fd8ff */
[----:B------:R-:W-:Y:S01]  /*56c0*/  FMUL.FTZ R87, R34, R87 ;  /* 0x0000005722577220 */ /* 0x000fe20000410000 */
[----:B------:R-:W-:Y:S01]  /*56d0*/  LEA R79, R80, UR24, 0x2 ;  /* 0x00000018504f7c11 */ /* 0x000fe2000f8e10ff */
[-C--:B------:R-:W-:Y:S01]  /*56e0*/  FFMA.FTZ R85, R120, R78.reuse, R85 ;  /* 0x0000004e78557223 */ /* 0x080fe20000010055 */
[----:B------:R-:W-:Y:S01]  /*56f0*/  LEA R86, R86, UR24, 0x2 ;  /* 0x0000001856567c11 */ /* 0x000fe2000f8e10ff */
[----:B------:R-:W-:Y:S01]  /*5700*/  FMUL.FTZ R78, R33, R78 ;  /* 0x0000004e214e7220 */ /* 0x000fe20000410000 */
[-C--:B------:R-:W-:Y:S01]  /*5710*/  FMUL.FTZ R80, R32, R84.reuse ;  /* 0x0000005420507220 */ /* 0x080fe20000410000 */
[----:B------:R0:W-:Y:S01]  /*5720*/  STS [R79+0x1090], R87 ;  /* 0x001090574f007388 */ /* 0x0001e20000000800 */
[----:B------:R-:W-:-:S03]  /*5730*/  FFMA.FTZ R84, R119, R84, R85 ;  /* 0x0000005477547223 */ /* 0x000fc60000010055 */
[----:B------:R1:W-:Y:S01]  /*5740*/  STS [R86+0x1094], R78 ;  /* 0x0010944e56007388 */ /* 0x0003e20000000800 */
[-C--:B0-----:R-:W-:Y:S01]  /*5750*/  FMUL.FTZ R79, R31, R81.reuse ;  /* 0x000000511f4f7220 */ /* 0x081fe20000410000 */
[----:B------:R-:W-:Y:S01]  /*5760*/  FFMA.FTZ R81, R122, R81, R84 ;  /* 0x000000517a517223 */ /* 0x000fe20000010054 */
[----:B-1----:R-:W-:-:S03]  /*5770*/  FMUL.FTZ R78, R13, R99 ;  /* 0x000000630d4e7220 */ /* 0x002fc60000410000 */
[----:B------:R0:W-:Y:S01]  /*5780*/  STS [R86+0x109c], R79 ;  /* 0x00109c4f56007388 */ /* 0x0001e20000000800 */
[----:B------:R-:W-:-:S03]  /*5790*/  FFMA.FTZ R81, R123, R78, R81 ;  /* 0x0000004e7b517223 */ /* 0x000fc60000010051 */
[----:B------:R1:W-:Y:S01]  /*57a0*/  STS [R86+0x1098], R80 ;  /* 0x0010985056007388 */ /* 0x0003e20000000800 */
[----:B------:R-:W-:Y:S01]  /*57b0*/  FMUL.FTZ R87, R10, R96 ;  /* 0x000000600a577220 */ /* 0x000fe20000410000 */
[----:B0-----:R-:W-:Y:S01]  /*57c0*/  FMUL.FTZ R79, R12, R98 ;  /* 0x000000620c4f7220 */ /* 0x001fe20000410000 */
[----:B-1----:R-:W-:-:S03]  /*57d0*/  FMUL.FTZ R80, R30, R78 ;  /* 0x0000004e1e507220 */ /* 0x002fc60000410000 */
[-C--:B------:R-:W-:Y:S01]  /*57e0*/  FMUL.FTZ R84, R29, R79.reuse ;  /* 0x0000004f1d547220 */ /* 0x080fe20000410000 */
[----:B------:R-:W-:Y:S01]  /*57f0*/  FFMA.FTZ R81, R124, R79, R81 ;  /* 0x0000004f7c517223 */ /* 0x000fe20000010051 */
[----:B------:R-:W-:Y:S01]  /*5800*/  FFMA.FTZ R125, R71, -R125, R141 ;  /* 0x8000007d477d7223 */ /* 0x000fe2000001008d */
[----:B------:R-:W0:Y:S01]  /*5810*/  S2UR UR25, SR_CTAID.X ;  /* 0x00000000001979c3 */ /* 0x000e220000002500 */
[----:B------:R1:W-:Y:S01]  /*5820*/  STS [R86+0x10a0], R80 ;  /* 0x0010a05056007388 */ /* 0x0003e20000000800 */
[----:B------:R-:W-:Y:S01]  /*5830*/  FMUL.FTZ R85, R28, R88 ;  /* 0x000000581c557220 */ /* 0x000fe20000410000 */
[----:B------:R-:W-:Y:S01]  /*5840*/  FFMA.FTZ R126, R70, -R126, R142 ;  /* 0x8000007e467e7223 */ /* 0x000fe2000001008e */
[----:B------:R-:W-:-:S04]  /*5850*/  FFMA.FTZ R88, R125, R88, R81 ;  /* 0x000000587d587223 */ /* 0x000fc80000010051 */
[----:B------:R-:W0:Y:S01]  /*5860*/  LDC.64 R78, c[0x0][0x4b8] ;  /* 0x00012e00ff4e7b82 */ /* 0x000e220000000a00 */
[----:B-1----:R-:W-:Y:S01]  /*5870*/  FMUL.FTZ R80, R27, R87 ;  /* 0x000000571b507220 */ /* 0x002fe20000410000 */
[----:B------:R-:W-:Y:S01]  /*5880*/  FFMA.FTZ R127, R69, -R127, R143 ;  /* 0x8000007f457f7223 */ /* 0x000fe2000001008f */
[----:B------:R-:W-:-:S03]  /*5890*/  FFMA.FTZ R87, R126, R87, R88 ;  /* 0x000000577e577223 */ /* 0x000fc60000010058 */
[----:B------:R1:W-:Y:S01]  /*58a0*/  STS [R86+0x10ac], R80 ;  /* 0x0010ac5056007388 */ /* 0x0003e20000000800 */
[----:B------:R-:W-:Y:S01]  /*58b0*/  FMUL.FTZ R105, R8, R94 ;  /* 0x0000005e08697220 */ /* 0x000fe20000410000 */
[----:B------:R-:W-:Y:S01]  /*58c0*/  FFMA.FTZ R128, R68, -R128, R144 ;  /* 0x8000008044807223 */ /* 0x000fe20000010090 */
[----:B------:R-:W-:Y:S01]  /*58d0*/  FMUL.FTZ R104, R7, R93 ;  /* 0x0000005d07687220 */ /* 0x000fe20000410000 */
[----:B------:R3:W-:Y:S01]  /*58e0*/  STS [R86+0x10a8], R85 ;  /* 0x0010a85556007388 */ /* 0x0007e20000000800 */
[----:B-1----:R-:W-:-:S04]  /*58f0*/  FMUL.FTZ R80, R9, R95 ;  /* 0x0000005f09507220 */ /* 0x002fc80000410000 */
[-C--:B------:R-:W-:Y:S01]  /*5900*/  FFMA.FTZ R87, R127, R80.reuse, R87 ;  /* 0x000000507f577223 */ /* 0x080fe20000010057 */
[----:B------:R-:W-:Y:S01]  /*5910*/  FMUL.FTZ R81, R26, R80 ;  /* 0x000000501a517220 */ /* 0x000fe20000410000 */
[----:B---3--:R-:W-:Y:S01]  /*5920*/  FMUL.FTZ R85, R25, R105 ;  /* 0x0000006919557220 */ /* 0x008fe20000410000 */
[----:B------:R-:W-:Y:S01]  /*5930*/  FFMA.FTZ R129, R67, -R129, R145 ;  /* 0x8000008143817223 */ /* 0x000fe20000010091 */
[----:B------:R-:W-:Y:S01]  /*5940*/  FFMA.FTZ R105, R128, R105, R87 ;  /* 0x0000006980697223 */ /* 0x000fe20000010057 */
[----:B------:R1:W-:Y:S01]  /*5950*/  STS [R86+0x10a4], R84 ;  /* 0x0010a45456007388 */ /* 0x0003e20000000800 */
[----:B------:R-:W-:Y:S01]  /*5960*/  FMUL.FTZ R88, R24, R104 ;  /* 0x0000006818587220 */ /* 0x000fe20000410000 */
[----:B------:R-:W-:Y:S01]  /*5970*/  MOV R80, R18 ;  /* 0x0000001200507202 */ /* 0x000fe20000000f00 */
[----:B------:R-:W-:Y:S01]  /*5980*/  FFMA.FTZ R130, R66, -R130, R146 ;  /* 0x8000008242827223 */ /* 0x000fe20000010092 */
[----:B------:R3:W-:Y:S01]  /*5990*/  STS [R86+0x10b0], R81 ;  /* 0x0010b05156007388 */ /* 0x0007e20000000800 */
[----:B------:R-:W-:Y:S01]  /*59a0*/  FFMA.FTZ R105, R129, R104, R105 ;  /* 0x0000006881697223 */ /* 0x000fe20000010069 */
[----:B-1----:R-:W-:Y:S01]  /*59b0*/  FMUL.FTZ R84, R6, R92 ;  /* 0x0000005c06547220 */ /* 0x002fe20000410000 */
[----:B---3--:R-:W-:-:S03]  /*59c0*/  IMAD.MOV.U32 R81, RZ, RZ, RZ ;  /* 0x000000ffff517224 */ /* 0x008fc600078e00ff */
[-C--:B------:R-:W-:Y:S01]  /*59d0*/  FMUL.FTZ R106, R23, R84.reuse ;  /* 0x00000054176a7220 */ /* 0x080fe20000410000 */
[----:B------:R1:W-:Y:S01]  /*59e0*/  STS [R86+0x10b4], R85 ;  /* 0x0010b45556007388 */ /* 0x0003e20000000800 */
[----:B------:R-:W-:Y:S01]  /*59f0*/  FFMA.FTZ R105, R130, R84, R105 ;  /* 0x0000005482697223 */ /* 0x000fe20000010069 */
[----:B0-----:R-:W-:-:S04]  /*5a00*/  IMAD.WIDE.U32 R80, R78, UR25, R80 ;  /* 0x000000194e507c25 */ /* 0x001fc8000f8e0050 */
[----:B------:R-:W-:Y:S01]  /*5a10*/  FMUL.FTZ R87, R4, R90 ;  /* 0x0000005a04577220 */ /* 0x000fe20000410000 */
[----:B------:R0:W-:Y:S01]  /*5a20*/  STS [R86+0x10b8], R88 ;  /* 0x0010b85856007388 */ /* 0x0001e20000000800 */
[----:B------:R-:W-:Y:S01]  /*5a30*/  FMUL.FTZ R84, R2, R40 ;  /* 0x0000002802547220 */ /* 0x000fe20000410000 */
[----:B------:R-:W-:Y:S02]  /*5a40*/  IMAD R81, R79, UR25, R81 ;  /* 0x000000194f517c24 */ /* 0x000fe4000f8e0251 */
[----:B-1----:R-:W-:Y:S01]  /*5a50*/  FMUL.FTZ R85, R3, R89 ;  /* 0x0000005903557220 */ /* 0x002fe20000410000 */
[----:B------:R1:W-:Y:S01]  /*5a60*/  STS [R86+0x10bc], R106 ;  /* 0x0010bc6a56007388 */ /* 0x0003e20000000800 */
[----:B0-----:R-:W-:Y:S01]  /*5a70*/  FMUL.FTZ R88, R5, R91 ;  /* 0x0000005b05587220 */ /* 0x001fe20000410000 */
[----:B------:R-:W-:Y:S01]  /*5a80*/  FMUL.FTZ R107, R21, R87 ;  /* 0x00000057156b7220 */ /* 0x000fe20000410000 */
[----:B------:R-:W-:Y:S01]  /*5a90*/  FMUL.FTZ R78, R20, R85 ;  /* 0x00000055144e7220 */ /* 0x000fe20000410000 */
[----:B------:R-:W-:Y:S01]  /*5aa0*/  FMUL.FTZ R79, R19, R84 ;  /* 0x00000054134f7220 */ /* 0x000fe20000410000 */
[----:B-1----:R-:W-:-:S02]  /*5ab0*/  FMUL.FTZ R106, R22, R88 ;  /* 0x00000058166a7220 */ /* 0x002fc40000410000 */
[----:B------:R-:W-:Y:S04]  /*5ac0*/  STS [R86+0x10c4], R107 ;  /* 0x0010c46b56007388 */ /* 0x000fe80000000800 */
[----:B------:R-:W-:Y:S04]  /*5ad0*/  STS [R86+0x10c0], R106 ;  /* 0x0010c06a56007388 */ /* 0x000fe80000000800 */
[----:B------:R0:W-:Y:S04]  /*5ae0*/  STS [R86+0x10c8], R78 ;  /* 0x0010c84e56007388 */ /* 0x0001e80000000800 */
[----:B------:R1:W-:Y:S01]  /*5af0*/  STS [R86+0x10cc], R79 ;  /* 0x0010cc4f56007388 */ /* 0x0003e20000000800 */
[----:B------:R-:W-:Y:S01]  /*5b00*/  VIADD R104, R18, 0x80 ;  /* 0x0000008012687836 */ /* 0x000fe20000000000 */
[----:B0-----:R-:W-:-:S04]  /*5b10*/  MOV R78, UR40 ;  /* 0x00000028004e7c02 */ /* 0x001fc80008000f00 */
[----:B------:R-:W-:Y:S01]  /*5b20*/  LEA.HI R104, R104, R18, RZ, 0x1b ;  /* 0x0000001268687211 */ /* 0x000fe200078fd8ff */
[----:B------:R-:W-:-:S03]  /*5b30*/  IMAD.WIDE.U32 R80, R78, UR9, R80 ;  /* 0x000000094e507c25 */ /* 0x000fc6000f8e0050 */
[----:B------:R-:W-:Y:S02]  /*5b40*/  IADD3 R78, P3, PT, R80, UR46, RZ ;  /* 0x0000002e504e7c10 */ /* 0x000fe4000ff7e0ff */
[----:B------:R-:W-:Y:S01]  /*5b50*/  LEA R80, R104, UR24, 0x2 ;  /* 0x0000001868507c11 */ /* 0x000fe2000f8e10ff */
[----:B------:R-:W-:Y:S01]  /*5b60*/  BAR.SYNC.DEFER_BLOCKING 0x0 ;  /* 0x0000000000007b1d */ /* 0x000fe20000010000 */
[----:B------:R-:W-:-:S04]  /*5b70*/  USHF.R.S32.HI UR25, URZ, 0x1f, UR9 ;  /* 0x0000001fff197899 */ /* 0x000fc80008011409 */
[----:B------:R-:W-:-:S04]  /*5b80*/  UIMAD UR25, UR25, UR40, URZ ;  /* 0x00000028191972a4 */ /* 0x000fc8000f8e02ff */
[----:B------:R-:W-:Y:S01]  /*5b90*/  UIMAD UR25, UR9, UR41, UR25 ;  /* 0x00000029091972a4 */ /* 0x000fe2000f8e0219 */
[----:B------:R-:W0:Y:S01]  /*5ba0*/  LDS R80, [R80+0x1290] ;  /* 0x0012900050507984 */ /* 0x000e220000000800 */
[----:B------:R-:W-:-:S04]  /*5bb0*/  FFMA.FTZ R131, R65, -R131, R147 ;  /* 0x8000008341837223 */ /* 0x000fc80000010093 */
[----:B-1----:R-:W-:Y:S02]  /*5bc0*/  IADD3.X R79, PT, PT, R81, UR25, RZ, P3, !PT ;  /* 0x00000019514f7c10 */ /* 0x002fe40009ffe4ff */
[----:B------:R-:W-:Y:S01]  /*5bd0*/  MOV R81, UR42 ;  /* 0x0000002a00517c02 */ /* 0x000fe20008000f00 */
[----:B------:R-:W-:Y:S01]  /*5be0*/  FFMA.FTZ R132, R43, -R132, R148 ;  /* 0x800000842b847223 */ /* 0x000fe20000010094 */
[----:B------:R-:W-:Y:S01]  /*5bf0*/  FFMA.FTZ R105, R131, R88, R105 ;  /* 0x0000005883697223 */ /* 0x000fe20000010069 */
[----:B------:R-:W-:Y:S02]  /*5c00*/  IMAD.U32 R86, RZ, RZ, UR43 ;  /* 0x0000002bff567e24 */ /* 0x000fe4000f8e00ff */
[----:B------:R-:W-:-:S04]  /*5c10*/  IMAD.WIDE.U32 R78, R81, UR8, R78 ;  /* 0x00000008514e7c25 */ /* 0x000fc8000f8e004e */
[----:B------:R-:W-:Y:S01]  /*5c20*/  FFMA.FTZ R105, R132, R87, R105 ;  /* 0x0000005784697223 */ /* 0x000fe20000010069 */
[C---:B------:R-:W-:Y:S01]  /*5c30*/  FFMA.FTZ R134, R41.reuse, -R134, R152 ;  /* 0x8000008629867223 */ /* 0x040fe20000010098 */
[----:B------:R-:W-:Y:S01]  /*5c40*/  FMUL.FTZ R81, R41, R40 ;  /* 0x0000002829517220 */ /* 0x000fe20000410000 */
[----:B------:R-:W-:Y:S01]  /*5c50*/  FMUL.FTZ R42, R42, R89 ;  /* 0x000000592a2a7220 */ /* 0x000fe20000410000 */
[----:B------:R-:W-:Y:S01]  /*5c60*/  FMUL.FTZ R87, R40, UR49 ;  /* 0x0000003128577c20 */ /* 0x000fe20008410000 */
[----:B------:R-:W-:Y:S02]  /*5c70*/  IMAD R41, R86, UR8, R79 ;  /* 0x0000000856297c24 */ /* 0x000fe4000f8e024f */
[----:B------:R-:W-:Y:S01]  /*5c80*/  FFMA.FTZ R85, R133, R85, R105 ;  /* 0x0000005585557223 */ /* 0x000fe20000010069 */
[----:B------:R-:W-:Y:S01]  /*5c90*/  FMUL.FTZ R89, R89, UR49 ;  /* 0x0000003159597c20 */ /* 0x000fe20008410000 */
[----:B------:R-:W-:Y:S01]  /*5ca0*/  LEA R40, P3, R78, UR44, 0x2 ;  /* 0x0000002c4e287c11 */ /* 0x000fe2000f8610ff */
[----:B------:R-:W-:Y:S01]  /*5cb0*/  BSSY.RECONVERGENT B0, `(.L_x_776) ;  /* 0x000001c000007945 */ /* 0x000fe20003800200 */
[C---:B------:R-:W-:Y:S01]  /*5cc0*/  FMUL.FTZ R79, R134.reuse, R87 ;  /* 0x00000057864f7220 */ /* 0x040fe20000410000 */
[----:B------:R-:W-:Y:S01]  /*5cd0*/  FMUL.FTZ R133, R133, R89 ;  /* 0x0000005985857220 */ /* 0x000fe20000410000 */
[----:B------:R-:W-:Y:S01]  /*5ce0*/  FFMA.FTZ R84, R134, R84, R85 ;  /* 0x0000005486547223 */ /* 0x000fe20000010055 */
[----:B------:R-:W-:Y:S01]  /*5cf0*/  LEA.HI.X R41, R78, UR45, R41, 0x2, P3 ;  /* 0x0000002d4e297c11 */ /* 0x000fe200098f1429 */
[----:B------:R-:W-:Y:S01]  /*5d00*/  FMUL.FTZ R86, R43, R90 ;  /* 0x0000005a2b567220 */ /* 0x000fe20000410000 */
[----:B------:R-:W-:Y:S01]  /*5d10*/  IADD3 R112, PT, PT, R18, 0x100, RZ ;  /* 0x0000010012707810 */ /* 0x000fe20007ffe0ff */
[----:B------:R-:W-:Y:S01]  /*5d20*/  FMUL.FTZ R90, R90, UR49 ;  /* 0x000000315a5a7c20 */ /* 0x000fe20008410000 */
[----:B------:R-:W-:Y:S01]  /*5d30*/  ISETP.GE.AND P3, PT, R82, 0x81, PT ;  /* 0x000000815200780c */ /* 0x000fe20003f66270 */
        /* <DEDUP_REMOVED lines=13> */
[----:B--2---:R-:W-:Y:S01]  /*5e10*/  FFMA.FTZ R152, R150, R152, R149 ;  /* 0x0000009896987223 */ /* 0x004fe20000010095 */
[----:B0-----:R-:W-:Y:S06]  /*5e20*/  @!P2 BRA `(.L_x_777) ;  /* 0x000000000010a947 */ /* 0x001fec0003800000 */
[----:B------:R-:W-:-:S04]  /*5e30*/  LEA.HI R111, R18, R18, RZ, 0x1b ;  /* 0x00000012126f7211 */ /* 0x000fc800078fd8ff */
[----:B------:R-:W-:-:S06]  /*5e40*/  LEA R111, R111, UR24, 0x2 ;  /* 0x000000186f6f7c11 */ /* 0x000fcc000f8e10ff */
[----:B------:R-:W0:Y:S04]  /*5e50*/  LDS R111, [R111+0x1090] ;  /* 0x001090006f6f7984 */ /* 0x000e280000000800 */
[----:B0-----:R0:W-:Y:S02]  /*5e60*/  REDG.E.ADD.F32.FTZ.RN.STRONG.GPU desc[UR26][R40.64], R111 ;  /* 0x0000006f280079a6 */ /* 0x0011e4000c12f31a */
.L_x_777:
[----:B------:R-:W-:Y:S05]  /*5e70*/  BSYNC.RECONVERGENT B0 ;  /* 0x0000000000007941 */ /* 0x000fea0003800200 */
.L_x_776:
[----:B------:R-:W-:Y:S04]  /*5e80*/  BSSY.RECONVERGENT B0, `(.L_x_778) ;  /* 0x0000003000007945 */ /* 0x000fe80003800200 */
[----:B------:R-:W-:Y:S05]  /*5e90*/  @!P3 BRA `(.L_x_779) ;  /* 0x000000000004b947 */ /* 0x000fea0003800000 */
[----:B------:R1:W-:Y:S02]  /*5ea0*/  REDG.E.ADD.F32.FTZ.RN.STRONG.GPU desc[UR26][R40.64+0x200], R80 ;  /* 0x00020050280079a6 */ /* 0x0003e4000c12f31a */
.L_x_779:
[----:B------:R-:W-:Y:S05]  /*5eb0*/  BSYNC.RECONVERGENT B0 ;  /* 0x0000000000007941 */ /* 0x000fea0003800200 */
.L_x_778:
[-C--:B------:R-:W-:Y:S01]  /*5ec0*/  LEA.HI R112, R112, R18.reuse, RZ, 0x1b ;  /* 0x0000001270707211 */ /* 0x080fe200078fd8ff */
[----:B-1----:R-:W-:Y:S01]  /*5ed0*/  VIADD R80, R18, 0x180 ;  /* 0x0000018012507836 */ /* 0x002fe20000000000 */
[----:B------:R-:W-:Y:S01]  /*5ee0*/  ISETP.GE.AND P2, PT, R82, 0x101, PT ;  /* 0x000001015200780c */ /* 0x000fe20003f46270 */
[----:B------:R-:W-:Y:S01]  /*5ef0*/  BSSY.RECONVERGENT B0, `(.L_x_780) ;  /* 0x000000b000007945 */ /* 0x000fe20003800200 */
[----:B------:R-:W-:Y:S02]  /*5f00*/  LEA R112, R112, UR24, 0x2 ;  /* 0x0000001870707c11 */ /* 0x000fe4000f8e10ff */
[----:B0-----:R-:W-:Y:S02]  /*5f10*/  IADD3 R111, PT, PT, R18, 0x200, RZ ;  /* 0x00000200126f7810 */ /* 0x001fe40007ffe0ff */
[----:B------:R-:W-:Y:S02]  /*5f20*/  LEA.HI R80, R80, R18, RZ, 0x1b ;  /* 0x0000001250507211 */ /* 0x000fe400078fd8ff */
[----:B------:R-:W0:Y:S01]  /*5f30*/  LDS R112, [R112+0x1490] ;  /* 0x0014900070707984 */ /* 0x000e220000000800 */
[----:B------:R-:W-:-:S02]  /*5f40*/  ISETP.GE.AND P3, PT, R82, 0x181, PT ;  /* 0x000001815200780c */ /* 0x000fc40003f66270 */
[----:B------:R-:W-:Y:S02]  /*5f50*/  ISETP.GE.AND P4, PT, R82, 0x201, PT ;  /* 0x000002015200780c */ /* 0x000fe40003f86270 */
[----:B------:R-:W-:Y:S02]  /*5f60*/  LEA.HI R111, R111, R18, RZ, 0x1b ;  /* 0x000000126f6f7211 */ /* 0x000fe400078fd8ff */
[----:B------:R-:W-:Y:S01]  /*5f70*/  LEA R80, R80, UR24, 0x2 ;  /* 0x0000001850507c11 */ /* 0x000fe2000f8e10ff */
[----:B------:R-:W-:Y:S08]  /*5f80*/  @!P2 BRA `(.L_x_781) ;  /* 0x000000000004a947 */ /* 0x000ff00003800000 */
[----:B0-----:R1:W-:Y:S02]  /*5f90*/  REDG.E.ADD.F32.FTZ.RN.STRONG.GPU desc[UR26][R40.64+0x400], R112 ;  /* 0x00040070280079a6 */ /* 0x0013e4000c12f31a */
.L_x_781:
[----:B------:R-:W-:Y:S05]  /*5fa0*/  BSYNC.RECONVERGENT B0 ;  /* 0x0000000000007941 */ /* 0x000fea0003800200 */
.L_x_780:
[----:B------:R-:W2:Y:S01]  /*5fb0*/  LDS R80, [R80+0x1690] ;  /* 0x0016900050507984 */ /* 0x000ea20000000800 */
[----:B------:R-:W-:Y:S01]  /*5fc0*/  BSSY.RECONVERGENT B0, `(.L_x_782) ;  /* 0x0000004000007945 */ /* 0x000fe20003800200 */
[----:B------:R-:W-:-:S03]  /*5fd0*/  LEA R111, R111, UR24, 0x2 ;  /* 0x000000186f6f7c11 */ /* 0x000fc6000f8e10ff */
[----:B------:R-:W-:Y:S05]  /*5fe0*/  @!P3 BRA `(.L_x_783) ;  /* 0x000000000004b947 */ /* 0x000fea0003800000 */
[----:B--2---:R3:W-:Y:S02]  /*5ff0*/  REDG.E.ADD.F32.FTZ.RN.STRONG.GPU desc[UR26][R40.64+0x600], R80 ;  /* 0x00060050280079a6 */ /* 0x0047e4000c12f31a */
.L_x_783:
[----:B------:R-:W-:Y:S05]  /*6000*/  BSYNC.RECONVERGENT B0 ;  /* 0x0000000000007941 */ /* 0x000fea0003800200 */
.L_x_782:
[----:B------:R-:W4:Y:S01]  /*6010*/  LDS R111, [R111+0x1890] ;  /* 0x001890006f6f7984 */ /* 0x000f220000000800 */
[----:B------:R-:W-:Y:S01]  /*6020*/  BSSY.RECONVERGENT B0, `(.L_x_784) ;  /* 0x0000005000007945 */ /* 0x000fe20003800200 */
[C---:B01----:R-:W-:Y:S01]  /*6030*/  VIADD R112, R18.reuse, 0x280 ;  /* 0x0000028012707836 */ /* 0x043fe20000000000 */
[----:B--23--:R-:W-:Y:S02]  /*6040*/  IADD3 R80, PT, PT, R18, 0x300, RZ ;  /* 0x0000030012507810 */ /* 0x00cfe40007ffe0ff */
[----:B------:R-:W-:Y:S05]  /*6050*/  @!P4 BRA `(.L_x_785) ;  /* 0x000000000004c947 */ /* 0x000fea0003800000 */
[----:B----4-:R0:W-:Y:S02]  /*6060*/  REDG.E.ADD.F32.FTZ.RN.STRONG.GPU desc[UR26][R40.64+0x800], R111 ;  /* 0x0008006f280079a6 */ /* 0x0101e4000c12f31a */
.L_x_785:
[----:B------:R-:W-:Y:S05]  /*6070*/  BSYNC.RECONVERGENT B0 ;  /* 0x0000000000007941 */ /* 0x000fea0003800200 */
.L_x_784:
[-C--:B------:R-:W-:Y:S01]  /*6080*/  LEA.HI R112, R112, R18.reuse, RZ, 0x1b ;  /* 0x0000001270707211 */ /* 0x080fe200078fd8ff */
[----:B0---4-:R-:W-:Y:S01]  /*6090*/  VIADD R111, R18, 0x380 ;  /* 0x00000380126f7836 */ /* 0x011fe20000000000 */
[----:B------:R-:W-:Y:S01]  /*60a0*/  ISETP.GE.AND P2, PT, R82, 0x281, PT ;  /* 0x000002815200780c */ /* 0x000fe20003f46270 */
[----:B------:R-:W-:Y:S01]  /*60b0*/  BSSY.RECONVERGENT B0, `(.L_x_786) ;  /* 0x000000a000007945 */ /* 0x000fe20003800200 */
[----:B------:R-:W-:Y:S02]  /*60c0*/  LEA R112, R112, UR24, 0x2 ;  /* 0x0000001870707c11 */ /* 0x000fe4000f8e10ff */
[----:B------:R-:W-:Y:S02]  /*60d0*/  LEA.HI R80, R80, R18, RZ, 0x1b ;  /* 0x0000001250507211 */ /* 0x000fe400078fd8ff */
[C---:B------:R-:W-:Y:S02]  /*60e0*/  ISETP.GE.AND P3, PT, R82.reuse, 0x301, PT ;  /* 0x000003015200780c */ /* 0x040fe40003f66270 */
[----:B------:R-:W0:Y:S01]  /*60f0*/  LDS R112, [R112+0x1a90] ;  /* 0x001a900070707984 */ /* 0x000e220000000800 */
[----:B------:R-:W-:-:S02]  /*6100*/  ISETP.GE.AND P4, PT, R82, 0x381, PT ;  /* 0x000003815200780c */ /* 0x000fc40003f86270 */
[----:B------:R-:W-:Y:S02]  /*6110*/  LEA.HI R111, R111, R18, RZ, 0x1b ;  /* 0x000000126f6f7211 */ /* 0x000fe400078fd8ff */
[----:B------:R-:W-:Y:S01]  /*6120*/  LEA R80, R80, UR24, 0x2 ;  /* 0x0000001850507c11 */ /* 0x000fe2000f8e10ff */
[----:B------:R-:W-:Y:S08]  /*6130*/  @!P2 BRA `(.L_x_787) ;  /* 0x000000000004a947 */ /* 0x000ff00003800000 */
[----:B0-----:R1:W-:Y:S02]  /*6140*/  REDG.E.ADD.F32.FTZ.RN.STRONG.GPU desc[UR26][R40.64+0xa00], R112 ;  /* 0x000a0070280079a6 */ /* 0x0013e4000c12f31a */
.L_x_787:
[----:B------:R-:W-:Y:S05]  /*6150*/  BSYNC.RECONVERGENT B0 ;  /* 0x0000000000007941 */ /* 0x000fea0003800200 */
.L_x_786:
[----:B------:R-:W2:Y:S01]  /*6160*/  LDS R80, [R80+0x1c90] ;  /* 0x001c900050507984 */ /* 0x000ea20000000800 */
[----:B------:R-:W-:Y:S01]  /*6170*/  BSSY.RECONVERGENT B0, `(.L_x_788) ;  /* 0x0000004000007945 */ /* 0x000fe20003800200 */
[----:B------:R-:W-:-:S03]  /*6180*/  LEA R111, R111, UR24, 0x2 ;  /* 0x000000186f6f7c11 */ /* 0x000fc6000f8e10ff */
[----:B------:R-:W-:Y:S05]  /*6190*/  @!P3 BRA `(.L_x_789) ;  /* 0x000000000004b947 */ /* 0x000fea0003800000 */
[----:B--2---:R3:W-:Y:S02]  /*61a0*/  REDG.E.ADD.F32.FTZ.RN.STRONG.GPU desc[UR26][R40.64+0xc00], R80 ;  /* 0x000c0050280079a6 */ /* 0x0047e4000c12f31a */
.L_x_789:
[----:B------:R-:W-:Y:S05]  /*61b0*/  BSYNC.RECONVERGENT B0 ;  /* 0x0000000000007941 */ /* 0x000fea0003800200 */
.L_x_788:
[----:B------:R-:W4:Y:S01]  /*61c0*/  LDS R111, [R111+0x1e90] ;  /* 0x001e90006f6f7984 */ /* 0x000f220000000800 */
[----:B------:R-:W-:Y:S01]  /*61d0*/  BSSY.RECONVERGENT B0, `(.L_x_790) ;  /* 0x0000005000007945 */ /* 0x000fe20003800200 */
[C---:B01----:R-:W-:Y:S02]  /*61e0*/  LOP3.LUT R112, R18.reuse, 0x400, RZ, 0xfc, !PT ;  /* 0x0000040012707812 */ /* 0x043fe400078efcff */
[----:B--23--:R-:W-:Y:S01]  /*61f0*/  IADD3 R80, PT, PT, R18, 0x480, RZ ;  /* 0x0000048012507810 */ /* 0x00cfe20007ffe0ff */
[----:B------:R-:W-:Y:S06]  /*6200*/  @!P4 BRA `(.L_x_791) ;  /* 0x000000000004c947 */ /* 0x000fec0003800000 */
[----:B----4-:R0:W-:Y:S02]  /*6210*/  REDG.E.ADD.F32.FTZ.RN.STRONG.GPU desc[UR26][R40.64+0xe00], R111 ;  /* 0x000e006f280079a6 */ /* 0x0101e4000c12f31a */
.L_x_791:
[----:B------:R-:W-:Y:S05]  /*6220*/  BSYNC.RECONVERGENT B0 ;  /* 0x0000000000007941 */ /* 0x000fea0003800200 */
.L_x_790:
        /* <DEDUP_REMOVED lines=13> */
.L_x_793:
[----:B------:R-:W-:Y:S05]  /*6300*/  BSYNC.RECONVERGENT B0 ;  /* 0x0000000000007941 */ /* 0x000fea0003800200 */
.L_x_792:
[----:B------:R-:W2:Y:S01]  /*6310*/  LDS R80, [R80+0x2290] ;  /* 0x0022900050507984 */ /* 0x000ea20000000800 */
[----:B------:R-:W-:Y:S01]  /*6320*/  BSSY.RECONVERGENT B0, `(.L_x_794) ;  /* 0x0000005000007945 */ /* 0x000fe20003800200 */
[----:B------:R-:W-:Y:S02]  /*6330*/  LEA R111, R111, UR24, 0x2 ;  /* 0x000000186f6f7c11 */ /* 0x000fe4000f8e10ff */
[----:B01----:R-:W-:Y:S01]  /*6340*/  IADD3 R112, PT, PT, R18, 0x580, RZ ;  /* 0x0000058012707810 */ /* 0x003fe20007ffe0ff */
[----:B------:R-:W-:Y:S06]  /*6350*/  @!P3 BRA `(.L_x_795) ;  /* 0x000000000004b947 */ /* 0x000fec0003800000 */
[----:B--2---:R0:W-:Y:S02]  /*6360*/  REDG.E.ADD.F32.FTZ.RN.STRONG.GPU desc[UR26][R40.64+0x1200], R80 ;  /* 0x00120050280079a6 */ /* 0x0041e4000c12f31a */
.L_x_795:
[----:B------:R-:W-:Y:S05]  /*6370*/  BSYNC.RECONVERGENT B0 ;  /* 0x0000000000007941 */ /* 0x000fea0003800200 */
.L_x_794:
[----:B------:R-:W1:Y:S01]  /*6380*/  LDS R111, [R111+0x2490] ;  /* 0x002490006f6f7984 */ /* 0x000e620000000800 */
[----:B------:R-:W-:Y:S01]  /*6390*/  BSSY.RECONVERGENT B0, `(.L_x_796) ;  /* 0x0000005000007945 */ /* 0x000fe20003800200 */
[----:B0-2---:R-:W-:Y:S01]  /*63a0*/  LEA.HI R80, R112, R18, RZ, 0x1b ;  /* 0x0000001270507211 */ /* 0x005fe200078fd8ff */
[----:B------:R-:W-:Y:S02]  /*63b0*/  VIADD R112, R18, 0x600 ;  /* 0x0000060012707836 */ /* 0x000fe40000000000 */
[----:B------:R-:W-:Y:S05]  /*63c0*/  @!P4 BRA `(.L_x_797) ;  /* 0x000000000004c947 */ /* 0x000fea0003800000 */
[----:B-1----:R0:W-:Y:S02]  /*63d0*/  REDG.E.ADD.F32.FTZ.RN.STRONG.GPU desc[UR26][R40.64+0x1400], R111 ;  /* 0x0014006f280079a6 */ /* 0x0021e4000c12f31a */
.L_x_797:
[----:B------:R-:W-:Y:S05]  /*63e0*/  BSYNC.RECONVERGENT B0 ;  /* 0x0000000000007941 */ /* 0x000fea0003800200 */
.L_x_796:
[----:B------:R-:W-:Y:S01]  /*63f0*/  LEA R80, R80, UR24, 0x2 ;  /* 0x0000001850507c11 */ /* 0x000fe2000f8e10ff */
[----:B------:R-:W-:Y:S01]  /*6400*/  BSSY.RECONVERGENT B0, `(.L_x_798) ;  /* 0x000000b000007945 */ /* 0x000fe20003800200 */
[----:B------:R-:W-:Y:S02]  /*6410*/  ISETP.GE.AND P6, PT, R82, 0x581, PT ;  /* 0x000005815200780c */ /* 0x000fe40003fc6270 */
[----:B01----:R-:W-:Y:S02]  /*6420*/  LEA.HI R111, R112, R18, RZ, 0x1b ;  /* 0x00000012706f7211 */ /* 0x003fe400078fd8ff */
[----:B------:R-:W0:Y:S01]  /*6430*/  LDS R80, [R80+0x2690] ;  /* 0x0026900050507984 */ /* 0x000e220000000800 */
[C---:B------:R-:W-:Y:S02]  /*6440*/  ISETP.GE.AND P2, PT, R82.reuse, 0x601, PT ;  /* 0x000006015200780c */ /* 0x040fe40003f46270 */
[C---:B------:R-:W-:Y:S02]  /*6450*/  ISETP.GE.AND P3, PT, R82.reuse, 0x681, PT ;  /* 0x000006815200780c */ /* 0x040fe40003f66270 */
[----:B------:R-:W-:-:S02]  /*6460*/  ISETP.GE.AND P4, PT, R82, 0x701, PT ;  /* 0x000007015200780c */ /* 0x000fc40003f86270 */
[----:B------:R-:W-:Y:S02]  /*6470*/  IADD3 R112, PT, PT, R18, 0x680, RZ ;  /* 0x0000068012707810 */ /* 0x000fe40007ffe0ff */
[----:B------:R-:W-:Y:S01]  /*6480*/  ISETP.GE.AND P5, PT, R82, 0x781, PT ;  /* 0x000007815200780c */ /* 0x000fe20003fa6270 */
[----:B------:R-:W-:-:S12]  /*6490*/  @!P6 BRA `(.L_x_799) ;  /* 0x000000000004e947 */ /* 0x000fd80003800000 */
[----:B0-----:R1:W-:Y:S02]  /*64a0*/  REDG.E.ADD.F32.FTZ.RN.STRONG.GPU desc[UR26][R40.64+0x1600], R80 ;  /* 0x00160050280079a6 */ /* 0x0013e4000c12f31a */
.L_x_799:
[----:B------:R-:W-:Y:S05]  /*64b0*/  BSYNC.RECONVERGENT B0 ;  /* 0x0000000000007941 */ /* 0x000fea0003800200 */
.L_x_798:
[----:B------:R-:W-:Y:S01]  /*64c0*/  LEA R111, R111, UR24, 0x2 ;  /* 0x000000186f6f7c11 */ /* 0x000fe2000f8e10ff */
[----:B------:R-:W-:Y:S01]  /*64d0*/  VIADD R82, R18, 0x700 ;  /* 0x0000070012527836 */ /* 0x000fe20000000000 */
[-C--:B01----:R-:W-:Y:S01]  /*64e0*/  LEA.HI R80, R112, R18.reuse, RZ, 0x1b ;  /* 0x0000001270507211 */ /* 0x083fe200078fd8ff */
[----:B------:R-:W-:Y:S01]  /*64f0*/  BSSY.RECONVERGENT B0, `(.L_x_800) ;  /* 0x0000007000007945 */ /* 0x000fe20003800200 */
[----:B------:R-:W-:Y:S02]  /*6500*/  IADD3 R112, PT, PT, R18, 0x780, RZ ;  /* 0x0000078012707810 */ /* 0x000fe40007ffe0ff */
[----:B------:R-:W0:Y:S01]  /*6510*/  LDS R111, [R111+0x2890] ;  /* 0x002890006f6f7984 */ /* 0x000e220000000800 */
[----:B------:R-:W-:Y:S02]  /*6520*/  LEA.HI R82, R82, R18, RZ, 0x1b ;  /* 0x0000001252527211 */ /* 0x000fe400078fd8ff */
[----:B------:R-:W-:Y:S01]  /*6530*/  LEA R80, R80, UR24, 0x2 ;  /* 0x0000001850507c11 */ /* 0x000fe2000f8e10ff */
[----:B------:R-:W-:Y:S06]  /*6540*/  @!P2 BRA `(.L_x_801) ;  /* 0x000000000004a947 */ /* 0x000fec0003800000 */
[----:B0-----:R1:W-:Y:S02]  /*6550*/  REDG.E.ADD.F32.FTZ.RN.STRONG.GPU desc[UR26][R40.64+0x1800], R111 ;  /* 0x0018006f280079a6 */ /* 0x0013e4000c12f31a */
.L_x_801:
[----:B------:R-:W-:Y:S05]  /*6560*/  BSYNC.RECONVERGENT B0 ;  /* 0x0000000000007941 */ /* 0x000fea0003800200 */
.L_x_800:
[----:B------:R-:W2:Y:S01]  /*6570*/  LDS R80, [R80+0x2a90] ;  /* 0x002a900050507984 */ /* 0x000ea20000000800 */
[----:B------:R-:W-:Y:S01]  /*6580*/  BSSY.RECONVERGENT B0, `(.L_x_802) ;  /* 0x0000005000007945 */ /* 0x000fe20003800200 */
[----:B01----:R-:W-:Y:S02]  /*6590*/  LEA.HI R111, R112, R18, RZ, 0x1b ;  /* 0x00000012706f7211 */ /* 0x003fe400078fd8ff */
[----:B------:R-:W-:Y:S01]  /*65a0*/  LEA R82, R82, UR24, 0x2 ;  /* 0x0000001852527c11 */ /* 0x000fe2000f8e10ff */
[----:B------:R-:W-:Y:S06]  /*65b0*/  @!P3 BRA `(.L_x_803) ;  /* 0x000000000004b947 */ /* 0x000fec0003800000 */
[----:B--2---:R0:W-:Y:S02]  /*65c0*/  REDG.E.ADD.F32.FTZ.RN.STRONG.GPU desc[UR26][R40.64+0x1a00], R80 ;  /* 0x001a0050280079a6 */ /* 0x0041e4000c12f31a */
.L_x_803:
[----:B------:R-:W-:Y:S05]  /*65d0*/  BSYNC.RECONVERGENT B0 ;  /* 0x0000000000007941 */ /* 0x000fea0003800200 */
.L_x_802:
[----:B------:R-:W1:Y:S01]  /*65e0*/  LDS R82, [R82+0x2c90] ;  /* 0x002c900052527984 */ /* 0x000e620000000800 */
[----:B------:R-:W-:Y:S01]  /*65f0*/  BSSY.RECONVERGENT B0, `(.L_x_804) ;  /* 0x0000004000007945 */ /* 0x000fe20003800200 */
[----:B------:R-:W-:-:S03]  /*6600*/  LEA R111, R111, UR24, 0x2 ;  /* 0x000000186f6f7c11 */ /* 0x000fc6000f8e10ff */
[----:B------:R-:W-:Y:S05]  /*6610*/  @!P4 BRA `(.L_x_805) ;  /* 0x000000000004c947 */ /* 0x000fea0003800000 */
[----:B-1----:R3:W-:Y:S02]  /*6620*/  REDG.E.ADD.F32.FTZ.RN.STRONG.GPU desc[UR26][R40.64+0x1c00], R82 ;  /* 0x001c0052280079a6 */ /* 0x0027e4000c12f31a */
.L_x_805:
[----:B------:R-:W-:Y:S05]  /*6630*/  BSYNC.RECONVERGENT B0 ;  /* 0x0000000000007941 */ /* 0x000fea0003800200 */
.L_x_804:
[----:B------:R-:W4:Y:S01]  /*6640*/  LDS R111, [R111+0x2e90] ;  /* 0x002e90006f6f7984 */ /* 0x000f220000000800 */
[----:B------:R-:W-:Y:S04]  /*6650*/  BSSY.RECONVERGENT B0, `(.L_x_806) ;  /* 0x0000003000007945 */ /* 0x000fe80003800200 */
[----:B------:R-:W-:Y:S05]  /*6660*/  @!P5 BRA `(.L_x_807) ;  /* 0x000000000004d947 */ /* 0x000fea0003800000 */
[----:B----4-:R4:W-:Y:S02]  /*6670*/  REDG.E.ADD.F32.FTZ.RN.STRONG.GPU desc[UR26][R40.64+0x1e00], R111 ;  /* 0x001e006f280079a6 */ /* 0x0109e4000c12f31a */
.L_x_807:
[----:B------:R-:W-:Y:S05]  /*6680*/  BSYNC.RECONVERGENT B0 ;  /* 0x0000000000007941 */ /* 0x000fea0003800200 */
.L_x_806:
[----:B----4-:R-:W4:Y:S04]  /*6690*/  LDL.LU R111, [R1+0x40] ;  /* 0x00004000016f7983 */ /* 0x010f280000300800 */
[----:B-1-3--:R-:W3:Y:S04]  /*66a0*/  LDL.LU R82, [R1+0x44] ;  /* 0x0000440001527983 */ /* 0x00aee80000300800 */
[----:B------:R-:W5:Y:S01]  /*66b0*/  LDL.LU R114, [R1+0x48] ;  /* 0x0000480001727983 */ /* 0x000f620000300800 */
[----:B------:R-:W-:-:S03]  /*66c0*/  FFMA.FTZ R79, R19, R81, R79 ;  /* 0x00000051134f7223 */ /* 0x000fc6000001004f */
[----:B------:R-:W5:Y:S04]  /*66d0*/  LDL.LU R113, [R1+0x4c] ;  /* 0x00004c0001717983 */ /* 0x000f680000300800 */
[----:B------:R-:W5:Y:S01]  /*66e0*/  LDL.LU R112, [R1+0x50] ;  /* 0x0000500001707983 */ /* 0x000f620000300800 */
[----:B------:R-:W-:Y:S01]  /*66f0*/  FADD.FTZ R48, R79, R48 ;  /* 0x000000304f307221 */ /* 0x000fe20000010000 */
[----:B0-2---:R-:W0:Y:S01]  /*6700*/  S2R R80, SR_LANEID ;  /* 0x0000000000507919 */ /* 0x005e220000000000 */
[----:B------:R-:W-:Y:S01]  /*6710*/  FMUL.FTZ R65, R65, R91 ;  /* 0x0000005b41417220 */ /* 0x000fe20000410000 */
[----:B------:R-:W-:Y:S01]  /*6720*/  FMUL.FTZ R66, R66, R92 ;  /* 0x0000005c42427220 */ /* 0x000fe20000410000 */
[----:B------:R-:W-:Y:S01]  /*6730*/  FMUL.FTZ R67, R67, R93 ;  /* 0x0000005d43437220 */ /* 0x000fe20000410000 */
[----:B------:R-:W-:Y:S01]  /*6740*/  FMUL.FTZ R87, R131, R87 ;  /* 0x0000005783577220 */ /* 0x000fe20000410000 */
[----:B------:R-:W1:Y:S04]  /*6750*/  SHFL.DOWN PT, R40, R84, 0x1, 0x1f ;  /* 0x08201f0054287f89 */ /* 0x000e6800000e0000 */
[----:B------:R-:W2:Y:S01]  /*6760*/  SHFL.DOWN PT, R41, R152, 0x1, 0x1f ;  /* 0x08201f0098297f89 */ /* 0x000ea200000e0000 */
[----:B----4-:R-:W-:Y:S01]  /*6770*/  FFMA.FTZ R111, R2, R81, R111 ;  /* 0x00000051026f7223 */ /* 0x010fe2000001006f */
[----:B------:R-:W-:Y:S01]  /*6780*/  FMUL.FTZ R68, R68, R94 ;  /* 0x0000005e44447220 */ /* 0x000fe20000410000 */
[----:B------:R-:W-:Y:S01]  /*6790*/  FMUL.FTZ R69, R69, R95 ;  /* 0x0000005f45457220 */ /* 0x000fe20000410000 */
[----:B------:R-:W-:Y:S01]  /*67a0*/  FMUL.FTZ R70, R70, R96 ;  /* 0x0000006046467220 */ /* 0x000fe20000410000 */
[-C--:B---3--:R-:W-:Y:S01]  /*67b0*/  FFMA.FTZ R82, R3, R42.reuse, R82 ;  /* 0x0000002a03527223 */ /* 0x088fe20000010052 */
[----:B------:R3:W-:Y:S01]  /*67c0*/  STL [R1+0x40], R111 ;  /* 0x0000406f01007387 */ /* 0x0007e20000100800 */
[----:B------:R-:W-:Y:S01]  /*67d0*/  FFMA.FTZ R133, R20, R42, R133 ;  /* 0x0000002a14857223 */ /* 0x000fe20000010085 */
[----:B------:R-:W-:Y:S01]  /*67e0*/  FMUL.FTZ R105, R127, R105 ;  /* 0x000000697f697220 */ /* 0x000fe20000410000 */
[----:B-----5:R-:W-:Y:S01]  /*67f0*/  FFMA.FTZ R114, R4, R86, R114 ;  /* 0x0000005604727223 */ /* 0x020fe20000010072 */
[----:B------:R-:W-:Y:S01]  /*6800*/  FMUL.FTZ R104, R128, R104 ;  /* 0x0000006880687220 */ /* 0x000fe20000410000 */
[----:B0-----:R-:W-:Y:S01]  /*6810*/  ISETP.GT.AND P2, PT, R80, 0x1e, PT ;  /* 0x0000001e5000780c */ /* 0x001fe20003f44270 */
[----:B---3--:R-:W3:Y:S04]  /*6820*/  LDL.LU R111, [R1+0x54] ;  /* 0x00005400016f7983 */ /* 0x008ee80000300800 */
[----:B------:R0:W-:Y:S01]  /*6830*/  STL [R1+0x44], R82 ;  /* 0x0000445201007387 */ /* 0x0001e20000100800 */
[-C--:B------:R-:W-:Y:S01]  /*6840*/  FFMA.FTZ R113, R5, R65.reuse, R113 ;  /* 0x0000004105717223 */ /* 0x080fe20000010071 */
[----:B------:R-:W-:Y:S01]  /*6850*/  FFMA.FTZ R112, R6, R66, R112 ;  /* 0x0000004206707223 */ /* 0x000fe20000010070 */
[----:B------:R-:W-:Y:S01]  /*6860*/  FFMA.FTZ R87, R22, R65, R87 ;  /* 0x0000004116577223 */ /* 0x000fe20000010057 */
[----:B------:R-:W-:Y:S01]  /*6870*/  FFMA.FTZ R105, R26, R69, R105 ;  /* 0x000000451a697223 */ /* 0x000fe20000010069 */
[----:B------:R-:W-:-:S03]  /*6880*/  FFMA.FTZ R104, R25, R68, R104 ;  /* 0x0000004419687223 */ /* 0x000fc60000010068 */
[----:B-1----:R-:W-:Y:S01]  /*6890*/  @!P2 FADD.FTZ R84, R84, R40 ;  /* 0x000000285454a221 */ /* 0x002fe20000010000 */
[----:B--2---:R-:W-:Y:S01]  /*68a0*/  @!P2 FADD.FTZ R152, R152, R41 ;  /* 0x000000299898a221 */ /* 0x004fe20000010000 */
[----:B------:R-:W-:Y:S01]  /*68b0*/  ISETP.GT.AND P2, PT, R80, 0x1d, PT ;  /* 0x0000001d5000780c */ /* 0x000fe20003f44270 */
[----:B0-----:R-:W2:Y:S04]  /*68c0*/  LDL.LU R82, [R1+0x58] ;  /* 0x0000580001527983 */ /* 0x001ea80000300800 */
[----:B------:R-:W4:Y:S04]  /*68d0*/  LDL.LU R81, [R1+0x5c] ;  /* 0x00005c0001517983 */ /* 0x000f280000300800 */
[----:B------:R-:W-:Y:S04]  /*68e0*/  STL [R1+0x48], R114 ;  /* 0x0000487201007387 */ /* 0x000fe80000100800 */
[----:B------:R-:W5:Y:S04]  /*68f0*/  LDL.LU R79, [R1+0x60] ;  /* 0x00006000014f7983 */ /* 0x000f680000300800 */
[----:B------:R-:W-:Y:S04]  /*6900*/  STL [R1+0x4c], R113 ;  /* 0x00004c7101007387 */ /* 0x000fe80000100800 */
[----:B------:R-:W5:Y:S04]  /*6910*/  LDL.LU R65, [R1+0x64] ;  /* 0x0000640001417983 */ /* 0x000f680000300800 */
[----:B------:R-:W-:Y:S04]  /*6920*/  STL [R1+0x50], R112 ;  /* 0x0000507001007387 */ /* 0x000fe80000100800 */
[----:B------:R-:W5:Y:S04]  /*6930*/  LDL.LU R42, [R1+0x68] ;  /* 0x00006800012a7983 */ /* 0x000f680000300800 */
[----:B------:R-:W0:Y:S04]  /*6940*/  SHFL.DOWN PT, R40, R84, 0x2, 0x1f ;  /* 0x08401f0054287f89 */ /* 0x000e2800000e0000 */
[----:B------:R-:W1:Y:S01]  /*6950*/  SHFL.DOWN PT, R41, R152, 0x2, 0x1f ;  /* 0x08401f0098297f89 */ /* 0x000e6200000e0000 */
[----:B0-----:R-:W-:Y:S01]  /*6960*/  @!P2 FADD.FTZ R84, R84, R40 ;  /* 0x000000285454a221 */ /* 0x001fe20000010000 */
[----:B-1----:R-:W-:-:S04]  /*6970*/  @!P2 FADD.FTZ R152, R152, R41 ;  /* 0x000000299898a221 */ /* 0x002fc80000010000 */
[----:B------:R-:W0:Y:S01]  /*6980*/  SHFL.DOWN PT, R40, R84, 0x4, 0x1f ;  /* 0x08801f0054287f89 */ /* 0x000e2200000e0000 */
[----:B------:R-:W-:-:S03]  /*6990*/  ISETP.GT.AND P2, PT, R80, 0x1b, PT ;  /* 0x0000001b5000780c */ /* 0x000fc60003f44270 */
[----:B------:R-:W1:Y:S01]  /*69a0*/  SHFL.DOWN PT, R41, R152, 0x4, 0x1f ;  /* 0x08801f0098297f89 */ /* 0x000e6200000e0000 */
[----:B---3--:R-:W-:-:S05]  /*69b0*/  FFMA.FTZ R111, R7, R67, R111 ;  /* 0x00000043076f7223 */ /* 0x008fca000001006f */
[----:B------:R-:W-:Y:S01]  /*69c0*/  STL [R1+0x54], R111 ;  /* 0x0000546f01007387 */ /* 0x000fe20000100800 */
[----:B--2---:R-:W-:Y:S01]  /*69d0*/  FFMA.FTZ R82, R8, R68, R82 ;  /* 0x0000004408527223 */ /* 0x004fe20000010052 */
[----:B----4-:R-:W-:-:S04]  /*69e0*/  FFMA.FTZ R81, R9, R69, R81 ;  /* 0x0000004509517223 */ /* 0x010fc80000010051 */
[----:B------:R2:W-:Y:S01]  /*69f0*/  STL [R1+0x58], R82 ;  /* 0x0000585201007387 */ /* 0x0005e20000100800 */
[----:B-----5:R-:W-:-:S03]  /*6a00*/  FFMA.FTZ R79, R10, R70, R79 ;  /* 0x000000460a4f7223 */ /* 0x020fc6000001004f */
[----:B--2---:R-:W2:Y:S04]  /*6a10*/  LDL.LU R82, [R1+0x6c] ;  /* 0x00006c0001527983 */ /* 0x004ea80000300800 */
[----:B------:R3:W-:Y:S04]  /*6a20*/  STL [R1+0x5c], R81 ;  /* 0x00005c5101007387 */ /* 0x0007e80000100800 */
[----:B---3--:R-:W3:Y:S04]  /*6a30*/  LDL.LU R81, [R1+0x70] ;  /* 0x0000700001517983 */ /* 0x008ee80000300800 */
[----:B------:R4:W-:Y:S04]  /*6a40*/  STL [R1+0x60], R79 ;  /* 0x0000604f01007387 */ /* 0x0009e80000100800 */
[----:B----4-:R-:W4:Y:S04]  /*6a50*/  LDL.LU R79, [R1+0x74] ;  /* 0x00007400014f7983 */ /* 0x010f280000300800 */
[----:B------:R-:W5:Y:S04]  /*6a60*/  LDL.LU R69, [R1+0x78] ;  /* 0x0000780001457983 */ /* 0x000f680000300800 */
[----:B------:R-:W5:Y:S01]  /*6a70*/  LDL.LU R68, [R1+0x7c] ;  /* 0x00007c0001447983 */ /* 0x000f620000300800 */
[----:B0-----:R-:W-:Y:S01]  /*6a80*/  @!P2 FADD.FTZ R84, R84, R40 ;  /* 0x000000285454a221 */ /* 0x001fe20000010000 */
[----:B-1----:R-:W-:-:S04]  /*6a90*/  @!P2 FADD.FTZ R152, R152, R41 ;  /* 0x000000299898a221 */ /* 0x002fc80000010000 */
[----:B------:R-:W0:Y:S04]  /*6aa0*/  SHFL.DOWN PT, R40, R84, 0x8, 0x1f ;  /* 0x09001f0054287f89 */ /* 0x000e2800000e0000 */
[----:B------:R-:W1:Y:S01]  /*6ab0*/  SHFL.DOWN PT, R41, R152, 0x8, 0x1f ;  /* 0x09001f0098297f89 */ /* 0x000e6200000e0000 */
[----:B------:R-:W-:Y:S01]  /*6ac0*/  ISETP.GT.AND P2, PT, R80, 0x17, PT ;  /* 0x000000175000780c */ /* 0x000fe20003f44270 */
[----:B------:R-:W-:Y:S01]  /*6ad0*/  FMUL.FTZ R88, R130, R88 ;  /* 0x0000005882587220 */ /* 0x000fe20000410000 */
[----:B------:R-:W-:Y:S01]  /*6ae0*/  FMUL.FTZ R89, R129, R89 ;  /* 0x0000005981597220 */ /* 0x000fe20000410000 */
[----:B------:R-:W-:Y:S01]  /*6af0*/  FMUL.FTZ R71, R71, R97 ;  /* 0x0000006147477220 */ /* 0x000fe20000410000 */
[----:B------:R-:W-:Y:S01]  /*6b00*/  FMUL.FTZ R72, R72, R98 ;  /* 0x0000006248487220 */ /* 0x000fe20000410000 */
[----:B------:R-:W-:Y:S01]  /*6b10*/  FFMA.FTZ R88, R23, R66, R88 ;  /* 0x0000004217587223 */ /* 0x000fe20000010058 */
[----:B------:R-:W-:Y:S01]  /*6b20*/  FFMA.FTZ R89, R24, R67, R89 ;  /* 0x0000004318597223 */ /* 0x000fe20000010059 */
[----:B------:R-:W-:Y:S01]  /*6b30*/  FMUL.FTZ R73, R73, R99 ;  /* 0x0000006349497220 */ /* 0x000fe20000410000 */
[----:B------:R-:W-:Y:S01]  /*6b40*/  FMUL.FTZ R74, R74, R100 ;  /* 0x000000644a4a7220 */ /* 0x000fe20000410000 */
[----:B------:R-:W-:Y:S01]  /*6b50*/  FFMA.FTZ R65, R11, R71, R65 ;  /* 0x000000470b417223 */ /* 0x000fe20000010041 */
[----:B------:R-:W-:Y:S01]  /*6b60*/  FMUL.FTZ R75, R75, R101 ;  /* 0x000000654b4b7220 */ /* 0x000fe20000410000 */
[----:B------:R-:W-:-:S02]  /*6b70*/  FFMA.FTZ R42, R12, R72, R42 ;  /* 0x000000480c2a7223 */ /* 0x000fc4000001002a */
[----:B0-----:R-:W-:Y:S01]  /*6b80*/  @!P2 FADD.FTZ R84, R84, R40 ;  /* 0x000000285454a221 */ /* 0x001fe20000010000 */
[----:B-1----:R-:W-:-:S04]  /*6b90*/  @!P2 FADD.FTZ R152, R152, R41 ;  /* 0x000000299898a221 */ /* 0x002fc80000010000 */
[----:B------:R-:W0:Y:S01]  /*6ba0*/  SHFL.DOWN PT, R66, R84, 0x10, 0x1f ;  /* 0x0a001f0054427f89 */ /* 0x000e2200000e0000 */
[----:B------:R-:W-:-:S03]  /*6bb0*/  FMUL.FTZ R76, R76, R102 ;  /* 0x000000664c4c7220 */ /* 0x000fc60000410000 */
[----:B------:R-:W1:Y:S01]  /*6bc0*/  SHFL.DOWN PT, R67, R152, 0x10, 0x1f ;  /* 0x0a001f0098437f89 */ /* 0x000e6200000e0000 */
[----:B------:R-:W-:Y:S01]  /*6bd0*/  FMUL.FTZ R77, R77, R103 ;  /* 0x000000674d4d7220 */ /* 0x000fe20000410000 */
[----:B------:R-:W-:Y:S02]  /*6be0*/  ISETP.NE.AND P2, PT, R80, RZ, PT ;  /* 0x000000ff5000720c */ /* 0x000fe40003f45270 */
[----:B------:R-:W-:Y:S01]  /*6bf0*/  STL [R1+0x64], R65 ;  /* 0x0000644101007387 */ /* 0x000fe20000100800 */
[----:B------:R-:W-:-:S03]  /*6c00*/  FMUL.FTZ R106, R126, R106 ;  /* 0x0000006a7e6a7220 */ /* 0x000fc60000410000 */
[----:B------:R0:W-:Y:S01]  /*6c10*/  STL [R1+0x68], R42 ;  /* 0x0000682a01007387 */ /* 0x0001e20000100800 */
[----:B------:R-:W-:Y:S01]  /*6c20*/  FFMA.FTZ R41, R27, R70, R106 ;  /* 0x000000461b297223 */ /* 0x000fe2000001006a */
[----:B------:R-:W-:Y:S01]  /*6c30*/  FMUL.FTZ R107, R125, R107 ;  /* 0x0000006b7d6b7220 */ /* 0x000fe20000410000 */
[----:B------:R-:W-:Y:S02]  /*6c40*/  FMUL.FTZ R108, R124, R108 ;  /* 0x0000006c7c6c7220 */ /* 0x000fe40000410000 */
[----:B------:R-:W-:Y:S01]  /*6c50*/  FADD.FTZ R46, R41, R46 ;  /* 0x0000002e292e7221 */ /* 0x000fe20000010000 */
[----:B------:R-:W-:Y:S01]  /*6c60*/  FFMA.FTZ R40, R28, R71, R107 ;  /* 0x000000471c287223 */ /* 0x000fe2000001006b */
[----:B------:R-:W-:Y:S01]  /*6c70*/  FFMA.FTZ R41, R29, R72, R108 ;  /* 0x000000481d297223 */ /* 0x000fe2000001006c */
[----:B------:R-:W-:Y:S01]  /*6c80*/  FMUL.FTZ R109, R123, R109 ;  /* 0x0000006d7b6d7220 */ /* 0x000fe20000410000 */
[----:B------:R-:W-:Y:S01]  /*6c90*/  FMUL.FTZ R110, R122, R110 ;  /* 0x0000006e7a6e7220 */ /* 0x000fe20000410000 */
[----:B0-----:R-:W-:Y:S01]  /*6ca0*/  @!P2 SHF.R.U32.HI R42, RZ, 0x2, R18 ;  /* 0x00000002ff2aa819 */ /* 0x001fe20000011612 */
[----:B------:R-:W-:Y:S01]  /*6cb0*/  FADD.FTZ R45, R40, R45 ;  /* 0x0000002d282d7221 */ /* 0x000fe20000010000 */
[----:B------:R-:W-:Y:S01]  /*6cc0*/  FADD.FTZ R44, R41, R44 ;  /* 0x0000002c292c7221 */ /* 0x000fe20000010000 */
[----:B------:R-:W-:Y:S01]  /*6cd0*/  FADD.FTZ R66, R84, R66 ;  /* 0x0000004254427221 */ /* 0x000fe20000010000 */
[----:B------:R-:W-:Y:S01]  /*6ce0*/  @!P2 LOP3.LUT R65, R42, 0xf8, RZ, 0xc0, !PT ;  /* 0x000000f82a41a812 */ /* 0x000fe200078ec0ff */
[----:B------:R-:W-:Y:S01]  /*6cf0*/  FFMA.FTZ R40, R30, R73, R109 ;  /* 0x000000491e287223 */ /* 0x000fe2000001006d */
[----:B-1----:R-:W-:Y:S01]  /*6d00*/  FADD.FTZ R67, R152, R67 ;  /* 0x0000004398437221 */ /* 0x002fe20000010000 */
[----:B------:R-:W-:Y:S01]  /*6d10*/  FFMA.FTZ R41, R31, R74, R110 ;  /* 0x0000004a1f297223 */ /* 0x000fe2000001006e */
[----:B------:R-:W-:Y:S01]  /*6d20*/  FMUL.FTZ R90, R132, R90 ;  /* 0x0000005a845a7220 */ /* 0x000fe20000410000 */
[----:B------:R-:W-:Y:S01]  /*6d30*/  FMUL.FTZ R85, R119, R85 ;  /* 0x0000005577557220 */ /* 0x000fe20000410000 */
[----:B------:R-:W-:Y:S01]  /*6d40*/  FMUL.FTZ R78, R120, R78 ;  /* 0x0000004e784e7220 */ /* 0x000fe20000410000 */
[----:B------:R-:W-:Y:S01]  /*6d50*/  FMUL.FTZ R43, R121, R43 ;  /* 0x0000002b792b7220 */ /* 0x000fe20000410000 */
[----:B------:R-:W-:Y:S01]  /*6d60*/  FADD.FTZ R39, R40, R39 ;  /* 0x0000002728277221 */ /* 0x000fe20000010000 */
[----:B------:R-:W-:Y:S01]  /*6d70*/  FADD.FTZ R38, R41, R38 ;  /* 0x0000002629267221 */ /* 0x000fe20000010000 */
[----:B------:R-:W-:Y:S01]  /*6d80*/  FFMA.FTZ R90, R21, R86, R90 ;  /* 0x00000056155a7223 */ /* 0x000fe2000001005a */
[----:B------:R0:W-:Y:S01]  /*6d90*/  @!P2 STS.64 [R65+UR24+0x3198], R66 ;  /* 0x003198424100a988 */ /* 0x0001e20008000a18 */
        /* <DEDUP_REMOVED lines=14> */
[----:B--2---:R-:W-:-:S05]  /*6e80*/  FFMA.FTZ R82, R13, R73, R82 ;  /* 0x000000490d527223 */ /* 0x004fca0000010052 */
[----:B------:R0:W-:Y:S01]  /*6e90*/  STL [R1+0x6c], R82 ;  /* 0x00006c5201007387 */ /* 0x0001e20000100800 */
[----:B---3--:R-:W-:-:S05]  /*6ea0*/  FFMA.FTZ R81, R14, R74, R81 ;  /* 0x0000004a0e517223 */ /* 0x008fca0000010051 */
[----:B------:R0:W-:Y:S01]  /*6eb0*/  STL [R1+0x70], R81 ;  /* 0x0000705101007387 */ /* 0x0001e20000100800 */
[----:B----4-:R-:W-:Y:S01]  /*6ec0*/  FFMA.FTZ R79, R15, R75, R79 ;  /* 0x0000004b0f4f7223 */ /* 0x010fe2000001004f */
[----:B-----5:R-:W-:-:S04]  /*6ed0*/  FFMA.FTZ R69, R16, R76, R69 ;  /* 0x0000004c10457223 */ /* 0x020fc80000010045 */
[----:B------:R0:W-:Y:S01]  /*6ee0*/  STL [R1+0x74], R79 ;  /* 0x0000744f01007387 */ /* 0x0001e20000100800 */
[----:B------:R-:W-:-:S03]  /*6ef0*/  FFMA.FTZ R68, R17, R77, R68 ;  /* 0x0000004d11447223 */ /* 0x000fc60000010044 */
[----:B------:R0:W-:Y:S04]  /*6f00*/  STL [R1+0x78], R69 ;  /* 0x0000784501007387 */ /* 0x0001e80000100800 */
[----:B------:R0:W-:Y:S01]  /*6f10*/  STL [R1+0x7c], R68 ;  /* 0x00007c4401007387 */ /* 0x0001e20000100800 */
[----:B------:R-:W-:Y:S06]  /*6f20*/  BAR.SYNC.DEFER_BLOCKING 0x0 ;  /* 0x0000000000007b1d */ /* 0x000fec0000010000 */
[----:B------:R-:W-:Y:S05]  /*6f30*/  @P0 BRA `(.L_x_809) ;  /* 0x0000000000500947 */ /* 0x000fea0003800000 */
[----:B------:R-:W-:Y:S01]  /*6f40*/  UISETP.NE.AND UP0, UPT, UR10, UR47, UPT ;  /* 0x0000002f0a00728c */ /* 0x000fe2000bf05270 */
[----:B------:R-:W1:Y:S01]  /*6f50*/  LDS.128 R40, [UR24+0x31a0] ;  /* 0x0031a018ff287984 */ /* 0x000e620008000c00 */
[----:B------:R-:W-:Y:S01]  /*6f60*/  ULEA UR25, UR8, UR24, 0x2 ;  /* 0x0000001808197291 */ /* 0x000fe2000f8e10ff */
[----:B------:R-:W-:Y:S02]  /*6f70*/  ISETP.GT.AND P0, PT, R80, 0xf, PT ;  /* 0x0000000f5000780c */ /* 0x000fe40003f04270 */
[----:B0-----:R-:W0:Y:S01]  /*6f80*/  LDS.64 R68, [UR24+0x31b0] ;  /* 0x0031b018ff447984 */ /* 0x001e220008000a00 */
[----:B------:R-:W-:Y:S02]  /*6f90*/  PLOP3.LUT P2, PT, PT, PT, UP0, 0x80, 0x8 ;  /* 0x000000000008781c */ /* 0x000fe40003f4f008 */
[----:B------:R-:W-:Y:S02]  /*6fa0*/  FSEL R152, R152, R67, P0 ;  /* 0x0000004398987208 */ /* 0x000fe40000000000 */
[----:B------:R-:W-:-:S09]  /*6fb0*/  FSEL R65, R84, R66, P0 ;  /* 0x0000004254417208 */ /* 0x000fd20000000000 */
[----:B------:R-:W2:Y:S04]  /*6fc0*/  @P2 LDS R70, [UR25+0x51e0] ;  /* 0x0051e019ff462984 */ /* 0x000ea80008000800 */
[----:B------:R-:W3:Y:S01]  /*6fd0*/  @P2 LDS R72, [UR25+0x4de0] ;  /* 0x004de019ff482984 */ /* 0x000ee20008000800 */
[----:B-1----:R-:W-:Y:S01]  /*6fe0*/  FADD.FTZ R152, R41, R152 ;  /* 0x0000009829987221 */ /* 0x002fe20000010000 */
[----:B------:R-:W-:-:S03]  /*6ff0*/  FADD.FTZ R65, R40, R65 ;  /* 0x0000004128417221 */ /* 0x000fc60000010000 */
[----:B------:R-:W-:Y:S01]  /*7000*/  FADD.FTZ R152, R43, R152 ;  /* 0x000000982b987221 */ /* 0x000fe20000010000 */
[----:B------:R-:W-:-:S03]  /*7010*/  FADD.FTZ R65, R42, R65 ;  /* 0x000000412a417221 */ /* 0x000fc60000010000 */
[----:B0-----:R-:W-:Y:S01]  /*7020*/  FADD.FTZ R69, R152, R69 ;  /* 0x0000004598457221 */ /* 0x001fe20000010000 */
[----:B------:R-:W-:-:S03]  /*7030*/  FADD.FTZ R65, R65, R68 ;  /* 0x0000004441417221 */ /* 0x000fc60000010000 */
[----:B--2---:R-:W-:Y:S01]  /*7040*/  @P2 FADD.FTZ R69, R69, R70 ;  /* 0x0000004645452221 */ /* 0x004fe20000010000 */
[----:B---3--:R-:W-:-:S04]  /*7050*/  @P2 FADD.FTZ R65, R65, R72 ;  /* 0x0000004841412221 */ /* 0x008fc80000010000 */
[----:B------:R1:W-:Y:S04]  /*7060*/  STS [UR25+0x51e0], R69 ;  /* 0x0051e045ff007988 */ /* 0x0003e80008000819 */
[----:B------:R1:W-:Y:S02]  /*7070*/  STS [UR25+0x4de0], R65 ;  /* 0x004de041ff007988 */ /* 0x0003e40008000819 */
.L_x_809:
[----:B------:R-:W-:Y:S05]  /*7080*/  BSYNC.RECONVERGENT B0 ;  /* 0x0000000000007941 */ /* 0x000fea0003800200 */
.L_x_808:
[----:B------:R-:W-:-:S04]  /*7090*/  UIADD3 UR8, UPT, UPT, UR8, 0x1, URZ ;  /* 0x0000000108087890 */ /* 0x000fc8000fffe0ff */
[----:B------:R-:W-:-:S09]  /*70a0*/  UISETP.GE.AND UP0, UPT, UR8, UR48, UPT ;  /* 0x000000300800728c */ /* 0x000fd2000bf06270 */
[----:B------:R-:W-:Y:S05]  /*70b0*/  BRA.U !UP0, `(.L_x_810) ;  /* 0xffffffbd08647547 */ /* 0x000fea000b83ffff */
.L_x_765:
[----:B------:R-:W2:Y:S01]  /*70c0*/  LDL.LU R76, [R1+0x78] ;  /* 0x00007800014c7983 */ /* 0x000ea20000300800 */
[----:B------:R-:W-:Y:S06]  /*70d0*/  BAR.SYNC.DEFER_BLOCKING 0x0 ;  /* 0x0000000000007b1d */ /* 0x000fec0000010000 */
[----:B------:R-:W3:Y:S01]  /*70e0*/  S2R R5, SR_TID.X ;  /* 0x0000000000057919 */ /* 0x000ee20000002100 */
[----:B------:R-:W-:Y:S01]  /*70f0*/  UIMAD UR22, UR10, -0x800, UR22 ;  /* 0xfffff8000a1678a4 */ /* 0x000fe2000f8e0216 */
[----:B------:R-:W4:Y:S01]  /*7100*/  S2UR UR32, SR_CTAID.X ;  /* 0x00000000002079c3 */ /* 0x000f220000002500 */
[----:B------:R-:W4:Y:S01]  /*7110*/  LDCU.64 UR28, c[0x0][0x4f8] ;  /* 0x00009f00ff1c77ac */ /* 0x000f220008000a00 */
[----:B------:R-:W2:Y:S01]  /*7120*/  LDL.LU R75, [R1+0x7c] ;  /* 0x00007c00014b7983 */ /* 0x000ea20000300800 */
[----:B------:R-:W5:Y:S03]  /*7130*/  LDCU.64 UR30, c[0x0][0x500] ;  /* 0x0000a000ff1e77ac */ /* 0x000f660008000a00 */
[----:B01----:R-:W5:Y:S04]  /*7140*/  LDL.LU R65, [R1+0x54] ;  /* 0x0000540001417983 */ /* 0x003f680000300800 */
[----:B------:R-:W5:Y:S04]  /*7150*/  LDL.LU R66, [R1+0x50] ;  /* 0x0000500001427983 */ /* 0x000f680000300800 */
[----:B------:R-:W4:Y:S04]  /*7160*/  LDL.LU R74, [R1+0x70] ;  /* 0x00007000014a7983 */ /* 0x000f280000300800 */
[----:B------:R-:W4:Y:S04]  /*7170*/  LDL.LU R73, [R1+0x74] ;  /* 0x0000740001497983 */ /* 0x000f280000300800 */
[----:B------:R-:W3:Y:S04]  /*7180*/  LDL.LU R40, [R1+0x44] ;  /* 0x0000440001287983 */ /* 0x000ee80000300800 */
[----:B------:R-:W3:Y:S04]  /*7190*/  LDL.LU R41, [R1+0x40] ;  /* 0x0000400001297983 */ /* 0x000ee80000300800 */
[----:B------:R-:W3:Y:S04]  /*71a0*/  LDL.LU R42, [R1+0x4c] ;  /* 0x00004c00012a7983 */ /* 0x000ee80000300800 */
[----:B------:R-:W3:Y:S04]  /*71b0*/  LDL.LU R43, [R1+0x48] ;  /* 0x00004800012b7983 */ /* 0x000ee80000300800 */
[----:B------:R-:W5:Y:S04]  /*71c0*/  LDL.LU R72, [R1+0x68] ;  /* 0x0000680001487983 */ /* 0x000f680000300800 */
[----:B------:R-:W5:Y:S04]  /*71d0*/  LDL.LU R71, [R1+0x6c] ;  /* 0x00006c0001477983 */ /* 0x000f680000300800 */
        /* <DEDUP_REMOVED lines=28> */
[----:B----4-:R-:W-:-:S03]  /*73a0*/  F2FP.BF16.F32.PACK_AB R3, R74, R73 ;  /* 0x000000494a03723e */ /* 0x010fc600000010ff */
[----:B------:R-:W4:Y:S01]  /*73b0*/  LDL.LU R74, [R1+0xe8] ;  /* 0x0000e800014a7983 */ /* 0x000f220000300800 */
[C---:B------:R-:W-:Y:S02]  /*73c0*/  PRMT R7, R3.reuse, 0x7610, R7 ;  /* 0x0000761003077816 */ /* 0x040fe40000000007 */
[----:B------:R-:W-:Y:S01]  /*73d0*/  PRMT R8, R3, 0x7632, R8 ;  /* 0x0000763203087816 */ /* 0x000fe20000000008 */
[----:B------:R-:W4:Y:S01]  /*73e0*/  LDL.LU R73, [R1+0xe4] ;  /* 0x0000e40001497983 */ /* 0x000f220000300800 */
[----:B-----5:R-:W-:-:S03]  /*73f0*/  F2FP.BF16.F32.PACK_AB R2, R72, R71 ;  /* 0x000000474802723e */ /* 0x020fc600000010ff */
[----:B------:R-:W5:Y:S01]  /*7400*/  LDL.LU R72, [R1+0xe0] ;  /* 0x0000e00001487983 */ /* 0x000f620000300800 */
[C---:B------:R-:W-:Y:S02]  /*7410*/  PRMT R9, R2.reuse, 0x7610, R9 ;  /* 0x0000761002097816 */ /* 0x040fe40000000009 */
[----:B------:R-:W-:Y:S01]  /*7420*/  PRMT R10, R2, 0x7632, R10 ;  /* 0x00007632020a7816 */ /* 0x000fe2000000000a */
[----:B------:R-:W5:Y:S01]  /*7430*/  LDL.LU R71, [R1+0xdc] ;  /* 0x0000dc0001477983 */ /* 0x000f620000300800 */
[----:B---3--:R-:W-:-:S03]  /*7440*/  F2FP.BF16.F32.PACK_AB R3, R70, R69 ;  /* 0x000000454603723e */ /* 0x008fc600000010ff */
[----:B------:R-:W3:Y:S01]  /*7450*/  LDL.LU R70, [R1+0xd8] ;  /* 0x0000d80001467983 */ /* 0x000ee20000300800 */
[C---:B------:R-:W-:Y:S02]  /*7460*/  PRMT R11, R3.reuse, 0x7610, R11 ;  /* 0x00007610030b7816 */ /* 0x040fe4000000000b */
[----:B------:R-:W-:Y:S01]  /*7470*/  F2FP.BF16.F32.PACK_AB R2, R68, R67 ;  /* 0x000000434402723e */ /* 0x000fe200000010ff */
[----:B------:R-:W3:Y:S04]  /*7480*/  LDL.LU R69, [R1+0xd4] ;  /* 0x0000d40001457983 */ /* 0x000ee80000300800 */
[----:B------:R0:W-:Y:S04]  /*7490*/  STS.U16 [R96], R4 ;  /* 0x0000000460007388 */ /* 0x0001e80000000400 */
[----:B------:R1:W-:Y:S04]  /*74a0*/  STS.U16 [R95+0x2], R6 ;  /* 0x000002065f007388 */ /* 0x0003e80000000400 */
[----:B------:R-:W3:Y:S01]  /*74b0*/  LDL.LU R68, [R1+0xd0] ;  /* 0x0000d00001447983 */ /* 0x000ee20000300800 */
[----:B0-----:R-:W-:-:S02]  /*74c0*/  PRMT R4, R3, 0x7632, R4 ;  /* 0x0000763203047816 */ /* 0x001fc40000000004 */
[----:B------:R-:W-:Y:S01]  /*74d0*/  F2FP.BF16.F32.PACK_AB R3, R66, R65 ;  /* 0x000000414203723e */ /* 0x000fe200000010ff */
[----:B------:R0:W-:Y:S01]  /*74e0*/  STS.U16 [R94+0x4], R7 ;  /* 0x000004075e007388 */ /* 0x0001e20000000400 */
[C---:B-1----:R-:W-:Y:S02]  /*74f0*/  PRMT R6, R2.reuse, 0x7610, R6 ;  /* 0x0000761002067816 */ /* 0x042fe40000000006 */
[----:B------:R-:W-:Y:S01]  /*7500*/  PRMT R12, R3, 0x7632, R12 ;  /* 0x00007632030c7816 */ /* 0x000fe2000000000c */
[----:B------:R1:W-:Y:S04]  /*7510*/  STS.U16 [R93+0x6], R8 ;  /* 0x000006085d007388 */ /* 0x0003e80000000400 */
[----:B------:R-:W3:Y:S01]  /*7520*/  LDL.LU R67, [R1+0xcc] ;  /* 0x0000cc0001437983 */ /* 0x000ee20000300800 */
[----:B0-----:R-:W-:-:S02]  /*7530*/  PRMT R7, R2, 0x7632, R7 ;  /* 0x0000763202077816 */ /* 0x001fc40000000007 */
[----:B------:R-:W-:Y:S01]  /*7540*/  F2FP.BF16.F32.PACK_AB R2, R43, R42 ;  /* 0x0000002a2b02723e */ /* 0x000fe200000010ff */
[----:B------:R-:W3:Y:S01]  /*7550*/  LDL.LU R66, [R1+0xc8] ;  /* 0x0000c80001427983 */ /* 0x000ee20000300800 */
[----:B-1----:R-:W-:Y:S02]  /*7560*/  PRMT R8, R3, 0x7610, R8 ;  /* 0x0000761003087816 */ /* 0x002fe40000000008 */
[----:B------:R-:W-:Y:S01]  /*7570*/  F2FP.BF16.F32.PACK_AB R3, R41, R40 ;  /* 0x000000282903723e */ /* 0x000fe200000010ff */
[----:B------:R-:W3:Y:S04]  /*7580*/  LDL.LU R42, [R1+0xc4] ;  /* 0x0000c400012a7983 */ /* 0x000ee80000300800 */
[----:B------:R-:W3:Y:S01]  /*7590*/  LDL.LU R40, [R1+0xc0] ;  /* 0x0000c00001287983 */ /* 0x000ee20000300800 */
[----:B------:R-:W-:-:S03]  /*75a0*/  ISETP.NE.AND P0, PT, R5, RZ, PT ;  /* 0x000000ff0500720c */ /* 0x000fc60003f05270 */
[----:B------:R0:W-:Y:S01]  /*75b0*/  STS.U16 [R92+0x8], R9 ;  /* 0x000008095c007388 */ /* 0x0001e20000000400 */
[----:B------:R-:W-:-:S03]  /*75c0*/  UIADD3 UR22, UPT, UPT, UR22, 0x800, URZ ;  /* 0x0000080016167890 */ /* 0x000fc6000fffe0ff */
[----:B------:R-:W-:Y:S04]  /*75d0*/  STS.U16 [R91+0xa], R10 ;  /* 0x00000a0a5b007388 */ /* 0x000fe80000000400 */
[----:B------:R-:W-:Y:S01]  /*75e0*/  STS.U16 [R90+0xc], R11 ;  /* 0x00000c0b5a007388 */ /* 0x000fe20000000400 */
[----:B0-----:R-:W-:-:S03]  /*75f0*/  PRMT R9, R2, 0x7632, R9 ;  /* 0x0000763202097816 */ /* 0x001fc60000000009 */
[----:B------:R0:W-:Y:S04]  /*7600*/  STS.U16 [R89+0xe], R4 ;  /* 0x00000e0459007388 */ /* 0x0001e80000000400 */
[----:B------:R-:W-:Y:S04]  /*7610*/  STS.U16 [R88+0x10], R6 ;  /* 0x0000100658007388 */ /* 0x000fe80000000400 */
[----:B------:R-:W-:Y:S01]  /*7620*/  STS.U16 [R87+0x12], R7 ;  /* 0x0000120757007388 */ /* 0x000fe20000000400 */
[----:B0-----:R-:W-:-:S03]  /*7630*/  PRMT R4, R3, 0x7632, R4 ;  /* 0x0000763203047816 */ /* 0x001fc60000000004 */
[----:B------:R-:W-:Y:S01]  /*7640*/  STS.U16 [R86+0x14], R8 ;  /* 0x0000140856007388 */ /* 0x000fe20000000400 */
[----:B------:R-:W-:-:S03]  /*7650*/  IMAD.U32 R10, RZ, RZ, UR22 ;  /* 0x00000016ff0a7e24 */ /* 0x000fc6000f8e00ff */
        /* <DEDUP_REMOVED lines=8> */
[----:B------:R-:W-:Y:S01]  /*76e0*/  LDS.U16 R13, [R77+0x80] ;  /* 0x000080004d0d7984 */ /* 0x000fe20000000400 */
[----:B------:R-:W1:Y:S01]  /*76f0*/  S2UR UR8, SR_CTAID.Y ;  /* 0x00000000000879c3 */ /* 0x000e620000002600 */
[----:B------:R-:W-:-:S04]  /*7700*/  ULEA UR22, UR10, 0xfffff800, 0xb ;  /* 0xfffff8000a167891 */ /* 0x000fc8000f8e58ff */
[----:B------:R-:W-:-:S04]  /*7710*/  USHF.R.S32.HI UR23, URZ, 0x1f, UR22 ;  /* 0x0000001fff177899 */ /* 0x000fc80008011416 */
[----:B------:R-:W-:Y:S01]  /*7720*/  UIMAD.WIDE.U32 UR12, UR32, UR28, UR22 ;  /* 0x0000001c200c72a5 */ /* 0x000fe2000f8e0016 */
[----:B0-----:R-:W-:-:S03]  /*7730*/  LOP3.LUT R4, R5, 0x1f, RZ, 0xc0, !PT ;  /* 0x0000001f05047812 */ /* 0x001fc600078ec0ff */
[----:B------:R-:W-:Y:S01]  /*7740*/  UIMAD UR13, UR32, UR29, UR13 ;  /* 0x0000001d200d72a4 */ /* 0x000fe2000f8e020d */
[----:B------:R-:W0:Y:S01]  /*7750*/  LDCU.64 UR28, c[0x0][0x550] ;  /* 0x0000aa00ff1c77ac */ /* 0x000e220008000a00 */
[----:B------:R-:W-:Y:S01]  /*7760*/  LOP3.LUT R9, R4, 0x3e00, R83, 0xf8, !PT ;  /* 0x00003e0004097812 */ /* 0x000fe200078ef853 */
[----:B-1----:R-:W-:Y:S02]  /*7770*/  UIMAD UR21, UR8, UR31, URZ ;  /* 0x0000001f081572a4 */ /* 0x002fe4000f8e02ff */
[----:B------:R-:W-:-:S04]  /*7780*/  UIMAD.WIDE.U32 UR12, UR8, UR30, UR12 ;  /* 0x0000001e080c72a5 */ /* 0x000fc8000f8e000c */
[----:B------:R-:W-:Y:S02]  /*7790*/  MOV R8, UR21 ;  /* 0x0000001500087c02 */ /* 0x000fe40008000f00 */
[----:B------:R-:W-:-:S04]  /*77a0*/  IADD3 R3, P1, PT, R9, UR12, RZ ;  /* 0x0000000c09037c10 */ /* 0x000fc8000ff3e0ff */
[----:B------:R-:W-:Y:S01]  /*77b0*/  IADD3.X R8, PT, PT, R8, UR13, RZ, P1, !PT ;  /* 0x0000000d08087c10 */ /* 0x000fe20008ffe4ff */
[----:B------:R-:W1:Y:S01]  /*77c0*/  LDCU.64 UR12, c[0x0][0x518] ;  /* 0x0000a300ff0c77ac */ /* 0x000e620008000a00 */
[----:B0-----:R-:W-:-:S04]  /*77d0*/  LEA R2, P4, R3, UR28, 0x1 ;  /* 0x0000001c03027c11 */ /* 0x001fc8000f8808ff */
[----:B------:R-:W-:Y:S01]  /*77e0*/  LEA.HI.X R3, R3, UR29, R8, 0x1, P4 ;  /* 0x0000001d03037c11 */ /* 0x000fe2000a0f0c08 */
[----:B------:R-:W0:Y:S01]  /*77f0*/  LDCU.64 UR28, c[0x0][0x560] ;  /* 0x0000ac00ff1c77ac */ /* 0x000e220008000a00 */
[----:B--2---:R-:W-:Y:S04]  /*7800*/  LDS.U16 R15, [R76+0xc0] ;  /* 0x0000c0004c0f7984 */ /* 0x004fe80000000400 */
[----:B------:R-:W-:Y:S04]  /*7810*/  LDS.U16 R17, [R75+0x100] ;  /* 0x000100004b117984 */ /* 0x000fe80000000400 */
[----:B----4-:R-:W-:Y:S04]  /*7820*/  LDS.U16 R19, [R74+0x140] ;  /* 0x000140004a137984 */ /* 0x010fe80000000400 */
[----:B------:R-:W-:Y:S04]  /*7830*/  LDS.U16 R21, [R73+0x180] ;  /* 0x0001800049157984 */ /* 0x000fe80000000400 */
[----:B-----5:R-:W-:Y:S04]  /*7840*/  LDS.U16 R23, [R72+0x1c0] ;  /* 0x0001c00048177984 */ /* 0x020fe80000000400 */
        /* <DEDUP_REMOVED lines=45> */
[----:B------:R-:W-:Y:S02]  /*7b20*/  PRMT R8, R6, 0x7610, R8 ;  /* 0x0000761006087816 */ /* 0x000fe40000000008 */
[----:B--2---:R-:W-:Y:S02]  /*7b30*/  F2FP.BF16.F32.PACK_AB R3, R38, R37 ;  /* 0x000000252603723e */ /* 0x004fe400000010ff */
        /* <DEDUP_REMOVED lines=55> */
[----:B------:R-:W1:Y:S01]  /*7eb0*/  LDS R6, [UR24+0x1080] ;  /* 0x00108018ff067984 */ /* 0x000e620008000800 */
[----:B------:R-:W5:Y:S01]  /*7ec0*/  LDCU.64 UR24, c[0x0][0x520] ;  /* 0x0000a400ff1877ac */ /* 0x000f620008000a00 */
[----:B------:R-:W-:Y:S01]  /*7ed0*/  UIMAD UR13, UR32, UR13, UR23 ;  /* 0x0000000d200d72a4 */ /* 0x000fe2000f8e0217 */
[----:B------:R-:W-:-:S03]  /*7ee0*/  UMOV UR12, UR22 ;  /* 0x00000016000c7c82 */ /* 0x000fc60008000000 */
[----:B-----5:R-:W-:-:S04]  /*7ef0*/  UIMAD.WIDE.U32 UR12, UR8, UR24, UR12 ;  /* 0x00000018080c72a5 */ /* 0x020fc8000f8e000c */
[----:B------:R-:W-:Y:S02]  /*7f00*/  UIMAD UR13, UR8, UR25, UR13 ;  /* 0x00000019080d72a4 */ /* 0x000fe4000f8e020d */
[----:B---3--:R-:W-:-:S04]  /*7f10*/  IADD3 R3, P0, PT, R9, UR12, RZ ;  /* 0x0000000c09037c10 */ /* 0x008fc8000ff1e0ff */
[----:B0-----:R-:W-:Y:S01]  /*7f20*/  LEA R2, P3, R3, UR28, 0x1 ;  /* 0x0000001c03027c11 */ /* 0x001fe2000f8608ff */
[----:B----4-:R-:W-:Y:S01]  /*7f30*/  IMAD.X R8, RZ, RZ, UR13, P0 ;  /* 0x0000000dff087e24 */ /* 0x010fe200080e06ff */
[-C--:B-1----:R-:W-:Y:S02]  /*7f40*/  ISETP.GE.AND P2, PT, R9, R6.reuse, PT ;  /* 0x000000060900720c */ /* 0x082fe40003f46270 */
[-C--:B------:R-:W-:Y:S02]  /*7f50*/  ISETP.GE.AND P1, PT, R63, R6.reuse, PT ;  /* 0x000000063f00720c */ /* 0x080fe40003f26270 */
[----:B------:R-:W-:Y:S02]  /*7f60*/  LEA.HI.X R3, R3, UR29, R8, 0x1, P3 ;  /* 0x0000001d03037c11 */ /* 0x000fe400098f0c08 */
[-C--:B------:R-:W-:Y:S02]  /*7f70*/  ISETP.GE.AND P0, PT, R62, R6.reuse, PT ;  /* 0x000000063e00720c */ /* 0x080fe40003f06270 */
[----:B------:R-:W-:-:S02]  /*7f80*/  ISETP.GE.AND P4, PT, R61, R6, PT ;  /* 0x000000063d00720c */ /* 0x000fc40003f86270 */
[-C--:B------:R-:W-:Y:S02]  /*7f90*/  ISETP.GE.AND P6, PT, R60, R6.reuse, PT ;  /* 0x000000063c00720c */ /* 0x080fe40003fc6270 */
[-C--:B------:R-:W-:Y:S01]  /*7fa0*/  ISETP.GE.AND P5, PT, R59, R6.reuse, PT ;  /* 0x000000063b00720c */ /* 0x080fe20003fa6270 */
        /* <DEDUP_REMOVED lines=24> */
[----:B------:R-:W-:Y:S01]  /*8130*/  @!P2 STG.E.U16 desc[UR26][R2.64+0x380], R43 ;  /* 0x0003802b0200a986 */ /* 0x000fe2000c10151a */
[----:B--2---:R-:W-:-:S04]  /*8140*/  FADD.FTZ R35, R35, R12 ;  /* 0x0000000c23237221 */ /* 0x004fc80000010000 */
        /* <DEDUP_REMOVED lines=12> */
[----:B------:R-:W-:Y:S01]  /*8210*/  FADD.FTZ R164, R161, R164 ;  /* 0x000000a4a1a47221 */ /* 0x000fe20000010000 */
[----:B------:R0:W-:Y:S03]  /*8220*/  @!P1 STG.E.U16 desc[UR26][R2.64+0x3c0], R65 ;  /* 0x0003c04102009986 */ /* 0x0001e6000c10151a */
[----:B------:R-:W-:-:S04]  /*8230*/  FADD.FTZ R165, R164, R165 ;  /* 0x000000a5a4a57221 */ /* 0x000fc80000010000 */
[----:B0-----:R-:W-:Y:S01]  /*8240*/  FADD.FTZ R2, R165, R48 ;  /* 0x00000030a5027221 */ /* 0x001fe20000010000 */
[----:B------:R-:W-:-:S04]  /*8250*/  UIADD3 UR19, UP0, UPT, UR19, -0x1000, URZ ;  /* 0xfffff00013137890 */ /* 0x000fc8000ff1e0ff */
[----:B------:R0:W-:Y:S01]  /*8260*/  STL [R1+0x100], R2 ;  /* 0x0001000201007387 */ /* 0x0001e20000100800 */
        /* <DEDUP_REMOVED lines=10> */
[----:B0-----:R-:W-:Y:S10]  /*8310*/  BRA.U UP0, `(.L_x_811) ;  /* 0xffffff8500487547 */ /* 0x001ff4000b83ffff */
.L_x_764:
        /* <DEDUP_REMOVED lines=41> */
[----:B------:R-:W-:Y:S01]  /*85b0*/  IMAD.U32 R2, RZ, RZ, UR4 ;  /* 0x00000004ff027e24 */ /* 0x000fe2000f8e00ff */
[----:B------:R-:W-:Y:S02]  /*85c0*/  MOV R3, UR5 ;  /* 0x0000000500037c02 */ /* 0x000fe40008000f00 */
[----:B--2---:R-:W-:-:S05]  /*85d0*/  FADD.FTZ R5, R0, R5 ;  /* 0x0000000500057221 */ /* 0x004fca0000010000 */
[----:B------:R2:W-:Y:S02]  /*85e0*/  REDG.E.ADD.F32.FTZ.RN.STRONG.GPU desc[UR26][R2.64], R5 ;  /* 0x00000005020079a6 */ /* 0x0005e4000c12f31a */
.L_x_813:
[----:B------:R-:W-:Y:S05]  /*85f0*/  BSYNC.RECONVERGENT B0 ;  /* 0x0000000000007941 */ /* 0x000fea0003800200 */
.L_x_812:
        /* <DEDUP_REMOVED lines=43> */
.L_x_815:
[----:B------:R-:W-:Y:S05]  /*88b0*/  BSYNC.RECONVERGENT B0 ;  /* 0x0000000000007941 */ /* 0x000fea0003800200 */
.L_x_814:
        /* <DEDUP_REMOVED lines=12> */
[----:B------:R-:W4:Y:S01]  /*8980*/  LDCU.64 UR20, c[0x0][0x4f0] ;  /* 0x00009e00ff1477ac */ /* 0x000f220008000a00 */
[----:B------:R-:W0:Y:S01]  /*8990*/  LDCU.64 UR22, c[0x0][0x540] ;  /* 0x0000a800ff1677ac */ /* 0x000e220008000a00 */
[----:B------:R-:W-:-:S02]  /*89a0*/  UIMAD UR8, UR8, UR13, UR7 ;  /* 0x0000000d080872a4 */ /* 0x000fc4000f8e0207 */
[----:B---3--:R-:W-:-:S12]  /*89b0*/  ULEA UR10, UR14, UR10, 0x18 ;  /* 0x0000000a0e0a7291 */ /* 0x008fd8000f8ec0ff */
.L_x_817:
[----:B------:R-:W-:Y:S01]  /*89c0*/  LEA R0, R11, UR10, 0x2 ;  /* 0x0000000a0b007c11 */ /* 0x000fe2000f8e10ff */
[----:B0--3--:R-:W-:Y:S01]  /*89d0*/  IMAD.U32 R4, RZ, RZ, UR6 ;  /* 0x00000006ff047e24 */ /* 0x009fe2000f8e00ff */
[----:B-12---:R-:W-:Y:S01]  /*89e0*/  MOV R5, UR7 ;  /* 0x0000000700057c02 */ /* 0x006fe20008000f00 */
        /* <DEDUP_REMOVED lines=9> */
[----:B----4-:R-:W-:Y:S02]  /*8a80*/  IMAD R10, R5, UR20, RZ ;  /* 0x00000014050a7c24 */ /* 0x010fe4000f8e02ff */
[----:B------:R-:W-:-:S04]  /*8a90*/  IMAD.WIDE.U32 R2, R11, UR16, R2 ;  /* 0x000000100b027c25 */ /* 0x000fc8000f8e0002 */
[C---:B------:R-:W-:Y:S01]  /*8aa0*/  IMAD R5, R11.reuse, UR17, R4 ;  /* 0x000000110b057c24 */ /* 0x040fe2000f8e0204 */
[C---:B------:R-:W-:Y:S01]  /*8ab0*/  LEA R4, P0, R2.reuse, UR18, 0x2 ;  /* 0x0000001202047c11 */ /* 0x040fe2000f8010ff */
        /* <DEDUP_REMOVED lines=14> */
.L_x_816:
[----:B------:R-:W-:Y:S05]  /*8ba0*/  EXIT ;  /* 0x000000000000794d */ /* 0x000fea0003800000 */
.L_x_770:
[----:B------:R-:W-:Y:S02]  /*8bb0*/  HFMA2 R87, -RZ, RZ, 0, 5.9604644775390625e-08 ;  /* 0x00000001ff577431 */ /* 0x000fe400000001ff */
[----:B------:R-:W-:Y:S01]  /*8bc0*/  IMAD.MOV.U32 R86, RZ, RZ, RZ ;  /* 0x000000ffff567224 */ /* 0x000fe200078e00ff */
[----:B------:R-:W-:Y:S01]  /*8bd0*/  MOV R154, 0xffffffff ;  /* 0xffffffff009a7802 */ /* 0x000fe20000000f00 */
[----:B------:R-:W-:-:S07]  /*8be0*/  IMAD.MOV.U32 R163, RZ, RZ, R157 ;  /* 0x000000ffffa37224 */ /* 0x000fce00078e009d */
[----:B-1---5:R-:W-:Y:S05]  /*8bf0*/  WARPSYNC.COLLECTIVE R154, `(.L_x_818) ;  /* 0x000000009a087348 */ /* 0x022fea0003c00000 */
[----:B------:R0:W2:Y:S02]  /*8c00*/  SHFL.UP P6, R86, R163, R87, R86 ;  /* 0x04000057a3567389 */ /* 0x0000a400000c0056 */
[----:B012--5:R-:W-:Y:S05]  /*8c10*/  ENDCOLLECTIVE ;  /* 0x000000000000791b */ /* 0x027fea0003800000 */
.L_x_818:
[----:B------:R-:W-:Y:S01]  /*8c20*/  MOV R163, R153 ;  /* 0x0000009900a37202 */ /* 0x000fe20000000f00 */
[----:B------:R-:W-:Y:S02]  /*8c30*/  IMAD.MOV.U32 R156, RZ, RZ, R86 ;  /* 0x000000ffff9c7224 */ /* 0x000fe400078e0056 */
[----:B------:R-:W-:-:S07]  /*8c40*/  IMAD.MOV.U32 R86, RZ, RZ, RZ ;  /* 0x000000ffff567224 */ /* 0x000fce00078e00ff */
[----:B------:R-:W-:Y:S05]  /*8c50*/  WARPSYNC.COLLECTIVE R154, `(.L_x_819) ;  /* 0x000000009a087348 */ /* 0x000fea0003c00000 */
[----:B------:R0:W1:Y:S02]  /*8c60*/  SHFL.UP P6, R86, R163, R87, R86 ;  /* 0x04000057a3567389 */ /* 0x00006400000c0056 */
[----:B01----:R-:W-:Y:S05]  /*8c70*/  ENDCOLLECTIVE ;  /* 0x000000000000791b */ /* 0x003fea0003800000 */
.L_x_819:
[----:B------:R-:W-:Y:S02]  /*8c80*/  IMAD.MOV.U32 R87, RZ, RZ, 0x2 ;  /* 0x00000002ff577424 */ /* 0x000fe400078e00ff */
[C---:B------:R-:W-:Y:S01]  /*8c90*/  FFMA.FTZ R162, R157.reuse, R86, R153 ;  /* 0x000000569da27223 */ /* 0x040fe20000010099 */
[----:B------:R-:W-:Y:S01]  /*8ca0*/  @P5 FMUL.FTZ R157, R157, R156 ;  /* 0x0000009c9d9d5220 */ /* 0x000fe20000410000 */
[----:B------:R-:W-:-:S03]  /*8cb0*/  HFMA2 R86, -RZ, RZ, 0, 0 ;  /* 0x00000000ff567431 */ /* 0x000fc600000001ff */
[----:B------:R-:W-:Y:S02]  /*8cc0*/  FSEL R156, R153, R162, !P5 ;  /* 0x000000a2999c7208 */ /* 0x000fe40006800000 */
[----:B------:R-:W-:-:S07]  /*8cd0*/  MOV R163, R157 ;  /* 0x0000009d00a37202 */ /* 0x000fce0000000f00 */
[----:B------:R-:W-:Y:S05]  /*8ce0*/  WARPSYNC.COLLECTIVE R154, `(.L_x_820) ;  /* 0x000000009a087348 */ /* 0x000fea0003c00000 */
[----:B------:R0:W1:Y:S02]  /*8cf0*/  SHFL.UP P6, R86, R163, R87, R86 ;  /* 0x04000057a3567389 */ /* 0x00006400000c0056 */
[----:B01----:R-:W-:Y:S05]  /*8d00*/  ENDCOLLECTIVE ;  /* 0x000000000000791b */ /* 0x003fea0003800000 */
.L_x_820:
[----:B------:R-:W-:Y:S01]  /*8d10*/  MOV R163, R156 ;  /* 0x0000009c00a37202 */ /* 0x000fe20000000f00 */
[----:B------:R-:W-:Y:S02]  /*8d20*/  IMAD.MOV.U32 R153, RZ, RZ, R86 ;  /* 0x000000ffff997224 */ /* 0x000fe400078e0056 */
[----:B------:R-:W-:-:S07]  /*8d30*/  IMAD.MOV.U32 R86, RZ, RZ, RZ ;  /* 0x000000ffff567224 */ /* 0x000fce00078e00ff */
[----:B------:R-:W-:Y:S05]  /*8d40*/  WARPSYNC.COLLECTIVE R154, `(.L_x_821) ;  /* 0x000000009a087348 */ /* 0x000fea0003c00000 */
[----:B------:R0:W1:Y:S02]  /*8d50*/  SHFL.UP P6, R86, R163, R87, R86 ;  /* 0x04000057a3567389 */ /* 0x00006400000c0056 */
[----:B01----:R-:W-:Y:S05]  /*8d60*/  ENDCOLLECTIVE ;  /* 0x000000000000791b */ /* 0x003fea0003800000 */
.L_x_821:
[----:B------:R-:W-:Y:S02]  /*8d70*/  IMAD.MOV.U32 R87, RZ, RZ, 0x4 ;  /* 0x00000004ff577424 */ /* 0x000fe400078e00ff */
        /* <DEDUP_REMOVED lines=8> */
.L_x_822:
[----:B------:R-:W-:Y:S01]  /*8e00*/  MOV R163, R156 ;  /* 0x0000009c00a37202 */ /* 0x000fe20000000f00 */
[----:B------:R-:W-:Y:S02]  /*8e10*/  IMAD.MOV.U32 R153, RZ, RZ, R86 ;  /* 0x000000ffff997224 */ /* 0x000fe400078e0056 */
[----:B------:R-:W-:-:S07]  /*8e20*/  IMAD.MOV.U32 R86, RZ, RZ, RZ ;  /* 0x000000ffff567224 */ /* 0x000fce00078e00ff */
[----:B------:R-:W-:Y:S05]  /*8e30*/  WARPSYNC.COLLECTIVE R154, `(.L_x_823) ;  /* 0x000000009a087348 */ /* 0x000fea0003c00000 */
[----:B------:R0:W1:Y:S02]  /*8e40*/  SHFL.UP P6, R86, R163, R87, R86 ;  /* 0x04000057a3567389 */ /* 0x00006400000c0056 */
[----:B01----:R-:W-:Y:S05]  /*8e50*/  ENDCOLLECTIVE ;  /* 0x000000000000791b */ /* 0x003fea0003800000 */
.L_x_823:
        /* <DEDUP_REMOVED lines=9> */
.L_x_824:
[----:B------:R-:W-:Y:S01]  /*8ef0*/  MOV R163, R156 ;  /* 0x0000009c00a37202 */ /* 0x000fe20000000f00 */
[----:B------:R-:W-:Y:S02]  /*8f00*/  IMAD.MOV.U32 R153, RZ, RZ, R86 ;  /* 0x000000ffff997224 */ /* 0x000fe400078e0056 */
[----:B------:R-:W-:-:S07]  /*8f10*/  IMAD.MOV.U32 R86, RZ, RZ, RZ ;  /* 0x000000ffff567224 */ /* 0x000fce00078e00ff */
[----:B------:R-:W-:Y:S05]  /*8f20*/  WARPSYNC.COLLECTIVE R154, `(.L_x_825) ;  /* 0x000000009a087348 */ /* 0x000fea0003c00000 */
[----:B------:R0:W1:Y:S02]  /*8f30*/  SHFL.UP P6, R86, R163, R87, R86 ;  /* 0x04000057a3567389 */ /* 0x00006400000c0056 */
[----:B01----:R-:W-:Y:S05]  /*8f40*/  ENDCOLLECTIVE ;  /* 0x000000000000791b */ /* 0x003fea0003800000 */
.L_x_825:
        /* <DEDUP_REMOVED lines=9> */
.L_x_826:
[----:B------:R-:W-:Y:S01]  /*8fe0*/  MOV R163, R156 ;  /* 0x0000009c00a37202 */ /* 0x000fe20000000f00 */
[----:B------:R-:W-:Y:S02]  /*8ff0*/  IMAD.MOV.U32 R153, RZ, RZ, R86 ;  /* 0x000000ffff997224 */ /* 0x000fe400078e0056 */
[----:B------:R-:W-:-:S07]  /*9000*/  IMAD.MOV.U32 R86, RZ, RZ, RZ ;  /* 0x000000ffff567224 */ /* 0x000fce00078e00ff */
[----:B------:R-:W-:Y:S05]  /*9010*/  WARPSYNC.COLLECTIVE R154, `(.L_x_827) ;  /* 0x000000009a087348 */ /* 0x000fea0003c00000 */
[----:B------:R0:W1:Y:S02]  /*9020*/  SHFL.UP P6, R86, R163, R87, R86 ;  /* 0x04000057a3567389 */ /* 0x00006400000c0056 */
[----:B01----:R-:W-:Y:S05]  /*9030*/  ENDCOLLECTIVE ;  /* 0x000000000000791b */ /* 0x003fea0003800000 */
.L_x_827:
[----:B------:R-:W-:Y:S05]  /*9040*/  BRA `(.L_x_828) ;  /* 0xffffffb400e07947 */ /* 0x000fea000383ffff */
.L_x_771:
        /* <DEDUP_REMOVED lines=8> */
.L_x_830:
[----:B------:R-:W-:Y:S05]  /*90d0*/  BSYNC B0 ;  /* 0x0000000000007941 */ /* 0x000fea0003800000 */
.L_x_829:
[----:B------:R-:W-:Y:S05]  /*90e0*/  BRA `(.L_x_831) ;  /* 0xffffffb400d47947 */ /* 0x000fea000383ffff */
.L_x_772:
        /* <DEDUP_REMOVED lines=8> */
.L_x_833:
[----:B------:R-:W-:Y:S05]  /*9170*/  BSYNC B0 ;  /* 0x0000000000007941 */ /* 0x000fea0003800000 */
.L_x_832:
[----:B------:R-:W-:Y:S05]  /*9180*/  BRA `(.L_x_834) ;  /* 0xffffffb400b47947 */ /* 0x000fea000383ffff */
.L_x_773:
        /* <DEDUP_REMOVED lines=8> */
.L_x_836:
[----:B------:R-:W-:Y:S05]  /*9210*/  BSYNC B0 ;  /* 0x0000000000007941 */ /* 0x000fea0003800000 */
.L_x_835:
[----:B------:R-:W-:Y:S01]  /*9220*/  MOV R157, R86 ;  /* 0x00000056009d7202 */ /* 0x000fe20000000f00 */
[----:B------:R-:W-:Y:S02]  /*9230*/  HFMA2 R87, -RZ, RZ, 0, 5.9604644775390625e-08 ;  /* 0x00000001ff577431 */ /* 0x000fe400000001ff */
[----:B------:R-:W-:Y:S01]  /*9240*/  IMAD.MOV.U32 R86, RZ, RZ, RZ ;  /* 0x000000ffff567224 */ /* 0x000fe200078e00ff */
[----:B------:R-:W-:Y:S01]  /*9250*/  MOV R154, 0xffffffff ;  /* 0xffffffff009a7802 */ /* 0x000fe20000000f00 */
[----:B------:R-:W-:Y:S01]  /*9260*/  IMAD.MOV.U32 R163, RZ, RZ, R162 ;  /* 0x000000ffffa37224 */ /* 0x000fe200078e00a2 */
[----:B------:R-:W-:-:S07]  /*9270*/  MOV R153, R78 ;  /* 0x0000004e00997202 */ /* 0x000fce0000000f00 */
[----:B------:R-:W-:Y:S05]  /*9280*/  WARPSYNC.COLLECTIVE R154, `(.L_x_837) ;  /* 0x000000009a087348 */ /* 0x000fea0003c00000 */
[----:B------:R0:W1:Y:S02]  /*9290*/  SHFL.UP P6, R86, R163, R87, R86 ;  /* 0x04000057a3567389 */ /* 0x00006400000c0056 */
[----:B01----:R-:W-:Y:S05]  /*92a0*/  ENDCOLLECTIVE ;  /* 0x000000000000791b */ /* 0x003fea0003800000 */
.L_x_837:
[----:B------:R-:W-:Y:S02]  /*92b0*/  IMAD.MOV.U32 R87, RZ, RZ, RZ ;  /* 0x000000ffff577224 */ /* 0x000fe400078e00ff */
[----:B------:R-:W-:Y:S02]  /*92c0*/  IMAD.MOV.U32 R162, RZ, RZ, R86 ;  /* 0x000000ffffa27224 */ /* 0x000fe400078e0056 */
[----:B------:R-:W-:-:S07]  /*92d0*/  HFMA2 R86, -RZ, RZ, 0, 1.847743988037109375e-06 ;  /* 0x0000001fff567431 */ /* 0x000fce00000001ff */
[----:B------:R-:W-:Y:S05]  /*92e0*/  WARPSYNC.COLLECTIVE R154, `(.L_x_838) ;  /* 0x000000009a087348 */ /* 0x000fea0003c00000 */
[----:B------:R0:W1:Y:S02]  /*92f0*/  SHFL.IDX P2, R156, R153, R87, R86 ;  /* 0x00000057999c7389 */ /* 0x0000640000040056 */
[----:B01----:R-:W-:Y:S05]  /*9300*/  ENDCOLLECTIVE ;  /* 0x000000000000791b */ /* 0x003fea0003800000 */
.L_x_838:
[----:B------:R-:W-:Y:S01]  /*9310*/  MOV R153, R79 ;  /* 0x0000004f00997202 */ /* 0x000fe20000000f00 */
[----:B------:R-:W-:-:S07]  /*9320*/  IMAD.MOV.U32 R78, RZ, RZ, R156 ;  /* 0x000000ffff4e7224 */ /* 0x000fce00078e009c */
[----:B------:R-:W-:Y:S05]  /*9330*/  WARPSYNC.COLLECTIVE R154, `(.L_x_839) ;  /* 0x000000009a087348 */ /* 0x000fea0003c00000 */
[----:B------:R0:W1:Y:S02]  /*9340*/  SHFL.IDX P2, R156, R153, R87, R86 ;  /* 0x00000057999c7389 */ /* 0x0000640000040056 */
[----:B01----:R-:W-:Y:S05]  /*9350*/  ENDCOLLECTIVE ;  /* 0x000000000000791b */ /* 0x003fea0003800000 */
.L_x_839:
[----:B------:R-:W-:Y:S01]  /*9360*/  IMAD.MOV.U32 R79, RZ, RZ, R156 ;  /* 0x000000ffff4f7224 */ /* 0x000fe200078e009c */
[----:B------:R-:W-:Y:S06]  /*9370*/  BRA `(.L_x_840) ;  /* 0xffffffb400507947 */ /* 0x000fec000383ffff */
.L_x_775:
[----:B------:R-:W-:Y:S01]  /*9380*/  HFMA2 R153, -RZ, RZ, 0, 1.847743988037109375e-06 ;  /* 0x0000001fff997431 */ /* 0x000fe200000001ff */
[----:B------:R-:W-:Y:S01]  /*9390*/  MOV R156, R162 ;  /* 0x000000a2009c7202 */ /* 0x000fe20000000f00 */
[----:B------:R-:W-:Y:S01]  /*93a0*/  IMAD.MOV.U32 R87, RZ, RZ, 0x1 ;  /* 0x00000001ff577424 */ /* 0x000fe200078e00ff */
[C---:B------:R-:W-:Y:S01]  /*93b0*/  ISETP.GT.U32.AND P3, PT, R155.reuse, 0x1b, PT ;  /* 0x0000001b9b00780c */ /* 0x040fe20003f64070 */
[----:B------:R-:W-:Y:S01]  /*93c0*/  IMAD.MOV.U32 R154, RZ, RZ, -0x1 ;  /* 0xffffffffff9a7424 */ /* 0x000fe200078e00ff */
[C---:B------:R-:W-:Y:S02]  /*93d0*/  ISETP.GT.U32.AND P4, PT, R155.reuse, 0x17, PT ;  /* 0x000000179b00780c */ /* 0x040fe40003f84070 */
[----:B------:R-:W-:-:S13]  /*93e0*/  ISETP.GT.U32.AND P5, PT, R155, 0xf, PT ;  /* 0x0000000f9b00780c */ /* 0x000fda0003fa4070 */
[----:B0-----:R-:W-:Y:S05]  /*93f0*/  WARPSYNC.COLLECTIVE R154, `(.L_x_841) ;  /* 0x000000009a087348 */ /* 0x001fea0003c00000 */
[----:B------:R1:W2:Y:S02]  /*9400*/  SHFL.DOWN P0, R156, R156, R87, R153 ;  /* 0x080000579c9c7389 */ /* 0x0002a40000000099 */
[----:B012---:R-:W-:Y:S05]  /*9410*/  ENDCOLLECTIVE ;  /* 0x000000000000791b */ /* 0x007fea0003800000 */
.L_x_841:
[----:B------:R-:W-:Y:S01]  /*9420*/  MOV R86, R156 ;  /* 0x0000009c00567202 */ /* 0x000fe20000000f00 */
[----:B------:R-:W-:-:S04]  /*9430*/  IMAD.MOV.U32 R156, RZ, RZ, R163 ;  /* 0x000000ffff9c7224 */ /* 0x000fc800078e00a3 */
[----:B------:R-:W-:-:S07]  /*9440*/  @P2 FMUL.FTZ R86, R86, R162 ;  /* 0x000000a256562220 */ /* 0x000fce0000410000 */
[----:B------:R-:W-:Y:S05]  /*9450*/  WARPSYNC.COLLECTIVE R154, `(.L_x_842) ;  /* 0x000000009a087348 */ /* 0x000fea0003c00000 */
[----:B------:R0:W1:Y:S02]  /*9460*/  SHFL.DOWN P0, R156, R156, R87, R153 ;  /* 0x080000579c9c7389 */ /* 0x0000640000000099 */
[----:B01----:R-:W-:Y:S05]  /*9470*/  ENDCOLLECTIVE ;  /* 0x000000000000791b */ /* 0x003fea0003800000 */
.L_x_842:
        /* <DEDUP_REMOVED lines=10> */
.L_x_843:
[----:B------:R-:W-:Y:S01]  /*9520*/  IMAD.MOV.U32 R86, RZ, RZ, R156 ;  /* 0x000000ffff567224 */ /* 0x000fe200078e009c */
[----:B------:R-:W-:-:S03]  /*9530*/  MOV R156, R163 ;  /* 0x000000a3009c7202 */ /* 0x000fc60000000f00 */
[----:B------:R-:W-:-:S07]  /*9540*/  @!P2 FMUL.FTZ R86, R162, R86 ;  /* 0x00000056a256a220 */ /* 0x000fce0000410000 */
[----:B------:R-:W-:Y:S05]  /*9550*/  WARPSYNC.COLLECTIVE R154, `(.L_x_844) ;  /* 0x000000009a087348 */ /* 0x000fea0003c00000 */
[----:B------:R0:W1:Y:S02]  /*9560*/  SHFL.DOWN P0, R156, R156, R87, R153 ;  /* 0x080000579c9c7389 */ /* 0x0000640000000099 */
[----:B01----:R-:W-:Y:S05]  /*9570*/  ENDCOLLECTIVE ;  /* 0x000000000000791b */ /* 0x003fea0003800000 */
.L_x_844:
        /* <DEDUP_REMOVED lines=9> */
.L_x_845:
[----:B------:R-:W-:Y:S01]  /*9610*/  MOV R86, R156 ;  /* 0x0000009c00567202 */ /* 0x000fe20000000f00 */
[----:B------:R-:W-:-:S04]  /*9620*/  IMAD.MOV.U32 R156, RZ, RZ, R163 ;  /* 0x000000ffff9c7224 */ /* 0x000fc800078e00a3 */
[----:B------:R-:W-:-:S07]  /*9630*/  @!P3 FMUL.FTZ R86, R162, R86 ;  /* 0x00000056a256b220 */ /* 0x000fce0000410000 */
[----:B------:R-:W-:Y:S05]  /*9640*/  WARPSYNC.COLLECTIVE R154, `(.L_x_846) ;  /* 0x000000009a087348 */ /* 0x000fea0003c00000 */
[----:B------:R0:W1:Y:S02]  /*9650*/  SHFL.DOWN P0, R156, R156, R87, R153 ;  /* 0x080000579c9c7389 */ /* 0x0000640000000099 */
[----:B01----:R-:W-:Y:S05]  /*9660*/  ENDCOLLECTIVE ;  /* 0x000000000000791b */ /* 0x003fea0003800000 */
.L_x_846:
[----:B------:R-:W-:-:S05]  /*9670*/  MOV R87, R156 ;  /* 0x0000009c00577202 */ /* 0x000fca0000000f00 */
[----:B------:R-:W-:Y:S01]  /*9680*/  @!P3 FFMA.FTZ R87, R162, R87, R163 ;  /* 0x00000057a257b223 */ /* 0x000fe200000100a3 */
[----:B------:R-:W-:-:S03]  /*9690*/  @!P3 MOV R162, R86 ;  /* 0x0000005600a2b202 */ /* 0x000fc60000000f00 */
[----:B------:R-:W-:Y:S02]  /*96a0*/  @!P3 IMAD.MOV.U32 R163, RZ, RZ, R87 ;  /* 0x000000ffffa3b224 */ /* 0x000fe400078e0057 */
[----:B------:R-:W-:Y:S02]  /*96b0*/  HFMA2 R87, -RZ, RZ, 0, 4.76837158203125e-07 ;  /* 0x00000008ff577431 */ /* 0x000fe400000001ff */
[----:B------:R-:W-:-:S07]  /*96c0*/  IMAD.MOV.U32 R156, RZ, RZ, R162 ;  /* 0x000000ffff9c7224 */ /* 0x000fce00078e00a2 */
[----:B------:R-:W-:Y:S05]  /*96d0*/  WARPSYNC.COLLECTIVE R154, `(.L_x_847) ;  /* 0x000000009a087348 */ /* 0x000fea0003c00000 */
[----:B------:R0:W1:Y:S02]  /*96e0*/  SHFL.DOWN P0, R156, R156, R87, R153 ;  /* 0x080000579c9c7389 */ /* 0x0000640000000099 */
[----:B01----:R-:W-:Y:S05]  /*96f0*/  ENDCOLLECTIVE ;  /* 0x000000000000791b */ /* 0x003fea0003800000 */
.L_x_847:
[----:B------:R-:W-:Y:S01]  /*9700*/  IMAD.MOV.U32 R86, RZ, RZ, R156 ;  /* 0x000000ffff567224 */ /* 0x000fe200078e009c */
[----:B------:R-:W-:-:S03]  /*9710*/  MOV R156, R163 ;  /* 0x000000a3009c7202 */ /* 0x000fc60000000f00 */
[----:B------:R-:W-:-:S07]  /*9720*/  @!P4 FMUL.FTZ R86, R162, R86 ;  /* 0x00000056a256c220 */ /* 0x000fce0000410000 */
[----:B------:R-:W-:Y:S05]  /*9730*/  WARPSYNC.COLLECTIVE R154, `(.L_x_848) ;  /* 0x000000009a087348 */ /* 0x000fea0003c00000 */
[----:B------:R0:W1:Y:S02]  /*9740*/  SHFL.DOWN P0, R156, R156, R87, R153 ;  /* 0x080000579c9c7389 */ /* 0x0000640000000099 */
[----:B01----:R-:W-:Y:S05]  /*9750*/  ENDCOLLECTIVE ;  /* 0x000000000000791b */ /* 0x003fea0003800000 */
.L_x_848:
        /* <DEDUP_REMOVED lines=9> */
.L_x_849:
[----:B------:R-:W-:Y:S01]  /*97f0*/  MOV R86, R156 ;  /* 0x0000009c00567202 */ /* 0x000fe20000000f00 */
[----:B------:R-:W-:-:S04]  /*9800*/  IMAD.MOV.U32 R156, RZ, RZ, R163 ;  /* 0x000000ffff9c7224 */ /* 0x000fc800078e00a3 */
[----:B------:R-:W-:-:S07]  /*9810*/  @!P5 FMUL.FTZ R86, R162, R86 ;  /* 0x00000056a256d220 */ /* 0x000fce0000410000 */
[----:B------:R-:W-:Y:S05]  /*9820*/  WARPSYNC.COLLECTIVE R154, `(.L_x_850) ;  /* 0x000000009a087348 */ /* 0x000fea0003c00000 */
[----:B------:R0:W1:Y:S02]  /*9830*/  SHFL.DOWN P0, R156, R156, R87, R153 ;  /* 0x080000579c9c7389 */ /* 0x0000640000000099 */
[----:B01----:R-:W-:Y:S05]  /*9840*/  ENDCOLLECTIVE ;  /* 0x000000000000791b */ /* 0x003fea0003800000 */
.L_x_850:
[----:B------:R-:W-:-:S05]  /*9850*/  MOV R87, R156 ;  /* 0x0000009c00577202 */ /* 0x000fca0000000f00 */
[----:B------:R-:W-:Y:S01]  /*9860*/  @!P5 FFMA.FTZ R87, R162, R87, R163 ;  /* 0x00000057a257d223 */ /* 0x000fe200000100a3 */
[----:B------:R-:W-:Y:S01]  /*9870*/  @!P5 MOV R162, R86 ;  /* 0x0000005600a2d202 */ /* 0x000fe20000000f00 */
[----:B------:R-:W-:Y:S02]  /*9880*/  IMAD.MOV.U32 R86, RZ, RZ, 0x1f ;  /* 0x0000001fff567424 */ /* 0x000fe400078e00ff */
[----:B------:R-:W-:Y:S02]  /*9890*/  @!P5 IMAD.MOV.U32 R163, RZ, RZ, R87 ;  /* 0x000000ffffa3d224 */ /* 0x000fe400078e0057 */
[----:B------:R-:W-:Y:S02]  /*98a0*/  HFMA2 R87, -RZ, RZ, 0, 0 ;  /* 0x00000000ff577431 */ /* 0x000fe400000001ff */
[----:B------:R-:W-:-:S07]  /*98b0*/  IMAD.MOV.U32 R153, RZ, RZ, R162 ;  /* 0x000000ffff997224 */ /* 0x000fce00078e00a2 */
[----:B------:R-:W-:Y:S05]  /*98c0*/  WARPSYNC.COLLECTIVE R154, `(.L_x_851) ;  /* 0x000000009a087348 */ /* 0x000fea0003c00000 */
[----:B------:R0:W1:Y:S02]  /*98d0*/  SHFL.IDX P2, R156, R153, R87, R86 ;  /* 0x00000057999c7389 */ /* 0x0000640000040056 */
[----:B01----:R-:W-:Y:S05]  /*98e0*/  ENDCOLLECTIVE ;  /* 0x000000000000791b */ /* 0x003fea0003800000 */
.L_x_851:
[----:B------:R-:W-:Y:S02]  /*98f0*/  MOV R153, R163 ;  /* 0x000000a300997202 */ /* 0x000fe40000000f00 */
[----:B------:R-:W-:-:S07]  /*9900*/  MOV R157, R156 ;  /* 0x0000009c009d7202 */ /* 0x000fce0000000f00 */
[----:B------:R-:W-:Y:S05]  /*9910*/  WARPSYNC.COLLECTIVE R154, `(.L_x_852) ;  /* 0x000000009a087348 */ /* 0x000fea0003c00000 */
[----:B------:R0:W1:Y:S02]  /*9920*/  SHFL.IDX P2, R156, R153, R87, R86 ;  /* 0x00000057999c7389 */ /* 0x0000640000040056 */
[----:B01----:R-:W-:Y:S05]  /*9930*/  ENDCOLLECTIVE ;  /* 0x000000000000791b */ /* 0x003fea0003800000 */
.L_x_852:
[----:B------:R-:W-:Y:S02]  /*9940*/  HFMA2 R87, -RZ, RZ, 0, 5.9604644775390625e-08 ;  /* 0x00000001ff577431 */ /* 0x000fe400000001ff */
[----:B------:R-:W-:Y:S02]  /*9950*/  IMAD.MOV.U32 R153, RZ, RZ, 0x1f ;  /* 0x0000001fff997424 */ /* 0x000fe400078e00ff */
[----:B------:R-:W-:Y:S01]  /*9960*/  IMAD.MOV.U32 R155, RZ, RZ, R156 ;  /* 0x000000ffff9b7224 */ /* 0x000fe200078e009c */
[----:B------:R-:W-:-:S03]  /*9970*/  MOV R156, R162 ;  /* 0x000000a2009c7202 */ /* 0x000fc60000000f00 */
[-C--:B------:R-:W-:Y:S01]  /*9980*/  FFMA.FTZ R155, R79, R157.reuse, R155 ;  /* 0x0000009d4f9b7223 */ /* 0x080fe2000001009b */
[----:B------:R-:W-:-:S07]  /*9990*/  FMUL.FTZ R157, R78, R157 ;  /* 0x0000009d4e9d7220 */ /* 0x000fce0000410000 */
[----:B------:R-:W-:Y:S05]  /*99a0*/  WARPSYNC.COLLECTIVE R154, `(.L_x_853) ;  /* 0x000000009a087348 */ /* 0x000fea0003c00000 */
[----:B------:R0:W1:Y:S02]  /*99b0*/  SHFL.DOWN P0, R156, R156, R87, R153 ;  /* 0x080000579c9c7389 */ /* 0x0000640000000099 */
[----:B01----:R-:W-:Y:S05]  /*99c0*/  ENDCOLLECTIVE ;  /* 0x000000000000791b */ /* 0x003fea0003800000 */
.L_x_853:
[----:B------:R-:W-:Y:S02]  /*99d0*/  MOV R162, R156 ;  /* 0x0000009c00a27202 */ /* 0x000fe40000000f00 */
[----:B------:R-:W-:-:S07]  /*99e0*/  MOV R156, R163 ;  /* 0x000000a3009c7202 */ /* 0x000fce0000000f00 */
[----:B------:R-:W-:Y:S05]  /*99f0*/  WARPSYNC.COLLECTIVE R154, `(.L_x_854) ;  /* 0x000000009a087348 */ /* 0x000fea0003c00000 */
[----:B------:R0:W1:Y:S02]  /*9a00*/  SHFL.DOWN P0, R156, R156, R87, R153 ;  /* 0x080000579c9c7389 */ /* 0x0000640000000099 */
[----:B01----:R-:W-:Y:S05]  /*9a10*/  ENDCOLLECTIVE ;  /* 0x000000000000791b */ /* 0x003fea0003800000 */
.L_x_854:
[----:B------:R-:W-:Y:S01]  /*9a20*/  HFMA2 R87, -RZ, RZ, 0, 0 ;  /* 0x00000000ff577431 */ /* 0x000fe200000001ff */
[----:B------:R-:W-:Y:S01]  /*9a30*/  MOV R153, R78 ;  /* 0x0000004e00997202 */ /* 0x000fe20000000f00 */
[----:B------:R-:W-:Y:S01]  /*9a40*/  IMAD.MOV.U32 R163, RZ, RZ, R156 ;  /* 0x000000ffffa37224 */ /* 0x000fe200078e009c */
[----:B------:R-:W-:-:S13]  /*9a50*/  ISETP.NE.AND P0, PT, R18, 0x1f, PT ;  /* 0x0000001f1200780c */ /* 0x000fda0003f05270 */
[----:B------:R-:W-:Y:S05]  /*9a60*/  WARPSYNC.COLLECTIVE R154, `(.L_x_855) ;  /* 0x000000009a087348 */ /* 0x000fea0003c00000 */
[----:B------:R0:W1:Y:S02]  /*9a70*/  SHFL.IDX P2, R156, R153, R87, R86 ;  /* 0x00000057999c7389 */ /* 0x0000640000040056 */
[----:B01----:R-:W-:Y:S05]  /*9a80*/  ENDCOLLECTIVE ;  /* 0x000000000000791b */ /* 0x003fea0003800000 */
.L_x_855:
[----:B------:R-:W-:Y:S01]  /*9a90*/  MOV R153, R79 ;  /* 0x0000004f00997202 */ /* 0x000fe20000000f00 */
[----:B------:R-:W-:-:S07]  /*9aa0*/  IMAD.MOV.U32 R78, RZ, RZ, R156 ;  /* 0x000000ffff4e7224 */ /* 0x000fce00078e009c */
[----:B------:R-:W-:Y:S05]  /*9ab0*/  WARPSYNC.COLLECTIVE R154, `(.L_x_856) ;  /* 0x000000009a087348 */ /* 0x000fea0003c00000 */
[----:B------:R0:W1:Y:S02]  /*9ac0*/  SHFL.IDX P2, R156, R153, R87, R86 ;  /* 0x00000057999c7389 */ /* 0x0000640000040056 */
[----:B01----:R-:W-:Y:S05]  /*9ad0*/  ENDCOLLECTIVE ;  /* 0x000000000000791b */ /* 0x003fea0003800000 */
.L_x_856:
[----:B------:R-:W-:Y:S01]  /*9ae0*/  MOV R79, R156 ;  /* 0x0000009c004f7202 */ /* 0x000fe20000000f00 */
[----:B------:R-:W-:Y:S06]  /*9af0*/  BRA `(.L_x_857) ;  /* 0xffffffb400807947 */ /* 0x000fec000383ffff */
.L_x_858:
        /* <DEDUP_REMOVED lines=16> */
.L_x_10416:


//--------------------- .text._Z25selective_scan_bwd_kernelI32Selective_Scan_bwd_kernel_traitsILi128ELi16ELb0ELb1ELb0ELb0ELb1EN3c108BFloat16EfEEv12SSMParamsBwd --------------------------
	.section	.text._Z25selective_scan_bwd_kernelI32Selective_Scan_bwd_kernel_traitsILi128ELi16ELb0ELb1ELb0ELb0ELb1EN3c108BFloat16EfEEv12SSMParamsBwd,"ax",@progbits
	.align	128
        .global         _Z25selective_scan_bwd_kernelI32Selective_Scan_bwd_kernel_traitsILi128ELi16ELb0ELb1ELb0ELb0ELb1EN3c108BFloat16EfEEv12SSMParamsBwd
        .type           _Z25selective_scan_bwd_kernelI32Selective_Scan_bwd_kernel_traitsILi128ELi16ELb0ELb1ELb0ELb0ELb1EN3c108BFloat16EfEEv12SSMParamsBwd,@function
        .size           _Z25selective_scan_bwd_kernelI32Selective_Scan_bwd_kernel_traitsILi128ELi16ELb0ELb1ELb0ELb0ELb1EN3c108BFloat16EfEEv12SSMParamsBwd,(.L_x_10417 - _Z25selective_scan_bwd_kernelI32Selective_Scan_bwd_kernel_traitsILi128ELi16ELb0ELb1ELb0ELb0ELb1EN3c108BFloat16EfEEv12SSMParamsBwd)
        .other          _Z25selective_scan_bwd_kernelI32Selective_Scan_bwd_kernel_traitsILi128ELi16ELb0ELb1ELb0ELb0ELb1EN3c108BFloat16EfEEv12SSMParamsBwd,@"STO_CUDA_ENTRY STV_DEFAULT"
_Z25selective_scan_bwd_kernelI32Selective_Scan_bwd_kernel_traitsILi128ELi16ELb0ELb1ELb0ELb0ELb1EN3c108BFloat16EfEEv12SSMParamsBwd:
.text._Z25selective_scan_bwd_kernelI32Selective_Scan_bwd_kernel_traitsILi128ELi16ELb0ELb1ELb0ELb0ELb1EN3c108BFloat16EfEEv12SSMParamsBwd:
[----:B------:R-:W0:Y:S01]  /*0000*/  LDC R1, c[0x0][0x37c] ;  /* 0x0000df00ff017b82 */ /* 0x000e220000000800 */
[----:B------:R-:W1:Y:S07]  /*0010*/  LDCU.64 UR4, c[0x0][0x458] ;  /* 0x00008b00ff0477ac */ /* 0x000e6e0008000a00 */
[----:B------:R-:W2:Y:S01]  /*0020*/  S2UR UR10, SR_CTAID.Y ;  /* 0x00000000000a79c3 */ /* 0x000ea20000002600 */
[----:B0-----:R-:W-:Y:S01]  /*0030*/  VIADD R1, R1, 0xfffffef8 ;  /* 0xfffffef801017836 */ /* 0x001fe20000000000 */
        /* <DEDUP_REMOVED lines=21> */
[----:B------:R-:W-:Y:S01]  /*0190*/  IMAD.U32 R5, RZ, RZ, UR7 ;  /* 0x00000007ff057e24 */ /* 0x000fe2000f8e00ff */
[----:B------:R-:W2:Y:S03]  /*01a0*/  LDCU.64 UR26, c[0x0][0x480] ;  /* 0x00009000ff1a77ac */ /* 0x000ea60008000a00 */
[----:B---3--:R3:W3:Y:S04]  /*01b0*/  @P0 LDG.E R3, desc[UR32][R2.64] ;  /* 0x0000002002030981 */ /* 0x0086e8000c1e1900 */
[----:B------:R-:W3:Y:S01]  /*01c0*/  @P1 LDG.E R4, desc[UR32][R4.64] ;  /* 0x0000002004041981 */ /* 0x000ee2000c1e1900 */
[----:B----4-:R-:W-:Y:S01]  /*01d0*/  MOV R0, UR28 ;  /* 0x0000001c00007c02 */ /* 0x010fe20008000f00 */
[----:B-----5:R-:W-:-:S02]  /*01e0*/  UIMAD.WIDE.U32 UR4, UR8, UR12, URZ ;  /* 0x0000000c080472a5 */ /* 0x020fc4000f8e00ff */
[----:B0-----:R-:W-:Y:S01]  /*01f0*/  UIMAD.WIDE.U32 UR6, UR8, UR16, URZ ;  /* 0x00000010080672a5 */ /* 0x001fe2000f8e00ff */
[----:B------:R-:W-:Y:S01]  /*0200*/  IABS R0, R0 ;  /* 0x0000000000007213 */ /* 0x000fe20000000000 */
[----:B------:R-:W-:Y:S01]  /*0210*/  UIMAD UR21, UR8, UR13, UR5 ;  /* 0x0000000d081572a4 */ /* 0x000fe2000f8e0205 */
[----:B------:R0:W-:Y:S01]  /*0220*/  STL [R1+0x104], RZ ;  /* 0x000104ff01007387 */ /* 0x0001e20000100800 */
[----:B------:R-:W-:Y:S01]  /*0230*/  UIMAD UR7, UR8, UR17, UR7 ;  /* 0x00000011080772a4 */ /* 0x000fe2000f8e0207 */
[----:B------:R-:W-:Y:S01]  /*0240*/  R2UR UR34, R0 ;  /* 0x00000000002272ca */ /* 0x000fe200000e0000 */
[----:B------:R-:W-:Y:S01]  /*0250*/  UMOV UR20, UR4 ;  /* 0x0000000400147c82 */ /* 0x000fe20008000000 */
[----:B-1----:R-:W-:Y:S01]  /*0260*/  ULEA UR16, UR29, 0xfffff800, 0xb ;  /* 0xfffff8001d107891 */ /* 0x002fe2000f8e58ff */
[----:B------:R0:W-:Y:S01]  /*0270*/  STL [R1+0x100], RZ ;  /* 0x000100ff01007387 */ /* 0x0001e20000100800 */
[----:B------:R-:W-:Y:S02]  /*0280*/  UIMAD.WIDE.U32 UR20, UR10, UR14, UR20 ;  /* 0x0000000e0a1472a5 */ /* 0x000fe4000f8e0014 */
[----:B------:R-:W-:-:S02]  /*0290*/  UIMAD.WIDE.U32 UR22, UR10, UR18, UR6 ;  /* 0x000000120a1672a5 */ /* 0x000fc4000f8e0006 */
[----:B------:R-:W-:Y:S01]  /*02a0*/  UIMAD UR17, UR10, UR15, UR21 ;  /* 0x0000000f0a1172a4 */ /* 0x000fe2000f8e0215 */
[----:B------:R-:W1:Y:S04]  /*02b0*/  LDCU.128 UR12, c[0x0][0x460] ;  /* 0x00008c00ff0c77ac */ /* 0x000e680008000c00 */
[----:B------:R-:W4:Y:S01]  /*02c0*/  I2F.RP R0, UR34 ;  /* 0x0000002200007d06 */ /* 0x000f220008209400 */
[----:B------:R-:W-:Y:S01]  /*02d0*/  UMOV UR4, URZ ;  /* 0x000000ff00047c82 */ /* 0x000fe20008000000 */
[----:B------:R-:W-:Y:S02]  /*02e0*/  UIMAD UR11, UR10, UR19, UR23 ;  /* 0x000000130a0b72a4 */ /* 0x000fe4000f8e0217 */
[----:B------:R-:W-:Y:S02]  /*02f0*/  USHF.R.S32.HI UR9, URZ, 0x1f, UR16 ;  /* 0x0000001fff097899 */ /* 0x000fe40008011410 */
[----:B------:R-:W-:-:S02]  /*0300*/  UIADD3 UR24, UP2, UPT, UR16, UR22, URZ ;  /* 0x0000001610187290 */ /* 0x000fc4000ff5e0ff */
[----:B------:R-:W-:Y:S02]  /*0310*/  UIADD3 UR20, UP0, UPT, UR16, UR20, URZ ;  /* 0x0000001410147290 */ /* 0x000fe4000ff1e0ff */
[----:B------:R-:W-:Y:S01]  /*0320*/  UIADD3.X UR11, UPT, UPT, UR9, UR11, URZ, UP2, !UPT ;  /* 0x0000000b090b7290 */ /* 0x000fe200097fe4ff */
[----:B------:R-:W5:Y:S01]  /*0330*/  LDCU.64 UR18, c[0x0][0x498] ;  /* 0x00009300ff1277ac */ /* 0x000f620008000a00 */
[----:B----4-:R-:W3:Y:S01]  /*0340*/  MUFU.RCP R0, R0 ;  /* 0x0000000000007308 */ /* 0x010ee20000001000 */
[----:B-1----:R-:W-:Y:S02]  /*0350*/  ULEA UR23, UP3, UR24, UR14, 0x1 ;  /* 0x0000000e18177291 */ /* 0x002fe4000f8608ff */
[----:B------:R-:W-:Y:S02]  /*0360*/  UIADD3.X UR22, UPT, UPT, UR9, UR17, URZ, UP0, !UPT ;  /* 0x0000001109167290 */ /* 0x000fe400087fe4ff */
[----:B------:R-:W-:Y:S01]  /*0370*/  ULEA.HI.X UR24, UR24, UR15, UR11, 0x1, UP3 ;  /* 0x0000000f18187291 */ /* 0x000fe200098f0c0b */
[----:B------:R-:W1:Y:S01]  /*0380*/  LDCU.64 UR6, c[0x0][0x3b0] ;  /* 0x00007600ff0677ac */ /* 0x000e620008000a00 */
[----:B--2---:R-:W-:-:S04]  /*0390*/  UISETP.NE.U32.AND UP0, UPT, UR26, URZ, UPT ;  /* 0x000000ff1a00728c */ /* 0x004fc8000bf05070 */
[----:B------:R-:W-:Y:S01]  /*03a0*/  UISETP.NE.AND.EX UP0, UPT, UR27, URZ, UPT, UP0 ;  /* 0x000000ff1b00728c */ /* 0x000fe2000bf05300 */
[----:B---3--:R-:W-:Y:S01]  /*03b0*/  VIADD R2, R0, 0xffffffe ;  /* 0x0ffffffe00027836 */ /* 0x008fe20000000000 */
[----:B------:R-:W-:-:S04]  /*03c0*/  IABS R0, UR10 ;  /* 0x0000000a00007c13 */ /* 0x000fc80008000000 */
[----:B------:R-:W-:Y:S01]  /*03d0*/  R2UR UR25, R0 ;  /* 0x00000000001972ca */ /* 0x000fe200000e0000 */
[----:B------:R-:W2:Y:S01]  /*03e0*/  F2I.FTZ.U32.TRUNC.NTZ R2, R2 ;  /* 0x0000000200027305 */ /* 0x000ea2000021f000 */
[----:B-1----:R-:W-:-:S04]  /*03f0*/  UIMAD.WIDE.U32 UR14, UR8, UR6, URZ ;  /* 0x00000006080e72a5 */ /* 0x002fc8000f8e00ff */
[----:B------:R-:W-:Y:S01]  /*0400*/  UIMAD UR15, UR8, UR7, UR15 ;  /* 0x00000007080f72a4 */ /* 0x000fe2000f8e020f */
[----:B------:R-:W1:Y:S01]  /*0410*/  LDCU.64 UR6, c[0x0][0x528] ;  /* 0x0000a500ff0677ac */ /* 0x000e620008000a00 */
[----:B--2---:R-:W-:-:S13]  /*0420*/  R2UR UR5, R2 ;  /* 0x00000000020572ca */ /* 0x004fda00000e0000 */
[----:B------:R-:W-:-:S04]  /*0430*/  UIADD3 UR21, UPT, UPT, URZ, -UR5, URZ ;  /* 0x80000005ff157290 */ /* 0x000fc8000fffe0ff */
[----:B------:R-:W-:-:S04]  /*0440*/  UIMAD UR21, UR21, UR34, URZ ;  /* 0x00000022151572a4 */ /* 0x000fc8000f8e02ff */
[----:B------:R-:W-:Y:S02]  /*0450*/  UIMAD.WIDE.U32 UR4, UR5, UR21, UR4 ;  /* 0x00000015050472a5 */ /* 0x000fe4000f8e0004 */
[----:B------:R-:W-:Y:S02]  /*0460*/  ULEA UR21, UP1, UR20, UR12, 0x1 ;  /* 0x0000000c14157291 */ /* 0x000fe4000f8208ff */
[----:B------:R-:W-:Y:S02]  /*0470*/  UIMAD.WIDE.U32 UR4, UR5, UR25, URZ ;  /* 0x00000019050472a5 */ /* 0x000fe4000f8e00ff */
[----:B------:R-:W-:-:S05]  /*0480*/  ULEA.HI.X UR22, UR20, UR13, UR22, 0x1, UP1 ;  /* 0x0000000d14167291 */ /* 0x000fca00088f0c16 */
[----:B------:R-:W-:Y:S01]  /*0490*/  UMOV UR11, UR5 ;  /* 0x00000005000b7c82 */ /* 0x000fe20008000000 */
[----:B-----5:R-:W-:Y:S02]  /*04a0*/  UIMAD.WIDE.U32 UR4, UR8, UR18, URZ ;  /* 0x00000012080472a5 */ /* 0x020fe4000f8e00ff */
[----:B------:R-:W-:Y:S02]  /*04b0*/  UIADD3 UR17, UPT, UPT, -UR11, URZ, URZ ;  /* 0x000000ff0b117290 */ /* 0x000fe4000fffe1ff */
[----:B------:R-:W-:Y:S02]  /*04c0*/  UIMAD UR5, UR8, UR19, UR5 ;  /* 0x00000013080572a4 */ /* 0x000fe4000f8e0205 */
[----:B------:R-:W-:Y:S02]  /*04d0*/  UIMAD UR17, UR34, UR17, UR25 ;  /* 0x00000011221172a4 */ /* 0x000fe4000f8e0219 */
[----:B------:R-:W-:Y:S02]  /*04e0*/  UIMAD.WIDE.U32 UR12, UR10, UR30, UR4 ;  /* 0x0000001e0a0c72a5 */ /* 0x000fe4000f8e0004 */
[----:B------:R-:W-:-:S02]  /*04f0*/  UISETP.GT.U32.AND UP2, UPT, UR34, UR17, UPT ;  /* 0x000000112200728c */ /* 0x000fc4000bf44070 */
[----:B------:R-:W-:Y:S02]  /*0500*/  UIMAD UR26, UR10, UR31, UR13 ;  /* 0x0000001f0a1a72a4 */ /* 0x000fe4000f8e020d */
[----:B------:R-:W-:Y:S01]  /*0510*/  ULOP3.LUT UR13, UR10, UR28, URZ, 0x3c, !UPT ;  /* 0x0000001c0a0d7292 */ /* 0x000fe2000f8e3cff */
[----:B------:R-:W2:Y:S01]  /*0520*/  LDCU.64 UR18, c[0x0][0x3c8] ;  /* 0x00007900ff1277ac */ /* 0x000ea20008000a00 */
[----:B------:R-:W3:Y:S05]  /*0530*/  LDCU.64 UR4, c[0x0][0x448] ;  /* 0x00008900ff0477ac */ /* 0x000eea0008000a00 */
[----:B------:R-:W-:Y:S02]  /*0540*/  @!UP2 UIADD3 UR17, UPT, UPT, UR17, -UR34, URZ ;  /* 0x800000221111a290 */ /* 0x000fe4000fffe0ff */
[----:B------:R-:W-:-:S02]  /*0550*/  @!UP2 UIADD3 UR11, UPT, UPT, UR11, 0x1, URZ ;  /* 0x000000010b0ba890 */ /* 0x000fc4000fffe0ff */
[----:B------:R-:W-:Y:S02]  /*0560*/  UISETP.GE.U32.AND UP1, UPT, UR17, UR34, UPT ;  /* 0x000000221100728c */ /* 0x000fe4000bf26070 */
[----:B------:R-:W-:Y:S01]  /*0570*/  UISETP.GE.AND UP2, UPT, UR13, URZ, UPT ;  /* 0x000000ff0d00728c */ /* 0x000fe2000bf46270 */
[----:B------:R-:W4:Y:S04]  /*0580*/  @UP0 LDCU UR13, c[0x0][0x384] ;  /* 0x00007080ff0d07ac */ /* 0x000f280008000800 */
[----:B------:R-:W5:Y:S04]  /*0590*/  @UP0 LDCU UR17, c[0x0][0x38c] ;  /* 0x00007180ff1107ac */ /* 0x000f680008000800 */
[----:B------:R-:W-:-:S02]  /*05a0*/  @UP1 UIADD3 UR11, UPT, UPT, UR11, 0x1, URZ ;  /* 0x000000010b0b1890 */ /* 0x000fc4000fffe0ff */
[----:B------:R-:W-:Y:S02]  /*05b0*/  UISETP.NE.AND UP1, UPT, UR28, URZ, UPT ;  /* 0x000000ff1c00728c */ /* 0x000fe4000bf25270 */
[----:B------:R-:W-:Y:S02]  /*05c0*/  @!UP2 UIADD3 UR11, UPT, UPT, -UR11, URZ, URZ ;  /* 0x000000ff0b0ba290 */ /* 0x000fe4000fffe1ff */
[----:B------:R-:W-:Y:S01]  /*05d0*/  UIADD3 UR12, UP2, UPT, UR16, UR12, URZ ;  /* 0x0000000c100c7290 */ /* 0x000fe2000ff5e0ff */
[----:B------:R-:W0:Y:S03]  /*05e0*/  @UP0 LDCU.64 UR30, c[0x0][0x480] ;  /* 0x00009000ff1e07ac */ /* 0x000e260008000a00 */
[----:B------:R-:W-:-:S03]  /*05f0*/  UIADD3.X UR26, UPT, UPT, UR9, UR26, URZ, UP2, !UPT ;  /* 0x0000001a091a7290 */ /* 0x000fc600097fe4ff */
[----:B------:R-:W-:Y:S02]  /*0600*/  @!UP1 ULOP3.LUT UR11, URZ, UR28, URZ, 0x33, !UPT ;  /* 0x0000001cff0b9292 */ /* 0x000fe4000f8e33ff */
[----:B-1----:R-:W-:Y:S02]  /*0610*/  ULEA UR25, UP1, UR12, UR6, 0x1 ;  /* 0x000000060c197291 */ /* 0x002fe4000f8208ff */
[----:B------:R-:W-:Y:S02]  /*0620*/  USHF.R.S32.HI UR6, URZ, 0x1f, UR11 ;  /* 0x0000001fff067899 */ /* 0x000fe4000801140b */
[----:B------:R-:W-:Y:S02]  /*0630*/  ULEA.HI.X UR26, UR12, UR7, UR26, 0x1, UP1 ;  /* 0x000000070c1a7291 */ /* 0x000fe400088f0c1a */
[----:B--2---:R-:W-:Y:S02]  /*0640*/  UIMAD UR6, UR6, UR18, URZ ;  /* 0x00000012060672a4 */ /* 0x004fe4000f8e02ff */
[----:B------:R-:W-:-:S02]  /*0650*/  UIMAD.WIDE.U32 UR14, UR11, UR18, UR14 ;  /* 0x000000120b0e72a5 */ /* 0x000fc4000f8e000e */
[----:B------:R-:W-:Y:S02]  /*0660*/  UIMAD UR12, UR11, UR19, UR6 ;  /* 0x000000130b0c72a4 */ /* 0x000fe4000f8e0206 */
[----:B----4-:R-:W-:Y:S02]  /*0670*/  @UP0 UIMAD UR8, UR8, UR13, UR10 ;  /* 0x0000000d080802a4 */ /* 0x010fe4000f8e020a */
[----:B------:R-:W-:Y:S02]  /*0680*/  UIADD3 UR16, UP1, UPT, UR16, UR14, URZ ;  /* 0x0000000e10107290 */ /* 0x000fe4000ff3e0ff */
[----:B------:R-:W-:Y:S02]  /*0690*/  UIADD3 UR12, UPT, UPT, UR15, UR12, URZ ;  /* 0x0000000c0f0c7290 */ /* 0x000fe4000fffe0ff */
[----:B------:R-:W-:Y:S02]  /*06a0*/  @UP0 UIMAD UR8, UR8, UR29, URZ ;  /* 0x0000001d080802a4 */ /* 0x000fe4000f8e02ff */
[----:B---3--:R-:W-:-:S02]  /*06b0*/  ULEA UR27, UP2, UR16, UR4, 0x1 ;  /* 0x00000004101b7291 */ /* 0x008fc4000f8408ff */
[----:B------:R-:W-:Y:S02]  /*06c0*/  UIADD3.X UR28, UPT, UPT, UR9, UR12, URZ, UP1, !UPT ;  /* 0x0000000c091c7290 */ /* 0x000fe40008ffe4ff */
[----:B-----5:R-:W-:Y:S02]  /*06d0*/  @UP0 UIMAD UR8, UR8, UR17, URZ ;  /* 0x00000011080802a4 */ /* 0x020fe4000f8e02ff */
[----:B------:R-:W-:Y:S01]  /*06e0*/  ULEA.HI.X UR28, UR16, UR5, UR28, 0x1, UP2 ;  /* 0x00000005101c7291 */ /* 0x000fe200090f0c1c */
[----:B------:R-:W-:Y:S02]  /*06f0*/  UMOV UR4, URZ ;  /* 0x000000ff00047c82 */ /* 0x000fe40008000000 */
[----:B------:R-:W-:Y:S01]  /*0700*/  UMOV UR5, URZ ;  /* 0x000000ff00057c82 */ /* 0x000fe20008000000 */
[----:B0-----:R-:W-:Y:S02]  /*0710*/  @UP0 UIMAD.WIDE UR4, UR8, 0x8, UR30 ;  /* 0x00000008080408a5 */ /* 0x001fe4000f8e021e */
[----:B------:R-:W-:Y:S01]  /*0720*/  UISETP.GE.AND UP0, UPT, UR29, 0x1, UPT ;  /* 0x000000011d00788c */ /* 0x000fe2000bf06270 */
[----:B------:R-:W-:Y:S01]  /*0730*/  UMOV UR6, URZ ;  /* 0x000000ff00067c82 */ /* 0x000fe20008000000 */
[----:B------:R-:W-:Y:S01]  /*0740*/  UMOV UR7, URZ ;  /* 0x000000ff00077c82 */ /* 0x000fe20008000000 */
[----:B------:R-:W-:-:S02]  /*0750*/  @P0 R2UR UR6, R3 ;  /* 0x00000000030602ca */ /* 0x000fc400000e0000 */
[----:B------:R-:W-:-:S04]  /*0760*/  @P1 R2UR UR7, R4 ;  /* 0x00000000040712ca */ /* 0x000fc800000e0000 */
[----:B------:R-:W-:Y:S11]  /*0770*/  BRA.U !UP0, `(.L_x_859) ;  /* 0x000000a508347547 */ /* 0x000ff6000b800000 */
[----:B------:R-:W0:Y:S01]  /*0780*/  S2R R64, SR_TID.X ;  /* 0x0000000000407919 */ /* 0x000e220000002100 */
[----:B------:R-:W1:Y:S01]  /*0790*/  LDCU UR20, c[0x0][0x394] ;  /* 0x00007280ff1477ac */ /* 0x000e620008000800 */
[----:B------:R2:W-:Y:S04]  /*07a0*/  STL [R1+0x100], RZ ;  /* 0x000100ff01007387 */ /* 0x0005e80000100800 */
[----:B------:R2:W-:Y:S01]  /*07b0*/  STL [R1+0x104], RZ ;  /* 0x000104ff01007387 */ /* 0x0005e20000100800 */
[C---:B0-----:R-:W-:Y:S01]  /*07c0*/  IMAD.SHL.U32 R5, R64.reuse, 0x10, RZ ;  /* 0x0000001040057824 */ /* 0x041fe200078e00ff */
[----:B------:R-:W-:-:S04]  /*07d0*/  LOP3.LUT R4, R64, 0x1f, RZ, 0xc0, !PT ;  /* 0x0000001f40047812 */ /* 0x000fc800078ec0ff */
[----:B-12---:R-:W-:-:S07]  /*07e0*/  LOP3.LUT R5, R4, 0x3e00, R5, 0xf8, !PT ;  /* 0x00003e0004057812 */ /* 0x006fce00078ef805 */
.L_x_907:
[----:B------:R-:W0:Y:S01]  /*07f0*/  S2UR UR29, SR_CTAID.X ;  /* 0x00000000001d79c3 */ /* 0x000e220000002500 */
[----:B------:R-:W0:Y:S01]  /*0800*/  LDCU.128 UR12, c[0x0][0x410] ;  /* 0x00008200ff0c77ac */ /* 0x000e220008000c00 */
[----:B------:R-:W-:Y:S01]  /*0810*/  SHF.L.U32 R83, R64, 0x4, RZ ;  /* 0x0000000440537819 */ /* 0x000fe200000006ff */
[----:B------:R-:W-:Y:S01]  /*0820*/  IMAD.U32 R6, RZ, RZ, UR21 ;  /* 0x00000015ff067e24 */ /* 0x000fe2000f8e00ff */
[----:B------:R-:W-:Y:S01]  /*0830*/  LOP3.LUT R0, R0, 0xfffffeff, RZ, 0xc0, !PT ;  /* 0xfffffeff00007812 */ /* 0x000fe200078ec0ff */
[----:B------:R-:W1:Y:S01]  /*0840*/  LDCU.128 UR16, c[0x0][0x420] ;  /* 0x00008400ff1077ac */ /* 0x000e620008000c00 */
[----:B------:R-:W-:Y:S01]  /*0850*/  LOP3.LUT R29, R83, 0x3e00, RZ, 0xc0, !PT ;  /* 0x00003e00531d7812 */ /* 0x000fe200078ec0ff */
[----:B------:R-:W-:Y:S01]  /*0860*/  IMAD.U32 R7, RZ, RZ, UR22 ;  /* 0x00000016ff077e24 */ /* 0x000fe2000f8e00ff */
[----:B------:R-:W2:Y:S01]  /*0870*/  S2UR UR10, SR_CTAID.Y ;  /* 0x00000000000a79c3 */ /* 0x000ea20000002600 */
[----:B------:R-:W-:Y:S01]  /*0880*/  USHF.L.U32 UR30, UR20, 0xb, URZ ;  /* 0x0000000b141e7899 */ /* 0x000fe200080006ff */
[----:B------:R-:W-:Y:S01]  /*0890*/  LOP3.LUT R63, R29, R4, RZ, 0xfc, !PT ;  /* 0x000000041d3f7212 */ /* 0x000fe200078efcff */
[----:B------:R-:W3:Y:S01]  /*08a0*/  LDCU UR31, c[0x0][0x388] ;  /* 0x00007100ff1f77ac */ /* 0x000ee20008000800 */
[----:B------:R-:W-:Y:S01]  /*08b0*/  IMAD.WIDE.U32 R10, R5, 0x2, R6 ;  /* 0x00000002050a7825 */ /* 0x000fe200078e0006 */
[----:B------:R-:W-:Y:S01]  /*08c0*/  PRMT R13, RZ, 0x7610, R13 ;  /* 0x00007610ff0d7816 */ /* 0x000fe2000000000d */
[----:B------:R-:W-:Y:S01]  /*08d0*/  UIADD3 UR30, UPT, UPT, UR30, -0x800, URZ ;  /* 0xfffff8001e1e7890 */ /* 0x000fe2000fffe0ff */
[C---:B------:R-:W-:Y:S01]  /*08e0*/  LOP3.LUT R62, R63.reuse, 0x20, RZ, 0xfc, !PT ;  /* 0x000000203f3e7812 */ /* 0x040fe200078efcff */
[----:B------:R-:W-:Y:S01]  /*08f0*/  UMOV UR9, URZ ;  /* 0x000000ff00097c82 */ /* 0x000fe20008000000 */
[----:B------:R-:W4:Y:S01]  /*0900*/  LDCU.64 UR38, c[0x0][0x488] ;  /* 0x00009100ff2677ac */ /* 0x000f220008000a00 */
[C---:B------:R-:W-:Y:S01]  /*0910*/  LOP3.LUT R61, R63.reuse, 0x40, RZ, 0xfc, !PT ;  /* 0x000000403f3d7812 */ /* 0x040fe200078efcff */
[C---:B------:R-:W-:Y:S01]  /*0920*/  IMAD.SHL.U32 R6, R63.reuse, 0x2, RZ ;  /* 0x000000023f067824 */ /* 0x040fe200078e00ff */
[C---:B------:R-:W-:Y:S01]  /*0930*/  LOP3.LUT R60, R63.reuse, 0x60, RZ, 0xfc, !PT ;  /* 0x000000603f3c7812 */ /* 0x040fe200078efcff */
[----:B------:R-:W-:Y:S01]  /*0940*/  UMOV UR8, UR30 ;  /* 0x0000001e00087c82 */ /* 0x000fe20008000000 */
[C---:B------:R-:W-:Y:S01]  /*0950*/  LOP3.LUT R59, R63.reuse, 0x80, RZ, 0xfc, !PT ;  /* 0x000000803f3b7812 */ /* 0x040fe200078efcff */
[----:B0-----:R-:W-:Y:S01]  /*0960*/  UIMAD UR36, UR29, UR13, URZ ;  /* 0x0000000d1d2472a4 */ /* 0x001fe2000f8e02ff */
[C---:B------:R-:W-:Y:S01]  /*0970*/  LOP3.LUT R58, R63.reuse, 0xa0, RZ, 0xfc, !PT ;  /* 0x000000a03f3a7812 */ /* 0x040fe200078efcff */
[----:B------:R-:W-:Y:S01]  /*0980*/  UIMAD.WIDE.U32 UR12, UR29, UR12, UR8 ;  /* 0x0000000c1d0c72a5 */ /* 0x000fe2000f8e0008 */
[C---:B------:R-:W-:Y:S01]  /*0990*/  LOP3.LUT R57, R63.reuse, 0xc0, RZ, 0xfc, !PT ;  /* 0x000000c03f397812 */ /* 0x040fe200078efcff */
[----:B-1----:R-:W-:Y:S01]  /*09a0*/  UIMAD.WIDE.U32 UR34, UR29, UR16, UR8 ;  /* 0x000000101d2272a5 */ /* 0x002fe2000f8e0008 */
[C---:B------:R-:W-:Y:S01]  /*09b0*/  LOP3.LUT R56, R63.reuse, 0xe0, RZ, 0xfc, !PT ;  /* 0x000000e03f387812 */ /* 0x040fe200078efcff */
[----:B------:R-:W-:Y:S01]  /*09c0*/  UIADD3 UR13, UPT, UPT, UR13, UR36, URZ ;  /* 0x000000240d0d7290 */ /* 0x000fe2000fffe0ff */
[----:B------:R-:W-:Y:S01]  /*09d0*/  PRMT R19, RZ, 0x7610, R19 ;  /* 0x00007610ff137816 */ /* 0x000fe20000000013 */
[----:B------:R-:W-:Y:S01]  /*09e0*/  UIMAD UR35, UR29, UR17, UR35 ;  /* 0x000000111d2372a4 */ /* 0x000fe2000f8e0223 */
[----:B------:R-:W-:Y:S01]  /*09f0*/  LOP3.LUT R55, R63, 0x100, RZ, 0xfc, !PT ;  /* 0x000001003f377812 */ /* 0x000fe200078efcff */
[----:B--2---:R-:W-:Y:S01]  /*0a00*/  UIMAD UR16, UR10, UR15, URZ ;  /* 0x0000000f0a1072a4 */ /* 0x004fe2000f8e02ff */
[----:B------:R-:W-:Y:S01]  /*0a10*/  PRMT R20, RZ, 0x7610, R20 ;  /* 0x00007610ff147816 */ /* 0x000fe20000000014 */
[----:B------:R-:W0:Y:S01]  /*0a20*/  LDCU.64 UR36, c[0x0][0x478] ;  /* 0x00008f00ff2477ac */ /* 0x000e220008000a00 */
[----:B------:R-:W-:-:S02]  /*0a30*/  PRMT R14, RZ, 0x7610, R14 ;  /* 0x00007610ff0e7816 */ /* 0x000fc4000000000e */
[----:B------:R-:W-:Y:S01]  /*0a40*/  PRMT R15, RZ, 0x7610, R15 ;  /* 0x00007610ff0f7816 */ /* 0x000fe2000000000f */
[----:B------:R-:W-:Y:S01]  /*0a50*/  UIMAD.WIDE.U32 UR14, UR10, UR14, UR12 ;  /* 0x0000000e0a0e72a5 */ /* 0x000fe2000f8e000c */
[----:B------:R-:W-:Y:S01]  /*0a60*/  MOV R12, UR16 ;  /* 0x00000010000c7c02 */ /* 0x000fe20008000f00 */
[----:B------:R-:W-:Y:S01]  /*0a70*/  UIMAD.WIDE.U32 UR12, UR10, UR18, UR34 ;  /* 0x000000120a0c72a5 */ /* 0x000fe2000f8e0022 */
[----:B------:R-:W-:Y:S02]  /*0a80*/  PRMT R18, RZ, 0x7610, R18 ;  /* 0x00007610ff127816 */ /* 0x000fe40000000012 */
[----:B------:R-:W-:Y:S01]  /*0a90*/  PRMT R16, RZ, 0x7610, R16 ;  /* 0x00007610ff107816 */ /* 0x000fe20000000010 */
[----:B------:R-:W-:Y:S01]  /*0aa0*/  UIMAD UR19, UR10, UR19, UR13 ;  /* 0x000000130a1372a4 */ /* 0x000fe2000f8e020d */
[----:B------:R-:W-:Y:S02]  /*0ab0*/  IADD3 R3, P0, PT, R63, UR14, RZ ;  /* 0x0000000e3f037c10 */ /* 0x000fe4000ff1e0ff */
[----:B------:R-:W-:-:S02]  /*0ac0*/  PRMT R17, RZ, 0x7610, R17 ;  /* 0x00007610ff117816 */ /* 0x000fc40000000011 */
[----:B------:R-:W-:Y:S02]  /*0ad0*/  PRMT R21, RZ, 0x7610, R21 ;  /* 0x00007610ff157816 */ /* 0x000fe40000000015 */
[----:B------:R-:W-:Y:S02]  /*0ae0*/  PRMT R22, RZ, 0x7610, R22 ;  /* 0x00007610ff167816 */ /* 0x000fe40000000016 */
[----:B------:R-:W-:Y:S02]  /*0af0*/  PRMT R23, RZ, 0x7610, R23 ;  /* 0x00007610ff177816 */ /* 0x000fe40000000017 */
[----:B------:R-:W-:Y:S02]  /*0b00*/  PRMT R24, RZ, 0x7610, R24 ;  /* 0x00007610ff187816 */ /* 0x000fe40000000018 */
[----:B------:R-:W-:Y:S02]  /*0b10*/  PRMT R25, RZ, 0x7610, R25 ;  /* 0x00007610ff197816 */ /* 0x000fe40000000019 */
[----:B------:R-:W-:-:S02]  /*0b20*/  PRMT R26, RZ, 0x7610, R26 ;  /* 0x00007610ff1a7816 */ /* 0x000fc4000000001a */
[----:B------:R-:W-:Y:S01]  /*0b30*/  PRMT R27, RZ, 0x7610, R27 ;  /* 0x00007610ff1b7816 */ /* 0x000fe2000000001b */
[----:B------:R-:W-:Y:S01]  /*0b40*/  BAR.SYNC.DEFER_BLOCKING 0x0 ;  /* 0x0000000000007b1d */ /* 0x000fe20000010000 */
[----:B------:R-:W-:Y:S01]  /*0b50*/  IADD3 R8, P1, PT, R63, UR12, RZ ;  /* 0x0000000c3f087c10 */ /* 0x000fe2000ff3e0ff */
[----:B---3--:R-:W-:Y:S01]  /*0b60*/  UIADD3 UR12, UPT, UPT, -UR30, UR31, URZ ;  /* 0x0000001f1e0c7290 */ /* 0x008fe2000fffe1ff */
[----:B------:R-:W-:Y:S02]  /*0b70*/  IADD3.X R12, PT, PT, R12, UR15, RZ, P0, !PT ;  /* 0x0000000f0c0c7c10 */ /* 0x000fe400087fe4ff */
[----:B----4-:R-:W-:Y:S01]  /*0b80*/  LEA R2, P0, R3, UR38, 0x1 ;  /* 0x0000002603027c11 */ /* 0x010fe2000f8008ff */
[----:B------:R-:W-:Y:S01]  /*0b90*/  IMAD.X R9, RZ, RZ, UR19, P1 ;  /* 0x00000013ff097e24 */ /* 0x000fe200088e06ff */
[----:B0-----:R-:W-:Y:S02]  /*0ba0*/  LEA R4, P1, R8, UR36, 0x1 ;  /* 0x0000002408047c11 */ /* 0x001fe4000f8208ff */
[----:B------:R-:W-:-:S02]  /*0bb0*/  LOP3.LUT R54, R63, 0x120, RZ, 0xfc, !PT ;  /* 0x000001203f367812 */ /* 0x000fc400078efcff */
[C---:B------:R-:W-:Y:S02]  /*0bc0*/  LOP3.LUT R53, R63.reuse, 0x140, RZ, 0xfc, !PT ;  /* 0x000001403f357812 */ /* 0x040fe400078efcff */
[C---:B------:R-:W-:Y:S02]  /*0bd0*/  LOP3.LUT R52, R63.reuse, 0x160, RZ, 0xfc, !PT ;  /* 0x000001603f347812 */ /* 0x040fe400078efcff */
[C---:B------:R-:W-:Y:S02]  /*0be0*/  LOP3.LUT R51, R63.reuse, 0x180, RZ, 0xfc, !PT ;  /* 0x000001803f337812 */ /* 0x040fe400078efcff */
[C---:B------:R-:W-:Y:S02]  /*0bf0*/  LOP3.LUT R50, R63.reuse, 0x1a0, RZ, 0xfc, !PT ;  /* 0x000001a03f327812 */ /* 0x040fe400078efcff */
[C---:B------:R-:W-:Y:S02]  /*0c00*/  LOP3.LUT R49, R63.reuse, 0x1c0, RZ, 0xfc, !PT ;  /* 0x000001c03f317812 */ /* 0x040fe400078efcff */
[----:B------:R-:W-:Y:S01]  /*0c10*/  LOP3.LUT R48, R63, 0x1e0, RZ, 0xfc, !PT ;  /* 0x000001e03f307812 */ /* 0x000fe200078efcff */
[----:B------:R-:W0:Y:S01]  /*0c20*/  S2R R30, SR_LANEID ;  /* 0x00000000001e7919 */ /* 0x000e220000000000 */
[----:B------:R-:W-:Y:S01]  /*0c30*/  ISETP.GE.AND P2, PT, R5, UR12, PT ;  /* 0x0000000c05007c0c */ /* 0x000fe2000bf46270 */
[----:B------:R-:W-:Y:S01]  /*0c40*/  UMOV UR16, 0x400 ;  /* 0x0000040000107882 */ /* 0x000fe20000000000 */
[----:B------:R-:W-:Y:S01]  /*0c50*/  LEA.HI.X R5, R8, UR37, R9, 0x1, P1 ;  /* 0x0000002508057c11 */ /* 0x000fe200088f0c09 */
[----:B------:R-:W1:Y:S01]  /*0c60*/  LDCU.64 UR14, c[0x0][0x510] ;  /* 0x0000a200ff0e77ac */ /* 0x000e620008000a00 */
[----:B------:R-:W-:-:S02]  /*0c70*/  ISETP.GE.AND P1, PT, R62, UR12, PT ;  /* 0x0000000c3e007c0c */ /* 0x000fc4000bf26270 */
[----:B------:R-:W-:Y:S01]  /*0c80*/  ISETP.GE.AND P6, PT, R61, UR12, PT ;  /* 0x0000000c3d007c0c */ /* 0x000fe2000bfc6270 */
[----:B------:R-:W2:Y:S01]  /*0c90*/  LDCU.64 UR18, c[0x0][0x490] ;  /* 0x00009200ff1277ac */ /* 0x000ea20008000a00 */
[----:B------:R-:W-:Y:S02]  /*0ca0*/  LEA.HI.X R3, R3, UR39, R12, 0x1, P0 ;  /* 0x0000002703037c11 */ /* 0x000fe400080f0c0c */
[----:B------:R-:W-:Y:S01]  /*0cb0*/  ISETP.GE.AND P5, PT, R60, UR12, PT ;  /* 0x0000000c3c007c0c */ /* 0x000fe2000bfa6270 */
[----:B------:R-:W3:Y:S01]  /*0cc0*/  LDCU UR17, c[0x0][0x38c] ;  /* 0x00007180ff1177ac */ /* 0x000ee20008000800 */
[----:B------:R-:W-:Y:S02]  /*0cd0*/  IADD3 R8, P0, PT, R6, UR23, RZ ;  /* 0x0000001706087c10 */ /* 0x000fe4000ff1e0ff */
[----:B------:R-:W-:Y:S02]  /*0ce0*/  @P2 LOP3.LUT R0, R0, 0x100, RZ, 0xfc, !PT ;  /* 0x0000010000002812 */ /* 0x000fe400078efcff */
[----:B------:R-:W-:-:S02]  /*0cf0*/  ISETP.GE.AND P4, PT, R59, UR12, PT ;  /* 0x0000000c3b007c0c */ /* 0x000fc4000bf86270 */
[----:B------:R-:W-:Y:S01]  /*0d00*/  LOP3.LUT R0, R0, 0xffffff7f, RZ, 0xc0, !PT ;  /* 0xffffff7f00007812 */ /* 0x000fe200078ec0ff */
[----:B------:R-:W4:Y:S01]  /*0d10*/  @!P6 LDG.E.U16 R14, desc[UR32][R10.64+0x80] ;  /* 0x000080200a0ee981 */ /* 0x000f22000c1e1500 */
[----:B------:R-:W-:Y:S02]  /*0d20*/  ISETP.GE.AND P3, PT, R58, UR12, PT ;  /* 0x0000000c3a007c0c */ /* 0x000fe4000bf66270 */
[----:B------:R-:W-:Y:S01]  /*0d30*/  @P1 LOP3.LUT R0, R0, 0x80, RZ, 0xfc, !PT ;  /* 0x0000008000001812 */ /* 0x000fe200078efcff */
[----:B------:R-:W5:Y:S01]  /*0d40*/  @!P5 LDG.E.U16 R15, desc[UR32][R10.64+0xc0] ;  /* 0x0000c0200a0fd981 */ /* 0x000f62000c1e1500 */
[----:B------:R-:W-:Y:S02]  /*0d50*/  IADD3 R6, P1, PT, R6, UR25, RZ ;  /* 0x0000001906067c10 */ /* 0x000fe4000ff3e0ff */
[----:B------:R-:W-:Y:S02]  /*0d60*/  LOP3.LUT R0, R0, 0xffffffbf, RZ, 0xc0, !PT ;  /* 0xffffffbf00007812 */ /* 0x000fe400078ec0ff */
[----:B------:R-:W-:Y:S01]  /*0d70*/  IADD3.X R9, PT, PT, RZ, UR24, RZ, P0, !PT ;  /* 0x00000018ff097c10 */ /* 0x000fe200087fe4ff */
[----:B------:R-:W-:Y:S01]  /*0d80*/  IMAD.X R7, RZ, RZ, UR26, P1 ;  /* 0x0000001aff077e24 */ /* 0x000fe200088e06ff */
[----:B------:R-:W-:Y:S01]  /*0d90*/  @P6 LOP3.LUT R0, R0, 0x40, RZ, 0xfc, !PT ;  /* 0x0000004000006812 */ /* 0x000fe200078efcff */
[----:B------:R-:W2:Y:S01]  /*0da0*/  @!P4 LDG.E.U16 R16, desc[UR32][R10.64+0x100] ;  /* 0x000100200a10c981 */ /* 0x000ea2000c1e1500 */
[----:B------:R-:W-:-:S02]  /*0db0*/  ISETP.GE.AND P0, PT, R62, UR12, PT ;  /* 0x0000000c3e007c0c */ /* 0x000fc4000bf06270 */
[C---:B------:R-:W-:Y:S01]  /*0dc0*/  LOP3.LUT P1, RZ, R0.reuse, 0x100, RZ, 0xc0, !PT ;  /* 0x0000010000ff7812 */ /* 0x040fe2000782c0ff */
[----:B------:R-:W3:Y:S01]  /*0dd0*/  @!P3 LDG.E.U16 R17, desc[UR32][R10.64+0x140] ;  /* 0x000140200a11b981 */ /* 0x000ee2000c1e1500 */
[----:B------:R-:W-:Y:S02]  /*0de0*/  LOP3.LUT R0, R0, 0xffffffdf, RZ, 0xc0, !PT ;  /* 0xffffffdf00007812 */ /* 0x000fe400078ec0ff */
[----:B------:R-:W-:Y:S02]  /*0df0*/  ISETP.GE.AND P2, PT, R57, UR12, PT ;  /* 0x0000000c39007c0c */ /* 0x000fe4000bf46270 */
[----:B------:R-:W-:Y:S02]  /*0e00*/  @P5 LOP3.LUT R0, R0, 0x20, RZ, 0xfc, !PT ;  /* 0x0000002000005812 */ /* 0x000fe400078efcff */
[----:B------:R-:W-:Y:S02]  /*0e10*/  PRMT R12, RZ, 0x7610, R12 ;  /* 0x00007610ff0c7816 */ /* 0x000fe4000000000c */
[----:B------:R-:W-:Y:S01]  /*0e20*/  LOP3.LUT R0, R0, 0xffffffef, RZ, 0xc0, !PT ;  /* 0xffffffef00007812 */ /* 0x000fe200078ec0ff */
[----:B------:R-:W4:Y:S03]  /*0e30*/  @!P0 LDG.E.U16 R13, desc[UR32][R10.64+0x40] ;  /* 0x000040200a0d8981 */ /* 0x000f26000c1e1500 */
[----:B------:R-:W-:Y:S01]  /*0e40*/  @P4 LOP3.LUT R0, R0, 0x10, RZ, 0xfc, !PT ;  /* 0x0000001000004812 */ /* 0x000fe200078efcff */
[----:B------:R-:W5:Y:S03]  /*0e50*/  @!P1 LDG.E.U16 R12, desc[UR32][R10.64] ;  /* 0x000000200a0c9981 */ /* 0x000f66000c1e1500 */
[----:B------:R-:W-:Y:S01]  /*0e60*/  LOP3.LUT R0, R0, 0xfffffff7, RZ, 0xc0, !PT ;  /* 0xfffffff700007812 */ /* 0x000fe200078ec0ff */
[----:B------:R-:W3:Y:S03]  /*0e70*/  @!P2 LDG.E.U16 R18, desc[UR32][R10.64+0x180] ;  /* 0x000180200a12a981 */ /* 0x000ee6000c1e1500 */
[----:B------:R-:W-:-:S02]  /*0e80*/  @P3 LOP3.LUT R0, R0, 0x8, RZ, 0xfc, !PT ;  /* 0x0000000800003812 */ /* 0x000fc400078efcff */
[----:B------:R-:W-:Y:S02]  /*0e90*/  ISETP.GE.AND P0, PT, R56, UR12, PT ;  /* 0x0000000c38007c0c */ /* 0x000fe4000bf06270 */
[----:B------:R-:W-:-:S04]  /*0ea0*/  LOP3.LUT R0, R0, 0xfffffffb, RZ, 0xc0, !PT ;  /* 0xfffffffb00007812 */ /* 0x000fc800078ec0ff */
[----:B------:R-:W-:-:S04]  /*0eb0*/  @P2 LOP3.LUT R0, R0, 0x4, RZ, 0xfc, !PT ;  /* 0x0000000400002812 */ /* 0x000fc800078efcff */
[----:B------:R-:W-:-:S03]  /*0ec0*/  LOP3.LUT R0, R0, 0xfffffffd, RZ, 0xc0, !PT ;  /* 0xfffffffd00007812 */ /* 0x000fc600078ec0ff */
[----:B------:R-:W3:Y:S01]  /*0ed0*/  @!P0 LDG.E.U16 R19, desc[UR32][R10.64+0x1c0] ;  /* 0x0001c0200a138981 */ /* 0x000ee2000c1e1500 */
[----:B------:R-:W-:Y:S02]  /*0ee0*/  @P0 LOP3.LUT R0, R0, 0x2, RZ, 0xfc, !PT ;  /* 0x0000000200000812 */ /* 0x000fe400078efcff */
[----:B------:R-:W-:Y:S02]  /*0ef0*/  ISETP.GE.AND P0, PT, R55, UR12, PT ;  /* 0x0000000c37007c0c */ /* 0x000fe4000bf06270 */
[----:B------:R-:W-:Y:S02]  /*0f00*/  LOP3.LUT R0, R0, 0xfffffffe, RZ, 0xc0, !PT ;  /* 0xfffffffe00007812 */ /* 0x000fe400078ec0ff */
[----:B------:R-:W-:Y:S02]  /*0f10*/  ISETP.GE.AND P1, PT, R53, UR12, PT ;  /* 0x0000000c35007c0c */ /* 0x000fe4000bf26270 */
[----:B------:R-:W-:Y:S02]  /*0f20*/  ISETP.GE.AND P2, PT, R52, UR12, PT ;  /* 0x0000000c34007c0c */ /* 0x000fe4000bf46270 */
[----:B------:R-:W-:-:S05]  /*0f30*/  ISETP.GE.AND P3, PT, R51, UR12, PT ;  /* 0x0000000c33007c0c */ /* 0x000fca000bf66270 */
[----:B------:R-:W-:Y:S01]  /*0f40*/  @P0 LOP3.LUT R0, R0, 0x1, RZ, 0xfc, !PT ;  /* 0x0000000100000812 */ /* 0x000fe200078efcff */
[----:B------:R-:W3:Y:S01]  /*0f50*/  @!P0 LDG.E.U16 R20, desc[UR32][R10.64+0x200] ;  /* 0x000200200a148981 */ /* 0x000ee2000c1e1500 */
[----:B------:R-:W-:Y:S02]  /*0f60*/  ISETP.GE.AND P0, PT, R54, UR12, PT ;  /* 0x0000000c36007c0c */ /* 0x000fe4000bf06270 */
[----:B------:R-:W-:Y:S01]  /*0f70*/  ISETP.GE.AND P4, PT, R50, UR12, PT ;  /* 0x0000000c32007c0c */ /* 0x000fe2000bf86270 */
[----:B------:R-:W3:Y:S01]  /*0f80*/  @!P1 LDG.E.U16 R22, desc[UR32][R10.64+0x280] ;  /* 0x000280200a169981 */ /* 0x000ee2000c1e1500 */
[----:B------:R-:W-:Y:S02]  /*0f90*/  ISETP.GE.AND P5, PT, R49, UR12, PT ;  /* 0x0000000c31007c0c */ /* 0x000fe4000bfa6270 */
[----:B------:R-:W-:Y:S01]  /*0fa0*/  ISETP.GE.AND P6, PT, R48, UR12, PT ;  /* 0x0000000c30007c0c */ /* 0x000fe2000bfc6270 */
[----:B------:R-:W3:Y:S04]  /*0fb0*/  @!P2 LDG.E.U16 R23, desc[UR32][R10.64+0x2c0] ;  /* 0x0002c0200a17a981 */ /* 0x000ee8000c1e1500 */
[----:B------:R-:W3:Y:S04]  /*0fc0*/  @!P3 LDG.E.U16 R24, desc[UR32][R10.64+0x300] ;  /* 0x000300200a18b981 */ /* 0x000ee8000c1e1500 */
[----:B------:R-:W3:Y:S04]  /*0fd0*/  @!P0 LDG.E.U16 R21, desc[UR32][R10.64+0x240] ;  /* 0x000240200a158981 */ /* 0x000ee8000c1e1500 */
[----:B------:R-:W3:Y:S04]  /*0fe0*/  @!P4 LDG.E.U16 R25, desc[UR32][R10.64+0x340] ;  /* 0x000340200a19c981 */ /* 0x000ee8000c1e1500 */
[----:B------:R-:W3:Y:S04]  /*0ff0*/  @!P5 LDG.E.U16 R26, desc[UR32][R10.64+0x380] ;  /* 0x000380200a1ad981 */ /* 0x000ee8000c1e1500 */
[----:B------:R1:W3:Y:S01]  /*1000*/  @!P6 LDG.E.U16 R27, desc[UR32][R10.64+0x3c0] ;  /* 0x0003c0200a1be981 */ /* 0x0002e2000c1e1500 */
        /* <DEDUP_REMOVED lines=34> */
[----:B------:R-:W-:Y:S02]  /*1230*/  P2R R34, PR, RZ, 0x1 ;  /* 0x00000001ff227803 */ /* 0x000fe40000000000 */
[----:B------:R-:W-:Y:S02]  /*1240*/  IADD3 R29, PT, PT, R28, 0x1e0, RZ ;  /* 0x000001e01c1d7810 */ /* 0x000fe40007ffe0ff */
[----:B------:R-:W-:Y:S02]  /*1250*/  LEA.HI.SX32 R11, R11, R28, 0x1b ;  /* 0x0000001c0b0b7211 */ /* 0x000fe400078fdaff */
[----:B------:R-:W-:Y:S02]  /*1260*/  LOP3.LUT P0, RZ, R0, 0x1, RZ, 0xc0, !PT ;  /* 0x0000000100ff7812 */ /* 0x000fe4000780c0ff */
[----:B------:R-:W-:-:S02]  /*1270*/  LEA R159, R31, UR16, 0x1 ;  /* 0x000000101f9f7c11 */ /* 0x000fc4000f8e08ff */
[----:B------:R-:W-:Y:S02]  /*1280*/  LEA R158, R33, UR16, 0x1 ;  /* 0x00000010219e7c11 */ /* 0x000fe4000f8e08ff */
[----:B------:R-:W-:Y:S02]  /*1290*/  LEA R157, R35, UR16, 0x1 ;  /* 0x00000010239d7c11 */ /* 0x000fe4000f8e08ff */
[----:B------:R-:W-:Y:S02]  /*12a0*/  LEA.HI.SX32 R29, R29, R28, 0x1b ;  /* 0x0000001c1d1d7211 */ /* 0x000fe400078fdaff */
[----:B------:R-:W-:Y:S02]  /*12b0*/  LEA R156, R11, UR16, 0x1 ;  /* 0x000000100b9c7c11 */ /* 0x000fe4000f8e08ff */
[----:B------:R-:W-:Y:S02]  /*12c0*/  P2R R36, PR, RZ, 0x1 ;  /* 0x00000001ff247803 */ /* 0x000fe40000000000 */
[----:B------:R-:W-:-:S02]  /*12d0*/  LOP3.LUT P0, RZ, R0, 0x2, RZ, 0xc0, !PT ;  /* 0x0000000200ff7812 */ /* 0x000fc4000780c0ff */
        /* <DEDUP_REMOVED lines=16> */
[----:B-----5:R-:W-:Y:S04]  /*13e0*/  STS.U16 [R109], R12 ;  /* 0x0000000c6d007388 */ /* 0x020fe80000000400 */
[----:B----4-:R1:W-:Y:S04]  /*13f0*/  STS.U16 [R108+0x40], R13 ;  /* 0x0000400d6c007388 */ /* 0x0103e80000000400 */
[----:B------:R-:W-:Y:S04]  /*1400*/  STS.U16 [R165+0x80], R14 ;  /* 0x0000800ea5007388 */ /* 0x000fe80000000400 */
[----:B------:R4:W-:Y:S01]  /*1410*/  STS.U16 [R164+0xc0], R15 ;  /* 0x0000c00fa4007388 */ /* 0x0009e20000000400 */
[----:B-1----:R-:W-:-:S03]  /*1420*/  VIADD R13, R28, 0x180 ;  /* 0x000001801c0d7836 */ /* 0x002fc60000000000 */
[----:B--2---:R-:W-:Y:S04]  /*1430*/  STS.U16 [R163+0x100], R16 ;  /* 0x00010010a3007388 */ /* 0x004fe80000000400 */
[----:B---3--:R1:W-:Y:S01]  /*1440*/  STS.U16 [R162+0x140], R17 ;  /* 0x00014011a2007388 */ /* 0x0083e20000000400 */
[C---:B----4-:R-:W-:Y:S02]  /*1450*/  IADD3 R15, PT, PT, R28.reuse, 0x1a0, RZ ;  /* 0x000001a01c0f7810 */ /* 0x050fe40007ffe0ff */
        /* <DEDUP_REMOVED lines=10> */
[----:B------:R-:W-:-:S04]  /*1500*/  IMAD R28, R30, 0xf, R28 ;  /* 0x0000000f1e1c7824 */ /* 0x000fc800078e021c */
[C---:B------:R-:W-:Y:S01]  /*1510*/  VIADD R11, R28.reuse, 0x1 ;  /* 0x000000011c0b7836 */ /* 0x040fe20000000000 */
[C---:B------:R-:W-:Y:S01]  /*1520*/  IADD3 R13, PT, PT, R28.reuse, 0x2, RZ ;  /* 0x000000021c0d7810 */ /* 0x040fe20007ffe0ff */
[C---:B------:R-:W-:Y:S01]  /*1530*/  VIADD R15, R28.reuse, 0x3 ;  /* 0x000000031c0f7836 */ /* 0x040fe20000000000 */
[----:B------:R-:W-:Y:S04]  /*1540*/  STS.U16 [R158+0x240], R21 ;  /* 0x000240159e007388 */ /* 0x000fe80000000400 */
[----:B------:R-:W-:Y:S04]  /*1550*/  STS.U16 [R157+0x280], R22 ;  /* 0x000280169d007388 */ /* 0x000fe80000000400 */
[----:B------:R2:W-:Y:S04]  /*1560*/  STS.U16 [R156+0x2c0], R23 ;  /* 0x0002c0179c007388 */ /* 0x0005e80000000400 */
[----:B------:R-:W-:Y:S01]  /*1570*/  STS.U16 [R155+0x300], R24 ;  /* 0x000300189b007388 */ /* 0x000fe20000000400 */
[----:B-1----:R-:W-:-:S03]  /*1580*/  VIADD R19, R28, 0x5 ;  /* 0x000000051c137836 */ /* 0x002fc60000000000 */
[----:B------:R1:W-:Y:S01]  /*1590*/  STS.U16 [R154+0x340], R25 ;  /* 0x000340199a007388 */ /* 0x0003e20000000400 */
[----:B------:R-:W-:-:S03]  /*15a0*/  VIADD R31, R28, 0xb ;  /* 0x0000000b1c1f7836 */ /* 0x000fc60000000000 */
[----:B------:R-:W-:Y:S01]  /*15b0*/  STS.U16 [R153+0x380], R26 ;  /* 0x0003801a99007388 */ /* 0x000fe20000000400 */
[C---:B--2---:R-:W-:Y:S01]  /*15c0*/  VIADD R23, R28.reuse, 0x7 ;  /* 0x000000071c177836 */ /* 0x044fe20000000000 */
[C---:B------:R-:W-:Y:S01]  /*15d0*/  IADD3 R17, PT, PT, R28.reuse, 0x4, RZ ;  /* 0x000000041c117810 */ /* 0x040fe20007ffe0ff */
[C---:B------:R-:W-:Y:S01]  /*15e0*/  VIADD R35, R28.reuse, 0xd ;  /* 0x0000000d1c237836 */ /* 0x040fe20000000000 */
[----:B------:R2:W-:Y:S01]  /*15f0*/  STS.U16 [R152+0x3c0], R27 ;  /* 0x0003c01b98007388 */ /* 0x0005e20000000400 */
[C---:B------:R-:W-:Y:S01]  /*1600*/  VIADD R45, R28.reuse, 0xf ;  /* 0x0000000f1c2d7836 */ /* 0x040fe20000000000 */
[C---:B------:R-:W-:Y:S02]  /*1610*/  IADD3 R21, PT, PT, R28.reuse, 0x6, RZ ;  /* 0x000000061c157810 */ /* 0x040fe40007ffe0ff */
[C---:B-1----:R-:W-:Y:S02]  /*1620*/  IADD3 R25, PT, PT, R28.reuse, 0x8, RZ ;  /* 0x000000081c197810 */ /* 0x042fe40007ffe0ff */
[----:B------:R-:W-:-:S02]  /*1630*/  IADD3 R29, PT, PT, R28, 0xa, RZ ;  /* 0x0000000a1c1d7810 */ /* 0x000fc40007ffe0ff */
[C---:B------:R-:W-:Y:S01]  /*1640*/  IADD3 R33, PT, PT, R28.reuse, 0xc, RZ ;  /* 0x0000000c1c217810 */ /* 0x040fe20007ffe0ff */
[C---:B--2---:R-:W-:Y:S01]  /*1650*/  VIADD R27, R28.reuse, 0x9 ;  /* 0x000000091c1b7836 */ /* 0x044fe20000000000 */
[----:B------:R-:W-:Y:S02]  /*1660*/  IADD3 R37, PT, PT, R28, 0xe, RZ ;  /* 0x0000000e1c257810 */ /* 0x000fe40007ffe0ff */
        /* <DEDUP_REMOVED lines=36> */
[----:B------:R-:W-:Y:S01]  /*18b0*/  LDS.U16 R33, [R140] ;  /* 0x000000008c217984 */ /* 0x000fe20000000400 */
        /* <DEDUP_REMOVED lines=83> */
[----:B------:R-:W-:Y:S04]  /*1df0*/  STS.U16 [R160+0x1c0], R65 ;  /* 0x0001c041a0007388 */ /* 0x000fe80000000400 */
[----:B------:R-:W-:Y:S04]  /*1e00*/  STS.U16 [R159+0x200], R66 ;  /* 0x000200429f007388 */ /* 0x000fe80000000400 */
[----:B------:R4:W-:Y:S04]  /*1e10*/  STS.U16 [R158+0x240], R67 ;  /* 0x000240439e007388 */ /* 0x0009e80000000400 */
[----:B------:R5:W-:Y:S04]  /*1e20*/  STS.U16 [R157+0x280], R68 ;  /* 0x000280449d007388 */ /* 0x000be80000000400 */
[----:B------:R0:W-:Y:S04]  /*1e30*/  STS.U16 [R156+0x2c0], R69 ;  /* 0x0002c0459c007388 */ /* 0x0001e80000000400 */
[----:B------:R0:W-:Y:S04]  /*1e40*/  STS.U16 [R155+0x300], R70 ;  /* 0x000300469b007388 */ /* 0x0001e80000000400 */
[----:B------:R0:W-:Y:S04]  /*1e50*/  STS.U16 [R154+0x340], R71 ;  /* 0x000340479a007388 */ /* 0x0001e80000000400 */
        /* <DEDUP_REMOVED lines=40> */
[----:B--2---:R-:W-:Y:S02]  /*20e0*/  PRMT R47, RZ, 0x7610, R47 ;  /* 0x00007610ff2f7816 */ /* 0x004fe4000000002f */
[----:B---3--:R-:W-:Y:S02]  /*20f0*/  PRMT R64, RZ, 0x7610, R64 ;  /* 0x00007610ff407816 */ /* 0x008fe40000000040 */
[----:B----4-:R-:W-:Y:S02]  /*2100*/  PRMT R67, RZ, 0x7610, R67 ;  /* 0x00007610ff437816 */ /* 0x010fe40000000043 */
[----:B-----5:R-:W-:Y:S02]  /*2110*/  PRMT R68, RZ, 0x7610, R68 ;  /* 0x00007610ff447816 */ /* 0x020fe40000000044 */
[----:B0-----:R-:W-:Y:S01]  /*2120*/  PRMT R69, RZ, 0x7610, R69 ;  /* 0x00007610ff457816 */ /* 0x001fe20000000045 */
        /* <DEDUP_REMOVED lines=39> */
[----:B---3--:R3:W-:Y:S04]  /*23a0*/  STS.U16 [R159+0x200], R46 ;  /* 0x0002002e9f007388 */ /* 0x0087e80000000400 */
[----:B--2---:R2:W-:Y:S04]  /*23b0*/  STS.U16 [R158+0x240], R47 ;  /* 0x0002402f9e007388 */ /* 0x0045e80000000400 */
[----:B------:R2:W-:Y:S04]  /*23c0*/  STS.U16 [R157+0x280], R64 ;  /* 0x000280409d007388 */ /* 0x0005e80000000400 */
[----:B----4-:R4:W-:Y:S04]  /*23d0*/  STS.U16 [R156+0x2c0], R67 ;  /* 0x0002c0439c007388 */ /* 0x0109e80000000400 */
[----:B-----5:R5:W-:Y:S04]  /*23e0*/  STS.U16 [R155+0x300], R68 ;  /* 0x000300449b007388 */ /* 0x020be80000000400 */
        /* <DEDUP_REMOVED lines=45> */
[----:B---3--:R-:W-:Y:S02]  /*26c0*/  PRMT R46, RZ, 0x7610, R46 ;  /* 0x00007610ff2e7816 */ /* 0x008fe4000000002e */
[----:B--2---:R-:W-:Y:S02]  /*26d0*/  PRMT R47, RZ, 0x7610, R47 ;  /* 0x00007610ff2f7816 */ /* 0x004fe4000000002f */
[----:B------:R-:W-:Y:S02]  /*26e0*/  PRMT R64, RZ, 0x7610, R64 ;  /* 0x00007610ff407816 */ /* 0x000fe40000000040 */
[----:B----4-:R-:W-:Y:S01]  /*26f0*/  PRMT R67, RZ, 0x7610, R67 ;  /* 0x00007610ff437816 */ /* 0x010fe20000000043 */
[----:B------:R-:W2:Y:S04]  /*2700*/  @!P1 LDG.E.U16 R46, desc[UR32][R2.64+0x280] ;  /* 0x00028020022e9981 */ /* 0x000ea8000c1e1500 */
[----:B------:R-:W3:Y:S01]  /*2710*/  @!P0 LDG.E.U16 R44, desc[UR32][R2.64+0x200] ;  /* 0x00020020022c8981 */ /* 0x000ee2000c1e1500 */
[----:B------:R-:W-:-:S02]  /*2720*/  ISETP.NE.AND P0, PT, R80, RZ, PT ;  /* 0x000000ff5000720c */ /* 0x000fc40003f05270 */
[----:B-----5:R-:W-:Y:S01]  /*2730*/  PRMT R68, RZ, 0x7610, R68 ;  /* 0x00007610ff447816 */ /* 0x020fe20000000044 */
[----:B------:R-:W4:Y:S01]  /*2740*/  @!P2 LDG.E.U16 R47, desc[UR32][R2.64+0x2c0] ;  /* 0x0002c020022fa981 */ /* 0x000f22000c1e1500 */
[----:B------:R-:W-:-:S03]  /*2750*/  PRMT R69, RZ, 0x7610, R69 ;  /* 0x00007610ff457816 */ /* 0x000fc60000000045 */
[----:B------:R-:W5:Y:S04]  /*2760*/  @!P3 LDG.E.U16 R64, desc[UR32][R2.64+0x300] ;  /* 0x000300200240b981 */ /* 0x000f68000c1e1500 */
[----:B------:R-:W5:Y:S04]  /*2770*/  @!P4 LDG.E.U16 R67, desc[UR32][R2.64+0x340] ;  /* 0x000340200243c981 */ /* 0x000f68000c1e1500 */
[----:B------:R-:W2:Y:S04]  /*2780*/  @!P0 LDG.E.U16 R45, desc[UR32][R2.64+0x240] ;  /* 0x00024020022d8981 */ /* 0x000ea8000c1e1500 */
        /* <DEDUP_REMOVED lines=33> */
[----:B-----5:R-:W-:Y:S04]  /*29a0*/  STS.U16 [R155+0x300], R64 ;  /* 0x000300409b007388 */ /* 0x020fe80000000400 */
[----:B------:R-:W-:Y:S04]  /*29b0*/  STS.U16 [R154+0x340], R67 ;  /* 0x000340439a007388 */ /* 0x000fe80000000400 */
[----:B------:R-:W-:Y:S04]  /*29c0*/  STS.U16 [R153+0x380], R68 ;  /* 0x0003804499007388 */ /* 0x000fe80000000400 */
[----:B------:R0:W-:Y:S01]  /*29d0*/  STS.U16 [R152+0x3c0], R69 ;  /* 0x0003c04598007388 */ /* 0x0001e20000000400 */
[----:B------:R-:W-:-:S03]  /*29e0*/  NOP ;  /* 0x0000000000007918 */ /* 0x000fc60000000000 */
[----:B------:R-:W1:Y:S04]  /*29f0*/  LDS.U16 R39, [R140] ;  /* 0x000000008c277984 */ /* 0x000e680000000400 */
[----:B------:R-:W-:Y:S04]  /*2a00*/  LDS.U16 R2, [R138+0x2] ;  /* 0x000002008a027984 */ /* 0x000fe80000000400 */
[----:B------:R-:W2:Y:S04]  /*2a10*/  LDS.U16 R3, [R137+0x4] ;  /* 0x0000040089037984 */ /* 0x000ea80000000400 */
[----:B------:R-:W3:Y:S04]  /*2a20*/  LDS.U16 R34, [R136+0x6] ;  /* 0x0000060088227984 */ /* 0x000ee80000000400 */
[----:B------:R-:W4:Y:S04]  /*2a30*/  LDS.U16 R112, [R135+0x8] ;  /* 0x0000080087707984 */ /* 0x000f280000000400 */
[----:B------:R-:W5:Y:S04]  /*2a40*/  LDS.U16 R36, [R134+0xa] ;  /* 0x00000a0086247984 */ /* 0x000f680000000400 */
[----:B------:R-:W-:Y:S04]  /*2a50*/  LDS.U16 R35, [R133+0xc] ;  /* 0x00000c0085237984 */ /* 0x000fe80000000400 */
[----:B------:R-:W5:Y:S04]  /*2a60*/  LDS.U16 R70, [R132+0xe] ;  /* 0x00000e0084467984 */ /* 0x000f680000000400 */
[----:B------:R-:W5:Y:S04]  /*2a70*/  LDS.U16 R7, [R131+0x10] ;  /* 0x0000100083077984 */ /* 0x000f680000000400 */
        /* <DEDUP_REMOVED lines=38> */
[----:B------:R-:W-:Y:S01]  /*2ce0*/  PRMT R105, RZ, 0x7610, R105 ;  /* 0x00007610ff697816 */ /* 0x000fe20000000069 */
[----:B------:R-:W5:Y:S01]  /*2cf0*/  @!P1 LDG.E.U16 R81, desc[UR32][R4.64+0x280] ;  /* 0x0002802004519981 */ /* 0x000f62000c1e1500 */
[----:B------:R-:W-:-:S02]  /*2d00*/  PRMT R106, RZ, 0x7610, R106 ;  /* 0x00007610ff6a7816 */ /* 0x000fc4000000006a */
[----:B------:R-:W-:Y:S01]  /*2d10*/  PRMT R107, RZ, 0x7610, R107 ;  /* 0x00007610ff6b7816 */ /* 0x000fe2000000006b */
[----:B------:R-:W5:Y:S04]  /*2d20*/  @!P0 LDG.E.U16 R80, desc[UR32][R4.64+0x240] ;  /* 0x0002402004508981 */ /* 0x000f68000c1e1500 */
[----:B------:R-:W5:Y:S04]  /*2d30*/  @!P2 LDG.E.U16 R103, desc[UR32][R4.64+0x2c0] ;  /* 0x0002c0200467a981 */ /* 0x000f68000c1e1500 */
[----:B------:R-:W5:Y:S04]  /*2d40*/  @!P3 LDG.E.U16 R104, desc[UR32][R4.64+0x300] ;  /* 0x000300200468b981 */ /* 0x000f68000c1e1500 */
[----:B------:R-:W5:Y:S04]  /*2d50*/  @!P4 LDG.E.U16 R105, desc[UR32][R4.64+0x340] ;  /* 0x000340200469c981 */ /* 0x000f68000c1e1500 */
[----:B------:R-:W5:Y:S04]  /*2d60*/  @!P5 LDG.E.U16 R106, desc[UR32][R4.64+0x380] ;  /* 0x00038020046ad981 */ /* 0x000f68000c1e1500 */
[----:B------:R-:W5:Y:S01]  /*2d70*/  @!P6 LDG.E.U16 R107, desc[UR32][R4.64+0x3c0] ;  /* 0x0003c020046be981 */ /* 0x000f62000c1e1500 */
[----:B-1----:R-:W-:-:S05]  /*2d80*/  SHF.L.U32 R39, R39, 0x10, RZ ;  /* 0x0000001027277819 */ /* 0x002fca00000006ff */
[----:B------:R-:W-:-:S06]  /*2d90*/  FMUL.FTZ R67, R39, -1.4426950216293334961 ;  /* 0xbfb8aa3b27437820 */ /* 0x000fcc0000410000 */
[----:B------:R-:W0:Y:S01]  /*2da0*/  MUFU.EX2 R67, R67 ;  /* 0x0000004300437308 */ /* 0x000e220000000800 */
[----:B--2---:R-:W-:Y:S01]  /*2db0*/  SHF.L.U32 R46, R3, 0x10, RZ ;  /* 0x00000010032e7819 */ /* 0x004fe200000006ff */
[----:B------:R-:W-:Y:S02]  /*2dc0*/  IMAD.U32 R47, R2, 0x10000, RZ ;  /* 0x00010000022f7824 */ /* 0x000fe400078e00ff */
[----:B---3--:R-:W-:Y:S02]  /*2dd0*/  IMAD.U32 R68, R34, 0x10000, RZ ;  /* 0x0001000022447824 */ /* 0x008fe400078e00ff */
[----:B------:R-:W-:Y:S01]  /*2de0*/  FMUL.FTZ R45, R47, -1.4426950216293334961 ;  /* 0xbfb8aa3b2f2d7820 */ /* 0x000fe20000410000 */
[----:B------:R-:W-:Y:S01]  /*2df0*/  FMUL.FTZ R38, R46, -1.4426950216293334961 ;  /* 0xbfb8aa3b2e267820 */ /* 0x000fe20000410000 */
[----:B------:R-:W-:-:S04]  /*2e00*/  FMUL.FTZ R44, R68, -1.4426950216293334961 ;  /* 0xbfb8aa3b442c7820 */ /* 0x000fc80000410000 */
[----:B------:R-:W1:Y:S08]  /*2e10*/  MUFU.EX2 R45, R45 ;  /* 0x0000002d002d7308 */ /* 0x000e700000000800 */
[----:B------:R-:W2:Y:S08]  /*2e20*/  MUFU.EX2 R38, R38 ;  /* 0x0000002600267308 */ /* 0x000eb00000000800 */
[----:B------:R-:W3:Y:S01]  /*2e30*/  MUFU.EX2 R44, R44 ;  /* 0x0000002c002c7308 */ /* 0x000ee20000000800 */
[----:B----4-:R-:W-:Y:S01]  /*2e40*/  SHF.L.U32 R112, R112, 0x10, RZ ;  /* 0x0000001070707819 */ /* 0x010fe200000006ff */
[----:B-----5:R-:W-:-:S04]  /*2e50*/  IMAD.U32 R36, R36, 0x10000, RZ ;  /* 0x0001000024247824 */ /* 0x020fc800078e00ff */
[----:B------:R-:W-:Y:S01]  /*2e60*/  FMUL.FTZ R3, R112, -1.4426950216293334961 ;  /* 0xbfb8aa3b70037820 */ /* 0x000fe20000410000 */
[----:B------:R-:W-:Y:S01]  /*2e70*/  FMUL.FTZ R37, R36, -1.4426950216293334961 ;  /* 0xbfb8aa3b24257820 */ /* 0x000fe20000410000 */
[----:B------:R-:W-:-:S04]  /*2e80*/  IMAD.U32 R99, R99, 0x10000, RZ ;  /* 0x0001000063637824 */ /* 0x000fc800078e00ff */
[----:B------:R-:W-:Y:S01]  /*2e90*/  MUFU.EX2 R3, R3 ;  /* 0x0000000300037308 */ /* 0x000fe20000000800 */
[----:B------:R-:W-:-:S07]  /*2ea0*/  IMAD.U32 R34, R70, 0x10000, RZ ;  /* 0x0001000046227824 */ /* 0x000fce00078e00ff */
[----:B------:R-:W-:Y:S01]  /*2eb0*/  MUFU.EX2 R37, R37 ;  /* 0x0000002500257308 */ /* 0x000fe20000000800 */
[----:B------:R-:W-:Y:S01]  /*2ec0*/  FMUL.FTZ R70, R34, -1.4426950216293334961 ;  /* 0xbfb8aa3b22467820 */ /* 0x000fe20000410000 */
[----:B------:R-:W-:Y:S02]  /*2ed0*/  SHF.L.U32 R7, R7, 0x10, RZ ;  /* 0x0000001007077819 */ /* 0x000fe400000006ff */
[----:B------:R-:W-:Y:S01]  /*2ee0*/  SHF.L.U32 R96, R96, 0x10, RZ ;  /* 0x0000001060607819 */ /* 0x000fe200000006ff */
[----:B------:R-:W-:Y:S01]  /*2ef0*/  IMAD.U32 R97, R97, 0x10000, RZ ;  /* 0x0001000061617824 */ /* 0x000fe200078e00ff */
[----:B------:R-:W-:Y:S02]  /*2f00*/  SHF.L.U32 R35, R35, 0x10, RZ ;  /* 0x0000001023237819 */ /* 0x000fe400000006ff */
[----:B------:R-:W-:Y:S01]  /*2f10*/  MUFU.EX2 R70, R70 ;  /* 0x0000004600467308 */ /* 0x000fe20000000800 */
[----:B------:R-:W-:Y:S02]  /*2f20*/  STL [R1+0xfc], R109 ;  /* 0x0000fc6d01007387 */ /* 0x000fe40000100800 */
[----:B------:R-:W-:-:S02]  /*2f30*/  FMUL.FTZ R2, R35, -1.4426950216293334961 ;  /* 0xbfb8aa3b23027820 */ /* 0x000fc40000410000 */
[----:B------:R-:W-:Y:S04]  /*2f40*/  STS.U16 [R109], R72 ;  /* 0x000000486d007388 */ /* 0x000fe80000000400 */
[----:B------:R-:W-:Y:S04]  /*2f50*/  STS.U16 [R108+0x40], R69 ;  /* 0x000040456c007388 */ /* 0x000fe80000000400 */
        /* <DEDUP_REMOVED lines=15> */
[----:B------:R-:W4:Y:S04]  /*3050*/  LDS.U16 R72, [R140] ;  /* 0x000000008c487984 */ /* 0x000f280000000400 */
[----:B------:R-:W5:Y:S04]  /*3060*/  LDS.U16 R73, [R138+0x2] ;  /* 0x000002008a497984 */ /* 0x000f680000000400 */
[----:B------:R-:W5:Y:S01]  /*3070*/  LDS.U16 R78, [R137+0x4] ;  /* 0x00000400894e7984 */ /* 0x000f620000000400 */
[----:B0-----:R-:W-:-:S03]  /*3080*/  FADD.FTZ R74, R67, 1 ;  /* 0x3f800000434a7421 */ /* 0x001fc60000010000 */
[----:B------:R-:W0:Y:S03]  /*3090*/  LDS.U16 R67, [R136+0x6] ;  /* 0x0000060088437984 */ /* 0x000e260000000400 */
[----:B------:R-:W4:Y:S01]  /*30a0*/  MUFU.RCP R74, R74 ;  /* 0x0000004a004a7308 */ /* 0x000f220000001000 */
[----:B-1----:R-:W-:Y:S01]  /*30b0*/  FADD.FTZ R77, R45, 1 ;  /* 0x3f8000002d4d7421 */ /* 0x002fe20000010000 */
[----:B--2---:R-:W-:Y:S01]  /*30c0*/  FADD.FTZ R79, R38, 1 ;  /* 0x3f800000264f7421 */ /* 0x004fe20000010000 */
[----:B---3--:R-:W-:-:S05]  /*30d0*/  FADD.FTZ R103, R44, 1 ;  /* 0x3f8000002c677421 */ /* 0x008fca0000010000 */
[----:B------:R-:W1:Y:S08]  /*30e0*/  MUFU.RCP R80, R77 ;  /* 0x0000004d00507308 */ /* 0x000e700000001000 */
[----:B------:R-:W2:Y:S01]  /*30f0*/  MUFU.RCP R79, R79 ;  /* 0x0000004f004f7308 */ /* 0x000ea20000001000 */
[----:B----4-:R-:W-:Y:S01]  /*3100*/  SHF.L.U32 R38, R72, 0x10, RZ ;  /* 0x0000001048267819 */ /* 0x010fe200000006ff */
[----:B------:R-:W-:Y:S01]  /*3110*/  FADD.FTZ R72, -R74, 1 ;  /* 0x3f8000004a487421 */ /* 0x000fe20000010100 */
[----:B-----5:R-:W-:-:S02]  /*3120*/  IMAD.U32 R44, R73, 0x10000, RZ ;  /* 0x00010000492c7824 */ /* 0x020fc400078e00ff */
[----:B------:R-:W3:Y:S01]  /*3130*/  LDS.U16 R73, [R134+0xa] ;  /* 0x00000a0086497984 */ /* 0x000ee20000000400 */
[----:B------:R-:W-:Y:S01]  /*3140*/  FMUL.FTZ R45, R99, R38 ;  /* 0x00000026632d7220 */ /* 0x000fe20000410000 */
[C---:B------:R-:W-:Y:S01]  /*3150*/  FFMA.FTZ R72, R39.reuse, R72, 1 ;  /* 0x3f80000027487423 */ /* 0x040fe20000010048 */
[----:B------:R-:W-:Y:S02]  /*3160*/  FMUL.FTZ R39, R39, R74 ;  /* 0x0000004a27277220 */ /* 0x000fe40000410000 */
[----:B------:R-:W-:Y:S02]  /*3170*/  FMUL.FTZ R45, R74, R45 ;  /* 0x0000002d4a2d7220 */ /* 0x000fe40000410000 */
[----:B------:R-:W4:Y:S02]  /*3180*/  LDS.U16 R74, [R135+0x8] ;  /* 0x00000800874a7984 */ /* 0x000f240000000400 */
[----:B------:R-:W-:Y:S01]  /*3190*/  FMUL.FTZ R81, R45, R72 ;  /* 0x000000482d517220 */ /* 0x000fe20000410000 */
[----:B------:R-:W-:Y:S01]  /*31a0*/  SHF.L.U32 R45, R78, 0x10, RZ ;  /* 0x000000104e2d7819 */ /* 0x000fe200000006ff */
[----:B------:R-:W-:Y:S01]  /*31b0*/  FMUL.FTZ R69, R7, -1.4426950216293334961 ;  /* 0xbfb8aa3b07457820 */ /* 0x000fe20000410000 */
[----:B------:R-:W-:Y:S01]  /*31c0*/  FADD.FTZ R105, R3, 1 ;  /* 0x3f80000003697421 */ /* 0x000fe20000010000 */
[----:B-1----:R-:W-:Y:S01]  /*31d0*/  FADD.FTZ R104, -R80, 1 ;  /* 0x3f80000050687421 */ /* 0x002fe20000010100 */
[----:B------:R1:W5:Y:S01]  /*31e0*/  MUFU.RCP R77, R103 ;  /* 0x00000067004d7308 */ /* 0x0003620000001000 */
[----:B------:R-:W-:Y:S01]  /*31f0*/  FMUL.FTZ R78, R96, R45 ;  /* 0x0000002d604e7220 */ /* 0x000fe20000410000 */
[----:B------:R-:W-:Y:S01]  /*3200*/  FMUL.FTZ R3, R97, R44 ;  /* 0x0000002c61037220 */ /* 0x000fe20000410000 */
[----:B------:R-:W-:Y:S01]  /*3210*/  FADD.FTZ R143, R37, 1 ;  /* 0x3f800000258f7421 */ /* 0x000fe20000010000 */
[----:B------:R-:W-:Y:S01]  /*3220*/  FFMA.FTZ R104, R47, R104, 1 ;  /* 0x3f8000002f687423 */ /* 0x000fe20000010068 */
[----:B--2---:R-:W-:Y:S01]  /*3230*/  FMUL.FTZ R109, R79, R78 ;  /* 0x0000004e4f6d7220 */ /* 0x004fe20000410000 */
[----:B------:R-:W-:Y:S01]  /*3240*/  FMUL.FTZ R47, R47, R80 ;  /* 0x000000502f2f7220 */ /* 0x000fe20000410000 */
[----:B------:R-:W-:Y:S01]  /*3250*/  LDS.U16 R72, [R133+0xc] ;  /* 0x00000c0085487984 */ /* 0x000fe20000000400 */
[----:B-1----:R-:W-:Y:S01]  /*3260*/  FADD.FTZ R103, -R79, 1 ;  /* 0x3f8000004f677421 */ /* 0x002fe20000010100 */
[----:B------:R-:W1:Y:S01]  /*3270*/  MUFU.EX2 R69, R69 ;  /* 0x0000004500457308 */ /* 0x000e620000000800 */
[----:B------:R-:W-:Y:S01]  /*3280*/  FMUL.FTZ R3, R80, R3 ;  /* 0x0000000350037220 */ /* 0x000fe20000410000 */
[----:B------:R-:W2:Y:S01]  /*3290*/  LDS.U16 R78, [R131+0x10] ;  /* 0x00001000834e7984 */ /* 0x000ea20000000400 */
[C---:B------:R-:W-:Y:S01]  /*32a0*/  FFMA.FTZ R80, R46.reuse, R103, 1 ;  /* 0x3f8000002e507423 */ /* 0x040fe20000010067 */
[----:B------:R-:W-:-:S02]  /*32b0*/  FMUL.FTZ R46, R46, R79 ;  /* 0x0000004f2e2e7220 */ /* 0x000fc40000410000 */
[----:B------:R-:W2:Y:S02]  /*32c0*/  LDS.U16 R79, [R132+0xe] ;  /* 0x00000e00844f7984 */ /* 0x000ea40000000400 */
[----:B------:R-:W4:Y:S01]  /*32d0*/  MUFU.RCP R143, R143 ;  /* 0x0000008f008f7308 */ /* 0x000f220000001000 */
[----:B0-----:R-:W-:Y:S01]  /*32e0*/  SHF.L.U32 R67, R67, 0x10, RZ ;  /* 0x0000001043437819 */ /* 0x001fe200000006ff */
[----:B------:R-:W-:-:S06]  /*32f0*/  IMAD.U32 R95, R95, 0x10000, RZ ;  /* 0x000100005f5f7824 */ /* 0x000fcc00078e00ff */
[----:B------:R-:W0:Y:S01]  /*3300*/  MUFU.EX2 R2, R2 ;  /* 0x0000000200027308 */ /* 0x000e220000000800 */
[----:B-----5:R-:W-:Y:S01]  /*3310*/  FADD.FTZ R103, -R77, 1 ;  /* 0x3f8000004d677421 */ /* 0x020fe20000010100 */
[----:B------:R-:W-:-:S06]  /*3320*/  IMAD.U32 R6, R6, 0x10000, RZ ;  /* 0x0001000006067824 */ /* 0x000fcc00078e00ff */
[----:B------:R5:W2:Y:S01]  /*3330*/  MUFU.RCP R37, R105 ;  /* 0x0000006900257308 */ /* 0x000aa20000001000 */
[----:B------:R-:W-:Y:S01]  /*3340*/  FFMA.FTZ R103, R68, R103, 1 ;  /* 0x3f80000044677423 */ /* 0x000fe20000010067 */
[----:B-1----:R-:W-:Y:S01]  /*3350*/  FADD.FTZ R110, R69, 1 ;  /* 0x3f800000456e7421 */ /* 0x002fe20000010000 */
[----:B---3--:R-:W-:Y:S01]  /*3360*/  SHF.L.U32 R69, R73, 0x10, RZ ;  /* 0x0000001049457819 */ /* 0x008fe200000006ff */
[----:B-----5:R-:W-:Y:S01]  /*3370*/  FADD.FTZ R105, R70, 1 ;  /* 0x3f80000046697421 */ /* 0x020fe20000010000 */
[----:B------:R-:W-:Y:S01]  /*3380*/  FMUL.FTZ R70, R95, R67 ;  /* 0x000000435f467220 */ /* 0x000fe20000410000 */
[----:B------:R-:W-:-:S03]  /*3390*/  IMAD.U32 R93, R93, 0x10000, RZ ;  /* 0x000100005d5d7824 */ /* 0x000fc600078e00ff */
[----:B------:R-:W-:Y:S01]  /*33a0*/  FMUL.FTZ R70, R77, R70 ;  /* 0x000000464d467220 */ /* 0x000fe20000410000 */
[----:B------:R-:W-:Y:S01]  /*33b0*/  FMUL.FTZ R75, R6, -1.4426950216293334961 ;  /* 0xbfb8aa3b064b7820 */ /* 0x000fe20000410000 */
[----:B------:R-:W-:Y:S02]  /*33c0*/  FMUL.FTZ R106, R3, R104 ;  /* 0x00000068036a7220 */ /* 0x000fe40000410000 */
[----:B------:R-:W-:Y:S01]  /*33d0*/  FMUL.FTZ R114, R70, R103 ;  /* 0x0000006746727220 */ /* 0x000fe20000410000 */
[----:B----4-:R-:W-:Y:S01]  /*33e0*/  FADD.FTZ R103, -R143, 1 ;  /* 0x3f8000008f677421 */ /* 0x010fe20000010100 */
[----:B0-----:R-:W-:Y:S01]  /*33f0*/  FADD.FTZ R2, R2, 1 ;  /* 0x3f80000002027421 */ /* 0x001fe20000010000 */
[----:B------:R-:W-:Y:S01]  /*3400*/  FMUL.FTZ R109, R109, R80 ;  /* 0x000000506d6d7220 */ /* 0x000fe20000410000 */
[----:B------:R-:W-:Y:S01]  /*3410*/  FMUL.FTZ R104, R93, R69 ;  /* 0x000000455d687220 */ /* 0x000fe20000410000 */
[----:B------:R-:W-:Y:S01]  /*3420*/  SHF.L.U32 R5, R71, 0x10, RZ ;  /* 0x0000001047057819 */ /* 0x000fe200000006ff */
[----:B------:R-:W0:Y:S01]  /*3430*/  LDS.U16 R80, [R130+0x12] ;  /* 0x0000120082507984 */ /* 0x000e220000000400 */
[----:B------:R-:W1:Y:S01]  /*3440*/  MUFU.EX2 R71, R75 ;  /* 0x0000004b00477308 */ /* 0x000e620000000800 */
[----:B------:R-:W-:Y:S01]  /*3450*/  SHF.L.U32 R94, R94, 0x10, RZ ;  /* 0x000000105e5e7819 */ /* 0x000fe200000006ff */
[----:B------:R-:W-:Y:S01]  /*3460*/  FFMA.FTZ R103, R36, R103, 1 ;  /* 0x3f80000024677423 */ /* 0x000fe20000010067 */
[----:B------:R-:W-:-:S02]  /*3470*/  IMAD.U32 R70, R74, 0x10000, RZ ;  /* 0x000100004a467824 */ /* 0x000fc400078e00ff */
[----:B------:R-:W-:-:S03]  /*3480*/  FMUL.FTZ R104, R143, R104 ;  /* 0x000000688f687220 */ /* 0x000fc60000410000 */
[----:B------:R-:W3:Y:S01]  /*3490*/  MUFU.RCP R110, R110 ;  /* 0x0000006e006e7308 */ /* 0x000ee20000001000 */
[----:B------:R-:W-:Y:S01]  /*34a0*/  FMUL.FTZ R68, R68, R77 ;  /* 0x0000004d44447220 */ /* 0x000fe20000410000 */
[----:B--2---:R-:W-:Y:S01]  /*34b0*/  FADD.FTZ R77, -R37, 1 ;  /* 0x3f800000254d7421 */ /* 0x004fe20000010100 */
[----:B------:R-:W-:Y:S01]  /*34c0*/  FMUL.FTZ R74, R94, R70 ;  /* 0x000000465e4a7220 */ /* 0x000fe20000410000 */
[----:B------:R-:W-:Y:S02]  /*34d0*/  FMUL.FTZ R116, R104, R103 ;  /* 0x0000006768747220 */ /* 0x000fe40000410000 */
[----:B------:R-:W2:Y:S02]  /*34e0*/  LDS.U16 R103, [R129+0x14] ;  /* 0x0000140081677984 */ /* 0x000ea40000000400 */
[----:B------:R-:W4:Y:S01]  /*34f0*/  MUFU.RCP R2, R2 ;  /* 0x0000000200027308 */ /* 0x000f220000001000 */
[----:B------:R-:W-:Y:S02]  /*3500*/  IMAD.U32 R4, R64, 0x10000, RZ ;  /* 0x0001000040047824 */ /* 0x000fe400078e00ff */
[----:B------:R-:W-:Y:S01]  /*3510*/  FMUL.FTZ R64, R5, -1.4426950216293334961 ;  /* 0xbfb8aa3b05407820 */ /* 0x000fe20000410000 */
[----:B------:R-:W-:Y:S01]  /*3520*/  FFMA.FTZ R77, R112, R77, 1 ;  /* 0x3f800000704d7423 */ /* 0x000fe2000001004d */
[----:B------:R-:W-:Y:S01]  /*3530*/  FMUL.FTZ R74, R37, R74 ;  /* 0x0000004a254a7220 */ /* 0x000fe20000410000 */
[----:B------:R-:W-:-:S02]  /*3540*/  IMAD.U32 R90, R90, 0x10000, RZ ;  /* 0x000100005a5a7824 */ /* 0x000fc400078e00ff */
[----:B------:R-:W5:Y:S01]  /*3550*/  MUFU.RCP R3, R105 ;  /* 0x0000006900037308 */ /* 0x000f620000001000 */
[----:B------:R-:W-:Y:S01]  /*3560*/  FMUL.FTZ R111, R74, R77 ;  /* 0x0000004d4a6f7220 */ /* 0x000fe20000410000 */
[----:B------:R-:W-:Y:S01]  /*3570*/  IMAD.U32 R74, R78, 0x10000, RZ ;  /* 0x000100004e4a7824 */ /* 0x000fe200078e00ff */
[----:B------:R-:W-:Y:S01]  /*3580*/  SHF.L.U32 R92, R92, 0x10, RZ ;  /* 0x000000105c5c7819 */ /* 0x000fe200000006ff */
[----:B------:R-:W-:Y:S02]  /*3590*/  IMAD.U32 R72, R72, 0x10000, RZ ;  /* 0x0001000048487824 */ /* 0x000fe400078e00ff */
[----:B-1----:R-:W-:Y:S01]  /*35a0*/  FADD.FTZ R141, R71, 1 ;  /* 0x3f800000478d7421 */ /* 0x002fe20000010000 */
[----:B------:R-:W-:Y:S01]  /*35b0*/  SHF.L.U32 R71, R79, 0x10, RZ ;  /* 0x000000104f477819 */ /* 0x000fe200000006ff */
[----:B------:R-:W1:Y:S01]  /*35c0*/  MUFU.EX2 R64, R64 ;  /* 0x0000004000407308 */ /* 0x000e620000000800 */
[----:B---3--:R-:W-:Y:S01]  /*35d0*/  FADD.FTZ R104, -R110, 1 ;  /* 0x3f8000006e687421 */ /* 0x008fe20000010100 */
[----:B------:R-:W-:Y:S01]  /*35e0*/  FMUL.FTZ R79, R90, R74 ;  /* 0x0000004a5a4f7220 */ /* 0x000fe20000410000 */
[----:B------:R4:W-:Y:S01]  /*35f0*/  STL [R1+0xf8], R108 ;  /* 0x0000f86c01007387 */ /* 0x0009e20000100800 */
[----:B------:R-:W-:-:S02]  /*3600*/  IMAD.U32 R100, R100, 0x10000, RZ ;  /* 0x0001000064647824 */ /* 0x000fc400078e00ff */
[----:B------:R-:W-:Y:S01]  /*3610*/  FMUL.FTZ R73, R92, R72 ;  /* 0x000000485c497220 */ /* 0x000fe20000410000 */
[----:B------:R-:W-:Y:S01]  /*3620*/  FFMA.FTZ R104, R7, R104, 1 ;  /* 0x3f80000007687423 */ /* 0x000fe20000010068 */
[----:B------:R-:W-:Y:S01]  /*3630*/  FMUL.FTZ R76, R4, -1.4426950216293334961 ;  /* 0xbfb8aa3b044c7820 */ /* 0x000fe20000410000 */
[----:B------:R-:W-:Y:S01]  /*3640*/  FMUL.FTZ R79, R110, R79 ;  /* 0x0000004f6e4f7220 */ /* 0x000fe20000410000 */
[----:B------:R-:W-:Y:S01]  /*3650*/  FMUL.FTZ R107, R100, -1.4426950216293334961 ;  /* 0xbfb8aa3b646b7820 */ /* 0x000fe20000410000 */
[----:B----4-:R-:W-:Y:S01]  /*3660*/  FADD.FTZ R108, -R2, 1 ;  /* 0x3f800000026c7421 */ /* 0x010fe20000010100 */
[----:B------:R-:W-:Y:S01]  /*3670*/  SHF.L.U32 R98, R98, 0x10, RZ ;  /* 0x0000001062627819 */ /* 0x000fe200000006ff */
[----:B------:R-:W-:Y:S01]  /*3680*/  FMUL.FTZ R73, R2, R73 ;  /* 0x0000004902497220 */ /* 0x000fe20000410000 */
[----:B------:R-:W-:Y:S01]  /*3690*/  SHF.L.U32 R91, R91, 0x10, RZ ;  /* 0x000000105b5b7819 */ /* 0x000fe200000006ff */
[----:B------:R-:W-:Y:S01]  /*36a0*/  FFMA.FTZ R108, R35, R108, 1 ;  /* 0x3f800000236c7423 */ /* 0x000fe2000001006c */
[----:B------:R-:W3:Y:S01]  /*36b0*/  MUFU.RCP R141, R141 ;  /* 0x0000008d008d7308 */ /* 0x000ee20000001000 */
[----:B------:R-:W-:Y:S01]  /*36c0*/  FMUL.FTZ R115, R79, R104 ;  /* 0x000000684f737220 */ /* 0x000fe20000410000 */
[----:B------:R-:W-:Y:S01]  /*36d0*/  STL [R1+0xf4], R165 ;  /* 0x0000f4a501007387 */ /* 0x000fe20000100800 */
[----:B------:R-:W-:Y:S01]  /*36e0*/  FMUL.FTZ R113, R73, R108 ;  /* 0x0000006c49717220 */ /* 0x000fe20000410000 */
[----:B------:R-:W-:-:S02]  /*36f0*/  FMUL.FTZ R75, R98, -1.4426950216293334961 ;  /* 0xbfb8aa3b624b7820 */ /* 0x000fc40000410000 */
[----:B------:R-:W4:Y:S01]  /*3700*/  LDS.U16 R104, [R128+0x16] ;  /* 0x0000160080687984 */ /* 0x000f220000000400 */
[----:B-----5:R-:W-:Y:S01]  /*3710*/  FADD.FTZ R73, -R3, 1 ;  /* 0x3f80000003497421 */ /* 0x020fe20000010100 */
[----:B------:R-:W5:Y:S01]  /*3720*/  MUFU.EX2 R76, R76 ;  /* 0x0000004c004c7308 */ /* 0x000f620000000800 */
[----:B------:R-:W-:Y:S01]  /*3730*/  FMUL.FTZ R78, R91, R71 ;  /* 0x000000475b4e7220 */ /* 0x000fe20000410000 */
[----:B------:R-:W-:Y:S01]  /*3740*/  STL [R1+0xf0], R164 ;  /* 0x0000f0a401007387 */ /* 0x000fe20000100800 */
[----:B-1----:R-:W-:-:S03]  /*3750*/  FADD.FTZ R108, R64, 1 ;  /* 0x3f800000406c7421 */ /* 0x002fc60000010000 */
[----:B------:R-:W-:Y:S02]  /*3760*/  STL [R1+0xec], R163 ;  /* 0x0000eca301007387 */ /* 0x000fe40000100800 */
[----:B------:R1:W-:Y:S02]  /*3770*/  MUFU.EX2 R77, R107 ;  /* 0x0000006b004d7308 */ /* 0x0003e40000000800 */
[----:B------:R-:W-:Y:S01]  /*3780*/  STL [R1+0xe8], R162 ;  /* 0x0000e8a201007387 */ /* 0x000fe20000100800 */
[----:B------:R-:W-:Y:S01]  /*3790*/  FFMA.FTZ R73, R34, R73, 1 ;  /* 0x3f80000022497423 */ /* 0x000fe20000010049 */
[----:B------:R-:W-:Y:S02]  /*37a0*/  FMUL.FTZ R78, R3, R78 ;  /* 0x0000004e034e7220 */ /* 0x000fe40000410000 */
[----:B------:R-:W-:Y:S04]  /*37b0*/  STL [R1+0xe4], R161 ;  /* 0x0000e4a101007387 */ /* 0x000fe80000100800 */
[----:B-1----:R-:W1:Y:S01]  /*37c0*/  LDS.U16 R107, [R127+0x18] ;  /* 0x000018007f6b7984 */ /* 0x002e620000000400 */
[----:B------:R-:W-:-:S03]  /*37d0*/  SHF.L.U32 R101, R101, 0x10, RZ ;  /* 0x0000001065657819 */ /* 0x000fc600000006ff */
[----:B------:R-:W-:Y:S01]  /*37e0*/  STL [R1+0xe0], R160 ;  /* 0x0000e0a001007387 */ /* 0x000fe20000100800 */
[----:B------:R-:W4:Y:S03]  /*37f0*/  MUFU.EX2 R75, R75 ;  /* 0x0000004b004b7308 */ /* 0x000f260000000800 */
[----:B------:R-:W-:Y:S01]  /*3800*/  STL [R1+0xdc], R159 ;  /* 0x0000dc9f01007387 */ /* 0x000fe20000100800 */
[----:B------:R-:W-:-:S03]  /*3810*/  FMUL.FTZ R118, R78, R73 ;  /* 0x000000494e767220 */ /* 0x000fc60000410000 */
[----:B------:R-:W-:Y:S01]  /*3820*/  STL [R1+0xd8], R158 ;  /* 0x0000d89e01007387 */ /* 0x000fe20000100800 */
[----:B------:R-:W-:Y:S03]  /*3830*/  MUFU.RCP R108, R108 ;  /* 0x0000006c006c7308 */ /* 0x000fe60000001000 */
[----:B------:R-:W-:Y:S01]  /*3840*/  STL [R1+0xd4], R157 ;  /* 0x0000d49d01007387 */ /* 0x000fe20000100800 */
[----:B0-----:R-:W-:-:S03]  /*3850*/  SHF.L.U32 R73, R80, 0x10, RZ ;  /* 0x0000001050497819 */ /* 0x001fc600000006ff */
[----:B------:R-:W-:Y:S01]  /*3860*/  STL [R1+0xd0], R156 ;  /* 0x0000d09c01007387 */ /* 0x000fe20000100800 */
[----:B------:R-:W-:Y:S02]  /*3870*/  IMAD.U32 R89, R89, 0x10000, RZ ;  /* 0x0001000059597824 */ /* 0x000fe400078e00ff */
[----:B------:R-:W-:Y:S01]  /*3880*/  FMUL.FTZ R78, R101, -1.4426950216293334961 ;  /* 0xbfb8aa3b654e7820 */ /* 0x000fe20000410000 */
[----:B------:R-:W-:Y:S04]  /*3890*/  STL [R1+0xcc], R155 ;  /* 0x0000cc9b01007387 */ /* 0x000fe80000100800 */
[----:B------:R-:W-:Y:S01]  /*38a0*/  STL [R1+0xc8], R154 ;  /* 0x0000c89a01007387 */ /* 0x000fe20000100800 */
[----:B---3--:R-:W-:-:S03]  /*38b0*/  FADD.FTZ R79, -R141, 1 ;  /* 0x3f8000008d4f7421 */ /* 0x008fc60000010100 */
[----:B------:R-:W-:Y:S01]  /*38c0*/  STL [R1+0xc4], R153 ;  /* 0x0000c49901007387 */ /* 0x000fe20000100800 */
[----:B------:R0:W3:Y:S03]  /*38d0*/  MUFU.EX2 R80, R78 ;  /* 0x0000004e00507308 */ /* 0x0000e60000000800 */
[----:B------:R-:W-:Y:S01]  /*38e0*/  STL [R1+0xc0], R152 ;  /* 0x0000c09801007387 */ /* 0x000fe20000100800 */
[----:B------:R-:W-:-:S03]  /*38f0*/  FMUL.FTZ R64, R89, R73 ;  /* 0x0000004959407220 */ /* 0x000fc60000410000 */
[----:B------:R-:W-:Y:S01]  /*3900*/  STL [R1+0xbc], R140 ;  /* 0x0000bc8c01007387 */ /* 0x000fe20000100800 */
[----:B-----5:R-:W-:-:S03]  /*3910*/  FADD.FTZ R139, R76, 1 ;  /* 0x3f8000004c8b7421 */ /* 0x020fc60000010000 */
[----:B------:R-:W-:Y:S01]  /*3920*/  STL [R1+0xb8], R138 ;  /* 0x0000b88a01007387 */ /* 0x000fe20000100800 */
[----:B------:R-:W-:-:S03]  /*3930*/  SHF.L.U32 R88, R88, 0x10, RZ ;  /* 0x0000001058587819 */ /* 0x000fc600000006ff */
[----:B------:R-:W-:Y:S01]  /*3940*/  STL [R1+0xb4], R137 ;  /* 0x0000b48901007387 */ /* 0x000fe20000100800 */
[----:B------:R-:W-:Y:S01]  /*3950*/  FFMA.FTZ R79, R6, R79, 1 ;  /* 0x3f800000064f7423 */ /* 0x000fe2000001004f */
[----:B--2---:R-:W-:Y:S02]  /*3960*/  IMAD.U32 R76, R103, 0x10000, RZ ;  /* 0x00010000674c7824 */ /* 0x004fe400078e00ff */
[----:B------:R-:W-:Y:S01]  /*3970*/  STL [R1+0xb0], R136 ;  /* 0x0000b08801007387 */ /* 0x000fe20000100800 */
[----:B------:R-:W-:-:S03]  /*3980*/  FMUL.FTZ R120, R141, R64 ;  /* 0x000000408d787220 */ /* 0x000fc60000410000 */
[----:B------:R-:W-:Y:S04]  /*3990*/  STL [R1+0xac], R135 ;  /* 0x0000ac8701007387 */ /* 0x000fe80000100800 */
[----:B------:R-:W-:Y:S01]  /*39a0*/  STL [R1+0xa8], R134 ;  /* 0x0000a88601007387 */ /* 0x000fe20000100800 */
[----:B------:R-:W-:-:S03]  /*39b0*/  FMUL.FTZ R103, R88, R76 ;  /* 0x0000004c58677220 */ /* 0x000fc60000410000 */
[----:B------:R-:W-:Y:S01]  /*39c0*/  STL [R1+0xa4], R133 ;  /* 0x0000a48501007387 */ /* 0x000fe20000100800 */
[----:B------:R-:W-:-:S03]  /*39d0*/  FMUL.FTZ R120, R120, R79 ;  /* 0x0000004f78787220 */ /* 0x000fc60000410000 */
[----:B------:R-:W-:Y:S01]  /*39e0*/  STL [R1+0xa0], R132 ;  /* 0x0000a08401007387 */ /* 0x000fe20000100800 */
[----:B----4-:R-:W-:-:S03]  /*39f0*/  FADD.FTZ R121, R75, 1 ;  /* 0x3f8000004b797421 */ /* 0x010fc60000010000 */
[----:B------:R-:W-:Y:S04]  /*3a00*/  STL [R1+0x9c], R131 ;  /* 0x00009c8301007387 */ /* 0x000fe80000100800 */
[----:B------:R-:W-:Y:S04]  /*3a10*/  STL [R1+0x98], R130 ;  /* 0x0000988201007387 */ /* 0x000fe80000100800 */
[----:B0-----:R-:W0:Y:S04]  /*3a20*/  LDS.U16 R78, [R125+0x1a] ;  /* 0x00001a007d4e7984 */ /* 0x001e280000000400 */
[----:B------:R-:W-:Y:S01]  /*3a30*/  STL [R1+0x94], R129 ;  /* 0x0000948101007387 */ /* 0x000fe20000100800 */
[----:B------:R-:W-:Y:S03]  /*3a40*/  MUFU.RCP R139, R139 ;  /* 0x0000008b008b7308 */ /* 0x000fe60000001000 */
[----:B------:R-:W-:Y:S04]  /*3a50*/  STL [R1+0x90], R128 ;  /* 0x0000908001007387 */ /* 0x000fe80000100800 */
[----:B------:R-:W2:Y:S04]  /*3a60*/  LDS.U16 R79, [R117+0x1c] ;  /* 0x00001c00754f7984 */ /* 0x000ea80000000400 */
[----:B------:R-:W-:Y:S01]  /*3a70*/  STL [R1+0x8c], R127 ;  /* 0x00008c7f01007387 */ /* 0x000fe20000100800 */
[----:B------:R-:W-:-:S03]  /*3a80*/  IMAD.U32 R102, R102, 0x10000, RZ ;  /* 0x0001000066667824 */ /* 0x000fc600078e00ff */
[----:B------:R4:W-:Y:S01]  /*3a90*/  STL [R1+0x84], R117 ;  /* 0x0000847501007387 */ /* 0x0009e20000100800 */
[----:B---3--:R-:W-:Y:S01]  /*3aa0*/  FADD.FTZ R123, R80, 1 ;  /* 0x3f800000507b7421 */ /* 0x008fe20000010000 */
[----:B------:R-:W-:Y:S02]  /*3ab0*/  FMUL.FTZ R105, R102, -1.4426950216293334961 ;  /* 0xbfb8aa3b66697820 */ /* 0x000fe40000410000 */
[----:B------:R-:W3:Y:S01]  /*3ac0*/  LDS.U16 R80, [R119+0x1e] ;  /* 0x00001e0077507984 */ /* 0x000ee20000000400 */
[C---:B----4-:R-:W-:Y:S02]  /*3ad0*/  FMUL.FTZ R117, R108.reuse, R103 ;  /* 0x000000676c757220 */ /* 0x050fe40000410000 */
[----:B------:R-:W4:Y:S01]  /*3ae0*/  MUFU.RCP R103, R121 ;  /* 0x0000007900677308 */ /* 0x000f220000001000 */
[----:B------:R-:W-:Y:S01]  /*3af0*/  FADD.FTZ R122, -R108, 1 ;  /* 0x3f8000006c7a7421 */ /* 0x000fe20000010100 */
[----:B------:R-:W-:Y:S02]  /*3b00*/  SHF.L.U32 R86, R86, 0x10, RZ ;  /* 0x0000001056567819 */ /* 0x000fe400000006ff */
[----:B------:R-:W-:Y:S01]  /*3b10*/  SHF.L.U32 R75, R104, 0x10, RZ ;  /* 0x00000010684b7819 */ /* 0x000fe200000006ff */
[----:B------:R-:W-:-:S03]  /*3b20*/  FFMA.FTZ R122, R5, R122, 1 ;  /* 0x3f800000057a7423 */ /* 0x000fc6000001007a */
[----:B------:R5:W0:Y:S01]  /*3b30*/  MUFU.EX2 R64, R105 ;  /* 0x0000006900407308 */ /* 0x000a220000000800 */
[----:B------:R-:W-:Y:S01]  /*3b40*/  IMAD.U32 R84, R84, 0x10000, RZ ;  /* 0x0001000054547824 */ /* 0x000fe200078e00ff */
[----:B------:R-:W-:Y:S01]  /*3b50*/  STL [R1+0x88], R125 ;  /* 0x0000887d01007387 */ /* 0x000fe20000100800 */
[----:B------:R-:W-:Y:S01]  /*3b60*/  FMUL.FTZ R117, R117, R122 ;  /* 0x0000007a75757220 */ /* 0x000fe20000410000 */
[----:B------:R-:W-:Y:S02]  /*3b70*/  FMUL.FTZ R122, R86, R75 ;  /* 0x0000004b567a7220 */ /* 0x000fe40000410000 */
[----:B------:R2:W-:Y:S01]  /*3b80*/  STL [R1+0x80], R119 ;  /* 0x0000807701007387 */ /* 0x0005e20000100800 */
[----:B-----5:R-:W-:Y:S01]  /*3b90*/  FADD.FTZ R105, R77, 1 ;  /* 0x3f8000004d697421 */ /* 0x020fe20000010000 */
[----:B-1----:R-:W-:Y:S02]  /*3ba0*/  IMAD.U32 R77, R107, 0x10000, RZ ;  /* 0x000100006b4d7824 */ /* 0x002fe400078e00ff */
[----:B----4-:R-:W-:-:S02]  /*3bb0*/  FADD.FTZ R107, -R103, 1 ;  /* 0x3f800000676b7421 */ /* 0x010fc40000010100 */
[----:B------:R-:W-:Y:S01]  /*3bc0*/  FMUL.FTZ R124, R84, R77 ;  /* 0x0000004d547c7220 */ /* 0x000fe20000410000 */
[C---:B--2---:R-:W-:Y:S01]  /*3bd0*/  FADD.FTZ R119, -R139.reuse, 1 ;  /* 0x3f8000008b777421 */ /* 0x044fe20000010100 */
[----:B------:R-:W-:Y:S01]  /*3be0*/  FMUL.FTZ R122, R139, R122 ;  /* 0x0000007a8b7a7220 */ /* 0x000fe20000410000 */
[----:B------:R-:W-:Y:S01]  /*3bf0*/  FFMA.FTZ R107, R98, R107, 1 ;  /* 0x3f800000626b7423 */ /* 0x000fe2000001006b */
[----:B------:R-:W-:Y:S01]  /*3c00*/  FMUL.FTZ R124, R103, R124 ;  /* 0x0000007c677c7220 */ /* 0x000fe20000410000 */
[----:B------:R-:W-:Y:S01]  /*3c10*/  FFMA.FTZ R119, R4, R119, 1 ;  /* 0x3f80000004777423 */ /* 0x000fe20000010077 */
[----:B------:R-:W1:Y:S03]  /*3c20*/  MUFU.RCP R105, R105 ;  /* 0x0000006900697308 */ /* 0x000e660000001000 */
[----:B------:R-:W-:Y:S01]  /*3c30*/  FMUL.FTZ R122, R122, R119 ;  /* 0x000000777a7a7220 */ /* 0x000fe20000410000 */
[----:B------:R-:W-:Y:S01]  /*3c40*/  FMUL.FTZ R119, R124, R107 ;  /* 0x0000006b7c777220 */ /* 0x000fe20000410000 */
[----:B0-----:R-:W-:-:S03]  /*3c50*/  FADD.FTZ R107, R64, 1 ;  /* 0x3f800000406b7421 */ /* 0x001fc60000010000 */
[----:B------:R0:W2:Y:S01]  /*3c60*/  MUFU.RCP R104, R123 ;  /* 0x0000007b00687308 */ /* 0x0000a20000001000 */
[----:B------:R-:W-:Y:S02]  /*3c70*/  SHF.L.U32 R87, R87, 0x10, RZ ;  /* 0x0000001057577819 */ /* 0x000fe400000006ff */
[----:B------:R-:W-:Y:S01]  /*3c80*/  SHF.L.U32 R78, R78, 0x10, RZ ;  /* 0x000000104e4e7819 */ /* 0x000fe200000006ff */
[----:B------:R-:W-:-:S04]  /*3c90*/  IMAD.U32 R82, R82, 0x10000, RZ ;  /* 0x0001000052527824 */ /* 0x000fc800078e00ff */
[----:B------:R-:W4:Y:S01]  /*3ca0*/  MUFU.RCP R107, R107 ;  /* 0x0000006b006b7308 */ /* 0x000f220000001000 */
[----:B------:R-:W-:Y:S02]  /*3cb0*/  IMAD.U32 R79, R79, 0x10000, RZ ;  /* 0x000100004f4f7824 */ /* 0x000fe400078e00ff */
[----:B-1----:R-:W-:Y:S01]  /*3cc0*/  FADD.FTZ R121, -R105, 1 ;  /* 0x3f80000069797421 */ /* 0x002fe20000010100 */
[----:B------:R-:W-:Y:S01]  /*3cd0*/  FMUL.FTZ R64, R87, R78 ;  /* 0x0000004e57407220 */ /* 0x000fe20000410000 */
[----:B0-----:R-:W-:Y:S02]  /*3ce0*/  FMUL.FTZ R123, R82, R79 ;  /* 0x0000004f527b7220 */ /* 0x001fe40000410000 */
[----:B------:R-:W-:Y:S01]  /*3cf0*/  FFMA.FTZ R121, R100, R121, 1 ;  /* 0x3f80000064797423 */ /* 0x000fe20000010079 */
[C---:B--2---:R-:W-:Y:S01]  /*3d00*/  FADD.FTZ R124, -R104.reuse, 1 ;  /* 0x3f800000687c7421 */ /* 0x044fe20000010100 */
[----:B------:R-:W-:Y:S01]  /*3d10*/  FMUL.FTZ R64, R105, R64 ;  /* 0x0000004069407220 */ /* 0x000fe20000410000 */
[----:B------:R-:W-:Y:S01]  /*3d20*/  FMUL.FTZ R123, R104, R123 ;  /* 0x0000007b687b7220 */ /* 0x000fe20000410000 */
[----:B------:R-:W-:Y:S01]  /*3d30*/  SHF.L.U32 R85, R85, 0x10, RZ ;  /* 0x0000001055557819 */ /* 0x000fe200000006ff */
[----:B------:R-:W-:Y:S01]  /*3d40*/  FFMA.FTZ R126, R101, R124, 1 ;  /* 0x3f800000657e7423 */ /* 0x000fe2000001007c */
[----:B---3--:R-:W-:-:S02]  /*3d50*/  IMAD.U32 R80, R80, 0x10000, RZ ;  /* 0x0001000050507824 */ /* 0x008fc400078e00ff */
[----:B------:R-:W-:Y:S01]  /*3d60*/  FMUL.FTZ R124, R64, R121 ;  /* 0x00000079407c7220 */ /* 0x000fe20000410000 */
[----:B------:R-:W-:Y:S01]  /*3d70*/  FMUL.FTZ R121, R123, R126 ;  /* 0x0000007e7b797220 */ /* 0x000fe20000410000 */
[----:B----4-:R-:W-:Y:S01]  /*3d80*/  FADD.FTZ R123, -R107, 1 ;  /* 0x3f8000006b7b7421 */ /* 0x010fe20000010100 */
[----:B------:R-:W-:Y:S01]  /*3d90*/  FMUL.FTZ R126, R85, R80 ;  /* 0x00000050557e7220 */ /* 0x000fe20000410000 */
[----:B------:R-:W-:Y:S01]  /*3da0*/  F2FP.BF16.F32.PACK_AB R81, R106, R81 ;  /* 0x000000516a51723e */ /* 0x000fe200000010ff */
[----:B------:R-:W-:Y:S01]  /*3db0*/  BAR.SYNC.DEFER_BLOCKING 0x0 ;  /* 0x0000000000007b1d */ /* 0x000fe20000010000 */
[----:B------:R-:W-:Y:S01]  /*3dc0*/  F2FP.BF16.F32.PACK_AB R109, R114, R109 ;  /* 0x0000006d726d723e */ /* 0x000fe200000010ff */
[----:B------:R-:W-:Y:S01]  /*3dd0*/  FFMA.FTZ R123, R102, R123, 1 ;  /* 0x3f800000667b7423 */ /* 0x000fe2000001007b */
[----:B------:R-:W-:Y:S01]  /*3de0*/  FMUL.FTZ R126, R107, R126 ;  /* 0x0000007e6b7e7220 */ /* 0x000fe20000410000 */
[----:B------:R-:W-:Y:S02]  /*3df0*/  F2FP.BF16.F32.PACK_AB R111, R116, R111 ;  /* 0x0000006f746f723e */ /* 0x000fe400000010ff */
[----:B------:R-:W-:Y:S01]  /*3e00*/  PRMT R114, R81, 0x7632, R114 ;  /* 0x0000763251727816 */ /* 0x000fe20000000072 */
[----:B------:R-:W-:Y:S01]  /*3e10*/  FMUL.FTZ R106, R126, R123 ;  /* 0x0000007b7e6a7220 */ /* 0x000fe20000410000 */
[----:B------:R-:W-:Y:S01]  /*3e20*/  PRMT R116, R109, 0x7632, R116 ;  /* 0x000076326d747816 */ /* 0x000fe20000000074 */
[----:B------:R-:W2:Y:S01]  /*3e30*/  LDL R126, [R1+0xf8] ;  /* 0x0000f800017e7983 */ /* 0x000ea20000100800 */
[----:B------:R-:W-:-:S02]  /*3e40*/  F2FP.BF16.F32.PACK_AB R113, R118, R113 ;  /* 0x000000717671723e */ /* 0x000fc400000010ff */
[----:B------:R-:W-:Y:S02]  /*3e50*/  PRMT R123, R111, 0x7632, R123 ;  /* 0x000076326f7b7816 */ /* 0x000fe4000000007b */
[----:B------:R-:W-:Y:S02]  /*3e60*/  F2FP.BF16.F32.PACK_AB R115, R120, R115 ;  /* 0x000000737873723e */ /* 0x000fe400000010ff */
[----:B------:R-:W-:Y:S02]  /*3e70*/  PRMT R118, R113, 0x7632, R118 ;  /* 0x0000763271767816 */ /* 0x000fe40000000076 */
[----:B------:R-:W-:Y:S02]  /*3e80*/  F2FP.BF16.F32.PACK_AB R117, R122, R117 ;  /* 0x000000757a75723e */ /* 0x000fe400000010ff */
[----:B------:R-:W-:Y:S01]  /*3e90*/  F2FP.BF16.F32.PACK_AB R119, R124, R119 ;  /* 0x000000777c77723e */ /* 0x000fe200000010ff */
[----:B------:R-:W3:Y:S04]  /*3ea0*/  LDL R122, [R1+0xfc] ;  /* 0x0000fc00017a7983 */ /* 0x000ee80000100800 */
[----:B------:R-:W-:Y:S04]  /*3eb0*/  STS.U16 [R140], R81 ;  /* 0x000000518c007388 */ /* 0x000fe80000000400 */
[----:B------:R-:W-:Y:S04]  /*3ec0*/  STS.U16 [R138+0x2], R114 ;  /* 0x000002728a007388 */ /* 0x000fe80000000400 */
[----:B------:R0:W-:Y:S04]  /*3ed0*/  STS.U16 [R137+0x4], R109 ;  /* 0x0000046d89007388 */ /* 0x0001e80000000400 */
        /* <DEDUP_REMOVED lines=9> */
[----:B------:R-:W-:Y:S04]  /*3f70*/  STS.U16 [R129+0x14], R117 ;  /* 0x0000147581007388 */ /* 0x000fe80000000400 */
[----:B------:R0:W-:Y:S04]  /*3f80*/  STS.U16 [R128+0x16], R116 ;  /* 0x0000167480007388 */ /* 0x0001e80000000400 */
[----:B------:R-:W4:Y:S04]  /*3f90*/  LDL R124, [R1+0x80] ;  /* 0x00008000017c7983 */ /* 0x000f280000100800 */
[----:B0-----:R-:W5:Y:S01]  /*3fa0*/  LDL R116, [R1+0x84] ;  /* 0x0000840001747983 */ /* 0x001f620000100800 */
[----:B------:R-:W0:Y:S01]  /*3fb0*/  S2R R64, SR_TID.X ;  /* 0x0000000000407919 */ /* 0x000e220000002100 */
[----:B------:R-:W-:Y:S01]  /*3fc0*/  MOV R81, UR20 ;  /* 0x0000001400517c02 */ /* 0x000fe20008000f00 */
[----:B------:R-:W-:Y:S01]  /*3fd0*/  IMAD.MOV.U32 R114, RZ, RZ, -0x800 ;  /* 0xfffff800ff727424 */ /* 0x000fe200078e00ff */
[----:B------:R-:W-:-:S02]  /*3fe0*/  F2FP.BF16.F32.PACK_AB R106, R106, R121 ;  /* 0x000000796a6a723e */ /* 0x000fc400000010ff */
[----:B------:R-:W-:Y:S02]  /*3ff0*/  PRMT R118, R119, 0x7632, R118 ;  /* 0x0000763277767816 */ /* 0x000fe40000000076 */
[----:B------:R-:W-:Y:S01]  /*4000*/  PRMT R120, R106, 0x7632, R120 ;  /* 0x000076326a787816 */ /* 0x000fe20000000078 */
[----:B------:R-:W-:Y:S04]  /*4010*/  STS.U16 [R127+0x18], R119 ;  /* 0x000018777f007388 */ /* 0x000fe80000000400 */
[----:B------:R-:W-:Y:S01]  /*4020*/  STS.U16 [R125+0x1a], R118 ;  /* 0x00001a767d007388 */ /* 0x000fe20000000400 */
[----:B0-----:R-:W-:-:S13]  /*4030*/  ISETP.NE.AND P0, PT, R64, RZ, PT ;  /* 0x000000ff4000720c */ /* 0x001fda0003f05270 */
[----:B------:R-:W-:-:S05]  /*4040*/  @!P0 IMAD R81, R81, R114, UR31 ;  /* 0x0000001f51518e24 */ /* 0x000fca000f8e0272 */
[----:B------:R-:W-:Y:S01]  /*4050*/  @!P0 IADD3 R114, PT, PT, R81, 0x800, RZ ;  /* 0x0000080051728810 */ /* 0x000fe20007ffe0ff */
        /* <DEDUP_REMOVED lines=20> */
[----:B------:R-:W-:Y:S01]  /*41a0*/  STL [R1+0x3c], R151 ;  /* 0x00003c9701007387 */ /* 0x000fe20000100800 */
        /* <DEDUP_REMOVED lines=13> */
[----:B------:R-:W-:-:S02]  /*4280*/  FMUL.FTZ R138, R88, R5 ;  /* 0x00000005588a7220 */ /* 0x000fc40000410000 */
[----:B------:R-:W-:Y:S01]  /*4290*/  STL [R1+0x2c], R147 ;  /* 0x00002c9301007387 */ /* 0x000fe20000100800 */
[----:B------:R-:W-:Y:S01]  /*42a0*/  FMUL.FTZ R101, R101, R104 ;  /* 0x0000006865657220 */ /* 0x000fe20000410000 */
[----:B------:R-:W-:Y:S02]  /*42b0*/  FMUL.FTZ R136, R86, R4 ;  /* 0x0000000456887220 */ /* 0x000fe40000410000 */
[----:B------:R-:W-:Y:S01]  /*42c0*/  STL [R1+0x28], R146 ;  /* 0x0000289201007387 */ /* 0x000fe20000100800 */
[----:B------:R-:W-:Y:S01]  /*42d0*/  FMUL.FTZ R134, R84, R98 ;  /* 0x0000006254867220 */ /* 0x000fe20000410000 */
[----:B------:R-:W-:Y:S02]  /*42e0*/  FMUL.FTZ R132, R87, R100 ;  /* 0x0000006457847220 */ /* 0x000fe40000410000 */
[----:B------:R-:W-:Y:S01]  /*42f0*/  STL [R1+0x24], R145 ;  /* 0x0000249101007387 */ /* 0x000fe20000100800 */
[----:B------:R-:W-:-:S03]  /*4300*/  FMUL.FTZ R128, R85, R102 ;  /* 0x0000006655807220 */ /* 0x000fc60000410000 */
[----:B------:R-:W-:Y:S01]  /*4310*/  STL [R1+0x20], R144 ;  /* 0x0000209001007387 */ /* 0x000fe20000100800 */
[----:B------:R-:W-:-:S03]  /*4320*/  FMUL.FTZ R130, R82, R101 ;  /* 0x0000006552827220 */ /* 0x000fc60000410000 */
[----:B------:R-:W-:Y:S04]  /*4330*/  STL [R1+0x1c], R142 ;  /* 0x00001c8e01007387 */ /* 0x000fe80000100800 */
[----:B------:R-:W-:Y:S04]  /*4340*/  STL [R1+0x18], R140 ;  /* 0x0000188c01007387 */ /* 0x000fe80000100800 */
[----:B------:R-:W-:Y:S04]  /*4350*/  STL [R1+0x14], R138 ;  /* 0x0000148a01007387 */ /* 0x000fe80000100800 */
[----:B------:R-:W-:Y:S04]  /*4360*/  STL [R1+0x10], R136 ;  /* 0x0000108801007387 */ /* 0x000fe80000100800 */
[----:B------:R-:W-:Y:S04]  /*4370*/  STL [R1+0xc], R134 ;  /* 0x00000c8601007387 */ /* 0x000fe80000100800 */
[----:B------:R-:W-:Y:S04]  /*4380*/  STL [R1+0x8], R132 ;  /* 0x0000088401007387 */ /* 0x000fe80000100800 */
[----:B------:R-:W-:Y:S04]  /*4390*/  STL [R1], R128 ;  /* 0x0000008001007387 */ /* 0x000fe80000100800 */
[----:B------:R-:W-:Y:S01]  /*43a0*/  STL [R1+0x4], R130 ;  /* 0x0000048201007387 */ /* 0x000fe20000100800 */
[----:B------:R-:W-:-:S04]  /*43b0*/  UISETP.NE.U32.AND UP0, UPT, UR18, URZ, UPT ;  /* 0x000000ff1200728c */ /* 0x000fc8000bf05070 */
[----:B------:R-:W-:Y:S01]  /*43c0*/  UISETP.NE.AND.EX UP0, UPT, UR19, URZ, UPT, UP0 ;  /* 0x000000ff1300728c */ /* 0x000fe2000bf05300 */
[----:B-----5:R-:W-:Y:S04]  /*43d0*/  STS.U16 [R116+0x1c], R106 ;  /* 0x00001c6a74007388 */ /* 0x020fe80000000400 */
[----:B----4-:R-:W-:Y:S01]  /*43e0*/  STS.U16 [R124+0x1e], R120 ;  /* 0x00001e787c007388 */ /* 0x010fe20000000400 */
[----:B------:R-:W-:-:S03]  /*43f0*/  NOP ;  /* 0x0000000000007918 */ /* 0x000fc60000000000 */
[----:B---3--:R-:W-:Y:S04]  /*4400*/  LDS.U16 R109, [R122] ;  /* 0x000000007a6d7984 */ /* 0x008fe80000000400 */
[----:B--2---:R-:W-:Y:S04]  /*4410*/  LDS.U16 R111, [R126+0x40] ;  /* 0x000040007e6f7984 */ /* 0x004fe80000000400 */
        /* <DEDUP_REMOVED lines=21> */
[----:B------:R-:W-:-:S03]  /*4570*/  ISETP.GE.AND P1, PT, R60, R106, PT ;  /* 0x0000006a3c00720c */ /* 0x000fc60003f26270 */
        /* <DEDUP_REMOVED lines=28> */
[----:B------:R-:W2:Y:S04]  /*4740*/  LDL R120, [R1+0xbc] ;  /* 0x0000bc0001787983 */ /* 0x000ea80000100800 */
[----:B------:R-:W3:Y:S01]  /*4750*/  LDL R118, [R1+0xb8] ;  /* 0x0000b80001767983 */ /* 0x000ee20000100800 */
[----:B------:R-:W-:Y:S01]  /*4760*/  FMUL.FTZ R38, R39, R38 ;  /* 0x0000002627267220 */ /* 0x000fe20000410000 */
[----:B------:R-:W-:Y:S01]  /*4770*/  BAR.SYNC.DEFER_BLOCKING 0x0 ;  /* 0x0000000000007b1d */ /* 0x000fe20000010000 */
[----:B------:R-:W-:-:S05]  /*4780*/  FMUL.FTZ R47, R47, R44 ;  /* 0x0000002c2f2f7220 */ /* 0x000fca0000410000 */
[----:B------:R-:W-:Y:S01]  /*4790*/  F2FP.BF16.F32.PACK_AB R38, R47, R38 ;  /* 0x000000262f26723e */ /* 0x000fe200000010ff */
[----:B0-----:R-:W4:Y:S04]  /*47a0*/  LDL R113, [R1+0xb4] ;  /* 0x0000b40001717983 */ /* 0x001f280000100800 */
[----:B------:R-:W5:Y:S01]  /*47b0*/  LDL R111, [R1+0xb0] ;  /* 0x0000b000016f7983 */ /* 0x000f620000100800 */
[----:B------:R-:W-:-:S03]  /*47c0*/  PRMT R2, R38, 0x7632, R2 ;  /* 0x0000763226027816 */ /* 0x000fc60000000002 */
[----:B------:R-:W5:Y:S04]  /*47d0*/  LDL R109, [R1+0xac] ;  /* 0x0000ac00016d7983 */ /* 0x000f680000100800 */
[----:B------:R-:W5:Y:S04]  /*47e0*/  LDL R139, [R1+0xa8] ;  /* 0x0000a800018b7983 */ /* 0x000f680000100800 */
[----:B------:R-:W5:Y:S04]  /*47f0*/  LDL R108, [R1+0xa4] ;  /* 0x0000a400016c7983 */ /* 0x000f680000100800 */
[----:B------:R-:W5:Y:S04]  /*4800*/  LDL R141, [R1+0xa0] ;  /* 0x0000a000018d7983 */ /* 0x000f680000100800 */
[----:B------:R-:W5:Y:S04]  /*4810*/  LDL R110, [R1+0x9c] ;  /* 0x00009c00016e7983 */ /* 0x000f680000100800 */
[----:B------:R-:W5:Y:S04]  /*4820*/  LDL R112, [R1+0x98] ;  /* 0x0000980001707983 */ /* 0x000f680000100800 */
[----:B------:R-:W5:Y:S01]  /*4830*/  LDL R143, [R1+0x94] ;  /* 0x00009400018f7983 */ /* 0x000f620000100800 */
[----:B------:R-:W-:Y:S01]  /*4840*/  FMUL.FTZ R45, R46, R45 ;  /* 0x0000002d2e2d7220 */ /* 0x000fe20000410000 */
[----:B------:R-:W-:Y:S01]  /*4850*/  FMUL.FTZ R68, R68, R67 ;  /* 0x0000004344447220 */ /* 0x000fe20000410000 */
[----:B------:R-:W-:Y:S01]  /*4860*/  FMUL.FTZ R37, R37, R70 ;  /* 0x0000004625257220 */ /* 0x000fe20000410000 */
[----:B------:R-:W5:Y:S01]  /*4870*/  LDL R114, [R1+0x90] ;  /* 0x0000900001727983 */ /* 0x000f620000100800 */
[----:B------:R-:W-:Y:S01]  /*4880*/  FMUL.FTZ R36, R36, R69 ;  /* 0x0000004524247220 */ /* 0x000fe20000410000 */
        /* <DEDUP_REMOVED lines=11> */
[----:B------:R-:W-:Y:S01]  /*4940*/  VOTEU.ALL UP0, P0 ;  /* 0x0000000000ff7886 */ /* 0x000fe20000000000 */
[----:B------:R-:W0:Y:S01]  /*4950*/  LDCU.128 UR12, c[0x0][0x430] ;  /* 0x00008600ff0c77ac */ /* 0x000e220008000c00 */
[----:B--2---:R1:W-:Y:S04]  /*4960*/  STS.U16 [R120], R38 ;  /* 0x0000002678007388 */ /* 0x0043e80000000400 */
[----:B---3--:R2:W-:Y:S04]  /*4970*/  STS.U16 [R118+0x2], R2 ;  /* 0x0000020276007388 */ /* 0x0085e80000000400 */
[----:B-1----:R-:W3:Y:S04]  /*4980*/  LDL R120, [R1+0x8c] ;  /* 0x00008c0001787983 */ /* 0x002ee80000100800 */
[----:B--2---:R-:W2:Y:S01]  /*4990*/  LDL R118, [R1+0x88] ;  /* 0x0000880001767983 */ /* 0x004ea20000100800 */
[----:B------:R-:W-:-:S02]  /*49a0*/  F2FP.BF16.F32.PACK_AB R36, R36, R37 ;  /* 0x000000252424723e */ /* 0x000fc400000010ff */
[----:B------:R-:W-:Y:S02]  /*49b0*/  PRMT R3, R45, 0x7632, R3 ;  /* 0x000076322d037816 */ /* 0x000fe40000000003 */
[----:B------:R-:W-:Y:S02]  /*49c0*/  F2FP.BF16.F32.PACK_AB R34, R34, R35 ;  /* 0x000000232222723e */ /* 0x000fe400000010ff */
[----:B------:R-:W-:Y:S02]  /*49d0*/  PRMT R37, R36, 0x7632, R37 ;  /* 0x0000763224257816 */ /* 0x000fe40000000025 */
[----:B------:R-:W-:Y:S01]  /*49e0*/  F2FP.BF16.F32.PACK_AB R6, R6, R7 ;  /* 0x000000070606723e */ /* 0x000fe200000010ff */
[----:B----4-:R-:W-:Y:S01]  /*49f0*/  STS.U16 [R113+0x4], R45 ;  /* 0x0000042d71007388 */ /* 0x010fe20000000400 */
[----:B------:R-:W-:Y:S02]  /*4a00*/  PRMT R7, R34, 0x7632, R7 ;  /* 0x0000763222077816 */ /* 0x000fe40000000007 */
[----:B------:R-:W-:Y:S01]  /*4a10*/  F2FP.BF16.F32.PACK_AB R4, R4, R5 ;  /* 0x000000050404723e */ /* 0x000fe200000010ff */
[----:B-----5:R1:W-:Y:S01]  /*4a20*/  STS.U16 [R111+0x6], R3 ;  /* 0x000006036f007388 */ /* 0x0203e20000000400 */
[----:B------:R-:W-:-:S02]  /*4a30*/  PRMT R2, R6, 0x7632, R2 ;  /* 0x0000763206027816 */ /* 0x000fc40000000002 */
[----:B------:R-:W-:Y:S01]  /*4a40*/  F2FP.BF16.F32.PACK_AB R77, R78, R77 ;  /* 0x0000004d4e4d723e */ /* 0x000fe200000010ff */
[----:B------:R-:W-:Y:S01]  /*4a50*/  STS.U16 [R109+0x8], R36 ;  /* 0x000008246d007388 */ /* 0x000fe20000000400 */
[----:B------:R-:W-:Y:S01]  /*4a60*/  F2FP.BF16.F32.PACK_AB R79, R80, R79 ;  /* 0x0000004f504f723e */ /* 0x000fe200000010ff */
[----:B------:R-:W-:Y:S02]  /*4a70*/  @!UP0 UIADD3 UR8, UPT, UPT, -UR30, UR31, URZ ;  /* 0x0000001f1e088290 */ /* 0x000fe4000fffe1ff */
[----:B------:R-:W-:Y:S01]  /*4a80*/  STS.U16 [R139+0xa], R37 ;  /* 0x00000a258b007388 */ /* 0x000fe20000000400 */
[----:B-1----:R-:W-:-:S03]  /*4a90*/  PRMT R3, R4, 0x7632, R3 ;  /* 0x0000763204037816 */ /* 0x002fc60000000003 */
[----:B------:R1:W-:Y:S04]  /*4aa0*/  STS.U16 [R108+0xc], R34 ;  /* 0x00000c226c007388 */ /* 0x0003e80000000400 */
[----:B------:R-:W-:Y:S04]  /*4ab0*/  STS.U16 [R141+0xe], R7 ;  /* 0x00000e078d007388 */ /* 0x000fe80000000400 */
[----:B------:R4:W-:Y:S01]  /*4ac0*/  STS.U16 [R110+0x10], R6 ;  /* 0x000010066e007388 */ /* 0x0009e20000000400 */
[----:B-1----:R-:W-:-:S03]  /*4ad0*/  PRMT R34, R77, 0x7632, R34 ;  /* 0x000076324d227816 */ /* 0x002fc60000000022 */
[----:B------:R1:W-:Y:S04]  /*4ae0*/  STS.U16 [R112+0x12], R2 ;  /* 0x0000120270007388 */ /* 0x0003e80000000400 */
[----:B------:R-:W-:Y:S01]  /*4af0*/  STS.U16 [R143+0x14], R4 ;  /* 0x000014048f007388 */ /* 0x000fe20000000400 */
[----:B----4-:R-:W-:-:S03]  /*4b00*/  PRMT R6, R79, 0x7632, R6 ;  /* 0x000076324f067816 */ /* 0x010fc60000000006 */
[----:B------:R4:W-:Y:S01]  /*4b10*/  STS.U16 [R114+0x16], R3 ;  /* 0x0000160372007388 */ /* 0x0009e20000000400 */
[----:B-1----:R-:W-:Y:S01]  /*4b20*/  MOV R2, UR8 ;  /* 0x0000000800027c02 */ /* 0x002fe20008000f00 */
[----:B------:R-:W-:Y:S01]  /*4b30*/  UMOV UR8, UR30 ;  /* 0x0000001e00087c82 */ /* 0x000fe20008000000 */
[----:B------:R-:W-:Y:S02]  /*4b40*/  UMOV UR9, URZ ;  /* 0x000000ff00097c82 */ /* 0x000fe40008000000 */
[----:B0-----:R-:W-:-:S04]  /*4b50*/  UIMAD.WIDE.U32 UR8, UR29, UR12, UR8 ;  /* 0x0000000c1d0872a5 */ /* 0x001fc8000f8e0008 */
[----:B------:R-:W-:-:S04]  /*4b60*/  UIMAD UR9, UR29, UR13, UR9 ;  /* 0x0000000d1d0972a4 */ /* 0x000fc8000f8e0209 */
[----:B------:R-:W-:-:S04]  /*4b70*/  UIMAD.WIDE.U32 UR8, UR10, UR14, UR8 ;  /* 0x0000000e0a0872a5 */ /* 0x000fc8000f8e0008 */
[----:B------:R-:W-:Y:S02]  /*4b80*/  UIMAD UR15, UR10, UR15, UR9 ;  /* 0x0000000f0a0f72a4 */ /* 0x000fe4000f8e0209 */
[----:B----4-:R-:W-:Y:S01]  /*4b90*/  IADD3 R3, P1, PT, R63, UR8, RZ ;  /* 0x000000083f037c10 */ /* 0x010fe2000ff3e0ff */
[----:B---3--:R-:W-:Y:S04]  /*4ba0*/  STS.U16 [R120+0x18], R77 ;  /* 0x0000184d78007388 */ /* 0x008fe80000000400 */
[----:B--2---:R-:W-:Y:S04]  /*4bb0*/  STS.U16 [R118+0x1a], R34 ;  /* 0x00001a2276007388 */ /* 0x004fe80000000400 */
        /* <DEDUP_REMOVED lines=20> */
[----:B------:R-:W-:Y:S06]  /*4d00*/  BAR.SYNC.DEFER_BLOCKING 0x0 ;  /* 0x0000000000007b1d */ /* 0x000fec0000010000 */
[----:B------:R-:W2:Y:S01]  /*4d10*/  LDS R4, [UR16+0x1080] ;  /* 0x00108010ff047984 */ /* 0x000ea20008000800 */
[----:B0-----:R-:W-:Y:S01]  /*4d20*/  IMAD.X R6, RZ, RZ, UR15, P1 ;  /* 0x0000000fff067e24 */ /* 0x001fe200088e06ff */
[----:B-1----:R-:W-:-:S04]  /*4d30*/  LEA R2, P5, R3, UR18, 0x1 ;  /* 0x0000001203027c11 */ /* 0x002fc8000f8a08ff */
[----:B------:R-:W-:Y:S02]  /*4d40*/  LEA.HI.X R3, R3, UR19, R6, 0x1, P5 ;  /* 0x0000001303037c11 */ /* 0x000fe4000a8f0c06 */
[-C--:B--2---:R-:W-:Y:S02]  /*4d50*/  ISETP.GE.AND P1, PT, R63, R4.reuse, PT ;  /* 0x000000043f00720c */ /* 0x084fe40003f26270 */
        /* <DEDUP_REMOVED lines=31> */
.L_x_860:
[----:B01----:R-:W2:Y:S01]  /*4f50*/  LDL.LU R2, [R1+0x104] ;  /* 0x0001040001027983 */ /* 0x003ea20000300800 */
        /* <DEDUP_REMOVED lines=19> */
[----:B------:R-:W-:Y:S01]  /*5090*/  IMAD.U32 R5, R14, 0x10000, RZ ;  /* 0x000100000e057824 */ /* 0x000fe200078e00ff */
[----:B------:R-:W-:Y:S01]  /*50a0*/  SHF.L.U32 R43, R43, 0x10, RZ ;  /* 0x000000102b2b7819 */ /* 0x000fe200000006ff */
[----:B------:R-:W-:Y:S01]  /*50b0*/  FADD.FTZ R14, R42, UR7 ;  /* 0x000000072a0e7e21 */ /* 0x000fe20008010000 */
[----:B------:R-:W-:Y:S01]  /*50c0*/  SHF.L.U32 R23, R23, 0x10, RZ ;  /* 0x0000001017177819 */ /* 0x000fe200000006ff */
[----:B------:R-:W-:Y:S01]  /*50d0*/  FMUL.FTZ R42, R150, UR6 ;  /* 0x00000006962a7c20 */ /* 0x000fe20008410000 */
[----:B------:R-:W-:Y:S01]  /*50e0*/  IMAD.U32 R22, R22, 0x10000, RZ ;  /* 0x0001000016167824 */ /* 0x000fe200078e00ff */
[----:B------:R-:W-:Y:S01]  /*50f0*/  SHF.L.U32 R21, R21, 0x10, RZ ;  /* 0x0000001015157819 */ /* 0x000fe200000006ff */
[----:B------:R-:W-:Y:S01]  /*5100*/  IMAD.U32 R20, R20, 0x10000, RZ ;  /* 0x0001000014147824 */ /* 0x000fe200078e00ff */
[----:B------:R-:W-:Y:S01]  /*5110*/  SHF.L.U32 R19, R19, 0x10, RZ ;  /* 0x0000001013137819 */ /* 0x000fe200000006ff */
[----:B------:R-:W-:Y:S01]  /*5120*/  IMAD.U32 R18, R18, 0x10000, RZ ;  /* 0x0001000012127824 */ /* 0x000fe200078e00ff */
[----:B------:R-:W-:Y:S01]  /*5130*/  UISETP.GE.AND UP0, UPT, UR17, 0x1, UPT ;  /* 0x000000011100788c */ /* 0x000fe2000bf06270 */
[----:B------:R-:W-:Y:S01]  /*5140*/  SHF.L.U32 R66, R66, 0x10, RZ ;  /* 0x0000001042427819 */ /* 0x000fe200000006ff */
[----:B------:R-:W-:Y:S01]  /*5150*/  IMAD.U32 R65, R65, 0x10000, RZ ;  /* 0x0001000041417824 */ /* 0x000fe200078e00ff */
[----:B------:R-:W-:Y:S01]  /*5160*/  CS2R R46, SRZ ;  /* 0x00000000002e7805 */ /* 0x000fe2000001ff00 */
[----:B------:R-:W-:Y:S01]  /*5170*/  IMAD.U32 R69, R10, 0x10000, RZ ;  /* 0x000100000a457824 */ /* 0x000fe200078e00ff */
[----:B------:R-:W-:-:S02]  /*5180*/  CS2R R164, SRZ ;  /* 0x0000000000a47805 */ /* 0x000fc4000001ff00 */
[----:B------:R-:W-:Y:S02]  /*5190*/  CS2R R160, SRZ ;  /* 0x0000000000a07805 */ /* 0x000fe4000001ff00 */
[----:B------:R-:W-:Y:S02]  /*51a0*/  CS2R R158, SRZ ;  /* 0x00000000009e7805 */ /* 0x000fe4000001ff00 */
[----:B------:R-:W-:Y:S02]  /*51b0*/  CS2R R44, SRZ ;  /* 0x00000000002c7805 */ /* 0x000fe4000001ff00 */
[----:B------:R-:W-:Y:S02]  /*51c0*/  CS2R R38, SRZ ;  /* 0x0000000000267805 */ /* 0x000fe4000001ff00 */
[----:B------:R-:W-:Y:S02]  /*51d0*/  CS2R R36, SRZ ;  /* 0x0000000000247805 */ /* 0x000fe4000001ff00 */
[----:B------:R-:W-:-:S02]  /*51e0*/  CS2R R34, SRZ ;  /* 0x0000000000227805 */ /* 0x000fc4000001ff00 */
[----:B------:R-:W-:Y:S01]  /*51f0*/  LOP3.LUT R67, R64, 0x1f, RZ, 0xc0, !PT ;  /* 0x0000001f40437812 */ /* 0x000fe200078ec0ff */
[----:B------:R-:W-:Y:S01]  /*5200*/  FADD.FTZ R7, R7, UR7 ;  /* 0x0000000707077e21 */ /* 0x000fe20008010000 */
[----:B------:R-:W-:Y:S01]  /*5210*/  BAR.SYNC.DEFER_BLOCKING 0x0 ;  /* 0x0000000000007b1d */ /* 0x000fe20000010000 */
[----:B--2---:R-:W-:Y:S01]  /*5220*/  FFMA.FTZ R3, R151, R33, R2 ;  /* 0x0000002197037223 */ /* 0x004fe20000010002 */
[----:B------:R-:W-:Y:S01]  /*5230*/  SHF.L.U32 R2, R17, 0x10, RZ ;  /* 0x0000001011027819 */ /* 0x000fe200000006ff */
[----:B------:R-:W-:Y:S02]  /*5240*/  FADD.FTZ R17, R66, UR7 ;  /* 0x0000000742117e21 */ /* 0x000fe40008010000 */
[----:B------:R-:W-:Y:S01]  /*5250*/  FFMA.FTZ R6, R150, R32, R3 ;  /* 0x0000002096067223 */ /* 0x000fe20000010003 */
[----:B------:R-:W-:Y:S02]  /*5260*/  IMAD.U32 R3, R16, 0x10000, RZ ;  /* 0x0001000010037824 */ /* 0x000fe400078e00ff */
[----:B------:R-:W-:Y:S01]  /*5270*/  FADD.FTZ R11, R2, UR7 ;  /* 0x00000007020b7e21 */ /* 0x000fe20008010000 */
[----:B------:R-:W-:Y:S01]  /*5280*/  FADD.FTZ R16, R65, UR7 ;  /* 0x0000000741107e21 */ /* 0x000fe20008010000 */
[----:B------:R-:W-:Y:S01]  /*5290*/  FFMA.FTZ R15, R149, R31, R6 ;  /* 0x0000001f950f7223 */ /* 0x000fe20000010006 */
[----:B------:R-:W-:-:S02]  /*52a0*/  IMAD.U32 R6, R12, 0x10000, RZ ;  /* 0x000100000c067824 */ /* 0x000fc400078e00ff */
[----:B------:R-:W-:Y:S01]  /*52b0*/  FADD.FTZ R10, R3, UR7 ;  /* 0x00000007030a7e21 */ /* 0x000fe20008010000 */
[----:B------:R-:W-:Y:S01]  /*52c0*/  FADD.FTZ R3, R70, UR7 ;  /* 0x0000000746037e21 */ /* 0x000fe20008010000 */
        /* <DEDUP_REMOVED lines=12> */
[----:B------:R-:W-:Y:S01]  /*5390*/  FADD.FTZ R8, R5, UR7 ;  /* 0x0000000705087e21 */ /* 0x000fe20008010000 */
[----:B------:R-:W-:-:S02]  /*53a0*/  FADD.FTZ R5, R68, UR7 ;  /* 0x0000000744057e21 */ /* 0x000fc40008010000 */
        /* <DEDUP_REMOVED lines=43> */
[----:B------:R-:W-:Y:S01]  /*5660*/  HFMA2 R47, -RZ, RZ, 0, 0 ;  /* 0x00000000ff2f7431 */ /* 0x000fe200000001ff */
[----:B------:R-:W-:Y:S02]  /*5670*/  UIADD3 UR9, UPT, UPT, UR9, 0x800, URZ ;  /* 0x0000080009097890 */ /* 0x000fe4000fffe0ff */
[----:B------:R-:W-:Y:S01]  /*5680*/  UISETP.NE.AND UP0, UPT, UR20, 0x1, UPT ;  /* 0x000000011400788c */ /* 0x000fe2000bf05270 */
[----:B------:R-:W2:Y:S03]  /*5690*/  LDCU UR50, c[0x0][0x394] ;  /* 0x00007280ff3277ac */ /* 0x000ea60008000800 */
[----:B------:R-:W-:-:S02]  /*56a0*/  ISETP.GE.AND P0, PT, R63, UR9, PT ;  /* 0x000000093f007c0c */ /* 0x000fc4000bf06270 */
[----:B------:R-:W-:Y:S01]  /*56b0*/  PLOP3.LUT P1, PT, PT, PT, UP0, 0x80, 0x8 ;  /* 0x000000000008781c */ /* 0x000fe20003f2f008 */
[----:B------:R-:W3:Y:S03]  /*56c0*/  LDCU UR51, c[0x0][0x38c] ;  /* 0x00007180ff3377ac */ /* 0x000ee60008000800 */
[----:B------:R-:W-:Y:S01]  /*56d0*/  ISETP.EQ.AND P1, PT, R67, RZ, P1 ;  /* 0x000000ff4300720c */ /* 0x000fe20000f22270 */
[----:B------:R-:W4:Y:S01]  /*56e0*/  LDCU UR31, c[0x0][0x388] ;  /* 0x00007100ff1f77ac */ /* 0x000f220008000800 */
[----:B0-----:R-:W-:-:S05]  /*56f0*/  UIMAD.WIDE.U32 UR12, UR10, UR14, URZ ;  /* 0x0000000e0a0c72a5 */ /* 0x001fca000f8e00ff */
[----:B------:R-:W-:Y:S01]  /*5700*/  @P0 LOP3.LUT R0, R0, 0x4, RZ, 0xfc, !PT ;  /* 0x0000000400000812 */ /* 0x000fe200078efcff */
        /* <DEDUP_REMOVED lines=9> */
[----:B------:R-:W-:Y:S01]  /*57a0*/  UIMAD UR15, UR10, UR15, UR13 ;  /* 0x0000000f0a0f72a4 */ /* 0x000fe2000f8e020d */
[----:B--23--:R-:W-:-:S11]  /*57b0*/  UMOV UR8, URZ ;  /* 0x000000ff00087c82 */ /* 0x00cfd60008000000 */
.L_x_906:
[----:B------:R-:W-:Y:S01]  /*57c0*/  MOV R41, RZ ;  /* 0x000000ff00297202 */ /* 0x000fe20000000f00 */
[----:B01----:R-:W-:Y:S01]  /*57d0*/  IMAD.U32 R43, RZ, RZ, UR36 ;  /* 0x00000024ff2b7e24 */ /* 0x003fe2000f8e00ff */
[----:B------:R-:W2:Y:S01]  /*57e0*/  LDL R80, [R1+0xfc] ;  /* 0x0000fc0001507983 */ /* 0x000ea20000100800 */
[----:B------:R-:W-:Y:S01]  /*57f0*/  IMAD.MOV.U32 R40, RZ, RZ, R63 ;  /* 0x000000ffff287224 */ /* 0x000fe200078e003f */
[----:B------:R-:W-:Y:S02]  /*5800*/  MOV R51, UR37 ;  /* 0x0000002500337c02 */ /* 0x000fe40008000f00 */
[----:B------:R-:W-:Y:S01]  /*5810*/  LOP3.LUT P6, RZ, R0, 0x4, RZ, 0xc0, !PT ;  /* 0x0000000400ff7812 */ /* 0x000fe200078cc0ff */
[----:B------:R-:W-:Y:S01]  /*5820*/  IMAD.WIDE.U32 R42, R43, UR8, R40 ;  /* 0x000000082b2a7c25 */ /* 0x000fe2000f8e0028 */
[----:B------:R-:W-:Y:S01]  /*5830*/  LOP3.LUT R62, R63, 0x20, RZ, 0xfc, !PT ;  /* 0x000000203f3e7812 */ /* 0x000fe200078efcff */
[----:B------:R-:W3:Y:S02]  /*5840*/  LDL R79, [R1+0xf8] ;  /* 0x0000f800014f7983 */ /* 0x000ee40000100800 */
[----:B------:R-:W-:Y:S01]  /*5850*/  IMAD R41, R51, UR8, R43 ;  /* 0x0000000833297c24 */ /* 0x000fe2000f8e022b */
[----:B------:R-:W-:Y:S01]  /*5860*/  LEA R40, P0, R42, UR27, 0x1 ;  /* 0x0000001b2a287c11 */ /* 0x000fe2000f8008ff */
[----:B------:R-:W5:Y:S01]  /*5870*/  LDL R78, [R1+0xf4] ;  /* 0x0000f400014e7983 */ /* 0x000f620000100800 */
[----:B------:R-:W-:-:S02]  /*5880*/  LOP3.LUT R49, R63, 0x1c0, RZ, 0xfc, !PT ;  /* 0x000001c03f317812 */ /* 0x000fc400078efcff */
[C---:B------:R-:W-:Y:S01]  /*5890*/  LOP3.LUT R61, R63.reuse, 0x40, RZ, 0xfc, !PT ;  /* 0x000000403f3d7812 */ /* 0x040fe200078efcff */
[----:B------:R-:W4:Y:S01]  /*58a0*/  LDL R77, [R1+0xf0] ;  /* 0x0000f000014d7983 */ /* 0x000f220000100800 */
[----:B------:R-:W-:Y:S02]  /*58b0*/  LOP3.LUT R59, R63, 0x80, RZ, 0xfc, !PT ;  /* 0x000000803f3b7812 */ /* 0x000fe400078efcff */
[----:B------:R-:W-:Y:S01]  /*58c0*/  ISETP.GE.AND P5, PT, R62, UR9, PT ;  /* 0x000000093e007c0c */ /* 0x000fe2000bfa6270 */
[----:B------:R-:W4:Y:S01]  /*58d0*/  LDL R88, [R1+0xec] ;  /* 0x0000ec0001587983 */ /* 0x000f220000100800 */
[----:B------:R-:W-:Y:S02]  /*58e0*/  LEA.HI.X R41, R42, UR28, R41, 0x1, P0 ;  /* 0x0000001c2a297c11 */ /* 0x000fe400080f0c29 */
[----:B------:R-:W-:Y:S01]  /*58f0*/  ISETP.GE.AND P4, PT, R49, UR9, PT ;  /* 0x0000000931007c0c */ /* 0x000fe2000bf86270 */
[----:B------:R-:W4:Y:S01]  /*5900*/  LDL R87, [R1+0xe8] ;  /* 0x0000e80001577983 */ /* 0x000f220000100800 */
[----:B------:R-:W-:-:S02]  /*5910*/  LOP3.LUT R60, R63, 0x60, RZ, 0xfc, !PT ;  /* 0x000000603f3c7812 */ /* 0x000fc400078efcff */
[----:B------:R-:W-:Y:S01]  /*5920*/  ISETP.GE.AND P0, PT, R61, UR9, PT ;  /* 0x000000093d007c0c */ /* 0x000fe2000bf06270 */
[----:B------:R-:W2:Y:S01]  /*5930*/  @!P6 LDG.E.U16 R48, desc[UR32][R40.64] ;  /* 0x000000202830e981 */ /* 0x000ea2000c1e1500 */
[----:B------:R-:W-:Y:S02]  /*5940*/  ISETP.GE.AND P3, PT, R59, UR9, PT ;  /* 0x000000093b007c0c */ /* 0x000fe4000bf66270 */
[----:B------:R-:W-:Y:S01]  /*5950*/  ISETP.GE.AND P2, PT, R60, UR9, PT ;  /* 0x000000093c007c0c */ /* 0x000fe2000bf46270 */
[----:B------:R-:W3:Y:S04]  /*5960*/  @!P5 LDG.E.U16 R66, desc[UR32][R40.64+0x40] ;  /* 0x000040202842d981 */ /* 0x000ee8000c1e1500 */
[----:B------:R-:W5:Y:S04]  /*5970*/  @!P4 LDG.E.U16 R70, desc[UR32][R40.64+0x380] ;  /* 0x000380202846c981 */ /* 0x000f68000c1e1500 */
[----:B------:R-:W4:Y:S04]  /*5980*/  @!P0 LDG.E.U16 R65, desc[UR32][R40.64+0x80] ;  /* 0x0000802028418981 */ /* 0x000f28000c1e1500 */
[----:B------:R-:W4:Y:S04]  /*5990*/  @!P3 LDG.E.U16 R68, desc[UR32][R40.64+0x100] ;  /* 0x000100202844b981 */ /* 0x000f28000c1e1500 */
[----:B------:R-:W4:Y:S01]  /*59a0*/  @!P2 LDG.E.U16 R67, desc[UR32][R40.64+0xc0] ;  /* 0x0000c0202843a981 */ /* 0x000f22000c1e1500 */
[----:B------:R-:W-:Y:S01]  /*59b0*/  @!P4 IMAD.SHL.U32 R43, R64, 0x10, RZ ;  /* 0x00000010402bc824 */ /* 0x000fe200078e00ff */
[----:B------:R-:W-:-:S02]  /*59c0*/  LOP3.LUT R58, R63, 0xa0, RZ, 0xfc, !PT ;  /* 0x000000a03f3a7812 */ /* 0x000fc400078efcff */
[----:B------:R-:W-:Y:S01]  /*59d0*/  LOP3.LUT R57, R63, 0xc0, RZ, 0xfc, !PT ;  /* 0x000000c03f397812 */ /* 0x000fe200078efcff */
[----:B------:R-:W4:Y:S01]  /*59e0*/  LDL R86, [R1+0xe4] ;  /* 0x0000e40001567983 */ /* 0x000f220000100800 */
[----:B------:R-:W-:Y:S02]  /*59f0*/  @!P4 LOP3.LUT R69, R43, 0x3e00, RZ, 0xc0, !PT ;  /* 0x00003e002b45c812 */ /* 0x000fe400078ec0ff */
[----:B------:R-:W-:Y:S02]  /*5a00*/  CS2R R42, SRZ ;  /* 0x00000000002a7805 */ /* 0x000fe4000001ff00 */
[C---:B------:R-:W-:Y:S01]  /*5a10*/  LOP3.LUT R56, R63.reuse, 0xe0, RZ, 0xfc, !PT ;  /* 0x000000e03f387812 */ /* 0x040fe200078efcff */
[----:B------:R-:W4:Y:S01]  /*5a20*/  LDL R85, [R1+0xe0] ;  /* 0x0000e00001557983 */ /* 0x000f220000100800 */
[C---:B------:R-:W-:Y:S02]  /*5a30*/  LOP3.LUT R55, R63.reuse, 0x100, RZ, 0xfc, !PT ;  /* 0x000001003f377812 */ /* 0x040fe400078efcff */
[C---:B------:R-:W-:Y:S01]  /*5a40*/  LOP3.LUT R54, R63.reuse, 0x120, RZ, 0xfc, !PT ;  /* 0x000001203f367812 */ /* 0x040fe200078efcff */
[----:B------:R-:W4:Y:S01]  /*5a50*/  LDL R84, [R1+0xdc] ;  /* 0x0000dc0001547983 */ /* 0x000f220000100800 */
[----:B------:R-:W-:-:S02]  /*5a60*/  LOP3.LUT R53, R63, 0x140, RZ, 0xfc, !PT ;  /* 0x000001403f357812 */ /* 0x000fc400078efcff */
[C---:B------:R-:W-:Y:S01]  /*5a70*/  LOP3.LUT R52, R63.reuse, 0x160, RZ, 0xfc, !PT ;  /* 0x000001603f347812 */ /* 0x040fe200078efcff */
[----:B------:R-:W4:Y:S01]  /*5a80*/  LDL R83, [R1+0xd8] ;  /* 0x0000d80001537983 */ /* 0x000f220000100800 */
[C---:B------:R-:W-:Y:S02]  /*5a90*/  LOP3.LUT R51, R63.reuse, 0x180, RZ, 0xfc, !PT ;  /* 0x000001803f337812 */ /* 0x040fe400078efcff */
[----:B------:R-:W-:Y:S01]  /*5aa0*/  LOP3.LUT R50, R63, 0x1a0, RZ, 0xfc, !PT ;  /* 0x000001a03f327812 */ /* 0x000fe200078efcff */
[----:B------:R-:W-:Y:S01]  /*5ab0*/  UMOV UR14, UR12 ;  /* 0x0000000c000e7c82 */ /* 0x000fe20008000000 */
[----:B------:R-:W-:Y:S01]  /*5ac0*/  @!P4 LOP3.LUT R63, R69, 0x1f, R64, 0xf8, !PT ;  /* 0x0000001f453fc812 */ /* 0x000fe200078ef840 */
[----:B------:R-:W4:Y:S01]  /*5ad0*/  LDL R82, [R1+0xd4] ;  /* 0x0000d40001527983 */ /* 0x000f220000100800 */
[----:B------:R-:W-:-:S03]  /*5ae0*/  MOV R64, RZ ;  /* 0x000000ff00407202 */ /* 0x000fc60000000f00 */
[----:B------:R-:W4:Y:S04]  /*5af0*/  LDL R81, [R1+0xd0] ;  /* 0x0000d00001517983 */ /* 0x000f280000100800 */
[----:B------:R-:W4:Y:S04]  /*5b00*/  LDL R95, [R1+0x3c] ;  /* 0x00003c00015f7983 */ /* 0x000f280000100800 */
[----:B------:R-:W4:Y:S04]  /*5b10*/  LDL R94, [R1+0x38] ;  /* 0x00003800015e7983 */ /* 0x000f280000100800 */
[----:B------:R-:W4:Y:S04]  /*5b20*/  LDL R93, [R1+0x34] ;  /* 0x00003400015d7983 */ /* 0x000f280000100800 */
[----:B------:R-:W4:Y:S04]  /*5b30*/  LDL R92, [R1+0x30] ;  /* 0x00003000015c7983 */ /* 0x000f280000100800 */
[----:B------:R-:W4:Y:S04]  /*5b40*/  LDL R91, [R1+0x2c] ;  /* 0x00002c00015b7983 */ /* 0x000f280000100800 */
[----:B------:R-:W4:Y:S04]  /*5b50*/  LDL R90, [R1+0x28] ;  /* 0x00002800015a7983 */ /* 0x000f280000100800 */
[----:B------:R-:W4:Y:S01]  /*5b60*/  LDL R89, [R1+0x24] ;  /* 0x0000240001597983 */ /* 0x000f220000100800 */
[----:B--2---:R-:W-:-:S04]  /*5b70*/  @!P6 PRMT R43, R48, 0x5410, RZ ;  /* 0x00005410302be816 */ /* 0x004fc800000000ff */
[----:B---3--:R-:W-:Y:S01]  /*5b80*/  @!P5 PRMT R43, R43, 0x5410, R66 ;  /* 0x000054102b2bd816 */ /* 0x008fe20000000042 */
[----:B------:R-:W-:Y:S01]  /*5b90*/  IMAD.MOV.U32 R66, RZ, RZ, RZ ;  /* 0x000000ffff427224 */ /* 0x000fe200078e00ff */
[----:B------:R-:W-:Y:S02]  /*5ba0*/  ISETP.GE.AND P5, PT, R58, UR9, PT ;  /* 0x000000093a007c0c */ /* 0x000fe4000bfa6270 */
[----:B-----5:R-:W-:Y:S02]  /*5bb0*/  @!P4 PRMT R42, R70, 0x5410, RZ ;  /* 0x00005410462ac816 */ /* 0x020fe400000000ff */
[----:B------:R-:W-:Y:S02]  /*5bc0*/  ISETP.GE.AND P4, PT, R57, UR9, PT ;  /* 0x0000000939007c0c */ /* 0x000fe4000bf86270 */
[----:B----4-:R-:W-:Y:S02]  /*5bd0*/  @!P0 PRMT R64, R65, 0x5410, RZ ;  /* 0x0000541041408816 */ /* 0x010fe400000000ff */
[----:B------:R-:W-:-:S02]  /*5be0*/  @!P3 PRMT R66, R68, 0x5410, RZ ;  /* 0x000054104442b816 */ /* 0x000fc400000000ff */
[----:B------:R-:W-:-:S03]  /*5bf0*/  ISETP.GE.AND P3, PT, R55, UR9, PT ;  /* 0x0000000937007c0c */ /* 0x000fc6000bf66270 */
[----:B------:R-:W2:Y:S01]  /*5c00*/  @!P5 LDG.E.U16 R65, desc[UR32][R40.64+0x140] ;  /* 0x000140202841d981 */ /* 0x000ea2000c1e1500 */
[----:B------:R-:W-:Y:S02]  /*5c10*/  @!P2 PRMT R64, R64, 0x5410, R67 ;  /* 0x000054104040a816 */ /* 0x000fe40000000043 */
[----:B------:R-:W-:Y:S01]  /*5c20*/  ISETP.GE.AND P0, PT, R56, UR9, PT ;  /* 0x0000000938007c0c */ /* 0x000fe2000bf06270 */
[----:B------:R-:W3:Y:S01]  /*5c30*/  @!P4 LDG.E.U16 R48, desc[UR32][R40.64+0x180] ;  /* 0x000180202830c981 */ /* 0x000ee2000c1e1500 */
[----:B------:R-:W-:-:S05]  /*5c40*/  ISETP.GE.AND P2, PT, R54, UR9, PT ;  /* 0x0000000936007c0c */ /* 0x000fca000bf46270 */
[----:B------:R-:W4:Y:S06]  /*5c50*/  @!P3 LDG.E.U16 R69, desc[UR32][R40.64+0x200] ;  /* 0x000200202845b981 */ /* 0x000f2c000c1e1500 */
        /* <DEDUP_REMOVED lines=9> */
[----:B--2---:R-:W-:Y:S01]  /*5cf0*/  @!P5 PRMT R66, R66, 0x5410, R65 ;  /* 0x000054104242d816 */ /* 0x004fe20000000041 */
[----:B------:R-:W-:Y:S01]  /*5d00*/  IMAD.MOV.U32 R65, RZ, RZ, RZ ;  /* 0x000000ffff417224 */ /* 0x000fe200078e00ff */
[----:B---3--:R-:W-:Y:S02]  /*5d10*/  @!P4 PRMT R67, R48, 0x5410, RZ ;  /* 0x000054103043c816 */ /* 0x008fe400000000ff */
[----:B------:R-:W-:-:S02]  /*5d20*/  LOP3.LUT R48, R63, 0x1e0, RZ, 0xfc, !PT ;  /* 0x000001e03f307812 */ /* 0x000fc400078efcff */
[----:B------:R-:W-:Y:S02]  /*5d30*/  ISETP.GE.AND P5, PT, R53, UR9, PT ;  /* 0x0000000935007c0c */ /* 0x000fe4000bfa6270 */
[----:B----4-:R-:W-:Y:S02]  /*5d40*/  @!P3 PRMT R65, R69, 0x5410, RZ ;  /* 0x000054104541b816 */ /* 0x010fe400000000ff */
[----:B------:R-:W-:Y:S02]  /*5d50*/  ISETP.GE.AND P4, PT, R52, UR9, PT ;  /* 0x0000000934007c0c */ /* 0x000fe4000bf86270 */
[----:B-----5:R-:W-:Y:S02]  /*5d60*/  @!P0 PRMT R67, R67, 0x5410, R68 ;  /* 0x0000541043438816 */ /* 0x020fe40000000044 */
[----:B------:R-:W-:Y:S02]  /*5d70*/  ISETP.GE.AND P0, PT, R51, UR9, PT ;  /* 0x0000000933007c0c */ /* 0x000fe4000bf06270 */
[----:B------:R-:W-:-:S03]  /*5d80*/  @!P2 PRMT R65, R65, 0x5410, R70 ;  /* 0x000054104141a816 */ /* 0x000fc60000000046 */
[----:B------:R-:W2:Y:S01]  /*5d90*/  @!P5 LDG.E.U16 R76, desc[UR32][R40.64+0x280] ;  /* 0x00028020284cd981 */ /* 0x000ea2000c1e1500 */
[----:B------:R-:W-:Y:S02]  /*5da0*/  ISETP.GE.AND P2, PT, R50, UR9, PT ;  /* 0x0000000932007c0c */ /* 0x000fe4000bf46270 */
[----:B------:R-:W-:Y:S01]  /*5db0*/  ISETP.GE.AND P3, PT, R48, UR9, PT ;  /* 0x0000000930007c0c */ /* 0x000fe2000bf66270 */
[----:B------:R-:W3:Y:S04]  /*5dc0*/  @!P4 LDG.E.U16 R69, desc[UR32][R40.64+0x2c0] ;  /* 0x0002c0202845c981 */ /* 0x000ee8000c1e1500 */
[----:B------:R-:W4:Y:S06]  /*5dd0*/  @!P0 LDG.E.U16 R70, desc[UR32][R40.64+0x300] ;  /* 0x0003002028468981 */ /* 0x000f2c000c1e1500 */
[----:B------:R-:W5:Y:S04]  /*5de0*/  @!P2 LDG.E.U16 R72, desc[UR32][R40.64+0x340] ;  /* 0x000340202848a981 */ /* 0x000f68000c1e1500 */
[----:B------:R0:W3:Y:S02]  /*5df0*/  @!P3 LDG.E.U16 R71, desc[UR32][R40.64+0x3c0] ;  /* 0x0003c0202847b981 */ /* 0x0000e4000c1e1500 */
        /* <DEDUP_REMOVED lines=8> */
[----:B------:R-:W-:-:S02]  /*5e80*/  PRMT R74, R64, 0x7632, R74 ;  /* 0x00007632404a7816 */ /* 0x000fc4000000004a */
[----:B------:R-:W-:Y:S01]  /*5e90*/  MOV R68, RZ ;  /* 0x000000ff00447202 */ /* 0x000fe20000000f00 */
[----:B------:R-:W-:Y:S01]  /*5ea0*/  IMAD.MOV.U32 R43, RZ, RZ, RZ ;  /* 0x000000ffff2b7224 */ /* 0x000fe200078e00ff */
[----:B------:R-:W-:Y:S01]  /*5eb0*/  PRMT R75, R66, 0x7632, R75 ;  /* 0x00007632424b7816 */ /* 0x000fe2000000004b */
[----:B------:R0:W-:Y:S01]  /*5ec0*/  STS.U16 [R77+0xc0], R74 ;  /* 0x0000c04a4d007388 */ /* 0x0001e20000000400 */
[----:B------:R-:W-:Y:S02]  /*5ed0*/  PRMT R40, R67, 0x7632, R40 ;  /* 0x0000763243287816 */ /* 0x000fe40000000028 */
[----:B------:R-:W-:Y:S01]  /*5ee0*/  PRMT R41, R65, 0x7632, R41 ;  /* 0x0000763241297816 */ /* 0x000fe20000000029 */
[----:B------:R-:W-:Y:S04]  /*5ef0*/  STS.U16 [R88+0x100], R66 ;  /* 0x0001004258007388 */ /* 0x000fe80000000400 */
[----:B------:R1:W-:Y:S04]  /*5f00*/  STS.U16 [R87+0x140], R75 ;  /* 0x0001404b57007388 */ /* 0x0003e80000000400 */
[----:B------:R1:W-:Y:S04]  /*5f10*/  STS.U16 [R86+0x180], R67 ;  /* 0x0001804356007388 */ /* 0x0003e80000000400 */
[----:B------:R-:W-:Y:S04]  /*5f20*/  STS.U16 [R85+0x1c0], R40 ;  /* 0x0001c02855007388 */ /* 0x000fe80000000400 */
[----:B------:R5:W-:Y:S04]  /*5f30*/  STS.U16 [R84+0x200], R65 ;  /* 0x0002004154007388 */ /* 0x000be80000000400 */
[----:B------:R-:W-:Y:S04]  /*5f40*/  STS.U16 [R83+0x240], R41 ;  /* 0x0002402953007388 */ /* 0x000fe80000000400 */
[----:B0-----:R-:W5:Y:S01]  /*5f50*/  LDL R77, [R1+0xc0] ;  /* 0x0000c000014d7983 */ /* 0x001f620000100800 */
[----:B------:R-:W0:Y:S03]  /*5f60*/  S2UR UR10, SR_CTAID.Y ;  /* 0x00000000000a79c3 */ /* 0x000e260000002600 */
[----:B-1----:R-:W5:Y:S04]  /*5f70*/  LDL R75, [R1+0xb4] ;  /* 0x0000b400014b7983 */ /* 0x002f680000100800 */
[----:B------:R-:W5:Y:S04]  /*5f80*/  LDL R74, [R1+0xb0] ;  /* 0x0000b000014a7983 */ /* 0x000f680000100800 */
[----:B------:R-:W5:Y:S04]  /*5f90*/  LDL R67, [R1+0x94] ;  /* 0x0000940001437983 */ /* 0x000f680000100800 */
[----:B------:R-:W5:Y:S04]  /*5fa0*/  LDL R88, [R1+0x20] ;  /* 0x0000200001587983 */ /* 0x000f680000100800 */
[----:B------:R-:W5:Y:S04]  /*5fb0*/  LDL R87, [R1+0x1c] ;  /* 0x00001c0001577983 */ /* 0x000f680000100800 */
[----:B------:R-:W5:Y:S01]  /*5fc0*/  LDL R86, [R1+0x18] ;  /* 0x0000180001567983 */ /* 0x000f620000100800 */
[----:B--2---:R-:W-:-:S02]  /*5fd0*/  @!P5 PRMT R68, R76, 0x5410, RZ ;  /* 0x000054104c44d816 */ /* 0x004fc400000000ff */
[----:B----4-:R-:W-:Y:S02]  /*5fe0*/  @!P0 PRMT R43, R70, 0x5410, RZ ;  /* 0x00005410462b8816 */ /* 0x010fe400000000ff */
[----:B---3--:R-:W-:Y:S01]  /*5ff0*/  @!P3 PRMT R42, R42, 0x5410, R71 ;  /* 0x000054102a2ab816 */ /* 0x008fe20000000047 */
[----:B0-----:R-:W-:Y:S01]  /*6000*/  UIMAD.WIDE.U32 UR16, UR10, UR42, URZ ;  /* 0x0000002a0a1072a5 */ /* 0x001fe2000f8e00ff */
[----:B------:R-:W-:Y:S01]  /*6010*/  @!P4 PRMT R68, R68, 0x5410, R69 ;  /* 0x000054104444c816 */ /* 0x000fe20000000045 */
[----:B------:R-:W-:Y:S01]  /*6020*/  UIMAD UR14, UR10, UR43, URZ ;  /* 0x0000002b0a0e72a4 */ /* 0x000fe2000f8e02ff */
[----:B-----5:R-:W-:Y:S01]  /*6030*/  @!P2 PRMT R43, R43, 0x5410, R72 ;  /* 0x000054102b2ba816 */ /* 0x020fe20000000048 */
[----:B------:R-:W2:Y:S01]  /*6040*/  LDL R76, [R1+0xb8] ;  /* 0x0000b800014c7983 */ /* 0x000ea20000100800 */
[----:B------:R-:W-:Y:S02]  /*6050*/  PRMT R64, R68, 0x7632, R64 ;  /* 0x0000763244407816 */ /* 0x000fe40000000040 */
[----:B------:R-:W-:Y:S01]  /*6060*/  PRMT R65, R43, 0x7632, R65 ;  /* 0x000076322b417816 */ /* 0x000fe20000000041 */
[----:B------:R-:W-:Y:S01]  /*6070*/  STS.U16 [R82+0x280], R68 ;  /* 0x0002804452007388 */ /* 0x000fe20000000400 */
[----:B------:R-:W-:-:S03]  /*6080*/  PRMT R66, R42, 0x7632, R66 ;  /* 0x000076322a427816 */ /* 0x000fc60000000042 */
[----:B------:R0:W-:Y:S04]  /*6090*/  STS.U16 [R81+0x2c0], R64 ;  /* 0x0002c04051007388 */ /* 0x0001e80000000400 */
[----:B------:R1:W-:Y:S01]  /*60a0*/  STS.U16 [R80+0x300], R43 ;  /* 0x0003002b50007388 */ /* 0x0003e20000000400 */
[----:B------:R-:W-:-:S03]  /*60b0*/  UIADD3 UR17, UPT, UPT, UR17, UR14, URZ ;  /* 0x0000000e11117290 */ /* 0x000fc6000fffe0ff */
[----:B------:R-:W3:Y:S01]  /*60c0*/  LDL R72, [R1+0xa8] ;  /* 0x0000a80001487983 */ /* 0x000ee20000100800 */
[----:B0-----:R-:W0:Y:S03]  /*60d0*/  S2R R64, SR_TID.X ;  /* 0x0000000000407919 */ /* 0x001e260000002100 */
[----:B-1----:R-:W4:Y:S04]  /*60e0*/  LDL R80, [R1+0xac] ;  /* 0x0000ac0001507983 */ /* 0x002f280000100800 */
[----:B------:R-:W5:Y:S04]  /*60f0*/  LDL R71, [R1+0xa4] ;  /* 0x0000a40001477983 */ /* 0x000f680000100800 */
[----:B------:R-:W5:Y:S04]  /*6100*/  LDL R70, [R1+0xa0] ;  /* 0x0000a00001467983 */ /* 0x000f680000100800 */
[----:B------:R-:W-:Y:S04]  /*6110*/  STS.U16 [R79+0x340], R65 ;  /* 0x000340414f007388 */ /* 0x000fe80000000400 */
[----:B------:R1:W-:Y:S01]  /*6120*/  STS.U16 [R78+0x380], R42 ;  /* 0x0003802a4e007388 */ /* 0x0003e20000000400 */
[----:B------:R-:W-:-:S03]  /*6130*/  UIMAD.WIDE.U32 UR16, UR8, UR40, UR16 ;  /* 0x00000028081072a5 */ /* 0x000fc6000f8e0010 */
[----:B------:R-:W5:Y:S04]  /*6140*/  LDL R69, [R1+0x9c] ;  /* 0x00009c0001457983 */ /* 0x000f680000100800 */
[----:B------:R-:W5:Y:S04]  /*6150*/  LDL R68, [R1+0x98] ;  /* 0x0000980001447983 */ /* 0x000f680000100800 */
[----:B-1----:R-:W5:Y:S01]  /*6160*/  LDL R42, [R1+0xbc] ;  /* 0x0000bc00012a7983 */ /* 0x002f620000100800 */
[----:B------:R-:W-:Y:S02]  /*6170*/  UIMAD UR14, UR8, UR41, UR17 ;  /* 0x00000029080e72a4 */ /* 0x000fe4000f8e0211 */
[----:B------:R-:W-:Y:S01]  /*6180*/  ULEA UR17, UP0, UR16, UR38, 0x2 ;  /* 0x0000002610117291 */ /* 0x000fe2000f8010ff */
[----:B0-----:R-:W-:Y:S01]  /*6190*/  IADD3 R43, PT, PT, R64, 0x200, RZ ;  /* 0x00000200402b7810 */ /* 0x001fe20007ffe0ff */
[----:B------:R-:W5:Y:S02]  /*61a0*/  LDL R65, [R1+0x8c] ;  /* 0x00008c0001417983 */ /* 0x000f640000100800 */
[----:B------:R-:W-:-:S02]  /*61b0*/  ULEA.HI.X UR16, UR16, UR39, UR14, 0x2, UP0 ;  /* 0x0000002710107291 */ /* 0x000fc400080f140e */
[----:B------:R-:W-:Y:S01]  /*61c0*/  ULEA UR14, UR20, 0xffffff00, 0x8 ;  /* 0xffffff00140e7891 */ /* 0x000fe2000f8e40ff */
[----:B------:R-:W-:Y:S01]  /*61d0*/  R2UR UR52, R73 ;  /* 0x00000000493472ca */ /* 0x000fe200000e0000 */
[----:B------:R-:W5:Y:S02]  /*61e0*/  LDL R85, [R1+0x14] ;  /* 0x0000140001557983 */ /* 0x000f640000100800 */
[----:B------:R-:W-:Y:S02]  /*61f0*/  ULOP3.LUT UR14, UR14, 0x100, URZ, 0xc0, !UPT ;  /* 0x000001000e0e7892 */ /* 0x000fe4000f8ec0ff */
[----:B------:R-:W5:Y:S02]  /*6200*/  LDL R84, [R1+0x10] ;  /* 0x0000100001547983 */ /* 0x000f640000100800 */
[----:B------:R-:W-:Y:S01]  /*6210*/  UIADD3 UR14, UPT, UPT, UR14, UR8, URZ ;  /* 0x000000080e0e7290 */ /* 0x000fe2000fffe0ff */
[----:B------:R-:W-:Y:S01]  /*6220*/  MOV R40, UR17 ;  /* 0x0000001100287c02 */ /* 0x000fe20008000f00 */
[----:B------:R-:W-:Y:S01]  /*6230*/  IMAD.U32 R41, RZ, RZ, UR16 ;  /* 0x00000010ff297e24 */ /* 0x000fe2000f8e00ff */
[----:B------:R-:W-:Y:S01]  /*6240*/  ISETP.NE.AND P0, PT, R64, RZ, PT ;  /* 0x000000ff4000720c */ /* 0x000fe20003f05270 */
[----:B------:R-:W5:Y:S02]  /*6250*/  LDL R83, [R1+0xc] ;  /* 0x00000c0001537983 */ /* 0x000f640000100800 */
[----:B------:R-:W-:-:S02]  /*6260*/  IMAD.U32 R78, RZ, RZ, UR14 ;  /* 0x0000000eff4e7e24 */ /* 0x000fc4000f8e00ff */
        /* <DEDUP_REMOVED lines=8> */
[----:B------:R-:W5:Y:S01]  /*62f0*/  LDL R81, [R1+0x4] ;  /* 0x0000040001517983 */ /* 0x000f620000100800 */
[----:B------:R-:W0:Y:S03]  /*6300*/  S2UR UR17, SR_CgaCtaId ;  /* 0x00000000001179c3 */ /* 0x000e260000008800 */
[----:B------:R-:W-:Y:S04]  /*6310*/  LDS.U16 R75, [R75+0x4] ;  /* 0x000004004b4b7984 */ /* 0x000fe80000000400 */
[----:B------:R-:W-:Y:S04]  /*6320*/  LDS.U16 R74, [R74+0x6] ;  /* 0x000006004a4a7984 */ /* 0x000fe80000000400 */
[----:B------:R-:W-:Y:S01]  /*6330*/  LDS.U16 R67, [R67+0x14] ;  /* 0x0000140043437984 */ /* 0x000fe20000000400 */
[----:B------:R-:W-:Y:S01]  /*6340*/  MOV R79, UR52 ;  /* 0x00000034004f7c02 */ /* 0x000fe20008000f00 */
[----:B------:R-:W-:Y:S01]  /*6350*/  UMOV UR16, 0x400 ;  /* 0x0000040000107882 */ /* 0x000fe20000000000 */
[----:B------:R-:W-:Y:S01]  /*6360*/  ISETP.NE.AND P2, PT, R64, 0x7f, PT ;  /* 0x0000007f4000780c */ /* 0x000fe20003f45270 */
[----:B------:R-:W-:Y:S01]  /*6370*/  BSSY.RECONVERGENT B0, `(.L_x_862) ;  /* 0x0000061000007945 */ /* 0x000fe20003800200 */
[----:B--2---:R-:W-:Y:S04]  /*6380*/  LDS.U16 R76, [R76+0x2] ;  /* 0x000002004c4c7984 */ /* 0x004fe80000000400 */
[----:B---3--:R-:W-:Y:S04]  /*6390*/  LDS.U16 R72, [R72+0xa] ;  /* 0x00000a0048487984 */ /* 0x008fe80000000400 */
[----:B----4-:R2:W-:Y:S04]  /*63a0*/  LDS.U16 R73, [R80+0x8] ;  /* 0x0000080050497984 */ /* 0x0105e80000000400 */
[----:B-----5:R-:W-:Y:S04]  /*63b0*/  LDS.U16 R71, [R71+0xc] ;  /* 0x00000c0047477984 */ /* 0x020fe80000000400 */
[----:B--2---:R-:W2:Y:S04]  /*63c0*/  LDL R80, [R1] ;  /* 0x0000000001507983 */ /* 0x004ea80000100800 */
[----:B------:R-:W-:Y:S04]  /*63d0*/  LDS.U16 R70, [R70+0xe] ;  /* 0x00000e0046467984 */ /* 0x000fe80000000400 */
[----:B------:R-:W-:Y:S04]  /*63e0*/  LDS.U16 R69, [R69+0x10] ;  /* 0x0000100045457984 */ /* 0x000fe80000000400 */
[----:B------:R-:W-:Y:S04]  /*63f0*/  LDS.U16 R68, [R68+0x12] ;  /* 0x0000120044447984 */ /* 0x000fe80000000400 */
[----:B------:R3:W4:Y:S04]  /*6400*/  LDS.U16 R77, [R42] ;  /* 0x000000002a4d7984 */ /* 0x0007280000000400 */
[----:B------:R-:W-:Y:S04]  /*6410*/  LDS.U16 R65, [R65+0x18] ;  /* 0x0000180041417984 */ /* 0x000fe80000000400 */
[----:B---3--:R-:W3:Y:S01]  /*6420*/  LDL R42, [R1+0x84] ;  /* 0x00008400012a7983 */ /* 0x008ee20000100800 */
[----:B------:R-:W-:-:S04]  /*6430*/  FMUL.FTZ R79, R79, 1.4426950216293334961 ;  /* 0x3fb8aa3b4f4f7820 */ /* 0x000fc80000410000 */
        /* <DEDUP_REMOVED lines=82> */
.L_x_863:
[----:B------:R-:W-:-:S06]  /*6960*/  LEA R40, R64, UR16, 0x2 ;  /* 0x0000001040287c11 */ /* 0x000fcc000f8e10ff */
[----:B------:R-:W0:Y:S02]  /*6970*/  LDS R40, [R40+0x43e4] ;  /* 0x0043e40028287984 */ /* 0x000e240000000800 */
.L_x_864:
[----:B------:R-:W-:Y:S05]  /*6980*/  BSYNC.RECONVERGENT B0 ;  /* 0x0000000000007941 */ /* 0x000fea0003800200 */
.L_x_862:
[----:B------:R-:W2:Y:S01]  /*6990*/  @P1 LDC R80, c[0x0][0x38c] ;  /* 0x0000e300ff501b82 */ /* 0x000ea20000000800 */
[----:B------:R-:W-:Y:S01]  /*69a0*/  MOV R78, UR20 ;  /* 0x00000014004e7c02 */ /* 0x000fe20008000f00 */
[----:B------:R-:W-:Y:S01]  /*69b0*/  HFMA2 R81, -RZ, RZ, 0, 4.76837158203125e-07 ;  /* 0x00000008ff517431 */ /* 0x000fe200000001ff */
[----:B------:R-:W-:-:S03]  /*69c0*/  MOV R79, RZ ;  /* 0x000000ff004f7202 */ /* 0x000fc60000000f00 */
        /* <DEDUP_REMOVED lines=119> */
.L_x_924:
[----:B------:R-:W4:Y:S01]  /*7140*/  S2R R87, SR_LANEID ;  /* 0x0000000000577919 */ /* 0x000f220000000000 */
[----:B---3--:R-:W-:Y:S01]  /*7150*/  FFMA.FTZ R86, R157, R86, R156 ;  /* 0x000000569d567223 */ /* 0x008fe2000001009c */
[----:B------:R-:W-:Y:S01]  /*7160*/  UMOV UR14, 0xffffffff ;  /* 0xffffffff000e7882 */ /* 0x000fe20000000000 */
[----:B----4-:R-:W-:-:S04]  /*7170*/  ISETP.GE.AND P2, PT, R87, 0x10, PT ;  /* 0x000000105700780c */ /* 0x010fc80003f46270 */
[----:B------:R-:W-:-:S09]  /*7180*/  FSEL R162, R156, R86, !P2 ;  /* 0x000000569ca27208 */ /* 0x000fd20005000000 */
[----:B0-2---:R-:W-:Y:S01]  /*7190*/  @P2 FMUL.FTZ R157, R157, R153 ;  /* 0x000000999d9d2220 */ /* 0x005fe20000410000 */
[----:B------:R-:W-:Y:S06]  /*71a0*/  BRA.DIV UR14, `(.L_x_867) ;  /* 0x000000460ef47947 */ /* 0x000fec000b800000 */
.L_x_927:
[----:B------:R-:W-:-:S03]  /*71b0*/  UMOV UR14, 0xffffffff ;  /* 0xffffffff000e7882 */ /* 0x000fc60000000000 */
[----:B------:R-:W-:Y:S05]  /*71c0*/  BRA.DIV UR14, `(.L_x_868) ;  /* 0x0000004a0e147947 */ /* 0x000fea000b800000 */
.L_x_930:
[----:B------:R-:W-:-:S03]  /*71d0*/  UMOV UR14, 0xffffffff ;  /* 0xffffffff000e7882 */ /* 0x000fc60000000000 */
[----:B------:R-:W-:Y:S05]  /*71e0*/  BRA.DIV UR14, `(.L_x_869) ;  /* 0x0000004a0e347947 */ /* 0x000fea000b800000 */
[----:B------:R-:W0:Y:S04]  /*71f0*/  SHFL.UP PT, R157, R157, 0x1, RZ ;  /* 0x042000009d9d7989 */ /* 0x000e2800000e00ff */
[----:B------:R-:W2:Y:S04]  /*7200*/  SHFL.UP PT, R162, R162, 0x1, RZ ;  /* 0x04200000a2a27989 */ /* 0x000ea800000e00ff */
[----:B-----5:R-:W3:Y:S04]  /*7210*/  SHFL.IDX PT, R78, R78, RZ, 0x1f ;  /* 0x00001fff4e4e7589 */ /* 0x020ee800000e0000 */
[----:B------:R-:W4:Y:S02]  /*7220*/  SHFL.IDX PT, R79, R79, RZ, 0x1f ;  /* 0x00001fff4f4f7589 */ /* 0x000f2400000e0000 */
.L_x_936:
        /* <DEDUP_REMOVED lines=12> */
.L_x_865:
        /* <DEDUP_REMOVED lines=120> */
.L_x_953:
        /* <DEDUP_REMOVED lines=14> */
.L_x_870:
[----:B------:R-:W-:Y:S05]  /*7b50*/  WARPSYNC.ALL ;  /* 0x0000000000007948 */ /* 0x000fea0003800000 */
[----:B------:R-:W-:Y:S01]  /*7b60*/  ISETP.NE.AND P0, PT, R64, RZ, PT ;  /* 0x000000ff4000720c */ /* 0x000fe20003f05270 */
[----:B------:R-:W2:Y:S04]  /*7b70*/  LDL R87, [R1+0x3c] ;  /* 0x00003c0001577983 */ /* 0x000ea80000100800 */
[----:B------:R-:W3:Y:S04]  /*7b80*/  LDL R86, [R1+0x38] ;  /* 0x0000380001567983 */ /* 0x000ee80000100800 */
[----:B-1----:R-:W4:Y:S04]  /*7b90*/  LDL R85, [R1+0x34] ;  /* 0x0000340001557983 */ /* 0x002f280000100800 */
[----:B------:R-:W5:Y:S04]  /*7ba0*/  LDL R84, [R1+0x30] ;  /* 0x0000300001547983 */ /* 0x000f680000100800 */
[----:B------:R-:W5:Y:S04]  /*7bb0*/  LDL R83, [R1+0x2c] ;  /* 0x00002c0001537983 */ /* 0x000f680000100800 */
[----:B------:R-:W5:Y:S04]  /*7bc0*/  LDL R82, [R1+0x28] ;  /* 0x0000280001527983 */ /* 0x000f680000100800 */
[----:B------:R-:W5:Y:S04]  /*7bd0*/  LDL R81, [R1+0x24] ;  /* 0x0000240001517983 */ /* 0x000f680000100800 */
[----:B------:R-:W5:Y:S01]  /*7be0*/  LDL R80, [R1+0x20] ;  /* 0x0000200001507983 */ /* 0x000f620000100800 */
[----:B------:R-:W-:Y:S01]  /*7bf0*/  FFMA.FTZ R121, R77, -R121, R151 ;  /* 0x800000794d797223 */ /* 0x000fe20000010097 */
[----:B------:R-:W-:-:S02]  /*7c00*/  FFMA.FTZ R120, R76, -R120, R136 ;  /* 0x800000784c787223 */ /* 0x000fc40000010088 */
[----:B------:R-:W5:Y:S01]  /*7c10*/  LDL R150, [R1+0x1c] ;  /* 0x00001c0001967983 */ /* 0x000f620000100800 */
[----:B------:R-:W-:Y:S06]  /*7c20*/  BAR.SYNC.DEFER_BLOCKING 0x0 ;  /* 0x0000000000007b1d */ /* 0x000fec0000010000 */
[----:B------:R-:W1:Y:S02]  /*7c30*/  LDS R135, [R135+0x36e4] ;  /* 0x0036e40087877984 */ /* 0x000e640000000800 */
[----:B-1----:R-:W-:-:S04]  /*7c40*/  FFMA.FTZ R40, R135, R40, R88 ;  /* 0x0000002887287223 */ /* 0x002fc80000010058 */
[----:B------:R-:W-:-:S04]  /*7c50*/  FFMA.FTZ R89, R104, R40, R89 ;  /* 0x0000002868597223 */ /* 0x000fc80000010059 */
[----:B------:R-:W-:-:S04]  /*7c60*/  FFMA.FTZ R90, R105, R89, R90 ;  /* 0x00000059695a7223 */ /* 0x000fc8000001005a */
[----:B------:R-:W-:-:S04]  /*7c70*/  FFMA.FTZ R91, R106, R90, R91 ;  /* 0x0000005a6a5b7223 */ /* 0x000fc8000001005b */
[----:B------:R-:W-:-:S04]  /*7c80*/  FFMA.FTZ R92, R107, R91, R92 ;  /* 0x0000005b6b5c7223 */ /* 0x000fc8000001005c */
[----:B------:R-:W-:Y:S01]  /*7c90*/  FFMA.FTZ R93, R108, R92, R93 ;  /* 0x0000005c6c5d7223 */ /* 0x000fe2000001005d */
[----:B--2---:R-:W-:Y:S02]  /*7ca0*/  FFMA.FTZ R151, R87, R151, RZ ;  /* 0x0000009757977223 */ /* 0x004fe400000100ff */
[----:B------:R-:W2:Y:S02]  /*7cb0*/  LDL R87, [R1+0x18] ;  /* 0x0000180001577983 */ /* 0x000ea40000100800 */
[----:B---3--:R-:W-:Y:S02]  /*7cc0*/  FFMA.FTZ R151, R86, R136, R151 ;  /* 0x0000008856977223 */ /* 0x008fe40000010097 */
[----:B------:R-:W3:Y:S02]  /*7cd0*/  LDL R86, [R1+0x14] ;  /* 0x0000140001567983 */ /* 0x000ee40000100800 */
[----:B----4-:R-:W-:Y:S02]  /*7ce0*/  FFMA.FTZ R151, R85, R137, R151 ;  /* 0x0000008955977223 */ /* 0x010fe40000010097 */
[----:B------:R-:W4:Y:S02]  /*7cf0*/  LDL R85, [R1+0x10] ;  /* 0x0000100001557983 */ /* 0x000f240000100800 */
[----:B-----5:R-:W-:-:S02]  /*7d00*/  FFMA.FTZ R151, R84, R138, R151 ;  /* 0x0000008a54977223 */ /* 0x020fc40000010097 */
[----:B------:R-:W5:Y:S02]  /*7d10*/  LDL R84, [R1+0x8] ;  /* 0x0000080001547983 */ /* 0x000f640000100800 */
[----:B------:R-:W-:Y:S02]  /*7d20*/  FFMA.FTZ R151, R83, R139, R151 ;  /* 0x0000008b53977223 */ /* 0x000fe40000010097 */
[----:B------:R-:W5:Y:S02]  /*7d30*/  LDL R83, [R1+0xc] ;  /* 0x00000c0001537983 */ /* 0x000f640000100800 */
[----:B------:R-:W-:-:S04]  /*7d40*/  FFMA.FTZ R151, R82, R140, R151 ;  /* 0x0000008c52977223 */ /* 0x000fc80000010097 */
[----:B------:R-:W-:Y:S02]  /*7d50*/  FFMA.FTZ R151, R81, R141, R151 ;  /* 0x0000008d51977223 */ /* 0x000fe40000010097 */
[----:B------:R-:W5:Y:S02]  /*7d60*/  LDL R81, [R1+0x4] ;  /* 0x0000040001517983 */ /* 0x000f640000100800 */
[----:B------:R-:W-:-:S04]  /*7d70*/  FFMA.FTZ R151, R80, R142, R151 ;  /* 0x0000008e50977223 */ /* 0x000fc80000010097 */
[----:B------:R-:W-:Y:S02]  /*7d80*/  FFMA.FTZ R151, R150, R143, R151 ;  /* 0x0000008f96977223 */ /* 0x000fe40000010097 */
[----:B------:R-:W5:Y:S01]  /*7d90*/  LDL R150, [R1] ;  /* 0x0000000001967983 */ /* 0x000f620000100800 */
[----:B------:R-:W-:-:S04]  /*7da0*/  FFMA.FTZ R94, R109, R93, R94 ;  /* 0x0000005d6d5e7223 */ /* 0x000fc8000001005e */
[----:B------:R-:W-:-:S04]  /*7db0*/  FFMA.FTZ R95, R110, R94, R95 ;  /* 0x0000005e6e5f7223 */ /* 0x000fc8000001005f */
[----:B------:R-:W-:-:S04]  /*7dc0*/  FFMA.FTZ R96, R111, R95, R96 ;  /* 0x0000005f6f607223 */ /* 0x000fc80000010060 */
[----:B------:R-:W-:-:S04]  /*7dd0*/  FFMA.FTZ R97, R112, R96, R97 ;  /* 0x0000006070617223 */ /* 0x000fc80000010061 */
[----:B------:R-:W-:Y:S01]  /*7de0*/  FFMA.FTZ R98, R113, R97, R98 ;  /* 0x0000006171627223 */ /* 0x000fe20000010062 */
[----:B------:R-:W-:Y:S02]  /*7df0*/  USHF.L.U32 UR17, UR20, 0xb, URZ ;  /* 0x0000000b14117899 */ /* 0x000fe400080006ff */
[----:B------:R-:W-:Y:S01]  /*7e00*/  USHF.L.U32 UR30, UR20, 0xb, URZ ;  /* 0x0000000b141e7899 */ /* 0x000fe200080006ff */
[----:B------:R-:W-:Y:S01]  /*7e10*/  FFMA.FTZ R99, R114, R98, R99 ;  /* 0x0000006272637223 */ /* 0x000fe20000010063 */
[----:B------:R-:W-:Y:S02]  /*7e20*/  MOV R80, UR31 ;  /* 0x0000001f00507c02 */ /* 0x000fe40008000f00 */
[----:B------:R-:W-:Y:S01]  /*7e30*/  UIADD3 UR30, UPT, UPT, UR30, -0x800, URZ ;  /* 0xfffff8001e1e7890 */ /* 0x000fe2000fffe0ff */
[----:B------:R-:W-:Y:S01]  /*7e40*/  FFMA.FTZ R100, R115, R99, R100 ;  /* 0x0000006373647223 */ /* 0x000fe20000010064 */
[----:B------:R-:W-:-:S03]  /*7e50*/  LOP3.LUT R82, R64, UR17, RZ, 0xfc, !PT ;  /* 0x0000001140527c12 */ /* 0x000fc6000f8efcff */
[----:B------:R-:W-:Y:S01]  /*7e60*/  FFMA.FTZ R101, R116, R100, R101 ;  /* 0x0000006474657223 */ /* 0x000fe20000010065 */
[----:B------:R-:W-:Y:S01]  /*7e70*/  IADD3 R82, PT, PT, -R82, 0x800, R80 ;  /* 0x0000080052527810 */ /* 0x000fe20007ffe150 */
[----:B------:R-:W-:Y:S01]  /*7e80*/  VOTEU.ALL UP0, P0 ;  /* 0x0000000000ff7886 */ /* 0x000fe20000000000 */
[----:B------:R-:W-:Y:S01]  /*7e90*/  LOP3.LUT R80, R64, UR30, RZ, 0xfc, !PT ;  /* 0x0000001e40507c12 */ /* 0x000fe2000f8efcff */
[----:B------:R-:W-:-:S03]  /*7ea0*/  FFMA.FTZ R102, R117, R101, R102 ;  /* 0x0000006575667223 */ /* 0x000fc60000010066 */
[----:B------:R-:W-:Y:S01]  /*7eb0*/  IADD3 R80, PT, PT, -R80, UR31, RZ ;  /* 0x0000001f50507c10 */ /* 0x000fe2000fffe1ff */
[----:B------:R-:W-:Y:S01]  /*7ec0*/  FFMA.FTZ R103, R118, R102, R103 ;  /* 0x0000006676677223 */ /* 0x000fe20000010067 */
[----:B------:R-:W-:Y:S02]  /*7ed0*/  @!UP0 ULEA UR14, UR8, UR16, 0x3 ;  /* 0x00000010080e8291 */ /* 0x000fe4000f8e18ff */
[----:B------:R-:W-:Y:S01]  /*7ee0*/  ISETP.GE.AND P2, PT, R80, 0x1, PT ;  /* 0x000000015000780c */ /* 0x000fe20003f46270 */
[----:B------:R-:W-:Y:S01]  /*7ef0*/  FMUL.FTZ R80, R17, R103 ;  /* 0x0000006711507220 */ /* 0x000fe20000410000 */
[----:B------:R-:W-:-:S05]  /*7f00*/  FFMA.FTZ R133, R42, -R133, R149 ;  /* 0x800000852a857223 */ /* 0x000fca0000010095 */
[----:B0-----:R0:W-:Y:S01]  /*7f10*/  @!P0 STS.64 [UR14+0x45e0], R78 ;  /* 0x0045e04eff008988 */ /* 0x0011e20008000a0e */
[----:B------:R-:W-:Y:S01]  /*7f20*/  FFMA.FTZ R119, R75, -R119, R137 ;  /* 0x800000774b777223 */ /* 0x000fe20000010089 */
[----:B0-----:R-:W-:Y:S01]  /*7f30*/  FMUL.FTZ R78, R16, R102 ;  /* 0x00000066104e7220 */ /* 0x001fe20000410000 */
[----:B------:R-:W-:Y:S01]  /*7f40*/  FFMA.FTZ R122, R74, -R122, R138 ;  /* 0x8000007a4a7a7223 */ /* 0x000fe2000001008a */
[----:B------:R-:W-:Y:S01]  /*7f50*/  FFMA.FTZ R123, R73, -R123, R139 ;  /* 0x8000007b497b7223 */ /* 0x000fe2000001008b */
[----:B------:R-:W-:Y:S01]  /*7f60*/  FMUL.FTZ R79, R13, R99 ;  /* 0x000000630d4f7220 */ /* 0x000fe20000410000 */
[----:B------:R-:W-:Y:S01]  /*7f70*/  FFMA.FTZ R124, R72, -R124, R140 ;  /* 0x8000007c487c7223 */ /* 0x000fe2000001008c */
[----:B------:R-:W0:Y:S01]  /*7f80*/  S2UR UR29, SR_CTAID.X ;  /* 0x00000000001d79c3 */ /* 0x000e220000002500 */
[----:B------:R-:W-:Y:S01]  /*7f90*/  FFMA.FTZ R125, R71, -R125, R141 ;  /* 0x8000007d477d7223 */ /* 0x000fe2000001008d */
[----:B------:R-:W-:Y:S01]  /*7fa0*/  FFMA.FTZ R126, R70, -R126, R142 ;  /* 0x8000007e467e7223 */ /* 0x000fe2000001008e */
[----:B------:R-:W-:Y:S01]  /*7fb0*/  FFMA.FTZ R127, R69, -R127, R143 ;  /* 0x8000007f457f7223 */ /* 0x000fe2000001008f */
[----:B------:R-:W-:Y:S01]  /*7fc0*/  FMUL.FTZ R105, R8, R94 ;  /* 0x0000005e08697220 */ /* 0x000fe20000410000 */
[----:B------:R-:W-:Y:S01]  /*7fd0*/  FFMA.FTZ R128, R68, -R128, R144 ;  /* 0x8000008044807223 */ /* 0x000fe20000010090 */
[----:B------:R-:W-:Y:S01]  /*7fe0*/  FMUL.FTZ R106, R7, R93 ;  /* 0x0000005d076a7220 */ /* 0x000fe20000410000 */
[----:B------:R-:W-:Y:S01]  /*7ff0*/  FFMA.FTZ R129, R67, -R129, R145 ;  /* 0x8000008143817223 */ /* 0x000fe20000010091 */
[----:B------:R-:W-:-:S02]  /*8000*/  FFMA.FTZ R130, R66, -R130, R146 ;  /* 0x8000008242827223 */ /* 0x000fc40000010092 */
[----:B------:R-:W-:Y:S01]  /*8010*/  FMUL.FTZ R88, R23, R106 ;  /* 0x0000006a17587220 */ /* 0x000fe20000410000 */
[----:B------:R-:W-:Y:S01]  /*8020*/  USHF.R.S32.HI UR14, URZ, 0x1f, UR11 ;  /* 0x0000001fff0e7899 */ /* 0x000fe2000801140b */
[----:B------:R-:W-:-:S03]  /*8030*/  FFMA.FTZ R131, R65, -R131, R147 ;  /* 0x8000008341837223 */ /* 0x000fc60000010093 */
[----:B------:R-:W-:Y:S01]  /*8040*/  UIMAD UR14, UR14, UR44, URZ ;  /* 0x0000002c0e0e72a4 */ /* 0x000fe2000f8e02ff */
[----:B------:R-:W-:-:S03]  /*8050*/  FFMA.FTZ R132, R43, -R132, R148 ;  /* 0x800000842b847223 */ /* 0x000fc60000010094 */
[----:B------:R-:W-:Y:S01]  /*8060*/  UIMAD UR14, UR11, UR45, UR14 ;  /* 0x0000002d0b0e72a4 */ /* 0x000fe2000f8e020e */
[----:B------:R-:W-:Y:S01]  /*8070*/  FFMA.FTZ R134, R41, -R134, R152 ;  /* 0x8000008629867223 */ /* 0x000fe20000010098 */
[----:B------:R-:W-:Y:S01]  /*8080*/  FMUL.FTZ R42, R42, R89 ;  /* 0x000000592a2a7220 */ /* 0x000fe20000410000 */
[----:B------:R-:W-:Y:S01]  /*8090*/  BSSY.RECONVERGENT B0, `(.L_x_872) ;  /* 0x0000077000007945 */ /* 0x000fe20003800200 */
[----:B------:R-:W-:Y:S02]  /*80a0*/  VIADD R112, R64, 0x100 ;  /* 0x0000010040707836 */ /* 0x000fe40000000000 */
[----:B------:R-:W-:Y:S01]  /*80b0*/  FMUL.FTZ R108, R98, UR52 ;  /* 0x00000034626c7c20 */ /* 0x000fe20008410000 */
[----:B------:R-:W-:Y:S01]  /*80c0*/  FMUL.FTZ R109, R99, UR52 ;  /* 0x00000034636d7c20 */ /* 0x000fe20008410000 */
[----:B------:R-:W-:Y:S01]  /*80d0*/  FMUL.FTZ R110, R100, UR52 ;  /* 0x00000034646e7c20 */ /* 0x000fe20008410000 */
[----:B--2---:R-:W-:-:S04]  /*80e0*/  FFMA.FTZ R151, R87, R144, R151 ;  /* 0x0000009057977223 */ /* 0x004fc80000010097 */
[----:B---3--:R-:W-:-:S04]  /*80f0*/  FFMA.FTZ R151, R86, R145, R151 ;  /* 0x0000009156977223 */ /* 0x008fc80000010097 */
[----:B----4-:R-:W-:-:S04]  /*8100*/  FFMA.FTZ R151, R85, R146, R151 ;  /* 0x0000009255977223 */ /* 0x010fc80000010097 */
[----:B-----5:R-:W-:Y:S01]  /*8110*/  FFMA.FTZ R151, R83, R147, R151 ;  /* 0x0000009353977223 */ /* 0x020fe20000010097 */
[----:B------:R-:W-:-:S03]  /*8120*/  IMAD.SHL.U32 R83, R64, 0x10, RZ ;  /* 0x0000001040537824 */ /* 0x000fc600078e00ff */
[----:B------:R-:W-:Y:S02]  /*8130*/  FFMA.FTZ R151, R84, R148, R151 ;  /* 0x0000009454977223 */ /* 0x000fe40000010097 */
[----:B------:R-:W-:Y:S02]  /*8140*/  LEA.HI R84, R64, R83, RZ, 0x1f ;  /* 0x0000005340547211 */ /* 0x000fe400078ff8ff */
[----:B------:R-:W-:Y:S01]  /*8150*/  FFMA.FTZ R149, R81, R149, R151 ;  /* 0x0000009551957223 */ /* 0x000fe20000010097 */
[-C--:B------:R-:W-:Y:S01]  /*8160*/  FMUL.FTZ R81, R33, R80.reuse ;  /* 0x0000005021517220 */ /* 0x080fe20000410000 */
[----:B------:R-:W-:Y:S01]  /*8170*/  LEA R84, R84, UR16, 0x2 ;  /* 0x0000001054547c11 */ /* 0x000fe2000f8e10ff */
[----:B------:R-:W-:Y:S01]  /*8180*/  FFMA.FTZ R80, R121, R80, RZ ;  /* 0x0000005079507223 */ /* 0x000fe200000100ff */
[----:B------:R-:W-:Y:S01]  /*8190*/  FMUL.FTZ R85, R15, R101 ;  /* 0x000000650f557220 */ /* 0x000fe20000410000 */
[----:B------:R-:W-:Y:S02]  /*81a0*/  LEA.HI R86, R83, R83, RZ, 0x1b ;  /* 0x0000005353567211 */ /* 0x000fe400078fd8ff */
[----:B------:R1:W-:Y:S02]  /*81b0*/  STS [R84+0x1090], R81 ;  /* 0x0010905154007388 */ /* 0x0003e40000000800 */
[----:B------:R-:W-:Y:S01]  /*81c0*/  LEA R86, R86, UR16, 0x2 ;  /* 0x0000001056567c11 */ /* 0x000fe2000f8e10ff */
[----:B-1----:R-:W-:Y:S01]  /*81d0*/  FFMA.FTZ R84, R120, R78, R80 ;  /* 0x0000004e78547223 */ /* 0x002fe20000010050 */
[----:B------:R-:W-:-:S03]  /*81e0*/  FMUL.FTZ R81, R14, R100 ;  /* 0x000000640e517220 */ /* 0x000fc60000410000 */
[-C--:B------:R-:W-:Y:S01]  /*81f0*/  FFMA.FTZ R84, R119, R85.reuse, R84 ;  /* 0x0000005577547223 */ /* 0x080fe20000010054 */
[----:B------:R-:W-:Y:S01]  /*8200*/  FMUL.FTZ R85, R31, R85 ;  /* 0x000000551f557220 */ /* 0x000fe20000410000 */
[----:B------:R-:W-:Y:S01]  /*8210*/  FMUL.FTZ R78, R32, R78 ;  /* 0x0000004e204e7220 */ /* 0x000fe20000410000 */
[----:B------:R-:W-:-:S03]  /*8220*/  FMUL.FTZ R87, R30, R81 ;  /* 0x000000511e577220 */ /* 0x000fc60000410000 */
[----:B------:R1:W-:Y:S04]  /*8230*/  STS [R86+0x1098], R85 ;  /* 0x0010985556007388 */ /* 0x0003e80000000800 */
[----:B------:R2:W-:Y:S01]  /*8240*/  STS [R86+0x1094], R78 ;  /* 0x0010944e56007388 */ /* 0x0005e20000000800 */
[----:B-1----:R-:W-:Y:S01]  /*8250*/  FFMA.FTZ R85, R122, R81, R84 ;  /* 0x000000517a557223 */ /* 0x002fe20000010054 */
[-C--:B------:R-:W-:Y:S01]  /*8260*/  FMUL.FTZ R80, R29, R79.reuse ;  /* 0x0000004f1d507220 */ /* 0x080fe20000410000 */
[----:B--2---:R-:W-:Y:S02]  /*8270*/  FMUL.FTZ R78, R12, R98 ;  /* 0x000000620c4e7220 */ /* 0x004fe40000410000 */
[----:B------:R-:W-:Y:S01]  /*8280*/  FFMA.FTZ R85, R123, R79, R85 ;  /* 0x0000004f7b557223 */ /* 0x000fe20000010055 */
[----:B------:R1:W-:Y:S01]  /*8290*/  STS [R86+0x109c], R87 ;  /* 0x00109c5756007388 */ /* 0x0003e20000000800 */
[----:B------:R-:W-:-:S02]  /*82a0*/  FMUL.FTZ R81, R28, R78 ;  /* 0x0000004e1c517220 */ /* 0x000fc40000410000 */
[----:B------:R-:W-:Y:S02]  /*82b0*/  FFMA.FTZ R85, R124, R78, R85 ;  /* 0x0000004e7c557223 */ /* 0x000fe40000010055 */
[----:B------:R-:W0:Y:S01]  /*82c0*/  LDC.64 R78, c[0x0][0x4b8] ;  /* 0x00012e00ff4e7b82 */ /* 0x000e220000000a00 */
[----:B------:R2:W-:Y:S01]  /*82d0*/  STS [R86+0x10a0], R80 ;  /* 0x0010a05056007388 */ /* 0x0005e20000000800 */
[----:B-1----:R-:W-:Y:S01]  /*82e0*/  FMUL.FTZ R87, R11, R97 ;  /* 0x000000610b577220 */ /* 0x002fe20000410000 */
[----:B------:R-:W-:Y:S02]  /*82f0*/  FMUL.FTZ R84, R10, R96 ;  /* 0x000000600a547220 */ /* 0x000fe40000410000 */
[----:B------:R1:W-:Y:S01]  /*8300*/  STS [R86+0x10a4], R81 ;  /* 0x0010a45156007388 */ /* 0x0003e20000000800 */
[-C--:B--2---:R-:W-:Y:S01]  /*8310*/  FMUL.FTZ R80, R27, R87.reuse ;  /* 0x000000571b507220 */ /* 0x084fe20000410000 */
[----:B------:R-:W-:-:S04]  /*8320*/  FFMA.FTZ R87, R125, R87, R85 ;  /* 0x000000577d577223 */ /* 0x000fc80000010055 */
[----:B------:R2:W-:Y:S01]  /*8330*/  STS [R86+0x10a8], R80 ;  /* 0x0010a85056007388 */ /* 0x0005e20000000800 */
[-C--:B-1----:R-:W-:Y:S01]  /*8340*/  FMUL.FTZ R81, R26, R84.reuse ;  /* 0x000000541a517220 */ /* 0x082fe20000410000 */
[----:B------:R-:W-:Y:S01]  /*8350*/  FFMA.FTZ R84, R126, R84, R87 ;  /* 0x000000547e547223 */ /* 0x000fe20000010057 */
[----:B------:R-:W-:-:S03]  /*8360*/  FMUL.FTZ R87, R24, R105 ;  /* 0x0000006918577220 */ /* 0x000fc60000410000 */
[----:B------:R1:W-:Y:S01]  /*8370*/  STS [R86+0x10ac], R81 ;  /* 0x0010ac5156007388 */ /* 0x0003e20000000800 */
[----:B--2---:R-:W-:-:S04]  /*8380*/  FMUL.FTZ R80, R9, R95 ;  /* 0x0000005f09507220 */ /* 0x004fc80000410000 */
[-C--:B------:R-:W-:Y:S01]  /*8390*/  FFMA.FTZ R84, R127, R80.reuse, R84 ;  /* 0x000000507f547223 */ /* 0x080fe20000010054 */
[----:B-1----:R-:W-:-:S03]  /*83a0*/  FMUL.FTZ R81, R25, R80 ;  /* 0x0000005019517220 */ /* 0x002fc60000410000 */
[----:B------:R-:W-:Y:S01]  /*83b0*/  FFMA.FTZ R105, R128, R105, R84 ;  /* 0x0000006980697223 */ /* 0x000fe20000010054 */
[----:B------:R-:W-:Y:S01]  /*83c0*/  MOV R80, R64 ;  /* 0x0000004000507202 */ /* 0x000fe20000000f00 */
[----:B------:R-:W-:Y:S01]  /*83d0*/  FMUL.FTZ R85, R6, R92 ;  /* 0x0000005c06557220 */ /* 0x000fe20000410000 */
[----:B------:R1:W-:Y:S01]  /*83e0*/  STS [R86+0x10b0], R81 ;  /* 0x0010b05156007388 */ /* 0x0003e20000000800 */
[----:B------:R-:W-:Y:S01]  /*83f0*/  FFMA.FTZ R105, R129, R106, R105 ;  /* 0x0000006a81697223 */ /* 0x000fe20000010069 */
[----:B0-----:R-:W-:Y:S02]  /*8400*/  IMAD R79, R79, UR29, RZ ;  /* 0x0000001d4f4f7c24 */ /* 0x001fe4000f8e02ff */
[-C--:B------:R-:W-:Y:S01]  /*8410*/  FMUL.FTZ R104, R22, R85.reuse ;  /* 0x0000005516687220 */ /* 0x080fe20000410000 */
[----:B------:R0:W-:Y:S01]  /*8420*/  STS [R86+0x10b4], R87 ;  /* 0x0010b45756007388 */ /* 0x0001e20000000800 */
[----:B------:R-:W-:Y:S01]  /*8430*/  FFMA.FTZ R105, R130, R85, R105 ;  /* 0x0000005582697223 */ /* 0x000fe20000010069 */
[----:B-1----:R-:W-:-:S02]  /*8440*/  IMAD.MOV.U32 R81, RZ, RZ, RZ ;  /* 0x000000ffff517224 */ /* 0x002fc400078e00ff */
[----:B------:R1:W-:Y:S01]  /*8450*/  STS [R86+0x10b8], R88 ;  /* 0x0010b85856007388 */ /* 0x0003e20000000800 */
[----:B------:R-:W-:Y:S01]  /*8460*/  FMUL.FTZ R84, R3, R89 ;  /* 0x0000005903547220 */ /* 0x000fe20000410000 */
[----:B------:R-:W-:-:S04]  /*8470*/  IMAD.WIDE.U32 R80, R78, UR29, R80 ;  /* 0x0000001d4e507c25 */ /* 0x000fc8000f8e0050 */
[----:B0-----:R-:W-:Y:S01]  /*8480*/  FMUL.FTZ R87, R4, R90 ;  /* 0x0000005a04577220 */ /* 0x001fe20000410000 */
[----:B------:R-:W-:Y:S01]  /*8490*/  FMUL.FTZ R85, R2, R40 ;  /* 0x0000002802557220 */ /* 0x000fe20000410000 */
[----:B------:R0:W-:Y:S01]  /*84a0*/  STS [R86+0x10bc], R104 ;  /* 0x0010bc6856007388 */ /* 0x0001e20000000800 */
[----:B-1----:R-:W-:Y:S01]  /*84b0*/  FMUL.FTZ R88, R5, R91 ;  /* 0x0000005b05587220 */ /* 0x002fe20000410000 */
[----:B------:R-:W-:Y:S01]  /*84c0*/  IADD3 R81, PT, PT, R81, R79, RZ ;  /* 0x0000004f51517210 */ /* 0x000fe20007ffe0ff */
[----:B------:R-:W-:Y:S01]  /*84d0*/  FMUL.FTZ R107, R20, R87 ;  /* 0x00000057146b7220 */ /* 0x000fe20000410000 */
[----:B------:R-:W-:Y:S01]  /*84e0*/  FMUL.FTZ R78, R19, R84 ;  /* 0x00000054134e7220 */ /* 0x000fe20000410000 */
[----:B------:R-:W-:Y:S01]  /*84f0*/  FMUL.FTZ R79, R18, R85 ;  /* 0x00000055124f7220 */ /* 0x000fe20000410000 */
[----:B0-----:R-:W-:Y:S02]  /*8500*/  FMUL.FTZ R104, R21, R88 ;  /* 0x0000005815687220 */ /* 0x001fe40000410000 */
[----:B------:R-:W-:Y:S04]  /*8510*/  STS [R86+0x10c4], R107 ;  /* 0x0010c46b56007388 */ /* 0x000fe80000000800 */
[----:B------:R0:W-:Y:S04]  /*8520*/  STS [R86+0x10c0], R104 ;  /* 0x0010c06856007388 */ /* 0x0001e80000000800 */
[----:B------:R1:W-:Y:S04]  /*8530*/  STS [R86+0x10c8], R78 ;  /* 0x0010c84e56007388 */ /* 0x0003e80000000800 */
[----:B------:R2:W-:Y:S01]  /*8540*/  STS [R86+0x10cc], R79 ;  /* 0x0010cc4f56007388 */ /* 0x0005e20000000800 */
[----:B0-----:R-:W-:Y:S01]  /*8550*/  IADD3 R104, PT, PT, R64, 0x80, RZ ;  /* 0x0000008040687810 */ /* 0x001fe20007ffe0ff */
[----:B-1----:R-:W-:-:S03]  /*8560*/  IMAD.U32 R78, RZ, RZ, UR44 ;  /* 0x0000002cff4e7e24 */ /* 0x002fc6000f8e00ff */
[----:B------:R-:W-:Y:S01]  /*8570*/  LEA.HI R104, R104, R64, RZ, 0x1b ;  /* 0x0000004068687211 */ /* 0x000fe200078fd8ff */
[----:B------:R-:W-:Y:S01]  /*8580*/  IMAD.WIDE.U32 R80, R78, UR11, R80 ;  /* 0x0000000b4e507c25 */ /* 0x000fe2000f8e0050 */
[----:B------:R-:W-:Y:S02]  /*8590*/  BAR.SYNC.DEFER_BLOCKING 0x0 ;  /* 0x0000000000007b1d */ /* 0x000fe40000010000 */
[----:B------:R-:W-:Y:S02]  /*85a0*/  IADD3 R78, P3, PT, R80, UR30, RZ ;  /* 0x0000001e504e7c10 */ /* 0x000fe4000ff7e0ff */
[----:B------:R-:W-:Y:S01]  /*85b0*/  LEA R80, R104, UR16, 0x2 ;  /* 0x0000001068507c11 */ /* 0x000fe2000f8e10ff */
[----:B------:R-:W-:-:S05]  /*85c0*/  FFMA.FTZ R105, R131, R88, R105 ;  /* 0x0000005883697223 */ /* 0x000fca0000010069 */
[----:B------:R-:W0:Y:S01]  /*85d0*/  LDS R80, [R80+0x1290] ;  /* 0x0012900050507984 */ /* 0x000e220000000800 */
[----:B--2---:R-:W-:Y:S01]  /*85e0*/  FFMA.FTZ R86, R132, R87, R105 ;  /* 0x0000005784567223 */ /* 0x004fe20000010069 */
[----:B------:R-:W-:Y:S01]  /*85f0*/  IADD3.X R79, PT, PT, R81, UR14, RZ, P3, !PT ;  /* 0x0000000e514f7c10 */ /* 0x000fe20009ffe4ff */
[----:B------:R-:W-:Y:S02]  /*8600*/  IMAD.U32 R81, RZ, RZ, UR46 ;  /* 0x0000002eff517e24 */ /* 0x000fe4000f8e00ff */
[----:B------:R-:W-:Y:S01]  /*8610*/  FFMA.FTZ R86, R133, R84, R86 ;  /* 0x0000005485567223 */ /* 0x000fe20000010056 */
[----:B------:R-:W-:Y:S01]  /*8620*/  MOV R84, UR47 ;  /* 0x0000002f00547c02 */ /* 0x000fe20008000f00 */
[----:B------:R-:W-:-:S04]  /*8630*/  IMAD.WIDE.U32 R78, R81, UR8, R78 ;  /* 0x00000008514e7c25 */ /* 0x000fc8000f8e004e */
[----:B------:R-:W-:Y:S01]  /*8640*/  FMUL.FTZ R81, R41, R40 ;  /* 0x0000002829517220 */ /* 0x000fe20000410000 */
[----:B------:R-:W-:Y:S01]  /*8650*/  FMUL.FTZ R87, R40, UR52 ;  /* 0x0000003428577c20 */ /* 0x000fe20008410000 */
[----:B------:R-:W-:Y:S01]  /*8660*/  FMUL.FTZ R89, R89, UR52 ;  /* 0x0000003459597c20 */ /* 0x000fe20008410000 */
[----:B------:R-:W-:Y:S01]  /*8670*/  IMAD R41, R84, UR8, R79 ;  /* 0x0000000854297c24 */ /* 0x000fe2000f8e024f */
[----:B------:R-:W-:Y:S01]  /*8680*/  LEA R40, P3, R78, UR48, 0x2 ;  /* 0x000000304e287c11 */ /* 0x000fe2000f8610ff */
[C---:B------:R-:W-:Y:S01]  /*8690*/  FFMA.FTZ R79, R134.reuse, R85, R86 ;  /* 0x00000055864f7223 */ /* 0x040fe20000010056 */
[----:B------:R-:W-:Y:S01]  /*86a0*/  FMUL.FTZ R133, R133, R89 ;  /* 0x0000005985857220 */ /* 0x000fe20000410000 */
[----:B------:R-:W-:Y:S01]  /*86b0*/  FMUL.FTZ R84, R134, R87 ;  /* 0x0000005786547220 */ /* 0x000fe20000410000 */
[----:B------:R-:W-:Y:S01]  /*86c0*/  LEA.HI.X R41, R78, UR49, R41, 0x2, P3 ;  /* 0x000000314e297c11 */ /* 0x000fe200098f1429 */
[----:B------:R-:W-:Y:S01]  /*86d0*/  FMUL.FTZ R86, R43, R90 ;  /* 0x0000005a2b567220 */ /* 0x000fe20000410000 */
[----:B------:R-:W-:Y:S01]  /*86e0*/  FFMA.FTZ R152, R150, R152, R149 ;  /* 0x0000009896987223 */ /* 0x000fe20000010095 */
        /* <DEDUP_REMOVED lines=12> */
[----:B------:R-:W-:Y:S06]  /*87b0*/  @!P2 BRA `(.L_x_873) ;  /* 0x000000000010a947 */ /* 0x000fec0003800000 */
[----:B------:R-:W-:-:S04]  /*87c0*/  LEA.HI R111, R64, R64, RZ, 0x1b ;  /* 0x00000040406f7211 */ /* 0x000fc800078fd8ff */
[----:B------:R-:W-:-:S06]  /*87d0*/  LEA R111, R111, UR16, 0x2 ;  /* 0x000000106f6f7c11 */ /* 0x000fcc000f8e10ff */
[----:B------:R-:W1:Y:S04]  /*87e0*/  LDS R111, [R111+0x1090] ;  /* 0x001090006f6f7984 */ /* 0x000e680000000800 */
[----:B-1----:R1:W-:Y:S02]  /*87f0*/  REDG.E.ADD.F32.FTZ.RN.STRONG.GPU desc[UR32][R40.64], R111 ;  /* 0x0000006f280079a6 */ /* 0x0023e4000c12f320 */
.L_x_873:
[----:B------:R-:W-:Y:S05]  /*8800*/  BSYNC.RECONVERGENT B0 ;  /* 0x0000000000007941 */ /* 0x000fea0003800200 */
.L_x_872:
[----:B------:R-:W-:Y:S04]  /*8810*/  BSSY.RECONVERGENT B0, `(.L_x_874) ;  /* 0x0000003000007945 */ /* 0x000fe80003800200 */
[----:B------:R-:W-:Y:S05]  /*8820*/  @!P3 BRA `(.L_x_875) ;  /* 0x000000000004b947 */ /* 0x000fea0003800000 */
[----:B0-----:R2:W-:Y:S02]  /*8830*/  REDG.E.ADD.F32.FTZ.RN.STRONG.GPU desc[UR32][R40.64+0x200], R80 ;  /* 0x00020050280079a6 */ /* 0x0015e4000c12f320 */
.L_x_875:
[----:B------:R-:W-:Y:S05]  /*8840*/  BSYNC.RECONVERGENT B0 ;  /* 0x0000000000007941 */ /* 0x000fea0003800200 */
.L_x_874:
[-C--:B------:R-:W-:Y:S01]  /*8850*/  LEA.HI R112, R112, R64.reuse, RZ, 0x1b ;  /* 0x0000004070707211 */ /* 0x080fe200078fd8ff */
[----:B-1----:R-:W-:Y:S01]  /*8860*/  VIADD R111, R64, 0x200 ;  /* 0x00000200406f7836 */ /* 0x002fe20000000000 */
[----:B------:R-:W-:Y:S01]  /*8870*/  ISETP.GE.AND P2, PT, R82, 0x101, PT ;  /* 0x000001015200780c */ /* 0x000fe20003f46270 */
[----:B------:R-:W-:Y:S01]  /*8880*/  BSSY.RECONVERGENT B0, `(.L_x_876) ;  /* 0x000000b000007945 */ /* 0x000fe20003800200 */
[----:B------:R-:W-:Y:S02]  /*8890*/  LEA R112, R112, UR16, 0x2 ;  /* 0x0000001070707c11 */ /* 0x000fe4000f8e10ff */
[----:B0-2---:R-:W-:Y:S02]  /*88a0*/  IADD3 R80, PT, PT, R64, 0x180, RZ ;  /* 0x0000018040507810 */ /* 0x005fe40007ffe0ff */
[----:B------:R-:W-:Y:S02]  /*88b0*/  ISETP.GE.AND P3, PT, R82, 0x181, PT ;  /* 0x000001815200780c */ /* 0x000fe40003f66270 */
[----:B------:R-:W0:Y:S01]  /*88c0*/  LDS R112, [R112+0x1490] ;  /* 0x0014900070707984 */ /* 0x000e220000000800 */
[----:B------:R-:W-:-:S02]  /*88d0*/  LEA.HI R80, R80, R64, RZ, 0x1b ;  /* 0x0000004050507211 */ /* 0x000fc400078fd8ff */
[----:B------:R-:W-:Y:S02]  /*88e0*/  ISETP.GE.AND P4, PT, R82, 0x201, PT ;  /* 0x000002015200780c */ /* 0x000fe40003f86270 */
[----:B------:R-:W-:Y:S02]  /*88f0*/  LEA.HI R111, R111, R64, RZ, 0x1b ;  /* 0x000000406f6f7211 */ /* 0x000fe400078fd8ff */
[----:B------:R-:W-:Y:S01]  /*8900*/  LEA R80, R80, UR16, 0x2 ;  /* 0x0000001050507c11 */ /* 0x000fe2000f8e10ff */
[----:B------:R-:W-:Y:S08]  /*8910*/  @!P2 BRA `(.L_x_877) ;  /* 0x000000000004a947 */ /* 0x000ff00003800000 */
[----:B0-----:R1:W-:Y:S02]  /*8920*/  REDG.E.ADD.F32.FTZ.RN.STRONG.GPU desc[UR32][R40.64+0x400], R112 ;  /* 0x00040070280079a6 */ /* 0x0013e4000c12f320 */
.L_x_877:
[----:B------:R-:W-:Y:S05]  /*8930*/  BSYNC.RECONVERGENT B0 ;  /* 0x0000000000007941 */ /* 0x000fea0003800200 */
.L_x_876:
[----:B------:R-:W2:Y:S01]  /*8940*/  LDS R80, [R80+0x1690] ;  /* 0x0016900050507984 */ /* 0x000ea20000000800 */
[----:B------:R-:W-:Y:S01]  /*8950*/  BSSY.RECONVERGENT B0, `(.L_x_878) ;  /* 0x0000004000007945 */ /* 0x000fe20003800200 */
[----:B------:R-:W-:-:S03]  /*8960*/  LEA R111, R111, UR16, 0x2 ;  /* 0x000000106f6f7c11 */ /* 0x000fc6000f8e10ff */
[----:B------:R-:W-:Y:S05]  /*8970*/  @!P3 BRA `(.L_x_879) ;  /* 0x000000000004b947 */ /* 0x000fea0003800000 */
[----:B--2---:R3:W-:Y:S02]  /*8980*/  REDG.E.ADD.F32.FTZ.RN.STRONG.GPU desc[UR32][R40.64+0x600], R80 ;  /* 0x00060050280079a6 */ /* 0x0047e4000c12f320 */
.L_x_879:
[----:B------:R-:W-:Y:S05]  /*8990*/  BSYNC.RECONVERGENT B0 ;  /* 0x0000000000007941 */ /* 0x000fea0003800200 */
.L_x_878:
[----:B------:R-:W4:Y:S01]  /*89a0*/  LDS R111, [R111+0x1890] ;  /* 0x001890006f6f7984 */ /* 0x000f220000000800 */
[----:B------:R-:W-:Y:S01]  /*89b0*/  BSSY.RECONVERGENT B0, `(.L_x_880) ;  /* 0x0000005000007945 */ /* 0x000fe20003800200 */
[C---:B01----:R-:W-:Y:S01]  /*89c0*/  IADD3 R112, PT, PT, R64.reuse, 0x280, RZ ;  /* 0x0000028040707810 */ /* 0x043fe20007ffe0ff */
[----:B--23--:R-:W-:Y:S02]  /*89d0*/  VIADD R80, R64, 0x300 ;  /* 0x0000030040507836 */ /* 0x00cfe40000000000 */
[----:B------:R-:W-:Y:S05]  /*89e0*/  @!P4 BRA `(.L_x_881) ;  /* 0x000000000004c947 */ /* 0x000fea0003800000 */
[----:B----4-:R0:W-:Y:S02]  /*89f0*/  REDG.E.ADD.F32.FTZ.RN.STRONG.GPU desc[UR32][R40.64+0x800], R111 ;  /* 0x0008006f280079a6 */ /* 0x0101e4000c12f320 */
.L_x_881:
[----:B------:R-:W-:Y:S05]  /*8a00*/  BSYNC.RECONVERGENT B0 ;  /* 0x0000000000007941 */ /* 0x000fea0003800200 */
.L_x_880:
[-C--:B------:R-:W-:Y:S01]  /*8a10*/  LEA.HI R112, R112, R64.reuse, RZ, 0x1b ;  /* 0x0000004070707211 */ /* 0x080fe200078fd8ff */
[----:B------:R-:W-:Y:S01]  /*8a20*/  BSSY.RECONVERGENT B0, `(.L_x_882) ;  /* 0x000000c000007945 */ /* 0x000fe20003800200 */
[----:B------:R-:W-:Y:S02]  /*8a30*/  ISETP.GE.AND P2, PT, R82, 0x281, PT ;  /* 0x000002815200780c */ /* 0x000fe40003f46270 */
[----:B------:R-:W-:Y:S02]  /*8a40*/  LEA R112, R112, UR16, 0x2 ;  /* 0x0000001070707c11 */ /* 0x000fe4000f8e10ff */
[----:B------:R-:W-:Y:S02]  /*8a50*/  LEA.HI R80, R80, R64, RZ, 0x1b ;  /* 0x0000004050507211 */ /* 0x000fe400078fd8ff */
[----:B0---4-:R-:W-:Y:S02]  /*8a60*/  IADD3 R111, PT, PT, R64, 0x380, RZ ;  /* 0x00000380406f7810 */ /* 0x011fe40007ffe0ff */
[----:B------:R-:W0:Y:S01]  /*8a70*/  LDS R112, [R112+0x1a90] ;  /* 0x001a900070707984 */ /* 0x000e220000000800 */
[----:B------:R-:W-:-:S02]  /*8a80*/  ISETP.GE.AND P3, PT, R82, 0x301, PT ;  /* 0x000003015200780c */ /* 0x000fc40003f66270 */
[----:B------:R-:W-:Y:S02]  /*8a90*/  ISETP.GE.AND P4, PT, R82, 0x381, PT ;  /* 0x000003815200780c */ /* 0x000fe40003f86270 */
[----:B------:R-:W-:Y:S02]  /*8aa0*/  LEA.HI R111, R111, R64, RZ, 0x1b ;  /* 0x000000406f6f7211 */ /* 0x000fe400078fd8ff */
[----:B------:R-:W-:Y:S01]  /*8ab0*/  LEA R80, R80, UR16, 0x2 ;  /* 0x0000001050507c11 */ /* 0x000fe2000f8e10ff */
[----:B------:R-:W-:Y:S08]  /*8ac0*/  @!P2 BRA `(.L_x_883) ;  /* 0x000000000004a947 */ /* 0x000ff00003800000 */
[----:B0-----:R1:W-:Y:S02]  /*8ad0*/  REDG.E.ADD.F32.FTZ.RN.STRONG.GPU desc[UR32][R40.64+0xa00], R112 ;  /* 0x000a0070280079a6 */ /* 0x0013e4000c12f320 */
.L_x_883:
[----:B------:R-:W-:Y:S05]  /*8ae0*/  BSYNC.RECONVERGENT B0 ;  /* 0x0000000000007941 */ /* 0x000fea0003800200 */
.L_x_882:
[----:B------:R-:W2:Y:S01]  /*8af0*/  LDS R80, [R80+0x1c90] ;  /* 0x001c900050507984 */ /* 0x000ea20000000800 */
[----:B------:R-:W-:Y:S01]  /*8b00*/  BSSY.RECONVERGENT B0, `(.L_x_884) ;  /* 0x0000004000007945 */ /* 0x000fe20003800200 */
[----:B------:R-:W-:-:S03]  /*8b10*/  LEA R111, R111, UR16, 0x2 ;  /* 0x000000106f6f7c11 */ /* 0x000fc6000f8e10ff */
[----:B------:R-:W-:Y:S05]  /*8b20*/  @!P3 BRA `(.L_x_885) ;  /* 0x000000000004b947 */ /* 0x000fea0003800000 */
[----:B--2---:R3:W-:Y:S02]  /*8b30*/  REDG.E.ADD.F32.FTZ.RN.STRONG.GPU desc[UR32][R40.64+0xc00], R80 ;  /* 0x000c0050280079a6 */ /* 0x0047e4000c12f320 */
.L_x_885:
[----:B------:R-:W-:Y:S05]  /*8b40*/  BSYNC.RECONVERGENT B0 ;  /* 0x0000000000007941 */ /* 0x000fea0003800200 */
.L_x_884:
[----:B------:R-:W4:Y:S01]  /*8b50*/  LDS R111, [R111+0x1e90] ;  /* 0x001e90006f6f7984 */ /* 0x000f220000000800 */
[----:B------:R-:W-:Y:S01]  /*8b60*/  BSSY.RECONVERGENT B0, `(.L_x_886) ;  /* 0x0000005000007945 */ /* 0x000fe20003800200 */
[C---:B01----:R-:W-:Y:S01]  /*8b70*/  LOP3.LUT R112, R64.reuse, 0x400, RZ, 0xfc, !PT ;  /* 0x0000040040707812 */ /* 0x043fe200078efcff */
[----:B--23--:R-:W-:Y:S02]  /*8b80*/  VIADD R80, R64, 0x480 ;  /* 0x0000048040507836 */ /* 0x00cfe40000000000 */
[----:B------:R-:W-:Y:S05]  /*8b90*/  @!P4 BRA `(.L_x_887) ;  /* 0x000000000004c947 */ /* 0x000fea0003800000 */
[----:B----4-:R0:W-:Y:S02]  /*8ba0*/  REDG.E.ADD.F32.FTZ.RN.STRONG.GPU desc[UR32][R40.64+0xe00], R111 ;  /* 0x000e006f280079a6 */ /* 0x0101e4000c12f320 */
.L_x_887:
[----:B------:R-:W-:Y:S05]  /*8bb0*/  BSYNC.RECONVERGENT B0 ;  /* 0x0000000000007941 */ /* 0x000fea0003800200 */
.L_x_886:
        /* <DEDUP_REMOVED lines=13> */
.L_x_889:
[----:B------:R-:W-:Y:S05]  /*8c90*/  BSYNC.RECONVERGENT B0 ;  /* 0x0000000000007941 */ /* 0x000fea0003800200 */
.L_x_888:
[----:B------:R-:W2:Y:S01]  /*8ca0*/  LDS R80, [R80+0x2290] ;  /* 0x0022900050507984 */ /* 0x000ea20000000800 */
[----:B------:R-:W-:Y:S01]  /*8cb0*/  BSSY.RECONVERGENT B0, `(.L_x_890) ;  /* 0x0000005000007945 */ /* 0x000fe20003800200 */
[----:B------:R-:W-:Y:S01]  /*8cc0*/  LEA R111, R111, UR16, 0x2 ;  /* 0x000000106f6f7c11 */ /* 0x000fe2000f8e10ff */
[----:B01----:R-:W-:Y:S02]  /*8cd0*/  VIADD R112, R64, 0x580 ;  /* 0x0000058040707836 */ /* 0x003fe40000000000 */
[----:B------:R-:W-:Y:S05]  /*8ce0*/  @!P3 BRA `(.L_x_891) ;  /* 0x000000000004b947 */ /* 0x000fea0003800000 */
[----:B--2---:R0:W-:Y:S02]  /*8cf0*/  REDG.E.ADD.F32.FTZ.RN.STRONG.GPU desc[UR32][R40.64+0x1200], R80 ;  /* 0x00120050280079a6 */ /* 0x0041e4000c12f320 */
.L_x_891:
[----:B------:R-:W-:Y:S05]  /*8d00*/  BSYNC.RECONVERGENT B0 ;  /* 0x0000000000007941 */ /* 0x000fea0003800200 */
.L_x_890:
[----:B------:R-:W1:Y:S01]  /*8d10*/  LDS R111, [R111+0x2490] ;  /* 0x002490006f6f7984 */ /* 0x000e620000000800 */
[----:B------:R-:W-:Y:S01]  /*8d20*/  BSSY.RECONVERGENT B0, `(.L_x_892) ;  /* 0x0000005000007945 */ /* 0x000fe20003800200 */
[----:B0-2---:R-:W-:Y:S02]  /*8d30*/  LEA.HI R80, R112, R64, RZ, 0x1b ;  /* 0x0000004070507211 */ /* 0x005fe400078fd8ff */
[----:B------:R-:W-:Y:S01]  /*8d40*/  IADD3 R112, PT, PT, R64, 0x600, RZ ;  /* 0x0000060040707810 */ /* 0x000fe20007ffe0ff */
[----:B------:R-:W-:Y:S06]  /*8d50*/  @!P4 BRA `(.L_x_893) ;  /* 0x000000000004c947 */ /* 0x000fec0003800000 */
[----:B-1----:R0:W-:Y:S02]  /*8d60*/  REDG.E.ADD.F32.FTZ.RN.STRONG.GPU desc[UR32][R40.64+0x1400], R111 ;  /* 0x0014006f280079a6 */ /* 0x0021e4000c12f320 */
.L_x_893:
[----:B------:R-:W-:Y:S05]  /*8d70*/  BSYNC.RECONVERGENT B0 ;  /* 0x0000000000007941 */ /* 0x000fea0003800200 */
.L_x_892:
[----:B------:R-:W-:Y:S01]  /*8d80*/  LEA R80, R80, UR16, 0x2 ;  /* 0x0000001050507c11 */ /* 0x000fe2000f8e10ff */
[----:B------:R-:W-:Y:S01]  /*8d90*/  BSSY.RECONVERGENT B0, `(.L_x_894) ;  /* 0x000000b000007945 */ /* 0x000fe20003800200 */
[----:B------:R-:W-:Y:S02]  /*8da0*/  ISETP.GE.AND P6, PT, R82, 0x581, PT ;  /* 0x000005815200780c */ /* 0x000fe40003fc6270 */
[----:B01----:R-:W-:Y:S01]  /*8db0*/  LEA.HI R111, R112, R64, RZ, 0x1b ;  /* 0x00000040706f7211 */ /* 0x003fe200078fd8ff */
[----:B------:R-:W-:Y:S01]  /*8dc0*/  VIADD R112, R64, 0x680 ;  /* 0x0000068040707836 */ /* 0x000fe20000000000 */
[----:B------:R-:W0:Y:S01]  /*8dd0*/  LDS R80, [R80+0x2690] ;  /* 0x0026900050507984 */ /* 0x000e220000000800 */
[C---:B------:R-:W-:Y:S02]  /*8de0*/  ISETP.GE.AND P2, PT, R82.reuse, 0x601, PT ;  /* 0x000006015200780c */ /* 0x040fe40003f46270 */
[C---:B------:R-:W-:Y:S02]  /*8df0*/  ISETP.GE.AND P3, PT, R82.reuse, 0x681, PT ;  /* 0x000006815200780c */ /* 0x040fe40003f66270 */
[----:B------:R-:W-:-:S02]  /*8e00*/  ISETP.GE.AND P4, PT, R82, 0x701, PT ;  /* 0x000007015200780c */ /* 0x000fc40003f86270 */
[----:B------:R-:W-:Y:S02]  /*8e10*/  ISETP.GE.AND P5, PT, R82, 0x781, PT ;  /* 0x000007815200780c */ /* 0x000fe40003fa6270 */
[----:B------:R-:W-:Y:S11]  /*8e20*/  @!P6 BRA `(.L_x_895) ;  /* 0x000000000004e947 */ /* 0x000ff60003800000 */
[----:B0-----:R1:W-:Y:S02]  /*8e30*/  REDG.E.ADD.F32.FTZ.RN.STRONG.GPU desc[UR32][R40.64+0x1600], R80 ;  /* 0x00160050280079a6 */ /* 0x0013e4000c12f320 */
.L_x_895:
[----:B------:R-:W-:Y:S05]  /*8e40*/  BSYNC.RECONVERGENT B0 ;  /* 0x0000000000007941 */ /* 0x000fea0003800200 */
.L_x_894:
[----:B------:R-:W-:Y:S01]  /*8e50*/  LEA R111, R111, UR16, 0x2 ;  /* 0x000000106f6f7c11 */ /* 0x000fe2000f8e10ff */
[----:B------:R-:W-:Y:S01]  /*8e60*/  BSSY.RECONVERGENT B0, `(.L_x_896) ;  /* 0x0000009000007945 */ /* 0x000fe20003800200 */
[----:B------:R-:W-:Y:S02]  /*8e70*/  IADD3 R82, PT, PT, R64, 0x700, RZ ;  /* 0x0000070040527810 */ /* 0x000fe40007ffe0ff */
[-C--:B01----:R-:W-:Y:S01]  /*8e80*/  LEA.HI R80, R112, R64.reuse, RZ, 0x1b ;  /* 0x0000004070507211 */ /* 0x083fe200078fd8ff */
[----:B------:R-:W-:Y:S01]  /*8e90*/  VIADD R112, R64, 0x780 ;  /* 0x0000078040707836 */ /* 0x000fe20000000000 */
[----:B------:R-:W0:Y:S01]  /*8ea0*/  LDS R111, [R111+0x2890] ;  /* 0x002890006f6f7984 */ /* 0x000e220000000800 */
[----:B------:R-:W-:Y:S02]  /*8eb0*/  LEA.HI R82, R82, R64, RZ, 0x1b ;  /* 0x0000004052527211 */ /* 0x000fe400078fd8ff */
[----:B------:R-:W-:Y:S01]  /*8ec0*/  LEA R80, R80, UR16, 0x2 ;  /* 0x0000001050507c11 */ /* 0x000fe2000f8e10ff */
[----:B------:R-:W-:Y:S06]  /*8ed0*/  @!P2 BRA `(.L_x_897) ;  /* 0x000000000004a947 */ /* 0x000fec0003800000 */
[----:B0-----:R1:W-:Y:S02]  /*8ee0*/  REDG.E.ADD.F32.FTZ.RN.STRONG.GPU desc[UR32][R40.64+0x1800], R111 ;  /* 0x0018006f280079a6 */ /* 0x0013e4000c12f320 */
.L_x_897:
[----:B------:R-:W-:Y:S05]  /*8ef0*/  BSYNC.RECONVERGENT B0 ;  /* 0x0000000000007941 */ /* 0x000fea0003800200 */
.L_x_896:
[----:B------:R-:W2:Y:S01]  /*8f00*/  LDS R80, [R80+0x2a90] ;  /* 0x002a900050507984 */ /* 0x000ea20000000800 */
[----:B------:R-:W-:Y:S01]  /*8f10*/  BSSY.RECONVERGENT B0, `(.L_x_898) ;  /* 0x0000005000007945 */ /* 0x000fe20003800200 */
[----:B01----:R-:W-:Y:S02]  /*8f20*/  LEA.HI R111, R112, R64, RZ, 0x1b ;  /* 0x00000040706f7211 */ /* 0x003fe400078fd8ff */
[----:B------:R-:W-:Y:S01]  /*8f30*/  LEA R82, R82, UR16, 0x2 ;  /* 0x0000001052527c11 */ /* 0x000fe2000f8e10ff */
[----:B------:R-:W-:Y:S06]  /*8f40*/  @!P3 BRA `(.L_x_899) ;  /* 0x000000000004b947 */ /* 0x000fec0003800000 */
[----:B--2---:R0:W-:Y:S02]  /*8f50*/  REDG.E.ADD.F32.FTZ.RN.STRONG.GPU desc[UR32][R40.64+0x1a00], R80 ;  /* 0x001a0050280079a6 */ /* 0x0041e4000c12f320 */
.L_x_899:
[----:B------:R-:W-:Y:S05]  /*8f60*/  BSYNC.RECONVERGENT B0 ;  /* 0x0000000000007941 */ /* 0x000fea0003800200 */
.L_x_898:
[----:B------:R-:W1:Y:S01]  /*8f70*/  LDS R82, [R82+0x2c90] ;  /* 0x002c900052527984 */ /* 0x000e620000000800 */
[----:B------:R-:W-:Y:S01]  /*8f80*/  BSSY.RECONVERGENT B0, `(.L_x_900) ;  /* 0x0000004000007945 */ /* 0x000fe20003800200 */
[----:B------:R-:W-:-:S03]  /*8f90*/  LEA R111, R111, UR16, 0x2 ;  /* 0x000000106f6f7c11 */ /* 0x000fc6000f8e10ff */
[----:B------:R-:W-:Y:S05]  /*8fa0*/  @!P4 BRA `(.L_x_901) ;  /* 0x000000000004c947 */ /* 0x000fea0003800000 */
[----:B-1----:R3:W-:Y:S02]  /*8fb0*/  REDG.E.ADD.F32.FTZ.RN.STRONG.GPU desc[UR32][R40.64+0x1c00], R82 ;  /* 0x001c0052280079a6 */ /* 0x0027e4000c12f320 */
.L_x_901:
[----:B------:R-:W-:Y:S05]  /*8fc0*/  BSYNC.RECONVERGENT B0 ;  /* 0x0000000000007941 */ /* 0x000fea0003800200 */
.L_x_900:
[----:B------:R-:W4:Y:S01]  /*8fd0*/  LDS R111, [R111+0x2e90] ;  /* 0x002e90006f6f7984 */ /* 0x000f220000000800 */
[----:B------:R-:W-:Y:S04]  /*8fe0*/  BSSY.RECONVERGENT B0, `(.L_x_902) ;  /* 0x0000003000007945 */ /* 0x000fe80003800200 */
[----:B------:R-:W-:Y:S05]  /*8ff0*/  @!P5 BRA `(.L_x_903) ;  /* 0x000000000004d947 */ /* 0x000fea0003800000 */
[----:B----4-:R4:W-:Y:S02]  /*9000*/  REDG.E.ADD.F32.FTZ.RN.STRONG.GPU desc[UR32][R40.64+0x1e00], R111 ;  /* 0x001e006f280079a6 */ /* 0x0109e4000c12f320 */
.L_x_903:
[----:B------:R-:W-:Y:S05]  /*9010*/  BSYNC.RECONVERGENT B0 ;  /* 0x0000000000007941 */ /* 0x000fea0003800200 */
.L_x_902:
[----:B----4-:R-:W4:Y:S04]  /*9020*/  LDL.LU R111, [R1+0x40] ;  /* 0x00004000016f7983 */ /* 0x010f280000300800 */
[----:B------:R-:W5:Y:S04]  /*9030*/  LDL.LU R114, [R1+0x44] ;  /* 0x0000440001727983 */ /* 0x000f680000300800 */
[----:B------:R-:W5:Y:S04]  /*9040*/  LDL.LU R113, [R1+0x48] ;  /* 0x0000480001717983 */ /* 0x000f680000300800 */
[----:B-1-3--:R-:W3:Y:S01]  /*9050*/  LDL.LU R82, [R1+0x4c] ;  /* 0x00004c0001527983 */ /* 0x00aee20000300800 */
[----:B------:R-:W-:Y:S01]  /*9060*/  FMUL.FTZ R65, R65, R91 ;  /* 0x0000005b41417220 */ /* 0x000fe20000410000 */
[----:B------:R-:W-:-:S02]  /*9070*/  FFMA.FTZ R84, R18, R81, R84 ;  /* 0x0000005112547223 */ /* 0x000fc40000010054 */
[----:B------:R-:W3:Y:S02]  /*9080*/  LDL.LU R112, [R1+0x50] ;  /* 0x0000500001707983 */ /* 0x000ee40000300800 */
[----:B------:R-:W-:Y:S01]  /*9090*/  FADD.FTZ R47, R84, R47 ;  /* 0x0000002f542f7221 */ /* 0x000fe20000010000 */
[----:B0-2---:R-:W0:Y:S01]  /*90a0*/  S2R R80, SR_LANEID ;  /* 0x0000000000507919 */ /* 0x005e220000000000 */
        /* <DEDUP_REMOVED lines=8> */
[-C--:B------:R-:W-:Y:S01]  /*9130*/  FFMA.FTZ R133, R19, R42.reuse, R133 ;  /* 0x0000002a13857223 */ /* 0x080fe20000010085 */
[----:B-----5:R-:W-:Y:S01]  /*9140*/  FFMA.FTZ R114, R3, R42, R114 ;  /* 0x0000002a03727223 */ /* 0x020fe20000010072 */
[----:B------:R4:W-:Y:S01]  /*9150*/  STL [R1+0x40], R111 ;  /* 0x0000406f01007387 */ /* 0x0009e20000100800 */
[----:B------:R-:W-:Y:S01]  /*9160*/  FMUL.FTZ R70, R70, R96 ;  /* 0x0000006046467220 */ /* 0x000fe20000410000 */
[----:B------:R-:W-:Y:S01]  /*9170*/  FMUL.FTZ R90, R132, R90 ;  /* 0x0000005a845a7220 */ /* 0x000fe20000410000 */
[----:B------:R-:W-:Y:S01]  /*9180*/  FFMA.FTZ R113, R4, R86, R113 ;  /* 0x0000005604717223 */ /* 0x000fe20000010071 */
[----:B------:R-:W-:Y:S01]  /*9190*/  FMUL.FTZ R71, R71, R97 ;  /* 0x0000006147477220 */ /* 0x000fe20000410000 */
[----:B0-----:R-:W-:Y:S01]  /*91a0*/  ISETP.GT.AND P2, PT, R80, 0x1e, PT ;  /* 0x0000001e5000780c */ /* 0x001fe20003f44270 */
[-C--:B---3--:R-:W-:Y:S01]  /*91b0*/  FFMA.FTZ R82, R5, R65.reuse, R82 ;  /* 0x0000004105527223 */ /* 0x088fe20000010052 */
[----:B----4-:R-:W3:Y:S04]  /*91c0*/  LDL.LU R111, [R1+0x54] ;  /* 0x00005400016f7983 */ /* 0x010ee80000300800 */
[----:B------:R-:W4:Y:S04]  /*91d0*/  LDL.LU R91, [R1+0x58] ;  /* 0x00005800015b7983 */ /* 0x000f280000300800 */
[----:B------:R-:W-:Y:S01]  /*91e0*/  STL [R1+0x44], R114 ;  /* 0x0000447201007387 */ /* 0x000fe20000100800 */
[----:B------:R-:W-:Y:S01]  /*91f0*/  FFMA.FTZ R112, R6, R66, R112 ;  /* 0x0000004206707223 */ /* 0x000fe20000010070 */
[----:B------:R-:W-:Y:S01]  /*9200*/  FFMA.FTZ R87, R21, R65, R87 ;  /* 0x0000004115577223 */ /* 0x000fe20000010057 */
[----:B------:R-:W-:Y:S01]  /*9210*/  FFMA.FTZ R90, R20, R86, R90 ;  /* 0x00000056145a7223 */ /* 0x000fe2000001005a */
[----:B------:R-:W5:Y:S01]  /*9220*/  LDL.LU R84, [R1+0x5c] ;  /* 0x00005c0001547983 */ /* 0x000f620000300800 */
[----:B-1----:R-:W-:Y:S01]  /*9230*/  @!P2 FADD.FTZ R79, R79, R40 ;  /* 0x000000284f4fa221 */ /* 0x002fe20000010000 */
[----:B--2---:R-:W-:Y:S01]  /*9240*/  @!P2 FADD.FTZ R152, R152, R41 ;  /* 0x000000299898a221 */ /* 0x004fe20000010000 */
[----:B------:R-:W-:Y:S01]  /*9250*/  FADD.FTZ R161, R87, R161 ;  /* 0x000000a157a17221 */ /* 0x000fe20000010000 */
[----:B------:R-:W-:Y:S01]  /*9260*/  STL [R1+0x48], R113 ;  /* 0x0000487101007387 */ /* 0x000fe20000100800 */
[----:B------:R-:W-:-:S03]  /*9270*/  ISETP.GT.AND P2, PT, R80, 0x1d, PT ;  /* 0x0000001d5000780c */ /* 0x000fc60003f44270 */
[----:B------:R0:W-:Y:S04]  /*9280*/  STL [R1+0x4c], R82 ;  /* 0x00004c5201007387 */ /* 0x0001e80000100800 */
[----:B------:R-:W1:Y:S04]  /*9290*/  SHFL.DOWN PT, R40, R79, 0x2, 0x1f ;  /* 0x08401f004f287f89 */ /* 0x000e6800000e0000 */
[----:B------:R-:W2:Y:S04]  /*92a0*/  SHFL.DOWN PT, R41, R152, 0x2, 0x1f ;  /* 0x08401f0098297f89 */ /* 0x000ea800000e0000 */
[----:B0-----:R-:W5:Y:S04]  /*92b0*/  LDL.LU R82, [R1+0x60] ;  /* 0x0000600001527983 */ /* 0x001f680000300800 */
[----:B------:R-:W5:Y:S04]  /*92c0*/  LDL.LU R81, [R1+0x64] ;  /* 0x0000640001517983 */ /* 0x000f680000300800 */
[----:B------:R-:W-:Y:S04]  /*92d0*/  STL [R1+0x50], R112 ;  /* 0x0000507001007387 */ /* 0x000fe80000100800 */
[----:B------:R-:W5:Y:S01]  /*92e0*/  LDL.LU R42, [R1+0x68] ;  /* 0x00006800012a7983 */ /* 0x000f620000300800 */
[----:B-1----:R-:W-:Y:S01]  /*92f0*/  @!P2 FADD.FTZ R79, R79, R40 ;  /* 0x000000284f4fa221 */ /* 0x002fe20000010000 */
[----:B--2---:R-:W-:-:S04]  /*9300*/  @!P2 FADD.FTZ R152, R152, R41 ;  /* 0x000000299898a221 */ /* 0x004fc80000010000 */
[----:B------:R-:W0:Y:S01]  /*9310*/  SHFL.DOWN PT, R40, R79, 0x4, 0x1f ;  /* 0x08801f004f287f89 */ /* 0x000e2200000e0000 */
[----:B------:R-:W-:-:S03]  /*9320*/  ISETP.GT.AND P2, PT, R80, 0x1b, PT ;  /* 0x0000001b5000780c */ /* 0x000fc60003f44270 */
[----:B------:R-:W1:Y:S01]  /*9330*/  SHFL.DOWN PT, R41, R152, 0x4, 0x1f ;  /* 0x08801f0098297f89 */ /* 0x000e6200000e0000 */
[----:B---3--:R-:W-:Y:S01]  /*9340*/  FFMA.FTZ R111, R7, R67, R111 ;  /* 0x00000043076f7223 */ /* 0x008fe2000001006f */
[----:B----4-:R-:W-:-:S04]  /*9350*/  FFMA.FTZ R91, R8, R68, R91 ;  /* 0x00000044085b7223 */ /* 0x010fc8000001005b */
[----:B------:R-:W-:Y:S04]  /*9360*/  STL [R1+0x54], R111 ;  /* 0x0000546f01007387 */ /* 0x000fe80000100800 */
[----:B------:R-:W-:Y:S01]  /*9370*/  STL [R1+0x58], R91 ;  /* 0x0000585b01007387 */ /* 0x000fe20000100800 */
[----:B-----5:R-:W-:-:S03]  /*9380*/  FFMA.FTZ R84, R9, R69, R84 ;  /* 0x0000004509547223 */ /* 0x020fc60000010054 */
[----:B------:R-:W2:Y:S04]  /*9390*/  LDL.LU R87, [R1+0x6c] ;  /* 0x00006c0001577983 */ /* 0x000ea80000300800 */
[----:B------:R-:W3:Y:S04]  /*93a0*/  LDL.LU R86, [R1+0x70] ;  /* 0x0000700001567983 */ /* 0x000ee80000300800 */
[----:B------:R4:W-:Y:S04]  /*93b0*/  STL [R1+0x5c], R84 ;  /* 0x00005c5401007387 */ /* 0x0009e80000100800 */
[----:B----4-:R-:W4:Y:S01]  /*93c0*/  LDL.LU R84, [R1+0x74] ;  /* 0x0000740001547983 */ /* 0x010f220000300800 */
[----:B------:R-:W-:Y:S01]  /*93d0*/  FFMA.FTZ R82, R10, R70, R82 ;  /* 0x000000460a527223 */ /* 0x000fe20000010052 */
[----:B------:R-:W-:-:S04]  /*93e0*/  FFMA.FTZ R81, R11, R71, R81 ;  /* 0x000000470b517223 */ /* 0x000fc80000010051 */
[----:B------:R5:W-:Y:S04]  /*93f0*/  STL [R1+0x60], R82 ;  /* 0x0000605201007387 */ /* 0x000be80000100800 */
[----:B-----5:R-:W5:Y:S04]  /*9400*/  LDL.LU R82, [R1+0x78] ;  /* 0x0000780001527983 */ /* 0x020f680000300800 */
[----:B------:R0:W-:Y:S04]  /*9410*/  STL [R1+0x64], R81 ;  /* 0x0000645101007387 */ /* 0x0001e80000100800 */
[----:B0-----:R-:W5:Y:S01]  /*9420*/  LDL.LU R81, [R1+0x7c] ;  /* 0x00007c0001517983 */ /* 0x001f620000300800 */
[----:B------:R-:W-:Y:S01]  /*9430*/  @!P2 FADD.FTZ R79, R79, R40 ;  /* 0x000000284f4fa221 */ /* 0x000fe20000010000 */
        /* <DEDUP_REMOVED lines=8> */
[----:B------:R-:W-:Y:S01]  /*94c0*/  FMUL.FTZ R89, R129, R89 ;  /* 0x0000005981597220 */ /* 0x000fe20000410000 */
[----:B------:R-:W-:-:S07]  /*94d0*/  FFMA.FTZ R42, R12, R72, R42 ;  /* 0x000000480c2a7223 */ /* 0x000fce000001002a */
[----:B0-----:R-:W-:Y:S01]  /*94e0*/  @!P2 FADD.FTZ R79, R79, R40 ;  /* 0x000000284f4fa221 */ /* 0x001fe20000010000 */
[----:B-1----:R-:W-:Y:S01]  /*94f0*/  @!P2 FADD.FTZ R152, R152, R41 ;  /* 0x000000299898a221 */ /* 0x002fe20000010000 */
[----:B------:R-:W-:Y:S01]  /*9500*/  ISETP.NE.AND P2, PT, R80, RZ, PT ;  /* 0x000000ff5000720c */ /* 0x000fe20003f45270 */
[----:B------:R-:W-:Y:S01]  /*9510*/  FFMA.FTZ R72, R28, R72, R65 ;  /* 0x000000481c487223 */ /* 0x000fe20000010041 */
[----:B------:R-:W-:Y:S01]  /*9520*/  FFMA.FTZ R104, R24, R68, R104 ;  /* 0x0000004418687223 */ /* 0x000fe20000010068 */
[----:B------:R-:W-:Y:S01]  /*9530*/  FMUL.FTZ R107, R125, R107 ;  /* 0x0000006b7d6b7220 */ /* 0x000fe20000410000 */
[----:B------:R-:W-:Y:S01]  /*9540*/  FFMA.FTZ R88, R22, R66, R88 ;  /* 0x0000004216587223 */ /* 0x000fe20000010058 */
[----:B------:R-:W-:Y:S01]  /*9550*/  FFMA.FTZ R89, R23, R67, R89 ;  /* 0x0000004317597223 */ /* 0x000fe20000010059 */
[----:B------:R-:W-:Y:S01]  /*9560*/  FMUL.FTZ R40, R73, R99 ;  /* 0x0000006349287220 */ /* 0x000fe20000410000 */
[----:B------:R-:W-:Y:S01]  /*9570*/  FMUL.FTZ R68, R123, R109 ;  /* 0x0000006d7b447220 */ /* 0x000fe20000410000 */
[----:B------:R-:W0:Y:S01]  /*9580*/  SHFL.DOWN PT, R66, R79, 0x10, 0x1f ;  /* 0x0a001f004f427f89 */ /* 0x000e2200000e0000 */
[----:B------:R-:W-:-:S04]  /*9590*/  FMUL.FTZ R41, R74, R100 ;  /* 0x000000644a297220 */ /* 0x000fc80000410000 */
[----:B------:R-:W-:Y:S01]  /*95a0*/  @!P2 SHF.R.U32.HI R65, RZ, 0x2, R64 ;  /* 0x00000002ff41a819 */ /* 0x000fe20000011640 */
[----:B------:R-:W1:Y:S01]  /*95b0*/  SHFL.DOWN PT, R67, R152, 0x10, 0x1f ;  /* 0x0a001f0098437f89 */ /* 0x000e6200000e0000 */
[----:B------:R-:W-:Y:S01]  /*95c0*/  FFMA.FTZ R107, R27, R71, R107 ;  /* 0x000000471b6b7223 */ /* 0x000fe2000001006b */
[----:B------:R-:W-:Y:S01]  /*95d0*/  FFMA.FTZ R71, R29, R40, R68 ;  /* 0x000000281d477223 */ /* 0x000fe20000010044 */
[----:B------:R-:W-:Y:S01]  /*95e0*/  @!P2 LOP3.LUT R73, R65, 0xf8, RZ, 0xc0, !PT ;  /* 0x000000f84149a812 */ /* 0x000fe200078ec0ff */
[----:B------:R0:W-:Y:S01]  /*95f0*/  STL [R1+0x68], R42 ;  /* 0x0000682a01007387 */ /* 0x0001e20000100800 */
[----:B------:R-:W-:Y:S01]  /*9600*/  FMUL.FTZ R65, R76, R102 ;  /* 0x000000664c417220 */ /* 0x000fe20000410000 */
[----:B0-----:R-:W-:Y:S01]  /*9610*/  FMUL.FTZ R42, R75, R101 ;  /* 0x000000654b2a7220 */ /* 0x001fe20000410000 */
[----:B------:R-:W-:Y:S01]  /*9620*/  FMUL.FTZ R105, R127, R105 ;  /* 0x000000697f697220 */ /* 0x000fe20000410000 */
[----:B------:R-:W-:Y:S01]  /*9630*/  FMUL.FTZ R106, R126, R106 ;  /* 0x0000006a7e6a7220 */ /* 0x000fe20000410000 */
[----:B------:R-:W-:-:S02]  /*9640*/  FMUL.FTZ R68, R119, R85 ;  /* 0x0000005577447220 */ /* 0x000fc40000410000 */
[----:B------:R-:W-:Y:S01]  /*9650*/  FFMA.FTZ R105, R25, R69, R105 ;  /* 0x0000004519697223 */ /* 0x000fe20000010069 */
[----:B------:R-:W-:Y:S01]  /*9660*/  FMUL.FTZ R69, R122, R110 ;  /* 0x0000006e7a457220 */ /* 0x000fe20000410000 */
[----:B------:R-:W-:Y:S01]  /*9670*/  FFMA.FTZ R106, R26, R70, R106 ;  /* 0x000000461a6a7223 */ /* 0x000fe2000001006a */
[----:B------:R-:W-:Y:S02]  /*9680*/  FADD.FTZ R66, R79, R66 ;  /* 0x000000424f427221 */ /* 0x000fe40000010000 */
[----:B------:R-:W-:Y:S01]  /*9690*/  FFMA.FTZ R70, R30, R41, R69 ;  /* 0x000000291e467223 */ /* 0x000fe20000010045 */
[----:B-1----:R-:W-:Y:S01]  /*96a0*/  FADD.FTZ R67, R152, R67 ;  /* 0x0000004398437221 */ /* 0x002fe20000010000 */
[----:B------:R-:W-:Y:S01]  /*96b0*/  FFMA.FTZ R69, R31, R42, R68 ;  /* 0x0000002a1f457223 */ /* 0x000fe20000010044 */
[----:B------:R-:W-:Y:S03]  /*96c0*/  BSSY.RECONVERGENT B0, `(.L_x_904) ;  /* 0x0000035000007945 */ /* 0x000fe60003800200 */
[----:B------:R0:W-:Y:S01]  /*96d0*/  @!P2 STS.64 [R73+UR16+0x3198], R66 ;  /* 0x003198424900a988 */ /* 0x0001e20008000a10 */
        /* <DEDUP_REMOVED lines=12> */
[----:B--2---:R-:W-:Y:S01]  /*97a0*/  FFMA.FTZ R87, R13, R40, R87 ;  /* 0x000000280d577223 */ /* 0x004fe20000010057 */
[----:B------:R-:W-:Y:S01]  /*97b0*/  FMUL.FTZ R40, R77, R103 ;  /* 0x000000674d287220 */ /* 0x000fe20000410000 */
[----:B---3--:R-:W-:-:S03]  /*97c0*/  FFMA.FTZ R86, R14, R41, R86 ;  /* 0x000000290e567223 */ /* 0x008fc60000010056 */
[----:B------:R0:W-:Y:S04]  /*97d0*/  STL [R1+0x6c], R87 ;  /* 0x00006c5701007387 */ /* 0x0001e80000100800 */
[----:B------:R0:W-:Y:S01]  /*97e0*/  STL [R1+0x70], R86 ;  /* 0x0000705601007387 */ /* 0x0001e20000100800 */
[----:B----4-:R-:W-:-:S05]  /*97f0*/  FFMA.FTZ R84, R15, R42, R84 ;  /* 0x0000002a0f547223 */ /* 0x010fca0000010054 */
[----:B------:R0:W-:Y:S01]  /*9800*/  STL [R1+0x74], R84 ;  /* 0x0000745401007387 */ /* 0x0001e20000100800 */
[----:B-----5:R-:W-:-:S05]  /*9810*/  FFMA.FTZ R82, R16, R65, R82 ;  /* 0x0000004110527223 */ /* 0x020fca0000010052 */
[----:B------:R0:W-:Y:S01]  /*9820*/  STL [R1+0x78], R82 ;  /* 0x0000785201007387 */ /* 0x0001e20000100800 */
[----:B------:R-:W-:-:S05]  /*9830*/  FFMA.FTZ R81, R17, R40, R81 ;  /* 0x0000002811517223 */ /* 0x000fca0000010051 */
[----:B------:R0:W-:Y:S01]  /*9840*/  STL [R1+0x7c], R81 ;  /* 0x00007c5101007387 */ /* 0x0001e20000100800 */
[----:B------:R-:W-:Y:S01]  /*9850*/  FMUL.FTZ R41, R120, R78 ;  /* 0x0000004e78297220 */ /* 0x000fe20000410000 */
[----:B------:R-:W-:-:S03]  /*9860*/  FMUL.FTZ R42, R121, R43 ;  /* 0x0000002b792a7220 */ /* 0x000fc60000410000 */
[----:B------:R-:W-:Y:S01]  /*9870*/  FFMA.FTZ R68, R32, R65, R41 ;  /* 0x0000004120447223 */ /* 0x000fe20000010029 */
[----:B------:R-:W-:-:S03]  /*9880*/  FFMA.FTZ R41, R33, R40, R42 ;  /* 0x0000002821297223 */ /* 0x000fc6000001002a */
[----:B------:R-:W-:Y:S01]  /*9890*/  FADD.FTZ R35, R68, R35 ;  /* 0x0000002344237221 */ /* 0x000fe20000010000 */
[----:B------:R-:W-:Y:S01]  /*98a0*/  FADD.FTZ R34, R41, R34 ;  /* 0x0000002229227221 */ /* 0x000fe20000010000 */
[----:B------:R-:W-:Y:S06]  /*98b0*/  BAR.SYNC.DEFER_BLOCKING 0x0 ;  /* 0x0000000000007b1d */ /* 0x000fec0000010000 */
[----:B0-----:R-:W-:Y:S05]  /*98c0*/  @P0 BRA `(.L_x_905) ;  /* 0x0000000000500947 */ /* 0x001fea0003800000 */
[----:B------:R-:W-:Y:S01]  /*98d0*/  UISETP.NE.AND UP0, UPT, UR20, UR50, UPT ;  /* 0x000000321400728c */ /* 0x000fe2000bf05270 */
[----:B------:R-:W0:Y:S01]  /*98e0*/  LDS.128 R40, [UR16+0x31a0] ;  /* 0x0031a010ff287984 */ /* 0x000e220008000c00 */
        /* <DEDUP_REMOVED lines=18> */
.L_x_905:
[----:B------:R-:W-:Y:S05]  /*9a10*/  BSYNC.RECONVERGENT B0 ;  /* 0x0000000000007941 */ /* 0x000fea0003800200 */
.L_x_904:
[----:B------:R-:W-:-:S04]  /*9a20*/  UIADD3 UR8, UPT, UPT, UR8, 0x1, URZ ;  /* 0x0000000108087890 */ /* 0x000fc8000fffe0ff */
[----:B------:R-:W-:-:S09]  /*9a30*/  UISETP.GE.AND UP0, UPT, UR8, UR51, UPT ;  /* 0x000000330800728c */ /* 0x000fd2000bf06270 */
[----:B------:R-:W-:Y:S05]  /*9a40*/  BRA.U !UP0, `(.L_x_906) ;  /* 0xffffffbd085c7547 */ /* 0x000fea000b83ffff */
.L_x_861:
[----:B------:R-:W2:Y:S01]  /*9a50*/  LDL.LU R76, [R1+0x78] ;  /* 0x00007800014c7983 */ /* 0x000ea20000300800 */
[----:B------:R-:W-:Y:S01]  /*9a60*/  BAR.SYNC.DEFER_BLOCKING 0x0 ;  /* 0x0000000000007b1d */ /* 0x000fe20000010000 */
[----:B------:R-:W-:-:S05]  /*9a70*/  UIMAD UR31, UR20, -0x800, UR31 ;  /* 0xfffff800141f78a4 */ /* 0x000fca000f8e021f */
[----:B------:R-:W3:Y:S01]  /*9a80*/  LDCU.64 UR14, c[0x0][0x4f8] ;  /* 0x00009f00ff0e77ac */ /* 0x000ee20008000a00 */
[----:B------:R-:W2:Y:S01]  /*9a90*/  LDL.LU R75, [R1+0x7c] ;  /* 0x00007c00014b7983 */ /* 0x000ea20000300800 */
[----:B------:R-:W4:Y:S03]  /*9aa0*/  LDCU.64 UR18, c[0x0][0x500] ;  /* 0x0000a000ff1277ac */ /* 0x000f260008000a00 */
[----:B------:R-:W5:Y:S04]  /*9ab0*/  LDL.LU R74, [R1+0x70] ;  /* 0x00007000014a7983 */ /* 0x000f680000300800 */
[----:B------:R-:W5:Y:S04]  /*9ac0*/  LDL.LU R73, [R1+0x74] ;  /* 0x0000740001497983 */ /* 0x000f680000300800 */
[----:B-1----:R-:W3:Y:S04]  /*9ad0*/  LDL.LU R40, [R1+0x4c] ;  /* 0x00004c0001287983 */ /* 0x002ee80000300800 */
[----:B------:R-:W3:Y:S04]  /*9ae0*/  LDL.LU R42, [R1+0x48] ;  /* 0x00004800012a7983 */ /* 0x000ee80000300800 */
[----:B------:R-:W4:Y:S04]  /*9af0*/  LDL.LU R72, [R1+0x68] ;  /* 0x0000680001487983 */ /* 0x000f280000300800 */
[----:B------:R-:W4:Y:S04]  /*9b00*/  LDL.LU R71, [R1+0x6c] ;  /* 0x00006c0001477983 */ /* 0x000f280000300800 */
[----:B------:R-:W3:Y:S04]  /*9b10*/  LDL.LU R70, [R1+0x60] ;  /* 0x0000600001467983 */ /* 0x000ee80000300800 */
[----:B0-----:R-:W3:Y:S04]  /*9b20*/  LDL.LU R69, [R1+0x64] ;  /* 0x0000640001457983 */ /* 0x001ee80000300800 */
        /* <DEDUP_REMOVED lines=53> */
[----:B------:R-:W3:Y:S01]  /*9e80*/  LDL.LU R66, [R1+0xcc] ;  /* 0x0000cc0001427983 */ /* 0x000ee20000300800 */
[----:B------:R-:W-:Y:S02]  /*9e90*/  PRMT R6, R2, 0x7632, R6 ;  /* 0x0000763202067816 */ /* 0x000fe40000000006 */
[----:B------:R-:W-:Y:S01]  /*9ea0*/  F2FP.BF16.F32.PACK_AB R2, R42, R40 ;  /* 0x000000282a02723e */ /* 0x000fe200000010ff */
[----:B------:R-:W3:Y:S04]  /*9eb0*/  LDL.LU R65, [R1+0xc8] ;  /* 0x0000c80001417983 */ /* 0x000ee80000300800 */
[----:B------:R-:W3:Y:S04]  /*9ec0*/  LDL.LU R42, [R1+0xc4] ;  /* 0x0000c400012a7983 */ /* 0x000ee80000300800 */
[----:B------:R-:W3:Y:S04]  /*9ed0*/  LDL.LU R40, [R1+0xc0] ;  /* 0x0000c00001287983 */ /* 0x000ee80000300800 */
[----:B------:R-:W3:Y:S01]  /*9ee0*/  LDL.LU R16, [R1+0x100] ;  /* 0x0001000001107983 */ /* 0x000ee20000300800 */
[----:B0-----:R-:W-:-:S03]  /*9ef0*/  PRMT R7, R3, 0x7610, R7 ;  /* 0x0000761003077816 */ /* 0x001fc60000000007 */
[----:B------:R0:W-:Y:S01]  /*9f00*/  STS.U16 [R91+0x8], R8 ;  /* 0x000008085b007388 */ /* 0x0001e20000000400 */
[----:B------:R-:W-:-:S03]  /*9f10*/  UIADD3 UR31, UPT, UPT, UR31, 0x800, URZ ;  /* 0x000008001f1f7890 */ /* 0x000fc6000fffe0ff */
[----:B------:R-:W-:Y:S04]  /*9f20*/  STS.U16 [R90+0xa], R9 ;  /* 0x00000a095a007388 */ /* 0x000fe80000000400 */
[----:B------:R-:W-:Y:S01]  /*9f30*/  STS.U16 [R89+0xc], R10 ;  /* 0x00000c0a59007388 */ /* 0x000fe20000000400 */
[----:B0-----:R-:W-:Y:S02]  /*9f40*/  PRMT R8, R3, 0x7632, R8 ;  /* 0x0000763203087816 */ /* 0x001fe40000000008 */
[----:B------:R-:W-:Y:S01]  /*9f50*/  F2FP.BF16.F32.PACK_AB R3, R43, R41 ;  /* 0x000000292b03723e */ /* 0x000fe200000010ff */
[----:B------:R0:W-:Y:S04]  /*9f60*/  STS.U16 [R88+0xe], R4 ;  /* 0x00000e0458007388 */ /* 0x0001e80000000400 */
[----:B------:R1:W-:Y:S04]  /*9f70*/  STS.U16 [R87+0x10], R5 ;  /* 0x0000100557007388 */ /* 0x0003e80000000400 */
[----:B------:R-:W-:Y:S01]  /*9f80*/  STS.U16 [R86+0x12], R6 ;  /* 0x0000120656007388 */ /* 0x000fe20000000400 */
[----:B0-----:R-:W-:-:S03]  /*9f90*/  PRMT R4, R2, 0x7632, R4 ;  /* 0x0000763202047816 */ /* 0x001fc60000000004 */
[----:B------:R-:W-:Y:S01]  /*9fa0*/  STS.U16 [R85+0x14], R7 ;  /* 0x0000140755007388 */ /* 0x000fe20000000400 */
[----:B-1----:R-:W-:-:S03]  /*9fb0*/  PRMT R5, R3, 0x7632, R5 ;  /* 0x0000763203057816 */ /* 0x002fc60000000005 */
[----:B------:R-:W-:Y:S01]  /*9fc0*/  STS.U16 [R84+0x16], R8 ;  /* 0x0000160854007388 */ /* 0x000fe20000000400 */
[----:B------:R-:W-:-:S03]  /*9fd0*/  MOV R10, UR31 ;  /* 0x0000001f000a7c02 */ /* 0x000fc60008000f00 */
[----:B------:R-:W-:Y:S04]  /*9fe0*/  STS.U16 [R82+0x18], R2 ;  /* 0x0000180252007388 */ /* 0x000fe80000000400 */
[----:B------:R0:W-:Y:S04]  /*9ff0*/  STS.U16 [R81+0x1a], R4 ;  /* 0x00001a0451007388 */ /* 0x0001e80000000400 */
        /* <DEDUP_REMOVED lines=8> */
[----:B0-----:R-:W-:-:S03]  /*a080*/  LOP3.LUT R4, R64, 0x1f, RZ, 0xc0, !PT ;  /* 0x0000001f40047812 */ /* 0x001fc600078ec0ff */
[----:B------:R-:W-:Y:S01]  /*a090*/  UIMAD UR13, UR29, UR15, UR13 ;  /* 0x0000000f1d0d72a4 */ /* 0x000fe2000f8e020d */
[----:B------:R-:W0:Y:S01]  /*a0a0*/  LDCU.64 UR14, c[0x0][0x550] ;  /* 0x0000aa00ff0e77ac */ /* 0x000e220008000a00 */
[----:B-1----:R-:W-:Y:S02]  /*a0b0*/  LOP3.LUT R5, R4, 0x3e00, R83, 0xf8, !PT ;  /* 0x00003e0004057812 */ /* 0x002fe400078ef853 */
[----:B------:R-:W-:-:S04]  /*a0c0*/  UIMAD.WIDE.U32 UR12, UR10, UR18, UR12 ;  /* 0x000000120a0c72a5 */ /* 0x000fc8000f8e000c */
[----:B------:R-:W-:Y:S02]  /*a0d0*/  UIMAD UR13, UR10, UR19, UR13 ;  /* 0x000000130a0d72a4 */ /* 0x000fe4000f8e020d */
[----:B------:R-:W-:-:S05]  /*a0e0*/  IADD3 R3, P1, PT, R5, UR12, RZ ;  /* 0x0000000c05037c10 */ /* 0x000fca000ff3e0ff */
[----:B------:R-:W-:Y:S01]  /*a0f0*/  IMAD.X R8, RZ, RZ, UR13, P1 ;  /* 0x0000000dff087e24 */ /* 0x000fe200088e06ff */
[----:B0-----:R-:W-:-:S03]  /*a100*/  LEA R2, P4, R3, UR14, 0x1 ;  /* 0x0000000e03027c11 */ /* 0x001fc6000f8808ff */
[----:B------:R-:W0:Y:S01]  /*a110*/  LDCU.64 UR12, c[0x0][0x518] ;  /* 0x0000a300ff0c77ac */ /* 0x000e220008000a00 */
        /* <DEDUP_REMOVED lines=53> */
[C---:B------:R-:W-:Y:S02]  /*a470*/  PRMT R8, R6.reuse, 0x7610, R8 ;  /* 0x0000761006087816 */ /* 0x040fe40000000008 */
[----:B--2---:R-:W-:Y:S02]  /*a480*/  F2FP.BF16.F32.PACK_AB R3, R37, R36 ;  /* 0x000000242503723e */ /* 0x004fe400000010ff */
[----:B------:R-:W-:Y:S02]  /*a490*/  PRMT R9, R6, 0x7632, R9 ;  /* 0x0000763206097816 */ /* 0x000fe40000000009 */
[----:B------:R-:W-:Y:S02]  /*a4a0*/  F2FP.BF16.F32.PACK_AB R6, R39, R38 ;  /* 0x000000262706723e */ /* 0x000fe400000010ff */
[----:B------:R-:W-:Y:S02]  /*a4b0*/  F2FP.BF16.F32.PACK_AB R2, R45, R44 ;  /* 0x0000002c2d02723e */ /* 0x000fe400000010ff */
[----:B------:R-:W-:-:S02]  /*a4c0*/  PRMT R11, R3, 0x7610, R11 ;  /* 0x00007610030b7816 */ /* 0x000fc4000000000b */
[----:B------:R-:W-:Y:S02]  /*a4d0*/  PRMT R12, R3, 0x7632, R12 ;  /* 0x00007632030c7816 */ /* 0x000fe4000000000c */
[----:B------:R-:W-:Y:S02]  /*a4e0*/  F2FP.BF16.F32.PACK_AB R3, R158, R46 ;  /* 0x0000002e9e03723e */ /* 0x000fe400000010ff */
[----:B------:R-:W-:Y:S01]  /*a4f0*/  PRMT R7, R6, 0x7632, R7 ;  /* 0x0000763206077816 */ /* 0x000fe20000000007 */
[----:B------:R2:W-:Y:S01]  /*a500*/  STS.U16 [R95], R8 ;  /* 0x000000085f007388 */ /* 0x0005e20000000400 */
[----:B------:R-:W-:-:S03]  /*a510*/  PRMT R13, R2, 0x7610, R13 ;  /* 0x00007610020d7816 */ /* 0x000fc6000000000d */
[----:B------:R3:W-:Y:S04]  /*a520*/  STS.U16 [R94+0x2], R9 ;  /* 0x000002095e007388 */ /* 0x0007e80000000400 */
[----:B------:R4:W-:Y:S01]  /*a530*/  STS.U16 [R93+0x4], R11 ;  /* 0x0000040b5d007388 */ /* 0x0009e20000000400 */
[----:B--2---:R-:W-:Y:S02]  /*a540*/  PRMT R8, R2, 0x7632, R8 ;  /* 0x0000763202087816 */ /* 0x004fe40000000008 */
[----:B------:R-:W-:Y:S01]  /*a550*/  F2FP.BF16.F32.PACK_AB R2, R160, R159 ;  /* 0x0000009fa002723e */ /* 0x000fe200000010ff */
[----:B------:R2:W-:Y:S01]  /*a560*/  STS.U16 [R92+0x6], R12 ;  /* 0x0000060c5c007388 */ /* 0x0005e20000000400 */
[----:B---3--:R-:W-:-:S03]  /*a570*/  PRMT R9, R3, 0x7610, R9 ;  /* 0x0000761003097816 */ /* 0x008fc60000000009 */
[----:B------:R3:W-:Y:S01]  /*a580*/  STS.U16 [R91+0x8], R6 ;  /* 0x000008065b007388 */ /* 0x0007e20000000400 */
[----:B----4-:R-:W-:Y:S02]  /*a590*/  PRMT R11, R3, 0x7632, R11 ;  /* 0x00007632030b7816 */ /* 0x010fe4000000000b */
[----:B------:R-:W-:Y:S01]  /*a5a0*/  F2FP.BF16.F32.PACK_AB R3, R164, R161 ;  /* 0x000000a1a403723e */ /* 0x000fe200000010ff */
[----:B------:R-:W-:Y:S01]  /*a5b0*/  STS.U16 [R90+0xa], R7 ;  /* 0x00000a075a007388 */ /* 0x000fe20000000400 */
[----:B--2---:R-:W-:-:S03]  /*a5c0*/  PRMT R12, R2, 0x7610, R12 ;  /* 0x00007610020c7816 */ /* 0x004fc6000000000c */
[----:B------:R-:W-:Y:S01]  /*a5d0*/  STS.U16 [R89+0xc], R13 ;  /* 0x00000c0d59007388 */ /* 0x000fe20000000400 */
[----:B---3--:R-:W-:Y:S02]  /*a5e0*/  PRMT R6, R2, 0x7632, R6 ;  /* 0x0000763202067816 */ /* 0x008fe40000000006 */
[----:B------:R-:W-:Y:S01]  /*a5f0*/  F2FP.BF16.F32.PACK_AB R2, R47, R165 ;  /* 0x000000a52f02723e */ /* 0x000fe200000010ff */
[----:B------:R2:W-:Y:S01]  /*a600*/  STS.U16 [R88+0xe], R8 ;  /* 0x00000e0858007388 */ /* 0x0005e20000000400 */
[----:B------:R-:W-:-:S03]  /*a610*/  PRMT R14, R3, 0x7632, R14 ;  /* 0x00007632030e7816 */ /* 0x000fc6000000000e */
[----:B------:R-:W-:Y:S04]  /*a620*/  STS.U16 [R87+0x10], R9 ;  /* 0x0000100957007388 */ /* 0x000fe80000000400 */
[----:B------:R-:W-:Y:S01]  /*a630*/  STS.U16 [R86+0x12], R11 ;  /* 0x0000120b56007388 */ /* 0x000fe20000000400 */
[----:B--2---:R-:W-:-:S03]  /*a640*/  PRMT R8, R2, 0x7632, R8 ;  /* 0x0000763202087816 */ /* 0x004fc60000000008 */
[----:B------:R-:W-:Y:S04]  /*a650*/  STS.U16 [R85+0x14], R12 ;  /* 0x0000140c55007388 */ /* 0x000fe80000000400 */
[----:B------:R-:W-:Y:S04]  /*a660*/  STS.U16 [R84+0x16], R6 ;  /* 0x0000160654007388 */ /* 0x000fe80000000400 */
[----:B------:R2:W-:Y:S04]  /*a670*/  STS.U16 [R82+0x18], R3 ;  /* 0x0000180352007388 */ /* 0x0005e80000000400 */
        /* <DEDUP_REMOVED lines=22> */
[----:B0-----:R-:W-:Y:S01]  /*a7e0*/  UIMAD.WIDE.U32 UR8, UR29, UR12, UR8 ;  /* 0x0000000c1d0872a5 */ /* 0x001fe2000f8e0008 */
[----:B------:R-:W-:-:S04]  /*a7f0*/  FADD.FTZ R34, R34, R16 ;  /* 0x0000001022227221 */ /* 0x000fc80000010000 */
[----:B------:R-:W0:Y:S01]  /*a800*/  LDS R6, [UR16+0x1080] ;  /* 0x00108010ff067984 */ /* 0x000e220008000800 */
[----:B------:R-:W-:Y:S01]  /*a810*/  UIMAD UR9, UR29, UR13, UR9 ;  /* 0x0000000d1d0972a4 */ /* 0x000fe2000f8e0209 */
[----:B------:R-:W-:Y:S01]  /*a820*/  FADD.FTZ R35, R34, R35 ;  /* 0x0000002322237221 */ /* 0x000fe20000010000 */
[----:B------:R-:W4:Y:S03]  /*a830*/  LDCU.64 UR12, c[0x0][0x560] ;  /* 0x0000ac00ff0c77ac */ /* 0x000f260008000a00 */
[----:B------:R-:W-:Y:S01]  /*a840*/  FADD.FTZ R36, R35, R36 ;  /* 0x0000002423247221 */ /* 0x000fe20000010000 */
[----:B-1----:R-:W-:-:S03]  /*a850*/  UIMAD.WIDE.U32 UR8, UR10, UR14, UR8 ;  /* 0x0000000e0a0872a5 */ /* 0x002fc6000f8e0008 */
[----:B------:R-:W-:Y:S01]  /*a860*/  FADD.FTZ R37, R36, R37 ;  /* 0x0000002524257221 */ /* 0x000fe20000010000 */
[----:B------:R-:W-:-:S03]  /*a870*/  UIMAD UR9, UR10, UR15, UR9 ;  /* 0x0000000f0a0972a4 */ /* 0x000fc6000f8e0209 */
[----:B------:R-:W-:Y:S01]  /*a880*/  FADD.FTZ R38, R37, R38 ;  /* 0x0000002625267221 */ /* 0x000fe20000010000 */
[----:B--2---:R-:W-:-:S03]  /*a890*/  IADD3 R3, P0, PT, R5, UR8, RZ ;  /* 0x0000000805037c10 */ /* 0x004fc6000ff1e0ff */
[----:B------:R-:W-:Y:S01]  /*a8a0*/  FADD.FTZ R39, R38, R39 ;  /* 0x0000002726277221 */ /* 0x000fe20000010000 */
[----:B---3--:R-:W-:Y:S02]  /*a8b0*/  IADD3.X R8, PT, PT, RZ, UR9, RZ, P0, !PT ;  /* 0x00000009ff087c10 */ /* 0x008fe400087fe4ff */
[----:B----4-:R-:W-:Y:S01]  /*a8c0*/  LEA R2, P3, R3, UR12, 0x1 ;  /* 0x0000000c03027c11 */ /* 0x010fe2000f8608ff */
[----:B------:R-:W-:-:S03]  /*a8d0*/  FADD.FTZ R44, R39, R44 ;  /* 0x0000002c272c7221 */ /* 0x000fc60000010000 */
[----:B------:R-:W-:Y:S01]  /*a8e0*/  LEA.HI.X R3, R3, UR13, R8, 0x1, P3 ;  /* 0x0000000d03037c11 */ /* 0x000fe200098f0c08 */
[----:B------:R-:W-:Y:S01]  /*a8f0*/  FADD.FTZ R45, R44, R45 ;  /* 0x0000002d2c2d7221 */ /* 0x000fe20000010000 */
[-C--:B0-----:R-:W-:Y:S02]  /*a900*/  ISETP.GE.AND P2, PT, R5, R6.reuse, PT ;  /* 0x000000060500720c */ /* 0x081fe40003f46270 */
        /* <DEDUP_REMOVED lines=52> */
.L_x_859:
        /* <DEDUP_REMOVED lines=45> */
.L_x_909:
[----:B------:R-:W-:Y:S05]  /*af20*/  BSYNC.RECONVERGENT B0 ;  /* 0x0000000000007941 */ /* 0x000fea0003800200 */
.L_x_908:
        /* <DEDUP_REMOVED lines=43> */
.L_x_911:
[----:B------:R-:W-:Y:S05]  /*b1e0*/  BSYNC.RECONVERGENT B0 ;  /* 0x0000000000007941 */ /* 0x000fea0003800200 */
.L_x_910:
        /* <DEDUP_REMOVED lines=11> */
[----:B------:R-:W3:Y:S02]  /*b2a0*/  LDCU.64 UR20, c[0x0][0x4f0] ;  /* 0x00009e00ff1477ac */ /* 0x000ee40008000a00 */
[----:B------:R-:W-:Y:S01]  /*b2b0*/  UMOV UR9, 0x400 ;  /* 0x0000040000097882 */ /* 0x000fe20000000000 */
[----:B------:R-:W0:Y:S01]  /*b2c0*/  LDCU.64 UR22, c[0x0][0x540] ;  /* 0x0000a800ff1677ac */ /* 0x000e220008000a00 */
[----:B------:R-:W-:-:S02]  /*b2d0*/  UIMAD UR10, UR10, UR13, UR7 ;  /* 0x0000000d0a0a72a4 */ /* 0x000fc4000f8e0207 */
[----:B----4-:R-:W-:-:S12]  /*b2e0*/  ULEA UR9, UR11, UR9, 0x18 ;  /* 0x000000090b097291 */ /* 0x010fd8000f8ec0ff */
.L_x_913:
[----:B------:R-:W-:Y:S01]  /*b2f0*/  LEA R0, R11, UR9, 0x2 ;  /* 0x000000090b007c11 */ /* 0x000fe2000f8e10ff */
[----:B-12-4-:R-:W-:Y:S01]  /*b300*/  IMAD.U32 R5, RZ, RZ, UR7 ;  /* 0x00000007ff057e24 */ /* 0x016fe2000f8e00ff */
[----:B0-----:R-:W-:Y:S01]  /*b310*/  MOV R4, UR6 ;  /* 0x0000000600047c02 */ /* 0x001fe20008000f00 */
        /* <DEDUP_REMOVED lines=9> */
[----:B---3--:R-:W-:Y:S01]  /*b3b0*/  IMAD R10, R5, UR20, RZ ;  /* 0x00000014050a7c24 */ /* 0x008fe2000f8e02ff */
[----:B------:R-:W-:Y:S01]  /*b3c0*/  MOV R9, UR5 ;  /* 0x0000000500097c02 */ /* 0x000fe20008000f00 */
[----:B------:R-:W-:-:S04]  /*b3d0*/  IMAD.WIDE.U32 R2, R11, UR16, R2 ;  /* 0x000000100b027c25 */ /* 0x000fc8000f8e0002 */
[C---:B------:R-:W-:Y:S01]  /*b3e0*/  IMAD R5, R11.reuse, UR17, R4 ;  /* 0x000000110b057c24 */ /* 0x040fe2000f8e0204 */
[----:B------:R-:W-:Y:S01]  /*b3f0*/  LEA R4, P0, R2, UR18, 0x2 ;  /* 0x0000001202047c11 */ /* 0x000fe2000f8010ff */
        /* <DEDUP_REMOVED lines=13> */
.L_x_912:
[----:B------:R-:W-:Y:S05]  /*b4d0*/  EXIT ;  /* 0x000000000000794d */ /* 0x000fea0003800000 */
.L_x_866:
[----:B------:R-:W-:Y:S01]  /*b4e0*/  HFMA2 R86, -RZ, RZ, 0, 0 ;  /* 0x00000000ff567431 */ /* 0x000fe200000001ff */
[----:B------:R-:W-:Y:S01]  /*b4f0*/  MOV R163, R157 ;  /* 0x0000009d00a37202 */ /* 0x000fe20000000f00 */
[----:B------:R-:W-:Y:S02]  /*b500*/  IMAD.MOV.U32 R87, RZ, RZ, 0x1 ;  /* 0x00000001ff577424 */ /* 0x000fe400078e00ff */
[----:B------:R-:W-:-:S07]  /*b510*/  IMAD.MOV.U32 R154, RZ, RZ, -0x1 ;  /* 0xffffffffff9a7424 */ /* 0x000fce00078e00ff */
[----:B-1---5:R-:W-:Y:S05]  /*b520*/  WARPSYNC.COLLECTIVE R154, `(.L_x_914) ;  /* 0x000000009a087348 */ /* 0x022fea0003c00000 */
[----:B------:R0:W2:Y:S02]  /*b530*/  SHFL.UP P6, R86, R163, R87, R86 ;  /* 0x04000057a3567389 */ /* 0x0000a400000c0056 */
[----:B012--5:R-:W-:Y:S05]  /*b540*/  ENDCOLLECTIVE ;  /* 0x000000000000791b */ /* 0x027fea0003800000 */
.L_x_914:
[----:B------:R-:W-:Y:S01]  /*b550*/  IMAD.MOV.U32 R163, RZ, RZ, R153 ;  /* 0x000000ffffa37224 */ /* 0x000fe200078e0099 */
[----:B------:R-:W-:Y:S01]  /*b560*/  MOV R156, R86 ;  /* 0x00000056009c7202 */ /* 0x000fe20000000f00 */
[----:B------:R-:W-:-:S07]  /*b570*/  HFMA2 R86, -RZ, RZ, 0, 0 ;  /* 0x00000000ff567431 */ /* 0x000fce00000001ff */
[----:B------:R-:W-:Y:S05]  /*b580*/  WARPSYNC.COLLECTIVE R154, `(.L_x_915) ;  /* 0x000000009a087348 */ /* 0x000fea0003c00000 */
[----:B------:R0:W1:Y:S02]  /*b590*/  SHFL.UP P6, R86, R163, R87, R86 ;  /* 0x04000057a3567389 */ /* 0x00006400000c0056 */
[----:B01----:R-:W-:Y:S05]  /*b5a0*/  ENDCOLLECTIVE ;  /* 0x000000000000791b */ /* 0x003fea0003800000 */
.L_x_915:
[----:B------:R-:W-:Y:S01]  /*b5b0*/  MOV R87, 0x2 ;  /* 0x0000000200577802 */ /* 0x000fe20000000f00 */
[C---:B------:R-:W-:Y:S01]  /*b5c0*/  FFMA.FTZ R162, R157.reuse, R86, R153 ;  /* 0x000000569da27223 */ /* 0x040fe20000010099 */
[----:B------:R-:W-:Y:S01]  /*b5d0*/  @P5 FMUL.FTZ R157, R157, R156 ;  /* 0x0000009c9d9d5220 */ /* 0x000fe20000410000 */
[----:B------:R-:W-:-:S03]  /*b5e0*/  IMAD.MOV.U32 R86, RZ, RZ, RZ ;  /* 0x000000ffff567224 */ /* 0x000fc600078e00ff */
[----:B------:R-:W-:Y:S01]  /*b5f0*/  IMAD.MOV.U32 R163, RZ, RZ, R157 ;  /* 0x000000ffffa37224 */ /* 0x000fe200078e009d */
[----:B------:R-:W-:-:S07]  /*b600*/  FSEL R156, R153, R162, !P5 ;  /* 0x000000a2999c7208 */ /* 0x000fce0006800000 */
[----:B------:R-:W-:Y:S05]  /*b610*/  WARPSYNC.COLLECTIVE R154, `(.L_x_916) ;  /* 0x000000009a087348 */ /* 0x000fea0003c00000 */
[----:B------:R0:W1:Y:S02]  /*b620*/  SHFL.UP P6, R86, R163, R87, R86 ;  /* 0x04000057a3567389 */ /* 0x00006400000c0056 */
[----:B01----:R-:W-:Y:S05]  /*b630*/  ENDCOLLECTIVE ;  /* 0x000000000000791b */ /* 0x003fea0003800000 */
.L_x_916:
[----:B------:R-:W-:Y:S01]  /*b640*/  IMAD.MOV.U32 R163, RZ, RZ, R156 ;  /* 0x000000ffffa37224 */ /* 0x000fe200078e009c */
[----:B------:R-:W-:Y:S01]  /*b650*/  MOV R153, R86 ;  /* 0x0000005600997202 */ /* 0x000fe20000000f00 */
[----:B------:R-:W-:-:S07]  /*b660*/  HFMA2 R86, -RZ, RZ, 0, 0 ;  /* 0x00000000ff567431 */ /* 0x000fce00000001ff */
[----:B------:R-:W-:Y:S05]  /*b670*/  WARPSYNC.COLLECTIVE R154, `(.L_x_917) ;  /* 0x000000009a087348 */ /* 0x000fea0003c00000 */
[----:B------:R0:W1:Y:S02]  /*b680*/  SHFL.UP P6, R86, R163, R87, R86 ;  /* 0x04000057a3567389 */ /* 0x00006400000c0056 */
[----:B01----:R-:W-:Y:S05]  /*b690*/  ENDCOLLECTIVE ;  /* 0x000000000000791b */ /* 0x003fea0003800000 */
.L_x_917:
[----:B------:R-:W-:Y:S01]  /*b6a0*/  MOV R87, 0x4 ;  /* 0x0000000400577802 */ /* 0x000fe20000000f00 */
[C---:B------:R-:W-:Y:S01]  /*b6b0*/  FFMA.FTZ R86, R157.reuse, R86, R156 ;  /* 0x000000569d567223 */ /* 0x040fe2000001009c */
[----:B------:R-:W-:-:S04]  /*b6c0*/  @P4 FMUL.FTZ R157, R157, R153 ;  /* 0x000000999d9d4220 */ /* 0x000fc80000410000 */
[----:B------:R-:W-:Y:S01]  /*b6d0*/  FSEL R156, R156, R86, !P4 ;  /* 0x000000569c9c7208 */ /* 0x000fe20006000000 */
[----:B------:R-:W-:Y:S02]  /*b6e0*/  IMAD.MOV.U32 R86, RZ, RZ, RZ ;  /* 0x000000ffff567224 */ /* 0x000fe400078e00ff */
[----:B------:R-:W-:-:S07]  /*b6f0*/  IMAD.MOV.U32 R163, RZ, RZ, R157 ;  /* 0x000000ffffa37224 */ /* 0x000fce00078e009d */
[----:B------:R-:W-:Y:S05]  /*b700*/  WARPSYNC.COLLECTIVE R154, `(.L_x_918) ;  /* 0x000000009a087348 */ /* 0x000fea0003c00000 */
[----:B------:R0:W1:Y:S02]  /*b710*/  SHFL.UP P6, R86, R163, R87, R86 ;  /* 0x04000057a3567389 */ /* 0x00006400000c0056 */
[----:B01----:R-:W-:Y:S05]  /*b720*/  ENDCOLLECTIVE ;  /* 0x000000000000791b */ /* 0x003fea0003800000 */
.L_x_918:
[----:B------:R-:W-:Y:S01]  /*b730*/  IMAD.MOV.U32 R163, RZ, RZ, R156 ;  /* 0x000000ffffa37224 */ /* 0x000fe200078e009c */
[----:B------:R-:W-:Y:S01]  /*b740*/  MOV R153, R86 ;  /* 0x0000005600997202 */ /* 0x000fe20000000f00 */
[----:B------:R-:W-:-:S07]  /*b750*/  HFMA2 R86, -RZ, RZ, 0, 0 ;  /* 0x00000000ff567431 */ /* 0x000fce00000001ff */
[----:B------:R-:W-:Y:S05]  /*b760*/  WARPSYNC.COLLECTIVE R154, `(.L_x_919) ;  /* 0x000000009a087348 */ /* 0x000fea0003c00000 */
[----:B------:R0:W1:Y:S02]  /*b770*/  SHFL.UP P6, R86, R163, R87, R86 ;  /* 0x04000057a3567389 */ /* 0x00006400000c0056 */
[----:B01----:R-:W-:Y:S05]  /*b780*/  ENDCOLLECTIVE ;  /* 0x000000000000791b */ /* 0x003fea0003800000 */
.L_x_919:
        /* <DEDUP_REMOVED lines=9> */
.L_x_920:
[----:B------:R-:W-:Y:S01]  /*b820*/  IMAD.MOV.U32 R163, RZ, RZ, R156 ;  /* 0x000000ffffa37224 */ /* 0x000fe200078e009c */
[----:B------:R-:W-:Y:S01]  /*b830*/  MOV R153, R86 ;  /* 0x0000005600997202 */ /* 0x000fe20000000f00 */
[----:B------:R-:W-:-:S07]  /*b840*/  HFMA2 R86, -RZ, RZ, 0, 0 ;  /* 0x00000000ff567431 */ /* 0x000fce00000001ff */
[----:B------:R-:W-:Y:S05]  /*b850*/  WARPSYNC.COLLECTIVE R154, `(.L_x_921) ;  /* 0x000000009a087348 */ /* 0x000fea0003c00000 */
[----:B------:R0:W1:Y:S02]  /*b860*/  SHFL.UP P6, R86, R163, R87, R86 ;  /* 0x04000057a3567389 */ /* 0x00006400000c0056 */
[----:B01----:R-:W-:Y:S05]  /*b870*/  ENDCOLLECTIVE ;  /* 0x000000000000791b */ /* 0x003fea0003800000 */
.L_x_921:
        /* <DEDUP_REMOVED lines=9> */
.L_x_922:
[----:B------:R-:W-:Y:S01]  /*b910*/  IMAD.MOV.U32 R163, RZ, RZ, R156 ;  /* 0x000000ffffa37224 */ /* 0x000fe200078e009c */
[----:B------:R-:W-:Y:S01]  /*b920*/  MOV R153, R86 ;  /* 0x0000005600997202 */ /* 0x000fe20000000f00 */
[----:B------:R-:W-:-:S07]  /*b930*/  HFMA2 R86, -RZ, RZ, 0, 0 ;  /* 0x00000000ff567431 */ /* 0x000fce00000001ff */
[----:B------:R-:W-:Y:S05]  /*b940*/  WARPSYNC.COLLECTIVE R154, `(.L_x_923) ;  /* 0x000000009a087348 */ /* 0x000fea0003c00000 */
[----:B------:R0:W1:Y:S02]  /*b950*/  SHFL.UP P6, R86, R163, R87, R86 ;  /* 0x04000057a3567389 */ /* 0x00006400000c0056 */
[----:B01----:R-:W-:Y:S05]  /*b960*/  ENDCOLLECTIVE ;  /* 0x000000000000791b */ /* 0x003fea0003800000 */
.L_x_923:
[----:B------:R-:W-:Y:S05]  /*b970*/  BRA `(.L_x_924) ;  /* 0xffffffb400f07947 */ /* 0x000fea000383ffff */
.L_x_867:
[----:B------:R-:W-:Y:S01]  /*b980*/  BSSY B0, `(.L_x_925) ;  /* 0x0000008000007945 */ /* 0x000fe20003800000 */
[----:B------:R-:W-:Y:S01]  /*b990*/  IMAD.MOV.U32 R153, RZ, RZ, R157 ;  /* 0x000000ffff997224 */ /* 0x000fe200078e009d */
[----:B------:R-:W-:Y:S01]  /*b9a0*/  MOV R87, 0x1f ;  /* 0x0000001f00577802 */ /* 0x000fe20000000f00 */
[----:B------:R-:W-:Y:S01]  /*b9b0*/  IMAD.MOV.U32 R86, RZ, RZ, 0x1f ;  /* 0x0000001fff567424 */ /* 0x000fe200078e00ff */
[----:B------:R-:W-:-:S07]  /*b9c0*/  MOV R154, 0xffffffff ;  /* 0xffffffff009a7802 */ /* 0x000fce0000000f00 */
[----:B-1---5:R-:W-:Y:S05]  /*b9d0*/  WARPSYNC.COLLECTIVE R154, `(.L_x_926) ;  /* 0x000000009a087348 */ /* 0x022fea0003c00000 */
[----:B------:R0:W2:Y:S02]  /*b9e0*/  SHFL.IDX P2, R156, R153, R87, R86 ;  /* 0x00000057999c7389 */ /* 0x0000a40000040056 */
[----:B012--5:R-:W-:Y:S05]  /*b9f0*/  ENDCOLLECTIVE ;  /* 0x000000000000791b */ /* 0x027fea0003800000 */
.L_x_926:
[----:B------:R-:W-:Y:S05]  /*ba00*/  BSYNC B0 ;  /* 0x0000000000007941 */ /* 0x000fea0003800000 */
.L_x_925:
[----:B------:R-:W-:Y:S05]  /*ba10*/  BRA `(.L_x_927) ;  /* 0xffffffb400e47947 */ /* 0x000fea000383ffff */
.L_x_868:
        /* <DEDUP_REMOVED lines=8> */
.L_x_929:
[----:B------:R-:W-:Y:S05]  /*baa0*/  BSYNC B0 ;  /* 0x0000000000007941 */ /* 0x000fea0003800000 */
.L_x_928:
[----:B------:R-:W-:Y:S05]  /*bab0*/  BRA `(.L_x_930) ;  /* 0xffffffb400c47947 */ /* 0x000fea000383ffff */
.L_x_869:
        /* <DEDUP_REMOVED lines=8> */
.L_x_932:
[----:B------:R-:W-:Y:S05]  /*bb40*/  BSYNC B0 ;  /* 0x0000000000007941 */ /* 0x000fea0003800000 */
.L_x_931:
[----:B------:R-:W-:Y:S02]  /*bb50*/  IMAD.MOV.U32 R157, RZ, RZ, R86 ;  /* 0x000000ffff9d7224 */ /* 0x000fe400078e0056 */
[----:B------:R-:W-:Y:S01]  /*bb60*/  HFMA2 R86, -RZ, RZ, 0, 0 ;  /* 0x00000000ff567431 */ /* 0x000fe200000001ff */
[----:B------:R-:W-:Y:S01]  /*bb70*/  MOV R163, R162 ;  /* 0x000000a200a37202 */ /* 0x000fe20000000f00 */
[----:B------:R-:W-:Y:S02]  /*bb80*/  IMAD.MOV.U32 R87, RZ, RZ, 0x1 ;  /* 0x00000001ff577424 */ /* 0x000fe400078e00ff */
[----:B------:R-:W-:Y:S02]  /*bb90*/  IMAD.MOV.U32 R154, RZ, RZ, -0x1 ;  /* 0xffffffffff9a7424 */ /* 0x000fe400078e00ff */
[----:B------:R-:W-:-:S07]  /*bba0*/  IMAD.MOV.U32 R153, RZ, RZ, R78 ;  /* 0x000000ffff997224 */ /* 0x000fce00078e004e */
[----:B------:R-:W-:Y:S05]  /*bbb0*/  WARPSYNC.COLLECTIVE R154, `(.L_x_933) ;  /* 0x000000009a087348 */ /* 0x000fea0003c00000 */
[----:B------:R0:W1:Y:S02]  /*bbc0*/  SHFL.UP P6, R86, R163, R87, R86 ;  /* 0x04000057a3567389 */ /* 0x00006400000c0056 */
[----:B01----:R-:W-:Y:S05]  /*bbd0*/  ENDCOLLECTIVE ;  /* 0x000000000000791b */ /* 0x003fea0003800000 */
.L_x_933:
[----:B------:R-:W-:Y:S01]  /*bbe0*/  HFMA2 R87, -RZ, RZ, 0, 0 ;  /* 0x00000000ff577431 */ /* 0x000fe200000001ff */
[----:B------:R-:W-:Y:S01]  /*bbf0*/  MOV R162, R86 ;  /* 0x0000005600a27202 */ /* 0x000fe20000000f00 */
[----:B------:R-:W-:-:S07]  /*bc00*/  IMAD.MOV.U32 R86, RZ, RZ, 0x1f ;  /* 0x0000001fff567424 */ /* 0x000fce00078e00ff */
[----:B------:R-:W-:Y:S05]  /*bc10*/  WARPSYNC.COLLECTIVE R154, `(.L_x_934) ;  /* 0x000000009a087348 */ /* 0x000fea0003c00000 */
[----:B------:R0:W1:Y:S02]  /*bc20*/  SHFL.IDX P2, R156, R153, R87, R86 ;  /* 0x00000057999c7389 */ /* 0x0000640000040056 */
[----:B01----:R-:W-:Y:S05]  /*bc30*/  ENDCOLLECTIVE ;  /* 0x000000000000791b */ /* 0x003fea0003800000 */
.L_x_934:
[----:B------:R-:W-:Y:S01]  /*bc40*/  IMAD.MOV.U32 R153, RZ, RZ, R79 ;  /* 0x000000ffff997224 */ /* 0x000fe200078e004f */
[----:B------:R-:W-:-:S07]  /*bc50*/  MOV R78, R156 ;  /* 0x0000009c004e7202 */ /* 0x000fce0000000f00 */
[----:B------:R-:W-:Y:S05]  /*bc60*/  WARPSYNC.COLLECTIVE R154, `(.L_x_935) ;  /* 0x000000009a087348 */ /* 0x000fea0003c00000 */
[----:B------:R0:W1:Y:S02]  /*bc70*/  SHFL.IDX P2, R156, R153, R87, R86 ;  /* 0x00000057999c7389 */ /* 0x0000640000040056 */
[----:B01----:R-:W-:Y:S05]  /*bc80*/  ENDCOLLECTIVE ;  /* 0x000000000000791b */ /* 0x003fea0003800000 */
.L_x_935:
[----:B------:R-:W-:Y:S01]  /*bc90*/  MOV R79, R156 ;  /* 0x0000009c004f7202 */ /* 0x000fe20000000f00 */
[----:B------:R-:W-:Y:S06]  /*bca0*/  BRA `(.L_x_936) ;  /* 0xffffffb400607947 */ /* 0x000fec000383ffff */
.L_x_871:
[----:B------:R-:W-:Y:S02]  /*bcb0*/  HFMA2 R87, -RZ, RZ, 0, 5.9604644775390625e-08 ;  /* 0x00000001ff577431 */ /* 0x000fe400000001ff */
[----:B------:R-:W-:Y:S01]  /*bcc0*/  IMAD.MOV.U32 R156, RZ, RZ, R162 ;  /* 0x000000ffff9c7224 */ /* 0x000fe200078e00a2 */
[----:B------:R-:W-:Y:S01]  /*bcd0*/  MOV R154, 0xffffffff ;  /* 0xffffffff009a7802 */ /* 0x000fe20000000f00 */
[----:B------:R-:W-:Y:S01]  /*bce0*/  IMAD.MOV.U32 R153, RZ, RZ, 0x1f ;  /* 0x0000001fff997424 */ /* 0x000fe200078e00ff */
[C---:B------:R-:W-:Y:S02]  /*bcf0*/  ISETP.GT.U32.AND P3, PT, R155.reuse, 0x1b, PT ;  /* 0x0000001b9b00780c */ /* 0x040fe40003f64070 */
[----:B------:R-:W-:-:S13]  /*bd00*/  ISETP.GT.U32.AND P4, PT, R155, 0x17, PT ;  /* 0x000000179b00780c */ /* 0x000fda0003f84070 */
[----:B0-----:R-:W-:Y:S05]  /*bd10*/  WARPSYNC.COLLECTIVE R154, `(.L_x_937) ;  /* 0x000000009a087348 */ /* 0x001fea0003c00000 */
[----:B------:R1:W2:Y:S02]  /*bd20*/  SHFL.DOWN P0, R156, R156, R87, R153 ;  /* 0x080000579c9c7389 */ /* 0x0002a40000000099 */
[----:B012---:R-:W-:Y:S05]  /*bd30*/  ENDCOLLECTIVE ;  /* 0x000000000000791b */ /* 0x007fea0003800000 */
.L_x_937:
[----:B------:R-:W-:Y:S01]  /*bd40*/  ISETP.GT.U32.AND P5, PT, R155, 0xf, PT ;  /* 0x0000000f9b00780c */ /* 0x000fe20003fa4070 */
[----:B------:R-:W-:Y:S01]  /*bd50*/  IMAD.MOV.U32 R86, RZ, RZ, R156 ;  /* 0x000000ffff567224 */ /* 0x000fe200078e009c */
[----:B------:R-:W-:-:S03]  /*bd60*/  MOV R156, R163 ;  /* 0x000000a3009c7202 */ /* 0x000fc60000000f00 */
[----:B------:R-:W-:-:S08]  /*bd70*/  @P2 FMUL.FTZ R86, R86, R162 ;  /* 0x000000a256562220 */ /* 0x000fd00000410000 */
[----:B------:R-:W-:Y:S05]  /*bd80*/  WARPSYNC.COLLECTIVE R154, `(.L_x_938) ;  /* 0x000000009a087348 */ /* 0x000fea0003c00000 */
[----:B------:R0:W1:Y:S02]  /*bd90*/  SHFL.DOWN P0, R156, R156, R87, R153 ;  /* 0x080000579c9c7389 */ /* 0x0000640000000099 */
[----:B01----:R-:W-:Y:S05]  /*bda0*/  ENDCOLLECTIVE ;  /* 0x000000000000791b */ /* 0x003fea0003800000 */
.L_x_938:
        /* <DEDUP_REMOVED lines=10> */
.L_x_939:
[----:B------:R-:W-:Y:S01]  /*be50*/  MOV R86, R156 ;  /* 0x0000009c00567202 */ /* 0x000fe20000000f00 */
[----:B------:R-:W-:-:S04]  /*be60*/  IMAD.MOV.U32 R156, RZ, RZ, R163 ;  /* 0x000000ffff9c7224 */ /* 0x000fc800078e00a3 */
[----:B------:R-:W-:-:S07]  /*be70*/  @!P2 FMUL.FTZ R86, R162, R86 ;  /* 0x00000056a256a220 */ /* 0x000fce0000410000 */
[----:B------:R-:W-:Y:S05]  /*be80*/  WARPSYNC.COLLECTIVE R154, `(.L_x_940) ;  /* 0x000000009a087348 */ /* 0x000fea0003c00000 */
[----:B------:R0:W1:Y:S02]  /*be90*/  SHFL.DOWN P0, R156, R156, R87, R153 ;  /* 0x080000579c9c7389 */ /* 0x0000640000000099 */
[----:B01----:R-:W-:Y:S05]  /*bea0*/  ENDCOLLECTIVE ;  /* 0x000000000000791b */ /* 0x003fea0003800000 */
.L_x_940:
        /* <DEDUP_REMOVED lines=9> */
.L_x_941:
[----:B------:R-:W-:Y:S01]  /*bf40*/  IMAD.MOV.U32 R86, RZ, RZ, R156 ;  /* 0x000000ffff567224 */ /* 0x000fe200078e009c */
[----:B------:R-:W-:-:S03]  /*bf50*/  MOV R156, R163 ;  /* 0x000000a3009c7202 */ /* 0x000fc60000000f00 */
[----:B------:R-:W-:-:S07]  /*bf60*/  @!P3 FMUL.FTZ R86, R162, R86 ;  /* 0x00000056a256b220 */ /* 0x000fce0000410000 */
[----:B------:R-:W-:Y:S05]  /*bf70*/  WARPSYNC.COLLECTIVE R154, `(.L_x_942) ;  /* 0x000000009a087348 */ /* 0x000fea0003c00000 */
[----:B------:R0:W1:Y:S02]  /*bf80*/  SHFL.DOWN P0, R156, R156, R87, R153 ;  /* 0x080000579c9c7389 */ /* 0x0000640000000099 */
[----:B01----:R-:W-:Y:S05]  /*bf90*/  ENDCOLLECTIVE ;  /* 0x000000000000791b */ /* 0x003fea0003800000 */
.L_x_942:
        /* <DEDUP_REMOVED lines=9> */
.L_x_943:
[----:B------:R-:W-:Y:S01]  /*c030*/  MOV R86, R156 ;  /* 0x0000009c00567202 */ /* 0x000fe20000000f00 */
[----:B------:R-:W-:-:S04]  /*c040*/  IMAD.MOV.U32 R156, RZ, RZ, R163 ;  /* 0x000000ffff9c7224 */ /* 0x000fc800078e00a3 */
[----:B------:R-:W-:-:S07]  /*c050*/  @!P4 FMUL.FTZ R86, R162, R86 ;  /* 0x00000056a256c220 */ /* 0x000fce0000410000 */
[----:B------:R-:W-:Y:S05]  /*c060*/  WARPSYNC.COLLECTIVE R154, `(.L_x_944) ;  /* 0x000000009a087348 */ /* 0x000fea0003c00000 */
[----:B------:R0:W1:Y:S02]  /*c070*/  SHFL.DOWN P0, R156, R156, R87, R153 ;  /* 0x080000579c9c7389 */ /* 0x0000640000000099 */
[----:B01----:R-:W-:Y:S05]  /*c080*/  ENDCOLLECTIVE ;  /* 0x000000000000791b */ /* 0x003fea0003800000 */
.L_x_944:
        /* <DEDUP_REMOVED lines=9> */
.L_x_945:
[----:B------:R-:W-:Y:S01]  /*c120*/  IMAD.MOV.U32 R86, RZ, RZ, R156 ;  /* 0x000000ffff567224 */ /* 0x000fe200078e009c */
[----:B------:R-:W-:-:S03]  /*c130*/  MOV R156, R163 ;  /* 0x000000a3009c7202 */ /* 0x000fc60000000f00 */
[----:B------:R-:W-:-:S07]  /*c140*/  @!P5 FMUL.FTZ R86, R162, R86 ;  /* 0x00000056a256d220 */ /* 0x000fce0000410000 */
[----:B------:R-:W-:Y:S05]  /*c150*/  WARPSYNC.COLLECTIVE R154, `(.L_x_946) ;  /* 0x000000009a087348 */ /* 0x000fea0003c00000 */
[----:B------:R0:W1:Y:S02]  /*c160*/  SHFL.DOWN P0, R156, R156, R87, R153 ;  /* 0x080000579c9c7389 */ /* 0x0000640000000099 */
[----:B01----:R-:W-:Y:S05]  /*c170*/  ENDCOLLECTIVE ;  /* 0x000000000000791b */ /* 0x003fea0003800000 */
.L_x_946:
[----:B------:R-:W-:-:S04]  /*c180*/  IMAD.MOV.U32 R87, RZ, RZ, R156 ;  /* 0x000000ffff577224 */ /* 0x000fc800078e009c */
[----:B------:R-:W-:Y:S01]  /*c190*/  @!P5 FFMA.FTZ R87, R162, R87, R163 ;  /* 0x00000057a257d223 */ /* 0x000fe200000100a3 */
[----:B------:R-:W-:Y:S02]  /*c1a0*/  @!P5 IMAD.MOV.U32 R162, RZ, RZ, R86 ;  /* 0x000000ffffa2d224 */ /* 0x000fe400078e0056 */
[----:B------:R-:W-:Y:S02]  /*c1b0*/  HFMA2 R86, -RZ, RZ, 0, 1.847743988037109375e-06 ;  /* 0x0000001fff567431 */ /* 0x000fe400000001ff */
[----:B------:R-:W-:Y:S01]  /*c1c0*/  @!P5 MOV R163, R87 ;  /* 0x0000005700a3d202 */ /* 0x000fe20000000f00 */
[----:B------:R-:W-:Y:S01]  /*c1d0*/  IMAD.MOV.U32 R87, RZ, RZ, RZ ;  /* 0x000000ffff577224 */ /* 0x000fe200078e00ff */
[----:B------:R-:W-:-:S07]  /*c1e0*/  MOV R153, R162 ;  /* 0x000000a200997202 */ /* 0x000fce0000000f00 */
[----:B------:R-:W-:Y:S05]  /*c1f0*/  WARPSYNC.COLLECTIVE R154, `(.L_x_947) ;  /* 0x000000009a087348 */ /* 0x000fea0003c00000 */
[----:B------:R0:W1:Y:S02]  /*c200*/  SHFL.IDX P2, R156, R153, R87, R86 ;  /* 0x00000057999c7389 */ /* 0x0000640000040056 */
[----:B01----:R-:W-:Y:S05]  /*c210*/  ENDCOLLECTIVE ;  /* 0x000000000000791b */ /* 0x003fea0003800000 */
.L_x_947:
[----:B------:R-:W-:Y:S01]  /*c220*/  MOV R153, R163 ;  /* 0x000000a300997202 */ /* 0x000fe20000000f00 */
[----:B------:R-:W-:-:S07]  /*c230*/  IMAD.MOV.U32 R157, RZ, RZ, R156 ;  /* 0x000000ffff9d7224 */ /* 0x000fce00078e009c */
[----:B------:R-:W-:Y:S05]  /*c240*/  WARPSYNC.COLLECTIVE R154, `(.L_x_948) ;  /* 0x000000009a087348 */ /* 0x000fea0003c00000 */
[----:B------:R0:W1:Y:S02]  /*c250*/  SHFL.IDX P2, R156, R153, R87, R86 ;  /* 0x00000057999c7389 */ /* 0x0000640000040056 */
[----:B01----:R-:W-:Y:S05]  /*c260*/  ENDCOLLECTIVE ;  /* 0x000000000000791b */ /* 0x003fea0003800000 */
.L_x_948:
[----:B------:R-:W-:Y:S02]  /*c270*/  HFMA2 R153, -RZ, RZ, 0, 1.847743988037109375e-06 ;  /* 0x0000001fff997431 */ /* 0x000fe400000001ff */
        /* <DEDUP_REMOVED lines=8> */
.L_x_949:
[----:B------:R-:W-:Y:S01]  /*c300*/  IMAD.MOV.U32 R162, RZ, RZ, R156 ;  /* 0x000000ffffa27224 */ /* 0x000fe200078e009c */
[----:B------:R-:W-:-:S07]  /*c310*/  MOV R156, R163 ;  /* 0x000000a3009c7202 */ /* 0x000fce0000000f00 */
[----:B------:R-:W-:Y:S05]  /*c320*/  WARPSYNC.COLLECTIVE R154, `(.L_x_950) ;  /* 0x000000009a087348 */ /* 0x000fea0003c00000 */
[----:B------:R0:W1:Y:S02]  /*c330*/  SHFL.DOWN P0, R156, R156, R87, R153 ;  /* 0x080000579c9c7389 */ /* 0x0000640000000099 */
[----:B01----:R-:W-:Y:S05]  /*c340*/  ENDCOLLECTIVE ;  /* 0x000000000000791b */ /* 0x003fea0003800000 */
.L_x_950:
[----:B------:R-:W-:Y:S01]  /*c350*/  MOV R153, R78 ;  /* 0x0000004e00997202 */ /* 0x000fe20000000f00 */
[----:B------:R-:W-:Y:S02]  /*c360*/  IMAD.MOV.U32 R87, RZ, RZ, RZ ;  /* 0x000000ffff577224 */ /* 0x000fe400078e00ff */
[----:B------:R-:W-:Y:S01]  /*c370*/  IMAD.MOV.U32 R163, RZ, RZ, R156 ;  /* 0x000000ffffa37224 */ /* 0x000fe200078e009c */
[----:B------:R-:W-:-:S13]  /*c380*/  ISETP.NE.AND P0, PT, R64, 0x1f, PT ;  /* 0x0000001f4000780c */ /* 0x000fda0003f05270 */
[----:B------:R-:W-:Y:S05]  /*c390*/  WARPSYNC.COLLECTIVE R154, `(.L_x_951) ;  /* 0x000000009a087348 */ /* 0x000fea0003c00000 */
[----:B------:R0:W1:Y:S02]  /*c3a0*/  SHFL.IDX P2, R156, R153, R87, R86 ;  /* 0x00000057999c7389 */ /* 0x0000640000040056 */
[----:B01----:R-:W-:Y:S05]  /*c3b0*/  ENDCOLLECTIVE ;  /* 0x000000000000791b */ /* 0x003fea0003800000 */
.L_x_951:
[----:B------:R-:W-:Y:S01]  /*c3c0*/  IMAD.MOV.U32 R153, RZ, RZ, R79 ;  /* 0x000000ffff997224 */ /* 0x000fe200078e004f */
[----:B------:R-:W-:-:S07]  /*c3d0*/  MOV R78, R156 ;  /* 0x0000009c004e7202 */ /* 0x000fce0000000f00 */
[----:B------:R-:W-:Y:S05]  /*c3e0*/  WARPSYNC.COLLECTIVE R154, `(.L_x_952) ;  /* 0x000000009a087348 */ /* 0x000fea0003c00000 */
[----:B------:R0:W1:Y:S02]  /*c3f0*/  SHFL.IDX P2, R156, R153, R87, R86 ;  /* 0x00000057999c7389 */ /* 0x0000640000040056 */
[----:B01----:R-:W-:Y:S05]  /*c400*/  ENDCOLLECTIVE ;  /* 0x000000000000791b */ /* 0x003fea0003800000 */
.L_x_952:
[----:B------:R-:W-:Y:S01]  /*c410*/  MOV R79, R156 ;  /* 0x0000009c004f7202 */ /* 0x000fe20000000f00 */
[----:B------:R-:W-:Y:S06]  /*c420*/  BRA `(.L_x_953) ;  /* 0xffffffb400907947 */ /* 0x000fec000383ffff */
.L_x_954:
        /* <DEDUP_REMOVED lines=13> */
.L_x_10417:


//--------------------- .text._Z25selective_scan_bwd_kernelI32Selective_Scan_bwd_kernel_traitsILi128ELi16ELb0ELb1ELb0ELb1ELb0EN3c108BFloat16EfEEv12SSMParamsBwd --------------------------
	.section	.text._Z25selective_scan_bwd_kernelI32Selective_Scan_bwd_kernel_traitsILi128ELi16ELb0ELb1ELb0ELb1ELb0EN3c108BFloat16EfEEv12SSMParamsBwd,"ax",@progbits
	.align	128
        .global         _Z25selective_scan_bwd_kernelI32Selective_Scan_bwd_kernel_traitsILi128ELi16ELb0ELb1ELb0ELb1ELb0EN3c108BFloat16EfEEv12SSMParamsBwd
        .type           _Z25selective_scan_bwd_kernelI32Selective_Scan_bwd_kernel_traitsILi128ELi16ELb0ELb1ELb0ELb1ELb0EN3c108BFloat16EfEEv12SSMParamsBwd,@function
        .size           _Z25selective_scan_bwd_kernelI32Selective_Scan_bwd_kernel_traitsILi128ELi16ELb0ELb1ELb0ELb1ELb0EN3c108BFloat16EfEEv12SSMParamsBwd,(.L_x_10418 - _Z25selective_scan_bwd_kernelI32Selective_Scan_bwd_kernel_traitsILi128ELi16ELb0ELb1ELb0ELb1ELb0EN3c108BFloat16EfEEv12SSMParamsBwd)
        .other          _Z25selective_scan_bwd_kernelI32Selective_Scan_bwd_kernel_traitsILi128ELi16ELb0ELb1ELb0ELb1ELb0EN3c108BFloat16EfEEv12SSMParamsBwd,@"STO_CUDA_ENTRY STV_DEFAULT"
_Z25selective_scan_bwd_kernelI32Selective_Scan_bwd_kernel_traitsILi128ELi16ELb0ELb1ELb0ELb1ELb0EN3c108BFloat16EfEEv12SSMParamsBwd:
.text._Z25selective_scan_bwd_kernelI32Selective_Scan_bwd_kernel_traitsILi128ELi16ELb0ELb1ELb0ELb1ELb0EN3c108BFloat16EfEEv12SSMParamsBwd:
        /* <DEDUP_REMOVED lines=51> */
[----:B-----5:R-:W3:Y:S01]  /*0330*/  MUFU.RCP R0, R0 ;  /* 0x0000000000007308 */ /* 0x020ee20000001000 */
[----:B------:R-:W-:-:S02]  /*0340*/  UIADD3.X UR9, UPT, UPT, UR11, UR9, URZ, UP2, !UPT ;  /* 0x000000090b097290 */ /* 0x000fc400097fe4ff */
[----:B------:R-:W-:Y:S01]  /*0350*/  ULEA UR14, UP3, UR20, UR14, 0x1 ;  /* 0x0000000e140e7291 */ /* 0x000fe2000f8608ff */
[----:B------:R-:W4:Y:S03]  /*0360*/  LDCU.64 UR6, c[0x0][0x3b0] ;  /* 0x00007600ff0677ac */ /* 0x000f260008000a00 */
[----:B------:R-:W-:Y:S01]  /*0370*/  ULEA.HI.X UR15, UR20, UR15, UR9, 0x1, UP3 ;  /* 0x0000000f140f7291 */ /* 0x000fe200098f0c09 */
        /* <DEDUP_REMOVED lines=9> */
[----:B------:R-:W-:Y:S02]  /*0410*/  UIADD3.X UR21, UPT, UPT, UR11, UR23, URZ, UP0, !UPT ;  /* 0x000000170b157290 */ /* 0x000fe400087fe4ff */
[----:B------:R-:W-:Y:S02]  /*0420*/  UIMAD.WIDE.U32 UR4, UR5, UR24, URZ ;  /* 0x00000018050472a5 */ /* 0x000fe4000f8e00ff */
[----:B------:R-:W-:Y:S02]  /*0430*/  ULEA.HI.X UR13, UR17, UR13, UR21, 0x1, UP1 ;  /* 0x0000000d110d7291 */ /* 0x000fe400088f0c15 */
[----:B----4-:R-:W-:Y:S02]  /*0440*/  UIMAD.WIDE.U32 UR20, UR10, UR6, URZ ;  /* 0x000000060a1472a5 */ /* 0x010fe4000f8e00ff */
[----:B--2---:R-:W-:Y:S01]  /*0450*/  UISETP.NE.U32.AND UP0, UPT, UR28, URZ, UPT ;  /* 0x000000ff1c00728c */ /* 0x004fe2000bf05070 */
[----:B------:R-:W-:Y:S01]  /*0460*/  UMOV UR9, UR5 ;  /* 0x0000000500097c82 */ /* 0x000fe20008000000 */
[----:B-1----:R-:W-:-:S02]  /*0470*/  UIMAD.WIDE.U32 UR4, UR10, UR18, URZ ;  /* 0x000000120a0472a5 */ /* 0x002fc4000f8e00ff */
[----:B------:R-:W-:Y:S02]  /*0480*/  UIADD3 UR17, UPT, UPT, -UR9, URZ, URZ ;  /* 0x000000ff09117290 */ /* 0x000fe4000fffe1ff */
[----:B------:R-:W-:Y:S02]  /*0490*/  UIMAD UR5, UR10, UR19, UR5 ;  /* 0x000000130a0572a4 */ /* 0x000fe4000f8e0205 */
[----:B------:R-:W-:Y:S02]  /*04a0*/  UIMAD UR17, UR32, UR17, UR24 ;  /* 0x00000011201172a4 */ /* 0x000fe4000f8e0218 */
[----:B------:R-:W-:Y:S02]  /*04b0*/  UIMAD.WIDE.U32 UR18, UR8, UR30, UR4 ;  /* 0x0000001e081272a5 */ /* 0x000fe4000f8e0004 */
[----:B------:R-:W-:Y:S02]  /*04c0*/  UISETP.GT.U32.AND UP2, UPT, UR32, UR17, UPT ;  /* 0x000000112000728c */ /* 0x000fe4000bf44070 */
[----:B------:R-:W-:-:S02]  /*04d0*/  UIMAD UR21, UR10, UR7, UR21 ;  /* 0x000000070a1572a4 */ /* 0x000fc4000f8e0215 */
[----:B------:R-:W-:Y:S02]  /*04e0*/  ULOP3.LUT UR6, UR8, UR25, URZ, 0x3c, !UPT ;  /* 0x0000001908067292 */ /* 0x000fe4000f8e3cff */
[----:B------:R-:W-:Y:S02]  /*04f0*/  UIMAD UR7, UR8, UR31, UR19 ;  /* 0x0000001f080772a4 */ /* 0x000fe4000f8e0213 */
[----:B------:R-:W-:Y:S01]  /*0500*/  UISETP.NE.AND.EX UP0, UPT, UR29, URZ, UPT, UP0 ;  /* 0x000000ff1d00728c */ /* 0x000fe2000bf05300 */
[----:B------:R-:W1:Y:S02]  /*0510*/  LDCU.64 UR30, c[0x0][0x528] ;  /* 0x0000a500ff1e77ac */ /* 0x000e640008000a00 */
[----:B------:R-:W-:Y:S02]  /*0520*/  @!UP2 UIADD3 UR17, UPT, UPT, UR17, -UR32, URZ ;  /* 0x800000201111a290 */ /* 0x000fe4000fffe0ff */
[----:B------:R-:W-:Y:S02]  /*0530*/  @!UP2 UIADD3 UR9, UPT, UPT, UR9, 0x1, URZ ;  /* 0x000000010909a890 */ /* 0x000fe4000fffe0ff */
[----:B------:R-:W-:-:S02]  /*0540*/  UISETP.GE.U32.AND UP1, UPT, UR17, UR32, UPT ;  /* 0x000000201100728c */ /* 0x000fc4000bf26070 */
[----:B------:R-:W-:Y:S01]  /*0550*/  UISETP.GE.AND UP2, UPT, UR6, URZ, UPT ;  /* 0x000000ff0600728c */ /* 0x000fe2000bf46270 */
[----:B------:R-:W2:Y:S01]  /*0560*/  LDCU.64 UR28, c[0x0][0x3c8] ;  /* 0x00007900ff1c77ac */ /* 0x000ea20008000a00 */
[----:B------:R-:W3:Y:S07]  /*0570*/  @UP0 LDCU UR23, c[0x0][0x384] ;  /* 0x00007080ff1707ac */ /* 0x000eee0008000800 */
[----:B------:R-:W-:Y:S02]  /*0580*/  @UP1 UIADD3 UR9, UPT, UPT, UR9, 0x1, URZ ;  /* 0x0000000109091890 */ /* 0x000fe4000fffe0ff */
[----:B------:R-:W-:-:S02]  /*0590*/  UISETP.NE.AND UP1, UPT, UR25, URZ, UPT ;  /* 0x000000ff1900728c */ /* 0x000fc4000bf25270 */
[----:B------:R-:W-:Y:S02]  /*05a0*/  @!UP2 UIADD3 UR9, UPT, UPT, -UR9, URZ, URZ ;  /* 0x000000ff0909a290 */ /* 0x000fe4000fffe1ff */
[----:B------:R-:W-:Y:S01]  /*05b0*/  UIADD3 UR18, UP2, UPT, UR16, UR18, URZ ;  /* 0x0000001210127290 */ /* 0x000fe2000ff5e0ff */
[----:B------:R-:W4:Y:S03]  /*05c0*/  LDCU.64 UR4, c[0x0][0x448] ;  /* 0x00008900ff0477ac */ /* 0x000f260008000a00 */
[----:B------:R-:W-:-:S03]  /*05d0*/  UIADD3.X UR7, UPT, UPT, UR11, UR7, URZ, UP2, !UPT ;  /* 0x000000070b077290 */ /* 0x000fc600097fe4ff */
[----:B------:R-:W-:Y:S02]  /*05e0*/  @!UP1 ULOP3.LUT UR9, URZ, UR25, URZ, 0x33, !UPT ;  /* 0x00000019ff099292 */ /* 0x000fe4000f8e33ff */
        /* <DEDUP_REMOVED lines=33> */
[C---:B0-----:R-:W-:Y:S01]  /*0800*/  IMAD.SHL.U32 R83, R4.reuse, 0x10, RZ ;  /* 0x0000001004537824 */ /* 0x041fe200078e00ff */
[----:B------:R-:W-:-:S04]  /*0810*/  LOP3.LUT R40, R4, 0x1f, RZ, 0xc0, !PT ;  /* 0x0000001f04287812 */ /* 0x000fc800078ec0ff */
[----:B-12---:R-:W-:-:S07]  /*0820*/  LOP3.LUT R83, R40, 0x3e00, R83, 0xf8, !PT ;  /* 0x00003e0028537812 */ /* 0x006fce00078ef853 */
.L_x_1034:
        /* <DEDUP_REMOVED lines=17> */
[----:B------:R-:W-:Y:S01]  /*0940*/  BAR.SYNC.DEFER_BLOCKING 0x0 ;  /* 0x0000000000007b1d */ /* 0x000fe20000010000 */
[----:B------:R-:W-:Y:S01]  /*0950*/  IMAD.SHL.U32 R83, R4, 0x10, RZ ;  /* 0x0000001004537824 */ /* 0x000fe200078e00ff */
[----:B------:R-:W-:Y:S02]  /*0960*/  PRMT R18, RZ, 0x7610, R18 ;  /* 0x00007610ff127816 */ /* 0x000fe40000000012 */
        /* <DEDUP_REMOVED lines=8> */
[----:B------:R-:W-:Y:S02]  /*09f0*/  PRMT R22, RZ, 0x7610, R22 ;  /* 0x00007610ff167816 */ /* 0x000fe40000000016 */
[----:B------:R-:W-:Y:S01]  /*0a00*/  PRMT R23, RZ, 0x7610, R23 ;  /* 0x00007610ff177816 */ /* 0x000fe20000000017 */
[----:B------:R-:W2:Y:S01]  /*0a10*/  @!P0 LDG.E.U16 R8, desc[UR26][R6.64] ;  /* 0x0000001a06088981 */ /* 0x000ea2000c1e1500 */
[----:B------:R-:W-:-:S02]  /*0a20*/  ISETP.GE.AND P0, PT, R63, UR8, PT ;  /* 0x000000083f007c0c */ /* 0x000fc4000bf06270 */
[C---:B------:R-:W-:Y:S02]  /*0a30*/  IADD3 R4, P1, PT, R2.reuse, UR13, RZ ;  /* 0x0000000d02047c10 */ /* 0x040fe4000ff3e0ff */
[----:B------:R-:W-:Y:S02]  /*0a40*/  P2R R38, PR, RZ, 0x1 ;  /* 0x00000001ff267803 */ /* 0x000fe40000000000 */
[----:B------:R-:W-:Y:S02]  /*0a50*/  IADD3 R2, P0, PT, R2, UR17, RZ ;  /* 0x0000001102027c10 */ /* 0x000fe4000ff1e0ff */
[C---:B------:R-:W-:Y:S02]  /*0a60*/  LOP3.LUT R57, R64.reuse, 0xe0, RZ, 0xfc, !PT ;  /* 0x000000e040397812 */ /* 0x040fe400078efcff */
[----:B------:R-:W-:Y:S01]  /*0a70*/  LOP3.LUT R56, R64, 0x100, RZ, 0xfc, !PT ;  /* 0x0000010040387812 */ /* 0x000fe200078efcff */
[----:B------:R-:W-:Y:S01]  /*0a80*/  IMAD.X R3, RZ, RZ, UR18, P0 ;  /* 0x00000012ff037e24 */ /* 0x000fe200080e06ff */
[----:B------:R-:W-:-:S02]  /*0a90*/  ISETP.GE.AND P0, PT, R57, UR8, PT ;  /* 0x0000000839007c0c */ /* 0x000fc4000bf06270 */
[C---:B------:R-:W-:Y:S02]  /*0aa0*/  LOP3.LUT R62, R64.reuse, 0x40, RZ, 0xfc, !PT ;  /* 0x00000040403e7812 */ /* 0x040fe400078efcff */
[C---:B------:R-:W-:Y:S02]  /*0ab0*/  LOP3.LUT R61, R64.reuse, 0x60, RZ, 0xfc, !PT ;  /* 0x00000060403d7812 */ /* 0x040fe400078efcff */
[C---:B------:R-:W-:Y:S02]  /*0ac0*/  LOP3.LUT R58, R64.reuse, 0xc0, RZ, 0xfc, !PT ;  /* 0x000000c0403a7812 */ /* 0x040fe400078efcff */
[C---:B------:R-:W-:Y:S02]  /*0ad0*/  LOP3.LUT R60, R64.reuse, 0x80, RZ, 0xfc, !PT ;  /* 0x00000080403c7812 */ /* 0x040fe400078efcff */
[----:B------:R-:W-:Y:S02]  /*0ae0*/  LOP3.LUT R59, R64, 0xa0, RZ, 0xfc, !PT ;  /* 0x000000a0403b7812 */ /* 0x000fe400078efcff */
[----:B------:R-:W-:Y:S01]  /*0af0*/  IADD3.X R5, PT, PT, RZ, UR16, RZ, P1, !PT ;  /* 0x00000010ff057c10 */ /* 0x000fe20008ffe4ff */
[----:B------:R-:W3:Y:S01]  /*0b00*/  @!P0 LDG.E.U16 R15, desc[UR26][R6.64+0x1c0] ;  /* 0x0001c01a060f8981 */ /* 0x000ee2000c1e1500 */
[----:B------:R-:W-:-:S02]  /*0b10*/  P2R R46, PR, RZ, 0x1 ;  /* 0x00000001ff2e7803 */ /* 0x000fc40000000000 */
[----:B------:R-:W-:Y:S02]  /*0b20*/  ISETP.GE.AND P1, PT, R63, UR8, PT ;  /* 0x000000083f007c0c */ /* 0x000fe4000bf26270 */
[----:B------:R-:W-:Y:S02]  /*0b30*/  ISETP.GE.AND P0, PT, R56, UR8, PT ;  /* 0x0000000838007c0c */ /* 0x000fe4000bf06270 */
[----:B------:R-:W-:Y:S02]  /*0b40*/  ISETP.GE.AND P6, PT, R62, UR8, PT ;  /* 0x000000083e007c0c */ /* 0x000fe4000bfc6270 */
[----:B------:R-:W-:Y:S02]  /*0b50*/  ISETP.GE.AND P5, PT, R61, UR8, PT ;  /* 0x000000083d007c0c */ /* 0x000fe4000bfa6270 */
[----:B------:R-:W-:Y:S02]  /*0b60*/  ISETP.GE.AND P2, PT, R58, UR8, PT ;  /* 0x000000083a007c0c */ /* 0x000fe4000bf46270 */
[----:B------:R-:W-:-:S02]  /*0b70*/  ISETP.GE.AND P4, PT, R60, UR8, PT ;  /* 0x000000083c007c0c */ /* 0x000fc4000bf86270 */
[----:B------:R-:W-:Y:S01]  /*0b80*/  ISETP.GE.AND P3, PT, R59, UR8, PT ;  /* 0x000000083b007c0c */ /* 0x000fe2000bf66270 */
[----:B------:R-:W4:Y:S01]  /*0b90*/  @!P1 LDG.E.U16 R9, desc[UR26][R6.64+0x40] ;  /* 0x0000401a06099981 */ /* 0x000f22000c1e1500 */
[C---:B------:R-:W-:Y:S02]  /*0ba0*/  LOP3.LUT R55, R64.reuse, 0x120, RZ, 0xfc, !PT ;  /* 0x0000012040377812 */ /* 0x040fe400078efcff */
[C---:B------:R-:W-:Y:S01]  /*0bb0*/  LOP3.LUT R54, R64.reuse, 0x140, RZ, 0xfc, !PT ;  /* 0x0000014040367812 */ /* 0x040fe200078efcff */
[----:B------:R-:W5:Y:S01]  /*0bc0*/  @!P0 LDG.E.U16 R16, desc[UR26][R6.64+0x200] ;  /* 0x0002001a06108981 */ /* 0x000f62000c1e1500 */
[C---:B------:R-:W-:Y:S02]  /*0bd0*/  LOP3.LUT R53, R64.reuse, 0x160, RZ, 0xfc, !PT ;  /* 0x0000016040357812 */ /* 0x040fe400078efcff */
[----:B------:R-:W-:Y:S01]  /*0be0*/  LOP3.LUT R52, R64, 0x180, RZ, 0xfc, !PT ;  /* 0x0000018040347812 */ /* 0x000fe200078efcff */
[----:B------:R-:W3:Y:S01]  /*0bf0*/  @!P6 LDG.E.U16 R10, desc[UR26][R6.64+0x80] ;  /* 0x0000801a060ae981 */ /* 0x000ee2000c1e1500 */
[----:B------:R-:W-:-:S02]  /*0c00*/  P2R R45, PR, RZ, 0x1 ;  /* 0x00000001ff2d7803 */ /* 0x000fc40000000000 */
[C---:B------:R-:W-:Y:S01]  /*0c10*/  LOP3.LUT R51, R64.reuse, 0x1a0, RZ, 0xfc, !PT ;  /* 0x000001a040337812 */ /* 0x040fe200078efcff */
        /* <DEDUP_REMOVED lines=13> */
[----:B------:R-:W-:Y:S02]  /*0cf0*/  ISETP.GE.AND P3, PT, R52, UR8, PT ;  /* 0x0000000834007c0c */ /* 0x000fe4000bf66270 */
[----:B------:R-:W-:Y:S01]  /*0d00*/  P2R R42, PR, RZ, 0x20 ;  /* 0x00000020ff2a7803 */ /* 0x000fe20000000000 */
[----:B------:R-:W5:Y:S01]  /*0d10*/  @!P1 LDG.E.U16 R18, desc[UR26][R6.64+0x280] ;  /* 0x0002801a06129981 */ /* 0x000f62000c1e1500 */
[----:B------:R-:W-:-:S02]  /*0d20*/  ISETP.GE.AND P4, PT, R51, UR8, PT ;  /* 0x0000000833007c0c */ /* 0x000fc4000bf86270 */
        /* <DEDUP_REMOVED lines=13> */
[CC--:B------:R-:W-:Y:S02]  /*0e00*/  LEA.HI.SX32 R25, R24.reuse, R24.reuse, 0x1b ;  /* 0x0000001818197211 */ /* 0x0c0fe400078fdaff */
[C---:B------:R-:W-:Y:S01]  /*0e10*/  IADD3 R7, PT, PT, R24.reuse, 0x60, RZ ;  /* 0x0000006018077810 */ /* 0x040fe20007ffe0ff */
[C---:B------:R-:W-:Y:S01]  /*0e20*/  VIADD R27, R24.reuse, 0x40 ;  /* 0x00000040181b7836 */ /* 0x040fe20000000000 */
[----:B------:R-:W-:Y:S02]  /*0e30*/  LEA R111, R25, UR24, 0x1 ;  /* 0x00000018196f7c11 */ /* 0x000fe4000f8e08ff */
        /* <DEDUP_REMOVED lines=10> */
[----:B------:R-:W-:Y:S02]  /*0ee0*/  LEA R110, R25, UR24, 0x1 ;  /* 0x00000018196e7c11 */ /* 0x000fe4000f8e08ff */
[----:B------:R-:W-:Y:S02]  /*0ef0*/  LEA R109, R27, UR24, 0x1 ;  /* 0x000000181b6d7c11 */ /* 0x000fe4000f8e08ff */
[----:B------:R-:W-:Y:S01]  /*0f00*/  LEA.HI.SX32 R7, R7, R24, 0x1b ;  /* 0x0000001807077211 */ /* 0x000fe200078fdaff */
[C---:B------:R-:W-:Y:S01]  /*0f10*/  VIADD R27, R24.reuse, 0x100 ;  /* 0x00000100181b7836 */ /* 0x040fe20000000000 */
[----:B------:R-:W-:Y:S02]  /*0f20*/  LEA R107, R29, UR24, 0x1 ;  /* 0x000000181d6b7c11 */ /* 0x000fe4000f8e08ff */
[----:B------:R-:W-:Y:S02]  /*0f30*/  IADD3 R25, PT, PT, R24, 0xe0, RZ ;  /* 0x000000e018197810 */ /* 0x000fe40007ffe0ff */
[----:B------:R-:W-:-:S02]  /*0f40*/  LEA R106, R31, UR24, 0x1 ;  /* 0x000000181f6a7c11 */ /* 0x000fc4000f8e08ff */
[C---:B------:R-:W-:Y:S02]  /*0f50*/  IADD3 R29, PT, PT, R24.reuse, 0x120, RZ ;  /* 0x00000120181d7810 */ /* 0x040fe40007ffe0ff */
[----:B------:R-:W-:Y:S01]  /*0f60*/  LEA R105, R7, UR24, 0x1 ;  /* 0x0000001807697c11 */ /* 0x000fe2000f8e08ff */
[C---:B------:R-:W-:Y:S01]  /*0f70*/  VIADD R7, R24.reuse, 0x160 ;  /* 0x0000016018077836 */ /* 0x040fe20000000000 */
[----:B------:R-:W-:Y:S02]  /*0f80*/  IADD3 R31, PT, PT, R24, 0x140, RZ ;  /* 0x00000140181f7810 */ /* 0x000fe40007ffe0ff */
[-C--:B------:R-:W-:Y:S02]  /*0f90*/  LEA.HI.SX32 R25, R25, R24.reuse, 0x1b ;  /* 0x0000001819197211 */ /* 0x080fe400078fdaff */
[-C--:B------:R-:W-:Y:S02]  /*0fa0*/  LEA.HI.SX32 R27, R27, R24.reuse, 0x1b ;  /* 0x000000181b1b7211 */ /* 0x080fe400078fdaff */
[----:B------:R-:W-:-:S02]  /*0fb0*/  LEA.HI.SX32 R29, R29, R24, 0x1b ;  /* 0x000000181d1d7211 */ /* 0x000fc400078fdaff */
[----:B------:R-:W-:Y:S02]  /*0fc0*/  P2R R26, PR, RZ, 0x1 ;  /* 0x00000001ff1a7803 */ /* 0x000fe40000000000 */
[-C--:B------:R-:W-:Y:S02]  /*0fd0*/  LEA.HI.SX32 R31, R31, R24.reuse, 0x1b ;  /* 0x000000181f1f7211 */ /* 0x080fe400078fdaff */
[----:B------:R-:W-:Y:S02]  /*0fe0*/  LEA R104, R25, UR24, 0x1 ;  /* 0x0000001819687c11 */ /* 0x000fe4000f8e08ff */
[----:B------:R-:W-:Y:S02]  /*0ff0*/  ISETP.NE.AND P0, PT, R45, RZ, PT ;  /* 0x000000ff2d00720c */ /* 0x000fe40003f05270 */
[----:B------:R-:W-:Y:S02]  /*1000*/  IADD3 R25, PT, PT, R24, 0x1e0, RZ ;  /* 0x000001e018197810 */ /* 0x000fe40007ffe0ff */
[----:B------:R-:W-:-:S02]  /*1010*/  LEA.HI.SX32 R7, R7, R24, 0x1b ;  /* 0x0000001807077211 */ /* 0x000fc400078fdaff */
[----:B------:R-:W-:Y:S02]  /*1020*/  LEA R103, R27, UR24, 0x1 ;  /* 0x000000181b677c11 */ /* 0x000fe4000f8e08ff */
[----:B------:R-:W-:Y:S02]  /*1030*/  LEA R102, R29, UR24, 0x1 ;  /* 0x000000181d667c11 */ /* 0x000fe4000f8e08ff */
[----:B------:R-:W-:Y:S02]  /*1040*/  LEA R101, R31, UR24, 0x1 ;  /* 0x000000181f657c11 */ /* 0x000fe4000f8e08ff */
[----:B------:R-:W-:Y:S02]  /*1050*/  P2R R28, PR, RZ, 0x1 ;  /* 0x00000001ff1c7803 */ /* 0x000fe40000000000 */
[----:B------:R-:W-:Y:S02]  /*1060*/  LEA.HI.SX32 R25, R25, R24, 0x1b ;  /* 0x0000001819197211 */ /* 0x000fe400078fdaff */
[----:B------:R-:W-:-:S02]  /*1070*/  LEA R100, R7, UR24, 0x1 ;  /* 0x0000001807647c11 */ /* 0x000fc4000f8e08ff */
[----:B------:R-:W-:Y:S02]  /*1080*/  ISETP.NE.AND P0, PT, R46, RZ, PT ;  /* 0x000000ff2e00720c */ /* 0x000fe40003f05270 */
        /* <DEDUP_REMOVED lines=18> */
[----:B0-----:R-:W-:-:S03]  /*11b0*/  IADD3 R9, PT, PT, R24, 0x180, RZ ;  /* 0x0000018018097810 */ /* 0x001fc60007ffe0ff */
[----:B-----5:R0:W-:Y:S01]  /*11c0*/  STS.U16 [R108+0xc0], R11 ;  /* 0x0000c00b6c007388 */ /* 0x0201e20000000400 */
[----:B------:R-:W-:-:S03]  /*11d0*/  LEA.HI.SX32 R9, R9, R24, 0x1b ;  /* 0x0000001809097211 */ /* 0x000fc600078fdaff */
[----:B------:R-:W-:Y:S01]  /*11e0*/  STS.U16 [R107+0x100], R12 ;  /* 0x0001000c6b007388 */ /* 0x000fe20000000400 */
[----:B0-----:R-:W-:-:S03]  /*11f0*/  IADD3 R11, PT, PT, R24, 0x1a0, RZ ;  /* 0x000001a0180b7810 */ /* 0x001fc60007ffe0ff */
[----:B------:R0:W-:Y:S01]  /*1200*/  STS.U16 [R106+0x140], R13 ;  /* 0x0001400d6a007388 */ /* 0x0001e20000000400 */
[----:B------:R-:W-:-:S03]  /*1210*/  LEA.HI.SX32 R11, R11, R24, 0x1b ;  /* 0x000000180b0b7211 */ /* 0x000fc600078fdaff */
[----:B------:R-:W-:Y:S01]  /*1220*/  STS.U16 [R105+0x180], R14 ;  /* 0x0001800e69007388 */ /* 0x000fe20000000400 */
[----:B0-----:R-:W-:-:S03]  /*1230*/  VIADD R13, R24, 0x1c0 ;  /* 0x000001c0180d7836 */ /* 0x001fc60000000000 */
[----:B------:R0:W-:Y:S01]  /*1240*/  STS.U16 [R104+0x1c0], R15 ;  /* 0x0001c00f68007388 */ /* 0x0001e20000000400 */
[----:B------:R-:W-:Y:S02]  /*1250*/  LEA R99, R9, UR24, 0x1 ;  /* 0x0000001809637c11 */ /* 0x000fe4000f8e08ff */
[----:B------:R-:W-:Y:S01]  /*1260*/  LEA.HI.SX32 R13, R13, R24, 0x1b ;  /* 0x000000180d0d7211 */ /* 0x000fe200078fdaff */
        /* <DEDUP_REMOVED lines=42> */
[----:B------:R-:W-:Y:S02]  /*1510*/  LEA R94, R7, UR24, 0x1 ;  /* 0x00000018075e7c11 */ /* 0x000fe4000f8e08ff */
[----:B------:R-:W-:Y:S02]  /*1520*/  LEA R95, R24, UR24, 0x1 ;  /* 0x00000018185f7c11 */ /* 0x000fe4000f8e08ff */
[----:B------:R-:W-:Y:S01]  /*1530*/  LEA R93, R9, UR24, 0x1 ;  /* 0x00000018095d7c11 */ /* 0x000fe2000f8e08ff */
[----:B------:R-:W-:Y:S01]  /*1540*/  NOP ;  /* 0x0000000000007918 */ /* 0x000fe20000000000 */
[----:B------:R-:W-:-:S03]  /*1550*/  LEA R92, R11, UR24, 0x1 ;  /* 0x000000180b5c7c11 */ /* 0x000fc6000f8e08ff */
[----:B------:R-:W-:Y:S01]  /*1560*/  LDS.U16 R24, [R93+0x4] ;  /* 0x000004005d187984 */ /* 0x000fe20000000400 */
        /* <DEDUP_REMOVED lines=12> */
[----:B------:R-:W-:Y:S01]  /*1630*/  LDS.U16 R27, [R95] ;  /* 0x000000005f1b7984 */ /* 0x000fe20000000400 */
        /* <DEDUP_REMOVED lines=97> */
[----:B------:R-:W4:Y:S04]  /*1c50*/  LDS.U16 R31, [R92+0x6] ;  /* 0x000006005c1f7984 */ /* 0x000f280000000400 */
[----:B------:R-:W5:Y:S04]  /*1c60*/  LDS.U16 R32, [R91+0x8] ;  /* 0x000008005b207984 */ /* 0x000f680000000400 */
[----:B------:R-:W5:Y:S04]  /*1c70*/  LDS.U16 R33, [R90+0xa] ;  /* 0x00000a005a217984 */ /* 0x000f680000000400 */
[----:B------:R-:W5:Y:S04]  /*1c80*/  LDS.U16 R34, [R89+0xc] ;  /* 0x00000c0059227984 */ /* 0x000f680000000400 */
[----:B------:R-:W0:Y:S04]  /*1c90*/  LDS.U16 R26, [R88+0xe] ;  /* 0x00000e00581a7984 */ /* 0x000e280000000400 */
[----:B------:R-:W0:Y:S04]  /*1ca0*/  LDS.U16 R21, [R87+0x10] ;  /* 0x0000100057157984 */ /* 0x000e280000000400 */
[----:B------:R-:W0:Y:S04]  /*1cb0*/  LDS.U16 R16, [R86+0x12] ;  /* 0x0000120056107984 */ /* 0x000e280000000400 */
[----:B------:R-:W0:Y:S04]  /*1cc0*/  LDS.U16 R12, [R85+0x14] ;  /* 0x00001400550c7984 */ /* 0x000e280000000400 */
[----:B------:R-:W0:Y:S04]  /*1cd0*/  LDS.U16 R8, [R84+0x16] ;  /* 0x0000160054087984 */ /* 0x000e280000000400 */
[----:B------:R-:W0:Y:S04]  /*1ce0*/  LDS.U16 R7, [R82+0x18] ;  /* 0x0000180052077984 */ /* 0x000e280000000400 */
[----:B------:R-:W0:Y:S04]  /*1cf0*/  LDS.U16 R6, [R81+0x1a] ;  /* 0x00001a0051067984 */ /* 0x000e280000000400 */
[----:B------:R-:W0:Y:S04]  /*1d00*/  LDS.U16 R5, [R80+0x1c] ;  /* 0x00001c0050057984 */ /* 0x000e280000000400 */
[----:B------:R-:W0:Y:S01]  /*1d10*/  LDS.U16 R4, [R79+0x1e] ;  /* 0x00001e004f047984 */ /* 0x000e220000000400 */
        /* <DEDUP_REMOVED lines=27> */
[----:B0-----:R-:W-:Y:S01]  /*1ed0*/  PRMT R66, RZ, 0x7610, R66 ;  /* 0x00007610ff427816 */ /* 0x001fe20000000042 */
[----:B------:R-:W5:Y:S04]  /*1ee0*/  @!P1 LDG.E.U16 R47, desc[UR26][R2.64+0x280] ;  /* 0x0002801a022f9981 */ /* 0x000f68000c1e1500 */
[----:B------:R-:W5:Y:S01]  /*1ef0*/  @!P0 LDG.E.U16 R45, desc[UR26][R2.64+0x200] ;  /* 0x0002001a022d8981 */ /* 0x000f62000c1e1500 */
[----:B------:R-:W-:-:S02]  /*1f00*/  ISETP.NE.AND P0, PT, R78, RZ, PT ;  /* 0x000000ff4e00720c */ /* 0x000fc40003f05270 */
[----:B-1----:R-:W-:Y:S01]  /*1f10*/  PRMT R67, RZ, 0x7610, R67 ;  /* 0x00007610ff437816 */ /* 0x002fe20000000043 */
[----:B------:R-:W5:Y:S01]  /*1f20*/  @!P2 LDG.E.U16 R48, desc[UR26][R2.64+0x2c0] ;  /* 0x0002c01a0230a981 */ /* 0x000f62000c1e1500 */
[----:B--2---:R-:W-:-:S03]  /*1f30*/  PRMT R68, RZ, 0x7610, R68 ;  /* 0x00007610ff447816 */ /* 0x004fc60000000044 */
[----:B------:R-:W2:Y:S04]  /*1f40*/  @!P3 LDG.E.U16 R65, desc[UR26][R2.64+0x300] ;  /* 0x0003001a0241b981 */ /* 0x000ea8000c1e1500 */
[----:B------:R-:W2:Y:S04]  /*1f50*/  @!P4 LDG.E.U16 R66, desc[UR26][R2.64+0x340] ;  /* 0x0003401a0242c981 */ /* 0x000ea8000c1e1500 */
[----:B------:R-:W2:Y:S04]  /*1f60*/  @!P0 LDG.E.U16 R46, desc[UR26][R2.64+0x240] ;  /* 0x0002401a022e8981 */ /* 0x000ea8000c1e1500 */
[----:B------:R-:W2:Y:S04]  /*1f70*/  @!P5 LDG.E.U16 R67, desc[UR26][R2.64+0x380] ;  /* 0x0003801a0243d981 */ /* 0x000ea8000c1e1500 */
[----:B------:R0:W2:Y:S04]  /*1f80*/  @!P6 LDG.E.U16 R68, desc[UR26][R2.64+0x3c0] ;  /* 0x0003c01a0244e981 */ /* 0x0000a8000c1e1500 */
        /* <DEDUP_REMOVED lines=24> */
[----:B0-----:R-:W-:-:S03]  /*2110*/  PRMT R2, RZ, 0x7610, R2 ;  /* 0x00007610ff027816 */ /* 0x001fc60000000002 */
        /* <DEDUP_REMOVED lines=8> */
[----:B------:R-:W-:Y:S01]  /*21a0*/  STL.S16 [R1+0x100], R2 ;  /* 0x0001000201007387 */ /* 0x000fe20000100600 */
[----:B---3--:R-:W-:-:S03]  /*21b0*/  IMAD.U32 R28, R28, 0x10000, RZ ;  /* 0x000100001c1c7824 */ /* 0x008fc600078e00ff */
        /* <DEDUP_REMOVED lines=8> */
[----:B------:R0:W-:Y:S04]  /*2240*/  STS.U16 [R103+0x200], R45 ;  /* 0x0002002d67007388 */ /* 0x0001e80000000400 */
[----:B--2---:R-:W-:Y:S04]  /*2250*/  STS.U16 [R102+0x240], R46 ;  /* 0x0002402e66007388 */ /* 0x004fe80000000400 */
[----:B------:R-:W-:Y:S04]  /*2260*/  STS.U16 [R101+0x280], R47 ;  /* 0x0002802f65007388 */ /* 0x000fe80000000400 */
        /* <DEDUP_REMOVED lines=12> */
[----:B------:R2:W1:Y:S04]  /*2330*/  LDS.U16 R70, [R89+0xc] ;  /* 0x00000c0059467984 */ /* 0x0004680000000400 */
[----:B------:R2:W1:Y:S04]  /*2340*/  LDS.U16 R3, [R88+0xe] ;  /* 0x00000e0058037984 */ /* 0x0004680000000400 */
[----:B------:R2:W1:Y:S04]  /*2350*/  LDS.U16 R69, [R87+0x10] ;  /* 0x0000100057457984 */ /* 0x0004680000000400 */
[----:B------:R2:W1:Y:S04]  /*2360*/  LDS.U16 R68, [R86+0x12] ;  /* 0x0000120056447984 */ /* 0x0004680000000400 */
[----:B------:R2:W1:Y:S04]  /*2370*/  LDS.U16 R67, [R85+0x14] ;  /* 0x0000140055437984 */ /* 0x0004680000000400 */
[----:B------:R2:W2:Y:S04]  /*2380*/  LDS.U16 R66, [R84+0x16] ;  /* 0x0000160054427984 */ /* 0x0004a80000000400 */
[----:B------:R0:W2:Y:S04]  /*2390*/  LDS.U16 R65, [R82+0x18] ;  /* 0x0000180052417984 */ /* 0x0000a80000000400 */
[----:B------:R0:W2:Y:S04]  /*23a0*/  LDS.U16 R43, [R81+0x1a] ;  /* 0x00001a00512b7984 */ /* 0x0000a80000000400 */
[----:B------:R1:W2:Y:S04]  /*23b0*/  LDS.U16 R42, [R80+0x1c] ;  /* 0x00001c00502a7984 */ /* 0x0002a80000000400 */
[----:B------:R1:W2:Y:S01]  /*23c0*/  LDS.U16 R2, [R79+0x1e] ;  /* 0x00001e004f027984 */ /* 0x0002a20000000400 */
[----:B0-----:R-:W-:-:S05]  /*23d0*/  FADD.FTZ R45, R28, UR6 ;  /* 0x000000061c2d7e21 */ /* 0x001fca0008010000 */
[----:B------:R-:W-:Y:S01]  /*23e0*/  FSETP.GTU.FTZ.AND P0, PT, R45, 20, PT ;  /* 0x41a000002d00780b */ /* 0x000fe20003f1c000 */
[----:B------:R-:W-:Y:S01]  /*23f0*/  IMAD.U32 R31, R31, 0x10000, RZ ;  /* 0x000100001f1f7824 */ /* 0x000fe200078e00ff */
[----:B------:R-:W-:Y:S02]  /*2400*/  SHF.L.U32 R29, R29, 0x10, RZ ;  /* 0x000000101d1d7819 */ /* 0x000fe400000006ff */
[----:B------:R-:W-:Y:S02]  /*2410*/  SHF.L.U32 R30, R30, 0x10, RZ ;  /* 0x000000101e1e7819 */ /* 0x000fe400000006ff */
[----:B------:R-:W-:Y:S02]  /*2420*/  SHF.L.U32 R32, R32, 0x10, RZ ;  /* 0x0000001020207819 */ /* 0x000fe400000006ff */
[----:B------:R-:W-:Y:S01]  /*2430*/  SHF.L.U32 R33, R33, 0x10, RZ ;  /* 0x0000001021217819 */ /* 0x000fe200000006ff */
[----:B------:R-:W-:Y:S01]  /*2440*/  FADD.FTZ R44, R29, UR6 ;  /* 0x000000061d2c7e21 */ /* 0x000fe20008010000 */
[----:B------:R-:W-:Y:S01]  /*2450*/  FADD.FTZ R39, R30, UR6 ;  /* 0x000000061e277e21 */ /* 0x000fe20008010000 */
[----:B------:R-:W-:Y:S01]  /*2460*/  FADD.FTZ R38, R31, UR6 ;  /* 0x000000061f267e21 */ /* 0x000fe20008010000 */
[----:B------:R-:W-:Y:S01]  /*2470*/  FADD.FTZ R37, R32, UR6 ;  /* 0x0000000620257e21 */ /* 0x000fe20008010000 */
[----:B------:R-:W-:Y:S01]  /*2480*/  FADD.FTZ R36, R33, UR6 ;  /* 0x0000000621247e21 */ /* 0x000fe20008010000 */
[----:B------:R-:W-:Y:S01]  /*2490*/  IMAD.U32 R31, R34, 0x10000, RZ ;  /* 0x00010000221f7824 */ /* 0x000fe200078e00ff */
[----:B------:R-:W-:Y:S01]  /*24a0*/  BSSY.RECONVERGENT B0, `(.L_x_956) ;  /* 0x000002d000007945 */ /* 0x000fe20003800200 */
[----:B-1----:R-:W-:Y:S01]  /*24b0*/  HFMA2 R48, -RZ, RZ, 0, 0 ;  /* 0x00000000ff307431 */ /* 0x002fe200000001ff */
[----:B------:R-:W-:-:S02]  /*24c0*/  CS2R R164, SRZ ;  /* 0x0000000000a47805 */ /* 0x000fc4000001ff00 */
[----:B------:R-:W-:Y:S02]  /*24d0*/  CS2R R160, SRZ ;  /* 0x0000000000a07805 */ /* 0x000fe4000001ff00 */
[----:B------:R-:W-:Y:S02]  /*24e0*/  CS2R R158, SRZ ;  /* 0x00000000009e7805 */ /* 0x000fe4000001ff00 */
[----:B------:R-:W-:Y:S02]  /*24f0*/  CS2R R46, SRZ ;  /* 0x00000000002e7805 */ /* 0x000fe4000001ff00 */
[----:B------:R-:W-:Y:S02]  /*2500*/  FSETP.GTU.FTZ.AND P1, PT, R44, 20, PT ;  /* 0x41a000002c00780b */ /* 0x000fe40003f3c000 */
[----:B------:R-:W-:Y:S02]  /*2510*/  CS2R R34, SRZ ;  /* 0x0000000000227805 */ /* 0x000fe4000001ff00 */
[----:B------:R-:W-:-:S02]  /*2520*/  FSETP.GTU.FTZ.AND P2, PT, R39, 20, PT ;  /* 0x41a000002700780b */ /* 0x000fc40003f5c000 */
[----:B------:R-:W-:Y:S02]  /*2530*/  CS2R R32, SRZ ;  /* 0x0000000000207805 */ /* 0x000fe4000001ff00 */
[----:B------:R-:W-:Y:S01]  /*2540*/  FSETP.GTU.FTZ.AND P3, PT, R38, 20, PT ;  /* 0x41a000002600780b */ /* 0x000fe20003f7c000 */
[----:B------:R-:W-:Y:S01]  /*2550*/  FADD.FTZ R31, R31, UR6 ;  /* 0x000000061f1f7e21 */ /* 0x000fe20008010000 */
[----:B------:R-:W-:Y:S02]  /*2560*/  FSETP.GTU.FTZ.AND P4, PT, R37, 20, PT ;  /* 0x41a000002500780b */ /* 0x000fe40003f9c000 */
[----:B------:R-:W-:Y:S01]  /*2570*/  FSETP.GTU.FTZ.AND P5, PT, R36, 20, PT ;  /* 0x41a000002400780b */ /* 0x000fe20003fbc000 */
[----:B--234-:R-:W-:-:S12]  /*2580*/  @P0 BRA `(.L_x_957) ;  /* 0x0000000000780947 */ /* 0x01cfd80003800000 */
        /* <DEDUP_REMOVED lines=30> */
.L_x_957:
[----:B------:R-:W-:Y:S05]  /*2770*/  BSYNC.RECONVERGENT B0 ;  /* 0x0000000000007941 */ /* 0x000fea0003800200 */
.L_x_956:
[----:B------:R-:W-:Y:S01]  /*2780*/  IMAD.U32 R26, R26, 0x10000, RZ ;  /* 0x000100001a1a7824 */ /* 0x000fe200078e00ff */
        /* <DEDUP_REMOVED lines=37> */
.L_x_959:
[----:B------:R-:W-:Y:S05]  /*29e0*/  BSYNC.RECONVERGENT B0 ;  /* 0x0000000000007941 */ /* 0x000fea0003800200 */
.L_x_958:
        /* <DEDUP_REMOVED lines=39> */
.L_x_961:
[----:B------:R-:W-:Y:S05]  /*2c60*/  BSYNC.RECONVERGENT B0 ;  /* 0x0000000000007941 */ /* 0x000fea0003800200 */
.L_x_960:
        /* <DEDUP_REMOVED lines=39> */
.L_x_963:
[----:B------:R-:W-:Y:S05]  /*2ee0*/  BSYNC.RECONVERGENT B0 ;  /* 0x0000000000007941 */ /* 0x000fea0003800200 */
.L_x_962:
        /* <DEDUP_REMOVED lines=39> */
.L_x_965:
[----:B------:R-:W-:Y:S05]  /*3160*/  BSYNC.RECONVERGENT B0 ;  /* 0x0000000000007941 */ /* 0x000fea0003800200 */
.L_x_964:
[----:B------:R-:W-:Y:S01]  /*3170*/  IMAD.U32 R86, R76, 0x10000, RZ ;  /* 0x000100004c567824 */ /* 0x000fe200078e00ff */
[----:B------:R-:W-:Y:S01]  /*3180*/  BSSY.RECONVERGENT B0, `(.L_x_966) ;  /* 0x0000027000007945 */ /* 0x000fe20003800200 */
[----:B------:R-:W-:Y:S01]  /*3190*/  FSETP.GTU.FTZ.AND P4, PT, R12, 20, PT ;  /* 0x41a000000c00780b */ /* 0x000fe20003f9c000 */
[----:B------:R-:W-:Y:S01]  /*31a0*/  IMAD.U32 R10, R10, 0x10000, RZ ;  /* 0x000100000a0a7824 */ /* 0x000fe200078e00ff */
[----:B------:R-:W-:Y:S01]  /*31b0*/  SHF.L.U32 R11, R11, 0x10, RZ ;  /* 0x000000100b0b7819 */ /* 0x000fe200000006ff */
[----:B------:R0:W-:Y:S01]  /*31c0*/  STL [R1+0x3c], R86 ;  /* 0x00003c5601007387 */ /* 0x0001e20000100800 */
[----:B------:R-:W-:Y:S01]  /*31d0*/  SHF.L.U32 R9, R9, 0x10, RZ ;  /* 0x0000001009097819 */ /* 0x000fe200000006ff */
[----:B------:R-:W-:Y:S01]  /*31e0*/  FADD.FTZ R8, R79, UR6 ;  /* 0x000000064f087e21 */ /* 0x000fe20008010000 */
[----:B------:R-:W-:Y:S01]  /*31f0*/  SHF.L.U32 R78, R7, 0x10, RZ ;  /* 0x00000010074e7819 */ /* 0x000fe200000006ff */
[----:B------:R-:W-:Y:S06]  /*3200*/  @P5 BRA `(.L_x_967) ;  /* 0x0000000000785947 */ /* 0x000fec0003800000 */
[----:B------:R-:W-:Y:S01]  /*3210*/  FMUL.FTZ R36, R36, 1.4426950216293334961 ;  /* 0x3fb8aa3b24247820 */ /* 0x000fe20000410000 */
[----:B------:R-:W-:Y:S01]  /*3220*/  HFMA2 R82, -RZ, RZ, 1.625, 0 ;  /* 0x3e800000ff527431 */ /* 0x000fe200000001ff */
[----:B------:R-:W-:Y:S02]  /*3230*/  MOV R79, 0x3d39bf78 ;  /* 0x3d39bf78004f7802 */ /* 0x000fe40000000f00 */
[----:B------:R-:W1:Y:S02]  /*3240*/  MUFU.EX2 R80, R36 ;  /* 0x0000002400507308 */ /* 0x000e640000000800 */
[C---:B-1----:R-:W-:Y:S01]  /*3250*/  FADD.FTZ.RZ R7, R80.reuse, 1 ;  /* 0x3f80000050077421 */ /* 0x042fe2000001c000 */
        /* <DEDUP_REMOVED lines=25> */
.L_x_967:
[----:B------:R-:W-:Y:S05]  /*33f0*/  BSYNC.RECONVERGENT B0 ;  /* 0x0000000000007941 */ /* 0x000fea0003800200 */
.L_x_966:
[----:B------:R-:W2:Y:S01]  /*3400*/  LDL.LU R7, [R1+0x108] ;  /* 0x0001080001077983 */ /* 0x000ea20000300800 */
[----:B------:R-:W-:Y:S01]  /*3410*/  IMAD.U32 R85, R75, 0x10000, RZ ;  /* 0x000100004b557824 */ /* 0x000fe200078e00ff */
[----:B------:R-:W-:Y:S01]  /*3420*/  SHF.L.U32 R84, R74, 0x10, RZ ;  /* 0x000000104a547819 */ /* 0x000fe200000006ff */
[----:B------:R-:W-:Y:S01]  /*3430*/  BSSY.RECONVERGENT B0, `(.L_x_968) ;  /* 0x0000027000007945 */ /* 0x000fe20003800200 */
[----:B------:R-:W-:Y:S02]  /*3440*/  FSETP.GTU.FTZ.AND P5, PT, R8, 20, PT ;  /* 0x41a000000800780b */ /* 0x000fe40003fbc000 */
[----:B------:R1:W-:Y:S01]  /*3450*/  STL [R1+0x38], R85 ;  /* 0x0000385501007387 */ /* 0x0003e20000100800 */
[----:B------:R-:W-:-:S03]  /*3460*/  SHF.L.U32 R76, R6, 0x10, RZ ;  /* 0x00000010064c7819 */ /* 0x000fc600000006ff */
[----:B------:R1:W-:Y:S01]  /*3470*/  STL [R1+0x34], R84 ;  /* 0x0000345401007387 */ /* 0x0003e20000100800 */
[----:B--2---:R-:W-:Y:S01]  /*3480*/  FFMA.FTZ R80, R86, R27, R7 ;  /* 0x0000001b56507223 */ /* 0x004fe20000010007 */
[----:B------:R-:W-:-:S03]  /*3490*/  FADD.FTZ R7, R78, UR6 ;  /* 0x000000064e077e21 */ /* 0x000fc60008010000 */
[----:B------:R-:W-:Y:S01]  /*34a0*/  FFMA.FTZ R77, R85, R25, R80 ;  /* 0x00000019554d7223 */ /* 0x000fe20000010050 */
[----:B-1----:R-:W-:Y:S06]  /*34b0*/  @P0 BRA `(.L_x_969) ;  /* 0x0000000000780947 */ /* 0x002fec0003800000 */
        /* <DEDUP_REMOVED lines=30> */
.L_x_969:
[----:B------:R-:W-:Y:S05]  /*36a0*/  BSYNC.RECONVERGENT B0 ;  /* 0x0000000000007941 */ /* 0x000fea0003800200 */
.L_x_968:
[----:B------:R-:W-:Y:S01]  /*36b0*/  SHF.L.U32 R82, R73, 0x10, RZ ;  /* 0x0000001049527819 */ /* 0x000fe200000006ff */
[----:B------:R-:W-:Y:S01]  /*36c0*/  FFMA.FTZ R78, R84, R24, R77 ;  /* 0x00000018544e7223 */ /* 0x000fe2000001004d */
[----:B------:R-:W-:Y:S01]  /*36d0*/  SHF.L.U32 R81, R72, 0x10, RZ ;  /* 0x0000001048517819 */ /* 0x000fe200000006ff */
[----:B------:R-:W-:Y:S01]  /*36e0*/  BSSY.RECONVERGENT B0, `(.L_x_970) ;  /* 0x0000026000007945 */ /* 0x000fe20003800200 */
[----:B------:R-:W-:Y:S01]  /*36f0*/  FSETP.GTU.FTZ.AND P0, PT, R7, 20, PT ;  /* 0x41a000000700780b */ /* 0x000fe20003f1c000 */
[----:B------:R1:W-:Y:S01]  /*3700*/  STL [R1+0x30], R82 ;  /* 0x0000305201007387 */ /* 0x0003e20000100800 */
[----:B------:R-:W-:Y:S02]  /*3710*/  IMAD.U32 R74, R5, 0x10000, RZ ;  /* 0x00010000054a7824 */ /* 0x000fe400078e00ff */
[----:B------:R-:W-:Y:S01]  /*3720*/  FADD.FTZ R6, R76, UR6 ;  /* 0x000000064c067e21 */ /* 0x000fe20008010000 */
[----:B------:R-:W-:Y:S01]  /*3730*/  FFMA.FTZ R75, R82, R23, R78 ;  /* 0x00000017524b7223 */ /* 0x000fe2000001004e */
[----:B------:R1:W-:Y:S01]  /*3740*/  STL [R1+0x2c], R81 ;  /* 0x00002c5101007387 */ /* 0x0003e20000100800 */
[----:B------:R-:W-:Y:S06]  /*3750*/  @P1 BRA `(.L_x_971) ;  /* 0x0000000000781947 */ /* 0x000fec0003800000 */
[----:B------:R-:W-:Y:S01]  /*3760*/  FMUL.FTZ R26, R26, 1.4426950216293334961 ;  /* 0x3fb8aa3b1a1a7820 */ /* 0x000fe20000410000 */
[----:B------:R-:W-:Y:S02]  /*3770*/  IMAD.MOV.U32 R78, RZ, RZ, 0x3e800000 ;  /* 0x3e800000ff4e7424 */ /* 0x000fe400078e00ff */
[----:B------:R-:W-:Y:S01]  /*3780*/  HFMA2 R77, -RZ, RZ, 1.3056640625, -1.8671875 ;  /* 0x3d39bf78ff4d7431 */ /* 0x000fe200000001ff */
[----:B------:R-:W2:Y:S02]  /*3790*/  MUFU.EX2 R76, R26 ;  /* 0x0000001a004c7308 */ /* 0x000ea40000000800 */
[C---:B--2---:R-:W-:Y:S01]  /*37a0*/  FADD.FTZ.RZ R5, R76.reuse, 1 ;  /* 0x3f8000004c057421 */ /* 0x044fe2000001c000 */
        /* <DEDUP_REMOVED lines=25> */
.L_x_971:
[----:B------:R-:W-:Y:S05]  /*3940*/  BSYNC.RECONVERGENT B0 ;  /* 0x0000000000007941 */ /* 0x000fea0003800200 */
.L_x_970:
[----:B------:R-:W-:Y:S01]  /*3950*/  SHF.L.U32 R80, R71, 0x10, RZ ;  /* 0x0000001047507819 */ /* 0x000fe200000006ff */
[----:B------:R-:W-:Y:S02]  /*3960*/  IMAD.U32 R79, R70, 0x10000, RZ ;  /* 0x00010000464f7824 */ /* 0x000fe400078e00ff */
[----:B------:R-:W-:Y:S01]  /*3970*/  FFMA.FTZ R75, R81, R22, R75 ;  /* 0x00000016514b7223 */ /* 0x000fe2000001004b */
[----:B------:R-:W-:Y:S01]  /*3980*/  BSSY.RECONVERGENT B0, `(.L_x_972) ;  /* 0x0000026000007945 */ /* 0x000fe20003800200 */
[----:B------:R-:W-:Y:S01]  /*3990*/  FADD.FTZ R5, R74, UR6 ;  /* 0x000000064a057e21 */ /* 0x000fe20008010000 */
[----:B------:R2:W-:Y:S01]  /*39a0*/  STL [R1+0x28], R80 ;  /* 0x0000285001007387 */ /* 0x0005e20000100800 */
[----:B------:R-:W-:Y:S01]  /*39b0*/  FSETP.GTU.FTZ.AND P1, PT, R6, 20, PT ;  /* 0x41a000000600780b */ /* 0x000fe20003f3c000 */
[----:B------:R-:W-:Y:S01]  /*39c0*/  FFMA.FTZ R74, R80, R20, R75 ;  /* 0x00000014504a7223 */ /* 0x000fe2000001004b */
[----:B------:R-:W-:Y:S01]  /*39d0*/  SHF.L.U32 R72, R4, 0x10, RZ ;  /* 0x0000001004487819 */ /* 0x000fe200000006ff */
[----:B------:R2:W-:Y:S01]  /*39e0*/  STL [R1+0x24], R79 ;  /* 0x0000244f01007387 */ /* 0x0005e20000100800 */
[----:B------:R-:W-:Y:S09]  /*39f0*/  @P2 BRA `(.L_x_973) ;  /* 0x0000000000782947 */ /* 0x000ff20003800000 */
[----:B------:R-:W-:Y:S01]  /*3a00*/  FMUL.FTZ R21, R21, 1.4426950216293334961 ;  /* 0x3fb8aa3b15157820 */ /* 0x000fe20000410000 */
[----:B------:R-:W-:Y:S01]  /*3a10*/  MOV R76, 0x3e800000 ;  /* 0x3e800000004c7802 */ /* 0x000fe20000000f00 */
[----:B------:R-:W-:Y:S02]  /*3a20*/  HFMA2 R75, -RZ, RZ, 1.3056640625, -1.8671875 ;  /* 0x3d39bf78ff4b7431 */ /* 0x000fe400000001ff */
[----:B------:R-:W3:Y:S02]  /*3a30*/  MUFU.EX2 R73, R21 ;  /* 0x0000001500497308 */ /* 0x000ee40000000800 */
[C---:B---3--:R-:W-:Y:S01]  /*3a40*/  FADD.FTZ.RZ R4, R73.reuse, 1 ;  /* 0x3f80000049047421 */ /* 0x048fe2000001c000 */
        /* <DEDUP_REMOVED lines=25> */
.L_x_973:
[----:B------:R-:W-:Y:S05]  /*3be0*/  BSYNC.RECONVERGENT B0 ;  /* 0x0000000000007941 */ /* 0x000fea0003800200 */
.L_x_972:
[----:B------:R-:W-:Y:S01]  /*3bf0*/  IMAD.U32 R78, R3, 0x10000, RZ ;  /* 0x00010000034e7824 */ /* 0x000fe200078e00ff */
[----:B------:R-:W-:Y:S01]  /*3c00*/  SHF.L.U32 R77, R69, 0x10, RZ ;  /* 0x00000010454d7819 */ /* 0x000fe200000006ff */
        /* <DEDUP_REMOVED lines=10> */
[----:B------:R-:W-:Y:S02]  /*3cb0*/  HFMA2 R71, -RZ, RZ, 1.625, 0 ;  /* 0x3e800000ff477431 */ /* 0x000fe400000001ff */
[----:B------:R-:W-:Y:S01]  /*3cc0*/  IMAD.MOV.U32 R76, RZ, RZ, 0x3d39bf78 ;  /* 0x3d39bf78ff4c7424 */ /* 0x000fe200078e00ff */
[----:B------:R-:W4:Y:S02]  /*3cd0*/  MUFU.EX2 R74, R16 ;  /* 0x00000010004a7308 */ /* 0x000f240000000800 */
[C---:B----4-:R-:W-:Y:S01]  /*3ce0*/  FADD.FTZ.RZ R41, R74.reuse, 1 ;  /* 0x3f8000004a297421 */ /* 0x050fe2000001c000 */
        /* <DEDUP_REMOVED lines=25> */
.L_x_975:
[----:B------:R-:W-:Y:S05]  /*3e80*/  BSYNC.RECONVERGENT B0 ;  /* 0x0000000000007941 */ /* 0x000fea0003800200 */
.L_x_974:
[----:B------:R-:W-:Y:S01]  /*3e90*/  SHF.L.U32 R75, R68, 0x10, RZ ;  /* 0x00000010444b7819 */ /* 0x000fe200000006ff */
[----:B------:R-:W-:Y:S01]  /*3ea0*/  IMAD.U32 R67, R67, 0x10000, RZ ;  /* 0x0001000043437824 */ /* 0x000fe200078e00ff */
[----:B------:R-:W-:Y:S01]  /*3eb0*/  SHF.L.U32 R74, R66, 0x10, RZ ;  /* 0x00000010424a7819 */ /* 0x000fe200000006ff */
[----:B------:R-:W-:Y:S01]  /*3ec0*/  IMAD.U32 R71, R43, 0x10000, RZ ;  /* 0x000100002b477824 */ /* 0x000fe200078e00ff */
[----:B------:R-:W-:Y:S01]  /*3ed0*/  SHF.L.U32 R73, R65, 0x10, RZ ;  /* 0x0000001041497819 */ /* 0x000fe200000006ff */
[----:B------:R4:W-:Y:S01]  /*3ee0*/  STL [R1+0x18], R75 ;  /* 0x0000184b01007387 */ /* 0x0009e20000100800 */
[----:B------:R-:W-:Y:S01]  /*3ef0*/  SHF.L.U32 R70, R42, 0x10, RZ ;  /* 0x000000102a467819 */ /* 0x000fe200000006ff */
[----:B------:R-:W-:Y:S01]  /*3f00*/  FMUL.FTZ R42, R86, UR7 ;  /* 0x00000007562a7c20 */ /* 0x000fe20008410000 */
[----:B------:R-:W-:Y:S01]  /*3f10*/  SHF.L.U32 R69, R2, 0x10, RZ ;  /* 0x0000001002457819 */ /* 0x000fe200000006ff */
[----:B------:R4:W-:Y:S01]  /*3f20*/  STL [R1+0x14], R67 ;  /* 0x0000144301007387 */ /* 0x0009e20000100800 */
[----:B------:R-:W-:Y:S01]  /*3f30*/  FFMA.FTZ R72, R77, R17, R72 ;  /* 0x000000114d487223 */ /* 0x000fe20000010048 */
[----:B------:R-:W-:Y:S01]  /*3f40*/  BSSY.RECONVERGENT B0, `(.L_x_976) ;  /* 0x0000029000007945 */ /* 0x000fe20003800200 */
[----:B------:R-:W-:Y:S01]  /*3f50*/  FSETP.GTU.FTZ.AND P3, PT, R3, 20, PT ;  /* 0x41a000000300780b */ /* 0x000fe20003f7c000 */
[----:B------:R4:W-:Y:S01]  /*3f60*/  STL [R1+0x10], R74 ;  /* 0x0000104a01007387 */ /* 0x0009e20000100800 */
[----:B------:R-:W-:-:S03]  /*3f70*/  FFMA.FTZ R41, R75, R15, R72 ;  /* 0x0000000f4b297223 */ /* 0x000fc60000010048 */
[----:B------:R4:W-:Y:S01]  /*3f80*/  STL [R1+0xc], R73 ;  /* 0x00000c4901007387 */ /* 0x0009e20000100800 */
[----:B------:R-:W-:-:S03]  /*3f90*/  FFMA.FTZ R2, R67, R14, R41 ;  /* 0x0000000e43027223 */ /* 0x000fc60000010029 */
[----:B------:R4:W-:Y:S04]  /*3fa0*/  STL [R1+0x8], R71 ;  /* 0x0000084701007387 */ /* 0x0009e80000100800 */
[----:B------:R4:W-:Y:S04]  /*3fb0*/  STL [R1+0x4], R70 ;  /* 0x0000044601007387 */ /* 0x0009e80000100800 */
[----:B------:R4:W-:Y:S04]  /*3fc0*/  STL [R1+0x7c], R42 ;  /* 0x00007c2a01007387 */ /* 0x0009e80000100800 */
[----:B------:R4:W-:Y:S01]  /*3fd0*/  STL [R1], R69 ;  /* 0x0000004501007387 */ /* 0x0009e20000100800 */
[----:B------:R-:W-:Y:S05]  /*3fe0*/  @P4 BRA `(.L_x_977) ;  /* 0x0000000000784947 */ /* 0x000fea0003800000 */
[----:B------:R-:W-:Y:S01]  /*3ff0*/  FMUL.FTZ R12, R12, 1.4426950216293334961 ;  /* 0x3fb8aa3b0c0c7820 */ /* 0x000fe20000410000 */
[----:B------:R-:W-:Y:S02]  /*4000*/  HFMA2 R68, -RZ, RZ, 1.625, 0 ;  /* 0x3e800000ff447431 */ /* 0x000fe400000001ff */
[----:B------:R-:W-:Y:S01]  /*4010*/  IMAD.MOV.U32 R65, RZ, RZ, 0x3d39bf78 ;  /* 0x3d39bf78ff417424 */ /* 0x000fe200078e00ff */
[----:B------:R-:W5:Y:S02]  /*4020*/  MUFU.EX2 R66, R12 ;  /* 0x0000000c00427308 */ /* 0x000f640000000800 */
[C---:B-----5:R-:W-:Y:S01]  /*4030*/  FADD.FTZ.RZ R41, R66.reuse, 1 ;  /* 0x3f80000042297421 */ /* 0x060fe2000001c000 */
[----:B------:R-:W-:-:S03]  /*4040*/  ISETP.GE.U32.AND P4, PT, R66, 0x7f800000, PT ;  /* 0x7f8000004200780c */ /* 0x000fc60003f86070 */
[----:B------:R-:W-:Y:S01]  /*4050*/  VIADD R41, R41, 0xc0c00000 ;  /* 0xc0c0000029297836 */ /* 0x000fe20000000000 */
[----:B------:R-:W-:-:S04]  /*4060*/  ISETP.GT.AND P6, PT, R66, -0x40800000, P4 ;  /* 0xbf8000004200780c */ /* 0x000fc800027c4270 */
[----:B------:R-:W-:-:S04]  /*4070*/  LOP3.LUT R41, R41, 0xff800000, RZ, 0xc0, !PT ;  /* 0xff80000029297812 */ /* 0x000fc800078ec0ff */
[----:B------:R-:W-:Y:S02]  /*4080*/  IADD3 R43, PT, PT, -R41, 0x40800000, RZ ;  /* 0x40800000292b7810 */ /* 0x000fe40007ffe1ff */
[-C--:B----4-:R-:W-:Y:S02]  /*4090*/  IADD3 R42, PT, PT, R66, -R41.reuse, RZ ;  /* 0x80000029422a7210 */ /* 0x090fe40007ffe0ff */
        /* <DEDUP_REMOVED lines=19> */
.L_x_977:
[----:B------:R-:W-:Y:S05]  /*41d0*/  BSYNC.RECONVERGENT B0 ;  /* 0x0000000000007941 */ /* 0x000fea0003800200 */
.L_x_976:
[----:B------:R-:W-:Y:S04]  /*41e0*/  BSSY.RECONVERGENT B0, `(.L_x_978) ;  /* 0x0000020000007945 */ /* 0x000fe80003800200 */
[----:B------:R-:W-:Y:S05]  /*41f0*/  @P5 BRA `(.L_x_979) ;  /* 0x0000000000785947 */ /* 0x000fea0003800000 */
[----:B------:R-:W-:Y:S01]  /*4200*/  FMUL.FTZ R8, R8, 1.4426950216293334961 ;  /* 0x3fb8aa3b08087820 */ /* 0x000fe20000410000 */
[----:B------:R-:W-:Y:S02]  /*4210*/  IMAD.MOV.U32 R68, RZ, RZ, 0x3e800000 ;  /* 0x3e800000ff447424 */ /* 0x000fe400078e00ff */
[----:B------:R-:W-:Y:S01]  /*4220*/  HFMA2 R65, -RZ, RZ, 1.3056640625, -1.8671875 ;  /* 0x3d39bf78ff417431 */ /* 0x000fe200000001ff */
[----:B------:R-:W5:Y:S02]  /*4230*/  MUFU.EX2 R66, R8 ;  /* 0x0000000800427308 */ /* 0x000f640000000800 */
[C---:B-----5:R-:W-:Y:S01]  /*4240*/  FADD.FTZ.RZ R41, R66.reuse, 1 ;  /* 0x3f80000042297421 */ /* 0x060fe2000001c000 */
[----:B------:R-:W-:-:S04]  /*4250*/  ISETP.GE.U32.AND P4, PT, R66, 0x7f800000, PT ;  /* 0x7f8000004200780c */ /* 0x000fc80003f86070 */
[----:B------:R-:W-:Y:S02]  /*4260*/  IADD3 R41, PT, PT, R41, -0x3f400000, RZ ;  /* 0xc0c0000029297810 */ /* 0x000fe40007ffe0ff */
[----:B------:R-:W-:Y:S02]  /*4270*/  ISETP.GT.AND P6, PT, R66, -0x40800000, P4 ;  /* 0xbf8000004200780c */ /* 0x000fe400027c4270 */
[----:B------:R-:W-:-:S04]  /*4280*/  LOP3.LUT R41, R41, 0xff800000, RZ, 0xc0, !PT ;  /* 0xff80000029297812 */ /* 0x000fc800078ec0ff */
[----:B------:R-:W-:Y:S02]  /*4290*/  IADD3 R43, PT, PT, -R41, 0x40800000, RZ ;  /* 0x40800000292b7810 */ /* 0x000fe40007ffe1ff */
[CC--:B----4-:R-:W-:Y:S02]  /*42a0*/  IADD3 R42, PT, PT, R66.reuse, -R41.reuse, RZ ;  /* 0x80000029422a7210 */ /* 0x0d0fe40007ffe0ff */
        /* <DEDUP_REMOVED lines=19> */
.L_x_979:
[----:B------:R-:W-:Y:S05]  /*43e0*/  BSYNC.RECONVERGENT B0 ;  /* 0x0000000000007941 */ /* 0x000fea0003800200 */
.L_x_978:
[----:B------:R-:W-:Y:S04]  /*43f0*/  BSSY.RECONVERGENT B0, `(.L_x_980) ;  /* 0x0000020000007945 */ /* 0x000fe80003800200 */
[----:B------:R-:W-:Y:S05]  /*4400*/  @P0 BRA `(.L_x_981) ;  /* 0x0000000000780947 */ /* 0x000fea0003800000 */
[----:B------:R-:W-:Y:S01]  /*4410*/  FMUL.FTZ R7, R7, 1.4426950216293334961 ;  /* 0x3fb8aa3b07077820 */ /* 0x000fe20000410000 */
[----:B------:R-:W-:Y:S01]  /*4420*/  MOV R68, 0x3e800000 ;  /* 0x3e80000000447802 */ /* 0x000fe20000000f00 */
[----:B------:R-:W-:Y:S02]  /*4430*/  HFMA2 R65, -RZ, RZ, 1.3056640625, -1.8671875 ;  /* 0x3d39bf78ff417431 */ /* 0x000fe400000001ff */
[----:B------:R-:W5:Y:S02]  /*4440*/  MUFU.EX2 R66, R7 ;  /* 0x0000000700427308 */ /* 0x000f640000000800 */
[C---:B-----5:R-:W-:Y:S01]  /*4450*/  FADD.FTZ.RZ R41, R66.reuse, 1 ;  /* 0x3f80000042297421 */ /* 0x060fe2000001c000 */
[----:B------:R-:W-:-:S04]  /*4460*/  ISETP.GE.U32.AND P0, PT, R66, 0x7f800000, PT ;  /* 0x7f8000004200780c */ /* 0x000fc80003f06070 */
[----:B------:R-:W-:Y:S02]  /*4470*/  IADD3 R41, PT, PT, R41, -0x3f400000, RZ ;  /* 0xc0c0000029297810 */ /* 0x000fe40007ffe0ff */
[----:B------:R-:W-:Y:S02]  /*4480*/  ISETP.GT.AND P5, PT, R66, -0x40800000, P0 ;  /* 0xbf8000004200780c */ /* 0x000fe400007a4270 */
[----:B------:R-:W-:-:S04]  /*4490*/  LOP3.LUT R41, R41, 0xff800000, RZ, 0xc0, !PT ;  /* 0xff80000029297812 */ /* 0x000fc800078ec0ff */
[----:B------:R-:W-:Y:S01]  /*44a0*/  IADD3 R43, PT, PT, -R41, 0x40800000, RZ ;  /* 0x40800000292b7810 */ /* 0x000fe20007ffe1ff */
[C---:B----4-:R-:W-:Y:S01]  /*44b0*/  IMAD.IADD R42, R66.reuse, 0x1, -R41 ;  /* 0x00000001422a7824 */ /* 0x050fe200078e0a29 */
        /* <DEDUP_REMOVED lines=19> */
.L_x_981:
[----:B------:R-:W-:Y:S05]  /*45f0*/  BSYNC.RECONVERGENT B0 ;  /* 0x0000000000007941 */ /* 0x000fea0003800200 */
.L_x_980:
[----:B------:R-:W-:Y:S04]  /*4600*/  BSSY.RECONVERGENT B0, `(.L_x_982) ;  /* 0x0000020000007945 */ /* 0x000fe80003800200 */
        /* <DEDUP_REMOVED lines=31> */
.L_x_983:
[----:B------:R-:W-:Y:S05]  /*4800*/  BSYNC.RECONVERGENT B0 ;  /* 0x0000000000007941 */ /* 0x000fea0003800200 */
.L_x_982:
        /* <DEDUP_REMOVED lines=32> */
.L_x_985:
[----:B------:R-:W-:Y:S05]  /*4a10*/  BSYNC.RECONVERGENT B0 ;  /* 0x0000000000007941 */ /* 0x000fea0003800200 */
.L_x_984:
        /* <DEDUP_REMOVED lines=32> */
.L_x_987:
[----:B------:R-:W-:Y:S05]  /*4c20*/  BSYNC.RECONVERGENT B0 ;  /* 0x0000000000007941 */ /* 0x000fea0003800200 */
.L_x_986:
[----:B------:R-:W-:Y:S01]  /*4c30*/  FMUL.FTZ R43, R85, UR7 ;  /* 0x00000007552b7c20 */ /* 0x000fe20008410000 */
[----:B----4-:R-:W-:Y:S01]  /*4c40*/  FMUL.FTZ R42, R84, UR7 ;  /* 0x00000007542a7c20 */ /* 0x010fe20008410000 */
[----:B------:R-:W-:Y:S01]  /*4c50*/  FMUL.FTZ R41, R82, UR7 ;  /* 0x0000000752297c20 */ /* 0x000fe20008410000 */
[----:B------:R-:W-:Y:S01]  /*4c60*/  FFMA.FTZ R2, R74, R13, R2 ;  /* 0x0000000d4a027223 */ /* 0x000fe20000010002 */
[----:B------:R-:W4:Y:S01]  /*4c70*/  LDCU UR8, c[0x0][0x38c] ;  /* 0x00007180ff0877ac */ /* 0x000f220008000800 */
[----:B------:R5:W-:Y:S04]  /*4c80*/  STL [R1+0x78], R43 ;  /* 0x0000782b01007387 */ /* 0x000be80000100800 */
[----:B------:R0:W-:Y:S04]  /*4c90*/  STL [R1+0x74], R42 ;  /* 0x0000742a01007387 */ /* 0x0001e80000100800 */
[----:B------:R1:W-:Y:S01]  /*4ca0*/  STL [R1+0x70], R41 ;  /* 0x0000702901007387 */ /* 0x0003e20000100800 */
[----:B-----5:R-:W-:Y:S01]  /*4cb0*/  FMUL.FTZ R43, R80, UR7 ;  /* 0x00000007502b7c20 */ /* 0x020fe20008410000 */
[----:B0-----:R-:W-:Y:S01]  /*4cc0*/  FMUL.FTZ R42, R79, UR7 ;  /* 0x000000074f2a7c20 */ /* 0x001fe20008410000 */
[----:B----4-:R-:W-:Y:S01]  /*4cd0*/  UISETP.GE.AND UP0, UPT, UR8, 0x1, UPT ;  /* 0x000000010800788c */ /* 0x010fe2000bf06270 */
[----:B-1----:R-:W-:-:S05]  /*4ce0*/  FMUL.FTZ R41, R81, UR7 ;  /* 0x0000000751297c20 */ /* 0x002fca0008410000 */
[----:B------:R0:W-:Y:S04]  /*4cf0*/  STL [R1+0x6c], R41 ;  /* 0x00006c2901007387 */ /* 0x0001e80000100800 */
[----:B------:R1:W-:Y:S04]  /*4d00*/  STL [R1+0x68], R43 ;  /* 0x0000682b01007387 */ /* 0x0003e80000100800 */
[----:B------:R4:W-:Y:S01]  /*4d10*/  STL [R1+0x64], R42 ;  /* 0x0000642a01007387 */ /* 0x0009e20000100800 */
[----:B0-----:R-:W-:Y:S01]  /*4d20*/  FFMA.FTZ R41, R73, R11, R2 ;  /* 0x0000000b49297223 */ /* 0x001fe20000010002 */
[----:B------:R-:W-:Y:S01]  /*4d30*/  FMUL.FTZ R2, R78, UR7 ;  /* 0x000000074e027c20 */ /* 0x000fe20008410000 */
[----:B-1----:R-:W-:-:S04]  /*4d40*/  FMUL.FTZ R43, R77, UR7 ;  /* 0x000000074d2b7c20 */ /* 0x002fc80008410000 */
[----:B------:R0:W-:Y:S01]  /*4d50*/  STL [R1+0x60], R2 ;  /* 0x0000600201007387 */ /* 0x0001e20000100800 */
[----:B----4-:R-:W-:-:S03]  /*4d60*/  FMUL.FTZ R42, R75, UR7 ;  /* 0x000000074b2a7c20 */ /* 0x010fc60008410000 */
        /* <DEDUP_REMOVED lines=9> */
[C---:B0-----:R-:W-:Y:S01]  /*4e00*/  FFMA.FTZ R41, R70.reuse, R9, R2 ;  /* 0x0000000946297223 */ /* 0x041fe20000010002 */
[----:B------:R-:W-:Y:S01]  /*4e10*/  FMUL.FTZ R2, R71, UR7 ;  /* 0x0000000747027c20 */ /* 0x000fe20008410000 */
[----:B-1----:R-:W-:-:S04]  /*4e20*/  FMUL.FTZ R43, R70, UR7 ;  /* 0x00000007462b7c20 */ /* 0x002fc80008410000 */
[----:B------:R0:W-:Y:S01]  /*4e30*/  STL [R1+0x48], R2 ;  /* 0x0000480201007387 */ /* 0x0001e20000100800 */
[----:B----4-:R-:W-:-:S03]  /*4e40*/  FMUL.FTZ R42, R69, UR7 ;  /* 0x00000007452a7c20 */ /* 0x010fc60008410000 */
        /* <DEDUP_REMOVED lines=12> */
[----:B------:R-:W-:Y:S02]  /*4f10*/  UIADD3 UR22, UPT, UPT, UR22, 0x800, URZ ;  /* 0x0000080016167890 */ /* 0x000fe4000fffe0ff */
[----:B------:R-:W-:Y:S01]  /*4f20*/  UISETP.NE.AND UP0, UPT, UR10, 0x1, UPT ;  /* 0x000000010a00788c */ /* 0x000fe2000bf05270 */
[----:B------:R-:W4:Y:S03]  /*4f30*/  LDCU UR47, c[0x0][0x394] ;  /* 0x00007280ff2f77ac */ /* 0x000f260008000800 */
[----:B------:R-:W-:-:S02]  /*4f40*/  ISETP.GE.AND P0, PT, R64, UR22, PT ;  /* 0x0000001640007c0c */ /* 0x000fc4000bf06270 */
[----:B------:R-:W-:Y:S01]  /*4f50*/  PLOP3.LUT P1, PT, PT, PT, UP0, 0x80, 0x8 ;  /* 0x000000000008781c */ /* 0x000fe20003f2f008 */
[----:B------:R-:W1:Y:S03]  /*4f60*/  LDCU UR48, c[0x0][0x38c] ;  /* 0x00007180ff3077ac */ /* 0x000e660008000800 */
[----:B------:R-:W-:Y:S01]  /*4f70*/  ISETP.EQ.AND P1, PT, R40, RZ, P1 ;  /* 0x000000ff2800720c */ /* 0x000fe20000f22270 */
[----:B------:R-:W1:Y:S01]  /*4f80*/  LDCU UR21, c[0x0][0x388] ;  /* 0x00007100ff1577ac */ /* 0x000e620008000800 */
        /* <DEDUP_REMOVED lines=12> */
[----:B----4-:R-:W-:-:S11]  /*5050*/  UMOV UR8, URZ ;  /* 0x000000ff00087c82 */ /* 0x010fd60008000000 */
.L_x_1033:
[----:B------:R-:W-:Y:S01]  /*5060*/  HFMA2 R41, -RZ, RZ, 0, 0 ;  /* 0x00000000ff297431 */ /* 0x000fe200000001ff */
[----:B0-----:R-:W-:Y:S01]  /*5070*/  MOV R43, UR32 ;  /* 0x00000020002b7c02 */ /* 0x001fe20008000f00 */
[----:B------:R-:W-:Y:S01]  /*5080*/  IMAD.MOV.U32 R40, RZ, RZ, R64 ;  /* 0x000000ffff287224 */ /* 0x000fe200078e0040 */
[----:B------:R-:W-:Y:S01]  /*5090*/  MOV R49, UR33 ;  /* 0x0000002100317c02 */ /* 0x000fe20008000f00 */
[----:B--2---:R-:W2:Y:S01]  /*50a0*/  LDL R80, [R1+0xfc] ;  /* 0x0000fc0001507983 */ /* 0x004ea20000100800 */
[----:B------:R-:W-:Y:S02]  /*50b0*/  LOP3.LUT R50, R64, 0x1c0, RZ, 0xfc, !PT ;  /* 0x000001c040327812 */ /* 0x000fe400078efcff */
[----:B------:R-:W-:Y:S01]  /*50c0*/  LOP3.LUT P6, RZ, R0, 0x4, RZ, 0xc0, !PT ;  /* 0x0000000400ff7812 */ /* 0x000fe200078cc0ff */
[----:B------:R-:W4:Y:S01]  /*50d0*/  LDL R79, [R1+0xf8] ;  /* 0x0000f800014f7983 */ /* 0x000f220000100800 */
[----:B------:R-:W-:Y:S01]  /*50e0*/  IMAD.WIDE.U32 R42, R43, UR8, R40 ;  /* 0x000000082b2a7c25 */ /* 0x000fe2000f8e0028 */
[----:B------:R-:W-:-:S02]  /*50f0*/  LOP3.LUT R63, R64, 0x20, RZ, 0xfc, !PT ;  /* 0x00000020403f7812 */ /* 0x000fc400078efcff */
[----:B---3--:R-:W3:Y:S01]  /*5100*/  LDL R78, [R1+0xf4] ;  /* 0x0000f400014e7983 */ /* 0x008ee20000100800 */
[----:B------:R-:W-:Y:S01]  /*5110*/  IMAD R41, R49, UR8, R43 ;  /* 0x0000000831297c24 */ /* 0x000fe2000f8e022b */
[----:B------:R-:W-:Y:S02]  /*5120*/  LEA R40, P0, R42, UR19, 0x1 ;  /* 0x000000132a287c11 */ /* 0x000fe4000f8008ff */
[----:B------:R-:W5:Y:S01]  /*5130*/  LDL R77, [R1+0xf0] ;  /* 0x0000f000014d7983 */ /* 0x000f620000100800 */
[C---:B------:R-:W-:Y:S02]  /*5140*/  LOP3.LUT R62, R64.reuse, 0x40, RZ, 0xfc, !PT ;  /* 0x00000040403e7812 */ /* 0x040fe400078efcff */
[----:B------:R-:W-:Y:S01]  /*5150*/  LOP3.LUT R60, R64, 0x80, RZ, 0xfc, !PT ;  /* 0x00000080403c7812 */ /* 0x000fe200078efcff */
[----:B------:R-:W5:Y:S01]  /*5160*/  LDL R88, [R1+0xec] ;  /* 0x0000ec0001587983 */ /* 0x000f620000100800 */
[----:B------:R-:W-:Y:S02]  /*5170*/  ISETP.GE.AND P4, PT, R50, UR22, PT ;  /* 0x0000001632007c0c */ /* 0x000fe4000bf86270 */
[----:B------:R-:W-:Y:S01]  /*5180*/  LEA.HI.X R41, R42, UR20, R41, 0x1, P0 ;  /* 0x000000142a297c11 */ /* 0x000fe200080f0c29 */
[----:B------:R-:W5:Y:S01]  /*5190*/  LDL R87, [R1+0xe8] ;  /* 0x0000e80001577983 */ /* 0x000f620000100800 */
[----:B------:R-:W-:-:S02]  /*51a0*/  ISETP.GE.AND P5, PT, R63, UR22, PT ;  /* 0x000000163f007c0c */ /* 0x000fc4000bfa6270 */
[----:B------:R-:W-:Y:S01]  /*51b0*/  LOP3.LUT R61, R64, 0x60, RZ, 0xfc, !PT ;  /* 0x00000060403d7812 */ /* 0x000fe200078efcff */
[----:B------:R-:W2:Y:S01]  /*51c0*/  @!P6 LDG.E.U16 R66, desc[UR26][R40.64] ;  /* 0x0000001a2842e981 */ /* 0x000ea2000c1e1500 */
[----:B------:R-:W-:Y:S02]  /*51d0*/  ISETP.GE.AND P0, PT, R62, UR22, PT ;  /* 0x000000163e007c0c */ /* 0x000fe4000bf06270 */
[----:B------:R-:W-:Y:S01]  /*51e0*/  ISETP.GE.AND P3, PT, R60, UR22, PT ;  /* 0x000000163c007c0c */ /* 0x000fe2000bf66270 */
[----:B-1----:R-:W-:Y:S01]  /*51f0*/  IMAD.MOV.U32 R65, RZ, RZ, RZ ;  /* 0x000000ffff417224 */ /* 0x002fe200078e00ff */
[----:B------:R-:W-:Y:S01]  /*5200*/  ISETP.GE.AND P2, PT, R61, UR22, PT ;  /* 0x000000163d007c0c */ /* 0x000fe2000bf46270 */
[----:B------:R-:W4:Y:S04]  /*5210*/  @!P4 LDG.E.U16 R69, desc[UR26][R40.64+0x380] ;  /* 0x0003801a2845c981 */ /* 0x000f28000c1e1500 */
[----:B------:R-:W3:Y:S04]  /*5220*/  @!P5 LDG.E.U16 R68, desc[UR26][R40.64+0x40] ;  /* 0x0000401a2844d981 */ /* 0x000ee8000c1e1500 */
[----:B------:R-:W5:Y:S04]  /*5230*/  @!P0 LDG.E.U16 R70, desc[UR26][R40.64+0x80] ;  /* 0x0000801a28468981 */ /* 0x000f68000c1e1500 */
[----:B------:R-:W5:Y:S04]  /*5240*/  @!P3 LDG.E.U16 R72, desc[UR26][R40.64+0x100] ;  /* 0x0001001a2848b981 */ /* 0x000f68000c1e1500 */
[----:B------:R-:W5:Y:S01]  /*5250*/  @!P2 LDG.E.U16 R49, desc[UR26][R40.64+0xc0] ;  /* 0x0000c01a2831a981 */ /* 0x000f62000c1e1500 */
[----:B-1----:R-:W-:-:S02]  /*5260*/  @!P4 SHF.L.U32 R51, R2, 0x4, RZ ;  /* 0x000000040233c819 */ /* 0x002fc400000006ff */
[----:B------:R-:W-:Y:S02]  /*5270*/  CS2R R42, SRZ ;  /* 0x00000000002a7805 */ /* 0x000fe4000001ff00 */
[C---:B------:R-:W-:Y:S01]  /*5280*/  LOP3.LUT R58, R64.reuse, 0xc0, RZ, 0xfc, !PT ;  /* 0x000000c0403a7812 */ /* 0x040fe200078efcff */
[----:B------:R-:W5:Y:S01]  /*5290*/  LDL R86, [R1+0xe4] ;  /* 0x0000e40001567983 */ /* 0x000f620000100800 */
[----:B------:R-:W-:Y:S02]  /*52a0*/  @!P4 LOP3.LUT R67, R51, 0x3e00, RZ, 0xc0, !PT ;  /* 0x00003e003343c812 */ /* 0x000fe400078ec0ff */
[C---:B------:R-:W-:Y:S01]  /*52b0*/  LOP3.LUT R59, R64.reuse, 0xa0, RZ, 0xfc, !PT ;  /* 0x000000a0403b7812 */ /* 0x040fe200078efcff */
[----:B------:R-:W5:Y:S01]  /*52c0*/  LDL R85, [R1+0xe0] ;  /* 0x0000e00001557983 */ /* 0x000f620000100800 */
[C---:B------:R-:W-:Y:S02]  /*52d0*/  LOP3.LUT R57, R64.reuse, 0xe0, RZ, 0xfc, !PT ;  /* 0x000000e040397812 */ /* 0x040fe400078efcff */
[C---:B------:R-:W-:Y:S01]  /*52e0*/  LOP3.LUT R56, R64.reuse, 0x100, RZ, 0xfc, !PT ;  /* 0x0000010040387812 */ /* 0x040fe200078efcff */
[----:B------:R-:W5:Y:S01]  /*52f0*/  LDL R84, [R1+0xdc] ;  /* 0x0000dc0001547983 */ /* 0x000f620000100800 */
[----:B------:R-:W-:-:S02]  /*5300*/  LOP3.LUT R55, R64, 0x120, RZ, 0xfc, !PT ;  /* 0x0000012040377812 */ /* 0x000fc400078efcff */
[C---:B------:R-:W-:Y:S01]  /*5310*/  LOP3.LUT R54, R64.reuse, 0x140, RZ, 0xfc, !PT ;  /* 0x0000014040367812 */ /* 0x040fe200078efcff */
[----:B------:R-:W5:Y:S01]  /*5320*/  LDL R83, [R1+0xd8] ;  /* 0x0000d80001537983 */ /* 0x000f620000100800 */
[C---:B------:R-:W-:Y:S02]  /*5330*/  LOP3.LUT R53, R64.reuse, 0x160, RZ, 0xfc, !PT ;  /* 0x0000016040357812 */ /* 0x040fe400078efcff */
[C---:B------:R-:W-:Y:S01]  /*5340*/  LOP3.LUT R52, R64.reuse, 0x180, RZ, 0xfc, !PT ;  /* 0x0000018040347812 */ /* 0x040fe200078efcff */
[----:B------:R-:W-:Y:S01]  /*5350*/  UMOV UR24, UR14 ;  /* 0x0000000e00187c82 */ /* 0x000fe20008000000 */
[----:B------:R-:W-:Y:S01]  /*5360*/  LOP3.LUT R51, R64, 0x1a0, RZ, 0xfc, !PT ;  /* 0x000001a040337812 */ /* 0x000fe200078efcff */
[----:B------:R-:W-:Y:S01]  /*5370*/  UMOV UR25, UR23 ;  /* 0x0000001700197c82 */ /* 0x000fe20008000000 */
[----:B------:R-:W-:Y:S01]  /*5380*/  @!P4 LOP3.LUT R64, R67, 0x1f, R2, 0xf8, !PT ;  /* 0x0000001f4340c812 */ /* 0x000fe200078ef802 */
[----:B------:R-:W5:Y:S01]  /*5390*/  LDL R82, [R1+0xd4] ;  /* 0x0000d40001527983 */ /* 0x000f620000100800 */
[----:B------:R-:W-:-:S03]  /*53a0*/  MOV R2, R43 ;  /* 0x0000002b00027202 */ /* 0x000fc60000000f00 */
        /* <DEDUP_REMOVED lines=8> */
[----:B--2---:R-:W-:-:S02]  /*5430*/  @!P6 PRMT R65, R66, 0x7610, R43 ;  /* 0x000076104241e816 */ /* 0x004fc4000000002b */
[----:B------:R-:W-:Y:S02]  /*5440*/  MOV R66, R43 ;  /* 0x0000002b00427202 */ /* 0x000fe40000000f00 */
[----:B----4-:R-:W-:Y:S02]  /*5450*/  @!P4 PRMT R42, R69, 0x5410, RZ ;  /* 0x00005410452ac816 */ /* 0x010fe400000000ff */
[----:B------:R-:W-:Y:S02]  /*5460*/  ISETP.GE.AND P4, PT, R58, UR22, PT ;  /* 0x000000163a007c0c */ /* 0x000fe4000bf86270 */
[----:B---3--:R-:W-:Y:S02]  /*5470*/  @!P5 PRMT R65, R65, 0x5410, R68 ;  /* 0x000054104141d816 */ /* 0x008fe40000000044 */
[----:B------:R-:W-:Y:S02]  /*5480*/  ISETP.GE.AND P5, PT, R59, UR22, PT ;  /* 0x000000163b007c0c */ /* 0x000fe4000bfa6270 */
[----:B-----5:R-:W-:-:S02]  /*5490*/  @!P0 PRMT R2, R70, 0x7610, R43 ;  /* 0x0000761046028816 */ /* 0x020fc4000000002b */
[----:B------:R-:W-:Y:S02]  /*54a0*/  @!P3 PRMT R66, R72, 0x7610, R43 ;  /* 0x000076104842b816 */ /* 0x000fe4000000002b */
        /* <DEDUP_REMOVED lines=31> */
[----:B------:R0:W2:Y:S02]  /*56a0*/  @!P3 LDG.E.U16 R73, desc[UR26][R40.64+0x3c0] ;  /* 0x0003c01a2849b981 */ /* 0x0000a4000c1e1500 */
[----:B0-----:R-:W-:-:S02]  /*56b0*/  MOV R40, UR46 ;  /* 0x0000002e00287c02 */ /* 0x001fc40008000f00 */
[----:B------:R-:W-:-:S05]  /*56c0*/  MOV R41, UR24 ;  /* 0x0000001800297c02 */ /* 0x000fca0008000f00 */
[----:B------:R0:W5:Y:S02]  /*56d0*/  LDG.E R72, desc[UR26][R40.64] ;  /* 0x0000001a28487981 */ /* 0x000164000c1e1900 */
[----:B0-----:R-:W-:-:S05]  /*56e0*/  PRMT R41, R65, 0x7632, R41 ;  /* 0x0000763241297816 */ /* 0x001fca0000000029 */
[----:B------:R0:W-:Y:S04]  /*56f0*/  STS.U16 [R79+0x40], R41 ;  /* 0x000040294f007388 */ /* 0x0001e80000000400 */
[----:B------:R1:W-:Y:S04]  /*5700*/  STS.U16 [R78+0x80], R2 ;  /* 0x000080024e007388 */ /* 0x0003e80000000400 */
[----:B0-----:R-:W5:Y:S04]  /*5710*/  LDL R79, [R1+0xc8] ;  /* 0x0000c800014f7983 */ /* 0x001f680000100800 */
[----:B-1----:R-:W5:Y:S01]  /*5720*/  LDL R78, [R1+0xc4] ;  /* 0x0000c400014e7983 */ /* 0x002f620000100800 */
[----:B------:R-:W-:Y:S01]  /*5730*/  PRMT R74, R2, 0x7632, R74 ;  /* 0x00007632024a7816 */ /* 0x000fe2000000004a */
[----:B------:R-:W-:-:S02]  /*5740*/  HFMA2 R2, -RZ, RZ, 0, 0 ;  /* 0x00000000ff027431 */ /* 0x000fc400000001ff */
[----:B------:R-:W-:Y:S01]  /*5750*/  IMAD.MOV.U32 R68, RZ, RZ, RZ ;  /* 0x000000ffff447224 */ /* 0x000fe200078e00ff */
[----:B------:R-:W-:Y:S02]  /*5760*/  PRMT R75, R66, 0x7632, R75 ;  /* 0x00007632424b7816 */ /* 0x000fe4000000004b */
        /* <DEDUP_REMOVED lines=31> */
[----:B------:R0:W-:Y:S04]  /*5960*/  STS.U16 [R78+0x380], R42 ;  /* 0x0003802a4e007388 */ /* 0x0001e80000000400 */
[----:B------:R-:W5:Y:S04]  /*5970*/  LDL R69, [R1+0x9c] ;  /* 0x00009c0001457983 */ /* 0x000f680000100800 */
[----:B------:R-:W5:Y:S04]  /*5980*/  LDL R68, [R1+0x98] ;  /* 0x0000980001447983 */ /* 0x000f680000100800 */
[----:B0-----:R-:W5:Y:S01]  /*5990*/  LDL R42, [R1+0xbc] ;  /* 0x0000bc00012a7983 */ /* 0x001f620000100800 */
[----:B------:R-:W-:Y:S01]  /*59a0*/  UIMAD UR25, UR46, UR39, UR25 ;  /* 0x000000272e1972a4 */ /* 0x000fe2000f8e0219 */
[----:B------:R-:W0:Y:S03]  /*59b0*/  S2R R2, SR_TID.X ;  /* 0x0000000000027919 */ /* 0x000e260000002100 */
[----:B------:R-:W-:Y:S01]  /*59c0*/  UIMAD.WIDE.U32 UR24, UR8, UR36, UR24 ;  /* 0x00000024081872a5 */ /* 0x000fe2000f8e0018 */
[----:B------:R-:W5:Y:S03]  /*59d0*/  LDL R67, [R1+0x94] ;  /* 0x0000940001437983 */ /* 0x000f660000100800 */
[----:B------:R-:W-:-:S02]  /*59e0*/  UIMAD UR25, UR8, UR37, UR25 ;  /* 0x00000025081972a4 */ /* 0x000fc4000f8e0219 */
[----:B------:R-:W-:Y:S01]  /*59f0*/  ULEA UR46, UP0, UR24, UR34, 0x2 ;  /* 0x00000022182e7291 */ /* 0x000fe2000f8010ff */
[----:B------:R-:W5:Y:S03]  /*5a00*/  LDL R65, [R1+0x8c] ;  /* 0x00008c0001417983 */ /* 0x000f660000100800 */
[----:B------:R-:W-:Y:S01]  /*5a10*/  ULEA.HI.X UR24, UR24, UR35, UR25, 0x2, UP0 ;  /* 0x0000002318187291 */ /* 0x000fe200080f1419 */
[----:B------:R-:W-:Y:S01]  /*5a20*/  R2UR UR49, R72 ;  /* 0x00000000483172ca */ /* 0x000fe200000e0000 */
[----:B------:R-:W5:Y:S04]  /*5a30*/  LDL R88, [R1+0x20] ;  /* 0x0000200001587983 */ /* 0x000f680000100800 */
[----:B------:R-:W-:Y:S01]  /*5a40*/  IMAD.U32 R41, RZ, RZ, UR24 ;  /* 0x00000018ff297e24 */ /* 0x000fe2000f8e00ff */
[----:B------:R-:W-:Y:S01]  /*5a50*/  ULEA UR24, UR10, 0xffffff00, 0x8 ;  /* 0xffffff000a187891 */ /* 0x000fe2000f8e40ff */
[----:B------:R-:W5:Y:S03]  /*5a60*/  LDL R87, [R1+0x1c] ;  /* 0x00001c0001577983 */ /* 0x000f660000100800 */
[----:B------:R-:W-:Y:S01]  /*5a70*/  ULOP3.LUT UR24, UR24, 0x100, URZ, 0xc0, !UPT ;  /* 0x0000010018187892 */ /* 0x000fe2000f8ec0ff */
[----:B------:R-:W5:Y:S03]  /*5a80*/  LDL R86, [R1+0x18] ;  /* 0x0000180001567983 */ /* 0x000f660000100800 */
[----:B------:R-:W-:Y:S01]  /*5a90*/  UIADD3 UR24, UPT, UPT, UR24, UR8, URZ ;  /* 0x0000000818187290 */ /* 0x000fe2000fffe0ff */
[----:B------:R-:W-:Y:S01]  /*5aa0*/  MOV R40, UR46 ;  /* 0x0000002e00287c02 */ /* 0x000fe20008000f00 */
[----:B------:R1:W-:Y:S01]  /*5ab0*/  STS.U16 [R77+0x3c0], R66 ;  /* 0x0003c0424d007388 */ /* 0x0003e20000000400 */
[----:B------:R-:W-:Y:S01]  /*5ac0*/  NOP ;  /* 0x0000000000007918 */ /* 0x000fe20000000000 */
[----:B0-----:R-:W-:-:S02]  /*5ad0*/  VIADD R43, R2, 0x200 ;  /* 0x00000200022b7836 */ /* 0x001fc40000000000 */
[----:B------:R-:W-:Y:S01]  /*5ae0*/  MOV R78, UR24 ;  /* 0x00000018004e7c02 */ /* 0x000fe20008000f00 */
[----:B------:R0:W5:Y:S01]  /*5af0*/  LDG.E R40, desc[UR26][R40.64] ;  /* 0x0000001a28287981 */ /* 0x000162000c1e1900 */
[----:B------:R-:W-:-:S03]  /*5b00*/  ISETP.NE.AND P0, PT, R2, RZ, PT ;  /* 0x000000ff0200720c */ /* 0x000fc60003f05270 */
[----:B-1----:R-:W5:Y:S01]  /*5b10*/  LDL R66, [R1+0x90] ;  /* 0x0000900001427983 */ /* 0x002f620000100800 */
[----:B------:R-:W-:-:S03]  /*5b20*/  SEL R78, R78, R43, !P0 ;  /* 0x0000002b4e4e7207 */ /* 0x000fc60004000000 */
[----:B------:R-:W5:Y:S04]  /*5b30*/  LDL R43, [R1+0x88] ;  /* 0x00008800012b7983 */ /* 0x000f680000100800 */
[----:B------:R-:W0:Y:S04]  /*5b40*/  LDL R41, [R1+0x80] ;  /* 0x0000800001297983 */ /* 0x000e280000100800 */
[----:B------:R-:W5:Y:S04]  /*5b50*/  LDL R85, [R1+0x14] ;  /* 0x0000140001557983 */ /* 0x000f680000100800 */
[----:B------:R-:W5:Y:S04]  /*5b60*/  LDL R84, [R1+0x10] ;  /* 0x0000100001547983 */ /* 0x000f680000100800 */
[----:B------:R-:W5:Y:S04]  /*5b70*/  LDL R83, [R1+0xc] ;  /* 0x00000c0001537983 */ /* 0x000f680000100800 */
[----:B------:R-:W5:Y:S04]  /*5b80*/  LDL R82, [R1+0x8] ;  /* 0x0000080001527983 */ /* 0x000f680000100800 */
[----:B------:R-:W5:Y:S01]  /*5b90*/  LDL R81, [R1+0x4] ;  /* 0x0000040001517983 */ /* 0x000f620000100800 */
[----:B------:R-:W1:Y:S01]  /*5ba0*/  S2UR UR46, SR_CgaCtaId ;  /* 0x00000000002e79c3 */ /* 0x000e620000008800 */
        /* <DEDUP_REMOVED lines=13> */
[----:B------:R-:W-:Y:S04]  /*5c80*/  LDS.U16 R68, [R68+0x12] ;  /* 0x0000120044447984 */ /* 0x000fe80000000400 */
[----:B------:R3:W4:Y:S04]  /*5c90*/  LDS.U16 R77, [R42] ;  /* 0x000000002a4d7984 */ /* 0x0007280000000400 */
[----:B---3--:R-:W3:Y:S04]  /*5ca0*/  LDL R42, [R1+0x84] ;  /* 0x00008400012a7983 */ /* 0x008ee80000100800 */
[----:B------:R-:W-:Y:S04]  /*5cb0*/  LDS.U16 R67, [R67+0x14] ;  /* 0x0000140043437984 */ /* 0x000fe80000000400 */
[----:B------:R-:W-:Y:S01]  /*5cc0*/  LDS.U16 R65, [R65+0x18] ;  /* 0x0000180041417984 */ /* 0x000fe20000000400 */
[----:B------:R-:W-:-:S04]  /*5cd0*/  FMUL.FTZ R79, R79, 1.4426950216293334961 ;  /* 0x3fb8aa3b4f4f7820 */ /* 0x000fc80000410000 */
[C---:B------:R-:W-:Y:S01]  /*5ce0*/  FMUL.FTZ R151, R79.reuse, R45 ;  /* 0x0000002d4f977220 */ /* 0x040fe20000410000 */
[C---:B------:R-:W-:Y:S01]  /*5cf0*/  FMUL.FTZ R118, R79.reuse, R44 ;  /* 0x0000002c4f767220 */ /* 0x040fe20000410000 */
[C---:B------:R-:W-:Y:S01]  /*5d00*/  FMUL.FTZ R117, R79.reuse, R39 ;  /* 0x000000274f757220 */ /* 0x040fe20000410000 */
[----:B------:R-:W5:Y:S04]  /*5d10*/  LDS.U16 R66, [R66+0x16] ;  /* 0x0000160042427984 */ /* 0x000f680000000400 */
[----:B------:R-:W5:Y:S04]  /*5d20*/  LDS.U16 R43, [R43+0x1a] ;  /* 0x00001a002b2b7984 */ /* 0x000f680000000400 */
[----:B0-----:R-:W0:Y:S01]  /*5d30*/  LDS.U16 R41, [R41+0x1e] ;  /* 0x00001e0029297984 */ /* 0x001e220000000400 */
[----:B------:R-:W3:Y:S01]  /*5d40*/  MUFU.EX2 R151, R151 ;  /* 0x0000009700977308 */ /* 0x000ee20000000800 */
        /* <DEDUP_REMOVED lines=13> */
[----:B-1----:R-:W-:Y:S01]  /*5e20*/  ULEA UR24, UR46, UR25, 0x18 ;  /* 0x000000192e187291 */ /* 0x002fe2000f8ec0ff */
[----:B------:R-:W1:Y:S05]  /*5e30*/  MUFU.EX2 R118, R118 ;  /* 0x0000007600767308 */ /* 0x000e6a0000000800 */
        /* <DEDUP_REMOVED lines=30> */
[----:B----4-:R-:W-:Y:S01]  /*6020*/  SHF.L.U32 R77, R77, 0x10, RZ ;  /* 0x000000104d4d7819 */ /* 0x010fe200000006ff */
[----:B------:R-:W-:Y:S01]  /*6030*/  IMAD.U32 R75, R75, 0x10000, RZ ;  /* 0x000100004b4b7824 */ /* 0x000fe200078e00ff */
[----:B------:R-:W-:Y:S01]  /*6040*/  SHF.L.U32 R76, R76, 0x10, RZ ;  /* 0x000000104c4c7819 */ /* 0x000fe200000006ff */
[----:B------:R-:W-:Y:S01]  /*6050*/  IMAD.U32 R72, R72, 0x10000, RZ ;  /* 0x0001000048487824 */ /* 0x000fe200078e00ff */
[----:B------:R-:W-:Y:S01]  /*6060*/  SHF.L.U32 R74, R74, 0x10, RZ ;  /* 0x000000104a4a7819 */ /* 0x000fe200000006ff */
[----:B------:R-:W-:Y:S01]  /*6070*/  IMAD.U32 R69, R69, 0x10000, RZ ;  /* 0x0001000045457824 */ /* 0x000fe200078e00ff */
[----:B------:R-:W-:Y:S01]  /*6080*/  SHF.L.U32 R73, R73, 0x10, RZ ;  /* 0x0000001049497819 */ /* 0x000fe200000006ff */
[----:B-----5:R-:W-:Y:S01]  /*6090*/  IMAD.U32 R66, R66, 0x10000, RZ ;  /* 0x0001000042427824 */ /* 0x020fe200078e00ff */
[----:B------:R-:W-:-:S02]  /*60a0*/  SHF.L.U32 R71, R71, 0x10, RZ ;  /* 0x0000001047477819 */ /* 0x000fc400000006ff */
[----:B------:R-:W-:Y:S02]  /*60b0*/  SHF.L.U32 R70, R70, 0x10, RZ ;  /* 0x0000001046467819 */ /* 0x000fe400000006ff */
[----:B------:R-:W-:Y:S02]  /*60c0*/  SHF.L.U32 R68, R68, 0x10, RZ ;  /* 0x0000001044447819 */ /* 0x000fe400000006ff */
[----:B------:R-:W-:Y:S02]  /*60d0*/  SHF.L.U32 R67, R67, 0x10, RZ ;  /* 0x0000001043437819 */ /* 0x000fe400000006ff */
[----:B------:R-:W-:Y:S02]  /*60e0*/  SHF.L.U32 R65, R65, 0x10, RZ ;  /* 0x0000001041417819 */ /* 0x000fe400000006ff */
[----:B------:R-:W-:Y:S02]  /*60f0*/  SHF.L.U32 R43, R43, 0x10, RZ ;  /* 0x000000102b2b7819 */ /* 0x000fe400000006ff */
[----:B0-----:R-:W-:Y:S01]  /*6100*/  SHF.L.U32 R41, R41, 0x10, RZ ;  /* 0x0000001029297819 */ /* 0x001fe200000006ff */
[----:B---3--:R-:W0:Y:S04]  /*6110*/  LDS.U16 R42, [R42+0x1c] ;  /* 0x00001c002a2a7984 */ /* 0x008e280000000400 */
[----:B------:R3:W-:Y:S01]  /*6120*/  STS [R78+0x3be0], R151 ;  /* 0x003be0974e007388 */ /* 0x0007e20000000800 */
[----:B--2---:R-:W-:Y:S01]  /*6130*/  FMUL.FTZ R88, R80, R40 ;  /* 0x0000002850587220 */ /* 0x004fe20000410000 */
[----:B0-----:R-:W-:Y:S01]  /*6140*/  IMAD.U32 R42, R42, 0x10000, RZ ;  /* 0x000100002a2a7824 */ /* 0x001fe200078e00ff */
[----:B------:R-:W-:Y:S06]  /*6150*/  BAR.SYNC.DEFER_BLOCKING 0x0 ;  /* 0x0000000000007b1d */ /* 0x000fec0000010000 */
[----:B-1-3--:R-:W-:Y:S05]  /*6160*/  @P2 BRA `(.L_x_990) ;  /* 0x0000000000242947 */ /* 0x00afea0003800000 */
        /* <DEDUP_REMOVED lines=9> */
.L_x_990:
[----:B------:R-:W-:-:S06]  /*6200*/  LEA R40, R2, UR24, 0x2 ;  /* 0x0000001802287c11 */ /* 0x000fcc000f8e10ff */
[----:B------:R-:W0:Y:S02]  /*6210*/  LDS R40, [R40+0x43e4] ;  /* 0x0043e40028287984 */ /* 0x000e240000000800 */
.L_x_991:
[----:B------:R-:W-:Y:S05]  /*6220*/  BSYNC.RECONVERGENT B0 ;  /* 0x0000000000007941 */ /* 0x000fea0003800200 */
.L_x_989:
[----:B------:R-:W2:Y:S01]  /*6230*/  @P1 LDC R80, c[0x0][0x38c] ;  /* 0x0000e300ff501b82 */ /* 0x000ea20000000800 */
[----:B------:R-:W-:Y:S01]  /*6240*/  IMAD.U32 R78, RZ, RZ, UR10 ;  /* 0x0000000aff4e7e24 */ /* 0x000fe2000f8e00ff */
[----:B------:R-:W-:Y:S01]  /*6250*/  MOV R81, 0x8 ;  /* 0x0000000800517802 */ /* 0x000fe20000000f00 */
[----:B------:R-:W-:-:S03]  /*6260*/  HFMA2 R79, -RZ, RZ, 0, 0 ;  /* 0x00000000ff4f7431 */ /* 0x000fc600000001ff */
[----:B------:R-:W-:Y:S01]  /*6270*/  @P1 IADD3 R78, PT, PT, R78, -0x2, RZ ;  /* 0xfffffffe4e4e1810 */ /* 0x000fe20007ffe0ff */
[----:B------:R-:W-:Y:S01]  /*6280*/  FMUL.FTZ R121, R27, R45 ;  /* 0x0000002d1b797220 */ /* 0x000fe20000410000 */
[----:B------:R-:W-:Y:S01]  /*6290*/  FMUL.FTZ R120, R25, R44 ;  /* 0x0000002c19787220 */ /* 0x000fe20000410000 */
[----:B------:R-:W-:Y:S02]  /*62a0*/  FMUL.FTZ R119, R24, R39 ;  /* 0x0000002718777220 */ /* 0x000fe40000410000 */
[----:B------:R-:W-:Y:S01]  /*62b0*/  FMUL.FTZ R152, R77, R121 ;  /* 0x000000794d987220 */ /* 0x000fe20000410000 */
[----:B------:R-:W-:Y:S01]  /*62c0*/  FMUL.FTZ R136, R76, R120 ;  /* 0x000000784c887220 */ /* 0x000fe20000410000 */
[----:B------:R-:W-:Y:S01]  /*62d0*/  FMUL.FTZ R122, R23, R38 ;  /* 0x00000026177a7220 */ /* 0x000fe20000410000 */
[----:B------:R-:W-:Y:S01]  /*62e0*/  FMUL.FTZ R137, R75, R119 ;  /* 0x000000774b897220 */ /* 0x000fe20000410000 */
[----:B--2---:R-:W-:Y:S02]  /*62f0*/  @P1 IMAD R80, R78, R80, UR8 ;  /* 0x000000084e501e24 */ /* 0x004fe4000f8e0250 */
[----:B------:R-:W-:-:S02]  /*6300*/  IMAD.MOV.U32 R78, RZ, RZ, 0x3f800000 ;  /* 0x3f800000ff4e7424 */ /* 0x000fc400078e00ff */
        /* <DEDUP_REMOVED lines=109> */
.L_x_1051:
[----:B------:R-:W4:Y:S01]  /*69e0*/  S2R R87, SR_LANEID ;  /* 0x0000000000577919 */ /* 0x000f220000000000 */
[----:B---3--:R-:W-:Y:S01]  /*69f0*/  FFMA.FTZ R86, R157, R86, R156 ;  /* 0x000000569d567223 */ /* 0x008fe2000001009c */
[----:B------:R-:W-:Y:S01]  /*6a00*/  UMOV UR25, 0xffffffff ;  /* 0xffffffff00197882 */ /* 0x000fe20000000000 */
[----:B----4-:R-:W-:-:S04]  /*6a10*/  ISETP.GE.AND P2, PT, R87, 0x10, PT ;  /* 0x000000105700780c */ /* 0x010fc80003f46270 */
[----:B------:R-:W-:-:S09]  /*6a20*/  FSEL R162, R156, R86, !P2 ;  /* 0x000000569ca27208 */ /* 0x000fd20005000000 */
[----:B0-2---:R-:W-:Y:S01]  /*6a30*/  @P2 FMUL.FTZ R157, R157, R153 ;  /* 0x000000999d9d2220 */ /* 0x005fe20000410000 */
[----:B------:R-:W-:Y:S06]  /*6a40*/  BRA.DIV UR25, `(.L_x_994) ;  /* 0x00000056198c7947 */ /* 0x000fec000b800000 */
.L_x_1054:
[----:B------:R-:W-:-:S03]  /*6a50*/  UMOV UR25, 0xffffffff ;  /* 0xffffffff00197882 */ /* 0x000fc60000000000 */
[----:B------:R-:W-:Y:S05]  /*6a60*/  BRA.DIV UR25, `(.L_x_995) ;  /* 0x0000005619ac7947 */ /* 0x000fea000b800000 */
.L_x_1057:
[----:B------:R-:W-:-:S03]  /*6a70*/  UMOV UR25, 0xffffffff ;  /* 0xffffffff00197882 */ /* 0x000fc60000000000 */
[----:B------:R-:W-:Y:S05]  /*6a80*/  BRA.DIV UR25, `(.L_x_996) ;  /* 0x0000005619cc7947 */ /* 0x000fea000b800000 */
[----:B------:R-:W0:Y:S04]  /*6a90*/  SHFL.UP PT, R157, R157, 0x1, RZ ;  /* 0x042000009d9d7989 */ /* 0x000e2800000e00ff */
[----:B------:R-:W2:Y:S04]  /*6aa0*/  SHFL.UP PT, R162, R162, 0x1, RZ ;  /* 0x04200000a2a27989 */ /* 0x000ea800000e00ff */
[----:B-----5:R-:W3:Y:S04]  /*6ab0*/  SHFL.IDX PT, R78, R78, RZ, 0x1f ;  /* 0x00001fff4e4e7589 */ /* 0x020ee800000e0000 */
[----:B------:R-:W4:Y:S02]  /*6ac0*/  SHFL.IDX PT, R79, R79, RZ, 0x1f ;  /* 0x00001fff4f4f7589 */ /* 0x000f2400000e0000 */
.L_x_1063:
        /* <DEDUP_REMOVED lines=12> */
.L_x_992:
[----:B------:R-:W-:Y:S05]  /*6b90*/  WARPSYNC.ALL ;  /* 0x0000000000007948 */ /* 0x000fea0003800000 */
[----:B------:R-:W-:Y:S01]  /*6ba0*/  LOP3.LUT P0, RZ, R2, 0x1f, RZ, 0xc0, !PT ;  /* 0x0000001f02ff7812 */ /* 0x000fe2000780c0ff */
[----:B------:R-:W-:Y:S01]  /*6bb0*/  BAR.SYNC.DEFER_BLOCKING 0x0 ;  /* 0x0000000000007b1d */ /* 0x000fe20000010000 */
[C---:B0123--:R-:W-:Y:S01]  /*6bc0*/  FMUL.FTZ R80, R104.reuse, R40 ;  /* 0x0000002868507220 */ /* 0x04ffe20000410000 */
[----:B------:R-:W-:Y:S01]  /*6bd0*/  FFMA.FTZ R81, R104, R88, R89 ;  /* 0x0000005868517223 */ /* 0x000fe20000010059 */
[----:B------:R-:W-:Y:S02]  /*6be0*/  ISETP.GT.U32.AND P2, PT, R2, 0x1f, PT ;  /* 0x0000001f0200780c */ /* 0x000fe40003f44070 */
[C---:B------:R-:W-:Y:S01]  /*6bf0*/  FMUL.FTZ R80, R105.reuse, R80 ;  /* 0x0000005069507220 */ /* 0x040fe20000410000 */
[----:B------:R-:W-:Y:S01]  /*6c00*/  FFMA.FTZ R81, R105, R81, R90 ;  /* 0x0000005169517223 */ /* 0x000fe2000001005a */
[----:B-----5:R-:W-:-:S02]  /*6c10*/  MOV R79, RZ ;  /* 0x000000ff004f7202 */ /* 0x020fc40000000f00 */
        /* <DEDUP_REMOVED lines=28> */
[----:B------:R-:W-:-:S03]  /*6de0*/  IMAD.U32 R78, RZ, RZ, UR47 ;  /* 0x0000002fff4e7e24 */ /* 0x000fc6000f8e00ff */
[----:B------:R-:W-:Y:S02]  /*6df0*/  FFMA.FTZ R136, R118, R151, R136 ;  /* 0x0000009776887223 */ /* 0x000fe40000010088 */
[----:B------:R-:W-:Y:S01]  /*6e00*/  ISETP.LE.OR P0, PT, R78, UR10, P0 ;  /* 0x0000000a4e007c0c */ /* 0x000fe20008703670 */
[----:B------:R-:W-:Y:S02]  /*6e10*/  HFMA2 R78, -RZ, RZ, 1.875, 0 ;  /* 0x3f800000ff4e7431 */ /* 0x000fe400000001ff */
[----:B------:R-:W-:-:S04]  /*6e20*/  FFMA.FTZ R137, R117, R136, R137 ;  /* 0x0000008875897223 */ /* 0x000fc80000010089 */
[----:B------:R-:W-:-:S04]  /*6e30*/  FFMA.FTZ R138, R116, R137, R138 ;  /* 0x00000089748a7223 */ /* 0x000fc8000001008a */
[----:B------:R-:W-:Y:S02]  /*6e40*/  FFMA.FTZ R139, R115, R138, R139 ;  /* 0x0000008a738b7223 */ /* 0x000fe4000001008b */
[----:B------:R-:W-:Y:S02]  /*6e50*/  VOTEU.ALL UP0, P0 ;  /* 0x0000000000ff7886 */ /* 0x000fe40000000000 */
[----:B------:R-:W-:-:S04]  /*6e60*/  FFMA.FTZ R140, R114, R139, R140 ;  /* 0x0000008b728c7223 */ /* 0x000fc8000001008c */
[----:B------:R-:W-:Y:S01]  /*6e70*/  FFMA.FTZ R141, R113, R140, R141 ;  /* 0x0000008c718d7223 */ /* 0x000fe2000001008d */
[----:B------:R-:W-:-:S03]  /*6e80*/  @!UP0 ULEA UR25, UR8, UR24, 0x3 ;  /* 0x0000001808198291 */ /* 0x000fc6000f8e18ff */
[----:B------:R-:W-:-:S04]  /*6e90*/  FFMA.FTZ R142, R112, R141, R142 ;  /* 0x0000008d708e7223 */ /* 0x000fc8000001008e */
[----:B------:R-:W-:Y:S02]  /*6ea0*/  FFMA.FTZ R143, R111, R142, R143 ;  /* 0x0000008e6f8f7223 */ /* 0x000fe4000001008f */
        /* <DEDUP_REMOVED lines=33> */
[----:B-1----:R-:W-:Y:S01]  /*70c0*/  @P2 FMUL.FTZ R86, R86, R162 ;  /* 0x000000a256562220 */ /* 0x002fe20000410000 */
[----:B--2---:R-:W-:-:S04]  /*70d0*/  @P2 FFMA.FTZ R87, R162, R87, R163 ;  /* 0x00000057a2572223 */ /* 0x004fc800000100a3 */
[----:B------:R-:W-:Y:S02]  /*70e0*/  @P2 MOV R162, R86 ;  /* 0x0000005600a22202 */ /* 0x000fe40000000f00 */
[----:B------:R-:W-:-:S03]  /*70f0*/  @P2 MOV R163, R87 ;  /* 0x0000005700a32202 */ /* 0x000fc60000000f00 */
[----:B------:R-:W1:Y:S01]  /*7100*/  SHFL.DOWN PT, R86, R162, 0x2, 0x1f ;  /* 0x08401f00a2567f89 */ /* 0x000e6200000e0000 */
[----:B------:R-:W-:-:S03]  /*7110*/  ISETP.GT.U32.AND P2, PT, R155, 0x1d, PT ;  /* 0x0000001d9b00780c */ /* 0x000fc60003f44070 */
[----:B------:R-:W2:Y:S10]  /*7120*/  SHFL.DOWN PT, R87, R163, 0x2, 0x1f ;  /* 0x08401f00a3577f89 */ /* 0x000eb400000e0000 */
[C---:B-1----:R-:W-:Y:S01]  /*7130*/  @!P2 FMUL.FTZ R86, R162.reuse, R86 ;  /* 0x00000056a256a220 */ /* 0x042fe20000410000 */
[----:B--2---:R-:W-:-:S04]  /*7140*/  @!P2 FFMA.FTZ R87, R162, R87, R163 ;  /* 0x00000057a257a223 */ /* 0x004fc800000100a3 */
[----:B------:R-:W-:Y:S01]  /*7150*/  @!P2 MOV R162, R86 ;  /* 0x0000005600a2a202 */ /* 0x000fe20000000f00 */
[----:B------:R-:W-:-:S04]  /*7160*/  @!P2 IMAD.MOV.U32 R163, RZ, RZ, R87 ;  /* 0x000000ffffa3a224 */ /* 0x000fc800078e0057 */
[----:B------:R-:W1:Y:S04]  /*7170*/  SHFL.DOWN PT, R86, R162, 0x4, 0x1f ;  /* 0x08801f00a2567f89 */ /* 0x000e6800000e0000 */
[----:B------:R-:W2:Y:S01]  /*7180*/  SHFL.DOWN PT, R87, R163, 0x4, 0x1f ;  /* 0x08801f00a3577f89 */ /* 0x000ea200000e0000 */
[C---:B-1----:R-:W-:Y:S01]  /*7190*/  @!P3 FMUL.FTZ R86, R162.reuse, R86 ;  /* 0x00000056a256b220 */ /* 0x042fe20000410000 */
[----:B--2---:R-:W-:-:S03]  /*71a0*/  @!P3 FFMA.FTZ R87, R162, R87, R163 ;  /* 0x00000057a257b223 */ /* 0x004fc600000100a3 */
[----:B------:R-:W-:Y:S02]  /*71b0*/  @!P3 IMAD.MOV.U32 R162, RZ, RZ, R86 ;  /* 0x000000ffffa2b224 */ /* 0x000fe400078e0056 */
[----:B------:R-:W-:-:S03]  /*71c0*/  @!P3 MOV R163, R87 ;  /* 0x0000005700a3b202 */ /* 0x000fc60000000f00 */
[----:B------:R-:W1:Y:S04]  /*71d0*/  SHFL.DOWN PT, R86, R162, 0x8, 0x1f ;  /* 0x09001f00a2567f89 */ /* 0x000e6800000e0000 */
        /* <DEDUP_REMOVED lines=19> */
.L_x_1080:
        /* <DEDUP_REMOVED lines=14> */
.L_x_997:
        /* <DEDUP_REMOVED lines=44> */
[----:B------:R-:W-:-:S03]  /*76b0*/  VOTEU.ALL UP0, P0 ;  /* 0x0000000000ff7886 */ /* 0x000fc60000000000 */
[----:B------:R-:W-:Y:S01]  /*76c0*/  FFMA.FTZ R101, R116, R100, R101 ;  /* 0x0000006474657223 */ /* 0x000fe20000010065 */
[----:B------:R-:W-:-:S03]  /*76d0*/  USHF.L.U32 UR50, UR10, 0xb, URZ ;  /* 0x0000000b0a327899 */ /* 0x000fc600080006ff */
[----:B------:R-:W-:Y:S01]  /*76e0*/  FFMA.FTZ R102, R117, R101, R102 ;  /* 0x0000006575667223 */ /* 0x000fe20000010066 */
[----:B------:R-:W-:Y:S01]  /*76f0*/  @!UP0 ULEA UR25, UR8, UR24, 0x3 ;  /* 0x0000001808198291 */ /* 0x000fe2000f8e18ff */
[----:B------:R-:W-:Y:S01]  /*7700*/  MOV R81, UR21 ;  /* 0x0000001500517c02 */ /* 0x000fe20008000f00 */
[----:B------:R-:W-:Y:S01]  /*7710*/  UIADD3 UR46, UPT, UPT, UR50, -0x800, URZ ;  /* 0xfffff800322e7890 */ /* 0x000fe2000fffe0ff */
[----:B------:R-:W-:Y:S01]  /*7720*/  FFMA.FTZ R103, R118, R102, R103 ;  /* 0x0000006676677223 */ /* 0x000fe20000010067 */
[----:B------:R-:W-:Y:S01]  /*7730*/  LOP3.LUT R82, R2, UR50, RZ, 0xfc, !PT ;  /* 0x0000003202527c12 */ /* 0x000fe2000f8efcff */
[----:B------:R-:W-:-:S03]  /*7740*/  FFMA.FTZ R133, R42, -R133, R149 ;  /* 0x800000852a857223 */ /* 0x000fc60000010095 */
[----:B------:R-:W-:Y:S01]  /*7750*/  IADD3 R82, PT, PT, -R82, 0x800, R81 ;  /* 0x0000080052527810 */ /* 0x000fe20007ffe151 */
[----:B0-----:R0:W-:Y:S01]  /*7760*/  @!P0 STS.64 [UR25+0x45e0], R78 ;  /* 0x0045e04eff008988 */ /* 0x0011e20008000a19 */
[----:B------:R-:W-:-:S04]  /*7770*/  LOP3.LUT R81, R2, UR46, RZ, 0xfc, !PT ;  /* 0x0000002e02517c12 */ /* 0x000fc8000f8efcff */
        /* <DEDUP_REMOVED lines=8> */
[----:B------:R-:W-:Y:S01]  /*7800*/  FFMA.FTZ R125, R71, -R125, R141 ;  /* 0x8000007d477d7223 */ /* 0x000fe2000001008d */
[----:B--2---:R-:W-:Y:S02]  /*7810*/  FFMA.FTZ R80, R150, R144, R80 ;  /* 0x0000009096507223 */ /* 0x004fe40000010050 */
[----:B------:R-:W2:Y:S02]  /*7820*/  LDL R150, [R1] ;  /* 0x0000000001967983 */ /* 0x000ea40000100800 */
[----:B---3--:R-:W-:-:S04]  /*7830*/  FFMA.FTZ R80, R87, R145, R80 ;  /* 0x0000009157507223 */ /* 0x008fc80000010050 */
[----:B----4-:R-:W-:-:S04]  /*7840*/  FFMA.FTZ R80, R86, R146, R80 ;  /* 0x0000009256507223 */ /* 0x010fc80000010050 */
[----:B-----5:R-:W-:Y:S01]  /*7850*/  FFMA.FTZ R80, R85, R147, R80 ;  /* 0x0000009355507223 */ /* 0x020fe20000010050 */
[----:B------:R-:W-:-:S03]  /*7860*/  FMUL.FTZ R87, R103, R45 ;  /* 0x0000002d67577220 */ /* 0x000fc60000410000 */
[----:B------:R-:W-:Y:S01]  /*7870*/  FFMA.FTZ R80, R83, R148, R80 ;  /* 0x0000009453507223 */ /* 0x000fe20000010050 */
[----:B------:R-:W-:Y:S01]  /*7880*/  SHF.L.U32 R83, R2, 0x4, RZ ;  /* 0x0000000402537819 */ /* 0x000fe200000006ff */
[----:B------:R-:W-:Y:S02]  /*7890*/  FFMA.FTZ R85, R121, R87, RZ ;  /* 0x0000005779557223 */ /* 0x000fe400000100ff */
[----:B------:R-:W-:Y:S01]  /*78a0*/  FFMA.FTZ R149, R84, R149, R80 ;  /* 0x0000009554957223 */ /* 0x000fe20000010050 */
[-C--:B------:R-:W-:Y:S02]  /*78b0*/  LEA.HI R80, R2, R83.reuse, RZ, 0x1f ;  /* 0x0000005302507211 */ /* 0x080fe400078ff8ff */
[----:B------:R-:W-:Y:S01]  /*78c0*/  LEA.HI R86, R83, R83, RZ, 0x1b ;  /* 0x0000005353567211 */ /* 0x000fe200078fd8ff */
[----:B------:R-:W-:Y:S01]  /*78d0*/  FMUL.FTZ R87, R27, R87 ;  /* 0x000000571b577220 */ /* 0x000fe20000410000 */
[----:B------:R-:W-:Y:S01]  /*78e0*/  LEA R79, R80, UR24, 0x2 ;  /* 0x00000018504f7c11 */ /* 0x000fe2000f8e10ff */
[-C--:B------:R-:W-:Y:S01]  /*78f0*/  FFMA.FTZ R85, R120, R78.reuse, R85 ;  /* 0x0000004e78557223 */ /* 0x080fe20000010055 */
[----:B------:R-:W-:Y:S01]  /*7900*/  LEA R86, R86, UR24, 0x2 ;  /* 0x0000001856567c11 */ /* 0x000fe2000f8e10ff */
[----:B------:R-:W-:Y:S01]  /*7910*/  FMUL.FTZ R84, R101, R39 ;  /* 0x0000002765547220 */ /* 0x000fe20000410000 */
[----:B------:R-:W-:Y:S01]  /*7920*/  FMUL.FTZ R78, R25, R78 ;  /* 0x0000004e194e7220 */ /* 0x000fe20000410000 */
[----:B------:R0:W-:Y:S02]  /*7930*/  STS [R79+0x1090], R87 ;  /* 0x001090574f007388 */ /* 0x0001e40000000800 */
[-C--:B------:R-:W-:Y:S01]  /*7940*/  FMUL.FTZ R80, R24, R84.reuse ;  /* 0x0000005418507220 */ /* 0x080fe20000410000 */
[----:B------:R-:W-:Y:S01]  /*7950*/  FFMA.FTZ R84, R119, R84, R85 ;  /* 0x0000005477547223 */ /* 0x000fe20000010055 */
[----:B------:R1:W-:Y:S01]  /*7960*/  STS [R86+0x1094], R78 ;  /* 0x0010944e56007388 */ /* 0x0003e20000000800 */
[----:B0-----:R-:W-:-:S03]  /*7970*/  FMUL.FTZ R79, R23, R81 ;  /* 0x00000051174f7220 */ /* 0x001fc60000410000 */
[----:B------:R0:W-:Y:S01]  /*7980*/  STS [R86+0x1098], R80 ;  /* 0x0010985056007388 */ /* 0x0001e20000000800 */
[----:B-1----:R-:W-:Y:S01]  /*7990*/  FMUL.FTZ R78, R99, R37 ;  /* 0x00000025634e7220 */ /* 0x002fe20000410000 */
[----:B------:R-:W-:Y:S02]  /*79a0*/  FFMA.FTZ R81, R122, R81, R84 ;  /* 0x000000517a517223 */ /* 0x000fe40000010054 */
[----:B------:R1:W-:Y:S01]  /*79b0*/  STS [R86+0x109c], R79 ;  /* 0x00109c4f56007388 */ /* 0x0003e20000000800 */
[----:B------:R-:W-:Y:S01]  /*79c0*/  FMUL.FTZ R87, R96, R26 ;  /* 0x0000001a60577220 */ /* 0x000fe20000410000 */
[-C--:B0-----:R-:W-:Y:S01]  /*79d0*/  FMUL.FTZ R80, R22, R78.reuse ;  /* 0x0000004e16507220 */ /* 0x081fe20000410000 */
[----:B------:R-:W-:Y:S01]  /*79e0*/  FFMA.FTZ R81, R123, R78, R81 ;  /* 0x0000004e7b517223 */ /* 0x000fe20000010051 */
[----:B-1----:R-:W-:-:S03]  /*79f0*/  FMUL.FTZ R79, R98, R36 ;  /* 0x00000024624f7220 */ /* 0x002fc60000410000 */
[----:B------:R0:W-:Y:S01]  /*7a00*/  STS [R86+0x10a0], R80 ;  /* 0x0010a05056007388 */ /* 0x0001e20000000800 */
[----:B------:R-:W1:Y:S01]  /*7a10*/  S2UR UR25, SR_CTAID.X ;  /* 0x00000000001979c3 */ /* 0x000e620000002500 */
[-C--:B------:R-:W-:Y:S01]  /*7a20*/  FMUL.FTZ R84, R20, R79.reuse ;  /* 0x0000004f14547220 */ /* 0x080fe20000410000 */
[----:B------:R-:W-:Y:S01]  /*7a30*/  FFMA.FTZ R81, R124, R79, R81 ;  /* 0x0000004f7c517223 */ /* 0x000fe20000010051 */
[----:B------:R-:W-:-:S05]  /*7a40*/  FMUL.FTZ R85, R19, R88 ;  /* 0x0000005813557220 */ /* 0x000fca0000410000 */
[----:B------:R-:W1:Y:S01]  /*7a50*/  LDC.64 R78, c[0x0][0x4b8] ;  /* 0x00012e00ff4e7b82 */ /* 0x000e620000000a00 */
[----:B0-----:R-:W-:Y:S01]  /*7a60*/  FMUL.FTZ R80, R18, R87 ;  /* 0x0000005712507220 */ /* 0x001fe20000410000 */
[----:B------:R-:W-:Y:S01]  /*7a70*/  FFMA.FTZ R126, R70, -R126, R142 ;  /* 0x8000007e467e7223 */ /* 0x000fe2000001008e */
[----:B------:R-:W-:-:S03]  /*7a80*/  FFMA.FTZ R88, R125, R88, R81 ;  /* 0x000000587d587223 */ /* 0x000fc60000010051 */
[----:B------:R0:W-:Y:S01]  /*7a90*/  STS [R86+0x10ac], R80 ;  /* 0x0010ac5056007388 */ /* 0x0001e20000000800 */
[----:B------:R-:W-:Y:S01]  /*7aa0*/  FFMA.FTZ R127, R69, -R127, R143 ;  /* 0x8000007f457f7223 */ /* 0x000fe2000001008f */
[----:B------:R-:W-:Y:S01]  /*7ab0*/  FFMA.FTZ R87, R126, R87, R88 ;  /* 0x000000577e577223 */ /* 0x000fe20000010058 */
[----:B------:R-:W-:Y:S01]  /*7ac0*/  FMUL.FTZ R105, R94, R16 ;  /* 0x000000105e697220 */ /* 0x000fe20000410000 */
[----:B0-----:R-:W-:-:S04]  /*7ad0*/  FMUL.FTZ R80, R95, R21 ;  /* 0x000000155f507220 */ /* 0x001fc80000410000 */
[----:B------:R-:W-:Y:S01]  /*7ae0*/  FMUL.FTZ R81, R17, R80 ;  /* 0x0000005011517220 */ /* 0x000fe20000410000 */
[----:B------:R-:W-:Y:S01]  /*7af0*/  FFMA.FTZ R128, R68, -R128, R144 ;  /* 0x8000008044807223 */ /* 0x000fe20000010090 */
[----:B------:R-:W-:Y:S01]  /*7b00*/  FFMA.FTZ R87, R127, R80, R87 ;  /* 0x000000507f577223 */ /* 0x000fe20000010057 */
[----:B------:R0:W-:Y:S01]  /*7b10*/  STS [R86+0x10a8], R85 ;  /* 0x0010a85556007388 */ /* 0x0001e20000000800 */
[----:B------:R-:W-:-:S03]  /*7b20*/  FMUL.FTZ R104, R93, R12 ;  /* 0x0000000c5d687220 */ /* 0x000fc60000410000 */
[----:B------:R3:W-:Y:S01]  /*7b30*/  STS [R86+0x10b0], R81 ;  /* 0x0010b05156007388 */ /* 0x0007e20000000800 */
[----:B------:R-:W-:Y:S01]  /*7b40*/  FFMA.FTZ R129, R67, -R129, R145 ;  /* 0x8000008143817223 */ /* 0x000fe20000010091 */
[----:B------:R-:W-:Y:S01]  /*7b50*/  FMUL.FTZ R88, R14, R104 ;  /* 0x000000680e587220 */ /* 0x000fe20000410000 */
[-C--:B0-----:R-:W-:Y:S01]  /*7b60*/  FMUL.FTZ R85, R15, R105.reuse ;  /* 0x000000690f557220 */ /* 0x081fe20000410000 */
[----:B------:R-:W-:Y:S01]  /*7b70*/  FFMA.FTZ R105, R128, R105, R87 ;  /* 0x0000006980697223 */ /* 0x000fe20000010057 */
[----:B---3--:R-:W-:Y:S01]  /*7b80*/  HFMA2 R81, -RZ, RZ, 0, 0 ;  /* 0x00000000ff517431 */ /* 0x008fe200000001ff */
[----:B------:R0:W-:Y:S01]  /*7b90*/  STS [R86+0x10a4], R84 ;  /* 0x0010a45456007388 */ /* 0x0001e20000000800 */
[----:B------:R-:W-:Y:S01]  /*7ba0*/  FFMA.FTZ R130, R66, -R130, R146 ;  /* 0x8000008242827223 */ /* 0x000fe20000010092 */
[----:B------:R-:W-:Y:S02]  /*7bb0*/  IMAD.MOV.U32 R80, RZ, RZ, R2 ;  /* 0x000000ffff507224 */ /* 0x000fe400078e0002 */
[----:B------:R-:W-:Y:S01]  /*7bc0*/  FFMA.FTZ R105, R129, R104, R105 ;  /* 0x0000006881697223 */ /* 0x000fe20000010069 */
[----:B------:R3:W-:Y:S01]  /*7bd0*/  STS [R86+0x10b4], R85 ;  /* 0x0010b45556007388 */ /* 0x0007e20000000800 */
[----:B0-----:R-:W-:-:S03]  /*7be0*/  FMUL.FTZ R84, R92, R8 ;  /* 0x000000085c547220 */ /* 0x001fc60000410000 */
[----:B------:R0:W-:Y:S01]  /*7bf0*/  STS [R86+0x10b8], R88 ;  /* 0x0010b85856007388 */ /* 0x0001e20000000800 */
[----:B-1----:R-:W-:-:S04]  /*7c00*/  IMAD.WIDE.U32 R80, R78, UR25, R80 ;  /* 0x000000194e507c25 */ /* 0x002fc8000f8e0050 */
[-C--:B------:R-:W-:Y:S01]  /*7c10*/  FMUL.FTZ R106, R13, R84.reuse ;  /* 0x000000540d6a7220 */ /* 0x080fe20000410000 */
[----:B------:R-:W-:Y:S01]  /*7c20*/  FFMA.FTZ R105, R130, R84, R105 ;  /* 0x0000005482697223 */ /* 0x000fe20000010069 */
[----:B------:R-:W-:Y:S01]  /*7c30*/  FMUL.FTZ R87, R90, R6 ;  /* 0x000000065a577220 */ /* 0x000fe20000410000 */
[----:B---3--:R-:W-:Y:S01]  /*7c40*/  FMUL.FTZ R85, R89, R5 ;  /* 0x0000000559557220 */ /* 0x008fe20000410000 */
[----:B------:R-:W-:Y:S01]  /*7c50*/  FMUL.FTZ R84, R40, R3 ;  /* 0x0000000328547220 */ /* 0x000fe20000410000 */
[----:B0-----:R-:W-:Y:S01]  /*7c60*/  FMUL.FTZ R88, R91, R7 ;  /* 0x000000075b587220 */ /* 0x001fe20000410000 */
[----:B------:R0:W-:Y:S01]  /*7c70*/  STS [R86+0x10bc], R106 ;  /* 0x0010bc6a56007388 */ /* 0x0001e20000000800 */
[----:B------:R-:W-:Y:S02]  /*7c80*/  IMAD R81, R79, UR25, R81 ;  /* 0x000000194f517c24 */ /* 0x000fe4000f8e0251 */
[----:B------:R-:W-:Y:S01]  /*7c90*/  FMUL.FTZ R107, R10, R87 ;  /* 0x000000570a6b7220 */ /* 0x000fe20000410000 */
[----:B------:R-:W-:Y:S01]  /*7ca0*/  FMUL.FTZ R78, R9, R85 ;  /* 0x00000055094e7220 */ /* 0x000fe20000410000 */
[----:B------:R-:W-:Y:S01]  /*7cb0*/  FMUL.FTZ R79, R4, R84 ;  /* 0x00000054044f7220 */ /* 0x000fe20000410000 */
[----:B0-----:R-:W-:-:S02]  /*7cc0*/  FMUL.FTZ R106, R11, R88 ;  /* 0x000000580b6a7220 */ /* 0x001fc40000410000 */
        /* <DEDUP_REMOVED lines=20> */
[----:B------:R-:W-:Y:S02]  /*7e10*/  MOV R86, UR43 ;  /* 0x0000002b00567c02 */ /* 0x000fe40008000f00 */
        /* <DEDUP_REMOVED lines=16> */
[----:B------:R-:W-:Y:S01]  /*7f20*/  VIADD R112, R2, 0x100 ;  /* 0x0000010002707836 */ /* 0x000fe20000000000 */
        /* <DEDUP_REMOVED lines=21> */
.L_x_1000:
[----:B------:R-:W-:Y:S05]  /*8080*/  BSYNC.RECONVERGENT B0 ;  /* 0x0000000000007941 */ /* 0x000fea0003800200 */
.L_x_999:
[----:B------:R-:W-:Y:S04]  /*8090*/  BSSY.RECONVERGENT B0, `(.L_x_1001) ;  /* 0x0000003000007945 */ /* 0x000fe80003800200 */
[----:B------:R-:W-:Y:S05]  /*80a0*/  @!P3 BRA `(.L_x_1002) ;  /* 0x000000000004b947 */ /* 0x000fea0003800000 */
[----:B------:R1:W-:Y:S02]  /*80b0*/  REDG.E.ADD.F32.FTZ.RN.STRONG.GPU desc[UR26][R40.64+0x200], R80 ;  /* 0x00020050280079a6 */ /* 0x0003e4000c12f31a */
.L_x_1002:
[----:B------:R-:W-:Y:S05]  /*80c0*/  BSYNC.RECONVERGENT B0 ;  /* 0x0000000000007941 */ /* 0x000fea0003800200 */
.L_x_1001:
[-C--:B------:R-:W-:Y:S01]  /*80d0*/  LEA.HI R112, R112, R2.reuse, RZ, 0x1b ;  /* 0x0000000270707211 */ /* 0x080fe200078fd8ff */
[----:B------:R-:W-:Y:S01]  /*80e0*/  BSSY.RECONVERGENT B0, `(.L_x_1003) ;  /* 0x000000d000007945 */ /* 0x000fe20003800200 */
[----:B------:R-:W-:Y:S02]  /*80f0*/  ISETP.GE.AND P2, PT, R82, 0x101, PT ;  /* 0x000001015200780c */ /* 0x000fe40003f46270 */
[----:B------:R-:W-:Y:S02]  /*8100*/  LEA R112, R112, UR24, 0x2 ;  /* 0x0000001870707c11 */ /* 0x000fe4000f8e10ff */
[C---:B-1----:R-:W-:Y:S02]  /*8110*/  IADD3 R80, PT, PT, R2.reuse, 0x180, RZ ;  /* 0x0000018002507810 */ /* 0x042fe40007ffe0ff */
[----:B0-----:R-:W-:Y:S02]  /*8120*/  IADD3 R111, PT, PT, R2, 0x200, RZ ;  /* 0x00000200026f7810 */ /* 0x001fe40007ffe0ff */
[----:B------:R-:W0:Y:S01]  /*8130*/  LDS R112, [R112+0x1490] ;  /* 0x0014900070707984 */ /* 0x000e220000000800 */
[----:B------:R-:W-:-:S02]  /*8140*/  LEA.HI R80, R80, R2, RZ, 0x1b ;  /* 0x0000000250507211 */ /* 0x000fc400078fd8ff */
[C---:B------:R-:W-:Y:S02]  /*8150*/  ISETP.GE.AND P3, PT, R82.reuse, 0x181, PT ;  /* 0x000001815200780c */ /* 0x040fe40003f66270 */
[----:B------:R-:W-:Y:S02]  /*8160*/  ISETP.GE.AND P4, PT, R82, 0x201, PT ;  /* 0x000002015200780c */ /* 0x000fe40003f86270 */
[----:B------:R-:W-:Y:S02]  /*8170*/  LEA.HI R111, R111, R2, RZ, 0x1b ;  /* 0x000000026f6f7211 */ /* 0x000fe400078fd8ff */
[----:B------:R-:W-:Y:S01]  /*8180*/  LEA R80, R80, UR24, 0x2 ;  /* 0x0000001850507c11 */ /* 0x000fe2000f8e10ff */
[----:B------:R-:W-:Y:S08]  /*8190*/  @!P2 BRA `(.L_x_1004) ;  /* 0x000000000004a947 */ /* 0x000ff00003800000 */
[----:B0-----:R1:W-:Y:S02]  /*81a0*/  REDG.E.ADD.F32.FTZ.RN.STRONG.GPU desc[UR26][R40.64+0x400], R112 ;  /* 0x00040070280079a6 */ /* 0x0013e4000c12f31a */
.L_x_1004:
[----:B------:R-:W-:Y:S05]  /*81b0*/  BSYNC.RECONVERGENT B0 ;  /* 0x0000000000007941 */ /* 0x000fea0003800200 */
.L_x_1003:
[----:B------:R-:W2:Y:S01]  /*81c0*/  LDS R80, [R80+0x1690] ;  /* 0x0016900050507984 */ /* 0x000ea20000000800 */
[----:B------:R-:W-:Y:S01]  /*81d0*/  BSSY.RECONVERGENT B0, `(.L_x_1005) ;  /* 0x0000004000007945 */ /* 0x000fe20003800200 */
[----:B------:R-:W-:-:S03]  /*81e0*/  LEA R111, R111, UR24, 0x2 ;  /* 0x000000186f6f7c11 */ /* 0x000fc6000f8e10ff */
[----:B------:R-:W-:Y:S05]  /*81f0*/  @!P3 BRA `(.L_x_1006) ;  /* 0x000000000004b947 */ /* 0x000fea0003800000 */
[----:B--2---:R3:W-:Y:S02]  /*8200*/  REDG.E.ADD.F32.FTZ.RN.STRONG.GPU desc[UR26][R40.64+0x600], R80 ;  /* 0x00060050280079a6 */ /* 0x0047e4000c12f31a */
.L_x_1006:
[----:B------:R-:W-:Y:S05]  /*8210*/  BSYNC.RECONVERGENT B0 ;  /* 0x0000000000007941 */ /* 0x000fea0003800200 */
.L_x_1005:
[----:B------:R-:W4:Y:S01]  /*8220*/  LDS R111, [R111+0x1890] ;  /* 0x001890006f6f7984 */ /* 0x000f220000000800 */
[----:B------:R-:W-:Y:S01]  /*8230*/  BSSY.RECONVERGENT B0, `(.L_x_1007) ;  /* 0x0000005000007945 */ /* 0x000fe20003800200 */
[C---:B01----:R-:W-:Y:S01]  /*8240*/  VIADD R112, R2.reuse, 0x280 ;  /* 0x0000028002707836 */ /* 0x043fe20000000000 */
[----:B--23--:R-:W-:Y:S02]  /*8250*/  IADD3 R80, PT, PT, R2, 0x300, RZ ;  /* 0x0000030002507810 */ /* 0x00cfe40007ffe0ff */
[----:B------:R-:W-:Y:S05]  /*8260*/  @!P4 BRA `(.L_x_1008) ;  /* 0x000000000004c947 */ /* 0x000fea0003800000 */
[----:B----4-:R0:W-:Y:S02]  /*8270*/  REDG.E.ADD.F32.FTZ.RN.STRONG.GPU desc[UR26][R40.64+0x800], R111 ;  /* 0x0008006f280079a6 */ /* 0x0101e4000c12f31a */
.L_x_1008:
[----:B------:R-:W-:Y:S05]  /*8280*/  BSYNC.RECONVERGENT B0 ;  /* 0x0000000000007941 */ /* 0x000fea0003800200 */
.L_x_1007:
        /* <DEDUP_REMOVED lines=13> */
.L_x_1010:
[----:B------:R-:W-:Y:S05]  /*8360*/  BSYNC.RECONVERGENT B0 ;  /* 0x0000000000007941 */ /* 0x000fea0003800200 */
.L_x_1009:
[----:B------:R-:W2:Y:S01]  /*8370*/  LDS R80, [R80+0x1c90] ;  /* 0x001c900050507984 */ /* 0x000ea20000000800 */
[----:B------:R-:W-:Y:S01]  /*8380*/  BSSY.RECONVERGENT B0, `(.L_x_1011) ;  /* 0x0000004000007945 */ /* 0x000fe20003800200 */
[----:B------:R-:W-:-:S03]  /*8390*/  LEA R111, R111, UR24, 0x2 ;  /* 0x000000186f6f7c11 */ /* 0x000fc6000f8e10ff */
[----:B------:R-:W-:Y:S05]  /*83a0*/  @!P3 BRA `(.L_x_1012) ;  /* 0x000000000004b947 */ /* 0x000fea0003800000 */
[----:B--2---:R3:W-:Y:S02]  /*83b0*/  REDG.E.ADD.F32.FTZ.RN.STRONG.GPU desc[UR26][R40.64+0xc00], R80 ;  /* 0x000c0050280079a6 */ /* 0x0047e4000c12f31a */
.L_x_1012:
[----:B------:R-:W-:Y:S05]  /*83c0*/  BSYNC.RECONVERGENT B0 ;  /* 0x0000000000007941 */ /* 0x000fea0003800200 */
.L_x_1011:
[----:B------:R-:W4:Y:S01]  /*83d0*/  LDS R111, [R111+0x1e90] ;  /* 0x001e90006f6f7984 */ /* 0x000f220000000800 */
[----:B------:R-:W-:Y:S01]  /*83e0*/  BSSY.RECONVERGENT B0, `(.L_x_1013) ;  /* 0x0000005000007945 */ /* 0x000fe20003800200 */
[C---:B01----:R-:W-:Y:S01]  /*83f0*/  LOP3.LUT R112, R2.reuse, 0x400, RZ, 0xfc, !PT ;  /* 0x0000040002707812 */ /* 0x043fe200078efcff */
[----:B--23--:R-:W-:Y:S02]  /*8400*/  VIADD R80, R2, 0x480 ;  /* 0x0000048002507836 */ /* 0x00cfe40000000000 */
[----:B------:R-:W-:Y:S05]  /*8410*/  @!P4 BRA `(.L_x_1014) ;  /* 0x000000000004c947 */ /* 0x000fea0003800000 */
[----:B----4-:R0:W-:Y:S02]  /*8420*/  REDG.E.ADD.F32.FTZ.RN.STRONG.GPU desc[UR26][R40.64+0xe00], R111 ;  /* 0x000e006f280079a6 */ /* 0x0101e4000c12f31a */
.L_x_1014:
[----:B------:R-:W-:Y:S05]  /*8430*/  BSYNC.RECONVERGENT B0 ;  /* 0x0000000000007941 */ /* 0x000fea0003800200 */
.L_x_1013:
        /* <DEDUP_REMOVED lines=13> */
.L_x_1016:
[----:B------:R-:W-:Y:S05]  /*8510*/  BSYNC.RECONVERGENT B0 ;  /* 0x0000000000007941 */ /* 0x000fea0003800200 */
.L_x_1015:
[----:B------:R-:W2:Y:S01]  /*8520*/  LDS R80, [R80+0x2290] ;  /* 0x0022900050507984 */ /* 0x000ea20000000800 */
[----:B------:R-:W-:Y:S01]  /*8530*/  BSSY.RECONVERGENT B0, `(.L_x_1017) ;  /* 0x0000005000007945 */ /* 0x000fe20003800200 */
[----:B------:R-:W-:Y:S02]  /*8540*/  LEA R111, R111, UR24, 0x2 ;  /* 0x000000186f6f7c11 */ /* 0x000fe4000f8e10ff */
[----:B01----:R-:W-:Y:S01]  /*8550*/  IADD3 R112, PT, PT, R2, 0x580, RZ ;  /* 0x0000058002707810 */ /* 0x003fe20007ffe0ff */
[----:B------:R-:W-:Y:S06]  /*8560*/  @!P3 BRA `(.L_x_1018) ;  /* 0x000000000004b947 */ /* 0x000fec0003800000 */
[----:B--2---:R0:W-:Y:S02]  /*8570*/  REDG.E.ADD.F32.FTZ.RN.STRONG.GPU desc[UR26][R40.64+0x1200], R80 ;  /* 0x00120050280079a6 */ /* 0x0041e4000c12f31a */
.L_x_1018:
[----:B------:R-:W-:Y:S05]  /*8580*/  BSYNC.RECONVERGENT B0 ;  /* 0x0000000000007941 */ /* 0x000fea0003800200 */
.L_x_1017:
[----:B------:R-:W1:Y:S01]  /*8590*/  LDS R111, [R111+0x2490] ;  /* 0x002490006f6f7984 */ /* 0x000e620000000800 */
[----:B------:R-:W-:Y:S01]  /*85a0*/  BSSY.RECONVERGENT B0, `(.L_x_1019) ;  /* 0x0000005000007945 */ /* 0x000fe20003800200 */
[----:B0-2---:R-:W-:Y:S01]  /*85b0*/  LEA.HI R80, R112, R2, RZ, 0x1b ;  /* 0x0000000270507211 */ /* 0x005fe200078fd8ff */
[----:B------:R-:W-:Y:S02]  /*85c0*/  VIADD R112, R2, 0x600 ;  /* 0x0000060002707836 */ /* 0x000fe40000000000 */
[----:B------:R-:W-:Y:S05]  /*85d0*/  @!P4 BRA `(.L_x_1020) ;  /* 0x000000000004c947 */ /* 0x000fea0003800000 */
[----:B-1----:R0:W-:Y:S02]  /*85e0*/  REDG.E.ADD.F32.FTZ.RN.STRONG.GPU desc[UR26][R40.64+0x1400], R111 ;  /* 0x0014006f280079a6 */ /* 0x0021e4000c12f31a */
.L_x_1020:
[----:B------:R-:W-:Y:S05]  /*85f0*/  BSYNC.RECONVERGENT B0 ;  /* 0x0000000000007941 */ /* 0x000fea0003800200 */
.L_x_1019:
        /* <DEDUP_REMOVED lines=12> */
.L_x_1022:
[----:B------:R-:W-:Y:S05]  /*86c0*/  BSYNC.RECONVERGENT B0 ;  /* 0x0000000000007941 */ /* 0x000fea0003800200 */
.L_x_1021:
[----:B------:R-:W-:Y:S01]  /*86d0*/  LEA R111, R111, UR24, 0x2 ;  /* 0x000000186f6f7c11 */ /* 0x000fe2000f8e10ff */
[----:B------:R-:W-:Y:S01]  /*86e0*/  BSSY.RECONVERGENT B0, `(.L_x_1023) ;  /* 0x0000009000007945 */ /* 0x000fe20003800200 */
[----:B------:R-:W-:Y:S02]  /*86f0*/  IADD3 R82, PT, PT, R2, 0x700, RZ ;  /* 0x0000070002527810 */ /* 0x000fe40007ffe0ff */
[-C--:B01----:R-:W-:Y:S02]  /*8700*/  LEA.HI R80, R112, R2.reuse, RZ, 0x1b ;  /* 0x0000000270507211 */ /* 0x083fe400078fd8ff */
[----:B------:R-:W0:Y:S01]  /*8710*/  LDS R111, [R111+0x2890] ;  /* 0x002890006f6f7984 */ /* 0x000e220000000800 */
[----:B------:R-:W-:Y:S02]  /*8720*/  LEA.HI R82, R82, R2, RZ, 0x1b ;  /* 0x0000000252527211 */ /* 0x000fe400078fd8ff */
[----:B------:R-:W-:Y:S02]  /*8730*/  LEA R80, R80, UR24, 0x2 ;  /* 0x0000001850507c11 */ /* 0x000fe4000f8e10ff */
[----:B------:R-:W-:Y:S01]  /*8740*/  IADD3 R112, PT, PT, R2, 0x780, RZ ;  /* 0x0000078002707810 */ /* 0x000fe20007ffe0ff */
[----:B------:R-:W-:Y:S06]  /*8750*/  @!P2 BRA `(.L_x_1024) ;  /* 0x000000000004a947 */ /* 0x000fec0003800000 */
[----:B0-----:R1:W-:Y:S02]  /*8760*/  REDG.E.ADD.F32.FTZ.RN.STRONG.GPU desc[UR26][R40.64+0x1800], R111 ;  /* 0x0018006f280079a6 */ /* 0x0013e4000c12f31a */
.L_x_1024:
[----:B------:R-:W-:Y:S05]  /*8770*/  BSYNC.RECONVERGENT B0 ;  /* 0x0000000000007941 */ /* 0x000fea0003800200 */
.L_x_1023:
[----:B------:R-:W2:Y:S01]  /*8780*/  LDS R80, [R80+0x2a90] ;  /* 0x002a900050507984 */ /* 0x000ea20000000800 */
[----:B------:R-:W-:Y:S01]  /*8790*/  BSSY.RECONVERGENT B0, `(.L_x_1025) ;  /* 0x0000005000007945 */ /* 0x000fe20003800200 */
[----:B01----:R-:W-:Y:S02]  /*87a0*/  LEA.HI R111, R112, R2, RZ, 0x1b ;  /* 0x00000002706f7211 */ /* 0x003fe400078fd8ff */
[----:B------:R-:W-:Y:S01]  /*87b0*/  LEA R82, R82, UR24, 0x2 ;  /* 0x0000001852527c11 */ /* 0x000fe2000f8e10ff */
[----:B------:R-:W-:Y:S06]  /*87c0*/  @!P3 BRA `(.L_x_1026) ;  /* 0x000000000004b947 */ /* 0x000fec0003800000 */
[----:B--2---:R0:W-:Y:S02]  /*87d0*/  REDG.E.ADD.F32.FTZ.RN.STRONG.GPU desc[UR26][R40.64+0x1a00], R80 ;  /* 0x001a0050280079a6 */ /* 0x0041e4000c12f31a */
.L_x_1026:
[----:B------:R-:W-:Y:S05]  /*87e0*/  BSYNC.RECONVERGENT B0 ;  /* 0x0000000000007941 */ /* 0x000fea0003800200 */
.L_x_1025:
[----:B------:R-:W1:Y:S01]  /*87f0*/  LDS R82, [R82+0x2c90] ;  /* 0x002c900052527984 */ /* 0x000e620000000800 */
[----:B------:R-:W-:Y:S01]  /*8800*/  BSSY.RECONVERGENT B0, `(.L_x_1027) ;  /* 0x0000004000007945 */ /* 0x000fe20003800200 */
[----:B------:R-:W-:-:S03]  /*8810*/  LEA R111, R111, UR24, 0x2 ;  /* 0x000000186f6f7c11 */ /* 0x000fc6000f8e10ff */
[----:B------:R-:W-:Y:S05]  /*8820*/  @!P4 BRA `(.L_x_1028) ;  /* 0x000000000004c947 */ /* 0x000fea0003800000 */
[----:B-1----:R3:W-:Y:S02]  /*8830*/  REDG.E.ADD.F32.FTZ.RN.STRONG.GPU desc[UR26][R40.64+0x1c00], R82 ;  /* 0x001c0052280079a6 */ /* 0x0027e4000c12f31a */
.L_x_1028:
[----:B------:R-:W-:Y:S05]  /*8840*/  BSYNC.RECONVERGENT B0 ;  /* 0x0000000000007941 */ /* 0x000fea0003800200 */
.L_x_1027:
[----:B------:R-:W4:Y:S01]  /*8850*/  LDS R111, [R111+0x2e90] ;  /* 0x002e90006f6f7984 */ /* 0x000f220000000800 */
[----:B------:R-:W-:Y:S04]  /*8860*/  BSSY.RECONVERGENT B0, `(.L_x_1029) ;  /* 0x0000003000007945 */ /* 0x000fe80003800200 */
[----:B------:R-:W-:Y:S05]  /*8870*/  @!P5 BRA `(.L_x_1030) ;  /* 0x000000000004d947 */ /* 0x000fea0003800000 */
[----:B----4-:R4:W-:Y:S02]  /*8880*/  REDG.E.ADD.F32.FTZ.RN.STRONG.GPU desc[UR26][R40.64+0x1e00], R111 ;  /* 0x001e006f280079a6 */ /* 0x0109e4000c12f31a */
.L_x_1030:
[----:B------:R-:W-:Y:S05]  /*8890*/  BSYNC.RECONVERGENT B0 ;  /* 0x0000000000007941 */ /* 0x000fea0003800200 */
.L_x_1029:
        /* <DEDUP_REMOVED lines=18> */
[----:B---3--:R-:W-:Y:S01]  /*89c0*/  FFMA.FTZ R82, R42, R5, R82 ;  /* 0x000000052a527223 */ /* 0x008fe20000010052 */
        /* <DEDUP_REMOVED lines=8> */
[----:B------:R-:W-:Y:S01]  /*8a50*/  FFMA.FTZ R113, R65, R7, R113 ;  /* 0x0000000741717223 */ /* 0x000fe20000010071 */
        /* <DEDUP_REMOVED lines=45> */
[----:B------:R-:W-:Y:S01]  /*8d30*/  FMUL.FTZ R109, R123, R109 ;  /* 0x0000006d7b6d7220 */ /* 0x000fe20000410000 */
[----:B------:R-:W-:Y:S01]  /*8d40*/  FFMA.FTZ R88, R13, R66, R88 ;  /* 0x000000420d587223 */ /* 0x000fe20000010058 */
[----:B------:R-:W-:Y:S01]  /*8d50*/  FFMA.FTZ R89, R14, R67, R89 ;  /* 0x000000430e597223 */ /* 0x000fe20000010059 */
[----:B------:R-:W-:Y:S01]  /*8d60*/  FMUL.FTZ R72, R72, R98 ;  /* 0x0000006248487220 */ /* 0x000fe20000410000 */
[----:B------:R-:W-:-:S03]  /*8d70*/  FMUL.FTZ R74, R74, R100 ;  /* 0x000000644a4a7220 */ /* 0x000fc60000410000 */
[----:B0-----:R-:W-:Y:S01]  /*8d80*/  @!P2 FADD.FTZ R84, R84, R40 ;  /* 0x000000285454a221 */ /* 0x001fe20000010000 */
[----:B------:R-:W-:Y:S01]  /*8d90*/  FFMA.FTZ R40, R19, R71, R107 ;  /* 0x0000004713287223 */ /* 0x000fe2000001006b */
[----:B-1----:R-:W-:-:S03]  /*8da0*/  @!P2 FADD.FTZ R152, R152, R41 ;  /* 0x000000299898a221 */ /* 0x002fc60000010000 */
[----:B------:R-:W-:Y:S01]  /*8db0*/  FADD.FTZ R35, R40, R35 ;  /* 0x0000002328237221 */ /* 0x000fe20000010000 */
[----:B------:R-:W-:Y:S01]  /*8dc0*/  FFMA.FTZ R40, R22, R73, R109 ;  /* 0x0000004916287223 */ /* 0x000fe2000001006d */
[----:B------:R-:W0:Y:S01]  /*8dd0*/  SHFL.DOWN PT, R66, R84, 0x10, 0x1f ;  /* 0x0a001f0054427f89 */ /* 0x000e2200000e0000 */
[----:B------:R-:W-:Y:S01]  /*8de0*/  FFMA.FTZ R65, R71, R31, R65 ;  /* 0x0000001f47417223 */ /* 0x000fe20000010041 */
[----:B------:R-:W-:Y:S02]  /*8df0*/  FMUL.FTZ R75, R75, R101 ;  /* 0x000000654b4b7220 */ /* 0x000fe40000410000 */
[----:B------:R-:W1:Y:S01]  /*8e00*/  SHFL.DOWN PT, R67, R152, 0x10, 0x1f ;  /* 0x0a001f0098437f89 */ /* 0x000e6200000e0000 */
[----:B------:R-:W-:Y:S01]  /*8e10*/  FFMA.FTZ R42, R72, R36, R42 ;  /* 0x00000024482a7223 */ /* 0x000fe2000001002a */
[----:B------:R-:W-:Y:S01]  /*8e20*/  FMUL.FTZ R76, R76, R102 ;  /* 0x000000664c4c7220 */ /* 0x000fe20000410000 */
[----:B------:R-:W-:Y:S01]  /*8e30*/  FADD.FTZ R33, R40, R33 ;  /* 0x0000002128217221 */ /* 0x000fe20000010000 */
[----:B------:R-:W-:Y:S01]  /*8e40*/  FMUL.FTZ R40, R77, R103 ;  /* 0x000000674d287220 */ /* 0x000fe20000410000 */
[----:B------:R-:W-:Y:S01]  /*8e50*/  ISETP.NE.AND P2, PT, R80, RZ, PT ;  /* 0x000000ff5000720c */ /* 0x000fe20003f45270 */
[----:B------:R-:W-:Y:S04]  /*8e60*/  STL [R1+0x64], R65 ;  /* 0x0000644101007387 */ /* 0x000fe80000100800 */
[----:B------:R0:W-:Y:S01]  /*8e70*/  STL [R1+0x68], R42 ;  /* 0x0000682a01007387 */ /* 0x0001e20000100800 */
[----:B------:R-:W-:Y:S01]  /*8e80*/  FMUL.FTZ R41, R124, R108 ;  /* 0x0000006c7c297220 */ /* 0x000fe20000410000 */
[----:B------:R-:W-:-:S03]  /*8e90*/  FMUL.FTZ R110, R122, R110 ;  /* 0x0000006e7a6e7220 */ /* 0x000fc60000410000 */
[----:B------:R-:W-:-:S03]  /*8ea0*/  FFMA.FTZ R41, R20, R72, R41 ;  /* 0x0000004814297223 */ /* 0x000fc60000010029 */
[----:B0-----:R-:W-:Y:S01]  /*8eb0*/  @!P2 SHF.R.U32.HI R42, RZ, 0x2, R2 ;  /* 0x00000002ff2aa819 */ /* 0x001fe20000011602 */
[----:B------:R-:W-:Y:S01]  /*8ec0*/  FADD.FTZ R34, R41, R34 ;  /* 0x0000002229227221 */ /* 0x000fe20000010000 */
[----:B------:R-:W-:Y:S01]  /*8ed0*/  FADD.FTZ R66, R84, R66 ;  /* 0x0000004254427221 */ /* 0x000fe20000010000 */
[----:B------:R-:W-:Y:S01]  /*8ee0*/  FFMA.FTZ R41, R23, R74, R110 ;  /* 0x0000004a17297223 */ /* 0x000fe2000001006e */
[----:B------:R-:W-:Y:S01]  /*8ef0*/  @!P2 LOP3.LUT R65, R42, 0xf8, RZ, 0xc0, !PT ;  /* 0x000000f82a41a812 */ /* 0x000fe200078ec0ff */
[----:B-1----:R-:W-:Y:S01]  /*8f00*/  FADD.FTZ R67, R152, R67 ;  /* 0x0000004398437221 */ /* 0x002fe20000010000 */
[----:B------:R-:W-:Y:S01]  /*8f10*/  FMUL.FTZ R90, R132, R90 ;  /* 0x0000005a845a7220 */ /* 0x000fe20000410000 */
[----:B------:R-:W-:Y:S01]  /*8f20*/  FMUL.FTZ R106, R126, R106 ;  /* 0x0000006a7e6a7220 */ /* 0x000fe20000410000 */
[----:B------:R-:W-:Y:S01]  /*8f30*/  FMUL.FTZ R85, R119, R85 ;  /* 0x0000005577557220 */ /* 0x000fe20000410000 */
[----:B------:R-:W-:Y:S01]  /*8f40*/  FMUL.FTZ R78, R120, R78 ;  /* 0x0000004e784e7220 */ /* 0x000fe20000410000 */
[----:B------:R-:W-:Y:S01]  /*8f50*/  FMUL.FTZ R42, R121, R43 ;  /* 0x0000002b792a7220 */ /* 0x000fe20000410000 */
[----:B------:R-:W-:Y:S01]  /*8f60*/  FADD.FTZ R32, R41, R32 ;  /* 0x0000002029207221 */ /* 0x000fe20000010000 */
[----:B------:R-:W-:Y:S01]  /*8f70*/  FFMA.FTZ R90, R10, R86, R90 ;  /* 0x000000560a5a7223 */ /* 0x000fe2000001005a */
        /* <DEDUP_REMOVED lines=49> */
.L_x_1032:
[----:B------:R-:W-:Y:S05]  /*9290*/  BSYNC.RECONVERGENT B0 ;  /* 0x0000000000007941 */ /* 0x000fea0003800200 */
.L_x_1031:
[----:B------:R-:W-:-:S04]  /*92a0*/  UIADD3 UR8, UPT, UPT, UR8, 0x1, URZ ;  /* 0x0000000108087890 */ /* 0x000fc8000fffe0ff */
[----:B------:R-:W-:-:S09]  /*92b0*/  UISETP.GE.AND UP0, UPT, UR8, UR48, UPT ;  /* 0x000000300800728c */ /* 0x000fd2000bf06270 */
[----:B------:R-:W-:Y:S05]  /*92c0*/  BRA.U !UP0, `(.L_x_1033) ;  /* 0xffffffbd08647547 */ /* 0x000fea000b83ffff */
.L_x_988:
[----:B0-----:R-:W4:Y:S01]  /*92d0*/  LDL.LU R81, [R1+0x78] ;  /* 0x0000780001517983 */ /* 0x001f220000300800 */
[----:B------:R-:W0:Y:S01]  /*92e0*/  S2R R4, SR_TID.X ;  /* 0x0000000000047919 */ /* 0x000e220000002100 */
[----:B------:R-:W-:Y:S01]  /*92f0*/  UIMAD UR21, UR10, -0x800, UR21 ;  /* 0xfffff8000a1578a4 */ /* 0x000fe2000f8e0215 */
[----:B------:R-:W-:Y:S01]  /*9300*/  MOV R3, UR16 ;  /* 0x0000001000037c02 */ /* 0x000fe20008000f00 */
[----:B-1----:R-:W-:Y:S01]  /*9310*/  IMAD.U32 R2, RZ, RZ, UR13 ;  /* 0x0000000dff027e24 */ /* 0x002fe2000f8e00ff */
[----:B------:R-:W5:Y:S01]  /*9320*/  LDL.LU R82, [R1+0x7c] ;  /* 0x00007c0001527983 */ /* 0x000f620000300800 */
[----:B------:R-:W-:Y:S02]  /*9330*/  PRMT R5, RZ, 0x7610, R5 ;  /* 0x00007610ff057816 */ /* 0x000fe40000000005 */
[----:B------:R-:W-:Y:S01]  /*9340*/  PRMT R6, RZ, 0x7610, R6 ;  /* 0x00007610ff067816 */ /* 0x000fe20000000006 */
[----:B------:R-:W4:Y:S01]  /*9350*/  LDL.LU R84, [R1+0x48] ;  /* 0x0000480001547983 */ /* 0x000f220000300800 */
[----:B------:R-:W-:-:S02]  /*9360*/  PRMT R7, RZ, 0x7610, R7 ;  /* 0x00007610ff077816 */ /* 0x000fc40000000007 */
[----:B------:R-:W-:Y:S01]  /*9370*/  PRMT R8, RZ, 0x7610, R8 ;  /* 0x00007610ff087816 */ /* 0x000fe20000000008 */
[----:B------:R-:W5:Y:S01]  /*9380*/  LDL.LU R85, [R1+0x64] ;  /* 0x0000640001557983 */ /* 0x000f620000300800 */
        /* <DEDUP_REMOVED lines=8> */
[----:B------:R-:W4:Y:S01]  /*9410*/  LDL.LU R88, [R1+0x50] ;  /* 0x0000500001587983 */ /* 0x000f220000300800 */
[----:B------:R-:W-:Y:S02]  /*9420*/  PRMT R15, RZ, 0x7610, R15 ;  /* 0x00007610ff0f7816 */ /* 0x000fe4000000000f */
[----:B------:R-:W-:Y:S01]  /*9430*/  PRMT R16, RZ, 0x7610, R16 ;  /* 0x00007610ff107816 */ /* 0x000fe20000000010 */
[----:B------:R-:W5:Y:S01]  /*9440*/  LDL.LU R41, [R1+0x44] ;  /* 0x0000440001297983 */ /* 0x000f620000300800 */
[----:B------:R-:W-:Y:S02]  /*9450*/  PRMT R17, RZ, 0x7610, R17 ;  /* 0x00007610ff117816 */ /* 0x000fe40000000011 */
[----:B------:R-:W-:Y:S01]  /*9460*/  PRMT R18, RZ, 0x7610, R18 ;  /* 0x00007610ff127816 */ /* 0x000fe20000000012 */
[----:B------:R-:W5:Y:S01]  /*9470*/  LDL.LU R43, [R1+0x40] ;  /* 0x00004000012b7983 */ /* 0x000f620000300800 */
[----:B------:R-:W-:Y:S01]  /*9480*/  PRMT R19, RZ, 0x7610, R19 ;  /* 0x00007610ff137816 */ /* 0x000fe20000000013 */
[----:B------:R-:W-:Y:S08]  /*9490*/  BAR.SYNC.DEFER_BLOCKING 0x0 ;  /* 0x0000000000007b1d */ /* 0x000ff00000010000 */
[----:B------:R-:W1:Y:S01]  /*94a0*/  S2UR UR32, SR_CTAID.X ;  /* 0x00000000002079c3 */ /* 0x000e620000002500 */
[----:B------:R-:W1:Y:S01]  /*94b0*/  LDCU.64 UR28, c[0x0][0x4f8] ;  /* 0x00009f00ff1c77ac */ /* 0x000e620008000a00 */
[----:B------:R-:W5:Y:S01]  /*94c0*/  LDL.LU R65, [R1+0x4c] ;  /* 0x00004c0001417983 */ /* 0x000f620000300800 */
[----:B------:R-:W-:-:S03]  /*94d0*/  ULEA UR22, UR10, 0xfffff800, 0xb ;  /* 0xfffff8000a167891 */ /* 0x000fc6000f8e58ff */
[----:B------:R-:W4:Y:S01]  /*94e0*/  LDL.LU R89, [R1+0x70] ;  /* 0x0000700001597983 */ /* 0x000f220000300800 */
[----:B------:R-:W1:Y:S03]  /*94f0*/  LDCU.64 UR30, c[0x0][0x500] ;  /* 0x0000a000ff1e77ac */ /* 0x000e660008000a00 */
[----:B------:R-:W5:Y:S04]  /*9500*/  LDL.LU R90, [R1+0x74] ;  /* 0x00007400015a7983 */ /* 0x000f680000300800 */
[----:B------:R-:W4:Y:S04]  /*9510*/  LDL.LU R98, [R1+0x68] ;  /* 0x0000680001627983 */ /* 0x000f280000300800 */
[----:B------:R-:W4:Y:S04]  /*9520*/  LDL.LU R99, [R1+0x6c] ;  /* 0x00006c0001637983 */ /* 0x000f280000300800 */
[----:B------:R-:W4:Y:S04]  /*9530*/  LDL.LU R100, [R1+0x5c] ;  /* 0x00005c0001647983 */ /* 0x000f280000300800 */
[----:B------:R-:W4:Y:S04]  /*9540*/  LDL.LU R101, [R1+0x58] ;  /* 0x0000580001657983 */ /* 0x000f280000300800 */
[----:B------:R1:W5:Y:S01]  /*9550*/  LDL.LU R20, [R1+0x100] ;  /* 0x0001000001147983 */ /* 0x0003620000300800 */
[----:B0-----:R-:W-:Y:S01]  /*9560*/  LOP3.LUT R40, R4, 0x1f, RZ, 0xc0, !PT ;  /* 0x0000001f04287812 */ /* 0x001fe200078ec0ff */
[----:B------:R-:W-:-:S02]  /*9570*/  UIADD3 UR21, UPT, UPT, UR21, 0x800, URZ ;  /* 0x0000080015157890 */ /* 0x000fc4000fffe0ff */
[----:B------:R-:W4:Y:S01]  /*9580*/  LDL.LU R97, [R1+0xbc] ;  /* 0x0000bc0001617983 */ /* 0x000f220000300800 */
[----:B------:R-:W-:-:S03]  /*9590*/  LOP3.LUT R83, R40, 0x3e00, R83, 0xf8, !PT ;  /* 0x00003e0028537812 */ /* 0x000fc600078ef853 */
[----:B------:R-:W-:Y:S01]  /*95a0*/  ISETP.GE.AND P1, PT, R63, UR21, PT ;  /* 0x000000153f007c0c */ /* 0x000fe2000bf26270 */
[----:B------:R-:W4:Y:S01]  /*95b0*/  LDL.LU R96, [R1+0xb8] ;  /* 0x0000b80001607983 */ /* 0x000f220000300800 */
[C---:B------:R-:W-:Y:S01]  /*95c0*/  ISETP.GE.AND P2, PT, R83.reuse, UR21, PT ;  /* 0x0000001553007c0c */ /* 0x040fe2000bf46270 */
[----:B------:R-:W-:Y:S01]  /*95d0*/  IMAD.WIDE.U32 R2, R83, 0x2, R2 ;  /* 0x0000000253027825 */ /* 0x000fe200078e0002 */
[----:B------:R-:W-:Y:S01]  /*95e0*/  ISETP.GE.AND P0, PT, R62, UR21, PT ;  /* 0x000000153e007c0c */ /* 0x000fe2000bf06270 */
[----:B------:R-:W4:Y:S01]  /*95f0*/  LDL.LU R95, [R1+0xb4] ;  /* 0x0000b400015f7983 */ /* 0x000f220000300800 */
[----:B------:R-:W-:Y:S02]  /*9600*/  ISETP.GE.AND P4, PT, R61, UR21, PT ;  /* 0x000000153d007c0c */ /* 0x000fe4000bf86270 */
[----:B------:R-:W-:Y:S01]  /*9610*/  ISETP.GE.AND P6, PT, R60, UR21, PT ;  /* 0x000000153c007c0c */ /* 0x000fe2000bfc6270 */
[----:B------:R-:W4:Y:S01]  /*9620*/  LDL.LU R94, [R1+0xb0] ;  /* 0x0000b000015e7983 */ /* 0x000f220000300800 */
[----:B------:R-:W-:-:S02]  /*9630*/  ISETP.GE.AND P5, PT, R59, UR21, PT ;  /* 0x000000153b007c0c */ /* 0x000fc4000bfa6270 */
[----:B------:R-:W-:Y:S01]  /*9640*/  ISETP.GE.AND P3, PT, R58, UR21, PT ;  /* 0x000000153a007c0c */ /* 0x000fe2000bf66270 */
[----:B------:R-:W4:Y:S01]  /*9650*/  @!P1 LDG.E.U16 R6, desc[UR26][R2.64+0x40] ;  /* 0x0000401a02069981 */ /* 0x000f22000c1e1500 */
[----:B------:R-:W-:-:S03]  /*9660*/  ISETP.GE.AND P1, PT, R56, UR21, PT ;  /* 0x0000001538007c0c */ /* 0x000fc6000bf26270 */
[----:B------:R-:W4:Y:S01]  /*9670*/  @!P2 LDG.E.U16 R5, desc[UR26][R2.64] ;  /* 0x0000001a0205a981 */ /* 0x000f22000c1e1500 */
[----:B------:R-:W-:-:S03]  /*9680*/  ISETP.GE.AND P2, PT, R57, UR21, PT ;  /* 0x0000001539007c0c */ /* 0x000fc6000bf46270 */
[----:B------:R-:W4:Y:S01]  /*9690*/  @!P0 LDG.E.U16 R7, desc[UR26][R2.64+0x80] ;  /* 0x0000801a02078981 */ /* 0x000f22000c1e1500 */
[----:B------:R-:W-:-:S03]  /*96a0*/  ISETP.GE.AND P0, PT, R55, UR21, PT ;  /* 0x0000001537007c0c */ /* 0x000fc6000bf06270 */
[----:B------:R-:W4:Y:S01]  /*96b0*/  @!P4 LDG.E.U16 R8, desc[UR26][R2.64+0xc0] ;  /* 0x0000c01a0208c981 */ /* 0x000f22000c1e1500 */
[----:B------:R-:W-:-:S03]  /*96c0*/  ISETP.GE.AND P4, PT, R54, UR21, PT ;  /* 0x0000001536007c0c */ /* 0x000fc6000bf86270 */
[----:B------:R-:W4:Y:S04]  /*96d0*/  LDL.LU R93, [R1+0xac] ;  /* 0x0000ac00015d7983 */ /* 0x000f280000300800 */
        /* <DEDUP_REMOVED lines=8> */
[----:B--2---:R-:W2:Y:S04]  /*9760*/  LDL.LU R80, [R1+0xfc] ;  /* 0x0000fc0001507983 */ /* 0x004ea80000300800 */
[----:B------:R-:W2:Y:S01]  /*9770*/  @!P2 LDG.E.U16 R12, desc[UR26][R2.64+0x1c0] ;  /* 0x0001c01a020ca981 */ /* 0x000ea2000c1e1500 */
[----:B------:R-:W-:-:S03]  /*9780*/  ISETP.GE.AND P2, PT, R50, UR21, PT ;  /* 0x0000001532007c0c */ /* 0x000fc6000bf46270 */
[----:B------:R-:W2:Y:S04]  /*9790*/  LDL.LU R79, [R1+0xf8] ;  /* 0x0000f800014f7983 */ /* 0x000ea80000300800 */
[----:B------:R-:W2:Y:S01]  /*97a0*/  @!P1 LDG.E.U16 R13, desc[UR26][R2.64+0x200] ;  /* 0x0002001a020d9981 */ /* 0x000ea2000c1e1500 */
[----:B------:R-:W-:-:S03]  /*97b0*/  ISETP.GE.AND P1, PT, R49, UR21, PT ;  /* 0x0000001531007c0c */ /* 0x000fc6000bf26270 */
[----:B---3--:R-:W3:Y:S04]  /*97c0*/  LDL.LU R78, [R1+0xf4] ;  /* 0x0000f400014e7983 */ /* 0x008ee80000300800 */
        /* <DEDUP_REMOVED lines=19> */
[----:B-----5:R-:W5:Y:S01]  /*9900*/  @!P1 LDG.E.U16 R20, desc[UR26][R2.64+0x3c0] ;  /* 0x0003c01a02149981 */ /* 0x020f62000c1e1500 */
[----:B------:R-:W-:-:S03]  /*9910*/  MOV R107, R90 ;  /* 0x0000005a006b7202 */ /* 0x000fc60000000f00 */
[----:B------:R-:W5:Y:S01]  /*9920*/  LDL.LU R90, [R1+0xa0] ;  /* 0x0000a000015a7983 */ /* 0x000f620000300800 */
[----:B----4-:R-:W-:-:S03]  /*9930*/  MOV R108, R89 ;  /* 0x00000059006c7202 */ /* 0x010fc60000000f00 */
[----:B------:R-:W4:Y:S01]  /*9940*/  LDL.LU R89, [R1+0x9c] ;  /* 0x00009c0001597983 */ /* 0x000f220000300800 */
[----:B------:R-:W-:Y:S02]  /*9950*/  MOV R102, R101 ;  /* 0x0000006500667202 */ /* 0x000fe40000000f00 */
[----:B------:R-:W-:Y:S01]  /*9960*/  MOV R101, R100 ;  /* 0x0000006400657202 */ /* 0x000fe20000000f00 */
[----:B------:R-:W-:Y:S02]  /*9970*/  IMAD.MOV.U32 R100, RZ, RZ, R88 ;  /* 0x000000ffff647224 */ /* 0x000fe400078e0058 */
[----:B------:R-:W4:Y:S01]  /*9980*/  LDL.LU R88, [R1+0x98] ;  /* 0x0000980001587983 */ /* 0x000f220000300800 */
[----:B------:R-:W-:Y:S01]  /*9990*/  IMAD.MOV.U32 R105, RZ, RZ, R99 ;  /* 0x000000ffff697224 */ /* 0x000fe200078e0063 */
[----:B------:R-:W-:Y:S02]  /*99a0*/  MOV R99, R87 ;  /* 0x0000005700637202 */ /* 0x000fe40000000f00 */
[----:B------:R-:W-:Y:S01]  /*99b0*/  MOV R104, R86 ;  /* 0x0000005600687202 */ /* 0x000fe20000000f00 */
[----:B------:R-:W4:Y:S04]  /*99c0*/  LDL.LU R87, [R1+0x94] ;  /* 0x0000940001577983 */ /* 0x000f280000300800 */
[----:B------:R-:W4:Y:S01]  /*99d0*/  LDL.LU R86, [R1+0x90] ;  /* 0x0000900001567983 */ /* 0x000f220000300800 */
[----:B------:R-:W-:Y:S01]  /*99e0*/  MOV R106, R98 ;  /* 0x00000062006a7202 */ /* 0x000fe20000000f00 */
[----:B------:R-:W-:Y:S01]  /*99f0*/  IMAD.MOV.U32 R98, RZ, RZ, R84 ;  /* 0x000000ffff627224 */ /* 0x000fe200078e0054 */
[----:B------:R-:W-:-:S02]  /*9a00*/  MOV R103, R85 ;  /* 0x0000005500677202 */ /* 0x000fc40000000f00 */
[----:B------:R-:W4:Y:S01]  /*9a10*/  LDL.LU R85, [R1+0x8c] ;  /* 0x00008c0001557983 */ /* 0x000f220000300800 */
[----:B------:R-:W-:-:S03]  /*9a20*/  MOV R109, R82 ;  /* 0x00000052006d7202 */ /* 0x000fc60000000f00 */
[----:B------:R-:W4:Y:S04]  /*9a30*/  LDL.LU R84, [R1+0x88] ;  /* 0x0000880001547983 */ /* 0x000f280000300800 */
[----:B------:R-:W4:Y:S01]  /*9a40*/  LDL.LU R82, [R1+0x84] ;  /* 0x0000840001527983 */ /* 0x000f220000300800 */
[----:B------:R-:W-:-:S03]  /*9a50*/  MOV R110, R81 ;  /* 0x00000051006e7202 */ /* 0x000fc60000000f00 */
[----:B------:R-:W4:Y:S04]  /*9a60*/  LDL.LU R81, [R1+0x80] ;  /* 0x0000800001517983 */ /* 0x000f280000300800 */
[----:B--2---:R-:W-:Y:S04]  /*9a70*/  STS.U16 [R80], R5 ;  /* 0x0000000550007388 */ /* 0x004fe80000000400 */
[----:B------:R-:W-:Y:S04]  /*9a80*/  STS.U16 [R79+0x40], R6 ;  /* 0x000040064f007388 */ /* 0x000fe80000000400 */
        /* <DEDUP_REMOVED lines=15> */
[----:B------:R-:W0:Y:S04]  /*9b80*/  LDS.U16 R3, [R96+0x2] ;  /* 0x0000020060037984 */ /* 0x000e280000000400 */
[----:B------:R-:W2:Y:S04]  /*9b90*/  LDS.U16 R2, [R97] ;  /* 0x0000000061027984 */ /* 0x000ea80000000400 */
[----:B------:R-:W3:Y:S04]  /*9ba0*/  LDS.U16 R5, [R95+0x4] ;  /* 0x000004005f057984 */ /* 0x000ee80000000400 */
[----:B------:R-:W5:Y:S04]  /*9bb0*/  LDS.U16 R6, [R94+0x6] ;  /* 0x000006005e067984 */ /* 0x000f680000000400 */
[----:B----4-:R-:W-:Y:S04]  /*9bc0*/  LDS.U16 R7, [R89+0x10] ;  /* 0x0000100059077984 */ /* 0x010fe80000000400 */
[----:B------:R-:W-:Y:S01]  /*9bd0*/  LDS.U16 R8, [R88+0x12] ;  /* 0x0000120058087984 */ /* 0x000fe20000000400 */
[----:B0-----:R-:W-:-:S04]  /*9be0*/  IMAD.U32 R3, R3, 0x10000, RZ ;  /* 0x0001000003037824 */ /* 0x001fc800078e00ff */
[----:B------:R-:W-:Y:S02]  /*9bf0*/  FADD.FTZ R10, R3, UR6 ;  /* 0x00000006030a7e21 */ /* 0x000fe40008010000 */
[----:B------:R-:W0:Y:S01]  /*9c00*/  LDS.U16 R3, [R92+0xa] ;  /* 0x00000a005c037984 */ /* 0x000e220000000400 */
[----:B--2---:R-:W-:Y:S02]  /*9c10*/  SHF.L.U32 R2, R2, 0x10, RZ ;  /* 0x0000001002027819 */ /* 0x004fe400000006ff */
[----:B---3--:R-:W-:-:S03]  /*9c20*/  SHF.L.U32 R5, R5, 0x10, RZ ;  /* 0x0000001005057819 */ /* 0x008fc600000006ff */
[----:B------:R-:W-:Y:S02]  /*9c30*/  FADD.FTZ R9, R2, UR6 ;  /* 0x0000000602097e21 */ /* 0x000fe40008010000 */
[----:B------:R-:W-:Y:S01]  /*9c40*/  FADD.FTZ R11, R5, UR6 ;  /* 0x00000006050b7e21 */ /* 0x000fe20008010000 */
[----:B-----5:R-:W-:Y:S01]  /*9c50*/  SHF.L.U32 R6, R6, 0x10, RZ ;  /* 0x0000001006067819 */ /* 0x020fe200000006ff */
[----:B------:R-:W2:Y:S01]  /*9c60*/  LDS.U16 R5, [R91+0xc] ;  /* 0x00000c005b057984 */ /* 0x000ea20000000400 */
[----:B------:R-:W-:Y:S02]  /*9c70*/  FSETP.GTU.FTZ.AND P1, PT, R9, 20, PT ;  /* 0x41a000000900780b */ /* 0x000fe40003f3c000 */
[----:B------:R-:W-:Y:S01]  /*9c80*/  FSETP.GTU.FTZ.AND P6, PT, R10, 20, PT ;  /* 0x41a000000a00780b */ /* 0x000fe20003fdc000 */
[----:B------:R-:W3:Y:S01]  /*9c90*/  LDS.U16 R2, [R93+0x8] ;  /* 0x000008005d027984 */ /* 0x000ee20000000400 */
[----:B------:R-:W-:-:S03]  /*9ca0*/  FADD.FTZ R12, R6, UR6 ;  /* 0x00000006060c7e21 */ /* 0x000fc60008010000 */
[----:B------:R-:W4:Y:S06]  /*9cb0*/  LDS.U16 R6, [R90+0xe] ;  /* 0x00000e005a067984 */ /* 0x000f2c0000000400 */
[----:B------:R-:W-:Y:S01]  /*9cc0*/  @!P1 FMUL.FTZ R9, R9, -1.4426950216293334961 ;  /* 0xbfb8aa3b09099820 */ /* 0x000fe20000410000 */
[----:B------:R-:W-:Y:S01]  /*9cd0*/  FSETP.GTU.FTZ.AND P5, PT, R11, 20, PT ;  /* 0x41a000000b00780b */ /* 0x000fe20003fbc000 */
[----:B------:R-:W-:-:S04]  /*9ce0*/  @!P6 FMUL.FTZ R10, R10, -1.4426950216293334961 ;  /* 0xbfb8aa3b0a0ae820 */ /* 0x000fc80000410000 */
[----:B------:R-:W5:Y:S08]  /*9cf0*/  @!P1 MUFU.EX2 R9, R9 ;  /* 0x0000000900099308 */ /* 0x000f700000000800 */
[----:B------:R-:W1:Y:S01]  /*9d00*/  @!P6 MUFU.EX2 R10, R10 ;  /* 0x0000000a000ae308 */ /* 0x000e620000000800 */
[----:B0-----:R-:W-:-:S04]  /*9d10*/  IMAD.U32 R3, R3, 0x10000, RZ ;  /* 0x0001000003037824 */ /* 0x001fc800078e00ff */
[----:B------:R-:W-:Y:S01]  /*9d20*/  FADD.FTZ R3, R3, UR6 ;  /* 0x0000000603037e21 */ /* 0x000fe20008010000 */
[----:B------:R-:W-:Y:S01]  /*9d30*/  @!P5 FMUL.FTZ R11, R11, -1.4426950216293334961 ;  /* 0xbfb8aa3b0b0bd820 */ /* 0x000fe20000410000 */
[----:B-----5:R-:W-:-:S03]  /*9d40*/  @!P1 FADD.FTZ R9, R9, 1 ;  /* 0x3f80000009099421 */ /* 0x020fc60000010000 */
[----:B------:R-:W-:Y:S02]  /*9d50*/  FSETP.GTU.FTZ.AND P3, PT, R3, 20, PT ;  /* 0x41a000000300780b */ /* 0x000fe40003f7c000 */
[----:B------:R-:W0:Y:S01]  /*9d60*/  @!P5 MUFU.EX2 R11, R11 ;  /* 0x0000000b000bd308 */ /* 0x000e220000000800 */
[----:B--2---:R-:W-:Y:S01]  /*9d70*/  SHF.L.U32 R5, R5, 0x10, RZ ;  /* 0x0000001005057819 */ /* 0x004fe200000006ff */
[----:B-1----:R-:W-:-:S06]  /*9d80*/  @!P6 FADD.FTZ R10, R10, 1 ;  /* 0x3f8000000a0ae421 */ /* 0x002fcc0000010000 */
[----:B------:R-:W1:Y:S01]  /*9d90*/  @!P1 MUFU.RCP R9, R9 ;  /* 0x0000000900099308 */ /* 0x000e620000001000 */
[----:B------:R-:W-:Y:S01]  /*9da0*/  FADD.FTZ R5, R5, UR6 ;  /* 0x0000000605057e21 */ /* 0x000fe20008010000 */
[----:B---3--:R-:W-:Y:S01]  /*9db0*/  SHF.L.U32 R2, R2, 0x10, RZ ;  /* 0x0000001002027819 */ /* 0x008fe200000006ff */
[----:B------:R-:W-:Y:S01]  /*9dc0*/  @!P3 FMUL.FTZ R3, R3, -1.4426950216293334961 ;  /* 0xbfb8aa3b0303b820 */ /* 0x000fe20000410000 */
[----:B----4-:R-:W-:Y:S02]  /*9dd0*/  SHF.L.U32 R6, R6, 0x10, RZ ;  /* 0x0000001006067819 */ /* 0x010fe400000006ff */
[----:B------:R-:W-:Y:S02]  /*9de0*/  FSETP.GTU.FTZ.AND P2, PT, R5, 20, PT ;  /* 0x41a000000500780b */ /* 0x000fe40003f5c000 */
[----:B------:R-:W2:Y:S01]  /*9df0*/  @!P6 MUFU.RCP R10, R10 ;  /* 0x0000000a000ae308 */ /* 0x000ea20000001000 */
[----:B------:R-:W-:Y:S01]  /*9e00*/  FADD.FTZ R2, R2, UR6 ;  /* 0x0000000602027e21 */ /* 0x000fe20008010000 */
[----:B------:R-:W-:Y:S01]  /*9e10*/  FADD.FTZ R13, R6, UR6 ;  /* 0x00000006060d7e21 */ /* 0x000fe20008010000 */
[----:B0-----:R-:W-:-:S05]  /*9e20*/  @!P5 FADD.FTZ R11, R11, 1 ;  /* 0x3f8000000b0bd421 */ /* 0x001fca0000010000 */
[----:B------:R-:W0:Y:S01]  /*9e30*/  @!P3 MUFU.EX2 R3, R3 ;  /* 0x000000030003b308 */ /* 0x000e220000000800 */
[----:B------:R-:W-:Y:S01]  /*9e40*/  FSETP.GTU.FTZ.AND P4, PT, R2, 20, PT ;  /* 0x41a000000200780b */ /* 0x000fe20003f9c000 */
[----:B-1----:R-:W-:Y:S01]  /*9e50*/  @!P1 FMUL.FTZ R28, R28, R9 ;  /* 0x000000091c1c9220 */ /* 0x002fe20000410000 */
[----:B------:R-:W-:Y:S02]  /*9e60*/  SHF.L.U32 R7, R7, 0x10, RZ ;  /* 0x0000001007077819 */ /* 0x000fe400000006ff */
[----:B------:R-:W-:Y:S01]  /*9e70*/  FSETP.GTU.FTZ.AND P1, PT, R13, 20, PT ;  /* 0x41a000000d00780b */ /* 0x000fe20003f3c000 */
[----:B------:R-:W-:Y:S02]  /*9e80*/  @!P2 FMUL.FTZ R6, R5, -1.4426950216293334961 ;  /* 0xbfb8aa3b0506a820 */ /* 0x000fe40000410000 */
[----:B------:R-:W1:Y:S01]  /*9e90*/  @!P5 MUFU.RCP R11, R11 ;  /* 0x0000000b000bd308 */ /* 0x000e620000001000 */
[----:B------:R-:W-:Y:S01]  /*9ea0*/  FADD.FTZ R9, R7, UR6 ;  /* 0x0000000607097e21 */ /* 0x000fe20008010000 */
[----:B------:R-:W-:Y:S01]  /*9eb0*/  FSETP.GTU.FTZ.AND P0, PT, R12, 20, PT ;  /* 0x41a000000c00780b */ /* 0x000fe20003f1c000 */
[----:B------:R-:W-:-:S02]  /*9ec0*/  IMAD.U32 R8, R8, 0x10000, RZ ;  /* 0x0001000008087824 */ /* 0x000fc400078e00ff */
[----:B--2---:R-:W-:Y:S01]  /*9ed0*/  @!P6 FMUL.FTZ R29, R29, R10 ;  /* 0x0000000a1d1de220 */ /* 0x004fe20000410000 */
[----:B------:R-:W-:Y:S02]  /*9ee0*/  FSETP.GTU.FTZ.AND P6, PT, R9, 20, PT ;  /* 0x41a000000900780b */ /* 0x000fe40003fdc000 */
[----:B------:R0:W2:Y:S01]  /*9ef0*/  @!P2 MUFU.EX2 R7, R6 ;  /* 0x000000060007a308 */ /* 0x0000a20000000800 */
[----:B------:R-:W-:Y:S01]  /*9f00*/  @!P4 FMUL.FTZ R2, R2, -1.4426950216293334961 ;  /* 0xbfb8aa3b0202c820 */ /* 0x000fe20000410000 */
[----:B------:R-:W-:Y:S01]  /*9f10*/  FADD.FTZ R10, R8, UR6 ;  /* 0x00000006080a7e21 */ /* 0x000fe20008010000 */
[----:B------:R-:W-:Y:S01]  /*9f20*/  @!P1 FMUL.FTZ R8, R13, -1.4426950216293334961 ;  /* 0xbfb8aa3b0d089820 */ /* 0x000fe20000410000 */
[----:B0-----:R-:W-:Y:S02]  /*9f30*/  @!P3 FADD.FTZ R6, R3, 1 ;  /* 0x3f8000000306b421 */ /* 0x001fe40000010000 */
[----:B------:R-:W0:Y:S02]  /*9f40*/  LDS.U16 R3, [R86+0x16] ;  /* 0x0000160056037984 */ /* 0x000e240000000400 */
[----:B------:R-:W3:Y:S01]  /*9f50*/  @!P4 MUFU.EX2 R2, R2 ;  /* 0x000000020002c308 */ /* 0x000ee20000000800 */
[----:B------:R-:W-:Y:S01]  /*9f60*/  @!P0 FMUL.FTZ R12, R12, -1.4426950216293334961 ;  /* 0xbfb8aa3b0c0c8820 */ /* 0x000fe20000410000 */
[----:B-1----:R-:W-:Y:S01]  /*9f70*/  @!P5 FMUL.FTZ R30, R30, R11 ;  /* 0x0000000b1e1ed220 */ /* 0x002fe20000410000 */
[----:B------:R-:W-:Y:S01]  /*9f80*/  FSETP.GTU.FTZ.AND P5, PT, R10, 20, PT ;  /* 0x41a000000a00780b */ /* 0x000fe20003fbc000 */
[----:B------:R-:W-:-:S04]  /*9f90*/  @!P6 FMUL.FTZ R9, R9, -1.4426950216293334961 ;  /* 0xbfb8aa3b0909e820 */ /* 0x000fc80000410000 */
[----:B------:R-:W1:Y:S01]  /*9fa0*/  @!P1 MUFU.EX2 R8, R8 ;  /* 0x0000000800089308 */ /* 0x000e620000000800 */
[----:B--2---:R-:W-:-:S07]  /*9fb0*/  @!P2 FADD.FTZ R7, R7, 1 ;  /* 0x3f8000000707a421 */ /* 0x004fce0000010000 */
[----:B------:R-:W2:Y:S01]  /*9fc0*/  @!P0 MUFU.EX2 R12, R12 ;  /* 0x0000000c000c8308 */ /* 0x000ea20000000800 */
[----:B------:R-:W-:Y:S01]  /*9fd0*/  @!P5 FMUL.FTZ R10, R10, -1.4426950216293334961 ;  /* 0xbfb8aa3b0a0ad820 */ /* 0x000fe20000410000 */
[----:B---3--:R-:W-:Y:S02]  /*9fe0*/  @!P4 FADD.FTZ R5, R2, 1 ;  /* 0x3f8000000205c421 */ /* 0x008fe40000010000 */
[----:B------:R-:W-:Y:S04]  /*9ff0*/  LDS.U16 R2, [R87+0x14] ;  /* 0x0000140057027984 */ /* 0x000fe80000000400 */
[----:B------:R-:W3:Y:S01]  /*a000*/  @!P6 MUFU.EX2 R9, R9 ;  /* 0x000000090009e308 */ /* 0x000ee20000000800 */
[----:B-1----:R-:W-:-:S07]  /*a010*/  @!P1 FADD.FTZ R8, R8, 1 ;  /* 0x3f80000008089421 */ /* 0x002fce0000010000 */
[----:B------:R1:W-:Y:S08]  /*a020*/  @!P3 MUFU.RCP R13, R6 ;  /* 0x00000006000db308 */ /* 0x0003f00000001000 */
[----:B------:R4:W-:Y:S01]  /*a030*/  @!P2 MUFU.RCP R16, R7 ;  /* 0x000000070010a308 */ /* 0x0009e20000001000 */
[----:B-1----:R-:W1:Y:S04]  /*a040*/  LDS.U16 R6, [R84+0x1a] ;  /* 0x00001a0054067984 */ /* 0x002e680000000400 */
[----:B----4-:R-:W4:Y:S03]  /*a050*/  LDS.U16 R7, [R82+0x1c] ;  /* 0x00001c0052077984 */ /* 0x010f260000000400 */
[----:B------:R5:W0:Y:S01]  /*a060*/  @!P4 MUFU.RCP R14, R5 ;  /* 0x00000005000ec308 */ /* 0x000a220000001000 */
[----:B--2---:R-:W-:Y:S01]  /*a070*/  @!P0 FADD.FTZ R12, R12, 1 ;  /* 0x3f8000000c0c8421 */ /* 0x004fe20000010000 */
[----:B---3--:R-:W-:-:S06]  /*a080*/  @!P6 FADD.FTZ R9, R9, 1 ;  /* 0x3f8000000909e421 */ /* 0x008fcc0000010000 */
[----:B------:R-:W2:Y:S01]  /*a090*/  @!P5 MUFU.EX2 R10, R10 ;  /* 0x0000000a000ad308 */ /* 0x000ea20000000800 */
[----:B-----5:R-:W-:Y:S07]  /*a0a0*/  LDS.U16 R5, [R85+0x18] ;  /* 0x0000180055057984 */ /* 0x020fee0000000400 */
[----:B------:R3:W-:Y:S02]  /*a0b0*/  @!P1 MUFU.RCP R15, R8 ;  /* 0x00000008000f9308 */ /* 0x0007e40000001000 */
[----:B---3--:R-:W3:Y:S06]  /*a0c0*/  LDS.U16 R8, [R81+0x1e] ;  /* 0x00001e0051087984 */ /* 0x008eec0000000400 */
[----:B------:R-:W5:Y:S01]  /*a0d0*/  @!P0 MUFU.RCP R11, R12 ;  /* 0x0000000c000b8308 */ /* 0x000f620000001000 */
[----:B0-----:R-:W-:Y:S01]  /*a0e0*/  SHF.L.U32 R3, R3, 0x10, RZ ;  /* 0x0000001003037819 */ /* 0x001fe200000006ff */
[----:B------:R-:W-:-:S06]  /*a0f0*/  @!P4 FMUL.FTZ R33, R33, R14 ;  /* 0x0000000e2121c220 */ /* 0x000fcc0000410000 */
[----:B------:R0:W1:Y:S01]  /*a100*/  @!P6 MUFU.RCP R12, R9 ;  /* 0x00000009000ce308 */ /* 0x0000620000001000 */
[----:B------:R-:W-:Y:S01]  /*a110*/  @!P3 FMUL.FTZ R34, R34, R13 ;  /* 0x0000000d2222b220 */ /* 0x000fe20000410000 */
[----:B--2---:R-:W-:Y:S01]  /*a120*/  @!P5 FADD.FTZ R10, R10, 1 ;  /* 0x3f8000000a0ad421 */ /* 0x004fe20000010000 */
[----:B0-----:R-:W-:-:S04]  /*a130*/  F2FP.BF16.F32.PACK_AB R9, R108, R107 ;  /* 0x0000006b6c09723e */ /* 0x001fc800000010ff */
[C---:B------:R-:W-:Y:S01]  /*a140*/  PRMT R13, R9.reuse, 0x7610, R13 ;  /* 0x00007610090d7816 */ /* 0x040fe2000000000d */
[----:B------:R-:W-:Y:S01]  /*a150*/  BAR.SYNC.DEFER_BLOCKING 0x0 ;  /* 0x0000000000007b1d */ /* 0x000fe20000010000 */
[----:B------:R-:W-:Y:S01]  /*a160*/  PRMT R14, R9, 0x7632, R14 ;  /* 0x00007632090e7816 */ /* 0x000fe2000000000e */
[----:B------:R-:W-:Y:S01]  /*a170*/  FADD.FTZ R9, R3, UR6 ;  /* 0x0000000603097e21 */ /* 0x000fe20008010000 */
[----:B-----5:R-:W-:Y:S01]  /*a180*/  @!P0 FMUL.FTZ R32, R32, R11 ;  /* 0x0000000b20208220 */ /* 0x020fe20000410000 */
[----:B------:R-:W-:Y:S02]  /*a190*/  F2FP.BF16.F32.PACK_AB R11, R110, R109 ;  /* 0x0000006d6e0b723e */ /* 0x000fe400000010ff */
[----:B------:R0:W2:Y:S01]  /*a1a0*/  @!P5 MUFU.RCP R17, R10 ;  /* 0x0000000a0011d308 */ /* 0x0000a20000001000 */
[----:B------:R-:W-:Y:S01]  /*a1b0*/  FSETP.GTU.FTZ.AND P3, PT, R9, 20, PT ;  /* 0x41a000000900780b */ /* 0x000fe20003f7c000 */
[----:B-1----:R-:W-:Y:S01]  /*a1c0*/  @!P6 FMUL.FTZ R47, R47, R12 ;  /* 0x0000000c2f2fe220 */ /* 0x002fe20000410000 */
[----:B------:R-:W-:Y:S01]  /*a1d0*/  PRMT R12, R11, 0x7632, R12 ;  /* 0x000076320b0c7816 */ /* 0x000fe2000000000c */
[----:B------:R-:W-:Y:S01]  /*a1e0*/  IMAD.U32 R6, R6, 0x10000, RZ ;  /* 0x0001000006067824 */ /* 0x000fe200078e00ff */
[----:B------:R-:W-:Y:S01]  /*a1f0*/  F2FP.BF16.F32.PACK_AB R3, R104, R103 ;  /* 0x000000676803723e */ /* 0x000fe200000010ff */
[----:B------:R-:W-:Y:S01]  /*a200*/  @!P1 FMUL.FTZ R46, R46, R15 ;  /* 0x0000000f2e2e9220 */ /* 0x000fe20000410000 */
[----:B----4-:R-:W-:-:S02]  /*a210*/  SHF.L.U32 R7, R7, 0x10, RZ ;  /* 0x0000001007077819 */ /* 0x010fc400000006ff */
[----:B0-----:R-:W-:-:S04]  /*a220*/  F2FP.BF16.F32.PACK_AB R10, R106, R105 ;  /* 0x000000696a0a723e */ /* 0x001fc800000010ff */
[C---:B------:R-:W-:Y:S01]  /*a230*/  PRMT R15, R10.reuse, 0x7632, R15 ;  /* 0x000076320a0f7816 */ /* 0x040fe2000000000f */
[----:B------:R0:W-:Y:S04]  /*a240*/  STS.U16 [R97], R11 ;  /* 0x0000000b61007388 */ /* 0x0001e80000000400 */
[----:B------:R1:W-:Y:S04]  /*a250*/  STS.U16 [R96+0x2], R12 ;  /* 0x0000020c60007388 */ /* 0x0003e80000000400 */
[----:B------:R4:W-:Y:S01]  /*a260*/  STS.U16 [R95+0x4], R13 ;  /* 0x0000040d5f007388 */ /* 0x0009e20000000400 */
[----:B0-----:R-:W-:Y:S01]  /*a270*/  PRMT R11, R10, 0x7610, R11 ;  /* 0x000076100a0b7816 */ /* 0x001fe2000000000b */
[----:B------:R-:W-:Y:S01]  /*a280*/  FADD.FTZ R10, R6, UR6 ;  /* 0x00000006060a7e21 */ /* 0x000fe20008010000 */
[----:B-1----:R-:W-:-:S02]  /*a290*/  PRMT R12, R3, 0x7610, R12 ;  /* 0x00007610030c7816 */ /* 0x002fc4000000000c */
[----:B----4-:R-:W-:Y:S01]  /*a2a0*/  PRMT R13, R3, 0x7632, R13 ;  /* 0x00007632030d7816 */ /* 0x010fe2000000000d */
[----:B------:R-:W-:Y:S01]  /*a2b0*/  @!P3 FMUL.FTZ R3, R9, -1.4426950216293334961 ;  /* 0xbfb8aa3b0903b820 */ /* 0x000fe20000410000 */
[----:B------:R-:W-:Y:S01]  /*a2c0*/  FADD.FTZ R9, R7, UR6 ;  /* 0x0000000607097e21 */ /* 0x000fe20008010000 */
[----:B--2---:R-:W-:Y:S01]  /*a2d0*/  @!P5 FMUL.FTZ R158, R158, R17 ;  /* 0x000000119e9ed220 */ /* 0x004fe20000410000 */
[----:B------:R-:W-:Y:S02]  /*a2e0*/  FSETP.GTU.FTZ.AND P5, PT, R10, 20, PT ;  /* 0x41a000000a00780b */ /* 0x000fe40003fbc000 */
[----:B---3--:R-:W-:Y:S02]  /*a2f0*/  SHF.L.U32 R8, R8, 0x10, RZ ;  /* 0x0000001008087819 */ /* 0x008fe400000006ff */
[----:B------:R-:W-:Y:S01]  /*a300*/  FSETP.GTU.FTZ.AND P1, PT, R9, 20, PT ;  /* 0x41a000000900780b */ /* 0x000fe20003f3c000 */
[----:B------:R0:W-:Y:S01]  /*a310*/  STS.U16 [R94+0x6], R14 ;  /* 0x0000060e5e007388 */ /* 0x0001e20000000400 */
[----:B------:R-:W-:-:S03]  /*a320*/  F2FP.BF16.F32.PACK_AB R6, R102, R101 ;  /* 0x000000656606723e */ /* 0x000fc600000010ff */
[----:B------:R1:W-:Y:S01]  /*a330*/  STS.U16 [R93+0x8], R11 ;  /* 0x0000080b5d007388 */ /* 0x0003e20000000400 */
[----:B------:R-:W-:-:S03]  /*a340*/  F2FP.BF16.F32.PACK_AB R7, R100, R99 ;  /* 0x000000636407723e */ /* 0x000fc600000010ff */
[----:B------:R-:W-:Y:S01]  /*a350*/  STS.U16 [R92+0xa], R15 ;  /* 0x00000a0f5c007388 */ /* 0x000fe20000000400 */
[----:B------:R-:W-:Y:S02]  /*a360*/  SHF.L.U32 R2, R2, 0x10, RZ ;  /* 0x0000001002027819 */ /* 0x000fe400000006ff */
[----:B0-----:R-:W-:Y:S01]  /*a370*/  PRMT R14, R6, 0x7610, R14 ;  /* 0x00007610060e7816 */ /* 0x001fe2000000000e */
[----:B-1----:R-:W-:Y:S01]  /*a380*/  FADD.FTZ R11, R8, UR6 ;  /* 0x00000006080b7e21 */ /* 0x002fe20008010000 */
        /* <DEDUP_REMOVED lines=8> */
[----:B-1----:R-:W-:Y:S01]  /*a410*/  PRMT R13, R7, 0x7632, R13 ;  /* 0x00007632070d7816 */ /* 0x002fe2000000000d */
[----:B------:R-:W-:Y:S01]  /*a420*/  @!P1 FMUL.FTZ R7, R9, -1.4426950216293334961 ;  /* 0xbfb8aa3b09079820 */ /* 0x000fe20000410000 */
[----:B------:R0:W-:Y:S01]  /*a430*/  STS.U16 [R89+0x10], R14 ;  /* 0x0000100e59007388 */ /* 0x0001e20000000400 */
[----:B------:R-:W-:Y:S01]  /*a440*/  F2FP.BF16.F32.PACK_AB R9, R43, R41 ;  /* 0x000000292b09723e */ /* 0x000fe200000010ff */
[----:B------:R-:W-:-:S02]  /*a450*/  FADD.FTZ R2, R2, UR6 ;  /* 0x0000000602027e21 */ /* 0x000fc40008010000 */
[----:B------:R1:W-:Y:S01]  /*a460*/  STS.U16 [R88+0x12], R12 ;  /* 0x0000120c58007388 */ /* 0x0003e20000000400 */
[----:B------:R-:W-:Y:S02]  /*a470*/  PRMT R15, R9, 0x7632, R15 ;  /* 0x00007632090f7816 */ /* 0x000fe4000000000f */
[C---:B0-----:R-:W-:Y:S01]  /*a480*/  PRMT R14, R8.reuse, 0x7610, R14 ;  /* 0x00007610080e7816 */ /* 0x041fe2000000000e */
[----:B------:R-:W-:Y:S01]  /*a490*/  STS.U16 [R87+0x14], R10 ;  /* 0x0000140a57007388 */ /* 0x000fe20000000400 */
[----:B-1----:R-:W-:-:S03]  /*a4a0*/  PRMT R12, R8, 0x7632, R12 ;  /* 0x00007632080c7816 */ /* 0x002fc6000000000c */
[----:B------:R-:W-:Y:S01]  /*a4b0*/  STS.U16 [R86+0x16], R13 ;  /* 0x0000160d56007388 */ /* 0x000fe20000000400 */
[----:B------:R-:W-:Y:S01]  /*a4c0*/  @!P2 FMUL.FTZ R35, R35, R16 ;  /* 0x000000102323a220 */ /* 0x000fe20000410000 */
[----:B------:R-:W-:Y:S02]  /*a4d0*/  FSETP.GTU.FTZ.AND P6, PT, R2, 20, PT ;  /* 0x41a000000200780b */ /* 0x000fe40003fdc000 */
[----:B------:R-:W-:Y:S01]  /*a4e0*/  STS.U16 [R85+0x18], R14 ;  /* 0x0000180e55007388 */ /* 0x000fe20000000400 */
[----:B------:R-:W-:-:S03]  /*a4f0*/  MOV R16, UR21 ;  /* 0x0000001500107c02 */ /* 0x000fc60008000f00 */
[----:B------:R0:W-:Y:S01]  /*a500*/  STS.U16 [R84+0x1a], R12 ;  /* 0x00001a0c54007388 */ /* 0x0001e20000000400 */
[----:B------:R-:W-:Y:S01]  /*a510*/  SHF.L.U32 R5, R5, 0x10, RZ ;  /* 0x0000001005057819 */ /* 0x000fe200000006ff */
[----:B------:R-:W-:Y:S02]  /*a520*/  @!P4 FMUL.FTZ R8, R11, -1.4426950216293334961 ;  /* 0xbfb8aa3b0b08c820 */ /* 0x000fe40000410000 */
[----:B------:R-:W-:Y:S04]  /*a530*/  STS.U16 [R82+0x1c], R9 ;  /* 0x00001c0952007388 */ /* 0x000fe80000000400 */
[----:B------:R-:W-:Y:S01]  /*a540*/  STS.U16 [R81+0x1e], R15 ;  /* 0x00001e0f51007388 */ /* 0x000fe20000000400 */
[----:B------:R-:W-:-:S03]  /*a550*/  NOP ;  /* 0x0000000000007918 */ /* 0x000fc60000000000 */
        /* <DEDUP_REMOVED lines=19> */
[----:B------:R-:W-:Y:S01]  /*a690*/  @!P6 FMUL.FTZ R2, R2, -1.4426950216293334961 ;  /* 0xbfb8aa3b0202e820 */ /* 0x000fe20000410000 */
[----:B------:R-:W-:-:S05]  /*a6a0*/  FSETP.GTU.FTZ.AND P2, PT, R5, 20, PT ;  /* 0x41a000000500780b */ /* 0x000fca0003f5c000 */
[----:B------:R-:W1:Y:S01]  /*a6b0*/  @!P6 MUFU.EX2 R2, R2 ;  /* 0x000000020002e308 */ /* 0x000e620000000800 */
[----:B------:R-:W2:Y:S07]  /*a6c0*/  S2UR UR8, SR_CTAID.Y ;  /* 0x00000000000879c3 */ /* 0x000eae0000002600 */
[----:B------:R-:W3:Y:S01]  /*a6d0*/  @!P3 MUFU.EX2 R3, R3 ;  /* 0x000000030003b308 */ /* 0x000ee20000000800 */
[----:B------:R-:W-:-:S07]  /*a6e0*/  @!P2 FMUL.FTZ R5, R5, -1.4426950216293334961 ;  /* 0xbfb8aa3b0505a820 */ /* 0x000fce0000410000 */
[----:B------:R-:W4:Y:S01]  /*a6f0*/  @!P2 MUFU.EX2 R5, R5 ;  /* 0x000000050005a308 */ /* 0x000f220000000800 */
[----:B------:R-:W5:Y:S01]  /*a700*/  LDS R10, [UR24+0x1080] ;  /* 0x00108018ff0a7984 */ /* 0x000f620008000800 */
[----:B-1----:R-:W-:-:S06]  /*a710*/  @!P6 FADD.FTZ R2, R2, 1 ;  /* 0x3f8000000202e421 */ /* 0x002fcc0000010000 */
[----:B------:R-:W1:Y:S01]  /*a720*/  @!P1 MUFU.EX2 R7, R7 ;  /* 0x0000000700079308 */ /* 0x000e620000000800 */
[----:B------:R-:W-:Y:S01]  /*a730*/  USHF.R.S32.HI UR23, URZ, 0x1f, UR22 ;  /* 0x0000001fff177899 */ /* 0x000fe20008011416 */
[----:B---3--:R-:W-:-:S06]  /*a740*/  @!P3 FADD.FTZ R3, R3, 1 ;  /* 0x3f8000000303b421 */ /* 0x008fcc0000010000 */
[----:B------:R-:W3:Y:S01]  /*a750*/  @!P5 MUFU.EX2 R6, R6 ;  /* 0x000000060006d308 */ /* 0x000ee20000000800 */
[----:B------:R-:W-:-:S07]  /*a760*/  UIMAD.WIDE.U32 UR14, UR32, UR28, UR22 ;  /* 0x0000001c200e72a5 */ /* 0x000fce000f8e0016 */
[----:B------:R-:W5:Y:S01]  /*a770*/  @!P6 MUFU.RCP R2, R2 ;  /* 0x000000020002e308 */ /* 0x000f620000001000 */
[----:B------:R-:W-:Y:S01]  /*a780*/  UIMAD UR15, UR32, UR29, UR15 ;  /* 0x0000001d200f72a4 */ /* 0x000fe2000f8e020f */
[----:B----4-:R-:W-:Y:S01]  /*a790*/  @!P2 FADD.FTZ R5, R5, 1 ;  /* 0x3f8000000505a421 */ /* 0x010fe20000010000 */
[----:B------:R-:W4:Y:S01]  /*a7a0*/  LDCU.64 UR28, c[0x0][0x550] ;  /* 0x0000aa00ff1c77ac */ /* 0x000f220008000a00 */
[----:B-1----:R-:W-:-:S04]  /*a7b0*/  @!P1 FADD.FTZ R7, R7, 1 ;  /* 0x3f80000007079421 */ /* 0x002fc80000010000 */
[----:B------:R-:W1:Y:S01]  /*a7c0*/  @!P4 MUFU.EX2 R8, R8 ;  /* 0x000000080008c308 */ /* 0x000e620000000800 */
[----:B--2---:R-:W-:-:S07]  /*a7d0*/  UIMAD UR21, UR8, UR31, URZ ;  /* 0x0000001f081572a4 */ /* 0x004fce000f8e02ff */
[----:B------:R-:W2:Y:S01]  /*a7e0*/  @!P3 MUFU.RCP R3, R3 ;  /* 0x000000030003b308 */ /* 0x000ea20000001000 */
[----:B------:R-:W-:Y:S01]  /*a7f0*/  UIMAD.WIDE.U32 UR14, UR8, UR30, UR14 ;  /* 0x0000001e080e72a5 */ /* 0x000fe2000f8e000e */
[----:B---3--:R-:W-:-:S06]  /*a800*/  @!P5 FADD.FTZ R6, R6, 1 ;  /* 0x3f8000000606d421 */ /* 0x008fcc0000010000 */
[----:B0-----:R-:W0:Y:S01]  /*a810*/  @!P2 MUFU.RCP R12, R5 ;  /* 0x00000005000ca308 */ /* 0x001e220000001000 */
[----:B-----5:R-:W-:-:S07]  /*a820*/  @!P6 FMUL.FTZ R159, R159, R2 ;  /* 0x000000029f9fe220 */ /* 0x020fce0000410000 */
[----:B------:R-:W3:Y:S01]  /*a830*/  @!P1 MUFU.RCP R14, R7 ;  /* 0x00000007000e9308 */ /* 0x000ee20000001000 */
[----:B------:R-:W-:Y:S02]  /*a840*/  IMAD.U32 R2, RZ, RZ, UR21 ;  /* 0x00000015ff027e24 */ /* 0x000fe4000f8e00ff */
[----:B-1----:R-:W-:Y:S01]  /*a850*/  @!P4 FADD.FTZ R8, R8, 1 ;  /* 0x3f8000000808c421 */ /* 0x002fe20000010000 */
[----:B--2---:R-:W-:-:S04]  /*a860*/  @!P3 FMUL.FTZ R160, R160, R3 ;  /* 0x00000003a0a0b220 */ /* 0x004fc80000410000 */
[----:B------:R1:W2:Y:S02]  /*a870*/  @!P5 MUFU.RCP R65, R6 ;  /* 0x000000060041d308 */ /* 0x0002a40000001000 */
[----:B-1----:R-:W-:-:S06]  /*a880*/  IADD3 R6, P6, PT, R83, UR14, RZ ;  /* 0x0000000e53067c10 */ /* 0x002fcc000ffde0ff */
[----:B------:R-:W1:Y:S01]  /*a890*/  @!P4 MUFU.RCP R5, R8 ;  /* 0x000000080005c308 */ /* 0x000e620000001000 */
[----:B------:R-:W-:Y:S01]  /*a8a0*/  IADD3.X R3, PT, PT, R2, UR15, RZ, P6, !PT ;  /* 0x0000000f02037c10 */ /* 0x000fe2000b7fe4ff */
[----:B0-----:R-:W-:Y:S01]  /*a8b0*/  @!P2 FMUL.FTZ R161, R161, R12 ;  /* 0x0000000ca1a1a220 */ /* 0x001fe20000410000 */
[----:B----4-:R-:W-:Y:S01]  /*a8c0*/  LEA R2, P6, R6, UR28, 0x1 ;  /* 0x0000001c06027c11 */ /* 0x010fe2000f8c08ff */
[----:B---3--:R-:W-:Y:S01]  /*a8d0*/  @!P1 FMUL.FTZ R165, R165, R14 ;  /* 0x0000000ea5a59220 */ /* 0x008fe20000410000 */
[-C--:B------:R-:W-:Y:S02]  /*a8e0*/  ISETP.GE.AND P2, PT, R83, R10.reuse, PT ;  /* 0x0000000a5300720c */ /* 0x080fe40003f46270 */
[-C--:B------:R-:W-:Y:S01]  /*a8f0*/  ISETP.GE.AND P3, PT, R63, R10.reuse, PT ;  /* 0x0000000a3f00720c */ /* 0x080fe20003f66270 */
[----:B--2---:R-:W-:Y:S01]  /*a900*/  @!P5 FMUL.FTZ R164, R164, R65 ;  /* 0x00000041a4a4d220 */ /* 0x004fe20000410000 */
[----:B------:R-:W-:Y:S01]  /*a910*/  LEA.HI.X R3, R6, UR29, R3, 0x1, P6 ;  /* 0x0000001d06037c11 */ /* 0x000fe2000b0f0c03 */
[----:B------:R-:W0:Y:S01]  /*a920*/  LDCU.64 UR14, c[0x0][0x518] ;  /* 0x0000a300ff0e77ac */ /* 0x000e220008000a00 */
[----:B------:R-:W-:-:S02]  /*a930*/  ISETP.GE.AND P6, PT, R62, R10, PT ;  /* 0x0000000a3e00720c */ /* 0x000fc40003fc6270 */
[-C--:B------:R-:W-:Y:S01]  /*a940*/  ISETP.GE.AND P1, PT, R61, R10.reuse, PT ;  /* 0x0000000a3d00720c */ /* 0x080fe20003f26270 */
[----:B------:R-:W2:Y:S01]  /*a950*/  LDCU.64 UR28, c[0x0][0x560] ;  /* 0x0000ac00ff1c77ac */ /* 0x000ea20008000a00 */
[----:B-1----:R-:W-:Y:S01]  /*a960*/  @!P4 FMUL.FTZ R48, R48, R5 ;  /* 0x000000053030c220 */ /* 0x002fe20000410000 */
        /* <DEDUP_REMOVED lines=33> */
[----:B-1----:R-:W-:Y:S02]  /*ab80*/  F2FP.BF16.F32.PACK_AB R3, R32, R30 ;  /* 0x0000001e2003723e */ /* 0x002fe400000010ff */
[----:B------:R-:W-:Y:S02]  /*ab90*/  F2FP.BF16.F32.PACK_AB R2, R46, R35 ;  /* 0x000000232e02723e */ /* 0x000fe400000010ff */
[----:B------:R-:W-:-:S02]  /*aba0*/  PRMT R8, R3, 0x7610, R8 ;  /* 0x0000761003087816 */ /* 0x000fc40000000008 */
[----:B------:R-:W-:Y:S02]  /*abb0*/  PRMT R9, R3, 0x7632, R9 ;  /* 0x0000763203097816 */ /* 0x000fe40000000009 */
[----:B------:R-:W-:Y:S02]  /*abc0*/  F2FP.BF16.F32.PACK_AB R3, R158, R47 ;  /* 0x0000002f9e03723e */ /* 0x000fe400000010ff */
[----:B------:R-:W-:Y:S02]  /*abd0*/  PRMT R10, R5, 0x7632, R10 ;  /* 0x00007632050a7816 */ /* 0x000fe4000000000a */
        /* <DEDUP_REMOVED lines=47> */
[----:B------:R-:W4:Y:S01]  /*aed0*/  LDS R6, [UR24+0x1080] ;  /* 0x00108018ff067984 */ /* 0x000f220008000800 */
[----:B------:R-:W5:Y:S01]  /*aee0*/  LDCU.64 UR24, c[0x0][0x520] ;  /* 0x0000a400ff1877ac */ /* 0x000f620008000a00 */
[----:B0-----:R-:W-:-:S04]  /*aef0*/  UIMAD.WIDE.U32 UR22, UR32, UR14, UR22 ;  /* 0x0000000e201672a5 */ /* 0x001fc8000f8e0016 */
[----:B------:R-:W-:-:S03]  /*af00*/  UIMAD UR15, UR32, UR15, UR23 ;  /* 0x0000000f200f72a4 */ /* 0x000fc6000f8e0217 */
[----:B------:R-:W-:Y:S02]  /*af10*/  UMOV UR14, UR22 ;  /* 0x00000016000e7c82 */ /* 0x000fe40008000000 */
[----:B-----5:R-:W-:-:S04]  /*af20*/  UIMAD.WIDE.U32 UR14, UR8, UR24, UR14 ;  /* 0x00000018080e72a5 */ /* 0x020fc8000f8e000e */
[----:B------:R-:W-:Y:S02]  /*af30*/  UIMAD UR15, UR8, UR25, UR15 ;  /* 0x00000019080f72a4 */ /* 0x000fe4000f8e020f */
[----:B-1----:R-:W-:-:S04]  /*af40*/  IADD3 R3, P0, PT, R83, UR14, RZ ;  /* 0x0000000e53037c10 */ /* 0x002fc8000ff1e0ff */
[----:B------:R-:W-:Y:S02]  /*af50*/  IADD3.X R8, PT, PT, RZ, UR15, RZ, P0, !PT ;  /* 0x0000000fff087c10 */ /* 0x000fe400087fe4ff */
[----:B--2---:R-:W-:Y:S02]  /*af60*/  LEA R2, P3, R3, UR28, 0x1 ;  /* 0x0000001c03027c11 */ /* 0x004fe4000f8608ff */
[-C--:B----4-:R-:W-:Y:S02]  /*af70*/  ISETP.GE.AND P2, PT, R83, R6.reuse, PT ;  /* 0x000000065300720c */ /* 0x090fe40003f46270 */
[-C--:B------:R-:W-:Y:S02]  /*af80*/  ISETP.GE.AND P1, PT, R63, R6.reuse, PT ;  /* 0x000000063f00720c */ /* 0x080fe40003f26270 */
[----:B------:R-:W-:Y:S02]  /*af90*/  LEA.HI.X R3, R3, UR29, R8, 0x1, P3 ;  /* 0x0000001d03037c11 */ /* 0x000fe400098f0c08 */
[----:B------:R-:W-:-:S02]  /*afa0*/  ISETP.GE.AND P0, PT, R62, R6, PT ;  /* 0x000000063e00720c */ /* 0x000fc40003f06270 */
[-C--:B------:R-:W-:Y:S02]  /*afb0*/  ISETP.GE.AND P4, PT, R61, R6.reuse, PT ;  /* 0x000000063d00720c */ /* 0x080fe40003f86270 */
        /* <DEDUP_REMOVED lines=42> */
[----:B------:R-:W-:Y:S01]  /*b260*/  FADD.FTZ R165, R164, R165 ;  /* 0x000000a5a4a57221 */ /* 0x000fe20000010000 */
[----:B------:R-:W-:-:S03]  /*b270*/  UIADD3 UR19, UP0, UPT, UR19, -0x1000, URZ ;  /* 0xfffff00013137890 */ /* 0x000fc6000ff1e0ff */
[----:B0-----:R-:W-:Y:S01]  /*b280*/  FADD.FTZ R2, R165, R48 ;  /* 0x00000030a5027221 */ /* 0x001fe20000010000 */
[----:B------:R-:W-:-:S04]  /*b290*/  UIADD3.X UR20, UPT, UPT, UR20, -0x1, URZ, UP0, !UPT ;  /* 0xffffffff14147890 */ /* 0x000fc800087fe4ff */
        /* <DEDUP_REMOVED lines=11> */
.L_x_955:
        /* <DEDUP_REMOVED lines=45> */
.L_x_1036:
[----:B------:R-:W-:Y:S05]  /*b620*/  BSYNC.RECONVERGENT B0 ;  /* 0x0000000000007941 */ /* 0x000fea0003800200 */
.L_x_1035:
        /* <DEDUP_REMOVED lines=43> */
.L_x_1038:
[----:B------:R-:W-:Y:S05]  /*b8e0*/  BSYNC.RECONVERGENT B0 ;  /* 0x0000000000007941 */ /* 0x000fea0003800200 */
.L_x_1037:
        /* <DEDUP_REMOVED lines=16> */
.L_x_1040:
[----:B------:R-:W-:Y:S01]  /*b9f0*/  LEA R0, R11, UR10, 0x2 ;  /* 0x0000000a0b007c11 */ /* 0x000fe2000f8e10ff */
[----:B---3--:R-:W-:Y:S01]  /*ba00*/  IMAD.U32 R8, RZ, RZ, UR4 ;  /* 0x00000004ff087e24 */ /* 0x008fe2000f8e00ff */
[----:B-12---:R-:W-:Y:S01]  /*ba10*/  MOV R5, UR7 ;  /* 0x0000000700057c02 */ /* 0x006fe20008000f00 */
[----:B0-----:R-:W-:Y:S01]  /*ba20*/  IMAD.U32 R3, RZ, RZ, UR8 ;  /* 0x00000008ff037e24 */ /* 0x001fe2000f8e00ff */
[----:B------:R-:W-:Y:S01]  /*ba30*/  MOV R4, UR6 ;  /* 0x0000000600047c02 */ /* 0x000fe20008000f00 */
[----:B------:R-:W0:Y:S01]  /*ba40*/  LDS R13, [R0+0x4de0] ;  /* 0x004de000000d7984 */ /* 0x000e220000000800 */
[----:B------:R-:W-:Y:S02]  /*ba50*/  SHF.R.S32.HI R5, RZ, 0x1f, R11 ;  /* 0x0000001fff057819 */ /* 0x000fe4000001140b */
[----:B------:R-:W-:Y:S01]  /*ba60*/  MOV R2, R4 ;  /* 0x0000000400027202 */ /* 0x000fe20000000f00 */
[----:B------:R-:W1:Y:S01]  /*ba70*/  LDS R15, [R0+0x51e0] ;  /* 0x0051e000000f7984 */ /* 0x000e620000000800 */
[----:B------:R-:W-:Y:S01]  /*ba80*/  MOV R7, UR9 ;  /* 0x0000000900077c02 */ /* 0x000fe20008000f00 */
[C---:B------:R-:W-:Y:S01]  /*ba90*/  IMAD R4, R5.reuse, UR16, RZ ;  /* 0x0000001005047c24 */ /* 0x040fe2000f8e02ff */
[----:B------:R-:W-:Y:S01]  /*baa0*/  MOV R6, R8 ;  /* 0x0000000800067202 */ /* 0x000fe20000000f00 */
[----:B----4-:R-:W-:Y:S01]  /*bab0*/  IMAD R10, R5, UR20, RZ ;  /* 0x00000014050a7c24 */ /* 0x010fe2000f8e02ff */
[----:B------:R-:W-:Y:S01]  /*bac0*/  MOV R9, UR5 ;  /* 0x0000000500097c02 */ /* 0x000fe20008000f00 */
[----:B------:R-:W-:-:S04]  /*bad0*/  IMAD.WIDE.U32 R2, R11, UR16, R2 ;  /* 0x000000100b027c25 */ /* 0x000fc8000f8e0002 */
[C---:B------:R-:W-:Y:S01]  /*bae0*/  IMAD R5, R11.reuse, UR17, R4 ;  /* 0x000000110b057c24 */ /* 0x040fe2000f8e0204 */
[C---:B------:R-:W-:Y:S01]  /*baf0*/  LEA R4, P0, R2.reuse, UR18, 0x2 ;  /* 0x0000001202047c11 */ /* 0x040fe2000f8010ff */
[----:B------:R-:W-:Y:S02]  /*bb00*/  IMAD R9, R11, UR21, R10 ;  /* 0x000000150b097c24 */ /* 0x000fe4000f8e020a */
[----:B------:R-:W-:Y:S02]  /*bb10*/  IMAD.IADD R5, R3, 0x1, R5 ;  /* 0x0000000103057824 */ /* 0x000fe400078e0205 */
[C---:B------:R-:W-:Y:S01]  /*bb20*/  IMAD.WIDE.U32 R6, R11.reuse, UR20, R6 ;  /* 0x000000140b067c25 */ /* 0x040fe2000f8e0006 */
[----:B------:R-:W-:Y:S02]  /*bb30*/  IADD3 R11, PT, PT, R11, UR15, RZ ;  /* 0x0000000f0b0b7c10 */ /* 0x000fe4000fffe0ff */
[----:B------:R-:W-:Y:S02]  /*bb40*/  LEA.HI.X R5, R2, UR19, R5, 0x2, P0 ;  /* 0x0000001302057c11 */ /* 0x000fe400080f1405 */
[----:B------:R-:W-:-:S02]  /*bb50*/  ISETP.GE.AND P0, PT, R11, UR24, PT ;  /* 0x000000180b007c0c */ /* 0x000fc4000bf06270 */
[----:B------:R-:W-:Y:S02]  /*bb60*/  IADD3 R3, PT, PT, R7, R9, RZ ;  /* 0x0000000907037210 */ /* 0x000fe40007ffe0ff */
[----:B------:R-:W-:-:S04]  /*bb70*/  LEA R8, P1, R6, UR22, 0x2 ;  /* 0x0000001606087c11 */ /* 0x000fc8000f8210ff */
[----:B------:R-:W-:Y:S01]  /*bb80*/  LEA.HI.X R9, R6, UR23, R3, 0x2, P1 ;  /* 0x0000001706097c11 */ /* 0x000fe200088f1403 */
[----:B0-----:R3:W-:Y:S04]  /*bb90*/  REDG.E.ADD.F32.FTZ.RN.STRONG.GPU desc[UR26][R4.64], R13 ;  /* 0x0000000d040079a6 */ /* 0x0017e8000c12f31a */
[----:B-1----:R3:W-:Y:S01]  /*bba0*/  REDG.E.ADD.F32.FTZ.RN.STRONG.GPU desc[UR26][R8.64], R15 ;  /* 0x0000000f080079a6 */ /* 0x0027e2000c12f31a */
[----:B------:R-:W-:Y:S05]  /*bbb0*/  @!P0 BRA `(.L_x_1040) ;  /* 0xfffffffc008c8947 */ /* 0x000fea000383ffff */
[----:B------:R-:W-:Y:S05]  /*bbc0*/  BSYNC.RECONVERGENT B0 ;  /* 0x0000000000007941 */ /* 0x000fea0003800200 */
.L_x_1039:
[----:B------:R-:W-:Y:S05]  /*bbd0*/  EXIT ;  /* 0x000000000000794d */ /* 0x000fea0003800000 */
.L_x_993:
[----:B------:R-:W-:Y:S01]  /*bbe0*/  HFMA2 R86, -RZ, RZ, 0, 0 ;  /* 0x00000000ff567431 */ /* 0x000fe200000001ff */
[----:B------:R-:W-:Y:S01]  /*bbf0*/  MOV R163, R157 ;  /* 0x0000009d00a37202 */ /* 0x000fe20000000f00 */
[----:B------:R-:W-:Y:S01]  /*bc00*/  IMAD.MOV.U32 R87, RZ, RZ, 0x1 ;  /* 0x00000001ff577424 */ /* 0x000fe200078e00ff */
[----:B------:R-:W-:-:S07]  /*bc10*/  MOV R154, 0xffffffff ;  /* 0xffffffff009a7802 */ /* 0x000fce0000000f00 */
[----:B-1---5:R-:W-:Y:S05]  /*bc20*/  WARPSYNC.COLLECTIVE R154, `(.L_x_1041) ;  /* 0x000000009a087348 */ /* 0x022fea0003c00000 */
[----:B------:R0:W2:Y:S02]  /*bc30*/  SHFL.UP P6, R86, R163, R87, R86 ;  /* 0x04000057a3567389 */ /* 0x0000a400000c0056 */
[----:B012--5:R-:W-:Y:S05]  /*bc40*/  ENDCOLLECTIVE ;  /* 0x000000000000791b */ /* 0x027fea0003800000 */
.L_x_1041:
[----:B------:R-:W-:Y:S01]  /*bc50*/  IMAD.MOV.U32 R163, RZ, RZ, R153 ;  /* 0x000000ffffa37224 */ /* 0x000fe200078e0099 */
[----:B------:R-:W-:Y:S01]  /*bc60*/  MOV R156, R86 ;  /* 0x00000056009c7202 */ /* 0x000fe20000000f00 */
[----:B------:R-:W-:-:S07]  /*bc70*/  HFMA2 R86, -RZ, RZ, 0, 0 ;  /* 0x00000000ff567431 */ /* 0x000fce00000001ff */
[----:B------:R-:W-:Y:S05]  /*bc80*/  WARPSYNC.COLLECTIVE R154, `(.L_x_1042) ;  /* 0x000000009a087348 */ /* 0x000fea0003c00000 */
[----:B------:R0:W1:Y:S02]  /*bc90*/  SHFL.UP P6, R86, R163, R87, R86 ;  /* 0x04000057a3567389 */ /* 0x00006400000c0056 */
[----:B01----:R-:W-:Y:S05]  /*bca0*/  ENDCOLLECTIVE ;  /* 0x000000000000791b */ /* 0x003fea0003800000 */
.L_x_1042:
[----:B------:R-:W-:Y:S02]  /*bcb0*/  HFMA2 R87, -RZ, RZ, 0, 1.1920928955078125e-07 ;  /* 0x00000002ff577431 */ /* 0x000fe400000001ff */
[C---:B------:R-:W-:Y:S01]  /*bcc0*/  FFMA.FTZ R162, R157.reuse, R86, R153 ;  /* 0x000000569da27223 */ /* 0x040fe20000010099 */
[----:B------:R-:W-:Y:S01]  /*bcd0*/  @P5 FMUL.FTZ R157, R157, R156 ;  /* 0x0000009c9d9d5220 */ /* 0x000fe20000410000 */
[----:B------:R-:W-:-:S03]  /*bce0*/  IMAD.MOV.U32 R86, RZ, RZ, RZ ;  /* 0x000000ffff567224 */ /* 0x000fc600078e00ff */
[----:B------:R-:W-:Y:S02]  /*bcf0*/  FSEL R156, R153, R162, !P5 ;  /* 0x000000a2999c7208 */ /* 0x000fe40006800000 */
[----:B------:R-:W-:-:S07]  /*bd00*/  MOV R163, R157 ;  /* 0x0000009d00a37202 */ /* 0x000fce0000000f00 */
[----:B------:R-:W-:Y:S05]  /*bd10*/  WARPSYNC.COLLECTIVE R154, `(.L_x_1043) ;  /* 0x000000009a087348 */ /* 0x000fea0003c00000 */
[----:B------:R0:W1:Y:S02]  /*bd20*/  SHFL.UP P6, R86, R163, R87, R86 ;  /* 0x04000057a3567389 */ /* 0x00006400000c0056 */
[----:B01----:R-:W-:Y:S05]  /*bd30*/  ENDCOLLECTIVE ;  /* 0x000000000000791b */ /* 0x003fea0003800000 */
.L_x_1043:
[----:B------:R-:W-:Y:S02]  /*bd40*/  MOV R163, R156 ;  /* 0x0000009c00a37202 */ /* 0x000fe40000000f00 */
[----:B------:R-:W-:Y:S01]  /*bd50*/  MOV R153, R86 ;  /* 0x0000005600997202 */ /* 0x000fe20000000f00 */
[----:B------:R-:W-:-:S07]  /*bd60*/  HFMA2 R86, -RZ, RZ, 0, 0 ;  /* 0x00000000ff567431 */ /* 0x000fce00000001ff */
[----:B------:R-:W-:Y:S05]  /*bd70*/  WARPSYNC.COLLECTIVE R154, `(.L_x_1044) ;  /* 0x000000009a087348 */ /* 0x000fea0003c00000 */
[----:B------:R0:W1:Y:S02]  /*bd80*/  SHFL.UP P6, R86, R163, R87, R86 ;  /* 0x04000057a3567389 */ /* 0x00006400000c0056 */
[----:B01----:R-:W-:Y:S05]  /*bd90*/  ENDCOLLECTIVE ;  /* 0x000000000000791b */ /* 0x003fea0003800000 */
.L_x_1044:
[----:B------:R-:W-:Y:S01]  /*bda0*/  MOV R87, 0x4 ;  /* 0x0000000400577802 */ /* 0x000fe20000000f00 */
[C---:B------:R-:W-:Y:S01]  /*bdb0*/  FFMA.FTZ R86, R157.reuse, R86, R156 ;  /* 0x000000569d567223 */ /* 0x040fe2000001009c */
[----:B------:R-:W-:-:S04]  /*bdc0*/  @P4 FMUL.FTZ R157, R157, R153 ;  /* 0x000000999d9d4220 */ /* 0x000fc80000410000 */
[----:B------:R-:W-:Y:S01]  /*bdd0*/  FSEL R156, R156, R86, !P4 ;  /* 0x000000569c9c7208 */ /* 0x000fe20006000000 */
[----:B------:R-:W-:Y:S02]  /*bde0*/  HFMA2 R86, -RZ, RZ, 0, 0 ;  /* 0x00000000ff567431 */ /* 0x000fe400000001ff */
[----:B------:R-:W-:-:S07]  /*bdf0*/  IMAD.MOV.U32 R163, RZ, RZ, R157 ;  /* 0x000000ffffa37224 */ /* 0x000fce00078e009d */
[----:B------:R-:W-:Y:S05]  /*be00*/  WARPSYNC.COLLECTIVE R154, `(.L_x_1045) ;  /* 0x000000009a087348 */ /* 0x000fea0003c00000 */
[----:B------:R0:W1:Y:S02]  /*be10*/  SHFL.UP P6, R86, R163, R87, R86 ;  /* 0x04000057a3567389 */ /* 0x00006400000c0056 */
[----:B01----:R-:W-:Y:S05]  /*be20*/  ENDCOLLECTIVE ;  /* 0x000000000000791b */ /* 0x003fea0003800000 */
.L_x_1045:
[----:B------:R-:W-:Y:S01]  /*be30*/  IMAD.MOV.U32 R163, RZ, RZ, R156 ;  /* 0x000000ffffa37224 */ /* 0x000fe200078e009c */
[----:B------:R-:W-:Y:S01]  /*be40*/  MOV R153, R86 ;  /* 0x0000005600997202 */ /* 0x000fe20000000f00 */
[----:B------:R-:W-:-:S07]  /*be50*/  HFMA2 R86, -RZ, RZ, 0, 0 ;  /* 0x00000000ff567431 */ /* 0x000fce00000001ff */
[----:B------:R-:W-:Y:S05]  /*be60*/  WARPSYNC.COLLECTIVE R154, `(.L_x_1046) ;  /* 0x000000009a087348 */ /* 0x000fea0003c00000 */
[----:B------:R0:W1:Y:S02]  /*be70*/  SHFL.UP P6, R86, R163, R87, R86 ;  /* 0x04000057a3567389 */ /* 0x00006400000c0056 */
[----:B01----:R-:W-:Y:S05]  /*be80*/  ENDCOLLECTIVE ;  /* 0x000000000000791b */ /* 0x003fea0003800000 */
.L_x_1046:
[----:B------:R-:W-:Y:S02]  /*be90*/  HFMA2 R87, -RZ, RZ, 0, 4.76837158203125e-07 ;  /* 0x00000008ff577431 */ /* 0x000fe400000001ff */
[C---:B------:R-:W-:Y:S01]  /*bea0*/  FFMA.FTZ R86, R157.reuse, R86, R156 ;  /* 0x000000569d567223 */ /* 0x040fe2000001009c */
[----:B------:R-:W-:-:S04]  /*beb0*/  @P3 FMUL.FTZ R157, R157, R153 ;  /* 0x000000999d9d3220 */ /* 0x000fc80000410000 */
[----:B------:R-:W-:Y:S01]  /*bec0*/  FSEL R156, R156, R86, !P3 ;  /* 0x000000569c9c7208 */ /* 0x000fe20005800000 */
[----:B------:R-:W-:Y:S01]  /*bed0*/  IMAD.MOV.U32 R86, RZ, RZ, RZ ;  /* 0x000000ffff567224 */ /* 0x000fe200078e00ff */
[----:B------:R-:W-:-:S07]  /*bee0*/  MOV R163, R157 ;  /* 0x0000009d00a37202 */ /* 0x000fce0000000f00 */
[----:B------:R-:W-:Y:S05]  /*bef0*/  WARPSYNC.COLLECTIVE R154, `(.L_x_1047) ;  /* 0x000000009a087348 */ /* 0x000fea0003c00000 */
[----:B------:R0:W1:Y:S02]  /*bf00*/  SHFL.UP P6, R86, R163, R87, R86 ;  /* 0x04000057a3567389 */ /* 0x00006400000c0056 */
[----:B01----:R-:W-:Y:S05]  /*bf10*/  ENDCOLLECTIVE ;  /* 0x000000000000791b */ /* 0x003fea0003800000 */
.L_x_1047:
[----:B------:R-:W-:Y:S02]  /*bf20*/  MOV R163, R156 ;  /* 0x0000009c00a37202 */ /* 0x000fe40000000f00 */
[----:B------:R-:W-:Y:S01]  /*bf30*/  MOV R153, R86 ;  /* 0x0000005600997202 */ /* 0x000fe20000000f00 */
[----:B------:R-:W-:-:S07]  /*bf40*/  HFMA2 R86, -RZ, RZ, 0, 0 ;  /* 0x00000000ff567431 */ /* 0x000fce00000001ff */
[----:B------:R-:W-:Y:S05]  /*bf50*/  WARPSYNC.COLLECTIVE R154, `(.L_x_1048) ;  /* 0x000000009a087348 */ /* 0x000fea0003c00000 */
[----:B------:R0:W1:Y:S02]  /*bf60*/  SHFL.UP P6, R86, R163, R87, R86 ;  /* 0x04000057a3567389 */ /* 0x00006400000c0056 */
[----:B01----:R-:W-:Y:S05]  /*bf70*/  ENDCOLLECTIVE ;  /* 0x000000000000791b */ /* 0x003fea0003800000 */
.L_x_1048:
        /* <DEDUP_REMOVED lines=9> */
.L_x_1049:
[----:B------:R-:W-:Y:S01]  /*c010*/  IMAD.MOV.U32 R163, RZ, RZ, R156 ;  /* 0x000000ffffa37224 */ /* 0x000fe200078e009c */
[----:B------:R-:W-:Y:S01]  /*c020*/  MOV R153, R86 ;  /* 0x0000005600997202 */ /* 0x000fe20000000f00 */
[----:B------:R-:W-:-:S07]  /*c030*/  HFMA2 R86, -RZ, RZ, 0, 0 ;  /* 0x00000000ff567431 */ /* 0x000fce00000001ff */
[----:B------:R-:W-:Y:S05]  /*c040*/  WARPSYNC.COLLECTIVE R154, `(.L_x_1050) ;  /* 0x000000009a087348 */ /* 0x000fea0003c00000 */
[----:B------:R0:W1:Y:S02]  /*c050*/  SHFL.UP P6, R86, R163, R87, R86 ;  /* 0x04000057a3567389 */ /* 0x00006400000c0056 */
[----:B01----:R-:W-:Y:S05]  /*c060*/  ENDCOLLECTIVE ;  /* 0x000000000000791b */ /* 0x003fea0003800000 */
.L_x_1050:
[----:B------:R-:W-:Y:S05]  /*c070*/  BRA `(.L_x_1051) ;  /* 0xffffffa800587947 */ /* 0x000fea000383ffff */
.L_x_994:
        /* <DEDUP_REMOVED lines=8> */
.L_x_1053:
[----:B------:R-:W-:Y:S05]  /*c100*/  BSYNC B0 ;  /* 0x0000000000007941 */ /* 0x000fea0003800000 */
.L_x_1052:
[----:B------:R-:W-:Y:S05]  /*c110*/  BRA `(.L_x_1054) ;  /* 0xffffffa8004c7947 */ /* 0x000fea000383ffff */
.L_x_995:
        /* <DEDUP_REMOVED lines=8> */
.L_x_1056:
[----:B------:R-:W-:Y:S05]  /*c1a0*/  BSYNC B0 ;  /* 0x0000000000007941 */ /* 0x000fea0003800000 */
.L_x_1055:
[----:B------:R-:W-:Y:S05]  /*c1b0*/  BRA `(.L_x_1057) ;  /* 0xffffffa8002c7947 */ /* 0x000fea000383ffff */
.L_x_996:
        /* <DEDUP_REMOVED lines=8> */
.L_x_1059:
[----:B------:R-:W-:Y:S05]  /*c240*/  BSYNC B0 ;  /* 0x0000000000007941 */ /* 0x000fea0003800000 */
.L_x_1058:
[----:B------:R-:W-:Y:S01]  /*c250*/  MOV R157, R86 ;  /* 0x00000056009d7202 */ /* 0x000fe20000000f00 */
[----:B------:R-:W-:Y:S01]  /*c260*/  HFMA2 R86, -RZ, RZ, 0, 0 ;  /* 0x00000000ff567431 */ /* 0x000fe200000001ff */
[----:B------:R-:W-:Y:S01]  /*c270*/  MOV R163, R162 ;  /* 0x000000a200a37202 */ /* 0x000fe20000000f00 */
[----:B------:R-:W-:Y:S01]  /*c280*/  IMAD.MOV.U32 R87, RZ, RZ, 0x1 ;  /* 0x00000001ff577424 */ /* 0x000fe200078e00ff */
[----:B------:R-:W-:Y:S01]  /*c290*/  MOV R154, 0xffffffff ;  /* 0xffffffff009a7802 */ /* 0x000fe20000000f00 */
[----:B------:R-:W-:-:S07]  /*c2a0*/  IMAD.MOV.U32 R153, RZ, RZ, R78 ;  /* 0x000000ffff997224 */ /* 0x000fce00078e004e */
[----:B------:R-:W-:Y:S05]  /*c2b0*/  WARPSYNC.COLLECTIVE R154, `(.L_x_1060) ;  /* 0x000000009a087348 */ /* 0x000fea0003c00000 */
[----:B------:R0:W1:Y:S02]  /*c2c0*/  SHFL.UP P6, R86, R163, R87, R86 ;  /* 0x04000057a3567389 */ /* 0x00006400000c0056 */
[----:B01----:R-:W-:Y:S05]  /*c2d0*/  ENDCOLLECTIVE ;  /* 0x000000000000791b */ /* 0x003fea0003800000 */
.L_x_1060:
[----:B------:R-:W-:Y:S01]  /*c2e0*/  HFMA2 R87, -RZ, RZ, 0, 0 ;  /* 0x00000000ff577431 */ /* 0x000fe200000001ff */
[----:B------:R-:W-:Y:S02]  /*c2f0*/  MOV R162, R86 ;  /* 0x0000005600a27202 */ /* 0x000fe40000000f00 */
[----:B------:R-:W-:-:S07]  /*c300*/  MOV R86, 0x1f ;  /* 0x0000001f00567802 */ /* 0x000fce0000000f00 */
[----:B------:R-:W-:Y:S05]  /*c310*/  WARPSYNC.COLLECTIVE R154, `(.L_x_1061) ;  /* 0x000000009a087348 */ /* 0x000fea0003c00000 */
[----:B------:R0:W1:Y:S02]  /*c320*/  SHFL.IDX P2, R156, R153, R87, R86 ;  /* 0x00000057999c7389 */ /* 0x0000640000040056 */
[----:B01----:R-:W-:Y:S05]  /*c330*/  ENDCOLLECTIVE ;  /* 0x000000000000791b */ /* 0x003fea0003800000 */
.L_x_1061:
[----:B------:R-:W-:Y:S01]  /*c340*/  IMAD.MOV.U32 R153, RZ, RZ, R79 ;  /* 0x000000ffff997224 */ /* 0x000fe200078e004f */
[----:B------:R-:W-:-:S07]  /*c350*/  MOV R78, R156 ;  /* 0x0000009c004e7202 */ /* 0x000fce0000000f00 */
[----:B------:R-:W-:Y:S05]  /*c360*/  WARPSYNC.COLLECTIVE R154, `(.L_x_1062) ;  /* 0x000000009a087348 */ /* 0x000fea0003c00000 */
[----:B------:R0:W1:Y:S02]  /*c370*/  SHFL.IDX P2, R156, R153, R87, R86 ;  /* 0x00000057999c7389 */ /* 0x0000640000040056 */
[----:B01----:R-:W-:Y:S05]  /*c380*/  ENDCOLLECTIVE ;  /* 0x000000000000791b */ /* 0x003fea0003800000 */
.L_x_1062:
[----:B------:R-:W-:Y:S01]  /*c390*/  MOV R79, R156 ;  /* 0x0000009c004f7202 */ /* 0x000fe20000000f00 */
[----:B------:R-:W-:Y:S06]  /*c3a0*/  BRA `(.L_x_1063) ;  /* 0xffffffa400c87947 */ /* 0x000fec000383ffff */
.L_x_998:
[----:B------:R-:W-:Y:S01]  /*c3b0*/  HFMA2 R87, -RZ, RZ, 0, 5.9604644775390625e-08 ;  /* 0x00000001ff577431 */ /* 0x000fe200000001ff */
[----:B------:R-:W-:Y:S01]  /*c3c0*/  MOV R156, R162 ;  /* 0x000000a2009c7202 */ /* 0x000fe20000000f00 */
[----:B------:R-:W-:Y:S01]  /*c3d0*/  IMAD.MOV.U32 R153, RZ, RZ, 0x1f ;  /* 0x0000001fff997424 */ /* 0x000fe200078e00ff */
[----:B------:R-:W-:Y:S02]  /*c3e0*/  MOV R154, 0xffffffff ;  /* 0xffffffff009a7802 */ /* 0x000fe40000000f00 */
[C---:B------:R-:W-:Y:S02]  /*c3f0*/  ISETP.GT.U32.AND P3, PT, R155.reuse, 0x1b, PT ;  /* 0x0000001b9b00780c */ /* 0x040fe40003f64070 */
[----:B------:R-:W-:-:S13]  /*c400*/  ISETP.GT.U32.AND P4, PT, R155, 0x17, PT ;  /* 0x000000179b00780c */ /* 0x000fda0003f84070 */
[----:B0-----:R-:W-:Y:S05]  /*c410*/  WARPSYNC.COLLECTIVE R154, `(.L_x_1064) ;  /* 0x000000009a087348 */ /* 0x001fea0003c00000 */
[----:B------:R1:W2:Y:S02]  /*c420*/  SHFL.DOWN P0, R156, R156, R87, R153 ;  /* 0x080000579c9c7389 */ /* 0x0002a40000000099 */
[----:B012---:R-:W-:Y:S05]  /*c430*/  ENDCOLLECTIVE ;  /* 0x000000000000791b */ /* 0x007fea0003800000 */
.L_x_1064:
[----:B------:R-:W-:Y:S02]  /*c440*/  ISETP.GT.U32.AND P5, PT, R155, 0xf, PT ;  /* 0x0000000f9b00780c */ /* 0x000fe40003fa4070 */
[----:B------:R-:W-:Y:S02]  /*c450*/  MOV R86, R156 ;  /* 0x0000009c00567202 */ /* 0x000fe40000000f00 */
[----:B------:R-:W-:-:S03]  /*c460*/  MOV R156, R163 ;  /* 0x000000a3009c7202 */ /* 0x000fc60000000f00 */
[----:B------:R-:W-:-:S07]  /*c470*/  @P2 FMUL.FTZ R86, R86, R162 ;  /* 0x000000a256562220 */ /* 0x000fce0000410000 */
[----:B------:R-:W-:Y:S05]  /*c480*/  WARPSYNC.COLLECTIVE R154, `(.L_x_1065) ;  /* 0x000000009a087348 */ /* 0x000fea0003c00000 */
[----:B------:R0:W1:Y:S02]  /*c490*/  SHFL.DOWN P0, R156, R156, R87, R153 ;  /* 0x080000579c9c7389 */ /* 0x0000640000000099 */
[----:B01----:R-:W-:Y:S05]  /*c4a0*/  ENDCOLLECTIVE ;  /* 0x000000000000791b */ /* 0x003fea0003800000 */
.L_x_1065:
[----:B------:R-:W-:-:S04]  /*c4b0*/  IMAD.MOV.U32 R87, RZ, RZ, R156 ;  /* 0x000000ffff577224 */ /* 0x000fc800078e009c */
[----:B------:R-:W-:Y:S01]  /*c4c0*/  @P2 FFMA.FTZ R87, R162, R87, R163 ;  /* 0x00000057a2572223 */ /* 0x000fe200000100a3 */
[----:B------:R-:W-:-:S04]  /*c4d0*/  @P2 MOV R162, R86 ;  /* 0x0000005600a22202 */ /* 0x000fc80000000f00 */
[----:B------:R-:W-:Y:S01]  /*c4e0*/  @P2 MOV R163, R87 ;  /* 0x0000005700a32202 */ /* 0x000fe20000000f00 */
[----:B------:R-:W-:Y:S01]  /*c4f0*/  IMAD.MOV.U32 R87, RZ, RZ, 0x2 ;  /* 0x00000002ff577424 */ /* 0x000fe200078e00ff */
[----:B------:R-:W-:Y:S02]  /*c500*/  MOV R156, R162 ;  /* 0x000000a2009c7202 */ /* 0x000fe40000000f00 */
[----:B------:R-:W-:-:S13]  /*c510*/  ISETP.GT.U32.AND P2, PT, R155, 0x1d, PT ;  /* 0x0000001d9b00780c */ /* 0x000fda0003f44070 */
[----:B------:R-:W-:Y:S05]  /*c520*/  WARPSYNC.COLLECTIVE R154, `(.L_x_1066) ;  /* 0x000000009a087348 */ /* 0x000fea0003c00000 */
[----:B------:R0:W1:Y:S02]  /*c530*/  SHFL.DOWN P0, R156, R156, R87, R153 ;  /* 0x080000579c9c7389 */ /* 0x0000640000000099 */
[----:B01----:R-:W-:Y:S05]  /*c540*/  ENDCOLLECTIVE ;  /* 0x000000000000791b */ /* 0x003fea0003800000 */
.L_x_1066:
[----:B------:R-:W-:Y:S02]  /*c550*/  MOV R86, R156 ;  /* 0x0000009c00567202 */ /* 0x000fe40000000f00 */
[----:B------:R-:W-:-:S03]  /*c560*/  MOV R156, R163 ;  /* 0x000000a3009c7202 */ /* 0x000fc60000000f00 */
[----:B------:R-:W-:-:S07]  /*c570*/  @!P2 FMUL.FTZ R86, R162, R86 ;  /* 0x00000056a256a220 */ /* 0x000fce0000410000 */
[----:B------:R-:W-:Y:S05]  /*c580*/  WARPSYNC.COLLECTIVE R154, `(.L_x_1067) ;  /* 0x000000009a087348 */ /* 0x000fea0003c00000 */
[----:B------:R0:W1:Y:S02]  /*c590*/  SHFL.DOWN P0, R156, R156, R87, R153 ;  /* 0x080000579c9c7389 */ /* 0x0000640000000099 */
[----:B01----:R-:W-:Y:S05]  /*c5a0*/  ENDCOLLECTIVE ;  /* 0x000000000000791b */ /* 0x003fea0003800000 */
.L_x_1067:
[----:B------:R-:W-:-:S05]  /*c5b0*/  MOV R87, R156 ;  /* 0x0000009c00577202 */ /* 0x000fca0000000f00 */
[----:B------:R-:W-:Y:S01]  /*c5c0*/  @!P2 FFMA.FTZ R87, R162, R87, R163 ;  /* 0x00000057a257a223 */ /* 0x000fe200000100a3 */
[----:B------:R-:W-:-:S03]  /*c5d0*/  @!P2 MOV R162, R86 ;  /* 0x0000005600a2a202 */ /* 0x000fc60000000f00 */
[----:B------:R-:W-:Y:S02]  /*c5e0*/  @!P2 IMAD.MOV.U32 R163, RZ, RZ, R87 ;  /* 0x000000ffffa3a224 */ /* 0x000fe400078e0057 */
[----:B------:R-:W-:Y:S01]  /*c5f0*/  HFMA2 R87, -RZ, RZ, 0, 2.384185791015625e-07 ;  /* 0x00000004ff577431 */ /* 0x000fe200000001ff */
[----:B------:R-:W-:-:S07]  /*c600*/  MOV R156, R162 ;  /* 0x000000a2009c7202 */ /* 0x000fce0000000f00 */
[----:B------:R-:W-:Y:S05]  /*c610*/  WARPSYNC.COLLECTIVE R154, `(.L_x_1068) ;  /* 0x000000009a087348 */ /* 0x000fea0003c00000 */
[----:B------:R0:W1:Y:S02]  /*c620*/  SHFL.DOWN P0, R156, R156, R87, R153 ;  /* 0x080000579c9c7389 */ /* 0x0000640000000099 */
[----:B01----:R-:W-:Y:S05]  /*c630*/  ENDCOLLECTIVE ;  /* 0x000000000000791b */ /* 0x003fea0003800000 */
.L_x_1068:
[----:B------:R-:W-:Y:S01]  /*c640*/  IMAD.MOV.U32 R86, RZ, RZ, R156 ;  /* 0x000000ffff567224 */ /* 0x000fe200078e009c */
[----:B------:R-:W-:-:S03]  /*c650*/  MOV R156, R163 ;  /* 0x000000a3009c7202 */ /* 0x000fc60000000f00 */
[----:B------:R-:W-:-:S07]  /*c660*/  @!P3 FMUL.FTZ R86, R162, R86 ;  /* 0x00000056a256b220 */ /* 0x000fce0000410000 */
[----:B------:R-:W-:Y:S05]  /*c670*/  WARPSYNC.COLLECTIVE R154, `(.L_x_1069) ;  /* 0x000000009a087348 */ /* 0x000fea0003c00000 */
[----:B------:R0:W1:Y:S02]  /*c680*/  SHFL.DOWN P0, R156, R156, R87, R153 ;  /* 0x080000579c9c7389 */ /* 0x0000640000000099 */
[----:B01----:R-:W-:Y:S05]  /*c690*/  ENDCOLLECTIVE ;  /* 0x000000000000791b */ /* 0x003fea0003800000 */
.L_x_1069:
        /* <DEDUP_REMOVED lines=9> */
.L_x_1070:
[----:B------:R-:W-:Y:S01]  /*c730*/  MOV R86, R156 ;  /* 0x0000009c00567202 */ /* 0x000fe20000000f00 */
[----:B------:R-:W-:-:S04]  /*c740*/  IMAD.MOV.U32 R156, RZ, RZ, R163 ;  /* 0x000000ffff9c7224 */ /* 0x000fc800078e00a3 */
[----:B------:R-:W-:-:S07]  /*c750*/  @!P4 FMUL.FTZ R86, R162, R86 ;  /* 0x00000056a256c220 */ /* 0x000fce0000410000 */
[----:B------:R-:W-:Y:S05]  /*c760*/  WARPSYNC.COLLECTIVE R154, `(.L_x_1071) ;  /* 0x000000009a087348 */ /* 0x000fea0003c00000 */
[----:B------:R0:W1:Y:S02]  /*c770*/  SHFL.DOWN P0, R156, R156, R87, R153 ;  /* 0x080000579c9c7389 */ /* 0x0000640000000099 */
[----:B01----:R-:W-:Y:S05]  /*c780*/  ENDCOLLECTIVE ;  /* 0x000000000000791b */ /* 0x003fea0003800000 */
.L_x_1071:
[----:B------:R-:W-:-:S05]  /*c790*/  MOV R87, R156 ;  /* 0x0000009c00577202 */ /* 0x000fca0000000f00 */
[----:B------:R-:W-:Y:S01]  /*c7a0*/  @!P4 FFMA.FTZ R87, R162, R87, R163 ;  /* 0x00000057a257c223 */ /* 0x000fe200000100a3 */
[----:B------:R-:W-:-:S04]  /*c7b0*/  @!P4 MOV R162, R86 ;  /* 0x0000005600a2c202 */ /* 0x000fc80000000f00 */
[----:B------:R-:W-:Y:S01]  /*c7c0*/  @!P4 MOV R163, R87 ;  /* 0x0000005700a3c202 */ /* 0x000fe20000000f00 */
[----:B------:R-:W-:Y:S02]  /*c7d0*/  HFMA2 R87, -RZ, RZ, 0, 9.5367431640625e-07 ;  /* 0x00000010ff577431 */ /* 0x000fe400000001ff */
[----:B------:R-:W-:-:S07]  /*c7e0*/  IMAD.MOV.U32 R156, RZ, RZ, R162 ;  /* 0x000000ffff9c7224 */ /* 0x000fce00078e00a2 */
[----:B------:R-:W-:Y:S05]  /*c7f0*/  WARPSYNC.COLLECTIVE R154, `(.L_x_1072) ;  /* 0x000000009a087348 */ /* 0x000fea0003c00000 */
[----:B------:R0:W1:Y:S02]  /*c800*/  SHFL.DOWN P0, R156, R156, R87, R153 ;  /* 0x080000579c9c7389 */ /* 0x0000640000000099 */
[----:B01----:R-:W-:Y:S05]  /*c810*/  ENDCOLLECTIVE ;  /* 0x000000000000791b */ /* 0x003fea0003800000 */
.L_x_1072:
[----:B------:R-:W-:Y:S02]  /*c820*/  MOV R86, R156 ;  /* 0x0000009c00567202 */ /* 0x000fe40000000f00 */
[----:B------:R-:W-:-:S03]  /*c830*/  MOV R156, R163 ;  /* 0x000000a3009c7202 */ /* 0x000fc60000000f00 */
[----:B------:R-:W-:-:S07]  /*c840*/  @!P5 FMUL.FTZ R86, R162, R86 ;  /* 0x00000056a256d220 */ /* 0x000fce0000410000 */
[----:B------:R-:W-:Y:S05]  /*c850*/  WARPSYNC.COLLECTIVE R154, `(.L_x_1073) ;  /* 0x000000009a087348 */ /* 0x000fea0003c00000 */
[----:B------:R0:W1:Y:S02]  /*c860*/  SHFL.DOWN P0, R156, R156, R87, R153 ;  /* 0x080000579c9c7389 */ /* 0x0000640000000099 */
[----:B01----:R-:W-:Y:S05]  /*c870*/  ENDCOLLECTIVE ;  /* 0x000000000000791b */ /* 0x003fea0003800000 */
.L_x_1073:
[----:B------:R-:W-:-:S04]  /*c880*/  IMAD.MOV.U32 R87, RZ, RZ, R156 ;  /* 0x000000ffff577224 */ /* 0x000fc800078e009c */
[----:B------:R-:W-:Y:S01]  /*c890*/  @!P5 FFMA.FTZ R87, R162, R87, R163 ;  /* 0x00000057a257d223 */ /* 0x000fe200000100a3 */
[----:B------:R-:W-:Y:S01]  /*c8a0*/  @!P5 MOV R162, R86 ;  /* 0x0000005600a2d202 */ /* 0x000fe20000000f00 */
[----:B------:R-:W-:-:S03]  /*c8b0*/  HFMA2 R86, -RZ, RZ, 0, 1.847743988037109375e-06 ;  /* 0x0000001fff567431 */ /* 0x000fc600000001ff */
[----:B------:R-:W-:Y:S01]  /*c8c0*/  @!P5 MOV R163, R87 ;  /* 0x0000005700a3d202 */ /* 0x000fe20000000f00 */
[----:B------:R-:W-:Y:S01]  /*c8d0*/  IMAD.MOV.U32 R87, RZ, RZ, RZ ;  /* 0x000000ffff577224 */ /* 0x000fe200078e00ff */
[----:B------:R-:W-:-:S07]  /*c8e0*/  MOV R153, R162 ;  /* 0x000000a200997202 */ /* 0x000fce0000000f00 */
[----:B------:R-:W-:Y:S05]  /*c8f0*/  WARPSYNC.COLLECTIVE R154, `(.L_x_1074) ;  /* 0x000000009a087348 */ /* 0x000fea0003c00000 */
[----:B------:R0:W1:Y:S02]  /*c900*/  SHFL.IDX P2, R156, R153, R87, R86 ;  /* 0x00000057999c7389 */ /* 0x0000640000040056 */
[----:B01----:R-:W-:Y:S05]  /*c910*/  ENDCOLLECTIVE ;  /* 0x000000000000791b */ /* 0x003fea0003800000 */
.L_x_1074:
[----:B------:R-:W-:Y:S02]  /*c920*/  MOV R153, R163 ;  /* 0x000000a300997202 */ /* 0x000fe40000000f00 */
[----:B------:R-:W-:-:S07]  /*c930*/  MOV R157, R156 ;  /* 0x0000009c009d7202 */ /* 0x000fce0000000f00 */
[----:B------:R-:W-:Y:S05]  /*c940*/  WARPSYNC.COLLECTIVE R154, `(.L_x_1075) ;  /* 0x000000009a087348 */ /* 0x000fea0003c00000 */
[----:B------:R0:W1:Y:S02]  /*c950*/  SHFL.IDX P2, R156, R153, R87, R86 ;  /* 0x00000057999c7389 */ /* 0x0000640000040056 */
[----:B01----:R-:W-:Y:S05]  /*c960*/  ENDCOLLECTIVE ;  /* 0x000000000000791b */ /* 0x003fea0003800000 */
.L_x_1075:
[----:B------:R-:W-:Y:S01]  /*c970*/  HFMA2 R87, -RZ, RZ, 0, 5.9604644775390625e-08 ;  /* 0x00000001ff577431 */ /* 0x000fe200000001ff */
[----:B------:R-:W-:Y:S01]  /*c980*/  MOV R153, 0x1f ;  /* 0x0000001f00997802 */ /* 0x000fe20000000f00 */
[----:B------:R-:W-:Y:S01]  /*c990*/  IMAD.MOV.U32 R155, RZ, RZ, R156 ;  /* 0x000000ffff9b7224 */ /* 0x000fe200078e009c */
[----:B------:R-:W-:-:S03]  /*c9a0*/  MOV R156, R162 ;  /* 0x000000a2009c7202 */ /* 0x000fc60000000f00 */
[-C--:B------:R-:W-:Y:S01]  /*c9b0*/  FFMA.FTZ R155, R79, R157.reuse, R155 ;  /* 0x0000009d4f9b7223 */ /* 0x080fe2000001009b */
[----:B------:R-:W-:-:S07]  /*c9c0*/  FMUL.FTZ R157, R78, R157 ;  /* 0x0000009d4e9d7220 */ /* 0x000fce0000410000 */
[----:B------:R-:W-:Y:S05]  /*c9d0*/  WARPSYNC.COLLECTIVE R154, `(.L_x_1076) ;  /* 0x000000009a087348 */ /* 0x000fea0003c00000 */
[----:B------:R0:W1:Y:S02]  /*c9e0*/  SHFL.DOWN P0, R156, R156, R87, R153 ;  /* 0x080000579c9c7389 */ /* 0x0000640000000099 */
[----:B01----:R-:W-:Y:S05]  /*c9f0*/  ENDCOLLECTIVE ;  /* 0x000000000000791b */ /* 0x003fea0003800000 */
.L_x_1076:
[----:B------:R-:W-:Y:S01]  /*ca00*/  IMAD.MOV.U32 R162, RZ, RZ, R156 ;  /* 0x000000ffffa27224 */ /* 0x000fe200078e009c */
[----:B------:R-:W-:-:S07]  /*ca10*/  MOV R156, R163 ;  /* 0x000000a3009c7202 */ /* 0x000fce0000000f00 */
[----:B------:R-:W-:Y:S05]  /*ca20*/  WARPSYNC.COLLECTIVE R154, `(.L_x_1077) ;  /* 0x000000009a087348 */ /* 0x000fea0003c00000 */
[----:B------:R0:W1:Y:S02]  /*ca30*/  SHFL.DOWN P0, R156, R156, R87, R153 ;  /* 0x080000579c9c7389 */ /* 0x0000640000000099 */
[----:B01----:R-:W-:Y:S05]  /*ca40*/  ENDCOLLECTIVE ;  /* 0x000000000000791b */ /* 0x003fea0003800000 */
.L_x_1077:
[----:B------:R-:W-:Y:S01]  /*ca50*/  MOV R153, R78 ;  /* 0x0000004e00997202 */ /* 0x000fe20000000f00 */
[----:B------:R-:W-:Y:S01]  /*ca60*/  IMAD.MOV.U32 R87, RZ, RZ, RZ ;  /* 0x000000ffff577224 */ /* 0x000fe200078e00ff */
[----:B------:R-:W-:-:S07]  /*ca70*/  MOV R163, R156 ;  /* 0x0000009c00a37202 */ /* 0x000fce0000000f00 */
[----:B------:R-:W-:Y:S05]  /*ca80*/  WARPSYNC.COLLECTIVE R154, `(.L_x_1078) ;  /* 0x000000009a087348 */ /* 0x000fea0003c00000 */
[----:B------:R0:W1:Y:S02]  /*ca90*/  SHFL.IDX P2, R156, R153, R87, R86 ;  /* 0x00000057999c7389 */ /* 0x0000640000040056 */
[----:B01----:R-:W-:Y:S05]  /*caa0*/  ENDCOLLECTIVE ;  /* 0x000000000000791b */ /* 0x003fea0003800000 */
.L_x_1078:
[----:B------:R-:W-:Y:S02]  /*cab0*/  ISETP.NE.AND P0, PT, R2, 0x1f, PT ;  /* 0x0000001f0200780c */ /* 0x000fe40003f05270 */
[----:B------:R-:W-:Y:S02]  /*cac0*/  MOV R153, R79 ;  /* 0x0000004f00997202 */ /* 0x000fe40000000f00 */
[----:B------:R-:W-:-:S09]  /*cad0*/  MOV R78, R156 ;  /* 0x0000009c004e7202 */ /* 0x000fd20000000f00 */
[----:B------:R-:W-:Y:S05]  /*cae0*/  WARPSYNC.COLLECTIVE R154, `(.L_x_1079) ;  /* 0x000000009a087348 */ /* 0x000fea0003c00000 */
[----:B------:R0:W1:Y:S02]  /*caf0*/  SHFL.IDX P2, R156, R153, R87, R86 ;  /* 0x00000057999c7389 */ /* 0x0000640000040056 */
[----:B01----:R-:W-:Y:S05]  /*cb00*/  ENDCOLLECTIVE ;  /* 0x000000000000791b */ /* 0x003fea0003800000 */
.L_x_1079:
[----:B------:R-:W-:Y:S01]  /*cb10*/  MOV R79, R156 ;  /* 0x0000009c004f7202 */ /* 0x000fe20000000f00 */
[----:B------:R-:W-:Y:S06]  /*cb20*/  BRA `(.L_x_1080) ;  /* 0xffffffa400f87947 */ /* 0x000fec000383ffff */
.L_x_1081:
        /* <DEDUP_REMOVED lines=13> */
.L_x_10418:


//--------------------- .text._Z25selective_scan_bwd_kernelI32Selective_Scan_bwd_kernel_traitsILi128ELi16ELb0ELb1ELb0ELb1ELb1EN3c108BFloat16EfEEv12SSMParamsBwd --------------------------
	.section	.text._Z25selective_scan_bwd_kernelI32Selective_Scan_bwd_kernel_traitsILi128ELi16ELb0ELb1ELb0ELb1ELb1EN3c108BFloat16EfEEv12SSMParamsBwd,"ax",@progbits
	.align	128
        .global         _Z25selective_scan_bwd_kernelI32Selective_Scan_bwd_kernel_traitsILi128ELi16ELb0ELb1ELb0ELb1ELb1EN3c108BFloat16EfEEv12SSMParamsBwd
        .type           _Z25selective_scan_bwd_kernelI32Selective_Scan_bwd_kernel_traitsILi128ELi16ELb0ELb1ELb0ELb1ELb1EN3c108BFloat16EfEEv12SSMParamsBwd,@function
        .size           _Z25selective_scan_bwd_kernelI32Selective_Scan_bwd_kernel_traitsILi128ELi16ELb0ELb1ELb0ELb1ELb1EN3c108BFloat16EfEEv12SSMParamsBwd,(.L_x_10419 - _Z25selective_scan_bwd_kernelI32Selective_Scan_bwd_kernel_traitsILi128ELi16ELb0ELb1ELb0ELb1ELb1EN3c108BFloat16EfEEv12SSMParamsBwd)
        .other          _Z25selective_scan_bwd_kernelI32Selective_Scan_bwd_kernel_traitsILi128ELi16ELb0ELb1ELb0ELb1ELb1EN3c108BFloat16EfEEv12SSMParamsBwd,@"STO_CUDA_ENTRY STV_DEFAULT"
_Z25selective_scan_bwd_kernelI32Selective_Scan_bwd_kernel_traitsILi128ELi16ELb0ELb1ELb0ELb1ELb1EN3c108BFloat16EfEEv12SSMParamsBwd:
.text._Z25selective_scan_bwd_kernelI32Selective_Scan_bwd_kernel_traitsILi128ELi16ELb0ELb1ELb0ELb1ELb1EN3c108BFloat16EfEEv12SSMParamsBwd:
        /* <DEDUP_REMOVED lines=37> */
[----:B------:R-:W-:Y:S01]  /*0250*/  UMOV UR18, UR4 ;  /* 0x0000000400127c82 */ /* 0x000fe20008000000 */
[----:B-1----:R-:W-:Y:S01]  /*0260*/  ULEA UR16, UR25, 0xfffff800, 0xb ;  /* 0xfffff80019107891 */ /* 0x002fe2000f8e58ff */
[----:B------:R0:W-:Y:S01]  /*0270*/  STL [R1+0x104], RZ ;  /* 0x000104ff01007387 */ /* 0x0001e20000100800 */
[----:B------:R-:W-:-:S02]  /*0280*/  UIMAD.WIDE.U32 UR18, UR10, UR14, UR18 ;  /* 0x0000000e0a1272a5 */ /* 0x000fc4000f8e0012 */
[----:B------:R-:W-:Y:S02]  /*0290*/  UIMAD.WIDE.U32 UR22, UR10, UR34, UR6 ;  /* 0x000000220a1672a5 */ /* 0x000fe4000f8e0006 */
[----:B------:R-:W-:Y:S01]  /*02a0*/  UIMAD UR24, UR10, UR15, UR19 ;  /* 0x0000000f0a1872a4 */ /* 0x000fe2000f8e0213 */
[----:B------:R-:W1:Y:S04]  /*02b0*/  LDCU.128 UR12, c[0x0][0x460] ;  /* 0x00008c00ff0c77ac */ /* 0x000e680008000c00 */
[----:B------:R-:W4:Y:S01]  /*02c0*/  I2F.RP R0, UR29 ;  /* 0x0000001d00007d06 */ /* 0x000f220008209400 */
[----:B------:R-:W-:Y:S01]  /*02d0*/  UIMAD UR11, UR10, UR35, UR23 ;  /* 0x000000230a0b72a4 */ /* 0x000fe2000f8e0217 */
[----:B------:R-:W-:Y:S01]  /*02e0*/  UMOV UR4, URZ ;  /* 0x000000ff00047c82 */ /* 0x000fe20008000000 */
[----:B------:R-:W-:-:S02]  /*02f0*/  USHF.R.S32.HI UR9, URZ, 0x1f, UR16 ;  /* 0x0000001fff097899 */ /* 0x000fc40008011410 */
[----:B------:R-:W-:Y:S01]  /*0300*/  UIADD3 UR22, UP2, UPT, UR16, UR22, URZ ;  /* 0x0000001610167290 */ /* 0x000fe2000ff5e0ff */
[----:B------:R-:W5:Y:S03]  /*0310*/  LDCU.64 UR32, c[0x0][0x4a0] ;  /* 0x00009400ff2077ac */ /* 0x000f660008000a00 */
[----:B------:R-:W-:Y:S01]  /*0320*/  UIADD3.X UR11, UPT, UPT, UR9, UR11, URZ, UP2, !UPT ;  /* 0x0000000b090b7290 */ /* 0x000fe200097fe4ff */
[----:B------:R-:W0:Y:S01]  /*0330*/  LDCU.64 UR6, c[0x0][0x3b0] ;  /* 0x00007600ff0677ac */ /* 0x000e220008000a00 */
[----:B----4-:R-:W3:Y:S01]  /*0340*/  MUFU.RCP R0, R0 ;  /* 0x0000000000007308 */ /* 0x010ee20000001000 */
[----:B-1----:R-:W-:Y:S02]  /*0350*/  ULEA UR19, UP3, UR22, UR14, 0x1 ;  /* 0x0000000e16137291 */ /* 0x002fe4000f8608ff */
[----:B------:R-:W-:Y:S02]  /*0360*/  UIADD3 UR18, UP0, UPT, UR16, UR18, URZ ;  /* 0x0000001210127290 */ /* 0x000fe4000ff1e0ff */
[----:B------:R-:W-:Y:S01]  /*0370*/  ULEA.HI.X UR15, UR22, UR15, UR11, 0x1, UP3 ;  /* 0x0000000f160f7291 */ /* 0x000fe200098f0c0b */
[----:B---3--:R-:W-:-:S02]  /*0380*/  IADD3 R2, PT, PT, R0, 0xffffffe, RZ ;  /* 0x0ffffffe00027810 */ /* 0x008fc40007ffe0ff */
[----:B------:R-:W-:-:S04]  /*0390*/  IABS R0, UR10 ;  /* 0x0000000a00007c13 */ /* 0x000fc80008000000 */
[----:B------:R-:W1:Y:S01]  /*03a0*/  F2I.FTZ.U32.TRUNC.NTZ R2, R2 ;  /* 0x0000000200027305 */ /* 0x000e62000021f000 */
[----:B------:R-:W-:Y:S02]  /*03b0*/  R2UR UR23, R0 ;  /* 0x00000000001772ca */ /* 0x000fe400000e0000 */
[----:B-1----:R-:W-:-:S13]  /*03c0*/  R2UR UR5, R2 ;  /* 0x00000000020572ca */ /* 0x002fda00000e0000 */
[----:B------:R-:W-:-:S04]  /*03d0*/  UIADD3 UR17, UPT, UPT, URZ, -UR5, URZ ;  /* 0x80000005ff117290 */ /* 0x000fc8000fffe0ff */
[----:B------:R-:W-:-:S04]  /*03e0*/  UIMAD UR17, UR17, UR29, URZ ;  /* 0x0000001d111172a4 */ /* 0x000fc8000f8e02ff */
[----:B------:R-:W-:Y:S02]  /*03f0*/  UIMAD.WIDE.U32 UR4, UR5, UR17, UR4 ;  /* 0x00000011050472a5 */ /* 0x000fe4000f8e0004 */
[----:B------:R-:W-:Y:S02]  /*0400*/  ULEA UR17, UP1, UR18, UR12, 0x1 ;  /* 0x0000000c12117291 */ /* 0x000fe4000f8208ff */
[----:B------:R-:W-:Y:S02]  /*0410*/  UIMAD.WIDE.U32 UR4, UR5, UR23, URZ ;  /* 0x00000017050472a5 */ /* 0x000fe4000f8e00ff */
[----:B------:R-:W-:Y:S02]  /*0420*/  UIADD3.X UR12, UPT, UPT, UR9, UR24, URZ, UP0, !UPT ;  /* 0x00000018090c7290 */ /* 0x000fe400087fe4ff */
[----:B--2---:R-:W-:Y:S02]  /*0430*/  UISETP.NE.U32.AND UP0, UPT, UR26, URZ, UPT ;  /* 0x000000ff1a00728c */ /* 0x004fe4000bf05070 */
[----:B------:R-:W-:Y:S01]  /*0440*/  ULEA.HI.X UR18, UR18, UR13, UR12, 0x1, UP1 ;  /* 0x0000000d12127291 */ /* 0x000fe200088f0c0c */
[----:B------:R-:W-:Y:S01]  /*0450*/  UMOV UR11, UR5 ;  /* 0x00000005000b7c82 */ /* 0x000fe20008000000 */
[----:B------:R-:W-:-:S02]  /*0460*/  UIMAD.WIDE.U32 UR4, UR8, UR20, URZ ;  /* 0x00000014080472a5 */ /* 0x000fc4000f8e00ff */
[----:B------:R-:W-:Y:S02]  /*0470*/  UIADD3 UR14, UPT, UPT, -UR11, URZ, URZ ;  /* 0x000000ff0b0e7290 */ /* 0x000fe4000fffe1ff */
[----:B------:R-:W-:Y:S02]  /*0480*/  UIMAD UR5, UR8, UR21, UR5 ;  /* 0x00000015080572a4 */ /* 0x000fe4000f8e0205 */
[----:B------:R-:W-:Y:S02]  /*0490*/  UIMAD UR14, UR29, UR14, UR23 ;  /* 0x0000000e1d0e72a4 */ /* 0x000fe4000f8e0217 */
[----:B-----5:R-:W-:Y:S02]  /*04a0*/  UIMAD.WIDE.U32 UR12, UR10, UR32, UR4 ;  /* 0x000000200a0c72a5 */ /* 0x020fe4000f8e0004 */
[----:B------:R-:W-:Y:S02]  /*04b0*/  UISETP.GT.U32.AND UP2, UPT, UR29, UR14, UPT ;  /* 0x0000000e1d00728c */ /* 0x000fe4000bf44070 */
[----:B0-----:R-:W-:-:S02]  /*04c0*/  UIMAD.WIDE.U32 UR20, UR8, UR6, URZ ;  /* 0x00000006081472a5 */ /* 0x001fc4000f8e00ff */
[----:B------:R-:W-:Y:S02]  /*04d0*/  UIMAD UR22, UR10, UR33, UR13 ;  /* 0x000000210a1672a4 */ /* 0x000fe4000f8e020d */
[----:B------:R-:W-:Y:S02]  /*04e0*/  ULOP3.LUT UR13, UR10, UR28, URZ, 0x3c, !UPT ;  /* 0x0000001c0a0d7292 */ /* 0x000fe4000f8e3cff */
[----:B------:R-:W-:Y:S02]  /*04f0*/  UIMAD UR21, UR8, UR7, UR21 ;  /* 0x00000007081572a4 */ /* 0x000fe4000f8e0215 */
[----:B------:R-:W-:Y:S02]  /*0500*/  UISETP.NE.AND.EX UP0, UPT, UR27, URZ, UPT, UP0 ;  /* 0x000000ff1b00728c */ /* 0x000fe4000bf05300 */
[----:B------:R-:W-:Y:S02]  /*0510*/  @!UP2 UIADD3 UR14, UPT, UPT, UR14, -UR29, URZ ;  /* 0x8000001d0e0ea290 */ /* 0x000fe4000fffe0ff */
[----:B------:R-:W-:-:S02]  /*0520*/  @!UP2 UIADD3 UR11, UPT, UPT, UR11, 0x1, URZ ;  /* 0x000000010b0ba890 */ /* 0x000fc4000fffe0ff */
[----:B------:R-:W-:Y:S01]  /*0530*/  UISETP.GE.U32.AND UP1, UPT, UR14, UR29, UPT ;  /* 0x0000001d0e00728c */ /* 0x000fe2000bf26070 */
[----:B------:R-:W0:Y:S01]  /*0540*/  LDCU.64 UR6, c[0x0][0x528] ;  /* 0x0000a500ff0677ac */ /* 0x000e220008000a00 */
[----:B------:R-:W-:Y:S01]  /*0550*/  UISETP.GE.AND UP2, UPT, UR13, URZ, UPT ;  /* 0x000000ff0d00728c */ /* 0x000fe2000bf46270 */
[----:B------:R-:W1:Y:S08]  /*0560*/  LDCU.64 UR26, c[0x0][0x3c8] ;  /* 0x00007900ff1a77ac */ /* 0x000e700008000a00 */
[----:B------:R-:W-:-:S02]  /*0570*/  @UP1 UIADD3 UR11, UPT, UPT, UR11, 0x1, URZ ;  /* 0x000000010b0b1890 */ /* 0x000fc4000fffe0ff */
[----:B------:R-:W-:Y:S01]  /*0580*/  UISETP.NE.AND UP1, UPT, UR28, URZ, UPT ;  /* 0x000000ff1c00728c */ /* 0x000fe2000bf25270 */
[----:B------:R-:W2:Y:S01]  /*0590*/  @UP0 LDCU UR14, c[0x0][0x384] ;  /* 0x00007080ff0e07ac */ /* 0x000ea20008000800 */
[----:B------:R-:W-:Y:S02]  /*05a0*/  @!UP2 UIADD3 UR11, UPT, UPT, -UR11, URZ, URZ ;  /* 0x000000ff0b0ba290 */ /* 0x000fe4000fffe1ff */
[----:B------:R-:W-:Y:S01]  /*05b0*/  UIADD3 UR13, UP2, UPT, UR16, UR12, URZ ;  /* 0x0000000c100d7290 */ /* 0x000fe2000ff5e0ff */
[----:B------:R-:W3:Y:S06]  /*05c0*/  LDCU.64 UR4, c[0x0][0x448] ;  /* 0x00008900ff0477ac */ /* 0x000eec0008000a00 */
[----:B------:R-:W-:-:S02]  /*05d0*/  @!UP1 ULOP3.LUT UR11, URZ, UR28, URZ, 0x33, !UPT ;  /* 0x0000001cff0b9292 */ /* 0x000fc4000f8e33ff */
[----:B0-----:R-:W-:Y:S02]  /*05e0*/  ULEA UR12, UP1, UR13, UR6, 0x1 ;  /* 0x000000060d0c7291 */ /* 0x001fe4000f8208ff */
[----:B------:R-:W-:Y:S01]  /*05f0*/  USHF.R.S32.HI UR6, URZ, 0x1f, UR11 ;  /* 0x0000001fff067899 */ /* 0x000fe2000801140b */
[----:B------:R-:W0:Y:S01]  /*0600*/  @UP0 LDCU UR28, c[0x0][0x38c] ;  /* 0x00007180ff1c07ac */ /* 0x000e220008000800 */
[----:B------:R-:W-:Y:S02]  /*0610*/  UIADD3.X UR22, UPT, UPT, UR9, UR22, URZ, UP2, !UPT ;  /* 0x0000001609167290 */ /* 0x000fe400097fe4ff */
[----:B-1----:R-:W-:Y:S01]  /*0620*/  UIMAD UR6, UR6, UR26, URZ ;  /* 0x0000001a060672a4 */ /* 0x002fe2000f8e02ff */
[----:B------:R-:W1:Y:S01]  /*0630*/  @UP0 LDCU.64 UR32, c[0x0][0x480] ;  /* 0x00009000ff2007ac */ /* 0x000e620008000a00 */
[----:B------:R-:W-:Y:S02]  /*0640*/  ULEA.HI.X UR22, UR13, UR7, UR22, 0x1, UP1 ;  /* 0x000000070d167291 */ /* 0x000fe400088f0c16 */
[----:B------:R-:W-:-:S02]  /*0650*/  UIMAD.WIDE.U32 UR20, UR11, UR26, UR20 ;  /* 0x0000001a0b1472a5 */ /* 0x000fc4000f8e0014 */
[----:B------:R-:W-:Y:S02]  /*0660*/  UIMAD UR13, UR11, UR27, UR6 ;  /* 0x0000001b0b0d72a4 */ /* 0x000fe4000f8e0206 */
[----:B--2---:R-:W-:Y:S02]  /*0670*/  @UP0 UIMAD UR8, UR8, UR14, UR10 ;  /* 0x0000000e080802a4 */ /* 0x004fe4000f8e020a */
[----:B------:R-:W-:Y:S02]  /*0680*/  UIADD3 UR16, UP1, UPT, UR16, UR20, URZ ;  /* 0x0000001410107290 */ /* 0x000fe4000ff3e0ff */
[----:B------:R-:W-:Y:S02]  /*0690*/  UIADD3 UR13, UPT, UPT, UR21, UR13, URZ ;  /* 0x0000000d150d7290 */ /* 0x000fe4000fffe0ff */
[----:B------:R-:W-:Y:S02]  /*06a0*/  @UP0 UIMAD UR8, UR8, UR25, URZ ;  /* 0x00000019080802a4 */ /* 0x000fe4000f8e02ff */
[----:B---3--:R-:W-:-:S02]  /*06b0*/  ULEA UR23, UP2, UR16, UR4, 0x1 ;  /* 0x0000000410177291 */ /* 0x008fc4000f8408ff */
[----:B------:R-:W-:Y:S02]  /*06c0*/  UIADD3.X UR24, UPT, UPT, UR9, UR13, URZ, UP1, !UPT ;  /* 0x0000000d09187290 */ /* 0x000fe40008ffe4ff */
[----:B0-----:R-:W-:Y:S02]  /*06d0*/  @UP0 UIMAD UR8, UR8, UR28, URZ ;  /* 0x0000001c080802a4 */ /* 0x001fe4000f8e02ff */
[----:B------:R-:W-:Y:S01]  /*06e0*/  ULEA.HI.X UR24, UR16, UR5, UR24, 0x1, UP2 ;  /* 0x0000000510187291 */ /* 0x000fe200090f0c18 */
[----:B------:R-:W-:Y:S02]  /*06f0*/  UMOV UR4, URZ ;  /* 0x000000ff00047c82 */ /* 0x000fe40008000000 */
[----:B------:R-:W-:Y:S01]  /*0700*/  UMOV UR5, URZ ;  /* 0x000000ff00057c82 */ /* 0x000fe20008000000 */
[----:B-1----:R-:W-:Y:S02]  /*0710*/  @UP0 UIMAD.WIDE UR4, UR8, 0x8, UR32 ;  /* 0x00000008080408a5 */ /* 0x002fe4000f8e0220 */
        /* <DEDUP_REMOVED lines=15> */
.L_x_1162:
[----:B0-----:R-:W0:Y:S01]  /*0810*/  LDCU UR28, c[0x0][0x388] ;  /* 0x00007100ff1c77ac */ /* 0x001e220008000800 */
[----:B------:R-:W-:Y:S01]  /*0820*/  SHF.L.U32 R83, R64, 0x4, RZ ;  /* 0x0000000440537819 */ /* 0x000fe200000006ff */
[----:B------:R-:W-:Y:S01]  /*0830*/  IMAD.U32 R3, RZ, RZ, UR18 ;  /* 0x00000012ff037e24 */ /* 0x000fe2000f8e00ff */
[----:B------:R-:W-:Y:S01]  /*0840*/  LOP3.LUT R27, R27, 0xfffffbff, RZ, 0xc0, !PT ;  /* 0xfffffbff1b1b7812 */ /* 0x000fe200078ec0ff */
[----:B------:R-:W-:Y:S01]  /*0850*/  USHF.L.U32 UR27, UR16, 0xb, URZ ;  /* 0x0000000b101b7899 */ /* 0x000fe200080006ff */
[----:B------:R-:W-:Y:S02]  /*0860*/  LOP3.LUT R23, R83, 0x3e00, RZ, 0xc0, !PT ;  /* 0x00003e0053177812 */ /* 0x000fe400078ec0ff */
[----:B------:R-:W-:Y:S01]  /*0870*/  MOV R2, UR17 ;  /* 0x0000001100027c02 */ /* 0x000fe20008000f00 */
[----:B------:R-:W-:Y:S01]  /*0880*/  UIADD3 UR27, UPT, UPT, UR27, -0x800, URZ ;  /* 0xfffff8001b1b7890 */ /* 0x000fe2000fffe0ff */
[----:B------:R-:W-:Y:S02]  /*0890*/  LOP3.LUT R63, R23, 0x1f, R64, 0xf8, !PT ;  /* 0x0000001f173f7812 */ /* 0x000fe400078ef840 */
[----:B------:R-:W-:Y:S01]  /*08a0*/  PRMT R0, RZ, 0x7610, R0 ;  /* 0x00007610ff007816 */ /* 0x000fe20000000000 */
[----:B------:R-:W-:Y:S01]  /*08b0*/  IMAD.WIDE.U32 R6, R5, 0x2, R2 ;  /* 0x0000000205067825 */ /* 0x000fe200078e0002 */
[----:B------:R-:W-:-:S02]  /*08c0*/  LOP3.LUT R62, R63, 0x20, RZ, 0xfc, !PT ;  /* 0x000000203f3e7812 */ /* 0x000fc400078efcff */
[C---:B------:R-:W-:Y:S01]  /*08d0*/  LOP3.LUT R61, R63.reuse, 0x40, RZ, 0xfc, !PT ;  /* 0x000000403f3d7812 */ /* 0x040fe200078efcff */
[C---:B------:R-:W-:Y:S01]  /*08e0*/  IMAD.SHL.U32 R4, R63.reuse, 0x2, RZ ;  /* 0x000000023f047824 */ /* 0x040fe200078e00ff */
[C---:B------:R-:W-:Y:S01]  /*08f0*/  LOP3.LUT R60, R63.reuse, 0x60, RZ, 0xfc, !PT ;  /* 0x000000603f3c7812 */ /* 0x040fe200078efcff */
[----:B0-----:R-:W-:Y:S01]  /*0900*/  UIADD3 UR8, UPT, UPT, -UR27, UR28, URZ ;  /* 0x0000001c1b087290 */ /* 0x001fe2000fffe1ff */
[C---:B------:R-:W-:Y:S02]  /*0910*/  LOP3.LUT R59, R63.reuse, 0x80, RZ, 0xfc, !PT ;  /* 0x000000803f3b7812 */ /* 0x040fe400078efcff */
[----:B------:R-:W-:Y:S02]  /*0920*/  IADD3 R2, P1, PT, R4, UR19, RZ ;  /* 0x0000001304027c10 */ /* 0x000fe4000ff3e0ff */
[----:B------:R-:W-:Y:S02]  /*0930*/  LOP3.LUT R58, R63, 0xa0, RZ, 0xfc, !PT ;  /* 0x000000a03f3a7812 */ /* 0x000fe400078efcff */
[----:B------:R-:W-:-:S02]  /*0940*/  ISETP.GE.AND P0, PT, R5, UR8, PT ;  /* 0x0000000805007c0c */ /* 0x000fc4000bf06270 */
[----:B------:R-:W-:Y:S02]  /*0950*/  ISETP.GE.AND P6, PT, R61, UR8, PT ;  /* 0x000000083d007c0c */ /* 0x000fe4000bfc6270 */
[----:B------:R-:W-:Y:S02]  /*0960*/  ISETP.GE.AND P5, PT, R60, UR8, PT ;  /* 0x000000083c007c0c */ /* 0x000fe4000bfa6270 */
[----:B------:R-:W-:Y:S02]  /*0970*/  IADD3.X R3, PT, PT, RZ, UR20, RZ, P1, !PT ;  /* 0x00000014ff037c10 */ /* 0x000fe40008ffe4ff */
[----:B------:R-:W-:Y:S02]  /*0980*/  ISETP.GE.AND P4, PT, R59, UR8, PT ;  /* 0x000000083b007c0c */ /* 0x000fe4000bf86270 */
[----:B------:R-:W-:Y:S02]  /*0990*/  ISETP.GE.AND P3, PT, R58, UR8, PT ;  /* 0x000000083a007c0c */ /* 0x000fe4000bf66270 */
[----:B------:R-:W-:-:S02]  /*09a0*/  LOP3.LUT R57, R63, 0xc0, RZ, 0xfc, !PT ;  /* 0x000000c03f397812 */ /* 0x000fc400078efcff */
[----:B------:R-:W-:Y:S02]  /*09b0*/  @P0 LOP3.LUT R27, R27, 0x400, RZ, 0xfc, !PT ;  /* 0x000004001b1b0812 */ /* 0x000fe400078efcff */
[----:B------:R-:W-:Y:S02]  /*09c0*/  ISETP.GE.AND P0, PT, R62, UR8, PT ;  /* 0x000000083e007c0c */ /* 0x000fe4000bf06270 */
[----:B------:R-:W-:Y:S02]  /*09d0*/  LOP3.LUT R27, R27, 0xfffffdff, RZ, 0xc0, !PT ;  /* 0xfffffdff1b1b7812 */ /* 0x000fe400078ec0ff */
[----:B------:R-:W-:Y:S02]  /*09e0*/  ISETP.GE.AND P2, PT, R57, UR8, PT ;  /* 0x0000000839007c0c */ /* 0x000fe4000bf46270 */
[----:B------:R-:W-:Y:S02]  /*09f0*/  LOP3.LUT R56, R63, 0xe0, RZ, 0xfc, !PT ;  /* 0x000000e03f387812 */ /* 0x000fe400078efcff */
[----:B------:R-:W-:-:S02]  /*0a00*/  PRMT R14, RZ, 0x7610, R14 ;  /* 0x00007610ff0e7816 */ /* 0x000fc4000000000e */
[----:B------:R-:W-:Y:S02]  /*0a10*/  LOP3.LUT R55, R63, 0x100, RZ, 0xfc, !PT ;  /* 0x000001003f377812 */ /* 0x000fe400078efcff */
[----:B------:R-:W-:Y:S01]  /*0a20*/  PRMT R9, RZ, 0x7610, R9 ;  /* 0x00007610ff097816 */ /* 0x000fe20000000009 */
[----:B------:R-:W-:Y:S01]  /*0a30*/  BAR.SYNC.DEFER_BLOCKING 0x0 ;  /* 0x0000000000007b1d */ /* 0x000fe20000010000 */
[----:B------:R-:W-:Y:S02]  /*0a40*/  @P0 LOP3.LUT R27, R27, 0x200, RZ, 0xfc, !PT ;  /* 0x000002001b1b0812 */ /* 0x000fe400078efcff */
[----:B------:R-:W-:Y:S02]  /*0a50*/  IADD3 R4, P0, PT, R4, UR21, RZ ;  /* 0x0000001504047c10 */ /* 0x000fe4000ff1e0ff */
[----:B------:R-:W-:Y:S02]  /*0a60*/  LOP3.LUT R27, R27, 0xfffffeff, RZ, 0xc0, !PT ;  /* 0xfffffeff1b1b7812 */ /* 0x000fe400078ec0ff */
[----:B------:R-:W-:Y:S01]  /*0a70*/  PRMT R8, RZ, 0x7610, R8 ;  /* 0x00007610ff087816 */ /* 0x000fe20000000008 */
[----:B------:R-:W-:Y:S01]  /*0a80*/  IMAD.X R5, RZ, RZ, UR22, P0 ;  /* 0x00000016ff057e24 */ /* 0x000fe200080e06ff */
[----:B------:R-:W-:-:S02]  /*0a90*/  @P6 LOP3.LUT R27, R27, 0x100, RZ, 0xfc, !PT ;  /* 0x000001001b1b6812 */ /* 0x000fc400078efcff */
[----:B------:R-:W-:Y:S02]  /*0aa0*/  PRMT R10, RZ, 0x7610, R10 ;  /* 0x00007610ff0a7816 */ /* 0x000fe4000000000a */
[C---:B------:R-:W-:Y:S02]  /*0ab0*/  LOP3.LUT P1, RZ, R27.reuse, 0x200, RZ, 0xc0, !PT ;  /* 0x000002001bff7812 */ /* 0x040fe4000782c0ff */
[----:B------:R-:W-:Y:S02]  /*0ac0*/  LOP3.LUT R27, R27, 0xffffff7f, RZ, 0xc0, !PT ;  /* 0xffffff7f1b1b7812 */ /* 0x000fe400078ec0ff */
[----:B------:R-:W-:Y:S02]  /*0ad0*/  PRMT R15, RZ, 0x7610, R15 ;  /* 0x00007610ff0f7816 */ /* 0x000fe4000000000f */
[----:B------:R-:W-:Y:S02]  /*0ae0*/  @P5 LOP3.LUT R27, R27, 0x80, RZ, 0xfc, !PT ;  /* 0x000000801b1b5812 */ /* 0x000fe400078efcff */
[----:B------:R-:W-:-:S02]  /*0af0*/  LOP3.LUT R54, R63, 0x120, RZ, 0xfc, !PT ;  /* 0x000001203f367812 */ /* 0x000fc400078efcff */
[C---:B------:R-:W-:Y:S01]  /*0b00*/  LOP3.LUT P0, RZ, R27.reuse, 0x400, RZ, 0xc0, !PT ;  /* 0x000004001bff7812 */ /* 0x040fe2000780c0ff */
[----:B------:R-:W2:Y:S01]  /*0b10*/  @!P6 LDG.E.U16 R9, desc[UR30][R6.64+0x80] ;  /* 0x0000801e0609e981 */ /* 0x000ea2000c1e1500 */
[----:B------:R-:W-:Y:S02]  /*0b20*/  LOP3.LUT R27, R27, 0xffffffbf, RZ, 0xc0, !PT ;  /* 0xffffffbf1b1b7812 */ /* 0x000fe400078ec0ff */
[----:B------:R-:W-:Y:S01]  /*0b30*/  PRMT R11, RZ, 0x7610, R11 ;  /* 0x00007610ff0b7816 */ /* 0x000fe2000000000b */
[----:B------:R-:W3:Y:S01]  /*0b40*/  @!P1 LDG.E.U16 R8, desc[UR30][R6.64+0x40] ;  /* 0x0000401e06089981 */ /* 0x000ee2000c1e1500 */
[----:B------:R-:W-:Y:S02]  /*0b50*/  @P4 LOP3.LUT R27, R27, 0x40, RZ, 0xfc, !PT ;  /* 0x000000401b1b4812 */ /* 0x000fe400078efcff */
[----:B------:R-:W-:Y:S01]  /*0b60*/  PRMT R13, RZ, 0x7610, R13 ;  /* 0x00007610ff0d7816 */ /* 0x000fe2000000000d */
[----:B------:R-:W4:Y:S01]  /*0b70*/  @!P5 LDG.E.U16 R10, desc[UR30][R6.64+0xc0] ;  /* 0x0000c01e060ad981 */ /* 0x000f22000c1e1500 */
[----:B------:R-:W-:-:S02]  /*0b80*/  LOP3.LUT R27, R27, 0xffffffdf, RZ, 0xc0, !PT ;  /* 0xffffffdf1b1b7812 */ /* 0x000fc400078ec0ff */
[----:B------:R-:W-:Y:S01]  /*0b90*/  LOP3.LUT R53, R63, 0x140, RZ, 0xfc, !PT ;  /* 0x000001403f357812 */ /* 0x000fe200078efcff */
[----:B------:R-:W5:Y:S01]  /*0ba0*/  @!P0 LDG.E.U16 R0, desc[UR30][R6.64] ;  /* 0x0000001e06008981 */ /* 0x000f62000c1e1500 */
[----:B------:R-:W-:Y:S02]  /*0bb0*/  @P3 LOP3.LUT R27, R27, 0x20, RZ, 0xfc, !PT ;  /* 0x000000201b1b3812 */ /* 0x000fe400078efcff */
[----:B------:R-:W-:Y:S01]  /*0bc0*/  ISETP.GE.AND P0, PT, R56, UR8, PT ;  /* 0x0000000838007c0c */ /* 0x000fe2000bf06270 */
[----:B------:R-:W4:Y:S01]  /*0bd0*/  @!P4 LDG.E.U16 R11, desc[UR30][R6.64+0x100] ;  /* 0x0001001e060bc981 */ /* 0x000f22000c1e1500 */
[----:B------:R-:W-:Y:S02]  /*0be0*/  LOP3.LUT R27, R27, 0xffffffef, RZ, 0xc0, !PT ;  /* 0xffffffef1b1b7812 */ /* 0x000fe400078ec0ff */
[----:B------:R-:W-:Y:S01]  /*0bf0*/  PRMT R12, RZ, 0x7610, R12 ;  /* 0x00007610ff0c7816 */ /* 0x000fe2000000000c */
[----:B------:R-:W4:Y:S01]  /*0c00*/  @!P2 LDG.E.U16 R13, desc[UR30][R6.64+0x180] ;  /* 0x0001801e060da981 */ /* 0x000f22000c1e1500 */
[----:B------:R-:W-:-:S02]  /*0c10*/  @P2 LOP3.LUT R27, R27, 0x10, RZ, 0xfc, !PT ;  /* 0x000000101b1b2812 */ /* 0x000fc400078efcff */
[----:B------:R-:W-:Y:S02]  /*0c20*/  LOP3.LUT R52, R63, 0x160, RZ, 0xfc, !PT ;  /* 0x000001603f347812 */ /* 0x000fe400078efcff */
[----:B------:R-:W-:Y:S01]  /*0c30*/  LOP3.LUT R27, R27, 0xfffffff7, RZ, 0xc0, !PT ;  /* 0xfffffff71b1b7812 */ /* 0x000fe200078ec0ff */
[----:B------:R-:W4:Y:S01]  /*0c40*/  @!P3 LDG.E.U16 R12, desc[UR30][R6.64+0x140] ;  /* 0x0001401e060cb981 */ /* 0x000f22000c1e1500 */
[----:B------:R-:W-:Y:S02]  /*0c50*/  LOP3.LUT R51, R63, 0x180, RZ, 0xfc, !PT ;  /* 0x000001803f337812 */ /* 0x000fe400078efcff */
[----:B------:R-:W-:Y:S01]  /*0c60*/  @P0 LOP3.LUT R27, R27, 0x8, RZ, 0xfc, !PT ;  /* 0x000000081b1b0812 */ /* 0x000fe200078efcff */
[----:B------:R-:W4:Y:S01]  /*0c70*/  @!P0 LDG.E.U16 R14, desc[UR30][R6.64+0x1c0] ;  /* 0x0001c01e060e8981 */ /* 0x000f22000c1e1500 */
[----:B------:R-:W-:Y:S02]  /*0c80*/  ISETP.GE.AND P0, PT, R55, UR8, PT ;  /* 0x0000000837007c0c */ /* 0x000fe4000bf06270 */
[----:B------:R-:W-:-:S02]  /*0c90*/  LOP3.LUT R27, R27, 0xfffffffb, RZ, 0xc0, !PT ;  /* 0xfffffffb1b1b7812 */ /* 0x000fc400078ec0ff */
[C---:B------:R-:W-:Y:S02]  /*0ca0*/  LOP3.LUT R50, R63.reuse, 0x1a0, RZ, 0xfc, !PT ;  /* 0x000001a03f327812 */ /* 0x040fe400078efcff */
[----:B------:R-:W-:Y:S02]  /*0cb0*/  ISETP.GE.AND P6, PT, R54, UR8, PT ;  /* 0x0000000836007c0c */ /* 0x000fe4000bfc6270 */
[----:B------:R-:W-:Y:S02]  /*0cc0*/  LOP3.LUT R49, R63, 0x1c0, RZ, 0xfc, !PT ;  /* 0x000001c03f317812 */ /* 0x000fe400078efcff */
[----:B------:R-:W-:Y:S02]  /*0cd0*/  ISETP.GE.AND P5, PT, R53, UR8, PT ;  /* 0x0000000835007c0c */ /* 0x000fe4000bfa6270 */
[----:B------:R-:W-:Y:S01]  /*0ce0*/  LOP3.LUT R48, R63, 0x1e0, RZ, 0xfc, !PT ;  /* 0x000001e03f307812 */ /* 0x000fe200078efcff */
[----:B------:R-:W4:Y:S01]  /*0cf0*/  @!P0 LDG.E.U16 R15, desc[UR30][R6.64+0x200] ;  /* 0x0002001e060f8981 */ /* 0x000f22000c1e1500 */
[----:B------:R-:W-:-:S02]  /*0d00*/  @P0 LOP3.LUT R27, R27, 0x4, RZ, 0xfc, !PT ;  /* 0x000000041b1b0812 */ /* 0x000fc400078efcff */
[----:B------:R-:W-:Y:S02]  /*0d10*/  ISETP.GE.AND P0, PT, R52, UR8, PT ;  /* 0x0000000834007c0c */ /* 0x000fe4000bf06270 */
[----:B------:R-:W-:Y:S02]  /*0d20*/  ISETP.GE.AND P1, PT, R51, UR8, PT ;  /* 0x0000000833007c0c */ /* 0x000fe4000bf26270 */
[----:B------:R-:W-:Y:S02]  /*0d30*/  ISETP.GE.AND P2, PT, R50, UR8, PT ;  /* 0x0000000832007c0c */ /* 0x000fe4000bf46270 */
[----:B------:R-:W-:Y:S02]  /*0d40*/  ISETP.GE.AND P3, PT, R49, UR8, PT ;  /* 0x0000000831007c0c */ /* 0x000fe4000bf66270 */
[----:B------:R-:W-:Y:S02]  /*0d50*/  ISETP.GE.AND P4, PT, R48, UR8, PT ;  /* 0x0000000830007c0c */ /* 0x000fe4000bf86270 */
[----:B------:R-:W-:-:S02]  /*0d60*/  PRMT R16, RZ, 0x7610, R16 ;  /* 0x00007610ff107816 */ /* 0x000fc40000000010 */
[----:B------:R-:W-:Y:S02]  /*0d70*/  PRMT R17, RZ, 0x7610, R17 ;  /* 0x00007610ff117816 */ /* 0x000fe40000000011 */
[----:B------:R-:W-:Y:S02]  /*0d80*/  PRMT R18, RZ, 0x7610, R18 ;  /* 0x00007610ff127816 */ /* 0x000fe40000000012 */
        /* <DEDUP_REMOVED lines=17> */
[C---:B------:R-:W-:Y:S01]  /*0ea0*/  LEA.HI.SX32 R24, R23.reuse, R23, 0x1b ;  /* 0x0000001717187211 */ /* 0x040fe200078fdaff */
[----:B------:R-:W-:-:S03]  /*0eb0*/  VIADD R6, R23, 0x60 ;  /* 0x0000006017067836 */ /* 0x000fc60000000000 */
[----:B------:R-:W-:Y:S01]  /*0ec0*/  LEA R110, R24, UR26, 0x1 ;  /* 0x0000001a186e7c11 */ /* 0x000fe2000f8e08ff */
[C---:B------:R-:W-:Y:S01]  /*0ed0*/  VIADD R24, R23.reuse, 0x20 ;  /* 0x0000002017187836 */ /* 0x040fe20000000000 */
[C---:B------:R-:W-:Y:S02]  /*0ee0*/  IADD3 R26, PT, PT, R23.reuse, 0x40, RZ ;  /* 0x00000040171a7810 */ /* 0x040fe40007ffe0ff */
[-C--:B------:R-:W-:Y:S02]  /*0ef0*/  LEA.HI.SX32 R6, R6, R23.reuse, 0x1b ;  /* 0x0000001706067211 */ /* 0x080fe400078fdaff */
[C---:B------:R-:W-:Y:S02]  /*0f00*/  IADD3 R28, PT, PT, R23.reuse, 0x80, RZ ;  /* 0x00000080171c7810 */ /* 0x040fe40007ffe0ff */
[----:B------:R-:W-:Y:S02]  /*0f10*/  IADD3 R30, PT, PT, R23, 0xa0, RZ ;  /* 0x000000a0171e7810 */ /* 0x000fe40007ffe0ff */
[----:B------:R-:W-:-:S02]  /*0f20*/  LEA.HI.SX32 R24, R24, R23, 0x1b ;  /* 0x0000001718187211 */ /* 0x000fc400078fdaff */
[-C--:B------:R-:W-:Y:S02]  /*0f30*/  LEA.HI.SX32 R26, R26, R23.reuse, 0x1b ;  /* 0x000000171a1a7211 */ /* 0x080fe400078fdaff */
[----:B------:R-:W-:Y:S02]  /*0f40*/  LEA R164, R6, UR26, 0x1 ;  /* 0x0000001a06a47c11 */ /* 0x000fe4000f8e08ff */
[----:B------:R-:W-:Y:S02]  /*0f50*/  IADD3 R6, PT, PT, R23, 0xe0, RZ ;  /* 0x000000e017067810 */ /* 0x000fe40007ffe0ff */
[-C--:B------:R-:W-:Y:S02]  /*0f60*/  LEA.HI.SX32 R28, R28, R23.reuse, 0x1b ;  /* 0x000000171c1c7211 */ /* 0x080fe400078fdaff */
[----:B------:R-:W-:Y:S02]  /*0f70*/  LEA.HI.SX32 R30, R30, R23, 0x1b ;  /* 0x000000171e1e7211 */ /* 0x000fe400078fdaff */
[----:B------:R-:W-:-:S02]  /*0f80*/  LEA R109, R24, UR26, 0x1 ;  /* 0x0000001a186d7c11 */ /* 0x000fc4000f8e08ff */
[----:B------:R-:W-:Y:S02]  /*0f90*/  LEA R165, R26, UR26, 0x1 ;  /* 0x0000001a1aa57c11 */ /* 0x000fe4000f8e08ff */
[----:B------:R-:W-:Y:S01]  /*0fa0*/  LEA.HI.SX32 R6, R6, R23, 0x1b ;  /* 0x0000001706067211 */ /* 0x000fe200078fdaff */
[C---:B------:R-:W-:Y:S01]  /*0fb0*/  VIADD R26, R23.reuse, 0x120 ;  /* 0x00000120171a7836 */ /* 0x040fe20000000000 */
[----:B------:R-:W-:Y:S02]  /*0fc0*/  LEA R163, R28, UR26, 0x1 ;  /* 0x0000001a1ca37c11 */ /* 0x000fe4000f8e08ff */
[----:B------:R-:W-:Y:S02]  /*0fd0*/  LEA R162, R30, UR26, 0x1 ;  /* 0x0000001a1ea27c11 */ /* 0x000fe4000f8e08ff */
[C---:B------:R-:W-:Y:S02]  /*0fe0*/  IADD3 R24, PT, PT, R23.reuse, 0x100, RZ ;  /* 0x0000010017187810 */ /* 0x040fe40007ffe0ff */
[----:B------:R-:W-:-:S02]  /*0ff0*/  IADD3 R28, PT, PT, R23, 0x140, RZ ;  /* 0x00000140171c7810 */ /* 0x000fc40007ffe0ff */
[----:B------:R-:W-:Y:S01]  /*1000*/  LEA R160, R6, UR26, 0x1 ;  /* 0x0000001a06a07c11 */ /* 0x000fe2000f8e08ff */
[----:B------:R-:W-:Y:S01]  /*1010*/  VIADD R6, R23, 0x180 ;  /* 0x0000018017067836 */ /* 0x000fe20000000000 */
[----:B------:R-:W-:Y:S02]  /*1020*/  @P6 LOP3.LUT R27, R27, 0x2, RZ, 0xfc, !PT ;  /* 0x000000021b1b6812 */ /* 0x000fe400078efcff */
[-C--:B------:R-:W-:Y:S02]  /*1030*/  LEA.HI.SX32 R24, R24, R23.reuse, 0x1b ;  /* 0x0000001718187211 */ /* 0x080fe400078fdaff */
[-C--:B------:R-:W-:Y:S02]  /*1040*/  LEA.HI.SX32 R26, R26, R23.reuse, 0x1b ;  /* 0x000000171a1a7211 */ /* 0x080fe400078fdaff */
[----:B------:R-:W-:Y:S02]  /*1050*/  P2R R25, PR, RZ, 0x40 ;  /* 0x00000040ff197803 */ /* 0x000fe40000000000 */
[----:B------:R-:W-:-:S02]  /*1060*/  LEA.HI.SX32 R28, R28, R23, 0x1b ;  /* 0x000000171c1c7211 */ /* 0x000fc400078fdaff */
[----:B------:R-:W-:Y:S02]  /*1070*/  LOP3.LUT P6, RZ, R27, 0x4, RZ, 0xc0, !PT ;  /* 0x000000041bff7812 */ /* 0x000fe400078cc0ff */
[----:B------:R-:W-:Y:S02]  /*1080*/  LEA R159, R24, UR26, 0x1 ;  /* 0x0000001a189f7c11 */ /* 0x000fe4000f8e08ff */
[----:B------:R-:W-:Y:S02]  /*1090*/  LEA.HI.SX32 R6, R6, R23, 0x1b ;  /* 0x0000001706067211 */ /* 0x000fe400078fdaff */
[----:B------:R-:W-:Y:S02]  /*10a0*/  LEA R158, R26, UR26, 0x1 ;  /* 0x0000001a1a9e7c11 */ /* 0x000fe4000f8e08ff */
[----:B------:R-:W-:Y:S02]  /*10b0*/  LEA R157, R28, UR26, 0x1 ;  /* 0x0000001a1c9d7c11 */ /* 0x000fe4000f8e08ff */
[----:B------:R-:W-:-:S02]  /*10c0*/  P2R R29, PR, RZ, 0x40 ;  /* 0x00000040ff1d7803 */ /* 0x000fc40000000000 */
        /* <DEDUP_REMOVED lines=16> */
[----:B-----5:R0:W-:Y:S02]  /*11d0*/  STS.U16 [R110], R0 ;  /* 0x000000006e007388 */ /* 0x0201e40000000400 */
[C---:B0-----:R-:W-:Y:S02]  /*11e0*/  VIADD R0, R23.reuse, 0xc0 ;  /* 0x000000c017007836 */ /* 0x041fe40000000000 */
[----:B---3--:R0:W-:Y:S03]  /*11f0*/  STS.U16 [R109+0x40], R8 ;  /* 0x000040086d007388 */ /* 0x0081e60000000400 */
[----:B------:R-:W-:Y:S01]  /*1200*/  LEA.HI.SX32 R0, R0, R23, 0x1b ;  /* 0x0000001700007211 */ /* 0x000fe200078fdaff */
[----:B--2---:R-:W-:Y:S03]  /*1210*/  STS.U16 [R165+0x80], R9 ;  /* 0x00008009a5007388 */ /* 0x004fe60000000400 */
[----:B------:R-:W-:Y:S01]  /*1220*/  LEA R161, R0, UR26, 0x1 ;  /* 0x0000001a00a17c11 */ /* 0x000fe2000f8e08ff */
[----:B----4-:R1:W-:Y:S01]  /*1230*/  STS.U16 [R164+0xc0], R10 ;  /* 0x0000c00aa4007388 */ /* 0x0103e20000000400 */
[----:B------:R-:W-:-:S02]  /*1240*/  IADD3 R0, PT, PT, R23, 0x160, RZ ;  /* 0x0000016017007810 */ /* 0x000fc40007ffe0ff */
[----:B0-----:R-:W-:Y:S01]  /*1250*/  IADD3 R8, PT, PT, R23, 0x1a0, RZ ;  /* 0x000001a017087810 */ /* 0x001fe20007ffe0ff */
[----:B------:R-:W-:Y:S01]  /*1260*/  STS.U16 [R163+0x100], R11 ;  /* 0x0001000ba3007388 */ /* 0x000fe20000000400 */
[----:B------:R-:W-:-:S03]  /*1270*/  LEA.HI.SX32 R0, R0, R23, 0x1b ;  /* 0x0000001700007211 */ /* 0x000fc600078fdaff */
[----:B------:R0:W-:Y:S01]  /*1280*/  STS.U16 [R162+0x140], R12 ;  /* 0x0001400ca2007388 */ /* 0x0001e20000000400 */
[C---:B-1----:R-:W-:Y:S02]  /*1290*/  IADD3 R10, PT, PT, R23.reuse, 0x1c0, RZ ;  /* 0x000001c0170a7810 */ /* 0x042fe40007ffe0ff */
[-C--:B------:R-:W-:Y:S01]  /*12a0*/  LEA.HI.SX32 R8, R8, R23.reuse, 0x1b ;  /* 0x0000001708087211 */ /* 0x080fe200078fdaff */
[----:B------:R-:W-:Y:S01]  /*12b0*/  STS.U16 [R161+0x180], R13 ;  /* 0x0001800da1007388 */ /* 0x000fe20000000400 */
[-C--:B------:R-:W-:Y:S01]  /*12c0*/  LEA.HI.SX32 R10, R10, R23.reuse, 0x1b ;  /* 0x000000170a0a7211 */ /* 0x080fe200078fdaff */
[----:B0-----:R-:W-:Y:S01]  /*12d0*/  VIADD R12, R23, 0x1e0 ;  /* 0x000001e0170c7836 */ /* 0x001fe20000000000 */
[----:B------:R-:W-:Y:S01]  /*12e0*/  LEA R156, R0, UR26, 0x1 ;  /* 0x0000001a009c7c11 */ /* 0x000fe2000f8e08ff */
[----:B------:R0:W-:Y:S01]  /*12f0*/  STS.U16 [R160+0x1c0], R14 ;  /* 0x0001c00ea0007388 */ /* 0x0001e20000000400 */
[----:B------:R-:W-:Y:S02]  /*1300*/  LEA R154, R8, UR26, 0x1 ;  /* 0x0000001a089a7c11 */ /* 0x000fe4000f8e08ff */
[----:B------:R-:W-:Y:S01]  /*1310*/  LEA.HI.SX32 R12, R12, R23, 0x1b ;  /* 0x000000170c0c7211 */ /* 0x000fe200078fdaff */
[----:B------:R-:W-:Y:S01]  /*1320*/  STS.U16 [R159+0x200], R15 ;  /* 0x0002000f9f007388 */ /* 0x000fe20000000400 */
[----:B------:R-:W-:Y:S01]  /*1330*/  LEA R153, R10, UR26, 0x1 ;  /* 0x0000001a0a997c11 */ /* 0x000fe2000f8e08ff */
[----:B------:R-:W-:Y:S01]  /*1340*/  IMAD R23, R32, 0xf, R23 ;  /* 0x0000000f20177824 */ /* 0x000fe200078e0217 */
[----:B------:R-:W-:Y:S01]  /*1350*/  LEA R152, R12, UR26, 0x1 ;  /* 0x0000001a0c987c11 */ /* 0x000fe2000f8e08ff */
[----:B------:R-:W-:Y:S04]  /*1360*/  STS.U16 [R158+0x240], R16 ;  /* 0x000240109e007388 */ /* 0x000fe80000000400 */
        /* <DEDUP_REMOVED lines=13> */
[C---:B------:R-:W-:Y:S01]  /*1440*/  IADD3 R12, PT, PT, R23.reuse, 0x5, RZ ;  /* 0x00000005170c7810 */ /* 0x040fe20007ffe0ff */
[C---:B0-----:R-:W-:Y:S01]  /*1450*/  VIADD R20, R23.reuse, 0x9 ;  /* 0x0000000917147836 */ /* 0x041fe20000000000 */
[----:B------:R-:W-:-:S02]  /*1460*/  IADD3 R16, PT, PT, R23, 0x7, RZ ;  /* 0x0000000717107810 */ /* 0x000fc40007ffe0ff */
[C---:B------:R-:W-:Y:S02]  /*1470*/  IADD3 R18, PT, PT, R23.reuse, 0x8, RZ ;  /* 0x0000000817127810 */ /* 0x040fe40007ffe0ff */
[C---:B------:R-:W-:Y:S02]  /*1480*/  IADD3 R24, PT, PT, R23.reuse, 0xb, RZ ;  /* 0x0000000b17187810 */ /* 0x040fe40007ffe0ff */
[C---:B------:R-:W-:Y:S02]  /*1490*/  IADD3 R28, PT, PT, R23.reuse, 0xd, RZ ;  /* 0x0000000d171c7810 */ /* 0x040fe40007ffe0ff */
[C---:B-1----:R-:W-:Y:S02]  /*14a0*/  IADD3 R22, PT, PT, R23.reuse, 0xa, RZ ;  /* 0x0000000a17167810 */ /* 0x042fe40007ffe0ff */
        /* <DEDUP_REMOVED lines=120> */
[----:B-----5:R0:W-:Y:S04]  /*1c30*/  STS.U16 [R164+0xc0], R39 ;  /* 0x0000c027a4007388 */ /* 0x0201e80000000400 */
[----:B------:R1:W-:Y:S04]  /*1c40*/  STS.U16 [R163+0x100], R40 ;  /* 0x00010028a3007388 */ /* 0x0003e80000000400 */
[----:B------:R2:W-:Y:S04]  /*1c50*/  STS.U16 [R162+0x140], R44 ;  /* 0x0001402ca2007388 */ /* 0x0005e80000000400 */
[----:B------:R3:W-:Y:S04]  /*1c60*/  STS.U16 [R161+0x180], R45 ;  /* 0x0001802da1007388 */ /* 0x0007e80000000400 */
[----:B------:R-:W-:Y:S04]  /*1c70*/  STS.U16 [R160+0x1c0], R19 ;  /* 0x0001c013a0007388 */ /* 0x000fe80000000400 */
[----:B------:R4:W-:Y:S04]  /*1c80*/  STS.U16 [R159+0x200], R46 ;  /* 0x0002002e9f007388 */ /* 0x0009e80000000400 */
[----:B------:R5:W-:Y:S04]  /*1c90*/  STS.U16 [R158+0x240], R47 ;  /* 0x0002402f9e007388 */ /* 0x000be80000000400 */
[----:B------:R5:W-:Y:S04]  /*1ca0*/  STS.U16 [R157+0x280], R66 ;  /* 0x000280429d007388 */ /* 0x000be80000000400 */
[----:B------:R5:W-:Y:S04]  /*1cb0*/  STS.U16 [R156+0x2c0], R67 ;  /* 0x0002c0439c007388 */ /* 0x000be80000000400 */
[----:B------:R5:W-:Y:S04]  /*1cc0*/  STS.U16 [R155+0x300], R68 ;  /* 0x000300449b007388 */ /* 0x000be80000000400 */
[----:B------:R-:W-:Y:S04]  /*1cd0*/  STS.U16 [R154+0x340], R69 ;  /* 0x000340459a007388 */ /* 0x000fe80000000400 */
[----:B------:R-:W-:Y:S04]  /*1ce0*/  STS.U16 [R153+0x380], R70 ;  /* 0x0003804699007388 */ /* 0x000fe80000000400 */
[----:B------:R-:W-:Y:S01]  /*1cf0*/  STS.U16 [R152+0x3c0], R71 ;  /* 0x0003c04798007388 */ /* 0x000fe20000000400 */
[----:B------:R-:W-:-:S03]  /*1d00*/  NOP ;  /* 0x0000000000007918 */ /* 0x000fc60000000000 */
[----:B------:R-:W5:Y:S04]  /*1d10*/  LDS.U16 R2, [R138] ;  /* 0x000000008a027984 */ /* 0x000f680000000400 */
        /* <DEDUP_REMOVED lines=11> */
[----:B------:R-:W5:Y:S04]  /*1dd0*/  LDS.U16 R28, [R125+0x18] ;  /* 0x000018007d1c7984 */ /* 0x000f680000000400 */
        /* <DEDUP_REMOVED lines=28> */
[----:B------:R-:W2:Y:S04]  /*1fa0*/  @!P5 LDG.E.U16 R45, desc[UR30][R4.64+0x280] ;  /* 0x0002801e042dd981 */ /* 0x000ea8000c1e1500 */
[----:B------:R-:W3:Y:S01]  /*1fb0*/  @!P6 LDG.E.U16 R40, desc[UR30][R4.64+0x200] ;  /* 0x0002001e0428e981 */ /* 0x000ee2000c1e1500 */
[----:B------:R-:W-:-:S03]  /*1fc0*/  ISETP.NE.AND P6, PT, R80, RZ, PT ;  /* 0x000000ff5000720c */ /* 0x000fc60003fc5270 */
[----:B------:R-:W4:Y:S04]  /*1fd0*/  @!P0 LDG.E.U16 R46, desc[UR30][R4.64+0x2c0] ;  /* 0x0002c01e042e8981 */ /* 0x000f28000c1e1500 */
[----:B------:R-:W5:Y:S06]  /*1fe0*/  @!P1 LDG.E.U16 R47, desc[UR30][R4.64+0x300] ;  /* 0x0003001e042f9981 */ /* 0x000f6c000c1e1500 */
[----:B------:R-:W2:Y:S01]  /*1ff0*/  @!P6 LDG.E.U16 R44, desc[UR30][R4.64+0x240] ;  /* 0x0002401e042ce981 */ /* 0x000ea2000c1e1500 */
[----:B------:R-:W-:-:S02]  /*2000*/  PRMT R66, RZ, 0x7610, R66 ;  /* 0x00007610ff427816 */ /* 0x000fc40000000042 */
[----:B------:R-:W-:Y:S02]  /*2010*/  PRMT R67, RZ, 0x7610, R67 ;  /* 0x00007610ff437816 */ /* 0x000fe40000000043 */
[----:B------:R-:W-:Y:S02]  /*2020*/  PRMT R68, RZ, 0x7610, R68 ;  /* 0x00007610ff447816 */ /* 0x000fe40000000044 */
[----:B------:R-:W5:Y:S04]  /*2030*/  @!P2 LDG.E.U16 R66, desc[UR30][R4.64+0x340] ;  /* 0x0003401e0442a981 */ /* 0x000f68000c1e1500 */
        /* <DEDUP_REMOVED lines=35> */
[----:B------:R-:W-:-:S02]  /*2270*/  SHF.L.U32 R28, R28, 0x10, RZ ;  /* 0x000000101c1c7819 */ /* 0x000fc400000006ff */
[----:B------:R-:W-:Y:S01]  /*2280*/  SHF.L.U32 R29, R29, 0x10, RZ ;  /* 0x000000101d1d7819 */ /* 0x000fe200000006ff */
        /* <DEDUP_REMOVED lines=12> */
[----:B-----5:R0:W-:Y:S02]  /*2350*/  STS.U16 [R155+0x300], R47 ;  /* 0x0003002f9b007388 */ /* 0x0201e40000000400 */
[----:B0-----:R-:W-:-:S05]  /*2360*/  FADD.FTZ R47, R2, UR7 ;  /* 0x00000007022f7e21 */ /* 0x001fca0008010000 */
[----:B------:R-:W-:Y:S01]  /*2370*/  FSETP.GTU.FTZ.AND P5, PT, R47, 20, PT ;  /* 0x41a000002f00780b */ /* 0x000fe20003fbc000 */
[----:B------:R0:W-:Y:S01]  /*2380*/  STS.U16 [R154+0x340], R66 ;  /* 0x000340429a007388 */ /* 0x0001e20000000400 */
[----:B------:R-:W-:Y:S01]  /*2390*/  SHF.L.U32 R3, R3, 0x10, RZ ;  /* 0x0000001003037819 */ /* 0x000fe200000006ff */
[----:B------:R-:W-:Y:S01]  /*23a0*/  IMAD.U32 R8, R8, 0x10000, RZ ;  /* 0x0001000008087824 */ /* 0x000fe200078e00ff */
[----:B------:R-:W-:Y:S01]  /*23b0*/  SHF.L.U32 R10, R10, 0x10, RZ ;  /* 0x000000100a0a7819 */ /* 0x000fe200000006ff */
        /* <DEDUP_REMOVED lines=8> */
[----:B------:R-:W-:Y:S01]  /*2440*/  IMAD.U32 R25, R25, 0x10000, RZ ;  /* 0x0001000019197824 */ /* 0x000fe200078e00ff */
[----:B------:R-:W-:Y:S01]  /*2450*/  SHF.L.U32 R20, R20, 0x10, RZ ;  /* 0x0000001014147819 */ /* 0x000fe200000006ff */
[----:B------:R-:W-:Y:S01]  /*2460*/  IMAD.U32 R4, R30, 0x10000, RZ ;  /* 0x000100001e047824 */ /* 0x000fe200078e00ff */
[----:B------:R-:W-:Y:S01]  /*2470*/  SHF.L.U32 R5, R31, 0x10, RZ ;  /* 0x000000101f057819 */ /* 0x000fe200000006ff */
[----:B------:R-:W1:Y:S01]  /*2480*/  S2UR UR25, SR_CTAID.X ;  /* 0x00000000001979c3 */ /* 0x000e620000002500 */
        /* <DEDUP_REMOVED lines=16> */
[----:B------:R-:W-:Y:S01]  /*2590*/  NOP ;  /* 0x0000000000007918 */ /* 0x000fe20000000000 */
[----:B0-----:R-:W-:Y:S05]  /*25a0*/  @P5 BRA `(.L_x_1084) ;  /* 0x0000000000785947 */ /* 0x001fea0003800000 */
        /* <DEDUP_REMOVED lines=30> */
.L_x_1084:
[----:B-1----:R-:W-:Y:S05]  /*2790*/  BSYNC.RECONVERGENT B0 ;  /* 0x0000000000007941 */ /* 0x002fea0003800200 */
.L_x_1083:
        /* <DEDUP_REMOVED lines=33> */
.L_x_1086:
[----:B------:R-:W-:Y:S05]  /*29b0*/  BSYNC.RECONVERGENT B0 ;  /* 0x0000000000007941 */ /* 0x000fea0003800200 */
.L_x_1085:
        /* <DEDUP_REMOVED lines=33> */
.L_x_1088:
[----:B------:R-:W-:Y:S05]  /*2bd0*/  BSYNC.RECONVERGENT B0 ;  /* 0x0000000000007941 */ /* 0x000fea0003800200 */
.L_x_1087:
        /* <DEDUP_REMOVED lines=33> */
.L_x_1090:
[----:B------:R-:W-:Y:S05]  /*2df0*/  BSYNC.RECONVERGENT B0 ;  /* 0x0000000000007941 */ /* 0x000fea0003800200 */
.L_x_1089:
        /* <DEDUP_REMOVED lines=33> */
.L_x_1092:
[----:B------:R-:W-:Y:S05]  /*3010*/  BSYNC.RECONVERGENT B0 ;  /* 0x0000000000007941 */ /* 0x000fea0003800200 */
.L_x_1091:
        /* <DEDUP_REMOVED lines=33> */
.L_x_1094:
[----:B------:R-:W-:Y:S05]  /*3230*/  BSYNC.RECONVERGENT B0 ;  /* 0x0000000000007941 */ /* 0x000fea0003800200 */
.L_x_1093:
        /* <DEDUP_REMOVED lines=33> */
.L_x_1096:
[----:B------:R-:W-:Y:S05]  /*3450*/  BSYNC.RECONVERGENT B0 ;  /* 0x0000000000007941 */ /* 0x000fea0003800200 */
.L_x_1095:
        /* <DEDUP_REMOVED lines=33> */
.L_x_1098:
[----:B------:R-:W-:Y:S05]  /*3670*/  BSYNC.RECONVERGENT B0 ;  /* 0x0000000000007941 */ /* 0x000fea0003800200 */
.L_x_1097:
        /* <DEDUP_REMOVED lines=33> */
.L_x_1100:
[----:B------:R-:W-:Y:S05]  /*3890*/  BSYNC.RECONVERGENT B0 ;  /* 0x0000000000007941 */ /* 0x000fea0003800200 */
.L_x_1099:
        /* <DEDUP_REMOVED lines=33> */
.L_x_1102:
[----:B------:R-:W-:Y:S05]  /*3ab0*/  BSYNC.RECONVERGENT B0 ;  /* 0x0000000000007941 */ /* 0x000fea0003800200 */
.L_x_1101:
        /* <DEDUP_REMOVED lines=33> */
.L_x_1104:
[----:B------:R-:W-:Y:S05]  /*3cd0*/  BSYNC.RECONVERGENT B0 ;  /* 0x0000000000007941 */ /* 0x000fea0003800200 */
.L_x_1103:
        /* <DEDUP_REMOVED lines=33> */
.L_x_1106:
[----:B------:R-:W-:Y:S05]  /*3ef0*/  BSYNC.RECONVERGENT B0 ;  /* 0x0000000000007941 */ /* 0x000fea0003800200 */
.L_x_1105:
        /* <DEDUP_REMOVED lines=33> */
.L_x_1108:
[----:B------:R-:W-:Y:S05]  /*4110*/  BSYNC.RECONVERGENT B0 ;  /* 0x0000000000007941 */ /* 0x000fea0003800200 */
.L_x_1107:
        /* <DEDUP_REMOVED lines=33> */
.L_x_1110:
[----:B------:R-:W-:Y:S05]  /*4330*/  BSYNC.RECONVERGENT B0 ;  /* 0x0000000000007941 */ /* 0x000fea0003800200 */
.L_x_1109:
        /* <DEDUP_REMOVED lines=33> */
.L_x_1112:
[----:B------:R-:W-:Y:S05]  /*4550*/  BSYNC.RECONVERGENT B0 ;  /* 0x0000000000007941 */ /* 0x000fea0003800200 */
.L_x_1111:
        /* <DEDUP_REMOVED lines=33> */
.L_x_1114:
[----:B------:R-:W-:Y:S05]  /*4770*/  BSYNC.RECONVERGENT B0 ;  /* 0x0000000000007941 */ /* 0x000fea0003800200 */
.L_x_1113:
[----:B------:R-:W0:Y:S01]  /*4780*/  LDCU.128 UR12, c[0x0][0x410] ;  /* 0x00008200ff0c77ac */ /* 0x000e220008000c00 */
[----:B------:R-:W1:Y:S01]  /*4790*/  S2UR UR10, SR_CTAID.Y ;  /* 0x00000000000a79c3 */ /* 0x000e620000002600 */
[----:B------:R-:W-:Y:S01]  /*47a0*/  P2R R75, PR, RZ, 0x1 ;  /* 0x00000001ff4b7803 */ /* 0x000fe20000000000 */
[----:B------:R-:W2:Y:S01]  /*47b0*/  LDS.U16 R99, [R138] ;  /* 0x000000008a637984 */ /* 0x000ea20000000400 */
        /* <DEDUP_REMOVED lines=9> */
[----:B------:R-:W5:Y:S01]  /*4850*/  LDS.U16 R96, [R135+0x6] ;  /* 0x0000060087607984 */ /* 0x000f620000000400 */
[----:B------:R-:W-:Y:S01]  /*4860*/  P2R R73, PR, RZ, 0x1 ;  /* 0x00000001ff497803 */ /* 0x000fe20000000000 */
[----:B0-----:R-:W-:Y:S02]  /*4870*/  UIMAD.WIDE.U32 UR32, UR25, UR12, UR8 ;  /* 0x0000000c192072a5 */ /* 0x001fe4000f8e0008 */
[----:B------:R-:W0:Y:S01]  /*4880*/  LDS.U16 R95, [R134+0x8] ;  /* 0x00000800865f7984 */ /* 0x000e220000000400 */
[----:B------:R-:W-:Y:S01]  /*4890*/  UIMAD UR13, UR25, UR13, URZ ;  /* 0x0000000d190d72a4 */ /* 0x000fe2000f8e02ff */
[C---:B------:R-:W-:Y:S02]  /*48a0*/  LOP3.LUT P0, RZ, R27.reuse, 0x100, RZ, 0xc0, !PT ;  /* 0x000001001bff7812 */ /* 0x040fe4000780c0ff */
[----:B------:R-:W0:Y:S01]  /*48b0*/  LDS.U16 R94, [R133+0xa] ;  /* 0x00000a00855e7984 */ /* 0x000e220000000400 */
[----:B------:R-:W-:Y:S01]  /*48c0*/  UIADD3 UR33, UPT, UPT, UR33, UR13, URZ ;  /* 0x0000000d21217290 */ /* 0x000fe2000fffe0ff */
[----:B------:R-:W-:Y:S01]  /*48d0*/  P2R R72, PR, RZ, 0x1 ;  /* 0x00000001ff487803 */ /* 0x000fe20000000000 */
[----:B-1----:R-:W-:Y:S01]  /*48e0*/  UIMAD UR12, UR10, UR15, URZ ;  /* 0x0000000f0a0c72a4 */ /* 0x002fe2000f8e02ff */
[----:B------:R-:W-:Y:S01]  /*48f0*/  LDS.U16 R93, [R132+0xc] ;  /* 0x00000c00845d7984 */ /* 0x000fe20000000400 */
[----:B------:R-:W-:Y:S01]  /*4900*/  UIMAD.WIDE.U32 UR14, UR10, UR14, UR32 ;  /* 0x0000000e0a0e72a5 */ /* 0x000fe2000f8e0020 */
[----:B------:R-:W-:-:S02]  /*4910*/  LOP3.LUT P0, RZ, R27, 0x200, RZ, 0xc0, !PT ;  /* 0x000002001bff7812 */ /* 0x000fc4000780c0ff */
[----:B------:R-:W1:Y:S01]  /*4920*/  LDS.U16 R92, [R131+0xe] ;  /* 0x00000e00835c7984 */ /* 0x000e620000000400 */
[----:B------:R-:W-:Y:S02]  /*4930*/  MOV R4, UR12 ;  /* 0x0000000c00047c02 */ /* 0x000fe40008000f00 */
[----:B------:R-:W-:Y:S01]  /*4940*/  IADD3 R3, P5, PT, R63, UR14, RZ ;  /* 0x0000000e3f037c10 */ /* 0x000fe2000ffbe0ff */
[----:B------:R-:W-:Y:S01]  /*4950*/  LDS.U16 R91, [R130+0x10] ;  /* 0x00001000825b7984 */ /* 0x000fe20000000400 */
[----:B------:R-:W-:Y:S02]  /*4960*/  P2R R71, PR, RZ, 0x1 ;  /* 0x00000001ff477803 */ /* 0x000fe40000000000 */
[----:B------:R-:W-:Y:S01]  /*4970*/  IADD3.X R4, PT, PT, R4, UR15, RZ, P5, !PT ;  /* 0x0000000f04047c10 */ /* 0x000fe2000affe4ff */
[----:B------:R-:W2:Y:S01]  /*4980*/  LDCU.128 UR12, c[0x0][0x420] ;  /* 0x00008400ff0c77ac */ /* 0x000ea20008000c00 */
[----:B------:R-:W1:Y:S01]  /*4990*/  LDS.U16 R90, [R129+0x12] ;  /* 0x00001200815a7984 */ /* 0x000e620000000400 */
[----:B------:R-:W-:-:S02]  /*49a0*/  LOP3.LUT P0, RZ, R27, 0x400, RZ, 0xc0, !PT ;  /* 0x000004001bff7812 */ /* 0x000fc4000780c0ff */
[----:B------:R-:W-:Y:S01]  /*49b0*/  PRMT R13, RZ, 0x7610, R13 ;  /* 0x00007610ff0d7816 */ /* 0x000fe2000000000d */
[----:B------:R-:W1:Y:S01]  /*49c0*/  LDS.U16 R88, [R128+0x14] ;  /* 0x0000140080587984 */ /* 0x000e620000000400 */
[----:B------:R-:W-:Y:S02]  /*49d0*/  P2R R76, PR, RZ, 0x2 ;  /* 0x00000002ff4c7803 */ /* 0x000fe40000000000 */
[C---:B------:R-:W-:Y:S01]  /*49e0*/  LOP3.LUT P1, RZ, R27.reuse, 0x20, RZ, 0xc0, !PT ;  /* 0x000000201bff7812 */ /* 0x040fe2000782c0ff */
[----:B------:R-:W1:Y:S01]  /*49f0*/  LDS.U16 R86, [R127+0x16] ;  /* 0x000016007f567984 */ /* 0x000e620000000400 */
[----:B------:R-:W-:Y:S02]  /*4a00*/  P2R R77, PR, RZ, 0x4 ;  /* 0x00000004ff4d7803 */ /* 0x000fe40000000000 */
[----:B------:R-:W-:Y:S01]  /*4a10*/  LOP3.LUT P2, RZ, R27, 0x10, RZ, 0xc0, !PT ;  /* 0x000000101bff7812 */ /* 0x000fe2000784c0ff */
[----:B------:R-:W1:Y:S01]  /*4a20*/  LDS.U16 R89, [R125+0x18] ;  /* 0x000018007d597984 */ /* 0x000e620000000400 */
[----:B------:R-:W-:-:S02]  /*4a30*/  P2R R78, PR, RZ, 0x8 ;  /* 0x00000008ff4e7803 */ /* 0x000fc40000000000 */
[C---:B------:R-:W-:Y:S01]  /*4a40*/  LOP3.LUT P3, RZ, R27.reuse, 0x8, RZ, 0xc0, !PT ;  /* 0x000000081bff7812 */ /* 0x040fe2000786c0ff */
[----:B------:R-:W1:Y:S01]  /*4a50*/  LDS.U16 R84, [R116+0x1a] ;  /* 0x00001a0074547984 */ /* 0x000e620000000400 */
[----:B--2---:R-:W-:Y:S01]  /*4a60*/  UIMAD.WIDE.U32 UR32, UR25, UR12, UR8 ;  /* 0x0000000c192072a5 */ /* 0x004fe2000f8e0008 */
[----:B------:R-:W-:Y:S02]  /*4a70*/  P2R R79, PR, RZ, 0x10 ;  /* 0x00000010ff4f7803 */ /* 0x000fe40000000000 */
[----:B------:R-:W-:Y:S01]  /*4a80*/  LDS.U16 R87, [R115+0x1c] ;  /* 0x00001c0073577984 */ /* 0x000fe20000000400 */
[----:B------:R-:W-:Y:S01]  /*4a90*/  UIMAD UR13, UR25, UR13, UR33 ;  /* 0x0000000d190d72a4 */ /* 0x000fe2000f8e0221 */
[----:B------:R-:W-:Y:S02]  /*4aa0*/  LOP3.LUT P4, RZ, R27, 0x4, RZ, 0xc0, !PT ;  /* 0x000000041bff7812 */ /* 0x000fe4000788c0ff */
[----:B------:R-:W-:Y:S01]  /*4ab0*/  UMOV UR12, UR32 ;  /* 0x00000020000c7c82 */ /* 0x000fe20008000000 */
[----:B------:R-:W2:Y:S01]  /*4ac0*/  LDS.U16 R82, [R117+0x1e] ;  /* 0x00001e0075527984 */ /* 0x000ea20000000400 */
[----:B------:R-:W-:Y:S01]  /*4ad0*/  UIMAD.WIDE.U32 UR12, UR10, UR14, UR12 ;  /* 0x0000000e0a0c72a5 */ /* 0x000fe2000f8e000c */
[----:B------:R-:W-:-:S02]  /*4ae0*/  PRMT R14, RZ, 0x7610, R14 ;  /* 0x00007610ff0e7816 */ /* 0x000fc4000000000e */
[----:B------:R-:W-:Y:S01]  /*4af0*/  PRMT R16, RZ, 0x7610, R16 ;  /* 0x00007610ff107816 */ /* 0x000fe20000000010 */
[----:B------:R-:W-:Y:S01]  /*4b00*/  UIMAD UR15, UR10, UR15, UR13 ;  /* 0x0000000f0a0f72a4 */ /* 0x000fe2000f8e020d */
[----:B------:R-:W-:Y:S02]  /*4b10*/  PRMT R17, RZ, 0x7610, R17 ;  /* 0x00007610ff117816 */ /* 0x000fe40000000011 */
[----:B------:R-:W-:Y:S02]  /*4b20*/  PRMT R19, RZ, 0x7610, R19 ;  /* 0x00007610ff137816 */ /* 0x000fe40000000013 */
[----:B------:R-:W-:Y:S02]  /*4b30*/  PRMT R20, RZ, 0x7610, R20 ;  /* 0x00007610ff147816 */ /* 0x000fe40000000014 */
[----:B------:R-:W-:Y:S02]  /*4b40*/  LOP3.LUT P6, RZ, R27, 0x1, RZ, 0xc0, !PT ;  /* 0x000000011bff7812 */ /* 0x000fe400078cc0ff */
        /* <DEDUP_REMOVED lines=13> */
[----:B------:R-:W-:Y:S01]  /*4c20*/  SHF.L.U32 R99, R99, 0x10, RZ ;  /* 0x0000001063637819 */ /* 0x000fe200000006ff */
[----:B---3--:R-:W-:Y:S01]  /*4c30*/  IMAD.U32 R98, R98, 0x10000, RZ ;  /* 0x0001000062627824 */ /* 0x008fe200078e00ff */
[----:B------:R-:W-:Y:S01]  /*4c40*/  IADD3 R5, P5, PT, R63, UR12, RZ ;  /* 0x0000000c3f057c10 */ /* 0x000fe2000ffbe0ff */
[----:B------:R-:W3:Y:S03]  /*4c50*/  LDCU.64 UR12, c[0x0][0x488] ;  /* 0x00009100ff0c77ac */ /* 0x000ee60008000a00 */
[----:B------:R-:W-:Y:S02]  /*4c60*/  IADD3.X R8, PT, PT, RZ, UR15, RZ, P5, !PT ;  /* 0x0000000fff087c10 */ /* 0x000fe4000affe4ff */
[----:B----4-:R-:W-:Y:S02]  /*4c70*/  SHF.L.U32 R97, R97, 0x10, RZ ;  /* 0x0000001061617819 */ /* 0x010fe400000006ff */
[----:B-----5:R-:W-:Y:S01]  /*4c80*/  SHF.L.U32 R96, R96, 0x10, RZ ;  /* 0x0000001060607819 */ /* 0x020fe200000006ff */
[----:B0-----:R-:W-:-:S02]  /*4c90*/  IMAD.U32 R95, R95, 0x10000, RZ ;  /* 0x000100005f5f7824 */ /* 0x001fc400078e00ff */
[----:B------:R-:W-:Y:S01]  /*4ca0*/  IMAD.U32 R94, R94, 0x10000, RZ ;  /* 0x000100005e5e7824 */ /* 0x000fe200078e00ff */
[----:B-1----:R-:W-:Y:S01]  /*4cb0*/  SHF.L.U32 R92, R92, 0x10, RZ ;  /* 0x000000105c5c7819 */ /* 0x002fe200000006ff */
[----:B------:R-:W-:Y:S01]  /*4cc0*/  IMAD.U32 R93, R93, 0x10000, RZ ;  /* 0x000100005d5d7824 */ /* 0x000fe200078e00ff */
[----:B------:R-:W-:Y:S02]  /*4cd0*/  SHF.L.U32 R90, R90, 0x10, RZ ;  /* 0x000000105a5a7819 */ /* 0x000fe400000006ff */
[----:B------:R-:W-:Y:S01]  /*4ce0*/  SHF.L.U32 R91, R91, 0x10, RZ ;  /* 0x000000105b5b7819 */ /* 0x000fe200000006ff */
[----:B------:R-:W-:Y:S01]  /*4cf0*/  IMAD.U32 R88, R88, 0x10000, RZ ;  /* 0x0001000058587824 */ /* 0x000fe200078e00ff */
[----:B------:R-:W-:Y:S02]  /*4d00*/  SHF.L.U32 R86, R86, 0x10, RZ ;  /* 0x0000001056567819 */ /* 0x000fe400000006ff */
[----:B------:R-:W-:Y:S02]  /*4d10*/  SHF.L.U32 R89, R89, 0x10, RZ ;  /* 0x0000001059597819 */ /* 0x000fe400000006ff */
[----:B------:R-:W-:Y:S01]  /*4d20*/  SHF.L.U32 R84, R84, 0x10, RZ ;  /* 0x0000001054547819 */ /* 0x000fe200000006ff */
[----:B--2---:R-:W-:Y:S01]  /*4d30*/  IMAD.U32 R82, R82, 0x10000, RZ ;  /* 0x0001000052527824 */ /* 0x004fe200078e00ff */
[----:B------:R-:W-:Y:S01]  /*4d40*/  BAR.SYNC.DEFER_BLOCKING 0x0 ;  /* 0x0000000000007b1d */ /* 0x000fe20000010000 */
[----:B---3--:R-:W-:-:S04]  /*4d50*/  LEA R2, P5, R3, UR12, 0x1 ;  /* 0x0000000c03027c11 */ /* 0x008fc8000f8a08ff */
[----:B------:R-:W-:Y:S01]  /*4d60*/  LEA.HI.X R3, R3, UR13, R4, 0x1, P5 ;  /* 0x0000000d03037c11 */ /* 0x000fe2000a8f0c04 */
[----:B------:R-:W0:Y:S01]  /*4d70*/  LDCU.64 UR12, c[0x0][0x478] ;  /* 0x00008f00ff0c77ac */ /* 0x000e220008000a00 */
[----:B------:R-:W-:Y:S01]  /*4d80*/  SHF.L.U32 R87, R87, 0x10, RZ ;  /* 0x0000001057577819 */ /* 0x000fe200000006ff */
[----:B------:R-:W1:Y:S01]  /*4d90*/  LDCU.64 UR14, c[0x0][0x510] ;  /* 0x0000a200ff0e77ac */ /* 0x000e620008000a00 */
[----:B------:R-:W2:Y:S01]  /*4da0*/  LDCU.64 UR32, c[0x0][0x490] ;  /* 0x00009200ff2077ac */ /* 0x000ea20008000a00 */
[C---:B0-----:R-:W-:Y:S01]  /*4db0*/  LEA R4, P5, R5.reuse, UR12, 0x1 ;  /* 0x0000000c05047c11 */ /* 0x041fe2000f8a08ff */
[----:B------:R-:W3:Y:S03]  /*4dc0*/  @!P1 LDG.E.U16 R16, desc[UR30][R2.64+0x140] ;  /* 0x0001401e02109981 */ /* 0x000ee6000c1e1500 */
[--C-:B------:R-:W-:Y:S01]  /*4dd0*/  LEA.HI.X R5, R5, UR13, R8.reuse, 0x1, P5 ;  /* 0x0000000d05057c11 */ /* 0x100fe2000a8f0c08 */
[----:B------:R-:W4:Y:S01]  /*4de0*/  @!P2 LDG.E.U16 R17, desc[UR30][R2.64+0x180] ;  /* 0x0001801e0211a981 */ /* 0x000f22000c1e1500 */
[----:B------:R-:W-:Y:S01]  /*4df0*/  PRMT R8, RZ, 0x7610, R8 ;  /* 0x00007610ff087816 */ /* 0x000fe20000000008 */
[----:B------:R-:W0:Y:S01]  /*4e00*/  LDCU.64 UR12, c[0x0][0x508] ;  /* 0x0000a100ff0c77ac */ /* 0x000e220008000a00 */
[----:B------:R-:W-:Y:S01]  /*4e10*/  LOP3.LUT P5, RZ, R27, 0x2, RZ, 0xc0, !PT ;  /* 0x000000021bff7812 */ /* 0x000fe200078ac0ff */
[----:B------:R-:W5:Y:S04]  /*4e20*/  @!P3 LDG.E.U16 R19, desc[UR30][R2.64+0x1c0] ;  /* 0x0001c01e0213b981 */ /* 0x000f68000c1e1500 */
[----:B------:R-:W2:Y:S01]  /*4e30*/  @!P0 LDG.E.U16 R8, desc[UR30][R2.64] ;  /* 0x0000001e02088981 */ /* 0x000ea2000c1e1500 */
[----:B------:R-:W-:-:S02]  /*4e40*/  ISETP.NE.AND P0, PT, R71, RZ, PT ;  /* 0x000000ff4700720c */ /* 0x000fc40003f05270 */
[----:B------:R-:W-:Y:S01]  /*4e50*/  ISETP.NE.AND P1, PT, R76, RZ, PT ;  /* 0x000000ff4c00720c */ /* 0x000fe20003f25270 */
[----:B------:R-:W5:Y:S01]  /*4e60*/  @!P4 LDG.E.U16 R20, desc[UR30][R2.64+0x200] ;  /* 0x0002001e0214c981 */ /* 0x000f62000c1e1500 */
[----:B------:R-:W-:-:S03]  /*4e70*/  ISETP.NE.AND P2, PT, R77, RZ, PT ;  /* 0x000000ff4d00720c */ /* 0x000fc60003f45270 */
[----:B------:R-:W5:Y:S04]  /*4e80*/  @!P5 LDG.E.U16 R25, desc[UR30][R2.64+0x240] ;  /* 0x0002401e0219d981 */ /* 0x000f68000c1e1500 */
[----:B------:R-:W5:Y:S04]  /*4e90*/  @!P6 LDG.E.U16 R40, desc[UR30][R2.64+0x280] ;  /* 0x0002801e0228e981 */ /* 0x000f68000c1e1500 */
[----:B------:R-:W3:Y:S01]  /*4ea0*/  @!P0 LDG.E.U16 R10, desc[UR30][R2.64+0x40] ;  /* 0x0000401e020a8981 */ /* 0x000ee2000c1e1500 */
[----:B------:R-:W-:Y:S02]  /*4eb0*/  ISETP.NE.AND P0, PT, R72, RZ, PT ;  /* 0x000000ff4800720c */ /* 0x000fe40003f05270 */
[----:B------:R-:W-:Y:S01]  /*4ec0*/  ISETP.NE.AND P3, PT, R78, RZ, PT ;  /* 0x000000ff4e00720c */ /* 0x000fe20003f65270 */
[----:B------:R-:W5:Y:S01]  /*4ed0*/  @!P1 LDG.E.U16 R67, desc[UR30][R2.64+0x300] ;  /* 0x0003001e02439981 */ /* 0x000f62000c1e1500 */
[----:B------:R-:W-:-:S03]  /*4ee0*/  ISETP.NE.AND P4, PT, R79, RZ, PT ;  /* 0x000000ff4f00720c */ /* 0x000fc60003f85270 */
[----:B------:R-:W5:Y:S06]  /*4ef0*/  @!P2 LDG.E.U16 R68, desc[UR30][R2.64+0x340] ;  /* 0x0003401e0244a981 */ /* 0x000f6c000c1e1500 */
[----:B------:R-:W4:Y:S01]  /*4f00*/  @!P0 LDG.E.U16 R11, desc[UR30][R2.64+0x80] ;  /* 0x0000801e020b8981 */ /* 0x000f22000c1e1500 */
[----:B------:R-:W-:-:S03]  /*4f10*/  ISETP.NE.AND P0, PT, R73, RZ, PT ;  /* 0x000000ff4900720c */ /* 0x000fc60003f05270 */
[----:B------:R-:W5:Y:S04]  /*4f20*/  @!P3 LDG.E.U16 R69, desc[UR30][R2.64+0x380] ;  /* 0x0003801e0245b981 */ /* 0x000f68000c1e1500 */
[----:B------:R-:W5:Y:S06]  /*4f30*/  @!P4 LDG.E.U16 R70, desc[UR30][R2.64+0x3c0] ;  /* 0x0003c01e0246c981 */ /* 0x000f6c000c1e1500 */
[----:B------:R-:W5:Y:S01]  /*4f40*/  @!P0 LDG.E.U16 R13, desc[UR30][R2.64+0xc0] ;  /* 0x0000c01e020d8981 */ /* 0x000f62000c1e1500 */
[----:B------:R-:W-:-:S13]  /*4f50*/  ISETP.NE.AND P0, PT, R74, RZ, PT ;  /* 0x000000ff4a00720c */ /* 0x000fda0003f05270 */
[----:B------:R-:W5:Y:S01]  /*4f60*/  @!P0 LDG.E.U16 R14, desc[UR30][R2.64+0x100] ;  /* 0x0001001e020e8981 */ /* 0x000f62000c1e1500 */
[----:B------:R-:W-:-:S13]  /*4f70*/  ISETP.NE.AND P0, PT, R75, RZ, PT ;  /* 0x000000ff4b00720c */ /* 0x000fda0003f05270 */
[----:B------:R-:W5:Y:S01]  /*4f80*/  @!P0 LDG.E.U16 R66, desc[UR30][R2.64+0x2c0] ;  /* 0x0002c01e02428981 */ /* 0x000f62000c1e1500 */
        /* <DEDUP_REMOVED lines=37> */
[----:B------:R-:W3:Y:S04]  /*51e0*/  LDS.U16 R17, [R137+0x2] ;  /* 0x0000020089117984 */ /* 0x000ee80000000400 */
[----:B------:R-:W4:Y:S04]  /*51f0*/  LDS.U16 R20, [R136+0x4] ;  /* 0x0000040088147984 */ /* 0x000f280000000400 */
[----:B------:R-:W-:Y:S04]  /*5200*/  LDS.U16 R10, [R135+0x6] ;  /* 0x00000600870a7984 */ /* 0x000fe80000000400 */
[----:B------:R-:W-:Y:S04]  /*5210*/  LDS.U16 R11, [R134+0x8] ;  /* 0x00000800860b7984 */ /* 0x000fe80000000400 */
[----:B------:R-:W-:Y:S04]  /*5220*/  LDS.U16 R25, [R133+0xa] ;  /* 0x00000a0085197984 */ /* 0x000fe80000000400 */
[----:B------:R-:W5:Y:S04]  /*5230*/  LDS.U16 R74, [R132+0xc] ;  /* 0x00000c00844a7984 */ /* 0x000f680000000400 */
[----:B------:R-:W-:Y:S04]  /*5240*/  LDS.U16 R69, [R131+0xe] ;  /* 0x00000e0083457984 */ /* 0x000fe80000000400 */
[----:B------:R-:W-:Y:S04]  /*5250*/  LDS.U16 R143, [R130+0x10] ;  /* 0x00001000828f7984 */ /* 0x000fe80000000400 */
[----:B------:R-:W-:Y:S04]  /*5260*/  LDS.U16 R8, [R129+0x12] ;  /* 0x0000120081087984 */ /* 0x000fe80000000400 */
[----:B------:R-:W1:Y:S04]  /*5270*/  LDS.U16 R3, [R128+0x14] ;  /* 0x0000140080037984 */ /* 0x000e680000000400 */
[----:B------:R-:W0:Y:S04]  /*5280*/  LDS.U16 R2, [R127+0x16] ;  /* 0x000016007f027984 */ /* 0x000e280000000400 */
[----:B------:R-:W-:Y:S04]  /*5290*/  LDS.U16 R100, [R125+0x18] ;  /* 0x000018007d647984 */ /* 0x000fe80000000400 */
[----:B------:R-:W0:Y:S04]  /*52a0*/  LDS.U16 R101, [R116+0x1a] ;  /* 0x00001a0074657984 */ /* 0x000e280000000400 */
[----:B------:R-:W0:Y:S04]  /*52b0*/  LDS.U16 R102, [R115+0x1c] ;  /* 0x00001c0073667984 */ /* 0x000e280000000400 */
[----:B------:R-:W0:Y:S01]  /*52c0*/  LDS.U16 R103, [R117+0x1e] ;  /* 0x00001e0075677984 */ /* 0x000e220000000400 */
[----:B------:R-:W-:Y:S06]  /*52d0*/  BAR.SYNC.DEFER_BLOCKING 0x0 ;  /* 0x0000000000007b1d */ /* 0x000fec0000010000 */
[----:B------:R-:W5:Y:S01]  /*52e0*/  @!P5 LDG.E.U16 R71, desc[UR30][R4.64] ;  /* 0x0000001e0447d981 */ /* 0x000f62000c1e1500 */
[----:B------:R-:W-:-:S02]  /*52f0*/  ISETP.NE.AND P5, PT, R72, RZ, PT ;  /* 0x000000ff4800720c */ /* 0x000fc40003fa5270 */
[----:B------:R-:W-:Y:S01]  /*5300*/  PRMT R72, RZ, 0x7610, R72 ;  /* 0x00007610ff487816 */ /* 0x000fe20000000048 */
[----:B------:R-:W5:Y:S04]  /*5310*/  @!P6 LDG.E.U16 R85, desc[UR30][R4.64+0x280] ;  /* 0x0002801e0455e981 */ /* 0x000f68000c1e1500 */
[----:B------:R-:W5:Y:S04]  /*5320*/  @!P0 LDG.E.U16 R104, desc[UR30][R4.64+0x2c0] ;  /* 0x0002c01e04688981 */ /* 0x000f68000c1e1500 */
[----:B------:R-:W5:Y:S04]  /*5330*/  @!P1 LDG.E.U16 R105, desc[UR30][R4.64+0x300] ;  /* 0x0003001e04699981 */ /* 0x000f68000c1e1500 */
        /* <DEDUP_REMOVED lines=27> */
[----:B------:R1:W5:Y:S01]  /*54f0*/  @!P5 LDG.E.U16 R81, desc[UR30][R4.64+0x240] ;  /* 0x0002401e0451d981 */ /* 0x000362000c1e1500 */
[----:B--2---:R-:W-:-:S04]  /*5500*/  IMAD.U32 R14, R14, 0x10000, RZ ;  /* 0x000100000e0e7824 */ /* 0x004fc800078e00ff */
[----:B------:R-:W-:Y:S01]  /*5510*/  FMUL.FTZ R66, R14, -1.4426950216293334961 ;  /* 0xbfb8aa3b0e427820 */ /* 0x000fe20000410000 */
[----:B---3--:R-:W-:-:S05]  /*5520*/  SHF.L.U32 R17, R17, 0x10, RZ ;  /* 0x0000001011117819 */ /* 0x008fca00000006ff */
[----:B------:R-:W2:Y:S01]  /*5530*/  MUFU.EX2 R66, R66 ;  /* 0x0000004200427308 */ /* 0x000ea20000000800 */
[----:B------:R-:W-:Y:S01]  /*5540*/  FMUL.FTZ R13, R17, -1.4426950216293334961 ;  /* 0xbfb8aa3b110d7820 */ /* 0x000fe20000410000 */
[----:B----4-:R-:W-:Y:S01]  /*5550*/  SHF.L.U32 R20, R20, 0x10, RZ ;  /* 0x0000001014147819 */ /* 0x010fe200000006ff */
[----:B-----5:R-:W-:-:S05]  /*5560*/  IMAD.U32 R74, R74, 0x10000, RZ ;  /* 0x000100004a4a7824 */ /* 0x020fca00078e00ff */
[----:B------:R-:W3:Y:S01]  /*5570*/  MUFU.EX2 R13, R13 ;  /* 0x0000000d000d7308 */ /* 0x000ee20000000800 */
[----:B------:R-:W-:Y:S01]  /*5580*/  FMUL.FTZ R19, R20, -1.4426950216293334961 ;  /* 0xbfb8aa3b14137820 */ /* 0x000fe20000410000 */
[----:B-1----:R-:W-:Y:S01]  /*5590*/  SHF.L.U32 R5, R3, 0x10, RZ ;  /* 0x0000001003057819 */ /* 0x002fe200000006ff */
[----:B------:R-:W-:Y:S02]  /*55a0*/  IMAD.U32 R68, R10, 0x10000, RZ ;  /* 0x000100000a447824 */ /* 0x000fe400078e00ff */
[----:B------:R-:W-:Y:S01]  /*55b0*/  FMUL.FTZ R4, R74, -1.4426950216293334961 ;  /* 0xbfb8aa3b4a047820 */ /* 0x000fe20000410000 */
[----:B--2---:R-:W-:Y:S02]  /*55c0*/  FADD.FTZ R66, R66, 1 ;  /* 0x3f80000042427421 */ /* 0x004fe40000010000 */
[----:B------:R-:W1:Y:S01]  /*55d0*/  MUFU.EX2 R19, R19 ;  /* 0x0000001300137308 */ /* 0x000e620000000800 */
[----:B------:R-:W-:Y:S01]  /*55e0*/  FMUL.FTZ R16, R68, -1.4426950216293334961 ;  /* 0xbfb8aa3b44107820 */ /* 0x000fe20000410000 */
[----:B------:R-:W-:-:S02]  /*55f0*/  SHF.L.U32 R67, R11, 0x10, RZ ;  /* 0x000000100b437819 */ /* 0x000fc400000006ff */
[----:B------:R-:W-:-:S04]  /*5600*/  SHF.L.U32 R11, R69, 0x10, RZ ;  /* 0x00000010450b7819 */ /* 0x000fc800000006ff */
[----:B------:R0:W-:Y:S01]  /*5610*/  MUFU.EX2 R69, R4 ;  /* 0x0000000400457308 */ /* 0x0001e20000000800 */
[----:B------:R-:W-:Y:S01]  /*5620*/  FMUL.FTZ R40, R67, -1.4426950216293334961 ;  /* 0xbfb8aa3b43287820 */ /* 0x000fe20000410000 */
[----:B0-----:R-:W-:-:S06]  /*5630*/  SHF.L.U32 R4, R2, 0x10, RZ ;  /* 0x0000001002047819 */ /* 0x001fcc00000006ff */
[----:B------:R-:W-:Y:S01]  /*5640*/  MUFU.EX2 R16, R16 ;  /* 0x0000001000107308 */ /* 0x000fe20000000800 */
[----:B------:R-:W-:-:S07]  /*5650*/  SHF.L.U32 R70, R25, 0x10, RZ ;  /* 0x0000001019467819 */ /* 0x000fce00000006ff */
[----:B------:R-:W-:Y:S01]  /*5660*/  MUFU.EX2 R40, R40 ;  /* 0x0000002800287308 */ /* 0x000fe20000000800 */
[----:B------:R-:W-:-:S07]  /*5670*/  FMUL.FTZ R25, R70, -1.4426950216293334961 ;  /* 0xbfb8aa3b46197820 */ /* 0x000fce0000410000 */
[----:B------:R-:W-:Y:S01]  /*5680*/  MUFU.EX2 R25, R25 ;  /* 0x0000001900197308 */ /* 0x000fe20000000800 */
[----:B------:R-:W-:Y:S02]  /*5690*/  SHF.L.U32 R143, R143, 0x10, RZ ;  /* 0x000000108f8f7819 */ /* 0x000fe400000006ff */
[----:B------:R-:W-:-:S03]  /*56a0*/  SHF.L.U32 R101, R101, 0x10, RZ ;  /* 0x0000001065657819 */ /* 0x000fc600000006ff */
[----:B------:R-:W-:Y:S01]  /*56b0*/  FMUL.FTZ R10, R143, -1.4426950216293334961 ;  /* 0xbfb8aa3b8f0a7820 */ /* 0x000fe20000410000 */
[----:B------:R-:W-:Y:S04]  /*56c0*/  STS.U16 [R110], R71 ;  /* 0x000000476e007388 */ /* 0x000fe80000000400 */
        /* <DEDUP_REMOVED lines=18> */
[----:B------:R-:W5:Y:S01]  /*57f0*/  LDS.U16 R77, [R136+0x4] ;  /* 0x00000400884d7984 */ /* 0x000f620000000400 */
[----:B0-----:R-:W-:Y:S01]  /*5800*/  FMUL.FTZ R72, R5, -1.4426950216293334961 ;  /* 0xbfb8aa3b05487820 */ /* 0x001fe20000410000 */
[----:B--2---:R0:W2:Y:S01]  /*5810*/  MUFU.RCP R79, R66 ;  /* 0x00000042004f7308 */ /* 0x0040a20000001000 */
[----:B---3--:R-:W-:Y:S01]  /*5820*/  FADD.FTZ R81, R13, 1 ;  /* 0x3f8000000d517421 */ /* 0x008fe20000010000 */
[----:B-1----:R-:W-:Y:S01]  /*5830*/  FADD.FTZ R85, R19, 1 ;  /* 0x3f80000013557421 */ /* 0x002fe20000010000 */
[----:B------:R-:W-:Y:S01]  /*5840*/  FMUL.FTZ R71, R11, -1.4426950216293334961 ;  /* 0xbfb8aa3b0b477820 */ /* 0x000fe20000410000 */
[----:B----4-:R-:W-:Y:S01]  /*5850*/  FMUL.FTZ R107, R101, -1.4426950216293334961 ;  /* 0xbfb8aa3b656b7820 */ /* 0x010fe20000410000 */
[----:B------:R-:W-:-:S03]  /*5860*/  IMAD.U32 R8, R8, 0x10000, RZ ;  /* 0x0001000008087824 */ /* 0x000fc600078e00ff */
[----:B------:R-:W-:Y:S01]  /*5870*/  MUFU.EX2 R10, R10 ;  /* 0x0000000a000a7308 */ /* 0x000fe20000000800 */
[----:B0-----:R-:W-:Y:S01]  /*5880*/  LDS.U16 R66, [R134+0x8] ;  /* 0x0000080086427984 */ /* 0x001fe20000000400 */
[----:B------:R-:W-:Y:S01]  /*5890*/  FMUL.FTZ R73, R4, -1.4426950216293334961 ;  /* 0xbfb8aa3b04497820 */ /* 0x000fe20000410000 */
[----:B------:R-:W-:Y:S01]  /*58a0*/  IMAD.U32 R100, R100, 0x10000, RZ ;  /* 0x0001000064647824 */ /* 0x000fe200078e00ff */
[----:B------:R-:W-:Y:S01]  /*58b0*/  SHF.L.U32 R102, R102, 0x10, RZ ;  /* 0x0000001066667819 */ /* 0x000fe200000006ff */
[----:B------:R-:W-:Y:S03]  /*58c0*/  LDS.U16 R118, [R125+0x18] ;  /* 0x000018007d767984 */ /* 0x000fe60000000400 */
[----:B------:R0:W-:Y:S01]  /*58d0*/  MUFU.EX2 R2, R72 ;  /* 0x0000004800027308 */ /* 0x0001e20000000800 */
[----:B------:R-:W-:Y:S01]  /*58e0*/  LDS.U16 R119, [R116+0x1a] ;  /* 0x00001a0074777984 */ /* 0x000fe20000000400 */
[----:B------:R-:W-:-:S03]  /*58f0*/  SHF.L.U32 R103, R103, 0x10, RZ ;  /* 0x0000001067677819 */ /* 0x000fc600000006ff */
[----:B------:R-:W-:Y:S04]  /*5900*/  LDS.U16 R115, [R115+0x1c] ;  /* 0x00001c0073737984 */ /* 0x000fe80000000400 */
[----:B0-----:R-:W0:Y:S01]  /*5910*/  LDS.U16 R72, [R135+0x6] ;  /* 0x0000060087487984 */ /* 0x001e220000000400 */
[----:B------:R1:W3:Y:S03]  /*5920*/  MUFU.RCP R104, R81 ;  /* 0x0000005100687308 */ /* 0x0002e60000001000 */
[----:B------:R-:W-:Y:S01]  /*5930*/  LDS.U16 R117, [R117+0x1e] ;  /* 0x00001e0075757984 */ /* 0x000fe20000000400 */
[----:B-----5:R-:W-:Y:S01]  /*5940*/  SHF.L.U32 R13, R75, 0x10, RZ ;  /* 0x000000104b0d7819 */ /* 0x020fe200000006ff */
[----:B--2---:R-:W-:-:S02]  /*5950*/  FADD.FTZ R19, -R79, 1 ;  /* 0x3f8000004f137421 */ /* 0x004fc40000010100 */
[----:B------:R-:W2:Y:S02]  /*5960*/  LDS.U16 R75, [R133+0xa] ;  /* 0x00000a00854b7984 */ /* 0x000ea40000000400 */
[----:B------:R-:W-:Y:S01]  /*5970*/  FMUL.FTZ R80, R99, R13 ;  /* 0x0000000d63507220 */ /* 0x000fe20000410000 */
[----:B------:R4:W5:Y:S01]  /*5980*/  MUFU.RCP R105, R85 ;  /* 0x0000005500697308 */ /* 0x0009620000001000 */
[C---:B-1----:R-:W-:Y:S01]  /*5990*/  FFMA.FTZ R81, R14.reuse, R19, 1 ;  /* 0x3f8000000e517423 */ /* 0x042fe20000010013 */
[----:B------:R-:W-:Y:S01]  /*59a0*/  FMUL.FTZ R14, R14, R79 ;  /* 0x0000004f0e0e7220 */ /* 0x000fe20000410000 */
[----:B------:R-:W-:Y:S01]  /*59b0*/  FMUL.FTZ R80, R79, R80 ;  /* 0x000000504f507220 */ /* 0x000fe20000410000 */
[----:B------:R-:W-:Y:S01]  /*59c0*/  FADD.FTZ R79, R16, 1 ;  /* 0x3f800000104f7421 */ /* 0x000fe20000010000 */
[----:B------:R-:W-:Y:S01]  /*59d0*/  SHF.L.U32 R16, R76, 0x10, RZ ;  /* 0x000000104c107819 */ /* 0x000fe200000006ff */
[----:B---3--:R-:W-:-:S04]  /*59e0*/  FADD.FTZ R76, -R104, 1 ;  /* 0x3f800000684c7421 */ /* 0x008fc80000010100 */
[----:B----4-:R-:W-:Y:S01]  /*59f0*/  FMUL.FTZ R85, R98, R16 ;  /* 0x0000001062557220 */ /* 0x010fe20000410000 */
[C---:B------:R-:W-:Y:S01]  /*5a00*/  FFMA.FTZ R76, R17.reuse, R76, 1 ;  /* 0x3f800000114c7423 */ /* 0x040fe2000001004c */
[----:B------:R-:W-:Y:S01]  /*5a10*/  FMUL.FTZ R17, R17, R104 ;  /* 0x0000006811117220 */ /* 0x000fe20000410000 */
[----:B------:R-:W-:Y:S02]  /*5a20*/  IMAD.U32 R19, R77, 0x10000, RZ ;  /* 0x000100004d137824 */ /* 0x000fe400078e00ff */
[----:B------:R-:W-:Y:S01]  /*5a30*/  FMUL.FTZ R85, R104, R85 ;  /* 0x0000005568557220 */ /* 0x000fe20000410000 */
[----:B------:R-:W-:Y:S01]  /*5a40*/  FADD.FTZ R104, R40, 1 ;  /* 0x3f80000028687421 */ /* 0x000fe20000010000 */
[----:B------:R-:W1:Y:S01]  /*5a50*/  MUFU.RCP R79, R79 ;  /* 0x0000004f004f7308 */ /* 0x000e620000001000 */
[----:B-----5:R-:W-:Y:S01]  /*5a60*/  FADD.FTZ R77, -R105, 1 ;  /* 0x3f800000694d7421 */ /* 0x020fe20000010100 */
[----:B------:R-:W-:-:S03]  /*5a70*/  FMUL.FTZ R40, R97, R19 ;  /* 0x0000001361287220 */ /* 0x000fc60000410000 */
[C---:B------:R-:W-:Y:S01]  /*5a80*/  FFMA.FTZ R77, R20.reuse, R77, 1 ;  /* 0x3f800000144d7423 */ /* 0x040fe2000001004d */
[----:B------:R-:W-:Y:S02]  /*5a90*/  FMUL.FTZ R20, R20, R105 ;  /* 0x0000006914147220 */ /* 0x000fe40000410000 */
[----:B------:R-:W3:Y:S01]  /*5aa0*/  MUFU.RCP R104, R104 ;  /* 0x0000006800687308 */ /* 0x000ee20000001000 */
[----:B------:R-:W-:Y:S01]  /*5ab0*/  FMUL.FTZ R40, R105, R40 ;  /* 0x0000002869287220 */ /* 0x000fe20000410000 */
[----:B------:R-:W-:Y:S01]  /*5ac0*/  FADD.FTZ R105, R25, 1 ;  /* 0x3f80000019697421 */ /* 0x000fe20000010000 */
[----:B------:R-:W-:Y:S01]  /*5ad0*/  FMUL.FTZ R80, R80, R81 ;  /* 0x0000005150507220 */ /* 0x000fe20000410000 */
[----:B------:R-:W-:Y:S01]  /*5ae0*/  FMUL.FTZ R81, R85, R76 ;  /* 0x0000004c55517220 */ /* 0x000fe20000410000 */
[----:B0-----:R-:W-:Y:S01]  /*5af0*/  SHF.L.U32 R25, R72, 0x10, RZ ;  /* 0x0000001048197819 */ /* 0x001fe200000006ff */
[----:B------:R-:W0:Y:S02]  /*5b00*/  LDS.U16 R76, [R132+0xc] ;  /* 0x00000c00844c7984 */ /* 0x000e240000000400 */
[----:B------:R-:W4:Y:S02]  /*5b10*/  MUFU.EX2 R71, R71 ;  /* 0x0000004700477308 */ /* 0x000f240000000800 */
[----:B------:R-:W5:Y:S01]  /*5b20*/  LDS.U16 R72, [R131+0xe] ;  /* 0x00000e0083487984 */ /* 0x000f620000000400 */
[----:B-1----:R-:W-:Y:S01]  /*5b30*/  FADD.FTZ R85, -R79, 1 ;  /* 0x3f8000004f557421 */ /* 0x002fe20000010100 */
[----:B------:R-:W-:-:S04]  /*5b40*/  SHF.L.U32 R66, R66, 0x10, RZ ;  /* 0x0000001042427819 */ /* 0x000fc800000006ff */
[----:B------:R-:W1:Y:S01]  /*5b50*/  MUFU.RCP R105, R105 ;  /* 0x0000006900697308 */ /* 0x000e620000001000 */
[----:B------:R-:W-:Y:S01]  /*5b60*/  FMUL.FTZ R106, R96, R25 ;  /* 0x00000019606a7220 */ /* 0x000fe20000410000 */
[C---:B------:R-:W-:Y:S01]  /*5b70*/  FFMA.FTZ R108, R68.reuse, R85, 1 ;  /* 0x3f800000446c7423 */ /* 0x040fe20000010055 */
[----:B------:R-:W-:Y:S01]  /*5b80*/  FMUL.FTZ R68, R68, R79 ;  /* 0x0000004f44447220 */ /* 0x000fe20000410000 */
[----:B---3--:R-:W-:Y:S01]  /*5b90*/  FADD.FTZ R110, -R104, 1 ;  /* 0x3f800000686e7421 */ /* 0x008fe20000010100 */
[----:B------:R-:W-:Y:S01]  /*5ba0*/  FMUL.FTZ R85, R79, R106 ;  /* 0x0000006a4f557220 */ /* 0x000fe20000410000 */
[----:B------:R-:W-:Y:S01]  /*5bb0*/  FMUL.FTZ R79, R95, R66 ;  /* 0x000000425f4f7220 */ /* 0x000fe20000410000 */
[----:B------:R-:W-:Y:S01]  /*5bc0*/  FMUL.FTZ R40, R40, R77 ;  /* 0x0000004d28287220 */ /* 0x000fe20000410000 */
[C---:B------:R-:W-:Y:S01]  /*5bd0*/  FFMA.FTZ R110, R67.reuse, R110, 1 ;  /* 0x3f800000436e7423 */ /* 0x040fe2000001006e */
[----:B------:R3:W-:Y:S01]  /*5be0*/  MUFU.EX2 R77, R107 ;  /* 0x0000006b004d7308 */ /* 0x0007e20000000800 */
[----:B------:R-:W-:Y:S01]  /*5bf0*/  FMUL.FTZ R67, R67, R104 ;  /* 0x0000006843437220 */ /* 0x000fe20000410000 */
[----:B------:R-:W-:Y:S01]  /*5c00*/  FMUL.FTZ R79, R104, R79 ;  /* 0x0000004f684f7220 */ /* 0x000fe20000410000 */
[----:B----4-:R-:W-:Y:S01]  /*5c10*/  FADD.FTZ R112, R71, 1 ;  /* 0x3f80000047707421 */ /* 0x010fe20000010000 */
[----:B------:R-:W4:Y:S01]  /*5c20*/  LDS.U16 R104, [R130+0x10] ;  /* 0x0000100082687984 */ /* 0x000f220000000400 */
[----:B------:R-:W-:Y:S01]  /*5c30*/  FMUL.FTZ R3, R8, -1.4426950216293334961 ;  /* 0xbfb8aa3b08037820 */ /* 0x000fe20000410000 */
[----:B---3--:R-:W-:Y:S01]  /*5c40*/  FADD.FTZ R107, R69, 1 ;  /* 0x3f800000456b7421 */ /* 0x008fe20000010000 */
[----:B--2---:R-:W-:-:S02]  /*5c50*/  SHF.L.U32 R69, R75, 0x10, RZ ;  /* 0x000000104b457819 */ /* 0x004fc400000006ff */
[----:B------:R-:W2:Y:S01]  /*5c60*/  LDS.U16 R75, [R129+0x12] ;  /* 0x00001200814b7984 */ /* 0x000ea20000000400 */
[C---:B-1----:R-:W-:Y:S01]  /*5c70*/  FADD.FTZ R71, -R105.reuse, 1 ;  /* 0x3f80000069477421 */ /* 0x042fe20000010100 */
[----:B------:R-:W1:Y:S01]  /*5c80*/  MUFU.RCP R112, R112 ;  /* 0x0000007000707308 */ /* 0x000e620000001000 */
[----:B------:R-:W-:Y:S02]  /*5c90*/  FMUL.FTZ R106, R94, R69 ;  /* 0x000000455e6a7220 */ /* 0x000fe40000410000 */
[C---:B------:R-:W-:Y:S01]  /*5ca0*/  FFMA.FTZ R71, R70.reuse, R71, 1 ;  /* 0x3f80000046477423 */ /* 0x040fe20000010047 */
[----:B------:R-:W-:Y:S01]  /*5cb0*/  FMUL.FTZ R70, R70, R105 ;  /* 0x0000006946467220 */ /* 0x000fe20000410000 */
[----:B------:R-:W-:Y:S02]  /*5cc0*/  FMUL.FTZ R106, R105, R106 ;  /* 0x0000006a696a7220 */ /* 0x000fe40000410000 */
[----:B------:R-:W3:Y:S01]  /*5cd0*/  LDS.U16 R105, [R128+0x14] ;  /* 0x0000140080697984 */ /* 0x000ee20000000400 */
[----:B------:R-:W4:Y:S01]  /*5ce0*/  MUFU.EX2 R3, R3 ;  /* 0x0000000300037308 */ /* 0x000f220000000800 */
[----:B------:R-:W-:-:S07]  /*5cf0*/  FADD.FTZ R10, R10, 1 ;  /* 0x3f8000000a0a7421 */ /* 0x000fce0000010000 */
[----:B------:R-:W2:Y:S01]  /*5d00*/  MUFU.RCP R107, R107 ;  /* 0x0000006b006b7308 */ /* 0x000ea20000001000 */
[----:B------:R-:W-:Y:S01]  /*5d10*/  FMUL.FTZ R109, R106, R71 ;  /* 0x000000476a6d7220 */ /* 0x000fe20000410000 */
[----:B-1----:R-:W-:Y:S01]  /*5d20*/  FADD.FTZ R106, -R112, 1 ;  /* 0x3f800000706a7421 */ /* 0x002fe20000010100 */
[----:B0-----:R-:W-:Y:S01]  /*5d30*/  SHF.L.U32 R71, R76, 0x10, RZ ;  /* 0x000000104c477819 */ /* 0x001fe200000006ff */
[----:B-----5:R-:W-:Y:S02]  /*5d40*/  IMAD.U32 R72, R72, 0x10000, RZ ;  /* 0x0001000048487824 */ /* 0x020fe400078e00ff */
[----:B------:R-:W-:Y:S02]  /*5d50*/  FMUL.FTZ R85, R85, R108 ;  /* 0x0000006c55557220 */ /* 0x000fe40000410000 */
[----:B------:R-:W0:Y:S01]  /*5d60*/  MUFU.EX2 R73, R73 ;  /* 0x0000004900497308 */ /* 0x000e220000000800 */
[----:B----4-:R-:W-:Y:S01]  /*5d70*/  FADD.FTZ R141, R3, 1 ;  /* 0x3f800000038d7421 */ /* 0x010fe20000010000 */
[----:B------:R-:W-:Y:S01]  /*5d80*/  FMUL.FTZ R108, R79, R110 ;  /* 0x0000006e4f6c7220 */ /* 0x000fe20000410000 */
[----:B------:R-:W-:-:S05]  /*5d90*/  FFMA.FTZ R110, R11, R106, 1 ;  /* 0x3f8000000b6e7423 */ /* 0x000fca000001006a */
[----:B------:R-:W1:Y:S01]  /*5da0*/  MUFU.RCP R10, R10 ;  /* 0x0000000a000a7308 */ /* 0x000e620000001000 */
[----:B--2---:R-:W-:Y:S01]  /*5db0*/  FADD.FTZ R111, -R107, 1 ;  /* 0x3f8000006b6f7421 */ /* 0x004fe20000010100 */
[----:B------:R-:W-:Y:S01]  /*5dc0*/  FMUL.FTZ R76, R93, R71 ;  /* 0x000000475d4c7220 */ /* 0x000fe20000410000 */
[----:B------:R-:W-:Y:S01]  /*5dd0*/  FMUL.FTZ R3, R92, R72 ;  /* 0x000000485c037220 */ /* 0x000fe20000410000 */
[----:B------:R-:W2:Y:S01]  /*5de0*/  LDS.U16 R106, [R127+0x16] ;  /* 0x000016007f6a7984 */ /* 0x000ea20000000400 */
[C---:B------:R-:W-:Y:S01]  /*5df0*/  FFMA.FTZ R111, R74.reuse, R111, 1 ;  /* 0x3f8000004a6f7423 */ /* 0x040fe2000001006f */
[----:B------:R-:W-:Y:S01]  /*5e00*/  FMUL.FTZ R74, R74, R107 ;  /* 0x0000006b4a4a7220 */ /* 0x000fe20000410000 */
[----:B------:R-:W-:Y:S01]  /*5e10*/  FMUL.FTZ R76, R107, R76 ;  /* 0x0000004c6b4c7220 */ /* 0x000fe20000410000 */
[----:B------:R-:W4:Y:S01]  /*5e20*/  MUFU.RCP R141, R141 ;  /* 0x0000008d008d7308 */ /* 0x000f220000001000 */
[----:B------:R-:W-:Y:S01]  /*5e30*/  FMUL.FTZ R3, R112, R3 ;  /* 0x0000000370037220 */ /* 0x000fe20000410000 */
[----:B------:R-:W-:Y:S01]  /*5e40*/  FADD.FTZ R107, R2, 1 ;  /* 0x3f800000026b7421 */ /* 0x000fe20000010000 */
[----:B------:R-:W-:-:S02]  /*5e50*/  FMUL.FTZ R78, R100, -1.4426950216293334961 ;  /* 0xbfb8aa3b644e7820 */ /* 0x000fc40000410000 */
[----:B------:R-:W-:Y:S01]  /*5e60*/  FMUL.FTZ R3, R3, R110 ;  /* 0x0000006e03037220 */ /* 0x000fe20000410000 */
[----:B------:R-:W-:Y:S02]  /*5e70*/  FMUL.FTZ R2, R76, R111 ;  /* 0x0000006f4c027220 */ /* 0x000fe40000410000 */
[----:B------:R5:W2:Y:S01]  /*5e80*/  MUFU.RCP R110, R107 ;  /* 0x0000006b006e7308 */ /* 0x000aa20000001000 */
[----:B0-----:R-:W-:Y:S01]  /*5e90*/  FADD.FTZ R121, R73, 1 ;  /* 0x3f80000049797421 */ /* 0x001fe20000010000 */
[----:B-1----:R-:W-:Y:S01]  /*5ea0*/  FADD.FTZ R76, -R10, 1 ;  /* 0x3f8000000a4c7421 */ /* 0x002fe20000010100 */
[----:B------:R-:W-:Y:S01]  /*5eb0*/  SHF.L.U32 R73, R104, 0x10, RZ ;  /* 0x0000001068497819 */ /* 0x000fe200000006ff */
[----:B------:R-:W-:Y:S02]  /*5ec0*/  IMAD.U32 R75, R75, 0x10000, RZ ;  /* 0x000100004b4b7824 */ /* 0x000fe400078e00ff */
[----:B------:R-:W-:Y:S02]  /*5ed0*/  FFMA.FTZ R104, R143, R76, 1 ;  /* 0x3f8000008f687423 */ /* 0x000fe4000001004c */
[----:B------:R-:W0:Y:S01]  /*5ee0*/  MUFU.EX2 R78, R78 ;  /* 0x0000004e004e7308 */ /* 0x000e220000000800 */
[----:B------:R-:W-:Y:S01]  /*5ef0*/  FMUL.FTZ R76, R90, R75 ;  /* 0x0000004b5a4c7220 */ /* 0x000fe20000410000 */
[----:B-----5:R-:W-:Y:S01]  /*5f00*/  FMUL.FTZ R107, R91, R73 ;  /* 0x000000495b6b7220 */ /* 0x020fe20000410000 */
[----:B------:R-:W-:Y:S01]  /*5f10*/  FMUL.FTZ R113, R102, -1.4426950216293334961 ;  /* 0xbfb8aa3b66717820 */ /* 0x000fe20000410000 */
[C---:B----4-:R-:W-:Y:S01]  /*5f20*/  FADD.FTZ R111, -R141.reuse, 1 ;  /* 0x3f8000008d6f7421 */ /* 0x050fe20000010100 */
[----:B------:R-:W-:Y:S01]  /*5f30*/  FMUL.FTZ R114, R141, R76 ;  /* 0x0000004c8d727220 */ /* 0x000fe20000410000 */
[----:B------:R-:W-:Y:S01]  /*5f40*/  FMUL.FTZ R107, R10, R107 ;  /* 0x0000006b0a6b7220 */ /* 0x000fe20000410000 */
[----:B---3--:R-:W-:Y:S01]  /*5f50*/  SHF.L.U32 R76, R105, 0x10, RZ ;  /* 0x00000010694c7819 */ /* 0x008fe200000006ff */
[----:B------:R1:W-:Y:S01]  /*5f60*/  MUFU.EX2 R79, R113 ;  /* 0x00000071004f7308 */ /* 0x0003e20000000800 */
[----:B------:R-:W-:-:S03]  /*5f70*/  FMUL.FTZ R120, R103, -1.4426950216293334961 ;  /* 0xbfb8aa3b67787820 */ /* 0x000fc60000410000 */
[----:B------:R-:W-:Y:S01]  /*5f80*/  FMUL.FTZ R105, R88, R76 ;  /* 0x0000004c58697220 */ /* 0x000fe20000410000 */
[----:B-1----:R-:W-:Y:S01]  /*5f90*/  FFMA.FTZ R113, R8, R111, 1 ;  /* 0x3f80000008717423 */ /* 0x002fe2000001006f */
[----:B------:R-:W-:Y:S01]  /*5fa0*/  FMUL.FTZ R111, R107, R104 ;  /* 0x000000686b6f7220 */ /* 0x000fe20000410000 */
[C---:B--2---:R-:W-:Y:S01]  /*5fb0*/  FADD.FTZ R104, -R110.reuse, 1 ;  /* 0x3f8000006e687421 */ /* 0x044fe20000010100 */
[----:B------:R-:W1:Y:S01]  /*5fc0*/  MUFU.RCP R121, R121 ;  /* 0x0000007900797308 */ /* 0x000e620000001000 */
[----:B------:R-:W-:Y:S02]  /*5fd0*/  FMUL.FTZ R105, R110, R105 ;  /* 0x000000696e697220 */ /* 0x000fe40000410000 */
[----:B------:R-:W-:Y:S01]  /*5fe0*/  FFMA.FTZ R104, R5, R104, 1 ;  /* 0x3f80000005687423 */ /* 0x000fe20000010068 */
[----:B0-----:R-:W-:Y:S01]  /*5ff0*/  FADD.FTZ R116, R78, 1 ;  /* 0x3f8000004e747421 */ /* 0x001fe20000010000 */
[----:B------:R-:W-:Y:S02]  /*6000*/  FMUL.FTZ R114, R114, R113 ;  /* 0x0000007172727220 */ /* 0x000fe40000410000 */
[----:B------:R-:W-:Y:S01]  /*6010*/  FMUL.FTZ R113, R105, R104 ;  /* 0x0000006869717220 */ /* 0x000fe20000410000 */
[----:B------:R-:W0:Y:S01]  /*6020*/  MUFU.EX2 R120, R120 ;  /* 0x0000007800787308 */ /* 0x000e220000000800 */
[----:B------:R-:W-:Y:S01]  /*6030*/  FADD.FTZ R104, R77, 1 ;  /* 0x3f8000004d687421 */ /* 0x000fe20000010000 */
[----:B------:R-:W-:-:S06]  /*6040*/  IMAD.U32 R77, R106, 0x10000, RZ ;  /* 0x000100006a4d7824 */ /* 0x000fcc00078e00ff */
[----:B------:R2:W3:Y:S01]  /*6050*/  MUFU.RCP R105, R116 ;  /* 0x0000007400697308 */ /* 0x0004e20000001000 */
[----:B-1----:R-:W-:Y:S01]  /*6060*/  FADD.FTZ R107, -R121, 1 ;  /* 0x3f800000796b7421 */ /* 0x002fe20000010100 */
[----:B------:R-:W-:-:S06]  /*6070*/  FMUL.FTZ R78, R86, R77 ;  /* 0x0000004d564e7220 */ /* 0x000fcc0000410000 */
[----:B------:R-:W1:Y:S01]  /*6080*/  MUFU.RCP R104, R104 ;  /* 0x0000006800687308 */ /* 0x000e620000001000 */
[----:B------:R-:W-:Y:S01]  /*6090*/  FFMA.FTZ R107, R4, R107, 1 ;  /* 0x3f800000046b7423 */ /* 0x000fe2000001006b */
[----:B------:R-:W-:Y:S01]  /*60a0*/  FMUL.FTZ R78, R121, R78 ;  /* 0x0000004e794e7220 */ /* 0x000fe20000410000 */
[----:B0-----:R-:W-:Y:S01]  /*60b0*/  FADD.FTZ R106, R120, 1 ;  /* 0x3f800000786a7421 */ /* 0x001fe20000010000 */
[----:B------:R-:W-:Y:S01]  /*60c0*/  FADD.FTZ R122, R79, 1 ;  /* 0x3f8000004f7a7421 */ /* 0x000fe20000010000 */
[----:B------:R-:W-:Y:S01]  /*60d0*/  SHF.L.U32 R79, R119, 0x10, RZ ;  /* 0x00000010774f7819 */ /* 0x000fe200000006ff */
[----:B--2---:R-:W-:Y:S01]  /*60e0*/  FMUL.FTZ R116, R78, R107 ;  /* 0x0000006b4e747220 */ /* 0x004fe20000410000 */
[----:B------:R-:W-:Y:S02]  /*60f0*/  IMAD.U32 R78, R118, 0x10000, RZ ;  /* 0x00010000764e7824 */ /* 0x000fe400078e00ff */
[----:B---3--:R-:W-:Y:S01]  /*6100*/  FADD.FTZ R123, -R105, 1 ;  /* 0x3f800000697b7421 */ /* 0x008fe20000010100 */
[----:B------:R-:W0:Y:S01]  /*6110*/  MUFU.RCP R107, R122 ;  /* 0x0000007a006b7308 */ /* 0x000e220000001000 */
[----:B------:R-:W-:-:S02]  /*6120*/  FMUL.FTZ R118, R89, R78 ;  /* 0x0000004e59767220 */ /* 0x000fc40000410000 */
[----:B------:R-:W-:Y:S01]  /*6130*/  FFMA.FTZ R119, R100, R123, 1 ;  /* 0x3f80000064777423 */ /* 0x000fe2000001007b */
[----:B------:R-:W-:-:S04]  /*6140*/  FMUL.FTZ R123, R84, R79 ;  /* 0x0000004f547b7220 */ /* 0x000fc80000410000 */
[----:B------:R-:W2:Y:S01]  /*6150*/  MUFU.RCP R106, R106 ;  /* 0x0000006a006a7308 */ /* 0x000ea20000001000 */
[C---:B-1----:R-:W-:Y:S01]  /*6160*/  FADD.FTZ R120, -R104.reuse, 1 ;  /* 0x3f80000068787421 */ /* 0x042fe20000010100 */
[----:B------:R-:W-:Y:S01]  /*6170*/  FMUL.FTZ R118, R105, R118 ;  /* 0x0000007669767220 */ /* 0x000fe20000410000 */
[----:B------:R-:W-:Y:S02]  /*6180*/  FMUL.FTZ R123, R104, R123 ;  /* 0x0000007b687b7220 */ /* 0x000fe40000410000 */
[----:B------:R-:W-:Y:S01]  /*6190*/  FFMA.FTZ R120, R101, R120, 1 ;  /* 0x3f80000065787423 */ /* 0x000fe20000010078 */
[----:B------:R-:W-:-:S03]  /*61a0*/  FMUL.FTZ R119, R118, R119 ;  /* 0x0000007776777220 */ /* 0x000fc60000410000 */
[----:B------:R-:W-:Y:S01]  /*61b0*/  FMUL.FTZ R118, R123, R120 ;  /* 0x000000787b767220 */ /* 0x000fe20000410000 */
[----:B------:R-:W-:Y:S01]  /*61c0*/  F2FP.BF16.F32.PACK_AB R120, R81, R80 ;  /* 0x000000505178723e */ /* 0x000fe200000010ff */
[----:B------:R-:W-:Y:S01]  /*61d0*/  BAR.SYNC.DEFER_BLOCKING 0x0 ;  /* 0x0000000000007b1d */ /* 0x000fe20000010000 */
[----:B------:R-:W-:Y:S02]  /*61e0*/  SHF.L.U32 R80, R115, 0x10, RZ ;  /* 0x0000001073507819 */ /* 0x000fe400000006ff */
[----:B------:R-:W-:Y:S01]  /*61f0*/  SHF.L.U32 R81, R117, 0x10, RZ ;  /* 0x0000001075517819 */ /* 0x000fe200000006ff */
[----:B0-----:R-:W-:Y:S01]  /*6200*/  FADD.FTZ R115, -R107, 1 ;  /* 0x3f8000006b737421 */ /* 0x001fe20000010100 */
[----:B--2---:R-:W-:Y:S01]  /*6210*/  FADD.FTZ R126, -R106, 1 ;  /* 0x3f8000006a7e7421 */ /* 0x004fe20000010100 */
[----:B------:R-:W-:Y:S02]  /*6220*/  FMUL.FTZ R122, R87, R80 ;  /* 0x00000050577a7220 */ /* 0x000fe40000410000 */
[----:B------:R-:W-:Y:S01]  /*6230*/  FMUL.FTZ R117, R82, R81 ;  /* 0x0000005152757220 */ /* 0x000fe20000410000 */
[----:B------:R-:W-:Y:S01]  /*6240*/  FFMA.FTZ R124, R102, R115, 1 ;  /* 0x3f800000667c7423 */ /* 0x000fe20000010073 */
[----:B------:R-:W-:Y:S01]  /*6250*/  FFMA.FTZ R126, R103, R126, 1 ;  /* 0x3f800000677e7423 */ /* 0x000fe2000001007e */
[----:B------:R-:W-:Y:S01]  /*6260*/  FMUL.FTZ R115, R107, R122 ;  /* 0x0000007a6b737220 */ /* 0x000fe20000410000 */
[----:B------:R-:W-:-:S03]  /*6270*/  FMUL.FTZ R117, R106, R117 ;  /* 0x000000756a757220 */ /* 0x000fc60000410000 */
[----:B------:R-:W-:Y:S01]  /*6280*/  FMUL.FTZ R115, R115, R124 ;  /* 0x0000007c73737220 */ /* 0x000fe20000410000 */
[----:B------:R-:W-:Y:S01]  /*6290*/  FMUL.FTZ R122, R117, R126 ;  /* 0x0000007e757a7220 */ /* 0x000fe20000410000 */
[----:B------:R-:W-:Y:S01]  /*62a0*/  F2FP.BF16.F32.PACK_AB R113, R116, R113 ;  /* 0x000000717471723e */ /* 0x000fe200000010ff */
[----:B------:R-:W2:Y:S01]  /*62b0*/  LDL R124, [R1+0xf8] ;  /* 0x0000f800017c7983 */ /* 0x000ea20000100800 */
[----:B------:R-:W-:Y:S02]  /*62c0*/  PRMT R117, R120, 0x7632, R117 ;  /* 0x0000763278757816 */ /* 0x000fe40000000075 */
[----:B------:R-:W-:Y:S01]  /*62d0*/  F2FP.BF16.F32.PACK_AB R115, R122, R115 ;  /* 0x000000737a73723e */ /* 0x000fe200000010ff */
[----:B------:R-:W3:Y:S04]  /*62e0*/  LDL R116, [R1+0x84] ;  /* 0x0000840001747983 */ /* 0x000ee80000100800 */
[----:B------:R-:W4:Y:S04]  /*62f0*/  LDL R122, [R1+0x88] ;  /* 0x00008800017a7983 */ /* 0x000f280000100800 */
[----:B------:R0:W-:Y:S04]  /*6300*/  STS.U16 [R138], R120 ;  /* 0x000000788a007388 */ /* 0x0001e80000000400 */
[----:B------:R-:W5:Y:S04]  /*6310*/  LDL R126, [R1+0xfc] ;  /* 0x0000fc00017e7983 */ /* 0x000f680000100800 */
[----:B0-----:R-:W2:Y:S01]  /*6320*/  LDL R120, [R1+0x80] ;  /* 0x0000800001787983 */ /* 0x001ea20000100800 */
[----:B------:R-:W-:-:S02]  /*6330*/  F2FP.BF16.F32.PACK_AB R85, R85, R40 ;  /* 0x000000285555723e */ /* 0x000fc400000010ff */
[----:B------:R-:W-:Y:S02]  /*6340*/  LOP3.LUT R40, R64, 0x1f, RZ, 0xc0, !PT ;  /* 0x0000001f40287812 */ /* 0x000fe400078ec0ff */
[----:B------:R-:W0:Y:S01]  /*6350*/  S2R R64, SR_TID.X ;  /* 0x0000000000407919 */ /* 0x000e220000002100 */
[----:B------:R-:W-:-:S04]  /*6360*/  UIMAD.WIDE.U32 UR8, UR25, UR12, UR8 ;  /* 0x0000000c190872a5 */ /* 0x000fc8000f8e0008 */
[----:B------:R-:W-:Y:S01]  /*6370*/  UIMAD UR9, UR25, UR13, UR9 ;  /* 0x0000000d190972a4 */ /* 0x000fe2000f8e0209 */
[----:B------:R-:W1:Y:S01]  /*6380*/  LDCU.64 UR12, c[0x0][0x558] ;  /* 0x0000ab00ff0c77ac */ /* 0x000e620008000a00 */
[----:B------:R-:W-:Y:S02]  /*6390*/  F2FP.BF16.F32.PACK_AB R108, R109, R108 ;  /* 0x0000006c6d6c723e */ /* 0x000fe400000010ff */
[----:B------:R-:W-:Y:S01]  /*63a0*/  UIMAD.WIDE.U32 UR8, UR10, UR14, UR8 ;  /* 0x0000000e0a0872a5 */ /* 0x000fe2000f8e0008 */
[----:B------:R-:W-:Y:S01]  /*63b0*/  PRMT R109, R85, 0x7632, R109 ;  /* 0x00007632556d7816 */ /* 0x000fe2000000006d */
[----:B------:R-:W-:Y:S01]  /*63c0*/  STS.U16 [R137+0x2], R117 ;  /* 0x0000027589007388 */ /* 0x000fe20000000400 */
[----:B------:R-:W-:Y:S01]  /*63d0*/  PRMT R123, R108, 0x7632, R123 ;  /* 0x000076326c7b7816 */ /* 0x000fe2000000007b */
[----:B------:R-:W-:Y:S01]  /*63e0*/  UIMAD UR9, UR10, UR15, UR9 ;  /* 0x0000000f0a0972a4 */ /* 0x000fe2000f8e0209 */
[----:B------:R-:W-:Y:S01]  /*63f0*/  F2FP.BF16.F32.PACK_AB R2, R3, R2 ;  /* 0x000000020302723e */ /* 0x000fe200000010ff */
[----:B------:R-:W-:Y:S01]  /*6400*/  STS.U16 [R136+0x4], R85 ;  /* 0x0000045588007388 */ /* 0x000fe20000000400 */
[----:B------:R-:W-:-:S02]  /*6410*/  IADD3 R3, P1, PT, R63, UR8, RZ ;  /* 0x000000083f037c10 */ /* 0x000fc4000ff3e0ff */
[----:B------:R-:W-:Y:S01]  /*6420*/  F2FP.BF16.F32.PACK_AB R111, R114, R111 ;  /* 0x0000006f726f723e */ /* 0x000fe200000010ff */
[----:B------:R-:W-:Y:S01]  /*6430*/  STS.U16 [R135+0x6], R109 ;  /* 0x0000066d87007388 */ /* 0x000fe20000000400 */
[----:B------:R-:W-:-:S03]  /*6440*/  PRMT R114, R2, 0x7632, R114 ;  /* 0x0000763202727816 */ /* 0x000fc60000000072 */
[----:B------:R1:W-:Y:S04]  /*6450*/  STS.U16 [R134+0x8], R108 ;  /* 0x0000086c86007388 */ /* 0x0003e80000000400 */
[----:B------:R-:W-:Y:S01]  /*6460*/  STS.U16 [R133+0xa], R123 ;  /* 0x00000a7b85007388 */ /* 0x000fe20000000400 */
[----:B0-----:R-:W-:-:S03]  /*6470*/  ISETP.NE.AND P0, PT, R64, RZ, PT ;  /* 0x000000ff4000720c */ /* 0x001fc60003f05270 */
[----:B------:R0:W-:Y:S01]  /*6480*/  STS.U16 [R132+0xc], R2 ;  /* 0x00000c0284007388 */ /* 0x0001e20000000400 */
[----:B-1----:R-:W-:Y:S02]  /*6490*/  IADD3.X R108, PT, PT, RZ, UR9, RZ, P1, !PT ;  /* 0x00000009ff6c7c10 */ /* 0x002fe40008ffe4ff */
[----:B------:R-:W-:Y:S01]  /*64a0*/  PRMT R109, R111, 0x7632, R109 ;  /* 0x000076326f6d7816 */ /* 0x000fe2000000006d */
[----:B------:R1:W-:Y:S01]  /*64b0*/  STS.U16 [R131+0xe], R114 ;  /* 0x00000e7283007388 */ /* 0x0003e20000000400 */
[----:B------:R-:W-:Y:S02]  /*64c0*/  F2FP.BF16.F32.PACK_AB R118, R118, R119 ;  /* 0x000000777676723e */ /* 0x000fe400000010ff */
[C---:B0-----:R-:W-:Y:S01]  /*64d0*/  LEA R2, P1, R3.reuse, UR12, 0x1 ;  /* 0x0000000c03027c11 */ /* 0x041fe2000f8208ff */
[----:B------:R-:W-:Y:S01]  /*64e0*/  IMAD.U32 R85, RZ, RZ, UR16 ;  /* 0x00000010ff557e24 */ /* 0x000fe2000f8e00ff */
[----:B------:R0:W-:Y:S02]  /*64f0*/  STS.U16 [R130+0x10], R111 ;  /* 0x0000106f82007388 */ /* 0x0001e40000000400 */
[----:B------:R-:W-:-:S02]  /*6500*/  LEA.HI.X R3, R3, UR13, R108, 0x1, P1 ;  /* 0x0000000d03037c11 */ /* 0x000fc400088f0c6c */
[----:B-1----:R-:W-:Y:S01]  /*6510*/  MOV R114, 0xfffff800 ;  /* 0xfffff80000727802 */ /* 0x002fe20000000f00 */
[----:B------:R1:W-:Y:S01]  /*6520*/  STS.U16 [R129+0x12], R109 ;  /* 0x0000126d81007388 */ /* 0x0003e20000000400 */
[----:B------:R-:W-:-:S03]  /*6530*/  PRMT R108, R113, 0x7632, R108 ;  /* 0x00007632716c7816 */ /* 0x000fc6000000006c */
[----:B------:R-:W-:Y:S01]  /*6540*/  @!P0 IMAD R85, R85, R114, UR28 ;  /* 0x0000001c55558e24 */ /* 0x000fe2000f8e0272 */
[----:B------:R1:W-:Y:S01]  /*6550*/  STS.U16 [R128+0x14], R113 ;  /* 0x0000147180007388 */ /* 0x0003e20000000400 */
[----:B0-----:R-:W-:Y:S02]  /*6560*/  PRMT R111, R115, 0x7632, R111 ;  /* 0x00007632736f7816 */ /* 0x001fe4000000006f */
[----:B-1----:R-:W-:Y:S01]  /*6570*/  PRMT R109, R118, 0x7632, R109 ;  /* 0x00007632766d7816 */ /* 0x002fe2000000006d */
[----:B------:R-:W-:Y:S01]  /*6580*/  STS.U16 [R127+0x16], R108 ;  /* 0x0000166c7f007388 */ /* 0x000fe20000000400 */
[----:B------:R-:W-:-:S03]  /*6590*/  @!P0 VIADD R114, R85, 0x800 ;  /* 0x0000080055728836 */ /* 0x000fc60000000000 */
[----:B------:R-:W-:Y:S01]  /*65a0*/  STS.U16 [R125+0x18], R118 ;  /* 0x000018767d007388 */ /* 0x000fe20000000400 */
        /* <DEDUP_REMOVED lines=43> */
[----:B----4-:R-:W-:Y:S04]  /*6860*/  STS.U16 [R122+0x1a], R109 ;  /* 0x00001a6d7a007388 */ /* 0x010fe80000000400 */
[----:B---3--:R-:W-:Y:S04]  /*6870*/  STS.U16 [R116+0x1c], R115 ;  /* 0x00001c7374007388 */ /* 0x008fe80000000400 */
[----:B--2---:R-:W-:Y:S01]  /*6880*/  STS.U16 [R120+0x1e], R111 ;  /* 0x00001e6f78007388 */ /* 0x004fe20000000400 */
[----:B------:R-:W-:-:S03]  /*6890*/  NOP ;  /* 0x0000000000007918 */ /* 0x000fc60000000000 */
[----:B-----5:R-:W-:Y:S04]  /*68a0*/  LDS.U16 R123, [R126] ;  /* 0x000000007e7b7984 */ /* 0x020fe80000000400 */
        /* <DEDUP_REMOVED lines=50> */
[----:B------:R-:W-:Y:S01]  /*6bd0*/  SHF.L.U32 R26, R26, 0x10, RZ ;  /* 0x000000101a1a7819 */ /* 0x000fe200000006ff */
[----:B------:R-:W-:Y:S06]  /*6be0*/  BRA.U !UP0, `(.L_x_1115) ;  /* 0x0000000908047547 */ /* 0x000fec000b800000 */
[----:B0-----:R-:W2:Y:S04]  /*6bf0*/  LDL R135, [R1+0xbc] ;  /* 0x0000bc0001877983 */ /* 0x001ea80000100800 */
[----:B------:R-:W3:Y:S04]  /*6c00*/  LDL R133, [R1+0xb8] ;  /* 0x0000b80001857983 */ /* 0x000ee80000100800 */
[----:B------:R-:W4:Y:S04]  /*6c10*/  LDL R131, [R1+0xb4] ;  /* 0x0000b40001837983 */ /* 0x000f280000100800 */
        /* <DEDUP_REMOVED lines=19> */
[----:B------:R-:W-:Y:S01]  /*6d50*/  MOV R2, UR16 ;  /* 0x0000001000027c02 */ /* 0x000fe20008000f00 */
[----:B------:R-:W-:Y:S01]  /*6d60*/  FMUL.FTZ R72, R11, R72 ;  /* 0x000000480b487220 */ /* 0x000fe20000410000 */
[----:B------:R-:W-:Y:S01]  /*6d70*/  IMAD.MOV.U32 R3, RZ, RZ, -0x800 ;  /* 0xfffff800ff037424 */ /* 0x000fe200078e00ff */
[----:B------:R-:W-:Y:S01]  /*6d80*/  F2FP.BF16.F32.PACK_AB R19, R68, R19 ;  /* 0x000000134413723e */ /* 0x000fe200000010ff */
[----:B------:R-:W-:Y:S01]  /*6d90*/  FMUL.FTZ R10, R10, R73 ;  /* 0x000000490a0a7220 */ /* 0x000fe20000410000 */
[----:B------:R-:W-:Y:S01]  /*6da0*/  FMUL.FTZ R75, R8, R75 ;  /* 0x0000004b084b7220 */ /* 0x000fe20000410000 */
[----:B------:R-:W-:Y:S01]  /*6db0*/  PRMT R8, R13, 0x7632, R8 ;  /* 0x000076320d087816 */ /* 0x000fe20000000008 */
[----:B------:R-:W-:Y:S01]  /*6dc0*/  FMUL.FTZ R5, R5, R76 ;  /* 0x0000004c05057220 */ /* 0x000fe20000410000 */
[----:B------:R-:W-:Y:S01]  /*6dd0*/  F2FP.BF16.F32.PACK_AB R66, R69, R66 ;  /* 0x000000424542723e */ /* 0x000fe200000010ff */
[----:B------:R-:W-:Y:S01]  /*6de0*/  FMUL.FTZ R4, R4, R77 ;  /* 0x0000004d04047220 */ /* 0x000fe20000410000 */
        /* <DEDUP_REMOVED lines=22> */
[----:B--2---:R-:W-:Y:S04]  /*6f50*/  STS.U16 [R135], R13 ;  /* 0x0000000d87007388 */ /* 0x004fe80000000400 */
[----:B---3--:R0:W-:Y:S04]  /*6f60*/  STS.U16 [R133+0x2], R8 ;  /* 0x0000020885007388 */ /* 0x0081e80000000400 */
[----:B----4-:R-:W-:Y:S04]  /*6f70*/  STS.U16 [R131+0x4], R19 ;  /* 0x0000041383007388 */ /* 0x010fe80000000400 */
[----:B-----5:R1:W-:Y:S01]  /*6f80*/  STS.U16 [R129+0x6], R3 ;  /* 0x0000060381007388 */ /* 0x0203e20000000400 */
[----:B0-----:R-:W-:-:S03]  /*6f90*/  PRMT R8, R71, 0x7632, R8 ;  /* 0x0000763247087816 */ /* 0x001fc60000000008 */
[----:B------:R-:W-:Y:S04]  /*6fa0*/  STS.U16 [R127+0x8], R66 ;  /* 0x000008427f007388 */ /* 0x000fe80000000400 */
[----:B------:R-:W-:Y:S01]  /*6fb0*/  STS.U16 [R125+0xa], R11 ;  /* 0x00000a0b7d007388 */ /* 0x000fe20000000400 */
[----:B-1----:R-:W-:-:S03]  /*6fc0*/  PRMT R3, R4, 0x7632, R3 ;  /* 0x0000763204037816 */ /* 0x002fc60000000003 */
[----:B------:R-:W-:Y:S04]  /*6fd0*/  STS.U16 [R123+0xc], R71 ;  /* 0x00000c477b007388 */ /* 0x000fe80000000400 */
[----:B------:R0:W-:Y:S04]  /*6fe0*/  STS.U16 [R110+0xe], R8 ;  /* 0x00000e086e007388 */ /* 0x0001e80000000400 */
[----:B------:R-:W-:Y:S04]  /*6ff0*/  STS.U16 [R141+0x10], R10 ;  /* 0x0000100a8d007388 */ /* 0x000fe80000000400 */
[----:B------:R-:W-:Y:S01]  /*7000*/  STS.U16 [R143+0x12], R5 ;  /* 0x000012058f007388 */ /* 0x000fe20000000400 */
[----:B0-----:R-:W-:-:S03]  /*7010*/  PRMT R8, R80, 0x7632, R8 ;  /* 0x0000763250087816 */ /* 0x001fc60000000008 */
        /* <DEDUP_REMOVED lines=62> */
.L_x_1115:
[----:B01----:R-:W2:Y:S01]  /*7400*/  LDL.LU R2, [R1+0x108] ;  /* 0x0001080001027983 */ /* 0x003ea20000300800 */
        /* <DEDUP_REMOVED lines=15> */
[----:B------:R-:W-:Y:S01]  /*7500*/  IMAD.MOV.U32 R25, RZ, RZ, RZ ;  /* 0x000000ffff197224 */ /* 0x000fe200078e00ff */
[----:B------:R-:W-:-:S02]  /*7510*/  SHF.L.U32 R4, R43, 0x10, RZ ;  /* 0x000000102b047819 */ /* 0x000fc400000006ff */
[----:B------:R-:W-:Y:S02]  /*7520*/  CS2R R164, SRZ ;  /* 0x0000000000a47805 */ /* 0x000fe4000001ff00 */
[----:B------:R-:W-:Y:S01]  /*7530*/  SHF.L.U32 R5, R65, 0x10, RZ ;  /* 0x0000001041057819 */ /* 0x000fe200000006ff */
[----:B------:R-:W-:Y:S01]  /*7540*/  FMUL.FTZ R65, R149, UR6 ;  /* 0x0000000695417c20 */ /* 0x000fe20008410000 */
[----:B------:R-:W-:Y:S02]  /*7550*/  SHF.L.U32 R0, R0, 0x10, RZ ;  /* 0x0000001000007819 */ /* 0x000fe400000006ff */
[----:B------:R-:W-:Y:S02]  /*7560*/  CS2R R160, SRZ ;  /* 0x0000000000a07805 */ /* 0x000fe4000001ff00 */
[----:B------:R-:W-:Y:S01]  /*7570*/  CS2R R158, SRZ ;  /* 0x00000000009e7805 */ /* 0x000fe2000001ff00 */
[----:B------:R-:W-:Y:S01]  /*7580*/  IMAD.MOV.U32 R19, RZ, RZ, RZ ;  /* 0x000000ffff137224 */ /* 0x000fe200078e00ff */
[----:B------:R-:W-:Y:S01]  /*7590*/  CS2R R16, SRZ ;  /* 0x0000000000107805 */ /* 0x000fe2000001ff00 */
[----:B------:R-:W-:Y:S01]  /*75a0*/  IMAD.MOV.U32 R14, RZ, RZ, RZ ;  /* 0x000000ffff0e7224 */ /* 0x000fe200078e00ff */
[----:B------:R-:W-:Y:S01]  /*75b0*/  MOV R13, RZ ;  /* 0x000000ff000d7202 */ /* 0x000fe20000000f00 */
[----:B0-----:R-:W-:Y:S01]  /*75c0*/  UISETP.GE.AND UP0, UPT, UR8, 0x1, UPT ;  /* 0x000000010800788c */ /* 0x001fe2000bf06270 */
[----:B------:R-:W-:Y:S01]  /*75d0*/  CS2R R10, SRZ ;  /* 0x00000000000a7805 */ /* 0x000fe2000001ff00 */
        /* <DEDUP_REMOVED lines=10> */
[----:B------:R-:W-:-:S04]  /*7680*/  FFMA.FTZ R2, R142, R9, R2 ;  /* 0x000000098e027223 */ /* 0x000fc80000010002 */
        /* <DEDUP_REMOVED lines=26> */
[----:B-1----:R-:W-:Y:S02]  /*7830*/  FMUL.FTZ R65, R138, UR6 ;  /* 0x000000068a417c20 */ /* 0x002fe40008410000 */
[----:B------:R-:W-:Y:S01]  /*7840*/  FFMA.FTZ R41, R130, R2, R41 ;  /* 0x0000000282297223 */ /* 0x000fe20000010029 */
[----:B--2---:R-:W-:-:S02]  /*7850*/  FMUL.FTZ R43, R136, UR6 ;  /* 0x00000006882b7c20 */ /* 0x004fc40008410000 */
[----:B------:R0:W-:Y:S01]  /*7860*/  STL [R1+0x54], R65 ;  /* 0x0000544101007387 */ /* 0x0001e20000100800 */
[----:B------:R-:W-:-:S03]  /*7870*/  FFMA.FTZ R41, R128, R0, R41 ;  /* 0x0000000080297223 */ /* 0x000fc60000010029 */
[----:B------:R1:W-:Y:S04]  /*7880*/  STL [R1+0x50], R43 ;  /* 0x0000502b01007387 */ /* 0x0003e80000100800 */
[----:B------:R2:W-:Y:S01]  /*7890*/  STL [R1+0x4c], R42 ;  /* 0x00004c2a01007387 */ /* 0x0005e20000100800 */
[----:B0-----:R-:W-:Y:S01]  /*78a0*/  FMUL.FTZ R65, R132, UR6 ;  /* 0x0000000684417c20 */ /* 0x001fe20008410000 */
[----:B-1----:R-:W-:-:S04]  /*78b0*/  FMUL.FTZ R43, R130, UR6 ;  /* 0x00000006822b7c20 */ /* 0x002fc80008410000 */
[----:B------:R0:W-:Y:S01]  /*78c0*/  STL [R1+0x48], R65 ;  /* 0x0000484101007387 */ /* 0x0001e20000100800 */
[----:B--2---:R-:W-:-:S03]  /*78d0*/  FMUL.FTZ R42, R128, UR6 ;  /* 0x00000006802a7c20 */ /* 0x004fc60008410000 */
        /* <DEDUP_REMOVED lines=16> */
[----:B-1----:R-:W-:-:S05]  /*79e0*/  UIMAD.WIDE.U32 UR12, UR10, UR14, URZ ;  /* 0x0000000e0a0c72a5 */ /* 0x002fca000f8e00ff */
[----:B------:R-:W-:Y:S01]  /*79f0*/  @P0 LOP3.LUT R27, R27, 0x4, RZ, 0xfc, !PT ;  /* 0x000000041b1b0812 */ /* 0x000fe200078efcff */
[----:B------:R-:W1:Y:S01]  /*7a00*/  LDCU.64 UR32, c[0x0][0x3a8] ;  /* 0x00007500ff2077ac */ /* 0x000e620008000a00 */
        /* <DEDUP_REMOVED lines=10> */
.L_x_1161:
[----:B0-----:R-:W-:Y:S01]  /*7ab0*/  MOV R43, UR36 ;  /* 0x00000024002b7c02 */ /* 0x001fe20008000f00 */
[----:B------:R-:W-:Y:S01]  /*7ac0*/  IMAD.MOV.U32 R40, RZ, RZ, R63 ;  /* 0x000000ffff287224 */ /* 0x000fe200078e003f */
[----:B------:R-:W-:Y:S01]  /*7ad0*/  MOV R41, RZ ;  /* 0x000000ff00297202 */ /* 0x000fe20000000f00 */
[----:B------:R-:W2:Y:S01]  /*7ae0*/  LDL R88, [R1+0xfc] ;  /* 0x0000fc0001587983 */ /* 0x000ea20000100800 */
[----:B------:R-:W-:Y:S02]  /*7af0*/  MOV R49, UR37 ;  /* 0x0000002500317c02 */ /* 0x000fe40008000f00 */
[----:B------:R-:W-:Y:S01]  /*7b00*/  LOP3.LUT P6, RZ, R27, 0x4, RZ, 0xc0, !PT ;  /* 0x000000041bff7812 */ /* 0x000fe200078cc0ff */
[----:B------:R-:W-:Y:S01]  /*7b10*/  IMAD.WIDE.U32 R42, R43, UR8, R40 ;  /* 0x000000082b2a7c25 */ /* 0x000fe2000f8e0028 */
[----:B------:R-:W-:Y:S01]  /*7b20*/  LOP3.LUT R62, R63, 0x20, RZ, 0xfc, !PT ;  /* 0x000000203f3e7812 */ /* 0x000fe200078efcff */
[----:B------:R-:W3:Y:S02]  /*7b30*/  LDL R87, [R1+0xf8] ;  /* 0x0000f80001577983 */ /* 0x000ee40000100800 */
[----:B------:R-:W-:Y:S01]  /*7b40*/  IMAD R41, R49, UR8, R43 ;  /* 0x0000000831297c24 */ /* 0x000fe2000f8e022b */
[----:B------:R-:W-:Y:S01]  /*7b50*/  ISETP.GE.AND P0, PT, R62, UR9, PT ;  /* 0x000000093e007c0c */ /* 0x000fe2000bf06270 */
[----:B------:R-:W5:Y:S01]  /*7b60*/  LDL R79, [R1+0xf4] ;  /* 0x0000f400014f7983 */ /* 0x000f620000100800 */
[----:B------:R-:W-:-:S02]  /*7b70*/  LEA R40, P2, R42, UR23, 0x1 ;  /* 0x000000172a287c11 */ /* 0x000fc4000f8408ff */
[C---:B------:R-:W-:Y:S01]  /*7b80*/  LOP3.LUT R61, R63.reuse, 0x40, RZ, 0xfc, !PT ;  /* 0x000000403f3d7812 */ /* 0x040fe200078efcff */
[----:B------:R-:W4:Y:S01]  /*7b90*/  LDL R78, [R1+0xf0] ;  /* 0x0000f000014e7983 */ /* 0x000f220000100800 */
[----:B------:R-:W-:Y:S02]  /*7ba0*/  LEA.HI.X R41, R42, UR24, R41, 0x1, P2 ;  /* 0x000000182a297c11 */ /* 0x000fe400090f0c29 */
[----:B------:R-:W-:Y:S01]  /*7bb0*/  LOP3.LUT R60, R63, 0x60, RZ, 0xfc, !PT ;  /* 0x000000603f3c7812 */ /* 0x000fe200078efcff */
[----:B------:R-:W4:Y:S04]  /*7bc0*/  LDL R77, [R1+0xec] ;  /* 0x0000ec00014d7983 */ /* 0x000f280000100800 */
[----:B------:R-:W2:Y:S04]  /*7bd0*/  @!P6 LDG.E.U16 R49, desc[UR30][R40.64] ;  /* 0x0000001e2831e981 */ /* 0x000ea8000c1e1500 */
[----:B------:R-:W3:Y:S01]  /*7be0*/  @!P0 LDG.E.U16 R48, desc[UR30][R40.64+0x40] ;  /* 0x0000401e28308981 */ /* 0x000ee2000c1e1500 */
[----:B------:R-:W-:-:S02]  /*7bf0*/  ISETP.GE.AND P2, PT, R61, UR9, PT ;  /* 0x000000093d007c0c */ /* 0x000fc4000bf46270 */
[C---:B------:R-:W-:Y:S01]  /*7c00*/  LOP3.LUT R59, R63.reuse, 0x80, RZ, 0xfc, !PT ;  /* 0x000000803f3b7812 */ /* 0x040fe200078efcff */
[----:B------:R-:W4:Y:S01]  /*7c10*/  LDL R86, [R1+0xe8] ;  /* 0x0000e80001567983 */ /* 0x000f220000100800 */
[C---:B------:R-:W-:Y:S02]  /*7c20*/  LOP3.LUT R58, R63.reuse, 0xa0, RZ, 0xfc, !PT ;  /* 0x000000a03f3a7812 */ /* 0x040fe400078efcff */
[C---:B------:R-:W-:Y:S01]  /*7c30*/  LOP3.LUT R57, R63.reuse, 0xc0, RZ, 0xfc, !PT ;  /* 0x000000c03f397812 */ /* 0x040fe200078efcff */
[----:B------:R-:W4:Y:S01]  /*7c40*/  LDL R85, [R1+0xe4] ;  /* 0x0000e40001557983 */ /* 0x000f220000100800 */
[C---:B------:R-:W-:Y:S02]  /*7c50*/  LOP3.LUT R56, R63.reuse, 0xe0, RZ, 0xfc, !PT ;  /* 0x000000e03f387812 */ /* 0x040fe400078efcff */
[----:B------:R-:W-:Y:S01]  /*7c60*/  LOP3.LUT R55, R63, 0x100, RZ, 0xfc, !PT ;  /* 0x000001003f377812 */ /* 0x000fe200078efcff */
[----:B------:R-:W4:Y:S04]  /*7c70*/  LDL R84, [R1+0xe0] ;  /* 0x0000e00001547983 */ /* 0x000f280000100800 */
[----:B------:R-:W5:Y:S01]  /*7c80*/  @!P2 LDG.E.U16 R51, desc[UR30][R40.64+0x80] ;  /* 0x0000801e2833a981 */ /* 0x000f62000c1e1500 */
[----:B------:R-:W-:-:S02]  /*7c90*/  ISETP.GE.AND P3, PT, R60, UR9, PT ;  /* 0x000000093c007c0c */ /* 0x000fc4000bf66270 */
[----:B------:R-:W-:Y:S01]  /*7ca0*/  ISETP.GE.AND P4, PT, R59, UR9, PT ;  /* 0x000000093b007c0c */ /* 0x000fe2000bf86270 */
[----:B------:R-:W4:Y:S01]  /*7cb0*/  LDL R83, [R1+0xdc] ;  /* 0x0000dc0001537983 */ /* 0x000f220000100800 */
[----:B------:R-:W-:Y:S02]  /*7cc0*/  ISETP.GE.AND P5, PT, R58, UR9, PT ;  /* 0x000000093a007c0c */ /* 0x000fe4000bfa6270 */
[C---:B------:R-:W-:Y:S01]  /*7cd0*/  LOP3.LUT R54, R63.reuse, 0x120, RZ, 0xfc, !PT ;  /* 0x000001203f367812 */ /* 0x040fe200078efcff */
[----:B------:R-:W4:Y:S01]  /*7ce0*/  LDL R82, [R1+0xd8] ;  /* 0x0000d80001527983 */ /* 0x000f220000100800 */
[----:B------:R-:W-:Y:S01]  /*7cf0*/  LOP3.LUT R52, R63, 0x160, RZ, 0xfc, !PT ;  /* 0x000001603f347812 */ /* 0x000fe200078efcff */
[----:B------:R-:W-:Y:S02]  /*7d00*/  UMOV UR14, UR12 ;  /* 0x0000000c000e7c82 */ /* 0x000fe40008000000 */
[----:B------:R-:W4:Y:S04]  /*7d10*/  LDL R81, [R1+0xd4] ;  /* 0x0000d40001517983 */ /* 0x000f280000100800 */
[----:B------:R-:W4:Y:S04]  /*7d20*/  @!P3 LDG.E.U16 R50, desc[UR30][R40.64+0xc0] ;  /* 0x0000c01e2832b981 */ /* 0x000f28000c1e1500 */
[----:B------:R-:W4:Y:S04]  /*7d30*/  @!P4 LDG.E.U16 R53, desc[UR30][R40.64+0x100] ;  /* 0x0001001e2835c981 */ /* 0x000f28000c1e1500 */
[----:B------:R-:W4:Y:S01]  /*7d40*/  @!P5 LDG.E.U16 R67, desc[UR30][R40.64+0x140] ;  /* 0x0001401e2843d981 */ /* 0x000f22000c1e1500 */
[----:B------:R-:W-:-:S03]  /*7d50*/  CS2R R42, SRZ ;  /* 0x00000000002a7805 */ /* 0x000fc6000001ff00 */
[----:B------:R-:W4:Y:S03]  /*7d60*/  LDL R80, [R1+0xd0] ;  /* 0x0000d00001507983 */ /* 0x000f260000100800 */
[----:B------:R-:W-:Y:S01]  /*7d70*/  MOV R65, R42 ;  /* 0x0000002a00417202 */ /* 0x000fe20000000f00 */
[--C-:B------:R-:W-:Y:S01]  /*7d80*/  IMAD.MOV.U32 R66, RZ, RZ, R42.reuse ;  /* 0x000000ffff427224 */ /* 0x100fe200078e002a */
[----:B------:R-:W4:Y:S04]  /*7d90*/  LDL R95, [R1+0x3c] ;  /* 0x00003c00015f7983 */ /* 0x000f280000100800 */
[----:B------:R-:W4:Y:S04]  /*7da0*/  LDL R94, [R1+0x38] ;  /* 0x00003800015e7983 */ /* 0x000f280000100800 */
[----:B------:R-:W4:Y:S04]  /*7db0*/  LDL R93, [R1+0x34] ;  /* 0x00003400015d7983 */ /* 0x000f280000100800 */
[----:B------:R-:W4:Y:S04]  /*7dc0*/  LDL R92, [R1+0x30] ;  /* 0x00003000015c7983 */ /* 0x000f280000100800 */
[----:B------:R-:W4:Y:S04]  /*7dd0*/  LDL R91, [R1+0x2c] ;  /* 0x00002c00015b7983 */ /* 0x000f280000100800 */
[----:B------:R-:W4:Y:S04]  /*7de0*/  LDL R90, [R1+0x28] ;  /* 0x00002800015a7983 */ /* 0x000f280000100800 */
[----:B------:R-:W4:Y:S01]  /*7df0*/  LDL R89, [R1+0x24] ;  /* 0x0000240001597983 */ /* 0x000f220000100800 */
[----:B--2---:R-:W-:-:S04]  /*7e00*/  @!P6 PRMT R43, R49, 0x7610, R42 ;  /* 0x00007610312be816 */ /* 0x004fc8000000002a */
[----:B---3--:R-:W-:Y:S02]  /*7e10*/  @!P0 PRMT R43, R43, 0x5410, R48 ;  /* 0x000054102b2b8816 */ /* 0x008fe40000000030 */
[----:B------:R-:W-:-:S13]  /*7e20*/  ISETP.GE.AND P0, PT, R57, UR9, PT ;  /* 0x0000000939007c0c */ /* 0x000fda000bf06270 */
[----:B------:R-:W2:Y:S01]  /*7e30*/  @!P0 LDG.E.U16 R48, desc[UR30][R40.64+0x180] ;  /* 0x0001801e28308981 */ /* 0x000ea2000c1e1500 */
[----:B-----5:R-:W-:Y:S02]  /*7e40*/  @!P2 PRMT R65, R51, 0x7610, R42 ;  /* 0x000076103341a816 */ /* 0x020fe4000000002a */
[----:B------:R-:W-:-:S13]  /*7e50*/  ISETP.GE.AND P2, PT, R56, UR9, PT ;  /* 0x0000000938007c0c */ /* 0x000fda000bf46270 */
[----:B------:R-:W3:Y:S01]  /*7e60*/  @!P2 LDG.E.U16 R69, desc[UR30][R40.64+0x1c0] ;  /* 0x0001c01e2845a981 */ /* 0x000ee2000c1e1500 */
[----:B----4-:R-:W-:Y:S02]  /*7e70*/  @!P3 PRMT R65, R65, 0x5410, R50 ;  /* 0x000054104141b816 */ /* 0x010fe40000000032 */
[----:B------:R-:W-:Y:S02]  /*7e80*/  ISETP.GE.AND P3, PT, R55, UR9, PT ;  /* 0x0000000937007c0c */ /* 0x000fe4000bf66270 */
[----:B------:R-:W-:Y:S02]  /*7e90*/  @!P4 PRMT R66, R53, 0x7610, R42 ;  /* 0x000076103542c816 */ /* 0x000fe4000000002a */
[----:B------:R-:W-:Y:S02]  /*7ea0*/  LOP3.LUT R53, R63, 0x140, RZ, 0xfc, !PT ;  /* 0x000001403f357812 */ /* 0x000fe400078efcff */
[----:B------:R-:W-:Y:S02]  /*7eb0*/  @!P5 PRMT R66, R66, 0x5410, R67 ;  /* 0x000054104242d816 */ /* 0x000fe40000000043 */
[----:B------:R-:W-:-:S02]  /*7ec0*/  ISETP.GE.AND P4, PT, R54, UR9, PT ;  /* 0x0000000936007c0c */ /* 0x000fc4000bf86270 */
[----:B------:R-:W-:-:S03]  /*7ed0*/  ISETP.GE.AND P5, PT, R53, UR9, PT ;  /* 0x0000000935007c0c */ /* 0x000fc6000bfa6270 */
[----:B------:R-:W4:Y:S08]  /*7ee0*/  @!P3 LDG.E.U16 R68, desc[UR30][R40.64+0x200] ;  /* 0x0002001e2844b981 */ /* 0x000f30000c1e1500 */
[----:B------:R-:W5:Y:S04]  /*7ef0*/  @!P4 LDG.E.U16 R70, desc[UR30][R40.64+0x240] ;  /* 0x0002401e2846c981 */ /* 0x000f68000c1e1500 */
[----:B------:R-:W5:Y:S01]  /*7f00*/  @!P5 LDG.E.U16 R71, desc[UR30][R40.64+0x280] ;  /* 0x0002801e2847d981 */ /* 0x000f62000c1e1500 */
[----:B------:R-:W-:-:S02]  /*7f10*/  LOP3.LUT R50, R63, 0x1a0, RZ, 0xfc, !PT ;  /* 0x000001a03f327812 */ /* 0x000fc400078efcff */
[----:B------:R-:W-:Y:S01]  /*7f20*/  LOP3.LUT R51, R63, 0x180, RZ, 0xfc, !PT ;  /* 0x000001803f337812 */ /* 0x000fe200078efcff */
[----:B------:R-:W-:Y:S01]  /*7f30*/  HFMA2 R67, -RZ, RZ, 0, 0 ;  /* 0x00000000ff437431 */ /* 0x000fe200000001ff */
[----:B-1----:R-:W-:-:S04]  /*7f40*/  UIMAD.WIDE.U32 UR26, UR8, UR32, UR14 ;  /* 0x00000020081a72a5 */ /* 0x002fc8000f8e000e */
[----:B------:R-:W-:Y:S02]  /*7f50*/  UIMAD UR10, UR8, UR33, UR27 ;  /* 0x00000021080a72a4 */ /* 0x000fe4000f8e021b */
[----:B------:R-:W-:-:S04]  /*7f60*/  ULEA UR14, UP0, UR26, UR34, 0x2 ;  /* 0x000000221a0e7291 */ /* 0x000fc8000f8010ff */
[----:B------:R-:W-:Y:S01]  /*7f70*/  ULEA.HI.X UR26, UR26, UR35, UR10, 0x2, UP0 ;  /* 0x000000231a1a7291 */ /* 0x000fe200080f140a */
[----:B------:R-:W-:Y:S01]  /*7f80*/  PRMT R74, R65, 0x7632, R74 ;  /* 0x00007632414a7816 */ /* 0x000fe2000000004a */
[----:B------:R0:W-:Y:S01]  /*7f90*/  STS.U16 [R88], R43 ;  /* 0x0000002b58007388 */ /* 0x0001e20000000400 */
[----:B--2---:R-:W-:Y:S02]  /*7fa0*/  @!P0 PRMT R42, R48, 0x5410, RZ ;  /* 0x00005410302a8816 */ /* 0x004fe400000000ff */
[----:B----4-:R-:W-:Y:S02]  /*7fb0*/  @!P3 PRMT R67, R68, 0x5410, RZ ;  /* 0x000054104443b816 */ /* 0x010fe400000000ff */
[----:B------:R-:W-:Y:S01]  /*7fc0*/  PRMT R75, R66, 0x7632, R75 ;  /* 0x00007632424b7816 */ /* 0x000fe2000000004b */
[----:B------:R-:W1:Y:S01]  /*7fd0*/  S2UR UR10, SR_CTAID.Y ;  /* 0x00000000000a79c3 */ /* 0x000e620000002600 */
[----:B------:R-:W-:Y:S01]  /*7fe0*/  ISETP.GE.AND P0, PT, R50, UR9, PT ;  /* 0x0000000932007c0c */ /* 0x000fe2000bf06270 */
[----:B0-----:R-:W2:-:S12]  /*7ff0*/  LDL R88, [R1+0x20] ;  /* 0x0000200001587983 */ /* 0x001e980000100800 */
[----:B------:R-:W-:-:S04]  /*8000*/  @!P0 SHF.L.U32 R48, R64, 0x4, RZ ;  /* 0x0000000440308819 */ /* 0x000fc800000006ff */
[----:B------:R-:W-:-:S04]  /*8010*/  @!P0 LOP3.LUT R49, R48, 0x3e00, RZ, 0xc0, !PT ;  /* 0x00003e0030318812 */ /* 0x000fc800078ec0ff */
[----:B------:R-:W-:-:S04]  /*8020*/  @!P0 LOP3.LUT R63, R49, 0x1f, R64, 0xf8, !PT ;  /* 0x0000001f313f8812 */ /* 0x000fc800078ef840 */
[----:B------:R-:W-:Y:S02]  /*8030*/  LOP3.LUT R49, R63, 0x1c0, RZ, 0xfc, !PT ;  /* 0x000001c03f317812 */ /* 0x000fe400078efcff */
[----:B---3--:R-:W-:Y:S02]  /*8040*/  @!P2 PRMT R42, R42, 0x5410, R69 ;  /* 0x000054102a2aa816 */ /* 0x008fe40000000045 */
[----:B------:R-:W-:-:S13]  /*8050*/  ISETP.GE.AND P2, PT, R49, UR9, PT ;  /* 0x0000000931007c0c */ /* 0x000fda000bf46270 */
[----:B------:R-:W-:-:S05]  /*8060*/  @!P2 IMAD.SHL.U32 R48, R64, 0x10, RZ ;  /* 0x000000104030a824 */ /* 0x000fca00078e00ff */
[----:B------:R-:W-:-:S04]  /*8070*/  @!P2 LOP3.LUT R69, R48, 0x3e00, RZ, 0xc0, !PT ;  /* 0x00003e003045a812 */ /* 0x000fc800078ec0ff */
[----:B------:R-:W-:Y:S02]  /*8080*/  @!P2 LOP3.LUT R63, R69, 0x1f, R64, 0xf8, !PT ;  /* 0x0000001f453fa812 */ /* 0x000fe400078ef840 */
[----:B------:R-:W-:Y:S02]  /*8090*/  MOV R64, RZ ;  /* 0x000000ff00407202 */ /* 0x000fe40000000f00 */
[----:B------:R-:W-:Y:S02]  /*80a0*/  LOP3.LUT R48, R63, 0x1e0, RZ, 0xfc, !PT ;  /* 0x000001e03f307812 */ /* 0x000fe400078efcff */
[----:B-----5:R-:W-:Y:S02]  /*80b0*/  @!P4 PRMT R67, R67, 0x5410, R70 ;  /* 0x000054104343c816 */ /* 0x020fe40000000046 */
[----:B------:R-:W-:Y:S01]  /*80c0*/  @!P5 PRMT R64, R71, 0x5410, RZ ;  /* 0x000054104740d816 */ /* 0x000fe200000000ff */
[----:B------:R-:W3:Y:S01]  /*80d0*/  @!P0 LDG.E.U16 R70, desc[UR30][R40.64+0x340] ;  /* 0x0003401e28468981 */ /* 0x000ee2000c1e1500 */
[----:B------:R-:W-:-:S02]  /*80e0*/  ISETP.GE.AND P3, PT, R52, UR9, PT ;  /* 0x0000000934007c0c */ /* 0x000fc4000bf66270 */
[----:B------:R-:W-:Y:S01]  /*80f0*/  ISETP.GE.AND P4, PT, R51, UR9, PT ;  /* 0x0000000933007c0c */ /* 0x000fe2000bf86270 */
[----:B------:R-:W4:Y:S01]  /*8100*/  @!P2 LDG.E.U16 R71, desc[UR30][R40.64+0x380] ;  /* 0x0003801e2847a981 */ /* 0x000f22000c1e1500 */
[----:B------:R-:W-:-:S09]  /*8110*/  ISETP.GE.AND P5, PT, R48, UR9, PT ;  /* 0x0000000930007c0c */ /* 0x000fd2000bfa6270 */
[----:B------:R-:W5:Y:S04]  /*8120*/  @!P3 LDG.E.U16 R69, desc[UR30][R40.64+0x2c0] ;  /* 0x0002c01e2845b981 */ /* 0x000f68000c1e1500 */
[----:B------:R-:W2:Y:S04]  /*8130*/  @!P4 LDG.E.U16 R68, desc[UR30][R40.64+0x300] ;  /* 0x0003001e2844c981 */ /* 0x000ea8000c1e1500 */
[----:B------:R0:W3:Y:S02]  /*8140*/  @!P5 LDG.E.U16 R73, desc[UR30][R40.64+0x3c0] ;  /* 0x0003c01e2849d981 */ /* 0x0000e4000c1e1500 */
[----:B0-----:R-:W-:Y:S01]  /*8150*/  MOV R40, UR14 ;  /* 0x0000000e00287c02 */ /* 0x001fe20008000f00 */
[----:B------:R-:W-:-:S05]  /*8160*/  IMAD.U32 R41, RZ, RZ, UR26 ;  /* 0x0000001aff297e24 */ /* 0x000fca000f8e00ff */
[----:B------:R0:W3:Y:S02]  /*8170*/  LDG.E R72, desc[UR30][R40.64] ;  /* 0x0000001e28487981 */ /* 0x0000e4000c1e1900 */
[----:B0-----:R-:W-:-:S05]  /*8180*/  PRMT R41, R43, 0x7632, R41 ;  /* 0x000076322b297816 */ /* 0x001fca0000000029 */
[----:B------:R-:W-:Y:S04]  /*8190*/  STS.U16 [R87+0x40], R41 ;  /* 0x0000402957007388 */ /* 0x000fe80000000400 */
[----:B------:R0:W-:Y:S04]  /*81a0*/  STS.U16 [R79+0x80], R65 ;  /* 0x000080414f007388 */ /* 0x0001e80000000400 */
[----:B------:R1:W-:Y:S04]  /*81b0*/  STS.U16 [R78+0xc0], R74 ;  /* 0x0000c04a4e007388 */ /* 0x0003e80000000400 */
[----:B------:R1:W-:Y:S04]  /*81c0*/  STS.U16 [R77+0x100], R66 ;  /* 0x000100424d007388 */ /* 0x0003e80000000400 */
[----:B0-----:R-:W3:Y:S04]  /*81d0*/  LDL R79, [R1+0xcc] ;  /* 0x0000cc00014f7983 */ /* 0x001ee80000100800 */
[----:B-1----:R-:W3:Y:S04]  /*81e0*/  LDL R78, [R1+0xc8] ;  /* 0x0000c800014e7983 */ /* 0x002ee80000100800 */
[----:B------:R-:W3:Y:S04]  /*81f0*/  LDL R77, [R1+0xc4] ;  /* 0x0000c400014d7983 */ /* 0x000ee80000100800 */
[----:B------:R-:W3:Y:S01]  /*8200*/  LDL R74, [R1+0xc0] ;  /* 0x0000c000014a7983 */ /* 0x000ee20000100800 */
[----:B------:R-:W-:-:S03]  /*8210*/  PRMT R40, R42, 0x7632, R40 ;  /* 0x000076322a287816 */ /* 0x000fc60000000028 */
[----:B------:R-:W-:Y:S04]  /*8220*/  STS.U16 [R86+0x140], R75 ;  /* 0x0001404b56007388 */ /* 0x000fe80000000400 */
[----:B------:R0:W-:Y:S01]  /*8230*/  STS.U16 [R85+0x180], R42 ;  /* 0x0001802a55007388 */ /* 0x0001e20000000400 */
[----:B------:R-:W-:Y:S02]  /*8240*/  PRMT R76, R67, 0x7632, R76 ;  /* 0x00007632434c7816 */ /* 0x000fe4000000004c */
[----:B-----5:R-:W-:Y:S02]  /*8250*/  @!P3 PRMT R64, R64, 0x5410, R69 ;  /* 0x000054104040b816 */ /* 0x020fe40000000045 */
[----:B0-----:R-:W-:Y:S01]  /*8260*/  CS2R R42, SRZ ;  /* 0x00000000002a7805 */ /* 0x001fe2000001ff00 */
[----:B------:R-:W-:Y:S01]  /*8270*/  STS.U16 [R84+0x1c0], R40 ;  /* 0x0001c02854007388 */ /* 0x000fe20000000400 */
[----:B--2---:R-:W-:-:S02]  /*8280*/  @!P4 PRMT R43, R68, 0x5410, RZ ;  /* 0x00005410442bc816 */ /* 0x004fc400000000ff */
[----:B----4-:R-:W-:Y:S01]  /*8290*/  @!P2 PRMT R42, R71, 0x5410, RZ ;  /* 0x00005410472aa816 */ /* 0x010fe200000000ff */
[----:B------:R-:W-:Y:S01]  /*82a0*/  UIMAD.WIDE.U32 UR26, UR10, UR42, URZ ;  /* 0x0000002a0a1a72a5 */ /* 0x000fe2000f8e00ff */
[----:B---3--:R-:W-:Y:S01]  /*82b0*/  @!P0 PRMT R43, R43, 0x5410, R70 ;  /* 0x000054102b2b8816 */ /* 0x008fe20000000046 */
[----:B------:R-:W-:Y:S01]  /*82c0*/  UIMAD UR14, UR10, UR43, URZ ;  /* 0x0000002b0a0e72a4 */ /* 0x000fe2000f8e02ff */
[----:B------:R-:W-:Y:S01]  /*82d0*/  PRMT R41, R64, 0x7632, R41 ;  /* 0x0000763240297816 */ /* 0x000fe20000000029 */
[----:B------:R-:W-:Y:S01]  /*82e0*/  STS.U16 [R83+0x200], R67 ;  /* 0x0002004353007388 */ /* 0x000fe20000000400 */
[----:B------:R-:W-:Y:S02]  /*82f0*/  PRMT R65, R43, 0x7632, R65 ;  /* 0x000076322b417816 */ /* 0x000fe40000000041 */
[----:B------:R-:W-:Y:S01]  /*8300*/  @!P5 PRMT R42, R42, 0x5410, R73 ;  /* 0x000054102a2ad816 */ /* 0x000fe20000000049 */
[----:B------:R0:W-:Y:S04]  /*8310*/  STS.U16 [R82+0x240], R76 ;  /* 0x0002404c52007388 */ /* 0x0001e80000000400 */
[----:B------:R1:W-:Y:S04]  /*8320*/  STS.U16 [R81+0x280], R64 ;  /* 0x0002804051007388 */ /* 0x0003e80000000400 */
[----:B------:R2:W-:Y:S01]  /*8330*/  STS.U16 [R80+0x2c0], R41 ;  /* 0x0002c02950007388 */ /* 0x0005e20000000400 */
[----:B------:R-:W-:-:S03]  /*8340*/  UIADD3 UR27, UPT, UPT, UR27, UR14, URZ ;  /* 0x0000000e1b1b7290 */ /* 0x000fc6000fffe0ff */
[----:B0-----:R-:W3:Y:S01]  /*8350*/  LDL R76, [R1+0xb8] ;  /* 0x0000b800014c7983 */ /* 0x001ee20000100800 */
[----:B-1----:R-:W-:-:S03]  /*8360*/  PRMT R64, R42, 0x7632, R64 ;  /* 0x000076322a407816 */ /* 0x002fc60000000040 */
[----:B------:R-:W4:Y:S04]  /*8370*/  LDL R75, [R1+0xb4] ;  /* 0x0000b400014b7983 */ /* 0x000f280000100800 */
[----:B--2---:R-:W2:Y:S04]  /*8380*/  LDL R80, [R1+0xa8] ;  /* 0x0000a80001507983 */ /* 0x004ea80000100800 */
[----:B------:R-:W5:Y:S04]  /*8390*/  LDL R73, [R1+0xac] ;  /* 0x0000ac0001497983 */ /* 0x000f680000100800 */
[----:B------:R-:W5:Y:S04]  /*83a0*/  LDL R71, [R1+0xa4] ;  /* 0x0000a40001477983 */ /* 0x000f680000100800 */
[----:B------:R-:W5:Y:S04]  /*83b0*/  LDL R70, [R1+0xa0] ;  /* 0x0000a00001467983 */ /* 0x000f680000100800 */
[----:B------:R-:W5:Y:S04]  /*83c0*/  LDL R69, [R1+0x9c] ;  /* 0x00009c0001457983 */ /* 0x000f680000100800 */
[----:B------:R-:W-:Y:S04]  /*83d0*/  STS.U16 [R79+0x300], R43 ;  /* 0x0003002b4f007388 */ /* 0x000fe80000000400 */
[----:B------:R-:W-:Y:S04]  /*83e0*/  STS.U16 [R78+0x340], R65 ;  /* 0x000340414e007388 */ /* 0x000fe80000000400 */
[----:B------:R0:W-:Y:S01]  /*83f0*/  STS.U16 [R77+0x380], R42 ;  /* 0x0003802a4d007388 */ /* 0x0001e20000000400 */
[----:B------:R-:W-:-:S03]  /*8400*/  UIMAD.WIDE.U32 UR26, UR8, UR40, UR26 ;  /* 0x00000028081a72a5 */ /* 0x000fc6000f8e001a */
[----:B------:R-:W5:Y:S04]  /*8410*/  LDL R68, [R1+0x98] ;  /* 0x0000980001447983 */ /* 0x000f680000100800 */
[----:B------:R-:W5:Y:S04]  /*8420*/  LDL R67, [R1+0x94] ;  /* 0x0000940001437983 */ /* 0x000f680000100800 */
[----:B0-----:R-:W5:Y:S04]  /*8430*/  LDL R42, [R1+0xbc] ;  /* 0x0000bc00012a7983 */ /* 0x001f680000100800 */
[----:B------:R0:W-:Y:S01]  /*8440*/  STS.U16 [R74+0x3c0], R64 ;  /* 0x0003c0404a007388 */ /* 0x0001e20000000400 */
[----:B------:R-:W-:Y:S01]  /*8450*/  UIMAD UR14, UR8, UR41, UR27 ;  /* 0x00000029080e72a4 */ /* 0x000fe2000f8e021b */
[----:B------:R-:W-:-:S02]  /*8460*/  NOP ;  /* 0x0000000000007918 */ /* 0x000fc40000000000 */
[----:B------:R-:W5:Y:S01]  /*8470*/  LDL R66, [R1+0x90] ;  /* 0x0000900001427983 */ /* 0x000f620000100800 */
[----:B0-----:R-:W0:Y:S01]  /*8480*/  S2R R64, SR_TID.X ;  /* 0x0000000000407919 */ /* 0x001e220000002100 */
[----:B------:R-:W-:Y:S02]  /*8490*/  ULEA UR25, UP0, UR26, UR38, 0x2 ;  /* 0x000000261a197291 */ /* 0x000fe4000f8010ff */
[----:B------:R-:W5:Y:S02]  /*84a0*/  LDL R74, [R1+0xb0] ;  /* 0x0000b000014a7983 */ /* 0x000f640000100800 */
[----:B------:R-:W-:Y:S02]  /*84b0*/  ULEA.HI.X UR26, UR26, UR39, UR14, 0x2, UP0 ;  /* 0x000000271a1a7291 */ /* 0x000fe400080f140e */
[----:B------:R-:W-:Y:S01]  /*84c0*/  UIADD3 UR14, UPT, UPT, UR16, -0x1, URZ ;  /* 0xffffffff100e7890 */ /* 0x000fe2000fffe0ff */
[----:B------:R-:W5:Y:S03]  /*84d0*/  LDL R65, [R1+0x8c] ;  /* 0x00008c0001417983 */ /* 0x000f660000100800 */
[----:B------:R-:W-:Y:S01]  /*84e0*/  MOV R41, UR26 ;  /* 0x0000001a00297c02 */ /* 0x000fe20008000f00 */
[----:B------:R-:W-:Y:S01]  /*84f0*/  ULEA.HI UR26, UR14, UR14, URZ, 0x1 ;  /* 0x0000000e0e1a7291 */ /* 0x000fe2000f8f08ff */
[----:B------:R-:W-:Y:S01]  /*8500*/  R2UR UR51, R72 ;  /* 0x00000000483372ca */ /* 0x000fe200000e0000 */
[----:B------:R-:W5:Y:S02]  /*8510*/  LDL R87, [R1+0x1c] ;  /* 0x00001c0001577983 */ /* 0x000f640000100800 */
[----:B------:R-:W-:-:S02]  /*8520*/  ULOP3.LUT UR26, UR26, 0xfffffe, URZ, 0xc0, !UPT ;  /* 0x00fffffe1a1a7892 */ /* 0x000fc4000f8ec0ff */
[----:B------:R-:W5:Y:S02]  /*8530*/  LDL R86, [R1+0x18] ;  /* 0x0000180001567983 */ /* 0x000f640000100800 */
[----:B------:R-:W-:Y:S02]  /*8540*/  UIADD3 UR14, UPT, UPT, UR14, -UR26, URZ ;  /* 0x8000001a0e0e7290 */ /* 0x000fe4000fffe0ff */
[----:B------:R-:W5:Y:S02]  /*8550*/  LDL R85, [R1+0x14] ;  /* 0x0000140001557983 */ /* 0x000f640000100800 */
[----:B------:R-:W-:Y:S01]  /*8560*/  ULEA UR14, UR14, UR8, 0x8 ;  /* 0x000000080e0e7291 */ /* 0x000fe2000f8e40ff */
[----:B------:R-:W-:Y:S01]  /*8570*/  MOV R40, UR25 ;  /* 0x0000001900287c02 */ /* 0x000fe20008000f00 */
[----:B------:R-:W5:Y:S04]  /*8580*/  LDL R84, [R1+0x10] ;  /* 0x0000100001547983 */ /* 0x000f680000100800 */
[----:B------:R-:W-:Y:S01]  /*8590*/  MOV R78, UR14 ;  /* 0x0000000e004e7c02 */ /* 0x000fe20008000f00 */
[----:B------:R1:W5:Y:S01]  /*85a0*/  LDG.E R40, desc[UR30][R40.64] ;  /* 0x0000001e28287981 */ /* 0x000362000c1e1900 */
[----:B0-----:R-:W-:-:S02]  /*85b0*/  IADD3 R43, PT, PT, R64, 0x200, RZ ;  /* 0x00000200402b7810 */ /* 0x001fc40007ffe0ff */
[----:B------:R-:W-:Y:S01]  /*85c0*/  ISETP.NE.AND P0, PT, R64, RZ, PT ;  /* 0x000000ff4000720c */ /* 0x000fe20003f05270 */
[----:B------:R-:W5:Y:S03]  /*85d0*/  LDL R83, [R1+0xc] ;  /* 0x00000c0001537983 */ /* 0x000f660000100800 */
[----:B------:R-:W-:Y:S01]  /*85e0*/  SEL R78, R78, R43, !P0 ;  /* 0x0000002b4e4e7207 */ /* 0x000fe20004000000 */
[----:B------:R-:W5:Y:S04]  /*85f0*/  LDL R82, [R1+0x8] ;  /* 0x0000080001527983 */ /* 0x000f680000100800 */
[----:B------:R-:W5:Y:S04]  /*8600*/  LDL R43, [R1+0x88] ;  /* 0x00008800012b7983 */ /* 0x000f680000100800 */
[----:B------:R-:W1:Y:S04]  /*8610*/  LDL R41, [R1+0x80] ;  /* 0x0000800001297983 */ /* 0x000e680000100800 */
[----:B------:R-:W5:Y:S01]  /*8620*/  LDL R81, [R1+0x4] ;  /* 0x0000040001517983 */ /* 0x000f620000100800 */
[----:B------:R-:W-:Y:S03]  /*8630*/  BSSY.RECONVERGENT B0, `(.L_x_1117) ;  /* 0x0000068000007945 */ /* 0x000fe60003800200 */
[----:B---3--:R-:W-:Y:S04]  /*8640*/  LDS.U16 R76, [R76+0x2] ;  /* 0x000002004c4c7984 */ /* 0x008fe80000000400 */
[----:B----4-:R-:W-:Y:S04]  /*8650*/  LDS.U16 R75, [R75+0x4] ;  /* 0x000004004b4b7984 */ /* 0x010fe80000000400 */
[----:B--2---:R0:W-:Y:S04]  /*8660*/  LDS.U16 R72, [R80+0xa] ;  /* 0x00000a0050487984 */ /* 0x0041e80000000400 */
[----:B-----5:R-:W-:Y:S04]  /*8670*/  LDS.U16 R73, [R73+0x8] ;  /* 0x0000080049497984 */ /* 0x020fe80000000400 */
[----:B0-----:R-:W2:Y:S04]  /*8680*/  LDL R80, [R1] ;  /* 0x0000000001507983 */ /* 0x001ea80000100800 */
[----:B------:R-:W-:Y:S04]  /*8690*/  LDS.U16 R71, [R71+0xc] ;  /* 0x00000c0047477984 */ /* 0x000fe80000000400 */
[----:B------:R-:W-:Y:S04]  /*86a0*/  LDS.U16 R70, [R70+0xe] ;  /* 0x00000e0046467984 */ /* 0x000fe80000000400 */
[----:B------:R-:W-:Y:S04]  /*86b0*/  LDS.U16 R69, [R69+0x10] ;  /* 0x0000100045457984 */ /* 0x000fe80000000400 */
[----:B------:R-:W-:Y:S04]  /*86c0*/  LDS.U16 R68, [R68+0x12] ;  /* 0x0000120044447984 */ /* 0x000fe80000000400 */
[----:B------:R-:W-:Y:S04]  /*86d0*/  LDS.U16 R67, [R67+0x14] ;  /* 0x0000140043437984 */ /* 0x000fe80000000400 */
[----:B------:R0:W3:Y:S04]  /*86e0*/  LDS.U16 R77, [R42] ;  /* 0x000000002a4d7984 */ /* 0x0000e80000000400 */
[----:B0-----:R-:W4:Y:S01]  /*86f0*/  LDL R42, [R1+0x84] ;  /* 0x00008400012a7983 */ /* 0x001f220000100800 */
[----:B------:R-:W0:Y:S03]  /*8700*/  S2UR UR25, SR_CgaCtaId ;  /* 0x00000000001979c3 */ /* 0x000e260000008800 */
[----:B------:R-:W-:Y:S01]  /*8710*/  LDS.U16 R66, [R66+0x16] ;  /* 0x0000160042427984 */ /* 0x000fe20000000400 */
[----:B------:R-:W-:-:S03]  /*8720*/  IMAD.U32 R79, RZ, RZ, UR51 ;  /* 0x00000033ff4f7e24 */ /* 0x000fc6000f8e00ff */
[----:B------:R-:W5:Y:S04]  /*8730*/  LDS.U16 R74, [R74+0x6] ;  /* 0x000006004a4a7984 */ /* 0x000f680000000400 */
[----:B------:R-:W5:Y:S01]  /*8740*/  LDS.U16 R65, [R65+0x18] ;  /* 0x0000180041417984 */ /* 0x000f620000000400 */
[----:B------:R-:W-:-:S04]  /*8750*/  FMUL.FTZ R79, R79, 1.4426950216293334961 ;  /* 0x3fb8aa3b4f4f7820 */ /* 0x000fc80000410000 */
[C---:B------:R-:W-:Y:S01]  /*8760*/  FMUL.FTZ R151, R79.reuse, R47 ;  /* 0x0000002f4f977220 */ /* 0x040fe20000410000 */
[C---:B------:R-:W-:Y:S01]  /*8770*/  FMUL.FTZ R118, R79.reuse, R46 ;  /* 0x0000002e4f767220 */ /* 0x040fe20000410000 */
[C---:B------:R-:W-:Y:S01]  /*8780*/  FMUL.FTZ R117, R79.reuse, R45 ;  /* 0x0000002d4f757220 */ /* 0x040fe20000410000 */
[----:B------:R-:W-:-:S03]  /*8790*/  FMUL.FTZ R116, R79, R44 ;  /* 0x0000002c4f747220 */ /* 0x000fc60000410000 */
[----:B------:R-:W4:Y:S01]  /*87a0*/  MUFU.EX2 R151, R151 ;  /* 0x0000009700977308 */ /* 0x000f220000000800 */
[C---:B------:R-:W-:Y:S01]  /*87b0*/  FMUL.FTZ R115, R79.reuse, R39 ;  /* 0x000000274f737220 */ /* 0x040fe20000410000 */
[C---:B------:R-:W-:Y:S01]  /*87c0*/  FMUL.FTZ R114, R79.reuse, R38 ;  /* 0x000000264f727220 */ /* 0x040fe20000410000 */
[----:B------:R-:W-:Y:S04]  /*87d0*/  LDS.U16 R43, [R43+0x1a] ;  /* 0x00001a002b2b7984 */ /* 0x000fe80000000400 */
[----:B-1----:R-:W1:Y:S01]  /*87e0*/  LDS.U16 R41, [R41+0x1e] ;  /* 0x00001e0029297984 */ /* 0x002e620000000400 */
        /* <DEDUP_REMOVED lines=11> */
[----:B------:R-:W-:Y:S01]  /*88a0*/  ISETP.NE.AND P2, PT, R64, 0x7f, PT ;  /* 0x0000007f4000780c */ /* 0x000fe20003f45270 */
        /* <DEDUP_REMOVED lines=32> */
[----:B---3--:R-:W-:Y:S01]  /*8ab0*/  IMAD.U32 R77, R77, 0x10000, RZ ;  /* 0x000100004d4d7824 */ /* 0x008fe200078e00ff */
[----:B------:R-:W-:Y:S01]  /*8ac0*/  SHF.L.U32 R76, R76, 0x10, RZ ;  /* 0x000000104c4c7819 */ /* 0x000fe200000006ff */
[----:B-----5:R-:W-:Y:S01]  /*8ad0*/  IMAD.U32 R74, R74, 0x10000, RZ ;  /* 0x000100004a4a7824 */ /* 0x020fe200078e00ff */
[----:B------:R-:W-:Y:S01]  /*8ae0*/  SHF.L.U32 R75, R75, 0x10, RZ ;  /* 0x000000104b4b7819 */ /* 0x000fe200000006ff */
[----:B------:R-:W-:Y:S01]  /*8af0*/  IMAD.U32 R71, R71, 0x10000, RZ ;  /* 0x0001000047477824 */ /* 0x000fe200078e00ff */
[----:B------:R-:W-:Y:S01]  /*8b00*/  SHF.L.U32 R73, R73, 0x10, RZ ;  /* 0x0000001049497819 */ /* 0x000fe200000006ff */
[----:B------:R-:W-:Y:S01]  /*8b10*/  IMAD.U32 R68, R68, 0x10000, RZ ;  /* 0x0001000044447824 */ /* 0x000fe200078e00ff */
[----:B------:R-:W-:Y:S01]  /*8b20*/  SHF.L.U32 R72, R72, 0x10, RZ ;  /* 0x0000001048487819 */ /* 0x000fe200000006ff */
[----:B------:R-:W-:Y:S01]  /*8b30*/  IMAD.U32 R65, R65, 0x10000, RZ ;  /* 0x0001000041417824 */ /* 0x000fe200078e00ff */
[----:B------:R-:W-:Y:S01]  /*8b40*/  SHF.L.U32 R70, R70, 0x10, RZ ;  /* 0x0000001046467819 */ /* 0x000fe200000006ff */
[----:B-1----:R-:W-:Y:S01]  /*8b50*/  IMAD.U32 R41, R41, 0x10000, RZ ;  /* 0x0001000029297824 */ /* 0x002fe200078e00ff */
[----:B------:R-:W-:-:S02]  /*8b60*/  SHF.L.U32 R69, R69, 0x10, RZ ;  /* 0x0000001045457819 */ /* 0x000fc400000006ff */
[----:B------:R-:W-:Y:S02]  /*8b70*/  SHF.L.U32 R67, R67, 0x10, RZ ;  /* 0x0000001043437819 */ /* 0x000fe400000006ff */
[----:B------:R-:W-:Y:S02]  /*8b80*/  SHF.L.U32 R66, R66, 0x10, RZ ;  /* 0x0000001042427819 */ /* 0x000fe400000006ff */
[----:B------:R-:W-:Y:S01]  /*8b90*/  SHF.L.U32 R43, R43, 0x10, RZ ;  /* 0x000000102b2b7819 */ /* 0x000fe200000006ff */
[----:B--2---:R-:W-:Y:S01]  /*8ba0*/  FMUL.FTZ R88, R80, R40 ;  /* 0x0000002850587220 */ /* 0x004fe20000410000 */
[----:B----4-:R-:W1:Y:S04]  /*8bb0*/  LDS.U16 R42, [R42+0x1c] ;  /* 0x00001c002a2a7984 */ /* 0x010e680000000400 */
[----:B------:R2:W-:Y:S01]  /*8bc0*/  STS [R78+0x3be0], R151 ;  /* 0x003be0974e007388 */ /* 0x0005e20000000800 */
[----:B-1----:R-:W-:Y:S01]  /*8bd0*/  SHF.L.U32 R42, R42, 0x10, RZ ;  /* 0x000000102a2a7819 */ /* 0x002fe200000006ff */
[----:B------:R-:W-:Y:S06]  /*8be0*/  BAR.SYNC.DEFER_BLOCKING 0x0 ;  /* 0x0000000000007b1d */ /* 0x000fec0000010000 */
[----:B0-2---:R-:W-:Y:S05]  /*8bf0*/  @P2 BRA `(.L_x_1118) ;  /* 0x0000000000242947 */ /* 0x005fea0003800000 */
        /* <DEDUP_REMOVED lines=9> */
.L_x_1118:
[----:B------:R-:W-:-:S06]  /*8c90*/  LEA R40, R64, UR26, 0x2 ;  /* 0x0000001a40287c11 */ /* 0x000fcc000f8e10ff */
[----:B------:R-:W0:Y:S02]  /*8ca0*/  LDS R40, [R40+0x43e4] ;  /* 0x0043e40028287984 */ /* 0x000e240000000800 */
.L_x_1119:
[----:B------:R-:W-:Y:S05]  /*8cb0*/  BSYNC.RECONVERGENT B0 ;  /* 0x0000000000007941 */ /* 0x000fea0003800200 */
.L_x_1117:
[----:B------:R-:W2:Y:S01]  /*8cc0*/  @P1 LDC R80, c[0x0][0x38c] ;  /* 0x0000e300ff501b82 */ /* 0x000ea20000000800 */
[----:B------:R-:W-:Y:S01]  /*8cd0*/  MOV R78, UR16 ;  /* 0x00000010004e7c02 */ /* 0x000fe20008000f00 */
[----:B------:R-:W-:Y:S02]  /*8ce0*/  HFMA2 R81, -RZ, RZ, 0, 4.76837158203125e-07 ;  /* 0x00000008ff517431 */ /* 0x000fe400000001ff */
[----:B------:R-:W-:Y:S02]  /*8cf0*/  IMAD.MOV.U32 R79, RZ, RZ, RZ ;  /* 0x000000ffff4f7224 */ /* 0x000fe400078e00ff */
[----:B------:R-:W-:Y:S02]  /*8d00*/  @P1 VIADD R78, R78, 0xfffffffe ;  /* 0xfffffffe4e4e1836 */ /* 0x000fe40000000000 */
[----:B------:R-:W-:Y:S01]  /*8d10*/  FMUL.FTZ R121, R26, R47 ;  /* 0x0000002f1a797220 */ /* 0x000fe20000410000 */
[----:B------:R-:W-:Y:S01]  /*8d20*/  FMUL.FTZ R120, R24, R46 ;  /* 0x0000002e18787220 */ /* 0x000fe20000410000 */
[----:B------:R-:W-:-:S02]  /*8d30*/  FMUL.FTZ R119, R23, R45 ;  /* 0x0000002d17777220 */ /* 0x000fc40000410000 */
[----:B------:R-:W-:Y:S01]  /*8d40*/  FMUL.FTZ R152, R77, R121 ;  /* 0x000000794d987220 */ /* 0x000fe20000410000 */
[----:B------:R-:W-:Y:S01]  /*8d50*/  FMUL.FTZ R136, R76, R120 ;  /* 0x000000784c887220 */ /* 0x000fe20000410000 */
[----:B------:R-:W-:Y:S01]  /*8d60*/  FMUL.FTZ R122, R22, R44 ;  /* 0x0000002c167a7220 */ /* 0x000fe20000410000 */
[----:B------:R-:W-:Y:S01]  /*8d70*/  FMUL.FTZ R137, R75, R119 ;  /* 0x000000774b897220 */ /* 0x000fe20000410000 */
[----:B--2---:R-:W-:Y:S01]  /*8d80*/  @P1 IMAD R80, R78, R80, UR8 ;  /* 0x000000084e501e24 */ /* 0x004fe2000f8e0250 */
[----:B------:R-:W-:-:S03]  /*8d90*/  MOV R78, 0x3f800000 ;  /* 0x3f800000004e7802 */ /* 0x000fc60000000f00 */
        /* <DEDUP_REMOVED lines=109> */
.L_x_1179:
[----:B------:R-:W4:Y:S01]  /*9470*/  S2R R87, SR_LANEID ;  /* 0x0000000000577919 */ /* 0x000f220000000000 */
[----:B---3--:R-:W-:Y:S01]  /*9480*/  FFMA.FTZ R86, R157, R86, R156 ;  /* 0x000000569d567223 */ /* 0x008fe2000001009c */
[----:B------:R-:W-:Y:S01]  /*9490*/  UMOV UR14, 0xffffffff ;  /* 0xffffffff000e7882 */ /* 0x000fe20000000000 */
[----:B----4-:R-:W-:-:S04]  /*94a0*/  ISETP.GE.AND P2, PT, R87, 0x10, PT ;  /* 0x000000105700780c */ /* 0x010fc80003f46270 */
[----:B------:R-:W-:-:S09]  /*94b0*/  FSEL R162, R156, R86, !P2 ;  /* 0x000000569ca27208 */ /* 0x000fd20005000000 */
[----:B0-2---:R-:W-:Y:S01]  /*94c0*/  @P2 FMUL.FTZ R157, R157, R153 ;  /* 0x000000999d9d2220 */ /* 0x005fe20000410000 */
[----:B------:R-:W-:Y:S06]  /*94d0*/  BRA.DIV UR14, `(.L_x_1122) ;  /* 0x000000560e747947 */ /* 0x000fec000b800000 */
.L_x_1182:
[----:B------:R-:W-:-:S03]  /*94e0*/  UMOV UR14, 0xffffffff ;  /* 0xffffffff000e7882 */ /* 0x000fc60000000000 */
[----:B------:R-:W-:Y:S05]  /*94f0*/  BRA.DIV UR14, `(.L_x_1123) ;  /* 0x000000560e947947 */ /* 0x000fea000b800000 */
.L_x_1185:
[----:B------:R-:W-:-:S03]  /*9500*/  UMOV UR14, 0xffffffff ;  /* 0xffffffff000e7882 */ /* 0x000fc60000000000 */
[----:B------:R-:W-:Y:S05]  /*9510*/  BRA.DIV UR14, `(.L_x_1124) ;  /* 0x000000560eb47947 */ /* 0x000fea000b800000 */
[----:B------:R-:W0:Y:S04]  /*9520*/  SHFL.UP PT, R157, R157, 0x1, RZ ;  /* 0x042000009d9d7989 */ /* 0x000e2800000e00ff */
[----:B------:R-:W2:Y:S04]  /*9530*/  SHFL.UP PT, R162, R162, 0x1, RZ ;  /* 0x04200000a2a27989 */ /* 0x000ea800000e00ff */
[----:B-----5:R-:W3:Y:S04]  /*9540*/  SHFL.IDX PT, R78, R78, RZ, 0x1f ;  /* 0x00001fff4e4e7589 */ /* 0x020ee800000e0000 */
[----:B------:R-:W4:Y:S02]  /*9550*/  SHFL.IDX PT, R79, R79, RZ, 0x1f ;  /* 0x00001fff4f4f7589 */ /* 0x000f2400000e0000 */
.L_x_1191:
        /* <DEDUP_REMOVED lines=12> */
.L_x_1120:
        /* <DEDUP_REMOVED lines=103> */
[----:B--2---:R-:W-:-:S03]  /*9c90*/  @!P4 FMUL.FTZ R86, R162, R86 ;  /* 0x00000056a256c220 */ /* 0x004fc60000410000 */
[----:B------:R-:W-:Y:S02]  /*9ca0*/  @!P4 IMAD.MOV.U32 R163, RZ, RZ, R87 ;  /* 0x000000ffffa3c224 */ /* 0x000fe400078e0057 */
        /* <DEDUP_REMOVED lines=15> */
.L_x_1208:
        /* <DEDUP_REMOVED lines=14> */
.L_x_1125:
        /* <DEDUP_REMOVED lines=45> */
[----:B------:R-:W-:Y:S02]  /*a150*/  IMAD.U32 R80, RZ, RZ, UR28 ;  /* 0x0000001cff507e24 */ /* 0x000fe4000f8e00ff */
        /* <DEDUP_REMOVED lines=47> */
[----:B------:R-:W-:-:S03]  /*a450*/  SHF.L.U32 R83, R64, 0x4, RZ ;  /* 0x0000000440537819 */ /* 0x000fc600000006ff */
[----:B------:R-:W-:Y:S01]  /*a460*/  FFMA.FTZ R151, R84, R148, R151 ;  /* 0x0000009454977223 */ /* 0x000fe20000010097 */
[----:B------:R-:W-:-:S03]  /*a470*/  LEA.HI R84, R64, R83, RZ, 0x1f ;  /* 0x0000005340547211 */ /* 0x000fc600078ff8ff */
[----:B------:R-:W-:Y:S01]  /*a480*/  FFMA.FTZ R149, R81, R149, R151 ;  /* 0x0000009551957223 */ /* 0x000fe20000010097 */
[----:B------:R-:W-:Y:S01]  /*a490*/  LEA R84, R84, UR26, 0x2 ;  /* 0x0000001a54547c11 */ /* 0x000fe2000f8e10ff */
[-C--:B------:R-:W-:Y:S01]  /*a4a0*/  FMUL.FTZ R81, R26, R80.reuse ;  /* 0x000000501a517220 */ /* 0x080fe20000410000 */
        /* <DEDUP_REMOVED lines=61> */
[----:B0-----:R-:W-:Y:S01]  /*a880*/  VIADD R104, R64, 0x80 ;  /* 0x0000008040687836 */ /* 0x001fe20000000000 */
[----:B-1----:R-:W-:-:S04]  /*a890*/  MOV R78, UR44 ;  /* 0x0000002c004e7c02 */ /* 0x002fc80008000f00 */
        /* <DEDUP_REMOVED lines=8> */
[----:B------:R-:W-:Y:S02]  /*a920*/  IADD3.X R79, PT, PT, R81, UR14, RZ, P3, !PT ;  /* 0x0000000e514f7c10 */ /* 0x000fe40009ffe4ff */
[----:B------:R-:W-:Y:S01]  /*a930*/  MOV R81, UR46 ;  /* 0x0000002e00517c02 */ /* 0x000fe20008000f00 */
[----:B------:R-:W-:Y:S01]  /*a940*/  FFMA.FTZ R86, R133, R84, R86 ;  /* 0x0000005485567223 */ /* 0x000fe20000010056 */
[----:B------:R-:W-:-:S03]  /*a950*/  MOV R84, UR47 ;  /* 0x0000002f00547c02 */ /* 0x000fc60008000f00 */
        /* <DEDUP_REMOVED lines=29> */
.L_x_1128:
[----:B------:R-:W-:Y:S05]  /*ab30*/  BSYNC.RECONVERGENT B0 ;  /* 0x0000000000007941 */ /* 0x000fea0003800200 */
.L_x_1127:
[----:B------:R-:W-:Y:S04]  /*ab40*/  BSSY.RECONVERGENT B0, `(.L_x_1129) ;  /* 0x0000003000007945 */ /* 0x000fe80003800200 */
[----:B------:R-:W-:Y:S05]  /*ab50*/  @!P3 BRA `(.L_x_1130) ;  /* 0x000000000004b947 */ /* 0x000fea0003800000 */
[----:B0-----:R2:W-:Y:S02]  /*ab60*/  REDG.E.ADD.F32.FTZ.RN.STRONG.GPU desc[UR30][R40.64+0x200], R80 ;  /* 0x00020050280079a6 */ /* 0x0015e4000c12f31e */
.L_x_1130:
[----:B------:R-:W-:Y:S05]  /*ab70*/  BSYNC.RECONVERGENT B0 ;  /* 0x0000000000007941 */ /* 0x000fea0003800200 */
.L_x_1129:
[-C--:B------:R-:W-:Y:S01]  /*ab80*/  LEA.HI R112, R112, R64.reuse, RZ, 0x1b ;  /* 0x0000004070707211 */ /* 0x080fe200078fd8ff */
[----:B------:R-:W-:Y:S01]  /*ab90*/  BSSY.RECONVERGENT B0, `(.L_x_1131) ;  /* 0x000000d000007945 */ /* 0x000fe20003800200 */
[----:B------:R-:W-:Y:S02]  /*aba0*/  ISETP.GE.AND P2, PT, R82, 0x101, PT ;  /* 0x000001015200780c */ /* 0x000fe40003f46270 */
[----:B------:R-:W-:Y:S02]  /*abb0*/  LEA R112, R112, UR26, 0x2 ;  /* 0x0000001a70707c11 */ /* 0x000fe4000f8e10ff */
[C---:B0-2---:R-:W-:Y:S02]  /*abc0*/  IADD3 R80, PT, PT, R64.reuse, 0x180, RZ ;  /* 0x0000018040507810 */ /* 0x045fe40007ffe0ff */
[----:B-1----:R-:W-:Y:S02]  /*abd0*/  IADD3 R111, PT, PT, R64, 0x200, RZ ;  /* 0x00000200406f7810 */ /* 0x002fe40007ffe0ff */
        /* <DEDUP_REMOVED lines=8> */
.L_x_1132:
[----:B------:R-:W-:Y:S05]  /*ac60*/  BSYNC.RECONVERGENT B0 ;  /* 0x0000000000007941 */ /* 0x000fea0003800200 */
.L_x_1131:
[----:B------:R-:W2:Y:S01]  /*ac70*/  LDS R80, [R80+0x1690] ;  /* 0x0016900050507984 */ /* 0x000ea20000000800 */
[----:B------:R-:W-:Y:S01]  /*ac80*/  BSSY.RECONVERGENT B0, `(.L_x_1133) ;  /* 0x0000004000007945 */ /* 0x000fe20003800200 */
[----:B------:R-:W-:-:S03]  /*ac90*/  LEA R111, R111, UR26, 0x2 ;  /* 0x0000001a6f6f7c11 */ /* 0x000fc6000f8e10ff */
[----:B------:R-:W-:Y:S05]  /*aca0*/  @!P3 BRA `(.L_x_1134) ;  /* 0x000000000004b947 */ /* 0x000fea0003800000 */
[----:B--2---:R3:W-:Y:S02]  /*acb0*/  REDG.E.ADD.F32.FTZ.RN.STRONG.GPU desc[UR30][R40.64+0x600], R80 ;  /* 0x00060050280079a6 */ /* 0x0047e4000c12f31e */
.L_x_1134:
[----:B------:R-:W-:Y:S05]  /*acc0*/  BSYNC.RECONVERGENT B0 ;  /* 0x0000000000007941 */ /* 0x000fea0003800200 */
.L_x_1133:
[----:B------:R-:W4:Y:S01]  /*acd0*/  LDS R111, [R111+0x1890] ;  /* 0x001890006f6f7984 */ /* 0x000f220000000800 */
[----:B------:R-:W-:Y:S01]  /*ace0*/  BSSY.RECONVERGENT B0, `(.L_x_1135) ;  /* 0x0000005000007945 */ /* 0x000fe20003800200 */
[C---:B01----:R-:W-:Y:S01]  /*acf0*/  VIADD R112, R64.reuse, 0x280 ;  /* 0x0000028040707836 */ /* 0x043fe20000000000 */
[----:B--23--:R-:W-:Y:S02]  /*ad00*/  IADD3 R80, PT, PT, R64, 0x300, RZ ;  /* 0x0000030040507810 */ /* 0x00cfe40007ffe0ff */
[----:B------:R-:W-:Y:S05]  /*ad10*/  @!P4 BRA `(.L_x_1136) ;  /* 0x000000000004c947 */ /* 0x000fea0003800000 */
[----:B----4-:R0:W-:Y:S02]  /*ad20*/  REDG.E.ADD.F32.FTZ.RN.STRONG.GPU desc[UR30][R40.64+0x800], R111 ;  /* 0x0008006f280079a6 */ /* 0x0101e4000c12f31e */
.L_x_1136:
[----:B------:R-:W-:Y:S05]  /*ad30*/  BSYNC.RECONVERGENT B0 ;  /* 0x0000000000007941 */ /* 0x000fea0003800200 */
.L_x_1135:
        /* <DEDUP_REMOVED lines=13> */
.L_x_1138:
[----:B------:R-:W-:Y:S05]  /*ae10*/  BSYNC.RECONVERGENT B0 ;  /* 0x0000000000007941 */ /* 0x000fea0003800200 */
.L_x_1137:
[----:B------:R-:W2:Y:S01]  /*ae20*/  LDS R80, [R80+0x1c90] ;  /* 0x001c900050507984 */ /* 0x000ea20000000800 */
[----:B------:R-:W-:Y:S01]  /*ae30*/  BSSY.RECONVERGENT B0, `(.L_x_1139) ;  /* 0x0000004000007945 */ /* 0x000fe20003800200 */
[----:B------:R-:W-:-:S03]  /*ae40*/  LEA R111, R111, UR26, 0x2 ;  /* 0x0000001a6f6f7c11 */ /* 0x000fc6000f8e10ff */
[----:B------:R-:W-:Y:S05]  /*ae50*/  @!P3 BRA `(.L_x_1140) ;  /* 0x000000000004b947 */ /* 0x000fea0003800000 */
[----:B--2---:R3:W-:Y:S02]  /*ae60*/  REDG.E.ADD.F32.FTZ.RN.STRONG.GPU desc[UR30][R40.64+0xc00], R80 ;  /* 0x000c0050280079a6 */ /* 0x0047e4000c12f31e */
.L_x_1140:
[----:B------:R-:W-:Y:S05]  /*ae70*/  BSYNC.RECONVERGENT B0 ;  /* 0x0000000000007941 */ /* 0x000fea0003800200 */
.L_x_1139:
[----:B------:R-:W4:Y:S01]  /*ae80*/  LDS R111, [R111+0x1e90] ;  /* 0x001e90006f6f7984 */ /* 0x000f220000000800 */
[----:B------:R-:W-:Y:S01]  /*ae90*/  BSSY.RECONVERGENT B0, `(.L_x_1141) ;  /* 0x0000005000007945 */ /* 0x000fe20003800200 */
[C---:B01----:R-:W-:Y:S01]  /*aea0*/  LOP3.LUT R112, R64.reuse, 0x400, RZ, 0xfc, !PT ;  /* 0x0000040040707812 */ /* 0x043fe200078efcff */
[----:B--23--:R-:W-:Y:S02]  /*aeb0*/  VIADD R80, R64, 0x480 ;  /* 0x0000048040507836 */ /* 0x00cfe40000000000 */
[----:B------:R-:W-:Y:S05]  /*aec0*/  @!P4 BRA `(.L_x_1142) ;  /* 0x000000000004c947 */ /* 0x000fea0003800000 */
[----:B----4-:R0:W-:Y:S02]  /*aed0*/  REDG.E.ADD.F32.FTZ.RN.STRONG.GPU desc[UR30][R40.64+0xe00], R111 ;  /* 0x000e006f280079a6 */ /* 0x0101e4000c12f31e */
.L_x_1142:
[----:B------:R-:W-:Y:S05]  /*aee0*/  BSYNC.RECONVERGENT B0 ;  /* 0x0000000000007941 */ /* 0x000fea0003800200 */
.L_x_1141:
        /* <DEDUP_REMOVED lines=13> */
.L_x_1144:
[----:B------:R-:W-:Y:S05]  /*afc0*/  BSYNC.RECONVERGENT B0 ;  /* 0x0000000000007941 */ /* 0x000fea0003800200 */
.L_x_1143:
[----:B------:R-:W2:Y:S01]  /*afd0*/  LDS R80, [R80+0x2290] ;  /* 0x0022900050507984 */ /* 0x000ea20000000800 */
[----:B------:R-:W-:Y:S01]  /*afe0*/  BSSY.RECONVERGENT B0, `(.L_x_1145) ;  /* 0x0000005000007945 */ /* 0x000fe20003800200 */
[----:B------:R-:W-:Y:S02]  /*aff0*/  LEA R111, R111, UR26, 0x2 ;  /* 0x0000001a6f6f7c11 */ /* 0x000fe4000f8e10ff */
[----:B01----:R-:W-:Y:S01]  /*b000*/  IADD3 R112, PT, PT, R64, 0x580, RZ ;  /* 0x0000058040707810 */ /* 0x003fe20007ffe0ff */
[----:B------:R-:W-:Y:S06]  /*b010*/  @!P3 BRA `(.L_x_1146) ;  /* 0x000000000004b947 */ /* 0x000fec0003800000 */
[----:B--2---:R0:W-:Y:S02]  /*b020*/  REDG.E.ADD.F32.FTZ.RN.STRONG.GPU desc[UR30][R40.64+0x1200], R80 ;  /* 0x00120050280079a6 */ /* 0x0041e4000c12f31e */
.L_x_1146:
[----:B------:R-:W-:Y:S05]  /*b030*/  BSYNC.RECONVERGENT B0 ;  /* 0x0000000000007941 */ /* 0x000fea0003800200 */
.L_x_1145:
[----:B------:R-:W1:Y:S01]  /*b040*/  LDS R111, [R111+0x2490] ;  /* 0x002490006f6f7984 */ /* 0x000e620000000800 */
[----:B------:R-:W-:Y:S01]  /*b050*/  BSSY.RECONVERGENT B0, `(.L_x_1147) ;  /* 0x0000005000007945 */ /* 0x000fe20003800200 */
[----:B0-2---:R-:W-:Y:S01]  /*b060*/  LEA.HI R80, R112, R64, RZ, 0x1b ;  /* 0x0000004070507211 */ /* 0x005fe200078fd8ff */
[----:B------:R-:W-:Y:S02]  /*b070*/  VIADD R112, R64, 0x600 ;  /* 0x0000060040707836 */ /* 0x000fe40000000000 */
[----:B------:R-:W-:Y:S05]  /*b080*/  @!P4 BRA `(.L_x_1148) ;  /* 0x000000000004c947 */ /* 0x000fea0003800000 */
[----:B-1----:R0:W-:Y:S02]  /*b090*/  REDG.E.ADD.F32.FTZ.RN.STRONG.GPU desc[UR30][R40.64+0x1400], R111 ;  /* 0x0014006f280079a6 */ /* 0x0021e4000c12f31e */
.L_x_1148:
[----:B------:R-:W-:Y:S05]  /*b0a0*/  BSYNC.RECONVERGENT B0 ;  /* 0x0000000000007941 */ /* 0x000fea0003800200 */
.L_x_1147:
        /* <DEDUP_REMOVED lines=12> */
.L_x_1150:
[----:B------:R-:W-:Y:S05]  /*b170*/  BSYNC.RECONVERGENT B0 ;  /* 0x0000000000007941 */ /* 0x000fea0003800200 */
.L_x_1149:
        /* <DEDUP_REMOVED lines=10> */
.L_x_1152:
[----:B------:R-:W-:Y:S05]  /*b220*/  BSYNC.RECONVERGENT B0 ;  /* 0x0000000000007941 */ /* 0x000fea0003800200 */
.L_x_1151:
[----:B------:R-:W2:Y:S01]  /*b230*/  LDS R80, [R80+0x2a90] ;  /* 0x002a900050507984 */ /* 0x000ea20000000800 */
[----:B------:R-:W-:Y:S01]  /*b240*/  BSSY.RECONVERGENT B0, `(.L_x_1153) ;  /* 0x0000005000007945 */ /* 0x000fe20003800200 */
[----:B01----:R-:W-:Y:S02]  /*b250*/  LEA.HI R111, R112, R64, RZ, 0x1b ;  /* 0x00000040706f7211 */ /* 0x003fe400078fd8ff */
[----:B------:R-:W-:Y:S01]  /*b260*/  LEA R82, R82, UR26, 0x2 ;  /* 0x0000001a52527c11 */ /* 0x000fe2000f8e10ff */
[----:B------:R-:W-:Y:S06]  /*b270*/  @!P3 BRA `(.L_x_1154) ;  /* 0x000000000004b947 */ /* 0x000fec0003800000 */
[----:B--2---:R0:W-:Y:S02]  /*b280*/  REDG.E.ADD.F32.FTZ.RN.STRONG.GPU desc[UR30][R40.64+0x1a00], R80 ;  /* 0x001a0050280079a6 */ /* 0x0041e4000c12f31e */
.L_x_1154:
[----:B------:R-:W-:Y:S05]  /*b290*/  BSYNC.RECONVERGENT B0 ;  /* 0x0000000000007941 */ /* 0x000fea0003800200 */
.L_x_1153:
[----:B------:R-:W1:Y:S01]  /*b2a0*/  LDS R82, [R82+0x2c90] ;  /* 0x002c900052527984 */ /* 0x000e620000000800 */
[----:B------:R-:W-:Y:S01]  /*b2b0*/  BSSY.RECONVERGENT B0, `(.L_x_1155) ;  /* 0x0000004000007945 */ /* 0x000fe20003800200 */
[----:B------:R-:W-:-:S03]  /*b2c0*/  LEA R111, R111, UR26, 0x2 ;  /* 0x0000001a6f6f7c11 */ /* 0x000fc6000f8e10ff */
[----:B------:R-:W-:Y:S05]  /*b2d0*/  @!P4 BRA `(.L_x_1156) ;  /* 0x000000000004c947 */ /* 0x000fea0003800000 */
[----:B-1----:R3:W-:Y:S02]  /*b2e0*/  REDG.E.ADD.F32.FTZ.RN.STRONG.GPU desc[UR30][R40.64+0x1c00], R82 ;  /* 0x001c0052280079a6 */ /* 0x0027e4000c12f31e */
.L_x_1156:
[----:B------:R-:W-:Y:S05]  /*b2f0*/  BSYNC.RECONVERGENT B0 ;  /* 0x0000000000007941 */ /* 0x000fea0003800200 */
.L_x_1155:
[----:B------:R-:W4:Y:S01]  /*b300*/  LDS R111, [R111+0x2e90] ;  /* 0x002e90006f6f7984 */ /* 0x000f220000000800 */
[----:B------:R-:W-:Y:S04]  /*b310*/  BSSY.RECONVERGENT B0, `(.L_x_1157) ;  /* 0x0000003000007945 */ /* 0x000fe80003800200 */
[----:B------:R-:W-:Y:S05]  /*b320*/  @!P5 BRA `(.L_x_1158) ;  /* 0x000000000004d947 */ /* 0x000fea0003800000 */
[----:B----4-:R4:W-:Y:S02]  /*b330*/  REDG.E.ADD.F32.FTZ.RN.STRONG.GPU desc[UR30][R40.64+0x1e00], R111 ;  /* 0x001e006f280079a6 */ /* 0x0109e4000c12f31e */
.L_x_1158:
[----:B------:R-:W-:Y:S05]  /*b340*/  BSYNC.RECONVERGENT B0 ;  /* 0x0000000000007941 */ /* 0x000fea0003800200 */
.L_x_1157:
[----:B----4-:R-:W4:Y:S04]  /*b350*/  LDL.LU R111, [R1+0x40] ;  /* 0x00004000016f7983 */ /* 0x010f280000300800 */
[----:B------:R-:W5:Y:S04]  /*b360*/  LDL.LU R114, [R1+0x44] ;  /* 0x0000440001727983 */ /* 0x000f680000300800 */
[----:B-1-3--:R-:W3:Y:S04]  /*b370*/  LDL.LU R82, [R1+0x48] ;  /* 0x0000480001527983 */ /* 0x00aee80000300800 */
[----:B------:R-:W3:Y:S01]  /*b380*/  LDL.LU R113, [R1+0x4c] ;  /* 0x00004c0001717983 */ /* 0x000ee20000300800 */
[----:B------:R-:W-:-:S03]  /*b390*/  FMUL.FTZ R65, R65, R91 ;  /* 0x0000005b41417220 */ /* 0x000fc60000410000 */
[----:B------:R-:W3:Y:S01]  /*b3a0*/  LDL.LU R112, [R1+0x50] ;  /* 0x0000500001707983 */ /* 0x000ee20000300800 */
[----:B------:R-:W-:Y:S01]  /*b3b0*/  FFMA.FTZ R84, R0, R81, R84 ;  /* 0x0000005100547223 */ /* 0x000fe20000010054 */
[----:B0-2---:R-:W0:Y:S02]  /*b3c0*/  S2R R80, SR_LANEID ;  /* 0x0000000000507919 */ /* 0x005e240000000000 */
[----:B------:R-:W1:Y:S04]  /*b3d0*/  SHFL.DOWN PT, R41, R152, 0x1, 0x1f ;  /* 0x08201f0098297f89 */ /* 0x000e6800000e0000 */
[----:B------:R-:W2:Y:S01]  /*b3e0*/  SHFL.DOWN PT, R40, R79, 0x1, 0x1f ;  /* 0x08201f004f287f89 */ /* 0x000ea200000e0000 */
[----:B----4-:R-:W-:Y:S01]  /*b3f0*/  FFMA.FTZ R111, R81, R28, R111 ;  /* 0x0000001c516f7223 */ /* 0x010fe2000001006f */
[----:B-----5:R-:W-:-:S04]  /*b400*/  FFMA.FTZ R114, R42, R29, R114 ;  /* 0x0000001d2a727223 */ /* 0x020fc80000010072 */
[----:B------:R4:W-:Y:S01]  /*b410*/  STL [R1+0x40], R111 ;  /* 0x0000406f01007387 */ /* 0x0009e20000100800 */
[----:B---3--:R-:W-:Y:S01]  /*b420*/  FFMA.FTZ R82, R86, R30, R82 ;  /* 0x0000001e56527223 */ /* 0x008fe20000010052 */
[----:B------:R-:W-:Y:S01]  /*b430*/  FMUL.FTZ R90, R132, R90 ;  /* 0x0000005a845a7220 */ /* 0x000fe20000410000 */
[----:B------:R-:W-:Y:S01]  /*b440*/  FMUL.FTZ R66, R66, R92 ;  /* 0x0000005c42427220 */ /* 0x000fe20000410000 */
[----:B------:R-:W-:Y:S01]  /*b450*/  FMUL.FTZ R67, R67, R93 ;  /* 0x0000005d43437220 */ /* 0x000fe20000410000 */
[----:B------:R-:W-:Y:S01]  /*b460*/  FFMA.FTZ R113, R65, R31, R113 ;  /* 0x0000001f41717223 */ /* 0x000fe20000010071 */
[----:B------:R-:W-:Y:S01]  /*b470*/  FMUL.FTZ R87, R131, R87 ;  /* 0x0000005783577220 */ /* 0x000fe20000410000 */
[----:B------:R-:W-:Y:S01]  /*b480*/  FMUL.FTZ R68, R68, R94 ;  /* 0x0000005e44447220 */ /* 0x000fe20000410000 */
[----:B----4-:R-:W3:Y:S01]  /*b490*/  LDL.LU R111, [R1+0x54] ;  /* 0x00005400016f7983 */ /* 0x010ee20000300800 */
[----:B------:R-:W-:Y:S01]  /*b4a0*/  FMUL.FTZ R69, R69, R95 ;  /* 0x0000005f45457220 */ /* 0x000fe20000410000 */
[----:B------:R-:W-:Y:S01]  /*b4b0*/  FFMA.FTZ R133, R2, R42, R133 ;  /* 0x0000002a02857223 */ /* 0x000fe20000010085 */
[----:B------:R-:W-:Y:S01]  /*b4c0*/  FMUL.FTZ R70, R70, R96 ;  /* 0x0000006046467220 */ /* 0x000fe20000410000 */
[----:B------:R-:W4:Y:S01]  /*b4d0*/  LDL.LU R91, [R1+0x58] ;  /* 0x00005800015b7983 */ /* 0x000f220000300800 */
[----:B------:R-:W-:Y:S01]  /*b4e0*/  FADD.FTZ R25, R84, R25 ;  /* 0x0000001954197221 */ /* 0x000fe20000010000 */
[----:B0-----:R-:W-:-:S02]  /*b4f0*/  ISETP.GT.AND P2, PT, R80, 0x1e, PT ;  /* 0x0000001e5000780c */ /* 0x001fc40003f44270 */
[----:B------:R-:W-:Y:S04]  /*b500*/  STL [R1+0x44], R114 ;  /* 0x0000447201007387 */ /* 0x000fe80000100800 */
[----:B------:R0:W-:Y:S01]  /*b510*/  STL [R1+0x48], R82 ;  /* 0x0000485201007387 */ /* 0x0001e20000100800 */
[----:B------:R-:W-:Y:S01]  /*b520*/  FFMA.FTZ R90, R3, R86, R90 ;  /* 0x00000056035a7223 */ /* 0x000fe2000001005a */
[----:B------:R-:W-:Y:S01]  /*b530*/  FFMA.FTZ R112, R66, R32, R112 ;  /* 0x0000002042707223 */ /* 0x000fe20000010070 */
[----:B------:R-:W-:-:S04]  /*b540*/  FFMA.FTZ R87, R4, R65, R87 ;  /* 0x0000004104577223 */ /* 0x000fc80000010057 */
[----:B-1----:R-:W-:Y:S01]  /*b550*/  @!P2 FADD.FTZ R152, R152, R41 ;  /* 0x000000299898a221 */ /* 0x002fe20000010000 */
[----:B--2---:R-:W-:Y:S01]  /*b560*/  @!P2 FADD.FTZ R79, R79, R40 ;  /* 0x000000284f4fa221 */ /* 0x004fe20000010000 */
[----:B0-----:R-:W2:Y:S01]  /*b570*/  LDL.LU R82, [R1+0x5c] ;  /* 0x00005c0001527983 */ /* 0x001ea20000300800 */
[----:B------:R-:W-:Y:S01]  /*b580*/  FADD.FTZ R164, R90, R164 ;  /* 0x000000a45aa47221 */ /* 0x000fe20000010000 */
[----:B------:R-:W-:Y:S01]  /*b590*/  FADD.FTZ R161, R87, R161 ;  /* 0x000000a157a17221 */ /* 0x000fe20000010000 */
[----:B------:R-:W-:Y:S01]  /*b5a0*/  ISETP.GT.AND P2, PT, R80, 0x1d, PT ;  /* 0x0000001d5000780c */ /* 0x000fe20003f44270 */
        /* <DEDUP_REMOVED lines=12> */
[----:B---3--:R-:W-:Y:S01]  /*b670*/  FFMA.FTZ R111, R67, R33, R111 ;  /* 0x00000021436f7223 */ /* 0x008fe2000001006f */
[----:B----4-:R-:W-:-:S04]  /*b680*/  FFMA.FTZ R91, R68, R34, R91 ;  /* 0x00000022445b7223 */ /* 0x010fc8000001005b */
[----:B------:R-:W-:Y:S04]  /*b690*/  STL [R1+0x54], R111 ;  /* 0x0000546f01007387 */ /* 0x000fe80000100800 */
[----:B------:R-:W-:Y:S04]  /*b6a0*/  STL [R1+0x58], R91 ;  /* 0x0000585b01007387 */ /* 0x000fe80000100800 */
[----:B------:R-:W3:Y:S04]  /*b6b0*/  LDL.LU R87, [R1+0x6c] ;  /* 0x00006c0001577983 */ /* 0x000ee80000300800 */
[----:B------:R-:W4:Y:S01]  /*b6c0*/  LDL.LU R86, [R1+0x70] ;  /* 0x0000700001567983 */ /* 0x000f220000300800 */
[----:B--2---:R-:W-:Y:S01]  /*b6d0*/  FFMA.FTZ R82, R69, R35, R82 ;  /* 0x0000002345527223 */ /* 0x004fe20000010052 */
[----:B-----5:R-:W-:-:S04]  /*b6e0*/  FFMA.FTZ R81, R70, R36, R81 ;  /* 0x0000002446517223 */ /* 0x020fc80000010051 */
[----:B------:R2:W-:Y:S04]  /*b6f0*/  STL [R1+0x5c], R82 ;  /* 0x00005c5201007387 */ /* 0x0005e80000100800 */
[----:B------:R-:W5:Y:S04]  /*b700*/  LDL.LU R84, [R1+0x74] ;  /* 0x0000740001547983 */ /* 0x000f680000300800 */
[----:B------:R0:W-:Y:S04]  /*b710*/  STL [R1+0x60], R81 ;  /* 0x0000605101007387 */ /* 0x0001e80000100800 */
[----:B--2---:R-:W2:Y:S04]  /*b720*/  LDL.LU R82, [R1+0x78] ;  /* 0x0000780001527983 */ /* 0x004ea80000300800 */
[----:B0-----:R-:W2:Y:S01]  /*b730*/  LDL.LU R81, [R1+0x7c] ;  /* 0x00007c0001517983 */ /* 0x001ea20000300800 */
        /* <DEDUP_REMOVED lines=10> */
[----:B------:R-:W-:-:S02]  /*b7e0*/  FMUL.FTZ R73, R73, R99 ;  /* 0x0000006349497220 */ /* 0x000fc40000410000 */
[----:B------:R-:W-:Y:S01]  /*b7f0*/  FFMA.FTZ R88, R5, R66, R88 ;  /* 0x0000004205587223 */ /* 0x000fe20000010058 */
[----:B------:R-:W-:Y:S01]  /*b800*/  FFMA.FTZ R89, R6, R67, R89 ;  /* 0x0000004306597223 */ /* 0x000fe20000010059 */
[----:B------:R-:W-:-:S03]  /*b810*/  FMUL.FTZ R65, R74, R100 ;  /* 0x000000644a417220 */ /* 0x000fc60000410000 */
[----:B0-----:R-:W-:Y:S01]  /*b820*/  @!P2 FADD.FTZ R152, R152, R41 ;  /* 0x000000299898a221 */ /* 0x001fe20000010000 */
[----:B------:R-:W-:Y:S01]  /*b830*/  FMUL.FTZ R41, R124, R108 ;  /* 0x0000006c7c297220 */ /* 0x000fe20000410000 */
[----:B-1----:R-:W-:Y:S01]  /*b840*/  @!P2 FADD.FTZ R79, R79, R40 ;  /* 0x000000284f4fa221 */ /* 0x002fe20000010000 */
[----:B------:R-:W-:Y:S02]  /*b850*/  FFMA.FTZ R40, R15, R71, R107 ;  /* 0x000000470f287223 */ /* 0x000fe4000001006b */
[----:B------:R-:W-:Y:S01]  /*b860*/  FFMA.FTZ R41, R18, R72, R41 ;  /* 0x0000004812297223 */ /* 0x000fe20000010029 */
[----:B------:R-:W0:Y:S01]  /*b870*/  SHFL.DOWN PT, R67, R152, 0x10, 0x1f ;  /* 0x0a001f0098437f89 */ /* 0x000e2200000e0000 */
[----:B------:R-:W-:Y:S01]  /*b880*/  FFMA.FTZ R42, R71, R37, R42 ;  /* 0x00000025472a7223 */ /* 0x000fe2000001002a */
[----:B------:R-:W-:Y:S02]  /*b890*/  FADD.FTZ R17, R40, R17 ;  /* 0x0000001128117221 */ /* 0x000fe40000010000 */
[----:B------:R-:W1:Y:S01]  /*b8a0*/  SHFL.DOWN PT, R66, R79, 0x10, 0x1f ;  /* 0x0a001f004f427f89 */ /* 0x000e6200000e0000 */
[----:B------:R-:W-:Y:S01]  /*b8b0*/  FMUL.FTZ R40, R75, R101 ;  /* 0x000000654b287220 */ /* 0x000fe20000410000 */
[----:B------:R-:W-:Y:S01]  /*b8c0*/  FADD.FTZ R16, R41, R16 ;  /* 0x0000001029107221 */ /* 0x000fe20000010000 */
[----:B------:R-:W-:Y:S01]  /*b8d0*/  FFMA.FTZ R90, R72, R38, R90 ;  /* 0x00000026485a7223 */ /* 0x000fe2000001005a */
[----:B------:R-:W-:Y:S01]  /*b8e0*/  FMUL.FTZ R41, R76, R102 ;  /* 0x000000664c297220 */ /* 0x000fe20000410000 */
[----:B------:R-:W-:Y:S01]  /*b8f0*/  FMUL.FTZ R77, R77, R103 ;  /* 0x000000674d4d7220 */ /* 0x000fe20000410000 */
[----:B------:R-:W-:Y:S01]  /*b900*/  ISETP.NE.AND P2, PT, R80, RZ, PT ;  /* 0x000000ff5000720c */ /* 0x000fe20003f45270 */
[----:B------:R0:W-:Y:S04]  /*b910*/  STL [R1+0x64], R42 ;  /* 0x0000642a01007387 */ /* 0x0001e80000100800 */
[----:B------:R1:W-:Y:S01]  /*b920*/  STL [R1+0x68], R90 ;  /* 0x0000685a01007387 */ /* 0x0003e20000100800 */
[----:B------:R-:W-:Y:S01]  /*b930*/  FMUL.FTZ R104, R128, R104 ;  /* 0x0000006880687220 */ /* 0x000fe20000410000 */
[----:B------:R-:W-:Y:S01]  /*b940*/  FMUL.FTZ R105, R127, R105 ;  /* 0x000000697f697220 */ /* 0x000fe20000410000 */
[----:B------:R-:W-:-:S02]  /*b950*/  FMUL.FTZ R106, R126, R106 ;  /* 0x0000006a7e6a7220 */ /* 0x000fc40000410000 */
[----:B------:R-:W-:Y:S01]  /*b960*/  FFMA.FTZ R104, R7, R68, R104 ;  /* 0x0000004407687223 */ /* 0x000fe20000010068 */
[----:B------:R-:W-:Y:S01]  /*b970*/  FFMA.FTZ R105, R9, R69, R105 ;  /* 0x0000004509697223 */ /* 0x000fe20000010069 */
[----:B0-----:R-:W-:Y:S01]  /*b980*/  FMUL.FTZ R42, R123, R109 ;  /* 0x0000006d7b2a7220 */ /* 0x001fe20000410000 */
[----:B------:R-:W-:Y:S01]  /*b990*/  @!P2 SHF.R.U32.HI R68, RZ, 0x2, R64 ;  /* 0x00000002ff44a819 */ /* 0x000fe20000011640 */
[----:B------:R-:W-:Y:S01]  /*b9a0*/  FMUL.FTZ R69, R122, R110 ;  /* 0x0000006e7a457220 */ /* 0x000fe20000410000 */
[----:B------:R-:W-:Y:S01]  /*b9b0*/  FFMA.FTZ R106, R12, R70, R106 ;  /* 0x000000460c6a7223 */ /* 0x000fe2000001006a */
[----:B------:R-:W-:Y:S01]  /*b9c0*/  FADD.FTZ R67, R152, R67 ;  /* 0x0000004398437221 */ /* 0x000fe20000010000 */
[----:B------:R-:W-:Y:S01]  /*b9d0*/  @!P2 LOP3.LUT R70, R68, 0xf8, RZ, 0xc0, !PT ;  /* 0x000000f84446a812 */ /* 0x000fe200078ec0ff */
[----:B-1----:R-:W-:Y:S01]  /*b9e0*/  FADD.FTZ R66, R79, R66 ;  /* 0x000000424f427221 */ /* 0x002fe20000010000 */
[----:B------:R-:W-:Y:S01]  /*b9f0*/  FFMA.FTZ R68, R22, R65, R69 ;  /* 0x0000004116447223 */ /* 0x000fe20000010045 */
[----:B------:R-:W-:Y:S01]  /*ba00*/  FMUL.FTZ R43, R121, R43 ;  /* 0x0000002b792b7220 */ /* 0x000fe20000410000 */
[----:B------:R-:W-:Y:S02]  /*ba10*/  BSSY.RECONVERGENT B0, `(.L_x_1159) ;  /* 0x0000033000007945 */ /* 0x000fe40003800200 */
[----:B------:R0:W-:Y:S01]  /*ba20*/  @!P2 STS.64 [R70+UR26+0x3198], R66 ;  /* 0x003198424600a988 */ /* 0x0001e20008000a1a */
        /* <DEDUP_REMOVED lines=9> */
[----:B---3--:R-:W-:Y:S01]  /*bac0*/  FFMA.FTZ R87, R73, R39, R87 ;  /* 0x0000002749577223 */ /* 0x008fe20000010057 */
[----:B----4-:R-:W-:-:S04]  /*bad0*/  FFMA.FTZ R86, R65, R44, R86 ;  /* 0x0000002c41567223 */ /* 0x010fc80000010056 */
[----:B------:R0:W-:Y:S04]  /*bae0*/  STL [R1+0x6c], R87 ;  /* 0x00006c5701007387 */ /* 0x0001e80000100800 */
[----:B------:R0:W-:Y:S01]  /*baf0*/  STL [R1+0x70], R86 ;  /* 0x0000705601007387 */ /* 0x0001e20000100800 */
[----:B-----5:R-:W-:Y:S01]  /*bb00*/  FFMA.FTZ R84, R40, R45, R84 ;  /* 0x0000002d28547223 */ /* 0x020fe20000010054 */
[----:B--2---:R-:W-:-:S04]  /*bb10*/  FFMA.FTZ R82, R41, R46, R82 ;  /* 0x0000002e29527223 */ /* 0x004fc80000010052 */
[----:B------:R0:W-:Y:S01]  /*bb20*/  STL [R1+0x74], R84 ;  /* 0x0000745401007387 */ /* 0x0001e20000100800 */
[----:B------:R-:W-:-:S03]  /*bb30*/  FFMA.FTZ R81, R77, R47, R81 ;  /* 0x0000002f4d517223 */ /* 0x000fc60000010051 */
[----:B------:R0:W-:Y:S04]  /*bb40*/  STL [R1+0x78], R82 ;  /* 0x0000785201007387 */ /* 0x0001e80000100800 */
[----:B------:R0:W-:Y:S01]  /*bb50*/  STL [R1+0x7c], R81 ;  /* 0x00007c5101007387 */ /* 0x0001e20000100800 */
[----:B------:R-:W-:Y:S01]  /*bb60*/  FFMA.FTZ R73, R21, R73, R42 ;  /* 0x0000004915497223 */ /* 0x000fe2000001002a */
[----:B------:R-:W-:Y:S01]  /*bb70*/  FMUL.FTZ R42, R119, R85 ;  /* 0x00000055772a7220 */ /* 0x000fe20000410000 */
[----:B------:R-:W-:-:S03]  /*bb80*/  FMUL.FTZ R65, R120, R78 ;  /* 0x0000004e78417220 */ /* 0x000fc60000410000 */
[----:B------:R-:W-:Y:S01]  /*bb90*/  FFMA.FTZ R42, R23, R40, R42 ;  /* 0x00000028172a7223 */ /* 0x000fe2000001002a */
[----:B------:R-:W-:Y:S01]  /*bba0*/  FFMA.FTZ R65, R24, R41, R65 ;  /* 0x0000002918417223 */ /* 0x000fe20000010041 */
[----:B------:R-:W-:Y:S02]  /*bbb0*/  FADD.FTZ R14, R73, R14 ;  /* 0x0000000e490e7221 */ /* 0x000fe40000010000 */
        /* <DEDUP_REMOVED lines=24> */
.L_x_1160:
[----:B------:R-:W-:Y:S05]  /*bd40*/  BSYNC.RECONVERGENT B0 ;  /* 0x0000000000007941 */ /* 0x000fea0003800200 */
.L_x_1159:
[----:B------:R-:W-:-:S04]  /*bd50*/  UIADD3 UR8, UPT, UPT, UR8, 0x1, URZ ;  /* 0x0000000108087890 */ /* 0x000fc8000fffe0ff */
[----:B------:R-:W-:-:S09]  /*bd60*/  UISETP.GE.AND UP0, UPT, UR8, UR50, UPT ;  /* 0x000000320800728c */ /* 0x000fd2000bf06270 */
[----:B------:R-:W-:Y:S05]  /*bd70*/  BRA.U !UP0, `(.L_x_1161) ;  /* 0xffffffbd084c7547 */ /* 0x000fea000b83ffff */
.L_x_1116:
[----:B------:R-:W2:Y:S01]  /*bd80*/  LDL.LU R82, [R1+0x78] ;  /* 0x0000780001527983 */ /* 0x000ea20000300800 */
[----:B------:R-:W-:Y:S01]  /*bd90*/  LOP3.LUT R5, R83, 0x3e00, RZ, 0xc0, !PT ;  /* 0x00003e0053057812 */ /* 0x000fe200078ec0ff */
[----:B------:R-:W-:Y:S02]  /*bda0*/  UIADD3 UR28, UPT, UPT, -UR27, UR28, URZ ;  /* 0x0000001c1b1c7290 */ /* 0x000fe4000fffe1ff */
[----:B------:R-:W3:Y:S01]  /*bdb0*/  LDL.LU R84, [R1+0x7c] ;  /* 0x00007c0001547983 */ /* 0x000ee20000300800 */
[----:B------:R-:W-:Y:S01]  /*bdc0*/  MOV R2, UR19 ;  /* 0x0000001300027c02 */ /* 0x000fe20008000f00 */
[----:B------:R-:W1:Y:S02]  /*bdd0*/  LDCU.64 UR14, c[0x0][0x4f8] ;  /* 0x00009f00ff0e77ac */ /* 0x000e640008000a00 */
[----:B0-----:R-:W4:Y:S04]  /*bde0*/  LDL.LU R43, [R1+0x40] ;  /* 0x00004000012b7983 */ /* 0x001f280000300800 */
[----:B------:R-:W5:Y:S04]  /*bdf0*/  LDL.LU R67, [R1+0x48] ;  /* 0x0000480001437983 */ /* 0x000f680000300800 */
[----:B------:R-:W5:Y:S04]  /*be00*/  LDL.LU R65, [R1+0x4c] ;  /* 0x00004c0001417983 */ /* 0x000f680000300800 */
[----:B------:R-:W4:Y:S04]  /*be10*/  LDL.LU R41, [R1+0x44] ;  /* 0x0000440001297983 */ /* 0x000f280000300800 */
[----:B------:R-:W2:Y:S04]  /*be20*/  LDL.LU R85, [R1+0x64] ;  /* 0x0000640001557983 */ /* 0x000ea80000300800 */
[----:B------:R-:W3:Y:S04]  /*be30*/  LDL.LU R86, [R1+0x60] ;  /* 0x0000600001567983 */ /* 0x000ee80000300800 */
        /* <DEDUP_REMOVED lines=8> */
[----:B------:R0:W5:Y:S01]  /*bec0*/  LDL.LU R31, [R1+0x100] ;  /* 0x00010000011f7983 */ /* 0x0001620000300800 */
[----:B------:R-:W-:-:S02]  /*bed0*/  LOP3.LUT R5, R5, 0x1f, R64, 0xf8, !PT ;  /* 0x0000001f05057812 */ /* 0x000fc400078ef840 */
[----:B------:R-:W-:Y:S01]  /*bee0*/  ISETP.GE.AND P3, PT, R62, UR28, PT ;  /* 0x0000001c3e007c0c */ /* 0x000fe2000bf66270 */
[----:B------:R-:W4:Y:S01]  /*bef0*/  LDL.LU R98, [R1+0xbc] ;  /* 0x0000bc0001627983 */ /* 0x000f220000300800 */
[----:B------:R-:W-:Y:S02]  /*bf00*/  ISETP.GE.AND P2, PT, R5, UR28, PT ;  /* 0x0000001c05007c0c */ /* 0x000fe4000bf46270 */
[----:B------:R-:W-:Y:S01]  /*bf10*/  ISETP.GE.AND P4, PT, R61, UR28, PT ;  /* 0x0000001c3d007c0c */ /* 0x000fe2000bf86270 */
[----:B------:R-:W4:Y:S01]  /*bf20*/  LDL.LU R97, [R1+0xb8] ;  /* 0x0000b80001617983 */ /* 0x000f220000300800 */
[----:B------:R-:W-:Y:S02]  /*bf30*/  MOV R3, UR20 ;  /* 0x0000001400037c02 */ /* 0x000fe40008000f00 */
[----:B------:R-:W-:Y:S01]  /*bf40*/  ISETP.GE.AND P5, PT, R60, UR28, PT ;  /* 0x0000001c3c007c0c */ /* 0x000fe2000bfa6270 */
[----:B------:R-:W4:Y:S01]  /*bf50*/  LDL.LU R96, [R1+0xb4] ;  /* 0x0000b40001607983 */ /* 0x000f220000300800 */
[----:B------:R-:W-:Y:S01]  /*bf60*/  PRMT R0, RZ, 0x7610, R0 ;  /* 0x00007610ff007816 */ /* 0x000fe20000000000 */
[----:B------:R-:W-:Y:S01]  /*bf70*/  IMAD.WIDE.U32 R2, R5, 0x2, R2 ;  /* 0x0000000205027825 */ /* 0x000fe200078e0002 */
[----:B------:R-:W-:Y:S01]  /*bf80*/  BAR.SYNC.DEFER_BLOCKING 0x0 ;  /* 0x0000000000007b1d */ /* 0x000fe20000010000 */
[----:B------:R-:W-:-:S02]  /*bf90*/  PRMT R4, RZ, 0x7610, R4 ;  /* 0x00007610ff047816 */ /* 0x000fc40000000004 */
[----:B------:R-:W-:Y:S02]  /*bfa0*/  PRMT R6, RZ, 0x7610, R6 ;  /* 0x00007610ff067816 */ /* 0x000fe40000000006 */
[----:B------:R-:W-:Y:S02]  /*bfb0*/  PRMT R7, RZ, 0x7610, R7 ;  /* 0x00007610ff077816 */ /* 0x000fe40000000007 */
[----:B------:R-:W-:Y:S01]  /*bfc0*/  ISETP.GE.AND P6, PT, R59, UR28, PT ;  /* 0x0000001c3b007c0c */ /* 0x000fe2000bfc6270 */
[----:B------:R-:W4:Y:S01]  /*bfd0*/  LDL.LU R95, [R1+0xb0] ;  /* 0x0000b000015f7983 */ /* 0x000f220000300800 */
[----:B------:R-:W-:Y:S02]  /*bfe0*/  ISETP.GE.AND P1, PT, R58, UR28, PT ;  /* 0x0000001c3a007c0c */ /* 0x000fe4000bf26270 */
[----:B------:R-:W-:Y:S01]  /*bff0*/  PRMT R9, RZ, 0x7610, R9 ;  /* 0x00007610ff097816 */ /* 0x000fe20000000009 */
[----:B------:R-:W4:Y:S01]  /*c000*/  LDL.LU R94, [R1+0xac] ;  /* 0x0000ac00015e7983 */ /* 0x000f220000300800 */
[----:B------:R-:W-:-:S02]  /*c010*/  PRMT R12, RZ, 0x7610, R12 ;  /* 0x00007610ff0c7816 */ /* 0x000fc4000000000c */
[----:B------:R-:W-:Y:S01]  /*c020*/  PRMT R15, RZ, 0x7610, R15 ;  /* 0x00007610ff0f7816 */ /* 0x000fe2000000000f */
[----:B------:R-:W4:Y:S01]  /*c030*/  LDL.LU R93, [R1+0xa8] ;  /* 0x0000a800015d7983 */ /* 0x000f220000300800 */
[----:B------:R-:W-:Y:S02]  /*c040*/  PRMT R18, RZ, 0x7610, R18 ;  /* 0x00007610ff127816 */ /* 0x000fe40000000012 */
[----:B------:R-:W-:Y:S01]  /*c050*/  PRMT R21, RZ, 0x7610, R21 ;  /* 0x00007610ff157816 */ /* 0x000fe20000000015 */
[----:B------:R-:W4:Y:S04]  /*c060*/  LDL.LU R81, [R1+0xfc] ;  /* 0x0000fc0001517983 */ /* 0x000f280000300800 */
[----:B------:R-:W4:Y:S01]  /*c070*/  @!P2 LDG.E.U16 R0, desc[UR30][R2.64] ;  /* 0x0000001e0200a981 */ /* 0x000f22000c1e1500 */
[----:B------:R-:W-:-:S03]  /*c080*/  ISETP.GE.AND P2, PT, R57, UR28, PT ;  /* 0x0000001c39007c0c */ /* 0x000fc6000bf46270 */
[----:B------:R-:W4:Y:S01]  /*c090*/  @!P3 LDG.E.U16 R4, desc[UR30][R2.64+0x40] ;  /* 0x0000401e0204b981 */ /* 0x000f22000c1e1500 */
[----:B------:R-:W-:-:S03]  /*c0a0*/  ISETP.GE.AND P3, PT, R56, UR28, PT ;  /* 0x0000001c38007c0c */ /* 0x000fc6000bf66270 */
[----:B------:R-:W4:Y:S01]  /*c0b0*/  @!P4 LDG.E.U16 R6, desc[UR30][R2.64+0x80] ;  /* 0x0000801e0206c981 */ /* 0x000f22000c1e1500 */
[----:B------:R-:W-:-:S03]  /*c0c0*/  ISETP.GE.AND P4, PT, R55, UR28, PT ;  /* 0x0000001c37007c0c */ /* 0x000fc6000bf86270 */
[----:B------:R-:W4:Y:S01]  /*c0d0*/  @!P5 LDG.E.U16 R7, desc[UR30][R2.64+0xc0] ;  /* 0x0000c01e0207d981 */ /* 0x000f22000c1e1500 */
[----:B------:R-:W-:Y:S02]  /*c0e0*/  ISETP.GE.AND P5, PT, R54, UR28, PT ;  /* 0x0000001c36007c0c */ /* 0x000fe4000bfa6270 */
[----:B------:R-:W-:Y:S01]  /*c0f0*/  PRMT R22, RZ, 0x7610, R22 ;  /* 0x00007610ff167816 */ /* 0x000fe20000000016 */
        /* <DEDUP_REMOVED lines=10> */
[----:B------:R-:W4:Y:S01]  /*c1a0*/  LDL.LU R80, [R1+0xf8] ;  /* 0x0000f80001507983 */ /* 0x000f220000300800 */
[----:B------:R-:W-:-:S03]  /*c1b0*/  PRMT R23, RZ, 0x7610, R23 ;  /* 0x00007610ff177816 */ /* 0x000fc60000000017 */
[----:B------:R-:W4:Y:S01]  /*c1c0*/  @!P5 LDG.E.U16 R22, desc[UR30][R2.64+0x240] ;  /* 0x0002401e0216d981 */ /* 0x000f22000c1e1500 */
[----:B------:R-:W-:-:S03]  /*c1d0*/  ISETP.GE.AND P5, PT, R48, UR28, PT ;  /* 0x0000001c30007c0c */ /* 0x000fc6000bfa6270 */
[----:B------:R-:W4:Y:S01]  /*c1e0*/  LDL.LU R79, [R1+0xf4] ;  /* 0x0000f400014f7983 */ /* 0x000f220000300800 */
[----:B------:R-:W-:-:S03]  /*c1f0*/  PRMT R24, RZ, 0x7610, R24 ;  /* 0x00007610ff187816 */ /* 0x000fc60000000018 */
[----:B------:R-:W4:Y:S01]  /*c200*/  LDL.LU R78, [R1+0xf0] ;  /* 0x0000f000014e7983 */ /* 0x000f220000300800 */
[----:B------:R-:W-:-:S03]  /*c210*/  PRMT R26, RZ, 0x7610, R26 ;  /* 0x00007610ff1a7816 */ /* 0x000fc6000000001a */
[----:B------:R-:W4:Y:S01]  /*c220*/  LDL.LU R77, [R1+0xec] ;  /* 0x0000ec00014d7983 */ /* 0x000f220000300800 */
[----:B------:R-:W-:-:S03]  /*c230*/  PRMT R28, RZ, 0x7610, R28 ;  /* 0x00007610ff1c7816 */ /* 0x000fc6000000001c */
[----:B------:R-:W4:Y:S01]  /*c240*/  LDL.LU R76, [R1+0xe8] ;  /* 0x0000e800014c7983 */ /* 0x000f220000300800 */
[----:B------:R-:W-:-:S03]  /*c250*/  PRMT R29, RZ, 0x7610, R29 ;  /* 0x00007610ff1d7816 */ /* 0x000fc6000000001d */
[----:B------:R-:W4:Y:S04]  /*c260*/  LDL.LU R75, [R1+0xe4] ;  /* 0x0000e400014b7983 */ /* 0x000f280000300800 */
[----:B------:R-:W4:Y:S04]  /*c270*/  LDL.LU R74, [R1+0xe0] ;  /* 0x0000e000014a7983 */ /* 0x000f280000300800 */
[----:B------:R-:W4:Y:S04]  /*c280*/  LDL.LU R73, [R1+0xdc] ;  /* 0x0000dc0001497983 */ /* 0x000f280000300800 */
[----:B------:R-:W4:Y:S04]  /*c290*/  LDL.LU R72, [R1+0xd8] ;  /* 0x0000d80001487983 */ /* 0x000f280000300800 */
[----:B------:R-:W4:Y:S04]  /*c2a0*/  LDL.LU R71, [R1+0xd4] ;  /* 0x0000d40001477983 */ /* 0x000f280000300800 */
[----:B------:R-:W4:Y:S04]  /*c2b0*/  @!P6 LDG.E.U16 R23, desc[UR30][R2.64+0x280] ;  /* 0x0002801e0217e981 */ /* 0x000f28000c1e1500 */
        /* <DEDUP_REMOVED lines=9> */
[----:B-----5:R-:W5:Y:S01]  /*c350*/  @!P5 LDG.E.U16 R31, desc[UR30][R2.64+0x3c0] ;  /* 0x0003c01e021fd981 */ /* 0x020f62000c1e1500 */
[----:B--2---:R-:W-:-:S03]  /*c360*/  MOV R100, R92 ;  /* 0x0000005c00647202 */ /* 0x004fc60000000f00 */
[----:B------:R-:W2:Y:S01]  /*c370*/  LDL.LU R92, [R1+0xa4] ;  /* 0x0000a400015c7983 */ /* 0x000ea20000300800 */
[----:B---3--:R-:W-:Y:S01]  /*c380*/  IMAD.MOV.U32 R101, RZ, RZ, R99 ;  /* 0x000000ffff657224 */ /* 0x008fe200078e0063 */
[----:B----4-:R-:W-:Y:S02]  /*c390*/  MOV R99, R91 ;  /* 0x0000005b00637202 */ /* 0x010fe40000000f00 */
[----:B------:R-:W3:Y:S01]  /*c3a0*/  LDL.LU R91, [R1+0xa0] ;  /* 0x0000a000015b7983 */ /* 0x000ee20000300800 */
[----:B------:R-:W-:Y:S01]  /*c3b0*/  IMAD.MOV.U32 R104, RZ, RZ, R90 ;  /* 0x000000ffff687224 */ /* 0x000fe200078e005a */
[----:B------:R-:W-:Y:S02]  /*c3c0*/  MOV R105, R89 ;  /* 0x0000005900697202 */ /* 0x000fe40000000f00 */
[----:B------:R-:W4:Y:S04]  /*c3d0*/  LDL.LU R90, [R1+0x9c] ;  /* 0x00009c00015a7983 */ /* 0x000f280000300800 */
[----:B------:R-:W3:Y:S01]  /*c3e0*/  LDL.LU R89, [R1+0x98] ;  /* 0x0000980001597983 */ /* 0x000ee20000300800 */
[----:B------:R-:W-:-:S03]  /*c3f0*/  MOV R106, R88 ;  /* 0x00000058006a7202 */ /* 0x000fc60000000f00 */
[----:B------:R-:W3:Y:S01]  /*c400*/  LDL.LU R88, [R1+0x94] ;  /* 0x0000940001587983 */ /* 0x000ee20000300800 */
[----:B------:R-:W-:Y:S01]  /*c410*/  IMAD.MOV.U32 R107, RZ, RZ, R87 ;  /* 0x000000ffff6b7224 */ /* 0x000fe200078e0057 */
[----:B------:R-:W-:Y:S02]  /*c420*/  MOV R103, R86 ;  /* 0x0000005600677202 */ /* 0x000fe40000000f00 */
[----:B------:R-:W3:Y:S01]  /*c430*/  LDL.LU R87, [R1+0x90] ;  /* 0x0000900001577983 */ /* 0x000ee20000300800 */
[----:B------:R-:W-:-:S03]  /*c440*/  MOV R102, R85 ;  /* 0x0000005500667202 */ /* 0x000fc60000000f00 */
[----:B------:R-:W3:Y:S01]  /*c450*/  LDL.LU R86, [R1+0x8c] ;  /* 0x00008c0001567983 */ /* 0x000ee20000300800 */
[----:B------:R-:W-:-:S03]  /*c460*/  IMAD.MOV.U32 R108, RZ, RZ, R84 ;  /* 0x000000ffff6c7224 */ /* 0x000fc600078e0054 */
        /* <DEDUP_REMOVED lines=22> */
[----:B------:R-:W1:Y:S04]  /*c5d0*/  LDS.U16 R2, [R97+0x2] ;  /* 0x0000020061027984 */ /* 0x000e680000000400 */
[----:B------:R-:W0:Y:S04]  /*c5e0*/  LDS.U16 R3, [R96+0x4] ;  /* 0x0000040060037984 */ /* 0x000e280000000400 */
[----:B------:R-:W3:Y:S04]  /*c5f0*/  LDS.U16 R4, [R95+0x6] ;  /* 0x000006005f047984 */ /* 0x000ee80000000400 */
[----:B----4-:R-:W-:Y:S01]  /*c600*/  LDS.U16 R6, [R90+0x10] ;  /* 0x000010005a067984 */ /* 0x010fe20000000400 */
[----:B-----5:R-:W-:-:S05]  /*c610*/  SHF.L.U32 R0, R0, 0x10, RZ ;  /* 0x0000001000007819 */ /* 0x020fca00000006ff */
[----:B------:R-:W-:Y:S02]  /*c620*/  FADD.FTZ R7, R0, UR7 ;  /* 0x0000000700077e21 */ /* 0x000fe40008010000 */
[----:B------:R-:W4:Y:S01]  /*c630*/  LDS.U16 R0, [R94+0x8] ;  /* 0x000008005e007984 */ /* 0x000f220000000400 */
[----:B-1----:R-:W-:Y:S02]  /*c640*/  IMAD.U32 R2, R2, 0x10000, RZ ;  /* 0x0001000002027824 */ /* 0x002fe400078e00ff */
[----:B------:R-:W-:Y:S02]  /*c650*/  FSETP.GTU.FTZ.AND P5, PT, R7, 20, PT ;  /* 0x41a000000700780b */ /* 0x000fe40003fbc000 */
[----:B0-----:R-:W-:Y:S01]  /*c660*/  SHF.L.U32 R3, R3, 0x10, RZ ;  /* 0x0000001003037819 */ /* 0x001fe200000006ff */
[----:B------:R-:W-:Y:S02]  /*c670*/  FADD.FTZ R12, R2, UR7 ;  /* 0x00000007020c7e21 */ /* 0x000fe40008010000 */
[----:B------:R-:W0:Y:S02]  /*c680*/  LDS.U16 R2, [R93+0xa] ;  /* 0x00000a005d027984 */ /* 0x000e240000000400 */
[----:B------:R-:W-:Y:S01]  /*c690*/  FADD.FTZ R15, R3, UR7 ;  /* 0x00000007030f7e21 */ /* 0x000fe20008010000 */
[----:B------:R-:W-:Y:S01]  /*c6a0*/  FSETP.GTU.FTZ.AND P6, PT, R12, 20, PT ;  /* 0x41a000000c00780b */ /* 0x000fe20003fdc000 */
[----:B--2---:R-:W1:Y:S01]  /*c6b0*/  LDS.U16 R3, [R92+0xc] ;  /* 0x00000c005c037984 */ /* 0x004e620000000400 */
[----:B---3--:R-:W-:-:S03]  /*c6c0*/  SHF.L.U32 R4, R4, 0x10, RZ ;  /* 0x0000001004047819 */ /* 0x008fc600000006ff */
[----:B------:R-:W-:Y:S02]  /*c6d0*/  @!P5 FMUL.FTZ R7, R7, -1.4426950216293334961 ;  /* 0xbfb8aa3b0707d820 */ /* 0x000fe40000410000 */
[----:B------:R-:W-:Y:S02]  /*c6e0*/  FADD.FTZ R18, R4, UR7 ;  /* 0x0000000704127e21 */ /* 0x000fe40008010000 */
[----:B------:R2:W3:Y:S01]  /*c6f0*/  @!P5 MUFU.EX2 R9, R7 ;  /* 0x000000070009d308 */ /* 0x0004e20000000800 */
[----:B------:R-:W5:Y:S02]  /*c700*/  LDS.U16 R4, [R91+0xe] ;  /* 0x00000e005b047984 */ /* 0x000f640000000400 */
[----:B------:R-:W-:Y:S01]  /*c710*/  FSETP.GTU.FTZ.AND P2, PT, R18, 20, PT ;  /* 0x41a000001200780b */ /* 0x000fe20003f5c000 */
[----:B------:R-:W-:Y:S01]  /*c720*/  @!P6 FMUL.FTZ R12, R12, -1.4426950216293334961 ;  /* 0xbfb8aa3b0c0ce820 */ /* 0x000fe20000410000 */
[----:B------:R-:W-:Y:S01]  /*c730*/  FSETP.GTU.FTZ.AND P1, PT, R15, 20, PT ;  /* 0x41a000000f00780b */ /* 0x000fe20003f3c000 */
[----:B--2---:R-:W2:Y:S04]  /*c740*/  LDS.U16 R7, [R89+0x12] ;  /* 0x0000120059077984 */ /* 0x004ea80000000400 */
[----:B------:R-:W0:Y:S06]  /*c750*/  @!P6 MUFU.EX2 R12, R12 ;  /* 0x0000000c000ce308 */ /* 0x000e2c0000000800 */
[----:B------:R-:W-:Y:S01]  /*c760*/  @!P2 FMUL.FTZ R18, R18, -1.4426950216293334961 ;  /* 0xbfb8aa3b1212a820 */ /* 0x000fe20000410000 */
[----:B---3--:R-:W-:Y:S01]  /*c770*/  @!P5 FADD.FTZ R9, R9, 1 ;  /* 0x3f8000000909d421 */ /* 0x008fe20000010000 */
[----:B------:R-:W-:Y:S01]  /*c780*/  @!P1 FMUL.FTZ R15, R15, -1.4426950216293334961 ;  /* 0xbfb8aa3b0f0f9820 */ /* 0x000fe20000410000 */
[----:B----4-:R-:W-:-:S03]  /*c790*/  IMAD.U32 R0, R0, 0x10000, RZ ;  /* 0x0001000000007824 */ /* 0x010fc600078e00ff */
[----:B------:R-:W3:Y:S01]  /*c7a0*/  @!P2 MUFU.EX2 R18, R18 ;  /* 0x000000120012a308 */ /* 0x000ee20000000800 */
[----:B------:R-:W-:-:S07]  /*c7b0*/  FADD.FTZ R0, R0, UR7 ;  /* 0x0000000700007e21 */ /* 0x000fce0008010000 */
[----:B------:R-:W4:Y:S01]  /*c7c0*/  @!P5 MUFU.RCP R9, R9 ;  /* 0x000000090009d308 */ /* 0x000f220000001000 */
[----:B0-----:R-:W-:Y:S01]  /*c7d0*/  @!P6 FADD.FTZ R12, R12, 1 ;  /* 0x3f8000000c0ce421 */ /* 0x001fe20000010000 */
[----:B------:R-:W-:-:S06]  /*c7e0*/  FSETP.GTU.FTZ.AND P3, PT, R0, 20, PT ;  /* 0x41a000000000780b */ /* 0x000fcc0003f7c000 */
[----:B------:R-:W0:Y:S01]  /*c7f0*/  @!P1 MUFU.EX2 R15, R15 ;  /* 0x0000000f000f9308 */ /* 0x000e220000000800 */
[----:B------:R-:W-:Y:S02]  /*c800*/  SHF.L.U32 R2, R2, 0x10, RZ ;  /* 0x0000001002027819 */ /* 0x000fe400000006ff */
[----:B-1----:R-:W-:-:S05]  /*c810*/  SHF.L.U32 R3, R3, 0x10, RZ ;  /* 0x0000001003037819 */ /* 0x002fca00000006ff */
[----:B------:R-:W1:Y:S01]  /*c820*/  @!P6 MUFU.RCP R21, R12 ;  /* 0x0000000c0015e308 */ /* 0x000e620000001000 */
[----:B------:R-:W-:Y:S01]  /*c830*/  FADD.FTZ R2, R2, UR7 ;  /* 0x0000000702027e21 */ /* 0x000fe20008010000 */
[----:B------:R-:W-:Y:S01]  /*c840*/  FADD.FTZ R3, R3, UR7 ;  /* 0x0000000703037e21 */ /* 0x000fe20008010000 */
[----:B---3--:R-:W-:Y:S01]  /*c850*/  @!P2 FADD.FTZ R18, R18, 1 ;  /* 0x3f8000001212a421 */ /* 0x008fe20000010000 */
[----:B------:R-:W-:Y:S01]  /*c860*/  @!P3 FMUL.FTZ R0, R0, -1.4426950216293334961 ;  /* 0xbfb8aa3b0000b820 */ /* 0x000fe20000410000 */
[----:B-----5:R-:W-:Y:S02]  /*c870*/  IMAD.U32 R4, R4, 0x10000, RZ ;  /* 0x0001000004047824 */ /* 0x020fe400078e00ff */
[----:B----4-:R-:W-:Y:S01]  /*c880*/  @!P5 FMUL.FTZ R8, R8, R9 ;  /* 0x000000090808d220 */ /* 0x010fe20000410000 */
[----:B------:R-:W-:Y:S01]  /*c890*/  FSETP.GTU.FTZ.AND P4, PT, R2, 20, PT ;  /* 0x41a000000200780b */ /* 0x000fe20003f9c000 */
[----:B0-----:R-:W-:Y:S01]  /*c8a0*/  @!P1 FADD.FTZ R15, R15, 1 ;  /* 0x3f8000000f0f9421 */ /* 0x001fe20000010000 */
[----:B------:R-:W-:Y:S01]  /*c8b0*/  FSETP.GTU.FTZ.AND P5, PT, R3, 20, PT ;  /* 0x41a000000300780b */ /* 0x000fe20003fbc000 */
[----:B------:R-:W-:Y:S01]  /*c8c0*/  FADD.FTZ R4, R4, UR7 ;  /* 0x0000000704047e21 */ /* 0x000fe20008010000 */
[----:B------:R-:W-:Y:S01]  /*c8d0*/  @!P2 MUFU.RCP R18, R18 ;  /* 0x000000120012a308 */ /* 0x000fe20000001000 */
[----:B-1----:R-:W-:-:S07]  /*c8e0*/  @!P6 FMUL.FTZ R10, R10, R21 ;  /* 0x000000150a0ae220 */ /* 0x002fce0000410000 */
[----:B------:R-:W0:Y:S01]  /*c8f0*/  @!P1 MUFU.RCP R22, R15 ;  /* 0x0000000f00169308 */ /* 0x000e220000001000 */
[----:B------:R-:W-:-:S07]  /*c900*/  FSETP.GTU.FTZ.AND P6, PT, R4, 20, PT ;  /* 0x41a000000400780b */ /* 0x000fce0003fdc000 */
[----:B------:R-:W1:Y:S01]  /*c910*/  @!P3 MUFU.EX2 R0, R0 ;  /* 0x000000000000b308 */ /* 0x000e620000000800 */
[----:B------:R-:W-:Y:S01]  /*c920*/  SHF.L.U32 R6, R6, 0x10, RZ ;  /* 0x0000001006067819 */ /* 0x000fe200000006ff */
[----:B------:R-:W-:Y:S01]  /*c930*/  @!P4 FMUL.FTZ R2, R2, -1.4426950216293334961 ;  /* 0xbfb8aa3b0202c820 */ /* 0x000fe20000410000 */
[----:B--2---:R-:W-:Y:S01]  /*c940*/  SHF.L.U32 R7, R7, 0x10, RZ ;  /* 0x0000001007077819 */ /* 0x004fe200000006ff */
[----:B------:R-:W-:Y:S02]  /*c950*/  @!P5 FMUL.FTZ R3, R3, -1.4426950216293334961 ;  /* 0xbfb8aa3b0303d820 */ /* 0x000fe40000410000 */
[----:B------:R-:W-:Y:S02]  /*c960*/  FADD.FTZ R6, R6, UR7 ;  /* 0x0000000706067e21 */ /* 0x000fe40008010000 */
[----:B------:R-:W-:Y:S01]  /*c970*/  FADD.FTZ R7, R7, UR7 ;  /* 0x0000000707077e21 */ /* 0x000fe20008010000 */
[----:B------:R-:W2:Y:S01]  /*c980*/  @!P4 MUFU.EX2 R2, R2 ;  /* 0x000000020002c308 */ /* 0x000ea20000000800 */
[----:B0-----:R-:W-:Y:S01]  /*c990*/  @!P1 FMUL.FTZ R11, R11, R22 ;  /* 0x000000160b0b9220 */ /* 0x001fe20000410000 */
[----:B------:R-:W-:Y:S01]  /*c9a0*/  @!P2 FMUL.FTZ R13, R13, R18 ;  /* 0x000000120d0da220 */ /* 0x000fe20000410000 */
[----:B------:R-:W-:Y:S01]  /*c9b0*/  @!P6 FMUL.FTZ R9, R4, -1.4426950216293334961 ;  /* 0xbfb8aa3b0409e820 */ /* 0x000fe20000410000 */
[----:B------:R-:W-:-:S04]  /*c9c0*/  FSETP.GTU.FTZ.AND P1, PT, R6, 20, PT ;  /* 0x41a000000600780b */ /* 0x000fc80003f3c000 */
[----:B------:R-:W0:Y:S01]  /*c9d0*/  @!P5 MUFU.EX2 R3, R3 ;  /* 0x000000030003d308 */ /* 0x000e220000000800 */
[----:B------:R-:W-:Y:S01]  /*c9e0*/  FSETP.GTU.FTZ.AND P2, PT, R7, 20, PT ;  /* 0x41a000000700780b */ /* 0x000fe20003f5c000 */
[----:B-1----:R-:W-:Y:S02]  /*c9f0*/  @!P3 FADD.FTZ R4, R0, 1 ;  /* 0x3f8000000004b421 */ /* 0x002fe40000010000 */
[----:B------:R-:W1:Y:S04]  /*ca00*/  LDS.U16 R0, [R88+0x14] ;  /* 0x0000140058007984 */ /* 0x000e680000000400 */
[----:B------:R-:W3:Y:S01]  /*ca10*/  @!P6 MUFU.EX2 R9, R9 ;  /* 0x000000090009e308 */ /* 0x000ee20000000800 */
[----:B------:R-:W-:Y:S01]  /*ca20*/  @!P1 FMUL.FTZ R12, R6, -1.4426950216293334961 ;  /* 0xbfb8aa3b060c9820 */ /* 0x000fe20000410000 */
[----:B--2---:R-:W-:-:S02]  /*ca30*/  @!P4 FADD.FTZ R6, R2, 1 ;  /* 0x3f8000000206c421 */ /* 0x004fc40000010000 */
[----:B------:R-:W-:Y:S02]  /*ca40*/  LDS.U16 R2, [R87+0x16] ;  /* 0x0000160057027984 */ /* 0x000fe40000000400 */
[----:B------:R-:W-:Y:S01]  /*ca50*/  @!P2 FMUL.FTZ R15, R7, -1.4426950216293334961 ;  /* 0xbfb8aa3b070fa820 */ /* 0x000fe20000410000 */
[----:B0-----:R-:W-:Y:S02]  /*ca60*/  @!P5 FADD.FTZ R7, R3, 1 ;  /* 0x3f8000000307d421 */ /* 0x001fe40000010000 */
[----:B------:R-:W0:Y:S03]  /*ca70*/  LDS.U16 R3, [R86+0x18] ;  /* 0x0000180056037984 */ /* 0x000e260000000400 */
[----:B------:R-:W2:Y:S08]  /*ca80*/  @!P2 MUFU.EX2 R15, R15 ;  /* 0x0000000f000fa308 */ /* 0x000eb00000000800 */
[----:B------:R4:W-:Y:S01]  /*ca90*/  @!P4 MUFU.RCP R23, R6 ;  /* 0x000000060017c308 */ /* 0x0009e20000001000 */
[----:B---3--:R-:W-:Y:S01]  /*caa0*/  @!P6 FADD.FTZ R9, R9, 1 ;  /* 0x3f8000000909e421 */ /* 0x008fe20000010000 */
[----:B----4-:R-:W3:Y:S06]  /*cab0*/  LDS.U16 R6, [R84+0x1c] ;  /* 0x00001c0054067984 */ /* 0x010eec0000000400 */
[----:B------:R-:W4:Y:S01]  /*cac0*/  @!P1 MUFU.EX2 R12, R12 ;  /* 0x0000000c000c9308 */ /* 0x000f220000000800 */
[----:B--2---:R-:W-:-:S07]  /*cad0*/  @!P2 FADD.FTZ R15, R15, 1 ;  /* 0x3f8000000f0fa421 */ /* 0x004fce0000010000 */
[----:B------:R-:W2:Y:S08]  /*cae0*/  @!P6 MUFU.RCP R22, R9 ;  /* 0x000000090016e308 */ /* 0x000eb00000001000 */
[----:B------:R5:W0:Y:S01]  /*caf0*/  @!P5 MUFU.RCP R18, R7 ;  /* 0x000000070012d308 */ /* 0x000a220000001000 */
[----:B----4-:R-:W-:-:S07]  /*cb00*/  @!P1 FADD.FTZ R12, R12, 1 ;  /* 0x3f8000000c0c9421 */ /* 0x010fce0000010000 */
[----:B------:R4:W3:Y:S01]  /*cb10*/  @!P3 MUFU.RCP R21, R4 ;  /* 0x000000040015b308 */ /* 0x0008e20000001000 */
[----:B-----5:R-:W5:Y:S01]  /*cb20*/  LDS.U16 R7, [R82+0x1e] ;  /* 0x00001e0052077984 */ /* 0x020f620000000400 */
[----:B-1----:R-:W-:-:S03]  /*cb30*/  IMAD.U32 R0, R0, 0x10000, RZ ;  /* 0x0001000000007824 */ /* 0x002fc600078e00ff */
[----:B----4-:R-:W1:Y:S03]  /*cb40*/  LDS.U16 R4, [R85+0x1a] ;  /* 0x00001a0055047984 */ /* 0x010e660000000400 */
[----:B------:R-:W4:Y:S01]  /*cb50*/  @!P2 MUFU.RCP R15, R15 ;  /* 0x0000000f000fa308 */ /* 0x000f220000001000 */
[----:B--2---:R-:W-:-:S07]  /*cb60*/  @!P6 FMUL.FTZ R19, R19, R22 ;  /* 0x000000161313e220 */ /* 0x004fce0000410000 */
[----:B------:R2:W5:Y:S01]  /*cb70*/  @!P1 MUFU.RCP R29, R12 ;  /* 0x0000000c001d9308 */ /* 0x0005620000001000 */
[----:B------:R-:W-:Y:S01]  /*cb80*/  F2FP.BF16.F32.PACK_AB R9, R109, R108 ;  /* 0x0000006c6d09723e */ /* 0x000fe200000010ff */
[----:B--2---:R-:W-:Y:S01]  /*cb90*/  FADD.FTZ R12, R0, UR7 ;  /* 0x00000007000c7e21 */ /* 0x004fe20008010000 */
[----:B------:R-:W-:-:S04]  /*cba0*/  F2FP.BF16.F32.PACK_AB R0, R107, R106 ;  /* 0x0000006a6b00723e */ /* 0x000fc800000010ff */
[----:B------:R-:W-:Y:S01]  /*cbb0*/  FSETP.GTU.FTZ.AND P6, PT, R12, 20, PT ;  /* 0x41a000000c00780b */ /* 0x000fe20003fdc000 */
[----:B0-----:R-:W-:Y:S01]  /*cbc0*/  @!P5 FMUL.FTZ R17, R17, R18 ;  /* 0x000000121111d220 */ /* 0x001fe20000410000 */
[----:B---3--:R-:W-:Y:S01]  /*cbd0*/  @!P3 FMUL.FTZ R14, R14, R21 ;  /* 0x000000150e0eb220 */ /* 0x008fe20000410000 */
[----:B------:R-:W-:Y:S01]  /*cbe0*/  PRMT R18, R9, 0x7610, R18 ;  /* 0x0000761009127816 */ /* 0x000fe20000000012 */
[----:B------:R-:W-:Y:S01]  /*cbf0*/  BAR.SYNC.DEFER_BLOCKING 0x0 ;  /* 0x0000000000007b1d */ /* 0x000fe20000010000 */
[----:B------:R-:W-:Y:S01]  /*cc00*/  SHF.L.U32 R3, R3, 0x10, RZ ;  /* 0x0000001003037819 */ /* 0x000fe200000006ff */
[----:B------:R-:W-:Y:S01]  /*cc10*/  @!P4 FMUL.FTZ R16, R16, R23 ;  /* 0x000000171010c220 */ /* 0x000fe20000410000 */
[----:B------:R-:W-:Y:S02]  /*cc20*/  PRMT R21, R9, 0x7632, R21 ;  /* 0x0000763209157816 */ /* 0x000fe40000000015 */
[----:B------:R-:W-:Y:S01]  /*cc30*/  PRMT R22, R0, 0x7610, R22 ;  /* 0x0000761000167816 */ /* 0x000fe20000000016 */
[----:B----4-:R-:W-:Y:S01]  /*cc40*/  @!P2 FMUL.FTZ R158, R158, R15 ;  /* 0x0000000f9e9ea220 */ /* 0x010fe20000410000 */
[----:B------:R-:W-:Y:S01]  /*cc50*/  PRMT R23, R0, 0x7632, R23 ;  /* 0x0000763200177816 */ /* 0x000fe20000000017 */
[----:B------:R-:W-:Y:S01]  /*cc60*/  FADD.FTZ R15, R3, UR7 ;  /* 0x00000007030f7e21 */ /* 0x000fe20008010000 */
[----:B------:R-:W-:-:S02]  /*cc70*/  F2FP.BF16.F32.PACK_AB R9, R105, R104 ;  /* 0x000000686909723e */ /* 0x000fc400000010ff */
[----:B------:R-:W-:Y:S01]  /*cc80*/  SHF.L.U32 R6, R6, 0x10, RZ ;  /* 0x0000001006067819 */ /* 0x000fe200000006ff */
        /* <DEDUP_REMOVED lines=8> */
[----:B-----5:R-:W-:Y:S01]  /*cd10*/  @!P1 FMUL.FTZ R20, R20, R29 ;  /* 0x0000001d14149220 */ /* 0x020fe20000410000 */
        /* <DEDUP_REMOVED lines=9> */
[----:B------:R-:W-:Y:S01]  /*cdb0*/  STS.U16 [R93+0xa], R12 ;  /* 0x00000a0c5d007388 */ /* 0x000fe20000000400 */
[----:B------:R-:W-:Y:S02]  /*cdc0*/  F2FP.BF16.F32.PACK_AB R7, R99, R69 ;  /* 0x000000456307723e */ /* 0x000fe400000010ff */
[----:B------:R-:W-:Y:S01]  /*cdd0*/  PRMT R22, R6, 0x7610, R22 ;  /* 0x0000761006167816 */ /* 0x000fe20000000016 */
[----:B------:R0:W-:Y:S01]  /*cde0*/  STS.U16 [R92+0xc], R18 ;  /* 0x00000c125c007388 */ /* 0x0001e20000000400 */
[----:B------:R-:W-:-:S03]  /*cdf0*/  FSETP.GTU.FTZ.AND P4, PT, R15, 20, PT ;  /* 0x41a000000f00780b */ /* 0x000fc60003f9c000 */
[----:B------:R2:W-:Y:S01]  /*ce00*/  STS.U16 [R91+0xe], R21 ;  /* 0x00000e155b007388 */ /* 0x0005e20000000400 */
[----:B------:R-:W-:Y:S02]  /*ce10*/  PRMT R23, R7, 0x7632, R23 ;  /* 0x0000763207177816 */ /* 0x000fe40000000017 */
[----:B0-----:R-:W-:Y:S01]  /*ce20*/  PRMT R18, R6, 0x7632, R18 ;  /* 0x0000763206127816 */ /* 0x001fe20000000012 */
[----:B------:R-:W-:Y:S01]  /*ce30*/  @!P1 FMUL.FTZ R6, R9, -1.4426950216293334961 ;  /* 0xbfb8aa3b09069820 */ /* 0x000fe20000410000 */
[----:B------:R-:W-:Y:S02]  /*ce40*/  F2FP.BF16.F32.PACK_AB R9, R67, R65 ;  /* 0x000000414309723e */ /* 0x000fe400000010ff */
[----:B--2---:R-:W-:Y:S02]  /*ce50*/  PRMT R21, R7, 0x7610, R21 ;  /* 0x0000761007157816 */ /* 0x004fe40000000015 */
[----:B------:R-:W-:Y:S01]  /*ce60*/  F2FP.BF16.F32.PACK_AB R12, R43, R41 ;  /* 0x000000292b0c723e */ /* 0x000fe200000010ff */
[----:B------:R0:W-:Y:S01]  /*ce70*/  STS.U16 [R90+0x10], R22 ;  /* 0x000010165a007388 */ /* 0x0001e20000000400 */
[----:B------:R-:W-:-:S02]  /*ce80*/  PRMT R24, R9, 0x7610, R24 ;  /* 0x0000761009187816 */ /* 0x000fc40000000018 */
[----:B------:R-:W-:Y:S01]  /*ce90*/  PRMT R26, R9, 0x7632, R26 ;  /* 0x00007632091a7816 */ /* 0x000fe2000000001a */
[----:B------:R2:W-:Y:S01]  /*cea0*/  STS.U16 [R89+0x12], R18 ;  /* 0x0000121259007388 */ /* 0x0005e20000000400 */
[C---:B------:R-:W-:Y:S02]  /*ceb0*/  PRMT R28, R12.reuse, 0x7610, R28 ;  /* 0x000076100c1c7816 */ /* 0x040fe4000000001c */
[----:B------:R-:W-:Y:S01]  /*cec0*/  PRMT R30, R12, 0x7632, R30 ;  /* 0x000076320c1e7816 */ /* 0x000fe2000000001e */
[----:B------:R-:W-:Y:S01]  /*ced0*/  STS.U16 [R88+0x14], R21 ;  /* 0x0000141558007388 */ /* 0x000fe20000000400 */
[----:B0-----:R-:W-:Y:S01]  /*cee0*/  IMAD.U32 R22, RZ, RZ, UR28 ;  /* 0x0000001cff167e24 */ /* 0x001fe2000f8e00ff */
[----:B------:R-:W-:Y:S02]  /*cef0*/  SHF.L.U32 R2, R2, 0x10, RZ ;  /* 0x0000001002027819 */ /* 0x000fe400000006ff */
[----:B------:R-:W-:Y:S01]  /*cf00*/  STS.U16 [R87+0x16], R23 ;  /* 0x0000161757007388 */ /* 0x000fe20000000400 */
[----:B------:R-:W-:Y:S01]  /*cf10*/  @!P4 FMUL.FTZ R7, R15, -1.4426950216293334961 ;  /* 0xbfb8aa3b0f07c820 */ /* 0x000fe20000410000 */
[----:B------:R-:W0:Y:S01]  /*cf20*/  @!P6 MUFU.EX2 R0, R0 ;  /* 0x000000000000e308 */ /* 0x000e220000000800 */
[----:B-1----:R-:W-:Y:S01]  /*cf30*/  IMAD.U32 R4, R4, 0x10000, RZ ;  /* 0x0001000004047824 */ /* 0x002fe200078e00ff */
[----:B------:R-:W-:Y:S01]  /*cf40*/  STS.U16 [R86+0x18], R24 ;  /* 0x0000181856007388 */ /* 0x000fe20000000400 */
[----:B------:R-:W1:Y:S03]  /*cf50*/  LDCU.64 UR28, c[0x0][0x500] ;  /* 0x0000a000ff1c77ac */ /* 0x000e660008000a00 */
[----:B------:R-:W-:Y:S04]  /*cf60*/  STS.U16 [R85+0x1a], R26 ;  /* 0x00001a1a55007388 */ /* 0x000fe80000000400 */
        /* <DEDUP_REMOVED lines=21> */
[----:B------:R-:W-:Y:S01]  /*d0c0*/  FSETP.GTU.FTZ.AND P3, PT, R2, 20, PT ;  /* 0x41a000000200780b */ /* 0x000fe20003f7c000 */
[----:B------:R-:W-:Y:S01]  /*d0d0*/  FADD.FTZ R4, R4, UR7 ;  /* 0x0000000704047e21 */ /* 0x000fe20008010000 */
[----:B0-----:R-:W-:-:S04]  /*d0e0*/  @!P6 FADD.FTZ R0, R0, 1 ;  /* 0x3f8000000000e421 */ /* 0x001fc80000010000 */
[----:B------:R-:W-:Y:S01]  /*d0f0*/  FSETP.GTU.FTZ.AND P5, PT, R4, 20, PT ;  /* 0x41a000000400780b */ /* 0x000fe20003fbc000 */
[----:B------:R-:W0:Y:S06]  /*d100*/  @!P1 MUFU.EX2 R6, R6 ;  /* 0x0000000600069308 */ /* 0x000e2c0000000800 */
[----:B------:R-:W-:Y:S02]  /*d110*/  @!P3 FMUL.FTZ R2, R2, -1.4426950216293334961 ;  /* 0xbfb8aa3b0202b820 */ /* 0x000fe40000410000 */
[----:B------:R3:W-:Y:S01]  /*d120*/  @!P6 MUFU.RCP R12, R0 ;  /* 0x00000000000ce308 */ /* 0x0007e20000001000 */
[----:B------:R-:W-:Y:S07]  /*d130*/  BAR.SYNC.DEFER_BLOCKING 0x0 ;  /* 0x0000000000007b1d */ /* 0x000fee0000010000 */
[----:B------:R-:W4:Y:S01]  /*d140*/  @!P3 MUFU.EX2 R2, R2 ;  /* 0x000000020002b308 */ /* 0x000f220000000800 */
[----:B------:R-:W-:-:S07]  /*d150*/  @!P5 FMUL.FTZ R4, R4, -1.4426950216293334961 ;  /* 0xbfb8aa3b0404d820 */ /* 0x000fce0000410000 */
[----:B------:R-:W5:Y:S01]  /*d160*/  @!P2 MUFU.EX2 R3, R3 ;  /* 0x000000030003a308 */ /* 0x000f620000000800 */
[----:B---3--:R-:W3:Y:S01]  /*d170*/  LDS R0, [UR26+0x1080] ;  /* 0x0010801aff007984 */ /* 0x008ee20008000800 */
[----:B------:R-:W-:Y:S01]  /*d180*/  UMOV UR8, UR27 ;  /* 0x0000001b00087c82 */ /* 0x000fe20008000000 */
[----:B------:R-:W-:-:S05]  /*d190*/  UMOV UR9, URZ ;  /* 0x000000ff00097c82 */ /* 0x000fca0008000000 */
[----:B------:R-:W2:Y:S01]  /*d1a0*/  @!P5 MUFU.EX2 R4, R4 ;  /* 0x000000040004d308 */ /* 0x000ea20000000800 */
[----:B------:R-:W-:Y:S01]  /*d1b0*/  UIMAD.WIDE.U32 UR12, UR25, UR14, UR8 ;  /* 0x0000000e190c72a5 */ /* 0x000fe2000f8e0008 */
[----:B0-----:R-:W-:Y:S01]  /*d1c0*/  @!P1 FADD.FTZ R6, R6, 1 ;  /* 0x3f80000006069421 */ /* 0x001fe20000010000 */
[----:B----4-:R-:W-:Y:S02]  /*d1d0*/  @!P3 FADD.FTZ R2, R2, 1 ;  /* 0x3f8000000202b421 */ /* 0x010fe40000010000 */
[----:B------:R-:W-:-:S03]  /*d1e0*/  UIMAD UR13, UR25, UR15, UR13 ;  /* 0x0000000f190d72a4 */ /* 0x000fc6000f8e020d */
[----:B------:R-:W0:Y:S01]  /*d1f0*/  @!P4 MUFU.EX2 R7, R7 ;  /* 0x000000070007c308 */ /* 0x000e220000000800 */
[----:B------:R-:W4:Y:S01]  /*d200*/  LDCU.64 UR14, c[0x0][0x550] ;  /* 0x0000aa00ff0e77ac */ /* 0x000f220008000a00 */
[----:B-----5:R-:W-:Y:S01]  /*d210*/  @!P2 FADD.FTZ R3, R3, 1 ;  /* 0x3f8000000303a421 */ /* 0x020fe20000010000 */
[----:B-1----:R-:W-:-:S05]  /*d220*/  UIMAD.WIDE.U32 UR12, UR10, UR28, UR12 ;  /* 0x0000001c0a0c72a5 */ /* 0x002fca000f8e000c */
[----:B------:R-:W1:Y:S01]  /*d230*/  @!P3 MUFU.RCP R67, R2 ;  /* 0x000000020043b308 */ /* 0x000e620000001000 */
[----:B------:R-:W-:-:S07]  /*d240*/  UIMAD UR13, UR10, UR29, UR13 ;  /* 0x0000001d0a0d72a4 */ /* 0x000fce000f8e020d */
[----:B--2---:R2:W5:Y:S01]  /*d250*/  @!P2 MUFU.RCP R18, R3 ;  /* 0x000000030012a308 */ /* 0x0045620000001000 */
[----:B------:R-:W-:-:S07]  /*d260*/  @!P5 FADD.FTZ R4, R4, 1 ;  /* 0x3f8000000404d421 */ /* 0x000fce0000010000 */
[----:B------:R-:W4:Y:S01]  /*d270*/  @!P1 MUFU.RCP R6, R6 ;  /* 0x0000000600069308 */ /* 0x000f220000001000 */
[----:B------:R-:W-:Y:S01]  /*d280*/  @!P6 FMUL.FTZ R159, R159, R12 ;  /* 0x0000000c9f9fe220 */ /* 0x000fe20000410000 */
[----:B--2---:R-:W-:Y:S01]  /*d290*/  IADD3 R3, P6, PT, R5, UR12, RZ ;  /* 0x0000000c05037c10 */ /* 0x004fe2000ffde0ff */
[----:B0-----:R-:W-:-:S05]  /*d2a0*/  @!P4 FADD.FTZ R7, R7, 1 ;  /* 0x3f8000000707c421 */ /* 0x001fca0000010000 */
[----:B------:R0:W2:Y:S01]  /*d2b0*/  @!P5 MUFU.RCP R69, R4 ;  /* 0x000000040045d308 */ /* 0x0000a20000001000 */
[----:B-1----:R-:W-:Y:S01]  /*d2c0*/  @!P3 FMUL.FTZ R160, R160, R67 ;  /* 0x00000043a0a0b220 */ /* 0x002fe20000410000 */
[----:B-----5:R-:W-:Y:S01]  /*d2d0*/  @!P2 FMUL.FTZ R161, R161, R18 ;  /* 0x00000012a1a1a220 */ /* 0x020fe20000410000 */
[----:B---3--:R-:W-:Y:S02]  /*d2e0*/  ISETP.GE.AND P2, PT, R5, R0, PT ;  /* 0x000000000500720c */ /* 0x008fe40003f46270 */
[----:B0-----:R-:W-:-:S03]  /*d2f0*/  IADD3.X R4, PT, PT, RZ, UR13, RZ, P6, !PT ;  /* 0x0000000dff047c10 */ /* 0x001fc6000b7fe4ff */
[----:B------:R-:W0:Y:S01]  /*d300*/  @!P4 MUFU.RCP R12, R7 ;  /* 0x00000007000cc308 */ /* 0x000e220000001000 */
[----:B----4-:R-:W-:Y:S01]  /*d310*/  LEA R2, P6, R3, UR14, 0x1 ;  /* 0x0000000e03027c11 */ /* 0x010fe2000f8c08ff */
[----:B------:R-:W-:Y:S01]  /*d320*/  @!P1 FMUL.FTZ R165, R165, R6 ;  /* 0x00000006a5a59220 */ /* 0x000fe20000410000 */
[-C--:B------:R-:W-:Y:S01]  /*d330*/  ISETP.GE.AND P3, PT, R62, R0.reuse, PT ;  /* 0x000000003e00720c */ /* 0x080fe20003f66270 */
[----:B------:R-:W1:Y:S01]  /*d340*/  LDCU.64 UR12, c[0x0][0x518] ;  /* 0x0000a300ff0c77ac */ /* 0x000e620008000a00 */
[----:B------:R-:W-:Y:S02]  /*d350*/  LEA.HI.X R3, R3, UR15, R4, 0x1, P6 ;  /* 0x0000000f03037c11 */ /* 0x000fe4000b0f0c04 */
[-C--:B------:R-:W-:Y:S01]  /*d360*/  ISETP.GE.AND P6, PT, R61, R0.reuse, PT ;  /* 0x000000003d00720c */ /* 0x080fe20003fc6270 */
[----:B--2---:R-:W-:Y:S01]  /*d370*/  @!P5 FMUL.FTZ R164, R164, R69 ;  /* 0x00000045a4a4d220 */ /* 0x004fe20000410000 */
[-C--:B------:R-:W-:Y:S01]  /*d380*/  ISETP.GE.AND P1, PT, R60, R0.reuse, PT ;  /* 0x000000003c00720c */ /* 0x080fe20003f26270 */
[----:B------:R-:W-:Y:S01]  /*d390*/  @!P2 STG.E.U16 desc[UR30][R2.64], R9 ;  /* 0x000000090200a986 */ /* 0x000fe2000c10151e */
[-C--:B------:R-:W-:Y:S01]  /*d3a0*/  ISETP.GE.AND P2, PT, R59, R0.reuse, PT ;  /* 0x000000003b00720c */ /* 0x080fe20003f46270 */
[----:B------:R-:W2:Y:S01]  /*d3b0*/  LDCU.64 UR14, c[0x0][0x520] ;  /* 0x0000a400ff0e77ac */ /* 0x000ea20008000a00 */
[----:B------:R-:W-:-:S03]  /*d3c0*/  ISETP.GE.AND P5, PT, R56, R0, PT ;  /* 0x000000003800720c */ /* 0x000fc60003fa6270 */
[----:B------:R-:W-:Y:S01]  /*d3d0*/  @!P3 STG.E.U16 desc[UR30][R2.64+0x40], R15 ;  /* 0x0000400f0200b986 */ /* 0x000fe2000c10151e */
[----:B0-----:R-:W-:Y:S01]  /*d3e0*/  @!P4 FMUL.FTZ R25, R25, R12 ;  /* 0x0000000c1919c220 */ /* 0x001fe20000410000 */
        /* <DEDUP_REMOVED lines=41> */
[----:B---3--:R-:W-:-:S03]  /*d680*/  PRMT R6, R2, 0x7610, R6 ;  /* 0x0000761002067816 */ /* 0x008fc60000000006 */
[----:B------:R-:W-:Y:S04]  /*d690*/  STS.U16 [R94+0x8], R9 ;  /* 0x000008095e007388 */ /* 0x000fe80000000400 */
[----:B------:R-:W-:Y:S04]  /*d6a0*/  STS.U16 [R93+0xa], R12 ;  /* 0x00000a0c5d007388 */ /* 0x000fe80000000400 */
[----:B------:R-:W-:Y:S04]  /*d6b0*/  STS.U16 [R92+0xc], R4 ;  /* 0x00000c045c007388 */ /* 0x000fe80000000400 */
[----:B------:R-:W-:Y:S04]  /*d6c0*/  STS.U16 [R91+0xe], R15 ;  /* 0x00000e0f5b007388 */ /* 0x000fe80000000400 */
[----:B------:R0:W-:Y:S04]  /*d6d0*/  STS.U16 [R90+0x10], R6 ;  /* 0x000010065a007388 */ /* 0x0001e80000000400 */
[----:B0-----:R-:W3:Y:S01]  /*d6e0*/  LDL.LU R6, [R1+0x104] ;  /* 0x0001040001067983 */ /* 0x001ee20000300800 */
        /* <DEDUP_REMOVED lines=38> */
[----:B--2---:R-:W-:-:S04]  /*d950*/  UIMAD.WIDE.U32 UR8, UR10, UR14, UR8 ;  /* 0x0000000e0a0872a5 */ /* 0x004fc8000f8e0008 */
        /* <DEDUP_REMOVED lines=15> */
[----:B---3--:R-:W-:-:S04]  /*da50*/  FADD.FTZ R3, R8, R6 ;  /* 0x0000000608037221 */ /* 0x008fc80000010000 */
        /* <DEDUP_REMOVED lines=8> */
[----:B-1----:R-:W-:Y:S01]  /*dae0*/  LEA R2, P3, R3, UR12, 0x1 ;  /* 0x0000000c03027c11 */ /* 0x002fe2000f8608ff */
        /* <DEDUP_REMOVED lines=41> */
.L_x_1082:
        /* <DEDUP_REMOVED lines=45> */
.L_x_1164:
[----:B------:R-:W-:Y:S05]  /*e050*/  BSYNC.RECONVERGENT B0 ;  /* 0x0000000000007941 */ /* 0x000fea0003800200 */
.L_x_1163:
        /* <DEDUP_REMOVED lines=43> */
.L_x_1166:
[----:B------:R-:W-:Y:S05]  /*e310*/  BSYNC.RECONVERGENT B0 ;  /* 0x0000000000007941 */ /* 0x000fea0003800200 */
.L_x_1165:
        /* <DEDUP_REMOVED lines=11> */
[----:B------:R-:W2:Y:S02]  /*e3d0*/  LDCU.64 UR20, c[0x0][0x4f0] ;  /* 0x00009e00ff1477ac */ /* 0x000ea40008000a00 */
[----:B------:R-:W-:Y:S01]  /*e3e0*/  UMOV UR9, 0x400 ;  /* 0x0000040000097882 */ /* 0x000fe20000000000 */
[----:B------:R-:W4:Y:S01]  /*e3f0*/  LDCU.64 UR22, c[0x0][0x540] ;  /* 0x0000a800ff1677ac */ /* 0x000f220008000a00 */
[----:B------:R-:W-:-:S02]  /*e400*/  UIMAD UR10, UR10, UR13, UR7 ;  /* 0x0000000d0a0a72a4 */ /* 0x000fc4000f8e0207 */
[----:B0--3--:R-:W-:-:S12]  /*e410*/  ULEA UR9, UR11, UR9, 0x18 ;  /* 0x000000090b097291 */ /* 0x009fd8000f8ec0ff */
.L_x_1168:
        /* <DEDUP_REMOVED lines=13> */
[----:B--2---:R-:W-:-:S02]  /*e4f0*/  IMAD R10, R5, UR20, RZ ;  /* 0x00000014050a7c24 */ /* 0x004fc4000f8e02ff */
[----:B------:R-:W-:-:S04]  /*e500*/  IMAD.WIDE.U32 R2, R11, UR16, R2 ;  /* 0x000000100b027c25 */ /* 0x000fc8000f8e0002 */
[C---:B------:R-:W-:Y:S01]  /*e510*/  IMAD R5, R11.reuse, UR17, R4 ;  /* 0x000000110b057c24 */ /* 0x040fe2000f8e0204 */
[C---:B------:R-:W-:Y:S01]  /*e520*/  LEA R4, P0, R2.reuse, UR18, 0x2 ;  /* 0x0000001202047c11 */ /* 0x040fe2000f8010ff */
[C---:B------:R-:W-:Y:S02]  /*e530*/  IMAD R9, R11.reuse, UR21, R10 ;  /* 0x000000150b097c24 */ /* 0x040fe4000f8e020a */
[----:B------:R-:W-:Y:S01]  /*e540*/  IMAD.WIDE.U32 R6, R11, UR20, R6 ;  /* 0x000000140b067c25 */ /* 0x000fe2000f8e0006 */
[----:B------:R-:W-:Y:S02]  /*e550*/  IADD3 R5, PT, PT, R3, R5, RZ ;  /* 0x0000000503057210 */ /* 0x000fe40007ffe0ff */
[----:B------:R-:W-:Y:S01]  /*e560*/  IADD3 R11, PT, PT, R11, UR14, RZ ;  /* 0x0000000e0b0b7c10 */ /* 0x000fe2000fffe0ff */
[----:B------:R-:W-:Y:S01]  /*e570*/  IMAD.IADD R3, R7, 0x1, R9 ;  /* 0x0000000107037824 */ /* 0x000fe200078e0209 */
[----:B------:R-:W-:Y:S02]  /*e580*/  LEA.HI.X R5, R2, UR19, R5, 0x2, P0 ;  /* 0x0000001302057c11 */ /* 0x000fe400080f1405 */
[----:B------:R-:W-:-:S02]  /*e590*/  ISETP.GE.AND P0, PT, R11, UR15, PT ;  /* 0x0000000f0b007c0c */ /* 0x000fc4000bf06270 */
[----:B----4-:R-:W-:-:S04]  /*e5a0*/  LEA R8, P1, R6, UR22, 0x2 ;  /* 0x0000001606087c11 */ /* 0x010fc8000f8210ff */
[----:B------:R-:W-:Y:S01]  /*e5b0*/  LEA.HI.X R9, R6, UR23, R3, 0x2, P1 ;  /* 0x0000001706097c11 */ /* 0x000fe200088f1403 */
[----:B0-----:R0:W-:Y:S04]  /*e5c0*/  REDG.E.ADD.F32.FTZ.RN.STRONG.GPU desc[UR30][R4.64], R13 ;  /* 0x0000000d040079a6 */ /* 0x0011e8000c12f31e */
[----:B-1----:R0:W-:Y:S02]  /*e5d0*/  REDG.E.ADD.F32.FTZ.RN.STRONG.GPU desc[UR30][R8.64], R15 ;  /* 0x0000000f080079a6 */ /* 0x0021e4000c12f31e */
[----:B------:R-:W-:Y:S05]  /*e5e0*/  @!P0 BRA `(.L_x_1168) ;  /* 0xfffffffc008c8947 */ /* 0x000fea000383ffff */
[----:B------:R-:W-:Y:S05]  /*e5f0*/  BSYNC.RECONVERGENT B0 ;  /* 0x0000000000007941 */ /* 0x000fea0003800200 */
.L_x_1167:
[----:B------:R-:W-:Y:S05]  /*e600*/  EXIT ;  /* 0x000000000000794d */ /* 0x000fea0003800000 */
.L_x_1121:
[----:B------:R-:W-:Y:S01]  /*e610*/  HFMA2 R86, -RZ, RZ, 0, 0 ;  /* 0x00000000ff567431 */ /* 0x000fe200000001ff */
[----:B------:R-:W-:Y:S01]  /*e620*/  MOV R163, R157 ;  /* 0x0000009d00a37202 */ /* 0x000fe20000000f00 */
[----:B------:R-:W-:Y:S01]  /*e630*/  IMAD.MOV.U32 R87, RZ, RZ, 0x1 ;  /* 0x00000001ff577424 */ /* 0x000fe200078e00ff */
[----:B------:R-:W-:-:S07]  /*e640*/  MOV R154, 0xffffffff ;  /* 0xffffffff009a7802 */ /* 0x000fce0000000f00 */
[----:B-1---5:R-:W-:Y:S05]  /*e650*/  WARPSYNC.COLLECTIVE R154, `(.L_x_1169) ;  /* 0x000000009a087348 */ /* 0x022fea0003c00000 */
[----:B------:R0:W2:Y:S02]  /*e660*/  SHFL.UP P6, R86, R163, R87, R86 ;  /* 0x04000057a3567389 */ /* 0x0000a400000c0056 */
[----:B012--5:R-:W-:Y:S05]  /*e670*/  ENDCOLLECTIVE ;  /* 0x000000000000791b */ /* 0x027fea0003800000 */
.L_x_1169:
[----:B------:R-:W-:Y:S01]  /*e680*/  MOV R163, R153 ;  /* 0x0000009900a37202 */ /* 0x000fe20000000f00 */
[----:B------:R-:W-:Y:S02]  /*e690*/  IMAD.MOV.U32 R156, RZ, RZ, R86 ;  /* 0x000000ffff9c7224 */ /* 0x000fe400078e0056 */
[----:B------:R-:W-:-:S07]  /*e6a0*/  HFMA2 R86, -RZ, RZ, 0, 0 ;  /* 0x00000000ff567431 */ /* 0x000fce00000001ff */
[----:B------:R-:W-:Y:S05]  /*e6b0*/  WARPSYNC.COLLECTIVE R154, `(.L_x_1170) ;  /* 0x000000009a087348 */ /* 0x000fea0003c00000 */
[----:B------:R0:W1:Y:S02]  /*e6c0*/  SHFL.UP P6, R86, R163, R87, R86 ;  /* 0x04000057a3567389 */ /* 0x00006400000c0056 */
[----:B01----:R-:W-:Y:S05]  /*e6d0*/  ENDCOLLECTIVE ;  /* 0x000000000000791b */ /* 0x003fea0003800000 */
.L_x_1170:
[----:B------:R-:W-:Y:S01]  /*e6e0*/  MOV R87, 0x2 ;  /* 0x0000000200577802 */ /* 0x000fe20000000f00 */
[C---:B------:R-:W-:Y:S01]  /*e6f0*/  FFMA.FTZ R162, R157.reuse, R86, R153 ;  /* 0x000000569da27223 */ /* 0x040fe20000010099 */
[----:B------:R-:W-:Y:S02]  /*e700*/  HFMA2 R86, -RZ, RZ, 0, 0 ;  /* 0x00000000ff567431 */ /* 0x000fe400000001ff */
[----:B------:R-:W-:Y:S02]  /*e710*/  @P5 FMUL.FTZ R157, R157, R156 ;  /* 0x0000009c9d9d5220 */ /* 0x000fe40000410000 */
[----:B------:R-:W-:Y:S02]  /*e720*/  FSEL R156, R153, R162, !P5 ;  /* 0x000000a2999c7208 */ /* 0x000fe40006800000 */
[----:B------:R-:W-:-:S07]  /*e730*/  IMAD.MOV.U32 R163, RZ, RZ, R157 ;  /* 0x000000ffffa37224 */ /* 0x000fce00078e009d */
[----:B------:R-:W-:Y:S05]  /*e740*/  WARPSYNC.COLLECTIVE R154, `(.L_x_1171) ;  /* 0x000000009a087348 */ /* 0x000fea0003c00000 */
[----:B------:R0:W1:Y:S02]  /*e750*/  SHFL.UP P6, R86, R163, R87, R86 ;  /* 0x04000057a3567389 */ /* 0x00006400000c0056 */
[----:B01----:R-:W-:Y:S05]  /*e760*/  ENDCOLLECTIVE ;  /* 0x000000000000791b */ /* 0x003fea0003800000 */
.L_x_1171:
[----:B------:R-:W-:Y:S01]  /*e770*/  MOV R163, R156 ;  /* 0x0000009c00a37202 */ /* 0x000fe20000000f00 */
[----:B------:R-:W-:Y:S02]  /*e780*/  IMAD.MOV.U32 R153, RZ, RZ, R86 ;  /* 0x000000ffff997224 */ /* 0x000fe400078e0056 */
[----:B------:R-:W-:-:S07]  /*e790*/  HFMA2 R86, -RZ, RZ, 0, 0 ;  /* 0x00000000ff567431 */ /* 0x000fce00000001ff */
[----:B------:R-:W-:Y:S05]  /*e7a0*/  WARPSYNC.COLLECTIVE R154, `(.L_x_1172) ;  /* 0x000000009a087348 */ /* 0x000fea0003c00000 */
[----:B------:R0:W1:Y:S02]  /*e7b0*/  SHFL.UP P6, R86, R163, R87, R86 ;  /* 0x04000057a3567389 */ /* 0x00006400000c0056 */
[----:B01----:R-:W-:Y:S05]  /*e7c0*/  ENDCOLLECTIVE ;  /* 0x000000000000791b */ /* 0x003fea0003800000 */
.L_x_1172:
        /* <DEDUP_REMOVED lines=9> */
.L_x_1173:
[----:B------:R-:W-:Y:S01]  /*e860*/  MOV R163, R156 ;  /* 0x0000009c00a37202 */ /* 0x000fe20000000f00 */
[----:B------:R-:W-:Y:S02]  /*e870*/  IMAD.MOV.U32 R153, RZ, RZ, R86 ;  /* 0x000000ffff997224 */ /* 0x000fe400078e0056 */
[----:B------:R-:W-:-:S07]  /*e880*/  HFMA2 R86, -RZ, RZ, 0, 0 ;  /* 0x00000000ff567431 */ /* 0x000fce00000001ff */
[----:B------:R-:W-:Y:S05]  /*e890*/  WARPSYNC.COLLECTIVE R154, `(.L_x_1174) ;  /* 0x000000009a087348 */ /* 0x000fea0003c00000 */
[----:B------:R0:W1:Y:S02]  /*e8a0*/  SHFL.UP P6, R86, R163, R87, R86 ;  /* 0x04000057a3567389 */ /* 0x00006400000c0056 */
[----:B01----:R-:W-:Y:S05]  /*e8b0*/  ENDCOLLECTIVE ;  /* 0x000000000000791b */ /* 0x003fea0003800000 */
.L_x_1174:
        /* <DEDUP_REMOVED lines=9> */
.L_x_1175:
[----:B------:R-:W-:Y:S01]  /*e950*/  MOV R163, R156 ;  /* 0x0000009c00a37202 */ /* 0x000fe20000000f00 */
[----:B------:R-:W-:Y:S02]  /*e960*/  IMAD.MOV.U32 R153, RZ, RZ, R86 ;  /* 0x000000ffff997224 */ /* 0x000fe400078e0056 */
[----:B------:R-:W-:-:S07]  /*e970*/  HFMA2 R86, -RZ, RZ, 0, 0 ;  /* 0x00000000ff567431 */ /* 0x000fce00000001ff */
[----:B------:R-:W-:Y:S05]  /*e980*/  WARPSYNC.COLLECTIVE R154, `(.L_x_1176) ;  /* 0x000000009a087348 */ /* 0x000fea0003c00000 */
[----:B------:R0:W1:Y:S02]  /*e990*/  SHFL.UP P6, R86, R163, R87, R86 ;  /* 0x04000057a3567389 */ /* 0x00006400000c0056 */
[----:B01----:R-:W-:Y:S05]  /*e9a0*/  ENDCOLLECTIVE ;  /* 0x000000000000791b */ /* 0x003fea0003800000 */
.L_x_1176:
        /* <DEDUP_REMOVED lines=9> */
.L_x_1177:
[----:B------:R-:W-:Y:S01]  /*ea40*/  MOV R163, R156 ;  /* 0x0000009c00a37202 */ /* 0x000fe20000000f00 */
[----:B------:R-:W-:Y:S02]  /*ea50*/  IMAD.MOV.U32 R153, RZ, RZ, R86 ;  /* 0x000000ffff997224 */ /* 0x000fe400078e0056 */
[----:B------:R-:W-:-:S07]  /*ea60*/  HFMA2 R86, -RZ, RZ, 0, 0 ;  /* 0x00000000ff567431 */ /* 0x000fce00000001ff */
[----:B------:R-:W-:Y:S05]  /*ea70*/  WARPSYNC.COLLECTIVE R154, `(.L_x_1178) ;  /* 0x000000009a087348 */ /* 0x000fea0003c00000 */
[----:B------:R0:W1:Y:S02]  /*ea80*/  SHFL.UP P6, R86, R163, R87, R86 ;  /* 0x04000057a3567389 */ /* 0x00006400000c0056 */
[----:B01----:R-:W-:Y:S05]  /*ea90*/  ENDCOLLECTIVE ;  /* 0x000000000000791b */ /* 0x003fea0003800000 */
.L_x_1178:
[----:B------:R-:W-:Y:S05]  /*eaa0*/  BRA `(.L_x_1179) ;  /* 0xffffffa800707947 */ /* 0x000fea000383ffff */
.L_x_1122:
        /* <DEDUP_REMOVED lines=8> */
.L_x_1181:
[----:B------:R-:W-:Y:S05]  /*eb30*/  BSYNC B0 ;  /* 0x0000000000007941 */ /* 0x000fea0003800000 */
.L_x_1180:
[----:B------:R-:W-:Y:S05]  /*eb40*/  BRA `(.L_x_1182) ;  /* 0xffffffa800647947 */ /* 0x000fea000383ffff */
.L_x_1123:
        /* <DEDUP_REMOVED lines=8> */
.L_x_1184:
[----:B------:R-:W-:Y:S05]  /*ebd0*/  BSYNC B0 ;  /* 0x0000000000007941 */ /* 0x000fea0003800000 */
.L_x_1183:
[----:B------:R-:W-:Y:S05]  /*ebe0*/  BRA `(.L_x_1185) ;  /* 0xffffffa800447947 */ /* 0x000fea000383ffff */
.L_x_1124:
        /* <DEDUP_REMOVED lines=8> */
.L_x_1187:
[----:B------:R-:W-:Y:S05]  /*ec70*/  BSYNC B0 ;  /* 0x0000000000007941 */ /* 0x000fea0003800000 */
.L_x_1186:
[----:B------:R-:W-:Y:S02]  /*ec80*/  IMAD.MOV.U32 R157, RZ, RZ, R86 ;  /* 0x000000ffff9d7224 */ /* 0x000fe400078e0056 */
[----:B------:R-:W-:Y:S02]  /*ec90*/  HFMA2 R87, -RZ, RZ, 0, 5.9604644775390625e-08 ;  /* 0x00000001ff577431 */ /* 0x000fe400000001ff */
[----:B------:R-:W-:Y:S01]  /*eca0*/  IMAD.MOV.U32 R86, RZ, RZ, RZ ;  /* 0x000000ffff567224 */ /* 0x000fe200078e00ff */
[----:B------:R-:W-:Y:S01]  /*ecb0*/  MOV R163, R162 ;  /* 0x000000a200a37202 */ /* 0x000fe20000000f00 */
[----:B------:R-:W-:Y:S01]  /*ecc0*/  IMAD.MOV.U32 R153, RZ, RZ, R78 ;  /* 0x000000ffff997224 */ /* 0x000fe200078e004e */
[----:B------:R-:W-:-:S07]  /*ecd0*/  MOV R154, 0xffffffff ;  /* 0xffffffff009a7802 */ /* 0x000fce0000000f00 */
[----:B------:R-:W-:Y:S05]  /*ece0*/  WARPSYNC.COLLECTIVE R154, `(.L_x_1188) ;  /* 0x000000009a087348 */ /* 0x000fea0003c00000 */
[----:B------:R0:W1:Y:S02]  /*ecf0*/  SHFL.UP P6, R86, R163, R87, R86 ;  /* 0x04000057a3567389 */ /* 0x00006400000c0056 */
[----:B01----:R-:W-:Y:S05]  /*ed00*/  ENDCOLLECTIVE ;  /* 0x000000000000791b */ /* 0x003fea0003800000 */
.L_x_1188:
[----:B------:R-:W-:Y:S01]  /*ed10*/  HFMA2 R87, -RZ, RZ, 0, 0 ;  /* 0x00000000ff577431 */ /* 0x000fe200000001ff */
[----:B------:R-:W-:Y:S02]  /*ed20*/  MOV R162, R86 ;  /* 0x0000005600a27202 */ /* 0x000fe40000000f00 */
[----:B------:R-:W-:-:S07]  /*ed30*/  MOV R86, 0x1f ;  /* 0x0000001f00567802 */ /* 0x000fce0000000f00 */
[----:B------:R-:W-:Y:S05]  /*ed40*/  WARPSYNC.COLLECTIVE R154, `(.L_x_1189) ;  /* 0x000000009a087348 */ /* 0x000fea0003c00000 */
[----:B------:R0:W1:Y:S02]  /*ed50*/  SHFL.IDX P2, R156, R153, R87, R86 ;  /* 0x00000057999c7389 */ /* 0x0000640000040056 */
[----:B01----:R-:W-:Y:S05]  /*ed60*/  ENDCOLLECTIVE ;  /* 0x000000000000791b */ /* 0x003fea0003800000 */
.L_x_1189:
[----:B------:R-:W-:Y:S01]  /*ed70*/  MOV R153, R79 ;  /* 0x0000004f00997202 */ /* 0x000fe20000000f00 */
[----:B------:R-:W-:-:S07]  /*ed80*/  IMAD.MOV.U32 R78, RZ, RZ, R156 ;  /* 0x000000ffff4e7224 */ /* 0x000fce00078e009c */
[----:B------:R-:W-:Y:S05]  /*ed90*/  WARPSYNC.COLLECTIVE R154, `(.L_x_1190) ;  /* 0x000000009a087348 */ /* 0x000fea0003c00000 */
[----:B------:R0:W1:Y:S02]  /*eda0*/  SHFL.IDX P2, R156, R153, R87, R86 ;  /* 0x00000057999c7389 */ /* 0x0000640000040056 */
[----:B01----:R-:W-:Y:S05]  /*edb0*/  ENDCOLLECTIVE ;  /* 0x000000000000791b */ /* 0x003fea0003800000 */
.L_x_1190:
[----:B------:R-:W-:Y:S01]  /*edc0*/  MOV R79, R156 ;  /* 0x0000009c004f7202 */ /* 0x000fe20000000f00 */
[----:B------:R-:W-:Y:S06]  /*edd0*/  BRA `(.L_x_1191) ;  /* 0xffffffa400e07947 */ /* 0x000fec000383ffff */
.L_x_1126:
[----:B------:R-:W-:Y:S02]  /*ede0*/  HFMA2 R87, -RZ, RZ, 0, 5.9604644775390625e-08 ;  /* 0x00000001ff577431 */ /* 0x000fe400000001ff */
[----:B------:R-:W-:Y:S01]  /*edf0*/  IMAD.MOV.U32 R156, RZ, RZ, R162 ;  /* 0x000000ffff9c7224 */ /* 0x000fe200078e00a2 */
[----:B------:R-:W-:Y:S01]  /*ee00*/  MOV R153, 0x1f ;  /* 0x0000001f00997802 */ /* 0x000fe20000000f00 */
[----:B------:R-:W-:Y:S01]  /*ee10*/  IMAD.MOV.U32 R154, RZ, RZ, -0x1 ;  /* 0xffffffffff9a7424 */ /* 0x000fe200078e00ff */
[C---:B------:R-:W-:Y:S02]  /*ee20*/  ISETP.GT.U32.AND P3, PT, R155.reuse, 0x1b, PT ;  /* 0x0000001b9b00780c */ /* 0x040fe40003f64070 */
[----:B------:R-:W-:-:S13]  /*ee30*/  ISETP.GT.U32.AND P4, PT, R155, 0x17, PT ;  /* 0x000000179b00780c */ /* 0x000fda0003f84070 */
[----:B0-----:R-:W-:Y:S05]  /*ee40*/  WARPSYNC.COLLECTIVE R154, `(.L_x_1192) ;  /* 0x000000009a087348 */ /* 0x001fea0003c00000 */
[----:B------:R1:W2:Y:S02]  /*ee50*/  SHFL.DOWN P0, R156, R156, R87, R153 ;  /* 0x080000579c9c7389 */ /* 0x0002a40000000099 */
[----:B012---:R-:W-:Y:S05]  /*ee60*/  ENDCOLLECTIVE ;  /* 0x000000000000791b */ /* 0x007fea0003800000 */
.L_x_1192:
[----:B------:R-:W-:Y:S02]  /*ee70*/  ISETP.GT.U32.AND P5, PT, R155, 0xf, PT ;  /* 0x0000000f9b00780c */ /* 0x000fe40003fa4070 */
[----:B------:R-:W-:Y:S02]  /*ee80*/  MOV R86, R156 ;  /* 0x0000009c00567202 */ /* 0x000fe40000000f00 */
[----:B------:R-:W-:-:S03]  /*ee90*/  MOV R156, R163 ;  /* 0x000000a3009c7202 */ /* 0x000fc60000000f00 */
[----:B------:R-:W-:-:S07]  /*eea0*/  @P2 FMUL.FTZ R86, R86, R162 ;  /* 0x000000a256562220 */ /* 0x000fce0000410000 */
[----:B------:R-:W-:Y:S05]  /*eeb0*/  WARPSYNC.COLLECTIVE R154, `(.L_x_1193) ;  /* 0x000000009a087348 */ /* 0x000fea0003c00000 */
[----:B------:R0:W1:Y:S02]  /*eec0*/  SHFL.DOWN P0, R156, R156, R87, R153 ;  /* 0x080000579c9c7389 */ /* 0x0000640000000099 */
[----:B01----:R-:W-:Y:S05]  /*eed0*/  ENDCOLLECTIVE ;  /* 0x000000000000791b */ /* 0x003fea0003800000 */
.L_x_1193:
        /* <DEDUP_REMOVED lines=10> */
.L_x_1194:
[----:B------:R-:W-:Y:S01]  /*ef80*/  MOV R86, R156 ;  /* 0x0000009c00567202 */ /* 0x000fe20000000f00 */
[----:B------:R-:W-:-:S04]  /*ef90*/  IMAD.MOV.U32 R156, RZ, RZ, R163 ;  /* 0x000000ffff9c7224 */ /* 0x000fc800078e00a3 */
[----:B------:R-:W-:-:S07]  /*efa0*/  @!P2 FMUL.FTZ R86, R162, R86 ;  /* 0x00000056a256a220 */ /* 0x000fce0000410000 */
[----:B------:R-:W-:Y:S05]  /*efb0*/  WARPSYNC.COLLECTIVE R154, `(.L_x_1195) ;  /* 0x000000009a087348 */ /* 0x000fea0003c00000 */
[----:B------:R0:W1:Y:S02]  /*efc0*/  SHFL.DOWN P0, R156, R156, R87, R153 ;  /* 0x080000579c9c7389 */ /* 0x0000640000000099 */
[----:B01----:R-:W-:Y:S05]  /*efd0*/  ENDCOLLECTIVE ;  /* 0x000000000000791b */ /* 0x003fea0003800000 */
.L_x_1195:
        /* <DEDUP_REMOVED lines=9> */
.L_x_1196:
[----:B------:R-:W-:Y:S01]  /*f070*/  IMAD.MOV.U32 R86, RZ, RZ, R156 ;  /* 0x000000ffff567224 */ /* 0x000fe200078e009c */
[----:B------:R-:W-:-:S03]  /*f080*/  MOV R156, R163 ;  /* 0x000000a3009c7202 */ /* 0x000fc60000000f00 */
[----:B------:R-:W-:-:S07]  /*f090*/  @!P3 FMUL.FTZ R86, R162, R86 ;  /* 0x00000056a256b220 */ /* 0x000fce0000410000 */
[----:B------:R-:W-:Y:S05]  /*f0a0*/  WARPSYNC.COLLECTIVE R154, `(.L_x_1197) ;  /* 0x000000009a087348 */ /* 0x000fea0003c00000 */
[----:B------:R0:W1:Y:S02]  /*f0b0*/  SHFL.DOWN P0, R156, R156, R87, R153 ;  /* 0x080000579c9c7389 */ /* 0x0000640000000099 */
[----:B01----:R-:W-:Y:S05]  /*f0c0*/  ENDCOLLECTIVE ;  /* 0x000000000000791b */ /* 0x003fea0003800000 */
.L_x_1197:
        /* <DEDUP_REMOVED lines=9> */
.L_x_1198:
[----:B------:R-:W-:Y:S02]  /*f160*/  MOV R86, R156 ;  /* 0x0000009c00567202 */ /* 0x000fe40000000f00 */
[----:B------:R-:W-:-:S03]  /*f170*/  MOV R156, R163 ;  /* 0x000000a3009c7202 */ /* 0x000fc60000000f00 */
[----:B------:R-:W-:-:S07]  /*f180*/  @!P4 FMUL.FTZ R86, R162, R86 ;  /* 0x00000056a256c220 */ /* 0x000fce0000410000 */
[----:B------:R-:W-:Y:S05]  /*f190*/  WARPSYNC.COLLECTIVE R154, `(.L_x_1199) ;  /* 0x000000009a087348 */ /* 0x000fea0003c00000 */
[----:B------:R0:W1:Y:S02]  /*f1a0*/  SHFL.DOWN P0, R156, R156, R87, R153 ;  /* 0x080000579c9c7389 */ /* 0x0000640000000099 */
[----:B01----:R-:W-:Y:S05]  /*f1b0*/  ENDCOLLECTIVE ;  /* 0x000000000000791b */ /* 0x003fea0003800000 */
.L_x_1199:
[----:B------:R-:W-:-:S04]  /*f1c0*/  IMAD.MOV.U32 R87, RZ, RZ, R156 ;  /* 0x000000ffff577224 */ /* 0x000fc800078e009c */
        /* <DEDUP_REMOVED lines=8> */
.L_x_1200:
[----:B------:R-:W-:Y:S01]  /*f250*/  MOV R86, R156 ;  /* 0x0000009c00567202 */ /* 0x000fe20000000f00 */
[----:B------:R-:W-:-:S04]  /*f260*/  IMAD.MOV.U32 R156, RZ, RZ, R163 ;  /* 0x000000ffff9c7224 */ /* 0x000fc800078e00a3 */
[----:B------:R-:W-:-:S07]  /*f270*/  @!P5 FMUL.FTZ R86, R162, R86 ;  /* 0x00000056a256d220 */ /* 0x000fce0000410000 */
[----:B------:R-:W-:Y:S05]  /*f280*/  WARPSYNC.COLLECTIVE R154, `(.L_x_1201) ;  /* 0x000000009a087348 */ /* 0x000fea0003c00000 */
[----:B------:R0:W1:Y:S02]  /*f290*/  SHFL.DOWN P0, R156, R156, R87, R153 ;  /* 0x080000579c9c7389 */ /* 0x0000640000000099 */
[----:B01----:R-:W-:Y:S05]  /*f2a0*/  ENDCOLLECTIVE ;  /* 0x000000000000791b */ /* 0x003fea0003800000 */
.L_x_1201:
[----:B------:R-:W-:-:S05]  /*f2b0*/  MOV R87, R156 ;  /* 0x0000009c00577202 */ /* 0x000fca0000000f00 */
[----:B------:R-:W-:Y:S01]  /*f2c0*/  @!P5 FFMA.FTZ R87, R162, R87, R163 ;  /* 0x00000057a257d223 */ /* 0x000fe200000100a3 */
[----:B------:R-:W-:Y:S02]  /*f2d0*/  @!P5 IMAD.MOV.U32 R162, RZ, RZ, R86 ;  /* 0x000000ffffa2d224 */ /* 0x000fe400078e0056 */
[----:B------:R-:W-:Y:S02]  /*f2e0*/  IMAD.MOV.U32 R86, RZ, RZ, 0x1f ;  /* 0x0000001fff567424 */ /* 0x000fe400078e00ff */
[----:B------:R-:W-:Y:S01]  /*f2f0*/  @!P5 MOV R163, R87 ;  /* 0x0000005700a3d202 */ /* 0x000fe20000000f00 */
[----:B------:R-:W-:Y:S01]  /*f300*/  HFMA2 R87, -RZ, RZ, 0, 0 ;  /* 0x00000000ff577431 */ /* 0x000fe200000001ff */
[----:B------:R-:W-:-:S07]  /*f310*/  MOV R153, R162 ;  /* 0x000000a200997202 */ /* 0x000fce0000000f00 */
[----:B------:R-:W-:Y:S05]  /*f320*/  WARPSYNC.COLLECTIVE R154, `(.L_x_1202) ;  /* 0x000000009a087348 */ /* 0x000fea0003c00000 */
[----:B------:R0:W1:Y:S02]  /*f330*/  SHFL.IDX P2, R156, R153, R87, R86 ;  /* 0x00000057999c7389 */ /* 0x0000640000040056 */
[----:B01----:R-:W-:Y:S05]  /*f340*/  ENDCOLLECTIVE ;  /* 0x000000000000791b */ /* 0x003fea0003800000 */
.L_x_1202:
[----:B------:R-:W-:Y:S02]  /*f350*/  MOV R153, R163 ;  /* 0x000000a300997202 */ /* 0x000fe40000000f00 */
[----:B------:R-:W-:-:S07]  /*f360*/  MOV R157, R156 ;  /* 0x0000009c009d7202 */ /* 0x000fce0000000f00 */
[----:B------:R-:W-:Y:S05]  /*f370*/  WARPSYNC.COLLECTIVE R154, `(.L_x_1203) ;  /* 0x000000009a087348 */ /* 0x000fea0003c00000 */
[----:B------:R0:W1:Y:S02]  /*f380*/  SHFL.IDX P2, R156, R153, R87, R86 ;  /* 0x00000057999c7389 */ /* 0x0000640000040056 */
[----:B01----:R-:W-:Y:S05]  /*f390*/  ENDCOLLECTIVE ;  /* 0x000000000000791b */ /* 0x003fea0003800000 */
.L_x_1203:
        /* <DEDUP_REMOVED lines=9> */
.L_x_1204:
[----:B------:R-:W-:Y:S02]  /*f430*/  MOV R162, R156 ;  /* 0x0000009c00a27202 */ /* 0x000fe40000000f00 */
[----:B------:R-:W-:-:S07]  /*f440*/  MOV R156, R163 ;  /* 0x000000a3009c7202 */ /* 0x000fce0000000f00 */
[----:B------:R-:W-:Y:S05]  /*f450*/  WARPSYNC.COLLECTIVE R154, `(.L_x_1205) ;  /* 0x000000009a087348 */ /* 0x000fea0003c00000 */
[----:B------:R0:W1:Y:S02]  /*f460*/  SHFL.DOWN P0, R156, R156, R87, R153 ;  /* 0x080000579c9c7389 */ /* 0x0000640000000099 */
[----:B01----:R-:W-:Y:S05]  /*f470*/  ENDCOLLECTIVE ;  /* 0x000000000000791b */ /* 0x003fea0003800000 */
.L_x_1205:
[----:B------:R-:W-:Y:S01]  /*f480*/  HFMA2 R87, -RZ, RZ, 0, 0 ;  /* 0x00000000ff577431 */ /* 0x000fe200000001ff */
[----:B------:R-:W-:Y:S01]  /*f490*/  MOV R153, R78 ;  /* 0x0000004e00997202 */ /* 0x000fe20000000f00 */
[----:B------:R-:W-:Y:S01]  /*f4a0*/  IMAD.MOV.U32 R163, RZ, RZ, R156 ;  /* 0x000000ffffa37224 */ /* 0x000fe200078e009c */
[----:B------:R-:W-:-:S13]  /*f4b0*/  ISETP.NE.AND P0, PT, R64, 0x1f, PT ;  /* 0x0000001f4000780c */ /* 0x000fda0003f05270 */
[----:B------:R-:W-:Y:S05]  /*f4c0*/  WARPSYNC.COLLECTIVE R154, `(.L_x_1206) ;  /* 0x000000009a087348 */ /* 0x000fea0003c00000 */
[----:B------:R0:W1:Y:S02]  /*f4d0*/  SHFL.IDX P2, R156, R153, R87, R86 ;  /* 0x00000057999c7389 */ /* 0x0000640000040056 */
[----:B01----:R-:W-:Y:S05]  /*f4e0*/  ENDCOLLECTIVE ;  /* 0x000000000000791b */ /* 0x003fea0003800000 */
.L_x_1206:
[----:B------:R-:W-:Y:S01]  /*f4f0*/  MOV R153, R79 ;  /* 0x0000004f00997202 */ /* 0x000fe20000000f00 */
[----:B------:R-:W-:-:S07]  /*f500*/  IMAD.MOV.U32 R78, RZ, RZ, R156 ;  /* 0x000000ffff4e7224 */ /* 0x000fce00078e009c */
[----:B------:R-:W-:Y:S05]  /*f510*/  WARPSYNC.COLLECTIVE R154, `(.L_x_1207) ;  /* 0x000000009a087348 */ /* 0x000fea0003c00000 */
[----:B------:R0:W1:Y:S02]  /*f520*/  SHFL.IDX P2, R156, R153, R87, R86 ;  /* 0x00000057999c7389 */ /* 0x0000640000040056 */
[----:B01----:R-:W-:Y:S05]  /*f530*/  ENDCOLLECTIVE ;  /* 0x000000000000791b */ /* 0x003fea0003800000 */
.L_x_1207:
[----:B------:R-:W-:Y:S01]  /*f540*/  MOV R79, R156 ;  /* 0x0000009c004f7202 */ /* 0x000fe20000000f00 */
[----:B------:R-:W-:Y:S06]  /*f550*/  BRA `(.L_x_1208) ;  /* 0xffffffa800107947 */ /* 0x000fec000383ffff */
.L_x_1209:
        /* <DEDUP_REMOVED lines=10> */
.L_x_10419:


//--------------------- .text._Z25selective_scan_bwd_kernelI32Selective_Scan_bwd_kernel_traitsILi128ELi16ELb0ELb1ELb1ELb0ELb0EN3c108BFloat16EfEEv12SSMParamsBwd --------------------------
	.section	.text._Z25selective_scan_bwd_kernelI32Selective_Scan_bwd_kernel_traitsILi128ELi16ELb0ELb1ELb1ELb0ELb0EN3c108BFloat16EfEEv12SSMParamsBwd,"ax",@progbits
	.align	128
        .global         _Z25selective_scan_bwd_kernelI32Selective_Scan_bwd_kernel_traitsILi128ELi16ELb0ELb1ELb1ELb0ELb0EN3c108BFloat16EfEEv12SSMParamsBwd
        .type           _Z25selective_scan_bwd_kernelI32Selective_Scan_bwd_kernel_traitsILi128ELi16ELb0ELb1ELb1ELb0ELb0EN3c108BFloat16EfEEv12SSMParamsBwd,@function
        .size           _Z25selective_scan_bwd_kernelI32Selective_Scan_bwd_kernel_traitsILi128ELi16ELb0ELb1ELb1ELb0ELb0EN3c108BFloat16EfEEv12SSMParamsBwd,(.L_x_10420 - _Z25selective_scan_bwd_kernelI32Selective_Scan_bwd_kernel_traitsILi128ELi16ELb0ELb1ELb1ELb0ELb0EN3c108BFloat16EfEEv12SSMParamsBwd)
        .other          _Z25selective_scan_bwd_kernelI32Selective_Scan_bwd_kernel_traitsILi128ELi16ELb0ELb1ELb1ELb0ELb0EN3c108BFloat16EfEEv12SSMParamsBwd,@"STO_CUDA_ENTRY STV_DEFAULT"
_Z25selective_scan_bwd_kernelI32Selective_Scan_bwd_kernel_traitsILi128ELi16ELb0ELb1ELb1ELb0ELb0EN3c108BFloat16EfEEv12SSMParamsBwd:
.text._Z25selective_scan_bwd_kernelI32Selective_Scan_bwd_kernel_traitsILi128ELi16ELb0ELb1ELb1ELb0ELb0EN3c108BFloat16EfEEv12SSMParamsBwd:
        /* <DEDUP_REMOVED lines=37> */
[----:B------:R-:W-:Y:S01]  /*0250*/  UIMAD.WIDE.U32 UR16, UR8, UR14, UR4 ;  /* 0x0000000e081072a5 */ /* 0x000fe2000f8e0004 */
[----:B------:R0:W-:Y:S01]  /*0260*/  STL [R1+0x104], RZ ;  /* 0x000104ff01007387 */ /* 0x0001e20000100800 */
[----:B------:R-:W-:Y:S02]  /*0270*/  UIMAD.WIDE.U32 UR22, UR8, UR18, UR6 ;  /* 0x00000012081672a5 */ /* 0x000fe4000f8e0006 */
[----:B------:R-:W-:Y:S01]  /*0280*/  UIMAD UR32, UR8, UR15, UR17 ;  /* 0x0000000f082072a4 */ /* 0x000fe2000f8e0211 */
[----:B------:R-:W4:Y:S01]  /*0290*/  LDCU.128 UR12, c[0x0][0x460] ;  /* 0x00008c00ff0c77ac */ /* 0x000f220008000c00 */
[----:B------:R-:W-:Y:S01]  /*02a0*/  UMOV UR4, URZ ;  /* 0x000000ff00047c82 */ /* 0x000fe20008000000 */
[----:B-1----:R-:W-:-:S05]  /*02b0*/  ULEA UR11, UR30, 0xfffff800, 0xb ;  /* 0xfffff8001e0b7891 */ /* 0x002fca000f8e58ff */
[----:B------:R-:W1:Y:S01]  /*02c0*/  I2F.RP R0, UR37 ;  /* 0x0000002500007d06 */ /* 0x000e620008209400 */
[----:B--2---:R-:W-:Y:S02]  /*02d0*/  UIMAD.WIDE.U32 UR24, UR10, UR20, URZ ;  /* 0x000000140a1872a5 */ /* 0x004fe4000f8e00ff */
[----:B------:R-:W-:Y:S02]  /*02e0*/  UIMAD UR9, UR8, UR19, UR23 ;  /* 0x00000013080972a4 */ /* 0x000fe4000f8e0217 */
[----:B------:R-:W-:Y:S02]  /*02f0*/  UIADD3 UR20, UP2, UPT, UR11, UR22, URZ ;  /* 0x000000160b147290 */ /* 0x000fe4000ff5e0ff */
[----:B------:R-:W-:Y:S01]  /*0300*/  UIADD3 UR31, UP0, UPT, UR11, UR16, URZ ;  /* 0x000000100b1f7290 */ /* 0x000fe2000ff1e0ff */
[----:B------:R-:W2:Y:S03]  /*0310*/  LDCU.64 UR18, c[0x0][0x3b0] ;  /* 0x00007600ff1277ac */ /* 0x000ea60008000a00 */
[----:B----4-:R-:W-:Y:S01]  /*0320*/  ULEA UR17, UP1, UR31, UR12, 0x1 ;  /* 0x0000000c1f117291 */ /* 0x010fe2000f8208ff */
[----:B-1----:R-:W3:Y:S01]  /*0330*/  MUFU.RCP R0, R0 ;  /* 0x0000000000007308 */ /* 0x002ee20000001000 */
[----:B------:R-:W-:Y:S01]  /*0340*/  ULEA UR16, UP3, UR20, UR14, 0x1 ;  /* 0x0000000e14107291 */ /* 0x000fe2000f8608ff */
[----:B------:R-:W1:Y:S01]  /*0350*/  LDCU.64 UR6, c[0x0][0x4a0] ;  /* 0x00009400ff0677ac */ /* 0x000e620008000a00 */
[----:B---3--:R-:W-:-:S02]  /*0360*/  VIADD R2, R0, 0xffffffe ;  /* 0x0ffffffe00027836 */ /* 0x008fc40000000000 */
[----:B------:R-:W-:-:S04]  /*0370*/  IMAD.U32 R0, RZ, RZ, UR8 ;  /* 0x00000008ff007e24 */ /* 0x000fc8000f8e00ff */
[----:B------:R-:W3:Y:S01]  /*0380*/  F2I.FTZ.U32.TRUNC.NTZ R2, R2 ;  /* 0x0000000200027305 */ /* 0x000ee2000021f000 */
[----:B------:R-:W-:-:S04]  /*0390*/  IABS R0, R0 ;  /* 0x0000000000007213 */ /* 0x000fc80000000000 */
[----:B------:R-:W-:Y:S02]  /*03a0*/  R2UR UR33, R0 ;  /* 0x00000000002172ca */ /* 0x000fe400000e0000 */
[----:B---3--:R-:W-:-:S13]  /*03b0*/  R2UR UR5, R2 ;  /* 0x00000000020572ca */ /* 0x008fda00000e0000 */
[----:B------:R-:W-:-:S04]  /*03c0*/  UIADD3 UR26, UPT, UPT, URZ, -UR5, URZ ;  /* 0x80000005ff1a7290 */ /* 0x000fc8000fffe0ff */
[----:B------:R-:W-:-:S04]  /*03d0*/  UIMAD UR26, UR26, UR37, URZ ;  /* 0x000000251a1a72a4 */ /* 0x000fc8000f8e02ff */
[----:B------:R-:W-:Y:S02]  /*03e0*/  UIMAD.WIDE.U32 UR26, UR5, UR26, UR4 ;  /* 0x0000001a051a72a5 */ /* 0x000fe4000f8e0004 */
[----:B------:R-:W-:Y:S02]  /*03f0*/  USHF.R.S32.HI UR4, URZ, 0x1f, UR11 ;  /* 0x0000001fff047899 */ /* 0x000fe4000801140b */
[----:B------:R-:W-:Y:S02]  /*0400*/  UIMAD.WIDE.U32 UR22, UR27, UR33, URZ ;  /* 0x000000211b1672a5 */ /* 0x000fe4000f8e00ff */
[----:B------:R-:W-:Y:S02]  /*0410*/  UIADD3.X UR5, UPT, UPT, UR4, UR9, URZ, UP2, !UPT ;  /* 0x0000000904057290 */ /* 0x000fe400097fe4ff */
[----:B------:R-:W-:Y:S02]  /*0420*/  UIADD3.X UR14, UPT, UPT, UR4, UR32, URZ, UP0, !UPT ;  /* 0x00000020040e7290 */ /* 0x000fe400087fe4ff */
[----:B------:R-:W-:Y:S01]  /*0430*/  ULEA.HI.X UR20, UR20, UR15, UR5, 0x1, UP3 ;  /* 0x0000000f14147291 */ /* 0x000fe200098f0c05 */
[----:B------:R-:W-:Y:S01]  /*0440*/  UMOV UR9, UR23 ;  /* 0x0000001700097c82 */ /* 0x000fe20008000000 */
[----:B------:R-:W-:-:S02]  /*0450*/  ULEA.HI.X UR14, UR31, UR13, UR14, 0x1, UP1 ;  /* 0x0000000d1f0e7291 */ /* 0x000fc400088f0c0e */
[----:B------:R-:W-:Y:S02]  /*0460*/  UIADD3 UR12, UPT, UPT, -UR9, URZ, URZ ;  /* 0x000000ff090c7290 */ /* 0x000fe4000fffe1ff */
[----:B--2---:R-:W-:Y:S02]  /*0470*/  UIMAD.WIDE.U32 UR22, UR10, UR18, URZ ;  /* 0x000000120a1672a5 */ /* 0x004fe4000f8e00ff */
[----:B------:R-:W-:Y:S02]  /*0480*/  UIMAD UR5, UR37, UR12, UR33 ;  /* 0x0000000c250572a4 */ /* 0x000fe4000f8e0221 */
[----:B------:R-:W-:Y:S02]  /*0490*/  UISETP.NE.U32.AND UP0, UPT, UR34, URZ, UPT ;  /* 0x000000ff2200728c */ /* 0x000fe4000bf05070 */
[----:B------:R-:W-:Y:S02]  /*04a0*/  UISETP.GT.U32.AND UP1, UPT, UR37, UR5, UPT ;  /* 0x000000052500728c */ /* 0x000fe4000bf24070 */
[----:B------:R-:W-:-:S02]  /*04b0*/  UIMAD UR23, UR10, UR19, UR23 ;  /* 0x000000130a1772a4 */ /* 0x000fc4000f8e0217 */
[----:B------:R-:W-:Y:S01]  /*04c0*/  UISETP.NE.AND.EX UP0, UPT, UR35, URZ, UPT, UP0 ;  /* 0x000000ff2300728c */ /* 0x000fe2000bf05300 */
[----:B------:R-:W2:Y:S01]  /*04d0*/  LDCU.64 UR18, c[0x0][0x3d0] ;  /* 0x00007a00ff1277ac */ /* 0x000ea20008000a00 */
[----:B------:R-:W3:Y:S05]  /*04e0*/  LDCU.64 UR34, c[0x0][0x528] ;  /* 0x0000a500ff2277ac */ /* 0x000eea0008000a00 */
[----:B------:R-:W-:Y:S02]  /*04f0*/  @!UP1 UIADD3 UR5, UPT, UPT, UR5, -UR37, URZ ;  /* 0x8000002505059290 */ /* 0x000fe4000fffe0ff */
[----:B------:R-:W-:Y:S02]  /*0500*/  @!UP1 UIADD3 UR9, UPT, UPT, UR9, 0x1, URZ ;  /* 0x0000000109099890 */ /* 0x000fe4000fffe0ff */
[----:B------:R-:W-:-:S02]  /*0510*/  UISETP.GE.U32.AND UP2, UPT, UR5, UR37, UPT ;  /* 0x000000250500728c */ /* 0x000fc4000bf46070 */
[----:B------:R-:W-:Y:S02]  /*0520*/  ULOP3.LUT UR5, UR8, UR36, URZ, 0x3c, !UPT ;  /* 0x0000002408057292 */ /* 0x000fe4000f8e3cff */
[----:B------:R-:W-:Y:S02]  /*0530*/  UIMAD UR13, UR10, UR21, UR25 ;  /* 0x000000150a0d72a4 */ /* 0x000fe4000f8e0219 */
[----:B------:R-:W-:Y:S01]  /*0540*/  UISETP.GE.AND UP1, UPT, UR5, URZ, UPT ;  /* 0x000000ff0500728c */ /* 0x000fe2000bf26270 */
[----:B------:R-:W4:Y:S04]  /*0550*/  LDCU.64 UR26, c[0x0][0x3c8] ;  /* 0x00007900ff1a77ac */ /* 0x000f280008000a00 */
[----:B------:R-:W-:Y:S02]  /*0560*/  @UP2 UIADD3 UR9, UPT, UPT, UR9, 0x1, URZ ;  /* 0x0000000109092890 */ /* 0x000fe4000fffe0ff */
[----:B------:R-:W-:Y:S01]  /*0570*/  UISETP.NE.AND UP2, UPT, UR36, URZ, UPT ;  /* 0x000000ff2400728c */ /* 0x000fe2000bf45270 */
[----:B------:R-:W-:-:S03]  /*0580*/  UMOV UR12, UR24 ;  /* 0x00000018000c7c82 */ /* 0x000fc60008000000 */
[----:B------:R-:W-:Y:S02]  /*0590*/  @!UP1 UIADD3 UR9, UPT, UPT, -UR9, URZ, URZ ;  /* 0x000000ff09099290 */ /* 0x000fe4000fffe1ff */
[----:B-1----:R-:W-:Y:S01]  /*05a0*/  UIMAD.WIDE.U32 UR12, UR8, UR6, UR12 ;  /* 0x00000006080c72a5 */ /* 0x002fe2000f8e000c */
[----:B------:R-:W1:Y:S03]  /*05b0*/  LDCU.64 UR32, c[0x0][0x3e8] ;  /* 0x00007d00ff2077ac */ /* 0x000e660008000a00 */
[----:B------:R-:W-:Y:S02]  /*05c0*/  UIMAD UR24, UR8, UR7, UR13 ;  /* 0x00000007081872a4 */ /* 0x000fe4000f8e020d */
[----:B------:R-:W-:Y:S02]  /*05d0*/  UIADD3 UR12, UP3, UPT, UR11, UR12, URZ ;  /* 0x0000000c0b0c7290 */ /* 0x000fe4000ff7e0ff */
[----:B------:R-:W-:-:S02]  /*05e0*/  @!UP2 ULOP3.LUT UR9, URZ, UR36, URZ, 0x33, !UPT ;  /* 0x00000024ff09a292 */ /* 0x000fc4000f8e33ff */
[----:B--2---:R-:W-:Y:S02]  /*05f0*/  UIMAD.WIDE.U32 UR6, UR10, UR18, URZ ;  /* 0x000000120a0672a5 */ /* 0x004fe4000f8e00ff */
[----:B------:R-:W-:Y:S02]  /*0600*/  UIADD3.X UR24, UPT, UPT, UR4, UR24, URZ, UP3, !UPT ;  /* 0x0000001804187290 */ /* 0x000fe40009ffe4ff */
[----:B---3--:R-:W-:Y:S02]  /*0610*/  ULEA UR18, UP3, UR12, UR34, 0x1 ;  /* 0x000000220c127291 */ /* 0x008fe4000f8608ff */
[----:B------:R-:W-:Y:S02]  /*0620*/  USHF.R.S32.HI UR5, URZ, 0x1f, UR9 ;  /* 0x0000001fff057899 */ /* 0x000fe40008011409 */
[----:B------:R-:W-:Y:S02]  /*0630*/  ULEA.HI.X UR24, UR12, UR35, UR24, 0x1, UP3 ;  /* 0x000000230c187291 */ /* 0x000fe400098f0c18 */
[----:B----4-:R-:W-:Y:S01]  /*0640*/  UIMAD UR12, UR5, UR26, URZ ;  /* 0x0000001a050c72a4 */ /* 0x010fe2000f8e02ff */
[----:B------:R-:W2:Y:S03]  /*0650*/  @UP0 LDCU UR25, c[0x0][0x384] ;  /* 0x00007080ff1907ac */ /* 0x000ea60008000800 */
[----:B------:R-:W-:-:S02]  /*0660*/  UIMAD UR15, UR9, UR27, UR12 ;  /* 0x0000001b090f72a4 */ /* 0x000fc4000f8e020c */
[----:B------:R-:W-:Y:S01]  /*0670*/  UIMAD.WIDE.U32 UR22, UR9, UR26, UR22 ;  /* 0x0000001a091672a5 */ /* 0x000fe2000f8e0016 */
[----:B------:R-:W3:Y:S01]  /*0680*/  LDCU.64 UR34, c[0x0][0x448] ;  /* 0x00008900ff2277ac */ /* 0x000ee20008000a00 */
[----:B------:R-:W-:Y:S02]  /*0690*/  UIMAD UR7, UR10, UR19, UR7 ;  /* 0x000000130a0772a4 */ /* 0x000fe4000f8e0207 */
[----:B-1----:R-:W-:Y:S02]  /*06a0*/  UIMAD UR5, UR5, UR32, URZ ;  /* 0x00000020050572a4 */ /* 0x002fe4000f8e02ff */
[----:B------:R-:W-:-:S03]  /*06b0*/  UIADD3 UR23, UPT, UPT, UR23, UR15, URZ ;  /* 0x0000000f17177290 */ /* 0x000fc6000fffe0ff */
[----:B------:R-:W1:Y:S01]  /*06c0*/  @UP0 LDCU UR15, c[0x0][0x38c] ;  /* 0x00007180ff0f07ac */ /* 0x000e620008000800 */
[----:B------:R-:W-:Y:S02]  /*06d0*/  UIMAD.WIDE.U32 UR12, UR9, UR32, UR6 ;  /* 0x00000020090c72a5 */ /* 0x000fe4000f8e0006 */
[----:B------:R-:W-:Y:S01]  /*06e0*/  UIMAD UR21, UR9, UR33, UR5 ;  /* 0x00000021091572a4 */ /* 0x000fe2000f8e0205 */
[----:B------:R-:W4:Y:S01]  /*06f0*/  @UP0 LDCU.64 UR32, c[0x0][0x480] ;  /* 0x00009000ff2007ac */ /* 0x000f220008000a00 */
[----:B--2---:R-:W-:Y:S02]  /*0700*/  @UP0 UIMAD UR10, UR10, UR25, UR8 ;  /* 0x000000190a0a02a4 */ /* 0x004fe4000f8e0208 */
[----:B------:R-:W-:Y:S02]  /*0710*/  UIADD3 UR5, UP1, UPT, UR11, UR22, URZ ;  /* 0x000000160b057290 */ /* 0x000fe4000ff3e0ff */
[----:B------:R-:W-:Y:S01]  /*0720*/  @UP0 UIMAD UR10, UR10, UR30, URZ ;  /* 0x0000001e0a0a02a4 */ /* 0x000fe2000f8e02ff */
[----:B------:R-:W2:Y:S01]  /*0730*/  LDCU.64 UR26, c[0x0][0x450] ;  /* 0x00008a00ff1a77ac */ /* 0x000ea20008000a00 */
[----:B------:R-:W-:-:S02]  /*0740*/  UIADD3.X UR23, UPT, UPT, UR4, UR23, URZ, UP1, !UPT ;  /* 0x0000001704177290 */ /* 0x000fc40008ffe4ff */
[----:B---3--:R-:W-:Y:S02]  /*0750*/  ULEA UR19, UP2, UR5, UR34, 0x1 ;  /* 0x0000002205137291 */ /* 0x008fe4000f8408ff */
[----:B------:R-:W-:Y:S02]  /*0760*/  UIADD3 UR11, UP1, UPT, UR11, UR12, URZ ;  /* 0x0000000c0b0b7290 */ /* 0x000fe4000ff3e0ff */
[----:B------:R-:W-:Y:S02]  /*0770*/  UIADD3 UR22, UPT, UPT, UR13, UR21, URZ ;  /* 0x000000150d167290 */ /* 0x000fe4000fffe0ff */
[----:B-1----:R-:W-:Y:S02]  /*0780*/  @UP0 UIMAD UR10, UR10, UR15, URZ ;  /* 0x0000000f0a0a02a4 */ /* 0x002fe4000f8e02ff */
[----:B------:R-:W-:Y:S02]  /*0790*/  ULEA.HI.X UR23, UR5, UR35, UR23, 0x1, UP2 ;  /* 0x0000002305177291 */ /* 0x000fe400090f0c17 */
[----:B------:R-:W-:Y:S01]  /*07a0*/  UIADD3.X UR22, UPT, UPT, UR4, UR22, URZ, UP1, !UPT ;  /* 0x0000001604167290 */ /* 0x000fe20008ffe4ff */
[----:B------:R-:W-:-:S02]  /*07b0*/  UMOV UR5, URZ ;  /* 0x000000ff00057c82 */ /* 0x000fc40008000000 */
[----:B------:R-:W-:Y:S01]  /*07c0*/  UMOV UR4, URZ ;  /* 0x000000ff00047c82 */ /* 0x000fe20008000000 */
[----:B----4-:R-:W-:Y:S02]  /*07d0*/  @UP0 UIMAD.WIDE UR4, UR10, 0x8, UR32 ;  /* 0x000000080a0408a5 */ /* 0x010fe4000f8e0220 */
[----:B------:R-:W-:Y:S01]  /*07e0*/  UISETP.GE.AND UP0, UPT, UR30, 0x1, UPT ;  /* 0x000000011e00788c */ /* 0x000fe2000bf06270 */
[----:B------:R-:W-:Y:S01]  /*07f0*/  UMOV UR7, URZ ;  /* 0x000000ff00077c82 */ /* 0x000fe20008000000 */
[----:B------:R-:W-:Y:S01]  /*0800*/  UMOV UR6, URZ ;  /* 0x000000ff00067c82 */ /* 0x000fe20008000000 */
[----:B--2---:R-:W-:-:S04]  /*0810*/  ULEA UR21, UP2, UR11, UR26, 0x1 ;  /* 0x0000001a0b157291 */ /* 0x004fc8000f8408ff */
[----:B------:R-:W-:Y:S01]  /*0820*/  ULEA.HI.X UR22, UR11, UR27, UR22, 0x1, UP2 ;  /* 0x0000001b0b167291 */ /* 0x000fe200090f0c16 */
[----:B------:R-:W-:Y:S02]  /*0830*/  @P0 R2UR UR7, R3 ;  /* 0x00000000030702ca */ /* 0x000fe400000e0000 */
[----:B------:R-:W-:Y:S01]  /*0840*/  @P1 R2UR UR6, R4 ;  /* 0x00000000040612ca */ /* 0x000fe200000e0000 */
[----:B0-----:R-:W-:-:S14]  /*0850*/  BRA.U !UP0, `(.L_x_1210) ;  /* 0x0000008d083c7547 */ /* 0x001fdc000b800000 */
[----:B------:R-:W0:Y:S01]  /*0860*/  S2R R4, SR_TID.X ;  /* 0x0000000000047919 */ /* 0x000e220000002100 */
[----:B------:R-:W-:Y:S01]  /*0870*/  UMOV UR13, UR17 ;  /* 0x00000011000d7c82 */ /* 0x000fe20008000000 */
[----:B------:R-:W-:Y:S01]  /*0880*/  UMOV UR15, UR16 ;  /* 0x00000010000f7c82 */ /* 0x000fe20008000000 */
[----:B------:R-:W-:Y:S01]  /*0890*/  UMOV UR16, UR20 ;  /* 0x0000001400107c82 */ /* 0x000fe20008000000 */
[----:B------:R1:W-:Y:S01]  /*08a0*/  STL [R1+0x104], RZ ;  /* 0x000104ff01007387 */ /* 0x0003e20000100800 */
[----:B------:R-:W-:Y:S01]  /*08b0*/  UMOV UR17, UR18 ;  /* 0x0000001200117c82 */ /* 0x000fe20008000000 */
[----:B------:R-:W2:Y:S02]  /*08c0*/  LDCU UR12, c[0x0][0x394] ;  /* 0x00007280ff0c77ac */ /* 0x000ea40008000800 */
[----:B------:R1:W-:Y:S01]  /*08d0*/  STL [R1+0x108], RZ ;  /* 0x000108ff01007387 */ /* 0x0003e20000100800 */
[----:B------:R-:W-:Y:S01]  /*08e0*/  UMOV UR18, UR24 ;  /* 0x0000001800127c82 */ /* 0x000fe20008000000 */
[----:B------:R-:W-:Y:S01]  /*08f0*/  UMOV UR20, UR23 ;  /* 0x0000001700147c82 */ /* 0x000fe20008000000 */
[----:B0-----:R-:W-:-:S02]  /*0900*/  SHF.L.U32 R3, R4, 0x4, RZ ;  /* 0x0000000404037819 */ /* 0x001fc400000006ff */
[----:B------:R-:W-:-:S04]  /*0910*/  LOP3.LUT R0, R4, 0x1f, RZ, 0xc0, !PT ;  /* 0x0000001f04007812 */ /* 0x000fc800078ec0ff */
[----:B-12---:R-:W-:-:S07]  /*0920*/  LOP3.LUT R72, R0, 0x3e00, R3, 0xf8, !PT ;  /* 0x00003e0000487812 */ /* 0x006fce00078ef803 */
.L_x_1257:
[----:B------:R-:W0:Y:S01]  /*0930*/  LDCU UR26, c[0x0][0x388] ;  /* 0x00007100ff1a77ac */ /* 0x000e220008000800 */
[----:B------:R-:W-:Y:S01]  /*0940*/  SHF.L.U32 R4, R4, 0x4, RZ ;  /* 0x0000000404047819 */ /* 0x000fe200000006ff */
[----:B------:R-:W-:Y:S01]  /*0950*/  IMAD.U32 R2, RZ, RZ, UR13 ;  /* 0x0000000dff027e24 */ /* 0x000fe2000f8e00ff */
[----:B------:R-:W-:Y:S01]  /*0960*/  PRMT R8, RZ, 0x7610, R8 ;  /* 0x00007610ff087816 */ /* 0x000fe20000000008 */
[----:B------:R-:W-:Y:S01]  /*0970*/  ULEA UR27, UR12, 0xfffff800, 0xb ;  /* 0xfffff8000c1b7891 */ /* 0x000fe2000f8e58ff */
[----:B------:R-:W-:Y:S01]  /*0980*/  IMAD.U32 R3, RZ, RZ, UR14 ;  /* 0x0000000eff037e24 */ /* 0x000fe2000f8e00ff */
[----:B------:R-:W-:Y:S02]  /*0990*/  LOP3.LUT R71, R4, 0x3e00, RZ, 0xc0, !PT ;  /* 0x00003e0004477812 */ /* 0x000fe400078ec0ff */
[----:B------:R-:W-:Y:S01]  /*09a0*/  PRMT R16, RZ, 0x7610, R16 ;  /* 0x00007610ff107816 */ /* 0x000fe20000000010 */
[----:B------:R-:W-:Y:S01]  /*09b0*/  IMAD.WIDE.U32 R6, R72, 0x2, R2 ;  /* 0x0000000248067825 */ /* 0x000fe200078e0002 */
        /* <DEDUP_REMOVED lines=10> */
[----:B------:R-:W-:Y:S02]  /*0a60*/  LOP3.LUT R72, R71, R0, RZ, 0xfc, !PT ;  /* 0x0000000047487212 */ /* 0x000fe400078efcff */
[----:B------:R-:W-:Y:S02]  /*0a70*/  P2R R82, PR, RZ, 0x1 ;  /* 0x00000001ff527803 */ /* 0x000fe40000000000 */
[C---:B------:R-:W-:Y:S01]  /*0a80*/  LOP3.LUT R70, R72.reuse, 0x20, RZ, 0xfc, !PT ;  /* 0x0000002048467812 */ /* 0x040fe200078efcff */
[C---:B------:R-:W-:Y:S01]  /*0a90*/  IMAD.SHL.U32 R2, R72.reuse, 0x2, RZ ;  /* 0x0000000248027824 */ /* 0x040fe200078e00ff */
[----:B------:R-:W-:Y:S02]  /*0aa0*/  LOP3.LUT R64, R72, 0xe0, RZ, 0xfc, !PT ;  /* 0x000000e048407812 */ /* 0x000fe400078efcff */
[----:B------:R-:W-:-:S02]  /*0ab0*/  PRMT R18, RZ, 0x7610, R18 ;  /* 0x00007610ff127816 */ /* 0x000fc40000000012 */
[----:B------:R-:W-:Y:S02]  /*0ac0*/  IADD3 R4, P1, PT, R2, UR15, RZ ;  /* 0x0000000f02047c10 */ /* 0x000fe4000ff3e0ff */
[----:B------:R-:W-:Y:S02]  /*0ad0*/  PRMT R19, RZ, 0x7610, R19 ;  /* 0x00007610ff137816 */ /* 0x000fe40000000013 */
[----:B------:R-:W-:Y:S02]  /*0ae0*/  PRMT R20, RZ, 0x7610, R20 ;  /* 0x00007610ff147816 */ /* 0x000fe40000000014 */
[----:B------:R-:W-:Y:S02]  /*0af0*/  PRMT R21, RZ, 0x7610, R21 ;  /* 0x00007610ff157816 */ /* 0x000fe40000000015 */
[----:B------:R-:W-:Y:S02]  /*0b00*/  PRMT R22, RZ, 0x7610, R22 ;  /* 0x00007610ff167816 */ /* 0x000fe40000000016 */
[----:B------:R-:W-:-:S02]  /*0b10*/  PRMT R23, RZ, 0x7610, R23 ;  /* 0x00007610ff177816 */ /* 0x000fc40000000017 */
[----:B------:R-:W-:Y:S01]  /*0b20*/  PRMT R24, RZ, 0x7610, R24 ;  /* 0x00007610ff187816 */ /* 0x000fe20000000018 */
[----:B------:R-:W2:Y:S01]  /*0b30*/  @!P0 LDG.E.U16 R8, desc[UR28][R6.64] ;  /* 0x0000001c06088981 */ /* 0x000ea2000c1e1500 */
[----:B------:R-:W-:Y:S01]  /*0b40*/  ISETP.GE.AND P0, PT, R70, UR8, PT ;  /* 0x0000000846007c0c */ /* 0x000fe2000bf06270 */
[----:B------:R-:W-:Y:S01]  /*0b50*/  IMAD.X R5, RZ, RZ, UR16, P1 ;  /* 0x00000010ff057e24 */ /* 0x000fe200088e06ff */
[----:B------:R-:W-:Y:S02]  /*0b60*/  LOP3.LUT R63, R72, 0x100, RZ, 0xfc, !PT ;  /* 0x00000100483f7812 */ /* 0x000fe400078efcff */
[----:B------:R-:W-:Y:S02]  /*0b70*/  P2R R74, PR, RZ, 0x1 ;  /* 0x00000001ff4a7803 */ /* 0x000fe40000000000 */
[----:B------:R-:W-:Y:S02]  /*0b80*/  IADD3 R2, P0, PT, R2, UR17, RZ ;  /* 0x0000001102027c10 */ /* 0x000fe4000ff1e0ff */
[----:B------:R-:W-:-:S02]  /*0b90*/  LOP3.LUT R69, R72, 0x40, RZ, 0xfc, !PT ;  /* 0x0000004048457812 */ /* 0x000fc400078efcff */
[----:B------:R-:W-:Y:S02]  /*0ba0*/  IADD3.X R3, PT, PT, RZ, UR18, RZ, P0, !PT ;  /* 0x00000012ff037c10 */ /* 0x000fe400087fe4ff */
[----:B------:R-:W-:Y:S02]  /*0bb0*/  ISETP.GE.AND P0, PT, R64, UR8, PT ;  /* 0x0000000840007c0c */ /* 0x000fe4000bf06270 */
[C---:B------:R-:W-:Y:S02]  /*0bc0*/  LOP3.LUT R65, R72.reuse, 0xc0, RZ, 0xfc, !PT ;  /* 0x000000c048417812 */ /* 0x040fe400078efcff */
[C---:B------:R-:W-:Y:S02]  /*0bd0*/  LOP3.LUT R68, R72.reuse, 0x60, RZ, 0xfc, !PT ;  /* 0x0000006048447812 */ /* 0x040fe400078efcff */
[----:B------:R-:W-:Y:S02]  /*0be0*/  LOP3.LUT R66, R72, 0xa0, RZ, 0xfc, !PT ;  /* 0x000000a048427812 */ /* 0x000fe400078efcff */
[----:B------:R-:W-:-:S02]  /*0bf0*/  P2R R80, PR, RZ, 0x1 ;  /* 0x00000001ff507803 */ /* 0x000fc40000000000 */
[----:B------:R-:W-:Y:S02]  /*0c00*/  LOP3.LUT R67, R72, 0x80, RZ, 0xfc, !PT ;  /* 0x0000008048437812 */ /* 0x000fe400078efcff */
[----:B------:R-:W-:Y:S01]  /*0c10*/  ISETP.GE.AND P1, PT, R70, UR8, PT ;  /* 0x0000000846007c0c */ /* 0x000fe2000bf26270 */
[----:B------:R-:W3:Y:S01]  /*0c20*/  @!P0 LDG.E.U16 R16, desc[UR28][R6.64+0x1c0] ;  /* 0x0001c01c06108981 */ /* 0x000ee2000c1e1500 */
[----:B------:R-:W-:Y:S02]  /*0c30*/  ISETP.GE.AND P0, PT, R63, UR8, PT ;  /* 0x000000083f007c0c */ /* 0x000fe4000bf06270 */
[----:B------:R-:W-:Y:S02]  /*0c40*/  ISETP.GE.AND P6, PT, R69, UR8, PT ;  /* 0x0000000845007c0c */ /* 0x000fe4000bfc6270 */
[----:B------:R-:W-:Y:S02]  /*0c50*/  ISETP.GE.AND P2, PT, R65, UR8, PT ;  /* 0x0000000841007c0c */ /* 0x000fe4000bf46270 */
[----:B------:R-:W-:-:S02]  /*0c60*/  ISETP.GE.AND P5, PT, R68, UR8, PT ;  /* 0x0000000844007c0c */ /* 0x000fc4000bfa6270 */
[----:B------:R-:W-:Y:S02]  /*0c70*/  ISETP.GE.AND P3, PT, R66, UR8, PT ;  /* 0x0000000842007c0c */ /* 0x000fe4000bf66270 */
        /* <DEDUP_REMOVED lines=37> */
[----:B------:R-:W-:Y:S01]  /*0ed0*/  UMOV UR23, 0x400 ;  /* 0x0000040000177882 */ /* 0x000fe20000000000 */
[----:B------:R1:W-:Y:S01]  /*0ee0*/  STL [R1+0x44], R25 ;  /* 0x0000441901007387 */ /* 0x0003e20000100800 */
[----:B0-----:R-:W-:Y:S01]  /*0ef0*/  ULEA UR23, UR8, UR23, 0x18 ;  /* 0x0000001708177291 */ /* 0x001fe2000f8ec0ff */
[----:B------:R-:W-:Y:S01]  /*0f00*/  P2R R83, PR, RZ, 0x1 ;  /* 0x00000001ff537803 */ /* 0x000fe20000000000 */
[----:B------:R-:W0:Y:S01]  /*0f10*/  LDCU UR8, c[0x0][0x38c] ;  /* 0x00007180ff0877ac */ /* 0x000e220008000800 */
[----:B-1----:R-:W-:-:S04]  /*0f20*/  IMAD.IADD R25, R71, 0x1, R31 ;  /* 0x0000000147197824 */ /* 0x002fc800078e021f */
[C---:B------:R-:W-:Y:S01]  /*0f30*/  VIADD R6, R25.reuse, 0x60 ;  /* 0x0000006019067836 */ /* 0x040fe20000000000 */
[----:B------:R-:W-:-:S04]  /*0f40*/  LEA.HI.SX32 R26, R25, R25, 0x1b ;  /* 0x00000019191a7211 */ /* 0x000fc800078fdaff */
[----:B------:R-:W-:Y:S01]  /*0f50*/  LEA R111, R26, UR23, 0x1 ;  /* 0x000000171a6f7c11 */ /* 0x000fe2000f8e08ff */
[C---:B------:R-:W-:Y:S01]  /*0f60*/  VIADD R26, R25.reuse, 0x20 ;  /* 0x00000020191a7836 */ /* 0x040fe20000000000 */
[-C--:B------:R-:W-:Y:S01]  /*0f70*/  LEA.HI.SX32 R6, R6, R25.reuse, 0x1b ;  /* 0x0000001906067211 */ /* 0x080fe200078fdaff */
[C---:B------:R-:W-:Y:S01]  /*0f80*/  VIADD R30, R25.reuse, 0x80 ;  /* 0x00000080191e7836 */ /* 0x040fe20000000000 */
[C---:B------:R-:W-:Y:S02]  /*0f90*/  IADD3 R28, PT, PT, R25.reuse, 0x40, RZ ;  /* 0x00000040191c7810 */ /* 0x040fe40007ffe0ff */
[C---:B------:R-:W-:Y:S02]  /*0fa0*/  IADD3 R32, PT, PT, R25.reuse, 0xa0, RZ ;  /* 0x000000a019207810 */ /* 0x040fe40007ffe0ff */
[-C--:B------:R-:W-:Y:S02]  /*0fb0*/  LEA.HI.SX32 R26, R26, R25.reuse, 0x1b ;  /* 0x000000191a1a7211 */ /* 0x080fe400078fdaff */
[----:B------:R-:W-:Y:S01]  /*0fc0*/  LEA R108, R6, UR23, 0x1 ;  /* 0x00000017066c7c11 */ /* 0x000fe2000f8e08ff */
[----:B------:R-:W-:Y:S01]  /*0fd0*/  VIADD R6, R25, 0xc0 ;  /* 0x000000c019067836 */ /* 0x000fe20000000000 */
[----:B------:R-:W-:-:S02]  /*0fe0*/  LEA.HI.SX32 R28, R28, R25, 0x1b ;  /* 0x000000191c1c7211 */ /* 0x000fc400078fdaff */
[-C--:B------:R-:W-:Y:S02]  /*0ff0*/  LEA.HI.SX32 R30, R30, R25.reuse, 0x1b ;  /* 0x000000191e1e7211 */ /* 0x080fe400078fdaff */
[-C--:B------:R-:W-:Y:S02]  /*1000*/  LEA.HI.SX32 R32, R32, R25.reuse, 0x1b ;  /* 0x0000001920207211 */ /* 0x080fe400078fdaff */
[----:B------:R-:W-:Y:S02]  /*1010*/  LEA R110, R26, UR23, 0x1 ;  /* 0x000000171a6e7c11 */ /* 0x000fe4000f8e08ff */
[----:B------:R-:W-:Y:S02]  /*1020*/  LEA R109, R28, UR23, 0x1 ;  /* 0x000000171c6d7c11 */ /* 0x000fe4000f8e08ff */
[----:B------:R-:W-:Y:S01]  /*1030*/  LEA.HI.SX32 R6, R6, R25, 0x1b ;  /* 0x0000001906067211 */ /* 0x000fe200078fdaff */
[C---:B------:R-:W-:Y:S01]  /*1040*/  VIADD R28, R25.reuse, 0x120 ;  /* 0x00000120191c7836 */ /* 0x040fe20000000000 */
[----:B------:R-:W-:Y:S01]  /*1050*/  LEA R107, R30, UR23, 0x1 ;  /* 0x000000171e6b7c11 */ /* 0x000fe2000f8e08ff */
[----:B------:R-:W-:Y:S01]  /*1060*/  VIADD R30, R25, 0x140 ;  /* 0x00000140191e7836 */ /* 0x000fe20000000000 */
[----:B------:R-:W-:-:S02]  /*1070*/  LEA R106, R32, UR23, 0x1 ;  /* 0x00000017206a7c11 */ /* 0x000fc4000f8e08ff */
[C---:B------:R-:W-:Y:S02]  /*1080*/  IADD3 R26, PT, PT, R25.reuse, 0x100, RZ ;  /* 0x00000100191a7810 */ /* 0x040fe40007ffe0ff */
[----:B------:R-:W-:Y:S02]  /*1090*/  LEA R105, R6, UR23, 0x1 ;  /* 0x0000001706697c11 */ /* 0x000fe4000f8e08ff */
[----:B------:R-:W-:Y:S02]  /*10a0*/  IADD3 R6, PT, PT, R25, 0x160, RZ ;  /* 0x0000016019067810 */ /* 0x000fe40007ffe0ff */
[-C--:B------:R-:W-:Y:S02]  /*10b0*/  LEA.HI.SX32 R26, R26, R25.reuse, 0x1b ;  /* 0x000000191a1a7211 */ /* 0x080fe400078fdaff */
[-C--:B------:R-:W-:Y:S02]  /*10c0*/  LEA.HI.SX32 R28, R28, R25.reuse, 0x1b ;  /* 0x000000191c1c7211 */ /* 0x080fe400078fdaff */
[----:B------:R-:W-:-:S02]  /*10d0*/  LEA.HI.SX32 R30, R30, R25, 0x1b ;  /* 0x000000191e1e7211 */ /* 0x000fc400078fdaff */
[----:B------:R-:W-:Y:S02]  /*10e0*/  ISETP.NE.AND P0, PT, R79, RZ, PT ;  /* 0x000000ff4f00720c */ /* 0x000fe40003f05270 */
[----:B------:R-:W-:Y:S02]  /*10f0*/  LEA.HI.SX32 R6, R6, R25, 0x1b ;  /* 0x0000001906067211 */ /* 0x000fe400078fdaff */
[----:B------:R-:W-:Y:S02]  /*1100*/  LEA R103, R26, UR23, 0x1 ;  /* 0x000000171a677c11 */ /* 0x000fe4000f8e08ff */
[----:B------:R-:W-:Y:S02]  /*1110*/  LEA R102, R28, UR23, 0x1 ;  /* 0x000000171c667c11 */ /* 0x000fe4000f8e08ff */
[----:B------:R-:W-:Y:S02]  /*1120*/  LEA R101, R30, UR23, 0x1 ;  /* 0x000000171e657c11 */ /* 0x000fe4000f8e08ff */
[----:B------:R-:W-:-:S02]  /*1130*/  P2R R85, PR, RZ, 0x1 ;  /* 0x00000001ff557803 */ /* 0x000fc40000000000 */
[----:B------:R-:W-:Y:S02]  /*1140*/  LEA R100, R6, UR23, 0x1 ;  /* 0x0000001706647c11 */ /* 0x000fe4000f8e08ff */
        /* <DEDUP_REMOVED lines=16> */
[----:B--2---:R1:W-:Y:S02]  /*1250*/  STS.U16 [R111], R8 ;  /* 0x000000086f007388 */ /* 0x0043e40000000400 */
[----:B-1----:R-:W-:-:S05]  /*1260*/  VIADD R8, R25, 0xe0 ;  /* 0x000000e019087836 */ /* 0x002fca0000000000 */
[----:B------:R-:W-:-:S04]  /*1270*/  LEA.HI.SX32 R8, R8, R25, 0x1b ;  /* 0x0000001908087211 */ /* 0x000fc800078fdaff */
[----:B------:R-:W-:Y:S01]  /*1280*/  LEA R104, R8, UR23, 0x1 ;  /* 0x0000001708687c11 */ /* 0x000fe2000f8e08ff */
[----:B------:R-:W-:-:S05]  /*1290*/  VIADD R8, R25, 0x180 ;  /* 0x0000018019087836 */ /* 0x000fca0000000000 */
[----:B------:R-:W-:Y:S01]  /*12a0*/  LEA.HI.SX32 R8, R8, R25, 0x1b ;  /* 0x0000001908087211 */ /* 0x000fe200078fdaff */
[----:B----4-:R-:W-:Y:S04]  /*12b0*/  STS.U16 [R110+0x40], R9 ;  /* 0x000040096e007388 */ /* 0x010fe80000000400 */
[----:B---3--:R1:W-:Y:S04]  /*12c0*/  STS.U16 [R109+0x80], R10 ;  /* 0x0000800a6d007388 */ /* 0x0083e80000000400 */
[----:B-----5:R-:W-:Y:S01]  /*12d0*/  STS.U16 [R108+0xc0], R11 ;  /* 0x0000c00b6c007388 */ /* 0x020fe20000000400 */
[----:B-1----:R-:W-:-:S03]  /*12e0*/  VIADD R10, R25, 0x1a0 ;  /* 0x000001a0190a7836 */ /* 0x002fc60000000000 */
[----:B------:R1:W-:Y:S04]  /*12f0*/  STS.U16 [R107+0x100], R12 ;  /* 0x0001000c6b007388 */ /* 0x0003e80000000400 */
[----:B------:R2:W-:Y:S01]  /*1300*/  STS.U16 [R106+0x140], R14 ;  /* 0x0001400e6a007388 */ /* 0x0005e20000000400 */
[----:B------:R-:W-:Y:S02]  /*1310*/  LEA.HI.SX32 R10, R10, R25, 0x1b ;  /* 0x000000190a0a7211 */ /* 0x000fe400078fdaff */
[C---:B-1----:R-:W-:Y:S01]  /*1320*/  IADD3 R12, PT, PT, R25.reuse, 0x1c0, RZ ;  /* 0x000001c0190c7810 */ /* 0x042fe20007ffe0ff */
[----:B--2---:R-:W-:-:S03]  /*1330*/  VIADD R14, R25, 0x1e0 ;  /* 0x000001e0190e7836 */ /* 0x004fc60000000000 */
[-C--:B------:R-:W-:Y:S01]  /*1340*/  LEA.HI.SX32 R12, R12, R25.reuse, 0x1b ;  /* 0x000000190c0c7211 */ /* 0x080fe200078fdaff */
[----:B------:R-:W-:Y:S01]  /*1350*/  STS.U16 [R105+0x180], R15 ;  /* 0x0001800f69007388 */ /* 0x000fe20000000400 */
[----:B------:R-:W-:Y:S02]  /*1360*/  LEA R99, R8, UR23, 0x1 ;  /* 0x0000001708637c11 */ /* 0x000fe4000f8e08ff */
[----:B------:R-:W-:Y:S01]  /*1370*/  LEA.HI.SX32 R14, R14, R25, 0x1b ;  /* 0x000000190e0e7211 */ /* 0x000fe200078fdaff */
[----:B------:R1:W-:Y:S01]  /*1380*/  STS.U16 [R104+0x1c0], R16 ;  /* 0x0001c01068007388 */ /* 0x0003e20000000400 */
[----:B------:R-:W-:Y:S02]  /*1390*/  LEA R98, R10, UR23, 0x1 ;  /* 0x000000170a627c11 */ /* 0x000fe4000f8e08ff */
[----:B------:R-:W-:Y:S01]  /*13a0*/  LEA R97, R12, UR23, 0x1 ;  /* 0x000000170c617c11 */ /* 0x000fe2000f8e08ff */
[----:B------:R-:W-:Y:S01]  /*13b0*/  STS.U16 [R103+0x200], R17 ;  /* 0x0002001167007388 */ /* 0x000fe20000000400 */
[----:B------:R-:W-:-:S03]  /*13c0*/  LEA R96, R14, UR23, 0x1 ;  /* 0x000000170e607c11 */ /* 0x000fc6000f8e08ff */
[----:B------:R2:W-:Y:S01]  /*13d0*/  STS.U16 [R102+0x240], R18 ;  /* 0x0002401266007388 */ /* 0x0005e20000000400 */
[----:B------:R-:W-:-:S03]  /*13e0*/  IMAD R25, R31, 0xf, R25 ;  /* 0x0000000f1f197824 */ /* 0x000fc600078e0219 */
[----:B------:R-:W-:Y:S04]  /*13f0*/  STS.U16 [R101+0x280], R19 ;  /* 0x0002801365007388 */ /* 0x000fe80000000400 */
[----:B------:R-:W-:Y:S04]  /*1400*/  STS.U16 [R100+0x2c0], R20 ;  /* 0x0002c01464007388 */ /* 0x000fe80000000400 */
[----:B------:R-:W-:Y:S01]  /*1410*/  STS.U16 [R99+0x300], R21 ;  /* 0x0003001563007388 */ /* 0x000fe20000000400 */
[----:B------:R-:W-:-:S03]  /*1420*/  VIADD R6, R25, 0x1 ;  /* 0x0000000119067836 */ /* 0x000fc60000000000 */
[----:B------:R3:W-:Y:S01]  /*1430*/  STS.U16 [R98+0x340], R22 ;  /* 0x0003401662007388 */ /* 0x0007e20000000400 */
[----:B------:R-:W-:-:S03]  /*1440*/  VIADD R10, R25, 0x3 ;  /* 0x00000003190a7836 */ /* 0x000fc60000000000 */
[----:B------:R-:W-:Y:S01]  /*1450*/  STS.U16 [R97+0x380], R23 ;  /* 0x0003801761007388 */ /* 0x000fe20000000400 */
[C---:B------:R-:W-:Y:S01]  /*1460*/  VIADD R12, R25.reuse, 0x4 ;  /* 0x00000004190c7836 */ /* 0x040fe20000000000 */
[C---:B------:R-:W-:Y:S01]  /*1470*/  IADD3 R8, PT, PT, R25.reuse, 0x2, RZ ;  /* 0x0000000219087810 */ /* 0x040fe20007ffe0ff */
[C---:B-1----:R-:W-:Y:S01]  /*1480*/  VIADD R16, R25.reuse, 0x6 ;  /* 0x0000000619107836 */ /* 0x042fe20000000000 */
[----:B------:R1:W-:Y:S01]  /*1490*/  STS.U16 [R96+0x3c0], R24 ;  /* 0x0003c01860007388 */ /* 0x0003e20000000400 */
[C---:B--2---:R-:W-:Y:S01]  /*14a0*/  VIADD R18, R25.reuse, 0x7 ;  /* 0x0000000719127836 */ /* 0x044fe20000000000 */
[C---:B------:R-:W-:Y:S01]  /*14b0*/  IADD3 R14, PT, PT, R25.reuse, 0x5, RZ ;  /* 0x00000005190e7810 */ /* 0x040fe20007ffe0ff */
[C---:B---3--:R-:W-:Y:S01]  /*14c0*/  VIADD R22, R25.reuse, 0x9 ;  /* 0x0000000919167836 */ /* 0x048fe20000000000 */
[C---:B------:R-:W-:Y:S01]  /*14d0*/  IADD3 R20, PT, PT, R25.reuse, 0x8, RZ ;  /* 0x0000000819147810 */ /* 0x040fe20007ffe0ff */
[C---:B------:R-:W-:Y:S01]  /*14e0*/  VIADD R28, R25.reuse, 0xc ;  /* 0x0000000c191c7836 */ /* 0x040fe20000000000 */
[C---:B------:R-:W-:Y:S01]  /*14f0*/  IADD3 R26, PT, PT, R25.reuse, 0xb, RZ ;  /* 0x0000000b191a7810 */ /* 0x040fe20007ffe0ff */
[C---:B------:R-:W-:Y:S01]  /*1500*/  VIADD R30, R25.reuse, 0xd ;  /* 0x0000000d191e7836 */ /* 0x040fe20000000000 */
[C---:B------:R-:W-:Y:S01]  /*1510*/  IADD3 R32, PT, PT, R25.reuse, 0xe, RZ ;  /* 0x0000000e19207810 */ /* 0x040fe20007ffe0ff */
[----:B------:R-:W-:-:S02]  /*1520*/  VIADD R34, R25, 0xf ;  /* 0x0000000f19227836 */ /* 0x000fc40000000000 */
[----:B-1----:R-:W-:Y:S01]  /*1530*/  VIADD R24, R25, 0xa ;  /* 0x0000000a19187836 */ /* 0x002fe20000000000 */
        /* <DEDUP_REMOVED lines=146> */
[----:B---3--:R-:W-:-:S11]  /*1e60*/  PRMT R23, RZ, 0x7610, R23 ;  /* 0x00007610ff177816 */ /* 0x008fd60000000017 */
[----:B------:R-:W3:Y:S01]  /*1e70*/  @!P0 LDG.E.U16 R21, desc[UR28][R2.64+0x40] ;  /* 0x0000401c02158981 */ /* 0x000ee2000c1e1500 */
[----:B------:R-:W-:Y:S02]  /*1e80*/  ISETP.NE.AND P0, PT, R26, RZ, PT ;  /* 0x000000ff1a00720c */ /* 0x000fe40003f05270 */
[----:B------:R-:W-:-:S11]  /*1e90*/  PRMT R24, RZ, 0x7610, R24 ;  /* 0x00007610ff187816 */ /* 0x000fd60000000018 */
[----:B------:R-:W5:Y:S01]  /*1ea0*/  @!P0 LDG.E.U16 R23, desc[UR28][R2.64+0x80] ;  /* 0x0000801c02178981 */ /* 0x000f62000c1e1500 */
        /* <DEDUP_REMOVED lines=20> */
[----:B------:R-:W-:Y:S01]  /*1ff0*/  PRMT R76, RZ, 0x7610, R76 ;  /* 0x00007610ff4c7816 */ /* 0x000fe2000000004c */
[----:B------:R-:W4:Y:S04]  /*2000*/  @!P1 LDG.E.U16 R73, desc[UR28][R2.64+0x280] ;  /* 0x0002801c02499981 */ /* 0x000f28000c1e1500 */
[----:B------:R-:W4:Y:S01]  /*2010*/  @!P0 LDG.E.U16 R29, desc[UR28][R2.64+0x200] ;  /* 0x0002001c021d8981 */ /* 0x000f22000c1e1500 */
[----:B------:R-:W-:-:S03]  /*2020*/  ISETP.NE.AND P0, PT, R83, RZ, PT ;  /* 0x000000ff5300720c */ /* 0x000fc60003f05270 */
        /* <DEDUP_REMOVED lines=23> */
[----:B------:R-:W-:Y:S04]  /*21a0*/  STL [R1], R96 ;  /* 0x0000006001007387 */ /* 0x000fe80000100800 */
[----:B------:R-:W-:Y:S04]  /*21b0*/  STL [R1+0x40], RZ ;  /* 0x000040ff01007387 */ /* 0x000fe80000100800 */
[----:B------:R-:W-:Y:S04]  /*21c0*/  STL [R1+0x80], RZ ;  /* 0x000080ff01007387 */ /* 0x000fe80000100800 */
[----:B------:R-:W-:Y:S04]  /*21d0*/  STL [R1+0x7c], RZ ;  /* 0x00007cff01007387 */ /* 0x000fe80000100800 */
[----:B------:R-:W-:Y:S04]  /*21e0*/  STL [R1+0x78], RZ ;  /* 0x000078ff01007387 */ /* 0x000fe80000100800 */
[----:B--2---:R-:W-:Y:S04]  /*21f0*/  STS.U16 [R111], R22 ;  /* 0x000000166f007388 */ /* 0x004fe80000000400 */
[----:B---3--:R-:W-:Y:S04]  /*2200*/  STS.U16 [R110+0x40], R21 ;  /* 0x000040156e007388 */ /* 0x008fe80000000400 */
[----:B-----5:R-:W-:Y:S04]  /*2210*/  STS.U16 [R109+0x80], R23 ;  /* 0x000080176d007388 */ /* 0x020fe80000000400 */
        /* <DEDUP_REMOVED lines=25> */
[----:B-1----:R-:W-:-:S03]  /*23b0*/  IMAD.U32 R46, R46, 0x10000, RZ ;  /* 0x000100002e2e7824 */ /* 0x002fc600078e00ff */
[----:B------:R-:W1:Y:S01]  /*23c0*/  LDS.U16 R29, [R52+0x14] ;  /* 0x00001400341d7984 */ /* 0x000e620000000400 */
[----:B---3--:R-:W-:-:S03]  /*23d0*/  SHF.L.U32 R80, R2, 0x10, RZ ;  /* 0x0000001002507819 */ /* 0x008fc600000006ff */
[----:B------:R-:W3:Y:S04]  /*23e0*/  LDS.U16 R30, [R51+0x16] ;  /* 0x00001600331e7984 */ /* 0x000ee80000000400 */
[----:B------:R-:W3:Y:S01]  /*23f0*/  LDS.U16 R73, [R50+0x18] ;  /* 0x0000180032497984 */ /* 0x000ee20000000400 */
[----:B------:R-:W-:-:S03]  /*2400*/  IMAD.U32 R45, R45, 0x10000, RZ ;  /* 0x000100002d2d7824 */ /* 0x000fc600078e00ff */
[----:B------:R-:W3:Y:S01]  /*2410*/  LDS.U16 R74, [R49+0x1a] ;  /* 0x00001a00314a7984 */ /* 0x000ee20000000400 */
[----:B----4-:R-:W-:-:S03]  /*2420*/  IMAD.U32 R79, R3, 0x10000, RZ ;  /* 0x00010000034f7824 */ /* 0x010fc600078e00ff */
[----:B------:R-:W4:Y:S04]  /*2430*/  LDS.U16 R75, [R48+0x1c] ;  /* 0x00001c00304b7984 */ /* 0x000f280000000400 */
[----:B------:R-:W4:Y:S01]  /*2440*/  LDS.U16 R2, [R47+0x1e] ;  /* 0x00001e002f027984 */ /* 0x000f220000000400 */
[----:B------:R-:W-:Y:S01]  /*2450*/  SHF.L.U32 R44, R44, 0x10, RZ ;  /* 0x000000102c2c7819 */ /* 0x000fe200000006ff */
[----:B-----5:R-:W-:Y:S02]  /*2460*/  IMAD.U32 R21, R21, 0x10000, RZ ;  /* 0x0001000015157824 */ /* 0x020fe400078e00ff */
[----:B0-----:R-:W-:Y:S02]  /*2470*/  IMAD.U32 R78, R22, 0x10000, RZ ;  /* 0x00010000164e7824 */ /* 0x001fe400078e00ff */
[----:B------:R-:W-:Y:S01]  /*2480*/  IMAD.U32 R43, R43, 0x10000, RZ ;  /* 0x000100002b2b7824 */ /* 0x000fe200078e00ff */
[----:B------:R-:W-:Y:S01]  /*2490*/  SHF.L.U32 R42, R42, 0x10, RZ ;  /* 0x000000102a2a7819 */ /* 0x000fe200000006ff */
[----:B------:R-:W-:Y:S01]  /*24a0*/  IMAD.U32 R23, R23, 0x10000, RZ ;  /* 0x0001000017177824 */ /* 0x000fe200078e00ff */
[----:B------:R-:W-:Y:S01]  /*24b0*/  STL [R1+0x74], RZ ;  /* 0x000074ff01007387 */ /* 0x000fe20000100800 */
[----:B------:R-:W-:-:S02]  /*24c0*/  IMAD.U32 R41, R41, 0x10000, RZ ;  /* 0x0001000029297824 */ /* 0x000fc400078e00ff */
[----:B------:R-:W-:Y:S01]  /*24d0*/  IMAD.U32 R24, R24, 0x10000, RZ ;  /* 0x0001000018187824 */ /* 0x000fe200078e00ff */
[----:B------:R-:W-:Y:S01]  /*24e0*/  STL [R1+0x70], RZ ;  /* 0x000070ff01007387 */ /* 0x000fe20000100800 */
[----:B------:R-:W-:Y:S01]  /*24f0*/  SHF.L.U32 R40, R40, 0x10, RZ ;  /* 0x0000001028287819 */ /* 0x000fe200000006ff */
[----:B------:R-:W-:Y:S02]  /*2500*/  IMAD.U32 R25, R25, 0x10000, RZ ;  /* 0x0001000019197824 */ /* 0x000fe400078e00ff */
[----:B------:R-:W-:Y:S04]  /*2510*/  STL [R1+0x6c], RZ ;  /* 0x00006cff01007387 */ /* 0x000fe80000100800 */
[----:B------:R-:W-:Y:S01]  /*2520*/  STL [R1+0x68], RZ ;  /* 0x000068ff01007387 */ /* 0x000fe20000100800 */
[----:B------:R-:W-:-:S03]  /*2530*/  IMAD.U32 R39, R39, 0x10000, RZ ;  /* 0x0001000027277824 */ /* 0x000fc600078e00ff */
[----:B------:R-:W-:Y:S01]  /*2540*/  STL [R1+0x64], RZ ;  /* 0x000064ff01007387 */ /* 0x000fe20000100800 */
[----:B------:R-:W-:-:S03]  /*2550*/  IMAD.U32 R26, R26, 0x10000, RZ ;  /* 0x000100001a1a7824 */ /* 0x000fc600078e00ff */
[----:B------:R-:W-:Y:S04]  /*2560*/  STL [R1+0x60], RZ ;  /* 0x000060ff01007387 */ /* 0x000fe80000100800 */
[----:B------:R-:W-:Y:S01]  /*2570*/  STL [R1+0x5c], RZ ;  /* 0x00005cff01007387 */ /* 0x000fe20000100800 */
[----:B------:R-:W-:-:S03]  /*2580*/  SHF.L.U32 R38, R38, 0x10, RZ ;  /* 0x0000001026267819 */ /* 0x000fc600000006ff */
[----:B------:R-:W-:Y:S01]  /*2590*/  STL [R1+0x58], RZ ;  /* 0x000058ff01007387 */ /* 0x000fe20000100800 */
[----:B------:R-:W-:-:S03]  /*25a0*/  IMAD.U32 R27, R27, 0x10000, RZ ;  /* 0x000100001b1b7824 */ /* 0x000fc600078e00ff */
[----:B------:R-:W-:Y:S04]  /*25b0*/  STL [R1+0x54], RZ ;  /* 0x000054ff01007387 */ /* 0x000fe80000100800 */
[----:B------:R-:W-:Y:S04]  /*25c0*/  STL [R1+0x50], RZ ;  /* 0x000050ff01007387 */ /* 0x000fe80000100800 */
[----:B------:R-:W-:Y:S01]  /*25d0*/  STL [R1+0x4c], RZ ;  /* 0x00004cff01007387 */ /* 0x000fe20000100800 */
[----:B------:R-:W-:-:S03]  /*25e0*/  SHF.L.U32 R28, R28, 0x10, RZ ;  /* 0x000000101c1c7819 */ /* 0x000fc600000006ff */
[----:B------:R-:W-:Y:S01]  /*25f0*/  STL [R1+0x48], RZ ;  /* 0x000048ff01007387 */ /* 0x000fe20000100800 */
[----:B------:R-:W-:-:S03]  /*2600*/  IMAD.U32 R37, R37, 0x10000, RZ ;  /* 0x0001000025257824 */ /* 0x000fc600078e00ff */
[----:B------:R-:W-:Y:S04]  /*2610*/  STL [R1+0xc0], R80 ;  /* 0x0000c05001007387 */ /* 0x000fe80000100800 */
[----:B------:R-:W-:Y:S01]  /*2620*/  STL [R1+0xbc], R79 ;  /* 0x0000bc4f01007387 */ /* 0x000fe20000100800 */
[----:B-1----:R-:W-:-:S03]  /*2630*/  IMAD.U32 R29, R29, 0x10000, RZ ;  /* 0x000100001d1d7824 */ /* 0x002fc600078e00ff */
[----:B------:R-:W-:Y:S01]  /*2640*/  STL [R1+0xb8], R21 ;  /* 0x0000b81501007387 */ /* 0x000fe20000100800 */
[----:B------:R-:W-:-:S03]  /*2650*/  SHF.L.U32 R36, R36, 0x10, RZ ;  /* 0x0000001024247819 */ /* 0x000fc600000006ff */
[----:B------:R-:W-:Y:S01]  /*2660*/  STL [R1+0xb4], R78 ;  /* 0x0000b44e01007387 */ /* 0x000fe20000100800 */
[----:B---3--:R-:W-:-:S03]  /*2670*/  IMAD.U32 R30, R30, 0x10000, RZ ;  /* 0x000100001e1e7824 */ /* 0x008fc600078e00ff */
[----:B------:R-:W-:Y:S01]  /*2680*/  STL [R1+0xb0], R23 ;  /* 0x0000b01701007387 */ /* 0x000fe20000100800 */
[----:B------:R-:W-:-:S03]  /*2690*/  SHF.L.U32 R73, R73, 0x10, RZ ;  /* 0x0000001049497819 */ /* 0x000fc600000006ff */
[----:B------:R-:W-:Y:S01]  /*26a0*/  STL [R1+0xac], R24 ;  /* 0x0000ac1801007387 */ /* 0x000fe20000100800 */
[----:B------:R-:W-:-:S03]  /*26b0*/  IMAD.U32 R74, R74, 0x10000, RZ ;  /* 0x000100004a4a7824 */ /* 0x000fc600078e00ff */
[----:B------:R-:W-:Y:S01]  /*26c0*/  STL [R1+0xa8], R25 ;  /* 0x0000a81901007387 */ /* 0x000fe20000100800 */
[----:B----4-:R-:W-:-:S03]  /*26d0*/  IMAD.U32 R75, R75, 0x10000, RZ ;  /* 0x000100004b4b7824 */ /* 0x010fc600078e00ff */
[----:B------:R-:W-:Y:S01]  /*26e0*/  STL [R1+0xa4], R26 ;  /* 0x0000a41a01007387 */ /* 0x000fe20000100800 */
[----:B------:R-:W-:-:S03]  /*26f0*/  SHF.L.U32 R77, R2, 0x10, RZ ;  /* 0x00000010024d7819 */ /* 0x000fc600000006ff */
[----:B------:R-:W-:Y:S04]  /*2700*/  STL [R1+0xa0], R27 ;  /* 0x0000a01b01007387 */ /* 0x000fe80000100800 */
[----:B------:R-:W-:Y:S04]  /*2710*/  STL [R1+0x9c], R28 ;  /* 0x00009c1c01007387 */ /* 0x000fe80000100800 */
[----:B------:R-:W-:Y:S01]  /*2720*/  STL [R1+0x98], R29 ;  /* 0x0000981d01007387 */ /* 0x000fe20000100800 */
[----:B------:R-:W-:-:S03]  /*2730*/  IMAD.U32 R35, R35, 0x10000, RZ ;  /* 0x0001000023237824 */ /* 0x000fc600078e00ff */
[----:B------:R-:W-:Y:S04]  /*2740*/  STL [R1+0x94], R30 ;  /* 0x0000941e01007387 */ /* 0x000fe80000100800 */
[----:B------:R-:W-:Y:S04]  /*2750*/  STL [R1+0x90], R73 ;  /* 0x0000904901007387 */ /* 0x000fe80000100800 */
[----:B------:R-:W-:Y:S04]  /*2760*/  STL [R1+0x8c], R74 ;  /* 0x00008c4a01007387 */ /* 0x000fe80000100800 */
[----:B------:R-:W-:Y:S04]  /*2770*/  STL [R1+0x88], R75 ;  /* 0x0000884b01007387 */ /* 0x000fe80000100800 */
[----:B------:R-:W-:Y:S01]  /*2780*/  STL [R1+0x84], R77 ;  /* 0x0000844d01007387 */ /* 0x000fe20000100800 */
[----:B------:R-:W-:Y:S01]  /*2790*/  SHF.L.U32 R34, R34, 0x10, RZ ;  /* 0x0000001022227819 */ /* 0x000fe200000006ff */
[----:B------:R-:W-:Y:S01]  /*27a0*/  IMAD.U32 R33, R33, 0x10000, RZ ;  /* 0x0001000021217824 */ /* 0x000fe200078e00ff */
[----:B------:R-:W-:Y:S01]  /*27b0*/  SHF.L.U32 R32, R32, 0x10, RZ ;  /* 0x0000001020207819 */ /* 0x000fe200000006ff */
[----:B------:R-:W-:Y:S01]  /*27c0*/  IMAD.U32 R31, R31, 0x10000, RZ ;  /* 0x000100001f1f7824 */ /* 0x000fe200078e00ff */
[----:B------:R-:W-:Y:S01]  /*27d0*/  UISETP.GE.AND UP0, UPT, UR8, 0x1, UPT ;  /* 0x000000010800788c */ /* 0x000fe2000bf06270 */
        /* <DEDUP_REMOVED lines=16> */
[----:B------:R-:W-:Y:S01]  /*28e0*/  FMUL.FTZ R21, R78, UR7 ;  /* 0x000000074e157c20 */ /* 0x000fe20008410000 */
[----:B-1----:R-:W-:Y:S01]  /*28f0*/  FFMA.FTZ R3, R30, R35, R2 ;  /* 0x000000231e037223 */ /* 0x002fe20000010002 */
[----:B------:R-:W-:-:S02]  /*2900*/  FMUL.FTZ R2, R23, UR7 ;  /* 0x0000000717027c20 */ /* 0x000fc40008410000 */
        /* <DEDUP_REMOVED lines=34> */
[----:B------:R-:W2:Y:S01]  /*2b30*/  S2R R30, SR_TID.X ;  /* 0x00000000001e7919 */ /* 0x000ea20000002100 */
[----:B------:R-:W-:Y:S01]  /*2b40*/  LOP3.LUT R13, R13, 0xfffffffb, RZ, 0xc0, !PT ;  /* 0xfffffffb0d0d7812 */ /* 0x000fe200078ec0ff */
[----:B------:R-:W-:Y:S01]  /*2b50*/  IMAD.U32 R15, R15, 0x10000, RZ ;  /* 0x000100000f0f7824 */ /* 0x000fe200078e00ff */
[----:B------:R-:W-:Y:S01]  /*2b60*/  UISETP.NE.AND UP0, UPT, UR12, 0x1, UPT ;  /* 0x000000010c00788c */ /* 0x000fe2000bf05270 */
[----:B------:R3:W-:Y:S01]  /*2b70*/  STL [R1+0x40], RZ ;  /* 0x000040ff01007387 */ /* 0x0007e20000100800 */
        /* <DEDUP_REMOVED lines=11> */
[----:B------:R-:W-:Y:S01]  /*2c30*/  IMAD.U32 R12, R12, 0x10000, RZ ;  /* 0x000100000c0c7824 */ /* 0x000fe200078e00ff */
[----:B------:R-:W-:Y:S01]  /*2c40*/  SHF.L.U32 R6, R6, 0x10, RZ ;  /* 0x0000001006067819 */ /* 0x000fe200000006ff */
[----:B------:R-:W-:-:S02]  /*2c50*/  IMAD.U32 R19, R19, 0x10000, RZ ;  /* 0x0001000013137824 */ /* 0x000fc400078e00ff */
[----:B------:R-:W-:Y:S01]  /*2c60*/  FADD.FTZ R24, R14, UR6 ;  /* 0x000000060e187e21 */ /* 0x000fe20008010000 */
[----:B------:R-:W-:Y:S02]  /*2c70*/  IMAD.U32 R4, R4, 0x10000, RZ ;  /* 0x0001000004047824 */ /* 0x000fe400078e00ff */
[----:B------:R-:W-:Y:S01]  /*2c80*/  FADD.FTZ R23, R15, UR6 ;  /* 0x000000060f177e21 */ /* 0x000fe20008010000 */
[----:B-1----:R-:W-:Y:S01]  /*2c90*/  UIMAD.WIDE.U32 UR10, UR8, UR24, URZ ;  /* 0x00000018080a72a5 */ /* 0x002fe2000f8e00ff */
[----:B------:R-:W-:Y:S01]  /*2ca0*/  IMAD.U32 R5, R5, 0x10000, RZ ;  /* 0x0001000005057824 */ /* 0x000fe200078e00ff */
[----:B------:R-:W-:Y:S01]  /*2cb0*/  UIMAD UR24, UR12, -0x800, UR26 ;  /* 0xfffff8000c1878a4 */ /* 0x000fe2000f8e021a */
[----:B------:R-:W-:Y:S01]  /*2cc0*/  IMAD.U32 R7, R7, 0x10000, RZ ;  /* 0x0001000007077824 */ /* 0x000fe200078e00ff */
[----:B------:R-:W-:Y:S01]  /*2cd0*/  UIMAD UR25, UR8, UR25, UR11 ;  /* 0x00000019081972a4 */ /* 0x000fe2000f8e020b */
[----:B------:R-:W-:Y:S01]  /*2ce0*/  @P0 LOP3.LUT R13, R13, 0x4, RZ, 0xfc, !PT ;  /* 0x000000040d0d0812 */ /* 0x000fe200078efcff */
[----:B------:R-:W-:Y:S01]  /*2cf0*/  UIADD3 UR8, UPT, UPT, UR24, 0x800, URZ ;  /* 0x0000080018087890 */ /* 0x000fe2000fffe0ff */
[----:B0-----:R-:W-:Y:S01]  /*2d00*/  FADD.FTZ R22, R16, UR6 ;  /* 0x0000000610167e21 */ /* 0x001fe20008010000 */
[----:B------:R-:W-:Y:S01]  /*2d10*/  FADD.FTZ R21, R17, UR6 ;  /* 0x0000000611157e21 */ /* 0x000fe20008010000 */
[----:B------:R-:W-:Y:S01]  /*2d20*/  LOP3.LUT R13, R13, 0xfffffff7, RZ, 0xc0, !PT ;  /* 0xfffffff70d0d7812 */ /* 0x000fe200078ec0ff */
[----:B------:R-:W-:Y:S01]  /*2d30*/  FADD.FTZ R20, R18, UR6 ;  /* 0x0000000612147e21 */ /* 0x000fe20008010000 */
[----:B------:R-:W-:Y:S01]  /*2d40*/  FADD.FTZ R29, R8, UR6 ;  /* 0x00000006081d7e21 */ /* 0x000fe20008010000 */
        /* <DEDUP_REMOVED lines=11> */
[----:B------:R-:W0:Y:S02]  /*2e00*/  LDCU UR49, c[0x0][0x394] ;  /* 0x00007280ff3177ac */ /* 0x000e240008000800 */
[----:B------:R-:W-:Y:S01]  /*2e10*/  @P0 LOP3.LUT R13, R13, 0x8, RZ, 0xfc, !PT ;  /* 0x000000080d0d0812 */ /* 0x000fe200078efcff */
[----:B------:R-:W1:Y:S01]  /*2e20*/  LDCU UR50, c[0x0][0x38c] ;  /* 0x00007180ff3277ac */ /* 0x000e620008000800 */
[----:B------:R-:W4:Y:S01]  /*2e30*/  LDCU UR26, c[0x0][0x388] ;  /* 0x00007100ff1a77ac */ /* 0x000f220008000800 */
        /* <DEDUP_REMOVED lines=8> */
[----:B--23--:R-:W-:-:S05]  /*2ec0*/  UMOV UR8, URZ ;  /* 0x000000ff00087c82 */ /* 0x00cfca0008000000 */
.L_x_1256:
[----:B0-----:R-:W-:Y:S01]  /*2ed0*/  IMAD.U32 R7, RZ, RZ, UR36 ;  /* 0x00000024ff077e24 */ /* 0x001fe2000f8e00ff */
[----:B------:R-:W-:Y:S01]  /*2ee0*/  UIADD3 UR23, UPT, UPT, UR24, 0x800, URZ ;  /* 0x0000080018177890 */ /* 0x000fe2000fffe0ff */
[----:B-1----:R-:W-:Y:S01]  /*2ef0*/  IMAD.MOV.U32 R2, RZ, RZ, R72 ;  /* 0x000000ffff027224 */ /* 0x002fe200078e0048 */
[----:B------:R-:W-:Y:S01]  /*2f00*/  MOV R5, UR37 ;  /* 0x0000002500057c02 */ /* 0x000fe20008000f00 */
[----:B------:R-:W-:Y:S01]  /*2f10*/  IMAD.MOV.U32 R3, RZ, RZ, RZ ;  /* 0x000000ffff037224 */ /* 0x000fe200078e00ff */
[----:B------:R-:W-:Y:S02]  /*2f20*/  LOP3.LUT P5, RZ, R13, 0x8, RZ, 0xc0, !PT ;  /* 0x000000080dff7812 */ /* 0x000fe400078ac0ff */
[C---:B------:R-:W-:Y:S01]  /*2f30*/  LOP3.LUT R70, R72.reuse, 0x20, RZ, 0xfc, !PT ;  /* 0x0000002048467812 */ /* 0x040fe200078efcff */
[----:B------:R-:W-:Y:S01]  /*2f40*/  IMAD.WIDE.U32 R6, R7, UR8, R2 ;  /* 0x0000000807067c25 */ /* 0x000fe2000f8e0002 */
[----:B------:R-:W-:Y:S02]  /*2f50*/  LOP3.LUT R69, R72, 0x40, RZ, 0xfc, !PT ;  /* 0x0000004048457812 */ /* 0x000fe400078efcff */
[----:B------:R-:W-:Y:S01]  /*2f60*/  ISETP.GE.AND P2, PT, R70, UR23, PT ;  /* 0x0000001746007c0c */ /* 0x000fe2000bf46270 */
[----:B------:R-:W-:Y:S01]  /*2f70*/  IMAD R5, R5, UR8, R7 ;  /* 0x0000000805057c24 */ /* 0x000fe2000f8e0207 */
[----:B------:R-:W-:-:S02]  /*2f80*/  LEA R4, P0, R6, UR19, 0x1 ;  /* 0x0000001306047c11 */ /* 0x000fc4000f8008ff */
[----:B------:R-:W-:Y:S02]  /*2f90*/  ISETP.GE.AND P1, PT, R69, UR23, PT ;  /* 0x0000001745007c0c */ /* 0x000fe4000bf26270 */
[----:B------:R-:W-:-:S05]  /*2fa0*/  LEA.HI.X R5, R6, UR20, R5, 0x1, P0 ;  /* 0x0000001406057c11 */ /* 0x000fca00080f0c05 */
[----:B------:R-:W2:Y:S04]  /*2fb0*/  @!P5 LDG.E.U16 R9, desc[UR28][R4.64] ;  /* 0x0000001c0409d981 */ /* 0x000ea8000c1e1500 */
[----:B------:R-:W3:Y:S01]  /*2fc0*/  @!P2 LDG.E.U16 R7, desc[UR28][R4.64+0x40] ;  /* 0x0000401c0407a981 */ /* 0x000ee2000c1e1500 */
[----:B------:R-:W-:-:S03]  /*2fd0*/  LOP3.LUT R68, R72, 0x60, RZ, 0xfc, !PT ;  /* 0x0000006048447812 */ /* 0x000fc600078efcff */
[----:B------:R-:W5:Y:S01]  /*2fe0*/  @!P1 LDG.E.U16 R0, desc[UR28][R4.64+0x80] ;  /* 0x0000801c04009981 */ /* 0x000f62000c1e1500 */
[----:B------:R-:W-:-:S13]  /*2ff0*/  ISETP.GE.AND P3, PT, R68, UR23, PT ;  /* 0x0000001744007c0c */ /* 0x000fda000bf66270 */
[----:B------:R-:W4:Y:S01]  /*3000*/  @!P3 LDG.E.U16 R6, desc[UR28][R4.64+0xc0] ;  /* 0x0000c01c0406b981 */ /* 0x000f22000c1e1500 */
[----:B------:R-:W-:-:S04]  /*3010*/  LOP3.LUT R67, R72, 0x80, RZ, 0xfc, !PT ;  /* 0x0000008048437812 */ /* 0x000fc800078efcff */
[----:B------:R-:W-:-:S13]  /*3020*/  ISETP.GE.AND P4, PT, R67, UR23, PT ;  /* 0x0000001743007c0c */ /* 0x000fda000bf86270 */
[----:B------:R-:W4:Y:S01]  /*3030*/  @!P4 LDG.E.U16 R8, desc[UR28][R4.64+0x100] ;  /* 0x0001001c0408c981 */ /* 0x000f22000c1e1500 */
[C---:B------:R-:W-:Y:S02]  /*3040*/  LOP3.LUT R66, R72.reuse, 0xa0, RZ, 0xfc, !PT ;  /* 0x000000a048427812 */ /* 0x040fe400078efcff */
[----:B------:R-:W-:Y:S02]  /*3050*/  CS2R R84, SRZ ;  /* 0x0000000000547805 */ /* 0x000fe4000001ff00 */
[----:B------:R-:W-:Y:S02]  /*3060*/  LOP3.LUT R65, R72, 0xc0, RZ, 0xfc, !PT ;  /* 0x000000c048417812 */ /* 0x000fe400078efcff */
[----:B------:R-:W-:Y:S02]  /*3070*/  ISETP.GE.AND P0, PT, R66, UR23, PT ;  /* 0x0000001742007c0c */ /* 0x000fe4000bf06270 */
[----:B------:R-:W-:Y:S02]  /*3080*/  CS2R R82, SRZ ;  /* 0x0000000000527805 */ /* 0x000fe4000001ff00 */
[----:B------:R-:W-:-:S02]  /*3090*/  LOP3.LUT R64, R72, 0xe0, RZ, 0xfc, !PT ;  /* 0x000000e048407812 */ /* 0x000fc400078efcff */
[C---:B------:R-:W-:Y:S02]  /*30a0*/  LOP3.LUT R63, R72.reuse, 0x100, RZ, 0xfc, !PT ;  /* 0x00000100483f7812 */ /* 0x040fe400078efcff */
[----:B------:R-:W-:Y:S02]  /*30b0*/  LOP3.LUT R62, R72, 0x120, RZ, 0xfc, !PT ;  /* 0x00000120483e7812 */ /* 0x000fe400078efcff */
[----:B--2---:R-:W-:-:S04]  /*30c0*/  @!P5 PRMT R84, R9, 0x5410, RZ ;  /* 0x000054100954d816 */ /* 0x004fc800000000ff */
[----:B---3--:R-:W-:Y:S02]  /*30d0*/  @!P2 PRMT R84, R84, 0x5410, R7 ;  /* 0x000054105454a816 */ /* 0x008fe40000000007 */
[----:B------:R-:W-:Y:S01]  /*30e0*/  ISETP.GE.AND P2, PT, R65, UR23, PT ;  /* 0x0000001741007c0c */ /* 0x000fe2000bf46270 */
[----:B------:R-:W2:Y:S01]  /*30f0*/  @!P0 LDG.E.U16 R7, desc[UR28][R4.64+0x140] ;  /* 0x0001401c04078981 */ /* 0x000ea2000c1e1500 */
[----:B-----5:R-:W-:Y:S02]  /*3100*/  @!P1 PRMT R83, R0, 0x5410, RZ ;  /* 0x0000541000539816 */ /* 0x020fe400000000ff */
[----:B------:R-:W-:-:S09]  /*3110*/  ISETP.GE.AND P1, PT, R64, UR23, PT ;  /* 0x0000001740007c0c */ /* 0x000fd2000bf26270 */
[----:B------:R-:W3:Y:S01]  /*3120*/  @!P2 LDG.E.U16 R0, desc[UR28][R4.64+0x180] ;  /* 0x0001801c0400a981 */ /* 0x000ee2000c1e1500 */
[----:B----4-:R-:W-:Y:S02]  /*3130*/  @!P3 PRMT R83, R83, 0x5410, R6 ;  /* 0x000054105353b816 */ /* 0x010fe40000000006 */
[----:B------:R-:W-:Y:S01]  /*3140*/  ISETP.GE.AND P3, PT, R63, UR23, PT ;  /* 0x000000173f007c0c */ /* 0x000fe2000bf66270 */
[----:B------:R-:W4:-:S12]  /*3150*/  @!P1 LDG.E.U16 R6, desc[UR28][R4.64+0x1c0] ;  /* 0x0001c01c04069981 */ /* 0x000f18000c1e1500 */
[----:B------:R-:W5:Y:S01]  /*3160*/  @!P3 LDG.E.U16 R9, desc[UR28][R4.64+0x200] ;  /* 0x0002001c0409b981 */ /* 0x000f62000c1e1500 */
[----:B------:R-:W-:Y:S02]  /*3170*/  @!P4 PRMT R82, R8, 0x5410, RZ ;  /* 0x000054100852c816 */ /* 0x000fe400000000ff */
[----:B------:R-:W-:-:S13]  /*3180*/  ISETP.GE.AND P4, PT, R62, UR23, PT ;  /* 0x000000173e007c0c */ /* 0x000fda000bf86270 */
[----:B------:R-:W5:Y:S01]  /*3190*/  @!P4 LDG.E.U16 R8, desc[UR28][R4.64+0x240] ;  /* 0x0002401c0408c981 */ /* 0x000f62000c1e1500 */
[C---:B------:R-:W-:Y:S01]  /*31a0*/  LOP3.LUT R61, R72.reuse, 0x140, RZ, 0xfc, !PT ;  /* 0x00000140483d7812 */ /* 0x040fe200078efcff */
[----:B------:R-:W-:Y:S01]  /*31b0*/  HFMA2 R81, -RZ, RZ, 0, 0 ;  /* 0x00000000ff517431 */ /* 0x000fe200000001ff */
[----:B------:R-:W-:Y:S01]  /*31c0*/  LOP3.LUT R59, R72, 0x180, RZ, 0xfc, !PT ;  /* 0x00000180483b7812 */ /* 0x000fe200078efcff */
[----:B------:R-:W-:Y:S01]  /*31d0*/  IMAD.SHL.U32 R10, R30, 0x10, RZ ;  /* 0x000000101e0a7824 */ /* 0x000fe200078e00ff */
[----:B------:R-:W-:-:S04]  /*31e0*/  LOP3.LUT R60, R72, 0x160, RZ, 0xfc, !PT ;  /* 0x00000160483c7812 */ /* 0x000fc800078efcff */
[----:B------:R-:W-:Y:S02]  /*31f0*/  LOP3.LUT R80, R10, 0x3e00, RZ, 0xc0, !PT ;  /* 0x00003e000a507812 */ /* 0x000fe400078ec0ff */
[----:B------:R-:W-:Y:S02]  /*3200*/  MOV R79, RZ ;  /* 0x000000ff004f7202 */ /* 0x000fe40000000f00 */
[----:B--2---:R-:W-:Y:S02]  /*3210*/  @!P0 PRMT R82, R82, 0x5410, R7 ;  /* 0x0000541052528816 */ /* 0x004fe40000000007 */
[----:B------:R-:W-:Y:S02]  /*3220*/  ISETP.GE.AND P0, PT, R61, UR23, PT ;  /* 0x000000173d007c0c */ /* 0x000fe4000bf06270 */
[----:B---3--:R-:W-:Y:S02]  /*3230*/  @!P2 PRMT R81, R0, 0x5410, RZ ;  /* 0x000054100051a816 */ /* 0x008fe400000000ff */
[----:B------:R-:W-:-:S09]  /*3240*/  ISETP.GE.AND P2, PT, R59, UR23, PT ;  /* 0x000000173b007c0c */ /* 0x000fd2000bf46270 */
[----:B------:R-:W2:Y:S01]  /*3250*/  @!P0 LDG.E.U16 R0, desc[UR28][R4.64+0x280] ;  /* 0x0002801c04008981 */ /* 0x000ea2000c1e1500 */
[----:B----4-:R-:W-:Y:S02]  /*3260*/  @!P1 PRMT R81, R81, 0x5410, R6 ;  /* 0x0000541051519816 */ /* 0x010fe40000000006 */
[----:B------:R-:W-:Y:S01]  /*3270*/  ISETP.GE.AND P1, PT, R60, UR23, PT ;  /* 0x000000173c007c0c */ /* 0x000fe2000bf26270 */
[----:B------:R-:W-:Y:S01]  /*3280*/  @!P2 IMAD.MOV.U32 R71, RZ, RZ, R80 ;  /* 0x000000ffff47a224 */ /* 0x000fe200078e0050 */
[----:B------:R-:W3:Y:S04]  /*3290*/  @!P2 LDG.E.U16 R6, desc[UR28][R4.64+0x300] ;  /* 0x0003001c0406a981 */ /* 0x000ee8000c1e1500 */
[----:B------:R-:W-:-:S07]  /*32a0*/  @!P2 LOP3.LUT R72, R71, 0x1f, R30, 0xf8, !PT ;  /* 0x0000001f4748a812 */ /* 0x000fce00078ef81e */
[----:B------:R-:W4:Y:S01]  /*32b0*/  @!P1 LDG.E.U16 R7, desc[UR28][R4.64+0x2c0] ;  /* 0x0002c01c04079981 */ /* 0x000f22000c1e1500 */
[----:B------:R-:W-:Y:S02]  /*32c0*/  LOP3.LUT R58, R72, 0x1a0, RZ, 0xfc, !PT ;  /* 0x000001a0483a7812 */ /* 0x000fe400078efcff */
[----:B-----5:R-:W-:Y:S02]  /*32d0*/  @!P3 PRMT R79, R9, 0x5410, RZ ;  /* 0x00005410094fb816 */ /* 0x020fe400000000ff */
[----:B------:R-:W-:-:S13]  /*32e0*/  ISETP.GE.AND P3, PT, R58, UR23, PT ;  /* 0x000000173a007c0c */ /* 0x000fda000bf66270 */
[----:B------:R-:W5:Y:S01]  /*32f0*/  @!P3 LDG.E.U16 R10, desc[UR28][R4.64+0x340] ;  /* 0x0003401c040ab981 */ /* 0x000f62000c1e1500 */
[----:B------:R-:W-:-:S05]  /*3300*/  @!P3 IMAD.MOV.U32 R71, RZ, RZ, R80 ;  /* 0x000000ffff47b224 */ /* 0x000fca00078e0050 */
[----:B------:R-:W-:-:S04]  /*3310*/  @!P3 LOP3.LUT R72, R71, 0x1f, R30, 0xf8, !PT ;  /* 0x0000001f4748b812 */ /* 0x000fc800078ef81e */
[----:B------:R-:W-:Y:S02]  /*3320*/  LOP3.LUT R57, R72, 0x1c0, RZ, 0xfc, !PT ;  /* 0x000001c048397812 */ /* 0x000fe400078efcff */
[----:B------:R-:W-:Y:S02]  /*3330*/  @!P4 PRMT R79, R79, 0x5410, R8 ;  /* 0x000054104f4fc816 */ /* 0x000fe40000000008 */
[----:B------:R-:W-:-:S13]  /*3340*/  ISETP.GE.AND P4, PT, R57, UR23, PT ;  /* 0x0000001739007c0c */ /* 0x000fda000bf86270 */
[----:B------:R-:W5:Y:S01]  /*3350*/  @!P4 LDG.E.U16 R73, desc[UR28][R4.64+0x380] ;  /* 0x0003801c0449c981 */ /* 0x000f62000c1e1500 */
[----:B------:R-:W-:Y:S02]  /*3360*/  @!P4 IMAD.MOV.U32 R71, RZ, RZ, R80 ;  /* 0x000000ffff47c224 */ /* 0x000fe400078e0050 */
[----:B------:R-:W-:Y:S01]  /*3370*/  HFMA2 R12, -RZ, RZ, 0, 0 ;  /* 0x00000000ff0c7431 */ /* 0x000fe200000001ff */
[----:B------:R-:W-:Y:S02]  /*3380*/  UIADD3 UR48, UPT, UPT, UR24, 0x800, URZ ;  /* 0x0000080018307890 */ /* 0x000fe4000fffe0ff */
[----:B------:R-:W-:-:S04]  /*3390*/  @!P4 LOP3.LUT R72, R71, 0x1f, R30, 0xf8, !PT ;  /* 0x0000001f4748c812 */ /* 0x000fc800078ef81e */
[----:B------:R-:W-:Y:S01]  /*33a0*/  LOP3.LUT R11, R72, 0x1e0, RZ, 0xfc, !PT ;  /* 0x000001e0480b7812 */ /* 0x000fe200078efcff */
[----:B------:R-:W-:-:S04]  /*33b0*/  IMAD.MOV.U32 R86, RZ, RZ, RZ ;  /* 0x000000ffff567224 */ /* 0x000fc800078e00ff */
[----:B------:R0:W-:Y:S04]  /*33c0*/  STL [R1+0x44], R11 ;  /* 0x0000440b01007387 */ /* 0x0001e80000100800 */
        /* <DEDUP_REMOVED lines=15> */
[----:B------:R-:W5:Y:S01]  /*34c0*/  LDL R90, [R1] ;  /* 0x00000000015a7983 */ /* 0x000f620000100800 */
[----:B---3--:R-:W-:Y:S01]  /*34d0*/  @!P2 PRMT R85, R6, 0x5410, RZ ;  /* 0x000054100655a816 */ /* 0x008fe200000000ff */
[----:B------:R-:W-:Y:S01]  /*34e0*/  UMOV UR30, UR10 ;  /* 0x0000000a001e7c82 */ /* 0x000fe20008000000 */
[----:B--2---:R-:W-:Y:S01]  /*34f0*/  @!P0 PRMT R12, R0, 0x5410, RZ ;  /* 0x00005410000c8816 */ /* 0x004fe200000000ff */
[----:B------:R-:W-:Y:S01]  /*3500*/  UMOV UR31, UR25 ;  /* 0x00000019001f7c82 */ /* 0x000fe20008000000 */
[----:B------:R-:W-:Y:S01]  /*3510*/  ISETP.GE.AND P0, PT, R11, UR48, PT ;  /* 0x000000300b007c0c */ /* 0x000fe2000bf06270 */
[----:B------:R-:W2:Y:S01]  /*3520*/  LDL R126, [R1+0xc0] ;  /* 0x0000c000017e7983 */ /* 0x000ea20000100800 */
[----:B----4-:R-:W-:-:S02]  /*3530*/  @!P1 PRMT R12, R12, 0x5410, R7 ;  /* 0x000054100c0c9816 */ /* 0x010fc40000000007 */
[----:B------:R-:W-:Y:S01]  /*3540*/  PRMT R87, R82, 0x7632, R87 ;  /* 0x0000763252577816 */ /* 0x000fe20000000057 */
[----:B------:R-:W3:Y:S01]  /*3550*/  LDL R125, [R1+0xbc] ;  /* 0x0000bc00017d7983 */ /* 0x000ee20000100800 */
[----:B------:R-:W-:Y:S02]  /*3560*/  PRMT R88, R81, 0x7632, R88 ;  /* 0x0000763251587816 */ /* 0x000fe40000000058 */
[----:B------:R-:W-:Y:S01]  /*3570*/  PRMT R89, R79, 0x7632, R89 ;  /* 0x000076324f597816 */ /* 0x000fe20000000059 */
[----:B------:R-:W4:Y:S04]  /*3580*/  LDL R124, [R1+0xb8] ;  /* 0x0000b800017c7983 */ /* 0x000f280000100800 */
[----:B------:R-:W-:Y:S01]  /*3590*/  @!P0 IMAD.MOV.U32 R71, RZ, RZ, R80 ;  /* 0x000000ffff478224 */ /* 0x000fe200078e0050 */
[----:B------:R-:W-:Y:S01]  /*35a0*/  LOP3.LUT R13, R13, 0xfffffffe, RZ, 0xc0, !PT ;  /* 0xfffffffe0d0d7812 */ /* 0x000fe200078ec0ff */
[----:B------:R-:W4:Y:S03]  /*35b0*/  LDL R123, [R1+0xb4] ;  /* 0x0000b400017b7983 */ /* 0x000f260000100800 */
[----:B------:R-:W-:Y:S01]  /*35c0*/  @!P0 LOP3.LUT R72, R71, 0x1f, R30, 0xf8, !PT ;  /* 0x0000001f47488812 */ /* 0x000fe200078ef81e */
[----:B------:R-:W4:Y:S03]  /*35d0*/  LDL R122, [R1+0xb0] ;  /* 0x0000b000017a7983 */ /* 0x000f260000100800 */
[----:B------:R-:W-:Y:S01]  /*35e0*/  ISETP.GE.AND P1, PT, R72, UR48, PT ;  /* 0x0000003048007c0c */ /* 0x000fe2000bf26270 */
[----:B------:R-:W4:Y:S01]  /*35f0*/  LDL R121, [R1+0xac] ;  /* 0x0000ac0001797983 */ /* 0x000f220000100800 */
[----:B------:R-:W-:-:S02]  /*3600*/  ISETP.GE.AND P2, PT, R70, UR48, PT ;  /* 0x0000003046007c0c */ /* 0x000fc4000bf46270 */
[----:B-----5:R-:W-:Y:S01]  /*3610*/  @!P3 PRMT R85, R85, 0x5410, R10 ;  /* 0x000054105555b816 */ /* 0x020fe2000000000a */
[----:B------:R-:W5:Y:S01]  /*3620*/  LDL R120, [R1+0xa8] ;  /* 0x0000a80001787983 */ /* 0x000f620000100800 */
[----:B------:R-:W-:-:S03]  /*3630*/  ISETP.GE.AND P3, PT, R69, UR48, PT ;  /* 0x0000003045007c0c */ /* 0x000fc6000bf66270 */
[----:B------:R-:W5:Y:S04]  /*3640*/  LDL R119, [R1+0xa4] ;  /* 0x0000a40001777983 */ /* 0x000f680000100800 */
[----:B------:R-:W0:Y:S08]  /*3650*/  @!P1 LDC.64 R6, c[0x0][0x3e0] ;  /* 0x0000f800ff069b82 */ /* 0x000e300000000a00 */
[----:B------:R-:W1:Y:S08]  /*3660*/  @!P2 LDC.64 R8, c[0x0][0x3e0] ;  /* 0x0000f800ff08ab82 */ /* 0x000e700000000a00 */
[----:B------:R-:W1:Y:S01]  /*3670*/  @!P3 LDC.64 R74, c[0x0][0x3e0] ;  /* 0x0000f800ff4abb82 */ /* 0x000e620000000a00 */
[----:B------:R-:W-:Y:S01]  /*3680*/  @!P4 PRMT R86, R73, 0x5410, RZ ;  /* 0x000054104956c816 */ /* 0x000fe200000000ff */
[----:B0-----:R-:W-:-:S04]  /*3690*/  @!P1 IMAD.WIDE.U32 R10, R6, UR8, R2 ;  /* 0x00000008060a9c25 */ /* 0x001fc8000f8e0002 */
[----:B------:R-:W-:Y:S01]  /*36a0*/  @!P1 IMAD R7, R7, UR8, R11 ;  /* 0x0000000807079c24 */ /* 0x000fe2000f8e020b */
[----:B------:R-:W-:Y:S01]  /*36b0*/  @!P1 LEA R6, P4, R10, UR21, 0x1 ;  /* 0x000000150a069c11 */ /* 0x000fe2000f8808ff */
[----:B-1----:R-:W-:-:S03]  /*36c0*/  @!P2 IMAD.WIDE.U32 R72, R8, UR8, R2 ;  /* 0x000000080848ac25 */ /* 0x002fc6000f8e0002 */
[----:B------:R-:W-:Y:S01]  /*36d0*/  @!P1 LEA.HI.X R7, R10, UR22, R7, 0x1, P4 ;  /* 0x000000160a079c11 */ /* 0x000fe2000a0f0c07 */
[----:B------:R-:W-:Y:S01]  /*36e0*/  @!P2 IMAD R11, R9, UR8, R73 ;  /* 0x00000008090bac24 */ /* 0x000fe2000f8e0249 */
[----:B------:R-:W-:Y:S01]  /*36f0*/  @!P2 LEA R10, P4, R72, UR21, 0x1 ;  /* 0x00000015480aac11 */ /* 0x000fe2000f8808ff */
[----:B------:R-:W-:-:S03]  /*3700*/  @!P3 IMAD.WIDE.U32 R8, R74, UR8, R2 ;  /* 0x000000084a08bc25 */ /* 0x000fc6000f8e0002 */
[----:B------:R-:W-:Y:S01]  /*3710*/  @!P2 LEA.HI.X R11, R72, UR22, R11, 0x1, P4 ;  /* 0x00000016480bac11 */ /* 0x000fe2000a0f0c0b */
[----:B------:R-:W-:Y:S01]  /*3720*/  @!P3 IMAD R75, R75, UR8, R9 ;  /* 0x000000084b4bbc24 */ /* 0x000fe2000f8e0209 */
[----:B------:R-:W-:-:S04]  /*3730*/  @!P3 LEA R72, P4, R8, UR21, 0x1 ;  /* 0x000000150848bc11 */ /* 0x000fc8000f8808ff */
[----:B------:R-:W-:Y:S02]  /*3740*/  @!P3 LEA.HI.X R73, R8, UR22, R75, 0x1, P4 ;  /* 0x000000160849bc11 */ /* 0x000fe4000a0f0c4b */
[----:B------:R-:W-:-:S13]  /*3750*/  ISETP.GE.AND P4, PT, R68, UR48, PT ;  /* 0x0000003044007c0c */ /* 0x000fda000bf86270 */
[----:B------:R-:W0:Y:S02]  /*3760*/  @!P4 LDC.64 R8, c[0x0][0x3e0] ;  /* 0x0000f800ff08cb82 */ /* 0x000e240000000a00 */
[----:B0-----:R-:W-:-:S04]  /*3770*/  @!P4 IMAD.WIDE.U32 R74, R8, UR8, R2 ;  /* 0x00000008084acc25 */ /* 0x001fc8000f8e0002 */
[----:B------:R-:W-:Y:S01]  /*3780*/  @!P4 IMAD R9, R9, UR8, R75 ;  /* 0x000000080909cc24 */ /* 0x000fe2000f8e024b */
[----:B------:R-:W-:-:S04]  /*3790*/  @!P4 LEA R8, P5, R74, UR21, 0x1 ;  /* 0x000000154a08cc11 */ /* 0x000fc8000f8a08ff */
[----:B------:R-:W-:Y:S02]  /*37a0*/  @!P4 LEA.HI.X R9, R74, UR22, R9, 0x1, P5 ;  /* 0x000000164a09cc11 */ /* 0x000fe4000a8f0c09 */
[----:B------:R-:W-:-:S13]  /*37b0*/  ISETP.GE.AND P5, PT, R67, UR48, PT ;  /* 0x0000003043007c0c */ /* 0x000fda000bfa6270 */
[----:B------:R-:W0:Y:S02]  /*37c0*/  @!P5 LDC.64 R76, c[0x0][0x3e0] ;  /* 0x0000f800ff4cdb82 */ /* 0x000e240000000a00 */
[----:B0-----:R-:W-:-:S04]  /*37d0*/  @!P5 IMAD.WIDE.U32 R74, R76, UR8, R2 ;  /* 0x000000084c4adc25 */ /* 0x001fc8000f8e0002 */
[----:B------:R-:W-:Y:S02]  /*37e0*/  @!P5 IMAD R77, R77, UR8, R75 ;  /* 0x000000084d4ddc24 */ /* 0x000fe4000f8e024b */
[----:B------:R0:W2:Y:S01]  /*37f0*/  @!P0 LDG.E.U16 R75, desc[UR28][R4.64+0x3c0] ;  /* 0x0003c01c044b8981 */ /* 0x0000a2000c1e1500 */
[----:B------:R-:W-:-:S04]  /*3800*/  UIMAD.WIDE.U32 UR30, UR8, UR32, UR30 ;  /* 0x00000020081e72a5 */ /* 0x000fc8000f8e001e */
[----:B------:R-:W-:Y:S02]  /*3810*/  UIMAD UR23, UR8, UR33, UR31 ;  /* 0x00000021081772a4 */ /* 0x000fe4000f8e021f */
[----:B------:R-:W-:-:S04]  /*3820*/  ULEA UR27, UP0, UR30, UR34, 0x2 ;  /* 0x000000221e1b7291 */ /* 0x000fc8000f8010ff */
[----:B------:R-:W-:Y:S01]  /*3830*/  ULEA.HI.X UR30, UR30, UR35, UR23, 0x2, UP0 ;  /* 0x000000231e1e7291 */ /* 0x000fe200080f1417 */
[----:B------:R-:W-:Y:S02]  /*3840*/  @!P5 LEA R76, P6, R74, UR21, 0x1 ;  /* 0x000000154a4cdc11 */ /* 0x000fe4000f8c08ff */
[----:B0-----:R-:W-:-:S03]  /*3850*/  MOV R4, UR27 ;  /* 0x0000001b00047c02 */ /* 0x001fc60008000f00 */
[----:B------:R-:W-:Y:S01]  /*3860*/  IMAD.U32 R5, RZ, RZ, UR30 ;  /* 0x0000001eff057e24 */ /* 0x000fe2000f8e00ff */
[----:B------:R-:W-:Y:S02]  /*3870*/  @!P5 LEA.HI.X R77, R74, UR22, R77, 0x1, P6 ;  /* 0x000000164a4ddc11 */ /* 0x000fe4000b0f0c4d */
[----:B------:R-:W-:Y:S02]  /*3880*/  PRMT R74, R84, 0x7632, R74 ;  /* 0x00007632544a7816 */ /* 0x000fe4000000004a */
[----:B------:R0:W3:Y:S04]  /*3890*/  LDG.E R78, desc[UR28][R4.64] ;  /* 0x0000001c044e7981 */ /* 0x0000e8000c1e1900 */
[----:B------:R-:W-:Y:S01]  /*38a0*/  STS.U16 [R110], R84 ;  /* 0x000000546e007388 */ /* 0x000fe20000000400 */
[----:B0-----:R-:W-:-:S03]  /*38b0*/  PRMT R5, R83, 0x7632, R5 ;  /* 0x0000763253057816 */ /* 0x001fc60000000005 */
[----:B------:R-:W-:Y:S04]  /*38c0*/  STS.U16 [R109+0x40], R74 ;  /* 0x0000404a6d007388 */ /* 0x000fe80000000400 */
[----:B------:R-:W-:Y:S01]  /*38d0*/  STS.U16 [R108+0x80], R83 ;  /* 0x000080536c007388 */ /* 0x000fe20000000400 */
[----:B------:R-:W-:-:S03]  /*38e0*/  PRMT R4, R12, 0x7632, R4 ;  /* 0x000076320c047816 */ /* 0x000fc60000000004 */
[----:B------:R0:W-:Y:S04]  /*38f0*/  STS.U16 [R107+0xc0], R5 ;  /* 0x0000c0056b007388 */ /* 0x0001e80000000400 */
[----:B------:R1:W-:Y:S04]  /*3900*/  STS.U16 [R106+0x100], R82 ;  /* 0x000100526a007388 */ /* 0x0003e80000000400 */
[----:B------:R1:W-:Y:S01]  /*3910*/  STS.U16 [R105+0x140], R87 ;  /* 0x0001405769007388 */ /* 0x0003e20000000400 */
[----:B0-----:R-:W-:-:S03]  /*3920*/  PRMT R5, R85, 0x7632, R5 ;  /* 0x0000763255057816 */ /* 0x001fc60000000005 */
        /* <DEDUP_REMOVED lines=8> */
[----:B--2---:R-:W-:-:S02]  /*39b0*/  @!P0 PRMT R86, R86, 0x5410, R75 ;  /* 0x0000541056568816 */ /* 0x004fc4000000004b */
[----:B-1----:R-:W-:Y:S02]  /*39c0*/  CS2R R82, SRZ ;  /* 0x0000000000527805 */ /* 0x002fe4000001ff00 */
[----:B------:R-:W-:Y:S01]  /*39d0*/  P2R R0, PR, RZ, 0x2 ;  /* 0x00000002ff007803 */ /* 0x000fe20000000000 */
[----:B------:R-:W2:Y:S01]  /*39e0*/  LDL R87, [R1+0xa0] ;  /* 0x0000a00001577983 */ /* 0x000ea20000100800 */
[----:B------:R-:W-:-:S03]  /*39f0*/  PRMT R74, R86, 0x7632, R74 ;  /* 0x00007632564a7816 */ /* 0x000fc6000000004a */
[----:B------:R1:W-:Y:S04]  /*3a00*/  STS.U16 [R91+0x380], R86 ;  /* 0x000380565b007388 */ /* 0x0003e80000000400 */
[----:B------:R4:W-:Y:S01]  /*3a10*/  STS.U16 [R90+0x3c0], R74 ;  /* 0x0003c04a5a007388 */ /* 0x0009e20000000400 */
[----:B------:R-:W-:-:S03]  /*3a20*/  NOP ;  /* 0x0000000000007918 */ /* 0x000fc60000000000 */
[----:B------:R-:W5:Y:S04]  /*3a30*/  @!P3 LDG.E.U16 R72, desc[UR28][R72.64+0x80] ;  /* 0x0000801c4848b981 */ /* 0x000f68000c1e1500 */
[----:B------:R-:W3:Y:S04]  /*3a40*/  @!P4 LDG.E.U16 R9, desc[UR28][R8.64+0xc0] ;  /* 0x0000c01c0809c981 */ /* 0x000ee8000c1e1500 */
[----:B------:R-:W4:Y:S01]  /*3a50*/  @!P5 LDG.E.U16 R76, desc[UR28][R76.64+0x100] ;  /* 0x0001001c4c4cd981 */ /* 0x000f22000c1e1500 */
[----:B0-----:R-:W-:Y:S02]  /*3a60*/  IMAD.MOV.U32 R12, RZ, RZ, RZ ;  /* 0x000000ffff0c7224 */ /* 0x001fe400078e00ff */
[----:B------:R-:W-:-:S02]  /*3a70*/  HFMA2 R79, -RZ, RZ, 0, 0 ;  /* 0x00000000ff4f7431 */ /* 0x000fc400000001ff */
[----:B------:R-:W-:Y:S01]  /*3a80*/  IMAD.MOV.U32 R81, RZ, RZ, RZ ;  /* 0x000000ffff517224 */ /* 0x000fe200078e00ff */
[----:B------:R-:W-:Y:S01]  /*3a90*/  ISETP.GE.AND P1, PT, R60, UR48, PT ;  /* 0x000000303c007c0c */ /* 0x000fe2000bf26270 */
[----:B------:R0:W2:Y:S04]  /*3aa0*/  @!P2 LDG.E.U16 R11, desc[UR28][R10.64+0x40] ;  /* 0x0000401c0a0ba981 */ /* 0x0000a8000c1e1500 */
[----:B------:R-:W-:Y:S04]  /*3ab0*/  LDS.U16 R103, [R51+0x16] ;  /* 0x0000160033677984 */ /* 0x000fe80000000400 */
[----:B------:R-:W-:Y:S04]  /*3ac0*/  LDS.U16 R102, [R50+0x18] ;  /* 0x0000180032667984 */ /* 0x000fe80000000400 */
[----:B------:R-:W-:Y:S04]  /*3ad0*/  LDS.U16 R101, [R49+0x1a] ;  /* 0x00001a0031657984 */ /* 0x000fe80000000400 */
[----:B------:R-:W-:Y:S04]  /*3ae0*/  LDS.U16 R100, [R48+0x1c] ;  /* 0x00001c0030647984 */ /* 0x000fe80000000400 */
[----:B------:R-:W-:Y:S04]  /*3af0*/  LDS.U16 R99, [R47+0x1e] ;  /* 0x00001e002f637984 */ /* 0x000fe80000000400 */
[----:B-1----:R-:W2:Y:S01]  /*3b00*/  LDL R86, [R1+0x9c] ;  /* 0x00009c0001567983 */ /* 0x002ea20000100800 */
[----:B-----5:R-:W-:-:S03]  /*3b10*/  @!P3 PRMT R12, R72, 0x5410, RZ ;  /* 0x00005410480cb816 */ /* 0x020fc600000000ff */
[----:B0-----:R-:W-:Y:S01]  /*3b20*/  LDS.U16 R10, [R161+0x4] ;  /* 0x00000400a10a7984 */ /* 0x001fe20000000400 */
[----:B---3--:R-:W-:Y:S02]  /*3b30*/  @!P4 PRMT R12, R12, 0x5410, R9 ;  /* 0x000054100c0cc816 */ /* 0x008fe40000000009 */
[----:B------:R-:W-:-:S13]  /*3b40*/  ISETP.GE.AND P4, PT, R66, UR48, PT ;  /* 0x0000003042007c0c */ /* 0x000fda000bf86270 */
[----:B------:R-:W0:Y:S01]  /*3b50*/  @!P4 LDC.64 R4, c[0x0][0x3e0] ;  /* 0x0000f800ff04cb82 */ /* 0x000e220000000a00 */
[----:B----4-:R-:W-:Y:S01]  /*3b60*/  @!P5 PRMT R79, R76, 0x5410, RZ ;  /* 0x000054104c4fd816 */ /* 0x010fe200000000ff */
[----:B0-----:R-:W-:-:S04]  /*3b70*/  @!P4 IMAD.WIDE.U32 R8, R4, UR8, R2 ;  /* 0x000000080408cc25 */ /* 0x001fc8000f8e0002 */
[----:B------:R-:W-:Y:S01]  /*3b80*/  @!P4 IMAD R5, R5, UR8, R9 ;  /* 0x000000080505cc24 */ /* 0x000fe2000f8e0209 */
[----:B------:R-:W-:-:S04]  /*3b90*/  @!P4 LEA R4, P5, R8, UR21, 0x1 ;  /* 0x000000150804cc11 */ /* 0x000fc8000f8a08ff */
[----:B------:R-:W-:Y:S02]  /*3ba0*/  @!P4 LEA.HI.X R5, R8, UR22, R5, 0x1, P5 ;  /* 0x000000160805cc11 */ /* 0x000fe4000a8f0c05 */
[----:B------:R-:W-:-:S03]  /*3bb0*/  ISETP.GE.AND P5, PT, R65, UR48, PT ;  /* 0x0000003041007c0c */ /* 0x000fc6000bfa6270 */
[----:B------:R-:W3:Y:S10]  /*3bc0*/  @!P4 LDG.E.U16 R4, desc[UR28][R4.64+0x140] ;  /* 0x0001401c0404c981 */ /* 0x000ef4000c1e1500 */
[----:B------:R-:W0:Y:S02]  /*3bd0*/  @!P5 LDC.64 R72, c[0x0][0x3e0] ;  /* 0x0000f800ff48db82 */ /* 0x000e240000000a00 */
[----:B0-----:R-:W-:-:S04]  /*3be0*/  @!P5 IMAD.WIDE.U32 R8, R72, UR8, R2 ;  /* 0x000000084808dc25 */ /* 0x001fc8000f8e0002 */
[----:B------:R-:W-:Y:S01]  /*3bf0*/  @!P5 IMAD R73, R73, UR8, R9 ;  /* 0x000000084949dc24 */ /* 0x000fe2000f8e0209 */
[----:B------:R-:W-:-:S04]  /*3c00*/  @!P5 LEA R72, P6, R8, UR21, 0x1 ;  /* 0x000000150848dc11 */ /* 0x000fc8000f8c08ff */
[----:B------:R-:W-:-:S05]  /*3c10*/  @!P5 LEA.HI.X R73, R8, UR22, R73, 0x1, P6 ;  /* 0x000000160849dc11 */ /* 0x000fca000b0f0c49 */
[----:B------:R-:W4:Y:S01]  /*3c20*/  @!P5 LDG.E.U16 R72, desc[UR28][R72.64+0x180] ;  /* 0x0001801c4848d981 */ /* 0x000f22000c1e1500 */
[----:B---3--:R-:W-:Y:S02]  /*3c30*/  @!P4 PRMT R79, R79, 0x5410, R4 ;  /* 0x000054104f4fc816 */ /* 0x008fe40000000004 */
[----:B------:R-:W-:-:S13]  /*3c40*/  ISETP.GE.AND P4, PT, R64, UR48, PT ;  /* 0x0000003040007c0c */ /* 0x000fda000bf86270 */
[----:B------:R-:W0:Y:S02]  /*3c50*/  @!P4 LDC.64 R4, c[0x0][0x3e0] ;  /* 0x0000f800ff04cb82 */ /* 0x000e240000000a00 */
[----:B0-----:R-:W-:-:S04]  /*3c60*/  @!P4 IMAD.WIDE.U32 R8, R4, UR8, R2 ;  /* 0x000000080408cc25 */ /* 0x001fc8000f8e0002 */
[----:B------:R-:W-:Y:S01]  /*3c70*/  @!P4 IMAD R9, R5, UR8, R9 ;  /* 0x000000080509cc24 */ /* 0x000fe2000f8e0209 */
[----:B----4-:R-:W-:Y:S02]  /*3c80*/  @!P5 PRMT R81, R72, 0x5410, RZ ;  /* 0x000054104851d816 */ /* 0x010fe400000000ff */
        /* <DEDUP_REMOVED lines=18> */
[----:B------:R-:W-:-:S04]  /*3db0*/  ISETP.GE.AND P5, PT, R61, UR48, PT ;  /* 0x000000303d007c0c */ /* 0x000fc8000bfa6270 */
[----:B------:R-:W3:Y:S09]  /*3dc0*/  @!P4 LDG.E.U16 R5, desc[UR28][R4.64+0x240] ;  /* 0x0002401c0405c981 */ /* 0x000ef2000c1e1500 */
[----:B------:R-:W0:Y:S02]  /*3dd0*/  @!P5 LDC.64 R72, c[0x0][0x3e0] ;  /* 0x0000f800ff48db82 */ /* 0x000e240000000a00 */
[----:B0-----:R-:W-:-:S04]  /*3de0*/  @!P5 IMAD.WIDE.U32 R8, R72, UR8, R2 ;  /* 0x000000084808dc25 */ /* 0x001fc8000f8e0002 */
[----:B------:R-:W-:Y:S01]  /*3df0*/  @!P5 IMAD R73, R73, UR8, R9 ;  /* 0x000000084949dc24 */ /* 0x000fe2000f8e0209 */
[----:B------:R-:W-:-:S04]  /*3e00*/  @!P5 LEA R72, P6, R8, UR21, 0x1 ;  /* 0x000000150848dc11 */ /* 0x000fc8000f8c08ff */
[----:B------:R-:W-:Y:S02]  /*3e10*/  @!P5 LEA.HI.X R73, R8, UR22, R73, 0x1, P6 ;  /* 0x000000160849dc11 */ /* 0x000fe4000b0f0c49 */
[----:B------:R-:W0:Y:S03]  /*3e20*/  @!P1 LDC.64 R8, c[0x0][0x3e0] ;  /* 0x0000f800ff089b82 */ /* 0x000e260000000a00 */
[----:B------:R-:W4:Y:S01]  /*3e30*/  @!P5 LDG.E.U16 R72, desc[UR28][R72.64+0x280] ;  /* 0x0002801c4848d981 */ /* 0x000f22000c1e1500 */
[----:B------:R-:W-:Y:S02]  /*3e40*/  @P1 LOP3.LUT R13, R13, 0x1, RZ, 0xfc, !PT ;  /* 0x000000010d0d1812 */ /* 0x000fe400078efcff */
[----:B---3--:R-:W-:Y:S01]  /*3e50*/  @!P4 PRMT R82, R82, 0x5410, R5 ;  /* 0x000054105252c816 */ /* 0x008fe20000000005 */
[----:B0-----:R-:W-:-:S04]  /*3e60*/  @!P1 IMAD.WIDE.U32 R4, R8, UR8, R2 ;  /* 0x0000000808049c25 */ /* 0x001fc8000f8e0002 */
[----:B------:R-:W-:Y:S01]  /*3e70*/  @!P1 IMAD R9, R9, UR8, R5 ;  /* 0x0000000809099c24 */ /* 0x000fe2000f8e0205 */
[----:B----4-:R-:W-:Y:S02]  /*3e80*/  @!P5 PRMT R83, R72, 0x5410, RZ ;  /* 0x000054104853d816 */ /* 0x010fe400000000ff */
        /* <DEDUP_REMOVED lines=14> */
[----:B------:R-:W-:-:S03]  /*3f70*/  ISETP.GE.AND P6, PT, R57, UR48, PT ;  /* 0x0000003039007c0c */ /* 0x000fc6000bfc6270 */
[----:B------:R0:W3:Y:S10]  /*3f80*/  @!P5 LDG.E.U16 R84, desc[UR28][R8.64+0x340] ;  /* 0x0003401c0854d981 */ /* 0x0000f4000c1e1500 */
[----:B------:R-:W1:Y:S01]  /*3f90*/  @!P6 LDC.64 R76, c[0x0][0x3e0] ;  /* 0x0000f800ff4ceb82 */ /* 0x000e620000000a00 */
[----:B0-----:R-:W-:Y:S04]  /*3fa0*/  LDS.U16 R9, [R160+0x6] ;  /* 0x00000600a0097984 */ /* 0x001fe80000000400 */
[----:B------:R-:W-:Y:S01]  /*3fb0*/  LDS.U16 R8, [R159+0x8] ;  /* 0x000008009f087984 */ /* 0x000fe20000000400 */
[----:B-1----:R-:W-:-:S04]  /*3fc0*/  @!P6 IMAD.WIDE.U32 R74, R76, UR8, R2 ;  /* 0x000000084c4aec25 */ /* 0x002fc8000f8e0002 */
[----:B------:R-:W-:Y:S01]  /*3fd0*/  @!P6 IMAD R77, R77, UR8, R75 ;  /* 0x000000084d4dec24 */ /* 0x000fe2000f8e024b */
[C---:B------:R-:W-:Y:S01]  /*3fe0*/  @!P6 LEA R76, P1, R74.reuse, UR21, 0x1 ;  /* 0x000000154a4cec11 */ /* 0x040fe2000f8208ff */
[----:B------:R0:W4:Y:S03]  /*3ff0*/  @!P4 LDG.E.U16 R75, desc[UR28][R4.64+0x300] ;  /* 0x0003001c044bc981 */ /* 0x000126000c1e1500 */
[----:B------:R-:W-:Y:S02]  /*4000*/  @!P6 LEA.HI.X R77, R74, UR22, R77, 0x1, P1 ;  /* 0x000000164a4dec11 */ /* 0x000fe400088f0c4d */
[----:B------:R-:W-:Y:S01]  /*4010*/  ISETP.NE.AND P1, PT, R0, RZ, PT ;  /* 0x000000ff0000720c */ /* 0x000fe20003f25270 */
[----:B------:R-:W-:Y:S01]  /*4020*/  IMAD.MOV.U32 R74, RZ, RZ, RZ ;  /* 0x000000ffff4a7224 */ /* 0x000fe200078e00ff */
[----:B------:R-:W-:Y:S04]  /*4030*/  LDS.U16 R0, [R165] ;  /* 0x00000000a5007984 */ /* 0x000fe80000000400 */
[----:B------:R-:W5:Y:S04]  /*4040*/  @!P6 LDG.E.U16 R76, desc[UR28][R76.64+0x380] ;  /* 0x0003801c4c4ce981 */ /* 0x000f68000c1e1500 */
[----:B0-----:R-:W-:Y:S04]  /*4050*/  LDS.U16 R5, [R55+0xe] ;  /* 0x00000e0037057984 */ /* 0x001fe80000000400 */
[----:B------:R-:W2:Y:S01]  /*4060*/  @!P1 LDG.E.U16 R6, desc[UR28][R6.64] ;  /* 0x0000001c06069981 */ /* 0x000ea2000c1e1500 */
[----:B------:R-:W-:Y:S01]  /*4070*/  @!P1 MOV R71, R80 ;  /* 0x0000005000479202 */ /* 0x000fe20000000f00 */
[----:B------:R-:W-:-:S02]  /*4080*/  @!P2 IMAD.MOV.U32 R71, RZ, RZ, R80 ;  /* 0x000000ffff47a224 */ /* 0x000fc400078e0050 */
[----:B------:R-:W-:Y:S01]  /*4090*/  LDS.U16 R4, [R54+0x10] ;  /* 0x0000100036047984 */ /* 0x000fe20000000400 */
[----:B--2---:R-:W-:Y:S02]  /*40a0*/  @!P1 PRMT R74, R6, 0x5410, RZ ;  /* 0x00005410064a9816 */ /* 0x004fe400000000ff */
[----:B------:R-:W0:Y:S02]  /*40b0*/  @!P0 LDC.64 R6, c[0x0][0x3e0] ;  /* 0x0000f800ff068b82 */ /* 0x000e240000000a00 */
[----:B------:R-:W-:Y:S02]  /*40c0*/  @!P2 PRMT R74, R74, 0x5410, R11 ;  /* 0x000054104a4aa816 */ /* 0x000fe4000000000b */
[----:B------:R-:W-:Y:S01]  /*40d0*/  LOP3.LUT P2, RZ, R13, 0x1, RZ, 0xc0, !PT ;  /* 0x000000010dff7812 */ /* 0x000fe2000784c0ff */
[----:B------:R-:W-:-:S12]  /*40e0*/  LDS.U16 R11, [R164+0x2] ;  /* 0x00000200a40b7984 */ /* 0x000fd80000000400 */
[----:B------:R1:W2:Y:S01]  /*40f0*/  @!P2 LDG.E.U16 R73, desc[UR28][R72.64+0x2c0] ;  /* 0x0002c01c4849a981 */ /* 0x0002a2000c1e1500 */
[----:B0-----:R-:W-:-:S04]  /*4100*/  @!P0 IMAD.WIDE.U32 R2, R6, UR8, R2 ;  /* 0x0000000806028c25 */ /* 0x001fc8000f8e0002 */
[----:B------:R-:W-:Y:S01]  /*4110*/  @!P0 IMAD R3, R7, UR8, R3 ;  /* 0x0000000807038c24 */ /* 0x000fe2000f8e0203 */
[----:B------:R-:W-:-:S04]  /*4120*/  @!P0 LEA R6, P1, R2, UR21, 0x1 ;  /* 0x0000001502068c11 */ /* 0x000fc8000f8208ff */
[----:B------:R-:W-:Y:S02]  /*4130*/  @!P0 LEA.HI.X R7, R2, UR22, R3, 0x1, P1 ;  /* 0x0000001602078c11 */ /* 0x000fe400088f0c03 */
[----:B------:R-:W-:Y:S01]  /*4140*/  PRMT R85, R74, 0x7632, R85 ;  /* 0x000076324a557816 */ /* 0x000fe20000000055 */
[----:B------:R-:W-:Y:S04]  /*4150*/  LDS.U16 R3, [R53+0x12] ;  /* 0x0000120035037984 */ /* 0x000fe80000000400 */
[----:B------:R0:W5:Y:S01]  /*4160*/  @!P0 LDG.E.U16 R77, desc[UR28][R6.64+0x3c0] ;  /* 0x0003c01c064d8981 */ /* 0x000162000c1e1500 */
[----:B-1----:R-:W-:-:S03]  /*4170*/  PRMT R72, R12, 0x7632, R72 ;  /* 0x000076320c487816 */ /* 0x002fc60000000048 */
[----:B------:R-:W-:Y:S04]  /*4180*/  LDS.U16 R2, [R52+0x14] ;  /* 0x0000140034027984 */ /* 0x000fe80000000400 */
[----:B0-----:R-:W-:Y:S04]  /*4190*/  LDS.U16 R7, [R158+0xa] ;  /* 0x00000a009e077984 */ /* 0x001fe80000000400 */
[----:B------:R-:W-:Y:S04]  /*41a0*/  LDS.U16 R6, [R56+0xc] ;  /* 0x00000c0038067984 */ /* 0x000fe80000000400 */
[----:B------:R0:W-:Y:S04]  /*41b0*/  STS.U16 [R110+0x1080], R74 ;  /* 0x0010804a6e007388 */ /* 0x0001e80000000400 */
[----:B------:R-:W-:Y:S04]  /*41c0*/  STS.U16 [R109+0x10c0], R85 ;  /* 0x0010c0556d007388 */ /* 0x000fe80000000400 */
[----:B------:R1:W-:Y:S01]  /*41d0*/  STS.U16 [R108+0x1100], R12 ;  /* 0x0011000c6c007388 */ /* 0x0003e20000000400 */
[----:B0-----:R-:W-:-:S03]  /*41e0*/  PRMT R74, R79, 0x7632, R74 ;  /* 0x000076324f4a7816 */ /* 0x001fc6000000004a */
[----:B------:R0:W-:Y:S04]  /*41f0*/  STS.U16 [R107+0x1140], R72 ;  /* 0x001140486b007388 */ /* 0x0001e80000000400 */
[----:B------:R-:W-:Y:S01]  /*4200*/  STS.U16 [R106+0x1180], R79 ;  /* 0x0011804f6a007388 */ /* 0x000fe20000000400 */
[----:B-1----:R-:W-:-:S03]  /*4210*/  PRMT R12, R81, 0x7632, R12 ;  /* 0x00007632510c7816 */ /* 0x002fc6000000000c */
[----:B------:R-:W-:Y:S01]  /*4220*/  STS.U16 [R105+0x11c0], R74 ;  /* 0x0011c04a69007388 */ /* 0x000fe20000000400 */
[----:B------:R-:W-:-:S03]  /*4230*/  @!P3 IMAD.MOV.U32 R71, RZ, RZ, R80 ;  /* 0x000000ffff47b224 */ /* 0x000fc600078e0050 */
[----:B------:R-:W-:Y:S04]  /*4240*/  STS.U16 [R104+0x1200], R81 ;  /* 0x0012005168007388 */ /* 0x000fe80000000400 */
[----:B------:R1:W-:Y:S04]  /*4250*/  STS.U16 [R98+0x1240], R12 ;  /* 0x0012400c62007388 */ /* 0x0003e80000000400 */
[----:B------:R3:W-:Y:S01]  /*4260*/  STS.U16 [R97+0x1280], R82 ;  /* 0x0012805261007388 */ /* 0x0007e20000000400 */
[----:B0-----:R-:W-:-:S03]  /*4270*/  LOP3.LUT R72, R71, 0x1f, R30, 0xf8, !PT ;  /* 0x0000001f47487812 */ /* 0x001fc600078ef81e */
[----:B------:R-:W5:Y:S01]  /*4280*/  LDL R85, [R1+0x98] ;  /* 0x0000980001557983 */ /* 0x000f620000100800 */
[----:B-1----:R-:W-:Y:S01]  /*4290*/  IMAD.MOV.U32 R12, RZ, RZ, RZ ;  /* 0x000000ffff0c7224 */ /* 0x002fe200078e00ff */
[----:B----4-:R-:W-:Y:S02]  /*42a0*/  @!P4 PRMT R12, R75, 0x5410, RZ ;  /* 0x000054104b0cc816 */ /* 0x010fe400000000ff */
[----:B------:R-:W4:Y:S01]  /*42b0*/  LDL R81, [R1+0x88] ;  /* 0x0000880001517983 */ /* 0x000f220000100800 */
[----:B---3--:R-:W-:Y:S02]  /*42c0*/  PRMT R82, R82, 0x7632, R82 ;  /* 0x0000763252527816 */ /* 0x008fe40000000052 */
[----:B------:R-:W-:Y:S01]  /*42d0*/  @!P5 PRMT R12, R12, 0x5410, R84 ;  /* 0x000054100c0cd816 */ /* 0x000fe20000000054 */
[----:B------:R-:W3:Y:S04]  /*42e0*/  LDL R79, [R1+0x84] ;  /* 0x00008400014f7983 */ /* 0x000ee80000100800 */
[----:B------:R0:W-:Y:S04]  /*42f0*/  STS.U16 [R96+0x12c0], R82 ;  /* 0x0012c05260007388 */ /* 0x0001e80000000400 */
[----:B------:R-:W4:Y:S04]  /*4300*/  LDL R84, [R1+0x94] ;  /* 0x0000940001547983 */ /* 0x000f280000100800 */
[----:B0-----:R-:W3:Y:S01]  /*4310*/  LDL R82, [R1+0x8c] ;  /* 0x00008c0001527983 */ /* 0x001ee20000100800 */
[----:B--2---:R-:W-:-:S04]  /*4320*/  @!P2 PRMT R83, R83, 0x5410, R73 ;  /* 0x000054105353a816 */ /* 0x004fc80000000049 */
[----:B------:R-:W-:Y:S01]  /*4330*/  PRMT R71, R83, 0x7632, R71 ;  /* 0x0000763253477816 */ /* 0x000fe20000000047 */
[----:B------:R0:W-:Y:S04]  /*4340*/  STS.U16 [R95+0x1300], R83 ;  /* 0x001300535f007388 */ /* 0x0001e80000000400 */
[----:B0-----:R-:W2:Y:S04]  /*4350*/  LDL R83, [R1+0x90] ;  /* 0x0000900001537983 */ /* 0x001ea80000100800 */
[----:B------:R0:W-:Y:S01]  /*4360*/  STS.U16 [R94+0x1340], R71 ;  /* 0x001340475e007388 */ /* 0x0001e20000000400 */
[----:B------:R-:W-:Y:S01]  /*4370*/  PRMT R73, R12, 0x7632, R73 ;  /* 0x000076320c497816 */ /* 0x000fe20000000049 */
[----:B0-----:R-:W-:Y:S01]  /*4380*/  IMAD.MOV.U32 R71, RZ, RZ, RZ ;  /* 0x000000ffff477224 */ /* 0x001fe200078e00ff */
[----:B-----5:R-:W-:Y:S01]  /*4390*/  @!P6 PRMT R71, R76, 0x5410, RZ ;  /* 0x000054104c47e816 */ /* 0x020fe200000000ff */
[----:B------:R-:W-:Y:S03]  /*43a0*/  STS.U16 [R93+0x1380], R12 ;  /* 0x0013800c5d007388 */ /* 0x000fe60000000400 */
[----:B------:R-:W-:Y:S01]  /*43b0*/  @!P0 PRMT R71, R71, 0x5410, R77 ;  /* 0x0000541047478816 */ /* 0x000fe2000000004d */
[----:B------:R0:W-:Y:S01]  /*43c0*/  STS.U16 [R92+0x13c0], R73 ;  /* 0x0013c0495c007388 */ /* 0x0001e20000000400 */
[----:B------:R-:W-:Y:S01]  /*43d0*/  R2UR UR51, R78 ;  /* 0x000000004e3372ca */ /* 0x000fe200000e0000 */
[----:B------:R-:W1:Y:S01]  /*43e0*/  S2R R30, SR_TID.X ;  /* 0x00000000001e7919 */ /* 0x000e620000002100 */
[----:B0-----:R-:W-:Y:S01]  /*43f0*/  PRMT R73, R71, 0x7632, R73 ;  /* 0x0000763247497816 */ /* 0x001fe20000000049 */
[----:B------:R-:W-:Y:S04]  /*4400*/  STS.U16 [R91+0x1400], R71 ;  /* 0x001400475b007388 */ /* 0x000fe80000000400 */
[----:B------:R-:W-:Y:S01]  /*4410*/  STS.U16 [R90+0x1440], R73 ;  /* 0x001440495a007388 */ /* 0x000fe20000000400 */
[----:B------:R-:W-:-:S03]  /*4420*/  NOP ;  /* 0x0000000000007918 */ /* 0x000fc60000000000 */
[----:B------:R-:W0:Y:S04]  /*4430*/  LDS.U16 R98, [R165+0x1080] ;  /* 0x00108000a5627984 */ /* 0x000e280000000400 */
[----:B------:R-:W5:Y:S04]  /*4440*/  LDS.U16 R96, [R161+0x1084] ;  /* 0x00108400a1607984 */ /* 0x000f680000000400 */
[----:B------:R-:W4:Y:S04]  /*4450*/  LDS.U16 R94, [R159+0x1088] ;  /* 0x001088009f5e7984 */ /* 0x000f280000000400 */
[----:B------:R-:W3:Y:S04]  /*4460*/  LDS.U16 R92, [R56+0x108c] ;  /* 0x00108c00385c7984 */ /* 0x000ee80000000400 */
        /* <DEDUP_REMOVED lines=11> */
[----:B------:R-:W3:Y:S01]  /*4520*/  LDS.U16 R73, [R47+0x109e] ;  /* 0x00109e002f497984 */ /* 0x000ee20000000400 */
[----:B------:R-:W0:Y:S01]  /*4530*/  S2UR UR31, SR_CgaCtaId ;  /* 0x00000000001f79c3 */ /* 0x000e220000008800 */
[----:B------:R-:W-:Y:S01]  /*4540*/  MOV R78, UR51 ;  /* 0x00000033004e7c02 */ /* 0x000fe20008000f00 */
[----:B------:R-:W-:-:S04]  /*4550*/  ULEA UR23, UR12, 0xffffff00, 0x8 ;  /* 0xffffff000c177891 */ /* 0x000fc8000f8e40ff */
[----:B------:R-:W-:-:S04]  /*4560*/  FMUL.FTZ R78, R78, 1.4426950216293334961 ;  /* 0x3fb8aa3b4e4e7820 */ /* 0x000fc80000410000 */
[-C--:B------:R-:W-:Y:S01]  /*4570*/  FMUL.FTZ R151, R29, R78.reuse ;  /* 0x0000004e1d977220 */ /* 0x080fe20000410000 */
[----:B------:R-:W-:Y:S01]  /*4580*/  ULOP3.LUT UR23, UR23, 0x100, URZ, 0xc0, !UPT ;  /* 0x0000010017177892 */ /* 0x000fe2000f8ec0ff */
[-C--:B------:R-:W-:Y:S01]  /*4590*/  FMUL.FTZ R118, R28, R78.reuse ;  /* 0x0000004e1c767220 */ /* 0x080fe20000410000 */
[----:B------:R-:W-:-:S03]  /*45a0*/  FMUL.FTZ R117, R27, R78 ;  /* 0x0000004e1b757220 */ /* 0x000fc60000410000 */
[----:B------:R-:W3:Y:S01]  /*45b0*/  MUFU.EX2 R151, R151 ;  /* 0x0000009700977308 */ /* 0x000ee20000000800 */
[----:B------:R-:W-:Y:S01]  /*45c0*/  UIADD3 UR27, UPT, UPT, UR23, UR8, URZ ;  /* 0x00000008171b7290 */ /* 0x000fe2000fffe0ff */
        /* <DEDUP_REMOVED lines=14> */
[----:B-1----:R-:W-:-:S02]  /*46b0*/  ISETP.NE.AND P0, PT, R30, RZ, PT ;  /* 0x000000ff1e00720c */ /* 0x002fc40003f05270 */
[C---:B------:R-:W-:Y:S01]  /*46c0*/  IADD3 R12, PT, PT, R30.reuse, 0x200, RZ ;  /* 0x000002001e0c7810 */ /* 0x040fe20007ffe0ff */
[----:B0-----:R-:W-:Y:S01]  /*46d0*/  ULEA UR23, UR31, UR30, 0x18 ;  /* 0x0000001e1f177291 */ /* 0x001fe2000f8ec0ff */
[----:B------:R-:W-:Y:S01]  /*46e0*/  ISETP.NE.AND P1, PT, R30, 0x7f, PT ;  /* 0x0000007f1e00780c */ /* 0x000fe20003f25270 */
[----:B------:R-:W0:Y:S01]  /*46f0*/  MUFU.EX2 R118, R118 ;  /* 0x0000007600767308 */ /* 0x000e220000000800 */
[----:B------:R-:W-:-:S04]  /*4700*/  SEL R12, R12, UR27, P0 ;  /* 0x0000001b0c0c7c07 */ /* 0x000fc80008000000 */
[----:B------:R-:W-:-:S03]  /*4710*/  LEA R12, R12, UR23, 0x2 ;  /* 0x000000170c0c7c11 */ /* 0x000fc6000f8e10ff */
[----:B------:R-:W1:Y:S01]  /*4720*/  MUFU.EX2 R117, R117 ;  /* 0x0000007500757308 */ /* 0x000e620000000800 */
[----:B------:R-:W-:-:S07]  /*4730*/  SHF.L.U32 R98, R98, 0x10, RZ ;  /* 0x0000001062627819 */ /* 0x000fce00000006ff */
[----:B------:R-:W0:Y:S01]  /*4740*/  MUFU.EX2 R116, R116 ;  /* 0x0000007400747308 */ /* 0x000e220000000800 */
[----:B-----5:R-:W-:-:S07]  /*4750*/  SHF.L.U32 R96, R96, 0x10, RZ ;  /* 0x0000001060607819 */ /* 0x020fce00000006ff */
[----:B------:R-:W0:Y:S01]  /*4760*/  MUFU.EX2 R115, R115 ;  /* 0x0000007300737308 */ /* 0x000e220000000800 */
[----:B----4-:R-:W-:-:S07]  /*4770*/  SHF.L.U32 R94, R94, 0x10, RZ ;  /* 0x000000105e5e7819 */ /* 0x010fce00000006ff */
[----:B------:R-:W4:Y:S01]  /*4780*/  MUFU.EX2 R114, R114 ;  /* 0x0000007200727308 */ /* 0x000f220000000800 */
[----:B---3--:R-:W-:-:S07]  /*4790*/  SHF.L.U32 R92, R92, 0x10, RZ ;  /* 0x000000105c5c7819 */ /* 0x008fce00000006ff */
[----:B------:R-:W3:Y:S01]  /*47a0*/  MUFU.EX2 R113, R113 ;  /* 0x0000007100717308 */ /* 0x000ee20000000800 */
[----:B------:R-:W-:-:S07]  /*47b0*/  SHF.L.U32 R90, R90, 0x10, RZ ;  /* 0x000000105a5a7819 */ /* 0x000fce00000006ff */
[----:B------:R-:W0:Y:S01]  /*47c0*/  MUFU.EX2 R112, R112 ;  /* 0x0000007000707308 */ /* 0x000e220000000800 */
[----:B------:R-:W-:-:S07]  /*47d0*/  SHF.L.U32 R88, R88, 0x10, RZ ;  /* 0x0000001058587819 */ /* 0x000fce00000006ff */
[----:B------:R-:W0:Y:S01]  /*47e0*/  MUFU.EX2 R111, R111 ;  /* 0x0000006f006f7308 */ /* 0x000e220000000800 */
[----:B------:R-:W-:-:S07]  /*47f0*/  SHF.L.U32 R76, R76, 0x10, RZ ;  /* 0x000000104c4c7819 */ /* 0x000fce00000006ff */
[----:B------:R-:W0:Y:S01]  /*4800*/  MUFU.EX2 R110, R110 ;  /* 0x0000006e006e7308 */ /* 0x000e220000000800 */
[----:B------:R-:W-:-:S07]  /*4810*/  SHF.L.U32 R74, R74, 0x10, RZ ;  /* 0x000000104a4a7819 */ /* 0x000fce00000006ff */
[----:B------:R-:W0:Y:S08]  /*4820*/  MUFU.EX2 R109, R109 ;  /* 0x0000006d006d7308 */ /* 0x000e300000000800 */
[----:B------:R-:W0:Y:S08]  /*4830*/  MUFU.EX2 R108, R108 ;  /* 0x0000006c006c7308 */ /* 0x000e300000000800 */
[----:B------:R-:W0:Y:S08]  /*4840*/  MUFU.EX2 R107, R107 ;  /* 0x0000006b006b7308 */ /* 0x000e300000000800 */
[----:B------:R-:W0:Y:S08]  /*4850*/  MUFU.EX2 R106, R106 ;  /* 0x0000006a006a7308 */ /* 0x000e300000000800 */
[----:B------:R-:W0:Y:S08]  /*4860*/  MUFU.EX2 R105, R105 ;  /* 0x0000006900697308 */ /* 0x000e300000000800 */
[----:B------:R-:W0:Y:S01]  /*4870*/  MUFU.EX2 R104, R104 ;  /* 0x0000006800687308 */ /* 0x000e220000000800 */
[----:B------:R5:W-:Y:S01]  /*4880*/  STS [R12+0x6d50], R151 ;  /* 0x006d50970c007388 */ /* 0x000be20000000800 */
[----:B------:R-:W-:Y:S01]  /*4890*/  IMAD.U32 R97, R97, 0x10000, RZ ;  /* 0x0001000061617824 */ /* 0x000fe200078e00ff */
[----:B------:R-:W-:Y:S01]  /*48a0*/  BSSY.RECONVERGENT B0, `(.L_x_1212) ;  /* 0x0000036000007945 */ /* 0x000fe20003800200 */
[----:B------:R-:W-:-:S02]  /*48b0*/  IMAD.U32 R95, R95, 0x10000, RZ ;  /* 0x000100005f5f7824 */ /* 0x000fc400078e00ff */
[----:B------:R-:W-:Y:S02]  /*48c0*/  IMAD.U32 R93, R93, 0x10000, RZ ;  /* 0x000100005d5d7824 */ /* 0x000fe400078e00ff */
[----:B------:R-:W-:Y:S02]  /*48d0*/  IMAD.U32 R91, R91, 0x10000, RZ ;  /* 0x000100005b5b7824 */ /* 0x000fe400078e00ff */
[----:B------:R-:W-:Y:S02]  /*48e0*/  IMAD.U32 R89, R89, 0x10000, RZ ;  /* 0x0001000059597824 */ /* 0x000fe400078e00ff */
[----:B------:R-:W-:Y:S02]  /*48f0*/  IMAD.U32 R77, R77, 0x10000, RZ ;  /* 0x000100004d4d7824 */ /* 0x000fe400078e00ff */
[----:B------:R-:W-:Y:S02]  /*4900*/  IMAD.U32 R75, R75, 0x10000, RZ ;  /* 0x000100004b4b7824 */ /* 0x000fe400078e00ff */
[----:B------:R-:W-:Y:S01]  /*4910*/  IMAD.U32 R73, R73, 0x10000, RZ ;  /* 0x0001000049497824 */ /* 0x000fe200078e00ff */
[----:B-----5:R-:W-:Y:S01]  /*4920*/  SHF.L.U32 R12, R0, 0x10, RZ ;  /* 0x00000010000c7819 */ /* 0x020fe200000006ff */
[----:B------:R-:W-:Y:S01]  /*4930*/  IMAD.MOV.U32 R71, RZ, RZ, R80 ;  /* 0x000000ffff477224 */ /* 0x000fe200078e0050 */
        /* <DEDUP_REMOVED lines=13> */
[----:B------:R-:W-:-:S02]  /*4a10*/  IMAD.U32 R101, R101, 0x10000, RZ ;  /* 0x0001000065657824 */ /* 0x000fc400078e00ff */
[----:B------:R-:W-:Y:S01]  /*4a20*/  FMUL.FTZ R98, R126, R98 ;  /* 0x000000627e627220 */ /* 0x000fe20000410000 */
[----:B------:R-:W-:Y:S02]  /*4a30*/  IMAD.U32 R99, R99, 0x10000, RZ ;  /* 0x0001000063637824 */ /* 0x000fe400078e00ff */
        /* <DEDUP_REMOVED lines=14> */
[----:B------:R-:W-:Y:S01]  /*4b20*/  FMUL.FTZ R73, R79, R73 ;  /* 0x000000494f497220 */ /* 0x000fe20000410000 */
[----:B------:R-:W-:Y:S06]  /*4b30*/  BAR.SYNC.DEFER_BLOCKING 0x0 ;  /* 0x0000000000007b1d */ /* 0x000fec0000010000 */
[----:B01-34-:R-:W-:Y:S05]  /*4b40*/  @P1 BRA `(.L_x_1213) ;  /* 0x0000000000241947 */ /* 0x01bfea0003800000 */
        /* <DEDUP_REMOVED lines=9> */
.L_x_1213:
[----:B------:R-:W-:-:S06]  /*4be0*/  LEA R0, R30, UR23, 0x2 ;  /* 0x000000171e007c11 */ /* 0x000fcc000f8e10ff */
[----:B------:R-:W0:Y:S02]  /*4bf0*/  LDS R0, [R0+0x7554] ;  /* 0x0075540000007984 */ /* 0x000e240000000800 */
.L_x_1214:
[----:B------:R-:W-:Y:S05]  /*4c00*/  BSYNC.RECONVERGENT B0 ;  /* 0x0000000000007941 */ /* 0x000fea0003800200 */
.L_x_1212:
[----:B------:R-:W-:Y:S01]  /*4c10*/  LOP3.LUT P1, RZ, R13, 0x4, RZ, 0xc0, !PT ;  /* 0x000000040dff7812 */ /* 0x000fe2000782c0ff */
[----:B------:R-:W-:Y:S02]  /*4c20*/  IMAD.U32 R78, RZ, RZ, UR12 ;  /* 0x0000000cff4e7e24 */ /* 0x000fe4000f8e00ff */
[----:B------:R-:W-:Y:S02]  /*4c30*/  IMAD.MOV.U32 R81, RZ, RZ, 0x8 ;  /* 0x00000008ff517424 */ /* 0x000fe400078e00ff */
[----:B------:R-:W-:-:S08]  /*4c40*/  IMAD.MOV.U32 R79, RZ, RZ, RZ ;  /* 0x000000ffff4f7224 */ /* 0x000fd000078e00ff */
[----:B------:R-:W2:Y:S01]  /*4c50*/  @P1 LDC R80, c[0x0][0x38c] ;  /* 0x0000e300ff501b82 */ /* 0x000ea20000000800 */
        /* <DEDUP_REMOVED lines=9> */
[----:B------:R-:W-:Y:S02]  /*4cf0*/  HFMA2 R78, -RZ, RZ, 1.875, 0 ;  /* 0x3f800000ff4e7431 */ /* 0x000fe400000001ff */
[----:B------:R-:W-:-:S04]  /*4d00*/  @P1 IMAD.WIDE R80, R80, R81, UR4 ;  /* 0x0000000450501e25 */ /* 0x000fc8000f8e0251 */
[----:B------:R-:W-:Y:S01]  /*4d10*/  FMUL.FTZ R125, R25, R42 ;  /* 0x0000002a197d7220 */ /* 0x000fe20000410000 */
[----:B------:R-:W-:Y:S01]  /*4d20*/  FMUL.FTZ R138, R9, R126 ;  /* 0x0000007e098a7220 */ /* 0x000fe20000410000 */
        /* <DEDUP_REMOVED lines=37> */
[C---:B------:R-:W-:Y:S01]  /*4f80*/  ISETP.GT.U32.AND P1, PT, R30.reuse, 0x1f, PT ;  /* 0x0000001f1e00780c */ /* 0x040fe20003f24070 */
        /* <DEDUP_REMOVED lines=66> */
.L_x_1273:
[C---:B---3--:R-:W-:Y:S01]  /*53b0*/  FFMA.FTZ R86, R157.reuse, R86, R156 ;  /* 0x000000569d567223 */ /* 0x048fe2000001009c */
[----:B------:R-:W-:Y:S01]  /*53c0*/  UMOV UR27, 0xffffffff ;  /* 0xffffffff001b7882 */ /* 0x000fe20000000000 */
[----:B0-2---:R-:W-:-:S03]  /*53d0*/  @P1 FMUL.FTZ R157, R157, R153 ;  /* 0x000000999d9d1220 */ /* 0x005fc60000410000 */
[----:B------:R-:W-:Y:S01]  /*53e0*/  FSEL R162, R156, R86, !P1 ;  /* 0x000000569ca27208 */ /* 0x000fe20004800000 */
[----:B------:R-:W-:Y:S06]  /*53f0*/  BRA.DIV UR27, `(.L_x_1217) ;  /* 0x0000004e1b587947 */ /* 0x000fec000b800000 */
.L_x_1276:
[----:B------:R-:W-:-:S03]  /*5400*/  UMOV UR27, 0xffffffff ;  /* 0xffffffff001b7882 */ /* 0x000fc60000000000 */
[----:B------:R-:W-:Y:S05]  /*5410*/  BRA.DIV UR27, `(.L_x_1218) ;  /* 0x0000004e1b787947 */ /* 0x000fea000b800000 */
.L_x_1279:
[----:B------:R-:W-:-:S03]  /*5420*/  UMOV UR27, 0xffffffff ;  /* 0xffffffff001b7882 */ /* 0x000fc60000000000 */
[----:B------:R-:W-:Y:S05]  /*5430*/  BRA.DIV UR27, `(.L_x_1219) ;  /* 0x0000004e1b987947 */ /* 0x000fea000b800000 */
[----:B------:R-:W0:Y:S04]  /*5440*/  SHFL.UP PT, R157, R157, 0x1, RZ ;  /* 0x042000009d9d7989 */ /* 0x000e2800000e00ff */
[----:B------:R-:W2:Y:S04]  /*5450*/  SHFL.UP PT, R162, R162, 0x1, RZ ;  /* 0x04200000a2a27989 */ /* 0x000ea800000e00ff */
[----:B-----5:R-:W3:Y:S04]  /*5460*/  SHFL.IDX PT, R78, R78, RZ, 0x1f ;  /* 0x00001fff4e4e7589 */ /* 0x020ee800000e0000 */
[----:B------:R-:W4:Y:S02]  /*5470*/  SHFL.IDX PT, R79, R79, RZ, 0x1f ;  /* 0x00001fff4f4f7589 */ /* 0x000f2400000e0000 */
.L_x_1285:
        /* <DEDUP_REMOVED lines=12> */
.L_x_1215:
[----:B------:R-:W-:Y:S05]  /*5540*/  WARPSYNC.ALL ;  /* 0x0000000000007948 */ /* 0x000fea0003800000 */
[----:B------:R-:W-:Y:S01]  /*5550*/  LOP3.LUT P0, RZ, R30, 0x1f, RZ, 0xc0, !PT ;  /* 0x0000001f1eff7812 */ /* 0x000fe2000780c0ff */
[----:B------:R-:W-:Y:S01]  /*5560*/  BAR.SYNC.DEFER_BLOCKING 0x0 ;  /* 0x0000000000007b1d */ /* 0x000fe20000010000 */
[C---:B0123--:R-:W-:Y:S01]  /*5570*/  FMUL.FTZ R80, R104.reuse, R0 ;  /* 0x0000000068507220 */ /* 0x04ffe20000410000 */
[----:B------:R-:W-:Y:S01]  /*5580*/  FFMA.FTZ R81, R104, R73, R74 ;  /* 0x0000004968517223 */ /* 0x000fe2000001004a */
[----:B------:R-:W-:Y:S01]  /*5590*/  ISETP.GT.U32.AND P1, PT, R30, 0x1f, PT ;  /* 0x0000001f1e00780c */ /* 0x000fe20003f24070 */
[----:B-----5:R-:W-:-:S02]  /*55a0*/  IMAD.MOV.U32 R79, RZ, RZ, RZ ;  /* 0x000000ffff4f7224 */ /* 0x020fc400078e00ff */
        /* <DEDUP_REMOVED lines=71> */
[C---:B------:R-:W-:Y:S02]  /*5a20*/  LOP3.LUT R153, R30.reuse, 0x1f, RZ, 0xc0, !PT ;  /* 0x0000001f1e997812 */ /* 0x040fe400078ec0ff */
[----:B------:R-:W-:Y:S01]  /*5a30*/  ISETP.NE.AND P0, PT, R30, 0x1f, PT ;  /* 0x0000001f1e00780c */ /* 0x000fe20003f05270 */
[----:B------:R-:W2:Y:S01]  /*5a40*/  SHFL.DOWN PT, R87, R163, 0x1, 0x1f ;  /* 0x08201f00a3577f89 */ /* 0x000ea200000e0000 */
[C---:B------:R-:W-:Y:S02]  /*5a50*/  ISETP.GT.U32.AND P2, PT, R153.reuse, 0x1b, PT ;  /* 0x0000001b9900780c */ /* 0x040fe40003f44070 */
[C---:B------:R-:W-:Y:S02]  /*5a60*/  ISETP.GT.U32.AND P3, PT, R153.reuse, 0x17, PT ;  /* 0x000000179900780c */ /* 0x040fe40003f64070 */
        /* <DEDUP_REMOVED lines=38> */
.L_x_1302:
        /* <DEDUP_REMOVED lines=14> */
.L_x_1220:
[----:B------:R-:W-:Y:S05]  /*5db0*/  WARPSYNC.ALL ;  /* 0x0000000000007948 */ /* 0x000fea0003800000 */
[----:B------:R-:W-:Y:S01]  /*5dc0*/  ISETP.NE.AND P4, PT, R30, RZ, PT ;  /* 0x000000ff1e00720c */ /* 0x000fe20003f85270 */
[----:B-1----:R-:W2:Y:S04]  /*5dd0*/  LDL.LU R81, [R1+0xc4] ;  /* 0x0000c40001517983 */ /* 0x002ea80000300800 */
[----:B------:R-:W3:Y:S04]  /*5de0*/  LDL.LU R152, [R1+0xc8] ;  /* 0x0000c80001987983 */ /* 0x000ee80000300800 */
[----:B------:R-:W4:Y:S04]  /*5df0*/  LDL.LU R87, [R1+0x40] ;  /* 0x0000400001577983 */ /* 0x000f280000300800 */
[----:B------:R-:W5:Y:S01]  /*5e00*/  LDL.LU R83, [R1+0xcc] ;  /* 0x0000cc0001537983 */ /* 0x000f620000300800 */
[----:B------:R-:W-:Y:S06]  /*5e10*/  BAR.SYNC.DEFER_BLOCKING 0x0 ;  /* 0x0000000000007b1d */ /* 0x000fec0000010000 */
[----:B------:R-:W-:Y:S01]  /*5e20*/  VOTEU.ALL UP0, P4 ;  /* 0x0000000000ff7886 */ /* 0x000fe20002000000 */
[----:B------:R-:W5:Y:S04]  /*5e30*/  LDL.LU R86, [R1+0x80] ;  /* 0x0000800001567983 */ /* 0x000f680000300800 */
[----:B------:R-:W1:Y:S01]  /*5e40*/  LDS R80, [R135+0x6854] ;  /* 0x0068540087507984 */ /* 0x000e620000000800 */
[----:B------:R-:W-:Y:S01]  /*5e50*/  @!UP0 ULEA UR27, UR8, UR23, 0x3 ;  /* 0x00000017081b8291 */ /* 0x000fe2000f8e18ff */
[----:B------:R-:W-:Y:S01]  /*5e60*/  FFMA.FTZ R133, R100, -R133, R149 ;  /* 0x8000008564857223 */ /* 0x000fe20000010095 */
[----:B------:R-:W-:Y:S01]  /*5e70*/  FFMA.FTZ R132, R101, -R132, R148 ;  /* 0x8000008465847223 */ /* 0x000fe20000010094 */
[----:B------:R-:W5:Y:S04]  /*5e80*/  LDL.LU R85, [R1+0xd0] ;  /* 0x0000d00001557983 */ /* 0x000f680000300800 */
[----:B------:R-:W5:Y:S04]  /*5e90*/  LDL.LU R84, [R1+0x7c] ;  /* 0x00007c0001547983 */ /* 0x000f680000300800 */
[----:B0-----:R0:W-:Y:S04]  /*5ea0*/  @!P4 STS.64 [UR27+0x7750], R78 ;  /* 0x0077504eff00c988 */ /* 0x0011e80008000a1b */
[----:B------:R-:W5:Y:S01]  /*5eb0*/  LDL.LU R82, [R1+0xd4] ;  /* 0x0000d40001527983 */ /* 0x000f620000300800 */
[----:B0-----:R-:W-:Y:S01]  /*5ec0*/  FFMA.FTZ R78, R99, -R134, R150 ;  /* 0x80000086634e7223 */ /* 0x001fe20000010096 */
[----:B-1----:R-:W-:-:S04]  /*5ed0*/  FFMA.FTZ R80, R80, R0, R73 ;  /* 0x0000000050507223 */ /* 0x002fc80000010049 */
[----:B------:R-:W-:Y:S01]  /*5ee0*/  FMUL.FTZ R0, R80, UR51 ;  /* 0x0000003350007c20 */ /* 0x000fe20008410000 */
[-C--:B------:R-:W-:Y:S01]  /*5ef0*/  FFMA.FTZ R74, R104, R80.reuse, R74 ;  /* 0x00000050684a7223 */ /* 0x080fe2000001004a */
[----:B------:R-:W-:Y:S02]  /*5f00*/  FMUL.FTZ R99, R99, R80 ;  /* 0x0000005063637220 */ /* 0x000fe40000410000 */
[----:B------:R-:W-:Y:S01]  /*5f10*/  FMUL.FTZ R0, R78, R0 ;  /* 0x000000004e007220 */ /* 0x000fe20000410000 */
[-C--:B------:R-:W-:Y:S01]  /*5f20*/  FFMA.FTZ R75, R105, R74.reuse, R75 ;  /* 0x0000004a694b7223 */ /* 0x080fe2000001004b */
[----:B------:R-:W-:Y:S02]  /*5f30*/  FMUL.FTZ R100, R100, R74 ;  /* 0x0000004a64647220 */ /* 0x000fe40000410000 */
[----:B------:R-:W-:Y:S01]  /*5f40*/  FFMA.FTZ R0, R31, R99, R0 ;  /* 0x000000631f007223 */ /* 0x000fe20000010000 */
[-C--:B------:R-:W-:Y:S01]  /*5f50*/  FMUL.FTZ R101, R101, R75.reuse ;  /* 0x0000004b65657220 */ /* 0x080fe20000410000 */
[----:B------:R-:W-:Y:S01]  /*5f60*/  FMUL.FTZ R73, R74, UR51 ;  /* 0x000000334a497c20 */ /* 0x000fe20008410000 */
[----:B------:R-:W-:Y:S01]  /*5f70*/  FFMA.FTZ R76, R106, R75, R76 ;  /* 0x0000004b6a4c7223 */ /* 0x000fe2000001004c */
[----:B--2---:R-:W-:Y:S01]  /*5f80*/  FFMA.FTZ R81, R14, R99, R81 ;  /* 0x000000630e517223 */ /* 0x004fe20000010051 */
[----:B---3--:R-:W-:-:S04]  /*5f90*/  FFMA.FTZ R152, R15, R100, R152 ;  /* 0x000000640f987223 */ /* 0x008fc80000010098 */
[----:B------:R0:W-:Y:S01]  /*5fa0*/  STL [R1+0xc4], R81 ;  /* 0x0000c45101007387 */ /* 0x0001e20000100800 */
[----:B----4-:R-:W-:Y:S01]  /*5fb0*/  FADD.FTZ R87, R0, R87 ;  /* 0x0000005700577221 */ /* 0x010fe20000010000 */
[----:B-----5:R-:W-:Y:S01]  /*5fc0*/  FFMA.FTZ R83, R16, R101, R83 ;  /* 0x0000006510537223 */ /* 0x020fe20000010053 */
[----:B------:R-:W-:Y:S01]  /*5fd0*/  FMUL.FTZ R73, R133, R73 ;  /* 0x0000004985497220 */ /* 0x000fe20000410000 */
[----:B------:R-:W-:Y:S01]  /*5fe0*/  FFMA.FTZ R131, R102, -R131, R147 ;  /* 0x8000008366837223 */ /* 0x000fe20000010093 */
[----:B0-----:R-:W2:Y:S01]  /*5ff0*/  LDL.LU R81, [R1+0x78] ;  /* 0x0000780001517983 */ /* 0x001ea20000300800 */
[----:B------:R-:W-:-:S03]  /*6000*/  FFMA.FTZ R107, R107, R76, R77 ;  /* 0x0000004c6b6b7223 */ /* 0x000fc6000001004d */
[----:B------:R-:W-:Y:S01]  /*6010*/  STL [R1+0xc8], R152 ;  /* 0x0000c89801007387 */ /* 0x000fe20000100800 */
[----:B------:R-:W-:Y:S01]  /*6020*/  FFMA.FTZ R73, R32, R100, R73 ;  /* 0x0000006420497223 */ /* 0x000fe20000010049 */
[----:B------:R-:W-:Y:S01]  /*6030*/  FMUL.FTZ R0, R75, UR51 ;  /* 0x000000334b007c20 */ /* 0x000fe20008410000 */
[----:B------:R-:W-:Y:S01]  /*6040*/  FMUL.FTZ R102, R102, R76 ;  /* 0x0000004c66667220 */ /* 0x000fe20000410000 */
[----:B------:R-:W-:Y:S01]  /*6050*/  STL [R1+0x40], R87 ;  /* 0x0000405701007387 */ /* 0x000fe20000100800 */
[----:B------:R-:W-:-:S03]  /*6060*/  FFMA.FTZ R88, R108, R107, R88 ;  /* 0x0000006b6c587223 */ /* 0x000fc60000010058 */
[----:B------:R0:W-:Y:S01]  /*6070*/  STL [R1+0xcc], R83 ;  /* 0x0000cc5301007387 */ /* 0x0001e20000100800 */
[----:B------:R-:W-:Y:S01]  /*6080*/  FADD.FTZ R86, R73, R86 ;  /* 0x0000005649567221 */ /* 0x000fe20000010000 */
[----:B------:R-:W-:Y:S01]  /*6090*/  FMUL.FTZ R0, R132, R0 ;  /* 0x0000000084007220 */ /* 0x000fe20000410000 */
[----:B------:R-:W-:Y:S01]  /*60a0*/  FFMA.FTZ R79, R103, -R130, R146 ;  /* 0x80000082674f7223 */ /* 0x000fe20000010092 */
[----:B------:R-:W-:Y:S01]  /*60b0*/  FFMA.FTZ R119, R2, -R119, R145 ;  /* 0x8000007702777223 */ /* 0x000fe20000010091 */
[-C--:B------:R-:W-:Y:S01]  /*60c0*/  FFMA.FTZ R89, R109, R88.reuse, R89 ;  /* 0x000000586d597223 */ /* 0x080fe20000010059 */
[----:B0-----:R-:W3:Y:S01]  /*60d0*/  LDL.LU R83, [R1+0xd8] ;  /* 0x0000d80001537983 */ /* 0x001ee20000300800 */
[----:B------:R-:W-:Y:S01]  /*60e0*/  FMUL.FTZ R73, R76, UR51 ;  /* 0x000000334c497c20 */ /* 0x000fe20008410000 */
[----:B------:R-:W-:Y:S01]  /*60f0*/  FFMA.FTZ R0, R33, R101, R0 ;  /* 0x0000006521007223 */ /* 0x000fe20000010000 */
[----:B------:R-:W-:Y:S01]  /*6100*/  FMUL.FTZ R103, R103, R107 ;  /* 0x0000006b67677220 */ /* 0x000fe20000410000 */
[----:B------:R-:W-:Y:S01]  /*6110*/  FMUL.FTZ R2, R2, R88 ;  /* 0x0000005802027220 */ /* 0x000fe20000410000 */
[----:B------:R-:W-:Y:S01]  /*6120*/  FMUL.FTZ R73, R131, R73 ;  /* 0x0000004983497220 */ /* 0x000fe20000410000 */
[----:B------:R-:W-:Y:S01]  /*6130*/  FFMA.FTZ R90, R110, R89, R90 ;  /* 0x000000596e5a7223 */ /* 0x000fe2000001005a */
[----:B------:R-:W-:-:S02]  /*6140*/  FFMA.FTZ R85, R17, R102, R85 ;  /* 0x0000006611557223 */ /* 0x000fc40000010055 */
[----:B------:R-:W-:Y:S01]  /*6150*/  FFMA.FTZ R73, R34, R102, R73 ;  /* 0x0000006622497223 */ /* 0x000fe20000010049 */
[----:B------:R-:W-:Y:S01]  /*6160*/  STL [R1+0x80], R86 ;  /* 0x0000805601007387 */ /* 0x000fe20000100800 */
[----:B------:R-:W-:Y:S01]  /*6170*/  FADD.FTZ R84, R0, R84 ;  /* 0x0000005400547221 */ /* 0x000fe20000010000 */
[----:B------:R-:W-:Y:S02]  /*6180*/  FFMA.FTZ R91, R111, R90, R91 ;  /* 0x0000005a6f5b7223 */ /* 0x000fe4000001005b */
[----:B------:R-:W-:Y:S01]  /*6190*/  STL [R1+0xd0], R85 ;  /* 0x0000d05501007387 */ /* 0x000fe20000100800 */
[----:B------:R-:W-:-:S03]  /*61a0*/  FFMA.FTZ R82, R18, R103, R82 ;  /* 0x0000006712527223 */ /* 0x000fc60000010052 */
[----:B------:R-:W-:Y:S04]  /*61b0*/  STL [R1+0x7c], R84 ;  /* 0x00007c5401007387 */ /* 0x000fe80000100800 */
[----:B------:R-:W-:Y:S01]  /*61c0*/  STL [R1+0xd4], R82 ;  /* 0x0000d45201007387 */ /* 0x000fe20000100800 */
[----:B------:R-:W-:-:S04]  /*61d0*/  FFMA.FTZ R92, R112, R91, R92 ;  /* 0x0000005b705c7223 */ /* 0x000fc8000001005c */
[----:B------:R-:W-:-:S04]  /*61e0*/  FFMA.FTZ R93, R113, R92, R93 ;  /* 0x0000005c715d7223 */ /* 0x000fc8000001005d */
[----:B------:R-:W-:-:S04]  /*61f0*/  FFMA.FTZ R94, R114, R93, R94 ;  /* 0x0000005d725e7223 */ /* 0x000fc8000001005e */
[----:B------:R-:W-:-:S04]  /*6200*/  FFMA.FTZ R95, R115, R94, R95 ;  /* 0x0000005e735f7223 */ /* 0x000fc8000001005f */
[----:B------:R-:W-:Y:S01]  /*6210*/  FFMA.FTZ R96, R116, R95, R96 ;  /* 0x0000005f74607223 */ /* 0x000fe20000010060 */
[----:B--2---:R-:W-:-:S05]  /*6220*/  FADD.FTZ R81, R73, R81 ;  /* 0x0000005149517221 */ /* 0x004fca0000010000 */
[----:B------:R0:W-:Y:S04]  /*6230*/  STL [R1+0x78], R81 ;  /* 0x0000785101007387 */ /* 0x0001e80000100800 */
[----:B------:R-:W2:Y:S01]  /*6240*/  LDL R87, [R1+0xc0] ;  /* 0x0000c00001577983 */ /* 0x000ea20000100800 */
[----:B---3--:R-:W-:-:S05]  /*6250*/  FFMA.FTZ R83, R19, R2, R83 ;  /* 0x0000000213537223 */ /* 0x008fca0000010053 */
[----:B------:R1:W-:Y:S04]  /*6260*/  STL [R1+0xd8], R83 ;  /* 0x0000d85301007387 */ /* 0x0003e80000100800 */
[----:B------:R-:W3:Y:S01]  /*6270*/  LDL.LU R152, [R1+0x74] ;  /* 0x0000740001987983 */ /* 0x000ee20000300800 */
[----:B------:R-:W-:Y:S01]  /*6280*/  FFMA.FTZ R97, R117, R96, R97 ;  /* 0x0000006075617223 */ /* 0x000fe20000010061 */
[----:B0-----:R-:W-:Y:S02]  /*6290*/  IMAD.SHL.U32 R81, R30, 0x10, RZ ;  /* 0x000000101e517824 */ /* 0x001fe400078e00ff */
[----:B------:R-:W-:Y:S01]  /*62a0*/  FFMA.FTZ R0, R12, -R129, R151 ;  /* 0x800000810c007223 */ /* 0x000fe20000010097 */
[----:B------:R-:W-:Y:S02]  /*62b0*/  FFMA.FTZ R98, R118, R97, R98 ;  /* 0x0000006176627223 */ /* 0x000fe40000010062 */
[----:B------:R-:W-:-:S02]  /*62c0*/  LEA.HI R129, R30, R81, RZ, 0x1f ;  /* 0x000000511e817211 */ /* 0x000fc400078ff8ff */
[----:B------:R-:W-:Y:S01]  /*62d0*/  LEA.HI R73, R81, R81, RZ, 0x1b ;  /* 0x0000005151497211 */ /* 0x000fe200078fd8ff */
[----:B------:R-:W-:Y:S01]  /*62e0*/  FMUL.FTZ R81, R88, UR51 ;  /* 0x0000003358517c20 */ /* 0x000fe20008410000 */
[----:B------:R-:W-:Y:S01]  /*62f0*/  FMUL.FTZ R82, R29, R98 ;  /* 0x000000621d527220 */ /* 0x000fe20000410000 */
[----:B-1----:R-:W-:Y:S02]  /*6300*/  FMUL.FTZ R83, R28, R97 ;  /* 0x000000611c537220 */ /* 0x002fe40000410000 */
[----:B------:R-:W-:Y:S01]  /*6310*/  FMUL.FTZ R81, R119, R81 ;  /* 0x0000005177517220 */ /* 0x000fe20000410000 */
[----:B------:R-:W-:Y:S01]  /*6320*/  FFMA.FTZ R128, R11, -R128, R136 ;  /* 0x800000800b807223 */ /* 0x000fe20000010088 */
[-C--:B------:R-:W-:Y:S01]  /*6330*/  FFMA.FTZ R84, R0, R82.reuse, RZ ;  /* 0x0000005200547223 */ /* 0x080fe200000100ff */
[----:B------:R-:W-:Y:S01]  /*6340*/  LEA R129, R129, UR23, 0x2 ;  /* 0x0000001781817c11 */ /* 0x000fe2000f8e10ff */
[----:B------:R-:W-:Y:S01]  /*6350*/  FMUL.FTZ R82, R46, R82 ;  /* 0x000000522e527220 */ /* 0x000fe20000410000 */
[----:B------:R-:W-:Y:S01]  /*6360*/  FFMA.FTZ R2, R36, R2, R81 ;  /* 0x0000000224027223 */ /* 0x000fe20000010051 */
[----:B------:R-:W-:Y:S01]  /*6370*/  LEA R73, R73, UR23, 0x2 ;  /* 0x0000001749497c11 */ /* 0x000fe2000f8e10ff */
[-C--:B------:R-:W-:Y:S01]  /*6380*/  FMUL.FTZ R81, R45, R83.reuse ;  /* 0x000000532d517220 */ /* 0x080fe20000410000 */
[----:B------:R-:W-:Y:S01]  /*6390*/  FFMA.FTZ R83, R128, R83, R84 ;  /* 0x0000005380537223 */ /* 0x000fe20000010054 */
[----:B------:R-:W-:Y:S01]  /*63a0*/  FFMA.FTZ R127, R10, -R127, R137 ;  /* 0x8000007f0a7f7223 */ /* 0x000fe20000010089 */
[----:B------:R-:W-:Y:S01]  /*63b0*/  FMUL.FTZ R84, R27, R96 ;  /* 0x000000601b547220 */ /* 0x000fe20000410000 */
[----:B------:R0:W-:Y:S01]  /*63c0*/  STS [R129+0x2100], R82 ;  /* 0x0021005281007388 */ /* 0x0001e20000000800 */
[----:B------:R-:W-:-:S02]  /*63d0*/  FFMA.FTZ R126, R9, -R126, R138 ;  /* 0x8000007e097e7223 */ /* 0x000fc4000001008a */
[-C--:B------:R-:W-:Y:S01]  /*63e0*/  FFMA.FTZ R83, R127, R84.reuse, R83 ;  /* 0x000000547f537223 */ /* 0x080fe20000010053 */
[----:B------:R1:W-:Y:S01]  /*63f0*/  STS [R73+0x2104], R81 ;  /* 0x0021045149007388 */ /* 0x0003e20000000800 */
[----:B------:R-:W-:Y:S01]  /*6400*/  FMUL.FTZ R84, R44, R84 ;  /* 0x000000542c547220 */ /* 0x000fe20000410000 */
[----:B------:R-:W-:Y:S01]  /*6410*/  FFMA.FTZ R125, R8, -R125, R139 ;  /* 0x8000007d087d7223 */ /* 0x000fe2000001008b */
[----:B0-----:R-:W-:Y:S01]  /*6420*/  FMUL.FTZ R82, R25, R94 ;  /* 0x0000005e19527220 */ /* 0x001fe20000410000 */
[----:B-1----:R-:W-:Y:S02]  /*6430*/  FMUL.FTZ R81, R26, R95 ;  /* 0x0000005f1a517220 */ /* 0x002fe40000410000 */
[----:B------:R0:W-:Y:S02]  /*6440*/  STS [R73+0x2108], R84 ;  /* 0x0021085449007388 */ /* 0x0001e40000000800 */
[-C--:B------:R-:W-:Y:S01]  /*6450*/  FFMA.FTZ R83, R126, R81.reuse, R83 ;  /* 0x000000517e537223 */ /* 0x080fe20000010053 */
[----:B------:R-:W-:Y:S01]  /*6460*/  FMUL.FTZ R81, R43, R81 ;  /* 0x000000512b517220 */ /* 0x000fe20000410000 */
[----:B------:R-:W-:-:S02]  /*6470*/  FFMA.FTZ R124, R7, -R124, R140 ;  /* 0x8000007c077c7223 */ /* 0x000fc4000001008c */
[----:B------:R-:W-:Y:S01]  /*6480*/  FFMA.FTZ R83, R125, R82, R83 ;  /* 0x000000527d537223 */ /* 0x000fe20000010053 */
[----:B0-----:R-:W-:Y:S01]  /*6490*/  FMUL.FTZ R84, R24, R93 ;  /* 0x0000005d18547220 */ /* 0x001fe20000410000 */
[----:B------:R0:W-:Y:S01]  /*64a0*/  STS [R73+0x210c], R81 ;  /* 0x00210c5149007388 */ /* 0x0001e20000000800 */
[----:B------:R-:W-:Y:S02]  /*64b0*/  FFMA.FTZ R123, R6, -R123, R141 ;  /* 0x8000007b067b7223 */ /* 0x000fe4000001008d */
[----:B------:R-:W-:Y:S01]  /*64c0*/  FFMA.FTZ R83, R124, R84, R83 ;  /* 0x000000547c537223 */ /* 0x000fe20000010053 */
[----:B------:R-:W-:Y:S01]  /*64d0*/  FMUL.FTZ R82, R42, R82 ;  /* 0x000000522a527220 */ /* 0x000fe20000410000 */
[----:B------:R-:W-:Y:S01]  /*64e0*/  FFMA.FTZ R130, R5, -R122, R142 ;  /* 0x8000007a05827223 */ /* 0x000fe2000001008e */
[----:B0-----:R-:W-:-:S04]  /*64f0*/  FMUL.FTZ R81, R23, R92 ;  /* 0x0000005c17517220 */ /* 0x001fc80000410000 */
[-C--:B------:R-:W-:Y:S01]  /*6500*/  FMUL.FTZ R85, R40, R81.reuse ;  /* 0x0000005128557220 */ /* 0x080fe20000410000 */
[----:B------:R-:W-:Y:S01]  /*6510*/  FFMA.FTZ R83, R123, R81, R83 ;  /* 0x000000517b537223 */ /* 0x000fe20000010053 */
[----:B------:R-:W-:Y:S01]  /*6520*/  FMUL.FTZ R81, R22, R91 ;  /* 0x0000005b16517220 */ /* 0x000fe20000410000 */
[----:B------:R0:W-:Y:S01]  /*6530*/  STS [R73+0x2110], R82 ;  /* 0x0021105249007388 */ /* 0x0001e20000000800 */
[----:B------:R-:W-:Y:S02]  /*6540*/  FFMA.FTZ R121, R4, -R121, R143 ;  /* 0x8000007904797223 */ /* 0x000fe4000001008f */
[----:B------:R-:W-:Y:S01]  /*6550*/  FFMA.FTZ R83, R130, R81, R83 ;  /* 0x0000005182537223 */ /* 0x000fe20000010053 */
[C---:B------:R-:W-:Y:S01]  /*6560*/  FFMA.FTZ R120, R3.reuse, -R120, R144 ;  /* 0x8000007803787223 */ /* 0x040fe20000010090 */
[-C--:B------:R-:W-:Y:S01]  /*6570*/  FMUL.FTZ R3, R3, R89.reuse ;  /* 0x0000005903037220 */ /* 0x080fe20000410000 */
[----:B------:R-:W-:Y:S01]  /*6580*/  FMUL.FTZ R122, R89, UR51 ;  /* 0x00000033597a7c20 */ /* 0x000fe20008410000 */
[----:B0-----:R-:W-:Y:S01]  /*6590*/  FMUL.FTZ R82, R21, R90 ;  /* 0x0000005a15527220 */ /* 0x001fe20000410000 */
[----:B------:R-:W-:-:S03]  /*65a0*/  FMUL.FTZ R89, R20, R89 ;  /* 0x0000005914597220 */ /* 0x000fc60000410000 */
[----:B------:R-:W-:Y:S01]  /*65b0*/  FFMA.FTZ R83, R121, R82, R83 ;  /* 0x0000005279537223 */ /* 0x000fe20000010053 */
[----:B------:R-:W-:-:S03]  /*65c0*/  FMUL.FTZ R88, R19, R88 ;  /* 0x0000005813587220 */ /* 0x000fc60000410000 */
[----:B------:R-:W-:Y:S01]  /*65d0*/  FFMA.FTZ R83, R120, R89, R83 ;  /* 0x0000005978537223 */ /* 0x000fe20000010053 */
[----:B------:R-:W-:Y:S01]  /*65e0*/  FMUL.FTZ R77, R107, UR51 ;  /* 0x000000336b4d7c20 */ /* 0x000fe20008410000 */
[----:B------:R-:W-:Y:S02]  /*65f0*/  FMUL.FTZ R107, R18, R107 ;  /* 0x0000006b126b7220 */ /* 0x000fe40000410000 */
[----:B------:R-:W-:Y:S01]  /*6600*/  FFMA.FTZ R83, R119, R88, R83 ;  /* 0x0000005877537223 */ /* 0x000fe20000010053 */
[----:B------:R-:W-:-:S03]  /*6610*/  FMUL.FTZ R76, R17, R76 ;  /* 0x0000004c114c7220 */ /* 0x000fc60000410000 */
[C---:B------:R-:W-:Y:S01]  /*6620*/  FFMA.FTZ R83, R79.reuse, R107, R83 ;  /* 0x0000006b4f537223 */ /* 0x040fe20000010053 */
[----:B------:R-:W-:Y:S01]  /*6630*/  FMUL.FTZ R75, R16, R75 ;  /* 0x0000004b104b7220 */ /* 0x000fe20000410000 */
[----:B------:R-:W-:Y:S02]  /*6640*/  FMUL.FTZ R77, R79, R77 ;  /* 0x0000004d4f4d7220 */ /* 0x000fe40000410000 */
[----:B------:R-:W-:Y:S01]  /*6650*/  FFMA.FTZ R83, R131, R76, R83 ;  /* 0x0000004c83537223 */ /* 0x000fe20000010053 */
[----:B------:R-:W-:Y:S01]  /*6660*/  FMUL.FTZ R74, R15, R74 ;  /* 0x0000004a0f4a7220 */ /* 0x000fe20000410000 */
[----:B------:R-:W-:Y:S02]  /*6670*/  FFMA.FTZ R77, R35, R103, R77 ;  /* 0x00000067234d7223 */ /* 0x000fe4000001004d */
[-C--:B------:R-:W-:Y:S01]  /*6680*/  FFMA.FTZ R83, R132, R75.reuse, R83 ;  /* 0x0000004b84537223 */ /* 0x080fe20000010053 */
[----:B------:R-:W-:Y:S01]  /*6690*/  FMUL.FTZ R75, R33, R75 ;  /* 0x0000004b214b7220 */ /* 0x000fe20000410000 */
[----:B------:R-:W-:-:S02]  /*66a0*/  FMUL.FTZ R76, R34, R76 ;  /* 0x0000004c224c7220 */ /* 0x000fc40000410000 */
[----:B------:R-:W-:Y:S02]  /*66b0*/  FFMA.FTZ R83, R133, R74, R83 ;  /* 0x0000004a85537223 */ /* 0x000fe40000010053 */
[----:B------:R-:W4:Y:S04]  /*66c0*/  LDL.LU R133, [R1+0xdc] ;  /* 0x0000dc0001857983 */ /* 0x000f280000300800 */
[----:B------:R0:W-:Y:S04]  /*66d0*/  STS [R73+0x2134], R75 ;  /* 0x0021344b49007388 */ /* 0x0001e80000000800 */
[----:B------:R1:W-:Y:S04]  /*66e0*/  STS [R73+0x2130], R76 ;  /* 0x0021304c49007388 */ /* 0x0003e80000000800 */
[----:B0-----:R-:W5:Y:S04]  /*66f0*/  LDL.LU R75, [R1+0x70] ;  /* 0x00007000014b7983 */ /* 0x001f680000300800 */
[----:B-1----:R-:W2:Y:S04]  /*6700*/  LDL R76, [R1+0xbc] ;  /* 0x0000bc00014c7983 */ /* 0x002ea80000100800 */
[----:B------:R-:W2:Y:S04]  /*6710*/  LDL R132, [R1+0xb8] ;  /* 0x0000b80001847983 */ /* 0x000ea80000100800 */
[----:B------:R-:W2:Y:S04]  /*6720*/  LDL R131, [R1+0xb4] ;  /* 0x0000b40001837983 */ /* 0x000ea80000100800 */
[----:B------:R-:W2:Y:S04]  /*6730*/  LDL R134, [R1+0xb0] ;  /* 0x0000b00001867983 */ /* 0x000ea80000100800 */
[----:B------:R-:W2:Y:S04]  /*6740*/  LDL R135, [R1+0xac] ;  /* 0x0000ac0001877983 */ /* 0x000ea80000100800 */
[----:B------:R-:W2:Y:S04]  /*6750*/  LDL R153, [R1+0xa8] ;  /* 0x0000a80001997983 */ /* 0x000ea80000100800 */
[----:B------:R-:W2:Y:S04]  /*6760*/  LDL R163, [R1+0xa4] ;  /* 0x0000a40001a37983 */ /* 0x000ea80000100800 */
[----:B------:R-:W2:Y:S04]  /*6770*/  LDL R162, [R1+0xa0] ;  /* 0x0000a00001a27983 */ /* 0x000ea80000100800 */
[----:B------:R-:W2:Y:S04]  /*6780*/  LDL R157, [R1+0x9c] ;  /* 0x00009c00019d7983 */ /* 0x000ea80000100800 */
[----:B------:R-:W2:Y:S01]  /*6790*/  LDL R156, [R1+0x98] ;  /* 0x00009800019c7983 */ /* 0x000ea20000100800 */
[----:B---3--:R-:W-:-:S05]  /*67a0*/  FADD.FTZ R152, R77, R152 ;  /* 0x000000984d987221 */ /* 0x008fca0000010000 */
[----:B------:R0:W-:Y:S01]  /*67b0*/  STL [R1+0x74], R152 ;  /* 0x0000749801007387 */ /* 0x0001e20000100800 */
[----:B------:R-:W-:-:S03]  /*67c0*/  FMUL.FTZ R122, R120, R122 ;  /* 0x0000007a787a7220 */ /* 0x000fc60000410000 */
[----:B0-----:R-:W3:Y:S01]  /*67d0*/  LDL R152, [R1+0x90] ;  /* 0x0000900001987983 */ /* 0x001ee20000100800 */
[----:B------:R-:W-:Y:S01]  /*67e0*/  FMUL.FTZ R120, R4, R90 ;  /* 0x0000005a04787220 */ /* 0x000fe20000410000 */
[----:B------:R-:W-:Y:S02]  /*67f0*/  FMUL.FTZ R90, R90, UR51 ;  /* 0x000000335a5a7c20 */ /* 0x000fe40008410000 */
[----:B------:R-:W3:Y:S02]  /*6800*/  LDL R155, [R1+0x94] ;  /* 0x00009400019b7983 */ /* 0x000ee40000100800 */
[----:B------:R-:W-:Y:S01]  /*6810*/  FMUL.FTZ R121, R121, R90 ;  /* 0x0000005a79797220 */ /* 0x000fe20000410000 */
[----:B------:R-:W-:Y:S01]  /*6820*/  FFMA.FTZ R90, R37, R3, R122 ;  /* 0x00000003255a7223 */ /* 0x000fe2000001007a */
[----:B------:R-:W-:Y:S01]  /*6830*/  FMUL.FTZ R122, R5, R91 ;  /* 0x0000005b057a7220 */ /* 0x000fe20000410000 */
[----:B------:R-:W-:Y:S01]  /*6840*/  FMUL.FTZ R91, R91, UR51 ;  /* 0x000000335b5b7c20 */ /* 0x000fe20008410000 */
[----:B------:R-:W0:Y:S03]  /*6850*/  S2UR UR30, SR_CTAID.X ;  /* 0x00000000001e79c3 */ /* 0x000e260000002500 */
[----:B------:R-:W-:-:S05]  /*6860*/  FMUL.FTZ R91, R130, R91 ;  /* 0x0000005b825b7220 */ /* 0x000fca0000410000 */
[----:B------:R-:W1:Y:S01]  /*6870*/  LDC.64 R4, c[0x0][0x4d8] ;  /* 0x00013600ff047b82 */ /* 0x000e620000000a00 */
[----:B----4-:R-:W-:-:S05]  /*6880*/  FFMA.FTZ R133, R20, R3, R133 ;  /* 0x0000000314857223 */ /* 0x010fca0000010085 */
[----:B------:R-:W-:Y:S04]  /*6890*/  STL [R1+0xdc], R133 ;  /* 0x0000dc8501007387 */ /* 0x000fe80000100800 */
[----:B------:R-:W4:Y:S01]  /*68a0*/  LDL R154, [R1+0x8c] ;  /* 0x00008c00019a7983 */ /* 0x000f220000100800 */
[----:B-----5:R-:W-:Y:S02]  /*68b0*/  FADD.FTZ R75, R2, R75 ;  /* 0x0000004b024b7221 */ /* 0x020fe40000010000 */
[----:B------:R-:W0:Y:S03]  /*68c0*/  LDC.64 R2, c[0x0][0x4b8] ;  /* 0x00012e00ff027b82 */ /* 0x000e260000000a00 */
[----:B------:R0:W-:Y:S01]  /*68d0*/  STL [R1+0x70], R75 ;  /* 0x0000704b01007387 */ /* 0x0001e20000100800 */
[----:B--2---:R-:W-:-:S03]  /*68e0*/  FMUL.FTZ R141, R153, R141 ;  /* 0x0000008d998d7220 */ /* 0x004fc60000410000 */
[----:B------:R-:W2:Y:S01]  /*68f0*/  LDL R153, [R1+0x88] ;  /* 0x0000880001997983 */ /* 0x000ea20000100800 */
[----:B---3--:R-:W-:-:S03]  /*6900*/  FMUL.FTZ R147, R152, R147 ;  /* 0x0000009398937220 */ /* 0x008fc60000410000 */
[----:B------:R-:W3:Y:S04]  /*6910*/  LDL R152, [R1+0x84] ;  /* 0x0000840001987983 */ /* 0x000ee80000100800 */
[----:B------:R-:W5:Y:S01]  /*6920*/  LDL.LU R130, [R1+0xe0] ;  /* 0x0000e00001827983 */ /* 0x000f620000300800 */
[----:B------:R-:W-:Y:S01]  /*6930*/  ULEA UR27, UR12, 0xfffff800, 0xb ;  /* 0xfffff8000c1b7891 */ /* 0x000fe2000f8e58ff */
[----:B------:R-:W-:Y:S01]  /*6940*/  FMUL.FTZ R79, R32, R74 ;  /* 0x0000004a204f7220 */ /* 0x000fe20000410000 */
[----:B------:R-:W-:Y:S01]  /*6950*/  FMUL.FTZ R81, R39, R81 ;  /* 0x0000005127517220 */ /* 0x000fe20000410000 */
[----:B------:R-:W-:-:S03]  /*6960*/  FMUL.FTZ R136, R76, R136 ;  /* 0x000000884c887220 */ /* 0x000fc60000410000 */
[----:B------:R-:W-:Y:S01]  /*6970*/  LOP3.LUT R74, R30, UR27, RZ, 0xfc, !PT ;  /* 0x0000001b1e4a7c12 */ /* 0x000fe2000f8efcff */
[----:B------:R-:W-:Y:S01]  /*6980*/  IMAD.MOV.U32 R77, RZ, RZ, RZ ;  /* 0x000000ffff4d7224 */ /* 0x000fe200078e00ff */
[----:B------:R-:W-:Y:S02]  /*6990*/  MOV R76, R30 ;  /* 0x0000001e004c7202 */ /* 0x000fe40000000f00 */
[----:B------:R-:W-:Y:S01]  /*69a0*/  IADD3 R74, PT, PT, -R74, UR26, RZ ;  /* 0x0000001a4a4a7c10 */ /* 0x000fe2000fffe1ff */
[----:B------:R1:W-:Y:S03]  /*69b0*/  STS [R73+0x211c], R81 ;  /* 0x00211c5149007388 */ /* 0x0003e60000000800 */
[----:B------:R-:W-:Y:S01]  /*69c0*/  ISETP.GE.AND P5, PT, R74, 0x1, PT ;  /* 0x000000014a00780c */ /* 0x000fe20003fa6270 */
[----:B0-----:R-:W-:-:S04]  /*69d0*/  IMAD.WIDE.U32 R74, R2, UR30, R76 ;  /* 0x0000001e024a7c25 */ /* 0x001fc8000f8e004c */
[----:B------:R-:W-:Y:S01]  /*69e0*/  FMUL.FTZ R80, R14, R80 ;  /* 0x000000500e507220 */ /* 0x000fe20000410000 */
[----:B-1----:R-:W-:-:S04]  /*69f0*/  IMAD.WIDE.U32 R76, R4, UR30, R76 ;  /* 0x0000001e044c7c25 */ /* 0x002fc8000f8e004c */
[----:B------:R-:W-:Y:S01]  /*6a00*/  FMUL.FTZ R81, R35, R107 ;  /* 0x0000006b23517220 */ /* 0x000fe20000410000 */
[----:B------:R-:W-:Y:S01]  /*6a10*/  MOV R4, UR40 ;  /* 0x0000002800047c02 */ /* 0x000fe20008000f00 */
[----:B------:R-:W-:Y:S02]  /*6a20*/  IMAD R75, R3, UR30, R75 ;  /* 0x0000001e034b7c24 */ /* 0x000fe4000f8e024b */
[----:B------:R-:W-:Y:S01]  /*6a30*/  FMUL.FTZ R84, R41, R84 ;  /* 0x0000005429547220 */ /* 0x000fe20000410000 */
[----:B------:R-:W-:Y:S01]  /*6a40*/  IMAD R3, R5, UR30, R77 ;  /* 0x0000001e05037c24 */ /* 0x000fe2000f8e024d */
[----:B------:R0:W-:Y:S01]  /*6a50*/  STS [R73+0x212c], R81 ;  /* 0x00212c5149007388 */ /* 0x0001e20000000800 */
[----:B------:R-:W-:Y:S02]  /*6a60*/  IMAD.MOV.U32 R2, RZ, RZ, R76 ;  /* 0x000000ffff027224 */ /* 0x000fe400078e004c */
[----:B------:R-:W-:Y:S01]  /*6a70*/  FMUL.FTZ R82, R38, R82 ;  /* 0x0000005226527220 */ /* 0x000fe20000410000 */
[----:B------:R-:W-:Y:S01]  /*6a80*/  FMUL.FTZ R89, R37, R89 ;  /* 0x0000005925597220 */ /* 0x000fe20000410000 */
[----:B------:R-:W-:Y:S01]  /*6a90*/  FMUL.FTZ R88, R36, R88 ;  /* 0x0000005824587220 */ /* 0x000fe20000410000 */
[----:B------:R-:W-:Y:S01]  /*6aa0*/  IMAD.WIDE.U32 R2, R4, UR9, R2 ;  /* 0x0000000904027c25 */ /* 0x000fe2000f8e0002 */
[----:B------:R-:W-:Y:S01]  /*6ab0*/  USHF.R.S32.HI UR48, URZ, 0x1f, UR9 ;  /* 0x0000001fff307899 */ /* 0x000fe20008011409 */
[----:B------:R-:W1:Y:S02]  /*6ac0*/  LDC.64 R4, c[0x0][0x4d0] ;  /* 0x00013400ff047b82 */ /* 0x000e640000000a00 */
[----:B0-----:R-:W-:Y:S01]  /*6ad0*/  FMUL.FTZ R81, R31, R80 ;  /* 0x000000501f517220 */ /* 0x001fe20000410000 */
[----:B------:R-:W-:Y:S01]  /*6ae0*/  STS [R73+0x2114], R84 ;  /* 0x0021145449007388 */ /* 0x000fe20000000800 */
[----:B------:R-:W-:-:S03]  /*6af0*/  UIMAD UR30, UR48, UR40, URZ ;  /* 0x00000028301e72a4 */ /* 0x000fc6000f8e02ff */
[----:B------:R-:W-:Y:S04]  /*6b00*/  STS [R73+0x2118], R85 ;  /* 0x0021185549007388 */ /* 0x000fe80000000800 */
[----:B------:R-:W-:Y:S04]  /*6b10*/  STS [R73+0x2120], R82 ;  /* 0x0021205249007388 */ /* 0x000fe80000000800 */
[----:B------:R-:W-:Y:S04]  /*6b20*/  STS [R73+0x2124], R89 ;  /* 0x0021245949007388 */ /* 0x000fe80000000800 */
[----:B------:R-:W-:Y:S04]  /*6b30*/  STS [R73+0x2128], R88 ;  /* 0x0021285849007388 */ /* 0x000fe80000000800 */
[----:B------:R-:W-:Y:S04]  /*6b40*/  STS [R73+0x2138], R79 ;  /* 0x0021384f49007388 */ /* 0x000fe80000000800 */
[----:B------:R-:W-:Y:S01]  /*6b50*/  STS [R73+0x213c], R81 ;  /* 0x00213c5149007388 */ /* 0x000fe20000000800 */
[----:B------:R-:W-:Y:S01]  /*6b60*/  MOV R76, UR38 ;  /* 0x00000026004c7c02 */ /* 0x000fe20008000f00 */
[----:B------:R-:W-:Y:S01]  /*6b70*/  UIMAD UR31, UR9, UR41, UR30 ;  /* 0x00000029091f72a4 */ /* 0x000fe2000f8e021e */
[----:B------:R-:W-:Y:S01]  /*6b80*/  IADD3 R2, P0, PT, R2, UR27, RZ ;  /* 0x0000001b02027c10 */ /* 0x000fe2000ff1e0ff */
[----:B------:R-:W-:-:S02]  /*6b90*/  UIMAD UR30, UR48, UR38, URZ ;  /* 0x00000026301e72a4 */ /* 0x000fc4000f8e02ff */
[----:B------:R-:W-:Y:S01]  /*6ba0*/  IMAD.WIDE.U32 R74, R76, UR9, R74 ;  /* 0x000000094c4a7c25 */ /* 0x000fe2000f8e004a */
[C---:B------:R-:W-:Y:S01]  /*6bb0*/  IADD3 R86, PT, PT, R30.reuse, 0x200, RZ ;  /* 0x000002001e567810 */ /* 0x040fe20007ffe0ff */
[----:B------:R-:W-:Y:S01]  /*6bc0*/  UIMAD UR30, UR9, UR39, UR30 ;  /* 0x00000027091e72a4 */ /* 0x000fe2000f8e021e */
[C---:B------:R-:W-:Y:S01]  /*6bd0*/  IADD3 R116, PT, PT, R30.reuse, 0x100, RZ ;  /* 0x000001001e747810 */ /* 0x040fe20007ffe0ff */
[C---:B------:R-:W-:Y:S01]  /*6be0*/  VIADD R117, R30.reuse, 0x80 ;  /* 0x000000801e757836 */ /* 0x040fe20000000000 */
[C---:B------:R-:W-:Y:S01]  /*6bf0*/  IADD3 R114, PT, PT, R30.reuse, 0x280, RZ ;  /* 0x000002801e727810 */ /* 0x040fe20007ffe0ff */
[C---:B------:R-:W-:Y:S01]  /*6c00*/  VIADD R115, R30.reuse, 0x180 ;  /* 0x000001801e737836 */ /* 0x040fe20000000000 */
[C---:B------:R-:W-:Y:S01]  /*6c10*/  IADD3 R112, PT, PT, R30.reuse, 0x380, RZ ;  /* 0x000003801e707810 */ /* 0x040fe20007ffe0ff */
[C---:B------:R-:W-:Y:S01]  /*6c20*/  VIADD R113, R30.reuse, 0x300 ;  /* 0x000003001e717836 */ /* 0x040fe20000000000 */
[C---:B------:R-:W-:Y:S01]  /*6c30*/  LOP3.LUT R111, R30.reuse, 0x400, RZ, 0xfc, !PT ;  /* 0x000004001e6f7812 */ /* 0x040fe200078efcff */
[C---:B------:R-:W-:Y:S01]  /*6c40*/  VIADD R110, R30.reuse, 0x480 ;  /* 0x000004801e6e7836 */ /* 0x040fe20000000000 */
[C---:B------:R-:W-:Y:S01]  /*6c50*/  IADD3 R109, PT, PT, R30.reuse, 0x500, RZ ;  /* 0x000005001e6d7810 */ /* 0x040fe20007ffe0ff */
[C---:B------:R-:W-:Y:S01]  /*6c60*/  VIADD R108, R30.reuse, 0x580 ;  /* 0x000005801e6c7836 */ /* 0x040fe20000000000 */
[C---:B------:R-:W-:Y:S01]  /*6c70*/  IADD3 R107, PT, PT, R30.reuse, 0x600, RZ ;  /* 0x000006001e6b7810 */ /* 0x040fe20007ffe0ff */
[C---:B------:R-:W-:Y:S01]  /*6c80*/  VIADD R106, R30.reuse, 0x680 ;  /* 0x000006801e6a7836 */ /* 0x040fe20000000000 */
[C---:B------:R-:W-:Y:S01]  /*6c90*/  IADD3 R105, PT, PT, R30.reuse, 0x700, RZ ;  /* 0x000007001e697810 */ /* 0x040fe20007ffe0ff */
[----:B------:R-:W-:Y:S01]  /*6ca0*/  VIADD R104, R30, 0x780 ;  /* 0x000007801e687836 */ /* 0x000fe20000000000 */
[----:B------:R-:W-:-:S02]  /*6cb0*/  IADD3.X R3, PT, PT, R3, UR31, RZ, P0, !PT ;  /* 0x0000001f03037c10 */ /* 0x000fc400087fe4ff */
[----:B------:R-:W-:Y:S02]  /*6cc0*/  IADD3 R74, P0, PT, R74, UR27, RZ ;  /* 0x0000001b4a4a7c10 */ /* 0x000fe4000ff1e0ff */
[-C--:B------:R-:W-:Y:S02]  /*6cd0*/  LEA.HI R119, R86, R30.reuse, RZ, 0x1b ;  /* 0x0000001e56777211 */ /* 0x080fe400078fd8ff */
[-C--:B------:R-:W-:Y:S02]  /*6ce0*/  LEA.HI R118, R30, R30.reuse, RZ, 0x1b ;  /* 0x0000001e1e767211 */ /* 0x080fe400078fd8ff */
[-C--:B------:R-:W-:Y:S02]  /*6cf0*/  LEA.HI R117, R117, R30.reuse, RZ, 0x1b ;  /* 0x0000001e75757211 */ /* 0x080fe400078fd8ff */
[-C--:B------:R-:W-:Y:S02]  /*6d00*/  LEA.HI R116, R116, R30.reuse, RZ, 0x1b ;  /* 0x0000001e74747211 */ /* 0x080fe400078fd8ff */
[----:B------:R-:W-:-:S02]  /*6d10*/  LEA.HI R115, R115, R30, RZ, 0x1b ;  /* 0x0000001e73737211 */ /* 0x000fc400078fd8ff */
[-C--:B------:R-:W-:Y:S02]  /*6d20*/  LEA.HI R114, R114, R30.reuse, RZ, 0x1b ;  /* 0x0000001e72727211 */ /* 0x080fe400078fd8ff */
        /* <DEDUP_REMOVED lines=9> */
[----:B------:R-:W-:Y:S01]  /*6dc0*/  LEA.HI R104, R104, R30, RZ, 0x1b ;  /* 0x0000001e68687211 */ /* 0x000fe200078fd8ff */
[----:B------:R-:W-:Y:S01]  /*6dd0*/  USHF.L.U32 UR31, UR12, 0xb, URZ ;  /* 0x0000000b0c1f7899 */ /* 0x000fe200080006ff */
[----:B------:R-:W-:Y:S01]  /*6de0*/  IADD3.X R75, PT, PT, R75, UR30, RZ, P0, !PT ;  /* 0x0000001e4b4b7c10 */ /* 0x000fe200087fe4ff */
[----:B------:R-:W-:Y:S01]  /*6df0*/  IMAD.U32 R76, RZ, RZ, UR42 ;  /* 0x0000002aff4c7e24 */ /* 0x000fe2000f8e00ff */
[----:B------:R-:W-:Y:S01]  /*6e00*/  LEA R119, R119, UR23, 0x2 ;  /* 0x0000001777777c11 */ /* 0x000fe2000f8e10ff */
[----:B------:R-:W-:Y:S01]  /*6e10*/  BAR.SYNC.DEFER_BLOCKING 0x0 ;  /* 0x0000000000007b1d */ /* 0x000fe20000010000 */
[----:B------:R-:W-:Y:S01]  /*6e20*/  LEA R118, R118, UR23, 0x2 ;  /* 0x0000001776767c11 */ /* 0x000fe2000f8e10ff */
[----:B------:R-:W-:Y:S01]  /*6e30*/  FMUL.FTZ R151, R87, R151 ;  /* 0x0000009757977220 */ /* 0x000fe20000410000 */
[----:B------:R-:W-:-:S02]  /*6e40*/  LEA R117, R117, UR23, 0x2 ;  /* 0x0000001775757c11 */ /* 0x000fc4000f8e10ff */
[----:B------:R-:W-:Y:S02]  /*6e50*/  LEA R116, R116, UR23, 0x2 ;  /* 0x0000001774747c11 */ /* 0x000fe4000f8e10ff */
[----:B------:R-:W-:Y:S02]  /*6e60*/  LEA R115, R115, UR23, 0x2 ;  /* 0x0000001773737c11 */ /* 0x000fe4000f8e10ff */
[----:B------:R-:W-:Y:S02]  /*6e70*/  LEA R114, R114, UR23, 0x2 ;  /* 0x0000001772727c11 */ /* 0x000fe4000f8e10ff */
[----:B------:R-:W-:Y:S02]  /*6e80*/  LEA R113, R113, UR23, 0x2 ;  /* 0x0000001771717c11 */ /* 0x000fe4000f8e10ff */
[----:B------:R-:W-:Y:S02]  /*6e90*/  LEA R112, R112, UR23, 0x2 ;  /* 0x0000001770707c11 */ /* 0x000fe4000f8e10ff */
[----:B------:R-:W-:-:S02]  /*6ea0*/  LEA R111, R111, UR23, 0x2 ;  /* 0x000000176f6f7c11 */ /* 0x000fc4000f8e10ff */
[----:B------:R-:W-:Y:S02]  /*6eb0*/  LEA R110, R110, UR23, 0x2 ;  /* 0x000000176e6e7c11 */ /* 0x000fe4000f8e10ff */
[----:B------:R-:W-:Y:S02]  /*6ec0*/  LEA R109, R109, UR23, 0x2 ;  /* 0x000000176d6d7c11 */ /* 0x000fe4000f8e10ff */
[----:B------:R-:W-:Y:S02]  /*6ed0*/  LEA R108, R108, UR23, 0x2 ;  /* 0x000000176c6c7c11 */ /* 0x000fe4000f8e10ff */
[----:B------:R-:W-:Y:S02]  /*6ee0*/  LEA R107, R107, UR23, 0x2 ;  /* 0x000000176b6b7c11 */ /* 0x000fe4000f8e10ff */
[----:B------:R-:W-:Y:S02]  /*6ef0*/  LEA R106, R106, UR23, 0x2 ;  /* 0x000000176a6a7c11 */ /* 0x000fe4000f8e10ff */
[----:B------:R-:W-:-:S02]  /*6f00*/  LEA R105, R105, UR23, 0x2 ;  /* 0x0000001769697c11 */ /* 0x000fc4000f8e10ff */
[----:B------:R-:W-:Y:S01]  /*6f10*/  LEA R104, R104, UR23, 0x2 ;  /* 0x0000001768687c11 */ /* 0x000fe2000f8e10ff */
        /* <DEDUP_REMOVED lines=9> */
[----:B----4-:R-:W-:Y:S01]  /*6fb0*/  FMUL.FTZ R148, R154, R148 ;  /* 0x000000949a947220 */ /* 0x010fe20000410000 */
[----:B--2---:R-:W-:Y:S01]  /*6fc0*/  FMUL.FTZ R149, R153, R149 ;  /* 0x0000009599957220 */ /* 0x004fe20000410000 */
[----:B------:R-:W-:-:S04]  /*6fd0*/  IMAD.WIDE.U32 R2, R76, UR8, R2 ;  /* 0x000000084c027c25 */ /* 0x000fc8000f8e0002 */
[----:B------:R-:W-:Y:S01]  /*6fe0*/  FFMA.FTZ R78, R78, R80, R83 ;  /* 0x000000504e4e7223 */ /* 0x000fe20000010053 */
[----:B------:R-:W-:Y:S01]  /*6ff0*/  LOP3.LUT R76, R30, UR31, RZ, 0xfc, !PT ;  /* 0x0000001f1e4c7c12 */ /* 0x000fe2000f8efcff */
[----:B------:R-:W0:Y:S01]  /*7000*/  LDS R103, [R118+0x2100] ;  /* 0x0021000076677984 */ /* 0x000e220000000800 */
[----:B-1----:R-:W-:Y:S01]  /*7010*/  IMAD.WIDE.U32 R74, R4, UR8, R74 ;  /* 0x00000008044a7c25 */ /* 0x002fe2000f8e004a */
[----:B------:R-:W-:Y:S02]  /*7020*/  MOV R77, UR26 ;  /* 0x0000001a004d7c02 */ /* 0x000fe40008000f00 */
[----:B------:R-:W1:Y:S01]  /*7030*/  LDS R102, [R117+0x2300] ;  /* 0x0023000075667984 */ /* 0x000e620000000800 */
[----:B------:R-:W-:-:S03]  /*7040*/  IMAD.U32 R4, RZ, RZ, UR43 ;  /* 0x0000002bff047e24 */ /* 0x000fc6000f8e00ff */
[----:B------:R-:W2:Y:S01]  /*7050*/  LDS R101, [R116+0x2500] ;  /* 0x0025000074657984 */ /* 0x000ea20000000800 */
[----:B------:R-:W-:-:S03]  /*7060*/  IMAD R3, R4, UR8, R3 ;  /* 0x0000000804037c24 */ /* 0x000fc6000f8e0203 */
[----:B------:R-:W4:Y:S04]  /*7070*/  LDS R100, [R115+0x2700] ;  /* 0x0027000073647984 */ /* 0x000f280000000800 */
[----:B------:R-:W0:Y:S04]  /*7080*/  LDS R99, [R119+0x2900] ;  /* 0x0029000077637984 */ /* 0x000e280000000800 */
        /* <DEDUP_REMOVED lines=10> */
[----:B------:R-:W0:Y:S01]  /*7130*/  LDS R79, [R104+0x3f00] ;  /* 0x003f0000684f7984 */ /* 0x000e220000000800 */
[----:B------:R-:W-:-:S03]  /*7140*/  LEA R4, P1, R2, UR46, 0x2 ;  /* 0x0000002e02047c11 */ /* 0x000fc6000f8210ff */
[----:B------:R1:W-:Y:S04]  /*7150*/  STS [R129+0x4200], R151 ;  /* 0x0042009781007388 */ /* 0x0003e80000000800 */
[----:B------:R-:W-:Y:S04]  /*7160*/  STS [R73+0x4204], R136 ;  /* 0x0042048849007388 */ /* 0x000fe80000000800 */
[----:B------:R-:W-:Y:S01]  /*7170*/  STS [R73+0x4208], R137 ;  /* 0x0042088949007388 */ /* 0x000fe20000000800 */
[----:B-1----:R-:W-:-:S03]  /*7180*/  IADD3 R129, PT, PT, -R76, 0x800, R77 ;  /* 0x000008004c817810 */ /* 0x002fc60007ffe14d */
[----:B------:R-:W-:Y:S01]  /*7190*/  STS [R73+0x420c], R138 ;  /* 0x00420c8a49007388 */ /* 0x000fe20000000800 */
[----:B------:R-:W-:-:S03]  /*71a0*/  LEA R76, P0, R74, UR44, 0x2 ;  /* 0x0000002c4a4c7c11 */ /* 0x000fc6000f8010ff */
[----:B------:R-:W-:Y:S04]  /*71b0*/  STS [R73+0x4210], R139 ;  /* 0x0042108b49007388 */ /* 0x000fe80000000800 */
[----:B------:R-:W-:Y:S04]  /*71c0*/  STS [R73+0x4214], R140 ;  /* 0x0042148c49007388 */ /* 0x000fe80000000800 */
[----:B------:R-:W-:Y:S04]  /*71d0*/  STS [R73+0x4218], R141 ;  /* 0x0042188d49007388 */ /* 0x000fe80000000800 */
[----:B------:R-:W-:Y:S04]  /*71e0*/  STS [R73+0x421c], R142 ;  /* 0x00421c8e49007388 */ /* 0x000fe80000000800 */
[----:B------:R-:W-:Y:S04]  /*71f0*/  STS [R73+0x4220], R143 ;  /* 0x0042208f49007388 */ /* 0x000fe80000000800 */
[----:B------:R-:W-:Y:S04]  /*7200*/  STS [R73+0x4224], R144 ;  /* 0x0042249049007388 */ /* 0x000fe80000000800 */
[----:B------:R-:W-:Y:S04]  /*7210*/  STS [R73+0x4228], R145 ;  /* 0x0042289149007388 */ /* 0x000fe80000000800 */
[----:B------:R-:W-:Y:S04]  /*7220*/  STS [R73+0x422c], R146 ;  /* 0x00422c9249007388 */ /* 0x000fe80000000800 */
[----:B------:R-:W-:Y:S01]  /*7230*/  STS [R73+0x4230], R147 ;  /* 0x0042309349007388 */ /* 0x000fe20000000800 */
[----:B-----5:R-:W-:-:S05]  /*7240*/  FFMA.FTZ R130, R21, R120, R130 ;  /* 0x0000007815827223 */ /* 0x020fca0000010082 */
[----:B------:R-:W-:Y:S01]  /*7250*/  STL [R1+0xe0], R130 ;  /* 0x0000e08201007387 */ /* 0x000fe20000100800 */
[----:B---3--:R-:W-:-:S03]  /*7260*/  FMUL.FTZ R150, R152, R150 ;  /* 0x0000009698967220 */ /* 0x008fc60000410000 */
[----:B------:R-:W-:Y:S04]  /*7270*/  STS [R73+0x4234], R148 ;  /* 0x0042349449007388 */ /* 0x000fe80000000800 */
[----:B------:R-:W-:Y:S04]  /*7280*/  STS [R73+0x4238], R149 ;  /* 0x0042389549007388 */ /* 0x000fe80000000800 */
[----:B------:R1:W-:Y:S01]  /*7290*/  STS [R73+0x423c], R150 ;  /* 0x00423c9649007388 */ /* 0x0003e20000000800 */
[----:B------:R-:W-:Y:S01]  /*72a0*/  BSSY.RECONVERGENT B0, `(.L_x_1222) ;  /* 0x0000016000007945 */ /* 0x000fe20003800200 */
[----:B------:R-:W-:Y:S01]  /*72b0*/  FFMA.FTZ R121, R38, R120, R121 ;  /* 0x0000007826797223 */ /* 0x000fe20000010079 */
[----:B------:R-:W-:Y:S01]  /*72c0*/  FMUL.FTZ R6, R6, R92 ;  /* 0x0000005c06067220 */ /* 0x000fe20000410000 */
[----:B------:R-:W-:Y:S01]  /*72d0*/  BAR.SYNC.DEFER_BLOCKING 0x0 ;  /* 0x0000000000007b1d */ /* 0x000fe20000010000 */
[----:B-1----:R-:W-:Y:S01]  /*72e0*/  IMAD R73, R5, UR8, R75 ;  /* 0x0000000805497c24 */ /* 0x002fe2000f8e024b */
[----:B------:R-:W-:Y:S01]  /*72f0*/  LEA.HI.X R5, R2, UR47, R3, 0x2, P1 ;  /* 0x0000002f02057c11 */ /* 0x000fe200088f1403 */
[----:B------:R-:W-:Y:S01]  /*7300*/  FMUL.FTZ R92, R92, UR51 ;  /* 0x000000335c5c7c20 */ /* 0x000fe20008410000 */
[----:B------:R-:W-:Y:S01]  /*7310*/  ISETP.GE.AND P3, PT, R129, 0x81, PT ;  /* 0x000000818100780c */ /* 0x000fe20003f66270 */
[----:B------:R-:W-:Y:S01]  /*7320*/  FMUL.FTZ R2, R93, UR51 ;  /* 0x000000335d027c20 */ /* 0x000fe20008410000 */
[----:B------:R-:W-:Y:S01]  /*7330*/  LEA.HI.X R77, R74, UR45, R73, 0x2, P0 ;  /* 0x0000002d4a4d7c11 */ /* 0x000fe200080f1449 */
[----:B------:R-:W-:Y:S01]  /*7340*/  FMUL.FTZ R3, R94, UR51 ;  /* 0x000000335e037c20 */ /* 0x000fe20008410000 */
[----:B------:R-:W-:Y:S01]  /*7350*/  ISETP.GE.AND P2, PT, R129, 0x101, PT ;  /* 0x000001018100780c */ /* 0x000fe20003f46270 */
[----:B------:R-:W-:Y:S01]  /*7360*/  FMUL.FTZ R73, R95, UR51 ;  /* 0x000000335f497c20 */ /* 0x000fe20008410000 */
[----:B------:R-:W-:Y:S01]  /*7370*/  ISETP.GE.AND P1, PT, R129, 0x181, PT ;  /* 0x000001818100780c */ /* 0x000fe20003f26270 */
[----:B------:R-:W-:Y:S01]  /*7380*/  FMUL.FTZ R74, R96, UR51 ;  /* 0x00000033604a7c20 */ /* 0x000fe20008410000 */
[----:B------:R-:W-:Y:S01]  /*7390*/  FMUL.FTZ R75, R97, UR51 ;  /* 0x00000033614b7c20 */ /* 0x000fe20008410000 */
[----:B------:R-:W-:Y:S01]  /*73a0*/  FMUL.FTZ R120, R98, UR51 ;  /* 0x0000003362787c20 */ /* 0x000fe20008410000 */
[----:B------:R-:W-:Y:S01]  /*73b0*/  ISETP.GE.AND P0, PT, R129, 0x201, PT ;  /* 0x000002018100780c */ /* 0x000fe20003f06270 */
[----:B0-2-4-:R-:W-:-:S12]  /*73c0*/  @!P5 BRA `(.L_x_1223) ;  /* 0x00000000000cd947 */ /* 0x015fd80003800000 */
[----:B------:R-:W0:Y:S04]  /*73d0*/  LDS R118, [R118+0x4200] ;  /* 0x0042000076767984 */ /* 0x000e280000000800 */
[----:B------:R1:W-:Y:S04]  /*73e0*/  REDG.E.ADD.F32.FTZ.RN.STRONG.GPU desc[UR28][R76.64], R103 ;  /* 0x000000674c0079a6 */ /* 0x0003e8000c12f31c */
[----:B0-----:R1:W-:Y:S02]  /*73f0*/  REDG.E.ADD.F32.FTZ.RN.STRONG.GPU desc[UR28][R4.64], R118 ;  /* 0x00000076040079a6 */ /* 0x0013e4000c12f31c */
.L_x_1223:
[----:B------:R-:W-:Y:S05]  /*7400*/  BSYNC.RECONVERGENT B0 ;  /* 0x0000000000007941 */ /* 0x000fea0003800200 */
.L_x_1222:
[----:B------:R-:W0:Y:S01]  /*7410*/  LDS R117, [R117+0x4400] ;  /* 0x0044000075757984 */ /* 0x000e220000000800 */
[----:B-1----:R-:W-:Y:S01]  /*7420*/  LOP3.LUT R103, R30, UR31, RZ, 0xfc, !PT ;  /* 0x0000001f1e677c12 */ /* 0x002fe2000f8efcff */
[----:B------:R-:W-:Y:S01]  /*7430*/  IMAD.U32 R118, RZ, RZ, UR26 ;  /* 0x0000001aff767e24 */ /* 0x000fe2000f8e00ff */
[----:B------:R-:W-:Y:S01]  /*7440*/  MOV R129, UR26 ;  /* 0x0000001a00817c02 */ /* 0x000fe20008000f00 */
[----:B------:R-:W-:Y:S03]  /*7450*/  BSSY.RECONVERGENT B0, `(.L_x_1224) ;  /* 0x0000007000007945 */ /* 0x000fe60003800200 */
[C---:B------:R-:W-:Y:S02]  /*7460*/  IADD3 R129, PT, PT, -R103.reuse, 0x800, R129 ;  /* 0x0000080067817810 */ /* 0x040fe40007ffe181 */
[----:B------:R-:W-:Y:S02]  /*7470*/  IADD3 R118, PT, PT, -R103, 0x800, R118 ;  /* 0x0000080067767810 */ /* 0x000fe40007ffe176 */
[----:B------:R-:W-:Y:S01]  /*7480*/  ISETP.GE.AND P5, PT, R129, 0x281, PT ;  /* 0x000002818100780c */ /* 0x000fe20003fa6270 */
[----:B------:R-:W-:-:S12]  /*7490*/  @!P3 BRA `(.L_x_1225) ;  /* 0x000000000008b947 */ /* 0x000fd80003800000 */
[----:B------:R1:W-:Y:S04]  /*74a0*/  REDG.E.ADD.F32.FTZ.RN.STRONG.GPU desc[UR28][R76.64+0x200], R102 ;  /* 0x000200664c0079a6 */ /* 0x0003e8000c12f31c */
[----:B0-----:R1:W-:Y:S02]  /*74b0*/  REDG.E.ADD.F32.FTZ.RN.STRONG.GPU desc[UR28][R4.64+0x200], R117 ;  /* 0x00020075040079a6 */ /* 0x0013e4000c12f31c */
.L_x_1225:
[----:B------:R-:W-:Y:S05]  /*74c0*/  BSYNC.RECONVERGENT B0 ;  /* 0x0000000000007941 */ /* 0x000fea0003800200 */
.L_x_1224:
[----:B------:R-:W2:Y:S01]  /*74d0*/  LDS R116, [R116+0x4600] ;  /* 0x0046000074747984 */ /* 0x000ea20000000800 */
[----:B------:R-:W-:Y:S04]  /*74e0*/  BSSY.RECONVERGENT B0, `(.L_x_1226) ;  /* 0x0000004000007945 */ /* 0x000fe80003800200 */
[----:B------:R-:W-:Y:S05]  /*74f0*/  @!P2 BRA `(.L_x_1227) ;  /* 0x000000000008a947 */ /* 0x000fea0003800000 */
[----:B------:R3:W-:Y:S04]  /*7500*/  REDG.E.ADD.F32.FTZ.RN.STRONG.GPU desc[UR28][R76.64+0x400], R101 ;  /* 0x000400654c0079a6 */ /* 0x0007e8000c12f31c */
[----:B--2---:R3:W-:Y:S02]  /*7510*/  REDG.E.ADD.F32.FTZ.RN.STRONG.GPU desc[UR28][R4.64+0x400], R116 ;  /* 0x00040074040079a6 */ /* 0x0047e4000c12f31c */
.L_x_1227:
[----:B------:R-:W-:Y:S05]  /*7520*/  BSYNC.RECONVERGENT B0 ;  /* 0x0000000000007941 */ /* 0x000fea0003800200 */
.L_x_1226:
[----:B------:R-:W4:Y:S01]  /*7530*/  LDS R115, [R115+0x4800] ;  /* 0x0048000073737984 */ /* 0x000f220000000800 */
[----:B------:R-:W-:Y:S04]  /*7540*/  BSSY.RECONVERGENT B0, `(.L_x_1228) ;  /* 0x0000004000007945 */ /* 0x000fe80003800200 */
[----:B------:R-:W-:Y:S05]  /*7550*/  @!P1 BRA `(.L_x_1229) ;  /* 0x0000000000089947 */ /* 0x000fea0003800000 */
[----:B------:R0:W-:Y:S04]  /*7560*/  REDG.E.ADD.F32.FTZ.RN.STRONG.GPU desc[UR28][R76.64+0x600], R100 ;  /* 0x000600644c0079a6 */ /* 0x0001e8000c12f31c */
[----:B----4-:R4:W-:Y:S02]  /*7570*/  REDG.E.ADD.F32.FTZ.RN.STRONG.GPU desc[UR28][R4.64+0x600], R115 ;  /* 0x00060073040079a6 */ /* 0x0109e4000c12f31c */
.L_x_1229:
[----:B------:R-:W-:Y:S05]  /*7580*/  BSYNC.RECONVERGENT B0 ;  /* 0x0000000000007941 */ /* 0x000fea0003800200 */
.L_x_1228:
[----:B------:R-:W0:Y:S01]  /*7590*/  LDS R119, [R119+0x4a00] ;  /* 0x004a000077777984 */ /* 0x000e220000000800 */
[----:B------:R-:W-:Y:S04]  /*75a0*/  BSSY.RECONVERGENT B0, `(.L_x_1230) ;  /* 0x0000004000007945 */ /* 0x000fe80003800200 */
[----:B------:R-:W-:Y:S05]  /*75b0*/  @!P0 BRA `(.L_x_1231) ;  /* 0x0000000000088947 */ /* 0x000fea0003800000 */
[----:B------:R1:W-:Y:S04]  /*75c0*/  REDG.E.ADD.F32.FTZ.RN.STRONG.GPU desc[UR28][R76.64+0x800], R99 ;  /* 0x000800634c0079a6 */ /* 0x0003e8000c12f31c */
[----:B0-----:R1:W-:Y:S02]  /*75d0*/  REDG.E.ADD.F32.FTZ.RN.STRONG.GPU desc[UR28][R4.64+0x800], R119 ;  /* 0x00080077040079a6 */ /* 0x0013e4000c12f31c */
.L_x_1231:
[----:B------:R-:W-:Y:S05]  /*75e0*/  BSYNC.RECONVERGENT B0 ;  /* 0x0000000000007941 */ /* 0x000fea0003800200 */
.L_x_1230:
[----:B------:R-:W0:Y:S01]  /*75f0*/  LDS R114, [R114+0x4c00] ;  /* 0x004c000072727984 */ /* 0x000e220000000800 */
[----:B------:R-:W-:Y:S04]  /*7600*/  BSSY.RECONVERGENT B0, `(.L_x_1232) ;  /* 0x0000004000007945 */ /* 0x000fe80003800200 */
[----:B------:R-:W-:Y:S05]  /*7610*/  @!P5 BRA `(.L_x_1233) ;  /* 0x000000000008d947 */ /* 0x000fea0003800000 */
[----:B------:R1:W-:Y:S04]  /*7620*/  REDG.E.ADD.F32.FTZ.RN.STRONG.GPU desc[UR28][R76.64+0xa00], R89 ;  /* 0x000a00594c0079a6 */ /* 0x0003e8000c12f31c */
[----:B0-----:R1:W-:Y:S02]  /*7630*/  REDG.E.ADD.F32.FTZ.RN.STRONG.GPU desc[UR28][R4.64+0xa00], R114 ;  /* 0x000a0072040079a6 */ /* 0x0013e4000c12f31c */
.L_x_1233:
[----:B------:R-:W-:Y:S05]  /*7640*/  BSYNC.RECONVERGENT B0 ;  /* 0x0000000000007941 */ /* 0x000fea0003800200 */
.L_x_1232:
[----:B------:R-:W0:Y:S01]  /*7650*/  LDS R113, [R113+0x4e00] ;  /* 0x004e000071717984 */ /* 0x000e220000000800 */
[C---:B------:R-:W-:Y:S01]  /*7660*/  ISETP.GE.AND P5, PT, R118.reuse, 0x301, PT ;  /* 0x000003017600780c */ /* 0x040fe20003fa6270 */
[----:B------:R-:W-:Y:S01]  /*7670*/  BSSY.RECONVERGENT B0, `(.L_x_1234) ;  /* 0x0000008000007945 */ /* 0x000fe20003800200 */
[C---:B------:R-:W-:Y:S02]  /*7680*/  ISETP.GE.AND P0, PT, R118.reuse, 0x381, PT ;  /* 0x000003817600780c */ /* 0x040fe40003f06270 */
[C---:B------:R-:W-:Y:S02]  /*7690*/  ISETP.GE.AND P1, PT, R118.reuse, 0x401, PT ;  /* 0x000004017600780c */ /* 0x040fe40003f26270 */
[C---:B------:R-:W-:Y:S02]  /*76a0*/  ISETP.GE.AND P2, PT, R118.reuse, 0x481, PT ;  /* 0x000004817600780c */ /* 0x040fe40003f46270 */
[----:B------:R-:W-:-:S05]  /*76b0*/  ISETP.GE.AND P3, PT, R118, 0x501, PT ;  /* 0x000005017600780c */ /* 0x000fca0003f66270 */
[----:B------:R-:W-:Y:S08]  /*76c0*/  @!P5 BRA `(.L_x_1235) ;  /* 0x000000000008d947 */ /* 0x000ff00003800000 */
[----:B------:R1:W-:Y:S04]  /*76d0*/  REDG.E.ADD.F32.FTZ.RN.STRONG.GPU desc[UR28][R76.64+0xc00], R88 ;  /* 0x000c00584c0079a6 */ /* 0x0003e8000c12f31c */
[----:B0-----:R1:W-:Y:S02]  /*76e0*/  REDG.E.ADD.F32.FTZ.RN.STRONG.GPU desc[UR28][R4.64+0xc00], R113 ;  /* 0x000c0071040079a6 */ /* 0x0013e4000c12f31c */
.L_x_1235:
[----:B------:R-:W-:Y:S05]  /*76f0*/  BSYNC.RECONVERGENT B0 ;  /* 0x0000000000007941 */ /* 0x000fea0003800200 */
.L_x_1234:
[----:B------:R-:W0:Y:S01]  /*7700*/  LDS R112, [R112+0x5000] ;  /* 0x0050000070707984 */ /* 0x000e220000000800 */
[----:B------:R-:W-:Y:S04]  /*7710*/  BSSY.RECONVERGENT B0, `(.L_x_1236) ;  /* 0x0000004000007945 */ /* 0x000fe80003800200 */
[----:B------:R-:W-:Y:S05]  /*7720*/  @!P0 BRA `(.L_x_1237) ;  /* 0x0000000000088947 */ /* 0x000fea0003800000 */
[----:B------:R1:W-:Y:S04]  /*7730*/  REDG.E.ADD.F32.FTZ.RN.STRONG.GPU desc[UR28][R76.64+0xe00], R87 ;  /* 0x000e00574c0079a6 */ /* 0x0003e8000c12f31c */
[----:B0-----:R1:W-:Y:S02]  /*7740*/  REDG.E.ADD.F32.FTZ.RN.STRONG.GPU desc[UR28][R4.64+0xe00], R112 ;  /* 0x000e0070040079a6 */ /* 0x0013e4000c12f31c */
.L_x_1237:
[----:B------:R-:W-:Y:S05]  /*7750*/  BSYNC.RECONVERGENT B0 ;  /* 0x0000000000007941 */ /* 0x000fea0003800200 */
.L_x_1236:
[----:B------:R-:W0:Y:S01]  /*7760*/  LDS R111, [R111+0x5200] ;  /* 0x005200006f6f7984 */ /* 0x000e220000000800 */
[----:B------:R-:W-:Y:S04]  /*7770*/  BSSY.RECONVERGENT B0, `(.L_x_1238) ;  /* 0x0000004000007945 */ /* 0x000fe80003800200 */
[----:B------:R-:W-:Y:S05]  /*7780*/  @!P1 BRA `(.L_x_1239) ;  /* 0x0000000000089947 */ /* 0x000fea0003800000 */
[----:B------:R1:W-:Y:S04]  /*7790*/  REDG.E.ADD.F32.FTZ.RN.STRONG.GPU desc[UR28][R76.64+0x1000], R86 ;  /* 0x001000564c0079a6 */ /* 0x0003e8000c12f31c */
[----:B0-----:R1:W-:Y:S02]  /*77a0*/  REDG.E.ADD.F32.FTZ.RN.STRONG.GPU desc[UR28][R4.64+0x1000], R111 ;  /* 0x0010006f040079a6 */ /* 0x0013e4000c12f31c */
.L_x_1239:
[----:B------:R-:W-:Y:S05]  /*77b0*/  BSYNC.RECONVERGENT B0 ;  /* 0x0000000000007941 */ /* 0x000fea0003800200 */
.L_x_1238:
[----:B------:R-:W0:Y:S01]  /*77c0*/  LDS R110, [R110+0x5400] ;  /* 0x005400006e6e7984 */ /* 0x000e220000000800 */
[----:B------:R-:W-:Y:S04]  /*77d0*/  BSSY.RECONVERGENT B0, `(.L_x_1240) ;  /* 0x0000004000007945 */ /* 0x000fe80003800200 */
[----:B------:R-:W-:Y:S05]  /*77e0*/  @!P2 BRA `(.L_x_1241) ;  /* 0x000000000008a947 */ /* 0x000fea0003800000 */
[----:B------:R1:W-:Y:S04]  /*77f0*/  REDG.E.ADD.F32.FTZ.RN.STRONG.GPU desc[UR28][R76.64+0x1200], R85 ;  /* 0x001200554c0079a6 */ /* 0x0003e8000c12f31c */
[----:B0-----:R1:W-:Y:S02]  /*7800*/  REDG.E.ADD.F32.FTZ.RN.STRONG.GPU desc[UR28][R4.64+0x1200], R110 ;  /* 0x0012006e040079a6 */ /* 0x0013e4000c12f31c */
.L_x_1241:
[----:B------:R-:W-:Y:S05]  /*7810*/  BSYNC.RECONVERGENT B0 ;  /* 0x0000000000007941 */ /* 0x000fea0003800200 */
.L_x_1240:
[----:B------:R-:W0:Y:S01]  /*7820*/  LDS R109, [R109+0x5600] ;  /* 0x005600006d6d7984 */ /* 0x000e220000000800 */
[----:B------:R-:W-:Y:S04]  /*7830*/  BSSY.RECONVERGENT B0, `(.L_x_1242) ;  /* 0x0000004000007945 */ /* 0x000fe80003800200 */
[----:B------:R-:W-:Y:S05]  /*7840*/  @!P3 BRA `(.L_x_1243) ;  /* 0x000000000008b947 */ /* 0x000fea0003800000 */
[----:B------:R1:W-:Y:S04]  /*7850*/  REDG.E.ADD.F32.FTZ.RN.STRONG.GPU desc[UR28][R76.64+0x1400], R84 ;  /* 0x001400544c0079a6 */ /* 0x0003e8000c12f31c */
[----:B0-----:R1:W-:Y:S02]  /*7860*/  REDG.E.ADD.F32.FTZ.RN.STRONG.GPU desc[UR28][R4.64+0x1400], R109 ;  /* 0x0014006d040079a6 */ /* 0x0013e4000c12f31c */
.L_x_1243:
[----:B------:R-:W-:Y:S05]  /*7870*/  BSYNC.RECONVERGENT B0 ;  /* 0x0000000000007941 */ /* 0x000fea0003800200 */
.L_x_1242:
        /* <DEDUP_REMOVED lines=10> */
.L_x_1245:
[----:B------:R-:W-:Y:S05]  /*7920*/  BSYNC.RECONVERGENT B0 ;  /* 0x0000000000007941 */ /* 0x000fea0003800200 */
.L_x_1244:
[----:B------:R-:W0:Y:S01]  /*7930*/  LDS R107, [R107+0x5a00] ;  /* 0x005a00006b6b7984 */ /* 0x000e220000000800 */
[----:B------:R-:W-:Y:S04]  /*7940*/  BSSY.RECONVERGENT B0, `(.L_x_1246) ;  /* 0x0000004000007945 */ /* 0x000fe80003800200 */
[----:B------:R-:W-:Y:S05]  /*7950*/  @!P0 BRA `(.L_x_1247) ;  /* 0x0000000000088947 */ /* 0x000fea0003800000 */
[----:B------:R1:W-:Y:S04]  /*7960*/  REDG.E.ADD.F32.FTZ.RN.STRONG.GPU desc[UR28][R76.64+0x1800], R82 ;  /* 0x001800524c0079a6 */ /* 0x0003e8000c12f31c */
[----:B0-----:R1:W-:Y:S02]  /*7970*/  REDG.E.ADD.F32.FTZ.RN.STRONG.GPU desc[UR28][R4.64+0x1800], R107 ;  /* 0x0018006b040079a6 */ /* 0x0013e4000c12f31c */
.L_x_1247:
[----:B------:R-:W-:Y:S05]  /*7980*/  BSYNC.RECONVERGENT B0 ;  /* 0x0000000000007941 */ /* 0x000fea0003800200 */
.L_x_1246:
[----:B------:R-:W0:Y:S01]  /*7990*/  LDS R106, [R106+0x5c00] ;  /* 0x005c00006a6a7984 */ /* 0x000e220000000800 */
[----:B------:R-:W-:Y:S04]  /*79a0*/  BSSY.RECONVERGENT B0, `(.L_x_1248) ;  /* 0x0000004000007945 */ /* 0x000fe80003800200 */
[----:B------:R-:W-:Y:S05]  /*79b0*/  @!P1 BRA `(.L_x_1249) ;  /* 0x0000000000089947 */ /* 0x000fea0003800000 */
[----:B------:R1:W-:Y:S04]  /*79c0*/  REDG.E.ADD.F32.FTZ.RN.STRONG.GPU desc[UR28][R76.64+0x1a00], R81 ;  /* 0x001a00514c0079a6 */ /* 0x0003e8000c12f31c */
[----:B0-----:R1:W-:Y:S02]  /*79d0*/  REDG.E.ADD.F32.FTZ.RN.STRONG.GPU desc[UR28][R4.64+0x1a00], R106 ;  /* 0x001a006a040079a6 */ /* 0x0013e4000c12f31c */
.L_x_1249:
[----:B------:R-:W-:Y:S05]  /*79e0*/  BSYNC.RECONVERGENT B0 ;  /* 0x0000000000007941 */ /* 0x000fea0003800200 */
.L_x_1248:
[----:B------:R-:W0:Y:S01]  /*79f0*/  LDS R105, [R105+0x5e00] ;  /* 0x005e000069697984 */ /* 0x000e220000000800 */
[----:B------:R-:W-:Y:S04]  /*7a00*/  BSSY.RECONVERGENT B0, `(.L_x_1250) ;  /* 0x0000004000007945 */ /* 0x000fe80003800200 */
[----:B------:R-:W-:Y:S05]  /*7a10*/  @!P2 BRA `(.L_x_1251) ;  /* 0x000000000008a947 */ /* 0x000fea0003800000 */
[----:B------:R1:W-:Y:S04]  /*7a20*/  REDG.E.ADD.F32.FTZ.RN.STRONG.GPU desc[UR28][R76.64+0x1c00], R80 ;  /* 0x001c00504c0079a6 */ /* 0x0003e8000c12f31c */
[----:B0-----:R1:W-:Y:S02]  /*7a30*/  REDG.E.ADD.F32.FTZ.RN.STRONG.GPU desc[UR28][R4.64+0x1c00], R105 ;  /* 0x001c0069040079a6 */ /* 0x0013e4000c12f31c */
.L_x_1251:
[----:B------:R-:W-:Y:S05]  /*7a40*/  BSYNC.RECONVERGENT B0 ;  /* 0x0000000000007941 */ /* 0x000fea0003800200 */
.L_x_1250:
[----:B------:R-:W0:Y:S01]  /*7a50*/  LDS R104, [R104+0x6000] ;  /* 0x0060000068687984 */ /* 0x000e220000000800 */
[----:B------:R-:W-:Y:S04]  /*7a60*/  BSSY.RECONVERGENT B0, `(.L_x_1252) ;  /* 0x0000004000007945 */ /* 0x000fe80003800200 */
[----:B------:R-:W-:Y:S05]  /*7a70*/  @!P3 BRA `(.L_x_1253) ;  /* 0x000000000008b947 */ /* 0x000fea0003800000 */
[----:B------:R1:W-:Y:S04]  /*7a80*/  REDG.E.ADD.F32.FTZ.RN.STRONG.GPU desc[UR28][R76.64+0x1e00], R79 ;  /* 0x001e004f4c0079a6 */ /* 0x0003e8000c12f31c */
[----:B0-----:R1:W-:Y:S02]  /*7a90*/  REDG.E.ADD.F32.FTZ.RN.STRONG.GPU desc[UR28][R4.64+0x1e00], R104 ;  /* 0x001e0068040079a6 */ /* 0x0013e4000c12f31c */
.L_x_1253:
[----:B------:R-:W-:Y:S05]  /*7aa0*/  BSYNC.RECONVERGENT B0 ;  /* 0x0000000000007941 */ /* 0x000fea0003800200 */
.L_x_1252:
[----:B-1----:R-:W5:Y:S04]  /*7ab0*/  LDL.LU R81, [R1+0x6c] ;  /* 0x00006c0001517983 */ /* 0x002f680000300800 */
[----:B------:R-:W2:Y:S04]  /*7ac0*/  LDL.LU R80, [R1+0xe4] ;  /* 0x0000e40001507983 */ /* 0x000ea80000300800 */
[----:B------:R-:W2:Y:S04]  /*7ad0*/  LDL.LU R79, [R1+0x68] ;  /* 0x00006800014f7983 */ /* 0x000ea80000300800 */
[----:B0--3--:R-:W3:Y:S04]  /*7ae0*/  LDL.LU R77, [R1+0xe8] ;  /* 0x0000e800014d7983 */ /* 0x009ee80000300800 */
[----:B------:R-:W3:Y:S04]  /*7af0*/  LDL.LU R76, [R1+0x64] ;  /* 0x00006400014c7983 */ /* 0x000ee80000300800 */
[----:B------:R-:W3:Y:S04]  /*7b00*/  LDL.LU R88, [R1+0xec] ;  /* 0x0000ec0001587983 */ /* 0x000ee80000300800 */
[----:B------:R-:W3:Y:S04]  /*7b10*/  LDL.LU R87, [R1+0x60] ;  /* 0x0000600001577983 */ /* 0x000ee80000300800 */
[----:B------:R-:W3:Y:S04]  /*7b20*/  LDL.LU R86, [R1+0xf0] ;  /* 0x0000f00001567983 */ /* 0x000ee80000300800 */
[----:B----4-:R-:W0:Y:S01]  /*7b30*/  SHFL.DOWN P0, R4, R78, 0x1, 0x1f ;  /* 0x08201f004e047f89 */ /* 0x010e220000000000 */
[----:B------:R-:W-:Y:S01]  /*7b40*/  FFMA.FTZ R91, R39, R122, R91 ;  /* 0x0000007a275b7223 */ /* 0x000fe2000001005b */
[----:B0-----:R-:W-:-:S05]  /*7b50*/  @P0 FADD R4, R78, R4 ;  /* 0x000000044e040221 */ /* 0x001fca0000000000 */
[----:B------:R-:W0:Y:S02]  /*7b60*/  SHFL.DOWN P0, R5, R4, 0x2, 0x1f ;  /* 0x08401f0004057f89 */ /* 0x000e240000000000 */
[----:B0-----:R-:W-:-:S05]  /*7b70*/  @P0 FADD R5, R4, R5 ;  /* 0x0000000504050221 */ /* 0x001fca0000000000 */
[----:B------:R-:W0:Y:S02]  /*7b80*/  SHFL.DOWN P0, R4, R5, 0x4, 0x1f ;  /* 0x08801f0005047f89 */ /* 0x000e240000000000 */
[----:B0-----:R-:W-:-:S05]  /*7b90*/  @P0 FADD R4, R5, R4 ;  /* 0x0000000405040221 */ /* 0x001fca0000000000 */
[----:B------:R-:W0:Y:S01]  /*7ba0*/  SHFL.DOWN P0, R5, R4, 0x8, 0x1f ;  /* 0x09001f0004057f89 */ /* 0x000e220000000000 */
[----:B------:R-:W-:Y:S01]  /*7bb0*/  FMUL.FTZ R123, R123, R92 ;  /* 0x0000005c7b7b7220 */ /* 0x000fe20000410000 */
[----:B-----5:R-:W-:Y:S01]  /*7bc0*/  FADD.FTZ R81, R90, R81 ;  /* 0x000000515a517221 */ /* 0x020fe20000010000 */
[----:B------:R-:W-:Y:S01]  /*7bd0*/  FMUL.FTZ R8, R8, R94 ;  /* 0x0000005e08087220 */ /* 0x000fe20000410000 */
[----:B------:R-:W-:Y:S01]  /*7be0*/  FMUL.FTZ R3, R125, R3 ;  /* 0x000000037d037220 */ /* 0x000fe20000410000 */
[----:B------:R-:W-:Y:S01]  /*7bf0*/  FMUL.FTZ R7, R7, R93 ;  /* 0x0000005d07077220 */ /* 0x000fe20000410000 */
[----:B--2---:R-:W-:Y:S01]  /*7c00*/  FFMA.FTZ R80, R22, R122, R80 ;  /* 0x0000007a16507223 */ /* 0x004fe20000010050 */
[----:B------:R1:W-:Y:S01]  /*7c10*/  STL [R1+0x6c], R81 ;  /* 0x00006c5101007387 */ /* 0x0003e20000100800 */
[----:B------:R-:W-:Y:S01]  /*7c20*/  FMUL.FTZ R2, R124, R2 ;  /* 0x000000027c027220 */ /* 0x000fe20000410000 */
[----:B0-----:R-:W-:Y:S01]  /*7c30*/  @P0 FADD R5, R4, R5 ;  /* 0x0000000504050221 */ /* 0x001fe20000000000 */
[----:B------:R-:W-:Y:S01]  /*7c40*/  FADD.FTZ R79, R121, R79 ;  /* 0x0000004f794f7221 */ /* 0x000fe20000010000 */
[----:B------:R-:W2:Y:S01]  /*7c50*/  LDL.LU R85, [R1+0x5c] ;  /* 0x00005c0001557983 */ /* 0x000ea20000300800 */
[----:B---3--:R-:W-:-:S03]  /*7c60*/  FFMA.FTZ R77, R23, R6, R77 ;  /* 0x00000006174d7223 */ /* 0x008fc6000001004d */
[----:B------:R-:W3:Y:S01]  /*7c70*/  LDL.LU R84, [R1+0xf4] ;  /* 0x0000f40001547983 */ /* 0x000ee20000300800 */
[----:B-1----:R-:W0:Y:S01]  /*7c80*/  S2R R81, SR_LANEID ;  /* 0x0000000000517919 */ /* 0x002e220000000000 */
[----:B------:R-:W-:Y:S02]  /*7c90*/  FADD.FTZ R76, R91, R76 ;  /* 0x0000004c5b4c7221 */ /* 0x000fe40000010000 */
[----:B------:R1:W-:Y:S04]  /*7ca0*/  STL [R1+0xe4], R80 ;  /* 0x0000e45001007387 */ /* 0x0003e80000100800 */
[----:B------:R-:W4:Y:S04]  /*7cb0*/  LDL.LU R83, [R1+0x58] ;  /* 0x0000580001537983 */ /* 0x000f280000300800 */
[----:B------:R5:W-:Y:S04]  /*7cc0*/  STL [R1+0x68], R79 ;  /* 0x0000684f01007387 */ /* 0x000be80000100800 */
[----:B------:R-:W4:Y:S04]  /*7cd0*/  LDL.LU R82, [R1+0xf8] ;  /* 0x0000f80001527983 */ /* 0x000f280000300800 */
[----:B------:R5:W-:Y:S01]  /*7ce0*/  STL [R1+0xe8], R77 ;  /* 0x0000e84d01007387 */ /* 0x000be20000100800 */
[----:B------:R-:W-:Y:S01]  /*7cf0*/  FFMA.FTZ R123, R40, R6, R123 ;  /* 0x00000006287b7223 */ /* 0x000fe2000001007b */
[----:B------:R-:W-:Y:S01]  /*7d00*/  FFMA.FTZ R3, R42, R8, R3 ;  /* 0x000000082a037223 */ /* 0x000fe20000010003 */
[----:B------:R-:W-:Y:S01]  /*7d10*/  FMUL.FTZ R9, R9, R95 ;  /* 0x0000005f09097220 */ /* 0x000fe20000410000 */
[----:B------:R-:W-:Y:S01]  /*7d20*/  FFMA.FTZ R2, R41, R7, R2 ;  /* 0x0000000729027223 */ /* 0x000fe20000010002 */
[----:B------:R-:W-:Y:S01]  /*7d30*/  FMUL.FTZ R126, R126, R73 ;  /* 0x000000497e7e7220 */ /* 0x000fe20000410000 */
[----:B------:R-:W-:Y:S01]  /*7d40*/  FFMA.FTZ R88, R24, R7, R88 ;  /* 0x0000000718587223 */ /* 0x000fe20000010058 */
[----:B------:R-:W-:Y:S01]  /*7d50*/  FMUL.FTZ R10, R10, R96 ;  /* 0x000000600a0a7220 */ /* 0x000fe20000410000 */
[----:B------:R-:W-:Y:S01]  /*7d60*/  FFMA.FTZ R86, R25, R8, R86 ;  /* 0x0000000819567223 */ /* 0x000fe20000010056 */
[----:B------:R-:W-:Y:S01]  /*7d70*/  FMUL.FTZ R12, R12, R98 ;  /* 0x000000620c0c7220 */ /* 0x000fe20000410000 */
[----:B------:R-:W5:Y:S01]  /*7d80*/  SHFL.DOWN P0, R4, R5, 0x10, 0x1f ;  /* 0x0a001f0005047f89 */ /* 0x000f620000000000 */
[----:B0-----:R-:W-:-:S03]  /*7d90*/  ISETP.NE.AND P1, PT, R81, RZ, PT ;  /* 0x000000ff5100720c */ /* 0x001fc60003f25270 */
[----:B------:R-:W4:Y:S04]  /*7da0*/  LDL.LU R81, [R1+0x54] ;  /* 0x0000540001517983 */ /* 0x000f280000300800 */
[----:B-1----:R-:W4:Y:S04]  /*7db0*/  LDL.LU R80, [R1+0xfc] ;  /* 0x0000fc0001507983 */ /* 0x002f280000300800 */
[----:B-----5:R-:W5:Y:S04]  /*7dc0*/  LDL.LU R79, [R1+0x100] ;  /* 0x00010000014f7983 */ /* 0x020f680000300800 */
[----:B------:R0:W-:Y:S04]  /*7dd0*/  STL [R1+0x64], R76 ;  /* 0x0000644c01007387 */ /* 0x0001e80000100800 */
[----:B------:R-:W5:Y:S04]  /*7de0*/  LDL.LU R78, [R1+0x50] ;  /* 0x00005000014e7983 */ /* 0x000f680000300800 */
[----:B------:R-:W5:Y:S04]  /*7df0*/  LDL.LU R77, [R1+0x4c] ;  /* 0x00004c00014d7983 */ /* 0x000f680000300800 */
[----:B0-----:R-:W5:Y:S01]  /*7e00*/  LDL.LU R76, [R1+0x48] ;  /* 0x00004800014c7983 */ /* 0x001f620000300800 */
[----:B------:R-:W-:Y:S01]  /*7e10*/  FADD.FTZ R87, R123, R87 ;  /* 0x000000577b577221 */ /* 0x000fe20000010000 */
[----:B------:R-:W-:Y:S01]  /*7e20*/  FMUL.FTZ R127, R127, R74 ;  /* 0x0000004a7f7f7220 */ /* 0x000fe20000410000 */
[----:B------:R-:W-:Y:S01]  /*7e30*/  FFMA.FTZ R126, R43, R9, R126 ;  /* 0x000000092b7e7223 */ /* 0x000fe2000001007e */
[----:B------:R-:W-:Y:S01]  /*7e40*/  FMUL.FTZ R11, R11, R97 ;  /* 0x000000610b0b7220 */ /* 0x000fe20000410000 */
[----:B------:R-:W-:Y:S01]  /*7e50*/  FMUL.FTZ R128, R128, R75 ;  /* 0x0000004b80807220 */ /* 0x000fe20000410000 */
[----:B------:R0:W-:Y:S01]  /*7e60*/  STL [R1+0xec], R88 ;  /* 0x0000ec5801007387 */ /* 0x0001e20000100800 */
[----:B------:R-:W-:-:S03]  /*7e70*/  FFMA.FTZ R127, R44, R10, R127 ;  /* 0x0000000a2c7f7223 */ /* 0x000fc6000001007f */
[----:B------:R0:W-:Y:S01]  /*7e80*/  STL [R1+0x60], R87 ;  /* 0x0000605701007387 */ /* 0x0001e20000100800 */
[----:B------:R-:W-:-:S03]  /*7e90*/  FFMA.FTZ R128, R45, R11, R128 ;  /* 0x0000000b2d807223 */ /* 0x000fc60000010080 */
[----:B------:R0:W-:Y:S01]  /*7ea0*/  STL [R1+0xf0], R86 ;  /* 0x0000f05601007387 */ /* 0x0001e20000100800 */
[----:B------:R-:W-:Y:S01]  /*7eb0*/  @!P1 SHF.R.U32.HI R6, RZ, 0x3, R30 ;  /* 0x00000003ff069819 */ /* 0x000fe2000001161e */
[----:B------:R-:W-:-:S03]  /*7ec0*/  @P0 FADD R4, R5, R4 ;  /* 0x0000000405040221 */ /* 0x000fc60000000000 */
[----:B------:R-:W-:Y:S01]  /*7ed0*/  @!P1 LOP3.LUT R5, R6, 0x7c, RZ, 0xc0, !PT ;  /* 0x0000007c06059812 */ /* 0x000fe200078ec0ff */
[----:B------:R-:W-:Y:S04]  /*7ee0*/  BSSY.RECONVERGENT B0, `(.L_x_1254) ;  /* 0x0000025000007945 */ /* 0x000fe80003800200 */
[----:B------:R0:W-:Y:S01]  /*7ef0*/  @!P1 STS [R5+UR23+0x6304], R4 ;  /* 0x0063040405009988 */ /* 0x0001e20008000817 */
[----:B------:R-:W-:Y:S01]  /*7f00*/  BAR.SYNC.DEFER_BLOCKING 0x0 ;  /* 0x0000000000007b1d */ /* 0x000fe20000010000 */
[----:B--2---:R-:W-:Y:S01]  /*7f10*/  FADD.FTZ R85, R2, R85 ;  /* 0x0000005502557221 */ /* 0x004fe20000010000 */
[----:B---3--:R-:W-:-:S04]  /*7f20*/  FFMA.FTZ R84, R26, R9, R84 ;  /* 0x000000091a547223 */ /* 0x008fc80000010054 */
[----:B------:R0:W-:Y:S01]  /*7f30*/  STL [R1+0x5c], R85 ;  /* 0x00005c5501007387 */ /* 0x0001e20000100800 */
[----:B----4-:R-:W-:Y:S01]  /*7f40*/  FADD.FTZ R83, R3, R83 ;  /* 0x0000005303537221 */ /* 0x010fe20000010000 */
[----:B------:R-:W-:Y:S02]  /*7f50*/  FMUL.FTZ R3, R0, R120 ;  /* 0x0000007800037220 */ /* 0x000fe40000410000 */
[----:B------:R0:W-:Y:S02]  /*7f60*/  STL [R1+0xf4], R84 ;  /* 0x0000f45401007387 */ /* 0x0001e40000100800 */
[----:B------:R-:W-:Y:S01]  /*7f70*/  FFMA.FTZ R3, R46, R12, R3 ;  /* 0x0000000c2e037223 */ /* 0x000fe20000010003 */
[----:B------:R-:W-:Y:S01]  /*7f80*/  FFMA.FTZ R82, R27, R10, R82 ;  /* 0x0000000a1b527223 */ /* 0x000fe20000010052 */
[----:B------:R0:W-:Y:S04]  /*7f90*/  STL [R1+0x58], R83 ;  /* 0x0000585301007387 */ /* 0x0001e80000100800 */
[----:B------:R0:W-:Y:S01]  /*7fa0*/  STL [R1+0xf8], R82 ;  /* 0x0000f85201007387 */ /* 0x0001e20000100800 */
[----:B------:R-:W-:Y:S01]  /*7fb0*/  FADD.FTZ R81, R126, R81 ;  /* 0x000000517e517221 */ /* 0x000fe20000010000 */
[----:B------:R-:W-:-:S04]  /*7fc0*/  FFMA.FTZ R80, R28, R11, R80 ;  /* 0x0000000b1c507223 */ /* 0x000fc80000010050 */
[----:B------:R0:W-:Y:S01]  /*7fd0*/  STL [R1+0x54], R81 ;  /* 0x0000545101007387 */ /* 0x0001e20000100800 */
[----:B-----5:R-:W-:-:S03]  /*7fe0*/  FFMA.FTZ R79, R29, R12, R79 ;  /* 0x0000000c1d4f7223 */ /* 0x020fc6000001004f */
[----:B------:R0:W-:Y:S04]  /*7ff0*/  STL [R1+0xfc], R80 ;  /* 0x0000fc5001007387 */ /* 0x0001e80000100800 */
[----:B------:R0:W-:Y:S01]  /*8000*/  STL [R1+0x100], R79 ;  /* 0x0001004f01007387 */ /* 0x0001e20000100800 */
[----:B------:R-:W-:Y:S01]  /*8010*/  FADD.FTZ R78, R127, R78 ;  /* 0x0000004e7f4e7221 */ /* 0x000fe20000010000 */
[----:B------:R-:W-:Y:S01]  /*8020*/  FADD.FTZ R77, R128, R77 ;  /* 0x0000004d804d7221 */ /* 0x000fe20000010000 */
[----:B------:R-:W-:-:S05]  /*8030*/  FADD.FTZ R76, R3, R76 ;  /* 0x0000004c034c7221 */ /* 0x000fca0000010000 */
[----:B------:R0:W-:Y:S04]  /*8040*/  STL [R1+0x48], R76 ;  /* 0x0000484c01007387 */ /* 0x0001e80000100800 */
[----:B------:R0:W-:Y:S04]  /*8050*/  STL [R1+0x50], R78 ;  /* 0x0000504e01007387 */ /* 0x0001e80000100800 */
[----:B------:R0:W-:Y:S01]  /*8060*/  STL [R1+0x4c], R77 ;  /* 0x00004c4d01007387 */ /* 0x0001e20000100800 */
[----:B------:R-:W-:Y:S05]  /*8070*/  @P4 BRA `(.L_x_1255) ;  /* 0x00000000002c4947 */ /* 0x000fea0003800000 */
[----:B------:R-:W-:Y:S01]  /*8080*/  UISETP.NE.AND UP0, UPT, UR12, UR49, UPT ;  /* 0x000000310c00728c */ /* 0x000fe2000bf05270 */
[----:B------:R-:W1:Y:S01]  /*8090*/  LDS.64 R2, [UR23+0x6308] ;  /* 0x00630817ff027984 */ /* 0x000e620008000a00 */
[----:B------:R-:W-:-:S03]  /*80a0*/  ULEA UR30, UR8, UR23, 0x2 ;  /* 0x00000017081e7291 */ /* 0x000fc6000f8e10ff */
[----:B0-----:R-:W0:Y:S01]  /*80b0*/  LDS R5, [UR23+0x6310] ;  /* 0x00631017ff057984 */ /* 0x001e220008000800 */
[----:B------:R-:W-:-:S13]  /*80c0*/  PLOP3.LUT P0, PT, PT, PT, UP0, 0x80, 0x8 ;  /* 0x000000000008781c */ /* 0x000fda0003f0f008 */
[----:B------:R-:W2:Y:S01]  /*80d0*/  @P0 LDS R7, [UR30+0x7f50] ;  /* 0x007f501eff070984 */ /* 0x000ea20008000800 */
[----:B-1----:R-:W-:-:S04]  /*80e0*/  FADD.FTZ R2, R4, R2 ;  /* 0x0000000204027221 */ /* 0x002fc80000010000 */
[----:B------:R-:W-:-:S04]  /*80f0*/  FADD.FTZ R2, R3, R2 ;  /* 0x0000000203027221 */ /* 0x000fc80000010000 */
[----:B0-----:R-:W-:-:S04]  /*8100*/  FADD.FTZ R2, R2, R5 ;  /* 0x0000000502027221 */ /* 0x001fc80000010000 */
[----:B--2---:R-:W-:-:S05]  /*8110*/  @P0 FADD.FTZ R2, R2, R7 ;  /* 0x0000000702020221 */ /* 0x004fca0000010000 */
[----:B------:R1:W-:Y:S02]  /*8120*/  STS [UR30+0x7f50], R2 ;  /* 0x007f5002ff007988 */ /* 0x0003e4000800081e */
.L_x_1255:
[----:B------:R-:W-:Y:S05]  /*8130*/  BSYNC.RECONVERGENT B0 ;  /* 0x0000000000007941 */ /* 0x000fea0003800200 */
.L_x_1254:
[----:B------:R-:W-:-:S04]  /*8140*/  UIADD3 UR8, UPT, UPT, UR8, 0x1, URZ ;  /* 0x0000000108087890 */ /* 0x000fc8000fffe0ff */
[----:B------:R-:W-:-:S09]  /*8150*/  UISETP.GE.AND UP0, UPT, UR8, UR50, UPT ;  /* 0x000000320800728c */ /* 0x000fd2000bf06270 */
[----:B------:R-:W-:Y:S05]  /*8160*/  BRA.U !UP0, `(.L_x_1256) ;  /* 0xffffffad08587547 */ /* 0x000fea000b83ffff */
.L_x_1211:
[----:B------:R-:W1:Y:S01]  /*8170*/  LDL.LU R91, [R1+0xf4] ;  /* 0x0000f400015b7983 */ /* 0x000e620000300800 */
[----:B------:R-:W-:Y:S01]  /*8180*/  BAR.SYNC.DEFER_BLOCKING 0x0 ;  /* 0x0000000000007b1d */ /* 0x000fe20000010000 */
[----:B------:R-:W-:-:S07]  /*8190*/  UIMAD UR8, UR12, -0x800, UR26 ;  /* 0xfffff8000c0878a4 */ /* 0x000fce000f8e021a */
[----:B------:R-:W2:Y:S01]  /*81a0*/  S2UR UR34, SR_CTAID.X ;  /* 0x00000000002279c3 */ /* 0x000ea20000002500 */
[----:B------:R-:W2:Y:S01]  /*81b0*/  LDCU.64 UR30, c[0x0][0x4f8] ;  /* 0x00009f00ff1e77ac */ /* 0x000ea20008000a00 */
[----:B------:R-:W1:Y:S01]  /*81c0*/  LDL.LU R90, [R1+0xf8] ;  /* 0x0000f800015a7983 */ /* 0x000e620000300800 */
[----:B------:R-:W3:Y:S03]  /*81d0*/  LDCU.64 UR32, c[0x0][0x500] ;  /* 0x0000a000ff2077ac */ /* 0x000ee60008000a00 */
[----:B------:R-:W4:Y:S04]  /*81e0*/  LDL.LU R89, [R1+0xe0] ;  /* 0x0000e00001597983 */ /* 0x000f280000300800 */
[----:B0-----:R-:W5:Y:S04]  /*81f0*/  LDL.LU R88, [R1+0xdc] ;  /* 0x0000dc0001587983 */ /* 0x001f680000300800 */
[----:B------:R-:W3:Y:S04]  /*8200*/  LDL.LU R94, [R1+0xec] ;  /* 0x0000ec00015e7983 */ /* 0x000ee80000300800 */
[----:B------:R-:W3:Y:S04]  /*8210*/  LDL.LU R93, [R1+0xf0] ;  /* 0x0000f000015d7983 */ /* 0x000ee80000300800 */
        /* <DEDUP_REMOVED lines=16> */
[----:B------:R-:W3:Y:S04]  /*8320*/  LDL.LU R96, [R1+0xfc] ;  /* 0x0000fc0001607983 */ /* 0x000ee80000300800 */
[----:B------:R-:W3:Y:S01]  /*8330*/  LDL.LU R95, [R1+0x100] ;  /* 0x00010000015f7983 */ /* 0x000ee20000300800 */
[----:B-1----:R-:W-:-:S02]  /*8340*/  F2FP.BF16.F32.PACK_AB R2, R91, R90 ;  /* 0x0000005a5b02723e */ /* 0x002fc400000010ff */
[----:B----4-:R-:W-:Y:S02]  /*8350*/  MOV R90, R89 ;  /* 0x00000059005a7202 */ /* 0x010fe40000000f00 */
[----:B------:R-:W4:Y:S01]  /*8360*/  LDL.LU R89, [R1+0xd4] ;  /* 0x0000d40001597983 */ /* 0x000f220000300800 */
[----:B-----5:R-:W-:-:S03]  /*8370*/  IMAD.MOV.U32 R91, RZ, RZ, R88 ;  /* 0x000000ffff5b7224 */ /* 0x020fc600078e0058 */
[----:B------:R-:W4:Y:S04]  /*8380*/  LDL.LU R88, [R1+0xd8] ;  /* 0x0000d80001587983 */ /* 0x000f280000300800 */
[----:B------:R-:W5:Y:S04]  /*8390*/  LDL.LU R108, [R1+0x3c] ;  /* 0x00003c00016c7983 */ /* 0x000f680000300800 */
        /* <DEDUP_REMOVED lines=10> */
[----:B------:R-:W5:Y:S01]  /*8440*/  LDL.LU R97, [R1+0x10] ;  /* 0x0000100001617983 */ /* 0x000f620000300800 */
[----:B---3--:R-:W-:-:S03]  /*8450*/  F2FP.BF16.F32.PACK_AB R0, R96, R95 ;  /* 0x0000005f6000723e */ /* 0x008fc600000010ff */
[----:B------:R-:W3:Y:S01]  /*8460*/  LDL.LU R96, [R1+0xc] ;  /* 0x00000c0001607983 */ /* 0x000ee20000300800 */
[C---:B------:R-:W-:Y:S02]  /*8470*/  PRMT R3, R0.reuse, 0x7610, R3 ;  /* 0x0000761000037816 */ /* 0x040fe40000000003 */
[----:B------:R-:W-:Y:S01]  /*8480*/  PRMT R82, R0, 0x7632, R82 ;  /* 0x0000763200527816 */ /* 0x000fe20000000052 */
[----:B------:R-:W3:Y:S01]  /*8490*/  LDL.LU R95, [R1+0x8] ;  /* 0x00000800015f7983 */ /* 0x000ee20000300800 */
[----:B------:R-:W-:-:S03]  /*84a0*/  F2FP.BF16.F32.PACK_AB R0, R94, R93 ;  /* 0x0000005d5e00723e */ /* 0x000fc600000010ff */
[----:B------:R-:W3:Y:S04]  /*84b0*/  LDL.LU R94, [R1+0x4] ;  /* 0x00000400015e7983 */ /* 0x000ee80000300800 */
[----:B------:R-:W3:Y:S01]  /*84c0*/  LDL.LU R93, [R1] ;  /* 0x00000000015d7983 */ /* 0x000ee20000300800 */
[C---:B------:R-:W-:Y:S02]  /*84d0*/  PRMT R5, R2.reuse, 0x7610, R5 ;  /* 0x0000761002057816 */ /* 0x040fe40000000005 */
[----:B------:R-:W-:Y:S01]  /*84e0*/  PRMT R80, R2, 0x7632, R80 ;  /* 0x0000763202507816 */ /* 0x000fe20000000050 */
[----:B------:R0:W-:Y:S01]  /*84f0*/  STS.U16 [R165], R3 ;  /* 0x00000003a5007388 */ /* 0x0001e20000000400 */
[----:B--2---:R-:W-:Y:S02]  /*8500*/  F2FP.BF16.F32.PACK_AB R2, R92, R87 ;  /* 0x000000575c02723e */ /* 0x004fe400000010ff */
[----:B------:R-:W-:Y:S01]  /*8510*/  MOV R87, R85 ;  /* 0x0000005500577202 */ /* 0x000fe20000000f00 */
[----:B------:R-:W-:Y:S01]  /*8520*/  IMAD.MOV.U32 R85, RZ, RZ, R83 ;  /* 0x000000ffff557224 */ /* 0x000fe200078e0053 */
[C---:B------:R-:W-:Y:S01]  /*8530*/  PRMT R28, R2.reuse, 0x7610, R28 ;  /* 0x00007610021c7816 */ /* 0x040fe2000000001c */
[----:B------:R-:W2:Y:S01]  /*8540*/  LDL.LU R14, [R1+0x104] ;  /* 0x00010400010e7983 */ /* 0x000ea20000300800 */
[----:B------:R-:W-:Y:S01]  /*8550*/  MOV R83, R81 ;  /* 0x0000005100537202 */ /* 0x000fe20000000f00 */
[----:B------:R-:W-:Y:S01]  /*8560*/  IMAD.MOV.U32 R81, RZ, RZ, R78 ;  /* 0x000000ffff517224 */ /* 0x000fe200078e004e */
[----:B0-----:R-:W-:-:S02]  /*8570*/  PRMT R3, R2, 0x7632, R3 ;  /* 0x0000763202037816 */ /* 0x001fc40000000003 */
[----:B------:R-:W-:Y:S02]  /*8580*/  MOV R78, R77 ;  /* 0x0000004d004e7202 */ /* 0x000fe40000000f00 */
[C---:B------:R-:W-:Y:S02]  /*8590*/  PRMT R6, R0.reuse, 0x7610, R6 ;  /* 0x0000761000067816 */ /* 0x040fe40000000006 */
[----:B------:R-:W-:Y:S01]  /*85a0*/  PRMT R79, R0, 0x7632, R79 ;  /* 0x00007632004f7816 */ /* 0x000fe2000000004f */
[----:B------:R-:W-:Y:S01]  /*85b0*/  IMAD.MOV.U32 R77, RZ, RZ, R76 ;  /* 0x000000ffff4d7224 */ /* 0x000fe200078e004c */
[----:B------:R-:W-:Y:S01]  /*85c0*/  F2FP.BF16.F32.PACK_AB R0, R91, R90 ;  /* 0x0000005a5b00723e */ /* 0x000fe200000010ff */
[----:B------:R-:W-:Y:S01]  /*85d0*/  STS.U16 [R164+0x2], R82 ;  /* 0x00000252a4007388 */ /* 0x000fe20000000400 */
[----:B------:R-:W-:Y:S01]  /*85e0*/  MOV R76, R75 ;  /* 0x0000004b004c7202 */ /* 0x000fe20000000f00 */
[----:B------:R-:W-:Y:S01]  /*85f0*/  IMAD.MOV.U32 R75, RZ, RZ, R74 ;  /* 0x000000ffff4b7224 */ /* 0x000fe200078e004a */
[C---:B------:R-:W-:Y:S01]  /*8600*/  PRMT R27, R0.reuse, 0x7610, R27 ;  /* 0x00007610001b7816 */ /* 0x040fe2000000001b */
[----:B------:R0:W-:Y:S01]  /*8610*/  STS.U16 [R161+0x4], R5 ;  /* 0x00000405a1007388 */ /* 0x0001e20000000400 */
[----:B------:R-:W-:Y:S01]  /*8620*/  MOV R74, R73 ;  /* 0x00000049004a7202 */ /* 0x000fe20000000f00 */
[----:B------:R-:W-:Y:S01]  /*8630*/  IMAD.MOV.U32 R73, RZ, RZ, R11 ;  /* 0x000000ffff497224 */ /* 0x000fe200078e000b */
[----:B0-----:R-:W-:-:S02]  /*8640*/  PRMT R5, R0, 0x7632, R5 ;  /* 0x0000763200057816 */ /* 0x001fc40000000005 */
[----:B------:R-:W-:Y:S01]  /*8650*/  F2FP.BF16.F32.PACK_AB R0, R87, R86 ;  /* 0x000000565700723e */ /* 0x000fe200000010ff */
[----:B------:R-:W-:Y:S01]  /*8660*/  IMAD.MOV.U32 R86, RZ, RZ, R77 ;  /* 0x000000ffff567224 */ /* 0x000fe200078e004d */
[----:B------:R-:W-:Y:S01]  /*8670*/  MOV R87, R76 ;  /* 0x0000004c00577202 */ /* 0x000fe20000000f00 */
[----:B------:R-:W-:Y:S01]  /*8680*/  IMAD.MOV.U32 R90, RZ, RZ, R73 ;  /* 0x000000ffff5a7224 */ /* 0x000fe200078e0049 */
[----:B----4-:R-:W-:-:S04]  /*8690*/  F2FP.BF16.F32.PACK_AB R2, R89, R88 ;  /* 0x000000585902723e */ /* 0x010fc800000010ff */
[C---:B------:R-:W-:Y:S02]  /*86a0*/  PRMT R26, R2.reuse, 0x7610, R26 ;  /* 0x00007610021a7816 */ /* 0x040fe4000000001a */
[----:B------:R-:W-:Y:S02]  /*86b0*/  PRMT R7, R2, 0x7632, R7 ;  /* 0x0000763202077816 */ /* 0x000fe40000000007 */
[----:B------:R-:W-:Y:S01]  /*86c0*/  F2FP.BF16.F32.PACK_AB R2, R85, R84 ;  /* 0x000000545502723e */ /* 0x000fe200000010ff */
[----:B------:R-:W-:Y:S01]  /*86d0*/  IMAD.MOV.U32 R84, RZ, RZ, R81 ;  /* 0x000000ffff547224 */ /* 0x000fe200078e0051 */
[----:B------:R-:W-:Y:S01]  /*86e0*/  MOV R85, R78 ;  /* 0x0000004e00557202 */ /* 0x000fe20000000f00 */
[----:B------:R-:W4:Y:S04]  /*86f0*/  LDL.LU R81, [R1+0x70] ;  /* 0x0000700001517983 */ /* 0x000f280000300800 */
[----:B------:R-:W2:Y:S01]  /*8700*/  LDL.LU R78, [R1+0x44] ;  /* 0x00004400014e7983 */ /* 0x000ea20000300800 */
[----:B------:R-:W-:-:S03]  /*8710*/  IMAD.MOV.U32 R88, RZ, RZ, R75 ;  /* 0x000000ffff587224 */ /* 0x000fc600078e004b */
[----:B------:R-:W4:Y:S01]  /*8720*/  LDL.LU R77, [R1+0x74] ;  /* 0x00007400014d7983 */ /* 0x000f220000300800 */
[----:B------:R-:W-:-:S03]  /*8730*/  MOV R89, R74 ;  /* 0x0000004a00597202 */ /* 0x000fc60000000f00 */
[----:B------:R-:W4:Y:S04]  /*8740*/  LDL.LU R76, [R1+0x78] ;  /* 0x00007800014c7983 */ /* 0x000f280000300800 */
[----:B------:R-:W4:Y:S04]  /*8750*/  LDL.LU R75, [R1+0x7c] ;  /* 0x00007c00014b7983 */ /* 0x000f280000300800 */
[----:B------:R-:W4:Y:S04]  /*8760*/  LDL.LU R74, [R1+0x80] ;  /* 0x00008000014a7983 */ /* 0x000f280000300800 */
[----:B------:R-:W4:Y:S01]  /*8770*/  LDL.LU R73, [R1+0x40] ;  /* 0x0000400001497983 */ /* 0x000f220000300800 */
[----:B------:R-:W-:-:S02]  /*8780*/  MOV R11, R4 ;  /* 0x00000004000b7202 */ /* 0x000fc40000000f00 */
[----:B------:R-:W0:Y:S01]  /*8790*/  S2R R4, SR_TID.X ;  /* 0x0000000000047919 */ /* 0x000e220000002100 */
[----:B------:R-:W-:Y:S01]  /*87a0*/  STS.U16 [R160+0x6], R80 ;  /* 0x00000650a0007388 */ /* 0x000fe20000000400 */
[----:B------:R-:W-:-:S03]  /*87b0*/  UIADD3 UR8, UPT, UPT, UR8, 0x800, URZ ;  /* 0x0000080008087890 */ /* 0x000fc6000fffe0ff */
[----:B------:R-:W-:Y:S01]  /*87c0*/  STS.U16 [R159+0x8], R6 ;  /* 0x000008069f007388 */ /* 0x000fe20000000400 */
[----:B------:R-:W-:-:S03]  /*87d0*/  PRMT R8, R0, 0x7632, R8 ;  /* 0x0000763200087816 */ /* 0x000fc60000000008 */
[----:B------:R-:W-:Y:S04]  /*87e0*/  STS.U16 [R158+0xa], R79 ;  /* 0x00000a4f9e007388 */ /* 0x000fe80000000400 */
[----:B------:R-:W-:Y:S04]  /*87f0*/  STS.U16 [R56+0xc], R28 ;  /* 0x00000c1c38007388 */ /* 0x000fe80000000400 */
[----:B------:R1:W-:Y:S04]  /*8800*/  STS.U16 [R55+0xe], R3 ;  /* 0x00000e0337007388 */ /* 0x0003e80000000400 */
[----:B------:R-:W-:Y:S04]  /*8810*/  STS.U16 [R54+0x10], R27 ;  /* 0x0000101b36007388 */ /* 0x000fe80000000400 */
[----:B------:R-:W-:Y:S01]  /*8820*/  STS.U16 [R53+0x12], R5 ;  /* 0x0000120535007388 */ /* 0x000fe20000000400 */
[----:B0-----:R-:W-:-:S03]  /*8830*/  ISETP.NE.AND P0, PT, R4, RZ, PT ;  /* 0x000000ff0400720c */ /* 0x001fc60003f05270 */
[----:B------:R-:W-:Y:S01]  /*8840*/  STS.U16 [R52+0x14], R26 ;  /* 0x0000141a34007388 */ /* 0x000fe20000000400 */
[----:B-1----:R-:W-:-:S03]  /*8850*/  PRMT R3, R2, 0x7632, R3 ;  /* 0x0000763202037816 */ /* 0x002fc60000000003 */
[----:B------:R-:W-:Y:S01]  /*8860*/  STS.U16 [R51+0x16], R7 ;  /* 0x0000160733007388 */ /* 0x000fe20000000400 */
[----:B------:R-:W-:-:S03]  /*8870*/  MOV R6, UR8 ;  /* 0x0000000800067c02 */ /* 0x000fc60008000f00 */
[----:B------:R-:W-:Y:S01]  /*8880*/  STS.U16 [R50+0x18], R0 ;  /* 0x0000180032007388 */ /* 0x000fe20000000400 */
[----:B------:R-:W-:-:S03]  /*8890*/  MOV R91, R11 ;  /* 0x0000000b005b7202 */ /* 0x000fc60000000f00 */
[----:B------:R-:W-:Y:S01]  /*88a0*/  STS.U16 [R49+0x1a], R8 ;  /* 0x00001a0831007388 */ /* 0x000fe20000000400 */
[----:B------:R-:W-:-:S03]  /*88b0*/  IMAD.MOV.U32 R92, RZ, RZ, R9 ;  /* 0x000000ffff5c7224 */ /* 0x000fc600078e0009 */
[----:B------:R-:W-:Y:S04]  /*88c0*/  STS.U16 [R48+0x1c], R2 ;  /* 0x00001c0230007388 */ /* 0x000fe80000000400 */
[----:B------:R0:W-:Y:S01]  /*88d0*/  STS.U16 [R47+0x1e], R3 ;  /* 0x00001e032f007388 */ /* 0x0001e20000000400 */
        /* <DEDUP_REMOVED lines=13> */
[----:B---3--:R-:W-:Y:S04]  /*89b0*/  LDS.U16 R31, [R96+0x300] ;  /* 0x00030000601f7984 */ /* 0x008fe80000000400 */
[----:B------:R-:W-:Y:S04]  /*89c0*/  LDS.U16 R33, [R95+0x340] ;  /* 0x000340005f217984 */ /* 0x000fe80000000400 */
[----:B------:R-:W-:Y:S04]  /*89d0*/  LDS.U16 R35, [R94+0x380] ;  /* 0x000380005e237984 */ /* 0x000fe80000000400 */
[----:B------:R-:W-:Y:S04]  /*89e0*/  LDS.U16 R37, [R93+0x3c0] ;  /* 0x0003c0005d257984 */ /* 0x000fe80000000400 */
[----:B------:R-:W-:Y:S01]  /*89f0*/  @!P0 STS [UR23+0x1080], R6 ;  /* 0x00108006ff008988 */ /* 0x000fe20008000817 */
[----:B------:R-:W-:Y:S08]  /*8a00*/  BAR.SYNC.DEFER_BLOCKING 0x0 ;  /* 0x0000000000007b1d */ /* 0x000ff00000010000 */
[----:B------:R-:W1:Y:S01]  /*8a10*/  S2UR UR8, SR_CTAID.Y ;  /* 0x00000000000879c3 */ /* 0x000e620000002600 */
[----:B------:R-:W-:Y:S01]  /*8a20*/  USHF.R.S32.HI UR25, URZ, 0x1f, UR27 ;  /* 0x0000001fff197899 */ /* 0x000fe2000801141b */
[----:B------:R-:W3:Y:S01]  /*8a30*/  LDS R39, [UR23+0x1080] ;  /* 0x00108017ff277984 */ /* 0x000ee20008000800 */
[----:B------:R-:W-:-:S02]  /*8a40*/  UMOV UR24, UR27 ;  /* 0x0000001b00187c82 */ /* 0x000fc40008000000 */
[----:B------:R-:W-:-:S04]  /*8a50*/  UIMAD.WIDE.U32 UR10, UR34, UR30, UR24 ;  /* 0x0000001e220a72a5 */ /* 0x000fc8000f8e0018 */
[----:B------:R-:W-:Y:S01]  /*8a60*/  UIMAD UR11, UR34, UR31, UR11 ;  /* 0x0000001f220b72a4 */ /* 0x000fe2000f8e020b */
[----:B------:R-:W5:Y:S01]  /*8a70*/  LDCU.64 UR30, c[0x0][0x550] ;  /* 0x0000aa00ff1e77ac */ /* 0x000f620008000a00 */
[----:B-1----:R-:W-:Y:S02]  /*8a80*/  UIMAD UR26, UR8, UR33, URZ ;  /* 0x00000021081a72a4 */ /* 0x002fe4000f8e02ff */
[----:B------:R-:W-:-:S04]  /*8a90*/  UIMAD.WIDE.U32 UR10, UR8, UR32, UR10 ;  /* 0x00000020080a72a5 */ /* 0x000fc8000f8e000a */
[----:B0-----:R-:W-:Y:S02]  /*8aa0*/  IMAD.U32 R3, RZ, RZ, UR26 ;  /* 0x0000001aff037e24 */ /* 0x001fe4000f8e00ff */
[----:B------:R-:W-:-:S03]  /*8ab0*/  IADD3 R0, P1, PT, R72, UR10, RZ ;  /* 0x0000000a48007c10 */ /* 0x000fc6000ff3e0ff */
[----:B------:R-:W0:Y:S01]  /*8ac0*/  LDCU.64 UR26, c[0x0][0x520] ;  /* 0x0000a400ff1a77ac */ /* 0x000e220008000a00 */
[----:B------:R-:W-:Y:S02]  /*8ad0*/  IADD3.X R3, PT, PT, R3, UR11, RZ, P1, !PT ;  /* 0x0000000b03037c10 */ /* 0x000fe40008ffe4ff */
[C---:B-----5:R-:W-:Y:S01]  /*8ae0*/  LEA R2, P4, R0.reuse, UR30, 0x1 ;  /* 0x0000001e00027c11 */ /* 0x060fe2000f8808ff */
[----:B------:R-:W1:Y:S03]  /*8af0*/  LDCU.64 UR10, c[0x0][0x518] ;  /* 0x0000a300ff0a77ac */ /* 0x000e660008000a00 */
[----:B------:R-:W-:Y:S01]  /*8b00*/  LEA.HI.X R3, R0, UR31, R3, 0x1, P4 ;  /* 0x0000001f00037c11 */ /* 0x000fe2000a0f0c03 */
[----:B------:R-:W5:Y:S01]  /*8b10*/  LDCU.64 UR30, c[0x0][0x560] ;  /* 0x0000ac00ff1e77ac */ /* 0x000f620008000a00 */
[-C--:B---3--:R-:W-:Y:S02]  /*8b20*/  ISETP.GE.AND P1, PT, R72, R39.reuse, PT ;  /* 0x000000274800720c */ /* 0x088fe40003f26270 */
[----:B------:R-:W-:-:S02]  /*8b30*/  ISETP.GE.AND P2, PT, R70, R39, PT ;  /* 0x000000274600720c */ /* 0x000fc40003f46270 */
        /* <DEDUP_REMOVED lines=28> */
[----:B--2---:R-:W-:-:S13]  /*8d00*/  ISETP.GE.AND P6, PT, R78, R39, PT ;  /* 0x000000274e00720c */ /* 0x004fda0003fc6270 */
[----:B------:R2:W-:Y:S01]  /*8d10*/  @!P6 STG.E.U16 desc[UR28][R2.64+0x3c0], R37 ;  /* 0x0003c0250200e986 */ /* 0x0005e2000c10151c */
[----:B------:R-:W-:Y:S01]  /*8d20*/  BAR.SYNC.DEFER_BLOCKING 0x0 ;  /* 0x0000000000007b1d */ /* 0x000fe20000010000 */
[----:B------:R-:W-:-:S04]  /*8d30*/  F2FP.BF16.F32.PACK_AB R0, R91, R92 ;  /* 0x0000005c5b00723e */ /* 0x000fc800000010ff */
[C---:B---3--:R-:W-:Y:S02]  /*8d40*/  PRMT R5, R0.reuse, 0x7610, R5 ;  /* 0x0000761000057816 */ /* 0x048fe40000000005 */
[----:B------:R-:W-:Y:S02]  /*8d50*/  PRMT R82, R0, 0x7632, R82 ;  /* 0x0000763200527816 */ /* 0x000fe40000000052 */
[----:B--2---:R-:W-:Y:S02]  /*8d60*/  F2FP.BF16.F32.PACK_AB R3, R89, R90 ;  /* 0x0000005a5903723e */ /* 0x004fe400000010ff */
[----:B------:R-:W-:Y:S02]  /*8d70*/  F2FP.BF16.F32.PACK_AB R0, R87, R88 ;  /* 0x000000585700723e */ /* 0x000fe400000010ff */
[----:B------:R-:W-:Y:S02]  /*8d80*/  F2FP.BF16.F32.PACK_AB R2, R85, R86 ;  /* 0x000000565502723e */ /* 0x000fe400000010ff */
[----:B------:R-:W-:-:S02]  /*8d90*/  PRMT R80, R3, 0x7632, R80 ;  /* 0x0000763203507816 */ /* 0x000fc40000000050 */
[C---:B------:R-:W-:Y:S02]  /*8da0*/  PRMT R7, R0.reuse, 0x7610, R7 ;  /* 0x0000761000077816 */ /* 0x040fe40000000007 */
[----:B------:R-:W-:Y:S02]  /*8db0*/  PRMT R79, R0, 0x7632, R79 ;  /* 0x00007632004f7816 */ /* 0x000fe4000000004f */
[----:B------:R-:W-:Y:S02]  /*8dc0*/  F2FP.BF16.F32.PACK_AB R0, R83, R84 ;  /* 0x000000545300723e */ /* 0x000fe400000010ff */
[----:B------:R-:W-:Y:S01]  /*8dd0*/  PRMT R28, R2, 0x7610, R28 ;  /* 0x00007610021c7816 */ /* 0x000fe2000000001c */
[----:B------:R2:W-:Y:S01]  /*8de0*/  STS.U16 [R165], R5 ;  /* 0x00000005a5007388 */ /* 0x0005e20000000400 */
[----:B------:R-:W-:-:S03]  /*8df0*/  PRMT R27, R0, 0x7610, R27 ;  /* 0x00007610001b7816 */ /* 0x000fc6000000001b */
[----:B------:R-:W-:Y:S04]  /*8e00*/  STS.U16 [R164+0x2], R82 ;  /* 0x00000252a4007388 */ /* 0x000fe80000000400 */
[----:B------:R3:W-:Y:S01]  /*8e10*/  STS.U16 [R161+0x4], R3 ;  /* 0x00000403a1007388 */ /* 0x0007e20000000400 */
[----:B--2---:R-:W-:Y:S02]  /*8e20*/  PRMT R5, R2, 0x7632, R5 ;  /* 0x0000763202057816 */ /* 0x004fe40000000005 */
[----:B----4-:R-:W-:Y:S01]  /*8e30*/  F2FP.BF16.F32.PACK_AB R2, R77, R81 ;  /* 0x000000514d02723e */ /* 0x010fe200000010ff */
[----:B------:R-:W-:Y:S03]  /*8e40*/  STS.U16 [R160+0x6], R80 ;  /* 0x00000650a0007388 */ /* 0x000fe60000000400 */
[----:B------:R-:W-:Y:S01]  /*8e50*/  PRMT R26, R2, 0x7610, R26 ;  /* 0x00007610021a7816 */ /* 0x000fe2000000001a */
[----:B------:R-:W-:Y:S01]  /*8e60*/  STS.U16 [R159+0x8], R7 ;  /* 0x000008079f007388 */ /* 0x000fe20000000400 */
[----:B---3--:R-:W-:-:S02]  /*8e70*/  PRMT R3, R0, 0x7632, R3 ;  /* 0x0000763200037816 */ /* 0x008fc40000000003 */
[----:B------:R-:W-:Y:S01]  /*8e80*/  F2FP.BF16.F32.PACK_AB R0, R75, R76 ;  /* 0x0000004c4b00723e */ /* 0x000fe200000010ff */
[----:B------:R-:W-:Y:S01]  /*8e90*/  STS.U16 [R158+0xa], R79 ;  /* 0x00000a4f9e007388 */ /* 0x000fe20000000400 */
[----:B------:R-:W-:Y:S02]  /*8ea0*/  PRMT R8, R2, 0x7632, R8 ;  /* 0x0000763202087816 */ /* 0x000fe40000000008 */
[----:B------:R-:W-:Y:S01]  /*8eb0*/  F2FP.BF16.F32.PACK_AB R2, R73, R74 ;  /* 0x0000004a4902723e */ /* 0x000fe200000010ff */
        /* <DEDUP_REMOVED lines=31> */
[----:B--2---:R-:W-:-:S05]  /*90b0*/  FADD.FTZ R0, R92, R14 ;  /* 0x0000000e5c007221 */ /* 0x004fca0000010000 */
[----:B------:R-:W2:Y:S01]  /*90c0*/  LDS R39, [UR23+0x1080] ;  /* 0x00108017ff277984 */ /* 0x000ea20008000800 */
[----:B-1----:R-:W-:Y:S01]  /*90d0*/  UIMAD.WIDE.U32 UR24, UR34, UR10, UR24 ;  /* 0x0000000a221872a5 */ /* 0x002fe2000f8e0018 */
[----:B------:R-:W-:-:S03]  /*90e0*/  FADD.FTZ R0, R0, R91 ;  /* 0x0000005b00007221 */ /* 0x000fc60000010000 */
[----:B------:R-:W-:Y:S01]  /*90f0*/  UIMAD UR11, UR34, UR11, UR25 ;  /* 0x0000000b220b72a4 */ /* 0x000fe2000f8e0219 */
[----:B------:R-:W-:Y:S02]  /*9100*/  FADD.FTZ R0, R0, R90 ;  /* 0x0000005a00007221 */ /* 0x000fe40000010000 */
[----:B------:R-:W-:Y:S02]  /*9110*/  UMOV UR10, UR24 ;  /* 0x00000018000a7c82 */ /* 0x000fe40008000000 */
[----:B------:R-:W-:Y:S01]  /*9120*/  FADD.FTZ R0, R0, R89 ;  /* 0x0000005900007221 */ /* 0x000fe20000010000 */
[----:B0-----:R-:W-:-:S03]  /*9130*/  UIMAD.WIDE.U32 UR10, UR8, UR26, UR10 ;  /* 0x0000001a080a72a5 */ /* 0x001fc6000f8e000a */
[----:B------:R-:W-:Y:S01]  /*9140*/  FADD.FTZ R0, R0, R88 ;  /* 0x0000005800007221 */ /* 0x000fe20000010000 */
[----:B------:R-:W-:Y:S02]  /*9150*/  UIMAD UR11, UR8, UR27, UR11 ;  /* 0x0000001b080b72a4 */ /* 0x000fe4000f8e020b */
[----:B------:R-:W-:Y:S01]  /*9160*/  IADD3 R3, P0, PT, R72, UR10, RZ ;  /* 0x0000000a48037c10 */ /* 0x000fe2000ff1e0ff */
[----:B------:R-:W-:-:S03]  /*9170*/  FADD.FTZ R0, R0, R87 ;  /* 0x0000005700007221 */ /* 0x000fc60000010000 */
[----:B---3--:R-:W-:Y:S02]  /*9180*/  IADD3.X R6, PT, PT, RZ, UR11, RZ, P0, !PT ;  /* 0x0000000bff067c10 */ /* 0x008fe400087fe4ff */
[----:B-----5:R-:W-:Y:S01]  /*9190*/  LEA R2, P3, R3, UR30, 0x1 ;  /* 0x0000001e03027c11 */ /* 0x020fe2000f8608ff */
[----:B------:R-:W-:-:S03]  /*91a0*/  FADD.FTZ R0, R0, R86 ;  /* 0x0000005600007221 */ /* 0x000fc60000010000 */
[----:B------:R-:W-:Y:S01]  /*91b0*/  LEA.HI.X R3, R3, UR31, R6, 0x1, P3 ;  /* 0x0000001f03037c11 */ /* 0x000fe200098f0c06 */
[----:B------:R-:W-:Y:S01]  /*91c0*/  FADD.FTZ R0, R0, R85 ;  /* 0x0000005500007221 */ /* 0x000fe20000010000 */
[-C--:B--2---:R-:W-:Y:S02]  /*91d0*/  ISETP.GE.AND P2, PT, R72, R39.reuse, PT ;  /* 0x000000274800720c */ /* 0x084fe40003f46270 */
        /* <DEDUP_REMOVED lines=43> */
[----:B------:R-:W-:Y:S01]  /*9490*/  UIADD3 UR10, UPT, UPT, UR12, -0x1, URZ ;  /* 0xffffffff0c0a7890 */ /* 0x000fe2000fffe0ff */
[----:B------:R-:W-:Y:S01]  /*94a0*/  LOP3.LUT R0, R4, 0x1f, RZ, 0xc0, !PT ;  /* 0x0000001f04007812 */ /* 0x000fe200078ec0ff */
[----:B------:R-:W-:Y:S02]  /*94b0*/  UIADD3 UR21, UP1, UPT, UR21, -0x1000, URZ ;  /* 0xfffff00015157890 */ /* 0x000fe4000ff3e0ff */
[----:B------:R-:W-:Y:S02]  /*94c0*/  UIADD3 UR13, UP2, UPT, UR13, -0x1000, URZ ;  /* 0xfffff0000d0d7890 */ /* 0x000fe4000ff5e0ff */
[----:B------:R-:W-:-:S02]  /*94d0*/  UIADD3 UR15, UP3, UPT, UR15, -0x1000, URZ ;  /* 0xfffff0000f0f7890 */ /* 0x000fc4000ff7e0ff */
[----:B------:R-:W-:Y:S02]  /*94e0*/  UIADD3 UR17, UP4, UPT, UR17, -0x1000, URZ ;  /* 0xfffff00011117890 */ /* 0x000fe4000ff9e0ff */
[----:B------:R-:W-:Y:S02]  /*94f0*/  UIADD3.X UR22, UPT, UPT, UR22, -0x1, URZ, UP1, !UPT ;  /* 0xffffffff16167890 */ /* 0x000fe40008ffe4ff */
[----:B------:R-:W-:Y:S02]  /*9500*/  UIADD3.X UR14, UPT, UPT, UR14, -0x1, URZ, UP2, !UPT ;  /* 0xffffffff0e0e7890 */ /* 0x000fe400097fe4ff */
[----:B------:R-:W-:Y:S02]  /*9510*/  UIADD3.X UR16, UPT, UPT, UR16, -0x1, URZ, UP3, !UPT ;  /* 0xffffffff10107890 */ /* 0x000fe40009ffe4ff */
[----:B------:R-:W-:Y:S01]  /*9520*/  UIADD3.X UR18, UPT, UPT, UR18, -0x1, URZ, UP4, !UPT ;  /* 0xffffffff12127890 */ /* 0x000fe2000a7fe4ff */
[----:B------:R-:W-:Y:S01]  /*9530*/  UMOV UR12, UR10 ;  /* 0x0000000a000c7c82 */ /* 0x000fe20008000000 */
[----:B0-----:R-:W-:Y:S10]  /*9540*/  BRA.U UP0, `(.L_x_1257) ;  /* 0xffffff7100f87547 */ /* 0x001ff4000b83ffff */
.L_x_1210:
        /* <DEDUP_REMOVED lines=35> */
[----:B------:R-:W2:Y:S04]  /*9780*/  LDS.64 R2, [UR4+0x6308] ;  /* 0x00630804ff027984 */ /* 0x000ea80008000a00 */
[----:B------:R-:W3:Y:S01]  /*9790*/  LDS R5, [UR4+0x6310] ;  /* 0x00631004ff057984 */ /* 0x000ee20008000800 */
[----:B------:R-:W-:-:S04]  /*97a0*/  ULEA UR4, UP0, UR8, UR6, 0x2 ;  /* 0x0000000608047291 */ /* 0x000fc8000f8010ff */
[----:B------:R-:W-:Y:S01]  /*97b0*/  ULEA.HI.X UR5, UR8, UR7, URZ, 0x2, UP0 ;  /* 0x0000000708057291 */ /* 0x000fe200080f14ff */
[----:B--2---:R-:W-:-:S04]  /*97c0*/  FADD.FTZ R2, R4, R2 ;  /* 0x0000000204027221 */ /* 0x004fc80000010000 */
[----:B------:R-:W-:Y:S01]  /*97d0*/  FADD.FTZ R0, R3, R2 ;  /* 0x0000000203007221 */ /* 0x000fe20000010000 */
[----:B------:R-:W-:Y:S01]  /*97e0*/  MOV R2, UR4 ;  /* 0x0000000400027c02 */ /* 0x000fe20008000f00 */
[----:B------:R-:W-:Y:S02]  /*97f0*/  IMAD.U32 R3, RZ, RZ, UR5 ;  /* 0x00000005ff037e24 */ /* 0x000fe4000f8e00ff */
[----:B---3--:R-:W-:-:S05]  /*9800*/  FADD.FTZ R5, R0, R5 ;  /* 0x0000000500057221 */ /* 0x008fca0000010000 */
[----:B------:R2:W-:Y:S02]  /*9810*/  REDG.E.ADD.F32.FTZ.RN.STRONG.GPU desc[UR28][R2.64], R5 ;  /* 0x00000005020079a6 */ /* 0x0005e4000c12f31c */
.L_x_1259:
[----:B------:R-:W-:Y:S05]  /*9820*/  BSYNC.RECONVERGENT B0 ;  /* 0x0000000000007941 */ /* 0x000fea0003800200 */
.L_x_1258:
        /* <DEDUP_REMOVED lines=43> */
.L_x_1261:
[----:B------:R-:W-:Y:S05]  /*9ae0*/  BSYNC.RECONVERGENT B0 ;  /* 0x0000000000007941 */ /* 0x000fea0003800200 */
.L_x_1260:
[----:B------:R-:W-:Y:S05]  /*9af0*/  @P0 EXIT ;  /* 0x000000000000094d */ /* 0x000fea0003800000 */
[----:B------:R-:W3:Y:S01]  /*9b00*/  S2UR UR9, SR_CgaCtaId ;  /* 0x00000000000979c3 */ /* 0x000ee20000008800 */
[----:B------:R-:W4:Y:S01]  /*9b10*/  LDCU.64 UR6, c[0x0][0x4a8] ;  /* 0x00009500ff0677ac */ /* 0x000f220008000a00 */
[----:B0-----:R-:W-:Y:S01]  /*9b20*/  IMAD.MOV.U32 R7, RZ, RZ, R9 ;  /* 0x000000ffff077224 */ /* 0x001fe200078e0009 */
[----:B------:R-:W0:Y:S01]  /*9b30*/  LDCU UR10, c[0x0][0x360] ;  /* 0x00006c00ff0a77ac */ /* 0x000e220008000800 */
[----:B------:R-:W0:Y:S01]  /*9b40*/  LDCU.64 UR12, c[0x0][0x4b0] ;  /* 0x00009600ff0c77ac */ /* 0x000e220008000a00 */
[----:B------:R-:W0:Y:S01]  /*9b50*/  LDCU.64 UR14, c[0x0][0x530] ;  /* 0x0000a600ff0e77ac */ /* 0x000e220008000a00 */
[----:B----4-:R-:W-:-:S03]  /*9b60*/  UIMAD.WIDE.U32 UR4, UR8, UR6, URZ ;  /* 0x00000006080472a5 */ /* 0x010fc6000f8e00ff */
[----:B------:R-:W-:Y:S01]  /*9b70*/  UMOV UR6, 0x400 ;  /* 0x0000040000067882 */ /* 0x000fe20000000000 */
[----:B------:R-:W-:Y:S02]  /*9b80*/  UIMAD UR8, UR8, UR7, UR5 ;  /* 0x00000007080872a4 */ /* 0x000fe4000f8e0205 */
[----:B0--3--:R-:W-:-:S12]  /*9b90*/  ULEA UR6, UR9, UR6, 0x18 ;  /* 0x0000000609067291 */ /* 0x009fd8000f8ec0ff */
.L_x_1262:
[C---:B------:R-:W-:Y:S01]  /*9ba0*/  LEA R0, R7.reuse, UR6, 0x2 ;  /* 0x0000000607007c11 */ /* 0x040fe2000f8e10ff */
[----:B0-----:R-:W-:Y:S01]  /*9bb0*/  IMAD.U32 R4, RZ, RZ, UR4 ;  /* 0x00000004ff047e24 */ /* 0x001fe2000f8e00ff */
[----:B-12---:R-:W-:Y:S02]  /*9bc0*/  SHF.R.S32.HI R2, RZ, 0x1f, R7 ;  /* 0x0000001fff027819 */ /* 0x006fe40000011407 */
[----:B------:R-:W-:Y:S01]  /*9bd0*/  MOV R3, UR8 ;  /* 0x0000000800037c02 */ /* 0x000fe20008000f00 */
[----:B------:R-:W0:Y:S01]  /*9be0*/  LDS R9, [R0+0x7f50] ;  /* 0x007f500000097984 */ /* 0x000e220000000800 */
[----:B------:R-:W-:Y:S01]  /*9bf0*/  MOV R5, UR5 ;  /* 0x0000000500057c02 */ /* 0x000fe20008000f00 */
[----:B------:R-:W-:Y:S02]  /*9c00*/  IMAD R6, R2, UR12, RZ ;  /* 0x0000000c02067c24 */ /* 0x000fe4000f8e02ff */
[----:B------:R-:W-:Y:S02]  /*9c10*/  IMAD.MOV.U32 R2, RZ, RZ, R4 ;  /* 0x000000ffff027224 */ /* 0x000fe400078e0004 */
[----:B------:R-:W-:-:S02]  /*9c20*/  IMAD R5, R7, UR13, R6 ;  /* 0x0000000d07057c24 */ /* 0x000fc4000f8e0206 */
[----:B------:R-:W-:-:S04]  /*9c30*/  IMAD.WIDE.U32 R2, R7, UR12, R2 ;  /* 0x0000000c07027c25 */ /* 0x000fc8000f8e0002 */
[----:B------:R-:W-:Y:S01]  /*9c40*/  VIADD R7, R7, UR10 ;  /* 0x0000000a07077c36 */ /* 0x000fe20008000000 */
[----:B------:R-:W-:Y:S02]  /*9c50*/  IADD3 R3, PT, PT, R3, R5, RZ ;  /* 0x0000000503037210 */ /* 0x000fe40007ffe0ff */
[----:B------:R-:W-:-:S04]  /*9c60*/  LEA R4, P0, R2, UR14, 0x2 ;  /* 0x0000000e02047c11 */ /* 0x000fc8000f8010ff */
[----:B------:R-:W-:Y:S02]  /*9c70*/  LEA.HI.X R5, R2, UR15, R3, 0x2, P0 ;  /* 0x0000000f02057c11 */ /* 0x000fe400080f1403 */
[----:B------:R-:W-:-:S03]  /*9c80*/  ISETP.GE.AND P0, PT, R7, UR16, PT ;  /* 0x0000001007007c0c */ /* 0x000fc6000bf06270 */
[----:B0-----:R0:W-:Y:S10]  /*9c90*/  REDG.E.ADD.F32.FTZ.RN.STRONG.GPU desc[UR28][R4.64], R9 ;  /* 0x00000009040079a6 */ /* 0x0011f4000c12f31c */
[----:B------:R-:W-:Y:S05]  /*9ca0*/  @!P0 BRA `(.L_x_1262) ;  /* 0xfffffffc00bc8947 */ /* 0x000fea000383ffff */
[----:B------:R-:W-:Y:S05]  /*9cb0*/  EXIT ;  /* 0x000000000000794d */ /* 0x000fea0003800000 */
.L_x_1216:
[----:B------:R-:W-:Y:S01]  /*9cc0*/  HFMA2 R86, -RZ, RZ, 0, 0 ;  /* 0x00000000ff567431 */ /* 0x000fe200000001ff */
[----:B------:R-:W-:Y:S01]  /*9cd0*/  MOV R163, R157 ;  /* 0x0000009d00a37202 */ /* 0x000fe20000000f00 */
[----:B------:R-:W-:Y:S02]  /*9ce0*/  IMAD.MOV.U32 R87, RZ, RZ, 0x1 ;  /* 0x00000001ff577424 */ /* 0x000fe400078e00ff */
[----:B------:R-:W-:-:S07]  /*9cf0*/  IMAD.MOV.U32 R154, RZ, RZ, -0x1 ;  /* 0xffffffffff9a7424 */ /* 0x000fce00078e00ff */
[----:B-1---5:R-:W-:Y:S05]  /*9d00*/  WARPSYNC.COLLECTIVE R154, `(.L_x_1263) ;  /* 0x000000009a087348 */ /* 0x022fea0003c00000 */
[----:B------:R0:W2:Y:S02]  /*9d10*/  SHFL.UP P6, R86, R163, R87, R86 ;  /* 0x04000057a3567389 */ /* 0x0000a400000c0056 */
[----:B012--5:R-:W-:Y:S05]  /*9d20*/  ENDCOLLECTIVE ;  /* 0x000000000000791b */ /* 0x027fea0003800000 */
.L_x_1263:
[----:B------:R-:W-:Y:S01]  /*9d30*/  IMAD.MOV.U32 R163, RZ, RZ, R153 ;  /* 0x000000ffffa37224 */ /* 0x000fe200078e0099 */
[----:B------:R-:W-:Y:S01]  /*9d40*/  MOV R156, R86 ;  /* 0x00000056009c7202 */ /* 0x000fe20000000f00 */
[----:B------:R-:W-:-:S07]  /*9d50*/  HFMA2 R86, -RZ, RZ, 0, 0 ;  /* 0x00000000ff567431 */ /* 0x000fce00000001ff */
[----:B------:R-:W-:Y:S05]  /*9d60*/  WARPSYNC.COLLECTIVE R154, `(.L_x_1264) ;  /* 0x000000009a087348 */ /* 0x000fea0003c00000 */
[----:B------:R0:W1:Y:S02]  /*9d70*/  SHFL.UP P6, R86, R163, R87, R86 ;  /* 0x04000057a3567389 */ /* 0x00006400000c0056 */
[----:B01----:R-:W-:Y:S05]  /*9d80*/  ENDCOLLECTIVE ;  /* 0x000000000000791b */ /* 0x003fea0003800000 */
.L_x_1264:
        /* <DEDUP_REMOVED lines=9> */
.L_x_1265:
[----:B------:R-:W-:Y:S01]  /*9e20*/  IMAD.MOV.U32 R163, RZ, RZ, R156 ;  /* 0x000000ffffa37224 */ /* 0x000fe200078e009c */
[----:B------:R-:W-:Y:S01]  /*9e30*/  MOV R153, R86 ;  /* 0x0000005600997202 */ /* 0x000fe20000000f00 */
[----:B------:R-:W-:-:S07]  /*9e40*/  HFMA2 R86, -RZ, RZ, 0, 0 ;  /* 0x00000000ff567431 */ /* 0x000fce00000001ff */
[----:B------:R-:W-:Y:S05]  /*9e50*/  WARPSYNC.COLLECTIVE R154, `(.L_x_1266) ;  /* 0x000000009a087348 */ /* 0x000fea0003c00000 */
[----:B------:R0:W1:Y:S02]  /*9e60*/  SHFL.UP P6, R86, R163, R87, R86 ;  /* 0x04000057a3567389 */ /* 0x00006400000c0056 */
[----:B01----:R-:W-:Y:S05]  /*9e70*/  ENDCOLLECTIVE ;  /* 0x000000000000791b */ /* 0x003fea0003800000 */
.L_x_1266:
        /* <DEDUP_REMOVED lines=9> */
.L_x_1267:
[----:B------:R-:W-:Y:S01]  /*9f10*/  IMAD.MOV.U32 R163, RZ, RZ, R156 ;  /* 0x000000ffffa37224 */ /* 0x000fe200078e009c */
[----:B------:R-:W-:Y:S01]  /*9f20*/  MOV R153, R86 ;  /* 0x0000005600997202 */ /* 0x000fe20000000f00 */
[----:B------:R-:W-:-:S07]  /*9f30*/  HFMA2 R86, -RZ, RZ, 0, 0 ;  /* 0x00000000ff567431 */ /* 0x000fce00000001ff */
[----:B------:R-:W-:Y:S05]  /*9f40*/  WARPSYNC.COLLECTIVE R154, `(.L_x_1268) ;  /* 0x000000009a087348 */ /* 0x000fea0003c00000 */
[----:B------:R0:W1:Y:S02]  /*9f50*/  SHFL.UP P6, R86, R163, R87, R86 ;  /* 0x04000057a3567389 */ /* 0x00006400000c0056 */
[----:B01----:R-:W-:Y:S05]  /*9f60*/  ENDCOLLECTIVE ;  /* 0x000000000000791b */ /* 0x003fea0003800000 */
.L_x_1268:
        /* <DEDUP_REMOVED lines=9> */
.L_x_1269:
[----:B------:R-:W-:Y:S01]  /*a000*/  IMAD.MOV.U32 R163, RZ, RZ, R156 ;  /* 0x000000ffffa37224 */ /* 0x000fe200078e009c */
[----:B------:R-:W-:Y:S01]  /*a010*/  MOV R153, R86 ;  /* 0x0000005600997202 */ /* 0x000fe20000000f00 */
[----:B------:R-:W-:-:S07]  /*a020*/  HFMA2 R86, -RZ, RZ, 0, 0 ;  /* 0x00000000ff567431 */ /* 0x000fce00000001ff */
[----:B------:R-:W-:Y:S05]  /*a030*/  WARPSYNC.COLLECTIVE R154, `(.L_x_1270) ;  /* 0x000000009a087348 */ /* 0x000fea0003c00000 */
[----:B------:R0:W1:Y:S02]  /*a040*/  SHFL.UP P6, R86, R163, R87, R86 ;  /* 0x04000057a3567389 */ /* 0x00006400000c0056 */
[----:B01----:R-:W-:Y:S05]  /*a050*/  ENDCOLLECTIVE ;  /* 0x000000000000791b */ /* 0x003fea0003800000 */
.L_x_1270:
        /* <DEDUP_REMOVED lines=9> */
.L_x_1271:
[----:B------:R-:W-:Y:S01]  /*a0f0*/  IMAD.MOV.U32 R163, RZ, RZ, R156 ;  /* 0x000000ffffa37224 */ /* 0x000fe200078e009c */
[----:B------:R-:W-:Y:S01]  /*a100*/  MOV R153, R86 ;  /* 0x0000005600997202 */ /* 0x000fe20000000f00 */
[----:B------:R-:W-:-:S07]  /*a110*/  HFMA2 R86, -RZ, RZ, 0, 0 ;  /* 0x00000000ff567431 */ /* 0x000fce00000001ff */
[----:B------:R-:W-:Y:S05]  /*a120*/  WARPSYNC.COLLECTIVE R154, `(.L_x_1272) ;  /* 0x000000009a087348 */ /* 0x000fea0003c00000 */
[----:B------:R0:W1:Y:S02]  /*a130*/  SHFL.UP P6, R86, R163, R87, R86 ;  /* 0x04000057a3567389 */ /* 0x00006400000c0056 */
[----:B01----:R-:W-:Y:S05]  /*a140*/  ENDCOLLECTIVE ;  /* 0x000000000000791b */ /* 0x003fea0003800000 */
.L_x_1272:
[----:B------:R-:W-:Y:S05]  /*a150*/  BRA `(.L_x_1273) ;  /* 0xffffffb000947947 */ /* 0x000fea000383ffff */
.L_x_1217:
        /* <DEDUP_REMOVED lines=8> */
.L_x_1275:
[----:B------:R-:W-:Y:S05]  /*a1e0*/  BSYNC B0 ;  /* 0x0000000000007941 */ /* 0x000fea0003800000 */
.L_x_1274:
[----:B------:R-:W-:Y:S05]  /*a1f0*/  BRA `(.L_x_1276) ;  /* 0xffffffb000807947 */ /* 0x000fea000383ffff */
.L_x_1218:
        /* <DEDUP_REMOVED lines=8> */
.L_x_1278:
[----:B------:R-:W-:Y:S05]  /*a280*/  BSYNC B0 ;  /* 0x0000000000007941 */ /* 0x000fea0003800000 */
.L_x_1277:
[----:B------:R-:W-:Y:S05]  /*a290*/  BRA `(.L_x_1279) ;  /* 0xffffffb000607947 */ /* 0x000fea000383ffff */
.L_x_1219:
        /* <DEDUP_REMOVED lines=8> */
.L_x_1281:
[----:B------:R-:W-:Y:S05]  /*a320*/  BSYNC B0 ;  /* 0x0000000000007941 */ /* 0x000fea0003800000 */
.L_x_1280:
        /* <DEDUP_REMOVED lines=9> */
.L_x_1282:
[----:B------:R-:W-:Y:S01]  /*a3c0*/  HFMA2 R87, -RZ, RZ, 0, 0 ;  /* 0x00000000ff577431 */ /* 0x000fe200000001ff */
[----:B------:R-:W-:Y:S01]  /*a3d0*/  MOV R162, R86 ;  /* 0x0000005600a27202 */ /* 0x000fe20000000f00 */
[----:B------:R-:W-:-:S07]  /*a3e0*/  IMAD.MOV.U32 R86, RZ, RZ, 0x1f ;  /* 0x0000001fff567424 */ /* 0x000fce00078e00ff */
[----:B------:R-:W-:Y:S05]  /*a3f0*/  WARPSYNC.COLLECTIVE R154, `(.L_x_1283) ;  /* 0x000000009a087348 */ /* 0x000fea0003c00000 */
[----:B------:R0:W1:Y:S02]  /*a400*/  SHFL.IDX P1, R156, R153, R87, R86 ;  /* 0x00000057999c7389 */ /* 0x0000640000020056 */
[----:B01----:R-:W-:Y:S05]  /*a410*/  ENDCOLLECTIVE ;  /* 0x000000000000791b */ /* 0x003fea0003800000 */
.L_x_1283:
[----:B------:R-:W-:Y:S01]  /*a420*/  IMAD.MOV.U32 R153, RZ, RZ, R79 ;  /* 0x000000ffff997224 */ /* 0x000fe200078e004f */
[----:B------:R-:W-:-:S07]  /*a430*/  MOV R78, R156 ;  /* 0x0000009c004e7202 */ /* 0x000fce0000000f00 */
[----:B------:R-:W-:Y:S05]  /*a440*/  WARPSYNC.COLLECTIVE R154, `(.L_x_1284) ;  /* 0x000000009a087348 */ /* 0x000fea0003c00000 */
[----:B------:R0:W1:Y:S02]  /*a450*/  SHFL.IDX P1, R156, R153, R87, R86 ;  /* 0x00000057999c7389 */ /* 0x0000640000020056 */
[----:B01----:R-:W-:Y:S05]  /*a460*/  ENDCOLLECTIVE ;  /* 0x000000000000791b */ /* 0x003fea0003800000 */
.L_x_1284:
[----:B------:R-:W-:Y:S01]  /*a470*/  MOV R79, R156 ;  /* 0x0000009c004f7202 */ /* 0x000fe20000000f00 */
[----:B------:R-:W-:Y:S06]  /*a480*/  BRA `(.L_x_1285) ;  /* 0xffffffac00fc7947 */ /* 0x000fec000383ffff */
.L_x_1221:
        /* <DEDUP_REMOVED lines=9> */
.L_x_1286:
[----:B------:R-:W-:Y:S01]  /*a520*/  ISETP.GT.U32.AND P4, PT, R155, 0xf, PT ;  /* 0x0000000f9b00780c */ /* 0x000fe20003f84070 */
[----:B------:R-:W-:Y:S01]  /*a530*/  IMAD.MOV.U32 R86, RZ, RZ, R156 ;  /* 0x000000ffff567224 */ /* 0x000fe200078e009c */
[----:B------:R-:W-:-:S03]  /*a540*/  MOV R156, R163 ;  /* 0x000000a3009c7202 */ /* 0x000fc60000000f00 */
[----:B------:R-:W-:-:S08]  /*a550*/  @P1 FMUL.FTZ R86, R86, R162 ;  /* 0x000000a256561220 */ /* 0x000fd00000410000 */
[----:B------:R-:W-:Y:S05]  /*a560*/  WARPSYNC.COLLECTIVE R154, `(.L_x_1287) ;  /* 0x000000009a087348 */ /* 0x000fea0003c00000 */
[----:B------:R0:W1:Y:S02]  /*a570*/  SHFL.DOWN P0, R156, R156, R87, R153 ;  /* 0x080000579c9c7389 */ /* 0x0000640000000099 */
[----:B01----:R-:W-:Y:S05]  /*a580*/  ENDCOLLECTIVE ;  /* 0x000000000000791b */ /* 0x003fea0003800000 */
.L_x_1287:
        /* <DEDUP_REMOVED lines=10> */
.L_x_1288:
[----:B------:R-:W-:Y:S01]  /*a630*/  MOV R86, R156 ;  /* 0x0000009c00567202 */ /* 0x000fe20000000f00 */
[----:B------:R-:W-:-:S04]  /*a640*/  IMAD.MOV.U32 R156, RZ, RZ, R163 ;  /* 0x000000ffff9c7224 */ /* 0x000fc800078e00a3 */
[----:B------:R-:W-:-:S07]  /*a650*/  @!P1 FMUL.FTZ R86, R162, R86 ;  /* 0x00000056a2569220 */ /* 0x000fce0000410000 */
[----:B------:R-:W-:Y:S05]  /*a660*/  WARPSYNC.COLLECTIVE R154, `(.L_x_1289) ;  /* 0x000000009a087348 */ /* 0x000fea0003c00000 */
[----:B------:R0:W1:Y:S02]  /*a670*/  SHFL.DOWN P0, R156, R156, R87, R153 ;  /* 0x080000579c9c7389 */ /* 0x0000640000000099 */
[----:B01----:R-:W-:Y:S05]  /*a680*/  ENDCOLLECTIVE ;  /* 0x000000000000791b */ /* 0x003fea0003800000 */
.L_x_1289:
        /* <DEDUP_REMOVED lines=9> */
.L_x_1290:
[----:B------:R-:W-:Y:S01]  /*a720*/  IMAD.MOV.U32 R86, RZ, RZ, R156 ;  /* 0x000000ffff567224 */ /* 0x000fe200078e009c */
[----:B------:R-:W-:-:S03]  /*a730*/  MOV R156, R163 ;  /* 0x000000a3009c7202 */ /* 0x000fc60000000f00 */
[----:B------:R-:W-:-:S07]  /*a740*/  @!P2 FMUL.FTZ R86, R162, R86 ;  /* 0x00000056a256a220 */ /* 0x000fce0000410000 */
[----:B------:R-:W-:Y:S05]  /*a750*/  WARPSYNC.COLLECTIVE R154, `(.L_x_1291) ;  /* 0x000000009a087348 */ /* 0x000fea0003c00000 */
[----:B------:R0:W1:Y:S02]  /*a760*/  SHFL.DOWN P0, R156, R156, R87, R153 ;  /* 0x080000579c9c7389 */ /* 0x0000640000000099 */
[----:B01----:R-:W-:Y:S05]  /*a770*/  ENDCOLLECTIVE ;  /* 0x000000000000791b */ /* 0x003fea0003800000 */
.L_x_1291:
        /* <DEDUP_REMOVED lines=9> */
.L_x_1292:
[----:B------:R-:W-:Y:S01]  /*a810*/  MOV R86, R156 ;  /* 0x0000009c00567202 */ /* 0x000fe20000000f00 */
[----:B------:R-:W-:-:S04]  /*a820*/  IMAD.MOV.U32 R156, RZ, RZ, R163 ;  /* 0x000000ffff9c7224 */ /* 0x000fc800078e00a3 */
[----:B------:R-:W-:-:S07]  /*a830*/  @!P3 FMUL.FTZ R86, R162, R86 ;  /* 0x00000056a256b220 */ /* 0x000fce0000410000 */
[----:B------:R-:W-:Y:S05]  /*a840*/  WARPSYNC.COLLECTIVE R154, `(.L_x_1293) ;  /* 0x000000009a087348 */ /* 0x000fea0003c00000 */
[----:B------:R0:W1:Y:S02]  /*a850*/  SHFL.DOWN P0, R156, R156, R87, R153 ;  /* 0x080000579c9c7389 */ /* 0x0000640000000099 */
[----:B01----:R-:W-:Y:S05]  /*a860*/  ENDCOLLECTIVE ;  /* 0x000000000000791b */ /* 0x003fea0003800000 */
.L_x_1293:
        /* <DEDUP_REMOVED lines=9> */
.L_x_1294:
[----:B------:R-:W-:Y:S01]  /*a900*/  IMAD.MOV.U32 R86, RZ, RZ, R156 ;  /* 0x000000ffff567224 */ /* 0x000fe200078e009c */
[----:B------:R-:W-:-:S03]  /*a910*/  MOV R156, R163 ;  /* 0x000000a3009c7202 */ /* 0x000fc60000000f00 */
[----:B------:R-:W-:-:S07]  /*a920*/  @!P4 FMUL.FTZ R86, R162, R86 ;  /* 0x00000056a256c220 */ /* 0x000fce0000410000 */
[----:B------:R-:W-:Y:S05]  /*a930*/  WARPSYNC.COLLECTIVE R154, `(.L_x_1295) ;  /* 0x000000009a087348 */ /* 0x000fea0003c00000 */
[----:B------:R0:W1:Y:S02]  /*a940*/  SHFL.DOWN P0, R156, R156, R87, R153 ;  /* 0x080000579c9c7389 */ /* 0x0000640000000099 */
[----:B01----:R-:W-:Y:S05]  /*a950*/  ENDCOLLECTIVE ;  /* 0x000000000000791b */ /* 0x003fea0003800000 */
.L_x_1295:
        /* <DEDUP_REMOVED lines=10> */
.L_x_1296:
[----:B------:R-:W-:Y:S01]  /*aa00*/  MOV R153, R163 ;  /* 0x000000a300997202 */ /* 0x000fe20000000f00 */
[----:B------:R-:W-:-:S07]  /*aa10*/  IMAD.MOV.U32 R157, RZ, RZ, R156 ;  /* 0x000000ffff9d7224 */ /* 0x000fce00078e009c */
[----:B------:R-:W-:Y:S05]  /*aa20*/  WARPSYNC.COLLECTIVE R154, `(.L_x_1297) ;  /* 0x000000009a087348 */ /* 0x000fea0003c00000 */
[----:B------:R0:W1:Y:S02]  /*aa30*/  SHFL.IDX P1, R156, R153, R87, R86 ;  /* 0x00000057999c7389 */ /* 0x0000640000020056 */
[----:B01----:R-:W-:Y:S05]  /*aa40*/  ENDCOLLECTIVE ;  /* 0x000000000000791b */ /* 0x003fea0003800000 */
.L_x_1297:
        /* <DEDUP_REMOVED lines=9> */
.L_x_1298:
[----:B------:R-:W-:Y:S01]  /*aae0*/  IMAD.MOV.U32 R162, RZ, RZ, R156 ;  /* 0x000000ffffa27224 */ /* 0x000fe200078e009c */
[----:B------:R-:W-:-:S07]  /*aaf0*/  MOV R156, R163 ;  /* 0x000000a3009c7202 */ /* 0x000fce0000000f00 */
[----:B------:R-:W-:Y:S05]  /*ab00*/  WARPSYNC.COLLECTIVE R154, `(.L_x_1299) ;  /* 0x000000009a087348 */ /* 0x000fea0003c00000 */
[----:B------:R0:W1:Y:S02]  /*ab10*/  SHFL.DOWN P0, R156, R156, R87, R153 ;  /* 0x080000579c9c7389 */ /* 0x0000640000000099 */
[----:B01----:R-:W-:Y:S05]  /*ab20*/  ENDCOLLECTIVE ;  /* 0x000000000000791b */ /* 0x003fea0003800000 */
.L_x_1299:
[----:B------:R-:W-:Y:S01]  /*ab30*/  MOV R153, R78 ;  /* 0x0000004e00997202 */ /* 0x000fe20000000f00 */
[----:B------:R-:W-:Y:S02]  /*ab40*/  IMAD.MOV.U32 R87, RZ, RZ, RZ ;  /* 0x000000ffff577224 */ /* 0x000fe400078e00ff */
[----:B------:R-:W-:Y:S01]  /*ab50*/  IMAD.MOV.U32 R163, RZ, RZ, R156 ;  /* 0x000000ffffa37224 */ /* 0x000fe200078e009c */
[----:B------:R-:W-:-:S13]  /*ab60*/  ISETP.NE.AND P0, PT, R30, 0x1f, PT ;  /* 0x0000001f1e00780c */ /* 0x000fda0003f05270 */
[----:B------:R-:W-:Y:S05]  /*ab70*/  WARPSYNC.COLLECTIVE R154, `(.L_x_1300) ;  /* 0x000000009a087348 */ /* 0x000fea0003c00000 */
[----:B------:R0:W1:Y:S02]  /*ab80*/  SHFL.IDX P1, R156, R153, R87, R86 ;  /* 0x00000057999c7389 */ /* 0x0000640000020056 */
[----:B01----:R-:W-:Y:S05]  /*ab90*/  ENDCOLLECTIVE ;  /* 0x000000000000791b */ /* 0x003fea0003800000 */
.L_x_1300:
[----:B------:R-:W-:Y:S01]  /*aba0*/  IMAD.MOV.U32 R153, RZ, RZ, R79 ;  /* 0x000000ffff997224 */ /* 0x000fe200078e004f */
[----:B------:R-:W-:-:S07]  /*abb0*/  MOV R78, R156 ;  /* 0x0000009c004e7202 */ /* 0x000fce0000000f00 */
[----:B------:R-:W-:Y:S05]  /*abc0*/  WARPSYNC.COLLECTIVE R154, `(.L_x_1301) ;  /* 0x000000009a087348 */ /* 0x000fea0003c00000 */
[----:B------:R0:W1:Y:S02]  /*abd0*/  SHFL.IDX P1, R156, R153, R87, R86 ;  /* 0x00000057999c7389 */ /* 0x0000640000020056 */
[----:B01----:R-:W-:Y:S05]  /*abe0*/  ENDCOLLECTIVE ;  /* 0x000000000000791b */ /* 0x003fea0003800000 */
.L_x_1301:
[----:B------:R-:W-:Y:S01]  /*abf0*/  MOV R79, R156 ;  /* 0x0000009c004f7202 */ /* 0x000fe20000000f00 */
[----:B------:R-:W-:Y:S06]  /*ac00*/  BRA `(.L_x_1302) ;  /* 0xffffffb000307947 */ /* 0x000fec000383ffff */
.L_x_1303:
        /* <DEDUP_REMOVED lines=15> */
.L_x_10420:


//--------------------- .text._Z25selective_scan_bwd_kernelI32Selective_Scan_bwd_kernel_traitsILi128ELi16ELb0ELb1ELb1ELb0ELb1EN3c108BFloat16EfEEv12SSMParamsBwd --------------------------
	.section	.text._Z25selective_scan_bwd_kernelI32Selective_Scan_bwd_kernel_traitsILi128ELi16ELb0ELb1ELb1ELb0ELb1EN3c108BFloat16EfEEv12SSMParamsBwd,"ax",@progbits
	.align	128
        .global         _Z25selective_scan_bwd_kernelI32Selective_Scan_bwd_kernel_traitsILi128ELi16ELb0ELb1ELb1ELb0ELb1EN3c108BFloat16EfEEv12SSMParamsBwd
        .type           _Z25selective_scan_bwd_kernelI32Selective_Scan_bwd_kernel_traitsILi128ELi16ELb0ELb1ELb1ELb0ELb1EN3c108BFloat16EfEEv12SSMParamsBwd,@function
        .size           _Z25selective_scan_bwd_kernelI32Selective_Scan_bwd_kernel_traitsILi128ELi16ELb0ELb1ELb1ELb0ELb1EN3c108BFloat16EfEEv12SSMParamsBwd,(.L_x_10421 - _Z25selective_scan_bwd_kernelI32Selective_Scan_bwd_kernel_traitsILi128ELi16ELb0ELb1ELb1ELb0ELb1EN3c108BFloat16EfEEv12SSMParamsBwd)
        .other          _Z25selective_scan_bwd_kernelI32Selective_Scan_bwd_kernel_traitsILi128ELi16ELb0ELb1ELb1ELb0ELb1EN3c108BFloat16EfEEv12SSMParamsBwd,@"STO_CUDA_ENTRY STV_DEFAULT"
_Z25selective_scan_bwd_kernelI32Selective_Scan_bwd_kernel_traitsILi128ELi16ELb0ELb1ELb1ELb0ELb1EN3c108BFloat16EfEEv12SSMParamsBwd:
.text._Z25selective_scan_bwd_kernelI32Selective_Scan_bwd_kernel_traitsILi128ELi16ELb0ELb1ELb1ELb0ELb1EN3c108BFloat16EfEEv12SSMParamsBwd:
        /* <DEDUP_REMOVED lines=25> */
[----:B------:R-:W-:-:S04]  /*0190*/  IMAD.U32 R5, RZ, RZ, UR7 ;  /* 0x00000007ff057e24 */ /* 0x000fc8000f8e00ff */
[----:B---3--:R3:W2:Y:S04]  /*01a0*/  @P0 LDG.E R3, desc[UR34][R2.64] ;  /* 0x0000002202030981 */ /* 0x0086a8000c1e1900 */
[----:B------:R-:W2:Y:S01]  /*01b0*/  @P1 LDG.E R4, desc[UR34][R4.64] ;  /* 0x0000002204041981 */ /* 0x000ea2000c1e1900 */
[----:B----4-:R-:W-:Y:S01]  /*01c0*/  MOV R0, UR31 ;  /* 0x0000001f00007c02 */ /* 0x010fe20008000f00 */
[----:B-----5:R-:W-:Y:S02]  /*01d0*/  UIMAD.WIDE.U32 UR4, UR13, UR8, URZ ;  /* 0x000000080d0472a5 */ /* 0x020fe4000f8e00ff */
        /* <DEDUP_REMOVED lines=8> */
[----:B------:R-:W-:-:S02]  /*0260*/  UIMAD.WIDE.U32 UR22, UR12, UR18, UR6 ;  /* 0x000000120c1672a5 */ /* 0x000fc4000f8e0006 */
[----:B------:R-:W-:Y:S01]  /*0270*/  UIMAD UR29, UR12, UR11, UR21 ;  /* 0x0000000b0c1d72a4 */ /* 0x000fe2000f8e0215 */
[----:B------:R-:W4:Y:S01]  /*0280*/  LDCU.128 UR8, c[0x0][0x460] ;  /* 0x00008c00ff0877ac */ /* 0x000f220008000c00 */
[----:B------:R-:W-:-:S06]  /*0290*/  UIMAD UR28, UR12, UR19, UR23 ;  /* 0x000000130c1c72a4 */ /* 0x000fcc000f8e0217 */
[----:B------:R-:W5:Y:S01]  /*02a0*/  I2F.RP R0, UR36 ;  /* 0x0000002400007d06 */ /* 0x000f620008209400 */
[----:B------:R-:W3:Y:S01]  /*02b0*/  LDCU.64 UR18, c[0x0][0x498] ;  /* 0x00009300ff1277ac */ /* 0x000ee20008000a00 */
[----:B------:R-:W-:Y:S01]  /*02c0*/  UMOV UR4, URZ ;  /* 0x000000ff00047c82 */ /* 0x000fe20008000000 */
[----:B-1----:R-:W-:Y:S01]  /*02d0*/  ULEA UR14, UR15, 0xfffff800, 0xb ;  /* 0xfffff8000f0e7891 */ /* 0x002fe2000f8e58ff */
[----:B------:R-:W1:Y:S03]  /*02e0*/  LDCU.64 UR16, c[0x0][0x3b0] ;  /* 0x00007600ff1077ac */ /* 0x000e660008000a00 */
[----:B------:R-:W-:Y:S02]  /*02f0*/  UIADD3 UR23, UP2, UPT, UR14, UR22, URZ ;  /* 0x000000160e177290 */ /* 0x000fe4000ff5e0ff */
[----:B------:R-:W-:Y:S01]  /*0300*/  UIADD3 UR21, UP0, UPT, UR14, UR20, URZ ;  /* 0x000000140e157290 */ /* 0x000fe2000ff1e0ff */
[----:B-----5:R-:W5:Y:S01]  /*0310*/  MUFU.RCP R0, R0 ;  /* 0x0000000000007308 */ /* 0x020f620000001000 */
[----:B----4-:R-:W-:-:S02]  /*0320*/  ULEA UR22, UP3, UR23, UR10, 0x1 ;  /* 0x0000000a17167291 */ /* 0x010fc4000f8608ff */
[----:B------:R-:W-:Y:S02]  /*0330*/  ULEA UR20, UP1, UR21, UR8, 0x1 ;  /* 0x0000000815147291 */ /* 0x000fe4000f8208ff */
[----:B---3--:R-:W-:Y:S01]  /*0340*/  UIMAD.WIDE.U32 UR24, UR13, UR18, URZ ;  /* 0x000000120d1872a5 */ /* 0x008fe2000f8e00ff */
[----:B------:R-:W3:Y:S01]  /*0350*/  LDCU.64 UR6, c[0x0][0x4a0] ;  /* 0x00009400ff0677ac */ /* 0x000ee20008000a00 */
[----:B-----5:R-:W-:Y:S02]  /*0360*/  VIADD R2, R0, 0xffffffe ;  /* 0x0ffffffe00027836 */ /* 0x020fe40000000000 */
[----:B------:R-:W-:-:S04]  /*0370*/  IMAD.U32 R0, RZ, RZ, UR12 ;  /* 0x0000000cff007e24 */ /* 0x000fc8000f8e00ff */
[----:B------:R-:W4:Y:S01]  /*0380*/  F2I.FTZ.U32.TRUNC.NTZ R2, R2 ;  /* 0x0000000200027305 */ /* 0x000f22000021f000 */
[----:B------:R-:W-:-:S04]  /*0390*/  IABS R0, R0 ;  /* 0x0000000000007213 */ /* 0x000fc80000000000 */
[----:B------:R-:W-:Y:S02]  /*03a0*/  R2UR UR30, R0 ;  /* 0x00000000001e72ca */ /* 0x000fe400000e0000 */
[----:B----4-:R-:W-:-:S13]  /*03b0*/  R2UR UR5, R2 ;  /* 0x00000000020572ca */ /* 0x010fda00000e0000 */
        /* <DEDUP_REMOVED lines=11> */
[----:B--2---:R-:W-:Y:S02]  /*0470*/  UISETP.NE.U32.AND UP0, UPT, UR32, URZ, UPT ;  /* 0x000000ff2000728c */ /* 0x004fe4000bf05070 */
[----:B------:R-:W-:Y:S02]  /*0480*/  UIMAD UR5, UR36, UR18, UR30 ;  /* 0x00000012240572a4 */ /* 0x000fe4000f8e021e */
[----:B------:R-:W-:Y:S02]  /*0490*/  UIMAD UR9, UR13, UR19, UR25 ;  /* 0x000000130d0972a4 */ /* 0x000fe4000f8e0219 */
[----:B------:R-:W-:Y:S02]  /*04a0*/  UISETP.GT.U32.AND UP1, UPT, UR36, UR5, UPT ;  /* 0x000000052400728c */ /* 0x000fe4000bf24070 */
[----:B-1----:R-:W-:-:S02]  /*04b0*/  UIMAD.WIDE.U32 UR18, UR13, UR16, URZ ;  /* 0x000000100d1272a5 */ /* 0x002fc4000f8e00ff */
[----:B------:R-:W-:Y:S01]  /*04c0*/  UISETP.NE.AND.EX UP0, UPT, UR33, URZ, UPT, UP0 ;  /* 0x000000ff2100728c */ /* 0x000fe2000bf05300 */
[----:B------:R-:W1:Y:S01]  /*04d0*/  LDCU.64 UR32, c[0x0][0x528] ;  /* 0x0000a500ff2077ac */ /* 0x000e620008000a00 */
[----:B------:R-:W-:-:S05]  /*04e0*/  UIMAD UR19, UR13, UR17, UR19 ;  /* 0x000000110d1372a4 */ /* 0x000fca000f8e0213 */
[----:B------:R-:W-:Y:S02]  /*04f0*/  @!UP1 UIADD3 UR5, UPT, UPT, UR5, -UR36, URZ ;  /* 0x8000002405059290 */ /* 0x000fe4000fffe0ff */
[----:B------:R-:W-:Y:S02]  /*0500*/  @!UP1 UIADD3 UR10, UPT, UPT, UR10, 0x1, URZ ;  /* 0x000000010a0a9890 */ /* 0x000fe4000fffe0ff */
[----:B------:R-:W-:Y:S02]  /*0510*/  UISETP.GE.U32.AND UP2, UPT, UR5, UR36, UPT ;  /* 0x000000240500728c */ /* 0x000fe4000bf46070 */
[----:B------:R-:W-:Y:S01]  /*0520*/  ULOP3.LUT UR5, UR12, UR31, URZ, 0x3c, !UPT ;  /* 0x0000001f0c057292 */ /* 0x000fe2000f8e3cff */
[----:B------:R-:W2:Y:S03]  /*0530*/  LDCU.64 UR16, c[0x0][0x3c8] ;  /* 0x00007900ff1077ac */ /* 0x000ea60008000a00 */
[----:B------:R-:W-:Y:S01]  /*0540*/  UISETP.GE.AND UP1, UPT, UR5, URZ, UPT ;  /* 0x000000ff0500728c */ /* 0x000fe2000bf26270 */
[----:B------:R-:W-:-:S04]  /*0550*/  UMOV UR8, UR24 ;  /* 0x0000001800087c82 */ /* 0x000fc80008000000 */
[----:B------:R-:W-:Y:S02]  /*0560*/  @UP2 UIADD3 UR10, UPT, UPT, UR10, 0x1, URZ ;  /* 0x000000010a0a2890 */ /* 0x000fe4000fffe0ff */
[----:B------:R-:W-:Y:S01]  /*0570*/  UISETP.NE.AND UP2, UPT, UR31, URZ, UPT ;  /* 0x000000ff1f00728c */ /* 0x000fe2000bf45270 */
[----:B------:R-:W4:Y:S01]  /*0580*/  LDCU.64 UR26, c[0x0][0x3d0] ;  /* 0x00007a00ff1a77ac */ /* 0x000f220008000a00 */
[----:B------:R-:W5:Y:S01]  /*0590*/  LDCU.64 UR28, c[0x0][0x3e8] ;  /* 0x00007d00ff1c77ac */ /* 0x000f620008000a00 */
[----:B---3--:R-:W-:Y:S02]  /*05a0*/  UIMAD.WIDE.U32 UR8, UR12, UR6, UR8 ;  /* 0x000000060c0872a5 */ /* 0x008fe4000f8e0008 */
[----:B------:R-:W-:Y:S02]  /*05b0*/  @!UP1 UIADD3 UR10, UPT, UPT, -UR10, URZ, URZ ;  /* 0x000000ff0a0a9290 */ /* 0x000fe4000fffe1ff */
[----:B------:R-:W-:Y:S02]  /*05c0*/  UIMAD UR25, UR12, UR7, UR9 ;  /* 0x000000070c1972a4 */ /* 0x000fe4000f8e0209 */
[----:B------:R-:W-:-:S02]  /*05d0*/  UIADD3 UR8, UP3, UPT, UR14, UR8, URZ ;  /* 0x000000080e087290 */ /* 0x000fc4000ff7e0ff */
[----:B------:R-:W-:Y:S02]  /*05e0*/  @!UP2 ULOP3.LUT UR10, URZ, UR31, URZ, 0x33, !UPT ;  /* 0x0000001fff0aa292 */ /* 0x000fe4000f8e33ff */
[----:B------:R-:W-:Y:S02]  /*05f0*/  UIADD3.X UR25, UPT, UPT, UR4, UR25, URZ, UP3, !UPT ;  /* 0x0000001904197290 */ /* 0x000fe40009ffe4ff */
[----:B-1----:R-:W-:Y:S02]  /*0600*/  ULEA UR24, UP3, UR8, UR32, 0x1 ;  /* 0x0000002008187291 */ /* 0x002fe4000f8608ff */
[----:B------:R-:W-:Y:S01]  /*0610*/  USHF.R.S32.HI UR5, URZ, 0x1f, UR10 ;  /* 0x0000001fff057899 */ /* 0x000fe2000801140a */
[----:B------:R-:W1:Y:S01]  /*0620*/  @UP0 LDCU UR30, c[0x0][0x384] ;  /* 0x00007080ff1e07ac */ /* 0x000e620008000800 */
[----:B--2---:R-:W-:Y:S02]  /*0630*/  UIMAD.WIDE.U32 UR18, UR10, UR16, UR18 ;  /* 0x000000100a1272a5 */ /* 0x004fe4000f8e0012 */
[----:B------:R-:W-:-:S02]  /*0640*/  ULEA.HI.X UR25, UR8, UR33, UR25, 0x1, UP3 ;  /* 0x0000002108197291 */ /* 0x000fc400098f0c19 */
[----:B------:R-:W-:Y:S02]  /*0650*/  UIMAD UR8, UR5, UR16, URZ ;  /* 0x00000010050872a4 */ /* 0x000fe4000f8e02ff */
[----:B----4-:R-:W-:Y:S01]  /*0660*/  UIMAD.WIDE.U32 UR6, UR13, UR26, URZ ;  /* 0x0000001a0d0672a5 */ /* 0x010fe2000f8e00ff */
[----:B------:R-:W2:Y:S01]  /*0670*/  LDCU.64 UR32, c[0x0][0x448] ;  /* 0x00008900ff2077ac */ /* 0x000ea20008000a00 */
[----:B-----5:R-:W-:Y:S02]  /*0680*/  UIMAD UR11, UR5, UR28, URZ ;  /* 0x0000001c050b72a4 */ /* 0x020fe4000f8e02ff */
[----:B------:R-:W-:Y:S01]  /*0690*/  UIMAD UR5, UR10, UR17, UR8 ;  /* 0x000000110a0572a4 */ /* 0x000fe2000f8e0208 */
[----:B------:R-:W3:Y:S01]  /*06a0*/  @UP0 LDCU UR16, c[0x0][0x38c] ;  /* 0x00007180ff1007ac */ /* 0x000ee20008000800 */
[----:B------:R-:W-:Y:S02]  /*06b0*/  UIMAD UR7, UR13, UR27, UR7 ;  /* 0x0000001b0d0772a4 */ /* 0x000fe4000f8e0207 */
[----:B------:R-:W-:-:S02]  /*06c0*/  UIADD3 UR27, UP1, UPT, UR14, UR18, URZ ;  /* 0x000000120e1b7290 */ /* 0x000fc4000ff3e0ff */
[----:B------:R-:W-:Y:S01]  /*06d0*/  UIADD3 UR5, UPT, UPT, UR19, UR5, URZ ;  /* 0x0000000513057290 */ /* 0x000fe2000fffe0ff */
[----:B------:R-:W4:Y:S01]  /*06e0*/  @UP0 LDCU.64 UR18, c[0x0][0x480] ;  /* 0x00009000ff1207ac */ /* 0x000f220008000a00 */
[----:B-1----:R-:W-:Y:S02]  /*06f0*/  @UP0 UIMAD UR13, UR13, UR30, UR12 ;  /* 0x0000001e0d0d02a4 */ /* 0x002fe4000f8e020c */
[----:B------:R-:W-:Y:S02]  /*0700*/  UIMAD.WIDE.U32 UR8, UR10, UR28, UR6 ;  /* 0x0000001c0a0872a5 */ /* 0x000fe4000f8e0006 */
[----:B------:R-:W-:Y:S02]  /*0710*/  UIMAD UR11, UR10, UR29, UR11 ;  /* 0x0000001d0a0b72a4 */ /* 0x000fe4000f8e020b */
[----:B------:R-:W-:Y:S02]  /*0720*/  UIADD3.X UR5, UPT, UPT, UR4, UR5, URZ, UP1, !UPT ;  /* 0x0000000504057290 */ /* 0x000fe40008ffe4ff */
[----:B------:R-:W-:Y:S01]  /*0730*/  @UP0 UIMAD UR13, UR13, UR15, URZ ;  /* 0x0000000f0d0d02a4 */ /* 0x000fe2000f8e02ff */
[----:B------:R-:W1:Y:S01]  /*0740*/  LDCU.64 UR36, c[0x0][0x450] ;  /* 0x00008a00ff2477ac */ /* 0x000e620008000a00 */
[----:B--2---:R-:W-:-:S02]  /*0750*/  ULEA UR26, UP2, UR27, UR32, 0x1 ;  /* 0x000000201b1a7291 */ /* 0x004fc4000f8408ff */
[----:B------:R-:W-:Y:S02]  /*0760*/  UIADD3 UR14, UP1, UPT, UR14, UR8, URZ ;  /* 0x000000080e0e7290 */ /* 0x000fe4000ff3e0ff */
[----:B------:R-:W-:Y:S02]  /*0770*/  UIADD3 UR11, UPT, UPT, UR9, UR11, URZ ;  /* 0x0000000b090b7290 */ /* 0x000fe4000fffe0ff */
[----:B---3--:R-:W-:Y:S02]  /*0780*/  @UP0 UIMAD UR13, UR13, UR16, URZ ;  /* 0x000000100d0d02a4 */ /* 0x008fe4000f8e02ff */
[----:B------:R-:W-:Y:S02]  /*0790*/  ULEA.HI.X UR27, UR27, UR33, UR5, 0x1, UP2 ;  /* 0x000000211b1b7291 */ /* 0x000fe400090f0c05 */
[----:B------:R-:W-:Y:S01]  /*07a0*/  UIADD3.X UR29, UPT, UPT, UR4, UR11, URZ, UP1, !UPT ;  /* 0x0000000b041d7290 */ /* 0x000fe20008ffe4ff */
[----:B------:R-:W-:Y:S02]  /*07b0*/  UMOV UR5, URZ ;  /* 0x000000ff00057c82 */ /* 0x000fe40008000000 */
[----:B------:R-:W-:Y:S01]  /*07c0*/  UMOV UR4, URZ ;  /* 0x000000ff00047c82 */ /* 0x000fe20008000000 */
[----:B----4-:R-:W-:-:S02]  /*07d0*/  @UP0 UIMAD.WIDE UR4, UR13, 0x8, UR18 ;  /* 0x000000080d0408a5 */ /* 0x010fc4000f8e0212 */
[----:B------:R-:W-:Y:S01]  /*07e0*/  UISETP.GE.AND UP0, UPT, UR15, 0x1, UPT ;  /* 0x000000010f00788c */ /* 0x000fe2000bf06270 */
[----:B------:R-:W-:Y:S01]  /*07f0*/  UMOV UR6, URZ ;  /* 0x000000ff00067c82 */ /* 0x000fe20008000000 */
[----:B------:R-:W-:Y:S01]  /*0800*/  UMOV UR7, URZ ;  /* 0x000000ff00077c82 */ /* 0x000fe20008000000 */
[----:B-1----:R-:W-:-:S04]  /*0810*/  ULEA UR28, UP2, UR14, UR36, 0x1 ;  /* 0x000000240e1c7291 */ /* 0x002fc8000f8408ff */
[----:B------:R-:W-:Y:S01]  /*0820*/  ULEA.HI.X UR29, UR14, UR37, UR29, 0x1, UP2 ;  /* 0x000000250e1d7291 */ /* 0x000fe200090f0c1d */
[----:B------:R-:W-:Y:S02]  /*0830*/  @P0 R2UR UR6, R3 ;  /* 0x00000000030602ca */ /* 0x000fe400000e0000 */
        /* <DEDUP_REMOVED lines=9> */
.L_x_1352:
[----:B------:R-:W0:Y:S01]  /*08d0*/  S2UR UR30, SR_CTAID.X ;  /* 0x00000000001e79c3 */ /* 0x000e220000002500 */
[----:B------:R-:W0:Y:S01]  /*08e0*/  LDCU.128 UR12, c[0x0][0x410] ;  /* 0x00008200ff0c77ac */ /* 0x000e220008000c00 */
[----:B------:R-:W-:Y:S01]  /*08f0*/  SHF.L.U32 R70, R72, 0x4, RZ ;  /* 0x0000000448467819 */ /* 0x000fe200000006ff */
[----:B------:R-:W-:Y:S01]  /*0900*/  IMAD.U32 R2, RZ, RZ, UR20 ;  /* 0x00000014ff027e24 */ /* 0x000fe2000f8e00ff */
[----:B------:R-:W-:Y:S01]  /*0910*/  PRMT R12, RZ, 0x7610, R12 ;  /* 0x00007610ff0c7816 */ /* 0x000fe2000000000c */
[----:B------:R-:W1:Y:S01]  /*0920*/  LDCU UR32, c[0x0][0x388] ;  /* 0x00007100ff2077ac */ /* 0x000e620008000800 */
[----:B------:R-:W-:Y:S01]  /*0930*/  IMAD.U32 R3, RZ, RZ, UR21 ;  /* 0x00000015ff037e24 */ /* 0x000fe2000f8e00ff */
[----:B------:R-:W-:Y:S01]  /*0940*/  LOP3.LUT R70, R70, 0x3e00, RZ, 0xc0, !PT ;  /* 0x00003e0046467812 */ /* 0x000fe200078ec0ff */
[----:B------:R-:W2:Y:S01]  /*0950*/  S2UR UR33, SR_CTAID.Y ;  /* 0x00000000002179c3 */ /* 0x000ea20000002600 */
[----:B------:R-:W3:Y:S01]  /*0960*/  LDCU.128 UR16, c[0x0][0x420] ;  /* 0x00008400ff1077ac */ /* 0x000ee20008000c00 */
[----:B------:R-:W-:Y:S01]  /*0970*/  IMAD.WIDE.U32 R10, R71, 0x2, R2 ;  /* 0x00000002470a7825 */ /* 0x000fe200078e0002 */
[----:B------:R-:W-:Y:S01]  /*0980*/  PRMT R19, RZ, 0x7610, R19 ;  /* 0x00007610ff137816 */ /* 0x000fe20000000013 */
[----:B------:R-:W-:Y:S01]  /*0990*/  USHF.L.U32 UR38, UR11, 0xb, URZ ;  /* 0x0000000b0b267899 */ /* 0x000fe200080006ff */
[----:B------:R-:W-:Y:S01]  /*09a0*/  PRMT R14, RZ, 0x7610, R14 ;  /* 0x00007610ff0e7816 */ /* 0x000fe2000000000e */
[----:B------:R-:W-:Y:S01]  /*09b0*/  UMOV UR9, URZ ;  /* 0x000000ff00097c82 */ /* 0x000fe20008000000 */
[----:B------:R-:W4:Y:S01]  /*09c0*/  LDCU.64 UR42, c[0x0][0x488] ;  /* 0x00009100ff2a77ac */ /* 0x000f220008000a00 */
[----:B------:R-:W-:-:S02]  /*09d0*/  PRMT R20, RZ, 0x7610, R20 ;  /* 0x00007610ff147816 */ /* 0x000fc40000000014 */
[----:B------:R-:W-:Y:S01]  /*09e0*/  PRMT R15, RZ, 0x7610, R15 ;  /* 0x00007610ff0f7816 */ /* 0x000fe2000000000f */
[----:B------:R-:W-:Y:S01]  /*09f0*/  UIADD3 UR31, UPT, UPT, UR38, -0x800, URZ ;  /* 0xfffff800261f7890 */ /* 0x000fe2000fffe0ff */
[----:B------:R-:W-:Y:S01]  /*0a00*/  PRMT R16, RZ, 0x7610, R16 ;  /* 0x00007610ff107816 */ /* 0x000fe20000000010 */
[----:B------:R-:W5:Y:S01]  /*0a10*/  LDCU.64 UR40, c[0x0][0x478] ;  /* 0x00008f00ff2877ac */ /* 0x000f620008000a00 */
[----:B------:R-:W-:Y:S02]  /*0a20*/  PRMT R18, RZ, 0x7610, R18 ;  /* 0x00007610ff127816 */ /* 0x000fe40000000012 */
[----:B------:R-:W-:Y:S01]  /*0a30*/  PRMT R17, RZ, 0x7610, R17 ;  /* 0x00007610ff117816 */ /* 0x000fe20000000011 */
[----:B0-----:R-:W-:Y:S01]  /*0a40*/  UIMAD UR39, UR30, UR13, URZ ;  /* 0x0000000d1e2772a4 */ /* 0x001fe2000f8e02ff */
[----:B------:R-:W-:Y:S01]  /*0a50*/  PRMT R21, RZ, 0x7610, R21 ;  /* 0x00007610ff157816 */ /* 0x000fe20000000015 */
[----:B------:R-:W-:Y:S01]  /*0a60*/  UMOV UR8, UR31 ;  /* 0x0000001f00087c82 */ /* 0x000fe20008000000 */
[----:B-1----:R-:W-:Y:S01]  /*0a70*/  UIADD3 UR44, UPT, UPT, -UR31, UR32, URZ ;  /* 0x000000201f2c7290 */ /* 0x002fe2000fffe1ff */
[----:B------:R-:W-:Y:S01]  /*0a80*/  PRMT R22, RZ, 0x7610, R22 ;  /* 0x00007610ff167816 */ /* 0x000fe20000000016 */
[----:B------:R-:W-:Y:S01]  /*0a90*/  UIMAD.WIDE.U32 UR12, UR30, UR12, UR8 ;  /* 0x0000000c1e0c72a5 */ /* 0x000fe2000f8e0008 */
[----:B------:R-:W-:Y:S01]  /*0aa0*/  PRMT R23, RZ, 0x7610, R23 ;  /* 0x00007610ff177816 */ /* 0x000fe20000000017 */
[----:B---3--:R-:W-:Y:S01]  /*0ab0*/  UIMAD.WIDE.U32 UR36, UR30, UR16, UR8 ;  /* 0x000000101e2472a5 */ /* 0x008fe2000f8e0008 */
[----:B------:R-:W-:Y:S01]  /*0ac0*/  PRMT R24, RZ, 0x7610, R24 ;  /* 0x00007610ff187816 */ /* 0x000fe20000000018 */
[----:B------:R-:W-:Y:S01]  /*0ad0*/  UIADD3 UR9, UPT, UPT, UR13, UR39, URZ ;  /* 0x000000270d097290 */ /* 0x000fe2000fffe0ff */
[----:B------:R-:W-:Y:S01]  /*0ae0*/  ISETP.GE.AND P2, PT, R71, UR44, PT ;  /* 0x0000002c47007c0c */ /* 0x000fe2000bf46270 */
[----:B------:R-:W-:Y:S01]  /*0af0*/  UIMAD UR13, UR30, UR17, UR37 ;  /* 0x000000111e0d72a4 */ /* 0x000fe2000f8e0225 */
[----:B------:R-:W-:Y:S01]  /*0b00*/  LOP3.LUT R71, R70, 0x1f, R72, 0xf8, !PT ;  /* 0x0000001f46477812 */ /* 0x000fe200078ef848 */
[----:B------:R-:W-:Y:S01]  /*0b10*/  UMOV UR8, UR12 ;  /* 0x0000000c00087c82 */ /* 0x000fe20008000000 */
[----:B------:R-:W-:Y:S01]  /*0b20*/  UMOV UR12, UR36 ;  /* 0x00000024000c7c82 */ /* 0x000fe20008000000 */
[----:B--2---:R-:W-:Y:S01]  /*0b30*/  UIMAD.WIDE.U32 UR8, UR33, UR14, UR8 ;  /* 0x0000000e210872a5 */ /* 0x004fe2000f8e0008 */
[----:B------:R-:W-:Y:S01]  /*0b40*/  LOP3.LUT R67, R71, 0x60, RZ, 0xfc, !PT ;  /* 0x0000006047437812 */ /* 0x000fe200078efcff */
[----:B------:R-:W-:Y:S01]  /*0b50*/  UIMAD.WIDE.U32 UR12, UR33, UR18, UR12 ;  /* 0x00000012210c72a5 */ /* 0x000fe2000f8e000c */
[----:B------:R-:W-:Y:S01]  /*0b60*/  LOP3.LUT R13, R13, 0xffffffdf, RZ, 0xc0, !PT ;  /* 0xffffffdf0d0d7812 */ /* 0x000fe200078ec0ff */
[----:B------:R-:W-:Y:S01]  /*0b70*/  UIMAD UR15, UR33, UR15, UR9 ;  /* 0x0000000f210f72a4 */ /* 0x000fe2000f8e0209 */
[----:B------:R-:W-:Y:S01]  /*0b80*/  P2R R73, PR, RZ, 0x4 ;  /* 0x00000004ff497803 */ /* 0x000fe20000000000 */
[----:B------:R-:W-:Y:S01]  /*0b90*/  UIMAD UR19, UR33, UR19, UR13 ;  /* 0x00000013211372a4 */ /* 0x000fe2000f8e020d */
[----:B------:R-:W-:-:S02]  /*0ba0*/  IADD3 R3, P0, PT, R71, UR8, RZ ;  /* 0x0000000847037c10 */ /* 0x000fc4000ff1e0ff */
[----:B------:R-:W-:Y:S02]  /*0bb0*/  PRMT R25, RZ, 0x7610, R25 ;  /* 0x00007610ff197816 */ /* 0x000fe40000000019 */
[----:B------:R-:W-:Y:S01]  /*0bc0*/  PRMT R26, RZ, 0x7610, R26 ;  /* 0x00007610ff1a7816 */ /* 0x000fe2000000001a */
[----:B------:R-:W-:Y:S01]  /*0bd0*/  IMAD.X R6, RZ, RZ, UR15, P0 ;  /* 0x0000000fff067e24 */ /* 0x000fe200080e06ff */
[----:B------:R-:W-:Y:S01]  /*0be0*/  ISETP.GE.AND P5, PT, R67, UR44, PT ;  /* 0x0000002c43007c0c */ /* 0x000fe2000bfa6270 */
[----:B------:R-:W-:Y:S01]  /*0bf0*/  BAR.SYNC.DEFER_BLOCKING 0x0 ;  /* 0x0000000000007b1d */ /* 0x000fe20000010000 */
[----:B----4-:R-:W-:Y:S02]  /*0c00*/  LEA R2, P0, R3, UR42, 0x1 ;  /* 0x0000002a03027c11 */ /* 0x010fe4000f8008ff */
[C---:B------:R-:W-:Y:S02]  /*0c10*/  LOP3.LUT R66, R71.reuse, 0x80, RZ, 0xfc, !PT ;  /* 0x0000008047427812 */ /* 0x040fe400078efcff */
[----:B------:R-:W-:-:S02]  /*0c20*/  IADD3 R0, P1, PT, R71, UR12, RZ ;  /* 0x0000000c47007c10 */ /* 0x000fc4000ff3e0ff */
[C---:B------:R-:W-:Y:S02]  /*0c30*/  LOP3.LUT R65, R71.reuse, 0xa0, RZ, 0xfc, !PT ;  /* 0x000000a047417812 */ /* 0x040fe400078efcff */
[----:B------:R-:W-:Y:S01]  /*0c40*/  LOP3.LUT R69, R71, 0x20, RZ, 0xfc, !PT ;  /* 0x0000002047457812 */ /* 0x000fe200078efcff */
[----:B------:R-:W-:Y:S01]  /*0c50*/  IMAD.X R5, RZ, RZ, UR19, P1 ;  /* 0x00000013ff057e24 */ /* 0x000fe200088e06ff */
[----:B------:R-:W-:Y:S02]  /*0c60*/  LEA.HI.X R3, R3, UR43, R6, 0x1, P0 ;  /* 0x0000002b03037c11 */ /* 0x000fe400080f0c06 */
[C---:B------:R-:W-:Y:S02]  /*0c70*/  LOP3.LUT R64, R71.reuse, 0xc0, RZ, 0xfc, !PT ;  /* 0x000000c047407812 */ /* 0x040fe400078efcff */
[C---:B------:R-:W-:Y:S02]  /*0c80*/  LOP3.LUT R63, R71.reuse, 0xe0, RZ, 0xfc, !PT ;  /* 0x000000e0473f7812 */ /* 0x040fe400078efcff */
[----:B------:R-:W-:-:S02]  /*0c90*/  LOP3.LUT R68, R71, 0x40, RZ, 0xfc, !PT ;  /* 0x0000004047447812 */ /* 0x000fc400078efcff */
[C---:B------:R-:W-:Y:S02]  /*0ca0*/  LOP3.LUT R62, R71.reuse, 0x100, RZ, 0xfc, !PT ;  /* 0x00000100473e7812 */ /* 0x040fe400078efcff */
[C---:B------:R-:W-:Y:S02]  /*0cb0*/  LOP3.LUT R61, R71.reuse, 0x120, RZ, 0xfc, !PT ;  /* 0x00000120473d7812 */ /* 0x040fe400078efcff */
[C---:B------:R-:W-:Y:S01]  /*0cc0*/  LOP3.LUT R60, R71.reuse, 0x140, RZ, 0xfc, !PT ;  /* 0x00000140473c7812 */ /* 0x040fe200078efcff */
[----:B------:R-:W2:Y:S01]  /*0cd0*/  @!P5 LDG.E.U16 R15, desc[UR34][R10.64+0xc0] ;  /* 0x0000c0220a0fd981 */ /* 0x000ea2000c1e1500 */
[C---:B------:R-:W-:Y:S02]  /*0ce0*/  SHF.L.U32 R6, R71.reuse, 0x1, RZ ;  /* 0x0000000147067819 */ /* 0x040fe400000006ff */
[C---:B------:R-:W-:Y:S02]  /*0cf0*/  LOP3.LUT R59, R71.reuse, 0x160, RZ, 0xfc, !PT ;  /* 0x00000160473b7812 */ /* 0x040fe400078efcff */
[----:B------:R-:W-:-:S02]  /*0d00*/  LOP3.LUT R58, R71, 0x180, RZ, 0xfc, !PT ;  /* 0x00000180473a7812 */ /* 0x000fc400078efcff */
[C---:B------:R-:W-:Y:S02]  /*0d10*/  LOP3.LUT R57, R71.reuse, 0x1a0, RZ, 0xfc, !PT ;  /* 0x000001a047397812 */ /* 0x040fe400078efcff */
[C---:B------:R-:W-:Y:S02]  /*0d20*/  LOP3.LUT R56, R71.reuse, 0x1c0, RZ, 0xfc, !PT ;  /* 0x000001c047387812 */ /* 0x040fe400078efcff */
[----:B------:R-:W-:Y:S02]  /*0d30*/  LOP3.LUT R28, R71, 0x1e0, RZ, 0xfc, !PT ;  /* 0x000001e0471c7812 */ /* 0x000fe400078efcff */
[----:B------:R-:W-:Y:S01]  /*0d40*/  PRMT R27, RZ, 0x7610, R27 ;  /* 0x00007610ff1b7816 */ /* 0x000fe2000000001b */
[----:B------:R-:W0:Y:S01]  /*0d50*/  S2R R30, SR_LANEID ;  /* 0x00000000001e7919 */ /* 0x000e220000000000 */
[----:B------:R-:W-:Y:S01]  /*0d60*/  ISETP.GE.AND P4, PT, R66, UR44, PT ;  /* 0x0000002c42007c0c */ /* 0x000fe2000bf86270 */
[----:B------:R-:W1:Y:S01]  /*0d70*/  S2UR UR8, SR_CgaCtaId ;  /* 0x00000000000879c3 */ /* 0x000e620000008800 */
[----:B-----5:R-:W-:Y:S01]  /*0d80*/  LEA R4, P1, R0, UR40, 0x1 ;  /* 0x0000002800047c11 */ /* 0x020fe2000f8208ff */
[----:B------:R-:W-:Y:S01]  /*0d90*/  UMOV UR16, 0x400 ;  /* 0x0000040000107882 */ /* 0x000fe20000000000 */
[----:B------:R-:W-:Y:S01]  /*0da0*/  IADD3 R8, P0, PT, R6, UR22, RZ ;  /* 0x0000001606087c10 */ /* 0x000fe2000ff1e0ff */
[----:B------:R-:W3:Y:S01]  /*0db0*/  LDCU.64 UR14, c[0x0][0x508] ;  /* 0x0000a100ff0e77ac */ /* 0x000ee20008000a00 */
[----:B------:R-:W-:-:S02]  /*0dc0*/  @P5 LOP3.LUT R13, R13, 0x20, RZ, 0xfc, !PT ;  /* 0x000000200d0d5812 */ /* 0x000fc400078efcff */
[----:B------:R-:W-:Y:S01]  /*0dd0*/  LEA.HI.X R5, R0, UR41, R5, 0x1, P1 ;  /* 0x0000002900057c11 */ /* 0x000fe200088f0c05 */
[----:B------:R-:W-:Y:S01]  /*0de0*/  IMAD.X R9, RZ, RZ, UR23, P0 ;  /* 0x00000017ff097e24 */ /* 0x000fe200080e06ff */
[----:B------:R-:W-:Y:S01]  /*0df0*/  ISETP.GE.AND P3, PT, R65, UR44, PT ;  /* 0x0000002c41007c0c */ /* 0x000fe2000bf66270 */
[----:B------:R-:W4:Y:S01]  /*0e00*/  LDCU.64 UR18, c[0x0][0x510] ;  /* 0x0000a200ff1277ac */ /* 0x000f220008000a00 */
[----:B------:R-:W-:Y:S01]  /*0e10*/  PRMT R0, RZ, 0x7610, R0 ;  /* 0x00007610ff007816 */ /* 0x000fe20000000000 */
[----:B------:R-:W5:Y:S01]  /*0e20*/  @!P4 LDG.E.U16 R16, desc[UR34][R10.64+0x100] ;  /* 0x000100220a10c981 */ /* 0x000f62000c1e1500 */
[----:B------:R-:W-:Y:S01]  /*0e30*/  LOP3.LUT R13, R13, 0xffffffef, RZ, 0xc0, !PT ;  /* 0xffffffef0d0d7812 */ /* 0x000fe200078ec0ff */
[----:B------:R-:W0:Y:S01]  /*0e40*/  LDCU UR36, c[0x0][0x38c] ;  /* 0x00007180ff2477ac */ /* 0x000e220008000800 */
[----:B------:R-:W-:Y:S02]  /*0e50*/  ISETP.GE.AND P0, PT, R69, UR44, PT ;  /* 0x0000002c45007c0c */ /* 0x000fe4000bf06270 */
[----:B------:R-:W-:Y:S01]  /*0e60*/  @P4 LOP3.LUT R13, R13, 0x10, RZ, 0xfc, !PT ;  /* 0x000000100d0d4812 */ /* 0x000fe200078efcff */
[----:B------:R-:W3:Y:S01]  /*0e70*/  @!P2 LDG.E.U16 R0, desc[UR34][R10.64] ;  /* 0x000000220a00a981 */ /* 0x000ee2000c1e1500 */
[----:B------:R-:W-:-:S02]  /*0e80*/  ISETP.GE.AND P2, PT, R64, UR44, PT ;  /* 0x0000002c40007c0c */ /* 0x000fc4000bf46270 */
[----:B------:R-:W-:Y:S01]  /*0e90*/  LOP3.LUT R13, R13, 0xfffffff7, RZ, 0xc0, !PT ;  /* 0xfffffff70d0d7812 */ /* 0x000fe200078ec0ff */
[----:B------:R-:W4:Y:S01]  /*0ea0*/  @!P3 LDG.E.U16 R17, desc[UR34][R10.64+0x140] ;  /* 0x000140220a11b981 */ /* 0x000f22000c1e1500 */
[----:B------:R-:W-:Y:S02]  /*0eb0*/  ISETP.GE.AND P6, PT, R68, UR44, PT ;  /* 0x0000002c44007c0c */ /* 0x000fe4000bfc6270 */
[----:B------:R-:W-:Y:S02]  /*0ec0*/  @P3 LOP3.LUT R13, R13, 0x8, RZ, 0xfc, !PT ;  /* 0x000000080d0d3812 */ /* 0x000fe400078efcff */
[----:B------:R-:W-:Y:S01]  /*0ed0*/  ISETP.GE.AND P1, PT, R69, UR44, PT ;  /* 0x0000002c45007c0c */ /* 0x000fe2000bf26270 */
[----:B------:R-:W2:Y:S01]  /*0ee0*/  @!P0 LDG.E.U16 R12, desc[UR34][R10.64+0x40] ;  /* 0x000040220a0c8981 */ /* 0x000ea2000c1e1500 */
[----:B------:R-:W-:Y:S02]  /*0ef0*/  ISETP.GE.AND P0, PT, R63, UR44, PT ;  /* 0x0000002c3f007c0c */ /* 0x000fe4000bf06270 */
[----:B------:R-:W-:Y:S01]  /*0f00*/  LOP3.LUT R13, R13, 0xfffffffb, RZ, 0xc0, !PT ;  /* 0xfffffffb0d0d7812 */ /* 0x000fe200078ec0ff */
[----:B------:R-:W4:Y:S01]  /*0f10*/  @!P2 LDG.E.U16 R18, desc[UR34][R10.64+0x180] ;  /* 0x000180220a12a981 */ /* 0x000f22000c1e1500 */
[----:B------:R-:W-:-:S02]  /*0f20*/  P2R R74, PR, RZ, 0x2 ;  /* 0x00000002ff4a7803 */ /* 0x000fc40000000000 */
[----:B------:R-:W-:Y:S01]  /*0f30*/  @P2 LOP3.LUT R13, R13, 0x4, RZ, 0xfc, !PT ;  /* 0x000000040d0d2812 */ /* 0x000fe200078efcff */
[----:B------:R-:W5:Y:S01]  /*0f40*/  @!P6 LDG.E.U16 R14, desc[UR34][R10.64+0x80] ;  /* 0x000080220a0ee981 */ /* 0x000f62000c1e1500 */
[----:B------:R-:W-:Y:S02]  /*0f50*/  IADD3 R6, P1, PT, R6, UR24, RZ ;  /* 0x0000001806067c10 */ /* 0x000fe4000ff3e0ff */
[----:B------:R-:W-:Y:S02]  /*0f60*/  LOP3.LUT R13, R13, 0xfffffffd, RZ, 0xc0, !PT ;  /* 0xfffffffd0d0d7812 */ /* 0x000fe400078ec0ff */
[----:B------:R-:W-:Y:S01]  /*0f70*/  ISETP.GE.AND P4, PT, R57, UR44, PT ;  /* 0x0000002c39007c0c */ /* 0x000fe2000bf86270 */
[----:B------:R-:W4:Y:S01]  /*0f80*/  @!P0 LDG.E.U16 R19, desc[UR34][R10.64+0x1c0] ;  /* 0x0001c0220a138981 */ /* 0x000f22000c1e1500 */
[----:B------:R-:W-:Y:S01]  /*0f90*/  @P0 LOP3.LUT R13, R13, 0x2, RZ, 0xfc, !PT ;  /* 0x000000020d0d0812 */ /* 0x000fe200078efcff */
[----:B------:R-:W-:Y:S01]  /*0fa0*/  IMAD.X R7, RZ, RZ, UR25, P1 ;  /* 0x00000019ff077e24 */ /* 0x000fe200088e06ff */
[----:B------:R-:W-:-:S02]  /*0fb0*/  ISETP.GE.AND P0, PT, R62, UR44, PT ;  /* 0x0000002c3e007c0c */ /* 0x000fc4000bf06270 */
[----:B------:R-:W-:Y:S02]  /*0fc0*/  LOP3.LUT R13, R13, 0xfffffffe, RZ, 0xc0, !PT ;  /* 0xfffffffe0d0d7812 */ /* 0x000fe400078ec0ff */
[----:B------:R-:W-:Y:S02]  /*0fd0*/  ISETP.GE.AND P1, PT, R60, UR44, PT ;  /* 0x0000002c3c007c0c */ /* 0x000fe4000bf26270 */
[----:B------:R-:W-:Y:S02]  /*0fe0*/  ISETP.GE.AND P2, PT, R59, UR44, PT ;  /* 0x0000002c3b007c0c */ /* 0x000fe4000bf46270 */
[----:B------:R-:W-:Y:S01]  /*0ff0*/  ISETP.GE.AND P3, PT, R58, UR44, PT ;  /* 0x0000002c3a007c0c */ /* 0x000fe2000bf66270 */
[----:B------:R-:W4:Y:S01]  /*1000*/  @!P4 LDG.E.U16 R25, desc[UR34][R10.64+0x340] ;  /* 0x000340220a19c981 */ /* 0x000f22000c1e1500 */
[----:B------:R-:W-:-:S03]  /*1010*/  P2R R72, PR, RZ, 0x40 ;  /* 0x00000040ff487803 */ /* 0x000fc60000000000 */
[----:B------:R-:W-:Y:S01]  /*1020*/  @P0 LOP3.LUT R13, R13, 0x1, RZ, 0xfc, !PT ;  /* 0x000000010d0d0812 */ /* 0x000fe200078efcff */
[----:B------:R-:W4:Y:S01]  /*1030*/  @!P0 LDG.E.U16 R20, desc[UR34][R10.64+0x200] ;  /* 0x000200220a148981 */ /* 0x000f22000c1e1500 */
        /* <DEDUP_REMOVED lines=8> */
[----:B------:R0:W4:Y:S01]  /*10c0*/  @!P6 LDG.E.U16 R27, desc[UR34][R10.64+0x3c0] ;  /* 0x0003c0220a1be981 */ /* 0x000122000c1e1500 */
[----:B-1----:R-:W-:-:S03]  /*10d0*/  ULEA UR16, UR8, UR16, 0x18 ;  /* 0x0000001008107291 */ /* 0x002fc6000f8ec0ff */
[----:B------:R0:W-:Y:S02]  /*10e0*/  STL [R1+0x40], R28 ;  /* 0x0000401c01007387 */ /* 0x0001e40000100800 */
[----:B0-----:R-:W-:-:S04]  /*10f0*/  IADD3 R28, PT, PT, R70, R30, RZ ;  /* 0x0000001e461c7210 */ /* 0x001fc80007ffe0ff */
[CC--:B------:R-:W-:Y:S02]  /*1100*/  LEA.HI.SX32 R29, R28.reuse, R28.reuse, 0x1b ;  /* 0x0000001c1c1d7211 */ /* 0x0c0fe400078fdaff */
[C---:B------:R-:W-:Y:S02]  /*1110*/  IADD3 R11, PT, PT, R28.reuse, 0x60, RZ ;  /* 0x000000601c0b7810 */ /* 0x040fe40007ffe0ff */
[----:B------:R-:W-:Y:S01]  /*1120*/  LEA R146, R29, UR16, 0x1 ;  /* 0x000000101d927c11 */ /* 0x000fe2000f8e08ff */
[C---:B------:R-:W-:Y:S02]  /*1130*/  VIADD R29, R28.reuse, 0x20 ;  /* 0x000000201c1d7836 */ /* 0x040fe40000000000 */
[C---:B------:R-:W-:Y:S01]  /*1140*/  VIADD R31, R28.reuse, 0x40 ;  /* 0x000000401c1f7836 */ /* 0x040fe20000000000 */
[-C--:B------:R-:W-:Y:S01]  /*1150*/  LEA.HI.SX32 R11, R11, R28.reuse, 0x1b ;  /* 0x0000001c0b0b7211 */ /* 0x080fe200078fdaff */
[C---:B------:R-:W-:Y:S01]  /*1160*/  VIADD R33, R28.reuse, 0x80 ;  /* 0x000000801c217836 */ /* 0x040fe20000000000 */
[-C--:B------:R-:W-:Y:S01]  /*1170*/  LEA.HI.SX32 R29, R29, R28.reuse, 0x1b ;  /* 0x0000001c1d1d7211 */ /* 0x080fe200078fdaff */
[----:B------:R-:W-:Y:S01]  /*1180*/  VIADD R35, R28, 0xa0 ;  /* 0x000000a01c237836 */ /* 0x000fe20000000000 */
[----:B------:R-:W-:-:S02]  /*1190*/  LEA.HI.SX32 R31, R31, R28, 0x1b ;  /* 0x0000001c1f1f7211 */ /* 0x000fc400078fdaff */
[----:B------:R-:W-:Y:S02]  /*11a0*/  LEA R142, R11, UR16, 0x1 ;  /* 0x000000100b8e7c11 */ /* 0x000fe4000f8e08ff */
[-C--:B------:R-:W-:Y:S02]  /*11b0*/  LEA.HI.SX32 R33, R33, R28.reuse, 0x1b ;  /* 0x0000001c21217211 */ /* 0x080fe400078fdaff */
[C---:B------:R-:W-:Y:S02]  /*11c0*/  IADD3 R11, PT, PT, R28.reuse, 0xc0, RZ ;  /* 0x000000c01c0b7810 */ /* 0x040fe40007ffe0ff */
[----:B------:R-:W-:Y:S02]  /*11d0*/  LEA.HI.SX32 R35, R35, R28, 0x1b ;  /* 0x0000001c23237211 */ /* 0x000fe400078fdaff */
[----:B------:R-:W-:Y:S01]  /*11e0*/  LEA R144, R29, UR16, 0x1 ;  /* 0x000000101d907c11 */ /* 0x000fe2000f8e08ff */
[C---:B------:R-:W-:Y:S01]  /*11f0*/  VIADD R29, R28.reuse, 0xe0 ;  /* 0x000000e01c1d7836 */ /* 0x040fe20000000000 */
[----:B------:R-:W-:Y:S01]  /*1200*/  LEA R143, R31, UR16, 0x1 ;  /* 0x000000101f8f7c11 */ /* 0x000fe2000f8e08ff */
[----:B------:R-:W-:Y:S01]  /*1210*/  VIADD R31, R28, 0x100 ;  /* 0x000001001c1f7836 */ /* 0x000fe20000000000 */
[----:B------:R-:W-:-:S02]  /*1220*/  LEA R141, R33, UR16, 0x1 ;  /* 0x00000010218d7c11 */ /* 0x000fc4000f8e08ff */
[-C--:B------:R-:W-:Y:S02]  /*1230*/  LEA.HI.SX32 R11, R11, R28.reuse, 0x1b ;  /* 0x0000001c0b0b7211 */ /* 0x080fe400078fdaff */
[----:B------:R-:W-:Y:S01]  /*1240*/  LEA R140, R35, UR16, 0x1 ;  /* 0x00000010238c7c11 */ /* 0x000fe2000f8e08ff */
[C---:B------:R-:W-:Y:S01]  /*1250*/  VIADD R35, R28.reuse, 0x140 ;  /* 0x000001401c237836 */ /* 0x040fe20000000000 */
[-C--:B------:R-:W-:Y:S02]  /*1260*/  LEA.HI.SX32 R29, R29, R28.reuse, 0x1b ;  /* 0x0000001c1d1d7211 */ /* 0x080fe400078fdaff */
[C---:B------:R-:W-:Y:S02]  /*1270*/  IADD3 R33, PT, PT, R28.reuse, 0x120, RZ ;  /* 0x000001201c217810 */ /* 0x040fe40007ffe0ff */
[----:B------:R-:W-:Y:S01]  /*1280*/  LEA R139, R11, UR16, 0x1 ;  /* 0x000000100b8b7c11 */ /* 0x000fe2000f8e08ff */
[----:B------:R-:W-:Y:S01]  /*1290*/  VIADD R11, R28, 0x160 ;  /* 0x000001601c0b7836 */ /* 0x000fe20000000000 */
[----:B------:R-:W-:-:S02]  /*12a0*/  LEA.HI.SX32 R31, R31, R28, 0x1b ;  /* 0x0000001c1f1f7211 */ /* 0x000fc400078fdaff */
[----:B------:R-:W-:Y:S01]  /*12b0*/  LEA R137, R29, UR16, 0x1 ;  /* 0x000000101d897c11 */ /* 0x000fe2000f8e08ff */
[----:B------:R-:W-:Y:S01]  /*12c0*/  VIADD R29, R28, 0x1c0 ;  /* 0x000001c01c1d7836 */ /* 0x000fe20000000000 */
[-C--:B------:R-:W-:Y:S02]  /*12d0*/  LEA.HI.SX32 R33, R33, R28.reuse, 0x1b ;  /* 0x0000001c21217211 */ /* 0x080fe400078fdaff */
[----:B------:R-:W-:Y:S02]  /*12e0*/  P2R R75, PR, RZ, 0x1 ;  /* 0x00000001ff4b7803 */ /* 0x000fe40000000000 */
[----:B------:R-:W-:Y:S02]  /*12f0*/  LEA.HI.SX32 R35, R35, R28, 0x1b ;  /* 0x0000001c23237211 */ /* 0x000fe400078fdaff */
[----:B------:R-:W-:Y:S02]  /*1300*/  LEA R131, R31, UR16, 0x1 ;  /* 0x000000101f837c11 */ /* 0x000fe4000f8e08ff */
[----:B------:R-:W-:-:S02]  /*1310*/  LOP3.LUT P0, RZ, R13, 0x1, RZ, 0xc0, !PT ;  /* 0x000000010dff7812 */ /* 0x000fc4000780c0ff */
[----:B------:R-:W-:Y:S02]  /*1320*/  IADD3 R31, PT, PT, R28, 0x1e0, RZ ;  /* 0x000001e01c1f7810 */ /* 0x000fe40007ffe0ff */
[-C--:B------:R-:W-:Y:S02]  /*1330*/  LEA.HI.SX32 R11, R11, R28.reuse, 0x1b ;  /* 0x0000001c0b0b7211 */ /* 0x080fe400078fdaff */
[----:B------:R-:W-:Y:S02]  /*1340*/  LEA R133, R33, UR16, 0x1 ;  /* 0x0000001021857c11 */ /* 0x000fe4000f8e08ff */
[----:B------:R-:W-:Y:S02]  /*1350*/  LEA R135, R35, UR16, 0x1 ;  /* 0x0000001023877c11 */ /* 0x000fe4000f8e08ff */
[----:B------:R-:W-:Y:S02]  /*1360*/  LEA.HI.SX32 R29, R29, R28, 0x1b ;  /* 0x0000001c1d1d7211 */ /* 0x000fe400078fdaff */
[----:B------:R-:W-:-:S02]  /*1370*/  P2R R76, PR, RZ, 0x1 ;  /* 0x00000001ff4c7803 */ /* 0x000fc40000000000 */
[----:B------:R-:W-:Y:S02]  /*1380*/  LEA.HI.SX32 R31, R31, R28, 0x1b ;  /* 0x0000001c1f1f7211 */ /* 0x000fe400078fdaff */
[----:B------:R-:W-:Y:S02]  /*1390*/  LEA R120, R11, UR16, 0x1 ;  /* 0x000000100b787c11 */ /* 0x000fe4000f8e08ff */
[----:B------:R-:W-:Y:S02]  /*13a0*/  LOP3.LUT P0, RZ, R13, 0x2, RZ, 0xc0, !PT ;  /* 0x000000020dff7812 */ /* 0x000fe4000780c0ff */
        /* <DEDUP_REMOVED lines=15> */
[----:B------:R-:W-:Y:S02]  /*14a0*/  ISETP.NE.AND P0, PT, R73, RZ, PT ;  /* 0x000000ff4900720c */ /* 0x000fe40003f05270 */
[----:B------:R-:W-:Y:S01]  /*14b0*/  PRMT R10, RZ, 0x7610, R10 ;  /* 0x00007610ff0a7816 */ /* 0x000fe2000000000a */
[----:B---3--:R-:W-:Y:S04]  /*14c0*/  STS.U16 [R146], R0 ;  /* 0x0000000092007388 */ /* 0x008fe80000000400 */
[----:B--2---:R-:W-:Y:S04]  /*14d0*/  STS.U16 [R144+0x40], R12 ;  /* 0x0000400c90007388 */ /* 0x004fe80000000400 */
[----:B-----5:R-:W-:Y:S04]  /*14e0*/  STS.U16 [R143+0x80], R14 ;  /* 0x0000800e8f007388 */ /* 0x020fe80000000400 */
[----:B------:R0:W-:Y:S04]  /*14f0*/  STS.U16 [R142+0xc0], R15 ;  /* 0x0000c00f8e007388 */ /* 0x0001e80000000400 */
[----:B------:R-:W-:Y:S04]  /*1500*/  STS.U16 [R141+0x100], R16 ;  /* 0x000100108d007388 */ /* 0x000fe80000000400 */
[----:B----4-:R1:W-:Y:S01]  /*1510*/  STS.U16 [R140+0x140], R17 ;  /* 0x000140118c007388 */ /* 0x0103e20000000400 */
[----:B0-----:R-:W-:-:S04]  /*1520*/  IADD3 R15, PT, PT, R28, 0x180, RZ ;  /* 0x000001801c0f7810 */ /* 0x001fc80007ffe0ff */
[-C--:B------:R-:W-:Y:S01]  /*1530*/  LEA.HI.SX32 R15, R15, R28.reuse, 0x1b ;  /* 0x0000001c0f0f7211 */ /* 0x080fe200078fdaff */
[----:B-1----:R-:W-:Y:S01]  /*1540*/  VIADD R17, R28, 0x1a0 ;  /* 0x000001a01c117836 */ /* 0x002fe20000000000 */
[----:B------:R-:W-:Y:S02]  /*1550*/  STS.U16 [R139+0x180], R18 ;  /* 0x000180128b007388 */ /* 0x000fe40000000400 */
[----:B------:R-:W-:Y:S02]  /*1560*/  LEA R119, R15, UR16, 0x1 ;  /* 0x000000100f777c11 */ /* 0x000fe4000f8e08ff */
[----:B------:R-:W-:Y:S01]  /*1570*/  LEA.HI.SX32 R17, R17, R28, 0x1b ;  /* 0x0000001c11117211 */ /* 0x000fe200078fdaff */
[----:B------:R0:W-:Y:S03]  /*1580*/  STS.U16 [R137+0x1c0], R19 ;  /* 0x0001c01389007388 */ /* 0x0001e60000000400 */
[----:B------:R-:W-:Y:S01]  /*1590*/  LEA R118, R17, UR16, 0x1 ;  /* 0x0000001011767c11 */ /* 0x000fe2000f8e08ff */
[----:B------:R-:W-:Y:S01]  /*15a0*/  STS.U16 [R131+0x200], R20 ;  /* 0x0002001483007388 */ /* 0x000fe20000000400 */
[----:B------:R-:W-:-:S03]  /*15b0*/  IMAD R28, R30, 0xf, R28 ;  /* 0x0000000f1e1c7824 */ /* 0x000fc600078e021c */
[----:B------:R1:W-:Y:S04]  /*15c0*/  STS.U16 [R133+0x240], R21 ;  /* 0x0002401585007388 */ /* 0x0003e80000000400 */
[----:B------:R-:W-:Y:S04]  /*15d0*/  STS.U16 [R135+0x280], R22 ;  /* 0x0002801687007388 */ /* 0x000fe80000000400 */
[----:B------:R2:W-:Y:S04]  /*15e0*/  STS.U16 [R120+0x2c0], R23 ;  /* 0x0002c01778007388 */ /* 0x0005e80000000400 */
[----:B------:R-:W-:Y:S01]  /*15f0*/  STS.U16 [R119+0x300], R24 ;  /* 0x0003001877007388 */ /* 0x000fe20000000400 */
[----:B------:R-:W-:-:S03]  /*1600*/  VIADD R11, R28, 0x1 ;  /* 0x000000011c0b7836 */ /* 0x000fc60000000000 */
[----:B------:R3:W-:Y:S01]  /*1610*/  STS.U16 [R118+0x340], R25 ;  /* 0x0003401976007388 */ /* 0x0007e20000000400 */
[----:B------:R-:W-:-:S03]  /*1620*/  VIADD R15, R28, 0x2 ;  /* 0x000000021c0f7836 */ /* 0x000fc60000000000 */
[----:B------:R-:W-:Y:S01]  /*1630*/  STS.U16 [R117+0x380], R26 ;  /* 0x0003801a75007388 */ /* 0x000fe20000000400 */
[C---:B0-----:R-:W-:Y:S01]  /*1640*/  VIADD R19, R28.reuse, 0x4 ;  /* 0x000000041c137836 */ /* 0x041fe20000000000 */
[C---:B------:R-:W-:Y:S01]  /*1650*/  IADD3 R17, PT, PT, R28.reuse, 0x3, RZ ;  /* 0x000000031c117810 */ /* 0x040fe20007ffe0ff */
[C---:B-1----:R-:W-:Y:S01]  /*1660*/  VIADD R21, R28.reuse, 0x5 ;  /* 0x000000051c157836 */ /* 0x042fe20000000000 */
[----:B------:R0:W-:Y:S01]  /*1670*/  STS.U16 [R116+0x3c0], R27 ;  /* 0x0003c01b74007388 */ /* 0x0001e20000000400 */
[C---:B------:R-:W-:Y:S01]  /*1680*/  VIADD R31, R28.reuse, 0xa ;  /* 0x0000000a1c1f7836 */ /* 0x040fe20000000000 */
[C---:B--2---:R-:W-:Y:S01]  /*1690*/  IADD3 R23, PT, PT, R28.reuse, 0x6, RZ ;  /* 0x000000061c177810 */ /* 0x044fe20007ffe0ff */
[C---:B---3--:R-:W-:Y:S01]  /*16a0*/  VIADD R25, R28.reuse, 0x7 ;  /* 0x000000071c197836 */ /* 0x048fe20000000000 */
[C---:B------:R-:W-:Y:S01]  /*16b0*/  IADD3 R29, PT, PT, R28.reuse, 0x9, RZ ;  /* 0x000000091c1d7810 */ /* 0x040fe20007ffe0ff */
[C---:B------:R-:W-:Y:S01]  /*16c0*/  VIADD R33, R28.reuse, 0xb ;  /* 0x0000000b1c217836 */ /* 0x040fe20000000000 */
[C---:B------:R-:W-:Y:S01]  /*16d0*/  IADD3 R35, PT, PT, R28.reuse, 0xc, RZ ;  /* 0x0000000c1c237810 */ /* 0x040fe20007ffe0ff */
[C---:B------:R-:W-:Y:S01]  /*16e0*/  VIADD R37, R28.reuse, 0xd ;  /* 0x0000000d1c257836 */ /* 0x040fe20000000000 */
[C---:B------:R-:W-:Y:S01]  /*16f0*/  IADD3 R41, PT, PT, R28.reuse, 0xf, RZ ;  /* 0x0000000f1c297810 */ /* 0x040fe20007ffe0ff */
[----:B------:R-:W-:-:S02]  /*1700*/  VIADD R39, R28, 0xe ;  /* 0x0000000e1c277836 */ /* 0x000fc40000000000 */
[----:B0-----:R-:W-:Y:S01]  /*1710*/  VIADD R27, R28, 0x8 ;  /* 0x000000081c1b7836 */ /* 0x001fe20000000000 */
        /* <DEDUP_REMOVED lines=123> */
[----:B------:R-:W-:Y:S04]  /*1ed0*/  STS.U16 [R119+0x300], R86 ;  /* 0x0003005677007388 */ /* 0x000fe80000000400 */
        /* <DEDUP_REMOVED lines=22> */
[----:B------:R-:W-:-:S13]  /*2040*/  ISETP.NE.AND P0, PT, R89, RZ, PT ;  /* 0x000000ff5900720c */ /* 0x000fda0003f05270 */
        /* <DEDUP_REMOVED lines=21> */
[----:B------:R-:W-:Y:S02]  /*21a0*/  PRMT R79, RZ, 0x7610, R79 ;  /* 0x00007610ff4f7816 */ /* 0x000fe4000000004f */
[----:B------:R-:W-:Y:S02]  /*21b0*/  PRMT R80, RZ, 0x7610, R80 ;  /* 0x00007610ff507816 */ /* 0x000fe40000000050 */
        /* <DEDUP_REMOVED lines=23> */
[----:B---3--:R-:W-:Y:S02]  /*2330*/  P2R R88, PR, RZ, 0x1 ;  /* 0x00000001ff587803 */ /* 0x008fe40000000000 */
[----:B------:R-:W-:-:S04]  /*2340*/  LOP3.LUT P0, RZ, R13, 0x20, RZ, 0xc0, !PT ;  /* 0x000000200dff7812 */ /* 0x000fc8000780c0ff */
[----:B------:R-:W-:Y:S02]  /*2350*/  P2R R87, PR, RZ, 0x1 ;  /* 0x00000001ff577803 */ /* 0x000fe40000000000 */
[----:B------:R-:W-:-:S04]  /*2360*/  ISETP.NE.AND P0, PT, R72, RZ, PT ;  /* 0x000000ff4800720c */ /* 0x000fc80003f05270 */
[----:B------:R-:W-:Y:S02]  /*2370*/  P2R R86, PR, RZ, 0x1 ;  /* 0x00000001ff567803 */ /* 0x000fe40000000000 */
[----:B------:R-:W-:-:S04]  /*2380*/  ISETP.NE.AND P0, PT, R74, RZ, PT ;  /* 0x000000ff4a00720c */ /* 0x000fc80003f05270 */
[----:B------:R-:W-:Y:S02]  /*2390*/  P2R R85, PR, RZ, 0x1 ;  /* 0x00000001ff557803 */ /* 0x000fe40000000000 */
[----:B------:R-:W-:Y:S02]  /*23a0*/  ISETP.NE.AND P0, PT, R73, RZ, PT ;  /* 0x000000ff4900720c */ /* 0x000fe40003f05270 */
[----:B0-----:R-:W-:Y:S02]  /*23b0*/  PRMT R6, RZ, 0x7610, R6 ;  /* 0x00007610ff067816 */ /* 0x001fe40000000006 */
[----:B------:R-:W-:Y:S01]  /*23c0*/  PRMT R7, RZ, 0x7610, R7 ;  /* 0x00007610ff077816 */ /* 0x000fe20000000007 */
[----:B----4-:R-:W-:Y:S04]  /*23d0*/  STS.U16 [R146], R25 ;  /* 0x0000001992007388 */ /* 0x010fe80000000400 */
[----:B-----5:R-:W-:Y:S04]  /*23e0*/  STS.U16 [R144+0x40], R27 ;  /* 0x0000401b90007388 */ /* 0x020fe80000000400 */
[----:B------:R-:W-:Y:S04]  /*23f0*/  STS.U16 [R143+0x80], R29 ;  /* 0x0000801d8f007388 */ /* 0x000fe80000000400 */
[----:B------:R0:W-:Y:S04]  /*2400*/  STS.U16 [R142+0xc0], R24 ;  /* 0x0000c0188e007388 */ /* 0x0001e80000000400 */
[----:B------:R1:W-:Y:S04]  /*2410*/  STS.U16 [R141+0x100], R26 ;  /* 0x0001001a8d007388 */ /* 0x0003e80000000400 */
[----:B------:R-:W-:Y:S04]  /*2420*/  STS.U16 [R140+0x140], R75 ;  /* 0x0001404b8c007388 */ /* 0x000fe80000000400 */
[----:B------:R-:W-:Y:S04]  /*2430*/  STS.U16 [R139+0x180], R76 ;  /* 0x0001804c8b007388 */ /* 0x000fe80000000400 */
[----:B--2---:R-:W-:Y:S04]  /*2440*/  STS.U16 [R137+0x1c0], R77 ;  /* 0x0001c04d89007388 */ /* 0x004fe80000000400 */
[----:B------:R2:W-:Y:S04]  /*2450*/  STS.U16 [R131+0x200], R28 ;  /* 0x0002001c83007388 */ /* 0x0005e80000000400 */
        /* <DEDUP_REMOVED lines=45> */
[----:B------:R-:W-:-:S11]  /*2730*/  PRMT R75, RZ, 0x7610, R75 ;  /* 0x00007610ff4b7816 */ /* 0x000fd6000000004b */
[----:B------:R-:W2:Y:S01]  /*2740*/  @!P0 LDG.E.U16 R29, desc[UR34][R2.64+0x1c0] ;  /* 0x0001c022021d8981 */ /* 0x000ea2000c1e1500 */
[----:B------:R-:W-:Y:S02]  /*2750*/  ISETP.NE.AND P0, PT, R107, RZ, PT ;  /* 0x000000ff6b00720c */ /* 0x000fe40003f05270 */
[----:B------:R-:W-:Y:S02]  /*2760*/  PRMT R76, RZ, 0x7610, R76 ;  /* 0x00007610ff4c7816 */ /* 0x000fe4000000004c */
[----:B------:R-:W-:Y:S02]  /*2770*/  PRMT R77, RZ, 0x7610, R77 ;  /* 0x00007610ff4d7816 */ /* 0x000fe4000000004d */
[----:B---3--:R-:W-:Y:S02]  /*2780*/  PRMT R78, RZ, 0x7610, R78 ;  /* 0x00007610ff4e7816 */ /* 0x008fe4000000004e */
[----:B----4-:R-:W-:Y:S02]  /*2790*/  PRMT R79, RZ, 0x7610, R79 ;  /* 0x00007610ff4f7816 */ /* 0x010fe4000000004f */
[----:B-----5:R-:W-:Y:S01]  /*27a0*/  PRMT R80, RZ, 0x7610, R80 ;  /* 0x00007610ff507816 */ /* 0x020fe20000000050 */
        /* <DEDUP_REMOVED lines=30> */
[----:B------:R-:W-:Y:S04]  /*2990*/  STS.U16 [R146], R6 ;  /* 0x0000000692007388 */ /* 0x000fe80000000400 */
[----:B------:R-:W-:Y:S04]  /*29a0*/  STS.U16 [R144+0x40], R7 ;  /* 0x0000400790007388 */ /* 0x000fe80000000400 */
[----:B------:R-:W-:Y:S04]  /*29b0*/  STS.U16 [R143+0x80], R24 ;  /* 0x000080188f007388 */ /* 0x000fe80000000400 */
[----:B------:R-:W-:Y:S04]  /*29c0*/  STS.U16 [R142+0xc0], R25 ;  /* 0x0000c0198e007388 */ /* 0x000fe80000000400 */
[----:B------:R-:W-:Y:S04]  /*29d0*/  STS.U16 [R141+0x100], R26 ;  /* 0x0001001a8d007388 */ /* 0x000fe80000000400 */
[----:B--2---:R-:W-:Y:S04]  /*29e0*/  STS.U16 [R140+0x140], R27 ;  /* 0x0001401b8c007388 */ /* 0x004fe80000000400 */
[----:B------:R-:W-:Y:S04]  /*29f0*/  STS.U16 [R139+0x180], R28 ;  /* 0x0001801c8b007388 */ /* 0x000fe80000000400 */
[----:B------:R-:W-:Y:S04]  /*2a00*/  STS.U16 [R137+0x1c0], R29 ;  /* 0x0001c01d89007388 */ /* 0x000fe80000000400 */
[----:B----4-:R-:W-:Y:S04]  /*2a10*/  STS.U16 [R131+0x200], R75 ;  /* 0x0002004b83007388 */ /* 0x010fe80000000400 */
[----:B---3--:R-:W-:Y:S04]  /*2a20*/  STS.U16 [R133+0x240], R76 ;  /* 0x0002404c85007388 */ /* 0x008fe80000000400 */
[----:B------:R-:W-:Y:S04]  /*2a30*/  STS.U16 [R135+0x280], R77 ;  /* 0x0002804d87007388 */ /* 0x000fe80000000400 */
[----:B-----5:R-:W-:Y:S04]  /*2a40*/  STS.U16 [R120+0x2c0], R78 ;  /* 0x0002c04e78007388 */ /* 0x020fe80000000400 */
[----:B------:R0:W-:Y:S04]  /*2a50*/  STS.U16 [R119+0x300], R79 ;  /* 0x0003004f77007388 */ /* 0x0001e80000000400 */
[----:B------:R1:W-:Y:S04]  /*2a60*/  STS.U16 [R118+0x340], R80 ;  /* 0x0003405076007388 */ /* 0x0003e80000000400 */
[----:B------:R-:W-:Y:S04]  /*2a70*/  STS.U16 [R117+0x380], R81 ;  /* 0x0003805175007388 */ /* 0x000fe80000000400 */
[----:B------:R2:W-:Y:S01]  /*2a80*/  STS.U16 [R116+0x3c0], R82 ;  /* 0x0003c05274007388 */ /* 0x0005e20000000400 */
[----:B------:R-:W-:-:S03]  /*2a90*/  NOP ;  /* 0x0000000000007918 */ /* 0x000fc60000000000 */
[----:B------:R-:W3:Y:S04]  /*2aa0*/  LDS.U16 R29, [R165] ;  /* 0x00000000a51d7984 */ /* 0x000ee80000000400 */
[----:B------:R-:W4:Y:S04]  /*2ab0*/  LDS.U16 R2, [R164+0x2] ;  /* 0x00000200a4027984 */ /* 0x000f280000000400 */
[----:B------:R-:W5:Y:S04]  /*2ac0*/  LDS.U16 R75, [R161+0x4] ;  /* 0x00000400a14b7984 */ /* 0x000f680000000400 */
[----:B------:R-:W5:Y:S04]  /*2ad0*/  LDS.U16 R3, [R160+0x6] ;  /* 0x00000600a0037984 */ /* 0x000f680000000400 */
[----:B------:R-:W5:Y:S04]  /*2ae0*/  LDS.U16 R124, [R159+0x8] ;  /* 0x000008009f7c7984 */ /* 0x000f680000000400 */
        /* <DEDUP_REMOVED lines=52> */
[----:B---3--:R-:W-:-:S04]  /*2e30*/  IMAD.U32 R29, R29, 0x10000, RZ ;  /* 0x000100001d1d7824 */ /* 0x008fc800078e00ff */
[----:B------:R-:W-:Y:S01]  /*2e40*/  FMUL.FTZ R77, R29, -1.4426950216293334961 ;  /* 0xbfb8aa3b1d4d7820 */ /* 0x000fe20000410000 */
[----:B----4-:R-:W-:Y:S01]  /*2e50*/  IMAD.U32 R76, R2, 0x10000, RZ ;  /* 0x00010000024c7824 */ /* 0x010fe200078e00ff */
[----:B-----5:R-:W-:-:S04]  /*2e60*/  SHF.L.U32 R75, R75, 0x10, RZ ;  /* 0x000000104b4b7819 */ /* 0x020fc800000006ff */
[----:B------:R-:W1:Y:S01]  /*2e70*/  MUFU.EX2 R77, R77 ;  /* 0x0000004d004d7308 */ /* 0x000e620000000800 */
[----:B------:R-:W-:Y:S01]  /*2e80*/  FMUL.FTZ R74, R76, -1.4426950216293334961 ;  /* 0xbfb8aa3b4c4a7820 */ /* 0x000fe20000410000 */
[----:B------:R-:W-:Y:S02]  /*2e90*/  IMAD.U32 R78, R3, 0x10000, RZ ;  /* 0x00010000034e7824 */ /* 0x000fe400078e00ff */
[----:B------:R-:W-:Y:S02]  /*2ea0*/  FMUL.FTZ R28, R75, -1.4426950216293334961 ;  /* 0xbfb8aa3b4b1c7820 */ /* 0x000fe40000410000 */
[----:B------:R-:W-:Y:S02]  /*2eb0*/  FMUL.FTZ R73, R78, -1.4426950216293334961 ;  /* 0xbfb8aa3b4e497820 */ /* 0x000fe40000410000 */
[----:B------:R-:W3:Y:S08]  /*2ec0*/  MUFU.EX2 R74, R74 ;  /* 0x0000004a004a7308 */ /* 0x000ef00000000800 */
[----:B------:R-:W4:Y:S01]  /*2ed0*/  MUFU.EX2 R28, R28 ;  /* 0x0000001c001c7308 */ /* 0x000f220000000800 */
[----:B------:R-:W-:-:S07]  /*2ee0*/  IMAD.U32 R124, R124, 0x10000, RZ ;  /* 0x000100007c7c7824 */ /* 0x000fce00078e00ff */
[----:B------:R-:W5:Y:S01]  /*2ef0*/  MUFU.EX2 R73, R73 ;  /* 0x0000004900497308 */ /* 0x000f620000000800 */
[----:B------:R-:W-:Y:S01]  /*2f00*/  FMUL.FTZ R3, R124, -1.4426950216293334961 ;  /* 0xbfb8aa3b7c037820 */ /* 0x000fe20000410000 */
[----:B------:R-:W-:Y:S01]  /*2f10*/  SHF.L.U32 R26, R26, 0x10, RZ ;  /* 0x000000101a1a7819 */ /* 0x000fe200000006ff */
[----:B------:R-:W-:-:S05]  /*2f20*/  IMAD.U32 R108, R108, 0x10000, RZ ;  /* 0x000100006c6c7824 */ /* 0x000fca00078e00ff */
[----:B------:R-:W-:Y:S01]  /*2f30*/  MUFU.EX2 R3, R3 ;  /* 0x0000000300037308 */ /* 0x000fe20000000800 */
[----:B------:R-:W-:Y:S01]  /*2f40*/  FMUL.FTZ R27, R26, -1.4426950216293334961 ;  /* 0xbfb8aa3b1a1b7820 */ /* 0x000fe20000410000 */
[----:B------:R-:W-:Y:S01]  /*2f50*/  STL [R1+0x3c], R146 ;  /* 0x00003c9201007387 */ /* 0x000fe20000100800 */
[----:B------:R-:W-:-:S03]  /*2f60*/  IMAD.U32 R24, R24, 0x10000, RZ ;  /* 0x0001000018187824 */ /* 0x000fc600078e00ff */
[----:B------:R-:W-:Y:S02]  /*2f70*/  STL [R1+0x38], R144 ;  /* 0x0000389001007387 */ /* 0x000fe40000100800 */
[----:B------:R-:W-:Y:S02]  /*2f80*/  MUFU.EX2 R27, R27 ;  /* 0x0000001b001b7308 */ /* 0x000fe40000000800 */
[----:B------:R-:W-:Y:S01]  /*2f90*/  STL [R1+0x34], R143 ;  /* 0x0000348f01007387 */ /* 0x000fe20000100800 */
[----:B------:R-:W-:-:S03]  /*2fa0*/  SHF.L.U32 R7, R7, 0x10, RZ ;  /* 0x0000001007077819 */ /* 0x000fc600000006ff */
[----:B------:R-:W-:Y:S01]  /*2fb0*/  STL [R1+0x30], R142 ;  /* 0x0000308e01007387 */ /* 0x000fe20000100800 */
[----:B------:R-:W-:-:S03]  /*2fc0*/  IMAD.U32 R25, R25, 0x10000, RZ ;  /* 0x0001000019197824 */ /* 0x000fc600078e00ff */
[----:B------:R-:W-:Y:S01]  /*2fd0*/  STL [R1+0x2c], R141 ;  /* 0x00002c8d01007387 */ /* 0x000fe20000100800 */
[----:B------:R-:W-:-:S03]  /*2fe0*/  IMAD.U32 R106, R106, 0x10000, RZ ;  /* 0x000100006a6a7824 */ /* 0x000fc600078e00ff */
[----:B------:R-:W-:Y:S01]  /*2ff0*/  STL [R1+0x28], R140 ;  /* 0x0000288c01007387 */ /* 0x000fe20000100800 */
[----:B0-----:R-:W-:-:S03]  /*3000*/  FMUL.FTZ R4, R24, -1.4426950216293334961 ;  /* 0xbfb8aa3b18047820 */ /* 0x001fc60000410000 */
[----:B------:R-:W-:Y:S01]  /*3010*/  STL [R1+0x24], R139 ;  /* 0x0000248b01007387 */ /* 0x000fe20000100800 */
[----:B------:R-:W-:-:S03]  /*3020*/  FMUL.FTZ R2, R25, -1.4426950216293334961 ;  /* 0xbfb8aa3b19027820 */ /* 0x000fc60000410000 */
[----:B------:R-:W-:Y:S01]  /*3030*/  STL [R1+0x20], R137 ;  /* 0x0000208901007387 */ /* 0x000fe20000100800 */
[----:B------:R-:W-:-:S03]  /*3040*/  IMAD.U32 R105, R105, 0x10000, RZ ;  /* 0x0001000069697824 */ /* 0x000fc600078e00ff */
[----:B------:R-:W-:Y:S04]  /*3050*/  STL [R1+0x1c], R131 ;  /* 0x00001c8301007387 */ /* 0x000fe80000100800 */
[----:B------:R-:W-:Y:S04]  /*3060*/  STL [R1+0x18], R133 ;  /* 0x0000188501007387 */ /* 0x000fe80000100800 */
[----:B------:R-:W-:Y:S04]  /*3070*/  STL [R1+0x14], R135 ;  /* 0x0000148701007387 */ /* 0x000fe80000100800 */
[----:B------:R-:W-:Y:S04]  /*3080*/  STS.U16 [R146], R83 ;  /* 0x0000005392007388 */ /* 0x000fe80000000400 */
[----:B------:R-:W-:Y:S04]  /*3090*/  STS.U16 [R144+0x40], R79 ;  /* 0x0000404f90007388 */ /* 0x000fe80000000400 */
[----:B--2---:R-:W-:Y:S04]  /*30a0*/  STS.U16 [R143+0x80], R80 ;  /* 0x000080508f007388 */ /* 0x004fe80000000400 */
[----:B------:R-:W-:Y:S04]  /*30b0*/  STS.U16 [R142+0xc0], R82 ;  /* 0x0000c0528e007388 */ /* 0x000fe80000000400 */
[----:B------:R1:W-:Y:S04]  /*30c0*/  STS.U16 [R141+0x100], R84 ;  /* 0x000100548d007388 */ /* 0x0003e80000000400 */
        /* <DEDUP_REMOVED lines=9> */
[----:B------:R-:W-:Y:S04]  /*3160*/  STS.U16 [R117+0x380], R114 ;  /* 0x0003807275007388 */ /* 0x000fe80000000400 */
[----:B------:R-:W-:Y:S01]  /*3170*/  STS.U16 [R116+0x3c0], R115 ;  /* 0x0003c07374007388 */ /* 0x000fe20000000400 */
[----:B------:R-:W-:-:S03]  /*3180*/  NOP ;  /* 0x0000000000007918 */ /* 0x000fc60000000000 */
[----:B------:R-:W0:Y:S04]  /*3190*/  LDS.U16 R82, [R165] ;  /* 0x00000000a5527984 */ /* 0x000e280000000400 */
[----:B------:R-:W2:Y:S04]  /*31a0*/  LDS.U16 R83, [R164+0x2] ;  /* 0x00000200a4537984 */ /* 0x000ea80000000400 */
[----:B------:R-:W2:Y:S01]  /*31b0*/  LDS.U16 R88, [R161+0x4] ;  /* 0x00000400a1587984 */ /* 0x000ea20000000400 */
[----:B-1----:R-:W-:Y:S01]  /*31c0*/  FADD.FTZ R84, R77, 1 ;  /* 0x3f8000004d547421 */ /* 0x002fe20000010000 */
[----:B---3--:R-:W-:-:S02]  /*31d0*/  FADD.FTZ R89, R74, 1 ;  /* 0x3f8000004a597421 */ /* 0x008fc40000010000 */
[----:B------:R-:W1:Y:S03]  /*31e0*/  LDS.U16 R77, [R160+0x6] ;  /* 0x00000600a04d7984 */ /* 0x000e660000000400 */
[----:B------:R-:W3:Y:S01]  /*31f0*/  MUFU.RCP R84, R84 ;  /* 0x0000005400547308 */ /* 0x000ee20000001000 */
[----:B----4-:R-:W-:-:S07]  /*3200*/  FADD.FTZ R90, R28, 1 ;  /* 0x3f8000001c5a7421 */ /* 0x010fce0000010000 */
[----:B------:R-:W4:Y:S01]  /*3210*/  MUFU.RCP R89, R89 ;  /* 0x0000005900597308 */ /* 0x000f220000001000 */
[----:B0-----:R-:W-:Y:S01]  /*3220*/  SHF.L.U32 R28, R82, 0x10, RZ ;  /* 0x00000010521c7819 */ /* 0x001fe200000006ff */
[----:B-----5:R-:W-:Y:S01]  /*3230*/  FADD.FTZ R82, R73, 1 ;  /* 0x3f80000049527421 */ /* 0x020fe20000010000 */
[----:B--2---:R-:W-:Y:S02]  /*3240*/  SHF.L.U32 R73, R83, 0x10, RZ ;  /* 0x0000001053497819 */ /* 0x004fe400000006ff */
[----:B------:R-:W0:Y:S01]  /*3250*/  LDS.U16 R83, [R158+0xa] ;  /* 0x00000a009e537984 */ /* 0x000e220000000400 */
[----:B---3--:R-:W-:Y:S01]  /*3260*/  FADD.FTZ R74, -R84, 1 ;  /* 0x3f800000544a7421 */ /* 0x008fe20000010100 */
[----:B------:R-:W-:Y:S01]  /*3270*/  FMUL.FTZ R87, R108, R28 ;  /* 0x0000001c6c577220 */ /* 0x000fe20000410000 */
[----:B------:R-:W2:Y:S02]  /*3280*/  MUFU.RCP R90, R90 ;  /* 0x0000005a005a7308 */ /* 0x000ea40000001000 */
[----:B------:R-:W-:Y:S01]  /*3290*/  FFMA.FTZ R74, R29, R74, 1 ;  /* 0x3f8000001d4a7423 */ /* 0x000fe2000001004a */
[----:B------:R-:W-:Y:S01]  /*32a0*/  FMUL.FTZ R91, R84, R87 ;  /* 0x00000057545b7220 */ /* 0x000fe20000410000 */
[----:B------:R-:W-:Y:S01]  /*32b0*/  FADD.FTZ R113, R3, 1 ;  /* 0x3f80000003717421 */ /* 0x000fe20000010000 */
[----:B------:R-:W-:Y:S01]  /*32c0*/  FMUL.FTZ R79, R7, -1.4426950216293334961 ;  /* 0xbfb8aa3b074f7820 */ /* 0x000fe20000410000 */
[----:B----4-:R-:W-:Y:S01]  /*32d0*/  FADD.FTZ R3, -R89, 1 ;  /* 0x3f80000059037421 */ /* 0x010fe20000010100 */
[----:B------:R-:W-:Y:S01]  /*32e0*/  FMUL.FTZ R91, R91, R74 ;  /* 0x0000004a5b5b7220 */ /* 0x000fe20000410000 */
[----:B------:R-:W-:-:S02]  /*32f0*/  IMAD.U32 R74, R88, 0x10000, RZ ;  /* 0x00010000584a7824 */ /* 0x000fc400078e00ff */
[----:B------:R-:W-:Y:S01]  /*3300*/  FMUL.FTZ R29, R29, R84 ;  /* 0x000000541d1d7220 */ /* 0x000fe20000410000 */
[----:B------:R-:W-:Y:S01]  /*3310*/  FMUL.FTZ R88, R106, R73 ;  /* 0x000000496a587220 */ /* 0x000fe20000410000 */
[----:B------:R-:W-:Y:S01]  /*3320*/  STL [R1+0x10], R120 ;  /* 0x0000107801007387 */ /* 0x000fe20000100800 */
[----:B------:R3:W-:Y:S01]  /*3330*/  MUFU.RCP R87, R82 ;  /* 0x0000005200577308 */ /* 0x0007e20000001000 */
[C---:B------:R-:W-:Y:S02]  /*3340*/  FFMA.FTZ R3, R76.reuse, R3, 1 ;  /* 0x3f8000004c037423 */ /* 0x040fe40000010003 */
[----:B------:R-:W4:Y:S01]  /*3350*/  LDS.U16 R84, [R159+0x8] ;  /* 0x000008009f547984 */ /* 0x000f220000000400 */
[----:B------:R-:W-:-:S03]  /*3360*/  FMUL.FTZ R76, R76, R89 ;  /* 0x000000594c4c7220 */ /* 0x000fc60000410000 */
[----:B------:R-:W-:Y:S01]  /*3370*/  STL [R1+0xc], R119 ;  /* 0x00000c7701007387 */ /* 0x000fe20000100800 */
[----:B------:R-:W5:Y:S03]  /*3380*/  MUFU.EX2 R80, R4 ;  /* 0x0000000400507308 */ /* 0x000f660000000800 */
[----:B---3--:R-:W3:Y:S01]  /*3390*/  LDS.U16 R82, [R55+0xc] ;  /* 0x00000c0037527984 */ /* 0x008ee20000000400 */
[----:B------:R-:W-:-:S03]  /*33a0*/  FADD.FTZ R149, R27, 1 ;  /* 0x3f8000001b957421 */ /* 0x000fc60000010000 */
[----:B------:R1:W-:Y:S01]  /*33b0*/  STL [R1+0x8], R118 ;  /* 0x0000087601007387 */ /* 0x0003e20000100800 */
[----:B------:R-:W0:Y:S01]  /*33c0*/  MUFU.EX2 R79, R79 ;  /* 0x0000004f004f7308 */ /* 0x000e220000000800 */
[----:B-1----:R-:W-:Y:S01]  /*33d0*/  FMUL.FTZ R118, R89, R88 ;  /* 0x0000005859767220 */ /* 0x002fe20000410000 */
[----:B------:R-:W-:-:S06]  /*33e0*/  FMUL.FTZ R89, R105, R74 ;  /* 0x0000004a69597220 */ /* 0x000fcc0000410000 */
[----:B------:R-:W1:Y:S01]  /*33f0*/  MUFU.EX2 R2, R2 ;  /* 0x0000000200027308 */ /* 0x000e620000000800 */
[C---:B--2---:R-:W-:Y:S01]  /*3400*/  FADD.FTZ R112, -R90.reuse, 1 ;  /* 0x3f8000005a707421 */ /* 0x044fe20000010100 */
[----:B------:R-:W-:Y:S01]  /*3410*/  LDS.U16 R88, [R53+0x10] ;  /* 0x0000100035587984 */ /* 0x000fe20000000400 */
[----:B------:R-:W-:-:S03]  /*3420*/  FMUL.FTZ R115, R90, R89 ;  /* 0x000000595a737220 */ /* 0x000fc60000410000 */
[----:B------:R-:W2:Y:S02]  /*3430*/  LDS.U16 R89, [R54+0xe] ;  /* 0x00000e0036597984 */ /* 0x000ea40000000400 */
[----:B------:R-:W4:Y:S01]  /*3440*/  MUFU.RCP R149, R149 ;  /* 0x0000009500957308 */ /* 0x000f220000001000 */
[----:B------:R-:W-:Y:S01]  /*3450*/  SHF.L.U32 R77, R77, 0x10, RZ ;  /* 0x000000104d4d7819 */ /* 0x000fe200000006ff */
[----:B------:R-:W-:Y:S02]  /*3460*/  IMAD.U32 R104, R104, 0x10000, RZ ;  /* 0x0001000068687824 */ /* 0x000fe400078e00ff */
[C---:B------:R-:W-:Y:S01]  /*3470*/  FFMA.FTZ R112, R75.reuse, R112, 1 ;  /* 0x3f8000004b707423 */ /* 0x040fe20000010070 */
[----:B------:R-:W-:Y:S01]  /*3480*/  FMUL.FTZ R75, R75, R90 ;  /* 0x0000005a4b4b7220 */ /* 0x000fe20000410000 */
[----:B-----5:R-:W-:Y:S01]  /*3490*/  FADD.FTZ R90, R80, 1 ;  /* 0x3f800000505a7421 */ /* 0x020fe20000010000 */
[----:B------:R-:W-:Y:S02]  /*34a0*/  IMAD.U32 R6, R6, 0x10000, RZ ;  /* 0x0001000006067824 */ /* 0x000fe400078e00ff */
[----:B------:R-:W-:Y:S01]  /*34b0*/  FMUL.FTZ R80, R104, R77 ;  /* 0x0000004d68507220 */ /* 0x000fe20000410000 */
[----:B------:R5:W3:Y:S01]  /*34c0*/  MUFU.RCP R27, R113 ;  /* 0x00000071001b7308 */ /* 0x000ae20000001000 */
[----:B0-----:R-:W-:Y:S01]  /*34d0*/  FADD.FTZ R122, R79, 1 ;  /* 0x3f8000004f7a7421 */ /* 0x001fe20000010000 */
[----:B-1----:R-:W-:Y:S01]  /*34e0*/  FADD.FTZ R2, R2, 1 ;  /* 0x3f80000002027421 */ /* 0x002fe20000010000 */
[----:B------:R-:W-:Y:S01]  /*34f0*/  FMUL.FTZ R118, R118, R3 ;  /* 0x0000000376767220 */ /* 0x000fe20000410000 */
[----:B------:R-:W-:Y:S01]  /*3500*/  SHF.L.U32 R102, R102, 0x10, RZ ;  /* 0x0000001066667819 */ /* 0x000fe200000006ff */
[----:B------:R-:W-:Y:S01]  /*3510*/  FMUL.FTZ R85, R6, -1.4426950216293334961 ;  /* 0xbfb8aa3b06557820 */ /* 0x000fe20000410000 */
[----:B------:R-:W-:Y:S01]  /*3520*/  SHF.L.U32 R79, R83, 0x10, RZ ;  /* 0x00000010534f7819 */ /* 0x000fe200000006ff */
[C---:B-----5:R-:W-:Y:S01]  /*3530*/  FADD.FTZ R113, -R87.reuse, 1 ;  /* 0x3f80000057717421 */ /* 0x060fe20000010100 */
[----:B------:R-:W-:Y:S01]  /*3540*/  FMUL.FTZ R80, R87, R80 ;  /* 0x0000005057507220 */ /* 0x000fe20000410000 */
[----:B------:R0:W-:Y:S02]  /*3550*/  MUFU.RCP R3, R90 ;  /* 0x0000005a00037308 */ /* 0x0001e40000001000 */
[----:B------:R-:W-:Y:S01]  /*3560*/  FFMA.FTZ R113, R78, R113, 1 ;  /* 0x3f8000004e717423 */ /* 0x000fe20000010071 */
[----:B------:R-:W-:-:S02]  /*3570*/  IMAD.U32 R5, R81, 0x10000, RZ ;  /* 0x0001000051057824 */ /* 0x000fc400078e00ff */
[----:B------:R-:W-:Y:S01]  /*3580*/  FMUL.FTZ R115, R115, R112 ;  /* 0x0000007073737220 */ /* 0x000fe20000410000 */
[----:B------:R-:W-:Y:S01]  /*3590*/  FMUL.FTZ R112, R102, R79 ;  /* 0x0000004f66707220 */ /* 0x000fe20000410000 */
[----:B------:R-:W-:Y:S01]  /*35a0*/  FMUL.FTZ R126, R80, R113 ;  /* 0x00000071507e7220 */ /* 0x000fe20000410000 */
[----:B0-----:R-:W0:Y:S01]  /*35b0*/  LDS.U16 R90, [R52+0x12] ;  /* 0x00001200345a7984 */ /* 0x001e220000000400 */
[----:B------:R-:W1:Y:S01]  /*35c0*/  MUFU.EX2 R81, R85 ;  /* 0x0000005500517308 */ /* 0x000e620000000800 */
[C---:B----4-:R-:W-:Y:S01]  /*35d0*/  FADD.FTZ R113, -R149.reuse, 1 ;  /* 0x3f80000095717421 */ /* 0x050fe20000010100 */
[----:B------:R-:W-:Y:S01]  /*35e0*/  SHF.L.U32 R4, R72, 0x10, RZ ;  /* 0x0000001048047819 */ /* 0x000fe200000006ff */
[----:B------:R-:W-:Y:S01]  /*35f0*/  FMUL.FTZ R112, R149, R112 ;  /* 0x0000007095707220 */ /* 0x000fe20000410000 */
[----:B------:R-:W-:-:S04]  /*3600*/  FMUL.FTZ R72, R5, -1.4426950216293334961 ;  /* 0xbfb8aa3b05487820 */ /* 0x000fc80000410000 */
[----:B------:R-:W4:Y:S01]  /*3610*/  MUFU.RCP R2, R2 ;  /* 0x0000000200027308 */ /* 0x000f220000001000 */
[----:B------:R-:W-:-:S04]  /*3620*/  FFMA.FTZ R113, R26, R113, 1 ;  /* 0x3f8000001a717423 */ /* 0x000fc80000010071 */
[----:B------:R-:W-:Y:S02]  /*3630*/  FMUL.FTZ R128, R112, R113 ;  /* 0x0000007170807220 */ /* 0x000fe40000410000 */
[----:B------:R-:W5:Y:S01]  /*3640*/  LDS.U16 R112, [R51+0x14] ;  /* 0x0000140033707984 */ /* 0x000f620000000400 */
[----:B------:R-:W0:Y:S01]  /*3650*/  MUFU.EX2 R72, R72 ;  /* 0x0000004800487308 */ /* 0x000e220000000800 */
[----:B------:R-:W-:Y:S02]  /*3660*/  IMAD.U32 R103, R103, 0x10000, RZ ;  /* 0x0001000067677824 */ /* 0x000fe400078e00ff */
[----:B------:R-:W-:Y:S02]  /*3670*/  IMAD.U32 R80, R84, 0x10000, RZ ;  /* 0x0001000054507824 */ /* 0x000fe400078e00ff */
[----:B------:R-:W-:Y:S02]  /*3680*/  IMAD.U32 R101, R101, 0x10000, RZ ;  /* 0x0001000065657824 */ /* 0x000fe400078e00ff */
[----:B---3--:R-:W-:Y:S01]  /*3690*/  IMAD.U32 R82, R82, 0x10000, RZ ;  /* 0x0001000052527824 */ /* 0x008fe200078e00ff */
[----:B------:R-:W3:Y:S01]  /*36a0*/  MUFU.RCP R122, R122 ;  /* 0x0000007a007a7308 */ /* 0x000ee20000001000 */
[----:B------:R-:W-:Y:S01]  /*36b0*/  FMUL.FTZ R78, R78, R87 ;  /* 0x000000574e4e7220 */ /* 0x000fe20000410000 */
[----:B------:R-:W-:Y:S01]  /*36c0*/  FADD.FTZ R87, -R27, 1 ;  /* 0x3f8000001b577421 */ /* 0x000fe20000010100 */
[----:B------:R-:W-:Y:S01]  /*36d0*/  FMUL.FTZ R84, R103, R80 ;  /* 0x0000005067547220 */ /* 0x000fe20000410000 */
[----:B-1----:R-:W-:Y:S01]  /*36e0*/  FADD.FTZ R147, R81, 1 ;  /* 0x3f80000051937421 */ /* 0x002fe20000010000 */
[----:B----4-:R-:W-:Y:S01]  /*36f0*/  FADD.FTZ R114, -R2, 1 ;  /* 0x3f80000002727421 */ /* 0x010fe20000010100 */
[----:B------:R-:W-:Y:S01]  /*3700*/  FMUL.FTZ R83, R101, R82 ;  /* 0x0000005265537220 */ /* 0x000fe20000410000 */
[----:B------:R-:W-:-:S02]  /*3710*/  IMAD.U32 R109, R109, 0x10000, RZ ;  /* 0x000100006d6d7824 */ /* 0x000fc400078e00ff */
[----:B------:R-:W-:Y:S01]  /*3720*/  FFMA.FTZ R87, R124, R87, 1 ;  /* 0x3f8000007c577423 */ /* 0x000fe20000010057 */
[----:B------:R-:W-:Y:S01]  /*3730*/  FMUL.FTZ R84, R27, R84 ;  /* 0x000000541b547220 */ /* 0x000fe20000410000 */
[----:B------:R1:W-:Y:S01]  /*3740*/  STL [R1+0x4], R117 ;  /* 0x0000047501007387 */ /* 0x0003e20000100800 */
[----:B------:R-:W-:Y:S01]  /*3750*/  FFMA.FTZ R114, R25, R114, 1 ;  /* 0x3f80000019727423 */ /* 0x000fe20000010072 */
[----:B------:R-:W-:Y:S01]  /*3760*/  FMUL.FTZ R83, R2, R83 ;  /* 0x0000005302537220 */ /* 0x000fe20000410000 */
[----:B------:R-:W-:Y:S01]  /*3770*/  IMAD.U32 R100, R100, 0x10000, RZ ;  /* 0x0001000064647824 */ /* 0x000fe200078e00ff */
[----:B------:R4:W-:Y:S01]  /*3780*/  STL [R1], R116 ;  /* 0x0000007401007387 */ /* 0x0009e20000100800 */
[----:B--2---:R-:W-:Y:S01]  /*3790*/  IMAD.U32 R81, R89, 0x10000, RZ ;  /* 0x0001000059517824 */ /* 0x004fe200078e00ff */
[----:B------:R-:W2:Y:S01]  /*37a0*/  MUFU.RCP R147, R147 ;  /* 0x0000009300937308 */ /* 0x000ea20000001000 */
[----:B------:R-:W-:Y:S01]  /*37b0*/  FMUL.FTZ R86, R4, -1.4426950216293334961 ;  /* 0xbfb8aa3b04567820 */ /* 0x000fe20000410000 */
[----:B------:R-:W-:-:S02]  /*37c0*/  IMAD.U32 R107, R107, 0x10000, RZ ;  /* 0x000100006b6b7824 */ /* 0x000fc400078e00ff */
[----:B------:R-:W-:Y:S01]  /*37d0*/  FMUL.FTZ R119, R83, R114 ;  /* 0x0000007253777220 */ /* 0x000fe20000410000 */
[----:B-1----:R-:W-:Y:S01]  /*37e0*/  FMUL.FTZ R117, R84, R87 ;  /* 0x0000005754757220 */ /* 0x002fe20000410000 */
[----:B------:R-:W-:Y:S01]  /*37f0*/  SHF.L.U32 R99, R99, 0x10, RZ ;  /* 0x0000001063637819 */ /* 0x000fe200000006ff */
[----:B------:R-:W-:Y:S01]  /*3800*/  IMAD.U32 R84, R88, 0x10000, RZ ;  /* 0x0001000058547824 */ /* 0x000fe200078e00ff */
[----:B------:R-:W1:Y:S01]  /*3810*/  LDS.U16 R113, [R50+0x16] ;  /* 0x0000160032717984 */ /* 0x000e620000000400 */
[----:B----4-:R-:W-:Y:S01]  /*3820*/  FMUL.FTZ R116, R109, -1.4426950216293334961 ;  /* 0xbfb8aa3b6d747820 */ /* 0x010fe20000410000 */
[----:B------:R-:W-:Y:S01]  /*3830*/  FADD.FTZ R83, -R3, 1 ;  /* 0x3f80000003537421 */ /* 0x000fe20000010100 */
[----:B------:R-:W-:Y:S01]  /*3840*/  FMUL.FTZ R88, R100, R81 ;  /* 0x0000005164587220 */ /* 0x000fe20000410000 */
[----:B0-----:R-:W-:Y:S01]  /*3850*/  FADD.FTZ R120, R72, 1 ;  /* 0x3f80000048787421 */ /* 0x001fe20000010000 */
[----:B------:R0:W-:Y:S01]  /*3860*/  MUFU.EX2 R87, R116 ;  /* 0x0000007400577308 */ /* 0x0001e20000000800 */
[----:B------:R-:W-:Y:S01]  /*3870*/  FMUL.FTZ R85, R107, -1.4426950216293334961 ;  /* 0xbfb8aa3b6b557820 */ /* 0x000fe20000410000 */
[----:B---3--:R-:W-:Y:S01]  /*3880*/  FADD.FTZ R114, -R122, 1 ;  /* 0x3f8000007a727421 */ /* 0x008fe20000010100 */
[----:B------:R-:W-:Y:S01]  /*3890*/  FMUL.FTZ R89, R99, R84 ;  /* 0x0000005463597220 */ /* 0x000fe20000410000 */
[----:B------:R-:W-:Y:S01]  /*38a0*/  FFMA.FTZ R83, R24, R83, 1 ;  /* 0x3f80000018537423 */ /* 0x000fe20000010053 */
[----:B------:R-:W-:Y:S01]  /*38b0*/  FMUL.FTZ R88, R3, R88 ;  /* 0x0000005803587220 */ /* 0x000fe20000410000 */
[----:B------:R-:W-:-:S02]  /*38c0*/  SHF.L.U32 R110, R110, 0x10, RZ ;  /* 0x000000106e6e7819 */ /* 0x000fc400000006ff */
[----:B------:R-:W3:Y:S01]  /*38d0*/  MUFU.EX2 R86, R86 ;  /* 0x0000005600567308 */ /* 0x000ee20000000800 */
[----:B0-----:R-:W0:Y:S01]  /*38e0*/  LDS.U16 R116, [R49+0x18] ;  /* 0x0000180031747984 */ /* 0x001e220000000400 */
[----:B------:R-:W-:Y:S01]  /*38f0*/  FFMA.FTZ R114, R7, R114, 1 ;  /* 0x3f80000007727423 */ /* 0x000fe20000010072 */
[----:B------:R-:W-:Y:S01]  /*3900*/  FMUL.FTZ R89, R122, R89 ;  /* 0x000000597a597220 */ /* 0x000fe20000410000 */
[----:B------:R-:W-:Y:S01]  /*3910*/  FMUL.FTZ R130, R88, R83 ;  /* 0x0000005358827220 */ /* 0x000fe20000410000 */
[----:B------:R-:W-:-:S03]  /*3920*/  FMUL.FTZ R88, R110, -1.4426950216293334961 ;  /* 0xbfb8aa3b6e587820 */ /* 0x000fc60000410000 */
[----:B------:R-:W4:Y:S01]  /*3930*/  MUFU.RCP R120, R120 ;  /* 0x0000007800787308 */ /* 0x000f220000001000 */
[----:B------:R-:W-:Y:S02]  /*3940*/  IMAD.U32 R98, R98, 0x10000, RZ ;  /* 0x0001000062627824 */ /* 0x000fe400078e00ff */
[----:B------:R-:W-:Y:S02]  /*3950*/  IMAD.U32 R83, R90, 0x10000, RZ ;  /* 0x000100005a537824 */ /* 0x000fe400078e00ff */
[----:B------:R-:W-:-:S03]  /*3960*/  FMUL.FTZ R121, R89, R114 ;  /* 0x0000007259797220 */ /* 0x000fc60000410000 */
[----:B------:R-:W1:Y:S01]  /*3970*/  MUFU.EX2 R85, R85 ;  /* 0x0000005500557308 */ /* 0x000e620000000800 */
[----:B--2---:R-:W-:Y:S01]  /*3980*/  FADD.FTZ R89, -R147, 1 ;  /* 0x3f80000093597421 */ /* 0x004fe20000010100 */
[----:B------:R-:W-:-:S06]  /*3990*/  FMUL.FTZ R72, R98, R83 ;  /* 0x0000005362487220 */ /* 0x000fcc0000410000 */
[----:B------:R2:W0:Y:S01]  /*39a0*/  MUFU.EX2 R90, R88 ;  /* 0x00000058005a7308 */ /* 0x0004220000000800 */
[----:B------:R-:W-:Y:S01]  /*39b0*/  FFMA.FTZ R89, R6, R89, 1 ;  /* 0x3f80000006597423 */ /* 0x000fe20000010059 */
[----:B------:R-:W-:Y:S01]  /*39c0*/  FMUL.FTZ R132, R147, R72 ;  /* 0x0000004893847220 */ /* 0x000fe20000410000 */
[----:B------:R-:W-:Y:S01]  /*39d0*/  SHF.L.U32 R111, R111, 0x10, RZ ;  /* 0x000000106f6f7819 */ /* 0x000fe200000006ff */
[----:B---3--:R-:W-:Y:S01]  /*39e0*/  FADD.FTZ R145, R86, 1 ;  /* 0x3f80000056917421 */ /* 0x008fe20000010000 */
[----:B-----5:R-:W-:Y:S02]  /*39f0*/  IMAD.U32 R86, R112, 0x10000, RZ ;  /* 0x0001000070567824 */ /* 0x020fe400078e00ff */
[----:B------:R-:W-:Y:S01]  /*3a00*/  FMUL.FTZ R132, R132, R89 ;  /* 0x0000005984847220 */ /* 0x000fe20000410000 */
[----:B--2---:R-:W2:Y:S01]  /*3a10*/  LDS.U16 R88, [R48+0x1a] ;  /* 0x00001a0030587984 */ /* 0x004ea20000000400 */
[----:B------:R-:W-:Y:S01]  /*3a20*/  FMUL.FTZ R114, R111, -1.4426950216293334961 ;  /* 0xbfb8aa3b6f727820 */ /* 0x000fe20000410000 */
[----:B----4-:R-:W-:-:S02]  /*3a30*/  FADD.FTZ R112, -R120, 1 ;  /* 0x3f80000078707421 */ /* 0x010fc40000010100 */
[----:B------:R-:W3:Y:S01]  /*3a40*/  LDS.U16 R89, [R47+0x1c] ;  /* 0x00001c002f597984 */ /* 0x000ee20000000400 */
[----:B-1----:R-:W-:Y:S01]  /*3a50*/  FADD.FTZ R127, R85, 1 ;  /* 0x3f800000557f7421 */ /* 0x002fe20000010000 */
[----:B------:R-:W1:Y:S01]  /*3a60*/  MUFU.RCP R145, R145 ;  /* 0x0000009100917308 */ /* 0x000e620000001000 */
[----:B------:R-:W-:Y:S02]  /*3a70*/  IMAD.U32 R97, R97, 0x10000, RZ ;  /* 0x0001000061617824 */ /* 0x000fe400078e00ff */
[----:B0-----:R-:W-:Y:S02]  /*3a80*/  FADD.FTZ R129, R90, 1 ;  /* 0x3f8000005a817421 */ /* 0x001fe40000010000 */
[----:B------:R-:W0:Y:S03]  /*3a90*/  LDS.U16 R90, [R46+0x1e] ;  /* 0x00001e002e5a7984 */ /* 0x000e260000000400 */
[----:B------:R4:W-:Y:S01]  /*3aa0*/  MUFU.EX2 R72, R114 ;  /* 0x0000007200487308 */ /* 0x0009e20000000800 */
[----:B------:R-:W-:Y:S01]  /*3ab0*/  FMUL.FTZ R123, R97, R86 ;  /* 0x00000056617b7220 */ /* 0x000fe20000410000 */
[----:B----4-:R-:W-:-:S06]  /*3ac0*/  FFMA.FTZ R114, R5, R112, 1 ;  /* 0x3f80000005727423 */ /* 0x010fcc0000010070 */
[----:B------:R-:W4:Y:S01]  /*3ad0*/  MUFU.RCP R112, R127 ;  /* 0x0000007f00707308 */ /* 0x000f220000001000 */
[----:B------:R-:W-:Y:S01]  /*3ae0*/  FMUL.FTZ R123, R120, R123 ;  /* 0x0000007b787b7220 */ /* 0x000fe20000410000 */
[----:B------:R-:W-:Y:S01]  /*3af0*/  SHF.L.U32 R96, R96, 0x10, RZ ;  /* 0x0000001060607819 */ /* 0x000fe200000006ff */
[----:B------:R-:W-:Y:S02]  /*3b00*/  IMAD.U32 R85, R113, 0x10000, RZ ;  /* 0x0001000071557824 */ /* 0x000fe400078e00ff */
[----:B------:R-:W-:Y:S01]  /*3b10*/  FMUL.FTZ R123, R123, R114 ;  /* 0x000000727b7b7220 */ /* 0x000fe20000410000 */
[----:B------:R-:W-:Y:S01]  /*3b20*/  FADD.FTZ R114, R87, 1 ;  /* 0x3f80000057727421 */ /* 0x000fe20000010000 */
[----:B------:R-:W-:Y:S01]  /*3b30*/  SHF.L.U32 R87, R116, 0x10, RZ ;  /* 0x0000001074577819 */ /* 0x000fe200000006ff */
[C---:B-1----:R-:W-:Y:S01]  /*3b40*/  FADD.FTZ R125, -R145.reuse, 1 ;  /* 0x3f800000917d7421 */ /* 0x042fe20000010100 */
[----:B------:R-:W-:Y:S01]  /*3b50*/  FMUL.FTZ R116, R96, R85 ;  /* 0x0000005560747220 */ /* 0x000fe20000410000 */
[----:B------:R-:W-:Y:S02]  /*3b60*/  MUFU.RCP R113, R129 ;  /* 0x0000008100717308 */ /* 0x000fe40000001000 */
[----:B------:R-:W-:Y:S01]  /*3b70*/  FFMA.FTZ R125, R4, R125, 1 ;  /* 0x3f800000047d7423 */ /* 0x000fe2000001007d */
[----:B------:R-:W-:Y:S01]  /*3b80*/  FMUL.FTZ R116, R145, R116 ;  /* 0x0000007491747220 */ /* 0x000fe20000410000 */
[----:B----4-:R-:W-:-:S04]  /*3b90*/  FADD.FTZ R134, -R112, 1 ;  /* 0x3f80000070867421 */ /* 0x010fc80000010100 */
[----:B------:R-:W1:Y:S01]  /*3ba0*/  MUFU.RCP R114, R114 ;  /* 0x0000007200727308 */ /* 0x000e620000001000 */
[----:B------:R-:W-:Y:S02]  /*3bb0*/  IMAD.U32 R94, R94, 0x10000, RZ ;  /* 0x000100005e5e7824 */ /* 0x000fe400078e00ff */
[----:B------:R-:W-:Y:S01]  /*3bc0*/  FFMA.FTZ R136, R107, R134, 1 ;  /* 0x3f8000006b887423 */ /* 0x000fe20000010086 */
[----:B------:R-:W-:Y:S01]  /*3bd0*/  FMUL.FTZ R134, R116, R125 ;  /* 0x0000007d74867220 */ /* 0x000fe20000410000 */
[----:B------:R-:W-:Y:S01]  /*3be0*/  FADD.FTZ R116, R72, 1 ;  /* 0x3f80000048747421 */ /* 0x000fe20000010000 */
[----:B------:R-:W-:Y:S01]  /*3bf0*/  FMUL.FTZ R127, R94, R87 ;  /* 0x000000575e7f7220 */ /* 0x000fe20000410000 */
[----:B--2---:R-:W-:Y:S01]  /*3c00*/  SHF.L.U32 R88, R88, 0x10, RZ ;  /* 0x0000001058587819 */ /* 0x004fe200000006ff */
[----:B------:R-:W-:-:S03]  /*3c10*/  IMAD.U32 R95, R95, 0x10000, RZ ;  /* 0x000100005f5f7824 */ /* 0x000fc600078e00ff */
[----:B------:R-:W2:Y:S01]  /*3c20*/  MUFU.RCP R116, R116 ;  /* 0x0000007400747308 */ /* 0x000ea20000001000 */
[----:B------:R-:W-:Y:S01]  /*3c30*/  FMUL.FTZ R127, R112, R127 ;  /* 0x0000007f707f7220 */ /* 0x000fe20000410000 */
[----:B------:R-:W-:Y:S02]  /*3c40*/  IMAD.U32 R92, R92, 0x10000, RZ ;  /* 0x000100005c5c7824 */ /* 0x000fe400078e00ff */
[----:B---3--:R-:W-:Y:S02]  /*3c50*/  IMAD.U32 R89, R89, 0x10000, RZ ;  /* 0x0001000059597824 */ /* 0x008fe400078e00ff */
[----:B------:R-:W-:Y:S01]  /*3c60*/  FMUL.FTZ R125, R127, R136 ;  /* 0x000000887f7d7220 */ /* 0x000fe20000410000 */
[----:B-1----:R-:W-:Y:S01]  /*3c70*/  FADD.FTZ R72, -R114, 1 ;  /* 0x3f80000072487421 */ /* 0x002fe20000010100 */
[----:B------:R-:W-:Y:S01]  /*3c80*/  FADD.FTZ R129, -R113, 1 ;  /* 0x3f80000071817421 */ /* 0x000fe20000010100 */
[----:B------:R-:W-:Y:S01]  /*3c90*/  FMUL.FTZ R127, R95, R88 ;  /* 0x000000585f7f7220 */ /* 0x000fe20000410000 */
[----:B------:R-:W-:Y:S01]  /*3ca0*/  FMUL.FTZ R136, R92, R89 ;  /* 0x000000595c887220 */ /* 0x000fe20000410000 */
[----:B------:R-:W-:Y:S01]  /*3cb0*/  FFMA.FTZ R72, R109, R72, 1 ;  /* 0x3f8000006d487423 */ /* 0x000fe20000010048 */
[----:B------:R-:W-:Y:S01]  /*3cc0*/  FFMA.FTZ R138, R110, R129, 1 ;  /* 0x3f8000006e8a7423 */ /* 0x000fe20000010081 */
[----:B------:R-:W-:Y:S01]  /*3cd0*/  FMUL.FTZ R127, R114, R127 ;  /* 0x0000007f727f7220 */ /* 0x000fe20000410000 */
[----:B------:R-:W-:Y:S01]  /*3ce0*/  FMUL.FTZ R129, R113, R136 ;  /* 0x0000008871817220 */ /* 0x000fe20000410000 */
[----:B0-----:R-:W-:Y:S01]  /*3cf0*/  SHF.L.U32 R90, R90, 0x10, RZ ;  /* 0x000000105a5a7819 */ /* 0x001fe200000006ff */
[----:B------:R-:W-:-:S02]  /*3d00*/  IMAD.U32 R93, R93, 0x10000, RZ ;  /* 0x000100005d5d7824 */ /* 0x000fc400078e00ff */
[----:B------:R-:W-:Y:S01]  /*3d10*/  FMUL.FTZ R136, R127, R72 ;  /* 0x000000487f887220 */ /* 0x000fe20000410000 */
[----:B------:R-:W-:Y:S01]  /*3d20*/  FMUL.FTZ R127, R129, R138 ;  /* 0x0000008a817f7220 */ /* 0x000fe20000410000 */
[----:B--2---:R-:W-:Y:S01]  /*3d30*/  FADD.FTZ R138, -R116, 1 ;  /* 0x3f800000748a7421 */ /* 0x004fe20000010100 */
        /* <DEDUP_REMOVED lines=14> */
[----:B------:R-:W-:Y:S01]  /*3e20*/  PRMT R130, R119, 0x7632, R130 ;  /* 0x0000763277827816 */ /* 0x000fe20000000082 */
[----:B------:R-:W3:Y:S01]  /*3e30*/  LDL R132, [R1] ;  /* 0x0000000001847983 */ /* 0x000ee20000100800 */
[----:B------:R-:W-:Y:S02]  /*3e40*/  F2FP.BF16.F32.PACK_AB R123, R134, R123 ;  /* 0x0000007b867b723e */ /* 0x000fe400000010ff */
[----:B------:R-:W-:Y:S01]  /*3e50*/  F2FP.BF16.F32.PACK_AB R125, R136, R125 ;  /* 0x0000007d887d723e */ /* 0x000fe200000010ff */
[----:B------:R-:W4:Y:S04]  /*3e60*/  LDL R134, [R1+0x4] ;  /* 0x0000040001867983 */ /* 0x000f280000100800 */
[----:B------:R-:W-:Y:S04]  /*3e70*/  STS.U16 [R165], R91 ;  /* 0x0000005ba5007388 */ /* 0x000fe80000000400 */
[----:B------:R-:W-:Y:S01]  /*3e80*/  STS.U16 [R164+0x2], R126 ;  /* 0x0000027ea4007388 */ /* 0x000fe20000000400 */
[----:B------:R-:W-:-:S03]  /*3e90*/  F2FP.BF16.F32.PACK_AB R118, R118, R127 ;  /* 0x0000007f7676723e */ /* 0x000fc600000010ff */
[----:B------:R0:W-:Y:S01]  /*3ea0*/  STS.U16 [R161+0x4], R115 ;  /* 0x00000473a1007388 */ /* 0x0001e20000000400 */
[----:B------:R-:W-:-:S03]  /*3eb0*/  PRMT R127, R123, 0x7632, R127 ;  /* 0x000076327b7f7816 */ /* 0x000fc6000000007f */
[----:B------:R1:W-:Y:S04]  /*3ec0*/  STS.U16 [R160+0x6], R128 ;  /* 0x00000680a0007388 */ /* 0x0003e80000000400 */
[----:B------:R-:W-:Y:S01]  /*3ed0*/  STS.U16 [R159+0x8], R117 ;  /* 0x000008759f007388 */ /* 0x000fe20000000400 */
[----:B0-----:R-:W-:-:S03]  /*3ee0*/  PRMT R115, R121, 0x7632, R115 ;  /* 0x0000763279737816 */ /* 0x001fc60000000073 */
        /* <DEDUP_REMOVED lines=10> */
[----:B------:R0:W-:Y:S04]  /*3f90*/  STS.U16 [R48+0x1a], R128 ;  /* 0x00001a8030007388 */ /* 0x0001e80000000400 */
[----:B------:R-:W-:Y:S04]  /*3fa0*/  STS.U16 [R47+0x1c], R118 ;  /* 0x00001c762f007388 */ /* 0x000fe80000000400 */
[----:B------:R1:W-:Y:S04]  /*3fb0*/  STS.U16 [R46+0x1e], R130 ;  /* 0x00001e822e007388 */ /* 0x0003e80000000400 */
[----:B------:R-:W5:Y:S01]  /*3fc0*/  LDL R136, [R1+0x8] ;  /* 0x0000080001887983 */ /* 0x000f620000100800 */
[----:B------:R-:W1:Y:S01]  /*3fd0*/  S2R R72, SR_TID.X ;  /* 0x0000000000487919 */ /* 0x000e620000002100 */
[----:B------:R-:W-:Y:S01]  /*3fe0*/  IMAD.U32 R91, RZ, RZ, UR11 ;  /* 0x0000000bff5b7e24 */ /* 0x000fe2000f8e00ff */
[----:B------:R-:W-:Y:S01]  /*3ff0*/  NOP ;  /* 0x0000000000007918 */ /* 0x000fe20000000000 */
[----:B0-----:R-:W2:Y:S04]  /*4000*/  LDL R128, [R1+0xc] ;  /* 0x00000c0001807983 */ /* 0x001ea80000100800 */
[----:B-1----:R-:W2:Y:S01]  /*4010*/  LDL R130, [R1+0x10] ;  /* 0x0000100001827983 */ /* 0x002ea20000100800 */
[----:B------:R-:W-:-:S03]  /*4020*/  IMAD.MOV.U32 R126, RZ, RZ, -0x800 ;  /* 0xfffff800ff7e7424 */ /* 0x000fc600078e00ff */
[----:B------:R-:W-:Y:S04]  /*4030*/  LDS.U16 R119, [R143+0x80] ;  /* 0x000080008f777984 */ /* 0x000fe80000000400 */
[----:B------:R-:W-:Y:S04]  /*4040*/  LDS.U16 R123, [R141+0x100] ;  /* 0x000100008d7b7984 */ /* 0x000fe80000000400 */
[----:B------:R-:W-:Y:S04]  /*4050*/  LDS.U16 R127, [R139+0x180] ;  /* 0x000180008b7f7984 */ /* 0x000fe80000000400 */
[----:B------:R-:W-:Y:S01]  /*4060*/  LDS.U16 R129, [R137+0x1c0] ;  /* 0x0001c00089817984 */ /* 0x000fe20000000400 */
[----:B------:R-:W-:-:S03]  /*4070*/  ISETP.NE.AND P0, PT, R72, RZ, PT ;  /* 0x000000ff4800720c */ /* 0x000fc60003f05270 */
[----:B------:R-:W-:Y:S04]  /*4080*/  LDS.U16 R115, [R146] ;  /* 0x0000000092737984 */ /* 0x000fe80000000400 */
[----:B------:R-:W-:Y:S04]  /*4090*/  LDS.U16 R117, [R144+0x40] ;  /* 0x0000400090757984 */ /* 0x000fe80000000400 */
[----:B------:R-:W-:Y:S02]  /*40a0*/  LDS.U16 R121, [R142+0xc0] ;  /* 0x0000c0008e797984 */ /* 0x000fe40000000400 */
[----:B------:R-:W-:-:S02]  /*40b0*/  @!P0 IMAD R91, R91, R126, UR32 ;  /* 0x000000205b5b8e24 */ /* 0x000fc4000f8e027e */
[----:B------:R-:W-:Y:S03]  /*40c0*/  LDS.U16 R125, [R140+0x140] ;  /* 0x000140008c7d7984 */ /* 0x000fe60000000400 */
[----:B------:R-:W-:Y:S01]  /*40d0*/  @!P0 IADD3 R126, PT, PT, R91, 0x800, RZ ;  /* 0x000008005b7e8810 */ /* 0x000fe20007ffe0ff */
[----:B------:R-:W-:Y:S04]  /*40e0*/  LDS.U16 R131, [R131+0x200] ;  /* 0x0002000083837984 */ /* 0x000fe80000000400 */
[----:B------:R-:W-:Y:S04]  /*40f0*/  LDS.U16 R133, [R133+0x240] ;  /* 0x0002400085857984 */ /* 0x000fe80000000400 */
[----:B------:R-:W-:Y:S01]  /*4100*/  LDS.U16 R135, [R135+0x280] ;  /* 0x0002800087877984 */ /* 0x000fe20000000400 */
[----:B------:R-:W-:Y:S01]  /*4110*/  UMOV UR8, UR31 ;  /* 0x0000001f00087c82 */ /* 0x000fe20008000000 */
[----:B------:R-:W-:-:S02]  /*4120*/  UMOV UR9, URZ ;  /* 0x000000ff00097c82 */ /* 0x000fc40008000000 */
        /* <DEDUP_REMOVED lines=8> */
[----:B------:R-:W-:Y:S01]  /*41b0*/  FMUL.FTZ R25, R25, R2 ;  /* 0x0000000219197220 */ /* 0x000fe20000410000 */
[----:B------:R-:W-:Y:S01]  /*41c0*/  FMUL.FTZ R108, R108, R29 ;  /* 0x0000001d6c6c7220 */ /* 0x000fe20000410000 */
[----:B------:R-:W-:Y:S01]  /*41d0*/  FMUL.FTZ R26, R26, R149 ;  /* 0x000000951a1a7220 */ /* 0x000fe20000410000 */
[----:B------:R-:W-:Y:S02]  /*41e0*/  IMAD.X R124, RZ, RZ, UR13, P3 ;  /* 0x0000000dff7c7e24 */ /* 0x000fe400098e06ff */
[----:B------:R-:W-:Y:S01]  /*41f0*/  FMUL.FTZ R163, R106, R76 ;  /* 0x0000004c6aa37220 */ /* 0x000fe20000410000 */
[----:B------:R-:W-:Y:S01]  /*4200*/  FMUL.FTZ R162, R105, R75 ;  /* 0x0000004b69a27220 */ /* 0x000fe20000410000 */
[----:B0-----:R-:W-:Y:S01]  /*4210*/  LEA R2, P4, R3, UR14, 0x1 ;  /* 0x0000000e03027c11 */ /* 0x001fe2000f8808ff */
[----:B------:R-:W-:Y:S01]  /*4220*/  FMUL.FTZ R157, R104, R78 ;  /* 0x0000004e689d7220 */ /* 0x000fe20000410000 */
[----:B------:R-:W-:Y:S01]  /*4230*/  FMUL.FTZ R7, R7, R122 ;  /* 0x0000007a07077220 */ /* 0x000fe20000410000 */
[----:B------:R-:W-:Y:S01]  /*4240*/  FMUL.FTZ R6, R6, R147 ;  /* 0x0000009306067220 */ /* 0x000fe20000410000 */
[----:B------:R-:W-:Y:S01]  /*4250*/  LEA.HI.X R3, R3, UR15, R124, 0x1, P4 ;  /* 0x0000000f03037c11 */ /* 0x000fe2000a0f0c7c */
[----:B------:R-:W-:Y:S01]  /*4260*/  FMUL.FTZ R156, R103, R27 ;  /* 0x0000001b679c7220 */ /* 0x000fe20000410000 */
[----:B------:R-:W-:Y:S01]  /*4270*/  STL [R1+0xc0], R108 ;  /* 0x0000c06c01007387 */ /* 0x000fe20000100800 */
[----:B------:R-:W-:Y:S01]  /*4280*/  FMUL.FTZ R155, R102, R26 ;  /* 0x0000001a669b7220 */ /* 0x000fe20000410000 */
[----:B------:R-:W-:Y:S01]  /*4290*/  FMUL.FTZ R5, R5, R120 ;  /* 0x0000007805057220 */ /* 0x000fe20000410000 */
[----:B------:R-:W-:Y:S01]  /*42a0*/  FMUL.FTZ R154, R101, R25 ;  /* 0x00000019659a7220 */ /* 0x000fe20000410000 */
[----:B------:R-:W-:Y:S01]  /*42b0*/  STL [R1+0xbc], R163 ;  /* 0x0000bca301007387 */ /* 0x000fe20000100800 */
[----:B------:R-:W-:Y:S01]  /*42c0*/  FMUL.FTZ R4, R4, R145 ;  /* 0x0000009104047220 */ /* 0x000fe20000410000 */
[----:B------:R-:W0:Y:S01]  /*42d0*/  LDCU.64 UR18, c[0x0][0x490] ;  /* 0x00009200ff1277ac */ /* 0x000e220008000a00 */
        /* <DEDUP_REMOVED lines=12> */
[----:B------:R-:W-:Y:S04]  /*43a0*/  STL [R1+0xac], R155 ;  /* 0x0000ac9b01007387 */ /* 0x000fe80000100800 */
[----:B---3--:R-:W-:Y:S04]  /*43b0*/  LDS.U16 R91, [R132+0x3c0] ;  /* 0x0003c000845b7984 */ /* 0x008fe80000000400 */
[----:B----4-:R-:W-:Y:S04]  /*43c0*/  LDS.U16 R143, [R134+0x380] ;  /* 0x00038000868f7984 */ /* 0x010fe80000000400 */
[----:B-----5:R-:W-:Y:S04]  /*43d0*/  LDS.U16 R141, [R136+0x340] ;  /* 0x00034000888d7984 */ /* 0x020fe80000000400 */
[----:B--2---:R-:W-:Y:S04]  /*43e0*/  LDS.U16 R139, [R128+0x300] ;  /* 0x00030000808b7984 */ /* 0x004fe80000000400 */
[----:B------:R-:W-:Y:S04]  /*43f0*/  LDS.U16 R137, [R130+0x2c0] ;  /* 0x0002c00082897984 */ /* 0x000fe80000000400 */
[----:B------:R-:W-:Y:S01]  /*4400*/  @!P0 STS [UR16+0x1080], R126 ;  /* 0x0010807eff008988 */ /* 0x000fe20008000810 */
[----:B------:R-:W-:Y:S06]  /*4410*/  BAR.SYNC.DEFER_BLOCKING 0x0 ;  /* 0x0000000000007b1d */ /* 0x000fec0000010000 */
[----:B------:R-:W1:Y:S02]  /*4420*/  LDS R118, [UR16+0x1080] ;  /* 0x00108010ff767984 */ /* 0x000e640008000800 */
[----:B-1----:R-:W-:-:S02]  /*4430*/  ISETP.GE.AND P1, PT, R71, R118, PT ;  /* 0x000000764700720c */ /* 0x002fc40003f26270 */
        /* <DEDUP_REMOVED lines=25> */
[----:B------:R-:W-:Y:S02]  /*45d0*/  FMUL.FTZ R146, R94, R107 ;  /* 0x0000006b5e927220 */ /* 0x000fe40000410000 */
[----:B------:R1:W-:Y:S01]  /*45e0*/  STL [R1+0xa8], R154 ;  /* 0x0000a89a01007387 */ /* 0x0003e20000100800 */
[----:B------:R-:W-:Y:S01]  /*45f0*/  FMUL.FTZ R144, R95, R109 ;  /* 0x0000006d5f907220 */ /* 0x000fe20000410000 */
[----:B------:R-:W-:Y:S02]  /*4600*/  FMUL.FTZ R140, R93, R111 ;  /* 0x0000006f5d8c7220 */ /* 0x000fe40000410000 */
[----:B------:R1:W-:Y:S01]  /*4610*/  STL [R1+0xa4], R153 ;  /* 0x0000a49901007387 */ /* 0x0003e20000100800 */
[----:B------:R-:W-:-:S03]  /*4620*/  FMUL.FTZ R142, R92, R110 ;  /* 0x0000006e5c8e7220 */ /* 0x000fc60000410000 */
[----:B------:R1:W-:Y:S04]  /*4630*/  STL [R1+0xa0], R152 ;  /* 0x0000a09801007387 */ /* 0x0003e80000100800 */
[----:B------:R1:W-:Y:S04]  /*4640*/  STL [R1+0x9c], R151 ;  /* 0x00009c9701007387 */ /* 0x0003e80000100800 */
[----:B------:R1:W-:Y:S04]  /*4650*/  STL [R1+0x98], R150 ;  /* 0x0000989601007387 */ /* 0x0003e80000100800 */
[----:B------:R1:W-:Y:S04]  /*4660*/  STL [R1+0x94], R148 ;  /* 0x0000949401007387 */ /* 0x0003e80000100800 */
[----:B------:R1:W-:Y:S04]  /*4670*/  STL [R1+0x90], R146 ;  /* 0x0000909201007387 */ /* 0x0003e80000100800 */
[----:B------:R1:W-:Y:S04]  /*4680*/  STL [R1+0x8c], R144 ;  /* 0x00008c9001007387 */ /* 0x0003e80000100800 */
[----:B------:R1:W-:Y:S04]  /*4690*/  STL [R1+0x84], R140 ;  /* 0x0000848c01007387 */ /* 0x0003e80000100800 */
[----:B------:R1:W-:Y:S04]  /*46a0*/  @!P3 STG.E.U16 desc[UR34][R2.64+0x280], R135 ;  /* 0x000280870200b986 */ /* 0x0003e8000c101522 */
[----:B------:R1:W-:Y:S04]  /*46b0*/  @!P6 STG.E.U16 desc[UR34][R2.64+0x2c0], R137 ;  /* 0x0002c0890200e986 */ /* 0x0003e8000c101522 */
[----:B------:R1:W-:Y:S04]  /*46c0*/  @!P5 STG.E.U16 desc[UR34][R2.64+0x300], R139 ;  /* 0x0003008b0200d986 */ /* 0x0003e8000c101522 */
[----:B------:R1:W-:Y:S04]  /*46d0*/  @!P4 STG.E.U16 desc[UR34][R2.64+0x340], R141 ;  /* 0x0003408d0200c986 */ /* 0x0003e8000c101522 */
[----:B------:R1:W-:Y:S04]  /*46e0*/  @!P1 STG.E.U16 desc[UR34][R2.64+0x380], R143 ;  /* 0x0003808f02009986 */ /* 0x0003e8000c101522 */
[----:B------:R1:W-:Y:S04]  /*46f0*/  @!P2 STG.E.U16 desc[UR34][R2.64+0x3c0], R91 ;  /* 0x0003c05b0200a986 */ /* 0x0003e8000c101522 */
[----:B------:R1:W-:Y:S01]  /*4700*/  STL [R1+0x88], R142 ;  /* 0x0000888e01007387 */ /* 0x0003e20000100800 */
[----:B0-----:R-:W-:-:S04]  /*4710*/  UISETP.NE.U32.AND UP0, UPT, UR18, URZ, UPT ;  /* 0x000000ff1200728c */ /* 0x001fc8000bf05070 */
[----:B------:R-:W-:-:S09]  /*4720*/  UISETP.NE.AND.EX UP0, UPT, UR19, URZ, UPT, UP0 ;  /* 0x000000ff1300728c */ /* 0x000fd2000bf05300 */
[----:B-1----:R-:W-:Y:S05]  /*4730*/  BRA.U !UP0, `(.L_x_1305) ;  /* 0x0000000508f07547 */ /* 0x002fea000b800000 */
[----:B------:R-:W2:Y:S04]  /*4740*/  LDL R121, [R1+0x3c] ;  /* 0x00003c0001797983 */ /* 0x000ea80000100800 */
        /* <DEDUP_REMOVED lines=37> */
[----:B------:R-:W-:Y:S01]  /*49a0*/  STS.U16 [R165], R28 ;  /* 0x0000001ca5007388 */ /* 0x000fe20000000400 */
[----:B------:R-:W-:Y:S01]  /*49b0*/  F2FP.BF16.F32.PACK_AB R4, R4, R5 ;  /* 0x000000050404723e */ /* 0x000fe200000010ff */
[----:B------:R-:W0:Y:S01]  /*49c0*/  LDCU.128 UR12, c[0x0][0x430] ;  /* 0x00008600ff0c77ac */ /* 0x000e220008000c00 */
[----:B------:R-:W-:Y:S01]  /*49d0*/  PRMT R2, R6, 0x7632, R2 ;  /* 0x0000763206027816 */ /* 0x000fe20000000002 */
[----:B------:R-:W-:Y:S01]  /*49e0*/  STS.U16 [R164+0x2], R82 ;  /* 0x00000252a4007388 */ /* 0x000fe20000000400 */
[----:B------:R-:W-:Y:S01]  /*49f0*/  F2FP.BF16.F32.PACK_AB R87, R88, R87 ;  /* 0x000000575857723e */ /* 0x000fe200000010ff */
[----:B------:R-:W-:Y:S01]  /*4a00*/  @!UP0 UIADD3 UR17, UPT, UPT, -UR31, UR32, URZ ;  /* 0x000000201f118290 */ /* 0x000fe2000fffe1ff */
[----:B------:R-:W-:Y:S01]  /*4a10*/  PRMT R25, R4, 0x7632, R25 ;  /* 0x0000763204197816 */ /* 0x000fe20000000019 */
[----:B------:R-:W-:Y:S01]  /*4a20*/  STS.U16 [R161+0x4], R74 ;  /* 0x0000044aa1007388 */ /* 0x000fe20000000400 */
[----:B------:R-:W-:-:S02]  /*4a30*/  F2FP.BF16.F32.PACK_AB R89, R90, R89 ;  /* 0x000000595a59723e */ /* 0x000fc400000010ff */
[----:B------:R-:W-:Y:S01]  /*4a40*/  PRMT R3, R87, 0x7632, R3 ;  /* 0x0000763257037816 */ /* 0x000fe20000000003 */
[----:B------:R-:W-:Y:S04]  /*4a50*/  STS.U16 [R160+0x6], R80 ;  /* 0x00000650a0007388 */ /* 0x000fe80000000400 */
[----:B------:R-:W-:Y:S04]  /*4a60*/  STS.U16 [R159+0x8], R26 ;  /* 0x0000081a9f007388 */ /* 0x000fe80000000400 */
[----:B------:R-:W-:Y:S01]  /*4a70*/  STS.U16 [R158+0xa], R79 ;  /* 0x00000a4f9e007388 */ /* 0x000fe20000000400 */
[----:B0-----:R-:W-:-:S03]  /*4a80*/  UIMAD.WIDE.U32 UR8, UR30, UR12, UR8 ;  /* 0x0000000c1e0872a5 */ /* 0x001fc6000f8e0008 */
[----:B------:R0:W-:Y:S01]  /*4a90*/  STS.U16 [R55+0xc], R24 ;  /* 0x00000c1837007388 */ /* 0x0001e20000000400 */
[----:B------:R-:W-:-:S03]  /*4aa0*/  UIMAD UR9, UR30, UR13, UR9 ;  /* 0x0000000d1e0972a4 */ /* 0x000fc6000f8e0209 */
[----:B------:R-:W-:Y:S01]  /*4ab0*/  STS.U16 [R54+0xe], R27 ;  /* 0x00000e1b36007388 */ /* 0x000fe20000000400 */
[----:B------:R-:W-:-:S03]  /*4ac0*/  UIMAD.WIDE.U32 UR8, UR33, UR14, UR8 ;  /* 0x0000000e210872a5 */ /* 0x000fc6000f8e0008 */
[----:B------:R-:W-:Y:S01]  /*4ad0*/  STS.U16 [R53+0x10], R6 ;  /* 0x0000100635007388 */ /* 0x000fe20000000400 */
[----:B------:R-:W-:Y:S01]  /*4ae0*/  UIMAD UR15, UR33, UR15, UR9 ;  /* 0x0000000f210f72a4 */ /* 0x000fe2000f8e0209 */
[----:B0-----:R-:W-:Y:S02]  /*4af0*/  IMAD.U32 R24, RZ, RZ, UR17 ;  /* 0x00000011ff187e24 */ /* 0x001fe4000f8e00ff */
[----:B------:R0:W-:Y:S04]  /*4b00*/  STS.U16 [R52+0x12], R2 ;  /* 0x0000120234007388 */ /* 0x0001e80000000400 */
[----:B------:R-:W-:Y:S04]  /*4b10*/  STS.U16 [R51+0x14], R4 ;  /* 0x0000140433007388 */ /* 0x000fe80000000400 */
[----:B------:R-:W-:Y:S01]  /*4b20*/  STS.U16 [R50+0x16], R25 ;  /* 0x0000161932007388 */ /* 0x000fe20000000400 */
[----:B0-----:R-:W-:-:S03]  /*4b30*/  PRMT R2, R89, 0x7632, R2 ;  /* 0x0000763259027816 */ /* 0x001fc60000000002 */
[----:B------:R-:W-:Y:S04]  /*4b40*/  STS.U16 [R49+0x18], R87 ;  /* 0x0000185731007388 */ /* 0x000fe80000000400 */
[----:B------:R0:W-:Y:S04]  /*4b50*/  STS.U16 [R48+0x1a], R3 ;  /* 0x00001a0330007388 */ /* 0x0001e80000000400 */
[----:B------:R-:W-:Y:S04]  /*4b60*/  STS.U16 [R47+0x1c], R89 ;  /* 0x00001c592f007388 */ /* 0x000fe80000000400 */
[----:B------:R1:W-:Y:S01]  /*4b70*/  STS.U16 [R46+0x1e], R2 ;  /* 0x00001e022e007388 */ /* 0x0003e20000000400 */
[----:B------:R-:W-:-:S03]  /*4b80*/  NOP ;  /* 0x0000000000007918 */ /* 0x000fc60000000000 */
[----:B------:R-:W-:Y:S01]  /*4b90*/  LDS.U16 R85, [R130+0x2c0] ;  /* 0x0002c00082557984 */ /* 0x000fe20000000400 */
[----:B0-----:R-:W-:-:S03]  /*4ba0*/  IADD3 R3, P1, PT, R71, UR8, RZ ;  /* 0x0000000847037c10 */ /* 0x001fc6000ff3e0ff */
[----:B------:R-:W-:Y:S01]  /*4bb0*/  LDS.U16 R87, [R128+0x300] ;  /* 0x0003000080577984 */ /* 0x000fe20000000400 */
[----:B------:R-:W-:Y:S02]  /*4bc0*/  IADD3.X R6, PT, PT, RZ, UR15, RZ, P1, !PT ;  /* 0x0000000fff067c10 */ /* 0x000fe40008ffe4ff */
[C---:B-1----:R-:W-:Y:S01]  /*4bd0*/  LEA R2, P5, R3.reuse, UR18, 0x1 ;  /* 0x0000001203027c11 */ /* 0x042fe2000f8a08ff */
[----:B------:R-:W-:Y:S03]  /*4be0*/  LDS.U16 R89, [R136+0x340] ;  /* 0x0003400088597984 */ /* 0x000fe60000000400 */
[----:B------:R-:W-:Y:S01]  /*4bf0*/  LEA.HI.X R3, R3, UR19, R6, 0x1, P5 ;  /* 0x0000001303037c11 */ /* 0x000fe2000a8f0c06 */
[----:B------:R-:W-:Y:S04]  /*4c00*/  LDS.U16 R91, [R134+0x380] ;  /* 0x00038000865b7984 */ /* 0x000fe80000000400 */
[----:B------:R-:W-:Y:S04]  /*4c10*/  LDS.U16 R93, [R132+0x3c0] ;  /* 0x0003c000845d7984 */ /* 0x000fe80000000400 */
[----:B--2---:R-:W-:Y:S04]  /*4c20*/  LDS.U16 R5, [R121] ;  /* 0x0000000079057984 */ /* 0x004fe80000000400 */
[----:B---3--:R-:W-:Y:S04]  /*4c30*/  LDS.U16 R7, [R119+0x40] ;  /* 0x0000400077077984 */ /* 0x008fe80000000400 */
[----:B----4-:R-:W-:Y:S04]  /*4c40*/  LDS.U16 R25, [R117+0x80] ;  /* 0x0000800075197984 */ /* 0x010fe80000000400 */
[----:B-----5:R-:W-:Y:S04]  /*4c50*/  LDS.U16 R27, [R115+0xc0] ;  /* 0x0000c000731b7984 */ /* 0x020fe80000000400 */
        /* <DEDUP_REMOVED lines=42> */
.L_x_1305:
[----:B------:R-:W-:Y:S04]  /*4f00*/  STL [R1+0x44], RZ ;  /* 0x000044ff01007387 */ /* 0x000fe80000100800 */
[----:B------:R-:W-:Y:S04]  /*4f10*/  STL [R1+0x80], RZ ;  /* 0x000080ff01007387 */ /* 0x000fe80000100800 */
[----:B------:R-:W-:Y:S04]  /*4f20*/  STL [R1+0x7c], RZ ;  /* 0x00007cff01007387 */ /* 0x000fe80000100800 */
[----:B------:R-:W-:Y:S04]  /*4f30*/  STL [R1+0x78], RZ ;  /* 0x000078ff01007387 */ /* 0x000fe80000100800 */
[----:B------:R-:W-:Y:S04]  /*4f40*/  STL [R1+0x74], RZ ;  /* 0x000074ff01007387 */ /* 0x000fe80000100800 */
[----:B------:R-:W-:Y:S04]  /*4f50*/  STL [R1+0x70], RZ ;  /* 0x000070ff01007387 */ /* 0x000fe80000100800 */
[----:B------:R-:W-:Y:S04]  /*4f60*/  STL [R1+0x6c], RZ ;  /* 0x00006cff01007387 */ /* 0x000fe80000100800 */
        /* <DEDUP_REMOVED lines=8> */
[----:B------:R-:W-:Y:S01]  /*4ff0*/  STL [R1+0x68], RZ ;  /* 0x000068ff01007387 */ /* 0x000fe20000100800 */
[----:B------:R-:W-:-:S02]  /*5000*/  IMAD.U32 R39, R39, 0x10000, RZ ;  /* 0x0001000027277824 */ /* 0x000fc400078e00ff */
[----:B------:R-:W-:Y:S01]  /*5010*/  FMUL.FTZ R4, R163, UR6 ;  /* 0x00000006a3047c20 */ /* 0x000fe20008410000 */
[----:B------:R-:W-:Y:S01]  /*5020*/  IMAD.U32 R38, R38, 0x10000, RZ ;  /* 0x0001000026267824 */ /* 0x000fe200078e00ff */
[----:B------:R-:W-:Y:S01]  /*5030*/  STL [R1+0x64], RZ ;  /* 0x000064ff01007387 */ /* 0x000fe20000100800 */
[----:B------:R-:W-:Y:S01]  /*5040*/  IMAD.U32 R20, R20, 0x10000, RZ ;  /* 0x0001000014147824 */ /* 0x000fe200078e00ff */
[----:B------:R-:W-:Y:S01]  /*5050*/  SHF.L.U32 R34, R34, 0x10, RZ ;  /* 0x0000001022227819 */ /* 0x000fe200000006ff */
[----:B------:R-:W-:Y:S01]  /*5060*/  IMAD.U32 R14, R14, 0x10000, RZ ;  /* 0x000100000e0e7824 */ /* 0x000fe200078e00ff */
[----:B------:R-:W-:Y:S01]  /*5070*/  STL [R1+0x60], RZ ;  /* 0x000060ff01007387 */ /* 0x000fe20000100800 */
[----:B------:R-:W-:Y:S02]  /*5080*/  IMAD.U32 R0, R0, 0x10000, RZ ;  /* 0x0001000000007824 */ /* 0x000fe400078e00ff */
[----:B------:R-:W-:Y:S01]  /*5090*/  FADD.FTZ R26, R20, UR7 ;  /* 0x00000007141a7e21 */ /* 0x000fe20008010000 */
[----:B------:R-:W-:Y:S01]  /*50a0*/  FADD.FTZ R20, R14, UR7 ;  /* 0x000000070e147e21 */ /* 0x000fe20008010000 */
[----:B------:R-:W-:Y:S01]  /*50b0*/  STL [R1+0x5c], RZ ;  /* 0x00005cff01007387 */ /* 0x000fe20000100800 */
[----:B------:R-:W-:Y:S01]  /*50c0*/  FADD.FTZ R14, R0, UR7 ;  /* 0x00000007000e7e21 */ /* 0x000fe20008010000 */
[----:B------:R-:W-:-:S02]  /*50d0*/  IMAD.U32 R36, R36, 0x10000, RZ ;  /* 0x0001000024247824 */ /* 0x000fc400078e00ff */
[----:B------:R-:W-:Y:S01]  /*50e0*/  FMUL.FTZ R0, R108, UR6 ;  /* 0x000000066c007c20 */ /* 0x000fe20008410000 */
[----:B------:R-:W-:Y:S01]  /*50f0*/  STL [R1+0x58], RZ ;  /* 0x000058ff01007387 */ /* 0x000fe20000100800 */
[----:B------:R-:W-:Y:S01]  /*5100*/  IMAD.U32 R35, R35, 0x10000, RZ ;  /* 0x0001000023237824 */ /* 0x000fe200078e00ff */
[----:B------:R-:W-:Y:S01]  /*5110*/  SHF.L.U32 R31, R31, 0x10, RZ ;  /* 0x000000101f1f7819 */ /* 0x000fe200000006ff */
[----:B------:R-:W-:Y:S01]  /*5120*/  IMAD.U32 R33, R33, 0x10000, RZ ;  /* 0x0001000021217824 */ /* 0x000fe200078e00ff */
[----:B------:R-:W-:Y:S01]  /*5130*/  STL [R1+0x54], RZ ;  /* 0x000054ff01007387 */ /* 0x000fe20000100800 */
[----:B------:R-:W-:Y:S01]  /*5140*/  IMAD.U32 R32, R32, 0x10000, RZ ;  /* 0x0001000020207824 */ /* 0x000fe200078e00ff */
[----:B------:R-:W-:Y:S01]  /*5150*/  UISETP.GE.AND UP0, UPT, UR36, 0x1, UPT ;  /* 0x000000012400788c */ /* 0x000fe2000bf06270 */
[----:B------:R-:W-:Y:S01]  /*5160*/  IMAD.U32 R30, R30, 0x10000, RZ ;  /* 0x000100001e1e7824 */ /* 0x000fe200078e00ff */
[----:B------:R-:W-:Y:S01]  /*5170*/  STL [R1+0x50], RZ ;  /* 0x000050ff01007387 */ /* 0x000fe20000100800 */
[----:B------:R-:W-:Y:S01]  /*5180*/  SHF.L.U32 R22, R22, 0x10, RZ ;  /* 0x0000001016167819 */ /* 0x000fe200000006ff */
[----:B------:R-:W-:Y:S01]  /*5190*/  IMAD.U32 R23, R23, 0x10000, RZ ;  /* 0x0001000017177824 */ /* 0x000fe200078e00ff */
[----:B------:R-:W-:Y:S01]  /*51a0*/  SHF.L.U32 R19, R19, 0x10, RZ ;  /* 0x0000001013137819 */ /* 0x000fe200000006ff */
[----:B------:R-:W-:Y:S01]  /*51b0*/  STL [R1+0x4c], RZ ;  /* 0x00004cff01007387 */ /* 0x000fe20000100800 */
[----:B------:R-:W-:Y:S01]  /*51c0*/  IMAD.U32 R21, R21, 0x10000, RZ ;  /* 0x0001000015157824 */ /* 0x000fe200078e00ff */
[----:B------:R-:W-:Y:S01]  /*51d0*/  SHF.L.U32 R16, R16, 0x10, RZ ;  /* 0x0000001010107819 */ /* 0x000fe200000006ff */
[----:B------:R-:W-:Y:S01]  /*51e0*/  IMAD.U32 R18, R18, 0x10000, RZ ;  /* 0x0001000012127824 */ /* 0x000fe200078e00ff */
[----:B------:R-:W-:Y:S01]  /*51f0*/  STL [R1+0x48], RZ ;  /* 0x000048ff01007387 */ /* 0x000fe20000100800 */
[----:B------:R-:W-:Y:S01]  /*5200*/  IMAD.U32 R17, R17, 0x10000, RZ ;  /* 0x0001000011117824 */ /* 0x000fe200078e00ff */
[----:B------:R-:W-:Y:S01]  /*5210*/  SHF.L.U32 R12, R12, 0x10, RZ ;  /* 0x000000100c0c7819 */ /* 0x000fe200000006ff */
[----:B------:R-:W-:Y:S01]  /*5220*/  IMAD.U32 R15, R15, 0x10000, RZ ;  /* 0x000100000f0f7824 */ /* 0x000fe200078e00ff */
[----:B------:R0:W-:Y:S01]  /*5230*/  STL [R1+0x100], R0 ;  /* 0x0001000001007387 */ /* 0x0001e20000100800 */
[----:B------:R-:W-:Y:S01]  /*5240*/  SHF.L.U32 R9, R9, 0x10, RZ ;  /* 0x0000001009097819 */ /* 0x000fe200000006ff */
[----:B------:R-:W-:-:S02]  /*5250*/  IMAD.U32 R11, R11, 0x10000, RZ ;  /* 0x000100000b0b7824 */ /* 0x000fc400078e00ff */
[----:B------:R-:W-:Y:S01]  /*5260*/  FADD.FTZ R29, R23, UR7 ;  /* 0x00000007171d7e21 */ /* 0x000fe20008010000 */
[----:B------:R1:W-:Y:S01]  /*5270*/  STL [R1+0xfc], R4 ;  /* 0x0000fc0401007387 */ /* 0x0003e20000100800 */
[----:B------:R-:W-:Y:S02]  /*5280*/  IMAD.U32 R10, R10, 0x10000, RZ ;  /* 0x000100000a0a7824 */ /* 0x000fe400078e00ff */
[----:B------:R-:W-:Y:S01]  /*5290*/  FADD.FTZ R28, R22, UR7 ;  /* 0x00000007161c7e21 */ /* 0x000fe20008010000 */
[----:B------:R-:W-:Y:S02]  /*52a0*/  IMAD.U32 R8, R8, 0x10000, RZ ;  /* 0x0001000008087824 */ /* 0x000fe400078e00ff */
[----:B------:R-:W-:Y:S01]  /*52b0*/  FADD.FTZ R27, R21, UR7 ;  /* 0x00000007151b7e21 */ /* 0x000fe20008010000 */
[----:B------:R-:W-:Y:S01]  /*52c0*/  FADD.FTZ R25, R19, UR7 ;  /* 0x0000000713197e21 */ /* 0x000fe20008010000 */
[----:B0-----:R-:W-:Y:S01]  /*52d0*/  FMUL.FTZ R0, R162, UR6 ;  /* 0x00000006a2007c20 */ /* 0x001fe20008410000 */
[----:B------:R-:W-:Y:S01]  /*52e0*/  FADD.FTZ R24, R18, UR7 ;  /* 0x0000000712187e21 */ /* 0x000fe20008010000 */
[----:B------:R-:W-:Y:S01]  /*52f0*/  FADD.FTZ R23, R17, UR7 ;  /* 0x0000000711177e21 */ /* 0x000fe20008010000 */
[----:B------:R-:W-:Y:S01]  /*5300*/  FADD.FTZ R22, R16, UR7 ;  /* 0x0000000710167e21 */ /* 0x000fe20008010000 */
[----:B-1----:R-:W-:Y:S01]  /*5310*/  FMUL.FTZ R4, R155, UR6 ;  /* 0x000000069b047c20 */ /* 0x002fe20008410000 */
[----:B------:R0:W-:Y:S01]  /*5320*/  STL [R1+0xf8], R0 ;  /* 0x0000f80001007387 */ /* 0x0001e20000100800 */
[----:B------:R-:W-:Y:S01]  /*5330*/  FADD.FTZ R21, R15, UR7 ;  /* 0x000000070f157e21 */ /* 0x000fe20008010000 */
[----:B------:R-:W-:Y:S01]  /*5340*/  FADD.FTZ R19, R12, UR7 ;  /* 0x000000070c137e21 */ /* 0x000fe20008010000 */
[----:B------:R-:W-:Y:S01]  /*5350*/  FADD.FTZ R18, R11, UR7 ;  /* 0x000000070b127e21 */ /* 0x000fe20008010000 */
[----:B------:R-:W-:Y:S01]  /*5360*/  FADD.FTZ R17, R10, UR7 ;  /* 0x000000070a117e21 */ /* 0x000fe20008010000 */
[----:B------:R-:W-:Y:S01]  /*5370*/  FADD.FTZ R16, R9, UR7 ;  /* 0x0000000709107e21 */ /* 0x000fe20008010000 */
[----:B------:R-:W-:Y:S01]  /*5380*/  FADD.FTZ R15, R8, UR7 ;  /* 0x00000007080f7e21 */ /* 0x000fe20008010000 */
        /* <DEDUP_REMOVED lines=13> */
[----:B0-----:R-:W-:Y:S01]  /*5460*/  FFMA.FTZ R0, R148, R34, R3 ;  /* 0x0000002294007223 */ /* 0x001fe20000010003 */
[----:B------:R-:W-:Y:S01]  /*5470*/  FMUL.FTZ R3, R156, UR6 ;  /* 0x000000069c037c20 */ /* 0x000fe20008410000 */
[----:B------:R0:W-:Y:S04]  /*5480*/  STL [R1+0xf4], R2 ;  /* 0x0000f40201007387 */ /* 0x0001e80000100800 */
[----:B------:R1:W-:Y:S04]  /*5490*/  STL [R1+0xf0], R3 ;  /* 0x0000f00301007387 */ /* 0x0003e80000100800 */
[----:B------:R2:W-:Y:S01]  /*54a0*/  STL [R1+0xec], R4 ;  /* 0x0000ec0401007387 */ /* 0x0005e20000100800 */
[----:B0-----:R-:W-:Y:S01]  /*54b0*/  FMUL.FTZ R2, R154, UR6 ;  /* 0x000000069a027c20 */ /* 0x001fe20008410000 */
[----:B-1----:R-:W-:Y:S01]  /*54c0*/  FFMA.FTZ R3, R146, R33, R0 ;  /* 0x0000002192037223 */ /* 0x002fe20000010000 */
[----:B------:R-:W-:-:S03]  /*54d0*/  FMUL.FTZ R0, R153, UR6 ;  /* 0x0000000699007c20 */ /* 0x000fc60008410000 */
[----:B------:R0:W-:Y:S01]  /*54e0*/  STL [R1+0xe8], R2 ;  /* 0x0000e80201007387 */ /* 0x0001e20000100800 */
[----:B--2---:R-:W-:-:S03]  /*54f0*/  FMUL.FTZ R4, R152, UR6 ;  /* 0x0000000698047c20 */ /* 0x004fc60008410000 */
        /* <DEDUP_REMOVED lines=16> */
[C---:B0-----:R-:W-:Y:S01]  /*5600*/  FMUL.FTZ R2, R140.reuse, UR6 ;  /* 0x000000068c027c20 */ /* 0x041fe20008410000 */
[----:B-1----:R-:W-:-:S05]  /*5610*/  FFMA.FTZ R0, R140, R30, R3 ;  /* 0x0000001e8c007223 */ /* 0x002fca0000010003 */
[----:B------:R2:W-:Y:S04]  /*5620*/  STL [R1+0x108], R0 ;  /* 0x0001080001007387 */ /* 0x0005e80000100800 */
[----:B------:R2:W-:Y:S01]  /*5630*/  STL [R1+0xc4], R2 ;  /* 0x0000c40201007387 */ /* 0x0005e20000100800 */
[----:B------:R-:W-:Y:S05]  /*5640*/  BRA.U !UP0, `(.L_x_1306) ;  /* 0x0000005508247547 */ /* 0x000fea000b800000 */
[----:B------:R-:W-:Y:S01]  /*5650*/  LOP3.LUT P0, RZ, R72, 0x1f, RZ, 0xc0, !PT ;  /* 0x0000001f48ff7812 */ /* 0x000fe2000780c0ff */
[----:B------:R-:W-:Y:S02]  /*5660*/  UIMAD UR9, UR11, -0x800, UR32 ;  /* 0xfffff8000b0978a4 */ /* 0x000fe4000f8e0220 */
[----:B--2---:R-:W-:Y:S01]  /*5670*/  MOV R0, UR11 ;  /* 0x0000000b00007c02 */ /* 0x004fe20008000f00 */
[----:B------:R0:W-:Y:S01]  /*5680*/  STL [R1+0x44], RZ ;  /* 0x000044ff01007387 */ /* 0x0001e20000100800 */
[----:B------:R-:W1:Y:S01]  /*5690*/  LDCU.64 UR14, c[0x0][0x3a0] ;  /* 0x00007400ff0e77ac */ /* 0x000e620008000a00 */
[----:B------:R-:W-:Y:S02]  /*56a0*/  LOP3.LUT R13, R13, 0xfffffff7, RZ, 0xc0, !PT ;  /* 0xfffffff70d0d7812 */ /* 0x000fe400078ec0ff */
[----:B------:R-:W-:Y:S01]  /*56b0*/  ISETP.NE.AND P1, PT, R0, 0x1, !P0 ;  /* 0x000000010000780c */ /* 0x000fe20004725270 */
[----:B------:R-:W-:Y:S01]  /*56c0*/  UIADD3 UR8, UPT, UPT, UR9, 0x800, URZ ;  /* 0x0000080009087890 */ /* 0x000fe2000fffe0ff */
[----:B------:R-:W2:Y:S05]  /*56d0*/  LDCU UR39, c[0x0][0x394] ;  /* 0x00007280ff2777ac */ /* 0x000eaa0008000800 */
[----:B------:R-:W-:Y:S01]  /*56e0*/  ISETP.GE.AND P0, PT, R71, UR8, PT ;  /* 0x0000000847007c0c */ /* 0x000fe2000bf06270 */
[----:B------:R-:W3:Y:S01]  /*56f0*/  LDCU UR52, c[0x0][0x38c] ;  /* 0x00007180ff3477ac */ /* 0x000ee20008000800 */
[----:B------:R-:W4:Y:S04]  /*5700*/  LDCU UR32, c[0x0][0x388] ;  /* 0x00007100ff2077ac */ /* 0x000f280008000800 */
[----:B------:R-:W-:Y:S01]  /*5710*/  @P1 LOP3.LUT R13, R13, 0x8, RZ, 0xfc, !PT ;  /* 0x000000080d0d1812 */ /* 0x000fe200078efcff */
[----:B-1----:R-:W-:-:S03]  /*5720*/  UIMAD.WIDE.U32 UR12, UR33, UR14, URZ ;  /* 0x0000000e210c72a5 */ /* 0x002fc6000f8e00ff */
[----:B------:R-:W-:Y:S01]  /*5730*/  LOP3.LUT R13, R13, 0xffffffef, RZ, 0xc0, !PT ;  /* 0xffffffef0d0d7812 */ /* 0x000fe200078ec0ff */
[----:B------:R-:W1:Y:S03]  /*5740*/  LDCU.64 UR18, c[0x0][0x3a8] ;  /* 0x00007500ff1277ac */ /* 0x000e660008000a00 */
        /* <DEDUP_REMOVED lines=9> */
[----:B--234-:R-:W-:-:S11]  /*57e0*/  UMOV UR8, URZ ;  /* 0x000000ff00087c82 */ /* 0x01cfd60008000000 */
.L_x_1351:
[----:B-1----:R-:W-:Y:S01]  /*57f0*/  MOV R2, R71 ;  /* 0x0000004700027202 */ /* 0x002fe20000000f00 */
[----:B0-----:R-:W-:Y:S01]  /*5800*/  IMAD.U32 R5, RZ, RZ, UR40 ;  /* 0x00000028ff057e24 */ /* 0x001fe2000f8e00ff */
[----:B------:R-:W-:Y:S01]  /*5810*/  UIADD3 UR14, UPT, UPT, UR9, 0x800, URZ ;  /* 0x00000800090e7890 */ /* 0x000fe2000fffe0ff */
[----:B------:R-:W-:Y:S01]  /*5820*/  IMAD.MOV.U32 R3, RZ, RZ, RZ ;  /* 0x000000ffff037224 */ /* 0x000fe200078e00ff */
[----:B------:R-:W-:Y:S01]  /*5830*/  LOP3.LUT P5, RZ, R13, 0x10, RZ, 0xc0, !PT ;  /* 0x000000100dff7812 */ /* 0x000fe200078ac0ff */
[----:B------:R-:W-:Y:S01]  /*5840*/  IMAD.U32 R7, RZ, RZ, UR41 ;  /* 0x00000029ff077e24 */ /* 0x000fe2000f8e00ff */
[----:B------:R-:W-:Y:S01]  /*5850*/  LOP3.LUT R69, R71, 0x20, RZ, 0xfc, !PT ;  /* 0x0000002047457812 */ /* 0x000fe200078efcff */
        /* <DEDUP_REMOVED lines=10> */
[----:B------:R-:W4:Y:S01]  /*5900*/  @!P1 LDG.E.U16 R4, desc[UR34][R8.64+0x80] ;  /* 0x0000802208049981 */ /* 0x000f22000c1e1500 */
[----:B------:R-:W-:-:S13]  /*5910*/  ISETP.GE.AND P4, PT, R67, UR14, PT ;  /* 0x0000000e43007c0c */ /* 0x000fda000bf86270 */
[----:B------:R-:W5:Y:S01]  /*5920*/  @!P4 LDG.E.U16 R5, desc[UR34][R8.64+0xc0] ;  /* 0x0000c0220805c981 */ /* 0x000f62000c1e1500 */
[----:B------:R-:W-:-:S04]  /*5930*/  LOP3.LUT R66, R71, 0x80, RZ, 0xfc, !PT ;  /* 0x0000008047427812 */ /* 0x000fc800078efcff */
[----:B------:R-:W-:-:S13]  /*5940*/  ISETP.GE.AND P3, PT, R66, UR14, PT ;  /* 0x0000000e42007c0c */ /* 0x000fda000bf66270 */
[----:B------:R-:W5:Y:S01]  /*5950*/  @!P3 LDG.E.U16 R6, desc[UR34][R8.64+0x100] ;  /* 0x000100220806b981 */ /* 0x000f62000c1e1500 */
[----:B------:R-:W-:Y:S02]  /*5960*/  LOP3.LUT R65, R71, 0xa0, RZ, 0xfc, !PT ;  /* 0x000000a047417812 */ /* 0x000fe400078efcff */
[----:B------:R-:W-:Y:S02]  /*5970*/  CS2R R84, SRZ ;  /* 0x0000000000547805 */ /* 0x000fe4000001ff00 */
[----:B------:R-:W-:Y:S02]  /*5980*/  ISETP.GE.AND P0, PT, R65, UR14, PT ;  /* 0x0000000e41007c0c */ /* 0x000fe4000bf06270 */
[C---:B------:R-:W-:Y:S02]  /*5990*/  LOP3.LUT R64, R71.reuse, 0xc0, RZ, 0xfc, !PT ;  /* 0x000000c047407812 */ /* 0x040fe400078efcff */
[C---:B------:R-:W-:Y:S02]  /*59a0*/  LOP3.LUT R63, R71.reuse, 0xe0, RZ, 0xfc, !PT ;  /* 0x000000e0473f7812 */ /* 0x040fe400078efcff */
[----:B------:R-:W-:-:S02]  /*59b0*/  LOP3.LUT R62, R71, 0x100, RZ, 0xfc, !PT ;  /* 0x00000100473e7812 */ /* 0x000fc400078efcff */
[----:B------:R-:W-:Y:S02]  /*59c0*/  CS2R R82, SRZ ;  /* 0x0000000000527805 */ /* 0x000fe4000001ff00 */
[----:B------:R-:W-:Y:S02]  /*59d0*/  LOP3.LUT R61, R71, 0x120, RZ, 0xfc, !PT ;  /* 0x00000120473d7812 */ /* 0x000fe400078efcff */
[----:B--2---:R-:W-:-:S04]  /*59e0*/  @!P5 PRMT R85, R7, 0x5410, RZ ;  /* 0x000054100755d816 */ /* 0x004fc800000000ff */
[----:B---3--:R-:W-:Y:S02]  /*59f0*/  @!P2 PRMT R85, R85, 0x5410, R0 ;  /* 0x000054105555a816 */ /* 0x008fe40000000000 */
[----:B------:R-:W-:Y:S01]  /*5a00*/  ISETP.GE.AND P2, PT, R64, UR14, PT ;  /* 0x0000000e40007c0c */ /* 0x000fe2000bf46270 */
[----:B------:R-:W2:Y:S01]  /*5a10*/  @!P0 LDG.E.U16 R0, desc[UR34][R8.64+0x140] ;  /* 0x0001402208008981 */ /* 0x000ea2000c1e1500 */
[----:B----4-:R-:W-:Y:S02]  /*5a20*/  @!P1 PRMT R84, R4, 0x5410, RZ ;  /* 0x0000541004549816 */ /* 0x010fe400000000ff */
[----:B------:R-:W-:-:S09]  /*5a30*/  ISETP.GE.AND P1, PT, R63, UR14, PT ;  /* 0x0000000e3f007c0c */ /* 0x000fd2000bf26270 */
[----:B------:R-:W3:Y:S01]  /*5a40*/  @!P2 LDG.E.U16 R4, desc[UR34][R8.64+0x180] ;  /* 0x000180220804a981 */ /* 0x000ee2000c1e1500 */
[----:B-----5:R-:W-:Y:S02]  /*5a50*/  @!P4 PRMT R84, R84, 0x5410, R5 ;  /* 0x000054105454c816 */ /* 0x020fe40000000005 */
[----:B------:R-:W-:Y:S01]  /*5a60*/  ISETP.GE.AND P4, PT, R62, UR14, PT ;  /* 0x0000000e3e007c0c */ /* 0x000fe2000bf86270 */
[----:B------:R-:W4:-:S12]  /*5a70*/  @!P1 LDG.E.U16 R5, desc[UR34][R8.64+0x1c0] ;  /* 0x0001c02208059981 */ /* 0x000f18000c1e1500 */
[----:B------:R-:W5:Y:S01]  /*5a80*/  @!P4 LDG.E.U16 R7, desc[UR34][R8.64+0x200] ;  /* 0x000200220807c981 */ /* 0x000f62000c1e1500 */
[----:B------:R-:W-:Y:S02]  /*5a90*/  @!P3 PRMT R83, R6, 0x5410, RZ ;  /* 0x000054100653b816 */ /* 0x000fe400000000ff */
[----:B------:R-:W-:-:S13]  /*5aa0*/  ISETP.GE.AND P3, PT, R61, UR14, PT ;  /* 0x0000000e3d007c0c */ /* 0x000fda000bf66270 */
[----:B------:R-:W5:Y:S01]  /*5ab0*/  @!P3 LDG.E.U16 R6, desc[UR34][R8.64+0x240] ;  /* 0x000240220806b981 */ /* 0x000f62000c1e1500 */
[C---:B------:R-:W-:Y:S02]  /*5ac0*/  LOP3.LUT R60, R71.reuse, 0x140, RZ, 0xfc, !PT ;  /* 0x00000140473c7812 */ /* 0x040fe400078efcff */
[C---:B------:R-:W-:Y:S01]  /*5ad0*/  LOP3.LUT R58, R71.reuse, 0x180, RZ, 0xfc, !PT ;  /* 0x00000180473a7812 */ /* 0x040fe200078efcff */
[----:B------:R-:W-:Y:S01]  /*5ae0*/  IMAD.SHL.U32 R10, R72, 0x10, RZ ;  /* 0x00000010480a7824 */ /* 0x000fe200078e00ff */
[----:B------:R-:W-:-:S04]  /*5af0*/  LOP3.LUT R59, R71, 0x160, RZ, 0xfc, !PT ;  /* 0x00000160473b7812 */ /* 0x000fc800078efcff */
[----:B------:R-:W-:Y:S02]  /*5b00*/  LOP3.LUT R12, R10, 0x3e00, RZ, 0xc0, !PT ;  /* 0x00003e000a0c7812 */ /* 0x000fe400078ec0ff */
[----:B------:R-:W-:Y:S02]  /*5b10*/  CS2R R80, SRZ ;  /* 0x0000000000507805 */ /* 0x000fe4000001ff00 */
[----:B--2---:R-:W-:Y:S02]  /*5b20*/  @!P0 PRMT R83, R83, 0x5410, R0 ;  /* 0x0000541053538816 */ /* 0x004fe40000000000 */
[----:B------:R-:W-:Y:S02]  /*5b30*/  ISETP.GE.AND P0, PT, R60, UR14, PT ;  /* 0x0000000e3c007c0c */ /* 0x000fe4000bf06270 */
[----:B---3--:R-:W-:Y:S02]  /*5b40*/  @!P2 PRMT R82, R4, 0x5410, RZ ;  /* 0x000054100452a816 */ /* 0x008fe400000000ff */
[----:B------:R-:W-:-:S09]  /*5b50*/  ISETP.GE.AND P2, PT, R58, UR14, PT ;  /* 0x0000000e3a007c0c */ /* 0x000fd2000bf46270 */
[----:B------:R-:W2:Y:S01]  /*5b60*/  @!P0 LDG.E.U16 R0, desc[UR34][R8.64+0x280] ;  /* 0x0002802208008981 */ /* 0x000ea2000c1e1500 */
[----:B----4-:R-:W-:Y:S02]  /*5b70*/  @!P1 PRMT R82, R82, 0x5410, R5 ;  /* 0x0000541052529816 */ /* 0x010fe40000000005 */
[----:B------:R-:W-:Y:S02]  /*5b80*/  ISETP.GE.AND P1, PT, R59, UR14, PT ;  /* 0x0000000e3b007c0c */ /* 0x000fe4000bf26270 */
[----:B------:R-:W-:Y:S01]  /*5b90*/  @!P2 MOV R70, R12 ;  /* 0x0000000c0046a202 */ /* 0x000fe20000000f00 */
[----:B------:R-:W3:Y:S03]  /*5ba0*/  @!P2 LDG.E.U16 R4, desc[UR34][R8.64+0x300] ;  /* 0x000300220804a981 */ /* 0x000ee6000c1e1500 */
[----:B------:R-:W-:Y:S02]  /*5bb0*/  @!P2 LOP3.LUT R71, R70, 0x1f, R72, 0xf8, !PT ;  /* 0x0000001f4647a812 */ /* 0x000fe400078ef848 */
[----:B-----5:R-:W-:-:S05]  /*5bc0*/  @!P4 PRMT R81, R7, 0x5410, RZ ;  /* 0x000054100751c816 */ /* 0x020fca00000000ff */
[----:B------:R-:W4:Y:S01]  /*5bd0*/  @!P1 LDG.E.U16 R5, desc[UR34][R8.64+0x2c0] ;  /* 0x0002c02208059981 */ /* 0x000f22000c1e1500 */
[----:B------:R-:W-:-:S04]  /*5be0*/  LOP3.LUT R57, R71, 0x1a0, RZ, 0xfc, !PT ;  /* 0x000001a047397812 */ /* 0x000fc800078efcff */
        /* <DEDUP_REMOVED lines=8> */
[----:B------:R-:W-:Y:S01]  /*5c70*/  @!P3 IMAD.MOV.U32 R70, RZ, RZ, R12 ;  /* 0x000000ffff46b224 */ /* 0x000fe200078e000c */
[----:B------:R-:W-:-:S04]  /*5c80*/  UIADD3 UR17, UPT, UPT, UR9, 0x800, URZ ;  /* 0x0000080009117890 */ /* 0x000fc8000fffe0ff */
[----:B------:R-:W-:-:S04]  /*5c90*/  @!P3 LOP3.LUT R71, R70, 0x1f, R72, 0xf8, !PT ;  /* 0x0000001f4647b812 */ /* 0x000fc800078ef848 */
[----:B------:R-:W-:-:S05]  /*5ca0*/  LOP3.LUT R11, R71, 0x1e0, RZ, 0xfc, !PT ;  /* 0x000001e0470b7812 */ /* 0x000fca00078efcff */
[----:B------:R0:W-:Y:S01]  /*5cb0*/  STL [R1+0x40], R11 ;  /* 0x0000400b01007387 */ /* 0x0001e20000100800 */
[----:B------:R-:W-:-:S03]  /*5cc0*/  IMAD.MOV.U32 R86, RZ, RZ, RZ ;  /* 0x000000ffff567224 */ /* 0x000fc600078e00ff */
        /* <DEDUP_REMOVED lines=16> */
[----:B--2---:R-:W-:Y:S01]  /*5dd0*/  @!P0 PRMT R80, R0, 0x5410, RZ ;  /* 0x0000541000508816 */ /* 0x004fe200000000ff */
[----:B------:R-:W-:Y:S01]  /*5de0*/  UMOV UR14, UR12 ;  /* 0x0000000c000e7c82 */ /* 0x000fe20008000000 */
[----:B------:R-:W-:Y:S01]  /*5df0*/  ISETP.GE.AND P0, PT, R11, UR17, PT ;  /* 0x000000110b007c0c */ /* 0x000fe2000bf06270 */
[----:B------:R-:W-:Y:S01]  /*5e00*/  UMOV UR15, UR33 ;  /* 0x00000021000f7c82 */ /* 0x000fe20008000000 */
[----:B------:R-:W-:Y:S01]  /*5e10*/  PRMT R87, R83, 0x7632, R87 ;  /* 0x0000763253577816 */ /* 0x000fe20000000057 */
[----:B------:R-:W2:Y:S01]  /*5e20*/  LDL R125, [R1+0xc0] ;  /* 0x0000c000017d7983 */ /* 0x000ea20000100800 */
[----:B------:R-:W-:-:S02]  /*5e30*/  PRMT R88, R82, 0x7632, R88 ;  /* 0x0000763252587816 */ /* 0x000fc40000000058 */
[----:B------:R-:W-:Y:S01]  /*5e40*/  PRMT R89, R81, 0x7632, R89 ;  /* 0x0000763251597816 */ /* 0x000fe20000000059 */
[----:B------:R-:W2:Y:S01]  /*5e50*/  LDL R124, [R1+0xbc] ;  /* 0x0000bc00017c7983 */ /* 0x000ea20000100800 */
[----:B------:R-:W-:-:S03]  /*5e60*/  LOP3.LUT R13, R13, 0xfffffffd, RZ, 0xc0, !PT ;  /* 0xfffffffd0d0d7812 */ /* 0x000fc600078ec0ff */
[----:B------:R-:W2:Y:S02]  /*5e70*/  LDL R123, [R1+0xb8] ;  /* 0x0000b800017b7983 */ /* 0x000ea40000100800 */
[----:B------:R-:W-:Y:S02]  /*5e80*/  @!P0 MOV R70, R12 ;  /* 0x0000000c00468202 */ /* 0x000fe40000000f00 */
[----:B------:R-:W2:Y:S02]  /*5e90*/  LDL R122, [R1+0xb4] ;  /* 0x0000b400017a7983 */ /* 0x000ea40000100800 */
[----:B------:R-:W-:Y:S02]  /*5ea0*/  @!P0 LOP3.LUT R71, R70, 0x1f, R72, 0xf8, !PT ;  /* 0x0000001f46478812 */ /* 0x000fe400078ef848 */
[----:B----4-:R-:W-:Y:S01]  /*5eb0*/  @!P1 PRMT R80, R80, 0x5410, R5 ;  /* 0x0000541050509816 */ /* 0x010fe20000000005 */
[----:B------:R-:W4:Y:S01]  /*5ec0*/  LDL R121, [R1+0xb0] ;  /* 0x0000b00001797983 */ /* 0x000f220000100800 */
[----:B------:R-:W-:Y:S01]  /*5ed0*/  ISETP.GE.AND P1, PT, R71, UR17, PT ;  /* 0x0000001147007c0c */ /* 0x000fe2000bf26270 */
[----:B------:R-:W-:Y:S01]  /*5ee0*/  IMAD.MOV.U32 R71, RZ, RZ, RZ ;  /* 0x000000ffff477224 */ /* 0x000fe200078e00ff */
[----:B---3--:R-:W-:Y:S01]  /*5ef0*/  @!P2 PRMT R71, R4, 0x5410, RZ ;  /* 0x000054100447a816 */ /* 0x008fe200000000ff */
[----:B------:R-:W3:Y:S01]  /*5f00*/  LDL R120, [R1+0xac] ;  /* 0x0000ac0001787983 */ /* 0x000ee20000100800 */
[----:B------:R-:W-:-:S03]  /*5f10*/  ISETP.GE.AND P2, PT, R69, UR17, PT ;  /* 0x0000001145007c0c */ /* 0x000fc6000bf46270 */
[----:B------:R-:W3:Y:S06]  /*5f20*/  LDL R119, [R1+0xa8] ;  /* 0x0000a80001777983 */ /* 0x000eec0000100800 */
[----:B------:R-:W1:Y:S01]  /*5f30*/  @!P1 LDC.64 R74, c[0x0][0x3e0] ;  /* 0x0000f800ff4a9b82 */ /* 0x000e620000000a00 */
[----:B-----5:R-:W-:Y:S02]  /*5f40*/  @!P4 PRMT R71, R71, 0x5410, R10 ;  /* 0x000054104747c816 */ /* 0x020fe4000000000a */
[----:B------:R-:W-:-:S05]  /*5f50*/  ISETP.GE.AND P4, PT, R68, UR17, PT ;  /* 0x0000001144007c0c */ /* 0x000fca000bf86270 */
[----:B------:R-:W5:Y:S08]  /*5f60*/  @!P2 LDC.64 R4, c[0x0][0x3e0] ;  /* 0x0000f800ff04ab82 */ /* 0x000f700000000a00 */
[----:B0-----:R-:W0:Y:S01]  /*5f70*/  @!P4 LDC.64 R10, c[0x0][0x3e0] ;  /* 0x0000f800ff0acb82 */ /* 0x001e220000000a00 */
[----:B-1----:R-:W-:Y:S01]  /*5f80*/  @!P1 IMAD.WIDE.U32 R6, R74, UR8, R2 ;  /* 0x000000084a069c25 */ /* 0x002fe2000f8e0002 */
[----:B------:R-:W-:-:S03]  /*5f90*/  @!P3 PRMT R86, R73, 0x5410, RZ ;  /* 0x000054104956b816 */ /* 0x000fc600000000ff */
[----:B------:R-:W-:Y:S01]  /*5fa0*/  @!P1 IMAD R7, R75, UR8, R7 ;  /* 0x000000084b079c24 */ /* 0x000fe2000f8e0207 */
[----:B------:R-:W-:Y:S01]  /*5fb0*/  @!P1 LEA R78, P3, R6, UR28, 0x1 ;  /* 0x0000001c064e9c11 */ /* 0x000fe2000f8608ff */
[----:B-----5:R-:W-:-:S03]  /*5fc0*/  @!P2 IMAD.WIDE.U32 R74, R4, UR8, R2 ;  /* 0x00000008044aac25 */ /* 0x020fc6000f8e0002 */
[----:B------:R-:W-:Y:S01]  /*5fd0*/  @!P1 LEA.HI.X R79, R6, UR29, R7, 0x1, P3 ;  /* 0x0000001d064f9c11 */ /* 0x000fe200098f0c07 */
[----:B------:R-:W-:Y:S01]  /*5fe0*/  @!P2 IMAD R7, R5, UR8, R75 ;  /* 0x000000080507ac24 */ /* 0x000fe2000f8e024b */
[----:B------:R-:W-:Y:S01]  /*5ff0*/  @!P2 LEA R6, P3, R74, UR28, 0x1 ;  /* 0x0000001c4a06ac11 */ /* 0x000fe2000f8608ff */
[----:B0-----:R-:W-:-:S03]  /*6000*/  @!P4 IMAD.WIDE.U32 R4, R10, UR8, R2 ;  /* 0x000000080a04cc25 */ /* 0x001fc6000f8e0002 */
        /* <DEDUP_REMOVED lines=14> */
[----:B------:R0:W5:Y:S01]  /*60f0*/  @!P0 LDG.E.U16 R11, desc[UR34][R8.64+0x3c0] ;  /* 0x0003c022080b8981 */ /* 0x000162000c1e1500 */
        /* <DEDUP_REMOVED lines=9> */
[----:B------:R0:W2:Y:S04]  /*6190*/  LDG.E R73, desc[UR34][R8.64] ;  /* 0x0000002208497981 */ /* 0x0000a8000c1e1900 */
[----:B------:R-:W-:Y:S01]  /*61a0*/  STS.U16 [R110], R85 ;  /* 0x000000556e007388 */ /* 0x000fe20000000400 */
[----:B0-----:R-:W-:-:S03]  /*61b0*/  PRMT R9, R84, 0x7632, R9 ;  /* 0x0000763254097816 */ /* 0x001fc60000000009 */
[----:B------:R0:W-:Y:S04]  /*61c0*/  STS.U16 [R109+0x40], R10 ;  /* 0x0000400a6d007388 */ /* 0x0001e80000000400 */
[----:B------:R1:W-:Y:S04]  /*61d0*/  STS.U16 [R108+0x80], R84 ;  /* 0x000080546c007388 */ /* 0x0003e80000000400 */
[----:B------:R-:W-:Y:S01]  /*61e0*/  STS.U16 [R107+0xc0], R9 ;  /* 0x0000c0096b007388 */ /* 0x000fe20000000400 */
[----:B0-----:R-:W-:-:S03]  /*61f0*/  PRMT R10, R80, 0x7632, R10 ;  /* 0x00007632500a7816 */ /* 0x001fc6000000000a */
[----:B------:R-:W-:Y:S04]  /*6200*/  STS.U16 [R106+0x100], R83 ;  /* 0x000100536a007388 */ /* 0x000fe80000000400 */
[----:B------:R0:W-:Y:S01]  /*6210*/  STS.U16 [R105+0x140], R87 ;  /* 0x0001405769007388 */ /* 0x0001e20000000400 */
[----:B-1----:R-:W-:-:S03]  /*6220*/  PRMT R84, R71, 0x7632, R84 ;  /* 0x0000763247547816 */ /* 0x002fc60000000054 */
        /* <DEDUP_REMOVED lines=8> */
[----:B-----5:R-:W-:-:S03]  /*62b0*/  @!P0 PRMT R86, R86, 0x5410, R11 ;  /* 0x0000541056568816 */ /* 0x020fc6000000000b */
[----:B0-----:R-:W5:Y:S01]  /*62c0*/  LDL R87, [R1+0xa4] ;  /* 0x0000a40001577983 */ /* 0x001f620000100800 */
[----:B------:R-:W-:-:S03]  /*62d0*/  PRMT R11, R86, 0x7632, R11 ;  /* 0x00007632560b7816 */ /* 0x000fc6000000000b */
[----:B------:R0:W-:Y:S04]  /*62e0*/  STS.U16 [R91+0x380], R86 ;  /* 0x000380565b007388 */ /* 0x0001e80000000400 */
[----:B------:R3:W-:Y:S01]  /*62f0*/  STS.U16 [R90+0x3c0], R11 ;  /* 0x0003c00b5a007388 */ /* 0x0007e20000000400 */
[----:B------:R-:W-:-:S03]  /*6300*/  NOP ;  /* 0x0000000000007918 */ /* 0x000fc60000000000 */
[----:B------:R-:W5:Y:S01]  /*6310*/  @!P5 LDG.E.U16 R74, desc[UR34][R74.64+0x100] ;  /* 0x000100224a4ad981 */ /* 0x000f62000c1e1500 */
[----:B------:R-:W-:Y:S01]  /*6320*/  ISETP.GE.AND P6, PT, R65, UR17, PT ;  /* 0x0000001141007c0c */ /* 0x000fe2000bfc6270 */
[----:B-1----:R-:W-:Y:S01]  /*6330*/  IMAD.MOV.U32 R71, RZ, RZ, RZ ;  /* 0x000000ffff477224 */ /* 0x002fe200078e00ff */
[----:B------:R-:W-:Y:S02]  /*6340*/  P2R R0, PR, RZ, 0x2 ;  /* 0x00000002ff007803 */ /* 0x000fe40000000000 */
[----:B----4-:R-:W-:Y:S01]  /*6350*/  CS2R R84, SRZ ;  /* 0x0000000000547805 */ /* 0x010fe2000001ff00 */
[----:B0-----:R-:W-:Y:S01]  /*6360*/  HFMA2 R86, -RZ, RZ, 0, 0 ;  /* 0x00000000ff567431 */ /* 0x001fe200000001ff */
[----:B------:R0:W4:Y:S04]  /*6370*/  @!P2 LDG.E.U16 R6, desc[UR34][R6.64+0x40] ;  /* 0x000040220606a981 */ /* 0x000128000c1e1500 */
[----:B------:R1:W4:Y:S03]  /*6380*/  @!P4 LDG.E.U16 R77, desc[UR34][R76.64+0x80] ;  /* 0x000080224c4dc981 */ /* 0x000326000c1e1500 */
[----:B------:R-:W3:Y:S01]  /*6390*/  @!P6 LDC.64 R8, c[0x0][0x3e0] ;  /* 0x0000f800ff08eb82 */ /* 0x000ee20000000a00 */
[----:B------:R1:W4:Y:S01]  /*63a0*/  @!P3 LDG.E.U16 R5, desc[UR34][R4.64+0xc0] ;  /* 0x0000c0220405b981 */ /* 0x000322000c1e1500 */
[----:B--2---:R-:W-:-:S03]  /*63b0*/  R2UR UR53, R73 ;  /* 0x00000000493572ca */ /* 0x004fc600000e0000 */
[----:B0-----:R-:W-:Y:S04]  /*63c0*/  LDS.U16 R7, [R158+0xa] ;  /* 0x00000a009e077984 */ /* 0x001fe80000000400 */
[----:B------:R-:W-:Y:S04]  /*63d0*/  LDS.U16 R103, [R50+0x16] ;  /* 0x0000160032677984 */ /* 0x000fe80000000400 */
[----:B------:R-:W-:Y:S04]  /*63e0*/  LDS.U16 R102, [R49+0x18] ;  /* 0x0000180031667984 */ /* 0x000fe80000000400 */
[----:B------:R-:W-:Y:S04]  /*63f0*/  LDS.U16 R101, [R48+0x1a] ;  /* 0x00001a0030657984 */ /* 0x000fe80000000400 */
[----:B------:R-:W-:Y:S01]  /*6400*/  LDS.U16 R100, [R47+0x1c] ;  /* 0x00001c002f647984 */ /* 0x000fe20000000400 */
[----:B---3--:R-:W-:-:S03]  /*6410*/  @!P6 IMAD.WIDE.U32 R10, R8, UR8, R2 ;  /* 0x00000008080aec25 */ /* 0x008fc6000f8e0002 */
[----:B------:R-:W-:Y:S01]  /*6420*/  LDS.U16 R99, [R46+0x1e] ;  /* 0x00001e002e637984 */ /* 0x000fe20000000400 */
[----:B------:R-:W-:Y:S01]  /*6430*/  @!P6 IMAD R9, R9, UR8, R11 ;  /* 0x000000080909ec24 */ /* 0x000fe2000f8e020b */
[----:B-----5:R-:W-:Y:S01]  /*6440*/  @!P5 PRMT R71, R74, 0x5410, RZ ;  /* 0x000054104a47d816 */ /* 0x020fe200000000ff */
[----:B-1----:R-:W-:Y:S01]  /*6450*/  HFMA2 R76, -RZ, RZ, 0, 0 ;  /* 0x00000000ff4c7431 */ /* 0x002fe200000001ff */
[C---:B------:R-:W-:Y:S01]  /*6460*/  @!P6 LEA R8, P5, R10.reuse, UR28, 0x1 ;  /* 0x0000001c0a08ec11 */ /* 0x040fe2000f8a08ff */
[----:B------:R-:W-:Y:S03]  /*6470*/  LDS.U16 R4, [R53+0x10] ;  /* 0x0000100035047984 */ /* 0x000fe60000000400 */
[----:B------:R-:W-:Y:S02]  /*6480*/  @!P6 LEA.HI.X R9, R10, UR29, R9, 0x1, P5 ;  /* 0x0000001d0a09ec11 */ /* 0x000fe4000a8f0c09 */
[----:B------:R-:W-:-:S03]  /*6490*/  ISETP.GE.AND P5, PT, R64, UR17, PT ;  /* 0x0000001140007c0c */ /* 0x000fc6000bfa6270 */
[----:B------:R-:W2:Y:S10]  /*64a0*/  @!P6 LDG.E.U16 R8, desc[UR34][R8.64+0x140] ;  /* 0x000140220808e981 */ /* 0x000eb4000c1e1500 */
[----:B------:R-:W0:Y:S02]  /*64b0*/  @!P5 LDC.64 R74, c[0x0][0x3e0] ;  /* 0x0000f800ff4adb82 */ /* 0x000e240000000a00 */
[----:B0-----:R-:W-:-:S04]  /*64c0*/  @!P5 IMAD.WIDE.U32 R10, R74, UR8, R2 ;  /* 0x000000084a0adc25 */ /* 0x001fc8000f8e0002 */
[----:B------:R-:W-:Y:S01]  /*64d0*/  @!P5 IMAD R75, R75, UR8, R11 ;  /* 0x000000084b4bdc24 */ /* 0x000fe2000f8e020b */
[----:B------:R-:W-:-:S04]  /*64e0*/  @!P5 LEA R74, P1, R10, UR28, 0x1 ;  /* 0x0000001c0a4adc11 */ /* 0x000fc8000f8208ff */
[----:B------:R-:W-:-:S05]  /*64f0*/  @!P5 LEA.HI.X R75, R10, UR29, R75, 0x1, P1 ;  /* 0x0000001d0a4bdc11 */ /* 0x000fca00088f0c4b */
[----:B------:R-:W3:Y:S01]  /*6500*/  @!P5 LDG.E.U16 R74, desc[UR34][R74.64+0x180] ;  /* 0x000180224a4ad981 */ /* 0x000ee2000c1e1500 */
[----:B--2---:R-:W-:Y:S02]  /*6510*/  @!P6 PRMT R71, R71, 0x5410, R8 ;  /* 0x000054104747e816 */ /* 0x004fe40000000008 */
[----:B------:R-:W-:-:S13]  /*6520*/  ISETP.GE.AND P6, PT, R63, UR17, PT ;  /* 0x000000113f007c0c */ /* 0x000fda000bfc6270 */
[----:B------:R-:W0:Y:S02]  /*6530*/  @!P6 LDC.64 R8, c[0x0][0x3e0] ;  /* 0x0000f800ff08eb82 */ /* 0x000e240000000a00 */
[----:B0-----:R-:W-:-:S04]  /*6540*/  @!P6 IMAD.WIDE.U32 R10, R8, UR8, R2 ;  /* 0x00000008080aec25 */ /* 0x001fc8000f8e0002 */
[----:B------:R-:W-:Y:S01]  /*6550*/  @!P6 IMAD R11, R9, UR8, R11 ;  /* 0x00000008090bec24 */ /* 0x000fe2000f8e020b */
[----:B---3--:R-:W-:Y:S02]  /*6560*/  @!P5 PRMT R84, R74, 0x5410, RZ ;  /* 0x000054104a54d816 */ /* 0x008fe400000000ff */
[----:B------:R-:W-:-:S04]  /*6570*/  @!P6 LEA R8, P5, R10, UR28, 0x1 ;  /* 0x0000001c0a08ec11 */ /* 0x000fc8000f8a08ff */
[----:B------:R-:W-:Y:S02]  /*6580*/  @!P6 LEA.HI.X R9, R10, UR29, R11, 0x1, P5 ;  /* 0x0000001d0a09ec11 */ /* 0x000fe4000a8f0c0b */
[----:B------:R-:W-:-:S04]  /*6590*/  ISETP.GE.AND P5, PT, R62, UR17, PT ;  /* 0x000000113e007c0c */ /* 0x000fc8000bfa6270 */
[----:B------:R-:W2:Y:S09]  /*65a0*/  @!P6 LDG.E.U16 R9, desc[UR34][R8.64+0x1c0] ;  /* 0x0001c0220809e981 */ /* 0x000eb2000c1e1500 */
        /* <DEDUP_REMOVED lines=22> */
[----:B------:R-:W-:-:S13]  /*6710*/  ISETP.GE.AND P1, PT, R59, UR17, PT ;  /* 0x000000113b007c0c */ /* 0x000fda000bf26270 */
[----:B------:R-:W0:Y:S01]  /*6720*/  @!P1 LDC.64 R10, c[0x0][0x3e0] ;  /* 0x0000f800ff0a9b82 */ /* 0x000e220000000a00 */
[----:B------:R-:W-:-:S04]  /*6730*/  @P1 LOP3.LUT R13, R13, 0x2, RZ, 0xfc, !PT ;  /* 0x000000020d0d1812 */ /* 0x000fc800078efcff */
[----:B------:R-:W-:Y:S02]  /*6740*/  LOP3.LUT R13, R13, 0xfffffffe, RZ, 0xc0, !PT ;  /* 0xfffffffe0d0d7812 */ /* 0x000fe400078ec0ff */
[----:B--2---:R-:W-:Y:S01]  /*6750*/  @!P6 PRMT R85, R85, 0x5410, R8 ;  /* 0x000054105555e816 */ /* 0x004fe20000000008 */
[----:B0-----:R-:W-:-:S04]  /*6760*/  @!P1 IMAD.WIDE.U32 R8, R10, UR8, R2 ;  /* 0x000000080a089c25 */ /* 0x001fc8000f8e0002 */
[----:B------:R-:W-:Y:S01]  /*6770*/  @!P1 IMAD R11, R11, UR8, R9 ;  /* 0x000000080b0b9c24 */ /* 0x000fe2000f8e0209 */
[----:B---3--:R-:W-:Y:S02]  /*6780*/  @!P5 PRMT R86, R74, 0x5410, RZ ;  /* 0x000054104a56d816 */ /* 0x008fe400000000ff */
        /* <DEDUP_REMOVED lines=15> */
[----:B------:R-:W0:Y:S01]  /*6880*/  @!P6 LDC.64 R80, c[0x0][0x3e0] ;  /* 0x0000f800ff50eb82 */ /* 0x000e220000000a00 */
[----:B------:R-:W-:Y:S01]  /*6890*/  @P1 LOP3.LUT R13, R13, 0x1, RZ, 0xfc, !PT ;  /* 0x000000010d0d1812 */ /* 0x000fe200078efcff */
[----:B0-----:R-:W-:-:S04]  /*68a0*/  @!P6 IMAD.WIDE.U32 R82, R80, UR8, R2 ;  /* 0x000000085052ec25 */ /* 0x001fc8000f8e0002 */
[----:B------:R-:W-:Y:S01]  /*68b0*/  @!P6 IMAD R81, R81, UR8, R83 ;  /* 0x000000085151ec24 */ /* 0x000fe2000f8e0253 */
[----:B------:R-:W-:-:S04]  /*68c0*/  @!P6 LEA R80, P1, R82, UR28, 0x1 ;  /* 0x0000001c5250ec11 */ /* 0x000fc8000f8208ff */
[----:B------:R-:W-:Y:S02]  /*68d0*/  @!P6 LEA.HI.X R81, R82, UR29, R81, 0x1, P1 ;  /* 0x0000001d5251ec11 */ /* 0x000fe400088f0c51 */
[----:B------:R-:W0:Y:S03]  /*68e0*/  @!P0 LDC.64 R82, c[0x0][0x3e0] ;  /* 0x0000f800ff528b82 */ /* 0x000e260000000a00 */
[----:B------:R-:W2:Y:S01]  /*68f0*/  @!P6 LDG.E.U16 R80, desc[UR34][R80.64+0x380] ;  /* 0x000380225050e981 */ /* 0x000ea2000c1e1500 */
[----:B0-----:R-:W-:-:S04]  /*6900*/  @!P0 IMAD.WIDE.U32 R2, R82, UR8, R2 ;  /* 0x0000000852028c25 */ /* 0x001fc8000f8e0002 */
[----:B------:R-:W-:Y:S01]  /*6910*/  @!P0 IMAD R83, R83, UR8, R3 ;  /* 0x0000000853538c24 */ /* 0x000fe2000f8e0203 */
[C---:B------:R-:W-:Y:S01]  /*6920*/  @!P0 LEA R82, P1, R2.reuse, UR28, 0x1 ;  /* 0x0000001c02528c11 */ /* 0x040fe2000f8208ff */
[----:B------:R-:W-:Y:S03]  /*6930*/  LDS.U16 R3, [R52+0x12] ;  /* 0x0000120034037984 */ /* 0x000fe60000000400 */
[----:B------:R-:W-:Y:S02]  /*6940*/  @!P0 LEA.HI.X R83, R2, UR29, R83, 0x1, P1 ;  /* 0x0000001d02538c11 */ /* 0x000fe400088f0c53 */
[----:B------:R-:W-:Y:S01]  /*6950*/  ISETP.NE.AND P1, PT, R0, RZ, PT ;  /* 0x000000ff0000720c */ /* 0x000fe20003f25270 */
[----:B------:R-:W-:Y:S04]  /*6960*/  LDS.U16 R2, [R51+0x14] ;  /* 0x0000140033027984 */ /* 0x000fe80000000400 */
[----:B------:R-:W3:Y:S01]  /*6970*/  @!P0 LDG.E.U16 R82, desc[UR34][R82.64+0x3c0] ;  /* 0x0003c02252528981 */ /* 0x000ee2000c1e1500 */
[----:B----4-:R-:W-:-:S03]  /*6980*/  @!P4 PRMT R76, R77, 0x5410, RZ ;  /* 0x000054104d4cc816 */ /* 0x010fc600000000ff */
[----:B------:R0:W4:Y:S04]  /*6990*/  @!P5 LDG.E.U16 R77, desc[UR34][R10.64+0x340] ;  /* 0x000340220a4dd981 */ /* 0x000128000c1e1500 */
[----:B------:R1:W5:Y:S01]  /*69a0*/  @!P1 LDG.E.U16 R78, desc[UR34][R78.64] ;  /* 0x000000224e4e9981 */ /* 0x000362000c1e1500 */
[----:B------:R-:W-:Y:S01]  /*69b0*/  @!P1 MOV R70, R12 ;  /* 0x0000000c00469202 */ /* 0x000fe20000000f00 */
[----:B------:R-:W-:Y:S01]  /*69c0*/  @!P2 IMAD.MOV.U32 R70, RZ, RZ, R12 ;  /* 0x000000ffff46a224 */ /* 0x000fe200078e000c */
[----:B------:R-:W-:Y:S01]  /*69d0*/  @!P3 PRMT R76, R76, 0x5410, R5 ;  /* 0x000054104c4cb816 */ /* 0x000fe20000000005 */
[----:B------:R-:W-:Y:S04]  /*69e0*/  LDS.U16 R0, [R165] ;  /* 0x00000000a5007984 */ /* 0x000fe80000000400 */
[----:B0-----:R-:W-:Y:S01]  /*69f0*/  LDS.U16 R11, [R164+0x2] ;  /* 0x00000200a40b7984 */ /* 0x001fe20000000400 */
[----:B-1----:R-:W-:-:S03]  /*6a00*/  IMAD.MOV.U32 R79, RZ, RZ, RZ ;  /* 0x000000ffff4f7224 */ /* 0x002fc600078e00ff */
[----:B------:R-:W-:Y:S01]  /*6a10*/  LDS.U16 R10, [R161+0x4] ;  /* 0x00000400a10a7984 */ /* 0x000fe20000000400 */
[----:B------:R-:W-:-:S03]  /*6a20*/  @!P4 IMAD.MOV.U32 R70, RZ, RZ, R12 ;  /* 0x000000ffff46c224 */ /* 0x000fc600078e000c */
[----:B------:R-:W-:Y:S04]  /*6a30*/  LDS.U16 R5, [R54+0xe] ;  /* 0x00000e0036057984 */ /* 0x000fe80000000400 */
[----:B------:R-:W4:Y:S01]  /*6a40*/  LDL R83, [R1+0x94] ;  /* 0x0000940001537983 */ /* 0x000f220000100800 */
[----:B-----5:R-:W-:-:S04]  /*6a50*/  @!P1 PRMT R79, R78, 0x5410, RZ ;  /* 0x000054104e4f9816 */ /* 0x020fc800000000ff */
[----:B------:R-:W-:Y:S02]  /*6a60*/  @!P2 PRMT R79, R79, 0x5410, R6 ;  /* 0x000054104f4fa816 */ /* 0x000fe40000000006 */
[----:B------:R-:W-:Y:S01]  /*6a70*/  LOP3.LUT P2, RZ, R13, 0x2, RZ, 0xc0, !PT ;  /* 0x000000020dff7812 */ /* 0x000fe2000784c0ff */
[----:B------:R-:W-:-:S12]  /*6a80*/  LDS.U16 R6, [R55+0xc] ;  /* 0x00000c0037067984 */ /* 0x000fd80000000400 */
[----:B------:R-:W5:Y:S01]  /*6a90*/  @!P2 LDG.E.U16 R74, desc[UR34][R74.64+0x2c0] ;  /* 0x0002c0224a4aa981 */ /* 0x000f62000c1e1500 */
[----:B------:R-:W-:-:S13]  /*6aa0*/  LOP3.LUT P1, RZ, R13, 0x1, RZ, 0xc0, !PT ;  /* 0x000000010dff7812 */ /* 0x000fda000782c0ff */
[----:B------:R0:W4:Y:S01]  /*6ab0*/  @!P1 LDG.E.U16 R75, desc[UR34][R8.64+0x300] ;  /* 0x00030022084b9981 */ /* 0x000122000c1e1500 */
[----:B------:R-:W-:Y:S02]  /*6ac0*/  PRMT R81, R79, 0x7632, R81 ;  /* 0x000076324f517816 */ /* 0x000fe40000000051 */
[----:B------:R-:W-:Y:S02]  /*6ad0*/  PRMT R73, R76, 0x7632, R73 ;  /* 0x000076324c497816 */ /* 0x000fe40000000049 */
[----:B------:R-:W-:Y:S01]  /*6ae0*/  @!P3 MOV R70, R12 ;  /* 0x0000000c0046b202 */ /* 0x000fe20000000f00 */
[----:B0-----:R-:W-:Y:S04]  /*6af0*/  LDS.U16 R9, [R160+0x6] ;  /* 0x00000600a0097984 */ /* 0x001fe80000000400 */
[----:B------:R-:W-:Y:S04]  /*6b00*/  LDS.U16 R8, [R159+0x8] ;  /* 0x000008009f087984 */ /* 0x000fe80000000400 */
[----:B------:R0:W-:Y:S04]  /*6b10*/  STS.U16 [R110+0x1080], R79 ;  /* 0x0010804f6e007388 */ /* 0x0001e80000000400 */
[----:B------:R1:W-:Y:S04]  /*6b20*/  STS.U16 [R109+0x10c0], R81 ;  /* 0x0010c0516d007388 */ /* 0x0003e80000000400 */
[----:B------:R-:W-:Y:S01]  /*6b30*/  STS.U16 [R108+0x1100], R76 ;  /* 0x0011004c6c007388 */ /* 0x000fe20000000400 */
[----:B0-----:R-:W-:-:S03]  /*6b40*/  PRMT R79, R71, 0x7632, R79 ;  /* 0x00007632474f7816 */ /* 0x001fc6000000004f */
[----:B------:R-:W-:Y:S04]  /*6b50*/  STS.U16 [R107+0x1140], R73 ;  /* 0x001140496b007388 */ /* 0x000fe80000000400 */
[----:B------:R0:W-:Y:S04]  /*6b60*/  STS.U16 [R106+0x1180], R71 ;  /* 0x001180476a007388 */ /* 0x0001e80000000400 */
[----:B------:R-:W-:Y:S04]  /*6b70*/  STS.U16 [R105+0x11c0], R79 ;  /* 0x0011c04f69007388 */ /* 0x000fe80000000400 */
[----:B-1----:R-:W4:Y:S01]  /*6b80*/  LDL R81, [R1+0x8c] ;  /* 0x00008c0001517983 */ /* 0x002f220000100800 */
[----:B0-----:R-:W-:-:S02]  /*6b90*/  LOP3.LUT R71, R70, 0x1f, R72, 0xf8, !PT ;  /* 0x0000001f46477812 */ /* 0x001fc400078ef848 */
[----:B------:R-:W-:Y:S01]  /*6ba0*/  PRMT R70, R84, 0x7632, R70 ;  /* 0x0000763254467816 */ /* 0x000fe20000000046 */
[----:B------:R0:W-:Y:S04]  /*6bb0*/  STS.U16 [R104+0x1200], R84 ;  /* 0x0012005468007388 */ /* 0x0001e80000000400 */
[----:B------:R-:W-:Y:S04]  /*6bc0*/  STS.U16 [R98+0x1240], R70 ;  /* 0x0012404662007388 */ /* 0x000fe80000000400 */
[----:B------:R1:W-:Y:S04]  /*6bd0*/  STS.U16 [R97+0x1280], R85 ;  /* 0x0012805561007388 */ /* 0x0003e80000000400 */
[----:B0-----:R-:W4:Y:S04]  /*6be0*/  LDL R84, [R1+0x98] ;  /* 0x0000980001547983 */ /* 0x001f280000100800 */
[----:B------:R-:W4:Y:S01]  /*6bf0*/  LDL R79, [R1+0x84] ;  /* 0x00008400014f7983 */ /* 0x000f220000100800 */
[----:B-1----:R-:W-:-:S05]  /*6c00*/  PRMT R85, R85, 0x7632, R85 ;  /* 0x0000763255557816 */ /* 0x002fca0000000055 */
[----:B------:R0:W-:Y:S04]  /*6c10*/  STS.U16 [R96+0x12c0], R85 ;  /* 0x0012c05560007388 */ /* 0x0001e80000000400 */
[----:B0-----:R-:W4:Y:S01]  /*6c20*/  LDL R85, [R1+0x9c] ;  /* 0x00009c0001557983 */ /* 0x001f220000100800 */
[----:B-----5:R-:W-:-:S04]  /*6c30*/  @!P2 PRMT R86, R86, 0x5410, R74 ;  /* 0x000054105656a816 */ /* 0x020fc8000000004a */
[----:B------:R-:W-:Y:S01]  /*6c40*/  PRMT R73, R86, 0x7632, R73 ;  /* 0x0000763256497816 */ /* 0x000fe20000000049 */
[----:B------:R0:W-:Y:S04]  /*6c50*/  STS.U16 [R95+0x1300], R86 ;  /* 0x001300565f007388 */ /* 0x0001e80000000400 */
[----:B------:R1:W-:Y:S04]  /*6c60*/  STS.U16 [R94+0x1340], R73 ;  /* 0x001340495e007388 */ /* 0x0003e80000000400 */
[----:B0-----:R-:W5:Y:S01]  /*6c70*/  LDL R86, [R1+0xa0] ;  /* 0x0000a00001567983 */ /* 0x001f620000100800 */
[----:B-1----:R-:W-:Y:S01]  /*6c80*/  IMAD.MOV.U32 R73, RZ, RZ, RZ ;  /* 0x000000ffff497224 */ /* 0x002fe200078e00ff */
[----:B--2---:R-:W-:-:S02]  /*6c90*/  @!P6 PRMT R73, R80, 0x5410, RZ ;  /* 0x000054105049e816 */ /* 0x004fc400000000ff */
[----:B------:R-:W2:Y:S02]  /*6ca0*/  LDL R80, [R1+0x88] ;  /* 0x0000880001507983 */ /* 0x000ea40000100800 */
[----:B---3--:R-:W-:Y:S02]  /*6cb0*/  @!P0 PRMT R73, R73, 0x5410, R82 ;  /* 0x0000541049498816 */ /* 0x008fe40000000052 */
[----:B------:R-:W3:Y:S01]  /*6cc0*/  LDL R82, [R1+0x90] ;  /* 0x0000900001527983 */ /* 0x000ee20000100800 */
[----:B------:R-:W-:Y:S01]  /*6cd0*/  HFMA2 R70, -RZ, RZ, 0, 0 ;  /* 0x00000000ff467431 */ /* 0x000fe200000001ff */
[----:B----4-:R-:W-:-:S04]  /*6ce0*/  @!P1 PRMT R70, R75, 0x5410, RZ ;  /* 0x000054104b469816 */ /* 0x010fc800000000ff */
[----:B------:R-:W-:-:S04]  /*6cf0*/  @!P5 PRMT R70, R70, 0x5410, R77 ;  /* 0x000054104646d816 */ /* 0x000fc8000000004d */
[----:B------:R-:W-:Y:S01]  /*6d00*/  PRMT R74, R70, 0x7632, R74 ;  /* 0x00007632464a7816 */ /* 0x000fe2000000004a */
[----:B------:R-:W-:Y:S04]  /*6d10*/  STS.U16 [R93+0x1380], R70 ;  /* 0x001380465d007388 */ /* 0x000fe80000000400 */
[----:B------:R0:W-:Y:S01]  /*6d20*/  STS.U16 [R92+0x13c0], R74 ;  /* 0x0013c04a5c007388 */ /* 0x0001e20000000400 */
[----:B------:R-:W1:Y:S01]  /*6d30*/  S2R R72, SR_TID.X ;  /* 0x0000000000487919 */ /* 0x000e620000002100 */
[----:B0-----:R-:W-:Y:S02]  /*6d40*/  PRMT R74, R73, 0x7632, R74 ;  /* 0x00007632494a7816 */ /* 0x001fe4000000004a */
[----:B------:R-:W-:Y:S04]  /*6d50*/  STS.U16 [R91+0x1400], R73 ;  /* 0x001400495b007388 */ /* 0x000fe80000000400 */
[----:B------:R-:W-:Y:S01]  /*6d60*/  STS.U16 [R90+0x1440], R74 ;  /* 0x0014404a5a007388 */ /* 0x000fe20000000400 */
[----:B------:R-:W-:-:S03]  /*6d70*/  NOP ;  /* 0x0000000000007918 */ /* 0x000fc60000000000 */
[----:B------:R-:W0:Y:S04]  /*6d80*/  LDS.U16 R98, [R165+0x1080] ;  /* 0x00108000a5627984 */ /* 0x000e280000000400 */
[----:B------:R-:W4:Y:S04]  /*6d90*/  LDS.U16 R96, [R161+0x1084] ;  /* 0x00108400a1607984 */ /* 0x000f280000000400 */
        /* <DEDUP_REMOVED lines=13> */
[----:B------:R-:W4:Y:S01]  /*6e70*/  LDS.U16 R73, [R46+0x109e] ;  /* 0x00109e002e497984 */ /* 0x000f220000000400 */
[----:B------:R-:W0:Y:S01]  /*6e80*/  S2UR UR15, SR_CgaCtaId ;  /* 0x00000000000f79c3 */ /* 0x000e220000008800 */
[----:B------:R-:W-:-:S04]  /*6e90*/  IMAD.U32 R78, RZ, RZ, UR53 ;  /* 0x00000035ff4e7e24 */ /* 0x000fc8000f8e00ff */
[----:B------:R-:W-:Y:S01]  /*6ea0*/  FMUL.FTZ R78, R78, 1.4426950216293334961 ;  /* 0x3fb8aa3b4e4e7820 */ /* 0x000fe20000410000 */
[----:B------:R-:W-:-:S03]  /*6eb0*/  ULEA UR14, UR11, 0xffffff00, 0x8 ;  /* 0xffffff000b0e7891 */ /* 0x000fc6000f8e40ff */
[-C--:B------:R-:W-:Y:S01]  /*6ec0*/  FMUL.FTZ R151, R29, R78.reuse ;  /* 0x0000004e1d977220 */ /* 0x080fe20000410000 */
[----:B------:R-:W-:Y:S01]  /*6ed0*/  ULOP3.LUT UR14, UR14, 0x100, URZ, 0xc0, !UPT ;  /* 0x000001000e0e7892 */ /* 0x000fe2000f8ec0ff */
[-C--:B------:R-:W-:Y:S01]  /*6ee0*/  FMUL.FTZ R118, R28, R78.reuse ;  /* 0x0000004e1c767220 */ /* 0x080fe20000410000 */
[----:B------:R-:W-:-:S03]  /*6ef0*/  FMUL.FTZ R117, R27, R78 ;  /* 0x0000004e1b757220 */ /* 0x000fc60000410000 */
[----:B------:R-:W4:Y:S01]  /*6f00*/  MUFU.EX2 R151, R151 ;  /* 0x0000009700977308 */ /* 0x000f220000000800 */
        /* <DEDUP_REMOVED lines=25> */
[----:B----4-:R-:W-:-:S07]  /*70a0*/  SHF.L.U32 R96, R96, 0x10, RZ ;  /* 0x0000001060607819 */ /* 0x010fce00000006ff */
[----:B------:R-:W4:Y:S01]  /*70b0*/  MUFU.EX2 R115, R115 ;  /* 0x0000007300737308 */ /* 0x000f220000000800 */
[----:B------:R-:W-:-:S07]  /*70c0*/  SHF.L.U32 R94, R94, 0x10, RZ ;  /* 0x000000105e5e7819 */ /* 0x000fce00000006ff */
[----:B------:R-:W0:Y:S01]  /*70d0*/  MUFU.EX2 R114, R114 ;  /* 0x0000007200727308 */ /* 0x000e220000000800 */
        /* <DEDUP_REMOVED lines=25> */
[----:B------:R-:W-:Y:S01]  /*7270*/  SHF.L.U32 R10, R10, 0x10, RZ ;  /* 0x000000100a0a7819 */ /* 0x000fe200000006ff */
[----:B-1----:R-:W-:Y:S01]  /*7280*/  IMAD.MOV.U32 R70, RZ, RZ, R12 ;  /* 0x000000ffff467224 */ /* 0x002fe200078e000c */
        /* <DEDUP_REMOVED lines=23> */
[----:B-----5:R-:W-:Y:S01]  /*7400*/  FMUL.FTZ R90, R86, R90 ;  /* 0x0000005a565a7220 */ /* 0x020fe20000410000 */
[----:B------:R-:W-:Y:S01]  /*7410*/  FMUL.FTZ R89, R85, R89 ;  /* 0x0000005955597220 */ /* 0x000fe20000410000 */
[----:B------:R-:W-:Y:S01]  /*7420*/  FMUL.FTZ R88, R84, R88 ;  /* 0x0000005854587220 */ /* 0x000fe20000410000 */
[----:B------:R-:W-:Y:S01]  /*7430*/  FMUL.FTZ R77, R83, R77 ;  /* 0x0000004d534d7220 */ /* 0x000fe20000410000 */
[----:B------:R-:W-:Y:S01]  /*7440*/  FMUL.FTZ R75, R81, R75 ;  /* 0x0000004b514b7220 */ /* 0x000fe20000410000 */
[----:B--2---:R-:W-:Y:S01]  /*7450*/  FMUL.FTZ R74, R80, R74 ;  /* 0x0000004a504a7220 */ /* 0x004fe20000410000 */
[----:B------:R-:W-:Y:S01]  /*7460*/  FMUL.FTZ R73, R79, R73 ;  /* 0x000000494f497220 */ /* 0x000fe20000410000 */
[----:B---3--:R-:W-:Y:S01]  /*7470*/  FMUL.FTZ R76, R82, R76 ;  /* 0x0000004c524c7220 */ /* 0x008fe20000410000 */
[----:B------:R-:W-:Y:S06]  /*7480*/  BAR.SYNC.DEFER_BLOCKING 0x0 ;  /* 0x0000000000007b1d */ /* 0x000fec0000010000 */
[----:B0---4-:R-:W-:Y:S05]  /*7490*/  @P1 BRA `(.L_x_1308) ;  /* 0x0000000000241947 */ /* 0x011fea0003800000 */
        /* <DEDUP_REMOVED lines=9> */
.L_x_1308:
[----:B------:R-:W-:-:S06]  /*7530*/  LEA R0, R72, UR16, 0x2 ;  /* 0x0000001048007c11 */ /* 0x000fcc000f8e10ff */
[----:B------:R-:W0:Y:S02]  /*7540*/  LDS R0, [R0+0x7554] ;  /* 0x0075540000007984 */ /* 0x000e240000000800 */
.L_x_1309:
[----:B------:R-:W-:Y:S05]  /*7550*/  BSYNC.RECONVERGENT B0 ;  /* 0x0000000000007941 */ /* 0x000fea0003800200 */
.L_x_1307:
        /* <DEDUP_REMOVED lines=57> */
[----:B------:R-:W-:Y:S01]  /*78f0*/  ISETP.GT.U32.AND P1, PT, R72, 0x1f, PT ;  /* 0x0000001f4800780c */ /* 0x000fe20003f24070 */
[----:B------:R-:W-:Y:S01]  /*7900*/  FMUL.FTZ R150, R99, R134 ;  /* 0x0000008663967220 */ /* 0x000fe20000410000 */
[C---:B------:R-:W-:Y:S01]  /*7910*/  FMUL.FTZ R80, R110.reuse, R80 ;  /* 0x000000506e507220 */ /* 0x040fe20000410000 */
[----:B------:R-:W-:Y:S01]  /*7920*/  FFMA.FTZ R81, R110, R81, R144 ;  /* 0x000000516e517223 */ /* 0x000fe20000010090 */
[----:B------:R-:W-:-:S02]  /*7930*/  LEA.HI R135, R72, R72, RZ, 0x1e ;  /* 0x0000004848877211 */ /* 0x000fc400078ff0ff */
[C---:B------:R-:W-:Y:S01]  /*7940*/  FMUL.FTZ R80, R109.reuse, R80 ;  /* 0x000000506d507220 */ /* 0x040fe20000410000 */
[----:B------:R-:W-:Y:S01]  /*7950*/  FFMA.FTZ R81, R109, R81, R145 ;  /* 0x000000516d517223 */ /* 0x000fe20000010091 */
[----:B------:R-:W-:Y:S02]  /*7960*/  LEA R135, R135, UR16, 0x3 ;  /* 0x0000001087877c11 */ /* 0x000fe4000f8e18ff */
[C---:B------:R-:W-:Y:S01]  /*7970*/  FMUL.FTZ R80, R108.reuse, R80 ;  /* 0x000000506c507220 */ /* 0x040fe20000410000 */
[----:B------:R-:W-:Y:S01]  /*7980*/  FFMA.FTZ R81, R108, R81, R146 ;  /* 0x000000516c517223 */ /* 0x000fe20000010092 */
[----:B------:R-:W-:Y:S02]  /*7990*/  LOP3.LUT R13, R13, 0xfffffffe, RZ, 0xc0, !PT ;  /* 0xfffffffe0d0d7812 */ /* 0x000fe400078ec0ff */
[C---:B------:R-:W-:Y:S01]  /*79a0*/  FMUL.FTZ R80, R107.reuse, R80 ;  /* 0x000000506b507220 */ /* 0x040fe20000410000 */
[----:B------:R-:W-:Y:S01]  /*79b0*/  FFMA.FTZ R81, R107, R81, R147 ;  /* 0x000000516b517223 */ /* 0x000fe20000010093 */
[----:B------:R-:W-:-:S02]  /*79c0*/  @P1 LOP3.LUT R13, R13, 0x1, RZ, 0xfc, !PT ;  /* 0x000000010d0d1812 */ /* 0x000fc400078efcff */
        /* <DEDUP_REMOVED lines=51> */
.L_x_1368:
[C---:B---3--:R-:W-:Y:S01]  /*7d00*/  FFMA.FTZ R86, R157.reuse, R86, R156 ;  /* 0x000000569d567223 */ /* 0x048fe2000001009c */
[----:B------:R-:W-:Y:S01]  /*7d10*/  UMOV UR14, 0xffffffff ;  /* 0xffffffff000e7882 */ /* 0x000fe20000000000 */
[----:B0-2---:R-:W-:-:S03]  /*7d20*/  @P1 FMUL.FTZ R157, R157, R153 ;  /* 0x000000999d9d1220 */ /* 0x005fc60000410000 */
[----:B------:R-:W-:Y:S01]  /*7d30*/  FSEL R162, R156, R86, !P1 ;  /* 0x000000569ca27208 */ /* 0x000fe20004800000 */
[----:B------:R-:W-:Y:S06]  /*7d40*/  BRA.DIV UR14, `(.L_x_1312) ;  /* 0x0000004e0e1c7947 */ /* 0x000fec000b800000 */
.L_x_1371:
[----:B------:R-:W-:-:S03]  /*7d50*/  UMOV UR14, 0xffffffff ;  /* 0xffffffff000e7882 */ /* 0x000fc60000000000 */
[----:B------:R-:W-:Y:S05]  /*7d60*/  BRA.DIV UR14, `(.L_x_1313) ;  /* 0x0000004e0e3c7947 */ /* 0x000fea000b800000 */
.L_x_1374:
[----:B------:R-:W-:-:S03]  /*7d70*/  UMOV UR14, 0xffffffff ;  /* 0xffffffff000e7882 */ /* 0x000fc60000000000 */
[----:B------:R-:W-:Y:S05]  /*7d80*/  BRA.DIV UR14, `(.L_x_1314) ;  /* 0x0000004e0e5c7947 */ /* 0x000fea000b800000 */
[----:B------:R-:W0:Y:S04]  /*7d90*/  SHFL.UP PT, R157, R157, 0x1, RZ ;  /* 0x042000009d9d7989 */ /* 0x000e2800000e00ff */
[----:B------:R-:W2:Y:S04]  /*7da0*/  SHFL.UP PT, R162, R162, 0x1, RZ ;  /* 0x04200000a2a27989 */ /* 0x000ea800000e00ff */
[----:B-----5:R-:W3:Y:S04]  /*7db0*/  SHFL.IDX PT, R78, R78, RZ, 0x1f ;  /* 0x00001fff4e4e7589 */ /* 0x020ee800000e0000 */
[----:B------:R-:W4:Y:S02]  /*7dc0*/  SHFL.IDX PT, R79, R79, RZ, 0x1f ;  /* 0x00001fff4f4f7589 */ /* 0x000f2400000e0000 */
.L_x_1380:
        /* <DEDUP_REMOVED lines=12> */
.L_x_1310:
        /* <DEDUP_REMOVED lines=121> */
.L_x_1397:
        /* <DEDUP_REMOVED lines=14> */
.L_x_1315:
        /* <DEDUP_REMOVED lines=11> */
[----:B------:R-:W-:-:S02]  /*87b0*/  FFMA.FTZ R133, R100, -R133, R149 ;  /* 0x8000008564857223 */ /* 0x000fc40000010095 */
[----:B------:R-:W5:Y:S01]  /*87c0*/  LDL.LU R85, [R1+0xd0] ;  /* 0x0000d00001557983 */ /* 0x000f620000300800 */
[----:B------:R-:W-:-:S03]  /*87d0*/  FFMA.FTZ R132, R101, -R132, R148 ;  /* 0x8000008465847223 */ /* 0x000fc60000010094 */
[----:B------:R-:W5:Y:S04]  /*87e0*/  LDL.LU R84, [R1+0x7c] ;  /* 0x00007c0001547983 */ /* 0x000f680000300800 */
[----:B0-----:R0:W-:Y:S04]  /*87f0*/  @!P0 STS.64 [UR14+0x7750], R78 ;  /* 0x0077504eff008988 */ /* 0x0011e80008000a0e */
[----:B------:R-:W5:Y:S01]  /*8800*/  LDL.LU R82, [R1+0xd4] ;  /* 0x0000d40001527983 */ /* 0x000f620000300800 */
[----:B0-----:R-:W-:Y:S01]  /*8810*/  FFMA.FTZ R78, R99, -R134, R150 ;  /* 0x80000086634e7223 */ /* 0x001fe20000010096 */
[----:B-1----:R-:W-:-:S04]  /*8820*/  FFMA.FTZ R80, R80, R0, R73 ;  /* 0x0000000050507223 */ /* 0x002fc80000010049 */
[-C--:B------:R-:W-:Y:S01]  /*8830*/  FMUL.FTZ R99, R99, R80.reuse ;  /* 0x0000005063637220 */ /* 0x080fe20000410000 */
[----:B------:R-:W-:Y:S01]  /*8840*/  FMUL.FTZ R0, R80, UR53 ;  /* 0x0000003550007c20 */ /* 0x000fe20008410000 */
[----:B------:R-:W-:-:S03]  /*8850*/  FFMA.FTZ R74, R104, R80, R74 ;  /* 0x00000050684a7223 */ /* 0x000fc6000001004a */
[----:B------:R-:W-:Y:S01]  /*8860*/  FMUL.FTZ R0, R78, R0 ;  /* 0x000000004e007220 */ /* 0x000fe20000410000 */
[-C--:B------:R-:W-:Y:S01]  /*8870*/  FFMA.FTZ R75, R105, R74.reuse, R75 ;  /* 0x0000004a694b7223 */ /* 0x080fe2000001004b */
[----:B------:R-:W-:Y:S02]  /*8880*/  FMUL.FTZ R100, R100, R74 ;  /* 0x0000004a64647220 */ /* 0x000fe40000410000 */
[----:B------:R-:W-:Y:S01]  /*8890*/  FFMA.FTZ R0, R30, R99, R0 ;  /* 0x000000631e007223 */ /* 0x000fe20000010000 */
[-C--:B------:R-:W-:Y:S01]  /*88a0*/  FMUL.FTZ R101, R101, R75.reuse ;  /* 0x0000004b65657220 */ /* 0x080fe20000410000 */
[----:B------:R-:W-:-:S04]  /*88b0*/  FFMA.FTZ R76, R106, R75, R76 ;  /* 0x0000004b6a4c7223 */ /* 0x000fc8000001004c */
[----:B------:R-:W-:-:S04]  /*88c0*/  FFMA.FTZ R107, R107, R76, R77 ;  /* 0x0000004c6b6b7223 */ /* 0x000fc8000001004d */
[----:B------:R-:W-:Y:S01]  /*88d0*/  FFMA.FTZ R88, R108, R107, R88 ;  /* 0x0000006b6c587223 */ /* 0x000fe20000010058 */
[----:B--2---:R-:W-:-:S03]  /*88e0*/  FFMA.FTZ R81, R14, R99, R81 ;  /* 0x000000630e517223 */ /* 0x004fc60000010051 */
[----:B------:R-:W-:Y:S02]  /*88f0*/  FFMA.FTZ R89, R109, R88, R89 ;  /* 0x000000586d597223 */ /* 0x000fe40000010059 */
[----:B------:R0:W-:Y:S01]  /*8900*/  STL [R1+0xc4], R81 ;  /* 0x0000c45101007387 */ /* 0x0001e20000100800 */
[----:B---3--:R-:W-:Y:S01]  /*8910*/  FFMA.FTZ R152, R15, R100, R152 ;  /* 0x000000640f987223 */ /* 0x008fe20000010098 */
[----:B------:R-:W-:Y:S01]  /*8920*/  FMUL.FTZ R73, R74, UR53 ;  /* 0x000000354a497c20 */ /* 0x000fe20008410000 */
[----:B----4-:R-:W-:Y:S01]  /*8930*/  FADD.FTZ R87, R0, R87 ;  /* 0x0000005700577221 */ /* 0x010fe20000010000 */
[----:B------:R-:W-:Y:S01]  /*8940*/  FFMA.FTZ R90, R110, R89, R90 ;  /* 0x000000596e5a7223 */ /* 0x000fe2000001005a */
[----:B0-----:R-:W2:Y:S01]  /*8950*/  LDL.LU R81, [R1+0x78] ;  /* 0x0000780001517983 */ /* 0x001ea20000300800 */
[----:B-----5:R-:W-:Y:S01]  /*8960*/  FFMA.FTZ R83, R16, R101, R83 ;  /* 0x0000006510537223 */ /* 0x020fe20000010053 */
[----:B------:R-:W-:Y:S01]  /*8970*/  FMUL.FTZ R73, R133, R73 ;  /* 0x0000004985497220 */ /* 0x000fe20000410000 */
[----:B------:R-:W-:Y:S01]  /*8980*/  FFMA.FTZ R91, R111, R90, R91 ;  /* 0x0000005a6f5b7223 */ /* 0x000fe2000001005b */
[----:B------:R-:W-:Y:S04]  /*8990*/  STL [R1+0xc8], R152 ;  /* 0x0000c89801007387 */ /* 0x000fe80000100800 */
[----:B------:R-:W-:Y:S04]  /*89a0*/  STL [R1+0x44], R87 ;  /* 0x0000445701007387 */ /* 0x000fe80000100800 */
[----:B------:R0:W-:Y:S04]  /*89b0*/  STL [R1+0xcc], R83 ;  /* 0x0000cc5301007387 */ /* 0x0001e80000100800 */
[----:B0-----:R-:W3:Y:S01]  /*89c0*/  LDL.LU R83, [R1+0xd8] ;  /* 0x0000d80001537983 */ /* 0x001ee20000300800 */
[----:B------:R-:W-:Y:S01]  /*89d0*/  FFMA.FTZ R73, R31, R100, R73 ;  /* 0x000000641f497223 */ /* 0x000fe20000010049 */
[----:B------:R-:W-:Y:S01]  /*89e0*/  FFMA.FTZ R92, R112, R91, R92 ;  /* 0x0000005b705c7223 */ /* 0x000fe2000001005c */
[----:B------:R-:W-:Y:S01]  /*89f0*/  FMUL.FTZ R0, R75, UR53 ;  /* 0x000000354b007c20 */ /* 0x000fe20008410000 */
[----:B------:R-:W-:Y:S01]  /*8a00*/  FFMA.FTZ R131, R102, -R131, R147 ;  /* 0x8000008366837223 */ /* 0x000fe20000010093 */
[----:B------:R-:W-:Y:S01]  /*8a10*/  FADD.FTZ R86, R73, R86 ;  /* 0x0000005649567221 */ /* 0x000fe20000010000 */
[----:B------:R-:W-:Y:S01]  /*8a20*/  FMUL.FTZ R73, R76, UR53 ;  /* 0x000000354c497c20 */ /* 0x000fe20008410000 */
[----:B------:R-:W-:Y:S01]  /*8a30*/  FFMA.FTZ R93, R113, R92, R93 ;  /* 0x0000005c715d7223 */ /* 0x000fe2000001005d */
[----:B------:R-:W-:Y:S01]  /*8a40*/  FMUL.FTZ R0, R132, R0 ;  /* 0x0000000084007220 */ /* 0x000fe20000410000 */
[----:B------:R-:W-:Y:S01]  /*8a50*/  FMUL.FTZ R102, R102, R76 ;  /* 0x0000004c66667220 */ /* 0x000fe20000410000 */
[----:B------:R-:W-:Y:S01]  /*8a60*/  FMUL.FTZ R73, R131, R73 ;  /* 0x0000004983497220 */ /* 0x000fe20000410000 */
[----:B------:R-:W-:Y:S01]  /*8a70*/  FFMA.FTZ R94, R114, R93, R94 ;  /* 0x0000005d725e7223 */ /* 0x000fe2000001005e */
[----:B------:R-:W-:Y:S01]  /*8a80*/  FFMA.FTZ R0, R32, R101, R0 ;  /* 0x0000006520007223 */ /* 0x000fe20000010000 */
[C---:B------:R-:W-:Y:S01]  /*8a90*/  FFMA.FTZ R79, R103.reuse, -R130, R146 ;  /* 0x80000082674f7223 */ /* 0x040fe20000010092 */
[----:B------:R-:W-:Y:S01]  /*8aa0*/  FMUL.FTZ R103, R103, R107 ;  /* 0x0000006b67677220 */ /* 0x000fe20000410000 */
[-C--:B------:R-:W-:Y:S01]  /*8ab0*/  FFMA.FTZ R73, R33, R102.reuse, R73 ;  /* 0x0000006621497223 */ /* 0x080fe20000010049 */
[----:B------:R-:W-:Y:S01]  /*8ac0*/  FFMA.FTZ R85, R17, R102, R85 ;  /* 0x0000006611557223 */ /* 0x000fe20000010055 */
[----:B------:R-:W-:Y:S01]  /*8ad0*/  FFMA.FTZ R95, R115, R94, R95 ;  /* 0x0000005e735f7223 */ /* 0x000fe2000001005f */
[----:B------:R-:W-:Y:S01]  /*8ae0*/  FADD.FTZ R84, R0, R84 ;  /* 0x0000005400547221 */ /* 0x000fe20000010000 */
[----:B------:R-:W-:Y:S01]  /*8af0*/  FFMA.FTZ R82, R18, R103, R82 ;  /* 0x0000006712527223 */ /* 0x000fe20000010052 */
[----:B------:R-:W-:Y:S01]  /*8b00*/  STL [R1+0x80], R86 ;  /* 0x0000805601007387 */ /* 0x000fe20000100800 */
[----:B------:R-:W-:-:S03]  /*8b10*/  FFMA.FTZ R96, R116, R95, R96 ;  /* 0x0000005f74607223 */ /* 0x000fc60000010060 */
[----:B------:R-:W-:Y:S01]  /*8b20*/  STL [R1+0xd0], R85 ;  /* 0x0000d05501007387 */ /* 0x000fe20000100800 */
[----:B------:R-:W-:-:S03]  /*8b30*/  FFMA.FTZ R97, R117, R96, R97 ;  /* 0x0000006075617223 */ /* 0x000fc60000010061 */
[----:B------:R-:W-:Y:S01]  /*8b40*/  STL [R1+0x7c], R84 ;  /* 0x00007c5401007387 */ /* 0x000fe20000100800 */
[----:B------:R-:W-:-:S03]  /*8b50*/  FFMA.FTZ R119, R2, -R119, R145 ;  /* 0x8000007702777223 */ /* 0x000fc60000010091 */
[----:B------:R0:W-:Y:S01]  /*8b60*/  STL [R1+0xd4], R82 ;  /* 0x0000d45201007387 */ /* 0x0001e20000100800 */
[----:B------:R-:W-:Y:S01]  /*8b70*/  FMUL.FTZ R2, R2, R88 ;  /* 0x0000005802027220 */ /* 0x000fe20000410000 */
[----:B------:R-:W-:Y:S01]  /*8b80*/  FFMA.FTZ R98, R118, R97, R98 ;  /* 0x0000006176627223 */ /* 0x000fe20000010062 */
[----:B------:R-:W-:Y:S01]  /*8b90*/  FFMA.FTZ R0, R12, -R129, R151 ;  /* 0x800000810c007223 */ /* 0x000fe20000010097 */
[----:B------:R-:W-:Y:S02]  /*8ba0*/  FFMA.FTZ R128, R11, -R128, R136 ;  /* 0x800000800b807223 */ /* 0x000fe40000010088 */
[----:B0-----:R-:W-:-:S04]  /*8bb0*/  FMUL.FTZ R82, R29, R98 ;  /* 0x000000621d527220 */ /* 0x001fc80000410000 */
[-C--:B------:R-:W-:Y:S01]  /*8bc0*/  FFMA.FTZ R84, R0, R82.reuse, RZ ;  /* 0x0000005200547223 */ /* 0x080fe200000100ff */
[----:B------:R-:W-:Y:S01]  /*8bd0*/  FMUL.FTZ R82, R45, R82 ;  /* 0x000000522d527220 */ /* 0x000fe20000410000 */
[----:B------:R-:W-:Y:S01]  /*8be0*/  FFMA.FTZ R127, R10, -R127, R137 ;  /* 0x8000007f0a7f7223 */ /* 0x000fe20000010089 */
[----:B------:R-:W-:Y:S01]  /*8bf0*/  FFMA.FTZ R126, R9, -R126, R138 ;  /* 0x8000007e097e7223 */ /* 0x000fe2000001008a */
[----:B------:R-:W-:Y:S01]  /*8c00*/  FFMA.FTZ R125, R8, -R125, R139 ;  /* 0x8000007d087d7223 */ /* 0x000fe2000001008b */
[----:B------:R-:W-:Y:S01]  /*8c10*/  FFMA.FTZ R124, R7, -R124, R140 ;  /* 0x8000007c077c7223 */ /* 0x000fe2000001008c */
[----:B------:R-:W-:Y:S01]  /*8c20*/  FFMA.FTZ R123, R6, -R123, R141 ;  /* 0x8000007b067b7223 */ /* 0x000fe2000001008d */
[----:B------:R-:W-:Y:S01]  /*8c30*/  FFMA.FTZ R130, R5, -R122, R142 ;  /* 0x8000007a05827223 */ /* 0x000fe2000001008e */
[----:B------:R-:W-:Y:S01]  /*8c40*/  FFMA.FTZ R121, R4, -R121, R143 ;  /* 0x8000007904797223 */ /* 0x000fe2000001008f */
[C---:B------:R-:W-:Y:S01]  /*8c50*/  FFMA.FTZ R120, R3.reuse, -R120, R144 ;  /* 0x8000007803787223 */ /* 0x040fe20000010090 */
[-C--:B------:R-:W-:Y:S01]  /*8c60*/  FMUL.FTZ R3, R3, R89.reuse ;  /* 0x0000005903037220 */ /* 0x080fe20000410000 */
[----:B------:R-:W-:Y:S01]  /*8c70*/  FMUL.FTZ R122, R89, UR53 ;  /* 0x00000035597a7c20 */ /* 0x000fe20008410000 */
[----:B------:R-:W-:Y:S01]  /*8c80*/  FMUL.FTZ R89, R20, R89 ;  /* 0x0000005914597220 */ /* 0x000fe20000410000 */
[----:B------:R-:W-:Y:S01]  /*8c90*/  FMUL.FTZ R77, R107, UR53 ;  /* 0x000000356b4d7c20 */ /* 0x000fe20008410000 */
[----:B------:R-:W-:Y:S01]  /*8ca0*/  FMUL.FTZ R107, R18, R107 ;  /* 0x0000006b126b7220 */ /* 0x000fe20000410000 */
[----:B------:R-:W-:Y:S01]  /*8cb0*/  FMUL.FTZ R76, R17, R76 ;  /* 0x0000004c114c7220 */ /* 0x000fe20000410000 */
[----:B------:R-:W-:Y:S01]  /*8cc0*/  FMUL.FTZ R75, R16, R75 ;  /* 0x0000004b104b7220 */ /* 0x000fe20000410000 */
[----:B------:R-:W-:Y:S01]  /*8cd0*/  FMUL.FTZ R74, R15, R74 ;  /* 0x0000004a0f4a7220 */ /* 0x000fe20000410000 */
[----:B--2---:R-:W-:-:S05]  /*8ce0*/  FADD.FTZ R81, R73, R81 ;  /* 0x0000005149517221 */ /* 0x004fca0000010000 */
[----:B------:R0:W-:Y:S04]  /*8cf0*/  STL [R1+0x78], R81 ;  /* 0x0000785101007387 */ /* 0x0001e80000100800 */
[----:B------:R-:W2:Y:S01]  /*8d00*/  LDL R87, [R1+0xc0] ;  /* 0x0000c00001577983 */ /* 0x000ea20000100800 */
[----:B0-----:R-:W-:-:S05]  /*8d10*/  IMAD.SHL.U32 R81, R72, 0x10, RZ ;  /* 0x0000001048517824 */ /* 0x001fca00078e00ff */
[-C--:B------:R-:W-:Y:S02]  /*8d20*/  LEA.HI R129, R72, R81.reuse, RZ, 0x1f ;  /* 0x0000005148817211 */ /* 0x080fe400078ff8ff */
[----:B------:R-:W-:Y:S01]  /*8d30*/  LEA.HI R73, R81, R81, RZ, 0x1b ;  /* 0x0000005151497211 */ /* 0x000fe200078fd8ff */
[----:B---3--:R-:W-:Y:S01]  /*8d40*/  FFMA.FTZ R83, R19, R2, R83 ;  /* 0x0000000213537223 */ /* 0x008fe20000010053 */
[----:B------:R-:W-:-:S04]  /*8d50*/  FMUL.FTZ R81, R88, UR53 ;  /* 0x0000003558517c20 */ /* 0x000fc80008410000 */
[----:B------:R-:W-:Y:S01]  /*8d60*/  FMUL.FTZ R81, R119, R81 ;  /* 0x0000005177517220 */ /* 0x000fe20000410000 */
[----:B------:R0:W-:Y:S01]  /*8d70*/  STL [R1+0xd8], R83 ;  /* 0x0000d85301007387 */ /* 0x0001e20000100800 */
[----:B------:R-:W-:Y:S02]  /*8d80*/  LEA R129, R129, UR16, 0x2 ;  /* 0x0000001081817c11 */ /* 0x000fe4000f8e10ff */
[----:B------:R-:W-:Y:S01]  /*8d90*/  FFMA.FTZ R2, R35, R2, R81 ;  /* 0x0000000223027223 */ /* 0x000fe20000010051 */
[----:B------:R-:W-:Y:S01]  /*8da0*/  LEA R73, R73, UR16, 0x2 ;  /* 0x0000001049497c11 */ /* 0x000fe2000f8e10ff */
[----:B0-----:R-:W-:-:S04]  /*8db0*/  FMUL.FTZ R83, R28, R97 ;  /* 0x000000611c537220 */ /* 0x001fc80000410000 */
[-C--:B------:R-:W-:Y:S01]  /*8dc0*/  FMUL.FTZ R81, R44, R83.reuse ;  /* 0x000000532c517220 */ /* 0x080fe20000410000 */
[----:B------:R-:W-:Y:S01]  /*8dd0*/  FFMA.FTZ R83, R128, R83, R84 ;  /* 0x0000005380537223 */ /* 0x000fe20000010054 */
[----:B------:R-:W-:Y:S01]  /*8de0*/  FMUL.FTZ R84, R27, R96 ;  /* 0x000000601b547220 */ /* 0x000fe20000410000 */
[----:B------:R0:W-:Y:S03]  /*8df0*/  STS [R129+0x2100], R82 ;  /* 0x0021005281007388 */ /* 0x0001e60000000800 */
[-C--:B------:R-:W-:Y:S01]  /*8e00*/  FFMA.FTZ R83, R127, R84.reuse, R83 ;  /* 0x000000547f537223 */ /* 0x080fe20000010053 */
[----:B------:R1:W-:Y:S01]  /*8e10*/  STS [R73+0x2104], R81 ;  /* 0x0021045149007388 */ /* 0x0003e20000000800 */
[----:B------:R-:W-:Y:S01]  /*8e20*/  FMUL.FTZ R84, R43, R84 ;  /* 0x000000542b547220 */ /* 0x000fe20000410000 */
[----:B0-----:R-:W-:Y:S01]  /*8e30*/  FMUL.FTZ R82, R25, R94 ;  /* 0x0000005e19527220 */ /* 0x001fe20000410000 */
[----:B-1----:R-:W-:-:S03]  /*8e40*/  FMUL.FTZ R81, R26, R95 ;  /* 0x0000005f1a517220 */ /* 0x002fc60000410000 */
[----:B------:R0:W-:Y:S01]  /*8e50*/  STS [R73+0x2108], R84 ;  /* 0x0021085449007388 */ /* 0x0001e20000000800 */
[-C--:B------:R-:W-:Y:S01]  /*8e60*/  FFMA.FTZ R83, R126, R81.reuse, R83 ;  /* 0x000000517e537223 */ /* 0x080fe20000010053 */
[----:B------:R-:W-:-:S03]  /*8e70*/  FMUL.FTZ R81, R42, R81 ;  /* 0x000000512a517220 */ /* 0x000fc60000410000 */
[----:B------:R-:W-:Y:S01]  /*8e80*/  FFMA.FTZ R83, R125, R82, R83 ;  /* 0x000000527d537223 */ /* 0x000fe20000010053 */
[----:B0-----:R-:W-:Y:S01]  /*8e90*/  FMUL.FTZ R84, R24, R93 ;  /* 0x0000005d18547220 */ /* 0x001fe20000410000 */
[----:B------:R0:W-:Y:S03]  /*8ea0*/  STS [R73+0x210c], R81 ;  /* 0x00210c5149007388 */ /* 0x0001e60000000800 */
[----:B------:R-:W-:Y:S01]  /*8eb0*/  FFMA.FTZ R83, R124, R84, R83 ;  /* 0x000000547c537223 */ /* 0x000fe20000010053 */
[----:B------:R-:W-:Y:S01]  /*8ec0*/  FMUL.FTZ R82, R41, R82 ;  /* 0x0000005229527220 */ /* 0x000fe20000410000 */
[----:B0-----:R-:W-:-:S04]  /*8ed0*/  FMUL.FTZ R81, R23, R92 ;  /* 0x0000005c17517220 */ /* 0x001fc80000410000 */
[-C--:B------:R-:W-:Y:S01]  /*8ee0*/  FMUL.FTZ R85, R39, R81.reuse ;  /* 0x0000005127557220 */ /* 0x080fe20000410000 */
[----:B------:R-:W-:Y:S01]  /*8ef0*/  FFMA.FTZ R83, R123, R81, R83 ;  /* 0x000000517b537223 */ /* 0x000fe20000010053 */
[----:B------:R-:W-:Y:S01]  /*8f00*/  FMUL.FTZ R81, R22, R91 ;  /* 0x0000005b16517220 */ /* 0x000fe20000410000 */
[----:B------:R0:W-:Y:S03]  /*8f10*/  STS [R73+0x2110], R82 ;  /* 0x0021105249007388 */ /* 0x0001e60000000800 */
[----:B------:R-:W-:Y:S01]  /*8f20*/  FFMA.FTZ R83, R130, R81, R83 ;  /* 0x0000005182537223 */ /* 0x000fe20000010053 */
[----:B0-----:R-:W-:-:S04]  /*8f30*/  FMUL.FTZ R82, R21, R90 ;  /* 0x0000005a15527220 */ /* 0x001fc80000410000 */
[----:B------:R-:W-:Y:S01]  /*8f40*/  FFMA.FTZ R83, R121, R82, R83 ;  /* 0x0000005279537223 */ /* 0x000fe20000010053 */
[----:B------:R-:W-:-:S03]  /*8f50*/  FMUL.FTZ R88, R19, R88 ;  /* 0x0000005813587220 */ /* 0x000fc60000410000 */
[----:B------:R-:W-:-:S04]  /*8f60*/  FFMA.FTZ R83, R120, R89, R83 ;  /* 0x0000005978537223 */ /* 0x000fc80000010053 */
[----:B------:R-:W-:-:S04]  /*8f70*/  FFMA.FTZ R83, R119, R88, R83 ;  /* 0x0000005877537223 */ /* 0x000fc80000010053 */
[----:B------:R-:W-:-:S04]  /*8f80*/  FFMA.FTZ R83, R79, R107, R83 ;  /* 0x0000006b4f537223 */ /* 0x000fc80000010053 */
[----:B------:R-:W-:-:S04]  /*8f90*/  FFMA.FTZ R83, R131, R76, R83 ;  /* 0x0000004c83537223 */ /* 0x000fc80000010053 */
[----:B------:R-:W-:-:S04]  /*8fa0*/  FFMA.FTZ R83, R132, R75, R83 ;  /* 0x0000004b84537223 */ /* 0x000fc80000010053 */
[----:B------:R-:W-:Y:S02]  /*8fb0*/  FFMA.FTZ R83, R133, R74, R83 ;  /* 0x0000004a85537223 */ /* 0x000fe40000010053 */
[----:B------:R-:W3:Y:S01]  /*8fc0*/  LDL.LU R133, [R1+0x74] ;  /* 0x0000740001857983 */ /* 0x000ee20000300800 */
[----:B------:R-:W-:Y:S01]  /*8fd0*/  FMUL.FTZ R77, R79, R77 ;  /* 0x0000004d4f4d7220 */ /* 0x000fe20000410000 */
[----:B------:R-:W-:Y:S01]  /*8fe0*/  FMUL.FTZ R76, R33, R76 ;  /* 0x0000004c214c7220 */ /* 0x000fe20000410000 */
[----:B------:R-:W-:Y:S02]  /*8ff0*/  FMUL.FTZ R75, R32, R75 ;  /* 0x0000004b204b7220 */ /* 0x000fe40000410000 */
[----:B------:R-:W-:Y:S02]  /*9000*/  FFMA.FTZ R77, R34, R103, R77 ;  /* 0x00000067224d7223 */ /* 0x000fe4000001004d */
[----:B------:R0:W-:Y:S04]  /*9010*/  STS [R73+0x2130], R76 ;  /* 0x0021304c49007388 */ /* 0x0001e80000000800 */
[----:B------:R1:W-:Y:S04]  /*9020*/  STS [R73+0x2134], R75 ;  /* 0x0021344b49007388 */ /* 0x0003e80000000800 */
[----:B0-----:R-:W4:Y:S04]  /*9030*/  LDL.LU R76, [R1+0xdc] ;  /* 0x0000dc00014c7983 */ /* 0x001f280000300800 */
[----:B-1----:R-:W5:Y:S04]  /*9040*/  LDL.LU R75, [R1+0x70] ;  /* 0x00007000014b7983 */ /* 0x002f680000300800 */
        /* <DEDUP_REMOVED lines=11> */
[----:B------:R-:W-:Y:S04]  /*9100*/  STL [R1+0x74], R133 ;  /* 0x0000748501007387 */ /* 0x000fe80000100800 */
[----:B------:R-:W3:Y:S01]  /*9110*/  LDL R152, [R1+0x90] ;  /* 0x0000900001987983 */ /* 0x000ee20000100800 */
[----:B------:R-:W-:Y:S01]  /*9120*/  FMUL.FTZ R122, R120, R122 ;  /* 0x0000007a787a7220 */ /* 0x000fe20000410000 */
[----:B------:R-:W-:Y:S01]  /*9130*/  FMUL.FTZ R120, R4, R90 ;  /* 0x0000005a04787220 */ /* 0x000fe20000410000 */
[----:B------:R-:W-:Y:S01]  /*9140*/  FMUL.FTZ R90, R90, UR53 ;  /* 0x000000355a5a7c20 */ /* 0x000fe20008410000 */
[----:B------:R-:W3:Y:S03]  /*9150*/  LDL R155, [R1+0x94] ;  /* 0x00009400019b7983 */ /* 0x000ee60000100800 */
[----:B------:R-:W-:Y:S01]  /*9160*/  FMUL.FTZ R121, R121, R90 ;  /* 0x0000005a79797220 */ /* 0x000fe20000410000 */
[-C--:B----4-:R-:W-:Y:S01]  /*9170*/  FFMA.FTZ R76, R20, R3.reuse, R76 ;  /* 0x00000003144c7223 */ /* 0x090fe2000001004c */
[----:B------:R-:W-:Y:S01]  /*9180*/  FFMA.FTZ R90, R36, R3, R122 ;  /* 0x00000003245a7223 */ /* 0x000fe2000001007a */
[----:B------:R-:W-:Y:S01]  /*9190*/  FMUL.FTZ R122, R5, R91 ;  /* 0x0000005b057a7220 */ /* 0x000fe20000410000 */
[----:B-----5:R-:W-:Y:S01]  /*91a0*/  FADD.FTZ R75, R2, R75 ;  /* 0x0000004b024b7221 */ /* 0x020fe20000010000 */
[----:B------:R-:W-:Y:S01]  /*91b0*/  FMUL.FTZ R91, R91, UR53 ;  /* 0x000000355b5b7c20 */ /* 0x000fe20008410000 */
[----:B------:R0:W-:Y:S01]  /*91c0*/  STL [R1+0xdc], R76 ;  /* 0x0000dc4c01007387 */ /* 0x0001e20000100800 */
[----:B------:R-:W1:Y:S02]  /*91d0*/  S2UR UR30, SR_CTAID.X ;  /* 0x00000000001e79c3 */ /* 0x000e640000002500 */
[----:B------:R-:W-:Y:S01]  /*91e0*/  FMUL.FTZ R91, R130, R91 ;  /* 0x0000005b825b7220 */ /* 0x000fe20000410000 */
[----:B------:R4:W-:Y:S01]  /*91f0*/  STL [R1+0x70], R75 ;  /* 0x0000704b01007387 */ /* 0x0009e20000100800 */
[----:B--2---:R-:W-:-:S03]  /*9200*/  FMUL.FTZ R137, R154, R137 ;  /* 0x000000899a897220 */ /* 0x004fc60000410000 */
[----:B------:R-:W2:Y:S01]  /*9210*/  LDL R154, [R1+0x8c] ;  /* 0x00008c00019a7983 */ /* 0x000ea20000100800 */
[----:B------:R-:W1:Y:S01]  /*9220*/  LDC.64 R2, c[0x0][0x4b8] ;  /* 0x00012e00ff027b82 */ /* 0x000e620000000a00 */
[----:B------:R-:W-:-:S07]  /*9230*/  UIADD3 UR31, UPT, UPT, UR38, -0x800, URZ ;  /* 0xfffff800261f7890 */ /* 0x000fce000fffe0ff */
[----:B------:R-:W5:Y:S01]  /*9240*/  LDC.64 R4, c[0x0][0x4d8] ;  /* 0x00013600ff047b82 */ /* 0x000f620000000a00 */
[----:B------:R-:W-:Y:S02]  /*9250*/  FMUL.FTZ R142, R153, R142 ;  /* 0x0000008e998e7220 */ /* 0x000fe40000410000 */
[----:B------:R-:W2:Y:S01]  /*9260*/  LDL R153, [R1+0x88] ;  /* 0x0000880001997983 */ /* 0x000ea20000100800 */
[----:B---3--:R-:W-:-:S03]  /*9270*/  FMUL.FTZ R147, R152, R147 ;  /* 0x0000009398937220 */ /* 0x008fc60000410000 */
[----:B------:R-:W3:Y:S04]  /*9280*/  LDL R152, [R1+0x84] ;  /* 0x0000840001987983 */ /* 0x000ee80000100800 */
[----:B------:R-:W3:Y:S01]  /*9290*/  LDL.LU R130, [R1+0xe0] ;  /* 0x0000e00001827983 */ /* 0x000ee20000300800 */
[----:B------:R-:W-:Y:S01]  /*92a0*/  FMUL.FTZ R79, R31, R74 ;  /* 0x0000004a1f4f7220 */ /* 0x000fe20000410000 */
[----:B------:R-:W-:Y:S01]  /*92b0*/  LOP3.LUT R74, R72, UR31, RZ, 0xfc, !PT ;  /* 0x0000001f484a7c12 */ /* 0x000fe2000f8efcff */
[----:B------:R-:W-:Y:S01]  /*92c0*/  FMUL.FTZ R81, R38, R81 ;  /* 0x0000005126517220 */ /* 0x000fe20000410000 */
[----:B0-----:R-:W-:Y:S01]  /*92d0*/  MOV R76, R72 ;  /* 0x00000048004c7202 */ /* 0x001fe20000000f00 */
[----:B------:R-:W-:Y:S01]  /*92e0*/  IMAD.MOV.U32 R77, RZ, RZ, RZ ;  /* 0x000000ffff4d7224 */ /* 0x000fe200078e00ff */
[----:B------:R-:W-:Y:S01]  /*92f0*/  IADD3 R74, PT, PT, -R74, UR32, RZ ;  /* 0x000000204a4a7c10 */ /* 0x000fe2000fffe1ff */
[----:B-1----:R-:W-:Y:S01]  /*9300*/  IMAD R3, R3, UR30, RZ ;  /* 0x0000001e03037c24 */ /* 0x002fe2000f8e02ff */
[----:B------:R0:W-:Y:S02]  /*9310*/  STS [R73+0x211c], R81 ;  /* 0x00211c5149007388 */ /* 0x0001e40000000800 */
[----:B------:R-:W-:Y:S01]  /*9320*/  ISETP.GE.AND P5, PT, R74, 0x1, PT ;  /* 0x000000014a00780c */ /* 0x000fe20003fa6270 */
[----:B----4-:R-:W-:-:S04]  /*9330*/  IMAD.WIDE.U32 R74, R2, UR30, R76 ;  /* 0x0000001e024a7c25 */ /* 0x010fc8000f8e004c */
[----:B------:R-:W-:Y:S01]  /*9340*/  FMUL.FTZ R80, R14, R80 ;  /* 0x000000500e507220 */ /* 0x000fe20000410000 */
[----:B-----5:R-:W-:-:S04]  /*9350*/  IMAD.WIDE.U32 R76, R4, UR30, R76 ;  /* 0x0000001e044c7c25 */ /* 0x020fc8000f8e004c */
[----:B0-----:R-:W-:Y:S01]  /*9360*/  FMUL.FTZ R81, R34, R107 ;  /* 0x0000006b22517220 */ /* 0x001fe20000410000 */
[----:B------:R-:W-:Y:S01]  /*9370*/  IMAD R5, R5, UR30, RZ ;  /* 0x0000001e05057c24 */ /* 0x000fe2000f8e02ff */
[----:B------:R-:W-:Y:S01]  /*9380*/  IADD3 R75, PT, PT, R75, R3, RZ ;  /* 0x000000034b4b7210 */ /* 0x000fe20007ffe0ff */
[----:B------:R-:W-:Y:S01]  /*9390*/  IMAD.MOV.U32 R2, RZ, RZ, R76 ;  /* 0x000000ffff027224 */ /* 0x000fe200078e004c */
[----:B------:R-:W-:Y:S01]  /*93a0*/  MOV R4, UR44 ;  /* 0x0000002c00047c02 */ /* 0x000fe20008000f00 */
[----:B------:R0:W-:Y:S01]  /*93b0*/  STS [R73+0x212c], R81 ;  /* 0x00212c5149007388 */ /* 0x0001e20000000800 */
[----:B------:R-:W-:Y:S02]  /*93c0*/  IMAD.IADD R3, R77, 0x1, R5 ;  /* 0x000000014d037824 */ /* 0x000fe400078e0205 */
[----:B------:R-:W-:Y:S01]  /*93d0*/  FMUL.FTZ R84, R40, R84 ;  /* 0x0000005428547220 */ /* 0x000fe20000410000 */
[----:B------:R-:W-:Y:S01]  /*93e0*/  FMUL.FTZ R82, R37, R82 ;  /* 0x0000005225527220 */ /* 0x000fe20000410000 */
[----:B------:R-:W-:Y:S01]  /*93f0*/  FMUL.FTZ R89, R36, R89 ;  /* 0x0000005924597220 */ /* 0x000fe20000410000 */
[----:B------:R-:W-:Y:S01]  /*9400*/  FMUL.FTZ R88, R35, R88 ;  /* 0x0000005823587220 */ /* 0x000fe20000410000 */
[----:B------:R-:W-:-:S04]  /*9410*/  IMAD.WIDE.U32 R2, R4, UR10, R2 ;  /* 0x0000000a04027c25 */ /* 0x000fc8000f8e0002 */
[----:B0-----:R-:W-:Y:S01]  /*9420*/  FMUL.FTZ R81, R30, R80 ;  /* 0x000000501e517220 */ /* 0x001fe20000410000 */
[----:B------:R-:W-:Y:S01]  /*9430*/  USHF.R.S32.HI UR17, URZ, 0x1f, UR10 ;  /* 0x0000001fff117899 */ /* 0x000fe2000801140a */
[----:B------:R-:W0:Y:S01]  /*9440*/  LDC.64 R4, c[0x0][0x4d0] ;  /* 0x00013400ff047b82 */ /* 0x000e220000000a00 */
[----:B------:R-:W-:Y:S04]  /*9450*/  STS [R73+0x2114], R84 ;  /* 0x0021145449007388 */ /* 0x000fe80000000800 */
[----:B------:R-:W-:Y:S01]  /*9460*/  STS [R73+0x2118], R85 ;  /* 0x0021185549007388 */ /* 0x000fe20000000800 */
[----:B------:R-:W-:-:S03]  /*9470*/  UIMAD UR14, UR17, UR44, URZ ;  /* 0x0000002c110e72a4 */ /* 0x000fc6000f8e02ff */
        /* <DEDUP_REMOVED lines=76> */
[----:B------:R-:W-:-:S04]  /*9940*/  IMAD.WIDE.U32 R2, R76, UR8, R2 ;  /* 0x000000084c027c25 */ /* 0x000fc8000f8e0002 */
[----:B------:R-:W-:Y:S01]  /*9950*/  FFMA.FTZ R78, R78, R80, R83 ;  /* 0x000000504e4e7223 */ /* 0x000fe20000010053 */
[----:B------:R-:W-:Y:S01]  /*9960*/  LOP3.LUT R76, R72, UR15, RZ, 0xfc, !PT ;  /* 0x0000000f484c7c12 */ /* 0x000fe2000f8efcff */
[----:B------:R-:W1:Y:S01]  /*9970*/  LDS R103, [R118+0x2100] ;  /* 0x0021000076677984 */ /* 0x000e620000000800 */
[----:B0-----:R-:W-:Y:S01]  /*9980*/  IMAD.WIDE.U32 R74, R4, UR8, R74 ;  /* 0x00000008044a7c25 */ /* 0x001fe2000f8e004a */
[----:B------:R-:W-:Y:S02]  /*9990*/  MOV R77, UR32 ;  /* 0x00000020004d7c02 */ /* 0x000fe40008000f00 */
[----:B------:R-:W0:Y:S01]  /*99a0*/  LDS R102, [R117+0x2300] ;  /* 0x0023000075667984 */ /* 0x000e220000000800 */
        /* <DEDUP_REMOVED lines=20> */
[----:B-----5:R-:W-:-:S03]  /*9af0*/  IADD3 R129, PT, PT, -R76, 0x800, R77 ;  /* 0x000008004c817810 */ /* 0x020fc60007ffe14d */
        /* <DEDUP_REMOVED lines=12> */
[----:B---3--:R-:W-:-:S05]  /*9bc0*/  FFMA.FTZ R130, R21, R120, R130 ;  /* 0x0000007815827223 */ /* 0x008fca0000010082 */
[----:B------:R-:W-:Y:S01]  /*9bd0*/  STL [R1+0xe0], R130 ;  /* 0x0000e08201007387 */ /* 0x000fe20000100800 */
[----:B------:R-:W-:-:S03]  /*9be0*/  FMUL.FTZ R150, R152, R150 ;  /* 0x0000009698967220 */ /* 0x000fc60000410000 */
[----:B------:R-:W-:Y:S04]  /*9bf0*/  STS [R73+0x4238], R149 ;  /* 0x0042389549007388 */ /* 0x000fe80000000800 */
[----:B------:R3:W-:Y:S01]  /*9c00*/  STS [R73+0x423c], R150 ;  /* 0x00423c9649007388 */ /* 0x0007e20000000800 */
[----:B------:R-:W-:Y:S01]  /*9c10*/  BSSY.RECONVERGENT B0, `(.L_x_1317) ;  /* 0x0000016000007945 */ /* 0x000fe20003800200 */
[----:B------:R-:W-:Y:S01]  /*9c20*/  FFMA.FTZ R121, R37, R120, R121 ;  /* 0x0000007825797223 */ /* 0x000fe20000010079 */
[----:B------:R-:W-:Y:S01]  /*9c30*/  FMUL.FTZ R6, R6, R92 ;  /* 0x0000005c06067220 */ /* 0x000fe20000410000 */
[----:B------:R-:W-:Y:S01]  /*9c40*/  BAR.SYNC.DEFER_BLOCKING 0x0 ;  /* 0x0000000000007b1d */ /* 0x000fe20000010000 */
[----:B---3--:R-:W-:Y:S01]  /*9c50*/  IMAD R73, R5, UR8, R75 ;  /* 0x0000000805497c24 */ /* 0x008fe2000f8e024b */
        /* <DEDUP_REMOVED lines=13> */
[----:B012-4-:R-:W-:-:S12]  /*9d30*/  @!P5 BRA `(.L_x_1318) ;  /* 0x00000000000cd947 */ /* 0x017fd80003800000 */
[----:B------:R-:W0:Y:S04]  /*9d40*/  LDS R118, [R118+0x4200] ;  /* 0x0042000076767984 */ /* 0x000e280000000800 */
[----:B------:R1:W-:Y:S04]  /*9d50*/  REDG.E.ADD.F32.FTZ.RN.STRONG.GPU desc[UR34][R76.64], R103 ;  /* 0x000000674c0079a6 */ /* 0x0003e8000c12f322 */
[----:B0-----:R1:W-:Y:S02]  /*9d60*/  REDG.E.ADD.F32.FTZ.RN.STRONG.GPU desc[UR34][R4.64], R118 ;  /* 0x00000076040079a6 */ /* 0x0013e4000c12f322 */
.L_x_1318:
[----:B------:R-:W-:Y:S05]  /*9d70*/  BSYNC.RECONVERGENT B0 ;  /* 0x0000000000007941 */ /* 0x000fea0003800200 */
.L_x_1317:
[----:B------:R-:W0:Y:S01]  /*9d80*/  LDS R117, [R117+0x4400] ;  /* 0x0044000075757984 */ /* 0x000e220000000800 */
[----:B-1----:R-:W-:Y:S01]  /*9d90*/  IMAD.U32 R118, RZ, RZ, UR32 ;  /* 0x00000020ff767e24 */ /* 0x002fe2000f8e00ff */
[----:B------:R-:W-:Y:S01]  /*9da0*/  LOP3.LUT R103, R72, UR15, RZ, 0xfc, !PT ;  /* 0x0000000f48677c12 */ /* 0x000fe2000f8efcff */
[----:B------:R-:W-:Y:S01]  /*9db0*/  BSSY.RECONVERGENT B0, `(.L_x_1319) ;  /* 0x0000007000007945 */ /* 0x000fe20003800200 */
[----:B------:R-:W-:Y:S02]  /*9dc0*/  MOV R129, UR32 ;  /* 0x0000002000817c02 */ /* 0x000fe40008000f00 */
[C---:B------:R-:W-:Y:S02]  /*9dd0*/  IADD3 R118, PT, PT, -R103.reuse, 0x800, R118 ;  /* 0x0000080067767810 */ /* 0x040fe40007ffe176 */
[----:B------:R-:W-:Y:S01]  /*9de0*/  IADD3 R129, PT, PT, -R103, 0x800, R129 ;  /* 0x0000080067817810 */ /* 0x000fe20007ffe181 */
[----:B------:R-:W-:Y:S06]  /*9df0*/  @!P1 BRA `(.L_x_1320) ;  /* 0x0000000000089947 */ /* 0x000fec0003800000 */
[----:B------:R1:W-:Y:S04]  /*9e00*/  REDG.E.ADD.F32.FTZ.RN.STRONG.GPU desc[UR34][R76.64+0x200], R102 ;  /* 0x000200664c0079a6 */ /* 0x0003e8000c12f322 */
[----:B0-----:R1:W-:Y:S02]  /*9e10*/  REDG.E.ADD.F32.FTZ.RN.STRONG.GPU desc[UR34][R4.64+0x200], R117 ;  /* 0x00020075040079a6 */ /* 0x0013e4000c12f322 */
.L_x_1320:
[----:B------:R-:W-:Y:S05]  /*9e20*/  BSYNC.RECONVERGENT B0 ;  /* 0x0000000000007941 */ /* 0x000fea0003800200 */
.L_x_1319:
[----:B------:R-:W2:Y:S01]  /*9e30*/  LDS R116, [R116+0x4600] ;  /* 0x0046000074747984 */ /* 0x000ea20000000800 */
[----:B------:R-:W-:Y:S01]  /*9e40*/  BSSY.RECONVERGENT B0, `(.L_x_1321) ;  /* 0x0000006000007945 */ /* 0x000fe20003800200 */
[C---:B------:R-:W-:Y:S02]  /*9e50*/  ISETP.GE.AND P5, PT, R129.reuse, 0x281, PT ;  /* 0x000002818100780c */ /* 0x040fe40003fa6270 */
[----:B------:R-:W-:Y:S01]  /*9e60*/  ISETP.GE.AND P1, PT, R129, 0x301, PT ;  /* 0x000003018100780c */ /* 0x000fe20003f26270 */
[----:B------:R-:W-:-:S12]  /*9e70*/  @!P2 BRA `(.L_x_1322) ;  /* 0x000000000008a947 */ /* 0x000fd80003800000 */
[----:B------:R3:W-:Y:S04]  /*9e80*/  REDG.E.ADD.F32.FTZ.RN.STRONG.GPU desc[UR34][R76.64+0x400], R101 ;  /* 0x000400654c0079a6 */ /* 0x0007e8000c12f322 */
[----:B--2---:R3:W-:Y:S02]  /*9e90*/  REDG.E.ADD.F32.FTZ.RN.STRONG.GPU desc[UR34][R4.64+0x400], R116 ;  /* 0x00040074040079a6 */ /* 0x0047e4000c12f322 */
.L_x_1322:
[----:B------:R-:W-:Y:S05]  /*9ea0*/  BSYNC.RECONVERGENT B0 ;  /* 0x0000000000007941 */ /* 0x000fea0003800200 */
.L_x_1321:
[----:B------:R-:W4:Y:S01]  /*9eb0*/  LDS R115, [R115+0x4800] ;  /* 0x0048000073737984 */ /* 0x000f220000000800 */
[----:B------:R-:W-:Y:S04]  /*9ec0*/  BSSY.RECONVERGENT B0, `(.L_x_1323) ;  /* 0x0000004000007945 */ /* 0x000fe80003800200 */
[----:B------:R-:W-:Y:S05]  /*9ed0*/  @!P3 BRA `(.L_x_1324) ;  /* 0x000000000008b947 */ /* 0x000fea0003800000 */
[----:B------:R0:W-:Y:S04]  /*9ee0*/  REDG.E.ADD.F32.FTZ.RN.STRONG.GPU desc[UR34][R76.64+0x600], R100 ;  /* 0x000600644c0079a6 */ /* 0x0001e8000c12f322 */
[----:B----4-:R4:W-:Y:S02]  /*9ef0*/  REDG.E.ADD.F32.FTZ.RN.STRONG.GPU desc[UR34][R4.64+0x600], R115 ;  /* 0x00060073040079a6 */ /* 0x0109e4000c12f322 */
.L_x_1324:
[----:B------:R-:W-:Y:S05]  /*9f00*/  BSYNC.RECONVERGENT B0 ;  /* 0x0000000000007941 */ /* 0x000fea0003800200 */
.L_x_1323:
[----:B------:R-:W0:Y:S01]  /*9f10*/  LDS R119, [R119+0x4a00] ;  /* 0x004a000077777984 */ /* 0x000e220000000800 */
[----:B------:R-:W-:Y:S04]  /*9f20*/  BSSY.RECONVERGENT B0, `(.L_x_1325) ;  /* 0x0000004000007945 */ /* 0x000fe80003800200 */
[----:B------:R-:W-:Y:S05]  /*9f30*/  @!P4 BRA `(.L_x_1326) ;  /* 0x000000000008c947 */ /* 0x000fea0003800000 */
[----:B------:R1:W-:Y:S04]  /*9f40*/  REDG.E.ADD.F32.FTZ.RN.STRONG.GPU desc[UR34][R76.64+0x800], R99 ;  /* 0x000800634c0079a6 */ /* 0x0003e8000c12f322 */
[----:B0-----:R1:W-:Y:S02]  /*9f50*/  REDG.E.ADD.F32.FTZ.RN.STRONG.GPU desc[UR34][R4.64+0x800], R119 ;  /* 0x00080077040079a6 */ /* 0x0013e4000c12f322 */
.L_x_1326:
[----:B------:R-:W-:Y:S05]  /*9f60*/  BSYNC.RECONVERGENT B0 ;  /* 0x0000000000007941 */ /* 0x000fea0003800200 */
.L_x_1325:
[----:B------:R-:W0:Y:S01]  /*9f70*/  LDS R114, [R114+0x4c00] ;  /* 0x004c000072727984 */ /* 0x000e220000000800 */
[----:B------:R-:W-:Y:S04]  /*9f80*/  BSSY.RECONVERGENT B0, `(.L_x_1327) ;  /* 0x0000004000007945 */ /* 0x000fe80003800200 */
[----:B------:R-:W-:Y:S05]  /*9f90*/  @!P5 BRA `(.L_x_1328) ;  /* 0x000000000008d947 */ /* 0x000fea0003800000 */
[----:B------:R1:W-:Y:S04]  /*9fa0*/  REDG.E.ADD.F32.FTZ.RN.STRONG.GPU desc[UR34][R76.64+0xa00], R89 ;  /* 0x000a00594c0079a6 */ /* 0x0003e8000c12f322 */
[----:B0-----:R1:W-:Y:S02]  /*9fb0*/  REDG.E.ADD.F32.FTZ.RN.STRONG.GPU desc[UR34][R4.64+0xa00], R114 ;  /* 0x000a0072040079a6 */ /* 0x0013e4000c12f322 */
.L_x_1328:
[----:B------:R-:W-:Y:S05]  /*9fc0*/  BSYNC.RECONVERGENT B0 ;  /* 0x0000000000007941 */ /* 0x000fea0003800200 */
.L_x_1327:
[----:B------:R-:W0:Y:S01]  /*9fd0*/  LDS R113, [R113+0x4e00] ;  /* 0x004e000071717984 */ /* 0x000e220000000800 */
[----:B------:R-:W-:Y:S01]  /*9fe0*/  BSSY.RECONVERGENT B0, `(.L_x_1329) ;  /* 0x0000008000007945 */ /* 0x000fe20003800200 */
[C---:B------:R-:W-:Y:S02]  /*9ff0*/  ISETP.GE.AND P2, PT, R118.reuse, 0x381, PT ;  /* 0x000003817600780c */ /* 0x040fe40003f46270 */
[C---:B------:R-:W-:Y:S02]  /*a000*/  ISETP.GE.AND P3, PT, R118.reuse, 0x401, PT ;  /* 0x000004017600780c */ /* 0x040fe40003f66270 */
[C---:B------:R-:W-:Y:S02]  /*a010*/  ISETP.GE.AND P4, PT, R118.reuse, 0x481, PT ;  /* 0x000004817600780c */ /* 0x040fe40003f86270 */
[----:B------:R-:W-:Y:S01]  /*a020*/  ISETP.GE.AND P5, PT, R118, 0x501, PT ;  /* 0x000005017600780c */ /* 0x000fe20003fa6270 */
[----:B------:R-:W-:-:S12]  /*a030*/  @!P1 BRA `(.L_x_1330) ;  /* 0x0000000000089947 */ /* 0x000fd80003800000 */
[----:B------:R1:W-:Y:S04]  /*a040*/  REDG.E.ADD.F32.FTZ.RN.STRONG.GPU desc[UR34][R76.64+0xc00], R88 ;  /* 0x000c00584c0079a6 */ /* 0x0003e8000c12f322 */
[----:B0-----:R1:W-:Y:S02]  /*a050*/  REDG.E.ADD.F32.FTZ.RN.STRONG.GPU desc[UR34][R4.64+0xc00], R113 ;  /* 0x000c0071040079a6 */ /* 0x0013e4000c12f322 */
.L_x_1330:
[----:B------:R-:W-:Y:S05]  /*a060*/  BSYNC.RECONVERGENT B0 ;  /* 0x0000000000007941 */ /* 0x000fea0003800200 */
.L_x_1329:
[----:B------:R-:W0:Y:S01]  /*a070*/  LDS R112, [R112+0x5000] ;  /* 0x0050000070707984 */ /* 0x000e220000000800 */
[----:B------:R-:W-:Y:S04]  /*a080*/  BSSY.RECONVERGENT B0, `(.L_x_1331) ;  /* 0x0000004000007945 */ /* 0x000fe80003800200 */
[----:B------:R-:W-:Y:S05]  /*a090*/  @!P2 BRA `(.L_x_1332) ;  /* 0x000000000008a947 */ /* 0x000fea0003800000 */
[----:B------:R1:W-:Y:S04]  /*a0a0*/  REDG.E.ADD.F32.FTZ.RN.STRONG.GPU desc[UR34][R76.64+0xe00], R87 ;  /* 0x000e00574c0079a6 */ /* 0x0003e8000c12f322 */
[----:B0-----:R1:W-:Y:S02]  /*a0b0*/  REDG.E.ADD.F32.FTZ.RN.STRONG.GPU desc[UR34][R4.64+0xe00], R112 ;  /* 0x000e0070040079a6 */ /* 0x0013e4000c12f322 */
.L_x_1332:
[----:B------:R-:W-:Y:S05]  /*a0c0*/  BSYNC.RECONVERGENT B0 ;  /* 0x0000000000007941 */ /* 0x000fea0003800200 */
.L_x_1331:
[----:B------:R-:W0:Y:S01]  /*a0d0*/  LDS R111, [R111+0x5200] ;  /* 0x005200006f6f7984 */ /* 0x000e220000000800 */
[----:B------:R-:W-:Y:S04]  /*a0e0*/  BSSY.RECONVERGENT B0, `(.L_x_1333) ;  /* 0x0000004000007945 */ /* 0x000fe80003800200 */
[----:B------:R-:W-:Y:S05]  /*a0f0*/  @!P3 BRA `(.L_x_1334) ;  /* 0x000000000008b947 */ /* 0x000fea0003800000 */
[----:B------:R1:W-:Y:S04]  /*a100*/  REDG.E.ADD.F32.FTZ.RN.STRONG.GPU desc[UR34][R76.64+0x1000], R86 ;  /* 0x001000564c0079a6 */ /* 0x0003e8000c12f322 */
[----:B0-----:R1:W-:Y:S02]  /*a110*/  REDG.E.ADD.F32.FTZ.RN.STRONG.GPU desc[UR34][R4.64+0x1000], R111 ;  /* 0x0010006f040079a6 */ /* 0x0013e4000c12f322 */
.L_x_1334:
[----:B------:R-:W-:Y:S05]  /*a120*/  BSYNC.RECONVERGENT B0 ;  /* 0x0000000000007941 */ /* 0x000fea0003800200 */
.L_x_1333:
[----:B------:R-:W0:Y:S01]  /*a130*/  LDS R110, [R110+0x5400] ;  /* 0x005400006e6e7984 */ /* 0x000e220000000800 */
[----:B------:R-:W-:Y:S04]  /*a140*/  BSSY.RECONVERGENT B0, `(.L_x_1335) ;  /* 0x0000004000007945 */ /* 0x000fe80003800200 */
[----:B------:R-:W-:Y:S05]  /*a150*/  @!P4 BRA `(.L_x_1336) ;  /* 0x000000000008c947 */ /* 0x000fea0003800000 */
[----:B------:R1:W-:Y:S04]  /*a160*/  REDG.E.ADD.F32.FTZ.RN.STRONG.GPU desc[UR34][R76.64+0x1200], R85 ;  /* 0x001200554c0079a6 */ /* 0x0003e8000c12f322 */
[----:B0-----:R1:W-:Y:S02]  /*a170*/  REDG.E.ADD.F32.FTZ.RN.STRONG.GPU desc[UR34][R4.64+0x1200], R110 ;  /* 0x0012006e040079a6 */ /* 0x0013e4000c12f322 */
.L_x_1336:
[----:B------:R-:W-:Y:S05]  /*a180*/  BSYNC.RECONVERGENT B0 ;  /* 0x0000000000007941 */ /* 0x000fea0003800200 */
.L_x_1335:
[----:B------:R-:W0:Y:S01]  /*a190*/  LDS R109, [R109+0x5600] ;  /* 0x005600006d6d7984 */ /* 0x000e220000000800 */
[----:B------:R-:W-:Y:S04]  /*a1a0*/  BSSY.RECONVERGENT B0, `(.L_x_1337) ;  /* 0x0000004000007945 */ /* 0x000fe80003800200 */
[----:B------:R-:W-:Y:S05]  /*a1b0*/  @!P5 BRA `(.L_x_1338) ;  /* 0x000000000008d947 */ /* 0x000fea0003800000 */
[----:B------:R1:W-:Y:S04]  /*a1c0*/  REDG.E.ADD.F32.FTZ.RN.STRONG.GPU desc[UR34][R76.64+0x1400], R84 ;  /* 0x001400544c0079a6 */ /* 0x0003e8000c12f322 */
[----:B0-----:R1:W-:Y:S02]  /*a1d0*/  REDG.E.ADD.F32.FTZ.RN.STRONG.GPU desc[UR34][R4.64+0x1400], R109 ;  /* 0x0014006d040079a6 */ /* 0x0013e4000c12f322 */
.L_x_1338:
[----:B------:R-:W-:Y:S05]  /*a1e0*/  BSYNC.RECONVERGENT B0 ;  /* 0x0000000000007941 */ /* 0x000fea0003800200 */
.L_x_1337:
        /* <DEDUP_REMOVED lines=10> */
.L_x_1340:
[----:B------:R-:W-:Y:S05]  /*a290*/  BSYNC.RECONVERGENT B0 ;  /* 0x0000000000007941 */ /* 0x000fea0003800200 */
.L_x_1339:
[----:B------:R-:W0:Y:S01]  /*a2a0*/  LDS R107, [R107+0x5a00] ;  /* 0x005a00006b6b7984 */ /* 0x000e220000000800 */
[----:B------:R-:W-:Y:S04]  /*a2b0*/  BSSY.RECONVERGENT B0, `(.L_x_1341) ;  /* 0x0000004000007945 */ /* 0x000fe80003800200 */
[----:B------:R-:W-:Y:S05]  /*a2c0*/  @!P1 BRA `(.L_x_1342) ;  /* 0x0000000000089947 */ /* 0x000fea0003800000 */
[----:B------:R1:W-:Y:S04]  /*a2d0*/  REDG.E.ADD.F32.FTZ.RN.STRONG.GPU desc[UR34][R76.64+0x1800], R82 ;  /* 0x001800524c0079a6 */ /* 0x0003e8000c12f322 */
[----:B0-----:R1:W-:Y:S02]  /*a2e0*/  REDG.E.ADD.F32.FTZ.RN.STRONG.GPU desc[UR34][R4.64+0x1800], R107 ;  /* 0x0018006b040079a6 */ /* 0x0013e4000c12f322 */
.L_x_1342:
[----:B------:R-:W-:Y:S05]  /*a2f0*/  BSYNC.RECONVERGENT B0 ;  /* 0x0000000000007941 */ /* 0x000fea0003800200 */
.L_x_1341:
[----:B------:R-:W0:Y:S01]  /*a300*/  LDS R106, [R106+0x5c00] ;  /* 0x005c00006a6a7984 */ /* 0x000e220000000800 */
[----:B------:R-:W-:Y:S04]  /*a310*/  BSSY.RECONVERGENT B0, `(.L_x_1343) ;  /* 0x0000004000007945 */ /* 0x000fe80003800200 */
[----:B------:R-:W-:Y:S05]  /*a320*/  @!P2 BRA `(.L_x_1344) ;  /* 0x000000000008a947 */ /* 0x000fea0003800000 */
[----:B------:R1:W-:Y:S04]  /*a330*/  REDG.E.ADD.F32.FTZ.RN.STRONG.GPU desc[UR34][R76.64+0x1a00], R81 ;  /* 0x001a00514c0079a6 */ /* 0x0003e8000c12f322 */
[----:B0-----:R1:W-:Y:S02]  /*a340*/  REDG.E.ADD.F32.FTZ.RN.STRONG.GPU desc[UR34][R4.64+0x1a00], R106 ;  /* 0x001a006a040079a6 */ /* 0x0013e4000c12f322 */
.L_x_1344:
[----:B------:R-:W-:Y:S05]  /*a350*/  BSYNC.RECONVERGENT B0 ;  /* 0x0000000000007941 */ /* 0x000fea0003800200 */
.L_x_1343:
[----:B------:R-:W0:Y:S01]  /*a360*/  LDS R105, [R105+0x5e00] ;  /* 0x005e000069697984 */ /* 0x000e220000000800 */
[----:B------:R-:W-:Y:S04]  /*a370*/  BSSY.RECONVERGENT B0, `(.L_x_1345) ;  /* 0x0000004000007945 */ /* 0x000fe80003800200 */
[----:B------:R-:W-:Y:S05]  /*a380*/  @!P3 BRA `(.L_x_1346) ;  /* 0x000000000008b947 */ /* 0x000fea0003800000 */
[----:B------:R1:W-:Y:S04]  /*a390*/  REDG.E.ADD.F32.FTZ.RN.STRONG.GPU desc[UR34][R76.64+0x1c00], R80 ;  /* 0x001c00504c0079a6 */ /* 0x0003e8000c12f322 */
[----:B0-----:R1:W-:Y:S02]  /*a3a0*/  REDG.E.ADD.F32.FTZ.RN.STRONG.GPU desc[UR34][R4.64+0x1c00], R105 ;  /* 0x001c0069040079a6 */ /* 0x0013e4000c12f322 */
.L_x_1346:
[----:B------:R-:W-:Y:S05]  /*a3b0*/  BSYNC.RECONVERGENT B0 ;  /* 0x0000000000007941 */ /* 0x000fea0003800200 */
.L_x_1345:
[----:B------:R-:W0:Y:S01]  /*a3c0*/  LDS R104, [R104+0x6000] ;  /* 0x0060000068687984 */ /* 0x000e220000000800 */
[----:B------:R-:W-:Y:S04]  /*a3d0*/  BSSY.RECONVERGENT B0, `(.L_x_1347) ;  /* 0x0000004000007945 */ /* 0x000fe80003800200 */
[----:B------:R-:W-:Y:S05]  /*a3e0*/  @!P4 BRA `(.L_x_1348) ;  /* 0x000000000008c947 */ /* 0x000fea0003800000 */
[----:B------:R1:W-:Y:S04]  /*a3f0*/  REDG.E.ADD.F32.FTZ.RN.STRONG.GPU desc[UR34][R76.64+0x1e00], R79 ;  /* 0x001e004f4c0079a6 */ /* 0x0003e8000c12f322 */
[----:B0-----:R1:W-:Y:S02]  /*a400*/  REDG.E.ADD.F32.FTZ.RN.STRONG.GPU desc[UR34][R4.64+0x1e00], R104 ;  /* 0x001e0068040079a6 */ /* 0x0013e4000c12f322 */
.L_x_1348:
[----:B------:R-:W-:Y:S05]  /*a410*/  BSYNC.RECONVERGENT B0 ;  /* 0x0000000000007941 */ /* 0x000fea0003800200 */
.L_x_1347:
[----:B-1----:R-:W5:Y:S04]  /*a420*/  LDL.LU R81, [R1+0x6c] ;  /* 0x00006c0001517983 */ /* 0x002f680000300800 */
[----:B------:R-:W2:Y:S04]  /*a430*/  LDL.LU R80, [R1+0xe4] ;  /* 0x0000e40001507983 */ /* 0x000ea80000300800 */
[----:B0--3--:R-:W3:Y:S04]  /*a440*/  LDL.LU R77, [R1+0x68] ;  /* 0x00006800014d7983 */ /* 0x009ee80000300800 */
[----:B------:R-:W3:Y:S04]  /*a450*/  LDL.LU R79, [R1+0xe8] ;  /* 0x0000e800014f7983 */ /* 0x000ee80000300800 */
[----:B------:R-:W3:Y:S04]  /*a460*/  LDL.LU R76, [R1+0x64] ;  /* 0x00006400014c7983 */ /* 0x000ee80000300800 */
[----:B------:R-:W3:Y:S04]  /*a470*/  LDL.LU R88, [R1+0xec] ;  /* 0x0000ec0001587983 */ /* 0x000ee80000300800 */
[----:B------:R-:W3:Y:S04]  /*a480*/  LDL.LU R87, [R1+0x60] ;  /* 0x0000600001577983 */ /* 0x000ee80000300800 */
[----:B------:R-:W3:Y:S04]  /*a490*/  LDL.LU R86, [R1+0xf0] ;  /* 0x0000f00001567983 */ /* 0x000ee80000300800 */
[----:B----4-:R-:W0:Y:S01]  /*a4a0*/  SHFL.DOWN P1, R4, R78, 0x1, 0x1f ;  /* 0x08201f004e047f89 */ /* 0x010e220000020000 */
[----:B------:R-:W-:Y:S01]  /*a4b0*/  FFMA.FTZ R91, R38, R122, R91 ;  /* 0x0000007a265b7223 */ /* 0x000fe2000001005b */
[----:B------:R-:W-:-:S04]  /*a4c0*/  FMUL.FTZ R92, R123, R92 ;  /* 0x0000005c7b5c7220 */ /* 0x000fc80000410000 */
        /* <DEDUP_REMOVED lines=8> */
[----:B------:R-:W-:Y:S01]  /*a550*/  FMUL.FTZ R8, R8, R94 ;  /* 0x0000005e08087220 */ /* 0x000fe20000410000 */
[----:B------:R-:W-:Y:S01]  /*a560*/  FMUL.FTZ R9, R9, R95 ;  /* 0x0000005f09097220 */ /* 0x000fe20000410000 */
[----:B------:R-:W-:Y:S01]  /*a570*/  FMUL.FTZ R73, R126, R73 ;  /* 0x000000497e497220 */ /* 0x000fe20000410000 */
[----:B-----5:R-:W-:Y:S01]  /*a580*/  FADD.FTZ R81, R90, R81 ;  /* 0x000000515a517221 */ /* 0x020fe20000010000 */
[----:B0-----:R-:W-:-:S04]  /*a590*/  @P1 FADD R5, R4, R5 ;  /* 0x0000000504051221 */ /* 0x001fc80000000000 */
[----:B------:R0:W-:Y:S01]  /*a5a0*/  STL [R1+0x6c], R81 ;  /* 0x00006c5101007387 */ /* 0x0001e20000100800 */
[----:B--2---:R-:W-:Y:S01]  /*a5b0*/  FFMA.FTZ R80, R22, R122, R80 ;  /* 0x0000007a16507223 */ /* 0x004fe20000010050 */
[----:B---3--:R-:W-:Y:S02]  /*a5c0*/  FADD.FTZ R77, R121, R77 ;  /* 0x0000004d794d7221 */ /* 0x008fe40000010000 */
[----:B------:R-:W2:Y:S01]  /*a5d0*/  LDL.LU R85, [R1+0x5c] ;  /* 0x00005c0001557983 */ /* 0x000ea20000300800 */
[----:B------:R-:W-:-:S03]  /*a5e0*/  FFMA.FTZ R79, R23, R6, R79 ;  /* 0x00000006174f7223 */ /* 0x000fc6000001004f */
[----:B------:R-:W3:Y:S01]  /*a5f0*/  LDL.LU R84, [R1+0xf4] ;  /* 0x0000f40001547983 */ /* 0x000ee20000300800 */
[----:B0-----:R-:W0:Y:S01]  /*a600*/  S2R R81, SR_LANEID ;  /* 0x0000000000517919 */ /* 0x001e220000000000 */
[----:B------:R-:W-:Y:S02]  /*a610*/  FADD.FTZ R76, R91, R76 ;  /* 0x0000004c5b4c7221 */ /* 0x000fe40000010000 */
[----:B------:R1:W-:Y:S04]  /*a620*/  STL [R1+0xe4], R80 ;  /* 0x0000e45001007387 */ /* 0x0003e80000100800 */
[----:B------:R-:W4:Y:S04]  /*a630*/  LDL.LU R83, [R1+0x58] ;  /* 0x0000580001537983 */ /* 0x000f280000300800 */
[----:B------:R-:W-:Y:S04]  /*a640*/  STL [R1+0x68], R77 ;  /* 0x0000684d01007387 */ /* 0x000fe80000100800 */
[----:B------:R-:W5:Y:S04]  /*a650*/  LDL.LU R82, [R1+0xf8] ;  /* 0x0000f80001527983 */ /* 0x000f680000300800 */
[----:B------:R1:W-:Y:S01]  /*a660*/  STL [R1+0xe8], R79 ;  /* 0x0000e84f01007387 */ /* 0x0003e20000100800 */
[----:B------:R-:W-:Y:S01]  /*a670*/  FFMA.FTZ R88, R24, R7, R88 ;  /* 0x0000000718587223 */ /* 0x000fe20000010058 */
[----:B------:R-:W-:Y:S01]  /*a680*/  FADD.FTZ R87, R92, R87 ;  /* 0x000000575c577221 */ /* 0x000fe20000010000 */
[----:B------:R-:W-:Y:S01]  /*a690*/  FMUL.FTZ R10, R10, R96 ;  /* 0x000000600a0a7220 */ /* 0x000fe20000410000 */
[----:B------:R-:W-:Y:S01]  /*a6a0*/  FFMA.FTZ R86, R25, R8, R86 ;  /* 0x0000000819567223 */ /* 0x000fe20000010056 */
[----:B------:R-:W-:Y:S01]  /*a6b0*/  FMUL.FTZ R12, R12, R98 ;  /* 0x000000620c0c7220 */ /* 0x000fe20000410000 */
[----:B------:R-:W-:Y:S01]  /*a6c0*/  FMUL.FTZ R120, R0, R120 ;  /* 0x0000007800787220 */ /* 0x000fe20000410000 */
[----:B------:R-:W-:Y:S01]  /*a6d0*/  FMUL.FTZ R74, R127, R74 ;  /* 0x0000004a7f4a7220 */ /* 0x000fe20000410000 */
[----:B------:R-:W-:Y:S01]  /*a6e0*/  FFMA.FTZ R73, R42, R9, R73 ;  /* 0x000000092a497223 */ /* 0x000fe20000010049 */
[----:B------:R-:W1:Y:S01]  /*a6f0*/  SHFL.DOWN P1, R4, R5, 0x10, 0x1f ;  /* 0x0a001f0005047f89 */ /* 0x000e620000020000 */
[----:B0-----:R-:W-:-:S03]  /*a700*/  ISETP.NE.AND P2, PT, R81, RZ, PT ;  /* 0x000000ff5100720c */ /* 0x001fc60003f45270 */
[----:B------:R-:W5:Y:S04]  /*a710*/  LDL.LU R81, [R1+0x54] ;  /* 0x0000540001517983 */ /* 0x000f680000300800 */
[----:B-1----:R-:W5:Y:S04]  /*a720*/  LDL.LU R80, [R1+0xfc] ;  /* 0x0000fc0001507983 */ /* 0x002f680000300800 */
[----:B------:R-:W5:Y:S04]  /*a730*/  LDL.LU R79, [R1+0x100] ;  /* 0x00010000014f7983 */ /* 0x000f680000300800 */
[----:B------:R0:W-:Y:S04]  /*a740*/  STL [R1+0x64], R76 ;  /* 0x0000644c01007387 */ /* 0x0001e80000100800 */
[----:B------:R-:W5:Y:S04]  /*a750*/  LDL.LU R78, [R1+0x50] ;  /* 0x00005000014e7983 */ /* 0x000f680000300800 */
[----:B0-----:R-:W5:Y:S04]  /*a760*/  LDL.LU R76, [R1+0x4c] ;  /* 0x00004c00014c7983 */ /* 0x001f680000300800 */
[----:B------:R-:W5:Y:S01]  /*a770*/  LDL.LU R6, [R1+0x48] ;  /* 0x0000480001067983 */ /* 0x000f620000300800 */
[----:B------:R-:W-:Y:S01]  /*a780*/  FMUL.FTZ R77, R124, R2 ;  /* 0x000000027c4d7220 */ /* 0x000fe20000410000 */
[----:B------:R-:W-:-:S03]  /*a790*/  FMUL.FTZ R2, R125, R3 ;  /* 0x000000037d027220 */ /* 0x000fc60000410000 */
[----:B------:R-:W-:Y:S01]  /*a7a0*/  FFMA.FTZ R77, R40, R7, R77 ;  /* 0x00000007284d7223 */ /* 0x000fe2000001004d */
[----:B------:R-:W-:Y:S01]  /*a7b0*/  FFMA.FTZ R2, R41, R8, R2 ;  /* 0x0000000829027223 */ /* 0x000fe20000010002 */
[----:B------:R-:W-:Y:S01]  /*a7c0*/  FMUL.FTZ R11, R11, R97 ;  /* 0x000000610b0b7220 */ /* 0x000fe20000410000 */
[----:B------:R-:W-:Y:S01]  /*a7d0*/  FMUL.FTZ R75, R128, R75 ;  /* 0x0000004b804b7220 */ /* 0x000fe20000410000 */
[----:B------:R0:W-:Y:S01]  /*a7e0*/  STL [R1+0xec], R88 ;  /* 0x0000ec5801007387 */ /* 0x0001e20000100800 */
[----:B------:R-:W-:Y:S01]  /*a7f0*/  FFMA.FTZ R120, R45, R12, R120 ;  /* 0x0000000c2d787223 */ /* 0x000fe20000010078 */
[----:B------:R-:W-:Y:S02]  /*a800*/  FFMA.FTZ R74, R43, R10, R74 ;  /* 0x0000000a2b4a7223 */ /* 0x000fe4000001004a */
        /* <DEDUP_REMOVED lines=11> */
[----:B------:R0:W-:Y:S04]  /*a8c0*/  STL [R1+0x5c], R85 ;  /* 0x00005c5501007387 */ /* 0x0001e80000100800 */
[----:B------:R0:W-:Y:S01]  /*a8d0*/  STL [R1+0xf4], R84 ;  /* 0x0000f45401007387 */ /* 0x0001e20000100800 */
[----:B----4-:R-:W-:Y:S01]  /*a8e0*/  FADD.FTZ R83, R2, R83 ;  /* 0x0000005302537221 */ /* 0x010fe20000010000 */
[----:B-----5:R-:W-:-:S04]  /*a8f0*/  FFMA.FTZ R82, R27, R10, R82 ;  /* 0x0000000a1b527223 */ /* 0x020fc80000010052 */
[----:B------:R0:W-:Y:S04]  /*a900*/  STL [R1+0x58], R83 ;  /* 0x0000585301007387 */ /* 0x0001e80000100800 */
[----:B------:R0:W-:Y:S01]  /*a910*/  STL [R1+0xf8], R82 ;  /* 0x0000f85201007387 */ /* 0x0001e20000100800 */
[----:B------:R-:W-:Y:S01]  /*a920*/  FADD.FTZ R81, R73, R81 ;  /* 0x0000005149517221 */ /* 0x000fe20000010000 */
[----:B------:R-:W-:-:S04]  /*a930*/  FFMA.FTZ R80, R28, R11, R80 ;  /* 0x0000000b1c507223 */ /* 0x000fc80000010050 */
[----:B------:R0:W-:Y:S01]  /*a940*/  STL [R1+0x54], R81 ;  /* 0x0000545101007387 */ /* 0x0001e20000100800 */
[----:B------:R-:W-:-:S03]  /*a950*/  FFMA.FTZ R79, R29, R12, R79 ;  /* 0x0000000c1d4f7223 */ /* 0x000fc6000001004f */
        /* <DEDUP_REMOVED lines=10> */
[----:B0-----:R-:W0:Y:S01]  /*aa00*/  LDS.64 R2, [UR16+0x6308] ;  /* 0x00630810ff027984 */ /* 0x001e220008000a00 */
[----:B------:R-:W-:-:S03]  /*aa10*/  ULEA UR14, UR8, UR16, 0x2 ;  /* 0x00000010080e7291 */ /* 0x000fc6000f8e10ff */
[----:B------:R-:W1:Y:S01]  /*aa20*/  LDS R5, [UR16+0x6310] ;  /* 0x00631010ff057984 */ /* 0x000e620008000800 */
[----:B------:R-:W-:-:S13]  /*aa30*/  PLOP3.LUT P1, PT, PT, PT, UP0, 0x80, 0x8 ;  /* 0x000000000008781c */ /* 0x000fda0003f2f008 */
[----:B------:R-:W2:Y:S01]  /*aa40*/  @P1 LDS R7, [UR14+0x7f50] ;  /* 0x007f500eff071984 */ /* 0x000ea20008000800 */
[----:B0-----:R-:W-:-:S04]  /*aa50*/  FADD.FTZ R2, R4, R2 ;  /* 0x0000000204027221 */ /* 0x001fc80000010000 */
[----:B------:R-:W-:-:S04]  /*aa60*/  FADD.FTZ R2, R3, R2 ;  /* 0x0000000203027221 */ /* 0x000fc80000010000 */
[----:B-1----:R-:W-:-:S04]  /*aa70*/  FADD.FTZ R2, R2, R5 ;  /* 0x0000000502027221 */ /* 0x002fc80000010000 */
[----:B--2---:R-:W-:-:S05]  /*aa80*/  @P1 FADD.FTZ R2, R2, R7 ;  /* 0x0000000702021221 */ /* 0x004fca0000010000 */
[----:B------:R1:W-:Y:S02]  /*aa90*/  STS [UR14+0x7f50], R2 ;  /* 0x007f5002ff007988 */ /* 0x0003e4000800080e */
.L_x_1350:
[----:B------:R-:W-:Y:S05]  /*aaa0*/  BSYNC.RECONVERGENT B0 ;  /* 0x0000000000007941 */ /* 0x000fea0003800200 */
.L_x_1349:
[----:B------:R-:W-:-:S04]  /*aab0*/  UIADD3 UR8, UPT, UPT, UR8, 0x1, URZ ;  /* 0x0000000108087890 */ /* 0x000fc8000fffe0ff */
[----:B------:R-:W-:-:S09]  /*aac0*/  UISETP.GE.AND UP0, UPT, UR8, UR52, UPT ;  /* 0x000000340800728c */ /* 0x000fd2000bf06270 */
[----:B------:R-:W-:Y:S05]  /*aad0*/  BRA.U !UP0, `(.L_x_1351) ;  /* 0xffffffad08447547 */ /* 0x000fea000b83ffff */
.L_x_1306:
[----:B------:R-:W1:Y:S01]  /*aae0*/  LDL.LU R94, [R1+0xf4] ;  /* 0x0000f400015e7983 */ /* 0x000e620000300800 */
[----:B------:R-:W-:Y:S01]  /*aaf0*/  BAR.SYNC.DEFER_BLOCKING 0x0 ;  /* 0x0000000000007b1d */ /* 0x000fe20000010000 */
[----:B------:R-:W-:-:S05]  /*ab00*/  UIMAD UR32, UR11, -0x800, UR32 ;  /* 0xfffff8000b2078a4 */ /* 0x000fca000f8e0220 */
[----:B------:R-:W3:Y:S01]  /*ab10*/  LDCU.64 UR18, c[0x0][0x4f8] ;  /* 0x00009f00ff1277ac */ /* 0x000ee20008000a00 */
[----:B------:R-:W1:Y:S04]  /*ab20*/  LDL.LU R93, [R1+0xf8] ;  /* 0x0000f800015d7983 */ /* 0x000e680000300800 */
[----:B0-----:R-:W4:Y:S04]  /*ab30*/  LDL.LU R87, [R1+0xe0] ;  /* 0x0000e00001577983 */ /* 0x001f280000300800 */
[----:B------:R-:W4:Y:S04]  /*ab40*/  LDL.LU R88, [R1+0xdc] ;  /* 0x0000dc0001587983 */ /* 0x000f280000300800 */
[----:B------:R-:W5:Y:S04]  /*ab50*/  LDL.LU R85, [R1+0xd8] ;  /* 0x0000d80001557983 */ /* 0x000f680000300800 */
[----:B------:R-:W5:Y:S04]  /*ab60*/  LDL.LU R86, [R1+0xd4] ;  /* 0x0000d40001567983 */ /* 0x000f680000300800 */
[----:B------:R-:W3:Y:S04]  /*ab70*/  LDL.LU R92, [R1+0xec] ;  /* 0x0000ec00015c7983 */ /* 0x000ee80000300800 */
[----:B------:R-:W3:Y:S04]  /*ab80*/  LDL.LU R91, [R1+0xf0] ;  /* 0x0000f000015b7983 */ /* 0x000ee80000300800 */
[----:B------:R-:W4:Y:S04]  /*ab90*/  LDL.LU R7, [R1+0x48] ;  /* 0x0000480001077983 */ /* 0x000f280000300800 */
        /* <DEDUP_REMOVED lines=13> */
[----:B------:R-:W4:Y:S04]  /*ac70*/  LDL.LU R89, [R1+0xe8] ;  /* 0x0000e80001597983 */ /* 0x000f280000300800 */
[----:B------:R-:W4:Y:S04]  /*ac80*/  LDL.LU R90, [R1+0xe4] ;  /* 0x0000e400015a7983 */ /* 0x000f280000300800 */
        /* <DEDUP_REMOVED lines=12> */
[----:B-12---:R-:W-:-:S04]  /*ad50*/  F2FP.BF16.F32.PACK_AB R2, R94, R93 ;  /* 0x0000005d5e02723e */ /* 0x006fc800000010ff */
[C---:B------:R-:W-:Y:S02]  /*ad60*/  PRMT R4, R2.reuse, 0x7610, R4 ;  /* 0x0000761002047816 */ /* 0x040fe40000000004 */
[----:B------:R-:W-:Y:S02]  /*ad70*/  PRMT R80, R2, 0x7632, R80 ;  /* 0x0000763202507816 */ /* 0x000fe40000000050 */
[----:B----4-:R-:W-:Y:S01]  /*ad80*/  F2FP.BF16.F32.PACK_AB R2, R90, R89 ;  /* 0x000000595a02723e */ /* 0x010fe200000010ff */
[----:B------:R-:W-:Y:S01]  /*ad90*/  UIADD3 UR32, UPT, UPT, UR32, 0x800, URZ ;  /* 0x0000080020207890 */ /* 0x000fe2000fffe0ff */
[----:B-----5:R-:W-:Y:S01]  /*ada0*/  MOV R89, R9 ;  /* 0x0000000900597202 */ /* 0x020fe20000000f00 */
[----:B------:R-:W-:Y:S01]  /*adb0*/  IMAD.MOV.U32 R90, RZ, RZ, R7 ;  /* 0x000000ffff5a7224 */ /* 0x000fe200078e0007 */
[C---:B------:R-:W-:Y:S02]  /*adc0*/  PRMT R6, R2.reuse, 0x7610, R6 ;  /* 0x0000761002067816 */ /* 0x040fe40000000006 */
[----:B------:R-:W-:-:S02]  /*add0*/  PRMT R27, R2, 0x7632, R27 ;  /* 0x00007632021b7816 */ /* 0x000fc4000000001b */
[----:B---3--:R-:W-:Y:S02]  /*ade0*/  F2FP.BF16.F32.PACK_AB R0, R96, R95 ;  /* 0x0000005f6000723e */ /* 0x008fe400000010ff */
[----:B------:R-:W2:Y:S01]  /*adf0*/  LDL.LU R96, [R1+0x14] ;  /* 0x0000140001607983 */ /* 0x000ea20000300800 */
[----:B------:R-:W-:Y:S01]  /*ae00*/  F2FP.BF16.F32.PACK_AB R2, R86, R85 ;  /* 0x000000555602723e */ /* 0x000fe200000010ff */
[----:B------:R-:W-:Y:S01]  /*ae10*/  IMAD.MOV.U32 R86, RZ, RZ, R12 ;  /* 0x000000ffff567224 */ /* 0x000fe200078e000c */
[C---:B------:R-:W-:Y:S01]  /*ae20*/  PRMT R3, R0.reuse, 0x7610, R3 ;  /* 0x0000761000037816 */ /* 0x040fe20000000003 */
[----:B------:R-:W3:Y:S01]  /*ae30*/  LDL.LU R95, [R1+0x10] ;  /* 0x00001000015f7983 */ /* 0x000ee20000300800 */
[----:B------:R-:W-:Y:S02]  /*ae40*/  PRMT R82, R0, 0x7632, R82 ;  /* 0x0000763200527816 */ /* 0x000fe40000000052 */
[----:B------:R-:W-:Y:S01]  /*ae50*/  F2FP.BF16.F32.PACK_AB R0, R92, R91 ;  /* 0x0000005b5c00723e */ /* 0x000fe200000010ff */
[----:B------:R-:W4:Y:S01]  /*ae60*/  LDL.LU R94, [R1+0xc] ;  /* 0x00000c00015e7983 */ /* 0x000f220000300800 */
[----:B------:R-:W-:-:S02]  /*ae70*/  PRMT R25, R2, 0x7632, R25 ;  /* 0x0000763202197816 */ /* 0x000fc40000000019 */
[C---:B------:R-:W-:Y:S01]  /*ae80*/  PRMT R5, R0.reuse, 0x7610, R5 ;  /* 0x0000761000057816 */ /* 0x040fe20000000005 */
[----:B------:R-:W5:Y:S01]  /*ae90*/  LDL.LU R93, [R1+0x8] ;  /* 0x00000800015d7983 */ /* 0x000f620000300800 */
[----:B------:R-:W-:Y:S02]  /*aea0*/  PRMT R79, R0, 0x7632, R79 ;  /* 0x00007632004f7816 */ /* 0x000fe4000000004f */
[----:B------:R-:W-:Y:S01]  /*aeb0*/  F2FP.BF16.F32.PACK_AB R0, R88, R87 ;  /* 0x000000575800723e */ /* 0x000fe200000010ff */
[----:B------:R-:W5:Y:S01]  /*aec0*/  LDL.LU R92, [R1+0x4] ;  /* 0x00000400015c7983 */ /* 0x000f620000300800 */
[----:B------:R-:W-:Y:S01]  /*aed0*/  MOV R85, R73 ;  /* 0x0000004900557202 */ /* 0x000fe20000000f00 */
[----:B------:R-:W-:Y:S01]  /*aee0*/  IMAD.MOV.U32 R88, RZ, RZ, R10 ;  /* 0x000000ffff587224 */ /* 0x000fe200078e000a */
[----:B------:R-:W-:Y:S01]  /*aef0*/  PRMT R26, R0, 0x7632, R26 ;  /* 0x00007632001a7816 */ /* 0x000fe2000000001a */
[----:B------:R-:W5:Y:S01]  /*af00*/  LDL.LU R91, [R1] ;  /* 0x00000000015b7983 */ /* 0x000f620000300800 */
[----:B------:R-:W-:-:S03]  /*af10*/  MOV R87, R11 ;  /* 0x0000000b00577202 */ /* 0x000fc60000000f00 */
[----:B------:R0:W-:Y:S04]  /*af20*/  STS.U16 [R165], R3 ;  /* 0x00000003a5007388 */ /* 0x0001e80000000400 */
[----:B------:R-:W-:Y:S04]  /*af30*/  STS.U16 [R164+0x2], R82 ;  /* 0x00000252a4007388 */ /* 0x000fe80000000400 */
[----:B------:R1:W-:Y:S01]  /*af40*/  STS.U16 [R161+0x4], R4 ;  /* 0x00000404a1007388 */ /* 0x0003e20000000400 */
[----:B0-----:R-:W-:-:S03]  /*af50*/  PRMT R3, R0, 0x7610, R3 ;  /* 0x0000761000037816 */ /* 0x001fc60000000003 */
[----:B------:R-:W5:Y:S01]  /*af60*/  LDL.LU R14, [R1+0x104] ;  /* 0x00010400010e7983 */ /* 0x000f620000300800 */
[----:B------:R-:W-:Y:S01]  /*af70*/  F2FP.BF16.F32.PACK_AB R0, R84, R83 ;  /* 0x000000535400723e */ /* 0x000fe200000010ff */
[----:B------:R-:W-:Y:S01]  /*af80*/  IMAD.MOV.U32 R84, RZ, RZ, R74 ;  /* 0x000000ffff547224 */ /* 0x000fe200078e004a */
[----:B------:R-:W-:Y:S01]  /*af90*/  MOV R83, R75 ;  /* 0x0000004b00537202 */ /* 0x000fe20000000f00 */
[----:B------:R-:W-:Y:S01]  /*afa0*/  STS.U16 [R160+0x6], R80 ;  /* 0x00000650a0007388 */ /* 0x000fe20000000400 */
[----:B-1----:R-:W-:Y:S02]  /*afb0*/  PRMT R4, R2, 0x7610, R4 ;  /* 0x0000761002047816 */ /* 0x002fe40000000004 */
[----:B------:R-:W-:Y:S01]  /*afc0*/  F2FP.BF16.F32.PACK_AB R2, R81, R78 ;  /* 0x0000004e5102723e */ /* 0x000fe200000010ff */
[----:B------:R-:W-:Y:S01]  /*afd0*/  IMAD.MOV.U32 R81, RZ, RZ, R76 ;  /* 0x000000ffff517224 */ /* 0x000fe200078e004c */
[----:B------:R-:W-:Y:S01]  /*afe0*/  MOV R78, R77 ;  /* 0x0000004d004e7202 */ /* 0x000fe20000000f00 */
[----:B------:R-:W-:Y:S04]  /*aff0*/  STS.U16 [R159+0x8], R5 ;  /* 0x000008059f007388 */ /* 0x000fe80000000400 */
[----:B------:R-:W5:Y:S04]  /*b000*/  LDL.LU R77, [R1+0x70] ;  /* 0x00007000014d7983 */ /* 0x000f680000300800 */
[----:B------:R-:W5:Y:S04]  /*b010*/  LDL.LU R76, [R1+0x40] ;  /* 0x00004000014c7983 */ /* 0x000f680000300800 */
[----:B------:R-:W5:Y:S04]  /*b020*/  LDL.LU R75, [R1+0x74] ;  /* 0x00007400014b7983 */ /* 0x000f680000300800 */
[----:B------:R-:W5:Y:S04]  /*b030*/  LDL.LU R74, [R1+0x78] ;  /* 0x00007800014a7983 */ /* 0x000f680000300800 */
[----:B------:R-:W5:Y:S04]  /*b040*/  LDL.LU R73, [R1+0x7c] ;  /* 0x00007c0001497983 */ /* 0x000f680000300800 */
[----:B------:R-:W5:Y:S04]  /*b050*/  LDL.LU R12, [R1+0x80] ;  /* 0x00008000010c7983 */ /* 0x000f680000300800 */
[----:B------:R-:W5:Y:S01]  /*b060*/  LDL.LU R10, [R1+0x44] ;  /* 0x00004400010a7983 */ /* 0x000f620000300800 */
[----:B------:R-:W-:-:S03]  /*b070*/  PRMT R24, R0, 0x7632, R24 ;  /* 0x0000763200187816 */ /* 0x000fc60000000018 */
[----:B------:R-:W-:Y:S04]  /*b080*/  STS.U16 [R158+0xa], R79 ;  /* 0x00000a4f9e007388 */ /* 0x000fe80000000400 */
[----:B------:R0:W-:Y:S04]  /*b090*/  STS.U16 [R55+0xc], R6 ;  /* 0x00000c0637007388 */ /* 0x0001e80000000400 */
[----:B------:R-:W-:Y:S04]  /*b0a0*/  STS.U16 [R54+0xe], R27 ;  /* 0x00000e1b36007388 */ /* 0x000fe80000000400 */
[----:B------:R1:W-:Y:S04]  /*b0b0*/  STS.U16 [R53+0x10], R3 ;  /* 0x0000100335007388 */ /* 0x0003e80000000400 */
[----:B------:R-:W-:Y:S01]  /*b0c0*/  STS.U16 [R52+0x12], R26 ;  /* 0x0000121a34007388 */ /* 0x000fe20000000400 */
[----:B0-----:R-:W-:Y:S01]  /*b0d0*/  MOV R6, UR32 ;  /* 0x0000002000067c02 */ /* 0x001fe20008000f00 */
[----:B------:R-:W0:Y:S01]  /*b0e0*/  S2UR UR12, SR_CTAID.Y ;  /* 0x00000000000c79c3 */ /* 0x000e220000002600 */
[----:B------:R-:W0:Y:S01]  /*b0f0*/  LDCU.64 UR32, c[0x0][0x500] ;  /* 0x0000a000ff2077ac */ /* 0x000e220008000a00 */
[----:B------:R0:W-:Y:S01]  /*b100*/  STS.U16 [R51+0x14], R4 ;  /* 0x0000140433007388 */ /* 0x0001e20000000400 */
[----:B-1----:R-:W-:-:S03]  /*b110*/  PRMT R3, R2, 0x7632, R3 ;  /* 0x0000763202037816 */ /* 0x002fc60000000003 */
        /* <DEDUP_REMOVED lines=16> */
[----:B------:R-:W-:Y:S01]  /*b220*/  UMOV UR8, UR31 ;  /* 0x0000001f00087c82 */ /* 0x000fe20008000000 */
[----:B------:R-:W-:-:S02]  /*b230*/  UMOV UR9, URZ ;  /* 0x000000ff00097c82 */ /* 0x000fc40008000000 */
[----:B------:R-:W-:-:S04]  /*b240*/  UIMAD.WIDE.U32 UR14, UR30, UR18, UR8 ;  /* 0x000000121e0e72a5 */ /* 0x000fc8000f8e0008 */
[----:B------:R-:W-:Y:S01]  /*b250*/  UIMAD UR15, UR30, UR19, UR15 ;  /* 0x000000131e0f72a4 */ /* 0x000fe2000f8e020f */
[----:B------:R-:W1:Y:S01]  /*b260*/  LDCU.64 UR18, c[0x0][0x550] ;  /* 0x0000aa00ff1277ac */ /* 0x000e620008000a00 */
[----:B0-----:R-:W-:Y:S02]  /*b270*/  UIMAD UR13, UR12, UR33, URZ ;  /* 0x000000210c0d72a4 */ /* 0x001fe4000f8e02ff */
[----:B------:R-:W-:-:S04]  /*b280*/  UIMAD.WIDE.U32 UR14, UR12, UR32, UR14 ;  /* 0x000000200c0e72a5 */ /* 0x000fc8000f8e000e */
[----:B------:R-:W-:Y:S02]  /*b290*/  IMAD.U32 R4, RZ, RZ, UR13 ;  /* 0x0000000dff047e24 */ /* 0x000fe4000f8e00ff */
[----:B-1----:R-:W-:-:S04]  /*b2a0*/  IADD3 R3, P1, PT, R71, UR14, RZ ;  /* 0x0000000e47037c10 */ /* 0x002fc8000ff3e0ff */
[----:B------:R-:W-:Y:S01]  /*b2b0*/  IADD3.X R4, PT, PT, R4, UR15, RZ, P1, !PT ;  /* 0x0000000f04047c10 */ /* 0x000fe20008ffe4ff */
[----:B------:R-:W0:Y:S01]  /*b2c0*/  LDCU.64 UR14, c[0x0][0x518] ;  /* 0x0000a300ff0e77ac */ /* 0x000e220008000a00 */
[----:B------:R-:W-:-:S04]  /*b2d0*/  LEA R2, P4, R3, UR18, 0x1 ;  /* 0x0000001203027c11 */ /* 0x000fc8000f8808ff */
[----:B------:R-:W-:Y:S01]  /*b2e0*/  LEA.HI.X R3, R3, UR19, R4, 0x1, P4 ;  /* 0x0000001303037c11 */ /* 0x000fe2000a0f0c04 */
[----:B--2---:R-:W-:Y:S04]  /*b2f0*/  LDS.U16 R27, [R96+0x280] ;  /* 0x00028000601b7984 */ /* 0x004fe80000000400 */
[----:B---3--:R-:W-:Y:S04]  /*b300*/  LDS.U16 R29, [R95+0x2c0] ;  /* 0x0002c0005f1d7984 */ /* 0x008fe80000000400 */
[----:B----4-:R-:W-:Y:S04]  /*b310*/  LDS.U16 R31, [R94+0x300] ;  /* 0x000300005e1f7984 */ /* 0x010fe80000000400 */
[----:B-----5:R-:W-:Y:S04]  /*b320*/  LDS.U16 R33, [R93+0x340] ;  /* 0x000340005d217984 */ /* 0x020fe80000000400 */
[----:B------:R-:W-:Y:S04]  /*b330*/  LDS.U16 R35, [R92+0x380] ;  /* 0x000380005c237984 */ /* 0x000fe80000000400 */
[----:B------:R-:W-:Y:S04]  /*b340*/  LDS.U16 R37, [R91+0x3c0] ;  /* 0x0003c0005b257984 */ /* 0x000fe80000000400 */
        /* <DEDUP_REMOVED lines=38> */
[----:B------:R-:W-:Y:S02]  /*b5b0*/  PRMT R82, R0, 0x7632, R82 ;  /* 0x0000763200527816 */ /* 0x000fe40000000052 */
[----:B-1----:R-:W-:Y:S02]  /*b5c0*/  F2FP.BF16.F32.PACK_AB R3, R87, R88 ;  /* 0x000000585703723e */ /* 0x002fe400000010ff */
[----:B------:R-:W-:Y:S02]  /*b5d0*/  F2FP.BF16.F32.PACK_AB R0, R85, R86 ;  /* 0x000000565500723e */ /* 0x000fe400000010ff */
[----:B------:R-:W-:Y:S02]  /*b5e0*/  F2FP.BF16.F32.PACK_AB R2, R83, R84 ;  /* 0x000000545302723e */ /* 0x000fe400000010ff */
[----:B------:R-:W-:-:S02]  /*b5f0*/  PRMT R80, R3, 0x7632, R80 ;  /* 0x0000763203507816 */ /* 0x000fc40000000050 */
[C---:B------:R-:W-:Y:S02]  /*b600*/  PRMT R5, R0.reuse, 0x7610, R5 ;  /* 0x0000761000057816 */ /* 0x040fe40000000005 */
[----:B------:R-:W-:Y:S02]  /*b610*/  PRMT R79, R0, 0x7632, R79 ;  /* 0x00007632004f7816 */ /* 0x000fe4000000004f */
[----:B------:R-:W-:Y:S02]  /*b620*/  F2FP.BF16.F32.PACK_AB R0, R78, R81 ;  /* 0x000000514e00723e */ /* 0x000fe400000010ff */
[C---:B------:R-:W-:Y:S01]  /*b630*/  PRMT R7, R2.reuse, 0x7610, R7 ;  /* 0x0000761002077816 */ /* 0x040fe20000000007 */
[----:B------:R1:W-:Y:S01]  /*b640*/  STS.U16 [R165], R4 ;  /* 0x00000004a5007388 */ /* 0x0003e20000000400 */
[----:B------:R-:W-:Y:S02]  /*b650*/  PRMT R27, R2, 0x7632, R27 ;  /* 0x00007632021b7816 */ /* 0x000fe4000000001b */
[----:B------:R-:W-:Y:S01]  /*b660*/  F2FP.BF16.F32.PACK_AB R2, R75, R77 ;  /* 0x0000004d4b02723e */ /* 0x000fe200000010ff */
[----:B------:R-:W-:Y:S01]  /*b670*/  STS.U16 [R164+0x2], R82 ;  /* 0x00000252a4007388 */ /* 0x000fe20000000400 */
[----:B------:R-:W-:-:S03]  /*b680*/  PRMT R26, R0, 0x7632, R26 ;  /* 0x00007632001a7816 */ /* 0x000fc6000000001a */
[----:B------:R2:W-:Y:S01]  /*b690*/  STS.U16 [R161+0x4], R3 ;  /* 0x00000403a1007388 */ /* 0x0005e20000000400 */
[----:B-1----:R-:W-:-:S03]  /*b6a0*/  PRMT R4, R0, 0x7610, R4 ;  /* 0x0000761000047816 */ /* 0x002fc60000000004 */
[----:B------:R-:W-:Y:S01]  /*b6b0*/  STS.U16 [R160+0x6], R80 ;  /* 0x00000650a0007388 */ /* 0x000fe20000000400 */
[----:B------:R-:W-:Y:S02]  /*b6c0*/  F2FP.BF16.F32.PACK_AB R0, R73, R74 ;  /* 0x0000004a4900723e */ /* 0x000fe400000010ff */
[C---:B------:R-:W-:Y:S01]  /*b6d0*/  PRMT R25, R2.reuse, 0x7632, R25 ;  /* 0x0000763202197816 */ /* 0x040fe20000000019 */
[----:B------:R-:W-:Y:S01]  /*b6e0*/  STS.U16 [R159+0x8], R5 ;  /* 0x000008059f007388 */ /* 0x000fe20000000400 */
[----:B--2---:R-:W-:-:S03]  /*b6f0*/  PRMT R3, R2, 0x7610, R3 ;  /* 0x0000761002037816 */ /* 0x004fc60000000003 */
[----:B------:R-:W-:Y:S01]  /*b700*/  STS.U16 [R158+0xa], R79 ;  /* 0x00000a4f9e007388 */ /* 0x000fe20000000400 */
[----:B------:R-:W-:-:S03]  /*b710*/  F2FP.BF16.F32.PACK_AB R2, R10, R12 ;  /* 0x0000000c0a02723e */ /* 0x000fc600000010ff */
        /* <DEDUP_REMOVED lines=31> */
[----:B-1----:R-:W-:Y:S01]  /*b910*/  FADD.FTZ R0, R90, R14 ;  /* 0x0000000e5a007221 */ /* 0x002fe20000010000 */
[----:B0-----:R-:W-:-:S04]  /*b920*/  UIMAD.WIDE.U32 UR8, UR30, UR14, UR8 ;  /* 0x0000000e1e0872a5 */ /* 0x001fc8000f8e0008 */
[----:B------:R-:W0:Y:S01]  /*b930*/  LDS R4, [UR16+0x1080] ;  /* 0x00108010ff047984 */ /* 0x000e220008000800 */
[----:B------:R-:W1:Y:S01]  /*b940*/  LDCU.64 UR16, c[0x0][0x520] ;  /* 0x0000a400ff1077ac */ /* 0x000e620008000a00 */
[----:B------:R-:W-:Y:S01]  /*b950*/  FADD.FTZ R0, R0, R89 ;  /* 0x0000005900007221 */ /* 0x000fe20000010000 */
[----:B------:R-:W-:-:S03]  /*b960*/  UIMAD UR9, UR30, UR15, UR9 ;  /* 0x0000000f1e0972a4 */ /* 0x000fc6000f8e0209 */
[----:B------:R-:W-:Y:S01]  /*b970*/  FADD.FTZ R0, R0, R88 ;  /* 0x0000005800007221 */ /* 0x000fe20000010000 */
[----:B------:R-:W3:Y:S03]  /*b980*/  LDCU.64 UR14, c[0x0][0x560] ;  /* 0x0000ac00ff0e77ac */ /* 0x000ee60008000a00 */
[----:B------:R-:W-:-:S04]  /*b990*/  FADD.FTZ R0, R0, R87 ;  /* 0x0000005700007221 */ /* 0x000fc80000010000 */
[----:B------:R-:W-:Y:S01]  /*b9a0*/  FADD.FTZ R0, R0, R86 ;  /* 0x0000005600007221 */ /* 0x000fe20000010000 */
[----:B-1----:R-:W-:-:S03]  /*b9b0*/  UIMAD.WIDE.U32 UR8, UR12, UR16, UR8 ;  /* 0x000000100c0872a5 */ /* 0x002fc6000f8e0008 */
[----:B------:R-:W-:Y:S01]  /*b9c0*/  FADD.FTZ R0, R0, R85 ;  /* 0x0000005500007221 */ /* 0x000fe20000010000 */
[----:B------:R-:W-:-:S03]  /*b9d0*/  UIMAD UR9, UR12, UR17, UR9 ;  /* 0x000000110c0972a4 */ /* 0x000fc6000f8e0209 */
[----:B------:R-:W-:Y:S01]  /*b9e0*/  FADD.FTZ R0, R0, R84 ;  /* 0x0000005400007221 */ /* 0x000fe20000010000 */
[----:B------:R-:W-:-:S03]  /*b9f0*/  IADD3 R3, P0, PT, R71, UR8, RZ ;  /* 0x0000000847037c10 */ /* 0x000fc6000ff1e0ff */
[----:B------:R-:W-:Y:S01]  /*ba00*/  FADD.FTZ R0, R0, R83 ;  /* 0x0000005300007221 */ /* 0x000fe20000010000 */
[----:B--2---:R-:W-:Y:S02]  /*ba10*/  IADD3.X R6, PT, PT, RZ, UR9, RZ, P0, !PT ;  /* 0x00000009ff067c10 */ /* 0x004fe400087fe4ff */
[----:B---3--:R-:W-:Y:S01]  /*ba20*/  LEA R2, P3, R3, UR14, 0x1 ;  /* 0x0000000e03027c11 */ /* 0x008fe2000f8608ff */
[----:B------:R-:W-:Y:S01]  /*ba30*/  FADD.FTZ R0, R0, R81 ;  /* 0x0000005100007221 */ /* 0x000fe20000010000 */
[-C--:B0-----:R-:W-:Y:S02]  /*ba40*/  ISETP.GE.AND P2, PT, R71, R4.reuse, PT ;  /* 0x000000044700720c */ /* 0x081fe40003f46270 */
[-C--:B------:R-:W-:Y:S02]  /*ba50*/  ISETP.GE.AND P1, PT, R69, R4.reuse, PT ;  /* 0x000000044500720c */ /* 0x080fe40003f26270 */
[----:B------:R-:W-:Y:S01]  /*ba60*/  LEA.HI.X R3, R3, UR15, R6, 0x1, P3 ;  /* 0x0000000f03037c11 */ /* 0x000fe200098f0c06 */
[----:B------:R-:W-:Y:S01]  /*ba70*/  FADD.FTZ R0, R0, R78 ;  /* 0x0000004e00007221 */ /* 0x000fe20000010000 */
[----:B------:R-:W-:-:S02]  /*ba80*/  ISETP.GE.AND P0, PT, R68, R4, PT ;  /* 0x000000044400720c */ /* 0x000fc40003f06270 */
[-C--:B------:R-:W-:Y:S02]  /*ba90*/  ISETP.GE.AND P4, PT, R67, R4.reuse, PT ;  /* 0x000000044300720c */ /* 0x080fe40003f86270 */
[-C--:B------:R-:W-:Y:S02]  /*baa0*/  ISETP.GE.AND P6, PT, R66, R4.reuse, PT ;  /* 0x000000044200720c */ /* 0x080fe40003fc6270 */
[-C--:B------:R-:W-:Y:S01]  /*bab0*/  ISETP.GE.AND P5, PT, R65, R4.reuse, PT ;  /* 0x000000044100720c */ /* 0x080fe20003fa6270 */
        /* <DEDUP_REMOVED lines=47> */
.L_x_1304:
        /* <DEDUP_REMOVED lines=45> */
.L_x_1354:
[----:B------:R-:W-:Y:S05]  /*c080*/  BSYNC.RECONVERGENT B0 ;  /* 0x0000000000007941 */ /* 0x000fea0003800200 */
.L_x_1353:
        /* <DEDUP_REMOVED lines=43> */
.L_x_1356:
[----:B------:R-:W-:Y:S05]  /*c340*/  BSYNC.RECONVERGENT B0 ;  /* 0x0000000000007941 */ /* 0x000fea0003800200 */
.L_x_1355:
        /* <DEDUP_REMOVED lines=11> */
.L_x_1357:
        /* <DEDUP_REMOVED lines=18> */
.L_x_1311:
[----:B------:R-:W-:Y:S01]  /*c520*/  MOV R86, RZ ;  /* 0x000000ff00567202 */ /* 0x000fe20000000f00 */
[----:B------:R-:W-:Y:S01]  /*c530*/  IMAD.MOV.U32 R87, RZ, RZ, 0x1 ;  /* 0x00000001ff577424 */ /* 0x000fe200078e00ff */
[----:B------:R-:W-:Y:S01]  /*c540*/  MOV R163, R157 ;  /* 0x0000009d00a37202 */ /* 0x000fe20000000f00 */
[----:B------:R-:W-:-:S07]  /*c550*/  IMAD.MOV.U32 R154, RZ, RZ, -0x1 ;  /* 0xffffffffff9a7424 */ /* 0x000fce00078e00ff */
[----:B-1---5:R-:W-:Y:S05]  /*c560*/  WARPSYNC.COLLECTIVE R154, `(.L_x_1358) ;  /* 0x000000009a087348 */ /* 0x022fea0003c00000 */
[----:B------:R0:W2:Y:S02]  /*c570*/  SHFL.UP P6, R86, R163, R87, R86 ;  /* 0x04000057a3567389 */ /* 0x0000a400000c0056 */
[----:B012--5:R-:W-:Y:S05]  /*c580*/  ENDCOLLECTIVE ;  /* 0x000000000000791b */ /* 0x027fea0003800000 */
.L_x_1358:
[----:B------:R-:W-:Y:S01]  /*c590*/  IMAD.MOV.U32 R163, RZ, RZ, R153 ;  /* 0x000000ffffa37224 */ /* 0x000fe200078e0099 */
[----:B------:R-:W-:Y:S02]  /*c5a0*/  MOV R156, R86 ;  /* 0x00000056009c7202 */ /* 0x000fe40000000f00 */
[----:B------:R-:W-:-:S07]  /*c5b0*/  MOV R86, RZ ;  /* 0x000000ff00567202 */ /* 0x000fce0000000f00 */
[----:B------:R-:W-:Y:S05]  /*c5c0*/  WARPSYNC.COLLECTIVE R154, `(.L_x_1359) ;  /* 0x000000009a087348 */ /* 0x000fea0003c00000 */
[----:B------:R0:W1:Y:S02]  /*c5d0*/  SHFL.UP P6, R86, R163, R87, R86 ;  /* 0x04000057a3567389 */ /* 0x00006400000c0056 */
[----:B01----:R-:W-:Y:S05]  /*c5e0*/  ENDCOLLECTIVE ;  /* 0x000000000000791b */ /* 0x003fea0003800000 */
.L_x_1359:
        /* <DEDUP_REMOVED lines=9> */
.L_x_1360:
[----:B------:R-:W-:Y:S01]  /*c680*/  IMAD.MOV.U32 R163, RZ, RZ, R156 ;  /* 0x000000ffffa37224 */ /* 0x000fe200078e009c */
[----:B------:R-:W-:Y:S02]  /*c690*/  MOV R153, R86 ;  /* 0x0000005600997202 */ /* 0x000fe40000000f00 */
[----:B------:R-:W-:-:S07]  /*c6a0*/  MOV R86, RZ ;  /* 0x000000ff00567202 */ /* 0x000fce0000000f00 */
[----:B------:R-:W-:Y:S05]  /*c6b0*/  WARPSYNC.COLLECTIVE R154, `(.L_x_1361) ;  /* 0x000000009a087348 */ /* 0x000fea0003c00000 */
[----:B------:R0:W1:Y:S02]  /*c6c0*/  SHFL.UP P6, R86, R163, R87, R86 ;  /* 0x04000057a3567389 */ /* 0x00006400000c0056 */
[----:B01----:R-:W-:Y:S05]  /*c6d0*/  ENDCOLLECTIVE ;  /* 0x000000000000791b */ /* 0x003fea0003800000 */
.L_x_1361:
        /* <DEDUP_REMOVED lines=9> */
.L_x_1362:
[----:B------:R-:W-:Y:S01]  /*c770*/  IMAD.MOV.U32 R163, RZ, RZ, R156 ;  /* 0x000000ffffa37224 */ /* 0x000fe200078e009c */
[----:B------:R-:W-:Y:S02]  /*c780*/  MOV R153, R86 ;  /* 0x0000005600997202 */ /* 0x000fe40000000f00 */
[----:B------:R-:W-:-:S07]  /*c790*/  MOV R86, RZ ;  /* 0x000000ff00567202 */ /* 0x000fce0000000f00 */
[----:B------:R-:W-:Y:S05]  /*c7a0*/  WARPSYNC.COLLECTIVE R154, `(.L_x_1363) ;  /* 0x000000009a087348 */ /* 0x000fea0003c00000 */
[----:B------:R0:W1:Y:S02]  /*c7b0*/  SHFL.UP P6, R86, R163, R87, R86 ;  /* 0x04000057a3567389 */ /* 0x00006400000c0056 */
[----:B01----:R-:W-:Y:S05]  /*c7c0*/  ENDCOLLECTIVE ;  /* 0x000000000000791b */ /* 0x003fea0003800000 */
.L_x_1363:
        /* <DEDUP_REMOVED lines=9> */
.L_x_1364:
[----:B------:R-:W-:Y:S01]  /*c860*/  IMAD.MOV.U32 R163, RZ, RZ, R156 ;  /* 0x000000ffffa37224 */ /* 0x000fe200078e009c */
[----:B------:R-:W-:Y:S02]  /*c870*/  MOV R153, R86 ;  /* 0x0000005600997202 */ /* 0x000fe40000000f00 */
[----:B------:R-:W-:-:S07]  /*c880*/  MOV R86, RZ ;  /* 0x000000ff00567202 */ /* 0x000fce0000000f00 */
[----:B------:R-:W-:Y:S05]  /*c890*/  WARPSYNC.COLLECTIVE R154, `(.L_x_1365) ;  /* 0x000000009a087348 */ /* 0x000fea0003c00000 */
[----:B------:R0:W1:Y:S02]  /*c8a0*/  SHFL.UP P6, R86, R163, R87, R86 ;  /* 0x04000057a3567389 */ /* 0x00006400000c0056 */
[----:B01----:R-:W-:Y:S05]  /*c8b0*/  ENDCOLLECTIVE ;  /* 0x000000000000791b */ /* 0x003fea0003800000 */
.L_x_1365:
        /* <DEDUP_REMOVED lines=9> */
.L_x_1366:
[----:B------:R-:W-:Y:S01]  /*c950*/  IMAD.MOV.U32 R163, RZ, RZ, R156 ;  /* 0x000000ffffa37224 */ /* 0x000fe200078e009c */
[----:B------:R-:W-:Y:S02]  /*c960*/  MOV R153, R86 ;  /* 0x0000005600997202 */ /* 0x000fe40000000f00 */
[----:B------:R-:W-:-:S07]  /*c970*/  MOV R86, RZ ;  /* 0x000000ff00567202 */ /* 0x000fce0000000f00 */
[----:B------:R-:W-:Y:S05]  /*c980*/  WARPSYNC.COLLECTIVE R154, `(.L_x_1367) ;  /* 0x000000009a087348 */ /* 0x000fea0003c00000 */
[----:B------:R0:W1:Y:S02]  /*c990*/  SHFL.UP P6, R86, R163, R87, R86 ;  /* 0x04000057a3567389 */ /* 0x00006400000c0056 */
[----:B01----:R-:W-:Y:S05]  /*c9a0*/  ENDCOLLECTIVE ;  /* 0x000000000000791b */ /* 0x003fea0003800000 */
.L_x_1367:
[----:B------:R-:W-:Y:S05]  /*c9b0*/  BRA `(.L_x_1368) ;  /* 0xffffffb000d07947 */ /* 0x000fea000383ffff */
.L_x_1312:
        /* <DEDUP_REMOVED lines=8> */
.L_x_1370:
[----:B------:R-:W-:Y:S05]  /*ca40*/  BSYNC B0 ;  /* 0x0000000000007941 */ /* 0x000fea0003800000 */
.L_x_1369:
[----:B------:R-:W-:Y:S05]  /*ca50*/  BRA `(.L_x_1371) ;  /* 0xffffffb000bc7947 */ /* 0x000fea000383ffff */
.L_x_1313:
        /* <DEDUP_REMOVED lines=8> */
.L_x_1373:
[----:B------:R-:W-:Y:S05]  /*cae0*/  BSYNC B0 ;  /* 0x0000000000007941 */ /* 0x000fea0003800000 */
.L_x_1372:
[----:B------:R-:W-:Y:S05]  /*caf0*/  BRA `(.L_x_1374) ;  /* 0xffffffb0009c7947 */ /* 0x000fea000383ffff */
.L_x_1314:
        /* <DEDUP_REMOVED lines=8> */
.L_x_1376:
[----:B------:R-:W-:Y:S05]  /*cb80*/  BSYNC B0 ;  /* 0x0000000000007941 */ /* 0x000fea0003800000 */
.L_x_1375:
        /* <DEDUP_REMOVED lines=9> */
.L_x_1377:
[----:B------:R-:W-:Y:S01]  /*cc20*/  HFMA2 R87, -RZ, RZ, 0, 0 ;  /* 0x00000000ff577431 */ /* 0x000fe200000001ff */
[----:B------:R-:W-:Y:S01]  /*cc30*/  MOV R162, R86 ;  /* 0x0000005600a27202 */ /* 0x000fe20000000f00 */
[----:B------:R-:W-:-:S07]  /*cc40*/  IMAD.MOV.U32 R86, RZ, RZ, 0x1f ;  /* 0x0000001fff567424 */ /* 0x000fce00078e00ff */
[----:B------:R-:W-:Y:S05]  /*cc50*/  WARPSYNC.COLLECTIVE R154, `(.L_x_1378) ;  /* 0x000000009a087348 */ /* 0x000fea0003c00000 */
[----:B------:R0:W1:Y:S02]  /*cc60*/  SHFL.IDX P1, R156, R153, R87, R86 ;  /* 0x00000057999c7389 */ /* 0x0000640000020056 */
[----:B01----:R-:W-:Y:S05]  /*cc70*/  ENDCOLLECTIVE ;  /* 0x000000000000791b */ /* 0x003fea0003800000 */
.L_x_1378:
[----:B------:R-:W-:Y:S01]  /*cc80*/  IMAD.MOV.U32 R153, RZ, RZ, R79 ;  /* 0x000000ffff997224 */ /* 0x000fe200078e004f */
[----:B------:R-:W-:-:S07]  /*cc90*/  MOV R78, R156 ;  /* 0x0000009c004e7202 */ /* 0x000fce0000000f00 */
[----:B------:R-:W-:Y:S05]  /*cca0*/  WARPSYNC.COLLECTIVE R154, `(.L_x_1379) ;  /* 0x000000009a087348 */ /* 0x000fea0003c00000 */
[----:B------:R0:W1:Y:S02]  /*ccb0*/  SHFL.IDX P1, R156, R153, R87, R86 ;  /* 0x00000057999c7389 */ /* 0x0000640000020056 */
[----:B01----:R-:W-:Y:S05]  /*ccc0*/  ENDCOLLECTIVE ;  /* 0x000000000000791b */ /* 0x003fea0003800000 */
.L_x_1379:
[----:B------:R-:W-:Y:S01]  /*ccd0*/  MOV R79, R156 ;  /* 0x0000009c004f7202 */ /* 0x000fe20000000f00 */
[----:B------:R-:W-:Y:S06]  /*cce0*/  BRA `(.L_x_1380) ;  /* 0xffffffb000387947 */ /* 0x000fec000383ffff */
.L_x_1316:
        /* <DEDUP_REMOVED lines=9> */
.L_x_1381:
[----:B------:R-:W-:Y:S01]  /*cd80*/  ISETP.GT.U32.AND P4, PT, R155, 0xf, PT ;  /* 0x0000000f9b00780c */ /* 0x000fe20003f84070 */
[----:B------:R-:W-:Y:S01]  /*cd90*/  IMAD.MOV.U32 R86, RZ, RZ, R156 ;  /* 0x000000ffff567224 */ /* 0x000fe200078e009c */
[----:B------:R-:W-:-:S03]  /*cda0*/  MOV R156, R163 ;  /* 0x000000a3009c7202 */ /* 0x000fc60000000f00 */
[----:B------:R-:W-:-:S08]  /*cdb0*/  @P1 FMUL.FTZ R86, R86, R162 ;  /* 0x000000a256561220 */ /* 0x000fd00000410000 */
[----:B------:R-:W-:Y:S05]  /*cdc0*/  WARPSYNC.COLLECTIVE R154, `(.L_x_1382) ;  /* 0x000000009a087348 */ /* 0x000fea0003c00000 */
[----:B------:R0:W1:Y:S02]  /*cdd0*/  SHFL.DOWN P0, R156, R156, R87, R153 ;  /* 0x080000579c9c7389 */ /* 0x0000640000000099 */
[----:B01----:R-:W-:Y:S05]  /*cde0*/  ENDCOLLECTIVE ;  /* 0x000000000000791b */ /* 0x003fea0003800000 */
.L_x_1382:
        /* <DEDUP_REMOVED lines=10> */
.L_x_1383:
[----:B------:R-:W-:Y:S01]  /*ce90*/  MOV R86, R156 ;  /* 0x0000009c00567202 */ /* 0x000fe20000000f00 */
[----:B------:R-:W-:-:S04]  /*cea0*/  IMAD.MOV.U32 R156, RZ, RZ, R163 ;  /* 0x000000ffff9c7224 */ /* 0x000fc800078e00a3 */
[----:B------:R-:W-:-:S07]  /*ceb0*/  @!P1 FMUL.FTZ R86, R162, R86 ;  /* 0x00000056a2569220 */ /* 0x000fce0000410000 */
[----:B------:R-:W-:Y:S05]  /*cec0*/  WARPSYNC.COLLECTIVE R154, `(.L_x_1384) ;  /* 0x000000009a087348 */ /* 0x000fea0003c00000 */
[----:B------:R0:W1:Y:S02]  /*ced0*/  SHFL.DOWN P0, R156, R156, R87, R153 ;  /* 0x080000579c9c7389 */ /* 0x0000640000000099 */
[----:B01----:R-:W-:Y:S05]  /*cee0*/  ENDCOLLECTIVE ;  /* 0x000000000000791b */ /* 0x003fea0003800000 */
.L_x_1384:
        /* <DEDUP_REMOVED lines=9> */
.L_x_1385:
[----:B------:R-:W-:Y:S01]  /*cf80*/  IMAD.MOV.U32 R86, RZ, RZ, R156 ;  /* 0x000000ffff567224 */ /* 0x000fe200078e009c */
[----:B------:R-:W-:-:S03]  /*cf90*/  MOV R156, R163 ;  /* 0x000000a3009c7202 */ /* 0x000fc60000000f00 */
[----:B------:R-:W-:-:S07]  /*cfa0*/  @!P2 FMUL.FTZ R86, R162, R86 ;  /* 0x00000056a256a220 */ /* 0x000fce0000410000 */
[----:B------:R-:W-:Y:S05]  /*cfb0*/  WARPSYNC.COLLECTIVE R154, `(.L_x_1386) ;  /* 0x000000009a087348 */ /* 0x000fea0003c00000 */
[----:B------:R0:W1:Y:S02]  /*cfc0*/  SHFL.DOWN P0, R156, R156, R87, R153 ;  /* 0x080000579c9c7389 */ /* 0x0000640000000099 */
[----:B01----:R-:W-:Y:S05]  /*cfd0*/  ENDCOLLECTIVE ;  /* 0x000000000000791b */ /* 0x003fea0003800000 */
.L_x_1386:
        /* <DEDUP_REMOVED lines=9> */
.L_x_1387:
[----:B------:R-:W-:Y:S01]  /*d070*/  MOV R86, R156 ;  /* 0x0000009c00567202 */ /* 0x000fe20000000f00 */
[----:B------:R-:W-:-:S04]  /*d080*/  IMAD.MOV.U32 R156, RZ, RZ, R163 ;  /* 0x000000ffff9c7224 */ /* 0x000fc800078e00a3 */
[----:B------:R-:W-:-:S07]  /*d090*/  @!P3 FMUL.FTZ R86, R162, R86 ;  /* 0x00000056a256b220 */ /* 0x000fce0000410000 */
[----:B------:R-:W-:Y:S05]  /*d0a0*/  WARPSYNC.COLLECTIVE R154, `(.L_x_1388) ;  /* 0x000000009a087348 */ /* 0x000fea0003c00000 */
[----:B------:R0:W1:Y:S02]  /*d0b0*/  SHFL.DOWN P0, R156, R156, R87, R153 ;  /* 0x080000579c9c7389 */ /* 0x0000640000000099 */
[----:B01----:R-:W-:Y:S05]  /*d0c0*/  ENDCOLLECTIVE ;  /* 0x000000000000791b */ /* 0x003fea0003800000 */
.L_x_1388:
        /* <DEDUP_REMOVED lines=9> */
.L_x_1389:
[----:B------:R-:W-:Y:S01]  /*d160*/  IMAD.MOV.U32 R86, RZ, RZ, R156 ;  /* 0x000000ffff567224 */ /* 0x000fe200078e009c */
[----:B------:R-:W-:-:S03]  /*d170*/  MOV R156, R163 ;  /* 0x000000a3009c7202 */ /* 0x000fc60000000f00 */
[----:B------:R-:W-:-:S07]  /*d180*/  @!P4 FMUL.FTZ R86, R162, R86 ;  /* 0x00000056a256c220 */ /* 0x000fce0000410000 */
[----:B------:R-:W-:Y:S05]  /*d190*/  WARPSYNC.COLLECTIVE R154, `(.L_x_1390) ;  /* 0x000000009a087348 */ /* 0x000fea0003c00000 */
[----:B------:R0:W1:Y:S02]  /*d1a0*/  SHFL.DOWN P0, R156, R156, R87, R153 ;  /* 0x080000579c9c7389 */ /* 0x0000640000000099 */
[----:B01----:R-:W-:Y:S05]  /*d1b0*/  ENDCOLLECTIVE ;  /* 0x000000000000791b */ /* 0x003fea0003800000 */
.L_x_1390:
        /* <DEDUP_REMOVED lines=10> */
.L_x_1391:
[----:B------:R-:W-:Y:S01]  /*d260*/  MOV R153, R163 ;  /* 0x000000a300997202 */ /* 0x000fe20000000f00 */
[----:B------:R-:W-:-:S07]  /*d270*/  IMAD.MOV.U32 R157, RZ, RZ, R156 ;  /* 0x000000ffff9d7224 */ /* 0x000fce00078e009c */
[----:B------:R-:W-:Y:S05]  /*d280*/  WARPSYNC.COLLECTIVE R154, `(.L_x_1392) ;  /* 0x000000009a087348 */ /* 0x000fea0003c00000 */
[----:B------:R0:W1:Y:S02]  /*d290*/  SHFL.IDX P1, R156, R153, R87, R86 ;  /* 0x00000057999c7389 */ /* 0x0000640000020056 */
[----:B01----:R-:W-:Y:S05]  /*d2a0*/  ENDCOLLECTIVE ;  /* 0x000000000000791b */ /* 0x003fea0003800000 */
.L_x_1392:
        /* <DEDUP_REMOVED lines=9> */
.L_x_1393:
[----:B------:R-:W-:Y:S01]  /*d340*/  IMAD.MOV.U32 R162, RZ, RZ, R156 ;  /* 0x000000ffffa27224 */ /* 0x000fe200078e009c */
[----:B------:R-:W-:-:S07]  /*d350*/  MOV R156, R163 ;  /* 0x000000a3009c7202 */ /* 0x000fce0000000f00 */
[----:B------:R-:W-:Y:S05]  /*d360*/  WARPSYNC.COLLECTIVE R154, `(.L_x_1394) ;  /* 0x000000009a087348 */ /* 0x000fea0003c00000 */
[----:B------:R0:W1:Y:S02]  /*d370*/  SHFL.DOWN P0, R156, R156, R87, R153 ;  /* 0x080000579c9c7389 */ /* 0x0000640000000099 */
[----:B01----:R-:W-:Y:S05]  /*d380*/  ENDCOLLECTIVE ;  /* 0x000000000000791b */ /* 0x003fea0003800000 */
.L_x_1394:
[----:B------:R-:W-:Y:S01]  /*d390*/  MOV R153, R78 ;  /* 0x0000004e00997202 */ /* 0x000fe20000000f00 */
[----:B------:R-:W-:Y:S02]  /*d3a0*/  IMAD.MOV.U32 R87, RZ, RZ, RZ ;  /* 0x000000ffff577224 */ /* 0x000fe400078e00ff */
[----:B------:R-:W-:Y:S01]  /*d3b0*/  IMAD.MOV.U32 R163, RZ, RZ, R156 ;  /* 0x000000ffffa37224 */ /* 0x000fe200078e009c */
[----:B------:R-:W-:-:S13]  /*d3c0*/  ISETP.NE.AND P0, PT, R72, 0x1f, PT ;  /* 0x0000001f4800780c */ /* 0x000fda0003f05270 */
[----:B------:R-:W-:Y:S05]  /*d3d0*/  WARPSYNC.COLLECTIVE R154, `(.L_x_1395) ;  /* 0x000000009a087348 */ /* 0x000fea0003c00000 */
[----:B------:R0:W1:Y:S02]  /*d3e0*/  SHFL.IDX P1, R156, R153, R87, R86 ;  /* 0x00000057999c7389 */ /* 0x0000640000020056 */
[----:B01----:R-:W-:Y:S05]  /*d3f0*/  ENDCOLLECTIVE ;  /* 0x000000000000791b */ /* 0x003fea0003800000 */
.L_x_1395:
[----:B------:R-:W-:Y:S01]  /*d400*/  IMAD.MOV.U32 R153, RZ, RZ, R79 ;  /* 0x000000ffff997224 */ /* 0x000fe200078e004f */
[----:B------:R-:W-:-:S07]  /*d410*/  MOV R78, R156 ;  /* 0x0000009c004e7202 */ /* 0x000fce0000000f00 */
[----:B------:R-:W-:Y:S05]  /*d420*/  WARPSYNC.COLLECTIVE R154, `(.L_x_1396) ;  /* 0x000000009a087348 */ /* 0x000fea0003c00000 */
[----:B------:R0:W1:Y:S02]  /*d430*/  SHFL.IDX P1, R156, R153, R87, R86 ;  /* 0x00000057999c7389 */ /* 0x0000640000020056 */
[----:B01----:R-:W-:Y:S05]  /*d440*/  ENDCOLLECTIVE ;  /* 0x000000000000791b */ /* 0x003fea0003800000 */
.L_x_1396:
[----:B------:R-:W-:Y:S01]  /*d450*/  MOV R79, R156 ;  /* 0x0000009c004f7202 */ /* 0x000fe20000000f00 */
[----:B------:R-:W-:Y:S06]  /*d460*/  BRA `(.L_x_1397) ;  /* 0xffffffb0006c7947 */ /* 0x000fec000383ffff */
.L_x_1398:
        /* <DEDUP_REMOVED lines=9> */
.L_x_10421:


//--------------------- .text._Z25selective_scan_bwd_kernelI32Selective_Scan_bwd_kernel_traitsILi128ELi16ELb0ELb1ELb1ELb1ELb0EN3c108BFloat16EfEEv12SSMParamsBwd --------------------------
	.section	.text._Z25selective_scan_bwd_kernelI32Selective_Scan_bwd_kernel_traitsILi128ELi16ELb0ELb1ELb1ELb1ELb0EN3c108BFloat16EfEEv12SSMParamsBwd,"ax",@progbits
	.align	128
        .global         _Z25selective_scan_bwd_kernelI32Selective_Scan_bwd_kernel_traitsILi128ELi16ELb0ELb1ELb1ELb1ELb0EN3c108BFloat16EfEEv12SSMParamsBwd
        .type           _Z25selective_scan_bwd_kernelI32Selective_Scan_bwd_kernel_traitsILi128ELi16ELb0ELb1ELb1ELb1ELb0EN3c108BFloat16EfEEv12SSMParamsBwd,@function
        .size           _Z25selective_scan_bwd_kernelI32Selective_Scan_bwd_kernel_traitsILi128ELi16ELb0ELb1ELb1ELb1ELb0EN3c108BFloat16EfEEv12SSMParamsBwd,(.L_x_10422 - _Z25selective_scan_bwd_kernelI32Selective_Scan_bwd_kernel_traitsILi128ELi16ELb0ELb1ELb1ELb1ELb0EN3c108BFloat16EfEEv12SSMParamsBwd)
        .other          _Z25selective_scan_bwd_kernelI32Selective_Scan_bwd_kernel_traitsILi128ELi16ELb0ELb1ELb1ELb1ELb0EN3c108BFloat16EfEEv12SSMParamsBwd,@"STO_CUDA_ENTRY STV_DEFAULT"
_Z25selective_scan_bwd_kernelI32Selective_Scan_bwd_kernel_traitsILi128ELi16ELb0ELb1ELb1ELb1ELb0EN3c108BFloat16EfEEv12SSMParamsBwd:
.text._Z25selective_scan_bwd_kernelI32Selective_Scan_bwd_kernel_traitsILi128ELi16ELb0ELb1ELb1ELb1ELb0EN3c108BFloat16EfEEv12SSMParamsBwd:
        /* <DEDUP_REMOVED lines=27> */
[----:B---3--:R3:W3:Y:S04]  /*01b0*/  @P0 LDG.E R3, desc[UR28][R2.64] ;  /* 0x0000001c02030981 */ /* 0x0086e8000c1e1900 */
[----:B------:R-:W3:Y:S01]  /*01c0*/  @P1 LDG.E R4, desc[UR28][R4.64] ;  /* 0x0000001c04041981 */ /* 0x000ee2000c1e1900 */
        /* <DEDUP_REMOVED lines=118> */
.L_x_1478:
[----:B------:R-:W0:Y:S01]  /*0930*/  LDCU UR25, c[0x0][0x388] ;  /* 0x00007100ff1977ac */ /* 0x000e220008000800 */
[----:B------:R-:W-:Y:S01]  /*0940*/  IMAD.SHL.U32 R4, R4, 0x10, RZ ;  /* 0x0000001004047824 */ /* 0x000fe200078e00ff */
[----:B------:R-:W-:Y:S01]  /*0950*/  MOV R3, UR14 ;  /* 0x0000000e00037c02 */ /* 0x000fe20008000f00 */
[----:B------:R-:W-:Y:S01]  /*0960*/  IMAD.U32 R2, RZ, RZ, UR13 ;  /* 0x0000000dff027e24 */ /* 0x000fe2000f8e00ff */
[----:B------:R-:W-:Y:S01]  /*0970*/  ULEA UR26, UR12, 0xfffff800, 0xb ;  /* 0xfffff8000c1a7891 */ /* 0x000fe2000f8e58ff */
[----:B------:R-:W-:Y:S02]  /*0980*/  PRMT R8, RZ, 0x7610, R8 ;  /* 0x00007610ff087816 */ /* 0x000fe40000000008 */
[----:B------:R-:W-:Y:S01]  /*0990*/  LOP3.LUT R71, R4, 0x3e00, RZ, 0xc0, !PT ;  /* 0x00003e0004477812 */ /* 0x000fe200078ec0ff */
        /* <DEDUP_REMOVED lines=14> */
[C---:B------:R-:W-:Y:S02]  /*0a80*/  LOP3.LUT R70, R72.reuse, 0x20, RZ, 0xfc, !PT ;  /* 0x0000002048467812 */ /* 0x040fe400078efcff */
[C---:B------:R-:W-:Y:S02]  /*0a90*/  SHF.L.U32 R2, R72.reuse, 0x1, RZ ;  /* 0x0000000148027819 */ /* 0x040fe400000006ff */
[----:B------:R-:W-:-:S02]  /*0aa0*/  LOP3.LUT R64, R72, 0xe0, RZ, 0xfc, !PT ;  /* 0x000000e048407812 */ /* 0x000fc400078efcff */
        /* <DEDUP_REMOVED lines=15> */
[C---:B------:R-:W-:Y:S02]  /*0ba0*/  LOP3.LUT R69, R72.reuse, 0x40, RZ, 0xfc, !PT ;  /* 0x0000004048457812 */ /* 0x040fe400078efcff */
[C---:B------:R-:W-:Y:S01]  /*0bb0*/  LOP3.LUT R65, R72.reuse, 0xc0, RZ, 0xfc, !PT ;  /* 0x000000c048417812 */ /* 0x040fe200078efcff */
[----:B------:R-:W-:Y:S01]  /*0bc0*/  IMAD.X R5, RZ, RZ, UR16, P1 ;  /* 0x00000010ff057e24 */ /* 0x000fe200088e06ff */
[----:B------:R-:W-:-:S02]  /*0bd0*/  LOP3.LUT R68, R72, 0x60, RZ, 0xfc, !PT ;  /* 0x0000006048447812 */ /* 0x000fc400078efcff */
[C---:B------:R-:W-:Y:S02]  /*0be0*/  LOP3.LUT R66, R72.reuse, 0xa0, RZ, 0xfc, !PT ;  /* 0x000000a048427812 */ /* 0x040fe400078efcff */
[----:B------:R-:W-:Y:S01]  /*0bf0*/  P2R R79, PR, RZ, 0x1 ;  /* 0x00000001ff4f7803 */ /* 0x000fe20000000000 */
[----:B------:R-:W3:Y:S01]  /*0c00*/  @!P0 LDG.E.U16 R16, desc[UR28][R6.64+0x1c0] ;  /* 0x0001c01c06108981 */ /* 0x000ee2000c1e1500 */
[----:B------:R-:W-:Y:S02]  /*0c10*/  LOP3.LUT R67, R72, 0x80, RZ, 0xfc, !PT ;  /* 0x0000008048437812 */ /* 0x000fe400078efcff */
        /* <DEDUP_REMOVED lines=15> */
[----:B------:R-:W-:Y:S01]  /*0d10*/  LOP3.LUT R58, R72, 0x1a0, RZ, 0xfc, !PT ;  /* 0x000001a0483a7812 */ /* 0x000fe200078efcff */
[----:B------:R-:W4:Y:S01]  /*0d20*/  @!P2 LDG.E.U16 R15, desc[UR28][R6.64+0x180] ;  /* 0x0001801c060fa981 */ /* 0x000f22000c1e1500 */
[----:B------:R-:W-:Y:S02]  /*0d30*/  ISETP.GE.AND P0, PT, R62, UR8, PT ;  /* 0x000000083e007c0c */ /* 0x000fe4000bf06270 */
[----:B------:R-:W-:Y:S01]  /*0d40*/  P2R R80, PR, RZ, 0x4 ;  /* 0x00000004ff507803 */ /* 0x000fe20000000000 */
[----:B------:R-:W4:Y:S01]  /*0d50*/  @!P5 LDG.E.U16 R11, desc[UR28][R6.64+0xc0] ;  /* 0x0000c01c060bd981 */ /* 0x000f22000c1e1500 */
[----:B------:R-:W-:-:S02]  /*0d60*/  LOP3.LUT R57, R72, 0x1c0, RZ, 0xfc, !PT ;  /* 0x000001c048397812 */ /* 0x000fc400078efcff */
[----:B------:R-:W-:Y:S01]  /*0d70*/  ISETP.GE.AND P1, PT, R61, UR8, PT ;  /* 0x000000083d007c0c */ /* 0x000fe2000bf26270 */
[----:B------:R-:W4:Y:S01]  /*0d80*/  @!P3 LDG.E.U16 R14, desc[UR28][R6.64+0x140] ;  /* 0x0001401c060eb981 */ /* 0x000f22000c1e1500 */
[----:B------:R-:W-:Y:S02]  /*0d90*/  P2R R77, PR, RZ, 0x8 ;  /* 0x00000008ff4d7803 */ /* 0x000fe40000000000 */
[----:B------:R-:W-:Y:S01]  /*0da0*/  LOP3.LUT R25, R72, 0x1e0, RZ, 0xfc, !PT ;  /* 0x000001e048197812 */ /* 0x000fe200078efcff */
[----:B------:R-:W4:Y:S01]  /*0db0*/  @!P4 LDG.E.U16 R12, desc[UR28][R6.64+0x100] ;  /* 0x0001001c060cc981 */ /* 0x000f22000c1e1500 */
[----:B------:R-:W-:Y:S02]  /*0dc0*/  ISETP.GE.AND P2, PT, R60, UR8, PT ;  /* 0x000000083c007c0c */ /* 0x000fe4000bf46270 */
[----:B------:R-:W-:Y:S01]  /*0dd0*/  P2R R76, PR, RZ, 0x10 ;  /* 0x00000010ff4c7803 */ /* 0x000fe20000000000 */
[----:B------:R-:W4:Y:S01]  /*0de0*/  @!P0 LDG.E.U16 R18, desc[UR28][R6.64+0x240] ;  /* 0x0002401c06128981 */ /* 0x000f22000c1e1500 */
[----:B------:R-:W-:-:S02]  /*0df0*/  ISETP.GE.AND P3, PT, R59, UR8, PT ;  /* 0x000000083b007c0c */ /* 0x000fc4000bf66270 */
[----:B------:R-:W-:Y:S01]  /*0e00*/  P2R R75, PR, RZ, 0x20 ;  /* 0x00000020ff4b7803 */ /* 0x000fe20000000000 */
[----:B------:R-:W4:Y:S01]  /*0e10*/  @!P1 LDG.E.U16 R19, desc[UR28][R6.64+0x280] ;  /* 0x0002801c06139981 */ /* 0x000f22000c1e1500 */
[----:B------:R-:W-:Y:S02]  /*0e20*/  ISETP.GE.AND P4, PT, R58, UR8, PT ;  /* 0x000000083a007c0c */ /* 0x000fe4000bf86270 */
[----:B------:R-:W-:Y:S02]  /*0e30*/  P2R R74, PR, RZ, 0x40 ;  /* 0x00000040ff4a7803 */ /* 0x000fe40000000000 */
[----:B------:R-:W-:Y:S01]  /*0e40*/  ISETP.GE.AND P5, PT, R57, UR8, PT ;  /* 0x0000000839007c0c */ /* 0x000fe2000bfa6270 */
[----:B------:R-:W4:Y:S01]  /*0e50*/  @!P2 LDG.E.U16 R20, desc[UR28][R6.64+0x2c0] ;  /* 0x0002c01c0614a981 */ /* 0x000f22000c1e1500 */
[----:B------:R-:W-:-:S03]  /*0e60*/  ISETP.GE.AND P6, PT, R25, UR8, PT ;  /* 0x0000000819007c0c */ /* 0x000fc6000bfc6270 */
[----:B------:R-:W4:Y:S04]  /*0e70*/  @!P3 LDG.E.U16 R21, desc[UR28][R6.64+0x300] ;  /* 0x0003001c0615b981 */ /* 0x000f28000c1e1500 */
[----:B------:R-:W4:Y:S04]  /*0e80*/  @!P4 LDG.E.U16 R22, desc[UR28][R6.64+0x340] ;  /* 0x0003401c0616c981 */ /* 0x000f28000c1e1500 */
[----:B------:R-:W4:Y:S04]  /*0e90*/  @!P5 LDG.E.U16 R23, desc[UR28][R6.64+0x380] ;  /* 0x0003801c0617d981 */ /* 0x000f28000c1e1500 */
[----:B------:R0:W4:Y:S01]  /*0ea0*/  @!P6 LDG.E.U16 R24, desc[UR28][R6.64+0x3c0] ;  /* 0x0003c01c0618e981 */ /* 0x000122000c1e1500 */
[----:B------:R-:W1:Y:S01]  /*0eb0*/  S2R R27, SR_LANEID ;  /* 0x00000000001b7919 */ /* 0x000e620000000000 */
[----:B------:R-:W0:Y:S01]  /*0ec0*/  S2UR UR8, SR_CgaCtaId ;  /* 0x00000000000879c3 */ /* 0x000e220000008800 */
[----:B------:R-:W-:Y:S01]  /*0ed0*/  UMOV UR23, 0x400 ;  /* 0x0000040000177882 */ /* 0x000fe20000000000 */
[----:B------:R1:W-:Y:S01]  /*0ee0*/  STL [R1+0x44], R25 ;  /* 0x0000441901007387 */ /* 0x0003e20000100800 */
[----:B0-----:R-:W-:Y:S01]  /*0ef0*/  ULEA UR23, UR8, UR23, 0x18 ;  /* 0x0000001708177291 */ /* 0x001fe2000f8ec0ff */
[----:B-1----:R-:W-:-:S05]  /*0f00*/  IMAD.IADD R25, R71, 0x1, R27 ;  /* 0x0000000147197824 */ /* 0x002fca00078e021b */
[CC--:B------:R-:W-:Y:S02]  /*0f10*/  LEA.HI.SX32 R26, R25.reuse, R25.reuse, 0x1b ;  /* 0x00000019191a7211 */ /* 0x0c0fe400078fdaff */
[C---:B------:R-:W-:Y:S01]  /*0f20*/  IADD3 R6, PT, PT, R25.reuse, 0x60, RZ ;  /* 0x0000006019067810 */ /* 0x040fe20007ffe0ff */
[C---:B------:R-:W-:Y:S01]  /*0f30*/  VIADD R28, R25.reuse, 0x40 ;  /* 0x00000040191c7836 */ /* 0x040fe20000000000 */
[----:B------:R-:W-:Y:S02]  /*0f40*/  LEA R109, R26, UR23, 0x1 ;  /* 0x000000171a6d7c11 */ /* 0x000fe4000f8e08ff */
[C---:B------:R-:W-:Y:S02]  /*0f50*/  IADD3 R26, PT, PT, R25.reuse, 0x20, RZ ;  /* 0x00000020191a7810 */ /* 0x040fe40007ffe0ff */
[-C--:B------:R-:W-:Y:S01]  /*0f60*/  LEA.HI.SX32 R6, R6, R25.reuse, 0x1b ;  /* 0x0000001906067211 */ /* 0x080fe200078fdaff */
[----:B------:R-:W-:Y:S01]  /*0f70*/  VIADD R30, R25, 0x80 ;  /* 0x00000080191e7836 */ /* 0x000fe20000000000 */
[----:B------:R-:W-:-:S02]  /*0f80*/  LEA.HI.SX32 R26, R26, R25, 0x1b ;  /* 0x000000191a1a7211 */ /* 0x000fc400078fdaff */
[----:B------:R-:W-:Y:S01]  /*0f90*/  LEA R106, R6, UR23, 0x1 ;  /* 0x00000017066a7c11 */ /* 0x000fe2000f8e08ff */
[C---:B------:R-:W-:Y:S01]  /*0fa0*/  VIADD R6, R25.reuse, 0xc0 ;  /* 0x000000c019067836 */ /* 0x040fe20000000000 */
[----:B------:R-:W-:Y:S02]  /*0fb0*/  IADD3 R32, PT, PT, R25, 0xa0, RZ ;  /* 0x000000a019207810 */ /* 0x000fe40007ffe0ff */
[-C--:B------:R-:W-:Y:S02]  /*0fc0*/  LEA.HI.SX32 R28, R28, R25.reuse, 0x1b ;  /* 0x000000191c1c7211 */ /* 0x080fe400078fdaff */
[-C--:B------:R-:W-:Y:S02]  /*0fd0*/  LEA.HI.SX32 R30, R30, R25.reuse, 0x1b ;  /* 0x000000191e1e7211 */ /* 0x080fe400078fdaff */
[----:B------:R-:W-:Y:S02]  /*0fe0*/  LEA R108, R26, UR23, 0x1 ;  /* 0x000000171a6c7c11 */ /* 0x000fe4000f8e08ff */
[----:B------:R-:W-:-:S02]  /*0ff0*/  LEA.HI.SX32 R32, R32, R25, 0x1b ;  /* 0x0000001920207211 */ /* 0x000fc400078fdaff */
[----:B------:R-:W-:Y:S01]  /*1000*/  LEA R107, R28, UR23, 0x1 ;  /* 0x000000171c6b7c11 */ /* 0x000fe2000f8e08ff */
[C---:B------:R-:W-:Y:S01]  /*1010*/  VIADD R26, R25.reuse, 0x100 ;  /* 0x00000100191a7836 */ /* 0x040fe20000000000 */
[----:B------:R-:W-:Y:S02]  /*1020*/  LEA.HI.SX32 R6, R6, R25, 0x1b ;  /* 0x0000001906067211 */ /* 0x000fe400078fdaff */
[----:B------:R-:W-:Y:S01]  /*1030*/  LEA R105, R30, UR23, 0x1 ;  /* 0x000000171e697c11 */ /* 0x000fe2000f8e08ff */
[C---:B------:R-:W-:Y:S01]  /*1040*/  VIADD R30, R25.reuse, 0x140 ;  /* 0x00000140191e7836 */ /* 0x040fe20000000000 */
[----:B------:R-:W-:Y:S02]  /*1050*/  LEA R104, R32, UR23, 0x1 ;  /* 0x0000001720687c11 */ /* 0x000fe4000f8e08ff */
[----:B------:R-:W-:Y:S02]  /*1060*/  IADD3 R28, PT, PT, R25, 0x120, RZ ;  /* 0x00000120191c7810 */ /* 0x000fe40007ffe0ff */
[----:B------:R-:W-:-:S02]  /*1070*/  LEA R103, R6, UR23, 0x1 ;  /* 0x0000001706677c11 */ /* 0x000fc4000f8e08ff */
[----:B------:R-:W-:Y:S02]  /*1080*/  IADD3 R6, PT, PT, R25, 0x160, RZ ;  /* 0x0000016019067810 */ /* 0x000fe40007ffe0ff */
[-C--:B------:R-:W-:Y:S02]  /*1090*/  LEA.HI.SX32 R26, R26, R25.reuse, 0x1b ;  /* 0x000000191a1a7211 */ /* 0x080fe400078fdaff */
[----:B------:R-:W-:Y:S02]  /*10a0*/  P2R R33, PR, RZ, 0x1 ;  /* 0x00000001ff217803 */ /* 0x000fe40000000000 */
[-C--:B------:R-:W-:Y:S02]  /*10b0*/  LEA.HI.SX32 R28, R28, R25.reuse, 0x1b ;  /* 0x000000191c1c7211 */ /* 0x080fe400078fdaff */
[----:B------:R-:W-:Y:S02]  /*10c0*/  ISETP.NE.AND P0, PT, R78, RZ, PT ;  /* 0x000000ff4e00720c */ /* 0x000fe40003f05270 */
[----:B------:R-:W-:-:S02]  /*10d0*/  LEA.HI.SX32 R30, R30, R25, 0x1b ;  /* 0x000000191e1e7211 */ /* 0x000fc400078fdaff */
[----:B------:R-:W-:Y:S02]  /*10e0*/  LEA.HI.SX32 R6, R6, R25, 0x1b ;  /* 0x0000001906067211 */ /* 0x000fe400078fdaff */
[----:B------:R-:W-:Y:S02]  /*10f0*/  LEA R101, R26, UR23, 0x1 ;  /* 0x000000171a657c11 */ /* 0x000fe4000f8e08ff */
[----:B------:R-:W-:Y:S02]  /*1100*/  LEA R100, R28, UR23, 0x1 ;  /* 0x000000171c647c11 */ /* 0x000fe4000f8e08ff */
[----:B------:R-:W-:Y:S02]  /*1110*/  P2R R38, PR, RZ, 0x1 ;  /* 0x00000001ff267803 */ /* 0x000fe40000000000 */
[----:B------:R-:W-:Y:S02]  /*1120*/  LEA R99, R30, UR23, 0x1 ;  /* 0x000000171e637c11 */ /* 0x000fe4000f8e08ff */
[----:B------:R-:W-:-:S02]  /*1130*/  ISETP.NE.AND P0, PT, R79, RZ, PT ;  /* 0x000000ff4f00720c */ /* 0x000fc40003f05270 */
        /* <DEDUP_REMOVED lines=17> */
[----:B0-----:R-:W-:-:S04]  /*1250*/  IADD3 R8, PT, PT, R25, 0xe0, RZ ;  /* 0x000000e019087810 */ /* 0x001fc80007ffe0ff */
[----:B------:R-:W-:-:S04]  /*1260*/  LEA.HI.SX32 R8, R8, R25, 0x1b ;  /* 0x0000001908087211 */ /* 0x000fc800078fdaff */
[----:B------:R-:W-:Y:S01]  /*1270*/  LEA R102, R8, UR23, 0x1 ;  /* 0x0000001708667c11 */ /* 0x000fe2000f8e08ff */
[----:B------:R-:W-:-:S05]  /*1280*/  VIADD R8, R25, 0x180 ;  /* 0x0000018019087836 */ /* 0x000fca0000000000 */
[----:B------:R-:W-:-:S04]  /*1290*/  LEA.HI.SX32 R8, R8, R25, 0x1b ;  /* 0x0000001908087211 */ /* 0x000fc800078fdaff */
[----:B------:R-:W-:Y:S01]  /*12a0*/  LEA R97, R8, UR23, 0x1 ;  /* 0x0000001708617c11 */ /* 0x000fe2000f8e08ff */
[----:B-----5:R-:W-:Y:S04]  /*12b0*/  STS.U16 [R108+0x40], R9 ;  /* 0x000040096c007388 */ /* 0x020fe80000000400 */
[----:B---3--:R0:W-:Y:S04]  /*12c0*/  STS.U16 [R107+0x80], R10 ;  /* 0x0000800a6b007388 */ /* 0x0081e80000000400 */
[----:B----4-:R-:W-:Y:S01]  /*12d0*/  STS.U16 [R106+0xc0], R11 ;  /* 0x0000c00b6a007388 */ /* 0x010fe20000000400 */
[----:B0-----:R-:W-:-:S03]  /*12e0*/  IADD3 R10, PT, PT, R25, 0x1a0, RZ ;  /* 0x000001a0190a7810 */ /* 0x001fc60007ffe0ff */
[----:B------:R0:W-:Y:S01]  /*12f0*/  STS.U16 [R105+0x100], R12 ;  /* 0x0001000c69007388 */ /* 0x0001e20000000400 */
[----:B------:R-:W-:-:S03]  /*1300*/  LEA.HI.SX32 R10, R10, R25, 0x1b ;  /* 0x000000190a0a7211 */ /* 0x000fc600078fdaff */
[----:B------:R1:W-:Y:S01]  /*1310*/  STS.U16 [R104+0x140], R14 ;  /* 0x0001400e68007388 */ /* 0x0003e20000000400 */
[C---:B0-----:R-:W-:Y:S01]  /*1320*/  VIADD R12, R25.reuse, 0x1c0 ;  /* 0x000001c0190c7836 */ /* 0x041fe20000000000 */
[----:B-1----:R-:W-:Y:S02]  /*1330*/  IADD3 R14, PT, PT, R25, 0x1e0, RZ ;  /* 0x000001e0190e7810 */ /* 0x002fe40007ffe0ff */
[----:B------:R-:W-:Y:S02]  /*1340*/  STS.U16 [R103+0x180], R15 ;  /* 0x0001800f67007388 */ /* 0x000fe40000000400 */
[-C--:B------:R-:W-:Y:S02]  /*1350*/  LEA.HI.SX32 R12, R12, R25.reuse, 0x1b ;  /* 0x000000190c0c7211 */ /* 0x080fe400078fdaff */
[----:B------:R-:W-:Y:S01]  /*1360*/  LEA.HI.SX32 R14, R14, R25, 0x1b ;  /* 0x000000190e0e7211 */ /* 0x000fe200078fdaff */
[----:B------:R-:W-:Y:S01]  /*1370*/  STS.U16 [R102+0x1c0], R16 ;  /* 0x0001c01066007388 */ /* 0x000fe20000000400 */
[----:B------:R-:W-:-:S02]  /*1380*/  LEA R96, R10, UR23, 0x1 ;  /* 0x000000170a607c11 */ /* 0x000fc4000f8e08ff */
[----:B------:R-:W-:Y:S01]  /*1390*/  LEA R95, R12, UR23, 0x1 ;  /* 0x000000170c5f7c11 */ /* 0x000fe2000f8e08ff */
[----:B------:R-:W-:Y:S01]  /*13a0*/  STS.U16 [R101+0x200], R17 ;  /* 0x0002001165007388 */ /* 0x000fe20000000400 */
[----:B------:R-:W-:Y:S01]  /*13b0*/  LEA R94, R14, UR23, 0x1 ;  /* 0x000000170e5e7c11 */ /* 0x000fe2000f8e08ff */
[----:B------:R-:W-:Y:S02]  /*13c0*/  IMAD R25, R27, 0xf, R25 ;  /* 0x0000000f1b197824 */ /* 0x000fe400078e0219 */
[----:B------:R0:W-:Y:S04]  /*13d0*/  STS.U16 [R100+0x240], R18 ;  /* 0x0002401264007388 */ /* 0x0001e80000000400 */
[----:B------:R-:W-:Y:S04]  /*13e0*/  STS.U16 [R99+0x280], R19 ;  /* 0x0002801363007388 */ /* 0x000fe80000000400 */
[----:B------:R-:W-:Y:S01]  /*13f0*/  STS.U16 [R98+0x2c0], R20 ;  /* 0x0002c01462007388 */ /* 0x000fe20000000400 */
        /* <DEDUP_REMOVED lines=9> */
[C---:B------:R-:W-:Y:S01]  /*1490*/  IADD3 R12, PT, PT, R25.reuse, 0x4, RZ ;  /* 0x00000004190c7810 */ /* 0x040fe20007ffe0ff */
[C---:B------:R-:W-:Y:S01]  /*14a0*/  VIADD R30, R25.reuse, 0xd ;  /* 0x0000000d191e7836 */ /* 0x040fe20000000000 */
[----:B------:R0:W-:Y:S01]  /*14b0*/  STS.U16 [R94+0x3c0], R24 ;  /* 0x0003c0185e007388 */ /* 0x0001e20000000400 */
[C---:B------:R-:W-:Y:S01]  /*14c0*/  VIADD R34, R25.reuse, 0xf ;  /* 0x0000000f19227836 */ /* 0x040fe20000000000 */
[C---:B------:R-:W-:Y:S01]  /*14d0*/  IADD3 R16, PT, PT, R25.reuse, 0x6, RZ ;  /* 0x0000000619107810 */ /* 0x040fe20007ffe0ff */
[C---:B-1----:R-:W-:Y:S01]  /*14e0*/  VIADD R22, R25.reuse, 0x9 ;  /* 0x0000000919167836 */ /* 0x042fe20000000000 */
[----:B------:R-:W-:-:S02]  /*14f0*/  IADD3 R20, PT, PT, R25, 0x8, RZ ;  /* 0x0000000819147810 */ /* 0x000fc40007ffe0ff */
[C---:B------:R-:W-:Y:S02]  /*1500*/  IADD3 R28, PT, PT, R25.reuse, 0xc, RZ ;  /* 0x0000000c191c7810 */ /* 0x040fe40007ffe0ff */
[C---:B------:R-:W-:Y:S02]  /*1510*/  IADD3 R32, PT, PT, R25.reuse, 0xe, RZ ;  /* 0x0000000e19207810 */ /* 0x040fe40007ffe0ff */
[----:B0-----:R-:W-:Y:S02]  /*1520*/  IADD3 R24, PT, PT, R25, 0xa, RZ ;  /* 0x0000000a19187810 */ /* 0x001fe40007ffe0ff */
        /* <DEDUP_REMOVED lines=108> */
[----:B--2---:R0:W-:Y:S04]  /*1bf0*/  STS.U16 [R109], R7 ;  /* 0x000000076d007388 */ /* 0x0041e80000000400 */
[----:B---3--:R1:W-:Y:S04]  /*1c00*/  STS.U16 [R108+0x40], R9 ;  /* 0x000040096c007388 */ /* 0x0083e80000000400 */
[----:B----4-:R2:W-:Y:S04]  /*1c10*/  STS.U16 [R107+0x80], R11 ;  /* 0x0000800b6b007388 */ /* 0x0105e80000000400 */
        /* <DEDUP_REMOVED lines=18> */
[----:B------:R-:W5:Y:S04]  /*1d40*/  LDS.U16 R41, [R159+0x8] ;  /* 0x000008009f297984 */ /* 0x000f680000000400 */
[----:B------:R-:W5:Y:S04]  /*1d50*/  LDS.U16 R42, [R158+0xa] ;  /* 0x00000a009e2a7984 */ /* 0x000f680000000400 */
[----:B------:R-:W5:Y:S04]  /*1d60*/  LDS.U16 R80, [R56+0xc] ;  /* 0x00000c0038507984 */ /* 0x000f680000000400 */
[----:B------:R-:W2:Y:S04]  /*1d70*/  LDS.U16 R24, [R55+0xe] ;  /* 0x00000e0037187984 */ /* 0x000ea80000000400 */
[----:B------:R-:W2:Y:S04]  /*1d80*/  LDS.U16 R20, [R54+0x10] ;  /* 0x0000100036147984 */ /* 0x000ea80000000400 */
[----:B------:R-:W2:Y:S04]  /*1d90*/  LDS.U16 R18, [R53+0x12] ;  /* 0x0000120035127984 */ /* 0x000ea80000000400 */
[----:B------:R-:W2:Y:S04]  /*1da0*/  LDS.U16 R15, [R52+0x14] ;  /* 0x00001400340f7984 */ /* 0x000ea80000000400 */
[----:B------:R-:W2:Y:S04]  /*1db0*/  LDS.U16 R14, [R51+0x16] ;  /* 0x00001600330e7984 */ /* 0x000ea80000000400 */
[----:B------:R-:W3:Y:S04]  /*1dc0*/  LDS.U16 R8, [R50+0x18] ;  /* 0x0000180032087984 */ /* 0x000ee80000000400 */
[----:B------:R-:W3:Y:S04]  /*1dd0*/  LDS.U16 R6, [R49+0x1a] ;  /* 0x00001a0031067984 */ /* 0x000ee80000000400 */
[----:B------:R-:W3:Y:S04]  /*1de0*/  LDS.U16 R5, [R48+0x1c] ;  /* 0x00001c0030057984 */ /* 0x000ee80000000400 */
[----:B------:R-:W3:Y:S01]  /*1df0*/  LDS.U16 R4, [R47+0x1e] ;  /* 0x00001e002f047984 */ /* 0x000ee20000000400 */
        /* <DEDUP_REMOVED lines=33> */
[----:B------:R-:W-:-:S02]  /*2010*/  ISETP.NE.AND P0, PT, R93, RZ, PT ;  /* 0x000000ff5d00720c */ /* 0x000fc40003f05270 */
[----:B------:R-:W-:Y:S01]  /*2020*/  PRMT R81, RZ, 0x7610, R81 ;  /* 0x00007610ff517816 */ /* 0x000fe20000000051 */
[----:B------:R-:W4:Y:S01]  /*2030*/  @!P2 LDG.E.U16 R73, desc[UR28][R2.64+0x2c0] ;  /* 0x0002c01c0249a981 */ /* 0x000f22000c1e1500 */
[----:B-----5:R-:W-:-:S03]  /*2040*/  PRMT R82, RZ, 0x7610, R82 ;  /* 0x00007610ff527816 */ /* 0x020fc60000000052 */
[----:B------:R-:W5:Y:S04]  /*2050*/  @!P3 LDG.E.U16 R74, desc[UR28][R2.64+0x300] ;  /* 0x0003001c024ab981 */ /* 0x000f68000c1e1500 */
[----:B------:R-:W5:Y:S04]  /*2060*/  @!P4 LDG.E.U16 R75, desc[UR28][R2.64+0x340] ;  /* 0x0003401c024bc981 */ /* 0x000f68000c1e1500 */
[----:B------:R-:W5:Y:S04]  /*2070*/  @!P0 LDG.E.U16 R45, desc[UR28][R2.64+0x240] ;  /* 0x0002401c022d8981 */ /* 0x000f68000c1e1500 */
[----:B------:R-:W5:Y:S04]  /*2080*/  @!P5 LDG.E.U16 R81, desc[UR28][R2.64+0x380] ;  /* 0x0003801c0251d981 */ /* 0x000f68000c1e1500 */
[----:B------:R0:W5:Y:S04]  /*2090*/  @!P6 LDG.E.U16 R82, desc[UR28][R2.64+0x3c0] ;  /* 0x0003c01c0252e981 */ /* 0x000168000c1e1500 */
        /* <DEDUP_REMOVED lines=17> */
[----:B------:R-:W-:Y:S04]  /*21b0*/  STL.S16 [R1+0x104], R2 ;  /* 0x0001040201007387 */ /* 0x000fe80000100600 */
[----:B------:R-:W-:Y:S04]  /*21c0*/  STL [R1+0x40], RZ ;  /* 0x000040ff01007387 */ /* 0x000fe80000100800 */
[----:B------:R-:W-:Y:S04]  /*21d0*/  STL [R1+0x80], RZ ;  /* 0x000080ff01007387 */ /* 0x000fe80000100800 */
[----:B------:R-:W-:Y:S04]  /*21e0*/  STL [R1+0x7c], RZ ;  /* 0x00007cff01007387 */ /* 0x000fe80000100800 */
[----:B------:R-:W-:Y:S01]  /*21f0*/  STL [R1+0x78], RZ ;  /* 0x000078ff01007387 */ /* 0x000fe20000100800 */
[----:B------:R-:W-:-:S03]  /*2200*/  SHF.L.U32 R28, R28, 0x10, RZ ;  /* 0x000000101c1c7819 */ /* 0x000fc600000006ff */
[----:B------:R-:W-:Y:S04]  /*2210*/  STL [R1+0x74], RZ ;  /* 0x000074ff01007387 */ /* 0x000fe80000100800 */
        /* <DEDUP_REMOVED lines=8> */
[----:B------:R-:W-:Y:S04]  /*22a0*/  STS.U16 [R109], R7 ;  /* 0x000000076d007388 */ /* 0x000fe80000000400 */
[----:B------:R-:W-:Y:S04]  /*22b0*/  STS.U16 [R108+0x40], R9 ;  /* 0x000040096c007388 */ /* 0x000fe80000000400 */
[----:B--2---:R-:W-:Y:S04]  /*22c0*/  STS.U16 [R107+0x80], R10 ;  /* 0x0000800a6b007388 */ /* 0x004fe80000000400 */
[----:B------:R-:W-:Y:S04]  /*22d0*/  STS.U16 [R106+0xc0], R11 ;  /* 0x0000c00b6a007388 */ /* 0x000fe80000000400 */
[----:B---3--:R-:W-:Y:S04]  /*22e0*/  STS.U16 [R105+0x100], R12 ;  /* 0x0001000c69007388 */ /* 0x008fe80000000400 */
[----:B----4-:R-:W-:Y:S04]  /*22f0*/  STS.U16 [R104+0x140], R17 ;  /* 0x0001401168007388 */ /* 0x010fe80000000400 */
[----:B------:R-:W-:Y:S04]  /*2300*/  STS.U16 [R103+0x180], R19 ;  /* 0x0001801367007388 */ /* 0x000fe80000000400 */
[----:B------:R-:W-:Y:S04]  /*2310*/  STS.U16 [R102+0x1c0], R43 ;  /* 0x0001c02b66007388 */ /* 0x000fe80000000400 */
[----:B------:R-:W-:Y:S04]  /*2320*/  STS.U16 [R101+0x200], R44 ;  /* 0x0002002c65007388 */ /* 0x000fe80000000400 */
[----:B-----5:R-:W-:Y:S04]  /*2330*/  STS.U16 [R100+0x240], R45 ;  /* 0x0002402d64007388 */ /* 0x020fe80000000400 */
[----:B------:R0:W-:Y:S04]  /*2340*/  STS.U16 [R99+0x280], R46 ;  /* 0x0002802e63007388 */ /* 0x0001e80000000400 */
[----:B------:R-:W-:Y:S04]  /*2350*/  STS.U16 [R98+0x2c0], R73 ;  /* 0x0002c04962007388 */ /* 0x000fe80000000400 */
[----:B------:R-:W-:Y:S04]  /*2360*/  STS.U16 [R97+0x300], R74 ;  /* 0x0003004a61007388 */ /* 0x000fe80000000400 */
[----:B------:R-:W-:Y:S04]  /*2370*/  STS.U16 [R96+0x340], R75 ;  /* 0x0003404b60007388 */ /* 0x000fe80000000400 */
        /* <DEDUP_REMOVED lines=19> */
[----:B0-----:R-:W-:Y:S01]  /*24b0*/  FADD.FTZ R46, R28, UR6 ;  /* 0x000000061c2e7e21 */ /* 0x001fe20008010000 */
[----:B------:R-:W-:-:S04]  /*24c0*/  SHF.L.U32 R41, R41, 0x10, RZ ;  /* 0x0000001029297819 */ /* 0x000fc800000006ff */
[----:B------:R-:W-:Y:S01]  /*24d0*/  FSETP.GTU.FTZ.AND P0, PT, R46, 20, PT ;  /* 0x41a000002e00780b */ /* 0x000fe20003f1c000 */
[----:B------:R-:W-:Y:S01]  /*24e0*/  IMAD.U32 R33, R33, 0x10000, RZ ;  /* 0x0001000021217824 */ /* 0x000fe200078e00ff */
[----:B------:R-:W-:Y:S01]  /*24f0*/  SHF.L.U32 R38, R38, 0x10, RZ ;  /* 0x0000001026267819 */ /* 0x000fe200000006ff */
[----:B------:R-:W-:Y:S02]  /*2500*/  IMAD.U32 R40, R40, 0x10000, RZ ;  /* 0x0001000028287824 */ /* 0x000fe400078e00ff */
[----:B-1----:R-:W-:Y:S02]  /*2510*/  IMAD.U32 R81, R42, 0x10000, RZ ;  /* 0x000100002a517824 */ /* 0x002fe400078e00ff */
[----:B------:R-:W-:Y:S01]  /*2520*/  FADD.FTZ R42, R41, UR6 ;  /* 0x00000006292a7e21 */ /* 0x000fe20008010000 */
[----:B------:R-:W-:Y:S01]  /*2530*/  FADD.FTZ R45, R33, UR6 ;  /* 0x00000006212d7e21 */ /* 0x000fe20008010000 */
[----:B------:R-:W-:Y:S01]  /*2540*/  FADD.FTZ R44, R38, UR6 ;  /* 0x00000006262c7e21 */ /* 0x000fe20008010000 */
[----:B------:R-:W-:Y:S01]  /*2550*/  FADD.FTZ R43, R40, UR6 ;  /* 0x00000006282b7e21 */ /* 0x000fe20008010000 */
[----:B------:R-:W-:Y:S01]  /*2560*/  FADD.FTZ R41, R81, UR6 ;  /* 0x0000000651297e21 */ /* 0x000fe20008010000 */
[----:B------:R-:W-:Y:S01]  /*2570*/  SHF.L.U32 R80, R80, 0x10, RZ ;  /* 0x0000001050507819 */ /* 0x000fe200000006ff */
[----:B------:R-:W-:Y:S01]  /*2580*/  BSSY.RECONVERGENT B0, `(.L_x_1400) ;  /* 0x0000026000007945 */ /* 0x000fe20003800200 */
[----:B------:R-:W-:-:S02]  /*2590*/  FSETP.GTU.FTZ.AND P1, PT, R45, 20, PT ;  /* 0x41a000002d00780b */ /* 0x000fc40003f3c000 */
[----:B------:R-:W-:Y:S01]  /*25a0*/  FSETP.GTU.FTZ.AND P2, PT, R44, 20, PT ;  /* 0x41a000002c00780b */ /* 0x000fe20003f5c000 */
[----:B------:R-:W-:Y:S01]  /*25b0*/  FADD.FTZ R40, R80, UR6 ;  /* 0x0000000650287e21 */ /* 0x000fe20008010000 */
[----:B------:R-:W-:Y:S02]  /*25c0*/  FSETP.GTU.FTZ.AND P3, PT, R43, 20, PT ;  /* 0x41a000002b00780b */ /* 0x000fe40003f7c000 */
[----:B------:R-:W-:Y:S02]  /*25d0*/  FSETP.GTU.FTZ.AND P4, PT, R42, 20, PT ;  /* 0x41a000002a00780b */ /* 0x000fe40003f9c000 */
[----:B------:R-:W-:Y:S01]  /*25e0*/  FSETP.GTU.FTZ.AND P5, PT, R41, 20, PT ;  /* 0x41a000002900780b */ /* 0x000fe20003fbc000 */
[----:B---34-:R-:W-:-:S12]  /*25f0*/  @P0 BRA `(.L_x_1401) ;  /* 0x0000000000780947 */ /* 0x018fd80003800000 */
        /* <DEDUP_REMOVED lines=30> */
.L_x_1401:
[----:B------:R-:W-:Y:S05]  /*27e0*/  BSYNC.RECONVERGENT B0 ;  /* 0x0000000000007941 */ /* 0x000fea0003800200 */
.L_x_1400:
[----:B------:R0:W-:Y:S01]  /*27f0*/  STL [R1+0x50], RZ ;  /* 0x000050ff01007387 */ /* 0x0001e20000100800 */
[----:B------:R-:W-:Y:S01]  /*2800*/  SHF.L.U32 R24, R24, 0x10, RZ ;  /* 0x0000001018187819 */ /* 0x000fe200000006ff */
[----:B------:R-:W-:Y:S01]  /*2810*/  BSSY.RECONVERGENT B0, `(.L_x_1402) ;  /* 0x0000025000007945 */ /* 0x000fe20003800200 */
[----:B------:R-:W-:Y:S01]  /*2820*/  FSETP.GTU.FTZ.AND P0, PT, R40, 20, PT ;  /* 0x41a000002800780b */ /* 0x000fe20003f1c000 */
[----:B------:R0:W-:Y:S01]  /*2830*/  STL [R1+0x4c], RZ ;  /* 0x00004cff01007387 */ /* 0x0001e20000100800 */
[----:B------:R-:W-:Y:S02]  /*2840*/  IMAD.U32 R39, R39, 0x10000, RZ ;  /* 0x0001000027277824 */ /* 0x000fe400078e00ff */
[----:B------:R-:W-:Y:S01]  /*2850*/  FADD.FTZ R38, R24, UR6 ;  /* 0x0000000618267e21 */ /* 0x000fe20008010000 */
[----:B------:R0:W-:Y:S01]  /*2860*/  STL [R1+0x48], RZ ;  /* 0x000048ff01007387 */ /* 0x0001e20000100800 */
[----:B------:R-:W-:Y:S07]  /*2870*/  @P1 BRA `(.L_x_1403) ;  /* 0x0000000000781947 */ /* 0x000fee0003800000 */
[----:B------:R-:W-:Y:S01]  /*2880*/  FMUL.FTZ R45, R45, 1.4426950216293334961 ;  /* 0x3fb8aa3b2d2d7820 */ /* 0x000fe20000410000 */
[----:B------:R-:W-:Y:S02]  /*2890*/  IMAD.MOV.U32 R80, RZ, RZ, 0x3e800000 ;  /* 0x3e800000ff507424 */ /* 0x000fe400078e00ff */
        /* <DEDUP_REMOVED lines=28> */
.L_x_1403:
[----:B------:R-:W-:Y:S05]  /*2a60*/  BSYNC.RECONVERGENT B0 ;  /* 0x0000000000007941 */ /* 0x000fea0003800200 */
.L_x_1402:
[----:B------:R-:W-:Y:S01]  /*2a70*/  IMAD.U32 R20, R20, 0x10000, RZ ;  /* 0x0001000014147824 */ /* 0x000fe200078e00ff */
        /* <DEDUP_REMOVED lines=38> */
.L_x_1405:
[----:B------:R-:W-:Y:S05]  /*2ce0*/  BSYNC.RECONVERGENT B0 ;  /* 0x0000000000007941 */ /* 0x000fea0003800200 */
.L_x_1404:
        /* <DEDUP_REMOVED lines=39> */
.L_x_1407:
[----:B------:R-:W-:Y:S05]  /*2f60*/  BSYNC.RECONVERGENT B0 ;  /* 0x0000000000007941 */ /* 0x000fea0003800200 */
.L_x_1406:
        /* <DEDUP_REMOVED lines=39> */
.L_x_1409:
[----:B------:R-:W-:Y:S05]  /*31e0*/  BSYNC.RECONVERGENT B0 ;  /* 0x0000000000007941 */ /* 0x000fea0003800200 */
.L_x_1408:
[----:B------:R-:W-:Y:S01]  /*31f0*/  SHF.L.U32 R87, R79, 0x10, RZ ;  /* 0x000000104f577819 */ /* 0x000fe200000006ff */
        /* <DEDUP_REMOVED lines=10> */
[----:B------:R-:W-:Y:S01]  /*32a0*/  MOV R80, 0x3e800000 ;  /* 0x3e80000000507802 */ /* 0x000fe20000000f00 */
[----:B------:R-:W-:Y:S02]  /*32b0*/  IMAD.MOV.U32 R81, RZ, RZ, 0x3d39bf78 ;  /* 0x3d39bf78ff517424 */ /* 0x000fe400078e00ff */
[----:B------:R-:W3:Y:S02]  /*32c0*/  MUFU.EX2 R79, R41 ;  /* 0x00000029004f7308 */ /* 0x000ee40000000800 */
[C---:B---3--:R-:W-:Y:S01]  /*32d0*/  FADD.FTZ.RZ R8, R79.reuse, 1 ;  /* 0x3f8000004f087421 */ /* 0x048fe2000001c000 */
        /* <DEDUP_REMOVED lines=25> */
.L_x_1411:
[----:B------:R-:W-:Y:S05]  /*3470*/  BSYNC.RECONVERGENT B0 ;  /* 0x0000000000007941 */ /* 0x000fea0003800200 */
.L_x_1410:
[----:B------:R-:W3:Y:S01]  /*3480*/  LDL.LU R8, [R1+0x10c] ;  /* 0x00010c0001087983 */ /* 0x000ee20000300800 */
[----:B------:R-:W-:Y:S01]  /*3490*/  SHF.L.U32 R86, R19, 0x10, RZ ;  /* 0x0000001013567819 */ /* 0x000fe200000006ff */
[----:B------:R-:W-:Y:S01]  /*34a0*/  BSSY.RECONVERGENT B0, `(.L_x_1412) ;  /* 0x0000028000007945 */ /* 0x000fe20003800200 */
[----:B------:R-:W-:Y:S01]  /*34b0*/  SHF.L.U32 R84, R78, 0x10, RZ ;  /* 0x000000104e547819 */ /* 0x000fe200000006ff */
[----:B------:R-:W-:Y:S01]  /*34c0*/  IMAD.U32 R79, R6, 0x10000, RZ ;  /* 0x00010000064f7824 */ /* 0x000fe200078e00ff */
[----:B------:R-:W-:Y:S01]  /*34d0*/  FSETP.GTU.FTZ.AND P5, PT, R20, 20, PT ;  /* 0x41a000001400780b */ /* 0x000fe20003fbc000 */
[----:B------:R4:W-:Y:S01]  /*34e0*/  STL [R1+0xbc], R86 ;  /* 0x0000bc5601007387 */ /* 0x0009e20000100800 */
[----:B------:R-:W-:-:S03]  /*34f0*/  FADD.FTZ R19, R18, UR6 ;  /* 0x0000000612137e21 */ /* 0x000fc60008010000 */
[----:B------:R4:W-:Y:S01]  /*3500*/  STL [R1+0xb8], R84 ;  /* 0x0000b85401007387 */ /* 0x0009e20000100800 */
[----:B---3--:R-:W-:-:S04]  /*3510*/  FFMA.FTZ R8, R87, R39, R8 ;  /* 0x0000002757087223 */ /* 0x008fc80000010008 */
[----:B------:R-:W-:Y:S01]  /*3520*/  FFMA.FTZ R81, R86, R37, R8 ;  /* 0x0000002556517223 */ /* 0x000fe20000010008 */
[----:B----4-:R-:W-:Y:S06]  /*3530*/  @P0 BRA `(.L_x_1413) ;  /* 0x0000000000780947 */ /* 0x010fec0003800000 */
[----:B------:R-:W-:Y:S01]  /*3540*/  FMUL.FTZ R40, R40, 1.4426950216293334961 ;  /* 0x3fb8aa3b28287820 */ /* 0x000fe20000410000 */
[----:B------:R-:W-:Y:S02]  /*3550*/  IMAD.MOV.U32 R15, RZ, RZ, 0x3e800000 ;  /* 0x3e800000ff0f7424 */ /* 0x000fe400078e00ff */
[----:B------:R-:W-:Y:S01]  /*3560*/  HFMA2 R85, -RZ, RZ, 1.3056640625, -1.8671875 ;  /* 0x3d39bf78ff557431 */ /* 0x000fe200000001ff */
[----:B------:R-:W3:Y:S02]  /*3570*/  MUFU.EX2 R83, R40 ;  /* 0x0000002800537308 */ /* 0x000ee40000000800 */
[C---:B---3--:R-:W-:Y:S01]  /*3580*/  FADD.FTZ.RZ R6, R83.reuse, 1 ;  /* 0x3f80000053067421 */ /* 0x048fe2000001c000 */
        /* <DEDUP_REMOVED lines=25> */
.L_x_1413:
[----:B------:R-:W-:Y:S05]  /*3720*/  BSYNC.RECONVERGENT B0 ;  /* 0x0000000000007941 */ /* 0x000fea0003800200 */
.L_x_1412:
[----:B--2---:R-:W-:Y:S01]  /*3730*/  SHF.L.U32 R82, R77, 0x10, RZ ;  /* 0x000000104d527819 */ /* 0x004fe200000006ff */
[----:B------:R-:W-:Y:S02]  /*3740*/  IMAD.U32 R80, R76, 0x10000, RZ ;  /* 0x000100004c507824 */ /* 0x000fe400078e00ff */
[----:B------:R-:W-:Y:S01]  /*3750*/  FFMA.FTZ R6, R84, R36, R81 ;  /* 0x0000002454067223 */ /* 0x000fe20000010051 */
[----:B------:R-:W-:Y:S01]  /*3760*/  BSSY.RECONVERGENT B0, `(.L_x_1414) ;  /* 0x0000026000007945 */ /* 0x000fe20003800200 */
[----:B------:R-:W-:Y:S01]  /*3770*/  FSETP.GTU.FTZ.AND P0, PT, R19, 20, PT ;  /* 0x41a000001300780b */ /* 0x000fe20003f1c000 */
[----:B------:R2:W-:Y:S01]  /*3780*/  STL [R1+0xb4], R82 ;  /* 0x0000b45201007387 */ /* 0x0005e20000100800 */
[----:B------:R-:W-:Y:S01]  /*3790*/  SHF.L.U32 R14, R5, 0x10, RZ ;  /* 0x00000010050e7819 */ /* 0x000fe200000006ff */
[----:B------:R-:W-:Y:S01]  /*37a0*/  FADD.FTZ R18, R79, UR6 ;  /* 0x000000064f127e21 */ /* 0x000fe20008010000 */
[----:B------:R-:W-:Y:S01]  /*37b0*/  FFMA.FTZ R77, R82, R35, R6 ;  /* 0x00000023524d7223 */ /* 0x000fe20000010006 */
[----:B------:R2:W-:Y:S01]  /*37c0*/  STL [R1+0xb0], R80 ;  /* 0x0000b05001007387 */ /* 0x0005e20000100800 */
[----:B------:R-:W-:Y:S07]  /*37d0*/  @P1 BRA `(.L_x_1415) ;  /* 0x0000000000781947 */ /* 0x000fee0003800000 */
        /* <DEDUP_REMOVED lines=30> */
.L_x_1415:
[----:B------:R-:W-:Y:S05]  /*39c0*/  BSYNC.RECONVERGENT B0 ;  /* 0x0000000000007941 */ /* 0x000fea0003800200 */
.L_x_1414:
[----:B------:R-:W-:Y:S01]  /*39d0*/  IMAD.U32 R79, R17, 0x10000, RZ ;  /* 0x00010000114f7824 */ /* 0x000fe200078e00ff */
[----:B------:R-:W-:Y:S01]  /*39e0*/  SHF.L.U32 R78, R75, 0x10, RZ ;  /* 0x000000104b4e7819 */ /* 0x000fe200000006ff */
        /* <DEDUP_REMOVED lines=39> */
.L_x_1417:
[----:B------:R-:W-:Y:S05]  /*3c60*/  BSYNC.RECONVERGENT B0 ;  /* 0x0000000000007941 */ /* 0x000fea0003800200 */
.L_x_1416:
        /* <DEDUP_REMOVED lines=41> */
.L_x_1419:
[----:B------:R-:W-:Y:S05]  /*3f00*/  BSYNC.RECONVERGENT B0 ;  /* 0x0000000000007941 */ /* 0x000fea0003800200 */
.L_x_1418:
        /* <DEDUP_REMOVED lines=20> */
[----:B------:R0:W-:Y:S01]  /*4050*/  STL [R1+0x84], R14 ;  /* 0x0000840e01007387 */ /* 0x0001e20000100800 */
[----:B------:R-:W-:Y:S05]  /*4060*/  @P4 BRA `(.L_x_1421) ;  /* 0x0000000000784947 */ /* 0x000fea0003800000 */
        /* <DEDUP_REMOVED lines=30> */
.L_x_1421:
[----:B------:R-:W-:Y:S05]  /*4250*/  BSYNC.RECONVERGENT B0 ;  /* 0x0000000000007941 */ /* 0x000fea0003800200 */
.L_x_1420:
        /* <DEDUP_REMOVED lines=32> */
.L_x_1423:
[----:B------:R-:W-:Y:S05]  /*4460*/  BSYNC.RECONVERGENT B0 ;  /* 0x0000000000007941 */ /* 0x000fea0003800200 */
.L_x_1422:
[----:B------:R-:W-:Y:S04]  /*4470*/  BSSY.RECONVERGENT B0, `(.L_x_1424) ;  /* 0x0000020000007945 */ /* 0x000fe80003800200 */
        /* <DEDUP_REMOVED lines=11> */
[CC--:B------:R-:W-:Y:S02]  /*4530*/  IADD3 R4, PT, PT, R6.reuse, -R3.reuse, RZ ;  /* 0x8000000306047210 */ /* 0x0c0fe40007ffe0ff */
        /* <DEDUP_REMOVED lines=19> */
.L_x_1425:
[----:B------:R-:W-:Y:S05]  /*4670*/  BSYNC.RECONVERGENT B0 ;  /* 0x0000000000007941 */ /* 0x000fea0003800200 */
.L_x_1424:
        /* <DEDUP_REMOVED lines=32> */
.L_x_1427:
[----:B------:R-:W-:Y:S05]  /*4880*/  BSYNC.RECONVERGENT B0 ;  /* 0x0000000000007941 */ /* 0x000fea0003800200 */
.L_x_1426:
[----:B------:R-:W-:Y:S04]  /*4890*/  BSSY.RECONVERGENT B0, `(.L_x_1428) ;  /* 0x0000020000007945 */ /* 0x000fe80003800200 */
        /* <DEDUP_REMOVED lines=31> */
.L_x_1429:
[----:B------:R-:W-:Y:S05]  /*4a90*/  BSYNC.RECONVERGENT B0 ;  /* 0x0000000000007941 */ /* 0x000fea0003800200 */
.L_x_1428:
        /* <DEDUP_REMOVED lines=32> */
.L_x_1431:
[----:B------:R-:W-:Y:S05]  /*4ca0*/  BSYNC.RECONVERGENT B0 ;  /* 0x0000000000007941 */ /* 0x000fea0003800200 */
.L_x_1430:
[----:B------:R-:W-:Y:S01]  /*4cb0*/  FMUL.FTZ R5, R86, UR7 ;  /* 0x0000000756057c20 */ /* 0x000fe20008410000 */
[----:B------:R-:W-:Y:S01]  /*4cc0*/  FMUL.FTZ R4, R84, UR7 ;  /* 0x0000000754047c20 */ /* 0x000fe20008410000 */
[----:B0-----:R-:W-:Y:S01]  /*4cd0*/  FMUL.FTZ R3, R82, UR7 ;  /* 0x0000000752037c20 */ /* 0x001fe20008410000 */
[----:B------:R-:W-:Y:S01]  /*4ce0*/  FFMA.FTZ R2, R10, R25, R2 ;  /* 0x000000190a027223 */ /* 0x000fe20000010002 */
[----:B------:R-:W0:Y:S01]  /*4cf0*/  LDCU UR8, c[0x0][0x38c] ;  /* 0x00007180ff0877ac */ /* 0x000e220008000800 */
[----:B------:R5:W-:Y:S04]  /*4d00*/  STL [R1+0xfc], R5 ;  /* 0x0000fc0501007387 */ /* 0x000be80000100800 */
[----:B------:R1:W-:Y:S04]  /*4d10*/  STL [R1+0xf8], R4 ;  /* 0x0000f80401007387 */ /* 0x0003e80000100800 */
[----:B------:R2:W-:Y:S01]  /*4d20*/  STL [R1+0xf4], R3 ;  /* 0x0000f40301007387 */ /* 0x0005e20000100800 */
[----:B-----5:R-:W-:Y:S01]  /*4d30*/  FMUL.FTZ R5, R79, UR7 ;  /* 0x000000074f057c20 */ /* 0x020fe20008410000 */
[----:B-1----:R-:W-:Y:S01]  /*4d40*/  FMUL.FTZ R4, R78, UR7 ;  /* 0x000000074e047c20 */ /* 0x002fe20008410000 */
[----:B0-----:R-:W-:Y:S01]  /*4d50*/  UISETP.GE.AND UP0, UPT, UR8, 0x1, UPT ;  /* 0x000000010800788c */ /* 0x001fe2000bf06270 */
[----:B--2---:R-:W-:-:S05]  /*4d60*/  FMUL.FTZ R3, R80, UR7 ;  /* 0x0000000750037c20 */ /* 0x004fca0008410000 */
        /* <DEDUP_REMOVED lines=28> */
[----:B------:R-:W-:Y:S01]  /*4f30*/  UISETP.NE.AND UP0, UPT, UR12, 0x1, UPT ;  /* 0x000000010c00788c */ /* 0x000fe2000bf05270 */
[----:B------:R-:W0:Y:S01]  /*4f40*/  S2UR UR8, SR_CTAID.Y ;  /* 0x00000000000879c3 */ /* 0x000e220000002600 */
[----:B------:R-:W-:Y:S01]  /*4f50*/  UIMAD UR24, UR12, -0x800, UR25 ;  /* 0xfffff8000c1878a4 */ /* 0x000fe2000f8e0219 */
[----:B------:R-:W2:Y:S01]  /*4f60*/  S2R R14, SR_TID.X ;  /* 0x00000000000e7919 */ /* 0x000ea20000002100 */
[----:B------:R-:W0:Y:S01]  /*4f70*/  LDCU.64 UR26, c[0x0][0x3a0] ;  /* 0x00007400ff1a77ac */ /* 0x000e220008000a00 */
[----:B------:R-:W-:Y:S02]  /*4f80*/  LOP3.LUT R13, R13, 0xfffffff7, RZ, 0xc0, !PT ;  /* 0xfffffff70d0d7812 */ /* 0x000fe400078ec0ff */
[----:B------:R-:W-:Y:S01]  /*4f90*/  PLOP3.LUT P0, PT, PT, PT, UP0, 0x80, 0x8 ;  /* 0x000000000008781c */ /* 0x000fe20003f0f008 */
[----:B------:R0:W-:Y:S01]  /*4fa0*/  STL [R1+0x40], RZ ;  /* 0x000040ff01007387 */ /* 0x0001e20000100800 */
[----:B------:R-:W-:Y:S01]  /*4fb0*/  UIADD3 UR23, UPT, UPT, UR24, 0x800, URZ ;  /* 0x0000080018177890 */ /* 0x000fe2000fffe0ff */
[----:B------:R-:W-:Y:S01]  /*4fc0*/  LOP3.LUT R13, R13, 0xfffffffb, RZ, 0xc0, !PT ;  /* 0xfffffffb0d0d7812 */ /* 0x000fe200078ec0ff */
[----:B------:R-:W1:Y:S01]  /*4fd0*/  LDCU UR50, c[0x0][0x394] ;  /* 0x00007280ff3277ac */ /* 0x000e620008000800 */
[----:B------:R-:W-:-:S03]  /*4fe0*/  ISETP.EQ.AND P1, PT, R0, RZ, P0 ;  /* 0x000000ff0000720c */ /* 0x000fc60000722270 */
[----:B------:R-:W-:Y:S01]  /*4ff0*/  ISETP.GE.AND P0, PT, R72, UR23, PT ;  /* 0x0000001748007c0c */ /* 0x000fe2000bf06270 */
[----:B------:R-:W1:Y:S01]  /*5000*/  LDCU UR49, c[0x0][0x38c] ;  /* 0x00007180ff3177ac */ /* 0x000e620008000800 */
[----:B------:R-:W1:Y:S01]  /*5010*/  LDCU UR25, c[0x0][0x388] ;  /* 0x00007100ff1977ac */ /* 0x000e620008000800 */
[----:B------:R-:W1:Y:S07]  /*5020*/  LDCU.64 UR32, c[0x0][0x3a8] ;  /* 0x00007500ff2077ac */ /* 0x000e6e0008000a00 */
[----:B------:R-:W-:Y:S01]  /*5030*/  @P1 LOP3.LUT R13, R13, 0x4, RZ, 0xfc, !PT ;  /* 0x000000040d0d1812 */ /* 0x000fe200078efcff */
[----:B0-----:R-:W-:-:S03]  /*5040*/  UIMAD.WIDE.U32 UR10, UR8, UR26, URZ ;  /* 0x0000001a080a72a5 */ /* 0x001fc6000f8e00ff */
[----:B------:R-:W-:Y:S01]  /*5050*/  @P0 LOP3.LUT R13, R13, 0x8, RZ, 0xfc, !PT ;  /* 0x000000080d0d0812 */ /* 0x000fe200078efcff */
[----:B------:R-:W0:Y:S01]  /*5060*/  LDCU.64 UR34, c[0x0][0x440] ;  /* 0x00008800ff2277ac */ /* 0x000e220008000a00 */
[----:B------:R-:W-:Y:S01]  /*5070*/  UIMAD UR27, UR8, UR27, UR11 ;  /* 0x0000001b081b72a4 */ /* 0x000fe2000f8e020b */
[----:B------:R-:W0:Y:S01]  /*5080*/  LDCU.64 UR36, c[0x0][0x3c0] ;  /* 0x00007800ff2477ac */ /* 0x000e220008000a00 */
[----:B------:R-:W0:Y:S01]  /*5090*/  LDCU.64 UR38, c[0x0][0x4c0] ;  /* 0x00009800ff2677ac */ /* 0x000e220008000a00 */
[----:B------:R-:W0:Y:S01]  /*50a0*/  LDCU.64 UR40, c[0x0][0x4e0] ;  /* 0x00009c00ff2877ac */ /* 0x000e220008000a00 */
[----:B------:R-:W0:Y:S01]  /*50b0*/  LDCU.64 UR42, c[0x0][0x4f0] ;  /* 0x00009e00ff2a77ac */ /* 0x000e220008000a00 */
[----:B------:R-:W0:Y:S01]  /*50c0*/  LDCU.64 UR44, c[0x0][0x538] ;  /* 0x0000a700ff2c77ac */ /* 0x000e220008000a00 */
[----:B------:R-:W0:Y:S01]  /*50d0*/  LDCU.64 UR46, c[0x0][0x540] ;  /* 0x0000a800ff2e77ac */ /* 0x000e220008000a00 */
[----:B-12---:R-:W-:-:S05]  /*50e0*/  UMOV UR8, URZ ;  /* 0x000000ff00087c82 */ /* 0x006fca0008000000 */
.L_x_1477:
[----:B------:R-:W-:Y:S01]  /*50f0*/  HFMA2 R3, -RZ, RZ, 0, 0 ;  /* 0x00000000ff037431 */ /* 0x000fe200000001ff */
[----:B0-----:R-:W-:Y:S01]  /*5100*/  MOV R7, UR36 ;  /* 0x0000002400077c02 */ /* 0x001fe20008000f00 */
[----:B------:R-:W-:Y:S01]  /*5110*/  UIADD3 UR23, UPT, UPT, UR24, 0x800, URZ ;  /* 0x0000080018177890 */ /* 0x000fe2000fffe0ff */
[----:B-1----:R-:W-:Y:S01]  /*5120*/  MOV R2, R72 ;  /* 0x0000004800027202 */ /* 0x002fe20000000f00 */
[----:B------:R-:W-:Y:S01]  /*5130*/  IMAD.U32 R5, RZ, RZ, UR37 ;  /* 0x00000025ff057e24 */ /* 0x000fe2000f8e00ff */
[----:B------:R-:W-:Y:S02]  /*5140*/  LOP3.LUT P5, RZ, R13, 0x8, RZ, 0xc0, !PT ;  /* 0x000000080dff7812 */ /* 0x000fe400078ac0ff */
[C---:B------:R-:W-:Y:S02]  /*5150*/  LOP3.LUT R70, R72.reuse, 0x20, RZ, 0xfc, !PT ;  /* 0x0000002048467812 */ /* 0x040fe400078efcff */
[----:B------:R-:W-:Y:S01]  /*5160*/  LOP3.LUT R69, R72, 0x40, RZ, 0xfc, !PT ;  /* 0x0000004048457812 */ /* 0x000fe200078efcff */
[----:B------:R-:W-:Y:S01]  /*5170*/  IMAD.WIDE.U32 R6, R7, UR8, R2 ;  /* 0x0000000807067c25 */ /* 0x000fe2000f8e0002 */
[----:B------:R-:W-:-:S02]  /*5180*/  ISETP.GE.AND P2, PT, R70, UR23, PT ;  /* 0x0000001746007c0c */ /* 0x000fc4000bf46270 */
[----:B------:R-:W-:Y:S01]  /*5190*/  ISETP.GE.AND P1, PT, R69, UR23, PT ;  /* 0x0000001745007c0c */ /* 0x000fe2000bf26270 */
[----:B------:R-:W-:Y:S01]  /*51a0*/  IMAD R5, R5, UR8, R7 ;  /* 0x0000000805057c24 */ /* 0x000fe2000f8e0207 */
[----:B------:R-:W-:-:S04]  /*51b0*/  LEA R4, P0, R6, UR19, 0x1 ;  /* 0x0000001306047c11 */ /* 0x000fc8000f8008ff */
[----:B------:R-:W-:-:S05]  /*51c0*/  LEA.HI.X R5, R6, UR20, R5, 0x1, P0 ;  /* 0x0000001406057c11 */ /* 0x000fca00080f0c05 */
[----:B------:R-:W2:Y:S04]  /*51d0*/  @!P5 LDG.E.U16 R7, desc[UR28][R4.64] ;  /* 0x0000001c0407d981 */ /* 0x000ea8000c1e1500 */
[----:B------:R-:W5:Y:S01]  /*51e0*/  @!P2 LDG.E.U16 R0, desc[UR28][R4.64+0x40] ;  /* 0x0000401c0400a981 */ /* 0x000f62000c1e1500 */
[----:B------:R-:W-:-:S03]  /*51f0*/  LOP3.LUT R68, R72, 0x60, RZ, 0xfc, !PT ;  /* 0x0000006048447812 */ /* 0x000fc600078efcff */
[----:B------:R-:W3:Y:S01]  /*5200*/  @!P1 LDG.E.U16 R9, desc[UR28][R4.64+0x80] ;  /* 0x0000801c04099981 */ /* 0x000ee2000c1e1500 */
[----:B------:R-:W-:-:S13]  /*5210*/  ISETP.GE.AND P3, PT, R68, UR23, PT ;  /* 0x0000001744007c0c */ /* 0x000fda000bf66270 */
[----:B------:R-:W4:Y:S01]  /*5220*/  @!P3 LDG.E.U16 R11, desc[UR28][R4.64+0xc0] ;  /* 0x0000c01c040bb981 */ /* 0x000f22000c1e1500 */
[----:B------:R-:W-:-:S04]  /*5230*/  LOP3.LUT R67, R72, 0x80, RZ, 0xfc, !PT ;  /* 0x0000008048437812 */ /* 0x000fc800078efcff */
[----:B------:R-:W-:-:S13]  /*5240*/  ISETP.GE.AND P4, PT, R67, UR23, PT ;  /* 0x0000001743007c0c */ /* 0x000fda000bf86270 */
[----:B------:R-:W4:Y:S01]  /*5250*/  @!P4 LDG.E.U16 R57, desc[UR28][R4.64+0x100] ;  /* 0x0001001c0439c981 */ /* 0x000f22000c1e1500 */
[----:B------:R-:W-:Y:S02]  /*5260*/  LOP3.LUT R66, R72, 0xa0, RZ, 0xfc, !PT ;  /* 0x000000a048427812 */ /* 0x000fe400078efcff */
[----:B------:R-:W-:Y:S01]  /*5270*/  CS2R R84, SRZ ;  /* 0x0000000000547805 */ /* 0x000fe2000001ff00 */
[----:B------:R-:W-:Y:S01]  /*5280*/  IMAD.MOV.U32 R83, RZ, RZ, RZ ;  /* 0x000000ffff537224 */ /* 0x000fe200078e00ff */
[----:B------:R-:W-:Y:S02]  /*5290*/  ISETP.GE.AND P0, PT, R66, UR23, PT ;  /* 0x0000001742007c0c */ /* 0x000fe4000bf06270 */
[C---:B------:R-:W-:Y:S02]  /*52a0*/  LOP3.LUT R65, R72.reuse, 0xc0, RZ, 0xfc, !PT ;  /* 0x000000c048417812 */ /* 0x040fe400078efcff */
[----:B------:R-:W-:Y:S02]  /*52b0*/  MOV R82, R84 ;  /* 0x0000005400527202 */ /* 0x000fe40000000f00 */
[----:B------:R-:W-:-:S02]  /*52c0*/  LOP3.LUT R64, R72, 0xe0, RZ, 0xfc, !PT ;  /* 0x000000e048407812 */ /* 0x000fc400078efcff */
[C---:B------:R-:W-:Y:S02]  /*52d0*/  LOP3.LUT R63, R72.reuse, 0x100, RZ, 0xfc, !PT ;  /* 0x00000100483f7812 */ /* 0x040fe400078efcff */
[----:B------:R-:W-:Y:S02]  /*52e0*/  LOP3.LUT R62, R72, 0x120, RZ, 0xfc, !PT ;  /* 0x00000120483e7812 */ /* 0x000fe400078efcff */
[----:B------:R-:W-:Y:S02]  /*52f0*/  MOV R80, R84 ;  /* 0x0000005400507202 */ /* 0x000fe40000000f00 */
[----:B--2---:R-:W-:Y:S02]  /*5300*/  @!P5 PRMT R83, R7, 0x7610, R84 ;  /* 0x000076100753d816 */ /* 0x004fe40000000054 */
[----:B------:R-:W2:Y:S02]  /*5310*/  @!P0 LDG.E.U16 R7, desc[UR28][R4.64+0x140] ;  /* 0x0001401c04078981 */ /* 0x000ea4000c1e1500 */
[----:B-----5:R-:W-:-:S02]  /*5320*/  @!P2 PRMT R83, R83, 0x5410, R0 ;  /* 0x000054105353a816 */ /* 0x020fc40000000000 */
[----:B------:R-:W-:Y:S02]  /*5330*/  ISETP.GE.AND P2, PT, R65, UR23, PT ;  /* 0x0000001741007c0c */ /* 0x000fe4000bf46270 */
[----:B---3--:R-:W-:Y:S02]  /*5340*/  @!P1 PRMT R82, R9, 0x7610, R84 ;  /* 0x0000761009529816 */ /* 0x008fe40000000054 */
[----:B------:R-:W-:-:S09]  /*5350*/  ISETP.GE.AND P1, PT, R64, UR23, PT ;  /* 0x0000001740007c0c */ /* 0x000fd2000bf26270 */
[----:B------:R-:W3:Y:S01]  /*5360*/  @!P2 LDG.E.U16 R9, desc[UR28][R4.64+0x180] ;  /* 0x0001801c0409a981 */ /* 0x000ee2000c1e1500 */
[----:B----4-:R-:W-:-:S03]  /*5370*/  @!P3 PRMT R82, R82, 0x5410, R11 ;  /* 0x000054105252b816 */ /* 0x010fc6000000000b */
[----:B------:R-:W4:Y:S01]  /*5380*/  @!P1 LDG.E.U16 R0, desc[UR28][R4.64+0x1c0] ;  /* 0x0001c01c04009981 */ /* 0x000f22000c1e1500 */
[----:B------:R-:W-:-:S13]  /*5390*/  ISETP.GE.AND P3, PT, R63, UR23, PT ;  /* 0x000000173f007c0c */ /* 0x000fda000bf66270 */
[----:B------:R-:W5:Y:S01]  /*53a0*/  @!P3 LDG.E.U16 R11, desc[UR28][R4.64+0x200] ;  /* 0x0002001c040bb981 */ /* 0x000f62000c1e1500 */
[----:B------:R-:W-:Y:S02]  /*53b0*/  @!P4 PRMT R80, R57, 0x7610, R84 ;  /* 0x000076103950c816 */ /* 0x000fe40000000054 */
[----:B------:R-:W-:-:S13]  /*53c0*/  ISETP.GE.AND P4, PT, R62, UR23, PT ;  /* 0x000000173e007c0c */ /* 0x000fda000bf86270 */
[----:B------:R-:W5:Y:S01]  /*53d0*/  @!P4 LDG.E.U16 R73, desc[UR28][R4.64+0x240] ;  /* 0x0002401c0449c981 */ /* 0x000f62000c1e1500 */
[C---:B------:R-:W-:Y:S02]  /*53e0*/  LOP3.LUT R61, R72.reuse, 0x140, RZ, 0xfc, !PT ;  /* 0x00000140483d7812 */ /* 0x040fe400078efcff */
[----:B------:R-:W-:Y:S01]  /*53f0*/  LOP3.LUT R59, R72, 0x180, RZ, 0xfc, !PT ;  /* 0x00000180483b7812 */ /* 0x000fe200078efcff */
[--C-:B------:R-:W-:Y:S01]  /*5400*/  IMAD.MOV.U32 R79, RZ, RZ, R84.reuse ;  /* 0x000000ffff4f7224 */ /* 0x100fe200078e0054 */
[----:B------:R-:W-:Y:S02]  /*5410*/  SHF.L.U32 R8, R14, 0x4, RZ ;  /* 0x000000040e087819 */ /* 0x000fe400000006ff */
[----:B------:R-:W-:Y:S02]  /*5420*/  LOP3.LUT R60, R72, 0x160, RZ, 0xfc, !PT ;  /* 0x00000160483c7812 */ /* 0x000fe400078efcff */
[----:B------:R-:W-:Y:S01]  /*5430*/  LOP3.LUT R81, R8, 0x3e00, RZ, 0xc0, !PT ;  /* 0x00003e0008517812 */ /* 0x000fe200078ec0ff */
[----:B------:R-:W-:Y:S01]  /*5440*/  IMAD.MOV.U32 R12, RZ, RZ, R84 ;  /* 0x000000ffff0c7224 */ /* 0x000fe200078e0054 */
[----:B--2---:R-:W-:-:S02]  /*5450*/  @!P0 PRMT R80, R80, 0x5410, R7 ;  /* 0x0000541050508816 */ /* 0x004fc40000000007 */
[----:B------:R-:W-:-:S13]  /*5460*/  ISETP.GE.AND P0, PT, R61, UR23, PT ;  /* 0x000000173d007c0c */ /* 0x000fda000bf06270 */
[----:B------:R-:W2:Y:S01]  /*5470*/  @!P0 LDG.E.U16 R6, desc[UR28][R4.64+0x280] ;  /* 0x0002801c04068981 */ /* 0x000ea2000c1e1500 */
[----:B---3--:R-:W-:Y:S02]  /*5480*/  @!P2 PRMT R79, R9, 0x7610, R84 ;  /* 0x00007610094fa816 */ /* 0x008fe40000000054 */
[----:B------:R-:W-:Y:S02]  /*5490*/  ISETP.GE.AND P2, PT, R59, UR23, PT ;  /* 0x000000173b007c0c */ /* 0x000fe4000bf46270 */
[----:B----4-:R-:W-:Y:S02]  /*54a0*/  @!P1 PRMT R79, R79, 0x5410, R0 ;  /* 0x000054104f4f9816 */ /* 0x010fe40000000000 */
[----:B------:R-:W-:-:S09]  /*54b0*/  ISETP.GE.AND P1, PT, R60, UR23, PT ;  /* 0x000000173c007c0c */ /* 0x000fd2000bf26270 */
[----:B------:R-:W-:Y:S01]  /*54c0*/  @!P2 MOV R71, R81 ;  /* 0x000000510047a202 */ /* 0x000fe20000000f00 */
[----:B------:R-:W3:Y:S03]  /*54d0*/  @!P2 LDG.E.U16 R0, desc[UR28][R4.64+0x300] ;  /* 0x0003001c0400a981 */ /* 0x000ee6000c1e1500 */
[----:B------:R-:W-:Y:S01]  /*54e0*/  @!P2 LOP3.LUT R72, R71, 0x1f, R14, 0xf8, !PT ;  /* 0x0000001f4748a812 */ /* 0x000fe200078ef80e */
[----:B------:R-:W4:Y:S03]  /*54f0*/  @!P1 LDG.E.U16 R7, desc[UR28][R4.64+0x2c0] ;  /* 0x0002c01c04079981 */ /* 0x000f26000c1e1500 */
[----:B------:R-:W-:Y:S02]  /*5500*/  LOP3.LUT R58, R72, 0x1a0, RZ, 0xfc, !PT ;  /* 0x000001a0483a7812 */ /* 0x000fe400078efcff */
[----:B-----5:R-:W-:-:S02]  /*5510*/  @!P3 PRMT R12, R11, 0x7610, R84 ;  /* 0x000076100b0cb816 */ /* 0x020fc40000000054 */
[----:B------:R-:W-:-:S13]  /*5520*/  ISETP.GE.AND P3, PT, R58, UR23, PT ;  /* 0x000000173a007c0c */ /* 0x000fda000bf66270 */
[----:B------:R-:W5:Y:S01]  /*5530*/  @!P3 LDG.E.U16 R8, desc[UR28][R4.64+0x340] ;  /* 0x0003401c0408b981 */ /* 0x000f62000c1e1500 */
[----:B------:R-:W-:-:S04]  /*5540*/  @!P3 MOV R71, R81 ;  /* 0x000000510047b202 */ /* 0x000fc80000000f00 */
[----:B------:R-:W-:-:S04]  /*5550*/  @!P3 LOP3.LUT R72, R71, 0x1f, R14, 0xf8, !PT ;  /* 0x0000001f4748b812 */ /* 0x000fc800078ef80e */
[----:B------:R-:W-:Y:S02]  /*5560*/  LOP3.LUT R57, R72, 0x1c0, RZ, 0xfc, !PT ;  /* 0x000001c048397812 */ /* 0x000fe400078efcff */
[----:B------:R-:W-:Y:S02]  /*5570*/  @!P4 PRMT R12, R12, 0x5410, R73 ;  /* 0x000054100c0cc816 */ /* 0x000fe40000000049 */
[----:B------:R-:W-:-:S13]  /*5580*/  ISETP.GE.AND P4, PT, R57, UR23, PT ;  /* 0x0000001739007c0c */ /* 0x000fda000bf86270 */
[----:B------:R-:W5:Y:S01]  /*5590*/  @!P4 LDG.E.U16 R73, desc[UR28][R4.64+0x380] ;  /* 0x0003801c0449c981 */ /* 0x000f62000c1e1500 */
[----:B------:R-:W-:Y:S01]  /*55a0*/  @!P4 MOV R71, R81 ;  /* 0x000000510047c202 */ /* 0x000fe20000000f00 */
[----:B------:R-:W-:-:S03]  /*55b0*/  UIADD3 UR48, UPT, UPT, UR24, 0x800, URZ ;  /* 0x0000080018307890 */ /* 0x000fc6000fffe0ff */
[----:B------:R-:W-:-:S04]  /*55c0*/  @!P4 LOP3.LUT R72, R71, 0x1f, R14, 0xf8, !PT ;  /* 0x0000001f4748c812 */ /* 0x000fc800078ef80e */
[----:B------:R-:W-:-:S05]  /*55d0*/  LOP3.LUT R9, R72, 0x1e0, RZ, 0xfc, !PT ;  /* 0x000001e048097812 */ /* 0x000fca00078efcff */
[----:B------:R0:W-:Y:S01]  /*55e0*/  STL [R1+0x44], R9 ;  /* 0x0000440901007387 */ /* 0x0001e20000100800 */
[----:B------:R-:W-:-:S03]  /*55f0*/  HFMA2 R86, -RZ, RZ, 0, 0 ;  /* 0x00000000ff567431 */ /* 0x000fc600000001ff */
        /* <DEDUP_REMOVED lines=19> */
[----:B------:R-:W2:Y:S01]  /*5730*/  LDL R126, [R1+0xc0] ;  /* 0x0000c000017e7983 */ /* 0x000ea20000100800 */
[----:B---3--:R-:W-:-:S11]  /*5740*/  @!P2 PRMT R85, R0, 0x5410, RZ ;  /* 0x000054100055a816 */ /* 0x008fd600000000ff */
[----:B------:R-:W-:Y:S01]  /*5750*/  @!P0 IMAD.MOV.U32 R71, RZ, RZ, R81 ;  /* 0x000000ffff478224 */ /* 0x000fe200078e0051 */
[----:B------:R-:W-:Y:S01]  /*5760*/  PRMT R87, R80, 0x7632, R87 ;  /* 0x0000763250577816 */ /* 0x000fe20000000057 */
[----:B------:R-:W3:Y:S03]  /*5770*/  LDL R125, [R1+0xbc] ;  /* 0x0000bc00017d7983 */ /* 0x000ee60000100800 */
[----:B------:R-:W-:Y:S01]  /*5780*/  @!P0 LOP3.LUT R72, R71, 0x1f, R14, 0xf8, !PT ;  /* 0x0000001f47488812 */ /* 0x000fe200078ef80e */
[----:B------:R-:W3:Y:S01]  /*5790*/  LDL R124, [R1+0xb8] ;  /* 0x0000b800017c7983 */ /* 0x000ee20000100800 */
[----:B----4-:R-:W-:Y:S02]  /*57a0*/  @!P1 PRMT R84, R84, 0x5410, R7 ;  /* 0x0000541054549816 */ /* 0x010fe40000000007 */
[----:B------:R-:W-:Y:S01]  /*57b0*/  ISETP.GE.AND P1, PT, R72, UR48, PT ;  /* 0x0000003048007c0c */ /* 0x000fe2000bf26270 */
[----:B------:R-:W4:Y:S01]  /*57c0*/  LDL R123, [R1+0xb4] ;  /* 0x0000b400017b7983 */ /* 0x000f220000100800 */
[----:B------:R-:W-:-:S02]  /*57d0*/  ISETP.GE.AND P2, PT, R70, UR48, PT ;  /* 0x0000003046007c0c */ /* 0x000fc4000bf46270 */
[----:B------:R-:W-:Y:S01]  /*57e0*/  PRMT R88, R79, 0x7632, R88 ;  /* 0x000076324f587816 */ /* 0x000fe20000000058 */
[----:B------:R-:W4:Y:S01]  /*57f0*/  LDL R122, [R1+0xb0] ;  /* 0x0000b000017a7983 */ /* 0x000f220000100800 */
[----:B------:R-:W-:Y:S02]  /*5800*/  PRMT R89, R12, 0x7632, R89 ;  /* 0x000076320c597816 */ /* 0x000fe40000000059 */
[----:B------:R-:W-:Y:S01]  /*5810*/  LOP3.LUT R13, R13, 0xfffffffe, RZ, 0xc0, !PT ;  /* 0xfffffffe0d0d7812 */ /* 0x000fe200078ec0ff */
[----:B------:R-:W4:Y:S04]  /*5820*/  LDL R121, [R1+0xac] ;  /* 0x0000ac0001797983 */ /* 0x000f280000100800 */
[----:B------:R-:W1:Y:S01]  /*5830*/  @!P1 LDC.64 R6, c[0x0][0x3e0] ;  /* 0x0000f800ff069b82 */ /* 0x000e620000000a00 */
[----:B-----5:R-:W-:Y:S01]  /*5840*/  @!P3 PRMT R85, R85, 0x5410, R8 ;  /* 0x000054105555b816 */ /* 0x020fe20000000008 */
[----:B------:R-:W5:Y:S01]  /*5850*/  LDL R120, [R1+0xa8] ;  /* 0x0000a80001787983 */ /* 0x000f620000100800 */
[----:B------:R-:W-:-:S03]  /*5860*/  ISETP.GE.AND P3, PT, R69, UR48, PT ;  /* 0x0000003045007c0c */ /* 0x000fc6000bf66270 */
[----:B------:R-:W5:Y:S02]  /*5870*/  LDL R119, [R1+0xa4] ;  /* 0x0000a40001777983 */ /* 0x000f640000100800 */
[----:B0-----:R-:W0:Y:S08]  /*5880*/  @!P2 LDC.64 R8, c[0x0][0x3e0] ;  /* 0x0000f800ff08ab82 */ /* 0x001e300000000a00 */
[----:B------:R-:W0:Y:S01]  /*5890*/  @!P3 LDC.64 R74, c[0x0][0x3e0] ;  /* 0x0000f800ff4abb82 */ /* 0x000e220000000a00 */
[----:B-1----:R-:W-:Y:S01]  /*58a0*/  @!P1 IMAD.WIDE.U32 R10, R6, UR8, R2 ;  /* 0x00000008060a9c25 */ /* 0x002fe2000f8e0002 */
[----:B------:R-:W-:-:S03]  /*58b0*/  @!P4 PRMT R86, R73, 0x5410, RZ ;  /* 0x000054104956c816 */ /* 0x000fc600000000ff */
[----:B------:R-:W-:Y:S01]  /*58c0*/  @!P1 IMAD R7, R7, UR8, R11 ;  /* 0x0000000807079c24 */ /* 0x000fe2000f8e020b */
[----:B------:R-:W-:Y:S01]  /*58d0*/  @!P1 LEA R6, P4, R10, UR21, 0x1 ;  /* 0x000000150a069c11 */ /* 0x000fe2000f8808ff */
[----:B0-----:R-:W-:-:S03]  /*58e0*/  @!P2 IMAD.WIDE.U32 R72, R8, UR8, R2 ;  /* 0x000000080848ac25 */ /* 0x001fc6000f8e0002 */
        /* <DEDUP_REMOVED lines=40> */
[----:B------:R0:W-:Y:S04]  /*5b70*/  STS.U16 [R97+0x200], R12 ;  /* 0x0002000c61007388 */ /* 0x0001e80000000400 */
[----:B------:R-:W-:Y:S04]  /*5b80*/  STS.U16 [R96+0x240], R89 ;  /* 0x0002405960007388 */ /* 0x000fe80000000400 */
[----:B------:R-:W-:Y:S04]  /*5b90*/  STS.U16 [R95+0x280], R84 ;  /* 0x000280545f007388 */ /* 0x000fe80000000400 */
[----:B------:R-:W-:Y:S04]  /*5ba0*/  STS.U16 [R94+0x2c0], R4 ;  /* 0x0002c0045e007388 */ /* 0x000fe80000000400 */
[----:B------:R-:W-:Y:S04]  /*5bb0*/  STS.U16 [R93+0x300], R85 ;  /* 0x000300555d007388 */ /* 0x000fe80000000400 */
[----:B------:R-:W-:Y:S01]  /*5bc0*/  STS.U16 [R92+0x340], R5 ;  /* 0x000340055c007388 */ /* 0x000fe20000000400 */
[----:B--2---:R-:W-:Y:S01]  /*5bd0*/  @!P0 PRMT R86, R86, 0x5410, R75 ;  /* 0x0000541056568816 */ /* 0x004fe2000000004b */
[----:B-1----:R-:W-:-:S02]  /*5be0*/  IMAD.MOV.U32 R80, RZ, RZ, RZ ;  /* 0x000000ffff507224 */ /* 0x002fc400078e00ff */
[----:B------:R-:W-:Y:S01]  /*5bf0*/  HFMA2 R82, -RZ, RZ, 0, 0 ;  /* 0x00000000ff527431 */ /* 0x000fe200000001ff */
        /* <DEDUP_REMOVED lines=9> */
[----:B0-----:R-:W-:Y:S01]  /*5c90*/  HFMA2 R12, -RZ, RZ, 0, 0 ;  /* 0x00000000ff0c7431 */ /* 0x001fe200000001ff */
[----:B------:R-:W-:-:S02]  /*5ca0*/  MOV R79, RZ ;  /* 0x000000ff004f7202 */ /* 0x000fc40000000f00 */
[----:B------:R-:W-:Y:S01]  /*5cb0*/  ISETP.GE.AND P1, PT, R60, UR48, PT ;  /* 0x000000303c007c0c */ /* 0x000fe2000bf26270 */
[----:B------:R0:W2:Y:S01]  /*5cc0*/  @!P2 LDG.E.U16 R11, desc[UR28][R10.64+0x40] ;  /* 0x0000401c0a0ba981 */ /* 0x0000a2000c1e1500 */
[----:B------:R-:W-:-:S03]  /*5cd0*/  MOV R83, RZ ;  /* 0x000000ff00537202 */ /* 0x000fc60000000f00 */
        /* <DEDUP_REMOVED lines=92> */
[----:B------:R-:W-:-:S02]  /*62a0*/  @!P1 MOV R71, R81 ;  /* 0x0000005100479202 */ /* 0x000fc40000000f00 */
[----:B------:R-:W-:Y:S01]  /*62b0*/  @!P2 MOV R71, R81 ;  /* 0x000000510047a202 */ /* 0x000fe20000000f00 */
        /* <DEDUP_REMOVED lines=22> */
[----:B------:R-:W-:Y:S04]  /*6420*/  STS.U16 [R107+0x1140], R72 ;  /* 0x001140486b007388 */ /* 0x000fe80000000400 */
[----:B------:R-:W-:Y:S01]  /*6430*/  STS.U16 [R106+0x1180], R79 ;  /* 0x0011804f6a007388 */ /* 0x000fe20000000400 */
[----:B-1----:R-:W-:-:S03]  /*6440*/  PRMT R12, R80, 0x7632, R12 ;  /* 0x00007632500c7816 */ /* 0x002fc6000000000c */
[----:B------:R-:W-:Y:S04]  /*6450*/  STS.U16 [R105+0x11c0], R74 ;  /* 0x0011c04a69007388 */ /* 0x000fe80000000400 */
[----:B------:R-:W-:Y:S04]  /*6460*/  STS.U16 [R104+0x1200], R80 ;  /* 0x0012005068007388 */ /* 0x000fe80000000400 */
[----:B------:R0:W-:Y:S01]  /*6470*/  STS.U16 [R98+0x1240], R12 ;  /* 0x0012400c62007388 */ /* 0x0001e20000000400 */
[----:B------:R-:W-:-:S03]  /*6480*/  @!P3 IMAD.MOV.U32 R71, RZ, RZ, R81 ;  /* 0x000000ffff47b224 */ /* 0x000fc600078e0051 */
[----:B------:R1:W-:Y:S04]  /*6490*/  STS.U16 [R97+0x1280], R82 ;  /* 0x0012805261007388 */ /* 0x0003e80000000400 */
[----:B------:R-:W5:Y:S01]  /*64a0*/  LDL R85, [R1+0x98] ;  /* 0x0000980001557983 */ /* 0x000f620000100800 */
[----:B0-----:R-:W-:-:S03]  /*64b0*/  HFMA2 R12, -RZ, RZ, 0, 0 ;  /* 0x00000000ff0c7431 */ /* 0x001fc600000001ff */
[----:B------:R-:W5:Y:S01]  /*64c0*/  LDL R80, [R1+0x88] ;  /* 0x0000880001507983 */ /* 0x000f620000100800 */
[----:B-1----:R-:W-:Y:S02]  /*64d0*/  PRMT R82, R82, 0x7632, R82 ;  /* 0x0000763252527816 */ /* 0x002fe40000000052 */
[----:B----4-:R-:W-:Y:S01]  /*64e0*/  @!P4 PRMT R12, R75, 0x5410, RZ ;  /* 0x000054104b0cc816 */ /* 0x010fe200000000ff */
[----:B------:R-:W4:Y:S01]  /*64f0*/  LDL R79, [R1+0x84] ;  /* 0x00008400014f7983 */ /* 0x000f220000100800 */
[----:B------:R-:W-:Y:S02]  /*6500*/  LOP3.LUT R72, R71, 0x1f, R14, 0xf8, !PT ;  /* 0x0000001f47487812 */ /* 0x000fe400078ef80e */
[----:B---3--:R-:W-:Y:S01]  /*6510*/  @!P5 PRMT R12, R12, 0x5410, R84 ;  /* 0x000054100c0cd816 */ /* 0x008fe20000000054 */
[----:B------:R0:W-:Y:S04]  /*6520*/  STS.U16 [R96+0x12c0], R82 ;  /* 0x0012c05260007388 */ /* 0x0001e80000000400 */
[----:B------:R-:W3:Y:S04]  /*6530*/  LDL R84, [R1+0x94] ;  /* 0x0000940001547983 */ /* 0x000ee80000100800 */
[----:B0-----:R-:W4:Y:S01]  /*6540*/  LDL R82, [R1+0x8c] ;  /* 0x00008c0001527983 */ /* 0x001f220000100800 */
        /* <DEDUP_REMOVED lines=19> */
[----:B------:R-:W3:Y:S04]  /*6680*/  LDS.U16 R95, [R160+0x1086] ;  /* 0x00108600a05f7984 */ /* 0x000ee80000000400 */
        /* <DEDUP_REMOVED lines=14> */
[----:B------:R-:W-:Y:S01]  /*6770*/  MOV R78, UR51 ;  /* 0x00000033004e7c02 */ /* 0x000fe20008000f00 */
[----:B------:R-:W-:-:S04]  /*6780*/  ULEA UR23, UR12, 0xffffff00, 0x8 ;  /* 0xffffff000c177891 */ /* 0x000fc8000f8e40ff */
[----:B------:R-:W-:-:S04]  /*6790*/  FMUL.FTZ R78, R78, 1.4426950216293334961 ;  /* 0x3fb8aa3b4e4e7820 */ /* 0x000fc80000410000 */
[C---:B------:R-:W-:Y:S01]  /*67a0*/  FMUL.FTZ R151, R78.reuse, R46 ;  /* 0x0000002e4e977220 */ /* 0x040fe20000410000 */
[----:B------:R-:W-:Y:S01]  /*67b0*/  ULOP3.LUT UR23, UR23, 0x100, URZ, 0xc0, !UPT ;  /* 0x0000010017177892 */ /* 0x000fe2000f8ec0ff */
[C---:B------:R-:W-:Y:S01]  /*67c0*/  FMUL.FTZ R118, R78.reuse, R45 ;  /* 0x0000002d4e767220 */ /* 0x040fe20000410000 */
[----:B------:R-:W-:-:S03]  /*67d0*/  FMUL.FTZ R117, R78, R44 ;  /* 0x0000002c4e757220 */ /* 0x000fc60000410000 */
[----:B------:R-:W4:Y:S01]  /*67e0*/  MUFU.EX2 R151, R151 ;  /* 0x0000009700977308 */ /* 0x000f220000000800 */
[----:B------:R-:W-:Y:S01]  /*67f0*/  UIADD3 UR26, UPT, UPT, UR23, UR8, URZ ;  /* 0x00000008171a7290 */ /* 0x000fe2000fffe0ff */
        /* <DEDUP_REMOVED lines=26> */
[----:B---3--:R-:W-:-:S07]  /*69a0*/  SHF.L.U32 R95, R95, 0x10, RZ ;  /* 0x000000105f5f7819 */ /* 0x008fce00000006ff */
[----:B------:R-:W3:Y:S01]  /*69b0*/  MUFU.EX2 R114, R114 ;  /* 0x0000007200727308 */ /* 0x000ee20000000800 */
        /* <DEDUP_REMOVED lines=24> */
[----:B------:R-:W-:Y:S01]  /*6b40*/  IMAD.U32 R74, R74, 0x10000, RZ ;  /* 0x000100004a4a7824 */ /* 0x000fe200078e00ff */
[----:B------:R-:W-:Y:S01]  /*6b50*/  MOV R71, R81 ;  /* 0x0000005100477202 */ /* 0x000fe20000000f00 */
        /* <DEDUP_REMOVED lines=12> */
[----:B------:R-:W-:Y:S01]  /*6c20*/  FMUL.FTZ R98, R126, R98 ;  /* 0x000000627e627220 */ /* 0x000fe20000410000 */
        /* <DEDUP_REMOVED lines=30> */
.L_x_1434:
[----:B------:R-:W-:-:S06]  /*6e10*/  LEA R0, R14, UR23, 0x2 ;  /* 0x000000170e007c11 */ /* 0x000fcc000f8e10ff */
[----:B------:R-:W0:Y:S02]  /*6e20*/  LDS R0, [R0+0x7554] ;  /* 0x0075540000007984 */ /* 0x000e240000000800 */
.L_x_1435:
[----:B------:R-:W-:Y:S05]  /*6e30*/  BSYNC.RECONVERGENT B0 ;  /* 0x0000000000007941 */ /* 0x000fea0003800200 */
.L_x_1433:
[----:B------:R-:W-:Y:S01]  /*6e40*/  LOP3.LUT P1, RZ, R13, 0x4, RZ, 0xc0, !PT ;  /* 0x000000040dff7812 */ /* 0x000fe2000782c0ff */
[----:B------:R-:W-:Y:S02]  /*6e50*/  IMAD.U32 R78, RZ, RZ, UR12 ;  /* 0x0000000cff4e7e24 */ /* 0x000fe4000f8e00ff */
[----:B------:R-:W-:Y:S01]  /*6e60*/  HFMA2 R81, -RZ, RZ, 0, 4.76837158203125e-07 ;  /* 0x00000008ff517431 */ /* 0x000fe200000001ff */
[----:B------:R-:W-:-:S09]  /*6e70*/  MOV R79, RZ ;  /* 0x000000ff004f7202 */ /* 0x000fd20000000f00 */
        /* <DEDUP_REMOVED lines=118> */
.L_x_1494:
[C---:B---3--:R-:W-:Y:S01]  /*75e0*/  FFMA.FTZ R86, R157.reuse, R86, R156 ;  /* 0x000000569d567223 */ /* 0x048fe2000001009c */
[----:B------:R-:W-:Y:S01]  /*75f0*/  UMOV UR26, 0xffffffff ;  /* 0xffffffff001a7882 */ /* 0x000fe20000000000 */
[----:B0-2---:R-:W-:-:S03]  /*7600*/  @P1 FMUL.FTZ R157, R157, R153 ;  /* 0x000000999d9d1220 */ /* 0x005fc60000410000 */
[----:B------:R-:W-:Y:S01]  /*7610*/  FSEL R162, R156, R86, !P1 ;  /* 0x000000569ca27208 */ /* 0x000fe20004800000 */
[----:B------:R-:W-:Y:S06]  /*7620*/  BRA.DIV UR26, `(.L_x_1438) ;  /* 0x0000005a1a987947 */ /* 0x000fec000b800000 */
.L_x_1497:
[----:B------:R-:W-:-:S03]  /*7630*/  UMOV UR26, 0xffffffff ;  /* 0xffffffff001a7882 */ /* 0x000fc60000000000 */
[----:B------:R-:W-:Y:S05]  /*7640*/  BRA.DIV UR26, `(.L_x_1439) ;  /* 0x0000005a1ab87947 */ /* 0x000fea000b800000 */
.L_x_1500:
[----:B------:R-:W-:-:S03]  /*7650*/  UMOV UR26, 0xffffffff ;  /* 0xffffffff001a7882 */ /* 0x000fc60000000000 */
[----:B------:R-:W-:Y:S05]  /*7660*/  BRA.DIV UR26, `(.L_x_1440) ;  /* 0x0000005a1ad87947 */ /* 0x000fea000b800000 */
[----:B------:R-:W0:Y:S04]  /*7670*/  SHFL.UP PT, R157, R157, 0x1, RZ ;  /* 0x042000009d9d7989 */ /* 0x000e2800000e00ff */
[----:B------:R-:W2:Y:S04]  /*7680*/  SHFL.UP PT, R162, R162, 0x1, RZ ;  /* 0x04200000a2a27989 */ /* 0x000ea800000e00ff */
[----:B-----5:R-:W3:Y:S04]  /*7690*/  SHFL.IDX PT, R78, R78, RZ, 0x1f ;  /* 0x00001fff4e4e7589 */ /* 0x020ee800000e0000 */
[----:B------:R-:W4:Y:S02]  /*76a0*/  SHFL.IDX PT, R79, R79, RZ, 0x1f ;  /* 0x00001fff4f4f7589 */ /* 0x000f2400000e0000 */
.L_x_1506:
        /* <DEDUP_REMOVED lines=12> */
.L_x_1436:
        /* <DEDUP_REMOVED lines=121> */
.L_x_1523:
        /* <DEDUP_REMOVED lines=14> */
.L_x_1441:
        /* <DEDUP_REMOVED lines=78> */
[----:B0-----:R-:W-:Y:S01]  /*84c0*/  SHF.L.U32 R81, R14, 0x4, RZ ;  /* 0x000000040e517819 */ /* 0x001fe200000006ff */
[----:B------:R-:W-:Y:S02]  /*84d0*/  FFMA.FTZ R0, R12, -R129, R151 ;  /* 0x800000810c007223 */ /* 0x000fe40000010097 */
[----:B------:R-:W-:Y:S01]  /*84e0*/  FFMA.FTZ R98, R118, R97, R98 ;  /* 0x0000006176627223 */ /* 0x000fe20000010062 */
        /* <DEDUP_REMOVED lines=43> */
[----:B------:R-:W-:Y:S01]  /*87a0*/  FMUL.FTZ R3, R3, R89 ;  /* 0x0000005903037220 */ /* 0x000fe20000410000 */
[C---:B------:R-:W-:Y:S01]  /*87b0*/  FMUL.FTZ R122, R89.reuse, UR51 ;  /* 0x00000033597a7c20 */ /* 0x040fe20008410000 */
[----:B0-----:R-:W-:Y:S01]  /*87c0*/  FMUL.FTZ R82, R90, R33 ;  /* 0x000000215a527220 */ /* 0x001fe20000410000 */
[----:B------:R-:W-:-:S03]  /*87d0*/  FMUL.FTZ R89, R89, R28 ;  /* 0x0000001c59597220 */ /* 0x000fc60000410000 */
[----:B------:R-:W-:Y:S01]  /*87e0*/  FFMA.FTZ R83, R121, R82, R83 ;  /* 0x0000005279537223 */ /* 0x000fe20000010053 */
[----:B------:R-:W-:-:S03]  /*87f0*/  FMUL.FTZ R88, R88, R24 ;  /* 0x0000001858587220 */ /* 0x000fc60000410000 */
[----:B------:R-:W-:Y:S01]  /*8800*/  FFMA.FTZ R83, R120, R89, R83 ;  /* 0x0000005978537223 */ /* 0x000fe20000010053 */
[C---:B------:R-:W-:Y:S01]  /*8810*/  FMUL.FTZ R77, R107.reuse, UR51 ;  /* 0x000000336b4d7c20 */ /* 0x040fe20008410000 */
[----:B------:R-:W-:Y:S02]  /*8820*/  FMUL.FTZ R107, R107, R20 ;  /* 0x000000146b6b7220 */ /* 0x000fe40000410000 */
[----:B------:R-:W-:Y:S01]  /*8830*/  FFMA.FTZ R83, R119, R88, R83 ;  /* 0x0000005877537223 */ /* 0x000fe20000010053 */
[----:B------:R-:W-:-:S03]  /*8840*/  FMUL.FTZ R76, R76, R19 ;  /* 0x000000134c4c7220 */ /* 0x000fc60000410000 */
[----:B------:R-:W-:Y:S01]  /*8850*/  FFMA.FTZ R83, R79, R107, R83 ;  /* 0x0000006b4f537223 */ /* 0x000fe20000010053 */
[----:B------:R-:W-:Y:S01]  /*8860*/  FMUL.FTZ R75, R75, R18 ;  /* 0x000000124b4b7220 */ /* 0x000fe20000410000 */
[----:B------:R-:W-:Y:S02]  /*8870*/  FMUL.FTZ R77, R79, R77 ;  /* 0x0000004d4f4d7220 */ /* 0x000fe40000410000 */
[-C--:B------:R-:W-:Y:S01]  /*8880*/  FFMA.FTZ R83, R131, R76.reuse, R83 ;  /* 0x0000004c83537223 */ /* 0x080fe20000010053 */
        /* <DEDUP_REMOVED lines=47> */
[----:B------:R-:W-:Y:S02]  /*8b80*/  HFMA2 R77, -RZ, RZ, 0, 0 ;  /* 0x00000000ff4d7431 */ /* 0x000fe400000001ff */
[----:B------:R-:W-:Y:S02]  /*8b90*/  FMUL.FTZ R136, R76, R136 ;  /* 0x000000884c887220 */ /* 0x000fe40000410000 */
[----:B------:R-:W-:-:S02]  /*8ba0*/  LOP3.LUT R74, R14, UR26, RZ, 0xfc, !PT ;  /* 0x0000001a0e4a7c12 */ /* 0x000fc4000f8efcff */
[----:B------:R-:W-:Y:S02]  /*8bb0*/  MOV R76, R14 ;  /* 0x0000000e004c7202 */ /* 0x000fe40000000f00 */
[----:B------:R-:W-:Y:S01]  /*8bc0*/  IADD3 R74, PT, PT, -R74, UR25, RZ ;  /* 0x000000194a4a7c10 */ /* 0x000fe2000fffe1ff */
[----:B------:R-:W-:-:S03]  /*8bd0*/  FMUL.FTZ R81, R30, R81 ;  /* 0x000000511e517220 */ /* 0x000fc60000410000 */
[----:B------:R-:W-:Y:S01]  /*8be0*/  ISETP.GE.AND P5, PT, R74, 0x1, PT ;  /* 0x000000014a00780c */ /* 0x000fe20003fa6270 */
[--C-:B0-----:R-:W-:Y:S01]  /*8bf0*/  IMAD.WIDE.U32 R74, R2, UR30, R76.reuse ;  /* 0x0000001e024a7c25 */ /* 0x101fe2000f8e004c */
[----:B------:R0:W-:Y:S03]  /*8c00*/  STS [R73+0x211c], R81 ;  /* 0x00211c5149007388 */ /* 0x0001e60000000800 */
[----:B-1----:R-:W-:-:S04]  /*8c10*/  IMAD.WIDE.U32 R76, R4, UR30, R76 ;  /* 0x0000001e044c7c25 */ /* 0x002fc8000f8e004c */
[----:B------:R-:W-:Y:S01]  /*8c20*/  FMUL.FTZ R80, R80, R15 ;  /* 0x0000000f50507220 */ /* 0x000fe20000410000 */
[----:B------:R-:W-:Y:S02]  /*8c30*/  IMAD R75, R3, UR30, R75 ;  /* 0x0000001e034b7c24 */ /* 0x000fe4000f8e024b */
[----:B0-----:R-:W-:Y:S01]  /*8c40*/  FMUL.FTZ R81, R25, R107 ;  /* 0x0000006b19517220 */ /* 0x001fe20000410000 */
[----:B------:R-:W-:Y:S01]  /*8c50*/  IMAD.U32 R4, RZ, RZ, UR40 ;  /* 0x00000028ff047e24 */ /* 0x000fe2000f8e00ff */
[----:B------:R-:W-:Y:S01]  /*8c60*/  MOV R2, R76 ;  /* 0x0000004c00027202 */ /* 0x000fe20000000f00 */
[----:B------:R-:W-:Y:S02]  /*8c70*/  IMAD R3, R5, UR30, R77 ;  /* 0x0000001e05037c24 */ /* 0x000fe4000f8e024d */
[----:B------:R-:W-:Y:S01]  /*8c80*/  FMUL.FTZ R84, R32, R84 ;  /* 0x0000005420547220 */ /* 0x000fe20000410000 */
[----:B------:R0:W-:Y:S01]  /*8c90*/  STS [R73+0x212c], R81 ;  /* 0x00212c5149007388 */ /* 0x0001e20000000800 */
        /* <DEDUP_REMOVED lines=9> */
[----:B------:R-:W-:Y:S01]  /*8d30*/  STS [R73+0x2118], R85 ;  /* 0x0021185549007388 */ /* 0x000fe20000000800 */
[----:B------:R-:W-:-:S03]  /*8d40*/  MOV R76, UR38 ;  /* 0x00000026004c7c02 */ /* 0x000fc60008000f00 */
[----:B------:R-:W-:Y:S04]  /*8d50*/  STS [R73+0x2120], R82 ;  /* 0x0021205249007388 */ /* 0x000fe80000000800 */
[----:B------:R-:W-:Y:S04]  /*8d60*/  STS [R73+0x2124], R89 ;  /* 0x0021245949007388 */ /* 0x000fe80000000800 */
[----:B------:R-:W-:Y:S04]  /*8d70*/  STS [R73+0x2128], R88 ;  /* 0x0021285849007388 */ /* 0x000fe80000000800 */
[----:B------:R-:W-:Y:S04]  /*8d80*/  STS [R73+0x2138], R79 ;  /* 0x0021384f49007388 */ /* 0x000fe80000000800 */
[----:B------:R-:W-:Y:S01]  /*8d90*/  STS [R73+0x213c], R81 ;  /* 0x00213c5149007388 */ /* 0x000fe20000000800 */
[----:B------:R-:W-:-:S02]  /*8da0*/  UIMAD UR31, UR9, UR41, UR30 ;  /* 0x00000029091f72a4 */ /* 0x000fc4000f8e021e */
[----:B------:R-:W-:Y:S01]  /*8db0*/  IMAD.WIDE.U32 R74, R76, UR9, R74 ;  /* 0x000000094c4a7c25 */ /* 0x000fe2000f8e004a */
[----:B------:R-:W-:Y:S01]  /*8dc0*/  UIMAD UR30, UR48, UR38, URZ ;  /* 0x00000026301e72a4 */ /* 0x000fe2000f8e02ff */
[----:B------:R-:W-:Y:S02]  /*8dd0*/  IADD3 R2, P0, PT, R2, UR26, RZ ;  /* 0x0000001a02027c10 */ /* 0x000fe4000ff1e0ff */
[C---:B------:R-:W-:Y:S01]  /*8de0*/  VIADD R117, R14.reuse, 0x80 ;  /* 0x000000800e757836 */ /* 0x040fe20000000000 */
[----:B------:R-:W-:Y:S01]  /*8df0*/  UIMAD UR30, UR9, UR39, UR30 ;  /* 0x00000027091e72a4 */ /* 0x000fe2000f8e021e */
[C---:B------:R-:W-:Y:S01]  /*8e00*/  VIADD R114, R14.reuse, 0x280 ;  /* 0x000002800e727836 */ /* 0x040fe20000000000 */
[C---:B------:R-:W-:Y:S01]  /*8e10*/  IADD3 R86, PT, PT, R14.reuse, 0x200, RZ ;  /* 0x000002000e567810 */ /* 0x040fe20007ffe0ff */
[C---:B------:R-:W-:Y:S01]  /*8e20*/  VIADD R110, R14.reuse, 0x480 ;  /* 0x000004800e6e7836 */ /* 0x040fe20000000000 */
[C---:B------:R-:W-:Y:S01]  /*8e30*/  IADD3 R116, PT, PT, R14.reuse, 0x100, RZ ;  /* 0x000001000e747810 */ /* 0x040fe20007ffe0ff */
[C---:B------:R-:W-:Y:S01]  /*8e40*/  VIADD R107, R14.reuse, 0x600 ;  /* 0x000006000e6b7836 */ /* 0x040fe20000000000 */
[C---:B------:R-:W-:Y:S01]  /*8e50*/  IADD3 R115, PT, PT, R14.reuse, 0x180, RZ ;  /* 0x000001800e737810 */ /* 0x040fe20007ffe0ff */
[C---:B------:R-:W-:Y:S01]  /*8e60*/  VIADD R104, R14.reuse, 0x780 ;  /* 0x000007800e687836 */ /* 0x040fe20000000000 */
[----:B------:R-:W-:-:S02]  /*8e70*/  IADD3 R113, PT, PT, R14, 0x300, RZ ;  /* 0x000003000e717810 */ /* 0x000fc40007ffe0ff */
[C---:B------:R-:W-:Y:S02]  /*8e80*/  IADD3 R112, PT, PT, R14.reuse, 0x380, RZ ;  /* 0x000003800e707810 */ /* 0x040fe40007ffe0ff */
[C---:B------:R-:W-:Y:S02]  /*8e90*/  LOP3.LUT R111, R14.reuse, 0x400, RZ, 0xfc, !PT ;  /* 0x000004000e6f7812 */ /* 0x040fe400078efcff */
[C---:B------:R-:W-:Y:S02]  /*8ea0*/  IADD3 R109, PT, PT, R14.reuse, 0x500, RZ ;  /* 0x000005000e6d7810 */ /* 0x040fe40007ffe0ff */
[C---:B------:R-:W-:Y:S02]  /*8eb0*/  IADD3 R108, PT, PT, R14.reuse, 0x580, RZ ;  /* 0x000005800e6c7810 */ /* 0x040fe40007ffe0ff */
[C---:B------:R-:W-:Y:S02]  /*8ec0*/  IADD3 R106, PT, PT, R14.reuse, 0x680, RZ ;  /* 0x000006800e6a7810 */ /* 0x040fe40007ffe0ff */
[----:B------:R-:W-:-:S02]  /*8ed0*/  IADD3 R105, PT, PT, R14, 0x700, RZ ;  /* 0x000007000e697810 */ /* 0x000fc40007ffe0ff */
[----:B------:R-:W-:Y:S02]  /*8ee0*/  IADD3.X R3, PT, PT, R3, UR31, RZ, P0, !PT ;  /* 0x0000001f03037c10 */ /* 0x000fe400087fe4ff */
[----:B------:R-:W-:Y:S02]  /*8ef0*/  IADD3 R74, P0, PT, R74, UR26, RZ ;  /* 0x0000001a4a4a7c10 */ /* 0x000fe4000ff1e0ff */
        /* <DEDUP_REMOVED lines=48> */
[----:B-1----:R-:W-:Y:S01]  /*9200*/  IMAD.WIDE.U32 R74, R4, UR8, R74 ;  /* 0x00000008044a7c25 */ /* 0x002fe2000f8e004a */
[----:B------:R-:W-:-:S03]  /*9210*/  MOV R4, UR43 ;  /* 0x0000002b00047c02 */ /* 0x000fc60008000f00 */
[----:B------:R-:W-:Y:S01]  /*9220*/  FFMA.FTZ R78, R78, R80, R83 ;  /* 0x000000504e4e7223 */ /* 0x000fe20000010053 */
[----:B------:R-:W-:Y:S01]  /*9230*/  MOV R77, UR25 ;  /* 0x00000019004d7c02 */ /* 0x000fe20008000f00 */
[----:B------:R-:W-:Y:S01]  /*9240*/  IMAD.WIDE.U32 R2, R76, UR8, R2 ;  /* 0x000000084c027c25 */ /* 0x000fe2000f8e0002 */
[----:B------:R-:W-:Y:S01]  /*9250*/  LOP3.LUT R76, R14, UR31, RZ, 0xfc, !PT ;  /* 0x0000001f0e4c7c12 */ /* 0x000fe2000f8efcff */
[----:B------:R-:W0:Y:S04]  /*9260*/  LDS R103, [R118+0x2100] ;  /* 0x0021000076677984 */ /* 0x000e280000000800 */
[----:B------:R-:W1:Y:S01]  /*9270*/  LDS R102, [R117+0x2300] ;  /* 0x0023000075667984 */ /* 0x000e620000000800 */
[----:B------:R-:W-:-:S03]  /*9280*/  IMAD R3, R4, UR8, R3 ;  /* 0x0000000804037c24 */ /* 0x000fc6000f8e0203 */
[----:B------:R-:W2:Y:S04]  /*9290*/  LDS R101, [R116+0x2500] ;  /* 0x0025000074657984 */ /* 0x000ea80000000800 */
        /* <DEDUP_REMOVED lines=31> */
[----:B------:R-:W-:Y:S04]  /*9490*/  STS [R73+0x4230], R147 ;  /* 0x0042309349007388 */ /* 0x000fe80000000800 */
        /* <DEDUP_REMOVED lines=25> */
.L_x_1444:
[----:B------:R-:W-:Y:S05]  /*9630*/  BSYNC.RECONVERGENT B0 ;  /* 0x0000000000007941 */ /* 0x000fea0003800200 */
.L_x_1443:
[----:B------:R-:W0:Y:S01]  /*9640*/  LDS R117, [R117+0x4400] ;  /* 0x0044000075757984 */ /* 0x000e220000000800 */
[----:B------:R-:W-:Y:S01]  /*9650*/  IMAD.U32 R129, RZ, RZ, UR25 ;  /* 0x00000019ff817e24 */ /* 0x000fe2000f8e00ff */
[----:B-1----:R-:W-:Y:S01]  /*9660*/  LOP3.LUT R103, R14, UR31, RZ, 0xfc, !PT ;  /* 0x0000001f0e677c12 */ /* 0x002fe2000f8efcff */
[----:B------:R-:W-:Y:S01]  /*9670*/  BSSY.RECONVERGENT B0, `(.L_x_1445) ;  /* 0x0000008000007945 */ /* 0x000fe20003800200 */
[----:B------:R-:W-:Y:S02]  /*9680*/  MOV R118, UR25 ;  /* 0x0000001900767c02 */ /* 0x000fe40008000f00 */
[C---:B------:R-:W-:Y:S02]  /*9690*/  IADD3 R129, PT, PT, -R103.reuse, 0x800, R129 ;  /* 0x0000080067817810 */ /* 0x040fe40007ffe181 */
[----:B------:R-:W-:Y:S02]  /*96a0*/  IADD3 R118, PT, PT, -R103, 0x800, R118 ;  /* 0x0000080067767810 */ /* 0x000fe40007ffe176 */
[----:B------:R-:W-:Y:S01]  /*96b0*/  ISETP.GE.AND P5, PT, R129, 0x281, PT ;  /* 0x000002818100780c */ /* 0x000fe20003fa6270 */
[----:B------:R-:W-:-:S12]  /*96c0*/  @!P3 BRA `(.L_x_1446) ;  /* 0x000000000008b947 */ /* 0x000fd80003800000 */
[----:B------:R1:W-:Y:S04]  /*96d0*/  REDG.E.ADD.F32.FTZ.RN.STRONG.GPU desc[UR28][R76.64+0x200], R102 ;  /* 0x000200664c0079a6 */ /* 0x0003e8000c12f31c */
[----:B0-----:R1:W-:Y:S02]  /*96e0*/  REDG.E.ADD.F32.FTZ.RN.STRONG.GPU desc[UR28][R4.64+0x200], R117 ;  /* 0x00020075040079a6 */ /* 0x0013e4000c12f31c */
.L_x_1446:
[----:B------:R-:W-:Y:S05]  /*96f0*/  BSYNC.RECONVERGENT B0 ;  /* 0x0000000000007941 */ /* 0x000fea0003800200 */
.L_x_1445:
[----:B------:R-:W2:Y:S01]  /*9700*/  LDS R116, [R116+0x4600] ;  /* 0x0046000074747984 */ /* 0x000ea20000000800 */
[----:B------:R-:W-:Y:S04]  /*9710*/  BSSY.RECONVERGENT B0, `(.L_x_1447) ;  /* 0x0000004000007945 */ /* 0x000fe80003800200 */
[----:B------:R-:W-:Y:S05]  /*9720*/  @!P2 BRA `(.L_x_1448) ;  /* 0x000000000008a947 */ /* 0x000fea0003800000 */
[----:B------:R3:W-:Y:S04]  /*9730*/  REDG.E.ADD.F32.FTZ.RN.STRONG.GPU desc[UR28][R76.64+0x400], R101 ;  /* 0x000400654c0079a6 */ /* 0x0007e8000c12f31c */
[----:B--2---:R3:W-:Y:S02]  /*9740*/  REDG.E.ADD.F32.FTZ.RN.STRONG.GPU desc[UR28][R4.64+0x400], R116 ;  /* 0x00040074040079a6 */ /* 0x0047e4000c12f31c */
.L_x_1448:
[----:B------:R-:W-:Y:S05]  /*9750*/  BSYNC.RECONVERGENT B0 ;  /* 0x0000000000007941 */ /* 0x000fea0003800200 */
.L_x_1447:
[----:B------:R-:W4:Y:S01]  /*9760*/  LDS R115, [R115+0x4800] ;  /* 0x0048000073737984 */ /* 0x000f220000000800 */
[----:B------:R-:W-:Y:S04]  /*9770*/  BSSY.RECONVERGENT B0, `(.L_x_1449) ;  /* 0x0000004000007945 */ /* 0x000fe80003800200 */
[----:B------:R-:W-:Y:S05]  /*9780*/  @!P1 BRA `(.L_x_1450) ;  /* 0x0000000000089947 */ /* 0x000fea0003800000 */
[----:B------:R0:W-:Y:S04]  /*9790*/  REDG.E.ADD.F32.FTZ.RN.STRONG.GPU desc[UR28][R76.64+0x600], R100 ;  /* 0x000600644c0079a6 */ /* 0x0001e8000c12f31c */
[----:B----4-:R4:W-:Y:S02]  /*97a0*/  REDG.E.ADD.F32.FTZ.RN.STRONG.GPU desc[UR28][R4.64+0x600], R115 ;  /* 0x00060073040079a6 */ /* 0x0109e4000c12f31c */
.L_x_1450:
[----:B------:R-:W-:Y:S05]  /*97b0*/  BSYNC.RECONVERGENT B0 ;  /* 0x0000000000007941 */ /* 0x000fea0003800200 */
.L_x_1449:
[----:B------:R-:W0:Y:S01]  /*97c0*/  LDS R119, [R119+0x4a00] ;  /* 0x004a000077777984 */ /* 0x000e220000000800 */
[----:B------:R-:W-:Y:S04]  /*97d0*/  BSSY.RECONVERGENT B0, `(.L_x_1451) ;  /* 0x0000004000007945 */ /* 0x000fe80003800200 */
[----:B------:R-:W-:Y:S05]  /*97e0*/  @!P0 BRA `(.L_x_1452) ;  /* 0x0000000000088947 */ /* 0x000fea0003800000 */
[----:B------:R1:W-:Y:S04]  /*97f0*/  REDG.E.ADD.F32.FTZ.RN.STRONG.GPU desc[UR28][R76.64+0x800], R99 ;  /* 0x000800634c0079a6 */ /* 0x0003e8000c12f31c */
[----:B0-----:R1:W-:Y:S02]  /*9800*/  REDG.E.ADD.F32.FTZ.RN.STRONG.GPU desc[UR28][R4.64+0x800], R119 ;  /* 0x00080077040079a6 */ /* 0x0013e4000c12f31c */
.L_x_1452:
[----:B------:R-:W-:Y:S05]  /*9810*/  BSYNC.RECONVERGENT B0 ;  /* 0x0000000000007941 */ /* 0x000fea0003800200 */
.L_x_1451:
[----:B------:R-:W0:Y:S01]  /*9820*/  LDS R114, [R114+0x4c00] ;  /* 0x004c000072727984 */ /* 0x000e220000000800 */
[----:B------:R-:W-:Y:S04]  /*9830*/  BSSY.RECONVERGENT B0, `(.L_x_1453) ;  /* 0x0000004000007945 */ /* 0x000fe80003800200 */
[----:B------:R-:W-:Y:S05]  /*9840*/  @!P5 BRA `(.L_x_1454) ;  /* 0x000000000008d947 */ /* 0x000fea0003800000 */
[----:B------:R1:W-:Y:S04]  /*9850*/  REDG.E.ADD.F32.FTZ.RN.STRONG.GPU desc[UR28][R76.64+0xa00], R89 ;  /* 0x000a00594c0079a6 */ /* 0x0003e8000c12f31c */
[----:B0-----:R1:W-:Y:S02]  /*9860*/  REDG.E.ADD.F32.FTZ.RN.STRONG.GPU desc[UR28][R4.64+0xa00], R114 ;  /* 0x000a0072040079a6 */ /* 0x0013e4000c12f31c */
.L_x_1454:
[----:B------:R-:W-:Y:S05]  /*9870*/  BSYNC.RECONVERGENT B0 ;  /* 0x0000000000007941 */ /* 0x000fea0003800200 */
.L_x_1453:
        /* <DEDUP_REMOVED lines=10> */
.L_x_1456:
[----:B------:R-:W-:Y:S05]  /*9920*/  BSYNC.RECONVERGENT B0 ;  /* 0x0000000000007941 */ /* 0x000fea0003800200 */
.L_x_1455:
[----:B------:R-:W0:Y:S01]  /*9930*/  LDS R112, [R112+0x5000] ;  /* 0x0050000070707984 */ /* 0x000e220000000800 */
[----:B------:R-:W-:Y:S04]  /*9940*/  BSSY.RECONVERGENT B0, `(.L_x_1457) ;  /* 0x0000004000007945 */ /* 0x000fe80003800200 */
[----:B------:R-:W-:Y:S05]  /*9950*/  @!P0 BRA `(.L_x_1458) ;  /* 0x0000000000088947 */ /* 0x000fea0003800000 */
[----:B------:R1:W-:Y:S04]  /*9960*/  REDG.E.ADD.F32.FTZ.RN.STRONG.GPU desc[UR28][R76.64+0xe00], R87 ;  /* 0x000e00574c0079a6 */ /* 0x0003e8000c12f31c */
[----:B0-----:R1:W-:Y:S02]  /*9970*/  REDG.E.ADD.F32.FTZ.RN.STRONG.GPU desc[UR28][R4.64+0xe00], R112 ;  /* 0x000e0070040079a6 */ /* 0x0013e4000c12f31c */
.L_x_1458:
[----:B------:R-:W-:Y:S05]  /*9980*/  BSYNC.RECONVERGENT B0 ;  /* 0x0000000000007941 */ /* 0x000fea0003800200 */
.L_x_1457:
[----:B------:R-:W0:Y:S01]  /*9990*/  LDS R111, [R111+0x5200] ;  /* 0x005200006f6f7984 */ /* 0x000e220000000800 */
[----:B------:R-:W-:Y:S04]  /*99a0*/  BSSY.RECONVERGENT B0, `(.L_x_1459) ;  /* 0x0000004000007945 */ /* 0x000fe80003800200 */
[----:B------:R-:W-:Y:S05]  /*99b0*/  @!P1 BRA `(.L_x_1460) ;  /* 0x0000000000089947 */ /* 0x000fea0003800000 */
[----:B------:R1:W-:Y:S04]  /*99c0*/  REDG.E.ADD.F32.FTZ.RN.STRONG.GPU desc[UR28][R76.64+0x1000], R86 ;  /* 0x001000564c0079a6 */ /* 0x0003e8000c12f31c */
[----:B0-----:R1:W-:Y:S02]  /*99d0*/  REDG.E.ADD.F32.FTZ.RN.STRONG.GPU desc[UR28][R4.64+0x1000], R111 ;  /* 0x0010006f040079a6 */ /* 0x0013e4000c12f31c */
.L_x_1460:
[----:B------:R-:W-:Y:S05]  /*99e0*/  BSYNC.RECONVERGENT B0 ;  /* 0x0000000000007941 */ /* 0x000fea0003800200 */
.L_x_1459:
[----:B------:R-:W0:Y:S01]  /*99f0*/  LDS R110, [R110+0x5400] ;  /* 0x005400006e6e7984 */ /* 0x000e220000000800 */
[----:B------:R-:W-:Y:S04]  /*9a00*/  BSSY.RECONVERGENT B0, `(.L_x_1461) ;  /* 0x0000004000007945 */ /* 0x000fe80003800200 */
[----:B------:R-:W-:Y:S05]  /*9a10*/  @!P2 BRA `(.L_x_1462) ;  /* 0x000000000008a947 */ /* 0x000fea0003800000 */
[----:B------:R1:W-:Y:S04]  /*9a20*/  REDG.E.ADD.F32.FTZ.RN.STRONG.GPU desc[UR28][R76.64+0x1200], R85 ;  /* 0x001200554c0079a6 */ /* 0x0003e8000c12f31c */
[----:B0-----:R1:W-:Y:S02]  /*9a30*/  REDG.E.ADD.F32.FTZ.RN.STRONG.GPU desc[UR28][R4.64+0x1200], R110 ;  /* 0x0012006e040079a6 */ /* 0x0013e4000c12f31c */
.L_x_1462:
[----:B------:R-:W-:Y:S05]  /*9a40*/  BSYNC.RECONVERGENT B0 ;  /* 0x0000000000007941 */ /* 0x000fea0003800200 */
.L_x_1461:
[----:B------:R-:W0:Y:S01]  /*9a50*/  LDS R109, [R109+0x5600] ;  /* 0x005600006d6d7984 */ /* 0x000e220000000800 */
[----:B------:R-:W-:Y:S04]  /*9a60*/  BSSY.RECONVERGENT B0, `(.L_x_1463) ;  /* 0x0000004000007945 */ /* 0x000fe80003800200 */
[----:B------:R-:W-:Y:S05]  /*9a70*/  @!P3 BRA `(.L_x_1464) ;  /* 0x000000000008b947 */ /* 0x000fea0003800000 */
[----:B------:R1:W-:Y:S04]  /*9a80*/  REDG.E.ADD.F32.FTZ.RN.STRONG.GPU desc[UR28][R76.64+0x1400], R84 ;  /* 0x001400544c0079a6 */ /* 0x0003e8000c12f31c */
[----:B0-----:R1:W-:Y:S02]  /*9a90*/  REDG.E.ADD.F32.FTZ.RN.STRONG.GPU desc[UR28][R4.64+0x1400], R109 ;  /* 0x0014006d040079a6 */ /* 0x0013e4000c12f31c */
.L_x_1464:
[----:B------:R-:W-:Y:S05]  /*9aa0*/  BSYNC.RECONVERGENT B0 ;  /* 0x0000000000007941 */ /* 0x000fea0003800200 */
.L_x_1463:
        /* <DEDUP_REMOVED lines=10> */
.L_x_1466:
[----:B------:R-:W-:Y:S05]  /*9b50*/  BSYNC.RECONVERGENT B0 ;  /* 0x0000000000007941 */ /* 0x000fea0003800200 */
.L_x_1465:
[----:B------:R-:W0:Y:S01]  /*9b60*/  LDS R107, [R107+0x5a00] ;  /* 0x005a00006b6b7984 */ /* 0x000e220000000800 */
[----:B------:R-:W-:Y:S04]  /*9b70*/  BSSY.RECONVERGENT B0, `(.L_x_1467) ;  /* 0x0000004000007945 */ /* 0x000fe80003800200 */
[----:B------:R-:W-:Y:S05]  /*9b80*/  @!P0 BRA `(.L_x_1468) ;  /* 0x0000000000088947 */ /* 0x000fea0003800000 */
[----:B------:R1:W-:Y:S04]  /*9b90*/  REDG.E.ADD.F32.FTZ.RN.STRONG.GPU desc[UR28][R76.64+0x1800], R82 ;  /* 0x001800524c0079a6 */ /* 0x0003e8000c12f31c */
[----:B0-----:R1:W-:Y:S02]  /*9ba0*/  REDG.E.ADD.F32.FTZ.RN.STRONG.GPU desc[UR28][R4.64+0x1800], R107 ;  /* 0x0018006b040079a6 */ /* 0x0013e4000c12f31c */
.L_x_1468:
[----:B------:R-:W-:Y:S05]  /*9bb0*/  BSYNC.RECONVERGENT B0 ;  /* 0x0000000000007941 */ /* 0x000fea0003800200 */
.L_x_1467:
[----:B------:R-:W0:Y:S01]  /*9bc0*/  LDS R106, [R106+0x5c00] ;  /* 0x005c00006a6a7984 */ /* 0x000e220000000800 */
[----:B------:R-:W-:Y:S04]  /*9bd0*/  BSSY.RECONVERGENT B0, `(.L_x_1469) ;  /* 0x0000004000007945 */ /* 0x000fe80003800200 */
[----:B------:R-:W-:Y:S05]  /*9be0*/  @!P1 BRA `(.L_x_1470) ;  /* 0x0000000000089947 */ /* 0x000fea0003800000 */
[----:B------:R1:W-:Y:S04]  /*9bf0*/  REDG.E.ADD.F32.FTZ.RN.STRONG.GPU desc[UR28][R76.64+0x1a00], R81 ;  /* 0x001a00514c0079a6 */ /* 0x0003e8000c12f31c */
[----:B0-----:R1:W-:Y:S02]  /*9c00*/  REDG.E.ADD.F32.FTZ.RN.STRONG.GPU desc[UR28][R4.64+0x1a00], R106 ;  /* 0x001a006a040079a6 */ /* 0x0013e4000c12f31c */
.L_x_1470:
[----:B------:R-:W-:Y:S05]  /*9c10*/  BSYNC.RECONVERGENT B0 ;  /* 0x0000000000007941 */ /* 0x000fea0003800200 */
.L_x_1469:
[----:B------:R-:W0:Y:S01]  /*9c20*/  LDS R105, [R105+0x5e00] ;  /* 0x005e000069697984 */ /* 0x000e220000000800 */
[----:B------:R-:W-:Y:S04]  /*9c30*/  BSSY.RECONVERGENT B0, `(.L_x_1471) ;  /* 0x0000004000007945 */ /* 0x000fe80003800200 */
[----:B------:R-:W-:Y:S05]  /*9c40*/  @!P2 BRA `(.L_x_1472) ;  /* 0x000000000008a947 */ /* 0x000fea0003800000 */
[----:B------:R1:W-:Y:S04]  /*9c50*/  REDG.E.ADD.F32.FTZ.RN.STRONG.GPU desc[UR28][R76.64+0x1c00], R80 ;  /* 0x001c00504c0079a6 */ /* 0x0003e8000c12f31c */
[----:B0-----:R1:W-:Y:S02]  /*9c60*/  REDG.E.ADD.F32.FTZ.RN.STRONG.GPU desc[UR28][R4.64+0x1c00], R105 ;  /* 0x001c0069040079a6 */ /* 0x0013e4000c12f31c */
.L_x_1472:
[----:B------:R-:W-:Y:S05]  /*9c70*/  BSYNC.RECONVERGENT B0 ;  /* 0x0000000000007941 */ /* 0x000fea0003800200 */
.L_x_1471:
[----:B------:R-:W0:Y:S01]  /*9c80*/  LDS R104, [R104+0x6000] ;  /* 0x0060000068687984 */ /* 0x000e220000000800 */
[----:B------:R-:W-:Y:S04]  /*9c90*/  BSSY.RECONVERGENT B0, `(.L_x_1473) ;  /* 0x0000004000007945 */ /* 0x000fe80003800200 */
[----:B------:R-:W-:Y:S05]  /*9ca0*/  @!P3 BRA `(.L_x_1474) ;  /* 0x000000000008b947 */ /* 0x000fea0003800000 */
[----:B------:R1:W-:Y:S04]  /*9cb0*/  REDG.E.ADD.F32.FTZ.RN.STRONG.GPU desc[UR28][R76.64+0x1e00], R79 ;  /* 0x001e004f4c0079a6 */ /* 0x0003e8000c12f31c */
[----:B0-----:R1:W-:Y:S02]  /*9cc0*/  REDG.E.ADD.F32.FTZ.RN.STRONG.GPU desc[UR28][R4.64+0x1e00], R104 ;  /* 0x001e0068040079a6 */ /* 0x0013e4000c12f31c */
.L_x_1474:
[----:B------:R-:W-:Y:S05]  /*9cd0*/  BSYNC.RECONVERGENT B0 ;  /* 0x0000000000007941 */ /* 0x000fea0003800200 */
.L_x_1473:
        /* <DEDUP_REMOVED lines=18> */
[----:B0-----:R-:W-:-:S05]  /*9e00*/  @P0 FADD R5, R4, R5 ;  /* 0x0000000504050221 */ /* 0x001fca0000000000 */
[----:B------:R-:W0:Y:S01]  /*9e10*/  SHFL.DOWN P0, R4, R5, 0x10, 0x1f ;  /* 0x0a001f0005047f89 */ /* 0x000e220000000000 */
[----:B-----5:R-:W-:-:S05]  /*9e20*/  FADD.FTZ R81, R90, R81 ;  /* 0x000000515a517221 */ /* 0x020fca0000010000 */
[----:B------:R1:W-:Y:S01]  /*9e30*/  STL [R1+0x6c], R81 ;  /* 0x00006c5101007387 */ /* 0x0003e20000100800 */
[----:B--2---:R-:W-:Y:S01]  /*9e40*/  FFMA.FTZ R79, R122, R38, R79 ;  /* 0x000000267a4f7223 */ /* 0x004fe2000001004f */
[----:B---3--:R-:W-:Y:S02]  /*9e50*/  FADD.FTZ R77, R121, R77 ;  /* 0x0000004d794d7221 */ /* 0x008fe40000010000 */
[----:B------:R-:W2:Y:S01]  /*9e60*/  LDL.LU R86, [R1+0x5c] ;  /* 0x00005c0001567983 */ /* 0x000ea20000300800 */
[----:B------:R-:W-:-:S03]  /*9e70*/  FFMA.FTZ R80, R6, R40, R80 ;  /* 0x0000002806507223 */ /* 0x000fc60000010050 */
[----:B------:R-:W3:Y:S01]  /*9e80*/  LDL.LU R85, [R1+0xf4] ;  /* 0x0000f40001557983 */ /* 0x000ee20000300800 */
[----:B-1----:R-:W1:Y:S01]  /*9e90*/  S2R R81, SR_LANEID ;  /* 0x0000000000517919 */ /* 0x002e620000000000 */
[----:B------:R-:W-:Y:S02]  /*9ea0*/  FADD.FTZ R76, R91, R76 ;  /* 0x0000004c5b4c7221 */ /* 0x000fe40000010000 */
[----:B------:R-:W-:Y:S04]  /*9eb0*/  STL [R1+0xe4], R79 ;  /* 0x0000e44f01007387 */ /* 0x000fe80000100800 */
[----:B------:R-:W4:Y:S04]  /*9ec0*/  LDL.LU R84, [R1+0x58] ;  /* 0x0000580001547983 */ /* 0x000f280000300800 */
[----:B------:R5:W-:Y:S04]  /*9ed0*/  STL [R1+0x68], R77 ;  /* 0x0000684d01007387 */ /* 0x000be80000100800 */
[----:B------:R-:W4:Y:S04]  /*9ee0*/  LDL.LU R83, [R1+0xf8] ;  /* 0x0000f80001537983 */ /* 0x000f280000300800 */
[----:B------:R0:W-:Y:S04]  /*9ef0*/  STL [R1+0xe8], R80 ;  /* 0x0000e85001007387 */ /* 0x0001e80000100800 */
[----:B------:R-:W4:Y:S01]  /*9f00*/  LDL.LU R82, [R1+0x54] ;  /* 0x0000540001527983 */ /* 0x000f220000300800 */
[----:B-----5:R-:W-:Y:S01]  /*9f10*/  FMUL.FTZ R77, R8, R94 ;  /* 0x0000005e084d7220 */ /* 0x020fe20000410000 */
[----:B-1----:R-:W-:-:S02]  /*9f20*/  ISETP.NE.AND P1, PT, R81, RZ, PT ;  /* 0x000000ff5100720c */ /* 0x002fc40003f25270 */
[----:B------:R-:W5:Y:S04]  /*9f30*/  LDL.LU R81, [R1+0xfc] ;  /* 0x0000fc0001517983 */ /* 0x000f680000300800 */
[----:B0-----:R-:W5:Y:S04]  /*9f40*/  LDL.LU R80, [R1+0x100] ;  /* 0x0001000001507983 */ /* 0x001f680000300800 */
[----:B------:R0:W-:Y:S04]  /*9f50*/  STL [R1+0x64], R76 ;  /* 0x0000644c01007387 */ /* 0x0001e80000100800 */
[----:B------:R-:W5:Y:S04]  /*9f60*/  LDL.LU R78, [R1+0x50] ;  /* 0x00005000014e7983 */ /* 0x000f680000300800 */
[----:B0-----:R-:W5:Y:S04]  /*9f70*/  LDL.LU R76, [R1+0x4c] ;  /* 0x00004c00014c7983 */ /* 0x001f680000300800 */
[----:B------:R-:W5:Y:S01]  /*9f80*/  LDL.LU R8, [R1+0x48] ;  /* 0x0000480001087983 */ /* 0x000f620000300800 */
[----:B------:R-:W-:Y:S01]  /*9f90*/  FMUL.FTZ R79, R124, R2 ;  /* 0x000000027c4f7220 */ /* 0x000fe20000410000 */
[----:B------:R-:W-:Y:S01]  /*9fa0*/  FFMA.FTZ R92, R31, R6, R92 ;  /* 0x000000061f5c7223 */ /* 0x000fe2000001005c */
[----:B------:R-:W-:Y:S01]  /*9fb0*/  FMUL.FTZ R125, R125, R3 ;  /* 0x000000037d7d7220 */ /* 0x000fe20000410000 */
[----:B------:R-:W-:Y:S01]  /*9fc0*/  FMUL.FTZ R2, R9, R95 ;  /* 0x0000005f09027220 */ /* 0x000fe20000410000 */
[----:B------:R-:W-:Y:S01]  /*9fd0*/  FFMA.FTZ R79, R32, R7, R79 ;  /* 0x00000007204f7223 */ /* 0x000fe2000001004f */
[----:B------:R-:W-:Y:S01]  /*9fe0*/  @!P1 SHF.R.U32.HI R6, RZ, 0x3, R14 ;  /* 0x00000003ff069819 */ /* 0x000fe2000001160e */
[----:B------:R-:W-:Y:S01]  /*9ff0*/  FMUL.FTZ R126, R126, R73 ;  /* 0x000000497e7e7220 */ /* 0x000fe20000410000 */
[----:B------:R-:W-:Y:S01]  /*a000*/  FFMA.FTZ R89, R7, R41, R89 ;  /* 0x0000002907597223 */ /* 0x000fe20000010059 */
[----:B------:R-:W-:Y:S01]  /*a010*/  FADD.FTZ R88, R92, R88 ;  /* 0x000000585c587221 */ /* 0x000fe20000010000 */
[----:B------:R-:W-:Y:S01]  /*a020*/  FFMA.FTZ R125, R34, R77, R125 ;  /* 0x0000004d227d7223 */ /* 0x000fe2000001007d */
[----:B------:R-:W-:Y:S01]  /*a030*/  FMUL.FTZ R3, R10, R96 ;  /* 0x000000600a037220 */ /* 0x000fe20000410000 */
[----:B------:R-:W-:Y:S01]  /*a040*/  @P0 FADD R4, R5, R4 ;  /* 0x0000000405040221 */ /* 0x000fe20000000000 */
[----:B------:R-:W-:Y:S01]  /*a050*/  FFMA.FTZ R87, R77, R42, R87 ;  /* 0x0000002a4d577223 */ /* 0x000fe20000010057 */
[----:B------:R-:W-:Y:S01]  /*a060*/  FMUL.FTZ R12, R12, R98 ;  /* 0x000000620c0c7220 */ /* 0x000fe20000410000 */
[----:B------:R-:W-:Y:S01]  /*a070*/  FMUL.FTZ R120, R0, R120 ;  /* 0x0000007800787220 */ /* 0x000fe20000410000 */
[----:B------:R-:W-:Y:S01]  /*a080*/  @!P1 LOP3.LUT R5, R6, 0x7c, RZ, 0xc0, !PT ;  /* 0x0000007c06059812 */ /* 0x000fe200078ec0ff */
[----:B------:R-:W-:Y:S01]  /*a090*/  FMUL.FTZ R127, R127, R74 ;  /* 0x0000004a7f7f7220 */ /* 0x000fe20000410000 */
[----:B------:R-:W-:Y:S01]  /*a0a0*/  FFMA.FTZ R126, R35, R2, R126 ;  /* 0x00000002237e7223 */ /* 0x000fe2000001007e */
[----:B------:R-:W-:Y:S01]  /*a0b0*/  FMUL.FTZ R6, R11, R97 ;  /* 0x000000610b067220 */ /* 0x000fe20000410000 */
[----:B------:R-:W-:Y:S01]  /*a0c0*/  FMUL.FTZ R128, R128, R75 ;  /* 0x0000004b80807220 */ /* 0x000fe20000410000 */
[----:B------:R0:W-:Y:S01]  /*a0d0*/  STL [R1+0xec], R89 ;  /* 0x0000ec5901007387 */ /* 0x0001e20000100800 */
[----:B------:R-:W-:Y:S01]  /*a0e0*/  FFMA.FTZ R120, R39, R12, R120 ;  /* 0x0000000c27787223 */ /* 0x000fe20000010078 */
[----:B------:R-:W-:-:S02]  /*a0f0*/  FFMA.FTZ R127, R36, R3, R127 ;  /* 0x00000003247f7223 */ /* 0x000fc4000001007f */
[----:B------:R0:W-:Y:S01]  /*a100*/  STL [R1+0x60], R88 ;  /* 0x0000605801007387 */ /* 0x0001e20000100800 */
[----:B------:R-:W-:-:S03]  /*a110*/  FFMA.FTZ R128, R37, R6, R128 ;  /* 0x0000000625807223 */ /* 0x000fc60000010080 */
[----:B------:R0:W-:Y:S01]  /*a120*/  STL [R1+0xf0], R87 ;  /* 0x0000f05701007387 */ /* 0x0001e20000100800 */
[----:B------:R-:W-:Y:S03]  /*a130*/  BSSY.RECONVERGENT B0, `(.L_x_1475) ;  /* 0x0000023000007945 */ /* 0x000fe60003800200 */
[----:B------:R0:W-:Y:S01]  /*a140*/  @!P1 STS [R5+UR23+0x6304], R4 ;  /* 0x0063040405009988 */ /* 0x0001e20008000817 */
[----:B--2---:R-:W-:Y:S01]  /*a150*/  FADD.FTZ R86, R79, R86 ;  /* 0x000000564f567221 */ /* 0x004fe20000010000 */
[----:B---3--:R-:W-:-:S04]  /*a160*/  FFMA.FTZ R85, R2, R43, R85 ;  /* 0x0000002b02557223 */ /* 0x008fc80000010055 */
[----:B------:R0:W-:Y:S04]  /*a170*/  STL [R1+0x5c], R86 ;  /* 0x00005c5601007387 */ /* 0x0001e80000100800 */
[----:B------:R0:W-:Y:S01]  /*a180*/  STL [R1+0xf4], R85 ;  /* 0x0000f45501007387 */ /* 0x0001e20000100800 */
[----:B----4-:R-:W-:Y:S01]  /*a190*/  FADD.FTZ R84, R125, R84 ;  /* 0x000000547d547221 */ /* 0x010fe20000010000 */
[----:B------:R-:W-:-:S04]  /*a1a0*/  FFMA.FTZ R83, R3, R44, R83 ;  /* 0x0000002c03537223 */ /* 0x000fc80000010053 */
[----:B------:R0:W-:Y:S01]  /*a1b0*/  STL [R1+0x58], R84 ;  /* 0x0000585401007387 */ /* 0x0001e20000100800 */
[----:B------:R-:W-:-:S03]  /*a1c0*/  FADD.FTZ R82, R126, R82 ;  /* 0x000000527e527221 */ /* 0x000fc60000010000 */
[----:B------:R0:W-:Y:S04]  /*a1d0*/  STL [R1+0xf8], R83 ;  /* 0x0000f85301007387 */ /* 0x0001e80000100800 */
[----:B------:R0:W-:Y:S01]  /*a1e0*/  STL [R1+0x54], R82 ;  /* 0x0000545201007387 */ /* 0x0001e20000100800 */
[----:B-----5:R-:W-:Y:S01]  /*a1f0*/  FFMA.FTZ R81, R6, R45, R81 ;  /* 0x0000002d06517223 */ /* 0x020fe20000010051 */
[----:B------:R-:W-:-:S04]  /*a200*/  FFMA.FTZ R80, R12, R46, R80 ;  /* 0x0000002e0c507223 */ /* 0x000fc80000010050 */
        /* <DEDUP_REMOVED lines=8> */
[----:B------:R-:W-:Y:S06]  /*a290*/  BAR.SYNC.DEFER_BLOCKING 0x0 ;  /* 0x0000000000007b1d */ /* 0x000fec0000010000 */
        /* <DEDUP_REMOVED lines=12> */
.L_x_1476:
[----:B------:R-:W-:Y:S05]  /*a360*/  BSYNC.RECONVERGENT B0 ;  /* 0x0000000000007941 */ /* 0x000fea0003800200 */
.L_x_1475:
[----:B------:R-:W-:-:S04]  /*a370*/  UIADD3 UR8, UPT, UPT, UR8, 0x1, URZ ;  /* 0x0000000108087890 */ /* 0x000fc8000fffe0ff */
[----:B------:R-:W-:-:S09]  /*a380*/  UISETP.GE.AND UP0, UPT, UR8, UR49, UPT ;  /* 0x000000310800728c */ /* 0x000fd2000bf06270 */
[----:B------:R-:W-:Y:S05]  /*a390*/  BRA.U !UP0, `(.L_x_1477) ;  /* 0xffffffad08547547 */ /* 0x000fea000b83ffff */
.L_x_1432:
[----:B------:R-:W2:Y:S01]  /*a3a0*/  LDL.LU R112, [R1+0xfc] ;  /* 0x0000fc0001707983 */ /* 0x000ea20000300800 */
[----:B------:R-:W-:Y:S01]  /*a3b0*/  UIADD3 UR25, UPT, UPT, -UR26, UR25, URZ ;  /* 0x000000191a197290 */ /* 0x000fe2000fffe1ff */
[----:B-1----:R-:W-:Y:S01]  /*a3c0*/  MOV R2, UR15 ;  /* 0x0000000f00027c02 */ /* 0x002fe20008000f00 */
[----:B------:R-:W-:Y:S01]  /*a3d0*/  IMAD.U32 R3, RZ, RZ, UR16 ;  /* 0x00000010ff037e24 */ /* 0x000fe2000f8e00ff */
[----:B------:R-:W2:Y:S01]  /*a3e0*/  LDL.LU R111, [R1+0x100] ;  /* 0x00010000016f7983 */ /* 0x000ea20000300800 */
[----:B------:R-:W-:Y:S02]  /*a3f0*/  PRMT R0, RZ, 0x7610, R0 ;  /* 0x00007610ff007816 */ /* 0x000fe40000000000 */
[----:B0-----:R-:W-:Y:S01]  /*a400*/  PRMT R4, RZ, 0x7610, R4 ;  /* 0x00007610ff047816 */ /* 0x001fe20000000004 */
[----:B------:R-:W5:Y:S01]  /*a410*/  LDL.LU R73, [R1+0xe8] ;  /* 0x0000e80001497983 */ /* 0x000f620000300800 */
        /* <DEDUP_REMOVED lines=8> */
[----:B------:R-:W2:Y:S01]  /*a4a0*/  LDL.LU R109, [R1+0xf8] ;  /* 0x0000f800016d7983 */ /* 0x000ea20000300800 */
[----:B------:R-:W-:Y:S02]  /*a4b0*/  PRMT R11, RZ, 0x7610, R11 ;  /* 0x00007610ff0b7816 */ /* 0x000fe4000000000b */
[----:B------:R-:W-:Y:S01]  /*a4c0*/  PRMT R12, RZ, 0x7610, R12 ;  /* 0x00007610ff0c7816 */ /* 0x000fe2000000000c */
[----:B------:R-:W5:Y:S01]  /*a4d0*/  LDL.LU R81, [R1+0xec] ;  /* 0x0000ec0001517983 */ /* 0x000f620000300800 */
[----:B------:R-:W-:-:S02]  /*a4e0*/  PRMT R14, RZ, 0x7610, R14 ;  /* 0x00007610ff0e7816 */ /* 0x000fc4000000000e */
[----:B------:R-:W-:Y:S01]  /*a4f0*/  PRMT R15, RZ, 0x7610, R15 ;  /* 0x00007610ff0f7816 */ /* 0x000fe2000000000f */
[----:B----4-:R-:W5:Y:S01]  /*a500*/  LDL.LU R77, [R1+0xf0] ;  /* 0x0000f000014d7983 */ /* 0x010f620000300800 */
[----:B------:R-:W-:Y:S02]  /*a510*/  PRMT R16, RZ, 0x7610, R16 ;  /* 0x00007610ff107816 */ /* 0x000fe40000000010 */
[----:B------:R-:W-:Y:S01]  /*a520*/  PRMT R17, RZ, 0x7610, R17 ;  /* 0x00007610ff117816 */ /* 0x000fe20000000011 */
[----:B------:R-:W4:Y:S01]  /*a530*/  LDL.LU R76, [R1+0xe0] ;  /* 0x0000e000014c7983 */ /* 0x000f220000300800 */
[----:B------:R-:W-:Y:S01]  /*a540*/  PRMT R18, RZ, 0x7610, R18 ;  /* 0x00007610ff127816 */ /* 0x000fe20000000012 */
[----:B------:R-:W-:Y:S08]  /*a550*/  BAR.SYNC.DEFER_BLOCKING 0x0 ;  /* 0x0000000000007b1d */ /* 0x000ff00000010000 */
[----:B------:R-:W0:Y:S01]  /*a560*/  S2UR UR34, SR_CTAID.X ;  /* 0x00000000002279c3 */ /* 0x000e220000002500 */
[----:B------:R-:W0:Y:S01]  /*a570*/  LDCU.64 UR30, c[0x0][0x4f8] ;  /* 0x00009f00ff1e77ac */ /* 0x000e220008000a00 */
[----:B------:R-:W4:Y:S01]  /*a580*/  LDL.LU R75, [R1+0xdc] ;  /* 0x0000dc00014b7983 */ /* 0x000f220000300800 */
[----:B------:R-:W1:Y:S03]  /*a590*/  LDCU.64 UR32, c[0x0][0x500] ;  /* 0x0000a000ff2077ac */ /* 0x000e660008000a00 */
[----:B------:R-:W2:Y:S04]  /*a5a0*/  LDL.LU R92, [R1+0x48] ;  /* 0x00004800015c7983 */ /* 0x000ea80000300800 */
[----:B------:R-:W5:Y:S04]  /*a5b0*/  LDL.LU R91, [R1+0x4c] ;  /* 0x00004c00015b7983 */ /* 0x000f680000300800 */
        /* <DEDUP_REMOVED lines=8> */
[----:B------:R0:W2:Y:S04]  /*a640*/  LDL.LU R19, [R1+0x104] ;  /* 0x0001040001137983 */ /* 0x0000a80000300800 */
        /* <DEDUP_REMOVED lines=15> */
[----:B------:R-:W4:Y:S04]  /*a740*/  LDL.LU R93, [R1] ;  /* 0x00000000015d7983 */ /* 0x000f280000300800 */
[----:B---3--:R-:W3:Y:S01]  /*a750*/  LDL.LU R78, [R1+0x44] ;  /* 0x00004400014e7983 */ /* 0x008ee20000300800 */
[C---:B------:R-:W-:Y:S01]  /*a760*/  ISETP.GE.AND P2, PT, R72.reuse, UR25, PT ;  /* 0x0000001948007c0c */ /* 0x040fe2000bf46270 */
[----:B------:R-:W-:Y:S01]  /*a770*/  IMAD.WIDE.U32 R2, R72, 0x2, R2 ;  /* 0x0000000248027825 */ /* 0x000fe200078e0002 */
[----:B------:R-:W-:-:S02]  /*a780*/  ISETP.GE.AND P1, PT, R70, UR25, PT ;  /* 0x0000001946007c0c */ /* 0x000fc4000bf26270 */
[----:B------:R-:W-:Y:S02]  /*a790*/  ISETP.GE.AND P0, PT, R69, UR25, PT ;  /* 0x0000001945007c0c */ /* 0x000fe4000bf06270 */
[----:B------:R-:W-:Y:S02]  /*a7a0*/  ISETP.GE.AND P4, PT, R68, UR25, PT ;  /* 0x0000001944007c0c */ /* 0x000fe4000bf86270 */
[----:B------:R-:W-:Y:S02]  /*a7b0*/  ISETP.GE.AND P6, PT, R67, UR25, PT ;  /* 0x0000001943007c0c */ /* 0x000fe4000bfc6270 */
[----:B------:R-:W-:Y:S02]  /*a7c0*/  ISETP.GE.AND P5, PT, R66, UR25, PT ;  /* 0x0000001942007c0c */ /* 0x000fe4000bfa6270 */
[----:B------:R-:W-:Y:S01]  /*a7d0*/  ISETP.GE.AND P3, PT, R65, UR25, PT ;  /* 0x0000001941007c0c */ /* 0x000fe2000bf66270 */
[----:B------:R-:W5:Y:S01]  /*a7e0*/  @!P2 LDG.E.U16 R0, desc[UR28][R2.64] ;  /* 0x0000001c0200a981 */ /* 0x000f62000c1e1500 */
        /* <DEDUP_REMOVED lines=15> */
[----:B------:R-:W4:Y:S04]  /*a8e0*/  @!P1 LDG.E.U16 R11, desc[UR28][R2.64+0x200] ;  /* 0x0002001c020b9981 */ /* 0x000f28000c1e1500 */
[----:B------:R-:W4:Y:S04]  /*a8f0*/  @!P0 LDG.E.U16 R12, desc[UR28][R2.64+0x240] ;  /* 0x0002401c020c8981 */ /* 0x000f28000c1e1500 */
[----:B------:R-:W4:Y:S04]  /*a900*/  @!P4 LDG.E.U16 R14, desc[UR28][R2.64+0x280] ;  /* 0x0002801c020ec981 */ /* 0x000f28000c1e1500 */
[----:B------:R-:W4:Y:S04]  /*a910*/  @!P6 LDG.E.U16 R15, desc[UR28][R2.64+0x2c0] ;  /* 0x0002c01c020fe981 */ /* 0x000f28000c1e1500 */
[----:B------:R-:W4:Y:S04]  /*a920*/  @!P5 LDG.E.U16 R16, desc[UR28][R2.64+0x300] ;  /* 0x0003001c0210d981 */ /* 0x000f28000c1e1500 */
[----:B------:R-:W4:Y:S04]  /*a930*/  @!P3 LDG.E.U16 R17, desc[UR28][R2.64+0x340] ;  /* 0x0003401c0211b981 */ /* 0x000f28000c1e1500 */
[----:B------:R-:W4:Y:S01]  /*a940*/  @!P2 LDG.E.U16 R18, desc[UR28][R2.64+0x380] ;  /* 0x0003801c0212a981 */ /* 0x000f22000c1e1500 */
[----:B---3--:R-:W-:-:S13]  /*a950*/  ISETP.GE.AND P1, PT, R78, UR25, PT ;  /* 0x000000194e007c0c */ /* 0x008fda000bf26270 */
[----:B--2---:R-:W2:Y:S04]  /*a960*/  @!P1 LDG.E.U16 R19, desc[UR28][R2.64+0x3c0] ;  /* 0x0003c01c02139981 */ /* 0x004ea8000c1e1500 */
[----:B-----5:R-:W-:Y:S04]  /*a970*/  STS.U16 [R108], R0 ;  /* 0x000000006c007388 */ /* 0x020fe80000000400 */
        /* <DEDUP_REMOVED lines=14> */
[----:B--2---:R-:W-:Y:S01]  /*aa60*/  STS.U16 [R93+0x3c0], R19 ;  /* 0x0003c0135d007388 */ /* 0x004fe20000000400 */
[----:B------:R-:W-:-:S03]  /*aa70*/  NOP ;  /* 0x0000000000007918 */ /* 0x000fc60000000000 */
[----:B------:R-:W2:Y:S04]  /*aa80*/  LDS.U16 R0, [R165] ;  /* 0x00000000a5007984 */ /* 0x000ea80000000400 */
[----:B------:R-:W3:Y:S04]  /*aa90*/  LDS.U16 R2, [R164+0x2] ;  /* 0x00000200a4027984 */ /* 0x000ee80000000400 */
[----:B------:R-:W4:Y:S04]  /*aaa0*/  LDS.U16 R3, [R161+0x4] ;  /* 0x00000400a1037984 */ /* 0x000f280000000400 */
[----:B------:R-:W5:Y:S04]  /*aab0*/  LDS.U16 R4, [R160+0x6] ;  /* 0x00000600a0047984 */ /* 0x000f680000000400 */
[----:B------:R-:W-:Y:S04]  /*aac0*/  LDS.U16 R5, [R54+0x10] ;  /* 0x0000100036057984 */ /* 0x000fe80000000400 */
[----:B------:R-:W-:Y:S01]  /*aad0*/  LDS.U16 R6, [R53+0x12] ;  /* 0x0000120035067984 */ /* 0x000fe20000000400 */
[----:B--2---:R-:W-:-:S02]  /*aae0*/  SHF.L.U32 R0, R0, 0x10, RZ ;  /* 0x0000001000007819 */ /* 0x004fc400000006ff */
[----:B---3--:R-:W-:-:S03]  /*aaf0*/  SHF.L.U32 R2, R2, 0x10, RZ ;  /* 0x0000001002027819 */ /* 0x008fc600000006ff */
[----:B------:R-:W-:Y:S02]  /*ab00*/  FADD.FTZ R7, R0, UR6 ;  /* 0x0000000600077e21 */ /* 0x000fe40008010000 */
[----:B------:R-:W2:Y:S01]  /*ab10*/  LDS.U16 R0, [R159+0x8] ;  /* 0x000008009f007984 */ /* 0x000ea20000000400 */
[----:B----4-:R-:W-:Y:S02]  /*ab20*/  IMAD.U32 R3, R3, 0x10000, RZ ;  /* 0x0001000003037824 */ /* 0x010fe400078e00ff */
[----:B------:R-:W-:Y:S01]  /*ab30*/  FADD.FTZ R8, R2, UR6 ;  /* 0x0000000602087e21 */ /* 0x000fe20008010000 */
[----:B------:R-:W-:Y:S01]  /*ab40*/  FSETP.GTU.FTZ.AND P1, PT, R7, 20, PT ;  /* 0x41a000000700780b */ /* 0x000fe20003f3c000 */
[----:B------:R-:W3:Y:S01]  /*ab50*/  LDS.U16 R2, [R158+0xa] ;  /* 0x00000a009e027984 */ /* 0x000ee20000000400 */
[----:B------:R-:W-:Y:S02]  /*ab60*/  FADD.FTZ R9, R3, UR6 ;  /* 0x0000000603097e21 */ /* 0x000fe40008010000 */
[----:B------:R-:W-:Y:S01]  /*ab70*/  FSETP.GTU.FTZ.AND P6, PT, R8, 20, PT ;  /* 0x41a000000800780b */ /* 0x000fe20003fdc000 */
[----:B------:R-:W-:Y:S02]  /*ab80*/  LDS.U16 R3, [R56+0xc] ;  /* 0x00000c0038037984 */ /* 0x000fe40000000400 */
[----:B------:R-:W-:-:S02]  /*ab90*/  FSETP.GTU.FTZ.AND P5, PT, R9, 20, PT ;  /* 0x41a000000900780b */ /* 0x000fc40003fbc000 */
[----:B-----5:R-:W-:-:S04]  /*aba0*/  SHF.L.U32 R4, R4, 0x10, RZ ;  /* 0x0000001004047819 */ /* 0x020fc800000006ff */
[----:B------:R-:W-:Y:S01]  /*abb0*/  @!P1 FMUL.FTZ R7, R7, -1.4426950216293334961 ;  /* 0xbfb8aa3b07079820 */ /* 0x000fe20000410000 */
[----:B------:R-:W-:Y:S02]  /*abc0*/  FADD.FTZ R10, R4, UR6 ;  /* 0x00000006040a7e21 */ /* 0x000fe40008010000 */
[----:B------:R-:W4:Y:S01]  /*abd0*/  LDS.U16 R4, [R55+0xe] ;  /* 0x00000e0037047984 */ /* 0x000f220000000400 */
[----:B------:R-:W-:-:S03]  /*abe0*/  @!P6 FMUL.FTZ R8, R8, -1.4426950216293334961 ;  /* 0xbfb8aa3b0808e820 */ /* 0x000fc60000410000 */
[----:B------:R-:W-:Y:S01]  /*abf0*/  @!P5 FMUL.FTZ R9, R9, -1.4426950216293334961 ;  /* 0xbfb8aa3b0909d820 */ /* 0x000fe20000410000 */
[----:B------:R-:W5:Y:S08]  /*ac00*/  @!P1 MUFU.EX2 R7, R7 ;  /* 0x0000000700079308 */ /* 0x000f700000000800 */
[----:B------:R-:W1:Y:S08]  /*ac10*/  @!P6 MUFU.EX2 R8, R8 ;  /* 0x000000080008e308 */ /* 0x000e700000000800 */
[----:B------:R-:W0:Y:S01]  /*ac20*/  @!P5 MUFU.EX2 R9, R9 ;  /* 0x000000090009d308 */ /* 0x000e220000000800 */
[----:B-----5:R-:W-:Y:S01]  /*ac30*/  @!P1 FADD.FTZ R7, R7, 1 ;  /* 0x3f80000007079421 */ /* 0x020fe20000010000 */
[----:B-1----:R-:W-:-:S06]  /*ac40*/  @!P6 FADD.FTZ R8, R8, 1 ;  /* 0x3f8000000808e421 */ /* 0x002fcc0000010000 */
[----:B------:R-:W1:Y:S01]  /*ac50*/  @!P1 MUFU.RCP R7, R7 ;  /* 0x0000000700079308 */ /* 0x000e620000001000 */
[----:B0-----:R-:W-:-:S07]  /*ac60*/  @!P5 FADD.FTZ R9, R9, 1 ;  /* 0x3f8000000909d421 */ /* 0x001fce0000010000 */
[----:B------:R-:W0:Y:S08]  /*ac70*/  @!P6 MUFU.RCP R8, R8 ;  /* 0x000000080008e308 */ /* 0x000e300000001000 */
[----:B------:R-:W5:Y:S01]  /*ac80*/  @!P5 MUFU.RCP R9, R9 ;  /* 0x000000090009d308 */ /* 0x000f620000001000 */
[----:B--2---:R-:W-:Y:S01]  /*ac90*/  SHF.L.U32 R0, R0, 0x10, RZ ;  /* 0x0000001000007819 */ /* 0x004fe200000006ff */
[----:B---3--:R-:W-:Y:S01]  /*aca0*/  IMAD.U32 R2, R2, 0x10000, RZ ;  /* 0x0001000002027824 */ /* 0x008fe200078e00ff */
[----:B----4-:R-:W-:Y:S01]  /*acb0*/  SHF.L.U32 R4, R4, 0x10, RZ ;  /* 0x0000001004047819 */ /* 0x010fe200000006ff */
[----:B------:R-:W-:Y:S01]  /*acc0*/  IMAD.U32 R5, R5, 0x10000, RZ ;  /* 0x0001000005057824 */ /* 0x000fe200078e00ff */
[----:B------:R-:W-:Y:S01]  /*acd0*/  SHF.L.U32 R6, R6, 0x10, RZ ;  /* 0x0000001006067819 */ /* 0x000fe200000006ff */
[----:B------:R-:W-:Y:S01]  /*ace0*/  FADD.FTZ R0, R0, UR6 ;  /* 0x0000000600007e21 */ /* 0x000fe20008010000 */
[----:B------:R-:W-:Y:S01]  /*acf0*/  SHF.L.U32 R3, R3, 0x10, RZ ;  /* 0x0000001003037819 */ /* 0x000fe200000006ff */
[----:B-1----:R-:W-:Y:S01]  /*ad00*/  @!P1 FMUL.FTZ R92, R92, R7 ;  /* 0x000000075c5c9220 */ /* 0x002fe20000410000 */
[----:B------:R-:W-:Y:S01]  /*ad10*/  FADD.FTZ R2, R2, UR6 ;  /* 0x0000000602027e21 */ /* 0x000fe20008010000 */
[----:B------:R-:W-:Y:S01]  /*ad20*/  FADD.FTZ R11, R4, UR6 ;  /* 0x00000006040b7e21 */ /* 0x000fe20008010000 */
[----:B0-----:R-:W-:Y:S01]  /*ad30*/  @!P6 FMUL.FTZ R91, R91, R8 ;  /* 0x000000085b5be220 */ /* 0x001fe20000410000 */
[----:B------:R-:W-:Y:S01]  /*ad40*/  FSETP.GTU.FTZ.AND P0, PT, R10, 20, PT ;  /* 0x41a000000a00780b */ /* 0x000fe20003f1c000 */
[----:B------:R-:W-:Y:S01]  /*ad50*/  FADD.FTZ R7, R5, UR6 ;  /* 0x0000000605077e21 */ /* 0x000fe20008010000 */
[----:B------:R-:W-:Y:S01]  /*ad60*/  FADD.FTZ R8, R6, UR6 ;  /* 0x0000000606087e21 */ /* 0x000fe20008010000 */
[----:B------:R-:W-:Y:S01]  /*ad70*/  FADD.FTZ R3, R3, UR6 ;  /* 0x0000000603037e21 */ /* 0x000fe20008010000 */
[----:B-----5:R-:W-:Y:S01]  /*ad80*/  @!P5 FMUL.FTZ R90, R90, R9 ;  /* 0x000000095a5ad220 */ /* 0x020fe20000410000 */
[----:B------:R-:W-:Y:S01]  /*ad90*/  FSETP.GTU.FTZ.AND P4, PT, R0, 20, PT ;  /* 0x41a000000000780b */ /* 0x000fe20003f9c000 */
[----:B------:R-:W-:Y:S01]  /*ada0*/  @!P1 STL [R1+0x48], R92 ;  /* 0x0000485c01009387 */ /* 0x000fe20000100800 */
[----:B------:R-:W-:-:S02]  /*adb0*/  FSETP.GTU.FTZ.AND P3, PT, R2, 20, PT ;  /* 0x41a000000200780b */ /* 0x000fc40003f7c000 */
[----:B------:R-:W-:Y:S01]  /*adc0*/  FSETP.GTU.FTZ.AND P1, PT, R11, 20, PT ;  /* 0x41a000000b00780b */ /* 0x000fe20003f3c000 */
[----:B------:R-:W-:Y:S01]  /*add0*/  @!P6 STL [R1+0x4c], R91 ;  /* 0x00004c5b0100e387 */ /* 0x000fe20000100800 */
[----:B------:R-:W-:-:S03]  /*ade0*/  FSETP.GTU.FTZ.AND P6, PT, R7, 20, PT ;  /* 0x41a000000700780b */ /* 0x000fc60003fdc000 */
[----:B------:R-:W-:Y:S01]  /*adf0*/  @!P5 STL [R1+0x50], R90 ;  /* 0x0000505a0100d387 */ /* 0x000fe20000100800 */
[----:B------:R-:W-:Y:S02]  /*ae00*/  FSETP.GTU.FTZ.AND P5, PT, R8, 20, PT ;  /* 0x41a000000800780b */ /* 0x000fe40003fbc000 */
[----:B------:R-:W-:Y:S01]  /*ae10*/  FSETP.GTU.FTZ.AND P2, PT, R3, 20, PT ;  /* 0x41a000000300780b */ /* 0x000fe20003f5c000 */
[----:B------:R-:W-:Y:S01]  /*ae20*/  @!P0 FMUL.FTZ R10, R10, -1.4426950216293334961 ;  /* 0xbfb8aa3b0a0a8820 */ /* 0x000fe20000410000 */
[----:B------:R-:W-:Y:S01]  /*ae30*/  @!P4 FMUL.FTZ R0, R0, -1.4426950216293334961 ;  /* 0xbfb8aa3b0000c820 */ /* 0x000fe20000410000 */
[----:B------:R-:W-:Y:S02]  /*ae40*/  @!P3 FMUL.FTZ R2, R2, -1.4426950216293334961 ;  /* 0xbfb8aa3b0202b820 */ /* 0x000fe40000410000 */
[----:B------:R-:W-:Y:S02]  /*ae50*/  @!P1 FMUL.FTZ R6, R11, -1.4426950216293334961 ;  /* 0xbfb8aa3b0b069820 */ /* 0x000fe40000410000 */
[----:B------:R-:W-:Y:S01]  /*ae60*/  @!P6 FMUL.FTZ R7, R7, -1.4426950216293334961 ;  /* 0xbfb8aa3b0707e820 */ /* 0x000fe20000410000 */
[----:B------:R-:W0:Y:S03]  /*ae70*/  @!P0 MUFU.EX2 R10, R10 ;  /* 0x0000000a000a8308 */ /* 0x000e260000000800 */
[----:B------:R-:W-:-:S02]  /*ae80*/  @!P5 FMUL.FTZ R8, R8, -1.4426950216293334961 ;  /* 0xbfb8aa3b0808d820 */ /* 0x000fc40000410000 */
[----:B------:R-:W-:-:S03]  /*ae90*/  @!P2 FMUL.FTZ R4, R3, -1.4426950216293334961 ;  /* 0xbfb8aa3b0304a820 */ /* 0x000fc60000410000 */
[----:B------:R-:W1:Y:S08]  /*aea0*/  @!P4 MUFU.EX2 R0, R0 ;  /* 0x000000000000c308 */ /* 0x000e700000000800 */
[----:B------:R-:W2:Y:S08]  /*aeb0*/  @!P3 MUFU.EX2 R2, R2 ;  /* 0x000000020002b308 */ /* 0x000eb00000000800 */
[----:B------:R-:W3:Y:S08]  /*aec0*/  @!P1 MUFU.EX2 R6, R6 ;  /* 0x0000000600069308 */ /* 0x000ef00000000800 */
[----:B------:R2:W4:Y:S08]  /*aed0*/  @!P2 MUFU.EX2 R5, R4 ;  /* 0x000000040005a308 */ /* 0x0005300000000800 */
[----:B------:R-:W5:Y:S08]  /*aee0*/  @!P6 MUFU.EX2 R7, R7 ;  /* 0x000000070007e308 */ /* 0x000f700000000800 */
[----:B------:R-:W5:Y:S01]  /*aef0*/  @!P5 MUFU.EX2 R8, R8 ;  /* 0x000000080008d308 */ /* 0x000f620000000800 */
[----:B0-----:R-:W-:Y:S01]  /*af00*/  @!P0 FADD.FTZ R10, R10, 1 ;  /* 0x3f8000000a0a8421 */ /* 0x001fe20000010000 */
[----:B-1----:R-:W-:Y:S01]  /*af10*/  @!P4 FADD.FTZ R3, R0, 1 ;  /* 0x3f8000000003c421 */ /* 0x002fe20000010000 */
[----:B--2---:R-:W-:Y:S01]  /*af20*/  @!P3 FADD.FTZ R4, R2, 1 ;  /* 0x3f8000000204b421 */ /* 0x004fe20000010000 */
[----:B---3--:R-:W-:Y:S01]  /*af30*/  @!P1 FADD.FTZ R6, R6, 1 ;  /* 0x3f80000006069421 */ /* 0x008fe20000010000 */
[----:B----4-:R-:W-:Y:S01]  /*af40*/  @!P2 FADD.FTZ R5, R5, 1 ;  /* 0x3f8000000505a421 */ /* 0x010fe20000010000 */
[----:B------:R-:W0:Y:S02]  /*af50*/  LDS.U16 R2, [R51+0x16] ;  /* 0x0000160033027984 */ /* 0x000e240000000400 */
[----:B------:R-:W1:Y:S01]  /*af60*/  @!P0 MUFU.RCP R10, R10 ;  /* 0x0000000a000a8308 */ /* 0x000e620000001000 */
[----:B-----5:R-:W-:Y:S01]  /*af70*/  @!P6 FADD.FTZ R7, R7, 1 ;  /* 0x3f8000000707e421 */ /* 0x020fe20000010000 */
[----:B------:R-:W-:Y:S06]  /*af80*/  LDS.U16 R0, [R52+0x14] ;  /* 0x0000140034007984 */ /* 0x000fec0000000400 */
[----:B------:R2:W3:Y:S01]  /*af90*/  @!P4 MUFU.RCP R9, R3 ;  /* 0x000000030009c308 */ /* 0x0004e20000001000 */
[----:B------:R-:W-:-:S07]  /*afa0*/  @!P5 FADD.FTZ R8, R8, 1 ;  /* 0x3f8000000808d421 */ /* 0x000fce0000010000 */
[----:B------:R-:W4:Y:S08]  /*afb0*/  @!P3 MUFU.RCP R11, R4 ;  /* 0x00000004000bb308 */ /* 0x000f300000001000 */
[----:B------:R-:W5:Y:S08]  /*afc0*/  @!P2 MUFU.RCP R12, R5 ;  /* 0x00000005000ca308 */ /* 0x000f700000001000 */
[----:B------:R-:W0:Y:S01]  /*afd0*/  @!P1 MUFU.RCP R6, R6 ;  /* 0x0000000600069308 */ /* 0x000e220000001000 */
[----:B-1----:R-:W-:Y:S01]  /*afe0*/  @!P0 FMUL.FTZ R89, R89, R10 ;  /* 0x0000000a59598220 */ /* 0x002fe20000410000 */
[----:B--2---:R-:W-:Y:S06]  /*aff0*/  LDS.U16 R3, [R50+0x18] ;  /* 0x0000180032037984 */ /* 0x004fec0000000400 */
[----:B------:R-:W1:Y:S08]  /*b000*/  @!P6 MUFU.RCP R7, R7 ;  /* 0x000000070007e308 */ /* 0x000e700000001000 */
[----:B------:R-:W2:Y:S01]  /*b010*/  @!P5 MUFU.RCP R8, R8 ;  /* 0x000000080008d308 */ /* 0x000ea20000001000 */
[----:B---3--:R-:W-:Y:S01]  /*b020*/  @!P4 FMUL.FTZ R88, R88, R9 ;  /* 0x000000095858c220 */ /* 0x008fe20000410000 */
[----:B----4-:R-:W-:Y:S01]  /*b030*/  @!P3 FMUL.FTZ R87, R87, R11 ;  /* 0x0000000b5757b220 */ /* 0x010fe20000410000 */
[----:B-----5:R-:W-:Y:S01]  /*b040*/  @!P2 FMUL.FTZ R86, R86, R12 ;  /* 0x0000000c5656a220 */ /* 0x020fe20000410000 */
[----:B0-----:R-:W-:Y:S01]  /*b050*/  @!P1 FMUL.FTZ R85, R85, R6 ;  /* 0x0000000655559220 */ /* 0x001fe20000410000 */
[----:B------:R-:W-:Y:S01]  /*b060*/  @!P0 STL [R1+0x54], R89 ;  /* 0x0000545901008387 */ /* 0x000fe20000100800 */
[----:B-1----:R-:W-:-:S03]  /*b070*/  @!P6 FMUL.FTZ R84, R84, R7 ;  /* 0x000000075454e220 */ /* 0x002fc60000410000 */
[----:B------:R-:W-:Y:S04]  /*b080*/  @!P4 STL [R1+0x58], R88 ;  /* 0x000058580100c387 */ /* 0x000fe80000100800 */
[----:B------:R-:W-:Y:S01]  /*b090*/  @!P3 STL [R1+0x5c], R87 ;  /* 0x00005c570100b387 */ /* 0x000fe20000100800 */
[----:B--2---:R-:W-:-:S03]  /*b0a0*/  @!P5 FMUL.FTZ R83, R83, R8 ;  /* 0x000000085353d220 */ /* 0x004fc60000410000 */
[----:B------:R-:W-:Y:S01]  /*b0b0*/  @!P2 STL [R1+0x60], R86 ;  /* 0x000060560100a387 */ /* 0x000fe20000100800 */
[----:B------:R-:W-:-:S03]  /*b0c0*/  F2FP.BF16.F32.PACK_AB R8, R81, R77 ;  /* 0x0000004d5108723e */ /* 0x000fc600000010ff */
[----:B------:R-:W-:Y:S04]  /*b0d0*/  @!P1 STL [R1+0x64], R85 ;  /* 0x0000645501009387 */ /* 0x000fe80000100800 */
[----:B------:R-:W-:Y:S04]  /*b0e0*/  @!P6 STL [R1+0x68], R84 ;  /* 0x000068540100e387 */ /* 0x000fe80000100800 */
[----:B------:R-:W-:Y:S04]  /*b0f0*/  @!P5 STL [R1+0x6c], R83 ;  /* 0x00006c530100d387 */ /* 0x000fe80000100800 */
[----:B------:R-:W2:Y:S04]  /*b100*/  LDL.LU R81, [R1+0xd4] ;  /* 0x0000d40001517983 */ /* 0x000ea80000300800 */
[----:B------:R-:W2:Y:S01]  /*b110*/  LDL.LU R77, [R1+0xd8] ;  /* 0x0000d800014d7983 */ /* 0x000ea20000300800 */
[----:B------:R-:W-:-:S02]  /*b120*/  F2FP.BF16.F32.PACK_AB R7, R110, R109 ;  /* 0x0000006d6e07723e */ /* 0x000fc400000010ff */
[----:B------:R-:W-:Y:S01]  /*b130*/  SHF.L.U32 R2, R2, 0x10, RZ ;  /* 0x0000001002027819 */ /* 0x000fe200000006ff */
[----:B------:R-:W-:Y:S01]  /*b140*/  IMAD.MOV.U32 R109, RZ, RZ, R76 ;  /* 0x000000ffff6d7224 */ /* 0x000fe200078e004c */
[C---:B------:R-:W-:Y:S01]  /*b150*/  PRMT R10, R7.reuse, 0x7610, R10 ;  /* 0x00007610070a7816 */ /* 0x040fe2000000000a */
[----:B------:R-:W3:Y:S01]  /*b160*/  LDL.LU R76, [R1+0xcc] ;  /* 0x0000cc00014c7983 */ /* 0x000ee20000300800 */
[----:B------:R-:W-:Y:S01]  /*b170*/  PRMT R80, R7, 0x7632, R80 ;  /* 0x0000763207507816 */ /* 0x000fe20000000050 */
[----:B------:R-:W-:Y:S01]  /*b180*/  FADD.FTZ R7, R2, UR6 ;  /* 0x0000000602077e21 */ /* 0x000fe20008010000 */
[----:B------:R-:W-:Y:S01]  /*b190*/  MOV R110, R75 ;  /* 0x0000004b006e7202 */ /* 0x000fe20000000f00 */
[----:B------:R-:W0:Y:S01]  /*b1a0*/  LDS.U16 R4, [R49+0x1a] ;  /* 0x00001a0031047984 */ /* 0x000e220000000400 */
[----:B------:R-:W-:-:S03]  /*b1b0*/  F2FP.BF16.F32.PACK_AB R2, R74, R73 ;  /* 0x000000494a02723e */ /* 0x000fc600000010ff */
[----:B------:R-:W3:Y:S04]  /*b1c0*/  LDL.LU R75, [R1+0xd0] ;  /* 0x0000d000014b7983 */ /* 0x000ee80000300800 */
[----:B------:R-:W4:Y:S04]  /*b1d0*/  LDL.LU R74, [R1+0xc4] ;  /* 0x0000c400014a7983 */ /* 0x000f280000300800 */
[----:B------:R-:W4:Y:S04]  /*b1e0*/  LDL.LU R73, [R1+0xc8] ;  /* 0x0000c80001497983 */ /* 0x000f280000300800 */
[----:B------:R-:W1:Y:S04]  /*b1f0*/  LDS.U16 R5, [R48+0x1c] ;  /* 0x00001c0030057984 */ /* 0x000e680000000400 */
[----:B------:R-:W5:Y:S01]  /*b200*/  LDS.U16 R6, [R47+0x1e] ;  /* 0x00001e002f067984 */ /* 0x000f620000000400 */
[----:B------:R-:W-:Y:S01]  /*b210*/  F2FP.BF16.F32.PACK_AB R9, R112, R111 ;  /* 0x0000006f7009723e */ /* 0x000fe200000010ff */
[----:B------:R-:W-:Y:S03]  /*b220*/  BAR.SYNC.DEFER_BLOCKING 0x0 ;  /* 0x0000000000007b1d */ /* 0x000fe60000010000 */
[----:B------:R-:W-:-:S02]  /*b230*/  PRMT R82, R9, 0x7632, R82 ;  /* 0x0000763209527816 */ /* 0x000fc40000000052 */
[----:B------:R-:W-:Y:S02]  /*b240*/  FSETP.GTU.FTZ.AND P3, PT, R7, 20, PT ;  /* 0x41a000000700780b */ /* 0x000fe40003f7c000 */
[----:B0-----:R-:W-:Y:S01]  /*b250*/  SHF.L.U32 R4, R4, 0x10, RZ ;  /* 0x0000001004047819 */ /* 0x001fe200000006ff */
[----:B------:R0:W-:Y:S04]  /*b260*/  STS.U16 [R165], R9 ;  /* 0x00000009a5007388 */ /* 0x0001e80000000400 */
[----:B0-----:R-:W-:-:S05]  /*b270*/  FADD.FTZ R9, R4, UR6 ;  /* 0x0000000604097e21 */ /* 0x001fca0008010000 */
[----:B------:R-:W-:Y:S01]  /*b280*/  FSETP.GTU.FTZ.AND P5, PT, R9, 20, PT ;  /* 0x41a000000900780b */ /* 0x000fe20003fbc000 */
[----:B------:R-:W-:Y:S01]  /*b290*/  STS.U16 [R164+0x2], R82 ;  /* 0x00000252a4007388 */ /* 0x000fe20000000400 */
[C---:B------:R-:W-:Y:S02]  /*b2a0*/  PRMT R28, R2.reuse, 0x7610, R28 ;  /* 0x00007610021c7816 */ /* 0x040fe4000000001c */
[----:B------:R-:W-:Y:S01]  /*b2b0*/  PRMT R11, R2, 0x7632, R11 ;  /* 0x00007632020b7816 */ /* 0x000fe2000000000b */
[----:B------:R0:W-:Y:S01]  /*b2c0*/  STS.U16 [R161+0x4], R10 ;  /* 0x0000040aa1007388 */ /* 0x0001e20000000400 */
[----:B-1----:R-:W-:Y:S01]  /*b2d0*/  SHF.L.U32 R5, R5, 0x10, RZ ;  /* 0x0000001005057819 */ /* 0x002fe200000006ff */
[----:B------:R-:W-:Y:S01]  /*b2e0*/  @!P3 FMUL.FTZ R2, R7, -1.4426950216293334961 ;  /* 0xbfb8aa3b0702b820 */ /* 0x000fe20000410000 */
[----:B------:R-:W-:Y:S01]  /*b2f0*/  F2FP.BF16.F32.PACK_AB R7, R110, R109 ;  /* 0x0000006d6e07723e */ /* 0x000fe200000010ff */
[----:B------:R-:W-:Y:S01]  /*b300*/  STS.U16 [R160+0x6], R80 ;  /* 0x00000650a0007388 */ /* 0x000fe20000000400 */
[----:B------:R-:W-:-:S03]  /*b310*/  PRMT R79, R8, 0x7632, R79 ;  /* 0x00007632084f7816 */ /* 0x000fc6000000004f */
[----:B------:R2:W-:Y:S01]  /*b320*/  STS.U16 [R159+0x8], R8 ;  /* 0x000008089f007388 */ /* 0x0005e20000000400 */
[----:B------:R-:W-:Y:S01]  /*b330*/  PRMT R27, R7, 0x7610, R27 ;  /* 0x00007610071b7816 */ /* 0x000fe2000000001b */
[----:B0-----:R-:W-:Y:S01]  /*b340*/  FADD.FTZ R10, R5, UR6 ;  /* 0x00000006050a7e21 */ /* 0x001fe20008010000 */
[----:B------:R-:W-:Y:S01]  /*b350*/  @!P5 FMUL.FTZ R5, R9, -1.4426950216293334961 ;  /* 0xbfb8aa3b0905d820 */ /* 0x000fe20000410000 */
[----:B------:R-:W-:Y:S01]  /*b360*/  PRMT R9, R7, 0x7632, R9 ;  /* 0x0000763207097816 */ /* 0x000fe20000000009 */
[----:B------:R-:W-:Y:S04]  /*b370*/  STS.U16 [R158+0xa], R79 ;  /* 0x00000a4f9e007388 */ /* 0x000fe80000000400 */
[----:B------:R-:W-:Y:S04]  /*b380*/  STS.U16 [R56+0xc], R28 ;  /* 0x00000c1c38007388 */ /* 0x000fe80000000400 */
[----:B------:R-:W-:Y:S04]  /*b390*/  STS.U16 [R55+0xe], R11 ;  /* 0x00000e0b37007388 */ /* 0x000fe80000000400 */
[----:B------:R-:W-:Y:S04]  /*b3a0*/  STS.U16 [R54+0x10], R27 ;  /* 0x0000101b36007388 */ /* 0x000fe80000000400 */
[----:B------:R-:W-:Y:S01]  /*b3b0*/  STS.U16 [R53+0x12], R9 ;  /* 0x0000120935007388 */ /* 0x000fe20000000400 */
[----:B--2---:R-:W-:-:S04]  /*b3c0*/  F2FP.BF16.F32.PACK_AB R8, R81, R77 ;  /* 0x0000004d5108723e */ /* 0x004fc800000010ff */
[C---:B------:R-:W-:Y:S02]  /*b3d0*/  PRMT R26, R8.reuse, 0x7610, R26 ;  /* 0x00007610081a7816 */ /* 0x040fe4000000001a */
[----:B------:R-:W-:-:S03]  /*b3e0*/  PRMT R12, R8, 0x7632, R12 ;  /* 0x00007632080c7816 */ /* 0x000fc6000000000c */
[----:B------:R-:W-:Y:S04]  /*b3f0*/  STS.U16 [R52+0x14], R26 ;  /* 0x0000141a34007388 */ /* 0x000fe80000000400 */
[----:B------:R0:W-:Y:S01]  /*b400*/  STS.U16 [R51+0x16], R12 ;  /* 0x0000160c33007388 */ /* 0x0001e20000000400 */
[----:B---3--:R-:W-:-:S03]  /*b410*/  F2FP.BF16.F32.PACK_AB R7, R76, R75 ;  /* 0x0000004b4c07723e */ /* 0x008fc600000010ff */
[----:B0-----:R-:W2:Y:S04]  /*b420*/  LDL.LU R12, [R1+0x108] ;  /* 0x00010800010c7983 */ /* 0x001ea80000300800 */
[----:B------:R-:W3:Y:S01]  /*b430*/  LDL.LU R81, [R1+0x70] ;  /* 0x0000700001517983 */ /* 0x000ee20000300800 */
[----:B----4-:R-:W-:-:S03]  /*b440*/  F2FP.BF16.F32.PACK_AB R8, R74, R73 ;  /* 0x000000494a08723e */ /* 0x010fc600000010ff */
[----:B------:R-:W4:Y:S04]  /*b450*/  LDL.LU R77, [R1+0x74] ;  /* 0x00007400014d7983 */ /* 0x000f280000300800 */
[----:B------:R-:W2:Y:S04]  /*b460*/  LDL.LU R76, [R1+0x78] ;  /* 0x00007800014c7983 */ /* 0x000ea80000300800 */
[----:B------:R-:W2:Y:S04]  /*b470*/  LDL.LU R75, [R1+0x7c] ;  /* 0x00007c00014b7983 */ /* 0x000ea80000300800 */
[----:B------:R-:W2:Y:S04]  /*b480*/  LDL.LU R74, [R1+0x80] ;  /* 0x00008000014a7983 */ /* 0x000ea80000300800 */
[----:B------:R-:W2:Y:S01]  /*b490*/  LDL.LU R73, [R1+0x40] ;  /* 0x0000400001497983 */ /* 0x000ea20000300800 */
[----:B------:R-:W0:Y:S01]  /*b4a0*/  S2R R4, SR_TID.X ;  /* 0x0000000000047919 */ /* 0x000e220000002100 */
[----:B-----5:R-:W-:Y:S01]  /*b4b0*/  IMAD.U32 R6, R6, 0x10000, RZ ;  /* 0x0001000006067824 */ /* 0x020fe200078e00ff */
[----:B------:R-:W-:-:S02]  /*b4c0*/  FSETP.GTU.FTZ.AND P1, PT, R10, 20, PT ;  /* 0x41a000000a00780b */ /* 0x000fc40003f3c000 */
[----:B------:R-:W-:Y:S01]  /*b4d0*/  SHF.L.U32 R0, R0, 0x10, RZ ;  /* 0x0000001000007819 */ /* 0x000fe200000006ff */
[----:B------:R-:W-:-:S04]  /*b4e0*/  FADD.FTZ R11, R6, UR6 ;  /* 0x00000006060b7e21 */ /* 0x000fc80008010000 */
[----:B------:R-:W-:Y:S01]  /*b4f0*/  FADD.FTZ R0, R0, UR6 ;  /* 0x0000000600007e21 */ /* 0x000fe20008010000 */
[----:B------:R-:W-:Y:S01]  /*b500*/  FSETP.GTU.FTZ.AND P4, PT, R11, 20, PT ;  /* 0x41a000000b00780b */ /* 0x000fe20003f9c000 */
[----:B------:R-:W-:Y:S01]  /*b510*/  IMAD.U32 R3, R3, 0x10000, RZ ;  /* 0x0001000003037824 */ /* 0x000fe200078e00ff */
[C---:B------:R-:W-:Y:S02]  /*b520*/  PRMT R25, R7.reuse, 0x7610, R25 ;  /* 0x0000761007197816 */ /* 0x040fe40000000019 */
[----:B------:R-:W-:Y:S01]  /*b530*/  FSETP.GTU.FTZ.AND P6, PT, R0, 20, PT ;  /* 0x41a000000000780b */ /* 0x000fe20003fdc000 */
[----:B------:R-:W-:Y:S01]  /*b540*/  @!P1 FMUL.FTZ R6, R10, -1.4426950216293334961 ;  /* 0xbfb8aa3b0a069820 */ /* 0x000fe20000410000 */
[----:B------:R-:W-:Y:S02]  /*b550*/  PRMT R10, R7, 0x7632, R10 ;  /* 0x00007632070a7816 */ /* 0x000fe4000000000a */
[C---:B------:R-:W-:Y:S01]  /*b560*/  PRMT R24, R8.reuse, 0x7610, R24 ;  /* 0x0000761008187816 */ /* 0x040fe20000000018 */
[----:B------:R-:W-:Y:S01]  /*b570*/  FADD.FTZ R3, R3, UR6 ;  /* 0x0000000603037e21 */ /* 0x000fe20008010000 */
[----:B------:R-:W-:Y:S01]  /*b580*/  PRMT R14, R8, 0x7632, R14 ;  /* 0x00007632080e7816 */ /* 0x000fe2000000000e */
[----:B------:R-:W-:Y:S01]  /*b590*/  STS.U16 [R50+0x18], R25 ;  /* 0x0000181932007388 */ /* 0x000fe20000000400 */
[----:B------:R-:W-:-:S02]  /*b5a0*/  MOV R8, UR25 ;  /* 0x0000001900087c02 */ /* 0x000fc40008000f00 */
[----:B0-----:R-:W-:Y:S01]  /*b5b0*/  ISETP.NE.AND P0, PT, R4, RZ, PT ;  /* 0x000000ff0400720c */ /* 0x001fe20003f05270 */
[----:B------:R0:W-:Y:S01]  /*b5c0*/  STS.U16 [R49+0x1a], R10 ;  /* 0x00001a0a31007388 */ /* 0x0001e20000000400 */
[----:B------:R-:W-:Y:S01]  /*b5d0*/  FSETP.GTU.FTZ.AND P2, PT, R3, 20, PT ;  /* 0x41a000000300780b */ /* 0x000fe20003f5c000 */
[----:B------:R-:W-:Y:S02]  /*b5e0*/  @!P4 FMUL.FTZ R7, R11, -1.4426950216293334961 ;  /* 0xbfb8aa3b0b07c820 */ /* 0x000fe40000410000 */
        /* <DEDUP_REMOVED lines=19> */
[----:B------:R-:W-:-:S03]  /*b720*/  @!P6 FMUL.FTZ R0, R0, -1.4426950216293334961 ;  /* 0xbfb8aa3b0000e820 */ /* 0x000fc60000410000 */
[----:B------:R-:W-:Y:S01]  /*b730*/  @!P0 STS [UR23+0x1080], R8 ;  /* 0x00108008ff008988 */ /* 0x000fe20008000817 */
[----:B------:R-:W-:Y:S01]  /*b740*/  BAR.SYNC.DEFER_BLOCKING 0x0 ;  /* 0x0000000000007b1d */ /* 0x000fe20000010000 */
[----:B------:R-:W-:-:S05]  /*b750*/  @!P2 FMUL.FTZ R3, R3, -1.4426950216293334961 ;  /* 0xbfb8aa3b0303a820 */ /* 0x000fca0000410000 */
[----:B------:R-:W1:Y:S08]  /*b760*/  @!P6 MUFU.EX2 R0, R0 ;  /* 0x000000000000e308 */ /* 0x000e700000000800 */
[----:B------:R-:W5:Y:S08]  /*b770*/  @!P3 MUFU.EX2 R2, R2 ;  /* 0x000000020002b308 */ /* 0x000f700000000800 */
[----:B------:R-:W0:Y:S01]  /*b780*/  @!P2 MUFU.EX2 R3, R3 ;  /* 0x000000030003a308 */ /* 0x000e220000000800 */
[----:B------:R-:W0:Y:S01]  /*b790*/  S2UR UR8, SR_CTAID.Y ;  /* 0x00000000000879c3 */ /* 0x000e220000002600 */
[----:B------:R-:W2:Y:S06]  /*b7a0*/  LDS R43, [UR23+0x1080] ;  /* 0x00108017ff2b7984 */ /* 0x000eac0008000800 */
[----:B------:R-:W0:Y:S01]  /*b7b0*/  @!P5 MUFU.EX2 R5, R5 ;  /* 0x000000050005d308 */ /* 0x000e220000000800 */
[----:B-1----:R-:W-:-:S07]  /*b7c0*/  @!P6 FADD.FTZ R0, R0, 1 ;  /* 0x3f8000000000e421 */ /* 0x002fce0000010000 */
[----:B------:R-:W1:Y:S01]  /*b7d0*/  @!P1 MUFU.EX2 R6, R6 ;  /* 0x0000000600069308 */ /* 0x000e620000000800 */
[----:B-----5:R-:W-:Y:S01]  /*b7e0*/  @!P3 FADD.FTZ R2, R2, 1 ;  /* 0x3f8000000202b421 */ /* 0x020fe20000010000 */
[----:B------:R-:W-:Y:S01]  /*b7f0*/  USHF.R.S32.HI UR25, URZ, 0x1f, UR26 ;  /* 0x0000001fff197899 */ /* 0x000fe2000801141a */
[----:B0-----:R-:W-:Y:S01]  /*b800*/  @!P2 FADD.FTZ R3, R3, 1 ;  /* 0x3f8000000303a421 */ /* 0x001fe20000010000 */
[----:B------:R-:W-:-:S04]  /*b810*/  UMOV UR24, UR26 ;  /* 0x0000001a00187c82 */ /* 0x000fc80008000000 */
[----:B------:R-:W-:Y:S01]  /*b820*/  @!P6 MUFU.RCP R0, R0 ;  /* 0x000000000000e308 */ /* 0x000fe20000001000 */
[----:B------:R-:W-:Y:S01]  /*b830*/  @!P5 FADD.FTZ R5, R5, 1 ;  /* 0x3f8000000505d421 */ /* 0x000fe20000010000 */
[----:B------:R-:W-:-:S06]  /*b840*/  UIMAD.WIDE.U32 UR10, UR34, UR30, UR24 ;  /* 0x0000001e220a72a5 */ /* 0x000fcc000f8e0018 */
[----:B------:R-:W0:Y:S01]  /*b850*/  @!P4 MUFU.EX2 R7, R7 ;  /* 0x000000070007c308 */ /* 0x000e220000000800 */
[----:B-1----:R-:W-:Y:S01]  /*b860*/  @!P1 FADD.FTZ R6, R6, 1 ;  /* 0x3f80000006069421 */ /* 0x002fe20000010000 */
[----:B------:R-:W-:Y:S01]  /*b870*/  UIMAD UR11, UR34, UR31, UR11 ;  /* 0x0000001f220b72a4 */ /* 0x000fe2000f8e020b */
[----:B------:R-:W1:Y:S05]  /*b880*/  LDCU.64 UR30, c[0x0][0x550] ;  /* 0x0000aa00ff1e77ac */ /* 0x000e6a0008000a00 */
[----:B------:R-:W4:Y:S08]  /*b890*/  @!P3 MUFU.RCP R2, R2 ;  /* 0x000000020002b308 */ /* 0x000f300000001000 */
[----:B------:R-:W2:Y:S08]  /*b8a0*/  @!P2 MUFU.RCP R3, R3 ;  /* 0x000000030003a308 */ /* 0x000eb00000001000 */
[----:B------:R-:W5:Y:S01]  /*b8b0*/  @!P5 MUFU.RCP R5, R5 ;  /* 0x000000050005d308 */ /* 0x000f620000001000 */
[----:B------:R-:W-:-:S07]  /*b8c0*/  UIMAD UR26, UR8, UR33, URZ ;  /* 0x00000021081a72a4 */ /* 0x000fce000f8e02ff */
[----:B------:R-:W1:Y:S01]  /*b8d0*/  @!P1 MUFU.RCP R6, R6 ;  /* 0x0000000600069308 */ /* 0x000e620000001000 */
[----:B------:R-:W-:Y:S01]  /*b8e0*/  UIMAD.WIDE.U32 UR10, UR8, UR32, UR10 ;  /* 0x00000020080a72a5 */ /* 0x000fe2000f8e000a */
[----:B0-----:R-:W-:Y:S01]  /*b8f0*/  @!P4 FADD.FTZ R7, R7, 1 ;  /* 0x3f8000000707c421 */ /* 0x001fe20000010000 */
[----:B------:R-:W-:Y:S01]  /*b900*/  MOV R10, UR26 ;  /* 0x0000001a000a7c02 */ /* 0x000fe20008000f00 */
[----:B------:R-:W0:Y:S04]  /*b910*/  LDCU.64 UR26, c[0x0][0x520] ;  /* 0x0000a400ff1a77ac */ /* 0x000e280008000a00 */
[----:B------:R-:W0:Y:S01]  /*b920*/  @!P4 MUFU.RCP R7, R7 ;  /* 0x000000070007c308 */ /* 0x000e220000001000 */
[----:B---3--:R-:W-:-:S05]  /*b930*/  @!P6 FMUL.FTZ R81, R81, R0 ;  /* 0x000000005151e220 */ /* 0x008fca0000410000 */
[----:B------:R-:W-:Y:S01]  /*b940*/  @!P6 STL [R1+0x70], R81 ;  /* 0x000070510100e387 */ /* 0x000fe20000100800 */
[----:B------:R-:W-:Y:S01]  /*b950*/  IADD3 R0, P6, PT, R72, UR10, RZ ;  /* 0x0000000a48007c10 */ /* 0x000fe2000ffde0ff */
[----:B----4-:R-:W-:Y:S01]  /*b960*/  @!P3 FMUL.FTZ R77, R77, R2 ;  /* 0x000000024d4db220 */ /* 0x010fe20000410000 */
[----:B--2---:R-:W-:Y:S02]  /*b970*/  @!P2 FMUL.FTZ R76, R76, R3 ;  /* 0x000000034c4ca220 */ /* 0x004fe40000410000 */
[----:B------:R-:W-:Y:S01]  /*b980*/  IADD3.X R3, PT, PT, R10, UR11, RZ, P6, !PT ;  /* 0x0000000b0a037c10 */ /* 0x000fe2000b7fe4ff */
[----:B------:R-:W2:Y:S01]  /*b990*/  LDCU.64 UR10, c[0x0][0x518] ;  /* 0x0000a300ff0a77ac */ /* 0x000ea20008000a00 */
[----:B-----5:R-:W-:Y:S01]  /*b9a0*/  @!P5 FMUL.FTZ R75, R75, R5 ;  /* 0x000000054b4bd220 */ /* 0x020fe20000410000 */
[----:B-1----:R-:W-:Y:S01]  /*b9b0*/  LEA R2, P6, R0, UR30, 0x1 ;  /* 0x0000001e00027c11 */ /* 0x002fe2000f8c08ff */
[----:B------:R-:W-:Y:S01]  /*b9c0*/  @!P3 STL [R1+0x74], R77 ;  /* 0x0000744d0100b387 */ /* 0x000fe20000100800 */
[----:B------:R-:W-:-:S03]  /*b9d0*/  @!P1 FMUL.FTZ R74, R74, R6 ;  /* 0x000000064a4a9220 */ /* 0x000fc60000410000 */
[----:B------:R-:W-:Y:S01]  /*b9e0*/  @!P2 STL [R1+0x78], R76 ;  /* 0x0000784c0100a387 */ /* 0x000fe20000100800 */
[----:B------:R-:W-:Y:S01]  /*b9f0*/  LEA.HI.X R3, R0, UR31, R3, 0x1, P6 ;  /* 0x0000001f00037c11 */ /* 0x000fe2000b0f0c03 */
[----:B0-----:R-:W-:Y:S02]  /*ba00*/  @!P4 FMUL.FTZ R73, R73, R7 ;  /* 0x000000074949c220 */ /* 0x001fe40000410000 */
[----:B------:R-:W-:Y:S01]  /*ba10*/  @!P5 STL [R1+0x7c], R75 ;  /* 0x00007c4b0100d387 */ /* 0x000fe20000100800 */
[-C--:B------:R-:W-:Y:S01]  /*ba20*/  ISETP.GE.AND P2, PT, R72, R43.reuse, PT ;  /* 0x0000002b4800720c */ /* 0x080fe20003f46270 */
[----:B------:R-:W0:Y:S01]  /*ba30*/  LDCU.64 UR30, c[0x0][0x560] ;  /* 0x0000ac00ff1e77ac */ /* 0x000e220008000a00 */
[-C--:B------:R-:W-:Y:S01]  /*ba40*/  ISETP.GE.AND P3, PT, R70, R43.reuse, PT ;  /* 0x0000002b4600720c */ /* 0x080fe20003f66270 */
[----:B------:R-:W-:Y:S01]  /*ba50*/  @!P1 STL [R1+0x80], R74 ;  /* 0x0000804a01009387 */ /* 0x000fe20000100800 */
[-C--:B------:R-:W-:Y:S02]  /*ba60*/  ISETP.GE.AND P6, PT, R69, R43.reuse, PT ;  /* 0x0000002b4500720c */ /* 0x080fe40003fc6270 */
[-C--:B------:R-:W-:Y:S01]  /*ba70*/  ISETP.GE.AND P1, PT, R68, R43.reuse, PT ;  /* 0x0000002b4400720c */ /* 0x080fe20003f26270 */
[----:B------:R-:W-:Y:S01]  /*ba80*/  @!P4 STL [R1+0x40], R73 ;  /* 0x000040490100c387 */ /* 0x000fe20000100800 */
[----:B------:R-:W-:-:S02]  /*ba90*/  ISETP.GE.AND P4, PT, R65, R43, PT ;  /* 0x0000002b4100720c */ /* 0x000fc40003f86270 */
        /* <DEDUP_REMOVED lines=33> */
[C---:B------:R-:W-:Y:S02]  /*bcb0*/  PRMT R6, R0.reuse, 0x7610, R6 ;  /* 0x0000761000067816 */ /* 0x040fe40000000006 */
[----:B------:R-:W-:-:S02]  /*bcc0*/  PRMT R79, R0, 0x7632, R79 ;  /* 0x00007632004f7816 */ /* 0x000fc4000000004f */
[----:B------:R-:W-:Y:S02]  /*bcd0*/  F2FP.BF16.F32.PACK_AB R0, R85, R86 ;  /* 0x000000565500723e */ /* 0x000fe400000010ff */
[----:B------:R-:W-:Y:S02]  /*bce0*/  PRMT R80, R3, 0x7632, R80 ;  /* 0x0000763203507816 */ /* 0x000fe40000000050 */
[----:B------:R-:W-:Y:S02]  /*bcf0*/  F2FP.BF16.F32.PACK_AB R2, R83, R84 ;  /* 0x000000545302723e */ /* 0x000fe400000010ff */
[----:B------:R-:W-:Y:S02]  /*bd00*/  PRMT R28, R0, 0x7610, R28 ;  /* 0x00007610001c7816 */ /* 0x000fe4000000001c */
[C---:B------:R-:W-:Y:S01]  /*bd10*/  PRMT R27, R2.reuse, 0x7610, R27 ;  /* 0x00007610021b7816 */ /* 0x040fe2000000001b */
[----:B------:R1:W-:Y:S01]  /*bd20*/  STS.U16 [R165], R5 ;  /* 0x00000005a5007388 */ /* 0x0003e20000000400 */
[----:B------:R-:W-:-:S03]  /*bd30*/  PRMT R7, R2, 0x7632, R7 ;  /* 0x0000763202077816 */ /* 0x000fc60000000007 */
[----:B------:R-:W-:Y:S01]  /*bd40*/  STS.U16 [R164+0x2], R82 ;  /* 0x00000252a4007388 */ /* 0x000fe20000000400 */
[----:B------:R-:W-:-:S03]  /*bd50*/  F2FP.BF16.F32.PACK_AB R2, R75, R76 ;  /* 0x0000004c4b02723e */ /* 0x000fc600000010ff */
[----:B------:R3:W-:Y:S01]  /*bd60*/  STS.U16 [R161+0x4], R3 ;  /* 0x00000403a1007388 */ /* 0x0007e20000000400 */
[----:B-1----:R-:W-:Y:S02]  /*bd70*/  PRMT R5, R0, 0x7632, R5 ;  /* 0x0000763200057816 */ /* 0x002fe40000000005 */
[----:B------:R-:W-:Y:S01]  /*bd80*/  F2FP.BF16.F32.PACK_AB R0, R77, R81 ;  /* 0x000000514d00723e */ /* 0x000fe200000010ff */
[----:B------:R-:W-:Y:S03]  /*bd90*/  STS.U16 [R160+0x6], R80 ;  /* 0x00000650a0007388 */ /* 0x000fe60000000400 */
[C---:B------:R-:W-:Y:S01]  /*bda0*/  PRMT R26, R0.reuse, 0x7610, R26 ;  /* 0x00007610001a7816 */ /* 0x040fe2000000001a */
[----:B------:R1:W-:Y:S01]  /*bdb0*/  STS.U16 [R159+0x8], R6 ;  /* 0x000008069f007388 */ /* 0x0003e20000000400 */
[----:B---3--:R-:W-:Y:S02]  /*bdc0*/  PRMT R3, R0, 0x7632, R3 ;  /* 0x0000763200037816 */ /* 0x008fe40000000003 */
[----:B------:R-:W-:Y:S01]  /*bdd0*/  F2FP.BF16.F32.PACK_AB R0, R73, R74 ;  /* 0x0000004a4900723e */ /* 0x000fe200000010ff */
[----:B------:R-:W-:Y:S04]  /*bde0*/  STS.U16 [R158+0xa], R79 ;  /* 0x00000a4f9e007388 */ /* 0x000fe80000000400 */
[----:B------:R-:W-:Y:S01]  /*bdf0*/  STS.U16 [R56+0xc], R28 ;  /* 0x00000c1c38007388 */ /* 0x000fe20000000400 */
[----:B-1----:R-:W-:-:S03]  /*be00*/  PRMT R6, R2, 0x7632, R6 ;  /* 0x0000763202067816 */ /* 0x002fc60000000006 */
[----:B------:R-:W-:Y:S01]  /*be10*/  STS.U16 [R55+0xe], R5 ;  /* 0x00000e0537007388 */ /* 0x000fe20000000400 */
[----:B------:R-:W-:-:S03]  /*be20*/  PRMT R10, R0, 0x7632, R10 ;  /* 0x00007632000a7816 */ /* 0x000fc6000000000a */
        /* <DEDUP_REMOVED lines=27> */
[----:B-1----:R-:W-:-:S05]  /*bfe0*/  FADD.FTZ R0, R92, R12 ;  /* 0x0000000c5c007221 */ /* 0x002fca0000010000 */
[----:B------:R-:W1:Y:S01]  /*bff0*/  LDS R39, [UR23+0x1080] ;  /* 0x00108017ff277984 */ /* 0x000e620008000800 */
[----:B--2---:R-:W-:Y:S01]  /*c000*/  UIMAD.WIDE.U32 UR24, UR34, UR10, UR24 ;  /* 0x0000000a221872a5 */ /* 0x004fe2000f8e0018 */
[----:B------:R-:W-:-:S03]  /*c010*/  FADD.FTZ R0, R0, R91 ;  /* 0x0000005b00007221 */ /* 0x000fc60000010000 */
[----:B------:R-:W-:Y:S01]  /*c020*/  UIMAD UR11, UR34, UR11, UR25 ;  /* 0x0000000b220b72a4 */ /* 0x000fe2000f8e0219 */
[----:B------:R-:W-:Y:S02]  /*c030*/  FADD.FTZ R0, R0, R90 ;  /* 0x0000005a00007221 */ /* 0x000fe40000010000 */
[----:B------:R-:W-:Y:S02]  /*c040*/  UMOV UR10, UR24 ;  /* 0x00000018000a7c82 */ /* 0x000fe40008000000 */
[----:B------:R-:W-:Y:S01]  /*c050*/  UIMAD.WIDE.U32 UR10, UR8, UR26, UR10 ;  /* 0x0000001a080a72a5 */ /* 0x000fe2000f8e000a */
[----:B------:R-:W-:-:S03]  /*c060*/  FADD.FTZ R0, R0, R89 ;  /* 0x0000005900007221 */ /* 0x000fc60000010000 */
[----:B------:R-:W-:Y:S01]  /*c070*/  UIMAD UR11, UR8, UR27, UR11 ;  /* 0x0000001b080b72a4 */ /* 0x000fe2000f8e020b */
[----:B------:R-:W-:Y:S01]  /*c080*/  FADD.FTZ R0, R0, R88 ;  /* 0x0000005800007221 */ /* 0x000fe20000010000 */
[----:B------:R-:W-:-:S03]  /*c090*/  IADD3 R3, P0, PT, R72, UR10, RZ ;  /* 0x0000000a48037c10 */ /* 0x000fc6000ff1e0ff */
[----:B------:R-:W-:Y:S01]  /*c0a0*/  FADD.FTZ R0, R0, R87 ;  /* 0x0000005700007221 */ /* 0x000fe20000010000 */
[----:B0-----:R-:W-:Y:S01]  /*c0b0*/  LEA R2, P3, R3, UR30, 0x1 ;  /* 0x0000001e03027c11 */ /* 0x001fe2000f8608ff */
[----:B------:R-:W-:Y:S02]  /*c0c0*/  IMAD.X R6, RZ, RZ, UR11, P0 ;  /* 0x0000000bff067e24 */ /* 0x000fe400080e06ff */
        /* <DEDUP_REMOVED lines=47> */
[----:B------:R-:W-:Y:S02]  /*c3c0*/  UIADD3 UR19, UP2, UPT, UR19, -0x1000, URZ ;  /* 0xfffff00013137890 */ /* 0x000fe4000ff5e0ff */
[----:B------:R-:W-:Y:S02]  /*c3d0*/  UIADD3 UR10, UPT, UPT, UR12, -0x1, URZ ;  /* 0xffffffff0c0a7890 */ /* 0x000fe4000fffe0ff */
[----:B------:R-:W-:Y:S01]  /*c3e0*/  UIADD3.X UR20, UPT, UPT, UR20, -0x1, URZ, UP2, !UPT ;  /* 0xffffffff14147890 */ /* 0x000fe200097fe4ff */
[----:B------:R-:W-:Y:S01]  /*c3f0*/  LOP3.LUT R0, R4, 0x1f, RZ, 0xc0, !PT ;  /* 0x0000001f04007812 */ /* 0x000fe200078ec0ff */
[----:B------:R-:W-:-:S02]  /*c400*/  UIADD3 UR21, UP3, UPT, UR21, -0x1000, URZ ;  /* 0xfffff00015157890 */ /* 0x000fc4000ff7e0ff */
[----:B------:R-:W-:Y:S02]  /*c410*/  UIADD3 UR13, UP1, UPT, UR13, -0x1000, URZ ;  /* 0xfffff0000d0d7890 */ /* 0x000fe4000ff3e0ff */
[----:B------:R-:W-:Y:S02]  /*c420*/  UIADD3 UR15, UP2, UPT, UR15, -0x1000, URZ ;  /* 0xfffff0000f0f7890 */ /* 0x000fe4000ff5e0ff */
[----:B------:R-:W-:Y:S02]  /*c430*/  UIADD3.X UR22, UPT, UPT, UR22, -0x1, URZ, UP3, !UPT ;  /* 0xffffffff16167890 */ /* 0x000fe40009ffe4ff */
[----:B------:R-:W-:Y:S02]  /*c440*/  UIADD3.X UR14, UPT, UPT, UR14, -0x1, URZ, UP1, !UPT ;  /* 0xffffffff0e0e7890 */ /* 0x000fe40008ffe4ff */
[----:B------:R-:W-:Y:S01]  /*c450*/  UIADD3.X UR16, UPT, UPT, UR16, -0x1, URZ, UP2, !UPT ;  /* 0xffffffff10107890 */ /* 0x000fe200097fe4ff */
[----:B------:R-:W-:Y:S01]  /*c460*/  UMOV UR12, UR10 ;  /* 0x0000000a000c7c82 */ /* 0x000fe20008000000 */
[----:B0-----:R-:W-:Y:S10]  /*c470*/  BRA.U UP0, `(.L_x_1478) ;  /* 0xffffff45002c7547 */ /* 0x001ff4000b83ffff */
.L_x_1399:
        /* <DEDUP_REMOVED lines=45> */
.L_x_1480:
[----:B------:R-:W-:Y:S05]  /*c750*/  BSYNC.RECONVERGENT B0 ;  /* 0x0000000000007941 */ /* 0x000fea0003800200 */
.L_x_1479:
        /* <DEDUP_REMOVED lines=43> */
.L_x_1482:
[----:B------:R-:W-:Y:S05]  /*ca10*/  BSYNC.RECONVERGENT B0 ;  /* 0x0000000000007941 */ /* 0x000fea0003800200 */
.L_x_1481:
[----:B------:R-:W-:Y:S05]  /*ca20*/  @P0 EXIT ;  /* 0x000000000000094d */ /* 0x000fea0003800000 */
[----:B------:R-:W3:Y:S01]  /*ca30*/  S2UR UR9, SR_CgaCtaId ;  /* 0x00000000000979c3 */ /* 0x000ee20000008800 */
[----:B------:R-:W4:Y:S01]  /*ca40*/  LDCU.64 UR6, c[0x0][0x4a8] ;  /* 0x00009500ff0677ac */ /* 0x000f220008000a00 */
[----:B0-----:R-:W-:Y:S01]  /*ca50*/  MOV R7, R9 ;  /* 0x0000000900077202 */ /* 0x001fe20000000f00 */
[----:B------:R-:W0:Y:S01]  /*ca60*/  LDCU UR10, c[0x0][0x360] ;  /* 0x00006c00ff0a77ac */ /* 0x000e220008000800 */
[----:B------:R-:W0:Y:S01]  /*ca70*/  LDCU.64 UR12, c[0x0][0x4b0] ;  /* 0x00009600ff0c77ac */ /* 0x000e220008000a00 */
[----:B------:R-:W0:Y:S01]  /*ca80*/  LDCU.64 UR14, c[0x0][0x530] ;  /* 0x0000a600ff0e77ac */ /* 0x000e220008000a00 */
[----:B----4-:R-:W-:-:S03]  /*ca90*/  UIMAD.WIDE.U32 UR4, UR8, UR6, URZ ;  /* 0x00000006080472a5 */ /* 0x010fc6000f8e00ff */
[----:B------:R-:W-:Y:S01]  /*caa0*/  UMOV UR6, 0x400 ;  /* 0x0000040000067882 */ /* 0x000fe20000000000 */
[----:B------:R-:W-:Y:S02]  /*cab0*/  UIMAD UR8, UR8, UR7, UR5 ;  /* 0x00000007080872a4 */ /* 0x000fe4000f8e0205 */
[----:B0--3--:R-:W-:-:S12]  /*cac0*/  ULEA UR6, UR9, UR6, 0x18 ;  /* 0x0000000609067291 */ /* 0x009fd8000f8ec0ff */
.L_x_1483:
[----:B------:R-:W-:Y:S01]  /*cad0*/  LEA R0, R7, UR6, 0x2 ;  /* 0x0000000607007c11 */ /* 0x000fe2000f8e10ff */
[----:B0-----:R-:W-:Y:S01]  /*cae0*/  IMAD.U32 R4, RZ, RZ, UR4 ;  /* 0x00000004ff047e24 */ /* 0x001fe2000f8e00ff */
[----:B-12---:R-:W-:Y:S02]  /*caf0*/  SHF.R.S32.HI R2, RZ, 0x1f, R7 ;  /* 0x0000001fff027819 */ /* 0x006fe40000011407 */
[----:B------:R-:W-:Y:S01]  /*cb00*/  MOV R3, UR8 ;  /* 0x0000000800037c02 */ /* 0x000fe20008000f00 */
[----:B------:R-:W0:Y:S01]  /*cb10*/  LDS R9, [R0+0x7f50] ;  /* 0x007f500000097984 */ /* 0x000e220000000800 */
[----:B------:R-:W-:Y:S01]  /*cb20*/  MOV R5, UR5 ;  /* 0x0000000500057c02 */ /* 0x000fe20008000f00 */
[----:B------:R-:W-:Y:S01]  /*cb30*/  IMAD R6, R2, UR12, RZ ;  /* 0x0000000c02067c24 */ /* 0x000fe2000f8e02ff */
[----:B------:R-:W-:-:S03]  /*cb40*/  MOV R2, R4 ;  /* 0x0000000400027202 */ /* 0x000fc60000000f00 */
[C---:B------:R-:W-:Y:S02]  /*cb50*/  IMAD R5, R7.reuse, UR13, R6 ;  /* 0x0000000d07057c24 */ /* 0x040fe4000f8e0206 */
[C---:B------:R-:W-:Y:S01]  /*cb60*/  IMAD.WIDE.U32 R2, R7.reuse, UR12, R2 ;  /* 0x0000000c07027c25 */ /* 0x040fe2000f8e0002 */
[----:B------:R-:W-:-:S03]  /*cb70*/  IADD3 R7, PT, PT, R7, UR10, RZ ;  /* 0x0000000a07077c10 */ /* 0x000fc6000fffe0ff */
[----:B------:R-:W-:Y:S01]  /*cb80*/  IMAD.IADD R3, R3, 0x1, R5 ;  /* 0x0000000103037824 */ /* 0x000fe200078e0205 */
[----:B------:R-:W-:-:S04]  /*cb90*/  LEA R4, P0, R2, UR14, 0x2 ;  /* 0x0000000e02047c11 */ /* 0x000fc8000f8010ff */
[----:B------:R-:W-:Y:S02]  /*cba0*/  LEA.HI.X R5, R2, UR15, R3, 0x2, P0 ;  /* 0x0000000f02057c11 */ /* 0x000fe400080f1403 */
[----:B------:R-:W-:-:S03]  /*cbb0*/  ISETP.GE.AND P0, PT, R7, UR16, PT ;  /* 0x0000001007007c0c */ /* 0x000fc6000bf06270 */
[----:B0-----:R0:W-:Y:S10]  /*cbc0*/  REDG.E.ADD.F32.FTZ.RN.STRONG.GPU desc[UR28][R4.64], R9 ;  /* 0x00000009040079a6 */ /* 0x0011f4000c12f31c */
[----:B------:R-:W-:Y:S05]  /*cbd0*/  @!P0 BRA `(.L_x_1483) ;  /* 0xfffffffc00bc8947 */ /* 0x000fea000383ffff */
[----:B------:R-:W-:Y:S05]  /*cbe0*/  EXIT ;  /* 0x000000000000794d */ /* 0x000fea0003800000 */
.L_x_1437:
[----:B------:R-:W-:Y:S01]  /*cbf0*/  HFMA2 R86, -RZ, RZ, 0, 0 ;  /* 0x00000000ff567431 */ /* 0x000fe200000001ff */
[----:B------:R-:W-:Y:S01]  /*cc00*/  MOV R163, R157 ;  /* 0x0000009d00a37202 */ /* 0x000fe20000000f00 */
[----:B------:R-:W-:Y:S01]  /*cc10*/  IMAD.MOV.U32 R87, RZ, RZ, 0x1 ;  /* 0x00000001ff577424 */ /* 0x000fe200078e00ff */
[----:B------:R-:W-:-:S07]  /*cc20*/  MOV R154, 0xffffffff ;  /* 0xffffffff009a7802 */ /* 0x000fce0000000f00 */
[----:B-1---5:R-:W-:Y:S05]  /*cc30*/  WARPSYNC.COLLECTIVE R154, `(.L_x_1484) ;  /* 0x000000009a087348 */ /* 0x022fea0003c00000 */
[----:B------:R0:W2:Y:S02]  /*cc40*/  SHFL.UP P6, R86, R163, R87, R86 ;  /* 0x04000057a3567389 */ /* 0x0000a400000c0056 */
[----:B012--5:R-:W-:Y:S05]  /*cc50*/  ENDCOLLECTIVE ;  /* 0x000000000000791b */ /* 0x027fea0003800000 */
.L_x_1484:
[----:B------:R-:W-:Y:S01]  /*cc60*/  MOV R163, R153 ;  /* 0x0000009900a37202 */ /* 0x000fe20000000f00 */
[----:B------:R-:W-:Y:S02]  /*cc70*/  IMAD.MOV.U32 R156, RZ, RZ, R86 ;  /* 0x000000ffff9c7224 */ /* 0x000fe400078e0056 */
[----:B------:R-:W-:-:S07]  /*cc80*/  HFMA2 R86, -RZ, RZ, 0, 0 ;  /* 0x00000000ff567431 */ /* 0x000fce00000001ff */
[----:B------:R-:W-:Y:S05]  /*cc90*/  WARPSYNC.COLLECTIVE R154, `(.L_x_1485) ;  /* 0x000000009a087348 */ /* 0x000fea0003c00000 */
[----:B------:R0:W1:Y:S02]  /*cca0*/  SHFL.UP P6, R86, R163, R87, R86 ;  /* 0x04000057a3567389 */ /* 0x00006400000c0056 */
[----:B01----:R-:W-:Y:S05]  /*ccb0*/  ENDCOLLECTIVE ;  /* 0x000000000000791b */ /* 0x003fea0003800000 */
.L_x_1485:
        /* <DEDUP_REMOVED lines=9> */
.L_x_1486:
[----:B------:R-:W-:Y:S01]  /*cd50*/  MOV R163, R156 ;  /* 0x0000009c00a37202 */ /* 0x000fe20000000f00 */
[----:B------:R-:W-:Y:S02]  /*cd60*/  IMAD.MOV.U32 R153, RZ, RZ, R86 ;  /* 0x000000ffff997224 */ /* 0x000fe400078e0056 */
[----:B------:R-:W-:-:S07]  /*cd70*/  HFMA2 R86, -RZ, RZ, 0, 0 ;  /* 0x00000000ff567431 */ /* 0x000fce00000001ff */
[----:B------:R-:W-:Y:S05]  /*cd80*/  WARPSYNC.COLLECTIVE R154, `(.L_x_1487) ;  /* 0x000000009a087348 */ /* 0x000fea0003c00000 */
[----:B------:R0:W1:Y:S02]  /*cd90*/  SHFL.UP P6, R86, R163, R87, R86 ;  /* 0x04000057a3567389 */ /* 0x00006400000c0056 */
[----:B01----:R-:W-:Y:S05]  /*cda0*/  ENDCOLLECTIVE ;  /* 0x000000000000791b */ /* 0x003fea0003800000 */
.L_x_1487:
        /* <DEDUP_REMOVED lines=9> */
.L_x_1488:
[----:B------:R-:W-:Y:S01]  /*ce40*/  MOV R163, R156 ;  /* 0x0000009c00a37202 */ /* 0x000fe20000000f00 */
[----:B------:R-:W-:Y:S02]  /*ce50*/  IMAD.MOV.U32 R153, RZ, RZ, R86 ;  /* 0x000000ffff997224 */ /* 0x000fe400078e0056 */
[----:B------:R-:W-:-:S07]  /*ce60*/  HFMA2 R86, -RZ, RZ, 0, 0 ;  /* 0x00000000ff567431 */ /* 0x000fce00000001ff */
[----:B------:R-:W-:Y:S05]  /*ce70*/  WARPSYNC.COLLECTIVE R154, `(.L_x_1489) ;  /* 0x000000009a087348 */ /* 0x000fea0003c00000 */
[----:B------:R0:W1:Y:S02]  /*ce80*/  SHFL.UP P6, R86, R163, R87, R86 ;  /* 0x04000057a3567389 */ /* 0x00006400000c0056 */
[----:B01----:R-:W-:Y:S05]  /*ce90*/  ENDCOLLECTIVE ;  /* 0x000000000000791b */ /* 0x003fea0003800000 */
.L_x_1489:
        /* <DEDUP_REMOVED lines=9> */
.L_x_1490:
[----:B------:R-:W-:Y:S01]  /*cf30*/  MOV R163, R156 ;  /* 0x0000009c00a37202 */ /* 0x000fe20000000f00 */
[----:B------:R-:W-:Y:S02]  /*cf40*/  IMAD.MOV.U32 R153, RZ, RZ, R86 ;  /* 0x000000ffff997224 */ /* 0x000fe400078e0056 */
[----:B------:R-:W-:-:S07]  /*cf50*/  HFMA2 R86, -RZ, RZ, 0, 0 ;  /* 0x00000000ff567431 */ /* 0x000fce00000001ff */
[----:B------:R-:W-:Y:S05]  /*cf60*/  WARPSYNC.COLLECTIVE R154, `(.L_x_1491) ;  /* 0x000000009a087348 */ /* 0x000fea0003c00000 */
[----:B------:R0:W1:Y:S02]  /*cf70*/  SHFL.UP P6, R86, R163, R87, R86 ;  /* 0x04000057a3567389 */ /* 0x00006400000c0056 */
[----:B01----:R-:W-:Y:S05]  /*cf80*/  ENDCOLLECTIVE ;  /* 0x000000000000791b */ /* 0x003fea0003800000 */
.L_x_1491:
        /* <DEDUP_REMOVED lines=9> */
.L_x_1492:
[----:B------:R-:W-:Y:S01]  /*d020*/  MOV R163, R156 ;  /* 0x0000009c00a37202 */ /* 0x000fe20000000f00 */
[----:B------:R-:W-:Y:S02]  /*d030*/  IMAD.MOV.U32 R153, RZ, RZ, R86 ;  /* 0x000000ffff997224 */ /* 0x000fe400078e0056 */
[----:B------:R-:W-:-:S07]  /*d040*/  HFMA2 R86, -RZ, RZ, 0, 0 ;  /* 0x00000000ff567431 */ /* 0x000fce00000001ff */
[----:B------:R-:W-:Y:S05]  /*d050*/  WARPSYNC.COLLECTIVE R154, `(.L_x_1493) ;  /* 0x000000009a087348 */ /* 0x000fea0003c00000 */
[----:B------:R0:W1:Y:S02]  /*d060*/  SHFL.UP P6, R86, R163, R87, R86 ;  /* 0x04000057a3567389 */ /* 0x00006400000c0056 */
[----:B01----:R-:W-:Y:S05]  /*d070*/  ENDCOLLECTIVE ;  /* 0x000000000000791b */ /* 0x003fea0003800000 */
.L_x_1493:
[----:B------:R-:W-:Y:S05]  /*d080*/  BRA `(.L_x_1494) ;  /* 0xffffffa400547947 */ /* 0x000fea000383ffff */
.L_x_1438:
        /* <DEDUP_REMOVED lines=8> */
.L_x_1496:
[----:B------:R-:W-:Y:S05]  /*d110*/  BSYNC B0 ;  /* 0x0000000000007941 */ /* 0x000fea0003800000 */
.L_x_1495:
[----:B------:R-:W-:Y:S05]  /*d120*/  BRA `(.L_x_1497) ;  /* 0xffffffa400407947 */ /* 0x000fea000383ffff */
.L_x_1439:
        /* <DEDUP_REMOVED lines=8> */
.L_x_1499:
[----:B------:R-:W-:Y:S05]  /*d1b0*/  BSYNC B0 ;  /* 0x0000000000007941 */ /* 0x000fea0003800000 */
.L_x_1498:
[----:B------:R-:W-:Y:S05]  /*d1c0*/  BRA `(.L_x_1500) ;  /* 0xffffffa400207947 */ /* 0x000fea000383ffff */
.L_x_1440:
        /* <DEDUP_REMOVED lines=8> */
.L_x_1502:
[----:B------:R-:W-:Y:S05]  /*d250*/  BSYNC B0 ;  /* 0x0000000000007941 */ /* 0x000fea0003800000 */
.L_x_1501:
        /* <DEDUP_REMOVED lines=9> */
.L_x_1503:
[----:B------:R-:W-:Y:S01]  /*d2f0*/  HFMA2 R87, -RZ, RZ, 0, 0 ;  /* 0x00000000ff577431 */ /* 0x000fe200000001ff */
[----:B------:R-:W-:Y:S02]  /*d300*/  MOV R162, R86 ;  /* 0x0000005600a27202 */ /* 0x000fe40000000f00 */
[----:B------:R-:W-:-:S07]  /*d310*/  MOV R86, 0x1f ;  /* 0x0000001f00567802 */ /* 0x000fce0000000f00 */
[----:B------:R-:W-:Y:S05]  /*d320*/  WARPSYNC.COLLECTIVE R154, `(.L_x_1504) ;  /* 0x000000009a087348 */ /* 0x000fea0003c00000 */
[----:B------:R0:W1:Y:S02]  /*d330*/  SHFL.IDX P1, R156, R153, R87, R86 ;  /* 0x00000057999c7389 */ /* 0x0000640000020056 */
[----:B01----:R-:W-:Y:S05]  /*d340*/  ENDCOLLECTIVE ;  /* 0x000000000000791b */ /* 0x003fea0003800000 */
.L_x_1504:
[----:B------:R-:W-:Y:S01]  /*d350*/  MOV R153, R79 ;  /* 0x0000004f00997202 */ /* 0x000fe20000000f00 */
[----:B------:R-:W-:-:S07]  /*d360*/  IMAD.MOV.U32 R78, RZ, RZ, R156 ;  /* 0x000000ffff4e7224 */ /* 0x000fce00078e009c */
[----:B------:R-:W-:Y:S05]  /*d370*/  WARPSYNC.COLLECTIVE R154, `(.L_x_1505) ;  /* 0x000000009a087348 */ /* 0x000fea0003c00000 */
[----:B------:R0:W1:Y:S02]  /*d380*/  SHFL.IDX P1, R156, R153, R87, R86 ;  /* 0x00000057999c7389 */ /* 0x0000640000020056 */
[----:B01----:R-:W-:Y:S05]  /*d390*/  ENDCOLLECTIVE ;  /* 0x000000000000791b */ /* 0x003fea0003800000 */
.L_x_1505:
[----:B------:R-:W-:Y:S01]  /*d3a0*/  MOV R79, R156 ;  /* 0x0000009c004f7202 */ /* 0x000fe20000000f00 */
[----:B------:R-:W-:Y:S06]  /*d3b0*/  BRA `(.L_x_1506) ;  /* 0xffffffa000bc7947 */ /* 0x000fec000383ffff */
.L_x_1442:
        /* <DEDUP_REMOVED lines=9> */
.L_x_1507:
[----:B------:R-:W-:Y:S02]  /*d450*/  ISETP.GT.U32.AND P4, PT, R155, 0xf, PT ;  /* 0x0000000f9b00780c */ /* 0x000fe40003f84070 */
[----:B------:R-:W-:Y:S02]  /*d460*/  MOV R86, R156 ;  /* 0x0000009c00567202 */ /* 0x000fe40000000f00 */
[----:B------:R-:W-:-:S03]  /*d470*/  MOV R156, R163 ;  /* 0x000000a3009c7202 */ /* 0x000fc60000000f00 */
[----:B------:R-:W-:-:S07]  /*d480*/  @P1 FMUL.FTZ R86, R86, R162 ;  /* 0x000000a256561220 */ /* 0x000fce0000410000 */
[----:B------:R-:W-:Y:S05]  /*d490*/  WARPSYNC.COLLECTIVE R154, `(.L_x_1508) ;  /* 0x000000009a087348 */ /* 0x000fea0003c00000 */
[----:B------:R0:W1:Y:S02]  /*d4a0*/  SHFL.DOWN P0, R156, R156, R87, R153 ;  /* 0x080000579c9c7389 */ /* 0x0000640000000099 */
[----:B01----:R-:W-:Y:S05]  /*d4b0*/  ENDCOLLECTIVE ;  /* 0x000000000000791b */ /* 0x003fea0003800000 */
.L_x_1508:
        /* <DEDUP_REMOVED lines=10> */
.L_x_1509:
[----:B------:R-:W-:Y:S01]  /*d560*/  MOV R86, R156 ;  /* 0x0000009c00567202 */ /* 0x000fe20000000f00 */
[----:B------:R-:W-:-:S04]  /*d570*/  IMAD.MOV.U32 R156, RZ, RZ, R163 ;  /* 0x000000ffff9c7224 */ /* 0x000fc800078e00a3 */
[----:B------:R-:W-:-:S07]  /*d580*/  @!P1 FMUL.FTZ R86, R162, R86 ;  /* 0x00000056a2569220 */ /* 0x000fce0000410000 */
[----:B------:R-:W-:Y:S05]  /*d590*/  WARPSYNC.COLLECTIVE R154, `(.L_x_1510) ;  /* 0x000000009a087348 */ /* 0x000fea0003c00000 */
[----:B------:R0:W1:Y:S02]  /*d5a0*/  SHFL.DOWN P0, R156, R156, R87, R153 ;  /* 0x080000579c9c7389 */ /* 0x0000640000000099 */
[----:B01----:R-:W-:Y:S05]  /*d5b0*/  ENDCOLLECTIVE ;  /* 0x000000000000791b */ /* 0x003fea0003800000 */
.L_x_1510:
        /* <DEDUP_REMOVED lines=9> */
.L_x_1511:
[----:B------:R-:W-:Y:S01]  /*d650*/  IMAD.MOV.U32 R86, RZ, RZ, R156 ;  /* 0x000000ffff567224 */ /* 0x000fe200078e009c */
[----:B------:R-:W-:-:S03]  /*d660*/  MOV R156, R163 ;  /* 0x000000a3009c7202 */ /* 0x000fc60000000f00 */
[----:B------:R-:W-:-:S07]  /*d670*/  @!P2 FMUL.FTZ R86, R162, R86 ;  /* 0x00000056a256a220 */ /* 0x000fce0000410000 */
[----:B------:R-:W-:Y:S05]  /*d680*/  WARPSYNC.COLLECTIVE R154, `(.L_x_1512) ;  /* 0x000000009a087348 */ /* 0x000fea0003c00000 */
[----:B------:R0:W1:Y:S02]  /*d690*/  SHFL.DOWN P0, R156, R156, R87, R153 ;  /* 0x080000579c9c7389 */ /* 0x0000640000000099 */
[----:B01----:R-:W-:Y:S05]  /*d6a0*/  ENDCOLLECTIVE ;  /* 0x000000000000791b */ /* 0x003fea0003800000 */
.L_x_1512:
        /* <DEDUP_REMOVED lines=9> */
.L_x_1513:
[----:B------:R-:W-:Y:S02]  /*d740*/  MOV R86, R156 ;  /* 0x0000009c00567202 */ /* 0x000fe40000000f00 */
[----:B------:R-:W-:-:S03]  /*d750*/  MOV R156, R163 ;  /* 0x000000a3009c7202 */ /* 0x000fc60000000f00 */
[----:B------:R-:W-:-:S07]  /*d760*/  @!P3 FMUL.FTZ R86, R162, R86 ;  /* 0x00000056a256b220 */ /* 0x000fce0000410000 */
[----:B------:R-:W-:Y:S05]  /*d770*/  WARPSYNC.COLLECTIVE R154, `(.L_x_1514) ;  /* 0x000000009a087348 */ /* 0x000fea0003c00000 */
[----:B------:R0:W1:Y:S02]  /*d780*/  SHFL.DOWN P0, R156, R156, R87, R153 ;  /* 0x080000579c9c7389 */ /* 0x0000640000000099 */
[----:B01----:R-:W-:Y:S05]  /*d790*/  ENDCOLLECTIVE ;  /* 0x000000000000791b */ /* 0x003fea0003800000 */
.L_x_1514:
        /* <DEDUP_REMOVED lines=9> */
.L_x_1515:
[----:B------:R-:W-:Y:S01]  /*d830*/  MOV R86, R156 ;  /* 0x0000009c00567202 */ /* 0x000fe20000000f00 */
[----:B------:R-:W-:-:S04]  /*d840*/  IMAD.MOV.U32 R156, RZ, RZ, R163 ;  /* 0x000000ffff9c7224 */ /* 0x000fc800078e00a3 */
[----:B------:R-:W-:-:S07]  /*d850*/  @!P4 FMUL.FTZ R86, R162, R86 ;  /* 0x00000056a256c220 */ /* 0x000fce0000410000 */
[----:B------:R-:W-:Y:S05]  /*d860*/  WARPSYNC.COLLECTIVE R154, `(.L_x_1516) ;  /* 0x000000009a087348 */ /* 0x000fea0003c00000 */
[----:B------:R0:W1:Y:S02]  /*d870*/  SHFL.DOWN P0, R156, R156, R87, R153 ;  /* 0x080000579c9c7389 */ /* 0x0000640000000099 */
[----:B01----:R-:W-:Y:S05]  /*d880*/  ENDCOLLECTIVE ;  /* 0x000000000000791b */ /* 0x003fea0003800000 */
.L_x_1516:
        /* <DEDUP_REMOVED lines=10> */
.L_x_1517:
[----:B------:R-:W-:Y:S02]  /*d930*/  MOV R153, R163 ;  /* 0x000000a300997202 */ /* 0x000fe40000000f00 */
[----:B------:R-:W-:-:S07]  /*d940*/  MOV R157, R156 ;  /* 0x0000009c009d7202 */ /* 0x000fce0000000f00 */
[----:B------:R-:W-:Y:S05]  /*d950*/  WARPSYNC.COLLECTIVE R154, `(.L_x_1518) ;  /* 0x000000009a087348 */ /* 0x000fea0003c00000 */
[----:B------:R0:W1:Y:S02]  /*d960*/  SHFL.IDX P1, R156, R153, R87, R86 ;  /* 0x00000057999c7389 */ /* 0x0000640000020056 */
[----:B01----:R-:W-:Y:S05]  /*d970*/  ENDCOLLECTIVE ;  /* 0x000000000000791b */ /* 0x003fea0003800000 */
.L_x_1518:
        /* <DEDUP_REMOVED lines=9> */
.L_x_1519:
[----:B------:R-:W-:Y:S02]  /*da10*/  MOV R162, R156 ;  /* 0x0000009c00a27202 */ /* 0x000fe40000000f00 */
[----:B------:R-:W-:-:S07]  /*da20*/  MOV R156, R163 ;  /* 0x000000a3009c7202 */ /* 0x000fce0000000f00 */
[----:B------:R-:W-:Y:S05]  /*da30*/  WARPSYNC.COLLECTIVE R154, `(.L_x_1520) ;  /* 0x000000009a087348 */ /* 0x000fea0003c00000 */
[----:B------:R0:W1:Y:S02]  /*da40*/  SHFL.DOWN P0, R156, R156, R87, R153 ;  /* 0x080000579c9c7389 */ /* 0x0000640000000099 */
[----:B01----:R-:W-:Y:S05]  /*da50*/  ENDCOLLECTIVE ;  /* 0x000000000000791b */ /* 0x003fea0003800000 */
.L_x_1520:
[----:B------:R-:W-:Y:S01]  /*da60*/  HFMA2 R87, -RZ, RZ, 0, 0 ;  /* 0x00000000ff577431 */ /* 0x000fe200000001ff */
[----:B------:R-:W-:Y:S01]  /*da70*/  MOV R153, R78 ;  /* 0x0000004e00997202 */ /* 0x000fe20000000f00 */
[----:B------:R-:W-:Y:S01]  /*da80*/  IMAD.MOV.U32 R163, RZ, RZ, R156 ;  /* 0x000000ffffa37224 */ /* 0x000fe200078e009c */
[----:B------:R-:W-:-:S13]  /*da90*/  ISETP.NE.AND P0, PT, R14, 0x1f, PT ;  /* 0x0000001f0e00780c */ /* 0x000fda0003f05270 */
[----:B------:R-:W-:Y:S05]  /*daa0*/  WARPSYNC.COLLECTIVE R154, `(.L_x_1521) ;  /* 0x000000009a087348 */ /* 0x000fea0003c00000 */
[----:B------:R0:W1:Y:S02]  /*dab0*/  SHFL.IDX P1, R156, R153, R87, R86 ;  /* 0x00000057999c7389 */ /* 0x0000640000020056 */
[----:B01----:R-:W-:Y:S05]  /*dac0*/  ENDCOLLECTIVE ;  /* 0x000000000000791b */ /* 0x003fea0003800000 */
.L_x_1521:
[----:B------:R-:W-:Y:S01]  /*dad0*/  MOV R153, R79 ;  /* 0x0000004f00997202 */ /* 0x000fe20000000f00 */
[----:B------:R-:W-:-:S07]  /*dae0*/  IMAD.MOV.U32 R78, RZ, RZ, R156 ;  /* 0x000000ffff4e7224 */ /* 0x000fce00078e009c */
[----:B------:R-:W-:Y:S05]  /*daf0*/  WARPSYNC.COLLECTIVE R154, `(.L_x_1522) ;  /* 0x000000009a087348 */ /* 0x000fea0003c00000 */
[----:B------:R0:W1:Y:S02]  /*db00*/  SHFL.IDX P1, R156, R153, R87, R86 ;  /* 0x00000057999c7389 */ /* 0x0000640000020056 */
[----:B01----:R-:W-:Y:S05]  /*db10*/  ENDCOLLECTIVE ;  /* 0x000000000000791b */ /* 0x003fea0003800000 */
.L_x_1522:
[----:B------:R-:W-:Y:S01]  /*db20*/  MOV R79, R156 ;  /* 0x0000009c004f7202 */ /* 0x000fe20000000f00 */
[----:B------:R-:W-:Y:S06]  /*db30*/  BRA `(.L_x_1523) ;  /* 0xffffffa000f07947 */ /* 0x000fec000383ffff */
.L_x_1524:
        /* <DEDUP_REMOVED lines=12> */
.L_x_10422:


//--------------------- .text._Z25selective_scan_bwd_kernelI32Selective_Scan_bwd_kernel_traitsILi128ELi16ELb0ELb1ELb1ELb1ELb1EN3c108BFloat16EfEEv12SSMParamsBwd --------------------------
	.section	.text._Z25selective_scan_bwd_kernelI32Selective_Scan_bwd_kernel_traitsILi128ELi16ELb0ELb1ELb1ELb1ELb1EN3c108BFloat16EfEEv12SSMParamsBwd,"ax",@progbits
	.align	128
        .global         _Z25selective_scan_bwd_kernelI32Selective_Scan_bwd_kernel_traitsILi128ELi16ELb0ELb1ELb1ELb1ELb1EN3c108BFloat16EfEEv12SSMParamsBwd
        .type           _Z25selective_scan_bwd_kernelI32Selective_Scan_bwd_kernel_traitsILi128ELi16ELb0ELb1ELb1ELb1ELb1EN3c108BFloat16EfEEv12SSMParamsBwd,@function
        .size           _Z25selective_scan_bwd_kernelI32Selective_Scan_bwd_kernel_traitsILi128ELi16ELb0ELb1ELb1ELb1ELb1EN3c108BFloat16EfEEv12SSMParamsBwd,(.L_x_10423 - _Z25selective_scan_bwd_kernelI32Selective_Scan_bwd_kernel_traitsILi128ELi16ELb0ELb1ELb1ELb1ELb1EN3c108BFloat16EfEEv12SSMParamsBwd)
        .other          _Z25selective_scan_bwd_kernelI32Selective_Scan_bwd_kernel_traitsILi128ELi16ELb0ELb1ELb1ELb1ELb1EN3c108BFloat16EfEEv12SSMParamsBwd,@"STO_CUDA_ENTRY STV_DEFAULT"
_Z25selective_scan_bwd_kernelI32Selective_Scan_bwd_kernel_traitsILi128ELi16ELb0ELb1ELb1ELb1ELb1EN3c108BFloat16EfEEv12SSMParamsBwd:
.text._Z25selective_scan_bwd_kernelI32Selective_Scan_bwd_kernel_traitsILi128ELi16ELb0ELb1ELb1ELb1ELb1EN3c108BFloat16EfEEv12SSMParamsBwd:
        /* <DEDUP_REMOVED lines=54> */
[----:B-----5:R-:W-:Y:S01]  /*0360*/  IADD3 R2, PT, PT, R0, 0xffffffe, RZ ;  /* 0x0ffffffe00027810 */ /* 0x020fe20007ffe0ff */
[----:B------:R-:W-:-:S05]  /*0370*/  IMAD.U32 R0, RZ, RZ, UR12 ;  /* 0x0000000cff007e24 */ /* 0x000fca000f8e00ff */
        /* <DEDUP_REMOVED lines=17> */
[----:B------:R-:W-:Y:S02]  /*0490*/  UISETP.NE.AND.EX UP0, UPT, UR35, URZ, UPT, UP0 ;  /* 0x000000ff2300728c */ /* 0x000fe4000bf05300 */
[----:B------:R-:W-:Y:S01]  /*04a0*/  UISETP.GT.U32.AND UP1, UPT, UR36, UR5, UPT ;  /* 0x000000052400728c */ /* 0x000fe2000bf24070 */
[----:B------:R-:W2:Y:S01]  /*04b0*/  LDCU.64 UR34, c[0x0][0x528] ;  /* 0x0000a500ff2277ac */ /* 0x000ea20008000a00 */
[----:B------:R-:W-:Y:S01]  /*04c0*/  UIMAD UR9, UR13, UR23, UR25 ;  /* 0x000000170d0972a4 */ /* 0x000fe2000f8e0219 */
[----:B------:R-:W-:Y:S01]  /*04d0*/  UMOV UR8, UR24 ;  /* 0x0000001800087c82 */ /* 0x000fe20008000000 */
[----:B------:R-:W4:Y:S07]  /*04e0*/  LDCU.64 UR24, c[0x0][0x3c8] ;  /* 0x00007900ff1877ac */ /* 0x000f2e0008000a00 */
[----:B------:R-:W-:-:S02]  /*04f0*/  @!UP1 UIADD3 UR5, UPT, UPT, UR5, -UR36, URZ ;  /* 0x8000002405059290 */ /* 0x000fc4000fffe0ff */
[----:B------:R-:W-:Y:S02]  /*0500*/  @!UP1 UIADD3 UR10, UPT, UPT, UR10, 0x1, URZ ;  /* 0x000000010a0a9890 */ /* 0x000fe4000fffe0ff */
[----:B------:R-:W-:Y:S02]  /*0510*/  UISETP.GE.U32.AND UP3, UPT, UR5, UR36, UPT ;  /* 0x000000240500728c */ /* 0x000fe4000bf66070 */
[----:B------:R-:W-:Y:S02]  /*0520*/  ULOP3.LUT UR5, UR12, UR31, URZ, 0x3c, !UPT ;  /* 0x0000001f0c057292 */ /* 0x000fe4000f8e3cff */
[----:B-1----:R-:W-:Y:S02]  /*0530*/  UIMAD.WIDE.U32 UR22, UR13, UR20, URZ ;  /* 0x000000140d1672a5 */ /* 0x002fe4000f8e00ff */
[----:B------:R-:W-:Y:S02]  /*0540*/  UISETP.GE.AND UP1, UPT, UR5, URZ, UPT ;  /* 0x000000ff0500728c */ /* 0x000fe4000bf26270 */
[----:B---3--:R-:W-:Y:S01]  /*0550*/  UIMAD.WIDE.U32 UR8, UR12, UR6, UR8 ;  /* 0x000000060c0872a5 */ /* 0x008fe2000f8e0008 */
[----:B------:R-:W1:Y:S02]  /*0560*/  LDCU.64 UR26, c[0x0][0x3d0] ;  /* 0x00007a00ff1a77ac */ /* 0x000e640008000a00 */
[----:B------:R-:W-:-:S02]  /*0570*/  @UP3 UIADD3 UR10, UPT, UPT, UR10, 0x1, URZ ;  /* 0x000000010a0a3890 */ /* 0x000fc4000fffe0ff */
[----:B------:R-:W-:Y:S02]  /*0580*/  UISETP.NE.AND UP3, UPT, UR31, URZ, UPT ;  /* 0x000000ff1f00728c */ /* 0x000fe4000bf65270 */
[----:B------:R-:W-:Y:S02]  /*0590*/  UIMAD UR23, UR13, UR21, UR23 ;  /* 0x000000150d1772a4 */ /* 0x000fe4000f8e0217 */
[----:B------:R-:W-:Y:S02]  /*05a0*/  UIMAD UR21, UR12, UR7, UR9 ;  /* 0x000000070c1572a4 */ /* 0x000fe4000f8e0209 */
[----:B------:R-:W-:Y:S02]  /*05b0*/  UIADD3 UR8, UP2, UPT, UR14, UR8, URZ ;  /* 0x000000080e087290 */ /* 0x000fe4000ff5e0ff */
[----:B------:R-:W-:Y:S02]  /*05c0*/  @!UP1 UIADD3 UR10, UPT, UPT, -UR10, URZ, URZ ;  /* 0x000000ff0a0a9290 */ /* 0x000fe4000fffe1ff */
[----:B------:R-:W-:-:S02]  /*05d0*/  UIADD3.X UR21, UPT, UPT, UR4, UR21, URZ, UP2, !UPT ;  /* 0x0000001504157290 */ /* 0x000fc400097fe4ff */
[----:B------:R-:W-:Y:S02]  /*05e0*/  @!UP3 ULOP3.LUT UR10, URZ, UR31, URZ, 0x33, !UPT ;  /* 0x0000001fff0ab292 */ /* 0x000fe4000f8e33ff */
[----:B--2---:R-:W-:Y:S02]  /*05f0*/  ULEA UR20, UP2, UR8, UR34, 0x1 ;  /* 0x0000002208147291 */ /* 0x004fe4000f8408ff */
[----:B------:R-:W-:Y:S02]  /*0600*/  USHF.R.S32.HI UR5, URZ, 0x1f, UR10 ;  /* 0x0000001fff057899 */ /* 0x000fe4000801140a */
[----:B------:R-:W-:Y:S02]  /*0610*/  ULEA.HI.X UR21, UR8, UR35, UR21, 0x1, UP2 ;  /* 0x0000002308157291 */ /* 0x000fe400090f0c15 */
[----:B----4-:R-:W-:Y:S01]  /*0620*/  UIMAD UR8, UR5, UR24, URZ ;  /* 0x00000018050872a4 */ /* 0x010fe2000f8e02ff */
[----:B------:R-:W2:Y:S03]  /*0630*/  LDCU.64 UR28, c[0x0][0x3e8] ;  /* 0x00007d00ff1c77ac */ /* 0x000ea60008000a00 */
[----:B------:R-:W-:-:S02]  /*0640*/  UIMAD UR11, UR10, UR25, UR8 ;  /* 0x000000190a0b72a4 */ /* 0x000fc4000f8e0208 */
[----:B-1----:R-:W-:Y:S01]  /*0650*/  UIMAD.WIDE.U32 UR6, UR13, UR26, URZ ;  /* 0x0000001a0d0672a5 */ /* 0x002fe2000f8e00ff */
[----:B------:R-:W1:Y:S01]  /*0660*/  @UP0 LDCU UR26, c[0x0][0x384] ;  /* 0x00007080ff1a07ac */ /* 0x000e620008000800 */
[----:B------:R-:W-:Y:S01]  /*0670*/  UIMAD.WIDE.U32 UR22, UR10, UR24, UR22 ;  /* 0x000000180a1672a5 */ /* 0x000fe2000f8e0016 */
[----:B------:R-:W3:Y:S03]  /*0680*/  LDCU.64 UR30, c[0x0][0x448] ;  /* 0x00008900ff1e77ac */ /* 0x000ee60008000a00 */
[----:B------:R-:W-:-:S03]  /*0690*/  UIADD3 UR23, UPT, UPT, UR23, UR11, URZ ;  /* 0x0000000b17177290 */ /* 0x000fc6000fffe0ff */
[----:B------:R-:W4:Y:S01]  /*06a0*/  @UP0 LDCU UR11, c[0x0][0x38c] ;  /* 0x00007180ff0b07ac */ /* 0x000f220008000800 */
[----:B------:R-:W5:Y:S01]  /*06b0*/  @UP0 LDCU.64 UR34, c[0x0][0x480] ;  /* 0x00009000ff2207ac */ /* 0x000f620008000a00 */
[----:B--2---:R-:W-:Y:S02]  /*06c0*/  UIMAD UR5, UR5, UR28, URZ ;  /* 0x0000001c050572a4 */ /* 0x004fe4000f8e02ff */
[----:B------:R-:W-:Y:S02]  /*06d0*/  UIMAD UR7, UR13, UR27, UR7 ;  /* 0x0000001b0d0772a4 */ /* 0x000fe4000f8e0207 */
[----:B------:R-:W-:Y:S02]  /*06e0*/  UIMAD UR24, UR10, UR29, UR5 ;  /* 0x0000001d0a1872a4 */ /* 0x000fe4000f8e0205 */
[----:B-1----:R-:W-:Y:S02]  /*06f0*/  @UP0 UIMAD UR13, UR13, UR26, UR12 ;  /* 0x0000001a0d0d02a4 */ /* 0x002fe4000f8e020c */
[----:B------:R-:W-:-:S02]  /*0700*/  UIADD3 UR5, UP1, UPT, UR14, UR22, URZ ;  /* 0x000000160e057290 */ /* 0x000fc4000ff3e0ff */
[----:B------:R-:W-:Y:S02]  /*0710*/  UIMAD.WIDE.U32 UR8, UR10, UR28, UR6 ;  /* 0x0000001c0a0872a5 */ /* 0x000fe4000f8e0006 */
[----:B------:R-:W-:Y:S01]  /*0720*/  @UP0 UIMAD UR13, UR13, UR15, URZ ;  /* 0x0000000f0d0d02a4 */ /* 0x000fe2000f8e02ff */
[----:B------:R-:W1:Y:S01]  /*0730*/  LDCU.64 UR28, c[0x0][0x450] ;  /* 0x00008a00ff1c77ac */ /* 0x000e620008000a00 */
[----:B------:R-:W-:Y:S02]  /*0740*/  UIADD3.X UR23, UPT, UPT, UR4, UR23, URZ, UP1, !UPT ;  /* 0x0000001704177290 */ /* 0x000fe40008ffe4ff */
[----:B---3--:R-:W-:Y:S02]  /*0750*/  ULEA UR22, UP2, UR5, UR30, 0x1 ;  /* 0x0000001e05167291 */ /* 0x008fe4000f8408ff */
[----:B------:R-:W-:Y:S02]  /*0760*/  UIADD3 UR14, UP1, UPT, UR14, UR8, URZ ;  /* 0x000000080e0e7290 */ /* 0x000fe4000ff3e0ff */
[----:B------:R-:W-:-:S02]  /*0770*/  UIADD3 UR25, UPT, UPT, UR9, UR24, URZ ;  /* 0x0000001809197290 */ /* 0x000fc4000fffe0ff */
[----:B----4-:R-:W-:Y:S02]  /*0780*/  @UP0 UIMAD UR13, UR13, UR11, URZ ;  /* 0x0000000b0d0d02a4 */ /* 0x010fe4000f8e02ff */
[----:B------:R-:W-:Y:S02]  /*0790*/  ULEA.HI.X UR23, UR5, UR31, UR23, 0x1, UP2 ;  /* 0x0000001f05177291 */ /* 0x000fe400090f0c17 */
[----:B------:R-:W-:Y:S01]  /*07a0*/  UIADD3.X UR25, UPT, UPT, UR4, UR25, URZ, UP1, !UPT ;  /* 0x0000001904197290 */ /* 0x000fe20008ffe4ff */
[----:B------:R-:W-:Y:S02]  /*07b0*/  UMOV UR5, URZ ;  /* 0x000000ff00057c82 */ /* 0x000fe40008000000 */
[----:B------:R-:W-:Y:S01]  /*07c0*/  UMOV UR4, URZ ;  /* 0x000000ff00047c82 */ /* 0x000fe20008000000 */
[----:B-----5:R-:W-:Y:S02]  /*07d0*/  @UP0 UIMAD.WIDE UR4, UR13, 0x8, UR34 ;  /* 0x000000080d0408a5 */ /* 0x020fe4000f8e0222 */
        /* <DEDUP_REMOVED lines=15> */
.L_x_1605:
[----:B------:R-:W0:Y:S01]  /*08d0*/  LDCU UR29, c[0x0][0x388] ;  /* 0x00007100ff1d77ac */ /* 0x000e220008000800 */
[----:B------:R-:W-:Y:S01]  /*08e0*/  IMAD.SHL.U32 R115, R117, 0x10, RZ ;  /* 0x0000001075737824 */ /* 0x000fe200078e00ff */
[----:B------:R-:W-:Y:S01]  /*08f0*/  MOV R3, UR17 ;  /* 0x0000001100037c02 */ /* 0x000fe20008000f00 */
[----:B------:R-:W-:Y:S01]  /*0900*/  IMAD.U32 R2, RZ, RZ, UR16 ;  /* 0x00000010ff027e24 */ /* 0x000fe2000f8e00ff */
[----:B------:R-:W-:Y:S01]  /*0910*/  USHF.L.U32 UR31, UR11, 0xb, URZ ;  /* 0x0000000b0b1f7899 */ /* 0x000fe200080006ff */
[----:B------:R-:W-:Y:S02]  /*0920*/  PRMT R0, RZ, 0x7610, R0 ;  /* 0x00007610ff007816 */ /* 0x000fe40000000000 */
[----:B------:R-:W-:Y:S01]  /*0930*/  LOP3.LUT R115, R115, 0x3e00, RZ, 0xc0, !PT ;  /* 0x00003e0073737812 */ /* 0x000fe200078ec0ff */
[----:B------:R-:W-:Y:S01]  /*0940*/  UIADD3 UR28, UPT, UPT, UR31, -0x800, URZ ;  /* 0xfffff8001f1c7890 */ /* 0x000fe2000fffe0ff */
        /* <DEDUP_REMOVED lines=11> */
[----:B------:R-:W-:Y:S02]  /*0a00*/  LOP3.LUT R116, R115, 0x1f, R117, 0xf8, !PT ;  /* 0x0000001f73747812 */ /* 0x000fe400078ef875 */
[----:B------:R-:W-:Y:S02]  /*0a10*/  LOP3.LUT R67, R67, 0xfffffeff, RZ, 0xc0, !PT ;  /* 0xfffffeff43437812 */ /* 0x000fe400078ec0ff */
[----:B------:R-:W-:Y:S02]  /*0a20*/  LOP3.LUT R113, R116, 0x40, RZ, 0xfc, !PT ;  /* 0x0000004074717812 */ /* 0x000fe400078efcff */
[----:B------:R-:W-:Y:S02]  /*0a30*/  P2R R25, PR, RZ, 0x1 ;  /* 0x00000001ff197803 */ /* 0x000fe40000000000 */
[----:B------:R-:W-:-:S02]  /*0a40*/  ISETP.GE.AND P6, PT, R113, UR8, PT ;  /* 0x0000000871007c0c */ /* 0x000fc4000bfc6270 */
[----:B------:R-:W-:Y:S02]  /*0a50*/  LOP3.LUT R112, R116, 0x60, RZ, 0xfc, !PT ;  /* 0x0000006074707812 */ /* 0x000fe400078efcff */
[----:B------:R-:W-:Y:S02]  /*0a60*/  PRMT R12, RZ, 0x7610, R12 ;  /* 0x00007610ff0c7816 */ /* 0x000fe4000000000c */
[----:B------:R-:W-:Y:S02]  /*0a70*/  ISETP.GE.AND P5, PT, R112, UR8, PT ;  /* 0x0000000870007c0c */ /* 0x000fe4000bfa6270 */
[----:B------:R-:W-:Y:S02]  /*0a80*/  LOP3.LUT R111, R116, 0x80, RZ, 0xfc, !PT ;  /* 0x00000080746f7812 */ /* 0x000fe400078efcff */
[----:B------:R-:W-:Y:S02]  /*0a90*/  PRMT R16, RZ, 0x7610, R16 ;  /* 0x00007610ff107816 */ /* 0x000fe40000000010 */
[----:B------:R-:W-:-:S02]  /*0aa0*/  PRMT R17, RZ, 0x7610, R17 ;  /* 0x00007610ff117816 */ /* 0x000fc40000000011 */
[----:B------:R-:W-:Y:S01]  /*0ab0*/  @P6 LOP3.LUT R67, R67, 0x100, RZ, 0xfc, !PT ;  /* 0x0000010043436812 */ /* 0x000fe200078efcff */
[----:B------:R-:W2:Y:S01]  /*0ac0*/  @!P0 LDG.E.U16 R0, desc[UR32][R6.64] ;  /* 0x0000002006008981 */ /* 0x000ea2000c1e1500 */
[----:B------:R-:W-:Y:S02]  /*0ad0*/  ISETP.GE.AND P4, PT, R111, UR8, PT ;  /* 0x000000086f007c0c */ /* 0x000fe4000bf86270 */
[----:B------:R-:W-:Y:S01]  /*0ae0*/  LOP3.LUT R67, R67, 0xffffff7f, RZ, 0xc0, !PT ;  /* 0xffffff7f43437812 */ /* 0x000fe200078ec0ff */
[----:B------:R-:W3:Y:S01]  /*0af0*/  @!P6 LDG.E.U16 R9, desc[UR32][R6.64+0x80] ;  /* 0x000080200609e981 */ /* 0x000ee2000c1e1500 */
[----:B------:R-:W-:Y:S02]  /*0b00*/  LOP3.LUT R110, R116, 0xa0, RZ, 0xfc, !PT ;  /* 0x000000a0746e7812 */ /* 0x000fe400078efcff */
[----:B------:R-:W-:Y:S01]  /*0b10*/  @P5 LOP3.LUT R67, R67, 0x80, RZ, 0xfc, !PT ;  /* 0x0000008043435812 */ /* 0x000fe200078efcff */
[----:B------:R-:W4:Y:S01]  /*0b20*/  @!P5 LDG.E.U16 R10, desc[UR32][R6.64+0xc0] ;  /* 0x0000c020060ad981 */ /* 0x000f22000c1e1500 */
[----:B------:R-:W-:-:S02]  /*0b30*/  ISETP.GE.AND P3, PT, R110, UR8, PT ;  /* 0x000000086e007c0c */ /* 0x000fc4000bf66270 */
[----:B------:R-:W-:Y:S02]  /*0b40*/  LOP3.LUT R67, R67, 0xffffffbf, RZ, 0xc0, !PT ;  /* 0xffffffbf43437812 */ /* 0x000fe400078ec0ff */
[C---:B------:R-:W-:Y:S01]  /*0b50*/  LOP3.LUT R114, R116.reuse, 0x20, RZ, 0xfc, !PT ;  /* 0x0000002074727812 */ /* 0x040fe200078efcff */
[----:B------:R-:W5:Y:S01]  /*0b60*/  @!P4 LDG.E.U16 R11, desc[UR32][R6.64+0x100] ;  /* 0x00010020060bc981 */ /* 0x000f62000c1e1500 */
[C---:B------:R-:W-:Y:S02]  /*0b70*/  LOP3.LUT R109, R116.reuse, 0xc0, RZ, 0xfc, !PT ;  /* 0x000000c0746d7812 */ /* 0x040fe400078efcff */
[----:B------:R-:W-:Y:S02]  /*0b80*/  @P4 LOP3.LUT R67, R67, 0x40, RZ, 0xfc, !PT ;  /* 0x0000004043434812 */ /* 0x000fe400078efcff */
[----:B------:R-:W-:Y:S02]  /*0b90*/  SHF.L.U32 R4, R116, 0x1, RZ ;  /* 0x0000000174047819 */ /* 0x000fe400000006ff */
[----:B------:R-:W-:Y:S01]  /*0ba0*/  ISETP.GE.AND P0, PT, R114, UR8, PT ;  /* 0x0000000872007c0c */ /* 0x000fe2000bf06270 */
[----:B------:R-:W5:Y:S01]  /*0bb0*/  @!P3 LDG.E.U16 R12, desc[UR32][R6.64+0x140] ;  /* 0x00014020060cb981 */ /* 0x000f62000c1e1500 */
[----:B------:R-:W-:-:S02]  /*0bc0*/  ISETP.GE.AND P2, PT, R109, UR8, PT ;  /* 0x000000086d007c0c */ /* 0x000fc4000bf46270 */
[----:B------:R-:W-:Y:S02]  /*0bd0*/  LOP3.LUT R67, R67, 0xffffffdf, RZ, 0xc0, !PT ;  /* 0xffffffdf43437812 */ /* 0x000fe400078ec0ff */
[C---:B------:R-:W-:Y:S02]  /*0be0*/  IADD3 R2, P1, PT, R4.reuse, UR18, RZ ;  /* 0x0000001204027c10 */ /* 0x040fe4000ff3e0ff */
[----:B------:R-:W-:Y:S02]  /*0bf0*/  P2R R27, PR, RZ, 0x1 ;  /* 0x00000001ff1b7803 */ /* 0x000fe40000000000 */
[----:B------:R-:W-:Y:S02]  /*0c00*/  IADD3 R4, P0, PT, R4, UR20, RZ ;  /* 0x0000001404047c10 */ /* 0x000fe4000ff1e0ff */
[----:B------:R-:W-:Y:S02]  /*0c10*/  LOP3.LUT R108, R116, 0xe0, RZ, 0xfc, !PT ;  /* 0x000000e0746c7812 */ /* 0x000fe400078efcff */
[----:B------:R-:W-:Y:S01]  /*0c20*/  @P3 LOP3.LUT R67, R67, 0x20, RZ, 0xfc, !PT ;  /* 0x0000002043433812 */ /* 0x000fe200078efcff */
[----:B------:R-:W5:Y:S01]  /*0c30*/  @!P2 LDG.E.U16 R13, desc[UR32][R6.64+0x180] ;  /* 0x00018020060da981 */ /* 0x000f62000c1e1500 */
[----:B------:R-:W-:-:S02]  /*0c40*/  IADD3.X R5, PT, PT, RZ, UR21, RZ, P0, !PT ;  /* 0x00000015ff057c10 */ /* 0x000fc400087fe4ff */
[----:B------:R-:W-:Y:S02]  /*0c50*/  ISETP.GE.AND P0, PT, R108, UR8, PT ;  /* 0x000000086c007c0c */ /* 0x000fe4000bf06270 */
[----:B------:R-:W-:Y:S02]  /*0c60*/  LOP3.LUT R67, R67, 0xffffffef, RZ, 0xc0, !PT ;  /* 0xffffffef43437812 */ /* 0x000fe400078ec0ff */
[----:B------:R-:W-:Y:S02]  /*0c70*/  PRMT R18, RZ, 0x7610, R18 ;  /* 0x00007610ff127816 */ /* 0x000fe40000000012 */
[----:B------:R-:W-:Y:S02]  /*0c80*/  @P2 LOP3.LUT R67, R67, 0x10, RZ, 0xfc, !PT ;  /* 0x0000001043432812 */ /* 0x000fe400078efcff */
[----:B------:R-:W-:Y:S02]  /*0c90*/  LOP3.LUT R107, R116, 0x100, RZ, 0xfc, !PT ;  /* 0x00000100746b7812 */ /* 0x000fe400078efcff */
[----:B------:R-:W-:Y:S01]  /*0ca0*/  LOP3.LUT R67, R67, 0xfffffff7, RZ, 0xc0, !PT ;  /* 0xfffffff743437812 */ /* 0x000fe200078ec0ff */
[----:B------:R-:W-:Y:S01]  /*0cb0*/  IMAD.X R3, RZ, RZ, UR19, P1 ;  /* 0x00000013ff037e24 */ /* 0x000fe200088e06ff */
[----:B------:R-:W-:Y:S01]  /*0cc0*/  ISETP.NE.AND P1, PT, R27, RZ, PT ;  /* 0x000000ff1b00720c */ /* 0x000fe20003f25270 */
[----:B------:R-:W5:Y:S01]  /*0cd0*/  @!P0 LDG.E.U16 R14, desc[UR32][R6.64+0x1c0] ;  /* 0x0001c020060e8981 */ /* 0x000f62000c1e1500 */
[----:B------:R-:W-:-:S02]  /*0ce0*/  @P0 LOP3.LUT R67, R67, 0x8, RZ, 0xfc, !PT ;  /* 0x0000000843430812 */ /* 0x000fc400078efcff */
[----:B------:R-:W-:Y:S02]  /*0cf0*/  ISETP.GE.AND P0, PT, R107, UR8, PT ;  /* 0x000000086b007c0c */ /* 0x000fe4000bf06270 */
[C---:B------:R-:W-:Y:S02]  /*0d00*/  LOP3.LUT R106, R116.reuse, 0x120, RZ, 0xfc, !PT ;  /* 0x00000120746a7812 */ /* 0x040fe400078efcff */
[C---:B------:R-:W-:Y:S02]  /*0d10*/  LOP3.LUT R105, R116.reuse, 0x140, RZ, 0xfc, !PT ;  /* 0x0000014074697812 */ /* 0x040fe400078efcff */
[----:B------:R-:W-:Y:S02]  /*0d20*/  LOP3.LUT R67, R67, 0xfffffffb, RZ, 0xc0, !PT ;  /* 0xfffffffb43437812 */ /* 0x000fe400078ec0ff */
[C---:B------:R-:W-:Y:S01]  /*0d30*/  LOP3.LUT R104, R116.reuse, 0x160, RZ, 0xfc, !PT ;  /* 0x0000016074687812 */ /* 0x040fe200078efcff */
[----:B------:R-:W3:Y:S01]  /*0d40*/  @!P1 LDG.E.U16 R8, desc[UR32][R6.64+0x40] ;  /* 0x0000402006089981 */ /* 0x000ee2000c1e1500 */
[----:B------:R-:W-:-:S02]  /*0d50*/  LOP3.LUT R103, R116, 0x180, RZ, 0xfc, !PT ;  /* 0x0000018074677812 */ /* 0x000fc400078efcff */
[----:B------:R-:W-:Y:S01]  /*0d60*/  LOP3.LUT R102, R116, 0x1a0, RZ, 0xfc, !PT ;  /* 0x000001a074667812 */ /* 0x000fe200078efcff */
[----:B------:R-:W5:Y:S01]  /*0d70*/  @!P0 LDG.E.U16 R15, desc[UR32][R6.64+0x200] ;  /* 0x00020020060f8981 */ /* 0x000f62000c1e1500 */
[----:B------:R-:W-:Y:S02]  /*0d80*/  ISETP.GE.AND P6, PT, R106, UR8, PT ;  /* 0x000000086a007c0c */ /* 0x000fe4000bfc6270 */
[C---:B------:R-:W-:Y:S02]  /*0d90*/  LOP3.LUT R101, R116.reuse, 0x1c0, RZ, 0xfc, !PT ;  /* 0x000001c074657812 */ /* 0x040fe400078efcff */
[----:B------:R-:W-:Y:S02]  /*0da0*/  @P0 LOP3.LUT R67, R67, 0x4, RZ, 0xfc, !PT ;  /* 0x0000000443430812 */ /* 0x000fe400078efcff */
[----:B------:R-:W-:Y:S02]  /*0db0*/  ISETP.GE.AND P5, PT, R105, UR8, PT ;  /* 0x0000000869007c0c */ /* 0x000fe4000bfa6270 */
[----:B------:R-:W-:-:S02]  /*0dc0*/  LOP3.LUT R23, R116, 0x1e0, RZ, 0xfc, !PT ;  /* 0x000001e074177812 */ /* 0x000fc400078efcff */
[----:B------:R-:W-:Y:S02]  /*0dd0*/  ISETP.GE.AND P0, PT, R104, UR8, PT ;  /* 0x0000000868007c0c */ /* 0x000fe4000bf06270 */
[----:B------:R-:W-:Y:S01]  /*0de0*/  ISETP.GE.AND P1, PT, R103, UR8, PT ;  /* 0x0000000867007c0c */ /* 0x000fe2000bf26270 */
[----:B------:R-:W5:Y:S01]  /*0df0*/  @!P6 LDG.E.U16 R16, desc[UR32][R6.64+0x240] ;  /* 0x000240200610e981 */ /* 0x000f62000c1e1500 */
[----:B------:R-:W-:Y:S02]  /*0e00*/  ISETP.GE.AND P2, PT, R102, UR8, PT ;  /* 0x0000000866007c0c */ /* 0x000fe4000bf46270 */
[----:B------:R-:W-:Y:S02]  /*0e10*/  ISETP.GE.AND P3, PT, R101, UR8, PT ;  /* 0x0000000865007c0c */ /* 0x000fe4000bf66270 */
[----:B------:R-:W-:Y:S01]  /*0e20*/  ISETP.GE.AND P4, PT, R23, UR8, PT ;  /* 0x0000000817007c0c */ /* 0x000fe2000bf86270 */
[----:B------:R-:W5:Y:S01]  /*0e30*/  @!P5 LDG.E.U16 R17, desc[UR32][R6.64+0x280] ;  /* 0x000280200611d981 */ /* 0x000f62000c1e1500 */
[----:B------:R-:W-:-:S02]  /*0e40*/  PRMT R19, RZ, 0x7610, R19 ;  /* 0x00007610ff137816 */ /* 0x000fc40000000013 */
[----:B------:R-:W-:Y:S01]  /*0e50*/  PRMT R20, RZ, 0x7610, R20 ;  /* 0x00007610ff147816 */ /* 0x000fe20000000014 */
[----:B------:R-:W5:Y:S01]  /*0e60*/  @!P0 LDG.E.U16 R18, desc[UR32][R6.64+0x2c0] ;  /* 0x0002c02006128981 */ /* 0x000f62000c1e1500 */
[----:B------:R-:W-:Y:S02]  /*0e70*/  PRMT R21, RZ, 0x7610, R21 ;  /* 0x00007610ff157816 */ /* 0x000fe40000000015 */
[----:B------:R-:W-:Y:S01]  /*0e80*/  PRMT R22, RZ, 0x7610, R22 ;  /* 0x00007610ff167816 */ /* 0x000fe20000000016 */
        /* <DEDUP_REMOVED lines=8> */
[----:B------:R-:W-:Y:S01]  /*0f10*/  LOP3.LUT R67, R67, 0xfffffffd, RZ, 0xc0, !PT ;  /* 0xfffffffd43437812 */ /* 0x000fe200078ec0ff */
[----:B0-----:R-:W-:Y:S01]  /*0f20*/  ULEA UR27, UR8, UR27, 0x18 ;  /* 0x0000001b081b7291 */ /* 0x001fe2000f8ec0ff */
[----:B-1----:R-:W-:-:S05]  /*0f30*/  IMAD.IADD R23, R115, 0x1, R32 ;  /* 0x0000000173177824 */ /* 0x002fca00078e0220 */
        /* <DEDUP_REMOVED lines=9> */
[----:B------:R-:W-:Y:S02]  /*0fd0*/  LEA R139, R6, UR27, 0x1 ;  /* 0x0000001b068b7c11 */ /* 0x000fe4000f8e08ff */
[-C--:B------:R-:W-:Y:S02]  /*0fe0*/  LEA.HI.SX32 R26, R26, R23.reuse, 0x1b ;  /* 0x000000171a1a7211 */ /* 0x080fe400078fdaff */
[----:B------:R-:W-:Y:S02]  /*0ff0*/  IADD3 R6, PT, PT, R23, 0xe0, RZ ;  /* 0x000000e017067810 */ /* 0x000fe40007ffe0ff */
[-C--:B------:R-:W-:Y:S02]  /*1000*/  LEA.HI.SX32 R28, R28, R23.reuse, 0x1b ;  /* 0x000000171c1c7211 */ /* 0x080fe400078fdaff */
[----:B------:R-:W-:-:S02]  /*1010*/  LEA.HI.SX32 R30, R30, R23, 0x1b ;  /* 0x000000171e1e7211 */ /* 0x000fc400078fdaff */
[----:B------:R-:W-:Y:S01]  /*1020*/  LEA R141, R24, UR27, 0x1 ;  /* 0x0000001b188d7c11 */ /* 0x000fe2000f8e08ff */
[C---:B------:R-:W-:Y:S01]  /*1030*/  VIADD R24, R23.reuse, 0x100 ;  /* 0x0000010017187836 */ /* 0x040fe20000000000 */
[----:B------:R-:W-:Y:S02]  /*1040*/  LEA R140, R26, UR27, 0x1 ;  /* 0x0000001b1a8c7c11 */ /* 0x000fe4000f8e08ff */
[----:B------:R-:W-:Y:S02]  /*1050*/  LEA.HI.SX32 R6, R6, R23, 0x1b ;  /* 0x0000001706067211 */ /* 0x000fe400078fdaff */
[----:B------:R-:W-:Y:S01]  /*1060*/  LEA R138, R28, UR27, 0x1 ;  /* 0x0000001b1c8a7c11 */ /* 0x000fe2000f8e08ff */
[C---:B------:R-:W-:Y:S01]  /*1070*/  VIADD R28, R23.reuse, 0x140 ;  /* 0x00000140171c7836 */ /* 0x040fe20000000000 */
[----:B------:R-:W-:Y:S02]  /*1080*/  LEA R137, R30, UR27, 0x1 ;  /* 0x0000001b1e897c11 */ /* 0x000fe4000f8e08ff */
        /* <DEDUP_REMOVED lines=27> */
[----:B------:R-:W-:Y:S01]  /*1240*/  ISETP.NE.AND P6, PT, R27, RZ, PT ;  /* 0x000000ff1b00720c */ /* 0x000fe20003fc5270 */
[----:B--2---:R0:W-:Y:S02]  /*1250*/  STS.U16 [R142], R0 ;  /* 0x000000008e007388 */ /* 0x0041e40000000400 */
[----:B0-----:R-:W-:-:S05]  /*1260*/  VIADD R0, R23, 0xc0 ;  /* 0x000000c017007836 */ /* 0x001fca0000000000 */
[----:B------:R-:W-:-:S04]  /*1270*/  LEA.HI.SX32 R0, R0, R23, 0x1b ;  /* 0x0000001700007211 */ /* 0x000fc800078fdaff */
[----:B------:R-:W-:Y:S02]  /*1280*/  LEA R136, R0, UR27, 0x1 ;  /* 0x0000001b00887c11 */ /* 0x000fe4000f8e08ff */
[----:B------:R-:W-:-:S04]  /*1290*/  IADD3 R0, PT, PT, R23, 0x160, RZ ;  /* 0x0000016017007810 */ /* 0x000fc80007ffe0ff */
[----:B------:R-:W-:-:S04]  /*12a0*/  LEA.HI.SX32 R0, R0, R23, 0x1b ;  /* 0x0000001700007211 */ /* 0x000fc800078fdaff */
[----:B------:R-:W-:Y:S01]  /*12b0*/  LEA R118, R0, UR27, 0x1 ;  /* 0x0000001b00767c11 */ /* 0x000fe2000f8e08ff */
[----:B---3--:R0:W-:Y:S04]  /*12c0*/  STS.U16 [R141+0x40], R8 ;  /* 0x000040088d007388 */ /* 0x0081e80000000400 */
[----:B------:R-:W-:Y:S04]  /*12d0*/  STS.U16 [R140+0x80], R9 ;  /* 0x000080098c007388 */ /* 0x000fe80000000400 */
[----:B----4-:R1:W-:Y:S01]  /*12e0*/  STS.U16 [R139+0xc0], R10 ;  /* 0x0000c00a8b007388 */ /* 0x0103e20000000400 */
[----:B0-----:R-:W-:-:S03]  /*12f0*/  IADD3 R8, PT, PT, R23, 0x1a0, RZ ;  /* 0x000001a017087810 */ /* 0x001fc60007ffe0ff */
[----:B-----5:R-:W-:Y:S04]  /*1300*/  STS.U16 [R138+0x100], R11 ;  /* 0x0001000b8a007388 */ /* 0x020fe80000000400 */
[----:B------:R0:W-:Y:S01]  /*1310*/  STS.U16 [R137+0x140], R12 ;  /* 0x0001400c89007388 */ /* 0x0001e20000000400 */
[----:B-1----:R-:W-:Y:S01]  /*1320*/  VIADD R10, R23, 0x1c0 ;  /* 0x000001c0170a7836 */ /* 0x002fe20000000000 */
[-C--:B------:R-:W-:Y:S02]  /*1330*/  LEA.HI.SX32 R8, R8, R23.reuse, 0x1b ;  /* 0x0000001708087211 */ /* 0x080fe400078fdaff */
[----:B------:R-:W-:Y:S02]  /*1340*/  STS.U16 [R136+0x180], R13 ;  /* 0x0001800d88007388 */ /* 0x000fe40000000400 */
[----:B------:R-:W-:-:S02]  /*1350*/  LEA.HI.SX32 R10, R10, R23, 0x1b ;  /* 0x000000170a0a7211 */ /* 0x000fc400078fdaff */
[----:B0-----:R-:W-:Y:S01]  /*1360*/  IADD3 R12, PT, PT, R23, 0x1e0, RZ ;  /* 0x000001e0170c7810 */ /* 0x001fe20007ffe0ff */
[----:B------:R-:W-:Y:S01]  /*1370*/  STS.U16 [R135+0x1c0], R14 ;  /* 0x0001c00e87007388 */ /* 0x000fe20000000400 */
[----:B------:R-:W-:Y:S02]  /*1380*/  LEA R87, R8, UR27, 0x1 ;  /* 0x0000001b08577c11 */ /* 0x000fe4000f8e08ff */
[----:B------:R-:W-:Y:S01]  /*1390*/  LEA.HI.SX32 R12, R12, R23, 0x1b ;  /* 0x000000170c0c7211 */ /* 0x000fe200078fdaff */
[----:B------:R-:W-:Y:S01]  /*13a0*/  STS.U16 [R133+0x200], R15 ;  /* 0x0002000f85007388 */ /* 0x000fe20000000400 */
[----:B------:R-:W-:Y:S01]  /*13b0*/  LEA R85, R10, UR27, 0x1 ;  /* 0x0000001b0a557c11 */ /* 0x000fe2000f8e08ff */
[----:B------:R-:W-:Y:S01]  /*13c0*/  IMAD R23, R32, 0xf, R23 ;  /* 0x0000000f20177824 */ /* 0x000fe200078e0217 */
[----:B------:R-:W-:Y:S01]  /*13d0*/  LEA R84, R12, UR27, 0x1 ;  /* 0x0000001b0c547c11 */ /* 0x000fe2000f8e08ff */
        /* <DEDUP_REMOVED lines=71> */
[----:B------:R-:W-:-:S02]  /*1850*/  P2R R39, PR, RZ, 0x40 ;  /* 0x00000040ff277803 */ /* 0x000fc40000000000 */
[----:B------:R-:W-:Y:S02]  /*1860*/  ISETP.NE.AND P6, PT, R25, RZ, PT ;  /* 0x000000ff1900720c */ /* 0x000fe40003fc5270 */
        /* <DEDUP_REMOVED lines=98> */
[----:B------:R-:W-:Y:S01]  /*1e90*/  BAR.SYNC.DEFER_BLOCKING 0x0 ;  /* 0x0000000000007b1d */ /* 0x000fe20000010000 */
[----:B0-----:R-:W-:-:S05]  /*1ea0*/  PRMT R19, RZ, 0x7610, R19 ;  /* 0x00007610ff137816 */ /* 0x001fca0000000013 */
[----:B------:R-:W5:Y:S01]  /*1eb0*/  @!P6 LDG.E.U16 R20, desc[UR32][R4.64] ;  /* 0x000000200414e981 */ /* 0x000f62000c1e1500 */
[----:B------:R-:W-:-:S13]  /*1ec0*/  ISETP.NE.AND P6, PT, R37, RZ, PT ;  /* 0x000000ff2500720c */ /* 0x000fda0003fc5270 */
        /* <DEDUP_REMOVED lines=35> */
[----:B------:R0:W-:Y:S04]  /*2100*/  STL [R1+0x48], R142 ;  /* 0x0000488e01007387 */ /* 0x0001e80000100800 */
        /* <DEDUP_REMOVED lines=8> */
[----:B------:R0:W-:Y:S01]  /*2190*/  STL [R1+0x28], R133 ;  /* 0x0000288501007387 */ /* 0x0001e20000100800 */
[----:B--2---:R-:W-:-:S03]  /*21a0*/  SHF.L.U32 R0, R0, 0x10, RZ ;  /* 0x0000001000007819 */ /* 0x004fc600000006ff */
[----:B------:R0:W-:Y:S04]  /*21b0*/  STL [R1+0x20], R119 ;  /* 0x0000207701007387 */ /* 0x0001e80000100800 */
[----:B------:R0:W-:Y:S04]  /*21c0*/  STL [R1+0x1c], R118 ;  /* 0x00001c7601007387 */ /* 0x0001e80000100800 */
[----:B------:R0:W-:Y:S04]  /*21d0*/  STL [R1+0x18], R117 ;  /* 0x0000187501007387 */ /* 0x0001e80000100800 */
[----:B------:R0:W-:Y:S04]  /*21e0*/  STL [R1+0x14], R87 ;  /* 0x0000145701007387 */ /* 0x0001e80000100800 */
[----:B------:R0:W-:Y:S01]  /*21f0*/  STL [R1+0x10], R85 ;  /* 0x0000105501007387 */ /* 0x0001e20000100800 */
[----:B------:R-:W-:-:S03]  /*2200*/  FADD.FTZ R93, R0, UR7 ;  /* 0x00000007005d7e21 */ /* 0x000fc60008010000 */
[----:B------:R0:W-:Y:S04]  /*2210*/  STL [R1+0xc], R84 ;  /* 0x00000c5401007387 */ /* 0x0001e80000100800 */
[----:B------:R0:W-:Y:S04]  /*2220*/  STL [R1+0x8], R145 ;  /* 0x0000089101007387 */ /* 0x0001e80000100800 */
[----:B------:R0:W-:Y:S04]  /*2230*/  STL [R1+0x4], R144 ;  /* 0x0000049001007387 */ /* 0x0001e80000100800 */
[----:B------:R0:W-:Y:S01]  /*2240*/  STL [R1], R143 ;  /* 0x0000008f01007387 */ /* 0x0001e20000100800 */
[----:B------:R-:W-:Y:S01]  /*2250*/  FSETP.GTU.FTZ.AND P5, PT, R93, 20, PT ;  /* 0x41a000005d00780b */ /* 0x000fe20003fbc000 */
[----:B---3--:R-:W-:Y:S01]  /*2260*/  IMAD.U32 R2, R2, 0x10000, RZ ;  /* 0x0001000002027824 */ /* 0x008fe200078e00ff */
[----:B----4-:R-:W-:Y:S01]  /*2270*/  SHF.L.U32 R3, R3, 0x10, RZ ;  /* 0x0000001003037819 */ /* 0x010fe200000006ff */
        /* <DEDUP_REMOVED lines=47> */
[----:B-1----:R-:W-:Y:S05]  /*2570*/  @P5 BRA `(.L_x_1527) ;  /* 0x0000000000785947 */ /* 0x002fea0003800000 */
        /* <DEDUP_REMOVED lines=30> */
.L_x_1527:
[----:B------:R-:W-:Y:S05]  /*2760*/  BSYNC.RECONVERGENT B0 ;  /* 0x0000000000007941 */ /* 0x000fea0003800200 */
.L_x_1526:
[----:B------:R-:W-:Y:S01]  /*2770*/  FSETP.GTU.FTZ.AND P5, PT, R92, 20, PT ;  /* 0x41a000005c00780b */ /* 0x000fe20003fbc000 */
[----:B------:R-:W-:-:S12]  /*2780*/  BSSY.RECONVERGENT B0, `(.L_x_1528) ;  /* 0x0000020000007945 */ /* 0x000fd80003800200 */
[----:B------:R-:W-:Y:S05]  /*2790*/  @P5 BRA `(.L_x_1529) ;  /* 0x0000000000785947 */ /* 0x000fea0003800000 */
[----:B------:R-:W-:Y:S01]  /*27a0*/  FMUL.FTZ R92, R92, 1.4426950216293334961 ;  /* 0x3fb8aa3b5c5c7820 */ /* 0x000fe20000410000 */
[----:B------:R-:W-:Y:S01]  /*27b0*/  HFMA2 R4, -RZ, RZ, 1.625, 0 ;  /* 0x3e800000ff047431 */ /* 0x000fe200000001ff */
[----:B------:R-:W-:Y:S02]  /*27c0*/  MOV R7, 0x3d39bf78 ;  /* 0x3d39bf7800077802 */ /* 0x000fe40000000f00 */
[----:B------:R-:W1:Y:S02]  /*27d0*/  MUFU.EX2 R5, R92 ;  /* 0x0000005c00057308 */ /* 0x000e640000000800 */
[C---:B-1----:R-:W-:Y:S01]  /*27e0*/  FADD.FTZ.RZ R0, R5.reuse, 1 ;  /* 0x3f80000005007421 */ /* 0x042fe2000001c000 */
        /* <DEDUP_REMOVED lines=25> */
.L_x_1529:
[----:B------:R-:W-:Y:S05]  /*2980*/  BSYNC.RECONVERGENT B0 ;  /* 0x0000000000007941 */ /* 0x000fea0003800200 */
.L_x_1528:
[----:B------:R-:W-:Y:S01]  /*2990*/  FSETP.GTU.FTZ.AND P5, PT, R91, 20, PT ;  /* 0x41a000005b00780b */ /* 0x000fe20003fbc000 */
[----:B------:R-:W-:-:S12]  /*29a0*/  BSSY.RECONVERGENT B0, `(.L_x_1530) ;  /* 0x0000020000007945 */ /* 0x000fd80003800200 */
[----:B------:R-:W-:Y:S05]  /*29b0*/  @P5 BRA `(.L_x_1531) ;  /* 0x0000000000785947 */ /* 0x000fea0003800000 */
        /* <DEDUP_REMOVED lines=30> */
.L_x_1531:
[----:B------:R-:W-:Y:S05]  /*2ba0*/  BSYNC.RECONVERGENT B0 ;  /* 0x0000000000007941 */ /* 0x000fea0003800200 */
.L_x_1530:
        /* <DEDUP_REMOVED lines=33> */
.L_x_1533:
[----:B------:R-:W-:Y:S05]  /*2dc0*/  BSYNC.RECONVERGENT B0 ;  /* 0x0000000000007941 */ /* 0x000fea0003800200 */
.L_x_1532:
        /* <DEDUP_REMOVED lines=33> */
.L_x_1535:
[----:B------:R-:W-:Y:S05]  /*2fe0*/  BSYNC.RECONVERGENT B0 ;  /* 0x0000000000007941 */ /* 0x000fea0003800200 */
.L_x_1534:
        /* <DEDUP_REMOVED lines=33> */
.L_x_1537:
[----:B------:R-:W-:Y:S05]  /*3200*/  BSYNC.RECONVERGENT B0 ;  /* 0x0000000000007941 */ /* 0x000fea0003800200 */
.L_x_1536:
        /* <DEDUP_REMOVED lines=33> */
.L_x_1539:
[----:B------:R-:W-:Y:S05]  /*3420*/  BSYNC.RECONVERGENT B0 ;  /* 0x0000000000007941 */ /* 0x000fea0003800200 */
.L_x_1538:
        /* <DEDUP_REMOVED lines=33> */
.L_x_1541:
[----:B------:R-:W-:Y:S05]  /*3640*/  BSYNC.RECONVERGENT B0 ;  /* 0x0000000000007941 */ /* 0x000fea0003800200 */
.L_x_1540:
        /* <DEDUP_REMOVED lines=33> */
.L_x_1543:
[----:B------:R-:W-:Y:S05]  /*3860*/  BSYNC.RECONVERGENT B0 ;  /* 0x0000000000007941 */ /* 0x000fea0003800200 */
.L_x_1542:
        /* <DEDUP_REMOVED lines=33> */
.L_x_1545:
[----:B------:R-:W-:Y:S05]  /*3a80*/  BSYNC.RECONVERGENT B0 ;  /* 0x0000000000007941 */ /* 0x000fea0003800200 */
.L_x_1544:
        /* <DEDUP_REMOVED lines=33> */
.L_x_1547:
[----:B------:R-:W-:Y:S05]  /*3ca0*/  BSYNC.RECONVERGENT B0 ;  /* 0x0000000000007941 */ /* 0x000fea0003800200 */
.L_x_1546:
        /* <DEDUP_REMOVED lines=33> */
.L_x_1549:
[----:B------:R-:W-:Y:S05]  /*3ec0*/  BSYNC.RECONVERGENT B0 ;  /* 0x0000000000007941 */ /* 0x000fea0003800200 */
.L_x_1548:
        /* <DEDUP_REMOVED lines=33> */
.L_x_1551:
[----:B------:R-:W-:Y:S05]  /*40e0*/  BSYNC.RECONVERGENT B0 ;  /* 0x0000000000007941 */ /* 0x000fea0003800200 */
.L_x_1550:
        /* <DEDUP_REMOVED lines=33> */
.L_x_1553:
[----:B------:R-:W-:Y:S05]  /*4300*/  BSYNC.RECONVERGENT B0 ;  /* 0x0000000000007941 */ /* 0x000fea0003800200 */
.L_x_1552:
        /* <DEDUP_REMOVED lines=33> */
.L_x_1555:
[----:B------:R-:W-:Y:S05]  /*4520*/  BSYNC.RECONVERGENT B0 ;  /* 0x0000000000007941 */ /* 0x000fea0003800200 */
.L_x_1554:
        /* <DEDUP_REMOVED lines=33> */
.L_x_1557:
[----:B------:R-:W-:Y:S05]  /*4740*/  BSYNC.RECONVERGENT B0 ;  /* 0x0000000000007941 */ /* 0x000fea0003800200 */
.L_x_1556:
[----:B------:R-:W1:Y:S01]  /*4750*/  LDCU.128 UR12, c[0x0][0x410] ;  /* 0x00008200ff0c77ac */ /* 0x000e620008000c00 */
[----:B------:R-:W2:Y:S01]  /*4760*/  S2UR UR30, SR_CTAID.Y ;  /* 0x00000000001e79c3 */ /* 0x000ea20000002600 */
[----:B0-----:R-:W-:Y:S01]  /*4770*/  P2R R26, PR, RZ, 0x1 ;  /* 0x00000001ff1a7803 */ /* 0x001fe20000000000 */
[----:B------:R-:W0:Y:S01]  /*4780*/  LDS.U16 R46, [R145] ;  /* 0x00000000912e7984 */ /* 0x000e220000000400 */
[----:B------:R-:W-:Y:S01]  /*4790*/  UMOV UR8, UR28 ;  /* 0x0000001c00087c82 */ /* 0x000fe20008000000 */
[----:B------:R-:W-:Y:S01]  /*47a0*/  UMOV UR9, URZ ;  /* 0x000000ff00097c82 */ /* 0x000fe20008000000 */
[C---:B------:R-:W-:Y:S01]  /*47b0*/  LOP3.LUT P0, RZ, R67.reuse, 0x40, RZ, 0xc0, !PT ;  /* 0x0000004043ff7812 */ /* 0x040fe2000780c0ff */
[----:B------:R-:W3:Y:S01]  /*47c0*/  LDS.U16 R45, [R144+0x2] ;  /* 0x00000200902d7984 */ /* 0x000ee20000000400 */
[----:B------:R-:W-:Y:S01]  /*47d0*/  PRMT R6, RZ, 0x7610, R6 ;  /* 0x00007610ff067816 */ /* 0x000fe20000000006 */
[----:B------:R-:W4:Y:S01]  /*47e0*/  LDCU.64 UR36, c[0x0][0x490] ;  /* 0x00009200ff2477ac */ /* 0x000f220008000a00 */
[----:B------:R-:W-:Y:S01]  /*47f0*/  P2R R24, PR, RZ, 0x1 ;  /* 0x00000001ff187803 */ /* 0x000fe20000000000 */
[----:B------:R-:W5:Y:S01]  /*4800*/  LDS.U16 R44, [R143+0x4] ;  /* 0x000004008f2c7984 */ /* 0x000f620000000400 */
[----:B------:R-:W-:-:S02]  /*4810*/  LOP3.LUT P0, RZ, R67, 0x80, RZ, 0xc0, !PT ;  /* 0x0000008043ff7812 */ /* 0x000fc4000780c0ff */
[----:B------:R-:W-:Y:S01]  /*4820*/  PRMT R7, RZ, 0x7610, R7 ;  /* 0x00007610ff077816 */ /* 0x000fe20000000007 */
[----:B------:R-:W4:Y:S01]  /*4830*/  LDS.U16 R43, [R164+0x6] ;  /* 0x00000600a42b7984 */ /* 0x000f220000000400 */
[----:B------:R-:W-:Y:S01]  /*4840*/  P2R R23, PR, RZ, 0x1 ;  /* 0x00000001ff177803 */ /* 0x000fe20000000000 */
[----:B-1----:R-:W-:Y:S02]  /*4850*/  UIMAD.WIDE.U32 UR34, UR26, UR12, UR8 ;  /* 0x0000000c1a2272a5 */ /* 0x002fe4000f8e0008 */
[----:B------:R-:W1:Y:S01]  /*4860*/  LDS.U16 R42, [R161+0x8] ;  /* 0x00000800a12a7984 */ /* 0x000e620000000400 */
[----:B------:R-:W-:Y:S01]  /*4870*/  UIMAD UR13, UR26, UR13, URZ ;  /* 0x0000000d1a0d72a4 */ /* 0x000fe2000f8e02ff */
[----:B------:R-:W-:Y:S02]  /*4880*/  LOP3.LUT P0, RZ, R67, 0x100, RZ, 0xc0, !PT ;  /* 0x0000010043ff7812 */ /* 0x000fe4000780c0ff */
[----:B------:R-:W-:Y:S01]  /*4890*/  LDS.U16 R41, [R160+0xa] ;  /* 0x00000a00a0297984 */ /* 0x000fe20000000400 */
[----:B------:R-:W-:Y:S01]  /*48a0*/  UIADD3 UR13, UPT, UPT, UR35, UR13, URZ ;  /* 0x0000000d230d7290 */ /* 0x000fe2000fffe0ff */
[----:B------:R-:W-:Y:S01]  /*48b0*/  P2R R22, PR, RZ, 0x1 ;  /* 0x00000001ff167803 */ /* 0x000fe20000000000 */
[----:B------:R-:W-:Y:S01]  /*48c0*/  UMOV UR12, UR34 ;  /* 0x00000022000c7c82 */ /* 0x000fe20008000000 */
[----:B------:R-:W1:Y:S01]  /*48d0*/  LDS.U16 R40, [R159+0xc] ;  /* 0x00000c009f287984 */ /* 0x000e620000000400 */
[----:B--2---:R-:W-:Y:S01]  /*48e0*/  UIMAD.WIDE.U32 UR12, UR30, UR14, UR12 ;  /* 0x0000000e1e0c72a5 */ /* 0x004fe2000f8e000c */
[----:B------:R-:W-:Y:S01]  /*48f0*/  ISETP.NE.AND P0, PT, R27, RZ, PT ;  /* 0x000000ff1b00720c */ /* 0x000fe20003f05270 */
[----:B------:R-:W2:Y:S01]  /*4900*/  LDCU.64 UR34, c[0x0][0x510] ;  /* 0x0000a200ff2277ac */ /* 0x000ea20008000a00 */
[----:B------:R-:W2:Y:S01]  /*4910*/  LDS.U16 R39, [R158+0xe] ;  /* 0x00000e009e277984 */ /* 0x000ea20000000400 */
[----:B------:R-:W-:Y:S01]  /*4920*/  PRMT R8, RZ, 0x7610, R8 ;  /* 0x00007610ff087816 */ /* 0x000fe20000000008 */
[----:B------:R-:W-:Y:S01]  /*4930*/  UIMAD UR15, UR30, UR15, UR13 ;  /* 0x0000000f1e0f72a4 */ /* 0x000fe2000f8e020d */
[----:B------:R-:W-:Y:S01]  /*4940*/  IADD3 R3, P5, PT, R116, UR12, RZ ;  /* 0x0000000c74037c10 */ /* 0x000fe2000ffbe0ff */
[----:B------:R-:W2:Y:S01]  /*4950*/  LDS.U16 R38, [R157+0x10] ;  /* 0x000010009d267984 */ /* 0x000ea20000000400 */
[----:B------:R-:W-:-:S02]  /*4960*/  P2R R21, PR, RZ, 0x1 ;  /* 0x00000001ff157803 */ /* 0x000fc40000000000 */
[----:B------:R-:W-:Y:S01]  /*4970*/  ISETP.NE.AND P0, PT, R25, RZ, PT ;  /* 0x000000ff1900720c */ /* 0x000fe20003f05270 */
[----:B------:R-:W2:Y:S01]  /*4980*/  LDS.U16 R36, [R100+0x12] ;  /* 0x0000120064247984 */ /* 0x000ea20000000400 */
[----:B------:R-:W-:Y:S02]  /*4990*/  IADD3.X R4, PT, PT, RZ, UR15, RZ, P5, !PT ;  /* 0x0000000fff047c10 */ /* 0x000fe4000affe4ff */
[----:B------:R-:W-:Y:S01]  /*49a0*/  P2R R28, PR, RZ, 0x2 ;  /* 0x00000002ff1c7803 */ /* 0x000fe20000000000 */
[----:B------:R-:W2:Y:S01]  /*49b0*/  LDS.U16 R34, [R99+0x14] ;  /* 0x0000140063227984 */ /* 0x000ea20000000400 */
[----:B------:R-:W0:Y:S01]  /*49c0*/  LDCU.128 UR12, c[0x0][0x420] ;  /* 0x00008400ff0c77ac */ /* 0x000e220008000c00 */
[----:B------:R-:W-:Y:S02]  /*49d0*/  LOP3.LUT P1, RZ, R67, 0x20, RZ, 0xc0, !PT ;  /* 0x0000002043ff7812 */ /* 0x000fe4000782c0ff */
[----:B------:R-:W2:Y:S01]  /*49e0*/  LDS.U16 R37, [R98+0x16] ;  /* 0x0000160062257984 */ /* 0x000ea20000000400 */
[----:B------:R-:W-:-:S02]  /*49f0*/  P2R R29, PR, RZ, 0x4 ;  /* 0x00000004ff1d7803 */ /* 0x000fc40000000000 */
[C---:B------:R-:W-:Y:S01]  /*4a00*/  LOP3.LUT P2, RZ, R67.reuse, 0x10, RZ, 0xc0, !PT ;  /* 0x0000001043ff7812 */ /* 0x040fe2000784c0ff */
[----:B------:R-:W2:Y:S01]  /*4a10*/  LDS.U16 R35, [R97+0x18] ;  /* 0x0000180061237984 */ /* 0x000ea20000000400 */
[----:B------:R-:W-:Y:S02]  /*4a20*/  P2R R31, PR, RZ, 0x8 ;  /* 0x00000008ff1f7803 */ /* 0x000fe40000000000 */
[C---:B------:R-:W-:Y:S01]  /*4a30*/  LOP3.LUT P3, RZ, R67.reuse, 0x8, RZ, 0xc0, !PT ;  /* 0x0000000843ff7812 */ /* 0x040fe2000786c0ff */
[----:B------:R-:W2:Y:S01]  /*4a40*/  LDS.U16 R32, [R96+0x1a] ;  /* 0x00001a0060207984 */ /* 0x000ea20000000400 */
[----:B------:R-:W-:Y:S02]  /*4a50*/  P2R R47, PR, RZ, 0x10 ;  /* 0x00000010ff2f7803 */ /* 0x000fe40000000000 */
[----:B------:R-:W-:Y:S01]  /*4a60*/  LOP3.LUT P4, RZ, R67, 0x4, RZ, 0xc0, !PT ;  /* 0x0000000443ff7812 */ /* 0x000fe2000788c0ff */
[----:B------:R-:W-:Y:S01]  /*4a70*/  LDS.U16 R33, [R95+0x1c] ;  /* 0x00001c005f217984 */ /* 0x000fe20000000400 */
[----:B------:R-:W-:Y:S01]  /*4a80*/  PRMT R9, RZ, 0x7610, R9 ;  /* 0x00007610ff097816 */ /* 0x000fe20000000009 */
[----:B0-----:R-:W-:-:S02]  /*4a90*/  UIMAD.WIDE.U32 UR8, UR26, UR12, UR8 ;  /* 0x0000000c1a0872a5 */ /* 0x001fc4000f8e0008 */
[----:B------:R-:W-:Y:S01]  /*4aa0*/  LDS.U16 R30, [R94+0x1e] ;  /* 0x00001e005e1e7984 */ /* 0x000fe20000000400 */
[----:B------:R-:W-:Y:S01]  /*4ab0*/  PRMT R10, RZ, 0x7610, R10 ;  /* 0x00007610ff0a7816 */ /* 0x000fe2000000000a */
[----:B------:R-:W-:Y:S01]  /*4ac0*/  UIMAD UR9, UR26, UR13, UR9 ;  /* 0x0000000d1a0972a4 */ /* 0x000fe2000f8e0209 */
[----:B------:R-:W-:Y:S02]  /*4ad0*/  PRMT R11, RZ, 0x7610, R11 ;  /* 0x00007610ff0b7816 */ /* 0x000fe4000000000b */
[----:B------:R-:W-:Y:S01]  /*4ae0*/  PRMT R12, RZ, 0x7610, R12 ;  /* 0x00007610ff0c7816 */ /* 0x000fe2000000000c */
[----:B------:R-:W-:Y:S01]  /*4af0*/  UIMAD.WIDE.U32 UR8, UR30, UR14, UR8 ;  /* 0x0000000e1e0872a5 */ /* 0x000fe2000f8e0008 */
[----:B------:R-:W-:Y:S02]  /*4b00*/  PRMT R13, RZ, 0x7610, R13 ;  /* 0x00007610ff0d7816 */ /* 0x000fe4000000000d */
[----:B------:R-:W-:Y:S01]  /*4b10*/  LOP3.LUT P6, RZ, R67, 0x1, RZ, 0xc0, !PT ;  /* 0x0000000143ff7812 */ /* 0x000fe200078cc0ff */
[----:B------:R-:W-:Y:S01]  /*4b20*/  UIMAD UR15, UR30, UR15, UR9 ;  /* 0x0000000f1e0f72a4 */ /* 0x000fe2000f8e0209 */
[----:B------:R-:W-:-:S02]  /*4b30*/  PRMT R14, RZ, 0x7610, R14 ;  /* 0x00007610ff0e7816 */ /* 0x000fc4000000000e */
[----:B------:R-:W-:Y:S02]  /*4b40*/  IADD3 R0, P5, PT, R116, UR8, RZ ;  /* 0x0000000874007c10 */ /* 0x000fe4000ffbe0ff */
[----:B------:R-:W-:Y:S02]  /*4b50*/  PRMT R15, RZ, 0x7610, R15 ;  /* 0x00007610ff0f7816 */ /* 0x000fe4000000000f */
[----:B------:R-:W0:Y:S01]  /*4b60*/  LDCU.64 UR8, c[0x0][0x488] ;  /* 0x00009100ff0877ac */ /* 0x000e220008000a00 */
[----:B------:R-:W-:Y:S01]  /*4b70*/  IMAD.X R5, RZ, RZ, UR15, P5 ;  /* 0x0000000fff057e24 */ /* 0x000fe2000a8e06ff */
        /* <DEDUP_REMOVED lines=8> */
[----:B------:R-:W-:Y:S01]  /*4c00*/  IMAD.U32 R46, R46, 0x10000, RZ ;  /* 0x000100002e2e7824 */ /* 0x000fe200078e00ff */
[----:B0-----:R-:W-:Y:S01]  /*4c10*/  LEA R2, P5, R3, UR8, 0x1 ;  /* 0x0000000803027c11 */ /* 0x001fe2000f8a08ff */
[----:B---3--:R-:W-:Y:S01]  /*4c20*/  IMAD.U32 R45, R45, 0x10000, RZ ;  /* 0x000100002d2d7824 */ /* 0x008fe200078e00ff */
[----:B-----5:R-:W-:Y:S01]  /*4c30*/  SHF.L.U32 R44, R44, 0x10, RZ ;  /* 0x000000102c2c7819 */ /* 0x020fe200000006ff */
[----:B----4-:R-:W-:Y:S01]  /*4c40*/  IMAD.U32 R43, R43, 0x10000, RZ ;  /* 0x000100002b2b7824 */ /* 0x010fe200078e00ff */
[----:B------:R-:W-:Y:S01]  /*4c50*/  LEA.HI.X R3, R3, UR9, R4, 0x1, P5 ;  /* 0x0000000903037c11 */ /* 0x000fe2000a8f0c04 */
[----:B------:R-:W0:Y:S01]  /*4c60*/  LDCU.64 UR8, c[0x0][0x478] ;  /* 0x00008f00ff0877ac */ /* 0x000e220008000a00 */
[----:B------:R-:W-:Y:S01]  /*4c70*/  BAR.SYNC.DEFER_BLOCKING 0x0 ;  /* 0x0000000000007b1d */ /* 0x000fe20000010000 */
[----:B-1----:R-:W-:-:S02]  /*4c80*/  SHF.L.U32 R42, R42, 0x10, RZ ;  /* 0x000000102a2a7819 */ /* 0x002fc400000006ff */
[----:B------:R-:W-:Y:S01]  /*4c90*/  SHF.L.U32 R40, R40, 0x10, RZ ;  /* 0x0000001028287819 */ /* 0x000fe200000006ff */
[----:B------:R-:W-:Y:S01]  /*4ca0*/  IMAD.U32 R41, R41, 0x10000, RZ ;  /* 0x0001000029297824 */ /* 0x000fe200078e00ff */
[----:B--2---:R-:W-:Y:S01]  /*4cb0*/  SHF.L.U32 R39, R39, 0x10, RZ ;  /* 0x0000001027277819 */ /* 0x004fe200000006ff */
[----:B------:R-:W-:Y:S02]  /*4cc0*/  IMAD.U32 R38, R38, 0x10000, RZ ;  /* 0x0001000026267824 */ /* 0x000fe400078e00ff */
[----:B------:R-:W-:Y:S01]  /*4cd0*/  IMAD.U32 R36, R36, 0x10000, RZ ;  /* 0x0001000024247824 */ /* 0x000fe200078e00ff */
[----:B------:R-:W-:Y:S02]  /*4ce0*/  SHF.L.U32 R34, R34, 0x10, RZ ;  /* 0x0000001022227819 */ /* 0x000fe400000006ff */
[----:B------:R-:W-:Y:S01]  /*4cf0*/  SHF.L.U32 R37, R37, 0x10, RZ ;  /* 0x0000001025257819 */ /* 0x000fe200000006ff */
[----:B------:R-:W-:Y:S01]  /*4d00*/  IMAD.U32 R35, R35, 0x10000, RZ ;  /* 0x0001000023237824 */ /* 0x000fe200078e00ff */
[----:B------:R-:W-:Y:S01]  /*4d10*/  SHF.L.U32 R32, R32, 0x10, RZ ;  /* 0x0000001020207819 */ /* 0x000fe200000006ff */
[----:B------:R-:W1:Y:S01]  /*4d20*/  LDCU.64 UR14, c[0x0][0x508] ;  /* 0x0000a100ff0e77ac */ /* 0x000e620008000a00 */
[----:B0-----:R-:W-:-:S04]  /*4d30*/  LEA R4, P5, R0, UR8, 0x1 ;  /* 0x0000000800047c11 */ /* 0x001fc8000f8a08ff */
[----:B------:R-:W-:Y:S02]  /*4d40*/  LEA.HI.X R5, R0, UR9, R5, 0x1, P5 ;  /* 0x0000000900057c11 */ /* 0x000fe4000a8f0c05 */
[----:B------:R-:W-:Y:S01]  /*4d50*/  PRMT R0, RZ, 0x7610, R0 ;  /* 0x00007610ff007816 */ /* 0x000fe20000000000 */
[----:B------:R-:W2:Y:S01]  /*4d60*/  @!P1 LDG.E.U16 R10, desc[UR32][R2.64+0x140] ;  /* 0x00014020020a9981 */ /* 0x000ea2000c1e1500 */
[----:B------:R-:W-:-:S03]  /*4d70*/  LOP3.LUT P5, RZ, R67, 0x2, RZ, 0xc0, !PT ;  /* 0x0000000243ff7812 */ /* 0x000fc600078ac0ff */
[----:B------:R-:W3:Y:S04]  /*4d80*/  @!P2 LDG.E.U16 R11, desc[UR32][R2.64+0x180] ;  /* 0x00018020020ba981 */ /* 0x000ee8000c1e1500 */
[----:B------:R-:W4:Y:S01]  /*4d90*/  @!P0 LDG.E.U16 R0, desc[UR32][R2.64] ;  /* 0x0000002002008981 */ /* 0x000f22000c1e1500 */
[----:B------:R-:W-:Y:S02]  /*4da0*/  ISETP.NE.AND P0, PT, R21, RZ, PT ;  /* 0x000000ff1500720c */ /* 0x000fe40003f05270 */
[----:B------:R-:W-:Y:S01]  /*4db0*/  ISETP.NE.AND P1, PT, R28, RZ, PT ;  /* 0x000000ff1c00720c */ /* 0x000fe20003f25270 */
[----:B------:R-:W5:Y:S04]  /*4dc0*/  @!P3 LDG.E.U16 R12, desc[UR32][R2.64+0x1c0] ;  /* 0x0001c020020cb981 */ /* 0x000f68000c1e1500 */
[----:B------:R-:W5:Y:S04]  /*4dd0*/  @!P4 LDG.E.U16 R13, desc[UR32][R2.64+0x200] ;  /* 0x00020020020dc981 */ /* 0x000f68000c1e1500 */
[----:B------:R-:W5:Y:S04]  /*4de0*/  @!P5 LDG.E.U16 R14, desc[UR32][R2.64+0x240] ;  /* 0x00024020020ed981 */ /* 0x000f68000c1e1500 */
[----:B------:R-:W2:Y:S01]  /*4df0*/  @!P0 LDG.E.U16 R6, desc[UR32][R2.64+0x40] ;  /* 0x0000402002068981 */ /* 0x000ea2000c1e1500 */
[----:B------:R-:W-:-:S02]  /*4e00*/  ISETP.NE.AND P0, PT, R22, RZ, PT ;  /* 0x000000ff1600720c */ /* 0x000fc40003f05270 */
[----:B------:R-:W-:Y:S01]  /*4e10*/  ISETP.NE.AND P2, PT, R29, RZ, PT ;  /* 0x000000ff1d00720c */ /* 0x000fe20003f45270 */
[----:B------:R-:W5:Y:S04]  /*4e20*/  @!P6 LDG.E.U16 R15, desc[UR32][R2.64+0x280] ;  /* 0x00028020020fe981 */ /* 0x000f68000c1e1500 */
[----:B------:R-:W5:Y:S06]  /*4e30*/  @!P1 LDG.E.U16 R17, desc[UR32][R2.64+0x300] ;  /* 0x0003002002119981 */ /* 0x000f6c000c1e1500 */
[----:B------:R-:W3:Y:S01]  /*4e40*/  @!P0 LDG.E.U16 R7, desc[UR32][R2.64+0x80] ;  /* 0x0000802002078981 */ /* 0x000ee2000c1e1500 */
[----:B------:R-:W-:-:S02]  /*4e50*/  ISETP.NE.AND P0, PT, R23, RZ, PT ;  /* 0x000000ff1700720c */ /* 0x000fc40003f05270 */
[----:B------:R-:W-:Y:S01]  /*4e60*/  ISETP.NE.AND P3, PT, R31, RZ, PT ;  /* 0x000000ff1f00720c */ /* 0x000fe20003f65270 */
[----:B------:R-:W5:Y:S10]  /*4e70*/  @!P2 LDG.E.U16 R18, desc[UR32][R2.64+0x340] ;  /* 0x000340200212a981 */ /* 0x000f74000c1e1500 */
[----:B------:R-:W5:Y:S01]  /*4e80*/  @!P0 LDG.E.U16 R8, desc[UR32][R2.64+0xc0] ;  /* 0x0000c02002088981 */ /* 0x000f62000c1e1500 */
[----:B------:R-:W-:-:S02]  /*4e90*/  ISETP.NE.AND P0, PT, R24, RZ, PT ;  /* 0x000000ff1800720c */ /* 0x000fc40003f05270 */
[----:B------:R-:W-:Y:S01]  /*4ea0*/  ISETP.NE.AND P4, PT, R47, RZ, PT ;  /* 0x000000ff2f00720c */ /* 0x000fe20003f85270 */
[----:B------:R-:W5:Y:S10]  /*4eb0*/  @!P3 LDG.E.U16 R19, desc[UR32][R2.64+0x380] ;  /* 0x000380200213b981 */ /* 0x000f74000c1e1500 */
[----:B------:R-:W5:Y:S01]  /*4ec0*/  @!P0 LDG.E.U16 R9, desc[UR32][R2.64+0x100] ;  /* 0x0001002002098981 */ /* 0x000f62000c1e1500 */
[----:B------:R-:W-:-:S03]  /*4ed0*/  ISETP.NE.AND P0, PT, R26, RZ, PT ;  /* 0x000000ff1a00720c */ /* 0x000fc60003f05270 */
[----:B------:R-:W5:Y:S10]  /*4ee0*/  @!P4 LDG.E.U16 R20, desc[UR32][R2.64+0x3c0] ;  /* 0x0003c0200214c981 */ /* 0x000f74000c1e1500 */
        /* <DEDUP_REMOVED lines=22> */
[----:B----4-:R-:W-:Y:S04]  /*5050*/  STS.U16 [R142], R0 ;  /* 0x000000008e007388 */ /* 0x010fe80000000400 */
[----:B--2---:R-:W-:Y:S04]  /*5060*/  STS.U16 [R141+0x40], R6 ;  /* 0x000040068d007388 */ /* 0x004fe80000000400 */
        /* <DEDUP_REMOVED lines=15> */
[----:B------:R-:W2:Y:S04]  /*5160*/  LDS.U16 R11, [R145] ;  /* 0x00000000910b7984 */ /* 0x000ea80000000400 */
[----:B------:R-:W-:Y:S04]  /*5170*/  LDS.U16 R2, [R144+0x2] ;  /* 0x0000020090027984 */ /* 0x000fe80000000400 */
[----:B------:R-:W-:Y:S04]  /*5180*/  LDS.U16 R14, [R143+0x4] ;  /* 0x000004008f0e7984 */ /* 0x000fe80000000400 */
[----:B------:R-:W-:Y:S04]  /*5190*/  LDS.U16 R3, [R164+0x6] ;  /* 0x00000600a4037984 */ /* 0x000fe80000000400 */
[----:B------:R-:W-:Y:S04]  /*51a0*/  LDS.U16 R86, [R161+0x8] ;  /* 0x00000800a1567984 */ /* 0x000fe80000000400 */
[----:B------:R-:W-:Y:S04]  /*51b0*/  LDS.U16 R8, [R160+0xa] ;  /* 0x00000a00a0087984 */ /* 0x000fe80000000400 */
[----:B------:R-:W-:Y:S04]  /*51c0*/  LDS.U16 R7, [R159+0xc] ;  /* 0x00000c009f077984 */ /* 0x000fe80000000400 */
[----:B------:R-:W-:Y:S04]  /*51d0*/  LDS.U16 R6, [R158+0xe] ;  /* 0x00000e009e067984 */ /* 0x000fe80000000400 */
[----:B------:R-:W3:Y:S04]  /*51e0*/  LDS.U16 R19, [R157+0x10] ;  /* 0x000010009d137984 */ /* 0x000ee80000000400 */
[----:B------:R-:W4:Y:S04]  /*51f0*/  LDS.U16 R18, [R100+0x12] ;  /* 0x0000120064127984 */ /* 0x000f280000000400 */
        /* <DEDUP_REMOVED lines=42> */
[----:B--2---:R-:W-:-:S05]  /*54a0*/  SHF.L.U32 R11, R11, 0x10, RZ ;  /* 0x000000100b0b7819 */ /* 0x004fca00000006ff */
[----:B------:R-:W-:Y:S01]  /*54b0*/  FMUL.FTZ R16, R11, -1.4426950216293334961 ;  /* 0xbfb8aa3b0b107820 */ /* 0x000fe20000410000 */
[----:B---3--:R-:W-:-:S05]  /*54c0*/  SHF.L.U32 R5, R19, 0x10, RZ ;  /* 0x0000001013057819 */ /* 0x008fca00000006ff */
[----:B------:R-:W0:Y:S01]  /*54d0*/  MUFU.EX2 R16, R16 ;  /* 0x0000001000107308 */ /* 0x000e220000000800 */
[----:B----4-:R-:W-:Y:S01]  /*54e0*/  IMAD.U32 R4, R18, 0x10000, RZ ;  /* 0x0001000012047824 */ /* 0x010fe200078e00ff */
[----:B------:R-:W-:Y:S01]  /*54f0*/  SHF.L.U32 R14, R14, 0x10, RZ ;  /* 0x000000100e0e7819 */ /* 0x000fe200000006ff */
[----:B------:R-:W-:-:S04]  /*5500*/  IMAD.U32 R15, R2, 0x10000, RZ ;  /* 0x00010000020f7824 */ /* 0x000fc800078e00ff */
[----:B------:R-:W-:Y:S01]  /*5510*/  FMUL.FTZ R10, R14, -1.4426950216293334961 ;  /* 0xbfb8aa3b0e0a7820 */ /* 0x000fe20000410000 */
[----:B------:R-:W-:Y:S01]  /*5520*/  FMUL.FTZ R13, R15, -1.4426950216293334961 ;  /* 0xbfb8aa3b0f0d7820 */ /* 0x000fe20000410000 */
[----:B------:R-:W-:-:S04]  /*5530*/  IMAD.U32 R17, R3, 0x10000, RZ ;  /* 0x0001000003117824 */ /* 0x000fc800078e00ff */
[----:B------:R-:W2:Y:S01]  /*5540*/  MUFU.EX2 R10, R10 ;  /* 0x0000000a000a7308 */ /* 0x000ea20000000800 */
[----:B------:R-:W-:-:S07]  /*5550*/  FMUL.FTZ R12, R17, -1.4426950216293334961 ;  /* 0xbfb8aa3b110c7820 */ /* 0x000fce0000410000 */
[----:B------:R-:W3:Y:S01]  /*5560*/  MUFU.EX2 R13, R13 ;  /* 0x0000000d000d7308 */ /* 0x000ee20000000800 */
[----:B------:R-:W-:-:S07]  /*5570*/  SHF.L.U32 R86, R86, 0x10, RZ ;  /* 0x0000001056567819 */ /* 0x000fce00000006ff */
[----:B------:R-:W4:Y:S01]  /*5580*/  MUFU.EX2 R12, R12 ;  /* 0x0000000c000c7308 */ /* 0x000f220000000800 */
[----:B------:R-:W-:Y:S01]  /*5590*/  FMUL.FTZ R3, R86, -1.4426950216293334961 ;  /* 0xbfb8aa3b56037820 */ /* 0x000fe20000410000 */
[----:B------:R-:W-:-:S06]  /*55a0*/  IMAD.U32 R8, R8, 0x10000, RZ ;  /* 0x0001000008087824 */ /* 0x000fcc00078e00ff */
[----:B------:R-:W-:Y:S01]  /*55b0*/  MUFU.EX2 R3, R3 ;  /* 0x0000000300037308 */ /* 0x000fe20000000800 */
[----:B------:R-:W-:Y:S01]  /*55c0*/  FMUL.FTZ R9, R8, -1.4426950216293334961 ;  /* 0xbfb8aa3b08097820 */ /* 0x000fe20000410000 */
[----:B------:R-:W-:Y:S01]  /*55d0*/  IMAD.U32 R6, R6, 0x10000, RZ ;  /* 0x0001000006067824 */ /* 0x000fe200078e00ff */
[----:B------:R-:W-:-:S05]  /*55e0*/  SHF.L.U32 R7, R7, 0x10, RZ ;  /* 0x0000001007077819 */ /* 0x000fca00000006ff */
[----:B------:R-:W-:Y:S01]  /*55f0*/  MUFU.EX2 R9, R9 ;  /* 0x0000000900097308 */ /* 0x000fe20000000800 */
[----:B------:R-:W-:-:S07]  /*5600*/  FMUL.FTZ R2, R7, -1.4426950216293334961 ;  /* 0xbfb8aa3b07027820 */ /* 0x000fce0000410000 */
[----:B------:R-:W-:Y:S01]  /*5610*/  MUFU.EX2 R2, R2 ;  /* 0x0000000200027308 */ /* 0x000fe20000000800 */
[----:B-----5:R-:W-:Y:S04]  /*5620*/  STS.U16 [R142], R21 ;  /* 0x000000158e007388 */ /* 0x020fe80000000400 */
[----:B------:R-:W-:Y:S04]  /*5630*/  STS.U16 [R141+0x40], R20 ;  /* 0x000040148d007388 */ /* 0x000fe80000000400 */
[----:B------:R5:W-:Y:S04]  /*5640*/  STS.U16 [R140+0x80], R22 ;  /* 0x000080168c007388 */ /* 0x000be80000000400 */
[----:B------:R-:W-:Y:S04]  /*5650*/  STS.U16 [R139+0xc0], R23 ;  /* 0x0000c0178b007388 */ /* 0x000fe80000000400 */
        /* <DEDUP_REMOVED lines=11> */
[----:B------:R-:W-:Y:S01]  /*5710*/  STS.U16 [R84+0x3c0], R83 ;  /* 0x0003c05354007388 */ /* 0x000fe20000000400 */
[----:B------:R-:W-:-:S03]  /*5720*/  NOP ;  /* 0x0000000000007918 */ /* 0x000fc60000000000 */
[----:B------:R-:W1:Y:S01]  /*5730*/  LDS.U16 R20, [R145] ;  /* 0x0000000091147984 */ /* 0x000e620000000400 */
[----:B-----5:R-:W-:Y:S01]  /*5740*/  FMUL.FTZ R22, R5, -1.4426950216293334961 ;  /* 0xbfb8aa3b05167820 */ /* 0x020fe20000410000 */
[----:B0-----:R-:W-:Y:S02]  /*5750*/  FADD.FTZ R26, R16, 1 ;  /* 0x3f800000101a7421 */ /* 0x001fe40000010000 */
[----:B------:R-:W-:Y:S01]  /*5760*/  LDS.U16 R27, [R143+0x4] ;  /* 0x000004008f1b7984 */ /* 0x000fe20000000400 */
[----:B------:R0:W-:Y:S03]  /*5770*/  MUFU.EX2 R18, R22 ;  /* 0x0000001600127308 */ /* 0x0001e60000000800 */
[----:B------:R-:W-:Y:S04]  /*5780*/  LDS.U16 R16, [R164+0x6] ;  /* 0x00000600a4107984 */ /* 0x000fe80000000400 */
[----:B0-----:R-:W0:Y:S01]  /*5790*/  LDS.U16 R22, [R144+0x2] ;  /* 0x0000020090167984 */ /* 0x001e220000000400 */
[----:B------:R-:W5:Y:S01]  /*57a0*/  MUFU.RCP R26, R26 ;  /* 0x0000001a001a7308 */ /* 0x000f620000001000 */
[----:B--2---:R-:W-:Y:S01]  /*57b0*/  FADD.FTZ R29, R10, 1 ;  /* 0x3f8000000a1d7421 */ /* 0x004fe20000010000 */
[----:B---3--:R-:W-:Y:S01]  /*57c0*/  FADD.FTZ R28, R13, 1 ;  /* 0x3f8000000d1c7421 */ /* 0x008fe20000010000 */
[----:B----4-:R-:W-:-:S05]  /*57d0*/  FADD.FTZ R79, R12, 1 ;  /* 0x3f8000000c4f7421 */ /* 0x010fca0000010000 */
[----:B-1----:R-:W1:Y:S01]  /*57e0*/  MUFU.RCP R80, R28 ;  /* 0x0000001c00507308 */ /* 0x002e620000001000 */
[----:B------:R-:W-:Y:S01]  /*57f0*/  SHF.L.U32 R10, R20, 0x10, RZ ;  /* 0x00000010140a7819 */ /* 0x000fe200000006ff */
[----:B-----5:R-:W-:-:S04]  /*5800*/  FADD.FTZ R20, -R26, 1 ;  /* 0x3f8000001a147421 */ /* 0x020fc80000010100 */
[----:B------:R-:W-:Y:S01]  /*5810*/  FMUL.FTZ R13, R46, R10 ;  /* 0x0000000a2e0d7220 */ /* 0x000fe20000410000 */
[C---:B------:R-:W-:Y:S01]  /*5820*/  FFMA.FTZ R20, R11.reuse, R20, 1 ;  /* 0x3f8000000b147423 */ /* 0x040fe20000010014 */
[----:B------:R-:W-:Y:S02]  /*5830*/  FMUL.FTZ R11, R11, R26 ;  /* 0x0000001a0b0b7220 */ /* 0x000fe40000410000 */
[----:B------:R-:W-:Y:S02]  /*5840*/  FMUL.FTZ R13, R26, R13 ;  /* 0x0000000d1a0d7220 */ /* 0x000fe40000410000 */
[----:B------:R-:W2:Y:S01]  /*5850*/  LDS.U16 R26, [R161+0x8] ;  /* 0x00000800a11a7984 */ /* 0x000ea20000000400 */
[----:B------:R-:W3:Y:S01]  /*5860*/  MUFU.RCP R29, R29 ;  /* 0x0000001d001d7308 */ /* 0x000ee20000001000 */
[----:B0-----:R-:W-:Y:S02]  /*5870*/  IMAD.U32 R12, R22, 0x10000, RZ ;  /* 0x00010000160c7824 */ /* 0x001fe400078e00ff */
[----:B------:R-:W0:Y:S01]  /*5880*/  LDS.U16 R22, [R160+0xa] ;  /* 0x00000a00a0167984 */ /* 0x000e220000000400 */
[----:B------:R-:W-:Y:S01]  /*5890*/  FMUL.FTZ R21, R6, -1.4426950216293334961 ;  /* 0xbfb8aa3b06157820 */ /* 0x000fe20000410000 */
[----:B------:R-:W-:-:S03]  /*58a0*/  FMUL.FTZ R31, R13, R20 ;  /* 0x000000140d1f7220 */ /* 0x000fc60000410000 */
[----:B------:R4:W5:Y:S01]  /*58b0*/  MUFU.RCP R28, R79 ;  /* 0x0000004f001c7308 */ /* 0x0009620000001000 */
[----:B------:R-:W-:Y:S01]  /*58c0*/  FADD.FTZ R81, R3, 1 ;  /* 0x3f80000003517421 */ /* 0x000fe20000010000 */
[C---:B-1----:R-:W-:Y:S01]  /*58d0*/  FADD.FTZ R82, -R80.reuse, 1 ;  /* 0x3f80000050527421 */ /* 0x042fe20000010100 */
[----:B------:R-:W-:Y:S01]  /*58e0*/  SHF.L.U32 R13, R27, 0x10, RZ ;  /* 0x000000101b0d7819 */ /* 0x000fe200000006ff */
[----:B------:R-:W-:Y:S01]  /*58f0*/  FMUL.FTZ R3, R45, R12 ;  /* 0x0000000c2d037220 */ /* 0x000fe20000410000 */
[----:B------:R-:W1:Y:S03]  /*5900*/  LDS.U16 R20, [R159+0xc] ;  /* 0x00000c009f147984 */ /* 0x000e660000000400 */
[----:B------:R-:W5:Y:S01]  /*5910*/  MUFU.EX2 R19, R21 ;  /* 0x0000001500137308 */ /* 0x000f620000000800 */
[C---:B----4-:R-:W-:Y:S01]  /*5920*/  FFMA.FTZ R79, R15.reuse, R82, 1 ;  /* 0x3f8000000f4f7423 */ /* 0x050fe20000010052 */
[----:B------:R-:W-:Y:S01]  /*5930*/  FMUL.FTZ R15, R15, R80 ;  /* 0x000000500f0f7220 */ /* 0x000fe20000410000 */
[----:B---3--:R-:W-:Y:S01]  /*5940*/  FADD.FTZ R27, -R29, 1 ;  /* 0x3f8000001d1b7421 */ /* 0x008fe20000010100 */
[----:B------:R-:W-:Y:S01]  /*5950*/  FMUL.FTZ R118, R80, R3 ;  /* 0x0000000350767220 */ /* 0x000fe20000410000 */
[----:B------:R-:W-:Y:S01]  /*5960*/  FMUL.FTZ R80, R44, R13 ;  /* 0x0000000d2c507220 */ /* 0x000fe20000410000 */
[----:B------:R-:W-:Y:S01]  /*5970*/  FADD.FTZ R83, R9, 1 ;  /* 0x3f80000009537421 */ /* 0x000fe20000010000 */
[C---:B------:R-:W-:Y:S01]  /*5980*/  FFMA.FTZ R85, R14.reuse, R27, 1 ;  /* 0x3f8000000e557423 */ /* 0x040fe2000001001b */
[----:B------:R-:W-:Y:S01]  /*5990*/  FMUL.FTZ R14, R14, R29 ;  /* 0x0000001d0e0e7220 */ /* 0x000fe20000410000 */
[----:B------:R-:W-:Y:S01]  /*59a0*/  FMUL.FTZ R80, R29, R80 ;  /* 0x000000501d507220 */ /* 0x000fe20000410000 */
[----:B------:R-:W3:Y:S01]  /*59b0*/  MUFU.RCP R9, R81 ;  /* 0x0000005100097308 */ /* 0x000ee20000001000 */
[----:B------:R-:W-:Y:S01]  /*59c0*/  SHF.L.U32 R16, R16, 0x10, RZ ;  /* 0x0000001010107819 */ /* 0x000fe200000006ff */
[----:B------:R-:W4:Y:S01]  /*59d0*/  LDS.U16 R29, [R158+0xe] ;  /* 0x00000e009e1d7984 */ /* 0x000f220000000400 */
[----:B-----5:R-:W-:-:S03]  /*59e0*/  FADD.FTZ R82, -R28, 1 ;  /* 0x3f8000001c527421 */ /* 0x020fc60000010100 */
[----:B------:R-:W5:Y:S01]  /*59f0*/  LDS.U16 R27, [R157+0x10] ;  /* 0x000010009d1b7984 */ /* 0x000f620000000400 */
[----:B------:R-:W-:Y:S01]  /*5a00*/  FADD.FTZ R151, R19, 1 ;  /* 0x3f80000013977421 */ /* 0x000fe20000010000 */
[----:B------:R-:W-:Y:S01]  /*5a10*/  FMUL.FTZ R19, R43, R16 ;  /* 0x000000102b137220 */ /* 0x000fe20000410000 */
[----:B------:R-:W-:Y:S01]  /*5a20*/  FMUL.FTZ R21, R4, -1.4426950216293334961 ;  /* 0xbfb8aa3b04157820 */ /* 0x000fe20000410000 */
[C---:B------:R-:W-:Y:S01]  /*5a30*/  FFMA.FTZ R82, R17.reuse, R82, 1 ;  /* 0x3f80000011527423 */ /* 0x040fe20000010052 */
[----:B------:R-:W-:Y:S01]  /*5a40*/  FMUL.FTZ R17, R17, R28 ;  /* 0x0000001c11117220 */ /* 0x000fe20000410000 */
[----:B------:R-:W-:Y:S02]  /*5a50*/  FMUL.FTZ R19, R28, R19 ;  /* 0x000000131c137220 */ /* 0x000fe40000410000 */
[----:B------:R-:W5:Y:S01]  /*5a60*/  LDS.U16 R28, [R100+0x12] ;  /* 0x00001200641c7984 */ /* 0x000f620000000400 */
[----:B------:R-:W-:Y:S01]  /*5a70*/  FADD.FTZ R2, R2, 1 ;  /* 0x3f80000002027421 */ /* 0x000fe20000010000 */
[----:B------:R-:W-:Y:S01]  /*5a80*/  FADD.FTZ R84, R18, 1 ;  /* 0x3f80000012547421 */ /* 0x000fe20000010000 */
[----:B------:R-:W1:Y:S01]  /*5a90*/  MUFU.EX2 R21, R21 ;  /* 0x0000001500157308 */ /* 0x000e620000000800 */
[----:B--2---:R-:W-:-:S02]  /*5aa0*/  IMAD.U32 R18, R26, 0x10000, RZ ;  /* 0x000100001a127824 */ /* 0x004fc400078e00ff */
[----:B------:R-:W-:Y:S01]  /*5ab0*/  FMUL.FTZ R118, R118, R79 ;  /* 0x0000004f76767220 */ /* 0x000fe20000410000 */
[----:B------:R-:W-:Y:S01]  /*5ac0*/  FMUL.FTZ R120, R19, R82 ;  /* 0x0000005213787220 */ /* 0x000fe20000410000 */
[C---:B---3--:R-:W-:Y:S01]  /*5ad0*/  FADD.FTZ R79, -R9.reuse, 1 ;  /* 0x3f800000094f7421 */ /* 0x048fe20000010100 */
[----:B0-----:R-:W-:Y:S01]  /*5ae0*/  SHF.L.U32 R19, R22, 0x10, RZ ;  /* 0x0000001016137819 */ /* 0x001fe200000006ff */
[----:B------:R-:W-:Y:S01]  /*5af0*/  FMUL.FTZ R22, R42, R18 ;  /* 0x000000122a167220 */ /* 0x000fe20000410000 */
[----:B------:R-:W-:Y:S01]  /*5b00*/  SHF.L.U32 R0, R0, 0x10, RZ ;  /* 0x0000001000007819 */ /* 0x000fe200000006ff */
[----:B------:R-:W0:Y:S01]  /*5b10*/  MUFU.RCP R2, R2 ;  /* 0x0000000200027308 */ /* 0x000e220000001000 */
[----:B------:R-:W-:Y:S01]  /*5b20*/  FFMA.FTZ R79, R86, R79, 1 ;  /* 0x3f800000564f7423 */ /* 0x000fe2000001004f */
[----:B------:R-:W-:Y:S02]  /*5b30*/  FMUL.FTZ R22, R9, R22 ;  /* 0x0000001609167220 */ /* 0x000fe40000410000 */
[----:B------:R-:W-:-:S04]  /*5b40*/  FMUL.FTZ R23, R0, -1.4426950216293334961 ;  /* 0xbfb8aa3b00177820 */ /* 0x000fc80000410000 */
[----:B------:R2:W3:Y:S01]  /*5b50*/  MUFU.RCP R3, R83 ;  /* 0x0000005300037308 */ /* 0x0004e20000001000 */
[----:B------:R-:W-:Y:S02]  /*5b60*/  FMUL.FTZ R87, R22, R79 ;  /* 0x0000004f16577220 */ /* 0x000fe40000410000 */
[----:B------:R-:W5:Y:S01]  /*5b70*/  LDS.U16 R79, [R99+0x14] ;  /* 0x00001400634f7984 */ /* 0x000f620000000400 */
[----:B-1----:R-:W-:-:S04]  /*5b80*/  FADD.FTZ R149, R21, 1 ;  /* 0x3f80000015957421 */ /* 0x002fc80000010000 */
[----:B------:R-:W1:Y:S01]  /*5b90*/  MUFU.RCP R151, R151 ;  /* 0x0000009700977308 */ /* 0x000e620000001000 */
[----:B------:R-:W-:Y:S02]  /*5ba0*/  IMAD.U32 R20, R20, 0x10000, RZ ;  /* 0x0001000014147824 */ /* 0x000fe400078e00ff */
[----:B------:R-:W-:Y:S01]  /*5bb0*/  FMUL.FTZ R85, R80, R85 ;  /* 0x0000005550557220 */ /* 0x000fe20000410000 */
[----:B0-----:R-:W-:-:S04]  /*5bc0*/  FADD.FTZ R80, -R2, 1 ;  /* 0x3f80000002507421 */ /* 0x001fc80000010100 */
[----:B------:R-:W0:Y:S01]  /*5bd0*/  MUFU.EX2 R23, R23 ;  /* 0x0000001700177308 */ /* 0x000e220000000800 */
[----:B--2---:R-:W-:Y:S01]  /*5be0*/  FMUL.FTZ R83, R40, R20 ;  /* 0x0000001428537220 */ /* 0x004fe20000410000 */
[----:B---3--:R-:W-:-:S06]  /*5bf0*/  FADD.FTZ R81, -R3, 1 ;  /* 0x3f80000003517421 */ /* 0x008fcc0000010100 */
[----:B------:R-:W2:Y:S01]  /*5c00*/  MUFU.RCP R84, R84 ;  /* 0x0000005400547308 */ /* 0x000ea20000001000 */
[----:B------:R-:W-:Y:S02]  /*5c10*/  IMAD.U32 R48, R48, 0x10000, RZ ;  /* 0x0001000030307824 */ /* 0x000fe400078e00ff */
[----:B------:R-:W-:Y:S01]  /*5c20*/  FMUL.FTZ R26, R41, R19 ;  /* 0x00000013291a7220 */ /* 0x000fe20000410000 */
[----:B------:R-:W-:Y:S01]  /*5c30*/  FFMA.FTZ R80, R7, R80, 1 ;  /* 0x3f80000007507423 */ /* 0x000fe20000010050 */
[----:B------:R-:W-:Y:S01]  /*5c40*/  FMUL.FTZ R83, R2, R83 ;  /* 0x0000005302537220 */ /* 0x000fe20000410000 */
[----:B----4-:R-:W-:Y:S02]  /*5c50*/  SHF.L.U32 R21, R29, 0x10, RZ ;  /* 0x000000101d157819 */ /* 0x010fe400000006ff */
[----:B------:R-:W3:Y:S01]  /*5c60*/  MUFU.RCP R149, R149 ;  /* 0x0000009500957308 */ /* 0x000ee20000001000 */
[----:B------:R-:W-:Y:S01]  /*5c70*/  FFMA.FTZ R81, R8, R81, 1 ;  /* 0x3f80000008517423 */ /* 0x000fe20000010051 */
[----:B------:R-:W-:Y:S01]  /*5c80*/  FMUL.FTZ R25, R48, -1.4426950216293334961 ;  /* 0xbfb8aa3b30197820 */ /* 0x000fe20000410000 */
[----:B------:R-:W-:Y:S01]  /*5c90*/  FMUL.FTZ R26, R3, R26 ;  /* 0x0000001a031a7220 */ /* 0x000fe20000410000 */
[----:B------:R-:W-:-:S02]  /*5ca0*/  IMAD.U32 R49, R49, 0x10000, RZ ;  /* 0x0001000031317824 */ /* 0x000fc400078e00ff */
[----:B------:R-:W-:Y:S01]  /*5cb0*/  FMUL.FTZ R119, R83, R80 ;  /* 0x0000005053777220 */ /* 0x000fe20000410000 */
[----:B-----5:R-:W-:Y:S01]  /*5cc0*/  IMAD.U32 R22, R27, 0x10000, RZ ;  /* 0x000100001b167824 */ /* 0x020fe200078e00ff */
[----:B------:R-:W-:Y:S01]  /*5cd0*/  SHF.L.U32 R47, R47, 0x10, RZ ;  /* 0x000000102f2f7819 */ /* 0x000fe200000006ff */
[----:B-1----:R-:W-:Y:S01]  /*5ce0*/  FADD.FTZ R27, -R151, 1 ;  /* 0x3f800000971b7421 */ /* 0x002fe20000010100 */
[----:B------:R-:W-:Y:S01]  /*5cf0*/  FMUL.FTZ R80, R39, R21 ;  /* 0x0000001527507220 */ /* 0x000fe20000410000 */
[----:B------:R-:W-:Y:S01]  /*5d00*/  FMUL.FTZ R122, R26, R81 ;  /* 0x000000511a7a7220 */ /* 0x000fe20000410000 */
[----:B------:R-:W-:Y:S01]  /*5d10*/  FMUL.FTZ R117, R49, -1.4426950216293334961 ;  /* 0xbfb8aa3b31757820 */ /* 0x000fe20000410000 */
[----:B0-----:R-:W-:Y:S01]  /*5d20*/  FADD.FTZ R147, R23, 1 ;  /* 0x3f80000017937421 */ /* 0x001fe20000010000 */
[----:B------:R-:W-:Y:S01]  /*5d30*/  SHF.L.U32 R50, R50, 0x10, RZ ;  /* 0x0000001032327819 */ /* 0x000fe200000006ff */
[----:B------:R-:W0:Y:S01]  /*5d40*/  LDS.U16 R81, [R98+0x16] ;  /* 0x0000160062517984 */ /* 0x000e220000000400 */
[----:B------:R-:W1:Y:S01]  /*5d50*/  MUFU.EX2 R25, R25 ;  /* 0x0000001900197308 */ /* 0x000e620000000800 */
[----:B--2---:R-:W-:Y:S01]  /*5d60*/  FADD.FTZ R82, -R84, 1 ;  /* 0x3f80000054527421 */ /* 0x004fe20000010100 */
[----:B------:R-:W-:Y:S01]  /*5d70*/  FMUL.FTZ R29, R38, R22 ;  /* 0x00000016261d7220 */ /* 0x000fe20000410000 */
[----:B------:R-:W-:Y:S01]  /*5d80*/  FFMA.FTZ R27, R6, R27, 1 ;  /* 0x3f800000061b7423 */ /* 0x000fe2000001001b */
[----:B------:R-:W-:Y:S01]  /*5d90*/  FMUL.FTZ R80, R151, R80 ;  /* 0x0000005097507220 */ /* 0x000fe20000410000 */
[----:B------:R-:W-:Y:S01]  /*5da0*/  FMUL.FTZ R24, R47, -1.4426950216293334961 ;  /* 0xbfb8aa3b2f187820 */ /* 0x000fe20000410000 */
[----:B------:R-:W-:Y:S01]  /*5db0*/  SHF.L.U32 R23, R28, 0x10, RZ ;  /* 0x000000101c177819 */ /* 0x000fe200000006ff */
[----:B------:R-:W2:Y:S01]  /*5dc0*/  LDS.U16 R83, [R97+0x18] ;  /* 0x0000180061537984 */ /* 0x000ea20000000400 */
[----:B------:R4:W-:Y:S01]  /*5dd0*/  MUFU.EX2 R26, R117 ;  /* 0x00000075001a7308 */ /* 0x0009e20000000800 */
[----:B------:R-:W-:Y:S01]  /*5de0*/  FFMA.FTZ R82, R5, R82, 1 ;  /* 0x3f80000005527423 */ /* 0x000fe20000010052 */
[----:B------:R-:W-:Y:S01]  /*5df0*/  FMUL.FTZ R29, R84, R29 ;  /* 0x0000001d541d7220 */ /* 0x000fe20000410000 */
[----:B------:R-:W-:Y:S01]  /*5e00*/  FMUL.FTZ R124, R80, R27 ;  /* 0x0000001b507c7220 */ /* 0x000fe20000410000 */
[----:B---3--:R-:W-:Y:S01]  /*5e10*/  FADD.FTZ R27, -R149, 1 ;  /* 0x3f800000951b7421 */ /* 0x008fe20000010100 */
[----:B------:R-:W-:-:S03]  /*5e20*/  FMUL.FTZ R28, R36, R23 ;  /* 0x00000017241c7220 */ /* 0x000fc60000410000 */
[----:B------:R-:W3:Y:S01]  /*5e30*/  MUFU.RCP R147, R147 ;  /* 0x0000009300937308 */ /* 0x000ee20000001000 */
[----:B----4-:R-:W-:Y:S01]  /*5e40*/  FMUL.FTZ R117, R50, -1.4426950216293334961 ;  /* 0xbfb8aa3b32757820 */ /* 0x010fe20000410000 */
[----:B------:R-:W-:Y:S01]  /*5e50*/  FMUL.FTZ R121, R29, R82 ;  /* 0x000000521d797220 */ /* 0x000fe20000410000 */
[----:B------:R-:W-:Y:S01]  /*5e60*/  FFMA.FTZ R29, R4, R27, 1 ;  /* 0x3f800000041d7423 */ /* 0x000fe2000001001b */
[----:B------:R-:W-:-:S04]  /*5e70*/  FMUL.FTZ R28, R149, R28 ;  /* 0x0000001c951c7220 */ /* 0x000fc80000410000 */
[----:B------:R-:W4:Y:S01]  /*5e80*/  MUFU.EX2 R24, R24 ;  /* 0x0000001800187308 */ /* 0x000f220000000800 */
[----:B------:R-:W-:Y:S02]  /*5e90*/  FMUL.FTZ R126, R28, R29 ;  /* 0x0000001d1c7e7220 */ /* 0x000fe40000410000 */
[----:B------:R-:W5:Y:S05]  /*5ea0*/  LDS.U16 R29, [R96+0x1a] ;  /* 0x00001a00601d7984 */ /* 0x000f6a0000000400 */
[----:B------:R-:W0:Y:S01]  /*5eb0*/  MUFU.EX2 R117, R117 ;  /* 0x0000007500757308 */ /* 0x000e220000000800 */
[----:B-1----:R-:W-:Y:S01]  /*5ec0*/  FADD.FTZ R82, R25, 1 ;  /* 0x3f80000019527421 */ /* 0x002fe20000010000 */
[----:B------:R-:W-:-:S02]  /*5ed0*/  IMAD.U32 R25, R79, 0x10000, RZ ;  /* 0x000100004f197824 */ /* 0x000fc400078e00ff */
[C---:B---3--:R-:W-:Y:S01]  /*5ee0*/  FADD.FTZ R123, -R147.reuse, 1 ;  /* 0x3f800000937b7421 */ /* 0x048fe20000010100 */
[----:B------:R-:W-:Y:S02]  /*5ef0*/  IMAD.U32 R78, R78, 0x10000, RZ ;  /* 0x000100004e4e7824 */ /* 0x000fe400078e00ff */
[----:B------:R-:W-:Y:S01]  /*5f00*/  FADD.FTZ R129, R26, 1 ;  /* 0x3f8000001a817421 */ /* 0x000fe20000010000 */
[----:B------:R-:W-:Y:S01]  /*5f10*/  FMUL.FTZ R80, R34, R25 ;  /* 0x0000001922507220 */ /* 0x000fe20000410000 */
[----:B------:R-:W-:Y:S01]  /*5f20*/  LDS.U16 R28, [R95+0x1c] ;  /* 0x00001c005f1c7984 */ /* 0x000fe20000000400 */
[----:B----4-:R-:W-:Y:S01]  /*5f30*/  FADD.FTZ R127, R24, 1 ;  /* 0x3f800000187f7421 */ /* 0x010fe20000010000 */
[----:B------:R-:W-:Y:S01]  /*5f40*/  FFMA.FTZ R24, R0, R123, 1 ;  /* 0x3f80000000187423 */ /* 0x000fe2000001007b */
[----:B------:R-:W1:Y:S01]  /*5f50*/  MUFU.RCP R79, R82 ;  /* 0x00000052004f7308 */ /* 0x000e620000001000 */
[----:B------:R-:W-:Y:S01]  /*5f60*/  FMUL.FTZ R123, R147, R80 ;  /* 0x00000050937b7220 */ /* 0x000fe20000410000 */
[----:B------:R-:W-:Y:S01]  /*5f70*/  FMUL.FTZ R27, R78, -1.4426950216293334961 ;  /* 0xbfb8aa3b4e1b7820 */ /* 0x000fe20000410000 */
[----:B0-----:R-:W-:-:S05]  /*5f80*/  FADD.FTZ R131, R117, 1 ;  /* 0x3f80000075837421 */ /* 0x001fca0000010000 */
[----:B------:R-:W0:Y:S01]  /*5f90*/  MUFU.RCP R80, R127 ;  /* 0x0000007f00507308 */ /* 0x000e220000001000 */
[----:B------:R-:W3:Y:S01]  /*5fa0*/  LDS.U16 R117, [R94+0x1e] ;  /* 0x00001e005e757984 */ /* 0x000ee20000000400 */
[----:B------:R-:W-:Y:S01]  /*5fb0*/  FMUL.FTZ R123, R123, R24 ;  /* 0x000000187b7b7220 */ /* 0x000fe20000410000 */
[----:B------:R-:W-:Y:S01]  /*5fc0*/  SHF.L.U32 R24, R81, 0x10, RZ ;  /* 0x0000001051187819 */ /* 0x000fe200000006ff */
[----:B--2---:R-:W-:-:S04]  /*5fd0*/  IMAD.U32 R26, R83, 0x10000, RZ ;  /* 0x00010000531a7824 */ /* 0x004fc800078e00ff */
[----:B------:R-:W2:Y:S01]  /*5fe0*/  MUFU.EX2 R27, R27 ;  /* 0x0000001b001b7308 */ /* 0x000ea20000000800 */
[----:B-1----:R-:W-:Y:S01]  /*5ff0*/  FADD.FTZ R125, -R79, 1 ;  /* 0x3f8000004f7d7421 */ /* 0x002fe20000010100 */
[----:B------:R-:W-:Y:S01]  /*6000*/  FMUL.FTZ R128, R37, R24 ;  /* 0x0000001825807220 */ /* 0x000fe20000410000 */
[----:B------:R-:W-:-:S05]  /*6010*/  FMUL.FTZ R83, R35, R26 ;  /* 0x0000001a23537220 */ /* 0x000fca0000410000 */
[----:B------:R-:W1:Y:S01]  /*6020*/  MUFU.RCP R82, R129 ;  /* 0x0000008100527308 */ /* 0x000e620000001000 */
[----:B0-----:R-:W-:Y:S01]  /*6030*/  FADD.FTZ R130, -R80, 1 ;  /* 0x3f80000050827421 */ /* 0x001fe20000010100 */
[----:B------:R-:W-:Y:S01]  /*6040*/  FFMA.FTZ R125, R48, R125, 1 ;  /* 0x3f800000307d7423 */ /* 0x000fe2000001007d */
[----:B------:R-:W-:Y:S01]  /*6050*/  FMUL.FTZ R128, R79, R128 ;  /* 0x000000804f807220 */ /* 0x000fe20000410000 */
[----:B------:R-:W-:Y:S01]  /*6060*/  FMUL.FTZ R83, R80, R83 ;  /* 0x0000005350537220 */ /* 0x000fe20000410000 */
[----:B------:R-:W-:Y:S02]  /*6070*/  FFMA.FTZ R130, R47, R130, 1 ;  /* 0x3f8000002f827423 */ /* 0x000fe40000010082 */
[----:B------:R-:W-:Y:S02]  /*6080*/  FMUL.FTZ R128, R128, R125 ;  /* 0x0000007d80807220 */ /* 0x000fe40000410000 */
[----:B------:R-:W-:Y:S01]  /*6090*/  FMUL.FTZ R125, R83, R130 ;  /* 0x00000082537d7220 */ /* 0x000fe20000410000 */
[----:B--2---:R-:W-:Y:S01]  /*60a0*/  FADD.FTZ R83, R27, 1 ;  /* 0x3f8000001b537421 */ /* 0x004fe20000010000 */
[----:B-----5:R-:W-:-:S04]  /*60b0*/  IMAD.U32 R27, R29, 0x10000, RZ ;  /* 0x000100001d1b7824 */ /* 0x020fc800078e00ff */
[----:B------:R-:W-:Y:S01]  /*60c0*/  FMUL.FTZ R29, R32, R27 ;  /* 0x0000001b201d7220 */ /* 0x000fe20000410000 */
[----:B-1----:R-:W-:-:S03]  /*60d0*/  FADD.FTZ R130, -R82, 1 ;  /* 0x3f80000052827421 */ /* 0x002fc60000010100 */
[----:B------:R-:W-:Y:S01]  /*60e0*/  FMUL.FTZ R29, R82, R29 ;  /* 0x0000001d521d7220 */ /* 0x000fe20000410000 */
[----:B------:R-:W-:-:S04]  /*60f0*/  FFMA.FTZ R130, R49, R130, 1 ;  /* 0x3f80000031827423 */ /* 0x000fc80000010082 */
[----:B------:R-:W-:Y:S01]  /*6100*/  FMUL.FTZ R130, R29, R130 ;  /* 0x000000821d827220 */ /* 0x000fe20000410000 */
[----:B---3--:R-:W-:Y:S02]  /*6110*/  IMAD.U32 R29, R117, 0x10000, RZ ;  /* 0x00010000751d7824 */ /* 0x008fe400078e00ff */
[----:B------:R-:W0:Y:S01]  /*6120*/  S2R R117, SR_TID.X ;  /* 0x0000000000757919 */ /* 0x000e220000002100 */
[----:B------:R-:W1:Y:S01]  /*6130*/  MUFU.RCP R81, R131 ;  /* 0x0000008300517308 */ /* 0x000e620000001000 */
[----:B------:R-:W-:Y:S07]  /*6140*/  BAR.SYNC.DEFER_BLOCKING 0x0 ;  /* 0x0000000000007b1d */ /* 0x000fee0000010000 */
[----:B------:R-:W2:Y:S01]  /*6150*/  MUFU.RCP R83, R83 ;  /* 0x0000005300537308 */ /* 0x000ea20000001000 */
[----:B------:R-:W-:-:S02]  /*6160*/  SHF.L.U32 R33, R33, 0x10, RZ ;  /* 0x0000001021217819 */ /* 0x000fc400000006ff */
[----:B------:R-:W-:Y:S02]  /*6170*/  SHF.L.U32 R28, R28, 0x10, RZ ;  /* 0x000000101c1c7819 */ /* 0x000fe400000006ff */
[----:B------:R-:W-:Y:S01]  /*6180*/  SHF.L.U32 R30, R30, 0x10, RZ ;  /* 0x000000101e1e7819 */ /* 0x000fe200000006ff */
[----:B-1----:R-:W-:Y:S02]  /*6190*/  FADD.FTZ R127, -R81, 1 ;  /* 0x3f800000517f7421 */ /* 0x002fe40000010100 */
[----:B------:R-:W-:Y:S01]  /*61a0*/  FMUL.FTZ R132, R33, R28 ;  /* 0x0000001c21847220 */ /* 0x000fe20000410000 */
[----:B------:R-:W-:Y:S01]  /*61b0*/  F2FP.BF16.F32.PACK_AB R31, R118, R31 ;  /* 0x0000001f761f723e */ /* 0x000fe200000010ff */
[----:B------:R-:W-:Y:S02]  /*61c0*/  FFMA.FTZ R134, R50, R127, 1 ;  /* 0x3f80000032867423 */ /* 0x000fe4000001007f */
[----:B------:R-:W-:Y:S01]  /*61d0*/  FMUL.FTZ R127, R81, R132 ;  /* 0x00000084517f7220 */ /* 0x000fe20000410000 */
[----:B------:R-:W-:Y:S01]  /*61e0*/  FMUL.FTZ R132, R30, R29 ;  /* 0x0000001d1e847220 */ /* 0x000fe20000410000 */
[----:B------:R-:W-:Y:S01]  /*61f0*/  F2FP.BF16.F32.PACK_AB R85, R120, R85 ;  /* 0x000000557855723e */ /* 0x000fe200000010ff */
[----:B--2---:R-:W-:Y:S01]  /*6200*/  FADD.FTZ R129, -R83, 1 ;  /* 0x3f80000053817421 */ /* 0x004fe20000010100 */
[----:B------:R-:W-:Y:S01]  /*6210*/  PRMT R120, R31, 0x7632, R120 ;  /* 0x000076321f787816 */ /* 0x000fe20000000078 */
[----:B------:R-:W-:Y:S01]  /*6220*/  FMUL.FTZ R132, R83, R132 ;  /* 0x0000008453847220 */ /* 0x000fe20000410000 */
[----:B0-----:R-:W-:Y:S01]  /*6230*/  ISETP.NE.AND P5, PT, R117, RZ, PT ;  /* 0x000000ff7500720c */ /* 0x001fe20003fa5270 */
[----:B------:R-:W-:Y:S01]  /*6240*/  FFMA.FTZ R129, R78, R129, 1 ;  /* 0x3f8000004e817423 */ /* 0x000fe20000010081 */
[----:B------:R-:W-:Y:S01]  /*6250*/  F2FP.BF16.F32.PACK_AB R87, R122, R87 ;  /* 0x000000577a57723e */ /* 0x000fe200000010ff */
[----:B------:R0:W-:Y:S01]  /*6260*/  STS.U16 [R145], R31 ;  /* 0x0000001f91007388 */ /* 0x0001e20000000400 */
[----:B------:R-:W-:Y:S01]  /*6270*/  PRMT R122, R85, 0x7632, R122 ;  /* 0x00007632557a7816 */ /* 0x000fe2000000007a */
[----:B------:R-:W-:Y:S01]  /*6280*/  FMUL.FTZ R118, R132, R129 ;  /* 0x0000008184767220 */ /* 0x000fe20000410000 */
[----:B------:R-:W-:Y:S01]  /*6290*/  F2FP.BF16.F32.PACK_AB R119, R124, R119 ;  /* 0x000000777c77723e */ /* 0x000fe200000010ff */
[----:B------:R1:W-:Y:S01]  /*62a0*/  STS.U16 [R144+0x2], R120 ;  /* 0x0000027890007388 */ /* 0x0003e20000000400 */
[----:B------:R-:W-:Y:S01]  /*62b0*/  FMUL.FTZ R127, R127, R134 ;  /* 0x000000867f7f7220 */ /* 0x000fe20000410000 */
[----:B------:R-:W-:-:S02]  /*62c0*/  PRMT R129, R87, 0x7632, R129 ;  /* 0x0000763257817816 */ /* 0x000fc40000000081 */
[----:B------:R-:W-:Y:S02]  /*62d0*/  F2FP.BF16.F32.PACK_AB R121, R126, R121 ;  /* 0x000000797e79723e */ /* 0x000fe400000010ff */
[----:B0-----:R-:W-:Y:S01]  /*62e0*/  MOV R31, UR11 ;  /* 0x0000000b001f7c02 */ /* 0x001fe20008000f00 */
[----:B------:R0:W-:Y:S01]  /*62f0*/  STS.U16 [R143+0x4], R85 ;  /* 0x000004558f007388 */ /* 0x0001e20000000400 */
[----:B------:R-:W-:Y:S02]  /*6300*/  PRMT R124, R119, 0x7632, R124 ;  /* 0x00007632777c7816 */ /* 0x000fe4000000007c */
[----:B-1----:R-:W-:Y:S01]  /*6310*/  MOV R120, 0xfffff800 ;  /* 0xfffff80000787802 */ /* 0x002fe20000000f00 */
[----:B------:R1:W-:Y:S01]  /*6320*/  STS.U16 [R164+0x6], R122 ;  /* 0x0000067aa4007388 */ /* 0x0003e20000000400 */
[----:B------:R-:W-:Y:S02]  /*6330*/  F2FP.BF16.F32.PACK_AB R123, R128, R123 ;  /* 0x0000007b807b723e */ /* 0x000fe400000010ff */
[----:B------:R-:W-:Y:S01]  /*6340*/  F2FP.BF16.F32.PACK_AB R125, R130, R125 ;  /* 0x0000007d827d723e */ /* 0x000fe200000010ff */
[----:B------:R-:W-:Y:S01]  /*6350*/  STS.U16 [R161+0x8], R87 ;  /* 0x00000857a1007388 */ /* 0x000fe20000000400 */
[----:B------:R-:W-:Y:S01]  /*6360*/  @!P5 IMAD R31, R31, R120, UR29 ;  /* 0x0000001d1f1fde24 */ /* 0x000fe2000f8e0278 */
[----:B0-----:R-:W-:-:S02]  /*6370*/  PRMT R85, R121, 0x7632, R85 ;  /* 0x0000763279557816 */ /* 0x001fc40000000055 */
[----:B------:R-:W-:Y:S01]  /*6380*/  STS.U16 [R160+0xa], R129 ;  /* 0x00000a81a0007388 */ /* 0x000fe20000000400 */
[----:B------:R-:W-:Y:S02]  /*6390*/  F2FP.BF16.F32.PACK_AB R118, R118, R127 ;  /* 0x0000007f7676723e */ /* 0x000fe400000010ff */
[----:B------:R-:W-:Y:S01]  /*63a0*/  PRMT R120, R123, 0x7632, R120 ;  /* 0x000076327b787816 */ /* 0x000fe20000000078 */
[----:B------:R-:W-:Y:S01]  /*63b0*/  STS.U16 [R159+0xc], R119 ;  /* 0x00000c779f007388 */ /* 0x000fe20000000400 */
[----:B-1----:R-:W-:-:S03]  /*63c0*/  PRMT R122, R125, 0x7632, R122 ;  /* 0x000076327d7a7816 */ /* 0x002fc6000000007a */
[----:B------:R0:W-:Y:S01]  /*63d0*/  STS.U16 [R158+0xe], R124 ;  /* 0x00000e7c9e007388 */ /* 0x0001e20000000400 */
[----:B------:R-:W-:-:S03]  /*63e0*/  PRMT R126, R118, 0x7632, R126 ;  /* 0x00007632767e7816 */ /* 0x000fc6000000007e */
[----:B------:R-:W-:Y:S04]  /*63f0*/  STS.U16 [R157+0x10], R121 ;  /* 0x000010799d007388 */ /* 0x000fe80000000400 */
[----:B------:R-:W-:Y:S01]  /*6400*/  STS.U16 [R100+0x12], R85 ;  /* 0x0000125564007388 */ /* 0x000fe20000000400 */
[----:B0-----:R-:W-:-:S03]  /*6410*/  PRMT R124, R118, 0x7610, R124 ;  /* 0x00007610767c7816 */ /* 0x001fc6000000007c */
[----:B------:R-:W-:Y:S04]  /*6420*/  STS.U16 [R99+0x14], R123 ;  /* 0x0000147b63007388 */ /* 0x000fe80000000400 */
[----:B------:R0:W-:Y:S04]  /*6430*/  STS.U16 [R98+0x16], R120 ;  /* 0x0000167862007388 */ /* 0x0001e80000000400 */
[----:B------:R-:W-:Y:S04]  /*6440*/  STS.U16 [R97+0x18], R125 ;  /* 0x0000187d61007388 */ /* 0x000fe80000000400 */
[----:B------:R1:W-:Y:S04]  /*6450*/  STS.U16 [R96+0x1a], R122 ;  /* 0x00001a7a60007388 */ /* 0x0003e80000000400 */
[----:B------:R2:W-:Y:S04]  /*6460*/  STS.U16 [R95+0x1c], R124 ;  /* 0x00001c7c5f007388 */ /* 0x0005e80000000400 */
[----:B------:R3:W-:Y:S04]  /*6470*/  STS.U16 [R94+0x1e], R126 ;  /* 0x00001e7e5e007388 */ /* 0x0007e80000000400 */
[----:B------:R-:W4:Y:S04]  /*6480*/  LDL R132, [R1+0xc] ;  /* 0x00000c0001847983 */ /* 0x000f280000100800 */
[----:B------:R-:W5:Y:S04]  /*6490*/  LDL R128, [R1+0x10] ;  /* 0x0000100001807983 */ /* 0x000f680000100800 */
[----:B------:R-:W5:Y:S04]  /*64a0*/  LDL R130, [R1+0x14] ;  /* 0x0000140001827983 */ /* 0x000f680000100800 */
[----:B------:R-:W5:Y:S01]  /*64b0*/  LDL R134, [R1+0x4c] ;  /* 0x00004c0001867983 */ /* 0x000f620000100800 */
[----:B------:R-:W-:Y:S01]  /*64c0*/  @!P5 VIADD R118, R31, 0x800 ;  /* 0x000008001f76d836 */ /* 0x000fe20000000000 */
[----:B------:R-:W-:-:S02]  /*64d0*/  NOP ;  /* 0x0000000000007918 */ /* 0x000fc40000000000 */
[----:B0-----:R-:W5:Y:S04]  /*64e0*/  LDL R120, [R1+0x18] ;  /* 0x0000180001787983 */ /* 0x001f680000100800 */
[----:B-1----:R-:W5:Y:S04]  /*64f0*/  LDL R122, [R1+0x1c] ;  /* 0x00001c00017a7983 */ /* 0x002f680000100800 */
[----:B--2---:R-:W2:Y:S04]  /*6500*/  LDL R124, [R1+0x20] ;  /* 0x00002000017c7983 */ /* 0x004ea80000100800 */
[----:B---3--:R-:W3:Y:S04]  /*6510*/  LDL R126, [R1+0x24] ;  /* 0x00002400017e7983 */ /* 0x008ee80000100800 */
[----:B------:R-:W-:Y:S04]  /*6520*/  LDS.U16 R87, [R141+0x40] ;  /* 0x000040008d577984 */ /* 0x000fe80000000400 */
[----:B------:R-:W-:Y:S04]  /*6530*/  LDS.U16 R121, [R139+0xc0] ;  /* 0x0000c0008b797984 */ /* 0x000fe80000000400 */
[----:B------:R-:W-:Y:S04]  /*6540*/  LDS.U16 R125, [R137+0x140] ;  /* 0x00014000897d7984 */ /* 0x000fe80000000400 */
[----:B------:R-:W-:Y:S04]  /*6550*/  LDS.U16 R129, [R135+0x1c0] ;  /* 0x0001c00087817984 */ /* 0x000fe80000000400 */
[----:B------:R-:W-:Y:S04]  /*6560*/  LDS.U16 R131, [R133+0x200] ;  /* 0x0002000085837984 */ /* 0x000fe80000000400 */
[----:B------:R0:W-:Y:S04]  /*6570*/  LDS.U16 R85, [R142] ;  /* 0x000000008e557984 */ /* 0x0001e80000000400 */
[----:B------:R1:W-:Y:S04]  /*6580*/  LDS.U16 R119, [R140+0x80] ;  /* 0x000080008c777984 */ /* 0x0003e80000000400 */
[----:B------:R-:W-:Y:S04]  /*6590*/  LDS.U16 R123, [R138+0x100] ;  /* 0x000100008a7b7984 */ /* 0x000fe80000000400 */
[----:B------:R1:W-:Y:S01]  /*65a0*/  LDS.U16 R127, [R136+0x180] ;  /* 0x00018000887f7984 */ /* 0x0003e20000000400 */
        /* <DEDUP_REMOVED lines=10> */
[----:B------:R-:W-:Y:S02]  /*6650*/  FMUL.FTZ R7, R7, R2 ;  /* 0x0000000207077220 */ /* 0x000fe40000410000 */
[----:B------:R-:W-:Y:S02]  /*6660*/  IADD3.X R86, PT, PT, RZ, UR13, RZ, P2, !PT ;  /* 0x0000000dff567c10 */ /* 0x000fe400097fe4ff */
        /* <DEDUP_REMOVED lines=30> */
[----:B-1----:R-:W-:Y:S02]  /*6850*/  FMUL.FTZ R140, R32, R49 ;  /* 0x00000031208c7220 */ /* 0x002fe40000410000 */
        /* <DEDUP_REMOVED lines=12> */
[----:B------:R-:W-:-:S03]  /*6920*/  UISETP.NE.U32.AND UP0, UPT, UR36, URZ, UPT ;  /* 0x000000ff2400728c */ /* 0x000fc6000bf05070 */
[----:B----4-:R-:W-:Y:S04]  /*6930*/  LDS.U16 R31, [R132+0x3c0] ;  /* 0x0003c000841f7984 */ /* 0x010fe80000000400 */
[----:B-----5:R-:W-:Y:S04]  /*6940*/  LDS.U16 R143, [R128+0x380] ;  /* 0x00038000808f7984 */ /* 0x020fe80000000400 */
[----:B------:R-:W-:Y:S04]  /*6950*/  LDS.U16 R141, [R130+0x340] ;  /* 0x00034000828d7984 */ /* 0x000fe80000000400 */
[----:B------:R-:W-:Y:S04]  /*6960*/  LDS.U16 R139, [R120+0x300] ;  /* 0x00030000788b7984 */ /* 0x000fe80000000400 */
[----:B------:R-:W-:Y:S04]  /*6970*/  LDS.U16 R137, [R122+0x2c0] ;  /* 0x0002c0007a897984 */ /* 0x000fe80000000400 */
[----:B--2---:R-:W-:Y:S04]  /*6980*/  LDS.U16 R135, [R124+0x280] ;  /* 0x000280007c877984 */ /* 0x004fe80000000400 */
[----:B---3--:R-:W-:Y:S04]  /*6990*/  LDS.U16 R133, [R126+0x240] ;  /* 0x000240007e857984 */ /* 0x008fe80000000400 */
        /* <DEDUP_REMOVED lines=35> */
[----:B------:R-:W-:Y:S01]  /*6bd0*/  UISETP.NE.AND.EX UP0, UPT, UR37, URZ, UPT, UP0 ;  /* 0x000000ff2500728c */ /* 0x000fe2000bf05300 */
[----:B------:R-:W-:-:S08]  /*6be0*/  SHF.L.U32 R66, R66, 0x10, RZ ;  /* 0x0000001042427819 */ /* 0x000fd000000006ff */
[----:B------:R-:W-:Y:S05]  /*6bf0*/  BRA.U !UP0, `(.L_x_1558) ;  /* 0x0000000508f47547 */ /* 0x000fea000b800000 */
[----:B------:R-:W2:Y:S04]  /*6c00*/  LDL R151, [R1+0x8] ;  /* 0x0000080001977983 */ /* 0x000ea80000100800 */
[----:B------:R-:W3:Y:S04]  /*6c10*/  LDL R86, [R1+0x4] ;  /* 0x0000040001567983 */ /* 0x000ee80000100800 */
[----:B------:R-:W4:Y:S01]  /*6c20*/  LDL R118, [R1] ;  /* 0x0000000001767983 */ /* 0x000f220000100800 */
[----:B------:R-:W-:Y:S01]  /*6c30*/  FMUL.FTZ R10, R11, R10 ;  /* 0x0000000a0b0a7220 */ /* 0x000fe20000410000 */
[----:B------:R-:W-:Y:S01]  /*6c40*/  FMUL.FTZ R15, R15, R12 ;  /* 0x0000000c0f0f7220 */ /* 0x000fe20000410000 */
[----:B------:R-:W-:Y:S01]  /*6c50*/  FMUL.FTZ R13, R14, R13 ;  /* 0x0000000d0e0d7220 */ /* 0x000fe20000410000 */
[----:B------:R-:W-:Y:S01]  /*6c60*/  FMUL.FTZ R16, R17, R16 ;  /* 0x0000001011107220 */ /* 0x000fe20000410000 */
[----:B0-----:R-:W5:Y:S01]  /*6c70*/  LDL R119, [R1+0x48] ;  /* 0x0000480001777983 */ /* 0x001f620000100800 */
[----:B------:R-:W-:Y:S01]  /*6c80*/  FMUL.FTZ R9, R9, R18 ;  /* 0x0000001209097220 */ /* 0x000fe20000410000 */
[----:B------:R-:W-:Y:S01]  /*6c90*/  F2FP.BF16.F32.PACK_AB R10, R15, R10 ;  /* 0x0000000a0f0a723e */ /* 0x000fe200000010ff */
[----:B------:R-:W-:Y:S01]  /*6ca0*/  FMUL.FTZ R8, R8, R19 ;  /* 0x0000001308087220 */ /* 0x000fe20000410000 */
[----:B------:R-:W-:Y:S01]  /*6cb0*/  BAR.SYNC.DEFER_BLOCKING 0x0 ;  /* 0x0000000000007b1d */ /* 0x000fe20000010000 */
[----:B------:R-:W-:Y:S01]  /*6cc0*/  F2FP.BF16.F32.PACK_AB R13, R16, R13 ;  /* 0x0000000d100d723e */ /* 0x000fe200000010ff */
[----:B------:R-:W-:Y:S01]  /*6cd0*/  FMUL.FTZ R7, R7, R20 ;  /* 0x0000001407077220 */ /* 0x000fe20000410000 */
[----:B------:R-:W-:Y:S01]  /*6ce0*/  PRMT R2, R10, 0x7632, R2 ;  /* 0x000076320a027816 */ /* 0x000fe20000000002 */
[----:B------:R-:W-:Y:S01]  /*6cf0*/  FMUL.FTZ R6, R6, R21 ;  /* 0x0000001506067220 */ /* 0x000fe20000410000 */
[----:B------:R-:W-:Y:S01]  /*6d00*/  FMUL.FTZ R5, R5, R22 ;  /* 0x0000001605057220 */ /* 0x000fe20000410000 */
[----:B------:R-:W-:Y:S01]  /*6d10*/  FMUL.FTZ R4, R4, R23 ;  /* 0x0000001704047220 */ /* 0x000fe20000410000 */
[----:B------:R-:W-:Y:S01]  /*6d20*/  F2FP.BF16.F32.PACK_AB R8, R8, R9 ;  /* 0x000000090808723e */ /* 0x000fe200000010ff */
[----:B------:R-:W5:Y:S01]  /*6d30*/  LDL R87, [R1+0x44] ;  /* 0x0000440001577983 */ /* 0x000f620000100800 */
[----:B------:R-:W-:Y:S01]  /*6d40*/  FMUL.FTZ R0, R0, R25 ;  /* 0x0000001900007220 */ /* 0x000fe20000410000 */
[----:B------:R-:W-:Y:S01]  /*6d50*/  FMUL.FTZ R3, R48, R24 ;  /* 0x0000001830037220 */ /* 0x000fe20000410000 */
[----:B------:R-:W-:Y:S01]  /*6d60*/  PRMT R82, R13, 0x7632, R82 ;  /* 0x000076320d527816 */ /* 0x000fe20000000052 */
[----:B------:R-:W5:Y:S01]  /*6d70*/  LDL R85, [R1+0x40] ;  /* 0x0000400001557983 */ /* 0x000f620000100800 */
[----:B------:R-:W-:Y:S01]  /*6d80*/  FMUL.FTZ R26, R47, R26 ;  /* 0x0000001a2f1a7220 */ /* 0x000fe20000410000 */
[----:B------:R-:W-:Y:S01]  /*6d90*/  FMUL.FTZ R27, R49, R27 ;  /* 0x0000001b311b7220 */ /* 0x000fe20000410000 */
[----:B------:R-:W-:Y:S01]  /*6da0*/  FMUL.FTZ R28, R50, R28 ;  /* 0x0000001c321c7220 */ /* 0x000fe20000410000 */
[----:B------:R-:W5:Y:S01]  /*6db0*/  LDL R147, [R1+0x3c] ;  /* 0x00003c0001937983 */ /* 0x000f620000100800 */
[----:B------:R-:W-:-:S03]  /*6dc0*/  FMUL.FTZ R29, R78, R29 ;  /* 0x0000001d4e1d7220 */ /* 0x000fc60000410000 */
[----:B------:R-:W5:Y:S04]  /*6dd0*/  LDL R149, [R1+0x38] ;  /* 0x0000380001957983 */ /* 0x000f680000100800 */
[----:B------:R-:W5:Y:S01]  /*6de0*/  LDL R84, [R1+0x34] ;  /* 0x0000340001547983 */ /* 0x000f620000100800 */
[----:B------:R-:W-:Y:S01]  /*6df0*/  VOTEU.ALL UP0, P5 ;  /* 0x0000000000ff7886 */ /* 0x000fe20002800000 */
[----:B------:R-:W0:Y:S02]  /*6e00*/  LDCU.128 UR12, c[0x0][0x430] ;  /* 0x00008600ff0c77ac */ /* 0x000e240008000c00 */
[----:B--2---:R1:W-:Y:S01]  /*6e10*/  STS.U16 [R151], R10 ;  /* 0x0000000a97007388 */ /* 0x0043e20000000400 */
[----:B------:R-:W-:Y:S02]  /*6e20*/  F2FP.BF16.F32.PACK_AB R6, R6, R7 ;  /* 0x000000070606723e */ /* 0x000fe400000010ff */
[----:B------:R-:W-:Y:S01]  /*6e30*/  PRMT R80, R8, 0x7632, R80 ;  /* 0x0000763208507816 */ /* 0x000fe20000000050 */
[----:B---3--:R2:W-:Y:S04]  /*6e40*/  STS.U16 [R86+0x2], R2 ;  /* 0x0000020256007388 */ /* 0x0085e80000000400 */
[----:B----4-:R3:W-:Y:S04]  /*6e50*/  STS.U16 [R118+0x4], R13 ;  /* 0x0000040d76007388 */ /* 0x0107e80000000400 */
[----:B-1----:R-:W4:Y:S04]  /*6e60*/  LDL R151, [R1+0x30] ;  /* 0x0000300001977983 */ /* 0x002f280000100800 */
[----:B--2---:R-:W2:Y:S04]  /*6e70*/  LDL R86, [R1+0x2c] ;  /* 0x00002c0001567983 */ /* 0x004ea80000100800 */
[----:B---3--:R-:W3:Y:S01]  /*6e80*/  LDL R118, [R1+0x28] ;  /* 0x0000280001767983 */ /* 0x008ee20000100800 */
[----:B------:R-:W-:-:S02]  /*6e90*/  F2FP.BF16.F32.PACK_AB R4, R4, R5 ;  /* 0x000000050404723e */ /* 0x000fc400000010ff */
[----:B------:R-:W-:Y:S01]  /*6ea0*/  PRMT R79, R6, 0x7632, R79 ;  /* 0x00007632064f7816 */ /* 0x000fe2000000004f */
[----:B------:R-:W-:Y:S01]  /*6eb0*/  STS.U16 [R164+0x6], R82 ;  /* 0x00000652a4007388 */ /* 0x000fe20000000400 */
[----:B------:R-:W-:Y:S02]  /*6ec0*/  F2FP.BF16.F32.PACK_AB R0, R3, R0 ;  /* 0x000000000300723e */ /* 0x000fe400000010ff */
[----:B------:R-:W-:Y:S01]  /*6ed0*/  PRMT R50, R4, 0x7632, R50 ;  /* 0x0000763204327816 */ /* 0x000fe20000000032 */
[----:B------:R-:W-:Y:S01]  /*6ee0*/  STS.U16 [R161+0x8], R8 ;  /* 0x00000808a1007388 */ /* 0x000fe20000000400 */
[----:B------:R-:W-:Y:S01]  /*6ef0*/  F2FP.BF16.F32.PACK_AB R26, R27, R26 ;  /* 0x0000001a1b1a723e */ /* 0x000fe200000010ff */
[----:B------:R-:W-:Y:S01]  /*6f00*/  @!UP0 UIADD3 UR34, UPT, UPT, -UR28, UR29, URZ ;  /* 0x0000001d1c228290 */ /* 0x000fe2000fffe1ff */
[----:B------:R-:W-:Y:S01]  /*6f10*/  PRMT R49, R0, 0x7632, R49 ;  /* 0x0000763200317816 */ /* 0x000fe20000000031 */
[----:B------:R-:W-:Y:S01]  /*6f20*/  STS.U16 [R160+0xa], R80 ;  /* 0x00000a50a0007388 */ /* 0x000fe20000000400 */
[----:B------:R-:W-:-:S03]  /*6f30*/  F2FP.BF16.F32.PACK_AB R28, R29, R28 ;  /* 0x0000001c1d1c723e */ /* 0x000fc600000010ff */
[----:B------:R-:W-:Y:S01]  /*6f40*/  STS.U16 [R159+0xc], R6 ;  /* 0x00000c069f007388 */ /* 0x000fe20000000400 */
[----:B------:R-:W-:-:S03]  /*6f50*/  PRMT R48, R26, 0x7632, R48 ;  /* 0x000076321a307816 */ /* 0x000fc60000000030 */
[----:B------:R-:W-:Y:S01]  /*6f60*/  STS.U16 [R158+0xe], R79 ;  /* 0x00000e4f9e007388 */ /* 0x000fe20000000400 */
[----:B------:R-:W-:-:S03]  /*6f70*/  PRMT R47, R28, 0x7632, R47 ;  /* 0x000076321c2f7816 */ /* 0x000fc6000000002f */
[----:B------:R1:W-:Y:S04]  /*6f80*/  STS.U16 [R157+0x10], R4 ;  /* 0x000010049d007388 */ /* 0x0003e80000000400 */
[----:B------:R-:W-:Y:S04]  /*6f90*/  STS.U16 [R100+0x12], R50 ;  /* 0x0000123264007388 */ /* 0x000fe80000000400 */
[----:B------:R0:W-:Y:S01]  /*6fa0*/  STS.U16 [R99+0x14], R0 ;  /* 0x0000140063007388 */ /* 0x0001e20000000400 */
[----:B-1----:R-:W-:-:S03]  /*6fb0*/  IMAD.U32 R4, RZ, RZ, UR34 ;  /* 0x00000022ff047e24 */ /* 0x002fc6000f8e00ff */
[----:B------:R-:W-:Y:S04]  /*6fc0*/  STS.U16 [R98+0x16], R49 ;  /* 0x0000163162007388 */ /* 0x000fe80000000400 */
[----:B------:R-:W-:Y:S04]  /*6fd0*/  STS.U16 [R97+0x18], R26 ;  /* 0x0000181a61007388 */ /* 0x000fe80000000400 */
[----:B------:R-:W-:Y:S04]  /*6fe0*/  STS.U16 [R96+0x1a], R48 ;  /* 0x00001a3060007388 */ /* 0x000fe80000000400 */
[----:B------:R-:W-:Y:S04]  /*6ff0*/  STS.U16 [R95+0x1c], R28 ;  /* 0x00001c1c5f007388 */ /* 0x000fe80000000400 */
[----:B------:R-:W-:Y:S01]  /*7000*/  STS.U16 [R94+0x1e], R47 ;  /* 0x00001e2f5e007388 */ /* 0x000fe20000000400 */
        /* <DEDUP_REMOVED lines=14> */
[----:B0-----:R-:W-:-:S04]  /*70f0*/  UIMAD.WIDE.U32 UR8, UR26, UR12, UR8 ;  /* 0x0000000c1a0872a5 */ /* 0x001fc8000f8e0008 */
[----:B------:R-:W-:-:S04]  /*7100*/  UIMAD UR9, UR26, UR13, UR9 ;  /* 0x0000000d1a0972a4 */ /* 0x000fc8000f8e0209 */
[----:B------:R-:W-:-:S04]  /*7110*/  UIMAD.WIDE.U32 UR8, UR30, UR14, UR8 ;  /* 0x0000000e1e0872a5 */ /* 0x000fc8000f8e0008 */
[----:B------:R-:W-:Y:S02]  /*7120*/  UIMAD UR15, UR30, UR15, UR9 ;  /* 0x0000000f1e0f72a4 */ /* 0x000fe4000f8e0209 */
[----:B------:R-:W-:-:S04]  /*7130*/  IADD3 R0, P0, PT, R116, UR8, RZ ;  /* 0x0000000874007c10 */ /* 0x000fc8000ff1e0ff */
[----:B------:R-:W-:Y:S02]  /*7140*/  IADD3.X R3, PT, PT, RZ, UR15, RZ, P0, !PT ;  /* 0x0000000fff037c10 */ /* 0x000fe400087fe4ff */
[----:B------:R-:W-:-:S04]  /*7150*/  LEA R2, P4, R0, UR36, 0x1 ;  /* 0x0000002400027c11 */ /* 0x000fc8000f8808ff */
[----:B------:R-:W-:Y:S01]  /*7160*/  LEA.HI.X R3, R0, UR37, R3, 0x1, P4 ;  /* 0x0000002500037c11 */ /* 0x000fe2000a0f0c03 */
[----:B----4-:R-:W-:Y:S04]  /*7170*/  LDS.U16 R17, [R151+0x180] ;  /* 0x0001800097117984 */ /* 0x010fe80000000400 */
[----:B--2---:R-:W-:Y:S04]  /*7180*/  LDS.U16 R19, [R86+0x1c0] ;  /* 0x0001c00056137984 */ /* 0x004fe80000000400 */
[----:B---3--:R-:W-:Y:S04]  /*7190*/  LDS.U16 R21, [R118+0x200] ;  /* 0x0002000076157984 */ /* 0x008fe80000000400 */
        /* <DEDUP_REMOVED lines=35> */
.L_x_1558:
[----:B------:R-:W2:Y:S01]  /*73d0*/  LDL.LU R0, [R1+0x118] ;  /* 0x0001180001007983 */ /* 0x000ea20000300800 */
[----:B------:R-:W-:Y:S01]  /*73e0*/  SHF.L.U32 R65, R65, 0x10, RZ ;  /* 0x0000001041417819 */ /* 0x000fe200000006ff */
[----:B------:R-:W-:Y:S01]  /*73f0*/  IMAD.U32 R64, R64, 0x10000, RZ ;  /* 0x0001000040407824 */ /* 0x000fe200078e00ff */
[----:B------:R-:W-:Y:S01]  /*7400*/  SHF.L.U32 R63, R63, 0x10, RZ ;  /* 0x000000103f3f7819 */ /* 0x000fe200000006ff */
[----:B------:R-:W-:Y:S01]  /*7410*/  IMAD.U32 R61, R61, 0x10000, RZ ;  /* 0x000100003d3d7824 */ /* 0x000fe200078e00ff */
[----:B------:R-:W-:Y:S01]  /*7420*/  SHF.L.U32 R62, R62, 0x10, RZ ;  /* 0x000000103e3e7819 */ /* 0x000fe200000006ff */
[----:B------:R-:W-:Y:S01]  /*7430*/  STL [R1+0x50], RZ ;  /* 0x000050ff01007387 */ /* 0x000fe20000100800 */
[----:B------:R-:W-:Y:S01]  /*7440*/  SHF.L.U32 R60, R60, 0x10, RZ ;  /* 0x000000103c3c7819 */ /* 0x000fe200000006ff */
[----:B------:R-:W-:Y:S01]  /*7450*/  IMAD.U32 R58, R58, 0x10000, RZ ;  /* 0x000100003a3a7824 */ /* 0x000fe200078e00ff */
[----:B------:R-:W-:Y:S01]  /*7460*/  SHF.L.U32 R59, R59, 0x10, RZ ;  /* 0x000000103b3b7819 */ /* 0x000fe200000006ff */
[----:B------:R-:W-:Y:S01]  /*7470*/  IMAD.U32 R55, R55, 0x10000, RZ ;  /* 0x0001000037377824 */ /* 0x000fe200078e00ff */
[----:B01----:R-:W-:Y:S01]  /*7480*/  PRMT R2, RZ, 0x7610, R2 ;  /* 0x00007610ff027816 */ /* 0x003fe20000000002 */
[----:B------:R-:W-:Y:S01]  /*7490*/  FMUL.FTZ R4, R162, UR6 ;  /* 0x00000006a2047c20 */ /* 0x000fe20008410000 */
[----:B------:R-:W-:Y:S01]  /*74a0*/  SHF.L.U32 R57, R57, 0x10, RZ ;  /* 0x0000001039397819 */ /* 0x000fe200000006ff */
[----:B------:R-:W-:Y:S01]  /*74b0*/  IMAD.U32 R52, R52, 0x10000, RZ ;  /* 0x0001000034347824 */ /* 0x000fe200078e00ff */
[----:B------:R-:W-:Y:S01]  /*74c0*/  SHF.L.U32 R56, R56, 0x10, RZ ;  /* 0x0000001038387819 */ /* 0x000fe200000006ff */
[----:B------:R0:W-:Y:S01]  /*74d0*/  STL.S16 [R1+0x110], R2 ;  /* 0x0001100201007387 */ /* 0x0001e20000100600 */
[----:B------:R-:W-:Y:S01]  /*74e0*/  SHF.L.U32 R54, R54, 0x10, RZ ;  /* 0x0000001036367819 */ /* 0x000fe200000006ff */
[----:B------:R-:W1:Y:S01]  /*74f0*/  LDCU UR8, c[0x0][0x38c] ;  /* 0x00007180ff0877ac */ /* 0x000e620008000800 */
[----:B------:R-:W-:Y:S01]  /*7500*/  SHF.L.U32 R53, R53, 0x10, RZ ;  /* 0x0000001035357819 */ /* 0x000fe200000006ff */
[----:B------:R-:W-:Y:S01]  /*7510*/  STL [R1+0x8c], RZ ;  /* 0x00008cff01007387 */ /* 0x000fe20000100800 */
[----:B------:R-:W-:-:S03]  /*7520*/  SHF.L.U32 R51, R51, 0x10, RZ ;  /* 0x0000001033337819 */ /* 0x000fc600000006ff */
[----:B------:R-:W-:Y:S01]  /*7530*/  STL [R1+0x88], RZ ;  /* 0x000088ff01007387 */ /* 0x000fe20000100800 */
[----:B0-----:R-:W-:-:S03]  /*7540*/  FMUL.FTZ R2, R165, UR6 ;  /* 0x00000006a5027c20 */ /* 0x001fc60008410000 */
[----:B------:R-:W-:Y:S04]  /*7550*/  STL [R1+0x84], RZ ;  /* 0x000084ff01007387 */ /* 0x000fe80000100800 */
[----:B------:R-:W-:Y:S04]  /*7560*/  STL [R1+0x80], RZ ;  /* 0x000080ff01007387 */ /* 0x000fe80000100800 */
[----:B------:R-:W-:Y:S01]  /*7570*/  STL [R1+0x7c], RZ ;  /* 0x00007cff01007387 */ /* 0x000fe20000100800 */
[----:B-1----:R-:W-:-:S03]  /*7580*/  UISETP.GE.AND UP0, UPT, UR8, 0x1, UPT ;  /* 0x000000010800788c */ /* 0x002fc6000bf06270 */
        /* <DEDUP_REMOVED lines=10> */
[----:B------:R0:W-:Y:S02]  /*7630*/  STL [R1+0x10c], R2 ;  /* 0x00010c0201007387 */ /* 0x0001e40000100800 */
[----:B0-----:R-:W-:Y:S01]  /*7640*/  FMUL.FTZ R2, R156, UR6 ;  /* 0x000000069c027c20 */ /* 0x001fe20008410000 */
        /* <DEDUP_REMOVED lines=12> */
[----:B------:R-:W-:-:S05]  /*7710*/  FMUL.FTZ R3, R163, UR6 ;  /* 0x00000006a3037c20 */ /* 0x000fca0008410000 */
        /* <DEDUP_REMOVED lines=27> */
[C---:B------:R-:W-:Y:S01]  /*78d0*/  FFMA.FTZ R0, R136.reuse, R51, R0 ;  /* 0x0000003388007223 */ /* 0x040fe20000010000 */
[----:B--2---:R-:W-:-:S02]  /*78e0*/  FMUL.FTZ R2, R136, UR6 ;  /* 0x0000000688027c20 */ /* 0x004fc40008410000 */
[----:B------:R0:W-:Y:S04]  /*78f0*/  STL [R1+0xd8], R4 ;  /* 0x0000d80401007387 */ /* 0x0001e80000100800 */
[----:B------:R0:W-:Y:S04]  /*7900*/  STL [R1+0xd4], R3 ;  /* 0x0000d40301007387 */ /* 0x0001e80000100800 */
[----:B------:R0:W-:Y:S04]  /*7910*/  STL [R1+0x118], R0 ;  /* 0x0001180001007387 */ /* 0x0001e80000100800 */
[----:B------:R0:W-:Y:S01]  /*7920*/  STL [R1+0xd0], R2 ;  /* 0x0000d00201007387 */ /* 0x0001e20000100800 */
[----:B------:R-:W-:Y:S05]  /*7930*/  BRA.U !UP0, `(.L_x_1559) ;  /* 0x0000005508487547 */ /* 0x000fea000b800000 */
[----:B------:R-:W-:Y:S01]  /*7940*/  UIMAD UR9, UR11, -0x800, UR29 ;  /* 0xfffff8000b0978a4 */ /* 0x000fe2000f8e021d */
[----:B------:R1:W-:Y:S01]  /*7950*/  STL [R1+0x50], RZ ;  /* 0x000050ff01007387 */ /* 0x0003e20000100800 */
[----:B------:R-:W2:Y:S01]  /*7960*/  LDCU.64 UR14, c[0x0][0x3a0] ;  /* 0x00007400ff0e77ac */ /* 0x000ea20008000a00 */
[----:B------:R-:W-:Y:S02]  /*7970*/  LOP3.LUT P2, RZ, R117, 0x1f, RZ, 0xc0, !PT ;  /* 0x0000001f75ff7812 */ /* 0x000fe4000784c0ff */
[----:B0-----:R-:W-:Y:S01]  /*7980*/  MOV R0, UR11 ;  /* 0x0000000b00007c02 */ /* 0x001fe20008000f00 */
[----:B------:R-:W-:Y:S01]  /*7990*/  UIADD3 UR8, UPT, UPT, UR9, 0x800, URZ ;  /* 0x0000080009087890 */ /* 0x000fe2000fffe0ff */
[----:B------:R-:W-:Y:S01]  /*79a0*/  LOP3.LUT R67, R67, 0xfffffffb, RZ, 0xc0, !PT ;  /* 0xfffffffb43437812 */ /* 0x000fe200078ec0ff */
[----:B------:R-:W0:Y:S01]  /*79b0*/  LDCU UR51, c[0x0][0x394] ;  /* 0x00007280ff3377ac */ /* 0x000e220008000800 */
[----:B------:R-:W-:-:S03]  /*79c0*/  ISETP.NE.AND P2, PT, R0, 0x1, !P2 ;  /* 0x000000010000780c */ /* 0x000fc60005745270 */
[----:B------:R-:W-:Y:S01]  /*79d0*/  ISETP.GE.AND P0, PT, R116, UR8, PT ;  /* 0x0000000874007c0c */ /* 0x000fe2000bf06270 */
[----:B------:R-:W3:Y:S01]  /*79e0*/  LDCU UR52, c[0x0][0x38c] ;  /* 0x00007180ff3477ac */ /* 0x000ee20008000800 */
[----:B------:R-:W4:Y:S01]  /*79f0*/  LDCU UR29, c[0x0][0x388] ;  /* 0x00007100ff1d77ac */ /* 0x000f220008000800 */
[----:B--2---:R-:W-:Y:S01]  /*7a00*/  UIMAD.WIDE.U32 UR12, UR30, UR14, URZ ;  /* 0x0000000e1e0c72a5 */ /* 0x004fe2000f8e00ff */
[----:B------:R-:W2:Y:S09]  /*7a10*/  LDCU.64 UR34, c[0x0][0x3a8] ;  /* 0x00007500ff2277ac */ /* 0x000eb20008000a00 */
        /* <DEDUP_REMOVED lines=9> */
[----:B-1-34-:R-:W-:-:S11]  /*7ab0*/  UMOV UR8, URZ ;  /* 0x000000ff00087c82 */ /* 0x01afd60008000000 */
.L_x_1604:
[----:B0-----:R-:W-:Y:S01]  /*7ac0*/  MOV R2, R116 ;  /* 0x0000007400027202 */ /* 0x001fe20000000f00 */
[----:B0-----:R-:W-:Y:S01]  /*7ad0*/  IMAD.U32 R7, RZ, RZ, UR38 ;  /* 0x00000026ff077e24 */ /* 0x001fe2000f8e00ff */
[----:B------:R-:W-:Y:S01]  /*7ae0*/  UIADD3 UR14, UPT, UPT, UR9, 0x800, URZ ;  /* 0x00000800090e7890 */ /* 0x000fe2000fffe0ff */
[----:B------:R-:W-:Y:S01]  /*7af0*/  IMAD.MOV.U32 R3, RZ, RZ, RZ ;  /* 0x000000ffff037224 */ /* 0x000fe200078e00ff */
[----:B-1----:R-:W-:Y:S02]  /*7b00*/  MOV R5, UR39 ;  /* 0x0000002700057c02 */ /* 0x002fe40008000f00 */
[----:B------:R-:W-:Y:S01]  /*7b10*/  LOP3.LUT P6, RZ, R67, 0x4, RZ, 0xc0, !PT ;  /* 0x0000000443ff7812 */ /* 0x000fe200078cc0ff */
[----:B------:R-:W-:Y:S01]  /*7b20*/  IMAD.WIDE.U32 R6, R7, UR8, R2 ;  /* 0x0000000807067c25 */ /* 0x000fe2000f8e0002 */
[----:B------:R-:W-:-:S03]  /*7b30*/  LOP3.LUT R114, R116, 0x20, RZ, 0xfc, !PT ;  /* 0x0000002074727812 */ /* 0x000fc600078efcff */
[----:B------:R-:W-:Y:S01]  /*7b40*/  IMAD R5, R5, UR8, R7 ;  /* 0x0000000805057c24 */ /* 0x000fe2000f8e0207 */
[----:B------:R-:W-:Y:S02]  /*7b50*/  ISETP.GE.AND P4, PT, R114, UR14, PT ;  /* 0x0000000e72007c0c */ /* 0x000fe4000bf86270 */
[----:B------:R-:W-:-:S04]  /*7b60*/  LEA R4, P0, R6, UR22, 0x1 ;  /* 0x0000001606047c11 */ /* 0x000fc8000f8008ff */
[----:B------:R-:W-:-:S05]  /*7b70*/  LEA.HI.X R5, R6, UR23, R5, 0x1, P0 ;  /* 0x0000001706057c11 */ /* 0x000fca00080f0c05 */
[----:B------:R-:W3:Y:S04]  /*7b80*/  @!P6 LDG.E.U16 R7, desc[UR32][R4.64] ;  /* 0x000000200407e981 */ /* 0x000ee8000c1e1500 */
[----:B------:R-:W4:Y:S01]  /*7b90*/  @!P4 LDG.E.U16 R9, desc[UR32][R4.64+0x40] ;  /* 0x000040200409c981 */ /* 0x000f22000c1e1500 */
[----:B------:R-:W-:-:S04]  /*7ba0*/  LOP3.LUT R113, R116, 0x40, RZ, 0xfc, !PT ;  /* 0x0000004074717812 */ /* 0x000fc800078efcff */
[----:B------:R-:W-:-:S13]  /*7bb0*/  ISETP.GE.AND P3, PT, R113, UR14, PT ;  /* 0x0000000e71007c0c */ /* 0x000fda000bf66270 */
[----:B------:R-:W5:Y:S01]  /*7bc0*/  @!P3 LDG.E.U16 R11, desc[UR32][R4.64+0x80] ;  /* 0x00008020040bb981 */ /* 0x000f62000c1e1500 */
[----:B------:R-:W-:-:S04]  /*7bd0*/  LOP3.LUT R112, R116, 0x60, RZ, 0xfc, !PT ;  /* 0x0000006074707812 */ /* 0x000fc800078efcff */
[----:B------:R-:W-:-:S13]  /*7be0*/  ISETP.GE.AND P5, PT, R112, UR14, PT ;  /* 0x0000000e70007c0c */ /* 0x000fda000bfa6270 */
[----:B------:R-:W2:Y:S01]  /*7bf0*/  @!P5 LDG.E.U16 R8, desc[UR32][R4.64+0xc0] ;  /* 0x0000c0200408d981 */ /* 0x000ea2000c1e1500 */
[----:B------:R-:W-:-:S04]  /*7c00*/  LOP3.LUT R111, R116, 0x80, RZ, 0xfc, !PT ;  /* 0x00000080746f7812 */ /* 0x000fc800078efcff */
[----:B------:R-:W-:-:S13]  /*7c10*/  ISETP.GE.AND P1, PT, R111, UR14, PT ;  /* 0x0000000e6f007c0c */ /* 0x000fda000bf26270 */
[----:B------:R-:W2:Y:S01]  /*7c20*/  @!P1 LDG.E.U16 R13, desc[UR32][R4.64+0x100] ;  /* 0x00010020040d9981 */ /* 0x000ea2000c1e1500 */
[----:B------:R-:W-:-:S04]  /*7c30*/  LOP3.LUT R110, R116, 0xa0, RZ, 0xfc, !PT ;  /* 0x000000a0746e7812 */ /* 0x000fc800078efcff */
[----:B------:R-:W-:-:S13]  /*7c40*/  ISETP.GE.AND P0, PT, R110, UR14, PT ;  /* 0x0000000e6e007c0c */ /* 0x000fda000bf06270 */
[----:B------:R-:W2:Y:S01]  /*7c50*/  @!P0 LDG.E.U16 R10, desc[UR32][R4.64+0x140] ;  /* 0x00014020040a8981 */ /* 0x000ea2000c1e1500 */
[----:B------:R-:W-:Y:S01]  /*7c60*/  HFMA2 R0, -RZ, RZ, 0, 0 ;  /* 0x00000000ff007431 */ /* 0x000fe200000001ff */
[----:B------:R-:W-:Y:S02]  /*7c70*/  MOV R6, RZ ;  /* 0x000000ff00067202 */ /* 0x000fe40000000f00 */
[C---:B------:R-:W-:Y:S02]  /*7c80*/  LOP3.LUT R109, R116.reuse, 0xc0, RZ, 0xfc, !PT ;  /* 0x000000c0746d7812 */ /* 0x040fe400078efcff */
[C---:B------:R-:W-:Y:S02]  /*7c90*/  LOP3.LUT R108, R116.reuse, 0xe0, RZ, 0xfc, !PT ;  /* 0x000000e0746c7812 */ /* 0x040fe400078efcff */
[C---:B------:R-:W-:Y:S02]  /*7ca0*/  LOP3.LUT R107, R116.reuse, 0x100, RZ, 0xfc, !PT ;  /* 0x00000100746b7812 */ /* 0x040fe400078efcff */
[----:B------:R-:W-:-:S02]  /*7cb0*/  LOP3.LUT R106, R116, 0x120, RZ, 0xfc, !PT ;  /* 0x00000120746a7812 */ /* 0x000fc400078efcff */
[----:B------:R-:W-:Y:S02]  /*7cc0*/  LOP3.LUT R105, R116, 0x140, RZ, 0xfc, !PT ;  /* 0x0000014074697812 */ /* 0x000fe400078efcff */
[----:B---3--:R-:W-:-:S04]  /*7cd0*/  @!P6 PRMT R6, R7, 0x7610, R0 ;  /* 0x000076100706e816 */ /* 0x008fc80000000000 */
[----:B----4-:R-:W-:Y:S02]  /*7ce0*/  @!P4 PRMT R6, R6, 0x5410, R9 ;  /* 0x000054100606c816 */ /* 0x010fe40000000009 */
[----:B------:R-:W-:-:S13]  /*7cf0*/  ISETP.GE.AND P4, PT, R109, UR14, PT ;  /* 0x0000000e6d007c0c */ /* 0x000fda000bf86270 */
[----:B------:R-:W3:Y:S01]  /*7d00*/  @!P4 LDG.E.U16 R9, desc[UR32][R4.64+0x180] ;  /* 0x000180200409c981 */ /* 0x000ee2000c1e1500 */
[--C-:B------:R-:W-:Y:S01]  /*7d10*/  IMAD.MOV.U32 R7, RZ, RZ, R0.reuse ;  /* 0x000000ffff077224 */ /* 0x100fe200078e0000 */
[----:B-----5:R-:W-:Y:S02]  /*7d20*/  @!P3 PRMT R7, R11, 0x7610, R0 ;  /* 0x000076100b07b816 */ /* 0x020fe40000000000 */
[----:B------:R-:W-:-:S13]  /*7d30*/  ISETP.GE.AND P3, PT, R108, UR14, PT ;  /* 0x0000000e6c007c0c */ /* 0x000fda000bf66270 */
[----:B------:R-:W4:Y:S01]  /*7d40*/  @!P3 LDG.E.U16 R15, desc[UR32][R4.64+0x1c0] ;  /* 0x0001c020040fb981 */ /* 0x000f22000c1e1500 */
[----:B--2---:R-:W-:Y:S02]  /*7d50*/  @!P5 PRMT R7, R7, 0x5410, R8 ;  /* 0x000054100707d816 */ /* 0x004fe40000000008 */
[----:B------:R-:W-:-:S13]  /*7d60*/  ISETP.GE.AND P5, PT, R107, UR14, PT ;  /* 0x0000000e6b007c0c */ /* 0x000fda000bfa6270 */
[----:B------:R-:W2:Y:S01]  /*7d70*/  @!P5 LDG.E.U16 R17, desc[UR32][R4.64+0x200] ;  /* 0x000200200411d981 */ /* 0x000ea2000c1e1500 */
[----:B------:R-:W-:Y:S02]  /*7d80*/  MOV R11, R0 ;  /* 0x00000000000b7202 */ /* 0x000fe40000000f00 */
[----:B------:R-:W-:Y:S02]  /*7d90*/  @!P1 PRMT R11, R13, 0x7610, R0 ;  /* 0x000076100d0b9816 */ /* 0x000fe40000000000 */
[----:B------:R-:W-:-:S13]  /*7da0*/  ISETP.GE.AND P1, PT, R106, UR14, PT ;  /* 0x0000000e6a007c0c */ /* 0x000fda000bf26270 */
[----:B------:R-:W5:Y:S01]  /*7db0*/  @!P1 LDG.E.U16 R13, desc[UR32][R4.64+0x240] ;  /* 0x00024020040d9981 */ /* 0x000f62000c1e1500 */
[----:B------:R-:W-:Y:S02]  /*7dc0*/  @!P0 PRMT R11, R11, 0x5410, R10 ;  /* 0x000054100b0b8816 */ /* 0x000fe4000000000a */
[----:B------:R-:W-:-:S13]  /*7dd0*/  ISETP.GE.AND P0, PT, R105, UR14, PT ;  /* 0x0000000e69007c0c */ /* 0x000fda000bf06270 */
[----:B------:R-:W5:Y:S01]  /*7de0*/  @!P0 LDG.E.U16 R8, desc[UR32][R4.64+0x280] ;  /* 0x0002802004088981 */ /* 0x000f62000c1e1500 */
[----:B------:R-:W-:Y:S01]  /*7df0*/  LOP3.LUT R104, R116, 0x160, RZ, 0xfc, !PT ;  /* 0x0000016074687812 */ /* 0x000fe200078efcff */
[----:B------:R-:W-:Y:S01]  /*7e00*/  UIADD3 UR28, UPT, UPT, UR9, 0x800, URZ ;  /* 0x00000800091c7890 */ /* 0x000fe2000fffe0ff */
[----:B------:R-:W-:Y:S01]  /*7e10*/  MOV R10, R0 ;  /* 0x00000000000a7202 */ /* 0x000fe20000000f00 */
[----:B------:R-:W0:Y:S01]  /*7e20*/  S2R R35, SR_TID.X ;  /* 0x0000000000237919 */ /* 0x000e220000002100 */
[----:B------:R-:W-:Y:S01]  /*7e30*/  IMAD.MOV.U32 R16, RZ, RZ, RZ ;  /* 0x000000ffff107224 */ /* 0x000fe200078e00ff */
[----:B---3--:R-:W-:Y:S02]  /*7e40*/  @!P4 PRMT R10, R9, 0x7610, R0 ;  /* 0x00007610090ac816 */ /* 0x008fe40000000000 */
[----:B------:R-:W-:-:S13]  /*7e50*/  ISETP.GE.AND P4, PT, R104, UR14, PT ;  /* 0x0000000e68007c0c */ /* 0x000fda000bf86270 */
[----:B0-----:R-:W-:Y:S01]  /*7e60*/  @!P4 IMAD.MOV.U32 R117, RZ, RZ, R35 ;  /* 0x000000ffff75c224 */ /* 0x001fe200078e0023 */
[----:B----4-:R-:W-:-:S04]  /*7e70*/  @!P3 PRMT R10, R10, 0x5410, R15 ;  /* 0x000054100a0ab816 */ /* 0x010fc8000000000f */
[C---:B------:R-:W-:Y:S02]  /*7e80*/  @!P4 SHF.L.U32 R9, R117.reuse, 0x4, RZ ;  /* 0x000000047509c819 */ /* 0x040fe400000006ff */
[----:B------:R-:W-:Y:S02]  /*7e90*/  @!P4 LOP3.LUT R12, R117, 0x1f, RZ, 0xc0, !PT ;  /* 0x0000001f750cc812 */ /* 0x000fe400078ec0ff */
[----:B------:R-:W-:-:S04]  /*7ea0*/  @!P4 LOP3.LUT R115, R9, 0x3e00, RZ, 0xc0, !PT ;  /* 0x00003e000973c812 */ /* 0x000fc800078ec0ff */
[----:B------:R-:W-:-:S04]  /*7eb0*/  @!P4 LOP3.LUT R116, R115, R12, RZ, 0xfc, !PT ;  /* 0x0000000c7374c212 */ /* 0x000fc800078efcff */
[----:B------:R-:W-:-:S04]  /*7ec0*/  LOP3.LUT R103, R116, 0x180, RZ, 0xfc, !PT ;  /* 0x0000018074677812 */ /* 0x000fc800078efcff */
[----:B------:R-:W-:Y:S02]  /*7ed0*/  ISETP.GE.AND P3, PT, R103, UR14, PT ;  /* 0x0000000e67007c0c */ /* 0x000fe4000bf66270 */
[----:B--2---:R-:W-:-:S11]  /*7ee0*/  @!P5 PRMT R0, R17, 0x7610, R0 ;  /* 0x000076101100d816 */ /* 0x004fd60000000000 */
[----:B------:R-:W-:Y:S01]  /*7ef0*/  @!P3 MOV R117, R35 ;  /* 0x000000230075b202 */ /* 0x000fe20000000f00 */
[----:B------:R-:W2:Y:S03]  /*7f00*/  @!P3 LDG.E.U16 R18, desc[UR32][R4.64+0x300] ;  /* 0x000300200412b981 */ /* 0x000ea6000c1e1500 */
[C---:B------:R-:W-:Y:S01]  /*7f10*/  @!P3 LOP3.LUT R12, R117.reuse, 0x1f, RZ, 0xc0, !PT ;  /* 0x0000001f750cb812 */ /* 0x040fe200078ec0ff */
[----:B------:R-:W-:Y:S01]  /*7f20*/  @!P3 IMAD.SHL.U32 R9, R117, 0x10, RZ ;  /* 0x000000107509b824 */ /* 0x000fe200078e00ff */
[----:B-----5:R-:W-:-:S04]  /*7f30*/  @!P1 PRMT R0, R0, 0x5410, R13 ;  /* 0x0000541000009816 */ /* 0x020fc8000000000d */
[----:B------:R-:W-:-:S04]  /*7f40*/  @!P3 LOP3.LUT R115, R9, 0x3e00, RZ, 0xc0, !PT ;  /* 0x00003e000973b812 */ /* 0x000fc800078ec0ff */
[----:B------:R-:W-:-:S04]  /*7f50*/  @!P3 LOP3.LUT R116, R115, R12, RZ, 0xfc, !PT ;  /* 0x0000000c7374b212 */ /* 0x000fc800078efcff */
[----:B------:R-:W-:-:S04]  /*7f60*/  LOP3.LUT R102, R116, 0x1a0, RZ, 0xfc, !PT ;  /* 0x000001a074667812 */ /* 0x000fc800078efcff */
[----:B------:R-:W-:-:S13]  /*7f70*/  ISETP.GE.AND P5, PT, R102, UR14, PT ;  /* 0x0000000e66007c0c */ /* 0x000fda000bfa6270 */
[----:B------:R-:W-:Y:S01]  /*7f80*/  @!P5 SHF.L.U32 R9, R117, 0x4, RZ ;  /* 0x000000047509d819 */ /* 0x000fe200000006ff */
[----:B------:R-:W3:Y:S03]  /*7f90*/  @!P5 LDG.E.U16 R17, desc[UR32][R4.64+0x340] ;  /* 0x000340200411d981 */ /* 0x000ee6000c1e1500 */
[----:B------:R-:W-:Y:S02]  /*7fa0*/  @!P5 LOP3.LUT R115, R9, 0x3e00, RZ, 0xc0, !PT ;  /* 0x00003e000973d812 */ /* 0x000fe400078ec0ff */
[----:B------:R-:W4:Y:S02]  /*7fb0*/  @!P4 LDG.E.U16 R9, desc[UR32][R4.64+0x2c0] ;  /* 0x0002c0200409c981 */ /* 0x000f24000c1e1500 */
[----:B------:R-:W-:-:S04]  /*7fc0*/  @!P5 LOP3.LUT R116, R115, 0x1f, R117, 0xf8, !PT ;  /* 0x0000001f7374d812 */ /* 0x000fc800078ef875 */
[----:B------:R-:W-:-:S04]  /*7fd0*/  LOP3.LUT R101, R116, 0x1c0, RZ, 0xfc, !PT ;  /* 0x000001c074657812 */ /* 0x000fc800078efcff */
[----:B------:R-:W-:-:S13]  /*7fe0*/  ISETP.GE.AND P1, PT, R101, UR28, PT ;  /* 0x0000001c65007c0c */ /* 0x000fda000bf26270 */
[----:B------:R-:W-:-:S04]  /*7ff0*/  @!P1 SHF.L.U32 R12, R117, 0x4, RZ ;  /* 0x00000004750c9819 */ /* 0x000fc800000006ff */
[----:B------:R-:W-:Y:S02]  /*8000*/  @!P1 LOP3.LUT R115, R12, 0x3e00, RZ, 0xc0, !PT ;  /* 0x00003e000c739812 */ /* 0x000fe400078ec0ff */
[----:B------:R-:W-:Y:S01]  /*8010*/  @!P0 PRMT R16, R8, 0x5410, RZ ;  /* 0x0000541008108816 */ /* 0x000fe200000000ff */
[----:B------:R-:W5:Y:S01]  /*8020*/  @!P1 LDG.E.U16 R12, desc[UR32][R4.64+0x380] ;  /* 0x00038020040c9981 */ /* 0x000f62000c1e1500 */
[----:B------:R-:W-:-:S04]  /*8030*/  @!P1 LOP3.LUT R116, R115, 0x1f, R117, 0xf8, !PT ;  /* 0x0000001f73749812 */ /* 0x000fc800078ef875 */
[----:B------:R-:W-:-:S05]  /*8040*/  LOP3.LUT R14, R116, 0x1e0, RZ, 0xfc, !PT ;  /* 0x000001e0740e7812 */ /* 0x000fca00078efcff */
[----:B------:R0:W-:Y:S04]  /*8050*/  STL [R1+0x4c], R14 ;  /* 0x00004c0e01007387 */ /* 0x0001e80000100800 */
[----:B------:R-:W5:Y:S01]  /*8060*/  LDL R87, [R1+0x48] ;  /* 0x0000480001577983 */ /* 0x000f620000100800 */
[----:B------:R-:W-:-:S03]  /*8070*/  ISETP.GE.AND P0, PT, R14, UR28, PT ;  /* 0x0000001c0e007c0c */ /* 0x000fc6000bf06270 */
        /* <DEDUP_REMOVED lines=13> */
[----:B------:R-:W5:Y:S04]  /*8150*/  @!P0 LDG.E.U16 R13, desc[UR32][R4.64+0x3c0] ;  /* 0x0003c020040d8981 */ /* 0x000f68000c1e1500 */
[----:B------:R-:W5:Y:S04]  /*8160*/  LDL R82, [R1+0x10] ;  /* 0x0000100001527983 */ /* 0x000f680000100800 */
[----:B------:R-:W5:Y:S01]  /*8170*/  LDL R81, [R1+0xc] ;  /* 0x00000c0001517983 */ /* 0x000f620000100800 */
[----:B------:R-:W-:Y:S01]  /*8180*/  @!P0 SHF.L.U32 R8, R117, 0x4, RZ ;  /* 0x0000000475088819 */ /* 0x000fe200000006ff */
[----:B------:R-:W-:Y:S01]  /*8190*/  UMOV UR14, UR12 ;  /* 0x0000000c000e7c82 */ /* 0x000fe20008000000 */
[----:B------:R-:W-:Y:S01]  /*81a0*/  HFMA2 R20, -RZ, RZ, 0, 0 ;  /* 0x00000000ff147431 */ /* 0x000fe200000001ff */
[----:B------:R-:W-:-:S02]  /*81b0*/  PRMT R19, R6, 0x7632, R19 ;  /* 0x0000763206137816 */ /* 0x000fc40000000013 */
[----:B------:R-:W-:Y:S02]  /*81c0*/  CS2R R30, SRZ ;  /* 0x00000000001e7805 */ /* 0x000fe4000001ff00 */
[----:B------:R-:W-:Y:S01]  /*81d0*/  @!P0 LOP3.LUT R115, R8, 0x3e00, RZ, 0xc0, !PT ;  /* 0x00003e0008738812 */ /* 0x000fe200078ec0ff */
[----:B------:R-:W5:Y:S03]  /*81e0*/  LDL R80, [R1+0x8] ;  /* 0x0000080001507983 */ /* 0x000f660000100800 */
[----:B------:R-:W-:Y:S01]  /*81f0*/  @!P0 LOP3.LUT R116, R115, 0x1f, R117, 0xf8, !PT ;  /* 0x0000001f73748812 */ /* 0x000fe200078ef875 */
[----:B------:R-:W-:Y:S01]  /*8200*/  UIMAD.WIDE.U32 UR26, UR8, UR34, UR14 ;  /* 0x00000022081a72a5 */ /* 0x000fe2000f8e000e */
[----:B------:R-:W-:Y:S01]  /*8210*/  PRMT R21, R11, 0x7632, R21 ;  /* 0x000076320b157816 */ /* 0x000fe20000000015 */
[----:B------:R-:W5:Y:S02]  /*8220*/  LDL R37, [R1+0x4] ;  /* 0x0000040001257983 */ /* 0x000f640000100800 */
[----:B------:R-:W-:-:S02]  /*8230*/  UIMAD UR14, UR8, UR35, UR27 ;  /* 0x00000023080e72a4 */ /* 0x000fc4000f8e021b */
[----:B------:R-:W-:Y:S01]  /*8240*/  ULEA UR27, UP0, UR26, UR36, 0x2 ;  /* 0x000000241a1b7291 */ /* 0x000fe2000f8010ff */
[----:B------:R-:W-:Y:S01]  /*8250*/  PRMT R22, R10, 0x7632, R22 ;  /* 0x000076320a167816 */ /* 0x000fe20000000016 */
[----:B------:R-:W5:Y:S02]  /*8260*/  LDL R36, [R1] ;  /* 0x0000000001247983 */ /* 0x000f640000100800 */
[----:B------:R-:W-:Y:S02]  /*8270*/  ULEA.HI.X UR26, UR26, UR37, UR14, 0x2, UP0 ;  /* 0x000000251a1a7291 */ /* 0x000fe400080f140e */
[----:B0-----:R-:W-:Y:S01]  /*8280*/  MOV R14, UR27 ;  /* 0x0000001b000e7c02 */ /* 0x001fe20008000f00 */
[----:B------:R-:W5:Y:S03]  /*8290*/  LDL R124, [R1+0xcc] ;  /* 0x0000cc00017c7983 */ /* 0x000f660000100800 */
[----:B------:R-:W-:Y:S01]  /*82a0*/  IMAD.U32 R15, RZ, RZ, UR26 ;  /* 0x0000001aff0f7e24 */ /* 0x000fe2000f8e00ff */
[----:B------:R-:W5:Y:S04]  /*82b0*/  LDL R123, [R1+0xc8] ;  /* 0x0000c800017b7983 */ /* 0x000f680000100800 */
[----:B------:R0:W5:Y:S04]  /*82c0*/  LDG.E R14, desc[UR32][R14.64] ;  /* 0x000000200e0e7981 */ /* 0x000168000c1e1900 */
[----:B------:R-:W5:Y:S04]  /*82d0*/  LDL R122, [R1+0xc4] ;  /* 0x0000c400017a7983 */ /* 0x000f680000100800 */
[----:B------:R-:W5:Y:S01]  /*82e0*/  LDL R121, [R1+0xc0] ;  /* 0x0000c00001797983 */ /* 0x000f620000100800 */
[----:B0-----:R-:W-:-:S03]  /*82f0*/  PRMT R15, R7, 0x7632, R15 ;  /* 0x00007632070f7816 */ /* 0x001fc6000000000f */
[----:B------:R-:W5:Y:S04]  /*8300*/  LDL R120, [R1+0xbc] ;  /* 0x0000bc0001787983 */ /* 0x000f680000100800 */
[----:B------:R-:W5:Y:S04]  /*8310*/  LDL R119, [R1+0xb8] ;  /* 0x0000b80001777983 */ /* 0x000f680000100800 */
[----:B------:R-:W5:Y:S01]  /*8320*/  LDL R118, [R1+0xb4] ;  /* 0x0000b40001767983 */ /* 0x000f620000100800 */
[----:B--2---:R-:W-:Y:S02]  /*8330*/  @!P3 PRMT R20, R18, 0x5410, RZ ;  /* 0x000054101214b816 */ /* 0x004fe400000000ff */
[----:B------:R-:W-:-:S02]  /*8340*/  MOV R18, RZ ;  /* 0x000000ff00127202 */ /* 0x000fc40000000f00 */
[----:B----4-:R-:W-:Y:S02]  /*8350*/  @!P4 PRMT R16, R16, 0x5410, R9 ;  /* 0x000054101010c816 */ /* 0x010fe40000000009 */
[----:B------:R-:W-:Y:S01]  /*8360*/  ISETP.GE.AND P4, PT, R116, UR28, PT ;  /* 0x0000001c74007c0c */ /* 0x000fe2000bf86270 */
[----:B------:R-:W0:-:S12]  /*8370*/  @!P1 LDC.64 R8, c[0x0][0x3e0] ;  /* 0x0000f800ff089b82 */ /* 0x000e180000000a00 */
[----:B------:R-:W1:Y:S01]  /*8380*/  @!P4 LDC.64 R4, c[0x0][0x3e0] ;  /* 0x0000f800ff04cb82 */ /* 0x000e620000000a00 */
[----:B---3--:R-:W-:Y:S02]  /*8390*/  @!P5 PRMT R20, R20, 0x5410, R17 ;  /* 0x000054101414d816 */ /* 0x008fe40000000011 */
[----:B------:R-:W-:Y:S02]  /*83a0*/  ISETP.GE.AND P3, PT, R114, UR28, PT ;  /* 0x0000001c72007c0c */ /* 0x000fe4000bf66270 */
[----:B-----5:R-:W-:Y:S01]  /*83b0*/  @!P1 PRMT R18, R12, 0x5410, RZ ;  /* 0x000054100c129816 */ /* 0x020fe200000000ff */
[----:B------:R2:W-:Y:S04]  /*83c0*/  STS.U16 [R87], R6 ;  /* 0x0000000657007388 */ /* 0x0005e80000000400 */
[----:B------:R-:W-:Y:S04]  /*83d0*/  STS.U16 [R86+0x40], R19 ;  /* 0x0000401356007388 */ /* 0x000fe80000000400 */
[----:B------:R3:W-:Y:S01]  /*83e0*/  STS.U16 [R46+0x80], R7 ;  /* 0x000080072e007388 */ /* 0x0007e20000000400 */
[----:B--2---:R-:W-:-:S03]  /*83f0*/  PRMT R6, R0, 0x7632, R6 ;  /* 0x0000763200067816 */ /* 0x004fc60000000006 */
[----:B------:R-:W-:Y:S04]  /*8400*/  STS.U16 [R85+0xc0], R15 ;  /* 0x0000c00f55007388 */ /* 0x000fe80000000400 */
[----:B------:R2:W-:Y:S01]  /*8410*/  STS.U16 [R84+0x100], R11 ;  /* 0x0001000b54007388 */ /* 0x0005e20000000400 */
[----:B---3--:R-:W-:-:S03]  /*8420*/  PRMT R7, R16, 0x7632, R7 ;  /* 0x0000763210077816 */ /* 0x008fc60000000007 */
[----:B------:R-:W-:Y:S04]  /*8430*/  STS.U16 [R83+0x140], R21 ;  /* 0x0001401553007388 */ /* 0x000fe80000000400 */
[----:B------:R-:W-:Y:S01]  /*8440*/  STS.U16 [R45+0x180], R10 ;  /* 0x0001800a2d007388 */ /* 0x000fe20000000400 */
[----:B--2---:R-:W-:-:S03]  /*8450*/  PRMT R11, R20, 0x7632, R11 ;  /* 0x00007632140b7816 */ /* 0x004fc6000000000b */
[----:B------:R-:W-:Y:S04]  /*8460*/  STS.U16 [R44+0x1c0], R22 ;  /* 0x0001c0162c007388 */ /* 0x000fe80000000400 */
[----:B------:R-:W-:Y:S04]  /*8470*/  STS.U16 [R43+0x200], R0 ;  /* 0x000200002b007388 */ /* 0x000fe80000000400 */
[----:B------:R-:W-:Y:S04]  /*8480*/  STS.U16 [R42+0x240], R6 ;  /* 0x000240062a007388 */ /* 0x000fe80000000400 */
[----:B------:R-:W-:Y:S04]  /*8490*/  STS.U16 [R41+0x280], R16 ;  /* 0x0002801029007388 */ /* 0x000fe80000000400 */
[----:B------:R-:W-:Y:S04]  /*84a0*/  STS.U16 [R40+0x2c0], R7 ;  /* 0x0002c00728007388 */ /* 0x000fe80000000400 */
[----:B------:R-:W-:Y:S04]  /*84b0*/  STS.U16 [R39+0x300], R20 ;  /* 0x0003001427007388 */ /* 0x000fe80000000400 */
[----:B------:R1:W-:Y:S01]  /*84c0*/  STS.U16 [R38+0x340], R11 ;  /* 0x0003400b26007388 */ /* 0x0003e20000000400 */
[----:B------:R-:W-:Y:S01]  /*84d0*/  @!P0 PRMT R18, R18, 0x5410, R13 ;  /* 0x0000541012128816 */ /* 0x000fe2000000000d */
[----:B-1----:R-:W-:-:S03]  /*84e0*/  @!P4 IMAD.WIDE.U32 R10, R4, UR8, R2 ;  /* 0x00000008040acc25 */ /* 0x002fc6000f8e0002 */
[----:B------:R-:W-:Y:S01]  /*84f0*/  PRMT R12, R18, 0x7632, R12 ;  /* 0x00007632120c7816 */ /* 0x000fe2000000000c */
[----:B------:R-:W-:Y:S01]  /*8500*/  @!P4 IMAD R5, R5, UR8, R11 ;  /* 0x000000080505cc24 */ /* 0x000fe2000f8e020b */
[----:B------:R-:W-:Y:S01]  /*8510*/  @!P4 LEA R4, P5, R10, UR24, 0x1 ;  /* 0x000000180a04cc11 */ /* 0x000fe2000f8a08ff */
[----:B0-----:R-:W-:Y:S01]  /*8520*/  @!P1 IMAD.WIDE.U32 R6, R8, UR8, R2 ;  /* 0x0000000808069c25 */ /* 0x001fe2000f8e0002 */
[----:B------:R-:W-:Y:S02]  /*8530*/  STS.U16 [R82+0x380], R18 ;  /* 0x0003801252007388 */ /* 0x000fe40000000400 */
[----:B------:R-:W-:Y:S01]  /*8540*/  @!P4 LEA.HI.X R5, R10, UR25, R5, 0x1, P5 ;  /* 0x000000190a05cc11 */ /* 0x000fe2000a8f0c05 */
[----:B------:R-:W-:Y:S01]  /*8550*/  @!P1 IMAD R7, R9, UR8, R7 ;  /* 0x0000000809079c24 */ /* 0x000fe2000f8e0207 */
[----:B------:R0:W-:Y:S01]  /*8560*/  STS.U16 [R81+0x3c0], R12 ;  /* 0x0003c00c51007388 */ /* 0x0001e20000000400 */
[----:B------:R-:W-:Y:S01]  /*8570*/  @!P1 LEA R10, P5, R6, UR24, 0x1 ;  /* 0x00000018060a9c11 */ /* 0x000fe2000f8a08ff */
[----:B------:R-:W-:-:S02]  /*8580*/  NOP ;  /* 0x0000000000007918 */ /* 0x000fc40000000000 */
[----:B------:R1:W2:Y:S01]  /*8590*/  @!P4 LDG.E.U16 R0, desc[UR32][R4.64] ;  /* 0x000000200400c981 */ /* 0x0002a2000c1e1500 */
[----:B------:R-:W1:Y:S01]  /*85a0*/  @!P3 LDC.64 R8, c[0x0][0x3e0] ;  /* 0x0000f800ff08bb82 */ /* 0x000e620000000a00 */
[----:B------:R-:W-:Y:S01]  /*85b0*/  @!P1 LEA.HI.X R11, R6, UR25, R7, 0x1, P5 ;  /* 0x00000019060b9c11 */ /* 0x000fe2000a8f0c07 */
[----:B------:R-:W-:Y:S01]  /*85c0*/  IMAD.MOV.U32 R15, RZ, RZ, RZ ;  /* 0x000000ffff0f7224 */ /* 0x000fe200078e00ff */
[----:B------:R-:W-:Y:S01]  /*85d0*/  CS2R R16, SRZ ;  /* 0x0000000000107805 */ /* 0x000fe2000001ff00 */
[----:B------:R-:W-:Y:S04]  /*85e0*/  LDS.U16 R33, [R80] ;  /* 0x0000000050217984 */ /* 0x000fe80000000400 */
[----:B------:R-:W3:Y:S04]  /*85f0*/  @!P1 LDG.E.U16 R10, desc[UR32][R10.64+0x380] ;  /* 0x000380200a0a9981 */ /* 0x000ee8000c1e1500 */
[----:B------:R-:W-:Y:S04]  /*8600*/  LDS.U16 R32, [R37+0x2] ;  /* 0x0000020025207984 */ /* 0x000fe80000000400 */
[----:B------:R-:W-:Y:S04]  /*8610*/  LDS.U16 R79, [R36+0x4] ;  /* 0x00000400244f7984 */ /* 0x000fe80000000400 */
[----:B------:R-:W-:Y:S01]  /*8620*/  LDS.U16 R78, [R164+0x6] ;  /* 0x00000600a44e7984 */ /* 0x000fe20000000400 */
[----:B-1----:R-:W-:-:S03]  /*8630*/  @!P3 IMAD.WIDE.U32 R4, R8, UR8, R2 ;  /* 0x000000080804bc25 */ /* 0x002fc6000f8e0002 */
[----:B------:R-:W-:Y:S01]  /*8640*/  LDS.U16 R29, [R161+0x8] ;  /* 0x00000800a11d7984 */ /* 0x000fe20000000400 */
[----:B------:R-:W-:Y:S01]  /*8650*/  @!P3 IMAD R9, R9, UR8, R5 ;  /* 0x000000080909bc24 */ /* 0x000fe2000f8e0205 */
[C---:B------:R-:W-:Y:S02]  /*8660*/  @!P3 LEA R6, P5, R4.reuse, UR24, 0x1 ;  /* 0x000000180406bc11 */ /* 0x040fe4000f8a08ff */
[----:B------:R-:W-:Y:S02]  /*8670*/  LDS.U16 R28, [R160+0xa] ;  /* 0x00000a00a01c7984 */ /* 0x000fe40000000400 */
[----:B------:R-:W-:Y:S02]  /*8680*/  @!P3 LEA.HI.X R7, R4, UR25, R9, 0x1, P5 ;  /* 0x000000190407bc11 */ /* 0x000fe4000a8f0c09 */
[----:B------:R-:W-:Y:S04]  /*8690*/  LDS.U16 R27, [R159+0xc] ;  /* 0x00000c009f1b7984 */ /* 0x000fe80000000400 */
[----:B------:R1:W4:Y:S01]  /*86a0*/  @!P3 LDG.E.U16 R8, desc[UR32][R6.64+0x40] ;  /* 0x000040200608b981 */ /* 0x000322000c1e1500 */
[----:B------:R-:W-:-:S02]  /*86b0*/  @!P4 SHF.L.U32 R9, R117, 0x4, RZ ;  /* 0x000000047509c819 */ /* 0x000fc400000006ff */
[----:B------:R-:W-:Y:S01]  /*86c0*/  ISETP.GE.AND P5, PT, R113, UR28, PT ;  /* 0x0000001c71007c0c */ /* 0x000fe2000bfa6270 */
[----:B------:R-:W-:Y:S01]  /*86d0*/  LDS.U16 R26, [R158+0xe] ;  /* 0x00000e009e1a7984 */ /* 0x000fe20000000400 */
[----:B------:R-:W-:-:S03]  /*86e0*/  @!P4 LOP3.LUT R115, R9, 0x3e00, RZ, 0xc0, !PT ;  /* 0x00003e000973c812 */ /* 0x000fc600078ec0ff */
[----:B------:R-:W-:Y:S04]  /*86f0*/  LDS.U16 R25, [R157+0x10] ;  /* 0x000010009d197984 */ /* 0x000fe80000000400 */
[----:B------:R-:W-:Y:S04]  /*8700*/  LDS.U16 R24, [R100+0x12] ;  /* 0x0000120064187984 */ /* 0x000fe80000000400 */
[----:B------:R-:W0:Y:S01]  /*8710*/  @!P5 LDC.64 R4, c[0x0][0x3e0] ;  /* 0x0000f800ff04db82 */ /* 0x000e220000000a00 */
[----:B------:R-:W-:Y:S01]  /*8720*/  @!P3 IMAD.SHL.U32 R9, R117, 0x10, RZ ;  /* 0x000000107509b824 */ /* 0x000fe200078e00ff */
[----:B------:R-:W-:Y:S04]  /*8730*/  LDS.U16 R23, [R99+0x14] ;  /* 0x0000140063177984 */ /* 0x000fe80000000400 */
[----:B------:R-:W-:Y:S01]  /*8740*/  @!P3 LOP3.LUT R115, R9, 0x3e00, RZ, 0xc0, !PT ;  /* 0x00003e000973b812 */ /* 0x000fe200078ec0ff */
[----:B------:R-:W-:Y:S04]  /*8750*/  LDS.U16 R22, [R98+0x16] ;  /* 0x0000160062167984 */ /* 0x000fe80000000400 */
[----:B------:R-:W-:Y:S04]  /*8760*/  LDS.U16 R21, [R97+0x18] ;  /* 0x0000180061157984 */ /* 0x000fe80000000400 */
[----:B------:R-:W-:Y:S04]  /*8770*/  LDS.U16 R20, [R96+0x1a] ;  /* 0x00001a0060147984 */ /* 0x000fe80000000400 */
[----:B------:R-:W-:Y:S01]  /*8780*/  LDS.U16 R19, [R95+0x1c] ;  /* 0x00001c005f137984 */ /* 0x000fe20000000400 */
[----:B0-----:R-:W-:-:S04]  /*8790*/  @!P5 IMAD.WIDE.U32 R12, R4, UR8, R2 ;  /* 0x00000008040cdc25 */ /* 0x001fc8000f8e0002 */
[----:B------:R-:W-:Y:S01]  /*87a0*/  @!P5 IMAD R9, R5, UR8, R13 ;  /* 0x000000080509dc24 */ /* 0x000fe2000f8e020d */
[----:B--2---:R-:W-:Y:S01]  /*87b0*/  @!P4 PRMT R15, R0, 0x5410, RZ ;  /* 0x00005410000fc816 */ /* 0x004fe200000000ff */
[----:B------:R-:W-:Y:S01]  /*87c0*/  HFMA2 R0, -RZ, RZ, 0, 0 ;  /* 0x00000000ff007431 */ /* 0x000fe200000001ff */
[----:B------:R-:W-:Y:S02]  /*87d0*/  ISETP.GE.AND P4, PT, R112, UR28, PT ;  /* 0x0000001c70007c0c */ /* 0x000fe4000bf86270 */
[----:B---3--:R-:W-:Y:S02]  /*87e0*/  @!P1 PRMT R0, R10, 0x5410, RZ ;  /* 0x000054100a009816 */ /* 0x008fe400000000ff */
[----:B------:R-:W-:-:S09]  /*87f0*/  ISETP.GE.AND P1, PT, R111, UR28, PT ;  /* 0x0000001c6f007c0c */ /* 0x000fd2000bf26270 */
[----:B------:R-:W0:Y:S08]  /*8800*/  @!P4 LDC.64 R10, c[0x0][0x3e0] ;  /* 0x0000f800ff0acb82 */ /* 0x000e300000000a00 */
[----:B-1----:R-:W1:Y:S01]  /*8810*/  @!P1 LDC.64 R6, c[0x0][0x3e0] ;  /* 0x0000f800ff069b82 */ /* 0x002e620000000a00 */
[----:B----4-:R-:W-:Y:S01]  /*8820*/  @!P3 PRMT R15, R15, 0x5410, R8 ;  /* 0x000054100f0fb816 */ /* 0x010fe20000000008 */
[----:B0-----:R-:W-:Y:S01]  /*8830*/  @!P4 IMAD.WIDE.U32 R4, R10, UR8, R2 ;  /* 0x000000080a04cc25 */ /* 0x001fe2000f8e0002 */
[----:B------:R-:W-:-:S03]  /*8840*/  @!P5 LEA R8, P3, R12, UR24, 0x1 ;  /* 0x000000180c08dc11 */ /* 0x000fc6000f8608ff */
[----:B------:R-:W-:Y:S01]  /*8850*/  @!P4 IMAD R11, R11, UR8, R5 ;  /* 0x000000080b0bcc24 */ /* 0x000fe2000f8e0205 */
[----:B------:R-:W-:Y:S02]  /*8860*/  @!P5 LEA.HI.X R9, R12, UR25, R9, 0x1, P3 ;  /* 0x000000190c09dc11 */ /* 0x000fe400098f0c09 */
[----:B------:R-:W-:Y:S01]  /*8870*/  @!P4 LEA R10, P3, R4, UR24, 0x1 ;  /* 0x00000018040acc11 */ /* 0x000fe2000f8608ff */
[----:B-1----:R-:W-:Y:S02]  /*8880*/  @!P1 IMAD.WIDE.U32 R12, R6, UR8, R2 ;  /* 0x00000008060c9c25 */ /* 0x002fe4000f8e0002 */
[----:B------:R-:W2:Y:S01]  /*8890*/  @!P5 LDG.E.U16 R8, desc[UR32][R8.64+0x80] ;  /* 0x000080200808d981 */ /* 0x000ea2000c1e1500 */
[----:B------:R-:W-:Y:S01]  /*88a0*/  @!P4 LEA.HI.X R11, R4, UR25, R11, 0x1, P3 ;  /* 0x00000019040bcc11 */ /* 0x000fe200098f0c0b */
[----:B------:R-:W-:Y:S01]  /*88b0*/  @!P1 IMAD R7, R7, UR8, R13 ;  /* 0x0000000807079c24 */ /* 0x000fe2000f8e020d */
[----:B------:R-:W-:-:S04]  /*88c0*/  @!P1 LEA R4, P3, R12, UR24, 0x1 ;  /* 0x000000180c049c11 */ /* 0x000fc8000f8608ff */
[----:B------:R-:W-:Y:S01]  /*88d0*/  @!P1 LEA.HI.X R5, R12, UR25, R7, 0x1, P3 ;  /* 0x000000190c059c11 */ /* 0x000fe200098f0c07 */
[----:B------:R-:W3:Y:S01]  /*88e0*/  @!P4 LDG.E.U16 R11, desc[UR32][R10.64+0xc0] ;  /* 0x0000c0200a0bc981 */ /* 0x000ee2000c1e1500 */
[----:B------:R-:W-:-:S03]  /*88f0*/  ISETP.GE.AND P3, PT, R110, UR28, PT ;  /* 0x0000001c6e007c0c */ /* 0x000fc6000bf66270 */
[----:B------:R-:W4:Y:S10]  /*8900*/  @!P1 LDG.E.U16 R4, desc[UR32][R4.64+0x100] ;  /* 0x0001002004049981 */ /* 0x000f34000c1e1500 */
[----:B------:R-:W0:Y:S02]  /*8910*/  @!P3 LDC.64 R12, c[0x0][0x3e0] ;  /* 0x0000f800ff0cbb82 */ /* 0x000e240000000a00 */
[----:B0-----:R-:W-:-:S04]  /*8920*/  @!P3 IMAD.WIDE.U32 R6, R12, UR8, R2 ;  /* 0x000000080c06bc25 */ /* 0x001fc8000f8e0002 */
[----:B------:R-:W-:Y:S01]  /*8930*/  @!P3 IMAD R13, R13, UR8, R7 ;  /* 0x000000080d0dbc24 */ /* 0x000fe2000f8e0207 */
[----:B------:R-:W-:-:S04]  /*8940*/  @!P3 LEA R12, P6, R6, UR24, 0x1 ;  /* 0x00000018060cbc11 */ /* 0x000fc8000f8c08ff */
[----:B------:R-:W-:-:S05]  /*8950*/  @!P3 LEA.HI.X R13, R6, UR25, R13, 0x1, P6 ;  /* 0x00000019060dbc11 */ /* 0x000fca000b0f0c0d */
[----:B------:R0:W5:Y:S01]  /*8960*/  @!P3 LDG.E.U16 R18, desc[UR32][R12.64+0x140] ;  /* 0x000140200c12b981 */ /* 0x000162000c1e1500 */
[----:B------:R-:W-:-:S04]  /*8970*/  @!P5 SHF.L.U32 R6, R117, 0x4, RZ ;  /* 0x000000047506d819 */ /* 0x000fc800000006ff */
[----:B------:R-:W-:Y:S02]  /*8980*/  @!P5 LOP3.LUT R115, R6, 0x3e00, RZ, 0xc0, !PT ;  /* 0x00003e000673d812 */ /* 0x000fe400078ec0ff */
[----:B--2---:R-:W-:Y:S02]  /*8990*/  @!P5 PRMT R16, R8, 0x5410, RZ ;  /* 0x000054100810d816 */ /* 0x004fe400000000ff */
[----:B------:R-:W-:Y:S02]  /*89a0*/  ISETP.GE.AND P5, PT, R109, UR28, PT ;  /* 0x0000001c6d007c0c */ /* 0x000fe4000bfa6270 */
[----:B---3--:R-:W-:Y:S02]  /*89b0*/  @!P4 PRMT R16, R16, 0x5410, R11 ;  /* 0x000054101010c816 */ /* 0x008fe4000000000b */
[----:B------:R-:W-:Y:S02]  /*89c0*/  ISETP.GE.AND P4, PT, R108, UR28, PT ;  /* 0x0000001c6c007c0c */ /* 0x000fe4000bf86270 */
[----:B----4-:R-:W-:-:S02]  /*89d0*/  @!P1 PRMT R17, R4, 0x5410, RZ ;  /* 0x0000541004119816 */ /* 0x010fc400000000ff */
[----:B------:R-:W-:-:S05]  /*89e0*/  ISETP.GE.AND P1, PT, R107, UR28, PT ;  /* 0x0000001c6b007c0c */ /* 0x000fca000bf26270 */
[----:B------:R-:W0:Y:S08]  /*89f0*/  @!P5 LDC.64 R4, c[0x0][0x3e0] ;  /* 0x0000f800ff04db82 */ /* 0x000e300000000a00 */
[----:B------:R-:W1:Y:S08]  /*8a00*/  @!P4 LDC.64 R10, c[0x0][0x3e0] ;  /* 0x0000f800ff0acb82 */ /* 0x000e700000000a00 */
[----:B------:R-:W2:Y:S01]  /*8a10*/  @!P1 LDC.64 R6, c[0x0][0x3e0] ;  /* 0x0000f800ff069b82 */ /* 0x000ea20000000a00 */
[----:B0-----:R-:W-:-:S04]  /*8a20*/  @!P5 IMAD.WIDE.U32 R12, R4, UR8, R2 ;  /* 0x00000008040cdc25 */ /* 0x001fc8000f8e0002 */
[----:B------:R-:W-:Y:S02]  /*8a30*/  @!P5 IMAD R9, R5, UR8, R13 ;  /* 0x000000080509dc24 */ /* 0x000fe4000f8e020d */
[----:B-1----:R-:W-:-:S04]  /*8a40*/  @!P4 IMAD.WIDE.U32 R4, R10, UR8, R2 ;  /* 0x000000080a04cc25 */ /* 0x002fc8000f8e0002 */
[----:B------:R-:W-:Y:S01]  /*8a50*/  @!P4 IMAD R11, R11, UR8, R5 ;  /* 0x000000080b0bcc24 */ /* 0x000fe2000f8e0205 */
[----:B-----5:R-:W-:Y:S02]  /*8a60*/  @!P3 PRMT R17, R17, 0x5410, R18 ;  /* 0x000054101111b816 */ /* 0x020fe40000000012 */
[----:B------:R-:W-:-:S04]  /*8a70*/  @!P5 LEA R8, P3, R12, UR24, 0x1 ;  /* 0x000000180c08dc11 */ /* 0x000fc8000f8608ff */
[----:B------:R-:W-:Y:S01]  /*8a80*/  @!P5 LEA.HI.X R9, R12, UR25, R9, 0x1, P3 ;  /* 0x000000190c09dc11 */ /* 0x000fe200098f0c09 */
[----:B--2---:R-:W-:Y:S01]  /*8a90*/  @!P1 IMAD.WIDE.U32 R12, R6, UR8, R2 ;  /* 0x00000008060c9c25 */ /* 0x004fe2000f8e0002 */
[----:B------:R-:W-:-:S03]  /*8aa0*/  @!P4 LEA R10, P3, R4, UR24, 0x1 ;  /* 0x00000018040acc11 */ /* 0x000fc6000f8608ff */
[----:B------:R-:W-:Y:S01]  /*8ab0*/  @!P1 IMAD R7, R7, UR8, R13 ;  /* 0x0000000807079c24 */ /* 0x000fe2000f8e020d */
[----:B------:R-:W-:Y:S01]  /*8ac0*/  @!P4 LEA.HI.X R11, R4, UR25, R11, 0x1, P3 ;  /* 0x00000019040bcc11 */ /* 0x000fe200098f0c0b */
[----:B------:R-:W2:Y:S01]  /*8ad0*/  @!P5 LDG.E.U16 R8, desc[UR32][R8.64+0x180] ;  /* 0x000180200808d981 */ /* 0x000ea2000c1e1500 */
        /* <DEDUP_REMOVED lines=11> */
[----:B--2---:R-:W-:Y:S02]  /*8b90*/  @!P5 PRMT R30, R8, 0x5410, RZ ;  /* 0x00005410081ed816 */ /* 0x004fe400000000ff */
[----:B------:R-:W-:Y:S02]  /*8ba0*/  ISETP.GE.AND P5, PT, R105, UR28, PT ;  /* 0x0000001c69007c0c */ /* 0x000fe4000bfa6270 */
[----:B---3--:R-:W-:Y:S02]  /*8bb0*/  @!P4 PRMT R30, R30, 0x5410, R11 ;  /* 0x000054101e1ec816 */ /* 0x008fe4000000000b */
[----:B------:R-:W-:Y:S02]  /*8bc0*/  ISETP.GE.AND P4, PT, R104, UR28, PT ;  /* 0x0000001c68007c0c */ /* 0x000fe4000bf86270 */
[----:B----4-:R-:W-:Y:S02]  /*8bd0*/  @!P1 PRMT R31, R4, 0x5410, RZ ;  /* 0x00005410041f9816 */ /* 0x010fe400000000ff */
[----:B------:R-:W-:-:S05]  /*8be0*/  ISETP.GE.AND P1, PT, R103, UR28, PT ;  /* 0x0000001c67007c0c */ /* 0x000fca000bf26270 */
[----:B------:R-:W1:Y:S08]  /*8bf0*/  @!P5 LDC.64 R6, c[0x0][0x3e0] ;  /* 0x0000f800ff06db82 */ /* 0x000e700000000a00 */
[----:B------:R-:W2:Y:S08]  /*8c00*/  @!P4 LDC.64 R4, c[0x0][0x3e0] ;  /* 0x0000f800ff04cb82 */ /* 0x000eb00000000a00 */
[----:B0-----:R-:W0:Y:S01]  /*8c10*/  @!P1 LDC.64 R12, c[0x0][0x3e0] ;  /* 0x0000f800ff0c9b82 */ /* 0x001e220000000a00 */
[----:B-1----:R-:W-:-:S04]  /*8c20*/  @!P5 IMAD.WIDE.U32 R10, R6, UR8, R2 ;  /* 0x00000008060adc25 */ /* 0x002fc8000f8e0002 */
[----:B------:R-:W-:Y:S02]  /*8c30*/  @!P5 IMAD R7, R7, UR8, R11 ;  /* 0x000000080707dc24 */ /* 0x000fe4000f8e020b */
[----:B--2---:R-:W-:-:S04]  /*8c40*/  @!P4 IMAD.WIDE.U32 R8, R4, UR8, R2 ;  /* 0x000000080408cc25 */ /* 0x004fc8000f8e0002 */
[----:B------:R-:W-:Y:S01]  /*8c50*/  @!P4 IMAD R5, R5, UR8, R9 ;  /* 0x000000080505cc24 */ /* 0x000fe2000f8e0209 */
[----:B-----5:R-:W-:Y:S02]  /*8c60*/  @!P3 PRMT R31, R31, 0x5410, R18 ;  /* 0x000054101f1fb816 */ /* 0x020fe40000000012 */
[C---:B------:R-:W-:Y:S01]  /*8c70*/  @!P5 LEA R6, P3, R10.reuse, UR24, 0x1 ;  /* 0x000000180a06dc11 */ /* 0x040fe2000f8608ff */
[----:B------:R-:W-:Y:S03]  /*8c80*/  LDS.U16 R18, [R94+0x1e] ;  /* 0x00001e005e127984 */ /* 0x000fe60000000400 */
[----:B------:R-:W-:Y:S01]  /*8c90*/  @!P5 LEA.HI.X R7, R10, UR25, R7, 0x1, P3 ;  /* 0x000000190a07dc11 */ /* 0x000fe200098f0c07 */
[----:B0-----:R-:W-:Y:S01]  /*8ca0*/  @!P1 IMAD.WIDE.U32 R10, R12, UR8, R2 ;  /* 0x000000080c0a9c25 */ /* 0x001fe2000f8e0002 */
[----:B------:R-:W-:-:S03]  /*8cb0*/  @!P4 LEA R4, P3, R8, UR24, 0x1 ;  /* 0x000000180804cc11 */ /* 0x000fc6000f8608ff */
[----:B------:R-:W-:Y:S01]  /*8cc0*/  @!P1 IMAD R13, R13, UR8, R11 ;  /* 0x000000080d0d9c24 */ /* 0x000fe2000f8e020b */
[----:B------:R-:W-:Y:S01]  /*8cd0*/  @!P4 LEA.HI.X R5, R8, UR25, R5, 0x1, P3 ;  /* 0x000000190805cc11 */ /* 0x000fe200098f0c05 */
[----:B------:R-:W2:Y:S01]  /*8ce0*/  @!P5 LDG.E.U16 R6, desc[UR32][R6.64+0x280] ;  /* 0x000280200606d981 */ /* 0x000ea2000c1e1500 */
[----:B------:R-:W-:-:S03]  /*8cf0*/  @!P1 LEA R8, P3, R10, UR24, 0x1 ;  /* 0x000000180a089c11 */ /* 0x000fc6000f8608ff */
[----:B------:R-:W3:Y:S01]  /*8d00*/  @!P4 LDG.E.U16 R4, desc[UR32][R4.64+0x2c0] ;  /* 0x0002c0200404c981 */ /* 0x000ee2000c1e1500 */
[----:B------:R-:W-:Y:S02]  /*8d10*/  @!P1 LEA.HI.X R9, R10, UR25, R13, 0x1, P3 ;  /* 0x000000190a099c11 */ /* 0x000fe400098f0c0d */
[----:B------:R-:W-:-:S03]  /*8d20*/  ISETP.GE.AND P3, PT, R102, UR28, PT ;  /* 0x0000001c66007c0c */ /* 0x000fc6000bf66270 */
[----:B------:R-:W4:Y:S10]  /*8d30*/  @!P1 LDG.E.U16 R8, desc[UR32][R8.64+0x300] ;  /* 0x0003002008089981 */ /* 0x000f34000c1e1500 */
[----:B------:R-:W0:Y:S02]  /*8d40*/  @!P3 LDC.64 R10, c[0x0][0x3e0] ;  /* 0x0000f800ff0abb82 */ /* 0x000e240000000a00 */
[----:B0-----:R-:W-:-:S04]  /*8d50*/  @!P3 IMAD.WIDE.U32 R12, R10, UR8, R2 ;  /* 0x000000080a0cbc25 */ /* 0x001fc8000f8e0002 */
[----:B------:R-:W-:Y:S01]  /*8d60*/  @!P3 IMAD R11, R11, UR8, R13 ;  /* 0x000000080b0bbc24 */ /* 0x000fe2000f8e020d */
[----:B------:R-:W-:-:S04]  /*8d70*/  @!P3 LEA R10, P6, R12, UR24, 0x1 ;  /* 0x000000180c0abc11 */ /* 0x000fc8000f8c08ff */
[----:B------:R-:W-:Y:S02]  /*8d80*/  @!P3 LEA.HI.X R11, R12, UR25, R11, 0x1, P6 ;  /* 0x000000190c0bbc11 */ /* 0x000fe4000b0f0c0b */
[----:B------:R-:W0:Y:S03]  /*8d90*/  @!P0 LDC.64 R12, c[0x0][0x3e0] ;  /* 0x0000f800ff0c8b82 */ /* 0x000e260000000a00 */
[----:B------:R-:W5:Y:S01]  /*8da0*/  @!P3 LDG.E.U16 R10, desc[UR32][R10.64+0x340] ;  /* 0x000340200a0ab981 */ /* 0x000f62000c1e1500 */
[----:B0-----:R-:W-:-:S04]  /*8db0*/  @!P0 IMAD.WIDE.U32 R2, R12, UR8, R2 ;  /* 0x000000080c028c25 */ /* 0x001fc8000f8e0002 */
[----:B------:R-:W-:Y:S01]  /*8dc0*/  @!P0 IMAD R13, R13, UR8, R3 ;  /* 0x000000080d0d8c24 */ /* 0x000fe2000f8e0203 */
[----:B------:R-:W-:-:S04]  /*8dd0*/  @!P0 LEA R12, P6, R2, UR24, 0x1 ;  /* 0x00000018020c8c11 */ /* 0x000fc8000f8c08ff */
[----:B------:R-:W-:-:S05]  /*8de0*/  @!P0 LEA.HI.X R13, R2, UR25, R13, 0x1, P6 ;  /* 0x00000019020d8c11 */ /* 0x000fca000b0f0c0d */
[----:B------:R-:W5:Y:S01]  /*8df0*/  @!P0 LDG.E.U16 R12, desc[UR32][R12.64+0x3c0] ;  /* 0x0003c0200c0c8981 */ /* 0x000f62000c1e1500 */
[----:B------:R-:W-:Y:S02]  /*8e00*/  PRMT R2, R15, 0x7632, R2 ;  /* 0x000076320f027816 */ /* 0x000fe40000000002 */
[----:B------:R-:W-:Y:S01]  /*8e10*/  PRMT R3, R16, 0x7632, R3 ;  /* 0x0000763210037816 */ /* 0x000fe20000000003 */
[----:B------:R-:W-:Y:S04]  /*8e20*/  STS.U16 [R87+0x1080], R15 ;  /* 0x0010800f57007388 */ /* 0x000fe80000000400 */
[----:B------:R0:W-:Y:S04]  /*8e30*/  STS.U16 [R86+0x10c0], R2 ;  /* 0x0010c00256007388 */ /* 0x0001e80000000400 */
[----:B------:R-:W-:Y:S04]  /*8e40*/  STS.U16 [R46+0x1100], R16 ;  /* 0x001100102e007388 */ /* 0x000fe80000000400 */
[----:B------:R1:W-:Y:S01]  /*8e50*/  STS.U16 [R85+0x1140], R3 ;  /* 0x0011400355007388 */ /* 0x0003e20000000400 */
[----:B0-----:R-:W-:-:S03]  /*8e60*/  PRMT R2, R17, 0x7632, R2 ;  /* 0x0000763211027816 */ /* 0x001fc60000000002 */
[----:B------:R-:W-:Y:S04]  /*8e70*/  STS.U16 [R84+0x1180], R17 ;  /* 0x0011801154007388 */ /* 0x000fe80000000400 */
[----:B------:R0:W-:Y:S01]  /*8e80*/  STS.U16 [R83+0x11c0], R2 ;  /* 0x0011c00253007388 */ /* 0x0001e20000000400 */
[----:B-1----:R-:W-:-:S03]  /*8e90*/  PRMT R3, R30, 0x7632, R3 ;  /* 0x000076321e037816 */ /* 0x002fc60000000003 */
[----:B------:R-:W-:Y:S04]  /*8ea0*/  STS.U16 [R45+0x1200], R30 ;  /* 0x0012001e2d007388 */ /* 0x000fe80000000400 */
[----:B------:R-:W-:Y:S01]  /*8eb0*/  STS.U16 [R44+0x1240], R3 ;  /* 0x001240032c007388 */ /* 0x000fe20000000400 */
[----:B0-----:R-:W-:-:S03]  /*8ec0*/  IMAD.MOV.U32 R2, RZ, RZ, RZ ;  /* 0x000000ffff027224 */ /* 0x001fc600078e00ff */
[----:B------:R0:W-:Y:S01]  /*8ed0*/  STS.U16 [R43+0x1280], R31 ;  /* 0x0012801f2b007388 */ /* 0x0001e20000000400 */
[----:B------:R-:W-:-:S03]  /*8ee0*/  LOP3.LUT R116, R115, 0x1f, R117, 0xf8, !PT ;  /* 0x0000001f73747812 */ /* 0x000fc600078ef875 */
[----:B------:R-:W5:Y:S04]  /*8ef0*/  LDL R115, [R1+0xb0] ;  /* 0x0000b00001737983 */ /* 0x000f680000100800 */
[----:B------:R-:W5:Y:S01]  /*8f00*/  LDL R87, [R1+0xac] ;  /* 0x0000ac0001577983 */ /* 0x000f620000100800 */
[----:B0-----:R-:W-:-:S03]  /*8f10*/  PRMT R31, R31, 0x7632, R31 ;  /* 0x000076321f1f7816 */ /* 0x001fc6000000001f */
[----:B------:R-:W5:Y:S04]  /*8f20*/  LDL R86, [R1+0xa8] ;  /* 0x0000a80001567983 */ /* 0x000f680000100800 */
[----:B------:R-:W-:Y:S04]  /*8f30*/  STS.U16 [R42+0x12c0], R31 ;  /* 0x0012c01f2a007388 */ /* 0x000fe80000000400 */
[----:B------:R-:W5:Y:S04]  /*8f40*/  LDL R85, [R1+0xa4] ;  /* 0x0000a40001557983 */ /* 0x000f680000100800 */
[----:B------:R-:W5:Y:S04]  /*8f50*/  LDL R84, [R1+0xa0] ;  /* 0x0000a00001547983 */ /* 0x000f680000100800 */
[----:B------:R-:W5:Y:S01]  /*8f60*/  LDL R83, [R1+0x9c] ;  /* 0x00009c0001537983 */ /* 0x000f620000100800 */
[----:B--2---:R-:W-:-:S04]  /*8f70*/  @!P5 PRMT R2, R6, 0x5410, RZ ;  /* 0x000054100602d816 */ /* 0x004fc800000000ff */
[----:B---3--:R-:W-:-:S04]  /*8f80*/  @!P4 PRMT R2, R2, 0x5410, R4 ;  /* 0x000054100202c816 */ /* 0x008fc80000000004 */
[----:B------:R-:W-:Y:S01]  /*8f90*/  PRMT R3, R2, 0x7632, R3 ;  /* 0x0000763202037816 */ /* 0x000fe20000000003 */
[----:B------:R0:W-:Y:S02]  /*8fa0*/  STS.U16 [R41+0x1300], R2 ;  /* 0x0013000229007388 */ /* 0x0001e40000000400 */
[----:B0-----:R-:W-:Y:S02]  /*8fb0*/  MOV R2, RZ ;  /* 0x000000ff00027202 */ /* 0x001fe40000000f00 */
[----:B----4-:R-:W-:Y:S01]  /*8fc0*/  @!P1 PRMT R2, R8, 0x5410, RZ ;  /* 0x0000541008029816 */ /* 0x010fe200000000ff */
[----:B------:R0:W-:Y:S03]  /*8fd0*/  STS.U16 [R40+0x1340], R3 ;  /* 0x0013400328007388 */ /* 0x0001e60000000400 */
[----:B-----5:R-:W-:-:S04]  /*8fe0*/  @!P3 PRMT R2, R2, 0x5410, R10 ;  /* 0x000054100202b816 */ /* 0x020fc8000000000a */
[----:B------:R-:W-:Y:S01]  /*8ff0*/  PRMT R4, R2, 0x7632, R4 ;  /* 0x0000763202047816 */ /* 0x000fe20000000004 */
[----:B------:R-:W-:Y:S04]  /*9000*/  STS.U16 [R39+0x1380], R2 ;  /* 0x0013800227007388 */ /* 0x000fe80000000400 */
[----:B------:R-:W-:Y:S01]  /*9010*/  STS.U16 [R38+0x13c0], R4 ;  /* 0x0013c00426007388 */ /* 0x000fe20000000400 */
[----:B------:R-:W-:-:S04]  /*9020*/  @!P0 PRMT R0, R0, 0x5410, R12 ;  /* 0x0000541000008816 */ /* 0x000fc8000000000c */
[----:B0-----:R-:W-:Y:S01]  /*9030*/  PRMT R3, R0, 0x7632, R3 ;  /* 0x0000763200037816 */ /* 0x001fe20000000003 */
[----:B------:R0:W-:Y:S04]  /*9040*/  STS.U16 [R82+0x1400], R0 ;  /* 0x0014000052007388 */ /* 0x0001e80000000400 */
[----:B------:R1:W-:Y:S01]  /*9050*/  STS.U16 [R81+0x1440], R3 ;  /* 0x0014400351007388 */ /* 0x0003e20000000400 */
[----:B------:R-:W-:-:S03]  /*9060*/  NOP ;  /* 0x0000000000007918 */ /* 0x000fc60000000000 */
[----:B------:R2:W-:Y:S04]  /*9070*/  LDS.U16 R17, [R80+0x1080] ;  /* 0x0010800050117984 */ /* 0x0005e80000000400 */
[----:B0-----:R-:W3:Y:S04]  /*9080*/  LDL R82, [R1+0x98] ;  /* 0x0000980001527983 */ /* 0x001ee80000100800 */
[----:B-1----:R-:W4:Y:S04]  /*9090*/  LDL R81, [R1+0x94] ;  /* 0x0000940001517983 */ /* 0x002f280000100800 */
[----:B--2---:R-:W2:Y:S01]  /*90a0*/  LDL R80, [R1+0x90] ;  /* 0x0000900001507983 */ /* 0x004ea20000100800 */
[----:B------:R-:W0:Y:S01]  /*90b0*/  S2UR UR26, SR_CgaCtaId ;  /* 0x00000000001a79c3 */ /* 0x000e220000008800 */
[----:B------:R-:W-:Y:S01]  /*90c0*/  UIADD3 UR14, UPT, UPT, UR11, -0x1, URZ ;  /* 0xffffffff0b0e7890 */ /* 0x000fe2000fffe0ff */
[C---:B------:R-:W-:Y:S01]  /*90d0*/  SHF.L.U32 R41, R117.reuse, 0x4, RZ ;  /* 0x0000000475297819 */ /* 0x040fe200000006ff */
[----:B------:R-:W1:Y:S02]  /*90e0*/  LDS.U16 R10, [R158+0x108e] ;  /* 0x00108e009e0a7984 */ /* 0x000e640000000400 */
[----:B------:R-:W-:Y:S01]  /*90f0*/  ULEA.HI UR27, UR14, UR14, URZ, 0x1 ;  /* 0x0000000e0e1b7291 */ /* 0x000fe2000f8f08ff */
[----:B------:R-:W-:Y:S01]  /*9100*/  LOP3.LUT R135, R117, 0x1f, RZ, 0xc0, !PT ;  /* 0x0000001f75877812 */ /* 0x000fe200078ec0ff */
[----:B------:R5:W1:Y:S02]  /*9110*/  LDS.U16 R16, [R37+0x1082] ;  /* 0x0010820025107984 */ /* 0x000a640000000400 */
[----:B------:R-:W-:Y:S01]  /*9120*/  ULOP3.LUT UR28, UR27, 0xfffffe, URZ, 0xc0, !UPT ;  /* 0x00fffffe1b1c7892 */ /* 0x000fe2000f8ec0ff */
[----:B------:R-:W-:Y:S01]  /*9130*/  IMAD.MOV.U32 R117, RZ, RZ, R35 ;  /* 0x000000ffff757224 */ /* 0x000fe200078e0023 */
[----:B------:R-:W-:Y:S01]  /*9140*/  R2UR UR53, R14 ;  /* 0x000000000e3572ca */ /* 0x000fe200000e0000 */
[----:B------:R5:W1:Y:S01]  /*9150*/  LDS.U16 R15, [R36+0x1084] ;  /* 0x00108400240f7984 */ /* 0x000a620000000400 */
[----:B------:R-:W-:-:S02]  /*9160*/  UIADD3 UR14, UPT, UPT, UR14, -UR28, URZ ;  /* 0x8000001c0e0e7290 */ /* 0x000fc4000fffe0ff */
[C---:B------:R-:W-:Y:S01]  /*9170*/  ISETP.NE.AND P1, PT, R117.reuse, RZ, PT ;  /* 0x000000ff7500720c */ /* 0x040fe20003f25270 */
[----:B------:R-:W-:Y:S01]  /*9180*/  UMOV UR27, 0x400 ;  /* 0x00000400001b7882 */ /* 0x000fe20000000000 */
[----:B------:R-:W-:Y:S01]  /*9190*/  ULEA UR14, UR14, UR8, 0x8 ;  /* 0x000000080e0e7291 */ /* 0x000fe2000f8e40ff */
[----:B------:R-:W-:Y:S01]  /*91a0*/  IADD3 R39, PT, PT, R117, 0x200, RZ ;  /* 0x0000020075277810 */ /* 0x000fe20007ffe0ff */
[----:B------:R-:W1:Y:S04]  /*91b0*/  LDS.U16 R13, [R161+0x1088] ;  /* 0x00108800a10d7984 */ /* 0x000e680000000400 */
[----:B------:R-:W-:Y:S01]  /*91c0*/  SEL R2, R39, UR14, P1 ;  /* 0x0000000e27027c07 */ /* 0x000fe20008800000 */
[----:B0-----:R-:W-:Y:S01]  /*91d0*/  ULEA UR27, UR26, UR27, 0x18 ;  /* 0x0000001b1a1b7291 */ /* 0x001fe2000f8ec0ff */
[----:B------:R-:W0:Y:S04]  /*91e0*/  LDS.U16 R12, [R160+0x108a] ;  /* 0x00108a00a00c7984 */ /* 0x000e280000000400 */
[----:B------:R-:W0:Y:S01]  /*91f0*/  LDS.U16 R9, [R157+0x1090] ;  /* 0x001090009d097984 */ /* 0x000e220000000400 */
[----:B------:R-:W-:-:S03]  /*9200*/  LEA R0, R2, UR27, 0x2 ;  /* 0x0000001b02007c11 */ /* 0x000fc6000f8e10ff */
        /* <DEDUP_REMOVED lines=9> */
[----:B------:R-:W-:-:S05]  /*92a0*/  MOV R34, UR53 ;  /* 0x0000003500227c02 */ /* 0x000fca0008000f00 */
[----:B------:R-:W-:-:S04]  /*92b0*/  FMUL.FTZ R34, R34, 1.4426950216293334961 ;  /* 0x3fb8aa3b22227820 */ /* 0x000fc80000410000 */
[C---:B------:R-:W-:Y:S01]  /*92c0*/  FMUL.FTZ R151, R34.reuse, R93 ;  /* 0x0000005d22977220 */ /* 0x040fe20000410000 */
[C---:B------:R-:W-:Y:S01]  /*92d0*/  FMUL.FTZ R50, R34.reuse, R92 ;  /* 0x0000005c22327220 */ /* 0x040fe20000410000 */
[C---:B------:R-:W-:Y:S01]  /*92e0*/  FMUL.FTZ R49, R34.reuse, R91 ;  /* 0x0000005b22317220 */ /* 0x040fe20000410000 */
[C---:B------:R-:W-:Y:S01]  /*92f0*/  FMUL.FTZ R48, R34.reuse, R90 ;  /* 0x0000005a22307220 */ /* 0x040fe20000410000 */
[C---:B------:R-:W-:Y:S02]  /*9300*/  FMUL.FTZ R47, R34.reuse, R89 ;  /* 0x00000059222f7220 */ /* 0x040fe40000410000 */
        /* <DEDUP_REMOVED lines=8> */
[C---:B-----5:R-:W-:Y:S01]  /*9390*/  FMUL.FTZ R37, R34.reuse, R71 ;  /* 0x0000004722257220 */ /* 0x060fe20000410000 */
[C---:B------:R-:W-:Y:S01]  /*93a0*/  FMUL.FTZ R36, R34.reuse, R70 ;  /* 0x0000004622247220 */ /* 0x040fe20000410000 */
[C---:B------:R-:W-:Y:S01]  /*93b0*/  FMUL.FTZ R35, R34.reuse, R69 ;  /* 0x0000004522237220 */ /* 0x040fe20000410000 */
[----:B------:R-:W-:Y:S01]  /*93c0*/  FMUL.FTZ R34, R34, R68 ;  /* 0x0000004422227220 */ /* 0x000fe20000410000 */
[----:B------:R-:W-:Y:S01]  /*93d0*/  ISETP.NE.AND P0, PT, R117, 0x7f, PT ;  /* 0x0000007f7500780c */ /* 0x000fe20003f05270 */
[----:B------:R-:W0:Y:S01]  /*93e0*/  MUFU.EX2 R50, R50 ;  /* 0x0000003200327308 */ /* 0x000e220000000800 */
[----:B-1----:R-:W-:-:S07]  /*93f0*/  SHF.L.U32 R10, R10, 0x10, RZ ;  /* 0x000000100a0a7819 */ /* 0x002fce00000006ff */
[----:B------:R-:W1:Y:S01]  /*9400*/  MUFU.EX2 R49, R49 ;  /* 0x0000003100317308 */ /* 0x000e620000000800 */
[----:B------:R-:W-:-:S07]  /*9410*/  SHF.L.U32 R16, R16, 0x10, RZ ;  /* 0x0000001010107819 */ /* 0x000fce00000006ff */
[----:B------:R-:W0:Y:S01]  /*9420*/  MUFU.EX2 R48, R48 ;  /* 0x0000003000307308 */ /* 0x000e220000000800 */
[----:B------:R-:W-:-:S07]  /*9430*/  SHF.L.U32 R15, R15, 0x10, RZ ;  /* 0x000000100f0f7819 */ /* 0x000fce00000006ff */
[----:B------:R-:W1:Y:S01]  /*9440*/  MUFU.EX2 R47, R47 ;  /* 0x0000002f002f7308 */ /* 0x000e620000000800 */
[----:B------:R-:W-:-:S07]  /*9450*/  SHF.L.U32 R13, R13, 0x10, RZ ;  /* 0x000000100d0d7819 */ /* 0x000fce00000006ff */
[----:B------:R-:W1:Y:S01]  /*9460*/  MUFU.EX2 R46, R46 ;  /* 0x0000002e002e7308 */ /* 0x000e620000000800 */
[----:B0-----:R-:W-:-:S07]  /*9470*/  SHF.L.U32 R12, R12, 0x10, RZ ;  /* 0x000000100c0c7819 */ /* 0x001fce00000006ff */
        /* <DEDUP_REMOVED lines=23> */
[----:B------:R-:W-:Y:S01]  /*95f0*/  FMUL.FTZ R10, R115, R10 ;  /* 0x0000000a730a7220 */ /* 0x000fe20000410000 */
        /* <DEDUP_REMOVED lines=28> */
[----:B------:R-:W-:Y:S01]  /*97c0*/  LOP3.LUT R115, R41, 0x3e00, RZ, 0xc0, !PT ;  /* 0x00003e0029737812 */ /* 0x000fe200078ec0ff */
[----:B---3--:R-:W-:Y:S01]  /*97d0*/  FMUL.FTZ R4, R82, R4 ;  /* 0x0000000452047220 */ /* 0x008fe20000410000 */
[----:B----4-:R-:W-:Y:S01]  /*97e0*/  FMUL.FTZ R3, R81, R3 ;  /* 0x0000000351037220 */ /* 0x010fe20000410000 */
[----:B--2---:R-:W-:Y:S01]  /*97f0*/  FMUL.FTZ R2, R80, R2 ;  /* 0x0000000250027220 */ /* 0x004fe20000410000 */
[----:B------:R-:W-:Y:S06]  /*9800*/  BAR.SYNC.DEFER_BLOCKING 0x0 ;  /* 0x0000000000007b1d */ /* 0x000fec0000010000 */
[----:B01----:R-:W-:Y:S05]  /*9810*/  @P0 BRA `(.L_x_1561) ;  /* 0x0000000000240947 */ /* 0x003fea0003800000 */
        /* <DEDUP_REMOVED lines=9> */
.L_x_1561:
[----:B------:R-:W-:-:S06]  /*98b0*/  LEA R0, R117, UR27, 0x2 ;  /* 0x0000001b75007c11 */ /* 0x000fcc000f8e10ff */
[----:B------:R-:W0:Y:S02]  /*98c0*/  LDS R0, [R0+0x7554] ;  /* 0x0075540000007984 */ /* 0x000e240000000800 */
.L_x_1562:
[----:B------:R-:W-:Y:S05]  /*98d0*/  BSYNC.RECONVERGENT B0 ;  /* 0x0000000000007941 */ /* 0x000fea0003800200 */
.L_x_1560:
        /* <DEDUP_REMOVED lines=101> */
[----:B------:R-:W0:Y:S04]  /*9f30*/  SHFL.UP PT, R86, R153, 0x1, RZ ;  /* 0x0420000099567989 */ /* 0x000e2800000e00ff */
[----:B------:R-:W2:Y:S01]  /*9f40*/  SHFL.UP PT, R156, R162, 0x1, RZ ;  /* 0x04200000a29c7989 */ /* 0x000ea200000e00ff */
[----:B------:R-:W3:Y:S01]  /*9f50*/  S2R R87, SR_LANEID ;  /* 0x0000000000577919 */ /* 0x000ee20000000000 */
[C---:B0-----:R-:W-:Y:S01]  /*9f60*/  FFMA.FTZ R86, R162.reuse, R86, R153 ;  /* 0x00000056a2567223 */ /* 0x041fe20000010099 */
[----:B--2---:R-:W-:-:S04]  /*9f70*/  @P5 FMUL.FTZ R162, R162, R156 ;  /* 0x0000009ca2a25220 */ /* 0x004fc80000410000 */
[----:B------:R-:W-:Y:S02]  /*9f80*/  FSEL R156, R153, R86, !P5 ;  /* 0x00000056999c7208 */ /* 0x000fe40006800000 */
[----:B------:R-:W-:Y:S04]  /*9f90*/  SHFL.UP PT, R153, R162, 0x2, RZ ;  /* 0x04400000a2997989 */ /* 0x000fe800000e00ff */
[----:B------:R-:W0:Y:S01]  /*9fa0*/  SHFL.UP PT, R86, R156, 0x2, RZ ;  /* 0x044000009c567989 */ /* 0x000e2200000e00ff */
[----:B---3--:R-:W-:Y:S01]  /*9fb0*/  ISETP.GE.AND P6, PT, R87, 0x8, PT ;  /* 0x000000085700780c */ /* 0x008fe20003fc6270 */
        /* <DEDUP_REMOVED lines=15> */
.L_x_1621:
[----:B------:R-:W4:Y:S01]  /*a0b0*/  S2R R87, SR_LANEID ;  /* 0x0000000000577919 */ /* 0x000f220000000000 */
[----:B---3--:R-:W-:Y:S01]  /*a0c0*/  FFMA.FTZ R86, R162, R86, R156 ;  /* 0x00000056a2567223 */ /* 0x008fe2000001009c */
[----:B------:R-:W-:Y:S01]  /*a0d0*/  UMOV UR14, 0xffffffff ;  /* 0xffffffff000e7882 */ /* 0x000fe20000000000 */
[----:B----4-:R-:W-:-:S04]  /*a0e0*/  ISETP.GE.AND P3, PT, R87, 0x10, PT ;  /* 0x000000105700780c */ /* 0x010fc80003f66270 */
[----:B------:R-:W-:-:S09]  /*a0f0*/  FSEL R163, R156, R86, !P3 ;  /* 0x000000569ca37208 */ /* 0x000fd20005800000 */
[----:B0-2---:R-:W-:Y:S01]  /*a100*/  @P3 FMUL.FTZ R162, R162, R153 ;  /* 0x00000099a2a23220 */ /* 0x005fe20000410000 */
[----:B------:R-:W-:Y:S06]  /*a110*/  BRA.DIV UR14, `(.L_x_1565) ;  /* 0x0000005a0ea87947 */ /* 0x000fec000b800000 */
.L_x_1624:
[----:B------:R-:W-:-:S03]  /*a120*/  UMOV UR14, 0xffffffff ;  /* 0xffffffff000e7882 */ /* 0x000fc60000000000 */
[----:B------:R-:W-:Y:S05]  /*a130*/  BRA.DIV UR14, `(.L_x_1566) ;  /* 0x0000005a0ec87947 */ /* 0x000fea000b800000 */
.L_x_1627:
[----:B------:R-:W-:-:S03]  /*a140*/  UMOV UR14, 0xffffffff ;  /* 0xffffffff000e7882 */ /* 0x000fc60000000000 */
[----:B------:R-:W-:Y:S05]  /*a150*/  BRA.DIV UR14, `(.L_x_1567) ;  /* 0x0000005a0ee87947 */ /* 0x000fea000b800000 */
[----:B------:R-:W0:Y:S04]  /*a160*/  SHFL.UP PT, R162, R162, 0x1, RZ ;  /* 0x04200000a2a27989 */ /* 0x000e2800000e00ff */
[----:B------:R-:W2:Y:S04]  /*a170*/  SHFL.UP PT, R163, R163, 0x1, RZ ;  /* 0x04200000a3a37989 */ /* 0x000ea800000e00ff */
[----:B-----5:R-:W3:Y:S04]  /*a180*/  SHFL.IDX PT, R78, R78, RZ, 0x1f ;  /* 0x00001fff4e4e7589 */ /* 0x020ee800000e0000 */
[----:B------:R-:W4:Y:S02]  /*a190*/  SHFL.IDX PT, R79, R79, RZ, 0x1f ;  /* 0x00001fff4f4f7589 */ /* 0x000f2400000e0000 */
.L_x_1633:
        /* <DEDUP_REMOVED lines=12> */
.L_x_1563:
[----:B------:R-:W-:Y:S05]  /*a260*/  WARPSYNC.ALL ;  /* 0x0000000000007948 */ /* 0x000fea0003800000 */
[----:B------:R-:W-:Y:S01]  /*a270*/  LOP3.LUT P1, RZ, R117, 0x1f, RZ, 0xc0, !PT ;  /* 0x0000001f75ff7812 */ /* 0x000fe2000782c0ff */
[----:B------:R-:W-:Y:S01]  /*a280*/  BAR.SYNC.DEFER_BLOCKING 0x0 ;  /* 0x0000000000007b1d */ /* 0x000fe20000010000 */
[C---:B0123--:R-:W-:Y:S01]  /*a290*/  FMUL.FTZ R80, R34.reuse, R0 ;  /* 0x0000000022507220 */ /* 0x04ffe20000410000 */
[----:B------:R-:W-:Y:S01]  /*a2a0*/  FFMA.FTZ R81, R34, R2, R3 ;  /* 0x0000000222517223 */ /* 0x000fe20000010003 */
[----:B-----5:R-:W-:Y:S02]  /*a2b0*/  HFMA2 R79, -RZ, RZ, 0, 0 ;  /* 0x00000000ff4f7431 */ /* 0x020fe400000001ff */
        /* <DEDUP_REMOVED lines=56> */
[----:B------:R-:W-:-:S03]  /*a640*/  ISETP.NE.AND P1, PT, R135, 0x1f, PT ;  /* 0x0000001f8700780c */ /* 0x000fc60003f25270 */
        /* <DEDUP_REMOVED lines=55> */
.L_x_1650:
        /* <DEDUP_REMOVED lines=14> */
.L_x_1568:
[----:B------:R-:W-:Y:S05]  /*aaa0*/  WARPSYNC.ALL ;  /* 0x0000000000007948 */ /* 0x000fea0003800000 */
[----:B------:R-:W-:Y:S01]  /*aab0*/  ISETP.NE.AND P5, PT, R117, RZ, PT ;  /* 0x000000ff7500720c */ /* 0x000fe20003fa5270 */
[----:B-1----:R-:W2:Y:S04]  /*aac0*/  LDL.LU R85, [R1+0xd0] ;  /* 0x0000d00001557983 */ /* 0x002ea80000300800 */
[----:B------:R-:W3:Y:S04]  /*aad0*/  LDL.LU R84, [R1+0xd4] ;  /* 0x0000d40001547983 */ /* 0x000ee80000300800 */
[----:B------:R-:W4:Y:S01]  /*aae0*/  LDL.LU R83, [R1+0x50] ;  /* 0x0000500001537983 */ /* 0x000f220000300800 */
[----:B------:R-:W-:Y:S01]  /*aaf0*/  BAR.SYNC.DEFER_BLOCKING 0x0 ;  /* 0x0000000000007b1d */ /* 0x000fe20000010000 */
[----:B------:R-:W-:-:S05]  /*ab00*/  FFMA.FTZ R133, R18, -R133, R150 ;  /* 0x8000008512857223 */ /* 0x000fca0000010096 */
[----:B------:R-:W5:Y:S04]  /*ab10*/  LDL.LU R82, [R1+0xd8] ;  /* 0x0000d80001527983 */ /* 0x000f680000300800 */
[----:B------:R-:W5:Y:S01]  /*ab20*/  LDL.LU R81, [R1+0x8c] ;  /* 0x00008c0001517983 */ /* 0x000f620000300800 */
[----:B------:R-:W-:-:S03]  /*ab30*/  FFMA.FTZ R132, R19, -R132, R149 ;  /* 0x8000008413847223 */ /* 0x000fc60000010095 */
[----:B------:R-:W5:Y:S01]  /*ab40*/  LDL.LU R80, [R1+0xdc] ;  /* 0x0000dc0001507983 */ /* 0x000f620000300800 */
[----:B------:R-:W-:Y:S01]  /*ab50*/  VOTEU.ALL UP0, P5 ;  /* 0x0000000000ff7886 */ /* 0x000fe20002800000 */
[----:B------:R-:W-:Y:S01]  /*ab60*/  FFMA.FTZ R130, R21, -R130, R147 ;  /* 0x8000008215827223 */ /* 0x000fe20000010093 */
[----:B------:R-:W-:Y:S01]  /*ab70*/  FFMA.FTZ R131, R20, -R131, R148 ;  /* 0x8000008314837223 */ /* 0x000fe20000010094 */
[----:B------:R-:W-:Y:S01]  /*ab80*/  FFMA.FTZ R129, R22, -R129, R146 ;  /* 0x8000008116817223 */ /* 0x000fe20000010092 */
[----:B------:R-:W-:Y:S01]  /*ab90*/  FFMA.FTZ R120, R33, -R120, R151 ;  /* 0x8000007821787223 */ /* 0x000fe20000010097 */
[----:B------:R-:W-:Y:S01]  /*aba0*/  @!UP0 ULEA UR14, UR8, UR27, 0x3 ;  /* 0x0000001b080e8291 */ /* 0x000fe2000f8e18ff */
[----:B------:R-:W1:Y:S01]  /*abb0*/  LDS R134, [R134+0x6854] ;  /* 0x0068540086867984 */ /* 0x000e620000000800 */
[----:B------:R-:W-:Y:S01]  /*abc0*/  LEA.HI R87, R117, R41, RZ, 0x1f ;  /* 0x0000002975577211 */ /* 0x000fe200078ff8ff */
[----:B------:R-:W-:Y:S01]  /*abd0*/  FFMA.FTZ R119, R32, -R119, R136 ;  /* 0x8000007720777223 */ /* 0x000fe20000010088 */
[----:B------:R-:W-:Y:S01]  /*abe0*/  FFMA.FTZ R118, R31, -R118, R137 ;  /* 0x800000761f767223 */ /* 0x000fe20000010089 */
[----:B------:R-:W-:-:S04]  /*abf0*/  FFMA.FTZ R121, R30, -R121, R138 ;  /* 0x800000791e797223 */ /* 0x000fc8000001008a */
[----:B0-----:R-:W-:Y:S01]  /*ac00*/  @!P5 STS.64 [UR14+0x7750], R78 ;  /* 0x0077504eff00d988 */ /* 0x001fe20008000a0e */
[----:B-1----:R-:W-:-:S04]  /*ac10*/  FFMA.FTZ R2, R134, R0, R2 ;  /* 0x0000000086027223 */ /* 0x002fc80000010002 */
[-C--:B------:R-:W-:Y:S01]  /*ac20*/  FFMA.FTZ R3, R34, R2.reuse, R3 ;  /* 0x0000000222037223 */ /* 0x080fe20000010003 */
[----:B------:R-:W-:Y:S01]  /*ac30*/  FMUL.FTZ R0, R2, UR53 ;  /* 0x0000003502007c20 */ /* 0x000fe20008410000 */
[----:B------:R-:W-:Y:S02]  /*ac40*/  FMUL.FTZ R18, R18, R2 ;  /* 0x0000000212127220 */ /* 0x000fe40000410000 */
[----:B------:R-:W-:Y:S01]  /*ac50*/  FFMA.FTZ R4, R35, R3, R4 ;  /* 0x0000000323047223 */ /* 0x000fe20000010004 */
[----:B------:R-:W-:-:S03]  /*ac60*/  FMUL.FTZ R0, R133, R0 ;  /* 0x0000000085007220 */ /* 0x000fc60000410000 */
[----:B------:R-:W-:Y:S01]  /*ac70*/  FFMA.FTZ R5, R36, R4, R5 ;  /* 0x0000000424057223 */ /* 0x000fe20000010005 */
[----:B------:R-:W-:Y:S01]  /*ac80*/  FMUL.FTZ R19, R19, R3 ;  /* 0x0000000313137220 */ /* 0x000fe20000410000 */
[----:B------:R-:W-:Y:S02]  /*ac90*/  FFMA.FTZ R0, R51, R18, R0 ;  /* 0x0000001233007223 */ /* 0x000fe40000010000 */
[----:B------:R-:W-:-:S04]  /*aca0*/  FFMA.FTZ R37, R37, R5, R6 ;  /* 0x0000000525257223 */ /* 0x000fc80000010006 */
[----:B------:R-:W-:Y:S02]  /*acb0*/  FFMA.FTZ R7, R38, R37, R7 ;  /* 0x0000002526077223 */ /* 0x000fe40000010007 */
[----:B------:R-:W5:Y:S02]  /*acc0*/  LDL.LU R38, [R1+0x88] ;  /* 0x0000880001267983 */ /* 0x000f640000300800 */
[----:B------:R-:W-:Y:S02]  /*acd0*/  FFMA.FTZ R40, R40, R7, R8 ;  /* 0x0000000728287223 */ /* 0x000fe40000010008 */
[----:B------:R-:W5:Y:S02]  /*ace0*/  LDL.LU R36, [R1+0xe0] ;  /* 0x0000e00001247983 */ /* 0x000f640000300800 */
[----:B------:R-:W-:Y:S02]  /*acf0*/  FFMA.FTZ R9, R42, R40, R9 ;  /* 0x000000282a097223 */ /* 0x000fe40000010009 */
[----:B------:R-:W5:Y:S02]  /*ad00*/  LDL.LU R35, [R1+0x84] ;  /* 0x0000840001237983 */ /* 0x000f640000300800 */
[----:B------:R-:W-:Y:S01]  /*ad10*/  FFMA.FTZ R10, R43, R9, R10 ;  /* 0x000000092b0a7223 */ /* 0x000fe2000001000a */
[----:B--2---:R-:W-:Y:S01]  /*ad20*/  FFMA.FTZ R85, R18, R68, R85 ;  /* 0x0000004412557223 */ /* 0x004fe20000010055 */
[----:B---3--:R-:W-:-:S04]  /*ad30*/  FFMA.FTZ R84, R19, R69, R84 ;  /* 0x0000004513547223 */ /* 0x008fc80000010054 */
[----:B------:R-:W-:Y:S01]  /*ad40*/  STL [R1+0xd0], R85 ;  /* 0x0000d05501007387 */ /* 0x000fe20000100800 */
[----:B----4-:R-:W-:-:S03]  /*ad50*/  FADD.FTZ R83, R0, R83 ;  /* 0x0000005300537221 */ /* 0x010fc60000010000 */
[----:B------:R-:W-:Y:S04]  /*ad60*/  STL [R1+0xd4], R84 ;  /* 0x0000d45401007387 */ /* 0x000fe80000100800 */
[----:B------:R-:W-:Y:S04]  /*ad70*/  STL [R1+0x50], R83 ;  /* 0x0000505301007387 */ /* 0x000fe80000100800 */
[----:B------:R-:W2:Y:S01]  /*ad80*/  LDL.LU R34, [R1+0xe4] ;  /* 0x0000e40001227983 */ /* 0x000ea20000300800 */
[----:B------:R-:W-:Y:S01]  /*ad90*/  FFMA.FTZ R11, R44, R10, R11 ;  /* 0x0000000a2c0b7223 */ /* 0x000fe2000001000b */
[----:B------:R-:W-:-:S03]  /*ada0*/  FMUL.FTZ R6, R3, UR53 ;  /* 0x0000003503067c20 */ /* 0x000fc60008410000 */
[----:B------:R-:W-:Y:S01]  /*adb0*/  FFMA.FTZ R12, R45, R11, R12 ;  /* 0x0000000b2d0c7223 */ /* 0x000fe2000001000c */
[----:B------:R-:W-:-:S03]  /*adc0*/  FMUL.FTZ R6, R132, R6 ;  /* 0x0000000684067220 */ /* 0x000fc60000410000 */
[----:B------:R-:W-:Y:S01]  /*add0*/  FFMA.FTZ R13, R46, R12, R13 ;  /* 0x0000000c2e0d7223 */ /* 0x000fe2000001000d */
[----:B------:R-:W-:-:S03]  /*ade0*/  FFMA.FTZ R6, R52, R19, R6 ;  /* 0x0000001334067223 */ /* 0x000fc60000010006 */
[----:B------:R-:W-:Y:S01]  /*adf0*/  FFMA.FTZ R14, R47, R13, R14 ;  /* 0x0000000d2f0e7223 */ /* 0x000fe2000001000e */
[----:B-----5:R-:W-:Y:S01]  /*ae00*/  FADD.FTZ R81, R6, R81 ;  /* 0x0000005106517221 */ /* 0x020fe20000010000 */
[----:B------:R-:W-:Y:S01]  /*ae10*/  FMUL.FTZ R6, R5, UR53 ;  /* 0x0000003505067c20 */ /* 0x000fe20008410000 */
[----:B------:R-:W-:Y:S01]  /*ae20*/  FMUL.FTZ R8, R21, R5 ;  /* 0x0000000515087220 */ /* 0x000fe20000410000 */
[----:B------:R-:W-:Y:S01]  /*ae30*/  FFMA.FTZ R15, R48, R14, R15 ;  /* 0x0000000e300f7223 */ /* 0x000fe2000001000f */
[----:B------:R-:W-:Y:S01]  /*ae40*/  FMUL.FTZ R0, R4, UR53 ;  /* 0x0000003504007c20 */ /* 0x000fe20008410000 */
[----:B------:R-:W-:Y:S01]  /*ae50*/  FMUL.FTZ R6, R130, R6 ;  /* 0x0000000682067220 */ /* 0x000fe20000410000 */
[----:B------:R-:W-:Y:S01]  /*ae60*/  FFMA.FTZ R80, R8, R71, R80 ;  /* 0x0000004708507223 */ /* 0x000fe20000010050 */
[----:B------:R-:W-:Y:S01]  /*ae70*/  FFMA.FTZ R16, R49, R15, R16 ;  /* 0x0000000f31107223 */ /* 0x000fe20000010010 */
[----:B------:R-:W-:Y:S01]  /*ae80*/  FMUL.FTZ R20, R20, R4 ;  /* 0x0000000414147220 */ /* 0x000fe20000410000 */
[----:B------:R-:W-:Y:S01]  /*ae90*/  FMUL.FTZ R0, R131, R0 ;  /* 0x0000000083007220 */ /* 0x000fe20000410000 */
[----:B------:R-:W-:Y:S01]  /*aea0*/  FFMA.FTZ R8, R54, R8, R6 ;  /* 0x0000000836087223 */ /* 0x000fe20000010006 */
[----:B------:R-:W-:Y:S01]  /*aeb0*/  FMUL.FTZ R6, R37, UR53 ;  /* 0x0000003525067c20 */ /* 0x000fe20008410000 */
[----:B------:R-:W-:Y:S01]  /*aec0*/  FFMA.FTZ R17, R50, R16, R17 ;  /* 0x0000001032117223 */ /* 0x000fe20000010011 */
[----:B------:R-:W-:Y:S01]  /*aed0*/  FFMA.FTZ R0, R53, R20, R0 ;  /* 0x0000001435007223 */ /* 0x000fe20000010000 */
[----:B------:R-:W-:Y:S01]  /*aee0*/  FFMA.FTZ R18, R23, -R128, R145 ;  /* 0x8000008017127223 */ /* 0x000fe20000010091 */
[----:B------:R-:W-:Y:S01]  /*aef0*/  FMUL.FTZ R19, R7, UR53 ;  /* 0x0000003507137c20 */ /* 0x000fe20008410000 */
[----:B------:R-:W-:Y:S01]  /*af00*/  FFMA.FTZ R82, R20, R70, R82 ;  /* 0x0000004614527223 */ /* 0x000fe20000010052 */
[----:B------:R-:W-:Y:S01]  /*af10*/  FMUL.FTZ R22, R22, R37 ;  /* 0x0000002516167220 */ /* 0x000fe20000410000 */
[----:B------:R-:W-:Y:S01]  /*af20*/  FMUL.FTZ R6, R129, R6 ;  /* 0x0000000681067220 */ /* 0x000fe20000410000 */
[----:B------:R-:W-:Y:S01]  /*af30*/  FMUL.FTZ R20, R17, R93 ;  /* 0x0000005d11147220 */ /* 0x000fe20000410000 */
[----:B------:R-:W-:Y:S01]  /*af40*/  FMUL.FTZ R19, R18, R19 ;  /* 0x0000001312137220 */ /* 0x000fe20000410000 */
[----:B------:R-:W-:Y:S01]  /*af50*/  FMUL.FTZ R21, R16, R92 ;  /* 0x0000005c10157220 */ /* 0x000fe20000410000 */
[----:B------:R-:W-:Y:S01]  /*af60*/  FFMA.FTZ R6, R55, R22, R6 ;  /* 0x0000001637067223 */ /* 0x000fe20000010006 */
[----:B------:R-:W-:Y:S01]  /*af70*/  LEA R87, R87, UR27, 0x2 ;  /* 0x0000001b57577c11 */ /* 0x000fe2000f8e10ff */
[----:B------:R-:W-:Y:S01]  /*af80*/  FFMA.FTZ R122, R29, -R122, R139 ;  /* 0x8000007a1d7a7223 */ /* 0x000fe2000001008b */
[----:B------:R-:W-:Y:S01]  /*af90*/  FFMA.FTZ R123, R28, -R123, R140 ;  /* 0x8000007b1c7b7223 */ /* 0x000fe2000001008c */
[----:B------:R-:W-:Y:S01]  /*afa0*/  FFMA.FTZ R124, R27, -R124, R141 ;  /* 0x8000007c1b7c7223 */ /* 0x000fe2000001008d */
[----:B------:R-:W-:Y:S01]  /*afb0*/  FFMA.FTZ R128, R26, -R125, R142 ;  /* 0x8000007d1a807223 */ /* 0x000fe2000001008e */
[----:B------:R-:W-:Y:S01]  /*afc0*/  FFMA.FTZ R125, R25, -R126, R143 ;  /* 0x8000007e197d7223 */ /* 0x000fe2000001008f */
[----:B------:R-:W-:Y:S01]  /*afd0*/  FMUL.FTZ R126, R24, R40 ;  /* 0x00000028187e7220 */ /* 0x000fe20000410000 */
[----:B------:R-:W-:Y:S01]  /*afe0*/  FADD.FTZ R38, R0, R38 ;  /* 0x0000002600267221 */ /* 0x000fe20000010000 */
[----:B------:R-:W-:Y:S01]  /*aff0*/  LEA.HI R0, R41, R41, RZ, 0x1b ;  /* 0x0000002929007211 */ /* 0x000fe200078fd8ff */
[----:B------:R-:W-:Y:S01]  /*b000*/  FFMA.FTZ R36, R22, R72, R36 ;  /* 0x0000004816247223 */ /* 0x000fe20000010024 */
[----:B------:R-:W-:Y:S01]  /*b010*/  FADD.FTZ R35, R8, R35 ;  /* 0x0000002308237221 */ /* 0x000fe20000010000 */
[----:B------:R-:W-:Y:S01]  /*b020*/  FMUL.FTZ R8, R23, R7 ;  /* 0x0000000717087220 */ /* 0x000fe20000410000 */
[-C--:B------:R-:W-:Y:S01]  /*b030*/  FFMA.FTZ R22, R120, R20.reuse, RZ ;  /* 0x0000001478167223 */ /* 0x080fe200000100ff */
[----:B------:R-:W-:Y:S01]  /*b040*/  FMUL.FTZ R20, R66, R20 ;  /* 0x0000001442147220 */ /* 0x000fe20000410000 */
[----:B------:R-:W-:-:S04]  /*b050*/  LEA R0, R0, UR27, 0x2 ;  /* 0x0000001b00007c11 */ /* 0x000fc8000f8e10ff */
[----:B------:R0:W-:Y:S02]  /*b060*/  STS [R87+0x2100], R20 ;  /* 0x0021001457007388 */ /* 0x0001e40000000800 */
[----:B0-----:R-:W-:Y:S01]  /*b070*/  FMUL.FTZ R20, R13, R89 ;  /* 0x000000590d147220 */ /* 0x001fe20000410000 */
[----:B------:R-:W-:Y:S01]  /*b080*/  FMUL.FTZ R7, R7, R73 ;  /* 0x0000004907077220 */ /* 0x000fe20000410000 */
[----:B------:R-:W-:Y:S01]  /*b090*/  FMUL.FTZ R37, R37, R72 ;  /* 0x0000004825257220 */ /* 0x000fe20000410000 */
[----:B------:R-:W-:Y:S01]  /*b0a0*/  FMUL.FTZ R5, R5, R71 ;  /* 0x0000004705057220 */ /* 0x000fe20000410000 */
[----:B------:R-:W-:Y:S04]  /*b0b0*/  STL [R1+0xd8], R82 ;  /* 0x0000d85201007387 */ /* 0x000fe80000100800 */
[----:B------:R-:W-:Y:S04]  /*b0c0*/  STL [R1+0x8c], R81 ;  /* 0x00008c5101007387 */ /* 0x000fe80000100800 */
[----:B------:R0:W-:Y:S04]  /*b0d0*/  STL [R1+0xdc], R80 ;  /* 0x0000dc5001007387 */ /* 0x0001e80000100800 */
[----:B------:R-:W-:Y:S04]  /*b0e0*/  STL [R1+0x88], R38 ;  /* 0x0000882601007387 */ /* 0x000fe80000100800 */
[----:B------:R-:W-:Y:S04]  /*b0f0*/  STL [R1+0xe0], R36 ;  /* 0x0000e02401007387 */ /* 0x000fe80000100800 */
[----:B------:R-:W-:Y:S04]  /*b100*/  STL [R1+0x84], R35 ;  /* 0x0000842301007387 */ /* 0x000fe80000100800 */
[----:B0-----:R-:W3:Y:S01]  /*b110*/  LDL R80, [R1+0xcc] ;  /* 0x0000cc0001507983 */ /* 0x001ee20000100800 */
[----:B--2---:R-:W-:Y:S01]  /*b120*/  FFMA.FTZ R34, R8, R73, R34 ;  /* 0x0000004908227223 */ /* 0x004fe20000010022 */
[----:B------:R-:W-:Y:S01]  /*b130*/  FFMA.FTZ R8, R56, R8, R19 ;  /* 0x0000000838087223 */ /* 0x000fe20000010013 */
[-C--:B------:R-:W-:Y:S01]  /*b140*/  FMUL.FTZ R19, R65, R21.reuse ;  /* 0x0000001541137220 */ /* 0x080fe20000410000 */
[----:B------:R-:W-:Y:S01]  /*b150*/  FFMA.FTZ R21, R119, R21, R22 ;  /* 0x0000001577157223 */ /* 0x000fe20000010016 */
[----:B------:R-:W-:-:S03]  /*b160*/  FMUL.FTZ R22, R15, R91 ;  /* 0x0000005b0f167220 */ /* 0x000fc60000410000 */
[----:B------:R0:W-:Y:S01]  /*b170*/  STS [R0+0x2104], R19 ;  /* 0x0021041300007388 */ /* 0x0001e20000000800 */
[-C--:B------:R-:W-:Y:S01]  /*b180*/  FFMA.FTZ R21, R118, R22.reuse, R21 ;  /* 0x0000001676157223 */ /* 0x080fe20000010015 */
[----:B------:R-:W-:Y:S01]  /*b190*/  FMUL.FTZ R22, R64, R22 ;  /* 0x0000001640167220 */ /* 0x000fe20000410000 */
[----:B0-----:R-:W-:-:S04]  /*b1a0*/  FMUL.FTZ R19, R14, R90 ;  /* 0x0000005a0e137220 */ /* 0x001fc80000410000 */
[----:B------:R0:W-:Y:S01]  /*b1b0*/  STS [R0+0x2108], R22 ;  /* 0x0021081600007388 */ /* 0x0001e20000000800 */
[-C--:B------:R-:W-:Y:S01]  /*b1c0*/  FFMA.FTZ R21, R121, R19.reuse, R21 ;  /* 0x0000001379157223 */ /* 0x080fe20000010015 */
[----:B------:R-:W-:-:S03]  /*b1d0*/  FMUL.FTZ R19, R63, R19 ;  /* 0x000000133f137220 */ /* 0x000fc60000410000 */
[----:B------:R-:W-:Y:S01]  /*b1e0*/  FFMA.FTZ R21, R122, R20, R21 ;  /* 0x000000147a157223 */ /* 0x000fe20000010015 */
[----:B0-----:R-:W-:Y:S01]  /*b1f0*/  FMUL.FTZ R22, R12, R88 ;  /* 0x000000580c167220 */ /* 0x001fe20000410000 */
[----:B------:R0:W-:Y:S03]  /*b200*/  STS [R0+0x210c], R19 ;  /* 0x00210c1300007388 */ /* 0x0001e60000000800 */
[-C--:B------:R-:W-:Y:S01]  /*b210*/  FFMA.FTZ R21, R123, R22.reuse, R21 ;  /* 0x000000167b157223 */ /* 0x080fe20000010015 */
[----:B------:R-:W-:Y:S01]  /*b220*/  FMUL.FTZ R22, R61, R22 ;  /* 0x000000163d167220 */ /* 0x000fe20000410000 */
[----:B------:R-:W-:Y:S01]  /*b230*/  FMUL.FTZ R20, R62, R20 ;  /* 0x000000143e147220 */ /* 0x000fe20000410000 */
[----:B0-----:R-:W-:-:S04]  /*b240*/  FMUL.FTZ R19, R11, R77 ;  /* 0x0000004d0b137220 */ /* 0x001fc80000410000 */
[-C--:B------:R-:W-:Y:S01]  /*b250*/  FMUL.FTZ R23, R60, R19.reuse ;  /* 0x000000133c177220 */ /* 0x080fe20000410000 */
[----:B------:R-:W-:Y:S01]  /*b260*/  FFMA.FTZ R21, R124, R19, R21 ;  /* 0x000000137c157223 */ /* 0x000fe20000010015 */
[----:B------:R-:W-:Y:S01]  /*b270*/  FMUL.FTZ R19, R10, R76 ;  /* 0x0000004c0a137220 */ /* 0x000fe20000410000 */
[----:B------:R0:W-:Y:S03]  /*b280*/  STS [R0+0x2114], R22 ;  /* 0x0021141600007388 */ /* 0x0001e60000000800 */
[----:B------:R-:W-:Y:S01]  /*b290*/  FFMA.FTZ R21, R128, R19, R21 ;  /* 0x0000001380157223 */ /* 0x000fe20000010015 */
[----:B------:R1:W-:Y:S01]  /*b2a0*/  STS [R0+0x2110], R20 ;  /* 0x0021101400007388 */ /* 0x0003e20000000800 */
[----:B0-----:R-:W-:Y:S01]  /*b2b0*/  FMUL.FTZ R22, R9, R75 ;  /* 0x0000004b09167220 */ /* 0x001fe20000410000 */
[----:B-1----:R-:W-:Y:S01]  /*b2c0*/  FFMA.FTZ R20, R24, -R127, R144 ;  /* 0x8000007f18147223 */ /* 0x002fe20000010090 */
[C---:B------:R-:W-:Y:S01]  /*b2d0*/  FMUL.FTZ R127, R40.reuse, UR53 ;  /* 0x00000035287f7c20 */ /* 0x040fe20008410000 */
[----:B------:R-:W-:Y:S01]  /*b2e0*/  FMUL.FTZ R40, R40, R74 ;  /* 0x0000004a28287220 */ /* 0x000fe20000410000 */
[----:B------:R-:W-:-:S04]  /*b2f0*/  FFMA.FTZ R21, R125, R22, R21 ;  /* 0x000000167d157223 */ /* 0x000fc80000010015 */
[----:B------:R-:W-:-:S04]  /*b300*/  FFMA.FTZ R21, R20, R40, R21 ;  /* 0x0000002814157223 */ /* 0x000fc80000010015 */
[----:B------:R-:W-:-:S04]  /*b310*/  FFMA.FTZ R21, R18, R7, R21 ;  /* 0x0000000712157223 */ /* 0x000fc80000010015 */
[----:B------:R-:W-:-:S04]  /*b320*/  FFMA.FTZ R21, R129, R37, R21 ;  /* 0x0000002581157223 */ /* 0x000fc80000010015 */
[-C--:B------:R-:W-:Y:S01]  /*b330*/  FFMA.FTZ R21, R130, R5.reuse, R21 ;  /* 0x0000000582157223 */ /* 0x080fe20000010015 */
[----:B------:R-:W-:Y:S01]  /*b340*/  FMUL.FTZ R5, R54, R5 ;  /* 0x0000000536057220 */ /* 0x000fe20000410000 */
[----:B------:R-:W-:Y:S04]  /*b350*/  STL [R1+0xe4], R34 ;  /* 0x0000e42201007387 */ /* 0x000fe80000100800 */
[----:B------:R0:W-:Y:S04]  /*b360*/  STS [R0+0x2130], R5 ;  /* 0x0021300500007388 */ /* 0x0001e80000000800 */
[----:B0-----:R-:W2:Y:S01]  /*b370*/  LDL.LU R5, [R1+0x80] ;  /* 0x0000800001057983 */ /* 0x001ea20000300800 */
[----:B------:R-:W-:Y:S01]  /*b380*/  FMUL.FTZ R4, R4, R70 ;  /* 0x0000004604047220 */ /* 0x000fe20000410000 */
[----:B------:R-:W-:Y:S01]  /*b390*/  FMUL.FTZ R7, R56, R7 ;  /* 0x0000000738077220 */ /* 0x000fe20000410000 */
[----:B------:R-:W-:-:S02]  /*b3a0*/  FMUL.FTZ R3, R3, R69 ;  /* 0x0000004503037220 */ /* 0x000fc40000410000 */
[-C--:B------:R-:W-:Y:S01]  /*b3b0*/  FFMA.FTZ R21, R131, R4.reuse, R21 ;  /* 0x0000000483157223 */ /* 0x080fe20000010015 */
[----:B------:R-:W-:Y:S01]  /*b3c0*/  FMUL.FTZ R4, R53, R4 ;  /* 0x0000000435047220 */ /* 0x000fe20000410000 */
[----:B------:R0:W-:Y:S02]  /*b3d0*/  STS [R0+0x2128], R7 ;  /* 0x0021280700007388 */ /* 0x0001e40000000800 */
[-C--:B------:R-:W-:Y:S02]  /*b3e0*/  FFMA.FTZ R21, R132, R3.reuse, R21 ;  /* 0x0000000384157223 */ /* 0x080fe40000010015 */
[----:B------:R1:W-:Y:S01]  /*b3f0*/  STS [R0+0x2134], R4 ;  /* 0x0021340400007388 */ /* 0x0003e20000000800 */
[----:B0-----:R-:W-:-:S03]  /*b400*/  FMUL.FTZ R7, R52, R3 ;  /* 0x0000000334077220 */ /* 0x001fc60000410000 */
[----:B-1----:R-:W4:Y:S04]  /*b410*/  LDL.LU R4, [R1+0xe8] ;  /* 0x0000e80001047983 */ /* 0x002f280000300800 */
[----:B------:R-:W5:Y:S04]  /*b420*/  LDL.LU R3, [R1+0x7c] ;  /* 0x00007c0001037983 */ /* 0x000f680000300800 */
        /* <DEDUP_REMOVED lines=10> */
[----:B--2---:R-:W-:-:S05]  /*b4d0*/  FADD.FTZ R5, R6, R5 ;  /* 0x0000000506057221 */ /* 0x004fca0000010000 */
[----:B------:R-:W-:Y:S04]  /*b4e0*/  STL [R1+0x80], R5 ;  /* 0x0000800501007387 */ /* 0x000fe80000100800 */
[----:B------:R-:W2:Y:S01]  /*b4f0*/  LDL R135, [R1+0x9c] ;  /* 0x00009c0001877983 */ /* 0x000ea20000100800 */
[----:B------:R-:W-:Y:S01]  /*b500*/  FMUL.FTZ R18, R55, R37 ;  /* 0x0000002537127220 */ /* 0x000fe20000410000 */
[----:B------:R-:W-:Y:S01]  /*b510*/  FMUL.FTZ R2, R2, R68 ;  /* 0x0000004402027220 */ /* 0x000fe20000410000 */
[----:B------:R-:W-:Y:S01]  /*b520*/  FMUL.FTZ R19, R59, R19 ;  /* 0x000000133b137220 */ /* 0x000fe20000410000 */
[----:B------:R-:W-:Y:S01]  /*b530*/  FMUL.FTZ R22, R58, R22 ;  /* 0x000000163a167220 */ /* 0x000fe20000410000 */
[----:B------:R-:W-:Y:S01]  /*b540*/  FMUL.FTZ R40, R57, R40 ;  /* 0x0000002839287220 */ /* 0x000fe20000410000 */
[----:B------:R0:W-:Y:S04]  /*b550*/  STS [R0+0x212c], R18 ;  /* 0x00212c1200007388 */ /* 0x0001e80000000800 */
[----:B------:R-:W-:Y:S04]  /*b560*/  STS [R0+0x2118], R23 ;  /* 0x0021181700007388 */ /* 0x000fe80000000800 */
[----:B------:R-:W-:Y:S01]  /*b570*/  STS [R0+0x2138], R7 ;  /* 0x0021380700007388 */ /* 0x000fe20000000800 */
[----:B0-----:R-:W-:-:S03]  /*b580*/  FMUL.FTZ R18, R51, R2 ;  /* 0x0000000233127220 */ /* 0x001fc60000410000 */
[----:B------:R-:W-:Y:S04]  /*b590*/  STS [R0+0x211c], R19 ;  /* 0x00211c1300007388 */ /* 0x000fe80000000800 */
[----:B------:R-:W-:Y:S04]  /*b5a0*/  STS [R0+0x2120], R22 ;  /* 0x0021201600007388 */ /* 0x000fe80000000800 */
[----:B------:R-:W-:Y:S04]  /*b5b0*/  STS [R0+0x2124], R40 ;  /* 0x0021242800007388 */ /* 0x000fe80000000800 */
[----:B------:R0:W-:Y:S01]  /*b5c0*/  STS [R0+0x213c], R18 ;  /* 0x00213c1200007388 */ /* 0x0001e20000000800 */
[----:B---3--:R-:W-:Y:S01]  /*b5d0*/  FMUL.FTZ R151, R80, R151 ;  /* 0x0000009750977220 */ /* 0x008fe20000410000 */
[C---:B------:R-:W-:Y:S01]  /*b5e0*/  VIADD R84, R117.reuse, 0x80 ;  /* 0x0000008075547836 */ /* 0x040fe20000000000 */
[C---:B------:R-:W-:Y:S01]  /*b5f0*/  IADD3 R83, PT, PT, R117.reuse, 0x100, RZ ;  /* 0x0000010075537810 */ /* 0x040fe20007ffe0ff */
[C---:B------:R-:W-:Y:S01]  /*b600*/  VIADD R81, R117.reuse, 0x280 ;  /* 0x0000028075517836 */ /* 0x040fe20000000000 */
[C---:B------:R-:W-:Y:S01]  /*b610*/  IADD3 R82, PT, PT, R117.reuse, 0x180, RZ ;  /* 0x0000018075527810 */ /* 0x040fe20007ffe0ff */
[C---:B------:R-:W-:Y:S01]  /*b620*/  VIADD R50, R117.reuse, 0x480 ;  /* 0x0000048075327836 */ /* 0x040fe20000000000 */
[C---:B------:R-:W-:Y:S01]  /*b630*/  IADD3 R80, PT, PT, R117.reuse, 0x300, RZ ;  /* 0x0000030075507810 */ /* 0x040fe20007ffe0ff */
[C---:B------:R-:W-:Y:S01]  /*b640*/  VIADD R47, R117.reuse, 0x600 ;  /* 0x00000600752f7836 */ /* 0x040fe20000000000 */
[C---:B------:R-:W-:Y:S01]  /*b650*/  IADD3 R79, PT, PT, R117.reuse, 0x380, RZ ;  /* 0x00000380754f7810 */ /* 0x040fe20007ffe0ff */
[C---:B------:R-:W-:Y:S01]  /*b660*/  VIADD R44, R117.reuse, 0x780 ;  /* 0x00000780752c7836 */ /* 0x040fe20000000000 */
[----:B------:R-:W-:-:S02]  /*b670*/  LOP3.LUT R78, R117, 0x400, RZ, 0xfc, !PT ;  /* 0x00000400754e7812 */ /* 0x000fc400078efcff */
[C---:B------:R-:W-:Y:S02]  /*b680*/  IADD3 R49, PT, PT, R117.reuse, 0x500, RZ ;  /* 0x0000050075317810 */ /* 0x040fe40007ffe0ff */
[C---:B------:R-:W-:Y:S02]  /*b690*/  IADD3 R48, PT, PT, R117.reuse, 0x580, RZ ;  /* 0x0000058075307810 */ /* 0x040fe40007ffe0ff */
[C---:B------:R-:W-:Y:S02]  /*b6a0*/  IADD3 R46, PT, PT, R117.reuse, 0x680, RZ ;  /* 0x00000680752e7810 */ /* 0x040fe40007ffe0ff */
[----:B------:R-:W-:Y:S02]  /*b6b0*/  IADD3 R45, PT, PT, R117, 0x700, RZ ;  /* 0x00000700752d7810 */ /* 0x000fe40007ffe0ff */
[-C--:B------:R-:W-:Y:S02]  /*b6c0*/  LEA.HI R86, R39, R117.reuse, RZ, 0x1b ;  /* 0x0000007527567211 */ /* 0x080fe400078fd8ff */
[-C--:B------:R-:W-:Y:S01]  /*b6d0*/  LEA.HI R85, R117, R117.reuse, RZ, 0x1b ;  /* 0x0000007575557211 */ /* 0x080fe200078fd8ff */
[----:B----4-:R-:W-:Y:S01]  /*b6e0*/  FFMA.FTZ R4, R126, R74, R4 ;  /* 0x0000004a7e047223 */ /* 0x010fe20000010004 */
[-C--:B------:R-:W-:Y:S01]  /*b6f0*/  LEA.HI R84, R84, R117.reuse, RZ, 0x1b ;  /* 0x0000007554547211 */ /* 0x080fe200078fd8ff */
[----:B-----5:R-:W-:Y:S01]  /*b700*/  FADD.FTZ R3, R8, R3 ;  /* 0x0000000308037221 */ /* 0x020fe20000010000 */
[----:B------:R-:W-:Y:S01]  /*b710*/  LEA.HI R83, R83, R117, RZ, 0x1b ;  /* 0x0000007553537211 */ /* 0x000fe200078fd8ff */
[----:B------:R-:W-:Y:S01]  /*b720*/  FMUL.FTZ R127, R20, R127 ;  /* 0x0000007f147f7220 */ /* 0x000fe20000410000 */
[-C--:B------:R-:W-:Y:S01]  /*b730*/  LEA.HI R82, R82, R117.reuse, RZ, 0x1b ;  /* 0x0000007552527211 */ /* 0x080fe200078fd8ff */
[----:B------:R-:W3:Y:S01]  /*b740*/  LDL R154, [R1+0xa0] ;  /* 0x0000a000019a7983 */ /* 0x000ee20000100800 */
        /* <DEDUP_REMOVED lines=10> */
[----:B------:R-:W-:Y:S02]  /*b7f0*/  LEA.HI R44, R44, R117, RZ, 0x1b ;  /* 0x000000752c2c7211 */ /* 0x000fe400078fd8ff */
[----:B------:R-:W-:Y:S01]  /*b800*/  LEA R86, R86, UR27, 0x2 ;  /* 0x0000001b56567c11 */ /* 0x000fe2000f8e10ff */
[----:B------:R-:W-:Y:S01]  /*b810*/  BAR.SYNC.DEFER_BLOCKING 0x0 ;  /* 0x0000000000007b1d */ /* 0x000fe20000010000 */
        /* <DEDUP_REMOVED lines=11> */
[----:B------:R-:W-:Y:S01]  /*b8d0*/  LEA R47, R47, UR27, 0x2 ;  /* 0x0000001b2f2f7c11 */ /* 0x000fe2000f8e10ff */
[----:B0-----:R-:W-:Y:S01]  /*b8e0*/  FFMA.FTZ R18, R133, R2, R21 ;  /* 0x0000000285127223 */ /* 0x001fe20000010015 */
[----:B------:R-:W-:Y:S01]  /*b8f0*/  LEA R46, R46, UR27, 0x2 ;  /* 0x0000001b2e2e7c11 */ /* 0x000fe2000f8e10ff */
[----:B------:R-:W0:Y:S01]  /*b900*/  LDS R43, [R85+0x2100] ;  /* 0x00210000552b7984 */ /* 0x000e220000000800 */
[----:B------:R-:W-:-:S02]  /*b910*/  LEA R45, R45, UR27, 0x2 ;  /* 0x0000001b2d2d7c11 */ /* 0x000fc4000f8e10ff */
[----:B------:R-:W-:Y:S01]  /*b920*/  LEA R44, R44, UR27, 0x2 ;  /* 0x0000001b2c2c7c11 */ /* 0x000fe2000f8e10ff */
[----:B------:R-:W1:Y:S01]  /*b930*/  LDS R42, [R84+0x2300] ;  /* 0x00230000542a7984 */ /* 0x000e620000000800 */
[----:B------:R-:W-:Y:S01]  /*b940*/  FMUL.FTZ R137, R153, R137 ;  /* 0x0000008999897220 */ /* 0x000fe20000410000 */
[----:B------:R-:W-:Y:S02]  /*b950*/  FMUL.FTZ R142, R152, R142 ;  /* 0x0000008e988e7220 */ /* 0x000fe40000410000 */
        /* <DEDUP_REMOVED lines=14> */
[----:B------:R-:W-:Y:S04]  /*ba40*/  STL [R1+0xe8], R4 ;  /* 0x0000e80401007387 */ /* 0x000fe80000100800 */
[----:B------:R5:W-:Y:S04]  /*ba50*/  STS [R87+0x4200], R151 ;  /* 0x0042009757007388 */ /* 0x000be80000000800 */
[----:B------:R1:W-:Y:S01]  /*ba60*/  STL [R1+0x7c], R3 ;  /* 0x00007c0301007387 */ /* 0x0003e20000100800 */
[----:B------:R-:W-:Y:S01]  /*ba70*/  UIADD3 UR28, UPT, UPT, UR31, -0x800, URZ ;  /* 0xfffff8001f1c7890 */ /* 0x000fe2000fffe0ff */
[----:B------:R-:W4:Y:S02]  /*ba80*/  S2UR UR26, SR_CTAID.X ;  /* 0x00000000001a79c3 */ /* 0x000f240000002500 */
[----:B------:R-:W3:Y:S01]  /*ba90*/  LDL R153, [R1+0x98] ;  /* 0x0000980001997983 */ /* 0x000ee20000100800 */
[----:B-----5:R-:W-:-:S03]  /*baa0*/  FFMA.FTZ R87, R57, R126, R127 ;  /* 0x0000007e39577223 */ /* 0x020fc6000001007f */
[----:B------:R-:W5:Y:S01]  /*bab0*/  LDL R152, [R1+0x94] ;  /* 0x0000940001987983 */ /* 0x000f620000100800 */
[----:B--2---:R-:W-:Y:S01]  /*bac0*/  FMUL.FTZ R147, R135, R147 ;  /* 0x0000009387937220 */ /* 0x004fe20000410000 */
[----:B------:R-:W4:Y:S02]  /*bad0*/  LDC.64 R4, c[0x0][0x4d8] ;  /* 0x00013600ff047b82 */ /* 0x000f240000000a00 */
[----:B------:R-:W2:Y:S04]  /*bae0*/  LDL R135, [R1+0x90] ;  /* 0x0000900001877983 */ /* 0x000ea80000100800 */
[----:B------:R-:W2:Y:S01]  /*baf0*/  LDL.LU R127, [R1+0xec] ;  /* 0x0000ec00017f7983 */ /* 0x000ea20000300800 */
[----:B------:R-:W-:-:S04]  /*bb00*/  LOP3.LUT R2, R117, UR28, RZ, 0xfc, !PT ;  /* 0x0000001c75027c12 */ /* 0x000fc8000f8efcff */
[----:B------:R-:W-:-:S04]  /*bb10*/  IADD3 R2, PT, PT, -R2, UR29, RZ ;  /* 0x0000001d02027c10 */ /* 0x000fc8000fffe1ff */
[----:B------:R-:W-:Y:S02]  /*bb20*/  ISETP.GE.AND P6, PT, R2, 0x1, PT ;  /* 0x000000010200780c */ /* 0x000fe40003fc6270 */
[----:B-1----:R-:W1:Y:S01]  /*bb30*/  LDC.64 R2, c[0x0][0x4b8] ;  /* 0x00012e00ff027b82 */ /* 0x002e620000000a00 */
[----:B------:R-:W-:Y:S01]  /*bb40*/  FMUL.FTZ R25, R25, R9 ;  /* 0x0000000919197220 */ /* 0x000fe20000410000 */
[----:B------:R-:W-:-:S04]  /*bb50*/  FMUL.FTZ R9, R9, UR53 ;  /* 0x0000003509097c20 */ /* 0x000fc80008410000 */
[----:B------:R-:W-:Y:S01]  /*bb60*/  FMUL.FTZ R125, R125, R9 ;  /* 0x000000097d7d7220 */ /* 0x000fe20000410000 */
[----:B------:R-:W-:Y:S01]  /*bb70*/  HFMA2 R9, -RZ, RZ, 0, 0 ;  /* 0x00000000ff097431 */ /* 0x000fe200000001ff */
[----:B------:R-:W-:Y:S01]  /*bb80*/  MOV R8, R117 ;  /* 0x0000007500087202 */ /* 0x000fe20000000f00 */
[----:B----4-:R-:W-:Y:S01]  /*bb90*/  IMAD R5, R5, UR26, RZ ;  /* 0x0000001a05057c24 */ /* 0x010fe2000f8e02ff */
[----:B------:R-:W-:-:S03]  /*bba0*/  USHF.R.S32.HI UR50, URZ, 0x1f, UR10 ;  /* 0x0000001fff327899 */ /* 0x000fc6000801140a */
[----:B-1----:R-:W-:-:S04]  /*bbb0*/  IMAD.WIDE.U32 R6, R2, UR26, R8 ;  /* 0x0000001a02067c25 */ /* 0x002fc8000f8e0008 */
[----:B------:R-:W-:-:S04]  /*bbc0*/  IMAD.WIDE.U32 R8, R4, UR26, R8 ;  /* 0x0000001a04087c25 */ /* 0x000fc8000f8e0008 */
[----:B------:R-:W-:Y:S01]  /*bbd0*/  IMAD R3, R3, UR26, RZ ;  /* 0x0000001a03037c24 */ /* 0x000fe2000f8e02ff */
[----:B------:R-:W-:Y:S01]  /*bbe0*/  MOV R4, UR42 ;  /* 0x0000002a00047c02 */ /* 0x000fe20008000f00 */
[----:B------:R-:W-:Y:S02]  /*bbf0*/  IMAD.MOV.U32 R2, RZ, RZ, R8 ;  /* 0x000000ffff027224 */ /* 0x000fe400078e0008 */
[----:B------:R-:W-:Y:S01]  /*bc00*/  IMAD.IADD R7, R7, 0x1, R3 ;  /* 0x0000000107077824 */ /* 0x000fe200078e0203 */
[----:B------:R-:W-:-:S03]  /*bc10*/  IADD3 R3, PT, PT, R9, R5, RZ ;  /* 0x0000000509037210 */ /* 0x000fc60007ffe0ff */
[----:B------:R-:W-:Y:S02]  /*bc20*/  IMAD.WIDE.U32 R2, R4, UR10, R2 ;  /* 0x0000000a04027c25 */ /* 0x000fe4000f8e0002 */
[----:B------:R-:W1:Y:S01]  /*bc30*/  LDC.64 R4, c[0x0][0x4d0] ;  /* 0x00013400ff047b82 */ /* 0x000e620000000a00 */
[----:B------:R-:W-:Y:S01]  /*bc40*/  UIMAD UR14, UR50, UR42, URZ ;  /* 0x0000002a320e72a4 */ /* 0x000fe2000f8e02ff */
[----:B------:R-:W-:-:S03]  /*bc50*/  MOV R8, UR40 ;  /* 0x0000002800087c02 */ /* 0x000fc60008000f00 */
[----:B------:R-:W-:Y:S01]  /*bc60*/  UIMAD UR30, UR10, UR43, UR14 ;  /* 0x0000002b0a1e72a4 */ /* 0x000fe2000f8e020e */
[----:B------:R-:W-:Y:S01]  /*bc70*/  IADD3 R2, P0, PT, R2, UR28, RZ ;  /* 0x0000001c02027c10 */ /* 0x000fe2000ff1e0ff */
[----:B------:R-:W-:Y:S01]  /*bc80*/  UIMAD UR14, UR50, UR40, URZ ;  /* 0x00000028320e72a4 */ /* 0x000fe2000f8e02ff */
[----:B------:R-:W-:-:S03]  /*bc90*/  IMAD.WIDE.U32 R6, R8, UR10, R6 ;  /* 0x0000000a08067c25 */ /* 0x000fc6000f8e0006 */
[----:B------:R-:W-:Y:S01]  /*bca0*/  UIMAD UR14, UR10, UR41, UR14 ;  /* 0x000000290a0e72a4 */ /* 0x000fe2000f8e020e */
[----:B------:R-:W-:Y:S02]  /*bcb0*/  IADD3.X R3, PT, PT, R3, UR30, RZ, P0, !PT ;  /* 0x0000001e03037c10 */ /* 0x000fe400087fe4ff */
[----:B------:R-:W-:Y:S01]  /*bcc0*/  IADD3 R6, P0, PT, R6, UR28, RZ ;  /* 0x0000001c06067c10 */ /* 0x000fe2000ff1e0ff */
[----:B------:R-:W-:Y:S01]  /*bcd0*/  USHF.L.U32 UR30, UR11, 0xb, URZ ;  /* 0x0000000b0b1e7899 */ /* 0x000fe200080006ff */
[----:B------:R-:W-:Y:S02]  /*bce0*/  MOV R8, UR44 ;  /* 0x0000002c00087c02 */ /* 0x000fe40008000f00 */
[----:B------:R-:W-:Y:S01]  /*bcf0*/  IADD3.X R7, PT, PT, R7, UR14, RZ, P0, !PT ;  /* 0x0000000e07077c10 */ /* 0x000fe200087fe4ff */
        /* <DEDUP_REMOVED lines=8> */
[----:B---3--:R-:W-:Y:S01]  /*bd80*/  FMUL.FTZ R146, R154, R146 ;  /* 0x000000929a927220 */ /* 0x008fe20000410000 */
[----:B-1----:R-:W-:Y:S01]  /*bd90*/  IMAD.WIDE.U32 R6, R4, UR8, R6 ;  /* 0x0000000804067c25 */ /* 0x002fe2000f8e0006 */
[----:B------:R-:W-:-:S03]  /*bda0*/  MOV R4, UR45 ;  /* 0x0000002d00047c02 */ /* 0x000fc60008000f00 */
[----:B------:R-:W-:Y:S01]  /*bdb0*/  IMAD.WIDE.U32 R2, R8, UR8, R2 ;  /* 0x0000000808027c25 */ /* 0x000fe2000f8e0002 */
[----:B------:R-:W-:-:S03]  /*bdc0*/  LOP3.LUT R8, R117, UR30, RZ, 0xfc, !PT ;  /* 0x0000001e75087c12 */ /* 0x000fc6000f8efcff */
[----:B------:R-:W-:Y:S01]  /*bdd0*/  IMAD.U32 R9, RZ, RZ, UR29 ;  /* 0x0000001dff097e24 */ /* 0x000fe2000f8e00ff */
[----:B------:R-:W-:Y:S01]  /*bde0*/  STS [R0+0x4204], R136 ;  /* 0x0042048800007388 */ /* 0x000fe20000000800 */
[----:B------:R-:W-:Y:S02]  /*bdf0*/  IMAD R3, R4, UR8, R3 ;  /* 0x0000000804037c24 */ /* 0x000fe4000f8e0203 */
[----:B------:R-:W-:Y:S01]  /*be00*/  FMUL.FTZ R26, R26, R10 ;  /* 0x0000000a1a1a7220 */ /* 0x000fe20000410000 */
[----:B------:R-:W-:Y:S01]  /*be10*/  STS [R0+0x4208], R137 ;  /* 0x0042088900007388 */ /* 0x000fe20000000800 */
[----:B------:R-:W-:-:S03]  /*be20*/  IADD3 R126, PT, PT, -R8, 0x800, R9 ;  /* 0x00000800087e7810 */ /* 0x000fc60007ffe109 */
[----:B------:R-:W-:Y:S01]  /*be30*/  STS [R0+0x420c], R138 ;  /* 0x00420c8a00007388 */ /* 0x000fe20000000800 */
[----:B------:R-:W-:-:S03]  /*be40*/  LEA R4, P1, R2, UR48, 0x2 ;  /* 0x0000003002047c11 */ /* 0x000fc6000f8210ff */
[----:B------:R-:W-:Y:S01]  /*be50*/  STS [R0+0x4210], R139 ;  /* 0x0042108b00007388 */ /* 0x000fe20000000800 */
[----:B------:R-:W-:-:S03]  /*be60*/  LEA R8, P0, R6, UR46, 0x2 ;  /* 0x0000002e06087c11 */ /* 0x000fc6000f8010ff */
[----:B------:R-:W-:Y:S01]  /*be70*/  STS [R0+0x4214], R140 ;  /* 0x0042148c00007388 */ /* 0x000fe20000000800 */
[----:B------:R-:W-:-:S03]  /*be80*/  FMUL.FTZ R10, R10, UR53 ;  /* 0x000000350a0a7c20 */ /* 0x000fc60008410000 */
[----:B------:R-:W-:Y:S04]  /*be90*/  STS [R0+0x4218], R141 ;  /* 0x0042188d00007388 */ /* 0x000fe80000000800 */
[----:B------:R-:W-:Y:S04]  /*bea0*/  STS [R0+0x421c], R142 ;  /* 0x00421c8e00007388 */ /* 0x000fe80000000800 */
[----:B------:R-:W-:Y:S04]  /*beb0*/  STS [R0+0x4220], R143 ;  /* 0x0042208f00007388 */ /* 0x000fe80000000800 */
[----:B------:R-:W-:Y:S04]  /*bec0*/  STS [R0+0x4224], R144 ;  /* 0x0042249000007388 */ /* 0x000fe80000000800 */
[----:B------:R-:W-:Y:S04]  /*bed0*/  STS [R0+0x4228], R145 ;  /* 0x0042289100007388 */ /* 0x000fe80000000800 */
[----:B------:R-:W-:Y:S04]  /*bee0*/  STS [R0+0x422c], R146 ;  /* 0x00422c9200007388 */ /* 0x000fe80000000800 */
[----:B------:R-:W-:Y:S01]  /*bef0*/  STS [R0+0x4230], R147 ;  /* 0x0042309300007388 */ /* 0x000fe20000000800 */
[----:B------:R-:W-:Y:S01]  /*bf00*/  BSSY.RECONVERGENT B0, `(.L_x_1570) ;  /* 0x000001f000007945 */ /* 0x000fe20003800200 */
[----:B------:R-:W-:Y:S01]  /*bf10*/  FFMA.FTZ R125, R58, R25, R125 ;  /* 0x000000193a7d7223 */ /* 0x000fe2000001007d */
[----:B------:R-:W-:Y:S01]  /*bf20*/  FMUL.FTZ R27, R27, R11 ;  /* 0x0000000b1b1b7220 */ /* 0x000fe20000410000 */
[----:B------:R-:W-:Y:S01]  /*bf30*/  FMUL.FTZ R10, R128, R10 ;  /* 0x0000000a800a7220 */ /* 0x000fe20000410000 */
[C---:B------:R-:W-:Y:S01]  /*bf40*/  ISETP.GE.AND P4, PT, R126.reuse, 0x81, PT ;  /* 0x000000817e00780c */ /* 0x040fe20003f86270 */
[----:B------:R-:W-:Y:S01]  /*bf50*/  FMUL.FTZ R11, R11, UR53 ;  /* 0x000000350b0b7c20 */ /* 0x000fe20008410000 */
[----:B------:R-:W-:Y:S01]  /*bf60*/  ISETP.GE.AND P3, PT, R126, 0x101, PT ;  /* 0x000001017e00780c */ /* 0x000fe20003f66270 */
[----:B------:R-:W-:Y:S01]  /*bf70*/  FMUL.FTZ R148, R153, R148 ;  /* 0x0000009499947220 */ /* 0x000fe20000410000 */
[----:B-----5:R-:W-:-:S04]  /*bf80*/  FMUL.FTZ R149, R152, R149 ;  /* 0x0000009598957220 */ /* 0x020fc80000410000 */
[----:B------:R-:W-:Y:S04]  /*bf90*/  STS [R0+0x4234], R148 ;  /* 0x0042349400007388 */ /* 0x000fe80000000800 */
[----:B------:R-:W-:Y:S01]  /*bfa0*/  STS [R0+0x4238], R149 ;  /* 0x0042389500007388 */ /* 0x000fe20000000800 */
[----:B--2---:R-:W-:-:S05]  /*bfb0*/  FFMA.FTZ R127, R25, R75, R127 ;  /* 0x0000004b197f7223 */ /* 0x004fca000001007f */
[----:B------:R-:W-:Y:S01]  /*bfc0*/  STL [R1+0xec], R127 ;  /* 0x0000ec7f01007387 */ /* 0x000fe20000100800 */
[----:B------:R-:W-:-:S05]  /*bfd0*/  FMUL.FTZ R150, R135, R150 ;  /* 0x0000009687967220 */ /* 0x000fca0000410000 */
[----:B------:R1:W-:Y:S01]  /*bfe0*/  STS [R0+0x423c], R150 ;  /* 0x00423c9600007388 */ /* 0x0003e20000000800 */
[----:B------:R-:W-:Y:S01]  /*bff0*/  FMUL.FTZ R25, R17, UR53 ;  /* 0x0000003511197c20 */ /* 0x000fe20008410000 */
[----:B-1----:R-:W-:Y:S01]  /*c000*/  IMAD R0, R5, UR8, R7 ;  /* 0x0000000805007c24 */ /* 0x002fe2000f8e0207 */
[----:B------:R-:W-:Y:S01]  /*c010*/  LEA.HI.X R5, R2, UR49, R3, 0x2, P1 ;  /* 0x0000003102057c11 */ /* 0x000fe200088f1403 */
[----:B------:R-:W-:Y:S01]  /*c020*/  FMUL.FTZ R2, R13, UR53 ;  /* 0x000000350d027c20 */ /* 0x000fe20008410000 */
[----:B------:R-:W-:Y:S01]  /*c030*/  BAR.SYNC.DEFER_BLOCKING 0x0 ;  /* 0x0000000000007b1d */ /* 0x000fe20000010000 */
[----:B------:R-:W-:Y:S01]  /*c040*/  ISETP.GE.AND P1, PT, R126, 0x181, PT ;  /* 0x000001817e00780c */ /* 0x000fe20003f26270 */
[----:B------:R-:W-:Y:S01]  /*c050*/  FMUL.FTZ R3, R14, UR53 ;  /* 0x000000350e037c20 */ /* 0x000fe20008410000 */
[----:B------:R-:W-:Y:S01]  /*c060*/  LEA.HI.X R9, R6, UR47, R0, 0x2, P0 ;  /* 0x0000002f06097c11 */ /* 0x000fe200080f1400 */
[----:B------:R-:W-:Y:S01]  /*c070*/  FMUL.FTZ R0, R12, UR53 ;  /* 0x000000350c007c20 */ /* 0x000fe20008410000 */
[----:B------:R-:W-:Y:S01]  /*c080*/  FMUL.FTZ R6, R15, UR53 ;  /* 0x000000350f067c20 */ /* 0x000fe20008410000 */
[----:B------:R-:W-:Y:S01]  /*c090*/  FMUL.FTZ R7, R16, UR53 ;  /* 0x0000003510077c20 */ /* 0x000fe20008410000 */
[----:B------:R-:W-:Y:S01]  /*c0a0*/  ISETP.GE.AND P0, PT, R126, 0x201, PT ;  /* 0x000002017e00780c */ /* 0x000fe20003f06270 */
[----:B0-----:R-:W-:-:S12]  /*c0b0*/  @!P6 BRA `(.L_x_1571) ;  /* 0x00000000000ce947 */ /* 0x001fd80003800000 */
[----:B------:R-:W0:Y:S04]  /*c0c0*/  LDS R85, [R85+0x4200] ;  /* 0x0042000055557984 */ /* 0x000e280000000800 */
[----:B------:R1:W-:Y:S04]  /*c0d0*/  REDG.E.ADD.F32.FTZ.RN.STRONG.GPU desc[UR32][R8.64], R43 ;  /* 0x0000002b080079a6 */ /* 0x0003e8000c12f320 */
[----:B0-----:R1:W-:Y:S02]  /*c0e0*/  REDG.E.ADD.F32.FTZ.RN.STRONG.GPU desc[UR32][R4.64], R85 ;  /* 0x00000055040079a6 */ /* 0x0013e4000c12f320 */
.L_x_1571:
[----:B------:R-:W-:Y:S05]  /*c0f0*/  BSYNC.RECONVERGENT B0 ;  /* 0x0000000000007941 */ /* 0x000fea0003800200 */
.L_x_1570:
        /* <DEDUP_REMOVED lines=11> */
.L_x_1573:
[----:B------:R-:W-:Y:S05]  /*c1b0*/  BSYNC.RECONVERGENT B0 ;  /* 0x0000000000007941 */ /* 0x000fea0003800200 */
.L_x_1572:
[----:B------:R-:W2:Y:S01]  /*c1c0*/  LDS R83, [R83+0x4600] ;  /* 0x0046000053537984 */ /* 0x000ea20000000800 */
[----:B------:R-:W-:Y:S04]  /*c1d0*/  BSSY.RECONVERGENT B0, `(.L_x_1574) ;  /* 0x0000004000007945 */ /* 0x000fe80003800200 */
[----:B------:R-:W-:Y:S05]  /*c1e0*/  @!P3 BRA `(.L_x_1575) ;  /* 0x000000000008b947 */ /* 0x000fea0003800000 */
[----:B------:R3:W-:Y:S04]  /*c1f0*/  REDG.E.ADD.F32.FTZ.RN.STRONG.GPU desc[UR32][R8.64+0x400], R41 ;  /* 0x00040029080079a6 */ /* 0x0007e8000c12f320 */
[----:B--2---:R3:W-:Y:S02]  /*c200*/  REDG.E.ADD.F32.FTZ.RN.STRONG.GPU desc[UR32][R4.64+0x400], R83 ;  /* 0x00040053040079a6 */ /* 0x0047e4000c12f320 */
.L_x_1575:
[----:B------:R-:W-:Y:S05]  /*c210*/  BSYNC.RECONVERGENT B0 ;  /* 0x0000000000007941 */ /* 0x000fea0003800200 */
.L_x_1574:
[----:B------:R-:W4:Y:S01]  /*c220*/  LDS R82, [R82+0x4800] ;  /* 0x0048000052527984 */ /* 0x000f220000000800 */
[----:B------:R-:W-:Y:S04]  /*c230*/  BSSY.RECONVERGENT B0, `(.L_x_1576) ;  /* 0x0000004000007945 */ /* 0x000fe80003800200 */
[----:B------:R-:W-:Y:S05]  /*c240*/  @!P1 BRA `(.L_x_1577) ;  /* 0x0000000000089947 */ /* 0x000fea0003800000 */
[----:B------:R0:W-:Y:S04]  /*c250*/  REDG.E.ADD.F32.FTZ.RN.STRONG.GPU desc[UR32][R8.64+0x600], R40 ;  /* 0x00060028080079a6 */ /* 0x0001e8000c12f320 */
[----:B----4-:R4:W-:Y:S02]  /*c260*/  REDG.E.ADD.F32.FTZ.RN.STRONG.GPU desc[UR32][R4.64+0x600], R82 ;  /* 0x00060052040079a6 */ /* 0x0109e4000c12f320 */
.L_x_1577:
[----:B------:R-:W-:Y:S05]  /*c270*/  BSYNC.RECONVERGENT B0 ;  /* 0x0000000000007941 */ /* 0x000fea0003800200 */
.L_x_1576:
[----:B------:R-:W0:Y:S01]  /*c280*/  LDS R86, [R86+0x4a00] ;  /* 0x004a000056567984 */ /* 0x000e220000000800 */
[----:B------:R-:W-:Y:S04]  /*c290*/  BSSY.RECONVERGENT B0, `(.L_x_1578) ;  /* 0x0000004000007945 */ /* 0x000fe80003800200 */
[----:B------:R-:W-:Y:S05]  /*c2a0*/  @!P0 BRA `(.L_x_1579) ;  /* 0x0000000000088947 */ /* 0x000fea0003800000 */
[----:B------:R1:W-:Y:S04]  /*c2b0*/  REDG.E.ADD.F32.FTZ.RN.STRONG.GPU desc[UR32][R8.64+0x800], R39 ;  /* 0x00080027080079a6 */ /* 0x0003e8000c12f320 */
[----:B0-----:R1:W-:Y:S02]  /*c2c0*/  REDG.E.ADD.F32.FTZ.RN.STRONG.GPU desc[UR32][R4.64+0x800], R86 ;  /* 0x00080056040079a6 */ /* 0x0013e4000c12f320 */
.L_x_1579:
[----:B------:R-:W-:Y:S05]  /*c2d0*/  BSYNC.RECONVERGENT B0 ;  /* 0x0000000000007941 */ /* 0x000fea0003800200 */
.L_x_1578:
[----:B------:R-:W0:Y:S01]  /*c2e0*/  LDS R81, [R81+0x4c00] ;  /* 0x004c000051517984 */ /* 0x000e220000000800 */
[----:B------:R-:W-:Y:S04]  /*c2f0*/  BSSY.RECONVERGENT B0, `(.L_x_1580) ;  /* 0x0000004000007945 */ /* 0x000fe80003800200 */
[----:B------:R-:W-:Y:S05]  /*c300*/  @!P6 BRA `(.L_x_1581) ;  /* 0x000000000008e947 */ /* 0x000fea0003800000 */
[----:B------:R1:W-:Y:S04]  /*c310*/  REDG.E.ADD.F32.FTZ.RN.STRONG.GPU desc[UR32][R8.64+0xa00], R38 ;  /* 0x000a0026080079a6 */ /* 0x0003e8000c12f320 */
[----:B0-----:R1:W-:Y:S02]  /*c320*/  REDG.E.ADD.F32.FTZ.RN.STRONG.GPU desc[UR32][R4.64+0xa00], R81 ;  /* 0x000a0051040079a6 */ /* 0x0013e4000c12f320 */
.L_x_1581:
[----:B------:R-:W-:Y:S05]  /*c330*/  BSYNC.RECONVERGENT B0 ;  /* 0x0000000000007941 */ /* 0x000fea0003800200 */
.L_x_1580:
        /* <DEDUP_REMOVED lines=10> */
.L_x_1583:
[----:B------:R-:W-:Y:S05]  /*c3e0*/  BSYNC.RECONVERGENT B0 ;  /* 0x0000000000007941 */ /* 0x000fea0003800200 */
.L_x_1582:
[----:B------:R-:W0:Y:S01]  /*c3f0*/  LDS R79, [R79+0x5000] ;  /* 0x005000004f4f7984 */ /* 0x000e220000000800 */
[----:B------:R-:W-:Y:S04]  /*c400*/  BSSY.RECONVERGENT B0, `(.L_x_1584) ;  /* 0x0000004000007945 */ /* 0x000fe80003800200 */
[----:B------:R-:W-:Y:S05]  /*c410*/  @!P0 BRA `(.L_x_1585) ;  /* 0x0000000000088947 */ /* 0x000fea0003800000 */
[----:B------:R1:W-:Y:S04]  /*c420*/  REDG.E.ADD.F32.FTZ.RN.STRONG.GPU desc[UR32][R8.64+0xe00], R36 ;  /* 0x000e0024080079a6 */ /* 0x0003e8000c12f320 */
[----:B0-----:R1:W-:Y:S02]  /*c430*/  REDG.E.ADD.F32.FTZ.RN.STRONG.GPU desc[UR32][R4.64+0xe00], R79 ;  /* 0x000e004f040079a6 */ /* 0x0013e4000c12f320 */
.L_x_1585:
[----:B------:R-:W-:Y:S05]  /*c440*/  BSYNC.RECONVERGENT B0 ;  /* 0x0000000000007941 */ /* 0x000fea0003800200 */
.L_x_1584:
[----:B------:R-:W0:Y:S01]  /*c450*/  LDS R78, [R78+0x5200] ;  /* 0x005200004e4e7984 */ /* 0x000e220000000800 */
[----:B------:R-:W-:Y:S04]  /*c460*/  BSSY.RECONVERGENT B0, `(.L_x_1586) ;  /* 0x0000004000007945 */ /* 0x000fe80003800200 */
[----:B------:R-:W-:Y:S05]  /*c470*/  @!P1 BRA `(.L_x_1587) ;  /* 0x0000000000089947 */ /* 0x000fea0003800000 */
[----:B------:R1:W-:Y:S04]  /*c480*/  REDG.E.ADD.F32.FTZ.RN.STRONG.GPU desc[UR32][R8.64+0x1000], R35 ;  /* 0x00100023080079a6 */ /* 0x0003e8000c12f320 */
[----:B0-----:R1:W-:Y:S02]  /*c490*/  REDG.E.ADD.F32.FTZ.RN.STRONG.GPU desc[UR32][R4.64+0x1000], R78 ;  /* 0x0010004e040079a6 */ /* 0x0013e4000c12f320 */
.L_x_1587:
[----:B------:R-:W-:Y:S05]  /*c4a0*/  BSYNC.RECONVERGENT B0 ;  /* 0x0000000000007941 */ /* 0x000fea0003800200 */
.L_x_1586:
[----:B------:R-:W0:Y:S01]  /*c4b0*/  LDS R50, [R50+0x5400] ;  /* 0x0054000032327984 */ /* 0x000e220000000800 */
[----:B------:R-:W-:Y:S04]  /*c4c0*/  BSSY.RECONVERGENT B0, `(.L_x_1588) ;  /* 0x0000004000007945 */ /* 0x000fe80003800200 */
[----:B------:R-:W-:Y:S05]  /*c4d0*/  @!P3 BRA `(.L_x_1589) ;  /* 0x000000000008b947 */ /* 0x000fea0003800000 */
[----:B------:R1:W-:Y:S04]  /*c4e0*/  REDG.E.ADD.F32.FTZ.RN.STRONG.GPU desc[UR32][R8.64+0x1200], R34 ;  /* 0x00120022080079a6 */ /* 0x0003e8000c12f320 */
[----:B0-----:R1:W-:Y:S02]  /*c4f0*/  REDG.E.ADD.F32.FTZ.RN.STRONG.GPU desc[UR32][R4.64+0x1200], R50 ;  /* 0x00120032040079a6 */ /* 0x0013e4000c12f320 */
.L_x_1589:
[----:B------:R-:W-:Y:S05]  /*c500*/  BSYNC.RECONVERGENT B0 ;  /* 0x0000000000007941 */ /* 0x000fea0003800200 */
.L_x_1588:
[----:B------:R-:W0:Y:S01]  /*c510*/  LDS R49, [R49+0x5600] ;  /* 0x0056000031317984 */ /* 0x000e220000000800 */
[----:B------:R-:W-:Y:S04]  /*c520*/  BSSY.RECONVERGENT B0, `(.L_x_1590) ;  /* 0x0000004000007945 */ /* 0x000fe80003800200 */
[----:B------:R-:W-:Y:S05]  /*c530*/  @!P4 BRA `(.L_x_1591) ;  /* 0x000000000008c947 */ /* 0x000fea0003800000 */
[----:B------:R1:W-:Y:S04]  /*c540*/  REDG.E.ADD.F32.FTZ.RN.STRONG.GPU desc[UR32][R8.64+0x1400], R24 ;  /* 0x00140018080079a6 */ /* 0x0003e8000c12f320 */
[----:B0-----:R1:W-:Y:S02]  /*c550*/  REDG.E.ADD.F32.FTZ.RN.STRONG.GPU desc[UR32][R4.64+0x1400], R49 ;  /* 0x00140031040079a6 */ /* 0x0013e4000c12f320 */
.L_x_1591:
[----:B------:R-:W-:Y:S05]  /*c560*/  BSYNC.RECONVERGENT B0 ;  /* 0x0000000000007941 */ /* 0x000fea0003800200 */
.L_x_1590:
        /* <DEDUP_REMOVED lines=10> */
.L_x_1593:
[----:B------:R-:W-:Y:S05]  /*c610*/  BSYNC.RECONVERGENT B0 ;  /* 0x0000000000007941 */ /* 0x000fea0003800200 */
.L_x_1592:
[----:B------:R-:W0:Y:S01]  /*c620*/  LDS R47, [R47+0x5a00] ;  /* 0x005a00002f2f7984 */ /* 0x000e220000000800 */
[----:B------:R-:W-:Y:S04]  /*c630*/  BSSY.RECONVERGENT B0, `(.L_x_1594) ;  /* 0x0000004000007945 */ /* 0x000fe80003800200 */
[----:B------:R-:W-:Y:S05]  /*c640*/  @!P0 BRA `(.L_x_1595) ;  /* 0x0000000000088947 */ /* 0x000fea0003800000 */
[----:B------:R1:W-:Y:S04]  /*c650*/  REDG.E.ADD.F32.FTZ.RN.STRONG.GPU desc[UR32][R8.64+0x1800], R22 ;  /* 0x00180016080079a6 */ /* 0x0003e8000c12f320 */
[----:B0-----:R1:W-:Y:S02]  /*c660*/  REDG.E.ADD.F32.FTZ.RN.STRONG.GPU desc[UR32][R4.64+0x1800], R47 ;  /* 0x0018002f040079a6 */ /* 0x0013e4000c12f320 */
.L_x_1595:
[----:B------:R-:W-:Y:S05]  /*c670*/  BSYNC.RECONVERGENT B0 ;  /* 0x0000000000007941 */ /* 0x000fea0003800200 */
.L_x_1594:
[----:B------:R-:W0:Y:S01]  /*c680*/  LDS R46, [R46+0x5c00] ;  /* 0x005c00002e2e7984 */ /* 0x000e220000000800 */
[----:B------:R-:W-:Y:S04]  /*c690*/  BSSY.RECONVERGENT B0, `(.L_x_1596) ;  /* 0x0000004000007945 */ /* 0x000fe80003800200 */
[----:B------:R-:W-:Y:S05]  /*c6a0*/  @!P1 BRA `(.L_x_1597) ;  /* 0x0000000000089947 */ /* 0x000fea0003800000 */
[----:B------:R1:W-:Y:S04]  /*c6b0*/  REDG.E.ADD.F32.FTZ.RN.STRONG.GPU desc[UR32][R8.64+0x1a00], R21 ;  /* 0x001a0015080079a6 */ /* 0x0003e8000c12f320 */
[----:B0-----:R1:W-:Y:S02]  /*c6c0*/  REDG.E.ADD.F32.FTZ.RN.STRONG.GPU desc[UR32][R4.64+0x1a00], R46 ;  /* 0x001a002e040079a6 */ /* 0x0013e4000c12f320 */
.L_x_1597:
[----:B------:R-:W-:Y:S05]  /*c6d0*/  BSYNC.RECONVERGENT B0 ;  /* 0x0000000000007941 */ /* 0x000fea0003800200 */
.L_x_1596:
[----:B------:R-:W0:Y:S01]  /*c6e0*/  LDS R45, [R45+0x5e00] ;  /* 0x005e00002d2d7984 */ /* 0x000e220000000800 */
[----:B------:R-:W-:Y:S04]  /*c6f0*/  BSSY.RECONVERGENT B0, `(.L_x_1598) ;  /* 0x0000004000007945 */ /* 0x000fe80003800200 */
[----:B------:R-:W-:Y:S05]  /*c700*/  @!P3 BRA `(.L_x_1599) ;  /* 0x000000000008b947 */ /* 0x000fea0003800000 */
[----:B------:R1:W-:Y:S04]  /*c710*/  REDG.E.ADD.F32.FTZ.RN.STRONG.GPU desc[UR32][R8.64+0x1c00], R20 ;  /* 0x001c0014080079a6 */ /* 0x0003e8000c12f320 */
[----:B0-----:R1:W-:Y:S02]  /*c720*/  REDG.E.ADD.F32.FTZ.RN.STRONG.GPU desc[UR32][R4.64+0x1c00], R45 ;  /* 0x001c002d040079a6 */ /* 0x0013e4000c12f320 */
.L_x_1599:
[----:B------:R-:W-:Y:S05]  /*c730*/  BSYNC.RECONVERGENT B0 ;  /* 0x0000000000007941 */ /* 0x000fea0003800200 */
.L_x_1598:
[----:B------:R-:W0:Y:S01]  /*c740*/  LDS R44, [R44+0x6000] ;  /* 0x006000002c2c7984 */ /* 0x000e220000000800 */
[----:B------:R-:W-:Y:S04]  /*c750*/  BSSY.RECONVERGENT B0, `(.L_x_1600) ;  /* 0x0000004000007945 */ /* 0x000fe80003800200 */
[----:B------:R-:W-:Y:S05]  /*c760*/  @!P4 BRA `(.L_x_1601) ;  /* 0x000000000008c947 */ /* 0x000fea0003800000 */
[----:B------:R1:W-:Y:S04]  /*c770*/  REDG.E.ADD.F32.FTZ.RN.STRONG.GPU desc[UR32][R8.64+0x1e00], R19 ;  /* 0x001e0013080079a6 */ /* 0x0003e8000c12f320 */
[----:B0-----:R1:W-:Y:S02]  /*c780*/  REDG.E.ADD.F32.FTZ.RN.STRONG.GPU desc[UR32][R4.64+0x1e00], R44 ;  /* 0x001e002c040079a6 */ /* 0x0013e4000c12f320 */
.L_x_1601:
[----:B------:R-:W-:Y:S05]  /*c790*/  BSYNC.RECONVERGENT B0 ;  /* 0x0000000000007941 */ /* 0x000fea0003800200 */
.L_x_1600:
        /* <DEDUP_REMOVED lines=18> */
[----:B-----5:R-:W-:Y:S01]  /*c8c0*/  FADD.FTZ R21, R87, R21 ;  /* 0x0000001557157221 */ /* 0x020fe20000010000 */
[----:B------:R-:W-:Y:S01]  /*c8d0*/  FMUL.FTZ R0, R123, R0 ;  /* 0x000000007b007220 */ /* 0x000fe20000410000 */
[----:B------:R-:W-:Y:S01]  /*c8e0*/  FMUL.FTZ R13, R29, R13 ;  /* 0x0000000d1d0d7220 */ /* 0x000fe20000410000 */
[----:B0-----:R-:W-:Y:S02]  /*c8f0*/  @P0 FADD R5, R4, R5 ;  /* 0x0000000504050221 */ /* 0x001fe40000000000 */
[----:B------:R0:W-:Y:S01]  /*c900*/  STL [R1+0x78], R21 ;  /* 0x0000781501007387 */ /* 0x0001e20000100800 */
[----:B--2---:R-:W-:Y:S01]  /*c910*/  FFMA.FTZ R20, R26, R76, R20 ;  /* 0x0000004c1a147223 */ /* 0x004fe20000010014 */
[----:B------:R-:W-:-:S02]  /*c920*/  FADD.FTZ R19, R125, R19 ;  /* 0x000000137d137221 */ /* 0x000fc40000010000 */
[----:B------:R-:W2:Y:S01]  /*c930*/  LDL.LU R34, [R1+0x68] ;  /* 0x0000680001227983 */ /* 0x000ea20000300800 */
[----:B---3--:R-:W-:-:S03]  /*c940*/  FFMA.FTZ R9, R27, R77, R9 ;  /* 0x0000004d1b097223 */ /* 0x008fc60000010009 */
[----:B------:R-:W3:Y:S01]  /*c950*/  LDL.LU R26, [R1+0x100] ;  /* 0x00010000011a7983 */ /* 0x000ee20000300800 */
[----:B0-----:R-:W0:Y:S01]  /*c960*/  S2R R21, SR_LANEID ;  /* 0x0000000000157919 */ /* 0x001e220000000000 */
[----:B------:R-:W-:Y:S02]  /*c970*/  FADD.FTZ R8, R10, R8 ;  /* 0x000000080a087221 */ /* 0x000fe40000010000 */
[----:B------:R1:W-:Y:S04]  /*c980*/  STL [R1+0xf0], R20 ;  /* 0x0000f01401007387 */ /* 0x0003e80000100800 */
[----:B------:R-:W4:Y:S04]  /*c990*/  LDL.LU R24, [R1+0x64] ;  /* 0x0000640001187983 */ /* 0x000f280000300800 */
[----:B------:R5:W-:Y:S04]  /*c9a0*/  STL [R1+0x74], R19 ;  /* 0x0000741301007387 */ /* 0x000be80000100800 */
[----:B------:R-:W4:Y:S04]  /*c9b0*/  LDL.LU R23, [R1+0x104] ;  /* 0x0001040001177983 */ /* 0x000f280000300800 */
[----:B------:R-:W-:Y:S04]  /*c9c0*/  STL [R1+0xf4], R9 ;  /* 0x0000f40901007387 */ /* 0x000fe80000100800 */
[----:B------:R-:W4:Y:S01]  /*c9d0*/  LDL.LU R22, [R1+0x60] ;  /* 0x0000600001167983 */ /* 0x000f220000300800 */
[----:B------:R-:W-:Y:S01]  /*c9e0*/  FFMA.FTZ R11, R60, R27, R11 ;  /* 0x0000001b3c0b7223 */ /* 0x000fe2000001000b */
[----:B------:R-:W-:Y:S01]  /*c9f0*/  FFMA.FTZ R37, R12, R88, R37 ;  /* 0x000000580c257223 */ /* 0x000fe20000010025 */
[----:B------:R-:W-:Y:S01]  /*ca00*/  FMUL.FTZ R14, R30, R14 ;  /* 0x0000000e1e0e7220 */ /* 0x000fe20000410000 */
[----:B------:R-:W-:Y:S01]  /*ca10*/  FMUL.FTZ R15, R31, R15 ;  /* 0x0000000f1f0f7220 */ /* 0x000fe20000410000 */
[----:B------:R-:W-:Y:S01]  /*ca20*/  FFMA.FTZ R35, R13, R89, R35 ;  /* 0x000000590d237223 */ /* 0x000fe20000010023 */
[----:B------:R-:W-:Y:S01]  /*ca30*/  FMUL.FTZ R17, R33, R17 ;  /* 0x0000001121117220 */ /* 0x000fe20000410000 */
[----:B------:R-:W-:Y:S01]  /*ca40*/  FMUL.FTZ R25, R120, R25 ;  /* 0x0000001978197220 */ /* 0x000fe20000410000 */
[----:B0-----:R-:W-:Y:S01]  /*ca50*/  ISETP.NE.AND P1, PT, R21, RZ, PT ;  /* 0x000000ff1500720c */ /* 0x001fe20003f25270 */
[----:B------:R-:W0:Y:S04]  /*ca60*/  SHFL.DOWN P0, R4, R5, 0x10, 0x1f ;  /* 0x0a001f0005047f89 */ /* 0x000e280000000000 */
[----:B------:R-:W4:Y:S04]  /*ca70*/  LDL.LU R21, [R1+0x108] ;  /* 0x0001080001157983 */ /* 0x000f280000300800 */
[----:B-1----:R-:W4:Y:S04]  /*ca80*/  LDL.LU R20, [R1+0x10c] ;  /* 0x00010c0001147983 */ /* 0x002f280000300800 */
[----:B------:R1:W-:Y:S04]  /*ca90*/  STL [R1+0x70], R8 ;  /* 0x0000700801007387 */ /* 0x0003e80000100800 */
[----:B-----5:R-:W5:Y:S04]  /*caa0*/  LDL.LU R19, [R1+0x5c] ;  /* 0x00005c0001137983 */ /* 0x020f680000300800 */
[----:B------:R-:W5:Y:S04]  /*cab0*/  LDL.LU R18, [R1+0x58] ;  /* 0x0000580001127983 */ /* 0x000f680000300800 */
[----:B-1----:R-:W5:Y:S01]  /*cac0*/  LDL.LU R8, [R1+0x54] ;  /* 0x0000540001087983 */ /* 0x002f620000300800 */
[----:B------:R-:W-:Y:S01]  /*cad0*/  FMUL.FTZ R9, R122, R2 ;  /* 0x000000027a097220 */ /* 0x000fe20000410000 */
[----:B------:R-:W-:Y:S01]  /*cae0*/  FFMA.FTZ R12, R61, R12, R0 ;  /* 0x0000000c3d0c7223 */ /* 0x000fe20000010000 */
[----:B------:R-:W-:Y:S01]  /*caf0*/  FMUL.FTZ R0, R121, R3 ;  /* 0x0000000379007220 */ /* 0x000fe20000410000 */
[----:B------:R-:W-:Y:S01]  /*cb00*/  FADD.FTZ R36, R11, R36 ;  /* 0x000000240b247221 */ /* 0x000fe20000010000 */
[----:B------:R-:W-:Y:S01]  /*cb10*/  FFMA.FTZ R9, R62, R13, R9 ;  /* 0x0000000d3e097223 */ /* 0x000fe20000010009 */
[----:B------:R-:W-:Y:S01]  /*cb20*/  FMUL.FTZ R3, R118, R6 ;  /* 0x0000000676037220 */ /* 0x000fe20000410000 */
[----:B------:R-:W-:Y:S01]  /*cb30*/  FMUL.FTZ R16, R32, R16 ;  /* 0x0000001020107220 */ /* 0x000fe20000410000 */
[----:B------:R1:W-:Y:S01]  /*cb40*/  STL [R1+0xf8], R37 ;  /* 0x0000f82501007387 */ /* 0x0003e20000100800 */
[----:B------:R-:W-:Y:S01]  /*cb50*/  FFMA.FTZ R25, R66, R17, R25 ;  /* 0x0000001142197223 */ /* 0x000fe20000010019 */
[----:B------:R-:W-:-:S02]  /*cb60*/  FFMA.FTZ R3, R64, R15, R3 ;  /* 0x0000000f40037223 */ /* 0x000fc40000010003 */
[----:B------:R1:W-:Y:S04]  /*cb70*/  STL [R1+0x6c], R36 ;  /* 0x00006c2401007387 */ /* 0x0003e80000100800 */
[----:B------:R1:W-:Y:S01]  /*cb80*/  STL [R1+0xfc], R35 ;  /* 0x0000fc2301007387 */ /* 0x0003e20000100800 */
[----:B------:R-:W-:Y:S01]  /*cb90*/  @!P1 SHF.R.U32.HI R2, RZ, 0x3, R117 ;  /* 0x00000003ff029819 */ /* 0x000fe20000011675 */
[----:B0-----:R-:W-:-:S03]  /*cba0*/  @P0 FADD R4, R5, R4 ;  /* 0x0000000405040221 */ /* 0x001fc60000000000 */
[----:B------:R-:W-:Y:S01]  /*cbb0*/  @!P1 LOP3.LUT R5, R2, 0x7c, RZ, 0xc0, !PT ;  /* 0x0000007c02059812 */ /* 0x000fe200078ec0ff */
[----:B------:R-:W-:Y:S04]  /*cbc0*/  BSSY.RECONVERGENT B0, `(.L_x_1602) ;  /* 0x0000026000007945 */ /* 0x000fe80003800200 */
[----:B------:R1:W-:Y:S01]  /*cbd0*/  @!P1 STS [R5+UR27+0x6304], R4 ;  /* 0x0063040405009988 */ /* 0x0003e2000800081b */
[----:B------:R-:W-:Y:S01]  /*cbe0*/  BAR.SYNC.DEFER_BLOCKING 0x0 ;  /* 0x0000000000007b1d */ /* 0x000fe20000010000 */
[----:B--2---:R-:W-:Y:S01]  /*cbf0*/  FADD.FTZ R34, R12, R34 ;  /* 0x000000220c227221 */ /* 0x004fe20000010000 */
[----:B---3--:R-:W-:Y:S01]  /*cc00*/  FFMA.FTZ R26, R14, R90, R26 ;  /* 0x0000005a0e1a7223 */ /* 0x008fe2000001001a */
[----:B------:R-:W-:Y:S01]  /*cc10*/  FFMA.FTZ R14, R63, R14, R0 ;  /* 0x0000000e3f0e7223 */ /* 0x000fe20000010000 */
[----:B------:R-:W-:-:S02]  /*cc20*/  FMUL.FTZ R0, R119, R7 ;  /* 0x0000000777007220 */ /* 0x000fc40000410000 */
[----:B------:R1:W-:Y:S02]  /*cc30*/  STL [R1+0x68], R34 ;  /* 0x0000682201007387 */ /* 0x0003e40000100800 */
[----:B------:R-:W-:Y:S02]  /*cc40*/  FFMA.FTZ R0, R65, R16, R0 ;  /* 0x0000001041007223 */ /* 0x000fe40000010000 */
[----:B------:R1:W-:Y:S01]  /*cc50*/  STL [R1+0x100], R26 ;  /* 0x0001001a01007387 */ /* 0x0003e20000100800 */
[----:B----4-:R-:W-:Y:S01]  /*cc60*/  FADD.FTZ R24, R9, R24 ;  /* 0x0000001809187221 */ /* 0x010fe20000010000 */
[----:B------:R-:W-:-:S04]  /*cc70*/  FFMA.FTZ R23, R15, R91, R23 ;  /* 0x0000005b0f177223 */ /* 0x000fc80000010017 */
[----:B------:R1:W-:Y:S01]  /*cc80*/  STL [R1+0x64], R24 ;  /* 0x0000641801007387 */ /* 0x0003e20000100800 */
[----:B------:R-:W-:-:S03]  /*cc90*/  FADD.FTZ R22, R14, R22 ;  /* 0x000000160e167221 */ /* 0x000fc60000010000 */
[----:B------:R1:W-:Y:S04]  /*cca0*/  STL [R1+0x104], R23 ;  /* 0x0001041701007387 */ /* 0x0003e80000100800 */
[----:B------:R1:W-:Y:S01]  /*ccb0*/  STL [R1+0x60], R22 ;  /* 0x0000601601007387 */ /* 0x0003e20000100800 */
[----:B------:R-:W-:Y:S01]  /*ccc0*/  FFMA.FTZ R21, R16, R92, R21 ;  /* 0x0000005c10157223 */ /* 0x000fe20000010015 */
[----:B------:R-:W-:-:S04]  /*ccd0*/  FFMA.FTZ R20, R17, R93, R20 ;  /* 0x0000005d11147223 */ /* 0x000fc80000010014 */
[----:B------:R1:W-:Y:S04]  /*cce0*/  STL [R1+0x108], R21 ;  /* 0x0001081501007387 */ /* 0x0003e80000100800 */
[----:B------:R1:W-:Y:S01]  /*ccf0*/  STL [R1+0x10c], R20 ;  /* 0x00010c1401007387 */ /* 0x0003e20000100800 */
[----:B-----5:R-:W-:Y:S01]  /*cd00*/  FADD.FTZ R19, R3, R19 ;  /* 0x0000001303137221 */ /* 0x020fe20000010000 */
[----:B------:R-:W-:Y:S01]  /*cd10*/  FADD.FTZ R18, R0, R18 ;  /* 0x0000001200127221 */ /* 0x000fe20000010000 */
[----:B------:R-:W-:-:S05]  /*cd20*/  FADD.FTZ R8, R25, R8 ;  /* 0x0000000819087221 */ /* 0x000fca0000010000 */
[----:B------:R1:W-:Y:S04]  /*cd30*/  STL [R1+0x54], R8 ;  /* 0x0000540801007387 */ /* 0x0003e80000100800 */
[----:B------:R1:W-:Y:S04]  /*cd40*/  STL [R1+0x5c], R19 ;  /* 0x00005c1301007387 */ /* 0x0003e80000100800 */
[----:B------:R1:W-:Y:S01]  /*cd50*/  STL [R1+0x58], R18 ;  /* 0x0000581201007387 */ /* 0x0003e20000100800 */
[----:B------:R-:W-:Y:S05]  /*cd60*/  @P5 BRA `(.L_x_1603) ;  /* 0x00000000002c5947 */ /* 0x000fea0003800000 */
[----:B------:R-:W-:Y:S01]  /*cd70*/  UISETP.NE.AND UP0, UPT, UR11, UR51, UPT ;  /* 0x000000330b00728c */ /* 0x000fe2000bf05270 */
[----:B------:R-:W0:Y:S01]  /*cd80*/  LDS.64 R2, [UR27+0x6308] ;  /* 0x0063081bff027984 */ /* 0x000e220008000a00 */
[----:B------:R-:W-:-:S03]  /*cd90*/  ULEA UR14, UR8, UR27, 0x2 ;  /* 0x0000001b080e7291 */ /* 0x000fc6000f8e10ff */
[----:B-1----:R-:W1:Y:S01]  /*cda0*/  LDS R5, [UR27+0x6310] ;  /* 0x0063101bff057984 */ /* 0x002e620008000800 */
[----:B------:R-:W-:-:S13]  /*cdb0*/  PLOP3.LUT P0, PT, PT, PT, UP0, 0x80, 0x8 ;  /* 0x000000000008781c */ /* 0x000fda0003f0f008 */
[----:B------:R-:W2:Y:S01]  /*cdc0*/  @P0 LDS R7, [UR14+0x7f50] ;  /* 0x007f500eff070984 */ /* 0x000ea20008000800 */
[----:B0-----:R-:W-:-:S04]  /*cdd0*/  FADD.FTZ R2, R4, R2 ;  /* 0x0000000204027221 */ /* 0x001fc80000010000 */
[----:B------:R-:W-:-:S04]  /*cde0*/  FADD.FTZ R2, R3, R2 ;  /* 0x0000000203027221 */ /* 0x000fc80000010000 */
[----:B-1----:R-:W-:-:S04]  /*cdf0*/  FADD.FTZ R2, R2, R5 ;  /* 0x0000000502027221 */ /* 0x002fc80000010000 */
[----:B--2---:R-:W-:-:S05]  /*ce00*/  @P0 FADD.FTZ R2, R2, R7 ;  /* 0x0000000702020221 */ /* 0x004fca0000010000 */
[----:B------:R0:W-:Y:S02]  /*ce10*/  STS [UR14+0x7f50], R2 ;  /* 0x007f5002ff007988 */ /* 0x0001e4000800080e */
.L_x_1603:
[----:B------:R-:W-:Y:S05]  /*ce20*/  BSYNC.RECONVERGENT B0 ;  /* 0x0000000000007941 */ /* 0x000fea0003800200 */
.L_x_1602:
[----:B------:R-:W-:-:S04]  /*ce30*/  UIADD3 UR8, UPT, UPT, UR8, 0x1, URZ ;  /* 0x0000000108087890 */ /* 0x000fc8000fffe0ff */
[----:B------:R-:W-:-:S09]  /*ce40*/  UISETP.GE.AND UP0, UPT, UR8, UR52, UPT ;  /* 0x000000340800728c */ /* 0x000fd2000bf06270 */
[----:B------:R-:W-:Y:S05]  /*ce50*/  BRA.U !UP0, `(.L_x_1604) ;  /* 0xffffffad08187547 */ /* 0x000fea000b83ffff */
.L_x_1559:
[----:B------:R-:W2:Y:S01]  /*ce60*/  LDL.LU R27, [R1+0x108] ;  /* 0x00010800011b7983 */ /* 0x000ea20000300800 */
[----:B------:R-:W-:Y:S01]  /*ce70*/  UIADD3 UR29, UPT, UPT, -UR28, UR29, URZ ;  /* 0x0000001d1c1d7290 */ /* 0x000fe2000fffe1ff */
[----:B0-----:R-:W-:Y:S01]  /*ce80*/  MOV R2, UR18 ;  /* 0x0000001200027c02 */ /* 0x001fe20008000f00 */
[----:B------:R-:W0:Y:S01]  /*ce90*/  LDCU.64 UR30, c[0x0][0x4f8] ;  /* 0x00009f00ff1e77ac */ /* 0x000e220008000a00 */
[----:B-1----:R-:W2:Y:S01]  /*cea0*/  LDL.LU R26, [R1+0x10c] ;  /* 0x00010c00011a7983 */ /* 0x002ea20000300800 */
[----:B------:R-:W-:Y:S02]  /*ceb0*/  MOV R3, UR19 ;  /* 0x0000001300037c02 */ /* 0x000fe40008000f00 */
[----:B------:R-:W-:Y:S01]  /*cec0*/  PRMT R0, RZ, 0x7610, R0 ;  /* 0x00007610ff007816 */ /* 0x000fe20000000000 */
[----:B------:R-:W3:Y:S01]  /*ced0*/  LDL.LU R18, [R1+0xf4] ;  /* 0x0000f40001127983 */ /* 0x000ee20000300800 */
[----:B------:R-:W-:Y:S02]  /*cee0*/  PRMT R4, RZ, 0x7610, R4 ;  /* 0x00007610ff047816 */ /* 0x000fe40000000004 */
[----:B------:R-:W-:Y:S01]  /*cef0*/  PRMT R5, RZ, 0x7610, R5 ;  /* 0x00007610ff057816 */ /* 0x000fe20000000005 */
[----:B------:R-:W3:Y:S01]  /*cf00*/  LDL.LU R19, [R1+0xf0] ;  /* 0x0000f00001137983 */ /* 0x000ee20000300800 */
[----:B------:R-:W-:-:S02]  /*cf10*/  PRMT R6, RZ, 0x7610, R6 ;  /* 0x00007610ff067816 */ /* 0x000fc40000000006 */
[----:B------:R-:W-:Y:S01]  /*cf20*/  PRMT R7, RZ, 0x7610, R7 ;  /* 0x00007610ff077816 */ /* 0x000fe20000000007 */
[----:B------:R-:W4:Y:S01]  /*cf30*/  LDL.LU R25, [R1+0x100] ;  /* 0x0001000001197983 */ /* 0x000f220000300800 */
        /* <DEDUP_REMOVED lines=8> */
[----:B------:R-:W5:Y:S01]  /*cfc0*/  LDL.LU R22, [R1+0xfc] ;  /* 0x0000fc0001167983 */ /* 0x000f620000300800 */
[----:B------:R-:W-:Y:S02]  /*cfd0*/  PRMT R14, RZ, 0x7610, R14 ;  /* 0x00007610ff0e7816 */ /* 0x000fe4000000000e */
[----:B------:R-:W-:Y:S01]  /*cfe0*/  PRMT R15, RZ, 0x7610, R15 ;  /* 0x00007610ff0f7816 */ /* 0x000fe2000000000f */
[----:B------:R-:W3:Y:S01]  /*cff0*/  LDL.LU R21, [R1+0xec] ;  /* 0x0000ec0001157983 */ /* 0x000ee20000300800 */
[----:B------:R-:W-:Y:S02]  /*d000*/  PRMT R16, RZ, 0x7610, R16 ;  /* 0x00007610ff107816 */ /* 0x000fe40000000010 */
[----:B------:R-:W-:Y:S01]  /*d010*/  PRMT R17, RZ, 0x7610, R17 ;  /* 0x00007610ff117816 */ /* 0x000fe20000000011 */
[----:B------:R-:W3:Y:S01]  /*d020*/  LDL.LU R20, [R1+0xe8] ;  /* 0x0000e80001147983 */ /* 0x000ee20000300800 */
[----:B------:R-:W-:Y:S08]  /*d030*/  BAR.SYNC.DEFER_BLOCKING 0x0 ;  /* 0x0000000000007b1d */ /* 0x000ff00000010000 */
[----:B------:R-:W1:Y:S01]  /*d040*/  S2UR UR12, SR_CTAID.Y ;  /* 0x00000000000c79c3 */ /* 0x000e620000002600 */
[----:B------:R-:W1:Y:S01]  /*d050*/  LDCU.64 UR34, c[0x0][0x500] ;  /* 0x0000a000ff2277ac */ /* 0x000e620008000a00 */
[----:B------:R-:W2:Y:S04]  /*d060*/  LDL.LU R29, [R1+0x54] ;  /* 0x00005400011d7983 */ /* 0x000ea80000300800 */
        /* <DEDUP_REMOVED lines=9> */
[----:B------:R0:W2:Y:S04]  /*d100*/  LDL.LU R39, [R1+0x110] ;  /* 0x0001100001277983 */ /* 0x0000a80000300800 */
[----:B------:R-:W3:Y:S04]  /*d110*/  LDL.LU R128, [R1+0x8] ;  /* 0x0000080001807983 */ /* 0x000ee80000300800 */
[----:B------:R-:W3:Y:S04]  /*d120*/  LDL.LU R127, [R1+0x4] ;  /* 0x00000400017f7983 */ /* 0x000ee80000300800 */
[----:B------:R-:W3:Y:S04]  /*d130*/  LDL.LU R126, [R1] ;  /* 0x00000000017e7983 */ /* 0x000ee80000300800 */
        /* <DEDUP_REMOVED lines=16> */
[----:B------:R-:W2:Y:S01]  /*d240*/  LDL.LU R28, [R1+0x4c] ;  /* 0x00004c00011c7983 */ /* 0x000ea20000300800 */
[C---:B------:R-:W-:Y:S01]  /*d250*/  ISETP.GE.AND P1, PT, R116.reuse, UR29, PT ;  /* 0x0000001d74007c0c */ /* 0x040fe2000bf26270 */
[----:B------:R-:W-:Y:S01]  /*d260*/  IMAD.WIDE.U32 R2, R116, 0x2, R2 ;  /* 0x0000000274027825 */ /* 0x000fe200078e0002 */
[----:B------:R-:W-:-:S02]  /*d270*/  ISETP.GE.AND P2, PT, R114, UR29, PT ;  /* 0x0000001d72007c0c */ /* 0x000fc4000bf46270 */
[----:B------:R-:W-:Y:S02]  /*d280*/  ISETP.GE.AND P3, PT, R113, UR29, PT ;  /* 0x0000001d71007c0c */ /* 0x000fe4000bf66270 */
[----:B------:R-:W-:Y:S02]  /*d290*/  ISETP.GE.AND P4, PT, R112, UR29, PT ;  /* 0x0000001d70007c0c */ /* 0x000fe4000bf86270 */
[----:B------:R-:W-:Y:S02]  /*d2a0*/  ISETP.GE.AND P6, PT, R111, UR29, PT ;  /* 0x0000001d6f007c0c */ /* 0x000fe4000bfc6270 */
[----:B------:R-:W-:-:S03]  /*d2b0*/  ISETP.GE.AND P0, PT, R110, UR29, PT ;  /* 0x0000001d6e007c0c */ /* 0x000fc6000bf06270 */
[----:B------:R-:W4:Y:S01]  /*d2c0*/  @!P1 LDG.E.U16 R0, desc[UR32][R2.64] ;  /* 0x0000002002009981 */ /* 0x000f22000c1e1500 */
[----:B------:R-:W-:-:S03]  /*d2d0*/  ISETP.GE.AND P1, PT, R109, UR29, PT ;  /* 0x0000001d6d007c0c */ /* 0x000fc6000bf26270 */
[----:B------:R-:W5:Y:S01]  /*d2e0*/  @!P2 LDG.E.U16 R4, desc[UR32][R2.64+0x40] ;  /* 0x000040200204a981 */ /* 0x000f62000c1e1500 */
[----:B------:R-:W-:-:S03]  /*d2f0*/  ISETP.GE.AND P2, PT, R108, UR29, PT ;  /* 0x0000001d6c007c0c */ /* 0x000fc6000bf46270 */
        /* <DEDUP_REMOVED lines=14> */
[----:B------:R-:W3:Y:S04]  /*d3e0*/  @!P4 LDG.E.U16 R12, desc[UR32][R2.64+0x240] ;  /* 0x00024020020cc981 */ /* 0x000ee8000c1e1500 */
[----:B------:R-:W3:Y:S04]  /*d3f0*/  @!P6 LDG.E.U16 R13, desc[UR32][R2.64+0x280] ;  /* 0x00028020020de981 */ /* 0x000ee8000c1e1500 */
[----:B------:R-:W3:Y:S04]  /*d400*/  @!P0 LDG.E.U16 R14, desc[UR32][R2.64+0x2c0] ;  /* 0x0002c020020e8981 */ /* 0x000ee8000c1e1500 */
[----:B------:R-:W3:Y:S04]  /*d410*/  @!P1 LDG.E.U16 R15, desc[UR32][R2.64+0x300] ;  /* 0x00030020020f9981 */ /* 0x000ee8000c1e1500 */
[----:B------:R-:W3:Y:S04]  /*d420*/  @!P2 LDG.E.U16 R16, desc[UR32][R2.64+0x340] ;  /* 0x000340200210a981 */ /* 0x000ee8000c1e1500 */
[----:B------:R-:W3:Y:S01]  /*d430*/  @!P3 LDG.E.U16 R17, desc[UR32][R2.64+0x380] ;  /* 0x000380200211b981 */ /* 0x000ee2000c1e1500 */
[----:B--2---:R-:W-:-:S13]  /*d440*/  ISETP.GE.AND P4, PT, R28, UR29, PT ;  /* 0x0000001d1c007c0c */ /* 0x004fda000bf86270 */
[----:B------:R-:W2:Y:S04]  /*d450*/  @!P4 LDG.E.U16 R39, desc[UR32][R2.64+0x3c0] ;  /* 0x0003c0200227c981 */ /* 0x000ea8000c1e1500 */
[----:B----4-:R-:W-:Y:S04]  /*d460*/  STS.U16 [R125], R0 ;  /* 0x000000007d007388 */ /* 0x010fe80000000400 */
[----:B-----5:R-:W-:Y:S04]  /*d470*/  STS.U16 [R124+0x40], R4 ;  /* 0x000040047c007388 */ /* 0x020fe80000000400 */
        /* <DEDUP_REMOVED lines=13> */
[----:B------:R-:W-:-:S02]  /*d550*/  MOV R45, R29 ;  /* 0x0000001d002d7202 */ /* 0x000fc40000000f00 */
[----:B------:R-:W-:Y:S01]  /*d560*/  MOV R44, R30 ;  /* 0x0000001e002c7202 */ /* 0x000fe20000000f00 */
[----:B------:R-:W-:Y:S01]  /*d570*/  IMAD.MOV.U32 R43, RZ, RZ, R31 ;  /* 0x000000ffff2b7224 */ /* 0x000fe200078e001f */
[----:B------:R-:W-:Y:S02]  /*d580*/  MOV R42, R33 ;  /* 0x00000021002a7202 */ /* 0x000fe40000000f00 */
[----:B------:R-:W-:Y:S01]  /*d590*/  MOV R41, R35 ;  /* 0x0000002300297202 */ /* 0x000fe20000000f00 */
[----:B------:R-:W-:Y:S01]  /*d5a0*/  IMAD.MOV.U32 R40, RZ, RZ, R37 ;  /* 0x000000ffff287224 */ /* 0x000fe200078e0025 */
[----:B--2---:R-:W-:Y:S01]  /*d5b0*/  STS.U16 [R46+0x3c0], R39 ;  /* 0x0003c0272e007388 */ /* 0x004fe20000000400 */
[----:B------:R-:W-:-:S03]  /*d5c0*/  NOP ;  /* 0x0000000000007918 */ /* 0x000fc60000000000 */
[----:B------:R-:W2:Y:S04]  /*d5d0*/  LDS.U16 R0, [R128] ;  /* 0x0000000080007984 */ /* 0x000ea80000000400 */
[----:B------:R-:W3:Y:S04]  /*d5e0*/  LDS.U16 R2, [R127+0x2] ;  /* 0x000002007f027984 */ /* 0x000ee80000000400 */
[----:B------:R-:W4:Y:S04]  /*d5f0*/  LDS.U16 R3, [R126+0x4] ;  /* 0x000004007e037984 */ /* 0x000f280000000400 */
[----:B------:R-:W5:Y:S04]  /*d600*/  LDS.U16 R4, [R164+0x6] ;  /* 0x00000600a4047984 */ /* 0x000f680000000400 */
[----:B------:R-:W-:Y:S01]  /*d610*/  LDS.U16 R5, [R157+0x10] ;  /* 0x000010009d057984 */ /* 0x000fe20000000400 */
[----:B--2---:R-:W-:-:S04]  /*d620*/  IMAD.U32 R0, R0, 0x10000, RZ ;  /* 0x0001000000007824 */ /* 0x004fc800078e00ff */
[----:B------:R-:W-:Y:S01]  /*d630*/  FADD.FTZ R6, R0, UR7 ;  /* 0x0000000700067e21 */ /* 0x000fe20008010000 */
[----:B---3--:R-:W-:Y:S01]  /*d640*/  SHF.L.U32 R2, R2, 0x10, RZ ;  /* 0x0000001002027819 */ /* 0x008fe200000006ff */
[----:B------:R-:W2:Y:S03]  /*d650*/  LDS.U16 R0, [R161+0x8] ;  /* 0x00000800a1007984 */ /* 0x000ea60000000400 */
[----:B------:R-:W-:Y:S02]  /*d660*/  FSETP.GTU.FTZ.AND P4, PT, R6, 20, PT ;  /* 0x41a000000600780b */ /* 0x000fe40003f9c000 */
[----:B----4-:R-:W-:Y:S01]  /*d670*/  SHF.L.U32 R3, R3, 0x10, RZ ;  /* 0x0000001003037819 */ /* 0x010fe200000006ff */
[----:B-----5:R-:W-:Y:S02]  /*d680*/  IMAD.U32 R4, R4, 0x10000, RZ ;  /* 0x0001000004047824 */ /* 0x020fe400078e00ff */
[----:B------:R-:W-:-:S02]  /*d690*/  FADD.FTZ R8, R2, UR7 ;  /* 0x0000000702087e21 */ /* 0x000fc40008010000 */
[----:B------:R-:W-:Y:S01]  /*d6a0*/  LDS.U16 R2, [R160+0xa] ;  /* 0x00000a00a0027984 */ /* 0x000fe20000000400 */
[----:B------:R-:W-:Y:S01]  /*d6b0*/  FADD.FTZ R9, R3, UR7 ;  /* 0x0000000703097e21 */ /* 0x000fe20008010000 */
[----:B------:R-:W-:Y:S01]  /*d6c0*/  FADD.FTZ R10, R4, UR7 ;  /* 0x00000007040a7e21 */ /* 0x000fe20008010000 */
[----:B------:R-:W-:Y:S01]  /*d6d0*/  FSETP.GTU.FTZ.AND P6, PT, R8, 20, PT ;  /* 0x41a000000800780b */ /* 0x000fe20003fdc000 */
[----:B------:R-:W3:Y:S02]  /*d6e0*/  LDS.U16 R3, [R159+0xc] ;  /* 0x00000c009f037984 */ /* 0x000ee40000000400 */
[----:B------:R-:W-:Y:S01]  /*d6f0*/  FSETP.GTU.FTZ.AND P0, PT, R9, 20, PT ;  /* 0x41a000000900780b */ /* 0x000fe20003f1c000 */
[----:B------:R-:W-:Y:S01]  /*d700*/  @!P4 FMUL.FTZ R6, R6, -1.4426950216293334961 ;  /* 0xbfb8aa3b0606c820 */ /* 0x000fe20000410000 */
[----:B------:R-:W-:Y:S01]  /*d710*/  FSETP.GTU.FTZ.AND P1, PT, R10, 20, PT ;  /* 0x41a000000a00780b */ /* 0x000fe20003f3c000 */
[----:B------:R-:W4:Y:S02]  /*d720*/  LDS.U16 R4, [R158+0xe] ;  /* 0x00000e009e047984 */ /* 0x000f240000000400 */
[----:B------:R5:W1:Y:S05]  /*d730*/  @!P4 MUFU.EX2 R7, R6 ;  /* 0x000000060007c308 */ /* 0x000a6a0000000800 */
[----:B------:R-:W-:-:S03]  /*d740*/  @!P6 FMUL.FTZ R8, R8, -1.4426950216293334961 ;  /* 0xbfb8aa3b0808e820 */ /* 0x000fc60000410000 */
[----:B------:R-:W-:Y:S01]  /*d750*/  @!P0 FMUL.FTZ R9, R9, -1.4426950216293334961 ;  /* 0xbfb8aa3b09098820 */ /* 0x000fe20000410000 */
[----:B-----5:R-:W5:Y:S01]  /*d760*/  LDS.U16 R6, [R100+0x12] ;  /* 0x0000120064067984 */ /* 0x020f620000000400 */
[----:B------:R-:W-:Y:S01]  /*d770*/  @!P1 FMUL.FTZ R10, R10, -1.4426950216293334961 ;  /* 0xbfb8aa3b0a0a9820 */ /* 0x000fe20000410000 */
[----:B------:R-:W0:Y:S08]  /*d780*/  @!P6 MUFU.EX2 R8, R8 ;  /* 0x000000080008e308 */ /* 0x000e300000000800 */
[----:B------:R-:W2:Y:S01]  /*d790*/  @!P0 MUFU.EX2 R9, R9 ;  /* 0x0000000900098308 */ /* 0x000ea20000000800 */
[----:B-1----:R-:W-:-:S07]  /*d7a0*/  @!P4 FADD.FTZ R7, R7, 1 ;  /* 0x3f8000000707c421 */ /* 0x002fce0000010000 */
[----:B------:R-:W1:Y:S01]  /*d7b0*/  @!P1 MUFU.EX2 R10, R10 ;  /* 0x0000000a000a9308 */ /* 0x000e620000000800 */
[----:B0-----:R-:W-:-:S07]  /*d7c0*/  @!P6 FADD.FTZ R8, R8, 1 ;  /* 0x3f8000000808e421 */ /* 0x001fce0000010000 */
[----:B------:R-:W0:Y:S01]  /*d7d0*/  @!P4 MUFU.RCP R7, R7 ;  /* 0x000000070007c308 */ /* 0x000e220000001000 */
[----:B--2---:R-:W-:Y:S01]  /*d7e0*/  @!P0 FADD.FTZ R9, R9, 1 ;  /* 0x3f80000009098421 */ /* 0x004fe20000010000 */
[----:B------:R-:W-:Y:S01]  /*d7f0*/  SHF.L.U32 R0, R0, 0x10, RZ ;  /* 0x0000001000007819 */ /* 0x000fe200000006ff */
[----:B---3--:R-:W-:Y:S02]  /*d800*/  IMAD.U32 R3, R3, 0x10000, RZ ;  /* 0x0001000003037824 */ /* 0x008fe400078e00ff */
[----:B-1----:R-:W-:-:S03]  /*d810*/  @!P1 FADD.FTZ R10, R10, 1 ;  /* 0x3f8000000a0a9421 */ /* 0x002fc60000010000 */
[----:B------:R-:W1:Y:S01]  /*d820*/  @!P6 MUFU.RCP R8, R8 ;  /* 0x000000080008e308 */ /* 0x000e620000001000 */
[----:B------:R-:W-:Y:S01]  /*d830*/  FADD.FTZ R0, R0, UR7 ;  /* 0x0000000700007e21 */ /* 0x000fe20008010000 */
[----:B------:R-:W-:-:S06]  /*d840*/  FADD.FTZ R3, R3, UR7 ;  /* 0x0000000703037e21 */ /* 0x000fcc0008010000 */
[----:B------:R-:W2:Y:S01]  /*d850*/  @!P0 MUFU.RCP R9, R9 ;  /* 0x0000000900098308 */ /* 0x000ea20000001000 */
[----:B0-----:R-:W-:Y:S01]  /*d860*/  @!P4 FMUL.FTZ R45, R45, R7 ;  /* 0x000000072d2dc220 */ /* 0x001fe20000410000 */
[----:B------:R-:W-:-:S06]  /*d870*/  FSETP.GTU.FTZ.AND P2, PT, R0, 20, PT ;  /* 0x41a000000000780b */ /* 0x000fcc0003f5c000 */
[----:B------:R-:W0:Y:S01]  /*d880*/  @!P1 MUFU.RCP R10, R10 ;  /* 0x0000000a000a9308 */ /* 0x000e220000001000 */
[----:B------:R-:W-:Y:S01]  /*d890*/  @!P4 STL [R1+0x54], R45 ;  /* 0x0000542d0100c387 */ /* 0x000fe20000100800 */
[----:B------:R-:W-:Y:S02]  /*d8a0*/  FSETP.GTU.FTZ.AND P4, PT, R3, 20, PT ;  /* 0x41a000000300780b */ /* 0x000fe40003f9c000 */
[----:B------:R-:W-:Y:S02]  /*d8b0*/  SHF.L.U32 R2, R2, 0x10, RZ ;  /* 0x0000001002027819 */ /* 0x000fe400000006ff */
[----:B----4-:R-:W-:Y:S02]  /*d8c0*/  SHF.L.U32 R4, R4, 0x10, RZ ;  /* 0x0000001004047819 */ /* 0x010fe400000006ff */
[----:B------:R-:W-:Y:S01]  /*d8d0*/  SHF.L.U32 R5, R5, 0x10, RZ ;  /* 0x0000001005057819 */ /* 0x000fe200000006ff */
[----:B-----5:R-:W-:Y:S02]  /*d8e0*/  IMAD.U32 R6, R6, 0x10000, RZ ;  /* 0x0001000006067824 */ /* 0x020fe400078e00ff */
[----:B-1----:R-:W-:Y:S01]  /*d8f0*/  @!P6 FMUL.FTZ R44, R44, R8 ;  /* 0x000000082c2ce220 */ /* 0x002fe20000410000 */
[----:B------:R-:W-:Y:S01]  /*d900*/  FADD.FTZ R2, R2, UR7 ;  /* 0x0000000702027e21 */ /* 0x000fe20008010000 */
[----:B------:R-:W-:Y:S01]  /*d910*/  FADD.FTZ R4, R4, UR7 ;  /* 0x0000000704047e21 */ /* 0x000fe20008010000 */
[----:B--2---:R-:W-:Y:S01]  /*d920*/  @!P0 FMUL.FTZ R43, R43, R9 ;  /* 0x000000092b2b8220 */ /* 0x004fe20000410000 */
[----:B------:R-:W-:Y:S01]  /*d930*/  FADD.FTZ R5, R5, UR7 ;  /* 0x0000000705057e21 */ /* 0x000fe20008010000 */
[----:B------:R-:W-:Y:S01]  /*d940*/  @!P2 FMUL.FTZ R0, R0, -1.4426950216293334961 ;  /* 0xbfb8aa3b0000a820 */ /* 0x000fe20000410000 */
[----:B------:R-:W-:Y:S01]  /*d950*/  FADD.FTZ R6, R6, UR7 ;  /* 0x0000000706067e21 */ /* 0x000fe20008010000 */
[----:B0-----:R-:W-:Y:S01]  /*d960*/  @!P1 FMUL.FTZ R42, R42, R10 ;  /* 0x0000000a2a2a9220 */ /* 0x001fe20000410000 */
[----:B------:R-:W-:Y:S01]  /*d970*/  @!P6 STL [R1+0x58], R44 ;  /* 0x0000582c0100e387 */ /* 0x000fe20000100800 */
[----:B------:R-:W-:Y:S01]  /*d980*/  FSETP.GTU.FTZ.AND P3, PT, R2, 20, PT ;  /* 0x41a000000200780b */ /* 0x000fe20003f7c000 */
[----:B------:R-:W-:Y:S01]  /*d990*/  @!P4 FMUL.FTZ R3, R3, -1.4426950216293334961 ;  /* 0xbfb8aa3b0303c820 */ /* 0x000fe20000410000 */
[----:B------:R-:W-:Y:S01]  /*d9a0*/  FSETP.GTU.FTZ.AND P6, PT, R4, 20, PT ;  /* 0x41a000000400780b */ /* 0x000fe20003fdc000 */
[----:B------:R-:W-:Y:S01]  /*d9b0*/  @!P0 STL [R1+0x5c], R43 ;  /* 0x00005c2b01008387 */ /* 0x000fe20000100800 */
[----:B------:R-:W-:Y:S01]  /*d9c0*/  FSETP.GTU.FTZ.AND P0, PT, R5, 20, PT ;  /* 0x41a000000500780b */ /* 0x000fe20003f1c000 */
[----:B------:R-:W0:Y:S02]  /*d9d0*/  @!P2 MUFU.EX2 R0, R0 ;  /* 0x000000000000a308 */ /* 0x000e240000000800 */
[----:B------:R-:W-:Y:S01]  /*d9e0*/  @!P1 STL [R1+0x60], R42 ;  /* 0x0000602a01009387 */ /* 0x000fe20000100800 */
[----:B------:R-:W-:-:S05]  /*d9f0*/  FSETP.GTU.FTZ.AND P1, PT, R6, 20, PT ;  /* 0x41a000000600780b */ /* 0x000fca0003f3c000 */
[----:B------:R-:W1:Y:S01]  /*da00*/  @!P4 MUFU.EX2 R3, R3 ;  /* 0x000000030003c308 */ /* 0x000e620000000800 */
[----:B------:R-:W-:Y:S01]  /*da10*/  @!P3 FMUL.FTZ R2, R2, -1.4426950216293334961 ;  /* 0xbfb8aa3b0202b820 */ /* 0x000fe20000410000 */
[----:B------:R-:W-:Y:S02]  /*da20*/  @!P6 FMUL.FTZ R7, R4, -1.4426950216293334961 ;  /* 0xbfb8aa3b0407e820 */ /* 0x000fe40000410000 */
[----:B------:R-:W-:-:S04]  /*da30*/  @!P0 FMUL.FTZ R8, R5, -1.4426950216293334961 ;  /* 0xbfb8aa3b05088820 */ /* 0x000fc80000410000 */
[----:B------:R-:W-:Y:S01]  /*da40*/  @!P1 FMUL.FTZ R9, R6, -1.4426950216293334961 ;  /* 0xbfb8aa3b06099820 */ /* 0x000fe20000410000 */
[----:B------:R-:W2:Y:S01]  /*da50*/  @!P3 MUFU.EX2 R2, R2 ;  /* 0x000000020002b308 */ /* 0x000ea20000000800 */
[----:B0-----:R-:W-:Y:S02]  /*da60*/  @!P2 FADD.FTZ R4, R0, 1 ;  /* 0x3f8000000004a421 */ /* 0x001fe40000010000 */
[----:B------:R-:W0:Y:S05]  /*da70*/  LDS.U16 R0, [R99+0x14] ;  /* 0x0000140063007984 */ /* 0x000e2a0000000400 */
[----:B------:R-:W3:Y:S01]  /*da80*/  @!P6 MUFU.EX2 R7, R7 ;  /* 0x000000070007e308 */ /* 0x000ee20000000800 */
[----:B-1----:R-:W-:-:S02]  /*da90*/  @!P4 FADD.FTZ R6, R3, 1 ;  /* 0x3f8000000306c421 */ /* 0x002fc40000010000 */
[----:B------:R-:W1:Y:S05]  /*daa0*/  LDS.U16 R3, [R97+0x18] ;  /* 0x0000180061037984 */ /* 0x000e6a0000000400 */
[----:B------:R-:W4:Y:S08]  /*dab0*/  @!P0 MUFU.EX2 R8, R8 ;  /* 0x0000000800088308 */ /* 0x000f300000000800 */
[----:B------:R-:W5:Y:S01]  /*dac0*/  @!P1 MUFU.EX2 R9, R9 ;  /* 0x0000000900099308 */ /* 0x000f620000000800 */
[----:B--2---:R-:W-:Y:S01]  /*dad0*/  @!P3 FADD.FTZ R5, R2, 1 ;  /* 0x3f8000000205b421 */ /* 0x004fe20000010000 */
[----:B---3--:R-:W-:Y:S01]  /*dae0*/  @!P6 FADD.FTZ R7, R7, 1 ;  /* 0x3f8000000707e421 */ /* 0x008fe20000010000 */
[----:B------:R-:W-:Y:S01]  /*daf0*/  LDS.U16 R2, [R98+0x16] ;  /* 0x0000160062027984 */ /* 0x000fe20000000400 */
[----:B----4-:R-:W-:-:S04]  /*db00*/  @!P0 FADD.FTZ R8, R8, 1 ;  /* 0x3f80000008088421 */ /* 0x010fc80000010000 */
[----:B------:R2:W3:Y:S01]  /*db10*/  @!P2 MUFU.RCP R10, R4 ;  /* 0x00000004000aa308 */ /* 0x0004e20000001000 */
[----:B-----5:R-:W-:-:S07]  /*db20*/  @!P1 FADD.FTZ R9, R9, 1 ;  /* 0x3f80000009099421 */ /* 0x020fce0000010000 */
[----:B------:R-:W4:Y:S01]  /*db30*/  @!P3 MUFU.RCP R11, R5 ;  /* 0x00000005000bb308 */ /* 0x000f220000001000 */
[----:B0-----:R-:W-:Y:S01]  /*db40*/  SHF.L.U32 R0, R0, 0x10, RZ ;  /* 0x0000001000007819 */ /* 0x001fe200000006ff */
[----:B--2---:R-:W-:Y:S06]  /*db50*/  LDS.U16 R4, [R96+0x1a] ;  /* 0x00001a0060047984 */ /* 0x004fec0000000400 */
[----:B------:R-:W0:Y:S08]  /*db60*/  @!P4 MUFU.RCP R6, R6 ;  /* 0x000000060006c308 */ /* 0x000e300000001000 */
[----:B------:R-:W2:Y:S08]  /*db70*/  @!P6 MUFU.RCP R7, R7 ;  /* 0x000000070007e308 */ /* 0x000eb00000001000 */
[----:B------:R-:W5:Y:S08]  /*db80*/  @!P0 MUFU.RCP R8, R8 ;  /* 0x0000000800088308 */ /* 0x000f700000001000 */
[----:B------:R-:W1:Y:S01]  /*db90*/  @!P1 MUFU.RCP R9, R9 ;  /* 0x0000000900099308 */ /* 0x000e620000001000 */
[----:B---3--:R-:W-:Y:S01]  /*dba0*/  @!P2 FMUL.FTZ R41, R41, R10 ;  /* 0x0000000a2929a220 */ /* 0x008fe20000410000 */
[----:B----4-:R-:W-:Y:S01]  /*dbb0*/  @!P3 FMUL.FTZ R40, R40, R11 ;  /* 0x0000000b2828b220 */ /* 0x010fe20000410000 */
[----:B0-----:R-:W-:Y:S01]  /*dbc0*/  @!P4 FMUL.FTZ R38, R38, R6 ;  /* 0x000000062626c220 */ /* 0x001fe20000410000 */
[----:B--2---:R-:W-:Y:S01]  /*dbd0*/  @!P6 FMUL.FTZ R36, R36, R7 ;  /* 0x000000072424e220 */ /* 0x004fe20000410000 */
[----:B------:R-:W-:Y:S01]  /*dbe0*/  F2FP.BF16.F32.PACK_AB R7, R27, R26 ;  /* 0x0000001a1b07723e */ /* 0x000fe200000010ff */
[----:B------:R-:W-:Y:S01]  /*dbf0*/  @!P2 STL [R1+0x64], R41 ;  /* 0x000064290100a387 */ /* 0x000fe20000100800 */
[----:B-----5:R-:W-:-:S03]  /*dc00*/  @!P0 FMUL.FTZ R34, R34, R8 ;  /* 0x0000000822228220 */ /* 0x020fc60000410000 */
[----:B------:R-:W-:Y:S01]  /*dc10*/  @!P3 STL [R1+0x68], R40 ;  /* 0x000068280100b387 */ /* 0x000fe20000100800 */
[----:B-1----:R-:W-:-:S03]  /*dc20*/  SHF.L.U32 R3, R3, 0x10, RZ ;  /* 0x0000001003037819 */ /* 0x002fc600000006ff */
[----:B------:R-:W-:Y:S01]  /*dc30*/  @!P4 STL [R1+0x6c], R38 ;  /* 0x00006c260100c387 */ /* 0x000fe20000100800 */
[----:B------:R-:W-:-:S03]  /*dc40*/  @!P1 FMUL.FTZ R32, R32, R9 ;  /* 0x0000000920209220 */ /* 0x000fc60000410000 */
[----:B------:R-:W-:Y:S01]  /*dc50*/  @!P6 STL [R1+0x70], R36 ;  /* 0x000070240100e387 */ /* 0x000fe20000100800 */
[C---:B------:R-:W-:Y:S01]  /*dc60*/  PRMT R10, R7.reuse, 0x7610, R10 ;  /* 0x00007610070a7816 */ /* 0x040fe2000000000a */
[----:B------:R-:W-:Y:S01]  /*dc70*/  FADD.FTZ R8, R0, UR7 ;  /* 0x0000000700087e21 */ /* 0x000fe20008010000 */
[----:B------:R-:W-:Y:S01]  /*dc80*/  PRMT R11, R7, 0x7632, R11 ;  /* 0x00007632070b7816 */ /* 0x000fe2000000000b */
[----:B------:R-:W-:Y:S01]  /*dc90*/  @!P0 STL [R1+0x74], R34 ;  /* 0x0000742201008387 */ /* 0x000fe20000100800 */
[----:B------:R-:W-:Y:S02]  /*dca0*/  F2FP.BF16.F32.PACK_AB R7, R23, R22 ;  /* 0x000000161707723e */ /* 0x000fe400000010ff */
[----:B------:R-:W-:Y:S01]  /*dcb0*/  F2FP.BF16.F32.PACK_AB R0, R25, R24 ;  /* 0x000000181900723e */ /* 0x000fe200000010ff */
[----:B------:R-:W-:Y:S01]  /*dcc0*/  @!P1 STL [R1+0x78], R32 ;  /* 0x0000782001009387 */ /* 0x000fe20000100800 */
[----:B------:R-:W-:Y:S01]  /*dcd0*/  IMAD.MOV.U32 R24, RZ, RZ, R21 ;  /* 0x000000ffff187224 */ /* 0x000fe200078e0015 */
[----:B------:R-:W-:-:S02]  /*dce0*/  MOV R25, R20 ;  /* 0x0000001400197202 */ /* 0x000fc40000000f00 */
[----:B------:R-:W2:Y:S01]  /*dcf0*/  LDL.LU R23, [R1+0xe0] ;  /* 0x0000e00001177983 */ /* 0x000ea20000300800 */
[----:B------:R-:W-:Y:S01]  /*dd00*/  FADD.FTZ R9, R3, UR7 ;  /* 0x0000000703097e21 */ /* 0x000fe20008010000 */
[----:B------:R-:W-:Y:S02]  /*dd10*/  F2FP.BF16.F32.PACK_AB R3, R19, R18 ;  /* 0x000000121303723e */ /* 0x000fe400000010ff */
[----:B------:R-:W2:Y:S04]  /*dd20*/  LDL.LU R22, [R1+0xe4] ;  /* 0x0000e40001167983 */ /* 0x000ea80000300800 */
[----:B------:R-:W3:Y:S04]  /*dd30*/  LDL.LU R21, [R1+0xd8] ;  /* 0x0000d80001157983 */ /* 0x000ee80000300800 */
[----:B------:R-:W3:Y:S04]  /*dd40*/  LDL.LU R20, [R1+0xdc] ;  /* 0x0000dc0001147983 */ /* 0x000ee80000300800 */
[----:B------:R-:W4:Y:S04]  /*dd50*/  LDL.LU R19, [R1+0xd0] ;  /* 0x0000d00001137983 */ /* 0x000f280000300800 */
[----:B------:R-:W4:Y:S04]  /*dd60*/  LDL.LU R18, [R1+0xd4] ;  /* 0x0000d40001127983 */ /* 0x000f280000300800 */
[----:B------:R-:W0:Y:S04]  /*dd70*/  LDS.U16 R5, [R95+0x1c] ;  /* 0x00001c005f057984 */ /* 0x000e280000000400 */
[----:B------:R-:W1:Y:S01]  /*dd80*/  LDS.U16 R6, [R94+0x1e] ;  /* 0x00001e005e067984 */ /* 0x000e620000000400 */
[----:B------:R-:W-:Y:S01]  /*dd90*/  BAR.SYNC.DEFER_BLOCKING 0x0 ;  /* 0x0000000000007b1d */ /* 0x000fe20000010000 */
[----:B------:R-:W-:-:S02]  /*dda0*/  PRMT R12, R0, 0x7610, R12 ;  /* 0x00007610000c7816 */ /* 0x000fc4000000000c */
[----:B------:R-:W-:Y:S02]  /*ddb0*/  PRMT R82, R0, 0x7632, R82 ;  /* 0x0000763200527816 */ /* 0x000fe40000000052 */
[----:B------:R-:W-:Y:S02]  /*ddc0*/  PRMT R80, R7, 0x7632, R80 ;  /* 0x0000763207507816 */ /* 0x000fe40000000050 */
[----:B------:R-:W-:Y:S01]  /*ddd0*/  FSETP.GTU.FTZ.AND P6, PT, R8, 20, PT ;  /* 0x41a000000800780b */ /* 0x000fe20003fdc000 */
[----:B------:R-:W5:Y:S01]  /*dde0*/  LDL.LU R30, [R1+0x7c] ;  /* 0x00007c00011e7983 */ /* 0x000f620000300800 */
[----:B------:R-:W-:Y:S02]  /*ddf0*/  FSETP.GTU.FTZ.AND P1, PT, R9, 20, PT ;  /* 0x41a000000900780b */ /* 0x000fe40003f3c000 */
[----:B------:R-:W-:Y:S01]  /*de00*/  PRMT R79, R3, 0x7632, R79 ;  /* 0x00007632034f7816 */ /* 0x000fe2000000004f */
[----:B------:R-:W5:Y:S04]  /*de10*/  LDL.LU R26, [R1+0x80] ;  /* 0x00008000011a7983 */ /* 0x000f680000300800 */
[----:B------:R-:W-:Y:S04]  /*de20*/  STS.U16 [R128], R10 ;  /* 0x0000000a80007388 */ /* 0x000fe80000000400 */
[----:B------:R-:W-:Y:S01]  /*de30*/  STS.U16 [R127+0x2], R11 ;  /* 0x0000020b7f007388 */ /* 0x000fe20000000400 */
[----:B0-----:R-:W-:-:S03]  /*de40*/  SHF.L.U32 R5, R5, 0x10, RZ ;  /* 0x0000001005057819 */ /* 0x001fc600000006ff */
[----:B------:R-:W-:Y:S04]  /*de50*/  STS.U16 [R126+0x4], R12 ;  /* 0x0000040c7e007388 */ /* 0x000fe80000000400 */
[----:B------:R-:W-:Y:S04]  /*de60*/  STS.U16 [R164+0x6], R82 ;  /* 0x00000652a4007388 */ /* 0x000fe80000000400 */
[----:B------:R0:W-:Y:S02]  /*de70*/  STS.U16 [R161+0x8], R7 ;  /* 0x00000807a1007388 */ /* 0x0001e40000000400 */
[----:B0-----:R-:W-:-:S05]  /*de80*/  FADD.FTZ R7, R5, UR7 ;  /* 0x0000000705077e21 */ /* 0x001fca0008010000 */
[----:B------:R-:W-:Y:S01]  /*de90*/  FSETP.GTU.FTZ.AND P0, PT, R7, 20, PT ;  /* 0x41a000000700780b */ /* 0x000fe20003f1c000 */
[----:B------:R-:W-:Y:S01]  /*dea0*/  @!P6 FMUL.FTZ R0, R8, -1.4426950216293334961 ;  /* 0xbfb8aa3b0800e820 */ /* 0x000fe20000410000 */
[----:B-1----:R-:W-:Y:S02]  /*deb0*/  SHF.L.U32 R6, R6, 0x10, RZ ;  /* 0x0000001006067819 */ /* 0x002fe400000006ff */
[----:B------:R-:W-:Y:S02]  /*dec0*/  F2FP.BF16.F32.PACK_AB R5, R25, R24 ;  /* 0x000000181905723e */ /* 0x000fe400000010ff */
[----:B------:R-:W-:Y:S01]  /*ded0*/  PRMT R8, R3, 0x7610, R8 ;  /* 0x0000761003087816 */ /* 0x000fe20000000008 */
[----:B------:R-:W-:Y:S01]  /*dee0*/  @!P1 FMUL.FTZ R3, R9, -1.4426950216293334961 ;  /* 0xbfb8aa3b09039820 */ /* 0x000fe20000410000 */
[----:B------:R-:W-:Y:S01]  /*def0*/  FADD.FTZ R9, R6, UR7 ;  /* 0x0000000706097e21 */ /* 0x000fe20008010000 */
[C---:B------:R-:W-:Y:S01]  /*df00*/  PRMT R10, R5.reuse, 0x7610, R10 ;  /* 0x00007610050a7816 */ /* 0x040fe2000000000a */
[----:B------:R-:W-:Y:S01]  /*df10*/  STS.U16 [R160+0xa], R80 ;  /* 0x00000a50a0007388 */ /* 0x000fe20000000400 */
[----:B------:R-:W-:-:S02]  /*df20*/  PRMT R50, R5, 0x7632, R50 ;  /* 0x0000763205327816 */ /* 0x000fc40000000032 */
[----:B------:R-:W-:Y:S01]  /*df30*/  @!P0 FMUL.FTZ R5, R7, -1.4426950216293334961 ;  /* 0xbfb8aa3b07058820 */ /* 0x000fe20000410000 */
[----:B------:R-:W5:Y:S04]  /*df40*/  LDL.LU R24, [R1+0x84] ;  /* 0x0000840001187983 */ /* 0x000f680000300800 */
[----:B------:R4:W-:Y:S01]  /*df50*/  STS.U16 [R159+0xc], R8 ;  /* 0x00000c089f007388 */ /* 0x0009e20000000400 */
[----:B--2---:R-:W-:-:S03]  /*df60*/  F2FP.BF16.F32.PACK_AB R6, R23, R22 ;  /* 0x000000161706723e */ /* 0x004fc600000010ff */
[----:B------:R-:W2:Y:S01]  /*df70*/  LDL.LU R22, [R1+0x88] ;  /* 0x0000880001167983 */ /* 0x000ea20000300800 */
[----:B---3--:R-:W-:-:S03]  /*df80*/  F2FP.BF16.F32.PACK_AB R7, R21, R20 ;  /* 0x000000141507723e */ /* 0x008fc600000010ff */
[----:B------:R-:W3:Y:S01]  /*df90*/  LDL.LU R20, [R1+0x8c] ;  /* 0x00008c0001147983 */ /* 0x000ee20000300800 */
[----:B----4-:R-:W-:-:S03]  /*dfa0*/  F2FP.BF16.F32.PACK_AB R8, R19, R18 ;  /* 0x000000121308723e */ /* 0x010fc600000010ff */
[----:B------:R-:W4:Y:S01]  /*dfb0*/  LDL.LU R18, [R1+0x50] ;  /* 0x0000500001127983 */ /* 0x000f220000300800 */
[----:B------:R-:W-:Y:S01]  /*dfc0*/  SHF.L.U32 R2, R2, 0x10, RZ ;  /* 0x0000001002027819 */ /* 0x000fe200000006ff */
[----:B------:R-:W-:-:S04]  /*dfd0*/  IMAD.U32 R4, R4, 0x10000, RZ ;  /* 0x0001000004047824 */ /* 0x000fc800078e00ff */
[----:B------:R-:W-:Y:S01]  /*dfe0*/  FADD.FTZ R2, R2, UR7 ;  /* 0x0000000702027e21 */ /* 0x000fe20008010000 */
[----:B------:R-:W-:-:S04]  /*dff0*/  FADD.FTZ R4, R4, UR7 ;  /* 0x0000000704047e21 */ /* 0x000fc80008010000 */
[----:B------:R-:W-:Y:S02]  /*e000*/  FSETP.GTU.FTZ.AND P2, PT, R2, 20, PT ;  /* 0x41a000000200780b */ /* 0x000fe40003f5c000 */
[----:B------:R-:W-:Y:S02]  /*e010*/  FSETP.GTU.FTZ.AND P4, PT, R4, 20, PT ;  /* 0x41a000000400780b */ /* 0x000fe40003f9c000 */
[----:B------:R-:W-:Y:S02]  /*e020*/  FSETP.GTU.FTZ.AND P3, PT, R9, 20, PT ;  /* 0x41a000000900780b */ /* 0x000fe40003f7c000 */
[C---:B------:R-:W-:Y:S02]  /*e030*/  PRMT R11, R6.reuse, 0x7610, R11 ;  /* 0x00007610060b7816 */ /* 0x040fe4000000000b */
[----:B------:R-:W-:-:S05]  /*e040*/  PRMT R49, R6, 0x7632, R49 ;  /* 0x0000763206317816 */ /* 0x000fca0000000031 */
[----:B------:R-:W-:Y:S02]  /*e050*/  @!P2 FMUL.FTZ R2, R2, -1.4426950216293334961 ;  /* 0xbfb8aa3b0202a820 */ /* 0x000fe40000410000 */
[----:B------:R-:W-:Y:S01]  /*e060*/  @!P4 FMUL.FTZ R4, R4, -1.4426950216293334961 ;  /* 0xbfb8aa3b0404c820 */ /* 0x000fe20000410000 */
[----:B------:R-:W0:Y:S01]  /*e070*/  @!P6 MUFU.EX2 R0, R0 ;  /* 0x000000000000e308 */ /* 0x000e220000000800 */
[----:B------:R-:W-:-:S07]  /*e080*/  @!P3 FMUL.FTZ R6, R9, -1.4426950216293334961 ;  /* 0xbfb8aa3b0906b820 */ /* 0x000fce0000410000 */
[----:B------:R-:W1:Y:S08]  /*e090*/  @!P2 MUFU.EX2 R2, R2 ;  /* 0x000000020002a308 */ /* 0x000e700000000800 */
[----:B------:R-:W1:Y:S08]  /*e0a0*/  @!P1 MUFU.EX2 R3, R3 ;  /* 0x0000000300039308 */ /* 0x000e700000000800 */
[----:B------:R-:W1:Y:S08]  /*e0b0*/  @!P4 MUFU.EX2 R4, R4 ;  /* 0x000000040004c308 */ /* 0x000e700000000800 */
[----:B------:R-:W5:Y:S08]  /*e0c0*/  @!P0 MUFU.EX2 R5, R5 ;  /* 0x0000000500058308 */ /* 0x000f700000000800 */
[----:B------:R-:W5:Y:S01]  /*e0d0*/  @!P3 MUFU.EX2 R6, R6 ;  /* 0x000000060006b308 */ /* 0x000f620000000800 */
[----:B0-----:R-:W-:Y:S01]  /*e0e0*/  @!P6 FADD.FTZ R0, R0, 1 ;  /* 0x3f8000000000e421 */ /* 0x001fe20000010000 */
[----:B-1----:R-:W-:Y:S01]  /*e0f0*/  @!P2 FADD.FTZ R2, R2, 1 ;  /* 0x3f8000000202a421 */ /* 0x002fe20000010000 */
[----:B------:R-:W-:Y:S01]  /*e100*/  @!P1 FADD.FTZ R3, R3, 1 ;  /* 0x3f80000003039421 */ /* 0x000fe20000010000 */
[----:B------:R-:W-:Y:S01]  /*e110*/  @!P4 FADD.FTZ R4, R4, 1 ;  /* 0x3f8000000404c421 */ /* 0x000fe20000010000 */
[----:B-----5:R-:W-:-:S03]  /*e120*/  @!P0 FADD.FTZ R5, R5, 1 ;  /* 0x3f80000005058421 */ /* 0x020fc60000010000 */
[----:B------:R-:W0:Y:S01]  /*e130*/  @!P6 MUFU.RCP R0, R0 ;  /* 0x000000000000e308 */ /* 0x000e220000001000 */
[----:B------:R-:W-:-:S07]  /*e140*/  @!P3 FADD.FTZ R6, R6, 1 ;  /* 0x3f8000000606b421 */ /* 0x000fce0000010000 */
[----:B------:R-:W1:Y:S01]  /*e150*/  @!P2 MUFU.RCP R2, R2 ;  /* 0x000000020002a308 */ /* 0x000e620000001000 */
[----:B------:R-:W-:Y:S01]  /*e160*/  UMOV UR8, UR28 ;  /* 0x0000001c00087c82 */ /* 0x000fe20008000000 */
[----:B------:R-:W-:-:S06]  /*e170*/  UMOV UR9, URZ ;  /* 0x000000ff00097c82 */ /* 0x000fcc0008000000 */
[----:B------:R-:W5:Y:S01]  /*e180*/  @!P1 MUFU.RCP R3, R3 ;  /* 0x0000000300039308 */ /* 0x000f620000001000 */
[----:B------:R-:W-:-:S07]  /*e190*/  UIMAD.WIDE.U32 UR14, UR26, UR30, UR8 ;  /* 0x0000001e1a0e72a5 */ /* 0x000fce000f8e0008 */
[----:B------:R-:W2:Y:S08]  /*e1a0*/  @!P4 MUFU.RCP R4, R4 ;  /* 0x000000040004c308 */ /* 0x000eb00000001000 */
[----:B------:R-:W3:Y:S08]  /*e1b0*/  @!P0 MUFU.RCP R5, R5 ;  /* 0x0000000500058308 */ /* 0x000ef00000001000 */
[----:B------:R-:W4:Y:S01]  /*e1c0*/  @!P3 MUFU.RCP R6, R6 ;  /* 0x000000060006b308 */ /* 0x000f220000001000 */
[----:B------:R-:W-:Y:S01]  /*e1d0*/  UIMAD UR15, UR26, UR31, UR15 ;  /* 0x0000001f1a0f72a4 */ /* 0x000fe2000f8e020f */
[----:B------:R-:W-:Y:S01]  /*e1e0*/  STS.U16 [R158+0xe], R79 ;  /* 0x00000e4f9e007388 */ /* 0x000fe20000000400 */
[C---:B------:R-:W-:Y:S01]  /*e1f0*/  PRMT R12, R7.reuse, 0x7610, R12 ;  /* 0x00007610070c7816 */ /* 0x040fe2000000000c */
[----:B------:R-:W-:Y:S01]  /*e200*/  UIMAD UR13, UR12, UR35, URZ ;  /* 0x000000230c0d72a4 */ /* 0x000fe2000f8e02ff */
[----:B------:R-:W-:Y:S01]  /*e210*/  PRMT R48, R7, 0x7632, R48 ;  /* 0x0000763207307816 */ /* 0x000fe20000000030 */
[----:B------:R5:W-:Y:S01]  /*e220*/  STS.U16 [R157+0x10], R10 ;  /* 0x0000100a9d007388 */ /* 0x000be20000000400 */
[----:B------:R-:W-:Y:S01]  /*e230*/  UIMAD.WIDE.U32 UR14, UR12, UR34, UR14 ;  /* 0x000000220c0e72a5 */ /* 0x000fe2000f8e000e */
[----:B0-----:R-:W-:-:S02]  /*e240*/  @!P6 FMUL.FTZ R30, R30, R0 ;  /* 0x000000001e1ee220 */ /* 0x001fc40000410000 */
[----:B------:R-:W-:Y:S01]  /*e250*/  STS.U16 [R100+0x12], R50 ;  /* 0x0000123264007388 */ /* 0x000fe20000000400 */
[----:B-1----:R-:W-:Y:S01]  /*e260*/  @!P2 FMUL.FTZ R26, R26, R2 ;  /* 0x000000021a1aa220 */ /* 0x002fe20000410000 */
[----:B-----5:R-:W-:Y:S02]  /*e270*/  @!P1 FMUL.FTZ R24, R24, R3 ;  /* 0x0000000318189220 */ /* 0x020fe40000410000 */
[----:B------:R-:W-:Y:S01]  /*e280*/  STS.U16 [R99+0x14], R11 ;  /* 0x0000140b63007388 */ /* 0x000fe20000000400 */
[----:B------:R-:W-:-:S03]  /*e290*/  PRMT R10, R8, 0x7610, R10 ;  /* 0x00007610080a7816 */ /* 0x000fc6000000000a */
[----:B------:R-:W-:Y:S04]  /*e2a0*/  STS.U16 [R98+0x16], R49 ;  /* 0x0000163162007388 */ /* 0x000fe80000000400 */
[----:B------:R-:W-:Y:S04]  /*e2b0*/  STS.U16 [R97+0x18], R12 ;  /* 0x0000180c61007388 */ /* 0x000fe80000000400 */
[----:B------:R-:W-:Y:S04]  /*e2c0*/  STS.U16 [R96+0x1a], R48 ;  /* 0x00001a3060007388 */ /* 0x000fe80000000400 */
[----:B------:R0:W-:Y:S04]  /*e2d0*/  STS.U16 [R95+0x1c], R10 ;  /* 0x00001c0a5f007388 */ /* 0x0001e80000000400 */
[----:B------:R-:W-:Y:S01]  /*e2e0*/  @!P6 STL [R1+0x7c], R30 ;  /* 0x00007c1e0100e387 */ /* 0x000fe20000100800 */
[----:B------:R-:W-:-:S03]  /*e2f0*/  IADD3 R0, P6, PT, R116, UR14, RZ ;  /* 0x0000000e74007c10 */ /* 0x000fc6000ffde0ff */
[----:B------:R-:W-:Y:S01]  /*e300*/  @!P2 STL [R1+0x80], R26 ;  /* 0x0000801a0100a387 */ /* 0x000fe20000100800 */
[----:B0-----:R-:W-:-:S03]  /*e310*/  MOV R10, UR13 ;  /* 0x0000000d000a7c02 */ /* 0x001fc60008000f00 */
[----:B------:R-:W-:Y:S01]  /*e320*/  @!P1 STL [R1+0x84], R24 ;  /* 0x0000841801009387 */ /* 0x000fe20000100800 */
[----:B------:R-:W-:Y:S01]  /*e330*/  IADD3.X R3, PT, PT, R10, UR15, RZ, P6, !PT ;  /* 0x0000000f0a037c10 */ /* 0x000fe2000b7fe4ff */
[----:B------:R-:W0:Y:S01]  /*e340*/  LDCU.64 UR14, c[0x0][0x518] ;  /* 0x0000a300ff0e77ac */ /* 0x000e220008000a00 */
[----:B------:R-:W-:Y:S01]  /*e350*/  PRMT R47, R8, 0x7632, R47 ;  /* 0x00007632082f7816 */ /* 0x000fe2000000002f */
[----:B------:R-:W-:Y:S01]  /*e360*/  IMAD.U32 R8, RZ, RZ, UR29 ;  /* 0x0000001dff087e24 */ /* 0x000fe2000f8e00ff */
[----:B------:R-:W1:Y:S03]  /*e370*/  LDCU.64 UR28, c[0x0][0x550] ;  /* 0x0000aa00ff1c77ac */ /* 0x000e660008000a00 */
        /* <DEDUP_REMOVED lines=18> */
[----:B--2---:R-:W-:Y:S01]  /*e4a0*/  @!P4 FMUL.FTZ R22, R22, R4 ;  /* 0x000000041616c220 */ /* 0x004fe20000410000 */
[----:B---3--:R-:W-:-:S04]  /*e4b0*/  @!P0 FMUL.FTZ R20, R20, R5 ;  /* 0x0000000514148220 */ /* 0x008fc80000410000 */
[----:B------:R-:W-:Y:S01]  /*e4c0*/  @!P4 STL [R1+0x88], R22 ;  /* 0x000088160100c387 */ /* 0x000fe20000100800 */
[----:B----4-:R-:W-:-:S03]  /*e4d0*/  @!P3 FMUL.FTZ R18, R18, R6 ;  /* 0x000000061212b220 */ /* 0x010fc60000410000 */
[----:B------:R-:W-:Y:S04]  /*e4e0*/  @!P0 STL [R1+0x8c], R20 ;  /* 0x00008c1401008387 */ /* 0x000fe80000100800 */
[----:B------:R-:W-:Y:S04]  /*e4f0*/  @!P3 STL [R1+0x50], R18 ;  /* 0x000050120100b387 */ /* 0x000fe80000100800 */
[----:B------:R-:W2:Y:S04]  /*e500*/  LDL.LU R10, [R1+0x114] ;  /* 0x00011400010a7983 */ /* 0x000ea80000300800 */
[----:B------:R-:W-:Y:S01]  /*e510*/  @!P5 STS [UR27+0x1080], R8 ;  /* 0x00108008ff00d988 */ /* 0x000fe2000800081b */
[----:B------:R-:W-:Y:S06]  /*e520*/  BAR.SYNC.DEFER_BLOCKING 0x0 ;  /* 0x0000000000007b1d */ /* 0x000fec0000010000 */
[----:B------:R-:W3:Y:S01]  /*e530*/  LDS R39, [UR27+0x1080] ;  /* 0x0010801bff277984 */ /* 0x000ee20008000800 */
[----:B-1----:R-:W-:-:S04]  /*e540*/  LEA R2, P6, R0, UR28, 0x1 ;  /* 0x0000001c00027c11 */ /* 0x002fc8000f8c08ff */
[----:B------:R-:W-:Y:S01]  /*e550*/  LEA.HI.X R3, R0, UR29, R3, 0x1, P6 ;  /* 0x0000001d00037c11 */ /* 0x000fe2000b0f0c03 */
[----:B------:R-:W1:Y:S01]  /*e560*/  LDCU.64 UR28, c[0x0][0x520] ;  /* 0x0000a400ff1c77ac */ /* 0x000e620008000a00 */
[-C--:B---3--:R-:W-:Y:S02]  /*e570*/  ISETP.GE.AND P1, PT, R116, R39.reuse, PT ;  /* 0x000000277400720c */ /* 0x088fe40003f26270 */
[-C--:B------:R-:W-:Y:S02]  /*e580*/  ISETP.GE.AND P2, PT, R114, R39.reuse, PT ;  /* 0x000000277200720c */ /* 0x080fe40003f46270 */
[-C--:B------:R-:W-:Y:S02]  /*e590*/  ISETP.GE.AND P6, PT, R113, R39.reuse, PT ;  /* 0x000000277100720c */ /* 0x080fe40003fc6270 */
[-C--:B------:R-:W-:Y:S02]  /*e5a0*/  ISETP.GE.AND P0, PT, R112, R39.reuse, PT ;  /* 0x000000277000720c */ /* 0x080fe40003f06270 */
        /* <DEDUP_REMOVED lines=33> */
[----:B---3--:R-:W-:Y:S02]  /*e7c0*/  F2FP.BF16.F32.PACK_AB R3, R42, R43 ;  /* 0x0000002b2a03723e */ /* 0x008fe400000010ff */
[C---:B------:R-:W-:Y:S02]  /*e7d0*/  PRMT R6, R0.reuse, 0x7610, R6 ;  /* 0x0000761000067816 */ /* 0x040fe40000000006 */
[----:B------:R-:W-:-:S02]  /*e7e0*/  PRMT R80, R0, 0x7632, R80 ;  /* 0x0000763200507816 */ /* 0x000fc40000000050 */
[----:B------:R-:W-:Y:S02]  /*e7f0*/  F2FP.BF16.F32.PACK_AB R0, R36, R38 ;  /* 0x000000262400723e */ /* 0x000fe400000010ff */
[----:B------:R-:W-:Y:S02]  /*e800*/  PRMT R82, R3, 0x7632, R82 ;  /* 0x0000763203527816 */ /* 0x000fe40000000052 */
[----:B------:R-:W-:Y:S02]  /*e810*/  F2FP.BF16.F32.PACK_AB R2, R32, R34 ;  /* 0x000000222002723e */ /* 0x000fe400000010ff */
[----:B------:R-:W-:Y:S02]  /*e820*/  PRMT R79, R0, 0x7632, R79 ;  /* 0x00007632004f7816 */ /* 0x000fe4000000004f */
[----:B------:R-:W-:Y:S01]  /*e830*/  PRMT R50, R2, 0x7632, R50 ;  /* 0x0000763202327816 */ /* 0x000fe20000000032 */
[----:B------:R3:W-:Y:S04]  /*e840*/  STS.U16 [R128], R4 ;  /* 0x0000000480007388 */ /* 0x0007e80000000400 */
[----:B------:R4:W-:Y:S04]  /*e850*/  STS.U16 [R127+0x2], R5 ;  /* 0x000002057f007388 */ /* 0x0009e80000000400 */
[----:B------:R5:W-:Y:S01]  /*e860*/  STS.U16 [R126+0x4], R3 ;  /* 0x000004037e007388 */ /* 0x000be20000000400 */
[----:B---3--:R-:W-:-:S02]  /*e870*/  PRMT R4, R0, 0x7610, R4 ;  /* 0x0000761000047816 */ /* 0x008fc40000000004 */
[----:B------:R-:W-:Y:S01]  /*e880*/  F2FP.BF16.F32.PACK_AB R0, R26, R30 ;  /* 0x0000001e1a00723e */ /* 0x000fe200000010ff */
[----:B------:R-:W-:Y:S01]  /*e890*/  STS.U16 [R164+0x6], R82 ;  /* 0x00000652a4007388 */ /* 0x000fe20000000400 */
[----:B----4-:R-:W-:Y:S02]  /*e8a0*/  PRMT R5, R2, 0x7610, R5 ;  /* 0x0000761002057816 */ /* 0x010fe40000000005 */
[----:B------:R-:W-:Y:S01]  /*e8b0*/  F2FP.BF16.F32.PACK_AB R2, R22, R24 ;  /* 0x000000181602723e */ /* 0x000fe200000010ff */
[----:B------:R-:W-:Y:S01]  /*e8c0*/  STS.U16 [R161+0x8], R6 ;  /* 0x00000806a1007388 */ /* 0x000fe20000000400 */
[C---:B-----5:R-:W-:Y:S02]  /*e8d0*/  PRMT R3, R0.reuse, 0x7610, R3 ;  /* 0x0000761000037816 */ /* 0x060fe40000000003 */
[----:B------:R-:W-:Y:S01]  /*e8e0*/  PRMT R49, R0, 0x7632, R49 ;  /* 0x0000763200317816 */ /* 0x000fe20000000031 */
        /* <DEDUP_REMOVED lines=33> */
[----:B--2---:R-:W-:Y:S01]  /*eb00*/  FADD.FTZ R0, R45, R10 ;  /* 0x0000000a2d007221 */ /* 0x004fe20000010000 */
[----:B0-----:R-:W-:-:S04]  /*eb10*/  UIMAD.WIDE.U32 UR8, UR26, UR14, UR8 ;  /* 0x0000000e1a0872a5 */ /* 0x001fc8000f8e0008 */
[----:B------:R-:W0:Y:S01]  /*eb20*/  LDS R37, [UR27+0x1080] ;  /* 0x0010801bff257984 */ /* 0x000e220008000800 */
[----:B------:R-:W-:Y:S01]  /*eb30*/  FADD.FTZ R0, R0, R44 ;  /* 0x0000002c00007221 */ /* 0x000fe20000010000 */
[----:B------:R-:W-:Y:S01]  /*eb40*/  UIMAD UR9, UR26, UR15, UR9 ;  /* 0x0000000f1a0972a4 */ /* 0x000fe2000f8e0209 */
[----:B------:R-:W2:Y:S02]  /*eb50*/  LDCU.64 UR14, c[0x0][0x560] ;  /* 0x0000ac00ff0e77ac */ /* 0x000ea40008000a00 */
        /* <DEDUP_REMOVED lines=8> */
[----:B------:R-:W-:Y:S02]  /*ebe0*/  IADD3.X R4, PT, PT, RZ, UR9, RZ, P0, !PT ;  /* 0x00000009ff047c10 */ /* 0x000fe400087fe4ff */
[----:B--2---:R-:W-:Y:S01]  /*ebf0*/  LEA R2, P3, R3, UR14, 0x1 ;  /* 0x0000000e03027c11 */ /* 0x004fe2000f8608ff */
        /* <DEDUP_REMOVED lines=46> */
[----:B------:R-:W-:Y:S02]  /*eee0*/  UIADD3 UR22, UP2, UPT, UR22, -0x1000, URZ ;  /* 0xfffff00016167890 */ /* 0x000fe4000ff5e0ff */
[----:B------:R-:W-:Y:S02]  /*eef0*/  UIADD3 UR8, UPT, UPT, UR11, -0x1, URZ ;  /* 0xffffffff0b087890 */ /* 0x000fe4000fffe0ff */
[----:B------:R-:W-:Y:S02]  /*ef00*/  UIADD3.X UR23, UPT, UPT, UR23, -0x1, URZ, UP2, !UPT ;  /* 0xffffffff17177890 */ /* 0x000fe400097fe4ff */
        /* <DEDUP_REMOVED lines=8> */
.L_x_1525:
        /* <DEDUP_REMOVED lines=41> */
[----:B------:R-:W-:Y:S02]  /*f220*/  MOV R2, UR4 ;  /* 0x0000000400027c02 */ /* 0x000fe40008000f00 */
[----:B------:R-:W-:Y:S01]  /*f230*/  MOV R3, UR5 ;  /* 0x0000000500037c02 */ /* 0x000fe20008000f00 */
[----:B---3--:R-:W-:-:S05]  /*f240*/  FADD.FTZ R5, R0, R5 ;  /* 0x0000000500057221 */ /* 0x008fca0000010000 */
[----:B------:R2:W-:Y:S02]  /*f250*/  REDG.E.ADD.F32.FTZ.RN.STRONG.GPU desc[UR32][R2.64], R5 ;  /* 0x00000005020079a6 */ /* 0x0005e4000c12f320 */
.L_x_1607:
[----:B------:R-:W-:Y:S05]  /*f260*/  BSYNC.RECONVERGENT B0 ;  /* 0x0000000000007941 */ /* 0x000fea0003800200 */
.L_x_1606:
        /* <DEDUP_REMOVED lines=43> */
.L_x_1609:
[----:B------:R-:W-:Y:S05]  /*f520*/  BSYNC.RECONVERGENT B0 ;  /* 0x0000000000007941 */ /* 0x000fea0003800200 */
.L_x_1608:
        /* <DEDUP_REMOVED lines=11> */
.L_x_1610:
[----:B------:R-:W-:Y:S01]  /*f5e0*/  LEA R0, R7, UR6, 0x2 ;  /* 0x0000000607007c11 */ /* 0x000fe2000f8e10ff */
[----:B012---:R-:W-:Y:S01]  /*f5f0*/  IMAD.U32 R5, RZ, RZ, UR5 ;  /* 0x00000005ff057e24 */ /* 0x007fe2000f8e00ff */
[----:B------:R-:W-:Y:S02]  /*f600*/  SHF.R.S32.HI R2, RZ, 0x1f, R7 ;  /* 0x0000001fff027819 */ /* 0x000fe40000011407 */
[----:B------:R-:W-:Y:S01]  /*f610*/  MOV R4, UR4 ;  /* 0x0000000400047c02 */ /* 0x000fe20008000f00 */
[----:B------:R-:W0:Y:S01]  /*f620*/  LDS R9, [R0+0x7f50] ;  /* 0x007f500000097984 */ /* 0x000e220000000800 */
[----:B------:R-:W-:Y:S01]  /*f630*/  MOV R3, UR12 ;  /* 0x0000000c00037c02 */ /* 0x000fe20008000f00 */
[----:B------:R-:W-:Y:S01]  /*f640*/  IMAD R6, R2, UR10, RZ ;  /* 0x0000000a02067c24 */ /* 0x000fe2000f8e02ff */
[----:B------:R-:W-:-:S03]  /*f650*/  MOV R2, R4 ;  /* 0x0000000400027202 */ /* 0x000fc60000000f00 */
[C---:B------:R-:W-:Y:S02]  /*f660*/  IMAD R5, R7.reuse, UR11, R6 ;  /* 0x0000000b07057c24 */ /* 0x040fe4000f8e0206 */
        /* <DEDUP_REMOVED lines=9> */
.L_x_1564:
[----:B------:R-:W-:Y:S02]  /*f700*/  HFMA2 R87, -RZ, RZ, 0, 5.9604644775390625e-08 ;  /* 0x00000001ff577431 */ /* 0x000fe400000001ff */
[----:B------:R-:W-:Y:S01]  /*f710*/  IMAD.MOV.U32 R86, RZ, RZ, RZ ;  /* 0x000000ffff567224 */ /* 0x000fe200078e00ff */
[----:B------:R-:W-:Y:S02]  /*f720*/  MOV R165, R162 ;  /* 0x000000a200a57202 */ /* 0x000fe40000000f00 */
[----:B------:R-:W-:-:S07]  /*f730*/  MOV R154, 0xffffffff ;  /* 0xffffffff009a7802 */ /* 0x000fce0000000f00 */
[----:B-1---5:R-:W-:Y:S05]  /*f740*/  WARPSYNC.COLLECTIVE R154, `(.L_x_1611) ;  /* 0x000000009a087348 */ /* 0x022fea0003c00000 */
[----:B------:R0:W2:Y:S02]  /*f750*/  SHFL.UP P6, R86, R165, R87, R86 ;  /* 0x04000057a5567389 */ /* 0x0000a400000c0056 */
[----:B012--5:R-:W-:Y:S05]  /*f760*/  ENDCOLLECTIVE ;  /* 0x000000000000791b */ /* 0x027fea0003800000 */
.L_x_1611:
[----:B------:R-:W-:Y:S01]  /*f770*/  IMAD.MOV.U32 R165, RZ, RZ, R153 ;  /* 0x000000ffffa57224 */ /* 0x000fe200078e0099 */
[----:B------:R-:W-:Y:S01]  /*f780*/  MOV R156, R86 ;  /* 0x00000056009c7202 */ /* 0x000fe20000000f00 */
[----:B------:R-:W-:-:S07]  /*f790*/  HFMA2 R86, -RZ, RZ, 0, 0 ;  /* 0x00000000ff567431 */ /* 0x000fce00000001ff */
[----:B------:R-:W-:Y:S05]  /*f7a0*/  WARPSYNC.COLLECTIVE R154, `(.L_x_1612) ;  /* 0x000000009a087348 */ /* 0x000fea0003c00000 */
[----:B------:R0:W1:Y:S02]  /*f7b0*/  SHFL.UP P6, R86, R165, R87, R86 ;  /* 0x04000057a5567389 */ /* 0x00006400000c0056 */
[----:B01----:R-:W-:Y:S05]  /*f7c0*/  ENDCOLLECTIVE ;  /* 0x000000000000791b */ /* 0x003fea0003800000 */
.L_x_1612:
[----:B------:R-:W-:Y:S02]  /*f7d0*/  IMAD.MOV.U32 R87, RZ, RZ, 0x2 ;  /* 0x00000002ff577424 */ /* 0x000fe400078e00ff */
[C---:B------:R-:W-:Y:S01]  /*f7e0*/  FFMA.FTZ R163, R162.reuse, R86, R153 ;  /* 0x00000056a2a37223 */ /* 0x040fe20000010099 */
[----:B------:R-:W-:Y:S01]  /*f7f0*/  @P5 FMUL.FTZ R162, R162, R156 ;  /* 0x0000009ca2a25220 */ /* 0x000fe20000410000 */
[----:B------:R-:W-:-:S03]  /*f800*/  HFMA2 R86, -RZ, RZ, 0, 0 ;  /* 0x00000000ff567431 */ /* 0x000fc600000001ff */
[----:B------:R-:W-:Y:S02]  /*f810*/  FSEL R156, R153, R163, !P5 ;  /* 0x000000a3999c7208 */ /* 0x000fe40006800000 */
[----:B------:R-:W-:Y:S01]  /*f820*/  MOV R165, R162 ;  /* 0x000000a200a57202 */ /* 0x000fe20000000f00 */
[----:B------:R-:W0:Y:S06]  /*f830*/  S2R R163, SR_LANEID ;  /* 0x0000000000a37919 */ /* 0x000e2c0000000000 */
[----:B0-----:R-:W-:Y:S05]  /*f840*/  WARPSYNC.COLLECTIVE R154, `(.L_x_1613) ;  /* 0x000000009a087348 */ /* 0x001fea0003c00000 */
[----:B------:R1:W2:Y:S02]  /*f850*/  SHFL.UP P6, R86, R165, R87, R86 ;  /* 0x04000057a5567389 */ /* 0x0002a400000c0056 */
[----:B012---:R-:W-:Y:S05]  /*f860*/  ENDCOLLECTIVE ;  /* 0x000000000000791b */ /* 0x007fea0003800000 */
.L_x_1613:
[----:B------:R-:W-:Y:S01]  /*f870*/  IMAD.MOV.U32 R165, RZ, RZ, R156 ;  /* 0x000000ffffa57224 */ /* 0x000fe200078e009c */
[----:B------:R-:W-:Y:S01]  /*f880*/  MOV R153, R86 ;  /* 0x0000005600997202 */ /* 0x000fe20000000f00 */
[----:B------:R-:W-:Y:S01]  /*f890*/  HFMA2 R86, -RZ, RZ, 0, 0 ;  /* 0x00000000ff567431 */ /* 0x000fe200000001ff */
[----:B------:R-:W-:-:S13]  /*f8a0*/  ISETP.GE.AND P5, PT, R163, 0x8, PT ;  /* 0x00000008a300780c */ /* 0x000fda0003fa6270 */
[----:B------:R-:W-:Y:S05]  /*f8b0*/  WARPSYNC.COLLECTIVE R154, `(.L_x_1614) ;  /* 0x000000009a087348 */ /* 0x000fea0003c00000 */
[----:B------:R0:W1:Y:S02]  /*f8c0*/  SHFL.UP P6, R86, R165, R87, R86 ;  /* 0x04000057a5567389 */ /* 0x00006400000c0056 */
[----:B01----:R-:W-:Y:S05]  /*f8d0*/  ENDCOLLECTIVE ;  /* 0x000000000000791b */ /* 0x003fea0003800000 */
.L_x_1614:
        /* <DEDUP_REMOVED lines=9> */
.L_x_1615:
[----:B------:R-:W-:Y:S01]  /*f970*/  IMAD.MOV.U32 R165, RZ, RZ, R156 ;  /* 0x000000ffffa57224 */ /* 0x000fe200078e009c */
[----:B------:R-:W-:Y:S01]  /*f980*/  MOV R153, R86 ;  /* 0x0000005600997202 */ /* 0x000fe20000000f00 */
[----:B------:R-:W-:-:S07]  /*f990*/  HFMA2 R86, -RZ, RZ, 0, 0 ;  /* 0x00000000ff567431 */ /* 0x000fce00000001ff */
[----:B------:R-:W-:Y:S05]  /*f9a0*/  WARPSYNC.COLLECTIVE R154, `(.L_x_1616) ;  /* 0x000000009a087348 */ /* 0x000fea0003c00000 */
[----:B------:R0:W1:Y:S02]  /*f9b0*/  SHFL.UP P6, R86, R165, R87, R86 ;  /* 0x04000057a5567389 */ /* 0x00006400000c0056 */
[----:B01----:R-:W-:Y:S05]  /*f9c0*/  ENDCOLLECTIVE ;  /* 0x000000000000791b */ /* 0x003fea0003800000 */
.L_x_1616:
        /* <DEDUP_REMOVED lines=9> */
.L_x_1617:
[----:B------:R-:W-:Y:S01]  /*fa60*/  IMAD.MOV.U32 R165, RZ, RZ, R156 ;  /* 0x000000ffffa57224 */ /* 0x000fe200078e009c */
[----:B------:R-:W-:Y:S01]  /*fa70*/  MOV R153, R86 ;  /* 0x0000005600997202 */ /* 0x000fe20000000f00 */
[----:B------:R-:W-:-:S07]  /*fa80*/  HFMA2 R86, -RZ, RZ, 0, 0 ;  /* 0x00000000ff567431 */ /* 0x000fce00000001ff */
[----:B------:R-:W-:Y:S05]  /*fa90*/  WARPSYNC.COLLECTIVE R154, `(.L_x_1618) ;  /* 0x000000009a087348 */ /* 0x000fea0003c00000 */
[----:B------:R0:W1:Y:S02]  /*faa0*/  SHFL.UP P6, R86, R165, R87, R86 ;  /* 0x04000057a5567389 */ /* 0x00006400000c0056 */
[----:B01----:R-:W-:Y:S05]  /*fab0*/  ENDCOLLECTIVE ;  /* 0x000000000000791b */ /* 0x003fea0003800000 */
.L_x_1618:
        /* <DEDUP_REMOVED lines=9> */
.L_x_1619:
[----:B------:R-:W-:Y:S01]  /*fb50*/  IMAD.MOV.U32 R165, RZ, RZ, R156 ;  /* 0x000000ffffa57224 */ /* 0x000fe200078e009c */
[----:B------:R-:W-:Y:S01]  /*fb60*/  MOV R153, R86 ;  /* 0x0000005600997202 */ /* 0x000fe20000000f00 */
[----:B------:R-:W-:-:S07]  /*fb70*/  HFMA2 R86, -RZ, RZ, 0, 0 ;  /* 0x00000000ff567431 */ /* 0x000fce00000001ff */
[----:B------:R-:W-:Y:S05]  /*fb80*/  WARPSYNC.COLLECTIVE R154, `(.L_x_1620) ;  /* 0x000000009a087348 */ /* 0x000fea0003c00000 */
[----:B------:R0:W1:Y:S02]  /*fb90*/  SHFL.UP P6, R86, R165, R87, R86 ;  /* 0x04000057a5567389 */ /* 0x00006400000c0056 */
[----:B01----:R-:W-:Y:S05]  /*fba0*/  ENDCOLLECTIVE ;  /* 0x000000000000791b */ /* 0x003fea0003800000 */
.L_x_1620:
[----:B------:R-:W-:Y:S05]  /*fbb0*/  BRA `(.L_x_1621) ;  /* 0xffffffa4003c7947 */ /* 0x000fea000383ffff */
.L_x_1565:
        /* <DEDUP_REMOVED lines=8> */
.L_x_1623:
[----:B------:R-:W-:Y:S05]  /*fc40*/  BSYNC B0 ;  /* 0x0000000000007941 */ /* 0x000fea0003800000 */
.L_x_1622:
[----:B------:R-:W-:Y:S05]  /*fc50*/  BRA `(.L_x_1624) ;  /* 0xffffffa400307947 */ /* 0x000fea000383ffff */
.L_x_1566:
        /* <DEDUP_REMOVED lines=8> */
.L_x_1626:
[----:B------:R-:W-:Y:S05]  /*fce0*/  BSYNC B0 ;  /* 0x0000000000007941 */ /* 0x000fea0003800000 */
.L_x_1625:
[----:B------:R-:W-:Y:S05]  /*fcf0*/  BRA `(.L_x_1627) ;  /* 0xffffffa400107947 */ /* 0x000fea000383ffff */
.L_x_1567:
        /* <DEDUP_REMOVED lines=8> */
.L_x_1629:
[----:B------:R-:W-:Y:S05]  /*fd80*/  BSYNC B0 ;  /* 0x0000000000007941 */ /* 0x000fea0003800000 */
.L_x_1628:
[----:B------:R-:W-:Y:S01]  /*fd90*/  MOV R162, R86 ;  /* 0x0000005600a27202 */ /* 0x000fe20000000f00 */
[----:B------:R-:W-:Y:S01]  /*fda0*/  HFMA2 R87, -RZ, RZ, 0, 5.9604644775390625e-08 ;  /* 0x00000001ff577431 */ /* 0x000fe200000001ff */
[----:B------:R-:W-:Y:S01]  /*fdb0*/  MOV R86, RZ ;  /* 0x000000ff00567202 */ /* 0x000fe20000000f00 */
[----:B------:R-:W-:Y:S01]  /*fdc0*/  IMAD.MOV.U32 R165, RZ, RZ, R163 ;  /* 0x000000ffffa57224 */ /* 0x000fe200078e00a3 */
[----:B------:R-:W-:Y:S01]  /*fdd0*/  MOV R153, R78 ;  /* 0x0000004e00997202 */ /* 0x000fe20000000f00 */
[----:B------:R-:W-:-:S07]  /*fde0*/  IMAD.MOV.U32 R154, RZ, RZ, -0x1 ;  /* 0xffffffffff9a7424 */ /* 0x000fce00078e00ff */
[----:B------:R-:W-:Y:S05]  /*fdf0*/  WARPSYNC.COLLECTIVE R154, `(.L_x_1630) ;  /* 0x000000009a087348 */ /* 0x000fea0003c00000 */
[----:B------:R0:W1:Y:S02]  /*fe00*/  SHFL.UP P6, R86, R165, R87, R86 ;  /* 0x04000057a5567389 */ /* 0x00006400000c0056 */
[----:B01----:R-:W-:Y:S05]  /*fe10*/  ENDCOLLECTIVE ;  /* 0x000000000000791b */ /* 0x003fea0003800000 */
.L_x_1630:
[----:B------:R-:W-:Y:S01]  /*fe20*/  IMAD.MOV.U32 R87, RZ, RZ, RZ ;  /* 0x000000ffff577224 */ /* 0x000fe200078e00ff */
[----:B------:R-:W-:Y:S01]  /*fe30*/  MOV R163, R86 ;  /* 0x0000005600a37202 */ /* 0x000fe20000000f00 */
[----:B------:R-:W-:-:S07]  /*fe40*/  HFMA2 R86, -RZ, RZ, 0, 1.847743988037109375e-06 ;  /* 0x0000001fff567431 */ /* 0x000fce00000001ff */
[----:B------:R-:W-:Y:S05]  /*fe50*/  WARPSYNC.COLLECTIVE R154, `(.L_x_1631) ;  /* 0x000000009a087348 */ /* 0x000fea0003c00000 */
[----:B------:R0:W1:Y:S02]  /*fe60*/  SHFL.IDX P3, R156, R153, R87, R86 ;  /* 0x00000057999c7389 */ /* 0x0000640000060056 */
[----:B01----:R-:W-:Y:S05]  /*fe70*/  ENDCOLLECTIVE ;  /* 0x000000000000791b */ /* 0x003fea0003800000 */
.L_x_1631:
[----:B------:R-:W-:Y:S01]  /*fe80*/  IMAD.MOV.U32 R153, RZ, RZ, R79 ;  /* 0x000000ffff997224 */ /* 0x000fe200078e004f */
[----:B------:R-:W-:-:S07]  /*fe90*/  MOV R78, R156 ;  /* 0x0000009c004e7202 */ /* 0x000fce0000000f00 */
[----:B------:R-:W-:Y:S05]  /*fea0*/  WARPSYNC.COLLECTIVE R154, `(.L_x_1632) ;  /* 0x000000009a087348 */ /* 0x000fea0003c00000 */
[----:B------:R0:W1:Y:S02]  /*feb0*/  SHFL.IDX P3, R156, R153, R87, R86 ;  /* 0x00000057999c7389 */ /* 0x0000640000060056 */
[----:B01----:R-:W-:Y:S05]  /*fec0*/  ENDCOLLECTIVE ;  /* 0x000000000000791b */ /* 0x003fea0003800000 */
.L_x_1632:
[----:B------:R-:W-:Y:S01]  /*fed0*/  MOV R79, R156 ;  /* 0x0000009c004f7202 */ /* 0x000fe20000000f00 */
[----:B------:R-:W-:Y:S06]  /*fee0*/  BRA `(.L_x_1633) ;  /* 0xffffffa000ac7947 */ /* 0x000fec000383ffff */
.L_x_1569:
[----:B------:R-:W-:Y:S01]  /*fef0*/  HFMA2 R87, -RZ, RZ, 0, 1.847743988037109375e-06 ;  /* 0x0000001fff577431 */ /* 0x000fe200000001ff */
        /* <DEDUP_REMOVED lines=8> */
.L_x_1634:
[----:B------:R-:W-:Y:S02]  /*ff80*/  ISETP.GT.U32.AND P5, PT, R135, 0xf, PT ;  /* 0x0000000f8700780c */ /* 0x000fe40003fa4070 */
[----:B------:R-:W-:Y:S01]  /*ff90*/  MOV R165, R163 ;  /* 0x000000a300a57202 */ /* 0x000fe20000000f00 */
[----:B------:R-:W-:-:S10]  /*ffa0*/  IMAD.MOV.U32 R153, RZ, RZ, R156 ;  /* 0x000000ffff997224 */ /* 0x000fd400078e009c */
[----:B------:R-:W-:Y:S05]  /*ffb0*/  WARPSYNC.COLLECTIVE R154, `(.L_x_1635) ;  /* 0x000000009a087348 */ /* 0x000fea0003c00000 */
[----:B------:R0:W1:Y:S02]  /*ffc0*/  SHFL.DOWN P0, R156, R165, R86, R87 ;  /* 0x08000056a59c7389 */ /* 0x0000640000000057 */
[----:B01----:R-:W-:Y:S05]  /*ffd0*/  ENDCOLLECTIVE ;  /* 0x000000000000791b */ /* 0x003fea0003800000 */
.L_x_1635:
[----:B------:R-:W-:Y:S01]  /*ffe0*/  @P1 FMUL.FTZ R153, R153, R162 ;  /* 0x000000a299991220 */ /* 0x000fe20000410000 */
[----:B------:R-:W-:-:S05]  /*fff0*/  MOV R86, R156 ;  /* 0x0000009c00567202 */ /* 0x000fca0000000f00 */
[----:B------:R-:W-:Y:S01]  /*10000*/  @P1 FFMA.FTZ R86, R162, R86, R163 ;  /* 0x00000056a2561223 */ /* 0x000fe200000100a3 */
[----:B------:R-:W-:-:S03]  /*10010*/  @P1 MOV R162, R153 ;  /* 0x0000009900a21202 */ /* 0x000fc60000000f00 */
[----:B------:R-:W-:Y:S01]  /*10020*/  @P1 IMAD.MOV.U32 R163, RZ, RZ, R86 ;  /* 0x000000ffffa31224 */ /* 0x000fe200078e0056 */
[----:B------:R-:W-:Y:S01]  /*10030*/  MOV R165, R162 ;  /* 0x000000a200a57202 */ /* 0x000fe20000000f00 */
[----:B------:R-:W-:Y:S01]  /*10040*/  IMAD.MOV.U32 R86, RZ, RZ, 0x2 ;  /* 0x00000002ff567424 */ /* 0x000fe200078e00ff */
[----:B------:R-:W-:-:S13]  /*10050*/  ISETP.GT.U32.AND P1, PT, R135, 0x1d, PT ;  /* 0x0000001d8700780c */ /* 0x000fda0003f24070 */
[----:B------:R-:W-:Y:S05]  /*10060*/  WARPSYNC.COLLECTIVE R154, `(.L_x_1636) ;  /* 0x000000009a087348 */ /* 0x000fea0003c00000 */
[----:B------:R0:W1:Y:S02]  /*10070*/  SHFL.DOWN P0, R156, R165, R86, R87 ;  /* 0x08000056a59c7389 */ /* 0x0000640000000057 */
[----:B01----:R-:W-:Y:S05]  /*10080*/  ENDCOLLECTIVE ;  /* 0x000000000000791b */ /* 0x003fea0003800000 */
.L_x_1636:
[----:B------:R-:W-:Y:S02]  /*10090*/  MOV R165, R163 ;  /* 0x000000a300a57202 */ /* 0x000fe40000000f00 */
[----:B------:R-:W-:-:S07]  /*100a0*/  MOV R135, R156 ;  /* 0x0000009c00877202 */ /* 0x000fce0000000f00 */
[----:B------:R-:W-:Y:S05]  /*100b0*/  WARPSYNC.COLLECTIVE R154, `(.L_x_1637) ;  /* 0x000000009a087348 */ /* 0x000fea0003c00000 */
[----:B------:R0:W1:Y:S02]  /*100c0*/  SHFL.DOWN P0, R156, R165, R86, R87 ;  /* 0x08000056a59c7389 */ /* 0x0000640000000057 */
[----:B01----:R-:W-:Y:S05]  /*100d0*/  ENDCOLLECTIVE ;  /* 0x000000000000791b */ /* 0x003fea0003800000 */
.L_x_1637:
[----:B------:R-:W-:Y:S01]  /*100e0*/  @!P1 FMUL.FTZ R135, R162, R135 ;  /* 0x00000087a2879220 */ /* 0x000fe20000410000 */
        /* <DEDUP_REMOVED lines=9> */
.L_x_1638:
[----:B------:R-:W-:Y:S01]  /*10180*/  IMAD.MOV.U32 R165, RZ, RZ, R163 ;  /* 0x000000ffffa57224 */ /* 0x000fe200078e00a3 */
[----:B------:R-:W-:-:S07]  /*10190*/  MOV R135, R156 ;  /* 0x0000009c00877202 */ /* 0x000fce0000000f00 */
[----:B------:R-:W-:Y:S05]  /*101a0*/  WARPSYNC.COLLECTIVE R154, `(.L_x_1639) ;  /* 0x000000009a087348 */ /* 0x000fea0003c00000 */
[----:B------:R0:W1:Y:S02]  /*101b0*/  SHFL.DOWN P0, R156, R165, R86, R87 ;  /* 0x08000056a59c7389 */ /* 0x0000640000000057 */
[----:B01----:R-:W-:Y:S05]  /*101c0*/  ENDCOLLECTIVE ;  /* 0x000000000000791b */ /* 0x003fea0003800000 */
.L_x_1639:
[----:B------:R-:W-:Y:S01]  /*101d0*/  @!P3 FMUL.FTZ R135, R162, R135 ;  /* 0x00000087a287b220 */ /* 0x000fe20000410000 */
        /* <DEDUP_REMOVED lines=9> */
.L_x_1640:
[----:B------:R-:W-:Y:S01]  /*10270*/  MOV R165, R163 ;  /* 0x000000a300a57202 */ /* 0x000fe20000000f00 */
[----:B------:R-:W-:-:S07]  /*10280*/  IMAD.MOV.U32 R135, RZ, RZ, R156 ;  /* 0x000000ffff877224 */ /* 0x000fce00078e009c */
[----:B------:R-:W-:Y:S05]  /*10290*/  WARPSYNC.COLLECTIVE R154, `(.L_x_1641) ;  /* 0x000000009a087348 */ /* 0x000fea0003c00000 */
[----:B------:R0:W1:Y:S02]  /*102a0*/  SHFL.DOWN P0, R156, R165, R86, R87 ;  /* 0x08000056a59c7389 */ /* 0x0000640000000057 */
[----:B01----:R-:W-:Y:S05]  /*102b0*/  ENDCOLLECTIVE ;  /* 0x000000000000791b */ /* 0x003fea0003800000 */
.L_x_1641:
[----:B------:R-:W-:Y:S01]  /*102c0*/  @!P4 FMUL.FTZ R135, R162, R135 ;  /* 0x00000087a287c220 */ /* 0x000fe20000410000 */
        /* <DEDUP_REMOVED lines=9> */
.L_x_1642:
[----:B------:R-:W-:Y:S02]  /*10360*/  MOV R165, R163 ;  /* 0x000000a300a57202 */ /* 0x000fe40000000f00 */
[----:B------:R-:W-:-:S07]  /*10370*/  MOV R135, R156 ;  /* 0x0000009c00877202 */ /* 0x000fce0000000f00 */
[----:B------:R-:W-:Y:S05]  /*10380*/  WARPSYNC.COLLECTIVE R154, `(.L_x_1643) ;  /* 0x000000009a087348 */ /* 0x000fea0003c00000 */
[----:B------:R0:W1:Y:S02]  /*10390*/  SHFL.DOWN P0, R156, R165, R86, R87 ;  /* 0x08000056a59c7389 */ /* 0x0000640000000057 */
[----:B01----:R-:W-:Y:S05]  /*103a0*/  ENDCOLLECTIVE ;  /* 0x000000000000791b */ /* 0x003fea0003800000 */
.L_x_1643:
[----:B------:R-:W-:Y:S01]  /*103b0*/  @!P5 FMUL.FTZ R135, R162, R135 ;  /* 0x00000087a287d220 */ /* 0x000fe20000410000 */
[----:B------:R-:W-:Y:S02]  /*103c0*/  HFMA2 R87, -RZ, RZ, 0, 0 ;  /* 0x00000000ff577431 */ /* 0x000fe400000001ff */
[----:B------:R-:W-:-:S04]  /*103d0*/  IMAD.MOV.U32 R86, RZ, RZ, R156 ;  /* 0x000000ffff567224 */ /* 0x000fc800078e009c */
[----:B------:R-:W-:Y:S01]  /*103e0*/  @!P5 FFMA.FTZ R86, R162, R86, R163 ;  /* 0x00000056a256d223 */ /* 0x000fe200000100a3 */
[----:B------:R-:W-:-:S04]  /*103f0*/  @!P5 MOV R162, R135 ;  /* 0x0000008700a2d202 */ /* 0x000fc80000000f00 */
[----:B------:R-:W-:Y:S01]  /*10400*/  @!P5 MOV R163, R86 ;  /* 0x0000005600a3d202 */ /* 0x000fe20000000f00 */
[--C-:B------:R-:W-:Y:S01]  /*10410*/  IMAD.MOV.U32 R153, RZ, RZ, R162.reuse ;  /* 0x000000ffff997224 */ /* 0x100fe200078e00a2 */
[----:B------:R-:W-:Y:S01]  /*10420*/  MOV R86, 0x1f ;  /* 0x0000001f00567802 */ /* 0x000fe20000000f00 */
[----:B------:R-:W-:-:S07]  /*10430*/  IMAD.MOV.U32 R165, RZ, RZ, R162 ;  /* 0x000000ffffa57224 */ /* 0x000fce00078e00a2 */
[----:B------:R-:W-:Y:S05]  /*10440*/  WARPSYNC.COLLECTIVE R154, `(.L_x_1644) ;  /* 0x000000009a087348 */ /* 0x000fea0003c00000 */
[----:B------:R0:W1:Y:S02]  /*10450*/  SHFL.IDX P3, R156, R153, R87, R86 ;  /* 0x00000057999c7389 */ /* 0x0000640000060056 */
[----:B01----:R-:W-:Y:S05]  /*10460*/  ENDCOLLECTIVE ;  /* 0x000000000000791b */ /* 0x003fea0003800000 */
.L_x_1644:
[----:B------:R-:W-:Y:S01]  /*10470*/  MOV R153, R163 ;  /* 0x000000a300997202 */ /* 0x000fe20000000f00 */
[----:B------:R-:W-:-:S07]  /*10480*/  IMAD.MOV.U32 R155, RZ, RZ, R156 ;  /* 0x000000ffff9b7224 */ /* 0x000fce00078e009c */
[----:B------:R-:W-:Y:S05]  /*10490*/  WARPSYNC.COLLECTIVE R154, `(.L_x_1645) ;  /* 0x000000009a087348 */ /* 0x000fea0003c00000 */
[----:B------:R0:W1:Y:S02]  /*104a0*/  SHFL.IDX P3, R156, R153, R87, R86 ;  /* 0x00000057999c7389 */ /* 0x0000640000060056 */
[----:B01----:R-:W-:Y:S05]  /*104b0*/  ENDCOLLECTIVE ;  /* 0x000000000000791b */ /* 0x003fea0003800000 */
.L_x_1645:
[----:B------:R-:W-:Y:S01]  /*104c0*/  HFMA2 R86, -RZ, RZ, 0, 5.9604644775390625e-08 ;  /* 0x00000001ff567431 */ /* 0x000fe200000001ff */
[----:B------:R-:W-:Y:S01]  /*104d0*/  MOV R87, 0x1f ;  /* 0x0000001f00577802 */ /* 0x000fe20000000f00 */
[----:B------:R-:W-:Y:S01]  /*104e0*/  IMAD.MOV.U32 R153, RZ, RZ, R78 ;  /* 0x000000ffff997224 */ /* 0x000fe200078e004e */
[----:B------:R-:W-:-:S07]  /*104f0*/  MOV R135, R156 ;  /* 0x0000009c00877202 */ /* 0x000fce0000000f00 */
[----:B------:R-:W-:Y:S05]  /*10500*/  WARPSYNC.COLLECTIVE R154, `(.L_x_1646) ;  /* 0x000000009a087348 */ /* 0x000fea0003c00000 */
[----:B------:R0:W1:Y:S02]  /*10510*/  SHFL.DOWN P0, R156, R165, R86, R87 ;  /* 0x08000056a59c7389 */ /* 0x0000640000000057 */
[----:B01----:R-:W-:Y:S05]  /*10520*/  ENDCOLLECTIVE ;  /* 0x000000000000791b */ /* 0x003fea0003800000 */
.L_x_1646:
[-C--:B------:R-:W-:Y:S01]  /*10530*/  FFMA.FTZ R135, R79, R155.reuse, R135 ;  /* 0x0000009b4f877223 */ /* 0x080fe20000010087 */
[----:B------:R-:W-:Y:S01]  /*10540*/  FMUL.FTZ R155, R78, R155 ;  /* 0x0000009b4e9b7220 */ /* 0x000fe20000410000 */
[----:B------:R-:W-:Y:S01]  /*10550*/  MOV R165, R163 ;  /* 0x000000a300a57202 */ /* 0x000fe20000000f00 */
[----:B------:R-:W-:-:S07]  /*10560*/  IMAD.MOV.U32 R162, RZ, RZ, R156 ;  /* 0x000000ffffa27224 */ /* 0x000fce00078e009c */
[----:B------:R-:W-:Y:S05]  /*10570*/  WARPSYNC.COLLECTIVE R154, `(.L_x_1647) ;  /* 0x000000009a087348 */ /* 0x000fea0003c00000 */
[----:B------:R0:W1:Y:S02]  /*10580*/  SHFL.DOWN P0, R156, R165, R86, R87 ;  /* 0x08000056a59c7389 */ /* 0x0000640000000057 */
[----:B01----:R-:W-:Y:S05]  /*10590*/  ENDCOLLECTIVE ;  /* 0x000000000000791b */ /* 0x003fea0003800000 */
.L_x_1647:
[----:B------:R-:W-:Y:S01]  /*105a0*/  HFMA2 R87, -RZ, RZ, 0, 0 ;  /* 0x00000000ff577431 */ /* 0x000fe200000001ff */
[----:B------:R-:W-:Y:S02]  /*105b0*/  MOV R86, 0x1f ;  /* 0x0000001f00567802 */ /* 0x000fe40000000f00 */
[----:B------:R-:W-:-:S07]  /*105c0*/  MOV R163, R156 ;  /* 0x0000009c00a37202 */ /* 0x000fce0000000f00 */
[----:B------:R-:W-:Y:S05]  /*105d0*/  WARPSYNC.COLLECTIVE R154, `(.L_x_1648) ;  /* 0x000000009a087348 */ /* 0x000fea0003c00000 */
[----:B------:R0:W1:Y:S02]  /*105e0*/  SHFL.IDX P3, R156, R153, R87, R86 ;  /* 0x00000057999c7389 */ /* 0x0000640000060056 */
[----:B01----:R-:W-:Y:S05]  /*105f0*/  ENDCOLLECTIVE ;  /* 0x000000000000791b */ /* 0x003fea0003800000 */
.L_x_1648:
[----:B------:R-:W-:Y:S02]  /*10600*/  ISETP.NE.AND P0, PT, R117, 0x1f, PT ;  /* 0x0000001f7500780c */ /* 0x000fe40003f05270 */
[----:B------:R-:W-:Y:S01]  /*10610*/  MOV R153, R79 ;  /* 0x0000004f00997202 */ /* 0x000fe20000000f00 */
[----:B------:R-:W-:-:S10]  /*10620*/  IMAD.MOV.U32 R78, RZ, RZ, R156 ;  /* 0x000000ffff4e7224 */ /* 0x000fd400078e009c */
[----:B------:R-:W-:Y:S05]  /*10630*/  WARPSYNC.COLLECTIVE R154, `(.L_x_1649) ;  /* 0x000000009a087348 */ /* 0x000fea0003c00000 */
[----:B------:R0:W1:Y:S02]  /*10640*/  SHFL.IDX P3, R156, R153, R87, R86 ;  /* 0x00000057999c7389 */ /* 0x0000640000060056 */
[----:B01----:R-:W-:Y:S05]  /*10650*/  ENDCOLLECTIVE ;  /* 0x000000000000791b */ /* 0x003fea0003800000 */
.L_x_1649:
[----:B------:R-:W-:Y:S01]  /*10660*/  MOV R79, R156 ;  /* 0x0000009c004f7202 */ /* 0x000fe20000000f00 */
[----:B------:R-:W-:Y:S06]  /*10670*/  BRA `(.L_x_1650) ;  /* 0xffffffa000d07947 */ /* 0x000fec000383ffff */
.L_x_1651:
        /* <DEDUP_REMOVED lines=16> */
.L_x_10423:


//--------------------- .text._Z25selective_scan_bwd_kernelI32Selective_Scan_bwd_kernel_traitsILi128ELi16ELb1ELb0ELb0ELb0ELb0EN3c108BFloat16EfEEv12SSMParamsBwd --------------------------
	.section	.text._Z25selective_scan_bwd_kernelI32Selective_Scan_bwd_kernel_traitsILi128ELi16ELb1ELb0ELb0ELb0ELb0EN3c108BFloat16EfEEv12SSMParamsBwd,"ax",@progbits
	.align	128
        .global         _Z25selective_scan_bwd_kernelI32Selective_Scan_bwd_kernel_traitsILi128ELi16ELb1ELb0ELb0ELb0ELb0EN3c108BFloat16EfEEv12SSMParamsBwd
        .type           _Z25selective_scan_bwd_kernelI32Selective_Scan_bwd_kernel_traitsILi128ELi16ELb1ELb0ELb0ELb0ELb0EN3c108BFloat16EfEEv12SSMParamsBwd,@function
        .size           _Z25selective_scan_bwd_kernelI32Selective_Scan_bwd_kernel_traitsILi128ELi16ELb1ELb0ELb0ELb0ELb0EN3c108BFloat16EfEEv12SSMParamsBwd,(.L_x_10424 - _Z25selective_scan_bwd_kernelI32Selective_Scan_bwd_kernel_traitsILi128ELi16ELb1ELb0ELb0ELb0ELb0EN3c108BFloat16EfEEv12SSMParamsBwd)
        .other          _Z25selective_scan_bwd_kernelI32Selective_Scan_bwd_kernel_traitsILi128ELi16ELb1ELb0ELb0ELb0ELb0EN3c108BFloat16EfEEv12SSMParamsBwd,@"STO_CUDA_ENTRY STV_DEFAULT"
_Z25selective_scan_bwd_kernelI32Selective_Scan_bwd_kernel_traitsILi128ELi16ELb1ELb0ELb0ELb0ELb0EN3c108BFloat16EfEEv12SSMParamsBwd:
.text._Z25selective_scan_bwd_kernelI32Selective_Scan_bwd_kernel_traitsILi128ELi16ELb1ELb0ELb0ELb0ELb0EN3c108BFloat16EfEEv12SSMParamsBwd:
[----:B------:R-:W-:Y:S01]  /*0000*/  LDC R1, c[0x0][0x37c] ;  /* 0x0000df00ff017b82 */ /* 0x000fe20000000800 */
[----:B------:R-:W0:Y:S07]  /*0010*/  LDCU.64 UR4, c[0x0][0x458] ;  /* 0x00008b00ff0477ac */ /* 0x000e2e0008000a00 */
[----:B------:R-:W1:Y:S01]  /*0020*/  S2UR UR8, SR_CTAID.Y ;  /* 0x00000000000879c3 */ /* 0x000e620000002600 */
[----:B------:R-:W2:Y:S01]  /*0030*/  LDCU.64 UR6, c[0x0][0x470] ;  /* 0x00008e00ff0677ac */ /* 0x000ea20008000a00 */
[----:B------:R-:W3:Y:S06]  /*0040*/  LDCU.64 UR30, c[0x0][0x358] ;  /* 0x00006b00ff1e77ac */ /* 0x000eec0008000a00 */
[----:B------:R-:W4:Y:S01]  /*0050*/  S2UR UR9, SR_CTAID.X ;  /* 0x00000000000979c3 */ /* 0x000f220000002500 */
[----:B------:R-:W4:Y:S01]  /*0060*/  LDCU.128 UR12, c[0x0][0x3f0] ;  /* 0x00007e00ff0c77ac */ /* 0x000f220008000c00 */
[----:B------:R-:W5:Y:S01]  /*0070*/  LDCU.128 UR16, c[0x0][0x400] ;  /* 0x00008000ff1077ac */ /* 0x000f620008000c00 */
[----:B0-----:R-:W-:-:S02]  /*0080*/  UISETP.NE.U32.AND UP0, UPT, UR4, URZ, UPT ;  /* 0x000000ff0400728c */ /* 0x001fc4000bf05070 */
[----:B--2---:R-:W-:Y:S02]  /*0090*/  UISETP.NE.U32.AND UP1, UPT, UR6, URZ, UPT ;  /* 0x000000ff0600728c */ /* 0x004fe4000bf25070 */
[----:B------:R-:W-:Y:S02]  /*00a0*/  UISETP.NE.AND.EX UP0, UPT, UR5, URZ, UPT, UP0 ;  /* 0x000000ff0500728c */ /* 0x000fe4000bf05300 */
[----:B------:R-:W-:Y:S01]  /*00b0*/  UISETP.NE.AND.EX UP1, UPT, UR7, URZ, UPT, UP1 ;  /* 0x000000ff0700728c */ /* 0x000fe2000bf25310 */
[----:B------:R-:W0:Y:S03]  /*00c0*/  LDCU UR27, c[0x0][0x394] ;  /* 0x00007280ff1b77ac */ /* 0x000e260008000800 */
[----:B------:R-:W-:Y:S02]  /*00d0*/  PLOP3.LUT P0, PT, PT, PT, UP0, 0x80, 0x8 ;  /* 0x000000000008781c */ /* 0x000fe40003f0f008 */
[----:B------:R-:W-:Y:S01]  /*00e0*/  PLOP3.LUT P1, PT, PT, PT, UP1, 0x80, 0x8 ;  /* 0x000000000008781c */ /* 0x000fe20003f2f018 */
[----:B------:R-:W2:Y:S02]  /*00f0*/  LDCU.64 UR22, c[0x0][0x498] ;  /* 0x00009300ff1677ac */ /* 0x000ea40008000a00 */
[----:B-1----:R-:W-:-:S02]  /*0100*/  @UP0 ULEA UR4, UP2, UR8, UR4, 0x2 ;  /* 0x0000000408040291 */ /* 0x002fc4000f8410ff */
[----:B------:R-:W-:Y:S02]  /*0110*/  @UP1 ULEA UR6, UP3, UR8, UR6, 0x2 ;  /* 0x0000000608061291 */ /* 0x000fe4000f8610ff */
[----:B------:R-:W-:Y:S02]  /*0120*/  @UP0 ULEA.HI.X UR5, UR8, UR5, URZ, 0x2, UP2 ;  /* 0x0000000508050291 */ /* 0x000fe400090f14ff */
[----:B------:R-:W-:Y:S01]  /*0130*/  @UP1 ULEA.HI.X UR7, UR8, UR7, URZ, 0x2, UP3 ;  /* 0x0000000708071291 */ /* 0x000fe200098f14ff */
[----:B------:R-:W-:Y:S01]  /*0140*/  MOV R2, UR4 ;  /* 0x0000000400027c02 */ /* 0x000fe20008000f00 */
[----:B------:R-:W1:Y:S01]  /*0150*/  LDCU.64 UR24, c[0x0][0x4a0] ;  /* 0x00009400ff1877ac */ /* 0x000e620008000a00 */
[----:B------:R-:W-:Y:S02]  /*0160*/  MOV R4, UR6 ;  /* 0x0000000600047c02 */ /* 0x000fe40008000f00 */
[----:B------:R-:W-:Y:S01]  /*0170*/  MOV R3, UR5 ;  /* 0x0000000500037c02 */ /* 0x000fe20008000f00 */
[----:B------:R-:W1:Y:S01]  /*0180*/  LDCU.64 UR28, c[0x0][0x528] ;  /* 0x0000a500ff1c77ac */ /* 0x000e620008000a00 */
[----:B------:R-:W-:-:S03]  /*0190*/  MOV R5, UR7 ;  /* 0x0000000700057c02 */ /* 0x000fc60008000f00 */
[----:B---3--:R-:W3:Y:S01]  /*01a0*/  @P0 LDG.E R2, desc[UR30][R2.64] ;  /* 0x0000001e02020981 */ /* 0x008ee2000c1e1900 */
[----:B------:R-:W2:Y:S03]  /*01b0*/  LDCU.64 UR6, c[0x0][0x480] ;  /* 0x00009000ff0677ac */ /* 0x000ea60008000a00 */
[----:B------:R-:W3:Y:S01]  /*01c0*/  @P1 LDG.E R4, desc[UR30][R4.64] ;  /* 0x0000001e04041981 */ /* 0x000ee2000c1e1900 */
[----:B----4-:R-:W-:Y:S01]  /*01d0*/  UIMAD.WIDE.U32 UR4, UR9, UR12, URZ ;  /* 0x0000000c090472a5 */ /* 0x010fe2000f8e00ff */
[----:B------:R-:W-:Y:S01]  /*01e0*/  HFMA2 R81, -RZ, RZ, 0, 0 ;  /* 0x00000000ff517431 */ /* 0x000fe200000001ff */
[----:B------:R-:W-:Y:S01]  /*01f0*/  UIMAD UR21, UR8, UR15, URZ ;  /* 0x0000000f081572a4 */ /* 0x000fe2000f8e02ff */
[----:B------:R-:W-:Y:S01]  /*0200*/  MOV R79, RZ ;  /* 0x000000ff004f7202 */ /* 0x000fe20000000f00 */
[----:B------:R-:W-:Y:S02]  /*0210*/  UIMAD UR5, UR9, UR13, UR5 ;  /* 0x0000000d090572a4 */ /* 0x000fe4000f8e0205 */
[----:B-----5:R-:W-:-:S02]  /*0220*/  UIMAD.WIDE.U32 UR12, UR9, UR16, URZ ;  /* 0x00000010090c72a5 */ /* 0x020fc4000f8e00ff */
[----:B------:R-:W-:Y:S02]  /*0230*/  UIMAD.WIDE.U32 UR10, UR8, UR14, UR4 ;  /* 0x0000000e080a72a5 */ /* 0x000fe4000f8e0004 */
[----:B------:R-:W-:Y:S02]  /*0240*/  UIMAD UR13, UR9, UR17, UR13 ;  /* 0x00000011090d72a4 */ /* 0x000fe4000f8e020d */
[----:B0-----:R-:W-:Y:S02]  /*0250*/  ULEA UR16, UR27, 0xfffff800, 0xb ;  /* 0xfffff8001b107891 */ /* 0x001fe4000f8e58ff */
[----:B--2---:R-:W-:Y:S02]  /*0260*/  UISETP.NE.U32.AND UP0, UPT, UR6, URZ, UPT ;  /* 0x000000ff0600728c */ /* 0x004fe4000bf05070 */
        /* <DEDUP_REMOVED lines=8> */
[----:B------:R-:W2:Y:S01]  /*02f0*/  @UP0 LDCU UR23, c[0x0][0x384] ;  /* 0x00007080ff1707ac */ /* 0x000ea20008000800 */
[----:B------:R-:W-:Y:S02]  /*0300*/  UIADD3.X UR12, UPT, UPT, UR17, UR13, UR22, UP3, !UPT ;  /* 0x0000000d110c7290 */ /* 0x000fe40009ffe416 */
[----:B0-----:R-:W-:Y:S01]  /*0310*/  ULEA UR19, UP4, UR20, UR6, 0x1 ;  /* 0x0000000614137291 */ /* 0x001fe2000f8808ff */
[----:B------:R-:W0:Y:S01]  /*0320*/  @UP0 LDCU UR26, c[0x0][0x38c] ;  /* 0x00007180ff1a07ac */ /* 0x000e220008000800 */
[----:B------:R-:W-:-:S02]  /*0330*/  UIADD3 UR18, UP1, UPT, UR16, UR10, URZ ;  /* 0x0000000a10127290 */ /* 0x000fc4000ff3e0ff */
[----:B------:R-:W-:-:S05]  /*0340*/  ULEA.HI.X UR20, UR20, UR7, UR12, 0x1, UP4 ;  /* 0x0000000714147291 */ /* 0x000fca000a0f0c0c */
[----:B------:R-:W4:Y:S01]  /*0350*/  @UP0 LDCU.64 UR12, c[0x0][0x480] ;  /* 0x00009000ff0c07ac */ /* 0x000f220008000a00 */
[----:B------:R-:W-:Y:S02]  /*0360*/  ULEA UR10, UP2, UR18, UR4, 0x1 ;  /* 0x00000004120a7291 */ /* 0x000fe4000f8408ff */
[----:B------:R-:W-:Y:S02]  /*0370*/  UIADD3.X UR11, UPT, UPT, UR17, UR11, UR21, UP1, !UPT ;  /* 0x0000000b110b7290 */ /* 0x000fe40008ffe415 */
[----:B--2---:R-:W-:Y:S02]  /*0380*/  @UP0 UIMAD UR9, UR9, UR23, UR8 ;  /* 0x00000017090902a4 */ /* 0x004fe4000f8e0208 */
[----:B------:R-:W-:Y:S02]  /*0390*/  ULEA.HI.X UR18, UR18, UR5, UR11, 0x1, UP2 ;  /* 0x0000000512127291 */ /* 0x000fe400090f0c0b */
[----:B-1----:R-:W-:Y:S02]  /*03a0*/  UIMAD.WIDE.U32 UR4, UR8, UR24, UR14 ;  /* 0x00000018080472a5 */ /* 0x002fe4000f8e000e */
[----:B------:R-:W-:-:S02]  /*03b0*/  @UP0 UIMAD UR9, UR9, UR27, URZ ;  /* 0x0000001b090902a4 */ /* 0x000fc4000f8e02ff */
[----:B------:R-:W-:Y:S02]  /*03c0*/  UIMAD UR22, UR8, UR25, URZ ;  /* 0x00000019081672a4 */ /* 0x000fe4000f8e02ff */
[----:B------:R-:W-:Y:S02]  /*03d0*/  UIADD3 UR16, UP1, UPT, UR16, UR4, URZ ;  /* 0x0000000410107290 */ /* 0x000fe4000ff3e0ff */
[----:B0-----:R-:W-:Y:S02]  /*03e0*/  @UP0 UIMAD UR9, UR9, UR26, URZ ;  /* 0x0000001a090902a4 */ /* 0x001fe4000f8e02ff */
[----:B------:R-:W-:Y:S01]  /*03f0*/  UIADD3.X UR22, UPT, UPT, UR17, UR5, UR22, UP1, !UPT ;  /* 0x0000000511167290 */ /* 0x000fe20008ffe416 */
[----:B------:R-:W-:Y:S02]  /*0400*/  UMOV UR4, URZ ;  /* 0x000000ff00047c82 */ /* 0x000fe40008000000 */
[----:B------:R-:W-:Y:S01]  /*0410*/  UMOV UR5, URZ ;  /* 0x000000ff00057c82 */ /* 0x000fe20008000000 */
[----:B----4-:R-:W-:-:S02]  /*0420*/  @UP0 UIMAD.WIDE UR4, UR9, 0x8, UR12 ;  /* 0x00000008090408a5 */ /* 0x010fc4000f8e020c */
[----:B------:R-:W-:Y:S01]  /*0430*/  UISETP.GE.AND UP0, UPT, UR27, 0x1, UPT ;  /* 0x000000011b00788c */ /* 0x000fe2000bf06270 */
[----:B------:R-:W-:Y:S01]  /*0440*/  UMOV UR6, URZ ;  /* 0x000000ff00067c82 */ /* 0x000fe20008000000 */
[----:B------:R-:W-:Y:S01]  /*0450*/  UMOV UR7, URZ ;  /* 0x000000ff00077c82 */ /* 0x000fe20008000000 */
[----:B------:R-:W-:-:S04]  /*0460*/  ULEA UR21, UP1, UR16, UR28, 0x1 ;  /* 0x0000001c10157291 */ /* 0x000fc8000f8208ff */
[----:B------:R-:W-:Y:S01]  /*0470*/  ULEA.HI.X UR22, UR16, UR29, UR22, 0x1, UP1 ;  /* 0x0000001d10167291 */ /* 0x000fe200088f0c16 */
[----:B---3--:R-:W-:Y:S02]  /*0480*/  @P0 R2UR UR6, R2 ;  /* 0x00000000020602ca */ /* 0x008fe400000e0000 */
[----:B------:R-:W-:Y:S01]  /*0490*/  @P1 R2UR UR7, R4 ;  /* 0x00000000040712ca */ /* 0x000fe200000e0000 */
[----:B------:R-:W-:-:S14]  /*04a0*/  BRA.U !UP0, `(.L_x_1652) ;  /* 0x00000039080c7547 */ /* 0x000fdc000b800000 */
[----:B------:R-:W0:Y:S01]  /*04b0*/  S2R R2, SR_TID.X ;  /* 0x0000000000027919 */ /* 0x000e220000002100 */
[----:B------:R-:W1:Y:S01]  /*04c0*/  S2UR UR8, SR_CgaCtaId ;  /* 0x00000000000879c3 */ /* 0x000e620000008800 */
[----:B------:R-:W-:Y:S01]  /*04d0*/  MOV R79, RZ ;  /* 0x000000ff004f7202 */ /* 0x000fe20000000f00 */
[----:B------:R-:W-:Y:S01]  /*04e0*/  UMOV UR9, 0x400 ;  /* 0x0000040000097882 */ /* 0x000fe20000000000 */
[----:B------:R-:W-:Y:S01]  /*04f0*/  MOV R81, RZ ;  /* 0x000000ff00517202 */ /* 0x000fe20000000f00 */
[----:B------:R-:W2:Y:S01]  /*0500*/  LDCU UR16, c[0x0][0x394] ;  /* 0x00007280ff1077ac */ /* 0x000ea20008000800 */
[----:B------:R-:W-:Y:S01]  /*0510*/  UMOV UR17, UR10 ;  /* 0x0000000a00117c82 */ /* 0x000fe20008000000 */
[----:B-1----:R-:W-:Y:S01]  /*0520*/  ULEA UR9, UR8, UR9, 0x18 ;  /* 0x0000000908097291 */ /* 0x002fe2000f8ec0ff */
[C---:B0-----:R-:W-:Y:S02]  /*0530*/  SHF.L.U32 R0, R2.reuse, 0x1, RZ ;  /* 0x0000000102007819 */ /* 0x041fe400000006ff */
[----:B------:R-:W-:-:S02]  /*0540*/  LOP3.LUT R2, R2, 0x1f, RZ, 0xc0, !PT ;  /* 0x0000001f02027812 */ /* 0x000fc400078ec0ff */
[----:B------:R-:W-:-:S04]  /*0550*/  LOP3.LUT R3, R0, 0x7c0, RZ, 0xc0, !PT ;  /* 0x000007c000037812 */ /* 0x000fc800078ec0ff */
[----:B--2---:R-:W-:-:S07]  /*0560*/  LOP3.LUT R7, R3, R2, RZ, 0xfc, !PT ;  /* 0x0000000203077212 */ /* 0x004fce00078efcff */
.L_x_1667:
[----:B------:R-:W-:Y:S01]  /*0570*/  BAR.SYNC.DEFER_BLOCKING 0x0 ;  /* 0x0000000000007b1d */ /* 0x000fe20000010000 */
[----:B0-----:R-:W-:Y:S02]  /*0580*/  MOV R4, UR17 ;  /* 0x0000001100047c02 */ /* 0x001fe40008000f00 */
[----:B------:R-:W-:-:S03]  /*0590*/  MOV R5, UR18 ;  /* 0x0000001200057c02 */ /* 0x000fc60008000f00 */
[----:B------:R-:W0:Y:S01]  /*05a0*/  S2R R77, SR_LANEID ;  /* 0x00000000004d7919 */ /* 0x000e220000000000 */
[----:B------:R-:W-:Y:S01]  /*05b0*/  IMAD.WIDE.U32 R4, R7, 0x10, R4 ;  /* 0x0000001007047825 */ /* 0x000fe200078e0004 */
[----:B------:R-:W-:Y:S01]  /*05c0*/  MOV R12, UR19 ;  /* 0x00000013000c7c02 */ /* 0x000fe20008000f00 */
[----:B------:R-:W1:Y:S03]  /*05d0*/  LDCU UR36, c[0x0][0x38c] ;  /* 0x00007180ff2477ac */ /* 0x000e660008000800 */
[----:B------:R-:W2:Y:S04]  /*05e0*/  LDG.E.128 R8, desc[UR30][R4.64] ;  /* 0x0000001e04087981 */ /* 0x000ea8000c1e1d00 */
[----:B------:R-:W3:Y:S01]  /*05f0*/  LDG.E.128 R20, desc[UR30][R4.64+0x200] ;  /* 0x0002001e04147981 */ /* 0x000ee2000c1e1d00 */
[----:B------:R-:W-:-:S03]  /*0600*/  MOV R13, UR20 ;  /* 0x00000014000d7c02 */ /* 0x000fc60008000f00 */
[----:B------:R-:W-:Y:S01]  /*0610*/  IMAD.WIDE.U32 R12, R7, 0x10, R12 ;  /* 0x00000010070c7825 */ /* 0x000fe200078e000c */
[----:B0-----:R-:W-:-:S04]  /*0620*/  IADD3 R74, PT, PT, R3, R77, RZ ;  /* 0x0000004d034a7210 */ /* 0x001fc80007ffe0ff */
[----:B------:R-:W-:-:S04]  /*0630*/  LEA R74, R74, UR9, 0x4 ;  /* 0x000000094a4a7c11 */ /* 0x000fc8000f8e20ff */
[----:B------:R-:W-:Y:S01]  /*0640*/  LEA R0, R77, R74, 0x4 ;  /* 0x0000004a4d007211 */ /* 0x000fe200078e20ff */
[----:B--2---:R-:W-:Y:S04]  /*0650*/  STS.128 [R74], R8 ;  /* 0x000000084a007388 */ /* 0x004fe80000000c00 */
[----:B---3--:R0:W-:Y:S01]  /*0660*/  STS.128 [R74+0x200], R20 ;  /* 0x000200144a007388 */ /* 0x0081e20000000c00 */
[----:B------:R-:W-:-:S03]  /*0670*/  NOP ;  /* 0x0000000000007918 */ /* 0x000fc60000000000 */
[----:B------:R-:W2:Y:S04]  /*0680*/  LDS.128 R68, [R0] ;  /* 0x0000000000447984 */ /* 0x000ea80000000c00 */
[----:B------:R-:W3:Y:S01]  /*0690*/  LDS.128 R64, [R0+0x10] ;  /* 0x0000100000407984 */ /* 0x000ee20000000c00 */
[----:B------:R-:W-:Y:S06]  /*06a0*/  BAR.SYNC.DEFER_BLOCKING 0x0 ;  /* 0x0000000000007b1d */ /* 0x000fec0000010000 */
[----:B------:R-:W4:Y:S04]  /*06b0*/  LDG.E.128 R24, desc[UR30][R12.64] ;  /* 0x0000001e0c187981 */ /* 0x000f28000c1e1d00 */
[----:B------:R-:W5:Y:S01]  /*06c0*/  LDG.E.128 R28, desc[UR30][R12.64+0x200] ;  /* 0x0002001e0c1c7981 */ /* 0x000f62000c1e1d00 */
[----:B------:R-:W-:-:S02]  /*06d0*/  MOV R16, UR21 ;  /* 0x0000001500107c02 */ /* 0x000fc40008000f00 */
[----:B------:R-:W-:-:S03]  /*06e0*/  MOV R17, UR22 ;  /* 0x0000001600117c02 */ /* 0x000fc60008000f00 */
[----:B------:R-:W-:Y:S01]  /*06f0*/  IMAD.WIDE.U32 R16, R7, 0x10, R16 ;  /* 0x0000001007107825 */ /* 0x000fe200078e0010 */
[----:B----4-:R-:W-:Y:S04]  /*0700*/  STS.128 [R74], R24 ;  /* 0x000000184a007388 */ /* 0x010fe80000000c00 */
[----:B-----5:R4:W-:Y:S01]  /*0710*/  STS.128 [R74+0x200], R28 ;  /* 0x0002001c4a007388 */ /* 0x0209e20000000c00 */
[----:B------:R-:W-:-:S03]  /*0720*/  NOP ;  /* 0x0000000000007918 */ /* 0x000fc60000000000 */
[----:B------:R-:W-:Y:S04]  /*0730*/  LDS.128 R8, [R0] ;  /* 0x0000000000087984 */ /* 0x000fe80000000c00 */
[----:B------:R-:W-:Y:S01]  /*0740*/  LDS.128 R4, [R0+0x10] ;  /* 0x0000100000047984 */ /* 0x000fe20000000c00 */
[----:B------:R-:W-:Y:S06]  /*0750*/  BAR.SYNC.DEFER_BLOCKING 0x0 ;  /* 0x0000000000007b1d */ /* 0x000fec0000010000 */
[----:B0-----:R-:W5:Y:S04]  /*0760*/  LDG.E.128 R20, desc[UR30][R16.64] ;  /* 0x0000001e10147981 */ /* 0x001f68000c1e1d00 */
[----:B------:R-:W5:Y:S01]  /*0770*/  LDG.E.128 R32, desc[UR30][R16.64+0x200] ;  /* 0x0002001e10207981 */ /* 0x000f62000c1e1d00 */
[C---:B--2---:R-:W-:Y:S01]  /*0780*/  PRMT R56, R68.reuse, 0x7632, R56 ;  /* 0x0000763244387816 */ /* 0x044fe20000000038 */
[----:B-1----:R-:W-:Y:S01]  /*0790*/  UISETP.GE.AND UP0, UPT, UR36, 0x1, UPT ;  /* 0x000000012400788c */ /* 0x002fe2000bf06270 */
[----:B------:R-:W-:Y:S01]  /*07a0*/  SHF.L.U32 R75, R68, 0x10, RZ ;  /* 0x00000010444b7819 */ /* 0x000fe200000006ff */
[----:B------:R-:W-:Y:S01]  /*07b0*/  HFMA2 R57, -RZ, RZ, 0, 0 ;  /* 0x00000000ff397431 */ /* 0x000fe200000001ff */
[----:B------:R-:W-:Y:S01]  /*07c0*/  SHF.L.U32 R56, R56, 0x10, RZ ;  /* 0x0000001038387819 */ /* 0x000fe200000006ff */
[----:B------:R-:W-:Y:S01]  /*07d0*/  HFMA2 R51, -RZ, RZ, 0, 0 ;  /* 0x00000000ff337431 */ /* 0x000fe200000001ff */
[----:B---3--:R-:W-:Y:S01]  /*07e0*/  SHF.L.U32 R68, R66, 0x10, RZ ;  /* 0x0000001042447819 */ /* 0x008fe200000006ff */
[----:B------:R-:W-:Y:S01]  /*07f0*/  HFMA2 R45, -RZ, RZ, 0, 0 ;  /* 0x00000000ff2d7431 */ /* 0x000fe200000001ff */
[C---:B------:R-:W-:Y:S01]  /*0800*/  PRMT R50, R69.reuse, 0x7632, R50 ;  /* 0x0000763245327816 */ /* 0x040fe20000000032 */
[----:B------:R-:W-:Y:S01]  /*0810*/  HFMA2 R39, -RZ, RZ, 0, 0 ;  /* 0x00000000ff277431 */ /* 0x000fe200000001ff */
[----:B------:R-:W-:-:S02]  /*0820*/  SHF.L.U32 R73, R69, 0x10, RZ ;  /* 0x0000001045497819 */ /* 0x000fc400000006ff */
[----:B------:R-:W-:Y:S02]  /*0830*/  CS2R R58, SRZ ;  /* 0x00000000003a7805 */ /* 0x000fe4000001ff00 */
[----:B------:R-:W-:Y:S02]  /*0840*/  SHF.L.U32 R50, R50, 0x10, RZ ;  /* 0x0000001032327819 */ /* 0x000fe400000006ff */
[----:B------:R-:W-:Y:S02]  /*0850*/  CS2R R52, SRZ ;  /* 0x0000000000347805 */ /* 0x000fe4000001ff00 */
[----:B------:R-:W-:Y:S02]  /*0860*/  SHF.L.U32 R69, R65, 0x10, RZ ;  /* 0x0000001041457819 */ /* 0x000fe400000006ff */
[----:B------:R-:W-:Y:S02]  /*0870*/  CS2R R46, SRZ ;  /* 0x00000000002e7805 */ /* 0x000fe4000001ff00 */
[----:B------:R-:W-:-:S02]  /*0880*/  PRMT R44, R70, 0x7632, R44 ;  /* 0x00007632462c7816 */ /* 0x000fc4000000002c */
[----:B------:R-:W-:Y:S02]  /*0890*/  CS2R R40, SRZ ;  /* 0x0000000000287805 */ /* 0x000fe4000001ff00 */
[----:B------:R-:W-:Y:S02]  /*08a0*/  SHF.L.U32 R72, R70, 0x10, RZ ;  /* 0x0000001046487819 */ /* 0x000fe400000006ff */
[----:B------:R-:W-:Y:S02]  /*08b0*/  SHF.L.U32 R44, R44, 0x10, RZ ;  /* 0x000000102c2c7819 */ /* 0x000fe400000006ff */
[C---:B------:R-:W-:Y:S02]  /*08c0*/  PRMT R38, R71.reuse, 0x7632, R38 ;  /* 0x0000763247267816 */ /* 0x040fe40000000026 */
[----:B------:R-:W-:Y:S02]  /*08d0*/  SHF.L.U32 R70, R64, 0x10, RZ ;  /* 0x0000001040467819 */ /* 0x000fe400000006ff */
[----:B------:R-:W-:-:S02]  /*08e0*/  SHF.L.U32 R71, R71, 0x10, RZ ;  /* 0x0000001047477819 */ /* 0x000fc400000006ff */
[----:B------:R-:W-:Y:S02]  /*08f0*/  SHF.L.U32 R38, R38, 0x10, RZ ;  /* 0x0000001026267819 */ /* 0x000fe400000006ff */
[C---:B----4-:R-:W-:Y:S02]  /*0900*/  PRMT R31, R67.reuse, 0x7632, R31 ;  /* 0x00007632431f7816 */ /* 0x050fe4000000001f */
[----:B------:R-:W-:Y:S02]  /*0910*/  SHF.L.U32 R67, R67, 0x10, RZ ;  /* 0x0000001043437819 */ /* 0x000fe400000006ff */
[----:B------:R-:W-:Y:S02]  /*0920*/  SHF.L.U32 R31, R31, 0x10, RZ ;  /* 0x000000101f1f7819 */ /* 0x000fe400000006ff */
[----:B------:R-:W-:Y:S02]  /*0930*/  MOV R54, RZ ;  /* 0x000000ff00367202 */ /* 0x000fe40000000f00 */
[----:B------:R-:W-:-:S02]  /*0940*/  MOV R48, RZ ;  /* 0x000000ff00307202 */ /* 0x000fc40000000f00 */
[----:B------:R-:W-:Y:S02]  /*0950*/  MOV R42, RZ ;  /* 0x000000ff002a7202 */ /* 0x000fe40000000f00 */
[----:B------:R-:W-:Y:S01]  /*0960*/  MOV R36, RZ ;  /* 0x000000ff00247202 */ /* 0x000fe20000000f00 */
[----:B-----5:R-:W-:Y:S04]  /*0970*/  STS.128 [R74], R20 ;  /* 0x000000144a007388 */ /* 0x020fe80000000c00 */
[----:B------:R0:W-:Y:S01]  /*0980*/  STS.128 [R74+0x200], R32 ;  /* 0x000200204a007388 */ /* 0x0001e20000000c00 */
[----:B------:R-:W-:-:S03]  /*0990*/  NOP ;  /* 0x0000000000007918 */ /* 0x000fc60000000000 */
[----:B------:R-:W1:Y:S04]  /*09a0*/  LDS.128 R24, [R0] ;  /* 0x0000000000187984 */ /* 0x000e680000000c00 */
[----:B------:R2:W3:Y:S01]  /*09b0*/  LDS.128 R12, [R0+0x10] ;  /* 0x00001000000c7984 */ /* 0x0004e20000000c00 */
[----:B0-----:R-:W-:Y:S02]  /*09c0*/  PRMT R34, R66, 0x7632, R34 ;  /* 0x0000763242227816 */ /* 0x001fe40000000022 */
[----:B------:R-:W-:Y:S02]  /*09d0*/  PRMT R33, R65, 0x7632, R33 ;  /* 0x0000763241217816 */ /* 0x000fe40000000021 */
[----:B------:R-:W-:Y:S02]  /*09e0*/  PRMT R35, R64, 0x7632, R35 ;  /* 0x0000763240237816 */ /* 0x000fe40000000023 */
[----:B------:R-:W-:-:S02]  /*09f0*/  SHF.L.U32 R33, R33, 0x10, RZ ;  /* 0x0000001021217819 */ /* 0x000fc400000006ff */
[----:B------:R-:W-:Y:S02]  /*0a00*/  SHF.L.U32 R35, R35, 0x10, RZ ;  /* 0x0000001023237819 */ /* 0x000fe400000006ff */
[----:B------:R-:W-:Y:S02]  /*0a10*/  SHF.L.U32 R34, R34, 0x10, RZ ;  /* 0x0000001022227819 */ /* 0x000fe400000006ff */
[C---:B-1----:R-:W-:Y:S02]  /*0a20*/  PRMT R55, R24.reuse, 0x7632, R55 ;  /* 0x0000763218377816 */ /* 0x042fe40000000037 */
[----:B--2---:R-:W-:Y:S02]  /*0a30*/  SHF.L.U32 R0, R24, 0x10, RZ ;  /* 0x0000001018007819 */ /* 0x004fe400000006ff */
[C---:B---3--:R-:W-:Y:S02]  /*0a40*/  PRMT R32, R12.reuse, 0x7632, R32 ;  /* 0x000076320c207816 */ /* 0x048fe40000000020 */
[----:B------:R-:W-:Y:S01]  /*0a50*/  SHF.L.U32 R63, R12, 0x10, RZ ;  /* 0x000000100c3f7819 */ /* 0x000fe200000006ff */
[C---:B------:R-:W-:Y:S01]  /*0a60*/  FFMA.FTZ R12, R0.reuse, R75, R81 ;  /* 0x0000004b000c7223 */ /* 0x040fe20000010051 */
[----:B------:R-:W-:Y:S01]  /*0a70*/  SHF.L.U32 R55, R55, 0x10, RZ ;  /* 0x0000001037377819 */ /* 0x000fe200000006ff */
[----:B------:R-:W-:Y:S01]  /*0a80*/  FMUL.FTZ R30, R0, UR6 ;  /* 0x00000006001e7c20 */ /* 0x000fe20008410000 */
[----:B------:R-:W-:Y:S01]  /*0a90*/  PRMT R49, R25, 0x7632, R49 ;  /* 0x0000763219317816 */ /* 0x000fe20000000031 */
[----:B------:R-:W-:Y:S01]  /*0aa0*/  FMUL.FTZ R22, R63, UR6 ;  /* 0x000000063f167c20 */ /* 0x000fe20008410000 */
[----:B------:R-:W-:Y:S01]  /*0ab0*/  SHF.L.U32 R66, R25, 0x10, RZ ;  /* 0x0000001019427819 */ /* 0x000fe200000006ff */
[----:B------:R-:W-:Y:S01]  /*0ac0*/  FFMA.FTZ R3, R55, R56, R12 ;  /* 0x0000003837037223 */ /* 0x000fe2000001000c */
[----:B------:R-:W-:Y:S01]  /*0ad0*/  SHF.L.U32 R49, R49, 0x10, RZ ;  /* 0x0000001031317819 */ /* 0x000fe200000006ff */
[----:B------:R-:W-:Y:S01]  /*0ae0*/  FMUL.FTZ R19, R55, UR6 ;  /* 0x0000000637137c20 */ /* 0x000fe20008410000 */
[----:B------:R-:W-:Y:S01]  /*0af0*/  PRMT R43, R26, 0x7632, R43 ;  /* 0x000076321a2b7816 */ /* 0x000fe2000000002b */
[----:B------:R-:W-:Y:S01]  /*0b00*/  FFMA.FTZ R12, R66, R73, R3 ;  /* 0x00000049420c7223 */ /* 0x000fe20000010003 */
[----:B------:R-:W-:Y:S01]  /*0b10*/  SHF.L.U32 R65, R26, 0x10, RZ ;  /* 0x000000101a417819 */ /* 0x000fe200000006ff */
[----:B------:R-:W-:Y:S01]  /*0b20*/  FMUL.FTZ R29, R66, UR6 ;  /* 0x00000006421d7c20 */ /* 0x000fe20008410000 */
[----:B------:R-:W-:Y:S01]  /*0b30*/  SHF.L.U32 R43, R43, 0x10, RZ ;  /* 0x000000102b2b7819 */ /* 0x000fe200000006ff */
[----:B------:R-:W-:Y:S01]  /*0b40*/  FFMA.FTZ R12, R49, R50, R12 ;  /* 0x00000032310c7223 */ /* 0x000fe2000001000c */
[----:B------:R-:W-:Y:S01]  /*0b50*/  PRMT R37, R27, 0x7632, R37 ;  /* 0x000076321b257816 */ /* 0x000fe20000000025 */
[----:B------:R-:W-:Y:S01]  /*0b60*/  FMUL.FTZ R28, R65, UR6 ;  /* 0x00000006411c7c20 */ /* 0x000fe20008410000 */
[----:B------:R-:W-:Y:S01]  /*0b70*/  SHF.L.U32 R64, R27, 0x10, RZ ;  /* 0x000000101b407819 */ /* 0x000fe200000006ff */
[----:B------:R-:W-:Y:S01]  /*0b80*/  FFMA.FTZ R12, R65, R72, R12 ;  /* 0x00000048410c7223 */ /* 0x000fe2000001000c */
[----:B------:R-:W-:Y:S01]  /*0b90*/  SHF.L.U32 R37, R37, 0x10, RZ ;  /* 0x0000001025257819 */ /* 0x000fe200000006ff */
[----:B------:R-:W-:Y:S01]  /*0ba0*/  FMUL.FTZ R18, R49, UR6 ;  /* 0x0000000631127c20 */ /* 0x000fe20008410000 */
[----:B------:R-:W-:Y:S01]  /*0bb0*/  SHF.L.U32 R32, R32, 0x10, RZ ;  /* 0x0000001020207819 */ /* 0x000fe200000006ff */
[----:B------:R-:W-:Y:S01]  /*0bc0*/  FFMA.FTZ R3, R43, R44, R12 ;  /* 0x0000002c2b037223 */ /* 0x000fe2000001000c */
[C---:B------:R-:W-:Y:S01]  /*0bd0*/  PRMT R26, R13.reuse, 0x7632, R26 ;  /* 0x000076320d1a7816 */ /* 0x040fe2000000001a */
[C---:B------:R-:W-:Y:S01]  /*0be0*/  FMUL.FTZ R27, R64.reuse, UR6 ;  /* 0x00000006401b7c20 */ /* 0x040fe20008410000 */
[----:B------:R-:W-:Y:S01]  /*0bf0*/  SHF.L.U32 R62, R13, 0x10, RZ ;  /* 0x000000100d3e7819 */ /* 0x000fe200000006ff */
[----:B------:R-:W-:Y:S01]  /*0c00*/  FFMA.FTZ R12, R64, R71, R3 ;  /* 0x00000047400c7223 */ /* 0x000fe20000010003 */
[----:B------:R-:W-:Y:S01]  /*0c10*/  SHF.L.U32 R26, R26, 0x10, RZ ;  /* 0x000000101a1a7819 */ /* 0x000fe200000006ff */
[----:B------:R-:W-:Y:S01]  /*0c20*/  FMUL.FTZ R17, R43, UR6 ;  /* 0x000000062b117c20 */ /* 0x000fe20008410000 */
[C---:B------:R-:W-:Y:S01]  /*0c30*/  PRMT R25, R14.reuse, 0x7632, R25 ;  /* 0x000076320e197816 */ /* 0x040fe20000000019 */
        /* <DEDUP_REMOVED lines=11> */
[----:B------:R-:W-:Y:S01]  /*0cf0*/  FMUL.FTZ R15, R32, UR6 ;  /* 0x00000006200f7c20 */ /* 0x000fe20008410000 */
[----:B------:R-:W-:Y:S01]  /*0d00*/  FFMA.FTZ R3, R62, R69, R3 ;  /* 0x000000453e037223 */ /* 0x000fe20000010003 */
[----:B------:R-:W-:Y:S01]  /*0d10*/  FMUL.FTZ R21, R60, UR6 ;  /* 0x000000063c157c20 */ /* 0x000fe20008410000 */
[C---:B------:R-:W-:Y:S01]  /*0d20*/  FMUL.FTZ R14, R26.reuse, UR6 ;  /* 0x000000061a0e7c20 */ /* 0x040fe20008410000 */
[----:B------:R-:W-:Y:S01]  /*0d30*/  FMUL.FTZ R13, R25, UR6 ;  /* 0x00000006190d7c20 */ /* 0x000fe20008410000 */
[----:B------:R-:W-:-:S04]  /*0d40*/  FFMA.FTZ R12, R26, R33, R3 ;  /* 0x000000211a0c7223 */ /* 0x000fc80000010003 */
[----:B------:R-:W-:-:S04]  /*0d50*/  FFMA.FTZ R12, R61, R68, R12 ;  /* 0x000000443d0c7223 */ /* 0x000fc8000001000c */
[----:B------:R-:W-:Y:S01]  /*0d60*/  FFMA.FTZ R3, R25, R34, R12 ;  /* 0x0000002219037223 */ /* 0x000fe2000001000c */
[----:B------:R-:W-:-:S03]  /*0d70*/  FMUL.FTZ R12, R24, UR6 ;  /* 0x00000006180c7c20 */ /* 0x000fc60008410000 */
[----:B------:R-:W-:-:S04]  /*0d80*/  FFMA.FTZ R3, R60, R67, R3 ;  /* 0x000000433c037223 */ /* 0x000fc80000010003 */
[----:B------:R-:W-:Y:S01]  /*0d90*/  FFMA.FTZ R81, R24, R31, R3 ;  /* 0x0000001f18517223 */ /* 0x000fe20000010003 */
[----:B------:R-:W-:Y:S06]  /*0da0*/  BAR.SYNC.DEFER_BLOCKING 0x0 ;  /* 0x0000000000007b1d */ /* 0x000fec0000010000 */
[----:B------:R-:W-:Y:S05]  /*0db0*/  BRA.U !UP0, `(.L_x_1653) ;  /* 0x0000002908487547 */ /* 0x000fea000b800000 */
[----:B------:R-:W0:Y:S01]  /*0dc0*/  S2UR UR37, SR_CTAID.Y ;  /* 0x00000000002579c3 */ /* 0x000e220000002600 */
[----:B------:R-:W0:Y:S01]  /*0dd0*/  LDCU.64 UR32, c[0x0][0x3b8] ;  /* 0x00007700ff2077ac */ /* 0x000e220008000a00 */
[C---:B------:R-:W-:Y:S02]  /*0de0*/  PRMT R3, R8.reuse, 0x7632, R3 ;  /* 0x0000763208037816 */ /* 0x040fe40000000003 */
[----:B------:R-:W-:Y:S01]  /*0df0*/  SHF.L.U32 R90, R8, 0x10, RZ ;  /* 0x00000010085a7819 */ /* 0x000fe200000006ff */
[----:B------:R-:W1:Y:S01]  /*0e00*/  LDCU.128 UR12, c[0x0][0x440] ;  /* 0x00008800ff0c77ac */ /* 0x000e620008000c00 */
[C---:B------:R-:W-:Y:S02]  /*0e10*/  PRMT R8, R9.reuse, 0x7632, R8 ;  /* 0x0000763209087816 */ /* 0x040fe40000000008 */
[----:B------:R-:W2:Y:S01]  /*0e20*/  LDC R59, c[0x0][0x394] ;  /* 0x0000e500ff3b7b82 */ /* 0x000ea20000000800 */
[----:B------:R-:W3:Y:S01]  /*0e30*/  LDCU.64 UR28, c[0x0][0x3d8] ;  /* 0x00007b00ff1c77ac */ /* 0x000ee20008000a00 */
[----:B------:R-:W-:Y:S01]  /*0e40*/  SHF.L.U32 R88, R9, 0x10, RZ ;  /* 0x0000001009587819 */ /* 0x000fe200000006ff */
[----:B------:R-:W-:Y:S01]  /*0e50*/  FADD.FTZ R90, R90, UR7 ;  /* 0x000000075a5a7e21 */ /* 0x000fe20008010000 */
[C---:B------:R-:W-:Y:S01]  /*0e60*/  PRMT R9, R10.reuse, 0x7632, R9 ;  /* 0x000076320a097816 */ /* 0x040fe20000000009 */
[----:B------:R-:W4:Y:S01]  /*0e70*/  LDCU.64 UR34, c[0x0][0x450] ;  /* 0x00008a00ff2277ac */ /* 0x000f220008000a00 */
[----:B------:R-:W-:Y:S01]  /*0e80*/  SHF.L.U32 R97, R10, 0x10, RZ ;  /* 0x000000100a617819 */ /* 0x000fe200000006ff */
[----:B------:R-:W-:Y:S01]  /*0e90*/  FADD.FTZ R88, R88, UR7 ;  /* 0x0000000758587e21 */ /* 0x000fe20008010000 */
[C---:B------:R-:W-:Y:S01]  /*0ea0*/  PRMT R10, R11.reuse, 0x7632, R10 ;  /* 0x000076320b0a7816 */ /* 0x040fe2000000000a */
[----:B------:R-:W5:Y:S01]  /*0eb0*/  LDCU.128 UR8, c[0x0][0x3a0] ;  /* 0x00007400ff0877ac */ /* 0x000f620008000c00 */
[----:B------:R-:W-:Y:S01]  /*0ec0*/  SHF.L.U32 R86, R11, 0x10, RZ ;  /* 0x000000100b567819 */ /* 0x000fe200000006ff */
[----:B------:R-:W-:Y:S01]  /*0ed0*/  FADD.FTZ R97, R97, UR7 ;  /* 0x0000000761617e21 */ /* 0x000fe20008010000 */
[C---:B------:R-:W-:Y:S01]  /*0ee0*/  PRMT R11, R4.reuse, 0x7632, R11 ;  /* 0x00007632040b7816 */ /* 0x040fe2000000000b */
[----:B------:R-:W2:Y:S01]  /*0ef0*/  LDCU.64 UR38, c[0x0][0x3c0] ;  /* 0x00007800ff2677ac */ /* 0x000ea20008000a00 */
[----:B------:R-:W-:Y:S01]  /*0f00*/  SHF.L.U32 R95, R4, 0x10, RZ ;  /* 0x00000010045f7819 */ /* 0x000fe200000006ff */
[----:B------:R-:W-:Y:S01]  /*0f10*/  FADD.FTZ R86, R86, UR7 ;  /* 0x0000000756567e21 */ /* 0x000fe20008010000 */
[C---:B------:R-:W-:Y:S01]  /*0f20*/  PRMT R4, R5.reuse, 0x7632, R4 ;  /* 0x0000763205047816 */ /* 0x040fe20000000004 */
[----:B0-----:R-:W-:Y:S01]  /*0f30*/  UIMAD.WIDE.U32 UR24, UR37, UR32, URZ ;  /* 0x00000020251872a5 */ /* 0x001fe2000f8e00ff */
[----:B------:R-:W-:Y:S01]  /*0f40*/  SHF.L.U32 R84, R5, 0x10, RZ ;  /* 0x0000001005547819 */ /* 0x000fe200000006ff */
[----:B---3--:R-:W-:Y:S01]  /*0f50*/  UIMAD.WIDE.U32 UR26, UR37, UR28, URZ ;  /* 0x0000001c251a72a5 */ /* 0x008fe2000f8e00ff */
[C---:B------:R-:W-:Y:S01]  /*0f60*/  PRMT R5, R6.reuse, 0x7632, R5 ;  /* 0x0000763206057816 */ /* 0x040fe20000000005 */
[----:B-1----:R-:W-:Y:S01]  /*0f70*/  ULEA UR32, UP0, UR24, UR14, 0x2 ;  /* 0x0000000e18207291 */ /* 0x002fe2000f8010ff */
[----:B------:R-:W0:Y:S01]  /*0f80*/  S2UR UR14, SR_CgaCtaId ;  /* 0x00000000000e79c3 */ /* 0x000e220000008800 */
[----:B------:R-:W-:Y:S01]  /*0f90*/  UIMAD UR23, UR37, UR29, UR27 ;  /* 0x0000001d251772a4 */ /* 0x000fe2000f8e021b */
[----:B------:R-:W-:Y:S01]  /*0fa0*/  SHF.L.U32 R93, R6, 0x10, RZ ;  /* 0x00000010065d7819 */ /* 0x000fe200000006ff */
[----:B----4-:R-:W-:Y:S01]  /*0fb0*/  ULEA UR27, UP1, UR26, UR34, 0x2 ;  /* 0x000000221a1b7291 */ /* 0x010fe2000f8210ff */
[----:B------:R-:W-:Y:S01]  /*0fc0*/  PRMT R6, R7, 0x7632, R6 ;  /* 0x0000763207067816 */ /* 0x000fe20000000006 */
[----:B-----5:R-:W-:Y:S01]  /*0fd0*/  UIMAD.WIDE.U32 UR28, UR37, UR8, URZ ;  /* 0x00000008251c72a5 */ /* 0x020fe2000f8e00ff */
[----:B--2---:R-:W-:Y:S01]  /*0fe0*/  ISETP.LE.AND P0, PT, R59, UR16, PT ;  /* 0x000000103b007c0c */ /* 0x004fe2000bf03270 */
[----:B------:R-:W-:Y:S01]  /*0ff0*/  ULEA.HI.X UR26, UR26, UR35, UR23, 0x2, UP1 ;  /* 0x000000231a1a7291 */ /* 0x000fe200088f1417 */
[----:B------:R-:W-:Y:S01]  /*1000*/  SHF.L.U32 R82, R7, 0x10, RZ ;  /* 0x0000001007527819 */ /* 0x000fe200000006ff */
[----:B------:R-:W1:Y:S01]  /*1010*/  LDCU.64 UR34, c[0x0][0x3e0] ;  /* 0x00007c00ff2277ac */ /* 0x000e620008000a00 */
[----:B------:R-:W-:Y:S01]  /*1020*/  SHF.L.U32 R3, R3, 0x10, RZ ;  /* 0x0000001003037819 */ /* 0x000fe200000006ff */
[----:B------:R-:W-:Y:S01]  /*1030*/  FADD.FTZ R95, R95, UR7 ;  /* 0x000000075f5f7e21 */ /* 0x000fe20008010000 */
[----:B------:R-:W-:Y:S01]  /*1040*/  SHF.L.U32 R8, R8, 0x10, RZ ;  /* 0x0000001008087819 */ /* 0x000fe200000006ff */
[----:B------:R-:W-:Y:S01]  /*1050*/  UIMAD UR33, UR37, UR33, UR25 ;  /* 0x00000021252172a4 */ /* 0x000fe2000f8e0219 */
[----:B------:R-:W-:Y:S01]  /*1060*/  SHF.L.U32 R9, R9, 0x10, RZ ;  /* 0x0000001009097819 */ /* 0x000fe200000006ff */
[----:B------:R-:W-:Y:S01]  /*1070*/  ULEA UR25, UP2, UR28, UR12, 0x2 ;  /* 0x0000000c1c197291 */ /* 0x000fe2000f8410ff */
[----:B------:R-:W-:Y:S01]  /*1080*/  SHF.L.U32 R10, R10, 0x10, RZ ;  /* 0x000000100a0a7819 */ /* 0x000fe200000006ff */
[----:B------:R-:W-:Y:S01]  /*1090*/  UIMAD UR9, UR37, UR9, UR29 ;  /* 0x00000009250972a4 */ /* 0x000fe2000f8e021d */
[----:B------:R-:W-:Y:S01]  /*10a0*/  SHF.L.U32 R11, R11, 0x10, RZ ;  /* 0x000000100b0b7819 */ /* 0x000fe200000006ff */
[----:B------:R-:W-:Y:S01]  /*10b0*/  UIADD3 UR8, UPT, UPT, UR16, -0x1, URZ ;  /* 0xffffffff10087890 */ /* 0x000fe2000fffe0ff */
[----:B------:R-:W-:Y:S01]  /*10c0*/  SHF.L.U32 R4, R4, 0x10, RZ ;  /* 0x0000001004047819 */ /* 0x000fe200000006ff */
[----:B------:R-:W-:Y:S01]  /*10d0*/  ULEA.HI.X UR28, UR28, UR13, UR9, 0x2, UP2 ;  /* 0x0000000d1c1c7291 */ /* 0x000fe200090f1409 */
[----:B------:R-:W-:Y:S01]  /*10e0*/  SHF.L.U32 R5, R5, 0x10, RZ ;  /* 0x0000001005057819 */ /* 0x000fe200000006ff */
[----:B------:R-:W-:Y:S01]  /*10f0*/  USHF.L.U32 UR8, UR8, 0x8, URZ ;  /* 0x0000000808087899 */ /* 0x000fe200080006ff */
[----:B------:R-:W-:Y:S01]  /*1100*/  SHF.L.U32 R6, R6, 0x10, RZ ;  /* 0x0000001006067819 */ /* 0x000fe200000006ff */
[----:B------:R-:W-:Y:S01]  /*1110*/  UMOV UR13, 0x400 ;  /* 0x00000400000d7882 */ /* 0x000fe20000000000 */
[----:B------:R-:W-:Y:S01]  /*1120*/  ISETP.EQ.AND P0, PT, R2, RZ, !P0 ;  /* 0x000000ff0200720c */ /* 0x000fe20004702270 */
[----:B0-----:R-:W-:Y:S01]  /*1130*/  ULEA UR13, UR14, UR13, 0x18 ;  /* 0x0000000d0e0d7291 */ /* 0x001fe2000f8ec0ff */
[----:B------:R-:W-:Y:S01]  /*1140*/  MOV R59, RZ ;  /* 0x000000ff003b7202 */ /* 0x000fe20000000f00 */
[----:B------:R-:W-:Y:S01]  /*1150*/  UIADD3 UR9, UPT, UPT, UR16, -0x2, URZ ;  /* 0xfffffffe10097890 */ /* 0x000fe2000fffe0ff */
[----:B------:R-:W-:Y:S01]  /*1160*/  P2R R118, PR, RZ, 0x1 ;  /* 0x00000001ff767803 */ /* 0x000fe20000000000 */
[----:B------:R-:W-:Y:S01]  /*1170*/  ULEA.HI.X UR29, UR24, UR15, UR33, 0x2, UP0 ;  /* 0x0000000f181d7291 */ /* 0x000fe200080f1421 */
        /* <DEDUP_REMOVED lines=11> */
[----:B------:R-:W-:-:S02]  /*1230*/  USHF.L.U64.HI UR15, UR10, 0x2, UR11 ;  /* 0x000000020a0f7899 */ /* 0x000fc4000801020b */
[----:B------:R-:W-:Y:S02]  /*1240*/  ULOP3.LUT UR11, UR8, 0x100, URZ, 0xc0, !UPT ;  /* 0x00000100080b7892 */ /* 0x000fe4000f8ec0ff */
[----:B------:R-:W-:Y:S01]  /*1250*/  UIADD3 UR33, UPT, UPT, UR13, 0x1ae0, URZ ;  /* 0x00001ae00d217890 */ /* 0x000fe2000fffe0ff */
[----:B------:R-:W0:Y:S01]  /*1260*/  LDCU UR40, c[0x0][0x394] ;  /* 0x00007280ff2877ac */ /* 0x000e220008000800 */
[----:B------:R-:W2:Y:S01]  /*1270*/  LDCU UR41, c[0x0][0x38c] ;  /* 0x00007180ff2977ac */ /* 0x000ea20008000800 */
[----:B------:R-:W-:Y:S02]  /*1280*/  UIMAD UR12, UR9, UR36, URZ ;  /* 0x00000024090c72a4 */ /* 0x000fe4000f8e02ff */
[----:B-1----:R-:W-:Y:S02]  /*1290*/  USHF.L.U64.HI UR24, UR34, 0x2, UR35 ;  /* 0x0000000222187899 */ /* 0x002fe40008010223 */
[----:B------:R-:W-:Y:S02]  /*12a0*/  USHF.L.U64.HI UR23, UR38, 0x2, UR39 ;  /* 0x0000000226177899 */ /* 0x000fe40008010227 */
[----:B------:R-:W-:Y:S01]  /*12b0*/  UIADD3 UR13, UPT, UPT, UR13, 0x24e0, URZ ;  /* 0x000024e00d0d7890 */ /* 0x000fe2000fffe0ff */
[----:B------:R-:W-:-:S11]  /*12c0*/  UMOV UR8, URZ ;  /* 0x000000ff00087c82 */ /* 0x000fd60008000000 */
.L_x_1666:
[----:B------:R-:W-:Y:S02]  /*12d0*/  MOV R6, UR25 ;  /* 0x0000001900067c02 */ /* 0x000fe40008000f00 */
[----:B------:R-:W-:-:S05]  /*12e0*/  MOV R7, UR28 ;  /* 0x0000001c00077c02 */ /* 0x000fca0008000f00 */
[----:B------:R-:W3:Y:S01]  /*12f0*/  LDG.E R6, desc[UR30][R6.64] ;  /* 0x0000001e06067981 */ /* 0x000ee2000c1e1900 */
[----:B0-----:R-:W-:Y:S02]  /*1300*/  MOV R2, UR32 ;  /* 0x0000002000027c02 */ /* 0x001fe40008000f00 */
[----:B------:R-:W-:Y:S02]  /*1310*/  MOV R5, UR26 ;  /* 0x0000001a00057c02 */ /* 0x000fe40008000f00 */
[----:B------:R-:W-:Y:S02]  /*1320*/  MOV R3, UR29 ;  /* 0x0000001d00037c02 */ /* 0x000fe40008000f00 */
[----:B------:R-:W-:-:S03]  /*1330*/  MOV R4, UR27 ;  /* 0x0000001b00047c02 */ /* 0x000fc60008000f00 */
[----:B------:R1:W4:Y:S04]  /*1340*/  LDG.E R2, desc[UR30][R2.64] ;  /* 0x0000001e02027981 */ /* 0x000328000c1e1900 */
[----:B------:R-:W4:Y:S01]  /*1350*/  LDG.E R5, desc[UR30][R4.64] ;  /* 0x0000001e04057981 */ /* 0x000f22000c1e1900 */
[----:B------:R-:W5:Y:S01]  /*1360*/  S2UR UR14, SR_CgaCtaId ;  /* 0x00000000000e79c3 */ /* 0x000f620000008800 */
[----:B------:R-:W-:Y:S01]  /*1370*/  UMOV UR9, 0x400 ;  /* 0x0000040000097882 */ /* 0x000fe20000000000 */
[----:B------:R-:W-:Y:S01]  /*1380*/  BSSY.RECONVERGENT B0, `(.L_x_1654) ;  /* 0x0000049000007945 */ /* 0x000fe20003800200 */
[----:B------:R-:W0:Y:S01]  /*1390*/  S2R R92, SR_TID.X ;  /* 0x00000000005c7919 */ /* 0x000e220000002100 */
[----:B-----5:R-:W-:Y:S01]  /*13a0*/  ULEA UR9, UR14, UR9, 0x18 ;  /* 0x000000090e097291 */ /* 0x020fe2000f8ec0ff */
[----:B0-----:R-:W-:-:S02]  /*13b0*/  ISETP.NE.AND P0, PT, R92, RZ, PT ;  /* 0x000000ff5c00720c */ /* 0x001fc40003f05270 */
[C---:B-1----:R-:W-:Y:S02]  /*13c0*/  IADD3 R3, PT, PT, R92.reuse, 0x200, RZ ;  /* 0x000002005c037810 */ /* 0x042fe40007ffe0ff */
[----:B------:R-:W-:Y:S02]  /*13d0*/  ISETP.NE.AND P1, PT, R92, 0x7f, PT ;  /* 0x0000007f5c00780c */ /* 0x000fe40003f25270 */
[----:B------:R-:W-:-:S04]  /*13e0*/  SEL R3, R3, UR11, P0 ;  /* 0x0000000b03037c07 */ /* 0x000fc80008000000 */
[----:B------:R-:W-:Y:S02]  /*13f0*/  LEA R3, R3, UR9, 0x2 ;  /* 0x0000000903037c11 */ /* 0x000fe4000f8e10ff */
[----:B---3--:R-:W-:-:S13]  /*1400*/  R2UR UR35, R6 ;  /* 0x00000000062372ca */ /* 0x008fda00000e0000 */
[----:B------:R-:W-:Y:S01]  /*1410*/  MOV R8, UR35 ;  /* 0x0000002300087c02 */ /* 0x000fe20008000f00 */
[----:B----4-:R-:W-:-:S04]  /*1420*/  FMUL.FTZ R2, R2, R5 ;  /* 0x0000000502027220 */ /* 0x010fc80000410000 */
[----:B------:R-:W-:Y:S01]  /*1430*/  FMUL.FTZ R8, R8, 1.4426950216293334961 ;  /* 0x3fb8aa3b08087820 */ /* 0x000fe20000410000 */
[-C--:B------:R-:W-:Y:S01]  /*1440*/  FMUL.FTZ R114, R0, R2.reuse ;  /* 0x0000000200727220 */ /* 0x080fe20000410000 */
[-C--:B------:R-:W-:Y:S01]  /*1450*/  FMUL.FTZ R112, R55, R2.reuse ;  /* 0x0000000237707220 */ /* 0x080fe20000410000 */
[----:B------:R-:W-:Y:S01]  /*1460*/  FMUL.FTZ R111, R66, R2 ;  /* 0x00000002426f7220 */ /* 0x000fe20000410000 */
[-C--:B------:R-:W-:Y:S01]  /*1470*/  FMUL.FTZ R136, R90, R8.reuse ;  /* 0x000000085a887220 */ /* 0x080fe20000410000 */
[-C--:B------:R-:W-:Y:S01]  /*1480*/  FMUL.FTZ R129, R91, R8.reuse ;  /* 0x000000085b817220 */ /* 0x080fe20000410000 */
[-C--:B------:R-:W-:Y:S01]  /*1490*/  FMUL.FTZ R127, R88, R8.reuse ;  /* 0x00000008587f7220 */ /* 0x080fe20000410000 */
[-C--:B------:R-:W-:Y:S01]  /*14a0*/  FMUL.FTZ R126, R89, R8.reuse ;  /* 0x00000008597e7220 */ /* 0x080fe20000410000 */
[-C--:B------:R-:W-:Y:S01]  /*14b0*/  FMUL.FTZ R125, R97, R8.reuse ;  /* 0x00000008617d7220 */ /* 0x080fe20000410000 */
[-C--:B------:R-:W-:Y:S01]  /*14c0*/  FMUL.FTZ R124, R87, R8.reuse ;  /* 0x00000008577c7220 */ /* 0x080fe20000410000 */
        /* <DEDUP_REMOVED lines=11> */
[----:B------:R-:W1:Y:S01]  /*1580*/  MUFU.EX2 R129, R129 ;  /* 0x0000008100817308 */ /* 0x000e620000000800 */
[-C--:B------:R-:W-:Y:S01]  /*1590*/  FMUL.FTZ R110, R49, R2.reuse ;  /* 0x00000002316e7220 */ /* 0x080fe20000410000 */
[-C--:B------:R-:W-:Y:S01]  /*15a0*/  FMUL.FTZ R109, R65, R2.reuse ;  /* 0x00000002416d7220 */ /* 0x080fe20000410000 */
[-C--:B------:R-:W-:Y:S01]  /*15b0*/  FMUL.FTZ R108, R43, R2.reuse ;  /* 0x000000022b6c7220 */ /* 0x080fe20000410000 */
[-C--:B------:R-:W-:Y:S01]  /*15c0*/  FMUL.FTZ R106, R64, R2.reuse ;  /* 0x00000002406a7220 */ /* 0x080fe20000410000 */
[-C--:B------:R-:W-:Y:S01]  /*15d0*/  FMUL.FTZ R105, R37, R2.reuse ;  /* 0x0000000225697220 */ /* 0x080fe20000410000 */
[----:B0-----:R0:W-:Y:S01]  /*15e0*/  STS [R3+0x1ae0], R136 ;  /* 0x001ae08803007388 */ /* 0x0011e20000000800 */
[-C--:B------:R-:W-:Y:S01]  /*15f0*/  FMUL.FTZ R104, R63, R2.reuse ;  /* 0x000000023f687220 */ /* 0x080fe20000410000 */
[----:B------:R-:W3:Y:S01]  /*1600*/  MUFU.EX2 R127, R127 ;  /* 0x0000007f007f7308 */ /* 0x000ee20000000800 */
[-C--:B------:R-:W-:Y:S01]  /*1610*/  FMUL.FTZ R103, R32, R2.reuse ;  /* 0x0000000220677220 */ /* 0x080fe20000410000 */
[-C--:B------:R-:W-:Y:S01]  /*1620*/  FMUL.FTZ R102, R62, R2.reuse ;  /* 0x000000023e667220 */ /* 0x080fe20000410000 */
[-C--:B------:R-:W-:Y:S01]  /*1630*/  FMUL.FTZ R101, R26, R2.reuse ;  /* 0x000000021a657220 */ /* 0x080fe20000410000 */
[-C--:B------:R-:W-:Y:S01]  /*1640*/  FMUL.FTZ R100, R61, R2.reuse ;  /* 0x000000023d647220 */ /* 0x080fe20000410000 */
[-C--:B------:R-:W-:Y:S01]  /*1650*/  FMUL.FTZ R98, R25, R2.reuse ;  /* 0x0000000219627220 */ /* 0x080fe20000410000 */
[-C--:B------:R-:W-:Y:S01]  /*1660*/  FMUL.FTZ R96, R60, R2.reuse ;  /* 0x000000023c607220 */ /* 0x080fe20000410000 */
[----:B------:R-:W-:Y:S01]  /*1670*/  FMUL.FTZ R99, R24, R2 ;  /* 0x0000000218637220 */ /* 0x000fe20000410000 */
        /* <DEDUP_REMOVED lines=13> */
[----:B------:R-:W-:Y:S06]  /*1750*/  BAR.SYNC.DEFER_BLOCKING 0x0 ;  /* 0x0000000000007b1d */ /* 0x000fec0000010000 */
[----:B-1-34-:R-:W-:Y:S05]  /*1760*/  @P1 BRA `(.L_x_1655) ;  /* 0x0000000000201947 */ /* 0x01afea0003800000 */
[----:B------:R-:W-:Y:S01]  /*1770*/  UISETP.NE.AND UP0, UPT, UR16, UR40, UPT ;  /* 0x000000281000728c */ /* 0x000fe2000bf05270 */
[----:B------:R-:W-:-:S08]  /*1780*/  HFMA2 R94, -RZ, RZ, 1.875, 0 ;  /* 0x3f800000ff5e7431 */ /* 0x000fd000000001ff */
[----:B------:R-:W-:Y:S05]  /*1790*/  BRA.U !UP0, `(.L_x_1656) ;  /* 0x00000001081c7547 */ /* 0x000fea000b800000 */
[----:B------:R-:W-:Y:S01]  /*17a0*/  USHF.L.U32 UR14, UR16, 0xa, URZ ;  /* 0x0000000a100e7899 */ /* 0x000fe200080006ff */
[----:B------:R-:W-:-:S03]  /*17b0*/  MOV R94, UR33 ;  /* 0x00000021005e7c02 */ /* 0x000fc60008000f00 */
[----:B------:R-:W-:-:S09]  /*17c0*/  ULOP3.LUT UR14, UR14, 0x400, URZ, 0xc0, !UPT ;  /* 0x000004000e0e7892 */ /* 0x000fd2000f8ec0ff */
[----:B------:R-:W3:Y:S01]  /*17d0*/  LDS R94, [R94+UR14] ;  /* 0x0000000e5e5e7984 */ /* 0x000ee20008000800 */
[----:B------:R-:W-:Y:S05]  /*17e0*/  BRA `(.L_x_1656) ;  /* 0x0000000000087947 */ /* 0x000fea0003800000 */
.L_x_1655:
[----:B------:R-:W-:-:S06]  /*17f0*/  LEA R94, R92, UR9, 0x2 ;  /* 0x000000095c5e7c11 */ /* 0x000fcc000f8e10ff */
[----:B------:R-:W1:Y:S02]  /*1800*/  LDS R94, [R94+0x22e4] ;  /* 0x0022e4005e5e7984 */ /* 0x000e640000000800 */
.L_x_1656:
[----:B--2---:R-:W-:Y:S05]  /*1810*/  BSYNC.RECONVERGENT B0 ;  /* 0x0000000000007941 */ /* 0x004fea0003800200 */
.L_x_1654:
[----:B------:R-:W-:Y:S02]  /*1820*/  LOP3.LUT P1, RZ, R92, 0x1f, RZ, 0xc0, !PT ;  /* 0x0000001f5cff7812 */ /* 0x000fe4000782c0ff */
[----:B------:R-:W-:Y:S01]  /*1830*/  MOV R2, UR16 ;  /* 0x0000001000027c02 */ /* 0x000fe20008000f00 */
[----:B------:R-:W-:Y:S01]  /*1840*/  HFMA2 R5, -RZ, RZ, 0, 0 ;  /* 0x00000000ff057431 */ /* 0x000fe200000001ff */
[----:B------:R-:W-:Y:S02]  /*1850*/  MOV R4, 0x3f800000 ;  /* 0x3f80000000047802 */ /* 0x000fe40000000f00 */
[----:B------:R-:W-:Y:S01]  /*1860*/  ISETP.EQ.OR P1, PT, R2, 0x1, P1 ;  /* 0x000000010200780c */ /* 0x000fe20000f22670 */
[----:B------:R-:W-:Y:S01]  /*1870*/  FMUL.FTZ R141, R90, R75 ;  /* 0x0000004b5a8d7220 */ /* 0x000fe20000410000 */
[----:B------:R-:W-:Y:S01]  /*1880*/  FMUL.FTZ R142, R91, R56 ;  /* 0x000000385b8e7220 */ /* 0x000fe20000410000 */
[----:B------:R-:W-:Y:S01]  /*1890*/  FMUL.FTZ R6, R136, R129 ;  /* 0x0000008188067220 */ /* 0x000fe20000410000 */
[----:B------:R-:W-:-:S02]  /*18a0*/  FMUL.FTZ R140, R88, R73 ;  /* 0x00000049588c7220 */ /* 0x000fc40000410000 */
[----:B------:R-:W-:-:S07]  /*18b0*/  FFMA.FTZ R7, R129, R141, R142 ;  /* 0x0000008d81077223 */ /* 0x000fce000001008e */
[----:B------:R-:W-:Y:S01]  /*18c0*/  VOTEU.ALL UP0, P1 ;  /* 0x0000000000ff7886 */ /* 0x000fe20000800000 */
[----:B------:R-:W-:-:S04]  /*18d0*/  FMUL.FTZ R151, R89, R50 ;  /* 0x0000003259977220 */ /* 0x000fc80000410000 */
[----:B------:R-:W-:Y:S01]  /*18e0*/  @!UP0 UIMAD.WIDE UR36, UR12, 0x8, UR4 ;  /* 0x000000080c2488a5 */ /* 0x000fe2000f8e0204 */
[C---:B------:R-:W-:Y:S01]  /*18f0*/  FMUL.FTZ R9, R127.reuse, R6 ;  /* 0x000000067f097220 */ /* 0x040fe20000410000 */
[----:B------:R-:W-:Y:S01]  /*1900*/  FFMA.FTZ R7, R127, R7, R140 ;  /* 0x000000077f077223 */ /* 0x000fe2000001008c */
[----:B------:R-:W-:-:S03]  /*1910*/  FMUL.FTZ R138, R97, R72 ;  /* 0x00000048618a7220 */ /* 0x000fc60000410000 */
[----:B------:R-:W-:Y:S02]  /*1920*/  MOV R2, UR36 ;  /* 0x0000002400027c02 */ /* 0x000fe40008000f00 */
[----:B0-----:R-:W-:Y:S01]  /*1930*/  MOV R3, UR37 ;  /* 0x0000002500037c02 */ /* 0x001fe20008000f00 */
[C---:B------:R-:W-:Y:S01]  /*1940*/  FMUL.FTZ R6, R126.reuse, R9 ;  /* 0x000000097e067220 */ /* 0x040fe20000410000 */
        /* <DEDUP_REMOVED lines=12> */
[----:B0-----:R-:W-:Y:S01]  /*1a10*/  FMUL.FTZ R3, R125, R6 ;  /* 0x000000067d037220 */ /* 0x001fe20000410000 */
[----:B------:R-:W-:Y:S01]  /*1a20*/  FMUL.FTZ R133, R93, R68 ;  /* 0x000000445d857220 */ /* 0x000fe20000410000 */
[----:B------:R-:W-:Y:S01]  /*1a30*/  FMUL.FTZ R130, R83, R34 ;  /* 0x0000002253827220 */ /* 0x000fe20000410000 */
[----:B------:R-:W-:Y:S01]  /*1a40*/  FFMA.FTZ R7, R121, R7, R144 ;  /* 0x0000000779077223 */ /* 0x000fe20000010090 */
[----:B------:R-:W-:Y:S01]  /*1a50*/  FMUL.FTZ R2, R124, R3 ;  /* 0x000000037c027220 */ /* 0x000fe20000410000 */
[----:B------:R-:W-:Y:S01]  /*1a60*/  FMUL.FTZ R132, R82, R67 ;  /* 0x0000004352847220 */ /* 0x000fe20000410000 */
[----:B------:R-:W-:Y:S01]  /*1a70*/  ISETP.GT.U32.AND P2, PT, R92, 0x1f, PT ;  /* 0x0000001f5c00780c */ /* 0x000fe20003f44070 */
        /* <DEDUP_REMOVED lines=15> */
[----:B------:R-:W-:Y:S01]  /*1b70*/  FMUL.FTZ R2, R116, R3 ;  /* 0x0000000374027220 */ /* 0x000fe20000410000 */
[----:B------:R-:W-:-:S03]  /*1b80*/  FFMA.FTZ R3, R113, R7, R132 ;  /* 0x0000000771037223 */ /* 0x000fc60000010084 */
[----:B------:R-:W-:Y:S01]  /*1b90*/  FMUL.FTZ R2, R115, R2 ;  /* 0x0000000273027220 */ /* 0x000fe20000410000 */
[----:B------:R-:W-:-:S03]  /*1ba0*/  FFMA.FTZ R3, R107, R3, R134 ;  /* 0x000000036b037223 */ /* 0x000fc60000010086 */
[----:B------:R-:W-:-:S04]  /*1bb0*/  FMUL.FTZ R2, R113, R2 ;  /* 0x0000000271027220 */ /* 0x000fc80000410000 */
[----:B------:R-:W-:-:S05]  /*1bc0*/  FMUL.FTZ R2, R107, R2 ;  /* 0x000000026b027220 */ /* 0x000fca0000410000 */
[----:B------:R0:W-:Y:S02]  /*1bd0*/  STS.64 [R135+0x10d0], R2 ;  /* 0x0010d00287007388 */ /* 0x0001e40000000a00 */
[----:B0-----:R-:W-:Y:S01]  /*1be0*/  P2R R2, PR, RZ, 0x4 ;  /* 0x00000004ff027803 */ /* 0x001fe20000000000 */
[----:B------:R-:W-:Y:S06]  /*1bf0*/  BAR.SYNC.DEFER_BLOCKING 0x0 ;  /* 0x0000000000007b1d */ /* 0x000fec0000010000 */
[----:B------:R-:W-:Y:S05]  /*1c00*/  @P2 BRA `(.L_x_1657) ;  /* 0x0000000400082947 */ /* 0x000fea0003800000 */
[----:B------:R-:W-:Y:S01]  /*1c10*/  MOV R139, 0x28 ;  /* 0x00000028008b7802 */ /* 0x000fe20000000f00 */
[----:B------:R-:W-:Y:S01]  /*1c20*/  UMOV UR14, 0xffffffff ;  /* 0xffffffff000e7882 */ /* 0x000fe20000000000 */
[C---:B------:R-:W-:Y:S02]  /*1c30*/  ISETP.GE.AND P1, PT, R77.reuse, 0x10, PT ;  /* 0x000000104d00780c */ /* 0x040fe40003f26270 */
[C---:B------:R-:W-:Y:S01]  /*1c40*/  ISETP.GE.AND P2, PT, R77.reuse, 0x8, PT ;  /* 0x000000084d00780c */ /* 0x040fe20003f46270 */
[----:B------:R-:W-:Y:S01]  /*1c50*/  IMAD R139, R92, R139, UR9 ;  /* 0x000000095c8b7e24 */ /* 0x000fe2000f8e028b */
[C---:B------:R-:W-:Y:S02]  /*1c60*/  ISETP.GE.AND P3, PT, R77.reuse, 0x4, PT ;  /* 0x000000044d00780c */ /* 0x040fe40003f66270 */
[C---:B------:R-:W-:Y:S02]  /*1c70*/  ISETP.GE.AND P4, PT, R77.reuse, 0x2, PT ;  /* 0x000000024d00780c */ /* 0x040fe40003f86270 */
[----:B------:R-:W-:Y:S01]  /*1c80*/  LDS.64 R8, [R139+0x10d0] ;  /* 0x0010d0008b087984 */ /* 0x000fe20000000a00 */
[----:B------:R-:W-:-:S03]  /*1c90*/  ISETP.GE.AND P5, PT, R77, 0x1, PT ;  /* 0x000000014d00780c */ /* 0x000fc60003fa6270 */
[----:B------:R-:W0:Y:S04]  /*1ca0*/  LDS.64 R6, [R139+0x10d8] ;  /* 0x0010d8008b067984 */ /* 0x000e280000000a00 */
[----:B------:R-:W2:Y:S04]  /*1cb0*/  LDS.64 R2, [R139+0x10e0] ;  /* 0x0010e0008b027984 */ /* 0x000ea80000000a00 */
[----:B------:R-:W4:Y:S01]  /*1cc0*/  LDS.64 R10, [R139+0x10e8] ;  /* 0x0010e8008b0a7984 */ /* 0x000f220000000a00 */
[-C--:B0-----:R-:W-:Y:S01]  /*1cd0*/  FFMA.FTZ R147, R9, R6.reuse, R7 ;  /* 0x0000000609937223 */ /* 0x081fe20000010007 */
[----:B------:R-:W-:-:S03]  /*1ce0*/  FMUL.FTZ R145, R8, R6 ;  /* 0x0000000608917220 */ /* 0x000fc60000410000 */
[C---:B--2---:R-:W-:Y:S01]  /*1cf0*/  FFMA.FTZ R147, R2.reuse, R147, R3 ;  /* 0x0000009302937223 */ /* 0x044fe20000010003 */
[----:B------:R-:W-:-:S03]  /*1d00*/  FMUL.FTZ R145, R2, R145 ;  /* 0x0000009102917220 */ /* 0x000fc60000410000 */
[C---:B----4-:R-:W-:Y:S01]  /*1d10*/  FFMA.FTZ R11, R10.reuse, R147, R11 ;  /* 0x000000930a0b7223 */ /* 0x050fe2000001000b */
[----:B------:R-:W-:Y:S01]  /*1d20*/  FMUL.FTZ R10, R10, R145 ;  /* 0x000000910a0a7220 */ /* 0x000fe20000410000 */
[----:B------:R-:W-:Y:S06]  /*1d30*/  BRA.DIV UR14, `(.L_x_1658) ;  /* 0x0000002a0eb87947 */ /* 0x000fec000b800000 */
[----:B------:R-:W0:Y:S04]  /*1d40*/  SHFL.UP PT, R149, R11, 0x1, RZ ;  /* 0x042000000b957989 */ /* 0x000e2800000e00ff */
[----:B------:R-:W2:Y:S01]  /*1d50*/  SHFL.UP PT, R147, R10, 0x1, RZ ;  /* 0x042000000a937989 */ /* 0x000ea200000e00ff */
[C---:B0-----:R-:W-:Y:S01]  /*1d60*/  FFMA.FTZ R150, R10.reuse, R149, R11 ;  /* 0x000000950a967223 */ /* 0x041fe2000001000b */
[----:B--2---:R-:W-:-:S04]  /*1d70*/  @P5 FMUL.FTZ R10, R10, R147 ;  /* 0x000000930a0a5220 */ /* 0x004fc80000410000 */
        /* <DEDUP_REMOVED lines=17> */
[----:B------:R0:W4:Y:S02]  /*1e90*/  SHFL.UP PT, R150, R11, 0x10, RZ ;  /* 0x060000000b967989 */ /* 0x00012400000e00ff */
.L_x_1684:
[C---:B----4-:R-:W-:Y:S01]  /*1ea0*/  FFMA.FTZ R150, R10.reuse, R150, R11 ;  /* 0x000000960a967223 */ /* 0x050fe2000001000b */
[----:B------:R-:W-:Y:S01]  /*1eb0*/  UMOV UR14, 0xffffffff ;  /* 0xffffffff000e7882 */ /* 0x000fe20000000000 */
[----:B0-2---:R-:W-:-:S03]  /*1ec0*/  @P1 FMUL.FTZ R10, R10, R149 ;  /* 0x000000950a0a1220 */ /* 0x005fc60000410000 */
[----:B------:R-:W-:Y:S01]  /*1ed0*/  FSEL R11, R11, R150, !P1 ;  /* 0x000000960b0b7208 */ /* 0x000fe20004800000 */
[----:B------:R-:W-:Y:S06]  /*1ee0*/  BRA.DIV UR14, `(.L_x_1659) ;  /* 0x0000002e0e547947 */ /* 0x000fec000b800000 */
.L_x_1687:
[----:B------:R-:W-:-:S03]  /*1ef0*/  UMOV UR14, 0xffffffff ;  /* 0xffffffff000e7882 */ /* 0x000fc60000000000 */
[----:B------:R-:W-:Y:S05]  /*1f00*/  BRA.DIV UR14, `(.L_x_1660) ;  /* 0x0000002e0e747947 */ /* 0x000fea000b800000 */
.L_x_1690:
[----:B------:R-:W-:-:S03]  /*1f10*/  UMOV UR14, 0xffffffff ;  /* 0xffffffff000e7882 */ /* 0x000fc60000000000 */
[----:B------:R-:W-:Y:S05]  /*1f20*/  BRA.DIV UR14, `(.L_x_1661) ;  /* 0x0000002e0e947947 */ /* 0x000fea000b800000 */
[----:B------:R-:W0:Y:S04]  /*1f30*/  SHFL.UP PT, R10, R10, 0x1, RZ ;  /* 0x042000000a0a7989 */ /* 0x000e2800000e00ff */
[----:B------:R-:W2:Y:S04]  /*1f40*/  SHFL.UP PT, R11, R11, 0x1, RZ ;  /* 0x042000000b0b7989 */ /* 0x000ea800000e00ff */
[----:B-----5:R-:W4:Y:S04]  /*1f50*/  SHFL.IDX PT, R4, R4, RZ, 0x1f ;  /* 0x00001fff04047589 */ /* 0x020f2800000e0000 */
[----:B------:R-:W0:Y:S02]  /*1f60*/  SHFL.IDX PT, R5, R5, RZ, 0x1f ;  /* 0x00001fff05057589 */ /* 0x000e2400000e0000 */
.L_x_1696:
[C---:B0-2---:R-:W-:Y:S01]  /*1f70*/  @P0 FFMA.FTZ R5, R10.reuse, R5, R11 ;  /* 0x000000050a050223 */ /* 0x045fe2000001000b */
[----:B----4-:R-:W-:-:S03]  /*1f80*/  @P0 FMUL.FTZ R4, R10, R4 ;  /* 0x000000040a040220 */ /* 0x010fc60000410000 */
        /* <DEDUP_REMOVED lines=10> */
.L_x_1657:
[----:B------:R-:W-:Y:S05]  /*2030*/  WARPSYNC.ALL ;  /* 0x0000000000007948 */ /* 0x000fea0003800000 */
[----:B------:R-:W-:Y:S01]  /*2040*/  BAR.SYNC.DEFER_BLOCKING 0x0 ;  /* 0x0000000000007b1d */ /* 0x000fe20000010000 */
[C---:B01-3-5:R-:W-:Y:S01]  /*2050*/  FMUL.FTZ R4, R107.reuse, R94 ;  /* 0x0000005e6b047220 */ /* 0x06bfe20000410000 */
[----:B------:R-:W-:Y:S01]  /*2060*/  FFMA.FTZ R3, R107, R99, R96 ;  /* 0x000000636b037223 */ /* 0x000fe20000010060 */
[----:B------:R-:W-:Y:S02]  /*2070*/  ISETP.NE.AND P0, PT, R118, RZ, PT ;  /* 0x000000ff7600720c */ /* 0x000fe40003f05270 */
        /* <DEDUP_REMOVED lines=8> */
[----:B------:R-:W-:-:S03]  /*2100*/  MOV R4, 0x3f800000 ;  /* 0x3f80000000047802 */ /* 0x000fc60000000f00 */
[----:B------:R-:W-:Y:S01]  /*2110*/  FFMA.FTZ R3, R120, R3, R103 ;  /* 0x0000000378037223 */ /* 0x000fe20000010067 */
[----:B------:R-:W0:Y:S03]  /*2120*/  LDS R2, [R135+0x10d4] ;  /* 0x0010d40087027984 */ /* 0x000e260000000800 */
        /* <DEDUP_REMOVED lines=8> */
[----:B------:R-:W-:Y:S01]  /*21b0*/  FMUL.FTZ R2, R122, R5 ;  /* 0x000000057a027220 */ /* 0x000fe20000410000 */
[----:B------:R-:W-:Y:S02]  /*21c0*/  MOV R5, RZ ;  /* 0x000000ff00057202 */ /* 0x000fe40000000f00 */
[----:B------:R-:W-:Y:S01]  /*21d0*/  FFMA.FTZ R140, R126, R139, R151 ;  /* 0x0000008b7e8c7223 */ /* 0x000fe20000010097 */
[----:B------:R-:W-:-:S03]  /*21e0*/  FMUL.FTZ R2, R121, R2 ;  /* 0x0000000279027220 */ /* 0x000fc60000410000 */
[----:B------:R-:W-:Y:S01]  /*21f0*/  FFMA.FTZ R138, R125, R140, R138 ;  /* 0x0000008c7d8a7223 */ /* 0x000fe2000001008a */
[C---:B------:R-:W-:Y:S01]  /*2200*/  FMUL.FTZ R7, R123.reuse, R2 ;  /* 0x000000027b077220 */ /* 0x040fe20000410000 */
[C---:B------:R-:W-:Y:S01]  /*2210*/  FFMA.FTZ R2, R123.reuse, R3, R108 ;  /* 0x000000037b027223 */ /* 0x040fe2000001006c */
[----:B------:R-:W0:Y:S01]  /*2220*/  @P0 LDS.64 R4, [UR13] ;  /* 0x0000000dff040984 */ /* 0x000e220008000a00 */
[C---:B------:R-:W-:Y:S01]  /*2230*/  FFMA.FTZ R136, R124.reuse, R138, R137 ;  /* 0x0000008a7c887223 */ /* 0x040fe20000010089 */
[C---:B------:R-:W-:Y:S01]  /*2240*/  FMUL.FTZ R6, R124.reuse, R7 ;  /* 0x000000077c067220 */ /* 0x040fe20000410000 */
[----:B------:R-:W-:Y:S01]  /*2250*/  FFMA.FTZ R2, R124, R2, R109 ;  /* 0x000000027c027223 */ /* 0x000fe2000001006d */
[----:B------:R-:W-:Y:S01]  /*2260*/  ISETP.GT.U32.AND P0, PT, R92, 0x1f, PT ;  /* 0x0000001f5c00780c */ /* 0x000fe20003f04070 */
[----:B------:R-:W-:Y:S01]  /*2270*/  FFMA.FTZ R137, R123, R136, R146 ;  /* 0x000000887b897223 */ /* 0x000fe20000010092 */
[C---:B------:R-:W-:Y:S01]  /*2280*/  FMUL.FTZ R3, R125.reuse, R6 ;  /* 0x000000067d037220 */ /* 0x040fe20000410000 */
[----:B------:R-:W-:-:S02]  /*2290*/  FFMA.FTZ R2, R125, R2, R110 ;  /* 0x000000027d027223 */ /* 0x000fc4000001006e */
[----:B------:R-:W-:Y:S01]  /*22a0*/  FFMA.FTZ R144, R121, R137, R144 ;  /* 0x0000008979907223 */ /* 0x000fe20000010090 */
[C---:B------:R-:W-:Y:S01]  /*22b0*/  FMUL.FTZ R6, R126.reuse, R3 ;  /* 0x000000037e067220 */ /* 0x040fe20000410000 */
[----:B------:R-:W-:Y:S02]  /*22c0*/  FFMA.FTZ R2, R126, R2, R111 ;  /* 0x000000027e027223 */ /* 0x000fe4000001006f */
[----:B------:R-:W-:Y:S01]  /*22d0*/  FFMA.FTZ R146, R122, R144, R143 ;  /* 0x000000907a927223 */ /* 0x000fe2000001008f */
[C---:B------:R-:W-:Y:S01]  /*22e0*/  FMUL.FTZ R6, R127.reuse, R6 ;  /* 0x000000067f067220 */ /* 0x040fe20000410000 */
[----:B------:R-:W-:Y:S02]  /*22f0*/  FFMA.FTZ R3, R127, R2, R112 ;  /* 0x000000027f037223 */ /* 0x000fe40000010070 */
[----:B------:R-:W-:Y:S01]  /*2300*/  FFMA.FTZ R143, R119, R146, R148 ;  /* 0x00000092778f7223 */ /* 0x000fe20000010094 */
[C---:B------:R-:W-:Y:S01]  /*2310*/  FMUL.FTZ R2, R129.reuse, R6 ;  /* 0x0000000681027220 */ /* 0x040fe20000410000 */
[----:B------:R-:W-:-:S02]  /*2320*/  FFMA.FTZ R3, R129, R3, R114 ;  /* 0x0000000381037223 */ /* 0x000fc40000010072 */
[----:B------:R-:W-:-:S03]  /*2330*/  FFMA.FTZ R131, R120, R143, R131 ;  /* 0x0000008f78837223 */ /* 0x000fc60000010083 */
[----:B------:R1:W-:Y:S01]  /*2340*/  STS.64 [R135+0x15e0], R2 ;  /* 0x0015e00287007388 */ /* 0x0003e20000000a00 */
[----:B------:R-:W-:-:S04]  /*2350*/  FFMA.FTZ R151, R117, R131, R128 ;  /* 0x0000008375977223 */ /* 0x000fc80000010080 */
[----:B------:R-:W-:-:S04]  /*2360*/  FFMA.FTZ R128, R116, R151, R133 ;  /* 0x0000009774807223 */ /* 0x000fc80000010085 */
[----:B------:R-:W-:-:S04]  /*2370*/  FFMA.FTZ R130, R115, R128, R130 ;  /* 0x0000008073827223 */ /* 0x000fc80000010082 */
[----:B------:R-:W-:-:S04]  /*2380*/  FFMA.FTZ R133, R113, R130, R132 ;  /* 0x0000008271857223 */ /* 0x000fc80000010084 */
[----:B------:R-:W-:Y:S01]  /*2390*/  FFMA.FTZ R153, R107, R133, R134 ;  /* 0x000000856b997223 */ /* 0x000fe20000010086 */
[----:B------:R-:W-:Y:S06]  /*23a0*/  BAR.SYNC.DEFER_BLOCKING 0x0 ;  /* 0x0000000000007b1d */ /* 0x000fec0000010000 */
[----:B01----:R-:W-:Y:S05]  /*23b0*/  @P0 BRA `(.L_x_1662) ;  /* 0x00000004002c0947 */ /* 0x003fea0003800000 */
[----:B------:R-:W-:Y:S01]  /*23c0*/  HFMA2 R3, -RZ, RZ, 0, 2.384185791015625e-06 ;  /* 0x00000028ff037431 */ /* 0x000fe200000001ff */
[----:B------:R-:W-:Y:S01]  /*23d0*/  UMOV UR14, 0xffffffff ;  /* 0xffffffff000e7882 */ /* 0x000fe20000000000 */
[----:B------:R-:W-:-:S04]  /*23e0*/  LOP3.LUT R134, R92, 0x1f, RZ, 0xc0, !PT ;  /* 0x0000001f5c867812 */ /* 0x000fc800078ec0ff */
[----:B------:R-:W-:Y:S01]  /*23f0*/  ISETP.NE.AND P0, PT, R134, 0x1f, PT ;  /* 0x0000001f8600780c */ /* 0x000fe20003f05270 */
[----:B------:R-:W-:-:S05]  /*2400*/  IMAD R132, R92, R3, UR9 ;  /* 0x000000095c847e24 */ /* 0x000fca000f8e0203 */
[----:B------:R-:W-:Y:S04]  /*2410*/  LDS.64 R6, [R132+0x15f0] ;  /* 0x0015f00084067984 */ /* 0x000fe80000000a00 */
[----:B------:R-:W0:Y:S04]  /*2420*/  LDS.64 R10, [R132+0x15f8] ;  /* 0x0015f800840a7984 */ /* 0x000e280000000a00 */
[----:B------:R-:W1:Y:S04]  /*2430*/  LDS.64 R2, [R132+0x15e8] ;  /* 0x0015e80084027984 */ /* 0x000e680000000a00 */
[----:B------:R-:W2:Y:S01]  /*2440*/  LDS.64 R8, [R132+0x15e0] ;  /* 0x0015e00084087984 */ /* 0x000ea20000000a00 */
[C---:B0-----:R-:W-:Y:S01]  /*2450*/  FFMA.FTZ R145, R6.reuse, R11, R7 ;  /* 0x0000000b06917223 */ /* 0x041fe20000010007 */
[----:B------:R-:W-:-:S03]  /*2460*/  FMUL.FTZ R135, R6, R10 ;  /* 0x0000000a06877220 */ /* 0x000fc60000410000 */
[C---:B-1----:R-:W-:Y:S01]  /*2470*/  FFMA.FTZ R145, R2.reuse, R145, R3 ;  /* 0x0000009102917223 */ /* 0x042fe20000010003 */
[----:B------:R-:W-:-:S03]  /*2480*/  FMUL.FTZ R135, R2, R135 ;  /* 0x0000008702877220 */ /* 0x000fc60000410000 */
[C---:B--2---:R-:W-:Y:S01]  /*2490*/  FFMA.FTZ R9, R8.reuse, R145, R9 ;  /* 0x0000009108097223 */ /* 0x044fe20000010009 */
[----:B------:R-:W-:Y:S01]  /*24a0*/  FMUL.FTZ R8, R8, R135 ;  /* 0x0000008708087220 */ /* 0x000fe20000410000 */
[----:B------:R-:W-:Y:S06]  /*24b0*/  BRA.DIV UR14, `(.L_x_1663) ;  /* 0x0000002a0eac7947 */ /* 0x000fec000b800000 */
[----:B------:R-:W0:Y:S01]  /*24c0*/  SHFL.DOWN PT, R135, R8, 0x1, 0x1f ;  /* 0x08201f0008877f89 */ /* 0x000e2200000e0000 */
[C---:B------:R-:W-:Y:S02]  /*24d0*/  ISETP.GT.U32.AND P1, PT, R134.reuse, 0x1b, PT ;  /* 0x0000001b8600780c */ /* 0x040fe40003f24070 */
[C---:B------:R-:W-:Y:S01]  /*24e0*/  ISETP.GT.U32.AND P2, PT, R134.reuse, 0x17, PT ;  /* 0x000000178600780c */ /* 0x040fe20003f44070 */
[----:B------:R-:W1:Y:S01]  /*24f0*/  SHFL.DOWN PT, R147, R9, 0x1, 0x1f ;  /* 0x08201f0009937f89 */ /* 0x000e6200000e0000 */
[----:B------:R-:W-:-:S03]  /*2500*/  ISETP.GT.U32.AND P3, PT, R134, 0xf, PT ;  /* 0x0000000f8600780c */ /* 0x000fc60003f64070 */
[----:B------:R-:W-:Y:S04]  /*2510*/  SHFL.IDX PT, R154, R4, RZ, 0x1f ;  /* 0x00001fff049a7589 */ /* 0x000fe800000e0000 */
[----:B------:R-:W-:Y:S01]  /*2520*/  SHFL.IDX PT, R149, R5, RZ, 0x1f ;  /* 0x00001fff05957589 */ /* 0x000fe200000e0000 */
[----:B0-----:R-:W-:Y:S01]  /*2530*/  @P0 FMUL.FTZ R135, R135, R8 ;  /* 0x0000000887870220 */ /* 0x001fe20000410000 */
[----:B-1----:R-:W-:-:S04]  /*2540*/  @P0 FFMA.FTZ R147, R8, R147, R9 ;  /* 0x0000009308930223 */ /* 0x002fc80000010009 */
[----:B------:R-:W-:Y:S02]  /*2550*/  @P0 MOV R8, R135 ;  /* 0x0000008700080202 */ /* 0x000fe40000000f00 */
[----:B------:R-:W-:-:S03]  /*2560*/  @P0 MOV R9, R147 ;  /* 0x0000009300090202 */ /* 0x000fc60000000f00 */
[----:B------:R-:W0:Y:S01]  /*2570*/  SHFL.DOWN PT, R135, R8, 0x2, 0x1f ;  /* 0x08401f0008877f89 */ /* 0x000e2200000e0000 */
[----:B------:R-:W-:-:S03]  /*2580*/  ISETP.GT.U32.AND P0, PT, R134, 0x1d, PT ;  /* 0x0000001d8600780c */ /* 0x000fc60003f04070 */
[----:B------:R-:W1:Y:S10]  /*2590*/  SHFL.DOWN PT, R147, R9, 0x2, 0x1f ;  /* 0x08401f0009937f89 */ /* 0x000e7400000e0000 */
[C---:B0-----:R-:W-:Y:S01]  /*25a0*/  @!P0 FMUL.FTZ R135, R8.reuse, R135 ;  /* 0x0000008708878220 */ /* 0x041fe20000410000 */
[----:B-1----:R-:W-:-:S04]  /*25b0*/  @!P0 FFMA.FTZ R147, R8, R147, R9 ;  /* 0x0000009308938223 */ /* 0x002fc80000010009 */
[----:B------:R-:W-:Y:S02]  /*25c0*/  @!P0 MOV R8, R135 ;  /* 0x0000008700088202 */ /* 0x000fe40000000f00 */
[----:B------:R-:W-:-:S03]  /*25d0*/  @!P0 MOV R9, R147 ;  /* 0x0000009300098202 */ /* 0x000fc60000000f00 */
[----:B------:R-:W0:Y:S01]  /*25e0*/  SHFL.DOWN PT, R135, R8, 0x4, 0x1f ;  /* 0x08801f0008877f89 */ /* 0x000e2200000e0000 */
[----:B------:R-:W-:-:S03]  /*25f0*/  ISETP.NE.AND P0, PT, R92, 0x1f, PT ;  /* 0x0000001f5c00780c */ /* 0x000fc60003f05270 */
[----:B------:R-:W1:Y:S01]  /*2600*/  SHFL.DOWN PT, R147, R9, 0x4, 0x1f ;  /* 0x08801f0009937f89 */ /* 0x000e6200000e0000 */
[C---:B0-----:R-:W-:Y:S01]  /*2610*/  @!P1 FMUL.FTZ R135, R8.reuse, R135 ;  /* 0x0000008708879220 */ /* 0x041fe20000410000 */
[----:B-1----:R-:W-:-:S04]  /*2620*/  @!P1 FFMA.FTZ R147, R8, R147, R9 ;  /* 0x0000009308939223 */ /* 0x002fc80000010009 */
[----:B------:R-:W-:Y:S02]  /*2630*/  @!P1 MOV R8, R135 ;  /* 0x0000008700089202 */ /* 0x000fe40000000f00 */
[----:B------:R-:W-:-:S03]  /*2640*/  @!P1 MOV R9, R147 ;  /* 0x0000009300099202 */ /* 0x000fc60000000f00 */
[----:B------:R-:W0:Y:S04]  /*2650*/  SHFL.DOWN PT, R135, R8, 0x8, 0x1f ;  /* 0x09001f0008877f89 */ /* 0x000e2800000e0000 */
        /* <DEDUP_REMOVED lines=11> */
[----:B------:R-:W-:Y:S04]  /*2710*/  SHFL.IDX PT, R135, R8, RZ, 0x1f ;  /* 0x00001fff08877589 */ /* 0x000fe800000e0000 */
[----:B------:R-:W0:Y:S04]  /*2720*/  SHFL.IDX PT, R134, R9, RZ, 0x1f ;  /* 0x00001fff09867589 */ /* 0x000e2800000e0000 */
[----:B------:R1:W2:Y:S04]  /*2730*/  SHFL.DOWN PT, R148, R8, 0x1, 0x1f ;  /* 0x08201f0008947f89 */ /* 0x0002a800000e0000 */
[----:B------:R1:W3:Y:S01]  /*2740*/  SHFL.DOWN PT, R155, R9, 0x1, 0x1f ;  /* 0x08201f00099b7f89 */ /* 0x0002e200000e0000 */
[-C--:B0-----:R-:W-:Y:S01]  /*2750*/  FFMA.FTZ R134, R5, R135.reuse, R134 ;  /* 0x0000008705867223 */ /* 0x081fe20000010086 */
[----:B-1----:R-:W-:-:S07]  /*2760*/  FMUL.FTZ R135, R4, R135 ;  /* 0x0000008704877220 */ /* 0x002fce0000410000 */
.L_x_1713:
[----:B------:R-:W-:Y:S02]  /*2770*/  MOV R9, R149 ;  /* 0x0000009500097202 */ /* 0x000fe40000000f00 */
[----:B------:R-:W-:Y:S02]  /*2780*/  MOV R8, R154 ;  /* 0x0000009a00087202 */ /* 0x000fe40000000f00 */
[----:B------:R-:W-:Y:S01]  /*2790*/  MOV R5, R134 ;  /* 0x0000008600057202 */ /* 0x000fe20000000f00 */
[C---:B--23--:R-:W-:Y:S01]  /*27a0*/  @P0 FFMA.FTZ R9, R148.reuse, R9, R155 ;  /* 0x0000000994090223 */ /* 0x04cfe2000001009b */
[----:B------:R-:W-:Y:S01]  /*27b0*/  MOV R4, R135 ;  /* 0x0000008700047202 */ /* 0x000fe20000000f00 */
[----:B------:R-:W-:Y:S02]  /*27c0*/  @P0 FMUL.FTZ R8, R148, R8 ;  /* 0x0000000894080220 */ /* 0x000fe40000410000 */
[C---:B------:R-:W-:Y:S02]  /*27d0*/  FFMA.FTZ R11, R10.reuse, R9, R11 ;  /* 0x000000090a0b7223 */ /* 0x040fe4000001000b */
[----:B------:R-:W-:Y:S01]  /*27e0*/  FMUL.FTZ R10, R10, R8 ;  /* 0x000000080a0a7220 */ /* 0x000fe20000410000 */
[----:B------:R0:W-:Y:S01]  /*27f0*/  STS.64 [R132+0x15f8], R8 ;  /* 0x0015f80884007388 */ /* 0x0001e20000000a00 */
[----:B------:R-:W-:-:S02]  /*2800*/  FFMA.FTZ R7, R6, R11, R7 ;  /* 0x0000000b06077223 */ /* 0x000fc40000010007 */
[----:B------:R-:W-:Y:S01]  /*2810*/  FMUL.FTZ R6, R6, R10 ;  /* 0x0000000a06067220 */ /* 0x000fe20000410000 */
[----:B------:R0:W-:Y:S01]  /*2820*/  STS.64 [R132+0x15f0], R10 ;  /* 0x0015f00a84007388 */ /* 0x0001e20000000a00 */
[C---:B------:R-:W-:Y:S02]  /*2830*/  FFMA.FTZ R3, R2.reuse, R7, R3 ;  /* 0x0000000702037223 */ /* 0x040fe40000010003 */
[----:B------:R-:W-:Y:S01]  /*2840*/  FMUL.FTZ R2, R2, R6 ;  /* 0x0000000602027220 */ /* 0x000fe20000410000 */
[----:B------:R0:W-:Y:S04]  /*2850*/  STS.64 [R132+0x15e8], R6 ;  /* 0x0015e80684007388 */ /* 0x0001e80000000a00 */
[----:B------:R0:W-:Y:S02]  /*2860*/  STS.64 [R132+0x15e0], R2 ;  /* 0x0015e00284007388 */ /* 0x0001e40000000a00 */
.L_x_1662:
[----:B------:R-:W-:Y:S05]  /*2870*/  WARPSYNC.ALL ;  /* 0x0000000000007948 */ /* 0x000fea0003800000 */
[----:B------:R-:W-:Y:S01]  /*2880*/  BAR.SYNC.DEFER_BLOCKING 0x0 ;  /* 0x0000000000007b1d */ /* 0x000fe20000010000 */
[----:B0-----:R-:W-:Y:S01]  /*2890*/  SHF.R.U32.HI R3, RZ, 0x2, R92 ;  /* 0x00000002ff037819 */ /* 0x001fe2000001165c */
[----:B------:R-:W-:Y:S01]  /*28a0*/  FFMA.FTZ R6, R0, R141, RZ ;  /* 0x0000008d00067223 */ /* 0x000fe200000100ff */
[----:B------:R-:W-:Y:S01]  /*28b0*/  FFMA.FTZ R141, -R90, R75, R141 ;  /* 0x0000004b5a8d7223 */ /* 0x000fe2000001018d */
[----:B------:R-:W-:Y:S02]  /*28c0*/  ISETP.GT.AND P1, PT, R77, 0x1e, PT ;  /* 0x0000001e4d00780c */ /* 0x000fe40003f24270 */
[----:B------:R-:W-:Y:S01]  /*28d0*/  IADD3 R2, PT, PT, R3, R92, RZ ;  /* 0x0000005c03027210 */ /* 0x000fe20007ffe0ff */
[----:B------:R-:W-:Y:S01]  /*28e0*/  FFMA.FTZ R7, R55, R142, R6 ;  /* 0x0000008e37077223 */ /* 0x000fe20000010006 */
[----:B------:R-:W-:Y:S01]  /*28f0*/  ISETP.GT.AND P0, PT, R77, 0x1d, PT ;  /* 0x0000001d4d00780c */ /* 0x000fe20003f04270 */
[----:B------:R-:W-:Y:S01]  /*2900*/  BSSY.RECONVERGENT B0, `(.L_x_1664) ;  /* 0x00000d0000007945 */ /* 0x000fe20003800200 */
[----:B------:R-:W-:-:S02]  /*2910*/  LEA R2, R2, UR9, 0x3 ;  /* 0x0000000902027c11 */ /* 0x000fc4000f8e18ff */
[----:B------:R-:W-:-:S04]  /*2920*/  ISETP.NE.AND P2, PT, R92, RZ, PT ;  /* 0x000000ff5c00720c */ /* 0x000fc80003f45270 */
[----:B------:R-:W0:Y:S09]  /*2930*/  LDS R2, [R2+0x15e4] ;  /* 0x0015e40002027984 */ /* 0x000e320000000800 */
[----:B------:R1:W-:Y:S01]  /*2940*/  @!P2 STS.64 [UR13], R4 ;  /* 0x00000004ff00a988 */ /* 0x0003e20008000a0d */
[----:B0-----:R-:W-:Y:S01]  /*2950*/  FFMA.FTZ R94, R2, R94, R99 ;  /* 0x0000005e025e7223 */ /* 0x001fe20000010063 */
[----:B------:R-:W-:Y:S01]  /*2960*/  FFMA.FTZ R2, R66, R139, R7 ;  /* 0x0000008b42027223 */ /* 0x000fe20000010007 */
[----:B------:R-:W-:-:S02]  /*2970*/  FFMA.FTZ R139, -R88, R73, R139 ;  /* 0x00000049588b7223 */ /* 0x000fc4000001018b */
[----:B------:R-:W-:Y:S01]  /*2980*/  FFMA.FTZ R96, R107, R94, R96 ;  /* 0x0000005e6b607223 */ /* 0x000fe20000010060 */
[----:B------:R-:W-:Y:S01]  /*2990*/  FFMA.FTZ R2, R49, R140, R2 ;  /* 0x0000008c31027223 */ /* 0x000fe20000010002 */
[----:B------:R-:W-:Y:S02]  /*29a0*/  FFMA.FTZ R140, -R89, R50, R140 ;  /* 0x00000032598c7223 */ /* 0x000fe4000001018c */
        /* <DEDUP_REMOVED lines=9> */
[----:B------:R-:W-:Y:S01]  /*2a40*/  FFMA.FTZ R137, -R86, R71, R137 ;  /* 0x0000004756897223 */ /* 0x000fe20000010189 */
[----:B-1----:R-:W-:Y:S01]  /*2a50*/  FMUL.FTZ R5, R100, UR35 ;  /* 0x0000002364057c20 */ /* 0x002fe20008410000 */
[-C--:B------:R-:W-:Y:S01]  /*2a60*/  FFMA.FTZ R102, R117, R101.reuse, R102 ;  /* 0x0000006575667223 */ /* 0x080fe20000010066 */
[----:B------:R-:W-:Y:S01]  /*2a70*/  FFMA.FTZ R2, R37, R144, R2 ;  /* 0x0000009025027223 */ /* 0x000fe20000010002 */
[----:B------:R-:W-:Y:S01]  /*2a80*/  FFMA.FTZ R144, -R85, R38, R144 ;  /* 0x0000002655907223 */ /* 0x000fe20000010190 */
[----:B------:R-:W-:Y:S01]  /*2a90*/  FMUL.FTZ R115, R78, R101 ;  /* 0x000000654e737220 */ /* 0x000fe20000410000 */
[----:B------:R-:W-:Y:S01]  /*2aa0*/  FFMA.FTZ R103, R120, R102, R103 ;  /* 0x0000006678677223 */ /* 0x000fe20000010067 */
[----:B------:R-:W-:Y:S01]  /*2ab0*/  FFMA.FTZ R7, R63, R146, R2 ;  /* 0x000000923f077223 */ /* 0x000fe20000010002 */
[----:B------:R-:W-:Y:S01]  /*2ac0*/  FFMA.FTZ R146, -R95, R70, R146 ;  /* 0x000000465f927223 */ /* 0x000fe20000010192 */
[----:B------:R-:W-:Y:S01]  /*2ad0*/  FMUL.FTZ R117, R93, R100 ;  /* 0x000000645d757220 */ /* 0x000fe20000410000 */
[----:B------:R-:W-:Y:S01]  /*2ae0*/  FFMA.FTZ R104, R119, R103, R104 ;  /* 0x0000006777687223 */ /* 0x000fe20000010068 */
[----:B------:R-:W-:Y:S01]  /*2af0*/  FFMA.FTZ R9, R32, R143, R7 ;  /* 0x0000008f20097223 */ /* 0x000fe20000010007 */
[----:B------:R-:W-:Y:S01]  /*2b00*/  FFMA.FTZ R7, -R91, R56, R142 ;  /* 0x000000385b077223 */ /* 0x000fe2000001018e */
[----:B------:R-:W-:Y:S01]  /*2b10*/  FFMA.FTZ R143, -R80, R35, R143 ;  /* 0x00000023508f7223 */ /* 0x000fe2000001018f */
[-C--:B------:R-:W-:Y:S01]  /*2b20*/  FFMA.FTZ R105, R122, R104.reuse, R105 ;  /* 0x000000687a697223 */ /* 0x080fe20000010069 */
[----:B------:R-:W-:Y:S01]  /*2b30*/  FFMA.FTZ R11, R62, R131, R9 ;  /* 0x000000833e0b7223 */ /* 0x000fe20000010009 */
[----:B------:R-:W-:Y:S01]  /*2b40*/  FMUL.FTZ R113, R95, R104 ;  /* 0x000000685f717220 */ /* 0x000fe20000410000 */
[----:B------:R-:W-:Y:S01]  /*2b50*/  FFMA.FTZ R131, -R84, R69, R131 ;  /* 0x0000004554837223 */ /* 0x000fe20000010183 */
[----:B------:R-:W-:Y:S01]  /*2b60*/  FFMA.FTZ R106, R121, R105, R106 ;  /* 0x00000069796a7223 */ /* 0x000fe2000001006a */
[----:B------:R-:W-:Y:S01]  /*2b70*/  FFMA.FTZ R8, R26, R151, R11 ;  /* 0x000000971a087223 */ /* 0x000fe2000001000b */
[----:B------:R-:W-:Y:S01]  /*2b80*/  FFMA.FTZ R151, -R78, R33, R151 ;  /* 0x000000214e977223 */ /* 0x000fe20000010197 */
[----:B------:R-:W-:Y:S01]  /*2b90*/  FMUL.FTZ R119, R83, R98 ;  /* 0x0000006253777220 */ /* 0x000fe20000410000 */
[----:B------:R-:W-:Y:S01]  /*2ba0*/  FFMA.FTZ R108, R123, R106, R108 ;  /* 0x0000006a7b6c7223 */ /* 0x000fe2000001006c */
[----:B------:R-:W-:Y:S01]  /*2bb0*/  FFMA.FTZ R10, R61, R128, R8 ;  /* 0x000000803d0a7223 */ /* 0x000fe20000010008 */
[----:B------:R-:W-:Y:S01]  /*2bc0*/  FMUL.FTZ R120, R86, R106 ;  /* 0x0000006a56787220 */ /* 0x000fe20000410000 */
[----:B------:R-:W-:Y:S01]  /*2bd0*/  FFMA.FTZ R128, -R93, R68, R128 ;  /* 0x000000445d807223 */ /* 0x000fe20000010180 */
[----:B------:R-:W-:Y:S01]  /*2be0*/  FFMA.FTZ R109, R124, R108, R109 ;  /* 0x0000006c7c6d7223 */ /* 0x000fe2000001006d */
[----:B------:R-:W-:Y:S01]  /*2bf0*/  FMUL.FTZ R123, R76, R94 ;  /* 0x0000005e4c7b7220 */ /* 0x000fe20000410000 */
[----:B------:R-:W-:Y:S01]  /*2c00*/  FADD.FTZ R13, R119, R13 ;  /* 0x0000000d770d7221 */ /* 0x000fe20000010000 */
[----:B------:R-:W-:Y:S01]  /*2c10*/  FMUL.FTZ R4, R101, UR35 ;  /* 0x0000002365047c20 */ /* 0x000fe20008410000 */
[-C--:B------:R-:W-:Y:S01]  /*2c20*/  FFMA.FTZ R110, R125, R109.reuse, R110 ;  /* 0x0000006d7d6e7223 */ /* 0x080fe2000001006e */
[----:B------:R-:W-:Y:S01]  /*2c30*/  FMUL.FTZ R99, R97, R109 ;  /* 0x0000006d61637220 */ /* 0x000fe20000410000 */
[----:B------:R-:W-:Y:S01]  /*2c40*/  FMUL.FTZ R5, R128, R5 ;  /* 0x0000000580057220 */ /* 0x000fe20000410000 */
[----:B------:R-:W-:Y:S01]  /*2c50*/  FADD.FTZ R14, R115, R14 ;  /* 0x0000000e730e7221 */ /* 0x000fe20000010000 */
[----:B------:R-:W-:Y:S01]  /*2c60*/  FFMA.FTZ R111, R126, R110, R111 ;  /* 0x0000006e7e6f7223 */ /* 0x000fe2000001006f */
[----:B------:R-:W-:Y:S01]  /*2c70*/  FADD.FTZ R28, R99, R28 ;  /* 0x0000001c631c7221 */ /* 0x000fe20000010000 */
[----:B------:R-:W-:Y:S01]  /*2c80*/  FFMA.FTZ R5, R68, R100, R5 ;  /* 0x0000006444057223 */ /* 0x000fe20000010005 */
[----:B------:R-:W-:Y:S01]  /*2c90*/  FADD.FTZ R12, R123, R12 ;  /* 0x0000000c7b0c7221 */ /* 0x000fe20000010000 */
[-C--:B------:R-:W-:Y:S01]  /*2ca0*/  FFMA.FTZ R112, R127, R111.reuse, R112 ;  /* 0x0000006f7f707223 */ /* 0x080fe20000010070 */
[----:B------:R-:W-:Y:S01]  /*2cb0*/  FMUL.FTZ R116, R88, R111 ;  /* 0x0000006f58747220 */ /* 0x000fe20000410000 */
[----:B------:R-:W-:Y:S01]  /*2cc0*/  FADD.FTZ R54, R5, R54 ;  /* 0x0000003605367221 */ /* 0x000fe20000010000 */
[----:B------:R-:W-:Y:S01]  /*2cd0*/  FMUL.FTZ R5, R104, UR35 ;  /* 0x0000002368057c20 */ /* 0x000fe20008410000 */
[-C--:B------:R-:W-:Y:S01]  /*2ce0*/  FFMA.FTZ R114, R129, R112.reuse, R114 ;  /* 0x0000007081727223 */ /* 0x080fe20000010072 */
[----:B------:R-:W-:Y:S01]  /*2cf0*/  FMUL.FTZ R6, R91, R112 ;  /* 0x000000705b067220 */ /* 0x000fe20000410000 */
[----:B------:R-:W-:Y:S01]  /*2d00*/  FADD.FTZ R20, R117, R20 ;  /* 0x0000001475147221 */ /* 0x000fe20000010000 */
[----:B------:R-:W-:Y:S01]  /*2d10*/  FADD.FTZ R22, R113, R22 ;  /* 0x0000001671167221 */ /* 0x000fe20000010000 */
[----:B------:R-:W-:Y:S01]  /*2d20*/  FMUL.FTZ R2, R90, R114 ;  /* 0x000000725a027220 */ /* 0x000fe20000410000 */
[----:B------:R-:W-:Y:S01]  /*2d30*/  FADD.FTZ R27, R120, R27 ;  /* 0x0000001b781b7221 */ /* 0x000fe20000010000 */
[----:B------:R-:W-:Y:S01]  /*2d40*/  FADD.FTZ R29, R116, R29 ;  /* 0x0000001d741d7221 */ /* 0x000fe20000010000 */
[----:B------:R-:W-:Y:S01]  /*2d50*/  FADD.FTZ R19, R6, R19 ;  /* 0x0000001306137221 */ /* 0x000fe20000010000 */
[C---:B------:R-:W-:Y:S01]  /*2d60*/  FFMA.FTZ R9, R2.reuse, R141, RZ ;  /* 0x0000008d02097223 */ /* 0x040fe200000100ff */
[----:B------:R-:W-:-:S03]  /*2d70*/  FADD.FTZ R30, R2, R30 ;  /* 0x0000001e021e7221 */ /* 0x000fc60000010000 */
[----:B------:R-:W-:Y:S01]  /*2d80*/  FFMA.FTZ R11, R6, R7, R9 ;  /* 0x00000007060b7223 */ /* 0x000fe20000010009 */
[----:B------:R-:W-:-:S03]  /*2d90*/  FMUL.FTZ R9, R89, R110 ;  /* 0x0000006e59097220 */ /* 0x000fc60000410000 */
[----:B------:R-:W-:Y:S01]  /*2da0*/  FFMA.FTZ R8, R116, R139, R11 ;  /* 0x0000008b74087223 */ /* 0x000fe2000001000b */
[----:B------:R-:W-:Y:S01]  /*2db0*/  FFMA.FTZ R11, R25, R130, R10 ;  /* 0x00000082190b7223 */ /* 0x000fe2000001000a */
[----:B------:R-:W-:Y:S01]  /*2dc0*/  FFMA.FTZ R130, -R83, R34, R130 ;  /* 0x0000002253827223 */ /* 0x000fe20000010182 */
[C---:B------:R-:W-:Y:S01]  /*2dd0*/  FADD.FTZ R18, R9.reuse, R18 ;  /* 0x0000001209127221 */ /* 0x040fe20000010000 */
[----:B------:R-:W-:Y:S01]  /*2de0*/  FFMA.FTZ R10, R9, R140, R8 ;  /* 0x0000008c090a7223 */ /* 0x000fe20000010008 */
[----:B------:R-:W-:Y:S01]  /*2df0*/  FFMA.FTZ R107, R60, R133, R11 ;  /* 0x000000853c6b7223 */ /* 0x000fe2000001000b */
[----:B------:R-:W-:Y:S01]  /*2e00*/  FMUL.FTZ R8, R87, R108 ;  /* 0x0000006c57087220 */ /* 0x000fe20000410000 */
[----:B------:R-:W-:Y:S01]  /*2e10*/  FFMA.FTZ R133, -R82, R67, R133 ;  /* 0x0000004352857223 */ /* 0x000fe20000010185 */
[----:B------:R-:W-:Y:S01]  /*2e20*/  FFMA.FTZ R11, R99, R138, R10 ;  /* 0x0000008a630b7223 */ /* 0x000fe2000001000a */
[----:B------:R-:W-:Y:S01]  /*2e30*/  FFMA.FTZ R10, R24, R153, R107 ;  /* 0x00000099180a7223 */ /* 0x000fe2000001006b */
[----:B------:R-:W-:Y:S01]  /*2e40*/  FMUL.FTZ R107, R85, R105 ;  /* 0x00000069556b7220 */ /* 0x000fe20000410000 */
[----:B------:R-:W-:Y:S01]  /*2e50*/  FFMA.FTZ R153, -R76, R31, R153 ;  /* 0x0000001f4c997223 */ /* 0x000fe20000010199 */
[----:B------:R-:W-:Y:S01]  /*2e60*/  FFMA.FTZ R11, R8, R136, R11 ;  /* 0x00000088080b7223 */ /* 0x000fe2000001000b */
[----:B------:R-:W-:Y:S01]  /*2e70*/  FMUL.FTZ R92, R133, R92 ;  /* 0x0000005c855c7220 */ /* 0x000fe20000410000 */
[----:B------:R-:W0:Y:S01]  /*2e80*/  SHFL.DOWN PT, R121, R10, 0x1, 0x1f ;  /* 0x08201f000a797f89 */ /* 0x000e2200000e0000 */
        /* <DEDUP_REMOVED lines=9> */
[----:B------:R-:W-:-:S03]  /*2f20*/  FADD.FTZ R23, R124, R23 ;  /* 0x000000177c177221 */ /* 0x000fc60000010000 */
[----:B------:R-:W-:-:S04]  /*2f30*/  FFMA.FTZ R126, R124, R131, R11 ;  /* 0x000000837c7e7223 */ /* 0x000fc8000001000b */
[----:B------:R-:W-:Y:S01]  /*2f40*/  FFMA.FTZ R126, R115, R151, R126 ;  /* 0x00000097737e7223 */ /* 0x000fe2000001007e */
[----:B0-----:R-:W-:Y:S01]  /*2f50*/  @!P1 FADD.FTZ R10, R10, R121 ;  /* 0x000000790a0a9221 */ /* 0x001fe20000010000 */
[----:B------:R-:W-:Y:S02]  /*2f60*/  FMUL.FTZ R121, R82, R96 ;  /* 0x0000006052797220 */ /* 0x000fe40000410000 */
[----:B------:R-:W-:Y:S02]  /*2f70*/  FFMA.FTZ R126, R117, R128, R126 ;  /* 0x00000080757e7223 */ /* 0x000fe4000001007e */
[----:B------:R-:W0:Y:S02]  /*2f80*/  SHFL.DOWN PT, R125, R10, 0x2, 0x1f ;  /* 0x08401f000a7d7f89 */ /* 0x000e2400000e0000 */
[----:B------:R-:W-:Y:S01]  /*2f90*/  FFMA.FTZ R126, R119, R130, R126 ;  /* 0x00000082777e7223 */ /* 0x000fe2000001007e */
[----:B------:R-:W-:Y:S01]  /*2fa0*/  FFMA.FTZ R119, R67, R96, R92 ;  /* 0x0000006043777223 */ /* 0x000fe2000001005c */
[----:B------:R-:W-:-:S02]  /*2fb0*/  FADD.FTZ R21, R121, R21 ;  /* 0x0000001579157221 */ /* 0x000fc40000010000 */
[----:B------:R-:W-:Y:S01]  /*2fc0*/  FFMA.FTZ R126, R121, R133, R126 ;  /* 0x00000085797e7223 */ /* 0x000fe2000001007e */
[----:B------:R-:W-:Y:S01]  /*2fd0*/  FMUL.FTZ R121, R98, UR35 ;  /* 0x0000002362797c20 */ /* 0x000fe20008410000 */
[----:B------:R-:W-:Y:S02]  /*2fe0*/  FADD.FTZ R58, R119, R58 ;  /* 0x0000003a773a7221 */ /* 0x000fe40000010000 */
[----:B------:R-:W-:Y:S01]  /*2ff0*/  FFMA.FTZ R11, R123, R153, R126 ;  /* 0x000000997b0b7223 */ /* 0x000fe2000001007e */
[----:B------:R-:W-:-:S04]  /*3000*/  FMUL.FTZ R121, R130, R121 ;  /* 0x0000007982797220 */ /* 0x000fc80000410000 */
[----:B------:R-:W1:Y:S01]  /*3010*/  SHFL.DOWN PT, R126, R11, 0x1, 0x1f ;  /* 0x08201f000b7e7f89 */ /* 0x000e6200000e0000 */
[----:B------:R-:W-:-:S04]  /*3020*/  FFMA.FTZ R98, R34, R98, R121 ;  /* 0x0000006222627223 */ /* 0x000fc80000010079 */
[----:B------:R-:W-:Y:S01]  /*3030*/  FADD.FTZ R57, R98, R57 ;  /* 0x0000003962397221 */ /* 0x000fe20000010000 */
[----:B0-----:R-:W-:-:S05]  /*3040*/  @!P0 FADD.FTZ R10, R10, R125 ;  /* 0x0000007d0a0a8221 */ /* 0x001fca0000010000 */
[----:B------:R-:W0:Y:S01]  /*3050*/  SHFL.DOWN PT, R125, R10, 0x4, 0x1f ;  /* 0x08801f000a7d7f89 */ /* 0x000e2200000e0000 */
[----:B-1----:R-:W-:Y:S01]  /*3060*/  @!P1 FADD.FTZ R11, R11, R126 ;  /* 0x0000007e0b0b9221 */ /* 0x002fe20000010000 */
[----:B------:R-:W-:-:S04]  /*3070*/  ISETP.GT.AND P1, PT, R77, 0x1b, PT ;  /* 0x0000001b4d00780c */ /* 0x000fc80003f24270 */
[----:B------:R-:W1:Y:S09]  /*3080*/  SHFL.DOWN PT, R126, R11, 0x2, 0x1f ;  /* 0x08401f000b7e7f89 */ /* 0x000e7200000e0000 */
[----:B0-----:R-:W-:-:S05]  /*3090*/  @!P1 FADD.FTZ R10, R10, R125 ;  /* 0x0000007d0a0a9221 */ /* 0x001fca0000010000 */
[----:B------:R-:W0:Y:S01]  /*30a0*/  SHFL.DOWN PT, R125, R10, 0x8, 0x1f ;  /* 0x09001f000a7d7f89 */ /* 0x000e2200000e0000 */
[----:B-1----:R-:W-:Y:S01]  /*30b0*/  @!P0 FADD.FTZ R11, R11, R126 ;  /* 0x0000007e0b0b8221 */ /* 0x002fe20000010000 */
[----:B------:R-:W-:Y:S01]  /*30c0*/  FMUL.FTZ R126, R94, UR35 ;  /* 0x000000235e7e7c20 */ /* 0x000fe20008410000 */
[----:B------:R-:W-:-:S03]  /*30d0*/  ISETP.GT.AND P0, PT, R77, 0x17, PT ;  /* 0x000000174d00780c */ /* 0x000fc60003f04270 */
[----:B------:R-:W1:Y:S01]  /*30e0*/  SHFL.DOWN PT, R132, R11, 0x4, 0x1f ;  /* 0x08801f000b847f89 */ /* 0x000e6200000e0000 */
[----:B------:R-:W-:-:S04]  /*30f0*/  FMUL.FTZ R126, R153, R126 ;  /* 0x0000007e997e7220 */ /* 0x000fc80000410000 */
[----:B------:R-:W-:Y:S01]  /*3100*/  FFMA.FTZ R126, R31, R94, R126 ;  /* 0x0000005e1f7e7223 */ /* 0x000fe2000001007e */
[----:B------:R-:W-:Y:S01]  /*3110*/  FMUL.FTZ R94, R151, R4 ;  /* 0x00000004975e7220 */ /* 0x000fe20000410000 */
[----:B------:R-:W-:Y:S02]  /*3120*/  FMUL.FTZ R4, R102, UR35 ;  /* 0x0000002366047c20 */ /* 0x000fe40008410000 */
[----:B------:R-:W-:Y:S01]  /*3130*/  FADD.FTZ R59, R126, R59 ;  /* 0x0000003b7e3b7221 */ /* 0x000fe20000010000 */
[----:B------:R-:W-:Y:S01]  /*3140*/  FFMA.FTZ R94, R33, R101, R94 ;  /* 0x00000065215e7223 */ /* 0x000fe2000001005e */
[----:B0-----:R-:W-:Y:S01]  /*3150*/  @!P0 FADD.FTZ R10, R10, R125 ;  /* 0x0000007d0a0a8221 */ /* 0x001fe20000010000 */
[----:B------:R-:W-:Y:S01]  /*3160*/  FMUL.FTZ R92, R131, R4 ;  /* 0x00000004835c7220 */ /* 0x000fe20000410000 */
[----:B------:R-:W-:Y:S01]  /*3170*/  FMUL.FTZ R4, R103, UR35 ;  /* 0x0000002367047c20 */ /* 0x000fe20008410000 */
[----:B------:R-:W-:Y:S01]  /*3180*/  FADD.FTZ R53, R94, R53 ;  /* 0x000000355e357221 */ /* 0x000fe20000010000 */
[----:B------:R-:W-:Y:S01]  /*3190*/  FMUL.FTZ R101, R146, R5 ;  /* 0x0000000592657220 */ /* 0x000fe20000410000 */
[----:B------:R-:W0:Y:S01]  /*31a0*/  SHFL.DOWN PT, R107, R10, 0x10, 0x1f ;  /* 0x0a001f000a6b7f89 */ /* 0x000e2200000e0000 */
[----:B------:R-:W-:Y:S01]  /*31b0*/  FMUL.FTZ R4, R143, R4 ;  /* 0x000000048f047220 */ /* 0x000fe20000410000 */
[----:B------:R-:W-:Y:S01]  /*31c0*/  FMUL.FTZ R5, R105, UR35 ;  /* 0x0000002369057c20 */ /* 0x000fe20008410000 */
[----:B------:R-:W-:Y:S01]  /*31d0*/  FFMA.FTZ R115, R69, R102, R92 ;  /* 0x0000006645737223 */ /* 0x000fe2000001005c */
[----:B------:R-:W-:Y:S01]  /*31e0*/  FFMA.FTZ R101, R70, R104, R101 ;  /* 0x0000006846657223 */ /* 0x000fe20000010065 */
[----:B------:R-:W-:Y:S01]  /*31f0*/  FFMA.FTZ R92, R35, R103, R4 ;  /* 0x00000067235c7223 */ /* 0x000fe20000010004 */
[----:B------:R-:W-:Y:S01]  /*3200*/  FMUL.FTZ R5, R144, R5 ;  /* 0x0000000590057220 */ /* 0x000fe20000410000 */
[----:B------:R-:W-:Y:S01]  /*3210*/  FMUL.FTZ R4, R106, UR35 ;  /* 0x000000236a047c20 */ /* 0x000fe20008410000 */
[----:B-1----:R-:W-:Y:S01]  /*3220*/  @!P1 FADD.FTZ R11, R11, R132 ;  /* 0x000000840b0b9221 */ /* 0x002fe20000010000 */
[----:B------:R-:W-:Y:S01]  /*3230*/  FADD.FTZ R51, R92, R51 ;  /* 0x000000335c337221 */ /* 0x000fe20000010000 */
[----:B------:R-:W-:Y:S01]  /*3240*/  FFMA.FTZ R92, R38, R105, R5 ;  /* 0x00000069265c7223 */ /* 0x000fe20000010005 */
[----:B------:R-:W-:Y:S01]  /*3250*/  FMUL.FTZ R4, R137, R4 ;  /* 0x0000000489047220 */ /* 0x000fe20000410000 */
[----:B------:R-:W-:Y:S01]  /*3260*/  FMUL.FTZ R5, R108, UR35 ;  /* 0x000000236c057c20 */ /* 0x000fe20008410000 */
[----:B------:R-:W1:Y:S01]  /*3270*/  SHFL.DOWN PT, R96, R11, 0x8, 0x1f ;  /* 0x09001f000b607f89 */ /* 0x000e6200000e0000 */
[----:B------:R-:W-:Y:S01]  /*3280*/  FADD.FTZ R48, R101, R48 ;  /* 0x0000003065307221 */ /* 0x000fe20000010000 */
[----:B------:R-:W-:Y:S01]  /*3290*/  FFMA.FTZ R103, R71, R106, R4 ;  /* 0x0000006a47677223 */ /* 0x000fe20000010004 */
[----:B------:R-:W-:Y:S01]  /*32a0*/  FMUL.FTZ R101, R136, R5 ;  /* 0x0000000588657220 */ /* 0x000fe20000410000 */
[----:B------:R-:W-:Y:S01]  /*32b0*/  FMUL.FTZ R5, R109, UR35 ;  /* 0x000000236d057c20 */ /* 0x000fe20008410000 */
[----:B------:R-:W-:Y:S01]  /*32c0*/  FMUL.FTZ R4, R111, UR35 ;  /* 0x000000236f047c20 */ /* 0x000fe20008410000 */
[----:B------:R-:W-:Y:S01]  /*32d0*/  FADD.FTZ R47, R92, R47 ;  /* 0x0000002f5c2f7221 */ /* 0x000fe20000010000 */
[----:B------:R-:W-:Y:S01]  /*32e0*/  FMUL.FTZ R92, R112, UR35 ;  /* 0x00000023705c7c20 */ /* 0x000fe20008410000 */
[----:B------:R-:W-:Y:S01]  /*32f0*/  FMUL.FTZ R99, R138, R5 ;  /* 0x000000058a637220 */ /* 0x000fe20000410000 */
[----:B------:R-:W-:Y:S01]  /*3300*/  FMUL.FTZ R5, R110, UR35 ;  /* 0x000000236e057c20 */ /* 0x000fe20008410000 */
[----:B------:R-:W-:Y:S01]  /*3310*/  FFMA.FTZ R108, R44, R108, R101 ;  /* 0x0000006c2c6c7223 */ /* 0x000fe20000010065 */
[----:B0-----:R-:W-:Y:S01]  /*3320*/  FADD.FTZ R9, R10, R107 ;  /* 0x0000006b0a097221 */ /* 0x001fe20000010000 */
[----:B------:R-:W-:Y:S01]  /*3330*/  FMUL.FTZ R7, R7, R92 ;  /* 0x0000005c07077220 */ /* 0x000fe20000410000 */
[----:B------:R-:W-:Y:S01]  /*3340*/  FMUL.FTZ R5, R140, R5 ;  /* 0x000000058c057220 */ /* 0x000fe20000410000 */
[----:B------:R-:W-:Y:S01]  /*3350*/  FFMA.FTZ R99, R72, R109, R99 ;  /* 0x0000006d48637223 */ /* 0x000fe20000010063 */
[----:B------:R-:W-:Y:S01]  /*3360*/  FADD.FTZ R52, R115, R52 ;  /* 0x0000003473347221 */ /* 0x000fe20000010000 */
[----:B------:R-:W-:Y:S01]  /*3370*/  FFMA.FTZ R112, R56, R112, R7 ;  /* 0x0000007038707223 */ /* 0x000fe20000010007 */
[----:B------:R-:W-:Y:S01]  /*3380*/  FFMA.FTZ R110, R50, R110, R5 ;  /* 0x0000006e326e7223 */ /* 0x000fe20000010005 */
[----:B------:R-:W-:Y:S01]  /*3390*/  FADD.FTZ R46, R103, R46 ;  /* 0x0000002e672e7221 */ /* 0x000fe20000010000 */
[----:B------:R-:W-:Y:S01]  /*33a0*/  FADD.FTZ R45, R108, R45 ;  /* 0x0000002d6c2d7221 */ /* 0x000fe20000010000 */
[----:B------:R-:W-:Y:S01]  /*33b0*/  FADD.FTZ R42, R99, R42 ;  /* 0x0000002a632a7221 */ /* 0x000fe20000010000 */
[----:B------:R-:W-:Y:S01]  /*33c0*/  FADD.FTZ R41, R110, R41 ;  /* 0x000000296e297221 */ /* 0x000fe20000010000 */
[----:B------:R-:W-:Y:S01]  /*33d0*/  FADD.FTZ R39, R112, R39 ;  /* 0x0000002770277221 */ /* 0x000fe20000010000 */
[----:B-1----:R-:W-:Y:S01]  /*33e0*/  @!P0 FADD.FTZ R11, R11, R96 ;  /* 0x000000600b0b8221 */ /* 0x002fe20000010000 */
[----:B------:R-:W-:-:S04]  /*33f0*/  ISETP.NE.AND P0, PT, R77, RZ, PT ;  /* 0x000000ff4d00720c */ /* 0x000fc80003f05270 */
[----:B------:R-:W0:Y:S09]  /*3400*/  SHFL.DOWN PT, R94, R11, 0x10, 0x1f ;  /* 0x0a001f000b5e7f89 */ /* 0x000e3200000e0000 */
[----:B------:R-:W-:Y:S01]  /*3410*/  @!P0 LOP3.LUT R3, R3, 0xf8, RZ, 0xc0, !PT ;  /* 0x000000f803038812 */ /* 0x000fe200078ec0ff */
[----:B0-----:R-:W-:Y:S01]  /*3420*/  FADD.FTZ R8, R11, R94 ;  /* 0x0000005e0b087221 */ /* 0x001fe20000010000 */
[----:B------:R-:W-:Y:S01]  /*3430*/  FMUL.FTZ R94, R139, R4 ;  /* 0x000000048b5e7220 */ /* 0x000fe20000410000 */
[----:B------:R-:W-:-:S03]  /*3440*/  FMUL.FTZ R4, R114, UR35 ;  /* 0x0000002372047c20 */ /* 0x000fc60008410000 */
[----:B------:R0:W-:Y:S01]  /*3450*/  @!P0 STS.64 [R3+UR9+0x1098], R8 ;  /* 0x0010980803008988 */ /* 0x0001e20008000a09 */
[----:B------:R-:W-:Y:S01]  /*3460*/  FMUL.FTZ R4, R141, R4 ;  /* 0x000000048d047220 */ /* 0x000fe20000410000 */
[----:B------:R-:W-:-:S04]  /*3470*/  FFMA.FTZ R111, R73, R111, R94 ;  /* 0x0000006f496f7223 */ /* 0x000fc8000001005e */
[----:B------:R-:W-:Y:S01]  /*3480*/  FADD.FTZ R40, R111, R40 ;  /* 0x000000286f287221 */ /* 0x000fe20000010000 */
[----:B0-----:R-:W-:-:S04]  /*3490*/  FFMA.FTZ R3, R75, R114, R4 ;  /* 0x000000724b037223 */ /* 0x001fc80000010004 */
[----:B------:R-:W-:Y:S01]  /*34a0*/  FADD.FTZ R36, R3, R36 ;  /* 0x0000002403247221 */ /* 0x000fe20000010000 */
[----:B------:R-:W-:Y:S06]  /*34b0*/  BAR.SYNC.DEFER_BLOCKING 0x0 ;  /* 0x0000000000007b1d */ /* 0x000fec0000010000 */
[----:B------:R-:W-:Y:S05]  /*34c0*/  @P2 BRA `(.L_x_1665) ;  /* 0x00000000004c2947 */ /* 0x000fea0003800000 */
[----:B------:R-:W0:Y:S01]  /*34d0*/  LDC R2, c[0x0][0x394] ;  /* 0x0000e500ff027b82 */ /* 0x000e220000000800 */
[----:B------:R-:W1:Y:S01]  /*34e0*/  LDS.128 R4, [UR9+0x10a0] ;  /* 0x0010a009ff047984 */ /* 0x000e620008000c00 */
[----:B------:R-:W-:-:S04]  /*34f0*/  ISETP.GT.AND P0, PT, R77, 0xf, PT ;  /* 0x0000000f4d00780c */ /* 0x000fc80003f04270 */
[----:B------:R-:W-:Y:S02]  /*3500*/  FSEL R10, R10, R9, P0 ;  /* 0x000000090a0a7208 */ /* 0x000fe40000000000 */
[----:B------:R-:W-:Y:S02]  /*3510*/  FSEL R11, R11, R8, P0 ;  /* 0x000000080b0b7208 */ /* 0x000fe40000000000 */
[----:B0-----:R-:W-:Y:S02]  /*3520*/  ISETP.NE.AND P1, PT, R2, UR16, PT ;  /* 0x0000001002007c0c */ /* 0x001fe4000bf25270 */
[----:B------:R-:W0:Y:S11]  /*3530*/  LDS.64 R2, [UR9+0x10b0] ;  /* 0x0010b009ff027984 */ /* 0x000e360008000a00 */
        /* <DEDUP_REMOVED lines=12> */
.L_x_1665:
[----:B------:R-:W-:Y:S05]  /*3600*/  BSYNC.RECONVERGENT B0 ;  /* 0x0000000000007941 */ /* 0x000fea0003800200 */
.L_x_1664:
        /* <DEDUP_REMOVED lines=13> */
.L_x_1653:
[----:B0-----:R-:W0:Y:S01]  /*36e0*/  S2R R3, SR_LANEID ;  /* 0x0000000000037919 */ /* 0x001e220000000000 */
[----:B------:R-:W1:Y:S01]  /*36f0*/  S2UR UR23, SR_CTAID.X ;  /* 0x00000000001779c3 */ /* 0x000e620000002500 */
[----:B------:R-:W1:Y:S01]  /*3700*/  LDCU.64 UR14, c[0x0][0x4f8] ;  /* 0x00009f00ff0e77ac */ /* 0x000e620008000a00 */
[----:B------:R-:W-:Y:S01]  /*3710*/  F2FP.BF16.F32.PACK_AB R27, R16, R27 ;  /* 0x0000001b101b723e */ /* 0x000fe200000010ff */
[----:B------:R-:W2:Y:S01]  /*3720*/  S2R R2, SR_TID.X ;  /* 0x0000000000027919 */ /* 0x000ea20000002100 */
[----:B------:R-:W-:Y:S01]  /*3730*/  F2FP.BF16.F32.PACK_AB R26, R17, R28 ;  /* 0x0000001c111a723e */ /* 0x000fe200000010ff */
[----:B------:R-:W-:Y:S01]  /*3740*/  UIADD3 UR28, UPT, UPT, UR16, -0x1, URZ ;  /* 0xffffffff101c7890 */ /* 0x000fe2000fffe0ff */
[----:B------:R-:W-:Y:S01]  /*3750*/  F2FP.BF16.F32.PACK_AB R25, R18, R29 ;  /* 0x0000001d1219723e */ /* 0x000fe200000010ff */
[----:B------:R-:W3:Y:S01]  /*3760*/  LDCU.64 UR24, c[0x0][0x500] ;  /* 0x0000a000ff1877ac */ /* 0x000ee20008000a00 */
[----:B------:R-:W3:Y:S01]  /*3770*/  S2UR UR8, SR_CTAID.Y ;  /* 0x00000000000879c3 */ /* 0x000ee20000002600 */
[----:B------:R-:W-:-:S07]  /*3780*/  F2FP.BF16.F32.PACK_AB R24, R19, R30 ;  /* 0x0000001e1318723e */ /* 0x000fce00000010ff */
[----:B------:R-:W-:Y:S01]  /*3790*/  BAR.SYNC.DEFER_BLOCKING 0x0 ;  /* 0x0000000000007b1d */ /* 0x000fe20000010000 */
[----:B------:R-:W-:Y:S01]  /*37a0*/  F2FP.BF16.F32.PACK_AB R7, R12, R21 ;  /* 0x000000150c07723e */ /* 0x000fe200000010ff */
[----:B------:R-:W-:Y:S01]  /*37b0*/  USHF.L.U32 UR12, UR28, 0xb, URZ ;  /* 0x0000000b1c0c7899 */ /* 0x000fe200080006ff */
[----:B------:R-:W-:Y:S01]  /*37c0*/  F2FP.BF16.F32.PACK_AB R6, R13, R20 ;  /* 0x000000140d06723e */ /* 0x000fe200000010ff */
[----:B------:R-:W-:Y:S01]  /*37d0*/  FADD.FTZ R0, R79, R36 ;  /* 0x000000244f007221 */ /* 0x000fe20000010000 */
[----:B------:R-:W-:Y:S01]  /*37e0*/  F2FP.BF16.F32.PACK_AB R5, R14, R23 ;  /* 0x000000170e05723e */ /* 0x000fe200000010ff */
[----:B------:R-:W4:Y:S01]  /*37f0*/  LDCU.64 UR26, c[0x0][0x550] ;  /* 0x0000aa00ff1a77ac */ /* 0x000f220008000a00 */
[----:B------:R-:W-:Y:S01]  /*3800*/  F2FP.BF16.F32.PACK_AB R4, R15, R22 ;  /* 0x000000160f04723e */ /* 0x000fe200000010ff */
[----:B------:R-:W-:Y:S01]  /*3810*/  FADD.FTZ R9, R0, R39 ;  /* 0x0000002700097221 */ /* 0x000fe20000010000 */
[----:B------:R-:W-:Y:S01]  /*3820*/  F2FP.BF16.F32.PACK_AB R36, R39, R36 ;  /* 0x000000242724723e */ /* 0x000fe200000010ff */
[----:B------:R-:W-:Y:S01]  /*3830*/  USHF.R.S32.HI UR13, URZ, 0x1f, UR12 ;  /* 0x0000001fff0d7899 */ /* 0x000fe2000801140c */
[----:B------:R-:W-:Y:S01]  /*3840*/  F2FP.BF16.F32.PACK_AB R37, R41, R40 ;  /* 0x000000282925723e */ /* 0x000fe200000010ff */
[----:B------:R-:W-:Y:S01]  /*3850*/  FADD.FTZ R0, R9, R40 ;  /* 0x0000002809007221 */ /* 0x000fe20000010000 */
[----:B------:R-:W-:Y:S01]  /*3860*/  F2FP.BF16.F32.PACK_AB R39, R47, R46 ;  /* 0x0000002e2f27723e */ /* 0x000fe200000010ff */
[----:B-1----:R-:W-:Y:S01]  /*3870*/  UIMAD.WIDE.U32 UR10, UR23, UR14, UR12 ;  /* 0x0000000e170a72a5 */ /* 0x002fe2000f8e000c */
[----:B------:R-:W-:Y:S01]  /*3880*/  F2FP.BF16.F32.PACK_AB R38, R45, R42 ;  /* 0x0000002a2d26723e */ /* 0x000fe200000010ff */
[----:B------:R-:W-:Y:S01]  /*3890*/  FADD.FTZ R9, R0, R41 ;  /* 0x0000002900097221 */ /* 0x000fe20000010000 */
[----:B------:R-:W-:Y:S01]  /*38a0*/  F2FP.BF16.F32.PACK_AB R23, R59, R58 ;  /* 0x0000003a3b17723e */ /* 0x000fe200000010ff */
[----:B------:R-:W-:Y:S01]  /*38b0*/  UIMAD UR11, UR23, UR15, UR11 ;  /* 0x0000000f170b72a4 */ /* 0x000fe2000f8e020b */
[----:B------:R-:W-:Y:S01]  /*38c0*/  F2FP.BF16.F32.PACK_AB R22, R57, R54 ;  /* 0x000000363916723e */ /* 0x000fe200000010ff */
[----:B------:R-:W-:Y:S01]  /*38d0*/  FADD.FTZ R42, R9, R42 ;  /* 0x0000002a092a7221 */ /* 0x000fe20000010000 */
[----:B0-----:R-:W-:Y:S01]  /*38e0*/  LEA R8, R3, R74, 0x4 ;  /* 0x0000004a03087211 */ /* 0x001fe200078e20ff */
[----:B---3--:R-:W-:Y:S01]  /*38f0*/  UIMAD UR14, UR8, UR25, URZ ;  /* 0x00000019080e72a4 */ /* 0x008fe2000f8e02ff */
[----:B------:R-:W-:Y:S01]  /*3900*/  F2FP.BF16.F32.PACK_AB R21, R53, R52 ;  /* 0x000000343515723e */ /* 0x000fe200000010ff */
[----:B------:R-:W-:Y:S01]  /*3910*/  UIMAD.WIDE.U32 UR10, UR8, UR24, UR10 ;  /* 0x00000018080a72a5 */ /* 0x000fe2000f8e000a */
[C---:B--2---:R-:W-:Y:S01]  /*3920*/  SHF.L.U32 R3, R2.reuse, 0x1, RZ ;  /* 0x0000000102037819 */ /* 0x044fe200000006ff */
[----:B------:R-:W-:Y:S01]  /*3930*/  STS.128 [R8], R24 ;  /* 0x0000001808007388 */ /* 0x000fe20000000c00 */
[----:B------:R-:W-:Y:S01]  /*3940*/  LOP3.LUT R2, R2, 0x1f, RZ, 0xc0, !PT ;  /* 0x0000001f02027812 */ /* 0x000fe200078ec0ff */
[----:B------:R-:W-:Y:S01]  /*3950*/  UIADD3 UR14, UPT, UPT, UR11, UR14, URZ ;  /* 0x0000000e0b0e7290 */ /* 0x000fe2000fffe0ff */
[----:B------:R-:W-:Y:S01]  /*3960*/  LOP3.LUT R3, R3, 0x7c0, RZ, 0xc0, !PT ;  /* 0x000007c003037812 */ /* 0x000fe200078ec0ff */
[----:B------:R0:W-:Y:S01]  /*3970*/  STS.128 [R8+0x10], R4 ;  /* 0x0000100408007388 */ /* 0x0001e20000000c00 */
[----:B------:R-:W-:-:S03]  /*3980*/  NOP ;  /* 0x0000000000007918 */ /* 0x000fc60000000000 */
[----:B------:R-:W1:Y:S01]  /*3990*/  LDS.128 R12, [R74] ;  /* 0x000000004a0c7984 */ /* 0x000e620000000c00 */
[----:B----4-:R-:W-:Y:S01]  /*39a0*/  ULEA UR11, UP0, UR10, UR26, 0x1 ;  /* 0x0000001a0a0b7291 */ /* 0x010fe2000f8008ff */
[----:B------:R-:W-:Y:S01]  /*39b0*/  F2FP.BF16.F32.PACK_AB R20, R51, R48 ;  /* 0x000000303314723e */ /* 0x000fe200000010ff */
[----:B------:R-:W2:Y:S01]  /*39c0*/  LDCU.64 UR24, c[0x0][0x560] ;  /* 0x0000ac00ff1877ac */ /* 0x000ea20008000a00 */
[----:B------:R-:W3:Y:S01]  /*39d0*/  LDS.128 R16, [R74+0x200] ;  /* 0x000200004a107984 */ /* 0x000ee20000000c00 */
[----:B------:R-:W-:Y:S01]  /*39e0*/  FADD.FTZ R45, R42, R45 ;  /* 0x0000002d2a2d7221 */ /* 0x000fe20000010000 */
[----:B------:R-:W-:Y:S01]  /*39f0*/  ULEA.HI.X UR10, UR10, UR27, UR14, 0x1, UP0 ;  /* 0x0000001b0a0a7291 */ /* 0x000fe200080f0c0e */
[----:B0-----:R-:W-:Y:S01]  /*3a00*/  MOV R4, UR11 ;  /* 0x0000000b00047c02 */ /* 0x001fe20008000f00 */
[----:B------:R-:W0:Y:S01]  /*3a10*/  LDCU.64 UR14, c[0x0][0x520] ;  /* 0x0000a400ff0e77ac */ /* 0x000e220008000a00 */
[----:B------:R-:W-:Y:S01]  /*3a20*/  LOP3.LUT R7, R3, R2, RZ, 0xfc, !PT ;  /* 0x0000000203077212 */ /* 0x000fe200078efcff */
[----:B------:R-:W-:-:S02]  /*3a30*/  FADD.FTZ R46, R45, R46 ;  /* 0x0000002e2d2e7221 */ /* 0x000fc40000010000 */
[----:B------:R-:W-:Y:S01]  /*3a40*/  MOV R5, UR10 ;  /* 0x0000000a00057c02 */ /* 0x000fe20008000f00 */
[----:B------:R-:W-:Y:S01]  /*3a50*/  UIADD3 UR19, UP1, UPT, UR19, -0x1000, URZ ;  /* 0xfffff00013137890 */ /* 0x000fe2000ff3e0ff */
[----:B------:R-:W-:Y:S01]  /*3a60*/  FADD.FTZ R47, R46, R47 ;  /* 0x0000002f2e2f7221 */ /* 0x000fe20000010000 */
[----:B------:R-:W-:Y:S01]  /*3a70*/  UIADD3 UR17, UP2, UPT, UR17, -0x1000, URZ ;  /* 0xfffff00011117890 */ /* 0x000fe2000ff5e0ff */
[----:B------:R-:W-:Y:S01]  /*3a80*/  IMAD.WIDE.U32 R4, R7, 0x10, R4 ;  /* 0x0000001007047825 */ /* 0x000fe200078e0004 */
[----:B------:R-:W4:Y:S03]  /*3a90*/  LDCU.64 UR10, c[0x0][0x518] ;  /* 0x0000a300ff0a77ac */ /* 0x000f260008000a00 */
[----:B------:R-:W-:Y:S01]  /*3aa0*/  FADD.FTZ R48, R47, R48 ;  /* 0x000000302f307221 */ /* 0x000fe20000010000 */
[----:B------:R-:W-:-:S03]  /*3ab0*/  UIADD3.X UR20, UPT, UPT, UR20, -0x1, URZ, UP1, !UPT ;  /* 0xffffffff14147890 */ /* 0x000fc60008ffe4ff */
[----:B------:R-:W-:Y:S01]  /*3ac0*/  FADD.FTZ R51, R48, R51 ;  /* 0x0000003330337221 */ /* 0x000fe20000010000 */
[----:B------:R-:W-:-:S03]  /*3ad0*/  UIADD3.X UR18, UPT, UPT, UR18, -0x1, URZ, UP2, !UPT ;  /* 0xffffffff12127890 */ /* 0x000fc600097fe4ff */
[----:B------:R-:W-:-:S04]  /*3ae0*/  FADD.FTZ R52, R51, R52 ;  /* 0x0000003433347221 */ /* 0x000fc80000010000 */
[----:B------:R-:W-:-:S04]  /*3af0*/  FADD.FTZ R53, R52, R53 ;  /* 0x0000003534357221 */ /* 0x000fc80000010000 */
[----:B------:R-:W-:Y:S01]  /*3b00*/  FADD.FTZ R54, R53, R54 ;  /* 0x0000003635367221 */ /* 0x000fe20000010000 */
[----:B----4-:R-:W-:Y:S01]  /*3b10*/  UIMAD.WIDE.U32 UR12, UR23, UR10, UR12 ;  /* 0x0000000a170c72a5 */ /* 0x010fe2000f8e000c */
[----:B-1----:R-:W-:Y:S03]  /*3b20*/  STG.E.128 desc[UR30][R4.64], R12 ;  /* 0x0000000c04007986 */ /* 0x002fe6000c101d1e */
[----:B------:R-:W-:Y:S01]  /*3b30*/  UIMAD UR11, UR23, UR11, UR13 ;  /* 0x0000000b170b72a4 */ /* 0x000fe2000f8e020d */
[----:B------:R-:W-:Y:S01]  /*3b40*/  FADD.FTZ R57, R54, R57 ;  /* 0x0000003936397221 */ /* 0x000fe20000010000 */
[----:B0-----:R-:W-:Y:S01]  /*3b50*/  UIMAD UR13, UR8, UR15, URZ ;  /* 0x0000000f080d72a4 */ /* 0x001fe2000f8e02ff */
[----:B---3--:R0:W-:Y:S01]  /*3b60*/  STG.E.128 desc[UR30][R4.64+0x200], R16 ;  /* 0x0002001004007986 */ /* 0x0081e2000c101d1e */
[----:B------:R-:W-:Y:S01]  /*3b70*/  UMOV UR10, UR12 ;  /* 0x0000000c000a7c82 */ /* 0x000fe20008000000 */
[----:B------:R-:W-:Y:S01]  /*3b80*/  FADD.FTZ R58, R57, R58 ;  /* 0x0000003a393a7221 */ /* 0x000fe20000010000 */
[----:B------:R-:W-:Y:S01]  /*3b90*/  UIMAD.WIDE.U32 UR10, UR8, UR14, UR10 ;  /* 0x0000000e080a72a5 */ /* 0x000fe2000f8e000a */
[----:B------:R-:W-:Y:S02]  /*3ba0*/  BAR.SYNC.DEFER_BLOCKING 0x0 ;  /* 0x0000000000007b1d */ /* 0x000fe40000010000 */
[----:B------:R-:W-:Y:S01]  /*3bb0*/  FADD.FTZ R79, R58, R59 ;  /* 0x0000003b3a4f7221 */ /* 0x000fe20000010000 */
[----:B------:R-:W-:-:S02]  /*3bc0*/  UIADD3 UR12, UPT, UPT, UR11, UR13, URZ ;  /* 0x0000000d0b0c7290 */ /* 0x000fc4000fffe0ff */
[----:B--2---:R-:W-:-:S04]  /*3bd0*/  ULEA UR11, UP0, UR10, UR24, 0x1 ;  /* 0x000000180a0b7291 */ /* 0x004fc8000f8008ff */
[----:B------:R-:W-:Y:S02]  /*3be0*/  ULEA.HI.X UR10, UR10, UR25, UR12, 0x1, UP0 ;  /* 0x000000190a0a7291 */ /* 0x000fe400080f0c0c */
[----:B------:R-:W-:Y:S01]  /*3bf0*/  UIADD3 UR21, UP0, UPT, UR21, -0x1000, URZ ;  /* 0xfffff00015157890 */ /* 0x000fe2000ff1e0ff */
[----:B0-----:R-:W-:-:S03]  /*3c00*/  MOV R4, UR11 ;  /* 0x0000000b00047c02 */ /* 0x001fc60008000f00 */
[----:B------:R-:W-:Y:S01]  /*3c10*/  UIADD3.X UR22, UPT, UPT, UR22, -0x1, URZ, UP0, !UPT ;  /* 0xffffffff16167890 */ /* 0x000fe200087fe4ff */
[----:B------:R-:W-:Y:S01]  /*3c20*/  MOV R5, UR10 ;  /* 0x0000000a00057c02 */ /* 0x000fe20008000f00 */
[----:B------:R-:W-:-:S03]  /*3c30*/  UISETP.GT.AND UP0, UPT, UR16, 0x1, UPT ;  /* 0x000000011000788c */ /* 0x000fc6000bf04270 */
[----:B------:R-:W-:Y:S01]  /*3c40*/  UMOV UR16, UR28 ;  /* 0x0000001c00107c82 */ /* 0x000fe20008000000 */
[----:B------:R-:W-:Y:S01]  /*3c50*/  IMAD.WIDE.U32 R4, R7, 0x10, R4 ;  /* 0x0000001007047825 */ /* 0x000fe200078e0004 */
[----:B------:R-:W-:Y:S04]  /*3c60*/  STS.128 [R8], R36 ;  /* 0x0000002408007388 */ /* 0x000fe80000000c00 */
[----:B------:R-:W-:Y:S01]  /*3c70*/  STS.128 [R8+0x10], R20 ;  /* 0x0000101408007388 */ /* 0x000fe20000000c00 */
[----:B------:R-:W-:-:S03]  /*3c80*/  NOP ;  /* 0x0000000000007918 */ /* 0x000fc60000000000 */
[----:B------:R-:W0:Y:S04]  /*3c90*/  LDS.128 R12, [R74] ;  /* 0x000000004a0c7984 */ /* 0x000e280000000c00 */
[----:B------:R-:W1:Y:S04]  /*3ca0*/  LDS.128 R24, [R74+0x200] ;  /* 0x000200004a187984 */ /* 0x000e680000000c00 */
[----:B0-----:R0:W-:Y:S04]  /*3cb0*/  STG.E.128 desc[UR30][R4.64], R12 ;  /* 0x0000000c04007986 */ /* 0x0011e8000c101d1e */
[----:B-1----:R0:W-:Y:S01]  /*3cc0*/  STG.E.128 desc[UR30][R4.64+0x200], R24 ;  /* 0x0002001804007986 */ /* 0x0021e2000c101d1e */
[----:B------:R-:W-:Y:S05]  /*3cd0*/  BRA.U UP0, `(.L_x_1667) ;  /* 0xffffffc900247547 */ /* 0x000fea000b83ffff */
.L_x_1652:
[----:B------:R-:W1:Y:S01]  /*3ce0*/  LDCU.64 UR6, c[0x0][0x548] ;  /* 0x0000a900ff0677ac */ /* 0x000e620008000a00 */
[----:B------:R-:W2:Y:S01]  /*3cf0*/  S2R R11, SR_TID.X ;  /* 0x00000000000b7919 */ /* 0x000ea20000002100 */
[----:B------:R-:W3:Y:S01]  /*3d00*/  LDCU UR21, c[0x0][0x38c] ;  /* 0x00007180ff1577ac */ /* 0x000ee20008000800 */
[----:B------:R-:W4:Y:S01]  /*3d10*/  LDCU.64 UR10, c[0x0][0x568] ;  /* 0x0000ad00ff0a77ac */ /* 0x000f220008000a00 */
[----:B-1----:R-:W-:-:S04]  /*3d20*/  UISETP.NE.U32.AND UP0, UPT, UR6, URZ, UPT ;  /* 0x000000ff0600728c */ /* 0x002fc8000bf05070 */
[----:B------:R-:W-:-:S09]  /*3d30*/  UISETP.NE.AND.EX UP0, UPT, UR7, URZ, UPT, UP0 ;  /* 0x000000ff0700728c */ /* 0x000fd2000bf05300 */
[----:B---34-:R-:W-:Y:S05]  /*3d40*/  BRA.U !UP0, `(.L_x_1668) ;  /* 0x0000000108987547 */ /* 0x018fea000b800000 */
[----:B------:R-:W1:Y:S01]  /*3d50*/  SHFL.DOWN P0, R0, R81, 0x1, 0x1f ;  /* 0x08201f0051007f89 */ /* 0x000e620000000000 */
[----:B------:R-:W-:Y:S01]  /*3d60*/  BSSY.RECONVERGENT B0, `(.L_x_1668) ;  /* 0x0000024000007945 */ /* 0x000fe20003800200 */
[----:B0-----:R-:W0:Y:S01]  /*3d70*/  S2R R4, SR_LANEID ;  /* 0x0000000000047919 */ /* 0x001e220000000000 */
[----:B------:R-:W3:Y:S01]  /*3d80*/  S2R R6, SR_TID.X ;  /* 0x0000000000067919 */ /* 0x000ee20000002100 */
[----:B-1----:R-:W-:-:S05]  /*3d90*/  @P0 FADD R0, R0, R81 ;  /* 0x0000005100000221 */ /* 0x002fca0000000000 */
[----:B------:R-:W1:Y:S01]  /*3da0*/  SHFL.DOWN P0, R3, R0, 0x2, 0x1f ;  /* 0x08401f0000037f89 */ /* 0x000e620000000000 */
[----:B0-----:R-:W-:-:S13]  /*3db0*/  ISETP.NE.AND P1, PT, R4, RZ, PT ;  /* 0x000000ff0400720c */ /* 0x001fda0003f25270 */
[----:B------:R-:W0:Y:S01]  /*3dc0*/  @!P1 S2R R8, SR_CgaCtaId ;  /* 0x0000000000089919 */ /* 0x000e220000008800 */
[----:B------:R-:W-:Y:S01]  /*3dd0*/  @!P1 MOV R7, 0x400 ;  /* 0x0000040000079802 */ /* 0x000fe20000000f00 */
[----:B-1----:R-:W-:Y:S01]  /*3de0*/  @P0 FADD R3, R0, R3 ;  /* 0x0000000300030221 */ /* 0x002fe20000000000 */
[----:B---3--:R-:W-:-:S04]  /*3df0*/  @!P1 SHF.R.U32.HI R0, RZ, 0x3, R6 ;  /* 0x00000003ff009819 */ /* 0x008fc80000011606 */
[----:B------:R-:W1:Y:S01]  /*3e00*/  SHFL.DOWN P0, R2, R3, 0x4, 0x1f ;  /* 0x08801f0003027f89 */ /* 0x000e620000000000 */
[----:B------:R-:W-:Y:S02]  /*3e10*/  @!P1 LOP3.LUT R0, R0, 0x7c, RZ, 0xc0, !PT ;  /* 0x0000007c00009812 */ /* 0x000fe400078ec0ff */
[----:B0-----:R-:W-:Y:S01]  /*3e20*/  @!P1 LEA R7, R8, R7, 0x18 ;  /* 0x0000000708079211 */ /* 0x001fe200078ec0ff */
[----:B-1----:R-:W-:-:S03]  /*3e30*/  @P0 FADD R2, R3, R2 ;  /* 0x0000000203020221 */ /* 0x002fc60000000000 */
        /* <DEDUP_REMOVED lines=22> */
.L_x_1669:
[----:B------:R-:W-:Y:S05]  /*3fa0*/  BSYNC.RECONVERGENT B0 ;  /* 0x0000000000007941 */ /* 0x000fea0003800200 */
.L_x_1668:
[----:B------:R-:W-:Y:S01]  /*3fb0*/  UISETP.NE.U32.AND UP0, UPT, UR10, URZ, UPT ;  /* 0x000000ff0a00728c */ /* 0x000fe2000bf05070 */
[----:B--2---:R-:W-:-:S03]  /*3fc0*/  ISETP.GE.AND P0, PT, R11, UR21, PT ;  /* 0x000000150b007c0c */ /* 0x004fc6000bf06270 */
[----:B------:R-:W-:-:S09]  /*3fd0*/  UISETP.NE.AND.EX UP0, UPT, UR11, URZ, UPT, UP0 ;  /* 0x000000ff0b00728c */ /* 0x000fd2000bf05300 */
[----:B------:R-:W-:Y:S05]  /*3fe0*/  BRA.U !UP0, `(.L_x_1670) ;  /* 0x00000001089c7547 */ /* 0x000fea000b800000 */
[----:B------:R-:W-:Y:S06]  /*3ff0*/  BAR.SYNC.DEFER_BLOCKING 0x0 ;  /* 0x0000000000007b1d */ /* 0x000fec0000010000 */
[----:B------:R-:W-:Y:S01]  /*4000*/  BSSY.RECONVERGENT B0, `(.L_x_1670) ;  /* 0x0000025000007945 */ /* 0x000fe20003800200 */
[----:B------:R-:W2:Y:S01]  /*4010*/  SHFL.DOWN P1, R0, R79, 0x1, 0x1f ;  /* 0x08201f004f007f89 */ /* 0x000ea20000020000 */
[----:B0-----:R-:W0:Y:S01]  /*4020*/  S2R R4, SR_LANEID ;  /* 0x0000000000047919 */ /* 0x001e220000000000 */
[----:B------:R-:W3:Y:S01]  /*4030*/  S2R R6, SR_TID.X ;  /* 0x0000000000067919 */ /* 0x000ee20000002100 */
[----:B--2---:R-:W-:-:S05]  /*4040*/  @P1 FADD R0, R0, R79 ;  /* 0x0000004f00001221 */ /* 0x004fca0000000000 */
[----:B-1----:R-:W1:Y:S01]  /*4050*/  SHFL.DOWN P1, R3, R0, 0x2, 0x1f ;  /* 0x08401f0000037f89 */ /* 0x002e620000020000 */
        /* <DEDUP_REMOVED lines=31> */
.L_x_1671:
[----:B------:R-:W-:Y:S05]  /*4250*/  BSYNC.RECONVERGENT B0 ;  /* 0x0000000000007941 */ /* 0x000fea0003800200 */
.L_x_1670:
        /* <DEDUP_REMOVED lines=34> */
.L_x_1673:
        /* <DEDUP_REMOVED lines=27> */
[C---:B------:R-:W-:Y:S01]  /*4630*/  IMAD R17, R11.reuse, UR37, R12 ;  /* 0x000000250b117c24 */ /* 0x040fe2000f8e020c */
[----:B------:R-:W-:Y:S01]  /*4640*/  MOV R7, UR7 ;  /* 0x0000000700077c02 */ /* 0x000fe20008000f00 */
[----:B------:R-:W-:-:S04]  /*4650*/  IMAD.WIDE.U32 R6, R11, UR44, RZ ;  /* 0x0000002c0b067c25 */ /* 0x000fc8000f8e00ff */
[----:B------:R-:W-:Y:S01]  /*4660*/  IMAD.WIDE.U32 R2, R11, UR36, R2 ;  /* 0x000000240b027c25 */ /* 0x000fe2000f8e0002 */
[----:B-1----:R-:W-:-:S03]  /*4670*/  LEA R8, P1, R6, UR28, 0x2 ;  /* 0x0000001c06087c11 */ /* 0x002fc6000f8210ff */
[----:B0-----:R-:W-:Y:S01]  /*4680*/  IMAD R13, R11, UR45, R14 ;  /* 0x0000002d0b0d7c24 */ /* 0x001fe2000f8e020e */
[----:B------:R-:W-:Y:S02]  /*4690*/  IADD3 R5, PT, PT, R3, R17, RZ ;  /* 0x0000001103057210 */ /* 0x000fe40007ffe0ff */
[C---:B------:R-:W-:Y:S02]  /*46a0*/  LEA R4, P0, R2.reuse, UR34, 0x2 ;  /* 0x0000002202047c11 */ /* 0x040fe4000f8010ff */
        /* <DEDUP_REMOVED lines=8> */
[----:B------:R-:W-:Y:S02]  /*4730*/  MOV R3, UR17 ;  /* 0x0000001100037c02 */ /* 0x000fe40008000f00 */
[----:B------:R-:W-:Y:S02]  /*4740*/  MOV R2, R6 ;  /* 0x0000000600027202 */ /* 0x000fe40000000f00 */
[----:B------:R-:W-:Y:S01]  /*4750*/  MOV R7, UR5 ;  /* 0x0000000500077c02 */ /* 0x000fe20008000f00 */
[----:B------:R-:W-:-:S02]  /*4760*/  IMAD R7, R11, UR39, R10 ;  /* 0x000000270b077c24 */ /* 0x000fc4000f8e020a */
        /* <DEDUP_REMOVED lines=10> */
.L_x_1672:
[----:B------:R-:W-:Y:S05]  /*4810*/  EXIT ;  /* 0x000000000000794d */ /* 0x000fea0003800000 */
.L_x_1658:
[----:B------:R-:W-:Y:S01]  /*4820*/  HFMA2 R155, -RZ, RZ, 0, 5.9604644775390625e-08 ;  /* 0x00000001ff9b7431 */ /* 0x000fe200000001ff */
[----:B------:R-:W-:Y:S02]  /*4830*/  MOV R154, R10 ;  /* 0x0000000a009a7202 */ /* 0x000fe40000000f00 */
[----:B------:R-:W-:Y:S02]  /*4840*/  MOV R156, RZ ;  /* 0x000000ff009c7202 */ /* 0x000fe40000000f00 */
[----:B------:R-:W-:-:S07]  /*4850*/  MOV R145, 0xffffffff ;  /* 0xffffffff00917802 */ /* 0x000fce0000000f00 */
[----:B-1-3-5:R-:W-:Y:S05]  /*4860*/  WARPSYNC.COLLECTIVE R145, `(.L_x_1674) ;  /* 0x0000000091087348 */ /* 0x02afea0003c00000 */
[----:B------:R0:W2:Y:S02]  /*4870*/  SHFL.UP P6, R150, R154, R155, R156 ;  /* 0x0400009b9a967389 */ /* 0x0000a400000c009c */
[----:B0123-5:R-:W-:Y:S05]  /*4880*/  ENDCOLLECTIVE ;  /* 0x000000000000791b */ /* 0x02ffea0003800000 */
.L_x_1674:
[----:B------:R-:W-:Y:S02]  /*4890*/  MOV R154, R11 ;  /* 0x0000000b009a7202 */ /* 0x000fe40000000f00 */
[----:B------:R-:W-:-:S07]  /*48a0*/  MOV R147, R150 ;  /* 0x0000009600937202 */ /* 0x000fce0000000f00 */
[----:B------:R-:W-:Y:S05]  /*48b0*/  WARPSYNC.COLLECTIVE R145, `(.L_x_1675) ;  /* 0x0000000091087348 */ /* 0x000fea0003c00000 */
[----:B------:R0:W1:Y:S02]  /*48c0*/  SHFL.UP P6, R150, R154, R155, R156 ;  /* 0x0400009b9a967389 */ /* 0x00006400000c009c */
[----:B01----:R-:W-:Y:S05]  /*48d0*/  ENDCOLLECTIVE ;  /* 0x000000000000791b */ /* 0x003fea0003800000 */
.L_x_1675:
[----:B------:R-:W-:Y:S01]  /*48e0*/  HFMA2 R155, -RZ, RZ, 0, 1.1920928955078125e-07 ;  /* 0x00000002ff9b7431 */ /* 0x000fe200000001ff */
[----:B------:R-:W-:-:S05]  /*48f0*/  MOV R149, R150 ;  /* 0x0000009600957202 */ /* 0x000fca0000000f00 */
[C---:B------:R-:W-:Y:S01]  /*4900*/  FFMA.FTZ R150, R10.reuse, R149, R11 ;  /* 0x000000950a967223 */ /* 0x040fe2000001000b */
[----:B------:R-:W-:-:S04]  /*4910*/  @P5 FMUL.FTZ R10, R10, R147 ;  /* 0x000000930a0a5220 */ /* 0x000fc80000410000 */
[----:B------:R-:W-:Y:S02]  /*4920*/  FSEL R149, R11, R150, !P5 ;  /* 0x000000960b957208 */ /* 0x000fe40006800000 */
[----:B------:R-:W-:-:S07]  /*4930*/  MOV R154, R10 ;  /* 0x0000000a009a7202 */ /* 0x000fce0000000f00 */
[----:B------:R-:W-:Y:S05]  /*4940*/  WARPSYNC.COLLECTIVE R145, `(.L_x_1676) ;  /* 0x0000000091087348 */ /* 0x000fea0003c00000 */
[----:B------:R0:W1:Y:S02]  /*4950*/  SHFL.UP P6, R150, R154, R155, R156 ;  /* 0x0400009b9a967389 */ /* 0x00006400000c009c */
[----:B01----:R-:W-:Y:S05]  /*4960*/  ENDCOLLECTIVE ;  /* 0x000000000000791b */ /* 0x003fea0003800000 */
.L_x_1676:
[----:B------:R-:W-:Y:S02]  /*4970*/  MOV R154, R149 ;  /* 0x00000095009a7202 */ /* 0x000fe40000000f00 */
[----:B------:R-:W-:-:S07]  /*4980*/  MOV R147, R150 ;  /* 0x0000009600937202 */ /* 0x000fce0000000f00 */
[----:B------:R-:W-:Y:S05]  /*4990*/  WARPSYNC.COLLECTIVE R145, `(.L_x_1677) ;  /* 0x0000000091087348 */ /* 0x000fea0003c00000 */
[----:B------:R0:W1:Y:S02]  /*49a0*/  SHFL.UP P6, R150, R154, R155, R156 ;  /* 0x0400009b9a967389 */ /* 0x00006400000c009c */
[----:B01----:R-:W-:Y:S05]  /*49b0*/  ENDCOLLECTIVE ;  /* 0x000000000000791b */ /* 0x003fea0003800000 */
.L_x_1677:
[----:B------:R-:W-:Y:S02]  /*49c0*/  HFMA2 R155, -RZ, RZ, 0, 2.384185791015625e-07 ;  /* 0x00000004ff9b7431 */ /* 0x000fe400000001ff */
[C---:B------:R-:W-:Y:S01]  /*49d0*/  FFMA.FTZ R150, R10.reuse, R150, R149 ;  /* 0x000000960a967223 */ /* 0x040fe20000010095 */
[----:B------:R-:W-:-:S04]  /*49e0*/  @P4 FMUL.FTZ R10, R10, R147 ;  /* 0x000000930a0a4220 */ /* 0x000fc80000410000 */
[----:B------:R-:W-:Y:S02]  /*49f0*/  FSEL R153, R149, R150, !P4 ;  /* 0x0000009695997208 */ /* 0x000fe40006000000 */
[----:B------:R-:W-:-:S07]  /*4a00*/  MOV R154, R10 ;  /* 0x0000000a009a7202 */ /* 0x000fce0000000f00 */
[----:B------:R-:W-:Y:S05]  /*4a10*/  WARPSYNC.COLLECTIVE R145, `(.L_x_1678) ;  /* 0x0000000091087348 */ /* 0x000fea0003c00000 */
[----:B------:R0:W1:Y:S02]  /*4a20*/  SHFL.UP P6, R150, R154, R155, R156 ;  /* 0x0400009b9a967389 */ /* 0x00006400000c009c */
[----:B01----:R-:W-:Y:S05]  /*4a30*/  ENDCOLLECTIVE ;  /* 0x000000000000791b */ /* 0x003fea0003800000 */
.L_x_1678:
[----:B------:R-:W-:Y:S02]  /*4a40*/  MOV R154, R153 ;  /* 0x00000099009a7202 */ /* 0x000fe40000000f00 */
[----:B------:R-:W-:-:S07]  /*4a50*/  MOV R11, R150 ;  /* 0x00000096000b7202 */ /* 0x000fce0000000f00 */
[----:B------:R-:W-:Y:S05]  /*4a60*/  WARPSYNC.COLLECTIVE R145, `(.L_x_1679) ;  /* 0x0000000091087348 */ /* 0x000fea0003c00000 */
[----:B------:R0:W1:Y:S02]  /*4a70*/  SHFL.UP P6, R150, R154, R155, R156 ;  /* 0x0400009b9a967389 */ /* 0x00006400000c009c */
[----:B01----:R-:W-:Y:S05]  /*4a80*/  ENDCOLLECTIVE ;  /* 0x000000000000791b */ /* 0x003fea0003800000 */
.L_x_1679:
[----:B------:R-:W-:Y:S02]  /*4a90*/  HFMA2 R155, -RZ, RZ, 0, 4.76837158203125e-07 ;  /* 0x00000008ff9b7431 */ /* 0x000fe400000001ff */
[C---:B------:R-:W-:Y:S01]  /*4aa0*/  FFMA.FTZ R150, R10.reuse, R150, R153 ;  /* 0x000000960a967223 */ /* 0x040fe20000010099 */
[----:B------:R-:W-:-:S04]  /*4ab0*/  @P3 FMUL.FTZ R10, R10, R11 ;  /* 0x0000000b0a0a3220 */ /* 0x000fc80000410000 */
[----:B------:R-:W-:Y:S02]  /*4ac0*/  FSEL R147, R153, R150, !P3 ;  /* 0x0000009699937208 */ /* 0x000fe40005800000 */
[----:B------:R-:W-:-:S07]  /*4ad0*/  MOV R154, R10 ;  /* 0x0000000a009a7202 */ /* 0x000fce0000000f00 */
[----:B------:R-:W-:Y:S05]  /*4ae0*/  WARPSYNC.COLLECTIVE R145, `(.L_x_1680) ;  /* 0x0000000091087348 */ /* 0x000fea0003c00000 */
[----:B------:R0:W1:Y:S02]  /*4af0*/  SHFL.UP P6, R150, R154, R155, R156 ;  /* 0x0400009b9a967389 */ /* 0x00006400000c009c */
[----:B01----:R-:W-:Y:S05]  /*4b00*/  ENDCOLLECTIVE ;  /* 0x000000000000791b */ /* 0x003fea0003800000 */
.L_x_1680:
[----:B------:R-:W-:Y:S02]  /*4b10*/  MOV R154, R147 ;  /* 0x00000093009a7202 */ /* 0x000fe40000000f00 */
[----:B------:R-:W-:-:S07]  /*4b20*/  MOV R11, R150 ;  /* 0x00000096000b7202 */ /* 0x000fce0000000f00 */
[----:B------:R-:W-:Y:S05]  /*4b30*/  WARPSYNC.COLLECTIVE R145, `(.L_x_1681) ;  /* 0x0000000091087348 */ /* 0x000fea0003c00000 */
[----:B------:R0:W1:Y:S02]  /*4b40*/  SHFL.UP P6, R150, R154, R155, R156 ;  /* 0x0400009b9a967389 */ /* 0x00006400000c009c */
[----:B01----:R-:W-:Y:S05]  /*4b50*/  ENDCOLLECTIVE ;  /* 0x000000000000791b */ /* 0x003fea0003800000 */
.L_x_1681:
[----:B------:R-:W-:Y:S02]  /*4b60*/  HFMA2 R155, -RZ, RZ, 0, 9.5367431640625e-07 ;  /* 0x00000010ff9b7431 */ /* 0x000fe400000001ff */
[C---:B------:R-:W-:Y:S01]  /*4b70*/  FFMA.FTZ R150, R10.reuse, R150, R147 ;  /* 0x000000960a967223 */ /* 0x040fe20000010093 */
[----:B------:R-:W-:-:S04]  /*4b80*/  @P2 FMUL.FTZ R10, R10, R11 ;  /* 0x0000000b0a0a2220 */ /* 0x000fc80000410000 */
[----:B------:R-:W-:Y:S02]  /*4b90*/  FSEL R11, R147, R150, !P2 ;  /* 0x00000096930b7208 */ /* 0x000fe40005000000 */
[----:B------:R-:W-:-:S07]  /*4ba0*/  MOV R154, R10 ;  /* 0x0000000a009a7202 */ /* 0x000fce0000000f00 */
[----:B------:R-:W-:Y:S05]  /*4bb0*/  WARPSYNC.COLLECTIVE R145, `(.L_x_1682) ;  /* 0x0000000091087348 */ /* 0x000fea0003c00000 */
[----:B------:R0:W1:Y:S02]  /*4bc0*/  SHFL.UP P6, R150, R154, R155, R156 ;  /* 0x0400009b9a967389 */ /* 0x00006400000c009c */
[----:B01----:R-:W-:Y:S05]  /*4bd0*/  ENDCOLLECTIVE ;  /* 0x000000000000791b */ /* 0x003fea0003800000 */
.L_x_1682:
[----:B------:R-:W-:Y:S02]  /*4be0*/  MOV R154, R11 ;  /* 0x0000000b009a7202 */ /* 0x000fe40000000f00 */
[----:B------:R-:W-:-:S07]  /*4bf0*/  MOV R149, R150 ;  /* 0x0000009600957202 */ /* 0x000fce0000000f00 */
[----:B------:R-:W-:Y:S05]  /*4c00*/  WARPSYNC.COLLECTIVE R145, `(.L_x_1683) ;  /* 0x0000000091087348 */ /* 0x000fea0003c00000 */
[----:B------:R0:W1:Y:S02]  /*4c10*/  SHFL.UP P6, R150, R154, R155, R156 ;  /* 0x0400009b9a967389 */ /* 0x00006400000c009c */
[----:B01----:R-:W-:Y:S05]  /*4c20*/  ENDCOLLECTIVE ;  /* 0x000000000000791b */ /* 0x003fea0003800000 */
.L_x_1683:
[----:B------:R-:W-:Y:S05]  /*4c30*/  BRA `(.L_x_1684) ;  /* 0xffffffd000987947 */ /* 0x000fea000383ffff */
.L_x_1659:
[----:B------:R-:W-:Y:S01]  /*4c40*/  HFMA2 R147, -RZ, RZ, 0, 1.847743988037109375e-06 ;  /* 0x0000001fff937431 */ /* 0x000fe200000001ff */
[----:B------:R-:W-:Y:S01]  /*4c50*/  BSSY B0, `(.L_x_1685) ;  /* 0x0000007000007945 */ /* 0x000fe20003800000 */
[----:B------:R-:W-:Y:S02]  /*4c60*/  MOV R150, R10 ;  /* 0x0000000a00967202 */ /* 0x000fe40000000f00 */
[----:B------:R-:W-:Y:S02]  /*4c70*/  MOV R152, 0x1f ;  /* 0x0000001f00987802 */ /* 0x000fe40000000f00 */
[----:B------:R-:W-:-:S07]  /*4c80*/  MOV R145, 0xffffffff ;  /* 0xffffffff00917802 */ /* 0x000fce0000000f00 */
[----:B-1-3-5:R-:W-:Y:S05]  /*4c90*/  WARPSYNC.COLLECTIVE R145, `(.L_x_1686) ;  /* 0x0000000091087348 */ /* 0x02afea0003c00000 */
[----:B------:R0:W2:Y:S02]  /*4ca0*/  SHFL.IDX P1, R149, R150, R147, R152 ;  /* 0x0000009396957389 */ /* 0x0000a40000020098 */
[----:B0123-5:R-:W-:Y:S05]  /*4cb0*/  ENDCOLLECTIVE ;  /* 0x000000000000791b */ /* 0x02ffea0003800000 */
.L_x_1686:
[----:B------:R-:W-:Y:S05]  /*4cc0*/  BSYNC B0 ;  /* 0x0000000000007941 */ /* 0x000fea0003800000 */
.L_x_1685:
[----:B------:R-:W-:Y:S05]  /*4cd0*/  BRA `(.L_x_1687) ;  /* 0xffffffd000847947 */ /* 0x000fea000383ffff */
.L_x_1660:
        /* <DEDUP_REMOVED lines=8> */
.L_x_1689:
[----:B------:R-:W-:Y:S05]  /*4d60*/  BSYNC B0 ;  /* 0x0000000000007941 */ /* 0x000fea0003800000 */
.L_x_1688:
[----:B------:R-:W-:Y:S05]  /*4d70*/  BRA `(.L_x_1690) ;  /* 0xffffffd000647947 */ /* 0x000fea000383ffff */
.L_x_1661:
[----:B------:R-:W-:Y:S01]  /*4d80*/  HFMA2 R155, -RZ, RZ, 0, 5.9604644775390625e-08 ;  /* 0x00000001ff9b7431 */ /* 0x000fe200000001ff */
[----:B------:R-:W-:Y:S01]  /*4d90*/  BSSY B0, `(.L_x_1691) ;  /* 0x0000007000007945 */ /* 0x000fe20003800000 */
[----:B------:R-:W-:Y:S02]  /*4da0*/  MOV R154, R10 ;  /* 0x0000000a009a7202 */ /* 0x000fe40000000f00 */
[----:B------:R-:W-:Y:S02]  /*4db0*/  MOV R156, RZ ;  /* 0x000000ff009c7202 */ /* 0x000fe40000000f00 */
[----:B------:R-:W-:-:S07]  /*4dc0*/  MOV R145, 0xffffffff ;  /* 0xffffffff00917802 */ /* 0x000fce0000000f00 */
[----:B-1-3-5:R-:W-:Y:S05]  /*4dd0*/  WARPSYNC.COLLECTIVE R145, `(.L_x_1692) ;  /* 0x0000000091087348 */ /* 0x02afea0003c00000 */
[----:B------:R0:W2:Y:S02]  /*4de0*/  SHFL.UP P6, R150, R154, R155, R156 ;  /* 0x0400009b9a967389 */ /* 0x0000a400000c009c */
[----:B0123-5:R-:W-:Y:S05]  /*4df0*/  ENDCOLLECTIVE ;  /* 0x000000000000791b */ /* 0x02ffea0003800000 */
.L_x_1692:
[----:B------:R-:W-:Y:S05]  /*4e00*/  BSYNC B0 ;  /* 0x0000000000007941 */ /* 0x000fea0003800000 */
.L_x_1691:
[----:B------:R-:W-:Y:S01]  /*4e10*/  HFMA2 R155, -RZ, RZ, 0, 5.9604644775390625e-08 ;  /* 0x00000001ff9b7431 */ /* 0x000fe200000001ff */
[----:B------:R-:W-:Y:S01]  /*4e20*/  MOV R154, R11 ;  /* 0x0000000b009a7202 */ /* 0x000fe20000000f00 */
[----:B------:R-:W-:Y:S01]  /*4e30*/  HFMA2 R147, -RZ, RZ, 0, 0 ;  /* 0x00000000ff937431 */ /* 0x000fe200000001ff */
[----:B------:R-:W-:Y:S02]  /*4e40*/  MOV R156, RZ ;  /* 0x000000ff009c7202 */ /* 0x000fe40000000f00 */
[----:B------:R-:W-:Y:S02]  /*4e50*/  MOV R145, 0xffffffff ;  /* 0xffffffff00917802 */ /* 0x000fe40000000f00 */
[----:B------:R-:W-:Y:S02]  /*4e60*/  MOV R10, R150 ;  /* 0x00000096000a7202 */ /* 0x000fe40000000f00 */
[----:B------:R-:W-:-:S07]  /*4e70*/  MOV R152, 0x1f ;  /* 0x0000001f00987802 */ /* 0x000fce0000000f00 */
[----:B------:R-:W-:Y:S05]  /*4e80*/  WARPSYNC.COLLECTIVE R145, `(.L_x_1693) ;  /* 0x0000000091087348 */ /* 0x000fea0003c00000 */
[----:B------:R0:W1:Y:S02]  /*4e90*/  SHFL.UP P6, R150, R154, R155, R156 ;  /* 0x0400009b9a967389 */ /* 0x00006400000c009c */
[----:B01----:R-:W-:Y:S05]  /*4ea0*/  ENDCOLLECTIVE ;  /* 0x000000000000791b */ /* 0x003fea0003800000 */
.L_x_1693:
[----:B------:R-:W-:Y:S02]  /*4eb0*/  MOV R11, R150 ;  /* 0x00000096000b7202 */ /* 0x000fe40000000f00 */
[----:B------:R-:W-:-:S07]  /*4ec0*/  MOV R150, R4 ;  /* 0x0000000400967202 */ /* 0x000fce0000000f00 */
[----:B------:R-:W-:Y:S05]  /*4ed0*/  WARPSYNC.COLLECTIVE R145, `(.L_x_1694) ;  /* 0x0000000091087348 */ /* 0x000fea0003c00000 */
[----:B------:R0:W1:Y:S02]  /*4ee0*/  SHFL.IDX P1, R149, R150, R147, R152 ;  /* 0x0000009396957389 */ /* 0x0000640000020098 */
[----:B01----:R-:W-:Y:S05]  /*4ef0*/  ENDCOLLECTIVE ;  /* 0x000000000000791b */ /* 0x003fea0003800000 */
.L_x_1694:
[----:B------:R-:W-:Y:S02]  /*4f00*/  MOV R150, R5 ;  /* 0x0000000500967202 */ /* 0x000fe40000000f00 */
[----:B------:R-:W-:-:S07]  /*4f10*/  MOV R4, R149 ;  /* 0x0000009500047202 */ /* 0x000fce0000000f00 */
[----:B------:R-:W-:Y:S05]  /*4f20*/  WARPSYNC.COLLECTIVE R145, `(.L_x_1695) ;  /* 0x0000000091087348 */ /* 0x000fea0003c00000 */
[----:B------:R0:W1:Y:S02]  /*4f30*/  SHFL.IDX P1, R149, R150, R147, R152 ;  /* 0x0000009396957389 */ /* 0x0000640000020098 */
[----:B01----:R-:W-:Y:S05]  /*4f40*/  ENDCOLLECTIVE ;  /* 0x000000000000791b */ /* 0x003fea0003800000 */
.L_x_1695:
[----:B------:R-:W-:Y:S01]  /*4f50*/  MOV R5, R149 ;  /* 0x0000009500057202 */ /* 0x000fe20000000f00 */
[----:B------:R-:W-:Y:S06]  /*4f60*/  BRA `(.L_x_1696) ;  /* 0xffffffd000007947 */ /* 0x000fec000383ffff */
.L_x_1663:
[----:B------:R-:W-:Y:S02]  /*4f70*/  MOV R156, R8 ;  /* 0x00000008009c7202 */ /* 0x000fe40000000f00 */
[----:B------:R-:W-:Y:S02]  /*4f80*/  MOV R157, 0x1 ;  /* 0x00000001009d7802 */ /* 0x000fe40000000f00 */
[----:B------:R-:W-:Y:S02]  /*4f90*/  MOV R158, 0x1f ;  /* 0x0000001f009e7802 */ /* 0x000fe40000000f00 */
[----:B------:R-:W-:Y:S02]  /*4fa0*/  MOV R145, 0xffffffff ;  /* 0xffffffff00917802 */ /* 0x000fe40000000f00 */
[C---:B------:R-:W-:Y:S02]  /*4fb0*/  ISETP.GT.U32.AND P1, PT, R134.reuse, 0x1b, PT ;  /* 0x0000001b8600780c */ /* 0x040fe40003f24070 */
[----:B------:R-:W-:-:S13]  /*4fc0*/  ISETP.GT.U32.AND P2, PT, R134, 0x17, PT ;  /* 0x000000178600780c */ /* 0x000fda0003f44070 */
[----:B------:R-:W-:Y:S05]  /*4fd0*/  WARPSYNC.COLLECTIVE R145, `(.L_x_1697) ;  /* 0x0000000091087348 */ /* 0x000fea0003c00000 */
[----:B------:R0:W1:Y:S02]  /*4fe0*/  SHFL.DOWN P4, R147, R156, R157, R158 ;  /* 0x0800009d9c937389 */ /* 0x000064000008009e */
[----:B01----:R-:W-:Y:S05]  /*4ff0*/  ENDCOLLECTIVE ;  /* 0x000000000000791b */ /* 0x003fea0003800000 */
.L_x_1697:
[----:B------:R-:W-:Y:S02]  /*5000*/  ISETP.GT.U32.AND P3, PT, R134, 0xf, PT ;  /* 0x0000000f8600780c */ /* 0x000fe40003f64070 */
[----:B------:R-:W-:Y:S02]  /*5010*/  MOV R152, 0x1f ;  /* 0x0000001f00987802 */ /* 0x000fe40000000f00 */
[----:B------:R-:W-:Y:S02]  /*5020*/  MOV R156, R9 ;  /* 0x00000009009c7202 */ /* 0x000fe40000000f00 */
[----:B------:R-:W-:-:S07]  /*5030*/  MOV R135, R147 ;  /* 0x0000009300877202 */ /* 0x000fce0000000f00 */
[----:B------:R-:W-:Y:S05]  /*5040*/  WARPSYNC.COLLECTIVE R145, `(.L_x_1698) ;  /* 0x0000000091087348 */ /* 0x000fea0003c00000 */
[----:B------:R0:W1:Y:S02]  /*5050*/  SHFL.DOWN P4, R147, R156, R157, R158 ;  /* 0x0800009d9c937389 */ /* 0x000064000008009e */
[----:B01----:R-:W-:Y:S05]  /*5060*/  ENDCOLLECTIVE ;  /* 0x000000000000791b */ /* 0x003fea0003800000 */
.L_x_1698:
[----:B------:R-:W-:Y:S01]  /*5070*/  @P0 FMUL.FTZ R135, R135, R8 ;  /* 0x0000000887870220 */ /* 0x000fe20000410000 */
[----:B------:R-:W-:Y:S01]  /*5080*/  MOV R157, 0x2 ;  /* 0x00000002009d7802 */ /* 0x000fe20000000f00 */
[----:B------:R-:W-:-:S03]  /*5090*/  @P0 FFMA.FTZ R147, R8, R147, R9 ;  /* 0x0000009308930223 */ /* 0x000fc60000010009 */
[----:B------:R-:W-:-:S04]  /*50a0*/  @P0 MOV R8, R135 ;  /* 0x0000008700080202 */ /* 0x000fc80000000f00 */
[----:B------:R-:W-:Y:S02]  /*50b0*/  MOV R156, R8 ;  /* 0x00000008009c7202 */ /* 0x000fe40000000f00 */
[----:B------:R-:W-:Y:S02]  /*50c0*/  @P0 MOV R9, R147 ;  /* 0x0000009300090202 */ /* 0x000fe40000000f00 */
[----:B------:R-:W-:-:S13]  /*50d0*/  ISETP.GT.U32.AND P0, PT, R134, 0x1d, PT ;  /* 0x0000001d8600780c */ /* 0x000fda0003f04070 */
[----:B------:R-:W-:Y:S05]  /*50e0*/  WARPSYNC.COLLECTIVE R145, `(.L_x_1699) ;  /* 0x0000000091087348 */ /* 0x000fea0003c00000 */
[----:B------:R0:W1:Y:S02]  /*50f0*/  SHFL.DOWN P4, R147, R156, R157, R158 ;  /* 0x0800009d9c937389 */ /* 0x000064000008009e */
[----:B01----:R-:W-:Y:S05]  /*5100*/  ENDCOLLECTIVE ;  /* 0x000000000000791b */ /* 0x003fea0003800000 */
.L_x_1699:
[----:B------:R-:W-:Y:S02]  /*5110*/  MOV R156, R9 ;  /* 0x00000009009c7202 */ /* 0x000fe40000000f00 */
[----:B------:R-:W-:-:S07]  /*5120*/  MOV R135, R147 ;  /* 0x0000009300877202 */ /* 0x000fce0000000f00 */
[----:B------:R-:W-:Y:S05]  /*5130*/  WARPSYNC.COLLECTIVE R145, `(.L_x_1700) ;  /* 0x0000000091087348 */ /* 0x000fea0003c00000 */
[----:B------:R0:W1:Y:S02]  /*5140*/  SHFL.DOWN P4, R147, R156, R157, R158 ;  /* 0x0800009d9c937389 */ /* 0x000064000008009e */
[----:B01----:R-:W-:Y:S05]  /*5150*/  ENDCOLLECTIVE ;  /* 0x000000000000791b */ /* 0x003fea0003800000 */
.L_x_1700:
[C---:B------:R-:W-:Y:S01]  /*5160*/  @!P0 FMUL.FTZ R135, R8.reuse, R135 ;  /* 0x0000008708878220 */ /* 0x040fe20000410000 */
[----:B------:R-:W-:Y:S01]  /*5170*/  MOV R157, 0x4 ;  /* 0x00000004009d7802 */ /* 0x000fe20000000f00 */
[----:B------:R-:W-:-:S03]  /*5180*/  @!P0 FFMA.FTZ R147, R8, R147, R9 ;  /* 0x0000009308938223 */ /* 0x000fc60000010009 */
[----:B------:R-:W-:-:S04]  /*5190*/  @!P0 MOV R8, R135 ;  /* 0x0000008700088202 */ /* 0x000fc80000000f00 */
[----:B------:R-:W-:Y:S02]  /*51a0*/  MOV R156, R8 ;  /* 0x00000008009c7202 */ /* 0x000fe40000000f00 */
[----:B------:R-:W-:Y:S02]  /*51b0*/  @!P0 MOV R9, R147 ;  /* 0x0000009300098202 */ /* 0x000fe40000000f00 */
[----:B------:R-:W-:-:S13]  /*51c0*/  ISETP.NE.AND P0, PT, R92, 0x1f, PT ;  /* 0x0000001f5c00780c */ /* 0x000fda0003f05270 */
[----:B------:R-:W-:Y:S05]  /*51d0*/  WARPSYNC.COLLECTIVE R145, `(.L_x_1701) ;  /* 0x0000000091087348 */ /* 0x000fea0003c00000 */
[----:B------:R0:W1:Y:S02]  /*51e0*/  SHFL.DOWN P4, R147, R156, R157, R158 ;  /* 0x0800009d9c937389 */ /* 0x000064000008009e */
[----:B01----:R-:W-:Y:S05]  /*51f0*/  ENDCOLLECTIVE ;  /* 0x000000000000791b */ /* 0x003fea0003800000 */
.L_x_1701:
[----:B------:R-:W-:Y:S02]  /*5200*/  MOV R156, R9 ;  /* 0x00000009009c7202 */ /* 0x000fe40000000f00 */
[----:B------:R-:W-:-:S07]  /*5210*/  MOV R135, R147 ;  /* 0x0000009300877202 */ /* 0x000fce0000000f00 */
[----:B------:R-:W-:Y:S05]  /*5220*/  WARPSYNC.COLLECTIVE R145, `(.L_x_1702) ;  /* 0x0000000091087348 */ /* 0x000fea0003c00000 */
[----:B------:R0:W1:Y:S02]  /*5230*/  SHFL.DOWN P4, R147, R156, R157, R158 ;  /* 0x0800009d9c937389 */ /* 0x000064000008009e */
[----:B01----:R-:W-:Y:S05]  /*5240*/  ENDCOLLECTIVE ;  /* 0x000000000000791b */ /* 0x003fea0003800000 */
.L_x_1702:
[C---:B------:R-:W-:Y:S01]  /*5250*/  @!P1 FMUL.FTZ R135, R8.reuse, R135 ;  /* 0x0000008708879220 */ /* 0x040fe20000410000 */
[----:B------:R-:W-:Y:S01]  /*5260*/  MOV R157, 0x8 ;  /* 0x00000008009d7802 */ /* 0x000fe20000000f00 */
[----:B------:R-:W-:-:S03]  /*5270*/  @!P1 FFMA.FTZ R147, R8, R147, R9 ;  /* 0x0000009308939223 */ /* 0x000fc60000010009 */
[----:B------:R-:W-:-:S04]  /*5280*/  @!P1 MOV R8, R135 ;  /* 0x0000008700089202 */ /* 0x000fc80000000f00 */
[----:B------:R-:W-:Y:S02]  /*5290*/  MOV R156, R8 ;  /* 0x00000008009c7202 */ /* 0x000fe40000000f00 */
[----:B------:R-:W-:-:S07]  /*52a0*/  @!P1 MOV R9, R147 ;  /* 0x0000009300099202 */ /* 0x000fce0000000f00 */
[----:B------:R-:W-:Y:S05]  /*52b0*/  WARPSYNC.COLLECTIVE R145, `(.L_x_1703) ;  /* 0x0000000091087348 */ /* 0x000fea0003c00000 */
[----:B------:R0:W1:Y:S02]  /*52c0*/  SHFL.DOWN P4, R147, R156, R157, R158 ;  /* 0x0800009d9c937389 */ /* 0x000064000008009e */
[----:B01----:R-:W-:Y:S05]  /*52d0*/  ENDCOLLECTIVE ;  /* 0x000000000000791b */ /* 0x003fea0003800000 */
.L_x_1703:
[----:B------:R-:W-:Y:S02]  /*52e0*/  MOV R156, R9 ;  /* 0x00000009009c7202 */ /* 0x000fe40000000f00 */
[----:B------:R-:W-:-:S07]  /*52f0*/  MOV R135, R147 ;  /* 0x0000009300877202 */ /* 0x000fce0000000f00 */
[----:B------:R-:W-:Y:S05]  /*5300*/  WARPSYNC.COLLECTIVE R145, `(.L_x_1704) ;  /* 0x0000000091087348 */ /* 0x000fea0003c00000 */
[----:B------:R0:W1:Y:S02]  /*5310*/  SHFL.DOWN P4, R147, R156, R157, R158 ;  /* 0x0800009d9c937389 */ /* 0x000064000008009e */
[----:B01----:R-:W-:Y:S05]  /*5320*/  ENDCOLLECTIVE ;  /* 0x000000000000791b */ /* 0x003fea0003800000 */
.L_x_1704:
        /* <DEDUP_REMOVED lines=9> */
.L_x_1705:
[----:B------:R-:W-:Y:S02]  /*53c0*/  MOV R156, R9 ;  /* 0x00000009009c7202 */ /* 0x000fe40000000f00 */
[----:B------:R-:W-:-:S07]  /*53d0*/  MOV R135, R147 ;  /* 0x0000009300877202 */ /* 0x000fce0000000f00 */
[----:B------:R-:W-:Y:S05]  /*53e0*/  WARPSYNC.COLLECTIVE R145, `(.L_x_1706) ;  /* 0x0000000091087348 */ /* 0x000fea0003c00000 */
[----:B------:R0:W1:Y:S02]  /*53f0*/  SHFL.DOWN P4, R147, R156, R157, R158 ;  /* 0x0800009d9c937389 */ /* 0x000064000008009e */
[----:B01----:R-:W-:Y:S05]  /*5400*/  ENDCOLLECTIVE ;  /* 0x000000000000791b */ /* 0x003fea0003800000 */
.L_x_1706:
[C---:B------:R-:W-:Y:S01]  /*5410*/  @!P3 FMUL.FTZ R135, R8.reuse, R135 ;  /* 0x000000870887b220 */ /* 0x040fe20000410000 */
[----:B------:R-:W-:Y:S01]  /*5420*/  MOV R157, 0x1 ;  /* 0x00000001009d7802 */ /* 0x000fe20000000f00 */
[----:B------:R-:W-:-:S03]  /*5430*/  @!P3 FFMA.FTZ R147, R8, R147, R9 ;  /* 0x000000930893b223 */ /* 0x000fc60000010009 */
[----:B------:R-:W-:Y:S02]  /*5440*/  @!P3 MOV R8, R135 ;  /* 0x000000870008b202 */ /* 0x000fe40000000f00 */
[----:B------:R-:W-:Y:S02]  /*5450*/  @!P3 MOV R9, R147 ;  /* 0x000000930009b202 */ /* 0x000fe40000000f00 */
[-C--:B------:R-:W-:Y:S02]  /*5460*/  MOV R150, R8.reuse ;  /* 0x0000000800967202 */ /* 0x080fe40000000f00 */
[----:B------:R-:W-:Y:S02]  /*5470*/  MOV R147, RZ ;  /* 0x000000ff00937202 */ /* 0x000fe40000000f00 */
[----:B------:R-:W-:-:S07]  /*5480*/  MOV R156, R8 ;  /* 0x00000008009c7202 */ /* 0x000fce0000000f00 */
[----:B------:R-:W-:Y:S05]  /*5490*/  WARPSYNC.COLLECTIVE R145, `(.L_x_1707) ;  /* 0x0000000091087348 */ /* 0x000fea0003c00000 */
[----:B------:R0:W1:Y:S02]  /*54a0*/  SHFL.IDX P1, R149, R150, R147, R152 ;  /* 0x0000009396957389 */ /* 0x0000640000020098 */
[----:B01----:R-:W-:Y:S05]  /*54b0*/  ENDCOLLECTIVE ;  /* 0x000000000000791b */ /* 0x003fea0003800000 */
.L_x_1707:
[----:B------:R-:W-:Y:S02]  /*54c0*/  MOV R150, R9 ;  /* 0x0000000900967202 */ /* 0x000fe40000000f00 */
[----:B------:R-:W-:-:S07]  /*54d0*/  MOV R135, R149 ;  /* 0x0000009500877202 */ /* 0x000fce0000000f00 */
[----:B------:R-:W-:Y:S05]  /*54e0*/  WARPSYNC.COLLECTIVE R145, `(.L_x_1708) ;  /* 0x0000000091087348 */ /* 0x000fea0003c00000 */
[----:B------:R0:W1:Y:S02]  /*54f0*/  SHFL.IDX P1, R149, R150, R147, R152 ;  /* 0x0000009396957389 */ /* 0x0000640000020098 */
[----:B01----:R-:W-:Y:S05]  /*5500*/  ENDCOLLECTIVE ;  /* 0x000000000000791b */ /* 0x003fea0003800000 */
.L_x_1708:
[----:B------:R-:W-:Y:S05]  /*5510*/  WARPSYNC.COLLECTIVE R145, `(.L_x_1709) ;  /* 0x0000000091087348 */ /* 0x000fea0003c00000 */
[----:B------:R0:W1:Y:S02]  /*5520*/  SHFL.DOWN P4, R147, R156, R157, R158 ;  /* 0x0800009d9c937389 */ /* 0x000064000008009e */
[----:B01----:R-:W-:Y:S05]  /*5530*/  ENDCOLLECTIVE ;  /* 0x000000000000791b */ /* 0x003fea0003800000 */
.L_x_1709:
[----:B------:R-:W-:Y:S02]  /*5540*/  MOV R150, R4 ;  /* 0x0000000400967202 */ /* 0x000fe40000000f00 */
[----:B------:R-:W-:Y:S02]  /*5550*/  MOV R156, R9 ;  /* 0x00000009009c7202 */ /* 0x000fe40000000f00 */
[----:B------:R-:W-:Y:S02]  /*5560*/  MOV R134, R149 ;  /* 0x0000009500867202 */ /* 0x000fe40000000f00 */
[----:B------:R-:W-:-:S03]  /*5570*/  MOV R148, R147 ;  /* 0x0000009300947202 */ /* 0x000fc60000000f00 */
[----:B------:R-:W-:-:S07]  /*5580*/  FFMA.FTZ R134, R5, R135, R134 ;  /* 0x0000008705867223 */ /* 0x000fce0000010086 */
[----:B------:R-:W-:Y:S05]  /*5590*/  WARPSYNC.COLLECTIVE R145, `(.L_x_1710) ;  /* 0x0000000091087348 */ /* 0x000fea0003c00000 */
[----:B------:R0:W1:Y:S02]  /*55a0*/  SHFL.DOWN P4, R147, R156, R157, R158 ;  /* 0x0800009d9c937389 */ /* 0x000064000008009e */
[----:B01----:R-:W-:Y:S05]  /*55b0*/  ENDCOLLECTIVE ;  /* 0x000000000000791b */ /* 0x003fea0003800000 */
.L_x_1710:
[----:B------:R-:W-:Y:S01]  /*55c0*/  FMUL.FTZ R135, R4, R135 ;  /* 0x0000008704877220 */ /* 0x000fe20000410000 */
[----:B------:R-:W-:Y:S02]  /*55d0*/  MOV R155, R147 ;  /* 0x00000093009b7202 */ /* 0x000fe40000000f00 */
[----:B------:R-:W-:-:S07]  /*55e0*/  MOV R147, RZ ;  /* 0x000000ff00937202 */ /* 0x000fce0000000f00 */
[----:B------:R-:W-:Y:S05]  /*55f0*/  WARPSYNC.COLLECTIVE R145, `(.L_x_1711) ;  /* 0x0000000091087348 */ /* 0x000fea0003c00000 */
[----:B------:R0:W1:Y:S02]  /*5600*/  SHFL.IDX P1, R149, R150, R147, R152 ;  /* 0x0000009396957389 */ /* 0x0000640000020098 */
[----:B01----:R-:W-:Y:S05]  /*5610*/  ENDCOLLECTIVE ;  /* 0x000000000000791b */ /* 0x003fea0003800000 */
.L_x_1711:
[----:B------:R-:W-:Y:S02]  /*5620*/  MOV R150, R5 ;  /* 0x0000000500967202 */ /* 0x000fe40000000f00 */
[----:B------:R-:W-:-:S07]  /*5630*/  MOV R154, R149 ;  /* 0x00000095009a7202 */ /* 0x000fce0000000f00 */
[----:B------:R-:W-:Y:S05]  /*5640*/  WARPSYNC.COLLECTIVE R145, `(.L_x_1712) ;  /* 0x0000000091087348 */ /* 0x000fea0003c00000 */
[----:B------:R0:W1:Y:S02]  /*5650*/  SHFL.IDX P1, R149, R150, R147, R152 ;  /* 0x0000009396957389 */ /* 0x0000640000020098 */
[----:B01----:R-:W-:Y:S05]  /*5660*/  ENDCOLLECTIVE ;  /* 0x000000000000791b */ /* 0x003fea0003800000 */
.L_x_1712:
[----:B------:R-:W-:Y:S05]  /*5670*/  BRA `(.L_x_1713) ;  /* 0xffffffd0003c7947 */ /* 0x000fea000383ffff */
.L_x_1714:
        /* <DEDUP_REMOVED lines=16> */
.L_x_10424:


//--------------------- .text._Z25selective_scan_bwd_kernelI32Selective_Scan_bwd_kernel_traitsILi128ELi16ELb1ELb0ELb0ELb0ELb1EN3c108BFloat16EfEEv12SSMParamsBwd --------------------------
	.section	.text._Z25selective_scan_bwd_kernelI32Selective_Scan_bwd_kernel_traitsILi128ELi16ELb1ELb0ELb0ELb0ELb1EN3c108BFloat16EfEEv12SSMParamsBwd,"ax",@progbits
	.align	128
        .global         _Z25selective_scan_bwd_kernelI32Selective_Scan_bwd_kernel_traitsILi128ELi16ELb1ELb0ELb0ELb0ELb1EN3c108BFloat16EfEEv12SSMParamsBwd
        .type           _Z25selective_scan_bwd_kernelI32Selective_Scan_bwd_kernel_traitsILi128ELi16ELb1ELb0ELb0ELb0ELb1EN3c108BFloat16EfEEv12SSMParamsBwd,@function
        .size           _Z25selective_scan_bwd_kernelI32Selective_Scan_bwd_kernel_traitsILi128ELi16ELb1ELb0ELb0ELb0ELb1EN3c108BFloat16EfEEv12SSMParamsBwd,(.L_x_10425 - _Z25selective_scan_bwd_kernelI32Selective_Scan_bwd_kernel_traitsILi128ELi16ELb1ELb0ELb0ELb0ELb1EN3c108BFloat16EfEEv12SSMParamsBwd)
        .other          _Z25selective_scan_bwd_kernelI32Selective_Scan_bwd_kernel_traitsILi128ELi16ELb1ELb0ELb0ELb0ELb1EN3c108BFloat16EfEEv12SSMParamsBwd,@"STO_CUDA_ENTRY STV_DEFAULT"
_Z25selective_scan_bwd_kernelI32Selective_Scan_bwd_kernel_traitsILi128ELi16ELb1ELb0ELb0ELb0ELb1EN3c108BFloat16EfEEv12SSMParamsBwd:
.text._Z25selective_scan_bwd_kernelI32Selective_Scan_bwd_kernel_traitsILi128ELi16ELb1ELb0ELb0ELb0ELb1EN3c108BFloat16EfEEv12SSMParamsBwd:
        /* <DEDUP_REMOVED lines=23> */
[----:B------:R-:W-:Y:S02]  /*0170*/  MOV R3, UR5 ;  /* 0x0000000500037c02 */ /* 0x000fe40008000f00 */
[----:B------:R-:W-:-:S03]  /*0180*/  MOV R5, UR7 ;  /* 0x0000000700057c02 */ /* 0x000fc60008000f00 */
[----:B---3--:R-:W3:Y:S01]  /*0190*/  @P0 LDG.E R2, desc[UR26][R2.64] ;  /* 0x0000001a02020981 */ /* 0x008ee2000c1e1900 */
[----:B------:R-:W2:Y:S03]  /*01a0*/  LDCU.64 UR6, c[0x0][0x480] ;  /* 0x00009000ff0677ac */ /* 0x000ea60008000a00 */
[----:B------:R-:W3:Y:S01]  /*01b0*/  @P1 LDG.E R4, desc[UR26][R4.64] ;  /* 0x0000001a04041981 */ /* 0x000ee2000c1e1900 */
[----:B----4-:R-:W-:Y:S01]  /*01c0*/  UIMAD.WIDE.U32 UR4, UR16, UR12, URZ ;  /* 0x0000000c100472a5 */ /* 0x010fe2000f8e00ff */
[----:B------:R-:W-:Y:S01]  /*01d0*/  HFMA2 R95, -RZ, RZ, 0, 0 ;  /* 0x00000000ff5f7431 */ /* 0x000fe200000001ff */
[----:B0-----:R-:W-:Y:S01]  /*01e0*/  ULEA UR11, UR32, 0xfffff800, 0xb ;  /* 0xfffff800200b7891 */ /* 0x001fe2000f8e58ff */
[----:B------:R-:W-:Y:S01]  /*01f0*/  MOV R93, RZ ;  /* 0x000000ff005d7202 */ /* 0x000fe20000000f00 */
[----:B------:R-:W-:Y:S02]  /*0200*/  UIMAD UR5, UR16, UR13, UR5 ;  /* 0x0000000d100572a4 */ /* 0x000fe4000f8e0205 */
[----:B-----5:R-:W-:-:S02]  /*0210*/  UIMAD.WIDE.U32 UR12, UR16, UR28, URZ ;  /* 0x0000001c100c72a5 */ /* 0x020fc4000f8e00ff */
[----:B------:R-:W-:Y:S02]  /*0220*/  UIMAD.WIDE.U32 UR8, UR10, UR14, UR4 ;  /* 0x0000000e0a0872a5 */ /* 0x000fe4000f8e0004 */
[----:B------:R-:W-:Y:S02]  /*0230*/  UIMAD UR13, UR16, UR29, UR13 ;  /* 0x0000001d100d72a4 */ /* 0x000fe4000f8e020d */
[----:B------:R-:W-:Y:S02]  /*0240*/  UIMAD UR18, UR10, UR15, URZ ;  /* 0x0000000f0a1272a4 */ /* 0x000fe4000f8e02ff */
[----:B--2---:R-:W-:Y:S02]  /*0250*/  UISETP.NE.U32.AND UP0, UPT, UR6, URZ, UPT ;  /* 0x000000ff0600728c */ /* 0x004fe4000bf05070 */
[----:B------:R-:W-:Y:S02]  /*0260*/  UIMAD.WIDE.U32 UR12, UR10, UR30, UR12 ;  /* 0x0000001e0a0c72a5 */ /* 0x000fe4000f8e000c */
[----:B------:R-:W-:Y:S01]  /*0270*/  UISETP.NE.AND.EX UP0, UPT, UR7, URZ, UPT, UP0 ;  /* 0x000000ff0700728c */ /* 0x000fe2000bf05300 */
[----:B------:R-:W0:Y:S01]  /*0280*/  LDCU.128 UR4, c[0x0][0x460] ;  /* 0x00008c00ff0477ac */ /* 0x000e220008000c00 */
[----:B------:R-:W-:-:S02]  /*0290*/  UIMAD.WIDE.U32 UR14, UR16, UR20, URZ ;  /* 0x00000014100e72a5 */ /* 0x000fc4000f8e00ff */
[----:B------:R-:W-:Y:S02]  /*02a0*/  UIADD3 UR20, UP1, UPT, UR11, UR8, URZ ;  /* 0x000000080b147290 */ /* 0x000fe4000ff3e0ff */
[----:B------:R-:W-:-:S05]  /*02b0*/  USHF.R.S32.HI UR17, URZ, 0x1f, UR11 ;  /* 0x0000001fff117899 */ /* 0x000fca000801140b */
[----:B------:R-:W2:Y:S01]  /*02c0*/  @UP0 LDCU UR23, c[0x0][0x384] ;  /* 0x00007080ff1707ac */ /* 0x000ea20008000800 */
[----:B------:R-:W4:Y:S01]  /*02d0*/  @UP0 LDCU UR28, c[0x0][0x38c] ;  /* 0x00007180ff1c07ac */ /* 0x000f220008000800 */
[----:B------:R-:W-:Y:S02]  /*02e0*/  UIMAD UR22, UR10, UR31, URZ ;  /* 0x0000001f0a1672a4 */ /* 0x000fe4000f8e02ff */
[----:B------:R-:W-:Y:S02]  /*02f0*/  UIADD3 UR8, UP3, UPT, UR11, UR12, URZ ;  /* 0x0000000c0b087290 */ /* 0x000fe4000ff7e0ff */
[----:B0-----:R-:W-:Y:S02]  /*0300*/  ULEA UR19, UP2, UR20, UR4, 0x1 ;  /* 0x0000000414137291 */ /* 0x001fe4000f8408ff */
[----:B------:R-:W-:Y:S02]  /*0310*/  UIMAD UR15, UR16, UR21, UR15 ;  /* 0x00000015100f72a4 */ /* 0x000fe4000f8e020f */
[----:B------:R-:W-:Y:S01]  /*0320*/  UIADD3.X UR4, UPT, UPT, UR17, UR9, UR18, UP1, !UPT ;  /* 0x0000000911047290 */ /* 0x000fe20008ffe412 */
[----:B------:R-:W0:Y:S01]  /*0330*/  @UP0 LDCU.64 UR34, c[0x0][0x480] ;  /* 0x00009000ff2207ac */ /* 0x000e220008000a00 */
[----:B------:R-:W-:-:S02]  /*0340*/  ULEA UR21, UP4, UR8, UR6, 0x1 ;  /* 0x0000000608157291 */ /* 0x000fc4000f8808ff */
[----:B------:R-:W-:Y:S02]  /*0350*/  UIADD3.X UR9, UPT, UPT, UR17, UR13, UR22, UP3, !UPT ;  /* 0x0000000d11097290 */ /* 0x000fe40009ffe416 */
[----:B------:R-:W-:Y:S02]  /*0360*/  ULEA.HI.X UR20, UR20, UR5, UR4, 0x1, UP2 ;  /* 0x0000000514147291 */ /* 0x000fe400090f0c04 */
[----:B------:R-:W-:Y:S02]  /*0370*/  ULEA.HI.X UR9, UR8, UR7, UR9, 0x1, UP4 ;  /* 0x0000000708097291 */ /* 0x000fe4000a0f0c09 */
[----:B--2---:R-:W-:Y:S02]  /*0380*/  @UP0 UIMAD UR8, UR16, UR23, UR10 ;  /* 0x00000017100802a4 */ /* 0x004fe4000f8e020a */
[----:B-1----:R-:W-:Y:S02]  /*0390*/  UIMAD.WIDE.U32 UR4, UR10, UR24, UR14 ;  /* 0x000000180a0472a5 */ /* 0x002fe4000f8e000e */
[----:B------:R-:W-:Y:S01]  /*03a0*/  @UP0 UIMAD UR8, UR8, UR32, URZ ;  /* 0x00000020080802a4 */ /* 0x000fe2000f8e02ff */
[----:B------:R-:W1:Y:S01]  /*03b0*/  LDCU.64 UR30, c[0x0][0x528] ;  /* 0x0000a500ff1e77ac */ /* 0x000e620008000a00 */
[----:B------:R-:W-:-:S02]  /*03c0*/  UIMAD UR12, UR10, UR25, URZ ;  /* 0x000000190a0c72a4 */ /* 0x000fc4000f8e02ff */
[----:B------:R-:W-:Y:S02]  /*03d0*/  UIADD3 UR11, UP1, UPT, UR11, UR4, URZ ;  /* 0x000000040b0b7290 */ /* 0x000fe4000ff3e0ff */
[----:B----4-:R-:W-:Y:S02]  /*03e0*/  @UP0 UIMAD UR8, UR8, UR28, URZ ;  /* 0x0000001c080802a4 */ /* 0x010fe4000f8e02ff */
        /* <DEDUP_REMOVED lines=24> */
.L_x_1731:
[----:B------:R-:W-:Y:S01]  /*0570*/  BAR.SYNC.DEFER_BLOCKING 0x0 ;  /* 0x0000000000007b1d */ /* 0x000fe20000010000 */
[----:B0-----:R-:W-:Y:S02]  /*0580*/  MOV R4, UR19 ;  /* 0x0000001300047c02 */ /* 0x001fe40008000f00 */
[----:B------:R-:W-:-:S03]  /*0590*/  MOV R5, UR20 ;  /* 0x0000001400057c02 */ /* 0x000fc60008000f00 */
[----:B------:R-:W0:Y:S01]  /*05a0*/  S2R R92, SR_LANEID ;  /* 0x00000000005c7919 */ /* 0x000e220000000000 */
[C---:B------:R-:W-:Y:S01]  /*05b0*/  IMAD.WIDE.U32 R4, R3.reuse, 0x10, R4 ;  /* 0x0000001003047825 */ /* 0x040fe200078e0004 */
[----:B------:R-:W-:Y:S02]  /*05c0*/  MOV R12, UR21 ;  /* 0x00000015000c7c02 */ /* 0x000fe40008000f00 */
[----:B------:R-:W-:Y:S02]  /*05d0*/  MOV R13, UR16 ;  /* 0x00000010000d7c02 */ /* 0x000fe40008000f00 */
[----:B------:R-:W-:Y:S02]  /*05e0*/  MOV R14, UR22 ;  /* 0x00000016000e7c02 */ /* 0x000fe40008000f00 */
[----:B------:R-:W-:Y:S01]  /*05f0*/  MOV R15, UR17 ;  /* 0x00000011000f7c02 */ /* 0x000fe20008000f00 */
[----:B------:R-:W1:Y:S01]  /*0600*/  S2UR UR32, SR_CTAID.X ;  /* 0x00000000002079c3 */ /* 0x000e620000002500 */
[----:B------:R-:W1:Y:S07]  /*0610*/  LDCU.128 UR12, c[0x0][0x410] ;  /* 0x00008200ff0c77ac */ /* 0x000e6e0008000c00 */
[----:B------:R-:W2:Y:S01]  /*0620*/  S2UR UR24, SR_CTAID.Y ;  /* 0x00000000001879c3 */ /* 0x000ea20000002600 */
[----:B------:R-:W3:Y:S01]  /*0630*/  LDG.E.128 R8, desc[UR26][R4.64] ;  /* 0x0000001a04087981 */ /* 0x000ee2000c1e1d00 */
[----:B------:R-:W-:Y:S01]  /*0640*/  UIADD3 UR23, UPT, UPT, UR18, -0x1, URZ ;  /* 0xffffffff12177890 */ /* 0x000fe2000fffe0ff */
[----:B------:R-:W4:Y:S02]  /*0650*/  LDCU.64 UR30, c[0x0][0x488] ;  /* 0x00009100ff1e77ac */ /* 0x000f240008000a00 */
[----:B------:R-:W5:Y:S01]  /*0660*/  LDG.E.128 R16, desc[UR26][R4.64+0x200] ;  /* 0x0002001a04107981 */ /* 0x000f62000c1e1d00 */
[----:B------:R-:W-:Y:S01]  /*0670*/  IMAD.WIDE.U32 R12, R3, 0x10, R12 ;  /* 0x00000010030c7825 */ /* 0x000fe200078e000c */
[----:B------:R-:W-:Y:S01]  /*0680*/  UMOV UR9, URZ ;  /* 0x000000ff00097c82 */ /* 0x000fe20008000000 */
[----:B------:R-:W1:Y:S01]  /*0690*/  LDCU UR25, c[0x0][0x38c] ;  /* 0x00007180ff1977ac */ /* 0x000e620008000800 */
[----:B0-----:R-:W-:-:S04]  /*06a0*/  IADD3 R91, PT, PT, R7, R92, RZ ;  /* 0x0000005c075b7210 */ /* 0x001fc80007ffe0ff */
[----:B------:R-:W-:-:S04]  /*06b0*/  LEA R91, R91, UR11, 0x4 ;  /* 0x0000000b5b5b7c11 */ /* 0x000fc8000f8e20ff */
[----:B------:R-:W-:Y:S01]  /*06c0*/  LEA R24, R92, R91, 0x4 ;  /* 0x0000005b5c187211 */ /* 0x000fe200078e20ff */
[----:B---3--:R-:W-:Y:S04]  /*06d0*/  STS.128 [R91], R8 ;  /* 0x000000085b007388 */ /* 0x008fe80000000c00 */
[----:B-----5:R-:W-:Y:S01]  /*06e0*/  STS.128 [R91+0x200], R16 ;  /* 0x000200105b007388 */ /* 0x020fe20000000c00 */
[----:B------:R-:W-:-:S03]  /*06f0*/  NOP ;  /* 0x0000000000007918 */ /* 0x000fc60000000000 */
[----:B------:R-:W-:Y:S04]  /*0700*/  LDS.128 R84, [R24] ;  /* 0x0000000018547984 */ /* 0x000fe80000000c00 */
[----:B------:R-:W-:Y:S01]  /*0710*/  LDS.128 R80, [R24+0x10] ;  /* 0x0000100018507984 */ /* 0x000fe20000000c00 */
[----:B------:R-:W-:Y:S06]  /*0720*/  BAR.SYNC.DEFER_BLOCKING 0x0 ;  /* 0x0000000000007b1d */ /* 0x000fec0000010000 */
[----:B------:R-:W3:Y:S04]  /*0730*/  LDG.E.128 R20, desc[UR26][R12.64] ;  /* 0x0000001a0c147981 */ /* 0x000ee8000c1e1d00 */
[----:B------:R-:W5:Y:S01]  /*0740*/  LDG.E.128 R28, desc[UR26][R12.64+0x200] ;  /* 0x0002001a0c1c7981 */ /* 0x000f62000c1e1d00 */
[----:B------:R-:W-:-:S03]  /*0750*/  IMAD.WIDE.U32 R14, R3, 0x10, R14 ;  /* 0x00000010030e7825 */ /* 0x000fc600078e000e */
[----:B---3--:R-:W-:Y:S04]  /*0760*/  STS.128 [R91], R20 ;  /* 0x000000145b007388 */ /* 0x008fe80000000c00 */
[----:B-----5:R0:W-:Y:S01]  /*0770*/  STS.128 [R91+0x200], R28 ;  /* 0x0002001c5b007388 */ /* 0x0201e20000000c00 */
[----:B------:R-:W-:-:S03]  /*0780*/  NOP ;  /* 0x0000000000007918 */ /* 0x000fc60000000000 */
[----:B------:R-:W-:Y:S04]  /*0790*/  LDS.128 R8, [R24] ;  /* 0x0000000018087984 */ /* 0x000fe80000000c00 */
[----:B------:R-:W-:Y:S01]  /*07a0*/  LDS.128 R4, [R24+0x10] ;  /* 0x0000100018047984 */ /* 0x000fe20000000c00 */
[----:B------:R-:W-:Y:S06]  /*07b0*/  BAR.SYNC.DEFER_BLOCKING 0x0 ;  /* 0x0000000000007b1d */ /* 0x000fec0000010000 */
[----:B------:R-:W3:Y:S04]  /*07c0*/  LDG.E.128 R32, desc[UR26][R14.64] ;  /* 0x0000001a0e207981 */ /* 0x000ee8000c1e1d00 */
[----:B------:R-:W5:Y:S01]  /*07d0*/  LDG.E.128 R36, desc[UR26][R14.64+0x200] ;  /* 0x0002001a0e247981 */ /* 0x000f62000c1e1d00 */
[----:B------:R-:W-:-:S04]  /*07e0*/  USHF.L.U32 UR8, UR23, 0xb, URZ ;  /* 0x0000000b17087899 */ /* 0x000fc800080006ff */
[----:B-1----:R-:W-:-:S04]  /*07f0*/  UIMAD.WIDE.U32 UR28, UR32, UR12, UR8 ;  /* 0x0000000c201c72a5 */ /* 0x002fc8000f8e0008 */
[----:B------:R-:W-:-:S03]  /*0800*/  UIMAD UR13, UR32, UR13, UR29 ;  /* 0x0000000d200d72a4 */ /* 0x000fc6000f8e021d */
[----:B------:R-:W-:Y:S02]  /*0810*/  UMOV UR12, UR28 ;  /* 0x0000001c000c7c82 */ /* 0x000fe40008000000 */
[----:B--2---:R-:W-:-:S04]  /*0820*/  UIMAD.WIDE.U32 UR12, UR24, UR14, UR12 ;  /* 0x0000000e180c72a5 */ /* 0x004fc8000f8e000c */
[----:B------:R-:W-:Y:S02]  /*0830*/  UIMAD UR15, UR24, UR15, UR13 ;  /* 0x0000000f180f72a4 */ /* 0x000fe4000f8e020d */
[----:B----4-:R-:W-:-:S04]  /*0840*/  ULEA UR10, UP0, UR12, UR30, 0x1 ;  /* 0x0000001e0c0a7291 */ /* 0x010fc8000f8008ff */
[----:B------:R-:W-:Y:S02]  /*0850*/  ULEA.HI.X UR12, UR12, UR31, UR15, 0x1, UP0 ;  /* 0x0000001f0c0c7291 */ /* 0x000fe400080f0c0f */
[----:B------:R-:W-:Y:S01]  /*0860*/  MOV R12, UR10 ;  /* 0x0000000a000c7c02 */ /* 0x000fe20008000f00 */
[----:B------:R-:W1:Y:S03]  /*0870*/  LDCU.64 UR30, c[0x0][0x478] ;  /* 0x00008f00ff1e77ac */ /* 0x000e660008000a00 */
[----:B------:R-:W-:-:S03]  /*0880*/  MOV R13, UR12 ;  /* 0x0000000c000d7c02 */ /* 0x000fc60008000f00 */
[----:B------:R-:W-:Y:S02]  /*0890*/  IMAD.WIDE.U32 R12, R3, 0x10, R12 ;  /* 0x00000010030c7825 */ /* 0x000fe400078e000c */
[----:B------:R-:W2:Y:S01]  /*08a0*/  LDCU.128 UR12, c[0x0][0x420] ;  /* 0x00008400ff0c77ac */ /* 0x000ea20008000c00 */
[----:B---3--:R-:W-:Y:S04]  /*08b0*/  STS.128 [R91], R32 ;  /* 0x000000205b007388 */ /* 0x008fe80000000c00 */
[----:B-----5:R-:W-:Y:S01]  /*08c0*/  STS.128 [R91+0x200], R36 ;  /* 0x000200245b007388 */ /* 0x020fe20000000c00 */
[----:B------:R-:W-:-:S03]  /*08d0*/  NOP ;  /* 0x0000000000007918 */ /* 0x000fc60000000000 */
[----:B------:R-:W3:Y:S04]  /*08e0*/  LDS.128 R16, [R24] ;  /* 0x0000000018107984 */ /* 0x000ee80000000c00 */
[----:B------:R-:W-:Y:S01]  /*08f0*/  LDS.128 R20, [R24+0x10] ;  /* 0x0000100018147984 */ /* 0x000fe20000000c00 */
[----:B------:R-:W-:Y:S06]  /*0900*/  BAR.SYNC.DEFER_BLOCKING 0x0 ;  /* 0x0000000000007b1d */ /* 0x000fec0000010000 */
[----:B0-----:R-:W4:Y:S04]  /*0910*/  LDG.E.128 R28, desc[UR26][R12.64] ;  /* 0x0000001a0c1c7981 */ /* 0x001f28000c1e1d00 */
[----:B------:R-:W5:Y:S01]  /*0920*/  LDG.E.128 R48, desc[UR26][R12.64+0x200] ;  /* 0x0002001a0c307981 */ /* 0x000f62000c1e1d00 */
[----:B--2---:R-:W-:-:S04]  /*0930*/  UIMAD.WIDE.U32 UR28, UR32, UR12, UR8 ;  /* 0x0000000c201c72a5 */ /* 0x004fc8000f8e0008 */
[----:B------:R-:W-:-:S03]  /*0940*/  UIMAD UR13, UR32, UR13, UR29 ;  /* 0x0000000d200d72a4 */ /* 0x000fc6000f8e021d */
[----:B------:R-:W-:Y:S02]  /*0950*/  UMOV UR12, UR28 ;  /* 0x0000001c000c7c82 */ /* 0x000fe40008000000 */
[----:B------:R-:W-:Y:S01]  /*0960*/  UIMAD.WIDE.U32 UR12, UR24, UR14, UR12 ;  /* 0x0000000e180c72a5 */ /* 0x000fe2000f8e000c */
[----:B---3--:R-:W-:Y:S01]  /*0970*/  SHF.L.U32 R69, R16, 0x10, RZ ;  /* 0x0000001010457819 */ /* 0x008fe200000006ff */
[----:B------:R-:W0:Y:S02]  /*0980*/  LDCU.64 UR28, c[0x0][0x558] ;  /* 0x0000ab00ff1c77ac */ /* 0x000e240008000a00 */
[----:B------:R-:W-:Y:S02]  /*0990*/  UIMAD UR15, UR24, UR15, UR13 ;  /* 0x0000000f180f72a4 */ /* 0x000fe4000f8e020d */
[----:B-1----:R-:W-:-:S04]  /*09a0*/  ULEA UR10, UP0, UR12, UR30, 0x1 ;  /* 0x0000001e0c0a7291 */ /* 0x002fc8000f8008ff */
[----:B------:R-:W-:Y:S02]  /*09b0*/  ULEA.HI.X UR12, UR12, UR31, UR15, 0x1, UP0 ;  /* 0x0000001f0c0c7291 */ /* 0x000fe400080f0c0f */
[----:B------:R-:W-:Y:S01]  /*09c0*/  MOV R26, UR10 ;  /* 0x0000000a001a7c02 */ /* 0x000fe20008000f00 */
[----:B------:R-:W1:Y:S03]  /*09d0*/  LDCU.64 UR30, c[0x0][0x490] ;  /* 0x00009200ff1e77ac */ /* 0x000e660008000a00 */
[----:B------:R-:W-:Y:S01]  /*09e0*/  MOV R27, UR12 ;  /* 0x0000000c001b7c02 */ /* 0x000fe20008000f00 */
[----:B------:R-:W2:Y:S02]  /*09f0*/  LDCU.64 UR14, c[0x0][0x508] ;  /* 0x0000a100ff0e77ac */ /* 0x000ea40008000a00 */
[----:B------:R-:W-:Y:S01]  /*0a00*/  IMAD.WIDE.U32 R26, R3, 0x10, R26 ;  /* 0x00000010031a7825 */ /* 0x000fe200078e001a */
[----:B----4-:R-:W-:Y:S04]  /*0a10*/  STS.128 [R91], R28 ;  /* 0x0000001c5b007388 */ /* 0x010fe80000000c00 */
[----:B-----5:R-:W-:Y:S01]  /*0a20*/  STS.128 [R91+0x200], R48 ;  /* 0x000200305b007388 */ /* 0x020fe20000000c00 */
[----:B------:R-:W-:-:S03]  /*0a30*/  NOP ;  /* 0x0000000000007918 */ /* 0x000fc60000000000 */
[----:B------:R-:W3:Y:S04]  /*0a40*/  LDS.128 R44, [R24] ;  /* 0x00000000182c7984 */ /* 0x000ee80000000c00 */
[----:B------:R-:W4:Y:S01]  /*0a50*/  LDS.128 R12, [R24+0x10] ;  /* 0x00001000180c7984 */ /* 0x000f220000000c00 */
[----:B------:R-:W-:Y:S06]  /*0a60*/  BAR.SYNC.DEFER_BLOCKING 0x0 ;  /* 0x0000000000007b1d */ /* 0x000fec0000010000 */
[----:B------:R-:W5:Y:S04]  /*0a70*/  LDG.E.128 R36, desc[UR26][R26.64] ;  /* 0x0000001a1a247981 */ /* 0x000f68000c1e1d00 */
[----:B------:R0:W5:Y:S01]  /*0a80*/  LDG.E.128 R40, desc[UR26][R26.64+0x200] ;  /* 0x0002001a1a287981 */ /* 0x000162000c1e1d00 */
[C---:B------:R-:W-:Y:S01]  /*0a90*/  SHF.L.U32 R68, R17.reuse, 0x10, RZ ;  /* 0x0000001011447819 */ /* 0x040fe200000006ff */
[----:B--2---:R-:W-:Y:S01]  /*0aa0*/  UIMAD.WIDE.U32 UR12, UR32, UR14, UR8 ;  /* 0x0000000e200c72a5 */ /* 0x004fe2000f8e0008 */
[----:B------:R-:W-:-:S02]  /*0ab0*/  PRMT R101, R17, 0x7632, R101 ;  /* 0x0000763211657816 */ /* 0x000fc40000000065 */
[----:B---3--:R-:W-:Y:S01]  /*0ac0*/  PRMT R56, R47, 0x7632, R56 ;  /* 0x000076322f387816 */ /* 0x008fe20000000038 */
[----:B------:R-:W-:Y:S01]  /*0ad0*/  UIMAD UR13, UR32, UR15, UR13 ;  /* 0x0000000f200d72a4 */ /* 0x000fe2000f8e020d */
[----:B------:R-:W-:Y:S01]  /*0ae0*/  SHF.L.U32 R59, R44, 0x10, RZ ;  /* 0x000000102c3b7819 */ /* 0x000fe200000006ff */
[----:B------:R-:W2:Y:S01]  /*0af0*/  LDCU.64 UR14, c[0x0][0x510] ;  /* 0x0000a200ff0e77ac */ /* 0x000ea20008000a00 */
[----:B----4-:R-:W-:Y:S02]  /*0b00*/  SHF.L.U32 R32, R13, 0x10, RZ ;  /* 0x000000100d207819 */ /* 0x010fe400000006ff */
[----:B------:R-:W-:Y:S01]  /*0b10*/  SHF.L.U32 R56, R56, 0x10, RZ ;  /* 0x0000001038387819 */ /* 0x000fe200000006ff */
[----:B------:R-:W-:Y:S01]  /*0b20*/  FMUL.FTZ R0, R59, -1.4426950216293334961 ;  /* 0xbfb8aa3b3b007820 */ /* 0x000fe20000410000 */
[----:B------:R-:W-:Y:S01]  /*0b30*/  SHF.L.U32 R31, R12, 0x10, RZ ;  /* 0x000000100c1f7819 */ /* 0x000fe200000006ff */
[----:B------:R-:W-:Y:S01]  /*0b40*/  FMUL.FTZ R34, R32, -1.4426950216293334961 ;  /* 0xbfb8aa3b20227820 */ /* 0x000fe20000410000 */
[----:B------:R-:W-:Y:S01]  /*0b50*/  PRMT R53, R12, 0x7632, R53 ;  /* 0x000076320c357816 */ /* 0x000fe20000000035 */
[----:B------:R-:W-:Y:S01]  /*0b60*/  FMUL.FTZ R12, R56, -1.4426950216293334961 ;  /* 0xbfb8aa3b380c7820 */ /* 0x000fe20000410000 */
[----:B------:R-:W-:Y:S01]  /*0b70*/  SHF.L.U32 R58, R45, 0x10, RZ ;  /* 0x000000102d3a7819 */ /* 0x000fe200000006ff */
[----:B------:R3:W4:Y:S01]  /*0b80*/  MUFU.EX2 R60, R0 ;  /* 0x00000000003c7308 */ /* 0x0007220000000800 */
[----:B------:R-:W-:Y:S01]  /*0b90*/  SHF.L.U32 R29, R15, 0x10, RZ ;  /* 0x000000100f1d7819 */ /* 0x000fe200000006ff */
[----:B0-----:R-:W-:Y:S01]  /*0ba0*/  FMUL.FTZ R27, R31, -1.4426950216293334961 ;  /* 0xbfb8aa3b1f1b7820 */ /* 0x001fe20000410000 */
[----:B------:R-:W-:Y:S01]  /*0bb0*/  PRMT R55, R14, 0x7632, R55 ;  /* 0x000076320e377816 */ /* 0x000fe20000000037 */
[----:B------:R-:W-:Y:S01]  /*0bc0*/  FMUL.FTZ R25, R58, -1.4426950216293334961 ;  /* 0xbfb8aa3b3a197820 */ /* 0x000fe20000410000 */
[----:B------:R-:W-:-:S02]  /*0bd0*/  PRMT R54, R15, 0x7632, R54 ;  /* 0x000076320f367816 */ /* 0x000fc40000000036 */
[----:B------:R-:W-:Y:S01]  /*0be0*/  SHF.L.U32 R30, R47, 0x10, RZ ;  /* 0x000000102f1e7819 */ /* 0x000fe200000006ff */
[----:B------:R0:W1:Y:S01]  /*0bf0*/  MUFU.EX2 R63, R34 ;  /* 0x00000022003f7308 */ /* 0x0000620000000800 */
[----:B---3--:R-:W-:Y:S01]  /*0c00*/  SHF.L.U32 R0, R14, 0x10, RZ ;  /* 0x000000100e007819 */ /* 0x008fe200000006ff */
[----:B--2---:R-:W-:Y:S01]  /*0c10*/  UIMAD.WIDE.U32 UR12, UR24, UR14, UR12 ;  /* 0x0000000e180c72a5 */ /* 0x004fe2000f8e000c */
[----:B------:R-:W-:Y:S01]  /*0c20*/  SHF.L.U32 R57, R46, 0x10, RZ ;  /* 0x000000102e397819 */ /* 0x000fe200000006ff */
[----:B------:R-:W-:Y:S01]  /*0c30*/  FMUL.FTZ R26, R30, -1.4426950216293334961 ;  /* 0xbfb8aa3b1e1a7820 */ /* 0x000fe20000410000 */
[----:B------:R-:W-:Y:S01]  /*0c40*/  PRMT R33, R44, 0x7632, R33 ;  /* 0x000076322c217816 */ /* 0x000fe20000000021 */
[----:B------:R-:W-:Y:S01]  /*0c50*/  FMUL.FTZ R50, R0, -1.4426950216293334961 ;  /* 0xbfb8aa3b00327820 */ /* 0x000fe20000410000 */
[----:B------:R-:W-:Y:S01]  /*0c60*/  PRMT R52, R46, 0x7632, R52 ;  /* 0x000076322e347816 */ /* 0x000fe20000000034 */
[----:B------:R-:W2:Y:S01]  /*0c70*/  MUFU.EX2 R96, R12 ;  /* 0x0000000c00607308 */ /* 0x000ea20000000800 */
[----:B0-----:R-:W-:Y:S01]  /*0c80*/  PRMT R34, R13, 0x7632, R34 ;  /* 0x000076320d227816 */ /* 0x001fe20000000022 */
[----:B----4-:R-:W-:Y:S01]  /*0c90*/  FADD.FTZ R60, R60, 1 ;  /* 0x3f8000003c3c7421 */ /* 0x010fe20000010000 */
[----:B------:R-:W-:Y:S01]  /*0ca0*/  FMUL.FTZ R28, R57, -1.4426950216293334961 ;  /* 0xbfb8aa3b391c7820 */ /* 0x000fe20000410000 */
[----:B------:R-:W-:Y:S01]  /*0cb0*/  SHF.L.U32 R33, R33, 0x10, RZ ;  /* 0x0000001021217819 */ /* 0x000fe200000006ff */
[----:B------:R-:W-:Y:S01]  /*0cc0*/  UIMAD UR13, UR24, UR15, UR13 ;  /* 0x0000000f180d72a4 */ /* 0x000fe2000f8e020d */
[----:B------:R-:W-:Y:S01]  /*0cd0*/  PRMT R72, R16, 0x7632, R72 ;  /* 0x0000763210487816 */ /* 0x000fe20000000048 */
[----:B------:R-:W-:Y:S01]  /*0ce0*/  ULEA UR10, UP0, UR12, UR28, 0x1 ;  /* 0x0000001c0c0a7291 */ /* 0x000fe2000f8008ff */
[----:B------:R0:W3:Y:S01]  /*0cf0*/  MUFU.EX2 R48, R25 ;  /* 0x0000001900307308 */ /* 0x0000e20000000800 */
[----:B-1----:R-:W-:Y:S01]  /*0d00*/  FADD.FTZ R99, R63, 1 ;  /* 0x3f8000003f637421 */ /* 0x002fe20000010000 */
[----:B------:R-:W-:Y:S01]  /*0d10*/  SHF.L.U32 R52, R52, 0x10, RZ ;  /* 0x0000001034347819 */ /* 0x000fe200000006ff */
[----:B------:R-:W-:Y:S01]  /*0d20*/  ULEA.HI.X UR12, UR12, UR29, UR13, 0x1, UP0 ;  /* 0x0000001d0c0c7291 */ /* 0x000fe200080f0c0d */
[----:B------:R-:W-:Y:S01]  /*0d30*/  PRMT R35, R45, 0x7632, R35 ;  /* 0x000076322d237816 */ /* 0x000fe20000000023 */
[----:B------:R-:W-:Y:S01]  /*0d40*/  UISETP.NE.U32.AND UP0, UPT, UR30, URZ, UPT ;  /* 0x000000ff1e00728c */ /* 0x000fe2000bf05070 */
[----:B------:R-:W-:-:S02]  /*0d50*/  SHF.L.U32 R53, R53, 0x10, RZ ;  /* 0x0000001035357819 */ /* 0x000fc400000006ff */
[----:B------:R1:W4:Y:S01]  /*0d60*/  MUFU.EX2 R61, R26 ;  /* 0x0000001a003d7308 */ /* 0x0003220000000800 */
[----:B0-----:R-:W-:Y:S01]  /*0d70*/  FMUL.FTZ R25, R33, -1.4426950216293334961 ;  /* 0xbfb8aa3b21197820 */ /* 0x001fe20000410000 */
[----:B------:R-:W-:Y:S01]  /*0d80*/  SHF.L.U32 R35, R35, 0x10, RZ ;  /* 0x0000001023237819 */ /* 0x000fe200000006ff */
[----:B------:R-:W-:Y:S01]  /*0d90*/  FMUL.FTZ R44, R53, -1.4426950216293334961 ;  /* 0xbfb8aa3b352c7820 */ /* 0x000fe20000410000 */
[----:B------:R-:W-:Y:S01]  /*0da0*/  SHF.L.U32 R55, R55, 0x10, RZ ;  /* 0x0000001037377819 */ /* 0x000fe200000006ff */
[----:B--2---:R-:W-:Y:S01]  /*0db0*/  FADD.FTZ R96, R96, 1 ;  /* 0x3f80000060607421 */ /* 0x004fe20000010000 */
[----:B------:R-:W-:Y:S01]  /*0dc0*/  SHF.L.U32 R54, R54, 0x10, RZ ;  /* 0x0000001036367819 */ /* 0x000fe200000006ff */
[----:B------:R-:W-:Y:S01]  /*0dd0*/  UISETP.NE.AND.EX UP0, UPT, UR31, URZ, UPT, UP0 ;  /* 0x000000ff1f00728c */ /* 0x000fe2000bf05300 */
[----:B------:R0:W2:Y:S01]  /*0de0*/  MUFU.EX2 R62, R27 ;  /* 0x0000001b003e7308 */ /* 0x0000a20000000800 */
[----:B---3--:R-:W-:Y:S01]  /*0df0*/  FADD.FTZ R97, R48, 1 ;  /* 0x3f80000030617421 */ /* 0x008fe20000010000 */
[----:B-1----:R-:W-:Y:S01]  /*0e00*/  FMUL.FTZ R26, R35, -1.4426950216293334961 ;  /* 0xbfb8aa3b231a7820 */ /* 0x002fe20000410000 */
[----:B------:R-:W-:-:S02]  /*0e10*/  SHF.L.U32 R34, R34, 0x10, RZ ;  /* 0x0000001022227819 */ /* 0x000fc400000006ff */
[C---:B------:R-:W-:Y:S02]  /*0e20*/  SHF.L.U32 R71, R18.reuse, 0x10, RZ ;  /* 0x0000001012477819 */ /* 0x040fe400000006ff */
[----:B------:R-:W-:Y:S01]  /*0e30*/  PRMT R102, R18, 0x7632, R102 ;  /* 0x0000763212667816 */ /* 0x000fe20000000066 */
[----:B------:R-:W-:Y:S01]  /*0e40*/  MUFU.RCP R66, R60 ;  /* 0x0000003c00427308 */ /* 0x000fe20000001000 */
[----:B----4-:R-:W-:Y:S01]  /*0e50*/  FADD.FTZ R61, R61, 1 ;  /* 0x3f8000003d3d7421 */ /* 0x010fe20000010000 */
[----:B0-----:R-:W-:Y:S01]  /*0e60*/  FMUL.FTZ R27, R52, -1.4426950216293334961 ;  /* 0xbfb8aa3b341b7820 */ /* 0x001fe20000410000 */
[C---:B------:R-:W-:Y:S02]  /*0e70*/  PRMT R104, R19.reuse, 0x7632, R104 ;  /* 0x0000763213687816 */ /* 0x040fe40000000068 */
[----:B------:R-:W-:Y:S02]  /*0e80*/  SHF.L.U32 R73, R19, 0x10, RZ ;  /* 0x0000001013497819 */ /* 0x000fe400000006ff */
[C---:B------:R-:W-:Y:S01]  /*0e90*/  PRMT R117, R21.reuse, 0x7632, R117 ;  /* 0x0000763215757816 */ /* 0x040fe20000000075 */
[----:B------:R-:W0:Y:S01]  /*0ea0*/  MUFU.RCP R97, R97 ;  /* 0x0000006100617308 */ /* 0x000e220000001000 */
[----:B--2---:R-:W-:Y:S01]  /*0eb0*/  FADD.FTZ R62, R62, 1 ;  /* 0x3f8000003e3e7421 */ /* 0x004fe20000010000 */
[----:B------:R-:W-:-:S02]  /*0ec0*/  SHF.L.U32 R78, R21, 0x10, RZ ;  /* 0x00000010154e7819 */ /* 0x000fc400000006ff */
[----:B------:R-:W-:Y:S02]  /*0ed0*/  SHF.L.U32 R79, R20, 0x10, RZ ;  /* 0x00000010144f7819 */ /* 0x000fe400000006ff */
[----:B------:R-:W-:Y:S02]  /*0ee0*/  SHF.L.U32 R72, R72, 0x10, RZ ;  /* 0x0000001048487819 */ /* 0x000fe400000006ff */
[----:B------:R-:W1:Y:S01]  /*0ef0*/  MUFU.RCP R75, R61 ;  /* 0x0000003d004b7308 */ /* 0x000e620000001000 */
[C---:B------:R-:W-:Y:S02]  /*0f00*/  PRMT R119, R23.reuse, 0x7632, R119 ;  /* 0x0000763217777816 */ /* 0x040fe40000000077 */
[----:B------:R-:W-:Y:S02]  /*0f10*/  SHF.L.U32 R76, R23, 0x10, RZ ;  /* 0x00000010174c7819 */ /* 0x000fe400000006ff */
[C---:B------:R-:W-:Y:S02]  /*0f20*/  PRMT R118, R22.reuse, 0x7632, R118 ;  /* 0x0000763216767816 */ /* 0x040fe40000000076 */
[----:B------:R-:W-:Y:S01]  /*0f30*/  SHF.L.U32 R77, R22, 0x10, RZ ;  /* 0x00000010164d7819 */ /* 0x000fe200000006ff */
[----:B------:R-:W-:Y:S01]  /*0f40*/  MUFU.RCP R74, R62 ;  /* 0x0000003e004a7308 */ /* 0x000fe20000001000 */
[----:B0-----:R-:W-:Y:S01]  /*0f50*/  FADD.FTZ R17, -R97, 1 ;  /* 0x3f80000061117421 */ /* 0x001fe20000010100 */
[----:B------:R-:W-:-:S02]  /*0f60*/  PRMT R115, R20, 0x7632, R115 ;  /* 0x0000763214737816 */ /* 0x000fc40000000073 */
[----:B------:R-:W-:Y:S01]  /*0f70*/  SHF.L.U32 R102, R102, 0x10, RZ ;  /* 0x0000001066667819 */ /* 0x000fe200000006ff */
[C---:B------:R-:W-:Y:S01]  /*0f80*/  FFMA.FTZ R17, R58.reuse, R17, 1 ;  /* 0x3f8000003a117423 */ /* 0x040fe20000010011 */
[----:B------:R-:W-:Y:S01]  /*0f90*/  SHF.L.U32 R101, R101, 0x10, RZ ;  /* 0x0000001065657819 */ /* 0x000fe200000006ff */
[----:B------:R-:W-:Y:S01]  /*0fa0*/  FMUL.FTZ R58, R58, R97 ;  /* 0x000000613a3a7220 */ /* 0x000fe20000410000 */
[----:B------:R0:W2:Y:S01]  /*0fb0*/  MUFU.EX2 R49, R28 ;  /* 0x0000001c00317308 */ /* 0x0000a20000000800 */
[----:B-1----:R-:W-:Y:S01]  /*0fc0*/  FADD.FTZ R19, -R75, 1 ;  /* 0x3f8000004b137421 */ /* 0x002fe20000010100 */
[----:B------:R-:W-:Y:S02]  /*0fd0*/  SHF.L.U32 R115, R115, 0x10, RZ ;  /* 0x0000001073737819 */ /* 0x000fe400000006ff */
[----:B------:R-:W-:Y:S02]  /*0fe0*/  SHF.L.U32 R117, R117, 0x10, RZ ;  /* 0x0000001075757819 */ /* 0x000fe400000006ff */
[----:B------:R-:W-:-:S02]  /*0ff0*/  SHF.L.U32 R104, R104, 0x10, RZ ;  /* 0x0000001068687819 */ /* 0x000fc400000006ff */
[----:B------:R1:W3:Y:S01]  /*1000*/  MUFU.EX2 R45, R25 ;  /* 0x00000019002d7308 */ /* 0x0002e20000000800 */
[----:B0-----:R-:W-:Y:S01]  /*1010*/  FMUL.FTZ R28, R29, -1.4426950216293334961 ;  /* 0xbfb8aa3b1d1c7820 */ /* 0x001fe20000410000 */
[----:B------:R-:W-:Y:S02]  /*1020*/  SHF.L.U32 R118, R118, 0x10, RZ ;  /* 0x0000001076767819 */ /* 0x000fe400000006ff */
[----:B------:R-:W-:Y:S02]  /*1030*/  SHF.L.U32 R119, R119, 0x10, RZ ;  /* 0x0000001077777819 */ /* 0x000fe400000006ff */
[----:B------:R-:W-:Y:S02]  /*1040*/  SHF.L.U32 R90, R84, 0x10, RZ ;  /* 0x00000010545a7819 */ /* 0x000fe400000006ff */
[----:B------:R0:W4:Y:S01]  /*1050*/  MUFU.EX2 R47, R27 ;  /* 0x0000001b002f7308 */ /* 0x0001220000000800 */
[----:B--2---:R-:W-:Y:S01]  /*1060*/  FADD.FTZ R70, R49, 1 ;  /* 0x3f80000031467421 */ /* 0x004fe20000010000 */
[----:B-1----:R-:W-:Y:S01]  /*1070*/  FMUL.FTZ R25, R54, -1.4426950216293334961 ;  /* 0xbfb8aa3b36197820 */ /* 0x002fe20000410000 */
[----:B------:R-:W-:-:S02]  /*1080*/  PRMT R51, R85, 0x7632, R51 ;  /* 0x0000763255337816 */ /* 0x000fc40000000033 */
[----:B------:R-:W-:Y:S02]  /*1090*/  SHF.L.U32 R89, R85, 0x10, RZ ;  /* 0x0000001055597819 */ /* 0x000fe400000006ff */
[----:B------:R-:W-:Y:S01]  /*10a0*/  PRMT R48, R86, 0x7632, R48 ;  /* 0x0000763256307816 */ /* 0x000fe20000000030 */
[----:B------:R-:W1:Y:S01]  /*10b0*/  MUFU.EX2 R28, R28 ;  /* 0x0000001c001c7308 */ /* 0x000e620000000800 */
[----:B---3--:R-:W-:Y:S01]  /*10c0*/  FADD.FTZ R45, R45, 1 ;  /* 0x3f8000002d2d7421 */ /* 0x008fe20000010000 */
[----:B0-----:R-:W-:Y:S01]  /*10d0*/  FMUL.FTZ R27, R34, -1.4426950216293334961 ;  /* 0xbfb8aa3b221b7820 */ /* 0x001fe20000410000 */
[----:B------:R-:W-:Y:S02]  /*10e0*/  SHF.L.U32 R88, R86, 0x10, RZ ;  /* 0x0000001056587819 */ /* 0x000fe400000006ff */
[----:B------:R-:W-:Y:S02]  /*10f0*/  SHF.L.U32 R86, R80, 0x10, RZ ;  /* 0x0000001050567819 */ /* 0x000fe400000006ff */
[----:B------:R-:W-:Y:S01]  /*1100*/  SHF.L.U32 R85, R81, 0x10, RZ ;  /* 0x0000001051557819 */ /* 0x000fe200000006ff */
[----:B------:R0:W2:Y:S01]  /*1110*/  MUFU.EX2 R46, R26 ;  /* 0x0000001a002e7308 */ /* 0x0000a20000000800 */
[----:B----4-:R-:W-:Y:S01]  /*1120*/  FADD.FTZ R47, R47, 1 ;  /* 0x3f8000002f2f7421 */ /* 0x010fe20000010000 */
[----:B------:R-:W-:-:S02]  /*1130*/  PRMT R49, R87, 0x7632, R49 ;  /* 0x0000763257317816 */ /* 0x000fc40000000031 */
[----:B------:R-:W-:-:S04]  /*1140*/  SHF.L.U32 R87, R87, 0x10, RZ ;  /* 0x0000001057577819 */ /* 0x000fc800000006ff */
[----:B------:R-:W3:Y:S01]  /*1150*/  MUFU.EX2 R44, R44 ;  /* 0x0000002c002c7308 */ /* 0x000ee20000000800 */
[----:B0-----:R-:W-:Y:S01]  /*1160*/  FMUL.FTZ R26, R55, -1.4426950216293334961 ;  /* 0xbfb8aa3b371a7820 */ /* 0x001fe20000410000 */
[----:B-1----:R-:W-:-:S06]  /*1170*/  FADD.FTZ R28, R28, 1 ;  /* 0x3f8000001c1c7421 */ /* 0x002fcc0000010000 */
[----:B------:R-:W0:Y:S01]  /*1180*/  MUFU.RCP R70, R70 ;  /* 0x0000004600467308 */ /* 0x000e220000001000 */
[----:B--2---:R-:W-:-:S07]  /*1190*/  FADD.FTZ R46, R46, 1 ;  /* 0x3f8000002e2e7421 */ /* 0x004fce0000010000 */
[----:B------:R1:W2:Y:S01]  /*11a0*/  MUFU.EX2 R103, R50 ;  /* 0x0000003200677308 */ /* 0x0002a20000000800 */
[----:B---3--:R-:W-:-:S07]  /*11b0*/  FADD.FTZ R44, R44, 1 ;  /* 0x3f8000002c2c7421 */ /* 0x008fce0000010000 */
[----:B------:R3:W4:Y:S01]  /*11c0*/  MUFU.RCP R98, R45 ;  /* 0x0000002d00627308 */ /* 0x0007220000001000 */
[----:B0-----:R-:W-:Y:S01]  /*11d0*/  FADD.FTZ R18, -R70, 1 ;  /* 0x3f80000046127421 */ /* 0x001fe20000010100 */
[----:B-1----:R-:W-:Y:S02]  /*11e0*/  PRMT R50, R84, 0x7632, R50 ;  /* 0x0000763254327816 */ /* 0x002fe40000000032 */
[----:B------:R-:W-:Y:S01]  /*11f0*/  SHF.L.U32 R84, R82, 0x10, RZ ;  /* 0x0000001052547819 */ /* 0x000fe200000006ff */
[C---:B------:R-:W-:Y:S01]  /*1200*/  FFMA.FTZ R23, R57.reuse, R18, 1 ;  /* 0x3f80000039177423 */ /* 0x040fe20000010012 */
[----:B------:R-:W-:Y:S02]  /*1210*/  FMUL.FTZ R57, R57, R70 ;  /* 0x0000004639397220 */ /* 0x000fe40000410000 */
[----:B------:R-:W0:Y:S01]  /*1220*/  MUFU.EX2 R26, R26 ;  /* 0x0000001a001a7308 */ /* 0x000e220000000800 */
[----:B--2---:R-:W-:Y:S01]  /*1230*/  FADD.FTZ R103, R103, 1 ;  /* 0x3f80000067677421 */ /* 0x004fe20000010000 */
[----:B---3--:R-:W-:-:S02]  /*1240*/  PRMT R45, R83, 0x7632, R45 ;  /* 0x00007632532d7816 */ /* 0x008fc4000000002d */
[----:B------:R-:W-:-:S04]  /*1250*/  SHF.L.U32 R83, R83, 0x10, RZ ;  /* 0x0000001053537819 */ /* 0x000fc800000006ff */
[----:B------:R1:W-:Y:S01]  /*1260*/  MUFU.RCP R105, R47 ;  /* 0x0000002f00697308 */ /* 0x0003e20000001000 */
[----:B----4-:R-:W-:-:S04]  /*1270*/  FADD.FTZ R18, -R98, 1 ;  /* 0x3f80000062127421 */ /* 0x010fc80000010100 */
[C---:B------:R-:W-:Y:S01]  /*1280*/  FFMA.FTZ R20, R33.reuse, R18, 1 ;  /* 0x3f80000021147423 */ /* 0x040fe20000010012 */
[----:B------:R-:W-:Y:S02]  /*1290*/  FMUL.FTZ R33, R33, R98 ;  /* 0x0000006221217220 */ /* 0x000fe40000410000 */
[----:B------:R-:W2:Y:S01]  /*12a0*/  MUFU.EX2 R25, R25 ;  /* 0x0000001900197308 */ /* 0x000ea20000000800 */
[----:B0-----:R-:W-:Y:S01]  /*12b0*/  FADD.FTZ R26, R26, 1 ;  /* 0x3f8000001a1a7421 */ /* 0x001fe20000010000 */
[----:B-1----:R-:W-:Y:S01]  /*12c0*/  PRMT R47, R81, 0x7632, R47 ;  /* 0x00007632512f7816 */ /* 0x002fe2000000002f */
[----:B------:R-:W-:-:S05]  /*12d0*/  FMUL.FTZ R81, R71, R57 ;  /* 0x0000003947517220 */ /* 0x000fca0000410000 */
[----:B------:R-:W0:Y:S08]  /*12e0*/  MUFU.EX2 R27, R27 ;  /* 0x0000001b001b7308 */ /* 0x000e300000000800 */
[----:B------:R-:W-:Y:S01]  /*12f0*/  MUFU.RCP R99, R99 ;  /* 0x0000006300637308 */ /* 0x000fe20000001000 */
[----:B--2---:R-:W-:-:S07]  /*1300*/  FADD.FTZ R123, R25, 1 ;  /* 0x3f800000197b7421 */ /* 0x004fce0000010000 */
[----:B------:R1:W-:Y:S01]  /*1310*/  MUFU.RCP R100, R46 ;  /* 0x0000002e00647308 */ /* 0x0003e20000001000 */
[----:B0-----:R-:W-:-:S07]  /*1320*/  FADD.FTZ R27, R27, 1 ;  /* 0x3f8000001b1b7421 */ /* 0x001fce0000010000 */
[----:B------:R-:W-:Y:S01]  /*1330*/  MUFU.RCP R110, R28 ;  /* 0x0000001c006e7308 */ /* 0x000fe20000001000 */
[----:B-1----:R-:W-:-:S07]  /*1340*/  PRMT R46, R80, 0x7632, R46 ;  /* 0x00007632502e7816 */ /* 0x002fce000000002e */
[----:B------:R-:W-:Y:S08]  /*1350*/  MUFU.RCP R107, R96 ;  /* 0x00000060006b7308 */ /* 0x000ff00000001000 */
[----:B------:R0:W-:Y:S08]  /*1360*/  MUFU.RCP R116, R44 ;  /* 0x0000002c00747308 */ /* 0x0001f00000001000 */
[----:B------:R-:W-:Y:S01]  /*1370*/  MUFU.RCP R111, R103 ;  /* 0x00000067006f7308 */ /* 0x000fe20000001000 */
[----:B0-----:R-:W-:Y:S01]  /*1380*/  PRMT R44, R82, 0x7632, R44 ;  /* 0x00007632522c7816 */ /* 0x001fe2000000002c */
[----:B------:R-:W-:-:S06]  /*1390*/  FMUL.FTZ R82, R68, R58 ;  /* 0x0000003a44527220 */ /* 0x000fcc0000410000 */
[----:B------:R-:W-:Y:S08]  /*13a0*/  MUFU.RCP R120, R26 ;  /* 0x0000001a00787308 */ /* 0x000ff00000001000 */
[----:B------:R-:W-:Y:S08]  /*13b0*/  MUFU.RCP R121, R27 ;  /* 0x0000001b00797308 */ /* 0x000ff00000001000 */
[----:B------:R-:W0:Y:S02]  /*13c0*/  MUFU.RCP R123, R123 ;  /* 0x0000007b007b7308 */ /* 0x000e240000001000 */
[----:B0-----:R-:W-:-:S04]  /*13d0*/  FADD.FTZ R27, -R123, 1 ;  /* 0x3f8000007b1b7421 */ /* 0x001fc80000010100 */
[C---:B------:R-:W-:Y:S01]  /*13e0*/  FFMA.FTZ R27, R54.reuse, R27, 1 ;  /* 0x3f800000361b7423 */ /* 0x040fe2000001001b */
[----:B------:R-:W-:Y:S01]  /*13f0*/  FMUL.FTZ R54, R54, R123 ;  /* 0x0000007b36367220 */ /* 0x000fe20000410000 */
[----:B-----5:R0:W-:Y:S04]  /*1400*/  STS.128 [R91], R36 ;  /* 0x000000245b007388 */ /* 0x0201e80000000c00 */
[----:B------:R1:W-:Y:S01]  /*1410*/  STS.128 [R91+0x200], R40 ;  /* 0x000200285b007388 */ /* 0x0003e20000000c00 */
[----:B------:R-:W-:-:S03]  /*1420*/  NOP ;  /* 0x0000000000007918 */ /* 0x000fc60000000000 */
[----:B------:R-:W2:Y:S01]  /*1430*/  LDS.128 R12, [R24] ;  /* 0x00000000180c7984 */ /* 0x000ea20000000c00 */
[C---:B0-----:R-:W-:Y:S01]  /*1440*/  FFMA.FTZ R37, R30.reuse, R19, 1 ;  /* 0x3f8000001e257423 */ /* 0x041fe20000010013 */
[----:B------:R-:W-:Y:S01]  /*1450*/  FADD.FTZ R39, -R107, 1 ;  /* 0x3f8000006b277421 */ /* 0x000fe20000010100 */
[----:B------:R-:W-:Y:S01]  /*1460*/  FMUL.FTZ R30, R30, R75 ;  /* 0x0000004b1e1e7220 */ /* 0x000fe20000410000 */
[----:B-1----:R-:W-:Y:S02]  /*1470*/  SHF.L.U32 R43, R8, 0x10, RZ ;  /* 0x00000010082b7819 */ /* 0x002fe400000006ff */
[C---:B------:R-:W-:Y:S01]  /*1480*/  FFMA.FTZ R39, R56.reuse, R39, 1 ;  /* 0x3f80000038277423 */ /* 0x040fe20000010027 */
[----:B------:R-:W-:Y:S01]  /*1490*/  SHF.L.U32 R42, R9, 0x10, RZ ;  /* 0x00000010092a7819 */ /* 0x000fe200000006ff */
[----:B------:R-:W-:Y:S01]  /*14a0*/  FMUL.FTZ R56, R56, R107 ;  /* 0x0000006b38387220 */ /* 0x000fe20000410000 */
[----:B------:R-:W-:Y:S01]  /*14b0*/  FMUL.FTZ R80, R73, R30 ;  /* 0x0000001e49507220 */ /* 0x000fe20000410000 */
[----:B------:R-:W-:-:S02]  /*14c0*/  SHF.L.U32 R41, R10, 0x10, RZ ;  /* 0x000000100a297819 */ /* 0x000fc400000006ff */
[----:B------:R-:W-:Y:S02]  /*14d0*/  SHF.L.U32 R40, R11, 0x10, RZ ;  /* 0x000000100b287819 */ /* 0x000fe400000006ff */
[C---:B--2---:R-:W-:Y:S02]  /*14e0*/  SHF.L.U32 R60, R12.reuse, 0x10, RZ ;  /* 0x000000100c3c7819 */ /* 0x044fe400000006ff */
[C---:B------:R-:W-:Y:S02]  /*14f0*/  SHF.L.U32 R61, R13.reuse, 0x10, RZ ;  /* 0x000000100d3d7819 */ /* 0x040fe400000006ff */
[----:B------:R-:W-:Y:S01]  /*1500*/  PRMT R63, R12, 0x7632, R63 ;  /* 0x000076320c3f7816 */ /* 0x000fe2000000003f */
[----:B------:R-:W-:Y:S01]  /*1510*/  FADD.FTZ R12, -R66, 1 ;  /* 0x3f800000420c7421 */ /* 0x000fe20000010100 */
[----:B------:R-:W-:Y:S01]  /*1520*/  PRMT R94, R13, 0x7632, R94 ;  /* 0x000076320d5e7816 */ /* 0x000fe2000000005e */
[----:B------:R-:W-:Y:S01]  /*1530*/  FMUL.FTZ R13, R69, R60 ;  /* 0x0000003c450d7220 */ /* 0x000fe20000410000 */
[C---:B------:R-:W-:Y:S01]  /*1540*/  PRMT R67, R14.reuse, 0x7632, R67 ;  /* 0x000076320e437816 */ /* 0x040fe20000000043 */
[----:B------:R-:W-:Y:S01]  /*1550*/  FFMA.FTZ R12, R59, R12, 1 ;  /* 0x3f8000003b0c7423 */ /* 0x000fe2000001000c */
[----:B------:R-:W-:Y:S01]  /*1560*/  SHF.L.U32 R62, R14, 0x10, RZ ;  /* 0x000000100e3e7819 */ /* 0x000fe200000006ff */
[----:B------:R-:W-:Y:S01]  /*1570*/  FMUL.FTZ R14, R68, R61 ;  /* 0x0000003d440e7220 */ /* 0x000fe20000410000 */
[----:B------:R-:W-:Y:S01]  /*1580*/  FMUL.FTZ R13, R66, R13 ;  /* 0x0000000d420d7220 */ /* 0x000fe20000410000 */
[----:B------:R-:W-:Y:S01]  /*1590*/  PRMT R65, R15, 0x7632, R65 ;  /* 0x000076320f417816 */ /* 0x000fe20000000041 */
[----:B------:R-:W-:Y:S01]  /*15a0*/  FMUL.FTZ R59, R59, R66 ;  /* 0x000000423b3b7220 */ /* 0x000fe20000410000 */
[----:B------:R-:W-:Y:S01]  /*15b0*/  FMUL.FTZ R14, R97, R14 ;  /* 0x0000000e610e7220 */ /* 0x000fe20000410000 */
[----:B------:R-:W-:Y:S01]  /*15c0*/  SHF.L.U32 R64, R15, 0x10, RZ ;  /* 0x000000100f407819 */ /* 0x000fe200000006ff */
[----:B------:R-:W-:Y:S01]  /*15d0*/  FMUL.FTZ R16, R13, R12 ;  /* 0x0000000c0d107220 */ /* 0x000fe20000410000 */
[----:B------:R-:W-:Y:S01]  /*15e0*/  SHF.L.U32 R63, R63, 0x10, RZ ;  /* 0x000000103f3f7819 */ /* 0x000fe200000006ff */
[----:B------:R-:W-:Y:S01]  /*15f0*/  FMUL.FTZ R17, R14, R17 ;  /* 0x000000110e117220 */ /* 0x000fe20000410000 */
[----:B------:R-:W-:Y:S01]  /*1600*/  FMUL.FTZ R21, R71, R62 ;  /* 0x0000003e47157220 */ /* 0x000fe20000410000 */
[----:B------:R-:W0:Y:S01]  /*1610*/  LDS.128 R12, [R24+0x10] ;  /* 0x00001000180c7984 */ /* 0x000e220000000c00 */
[----:B------:R-:W-:Y:S01]  /*1620*/  FMUL.FTZ R36, R73, R64 ;  /* 0x0000004049247220 */ /* 0x000fe20000410000 */
[----:B------:R-:W-:Y:S01]  /*1630*/  FMUL.FTZ R19, R72, R63 ;  /* 0x0000003f48137220 */ /* 0x000fe20000410000 */
[----:B------:R-:W-:Y:S01]  /*1640*/  FMUL.FTZ R22, R70, R21 ;  /* 0x0000001546167220 */ /* 0x000fe20000410000 */
[----:B------:R-:W-:Y:S01]  /*1650*/  SHF.L.U32 R67, R67, 0x10, RZ ;  /* 0x0000001043437819 */ /* 0x000fe200000006ff */
[----:B------:R-:W-:Y:S01]  /*1660*/  FMUL.FTZ R36, R75, R36 ;  /* 0x000000244b247220 */ /* 0x000fe20000410000 */
[----:B------:R-:W-:Y:S01]  /*1670*/  FMUL.FTZ R21, R98, R19 ;  /* 0x0000001362157220 */ /* 0x000fe20000410000 */
[----:B------:R-:W-:Y:S01]  /*1680*/  FMUL.FTZ R18, R22, R23 ;  /* 0x0000001716127220 */ /* 0x000fe20000410000 */
[----:B------:R-:W-:Y:S01]  /*1690*/  FADD.FTZ R23, -R105, 1 ;  /* 0x3f80000069177421 */ /* 0x000fe20000010100 */
[----:B------:R-:W-:Y:S01]  /*16a0*/  SHF.L.U32 R94, R94, 0x10, RZ ;  /* 0x000000105e5e7819 */ /* 0x000fe200000006ff */
[----:B------:R-:W-:Y:S01]  /*16b0*/  FMUL.FTZ R19, R36, R37 ;  /* 0x0000002524137220 */ /* 0x000fe20000410000 */
[----:B------:R-:W-:Y:S01]  /*16c0*/  FMUL.FTZ R21, R21, R20 ;  /* 0x0000001415157220 */ /* 0x000fe20000410000 */
[----:B------:R-:W-:Y:S01]  /*16d0*/  FFMA.FTZ R37, R52, R23, 1 ;  /* 0x3f80000034257423 */ /* 0x000fe20000010017 */
[----:B------:R-:W-:Y:S01]  /*16e0*/  FMUL.FTZ R22, R102, R67 ;  /* 0x0000004366167220 */ /* 0x000fe20000410000 */
[C---:B------:R-:W-:Y:S01]  /*16f0*/  FADD.FTZ R20, -R100.reuse, 1 ;  /* 0x3f80000064147421 */ /* 0x040fe20000010100 */
[----:B------:R-:W-:Y:S01]  /*1700*/  FMUL.FTZ R23, R101, R94 ;  /* 0x0000005e65177220 */ /* 0x000fe20000410000 */
[----:B------:R-:W-:Y:S01]  /*1710*/  SHF.L.U32 R65, R65, 0x10, RZ ;  /* 0x0000001041417819 */ /* 0x000fe200000006ff */
[----:B------:R-:W-:Y:S01]  /*1720*/  FMUL.FTZ R22, R105, R22 ;  /* 0x0000001669167220 */ /* 0x000fe20000410000 */
[----:B------:R-:W-:Y:S01]  /*1730*/  FFMA.FTZ R20, R35, R20, 1 ;  /* 0x3f80000023147423 */ /* 0x000fe20000010014 */
[----:B------:R-:W-:Y:S01]  /*1740*/  FMUL.FTZ R23, R100, R23 ;  /* 0x0000001764177220 */ /* 0x000fe20000410000 */
[----:B------:R-:W-:Y:S01]  /*1750*/  F2FP.BF16.F32.PACK_AB R16, R21, R16 ;  /* 0x000000101510723e */ /* 0x000fe200000010ff */
[----:B------:R-:W-:Y:S01]  /*1760*/  FMUL.FTZ R37, R22, R37 ;  /* 0x0000002516257220 */ /* 0x000fe20000410000 */
[----:B------:R-:W-:Y:S01]  /*1770*/  FMUL.FTZ R28, R104, R65 ;  /* 0x00000041681c7220 */ /* 0x000fe20000410000 */
[----:B------:R-:W-:Y:S01]  /*1780*/  FMUL.FTZ R20, R23, R20 ;  /* 0x0000001417147220 */ /* 0x000fe20000410000 */
[----:B------:R-:W-:Y:S01]  /*1790*/  FADD.FTZ R23, -R111, 1 ;  /* 0x3f8000006f177421 */ /* 0x000fe20000010100 */
[----:B------:R-:W-:Y:S01]  /*17a0*/  FMUL.FTZ R35, R35, R100 ;  /* 0x0000006423237220 */ /* 0x000fe20000410000 */
[----:B------:R-:W-:Y:S01]  /*17b0*/  FMUL.FTZ R28, R107, R28 ;  /* 0x0000001c6b1c7220 */ /* 0x000fe20000410000 */
[----:B------:R-:W-:Y:S01]  /*17c0*/  F2FP.BF16.F32.PACK_AB R18, R37, R18 ;  /* 0x000000122512723e */ /* 0x000fe200000010ff */
[----:B------:R-:W-:Y:S01]  /*17d0*/  FFMA.FTZ R23, R0, R23, 1 ;  /* 0x3f80000000177423 */ /* 0x000fe20000010017 */
[----:B------:R-:W-:Y:S01]  /*17e0*/  F2FP.BF16.F32.PACK_AB R17, R20, R17 ;  /* 0x000000111411723e */ /* 0x000fe200000010ff */
[----:B------:R-:W-:Y:S01]  /*17f0*/  FMUL.FTZ R28, R28, R39 ;  /* 0x000000271c1c7220 */ /* 0x000fe20000410000 */
[----:B------:R-:W-:Y:S01]  /*1800*/  SHF.L.U32 R39, R4, 0x10, RZ ;  /* 0x0000001004277819 */ /* 0x000fe200000006ff */
[----:B------:R-:W-:Y:S01]  /*1810*/  FMUL.FTZ R52, R52, R105 ;  /* 0x0000006934347220 */ /* 0x000fe20000410000 */
[----:B------:R-:W-:Y:S01]  /*1820*/  SHF.L.U32 R37, R6, 0x10, RZ ;  /* 0x0000001006257819 */ /* 0x000fe200000006ff */
[----:B------:R-:W-:Y:S01]  /*1830*/  FMUL.FTZ R75, R72, R33 ;  /* 0x00000021484b7220 */ /* 0x000fe20000410000 */
[----:B------:R-:W-:Y:S01]  /*1840*/  F2FP.BF16.F32.PACK_AB R19, R28, R19 ;  /* 0x000000131c13723e */ /* 0x000fe200000010ff */
[----:B------:R-:W-:Y:S01]  /*1850*/  BAR.SYNC.DEFER_BLOCKING 0x0 ;  /* 0x0000000000007b1d */ /* 0x000fe20000010000 */
[----:B------:R-:W-:Y:S01]  /*1860*/  PRMT R28, R11, 0x7632, R28 ;  /* 0x000076320b1c7816 */ /* 0x000fe2000000001c */
[----:B------:R-:W-:Y:S01]  /*1870*/  FMUL.FTZ R73, R102, R52 ;  /* 0x0000003466497220 */ /* 0x000fe20000410000 */
[----:B------:R-:W-:Y:S01]  /*1880*/  FMUL.FTZ R72, R104, R56 ;  /* 0x0000003868487220 */ /* 0x000fe20000410000 */
[C---:B0-----:R-:W-:Y:S01]  /*1890*/  SHF.L.U32 R96, R12.reuse, 0x10, RZ ;  /* 0x000000100c607819 */ /* 0x041fe200000006ff */
[----:B------:R-:W-:Y:S01]  /*18a0*/  FMUL.FTZ R68, R119, R54 ;  /* 0x0000003677447220 */ /* 0x000fe20000410000 */
[----:B------:R-:W-:Y:S01]  /*18b0*/  PRMT R108, R12, 0x7632, R108 ;  /* 0x000076320c6c7816 */ /* 0x000fe2000000006c */
[----:B------:R-:W-:Y:S01]  /*18c0*/  FADD.FTZ R12, -R74, 1 ;  /* 0x3f8000004a0c7421 */ /* 0x000fe20000010100 */
[----:B------:R-:W-:-:S02]  /*18d0*/  PRMT R114, R13, 0x7632, R114 ;  /* 0x000076320d727816 */ /* 0x000fc40000000072 */
[----:B------:R-:W-:Y:S01]  /*18e0*/  SHF.L.U32 R103, R13, 0x10, RZ ;  /* 0x000000100d677819 */ /* 0x000fe200000006ff */
[----:B------:R-:W-:Y:S01]  /*18f0*/  FMUL.FTZ R13, R79, R96 ;  /* 0x000000604f0d7220 */ /* 0x000fe20000410000 */
[C---:B------:R-:W-:Y:S01]  /*1900*/  FFMA.FTZ R12, R31.reuse, R12, 1 ;  /* 0x3f8000001f0c7423 */ /* 0x040fe2000001000c */
[----:B------:R-:W-:Y:S01]  /*1910*/  PRMT R113, R14, 0x7632, R113 ;  /* 0x000076320e717816 */ /* 0x000fe20000000071 */
[----:B------:R-:W-:Y:S01]  /*1920*/  FMUL.FTZ R31, R31, R74 ;  /* 0x0000004a1f1f7220 */ /* 0x000fe20000410000 */
[----:B------:R-:W-:Y:S01]  /*1930*/  FMUL.FTZ R13, R74, R13 ;  /* 0x0000000d4a0d7220 */ /* 0x000fe20000410000 */
[----:B------:R-:W-:Y:S01]  /*1940*/  SHF.L.U32 R106, R14, 0x10, RZ ;  /* 0x000000100e6a7819 */ /* 0x000fe200000006ff */
[----:B------:R-:W-:Y:S01]  /*1950*/  FADD.FTZ R14, -R110, 1 ;  /* 0x3f8000006e0e7421 */ /* 0x000fe20000010100 */
[----:B------:R-:W-:Y:S01]  /*1960*/  SHF.L.U32 R108, R108, 0x10, RZ ;  /* 0x000000106c6c7819 */ /* 0x000fe200000006ff */
[----:B------:R-:W-:Y:S01]  /*1970*/  FMUL.FTZ R12, R13, R12 ;  /* 0x0000000c0d0c7220 */ /* 0x000fe20000410000 */
[----:B------:R-:W-:Y:S01]  /*1980*/  FADD.FTZ R13, -R99, 1 ;  /* 0x3f800000630d7421 */ /* 0x000fe20000010100 */
[----:B------:R-:W-:Y:S01]  /*1990*/  PRMT R112, R15, 0x7632, R112 ;  /* 0x000076320f707816 */ /* 0x000fe20000000070 */
[----:B------:R-:W-:Y:S01]  /*19a0*/  FFMA.FTZ R36, R29, R14, 1 ;  /* 0x3f8000001d247423 */ /* 0x000fe2000001000e */
[----:B------:R-:W-:Y:S01]  /*19b0*/  SHF.L.U32 R109, R15, 0x10, RZ ;  /* 0x000000100f6d7819 */ /* 0x000fe200000006ff */
[----:B------:R-:W-:Y:S01]  /*19c0*/  FFMA.FTZ R15, R32, R13, 1 ;  /* 0x3f800000200f7423 */ /* 0x000fe2000001000d */
[----:B------:R-:W-:Y:S01]  /*19d0*/  FADD.FTZ R14, -R116, 1 ;  /* 0x3f800000740e7421 */ /* 0x000fe20000010100 */
[----:B------:R-:W-:Y:S01]  /*19e0*/  FMUL.FTZ R13, R115, R108 ;  /* 0x0000006c730d7220 */ /* 0x000fe20000410000 */
[----:B------:R-:W-:Y:S01]  /*19f0*/  FMUL.FTZ R22, R78, R103 ;  /* 0x000000674e167220 */ /* 0x000fe20000410000 */
[----:B------:R-:W-:Y:S01]  /*1a00*/  FMUL.FTZ R26, R77, R106 ;  /* 0x0000006a4d1a7220 */ /* 0x000fe20000410000 */
[----:B------:R-:W-:Y:S01]  /*1a10*/  FFMA.FTZ R14, R53, R14, 1 ;  /* 0x3f800000350e7423 */ /* 0x000fe2000001000e */
[----:B------:R-:W-:Y:S01]  /*1a20*/  FMUL.FTZ R13, R116, R13 ;  /* 0x0000000d740d7220 */ /* 0x000fe20000410000 */
[----:B------:R-:W-:Y:S01]  /*1a30*/  FMUL.FTZ R25, R76, R109 ;  /* 0x0000006d4c197220 */ /* 0x000fe20000410000 */
[----:B------:R-:W-:Y:S01]  /*1a40*/  FMUL.FTZ R22, R99, R22 ;  /* 0x0000001663167220 */ /* 0x000fe20000410000 */
[----:B------:R-:W-:Y:S01]  /*1a50*/  FMUL.FTZ R26, R111, R26 ;  /* 0x0000001a6f1a7220 */ /* 0x000fe20000410000 */
[----:B------:R-:W-:Y:S01]  /*1a60*/  FMUL.FTZ R13, R13, R14 ;  /* 0x0000000e0d0d7220 */ /* 0x000fe20000410000 */
[----:B------:R-:W-:Y:S01]  /*1a70*/  FADD.FTZ R14, -R120, 1 ;  /* 0x3f800000780e7421 */ /* 0x000fe20000010100 */
[----:B------:R-:W-:Y:S01]  /*1a80*/  SHF.L.U32 R114, R114, 0x10, RZ ;  /* 0x0000001072727819 */ /* 0x000fe200000006ff */
[----:B------:R-:W-:Y:S01]  /*1a90*/  FMUL.FTZ R25, R110, R25 ;  /* 0x000000196e197220 */ /* 0x000fe20000410000 */
[----:B------:R-:W-:Y:S01]  /*1aa0*/  SHF.L.U32 R113, R113, 0x10, RZ ;  /* 0x0000001071717819 */ /* 0x000fe200000006ff */
[----:B------:R-:W-:Y:S01]  /*1ab0*/  FMUL.FTZ R15, R22, R15 ;  /* 0x0000000f160f7220 */ /* 0x000fe20000410000 */
[----:B------:R-:W-:Y:S01]  /*1ac0*/  SHF.L.U32 R112, R112, 0x10, RZ ;  /* 0x0000001070707819 */ /* 0x000fe200000006ff */
[----:B------:R-:W-:Y:S01]  /*1ad0*/  FMUL.FTZ R22, R26, R23 ;  /* 0x000000171a167220 */ /* 0x000fe20000410000 */
[----:B------:R-:W-:Y:S01]  /*1ae0*/  FFMA.FTZ R26, R55, R14, 1 ;  /* 0x3f800000371a7423 */ /* 0x000fe2000001000e */
[----:B------:R-:W-:Y:S01]  /*1af0*/  FMUL.FTZ R36, R25, R36 ;  /* 0x0000002419247220 */ /* 0x000fe20000410000 */
        /* <DEDUP_REMOVED lines=8> */
[----:B------:R-:W-:Y:S01]  /*1b80*/  F2FP.BF16.F32.PACK_AB R20, R13, R12 ;  /* 0x0000000c0d14723e */ /* 0x000fe200000010ff */
[----:B------:R-:W-:Y:S01]  /*1b90*/  FMUL.FTZ R14, R14, R23 ;  /* 0x000000170e0e7220 */ /* 0x000fe20000410000 */
[----:B------:R-:W-:Y:S01]  /*1ba0*/  FMUL.FTZ R25, R25, R26 ;  /* 0x0000001a19197220 */ /* 0x000fe20000410000 */
[----:B------:R-:W-:Y:S01]  /*1bb0*/  FMUL.FTZ R23, R38, R27 ;  /* 0x0000001b26177220 */ /* 0x000fe20000410000 */
[----:B------:R-:W-:Y:S01]  /*1bc0*/  STS.128 [R24], R16 ;  /* 0x0000001018007388 */ /* 0x000fe20000000c00 */
[----:B------:R-:W-:Y:S01]  /*1bd0*/  SHF.L.U32 R38, R5, 0x10, RZ ;  /* 0x0000001005267819 */ /* 0x000fe200000006ff */
[----:B------:R-:W-:Y:S01]  /*1be0*/  FMUL.FTZ R32, R32, R99 ;  /* 0x0000006320207220 */ /* 0x000fe20000410000 */
[----:B------:R-:W-:Y:S01]  /*1bf0*/  F2FP.BF16.F32.PACK_AB R21, R14, R15 ;  /* 0x0000000f0e15723e */ /* 0x000fe200000010ff */
[----:B------:R-:W-:Y:S01]  /*1c00*/  FMUL.FTZ R111, R0, R111 ;  /* 0x0000006f006f7220 */ /* 0x000fe20000410000 */
[----:B------:R-:W-:Y:S01]  /*1c10*/  F2FP.BF16.F32.PACK_AB R22, R25, R22 ;  /* 0x000000161916723e */ /* 0x000fe200000010ff */
[----:B------:R-:W-:Y:S01]  /*1c20*/  FMUL.FTZ R29, R29, R110 ;  /* 0x0000006e1d1d7220 */ /* 0x000fe20000410000 */
[----:B------:R-:W-:Y:S01]  /*1c30*/  F2FP.BF16.F32.PACK_AB R23, R23, R36 ;  /* 0x000000241717723e */ /* 0x000fe200000010ff */
[----:B------:R-:W-:Y:S01]  /*1c40*/  FMUL.FTZ R53, R53, R116 ;  /* 0x0000007435357220 */ /* 0x000fe20000410000 */
[----:B------:R-:W-:Y:S01]  /*1c50*/  SHF.L.U32 R36, R7, 0x10, RZ ;  /* 0x0000001007247819 */ /* 0x000fe200000006ff */
[----:B------:R-:W-:Y:S01]  /*1c60*/  FMUL.FTZ R34, R34, R121 ;  /* 0x0000007922227220 */ /* 0x000fe20000410000 */
[----:B------:R-:W-:Y:S01]  /*1c70*/  PRMT R25, R8, 0x7632, R25 ;  /* 0x0000763208197816 */ /* 0x000fe20000000019 */
[----:B------:R0:W-:Y:S01]  /*1c80*/  STS.128 [R24+0x10], R20 ;  /* 0x0000101418007388 */ /* 0x0001e20000000c00 */
[----:B------:R-:W-:-:S03]  /*1c90*/  NOP ;  /* 0x0000000000007918 */ /* 0x000fc60000000000 */
[----:B------:R-:W1:Y:S01]  /*1ca0*/  LDS.128 R12, [R91] ;  /* 0x000000005b0c7984 */ /* 0x000e620000000c00 */
[----:B------:R-:W-:Y:S01]  /*1cb0*/  PRMT R26, R9, 0x7632, R26 ;  /* 0x00007632091a7816 */ /* 0x000fe2000000001a */
[----:B------:R-:W-:Y:S01]  /*1cc0*/  FMUL.FTZ R55, R55, R120 ;  /* 0x0000007837377220 */ /* 0x000fe20000410000 */
[----:B------:R-:W-:Y:S01]  /*1cd0*/  MOV R8, UR10 ;  /* 0x0000000a00087c02 */ /* 0x000fe20008000f00 */
[----:B------:R-:W-:Y:S01]  /*1ce0*/  FMUL.FTZ R0, R69, R59 ;  /* 0x0000003b45007220 */ /* 0x000fe20000410000 */
[----:B------:R-:W-:Y:S01]  /*1cf0*/  MOV R9, UR12 ;  /* 0x0000000c00097c02 */ /* 0x000fe20008000f00 */
[----:B------:R-:W-:Y:S01]  /*1d00*/  FMUL.FTZ R79, R79, R31 ;  /* 0x0000001f4f4f7220 */ /* 0x000fe20000410000 */
[----:B------:R-:W-:Y:S01]  /*1d10*/  PRMT R27, R10, 0x7632, R27 ;  /* 0x000076320a1b7816 */ /* 0x000fe2000000001b */
[----:B------:R-:W-:Y:S01]  /*1d20*/  FMUL.FTZ R78, R78, R32 ;  /* 0x000000204e4e7220 */ /* 0x000fe20000410000 */
[----:B0-----:R-:W-:Y:S01]  /*1d30*/  PRMT R20, R4, 0x7632, R20 ;  /* 0x0000763204147816 */ /* 0x001fe20000000014 */
[----:B------:R-:W-:Y:S01]  /*1d40*/  IMAD.WIDE.U32 R8, R3, 0x10, R8 ;  /* 0x0000001003087825 */ /* 0x000fe200078e0008 */
[----:B------:R-:W-:-:S03]  /*1d50*/  PRMT R21, R5, 0x7632, R21 ;  /* 0x0000763205157816 */ /* 0x000fc60000000015 */
[----:B------:R-:W-:Y:S01]  /*1d60*/  FMUL.FTZ R77, R77, R111 ;  /* 0x0000006f4d4d7220 */ /* 0x000fe20000410000 */
[----:B------:R-:W-:Y:S01]  /*1d70*/  PRMT R22, R6, 0x7632, R22 ;  /* 0x0000763206167816 */ /* 0x000fe20000000016 */
[----:B------:R-:W-:Y:S01]  /*1d80*/  FMUL.FTZ R76, R76, R29 ;  /* 0x0000001d4c4c7220 */ /* 0x000fe20000410000 */
[----:B------:R-:W-:Y:S01]  /*1d90*/  PRMT R23, R7, 0x7632, R23 ;  /* 0x0000763207177816 */ /* 0x000fe20000000017 */
[----:B------:R-:W-:Y:S01]  /*1da0*/  FMUL.FTZ R74, R101, R35 ;  /* 0x00000023654a7220 */ /* 0x000fe20000410000 */
[----:B------:R-:W0:Y:S01]  /*1db0*/  LDS.128 R4, [R91+0x200] ;  /* 0x000200005b047984 */ /* 0x000e220000000c00 */
[----:B------:R-:W-:Y:S01]  /*1dc0*/  FMUL.FTZ R71, R115, R53 ;  /* 0x0000003573477220 */ /* 0x000fe20000410000 */
[----:B------:R-:W-:Y:S01]  /*1dd0*/  FMUL.FTZ R70, R117, R34 ;  /* 0x0000002275467220 */ /* 0x000fe20000410000 */
[----:B------:R-:W-:Y:S01]  /*1de0*/  FMUL.FTZ R69, R118, R55 ;  /* 0x0000003776457220 */ /* 0x000fe20000410000 */
[----:B-1----:R1:W-:Y:S04]  /*1df0*/  STG.E.128 desc[UR26][R8.64], R12 ;  /* 0x0000000c08007986 */ /* 0x0023e8000c101d1a */
[----:B0-----:R1:W-:Y:S01]  /*1e00*/  STG.E.128 desc[UR26][R8.64+0x200], R4 ;  /* 0x0002000408007986 */ /* 0x0013e2000c101d1a */
[----:B------:R-:W-:Y:S05]  /*1e10*/  BRA.U !UP0, `(.L_x_1716) ;  /* 0x0000000108a87547 */ /* 0x000fea000b800000 */
[----:B------:R-:W-:Y:S01]  /*1e20*/  BAR.SYNC.DEFER_BLOCKING 0x0 ;  /* 0x0000000000007b1d */ /* 0x000fe20000010000 */
[----:B-1----:R-:W-:Y:S01]  /*1e30*/  FMUL.FTZ R4, R59, R60 ;  /* 0x0000003c3b047220 */ /* 0x002fe20000410000 */
        /* <DEDUP_REMOVED lines=15> */
[----:B------:R-:W0:Y:S01]  /*1f30*/  LDCU.128 UR12, c[0x0][0x430] ;  /* 0x00008600ff0c77ac */ /* 0x000e220008000c00 */
[----:B------:R-:W-:-:S02]  /*1f40*/  F2FP.BF16.F32.PACK_AB R7, R56, R7 ;  /* 0x000000073807723e */ /* 0x000fc400000010ff */
[----:B------:R-:W-:Y:S02]  /*1f50*/  F2FP.BF16.F32.PACK_AB R6, R67, R6 ;  /* 0x000000064306723e */ /* 0x000fe400000010ff */
[----:B------:R-:W-:Y:S02]  /*1f60*/  F2FP.BF16.F32.PACK_AB R5, R94, R5 ;  /* 0x000000055e05723e */ /* 0x000fe400000010ff */
[----:B------:R-:W-:Y:S02]  /*1f70*/  F2FP.BF16.F32.PACK_AB R4, R33, R4 ;  /* 0x000000042104723e */ /* 0x000fe400000010ff */
[----:B------:R-:W-:Y:S02]  /*1f80*/  F2FP.BF16.F32.PACK_AB R11, R54, R11 ;  /* 0x0000000b360b723e */ /* 0x000fe400000010ff */
[----:B------:R-:W-:Y:S01]  /*1f90*/  F2FP.BF16.F32.PACK_AB R10, R55, R10 ;  /* 0x0000000a370a723e */ /* 0x000fe200000010ff */
[----:B------:R1:W-:Y:S01]  /*1fa0*/  STS.128 [R24], R4 ;  /* 0x0000000418007388 */ /* 0x0003e20000000c00 */
[----:B------:R-:W-:-:S02]  /*1fb0*/  F2FP.BF16.F32.PACK_AB R9, R34, R9 ;  /* 0x000000092209723e */ /* 0x000fc400000010ff */
[----:B------:R-:W-:Y:S01]  /*1fc0*/  F2FP.BF16.F32.PACK_AB R8, R53, R8 ;  /* 0x000000083508723e */ /* 0x000fe200000010ff */
[----:B0-----:R-:W-:-:S04]  /*1fd0*/  UIMAD.WIDE.U32 UR8, UR32, UR12, UR8 ;  /* 0x0000000c200872a5 */ /* 0x001fc8000f8e0008 */
[----:B------:R-:W-:Y:S01]  /*1fe0*/  STS.128 [R24+0x10], R8 ;  /* 0x0000100818007388 */ /* 0x000fe20000000c00 */
[----:B------:R-:W-:-:S03]  /*1ff0*/  NOP ;  /* 0x0000000000007918 */ /* 0x000fc60000000000 */
[----:B------:R-:W0:Y:S01]  /*2000*/  LDS.128 R12, [R91] ;  /* 0x000000005b0c7984 */ /* 0x000e220000000c00 */
[----:B------:R-:W-:-:S03]  /*2010*/  UIMAD UR9, UR32, UR13, UR9 ;  /* 0x0000000d200972a4 */ /* 0x000fc6000f8e0209 */
[----:B------:R-:W2:Y:S01]  /*2020*/  LDS.128 R16, [R91+0x200] ;  /* 0x000200005b107984 */ /* 0x000ea20000000c00 */
[----:B------:R-:W-:-:S04]  /*2030*/  UIMAD.WIDE.U32 UR8, UR24, UR14, UR8 ;  /* 0x0000000e180872a5 */ /* 0x000fc8000f8e0008 */
[----:B------:R-:W-:Y:S02]  /*2040*/  UIMAD UR15, UR24, UR15, UR9 ;  /* 0x0000000f180f72a4 */ /* 0x000fe4000f8e0209 */
[----:B------:R-:W-:-:S04]  /*2050*/  ULEA UR9, UP0, UR8, UR30, 0x1 ;  /* 0x0000001e08097291 */ /* 0x000fc8000f8008ff */
[----:B------:R-:W-:Y:S02]  /*2060*/  ULEA.HI.X UR8, UR8, UR31, UR15, 0x1, UP0 ;  /* 0x0000001f08087291 */ /* 0x000fe400080f0c0f */
[----:B-1----:R-:W-:-:S04]  /*2070*/  MOV R4, UR9 ;  /* 0x0000000900047c02 */ /* 0x002fc80008000f00 */
[----:B------:R-:W-:-:S03]  /*2080*/  MOV R5, UR8 ;  /* 0x0000000800057c02 */ /* 0x000fc60008000f00 */
[----:B------:R-:W-:-:S05]  /*2090*/  IMAD.WIDE.U32 R4, R3, 0x10, R4 ;  /* 0x0000001003047825 */ /* 0x000fca00078e0004 */
[----:B0-----:R0:W-:Y:S04]  /*20a0*/  STG.E.128 desc[UR26][R4.64], R12 ;  /* 0x0000000c04007986 */ /* 0x0011e8000c101d1a */
[----:B--2---:R0:W-:Y:S02]  /*20b0*/  STG.E.128 desc[UR26][R4.64+0x200], R16 ;  /* 0x0002001004007986 */ /* 0x0041e4000c101d1a */
.L_x_1716:
[----:B------:R-:W-:Y:S01]  /*20c0*/  SHF.L.U32 R50, R50, 0x10, RZ ;  /* 0x0000001032327819 */ /* 0x000fe200000006ff */
[----:B01----:R-:W-:Y:S01]  /*20d0*/  FFMA.FTZ R4, R0, R90, R95 ;  /* 0x0000005a00047223 */ /* 0x003fe2000001005f */
[----:B------:R-:W-:Y:S01]  /*20e0*/  SHF.L.U32 R51, R51, 0x10, RZ ;  /* 0x0000001033337819 */ /* 0x000fe200000006ff */
[----:B------:R-:W-:Y:S01]  /*20f0*/  BAR.SYNC.DEFER_BLOCKING 0x0 ;  /* 0x0000000000007b1d */ /* 0x000fe20000010000 */
[----:B------:R-:W-:Y:S01]  /*2100*/  SHF.L.U32 R48, R48, 0x10, RZ ;  /* 0x0000001030307819 */ /* 0x000fe200000006ff */
[----:B------:R-:W-:Y:S01]  /*2110*/  FFMA.FTZ R3, R75, R50, R4 ;  /* 0x000000324b037223 */ /* 0x000fe20000010004 */
[----:B------:R-:W-:Y:S01]  /*2120*/  SHF.L.U32 R49, R49, 0x10, RZ ;  /* 0x0000001031317819 */ /* 0x000fe200000006ff */
[----:B------:R-:W-:Y:S01]  /*2130*/  UISETP.GE.AND UP0, UPT, UR25, 0x1, UPT ;  /* 0x000000011900788c */ /* 0x000fe2000bf06270 */
[----:B------:R-:W-:Y:S01]  /*2140*/  SHF.L.U32 R46, R46, 0x10, RZ ;  /* 0x000000102e2e7819 */ /* 0x000fe200000006ff */
[----:B------:R-:W-:Y:S01]  /*2150*/  FFMA.FTZ R3, R82, R89, R3 ;  /* 0x0000005952037223 */ /* 0x000fe20000010003 */
[----:B------:R-:W-:-:S02]  /*2160*/  SHF.L.U32 R47, R47, 0x10, RZ ;  /* 0x000000102f2f7819 */ /* 0x000fc400000006ff */
[----:B------:R-:W-:Y:S02]  /*2170*/  CS2R R66, SRZ ;  /* 0x0000000000427805 */ /* 0x000fe4000001ff00 */
[----:B------:R-:W-:Y:S01]  /*2180*/  SHF.L.U32 R44, R44, 0x10, RZ ;  /* 0x000000102c2c7819 */ /* 0x000fe200000006ff */
[----:B------:R-:W-:Y:S01]  /*2190*/  FFMA.FTZ R4, R74, R51, R3 ;  /* 0x000000334a047223 */ /* 0x000fe20000010003 */
[----:B------:R-:W-:Y:S02]  /*21a0*/  SHF.L.U32 R28, R28, 0x10, RZ ;  /* 0x000000101c1c7819 */ /* 0x000fe400000006ff */
[----:B------:R-:W-:Y:S02]  /*21b0*/  CS2R R64, SRZ ;  /* 0x0000000000407805 */ /* 0x000fe4000001ff00 */
[----:B------:R-:W-:Y:S01]  /*21c0*/  SHF.L.U32 R25, R25, 0x10, RZ ;  /* 0x0000001019197819 */ /* 0x000fe200000006ff */
[----:B------:R-:W-:Y:S01]  /*21d0*/  FFMA.FTZ R4, R81, R88, R4 ;  /* 0x0000005851047223 */ /* 0x000fe20000010004 */
[----:B------:R-:W-:Y:S01]  /*21e0*/  SHF.L.U32 R26, R26, 0x10, RZ ;  /* 0x000000101a1a7819 */ /* 0x000fe200000006ff */
[----:B------:R-:W-:Y:S01]  /*21f0*/  FADD.FTZ R32, R28, UR7 ;  /* 0x000000071c207e21 */ /* 0x000fe20008010000 */
        /* <DEDUP_REMOVED lines=12> */
[----:B------:R-:W-:Y:S01]  /*22c0*/  FADD.FTZ R31, R20, UR7 ;  /* 0x00000007141f7e21 */ /* 0x000fe20008010000 */
[----:B------:R-:W-:Y:S01]  /*22d0*/  FFMA.FTZ R4, R79, R86, R4 ;  /* 0x000000564f047223 */ /* 0x000fe20000010004 */
[----:B------:R-:W-:Y:S01]  /*22e0*/  FADD.FTZ R30, R21, UR7 ;  /* 0x00000007151e7e21 */ /* 0x000fe20008010000 */
[----:B------:R-:W-:Y:S01]  /*22f0*/  FADD.FTZ R29, R22, UR7 ;  /* 0x00000007161d7e21 */ /* 0x000fe20008010000 */
[----:B------:R-:W-:Y:S01]  /*2300*/  FADD.FTZ R28, R23, UR7 ;  /* 0x00000007171c7e21 */ /* 0x000fe20008010000 */
[----:B------:R-:W-:Y:S01]  /*2310*/  FFMA.FTZ R3, R71, R46, R4 ;  /* 0x0000002e47037223 */ /* 0x000fe20000010004 */
[----:B------:R-:W-:-:S02]  /*2320*/  CS2R R62, SRZ ;  /* 0x00000000003e7805 */ /* 0x000fc4000001ff00 */
[----:B------:R-:W-:Y:S02]  /*2330*/  CS2R R60, SRZ ;  /* 0x00000000003c7805 */ /* 0x000fe4000001ff00 */
[----:B------:R-:W-:Y:S01]  /*2340*/  CS2R R58, SRZ ;  /* 0x00000000003a7805 */ /* 0x000fe2000001ff00 */
[----:B------:R-:W-:Y:S01]  /*2350*/  FFMA.FTZ R3, R78, R85, R3 ;  /* 0x000000554e037223 */ /* 0x000fe20000010003 */
[----:B------:R-:W-:Y:S02]  /*2360*/  CS2R R56, SRZ ;  /* 0x0000000000387805 */ /* 0x000fe4000001ff00 */
[----:B------:R-:W-:Y:S02]  /*2370*/  CS2R R54, SRZ ;  /* 0x0000000000367805 */ /* 0x000fe4000001ff00 */
[----:B------:R-:W-:Y:S01]  /*2380*/  CS2R R52, SRZ ;  /* 0x0000000000347805 */ /* 0x000fe2000001ff00 */
[----:B------:R-:W-:Y:S01]  /*2390*/  FFMA.FTZ R4, R70, R47, R3 ;  /* 0x0000002f46047223 */ /* 0x000fe20000010003 */
[----:B------:R-:W-:Y:S01]  /*23a0*/  FADD.FTZ R43, R43, UR7 ;  /* 0x000000072b2b7e21 */ /* 0x000fe20008010000 */
[----:B------:R-:W-:Y:S01]  /*23b0*/  FADD.FTZ R42, R42, UR7 ;  /* 0x000000072a2a7e21 */ /* 0x000fe20008010000 */
[----:B------:R-:W-:Y:S01]  /*23c0*/  FADD.FTZ R41, R41, UR7 ;  /* 0x0000000729297e21 */ /* 0x000fe20008010000 */
[----:B------:R-:W-:Y:S01]  /*23d0*/  FFMA.FTZ R4, R77, R84, R4 ;  /* 0x000000544d047223 */ /* 0x000fe20000010004 */
[----:B------:R-:W-:Y:S01]  /*23e0*/  FADD.FTZ R40, R40, UR7 ;  /* 0x0000000728287e21 */ /* 0x000fe20008010000 */
[----:B------:R-:W-:Y:S01]  /*23f0*/  FADD.FTZ R39, R39, UR7 ;  /* 0x0000000727277e21 */ /* 0x000fe20008010000 */
[----:B------:R-:W-:Y:S01]  /*2400*/  FADD.FTZ R38, R38, UR7 ;  /* 0x0000000726267e21 */ /* 0x000fe20008010000 */
[----:B------:R-:W-:Y:S01]  /*2410*/  FFMA.FTZ R3, R69, R44, R4 ;  /* 0x0000002c45037223 */ /* 0x000fe20000010004 */
[----:B------:R-:W-:Y:S01]  /*2420*/  FADD.FTZ R37, R37, UR7 ;  /* 0x0000000725257e21 */ /* 0x000fe20008010000 */
[----:B------:R-:W-:Y:S01]  /*2430*/  FADD.FTZ R36, R36, UR7 ;  /* 0x0000000724247e21 */ /* 0x000fe20008010000 */
[----:B------:R-:W-:Y:S01]  /*2440*/  FMUL.FTZ R26, R0, UR6 ;  /* 0x00000006001a7c20 */ /* 0x000fe20008410000 */
[----:B------:R-:W-:Y:S01]  /*2450*/  FFMA.FTZ R3, R76, R83, R3 ;  /* 0x000000534c037223 */ /* 0x000fe20000010003 */
        /* <DEDUP_REMOVED lines=14> */
[C---:B------:R-:W-:Y:S01]  /*2540*/  FMUL.FTZ R12, R68.reuse, UR6 ;  /* 0x00000006440c7c20 */ /* 0x040fe20008410000 */
[----:B------:R-:W-:Y:S01]  /*2550*/  FFMA.FTZ R95, R68, R45, R3 ;  /* 0x0000002d445f7223 */ /* 0x000fe20000010003 */
[----:B------:R-:W-:Y:S06]  /*2560*/  BRA.U !UP0, `(.L_x_1717) ;  /* 0x0000002508a07547 */ /* 0x000fec000b800000 */
[----:B------:R-:W0:Y:S01]  /*2570*/  LDCU.64 UR32, c[0x0][0x3d8] ;  /* 0x00007b00ff2077ac */ /* 0x000e220008000a00 */
[----:B------:R-:W1:Y:S01]  /*2580*/  LDC R3, c[0x0][0x394] ;  /* 0x0000e500ff037b82 */ /* 0x000e620000000800 */
[----:B------:R-:W-:Y:S01]  /*2590*/  HFMA2 R67, -RZ, RZ, 0, 0 ;  /* 0x00000000ff437431 */ /* 0x000fe200000001ff */
[----:B------:R-:W2:Y:S01]  /*25a0*/  LDCU.64 UR38, c[0x0][0x3b8] ;  /* 0x00007700ff2677ac */ /* 0x000ea20008000a00 */
[----:B------:R-:W3:Y:S05]  /*25b0*/  LDCU.128 UR8, c[0x0][0x3a0] ;  /* 0x00007400ff0877ac */ /* 0x000eea0008000c00 */
[----:B------:R-:W4:Y:S01]  /*25c0*/  S2UR UR42, SR_CgaCtaId ;  /* 0x00000000002a79c3 */ /* 0x000f220000008800 */
[----:B------:R-:W5:Y:S01]  /*25d0*/  LDCU.128 UR12, c[0x0][0x440] ;  /* 0x00008800ff0c77ac */ /* 0x000f620008000c00 */
[----:B------:R-:W4:Y:S01]  /*25e0*/  LDCU.64 UR40, c[0x0][0x450] ;  /* 0x00008a00ff2877ac */ /* 0x000f220008000a00 */
[----:B0-----:R-:W-:-:S02]  /*25f0*/  UIMAD.WIDE.U32 UR30, UR24, UR32, URZ ;  /* 0x00000020181e72a5 */ /* 0x001fc4000f8e00ff */
[----:B--2---:R-:W-:Y:S02]  /*2600*/  UIMAD.WIDE.U32 UR28, UR24, UR38, URZ ;  /* 0x00000026181c72a5 */ /* 0x004fe4000f8e00ff */
[----:B------:R-:W-:Y:S01]  /*2610*/  UIMAD UR38, UR24, UR33, UR31 ;  /* 0x00000021182672a4 */ /* 0x000fe2000f8e021f */
[----:B-1----:R-:W-:Y:S01]  /*2620*/  ISETP.LE.AND P0, PT, R3, UR18, PT ;  /* 0x0000001203007c0c */ /* 0x002fe2000bf03270 */
[----:B------:R-:W0:Y:S03]  /*2630*/  LDCU.64 UR34, c[0x0][0x3e0] ;  /* 0x00007c00ff2277ac */ /* 0x000e260008000a00 */
[----:B------:R-:W-:Y:S01]  /*2640*/  ISETP.EQ.AND P0, PT, R2, RZ, !P0 ;  /* 0x000000ff0200720c */ /* 0x000fe20004702270 */
[----:B---3--:R-:W-:Y:S01]  /*2650*/  UIMAD.WIDE.U32 UR32, UR24, UR8, URZ ;  /* 0x00000008182072a5 */ /* 0x008fe2000f8e00ff */
[----:B------:R-:W1:Y:S02]  /*2660*/  LDCU.64 UR36, c[0x0][0x3c0] ;  /* 0x00007800ff2477ac */ /* 0x000e640008000a00 */
[----:B------:R-:W-:Y:S01]  /*2670*/  P2R R118, PR, RZ, 0x1 ;  /* 0x00000001ff767803 */ /* 0x000fe20000000000 */
[----:B------:R-:W-:-:S02]  /*2680*/  UIMAD UR9, UR24, UR9, UR33 ;  /* 0x00000009180972a4 */ /* 0x000fc4000f8e0221 */
[----:B------:R-:W-:Y:S02]  /*2690*/  UIMAD UR39, UR24, UR39, UR29 ;  /* 0x00000027182772a4 */ /* 0x000fe4000f8e021d */
[----:B-----5:R-:W-:Y:S02]  /*26a0*/  ULEA UR29, UP2, UR32, UR12, 0x2 ;  /* 0x0000000c201d7291 */ /* 0x020fe4000f8410ff */
[----:B------:R-:W-:Y:S02]  /*26b0*/  UIADD3 UR8, UPT, UPT, UR18, -0x2, URZ ;  /* 0xfffffffe12087890 */ /* 0x000fe4000fffe0ff */
[----:B------:R-:W-:Y:S02]  /*26c0*/  ULEA.HI.X UR32, UR32, UR13, UR9, 0x2, UP2 ;  /* 0x0000000d20207291 */ /* 0x000fe400090f1409 */
[----:B------:R-:W-:Y:S01]  /*26d0*/  ULEA UR31, UP0, UR28, UR14, 0x2 ;  /* 0x0000000e1c1f7291 */ /* 0x000fe2000f8010ff */
[----:B------:R-:W-:Y:S01]  /*26e0*/  UMOV UR9, 0x400 ;  /* 0x0000040000097882 */ /* 0x000fe20000000000 */
[----:B----4-:R-:W-:-:S02]  /*26f0*/  ULEA UR24, UP1, UR30, UR40, 0x2 ;  /* 0x000000281e187291 */ /* 0x010fc4000f8210ff */
[----:B------:R-:W-:Y:S02]  /*2700*/  ULEA UR9, UR42, UR9, 0x18 ;  /* 0x000000092a097291 */ /* 0x000fe4000f8ec0ff */
[----:B------:R-:W-:Y:S02]  /*2710*/  USHF.L.U32 UR23, UR23, 0x8, URZ ;  /* 0x0000000817177899 */ /* 0x000fe400080006ff */
[----:B------:R-:W-:Y:S02]  /*2720*/  ULEA.HI.X UR28, UR28, UR15, UR39, 0x2, UP0 ;  /* 0x0000000f1c1c7291 */ /* 0x000fe400080f1427 */
[----:B------:R-:W-:Y:S02]  /*2730*/  ULEA.HI.X UR30, UR30, UR41, UR38, 0x2, UP1 ;  /* 0x000000291e1e7291 */ /* 0x000fe400088f1426 */
[----:B------:R-:W-:Y:S02]  /*2740*/  UIMAD UR25, UR8, UR25, URZ ;  /* 0x00000019081972a4 */ /* 0x000fe4000f8e02ff */
[----:B------:R-:W-:Y:S01]  /*2750*/  UIADD3 UR33, UPT, UPT, UR9, 0x1ae0, URZ ;  /* 0x00001ae009217890 */ /* 0x000fe2000fffe0ff */
[----:B------:R-:W2:Y:S01]  /*2760*/  LDCU UR40, c[0x0][0x394] ;  /* 0x00007280ff2877ac */ /* 0x000ea20008000800 */
[----:B------:R-:W3:Y:S01]  /*2770*/  LDCU UR41, c[0x0][0x38c] ;  /* 0x00007180ff2977ac */ /* 0x000ee20008000800 */
[----:B------:R-:W-:-:S02]  /*2780*/  USHF.L.U64.HI UR13, UR10, 0x2, UR11 ;  /* 0x000000020a0d7899 */ /* 0x000fc4000801020b */
[----:B------:R-:W-:Y:S02]  /*2790*/  ULOP3.LUT UR23, UR23, 0x100, URZ, 0xc0, !UPT ;  /* 0x0000010017177892 */ /* 0x000fe4000f8ec0ff */
[----:B0-----:R-:W-:Y:S02]  /*27a0*/  USHF.L.U64.HI UR15, UR34, 0x2, UR35 ;  /* 0x00000002220f7899 */ /* 0x001fe40008010223 */
[----:B-1----:R-:W-:Y:S02]  /*27b0*/  USHF.L.U64.HI UR14, UR36, 0x2, UR37 ;  /* 0x00000002240e7899 */ /* 0x002fe40008010225 */
[----:B------:R-:W-:Y:S01]  /*27c0*/  UIADD3 UR9, UPT, UPT, UR9, 0x24e0, URZ ;  /* 0x000024e009097890 */ /* 0x000fe2000fffe0ff */
[----:B------:R-:W-:-:S11]  /*27d0*/  UMOV UR8, URZ ;  /* 0x000000ff00087c82 */ /* 0x000fd60008000000 */
.L_x_1730:
[----:B------:R-:W-:Y:S02]  /*27e0*/  MOV R6, UR29 ;  /* 0x0000001d00067c02 */ /* 0x000fe40008000f00 */
[----:B------:R-:W-:-:S05]  /*27f0*/  MOV R7, UR32 ;  /* 0x0000002000077c02 */ /* 0x000fca0008000f00 */
[----:B------:R-:W4:Y:S01]  /*2800*/  LDG.E R6, desc[UR26][R6.64] ;  /* 0x0000001a06067981 */ /* 0x000f22000c1e1900 */
[----:B-1----:R-:W-:Y:S02]  /*2810*/  MOV R2, UR31 ;  /* 0x0000001f00027c02 */ /* 0x002fe40008000f00 */
[----:B------:R-:W-:Y:S02]  /*2820*/  MOV R5, UR30 ;  /* 0x0000001e00057c02 */ /* 0x000fe40008000f00 */
[----:B0-----:R-:W-:Y:S02]  /*2830*/  MOV R3, UR28 ;  /* 0x0000001c00037c02 */ /* 0x001fe40008000f00 */
[----:B------:R-:W-:-:S03]  /*2840*/  MOV R4, UR24 ;  /* 0x0000001800047c02 */ /* 0x000fc60008000f00 */
[----:B------:R0:W5:Y:S04]  /*2850*/  LDG.E R2, desc[UR26][R2.64] ;  /* 0x0000001a02027981 */ /* 0x000168000c1e1900 */
[----:B------:R1:W5:Y:S01]  /*2860*/  LDG.E R5, desc[UR26][R4.64] ;  /* 0x0000001a04057981 */ /* 0x000362000c1e1900 */
[----:B------:R-:W2:Y:S01]  /*2870*/  S2UR UR12, SR_CgaCtaId ;  /* 0x00000000000c79c3 */ /* 0x000ea20000008800 */
[----:B------:R-:W-:Y:S01]  /*2880*/  UMOV UR11, 0x400 ;  /* 0x00000400000b7882 */ /* 0x000fe20000000000 */
[----:B------:R-:W-:Y:S01]  /*2890*/  BSSY.RECONVERGENT B0, `(.L_x_1718) ;  /* 0x0000049000007945 */ /* 0x000fe20003800200 */
[----:B------:R-:W3:Y:S01]  /*28a0*/  S2R R94, SR_TID.X ;  /* 0x00000000005e7919 */ /* 0x000ee20000002100 */
[----:B--2---:R-:W-:Y:S01]  /*28b0*/  ULEA UR11, UR12, UR11, 0x18 ;  /* 0x0000000b0c0b7291 */ /* 0x004fe2000f8ec0ff */
[----:B---3--:R-:W-:-:S02]  /*28c0*/  ISETP.NE.AND P0, PT, R94, RZ, PT ;  /* 0x000000ff5e00720c */ /* 0x008fc40003f05270 */
[C---:B0-----:R-:W-:Y:S02]  /*28d0*/  IADD3 R3, PT, PT, R94.reuse, 0x200, RZ ;  /* 0x000002005e037810 */ /* 0x041fe40007ffe0ff */
[----:B------:R-:W-:Y:S02]  /*28e0*/  ISETP.NE.AND P1, PT, R94, 0x7f, PT ;  /* 0x0000007f5e00780c */ /* 0x000fe40003f25270 */
[----:B------:R-:W-:-:S04]  /*28f0*/  SEL R3, R3, UR23, P0 ;  /* 0x0000001703037c07 */ /* 0x000fc80008000000 */
[----:B-1----:R-:W-:Y:S02]  /*2900*/  LEA R4, R3, UR11, 0x2 ;  /* 0x0000000b03047c11 */ /* 0x002fe4000f8e10ff */
[----:B----4-:R-:W-:-:S13]  /*2910*/  R2UR UR35, R6 ;  /* 0x00000000062372ca */ /* 0x010fda00000e0000 */
[----:B------:R-:W-:Y:S01]  /*2920*/  MOV R8, UR35 ;  /* 0x0000002300087c02 */ /* 0x000fe20008000f00 */
[----:B-----5:R-:W-:-:S04]  /*2930*/  FMUL.FTZ R5, R2, R5 ;  /* 0x0000000502057220 */ /* 0x020fc80000410000 */
[----:B------:R-:W-:Y:S01]  /*2940*/  FMUL.FTZ R8, R8, 1.4426950216293334961 ;  /* 0x3fb8aa3b08087820 */ /* 0x000fe20000410000 */
        /* <DEDUP_REMOVED lines=28> */
[----:B------:R-:W2:Y:S01]  /*2b10*/  MUFU.EX2 R127, R127 ;  /* 0x0000007f007f7308 */ /* 0x000ea20000000800 */
[-C--:B------:R-:W-:Y:S01]  /*2b20*/  FMUL.FTZ R103, R71, R5.reuse ;  /* 0x0000000547677220 */ /* 0x080fe20000410000 */
[-C--:B------:R-:W-:Y:S01]  /*2b30*/  FMUL.FTZ R102, R78, R5.reuse ;  /* 0x000000054e667220 */ /* 0x080fe20000410000 */
[-C--:B------:R-:W-:Y:S01]  /*2b40*/  FMUL.FTZ R101, R70, R5.reuse ;  /* 0x0000000546657220 */ /* 0x080fe20000410000 */
[-C--:B------:R-:W-:Y:S01]  /*2b50*/  FMUL.FTZ R100, R77, R5.reuse ;  /* 0x000000054d647220 */ /* 0x080fe20000410000 */
[-C--:B------:R-:W-:Y:S01]  /*2b60*/  FMUL.FTZ R99, R69, R5.reuse ;  /* 0x0000000545637220 */ /* 0x080fe20000410000 */
[-C--:B------:R-:W-:Y:S01]  /*2b70*/  FMUL.FTZ R98, R76, R5.reuse ;  /* 0x000000054c627220 */ /* 0x080fe20000410000 */
[----:B------:R-:W-:Y:S01]  /*2b80*/  FMUL.FTZ R97, R68, R5 ;  /* 0x0000000544617220 */ /* 0x000fe20000410000 */
[----:B------:R-:W3:Y:S08]  /*2b90*/  MUFU.EX2 R126, R126 ;  /* 0x0000007e007e7308 */ /* 0x000ef00000000800 */
        /* <DEDUP_REMOVED lines=13> */
[----:B-1234-:R-:W-:Y:S05]  /*2c70*/  @P1 BRA `(.L_x_1719) ;  /* 0x0000000000201947 */ /* 0x01efea0003800000 */
[----:B------:R-:W-:Y:S01]  /*2c80*/  UISETP.NE.AND UP0, UPT, UR18, UR40, UPT ;  /* 0x000000281200728c */ /* 0x000fe2000bf05270 */
[----:B------:R-:W-:-:S08]  /*2c90*/  HFMA2 R96, -RZ, RZ, 1.875, 0 ;  /* 0x3f800000ff607431 */ /* 0x000fd000000001ff */
[----:B------:R-:W-:Y:S05]  /*2ca0*/  BRA.U !UP0, `(.L_x_1720) ;  /* 0x00000001081c7547 */ /* 0x000fea000b800000 */
[----:B------:R-:W-:Y:S01]  /*2cb0*/  USHF.L.U32 UR12, UR18, 0xa, URZ ;  /* 0x0000000a120c7899 */ /* 0x000fe200080006ff */
[----:B------:R-:W-:-:S03]  /*2cc0*/  MOV R96, UR33 ;  /* 0x0000002100607c02 */ /* 0x000fc60008000f00 */
[----:B------:R-:W-:-:S09]  /*2cd0*/  ULOP3.LUT UR12, UR12, 0x400, URZ, 0xc0, !UPT ;  /* 0x000004000c0c7892 */ /* 0x000fd2000f8ec0ff */
[----:B------:R-:W2:Y:S01]  /*2ce0*/  LDS R96, [R96+UR12] ;  /* 0x0000000c60607984 */ /* 0x000ea20008000800 */
[----:B------:R-:W-:Y:S05]  /*2cf0*/  BRA `(.L_x_1720) ;  /* 0x0000000000087947 */ /* 0x000fea0003800000 */
.L_x_1719:
[----:B------:R-:W-:-:S06]  /*2d00*/  LEA R96, R94, UR11, 0x2 ;  /* 0x0000000b5e607c11 */ /* 0x000fcc000f8e10ff */
[----:B------:R-:W1:Y:S02]  /*2d10*/  LDS R96, [R96+0x22e4] ;  /* 0x0022e40060607984 */ /* 0x000e640000000800 */
.L_x_1720:
[----:B------:R-:W-:Y:S05]  /*2d20*/  BSYNC.RECONVERGENT B0 ;  /* 0x0000000000007941 */ /* 0x000fea0003800200 */
.L_x_1718:
[----:B------:R-:W-:Y:S02]  /*2d30*/  LOP3.LUT P1, RZ, R94, 0x1f, RZ, 0xc0, !PT ;  /* 0x0000001f5eff7812 */ /* 0x000fe4000782c0ff */
[----:B------:R-:W-:Y:S01]  /*2d40*/  MOV R2, UR18 ;  /* 0x0000001200027c02 */ /* 0x000fe20008000f00 */
[----:B------:R-:W-:Y:S01]  /*2d50*/  HFMA2 R5, -RZ, RZ, 0, 0 ;  /* 0x00000000ff057431 */ /* 0x000fe200000001ff */
[----:B0-----:R-:W-:Y:S02]  /*2d60*/  MOV R4, 0x3f800000 ;  /* 0x3f80000000047802 */ /* 0x001fe40000000f00 */
        /* <DEDUP_REMOVED lines=52> */
[----:B------:R-:W-:-:S03]  /*30b0*/  FFMA.FTZ R3, R114, R7, R133 ;  /* 0x0000000772037223 */ /* 0x000fc60000010085 */
[C---:B------:R-:W-:Y:S01]  /*30c0*/  FMUL.FTZ R2, R107.reuse, R2 ;  /* 0x000000026b027220 */ /* 0x040fe20000410000 */
[----:B------:R-:W-:-:S05]  /*30d0*/  FFMA.FTZ R3, R107, R3, R134 ;  /* 0x000000036b037223 */ /* 0x000fca0000010086 */
[----:B------:R0:W-:Y:S02]  /*30e0*/  STS.64 [R135+0x10d0], R2 ;  /* 0x0010d00287007388 */ /* 0x0001e40000000a00 */
[----:B0-----:R-:W-:Y:S01]  /*30f0*/  P2R R2, PR, RZ, 0x4 ;  /* 0x00000004ff027803 */ /* 0x001fe20000000000 */
[----:B------:R-:W-:Y:S06]  /*3100*/  BAR.SYNC.DEFER_BLOCKING 0x0 ;  /* 0x0000000000007b1d */ /* 0x000fec0000010000 */
[----:B------:R-:W-:Y:S05]  /*3110*/  @P2 BRA `(.L_x_1721) ;  /* 0x0000000400082947 */ /* 0x000fea0003800000 */
[----:B------:R-:W-:Y:S01]  /*3120*/  MOV R3, 0x28 ;  /* 0x0000002800037802 */ /* 0x000fe20000000f00 */
[----:B------:R-:W-:Y:S01]  /*3130*/  UMOV UR12, 0xffffffff ;  /* 0xffffffff000c7882 */ /* 0x000fe20000000000 */
[C---:B------:R-:W-:Y:S02]  /*3140*/  ISETP.GE.AND P1, PT, R92.reuse, 0x10, PT ;  /* 0x000000105c00780c */ /* 0x040fe40003f26270 */
[----:B------:R-:W-:Y:S01]  /*3150*/  ISETP.GE.AND P2, PT, R92, 0x8, PT ;  /* 0x000000085c00780c */ /* 0x000fe20003f46270 */
[----:B------:R-:W-:Y:S01]  /*3160*/  IMAD R140, R94, R3, UR11 ;  /* 0x0000000b5e8c7e24 */ /* 0x000fe2000f8e0203 */
[C---:B------:R-:W-:Y:S02]  /*3170*/  ISETP.GE.AND P3, PT, R92.reuse, 0x4, PT ;  /* 0x000000045c00780c */ /* 0x040fe40003f66270 */
[C---:B------:R-:W-:Y:S02]  /*3180*/  ISETP.GE.AND P4, PT, R92.reuse, 0x2, PT ;  /* 0x000000025c00780c */ /* 0x040fe40003f86270 */
[----:B------:R-:W-:Y:S01]  /*3190*/  LDS.64 R8, [R140+0x10d0] ;  /* 0x0010d0008c087984 */ /* 0x000fe20000000a00 */
[----:B------:R-:W-:-:S03]  /*31a0*/  ISETP.GE.AND P5, PT, R92, 0x1, PT ;  /* 0x000000015c00780c */ /* 0x000fc60003fa6270 */
[----:B------:R-:W0:Y:S04]  /*31b0*/  LDS.64 R6, [R140+0x10d8] ;  /* 0x0010d8008c067984 */ /* 0x000e280000000a00 */
[----:B------:R-:W3:Y:S04]  /*31c0*/  LDS.64 R2, [R140+0x10e0] ;  /* 0x0010e0008c027984 */ /* 0x000ee80000000a00 */
[----:B------:R-:W4:Y:S01]  /*31d0*/  LDS.64 R10, [R140+0x10e8] ;  /* 0x0010e8008c0a7984 */ /* 0x000f220000000a00 */
[-C--:B0-----:R-:W-:Y:S01]  /*31e0*/  FFMA.FTZ R147, R9, R6.reuse, R7 ;  /* 0x0000000609937223 */ /* 0x081fe20000010007 */
[----:B------:R-:W-:-:S03]  /*31f0*/  FMUL.FTZ R145, R8, R6 ;  /* 0x0000000608917220 */ /* 0x000fc60000410000 */
[C---:B---3--:R-:W-:Y:S01]  /*3200*/  FFMA.FTZ R147, R2.reuse, R147, R3 ;  /* 0x0000009302937223 */ /* 0x048fe20000010003 */
[----:B------:R-:W-:-:S03]  /*3210*/  FMUL.FTZ R145, R2, R145 ;  /* 0x0000009102917220 */ /* 0x000fc60000410000 */
[C---:B----4-:R-:W-:Y:S01]  /*3220*/  FFMA.FTZ R11, R10.reuse, R147, R11 ;  /* 0x000000930a0b7223 */ /* 0x050fe2000001000b */
[----:B------:R-:W-:Y:S01]  /*3230*/  FMUL.FTZ R10, R10, R145 ;  /* 0x000000910a0a7220 */ /* 0x000fe20000410000 */
[----:B------:R-:W-:Y:S06]  /*3240*/  BRA.DIV UR12, `(.L_x_1722) ;  /* 0x0000002a0cb47947 */ /* 0x000fec000b800000 */
[----:B------:R-:W0:Y:S04]  /*3250*/  SHFL.UP PT, R148, R11, 0x1, RZ ;  /* 0x042000000b947989 */ /* 0x000e2800000e00ff */
[----:B------:R-:W3:Y:S01]  /*3260*/  SHFL.UP PT, R147, R10, 0x1, RZ ;  /* 0x042000000a937989 */ /* 0x000ee200000e00ff */
[C---:B0-----:R-:W-:Y:S01]  /*3270*/  FFMA.FTZ R148, R10.reuse, R148, R11 ;  /* 0x000000940a947223 */ /* 0x041fe2000001000b */
[----:B---3--:R-:W-:-:S04]  /*3280*/  @P5 FMUL.FTZ R10, R10, R147 ;  /* 0x000000930a0a5220 */ /* 0x008fc80000410000 */
        /* <DEDUP_REMOVED lines=16> */
[----:B------:R0:W3:Y:S04]  /*3390*/  SHFL.UP PT, R151, R10, 0x10, RZ ;  /* 0x060000000a977989 */ /* 0x0000e800000e00ff */
[----:B------:R0:W4:Y:S02]  /*33a0*/  SHFL.UP PT, R148, R11, 0x10, RZ ;  /* 0x060000000b947989 */ /* 0x00012400000e00ff */
.L_x_1748:
[C---:B----4-:R-:W-:Y:S01]  /*33b0*/  FFMA.FTZ R148, R10.reuse, R148, R11 ;  /* 0x000000940a947223 */ /* 0x050fe2000001000b */
[----:B------:R-:W-:Y:S01]  /*33c0*/  UMOV UR12, 0xffffffff ;  /* 0xffffffff000c7882 */ /* 0x000fe20000000000 */
[----:B0--3--:R-:W-:-:S03]  /*33d0*/  @P1 FMUL.FTZ R10, R10, R151 ;  /* 0x000000970a0a1220 */ /* 0x009fc60000410000 */
[----:B------:R-:W-:Y:S01]  /*33e0*/  FSEL R11, R11, R148, !P1 ;  /* 0x000000940b0b7208 */ /* 0x000fe20004800000 */
[----:B------:R-:W-:Y:S06]  /*33f0*/  BRA.DIV UR12, `(.L_x_1723) ;  /* 0x0000002e0c4c7947 */ /* 0x000fec000b800000 */
.L_x_1751:
[----:B------:R-:W-:-:S03]  /*3400*/  UMOV UR12, 0xffffffff ;  /* 0xffffffff000c7882 */ /* 0x000fc60000000000 */
[----:B------:R-:W-:Y:S05]  /*3410*/  BRA.DIV UR12, `(.L_x_1724) ;  /* 0x0000002e0c6c7947 */ /* 0x000fea000b800000 */
.L_x_1754:
[----:B------:R-:W-:-:S03]  /*3420*/  UMOV UR12, 0xffffffff ;  /* 0xffffffff000c7882 */ /* 0x000fc60000000000 */
[----:B------:R-:W-:Y:S05]  /*3430*/  BRA.DIV UR12, `(.L_x_1725) ;  /* 0x0000002e0c8c7947 */ /* 0x000fea000b800000 */
[----:B------:R-:W0:Y:S04]  /*3440*/  SHFL.UP PT, R10, R10, 0x1, RZ ;  /* 0x042000000a0a7989 */ /* 0x000e2800000e00ff */
[----:B------:R-:W3:Y:S04]  /*3450*/  SHFL.UP PT, R11, R11, 0x1, RZ ;  /* 0x042000000b0b7989 */ /* 0x000ee800000e00ff */
[----:B-----5:R-:W4:Y:S04]  /*3460*/  SHFL.IDX PT, R4, R4, RZ, 0x1f ;  /* 0x00001fff04047589 */ /* 0x020f2800000e0000 */
[----:B------:R-:W0:Y:S02]  /*3470*/  SHFL.IDX PT, R5, R5, RZ, 0x1f ;  /* 0x00001fff05057589 */ /* 0x000e2400000e0000 */
.L_x_1760:
[C---:B0--3--:R-:W-:Y:S01]  /*3480*/  @P0 FFMA.FTZ R5, R10.reuse, R5, R11 ;  /* 0x000000050a050223 */ /* 0x049fe2000001000b */
        /* <DEDUP_REMOVED lines=11> */
.L_x_1721:
[----:B------:R-:W-:Y:S05]  /*3540*/  WARPSYNC.ALL ;  /* 0x0000000000007948 */ /* 0x000fea0003800000 */
[----:B------:R-:W-:Y:S01]  /*3550*/  BAR.SYNC.DEFER_BLOCKING 0x0 ;  /* 0x0000000000007b1d */ /* 0x000fe20000010000 */
[C---:B012---:R-:W-:Y:S01]  /*3560*/  FMUL.FTZ R3, R107.reuse, R96 ;  /* 0x000000606b037220 */ /* 0x047fe20000410000 */
[----:B-----5:R-:W-:Y:S01]  /*3570*/  FFMA.FTZ R4, R107, R97, R98 ;  /* 0x000000616b047223 */ /* 0x020fe20000010062 */
[----:B------:R-:W-:Y:S02]  /*3580*/  ISETP.NE.AND P0, PT, R118, RZ, PT ;  /* 0x000000ff7600720c */ /* 0x000fe40003f05270 */
[C---:B------:R-:W-:Y:S01]  /*3590*/  FMUL.FTZ R6, R114.reuse, R3 ;  /* 0x0000000372067220 */ /* 0x040fe20000410000 */
[----:B------:R-:W-:Y:S01]  /*35a0*/  FFMA.FTZ R4, R114, R4, R99 ;  /* 0x0000000472047223 */ /* 0x000fe20000010063 */
[----:B------:R-:W-:-:S02]  /*35b0*/  MOV R5, RZ ;  /* 0x000000ff00057202 */ /* 0x000fc40000000f00 */
[C---:B------:R-:W-:Y:S01]  /*35c0*/  FMUL.FTZ R3, R115.reuse, R6 ;  /* 0x0000000673037220 */ /* 0x040fe20000410000 */
[----:B------:R-:W-:-:S03]  /*35d0*/  FFMA.FTZ R4, R115, R4, R100 ;  /* 0x0000000473047223 */ /* 0x000fc60000010064 */
[C---:B------:R-:W-:Y:S01]  /*35e0*/  FMUL.FTZ R6, R116.reuse, R3 ;  /* 0x0000000374067220 */ /* 0x040fe20000410000 */
[----:B------:R-:W-:-:S03]  /*35f0*/  FFMA.FTZ R4, R116, R4, R101 ;  /* 0x0000000474047223 */ /* 0x000fc60000010065 */
[C---:B------:R-:W-:Y:S01]  /*3600*/  FMUL.FTZ R3, R117.reuse, R6 ;  /* 0x0000000675037220 */ /* 0x040fe20000410000 */
[----:B------:R-:W-:-:S04]  /*3610*/  FFMA.FTZ R4, R117, R4, R102 ;  /* 0x0000000475047223 */ /* 0x000fc80000010066 */
[----:B------:R-:W-:Y:S01]  /*3620*/  FFMA.FTZ R4, R120, R4, R103 ;  /* 0x0000000478047223 */ /* 0x000fe20000010067 */
[----:B------:R-:W0:Y:S03]  /*3630*/  LDS R2, [R135+0x10d4] ;  /* 0x0010d40087027984 */ /* 0x000e260000000800 */
        /* <DEDUP_REMOVED lines=8> */
[C---:B------:R-:W-:Y:S01]  /*36c0*/  FFMA.FTZ R3, R121.reuse, R4, R106 ;  /* 0x0000000479037223 */ /* 0x040fe2000001006a */
[----:B------:R-:W-:Y:S01]  /*36d0*/  MOV R4, 0x3f800000 ;  /* 0x3f80000000047802 */ /* 0x000fe20000000f00 */
        /* <DEDUP_REMOVED lines=90> */
.L_x_1777:
        /* <DEDUP_REMOVED lines=16> */
.L_x_1726:
[----:B------:R-:W-:Y:S05]  /*3d80*/  WARPSYNC.ALL ;  /* 0x0000000000007948 */ /* 0x000fea0003800000 */
[----:B------:R-:W-:Y:S01]  /*3d90*/  BAR.SYNC.DEFER_BLOCKING 0x0 ;  /* 0x0000000000007b1d */ /* 0x000fe20000010000 */
[----:B0-----:R-:W-:Y:S01]  /*3da0*/  SHF.R.U32.HI R3, RZ, 0x2, R94 ;  /* 0x00000002ff037819 */ /* 0x001fe2000001165e */
[----:B------:R-:W-:Y:S01]  /*3db0*/  FFMA.FTZ R6, R0, R142, RZ ;  /* 0x0000008e00067223 */ /* 0x000fe200000100ff */
[----:B------:R-:W-:Y:S01]  /*3dc0*/  FFMA.FTZ R11, -R35, R50, R140 ;  /* 0x00000032230b7223 */ /* 0x000fe2000001018c */
[C---:B------:R-:W-:Y:S02]  /*3dd0*/  ISETP.GT.AND P1, PT, R92.reuse, 0x1e, PT ;  /* 0x0000001e5c00780c */ /* 0x040fe40003f24270 */
[----:B------:R-:W-:Y:S01]  /*3de0*/  IADD3 R2, PT, PT, R3, R94, RZ ;  /* 0x0000005e03027210 */ /* 0x000fe20007ffe0ff */
[----:B------:R-:W-:Y:S01]  /*3df0*/  FFMA.FTZ R7, R75, R140, R6 ;  /* 0x0000008c4b077223 */ /* 0x000fe20000010006 */
[----:B------:R-:W-:Y:S01]  /*3e00*/  ISETP.GT.AND P0, PT, R92, 0x1d, PT ;  /* 0x0000001d5c00780c */ /* 0x000fe20003f04270 */
[----:B------:R-:W-:Y:S01]  /*3e10*/  BSSY.RECONVERGENT B0, `(.L_x_1728) ;  /* 0x00000d0000007945 */ /* 0x000fe20003800200 */
[----:B------:R-:W-:Y:S01]  /*3e20*/  LEA R2, R2, UR11, 0x3 ;  /* 0x0000000b02027c11 */ /* 0x000fe2000f8e18ff */
[----:B------:R-:W-:Y:S01]  /*3e30*/  FFMA.FTZ R7, R82, R141, R7 ;  /* 0x0000008d52077223 */ /* 0x000fe20000010007 */
[----:B------:R-:W-:Y:S01]  /*3e40*/  FFMA.FTZ R141, -R42, R89, R141 ;  /* 0x000000592a8d7223 */ /* 0x000fe2000001018d */
[----:B------:R-:W-:-:S03]  /*3e50*/  ISETP.NE.AND P2, PT, R94, RZ, PT ;  /* 0x000000ff5e00720c */ /* 0x000fc60003f45270 */
[----:B------:R-:W0:Y:S10]  /*3e60*/  LDS R2, [R2+0x15e4] ;  /* 0x0015e40002027984 */ /* 0x000e340000000800 */
        /* <DEDUP_REMOVED lines=27> */
[----:B------:R-:W-:Y:S01]  /*4020*/  FMUL.FTZ R119, R31, R103 ;  /* 0x000000671f777220 */ /* 0x000fe20000410000 */
[----:B------:R-:W-:Y:S01]  /*4030*/  FFMA.FTZ R129, -R38, R85, R129 ;  /* 0x0000005526817223 */ /* 0x000fe20000010181 */
[-C--:B------:R-:W-:Y:S01]  /*4040*/  FFMA.FTZ R105, R122, R104.reuse, R105 ;  /* 0x000000687a697223 */ /* 0x080fe20000010069 */
[----:B------:R-:W-:Y:S01]  /*4050*/  FFMA.FTZ R8, R70, R149, R97 ;  /* 0x0000009546087223 */ /* 0x000fe20000010061 */
[----:B------:R-:W-:Y:S01]  /*4060*/  FMUL.FTZ R117, R39, R104 ;  /* 0x0000006827757220 */ /* 0x000fe20000410000 */
[----:B------:R-:W-:Y:S01]  /*4070*/  FFMA.FTZ R149, -R30, R47, R149 ;  /* 0x0000002f1e957223 */ /* 0x000fe20000010195 */
[-C--:B------:R-:W-:Y:S01]  /*4080*/  FFMA.FTZ R106, R121, R105.reuse, R106 ;  /* 0x00000069796a7223 */ /* 0x080fe2000001006a */
[----:B------:R-:W-:Y:S01]  /*4090*/  FFMA.FTZ R10, R77, R130, R8 ;  /* 0x000000824d0a7223 */ /* 0x000fe20000010008 */
[----:B------:R-:W-:Y:S01]  /*40a0*/  FMUL.FTZ R115, R32, R105 ;  /* 0x0000006920737220 */ /* 0x000fe20000410000 */
[----:B------:R-:W-:Y:S01]  /*40b0*/  FMUL.FTZ R121, R30, R101 ;  /* 0x000000651e797220 */ /* 0x000fe20000410000 */
[----:B------:R-:W-:Y:S01]  /*40c0*/  FFMA.FTZ R108, R123, R106, R108 ;  /* 0x0000006a7b6c7223 */ /* 0x000fe2000001006c */
[----:B------:R-:W-:Y:S01]  /*40d0*/  FFMA.FTZ R107, R69, R132, R10 ;  /* 0x00000084456b7223 */ /* 0x000fe2000001000a */
[----:B------:R-:W-:Y:S01]  /*40e0*/  FMUL.FTZ R116, R40, R106 ;  /* 0x0000006a28747220 */ /* 0x000fe20000410000 */
[C---:B------:R-:W-:Y:S01]  /*40f0*/  FFMA.FTZ R130, -R37.reuse, R84, R130 ;  /* 0x0000005425827223 */ /* 0x040fe20000010182 */
[----:B------:R-:W-:Y:S01]  /*4100*/  FFMA.FTZ R109, R124, R108, R109 ;  /* 0x0000006c7c6d7223 */ /* 0x000fe2000001006d */
[----:B------:R-:W-:Y:S01]  /*4110*/  FMUL.FTZ R123, R37, R100 ;  /* 0x00000064257b7220 */ /* 0x000fe20000410000 */
[----:B------:R-:W-:Y:S01]  /*4120*/  FFMA.FTZ R132, -R29, R44, R132 ;  /* 0x0000002c1d847223 */ /* 0x000fe20000010184 */
[----:B------:R-:W-:Y:S01]  /*4130*/  FMUL.FTZ R5, R130, R5 ;  /* 0x0000000582057220 */ /* 0x000fe20000410000 */
[----:B------:R-:W-:Y:S01]  /*4140*/  FFMA.FTZ R110, R125, R109, R110 ;  /* 0x0000006d7d6e7223 */ /* 0x000fe2000001006e */
[----:B------:R-:W-:Y:S01]  /*4150*/  FMUL.FTZ R125, R29, R99 ;  /* 0x000000631d7d7220 */ /* 0x000fe20000410000 */
[----:B------:R-:W-:Y:S01]  /*4160*/  FADD.FTZ R15, R119, R15 ;  /* 0x0000000f770f7221 */ /* 0x000fe20000010000 */
[----:B------:R-:W-:Y:S01]  /*4170*/  FADD.FTZ R20, R123, R20 ;  /* 0x000000147b147221 */ /* 0x000fe20000010000 */
[-C--:B------:R-:W-:Y:S01]  /*4180*/  FFMA.FTZ R111, R126, R110.reuse, R111 ;  /* 0x0000006e7e6f7223 */ /* 0x080fe2000001006f */
[----:B------:R-:W-:Y:S01]  /*4190*/  FMUL.FTZ R8, R34, R110 ;  /* 0x0000006e22087220 */ /* 0x000fe20000410000 */
[----:B------:R-:W-:Y:S01]  /*41a0*/  FFMA.FTZ R126, -R28, R45, R131 ;  /* 0x0000002d1c7e7223 */ /* 0x000fe20000010183 */
[----:B------:R-:W-:Y:S01]  /*41b0*/  FADD.FTZ R13, R125, R13 ;  /* 0x0000000d7d0d7221 */ /* 0x000fe20000010000 */
[-C--:B------:R-:W-:Y:S01]  /*41c0*/  FFMA.FTZ R112, R127, R111.reuse, R112 ;  /* 0x0000006f7f707223 */ /* 0x080fe20000010070 */
[----:B------:R-:W-:Y:S01]  /*41d0*/  FMUL.FTZ R114, R42, R111 ;  /* 0x0000006f2a727220 */ /* 0x000fe20000410000 */
[----:B------:R-:W-:Y:S01]  /*41e0*/  FADD.FTZ R18, R8, R18 ;  /* 0x0000001208127221 */ /* 0x000fe20000010000 */
[----:B------:R-:W-:Y:S01]  /*41f0*/  FADD.FTZ R14, R121, R14 ;  /* 0x0000000e790e7221 */ /* 0x000fe20000010000 */
        /* <DEDUP_REMOVED lines=10> */
[----:B------:R-:W-:-:S04]  /*42a0*/  FFMA.FTZ R9, R6, R11, R9 ;  /* 0x0000000b06097223 */ /* 0x000fc80000010009 */
[----:B------:R-:W-:Y:S01]  /*42b0*/  FFMA.FTZ R97, R114, R141, R9 ;  /* 0x0000008d72617223 */ /* 0x000fe20000010009 */
[----:B------:R-:W-:-:S03]  /*42c0*/  FMUL.FTZ R9, R41, R109 ;  /* 0x0000006d29097220 */ /* 0x000fc60000410000 */
[----:B------:R-:W-:Y:S01]  /*42d0*/  FFMA.FTZ R10, R8, R139, R97 ;  /* 0x0000008b080a7223 */ /* 0x000fe20000010061 */
[----:B------:R-:W-:Y:S01]  /*42e0*/  FFMA.FTZ R97, R76, R133, R107 ;  /* 0x000000854c617223 */ /* 0x000fe2000001006b */
[----:B------:R-:W-:Y:S01]  /*42f0*/  FMUL.FTZ R107, R33, R108 ;  /* 0x0000006c216b7220 */ /* 0x000fe20000410000 */
[----:B------:R-:W-:Y:S01]  /*4300*/  FFMA.FTZ R133, -R36, R83, R133 ;  /* 0x0000005324857223 */ /* 0x000fe20000010185 */
[----:B------:R-:W-:Y:S01]  /*4310*/  FFMA.FTZ R120, R9, R138, R10 ;  /* 0x0000008a09787223 */ /* 0x000fe2000001000a */
[----:B------:R-:W-:Y:S01]  /*4320*/  FFMA.FTZ R10, R68, R131, R97 ;  /* 0x00000083440a7223 */ /* 0x000fe20000010061 */
[----:B------:R-:W-:Y:S01]  /*4330*/  FMUL.FTZ R131, R28, R96 ;  /* 0x000000601c837220 */ /* 0x000fe20000410000 */
[----:B------:R-:W-:Y:S01]  /*4340*/  FMUL.FTZ R94, R133, R94 ;  /* 0x0000005e855e7220 */ /* 0x000fe20000410000 */
[----:B------:R-:W-:Y:S01]  /*4350*/  FFMA.FTZ R97, R107, R136, R120 ;  /* 0x000000886b617223 */ /* 0x000fe20000010078 */
[----:B------:R-:W-:Y:S01]  /*4360*/  FFMA.FTZ R120, -R32, R49, R143 ;  /* 0x0000003120787223 */ /* 0x000fe2000001018f */
[----:B------:R-:W0:Y:S01]  /*4370*/  SHFL.DOWN PT, R127, R10, 0x1, 0x1f ;  /* 0x08201f000a7f7f89 */ /* 0x000e2200000e0000 */
[----:B------:R-:W-:Y:S01]  /*4380*/  FADD.FTZ R24, R9, R24 ;  /* 0x0000001809187221 */ /* 0x000fe20000010000 */
[----:B------:R-:W-:Y:S01]  /*4390*/  FFMA.FTZ R122, R116, R137, R97 ;  /* 0x00000089747a7223 */ /* 0x000fe20000010061 */
[----:B------:R-:W-:Y:S01]  /*43a0*/  FADD.FTZ R12, R131, R12 ;  /* 0x0000000c830c7221 */ /* 0x000fe20000010000 */
[----:B------:R-:W-:-:S02]  /*43b0*/  FADD.FTZ R17, R107, R17 ;  /* 0x000000116b117221 */ /* 0x000fc40000010000 */
[----:B------:R-:W-:-:S04]  /*43c0*/  FFMA.FTZ R122, R115, R120, R122 ;  /* 0x00000078737a7223 */ /* 0x000fc8000001007a */
        /* <DEDUP_REMOVED lines=12> */
[----:B------:R-:W-:Y:S01]  /*4490*/  FADD.FTZ R21, R127, R21 ;  /* 0x000000157f157221 */ /* 0x000fe20000010000 */
[----:B------:R-:W-:Y:S01]  /*44a0*/  FMUL.FTZ R94, R149, R4 ;  /* 0x00000004955e7220 */ /* 0x000fe20000410000 */
[----:B------:R-:W-:Y:S01]  /*44b0*/  FFMA.FTZ R124, R127, R133, R124 ;  /* 0x000000857f7c7223 */ /* 0x000fe2000001007c */
[----:B------:R-:W-:Y:S01]  /*44c0*/  FMUL.FTZ R127, R99, UR35 ;  /* 0x00000023637f7c20 */ /* 0x000fe20008410000 */
[----:B------:R-:W-:Y:S01]  /*44d0*/  FMUL.FTZ R4, R102, UR35 ;  /* 0x0000002366047c20 */ /* 0x000fe20008410000 */
[----:B------:R-:W-:Y:S01]  /*44e0*/  FFMA.FTZ R94, R47, R101, R94 ;  /* 0x000000652f5e7223 */ /* 0x000fe2000001005e */
[----:B------:R-:W-:Y:S01]  /*44f0*/  FFMA.FTZ R97, R131, R126, R124 ;  /* 0x0000007e83617223 */ /* 0x000fe2000001007c */
[----:B------:R-:W-:Y:S01]  /*4500*/  FMUL.FTZ R127, R132, R127 ;  /* 0x0000007f847f7220 */ /* 0x000fe20000410000 */
[----:B------:R-:W-:Y:S01]  /*4510*/  FMUL.FTZ R4, R129, R4 ;  /* 0x0000000481047220 */ /* 0x000fe20000410000 */
[----:B------:R-:W-:Y:S01]  /*4520*/  FADD.FTZ R63, R94, R63 ;  /* 0x0000003f5e3f7221 */ /* 0x000fe20000010000 */
[----:B------:R-:W-:Y:S01]  /*4530*/  FADD.FTZ R66, R125, R66 ;  /* 0x000000427d427221 */ /* 0x000fe20000010000 */
[----:B------:R-:W1:Y:S01]  /*4540*/  SHFL.DOWN PT, R124, R97, 0x1, 0x1f ;  /* 0x08201f00617c7f89 */ /* 0x000e6200000e0000 */
[----:B------:R-:W-:Y:S01]  /*4550*/  FFMA.FTZ R119, R85, R102, R4 ;  /* 0x0000006655777223 */ /* 0x000fe20000010004 */
[----:B------:R-:W-:-:S03]  /*4560*/  FMUL.FTZ R4, R106, UR35 ;  /* 0x000000236a047c20 */ /* 0x000fc60008410000 */
[----:B------:R-:W-:Y:S01]  /*4570*/  FADD.FTZ R62, R119, R62 ;  /* 0x0000003e773e7221 */ /* 0x000fe20000010000 */
[----:B------:R-:W-:Y:S01]  /*4580*/  FMUL.FTZ R4, R137, R4 ;  /* 0x0000000489047220 */ /* 0x000fe20000410000 */
        /* <DEDUP_REMOVED lines=8> */
[----:B------:R-:W-:-:S04]  /*4610*/  ISETP.GT.AND P0, PT, R92, 0x17, PT ;  /* 0x000000175c00780c */ /* 0x000fc80003f04270 */
[----:B------:R-:W1:Y:S09]  /*4620*/  SHFL.DOWN PT, R124, R97, 0x4, 0x1f ;  /* 0x08801f00617c7f89 */ /* 0x000e7200000e0000 */
[----:B0-----:R-:W-:Y:S01]  /*4630*/  @!P0 FADD.FTZ R10, R10, R135 ;  /* 0x000000870a0a8221 */ /* 0x001fe20000010000 */
[----:B------:R-:W-:-:S04]  /*4640*/  FMUL.FTZ R135, R96, UR35 ;  /* 0x0000002360877c20 */ /* 0x000fc80008410000 */
[----:B------:R-:W-:-:S04]  /*4650*/  FMUL.FTZ R126, R126, R135 ;  /* 0x000000877e7e7220 */ /* 0x000fc80000410000 */
[----:B------:R-:W-:Y:S01]  /*4660*/  FFMA.FTZ R126, R45, R96, R126 ;  /* 0x000000602d7e7223 */ /* 0x000fe2000001007e */
[----:B------:R-:W-:Y:S01]  /*4670*/  FFMA.FTZ R96, R44, R99, R127 ;  /* 0x000000632c607223 */ /* 0x000fe2000001007f */
[----:B------:R-:W-:Y:S01]  /*4680*/  FFMA.FTZ R99, R84, R100, R5 ;  /* 0x0000006454637223 */ /* 0x000fe20000010005 */
[----:B------:R-:W-:Y:S01]  /*4690*/  FMUL.FTZ R5, R103, UR35 ;  /* 0x0000002367057c20 */ /* 0x000fe20008410000 */
[----:B------:R-:W-:Y:S01]  /*46a0*/  FADD.FTZ R67, R126, R67 ;  /* 0x000000437e437221 */ /* 0x000fe20000010000 */
[----:B-1----:R-:W-:Y:S01]  /*46b0*/  @!P1 FADD.FTZ R97, R97, R124 ;  /* 0x0000007c61619221 */ /* 0x002fe20000010000 */
[----:B------:R-:W-:Y:S01]  /*46c0*/  FADD.FTZ R65, R96, R65 ;  /* 0x0000004160417221 */ /* 0x000fe20000010000 */
[----:B------:R-:W-:Y:S01]  /*46d0*/  FMUL.FTZ R101, R146, R5 ;  /* 0x0000000592657220 */ /* 0x000fe20000410000 */
[----:B------:R-:W-:Y:S01]  /*46e0*/  FMUL.FTZ R5, R104, UR35 ;  /* 0x0000002368057c20 */ /* 0x000fe20008410000 */
[----:B------:R-:W-:Y:S01]  /*46f0*/  FADD.FTZ R64, R99, R64 ;  /* 0x0000004063407221 */ /* 0x000fe20000010000 */
[----:B------:R-:W0:Y:S01]  /*4700*/  SHFL.DOWN PT, R98, R97, 0x8, 0x1f ;  /* 0x09001f0061627f89 */ /* 0x000e2200000e0000 */
[----:B------:R-:W-:Y:S01]  /*4710*/  FFMA.FTZ R94, R46, R103, R101 ;  /* 0x000000672e5e7223 */ /* 0x000fe20000010065 */
[----:B------:R-:W-:Y:S01]  /*4720*/  FMUL.FTZ R99, R144, R5 ;  /* 0x0000000590637220 */ /* 0x000fe20000410000 */
[----:B------:R-:W-:Y:S01]  /*4730*/  FFMA.FTZ R101, R87, R106, R4 ;  /* 0x0000006a57657223 */ /* 0x000fe20000010004 */
[----:B------:R-:W1:Y:S01]  /*4740*/  SHFL.DOWN PT, R103, R10, 0x10, 0x1f ;  /* 0x0a001f000a677f89 */ /* 0x000e6200000e0000 */
[----:B------:R-:W-:Y:S01]  /*4750*/  FMUL.FTZ R5, R105, UR35 ;  /* 0x0000002369057c20 */ /* 0x000fe20008410000 */
[----:B------:R-:W-:Y:S01]  /*4760*/  FMUL.FTZ R4, R110, UR35 ;  /* 0x000000236e047c20 */ /* 0x000fe20008410000 */
[----:B------:R-:W-:Y:S01]  /*4770*/  FADD.FTZ R61, R94, R61 ;  /* 0x0000003d5e3d7221 */ /* 0x000fe20000010000 */
[----:B------:R-:W-:Y:S01]  /*4780*/  FFMA.FTZ R99, R86, R104, R99 ;  /* 0x0000006856637223 */ /* 0x000fe20000010063 */
[----:B------:R-:W-:Y:S01]  /*4790*/  FMUL.FTZ R120, R120, R5 ;  /* 0x0000000578787220 */ /* 0x000fe20000410000 */
[----:B------:R-:W-:Y:S01]  /*47a0*/  FMUL.FTZ R94, R139, R4 ;  /* 0x000000048b5e7220 */ /* 0x000fe20000410000 */
[----:B------:R-:W-:Y:S01]  /*47b0*/  FMUL.FTZ R5, R108, UR35 ;  /* 0x000000236c057c20 */ /* 0x000fe20008410000 */
[----:B------:R-:W-:Y:S01]  /*47c0*/  FMUL.FTZ R4, R111, UR35 ;  /* 0x000000236f047c20 */ /* 0x000fe20008410000 */
[----:B------:R-:W-:Y:S01]  /*47d0*/  FADD.FTZ R60, R99, R60 ;  /* 0x0000003c633c7221 */ /* 0x000fe20000010000 */
[----:B------:R-:W-:Y:S01]  /*47e0*/  FFMA.FTZ R110, R51, R110, R94 ;  /* 0x0000006e336e7223 */ /* 0x000fe2000001005e */
[----:B------:R-:W-:Y:S01]  /*47f0*/  FMUL.FTZ R99, R136, R5 ;  /* 0x0000000588637220 */ /* 0x000fe20000410000 */
        /* <DEDUP_REMOVED lines=8> */
[----:B0-----:R-:W-:Y:S01]  /*4880*/  @!P0 FADD.FTZ R97, R97, R98 ;  /* 0x0000006261618221 */ /* 0x001fe20000010000 */
[----:B------:R-:W-:Y:S01]  /*4890*/  ISETP.NE.AND P0, PT, R92, RZ, PT ;  /* 0x000000ff5c00720c */ /* 0x000fe20003f05270 */
[----:B------:R-:W-:Y:S01]  /*48a0*/  FFMA.FTZ R5, R88, R109, R5 ;  /* 0x0000006d58057223 */ /* 0x000fe20000010005 */
[----:B------:R-:W-:Y:S01]  /*48b0*/  FFMA.FTZ R112, R50, R112, R11 ;  /* 0x0000007032707223 */ /* 0x000fe2000001000b */
[----:B-1----:R-:W-:Y:S01]  /*48c0*/  FADD.FTZ R9, R10, R103 ;  /* 0x000000670a097221 */ /* 0x002fe20000010000 */
[----:B------:R-:W0:Y:S01]  /*48d0*/  SHFL.DOWN PT, R96, R97, 0x10, 0x1f ;  /* 0x0a001f0061607f89 */ /* 0x000e2200000e0000 */
[----:B------:R-:W-:Y:S01]  /*48e0*/  FADD.FTZ R57, R108, R57 ;  /* 0x000000396c397221 */ /* 0x000fe20000010000 */
[----:B------:R-:W-:Y:S01]  /*48f0*/  FADD.FTZ R56, R5, R56 ;  /* 0x0000003805387221 */ /* 0x000fe20000010000 */
[----:B------:R-:W-:Y:S01]  /*4900*/  FADD.FTZ R55, R110, R55 ;  /* 0x000000376e377221 */ /* 0x000fe20000010000 */
[----:B------:R-:W-:-:S05]  /*4910*/  FADD.FTZ R53, R112, R53 ;  /* 0x0000003570357221 */ /* 0x000fca0000010000 */
[----:B------:R-:W-:Y:S01]  /*4920*/  @!P0 LOP3.LUT R3, R3, 0xf8, RZ, 0xc0, !PT ;  /* 0x000000f803038812 */ /* 0x000fe200078ec0ff */
[----:B0-----:R-:W-:Y:S01]  /*4930*/  FADD.FTZ R8, R97, R96 ;  /* 0x0000006061087221 */ /* 0x001fe20000010000 */
[----:B------:R-:W-:Y:S01]  /*4940*/  FMUL.FTZ R96, R141, R4 ;  /* 0x000000048d607220 */ /* 0x000fe20000410000 */
[----:B------:R-:W-:-:S03]  /*4950*/  FMUL.FTZ R4, R113, UR35 ;  /* 0x0000002371047c20 */ /* 0x000fc60008410000 */
[----:B------:R0:W-:Y:S01]  /*4960*/  @!P0 STS.64 [R3+UR11+0x1098], R8 ;  /* 0x0010980803008988 */ /* 0x0001e20008000a0b */
[----:B------:R-:W-:Y:S01]  /*4970*/  FMUL.FTZ R7, R7, R4 ;  /* 0x0000000407077220 */ /* 0x000fe20000410000 */
[----:B------:R-:W-:-:S03]  /*4980*/  FFMA.FTZ R111, R89, R111, R96 ;  /* 0x0000006f596f7223 */ /* 0x000fc60000010060 */
[----:B------:R-:W-:Y:S01]  /*4990*/  FFMA.FTZ R7, R90, R113, R7 ;  /* 0x000000715a077223 */ /* 0x000fe20000010007 */
[----:B------:R-:W-:-:S03]  /*49a0*/  FADD.FTZ R54, R111, R54 ;  /* 0x000000366f367221 */ /* 0x000fc60000010000 */
[----:B------:R-:W-:Y:S01]  /*49b0*/  FADD.FTZ R52, R7, R52 ;  /* 0x0000003407347221 */ /* 0x000fe20000010000 */
[----:B------:R-:W-:Y:S06]  /*49c0*/  BAR.SYNC.DEFER_BLOCKING 0x0 ;  /* 0x0000000000007b1d */ /* 0x000fec0000010000 */
[----:B------:R-:W-:Y:S05]  /*49d0*/  @P2 BRA `(.L_x_1729) ;  /* 0x00000000004c2947 */ /* 0x000fea0003800000 */
[----:B------:R-:W1:Y:S01]  /*49e0*/  LDC R2, c[0x0][0x394] ;  /* 0x0000e500ff027b82 */ /* 0x000e620000000800 */
[----:B------:R-:W2:Y:S01]  /*49f0*/  LDS.128 R4, [UR11+0x10a0] ;  /* 0x0010a00bff047984 */ /* 0x000ea20008000c00 */
[----:B------:R-:W-:-:S04]  /*4a00*/  ISETP.GT.AND P0, PT, R92, 0xf, PT ;  /* 0x0000000f5c00780c */ /* 0x000fc80003f04270 */
[----:B------:R-:W-:Y:S02]  /*4a10*/  FSEL R10, R10, R9, P0 ;  /* 0x000000090a0a7208 */ /* 0x000fe40000000000 */
[----:B------:R-:W-:Y:S02]  /*4a20*/  FSEL R97, R97, R8, P0 ;  /* 0x0000000861617208 */ /* 0x000fe40000000000 */
[----:B-1----:R-:W-:Y:S02]  /*4a30*/  ISETP.NE.AND P1, PT, R2, UR18, PT ;  /* 0x0000001202007c0c */ /* 0x002fe4000bf25270 */
[----:B0-----:R-:W0:Y:S11]  /*4a40*/  LDS.64 R2, [UR11+0x10b0] ;  /* 0x0010b00bff027984 */ /* 0x001e360008000a00 */
[----:B------:R-:W1:Y:S04]  /*4a50*/  @P1 LDS R94, [UR33+0x1600] ;  /* 0x00160021ff5e1984 */ /* 0x000e680008000800 */
[----:B------:R-:W3:Y:S01]  /*4a60*/  @P1 LDS R11, [UR33+0x1200] ;  /* 0x00120021ff0b1984 */ /* 0x000ee20008000800 */
[----:B--2---:R-:W-:Y:S01]  /*4a70*/  FADD.FTZ R10, R5, R10 ;  /* 0x0000000a050a7221 */ /* 0x004fe20000010000 */
[----:B------:R-:W-:-:S03]  /*4a80*/  FADD.FTZ R97, R4, R97 ;  /* 0x0000006104617221 */ /* 0x000fc60000010000 */
[----:B------:R-:W-:Y:S01]  /*4a90*/  FADD.FTZ R10, R7, R10 ;  /* 0x0000000a070a7221 */ /* 0x000fe20000010000 */
[----:B------:R-:W-:-:S03]  /*4aa0*/  FADD.FTZ R97, R6, R97 ;  /* 0x0000006106617221 */ /* 0x000fc60000010000 */
[----:B0-----:R-:W-:Y:S01]  /*4ab0*/  FADD.FTZ R3, R10, R3 ;  /* 0x000000030a037221 */ /* 0x001fe20000010000 */
[----:B------:R-:W-:-:S03]  /*4ac0*/  FADD.FTZ R2, R97, R2 ;  /* 0x0000000261027221 */ /* 0x000fc60000010000 */
[----:B-1----:R-:W-:Y:S01]  /*4ad0*/  @P1 FADD.FTZ R3, R3, R94 ;  /* 0x0000005e03031221 */ /* 0x002fe20000010000 */
[----:B---3--:R-:W-:-:S04]  /*4ae0*/  @P1 FADD.FTZ R2, R2, R11 ;  /* 0x0000000b02021221 */ /* 0x008fc80000010000 */
[----:B------:R1:W-:Y:S04]  /*4af0*/  STS [UR33+0x1600], R3 ;  /* 0x00160003ff007988 */ /* 0x0003e80008000821 */
[----:B------:R1:W-:Y:S02]  /*4b00*/  STS [UR33+0x1200], R2 ;  /* 0x00120002ff007988 */ /* 0x0003e40008000821 */
.L_x_1729:
[----:B------:R-:W-:Y:S05]  /*4b10*/  BSYNC.RECONVERGENT B0 ;  /* 0x0000000000007941 */ /* 0x000fea0003800200 */
.L_x_1728:
        /* <DEDUP_REMOVED lines=13> */
.L_x_1717:
[----:B------:R-:W2:Y:S01]  /*4bf0*/  S2R R0, SR_LANEID ;  /* 0x0000000000007919 */ /* 0x000ea20000000000 */
[----:B------:R-:W3:Y:S01]  /*4c00*/  S2UR UR30, SR_CTAID.X ;  /* 0x00000000001e79c3 */ /* 0x000ee20000002500 */
[----:B------:R-:W3:Y:S01]  /*4c10*/  LDCU.64 UR14, c[0x0][0x4f8] ;  /* 0x00009f00ff0e77ac */ /* 0x000ee20008000a00 */
[----:B------:R-:W-:Y:S01]  /*4c20*/  F2FP.BF16.F32.PACK_AB R7, R16, R25 ;  /* 0x000000191007723e */ /* 0x000fe200000010ff */
[----:B-1----:R-:W1:Y:S01]  /*4c30*/  S2R R2, SR_TID.X ;  /* 0x0000000000027919 */ /* 0x002e620000002100 */
[----:B------:R-:W-:Y:S01]  /*4c40*/  F2FP.BF16.F32.PACK_AB R6, R17, R24 ;  /* 0x000000181106723e */ /* 0x000fe200000010ff */
[----:B------:R-:W4:Y:S01]  /*4c50*/  LDCU.64 UR24, c[0x0][0x500] ;  /* 0x0000a000ff1877ac */ /* 0x000f220008000a00 */
[----:B------:R-:W-:Y:S02]  /*4c60*/  F2FP.BF16.F32.PACK_AB R5, R18, R27 ;  /* 0x0000001b1205723e */ /* 0x000fe400000010ff */
[----:B------:R-:W4:Y:S01]  /*4c70*/  S2UR UR10, SR_CTAID.Y ;  /* 0x00000000000a79c3 */ /* 0x000f220000002600 */
[----:B------:R-:W-:-:S07]  /*4c80*/  F2FP.BF16.F32.PACK_AB R4, R19, R26 ;  /* 0x0000001a1304723e */ /* 0x000fce00000010ff */
[----:B------:R-:W-:Y:S01]  /*4c90*/  BAR.SYNC.DEFER_BLOCKING 0x0 ;  /* 0x0000000000007b1d */ /* 0x000fe20000010000 */
[----:B------:R-:W-:Y:S01]  /*4ca0*/  F2FP.BF16.F32.PACK_AB R11, R12, R21 ;  /* 0x000000150c0b723e */ /* 0x000fe200000010ff */
[----:B------:R-:W-:Y:S01]  /*4cb0*/  UIADD3 UR23, UPT, UPT, UR18, -0x1, URZ ;  /* 0xffffffff12177890 */ /* 0x000fe2000fffe0ff */
[----:B------:R-:W-:Y:S01]  /*4cc0*/  F2FP.BF16.F32.PACK_AB R10, R13, R20 ;  /* 0x000000140d0a723e */ /* 0x000fe200000010ff */
[----:B------:R-:W-:Y:S01]  /*4cd0*/  UIADD3 UR21, UP1, UPT, UR21, -0x1000, URZ ;  /* 0xfffff00015157890 */ /* 0x000fe2000ff3e0ff */
[----:B0-----:R-:W-:Y:S01]  /*4ce0*/  F2FP.BF16.F32.PACK_AB R9, R14, R23 ;  /* 0x000000170e09723e */ /* 0x001fe200000010ff */
[----:B------:R-:W0:Y:S01]  /*4cf0*/  LDCU.64 UR28, c[0x0][0x550] ;  /* 0x0000aa00ff1c77ac */ /* 0x000e220008000a00 */
[----:B------:R-:W-:Y:S02]  /*4d00*/  F2FP.BF16.F32.PACK_AB R8, R15, R22 ;  /* 0x000000160f08723e */ /* 0x000fe400000010ff */
[----:B------:R-:W-:Y:S01]  /*4d10*/  F2FP.BF16.F32.PACK_AB R21, R55, R54 ;  /* 0x000000363715723e */ /* 0x000fe200000010ff */
[----:B------:R-:W-:Y:S01]  /*4d20*/  USHF.L.U32 UR8, UR23, 0xb, URZ ;  /* 0x0000000b17087899 */ /* 0x000fe200080006ff */
[----:B------:R-:W-:Y:S01]  /*4d30*/  F2FP.BF16.F32.PACK_AB R20, R53, R52 ;  /* 0x000000343514723e */ /* 0x000fe200000010ff */
[----:B------:R-:W-:Y:S01]  /*4d40*/  UMOV UR9, URZ ;  /* 0x000000ff00097c82 */ /* 0x000fe20008000000 */
[----:B------:R-:W-:Y:S01]  /*4d50*/  F2FP.BF16.F32.PACK_AB R23, R59, R58 ;  /* 0x0000003a3b17723e */ /* 0x000fe200000010ff */
[----:B---3--:R-:W-:Y:S01]  /*4d60*/  UIMAD.WIDE.U32 UR12, UR30, UR14, UR8 ;  /* 0x0000000e1e0c72a5 */ /* 0x008fe2000f8e0008 */
[----:B------:R-:W-:Y:S01]  /*4d70*/  F2FP.BF16.F32.PACK_AB R22, R57, R56 ;  /* 0x000000383916723e */ /* 0x000fe200000010ff */
[----:B------:R-:W-:Y:S01]  /*4d80*/  UIADD3 UR19, UP2, UPT, UR19, -0x1000, URZ ;  /* 0xfffff00013137890 */ /* 0x000fe2000ff5e0ff */
[----:B------:R-:W-:Y:S01]  /*4d90*/  F2FP.BF16.F32.PACK_AB R27, R67, R66 ;  /* 0x00000042431b723e */ /* 0x000fe200000010ff */
[----:B------:R-:W-:Y:S01]  /*4da0*/  UIMAD UR13, UR30, UR15, UR13 ;  /* 0x0000000f1e0d72a4 */ /* 0x000fe2000f8e020d */
[----:B------:R-:W-:Y:S01]  /*4db0*/  F2FP.BF16.F32.PACK_AB R26, R65, R64 ;  /* 0x00000040411a723e */ /* 0x000fe200000010ff */
[----:B------:R-:W-:Y:S01]  /*4dc0*/  UIADD3.X UR16, UPT, UPT, UR16, -0x1, URZ, UP1, !UPT ;  /* 0xffffffff10107890 */ /* 0x000fe20008ffe4ff */
[----:B--2---:R-:W-:Y:S01]  /*4dd0*/  LEA R32, R0, R91, 0x4 ;  /* 0x0000005b00207211 */ /* 0x004fe200078e20ff */
[----:B----4-:R-:W-:Y:S01]  /*4de0*/  UIMAD UR14, UR10, UR25, URZ ;  /* 0x000000190a0e72a4 */ /* 0x010fe2000f8e02ff */
[----:B------:R-:W-:Y:S01]  /*4df0*/  F2FP.BF16.F32.PACK_AB R25, R63, R62 ;  /* 0x0000003e3f19723e */ /* 0x000fe200000010ff */
[----:B------:R-:W-:Y:S01]  /*4e00*/  UIMAD.WIDE.U32 UR12, UR10, UR24, UR12 ;  /* 0x000000180a0c72a5 */ /* 0x000fe2000f8e000c */
[----:B------:R-:W-:Y:S01]  /*4e10*/  F2FP.BF16.F32.PACK_AB R24, R61, R60 ;  /* 0x0000003c3d18723e */ /* 0x000fe200000010ff */
[----:B------:R1:W-:Y:S01]  /*4e20*/  STS.128 [R32], R4 ;  /* 0x0000000420007388 */ /* 0x0003e20000000c00 */
[----:B------:R-:W-:Y:S01]  /*4e30*/  FADD.FTZ R0, R93, R52 ;  /* 0x000000345d007221 */ /* 0x000fe20000010000 */
[----:B------:R-:W-:-:S02]  /*4e40*/  UIADD3 UR14, UPT, UPT, UR13, UR14, URZ ;  /* 0x0000000e0d0e7290 */ /* 0x000fc4000fffe0ff */
[----:B------:R2:W-:Y:S01]  /*4e50*/  STS.128 [R32+0x10], R8 ;  /* 0x0000100820007388 */ /* 0x0005e20000000c00 */
[----:B------:R-:W-:-:S03]  /*4e60*/  NOP ;  /* 0x0000000000007918 */ /* 0x000fc60000000000 */
[----:B------:R-:W3:Y:S01]  /*4e70*/  LDS.128 R12, [R91] ;  /* 0x000000005b0c7984 */ /* 0x000ee20000000c00 */
[----:B0-----:R-:W-:Y:S01]  /*4e80*/  ULEA UR13, UP0, UR12, UR28, 0x1 ;  /* 0x0000001c0c0d7291 */ /* 0x001fe2000f8008ff */
[----:B------:R-:W0:Y:S02]  /*4e90*/  LDCU.64 UR24, c[0x0][0x560] ;  /* 0x0000ac00ff1877ac */ /* 0x000e240008000a00 */
[----:B------:R-:W4:Y:S01]  /*4ea0*/  LDS.128 R16, [R91+0x200] ;  /* 0x000200005b107984 */ /* 0x000f220000000c00 */
[C---:B-1----:R-:W-:Y:S01]  /*4eb0*/  SHF.L.U32 R7, R2.reuse, 0x1, RZ ;  /* 0x0000000102077819 */ /* 0x042fe200000006ff */
[----:B------:R-:W-:Y:S01]  /*4ec0*/  ULEA.HI.X UR12, UR12, UR29, UR14, 0x1, UP0 ;  /* 0x0000001d0c0c7291 */ /* 0x000fe200080f0c0e */
[----:B------:R-:W-:Y:S01]  /*4ed0*/  LOP3.LUT R2, R2, 0x1f, RZ, 0xc0, !PT ;  /* 0x0000001f02027812 */ /* 0x000fe200078ec0ff */
[----:B------:R-:W1:Y:S01]  /*4ee0*/  LDCU.64 UR14, c[0x0][0x520] ;  /* 0x0000a400ff0e77ac */ /* 0x000e620008000a00 */
[----:B------:R-:W-:Y:S01]  /*4ef0*/  LOP3.LUT R7, R7, 0x7c0, RZ, 0xc0, !PT ;  /* 0x000007c007077812 */ /* 0x000fe200078ec0ff */
[----:B--2---:R-:W-:Y:S01]  /*4f00*/  FADD.FTZ R9, R0, R53 ;  /* 0x0000003500097221 */ /* 0x004fe20000010000 */
[----:B------:R-:W-:Y:S01]  /*4f10*/  MOV R4, UR13 ;  /* 0x0000000d00047c02 */ /* 0x000fe20008000f00 */
[----:B------:R-:W-:Y:S01]  /*4f20*/  UIADD3.X UR20, UPT, UPT, UR20, -0x1, URZ, UP2, !UPT ;  /* 0xffffffff14147890 */ /* 0x000fe200097fe4ff */
[----:B------:R-:W-:Y:S01]  /*4f30*/  MOV R5, UR12 ;  /* 0x0000000c00057c02 */ /* 0x000fe20008000f00 */
[----:B------:R-:W-:Y:S01]  /*4f40*/  FADD.FTZ R0, R9, R54 ;  /* 0x0000003609007221 */ /* 0x000fe20000010000 */
[----:B------:R-:W-:-:S02]  /*4f50*/  LOP3.LUT R3, R7, R2, RZ, 0xfc, !PT ;  /* 0x0000000207037212 */ /* 0x000fc400078efcff */
[----:B------:R-:W2:Y:S01]  /*4f60*/  LDCU.64 UR12, c[0x0][0x518] ;  /* 0x0000a300ff0c77ac */ /* 0x000ea20008000a00 */
[----:B------:R-:W-:Y:S02]  /*4f70*/  FADD.FTZ R9, R0, R55 ;  /* 0x0000003700097221 */ /* 0x000fe40000010000 */
[----:B------:R-:W-:-:S04]  /*4f80*/  IMAD.WIDE.U32 R4, R3, 0x10, R4 ;  /* 0x0000001003047825 */ /* 0x000fc800078e0004 */
[----:B------:R-:W-:-:S04]  /*4f90*/  FADD.FTZ R56, R9, R56 ;  /* 0x0000003809387221 */ /* 0x000fc80000010000 */
[----:B------:R-:W-:-:S04]  /*4fa0*/  FADD.FTZ R57, R56, R57 ;  /* 0x0000003938397221 */ /* 0x000fc80000010000 */
[----:B------:R-:W-:-:S04]  /*4fb0*/  FADD.FTZ R58, R57, R58 ;  /* 0x0000003a393a7221 */ /* 0x000fc80000010000 */
[----:B------:R-:W-:Y:S01]  /*4fc0*/  FADD.FTZ R59, R58, R59 ;  /* 0x0000003b3a3b7221 */ /* 0x000fe20000010000 */
[----:B--2---:R-:W-:Y:S02]  /*4fd0*/  UIMAD.WIDE.U32 UR8, UR30, UR12, UR8 ;  /* 0x0000000c1e0872a5 */ /* 0x004fe4000f8e0008 */
[----:B-1----:R-:W-:Y:S01]  /*4fe0*/  UIMAD UR12, UR10, UR15, URZ ;  /* 0x0000000f0a0c72a4 */ /* 0x002fe2000f8e02ff */
[----:B------:R-:W-:Y:S01]  /*4ff0*/  FADD.FTZ R60, R59, R60 ;  /* 0x0000003c3b3c7221 */ /* 0x000fe20000010000 */
[----:B---3--:R-:W-:Y:S01]  /*5000*/  STG.E.128 desc[UR26][R4.64], R12 ;  /* 0x0000000c04007986 */ /* 0x008fe2000c101d1a */
[----:B------:R-:W-:Y:S02]  /*5010*/  UIMAD UR9, UR30, UR13, UR9 ;  /* 0x0000000d1e0972a4 */ /* 0x000fe4000f8e0209 */
[----:B------:R-:W-:Y:S01]  /*5020*/  FADD.FTZ R61, R60, R61 ;  /* 0x0000003d3c3d7221 */ /* 0x000fe20000010000 */
[----:B----4-:R1:W-:Y:S01]  /*5030*/  STG.E.128 desc[UR26][R4.64+0x200], R16 ;  /* 0x0002001004007986 */ /* 0x0103e2000c101d1a */
[----:B------:R-:W-:-:S02]  /*5040*/  UIMAD.WIDE.U32 UR8, UR10, UR14, UR8 ;  /* 0x0000000e0a0872a5 */ /* 0x000fc4000f8e0008 */
[----:B------:R-:W-:Y:S01]  /*5050*/  FADD.FTZ R62, R61, R62 ;  /* 0x0000003e3d3e7221 */ /* 0x000fe20000010000 */
[----:B------:R-:W-:Y:S01]  /*5060*/  BAR.SYNC.DEFER_BLOCKING 0x0 ;  /* 0x0000000000007b1d */ /* 0x000fe20000010000 */
[----:B------:R-:W-:Y:S02]  /*5070*/  UIADD3 UR12, UPT, UPT, UR9, UR12, URZ ;  /* 0x0000000c090c7290 */ /* 0x000fe4000fffe0ff */
[----:B0-----:R-:W-:Y:S01]  /*5080*/  ULEA UR9, UP0, UR8, UR24, 0x1 ;  /* 0x0000001808097291 */ /* 0x001fe2000f8008ff */
[----:B------:R-:W-:-:S03]  /*5090*/  FADD.FTZ R63, R62, R63 ;  /* 0x0000003f3e3f7221 */ /* 0x000fc60000010000 */
[----:B------:R-:W-:Y:S01]  /*50a0*/  ULEA.HI.X UR8, UR8, UR25, UR12, 0x1, UP0 ;  /* 0x0000001908087291 */ /* 0x000fe200080f0c0c */
[----:B------:R-:W-:Y:S01]  /*50b0*/  FADD.FTZ R64, R63, R64 ;  /* 0x000000403f407221 */ /* 0x000fe20000010000 */
[----:B------:R-:W-:-:S03]  /*50c0*/  UIADD3 UR22, UP0, UPT, UR22, -0x1000, URZ ;  /* 0xfffff00016167890 */ /* 0x000fc6000ff1e0ff */
[----:B------:R-:W-:Y:S01]  /*50d0*/  FADD.FTZ R65, R64, R65 ;  /* 0x0000004140417221 */ /* 0x000fe20000010000 */
[----:B------:R-:W-:Y:S01]  /*50e0*/  UIADD3.X UR17, UPT, UPT, UR17, -0x1, URZ, UP0, !UPT ;  /* 0xffffffff11117890 */ /* 0x000fe200087fe4ff */
[----:B-1----:R-:W-:Y:S01]  /*50f0*/  MOV R4, UR9 ;  /* 0x0000000900047c02 */ /* 0x002fe20008000f00 */
[----:B------:R-:W-:Y:S01]  /*5100*/  UISETP.GT.AND UP0, UPT, UR18, 0x1, UPT ;  /* 0x000000011200788c */ /* 0x000fe2000bf04270 */
[----:B------:R-:W-:Y:S01]  /*5110*/  MOV R5, UR8 ;  /* 0x0000000800057c02 */ /* 0x000fe20008000f00 */
[----:B------:R-:W-:Y:S01]  /*5120*/  FADD.FTZ R66, R65, R66 ;  /* 0x0000004241427221 */ /* 0x000fe20000010000 */
[----:B------:R-:W-:Y:S01]  /*5130*/  UMOV UR18, UR23 ;  /* 0x0000001700127c82 */ /* 0x000fe20008000000 */
[----:B------:R-:W-:-:S04]  /*5140*/  IMAD.WIDE.U32 R4, R3, 0x10, R4 ;  /* 0x0000001003047825 */ /* 0x000fc800078e0004 */
[----:B------:R-:W-:Y:S01]  /*5150*/  FADD.FTZ R93, R66, R67 ;  /* 0x00000043425d7221 */ /* 0x000fe20000010000 */
        /* <DEDUP_REMOVED lines=8> */
.L_x_1715:
        /* <DEDUP_REMOVED lines=44> */
.L_x_1733:
[----:B------:R-:W-:Y:S05]  /*54a0*/  BSYNC.RECONVERGENT B0 ;  /* 0x0000000000007941 */ /* 0x000fea0003800200 */
.L_x_1732:
        /* <DEDUP_REMOVED lines=42> */
.L_x_1735:
[----:B------:R-:W-:Y:S05]  /*5750*/  BSYNC.RECONVERGENT B0 ;  /* 0x0000000000007941 */ /* 0x000fea0003800200 */
.L_x_1734:
        /* <DEDUP_REMOVED lines=34> */
.L_x_1737:
        /* <DEDUP_REMOVED lines=57> */
.L_x_1736:
[----:B------:R-:W-:Y:S05]  /*5d10*/  EXIT ;  /* 0x000000000000794d */ /* 0x000fea0003800000 */
.L_x_1722:
[----:B------:R-:W-:Y:S01]  /*5d20*/  HFMA2 R155, -RZ, RZ, 0, 5.9604644775390625e-08 ;  /* 0x00000001ff9b7431 */ /* 0x000fe200000001ff */
[----:B------:R-:W-:Y:S02]  /*5d30*/  MOV R154, R10 ;  /* 0x0000000a009a7202 */ /* 0x000fe40000000f00 */
[----:B------:R-:W-:Y:S02]  /*5d40*/  MOV R156, RZ ;  /* 0x000000ff009c7202 */ /* 0x000fe40000000f00 */
[----:B------:R-:W-:-:S07]  /*5d50*/  MOV R145, 0xffffffff ;  /* 0xffffffff00917802 */ /* 0x000fce0000000f00 */
[----:B-12--5:R-:W-:Y:S05]  /*5d60*/  WARPSYNC.COLLECTIVE R145, `(.L_x_1738) ;  /* 0x0000000091087348 */ /* 0x026fea0003c00000 */
[----:B------:R0:W3:Y:S02]  /*5d70*/  SHFL.UP P6, R148, R154, R155, R156 ;  /* 0x0400009b9a947389 */ /* 0x0000e400000c009c */
[----:B0123-5:R-:W-:Y:S05]  /*5d80*/  ENDCOLLECTIVE ;  /* 0x000000000000791b */ /* 0x02ffea0003800000 */
.L_x_1738:
[----:B------:R-:W-:Y:S02]  /*5d90*/  MOV R154, R11 ;  /* 0x0000000b009a7202 */ /* 0x000fe40000000f00 */
[----:B------:R-:W-:-:S07]  /*5da0*/  MOV R147, R148 ;  /* 0x0000009400937202 */ /* 0x000fce0000000f00 */
[----:B------:R-:W-:Y:S05]  /*5db0*/  WARPSYNC.COLLECTIVE R145, `(.L_x_1739) ;  /* 0x0000000091087348 */ /* 0x000fea0003c00000 */
[----:B------:R0:W1:Y:S02]  /*5dc0*/  SHFL.UP P6, R148, R154, R155, R156 ;  /* 0x0400009b9a947389 */ /* 0x00006400000c009c */
[----:B01----:R-:W-:Y:S05]  /*5dd0*/  ENDCOLLECTIVE ;  /* 0x000000000000791b */ /* 0x003fea0003800000 */
.L_x_1739:
[----:B------:R-:W-:Y:S02]  /*5de0*/  HFMA2 R155, -RZ, RZ, 0, 1.1920928955078125e-07 ;  /* 0x00000002ff9b7431 */ /* 0x000fe400000001ff */
[C---:B------:R-:W-:Y:S01]  /*5df0*/  FFMA.FTZ R148, R10.reuse, R148, R11 ;  /* 0x000000940a947223 */ /* 0x040fe2000001000b */
[----:B------:R-:W-:-:S04]  /*5e00*/  @P5 FMUL.FTZ R10, R10, R147 ;  /* 0x000000930a0a5220 */ /* 0x000fc80000410000 */
[----:B------:R-:W-:Y:S02]  /*5e10*/  FSEL R151, R11, R148, !P5 ;  /* 0x000000940b977208 */ /* 0x000fe40006800000 */
[----:B------:R-:W-:-:S07]  /*5e20*/  MOV R154, R10 ;  /* 0x0000000a009a7202 */ /* 0x000fce0000000f00 */
[----:B------:R-:W-:Y:S05]  /*5e30*/  WARPSYNC.COLLECTIVE R145, `(.L_x_1740) ;  /* 0x0000000091087348 */ /* 0x000fea0003c00000 */
[----:B------:R0:W1:Y:S02]  /*5e40*/  SHFL.UP P6, R148, R154, R155, R156 ;  /* 0x0400009b9a947389 */ /* 0x00006400000c009c */
[----:B01----:R-:W-:Y:S05]  /*5e50*/  ENDCOLLECTIVE ;  /* 0x000000000000791b */ /* 0x003fea0003800000 */
.L_x_1740:
[----:B------:R-:W-:Y:S02]  /*5e60*/  MOV R154, R151 ;  /* 0x00000097009a7202 */ /* 0x000fe40000000f00 */
[----:B------:R-:W-:-:S07]  /*5e70*/  MOV R147, R148 ;  /* 0x0000009400937202 */ /* 0x000fce0000000f00 */
[----:B------:R-:W-:Y:S05]  /*5e80*/  WARPSYNC.COLLECTIVE R145, `(.L_x_1741) ;  /* 0x0000000091087348 */ /* 0x000fea0003c00000 */
[----:B------:R0:W1:Y:S02]  /*5e90*/  SHFL.UP P6, R148, R154, R155, R156 ;  /* 0x0400009b9a947389 */ /* 0x00006400000c009c */
[----:B01----:R-:W-:Y:S05]  /*5ea0*/  ENDCOLLECTIVE ;  /* 0x000000000000791b */ /* 0x003fea0003800000 */
.L_x_1741:
        /* <DEDUP_REMOVED lines=8> */
.L_x_1742:
[----:B------:R-:W-:Y:S02]  /*5f30*/  MOV R154, R153 ;  /* 0x00000099009a7202 */ /* 0x000fe40000000f00 */
[----:B------:R-:W-:-:S07]  /*5f40*/  MOV R11, R148 ;  /* 0x00000094000b7202 */ /* 0x000fce0000000f00 */
[----:B------:R-:W-:Y:S05]  /*5f50*/  WARPSYNC.COLLECTIVE R145, `(.L_x_1743) ;  /* 0x0000000091087348 */ /* 0x000fea0003c00000 */
[----:B------:R0:W1:Y:S02]  /*5f60*/  SHFL.UP P6, R148, R154, R155, R156 ;  /* 0x0400009b9a947389 */ /* 0x00006400000c009c */
[----:B01----:R-:W-:Y:S05]  /*5f70*/  ENDCOLLECTIVE ;  /* 0x000000000000791b */ /* 0x003fea0003800000 */
.L_x_1743:
        /* <DEDUP_REMOVED lines=8> */
.L_x_1744:
[----:B------:R-:W-:Y:S02]  /*6000*/  MOV R154, R147 ;  /* 0x00000093009a7202 */ /* 0x000fe40000000f00 */
[----:B------:R-:W-:-:S07]  /*6010*/  MOV R11, R148 ;  /* 0x00000094000b7202 */ /* 0x000fce0000000f00 */
[----:B------:R-:W-:Y:S05]  /*6020*/  WARPSYNC.COLLECTIVE R145, `(.L_x_1745) ;  /* 0x0000000091087348 */ /* 0x000fea0003c00000 */
[----:B------:R0:W1:Y:S02]  /*6030*/  SHFL.UP P6, R148, R154, R155, R156 ;  /* 0x0400009b9a947389 */ /* 0x00006400000c009c */
[----:B01----:R-:W-:Y:S05]  /*6040*/  ENDCOLLECTIVE ;  /* 0x000000000000791b */ /* 0x003fea0003800000 */
.L_x_1745:
        /* <DEDUP_REMOVED lines=8> */
.L_x_1746:
[----:B------:R-:W-:Y:S02]  /*60d0*/  MOV R154, R11 ;  /* 0x0000000b009a7202 */ /* 0x000fe40000000f00 */
[----:B------:R-:W-:-:S07]  /*60e0*/  MOV R151, R148 ;  /* 0x0000009400977202 */ /* 0x000fce0000000f00 */
[----:B------:R-:W-:Y:S05]  /*60f0*/  WARPSYNC.COLLECTIVE R145, `(.L_x_1747) ;  /* 0x0000000091087348 */ /* 0x000fea0003c00000 */
[----:B------:R0:W1:Y:S02]  /*6100*/  SHFL.UP P6, R148, R154, R155, R156 ;  /* 0x0400009b9a947389 */ /* 0x00006400000c009c */
[----:B01----:R-:W-:Y:S05]  /*6110*/  ENDCOLLECTIVE ;  /* 0x000000000000791b */ /* 0x003fea0003800000 */
.L_x_1747:
[----:B------:R-:W-:Y:S05]  /*6120*/  BRA `(.L_x_1748) ;  /* 0xffffffd000a07947 */ /* 0x000fea000383ffff */
.L_x_1723:
[----:B------:R-:W-:Y:S01]  /*6130*/  HFMA2 R147, -RZ, RZ, 0, 1.847743988037109375e-06 ;  /* 0x0000001fff937431 */ /* 0x000fe200000001ff */
[----:B------:R-:W-:Y:S01]  /*6140*/  BSSY B0, `(.L_x_1749) ;  /* 0x0000007000007945 */ /* 0x000fe20003800000 */
[----:B------:R-:W-:Y:S02]  /*6150*/  MOV R148, R10 ;  /* 0x0000000a00947202 */ /* 0x000fe40000000f00 */
[----:B------:R-:W-:Y:S02]  /*6160*/  MOV R150, 0x1f ;  /* 0x0000001f00967802 */ /* 0x000fe40000000f00 */
[----:B------:R-:W-:-:S07]  /*6170*/  MOV R145, 0xffffffff ;  /* 0xffffffff00917802 */ /* 0x000fce0000000f00 */
[----:B-12--5:R-:W-:Y:S05]  /*6180*/  WARPSYNC.COLLECTIVE R145, `(.L_x_1750) ;  /* 0x0000000091087348 */ /* 0x026fea0003c00000 */
[----:B------:R0:W3:Y:S02]  /*6190*/  SHFL.IDX P1, R151, R148, R147, R150 ;  /* 0x0000009394977389 */ /* 0x0000e40000020096 */
[----:B0123-5:R-:W-:Y:S05]  /*61a0*/  ENDCOLLECTIVE ;  /* 0x000000000000791b */ /* 0x02ffea0003800000 */
.L_x_1750:
[----:B------:R-:W-:Y:S05]  /*61b0*/  BSYNC B0 ;  /* 0x0000000000007941 */ /* 0x000fea0003800000 */
.L_x_1749:
[----:B------:R-:W-:Y:S05]  /*61c0*/  BRA `(.L_x_1751) ;  /* 0xffffffd0008c7947 */ /* 0x000fea000383ffff */
.L_x_1724:
        /* <DEDUP_REMOVED lines=8> */
.L_x_1753:
[----:B------:R-:W-:Y:S05]  /*6250*/  BSYNC B0 ;  /* 0x0000000000007941 */ /* 0x000fea0003800000 */
.L_x_1752:
[----:B------:R-:W-:Y:S05]  /*6260*/  BRA `(.L_x_1754) ;  /* 0xffffffd0006c7947 */ /* 0x000fea000383ffff */
.L_x_1725:
[----:B------:R-:W-:Y:S01]  /*6270*/  HFMA2 R155, -RZ, RZ, 0, 5.9604644775390625e-08 ;  /* 0x00000001ff9b7431 */ /* 0x000fe200000001ff */
[----:B------:R-:W-:Y:S01]  /*6280*/  BSSY B0, `(.L_x_1755) ;  /* 0x0000007000007945 */ /* 0x000fe20003800000 */
[----:B------:R-:W-:Y:S02]  /*6290*/  MOV R154, R10 ;  /* 0x0000000a009a7202 */ /* 0x000fe40000000f00 */
[----:B------:R-:W-:Y:S02]  /*62a0*/  MOV R156, RZ ;  /* 0x000000ff009c7202 */ /* 0x000fe40000000f00 */
[----:B------:R-:W-:-:S07]  /*62b0*/  MOV R145, 0xffffffff ;  /* 0xffffffff00917802 */ /* 0x000fce0000000f00 */
[----:B-12--5:R-:W-:Y:S05]  /*62c0*/  WARPSYNC.COLLECTIVE R145, `(.L_x_1756) ;  /* 0x0000000091087348 */ /* 0x026fea0003c00000 */
[----:B------:R0:W3:Y:S02]  /*62d0*/  SHFL.UP P6, R148, R154, R155, R156 ;  /* 0x0400009b9a947389 */ /* 0x0000e400000c009c */
[----:B0123-5:R-:W-:Y:S05]  /*62e0*/  ENDCOLLECTIVE ;  /* 0x000000000000791b */ /* 0x02ffea0003800000 */
.L_x_1756:
[----:B------:R-:W-:Y:S05]  /*62f0*/  BSYNC B0 ;  /* 0x0000000000007941 */ /* 0x000fea0003800000 */
.L_x_1755:
        /* <DEDUP_REMOVED lines=10> */
.L_x_1757:
[----:B------:R-:W-:Y:S02]  /*63a0*/  MOV R11, R148 ;  /* 0x00000094000b7202 */ /* 0x000fe40000000f00 */
[----:B------:R-:W-:-:S07]  /*63b0*/  MOV R148, R4 ;  /* 0x0000000400947202 */ /* 0x000fce0000000f00 */
[----:B------:R-:W-:Y:S05]  /*63c0*/  WARPSYNC.COLLECTIVE R145, `(.L_x_1758) ;  /* 0x0000000091087348 */ /* 0x000fea0003c00000 */
[----:B------:R0:W1:Y:S02]  /*63d0*/  SHFL.IDX P1, R151, R148, R147, R150 ;  /* 0x0000009394977389 */ /* 0x0000640000020096 */
[----:B01----:R-:W-:Y:S05]  /*63e0*/  ENDCOLLECTIVE ;  /* 0x000000000000791b */ /* 0x003fea0003800000 */
.L_x_1758:
[----:B------:R-:W-:Y:S02]  /*63f0*/  MOV R148, R5 ;  /* 0x0000000500947202 */ /* 0x000fe40000000f00 */
[----:B------:R-:W-:-:S07]  /*6400*/  MOV R4, R151 ;  /* 0x0000009700047202 */ /* 0x000fce0000000f00 */
[----:B------:R-:W-:Y:S05]  /*6410*/  WARPSYNC.COLLECTIVE R145, `(.L_x_1759) ;  /* 0x0000000091087348 */ /* 0x000fea0003c00000 */
[----:B------:R0:W1:Y:S02]  /*6420*/  SHFL.IDX P1, R151, R148, R147, R150 ;  /* 0x0000009394977389 */ /* 0x0000640000020096 */
[----:B01----:R-:W-:Y:S05]  /*6430*/  ENDCOLLECTIVE ;  /* 0x000000000000791b */ /* 0x003fea0003800000 */
.L_x_1759:
[----:B------:R-:W-:Y:S01]  /*6440*/  MOV R5, R151 ;  /* 0x0000009700057202 */ /* 0x000fe20000000f00 */
[----:B------:R-:W-:Y:S06]  /*6450*/  BRA `(.L_x_1760) ;  /* 0xffffffd000087947 */ /* 0x000fec000383ffff */
.L_x_1727:
        /* <DEDUP_REMOVED lines=9> */
.L_x_1761:
[----:B------:R-:W-:Y:S02]  /*64f0*/  ISETP.GT.U32.AND P3, PT, R135, 0xf, PT ;  /* 0x0000000f8700780c */ /* 0x000fe40003f64070 */
[----:B------:R-:W-:Y:S02]  /*6500*/  MOV R150, 0x1f ;  /* 0x0000001f00967802 */ /* 0x000fe40000000f00 */
[----:B------:R-:W-:Y:S02]  /*6510*/  MOV R156, R9 ;  /* 0x00000009009c7202 */ /* 0x000fe40000000f00 */
[----:B------:R-:W-:-:S07]  /*6520*/  MOV R147, R148 ;  /* 0x0000009400937202 */ /* 0x000fce0000000f00 */
[----:B------:R-:W-:Y:S05]  /*6530*/  WARPSYNC.COLLECTIVE R145, `(.L_x_1762) ;  /* 0x0000000091087348 */ /* 0x000fea0003c00000 */
[----:B------:R0:W1:Y:S02]  /*6540*/  SHFL.DOWN P4, R148, R156, R157, R158 ;  /* 0x0800009d9c947389 */ /* 0x000064000008009e */
[----:B01----:R-:W-:Y:S05]  /*6550*/  ENDCOLLECTIVE ;  /* 0x000000000000791b */ /* 0x003fea0003800000 */
.L_x_1762:
        /* <DEDUP_REMOVED lines=10> */
.L_x_1763:
[----:B------:R-:W-:Y:S02]  /*6600*/  MOV R156, R9 ;  /* 0x00000009009c7202 */ /* 0x000fe40000000f00 */
[----:B------:R-:W-:-:S07]  /*6610*/  MOV R147, R148 ;  /* 0x0000009400937202 */ /* 0x000fce0000000f00 */
[----:B------:R-:W-:Y:S05]  /*6620*/  WARPSYNC.COLLECTIVE R145, `(.L_x_1764) ;  /* 0x0000000091087348 */ /* 0x000fea0003c00000 */
[----:B------:R0:W1:Y:S02]  /*6630*/  SHFL.DOWN P4, R148, R156, R157, R158 ;  /* 0x0800009d9c947389 */ /* 0x000064000008009e */
[----:B01----:R-:W-:Y:S05]  /*6640*/  ENDCOLLECTIVE ;  /* 0x000000000000791b */ /* 0x003fea0003800000 */
.L_x_1764:
        /* <DEDUP_REMOVED lines=10> */
.L_x_1765:
[----:B------:R-:W-:Y:S02]  /*66f0*/  MOV R156, R9 ;  /* 0x00000009009c7202 */ /* 0x000fe40000000f00 */
[----:B------:R-:W-:-:S07]  /*6700*/  MOV R147, R148 ;  /* 0x0000009400937202 */ /* 0x000fce0000000f00 */
[----:B------:R-:W-:Y:S05]  /*6710*/  WARPSYNC.COLLECTIVE R145, `(.L_x_1766) ;  /* 0x0000000091087348 */ /* 0x000fea0003c00000 */
[----:B------:R0:W1:Y:S02]  /*6720*/  SHFL.DOWN P4, R148, R156, R157, R158 ;  /* 0x0800009d9c947389 */ /* 0x000064000008009e */
[----:B01----:R-:W-:Y:S05]  /*6730*/  ENDCOLLECTIVE ;  /* 0x000000000000791b */ /* 0x003fea0003800000 */
.L_x_1766:
        /* <DEDUP_REMOVED lines=9> */
.L_x_1767:
[----:B------:R-:W-:Y:S02]  /*67d0*/  MOV R156, R9 ;  /* 0x00000009009c7202 */ /* 0x000fe40000000f00 */
[----:B------:R-:W-:-:S07]  /*67e0*/  MOV R147, R148 ;  /* 0x0000009400937202 */ /* 0x000fce0000000f00 */
[----:B------:R-:W-:Y:S05]  /*67f0*/  WARPSYNC.COLLECTIVE R145, `(.L_x_1768) ;  /* 0x0000000091087348 */ /* 0x000fea0003c00000 */
[----:B------:R0:W1:Y:S02]  /*6800*/  SHFL.DOWN P4, R148, R156, R157, R158 ;  /* 0x0800009d9c947389 */ /* 0x000064000008009e */
[----:B01----:R-:W-:Y:S05]  /*6810*/  ENDCOLLECTIVE ;  /* 0x000000000000791b */ /* 0x003fea0003800000 */
.L_x_1768:
        /* <DEDUP_REMOVED lines=9> */
.L_x_1769:
[----:B------:R-:W-:Y:S02]  /*68b0*/  MOV R156, R9 ;  /* 0x00000009009c7202 */ /* 0x000fe40000000f00 */
[----:B------:R-:W-:-:S07]  /*68c0*/  MOV R147, R148 ;  /* 0x0000009400937202 */ /* 0x000fce0000000f00 */
[----:B------:R-:W-:Y:S05]  /*68d0*/  WARPSYNC.COLLECTIVE R145, `(.L_x_1770) ;  /* 0x0000000091087348 */ /* 0x000fea0003c00000 */
[----:B------:R0:W1:Y:S02]  /*68e0*/  SHFL.DOWN P4, R148, R156, R157, R158 ;  /* 0x0800009d9c947389 */ /* 0x000064000008009e */
[----:B01----:R-:W-:Y:S05]  /*68f0*/  ENDCOLLECTIVE ;  /* 0x000000000000791b */ /* 0x003fea0003800000 */
.L_x_1770:
[C---:B------:R-:W-:Y:S01]  /*6900*/  @!P3 FMUL.FTZ R147, R8.reuse, R147 ;  /* 0x000000930893b220 */ /* 0x040fe20000410000 */
[----:B------:R-:W-:Y:S01]  /*6910*/  MOV R157, 0x1 ;  /* 0x00000001009d7802 */ /* 0x000fe20000000f00 */
[----:B------:R-:W-:-:S03]  /*6920*/  @!P3 FFMA.FTZ R148, R8, R148, R9 ;  /* 0x000000940894b223 */ /* 0x000fc60000010009 */
[----:B------:R-:W-:Y:S02]  /*6930*/  @!P3 MOV R8, R147 ;  /* 0x000000930008b202 */ /* 0x000fe40000000f00 */
[----:B------:R-:W-:Y:S02]  /*6940*/  MOV R147, RZ ;  /* 0x000000ff00937202 */ /* 0x000fe40000000f00 */
[----:B------:R-:W-:Y:S02]  /*6950*/  @!P3 MOV R9, R148 ;  /* 0x000000940009b202 */ /* 0x000fe40000000f00 */
[-C--:B------:R-:W-:Y:S02]  /*6960*/  MOV R148, R8.reuse ;  /* 0x0000000800947202 */ /* 0x080fe40000000f00 */
[----:B------:R-:W-:-:S07]  /*6970*/  MOV R156, R8 ;  /* 0x00000008009c7202 */ /* 0x000fce0000000f00 */
[----:B------:R-:W-:Y:S05]  /*6980*/  WARPSYNC.COLLECTIVE R145, `(.L_x_1771) ;  /* 0x0000000091087348 */ /* 0x000fea0003c00000 */
[----:B------:R0:W1:Y:S02]  /*6990*/  SHFL.IDX P1, R151, R148, R147, R150 ;  /* 0x0000009394977389 */ /* 0x0000640000020096 */
[----:B01----:R-:W-:Y:S05]  /*69a0*/  ENDCOLLECTIVE ;  /* 0x000000000000791b */ /* 0x003fea0003800000 */
.L_x_1771:
[----:B------:R-:W-:Y:S02]  /*69b0*/  MOV R148, R9 ;  /* 0x0000000900947202 */ /* 0x000fe40000000f00 */
[----:B------:R-:W-:-:S07]  /*69c0*/  MOV R152, R151 ;  /* 0x0000009700987202 */ /* 0x000fce0000000f00 */
[----:B------:R-:W-:Y:S05]  /*69d0*/  WARPSYNC.COLLECTIVE R145, `(.L_x_1772) ;  /* 0x0000000091087348 */ /* 0x000fea0003c00000 */
[----:B------:R0:W1:Y:S02]  /*69e0*/  SHFL.IDX P1, R151, R148, R147, R150 ;  /* 0x0000009394977389 */ /* 0x0000640000020096 */
[----:B01----:R-:W-:Y:S05]  /*69f0*/  ENDCOLLECTIVE ;  /* 0x000000000000791b */ /* 0x003fea0003800000 */
.L_x_1772:
[----:B------:R-:W-:Y:S05]  /*6a00*/  WARPSYNC.COLLECTIVE R145, `(.L_x_1773) ;  /* 0x0000000091087348 */ /* 0x000fea0003c00000 */
[----:B------:R0:W1:Y:S02]  /*6a10*/  SHFL.DOWN P4, R148, R156, R157, R158 ;  /* 0x0800009d9c947389 */ /* 0x000064000008009e */
[----:B01----:R-:W-:Y:S05]  /*6a20*/  ENDCOLLECTIVE ;  /* 0x000000000000791b */ /* 0x003fea0003800000 */
.L_x_1773:
[----:B------:R-:W-:Y:S01]  /*6a30*/  MOV R156, R9 ;  /* 0x00000009009c7202 */ /* 0x000fe20000000f00 */
[-C--:B------:R-:W-:Y:S01]  /*6a40*/  FFMA.FTZ R135, R5, R152.reuse, R151 ;  /* 0x0000009805877223 */ /* 0x080fe20000010097 */
[----:B------:R-:W-:Y:S01]  /*6a50*/  FMUL.FTZ R152, R4, R152 ;  /* 0x0000009804987220 */ /* 0x000fe20000410000 */
[----:B------:R-:W-:-:S07]  /*6a60*/  MOV R153, R148 ;  /* 0x0000009400997202 */ /* 0x000fce0000000f00 */
[----:B------:R-:W-:Y:S05]  /*6a70*/  WARPSYNC.COLLECTIVE R145, `(.L_x_1774) ;  /* 0x0000000091087348 */ /* 0x000fea0003c00000 */
[----:B------:R0:W1:Y:S02]  /*6a80*/  SHFL.DOWN P4, R148, R156, R157, R158 ;  /* 0x0800009d9c947389 */ /* 0x000064000008009e */
[----:B01----:R-:W-:Y:S05]  /*6a90*/  ENDCOLLECTIVE ;  /* 0x000000000000791b */ /* 0x003fea0003800000 */
.L_x_1774:
[----:B------:R-:W-:Y:S02]  /*6aa0*/  MOV R154, R148 ;  /* 0x00000094009a7202 */ /* 0x000fe40000000f00 */
[----:B------:R-:W-:-:S07]  /*6ab0*/  MOV R148, R4 ;  /* 0x0000000400947202 */ /* 0x000fce0000000f00 */
[----:B------:R-:W-:Y:S05]  /*6ac0*/  WARPSYNC.COLLECTIVE R145, `(.L_x_1775) ;  /* 0x0000000091087348 */ /* 0x000fea0003c00000 */
[----:B------:R0:W1:Y:S02]  /*6ad0*/  SHFL.IDX P1, R151, R148, R147, R150 ;  /* 0x0000009394977389 */ /* 0x0000640000020096 */
[----:B01----:R-:W-:Y:S05]  /*6ae0*/  ENDCOLLECTIVE ;  /* 0x000000000000791b */ /* 0x003fea0003800000 */
.L_x_1775:
[----:B------:R-:W-:Y:S02]  /*6af0*/  MOV R148, R5 ;  /* 0x0000000500947202 */ /* 0x000fe40000000f00 */
[----:B------:R-:W-:-:S07]  /*6b00*/  MOV R155, R151 ;  /* 0x00000097009b7202 */ /* 0x000fce0000000f00 */
[----:B------:R-:W-:Y:S05]  /*6b10*/  WARPSYNC.COLLECTIVE R145, `(.L_x_1776) ;  /* 0x0000000091087348 */ /* 0x000fea0003c00000 */
[----:B------:R0:W1:Y:S02]  /*6b20*/  SHFL.IDX P1, R151, R148, R147, R150 ;  /* 0x0000009394977389 */ /* 0x0000640000020096 */
[----:B01----:R-:W-:Y:S05]  /*6b30*/  ENDCOLLECTIVE ;  /* 0x000000000000791b */ /* 0x003fea0003800000 */
.L_x_1776:
[----:B------:R-:W-:Y:S01]  /*6b40*/  MOV R156, R151 ;  /* 0x00000097009c7202 */ /* 0x000fe20000000f00 */
[----:B------:R-:W-:Y:S06]  /*6b50*/  BRA `(.L_x_1777) ;  /* 0xffffffd000487947 */ /* 0x000fec000383ffff */
.L_x_1778:
        /* <DEDUP_REMOVED lines=10> */
.L_x_10425:


//--------------------- .text._Z25selective_scan_bwd_kernelI32Selective_Scan_bwd_kernel_traitsILi128ELi16ELb1ELb0ELb0ELb1ELb0EN3c108BFloat16EfEEv12SSMParamsBwd --------------------------
	.section	.text._Z25selective_scan_bwd_kernelI32Selective_Scan_bwd_kernel_traitsILi128ELi16ELb1ELb0ELb0ELb1ELb0EN3c108BFloat16EfEEv12SSMParamsBwd,"ax",@progbits
	.align	128
        .global         _Z25selective_scan_bwd_kernelI32Selective_Scan_bwd_kernel_traitsILi128ELi16ELb1ELb0ELb0ELb1ELb0EN3c108BFloat16EfEEv12SSMParamsBwd
        .type           _Z25selective_scan_bwd_kernelI32Selective_Scan_bwd_kernel_traitsILi128ELi16ELb1ELb0ELb0ELb1ELb0EN3c108BFloat16EfEEv12SSMParamsBwd,@function
        .size           _Z25selective_scan_bwd_kernelI32Selective_Scan_bwd_kernel_traitsILi128ELi16ELb1ELb0ELb0ELb1ELb0EN3c108BFloat16EfEEv12SSMParamsBwd,(.L_x_10426 - _Z25selective_scan_bwd_kernelI32Selective_Scan_bwd_kernel_traitsILi128ELi16ELb1ELb0ELb0ELb1ELb0EN3c108BFloat16EfEEv12SSMParamsBwd)
        .other          _Z25selective_scan_bwd_kernelI32Selective_Scan_bwd_kernel_traitsILi128ELi16ELb1ELb0ELb0ELb1ELb0EN3c108BFloat16EfEEv12SSMParamsBwd,@"STO_CUDA_ENTRY STV_DEFAULT"
_Z25selective_scan_bwd_kernelI32Selective_Scan_bwd_kernel_traitsILi128ELi16ELb1ELb0ELb0ELb1ELb0EN3c108BFloat16EfEEv12SSMParamsBwd:
.text._Z25selective_scan_bwd_kernelI32Selective_Scan_bwd_kernel_traitsILi128ELi16ELb1ELb0ELb0ELb1ELb0EN3c108BFloat16EfEEv12SSMParamsBwd:
        /* <DEDUP_REMOVED lines=30> */
[----:B-----5:R-:W-:Y:S01]  /*01e0*/  UIMAD.WIDE.U32 UR12, UR9, UR20, URZ ;  /* 0x00000014090c72a5 */ /* 0x020fe2000f8e00ff */
[----:B------:R-:W-:Y:S01]  /*01f0*/  MOV R93, RZ ;  /* 0x000000ff005d7202 */ /* 0x000fe20000000f00 */
[----:B------:R-:W-:Y:S02]  /*0200*/  UIMAD UR5, UR9, UR17, UR5 ;  /* 0x00000011090572a4 */ /* 0x000fe4000f8e0205 */
[----:B------:R-:W-:-:S02]  /*0210*/  UIMAD UR13, UR9, UR21, UR13 ;  /* 0x00000015090d72a4 */ /* 0x000fc4000f8e020d */
[----:B------:R-:W-:Y:S02]  /*0220*/  UIMAD.WIDE.U32 UR10, UR8, UR18, UR4 ;  /* 0x00000012080a72a5 */ /* 0x000fe4000f8e0004 */
[----:B0-----:R-:W-:Y:S02]  /*0230*/  ULEA UR16, UR28, 0xfffff800, 0xb ;  /* 0xfffff8001c107891 */ /* 0x001fe4000f8e58ff */
[----:B------:R-:W-:Y:S02]  /*0240*/  UIMAD UR19, UR8, UR19, URZ ;  /* 0x00000013081372a4 */ /* 0x000fe4000f8e02ff */
[----:B--2---:R-:W-:Y:S02]  /*0250*/  UISETP.NE.U32.AND UP0, UPT, UR6, URZ, UPT ;  /* 0x000000ff0600728c */ /* 0x004fe4000bf05070 */
[----:B------:R-:W-:Y:S02]  /*0260*/  UIMAD.WIDE.U32 UR12, UR8, UR22, UR12 ;  /* 0x00000016080c72a5 */ /* 0x000fe4000f8e000c */
[----:B------:R-:W-:Y:S01]  /*0270*/  UISETP.NE.AND.EX UP0, UPT, UR7, URZ, UPT, UP0 ;  /* 0x000000ff0700728c */ /* 0x000fe2000bf05300 */
[----:B------:R-:W0:Y:S01]  /*0280*/  LDCU.128 UR4, c[0x0][0x460] ;  /* 0x00008c00ff0477ac */ /* 0x000e220008000c00 */
[----:B------:R-:W-:-:S02]  /*0290*/  USHF.R.S32.HI UR17, URZ, 0x1f, UR16 ;  /* 0x0000001fff117899 */ /* 0x000fc40008011410 */
[----:B------:R-:W-:Y:S02]  /*02a0*/  UIADD3 UR20, UP1, UPT, UR16, UR10, URZ ;  /* 0x0000000a10147290 */ /* 0x000fe4000ff3e0ff */
[----:B------:R-:W-:-:S05]  /*02b0*/  UIMAD.WIDE.U32 UR14, UR9, UR24, URZ ;  /* 0x00000018090e72a5 */ /* 0x000fca000f8e00ff */
[----:B------:R-:W2:Y:S01]  /*02c0*/  @UP0 LDCU UR24, c[0x0][0x384] ;  /* 0x00007080ff1807ac */ /* 0x000ea20008000800 */
[----:B------:R-:W-:Y:S02]  /*02d0*/  UIMAD UR21, UR8, UR23, URZ ;  /* 0x00000017081572a4 */ /* 0x000fe4000f8e02ff */
[----:B------:R-:W-:Y:S02]  /*02e0*/  UIADD3 UR10, UP3, UPT, UR16, UR12, URZ ;  /* 0x0000000c100a7290 */ /* 0x000fe4000ff7e0ff */
[----:B------:R-:W-:Y:S01]  /*02f0*/  UIADD3.X UR11, UPT, UPT, UR17, UR11, UR19, UP1, !UPT ;  /* 0x0000000b110b7290 */ /* 0x000fe20008ffe413 */
[----:B------:R-:W4:Y:S01]  /*0300*/  LDCU.64 UR22, c[0x0][0x4a0] ;  /* 0x00009400ff1677ac */ /* 0x000f220008000a00 */
[----:B------:R-:W-:Y:S02]  /*0310*/  UIMAD UR15, UR9, UR25, UR15 ;  /* 0x00000019090f72a4 */ /* 0x000fe4000f8e020f */
[----:B0-----:R-:W-:Y:S02]  /*0320*/  ULEA UR18, UP2, UR20, UR4, 0x1 ;  /* 0x0000000414127291 */ /* 0x001fe4000f8408ff */
[----:B------:R-:W-:-:S02]  /*0330*/  ULEA UR12, UP4, UR10, UR6, 0x1 ;  /* 0x000000060a0c7291 */ /* 0x000fc4000f8808ff */
[----:B------:R-:W-:Y:S01]  /*0340*/  UIADD3.X UR13, UPT, UPT, UR17, UR13, UR21, UP3, !UPT ;  /* 0x0000000d110d7290 */ /* 0x000fe20009ffe415 */
[----:B------:R-:W0:Y:S01]  /*0350*/  @UP0 LDCU UR25, c[0x0][0x38c] ;  /* 0x00007180ff1907ac */ /* 0x000e220008000800 */
[----:B------:R-:W-:Y:S02]  /*0360*/  ULEA.HI.X UR20, UR20, UR5, UR11, 0x1, UP2 ;  /* 0x0000000514147291 */ /* 0x000fe400090f0c0b */
[----:B------:R-:W-:Y:S01]  /*0370*/  ULEA.HI.X UR13, UR10, UR7, UR13, 0x1, UP4 ;  /* 0x000000070a0d7291 */ /* 0x000fe2000a0f0c0d */
[----:B------:R-:W5:Y:S01]  /*0380*/  @UP0 LDCU.64 UR10, c[0x0][0x480] ;  /* 0x00009000ff0a07ac */ /* 0x000f620008000a00 */
[----:B--2---:R-:W-:Y:S02]  /*0390*/  @UP0 UIMAD UR9, UR9, UR24, UR8 ;  /* 0x00000018090902a4 */ /* 0x004fe4000f8e0208 */
[----:B----4-:R-:W-:Y:S02]  /*03a0*/  UIMAD.WIDE.U32 UR4, UR8, UR22, UR14 ;  /* 0x00000016080472a5 */ /* 0x010fe4000f8e000e */
        /* <DEDUP_REMOVED lines=28> */
.L_x_1826:
[----:B------:R-:W-:Y:S01]  /*0570*/  BAR.SYNC.DEFER_BLOCKING 0x0 ;  /* 0x0000000000007b1d */ /* 0x000fe20000010000 */
[----:B0-----:R-:W-:Y:S02]  /*0580*/  MOV R4, UR15 ;  /* 0x0000000f00047c02 */ /* 0x001fe40008000f00 */
[----:B------:R-:W-:-:S03]  /*0590*/  MOV R5, UR20 ;  /* 0x0000001400057c02 */ /* 0x000fc60008000f00 */
[----:B------:R-:W-:-:S05]  /*05a0*/  IMAD.WIDE.U32 R4, R0, 0x10, R4 ;  /* 0x0000001000047825 */ /* 0x000fca00078e0004 */
[----:B------:R-:W2:Y:S04]  /*05b0*/  LDG.E.128 R8, desc[UR30][R4.64] ;  /* 0x0000001e04087981 */ /* 0x000ea8000c1e1d00 */
[----:B------:R-:W3:Y:S01]  /*05c0*/  LDG.E.128 R12, desc[UR30][R4.64+0x200] ;  /* 0x0002001e040c7981 */ /* 0x000ee2000c1e1d00 */
[----:B------:R-:W-:Y:S01]  /*05d0*/  HFMA2 R7, -RZ, RZ, 0, 9.5367431640625e-07 ;  /* 0x00000010ff077431 */ /* 0x000fe200000001ff */
[----:B------:R-:W0:Y:S04]  /*05e0*/  S2R R92, SR_LANEID ;  /* 0x00000000005c7919 */ /* 0x000e280000000000 */
[----:B------:R-:W-:Y:S01]  /*05f0*/  IMAD.WIDE.U32 R6, R0, R7, UR12 ;  /* 0x0000000c00067e25 */ /* 0x000fe2000f8e0007 */
[----:B0-----:R-:W-:-:S04]  /*0600*/  IADD3 R91, PT, PT, R3, R92, RZ ;  /* 0x0000005c035b7210 */ /* 0x001fc80007ffe0ff */
[----:B------:R-:W-:-:S04]  /*0610*/  LEA R91, R91, UR9, 0x4 ;  /* 0x000000095b5b7c11 */ /* 0x000fc8000f8e20ff */
[----:B------:R-:W-:Y:S01]  /*0620*/  LEA R3, R92, R91, 0x4 ;  /* 0x0000005b5c037211 */ /* 0x000fe200078e20ff */
[----:B--2---:R-:W-:Y:S04]  /*0630*/  STS.128 [R91], R8 ;  /* 0x000000085b007388 */ /* 0x004fe80000000c00 */
[----:B---3--:R-:W-:Y:S01]  /*0640*/  STS.128 [R91+0x200], R12 ;  /* 0x0002000c5b007388 */ /* 0x008fe20000000c00 */
[----:B------:R-:W-:-:S03]  /*0650*/  NOP ;  /* 0x0000000000007918 */ /* 0x000fc60000000000 */
[----:B------:R-:W0:Y:S04]  /*0660*/  LDS.128 R84, [R3] ;  /* 0x0000000003547984 */ /* 0x000e280000000c00 */
[----:B------:R-:W-:Y:S01]  /*0670*/  LDS.128 R80, [R3+0x10] ;  /* 0x0000100003507984 */ /* 0x000fe20000000c00 */
[----:B------:R-:W-:Y:S06]  /*0680*/  BAR.SYNC.DEFER_BLOCKING 0x0 ;  /* 0x0000000000007b1d */ /* 0x000fec0000010000 */
[----:B------:R-:W2:Y:S04]  /*0690*/  LDG.E.128 R20, desc[UR30][R6.64] ;  /* 0x0000001e06147981 */ /* 0x000ea8000c1e1d00 */
[----:B------:R-:W3:Y:S01]  /*06a0*/  LDG.E.128 R24, desc[UR30][R6.64+0x200] ;  /* 0x0002001e06187981 */ /* 0x000ee2000c1e1d00 */
[----:B------:R-:W-:-:S02]  /*06b0*/  MOV R4, UR21 ;  /* 0x0000001500047c02 */ /* 0x000fc40008000f00 */
[----:B------:R-:W-:-:S03]  /*06c0*/  MOV R5, UR22 ;  /* 0x0000001600057c02 */ /* 0x000fc60008000f00 */
[----:B------:R-:W-:Y:S01]  /*06d0*/  IMAD.WIDE.U32 R4, R0, 0x10, R4 ;  /* 0x0000001000047825 */ /* 0x000fe200078e0004 */
[----:B--2---:R-:W-:Y:S04]  /*06e0*/  STS.128 [R91], R20 ;  /* 0x000000145b007388 */ /* 0x004fe80000000c00 */
[----:B---3--:R-:W-:Y:S01]  /*06f0*/  STS.128 [R91+0x200], R24 ;  /* 0x000200185b007388 */ /* 0x008fe20000000c00 */
[----:B------:R-:W-:-:S03]  /*0700*/  NOP ;  /* 0x0000000000007918 */ /* 0x000fc60000000000 */
[----:B------:R-:W1:Y:S04]  /*0710*/  LDS.128 R12, [R3] ;  /* 0x00000000030c7984 */ /* 0x000e680000000c00 */
[----:B------:R-:W2:Y:S01]  /*0720*/  LDS.128 R16, [R3+0x10] ;  /* 0x0000100003107984 */ /* 0x000ea20000000c00 */
[----:B------:R-:W-:Y:S06]  /*0730*/  BAR.SYNC.DEFER_BLOCKING 0x0 ;  /* 0x0000000000007b1d */ /* 0x000fec0000010000 */
[----:B------:R-:W3:Y:S04]  /*0740*/  LDG.E.128 R28, desc[UR30][R4.64] ;  /* 0x0000001e041c7981 */ /* 0x000ee8000c1e1d00 */
[----:B------:R-:W4:Y:S01]  /*0750*/  LDG.E.128 R32, desc[UR30][R4.64+0x200] ;  /* 0x0002001e04207981 */ /* 0x000f22000c1e1d00 */
[----:B------:R-:W-:Y:S01]  /*0760*/  UIADD3 UR40, UPT, UPT, UR14, -0x1, URZ ;  /* 0xffffffff0e287890 */ /* 0x000fe2000fffe0ff */
[----:B------:R-:W-:Y:S01]  /*0770*/  BSSY.RECONVERGENT B0, `(.L_x_1780) ;  /* 0x0000063000007945 */ /* 0x000fe20003800200 */
[----:B0-----:R-:W-:-:S02]  /*0780*/  PRMT R49, R84, 0x7632, R49 ;  /* 0x0000763254317816 */ /* 0x001fc40000000031 */
[C---:B-1----:R-:W-:Y:S02]  /*0790*/  SHF.L.U32 R79, R12.reuse, 0x10, RZ ;  /* 0x000000100c4f7819 */ /* 0x042fe400000006ff */
[----:B------:R-:W-:Y:S02]  /*07a0*/  PRMT R20, R12, 0x7632, R20 ;  /* 0x000076320c147816 */ /* 0x000fe40000000014 */
[----:B------:R-:W-:Y:S01]  /*07b0*/  SHF.L.U32 R78, R13, 0x10, RZ ;  /* 0x000000100d4e7819 */ /* 0x000fe200000006ff */
[----:B------:R-:W-:Y:S01]  /*07c0*/  FADD.FTZ R79, R79, UR7 ;  /* 0x000000074f4f7e21 */ /* 0x000fe20008010000 */
[----:B------:R-:W-:Y:S02]  /*07d0*/  SHF.L.U32 R77, R14, 0x10, RZ ;  /* 0x000000100e4d7819 */ /* 0x000fe400000006ff */
[----:B------:R-:W-:Y:S01]  /*07e0*/  SHF.L.U32 R76, R15, 0x10, RZ ;  /* 0x000000100f4c7819 */ /* 0x000fe200000006ff */
[----:B------:R-:W-:Y:S01]  /*07f0*/  FADD.FTZ R78, R78, UR7 ;  /* 0x000000074e4e7e21 */ /* 0x000fe20008010000 */
[----:B------:R-:W-:Y:S01]  /*0800*/  FSETP.GTU.FTZ.AND P1, PT, R79, 20, PT ;  /* 0x41a000004f00780b */ /* 0x000fe20003f3c000 */
[----:B------:R-:W-:Y:S01]  /*0810*/  FADD.FTZ R77, R77, UR7 ;  /* 0x000000074d4d7e21 */ /* 0x000fe20008010000 */
[----:B--2---:R-:W-:Y:S01]  /*0820*/  SHF.L.U32 R75, R16, 0x10, RZ ;  /* 0x00000010104b7819 */ /* 0x004fe200000006ff */
[----:B------:R-:W-:Y:S01]  /*0830*/  FADD.FTZ R76, R76, UR7 ;  /* 0x000000074c4c7e21 */ /* 0x000fe20008010000 */
[----:B------:R-:W-:-:S02]  /*0840*/  SHF.L.U32 R20, R20, 0x10, RZ ;  /* 0x0000001014147819 */ /* 0x000fc400000006ff */
[----:B------:R-:W-:Y:S01]  /*0850*/  SHF.L.U32 R69, R17, 0x10, RZ ;  /* 0x0000001011457819 */ /* 0x000fe200000006ff */
[----:B------:R-:W-:Y:S01]  /*0860*/  FADD.FTZ R75, R75, UR7 ;  /* 0x000000074b4b7e21 */ /* 0x000fe20008010000 */
[----:B------:R-:W-:Y:S01]  /*0870*/  SHF.L.U32 R90, R84, 0x10, RZ ;  /* 0x00000010545a7819 */ /* 0x000fe200000006ff */
[----:B------:R-:W-:Y:S01]  /*0880*/  FADD.FTZ R74, R20, UR7 ;  /* 0x00000007144a7e21 */ /* 0x000fe20008010000 */
[----:B------:R-:W-:Y:S01]  /*0890*/  PRMT R46, R85, 0x7632, R46 ;  /* 0x00007632552e7816 */ /* 0x000fe2000000002e */
[----:B------:R-:W-:Y:S01]  /*08a0*/  FADD.FTZ R69, R69, UR7 ;  /* 0x0000000745457e21 */ /* 0x000fe20008010000 */
[----:B------:R-:W-:Y:S02]  /*08b0*/  SHF.L.U32 R89, R85, 0x10, RZ ;  /* 0x0000001055597819 */ /* 0x000fe400000006ff */
[C---:B------:R-:W-:Y:S02]  /*08c0*/  PRMT R47, R86.reuse, 0x7632, R47 ;  /* 0x00007632562f7816 */ /* 0x040fe4000000002f */
[----:B------:R-:W-:-:S02]  /*08d0*/  SHF.L.U32 R88, R86, 0x10, RZ ;  /* 0x0000001056587819 */ /* 0x000fc400000006ff */
[----:B------:R-:W-:Y:S02]  /*08e0*/  PRMT R42, R87, 0x7632, R42 ;  /* 0x00007632572a7816 */ /* 0x000fe4000000002a */
[C---:B------:R-:W-:Y:S02]  /*08f0*/  PRMT R40, R80.reuse, 0x7632, R40 ;  /* 0x0000763250287816 */ /* 0x040fe40000000028 */
[----:B------:R-:W-:Y:S02]  /*0900*/  SHF.L.U32 R86, R80, 0x10, RZ ;  /* 0x0000001050567819 */ /* 0x000fe400000006ff */
[C---:B------:R-:W-:Y:S02]  /*0910*/  PRMT R39, R81.reuse, 0x7632, R39 ;  /* 0x0000763251277816 */ /* 0x040fe40000000027 */
[----:B------:R-:W-:Y:S02]  /*0920*/  SHF.L.U32 R84, R81, 0x10, RZ ;  /* 0x0000001051547819 */ /* 0x000fe400000006ff */
[----:B------:R-:W-:-:S02]  /*0930*/  SHF.L.U32 R85, R82, 0x10, RZ ;  /* 0x0000001052557819 */ /* 0x000fc400000006ff */
[----:B------:R-:W-:Y:S02]  /*0940*/  PRMT R21, R13, 0x7632, R21 ;  /* 0x000076320d157816 */ /* 0x000fe40000000015 */
[----:B------:R-:W-:Y:S02]  /*0950*/  PRMT R22, R14, 0x7632, R22 ;  /* 0x000076320e167816 */ /* 0x000fe40000000016 */
[----:B------:R-:W-:Y:S02]  /*0960*/  SHF.L.U32 R87, R87, 0x10, RZ ;  /* 0x0000001057577819 */ /* 0x000fe400000006ff */
[----:B------:R-:W-:Y:S02]  /*0970*/  PRMT R15, R15, 0x7632, R15 ;  /* 0x000076320f0f7816 */ /* 0x000fe4000000000f */
[----:B------:R-:W-:Y:S02]  /*0980*/  PRMT R14, R16, 0x7632, R14 ;  /* 0x00007632100e7816 */ /* 0x000fe4000000000e */
[----:B------:R-:W-:-:S02]  /*0990*/  PRMT R13, R17, 0x7632, R13 ;  /* 0x00007632110d7816 */ /* 0x000fc4000000000d */
[C---:B------:R-:W-:Y:S02]  /*09a0*/  SHF.L.U32 R58, R18.reuse, 0x10, RZ ;  /* 0x00000010123a7819 */ /* 0x040fe400000006ff */
[----:B------:R-:W-:Y:S02]  /*09b0*/  PRMT R12, R18, 0x7632, R12 ;  /* 0x00007632120c7816 */ /* 0x000fe4000000000c */
[----:B------:R-:W-:Y:S02]  /*09c0*/  SHF.L.U32 R48, R19, 0x10, RZ ;  /* 0x0000001013307819 */ /* 0x000fe400000006ff */
[----:B------:R-:W-:Y:S02]  /*09d0*/  FSETP.GTU.FTZ.AND P0, PT, R78, 20, PT ;  /* 0x41a000004e00780b */ /* 0x000fe40003f1c000 */
[----:B------:R-:W-:Y:S02]  /*09e0*/  FSETP.GTU.FTZ.AND P4, PT, R77, 20, PT ;  /* 0x41a000004d00780b */ /* 0x000fe40003f9c000 */
[----:B------:R-:W-:-:S02]  /*09f0*/  FSETP.GTU.FTZ.AND P3, PT, R76, 20, PT ;  /* 0x41a000004c00780b */ /* 0x000fc40003f7c000 */
[----:B------:R-:W-:Y:S02]  /*0a00*/  FSETP.GTU.FTZ.AND P2, PT, R75, 20, PT ;  /* 0x41a000004b00780b */ /* 0x000fe40003f5c000 */
[----:B------:R-:W-:Y:S01]  /*0a10*/  FSETP.GTU.FTZ.AND P5, PT, R74, 20, PT ;  /* 0x41a000004a00780b */ /* 0x000fe20003fbc000 */
[----:B---3--:R-:W-:Y:S04]  /*0a20*/  STS.128 [R91], R28 ;  /* 0x0000001c5b007388 */ /* 0x008fe80000000c00 */
[----:B----4-:R0:W-:Y:S01]  /*0a30*/  STS.128 [R91+0x200], R32 ;  /* 0x000200205b007388 */ /* 0x0101e20000000c00 */
[----:B------:R-:W-:-:S03]  /*0a40*/  NOP ;  /* 0x0000000000007918 */ /* 0x000fc60000000000 */
[----:B------:R-:W1:Y:S04]  /*0a50*/  LDS.128 R8, [R3] ;  /* 0x0000000003087984 */ /* 0x000e680000000c00 */
[----:B------:R2:W3:Y:S01]  /*0a60*/  LDS.128 R4, [R3+0x10] ;  /* 0x0000100003047984 */ /* 0x0004e20000000c00 */
[----:B0-----:R-:W-:Y:S02]  /*0a70*/  PRMT R34, R82, 0x7632, R34 ;  /* 0x0000763252227816 */ /* 0x001fe40000000022 */
[C---:B------:R-:W-:Y:S02]  /*0a80*/  PRMT R33, R83.reuse, 0x7632, R33 ;  /* 0x0000763253217816 */ /* 0x040fe40000000021 */
[----:B------:R-:W-:Y:S02]  /*0a90*/  SHF.L.U32 R83, R83, 0x10, RZ ;  /* 0x0000001053537819 */ /* 0x000fe400000006ff */
[----:B--2---:R-:W-:-:S02]  /*0aa0*/  PRMT R3, R19, 0x7632, R3 ;  /* 0x0000763213037816 */ /* 0x004fc40000000003 */
[C---:B-1----:R-:W-:Y:S02]  /*0ab0*/  SHF.L.U32 R0, R8.reuse, 0x10, RZ ;  /* 0x0000001008007819 */ /* 0x042fe400000006ff */
[----:B------:R-:W-:Y:S02]  /*0ac0*/  PRMT R44, R8, 0x7632, R44 ;  /* 0x00007632082c7816 */ /* 0x000fe4000000002c */
[C---:B------:R-:W-:Y:S02]  /*0ad0*/  SHF.L.U32 R82, R9.reuse, 0x10, RZ ;  /* 0x0000001009527819 */ /* 0x040fe400000006ff */
[----:B------:R-:W-:Y:S02]  /*0ae0*/  PRMT R41, R9, 0x7632, R41 ;  /* 0x0000763209297816 */ /* 0x000fe40000000029 */
[C---:B------:R-:W-:Y:S02]  /*0af0*/  SHF.L.U32 R81, R10.reuse, 0x10, RZ ;  /* 0x000000100a517819 */ /* 0x040fe400000006ff */
[----:B------:R-:W-:-:S02]  /*0b00*/  PRMT R36, R10, 0x7632, R36 ;  /* 0x000076320a247816 */ /* 0x000fc40000000024 */
[C---:B------:R-:W-:Y:S02]  /*0b10*/  SHF.L.U32 R80, R11.reuse, 0x10, RZ ;  /* 0x000000100b507819 */ /* 0x040fe400000006ff */
[----:B------:R-:W-:Y:S02]  /*0b20*/  PRMT R35, R11, 0x7632, R35 ;  /* 0x000076320b237816 */ /* 0x000fe40000000023 */
[C---:B---3--:R-:W-:Y:S02]  /*0b30*/  SHF.L.U32 R73, R4.reuse, 0x10, RZ ;  /* 0x0000001004497819 */ /* 0x048fe400000006ff */
[----:B------:R-:W-:Y:S02]  /*0b40*/  PRMT R31, R4, 0x7632, R31 ;  /* 0x00007632041f7816 */ /* 0x000fe4000000001f */
[C---:B------:R-:W-:Y:S02]  /*0b50*/  SHF.L.U32 R72, R5.reuse, 0x10, RZ ;  /* 0x0000001005487819 */ /* 0x040fe400000006ff */
[----:B------:R-:W-:-:S02]  /*0b60*/  PRMT R26, R5, 0x7632, R26 ;  /* 0x00007632051a7816 */ /* 0x000fc4000000001a */
[C---:B------:R-:W-:Y:S02]  /*0b70*/  SHF.L.U32 R71, R6.reuse, 0x10, RZ ;  /* 0x0000001006477819 */ /* 0x040fe400000006ff */
[----:B------:R-:W-:Y:S02]  /*0b80*/  PRMT R25, R6, 0x7632, R25 ;  /* 0x0000763206197816 */ /* 0x000fe40000000019 */
[C---:B------:R-:W-:Y:S02]  /*0b90*/  SHF.L.U32 R70, R7.reuse, 0x10, RZ ;  /* 0x0000001007467819 */ /* 0x040fe400000006ff */
[----:B------:R-:W-:Y:S01]  /*0ba0*/  PRMT R24, R7, 0x7632, R24 ;  /* 0x0000763207187816 */ /* 0x000fe20000000018 */
[----:B------:R-:W-:Y:S06]  /*0bb0*/  @P1 BRA `(.L_x_1781) ;  /* 0x0000000000781947 */ /* 0x000fec0003800000 */
        /* <DEDUP_REMOVED lines=30> */
.L_x_1781:
[----:B------:R-:W-:Y:S05]  /*0da0*/  BSYNC.RECONVERGENT B0 ;  /* 0x0000000000007941 */ /* 0x000fea0003800200 */
.L_x_1780:
[----:B------:R-:W-:Y:S01]  /*0db0*/  SHF.L.U32 R21, R21, 0x10, RZ ;  /* 0x0000001015157819 */ /* 0x000fe200000006ff */
[----:B------:R-:W-:Y:S01]  /*0dc0*/  BSSY.RECONVERGENT B0, `(.L_x_1782) ;  /* 0x0000025000007945 */ /* 0x000fe20003800200 */
[----:B------:R-:W-:Y:S01]  /*0dd0*/  HFMA2 R65, -RZ, RZ, 0, 0 ;  /* 0x00000000ff417431 */ /* 0x000fe200000001ff */
[----:B------:R-:W-:Y:S02]  /*0de0*/  FSETP.GTU.FTZ.AND P1, PT, R69, 20, PT ;  /* 0x41a000004500780b */ /* 0x000fe40003f3c000 */
[----:B------:R-:W-:Y:S02]  /*0df0*/  CS2R R66, SRZ ;  /* 0x0000000000427805 */ /* 0x000fe4000001ff00 */
[----:B------:R-:W-:Y:S01]  /*0e00*/  MOV R68, RZ ;  /* 0x000000ff00447202 */ /* 0x000fe20000000f00 */
[----:B------:R-:W-:Y:S01]  /*0e10*/  FADD.FTZ R63, R21, UR7 ;  /* 0x00000007153f7e21 */ /* 0x000fe20008010000 */
[----:B------:R-:W-:Y:S07]  /*0e20*/  @P5 BRA `(.L_x_1783) ;  /* 0x0000000000785947 */ /* 0x000fee0003800000 */
        /* <DEDUP_REMOVED lines=30> */
.L_x_1783:
[----:B------:R-:W-:Y:S05]  /*1010*/  BSYNC.RECONVERGENT B0 ;  /* 0x0000000000007941 */ /* 0x000fea0003800200 */
.L_x_1782:
[----:B------:R-:W-:Y:S01]  /*1020*/  BSSY.RECONVERGENT B0, `(.L_x_1784) ;  /* 0x0000026000007945 */ /* 0x000fe20003800200 */
[----:B------:R-:W-:Y:S01]  /*1030*/  HFMA2 R62, -RZ, RZ, 0, 0 ;  /* 0x00000000ff3e7431 */ /* 0x000fe200000001ff */
[----:B------:R-:W-:Y:S02]  /*1040*/  FSETP.GTU.FTZ.AND P5, PT, R63, 20, PT ;  /* 0x41a000003f00780b */ /* 0x000fe40003fbc000 */
[----:B------:R-:W-:Y:S02]  /*1050*/  CS2R R60, SRZ ;  /* 0x00000000003c7805 */ /* 0x000fe4000001ff00 */
[----:B------:R-:W-:Y:S01]  /*1060*/  MOV R64, RZ ;  /* 0x000000ff00407202 */ /* 0x000fe20000000f00 */
[----:B------:R-:W-:Y:S01]  /*1070*/  FADD.FTZ R58, R58, UR7 ;  /* 0x000000073a3a7e21 */ /* 0x000fe20008010000 */
[----:B------:R-:W-:Y:S01]  /*1080*/  MOV R59, RZ ;  /* 0x000000ff003b7202 */ /* 0x000fe20000000f00 */
        /* <DEDUP_REMOVED lines=31> */
.L_x_1785:
[----:B------:R-:W-:Y:S05]  /*1280*/  BSYNC.RECONVERGENT B0 ;  /* 0x0000000000007941 */ /* 0x000fea0003800200 */
.L_x_1784:
        /* <DEDUP_REMOVED lines=38> */
.L_x_1787:
[----:B------:R-:W-:Y:S05]  /*14f0*/  BSYNC.RECONVERGENT B0 ;  /* 0x0000000000007941 */ /* 0x000fea0003800200 */
.L_x_1786:
[----:B------:R-:W-:Y:S01]  /*1500*/  BSSY.RECONVERGENT B0, `(.L_x_1788) ;  /* 0x0000026000007945 */ /* 0x000fe20003800200 */
[----:B------:R-:W-:Y:S01]  /*1510*/  HFMA2 R52, -RZ, RZ, 0, 0 ;  /* 0x00000000ff347431 */ /* 0x000fe200000001ff */
[----:B------:R-:W-:Y:S02]  /*1520*/  FSETP.GTU.FTZ.AND P5, PT, R54, 20, PT ;  /* 0x41a000003600780b */ /* 0x000fe40003fbc000 */
[----:B------:R-:W-:Y:S02]  /*1530*/  CS2R R50, SRZ ;  /* 0x0000000000327805 */ /* 0x000fe4000001ff00 */
[----:B------:R-:W-:Y:S01]  /*1540*/  SHF.L.U32 R49, R49, 0x10, RZ ;  /* 0x0000001031317819 */ /* 0x000fe200000006ff */
[----:B------:R-:W-:Y:S01]  /*1550*/  FADD.FTZ R48, R48, UR7 ;  /* 0x0000000730307e21 */ /* 0x000fe20008010000 */
[----:B------:R-:W-:Y:S01]  /*1560*/  SHF.L.U32 R15, R15, 0x10, RZ ;  /* 0x000000100f0f7819 */ /* 0x000fe200000006ff */
        /* <DEDUP_REMOVED lines=31> */
.L_x_1789:
[----:B------:R-:W-:Y:S05]  /*1760*/  BSYNC.RECONVERGENT B0 ;  /* 0x0000000000007941 */ /* 0x000fea0003800200 */
.L_x_1788:
[----:B------:R-:W-:Y:S01]  /*1770*/  BSSY.RECONVERGENT B0, `(.L_x_1790) ;  /* 0x0000027000007945 */ /* 0x000fe20003800200 */
[----:B------:R-:W-:Y:S01]  /*1780*/  FSETP.GTU.FTZ.AND P4, PT, R48, 20, PT ;  /* 0x41a000003000780b */ /* 0x000fe20003f9c000 */
[----:B------:R-:W-:Y:S01]  /*1790*/  FADD.FTZ R45, R15, UR7 ;  /* 0x000000070f2d7e21 */ /* 0x000fe20008010000 */
[----:B------:R-:W-:Y:S01]  /*17a0*/  SHF.L.U32 R46, R46, 0x10, RZ ;  /* 0x000000102e2e7819 */ /* 0x000fe200000006ff */
[----:B------:R-:W-:Y:S01]  /*17b0*/  FFMA.FTZ R95, R0, R90, R95 ;  /* 0x0000005a005f7223 */ /* 0x000fe2000001005f */
[----:B------:R-:W-:Y:S02]  /*17c0*/  SHF.L.U32 R47, R47, 0x10, RZ ;  /* 0x000000102f2f7819 */ /* 0x000fe400000006ff */
[----:B------:R-:W-:Y:S02]  /*17d0*/  SHF.L.U32 R14, R14, 0x10, RZ ;  /* 0x000000100e0e7819 */ /* 0x000fe400000006ff */
[----:B------:R-:W-:Y:S01]  /*17e0*/  SHF.L.U32 R44, R44, 0x10, RZ ;  /* 0x000000102c2c7819 */ /* 0x000fe200000006ff */
[----:B------:R-:W-:Y:S06]  /*17f0*/  @P5 BRA `(.L_x_1791) ;  /* 0x0000000000785947 */ /* 0x000fec0003800000 */
        /* <DEDUP_REMOVED lines=30> */
.L_x_1791:
[----:B------:R-:W-:Y:S05]  /*19e0*/  BSYNC.RECONVERGENT B0 ;  /* 0x0000000000007941 */ /* 0x000fea0003800200 */
.L_x_1790:
[----:B------:R-:W-:Y:S01]  /*19f0*/  FFMA.FTZ R95, R44, R49, R95 ;  /* 0x000000312c5f7223 */ /* 0x000fe2000001005f */
[----:B------:R-:W-:Y:S01]  /*1a00*/  BSSY.RECONVERGENT B0, `(.L_x_1792) ;  /* 0x0000026000007945 */ /* 0x000fe20003800200 */
[----:B------:R-:W-:Y:S01]  /*1a10*/  FSETP.GTU.FTZ.AND P5, PT, R45, 20, PT ;  /* 0x41a000002d00780b */ /* 0x000fe20003fbc000 */
[----:B------:R-:W-:Y:S01]  /*1a20*/  FADD.FTZ R43, R14, UR7 ;  /* 0x000000070e2b7e21 */ /* 0x000fe20008010000 */
[----:B------:R-:W-:Y:S01]  /*1a30*/  SHF.L.U32 R42, R42, 0x10, RZ ;  /* 0x000000102a2a7819 */ /* 0x000fe200000006ff */
[----:B------:R-:W-:Y:S01]  /*1a40*/  FFMA.FTZ R8, R82, R89, R95 ;  /* 0x0000005952087223 */ /* 0x000fe2000001005f */
        /* <DEDUP_REMOVED lines=33> */
.L_x_1793:
[----:B------:R-:W-:Y:S05]  /*1c60*/  BSYNC.RECONVERGENT B0 ;  /* 0x0000000000007941 */ /* 0x000fea0003800200 */
.L_x_1792:
        /* <DEDUP_REMOVED lines=39> */
.L_x_1795:
[----:B------:R-:W-:Y:S05]  /*1ee0*/  BSYNC.RECONVERGENT B0 ;  /* 0x0000000000007941 */ /* 0x000fea0003800200 */
.L_x_1794:
        /* <DEDUP_REMOVED lines=39> */
.L_x_1797:
[----:B------:R-:W-:Y:S05]  /*2160*/  BSYNC.RECONVERGENT B0 ;  /* 0x0000000000007941 */ /* 0x000fea0003800200 */
.L_x_1796:
        /* <DEDUP_REMOVED lines=39> */
.L_x_1799:
[----:B------:R-:W-:Y:S05]  /*23e0*/  BSYNC.RECONVERGENT B0 ;  /* 0x0000000000007941 */ /* 0x000fea0003800200 */
.L_x_1798:
[----:B------:R-:W-:Y:S01]  /*23f0*/  FFMA.FTZ R3, R31, R40, R6 ;  /* 0x000000281f037223 */ /* 0x000fe20000010006 */
[----:B------:R-:W-:Y:S01]  /*2400*/  BSSY.RECONVERGENT B0, `(.L_x_1800) ;  /* 0x0000026000007945 */ /* 0x000fe20003800200 */
[----:B------:R-:W-:Y:S01]  /*2410*/  FSETP.GTU.FTZ.AND P3, PT, R32, 20, PT ;  /* 0x41a000002000780b */ /* 0x000fe20003f7c000 */
[----:B------:R-:W-:Y:S01]  /*2420*/  FMUL.FTZ R30, R0, UR6 ;  /* 0x00000006001e7c20 */ /* 0x000fe20008410000 */
[----:B------:R-:W-:Y:S01]  /*2430*/  FMUL.FTZ R29, R82, UR6 ;  /* 0x00000006521d7c20 */ /* 0x000fe20008410000 */
[----:B------:R-:W-:Y:S01]  /*2440*/  FMUL.FTZ R28, R81, UR6 ;  /* 0x00000006511c7c20 */ /* 0x000fe20008410000 */
        /* <DEDUP_REMOVED lines=33> */
.L_x_1801:
[----:B------:R-:W-:Y:S05]  /*2660*/  BSYNC.RECONVERGENT B0 ;  /* 0x0000000000007941 */ /* 0x000fea0003800200 */
.L_x_1800:
        /* <DEDUP_REMOVED lines=32> */
.L_x_1803:
[----:B------:R-:W-:Y:S05]  /*2870*/  BSYNC.RECONVERGENT B0 ;  /* 0x0000000000007941 */ /* 0x000fea0003800200 */
.L_x_1802:
        /* <DEDUP_REMOVED lines=32> */
.L_x_1805:
[----:B------:R-:W-:Y:S05]  /*2a80*/  BSYNC.RECONVERGENT B0 ;  /* 0x0000000000007941 */ /* 0x000fea0003800200 */
.L_x_1804:
        /* <DEDUP_REMOVED lines=32> */
.L_x_1807:
[----:B------:R-:W-:Y:S05]  /*2c90*/  BSYNC.RECONVERGENT B0 ;  /* 0x0000000000007941 */ /* 0x000fea0003800200 */
.L_x_1806:
        /* <DEDUP_REMOVED lines=32> */
.L_x_1809:
[----:B------:R-:W-:Y:S05]  /*2ea0*/  BSYNC.RECONVERGENT B0 ;  /* 0x0000000000007941 */ /* 0x000fea0003800200 */
.L_x_1808:
        /* <DEDUP_REMOVED lines=32> */
.L_x_1811:
[----:B------:R-:W-:Y:S05]  /*30b0*/  BSYNC.RECONVERGENT B0 ;  /* 0x0000000000007941 */ /* 0x000fea0003800200 */
.L_x_1810:
[----:B------:R-:W0:Y:S01]  /*30c0*/  LDCU UR41, c[0x0][0x38c] ;  /* 0x00007180ff2977ac */ /* 0x000e220008000800 */
[----:B------:R-:W-:Y:S01]  /*30d0*/  FFMA.FTZ R4, R26, R39, R3 ;  /* 0x000000271a047223 */ /* 0x000fe20000010003 */
[----:B------:R-:W-:Y:S01]  /*30e0*/  SHF.L.U32 R25, R25, 0x10, RZ ;  /* 0x0000001019197819 */ /* 0x000fe200000006ff */
[----:B------:R-:W-:Y:S01]  /*30f0*/  FMUL.FTZ R27, R80, UR6 ;  /* 0x00000006501b7c20 */ /* 0x000fe20008410000 */
[----:B------:R-:W-:Y:S01]  /*3100*/  SHF.L.U32 R24, R24, 0x10, RZ ;  /* 0x0000001018187819 */ /* 0x000fe200000006ff */
        /* <DEDUP_REMOVED lines=12> */
[----:B------:R-:W-:Y:S01]  /*31d0*/  FMUL.FTZ R14, R26, UR6 ;  /* 0x000000061a0e7c20 */ /* 0x000fe20008410000 */
[----:B0-----:R-:W-:Y:S01]  /*31e0*/  UISETP.GE.AND UP0, UPT, UR41, 0x1, UPT ;  /* 0x000000012900788c */ /* 0x001fe2000bf06270 */
[----:B------:R-:W-:Y:S01]  /*31f0*/  FMUL.FTZ R13, R25, UR6 ;  /* 0x00000006190d7c20 */ /* 0x000fe20008410000 */
[C---:B------:R-:W-:Y:S01]  /*3200*/  FMUL.FTZ R12, R24.reuse, UR6 ;  /* 0x00000006180c7c20 */ /* 0x040fe20008410000 */
[----:B------:R-:W-:Y:S01]  /*3210*/  FFMA.FTZ R95, R24, R33, R3 ;  /* 0x00000021185f7223 */ /* 0x000fe20000010003 */
[----:B------:R-:W-:Y:S06]  /*3220*/  BAR.SYNC.DEFER_BLOCKING 0x0 ;  /* 0x0000000000007b1d */ /* 0x000fec0000010000 */
[----:B------:R-:W-:Y:S05]  /*3230*/  BRA.U !UP0, `(.L_x_1812) ;  /* 0x00000025089c7547 */ /* 0x000fea000b800000 */
[----:B------:R-:W0:Y:S01]  /*3240*/  S2UR UR42, SR_CTAID.Y ;  /* 0x00000000002a79c3 */ /* 0x000e220000002600 */
[----:B------:R-:W0:Y:S01]  /*3250*/  LDCU.64 UR28, c[0x0][0x3d8] ;  /* 0x00007b00ff1c77ac */ /* 0x000e220008000a00 */
[----:B------:R-:W-:Y:S01]  /*3260*/  HFMA2 R68, -RZ, RZ, 0, 0 ;  /* 0x00000000ff447431 */ /* 0x000fe200000001ff */
[----:B------:R-:W1:Y:S05]  /*3270*/  LDCU.64 UR32, c[0x0][0x3b8] ;  /* 0x00007700ff2077ac */ /* 0x000e6a0008000a00 */
[----:B------:R-:W2:Y:S01]  /*3280*/  LDC R3, c[0x0][0x394] ;  /* 0x0000e500ff037b82 */ /* 0x000ea20000000800 */
[----:B------:R-:W3:Y:S01]  /*3290*/  LDCU.128 UR8, c[0x0][0x3a0] ;  /* 0x00007400ff0877ac */ /* 0x000ee20008000c00 */
[----:B------:R-:W4:Y:S06]  /*32a0*/  LDCU.128 UR16, c[0x0][0x440] ;  /* 0x00008800ff1077ac */ /* 0x000f2c0008000c00 */
[----:B------:R-:W5:Y:S01]  /*32b0*/  S2UR UR43, SR_CgaCtaId ;  /* 0x00000000002b79c3 */ /* 0x000f620000008800 */
[----:B------:R-:W5:Y:S01]  /*32c0*/  LDCU.64 UR38, c[0x0][0x450] ;  /* 0x00008a00ff2677ac */ /* 0x000f620008000a00 */
[----:B------:R-:W5:Y:S01]  /*32d0*/  LDCU.64 UR34, c[0x0][0x3e0] ;  /* 0x00007c00ff2277ac */ /* 0x000f620008000a00 */
[----:B0-----:R-:W-:Y:S01]  /*32e0*/  UIMAD.WIDE.U32 UR26, UR42, UR28, URZ ;  /* 0x0000001c2a1a72a5 */ /* 0x001fe2000f8e00ff */
[----:B------:R-:W0:Y:S01]  /*32f0*/  LDCU.64 UR36, c[0x0][0x3c0] ;  /* 0x00007800ff2477ac */ /* 0x000e220008000a00 */
[----:B-1----:R-:W-:Y:S01]  /*3300*/  UIMAD.WIDE.U32 UR24, UR42, UR32, URZ ;  /* 0x000000202a1872a5 */ /* 0x002fe2000f8e00ff */
[----:B--2---:R-:W-:Y:S01]  /*3310*/  ISETP.LE.AND P0, PT, R3, UR14, PT ;  /* 0x0000000e03007c0c */ /* 0x004fe2000bf03270 */
[----:B------:R-:W-:-:S02]  /*3320*/  UIMAD UR23, UR42, UR29, UR27 ;  /* 0x0000001d2a1772a4 */ /* 0x000fc4000f8e021b */
[----:B---3--:R-:W-:Y:S01]  /*3330*/  UIMAD.WIDE.U32 UR28, UR42, UR8, URZ ;  /* 0x000000082a1c72a5 */ /* 0x008fe2000f8e00ff */
[----:B------:R-:W-:Y:S01]  /*3340*/  ISETP.EQ.AND P0, PT, R2, RZ, !P0 ;  /* 0x000000ff0200720c */ /* 0x000fe20004702270 */
[----:B------:R-:W-:Y:S02]  /*3350*/  UIMAD UR33, UR42, UR33, UR25 ;  /* 0x000000212a2172a4 */ /* 0x000fe4000f8e0219 */
[----:B----4-:R-:W-:Y:S01]  /*3360*/  ULEA UR25, UP2, UR28, UR16, 0x2 ;  /* 0x000000101c197291 */ /* 0x010fe2000f8410ff */
[----:B------:R-:W-:Y:S01]  /*3370*/  P2R R118, PR, RZ, 0x1 ;  /* 0x00000001ff767803 */ /* 0x000fe20000000000 */
[----:B------:R-:W-:Y:S02]  /*3380*/  UIMAD UR9, UR42, UR9, UR29 ;  /* 0x000000092a0972a4 */ /* 0x000fe4000f8e021d */
[----:B------:R-:W-:Y:S02]  /*3390*/  ULEA UR32, UP0, UR24, UR18, 0x2 ;  /* 0x0000001218207291 */ /* 0x000fe4000f8010ff */
[----:B------:R-:W-:-:S02]  /*33a0*/  ULEA.HI.X UR28, UR28, UR17, UR9, 0x2, UP2 ;  /* 0x000000111c1c7291 */ /* 0x000fc400090f1409 */
[----:B------:R-:W-:Y:S01]  /*33b0*/  USHF.L.U32 UR8, UR40, 0x8, URZ ;  /* 0x0000000828087899 */ /* 0x000fe200080006ff */
[----:B------:R-:W-:Y:S01]  /*33c0*/  UMOV UR17, 0x400 ;  /* 0x0000040000117882 */ /* 0x000fe20000000000 */
[----:B-----5:R-:W-:Y:S02]  /*33d0*/  ULEA UR27, UP1, UR26, UR38, 0x2 ;  /* 0x000000261a1b7291 */ /* 0x020fe4000f8210ff */
[----:B------:R-:W-:Y:S02]  /*33e0*/  ULEA UR17, UR43, UR17, 0x18 ;  /* 0x000000112b117291 */ /* 0x000fe4000f8ec0ff */
[----:B------:R-:W-:Y:S02]  /*33f0*/  UIADD3 UR9, UPT, UPT, UR14, -0x2, URZ ;  /* 0xfffffffe0e097890 */ /* 0x000fe4000fffe0ff */
[----:B------:R-:W-:Y:S02]  /*3400*/  ULEA.HI.X UR29, UR24, UR19, UR33, 0x2, UP0 ;  /* 0x00000013181d7291 */ /* 0x000fe400080f1421 */
[----:B------:R-:W-:-:S02]  /*3410*/  USHF.L.U64.HI UR19, UR10, 0x2, UR11 ;  /* 0x000000020a137899 */ /* 0x000fc4000801020b */
[----:B------:R-:W-:Y:S02]  /*3420*/  ULEA.HI.X UR26, UR26, UR39, UR23, 0x2, UP1 ;  /* 0x000000271a1a7291 */ /* 0x000fe400088f1417 */
[----:B------:R-:W-:Y:S02]  /*3430*/  ULOP3.LUT UR11, UR8, 0x100, URZ, 0xc0, !UPT ;  /* 0x00000100080b7892 */ /* 0x000fe4000f8ec0ff */
[----:B------:R-:W-:Y:S01]  /*3440*/  UIADD3 UR33, UPT, UPT, UR17, 0x1ae0, URZ ;  /* 0x00001ae011217890 */ /* 0x000fe2000fffe0ff */
[----:B------:R-:W1:Y:S01]  /*3450*/  LDCU UR40, c[0x0][0x394] ;  /* 0x00007280ff2877ac */ /* 0x000e620008000800 */
[----:B------:R-:W2:Y:S01]  /*3460*/  LDCU UR42, c[0x0][0x38c] ;  /* 0x00007180ff2a77ac */ /* 0x000ea20008000800 */
[----:B------:R-:W-:Y:S02]  /*3470*/  UIMAD UR16, UR9, UR41, URZ ;  /* 0x00000029091072a4 */ /* 0x000fe4000f8e02ff */
[----:B------:R-:W-:Y:S02]  /*3480*/  USHF.L.U64.HI UR24, UR34, 0x2, UR35 ;  /* 0x0000000222187899 */ /* 0x000fe40008010223 */
[----:B0-----:R-:W-:-:S02]  /*3490*/  USHF.L.U64.HI UR23, UR36, 0x2, UR37 ;  /* 0x0000000224177899 */ /* 0x001fc40008010225 */
[----:B------:R-:W-:Y:S01]  /*34a0*/  UIADD3 UR17, UPT, UPT, UR17, 0x24e0, URZ ;  /* 0x000024e011117890 */ /* 0x000fe2000fffe0ff */
[----:B------:R-:W-:-:S11]  /*34b0*/  UMOV UR8, URZ ;  /* 0x000000ff00087c82 */ /* 0x000fd60008000000 */
.L_x_1825:
[----:B------:R-:W-:Y:S02]  /*34c0*/  MOV R6, UR25 ;  /* 0x0000001900067c02 */ /* 0x000fe40008000f00 */
[----:B------:R-:W-:-:S05]  /*34d0*/  MOV R7, UR28 ;  /* 0x0000001c00077c02 */ /* 0x000fca0008000f00 */
[----:B------:R-:W3:Y:S01]  /*34e0*/  LDG.E R94, desc[UR30][R6.64] ;  /* 0x0000001e065e7981 */ /* 0x000ee2000c1e1900 */
[----:B-1----:R-:W-:Y:S02]  /*34f0*/  MOV R2, UR32 ;  /* 0x0000002000027c02 */ /* 0x002fe40008000f00 */
[----:B------:R-:W-:Y:S02]  /*3500*/  MOV R5, UR26 ;  /* 0x0000001a00057c02 */ /* 0x000fe40008000f00 */
[----:B------:R-:W-:Y:S02]  /*3510*/  MOV R3, UR29 ;  /* 0x0000001d00037c02 */ /* 0x000fe40008000f00 */
[----:B------:R-:W-:-:S03]  /*3520*/  MOV R4, UR27 ;  /* 0x0000001b00047c02 */ /* 0x000fc60008000f00 */
[----:B0-----:R0:W4:Y:S04]  /*3530*/  LDG.E R2, desc[UR30][R2.64] ;  /* 0x0000001e02027981 */ /* 0x001128000c1e1900 */
[----:B------:R-:W4:Y:S01]  /*3540*/  LDG.E R5, desc[UR30][R4.64] ;  /* 0x0000001e04057981 */ /* 0x000f22000c1e1900 */
[----:B------:R-:W5:Y:S01]  /*3550*/  S2UR UR18, SR_CgaCtaId ;  /* 0x00000000001279c3 */ /* 0x000f620000008800 */
[----:B------:R-:W-:Y:S01]  /*3560*/  UMOV UR9, 0x400 ;  /* 0x0000040000097882 */ /* 0x000fe20000000000 */
[----:B------:R-:W-:Y:S01]  /*3570*/  BSSY.RECONVERGENT B0, `(.L_x_1813) ;  /* 0x0000047000007945 */ /* 0x000fe20003800200 */
[----:B------:R-:W1:Y:S01]  /*3580*/  S2R R96, SR_TID.X ;  /* 0x0000000000607919 */ /* 0x000e620000002100 */
[----:B-----5:R-:W-:Y:S01]  /*3590*/  ULEA UR9, UR18, UR9, 0x18 ;  /* 0x0000000912097291 */ /* 0x020fe2000f8ec0ff */
[----:B-1----:R-:W-:-:S02]  /*35a0*/  ISETP.NE.AND P0, PT, R96, RZ, PT ;  /* 0x000000ff6000720c */ /* 0x002fc40003f05270 */
[C---:B0-----:R-:W-:Y:S02]  /*35b0*/  IADD3 R3, PT, PT, R96.reuse, 0x200, RZ ;  /* 0x0000020060037810 */ /* 0x041fe40007ffe0ff */
[----:B------:R-:W-:Y:S02]  /*35c0*/  ISETP.NE.AND P1, PT, R96, 0x7f, PT ;  /* 0x0000007f6000780c */ /* 0x000fe40003f25270 */
[----:B------:R-:W-:-:S04]  /*35d0*/  SEL R3, R3, UR11, P0 ;  /* 0x0000000b03037c07 */ /* 0x000fc80008000000 */
[----:B------:R-:W-:Y:S01]  /*35e0*/  LEA R3, R3, UR9, 0x2 ;  /* 0x0000000903037c11 */ /* 0x000fe2000f8e10ff */
[----:B---3--:R-:W-:-:S04]  /*35f0*/  FMUL.FTZ R8, R94, 1.4426950216293334961 ;  /* 0x3fb8aa3b5e087820 */ /* 0x008fc80000410000 */
[C---:B------:R-:W-:Y:S01]  /*3600*/  FMUL.FTZ R138, R8.reuse, R79 ;  /* 0x0000004f088a7220 */ /* 0x040fe20000410000 */
[C---:B------:R-:W-:Y:S01]  /*3610*/  FMUL.FTZ R127, R8.reuse, R74 ;  /* 0x0000004a087f7220 */ /* 0x040fe20000410000 */
[C---:B------:R-:W-:Y:S01]  /*3620*/  FMUL.FTZ R130, R8.reuse, R78 ;  /* 0x0000004e08827220 */ /* 0x040fe20000410000 */
[C---:B------:R-:W-:Y:S01]  /*3630*/  FMUL.FTZ R125, R8.reuse, R63 ;  /* 0x0000003f087d7220 */ /* 0x040fe20000410000 */
[C---:B------:R-:W-:Y:S01]  /*3640*/  FMUL.FTZ R128, R8.reuse, R77 ;  /* 0x0000004d08807220 */ /* 0x040fe20000410000 */
[C---:B------:R-:W-:Y:S01]  /*3650*/  FMUL.FTZ R123, R8.reuse, R54 ;  /* 0x00000036087b7220 */ /* 0x040fe20000410000 */
        /* <DEDUP_REMOVED lines=11> */
[----:B------:R-:W1:Y:S01]  /*3710*/  MUFU.EX2 R127, R127 ;  /* 0x0000007f007f7308 */ /* 0x000e620000000800 */
[----:B----4-:R-:W-:-:S04]  /*3720*/  FMUL.FTZ R5, R2, R5 ;  /* 0x0000000502057220 */ /* 0x010fc80000410000 */
        /* <DEDUP_REMOVED lines=11> */
[----:B------:R-:W4:Y:S01]  /*37e0*/  MUFU.EX2 R125, R125 ;  /* 0x0000007d007d7308 */ /* 0x000f220000000800 */
[-C--:B------:R-:W-:Y:S01]  /*37f0*/  FMUL.FTZ R104, R31, R5.reuse ;  /* 0x000000051f687220 */ /* 0x080fe20000410000 */
[-C--:B------:R-:W-:Y:S01]  /*3800*/  FMUL.FTZ R103, R72, R5.reuse ;  /* 0x0000000548677220 */ /* 0x080fe20000410000 */
[-C--:B------:R-:W-:Y:S01]  /*3810*/  FMUL.FTZ R102, R26, R5.reuse ;  /* 0x000000051a667220 */ /* 0x080fe20000410000 */
[-C--:B------:R-:W-:Y:S01]  /*3820*/  FMUL.FTZ R101, R71, R5.reuse ;  /* 0x0000000547657220 */ /* 0x080fe20000410000 */
[-C--:B------:R-:W-:Y:S01]  /*3830*/  FMUL.FTZ R100, R25, R5.reuse ;  /* 0x0000000519647220 */ /* 0x080fe20000410000 */
[-C--:B------:R-:W-:Y:S01]  /*3840*/  FMUL.FTZ R99, R70, R5.reuse ;  /* 0x0000000546637220 */ /* 0x080fe20000410000 */
[----:B------:R-:W-:Y:S01]  /*3850*/  FMUL.FTZ R98, R24, R5 ;  /* 0x0000000518627220 */ /* 0x000fe20000410000 */
        /* <DEDUP_REMOVED lines=22> */
.L_x_1814:
[----:B------:R-:W-:-:S06]  /*39c0*/  LEA R97, R96, UR9, 0x2 ;  /* 0x0000000960617c11 */ /* 0x000fcc000f8e10ff */
[----:B------:R-:W1:Y:S02]  /*39d0*/  LDS R97, [R97+0x22e4] ;  /* 0x0022e40061617984 */ /* 0x000e640000000800 */
.L_x_1815:
[----:B--2---:R-:W-:Y:S05]  /*39e0*/  BSYNC.RECONVERGENT B0 ;  /* 0x0000000000007941 */ /* 0x004fea0003800200 */
.L_x_1813:
        /* <DEDUP_REMOVED lines=17> */
[----:B0-----:R-:W-:Y:S01]  /*3b00*/  MOV R3, UR39 ;  /* 0x0000002700037c02 */ /* 0x001fe20008000f00 */
        /* <DEDUP_REMOVED lines=86> */
.L_x_1843:
[C---:B----4-:R-:W-:Y:S01]  /*4070*/  FFMA.FTZ R146, R10.reuse, R146, R11 ;  /* 0x000000920a927223 */ /* 0x050fe2000001000b */
[----:B------:R-:W-:Y:S01]  /*4080*/  UMOV UR18, 0xffffffff ;  /* 0xffffffff00127882 */ /* 0x000fe20000000000 */
[----:B0-2---:R-:W-:-:S03]  /*4090*/  @P1 FMUL.FTZ R10, R10, R155 ;  /* 0x0000009b0a0a1220 */ /* 0x005fc60000410000 */
[----:B------:R-:W-:Y:S01]  /*40a0*/  FSEL R11, R11, R146, !P1 ;  /* 0x000000920b0b7208 */ /* 0x000fe20004800000 */
[----:B------:R-:W-:Y:S06]  /*40b0*/  BRA.DIV UR18, `(.L_x_1818) ;  /* 0x00000036129c7947 */ /* 0x000fec000b800000 */
.L_x_1846:
[----:B------:R-:W-:-:S03]  /*40c0*/  UMOV UR18, 0xffffffff ;  /* 0xffffffff00127882 */ /* 0x000fc60000000000 */
[----:B------:R-:W-:Y:S05]  /*40d0*/  BRA.DIV UR18, `(.L_x_1819) ;  /* 0x0000003612bc7947 */ /* 0x000fea000b800000 */
.L_x_1849:
[----:B------:R-:W-:-:S03]  /*40e0*/  UMOV UR18, 0xffffffff ;  /* 0xffffffff00127882 */ /* 0x000fc60000000000 */
[----:B------:R-:W-:Y:S05]  /*40f0*/  BRA.DIV UR18, `(.L_x_1820) ;  /* 0x0000003612dc7947 */ /* 0x000fea000b800000 */
[----:B------:R-:W0:Y:S04]  /*4100*/  SHFL.UP PT, R10, R10, 0x1, RZ ;  /* 0x042000000a0a7989 */ /* 0x000e2800000e00ff */
[----:B------:R-:W2:Y:S04]  /*4110*/  SHFL.UP PT, R11, R11, 0x1, RZ ;  /* 0x042000000b0b7989 */ /* 0x000ea800000e00ff */
[----:B-----5:R-:W4:Y:S04]  /*4120*/  SHFL.IDX PT, R4, R4, RZ, 0x1f ;  /* 0x00001fff04047589 */ /* 0x020f2800000e0000 */
[----:B------:R-:W0:Y:S02]  /*4130*/  SHFL.IDX PT, R5, R5, RZ, 0x1f ;  /* 0x00001fff05057589 */ /* 0x000e2400000e0000 */
.L_x_1855:
        /* <DEDUP_REMOVED lines=12> */
.L_x_1816:
        /* <DEDUP_REMOVED lines=15> */
[----:B------:R-:W-:Y:S01]  /*42f0*/  MOV R4, 0x3f800000 ;  /* 0x3f80000000047802 */ /* 0x000fe20000000f00 */
[----:B------:R-:W0:Y:S02]  /*4300*/  LDS R2, [R129+0x10d4] ;  /* 0x0010d40081027984 */ /* 0x000e240000000800 */
        /* <DEDUP_REMOVED lines=21> */
[----:B------:R-:W-:Y:S01]  /*4460*/  FMUL.FTZ R2, R128, R7 ;  /* 0x0000000780027220 */ /* 0x000fe20000410000 */
[----:B------:R-:W0:Y:S01]  /*4470*/  @P0 LDS.64 R4, [UR17] ;  /* 0x00000011ff040984 */ /* 0x000e220008000a00 */
[----:B------:R-:W-:Y:S01]  /*4480*/  ISETP.GT.U32.AND P0, PT, R96, 0x1f, PT ;  /* 0x0000001f6000780c */ /* 0x000fe20003f04070 */
[----:B------:R-:W-:Y:S01]  /*4490*/  FFMA.FTZ R142, R126, R141, R149 ;  /* 0x0000008d7e8e7223 */ /* 0x000fe20000010095 */
[----:B------:R-:W-:-:S03]  /*44a0*/  FMUL.FTZ R7, R125, R2 ;  /* 0x000000027d077220 */ /* 0x000fc60000410000 */
[----:B------:R-:W-:Y:S01]  /*44b0*/  FFMA.FTZ R147, R124, R142, R147 ;  /* 0x0000008e7c937223 */ /* 0x000fe20000010093 */
[----:B------:R-:W-:-:S03]  /*44c0*/  FMUL.FTZ R2, R130, R7 ;  /* 0x0000000782027220 */ /* 0x000fc60000410000 */
[----:B------:R-:W-:Y:S01]  /*44d0*/  FFMA.FTZ R149, R121, R147, R144 ;  /* 0x0000009379957223 */ /* 0x000fe20000010090 */
[----:B------:R-:W-:-:S03]  /*44e0*/  FMUL.FTZ R2, R127, R2 ;  /* 0x000000027f027220 */ /* 0x000fc60000410000 */
        /* <DEDUP_REMOVED lines=69> */
.L_x_1872:
        /* <DEDUP_REMOVED lines=16> */
.L_x_1821:
[----:B------:R-:W-:Y:S05]  /*4a40*/  WARPSYNC.ALL ;  /* 0x0000000000007948 */ /* 0x000fea0003800000 */
[----:B------:R-:W-:Y:S01]  /*4a50*/  BAR.SYNC.DEFER_BLOCKING 0x0 ;  /* 0x0000000000007b1d */ /* 0x000fe20000010000 */
[----:B0-----:R-:W-:Y:S02]  /*4a60*/  SHF.R.U32.HI R3, RZ, 0x2, R96 ;  /* 0x00000002ff037819 */ /* 0x001fe40000011660 */
[C---:B------:R-:W-:Y:S02]  /*4a70*/  ISETP.GT.AND P1, PT, R92.reuse, 0x1e, PT ;  /* 0x0000001e5c00780c */ /* 0x040fe40003f24270 */
[----:B------:R-:W-:Y:S01]  /*4a80*/  IADD3 R2, PT, PT, R3, R96, RZ ;  /* 0x0000006003027210 */ /* 0x000fe20007ffe0ff */
[----:B------:R-:W-:Y:S01]  /*4a90*/  BSSY.RECONVERGENT B0, `(.L_x_1823) ;  /* 0x00000d4000007945 */ /* 0x000fe20003800200 */
[----:B------:R-:W-:-:S02]  /*4aa0*/  ISETP.GT.AND P0, PT, R92, 0x1d, PT ;  /* 0x0000001d5c00780c */ /* 0x000fc40003f04270 */
[----:B------:R-:W-:Y:S02]  /*4ab0*/  LEA R2, R2, UR9, 0x3 ;  /* 0x0000000902027c11 */ /* 0x000fe4000f8e18ff */
[----:B------:R-:W-:-:S03]  /*4ac0*/  ISETP.NE.AND P2, PT, R96, RZ, PT ;  /* 0x000000ff6000720c */ /* 0x000fc60003f45270 */
[----:B------:R-:W0:Y:S10]  /*4ad0*/  LDS R7, [R2+0x15e4] ;  /* 0x0015e40002077984 */ /* 0x000e340000000800 */
[----:B------:R1:W-:Y:S01]  /*4ae0*/  @!P2 STS.64 [UR17], R4 ;  /* 0x00000004ff00a988 */ /* 0x0003e20008000a11 */
[----:B0-----:R-:W-:Y:S01]  /*4af0*/  FFMA.FTZ R97, R7, R97, R98 ;  /* 0x0000006107617223 */ /* 0x001fe20000010062 */
[----:B------:R-:W-:Y:S01]  /*4b00*/  FFMA.FTZ R7, R0, R145, RZ ;  /* 0x0000009100077223 */ /* 0x000fe200000100ff */
[----:B------:R-:W-:-:S02]  /*4b10*/  FFMA.FTZ R145, R90, -R79, R145 ;  /* 0x8000004f5a917223 */ /* 0x000fc40000010091 */
[----:B------:R-:W-:Y:S01]  /*4b20*/  FFMA.FTZ R99, R108, R97, R99 ;  /* 0x000000616c637223 */ /* 0x000fe20000010063 */
[----:B------:R-:W-:Y:S01]  /*4b30*/  FFMA.FTZ R7, R44, R137, R7 ;  /* 0x000000892c077223 */ /* 0x000fe20000010007 */
[----:B------:R-:W-:Y:S01]  /*4b40*/  FFMA.FTZ R137, R49, -R74, R137 ;  /* 0x8000004a31897223 */ /* 0x000fe20000010089 */
[----:B------:R-:W-:Y:S01]  /*4b50*/  FMUL.FTZ R153, R97, R32 ;  /* 0x0000002061997220 */ /* 0x000fe20000410000 */
        /* <DEDUP_REMOVED lines=10> */
[----:B------:R-:W-:Y:S01]  /*4c00*/  FFMA.FTZ R140, R88, -R77, R140 ;  /* 0x8000004d588c7223 */ /* 0x000fe2000001008c */
[----:B------:R-:W-:Y:S01]  /*4c10*/  FFMA.FTZ R102, R42, -R45, R147 ;  /* 0x8000002d2a667223 */ /* 0x000fe20000010093 */
        /* <DEDUP_REMOVED lines=10> */
[----:B------:R-:W-:Y:S01]  /*4cc0*/  FMUL.FTZ R135, R101, R58 ;  /* 0x0000003a65877220 */ /* 0x000fe20000410000 */
[----:B-1----:R-:W-:Y:S01]  /*4cd0*/  FMUL.FTZ R4, R94, R103 ;  /* 0x000000675e047220 */ /* 0x002fe20000410000 */
[----:B------:R-:W-:Y:S01]  /*4ce0*/  FFMA.FTZ R121, R121, R105, R106 ;  /* 0x0000006979797223 */ /* 0x000fe2000001006a */
[----:B------:R-:W-:Y:S01]  /*4cf0*/  FFMA.FTZ R2, R73, R149, R2 ;  /* 0x0000009549027223 */ /* 0x000fe20000010002 */
[-C--:B------:R-:W-:Y:S01]  /*4d00*/  FFMA.FTZ R149, R86, -R75.reuse, R149 ;  /* 0x8000004b56957223 */ /* 0x080fe20000010095 */
        /* <DEDUP_REMOVED lines=8> */
[----:B------:R-:W-:Y:S01]  /*4d90*/  FFMA.FTZ R155, R84, -R69, R155 ;  /* 0x80000045549b7223 */ /* 0x000fe2000001009b */
[----:B------:R-:W-:Y:S01]  /*4da0*/  FFMA.FTZ R123, R123, R109, R110 ;  /* 0x0000006d7b7b7223 */ /* 0x000fe2000001006e */
[----:B------:R-:W-:Y:S01]  /*4db0*/  FFMA.FTZ R8, R26, R136, R7 ;  /* 0x000000881a087223 */ /* 0x000fe20000010007 */
[----:B------:R-:W-:Y:S01]  /*4dc0*/  FFMA.FTZ R136, R39, -R38, R136 ;  /* 0x8000002627887223 */ /* 0x000fe20000010088 */
[----:B------:R-:W-:Y:S01]  /*4dd0*/  FADD.FTZ R22, R104, R22 ;  /* 0x0000001668167221 */ /* 0x000fe20000010000 */
[----:B------:R-:W-:Y:S01]  /*4de0*/  FFMA.FTZ R111, R128, R123, R111 ;  /* 0x0000007b806f7223 */ /* 0x000fe2000001006f */
[----:B------:R-:W-:Y:S01]  /*4df0*/  FFMA.FTZ R98, R71, R134, R8 ;  /* 0x0000008647627223 */ /* 0x000fe20000010008 */
[----:B------:R-:W-:Y:S01]  /*4e00*/  FFMA.FTZ R134, R85, -R58, R134 ;  /* 0x8000003a55867223 */ /* 0x000fe20000010086 */
[----:B------:R-:W-:Y:S01]  /*4e10*/  FADD.FTZ R20, R135, R20 ;  /* 0x0000001487147221 */ /* 0x000fe20000010000 */
[----:B------:R-:W-:Y:S01]  /*4e20*/  FFMA.FTZ R125, R125, R111, R112 ;  /* 0x0000006f7d7d7223 */ /* 0x000fe20000010070 */
[----:B------:R-:W-:Y:S01]  /*4e30*/  FMUL.FTZ R8, R111, R63 ;  /* 0x0000003f6f087220 */ /* 0x000fe20000410000 */
[----:B------:R-:W-:Y:S01]  /*4e40*/  FFMA.FTZ R129, R25, R133, R98 ;  /* 0x0000008519817223 */ /* 0x000fe20000010062 */
[----:B------:R-:W-:Y:S01]  /*4e50*/  FMUL.FTZ R98, R109, R54 ;  /* 0x000000366d627220 */ /* 0x000fe20000410000 */
[----:B------:R-:W-:Y:S01]  /*4e60*/  FFMA.FTZ R113, R130, R125, R113 ;  /* 0x0000007d82717223 */ /* 0x000fe20000010071 */
[----:B------:R-:W-:Y:S01]  /*4e70*/  FMUL.FTZ R7, R125, R78 ;  /* 0x0000004e7d077220 */ /* 0x000fe20000410000 */
[----:B------:R-:W-:Y:S01]  /*4e80*/  FFMA.FTZ R129, R70, R132, R129 ;  /* 0x0000008446817223 */ /* 0x000fe20000010081 */
[----:B------:R-:W-:Y:S01]  /*4e90*/  FFMA.FTZ R112, R34, -R37, R133 ;  /* 0x8000002522707223 */ /* 0x000fe20000010085 */
[----:B------:R-:W-:Y:S01]  /*4ea0*/  FFMA.FTZ R127, R127, R113, R114 ;  /* 0x000000717f7f7223 */ /* 0x000fe20000010072 */
[----:B------:R-:W-:Y:S01]  /*4eb0*/  FMUL.FTZ R6, R113, R74 ;  /* 0x0000004a71067220 */ /* 0x000fe20000410000 */
[----:B------:R-:W-:Y:S01]  /*4ec0*/  FMUL.FTZ R133, R115, R37 ;  /* 0x0000002573857220 */ /* 0x000fe20000410000 */
[----:B------:R-:W-:Y:S01]  /*4ed0*/  FFMA.FTZ R132, R83, -R48, R132 ;  /* 0x8000003053847223 */ /* 0x000fe20000010084 */
[----:B------:R-:W-:Y:S01]  /*4ee0*/  FMUL.FTZ R2, R127, R79 ;  /* 0x0000004f7f027220 */ /* 0x000fe20000410000 */
[----:B------:R-:W-:Y:S01]  /*4ef0*/  FADD.FTZ R18, R8, R18 ;  /* 0x0000001208127221 */ /* 0x000fe20000010000 */
[----:B------:R-:W-:Y:S01]  /*4f00*/  FADD.FTZ R17, R98, R17 ;  /* 0x0000001162117221 */ /* 0x000fe20000010000 */
[----:B------:R-:W-:Y:S01]  /*4f10*/  FADD.FTZ R13, R133, R13 ;  /* 0x0000000d850d7221 */ /* 0x000fe20000010000 */
[----:B------:R-:W-:Y:S01]  /*4f20*/  FFMA.FTZ R9, R2, R145, RZ ;  /* 0x0000009102097223 */ /* 0x000fe200000100ff */
[----:B------:R-:W-:Y:S01]  /*4f30*/  FADD.FTZ R14, R131, R14 ;  /* 0x0000000e830e7221 */ /* 0x000fe20000010000 */
[----:B------:R-:W-:Y:S01]  /*4f40*/  FADD.FTZ R23, R108, R23 ;  /* 0x000000176c177221 */ /* 0x000fe20000010000 */
[----:B------:R-:W-:Y:S01]  /*4f50*/  FADD.FTZ R27, R100, R27 ;  /* 0x0000001b641b7221 */ /* 0x000fe20000010000 */
[C---:B------:R-:W-:Y:S01]  /*4f60*/  FFMA.FTZ R10, R6.reuse, R137, R9 ;  /* 0x00000089060a7223 */ /* 0x040fe20000010009 */
[----:B------:R-:W-:Y:S01]  /*4f70*/  FMUL.FTZ R9, R123, R77 ;  /* 0x0000004d7b097220 */ /* 0x000fe20000410000 */
[C---:B------:R-:W-:Y:S01]  /*4f80*/  FADD.FTZ R29, R7.reuse, R29 ;  /* 0x0000001d071d7221 */ /* 0x040fe20000010000 */
[----:B------:R-:W-:Y:S01]  /*4f90*/  FADD.FTZ R19, R6, R19 ;  /* 0x0000001306137221 */ /* 0x000fe20000010000 */
[----:B------:R-:W-:Y:S01]  /*4fa0*/  FFMA.FTZ R11, R7, R138, R10 ;  /* 0x0000008a070b7223 */ /* 0x000fe2000001000a */
[----:B------:R-:W-:Y:S01]  /*4fb0*/  FADD.FTZ R28, R9, R28 ;  /* 0x0000001c091c7221 */ /* 0x000fe20000010000 */
[----:B------:R-:W-:-:S02]  /*4fc0*/  FADD.FTZ R30, R2, R30 ;  /* 0x0000001e021e7221 */ /* 0x000fc40000010000 */
[----:B------:R-:W-:-:S04]  /*4fd0*/  FFMA.FTZ R10, R8, R139, R11 ;  /* 0x0000008b080a7223 */ /* 0x000fc8000001000b */
[----:B------:R-:W-:Y:S01]  /*4fe0*/  FFMA.FTZ R11, R9, R140, R10 ;  /* 0x0000008c090b7223 */ /* 0x000fe2000001000a */
[----:B------:R-:W-:Y:S01]  /*4ff0*/  FFMA.FTZ R10, R24, R144, R129 ;  /* 0x00000090180a7223 */ /* 0x000fe20000010081 */
[----:B------:R-:W-:Y:S01]  /*5000*/  FMUL.FTZ R129, R121, R45 ;  /* 0x0000002d79817220 */ /* 0x000fe20000410000 */
[----:B------:R-:W-:Y:S01]  /*5010*/  FFMA.FTZ R144, R33, -R32, R144 ;  /* 0x8000002021907223 */ /* 0x000fe20000010090 */
[----:B------:R-:W-:Y:S02]  /*5020*/  FFMA.FTZ R11, R98, R141, R11 ;  /* 0x0000008d620b7223 */ /* 0x000fe4000001000b */
[----:B------:R-:W0:Y:S01]  /*5030*/  SHFL.DOWN PT, R147, R10, 0x1, 0x1f ;  /* 0x08201f000a937f89 */ /* 0x000e2200000e0000 */
[----:B------:R-:W-:Y:S01]  /*5040*/  FADD.FTZ R16, R129, R16 ;  /* 0x0000001081107221 */ /* 0x000fe20000010000 */
[----:B------:R-:W-:-:S04]  /*5050*/  FFMA.FTZ R106, R100, R142, R11 ;  /* 0x0000008e646a7223 */ /* 0x000fc8000001000b */
[----:B------:R-:W-:Y:S01]  /*5060*/  FFMA.FTZ R11, R129, R102, R106 ;  /* 0x00000066810b7223 */ /* 0x000fe2000001006a */
[----:B------:R-:W-:-:S03]  /*5070*/  FMUL.FTZ R106, R119, R43 ;  /* 0x0000002b776a7220 */ /* 0x000fc60000410000 */
[----:B------:R-:W-:Y:S01]  /*5080*/  FFMA.FTZ R11, R104, R149, R11 ;  /* 0x00000095680b7223 */ /* 0x000fe2000001000b */
[----:B------:R-:W-:-:S03]  /*5090*/  FADD.FTZ R15, R106, R15 ;  /* 0x0000000f6a0f7221 */ /* 0x000fc60000010000 */
[----:B------:R-:W-:-:S04]  /*50a0*/  FFMA.FTZ R11, R106, R143, R11 ;  /* 0x0000008f6a0b7223 */ /* 0x000fc8000001000b */
[----:B------:R-:W-:Y:S01]  /*50b0*/  FFMA.FTZ R110, R108, R155, R11 ;  /* 0x0000009b6c6e7223 */ /* 0x000fe2000001000b */
[----:B------:R-:W-:Y:S01]  /*50c0*/  FMUL.FTZ R155, R155, R4 ;  /* 0x000000049b9b7220 */ /* 0x000fe20000410000 */
[----:B------:R-:W-:Y:S02]  /*50d0*/  FMUL.FTZ R4, R94, R119 ;  /* 0x000000775e047220 */ /* 0x000fe40000410000 */
[----:B------:R-:W-:Y:S01]  /*50e0*/  FFMA.FTZ R110, R131, R136, R110 ;  /* 0x00000088836e7223 */ /* 0x000fe2000001006e */
[----:B------:R-:W-:Y:S01]  /*50f0*/  FFMA.FTZ R96, R84, R103, R155 ;  /* 0x0000006754607223 */ /* 0x000fe2000001009b */
[----:B0-----:R-:W-:Y:S01]  /*5100*/  @!P1 FADD.FTZ R10, R10, R147 ;  /* 0x000000930a0a9221 */ /* 0x001fe20000010000 */
[----:B------:R-:W-:Y:S01]  /*5110*/  FMUL.FTZ R147, R99, R48 ;  /* 0x0000003063937220 */ /* 0x000fe20000410000 */
[----:B------:R-:W-:Y:S01]  /*5120*/  FFMA.FTZ R110, R135, R134, R110 ;  /* 0x00000086876e7223 */ /* 0x000fe2000001006e */
[----:B------:R-:W-:Y:S01]  /*5130*/  FMUL.FTZ R134, R134, R5 ;  /* 0x0000000586867220 */ /* 0x000fe20000410000 */
[----:B------:R-:W-:Y:S01]  /*5140*/  FMUL.FTZ R143, R143, R4 ;  /* 0x000000048f8f7220 */ /* 0x000fe20000410000 */
[----:B------:R-:W0:Y:S01]  /*5150*/  SHFL.DOWN PT, R151, R10, 0x2, 0x1f ;  /* 0x08401f000a977f89 */ /* 0x000e2200000e0000 */
[----:B------:R-:W-:Y:S01]  /*5160*/  FFMA.FTZ R110, R133, R112, R110 ;  /* 0x00000070856e7223 */ /* 0x000fe2000001006e */
[C---:B------:R-:W-:Y:S01]  /*5170*/  FMUL.FTZ R5, R94.reuse, R117 ;  /* 0x000000755e057220 */ /* 0x040fe20000410000 */
[----:B------:R-:W-:Y:S01]  /*5180*/  FMUL.FTZ R4, R94, R105 ;  /* 0x000000695e047220 */ /* 0x000fe20000410000 */
[C---:B------:R-:W-:Y:S01]  /*5190*/  FADD.FTZ R21, R147.reuse, R21 ;  /* 0x0000001593157221 */ /* 0x040fe20000010000 */
[----:B------:R-:W-:Y:S01]  /*51a0*/  FFMA.FTZ R110, R147, R132, R110 ;  /* 0x00000084936e7223 */ /* 0x000fe2000001006e */
[----:B------:R-:W-:Y:S01]  /*51b0*/  FMUL.FTZ R136, R136, R5 ;  /* 0x0000000588887220 */ /* 0x000fe20000410000 */
[----:B------:R-:W-:Y:S01]  /*51c0*/  FMUL.FTZ R149, R149, R4 ;  /* 0x0000000495957220 */ /* 0x000fe20000410000 */
[----:B------:R-:W-:Y:S01]  /*51d0*/  FMUL.FTZ R5, R94, R121 ;  /* 0x000000795e057220 */ /* 0x000fe20000410000 */
[----:B------:R-:W-:Y:S01]  /*51e0*/  FFMA.FTZ R11, R153, R144, R110 ;  /* 0x00000090990b7223 */ /* 0x000fe2000001006e */
[----:B------:R-:W-:Y:S01]  /*51f0*/  FMUL.FTZ R144, R144, R157 ;  /* 0x0000009d90907220 */ /* 0x000fe20000410000 */
[C---:B------:R-:W-:Y:S01]  /*5200*/  FMUL.FTZ R4, R94.reuse, R109 ;  /* 0x0000006d5e047220 */ /* 0x040fe20000410000 */
[----:B------:R-:W-:Y:S01]  /*5210*/  FMUL.FTZ R147, R94, R115 ;  /* 0x000000735e937220 */ /* 0x000fe20000410000 */
[----:B------:R-:W-:Y:S01]  /*5220*/  FADD.FTZ R61, R96, R61 ;  /* 0x0000003d603d7221 */ /* 0x000fe20000010000 */
[----:B------:R-:W1:Y:S01]  /*5230*/  SHFL.DOWN PT, R110, R11, 0x1, 0x1f ;  /* 0x08201f000b6e7f89 */ /* 0x000e6200000e0000 */
[----:B------:R-:W-:Y:S01]  /*5240*/  FFMA.FTZ R97, R33, R97, R144 ;  /* 0x0000006121617223 */ /* 0x000fe20000010090 */
[----:B------:R-:W-:Y:S01]  /*5250*/  FMUL.FTZ R4, R141, R4 ;  /* 0x000000048d047220 */ /* 0x000fe20000410000 */
[----:B------:R-:W-:Y:S01]  /*5260*/  FFMA.FTZ R96, R86, R105, R149 ;  /* 0x0000006956607223 */ /* 0x000fe20000010095 */
[----:B------:R-:W-:Y:S01]  /*5270*/  FMUL.FTZ R147, R112, R147 ;  /* 0x0000009370937220 */ /* 0x000fe20000410000 */
[----:B------:R-:W-:Y:S01]  /*5280*/  FADD.FTZ R68, R97, R68 ;  /* 0x0000004461447221 */ /* 0x000fe20000010000 */
[----:B------:R-:W-:Y:S01]  /*5290*/  FMUL.FTZ R97, R102, R5 ;  /* 0x0000000566617220 */ /* 0x000fe20000410000 */
[----:B------:R-:W-:Y:S01]  /*52a0*/  FFMA.FTZ R109, R47, R109, R4 ;  /* 0x0000006d2f6d7223 */ /* 0x000fe20000010004 */
[C---:B------:R-:W-:Y:S01]  /*52b0*/  FMUL.FTZ R5, R94.reuse, R107 ;  /* 0x0000006b5e057220 */ /* 0x040fe20000410000 */
[----:B------:R-:W-:Y:S01]  /*52c0*/  FMUL.FTZ R4, R94, R111 ;  /* 0x0000006f5e047220 */ /* 0x000fe20000410000 */
[----:B0-----:R-:W-:Y:S01]  /*52d0*/  @!P0 FADD.FTZ R10, R10, R151 ;  /* 0x000000970a0a8221 */ /* 0x001fe20000010000 */
[----:B------:R-:W-:Y:S01]  /*52e0*/  FFMA.FTZ R97, R42, R121, R97 ;  /* 0x000000792a617223 */ /* 0x000fe20000010061 */
[----:B------:R-:W-:Y:S01]  /*52f0*/  FMUL.FTZ R142, R142, R5 ;  /* 0x000000058e8e7220 */ /* 0x000fe20000410000 */
[----:B------:R-:W-:Y:S01]  /*5300*/  FMUL.FTZ R139, R139, R4 ;  /* 0x000000048b8b7220 */ /* 0x000fe20000410000 */
[C---:B------:R-:W-:Y:S01]  /*5310*/  FMUL.FTZ R5, R94.reuse, R123 ;  /* 0x0000007b5e057220 */ /* 0x040fe20000410000 */
[----:B------:R-:W0:Y:S01]  /*5320*/  SHFL.DOWN PT, R151, R10, 0x4, 0x1f ;  /* 0x08801f000a977f89 */ /* 0x000e2200000e0000 */
[----:B------:R-:W-:Y:S01]  /*5330*/  FADD.FTZ R60, R97, R60 ;  /* 0x0000003c613c7221 */ /* 0x000fe20000010000 */
[----:B------:R-:W-:Y:S01]  /*5340*/  FMUL.FTZ R4, R94, R113 ;  /* 0x000000715e047220 */ /* 0x000fe20000410000 */
[----:B------:R-:W-:Y:S01]  /*5350*/  FMUL.FTZ R5, R140, R5 ;  /* 0x000000058c057220 */ /* 0x000fe20000410000 */
[----:B------:R-:W-:Y:S01]  /*5360*/  FADD.FTZ R59, R96, R59 ;  /* 0x0000003b603b7221 */ /* 0x000fe20000010000 */
[----:B------:R-:W-:Y:S01]  /*5370*/  FFMA.FTZ R147, R34, R115, R147 ;  /* 0x0000007322937223 */ /* 0x000fe20000010093 */
[----:B------:R-:W-:Y:S01]  /*5380*/  FMUL.FTZ R4, R137, R4 ;  /* 0x0000000489047220 */ /* 0x000fe20000410000 */
[----:B------:R-:W-:Y:S01]  /*5390*/  FFMA.FTZ R134, R85, R101, R134 ;  /* 0x0000006555867223 */ /* 0x000fe20000010086 */
[----:B------:R-:W-:Y:S01]  /*53a0*/  FFMA.FTZ R117, R39, R117, R136 ;  /* 0x0000007527757223 */ /* 0x000fe20000010088 */
[----:B-1----:R-:W-:Y:S01]  /*53b0*/  @!P1 FADD.FTZ R11, R11, R110 ;  /* 0x0000006e0b0b9221 */ /* 0x002fe20000010000 */
[----:B------:R-:W-:Y:S01]  /*53c0*/  ISETP.GT.AND P1, PT, R92, 0x1b, PT ;  /* 0x0000001b5c00780c */ /* 0x000fe20003f24270 */
[----:B------:R-:W-:Y:S01]  /*53d0*/  FFMA.FTZ R143, R40, R119, R143 ;  /* 0x00000077288f7223 */ /* 0x000fe2000001008f */
[----:B------:R-:W-:Y:S01]  /*53e0*/  FFMA.FTZ R142, R87, R107, R142 ;  /* 0x0000006b578e7223 */ /* 0x000fe2000001008e */
[----:B------:R-:W-:Y:S01]  /*53f0*/  FFMA.FTZ R98, R88, R123, R5 ;  /* 0x0000007b58627223 */ /* 0x000fe20000010005 */
[----:B------:R-:W1:Y:S01]  /*5400*/  SHFL.DOWN PT, R110, R11, 0x2, 0x1f ;  /* 0x08401f000b6e7f89 */ /* 0x000e6200000e0000 */
        /* <DEDUP_REMOVED lines=9> */
[----:B0-----:R-:W-:Y:S01]  /*54a0*/  @!P1 FADD.FTZ R10, R10, R151 ;  /* 0x000000970a0a9221 */ /* 0x001fe20000010000 */
[----:B------:R-:W-:Y:S01]  /*54b0*/  FADD.FTZ R53, R96, R53 ;  /* 0x0000003560357221 */ /* 0x000fe20000010000 */
[----:B------:R-:W-:-:S03]  /*54c0*/  FADD.FTZ R51, R4, R51 ;  /* 0x0000003304337221 */ /* 0x000fc60000010000 */
[----:B------:R-:W0:Y:S01]  /*54d0*/  SHFL.DOWN PT, R151, R10, 0x8, 0x1f ;  /* 0x09001f000a977f89 */ /* 0x000e2200000e0000 */
[----:B-1----:R-:W-:Y:S01]  /*54e0*/  @!P0 FADD.FTZ R11, R11, R110 ;  /* 0x0000006e0b0b8221 */ /* 0x002fe20000010000 */
[----:B------:R-:W-:-:S04]  /*54f0*/  ISETP.GT.AND P0, PT, R92, 0x17, PT ;  /* 0x000000175c00780c */ /* 0x000fc80003f04270 */
[----:B------:R-:W1:Y:S09]  /*5500*/  SHFL.DOWN PT, R110, R11, 0x4, 0x1f ;  /* 0x08801f000b6e7f89 */ /* 0x000e7200000e0000 */
[----:B0-----:R-:W-:Y:S01]  /*5510*/  @!P0 FADD.FTZ R10, R10, R151 ;  /* 0x000000970a0a8221 */ /* 0x001fe20000010000 */
[----:B------:R-:W-:-:S04]  /*5520*/  FMUL.FTZ R151, R94, R99 ;  /* 0x000000635e977220 */ /* 0x000fc80000410000 */
[----:B------:R-:W-:-:S04]  /*5530*/  FMUL.FTZ R132, R132, R151 ;  /* 0x0000009784847220 */ /* 0x000fc80000410000 */
[----:B------:R-:W-:Y:S02]  /*5540*/  FFMA.FTZ R132, R83, R99, R132 ;  /* 0x0000006353847223 */ /* 0x000fe40000010084 */
[----:B------:R-:W0:Y:S02]  /*5550*/  SHFL.DOWN PT, R99, R10, 0x10, 0x1f ;  /* 0x0a001f000a637f89 */ /* 0x000e2400000e0000 */
[----:B------:R-:W-:Y:S01]  /*5560*/  FADD.FTZ R67, R132, R67 ;  /* 0x0000004384437221 */ /* 0x000fe20000010000 */
[----:B-1----:R-:W-:-:S05]  /*5570*/  @!P1 FADD.FTZ R11, R11, R110 ;  /* 0x0000006e0b0b9221 */ /* 0x002fca0000010000 */
[----:B------:R-:W1:Y:S01]  /*5580*/  SHFL.DOWN PT, R110, R11, 0x8, 0x1f ;  /* 0x09001f000b6e7f89 */ /* 0x000e6200000e0000 */
[----:B0-----:R-:W-:Y:S01]  /*5590*/  FADD.FTZ R9, R10, R99 ;  /* 0x000000630a097221 */ /* 0x001fe20000010000 */
[----:B-1----:R-:W-:Y:S01]  /*55a0*/  @!P0 FADD.FTZ R11, R11, R110 ;  /* 0x0000006e0b0b8221 */ /* 0x002fe20000010000 */
[----:B------:R-:W-:-:S04]  /*55b0*/  ISETP.NE.AND P0, PT, R92, RZ, PT ;  /* 0x000000ff5c00720c */ /* 0x000fc80003f05270 */
[----:B------:R-:W0:Y:S09]  /*55c0*/  SHFL.DOWN PT, R104, R11, 0x10, 0x1f ;  /* 0x0a001f000b687f89 */ /* 0x000e3200000e0000 */
[----:B------:R-:W-:Y:S01]  /*55d0*/  @!P0 LOP3.LUT R97, R3, 0xf8, RZ, 0xc0, !PT ;  /* 0x000000f803618812 */ /* 0x000fe200078ec0ff */
[C---:B------:R-:W-:Y:S01]  /*55e0*/  FMUL.FTZ R3, R94.reuse, R125 ;  /* 0x0000007d5e037220 */ /* 0x040fe20000410000 */
[----:B------:R-:W-:-:S03]  /*55f0*/  FMUL.FTZ R94, R94, R127 ;  /* 0x0000007f5e5e7220 */ /* 0x000fc60000410000 */
[----:B------:R-:W-:Y:S01]  /*5600*/  FMUL.FTZ R138, R138, R3 ;  /* 0x000000038a8a7220 */ /* 0x000fe20000410000 */
[----:B------:R-:W-:-:S03]  /*5610*/  FMUL.FTZ R145, R145, R94 ;  /* 0x0000005e91917220 */ /* 0x000fc60000410000 */
[----:B------:R-:W-:Y:S01]  /*5620*/  FFMA.FTZ R125, R89, R125, R138 ;  /* 0x0000007d597d7223 */ /* 0x000fe2000001008a */
[----:B------:R-:W-:-:S03]  /*5630*/  FFMA.FTZ R145, R90, R127, R145 ;  /* 0x0000007f5a917223 */ /* 0x000fc60000010091 */
[----:B------:R-:W-:Y:S01]  /*5640*/  FADD.FTZ R52, R125, R52 ;  /* 0x000000347d347221 */ /* 0x000fe20000010000 */
[----:B------:R-:W-:Y:S01]  /*5650*/  FADD.FTZ R50, R145, R50 ;  /* 0x0000003291327221 */ /* 0x000fe20000010000 */
[----:B0-----:R-:W-:-:S05]  /*5660*/  FADD.FTZ R8, R11, R104 ;  /* 0x000000680b087221 */ /* 0x001fca0000010000 */
[----:B------:R0:W-:Y:S01]  /*5670*/  @!P0 STS.64 [R97+UR9+0x1098], R8 ;  /* 0x0010980861008988 */ /* 0x0001e20008000a09 */
        /* <DEDUP_REMOVED lines=8> */
[----:B------:R-:W1:Y:S11]  /*5700*/  LDS.64 R2, [UR9+0x10b0] ;  /* 0x0010b009ff027984 */ /* 0x000e760008000a00 */
[----:B------:R-:W3:Y:S04]  /*5710*/  @P1 LDS R94, [UR33+0x1600] ;  /* 0x00160021ff5e1984 */ /* 0x000ee80008000800 */
[----:B0-----:R-:W0:Y:S01]  /*5720*/  @P1 LDS R97, [UR33+0x1200] ;  /* 0x00120021ff611984 */ /* 0x001e220008000800 */
[----:B--2---:R-:W-:Y:S01]  /*5730*/  FADD.FTZ R10, R5, R10 ;  /* 0x0000000a050a7221 */ /* 0x004fe20000010000 */
[----:B------:R-:W-:-:S03]  /*5740*/  FADD.FTZ R11, R4, R11 ;  /* 0x0000000b040b7221 */ /* 0x000fc60000010000 */
[----:B------:R-:W-:Y:S01]  /*5750*/  FADD.FTZ R10, R7, R10 ;  /* 0x0000000a070a7221 */ /* 0x000fe20000010000 */
[----:B------:R-:W-:-:S03]  /*5760*/  FADD.FTZ R11, R6, R11 ;  /* 0x0000000b060b7221 */ /* 0x000fc60000010000 */
[----:B-1----:R-:W-:Y:S01]  /*5770*/  FADD.FTZ R3, R10, R3 ;  /* 0x000000030a037221 */ /* 0x002fe20000010000 */
[----:B------:R-:W-:-:S03]  /*5780*/  FADD.FTZ R2, R11, R2 ;  /* 0x000000020b027221 */ /* 0x000fc60000010000 */
[----:B---3--:R-:W-:Y:S01]  /*5790*/  @P1 FADD.FTZ R3, R3, R94 ;  /* 0x0000005e03031221 */ /* 0x008fe20000010000 */
[----:B0-----:R-:W-:-:S04]  /*57a0*/  @P1 FADD.FTZ R2, R2, R97 ;  /* 0x0000006102021221 */ /* 0x001fc80000010000 */
[----:B------:R1:W-:Y:S04]  /*57b0*/  STS [UR33+0x1600], R3 ;  /* 0x00160003ff007988 */ /* 0x0003e80008000821 */
[----:B------:R1:W-:Y:S02]  /*57c0*/  STS [UR33+0x1200], R2 ;  /* 0x00120002ff007988 */ /* 0x0003e40008000821 */
.L_x_1824:
[----:B------:R-:W-:Y:S05]  /*57d0*/  BSYNC.RECONVERGENT B0 ;  /* 0x0000000000007941 */ /* 0x000fea0003800200 */
.L_x_1823:
        /* <DEDUP_REMOVED lines=13> */
.L_x_1812:
[----:B-1----:R-:W1:Y:S01]  /*58b0*/  S2R R2, SR_TID.X ;  /* 0x0000000000027919 */ /* 0x002e620000002100 */
[----:B------:R-:W-:Y:S01]  /*58c0*/  HFMA2 R25, -RZ, RZ, 0, 9.5367431640625e-07 ;  /* 0x00000010ff197431 */ /* 0x000fe200000001ff */
[----:B------:R-:W-:Y:S06]  /*58d0*/  BAR.SYNC.DEFER_BLOCKING 0x0 ;  /* 0x0000000000007b1d */ /* 0x000fec0000010000 */
[----:B------:R-:W2:Y:S02]  /*58e0*/  S2R R26, SR_LANEID ;  /* 0x00000000001a7919 */ /* 0x000ea40000000000 */
[----:B------:R-:W3:Y:S01]  /*58f0*/  S2UR UR23, SR_CTAID.X ;  /* 0x00000000001779c3 */ /* 0x000ee20000002500 */
[----:B------:R-:W3:Y:S01]  /*5900*/  LDCU.64 UR18, c[0x0][0x4f8] ;  /* 0x00009f00ff1277ac */ /* 0x000ee20008000a00 */
[----:B------:R-:W-:Y:S01]  /*5910*/  F2FP.BF16.F32.PACK_AB R27, R16, R27 ;  /* 0x0000001b101b723e */ /* 0x000fe200000010ff */
[----:B------:R-:W-:Y:S01]  /*5920*/  UIADD3 UR28, UPT, UPT, UR14, -0x1, URZ ;  /* 0xffffffff0e1c7890 */ /* 0x000fe2000fffe0ff */
[----:B------:R-:W4:Y:S04]  /*5930*/  LDCU.64 UR24, c[0x0][0x500] ;  /* 0x0000a000ff1877ac */ /* 0x000f280008000a00 */
[----:B------:R-:W4:Y:S01]  /*5940*/  S2UR UR8, SR_CTAID.Y ;  /* 0x00000000000879c3 */ /* 0x000f220000002600 */
[----:B------:R-:W5:Y:S01]  /*5950*/  LDCU.64 UR26, c[0x0][0x550] ;  /* 0x0000aa00ff1a77ac */ /* 0x000f620008000a00 */
[----:B-1----:R-:W-:-:S02]  /*5960*/  SHF.L.U32 R3, R2, 0x1, RZ ;  /* 0x0000000102037819 */ /* 0x002fc400000006ff */
[----:B------:R-:W-:Y:S02]  /*5970*/  LOP3.LUT R2, R2, 0x1f, RZ, 0xc0, !PT ;  /* 0x0000001f02027812 */ /* 0x000fe400078ec0ff */
[----:B------:R-:W-:-:S04]  /*5980*/  LOP3.LUT R3, R3, 0x7c0, RZ, 0xc0, !PT ;  /* 0x000007c003037812 */ /* 0x000fc800078ec0ff */
[----:B------:R-:W-:-:S05]  /*5990*/  LOP3.LUT R0, R3, R2, RZ, 0xfc, !PT ;  /* 0x0000000203007212 */ /* 0x000fca00078efcff */
[----:B------:R-:W-:-:S05]  /*59a0*/  IMAD.WIDE.U32 R24, R0, R25, UR12 ;  /* 0x0000000c00187e25 */ /* 0x000fca000f8e0019 */
[----:B0-----:R-:W5:Y:S04]  /*59b0*/  LDG.E.128 R8, desc[UR30][R24.64] ;  /* 0x0000001e18087981 */ /* 0x001f68000c1e1d00 */
[----:B------:R-:W5:Y:S01]  /*59c0*/  LDG.E.128 R4, desc[UR30][R24.64+0x200] ;  /* 0x0002001e18047981 */ /* 0x000f62000c1e1d00 */
[----:B--2---:R-:W-:Y:S01]  /*59d0*/  LEA R31, R26, R91, 0x4 ;  /* 0x0000005b1a1f7211 */ /* 0x004fe200078e20ff */
[----:B------:R-:W-:Y:S02]  /*59e0*/  USHF.L.U32 UR16, UR28, 0xb, URZ ;  /* 0x0000000b1c107899 */ /* 0x000fe400080006ff */
[----:B------:R-:W-:Y:S02]  /*59f0*/  UIADD3 UR15, UP1, UPT, UR15, -0x1000, URZ ;  /* 0xfffff0000f0f7890 */ /* 0x000fe4000ff3e0ff */
[----:B------:R-:W-:-:S02]  /*5a00*/  USHF.R.S32.HI UR17, URZ, 0x1f, UR16 ;  /* 0x0000001fff117899 */ /* 0x000fc40008011410 */
[----:B------:R-:W-:Y:S02]  /*5a10*/  UIADD3 UR12, UP2, UPT, UR12, -0x1000, URZ ;  /* 0xfffff0000c0c7890 */ /* 0x000fe4000ff5e0ff */
[----:B---3--:R-:W-:Y:S02]  /*5a20*/  UIMAD.WIDE.U32 UR10, UR23, UR18, UR16 ;  /* 0x00000012170a72a5 */ /* 0x008fe4000f8e0010 */
[----:B----4-:R-:W-:Y:S02]  /*5a30*/  UIMAD UR18, UR8, UR25, URZ ;  /* 0x00000019081272a4 */ /* 0x010fe4000f8e02ff */
[----:B------:R-:W-:Y:S02]  /*5a40*/  UIMAD UR11, UR23, UR19, UR11 ;  /* 0x00000013170b72a4 */ /* 0x000fe4000f8e020b */
[----:B------:R-:W-:Y:S02]  /*5a50*/  UIADD3.X UR20, UPT, UPT, UR20, -0x1, URZ, UP1, !UPT ;  /* 0xffffffff14147890 */ /* 0x000fe40008ffe4ff */
[----:B------:R-:W-:Y:S01]  /*5a60*/  UIMAD.WIDE.U32 UR10, UR8, UR24, UR10 ;  /* 0x00000018080a72a5 */ /* 0x000fe2000f8e000a */
[----:B------:R-:W0:Y:S03]  /*5a70*/  LDCU.64 UR24, c[0x0][0x560] ;  /* 0x0000ac00ff1877ac */ /* 0x000e260008000a00 */
[----:B------:R-:W-:-:S02]  /*5a80*/  UIADD3 UR18, UPT, UPT, UR11, UR18, URZ ;  /* 0x000000120b127290 */ /* 0x000fc4000fffe0ff */
[----:B-----5:R-:W-:Y:S02]  /*5a90*/  ULEA UR11, UP0, UR10, UR26, 0x1 ;  /* 0x0000001a0a0b7291 */ /* 0x020fe4000f8008ff */
[----:B------:R-:W-:Y:S02]  /*5aa0*/  UIADD3.X UR13, UPT, UPT, UR13, -0x1, URZ, UP2, !UPT ;  /* 0xffffffff0d0d7890 */ /* 0x000fe400097fe4ff */
[----:B------:R-:W-:-:S05]  /*5ab0*/  ULEA.HI.X UR10, UR10, UR27, UR18, 0x1, UP0 ;  /* 0x0000001b0a0a7291 */ /* 0x000fca00080f0c12 */
[----:B------:R-:W1:Y:S01]  /*5ac0*/  LDCU.64 UR18, c[0x0][0x520] ;  /* 0x0000a400ff1277ac */ /* 0x000e620008000a00 */
[----:B------:R-:W-:Y:S04]  /*5ad0*/  STS.128 [R91], R8 ;  /* 0x000000085b007388 */ /* 0x000fe80000000c00 */
[----:B------:R-:W-:Y:S01]  /*5ae0*/  STS.128 [R91+0x200], R4 ;  /* 0x000200045b007388 */ /* 0x000fe20000000c00 */
[----:B------:R-:W-:-:S03]  /*5af0*/  NOP ;  /* 0x0000000000007918 */ /* 0x000fc60000000000 */
[----:B------:R-:W2:Y:S04]  /*5b00*/  LDS.128 R32, [R31] ;  /* 0x000000001f207984 */ /* 0x000ea80000000c00 */
[----:B------:R-:W3:Y:S01]  /*5b10*/  LDS.128 R8, [R31+0x10] ;  /* 0x000010001f087984 */ /* 0x000ee20000000c00 */
[C---:B--2---:R-:W-:Y:S02]  /*5b20*/  SHF.L.U32 R26, R32.reuse, 0x10, RZ ;  /* 0x00000010201a7819 */ /* 0x044fe400000006ff */
[----:B------:R-:W-:Y:S02]  /*5b30*/  PRMT R32, R32, 0x7632, R32 ;  /* 0x0000763220207816 */ /* 0x000fe40000000020 */
[----:B------:R-:W-:Y:S01]  /*5b40*/  SHF.L.U32 R24, R34, 0x10, RZ ;  /* 0x0000001022187819 */ /* 0x000fe200000006ff */
[----:B------:R-:W-:Y:S01]  /*5b50*/  FADD.FTZ R36, R26, UR7 ;  /* 0x000000071a247e21 */ /* 0x000fe20008010000 */
[----:B------:R-:W-:-:S02]  /*5b60*/  SHF.L.U32 R32, R32, 0x10, RZ ;  /* 0x0000001020207819 */ /* 0x000fc400000006ff */
[C---:B------:R-:W-:Y:S01]  /*5b70*/  SHF.L.U32 R26, R33.reuse, 0x10, RZ ;  /* 0x00000010211a7819 */ /* 0x040fe200000006ff */
[----:B------:R-:W-:Y:S01]  /*5b80*/  FADD.FTZ R24, R24, UR7 ;  /* 0x0000000718187e21 */ /* 0x000fe20008010000 */
[----:B------:R-:W-:Y:S01]  /*5b90*/  BAR.SYNC.DEFER_BLOCKING 0x0 ;  /* 0x0000000000007b1d */ /* 0x000fe20000010000 */
[----:B------:R-:W-:Y:S01]  /*5ba0*/  FADD.FTZ R32, R32, UR7 ;  /* 0x0000000720207e21 */ /* 0x000fe20008010000 */
[----:B------:R-:W-:Y:S01]  /*5bb0*/  FSETP.GTU.FTZ.AND P6, PT, R36, 20, PT ;  /* 0x41a000002400780b */ /* 0x000fe20003fdc000 */
[----:B------:R-:W-:Y:S01]  /*5bc0*/  FADD.FTZ R26, R26, UR7 ;  /* 0x000000071a1a7e21 */ /* 0x000fe20008010000 */
[----:B------:R-:W-:Y:S02]  /*5bd0*/  PRMT R33, R33, 0x7632, R33 ;  /* 0x0000763221217816 */ /* 0x000fe40000000021 */
[----:B------:R-:W-:Y:S02]  /*5be0*/  FSETP.GTU.FTZ.AND P4, PT, R32, 20, PT ;  /* 0x41a000002000780b */ /* 0x000fe40003f9c000 */
[----:B------:R-:W-:-:S02]  /*5bf0*/  FSETP.GTU.FTZ.AND P5, PT, R26, 20, PT ;  /* 0x41a000001a00780b */ /* 0x000fc40003fbc000 */
[----:B------:R-:W-:Y:S02]  /*5c00*/  PRMT R34, R34, 0x7632, R34 ;  /* 0x0000763222227816 */ /* 0x000fe40000000022 */
[----:B------:R-:W-:Y:S02]  /*5c10*/  SHF.L.U32 R33, R33, 0x10, RZ ;  /* 0x0000001021217819 */ /* 0x000fe400000006ff */
[----:B------:R-:W-:Y:S01]  /*5c20*/  SHF.L.U32 R34, R34, 0x10, RZ ;  /* 0x0000001022227819 */ /* 0x000fe200000006ff */
[----:B------:R-:W-:Y:S01]  /*5c30*/  @!P6 FMUL.FTZ R4, R36, -1.4426950216293334961 ;  /* 0xbfb8aa3b2404e820 */ /* 0x000fe20000410000 */
[C---:B------:R-:W-:Y:S02]  /*5c40*/  SHF.L.U32 R25, R35.reuse, 0x10, RZ ;  /* 0x0000001023197819 */ /* 0x040fe400000006ff */
[----:B------:R-:W-:Y:S01]  /*5c50*/  PRMT R35, R35, 0x7632, R35 ;  /* 0x0000763223237816 */ /* 0x000fe20000000023 */
[----:B------:R-:W-:Y:S01]  /*5c60*/  @!P4 FMUL.FTZ R6, R32, -1.4426950216293334961 ;  /* 0xbfb8aa3b2006c820 */ /* 0x000fe20000410000 */
[----:B------:R-:W-:Y:S01]  /*5c70*/  FADD.FTZ R34, R34, UR7 ;  /* 0x0000000722227e21 */ /* 0x000fe20008010000 */
[----:B------:R-:W2:Y:S01]  /*5c80*/  @!P6 MUFU.EX2 R4, R4 ;  /* 0x000000040004e308 */ /* 0x000ea20000000800 */
[----:B------:R-:W-:Y:S01]  /*5c90*/  @!P5 FMUL.FTZ R7, R26, -1.4426950216293334961 ;  /* 0xbfb8aa3b1a07d820 */ /* 0x000fe20000410000 */
[----:B------:R-:W-:Y:S01]  /*5ca0*/  FSETP.GTU.FTZ.AND P3, PT, R24, 20, PT ;  /* 0x41a000001800780b */ /* 0x000fe20003f7c000 */
[----:B------:R-:W-:Y:S01]  /*5cb0*/  FADD.FTZ R26, R25, UR7 ;  /* 0x00000007191a7e21 */ /* 0x000fe20008010000 */
[----:B------:R-:W-:-:S02]  /*5cc0*/  SHF.L.U32 R35, R35, 0x10, RZ ;  /* 0x0000001023237819 */ /* 0x000fc400000006ff */
[----:B---3--:R-:W-:Y:S02]  /*5cd0*/  SHF.L.U32 R25, R8, 0x10, RZ ;  /* 0x0000001008197819 */ /* 0x008fe400000006ff */
[----:B------:R-:W3:Y:S01]  /*5ce0*/  @!P4 MUFU.EX2 R6, R6 ;  /* 0x000000060006c308 */ /* 0x000ee20000000800 */
[----:B------:R-:W-:Y:S01]  /*5cf0*/  FADD.FTZ R35, R35, UR7 ;  /* 0x0000000723237e21 */ /* 0x000fe20008010000 */
[----:B------:R-:W-:Y:S01]  /*5d00*/  FSETP.GTU.FTZ.AND P2, PT, R26, 20, PT ;  /* 0x41a000001a00780b */ /* 0x000fe20003f5c000 */
[----:B------:R-:W-:Y:S01]  /*5d10*/  FADD.FTZ R32, R25, UR7 ;  /* 0x0000000719207e21 */ /* 0x000fe20008010000 */
[----:B------:R-:W-:-:S03]  /*5d20*/  PRMT R8, R8, 0x7632, R8 ;  /* 0x0000763208087816 */ /* 0x000fc60000000008 */
[----:B------:R-:W-:Y:S01]  /*5d30*/  @!P3 FMUL.FTZ R24, R24, -1.4426950216293334961 ;  /* 0xbfb8aa3b1818b820 */ /* 0x000fe20000410000 */
[----:B------:R-:W4:Y:S01]  /*5d40*/  @!P5 MUFU.EX2 R7, R7 ;  /* 0x000000070007d308 */ /* 0x000f220000000800 */
[----:B--2---:R-:W-:Y:S01]  /*5d50*/  @!P6 FADD.FTZ R5, R4, 1 ;  /* 0x3f8000000405e421 */ /* 0x004fe20000010000 */
[----:B------:R-:W-:Y:S02]  /*5d60*/  FSETP.GTU.FTZ.AND P1, PT, R32, 20, PT ;  /* 0x41a000002000780b */ /* 0x000fe40003f3c000 */
[----:B------:R-:W-:-:S04]  /*5d70*/  SHF.L.U32 R8, R8, 0x10, RZ ;  /* 0x0000001008087819 */ /* 0x000fc800000006ff */
[----:B------:R2:W5:Y:S01]  /*5d80*/  @!P6 MUFU.RCP R37, R5 ;  /* 0x000000050025e308 */ /* 0x0005620000001000 */
[----:B---3--:R-:W-:Y:S01]  /*5d90*/  @!P4 FADD.FTZ R6, R6, 1 ;  /* 0x3f8000000606c421 */ /* 0x008fe20000010000 */
[----:B------:R-:W-:-:S06]  /*5da0*/  FADD.FTZ R8, R8, UR7 ;  /* 0x0000000708087e21 */ /* 0x000fcc0008010000 */
[----:B------:R-:W3:Y:S01]  /*5db0*/  @!P4 MUFU.RCP R6, R6 ;  /* 0x000000060006c308 */ /* 0x000ee20000001000 */
[----:B----4-:R-:W-:Y:S01]  /*5dc0*/  @!P5 FADD.FTZ R4, R7, 1 ;  /* 0x3f8000000704d421 */ /* 0x010fe20000010000 */
[C---:B------:R-:W-:Y:S01]  /*5dd0*/  SHF.L.U32 R7, R9.reuse, 0x10, RZ ;  /* 0x0000001009077819 */ /* 0x040fe200000006ff */
[----:B--2---:R-:W-:Y:S01]  /*5de0*/  @!P2 FMUL.FTZ R5, R26, -1.4426950216293334961 ;  /* 0xbfb8aa3b1a05a820 */ /* 0x004fe20000410000 */
[----:B------:R-:W-:-:S03]  /*5df0*/  PRMT R9, R9, 0x7632, R9 ;  /* 0x0000763209097816 */ /* 0x000fc60000000009 */
[----:B------:R-:W-:Y:S01]  /*5e00*/  FADD.FTZ R36, R7, UR7 ;  /* 0x0000000707247e21 */ /* 0x000fe20008010000 */
[----:B------:R2:W4:Y:S01]  /*5e10*/  @!P5 MUFU.RCP R39, R4 ;  /* 0x000000040027d308 */ /* 0x0005220000001000 */
[----:B-----5:R-:W-:Y:S01]  /*5e20*/  @!P6 FMUL.FTZ R50, R50, R37 ;  /* 0x000000253232e220 */ /* 0x020fe20000410000 */
[----:B------:R-:W-:Y:S01]  /*5e30*/  @!P1 FMUL.FTZ R7, R32, -1.4426950216293334961 ;  /* 0xbfb8aa3b20079820 */ /* 0x000fe20000410000 */
[----:B------:R-:W-:Y:S02]  /*5e40*/  SHF.L.U32 R9, R9, 0x10, RZ ;  /* 0x0000001009097819 */ /* 0x000fe400000006ff */
[----:B------:R-:W-:-:S03]  /*5e50*/  FSETP.GTU.FTZ.AND P0, PT, R36, 20, PT ;  /* 0x41a000002400780b */ /* 0x000fc60003f1c000 */
[----:B------:R-:W5:Y:S01]  /*5e60*/  @!P3 MUFU.EX2 R24, R24 ;  /* 0x000000180018b308 */ /* 0x000f620000000800 */
[----:B--2---:R-:W-:Y:S01]  /*5e70*/  FADD.FTZ R4, R33, UR7 ;  /* 0x0000000721047e21 */ /* 0x004fe20008010000 */
[----:B---3--:R-:W-:Y:S01]  /*5e80*/  @!P4 FMUL.FTZ R51, R51, R6 ;  /* 0x000000063333c220 */ /* 0x008fe20000410000 */
[----:B------:R-:W-:-:S03]  /*5e90*/  FSETP.GTU.FTZ.AND P4, PT, R34, 20, PT ;  /* 0x41a000002200780b */ /* 0x000fc60003f9c000 */
[----:B------:R-:W-:Y:S02]  /*5ea0*/  FSETP.GTU.FTZ.AND P6, PT, R4, 20, PT ;  /* 0x41a000000400780b */ /* 0x000fe40003fdc000 */
[----:B------:R2:W3:Y:S01]  /*5eb0*/  @!P2 MUFU.EX2 R25, R5 ;  /* 0x000000050019a308 */ /* 0x0004e20000000800 */
[----:B----4-:R-:W-:Y:S01]  /*5ec0*/  @!P5 FMUL.FTZ R52, R52, R39 ;  /* 0x000000273434d220 */ /* 0x010fe20000410000 */
[----:B------:R-:W-:-:S06]  /*5ed0*/  FSETP.GTU.FTZ.AND P5, PT, R35, 20, PT ;  /* 0x41a000002300780b */ /* 0x000fcc0003fbc000 */
[----:B------:R-:W-:Y:S01]  /*5ee0*/  @!P4 FMUL.FTZ R6, R34, -1.4426950216293334961 ;  /* 0xbfb8aa3b2206c820 */ /* 0x000fe20000410000 */
[----:B--2---:R-:W-:Y:S01]  /*5ef0*/  @!P0 FMUL.FTZ R5, R36, -1.4426950216293334961 ;  /* 0xbfb8aa3b24058820 */ /* 0x004fe20000410000 */
[----:B------:R-:W2:Y:S01]  /*5f00*/  @!P1 MUFU.EX2 R32, R7 ;  /* 0x0000000700209308 */ /* 0x000ea20000000800 */
[----:B------:R-:W-:Y:S01]  /*5f10*/  @!P6 FMUL.FTZ R4, R4, -1.4426950216293334961 ;  /* 0xbfb8aa3b0404e820 */ /* 0x000fe20000410000 */
[----:B-----5:R-:W-:-:S03]  /*5f20*/  @!P3 FADD.FTZ R24, R24, 1 ;  /* 0x3f8000001818b421 */ /* 0x020fc60000010000 */
[----:B------:R-:W-:Y:S01]  /*5f30*/  @!P5 FMUL.FTZ R26, R35, -1.4426950216293334961 ;  /* 0xbfb8aa3b231ad820 */ /* 0x000fe20000410000 */
[----:B---3--:R-:W-:Y:S02]  /*5f40*/  @!P2 FADD.FTZ R25, R25, 1 ;  /* 0x3f8000001919a421 */ /* 0x008fe40000010000 */
[----:B------:R-:W-:Y:S08]  /*5f50*/  @!P6 MUFU.EX2 R4, R4 ;  /* 0x000000040004e308 */ /* 0x000ff00000000800 */
[----:B------:R-:W3:Y:S01]  /*5f60*/  @!P4 MUFU.EX2 R6, R6 ;  /* 0x000000060006c308 */ /* 0x000ee20000000800 */
[----:B--2---:R-:W-:-:S07]  /*5f70*/  @!P1 FADD.FTZ R32, R32, 1 ;  /* 0x3f80000020209421 */ /* 0x004fce0000010000 */
[----:B------:R-:W2:Y:S08]  /*5f80*/  @!P5 MUFU.EX2 R26, R26 ;  /* 0x0000001a001ad308 */ /* 0x000eb00000000800 */
[----:B------:R4:W5:Y:S01]  /*5f90*/  @!P0 MUFU.EX2 R33, R5 ;  /* 0x0000000500218308 */ /* 0x0009620000000800 */
[----:B---3--:R-:W-:-:S07]  /*5fa0*/  @!P4 FADD.FTZ R7, R6, 1 ;  /* 0x3f8000000607c421 */ /* 0x008fce0000010000 */
[----:B------:R-:W3:Y:S01]  /*5fb0*/  @!P3 MUFU.RCP R24, R24 ;  /* 0x000000180018b308 */ /* 0x000ee20000001000 */
[----:B----4-:R-:W-:Y:S01]  /*5fc0*/  @!P6 FADD.FTZ R5, R4, 1 ;  /* 0x3f8000000405e421 */ /* 0x010fe20000010000 */
[----:B------:R-:W-:Y:S01]  /*5fd0*/  SHF.L.U32 R4, R10, 0x10, RZ ;  /* 0x000000100a047819 */ /* 0x000fe200000006ff */
[----:B--2---:R-:W-:Y:S01]  /*5fe0*/  @!P5 FADD.FTZ R26, R26, 1 ;  /* 0x3f8000001a1ad421 */ /* 0x004fe20000010000 */
[----:B------:R-:W-:-:S03]  /*5ff0*/  PRMT R10, R10, 0x7632, R10 ;  /* 0x000076320a0a7816 */ /* 0x000fc6000000000a */
[----:B------:R-:W-:Y:S01]  /*6000*/  FADD.FTZ R35, R4, UR7 ;  /* 0x0000000704237e21 */ /* 0x000fe20008010000 */
[----:B------:R2:W4:Y:S01]  /*6010*/  @!P6 MUFU.RCP R34, R5 ;  /* 0x000000050022e308 */ /* 0x0005220000001000 */
[----:B------:R-:W-:Y:S01]  /*6020*/  SHF.L.U32 R4, R11, 0x10, RZ ;  /* 0x000000100b047819 */ /* 0x000fe200000006ff */
[----:B-----5:R-:W-:Y:S01]  /*6030*/  @!P0 FADD.FTZ R33, R33, 1 ;  /* 0x3f80000021218421 */ /* 0x020fe20000010000 */
[----:B------:R-:W-:-:S05]  /*6040*/  SHF.L.U32 R10, R10, 0x10, RZ ;  /* 0x000000100a0a7819 */ /* 0x000fca00000006ff */
[----:B------:R-:W5:Y:S01]  /*6050*/  @!P4 MUFU.RCP R7, R7 ;  /* 0x000000070007c308 */ /* 0x000f620000001000 */
[----:B---3--:R-:W-:Y:S01]  /*6060*/  @!P3 FMUL.FTZ R55, R55, R24 ;  /* 0x000000183737b220 */ /* 0x008fe20000410000 */
[----:B--2---:R-:W-:Y:S01]  /*6070*/  PRMT R5, R11, 0x7632, R5 ;  /* 0x000076320b057816 */ /* 0x004fe20000000005 */
[----:B------:R-:W-:Y:S01]  /*6080*/  FADD.FTZ R24, R9, UR7 ;  /* 0x0000000709187e21 */ /* 0x000fe20008010000 */
[----:B------:R-:W-:Y:S01]  /*6090*/  FSETP.GTU.FTZ.AND P3, PT, R8, 20, PT ;  /* 0x41a000000800780b */ /* 0x000fe20003f7c000 */
[----:B------:R-:W-:Y:S01]  /*60a0*/  FADD.FTZ R10, R10, UR7 ;  /* 0x000000070a0a7e21 */ /* 0x000fe20008010000 */
[----:B------:R-:W-:Y:S02]  /*60b0*/  SHF.L.U32 R5, R5, 0x10, RZ ;  /* 0x0000001005057819 */ /* 0x000fe400000006ff */
[----:B------:R-:W2:Y:S01]  /*60c0*/  @!P2 MUFU.RCP R6, R25 ;  /* 0x000000190006a308 */ /* 0x000ea20000001000 */
[----:B----4-:R-:W-:Y:S01]  /*60d0*/  @!P6 FMUL.FTZ R53, R53, R34 ;  /* 0x000000223535e220 */ /* 0x010fe20000410000 */
[----:B------:R-:W-:Y:S01]  /*60e0*/  FSETP.GTU.FTZ.AND P6, PT, R35, 20, PT ;  /* 0x41a000002300780b */ /* 0x000fe20003fdc000 */
[----:B------:R-:W-:-:S05]  /*60f0*/  FADD.FTZ R34, R4, UR7 ;  /* 0x0000000704227e21 */ /* 0x000fca0008010000 */
[----:B------:R3:W4:Y:S01]  /*6100*/  @!P5 MUFU.RCP R25, R26 ;  /* 0x0000001a0019d308 */ /* 0x0007220000001000 */
[----:B-----5:R-:W-:Y:S01]  /*6110*/  @!P4 FMUL.FTZ R56, R56, R7 ;  /* 0x000000073838c220 */ /* 0x020fe20000410000 */
[----:B------:R-:W-:-:S05]  /*6120*/  FSETP.GTU.FTZ.AND P4, PT, R34, 20, PT ;  /* 0x41a000002200780b */ /* 0x000fca0003f9c000 */
[----:B------:R-:W-:Y:S01]  /*6130*/  @!P6 FMUL.FTZ R4, R35, -1.4426950216293334961 ;  /* 0xbfb8aa3b2304e820 */ /* 0x000fe20000410000 */
[----:B------:R-:W5:Y:S01]  /*6140*/  @!P1 MUFU.RCP R32, R32 ;  /* 0x0000002000209308 */ /* 0x000f620000001000 */
[----:B--2---:R-:W-:Y:S01]  /*6150*/  @!P2 FMUL.FTZ R57, R57, R6 ;  /* 0x000000063939a220 */ /* 0x004fe20000410000 */
[----:B------:R-:W-:Y:S02]  /*6160*/  FSETP.GTU.FTZ.AND P2, PT, R24, 20, PT ;  /* 0x41a000001800780b */ /* 0x000fe40003f5c000 */
[----:B---3--:R-:W-:-:S03]  /*6170*/  F2FP.BF16.F32.PACK_AB R26, R17, R28 ;  /* 0x0000001c111a723e */ /* 0x008fc600000010ff */
[----:B------:R-:W-:Y:S01]  /*6180*/  @!P4 FMUL.FTZ R7, R34, -1.4426950216293334961 ;  /* 0xbfb8aa3b2207c820 */ /* 0x000fe20000410000 */
[----:B------:R2:W3:Y:S01]  /*6190*/  @!P6 MUFU.EX2 R11, R4 ;  /* 0x00000004000be308 */ /* 0x0004e20000000800 */
[----:B----4-:R-:W-:Y:S01]  /*61a0*/  @!P5 FMUL.FTZ R60, R60, R25 ;  /* 0x000000193c3cd220 */ /* 0x010fe20000410000 */
[----:B------:R-:W-:Y:S01]  /*61b0*/  FADD.FTZ R25, R5, UR7 ;  /* 0x0000000705197e21 */ /* 0x000fe20008010000 */
[----:B------:R-:W-:-:S04]  /*61c0*/  FSETP.GTU.FTZ.AND P5, PT, R10, 20, PT ;  /* 0x41a000000a00780b */ /* 0x000fc80003fbc000 */
[----:B------:R-:W-:Y:S01]  /*61d0*/  @!P2 FMUL.FTZ R5, R24, -1.4426950216293334961 ;  /* 0xbfb8aa3b1805a820 */ /* 0x000fe20000410000 */
[----:B------:R4:W-:Y:S01]  /*61e0*/  @!P4 MUFU.EX2 R9, R7 ;  /* 0x000000070009c308 */ /* 0x0009e20000000800 */
[----:B--2---:R-:W-:Y:S01]  /*61f0*/  @!P3 FMUL.FTZ R4, R8, -1.4426950216293334961 ;  /* 0xbfb8aa3b0804b820 */ /* 0x004fe20000410000 */
[----:B-----5:R-:W-:Y:S01]  /*6200*/  @!P1 FMUL.FTZ R59, R59, R32 ;  /* 0x000000203b3b9220 */ /* 0x020fe20000410000 */
[----:B------:R-:W-:Y:S02]  /*6210*/  FSETP.GTU.FTZ.AND P1, PT, R25, 20, PT ;  /* 0x41a000001900780b */ /* 0x000fe40003f3c000 */
[----:B------:R-:W-:-:S03]  /*6220*/  F2FP.BF16.F32.PACK_AB R24, R19, R30 ;  /* 0x0000001e1318723e */ /* 0x000fc600000010ff */
[----:B------:R2:W5:Y:S01]  /*6230*/  @!P3 MUFU.EX2 R8, R4 ;  /* 0x000000040008b308 */ /* 0x0005620000000800 */
[----:B------:R-:W-:Y:S01]  /*6240*/  @!P5 FMUL.FTZ R6, R10, -1.4426950216293334961 ;  /* 0xbfb8aa3b0a06d820 */ /* 0x000fe20000410000 */
[----:B----4-:R-:W-:Y:S01]  /*6250*/  F2FP.BF16.F32.PACK_AB R7, R12, R21 ;  /* 0x000000150c07723e */ /* 0x010fe200000010ff */
[----:B---3--:R-:W-:-:S05]  /*6260*/  @!P6 FADD.FTZ R11, R11, 1 ;  /* 0x3f8000000b0be421 */ /* 0x008fca0000010000 */
[----:B------:R3:W4:Y:S01]  /*6270*/  @!P2 MUFU.EX2 R32, R5 ;  /* 0x000000050020a308 */ /* 0x0007220000000800 */
[----:B------:R-:W-:Y:S01]  /*6280*/  @!P1 FMUL.FTZ R10, R25, -1.4426950216293334961 ;  /* 0xbfb8aa3b190a9820 */ /* 0x000fe20000410000 */
[----:B------:R-:W-:Y:S02]  /*6290*/  F2FP.BF16.F32.PACK_AB R25, R18, R29 ;  /* 0x0000001d1219723e */ /* 0x000fe400000010ff */
[----:B--2---:R-:W-:Y:S02]  /*62a0*/  F2FP.BF16.F32.PACK_AB R4, R15, R22 ;  /* 0x000000160f04723e */ /* 0x004fe400000010ff */
[----:B------:R-:W-:Y:S01]  /*62b0*/  IADD3 R15, PT, PT, R3, R2, RZ ;  /* 0x00000002030f7210 */ /* 0x000fe20007ffe0ff */
[----:B------:R-:W-:Y:S01]  /*62c0*/  STS.128 [R31], R24 ;  /* 0x000000181f007388 */ /* 0x000fe20000000c00 */
[----:B------:R2:W0:Y:S01]  /*62d0*/  @!P5 MUFU.EX2 R34, R6 ;  /* 0x000000060022d308 */ /* 0x0004220000000800 */
[----:B---3--:R-:W-:Y:S01]  /*62e0*/  F2FP.BF16.F32.PACK_AB R5, R14, R23 ;  /* 0x000000170e05723e */ /* 0x008fe200000010ff */
[----:B-----5:R-:W-:-:S06]  /*62f0*/  @!P3 FADD.FTZ R12, R8, 1 ;  /* 0x3f800000080cb421 */ /* 0x020fcc0000010000 */
[----:B------:R-:W3:Y:S01]  /*6300*/  @!P1 MUFU.EX2 R16, R10 ;  /* 0x0000000a00109308 */ /* 0x000ee20000000800 */
[----:B--2---:R-:W-:Y:S01]  /*6310*/  F2FP.BF16.F32.PACK_AB R6, R13, R20 ;  /* 0x000000140d06723e */ /* 0x004fe200000010ff */
[----:B------:R-:W-:Y:S01]  /*6320*/  @!P4 FADD.FTZ R13, R9, 1 ;  /* 0x3f800000090dc421 */ /* 0x000fe20000010000 */
[----:B----4-:R-:W-:-:S03]  /*6330*/  @!P2 FADD.FTZ R32, R32, 1 ;  /* 0x3f8000002020a421 */ /* 0x010fc60000010000 */
[----:B------:R-:W-:Y:S01]  /*6340*/  STS.128 [R31+0x10], R4 ;  /* 0x000010041f007388 */ /* 0x000fe20000000c00 */
[----:B------:R-:W-:Y:S01]  /*6350*/  NOP ;  /* 0x0000000000007918 */ /* 0x000fe20000000000 */
[----:B------:R2:W4:Y:S02]  /*6360*/  @!P6 MUFU.RCP R14, R11 ;  /* 0x0000000b000ee308 */ /* 0x0005240000001000 */
[----:B------:R-:W5:Y:S01]  /*6370*/  LDS.128 R4, [R91+0x200] ;  /* 0x000200005b047984 */ /* 0x000f620000000c00 */
[----:B0-----:R-:W-:Y:S01]  /*6380*/  @!P5 FADD.FTZ R34, R34, 1 ;  /* 0x3f8000002222d421 */ /* 0x001fe20000010000 */
[----:B---3--:R-:W-:-:S04]  /*6390*/  @!P1 FADD.FTZ R16, R16, 1 ;  /* 0x3f80000010109421 */ /* 0x008fc80000010000 */
[----:B------:R0:W3:Y:S01]  /*63a0*/  @!P4 MUFU.RCP R20, R13 ;  /* 0x0000000d0014c308 */ /* 0x0000e20000001000 */
[----:B--2---:R-:W2:Y:S07]  /*63b0*/  LDS.128 R8, [R91] ;  /* 0x000000005b087984 */ /* 0x004eae0000000c00 */
[----:B------:R1:W5:Y:S01]  /*63c0*/  @!P3 MUFU.RCP R17, R12 ;  /* 0x0000000c0011b308 */ /* 0x0003620000001000 */
[----:B0-----:R-:W-:Y:S01]  /*63d0*/  MOV R13, UR10 ;  /* 0x0000000a000d7c02 */ /* 0x001fe20008000f00 */
[----:B----4-:R-:W-:Y:S01]  /*63e0*/  @!P6 FMUL.FTZ R65, R65, R14 ;  /* 0x0000000e4141e220 */ /* 0x010fe20000410000 */
[----:B------:R-:W-:-:S05]  /*63f0*/  FADD.FTZ R14, R50, R93 ;  /* 0x0000005d320e7221 */ /* 0x000fca0000010000 */
[----:B------:R-:W0:Y:S01]  /*6400*/  @!P0 MUFU.RCP R18, R33 ;  /* 0x0000002100128308 */ /* 0x000e220000001000 */
[----:B-1----:R-:W-:Y:S01]  /*6410*/  MOV R12, UR11 ;  /* 0x0000000b000c7c02 */ /* 0x002fe20008000f00 */
[----:B---3--:R-:W-:Y:S01]  /*6420*/  @!P4 FMUL.FTZ R67, R67, R20 ;  /* 0x000000144343c220 */ /* 0x008fe20000410000 */
[----:B------:R-:W1:Y:S03]  /*6430*/  LDCU.64 UR10, c[0x0][0x518] ;  /* 0x0000a300ff0a77ac */ /* 0x000e660008000a00 */
[----:B------:R-:W-:Y:S02]  /*6440*/  IMAD.WIDE.U32 R12, R15, 0x10, R12 ;  /* 0x000000100f0c7825 */ /* 0x000fe400078e000c */
[----:B------:R-:W3:Y:S02]  /*6450*/  @!P2 MUFU.RCP R19, R32 ;  /* 0x000000200013a308 */ /* 0x000ee40000001000 */
[----:B-----5:R-:W-:Y:S01]  /*6460*/  @!P3 FMUL.FTZ R62, R62, R17 ;  /* 0x000000113e3eb220 */ /* 0x020fe20000410000 */
[----:B------:R-:W-:-:S04]  /*6470*/  FADD.FTZ R17, R14, R51 ;  /* 0x000000330e117221 */ /* 0x000fc80000010000 */
[----:B------:R-:W-:Y:S01]  /*6480*/  FADD.FTZ R14, R17, R52 ;  /* 0x00000034110e7221 */ /* 0x000fe20000010000 */
[----:B------:R-:W-:Y:S01]  /*6490*/  F2FP.BF16.F32.PACK_AB R17, R53, R52 ;  /* 0x000000343511723e */ /* 0x000fe200000010ff */
[----:B------:R-:W4:Y:S01]  /*64a0*/  @!P5 MUFU.RCP R21, R34 ;  /* 0x000000220015d308 */ /* 0x000f220000001000 */
[----:B------:R5:W-:Y:S01]  /*64b0*/  STG.E.128 desc[UR30][R12.64+0x200], R4 ;  /* 0x000200040c007986 */ /* 0x000be2000c101d1e */
[----:B0-----:R-:W-:Y:S01]  /*64c0*/  @!P0 FMUL.FTZ R61, R61, R18 ;  /* 0x000000123d3d8220 */ /* 0x001fe20000410000 */
[----:B------:R-:W-:Y:S01]  /*64d0*/  F2FP.BF16.F32.PACK_AB R18, R56, R55 ;  /* 0x000000373812723e */ /* 0x000fe200000010ff */
[----:B------:R-:W-:Y:S01]  /*64e0*/  FADD.FTZ R14, R14, R53 ;  /* 0x000000350e0e7221 */ /* 0x000fe20000010000 */
[----:B------:R-:W-:Y:S01]  /*64f0*/  F2FP.BF16.F32.PACK_AB R20, R62, R59 ;  /* 0x0000003b3e14723e */ /* 0x000fe200000010ff */
[----:B-1----:R-:W-:Y:S02]  /*6500*/  UIMAD.WIDE.U32 UR16, UR23, UR10, UR16 ;  /* 0x0000000a171072a5 */ /* 0x002fe4000f8e0010 */
[----:B------:R0:W1:Y:S01]  /*6510*/  @!P1 MUFU.RCP R23, R16 ;  /* 0x0000001000179308 */ /* 0x0000620000001000 */
[----:B--2---:R-:W-:Y:S01]  /*6520*/  STG.E.128 desc[UR30][R12.64], R8 ;  /* 0x000000080c007986 */ /* 0x004fe2000c101d1e */
[----:B---3--:R-:W-:Y:S01]  /*6530*/  @!P2 FMUL.FTZ R64, R64, R19 ;  /* 0x000000134040a220 */ /* 0x008fe20000410000 */
[----:B------:R-:W-:Y:S01]  /*6540*/  F2FP.BF16.F32.PACK_AB R19, R60, R57 ;  /* 0x000000393c13723e */ /* 0x000fe200000010ff */
[----:B------:R-:W-:Y:S01]  /*6550*/  UIMAD UR11, UR23, UR11, UR17 ;  /* 0x0000000b170b72a4 */ /* 0x000fe2000f8e0211 */
[----:B------:R-:W-:Y:S01]  /*6560*/  BAR.SYNC.DEFER_BLOCKING 0x0 ;  /* 0x0000000000007b1d */ /* 0x000fe20000010000 */
[----:B------:R-:W-:Y:S01]  /*6570*/  UIMAD UR17, UR8, UR19, URZ ;  /* 0x00000013081172a4 */ /* 0x000fe2000f8e02ff */
[----:B------:R-:W-:Y:S01]  /*6580*/  FADD.FTZ R55, R14, R55 ;  /* 0x000000370e377221 */ /* 0x000fe20000010000 */
[----:B----4-:R-:W-:Y:S01]  /*6590*/  @!P5 FMUL.FTZ R66, R66, R21 ;  /* 0x000000154242d220 */ /* 0x010fe20000410000 */
[----:B0-----:R-:W-:-:S02]  /*65a0*/  F2FP.BF16.F32.PACK_AB R16, R51, R50 ;  /* 0x000000323310723e */ /* 0x001fc400000010ff */
[----:B------:R-:W-:Y:S01]  /*65b0*/  UMOV UR10, UR16 ;  /* 0x00000010000a7c82 */ /* 0x000fe20008000000 */
[----:B------:R-:W-:Y:S01]  /*65c0*/  F2FP.BF16.F32.PACK_AB R21, R64, R61 ;  /* 0x0000003d4015723e */ /* 0x000fe200000010ff */
[----:B------:R-:W-:Y:S01]  /*65d0*/  UIMAD.WIDE.U32 UR10, UR8, UR18, UR10 ;  /* 0x00000012080a72a5 */ /* 0x000fe2000f8e000a */
[----:B------:R-:W-:Y:S01]  /*65e0*/  F2FP.BF16.F32.PACK_AB R22, R66, R65 ;  /* 0x000000414216723e */ /* 0x000fe200000010ff */
[----:B------:R-:W-:Y:S01]  /*65f0*/  FADD.FTZ R56, R55, R56 ;  /* 0x0000003837387221 */ /* 0x000fe20000010000 */
[----:B-1----:R-:W-:Y:S01]  /*6600*/  @!P1 FMUL.FTZ R68, R68, R23 ;  /* 0x0000001744449220 */ /* 0x002fe20000410000 */
[----:B------:R-:W-:Y:S02]  /*6610*/  UIADD3 UR16, UPT, UPT, UR11, UR17, URZ ;  /* 0x000000110b107290 */ /* 0x000fe4000fffe0ff */
[----:B------:R-:W-:Y:S01]  /*6620*/  FADD.FTZ R57, R56, R57 ;  /* 0x0000003938397221 */ /* 0x000fe20000010000 */
[----:B------:R-:W-:Y:S01]  /*6630*/  ULEA UR11, UP0, UR10, UR24, 0x1 ;  /* 0x000000180a0b7291 */ /* 0x000fe2000f8008ff */
[----:B------:R-:W-:-:S02]  /*6640*/  F2FP.BF16.F32.PACK_AB R23, R68, R67 ;  /* 0x000000434417723e */ /* 0x000fc400000010ff */
[----:B------:R-:W-:Y:S01]  /*6650*/  FADD.FTZ R60, R57, R60 ;  /* 0x0000003c393c7221 */ /* 0x000fe20000010000 */
[----:B------:R-:W-:Y:S02]  /*6660*/  ULEA.HI.X UR10, UR10, UR25, UR16, 0x1, UP0 ;  /* 0x000000190a0a7291 */ /* 0x000fe400080f0c10 */
[----:B-----5:R-:W-:Y:S01]  /*6670*/  MOV R4, UR11 ;  /* 0x0000000b00047c02 */ /* 0x020fe20008000f00 */
[----:B------:R-:W-:Y:S01]  /*6680*/  FADD.FTZ R59, R60, R59 ;  /* 0x0000003b3c3b7221 */ /* 0x000fe20000010000 */
[----:B------:R-:W-:Y:S01]  /*6690*/  UIADD3 UR21, UP0, UPT, UR21, -0x1000, URZ ;  /* 0xfffff00015157890 */ /* 0x000fe2000ff1e0ff */
[----:B------:R-:W-:Y:S01]  /*66a0*/  STS.128 [R31], R16 ;  /* 0x000000101f007388 */ /* 0x000fe20000000c00 */
[----:B------:R-:W-:Y:S01]  /*66b0*/  MOV R5, UR10 ;  /* 0x0000000a00057c02 */ /* 0x000fe20008000f00 */
[----:B------:R-:W-:Y:S01]  /*66c0*/  FADD.FTZ R62, R59, R62 ;  /* 0x0000003e3b3e7221 */ /* 0x000fe20000010000 */
[----:B------:R-:W-:Y:S01]  /*66d0*/  UIADD3.X UR22, UPT, UPT, UR22, -0x1, URZ, UP0, !UPT ;  /* 0xffffffff16167890 */ /* 0x000fe200087fe4ff */
[----:B------:R-:W-:Y:S01]  /*66e0*/  STS.128 [R31+0x10], R20 ;  /* 0x000010141f007388 */ /* 0x000fe20000000c00 */
[----:B------:R-:W-:-:S03]  /*66f0*/  NOP ;  /* 0x0000000000007918 */ /* 0x000fc60000000000 */
[----:B------:R-:W0:Y:S01]  /*6700*/  LDS.128 R8, [R91] ;  /* 0x000000005b087984 */ /* 0x000e220000000c00 */
[----:B------:R-:W-:-:S04]  /*6710*/  IMAD.WIDE.U32 R4, R15, 0x10, R4 ;  /* 0x000000100f047825 */ /* 0x000fc800078e0004 */
[----:B------:R-:W-:Y:S01]  /*6720*/  FADD.FTZ R61, R62, R61 ;  /* 0x0000003d3e3d7221 */ /* 0x000fe20000010000 */
[----:B------:R-:W-:Y:S01]  /*6730*/  UISETP.GT.AND UP0, UPT, UR14, 0x1, UPT ;  /* 0x000000010e00788c */ /* 0x000fe2000bf04270 */
[----:B------:R-:W1:Y:S02]  /*6740*/  LDS.128 R24, [R91+0x200] ;  /* 0x000200005b187984 */ /* 0x000e640000000c00 */
[----:B------:R-:W-:Y:S01]  /*6750*/  FADD.FTZ R64, R61, R64 ;  /* 0x000000403d407221 */ /* 0x000fe20000010000 */
[----:B------:R-:W-:-:S03]  /*6760*/  UMOV UR14, UR28 ;  /* 0x0000001c000e7c82 */ /* 0x000fc60008000000 */
[----:B------:R-:W-:-:S04]  /*6770*/  FADD.FTZ R65, R64, R65 ;  /* 0x0000004140417221 */ /* 0x000fc80000010000 */
[----:B------:R-:W-:-:S04]  /*6780*/  FADD.FTZ R66, R65, R66 ;  /* 0x0000004241427221 */ /* 0x000fc80000010000 */
[----:B------:R-:W-:-:S04]  /*6790*/  FADD.FTZ R67, R66, R67 ;  /* 0x0000004342437221 */ /* 0x000fc80000010000 */
[----:B------:R-:W-:Y:S01]  /*67a0*/  FADD.FTZ R93, R67, R68 ;  /* 0x00000044435d7221 */ /* 0x000fe20000010000 */
[----:B0-----:R0:W-:Y:S04]  /*67b0*/  STG.E.128 desc[UR30][R4.64], R8 ;  /* 0x0000000804007986 */ /* 0x0011e8000c101d1e */
[----:B-1----:R0:W-:Y:S01]  /*67c0*/  STG.E.128 desc[UR30][R4.64+0x200], R24 ;  /* 0x0002001804007986 */ /* 0x0021e2000c101d1e */
[----:B------:R-:W-:Y:S05]  /*67d0*/  BRA.U UP0, `(.L_x_1826) ;  /* 0xffffff9d00647547 */ /* 0x000fea000b83ffff */
.L_x_1779:
[----:B------:R-:W1:Y:S01]  /*67e0*/  LDCU.64 UR6, c[0x0][0x548] ;  /* 0x0000a900ff0677ac */ /* 0x000e620008000a00 */
[----:B0-----:R-:W0:Y:S01]  /*67f0*/  S2R R11, SR_TID.X ;  /* 0x00000000000b7919 */ /* 0x001e220000002100 */
[----:B------:R-:W2:Y:S01]  /*6800*/  LDCU UR21, c[0x0][0x38c] ;  /* 0x00007180ff1577ac */ /* 0x000ea20008000800 */
[----:B------:R-:W3:Y:S01]  /*6810*/  LDCU.64 UR10, c[0x0][0x568] ;  /* 0x0000ad00ff0a77ac */ /* 0x000ee20008000a00 */
[----:B-1----:R-:W-:-:S04]  /*6820*/  UISETP.NE.U32.AND UP0, UPT, UR6, URZ, UPT ;  /* 0x000000ff0600728c */ /* 0x002fc8000bf05070 */
[----:B------:R-:W-:-:S09]  /*6830*/  UISETP.NE.AND.EX UP0, UPT, UR7, URZ, UPT, UP0 ;  /* 0x000000ff0700728c */ /* 0x000fd2000bf05300 */
[----:B--23--:R-:W-:Y:S05]  /*6840*/  BRA.U !UP0, `(.L_x_1827) ;  /* 0x0000000108987547 */ /* 0x00cfea000b800000 */
[----:B------:R-:W1:Y:S01]  /*6850*/  SHFL.DOWN P0, R0, R95, 0x1, 0x1f ;  /* 0x08201f005f007f89 */ /* 0x000e620000000000 */
[----:B------:R-:W-:Y:S01]  /*6860*/  BSSY.RECONVERGENT B0, `(.L_x_1827) ;  /* 0x0000024000007945 */ /* 0x000fe20003800200 */
[----:B------:R-:W2:Y:S01]  /*6870*/  S2R R4, SR_LANEID ;  /* 0x0000000000047919 */ /* 0x000ea20000000000 */
[----:B------:R-:W3:Y:S01]  /*6880*/  S2R R6, SR_TID.X ;  /* 0x0000000000067919 */ /* 0x000ee20000002100 */
[----:B-1----:R-:W-:-:S05]  /*6890*/  @P0 FADD R0, R0, R95 ;  /* 0x0000005f00000221 */ /* 0x002fca0000000000 */
[----:B------:R-:W1:Y:S01]  /*68a0*/  SHFL.DOWN P0, R3, R0, 0x2, 0x1f ;  /* 0x08401f0000037f89 */ /* 0x000e620000000000 */
[----:B--2---:R-:W-:-:S13]  /*68b0*/  ISETP.NE.AND P1, PT, R4, RZ, PT ;  /* 0x000000ff0400720c */ /* 0x004fda0003f25270 */
[----:B------:R-:W2:Y:S01]  /*68c0*/  @!P1 S2R R8, SR_CgaCtaId ;  /* 0x0000000000089919 */ /* 0x000ea20000008800 */
[----:B------:R-:W-:Y:S01]  /*68d0*/  @!P1 MOV R7, 0x400 ;  /* 0x0000040000079802 */ /* 0x000fe20000000f00 */
[----:B-1----:R-:W-:Y:S01]  /*68e0*/  @P0 FADD R3, R0, R3 ;  /* 0x0000000300030221 */ /* 0x002fe20000000000 */
[----:B---3--:R-:W-:-:S04]  /*68f0*/  @!P1 SHF.R.U32.HI R0, RZ, 0x3, R6 ;  /* 0x00000003ff009819 */ /* 0x008fc80000011606 */
[----:B------:R-:W1:Y:S01]  /*6900*/  SHFL.DOWN P0, R2, R3, 0x4, 0x1f ;  /* 0x08801f0003027f89 */ /* 0x000e620000000000 */
[----:B------:R-:W-:Y:S02]  /*6910*/  @!P1 LOP3.LUT R0, R0, 0x7c, RZ, 0xc0, !PT ;  /* 0x0000007c00009812 */ /* 0x000fe400078ec0ff */
[----:B--2---:R-:W-:Y:S01]  /*6920*/  @!P1 LEA R7, R8, R7, 0x18 ;  /* 0x0000000708079211 */ /* 0x004fe200078ec0ff */
[----:B-1----:R-:W-:-:S03]  /*6930*/  @P0 FADD R2, R3, R2 ;  /* 0x0000000203020221 */ /* 0x002fc60000000000 */
[----:B------:R-:W-:Y:S02]  /*6940*/  @!P1 IADD3 R3, PT, PT, R7, R0, RZ ;  /* 0x0000000007039210 */ /* 0x000fe40007ffe0ff */
[----:B------:R-:W1:Y:S02]  /*6950*/  SHFL.DOWN P0, R5, R2, 0x8, 0x1f ;  /* 0x09001f0002057f89 */ /* 0x000e640000000000 */
        /* <DEDUP_REMOVED lines=20> */
.L_x_1828:
[----:B------:R-:W-:Y:S05]  /*6aa0*/  BSYNC.RECONVERGENT B0 ;  /* 0x0000000000007941 */ /* 0x000fea0003800200 */
.L_x_1827:
[----:B------:R-:W-:Y:S01]  /*6ab0*/  UISETP.NE.U32.AND UP0, UPT, UR10, URZ, UPT ;  /* 0x000000ff0a00728c */ /* 0x000fe2000bf05070 */
[----:B0-----:R-:W-:-:S03]  /*6ac0*/  ISETP.GE.AND P0, PT, R11, UR21, PT ;  /* 0x000000150b007c0c */ /* 0x001fc6000bf06270 */
[----:B------:R-:W-:-:S09]  /*6ad0*/  UISETP.NE.AND.EX UP0, UPT, UR11, URZ, UPT, UP0 ;  /* 0x000000ff0b00728c */ /* 0x000fd2000bf05300 */
[----:B------:R-:W-:Y:S05]  /*6ae0*/  BRA.U !UP0, `(.L_x_1829) ;  /* 0x00000001089c7547 */ /* 0x000fea000b800000 */
[----:B------:R-:W-:Y:S06]  /*6af0*/  BAR.SYNC.DEFER_BLOCKING 0x0 ;  /* 0x0000000000007b1d */ /* 0x000fec0000010000 */
[----:B------:R-:W-:Y:S01]  /*6b00*/  BSSY.RECONVERGENT B0, `(.L_x_1829) ;  /* 0x0000025000007945 */ /* 0x000fe20003800200 */
[----:B------:R-:W0:Y:S01]  /*6b10*/  SHFL.DOWN P1, R0, R93, 0x1, 0x1f ;  /* 0x08201f005d007f89 */ /* 0x000e220000020000 */
[----:B-1----:R-:W1:Y:S01]  /*6b20*/  S2R R4, SR_LANEID ;  /* 0x0000000000047919 */ /* 0x002e620000000000 */
[----:B------:R-:W3:Y:S01]  /*6b30*/  S2R R6, SR_TID.X ;  /* 0x0000000000067919 */ /* 0x000ee20000002100 */
[----:B0-----:R-:W-:-:S05]  /*6b40*/  @P1 FADD R0, R0, R93 ;  /* 0x0000005d00001221 */ /* 0x001fca0000000000 */
[----:B--2---:R-:W0:Y:S01]  /*6b50*/  SHFL.DOWN P1, R3, R0, 0x2, 0x1f ;  /* 0x08401f0000037f89 */ /* 0x004e220000020000 */
[----:B-1----:R-:W-:-:S13]  /*6b60*/  ISETP.NE.AND P2, PT, R4, RZ, PT ;  /* 0x000000ff0400720c */ /* 0x002fda0003f45270 */
[----:B------:R-:W1:Y:S01]  /*6b70*/  @!P2 S2R R8, SR_CgaCtaId ;  /* 0x000000000008a919 */ /* 0x000e620000008800 */
[----:B------:R-:W-:Y:S01]  /*6b80*/  @!P2 MOV R7, 0x400 ;  /* 0x000004000007a802 */ /* 0x000fe20000000f00 */
[----:B0-----:R-:W-:Y:S01]  /*6b90*/  @P1 FADD R3, R0, R3 ;  /* 0x0000000300031221 */ /* 0x001fe20000000000 */
[----:B---3--:R-:W-:-:S04]  /*6ba0*/  @!P2 SHF.R.U32.HI R0, RZ, 0x3, R6 ;  /* 0x00000003ff00a819 */ /* 0x008fc80000011606 */
[----:B------:R-:W0:Y:S01]  /*6bb0*/  SHFL.DOWN P1, R2, R3, 0x4, 0x1f ;  /* 0x08801f0003027f89 */ /* 0x000e220000020000 */
[----:B------:R-:W-:Y:S02]  /*6bc0*/  @!P2 LOP3.LUT R0, R0, 0x7c, RZ, 0xc0, !PT ;  /* 0x0000007c0000a812 */ /* 0x000fe400078ec0ff */
[----:B-1----:R-:W-:Y:S01]  /*6bd0*/  @!P2 LEA R7, R8, R7, 0x18 ;  /* 0x000000070807a211 */ /* 0x002fe200078ec0ff */
        /* <DEDUP_REMOVED lines=23> */
.L_x_1830:
[----:B------:R-:W-:Y:S05]  /*6d50*/  BSYNC.RECONVERGENT B0 ;  /* 0x0000000000007941 */ /* 0x000fea0003800200 */
.L_x_1829:
        /* <DEDUP_REMOVED lines=34> */
.L_x_1832:
        /* <DEDUP_REMOVED lines=57> */
.L_x_1831:
[----:B------:R-:W-:Y:S05]  /*7310*/  EXIT ;  /* 0x000000000000794d */ /* 0x000fea0003800000 */
.L_x_1817:
[----:B------:R-:W-:Y:S01]  /*7320*/  HFMA2 R156, -RZ, RZ, 0, 5.9604644775390625e-08 ;  /* 0x00000001ff9c7431 */ /* 0x000fe200000001ff */
[----:B------:R-:W-:Y:S02]  /*7330*/  MOV R154, R10 ;  /* 0x0000000a009a7202 */ /* 0x000fe40000000f00 */
[----:B------:R-:W-:Y:S02]  /*7340*/  MOV R159, RZ ;  /* 0x000000ff009f7202 */ /* 0x000fe40000000f00 */
[----:B------:R-:W-:-:S07]  /*7350*/  MOV R153, 0xffffffff ;  /* 0xffffffff00997802 */ /* 0x000fce0000000f00 */
[----:B-1-3-5:R-:W-:Y:S05]  /*7360*/  WARPSYNC.COLLECTIVE R153, `(.L_x_1833) ;  /* 0x0000000099087348 */ /* 0x02afea0003c00000 */
[----:B------:R0:W2:Y:S02]  /*7370*/  SHFL.UP P6, R146, R154, R156, R159 ;  /* 0x0400009c9a927389 */ /* 0x0000a400000c009f */
[----:B0123-5:R-:W-:Y:S05]  /*7380*/  ENDCOLLECTIVE ;  /* 0x000000000000791b */ /* 0x02ffea0003800000 */
.L_x_1833:
[----:B------:R-:W-:Y:S02]  /*7390*/  MOV R154, R11 ;  /* 0x0000000b009a7202 */ /* 0x000fe40000000f00 */
[----:B------:R-:W-:-:S07]  /*73a0*/  MOV R151, R146 ;  /* 0x0000009200977202 */ /* 0x000fce0000000f00 */
[----:B------:R-:W-:Y:S05]  /*73b0*/  WARPSYNC.COLLECTIVE R153, `(.L_x_1834) ;  /* 0x0000000099087348 */ /* 0x000fea0003c00000 */
[----:B------:R0:W1:Y:S02]  /*73c0*/  SHFL.UP P6, R146, R154, R156, R159 ;  /* 0x0400009c9a927389 */ /* 0x00006400000c009f */
[----:B01----:R-:W-:Y:S05]  /*73d0*/  ENDCOLLECTIVE ;  /* 0x000000000000791b */ /* 0x003fea0003800000 */
.L_x_1834:
        /* <DEDUP_REMOVED lines=8> */
.L_x_1835:
[----:B------:R-:W-:Y:S02]  /*7460*/  MOV R154, R155 ;  /* 0x0000009b009a7202 */ /* 0x000fe40000000f00 */
[----:B------:R-:W-:-:S07]  /*7470*/  MOV R151, R146 ;  /* 0x0000009200977202 */ /* 0x000fce0000000f00 */
[----:B------:R-:W-:Y:S05]  /*7480*/  WARPSYNC.COLLECTIVE R153, `(.L_x_1836) ;  /* 0x0000000099087348 */ /* 0x000fea0003c00000 */
[----:B------:R0:W1:Y:S02]  /*7490*/  SHFL.UP P6, R146, R154, R156, R159 ;  /* 0x0400009c9a927389 */ /* 0x00006400000c009f */
[----:B01----:R-:W-:Y:S05]  /*74a0*/  ENDCOLLECTIVE ;  /* 0x000000000000791b */ /* 0x003fea0003800000 */
.L_x_1836:
        /* <DEDUP_REMOVED lines=8> */
.L_x_1837:
[----:B------:R-:W-:Y:S02]  /*7530*/  MOV R154, R157 ;  /* 0x0000009d009a7202 */ /* 0x000fe40000000f00 */
[----:B------:R-:W-:-:S07]  /*7540*/  MOV R11, R146 ;  /* 0x00000092000b7202 */ /* 0x000fce0000000f00 */
[----:B------:R-:W-:Y:S05]  /*7550*/  WARPSYNC.COLLECTIVE R153, `(.L_x_1838) ;  /* 0x0000000099087348 */ /* 0x000fea0003c00000 */
[----:B------:R0:W1:Y:S02]  /*7560*/  SHFL.UP P6, R146, R154, R156, R159 ;  /* 0x0400009c9a927389 */ /* 0x00006400000c009f */
[----:B01----:R-:W-:Y:S05]  /*7570*/  ENDCOLLECTIVE ;  /* 0x000000000000791b */ /* 0x003fea0003800000 */
.L_x_1838:
        /* <DEDUP_REMOVED lines=8> */
.L_x_1839:
[----:B------:R-:W-:Y:S02]  /*7600*/  MOV R154, R151 ;  /* 0x00000097009a7202 */ /* 0x000fe40000000f00 */
[----:B------:R-:W-:-:S07]  /*7610*/  MOV R11, R146 ;  /* 0x00000092000b7202 */ /* 0x000fce0000000f00 */
[----:B------:R-:W-:Y:S05]  /*7620*/  WARPSYNC.COLLECTIVE R153, `(.L_x_1840) ;  /* 0x0000000099087348 */ /* 0x000fea0003c00000 */
[----:B------:R0:W1:Y:S02]  /*7630*/  SHFL.UP P6, R146, R154, R156, R159 ;  /* 0x0400009c9a927389 */ /* 0x00006400000c009f */
[----:B01----:R-:W-:Y:S05]  /*7640*/  ENDCOLLECTIVE ;  /* 0x000000000000791b */ /* 0x003fea0003800000 */
.L_x_1840:
        /* <DEDUP_REMOVED lines=8> */
.L_x_1841:
[----:B------:R-:W-:Y:S02]  /*76d0*/  MOV R154, R11 ;  /* 0x0000000b009a7202 */ /* 0x000fe40000000f00 */
[----:B------:R-:W-:-:S07]  /*76e0*/  MOV R155, R146 ;  /* 0x00000092009b7202 */ /* 0x000fce0000000f00 */
[----:B------:R-:W-:Y:S05]  /*76f0*/  WARPSYNC.COLLECTIVE R153, `(.L_x_1842) ;  /* 0x0000000099087348 */ /* 0x000fea0003c00000 */
[----:B------:R0:W1:Y:S02]  /*7700*/  SHFL.UP P6, R146, R154, R156, R159 ;  /* 0x0400009c9a927389 */ /* 0x00006400000c009f */
[----:B01----:R-:W-:Y:S05]  /*7710*/  ENDCOLLECTIVE ;  /* 0x000000000000791b */ /* 0x003fea0003800000 */
.L_x_1842:
[----:B------:R-:W-:Y:S05]  /*7720*/  BRA `(.L_x_1843) ;  /* 0xffffffc800507947 */ /* 0x000fea000383ffff */
.L_x_1818:
        /* <DEDUP_REMOVED lines=8> */
.L_x_1845:
[----:B------:R-:W-:Y:S05]  /*77b0*/  BSYNC B0 ;  /* 0x0000000000007941 */ /* 0x000fea0003800000 */
.L_x_1844:
[----:B------:R-:W-:Y:S05]  /*77c0*/  BRA `(.L_x_1846) ;  /* 0xffffffc8003c7947 */ /* 0x000fea000383ffff */
.L_x_1819:
        /* <DEDUP_REMOVED lines=8> */
.L_x_1848:
[----:B------:R-:W-:Y:S05]  /*7850*/  BSYNC B0 ;  /* 0x0000000000007941 */ /* 0x000fea0003800000 */
.L_x_1847:
[----:B------:R-:W-:Y:S05]  /*7860*/  BRA `(.L_x_1849) ;  /* 0xffffffc8001c7947 */ /* 0x000fea000383ffff */
.L_x_1820:
        /* <DEDUP_REMOVED lines=8> */
.L_x_1851:
[----:B------:R-:W-:Y:S05]  /*78f0*/  BSYNC B0 ;  /* 0x0000000000007941 */ /* 0x000fea0003800000 */
.L_x_1850:
[----:B------:R-:W-:Y:S01]  /*7900*/  HFMA2 R156, -RZ, RZ, 0, 5.9604644775390625e-08 ;  /* 0x00000001ff9c7431 */ /* 0x000fe200000001ff */
[----:B------:R-:W-:Y:S01]  /*7910*/  MOV R154, R11 ;  /* 0x0000000b009a7202 */ /* 0x000fe20000000f00 */
[----:B------:R-:W-:Y:S01]  /*7920*/  HFMA2 R151, -RZ, RZ, 0, 0 ;  /* 0x00000000ff977431 */ /* 0x000fe200000001ff */
[----:B------:R-:W-:Y:S02]  /*7930*/  MOV R159, RZ ;  /* 0x000000ff009f7202 */ /* 0x000fe40000000f00 */
[----:B------:R-:W-:Y:S02]  /*7940*/  MOV R153, 0xffffffff ;  /* 0xffffffff00997802 */ /* 0x000fe40000000f00 */
[----:B------:R-:W-:Y:S02]  /*7950*/  MOV R10, R146 ;  /* 0x00000092000a7202 */ /* 0x000fe40000000f00 */
[----:B------:R-:W-:-:S07]  /*7960*/  MOV R148, R4 ;  /* 0x0000000400947202 */ /* 0x000fce0000000f00 */
[----:B------:R-:W-:Y:S05]  /*7970*/  WARPSYNC.COLLECTIVE R153, `(.L_x_1852) ;  /* 0x0000000099087348 */ /* 0x000fea0003c00000 */
[----:B------:R0:W1:Y:S02]  /*7980*/  SHFL.UP P6, R146, R154, R156, R159 ;  /* 0x0400009c9a927389 */ /* 0x00006400000c009f */
[----:B01----:R-:W-:Y:S05]  /*7990*/  ENDCOLLECTIVE ;  /* 0x000000000000791b */ /* 0x003fea0003800000 */
.L_x_1852:
[----:B------:R-:W-:Y:S02]  /*79a0*/  MOV R11, R146 ;  /* 0x00000092000b7202 */ /* 0x000fe40000000f00 */
[----:B------:R-:W-:-:S07]  /*79b0*/  MOV R146, 0x1f ;  /* 0x0000001f00927802 */ /* 0x000fce0000000f00 */
[----:B------:R-:W-:Y:S05]  /*79c0*/  WARPSYNC.COLLECTIVE R153, `(.L_x_1853) ;  /* 0x0000000099087348 */ /* 0x000fea0003c00000 */
[----:B------:R0:W1:Y:S02]  /*79d0*/  SHFL.IDX P1, R150, R148, R151, R146 ;  /* 0x0000009794967389 */ /* 0x0000640000020092 */
[----:B01----:R-:W-:Y:S05]  /*79e0*/  ENDCOLLECTIVE ;  /* 0x000000000000791b */ /* 0x003fea0003800000 */
.L_x_1853:
[----:B------:R-:W-:Y:S02]  /*79f0*/  MOV R148, R5 ;  /* 0x0000000500947202 */ /* 0x000fe40000000f00 */
[----:B------:R-:W-:-:S07]  /*7a00*/  MOV R4, R150 ;  /* 0x0000009600047202 */ /* 0x000fce0000000f00 */
[----:B------:R-:W-:Y:S05]  /*7a10*/  WARPSYNC.COLLECTIVE R153, `(.L_x_1854) ;  /* 0x0000000099087348 */ /* 0x000fea0003c00000 */
[----:B------:R0:W1:Y:S02]  /*7a20*/  SHFL.IDX P1, R150, R148, R151, R146 ;  /* 0x0000009794967389 */ /* 0x0000640000020092 */
[----:B01----:R-:W-:Y:S05]  /*7a30*/  ENDCOLLECTIVE ;  /* 0x000000000000791b */ /* 0x003fea0003800000 */
.L_x_1854:
[----:B------:R-:W-:Y:S01]  /*7a40*/  MOV R5, R150 ;  /* 0x0000009600057202 */ /* 0x000fe20000000f00 */
[----:B------:R-:W-:Y:S06]  /*7a50*/  BRA `(.L_x_1855) ;  /* 0xffffffc400b87947 */ /* 0x000fec000383ffff */
.L_x_1822:
        /* <DEDUP_REMOVED lines=9> */
.L_x_1856:
[----:B------:R-:W-:Y:S02]  /*7af0*/  ISETP.GT.U32.AND P3, PT, R131, 0xf, PT ;  /* 0x0000000f8300780c */ /* 0x000fe40003f64070 */
[----:B------:R-:W-:Y:S02]  /*7b00*/  MOV R151, RZ ;  /* 0x000000ff00977202 */ /* 0x000fe40000000f00 */
[----:B------:R-:W-:Y:S02]  /*7b10*/  MOV R156, R9 ;  /* 0x00000009009c7202 */ /* 0x000fe40000000f00 */
[----:B------:R-:W-:-:S07]  /*7b20*/  MOV R135, R146 ;  /* 0x0000009200877202 */ /* 0x000fce0000000f00 */
[----:B------:R-:W-:Y:S05]  /*7b30*/  WARPSYNC.COLLECTIVE R153, `(.L_x_1857) ;  /* 0x0000000099087348 */ /* 0x000fea0003c00000 */
[----:B------:R0:W1:Y:S02]  /*7b40*/  SHFL.DOWN P4, R146, R156, R158, R159 ;  /* 0x0800009e9c927389 */ /* 0x000064000008009f */
[----:B01----:R-:W-:Y:S05]  /*7b50*/  ENDCOLLECTIVE ;  /* 0x000000000000791b */ /* 0x003fea0003800000 */
.L_x_1857:
        /* <DEDUP_REMOVED lines=10> */
.L_x_1858:
[----:B------:R-:W-:Y:S02]  /*7c00*/  MOV R156, R9 ;  /* 0x00000009009c7202 */ /* 0x000fe40000000f00 */
[----:B------:R-:W-:-:S07]  /*7c10*/  MOV R135, R146 ;  /* 0x0000009200877202 */ /* 0x000fce0000000f00 */
[----:B------:R-:W-:Y:S05]  /*7c20*/  WARPSYNC.COLLECTIVE R153, `(.L_x_1859) ;  /* 0x0000000099087348 */ /* 0x000fea0003c00000 */
[----:B------:R0:W1:Y:S02]  /*7c30*/  SHFL.DOWN P4, R146, R156, R158, R159 ;  /* 0x0800009e9c927389 */ /* 0x000064000008009f */
[----:B01----:R-:W-:Y:S05]  /*7c40*/  ENDCOLLECTIVE ;  /* 0x000000000000791b */ /* 0x003fea0003800000 */
.L_x_1859:
        /* <DEDUP_REMOVED lines=10> */
.L_x_1860:
[----:B------:R-:W-:Y:S02]  /*7cf0*/  MOV R156, R9 ;  /* 0x00000009009c7202 */ /* 0x000fe40000000f00 */
[----:B------:R-:W-:-:S07]  /*7d00*/  MOV R135, R146 ;  /* 0x0000009200877202 */ /* 0x000fce0000000f00 */
[----:B------:R-:W-:Y:S05]  /*7d10*/  WARPSYNC.COLLECTIVE R153, `(.L_x_1861) ;  /* 0x0000000099087348 */ /* 0x000fea0003c00000 */
[----:B------:R0:W1:Y:S02]  /*7d20*/  SHFL.DOWN P4, R146, R156, R158, R159 ;  /* 0x0800009e9c927389 */ /* 0x000064000008009f */
[----:B01----:R-:W-:Y:S05]  /*7d30*/  ENDCOLLECTIVE ;  /* 0x000000000000791b */ /* 0x003fea0003800000 */
.L_x_1861:
        /* <DEDUP_REMOVED lines=9> */
.L_x_1862:
[----:B------:R-:W-:Y:S02]  /*7dd0*/  MOV R156, R9 ;  /* 0x00000009009c7202 */ /* 0x000fe40000000f00 */
[----:B------:R-:W-:-:S07]  /*7de0*/  MOV R135, R146 ;  /* 0x0000009200877202 */ /* 0x000fce0000000f00 */
[----:B------:R-:W-:Y:S05]  /*7df0*/  WARPSYNC.COLLECTIVE R153, `(.L_x_1863) ;  /* 0x0000000099087348 */ /* 0x000fea0003c00000 */
[----:B------:R0:W1:Y:S02]  /*7e00*/  SHFL.DOWN P4, R146, R156, R158, R159 ;  /* 0x0800009e9c927389 */ /* 0x000064000008009f */
[----:B01----:R-:W-:Y:S05]  /*7e10*/  ENDCOLLECTIVE ;  /* 0x000000000000791b */ /* 0x003fea0003800000 */
.L_x_1863:
        /* <DEDUP_REMOVED lines=9> */
.L_x_1864:
[----:B------:R-:W-:Y:S02]  /*7eb0*/  MOV R156, R9 ;  /* 0x00000009009c7202 */ /* 0x000fe40000000f00 */
[----:B------:R-:W-:-:S07]  /*7ec0*/  MOV R135, R146 ;  /* 0x0000009200877202 */ /* 0x000fce0000000f00 */
[----:B------:R-:W-:Y:S05]  /*7ed0*/  WARPSYNC.COLLECTIVE R153, `(.L_x_1865) ;  /* 0x0000000099087348 */ /* 0x000fea0003c00000 */
[----:B------:R0:W1:Y:S02]  /*7ee0*/  SHFL.DOWN P4, R146, R156, R158, R159 ;  /* 0x0800009e9c927389 */ /* 0x000064000008009f */
[----:B01----:R-:W-:Y:S05]  /*7ef0*/  ENDCOLLECTIVE ;  /* 0x000000000000791b */ /* 0x003fea0003800000 */
.L_x_1865:
[C---:B------:R-:W-:Y:S01]  /*7f00*/  @!P3 FMUL.FTZ R135, R8.reuse, R135 ;  /* 0x000000870887b220 */ /* 0x040fe20000410000 */
[----:B------:R-:W-:Y:S01]  /*7f10*/  MOV R158, 0x1 ;  /* 0x00000001009e7802 */ /* 0x000fe20000000f00 */
[----:B------:R-:W-:-:S03]  /*7f20*/  @!P3 FFMA.FTZ R146, R8, R146, R9 ;  /* 0x000000920892b223 */ /* 0x000fc60000010009 */
[----:B------:R-:W-:Y:S02]  /*7f30*/  @!P3 MOV R8, R135 ;  /* 0x000000870008b202 */ /* 0x000fe40000000f00 */
[----:B------:R-:W-:Y:S02]  /*7f40*/  @!P3 MOV R9, R146 ;  /* 0x000000920009b202 */ /* 0x000fe40000000f00 */
[-C--:B------:R-:W-:Y:S02]  /*7f50*/  MOV R148, R8.reuse ;  /* 0x0000000800947202 */ /* 0x080fe40000000f00 */
[----:B------:R-:W-:Y:S02]  /*7f60*/  MOV R146, 0x1f ;  /* 0x0000001f00927802 */ /* 0x000fe40000000f00 */
[----:B------:R-:W-:-:S07]  /*7f70*/  MOV R156, R8 ;  /* 0x00000008009c7202 */ /* 0x000fce0000000f00 */
[----:B------:R-:W-:Y:S05]  /*7f80*/  WARPSYNC.COLLECTIVE R153, `(.L_x_1866) ;  /* 0x0000000099087348 */ /* 0x000fea0003c00000 */
[----:B------:R0:W1:Y:S02]  /*7f90*/  SHFL.IDX P1, R150, R148, R151, R146 ;  /* 0x0000009794967389 */ /* 0x0000640000020092 */
[----:B01----:R-:W-:Y:S05]  /*7fa0*/  ENDCOLLECTIVE ;  /* 0x000000000000791b */ /* 0x003fea0003800000 */
.L_x_1866:
[----:B------:R-:W-:Y:S02]  /*7fb0*/  MOV R148, R9 ;  /* 0x0000000900947202 */ /* 0x000fe40000000f00 */
[----:B------:R-:W-:-:S07]  /*7fc0*/  MOV R135, R150 ;  /* 0x0000009600877202 */ /* 0x000fce0000000f00 */
[----:B------:R-:W-:Y:S05]  /*7fd0*/  WARPSYNC.COLLECTIVE R153, `(.L_x_1867) ;  /* 0x0000000099087348 */ /* 0x000fea0003c00000 */
[----:B------:R0:W1:Y:S02]  /*7fe0*/  SHFL.IDX P1, R150, R148, R151, R146 ;  /* 0x0000009794967389 */ /* 0x0000640000020092 */
[----:B01----:R-:W-:Y:S05]  /*7ff0*/  ENDCOLLECTIVE ;  /* 0x000000000000791b */ /* 0x003fea0003800000 */
.L_x_1867:
[----:B------:R-:W-:Y:S05]  /*8000*/  WARPSYNC.COLLECTIVE R153, `(.L_x_1868) ;  /* 0x0000000099087348 */ /* 0x000fea0003c00000 */
[----:B------:R0:W1:Y:S02]  /*8010*/  SHFL.DOWN P4, R146, R156, R158, R159 ;  /* 0x0800009e9c927389 */ /* 0x000064000008009f */
[----:B01----:R-:W-:Y:S05]  /*8020*/  ENDCOLLECTIVE ;  /* 0x000000000000791b */ /* 0x003fea0003800000 */
.L_x_1868:
[----:B------:R-:W-:Y:S02]  /*8030*/  MOV R148, R4 ;  /* 0x0000000400947202 */ /* 0x000fe40000000f00 */
[----:B------:R-:W-:Y:S01]  /*8040*/  MOV R156, R9 ;  /* 0x00000009009c7202 */ /* 0x000fe20000000f00 */
[-C--:B------:R-:W-:Y:S01]  /*8050*/  FFMA.FTZ R131, R5, R135.reuse, R150 ;  /* 0x0000008705837223 */ /* 0x080fe20000010096 */
[----:B------:R-:W-:Y:S01]  /*8060*/  FMUL.FTZ R135, R4, R135 ;  /* 0x0000008704877220 */ /* 0x000fe20000410000 */
[----:B------:R-:W-:-:S07]  /*8070*/  MOV R152, R146 ;  /* 0x0000009200987202 */ /* 0x000fce0000000f00 */
[----:B------:R-:W-:Y:S05]  /*8080*/  WARPSYNC.COLLECTIVE R153, `(.L_x_1869) ;  /* 0x0000000099087348 */ /* 0x000fea0003c00000 */
[----:B------:R0:W1:Y:S02]  /*8090*/  SHFL.DOWN P4, R146, R156, R158, R159 ;  /* 0x0800009e9c927389 */ /* 0x000064000008009f */
[----:B01----:R-:W-:Y:S05]  /*80a0*/  ENDCOLLECTIVE ;  /* 0x000000000000791b */ /* 0x003fea0003800000 */
.L_x_1869:
[----:B------:R-:W-:Y:S02]  /*80b0*/  MOV R157, R146 ;  /* 0x00000092009d7202 */ /* 0x000fe40000000f00 */
[----:B------:R-:W-:-:S07]  /*80c0*/  MOV R146, 0x1f ;  /* 0x0000001f00927802 */ /* 0x000fce0000000f00 */
[----:B------:R-:W-:Y:S05]  /*80d0*/  WARPSYNC.COLLECTIVE R153, `(.L_x_1870) ;  /* 0x0000000099087348 */ /* 0x000fea0003c00000 */
[----:B------:R0:W1:Y:S02]  /*80e0*/  SHFL.IDX P1, R150, R148, R151, R146 ;  /* 0x0000009794967389 */ /* 0x0000640000020092 */
[----:B01----:R-:W-:Y:S05]  /*80f0*/  ENDCOLLECTIVE ;  /* 0x000000000000791b */ /* 0x003fea0003800000 */
.L_x_1870:
[----:B------:R-:W-:Y:S02]  /*8100*/  MOV R148, R5 ;  /* 0x0000000500947202 */ /* 0x000fe40000000f00 */
[----:B------:R-:W-:-:S07]  /*8110*/  MOV R154, R150 ;  /* 0x00000096009a7202 */ /* 0x000fce0000000f00 */
[----:B------:R-:W-:Y:S05]  /*8120*/  WARPSYNC.COLLECTIVE R153, `(.L_x_1871) ;  /* 0x0000000099087348 */ /* 0x000fea0003c00000 */
[----:B------:R0:W1:Y:S02]  /*8130*/  SHFL.IDX P1, R150, R148, R151, R146 ;  /* 0x0000009794967389 */ /* 0x0000640000020092 */
[----:B01----:R-:W-:Y:S05]  /*8140*/  ENDCOLLECTIVE ;  /* 0x000000000000791b */ /* 0x003fea0003800000 */
.L_x_1871:
[----:B------:R-:W-:Y:S01]  /*8150*/  MOV R156, R150 ;  /* 0x00000096009c7202 */ /* 0x000fe20000000f00 */
[----:B------:R-:W-:Y:S06]  /*8160*/  BRA `(.L_x_1872) ;  /* 0xffffffc400f47947 */ /* 0x000fec000383ffff */
.L_x_1873:
        /* <DEDUP_REMOVED lines=9> */
.L_x_10426:


//--------------------- .text._Z25selective_scan_bwd_kernelI32Selective_Scan_bwd_kernel_traitsILi128ELi16ELb1ELb0ELb0ELb1ELb1EN3c108BFloat16EfEEv12SSMParamsBwd --------------------------
	.section	.text._Z25selective_scan_bwd_kernelI32Selective_Scan_bwd_kernel_traitsILi128ELi16ELb1ELb0ELb0ELb1ELb1EN3c108BFloat16EfEEv12SSMParamsBwd,"ax",@progbits
	.align	128
        .global         _Z25selective_scan_bwd_kernelI32Selective_Scan_bwd_kernel_traitsILi128ELi16ELb1ELb0ELb0ELb1ELb1EN3c108BFloat16EfEEv12SSMParamsBwd
        .type           _Z25selective_scan_bwd_kernelI32Selective_Scan_bwd_kernel_traitsILi128ELi16ELb1ELb0ELb0ELb1ELb1EN3c108BFloat16EfEEv12SSMParamsBwd,@function
        .size           _Z25selective_scan_bwd_kernelI32Selective_Scan_bwd_kernel_traitsILi128ELi16ELb1ELb0ELb0ELb1ELb1EN3c108BFloat16EfEEv12SSMParamsBwd,(.L_x_10427 - _Z25selective_scan_bwd_kernelI32Selective_Scan_bwd_kernel_traitsILi128ELi16ELb1ELb0ELb0ELb1ELb1EN3c108BFloat16EfEEv12SSMParamsBwd)
        .other          _Z25selective_scan_bwd_kernelI32Selective_Scan_bwd_kernel_traitsILi128ELi16ELb1ELb0ELb0ELb1ELb1EN3c108BFloat16EfEEv12SSMParamsBwd,@"STO_CUDA_ENTRY STV_DEFAULT"
_Z25selective_scan_bwd_kernelI32Selective_Scan_bwd_kernel_traitsILi128ELi16ELb1ELb0ELb0ELb1ELb1EN3c108BFloat16EfEEv12SSMParamsBwd:
.text._Z25selective_scan_bwd_kernelI32Selective_Scan_bwd_kernel_traitsILi128ELi16ELb1ELb0ELb0ELb1ELb1EN3c108BFloat16EfEEv12SSMParamsBwd:
        /* <DEDUP_REMOVED lines=20> */
[----:B------:R-:W-:Y:S02]  /*0140*/  MOV R2, UR4 ;  /* 0x0000000400027c02 */ /* 0x000fe40008000f00 */
[----:B------:R-:W-:Y:S02]  /*0150*/  MOV R4, UR6 ;  /* 0x0000000600047c02 */ /* 0x000fe40008000f00 */
[----:B------:R-:W-:Y:S02]  /*0160*/  MOV R3, UR5 ;  /* 0x0000000500037c02 */ /* 0x000fe40008000f00 */
[----:B------:R-:W-:-:S03]  /*0170*/  MOV R5, UR7 ;  /* 0x0000000700057c02 */ /* 0x000fc60008000f00 */
[----:B---3--:R-:W3:Y:S01]  /*0180*/  @P0 LDG.E R2, desc[UR28][R2.64] ;  /* 0x0000001c02020981 */ /* 0x008ee2000c1e1900 */
[----:B------:R-:W1:Y:S03]  /*0190*/  LDCU.64 UR6, c[0x0][0x480] ;  /* 0x00009000ff0677ac */ /* 0x000e660008000a00 */
[----:B------:R-:W3:Y:S01]  /*01a0*/  @P1 LDG.E R4, desc[UR28][R4.64] ;  /* 0x0000001c04041981 */ /* 0x000ee2000c1e1900 */
[----:B----4-:R-:W-:Y:S01]  /*01b0*/  UIMAD.WIDE.U32 UR4, UR16, UR20, URZ ;  /* 0x00000014100472a5 */ /* 0x010fe2000f8e00ff */
[----:B------:R-:W-:Y:S01]  /*01c0*/  HFMA2 R13, -RZ, RZ, 0, 0 ;  /* 0x00000000ff0d7431 */ /* 0x000fe200000001ff */
[----:B-----5:R-:W-:Y:S01]  /*01d0*/  UIMAD.WIDE.U32 UR10, UR16, UR24, URZ ;  /* 0x00000018100a72a5 */ /* 0x020fe2000f8e00ff */
[----:B------:R-:W-:Y:S01]  /*01e0*/  MOV R61, RZ ;  /* 0x000000ff003d7202 */ /* 0x000fe20000000f00 */
[----:B------:R-:W-:Y:S02]  /*01f0*/  UIMAD UR5, UR16, UR21, UR5 ;  /* 0x00000015100572a4 */ /* 0x000fe4000f8e0205 */
[----:B------:R-:W-:-:S02]  /*0200*/  UIMAD UR20, UR13, UR23, URZ ;  /* 0x000000170d1472a4 */ /* 0x000fc4000f8e02ff */
[----:B------:R-:W-:Y:S02]  /*0210*/  UIMAD.WIDE.U32 UR8, UR13, UR22, UR4 ;  /* 0x000000160d0872a5 */ /* 0x000fe4000f8e0004 */
[----:B------:R-:W-:Y:S01]  /*0220*/  UIMAD UR11, UR16, UR25, UR11 ;  /* 0x00000019100b72a4 */ /* 0x000fe2000f8e020b */
[----:B------:R-:W4:Y:S01]  /*0230*/  LDCU.64 UR22, c[0x0][0x4a0] ;  /* 0x00009400ff1677ac */ /* 0x000f220008000a00 */
[----:B-1----:R-:W-:Y:S02]  /*0240*/  UISETP.NE.U32.AND UP0, UPT, UR6, URZ, UPT ;  /* 0x000000ff0600728c */ /* 0x002fe4000bf05070 */
[----:B0-----:R-:W-:Y:S02]  /*0250*/  ULEA UR12, UR30, 0xfffff800, 0xb ;  /* 0xfffff8001e0c7891 */ /* 0x001fe4000f8e58ff */
[----:B------:R-:W-:Y:S01]  /*0260*/  UISETP.NE.AND.EX UP0, UPT, UR7, URZ, UPT, UP0 ;  /* 0x000000ff0700728c */ /* 0x000fe2000bf05300 */
[----:B------:R-:W0:Y:S01]  /*0270*/  LDCU.128 UR4, c[0x0][0x460] ;  /* 0x00008c00ff0477ac */ /* 0x000e220008000c00 */
[----:B------:R-:W-:-:S02]  /*0280*/  UIMAD.WIDE.U32 UR10, UR13, UR26, UR10 ;  /* 0x0000001a0d0a72a5 */ /* 0x000fc4000f8e000a */
[----:B--2---:R-:W-:Y:S02]  /*0290*/  UIMAD.WIDE.U32 UR14, UR16, UR18, URZ ;  /* 0x00000012100e72a5 */ /* 0x004fe4000f8e00ff */
[----:B------:R-:W-:-:S05]  /*02a0*/  UIADD3 UR18, UP1, UPT, UR12, UR8, URZ ;  /* 0x000000080c127290 */ /* 0x000fca000ff3e0ff */
[----:B------:R-:W1:Y:S01]  /*02b0*/  @UP0 LDCU UR24, c[0x0][0x384] ;  /* 0x00007080ff1807ac */ /* 0x000e620008000800 */
[----:B------:R-:W2:Y:S01]  /*02c0*/  @UP0 LDCU UR25, c[0x0][0x38c] ;  /* 0x00007180ff1907ac */ /* 0x000ea20008000800 */
[----:B------:R-:W-:Y:S02]  /*02d0*/  UIMAD UR21, UR13, UR27, URZ ;  /* 0x0000001b0d1572a4 */ /* 0x000fe4000f8e02ff */
[----:B------:R-:W-:Y:S02]  /*02e0*/  USHF.R.S32.HI UR17, URZ, 0x1f, UR12 ;  /* 0x0000001fff117899 */ /* 0x000fe4000801140c */
[----:B------:R-:W-:Y:S01]  /*02f0*/  UIADD3 UR8, UP3, UPT, UR12, UR10, URZ ;  /* 0x0000000a0c087290 */ /* 0x000fe2000ff7e0ff */
[----:B------:R-:W5:Y:S03]  /*0300*/  @UP0 LDCU.64 UR32, c[0x0][0x480] ;  /* 0x00009000ff2007ac */ /* 0x000f660008000a00 */
[----:B0-----:R-:W-:-:S02]  /*0310*/  ULEA UR10, UP4, UR8, UR6, 0x1 ;  /* 0x00000006080a7291 */ /* 0x001fc4000f8808ff */
[----:B------:R-:W-:Y:S02]  /*0320*/  UIADD3.X UR11, UPT, UPT, UR17, UR11, UR21, UP3, !UPT ;  /* 0x0000000b110b7290 */ /* 0x000fe40009ffe415 */
[----:B------:R-:W-:Y:S02]  /*0330*/  UIMAD UR15, UR16, UR19, UR15 ;  /* 0x00000013100f72a4 */ /* 0x000fe4000f8e020f */
[----:B------:R-:W-:Y:S02]  /*0340*/  ULEA UR19, UP2, UR18, UR4, 0x1 ;  /* 0x0000000412137291 */ /* 0x000fe4000f8408ff */
[----:B------:R-:W-:Y:S02]  /*0350*/  UIADD3.X UR9, UPT, UPT, UR17, UR9, UR20, UP1, !UPT ;  /* 0x0000000911097290 */ /* 0x000fe40008ffe414 */
[----:B------:R-:W-:Y:S02]  /*0360*/  ULEA.HI.X UR11, UR8, UR7, UR11, 0x1, UP4 ;  /* 0x00000007080b7291 */ /* 0x000fe4000a0f0c0b */
[----:B-1----:R-:W-:-:S02]  /*0370*/  @UP0 UIMAD UR8, UR16, UR24, UR13 ;  /* 0x00000018100802a4 */ /* 0x002fc4000f8e020d */
[----:B------:R-:W-:Y:S02]  /*0380*/  ULEA.HI.X UR9, UR18, UR5, UR9, 0x1, UP2 ;  /* 0x0000000512097291 */ /* 0x000fe400090f0c09 */
[----:B----4-:R-:W-:Y:S02]  /*0390*/  UIMAD.WIDE.U32 UR4, UR13, UR22, UR14 ;  /* 0x000000160d0472a5 */ /* 0x010fe4000f8e000e */
[----:B------:R-:W-:Y:S01]  /*03a0*/  @UP0 UIMAD UR8, UR8, UR30, URZ ;  /* 0x0000001e080802a4 */ /* 0x000fe2000f8e02ff */
[----:B------:R-:W0:Y:S01]  /*03b0*/  LDCU.64 UR26, c[0x0][0x528] ;  /* 0x0000a500ff1a77ac */ /* 0x000e220008000a00 */
[----:B------:R-:W-:Y:S02]  /*03c0*/  UIMAD UR14, UR13, UR23, URZ ;  /* 0x000000170d0e72a4 */ /* 0x000fe4000f8e02ff */
[----:B------:R-:W-:Y:S02]  /*03d0*/  UIADD3 UR12, UP1, UPT, UR12, UR4, URZ ;  /* 0x000000040c0c7290 */ /* 0x000fe4000ff3e0ff */
[----:B--2---:R-:W-:-:S02]  /*03e0*/  @UP0 UIMAD UR8, UR8, UR25, URZ ;  /* 0x00000019080802a4 */ /* 0x004fc4000f8e02ff */
[----:B------:R-:W-:Y:S01]  /*03f0*/  UIADD3.X UR17, UPT, UPT, UR17, UR5, UR14, UP1, !UPT ;  /* 0x0000000511117290 */ /* 0x000fe20008ffe40e */
[----:B------:R-:W-:Y:S02]  /*0400*/  UMOV UR4, URZ ;  /* 0x000000ff00047c82 */ /* 0x000fe40008000000 */
[----:B------:R-:W-:Y:S01]  /*0410*/  UMOV UR5, URZ ;  /* 0x000000ff00057c82 */ /* 0x000fe20008000000 */
[----:B-----5:R-:W-:Y:S02]  /*0420*/  @UP0 UIMAD.WIDE UR4, UR8, 0x8, UR32 ;  /* 0x00000008080408a5 */ /* 0x020fe4000f8e0220 */
[----:B------:R-:W-:Y:S01]  /*0430*/  UISETP.GE.AND UP0, UPT, UR30, 0x1, UPT ;  /* 0x000000011e00788c */ /* 0x000fe2000bf06270 */
[----:B------:R-:W-:Y:S01]  /*0440*/  UMOV UR6, URZ ;  /* 0x000000ff00067c82 */ /* 0x000fe20008000000 */
[----:B------:R-:W-:Y:S01]  /*0450*/  UMOV UR7, URZ ;  /* 0x000000ff00077c82 */ /* 0x000fe20008000000 */
[----:B0-----:R-:W-:-:S04]  /*0460*/  ULEA UR20, UP1, UR12, UR26, 0x1 ;  /* 0x0000001a0c147291 */ /* 0x001fc8000f8208ff */
        /* <DEDUP_REMOVED lines=16> */
.L_x_1922:
        /* <DEDUP_REMOVED lines=13> */
[----:B---3--:R0:W-:Y:S01]  /*0640*/  STS.128 [R59+0x200], R20 ;  /* 0x000200143b007388 */ /* 0x0081e20000000c00 */
[----:B------:R-:W-:-:S03]  /*0650*/  NOP ;  /* 0x0000000000007918 */ /* 0x000fc60000000000 */
[----:B------:R-:W-:Y:S04]  /*0660*/  LDS.128 R36, [R63] ;  /* 0x000000003f247984 */ /* 0x000fe80000000c00 */
        /* <DEDUP_REMOVED lines=13> */
[----:B0-----:R-:W3:Y:S04]  /*0740*/  LDG.E.128 R20, desc[UR28][R16.64] ;  /* 0x0000001c10147981 */ /* 0x001ee8000c1e1d00 */
[----:B------:R-:W4:Y:S01]  /*0750*/  LDG.E.128 R40, desc[UR28][R16.64+0x200] ;  /* 0x0002001c10287981 */ /* 0x000f22000c1e1d00 */
[----:B------:R-:W-:Y:S01]  /*0760*/  BSSY.RECONVERGENT B0, `(.L_x_1875) ;  /* 0x0000039000007945 */ /* 0x000fe20003800200 */
[----:B-1----:R-:W-:-:S02]  /*0770*/  SHF.L.U32 R60, R8, 0x10, RZ ;  /* 0x00000010083c7819 */ /* 0x002fc400000006ff */
        /* <DEDUP_REMOVED lines=13> */
[----:B------:R-:W-:Y:S01]  /*0850*/  PRMT R12, R9, 0x7632, R12 ;  /* 0x00007632090c7816 */ /* 0x000fe2000000000c */
[----:B------:R-:W-:Y:S01]  /*0860*/  FADD.FTZ R53, R8, UR7 ;  /* 0x0000000708357e21 */ /* 0x000fe20008010000 */
[----:B------:R-:W-:Y:S01]  /*0870*/  FSETP.GTU.FTZ.AND P0, PT, R58, 20, PT ;  /* 0x41a000003a00780b */ /* 0x000fe20003f1c000 */
[----:B------:R-:W-:Y:S01]  /*0880*/  FADD.FTZ R54, R54, UR7 ;  /* 0x0000000736367e21 */ /* 0x000fe20008010000 */
[----:B------:R-:W-:Y:S02]  /*0890*/  FSETP.GTU.FTZ.AND P4, PT, R57, 20, PT ;  /* 0x41a000003900780b */ /* 0x000fe40003f9c000 */
[----:B------:R-:W-:Y:S02]  /*08a0*/  FSETP.GTU.FTZ.AND P3, PT, R56, 20, PT ;  /* 0x41a000003800780b */ /* 0x000fe40003f7c000 */
[----:B------:R-:W-:-:S02]  /*08b0*/  FSETP.GTU.FTZ.AND P2, PT, R55, 20, PT ;  /* 0x41a000003700780b */ /* 0x000fc40003f5c000 */
[----:B------:R-:W-:Y:S01]  /*08c0*/  FSETP.GTU.FTZ.AND P5, PT, R53, 20, PT ;  /* 0x41a000003500780b */ /* 0x000fe20003fbc000 */
[----:B---3--:R0:W-:Y:S04]  /*08d0*/  STS.128 [R59], R20 ;  /* 0x000000143b007388 */ /* 0x0081e80000000c00 */
[----:B----4-:R0:W-:Y:S01]  /*08e0*/  STS.128 [R59+0x200], R40 ;  /* 0x000200283b007388 */ /* 0x0101e20000000c00 */
[----:B------:R-:W-:Y:S01]  /*08f0*/  NOP ;  /* 0x0000000000007918 */ /* 0x000fe20000000000 */
[----:B------:R-:W-:Y:S06]  /*0900*/  @P1 BRA `(.L_x_1876) ;  /* 0x0000000000781947 */ /* 0x000fec0003800000 */
[----:B------:R-:W-:Y:S01]  /*0910*/  FMUL.FTZ R60, R60, 1.4426950216293334961 ;  /* 0x3fb8aa3b3c3c7820 */ /* 0x000fe20000410000 */
[----:B------:R-:W-:Y:S02]  /*0920*/  MOV R14, 0x3e800000 ;  /* 0x3e800000000e7802 */ /* 0x000fe40000000f00 */
[----:B------:R-:W-:Y:S01]  /*0930*/  MOV R15, 0x3d39bf78 ;  /* 0x3d39bf78000f7802 */ /* 0x000fe20000000f00 */
        /* <DEDUP_REMOVED lines=27> */
.L_x_1876:
[----:B------:R-:W-:Y:S05]  /*0af0*/  BSYNC.RECONVERGENT B0 ;  /* 0x0000000000007941 */ /* 0x000fea0003800200 */
.L_x_1875:
[----:B------:R-:W-:Y:S01]  /*0b00*/  SHF.L.U32 R12, R12, 0x10, RZ ;  /* 0x000000100c0c7819 */ /* 0x000fe200000006ff */
[----:B------:R-:W-:Y:S01]  /*0b10*/  BSSY.RECONVERGENT B0, `(.L_x_1877) ;  /* 0x0000022000007945 */ /* 0x000fe20003800200 */
[----:B------:R-:W-:-:S03]  /*0b20*/  FSETP.GTU.FTZ.AND P1, PT, R54, 20, PT ;  /* 0x41a000003600780b */ /* 0x000fc60003f3c000 */
[----:B------:R-:W-:Y:S01]  /*0b30*/  FADD.FTZ R52, R12, UR7 ;  /* 0x000000070c347e21 */ /* 0x000fe20008010000 */
[----:B------:R-:W-:Y:S09]  /*0b40*/  @P5 BRA `(.L_x_1878) ;  /* 0x0000000000785947 */ /* 0x000ff20003800000 */
        /* <DEDUP_REMOVED lines=30> */
.L_x_1878:
[----:B------:R-:W-:Y:S05]  /*0d30*/  BSYNC.RECONVERGENT B0 ;  /* 0x0000000000007941 */ /* 0x000fea0003800200 */
.L_x_1877:
[----:B------:R-:W-:Y:S01]  /*0d40*/  SHF.L.U32 R51, R6, 0x10, RZ ;  /* 0x0000001006337819 */ /* 0x000fe200000006ff */
[----:B------:R-:W-:Y:S01]  /*0d50*/  BSSY.RECONVERGENT B0, `(.L_x_1879) ;  /* 0x0000023000007945 */ /* 0x000fe20003800200 */
[----:B------:R-:W-:Y:S02]  /*0d60*/  FSETP.GTU.FTZ.AND P5, PT, R52, 20, PT ;  /* 0x41a000003400780b */ /* 0x000fe40003fbc000 */
[----:B------:R-:W-:Y:S01]  /*0d70*/  PRMT R10, R10, 0x7632, R10 ;  /* 0x000076320a0a7816 */ /* 0x000fe2000000000a */
[----:B------:R-:W-:Y:S01]  /*0d80*/  FADD.FTZ R51, R51, UR7 ;  /* 0x0000000733337e21 */ /* 0x000fe20008010000 */
[----:B------:R-:W-:Y:S09]  /*0d90*/  @P0 BRA `(.L_x_1880) ;  /* 0x0000000000780947 */ /* 0x000ff20003800000 */
        /* <DEDUP_REMOVED lines=30> */
.L_x_1880:
[----:B------:R-:W-:Y:S05]  /*0f80*/  BSYNC.RECONVERGENT B0 ;  /* 0x0000000000007941 */ /* 0x000fea0003800200 */
.L_x_1879:
[----:B------:R-:W-:Y:S01]  /*0f90*/  SHF.L.U32 R10, R10, 0x10, RZ ;  /* 0x000000100a0a7819 */ /* 0x000fe200000006ff */
[----:B------:R-:W-:Y:S01]  /*0fa0*/  BSSY.RECONVERGENT B0, `(.L_x_1881) ;  /* 0x0000022000007945 */ /* 0x000fe20003800200 */
[----:B------:R-:W-:-:S03]  /*0fb0*/  FSETP.GTU.FTZ.AND P0, PT, R51, 20, PT ;  /* 0x41a000003300780b */ /* 0x000fc60003f1c000 */
        /* <DEDUP_REMOVED lines=32> */
.L_x_1882:
[----:B------:R-:W-:Y:S05]  /*11c0*/  BSYNC.RECONVERGENT B0 ;  /* 0x0000000000007941 */ /* 0x000fea0003800200 */
.L_x_1881:
        /* <DEDUP_REMOVED lines=36> */
.L_x_1884:
[----:B------:R-:W-:Y:S05]  /*1410*/  BSYNC.RECONVERGENT B0 ;  /* 0x0000000000007941 */ /* 0x000fea0003800200 */
.L_x_1883:
        /* <DEDUP_REMOVED lines=36> */
.L_x_1886:
[----:B------:R-:W-:Y:S05]  /*1660*/  BSYNC.RECONVERGENT B0 ;  /* 0x0000000000007941 */ /* 0x000fea0003800200 */
.L_x_1885:
        /* <DEDUP_REMOVED lines=36> */
.L_x_1888:
[----:B------:R-:W-:Y:S05]  /*18b0*/  BSYNC.RECONVERGENT B0 ;  /* 0x0000000000007941 */ /* 0x000fea0003800200 */
.L_x_1887:
        /* <DEDUP_REMOVED lines=36> */
.L_x_1890:
[----:B------:R-:W-:Y:S05]  /*1b00*/  BSYNC.RECONVERGENT B0 ;  /* 0x0000000000007941 */ /* 0x000fea0003800200 */
.L_x_1889:
        /* <DEDUP_REMOVED lines=36> */
.L_x_1892:
[----:B------:R-:W-:Y:S05]  /*1d50*/  BSYNC.RECONVERGENT B0 ;  /* 0x0000000000007941 */ /* 0x000fea0003800200 */
.L_x_1891:
        /* <DEDUP_REMOVED lines=35> */
.L_x_1894:
[----:B------:R-:W-:Y:S05]  /*1f90*/  BSYNC.RECONVERGENT B0 ;  /* 0x0000000000007941 */ /* 0x000fea0003800200 */
.L_x_1893:
[----:B------:R-:W-:Y:S01]  /*1fa0*/  BSSY.RECONVERGENT B0, `(.L_x_1895) ;  /* 0x0000021000007945 */ /* 0x000fe20003800200 */
[----:B------:R-:W-:-:S03]  /*1fb0*/  FSETP.GTU.FTZ.AND P3, PT, R44, 20, PT ;  /* 0x41a000002c00780b */ /* 0x000fc60003f7c000 */
[----:B------:R-:W-:Y:S10]  /*1fc0*/  @P1 BRA `(.L_x_1896) ;  /* 0x0000000000781947 */ /* 0x000ff40003800000 */
        /* <DEDUP_REMOVED lines=30> */
.L_x_1896:
[----:B------:R-:W-:Y:S05]  /*21b0*/  BSYNC.RECONVERGENT B0 ;  /* 0x0000000000007941 */ /* 0x000fea0003800200 */
.L_x_1895:
[----:B------:R-:W-:Y:S04]  /*21c0*/  BSSY.RECONVERGENT B0, `(.L_x_1897) ;  /* 0x0000020000007945 */ /* 0x000fe80003800200 */
[----:B------:R-:W-:Y:S05]  /*21d0*/  @P5 BRA `(.L_x_1898) ;  /* 0x0000000000785947 */ /* 0x000fea0003800000 */
        /* <DEDUP_REMOVED lines=30> */
.L_x_1898:
[----:B------:R-:W-:Y:S05]  /*23c0*/  BSYNC.RECONVERGENT B0 ;  /* 0x0000000000007941 */ /* 0x000fea0003800200 */
.L_x_1897:
        /* <DEDUP_REMOVED lines=32> */
.L_x_1900:
[----:B------:R-:W-:Y:S05]  /*25d0*/  BSYNC.RECONVERGENT B0 ;  /* 0x0000000000007941 */ /* 0x000fea0003800200 */
.L_x_1899:
        /* <DEDUP_REMOVED lines=32> */
.L_x_1902:
[----:B------:R-:W-:Y:S05]  /*27e0*/  BSYNC.RECONVERGENT B0 ;  /* 0x0000000000007941 */ /* 0x000fea0003800200 */
.L_x_1901:
        /* <DEDUP_REMOVED lines=32> */
.L_x_1904:
[----:B------:R-:W-:Y:S05]  /*29f0*/  BSYNC.RECONVERGENT B0 ;  /* 0x0000000000007941 */ /* 0x000fea0003800200 */
.L_x_1903:
        /* <DEDUP_REMOVED lines=32> */
.L_x_1906:
[----:B------:R-:W-:Y:S05]  /*2c00*/  BSYNC.RECONVERGENT B0 ;  /* 0x0000000000007941 */ /* 0x000fea0003800200 */
.L_x_1905:
[----:B------:R-:W1:Y:S01]  /*2c10*/  S2UR UR23, SR_CTAID.X ;  /* 0x00000000001779c3 */ /* 0x000e620000002500 */
[----:B------:R-:W1:Y:S01]  /*2c20*/  LDCU.128 UR24, c[0x0][0x410] ;  /* 0x00008200ff1877ac */ /* 0x000e620008000c00 */
[----:B------:R-:W2:Y:S01]  /*2c30*/  LDS.128 R8, [R63] ;  /* 0x000000003f087984 */ /* 0x000ea20000000c00 */
[----:B------:R-:W-:-:S03]  /*2c40*/  UIADD3 UR21, UPT, UPT, UR18, -0x1, URZ ;  /* 0xffffffff12157890 */ /* 0x000fc6000fffe0ff */
[----:B------:R-:W-:Y:S01]  /*2c50*/  LDS.128 R4, [R63+0x10] ;  /* 0x000010003f047984 */ /* 0x000fe20000000c00 */
[----:B------:R-:W3:Y:S01]  /*2c60*/  LDCU.64 UR30, c[0x0][0x488] ;  /* 0x00009100ff1e77ac */ /* 0x000ee20008000a00 */
[----:B------:R-:W4:Y:S01]  /*2c70*/  S2UR UR22, SR_CTAID.Y ;  /* 0x00000000001679c3 */ /* 0x000f220000002600 */
[----:B------:R-:W-:Y:S01]  /*2c80*/  USHF.L.U32 UR8, UR21, 0xb, URZ ;  /* 0x0000000b15087899 */ /* 0x000fe200080006ff */
[----:B------:R-:W-:-:S03]  /*2c90*/  UMOV UR9, URZ ;  /* 0x000000ff00097c82 */ /* 0x000fc60008000000 */
[----:B-1----:R-:W-:-:S04]  /*2ca0*/  UIMAD.WIDE.U32 UR14, UR23, UR24, UR8 ;  /* 0x00000018170e72a5 */ /* 0x002fc8000f8e0008 */
[----:B------:R-:W-:-:S04]  /*2cb0*/  UIMAD UR15, UR23, UR25, UR15 ;  /* 0x00000019170f72a4 */ /* 0x000fc8000f8e020f */
[----:B----4-:R-:W-:-:S04]  /*2cc0*/  UIMAD.WIDE.U32 UR14, UR22, UR26, UR14 ;  /* 0x0000001a160e72a5 */ /* 0x010fc8000f8e000e */
[----:B------:R-:W-:Y:S02]  /*2cd0*/  UIMAD UR27, UR22, UR27, UR15 ;  /* 0x0000001b161b72a4 */ /* 0x000fe4000f8e020f */
[----:B---3--:R-:W-:-:S04]  /*2ce0*/  ULEA UR13, UP0, UR14, UR30, 0x1 ;  /* 0x0000001e0e0d7291 */ /* 0x008fc8000f8008ff */
[----:B------:R-:W-:Y:S02]  /*2cf0*/  ULEA.HI.X UR14, UR14, UR31, UR27, 0x1, UP0 ;  /* 0x0000001f0e0e7291 */ /* 0x000fe400080f0c1b */
[----:B------:R-:W-:Y:S01]  /*2d00*/  MOV R14, UR13 ;  /* 0x0000000d000e7c02 */ /* 0x000fe20008000f00 */
[----:B------:R-:W1:Y:S03]  /*2d10*/  LDCU.64 UR30, c[0x0][0x478] ;  /* 0x00008f00ff1e77ac */ /* 0x000e660008000a00 */
[----:B------:R-:W-:Y:S01]  /*2d20*/  MOV R15, UR14 ;  /* 0x0000000e000f7c02 */ /* 0x000fe20008000f00 */
[----:B------:R-:W3:Y:S02]  /*2d30*/  LDCU.128 UR24, c[0x0][0x420] ;  /* 0x00008400ff1877ac */ /* 0x000ee40008000c00 */
[----:B------:R-:W-:Y:S01]  /*2d40*/  IMAD.WIDE.U32 R14, R3, 0x10, R14 ;  /* 0x00000010030e7825 */ /* 0x000fe200078e000e */
[----:B------:R-:W-:Y:S06]  /*2d50*/  BAR.SYNC.DEFER_BLOCKING 0x0 ;  /* 0x0000000000007b1d */ /* 0x000fec0000010000 */
[----:B------:R-:W4:Y:S04]  /*2d60*/  LDG.E.128 R64, desc[UR28][R14.64] ;  /* 0x0000001c0e407981 */ /* 0x000f28000c1e1d00 */
[----:B------:R-:W5:Y:S01]  /*2d70*/  LDG.E.128 R72, desc[UR28][R14.64+0x200] ;  /* 0x0002001c0e487981 */ /* 0x000f62000c1e1d00 */
[----:B---3--:R-:W-:-:S04]  /*2d80*/  UIMAD.WIDE.U32 UR14, UR23, UR24, UR8 ;  /* 0x00000018170e72a5 */ /* 0x008fc8000f8e0008 */
[----:B------:R-:W-:Y:S01]  /*2d90*/  UIMAD UR15, UR23, UR25, UR15 ;  /* 0x00000019170f72a4 */ /* 0x000fe2000f8e020f */
[----:B--2---:R-:W-:Y:S01]  /*2da0*/  PRMT R93, R8, 0x7632, R93 ;  /* 0x00007632085d7816 */ /* 0x004fe2000000005d */
[----:B------:R-:W2:Y:S02]  /*2db0*/  LDCU.64 UR24, c[0x0][0x508] ;  /* 0x0000a100ff1877ac */ /* 0x000ea40008000a00 */
[----:B------:R-:W-:-:S04]  /*2dc0*/  UIMAD.WIDE.U32 UR14, UR22, UR26, UR14 ;  /* 0x0000001a160e72a5 */ /* 0x000fc8000f8e000e */
[----:B------:R-:W-:Y:S02]  /*2dd0*/  UIMAD UR27, UR22, UR27, UR15 ;  /* 0x0000001b161b72a4 */ /* 0x000fe4000f8e020f */
[----:B-1----:R-:W-:-:S04]  /*2de0*/  ULEA UR13, UP0, UR14, UR30, 0x1 ;  /* 0x0000001e0e0d7291 */ /* 0x002fc8000f8008ff */
[----:B------:R-:W-:Y:S02]  /*2df0*/  ULEA.HI.X UR14, UR14, UR31, UR27, 0x1, UP0 ;  /* 0x0000001f0e0e7291 */ /* 0x000fe400080f0c1b */
[----:B0-----:R-:W-:Y:S01]  /*2e00*/  MOV R40, UR13 ;  /* 0x0000000d00287c02 */ /* 0x001fe20008000f00 */
[----:B------:R-:W0:Y:S03]  /*2e10*/  LDCU.64 UR30, c[0x0][0x490] ;  /* 0x00009200ff1e77ac */ /* 0x000e260008000a00 */
[----:B------:R-:W-:Y:S01]  /*2e20*/  MOV R41, UR14 ;  /* 0x0000000e00297c02 */ /* 0x000fe20008000f00 */
[----:B------:R-:W1:Y:S02]  /*2e30*/  LDCU.64 UR26, c[0x0][0x510] ;  /* 0x0000a200ff1a77ac */ /* 0x000e640008000a00 */
        /* <DEDUP_REMOVED lines=9> */
[----:B------:R-:W-:Y:S01]  /*2ed0*/  PRMT R97, R9, 0x7632, R97 ;  /* 0x0000763209617816 */ /* 0x000fe20000000061 */
[----:B--2---:R-:W-:Y:S01]  /*2ee0*/  UIMAD.WIDE.U32 UR14, UR23, UR24, UR8 ;  /* 0x00000018170e72a5 */ /* 0x004fe2000f8e0008 */
[----:B------:R-:W-:-:S02]  /*2ef0*/  PRMT R99, R10, 0x7632, R99 ;  /* 0x000076320a637816 */ /* 0x000fc40000000063 */
[C---:B---3--:R-:W-:Y:S01]  /*2f00*/  SHF.L.U32 R71, R28.reuse, 0x10, RZ ;  /* 0x000000101c477819 */ /* 0x048fe200000006ff */
[----:B------:R-:W-:Y:S01]  /*2f10*/  UIMAD UR15, UR23, UR25, UR15 ;  /* 0x00000019170f72a4 */ /* 0x000fe2000f8e020f */
[----:B------:R-:W-:Y:S01]  /*2f20*/  PRMT R28, R28, 0x7632, R28 ;  /* 0x000076321c1c7816 */ /* 0x000fe2000000001c */
[----:B------:R-:W2:Y:S01]  /*2f30*/  LDCU.64 UR24, c[0x0][0x558] ;  /* 0x0000ab00ff1877ac */ /* 0x000ea20008000a00 */
[----:B------:R-:W-:Y:S01]  /*2f40*/  SHF.L.U32 R15, R31, 0x10, RZ ;  /* 0x000000101f0f7819 */ /* 0x000fe200000006ff */
[----:B------:R-:W-:Y:S01]  /*2f50*/  FMUL.FTZ R0, R71, -1.4426950216293334961 ;  /* 0xbfb8aa3b47007820 */ /* 0x000fe20000410000 */
[----:B------:R-:W-:Y:S01]  /*2f60*/  SHF.L.U32 R28, R28, 0x10, RZ ;  /* 0x000000101c1c7819 */ /* 0x000fe200000006ff */
[----:B-1----:R-:W-:Y:S01]  /*2f70*/  UIMAD.WIDE.U32 UR14, UR22, UR26, UR14 ;  /* 0x0000001a160e72a5 */ /* 0x002fe2000f8e000e */
[----:B------:R-:W-:Y:S01]  /*2f80*/  PRMT R68, R31, 0x7632, R68 ;  /* 0x000076321f447816 */ /* 0x000fe20000000044 */
[----:B------:R1:W3:Y:S01]  /*2f90*/  MUFU.EX2 R43, R0 ;  /* 0x00000000002b7308 */ /* 0x0002e20000000800 */
[----:B----4-:R-:W-:Y:S01]  /*2fa0*/  PRMT R31, R16, 0x7632, R31 ;  /* 0x00007632101f7816 */ /* 0x010fe2000000001f */
[----:B0-----:R-:W-:Y:S01]  /*2fb0*/  FMUL.FTZ R40, R15, -1.4426950216293334961 ;  /* 0xbfb8aa3b0f287820 */ /* 0x001fe20000410000 */
[C---:B------:R-:W-:Y:S01]  /*2fc0*/  SHF.L.U32 R70, R29.reuse, 0x10, RZ ;  /* 0x000000101d467819 */ /* 0x040fe200000006ff */
[----:B------:R-:W-:Y:S01]  /*2fd0*/  UIMAD UR15, UR22, UR27, UR15 ;  /* 0x0000001b160f72a4 */ /* 0x000fe2000f8e020f */
[----:B------:R-:W-:Y:S01]  /*2fe0*/  PRMT R65, R29, 0x7632, R65 ;  /* 0x000076321d417816 */ /* 0x000fe20000000041 */
[----:B------:R-:W-:Y:S01]  /*2ff0*/  FMUL.FTZ R29, R28, -1.4426950216293334961 ;  /* 0xbfb8aa3b1c1d7820 */ /* 0x000fe20000410000 */
[----:B------:R-:W-:Y:S01]  /*3000*/  SHF.L.U32 R69, R30, 0x10, RZ ;  /* 0x000000101e457819 */ /* 0x000fe200000006ff */
[----:B------:R-:W-:Y:S01]  /*3010*/  FMUL.FTZ R42, R70, -1.4426950216293334961 ;  /* 0xbfb8aa3b462a7820 */ /* 0x000fe20000410000 */
[----:B------:R-:W-:Y:S01]  /*3020*/  SHF.L.U32 R12, R18, 0x10, RZ ;  /* 0x00000010120c7819 */ /* 0x000fe200000006ff */
[----:B------:R0:W4:Y:S01]  /*3030*/  MUFU.EX2 R66, R29 ;  /* 0x0000001d00427308 */ /* 0x0001220000000800 */
[----:B------:R-:W-:Y:S01]  /*3040*/  SHF.L.U32 R68, R68, 0x10, RZ ;  /* 0x0000001044447819 */ /* 0x000fe200000006ff */
[----:B------:R-:W-:Y:S01]  /*3050*/  FMUL.FTZ R64, R69, -1.4426950216293334961 ;  /* 0xbfb8aa3b45407820 */ /* 0x000fe20000410000 */
[----:B------:R-:W-:Y:S01]  /*3060*/  SHF.L.U32 R31, R31, 0x10, RZ ;  /* 0x000000101f1f7819 */ /* 0x000fe200000006ff */
[----:B------:R-:W-:Y:S01]  /*3070*/  FMUL.FTZ R67, R12, -1.4426950216293334961 ;  /* 0xbfb8aa3b0c437820 */ /* 0x000fe20000410000 */
[----:B------:R-:W-:Y:S01]  /*3080*/  SHF.L.U32 R14, R16, 0x10, RZ ;  /* 0x00000010100e7819 */ /* 0x000fe200000006ff */
[----:B------:R-:W-:Y:S01]  /*3090*/  FMUL.FTZ R16, R68, -1.4426950216293334961 ;  /* 0xbfb8aa3b44107820 */ /* 0x000fe20000410000 */
[C---:B-1----:R-:W-:Y:S01]  /*30a0*/  SHF.L.U32 R0, R17.reuse, 0x10, RZ ;  /* 0x0000001011007819 */ /* 0x042fe200000006ff */
[----:B------:R1:W2:Y:S01]  /*30b0*/  MUFU.EX2 R74, R64 ;  /* 0x00000040004a7308 */ /* 0x0002a20000000800 */
[----:B0-----:R-:W-:Y:S01]  /*30c0*/  PRMT R29, R17, 0x7632, R29 ;  /* 0x00007632111d7816 */ /* 0x001fe2000000001d */
[----:B------:R-:W-:Y:S01]  /*30d0*/  FMUL.FTZ R17, R31, -1.4426950216293334961 ;  /* 0xbfb8aa3b1f117820 */ /* 0x000fe20000410000 */
[----:B------:R-:W-:Y:S01]  /*30e0*/  PRMT R76, R19, 0x7632, R76 ;  /* 0x00007632134c7816 */ /* 0x000fe2000000004c */
[----:B---3--:R-:W-:Y:S01]  /*30f0*/  FADD.FTZ R43, R43, 1 ;  /* 0x3f8000002b2b7421 */ /* 0x008fe20000010000 */
[----:B------:R-:W-:Y:S01]  /*3100*/  PRMT R101, R11, 0x7632, R101 ;  /* 0x000076320b657816 */ /* 0x000fe20000000065 */
[----:B------:R-:W-:Y:S01]  /*3110*/  FMUL.FTZ R41, R14, -1.4426950216293334961 ;  /* 0xbfb8aa3b0e297820 */ /* 0x000fe20000410000 */
[----:B------:R-:W-:Y:S01]  /*3120*/  PRMT R30, R30, 0x7632, R30 ;  /* 0x000076321e1e7816 */ /* 0x000fe2000000001e */
[----:B------:R0:W3:Y:S01]  /*3130*/  MUFU.EX2 R80, R67 ;  /* 0x0000004300507308 */ /* 0x0000e20000000800 */
[----:B-1----:R-:W-:Y:S01]  /*3140*/  SHF.L.U32 R64, R19, 0x10, RZ ;  /* 0x0000001013407819 */ /* 0x002fe200000006ff */
[----:B----4-:R-:W-:Y:S01]  /*3150*/  FADD.FTZ R95, R66, 1 ;  /* 0x3f800000425f7421 */ /* 0x010fe20000010000 */
[----:B------:R-:W-:Y:S01]  /*3160*/  SHF.L.U32 R30, R30, 0x10, RZ ;  /* 0x000000101e1e7819 */ /* 0x000fe200000006ff */
[----:B--2---:R-:W-:Y:S01]  /*3170*/  ULEA UR13, UP0, UR14, UR24, 0x1 ;  /* 0x000000180e0d7291 */ /* 0x004fe2000f8008ff */
[----:B------:R-:W-:Y:S01]  /*3180*/  SHF.L.U32 R65, R65, 0x10, RZ ;  /* 0x0000001041417819 */ /* 0x000fe200000006ff */
[----:B------:R-:W-:Y:S01]  /*3190*/  FMUL.FTZ R75, R64, -1.4426950216293334961 ;  /* 0xbfb8aa3b404b7820 */ /* 0x000fe20000410000 */
[----:B------:R-:W-:Y:S01]  /*31a0*/  SHF.L.U32 R76, R76, 0x10, RZ ;  /* 0x000000104c4c7819 */ /* 0x000fe200000006ff */
[----:B------:R-:W1:Y:S01]  /*31b0*/  MUFU.EX2 R81, R16 ;  /* 0x0000001000517308 */ /* 0x000e620000000800 */
[----:B0-----:R-:W-:Y:S01]  /*31c0*/  PRMT R67, R18, 0x7632, R67 ;  /* 0x0000763212437816 */ /* 0x001fe20000000043 */
[----:B------:R-:W-:Y:S01]  /*31d0*/  FADD.FTZ R74, R74, 1 ;  /* 0x3f8000004a4a7421 */ /* 0x000fe20000010000 */
[----:B------:R-:W-:Y:S01]  /*31e0*/  SHF.L.U32 R29, R29, 0x10, RZ ;  /* 0x000000101d1d7819 */ /* 0x000fe200000006ff */
[----:B------:R-:W-:Y:S01]  /*31f0*/  ULEA.HI.X UR14, UR14, UR25, UR15, 0x1, UP0 ;  /* 0x000000190e0e7291 */ /* 0x000fe200080f0c0f */
[----:B------:R-:W-:Y:S01]  /*3200*/  SHF.L.U32 R67, R67, 0x10, RZ ;  /* 0x0000001043437819 */ /* 0x000fe200000006ff */
[----:B------:R-:W-:Y:S01]  /*3210*/  UISETP.NE.U32.AND UP0, UPT, UR30, URZ, UPT ;  /* 0x000000ff1e00728c */ /* 0x000fe2000bf05070 */
[----:B------:R-:W-:Y:S01]  /*3220*/  SHF.L.U32 R93, R93, 0x10, RZ ;  /* 0x000000105d5d7819 */ /* 0x000fe200000006ff */
[----:B------:R-:W0:Y:S01]  /*3230*/  MUFU.EX2 R86, R17 ;  /* 0x0000001100567308 */ /* 0x000e220000000800 */
[----:B---3--:R-:W-:Y:S01]  /*3240*/  FADD.FTZ R80, R80, 1 ;  /* 0x3f80000050507421 */ /* 0x008fe20000010000 */
[----:B------:R-:W-:Y:S01]  /*3250*/  SHF.L.U32 R101, R101, 0x10, RZ ;  /* 0x0000001065657819 */ /* 0x000fe200000006ff */
[----:B------:R-:W-:Y:S01]  /*3260*/  UISETP.NE.AND.EX UP0, UPT, UR31, URZ, UPT, UP0 ;  /* 0x000000ff1f00728c */ /* 0x000fe2000bf05300 */
[----:B------:R-:W-:-:S02]  /*3270*/  SHF.L.U32 R99, R99, 0x10, RZ ;  /* 0x0000001063637819 */ /* 0x000fc400000006ff */
[----:B------:R-:W-:Y:S02]  /*3280*/  SHF.L.U32 R97, R97, 0x10, RZ ;  /* 0x0000001061617819 */ /* 0x000fe400000006ff */
[----:B------:R2:W3:Y:S01]  /*3290*/  MUFU.EX2 R72, R42 ;  /* 0x0000002a00487308 */ /* 0x0004e20000000800 */
[----:B-1----:R-:W-:Y:S01]  /*32a0*/  FADD.FTZ R81, R81, 1 ;  /* 0x3f80000051517421 */ /* 0x002fe20000010000 */
[----:B------:R-:W-:Y:S02]  /*32b0*/  PRMT R118, R36, 0x7632, R118 ;  /* 0x0000763224767816 */ /* 0x000fe40000000076 */
[----:B------:R-:W-:-:S04]  /*32c0*/  PRMT R98, R37, 0x7632, R98 ;  /* 0x0000763225627816 */ /* 0x000fc80000000062 */
[----:B------:R1:W4:Y:S01]  /*32d0*/  MUFU.EX2 R77, R40 ;  /* 0x00000028004d7308 */ /* 0x0003220000000800 */
[----:B--2---:R-:W-:Y:S01]  /*32e0*/  FMUL.FTZ R42, R0, -1.4426950216293334961 ;  /* 0xbfb8aa3b002a7820 */ /* 0x004fe20000410000 */
[----:B0-----:R-:W-:-:S06]  /*32f0*/  FADD.FTZ R100, R86, 1 ;  /* 0x3f80000056647421 */ /* 0x001fcc0000010000 */
[----:B------:R-:W-:Y:S01]  /*3300*/  MUFU.RCP R82, R43 ;  /* 0x0000002b00527308 */ /* 0x000fe20000001000 */
[----:B---3--:R-:W-:Y:S01]  /*3310*/  FADD.FTZ R72, R72, 1 ;  /* 0x3f80000048487421 */ /* 0x008fe20000010000 */
[----:B-1----:R-:W-:-:S06]  /*3320*/  FMUL.FTZ R40, R65, -1.4426950216293334961 ;  /* 0xbfb8aa3b41287820 */ /* 0x002fcc0000410000 */
[----:B------:R-:W-:Y:S01]  /*3330*/  MUFU.RCP R83, R72 ;  /* 0x0000004800537308 */ /* 0x000fe20000001000 */
[----:B----4-:R-:W-:-:S07]  /*3340*/  FADD.FTZ R77, R77, 1 ;  /* 0x3f8000004d4d7421 */ /* 0x010fce0000010000 */
[----:B------:R-:W0:Y:S08]  /*3350*/  MUFU.RCP R84, R77 ;  /* 0x0000004d00547308 */ /* 0x000e300000001000 */
[----:B------:R-:W-:Y:S08]  /*3360*/  MUFU.RCP R89, R80 ;  /* 0x0000005000597308 */ /* 0x000ff00000001000 */
[----:B------:R1:W2:Y:S01]  /*3370*/  MUFU.EX2 R78, R41 ;  /* 0x00000029004e7308 */ /* 0x0002a20000000800 */
[----:B0-----:R-:W-:-:S04]  /*3380*/  FADD.FTZ R72, -R84, 1 ;  /* 0x3f80000054487421 */ /* 0x001fc80000010100 */
[----:B------:R-:W-:-:S03]  /*3390*/  FFMA.FTZ R86, R15, R72, 1 ;  /* 0x3f8000000f567423 */ /* 0x000fc60000010048 */
[----:B------:R-:W0:Y:S01]  /*33a0*/  MUFU.EX2 R90, R75 ;  /* 0x0000004b005a7308 */ /* 0x000e220000000800 */
[----:B-1----:R-:W-:-:S07]  /*33b0*/  FMUL.FTZ R41, R30, -1.4426950216293334961 ;  /* 0xbfb8aa3b1e297820 */ /* 0x002fce0000410000 */
[----:B------:R1:W3:Y:S01]  /*33c0*/  MUFU.EX2 R75, R41 ;  /* 0x00000029004b7308 */ /* 0x0002e20000000800 */
[----:B--2---:R-:W-:-:S07]  /*33d0*/  FADD.FTZ R78, R78, 1 ;  /* 0x3f8000004e4e7421 */ /* 0x004fce0000010000 */
[----:B------:R2:W4:Y:S01]  /*33e0*/  MUFU.EX2 R79, R42 ;  /* 0x0000002a004f7308 */ /* 0x0005220000000800 */
[----:B-1----:R-:W-:Y:S01]  /*33f0*/  FMUL.FTZ R41, R67, -1.4426950216293334961 ;  /* 0xbfb8aa3b43297820 */ /* 0x002fe20000410000 */
[----:B0-----:R-:W-:-:S06]  /*3400*/  FADD.FTZ R90, R90, 1 ;  /* 0x3f8000005a5a7421 */ /* 0x001fcc0000010000 */
[----:B------:R0:W1:Y:S01]  /*3410*/  MUFU.EX2 R73, R40 ;  /* 0x0000002800497308 */ /* 0x0000620000000800 */
[----:B--2---:R-:W-:Y:S01]  /*3420*/  FMUL.FTZ R42, R29, -1.4426950216293334961 ;  /* 0xbfb8aa3b1d2a7820 */ /* 0x004fe20000410000 */
[----:B---3--:R-:W-:-:S06]  /*3430*/  FADD.FTZ R75, R75, 1 ;  /* 0x3f8000004b4b7421 */ /* 0x008fcc0000010000 */
[----:B------:R-:W-:Y:S01]  /*3440*/  MUFU.RCP R88, R74 ;  /* 0x0000004a00587308 */ /* 0x000fe20000001000 */
[----:B0-----:R-:W-:Y:S01]  /*3450*/  FMUL.FTZ R40, R76, -1.4426950216293334961 ;  /* 0xbfb8aa3b4c287820 */ /* 0x001fe20000410000 */
[----:B----4-:R-:W-:-:S06]  /*3460*/  FADD.FTZ R79, R79, 1 ;  /* 0x3f8000004f4f7421 */ /* 0x010fcc0000010000 */
[----:B------:R-:W-:Y:S01]  /*3470*/  MUFU.RCP R95, R95 ;  /* 0x0000005f005f7308 */ /* 0x000fe20000001000 */
[----:B-1----:R-:W-:-:S07]  /*3480*/  FADD.FTZ R73, R73, 1 ;  /* 0x3f80000049497421 */ /* 0x002fce0000010000 */
[----:B------:R-:W0:Y:S08]  /*3490*/  MUFU.EX2 R41, R41 ;  /* 0x0000002900297308 */ /* 0x000e300000000800 */
[----:B------:R-:W1:Y:S08]  /*34a0*/  MUFU.EX2 R40, R40 ;  /* 0x0000002800287308 */ /* 0x000e700000000800 */
[----:B------:R-:W2:Y:S01]  /*34b0*/  MUFU.EX2 R42, R42 ;  /* 0x0000002a002a7308 */ /* 0x000ea20000000800 */
[----:B0-----:R-:W-:-:S07]  /*34c0*/  FADD.FTZ R41, R41, 1 ;  /* 0x3f80000029297421 */ /* 0x001fce0000010000 */
[----:B------:R-:W0:Y:S01]  /*34d0*/  MUFU.RCP R105, R81 ;  /* 0x0000005100697308 */ /* 0x000e220000001000 */
[----:B-1----:R-:W-:-:S07]  /*34e0*/  FADD.FTZ R40, R40, 1 ;  /* 0x3f80000028287421 */ /* 0x002fce0000010000 */
[----:B------:R-:W-:Y:S01]  /*34f0*/  MUFU.RCP R87, R78 ;  /* 0x0000004e00577308 */ /* 0x000fe20000001000 */
[----:B--2---:R-:W-:-:S07]  /*3500*/  FADD.FTZ R106, R42, 1 ;  /* 0x3f8000002a6a7421 */ /* 0x004fce0000010000 */
[----:B------:R-:W1:Y:S01]  /*3510*/  MUFU.RCP R103, R75 ;  /* 0x0000004b00677308 */ /* 0x000e620000001000 */
[----:B0-----:R-:W-:-:S04]  /*3520*/  FADD.FTZ R81, -R105, 1 ;  /* 0x3f80000069517421 */ /* 0x001fc80000010100 */
[C---:B------:R-:W-:Y:S01]  /*3530*/  FFMA.FTZ R81, R68.reuse, R81, 1 ;  /* 0x3f80000044517423 */ /* 0x040fe20000010051 */
[----:B------:R-:W-:Y:S02]  /*3540*/  FMUL.FTZ R68, R68, R105 ;  /* 0x0000006944447220 */ /* 0x000fe40000410000 */
[----:B------:R-:W-:Y:S08]  /*3550*/  MUFU.RCP R85, R79 ;  /* 0x0000004f00557308 */ /* 0x000ff00000001000 */
[----:B------:R-:W-:Y:S01]  /*3560*/  MUFU.RCP R91, R90 ;  /* 0x0000005a005b7308 */ /* 0x000fe20000001000 */
[----:B-1----:R-:W-:-:S04]  /*3570*/  FADD.FTZ R75, -R103, 1 ;  /* 0x3f800000674b7421 */ /* 0x002fc80000010100 */
[----:B------:R-:W-:-:S03]  /*3580*/  FFMA.FTZ R75, R30, R75, 1 ;  /* 0x3f8000001e4b7423 */ /* 0x000fc6000001004b */
[----:B------:R-:W0:Y:S08]  /*3590*/  MUFU.RCP R96, R73 ;  /* 0x0000004900607308 */ /* 0x000e300000001000 */
[----:B------:R1:W2:Y:S08]  /*35a0*/  MUFU.RCP R116, R41 ;  /* 0x0000002900747308 */ /* 0x0002b00000001000 */
[----:B------:R3:W4:Y:S01]  /*35b0*/  MUFU.RCP R119, R40 ;  /* 0x0000002800777308 */ /* 0x0007220000001000 */
[----:B0-----:R-:W-:Y:S01]  /*35c0*/  FADD.FTZ R42, -R96, 1 ;  /* 0x3f800000602a7421 */ /* 0x001fe20000010100 */
[----:B-1----:R-:W-:-:S03]  /*35d0*/  FADD.FTZ R41, -R89, 1 ;  /* 0x3f80000059297421 */ /* 0x002fc60000010100 */
[C---:B------:R-:W-:Y:S01]  /*35e0*/  FFMA.FTZ R42, R65.reuse, R42, 1 ;  /* 0x3f800000412a7423 */ /* 0x040fe2000001002a */
[----:B------:R-:W-:Y:S02]  /*35f0*/  FMUL.FTZ R65, R65, R96 ;  /* 0x0000006041417220 */ /* 0x000fe40000410000 */
[----:B------:R-:W0:Y:S08]  /*3600*/  MUFU.RCP R100, R100 ;  /* 0x0000006400647308 */ /* 0x000e300000001000 */
[----:B------:R-:W1:Y:S01]  /*3610*/  MUFU.RCP R106, R106 ;  /* 0x0000006a006a7308 */ /* 0x000e620000001000 */
[----:B-----5:R5:W-:Y:S04]  /*3620*/  STS.128 [R59], R20 ;  /* 0x000000143b007388 */ /* 0x020be80000000c00 */
[----:B------:R2:W-:Y:S01]  /*3630*/  STS.128 [R59+0x200], R24 ;  /* 0x000200183b007388 */ /* 0x0005e20000000c00 */
[----:B------:R-:W-:-:S03]  /*3640*/  NOP ;  /* 0x0000000000007918 */ /* 0x000fc60000000000 */
[----:B------:R-:W3:Y:S01]  /*3650*/  LDS.128 R16, [R63] ;  /* 0x000000003f107984 */ /* 0x000ee20000000c00 */
[----:B-----5:R-:W-:Y:S02]  /*3660*/  SHF.L.U32 R21, R8, 0x10, RZ ;  /* 0x0000001008157819 */ /* 0x020fe400000006ff */
[----:B------:R-:W-:Y:S02]  /*3670*/  SHF.L.U32 R20, R9, 0x10, RZ ;  /* 0x0000001009147819 */ /* 0x000fe400000006ff */
[----:B------:R-:W-:Y:S02]  /*3680*/  SHF.L.U32 R23, R10, 0x10, RZ ;  /* 0x000000100a177819 */ /* 0x000fe400000006ff */
[----:B------:R-:W-:Y:S02]  /*3690*/  SHF.L.U32 R22, R11, 0x10, RZ ;  /* 0x000000100b167819 */ /* 0x000fe400000006ff */
[C---:B--2---:R-:W-:Y:S02]  /*36a0*/  SHF.L.U32 R24, R4.reuse, 0x10, RZ ;  /* 0x0000001004187819 */ /* 0x044fe400000006ff */
[----:B------:R-:W-:Y:S01]  /*36b0*/  PRMT R10, R4, 0x7632, R10 ;  /* 0x00007632040a7816 */ /* 0x000fe2000000000a */
[----:B------:R-:W-:Y:S01]  /*36c0*/  FADD.FTZ R4, -R82, 1 ;  /* 0x3f80000052047421 */ /* 0x000fe20000010100 */
[----:B------:R-:W-:-:S02]  /*36d0*/  SHF.L.U32 R25, R5, 0x10, RZ ;  /* 0x0000001005197819 */ /* 0x000fc400000006ff */
[----:B------:R-:W-:Y:S01]  /*36e0*/  PRMT R8, R5, 0x7632, R8 ;  /* 0x0000763205087816 */ /* 0x000fe20000000008 */
[C---:B------:R-:W-:Y:S01]  /*36f0*/  FFMA.FTZ R4, R71.reuse, R4, 1 ;  /* 0x3f80000047047423 */ /* 0x040fe20000010004 */
[C---:B------:R-:W-:Y:S01]  /*3700*/  SHF.L.U32 R26, R6.reuse, 0x10, RZ ;  /* 0x00000010061a7819 */ /* 0x040fe200000006ff */
[----:B------:R-:W-:Y:S01]  /*3710*/  FMUL.FTZ R71, R71, R82 ;  /* 0x0000005247477220 */ /* 0x000fe20000410000 */
[----:B------:R-:W-:Y:S02]  /*3720*/  PRMT R9, R6, 0x7632, R9 ;  /* 0x0000763206097816 */ /* 0x000fe40000000009 */
[C---:B------:R-:W-:Y:S02]  /*3730*/  SHF.L.U32 R27, R7.reuse, 0x10, RZ ;  /* 0x00000010071b7819 */ /* 0x040fe400000006ff */
[----:B------:R-:W-:Y:S01]  /*3740*/  PRMT R11, R7, 0x7632, R11 ;  /* 0x00007632070b7816 */ /* 0x000fe2000000000b */
[----:B------:R-:W-:Y:S01]  /*3750*/  FADD.FTZ R7, -R83, 1 ;  /* 0x3f80000053077421 */ /* 0x000fe20000010100 */
[----:B------:R-:W-:Y:S01]  /*3760*/  SHF.L.U32 R114, R8, 0x10, RZ ;  /* 0x0000001008727819 */ /* 0x000fe200000006ff */
[----:B------:R-:W-:Y:S01]  /*3770*/  FADD.FTZ R8, -R116, 1 ;  /* 0x3f80000074087421 */ /* 0x000fe20000010100 */
[----:B------:R-:W-:Y:S01]  /*3780*/  SHF.L.U32 R113, R10, 0x10, RZ ;  /* 0x000000100a717819 */ /* 0x000fe200000006ff */
[C---:B------:R-:W-:Y:S01]  /*3790*/  FFMA.FTZ R7, R70.reuse, R7, 1 ;  /* 0x3f80000046077423 */ /* 0x040fe20000010007 */
[----:B------:R-:W-:Y:S01]  /*37a0*/  SHF.L.U32 R115, R9, 0x10, RZ ;  /* 0x0000001009737819 */ /* 0x000fe200000006ff */
[----:B------:R-:W-:Y:S01]  /*37b0*/  FMUL.FTZ R70, R70, R83 ;  /* 0x0000005346467220 */ /* 0x000fe20000410000 */
[----:B------:R-:W-:Y:S01]  /*37c0*/  SHF.L.U32 R117, R11, 0x10, RZ ;  /* 0x000000100b757819 */ /* 0x000fe200000006ff */
[C---:B------:R-:W-:Y:S01]  /*37d0*/  FFMA.FTZ R11, R67.reuse, R8, 1 ;  /* 0x3f800000430b7423 */ /* 0x040fe20000010008 */
[----:B------:R-:W-:Y:S01]  /*37e0*/  FMUL.FTZ R67, R67, R116 ;  /* 0x0000007443437220 */ /* 0x000fe20000410000 */
[----:B---3--:R-:W-:-:S02]  /*37f0*/  SHF.L.U32 R66, R16, 0x10, RZ ;  /* 0x0000001010427819 */ /* 0x008fc400000006ff */
[----:B------:R-:W-:Y:S02]  /*3800*/  SHF.L.U32 R77, R17, 0x10, RZ ;  /* 0x00000010114d7819 */ /* 0x000fe400000006ff */
[----:B------:R-:W-:Y:S01]  /*3810*/  PRMT R80, R16, 0x7632, R80 ;  /* 0x0000763210507816 */ /* 0x000fe20000000050 */
[----:B------:R-:W-:Y:S01]  /*3820*/  FMUL.FTZ R5, R21, R66 ;  /* 0x0000004215057220 */ /* 0x000fe20000410000 */
[----:B------:R-:W-:Y:S01]  /*3830*/  PRMT R94, R17, 0x7632, R94 ;  /* 0x00007632115e7816 */ /* 0x000fe2000000005e */
[----:B------:R-:W-:Y:S01]  /*3840*/  FMUL.FTZ R6, R20, R77 ;  /* 0x0000004d14067220 */ /* 0x000fe20000410000 */
[----:B------:R-:W-:Y:S01]  /*3850*/  SHF.L.U32 R78, R18, 0x10, RZ ;  /* 0x00000010124e7819 */ /* 0x000fe200000006ff */
[----:B------:R-:W-:Y:S01]  /*3860*/  FMUL.FTZ R5, R82, R5 ;  /* 0x0000000552057220 */ /* 0x000fe20000410000 */
[----:B------:R-:W-:Y:S01]  /*3870*/  PRMT R92, R18, 0x7632, R92 ;  /* 0x00007632125c7816 */ /* 0x000fe2000000005c */
[----:B------:R-:W-:Y:S01]  /*3880*/  FMUL.FTZ R6, R83, R6 ;  /* 0x0000000653067220 */ /* 0x000fe20000410000 */
[----:B------:R-:W-:Y:S01]  /*3890*/  PRMT R90, R19, 0x7632, R90 ;  /* 0x00007632135a7816 */ /* 0x000fe2000000005a */
[----:B------:R-:W-:Y:S01]  /*38a0*/  FMUL.FTZ R16, R5, R4 ;  /* 0x0000000405107220 */ /* 0x000fe20000410000 */
[----:B------:R-:W-:Y:S01]  /*38b0*/  SHF.L.U32 R79, R19, 0x10, RZ ;  /* 0x00000010134f7819 */ /* 0x000fe200000006ff */
[----:B------:R-:W-:Y:S01]  /*38c0*/  FMUL.FTZ R17, R6, R7 ;  /* 0x0000000706117220 */ /* 0x000fe20000410000 */
[----:B------:R-:W-:Y:S01]  /*38d0*/  FADD.FTZ R18, -R88, 1 ;  /* 0x3f80000058127421 */ /* 0x000fe20000010100 */
[----:B------:R-:W2:Y:S01]  /*38e0*/  LDS.128 R4, [R63+0x10] ;  /* 0x000010003f047984 */ /* 0x000ea20000000c00 */
[----:B------:R-:W-:Y:S01]  /*38f0*/  SHF.L.U32 R80, R80, 0x10, RZ ;  /* 0x0000001050507819 */ /* 0x000fe200000006ff */
[----:B------:R-:W-:Y:S01]  /*3900*/  FADD.FTZ R19, -R95, 1 ;  /* 0x3f8000005f137421 */ /* 0x000fe20000010100 */
[----:B------:R-:W-:Y:S01]  /*3910*/  FMUL.FTZ R43, R23, R78 ;  /* 0x0000004e172b7220 */ /* 0x000fe20000410000 */
[----:B------:R-:W-:Y:S01]  /*3920*/  FFMA.FTZ R74, R69, R18, 1 ;  /* 0x3f800000454a7423 */ /* 0x000fe20000010012 */
[----:B------:R-:W-:Y:S01]  /*3930*/  SHF.L.U32 R90, R90, 0x10, RZ ;  /* 0x000000105a5a7819 */ /* 0x000fe200000006ff */
[----:B------:R-:W-:Y:S01]  /*3940*/  FMUL.FTZ R18, R93, R80 ;  /* 0x000000505d127220 */ /* 0x000fe20000410000 */
[----:B------:R-:W-:Y:S01]  /*3950*/  FFMA.FTZ R72, R28, R19, 1 ;  /* 0x3f8000001c487423 */ /* 0x000fe20000010013 */
        /* <DEDUP_REMOVED lines=16> */
[----:B------:R-:W-:Y:S01]  /*3a60*/  FADD.FTZ R81, -R91, 1 ;  /* 0x3f8000005b517421 */ /* 0x000fe20000010100 */
[----:B------:R-:W-:Y:S01]  /*3a70*/  FMUL.FTZ R75, R72, R75 ;  /* 0x0000004b484b7220 */ /* 0x000fe20000410000 */
[----:B------:R-:W-:Y:S01]  /*3a80*/  FMUL.FTZ R73, R96, R73 ;  /* 0x0000004960497220 */ /* 0x000fe20000410000 */
[----:B------:R-:W-:Y:S01]  /*3a90*/  MOV R15, UR14 ;  /* 0x0000000e000f7c02 */ /* 0x000fe20008000f00 */
[----:B------:R-:W-:Y:S01]  /*3aa0*/  FFMA.FTZ R81, R64, R81, 1 ;  /* 0x3f80000040517423 */ /* 0x000fe20000010051 */
[----:B------:R-:W-:Y:S01]  /*3ab0*/  FMUL.FTZ R69, R69, R88 ;  /* 0x0000005845457220 */ /* 0x000fe20000410000 */
[----:B------:R-:W-:Y:S01]  /*3ac0*/  FMUL.FTZ R42, R73, R42 ;  /* 0x0000002a492a7220 */ /* 0x000fe20000410000 */
[C---:B------:R-:W-:Y:S01]  /*3ad0*/  FFMA.FTZ R73, R12.reuse, R41, 1 ;  /* 0x3f8000000c497423 */ /* 0x040fe20000010029 */
[----:B------:R-:W-:Y:S01]  /*3ae0*/  FMUL.FTZ R12, R12, R89 ;  /* 0x000000590c0c7220 */ /* 0x000fe20000410000 */
[----:B------:R-:W-:Y:S01]  /*3af0*/  FMUL.FTZ R64, R64, R91 ;  /* 0x0000005b40407220 */ /* 0x000fe20000410000 */
[----:B------:R-:W-:Y:S01]  /*3b00*/  FMUL.FTZ R95, R28, R95 ;  /* 0x0000005f1c5f7220 */ /* 0x000fe20000410000 */
[----:B------:R-:W-:-:S02]  /*3b10*/  FMUL.FTZ R103, R30, R103 ;  /* 0x000000671e677220 */ /* 0x000fc40000410000 */
[----:B------:R-:W-:Y:S01]  /*3b20*/  FMUL.FTZ R28, R27, R64 ;  /* 0x000000401b1c7220 */ /* 0x000fe20000410000 */
[----:B--2---:R-:W-:Y:S02]  /*3b30*/  SHF.L.U32 R107, R4, 0x10, RZ ;  /* 0x00000010046b7819 */ /* 0x004fe400000006ff */
[----:B------:R-:W-:Y:S02]  /*3b40*/  SHF.L.U32 R109, R6, 0x10, RZ ;  /* 0x00000010066d7819 */ /* 0x000fe400000006ff */
[----:B------:R-:W-:Y:S01]  /*3b50*/  PRMT R112, R4, 0x7632, R112 ;  /* 0x0000763204707816 */ /* 0x000fe20000000070 */
[----:B------:R-:W-:Y:S01]  /*3b60*/  FMUL.FTZ R4, R24, R107 ;  /* 0x0000006b18047220 */ /* 0x000fe20000410000 */
[C---:B------:R-:W-:Y:S01]  /*3b70*/  PRMT R111, R5.reuse, 0x7632, R111 ;  /* 0x00007632056f7816 */ /* 0x040fe2000000006f */
[----:B------:R-:W-:Y:S01]  /*3b80*/  FMUL.FTZ R40, R26, R109 ;  /* 0x0000006d1a287220 */ /* 0x000fe20000410000 */
[----:B------:R-:W-:Y:S01]  /*3b90*/  SHF.L.U32 R102, R5, 0x10, RZ ;  /* 0x0000001005667819 */ /* 0x000fe200000006ff */
[----:B------:R-:W-:Y:S01]  /*3ba0*/  FADD.FTZ R5, -R87, 1 ;  /* 0x3f80000057057421 */ /* 0x000fe20000010100 */
[----:B------:R-:W-:Y:S01]  /*3bb0*/  SHF.L.U32 R104, R7, 0x10, RZ ;  /* 0x0000001007687819 */ /* 0x000fe200000006ff */
[----:B------:R-:W-:Y:S01]  /*3bc0*/  FMUL.FTZ R4, R87, R4 ;  /* 0x0000000457047220 */ /* 0x000fe20000410000 */
[----:B------:R-:W-:Y:S01]  /*3bd0*/  PRMT R110, R6, 0x7632, R110 ;  /* 0x00007632066e7816 */ /* 0x000fe2000000006e */
[----:B------:R-:W-:Y:S01]  /*3be0*/  FFMA.FTZ R5, R14, R5, 1 ;  /* 0x3f8000000e057423 */ /* 0x000fe20000010005 */
[----:B------:R-:W-:Y:S01]  /*3bf0*/  PRMT R108, R7, 0x7632, R108 ;  /* 0x00007632076c7816 */ /* 0x000fe2000000006c */
[----:B------:R-:W-:Y:S01]  /*3c00*/  FMUL.FTZ R86, R27, R104 ;  /* 0x000000681b567220 */ /* 0x000fe20000410000 */
[----:B------:R-:W-:Y:S01]  /*3c10*/  FADD.FTZ R7, -R85, 1 ;  /* 0x3f80000055077421 */ /* 0x000fe20000010100 */
[----:B------:R-:W-:Y:S01]  /*3c20*/  FMUL.FTZ R6, R25, R102 ;  /* 0x0000006619067220 */ /* 0x000fe20000410000 */
[----:B------:R-:W-:Y:S01]  /*3c30*/  FMUL.FTZ R72, R89, R40 ;  /* 0x0000002859487220 */ /* 0x000fe20000410000 */
[----:B------:R-:W-:Y:S01]  /*3c40*/  FMUL.FTZ R86, R91, R86 ;  /* 0x000000565b567220 */ /* 0x000fe20000410000 */
[----:B------:R-:W-:Y:S01]  /*3c50*/  FMUL.FTZ R40, R4, R5 ;  /* 0x0000000504287220 */ /* 0x000fe20000410000 */
[----:B------:R-:W-:Y:S01]  /*3c60*/  FFMA.FTZ R7, R0, R7, 1 ;  /* 0x3f80000000077423 */ /* 0x000fe20000010007 */
[----:B------:R-:W-:Y:S01]  /*3c70*/  FMUL.FTZ R6, R85, R6 ;  /* 0x0000000655067220 */ /* 0x000fe20000410000 */
[----:B----4-:R-:W-:Y:S01]  /*3c80*/  FADD.FTZ R5, -R119, 1 ;  /* 0x3f80000077057421 */ /* 0x010fe20000010100 */
[----:B------:R-:W-:Y:S01]  /*3c90*/  SHF.L.U32 R112, R112, 0x10, RZ ;  /* 0x0000001070707819 */ /* 0x000fe200000006ff */
[----:B------:R-:W-:Y:S01]  /*3ca0*/  FMUL.FTZ R81, R86, R81 ;  /* 0x0000005156517220 */ /* 0x000fe20000410000 */
[----:B------:R-:W-:Y:S01]  /*3cb0*/  SHF.L.U32 R111, R111, 0x10, RZ ;  /* 0x000000106f6f7819 */ /* 0x000fe200000006ff */
[----:B------:R-:W-:Y:S01]  /*3cc0*/  FMUL.FTZ R41, R6, R7 ;  /* 0x0000000706297220 */ /* 0x000fe20000410000 */
[----:B------:R-:W-:Y:S01]  /*3cd0*/  SHF.L.U32 R110, R110, 0x10, RZ ;  /* 0x000000106e6e7819 */ /* 0x000fe200000006ff */
[----:B------:R-:W-:Y:S01]  /*3ce0*/  FFMA.FTZ R86, R76, R5, 1 ;  /* 0x3f8000004c567423 */ /* 0x000fe20000010005 */
[----:B------:R-:W-:Y:S01]  /*3cf0*/  SHF.L.U32 R108, R108, 0x10, RZ ;  /* 0x000000106c6c7819 */ /* 0x000fe200000006ff */
[----:B0-----:R-:W-:Y:S01]  /*3d00*/  FADD.FTZ R4, -R100, 1 ;  /* 0x3f80000064047421 */ /* 0x001fe20000010100 */
[----:B-1----:R-:W-:Y:S01]  /*3d10*/  FADD.FTZ R6, -R106, 1 ;  /* 0x3f8000006a067421 */ /* 0x002fe20000010100 */
[----:B------:R-:W-:Y:S01]  /*3d20*/  FMUL.FTZ R5, R113, R112 ;  /* 0x0000007071057220 */ /* 0x000fe20000410000 */
[----:B------:R-:W-:Y:S01]  /*3d30*/  FMUL.FTZ R7, R114, R111 ;  /* 0x0000006f72077220 */ /* 0x000fe20000410000 */
[----:B------:R-:W-:Y:S01]  /*3d40*/  FMUL.FTZ R9, R115, R110 ;  /* 0x0000006e73097220 */ /* 0x000fe20000410000 */
[----:B------:R-:W-:Y:S01]  /*3d50*/  FMUL.FTZ R8, R117, R108 ;  /* 0x0000006c75087220 */ /* 0x000fe20000410000 */
[----:B------:R-:W-:Y:S01]  /*3d60*/  FMUL.FTZ R72, R72, R73 ;  /* 0x0000004948487220 */ /* 0x000fe20000410000 */
[----:B------:R-:W-:Y:S01]  /*3d70*/  FFMA.FTZ R4, R31, R4, 1 ;  /* 0x3f8000001f047423 */ /* 0x000fe20000010004 */
[----:B------:R-:W-:Y:S01]  /*3d80*/  FFMA.FTZ R6, R29, R6, 1 ;  /* 0x3f8000001d067423 */ /* 0x000fe20000010006 */
        /* <DEDUP_REMOVED lines=12> */
[----:B------:R-:W-:Y:S01]  /*3e50*/  F2FP.BF16.F32.PACK_AB R6, R75, R18 ;  /* 0x000000124b06723e */ /* 0x000fe200000010ff */
[----:B------:R-:W-:Y:S01]  /*3e60*/  FMUL.FTZ R100, R31, R100 ;  /* 0x000000641f647220 */ /* 0x000fe20000410000 */
[----:B------:R-:W-:Y:S01]  /*3e70*/  F2FP.BF16.F32.PACK_AB R7, R74, R19 ;  /* 0x000000134a07723e */ /* 0x000fe200000010ff */
[----:B------:R-:W-:Y:S01]  /*3e80*/  BAR.SYNC.DEFER_BLOCKING 0x0 ;  /* 0x0000000000007b1d */ /* 0x000fe20000010000 */
[----:B------:R-:W-:Y:S01]  /*3e90*/  F2FP.BF16.F32.PACK_AB R16, R9, R40 ;  /* 0x000000280910723e */ /* 0x000fe200000010ff */
[----:B------:R-:W-:Y:S01]  /*3ea0*/  FMUL.FTZ R106, R29, R106 ;  /* 0x0000006a1d6a7220 */ /* 0x000fe20000410000 */
[----:B------:R-:W-:Y:S01]  /*3eb0*/  F2FP.BF16.F32.PACK_AB R17, R8, R41 ;  /* 0x000000290811723e */ /* 0x000fe200000010ff */
[----:B------:R-:W-:Y:S01]  /*3ec0*/  FMUL.FTZ R76, R76, R119 ;  /* 0x000000774c4c7220 */ /* 0x000fe20000410000 */
[----:B------:R-:W-:Y:S01]  /*3ed0*/  F2FP.BF16.F32.PACK_AB R18, R11, R72 ;  /* 0x000000480b12723e */ /* 0x000fe200000010ff */
[----:B------:R-:W-:Y:S01]  /*3ee0*/  FMUL.FTZ R0, R21, R71 ;  /* 0x0000004715007220 */ /* 0x000fe20000410000 */
[----:B------:R-:W-:Y:S01]  /*3ef0*/  F2FP.BF16.F32.PACK_AB R19, R86, R81 ;  /* 0x000000515613723e */ /* 0x000fe200000010ff */
[----:B------:R-:W-:Y:S01]  /*3f00*/  FMUL.FTZ R31, R24, R87 ;  /* 0x00000057181f7220 */ /* 0x000fe20000410000 */
[----:B------:R-:W-:Y:S01]  /*3f10*/  MOV R14, UR13 ;  /* 0x0000000d000e7c02 */ /* 0x000fe20008000f00 */
[----:B------:R-:W-:Y:S01]  /*3f20*/  FMUL.FTZ R30, R25, R85 ;  /* 0x00000055191e7220 */ /* 0x000fe20000410000 */
[----:B------:R-:W-:Y:S01]  /*3f30*/  SHF.L.U32 R43, R36, 0x10, RZ ;  /* 0x00000010242b7819 */ /* 0x000fe200000006ff */
[----:B------:R-:W-:Y:S01]  /*3f40*/  FMUL.FTZ R29, R26, R12 ;  /* 0x0000000c1a1d7220 */ /* 0x000fe20000410000 */
[----:B------:R-:W-:Y:S01]  /*3f50*/  SHF.L.U32 R41, R37, 0x10, RZ ;  /* 0x0000001025297819 */ /* 0x000fe200000006ff */
[----:B------:R-:W-:Y:S01]  /*3f60*/  IMAD.WIDE.U32 R14, R3, 0x10, R14 ;  /* 0x00000010030e7825 */ /* 0x000fe200078e000e */
[----:B------:R-:W-:-:S03]  /*3f70*/  PRMT R86, R38, 0x7632, R86 ;  /* 0x0000763226567816 */ /* 0x000fc60000000056 */
[----:B------:R-:W-:Y:S01]  /*3f80*/  FMUL.FTZ R27, R93, R95 ;  /* 0x0000005f5d1b7220 */ /* 0x000fe20000410000 */
[----:B------:R-:W-:Y:S01]  /*3f90*/  SHF.L.U32 R42, R38, 0x10, RZ ;  /* 0x00000010262a7819 */ /* 0x000fe200000006ff */
[----:B------:R-:W-:Y:S01]  /*3fa0*/  FMUL.FTZ R26, R97, R65 ;  /* 0x00000041611a7220 */ /* 0x000fe20000410000 */
[C---:B------:R-:W-:Y:S01]  /*3fb0*/  PRMT R74, R32.reuse, 0x7632, R74 ;  /* 0x00007632204a7816 */ /* 0x040fe2000000004a */
[----:B------:R-:W-:Y:S01]  /*3fc0*/  FMUL.FTZ R25, R99, R103 ;  /* 0x0000006763197220 */ /* 0x000fe20000410000 */
[----:B------:R-:W-:Y:S01]  /*3fd0*/  SHF.L.U32 R40, R32, 0x10, RZ ;  /* 0x0000001020287819 */ /* 0x000fe200000006ff */
[----:B------:R-:W-:Y:S01]  /*3fe0*/  FMUL.FTZ R32, R22, R84 ;  /* 0x0000005416207220 */ /* 0x000fe20000410000 */
[C---:B------:R-:W-:Y:S01]  /*3ff0*/  PRMT R75, R33.reuse, 0x7632, R75 ;  /* 0x00007632214b7816 */ /* 0x040fe2000000004b */
[----:B------:R-:W-:Y:S01]  /*4000*/  STS.128 [R63], R4 ;  /* 0x000000043f007388 */ /* 0x000fe20000000c00 */
[----:B------:R-:W-:Y:S01]  /*4010*/  SHF.L.U32 R37, R33, 0x10, RZ ;  /* 0x0000001021257819 */ /* 0x000fe200000006ff */
[----:B------:R-:W-:Y:S01]  /*4020*/  FMUL.FTZ R33, R23, R69 ;  /* 0x0000004517217220 */ /* 0x000fe20000410000 */
[----:B------:R-:W-:Y:S01]  /*4030*/  PRMT R72, R34, 0x7632, R72 ;  /* 0x0000763222487816 */ /* 0x000fe20000000048 */
[----:B------:R-:W-:Y:S01]  /*4040*/  STS.128 [R63+0x10], R16 ;  /* 0x000010103f007388 */ /* 0x000fe20000000c00 */
[----:B------:R-:W-:-:S03]  /*4050*/  NOP ;  /* 0x0000000000007918 */ /* 0x000fc60000000000 */
[----:B------:R-:W0:Y:S01]  /*4060*/  LDS.128 R8, [R59] ;  /* 0x000000003b087984 */ /* 0x000e220000000c00 */
[----:B------:R-:W-:Y:S01]  /*4070*/  SHF.L.U32 R38, R34, 0x10, RZ ;  /* 0x0000001022267819 */ /* 0x000fe200000006ff */
[----:B------:R-:W-:Y:S01]  /*4080*/  FMUL.FTZ R34, R20, R70 ;  /* 0x0000004614227220 */ /* 0x000fe20000410000 */
[----:B------:R-:W-:Y:S01]  /*4090*/  PRMT R81, R39, 0x7632, R81 ;  /* 0x0000763227517816 */ /* 0x000fe20000000051 */
[----:B------:R-:W1:Y:S01]  /*40a0*/  LDS.128 R4, [R59+0x200] ;  /* 0x000200003b047984 */ /* 0x000e620000000c00 */
[----:B------:R-:W-:Y:S01]  /*40b0*/  PRMT R73, R35, 0x7632, R73 ;  /* 0x0000763223497816 */ /* 0x000fe20000000049 */
[----:B------:R-:W-:Y:S01]  /*40c0*/  FMUL.FTZ R24, R101, R68 ;  /* 0x0000004465187220 */ /* 0x000fe20000410000 */
[----:B------:R-:W-:Y:S01]  /*40d0*/  SHF.L.U32 R39, R39, 0x10, RZ ;  /* 0x0000001027277819 */ /* 0x000fe200000006ff */
[----:B------:R-:W-:Y:S01]  /*40e0*/  FFMA.FTZ R82, R0, R43, R13 ;  /* 0x0000002b00527223 */ /* 0x000fe2000001000d */
[----:B------:R-:W-:Y:S01]  /*40f0*/  SHF.L.U32 R35, R35, 0x10, RZ ;  /* 0x0000001023237819 */ /* 0x000fe200000006ff */
[----:B------:R-:W-:Y:S01]  /*4100*/  FMUL.FTZ R23, R113, R100 ;  /* 0x0000006471177220 */ /* 0x000fe20000410000 */
[----:B------:R-:W-:Y:S01]  /*4110*/  SHF.L.U32 R36, R118, 0x10, RZ ;  /* 0x0000001076247819 */ /* 0x000fe200000006ff */
[----:B------:R-:W-:Y:S01]  /*4120*/  FMUL.FTZ R22, R114, R106 ;  /* 0x0000006a72167220 */ /* 0x000fe20000410000 */
[----:B------:R-:W-:Y:S01]  /*4130*/  FMUL.FTZ R21, R115, R67 ;  /* 0x0000004373157220 */ /* 0x000fe20000410000 */
[----:B------:R-:W-:Y:S01]  /*4140*/  FMUL.FTZ R20, R117, R76 ;  /* 0x0000004c75147220 */ /* 0x000fe20000410000 */
[----:B0-----:R0:W-:Y:S04]  /*4150*/  STG.E.128 desc[UR28][R14.64], R8 ;  /* 0x000000080e007986 */ /* 0x0011e8000c101d1c */
[----:B-1----:R0:W-:Y:S01]  /*4160*/  STG.E.128 desc[UR28][R14.64+0x200], R4 ;  /* 0x000200040e007986 */ /* 0x0021e2000c101d1c */
[----:B------:R-:W-:Y:S05]  /*4170*/  BRA.U !UP0, `(.L_x_1907) ;  /* 0x0000000108a87547 */ /* 0x000fea000b800000 */
[----:B------:R-:W-:Y:S01]  /*4180*/  BAR.SYNC.DEFER_BLOCKING 0x0 ;  /* 0x0000000000007b1d */ /* 0x000fe20000010000 */
[----:B0-----:R-:W-:Y:S01]  /*4190*/  FMUL.FTZ R4, R71, R66 ;  /* 0x0000004247047220 */ /* 0x001fe20000410000 */
        /* <DEDUP_REMOVED lines=40> */
.L_x_1907:
[----:B------:R-:W-:Y:S01]  /*4420*/  FFMA.FTZ R3, R27, R36, R82 ;  /* 0x000000241b037223 */ /* 0x000fe20000010052 */
[----:B------:R-:W-:Y:S01]  /*4430*/  SHF.L.U32 R93, R98, 0x10, RZ ;  /* 0x00000010625d7819 */ /* 0x000fe200000006ff */
[----:B------:R-:W2:Y:S01]  /*4440*/  LDCU UR39, c[0x0][0x38c] ;  /* 0x00007180ff2777ac */ /* 0x000ea20008000800 */
[----:B------:R-:W-:Y:S01]  /*4450*/  SHF.L.U32 R86, R86, 0x10, RZ ;  /* 0x0000001056567819 */ /* 0x000fe200000006ff */
[----:B------:R-:W-:Y:S01]  /*4460*/  FFMA.FTZ R3, R34, R41, R3 ;  /* 0x0000002922037223 */ /* 0x000fe20000010003 */
[----:B------:R-:W-:Y:S01]  /*4470*/  SHF.L.U32 R81, R81, 0x10, RZ ;  /* 0x0000001051517819 */ /* 0x000fe200000006ff */
[----:B------:R-:W-:Y:S01]  /*4480*/  HFMA2 R95, -RZ, RZ, 0, 0 ;  /* 0x00000000ff5f7431 */ /* 0x000fe200000001ff */
[----:B------:R-:W-:Y:S01]  /*4490*/  SHF.L.U32 R74, R74, 0x10, RZ ;  /* 0x000000104a4a7819 */ /* 0x000fe200000006ff */
[----:B01----:R-:W-:Y:S01]  /*44a0*/  FFMA.FTZ R4, R26, R93, R3 ;  /* 0x0000005d1a047223 */ /* 0x003fe20000010003 */
[----:B------:R-:W-:Y:S01]  /*44b0*/  SHF.L.U32 R75, R75, 0x10, RZ ;  /* 0x000000104b4b7819 */ /* 0x000fe200000006ff */
[----:B------:R-:W-:Y:S01]  /*44c0*/  HFMA2 R87, -RZ, RZ, 0, 0 ;  /* 0x00000000ff577431 */ /* 0x000fe200000001ff */
[----:B------:R-:W-:Y:S01]  /*44d0*/  SHF.L.U32 R72, R72, 0x10, RZ ;  /* 0x0000001048487819 */ /* 0x000fe200000006ff */
[----:B------:R-:W-:Y:S01]  /*44e0*/  FFMA.FTZ R4, R33, R42, R4 ;  /* 0x0000002a21047223 */ /* 0x000fe20000010004 */
[----:B------:R-:W-:-:S02]  /*44f0*/  SHF.L.U32 R73, R73, 0x10, RZ ;  /* 0x0000001049497819 */ /* 0x000fc400000006ff */
[----:B------:R-:W-:Y:S02]  /*4500*/  CS2R R90, SRZ ;  /* 0x00000000005a7805 */ /* 0x000fe4000001ff00 */
[----:B------:R-:W-:Y:S01]  /*4510*/  MOV R92, RZ ;  /* 0x000000ff005c7202 */ /* 0x000fe20000000f00 */
[----:B------:R-:W-:Y:S01]  /*4520*/  FFMA.FTZ R3, R25, R86, R4 ;  /* 0x0000005619037223 */ /* 0x000fe20000010004 */
[----:B------:R-:W-:Y:S02]  /*4530*/  CS2R R88, SRZ ;  /* 0x0000000000587805 */ /* 0x000fe4000001ff00 */
[----:B------:R-:W-:Y:S02]  /*4540*/  CS2R R84, SRZ ;  /* 0x0000000000547805 */ /* 0x000fe4000001ff00 */
[----:B------:R-:W-:Y:S01]  /*4550*/  CS2R R82, SRZ ;  /* 0x0000000000527805 */ /* 0x000fe2000001ff00 */
[----:B------:R-:W-:Y:S01]  /*4560*/  FFMA.FTZ R3, R32, R39, R3 ;  /* 0x0000002720037223 */ /* 0x000fe20000010003 */
[----:B--2---:R-:W-:Y:S01]  /*4570*/  UISETP.GE.AND UP0, UPT, UR39, 0x1, UPT ;  /* 0x000000012700788c */ /* 0x004fe2000bf06270 */
[----:B------:R-:W-:-:S02]  /*4580*/  MOV R80, RZ ;  /* 0x000000ff00507202 */ /* 0x000fc40000000f00 */
[----:B------:R-:W-:Y:S01]  /*4590*/  CS2R R78, SRZ ;  /* 0x00000000004e7805 */ /* 0x000fe2000001ff00 */
[----:B------:R-:W-:Y:S01]  /*45a0*/  FFMA.FTZ R4, R24, R81, R3 ;  /* 0x0000005118047223 */ /* 0x000fe20000010003 */
[----:B------:R-:W-:Y:S01]  /*45b0*/  CS2R R76, SRZ ;  /* 0x00000000004c7805 */ /* 0x000fe2000001ff00 */
        /* <DEDUP_REMOVED lines=20> */
[----:B------:R-:W-:-:S02]  /*4700*/  FMUL.FTZ R12, R20, UR6 ;  /* 0x00000006140c7c20 */ /* 0x000fc40008410000 */
[----:B------:R-:W-:-:S04]  /*4710*/  FFMA.FTZ R3, R21, R72, R4 ;  /* 0x0000004815037223 */ /* 0x000fc80000010004 */
[----:B------:R-:W-:-:S04]  /*4720*/  FFMA.FTZ R3, R28, R35, R3 ;  /* 0x000000231c037223 */ /* 0x000fc80000010003 */
[----:B------:R-:W-:Y:S01]  /*4730*/  FFMA.FTZ R13, R20, R73, R3 ;  /* 0x00000049140d7223 */ /* 0x000fe20000010003 */
[----:B------:R-:W-:Y:S06]  /*4740*/  BAR.SYNC.DEFER_BLOCKING 0x0 ;  /* 0x0000000000007b1d */ /* 0x000fec0000010000 */
[----:B------:R-:W-:Y:S05]  /*4750*/  BRA.U !UP0, `(.L_x_1908) ;  /* 0x0000002508987547 */ /* 0x000fea000b800000 */
[----:B------:R-:W0:Y:S01]  /*4760*/  LDCU.64 UR32, c[0x0][0x3b8] ;  /* 0x00007700ff2077ac */ /* 0x000e220008000a00 */
[----:B------:R-:W1:Y:S01]  /*4770*/  LDC R3, c[0x0][0x394] ;  /* 0x0000e500ff037b82 */ /* 0x000e620000000800 */
[----:B------:R-:W-:Y:S01]  /*4780*/  MOV R95, RZ ;  /* 0x000000ff005f7202 */ /* 0x000fe20000000f00 */
        /* <DEDUP_REMOVED lines=9> */
[----:B------:R-:W-:Y:S01]  /*4820*/  UIMAD UR9, UR22, UR35, UR31 ;  /* 0x00000023160972a4 */ /* 0x000fe2000f8e021f */
[----:B------:R-:W0:Y:S02]  /*4830*/  LDCU.64 UR34, c[0x0][0x3e0] ;  /* 0x00007c00ff2277ac */ /* 0x000e240008000a00 */
[----:B------:R-:W-:Y:S01]  /*4840*/  ISETP.EQ.AND P0, PT, R2, RZ, !P0 ;  /* 0x000000ff0200720c */ /* 0x000fe20004702270 */
[----:B------:R-:W1:Y:S03]  /*4850*/  LDCU.64 UR36, c[0x0][0x3c0] ;  /* 0x00007800ff2477ac */ /* 0x000e660008000a00 */
[----:B------:R-:W-:Y:S01]  /*4860*/  P2R R118, PR, RZ, 0x1 ;  /* 0x00000001ff767803 */ /* 0x000fe20000000000 */
[----:B---3--:R-:W-:-:S02]  /*4870*/  ULEA UR38, UP0, UR8, UR26, 0x2 ;  /* 0x0000001a08267291 */ /* 0x008fc4000f8010ff */
[----:B-----5:R-:W-:Y:S02]  /*4880*/  UIMAD.WIDE.U32 UR32, UR22, UR12, URZ ;  /* 0x0000000c162072a5 */ /* 0x020fe4000f8e00ff */
[----:B------:R-:W-:Y:S02]  /*4890*/  ULEA.HI.X UR27, UR8, UR27, UR23, 0x2, UP0 ;  /* 0x0000001b081b7291 */ /* 0x000fe400080f1417 */
[----:B------:R-:W-:Y:S02]  /*48a0*/  UIADD3 UR8, UPT, UPT, UR18, -0x2, URZ ;  /* 0xfffffffe12087890 */ /* 0x000fe4000fffe0ff */
[----:B----4-:R-:W-:Y:S01]  /*48b0*/  ULEA UR31, UP1, UR30, UR40, 0x2 ;  /* 0x000000281e1f7291 */ /* 0x010fe2000f8210ff */
[----:B------:R-:W-:Y:S01]  /*48c0*/  UMOV UR12, 0x400 ;  /* 0x00000400000c7882 */ /* 0x000fe20000000000 */
[----:B------:R-:W-:Y:S02]  /*48d0*/  ULEA UR26, UP2, UR32, UR24, 0x2 ;  /* 0x00000018201a7291 */ /* 0x000fe4000f8410ff */
[----:B------:R-:W-:-:S02]  /*48e0*/  UIMAD UR13, UR22, UR13, UR33 ;  /* 0x0000000d160d72a4 */ /* 0x000fc4000f8e0221 */
[----:B------:R-:W-:Y:S02]  /*48f0*/  USHF.L.U32 UR21, UR21, 0x8, URZ ;  /* 0x0000000815157899 */ /* 0x000fe400080006ff */
[----:B------:R-:W-:Y:S02]  /*4900*/  ULEA UR12, UR42, UR12, 0x18 ;  /* 0x0000000c2a0c7291 */ /* 0x000fe4000f8ec0ff */
[----:B------:R-:W-:Y:S02]  /*4910*/  ULEA.HI.X UR30, UR30, UR41, UR9, 0x2, UP1 ;  /* 0x000000291e1e7291 */ /* 0x000fe400088f1409 */
[----:B------:R-:W-:Y:S02]  /*4920*/  ULEA.HI.X UR25, UR32, UR25, UR13, 0x2, UP2 ;  /* 0x0000001920197291 */ /* 0x000fe400090f140d */
[----:B------:R-:W-:Y:S01]  /*4930*/  UIMAD UR9, UR8, UR39, URZ ;  /* 0x00000027080972a4 */ /* 0x000fe2000f8e02ff */
[----:B------:R-:W2:Y:S01]  /*4940*/  LDCU UR33, c[0x0][0x394] ;  /* 0x00007280ff2177ac */ /* 0x000ea20008000800 */
[----:B------:R-:W3:Y:S01]  /*4950*/  LDCU UR43, c[0x0][0x38c] ;  /* 0x00007180ff2b77ac */ /* 0x000ee20008000800 */
[----:B------:R-:W-:-:S02]  /*4960*/  USHF.L.U64.HI UR22, UR14, 0x2, UR15 ;  /* 0x000000020e167899 */ /* 0x000fc4000801020f */
[----:B------:R-:W-:Y:S02]  /*4970*/  ULOP3.LUT UR21, UR21, 0x100, URZ, 0xc0, !UPT ;  /* 0x0000010015157892 */ /* 0x000fe4000f8ec0ff */
[----:B0-----:R-:W-:Y:S02]  /*4980*/  USHF.L.U64.HI UR24, UR34, 0x2, UR35 ;  /* 0x0000000222187899 */ /* 0x001fe40008010223 */
[----:B-1----:R-:W-:Y:S02]  /*4990*/  USHF.L.U64.HI UR23, UR36, 0x2, UR37 ;  /* 0x0000000224177899 */ /* 0x002fe40008010225 */
[----:B------:R-:W-:Y:S02]  /*49a0*/  UIADD3 UR32, UPT, UPT, UR12, 0x1ae0, URZ ;  /* 0x00001ae00c207890 */ /* 0x000fe4000fffe0ff */
[----:B------:R-:W-:Y:S01]  /*49b0*/  UIADD3 UR13, UPT, UPT, UR12, 0x24e0, URZ ;  /* 0x000024e00c0d7890 */ /* 0x000fe2000fffe0ff */
[----:B------:R-:W-:-:S11]  /*49c0*/  UMOV UR8, URZ ;  /* 0x000000ff00087c82 */ /* 0x000fd60008000000 */
.L_x_1921:
[----:B------:R-:W-:Y:S02]  /*49d0*/  MOV R6, UR26 ;  /* 0x0000001a00067c02 */ /* 0x000fe40008000f00 */
[----:B------:R-:W-:-:S05]  /*49e0*/  MOV R7, UR25 ;  /* 0x0000001900077c02 */ /* 0x000fca0008000f00 */
[----:B------:R-:W4:Y:S01]  /*49f0*/  LDG.E R94, desc[UR28][R6.64] ;  /* 0x0000001c065e7981 */ /* 0x000f22000c1e1900 */
[----:B-1----:R-:W-:Y:S02]  /*4a00*/  MOV R2, UR38 ;  /* 0x0000002600027c02 */ /* 0x002fe40008000f00 */
[----:B------:R-:W-:Y:S02]  /*4a10*/  MOV R5, UR30 ;  /* 0x0000001e00057c02 */ /* 0x000fe40008000f00 */
[----:B------:R-:W-:Y:S02]  /*4a20*/  MOV R3, UR27 ;  /* 0x0000001b00037c02 */ /* 0x000fe40008000f00 */
[----:B------:R-:W-:-:S03]  /*4a30*/  MOV R4, UR31 ;  /* 0x0000001f00047c02 */ /* 0x000fc60008000f00 */
[----:B0-----:R0:W5:Y:S04]  /*4a40*/  LDG.E R2, desc[UR28][R2.64] ;  /* 0x0000001c02027981 */ /* 0x001168000c1e1900 */
[----:B------:R-:W5:Y:S01]  /*4a50*/  LDG.E R5, desc[UR28][R4.64] ;  /* 0x0000001c04057981 */ /* 0x000f62000c1e1900 */
[----:B------:R-:W1:Y:S01]  /*4a60*/  S2UR UR15, SR_CgaCtaId ;  /* 0x00000000000f79c3 */ /* 0x000e620000008800 */
[----:B------:R-:W-:Y:S01]  /*4a70*/  UMOV UR12, 0x400 ;  /* 0x00000400000c7882 */ /* 0x000fe20000000000 */
[----:B------:R-:W-:Y:S01]  /*4a80*/  BSSY.RECONVERGENT B0, `(.L_x_1909) ;  /* 0x0000047000007945 */ /* 0x000fe20003800200 */
[----:B------:R-:W2:Y:S01]  /*4a90*/  S2R R96, SR_TID.X ;  /* 0x0000000000607919 */ /* 0x000ea20000002100 */
[----:B-1----:R-:W-:Y:S01]  /*4aa0*/  ULEA UR12, UR15, UR12, 0x18 ;  /* 0x0000000c0f0c7291 */ /* 0x002fe2000f8ec0ff */
[----:B--2---:R-:W-:-:S02]  /*4ab0*/  ISETP.NE.AND P0, PT, R96, RZ, PT ;  /* 0x000000ff6000720c */ /* 0x004fc40003f05270 */
[C---:B0-----:R-:W-:Y:S02]  /*4ac0*/  IADD3 R3, PT, PT, R96.reuse, 0x200, RZ ;  /* 0x0000020060037810 */ /* 0x041fe40007ffe0ff */
[----:B------:R-:W-:Y:S02]  /*4ad0*/  ISETP.NE.AND P1, PT, R96, 0x7f, PT ;  /* 0x0000007f6000780c */ /* 0x000fe40003f25270 */
[----:B------:R-:W-:-:S04]  /*4ae0*/  SEL R3, R3, UR21, P0 ;  /* 0x0000001503037c07 */ /* 0x000fc80008000000 */
[----:B------:R-:W-:Y:S01]  /*4af0*/  LEA R3, R3, UR12, 0x2 ;  /* 0x0000000c03037c11 */ /* 0x000fe2000f8e10ff */
[----:B----4-:R-:W-:-:S04]  /*4b00*/  FMUL.FTZ R9, R94, 1.4426950216293334961 ;  /* 0x3fb8aa3b5e097820 */ /* 0x010fc80000410000 */
        /* <DEDUP_REMOVED lines=18> */
[----:B-----5:R-:W-:-:S04]  /*4c30*/  FMUL.FTZ R5, R2, R5 ;  /* 0x0000000502057220 */ /* 0x020fc80000410000 */
        /* <DEDUP_REMOVED lines=41> */
.L_x_1910:
[----:B------:R-:W-:-:S06]  /*4ed0*/  LEA R97, R96, UR12, 0x2 ;  /* 0x0000000c60617c11 */ /* 0x000fcc000f8e10ff */
[----:B------:R-:W1:Y:S02]  /*4ee0*/  LDS R97, [R97+0x22e4] ;  /* 0x0022e40061617984 */ /* 0x000e640000000800 */
.L_x_1911:
[----:B---3--:R-:W-:Y:S05]  /*4ef0*/  BSYNC.RECONVERGENT B0 ;  /* 0x0000000000007941 */ /* 0x008fea0003800200 */
.L_x_1909:
        /* <DEDUP_REMOVED lines=104> */
.L_x_1939:
[C---:B----4-:R-:W-:Y:S01]  /*5580*/  FFMA.FTZ R150, R10.reuse, R150, R11 ;  /* 0x000000960a967223 */ /* 0x050fe2000001000b */
[----:B------:R-:W-:Y:S01]  /*5590*/  UMOV UR15, 0xffffffff ;  /* 0xffffffff000f7882 */ /* 0x000fe20000000000 */
[----:B0--3--:R-:W-:-:S03]  /*55a0*/  @P1 FMUL.FTZ R10, R10, R149 ;  /* 0x000000950a0a1220 */ /* 0x009fc60000410000 */
[----:B------:R-:W-:Y:S01]  /*55b0*/  FSEL R11, R11, R150, !P1 ;  /* 0x000000960b0b7208 */ /* 0x000fe20004800000 */
[----:B------:R-:W-:Y:S06]  /*55c0*/  BRA.DIV UR15, `(.L_x_1914) ;  /* 0x000000360f9c7947 */ /* 0x000fec000b800000 */
.L_x_1942:
[----:B------:R-:W-:-:S03]  /*55d0*/  UMOV UR15, 0xffffffff ;  /* 0xffffffff000f7882 */ /* 0x000fc60000000000 */
[----:B------:R-:W-:Y:S05]  /*55e0*/  BRA.DIV UR15, `(.L_x_1915) ;  /* 0x000000360fbc7947 */ /* 0x000fea000b800000 */
.L_x_1945:
[----:B------:R-:W-:-:S03]  /*55f0*/  UMOV UR15, 0xffffffff ;  /* 0xffffffff000f7882 */ /* 0x000fc60000000000 */
[----:B------:R-:W-:Y:S05]  /*5600*/  BRA.DIV UR15, `(.L_x_1916) ;  /* 0x000000360fdc7947 */ /* 0x000fea000b800000 */
[----:B------:R-:W0:Y:S04]  /*5610*/  SHFL.UP PT, R10, R10, 0x1, RZ ;  /* 0x042000000a0a7989 */ /* 0x000e2800000e00ff */
[----:B------:R-:W3:Y:S04]  /*5620*/  SHFL.UP PT, R11, R11, 0x1, RZ ;  /* 0x042000000b0b7989 */ /* 0x000ee800000e00ff */
[----:B-----5:R-:W4:Y:S04]  /*5630*/  SHFL.IDX PT, R4, R4, RZ, 0x1f ;  /* 0x00001fff04047589 */ /* 0x020f2800000e0000 */
[----:B------:R-:W0:Y:S02]  /*5640*/  SHFL.IDX PT, R5, R5, RZ, 0x1f ;  /* 0x00001fff05057589 */ /* 0x000e2400000e0000 */
.L_x_1951:
        /* <DEDUP_REMOVED lines=12> */
.L_x_1912:
[----:B------:R-:W-:Y:S05]  /*5710*/  WARPSYNC.ALL ;  /* 0x0000000000007948 */ /* 0x000fea0003800000 */
[----:B------:R-:W-:Y:S01]  /*5720*/  BAR.SYNC.DEFER_BLOCKING 0x0 ;  /* 0x0000000000007b1d */ /* 0x000fe20000010000 */
[C---:B012--5:R-:W-:Y:S01]  /*5730*/  FMUL.FTZ R4, R108.reuse, R97 ;  /* 0x000000616c047220 */ /* 0x067fe20000410000 */
        /* <DEDUP_REMOVED lines=113> */
.L_x_1968:
        /* <DEDUP_REMOVED lines=16> */
.L_x_1917:
[----:B------:R-:W-:Y:S05]  /*5f50*/  WARPSYNC.ALL ;  /* 0x0000000000007948 */ /* 0x000fea0003800000 */
[----:B------:R-:W-:Y:S01]  /*5f60*/  BAR.SYNC.DEFER_BLOCKING 0x0 ;  /* 0x0000000000007b1d */ /* 0x000fe20000010000 */
[----:B0-----:R-:W-:Y:S01]  /*5f70*/  SHF.R.U32.HI R3, RZ, 0x2, R96 ;  /* 0x00000002ff037819 */ /* 0x001fe20000011660 */
[----:B------:R-:W-:Y:S01]  /*5f80*/  FFMA.FTZ R6, R0, R144, RZ ;  /* 0x0000009000067223 */ /* 0x000fe200000100ff */
        /* <DEDUP_REMOVED lines=9> */
[----:B------:R-:W-:Y:S01]  /*6020*/  FFMA.FTZ R7, R27, R137, R6 ;  /* 0x000000891b077223 */ /* 0x000fe20000010006 */
[----:B------:R-:W-:-:S02]  /*6030*/  FFMA.FTZ R137, R36, -R53, R137 ;  /* 0x8000003524897223 */ /* 0x000fc40000010089 */
[-C--:B------:R-:W-:Y:S01]  /*6040*/  FFMA.FTZ R99, R108, R97.reuse, R99 ;  /* 0x000000616c637223 */ /* 0x080fe20000010063 */
[----:B------:R-:W-:Y:S01]  /*6050*/  FFMA.FTZ R7, R34, R138, R7 ;  /* 0x0000008a22077223 */ /* 0x000fe20000010007 */
[----:B------:R-:W-:Y:S01]  /*6060*/  FFMA.FTZ R138, R41, -R58, R138 ;  /* 0x8000003a298a7223 */ /* 0x000fe2000001008a */
[----:B------:R-:W-:Y:S01]  /*6070*/  FMUL.FTZ R153, R94, R97 ;  /* 0x000000615e997220 */ /* 0x000fe20000410000 */
        /* <DEDUP_REMOVED lines=10> */
[----:B-1----:R-:W-:Y:S01]  /*6120*/  FMUL.FTZ R4, R94, R101 ;  /* 0x000000655e047220 */ /* 0x002fe20000410000 */
[-C--:B------:R-:W-:Y:S01]  /*6130*/  FFMA.FTZ R103, R120, R117.reuse, R103 ;  /* 0x0000007578677223 */ /* 0x080fe20000010067 */
        /* <DEDUP_REMOVED lines=37> */
[-C--:B------:R-:W-:Y:S01]  /*6390*/  FFMA.FTZ R132, R35, -R50.reuse, R132 ;  /* 0x8000003223847223 */ /* 0x080fe20000010084 */
[----:B------:R-:W-:Y:S01]  /*63a0*/  FMUL.FTZ R112, R99, R50 ;  /* 0x0000003263707220 */ /* 0x000fe20000410000 */
[----:B------:R-:W-:Y:S01]  /*63b0*/  FFMA.FTZ R127, R127, R113, R114 ;  /* 0x000000717f7f7223 */ /* 0x000fe20000010072 */
[----:B------:R-:W-:Y:S01]  /*63c0*/  FMUL.FTZ R6, R113, R53 ;  /* 0x0000003571067220 */ /* 0x000fe20000410000 */
[----:B------:R-:W-:Y:S01]  /*63d0*/  FMUL.FTZ R114, R97, R44 ;  /* 0x0000002c61727220 */ /* 0x000fe20000410000 */
[----:B------:R-:W-:Y:S01]  /*63e0*/  FADD.FTZ R14, R110, R14 ;  /* 0x0000000e6e0e7221 */ /* 0x000fe20000010000 */
        /* <DEDUP_REMOVED lines=8> */
[----:B------:R-:W-:Y:S01]  /*6470*/  FFMA.FTZ R10, R6, R137, R9 ;  /* 0x00000089060a7223 */ /* 0x000fe20000010009 */
[----:B------:R-:W-:Y:S01]  /*6480*/  FMUL.FTZ R9, R123, R57 ;  /* 0x000000397b097220 */ /* 0x000fe20000410000 */
[----:B------:R-:W-:Y:S01]  /*6490*/  FADD.FTZ R16, R104, R16 ;  /* 0x0000001068107221 */ /* 0x000fe20000010000 */
[----:B------:R-:W-:Y:S01]  /*64a0*/  FADD.FTZ R66, R131, R66 ;  /* 0x0000004283427221 */ /* 0x000fe20000010000 */
[----:B------:R-:W-:Y:S01]  /*64b0*/  FFMA.FTZ R129, R11, R138, R10 ;  /* 0x0000008a0b817223 */ /* 0x000fe2000001000a */
[----:B------:R-:W-:Y:S01]  /*64c0*/  FADD.FTZ R71, R9, R71 ;  /* 0x0000004709477221 */ /* 0x000fe20000010000 */
[----:B------:R-:W-:Y:S01]  /*64d0*/  FADD.FTZ R68, R11, R68 ;  /* 0x000000440b447221 */ /* 0x000fe20000010000 */
[----:B------:R-:W-:Y:S01]  /*64e0*/  FADD.FTZ R63, R6, R63 ;  /* 0x0000003f063f7221 */ /* 0x000fe20000010000 */
[----:B------:R-:W-:Y:S01]  /*64f0*/  FFMA.FTZ R10, R8, R139, R129 ;  /* 0x0000008b080a7223 */ /* 0x000fe20000010081 */
[----:B------:R-:W-:-:S03]  /*6500*/  FADD.FTZ R70, R2, R70 ;  /* 0x0000004602467221 */ /* 0x000fc60000010000 */
[----:B------:R-:W-:Y:S01]  /*6510*/  FFMA.FTZ R129, R9, R140, R10 ;  /* 0x0000008c09817223 */ /* 0x000fe2000001000a */
[----:B------:R-:W-:Y:S01]  /*6520*/  FFMA.FTZ R10, R20, R134, R147 ;  /* 0x00000086140a7223 */ /* 0x000fe20000010093 */
[----:B------:R-:W-:Y:S01]  /*6530*/  FFMA.FTZ R147, R81, -R48, R148 ;  /* 0x8000003051937223 */ /* 0x000fe20000010094 */
[----:B------:R-:W-:Y:S01]  /*6540*/  FFMA.FTZ R134, R73, -R44, R134 ;  /* 0x8000002c49867223 */ /* 0x000fe20000010086 */
[----:B------:R-:W-:Y:S02]  /*6550*/  FFMA.FTZ R102, R98, R141, R129 ;  /* 0x0000008d62667223 */ /* 0x000fe40000010081 */
[----:B------:R-:W0:Y:S02]  /*6560*/  SHFL.DOWN PT, R151, R10, 0x1, 0x1f ;  /* 0x08201f000a977f89 */ /* 0x000e2400000e0000 */
[----:B------:R-:W-:Y:S01]  /*6570*/  FFMA.FTZ R129, R131, R142, R102 ;  /* 0x0000008e83817223 */ /* 0x000fe20000010066 */
[----:B------:R-:W-:-:S03]  /*6580*/  FMUL.FTZ R102, R105, R55 ;  /* 0x0000003769667220 */ /* 0x000fc60000410000 */
[----:B------:R-:W-:Y:S01]  /*6590*/  FFMA.FTZ R129, R100, R147, R129 ;  /* 0x0000009364817223 */ /* 0x000fe20000010081 */
[----:B------:R-:W-:-:S03]  /*65a0*/  FADD.FTZ R69, R102, R69 ;  /* 0x0000004566457221 */ /* 0x000fc60000010000 */
[----:B------:R-:W-:-:S04]  /*65b0*/  FFMA.FTZ R129, R102, R145, R129 ;  /* 0x0000009166817223 */ /* 0x000fc80000010081 */
[----:B------:R-:W-:-:S04]  /*65c0*/  FFMA.FTZ R108, R104, R143, R129 ;  /* 0x0000008f686c7223 */ /* 0x000fc80000010081 */
[----:B------:R-:W-:Y:S01]  /*65d0*/  FFMA.FTZ R129, R149, R136, R108 ;  /* 0x0000008895817223 */ /* 0x000fe2000001006c */
[----:B------:R-:W-:-:S03]  /*65e0*/  FMUL.FTZ R108, R101, R51 ;  /* 0x00000033656c7220 */ /* 0x000fc60000410000 */
[----:B------:R-:W-:Y:S01]  /*65f0*/  FFMA.FTZ R129, R106, R146, R129 ;  /* 0x000000926a817223 */ /* 0x000fe20000010081 */
[----:B------:R-:W-:Y:S01]  /*6600*/  FMUL.FTZ R146, R146, R5 ;  /* 0x0000000592927220 */ /* 0x000fe20000410000 */
[----:B0-----:R-:W-:Y:S01]  /*6610*/  @!P1 FADD.FTZ R10, R10, R151 ;  /* 0x000000970a0a9221 */ /* 0x001fe20000010000 */
[----:B------:R-:W-:Y:S01]  /*6620*/  FMUL.FTZ R5, R94, R103 ;  /* 0x000000675e057220 */ /* 0x000fe20000410000 */
[----:B------:R-:W-:Y:S01]  /*6630*/  FFMA.FTZ R129, R108, R135, R129 ;  /* 0x000000876c817223 */ /* 0x000fe20000010081 */
[----:B------:R-:W-:Y:S01]  /*6640*/  FMUL.FTZ R135, R135, R4 ;  /* 0x0000000487877220 */ /* 0x000fe20000410000 */
[----:B------:R-:W-:Y:S01]  /*6650*/  FFMA.FTZ R146, R75, R117, R146 ;  /* 0x000000754b927223 */ /* 0x000fe20000010092 */
[----:B------:R-:W0:Y:S01]  /*6660*/  SHFL.DOWN PT, R151, R10, 0x2, 0x1f ;  /* 0x08401f000a977f89 */ /* 0x000e2200000e0000 */
[----:B------:R-:W-:Y:S01]  /*6670*/  FFMA.FTZ R129, R110, R133, R129 ;  /* 0x000000856e817223 */ /* 0x000fe20000010081 */
[----:B------:R-:W-:Y:S01]  /*6680*/  FMUL.FTZ R133, R133, R96 ;  /* 0x0000006085857220 */ /* 0x000fe20000410000 */
[----:B------:R-:W-:Y:S01]  /*6690*/  FMUL.FTZ R136, R136, R5 ;  /* 0x0000000588887220 */ /* 0x000fe20000410000 */
[----:B------:R-:W-:Y:S01]  /*66a0*/  FMUL.FTZ R5, R94, R107 ;  /* 0x0000006b5e057220 */ /* 0x000fe20000410000 */
[----:B------:R-:W-:Y:S01]  /*66b0*/  FFMA.FTZ R129, R112, R132, R129 ;  /* 0x0000008470817223 */ /* 0x000fe20000010081 */
[----:B------:R-:W-:Y:S01]  /*66c0*/  FFMA.FTZ R4, R72, R115, R133 ;  /* 0x0000007348047223 */ /* 0x000fe20000010085 */
[----:B------:R-:W-:Y:S01]  /*66d0*/  FFMA.FTZ R135, R38, R101, R135 ;  /* 0x0000006526877223 */ /* 0x000fe20000010087 */
[----:B------:R-:W-:Y:S01]  /*66e0*/  FMUL.FTZ R142, R142, R5 ;  /* 0x000000058e8e7220 */ /* 0x000fe20000410000 */
[----:B------:R-:W-:Y:S01]  /*66f0*/  FFMA.FTZ R129, R114, R134, R129 ;  /* 0x0000008672817223 */ /* 0x000fe20000010081 */
[----:B------:R-:W-:Y:S01]  /*6700*/  FADD.FTZ R91, R4, R91 ;  /* 0x0000005b045b7221 */ /* 0x000fe20000010000 */
[----:B------:R-:W-:Y:S01]  /*6710*/  FMUL.FTZ R4, R94, R119 ;  /* 0x000000775e047220 */ /* 0x000fe20000410000 */
[----:B------:R-:W-:Y:S01]  /*6720*/  FMUL.FTZ R134, R134, R153 ;  /* 0x0000009986867220 */ /* 0x000fe20000410000 */
[C---:B------:R-:W-:Y:S01]  /*6730*/  FMUL.FTZ R5, R94.reuse, R123 ;  /* 0x0000007b5e057220 */ /* 0x040fe20000410000 */
[----:B------:R-:W1:Y:S01]  /*6740*/  SHFL.DOWN PT, R116, R129, 0x1, 0x1f ;  /* 0x08201f0081747f89 */ /* 0x000e6200000e0000 */
[----:B------:R-:W-:Y:S01]  /*6750*/  FMUL.FTZ R143, R143, R4 ;  /* 0x000000048f8f7220 */ /* 0x000fe20000410000 */
[----:B------:R-:W-:Y:S01]  /*6760*/  FMUL.FTZ R4, R94, R105 ;  /* 0x000000695e047220 */ /* 0x000fe20000410000 */
[----:B------:R-:W-:Y:S01]  /*6770*/  FFMA.FTZ R134, R73, R97, R134 ;  /* 0x0000006149867223 */ /* 0x000fe20000010086 */
[----:B------:R-:W-:Y:S01]  /*6780*/  FMUL.FTZ R5, R140, R5 ;  /* 0x000000058c057220 */ /* 0x000fe20000410000 */
[----:B------:R-:W-:Y:S01]  /*6790*/  FFMA.FTZ R96, R74, R119, R143 ;  /* 0x000000774a607223 */ /* 0x000fe2000001008f */
[----:B------:R-:W-:Y:S01]  /*67a0*/  FMUL.FTZ R145, R145, R4 ;  /* 0x0000000491917220 */ /* 0x000fe20000410000 */
[----:B------:R-:W-:Y:S01]  /*67b0*/  FMUL.FTZ R4, R94, R121 ;  /* 0x000000795e047220 */ /* 0x000fe20000410000 */
[----:B------:R-:W-:Y:S01]  /*67c0*/  FFMA.FTZ R103, R37, R103, R136 ;  /* 0x0000006725677223 */ /* 0x000fe20000010088 */
[----:B------:R-:W-:Y:S01]  /*67d0*/  FADD.FTZ R87, R96, R87 ;  /* 0x0000005760577221 */ /* 0x000fe20000010000 */
[----:B0-----:R-:W-:Y:S01]  /*67e0*/  @!P0 FADD.FTZ R10, R10, R151 ;  /* 0x000000970a0a8221 */ /* 0x001fe20000010000 */
[----:B------:R-:W-:Y:S01]  /*67f0*/  FMUL.FTZ R4, R147, R4 ;  /* 0x0000000493047220 */ /* 0x000fe20000410000 */
[----:B------:R-:W-:Y:S01]  /*6800*/  FFMA.FTZ R145, R40, R105, R145 ;  /* 0x0000006928917223 */ /* 0x000fe20000010091 */
[----:B------:R-:W-:Y:S01]  /*6810*/  FFMA.FTZ R107, R39, R107, R142 ;  /* 0x0000006b276b7223 */ /* 0x000fe2000001008e */
[----:B------:R-:W-:Y:S01]  /*6820*/  FFMA.FTZ R5, R42, R123, R5 ;  /* 0x0000007b2a057223 */ /* 0x000fe20000010005 */
[----:B------:R-:W0:Y:S01]  /*6830*/  SHFL.DOWN PT, R151, R10, 0x4, 0x1f ;  /* 0x08801f000a977f89 */ /* 0x000e2200000e0000 */
[----:B------:R-:W-:Y:S01]  /*6840*/  FFMA.FTZ R96, R81, R121, R4 ;  /* 0x0000007951607223 */ /* 0x000fe20000010004 */
[----:B------:R-:W-:Y:S01]  /*6850*/  FMUL.FTZ R4, R94, R109 ;  /* 0x0000006d5e047220 */ /* 0x000fe20000410000 */
[----:B------:R-:W-:Y:S01]  /*6860*/  FADD.FTZ R95, R134, R95 ;  /* 0x0000005f865f7221 */ /* 0x000fe20000010000 */
[----:B------:R-:W-:Y:S01]  /*6870*/  FADD.FTZ R67, R108, R67 ;  /* 0x000000436c437221 */ /* 0x000fe20000010000 */
[----:B------:R-:W-:Y:S01]  /*6880*/  FADD.FTZ R85, R96, R85 ;  /* 0x0000005560557221 */ /* 0x000fe20000010000 */
[----:B------:R-:W-:Y:S01]  /*6890*/  FMUL.FTZ R141, R141, R4 ;  /* 0x000000048d8d7220 */ /* 0x000fe20000410000 */
[----:B------:R-:W-:Y:S01]  /*68a0*/  FMUL.FTZ R4, R94, R111 ;  /* 0x0000006f5e047220 */ /* 0x000fe20000410000 */
[----:B------:R-:W-:Y:S01]  /*68b0*/  FADD.FTZ R90, R135, R90 ;  /* 0x0000005a875a7221 */ /* 0x000fe20000010000 */
[----:B-1----:R-:W-:Y:S01]  /*68c0*/  @!P1 FADD.FTZ R129, R129, R116 ;  /* 0x0000007481819221 */ /* 0x002fe20000010000 */
[----:B------:R-:W-:Y:S01]  /*68d0*/  ISETP.GT.AND P1, PT, R62, 0x1b, PT ;  /* 0x0000001b3e00780c */ /* 0x000fe20003f24270 */
[----:B------:R-:W-:Y:S01]  /*68e0*/  FFMA.FTZ R96, R86, R109, R141 ;  /* 0x0000006d56607223 */ /* 0x000fe2000001008d */
[----:B------:R-:W-:Y:S01]  /*68f0*/  FMUL.FTZ R4, R139, R4 ;  /* 0x000000048b047220 */ /* 0x000fe20000410000 */
[----:B------:R-:W-:Y:S01]  /*6900*/  FADD.FTZ R89, R146, R89 ;  /* 0x0000005992597221 */ /* 0x000fe20000010000 */
[----:B------:R-:W1:Y:S01]  /*6910*/  SHFL.DOWN PT, R116, R129, 0x2, 0x1f ;  /* 0x08401f0081747f89 */ /* 0x000e6200000e0000 */
[----:B------:R-:W-:Y:S01]  /*6920*/  FADD.FTZ R83, R96, R83 ;  /* 0x0000005360537221 */ /* 0x000fe20000010000 */
[----:B------:R-:W-:Y:S01]  /*6930*/  FFMA.FTZ R96, R93, R111, R4 ;  /* 0x0000006f5d607223 */ /* 0x000fe20000010004 */
[-C--:B------:R-:W-:Y:S01]  /*6940*/  FMUL.FTZ R4, R94, R113.reuse ;  /* 0x000000715e047220 */ /* 0x080fe20000410000 */
[----:B------:R-:W-:Y:S01]  /*6950*/  FADD.FTZ R88, R103, R88 ;  /* 0x0000005867587221 */ /* 0x000fe20000010000 */
[----:B------:R-:W-:Y:S01]  /*6960*/  FADD.FTZ R84, R145, R84 ;  /* 0x0000005491547221 */ /* 0x000fe20000010000 */
[----:B------:R-:W-:Y:S01]  /*6970*/  FADD.FTZ R82, R107, R82 ;  /* 0x000000526b527221 */ /* 0x000fe20000010000 */
[----:B------:R-:W-:Y:S01]  /*6980*/  FMUL.FTZ R137, R137, R4 ;  /* 0x0000000489897220 */ /* 0x000fe20000410000 */
[----:B------:R-:W-:Y:S01]  /*6990*/  FADD.FTZ R80, R5, R80 ;  /* 0x0000005005507221 */ /* 0x000fe20000010000 */
[----:B------:R-:W-:Y:S01]  /*69a0*/  FADD.FTZ R79, R96, R79 ;  /* 0x0000004f604f7221 */ /* 0x000fe20000010000 */
[----:B0-----:R-:W-:Y:S01]  /*69b0*/  @!P1 FADD.FTZ R10, R10, R151 ;  /* 0x000000970a0a9221 */ /* 0x001fe20000010000 */
[----:B------:R-:W-:-:S04]  /*69c0*/  FFMA.FTZ R4, R36, R113, R137 ;  /* 0x0000007124047223 */ /* 0x000fc80000010089 */
[----:B------:R-:W0:Y:S01]  /*69d0*/  SHFL.DOWN PT, R151, R10, 0x8, 0x1f ;  /* 0x09001f000a977f89 */ /* 0x000e2200000e0000 */
[----:B------:R-:W-:Y:S01]  /*69e0*/  FADD.FTZ R77, R4, R77 ;  /* 0x0000004d044d7221 */ /* 0x000fe20000010000 */
[----:B-1----:R-:W-:Y:S01]  /*69f0*/  @!P0 FADD.FTZ R129, R129, R116 ;  /* 0x0000007481818221 */ /* 0x002fe20000010000 */
[----:B------:R-:W-:-:S04]  /*6a00*/  ISETP.GT.AND P0, PT, R62, 0x17, PT ;  /* 0x000000173e00780c */ /* 0x000fc80003f04270 */
[----:B------:R-:W1:Y:S09]  /*6a10*/  SHFL.DOWN PT, R116, R129, 0x4, 0x1f ;  /* 0x08801f0081747f89 */ /* 0x000e7200000e0000 */
[----:B0-----:R-:W-:Y:S01]  /*6a20*/  @!P0 FADD.FTZ R10, R10, R151 ;  /* 0x000000970a0a8221 */ /* 0x001fe20000010000 */
[----:B------:R-:W-:-:S04]  /*6a30*/  FMUL.FTZ R151, R94, R99 ;  /* 0x000000635e977220 */ /* 0x000fc80000410000 */
[----:B------:R-:W0:Y:S01]  /*6a40*/  SHFL.DOWN PT, R97, R10, 0x10, 0x1f ;  /* 0x0a001f000a617f89 */ /* 0x000e2200000e0000 */
[----:B------:R-:W-:-:S04]  /*6a50*/  FMUL.FTZ R132, R132, R151 ;  /* 0x0000009784847220 */ /* 0x000fc80000410000 */
[----:B------:R-:W-:Y:S01]  /*6a60*/  FFMA.FTZ R99, R35, R99, R132 ;  /* 0x0000006323637223 */ /* 0x000fe20000010084 */
[----:B-1----:R-:W-:-:S03]  /*6a70*/  @!P1 FADD.FTZ R129, R129, R116 ;  /* 0x0000007481819221 */ /* 0x002fc60000010000 */
[----:B------:R-:W-:Y:S02]  /*6a80*/  FADD.FTZ R92, R99, R92 ;  /* 0x0000005c635c7221 */ /* 0x000fe40000010000 */
        /* <DEDUP_REMOVED lines=26> */
[----:B------:R-:W4:Y:S01]  /*6c30*/  @P1 LDS R11, [UR32+0x1200] ;  /* 0x00120020ff0b1984 */ /* 0x000f220008000800 */
[----:B--2---:R-:W-:Y:S01]  /*6c40*/  FADD.FTZ R10, R5, R10 ;  /* 0x0000000a050a7221 */ /* 0x004fe20000010000 */
[----:B------:R-:W-:-:S03]  /*6c50*/  FADD.FTZ R129, R4, R129 ;  /* 0x0000008104817221 */ /* 0x000fc60000010000 */
[----:B------:R-:W-:Y:S01]  /*6c60*/  FADD.FTZ R10, R7, R10 ;  /* 0x0000000a070a7221 */ /* 0x000fe20000010000 */
[----:B------:R-:W-:-:S03]  /*6c70*/  FADD.FTZ R129, R6, R129 ;  /* 0x0000008106817221 */ /* 0x000fc60000010000 */
[----:B-1----:R-:W-:Y:S01]  /*6c80*/  FADD.FTZ R3, R10, R3 ;  /* 0x000000030a037221 */ /* 0x002fe20000010000 */
[----:B------:R-:W-:-:S03]  /*6c90*/  FADD.FTZ R2, R129, R2 ;  /* 0x0000000281027221 */ /* 0x000fc60000010000 */
[----:B---3--:R-:W-:Y:S01]  /*6ca0*/  @P1 FADD.FTZ R3, R3, R94 ;  /* 0x0000005e03031221 */ /* 0x008fe20000010000 */
[----:B----4-:R-:W-:-:S04]  /*6cb0*/  @P1 FADD.FTZ R2, R2, R11 ;  /* 0x0000000b02021221 */ /* 0x010fc80000010000 */
[----:B------:R1:W-:Y:S04]  /*6cc0*/  STS [UR32+0x1600], R3 ;  /* 0x00160003ff007988 */ /* 0x0003e80008000820 */
[----:B------:R1:W-:Y:S02]  /*6cd0*/  STS [UR32+0x1200], R2 ;  /* 0x00120002ff007988 */ /* 0x0003e40008000820 */
.L_x_1920:
[----:B------:R-:W-:Y:S05]  /*6ce0*/  BSYNC.RECONVERGENT B0 ;  /* 0x0000000000007941 */ /* 0x000fea0003800200 */
.L_x_1919:
        /* <DEDUP_REMOVED lines=13> */
.L_x_1908:
[----:B-1----:R-:W1:Y:S01]  /*6dc0*/  S2R R2, SR_TID.X ;  /* 0x0000000000027919 */ /* 0x002e620000002100 */
[----:B------:R-:W-:Y:S01]  /*6dd0*/  MOV R26, 0x10 ;  /* 0x00000010001a7802 */ /* 0x000fe20000000f00 */
[----:B------:R-:W-:Y:S06]  /*6de0*/  BAR.SYNC.DEFER_BLOCKING 0x0 ;  /* 0x0000000000007b1d */ /* 0x000fec0000010000 */
[----:B------:R-:W2:Y:S02]  /*6df0*/  S2R R0, SR_LANEID ;  /* 0x0000000000007919 */ /* 0x000ea40000000000 */
[----:B------:R-:W-:Y:S01]  /*6e00*/  S2UR UR31, SR_CTAID.X ;  /* 0x00000000001f79c3 */ /* 0x000fe20000002500 */
[----:B------:R-:W3:Y:S01]  /*6e10*/  LDCU.64 UR22, c[0x0][0x4f8] ;  /* 0x00009f00ff1677ac */ /* 0x000ee20008000a00 */
[----:B------:R-:W-:Y:S01]  /*6e20*/  F2FP.BF16.F32.PACK_AB R16, R16, R69 ;  /* 0x000000451010723e */ /* 0x000fe200000010ff */
[----:B------:R-:W4:Y:S05]  /*6e30*/  LDCU.64 UR24, c[0x0][0x500] ;  /* 0x0000a000ff1877ac */ /* 0x000f2a0008000a00 */
[----:B------:R-:W4:Y:S01]  /*6e40*/  S2UR UR13, SR_CTAID.Y ;  /* 0x00000000000d79c3 */ /* 0x000f220000002600 */
[----:B------:R-:W-:Y:S01]  /*6e50*/  UIADD3 UR30, UPT, UPT, UR18, -0x1, URZ ;  /* 0xffffffff121e7890 */ /* 0x000fe2000fffe0ff */
        /* <DEDUP_REMOVED lines=9> */
[----:B------:R-:W-:Y:S01]  /*6ef0*/  USHF.L.U32 UR8, UR30, 0xb, URZ ;  /* 0x0000000b1e087899 */ /* 0x000fe200080006ff */
[----:B------:R-:W-:Y:S01]  /*6f00*/  UMOV UR9, URZ ;  /* 0x000000ff00097c82 */ /* 0x000fe20008000000 */
[----:B----4-:R-:W-:Y:S02]  /*6f10*/  UIMAD UR21, UR13, UR25, URZ ;  /* 0x000000190d1572a4 */ /* 0x010fe4000f8e02ff */
[----:B---3--:R-:W-:-:S02]  /*6f20*/  UIMAD.WIDE.U32 UR14, UR31, UR22, UR8 ;  /* 0x000000161f0e72a5 */ /* 0x008fc4000f8e0008 */
[----:B------:R-:W-:Y:S02]  /*6f30*/  UIADD3 UR19, UP1, UPT, UR19, -0x1000, URZ ;  /* 0xfffff00013137890 */ /* 0x000fe4000ff3e0ff */
[----:B------:R-:W-:Y:S01]  /*6f40*/  UIMAD UR15, UR31, UR23, UR15 ;  /* 0x000000171f0f72a4 */ /* 0x000fe2000f8e020f */
[----:B------:R-:W0:Y:S03]  /*6f50*/  LDCU.64 UR22, c[0x0][0x520] ;  /* 0x0000a400ff1677ac */ /* 0x000e260008000a00 */
[----:B------:R-:W-:Y:S01]  /*6f60*/  UIMAD.WIDE.U32 UR14, UR13, UR24, UR14 ;  /* 0x000000180d0e72a5 */ /* 0x000fe2000f8e000e */
[----:B------:R-:W1:Y:S03]  /*6f70*/  LDCU.64 UR24, c[0x0][0x560] ;  /* 0x0000ac00ff1877ac */ /* 0x000e660008000a00 */
[----:B------:R-:W-:-:S02]  /*6f80*/  UIADD3 UR21, UPT, UPT, UR15, UR21, URZ ;  /* 0x000000150f157290 */ /* 0x000fc4000fffe0ff */
[----:B-----5:R-:W-:Y:S02]  /*6f90*/  ULEA UR15, UP0, UR14, UR26, 0x1 ;  /* 0x0000001a0e0f7291 */ /* 0x020fe4000f8008ff */
[----:B------:R-:W-:Y:S02]  /*6fa0*/  UIADD3 UR10, UP2, UPT, UR10, -0x1000, URZ ;  /* 0xfffff0000a0a7890 */ /* 0x000fe4000ff5e0ff */
[----:B------:R-:W-:Y:S02]  /*6fb0*/  ULEA.HI.X UR14, UR14, UR27, UR21, 0x1, UP0 ;  /* 0x0000001b0e0e7291 */ /* 0x000fe400080f0c15 */
[----:B------:R-:W-:Y:S02]  /*6fc0*/  UIADD3.X UR16, UPT, UPT, UR16, -0x1, URZ, UP1, !UPT ;  /* 0xffffffff10107890 */ /* 0x000fe40008ffe4ff */
[----:B------:R-:W-:Y:S01]  /*6fd0*/  UIADD3.X UR11, UPT, UPT, UR11, -0x1, URZ, UP2, !UPT ;  /* 0xffffffff0b0b7890 */ /* 0x000fe200097fe4ff */
        /* <DEDUP_REMOVED lines=13> */
[----:B------:R-:W-:Y:S01]  /*70b0*/  FSETP.GTU.FTZ.AND P6, PT, R28, 20, PT ;  /* 0x41a000001c00780b */ /* 0x000fe20003fdc000 */
[----:B------:R-:W-:Y:S01]  /*70c0*/  FADD.FTZ R6, R20, UR7 ;  /* 0x0000000714067e21 */ /* 0x000fe20008010000 */
[----:B------:R-:W-:Y:S01]  /*70d0*/  FADD.FTZ R24, R24, UR7 ;  /* 0x0000000718187e21 */ /* 0x000fe20008010000 */
[----:B------:R-:W-:Y:S02]  /*70e0*/  FSETP.GTU.FTZ.AND P3, PT, R26, 20, PT ;  /* 0x41a000001a00780b */ /* 0x000fe40003f7c000 */
[----:B------:R-:W-:Y:S02]  /*70f0*/  PRMT R21, R21, 0x7632, R21 ;  /* 0x0000763215157816 */ /* 0x000fe40000000015 */
[----:B------:R-:W-:-:S02]  /*7100*/  FSETP.GTU.FTZ.AND P4, PT, R6, 20, PT ;  /* 0x41a000000600780b */ /* 0x000fc40003f9c000 */
[----:B------:R-:W-:Y:S02]  /*7110*/  FSETP.GTU.FTZ.AND P5, PT, R24, 20, PT ;  /* 0x41a000001800780b */ /* 0x000fe40003fbc000 */
[----:B------:R-:W-:Y:S02]  /*7120*/  SHF.L.U32 R21, R21, 0x10, RZ ;  /* 0x0000001015157819 */ /* 0x000fe400000006ff */
[----:B------:R-:W-:Y:S01]  /*7130*/  @!P6 FMUL.FTZ R4, R28, -1.4426950216293334961 ;  /* 0xbfb8aa3b1c04e820 */ /* 0x000fe20000410000 */
[----:B------:R-:W-:Y:S02]  /*7140*/  PRMT R22, R22, 0x7632, R22 ;  /* 0x0000763216167816 */ /* 0x000fe40000000016 */
[----:B------:R-:W-:Y:S01]  /*7150*/  @!P3 FMUL.FTZ R20, R26, -1.4426950216293334961 ;  /* 0xbfb8aa3b1a14b820 */ /* 0x000fe20000410000 */
[----:B------:R-:W-:Y:S01]  /*7160*/  FADD.FTZ R21, R21, UR7 ;  /* 0x0000000715157e21 */ /* 0x000fe20008010000 */
[----:B------:R-:W-:Y:S01]  /*7170*/  SHF.L.U32 R22, R22, 0x10, RZ ;  /* 0x0000001016167819 */ /* 0x000fe200000006ff */
[----:B------:R-:W2:Y:S01]  /*7180*/  @!P6 MUFU.EX2 R4, R4 ;  /* 0x000000040004e308 */ /* 0x000ea20000000800 */
[----:B------:R-:W-:-:S02]  /*7190*/  @!P4 FMUL.FTZ R6, R6, -1.4426950216293334961 ;  /* 0xbfb8aa3b0606c820 */ /* 0x000fc40000410000 */
[----:B------:R-:W-:Y:S01]  /*71a0*/  @!P5 FMUL.FTZ R7, R24, -1.4426950216293334961 ;  /* 0xbfb8aa3b1807d820 */ /* 0x000fe20000410000 */
[C---:B------:R-:W-:Y:S02]  /*71b0*/  SHF.L.U32 R24, R23.reuse, 0x10, RZ ;  /* 0x0000001017187819 */ /* 0x040fe400000006ff */
[----:B------:R-:W-:Y:S02]  /*71c0*/  PRMT R23, R23, 0x7632, R23 ;  /* 0x0000763217177816 */ /* 0x000fe40000000017 */
[----:B------:R-:W4:Y:S01]  /*71d0*/  @!P4 MUFU.EX2 R6, R6 ;  /* 0x000000060006c308 */ /* 0x000f220000000800 */
[----:B------:R-:W-:Y:S01]  /*71e0*/  FADD.FTZ R26, R24, UR7 ;  /* 0x00000007181a7e21 */ /* 0x000fe20008010000 */
[----:B---3--:R-:W-:Y:S02]  /*71f0*/  SHF.L.U32 R24, R8, 0x10, RZ ;  /* 0x0000001008187819 */ /* 0x008fe400000006ff */
[----:B------:R-:W-:Y:S02]  /*7200*/  SHF.L.U32 R23, R23, 0x10, RZ ;  /* 0x0000001017177819 */ /* 0x000fe400000006ff */
[----:B------:R-:W-:Y:S01]  /*7210*/  FSETP.GTU.FTZ.AND P2, PT, R26, 20, PT ;  /* 0x41a000001a00780b */ /* 0x000fe20003f5c000 */
[----:B------:R-:W-:Y:S01]  /*7220*/  FADD.FTZ R28, R24, UR7 ;  /* 0x00000007181c7e21 */ /* 0x000fe20008010000 */
[----:B------:R-:W3:Y:S01]  /*7230*/  @!P5 MUFU.EX2 R7, R7 ;  /* 0x000000070007d308 */ /* 0x000ee20000000800 */
[----:B--2---:R-:W-:Y:S01]  /*7240*/  @!P6 FADD.FTZ R5, R4, 1 ;  /* 0x3f8000000405e421 */ /* 0x004fe20000010000 */
[----:B------:R-:W-:-:S02]  /*7250*/  PRMT R8, R8, 0x7632, R8 ;  /* 0x0000763208087816 */ /* 0x000fc40000000008 */
[----:B------:R-:W-:Y:S02]  /*7260*/  FSETP.GTU.FTZ.AND P1, PT, R28, 20, PT ;  /* 0x41a000001c00780b */ /* 0x000fe40003f3c000 */
[----:B------:R-:W-:Y:S02]  /*7270*/  SHF.L.U32 R8, R8, 0x10, RZ ;  /* 0x0000001008087819 */ /* 0x000fe400000006ff */
[----:B------:R2:W5:Y:S01]  /*7280*/  @!P6 MUFU.RCP R27, R5 ;  /* 0x00000005001be308 */ /* 0x0005620000001000 */
[----:B----4-:R-:W-:Y:S02]  /*7290*/  @!P4 FADD.FTZ R6, R6, 1 ;  /* 0x3f8000000606c421 */ /* 0x010fe40000010000 */
[----:B------:R-:W-:-:S05]  /*72a0*/  FADD.FTZ R8, R8, UR7 ;  /* 0x0000000708087e21 */ /* 0x000fca0008010000 */
[----:B------:R-:W4:Y:S01]  /*72b0*/  @!P4 MUFU.RCP R6, R6 ;  /* 0x000000060006c308 */ /* 0x000f220000001000 */
[----:B---3--:R-:W-:Y:S01]  /*72c0*/  @!P5 FADD.FTZ R4, R7, 1 ;  /* 0x3f8000000704d421 */ /* 0x008fe20000010000 */
[C---:B------:R-:W-:Y:S01]  /*72d0*/  SHF.L.U32 R7, R9.reuse, 0x10, RZ ;  /* 0x0000001009077819 */ /* 0x040fe200000006ff */
[----:B--2---:R-:W-:Y:S01]  /*72e0*/  @!P2 FMUL.FTZ R5, R26, -1.4426950216293334961 ;  /* 0xbfb8aa3b1a05a820 */ /* 0x004fe20000410000 */
[----:B------:R-:W-:Y:S01]  /*72f0*/  FADD.FTZ R26, R22, UR7 ;  /* 0x00000007161a7e21 */ /* 0x000fe20008010000 */
[----:B------:R-:W-:Y:S02]  /*7300*/  PRMT R9, R9, 0x7632, R9 ;  /* 0x0000763209097816 */ /* 0x000fe40000000009 */
[----:B------:R-:W-:Y:S01]  /*7310*/  FADD.FTZ R30, R7, UR7 ;  /* 0x00000007071e7e21 */ /* 0x000fe20008010000 */
[----:B------:R2:W3:Y:S01]  /*7320*/  @!P5 MUFU.RCP R29, R4 ;  /* 0x00000004001dd308 */ /* 0x0004e20000001000 */
[----:B-----5:R-:W-:Y:S01]  /*7330*/  @!P6 FMUL.FTZ R76, R76, R27 ;  /* 0x0000001b4c4ce220 */ /* 0x020fe20000410000 */
[----:B------:R-:W-:Y:S01]  /*7340*/  FSETP.GTU.FTZ.AND P6, PT, R21, 20, PT ;  /* 0x41a000001500780b */ /* 0x000fe20003fdc000 */
[----:B------:R-:W-:Y:S01]  /*7350*/  FADD.FTZ R27, R23, UR7 ;  /* 0x00000007171b7e21 */ /* 0x000fe20008010000 */
[----:B------:R-:W-:Y:S01]  /*7360*/  FSETP.GTU.FTZ.AND P0, PT, R30, 20, PT ;  /* 0x41a000001e00780b */ /* 0x000fe20003f1c000 */
[----:B------:R-:W-:Y:S01]  /*7370*/  @!P1 FMUL.FTZ R7, R28, -1.4426950216293334961 ;  /* 0xbfb8aa3b1c079820 */ /* 0x000fe20000410000 */
[----:B------:R-:W-:-:S02]  /*7380*/  SHF.L.U32 R9, R9, 0x10, RZ ;  /* 0x0000001009097819 */ /* 0x000fc400000006ff */
[----:B------:R-:W5:Y:S01]  /*7390*/  @!P3 MUFU.EX2 R20, R20 ;  /* 0x000000140014b308 */ /* 0x000f620000000800 */
[----:B----4-:R-:W-:Y:S01]  /*73a0*/  @!P4 FMUL.FTZ R77, R77, R6 ;  /* 0x000000064d4dc220 */ /* 0x010fe20000410000 */
[----:B------:R-:W-:Y:S01]  /*73b0*/  FSETP.GTU.FTZ.AND P4, PT, R26, 20, PT ;  /* 0x41a000001a00780b */ /* 0x000fe20003f9c000 */
[----:B------:R-:W-:-:S04]  /*73c0*/  FADD.FTZ R9, R9, UR7 ;  /* 0x0000000709097e21 */ /* 0x000fc80008010000 */
[----:B--2---:R-:W-:Y:S01]  /*73d0*/  @!P6 FMUL.FTZ R4, R21, -1.4426950216293334961 ;  /* 0xbfb8aa3b1504e820 */ /* 0x004fe20000410000 */
[----:B------:R2:W4:Y:S01]  /*73e0*/  @!P2 MUFU.EX2 R24, R5 ;  /* 0x000000050018a308 */ /* 0x0005220000000800 */
[----:B---3--:R-:W-:Y:S01]  /*73f0*/  @!P5 FMUL.FTZ R78, R78, R29 ;  /* 0x0000001d4e4ed220 */ /* 0x008fe20000410000 */
[----:B------:R-:W-:-:S05]  /*7400*/  FSETP.GTU.FTZ.AND P5, PT, R27, 20, PT ;  /* 0x41a000001b00780b */ /* 0x000fca0003fbc000 */
[----:B------:R-:W-:Y:S01]  /*7410*/  @!P4 FMUL.FTZ R6, R26, -1.4426950216293334961 ;  /* 0xbfb8aa3b1a06c820 */ /* 0x000fe20000410000 */
[----:B------:R-:W3:Y:S01]  /*7420*/  @!P6 MUFU.EX2 R4, R4 ;  /* 0x000000040004e308 */ /* 0x000ee20000000800 */
[----:B--2---:R-:W-:Y:S01]  /*7430*/  @!P0 FMUL.FTZ R5, R30, -1.4426950216293334961 ;  /* 0xbfb8aa3b1e058820 */ /* 0x004fe20000410000 */
[----:B-----5:R-:W-:-:S05]  /*7440*/  @!P3 FADD.FTZ R20, R20, 1 ;  /* 0x3f8000001414b421 */ /* 0x020fca0000010000 */
[----:B------:R-:W-:Y:S01]  /*7450*/  @!P5 FMUL.FTZ R21, R27, -1.4426950216293334961 ;  /* 0xbfb8aa3b1b15d820 */ /* 0x000fe20000410000 */
[----:B------:R-:W2:Y:S01]  /*7460*/  @!P4 MUFU.EX2 R6, R6 ;  /* 0x000000060006c308 */ /* 0x000ea20000000800 */
[----:B----4-:R-:W-:-:S07]  /*7470*/  @!P2 FADD.FTZ R24, R24, 1 ;  /* 0x3f8000001818a421 */ /* 0x010fce0000010000 */
[----:B------:R3:W4:Y:S08]  /*7480*/  @!P0 MUFU.EX2 R23, R5 ;  /* 0x0000000500178308 */ /* 0x0007300000000800 */
[----:B------:R2:W5:Y:S01]  /*7490*/  @!P1 MUFU.EX2 R22, R7 ;  /* 0x0000000700169308 */ /* 0x0005620000000800 */
[----:B---3--:R-:W-:Y:S01]  /*74a0*/  @!P6 FADD.FTZ R5, R4, 1 ;  /* 0x3f8000000405e421 */ /* 0x008fe20000010000 */
[----:B------:R-:W-:-:S02]  /*74b0*/  SHF.L.U32 R4, R10, 0x10, RZ ;  /* 0x000000100a047819 */ /* 0x000fc400000006ff */
[----:B------:R-:W-:-:S04]  /*74c0*/  PRMT R10, R10, 0x7632, R10 ;  /* 0x000076320a0a7816 */ /* 0x000fc8000000000a */
[----:B------:R-:W3:Y:S01]  /*74d0*/  @!P5 MUFU.EX2 R21, R21 ;  /* 0x000000150015d308 */ /* 0x000ee20000000800 */
[----:B--2---:R-:W-:Y:S01]  /*74e0*/  @!P4 FADD.FTZ R7, R6, 1 ;  /* 0x3f8000000607c421 */ /* 0x004fe20000010000 */
[----:B------:R-:W-:Y:S01]  /*74f0*/  FADD.FTZ R6, R4, UR7 ;  /* 0x0000000704067e21 */ /* 0x000fe20008010000 */
[----:B------:R-:W-:Y:S01]  /*7500*/  SHF.L.U32 R4, R11, 0x10, RZ ;  /* 0x000000100b047819 */ /* 0x000fe200000006ff */
[----:B----4-:R-:W-:Y:S01]  /*7510*/  @!P0 FADD.FTZ R23, R23, 1 ;  /* 0x3f80000017178421 */ /* 0x010fe20000010000 */
[----:B------:R-:W-:-:S03]  /*7520*/  SHF.L.U32 R10, R10, 0x10, RZ ;  /* 0x000000100a0a7819 */ /* 0x000fc600000006ff */
[----:B------:R2:W4:Y:S01]  /*7530*/  @!P6 MUFU.RCP R26, R5 ;  /* 0x00000005001ae308 */ /* 0x0005220000001000 */
[----:B-----5:R-:W-:Y:S01]  /*7540*/  @!P1 FADD.FTZ R22, R22, 1 ;  /* 0x3f80000016169421 */ /* 0x020fe20000010000 */
[----:B------:R-:W-:-:S06]  /*7550*/  FADD.FTZ R10, R10, UR7 ;  /* 0x000000070a0a7e21 */ /* 0x000fcc0008010000 */
[----:B------:R-:W5:Y:S01]  /*7560*/  @!P3 MUFU.RCP R27, R20 ;  /* 0x00000014001bb308 */ /* 0x000f620000001000 */
[----:B---3--:R-:W-:Y:S01]  /*7570*/  @!P5 FADD.FTZ R21, R21, 1 ;  /* 0x3f8000001515d421 */ /* 0x008fe20000010000 */
[----:B--2---:R-:W-:-:S04]  /*7580*/  PRMT R5, R11, 0x7632, R5 ;  /* 0x000076320b057816 */ /* 0x004fc80000000005 */
[----:B------:R-:W-:Y:S02]  /*7590*/  SHF.L.U32 R5, R5, 0x10, RZ ;  /* 0x0000001005057819 */ /* 0x000fe400000006ff */
[----:B------:R2:W3:Y:S01]  /*75a0*/  @!P4 MUFU.RCP R28, R7 ;  /* 0x00000007001cc308 */ /* 0x0004e20000001000 */
[----:B----4-:R-:W-:Y:S01]  /*75b0*/  @!P6 FMUL.FTZ R79, R79, R26 ;  /* 0x0000001a4f4fe220 */ /* 0x010fe20000410000 */
[----:B------:R-:W-:Y:S01]  /*75c0*/  FSETP.GTU.FTZ.AND P6, PT, R6, 20, PT ;  /* 0x41a000000600780b */ /* 0x000fe20003fdc000 */
[----:B------:R-:W-:-:S05]  /*75d0*/  FADD.FTZ R5, R5, UR7 ;  /* 0x0000000705057e21 */ /* 0x000fca0008010000 */
[----:B------:R-:W4:Y:S01]  /*75e0*/  @!P1 MUFU.RCP R31, R22 ;  /* 0x00000016001f9308 */ /* 0x000f220000001000 */
[----:B-----5:R-:W-:Y:S01]  /*75f0*/  @!P3 FMUL.FTZ R80, R80, R27 ;  /* 0x0000001b5050b220 */ /* 0x020fe20000410000 */
[----:B------:R-:W-:Y:S01]  /*7600*/  FSETP.GTU.FTZ.AND P3, PT, R8, 20, PT ;  /* 0x41a000000800780b */ /* 0x000fe20003f7c000 */
[----:B--2---:R-:W-:-:S04]  /*7610*/  FADD.FTZ R7, R4, UR7 ;  /* 0x0000000704077e21 */ /* 0x004fc80008010000 */
[----:B------:R-:W-:Y:S01]  /*7620*/  @!P6 FMUL.FTZ R4, R6, -1.4426950216293334961 ;  /* 0xbfb8aa3b0604e820 */ /* 0x000fe20000410000 */
[----:B------:R-:W2:Y:S01]  /*7630*/  @!P2 MUFU.RCP R29, R24 ;  /* 0x00000018001da308 */ /* 0x000ea20000001000 */
[----:B---3--:R-:W-:Y:S01]  /*7640*/  @!P4 FMUL.FTZ R83, R83, R28 ;  /* 0x0000001c5353c220 */ /* 0x008fe20000410000 */
[----:B------:R-:W-:-:S06]  /*7650*/  FSETP.GTU.FTZ.AND P4, PT, R7, 20, PT ;  /* 0x41a000000700780b */ /* 0x000fcc0003f9c000 */
[----:B------:R-:W3:Y:S01]  /*7660*/  @!P5 MUFU.RCP R20, R21 ;  /* 0x000000150014d308 */ /* 0x000ee20000001000 */
[----:B----4-:R-:W-:Y:S01]  /*7670*/  @!P1 FMUL.FTZ R84, R84, R31 ;  /* 0x0000001f54549220 */ /* 0x010fe20000410000 */
[----:B------:R-:W-:-:S05]  /*7680*/  FSETP.GTU.FTZ.AND P1, PT, R5, 20, PT ;  /* 0x41a000000500780b */ /* 0x000fca0003f3c000 */
[----:B------:R-:W-:Y:S01]  /*7690*/  @!P4 FMUL.FTZ R6, R7, -1.4426950216293334961 ;  /* 0xbfb8aa3b0706c820 */ /* 0x000fe20000410000 */
[----:B------:R4:W5:Y:S01]  /*76a0*/  @!P6 MUFU.EX2 R11, R4 ;  /* 0x00000004000be308 */ /* 0x0009620000000800 */
[----:B--2---:R-:W-:Y:S01]  /*76b0*/  @!P2 FMUL.FTZ R82, R82, R29 ;  /* 0x0000001d5252a220 */ /* 0x004fe20000410000 */
[----:B------:R-:W-:Y:S02]  /*76c0*/  FSETP.GTU.FTZ.AND P2, PT, R9, 20, PT ;  /* 0x41a000000900780b */ /* 0x000fe40003f5c000 */
[----:B------:R-:W-:Y:S02]  /*76d0*/  F2FP.BF16.F32.PACK_AB R7, R17, R66 ;  /* 0x000000421107723e */ /* 0x000fe400000010ff */
[----:B------:R-:W-:Y:S01]  /*76e0*/  F2FP.BF16.F32.PACK_AB R17, R15, R64 ;  /* 0x000000400f11723e */ /* 0x000fe200000010ff */
[----:B------:R-:W-:Y:S01]  /*76f0*/  @!P1 FMUL.FTZ R24, R5, -1.4426950216293334961 ;  /* 0xbfb8aa3b05189820 */ /* 0x000fe20000410000 */
[----:B------:R2:W0:Y:S01]  /*7700*/  @!P4 MUFU.EX2 R22, R6 ;  /* 0x000000060016c308 */ /* 0x0004220000000800 */
[----:B----4-:R-:W-:Y:S01]  /*7710*/  @!P3 FMUL.FTZ R4, R8, -1.4426950216293334961 ;  /* 0xbfb8aa3b0804b820 */ /* 0x010fe20000410000 */
[----:B---3--:R-:W-:Y:S01]  /*7720*/  @!P5 FMUL.FTZ R85, R85, R20 ;  /* 0x000000145555d220 */ /* 0x008fe20000410000 */
[----:B------:R-:W-:-:S02]  /*7730*/  FSETP.GTU.FTZ.AND P5, PT, R10, 20, PT ;  /* 0x41a000000a00780b */ /* 0x000fc40003fbc000 */
[----:B------:R-:W-:Y:S02]  /*7740*/  F2FP.BF16.F32.PACK_AB R5, R19, R68 ;  /* 0x000000441305723e */ /* 0x000fe400000010ff */
[----:B------:R-:W-:Y:S01]  /*7750*/  F2FP.BF16.F32.PACK_AB R19, R12, R65 ;  /* 0x000000410c13723e */ /* 0x000fe200000010ff */
[----:B------:R3:W4:Y:S01]  /*7760*/  @!P3 MUFU.EX2 R8, R4 ;  /* 0x000000040008b308 */ /* 0x0007220000000800 */
[----:B--2---:R-:W-:Y:S01]  /*7770*/  F2FP.BF16.F32.PACK_AB R6, R18, R71 ;  /* 0x000000471206723e */ /* 0x004fe200000010ff */
[----:B------:R-:W-:Y:S01]  /*7780*/  @!P2 FMUL.FTZ R9, R9, -1.4426950216293334961 ;  /* 0xbfb8aa3b0909a820 */ /* 0x000fe20000410000 */
[----:B------:R-:W-:Y:S01]  /*7790*/  F2FP.BF16.F32.PACK_AB R18, R14, R67 ;  /* 0x000000430e12723e */ /* 0x000fe200000010ff */
[----:B-----5:R-:W-:Y:S01]  /*77a0*/  @!P6 FADD.FTZ R11, R11, 1 ;  /* 0x3f8000000b0be421 */ /* 0x020fe20000010000 */
[----:B------:R-:W-:Y:S02]  /*77b0*/  MOV R14, UR15 ;  /* 0x0000000f000e7c02 */ /* 0x000fe40008000f00 */
[----:B------:R-:W-:Y:S01]  /*77c0*/  MOV R15, UR14 ;  /* 0x0000000e000f7c02 */ /* 0x000fe20008000f00 */
[----:B------:R-:W-:Y:S01]  /*77d0*/  @!P5 FMUL.FTZ R10, R10, -1.4426950216293334961 ;  /* 0xbfb8aa3b0a0ad820 */ /* 0x000fe20000410000 */
[----:B---3--:R-:W-:Y:S01]  /*77e0*/  F2FP.BF16.F32.PACK_AB R4, R63, R70 ;  /* 0x000000463f04723e */ /* 0x008fe200000010ff */
[----:B------:R2:W-:Y:S01]  /*77f0*/  STS.128 [R0+0x10], R16 ;  /* 0x0000101000007388 */ /* 0x0005e20000000c00 */
[----:B------:R-:W3:Y:S01]  /*7800*/  @!P2 MUFU.EX2 R20, R9 ;  /* 0x000000090014a308 */ /* 0x000ee20000000800 */
[----:B0-----:R-:W-:Y:S01]  /*7810*/  @!P4 FADD.FTZ R22, R22, 1 ;  /* 0x3f8000001616c421 */ /* 0x001fe20000010000 */
[----:B------:R-:W0:Y:S01]  /*7820*/  LDCU.64 UR14, c[0x0][0x518] ;  /* 0x0000a300ff0e77ac */ /* 0x000e220008000a00 */
[----:B------:R-:W-:Y:S01]  /*7830*/  STS.128 [R0], R4 ;  /* 0x0000000400007388 */ /* 0x000fe20000000c00 */
[----:B------:R-:W-:-:S04]  /*7840*/  NOP ;  /* 0x0000000000007918 */ /* 0x000fc80000000000 */
[----:B------:R-:W5:Y:S01]  /*7850*/  @!P5 MUFU.EX2 R21, R10 ;  /* 0x0000000a0015d308 */ /* 0x000f620000000800 */
[----:B----4-:R-:W-:Y:S01]  /*7860*/  @!P3 FADD.FTZ R12, R8, 1 ;  /* 0x3f800000080cb421 */ /* 0x010fe20000010000 */
[----:B------:R-:W4:Y:S01]  /*7870*/  LDS.128 R4, [R59+0x200] ;  /* 0x000200003b047984 */ /* 0x000f220000000c00 */
[----:B--2---:R-:W-:Y:S01]  /*7880*/  IADD3 R17, PT, PT, R25, R2, RZ ;  /* 0x0000000219117210 */ /* 0x004fe20007ffe0ff */
[----:B---3--:R-:W-:-:S04]  /*7890*/  @!P2 FADD.FTZ R20, R20, 1 ;  /* 0x3f8000001414a421 */ /* 0x008fc80000010000 */
[----:B------:R2:W3:Y:S01]  /*78a0*/  @!P6 MUFU.RCP R27, R11 ;  /* 0x0000000b001be308 */ /* 0x0004e20000001000 */
[----:B------:R-:W-:Y:S01]  /*78b0*/  IMAD.WIDE.U32 R14, R17, 0x10, R14 ;  /* 0x00000010110e7825 */ /* 0x000fe200078e000e */
[----:B0-----:R-:W-:Y:S02]  /*78c0*/  UIMAD.WIDE.U32 UR8, UR31, UR14, UR8 ;  /* 0x0000000e1f0872a5 */ /* 0x001fe4000f8e0008 */
[----:B------:R-:W-:Y:S02]  /*78d0*/  UIMAD UR14, UR13, UR23, URZ ;  /* 0x000000170d0e72a4 */ /* 0x000fe4000f8e02ff */
[----:B------:R-:W-:Y:S02]  /*78e0*/  UIMAD UR9, UR31, UR15, UR9 ;  /* 0x0000000f1f0972a4 */ /* 0x000fe4000f8e0209 */
[----:B------:R-:W0:Y:S01]  /*78f0*/  @!P1 MUFU.EX2 R24, R24 ;  /* 0x0000001800189308 */ /* 0x000e220000000800 */
[----:B--2---:R-:W2:Y:S01]  /*7900*/  LDS.128 R8, [R59] ;  /* 0x000000003b087984 */ /* 0x004ea20000000c00 */
[----:B-----5:R-:W-:Y:S01]  /*7910*/  @!P5 FADD.FTZ R21, R21, 1 ;  /* 0x3f8000001515d421 */ /* 0x020fe20000010000 */
[----:B------:R-:W-:-:S04]  /*7920*/  UIMAD.WIDE.U32 UR8, UR13, UR22, UR8 ;  /* 0x000000160d0872a5 */ /* 0x000fc8000f8e0008 */
[----:B------:R-:W-:Y:S01]  /*7930*/  UIADD3 UR14, UPT, UPT, UR9, UR14, URZ ;  /* 0x0000000e090e7290 */ /* 0x000fe2000fffe0ff */
[----:B------:R-:W5:Y:S01]  /*7940*/  @!P0 MUFU.RCP R23, R23 ;  /* 0x0000001700178308 */ /* 0x000f620000001000 */
[----:B---3--:R-:W-:Y:S01]  /*7950*/  @!P6 FMUL.FTZ R90, R90, R27 ;  /* 0x0000001b5a5ae220 */ /* 0x008fe20000410000 */
[----:B-1----:R-:W-:-:S04]  /*7960*/  ULEA UR9, UP0, UR8, UR24, 0x1 ;  /* 0x0000001808097291 */ /* 0x002fc8000f8008ff */
[----:B------:R-:W-:Y:S02]  /*7970*/  ULEA.HI.X UR8, UR8, UR25, UR14, 0x1, UP0 ;  /* 0x0000001908087291 */ /* 0x000fe400080f0c0e */
[----:B------:R1:W3:Y:S01]  /*7980*/  @!P4 MUFU.RCP R29, R22 ;  /* 0x00000016001dc308 */ /* 0x0002e20000001000 */
[----:B0-----:R-:W-:Y:S01]  /*7990*/  @!P1 FADD.FTZ R24, R24, 1 ;  /* 0x3f80000018189421 */ /* 0x001fe20000010000 */
[----:B------:R-:W-:-:S04]  /*79a0*/  UIADD3 UR20, UP0, UPT, UR20, -0x1000, URZ ;  /* 0xfffff00014147890 */ /* 0x000fc8000ff1e0ff */
[----:B------:R-:W-:Y:S02]  /*79b0*/  UIADD3.X UR17, UPT, UPT, UR17, -0x1, URZ, UP0, !UPT ;  /* 0xffffffff11117890 */ /* 0x000fe400087fe4ff */
[----:B------:R-:W0:Y:S01]  /*79c0*/  @!P3 MUFU.RCP R12, R12 ;  /* 0x0000000c000cb308 */ /* 0x000e220000001000 */
[----:B-----5:R-:W-:Y:S01]  /*79d0*/  @!P0 FMUL.FTZ R88, R88, R23 ;  /* 0x0000001758588220 */ /* 0x020fe20000410000 */
[----:B----4-:R4:W-:Y:S01]  /*79e0*/  STG.E.128 desc[UR28][R14.64+0x200], R4 ;  /* 0x000200040e007986 */ /* 0x0109e2000c101d1c */
[----:B------:R-:W-:Y:S01]  /*79f0*/  F2FP.BF16.F32.PACK_AB R23, R85, R82 ;  /* 0x000000525517723e */ /* 0x000fe200000010ff */
[----:B------:R-:W-:Y:S01]  /*7a00*/  UISETP.GT.AND UP0, UPT, UR18, 0x1, UPT ;  /* 0x000000011200788c */ /* 0x000fe2000bf04270 */
[----:B-1----:R-:W-:Y:S02]  /*7a10*/  F2FP.BF16.F32.PACK_AB R22, R83, R80 ;  /* 0x000000505316723e */ /* 0x002fe400000010ff */
[----:B------:R-:W-:Y:S01]  /*7a20*/  UMOV UR18, UR30 ;  /* 0x0000001e00127c82 */ /* 0x000fe20008000000 */
[----:B------:R-:W1:Y:S01]  /*7a30*/  @!P2 MUFU.RCP R20, R20 ;  /* 0x000000140014a308 */ /* 0x000e620000001000 */
[----:B---3--:R-:W-:-:S07]  /*7a40*/  @!P4 FMUL.FTZ R92, R92, R29 ;  /* 0x0000001d5c5cc220 */ /* 0x008fce0000410000 */
[----:B------:R3:W5:Y:S01]  /*7a50*/  @!P5 MUFU.RCP R16, R21 ;  /* 0x000000150010d308 */ /* 0x0007620000001000 */
[----:B--2---:R-:W-:Y:S01]  /*7a60*/  STG.E.128 desc[UR28][R14.64], R8 ;  /* 0x000000080e007986 */ /* 0x004fe2000c101d1c */
[----:B0-----:R-:W-:Y:S01]  /*7a70*/  @!P3 FMUL.FTZ R87, R87, R12 ;  /* 0x0000000c5757b220 */ /* 0x001fe20000410000 */
[----:B------:R-:W-:Y:S01]  /*7a80*/  FADD.FTZ R12, R76, R61 ;  /* 0x0000003d4c0c7221 */ /* 0x000fe20000010000 */
[----:B----4-:R-:W-:Y:S01]  /*7a90*/  MOV R4, UR9 ;  /* 0x0000000900047c02 */ /* 0x010fe20008000f00 */
[----:B------:R-:W-:Y:S01]  /*7aa0*/  BAR.SYNC.DEFER_BLOCKING 0x0 ;  /* 0x0000000000007b1d */ /* 0x000fe20000010000 */
[----:B------:R-:W-:Y:S01]  /*7ab0*/  MOV R5, UR8 ;  /* 0x0000000800057c02 */ /* 0x000fe20008000f00 */
[----:B------:R-:W-:Y:S01]  /*7ac0*/  FADD.FTZ R19, R12, R77 ;  /* 0x0000004d0c137221 */ /* 0x000fe20000010000 */
[----:B------:R-:W-:Y:S01]  /*7ad0*/  F2FP.BF16.F32.PACK_AB R28, R87, R84 ;  /* 0x00000054571c723e */ /* 0x000fe200000010ff */
[----:B-1----:R-:W-:Y:S01]  /*7ae0*/  @!P2 FMUL.FTZ R89, R89, R20 ;  /* 0x000000145959a220 */ /* 0x002fe20000410000 */
[----:B------:R-:W-:Y:S01]  /*7af0*/  F2FP.BF16.F32.PACK_AB R20, R77, R76 ;  /* 0x0000004c4d14723e */ /* 0x000fe200000010ff */
[----:B------:R-:W0:Y:S01]  /*7b00*/  @!P1 MUFU.RCP R24, R24 ;  /* 0x0000001800189308 */ /* 0x000e220000001000 */
[----:B---3--:R-:W-:Y:S01]  /*7b10*/  F2FP.BF16.F32.PACK_AB R21, R79, R78 ;  /* 0x0000004e4f15723e */ /* 0x008fe200000010ff */
[----:B------:R-:W-:Y:S01]  /*7b20*/  FADD.FTZ R12, R19, R78 ;  /* 0x0000004e130c7221 */ /* 0x000fe20000010000 */
[----:B------:R-:W-:Y:S01]  /*7b30*/  F2FP.BF16.F32.PACK_AB R29, R89, R88 ;  /* 0x00000058591d723e */ /* 0x000fe200000010ff */
[----:B------:R-:W-:-:S04]  /*7b40*/  IMAD.WIDE.U32 R4, R17, 0x10, R4 ;  /* 0x0000001011047825 */ /* 0x000fc800078e0004 */
[----:B-----5:R-:W-:Y:S01]  /*7b50*/  @!P5 FMUL.FTZ R91, R91, R16 ;  /* 0x000000105b5bd220 */ /* 0x020fe20000410000 */
[----:B------:R-:W-:-:S04]  /*7b60*/  FADD.FTZ R79, R12, R79 ;  /* 0x0000004f0c4f7221 */ /* 0x000fc80000010000 */
[----:B------:R-:W-:Y:S01]  /*7b70*/  F2FP.BF16.F32.PACK_AB R30, R91, R90 ;  /* 0x0000005a5b1e723e */ /* 0x000fe200000010ff */
[----:B------:R-:W-:-:S04]  /*7b80*/  FADD.FTZ R80, R79, R80 ;  /* 0x000000504f507221 */ /* 0x000fc80000010000 */
[----:B------:R-:W-:Y:S01]  /*7b90*/  FADD.FTZ R83, R80, R83 ;  /* 0x0000005350537221 */ /* 0x000fe20000010000 */
[----:B0-----:R-:W-:Y:S01]  /*7ba0*/  @!P1 FMUL.FTZ R95, R95, R24 ;  /* 0x000000185f5f9220 */ /* 0x001fe20000410000 */
[----:B------:R-:W-:Y:S02]  /*7bb0*/  STS.128 [R0], R20 ;  /* 0x0000001400007388 */ /* 0x000fe40000000c00 */
[----:B------:R-:W-:Y:S02]  /*7bc0*/  FADD.FTZ R82, R83, R82 ;  /* 0x0000005253527221 */ /* 0x000fe40000010000 */
[----:B------:R-:W-:Y:S02]  /*7bd0*/  F2FP.BF16.F32.PACK_AB R31, R95, R92 ;  /* 0x0000005c5f1f723e */ /* 0x000fe400000010ff */
[----:B------:R-:W-:-:S03]  /*7be0*/  FADD.FTZ R85, R82, R85 ;  /* 0x0000005552557221 */ /* 0x000fc60000010000 */
[----:B------:R-:W-:Y:S01]  /*7bf0*/  STS.128 [R0+0x10], R28 ;  /* 0x0000101c00007388 */ /* 0x000fe20000000c00 */
[----:B------:R-:W-:-:S03]  /*7c00*/  NOP ;  /* 0x0000000000007918 */ /* 0x000fc60000000000 */
[----:B------:R-:W0:Y:S01]  /*7c10*/  LDS.128 R8, [R59] ;  /* 0x000000003b087984 */ /* 0x000e220000000c00 */
[----:B------:R-:W-:-:S03]  /*7c20*/  FADD.FTZ R84, R85, R84 ;  /* 0x0000005455547221 */ /* 0x000fc60000010000 */
[----:B------:R-:W1:Y:S01]  /*7c30*/  LDS.128 R32, [R59+0x200] ;  /* 0x000200003b207984 */ /* 0x000e620000000c00 */
[----:B------:R-:W-:-:S04]  /*7c40*/  FADD.FTZ R87, R84, R87 ;  /* 0x0000005754577221 */ /* 0x000fc80000010000 */
[----:B------:R-:W-:-:S04]  /*7c50*/  FADD.FTZ R88, R87, R88 ;  /* 0x0000005857587221 */ /* 0x000fc80000010000 */
[----:B------:R-:W-:-:S04]  /*7c60*/  FADD.FTZ R89, R88, R89 ;  /* 0x0000005958597221 */ /* 0x000fc80000010000 */
[----:B------:R-:W-:-:S04]  /*7c70*/  FADD.FTZ R90, R89, R90 ;  /* 0x0000005a595a7221 */ /* 0x000fc80000010000 */
[----:B------:R-:W-:-:S04]  /*7c80*/  FADD.FTZ R91, R90, R91 ;  /* 0x0000005b5a5b7221 */ /* 0x000fc80000010000 */
[----:B------:R-:W-:-:S04]  /*7c90*/  FADD.FTZ R92, R91, R92 ;  /* 0x0000005c5b5c7221 */ /* 0x000fc80000010000 */
[----:B------:R-:W-:Y:S01]  /*7ca0*/  FADD.FTZ R61, R92, R95 ;  /* 0x0000005f5c3d7221 */ /* 0x000fe20000010000 */
[----:B0-----:R0:W-:Y:S04]  /*7cb0*/  STG.E.128 desc[UR28][R4.64], R8 ;  /* 0x0000000804007986 */ /* 0x0011e8000c101d1c */
[----:B-1----:R0:W-:Y:S01]  /*7cc0*/  STG.E.128 desc[UR28][R4.64+0x200], R32 ;  /* 0x0002002004007986 */ /* 0x0021e2000c101d1c */
[----:B------:R-:W-:Y:S05]  /*7cd0*/  BRA.U UP0, `(.L_x_1922) ;  /* 0xffffff8900247547 */ /* 0x000fea000b83ffff */
.L_x_1874:
        /* <DEDUP_REMOVED lines=44> */
.L_x_1924:
[----:B------:R-:W-:Y:S05]  /*7fa0*/  BSYNC.RECONVERGENT B0 ;  /* 0x0000000000007941 */ /* 0x000fea0003800200 */
.L_x_1923:
        /* <DEDUP_REMOVED lines=42> */
.L_x_1926:
[----:B------:R-:W-:Y:S05]  /*8250*/  BSYNC.RECONVERGENT B0 ;  /* 0x0000000000007941 */ /* 0x000fea0003800200 */
.L_x_1925:
        /* <DEDUP_REMOVED lines=13> */
[----:B-1----:R-:W-:Y:S02]  /*8330*/  UIMAD.WIDE.U32 UR4, UR13, UR16, URZ ;  /* 0x000000100d0472a5 */ /* 0x002fe4000f8e00ff */
[----:B------:R-:W-:Y:S02]  /*8340*/  UIMAD UR23, UR13, UR23, UR11 ;  /* 0x000000170d1772a4 */ /* 0x000fe4000f8e020b */
[----:B--2---:R-:W-:Y:S02]  /*8350*/  ULEA UR24, UP0, UR10, UR24, 0x2 ;  /* 0x000000180a187291 */ /* 0x004fe4000f8010ff */
[----:B------:R-:W-:Y:S02]  /*8360*/  UIMAD UR16, UR13, UR9, UR7 ;  /* 0x000000090d1072a4 */ /* 0x000fe4000f8e0207 */
[----:B----4-:R-:W-:-:S02]  /*8370*/  UIMAD.WIDE.U32 UR8, UR13, UR18, URZ ;  /* 0x000000120d0872a5 */ /* 0x010fc4000f8e00ff */
[----:B------:R-:W-:Y:S02]  /*8380*/  UIMAD UR27, UR13, UR27, UR15 ;  /* 0x0000001b0d1b72a4 */ /* 0x000fe4000f8e020f */
[----:B------:R-:W-:Y:S02]  /*8390*/  ULEA UR30, UP1, UR14, UR30, 0x2 ;  /* 0x0000001e0e1e7291 */ /* 0x000fe4000f8210ff */
[----:B------:R-:W-:Y:S02]  /*83a0*/  ULEA.HI.X UR23, UR10, UR25, UR23, 0x2, UP0 ;  /* 0x000000190a177291 */ /* 0x000fe400080f1417 */
[----:B------:R-:W-:Y:S01]  /*83b0*/  UIMAD UR12, UR13, UR19, UR9 ;  /* 0x000000130d0c72a4 */ /* 0x000fe2000f8e0209 */
[----:B------:R-:W-:Y:S01]  /*83c0*/  UMOV UR10, 0x400 ;  /* 0x00000400000a7882 */ /* 0x000fe20000000000 */
[----:B------:R-:W-:Y:S01]  /*83d0*/  UIMAD UR17, UR13, UR17, UR5 ;  /* 0x000000110d1172a4 */ /* 0x000fe2000f8e0205 */
[----:B------:R-:W0:Y:S01]  /*83e0*/  LDCU UR11, c[0x0][0x360] ;  /* 0x00006c00ff0b77ac */ /* 0x000e220008000800 */
        /* <DEDUP_REMOVED lines=8> */
[----:B------:R-:W-:-:S12]  /*8470*/  ULEA UR10, UR20, UR10, 0x18 ;  /* 0x0000000a140a7291 */ /* 0x000fd8000f8ec0ff */
.L_x_1928:
        /* <DEDUP_REMOVED lines=57> */
.L_x_1927:
[----:B------:R-:W-:Y:S05]  /*8810*/  EXIT ;  /* 0x000000000000794d */ /* 0x000fea0003800000 */
.L_x_1913:
[----:B------:R-:W-:Y:S01]  /*8820*/  HFMA2 R154, -RZ, RZ, 0, 5.9604644775390625e-08 ;  /* 0x00000001ff9a7431 */ /* 0x000fe200000001ff */
[----:B------:R-:W-:Y:S02]  /*8830*/  MOV R155, R10 ;  /* 0x0000000a009b7202 */ /* 0x000fe40000000f00 */
[----:B------:R-:W-:Y:S02]  /*8840*/  MOV R157, RZ ;  /* 0x000000ff009d7202 */ /* 0x000fe40000000f00 */
[----:B------:R-:W-:-:S07]  /*8850*/  MOV R152, 0xffffffff ;  /* 0xffffffff00987802 */ /* 0x000fce0000000f00 */
[----:B-12--5:R-:W-:Y:S05]  /*8860*/  WARPSYNC.COLLECTIVE R152, `(.L_x_1929) ;  /* 0x0000000098087348 */ /* 0x026fea0003c00000 */
[----:B------:R0:W3:Y:S02]  /*8870*/  SHFL.UP P6, R150, R155, R154, R157 ;  /* 0x0400009a9b967389 */ /* 0x0000e400000c009d */
[----:B0123-5:R-:W-:Y:S05]  /*8880*/  ENDCOLLECTIVE ;  /* 0x000000000000791b */ /* 0x02ffea0003800000 */
.L_x_1929:
[----:B------:R-:W-:Y:S02]  /*8890*/  MOV R155, R11 ;  /* 0x0000000b009b7202 */ /* 0x000fe40000000f00 */
[----:B------:R-:W-:-:S07]  /*88a0*/  MOV R147, R150 ;  /* 0x0000009600937202 */ /* 0x000fce0000000f00 */
[----:B------:R-:W-:Y:S05]  /*88b0*/  WARPSYNC.COLLECTIVE R152, `(.L_x_1930) ;  /* 0x0000000098087348 */ /* 0x000fea0003c00000 */
[----:B------:R0:W1:Y:S02]  /*88c0*/  SHFL.UP P6, R150, R155, R154, R157 ;  /* 0x0400009a9b967389 */ /* 0x00006400000c009d */
[----:B01----:R-:W-:Y:S05]  /*88d0*/  ENDCOLLECTIVE ;  /* 0x000000000000791b */ /* 0x003fea0003800000 */
.L_x_1930:
        /* <DEDUP_REMOVED lines=9> */
.L_x_1931:
[----:B------:R-:W-:Y:S02]  /*8970*/  MOV R155, R149 ;  /* 0x00000095009b7202 */ /* 0x000fe40000000f00 */
[----:B------:R-:W-:-:S07]  /*8980*/  MOV R147, R150 ;  /* 0x0000009600937202 */ /* 0x000fce0000000f00 */
[----:B------:R-:W-:Y:S05]  /*8990*/  WARPSYNC.COLLECTIVE R152, `(.L_x_1932) ;  /* 0x0000000098087348 */ /* 0x000fea0003c00000 */
[----:B------:R0:W1:Y:S02]  /*89a0*/  SHFL.UP P6, R150, R155, R154, R157 ;  /* 0x0400009a9b967389 */ /* 0x00006400000c009d */
[----:B01----:R-:W-:Y:S05]  /*89b0*/  ENDCOLLECTIVE ;  /* 0x000000000000791b */ /* 0x003fea0003800000 */
.L_x_1932:
        /* <DEDUP_REMOVED lines=8> */
.L_x_1933:
[----:B------:R-:W-:Y:S02]  /*8a40*/  MOV R155, R151 ;  /* 0x00000097009b7202 */ /* 0x000fe40000000f00 */
[----:B------:R-:W-:-:S07]  /*8a50*/  MOV R11, R150 ;  /* 0x00000096000b7202 */ /* 0x000fce0000000f00 */
[----:B------:R-:W-:Y:S05]  /*8a60*/  WARPSYNC.COLLECTIVE R152, `(.L_x_1934) ;  /* 0x0000000098087348 */ /* 0x000fea0003c00000 */
[----:B------:R0:W1:Y:S02]  /*8a70*/  SHFL.UP P6, R150, R155, R154, R157 ;  /* 0x0400009a9b967389 */ /* 0x00006400000c009d */
[----:B01----:R-:W-:Y:S05]  /*8a80*/  ENDCOLLECTIVE ;  /* 0x000000000000791b */ /* 0x003fea0003800000 */
.L_x_1934:
        /* <DEDUP_REMOVED lines=8> */
.L_x_1935:
[----:B------:R-:W-:Y:S02]  /*8b10*/  MOV R155, R147 ;  /* 0x00000093009b7202 */ /* 0x000fe40000000f00 */
[----:B------:R-:W-:-:S07]  /*8b20*/  MOV R11, R150 ;  /* 0x00000096000b7202 */ /* 0x000fce0000000f00 */
[----:B------:R-:W-:Y:S05]  /*8b30*/  WARPSYNC.COLLECTIVE R152, `(.L_x_1936) ;  /* 0x0000000098087348 */ /* 0x000fea0003c00000 */
[----:B------:R0:W1:Y:S02]  /*8b40*/  SHFL.UP P6, R150, R155, R154, R157 ;  /* 0x0400009a9b967389 */ /* 0x00006400000c009d */
[----:B01----:R-:W-:Y:S05]  /*8b50*/  ENDCOLLECTIVE ;  /* 0x000000000000791b */ /* 0x003fea0003800000 */
.L_x_1936:
        /* <DEDUP_REMOVED lines=8> */
.L_x_1937:
[----:B------:R-:W-:Y:S02]  /*8be0*/  MOV R155, R11 ;  /* 0x0000000b009b7202 */ /* 0x000fe40000000f00 */
[----:B------:R-:W-:-:S07]  /*8bf0*/  MOV R149, R150 ;  /* 0x0000009600957202 */ /* 0x000fce0000000f00 */
[----:B------:R-:W-:Y:S05]  /*8c00*/  WARPSYNC.COLLECTIVE R152, `(.L_x_1938) ;  /* 0x0000000098087348 */ /* 0x000fea0003c00000 */
[----:B------:R0:W1:Y:S02]  /*8c10*/  SHFL.UP P6, R150, R155, R154, R157 ;  /* 0x0400009a9b967389 */ /* 0x00006400000c009d */
[----:B01----:R-:W-:Y:S05]  /*8c20*/  ENDCOLLECTIVE ;  /* 0x000000000000791b */ /* 0x003fea0003800000 */
.L_x_1938:
[----:B------:R-:W-:Y:S05]  /*8c30*/  BRA `(.L_x_1939) ;  /* 0xffffffc800507947 */ /* 0x000fea000383ffff */
.L_x_1914:
        /* <DEDUP_REMOVED lines=8> */
.L_x_1941:
[----:B------:R-:W-:Y:S05]  /*8cc0*/  BSYNC B0 ;  /* 0x0000000000007941 */ /* 0x000fea0003800000 */
.L_x_1940:
[----:B------:R-:W-:Y:S05]  /*8cd0*/  BRA `(.L_x_1942) ;  /* 0xffffffc8003c7947 */ /* 0x000fea000383ffff */
.L_x_1915:
        /* <DEDUP_REMOVED lines=8> */
.L_x_1944:
[----:B------:R-:W-:Y:S05]  /*8d60*/  BSYNC B0 ;  /* 0x0000000000007941 */ /* 0x000fea0003800000 */
.L_x_1943:
[----:B------:R-:W-:Y:S05]  /*8d70*/  BRA `(.L_x_1945) ;  /* 0xffffffc8001c7947 */ /* 0x000fea000383ffff */
.L_x_1916:
        /* <DEDUP_REMOVED lines=8> */
.L_x_1947:
[----:B------:R-:W-:Y:S05]  /*8e00*/  BSYNC B0 ;  /* 0x0000000000007941 */ /* 0x000fea0003800000 */
.L_x_1946:
[----:B------:R-:W-:Y:S01]  /*8e10*/  HFMA2 R154, -RZ, RZ, 0, 5.9604644775390625e-08 ;  /* 0x00000001ff9a7431 */ /* 0x000fe200000001ff */
[----:B------:R-:W-:Y:S02]  /*8e20*/  MOV R155, R11 ;  /* 0x0000000b009b7202 */ /* 0x000fe40000000f00 */
[----:B------:R-:W-:Y:S02]  /*8e30*/  MOV R157, RZ ;  /* 0x000000ff009d7202 */ /* 0x000fe40000000f00 */
[----:B------:R-:W-:Y:S02]  /*8e40*/  MOV R152, 0xffffffff ;  /* 0xffffffff00987802 */ /* 0x000fe40000000f00 */
[----:B------:R-:W-:Y:S02]  /*8e50*/  MOV R10, R150 ;  /* 0x00000096000a7202 */ /* 0x000fe40000000f00 */
[----:B------:R-:W-:-:S07]  /*8e60*/  MOV R149, R4 ;  /* 0x0000000400957202 */ /* 0x000fce0000000f00 */
[----:B------:R-:W-:Y:S05]  /*8e70*/  WARPSYNC.COLLECTIVE R152, `(.L_x_1948) ;  /* 0x0000000098087348 */ /* 0x000fea0003c00000 */
[----:B------:R0:W1:Y:S02]  /*8e80*/  SHFL.UP P6, R150, R155, R154, R157 ;  /* 0x0400009a9b967389 */ /* 0x00006400000c009d */
[----:B01----:R-:W-:Y:S05]  /*8e90*/  ENDCOLLECTIVE ;  /* 0x000000000000791b */ /* 0x003fea0003800000 */
.L_x_1948:
[----:B------:R-:W-:Y:S02]  /*8ea0*/  MOV R147, 0x1f ;  /* 0x0000001f00937802 */ /* 0x000fe40000000f00 */
[----:B------:R-:W-:Y:S01]  /*8eb0*/  MOV R11, R150 ;  /* 0x00000096000b7202 */ /* 0x000fe20000000f00 */
[----:B------:R-:W-:-:S07]  /*8ec0*/  HFMA2 R150, -RZ, RZ, 0, 0 ;  /* 0x00000000ff967431 */ /* 0x000fce00000001ff */
[----:B------:R-:W-:Y:S05]  /*8ed0*/  WARPSYNC.COLLECTIVE R152, `(.L_x_1949) ;  /* 0x0000000098087348 */ /* 0x000fea0003c00000 */
[----:B------:R0:W1:Y:S02]  /*8ee0*/  SHFL.IDX P1, R151, R149, R150, R147 ;  /* 0x0000009695977389 */ /* 0x0000640000020093 */
[----:B01----:R-:W-:Y:S05]  /*8ef0*/  ENDCOLLECTIVE ;  /* 0x000000000000791b */ /* 0x003fea0003800000 */
.L_x_1949:
[----:B------:R-:W-:Y:S02]  /*8f00*/  MOV R149, R5 ;  /* 0x0000000500957202 */ /* 0x000fe40000000f00 */
[----:B------:R-:W-:-:S07]  /*8f10*/  MOV R4, R151 ;  /* 0x0000009700047202 */ /* 0x000fce0000000f00 */
[----:B------:R-:W-:Y:S05]  /*8f20*/  WARPSYNC.COLLECTIVE R152, `(.L_x_1950) ;  /* 0x0000000098087348 */ /* 0x000fea0003c00000 */
[----:B------:R0:W1:Y:S02]  /*8f30*/  SHFL.IDX P1, R151, R149, R150, R147 ;  /* 0x0000009695977389 */ /* 0x0000640000020093 */
[----:B01----:R-:W-:Y:S05]  /*8f40*/  ENDCOLLECTIVE ;  /* 0x000000000000791b */ /* 0x003fea0003800000 */
.L_x_1950:
[----:B------:R-:W-:Y:S01]  /*8f50*/  MOV R5, R151 ;  /* 0x0000009700057202 */ /* 0x000fe20000000f00 */
[----:B------:R-:W-:Y:S06]  /*8f60*/  BRA `(.L_x_1951) ;  /* 0xffffffc400b87947 */ /* 0x000fec000383ffff */
.L_x_1918:
        /* <DEDUP_REMOVED lines=9> */
.L_x_1952:
[----:B------:R-:W-:Y:S02]  /*9000*/  ISETP.GT.U32.AND P3, PT, R131, 0xf, PT ;  /* 0x0000000f8300780c */ /* 0x000fe40003f64070 */
[----:B------:R-:W-:Y:S02]  /*9010*/  MOV R150, RZ ;  /* 0x000000ff00967202 */ /* 0x000fe40000000f00 */
[----:B------:R-:W-:Y:S02]  /*9020*/  MOV R159, R9 ;  /* 0x00000009009f7202 */ /* 0x000fe40000000f00 */
[----:B------:R-:W-:-:S07]  /*9030*/  MOV R147, R149 ;  /* 0x0000009500937202 */ /* 0x000fce0000000f00 */
[----:B------:R-:W-:Y:S05]  /*9040*/  WARPSYNC.COLLECTIVE R152, `(.L_x_1953) ;  /* 0x0000000098087348 */ /* 0x000fea0003c00000 */
[----:B------:R0:W1:Y:S02]  /*9050*/  SHFL.DOWN P4, R149, R159, R154, R161 ;  /* 0x0800009a9f957389 */ /* 0x00006400000800a1 */
[----:B01----:R-:W-:Y:S05]  /*9060*/  ENDCOLLECTIVE ;  /* 0x000000000000791b */ /* 0x003fea0003800000 */
.L_x_1953:
        /* <DEDUP_REMOVED lines=10> */
.L_x_1954:
[----:B------:R-:W-:Y:S02]  /*9110*/  MOV R159, R9 ;  /* 0x00000009009f7202 */ /* 0x000fe40000000f00 */
[----:B------:R-:W-:-:S07]  /*9120*/  MOV R147, R149 ;  /* 0x0000009500937202 */ /* 0x000fce0000000f00 */
[----:B------:R-:W-:Y:S05]  /*9130*/  WARPSYNC.COLLECTIVE R152, `(.L_x_1955) ;  /* 0x0000000098087348 */ /* 0x000fea0003c00000 */
[----:B------:R0:W1:Y:S02]  /*9140*/  SHFL.DOWN P4, R149, R159, R154, R161 ;  /* 0x0800009a9f957389 */ /* 0x00006400000800a1 */
[----:B01----:R-:W-:Y:S05]  /*9150*/  ENDCOLLECTIVE ;  /* 0x000000000000791b */ /* 0x003fea0003800000 */
.L_x_1955:
        /* <DEDUP_REMOVED lines=10> */
.L_x_1956:
[----:B------:R-:W-:Y:S02]  /*9200*/  MOV R159, R9 ;  /* 0x00000009009f7202 */ /* 0x000fe40000000f00 */
[----:B------:R-:W-:-:S07]  /*9210*/  MOV R147, R149 ;  /* 0x0000009500937202 */ /* 0x000fce0000000f00 */
[----:B------:R-:W-:Y:S05]  /*9220*/  WARPSYNC.COLLECTIVE R152, `(.L_x_1957) ;  /* 0x0000000098087348 */ /* 0x000fea0003c00000 */
[----:B------:R0:W1:Y:S02]  /*9230*/  SHFL.DOWN P4, R149, R159, R154, R161 ;  /* 0x0800009a9f957389 */ /* 0x00006400000800a1 */
[----:B01----:R-:W-:Y:S05]  /*9240*/  ENDCOLLECTIVE ;  /* 0x000000000000791b */ /* 0x003fea0003800000 */
.L_x_1957:
        /* <DEDUP_REMOVED lines=9> */
.L_x_1958:
[----:B------:R-:W-:Y:S02]  /*92e0*/  MOV R159, R9 ;  /* 0x00000009009f7202 */ /* 0x000fe40000000f00 */
[----:B------:R-:W-:-:S07]  /*92f0*/  MOV R147, R149 ;  /* 0x0000009500937202 */ /* 0x000fce0000000f00 */
[----:B------:R-:W-:Y:S05]  /*9300*/  WARPSYNC.COLLECTIVE R152, `(.L_x_1959) ;  /* 0x0000000098087348 */ /* 0x000fea0003c00000 */
[----:B------:R0:W1:Y:S02]  /*9310*/  SHFL.DOWN P4, R149, R159, R154, R161 ;  /* 0x0800009a9f957389 */ /* 0x00006400000800a1 */
[----:B01----:R-:W-:Y:S05]  /*9320*/  ENDCOLLECTIVE ;  /* 0x000000000000791b */ /* 0x003fea0003800000 */
.L_x_1959:
        /* <DEDUP_REMOVED lines=9> */
.L_x_1960:
[----:B------:R-:W-:Y:S02]  /*93c0*/  MOV R159, R9 ;  /* 0x00000009009f7202 */ /* 0x000fe40000000f00 */
[----:B------:R-:W-:-:S07]  /*93d0*/  MOV R147, R149 ;  /* 0x0000009500937202 */ /* 0x000fce0000000f00 */
[----:B------:R-:W-:Y:S05]  /*93e0*/  WARPSYNC.COLLECTIVE R152, `(.L_x_1961) ;  /* 0x0000000098087348 */ /* 0x000fea0003c00000 */
[----:B------:R0:W1:Y:S02]  /*93f0*/  SHFL.DOWN P4, R149, R159, R154, R161 ;  /* 0x0800009a9f957389 */ /* 0x00006400000800a1 */
[----:B01----:R-:W-:Y:S05]  /*9400*/  ENDCOLLECTIVE ;  /* 0x000000000000791b */ /* 0x003fea0003800000 */
.L_x_1961:
[C---:B------:R-:W-:Y:S01]  /*9410*/  @!P3 FMUL.FTZ R147, R8.reuse, R147 ;  /* 0x000000930893b220 */ /* 0x040fe20000410000 */
[----:B------:R-:W-:-:S04]  /*9420*/  @!P3 FFMA.FTZ R149, R8, R149, R9 ;  /* 0x000000950895b223 */ /* 0x000fc80000010009 */
[----:B------:R-:W-:Y:S02]  /*9430*/  @!P3 MOV R8, R147 ;  /* 0x000000930008b202 */ /* 0x000fe40000000f00 */
[----:B------:R-:W-:Y:S02]  /*9440*/  MOV R147, 0x1f ;  /* 0x0000001f00937802 */ /* 0x000fe40000000f00 */
[----:B------:R-:W-:Y:S02]  /*9450*/  @!P3 MOV R9, R149 ;  /* 0x000000950009b202 */ /* 0x000fe40000000f00 */
[-C--:B------:R-:W-:Y:S02]  /*9460*/  MOV R149, R8.reuse ;  /* 0x0000000800957202 */ /* 0x080fe40000000f00 */
[----:B------:R-:W-:-:S07]  /*9470*/  MOV R159, R8 ;  /* 0x00000008009f7202 */ /* 0x000fce0000000f00 */
[----:B------:R-:W-:Y:S05]  /*9480*/  WARPSYNC.COLLECTIVE R152, `(.L_x_1962) ;  /* 0x0000000098087348 */ /* 0x000fea0003c00000 */
[----:B------:R0:W1:Y:S02]  /*9490*/  SHFL.IDX P1, R151, R149, R150, R147 ;  /* 0x0000009695977389 */ /* 0x0000640000020093 */
[----:B01----:R-:W-:Y:S05]  /*94a0*/  ENDCOLLECTIVE ;  /* 0x000000000000791b */ /* 0x003fea0003800000 */
.L_x_1962:
[----:B------:R-:W-:Y:S02]  /*94b0*/  MOV R149, R9 ;  /* 0x0000000900957202 */ /* 0x000fe40000000f00 */
[----:B------:R-:W-:-:S07]  /*94c0*/  MOV R153, R151 ;  /* 0x0000009700997202 */ /* 0x000fce0000000f00 */
[----:B------:R-:W-:Y:S05]  /*94d0*/  WARPSYNC.COLLECTIVE R152, `(.L_x_1963) ;  /* 0x0000000098087348 */ /* 0x000fea0003c00000 */
[----:B------:R0:W1:Y:S02]  /*94e0*/  SHFL.IDX P1, R151, R149, R150, R147 ;  /* 0x0000009695977389 */ /* 0x0000640000020093 */
[----:B01----:R-:W-:Y:S05]  /*94f0*/  ENDCOLLECTIVE ;  /* 0x000000000000791b */ /* 0x003fea0003800000 */
.L_x_1963:
[----:B------:R-:W-:-:S05]  /*9500*/  MOV R154, R151 ;  /* 0x00000097009a7202 */ /* 0x000fca0000000f00 */
[-C--:B------:R-:W-:Y:S01]  /*9510*/  FFMA.FTZ R131, R5, R153.reuse, R154 ;  /* 0x0000009905837223 */ /* 0x080fe2000001009a */
[----:B------:R-:W-:Y:S01]  /*9520*/  MOV R154, 0x1 ;  /* 0x00000001009a7802 */ /* 0x000fe20000000f00 */
[----:B------:R-:W-:-:S07]  /*9530*/  FMUL.FTZ R153, R4, R153 ;  /* 0x0000009904997220 */ /* 0x000fce0000410000 */
[----:B------:R-:W-:Y:S05]  /*9540*/  WARPSYNC.COLLECTIVE R152, `(.L_x_1964) ;  /* 0x0000000098087348 */ /* 0x000fea0003c00000 */
[----:B------:R0:W1:Y:S02]  /*9550*/  SHFL.DOWN P4, R149, R159, R154, R161 ;  /* 0x0800009a9f957389 */ /* 0x00006400000800a1 */
[----:B01----:R-:W-:Y:S05]  /*9560*/  ENDCOLLECTIVE ;  /* 0x000000000000791b */ /* 0x003fea0003800000 */
.L_x_1964:
[----:B------:R-:W-:Y:S02]  /*9570*/  MOV R159, R9 ;  /* 0x00000009009f7202 */ /* 0x000fe40000000f00 */
[----:B------:R-:W-:-:S07]  /*9580*/  MOV R155, R149 ;  /* 0x00000095009b7202 */ /* 0x000fce0000000f00 */
[----:B------:R-:W-:Y:S05]  /*9590*/  WARPSYNC.COLLECTIVE R152, `(.L_x_1965) ;  /* 0x0000000098087348 */ /* 0x000fea0003c00000 */
[----:B------:R0:W1:Y:S02]  /*95a0*/  SHFL.DOWN P4, R149, R159, R154, R161 ;  /* 0x0800009a9f957389 */ /* 0x00006400000800a1 */
[----:B01----:R-:W-:Y:S05]  /*95b0*/  ENDCOLLECTIVE ;  /* 0x000000000000791b */ /* 0x003fea0003800000 */
.L_x_1965:
[----:B------:R-:W-:Y:S02]  /*95c0*/  MOV R156, R149 ;  /* 0x00000095009c7202 */ /* 0x000fe40000000f00 */
[----:B------:R-:W-:-:S07]  /*95d0*/  MOV R149, R4 ;  /* 0x0000000400957202 */ /* 0x000fce0000000f00 */
[----:B------:R-:W-:Y:S05]  /*95e0*/  WARPSYNC.COLLECTIVE R152, `(.L_x_1966) ;  /* 0x0000000098087348 */ /* 0x000fea0003c00000 */
[----:B------:R0:W1:Y:S02]  /*95f0*/  SHFL.IDX P1, R151, R149, R150, R147 ;  /* 0x0000009695977389 */ /* 0x0000640000020093 */
[----:B01----:R-:W-:Y:S05]  /*9600*/  ENDCOLLECTIVE ;  /* 0x000000000000791b */ /* 0x003fea0003800000 */
.L_x_1966:
[----:B------:R-:W-:Y:S02]  /*9610*/  MOV R149, R5 ;  /* 0x0000000500957202 */ /* 0x000fe40000000f00 */
[----:B------:R-:W-:-:S07]  /*9620*/  MOV R157, R151 ;  /* 0x00000097009d7202 */ /* 0x000fce0000000f00 */
[----:B------:R-:W-:Y:S05]  /*9630*/  WARPSYNC.COLLECTIVE R152, `(.L_x_1967) ;  /* 0x0000000098087348 */ /* 0x000fea0003c00000 */
[----:B------:R0:W1:Y:S02]  /*9640*/  SHFL.IDX P1, R151, R149, R150, R147 ;  /* 0x0000009695977389 */ /* 0x0000640000020093 */
[----:B01----:R-:W-:Y:S05]  /*9650*/  ENDCOLLECTIVE ;  /* 0x000000000000791b */ /* 0x003fea0003800000 */
.L_x_1967:
[----:B------:R-:W-:Y:S05]  /*9660*/  BRA `(.L_x_1968) ;  /* 0xffffffc400f87947 */ /* 0x000fea000383ffff */
.L_x_1969:
        /* <DEDUP_REMOVED lines=9> */
.L_x_10427:


//--------------------- .text._Z25selective_scan_bwd_kernelI32Selective_Scan_bwd_kernel_traitsILi128ELi16ELb1ELb0ELb1ELb0ELb0EN3c108BFloat16EfEEv12SSMParamsBwd --------------------------
	.section	.text._Z25selective_scan_bwd_kernelI32Selective_Scan_bwd_kernel_traitsILi128ELi16ELb1ELb0ELb1ELb0ELb0EN3c108BFloat16EfEEv12SSMParamsBwd,"ax",@progbits
	.align	128
        .global         _Z25selective_scan_bwd_kernelI32Selective_Scan_bwd_kernel_traitsILi128ELi16ELb1ELb0ELb1ELb0ELb0EN3c108BFloat16EfEEv12SSMParamsBwd
        .type           _Z25selective_scan_bwd_kernelI32Selective_Scan_bwd_kernel_traitsILi128ELi16ELb1ELb0ELb1ELb0ELb0EN3c108BFloat16EfEEv12SSMParamsBwd,@function
        .size           _Z25selective_scan_bwd_kernelI32Selective_Scan_bwd_kernel_traitsILi128ELi16ELb1ELb0ELb1ELb0ELb0EN3c108BFloat16EfEEv12SSMParamsBwd,(.L_x_10428 - _Z25selective_scan_bwd_kernelI32Selective_Scan_bwd_kernel_traitsILi128ELi16ELb1ELb0ELb1ELb0ELb0EN3c108BFloat16EfEEv12SSMParamsBwd)
        .other          _Z25selective_scan_bwd_kernelI32Selective_Scan_bwd_kernel_traitsILi128ELi16ELb1ELb0ELb1ELb0ELb0EN3c108BFloat16EfEEv12SSMParamsBwd,@"STO_CUDA_ENTRY STV_DEFAULT"
_Z25selective_scan_bwd_kernelI32Selective_Scan_bwd_kernel_traitsILi128ELi16ELb1ELb0ELb1ELb0ELb0EN3c108BFloat16EfEEv12SSMParamsBwd:
.text._Z25selective_scan_bwd_kernelI32Selective_Scan_bwd_kernel_traitsILi128ELi16ELb1ELb0ELb1ELb0ELb0EN3c108BFloat16EfEEv12SSMParamsBwd:
        /* <DEDUP_REMOVED lines=26> */
[----:B------:R-:W-:-:S04]  /*01a0*/  MOV R5, UR7 ;  /* 0x0000000700057c02 */ /* 0x000fc80008000f00 */
        /* <DEDUP_REMOVED lines=94> */
[----:B------:R-:W1:Y:S01]  /*0790*/  S2UR UR8, SR_CgaCtaId ;  /* 0x00000000000879c3 */ /* 0x000e620000008800 */
[----:B------:R-:W-:Y:S01]  /*07a0*/  UMOV UR23, 0x400 ;  /* 0x0000040000177882 */ /* 0x000fe20000000000 */
[----:B------:R-:W2:Y:S01]  /*07b0*/  LDCU UR10, c[0x0][0x394] ;  /* 0x00007280ff0a77ac */ /* 0x000ea20008000800 */
[----:B------:R3:W-:Y:S01]  /*07c0*/  STL [R1+0x4], RZ ;  /* 0x000004ff01007387 */ /* 0x0007e20000100800 */
[----:B------:R-:W-:-:S03]  /*07d0*/  UMOV UR11, UR12 ;  /* 0x0000000c000b7c82 */ /* 0x000fc60008000000 */
[----:B------:R3:W-:Y:S01]  /*07e0*/  STL [R1+0x8], RZ ;  /* 0x000008ff01007387 */ /* 0x0007e20000100800 */
[----:B------:R-:W-:Y:S01]  /*07f0*/  UMOV UR16, UR13 ;  /* 0x0000000d00107c82 */ /* 0x000fe20008000000 */
[----:B------:R-:W-:Y:S01]  /*0800*/  UMOV UR18, UR15 ;  /* 0x0000000f00127c82 */ /* 0x000fe20008000000 */
[----:B------:R-:W-:Y:S01]  /*0810*/  UMOV UR20, UR14 ;  /* 0x0000000e00147c82 */ /* 0x000fe20008000000 */
[----:B-1----:R-:W-:Y:S01]  /*0820*/  ULEA UR23, UR8, UR23, 0x18 ;  /* 0x0000001708177291 */ /* 0x002fe2000f8ec0ff */
[C---:B0-----:R-:W-:Y:S02]  /*0830*/  SHF.L.U32 R0, R83.reuse, 0x1, RZ ;  /* 0x0000000153007819 */ /* 0x041fe400000006ff */
[----:B------:R-:W-:Y:S02]  /*0840*/  LOP3.LUT R2, R83, 0x1f, RZ, 0xc0, !PT ;  /* 0x0000001f53027812 */ /* 0x000fe400078ec0ff */
[----:B------:R-:W-:-:S04]  /*0850*/  LOP3.LUT R3, R0, 0x7c0, RZ, 0xc0, !PT ;  /* 0x000007c000037812 */ /* 0x000fc800078ec0ff */
[----:B--23--:R-:W-:-:S07]  /*0860*/  LOP3.LUT R7, R3, R2, RZ, 0xfc, !PT ;  /* 0x0000000203077212 */ /* 0x00cfce00078efcff */
.L_x_2017:
[----:B------:R-:W-:Y:S01]  /*0870*/  BAR.SYNC.DEFER_BLOCKING 0x0 ;  /* 0x0000000000007b1d */ /* 0x000fe20000010000 */
[----:B0-----:R-:W-:Y:S02]  /*0880*/  MOV R4, UR11 ;  /* 0x0000000b00047c02 */ /* 0x001fe40008000f00 */
[----:B------:R-:W-:-:S03]  /*0890*/  MOV R5, UR16 ;  /* 0x0000001000057c02 */ /* 0x000fc60008000f00 */
[----:B------:R-:W0:Y:S01]  /*08a0*/  S2R R0, SR_LANEID ;  /* 0x0000000000007919 */ /* 0x000e220000000000 */
[C---:B------:R-:W-:Y:S01]  /*08b0*/  IMAD.WIDE.U32 R4, R7.reuse, 0x10, R4 ;  /* 0x0000001007047825 */ /* 0x040fe200078e0004 */
[----:B------:R-:W-:Y:S01]  /*08c0*/  MOV R12, UR17 ;  /* 0x00000011000c7c02 */ /* 0x000fe20008000f00 */
[----:B------:R-:W1:Y:S01]  /*08d0*/  LDCU UR8, c[0x0][0x38c] ;  /* 0x00007180ff0877ac */ /* 0x000e620008000800 */
[----:B------:R-:W-:Y:S01]  /*08e0*/  MOV R13, UR18 ;  /* 0x00000012000d7c02 */ /* 0x000fe20008000f00 */
[----:B------:R-:W2:Y:S04]  /*08f0*/  LDL.LU R19, [R1+0x8] ;  /* 0x0000080001137983 */ /* 0x000ea80000300800 */
[----:B---3--:R-:W3:Y:S04]  /*0900*/  LDG.E.128 R8, desc[UR32][R4.64] ;  /* 0x0000002004087981 */ /* 0x008ee8000c1e1d00 */
[----:B------:R-:W4:Y:S01]  /*0910*/  LDG.E.128 R20, desc[UR32][R4.64+0x200] ;  /* 0x0002002004147981 */ /* 0x000f22000c1e1d00 */
[----:B------:R-:W-:Y:S01]  /*0920*/  IMAD.WIDE.U32 R12, R7, 0x10, R12 ;  /* 0x00000010070c7825 */ /* 0x000fe200078e000c */
[----:B0-----:R-:W-:-:S04]  /*0930*/  IADD3 R82, PT, PT, R3, R0, RZ ;  /* 0x0000000003527210 */ /* 0x001fc80007ffe0ff */
[----:B------:R-:W-:-:S04]  /*0940*/  LEA R82, R82, UR23, 0x4 ;  /* 0x0000001752527c11 */ /* 0x000fc8000f8e20ff */
[----:B------:R-:W-:Y:S01]  /*0950*/  LEA R81, R0, R82, 0x4 ;  /* 0x0000005200517211 */ /* 0x000fe200078e20ff */
[----:B---3--:R-:W-:Y:S04]  /*0960*/  STS.128 [R82], R8 ;  /* 0x0000000852007388 */ /* 0x008fe80000000c00 */
[----:B----4-:R0:W-:Y:S01]  /*0970*/  STS.128 [R82+0x200], R20 ;  /* 0x0002001452007388 */ /* 0x0101e20000000c00 */
[----:B------:R-:W-:-:S03]  /*0980*/  NOP ;  /* 0x0000000000007918 */ /* 0x000fc60000000000 */
[----:B------:R-:W3:Y:S04]  /*0990*/  LDS.128 R24, [R81] ;  /* 0x0000000051187984 */ /* 0x000ee80000000c00 */
[----:B------:R-:W4:Y:S01]  /*09a0*/  LDS.128 R28, [R81+0x10] ;  /* 0x00001000511c7984 */ /* 0x000f220000000c00 */
[----:B------:R-:W-:Y:S06]  /*09b0*/  BAR.SYNC.DEFER_BLOCKING 0x0 ;  /* 0x0000000000007b1d */ /* 0x000fec0000010000 */
[----:B------:R-:W5:Y:S04]  /*09c0*/  LDG.E.128 R32, desc[UR32][R12.64] ;  /* 0x000000200c207981 */ /* 0x000f68000c1e1d00 */
[----:B------:R-:W2:Y:S01]  /*09d0*/  LDG.E.128 R36, desc[UR32][R12.64+0x200] ;  /* 0x000200200c247981 */ /* 0x000ea2000c1e1d00 */
[----:B------:R-:W-:-:S02]  /*09e0*/  MOV R16, UR19 ;  /* 0x0000001300107c02 */ /* 0x000fc40008000f00 */
[----:B------:R-:W-:-:S03]  /*09f0*/  MOV R17, UR20 ;  /* 0x0000001400117c02 */ /* 0x000fc60008000f00 */
[----:B------:R-:W-:Y:S01]  /*0a00*/  IMAD.WIDE.U32 R16, R7, 0x10, R16 ;  /* 0x0000001007107825 */ /* 0x000fe200078e0010 */
[----:B-----5:R-:W-:Y:S04]  /*0a10*/  STS.128 [R82], R32 ;  /* 0x0000002052007388 */ /* 0x020fe80000000c00 */
[----:B--2---:R2:W-:Y:S01]  /*0a20*/  STS.128 [R82+0x200], R36 ;  /* 0x0002002452007388 */ /* 0x0045e20000000c00 */
[----:B------:R-:W-:-:S03]  /*0a30*/  NOP ;  /* 0x0000000000007918 */ /* 0x000fc60000000000 */
[----:B------:R-:W-:Y:S04]  /*0a40*/  LDS.128 R8, [R81] ;  /* 0x0000000051087984 */ /* 0x000fe80000000c00 */
[----:B------:R-:W-:Y:S01]  /*0a50*/  LDS.128 R4, [R81+0x10] ;  /* 0x0000100051047984 */ /* 0x000fe20000000c00 */
[----:B------:R-:W-:Y:S06]  /*0a60*/  BAR.SYNC.DEFER_BLOCKING 0x0 ;  /* 0x0000000000007b1d */ /* 0x000fec0000010000 */
[----:B0-----:R-:W5:Y:S04]  /*0a70*/  LDG.E.128 R20, desc[UR32][R16.64] ;  /* 0x0000002010147981 */ /* 0x001f68000c1e1d00 */
[----:B------:R0:W5:Y:S01]  /*0a80*/  LDG.E.128 R40, desc[UR32][R16.64+0x200] ;  /* 0x0002002010287981 */ /* 0x000162000c1e1d00 */
[----:B---3--:R-:W-:-:S02]  /*0a90*/  PRMT R62, R24, 0x7632, R62 ;  /* 0x00007632183e7816 */ /* 0x008fc4000000003e */
[----:B------:R-:W-:Y:S02]  /*0aa0*/  SHF.L.U32 R80, R24, 0x10, RZ ;  /* 0x0000001018507819 */ /* 0x000fe400000006ff */
[C---:B----4-:R-:W-:Y:S02]  /*0ab0*/  PRMT R18, R30.reuse, 0x7632, R18 ;  /* 0x000076321e127816 */ /* 0x050fe40000000012 */
[----:B------:R-:W-:Y:S02]  /*0ac0*/  SHF.L.U32 R74, R30, 0x10, RZ ;  /* 0x000000101e4a7819 */ /* 0x000fe400000006ff */
[----:B------:R-:W-:Y:S02]  /*0ad0*/  SHF.L.U32 R62, R62, 0x10, RZ ;  /* 0x000000103e3e7819 */ /* 0x000fe400000006ff */
[C---:B0-----:R-:W-:Y:S02]  /*0ae0*/  PRMT R16, R28.reuse, 0x7632, R16 ;  /* 0x000076321c107816 */ /* 0x041fe40000000010 */
[----:B------:R-:W-:-:S02]  /*0af0*/  SHF.L.U32 R76, R28, 0x10, RZ ;  /* 0x000000101c4c7819 */ /* 0x000fc400000006ff */
[C---:B------:R-:W-:Y:S02]  /*0b00*/  PRMT R56, R25.reuse, 0x7632, R56 ;  /* 0x0000763219387816 */ /* 0x040fe40000000038 */
[----:B------:R-:W-:Y:S02]  /*0b10*/  SHF.L.U32 R79, R25, 0x10, RZ ;  /* 0x00000010194f7819 */ /* 0x000fe400000006ff */
[----:B------:R-:W-:Y:S02]  /*0b20*/  SHF.L.U32 R56, R56, 0x10, RZ ;  /* 0x0000001038387819 */ /* 0x000fe400000006ff */
[C---:B------:R-:W-:Y:S02]  /*0b30*/  PRMT R50, R26.reuse, 0x7632, R50 ;  /* 0x000076321a327816 */ /* 0x040fe40000000032 */
[----:B------:R-:W-:Y:S02]  /*0b40*/  SHF.L.U32 R78, R26, 0x10, RZ ;  /* 0x000000101a4e7819 */ /* 0x000fe400000006ff */
[----:B------:R-:W-:-:S02]  /*0b50*/  SHF.L.U32 R50, R50, 0x10, RZ ;  /* 0x0000001032327819 */ /* 0x000fc400000006ff */
[C---:B--2---:R-:W-:Y:S02]  /*0b60*/  PRMT R36, R27.reuse, 0x7632, R36 ;  /* 0x000076321b247816 */ /* 0x044fe40000000024 */
[----:B------:R-:W-:Y:S02]  /*0b70*/  SHF.L.U32 R77, R27, 0x10, RZ ;  /* 0x000000101b4d7819 */ /* 0x000fe400000006ff */
[----:B------:R-:W-:Y:S02]  /*0b80*/  SHF.L.U32 R36, R36, 0x10, RZ ;  /* 0x0000001024247819 */ /* 0x000fe400000006ff */
[C---:B------:R-:W-:Y:S02]  /*0b90*/  PRMT R17, R29.reuse, 0x7632, R17 ;  /* 0x000076321d117816 */ /* 0x040fe40000000011 */
[----:B------:R-:W-:Y:S02]  /*0ba0*/  SHF.L.U32 R75, R29, 0x10, RZ ;  /* 0x000000101d4b7819 */ /* 0x000fe400000006ff */
[----:B------:R-:W-:-:S02]  /*0bb0*/  PRMT R29, R31, 0x7632, R29 ;  /* 0x000076321f1d7816 */ /* 0x000fc4000000001d */
[----:B------:R-:W-:Y:S02]  /*0bc0*/  SHF.L.U32 R73, R31, 0x10, RZ ;  /* 0x000000101f497819 */ /* 0x000fe400000006ff */
[----:B------:R-:W-:Y:S02]  /*0bd0*/  SHF.L.U32 R31, R18, 0x10, RZ ;  /* 0x00000010121f7819 */ /* 0x000fe400000006ff */
[----:B------:R-:W-:Y:S01]  /*0be0*/  SHF.L.U32 R29, R29, 0x10, RZ ;  /* 0x000000101d1d7819 */ /* 0x000fe200000006ff */
[----:B-1----:R-:W-:Y:S01]  /*0bf0*/  UISETP.GE.AND UP0, UPT, UR8, 0x1, UPT ;  /* 0x000000010800788c */ /* 0x002fe2000bf06270 */
[----:B------:R-:W-:Y:S02]  /*0c00*/  HFMA2 R63, -RZ, RZ, 0, 0 ;  /* 0x00000000ff3f7431 */ /* 0x000fe400000001ff */
[----:B------:R-:W-:Y:S02]  /*0c10*/  HFMA2 R57, -RZ, RZ, 0, 0 ;  /* 0x00000000ff397431 */ /* 0x000fe400000001ff */
[----:B------:R-:W-:-:S02]  /*0c20*/  HFMA2 R51, -RZ, RZ, 0, 0 ;  /* 0x00000000ff337431 */ /* 0x000fc400000001ff */
[----:B------:R-:W-:Y:S01]  /*0c30*/  HFMA2 R37, -RZ, RZ, 0, 0 ;  /* 0x00000000ff257431 */ /* 0x000fe200000001ff */
[----:B------:R-:W-:Y:S02]  /*0c40*/  CS2R R64, SRZ ;  /* 0x0000000000407805 */ /* 0x000fe4000001ff00 */
[----:B------:R-:W-:Y:S02]  /*0c50*/  MOV R60, RZ ;  /* 0x000000ff003c7202 */ /* 0x000fe40000000f00 */
[----:B------:R-:W-:Y:S02]  /*0c60*/  CS2R R58, SRZ ;  /* 0x00000000003a7805 */ /* 0x000fe4000001ff00 */
[----:B------:R-:W-:Y:S02]  /*0c70*/  MOV R54, RZ ;  /* 0x000000ff00367202 */ /* 0x000fe40000000f00 */
[----:B------:R-:W-:Y:S02]  /*0c80*/  CS2R R52, SRZ ;  /* 0x0000000000347805 */ /* 0x000fe4000001ff00 */
[----:B------:R-:W-:-:S02]  /*0c90*/  MOV R48, RZ ;  /* 0x000000ff00307202 */ /* 0x000fc40000000f00 */
[----:B------:R-:W-:Y:S01]  /*0ca0*/  CS2R R38, SRZ ;  /* 0x0000000000267805 */ /* 0x000fe2000001ff00 */
[----:B-----5:R-:W-:Y:S04]  /*0cb0*/  STS.128 [R82], R20 ;  /* 0x0000001452007388 */ /* 0x020fe80000000c00 */
[----:B------:R-:W-:Y:S01]  /*0cc0*/  STS.128 [R82+0x200], R40 ;  /* 0x0002002852007388 */ /* 0x000fe20000000c00 */
[----:B------:R-:W-:-:S03]  /*0cd0*/  NOP ;  /* 0x0000000000007918 */ /* 0x000fc60000000000 */
[----:B------:R-:W0:Y:S04]  /*0ce0*/  LDS.128 R32, [R81] ;  /* 0x0000000051207984 */ /* 0x000e280000000c00 */
[----:B------:R-:W1:Y:S01]  /*0cf0*/  LDS.128 R12, [R81+0x10] ;  /* 0x00001000510c7984 */ /* 0x000e620000000c00 */
[C---:B0-----:R-:W-:Y:S02]  /*0d00*/  PRMT R61, R32.reuse, 0x7632, R61 ;  /* 0x00007632203d7816 */ /* 0x041fe4000000003d */
[----:B------:R-:W-:Y:S02]  /*0d10*/  SHF.L.U32 R0, R32, 0x10, RZ ;  /* 0x0000001020007819 */ /* 0x000fe400000006ff */
[C---:B-1----:R-:W-:Y:S02]  /*0d20*/  PRMT R30, R12.reuse, 0x7632, R30 ;  /* 0x000076320c1e7816 */ /* 0x042fe4000000001e */
[----:B------:R-:W-:Y:S01]  /*0d30*/  SHF.L.U32 R69, R12, 0x10, RZ ;  /* 0x000000100c457819 */ /* 0x000fe200000006ff */
[----:B------:R-:W-:Y:S01]  /*0d40*/  FFMA.FTZ R12, R0, R80, R19 ;  /* 0x00000050000c7223 */ /* 0x000fe20000010013 */
[----:B------:R-:W-:-:S02]  /*0d50*/  SHF.L.U32 R61, R61, 0x10, RZ ;  /* 0x000000103d3d7819 */ /* 0x000fc400000006ff */
[C---:B------:R-:W-:Y:S02]  /*0d60*/  PRMT R55, R33.reuse, 0x7632, R55 ;  /* 0x0000763221377816 */ /* 0x040fe40000000037 */
[----:B------:R-:W-:Y:S02]  /*0d70*/  SHF.L.U32 R72, R33, 0x10, RZ ;  /* 0x0000001021487819 */ /* 0x000fe400000006ff */
[C---:B------:R-:W-:Y:S02]  /*0d80*/  PRMT R28, R13.reuse, 0x7632, R28 ;  /* 0x000076320d1c7816 */ /* 0x040fe4000000001c */
[----:B------:R-:W-:Y:S01]  /*0d90*/  SHF.L.U32 R68, R13, 0x10, RZ ;  /* 0x000000100d447819 */ /* 0x000fe200000006ff */
[----:B------:R-:W-:Y:S01]  /*0da0*/  FFMA.FTZ R13, R61, R62, R12 ;  /* 0x0000003e3d0d7223 */ /* 0x000fe2000001000c */
[----:B------:R-:W-:-:S03]  /*0db0*/  SHF.L.U32 R55, R55, 0x10, RZ ;  /* 0x0000001037377819 */ /* 0x000fc600000006ff */
[----:B------:R-:W-:Y:S01]  /*0dc0*/  FFMA.FTZ R12, R72, R79, R13 ;  /* 0x0000004f480c7223 */ /* 0x000fe2000001000d */
        /* <DEDUP_REMOVED lines=10> */
[----:B------:R-:W-:-:S03]  /*0e70*/  SHF.L.U32 R33, R16, 0x10, RZ ;  /* 0x0000001010217819 */ /* 0x000fc600000006ff */
[----:B------:R-:W-:Y:S01]  /*0e80*/  FFMA.FTZ R12, R35, R36, R12 ;  /* 0x00000024230c7223 */ /* 0x000fe2000001000c */
[----:B------:R-:W-:-:S03]  /*0e90*/  SHF.L.U32 R30, R30, 0x10, RZ ;  /* 0x000000101e1e7819 */ /* 0x000fc600000006ff */
[----:B------:R-:W-:Y:S01]  /*0ea0*/  FFMA.FTZ R3, R69, R76, R12 ;  /* 0x0000004c45037223 */ /* 0x000fe2000001000c */
[----:B------:R-:W-:-:S03]  /*0eb0*/  FMUL.FTZ R12, R0, UR7 ;  /* 0x00000007000c7c20 */ /* 0x000fc60008410000 */
[----:B------:R-:W-:Y:S01]  /*0ec0*/  FFMA.FTZ R3, R30, R33, R3 ;  /* 0x000000211e037223 */ /* 0x000fe20000010003 */
[----:B------:R-:W-:Y:S02]  /*0ed0*/  SHF.L.U32 R32, R17, 0x10, RZ ;  /* 0x0000001011207819 */ /* 0x000fe400000006ff */
[----:B------:R-:W-:Y:S01]  /*0ee0*/  SHF.L.U32 R28, R28, 0x10, RZ ;  /* 0x000000101c1c7819 */ /* 0x000fe200000006ff */
[----:B------:R-:W-:Y:S01]  /*0ef0*/  FFMA.FTZ R3, R68, R75, R3 ;  /* 0x0000004b44037223 */ /* 0x000fe20000010003 */
[C---:B------:R-:W-:Y:S01]  /*0f00*/  PRMT R27, R14.reuse, 0x7632, R27 ;  /* 0x000076320e1b7816 */ /* 0x040fe2000000001b */
[----:B------:R0:W-:Y:S01]  /*0f10*/  STL [R1], R12 ;  /* 0x0000000c01007387 */ /* 0x0001e20000100800 */
[----:B------:R-:W-:Y:S02]  /*0f20*/  SHF.L.U32 R67, R14, 0x10, RZ ;  /* 0x000000100e437819 */ /* 0x000fe400000006ff */
[----:B------:R-:W-:Y:S01]  /*0f30*/  SHF.L.U32 R27, R27, 0x10, RZ ;  /* 0x000000101b1b7819 */ /* 0x000fe200000006ff */
[----:B0-----:R-:W-:Y:S01]  /*0f40*/  FFMA.FTZ R12, R28, R32, R3 ;  /* 0x000000201c0c7223 */ /* 0x001fe20000010003 */
[----:B------:R-:W-:-:S03]  /*0f50*/  PRMT R26, R15, 0x7632, R26 ;  /* 0x000076320f1a7816 */ /* 0x000fc6000000001a */
[----:B------:R-:W-:Y:S01]  /*0f60*/  FFMA.FTZ R12, R67, R74, R12 ;  /* 0x0000004a430c7223 */ /* 0x000fe2000001000c */
[----:B------:R-:W-:-:S03]  /*0f70*/  SHF.L.U32 R66, R15, 0x10, RZ ;  /* 0x000000100f427819 */ /* 0x000fc600000006ff */
[----:B------:R-:W-:Y:S01]  /*0f80*/  FFMA.FTZ R3, R27, R31, R12 ;  /* 0x0000001f1b037223 */ /* 0x000fe2000001000c */
[----:B------:R-:W-:-:S03]  /*0f90*/  SHF.L.U32 R26, R26, 0x10, RZ ;  /* 0x000000101a1a7819 */ /* 0x000fc600000006ff */
[----:B------:R-:W-:-:S04]  /*0fa0*/  FFMA.FTZ R3, R66, R73, R3 ;  /* 0x0000004942037223 */ /* 0x000fc80000010003 */
[----:B------:R-:W-:-:S05]  /*0fb0*/  FFMA.FTZ R12, R26, R29, R3 ;  /* 0x0000001d1a0c7223 */ /* 0x000fca0000010003 */
[----:B------:R0:W-:Y:S01]  /*0fc0*/  STL [R1+0x8], R12 ;  /* 0x0000080c01007387 */ /* 0x0001e20000100800 */
[----:B------:R-:W-:Y:S01]  /*0fd0*/  MOV R34, RZ ;  /* 0x000000ff00227202 */ /* 0x000fe20000000f00 */
        /* <DEDUP_REMOVED lines=19> */
[C---:B------:R-:W-:Y:S02]  /*1110*/  PRMT R3, R8.reuse, 0x7632, R3 ;  /* 0x0000763208037816 */ /* 0x040fe40000000003 */
[----:B------:R-:W-:Y:S01]  /*1120*/  SHF.L.U32 R17, R8, 0x10, RZ ;  /* 0x0000001008117819 */ /* 0x000fe200000006ff */
[----:B------:R-:W1:Y:S01]  /*1130*/  LDCU.64 UR30, c[0x0][0x3b8] ;  /* 0x00007700ff1e77ac */ /* 0x000e620008000a00 */
[C---:B------:R-:W-:Y:S02]  /*1140*/  PRMT R8, R9.reuse, 0x7632, R8 ;  /* 0x0000763209087816 */ /* 0x040fe40000000008 */
[----:B------:R-:W-:Y:S01]  /*1150*/  SHF.L.U32 R16, R9, 0x10, RZ ;  /* 0x0000001009107819 */ /* 0x000fe200000006ff */
[----:B------:R-:W-:Y:S01]  /*1160*/  UISETP.NE.AND UP0, UPT, UR10, 0x1, UPT ;  /* 0x000000010a00788c */ /* 0x000fe2000bf05270 */
[C---:B------:R-:W-:Y:S01]  /*1170*/  PRMT R9, R10.reuse, 0x7632, R9 ;  /* 0x000076320a097816 */ /* 0x040fe20000000009 */
[----:B------:R-:W-:Y:S01]  /*1180*/  UMOV UR23, 0x400 ;  /* 0x0000040000177882 */ /* 0x000fe20000000000 */
[----:B------:R-:W-:Y:S01]  /*1190*/  SHF.L.U32 R15, R10, 0x10, RZ ;  /* 0x000000100a0f7819 */ /* 0x000fe200000006ff */
[----:B------:R-:W-:Y:S01]  /*11a0*/  FADD.FTZ R17, R17, UR6 ;  /* 0x0000000611117e21 */ /* 0x000fe20008010000 */
[C---:B------:R-:W-:Y:S01]  /*11b0*/  PRMT R10, R11.reuse, 0x7632, R10 ;  /* 0x000076320b0a7816 */ /* 0x040fe2000000000a */
[----:B------:R-:W-:Y:S01]  /*11c0*/  FADD.FTZ R16, R16, UR6 ;  /* 0x0000000610107e21 */ /* 0x000fe20008010000 */
[----:B------:R-:W-:Y:S01]  /*11d0*/  SHF.L.U32 R14, R11, 0x10, RZ ;  /* 0x000000100b0e7819 */ /* 0x000fe200000006ff */
[----:B------:R-:W-:Y:S01]  /*11e0*/  FADD.FTZ R15, R15, UR6 ;  /* 0x000000060f0f7e21 */ /* 0x000fe20008010000 */
[C---:B------:R-:W-:Y:S01]  /*11f0*/  PRMT R11, R4.reuse, 0x7632, R11 ;  /* 0x00007632040b7816 */ /* 0x040fe2000000000b */
[----:B------:R-:W2:Y:S01]  /*1200*/  LDCU UR48, c[0x0][0x394] ;  /* 0x00007280ff3077ac */ /* 0x000ea20008000800 */
[----:B------:R-:W-:Y:S01]  /*1210*/  SHF.L.U32 R13, R4, 0x10, RZ ;  /* 0x00000010040d7819 */ /* 0x000fe200000006ff */
[----:B------:R-:W-:Y:S01]  /*1220*/  FADD.FTZ R14, R14, UR6 ;  /* 0x000000060e0e7e21 */ /* 0x000fe20008010000 */
[C---:B------:R-:W-:Y:S01]  /*1230*/  PRMT R40, R6.reuse, 0x7632, R40 ;  /* 0x0000763206287816 */ /* 0x040fe20000000028 */
[----:B------:R-:W3:Y:S01]  /*1240*/  LDCU UR49, c[0x0][0x38c] ;  /* 0x00007180ff3177ac */ /* 0x000ee20008000800 */
[----:B------:R-:W-:Y:S01]  /*1250*/  PLOP3.LUT P1, PT, PT, PT, UP0, 0x80, 0x8 ;  /* 0x000000000008781c */ /* 0x000fe20003f2f008 */
[----:B------:R-:W-:Y:S01]  /*1260*/  FADD.FTZ R13, R13, UR6 ;  /* 0x000000060d0d7e21 */ /* 0x000fe20008010000 */
[----:B------:R-:W-:Y:S01]  /*1270*/  PRMT R4, R5, 0x7632, R4 ;  /* 0x0000763205047816 */ /* 0x000fe20000000004 */
[----:B0-----:R-:W-:Y:S01]  /*1280*/  UIMAD.WIDE.U32 UR12, UR8, UR28, URZ ;  /* 0x0000001c080c72a5 */ /* 0x001fe2000f8e00ff */
[----:B------:R-:W-:Y:S01]  /*1290*/  PRMT R42, R7, 0x7632, R42 ;  /* 0x00007632072a7816 */ /* 0x000fe2000000002a */
[----:B-1----:R-:W-:Y:S01]  /*12a0*/  UIMAD.WIDE.U32 UR14, UR8, UR30, URZ ;  /* 0x0000001e080e72a5 */ /* 0x002fe2000f8e00ff */
[----:B------:R-:W-:Y:S01]  /*12b0*/  SHF.L.U32 R44, R83, 0x1, RZ ;  /* 0x00000001532c7819 */ /* 0x000fe200000006ff */
[----:B------:R-:W-:Y:S01]  /*12c0*/  UIMAD UR29, UR8, UR29, UR13 ;  /* 0x0000001d081d72a4 */ /* 0x000fe2000f8e020d */
[----:B------:R-:W-:Y:S01]  /*12d0*/  SHF.L.U32 R3, R3, 0x10, RZ ;  /* 0x0000001003037819 */ /* 0x000fe200000006ff */
[----:B------:R-:W-:Y:S01]  /*12e0*/  UIMAD UR31, UR8, UR31, UR15 ;  /* 0x0000001f081f72a4 */ /* 0x000fe2000f8e020f */
[----:B------:R-:W0:Y:S01]  /*12f0*/  S2UR UR8, SR_CgaCtaId ;  /* 0x00000000000879c3 */ /* 0x000e220000008800 */
[----:B------:R-:W-:Y:S01]  /*1300*/  SHF.L.U32 R12, R5, 0x10, RZ ;  /* 0x00000010050c7819 */ /* 0x000fe200000006ff */
[----:B------:R-:W-:Y:S01]  /*1310*/  ULEA UR28, UR10, 0xffffff00, 0x8 ;  /* 0xffffff000a1c7891 */ /* 0x000fe2000f8e40ff */
[----:B------:R-:W-:Y:S01]  /*1320*/  SHF.L.U32 R41, R6, 0x10, RZ ;  /* 0x0000001006297819 */ /* 0x000fe200000006ff */
[----:B------:R-:W1:Y:S01]  /*1330*/  LDCU UR50, c[0x0][0x388] ;  /* 0x00007100ff3277ac */ /* 0x000e620008000800 */
[----:B------:R-:W-:Y:S01]  /*1340*/  SHF.L.U32 R43, R7, 0x10, RZ ;  /* 0x00000010072b7819 */ /* 0x000fe200000006ff */
[----:B------:R-:W-:Y:S01]  /*1350*/  FADD.FTZ R12, R12, UR6 ;  /* 0x000000060c0c7e21 */ /* 0x000fe20008010000 */
[----:B------:R-:W-:Y:S01]  /*1360*/  ISETP.EQ.AND P1, PT, R2, RZ, P1 ;  /* 0x000000ff0200720c */ /* 0x000fe20000f22270 */
[----:B------:R-:W4:Y:S01]  /*1370*/  LDCU.64 UR36, c[0x0][0x3e0] ;  /* 0x00007c00ff2477ac */ /* 0x000f220008000a00 */
[----:B------:R-:W-:-:S02]  /*1380*/  SHF.L.U32 R40, R40, 0x10, RZ ;  /* 0x0000001028287819 */ /* 0x000fc400000006ff */
[----:B------:R-:W-:Y:S01]  /*1390*/  SHF.L.U32 R8, R8, 0x10, RZ ;  /* 0x0000001008087819 */ /* 0x000fe200000006ff */
[----:B------:R-:W0:Y:S01]  /*13a0*/  LDCU.64 UR38, c[0x0][0x3c0] ;  /* 0x00007800ff2677ac */ /* 0x000e220008000a00 */
        /* <DEDUP_REMOVED lines=10> */
[----:B------:R-:W-:Y:S01]  /*1450*/  LOP3.LUT R44, R44, 0x7c0, RZ, 0xc0, !PT ;  /* 0x000007c02c2c7812 */ /* 0x000fe200078ec0ff */
[----:B------:R-:W-:Y:S01]  /*1460*/  FADD.FTZ R7, R7, UR6 ;  /* 0x0000000607077e21 */ /* 0x000fe20008010000 */
[----:B------:R-:W-:Y:S01]  /*1470*/  ISETP.NE.AND P0, PT, R83, RZ, PT ;  /* 0x000000ff5300720c */ /* 0x000fe20003f05270 */
[----:B------:R-:W-:Y:S01]  /*1480*/  FADD.FTZ R6, R6, UR6 ;  /* 0x0000000606067e21 */ /* 0x000fe20008010000 */
[----:B------:R-:W-:Y:S01]  /*1490*/  MOV R65, RZ ;  /* 0x000000ff00417202 */ /* 0x000fe20000000f00 */
[----:B------:R-:W-:Y:S01]  /*14a0*/  FADD.FTZ R5, R5, UR6 ;  /* 0x0000000605057e21 */ /* 0x000fe20008010000 */
[----:B------:R-:W-:Y:S01]  /*14b0*/  IADD3 R98, PT, PT, R83, 0x200, RZ ;  /* 0x0000020053627810 */ /* 0x000fe20007ffe0ff */
[----:B------:R-:W-:Y:S01]  /*14c0*/  FADD.FTZ R4, R4, UR6 ;  /* 0x0000000604047e21 */ /* 0x000fe20008010000 */
[----:B------:R-:W-:Y:S01]  /*14d0*/  FADD.FTZ R2, R2, UR6 ;  /* 0x0000000602027e21 */ /* 0x000fe20008010000 */
[----:B------:R-:W-:Y:S01]  /*14e0*/  LOP3.LUT R40, R44, 0x1f, R83, 0xf8, !PT ;  /* 0x0000001f2c287812 */ /* 0x000fe200078ef853 */
[----:B0-----:R-:W-:Y:S01]  /*14f0*/  ULEA UR23, UR8, UR23, 0x18 ;  /* 0x0000001708177291 */ /* 0x001fe2000f8ec0ff */
[----:B------:R-:W0:Y:S01]  /*1500*/  LDCU.64 UR40, c[0x0][0x3a8] ;  /* 0x00007500ff2877ac */ /* 0x000e220008000a00 */
[----:B------:R-:W0:Y:S01]  /*1510*/  LDCU.64 UR42, c[0x0][0x4e0] ;  /* 0x00009c00ff2a77ac */ /* 0x000e220008000a00 */
[----:B------:R-:W0:Y:S01]  /*1520*/  LDCU.64 UR44, c[0x0][0x4f0] ;  /* 0x00009e00ff2c77ac */ /* 0x000e220008000a00 */
[----:B------:R-:W0:Y:S01]  /*1530*/  LDCU.64 UR46, c[0x0][0x540] ;  /* 0x0000a800ff2e77ac */ /* 0x000e220008000a00 */
[----:B------:R-:W0:Y:S01]  /*1540*/  LDCU.128 UR24, c[0x0][0x440] ;  /* 0x00008800ff1877ac */ /* 0x000e220008000c00 */
[----:B------:R-:W-:Y:S01]  /*1550*/  ULOP3.LUT UR28, UR28, 0x100, URZ, 0xc0, !UPT ;  /* 0x000001001c1c7892 */ /* 0x000fe2000f8ec0ff */
[----:B-1234-:R-:W-:-:S11]  /*1560*/  UMOV UR8, URZ ;  /* 0x000000ff00087c82 */ /* 0x01efd60008000000 */
.L_x_2016:
[----:B------:R-:W-:Y:S01]  /*1570*/  UMOV UR34, UR12 ;  /* 0x0000000c00227c82 */ /* 0x000fe20008000000 */
[----:B------:R-:W-:Y:S02]  /*1580*/  UMOV UR35, UR29 ;  /* 0x0000001d00237c82 */ /* 0x000fe40008000000 */
[----:B0-----:R-:W-:-:S04]  /*1590*/  UIMAD.WIDE.U32 UR34, UR8, UR40, UR34 ;  /* 0x00000028082272a5 */ /* 0x001fc8000f8e0022 */
[----:B------:R-:W-:Y:S02]  /*15a0*/  UIMAD UR30, UR8, UR41, UR35 ;  /* 0x00000029081e72a4 */ /* 0x000fe4000f8e0223 */
[----:B------:R-:W-:-:S04]  /*15b0*/  ULEA UR35, UP0, UR34, UR24, 0x2 ;  /* 0x0000001822237291 */ /* 0x000fc8000f8010ff */
[----:B------:R-:W-:Y:S02]  /*15c0*/  ULEA.HI.X UR34, UR34, UR25, UR30, 0x2, UP0 ;  /* 0x0000001922227291 */ /* 0x000fe400080f141e */
[----:B------:R-:W-:-:S04]  /*15d0*/  MOV R40, UR35 ;  /* 0x0000002300287c02 */ /* 0x000fc80008000f00 */
[----:B------:R-:W-:Y:S01]  /*15e0*/  MOV R41, UR34 ;  /* 0x0000002200297c02 */ /* 0x000fe20008000f00 */
[----:B------:R-:W-:Y:S01]  /*15f0*/  UIMAD.WIDE.U32 UR34, UR8, UR36, URZ ;  /* 0x00000024082272a5 */ /* 0x000fe2000f8e00ff */
[----:B------:R-:W-:-:S03]  /*1600*/  SHF.L.U32 R42, R83, 0x1, RZ ;  /* 0x00000001532a7819 */ /* 0x000fc600000006ff */
[----:B------:R-:W-:Y:S01]  /*1610*/  UIMAD UR30, UR8, UR37, UR35 ;  /* 0x00000025081e72a4 */ /* 0x000fe2000f8e0223 */
[----:B------:R-:W2:Y:S01]  /*1620*/  LDG.E R86, desc[UR32][R40.64] ;  /* 0x0000002028567981 */ /* 0x000ea2000c1e1900 */
[----:B------:R-:W-:Y:S01]  /*1630*/  ULEA UR35, UP0, UR34, UR22, 0x1 ;  /* 0x0000001622237291 */ /* 0x000fe2000f8008ff */
[----:B------:R-:W-:-:S03]  /*1640*/  LOP3.LUT R42, R42, 0x7c0, RZ, 0xc0, !PT ;  /* 0x000007c02a2a7812 */ /* 0x000fc600078ec0ff */
[----:B------:R-:W-:Y:S01]  /*1650*/  ULEA.HI.X UR34, UR34, UR21, UR30, 0x1, UP0 ;  /* 0x0000001522227291 */ /* 0x000fe200080f0c1e */
[----:B------:R-:W-:Y:S02]  /*1660*/  LOP3.LUT R42, R42, 0x1f, R83, 0xf8, !PT ;  /* 0x0000001f2a2a7812 */ /* 0x000fe400078ef853 */
[----:B------:R-:W-:-:S03]  /*1670*/  MOV R44, UR35 ;  /* 0x00000023002c7c02 */ /* 0x000fc60008000f00 */
[----:B------:R-:W-:-:S03]  /*1680*/  MOV R45, UR34 ;  /* 0x00000022002d7c02 */ /* 0x000fc60008000f00 */
[----:B------:R-:W-:-:S05]  /*1690*/  IMAD.WIDE.U32 R44, R42, 0x10, R44 ;  /* 0x000000102a2c7825 */ /* 0x000fca00078e002c */
[----:B---3--:R-:W3:Y:S01]  /*16a0*/  LDG.E.128 R40, desc[UR32][R44.64] ;  /* 0x000000202c287981 */ /* 0x008ee2000c1e1d00 */
[----:B------:R-:W-:Y:S02]  /*16b0*/  UMOV UR30, UR14 ;  /* 0x0000000e001e7c82 */ /* 0x000fe40008000000 */
[----:B------:R-:W-:Y:S01]  /*16c0*/  UIMAD.WIDE.U32 UR34, UR8, UR38, UR30 ;  /* 0x00000026082272a5 */ /* 0x000fe2000f8e001e */
[----:B-1----:R-:W4:Y:S03]  /*16d0*/  LDG.E.128 R44, desc[UR32][R44.64+0x200] ;  /* 0x000200202c2c7981 */ /* 0x002f26000c1e1d00 */
[----:B------:R-:W-:Y:S02]  /*16e0*/  UIMAD UR30, UR8, UR39, UR35 ;  /* 0x00000027081e72a4 */ /* 0x000fe4000f8e0223 */
[----:B------:R-:W-:-:S04]  /*16f0*/  ULEA UR35, UP0, UR34, UR26, 0x2 ;  /* 0x0000001a22237291 */ /* 0x000fc8000f8010ff */
[----:B------:R-:W-:Y:S02]  /*1700*/  ULEA.HI.X UR34, UR34, UR27, UR30, 0x2, UP0 ;  /* 0x0000001b22227291 */ /* 0x000fe400080f141e */
[----:B------:R-:W-:-:S04]  /*1710*/  MOV R84, UR35 ;  /* 0x0000002300547c02 */ /* 0x000fc80008000f00 */
[----:B------:R-:W-:-:S05]  /*1720*/  MOV R85, UR34 ;  /* 0x0000002200557c02 */ /* 0x000fca0008000f00 */
[----:B------:R0:W5:Y:S01]  /*1730*/  LDG.E R99, desc[UR32][R84.64] ;  /* 0x0000002054637981 */ /* 0x000162000c1e1900 */
[----:B------:R-:W-:Y:S01]  /*1740*/  UIADD3 UR30, UPT, UPT, UR28, UR8, URZ ;  /* 0x000000081c1e7290 */ /* 0x000fe2000fffe0ff */
[----:B------:R-:W-:Y:S01]  /*1750*/  ISETP.NE.AND P2, PT, R83, 0x7f, PT ;  /* 0x0000007f5300780c */ /* 0x000fe20003f45270 */
[----:B------:R-:W-:Y:S04]  /*1760*/  BSSY.RECONVERGENT B0, `(.L_x_1972) ;  /* 0x0000059000007945 */ /* 0x000fe80003800200 */
[----:B------:R-:W-:-:S04]  /*1770*/  MOV R87, UR30 ;  /* 0x0000001e00577c02 */ /* 0x000fc80008000f00 */
[----:B------:R-:W-:-:S04]  /*1780*/  SEL R98, R87, R98, !P0 ;  /* 0x0000006257627207 */ /* 0x000fc80004000000 */
[----:B------:R-:W-:Y:S02]  /*1790*/  LEA R106, R98, UR23, 0x2 ;  /* 0x00000017626a7c11 */ /* 0x000fe4000f8e10ff */
[----:B--2---:R-:W-:-:S13]  /*17a0*/  R2UR UR35, R86 ;  /* 0x00000000562372ca */ /* 0x004fda00000e0000 */
[----:B------:R-:W-:-:S05]  /*17b0*/  MOV R86, UR35 ;  /* 0x0000002300567c02 */ /* 0x000fca0008000f00 */
[----:B------:R-:W-:Y:S01]  /*17c0*/  FMUL.FTZ R86, R86, 1.4426950216293334961 ;  /* 0x3fb8aa3b56567820 */ /* 0x000fe20000410000 */
[----:B---3--:R-:W-:Y:S03]  /*17d0*/  STS.128 [R82], R40 ;  /* 0x0000002852007388 */ /* 0x008fe60000000c00 */
[-C--:B------:R-:W-:Y:S01]  /*17e0*/  FMUL.FTZ R119, R17, R86.reuse ;  /* 0x0000005611777220 */ /* 0x080fe20000410000 */
[-C--:B------:R-:W-:Y:S01]  /*17f0*/  FMUL.FTZ R90, R9, R86.reuse ;  /* 0x00000056095a7220 */ /* 0x080fe20000410000 */
[-C--:B------:R-:W-:Y:S01]  /*1800*/  FMUL.FTZ R89, R16, R86.reuse ;  /* 0x0000005610597220 */ /* 0x080fe20000410000 */
[-C--:B------:R-:W-:Y:S01]  /*1810*/  FMUL.FTZ R88, R8, R86.reuse ;  /* 0x0000005608587220 */ /* 0x080fe20000410000 */
[-C--:B0-----:R-:W-:Y:S01]  /*1820*/  FMUL.FTZ R85, R15, R86.reuse ;  /* 0x000000560f557220 */ /* 0x081fe20000410000 */
[-C--:B------:R-:W-:Y:S01]  /*1830*/  FMUL.FTZ R84, R7, R86.reuse ;  /* 0x0000005607547220 */ /* 0x080fe20000410000 */
[----:B------:R-:W0:Y:S01]  /*1840*/  MUFU.EX2 R119, R119 ;  /* 0x0000007700777308 */ /* 0x000e220000000800 */
[-C--:B------:R-:W-:Y:S01]  /*1850*/  FMUL.FTZ R97, R14, R86.reuse ;  /* 0x000000560e617220 */ /* 0x080fe20000410000 */
[----:B------:R-:W-:Y:S01]  /*1860*/  FMUL.FTZ R96, R6, R86 ;  /* 0x0000005606607220 */ /* 0x000fe20000410000 */
[----:B----4-:R-:W-:Y:S01]  /*1870*/  STS.128 [R82+0x200], R44 ;  /* 0x0002002c52007388 */ /* 0x010fe20000000c00 */
[----:B------:R-:W-:-:S03]  /*1880*/  NOP ;  /* 0x0000000000007918 */ /* 0x000fc60000000000 */
[----:B------:R-:W1:Y:S01]  /*1890*/  LDS.128 R40, [R81] ;  /* 0x0000000051287984 */ /* 0x000e620000000c00 */
[-C--:B------:R-:W-:Y:S01]  /*18a0*/  FMUL.FTZ R95, R13, R86.reuse ;  /* 0x000000560d5f7220 */ /* 0x080fe20000410000 */
[-C--:B------:R-:W-:Y:S01]  /*18b0*/  FMUL.FTZ R94, R5, R86.reuse ;  /* 0x00000056055e7220 */ /* 0x080fe20000410000 */
[-C--:B------:R-:W-:Y:S01]  /*18c0*/  FMUL.FTZ R93, R12, R86.reuse ;  /* 0x000000560c5d7220 */ /* 0x080fe20000410000 */
[----:B------:R-:W2:Y:S01]  /*18d0*/  LDS.128 R44, [R81+0x10] ;  /* 0x00001000512c7984 */ /* 0x000ea20000000c00 */
[-C--:B------:R-:W-:Y:S01]  /*18e0*/  FMUL.FTZ R92, R4, R86.reuse ;  /* 0x00000056045c7220 */ /* 0x080fe20000410000 */
[-C--:B------:R-:W-:Y:S01]  /*18f0*/  FMUL.FTZ R91, R11, R86.reuse ;  /* 0x000000560b5b7220 */ /* 0x080fe20000410000 */
[-C--:B------:R-:W-:Y:S01]  /*1900*/  FMUL.FTZ R103, R10, R86.reuse ;  /* 0x000000560a677220 */ /* 0x080fe20000410000 */
[----:B0-----:R0:W-:Y:S01]  /*1910*/  STS [R106+0x3be0], R119 ;  /* 0x003be0776a007388 */ /* 0x0011e20000000800 */
[----:B------:R-:W3:Y:S01]  /*1920*/  MUFU.EX2 R90, R90 ;  /* 0x0000005a005a7308 */ /* 0x000ee20000000800 */
[----:B-----5:R-:W-:Y:S01]  /*1930*/  R2UR UR51, R99 ;  /* 0x00000000633372ca */ /* 0x020fe200000e0000 */
[-C--:B------:R-:W-:Y:S01]  /*1940*/  FMUL.FTZ R99, R3, R86.reuse ;  /* 0x0000005603637220 */ /* 0x080fe20000410000 */
[----:B------:R-:W-:-:S05]  /*1950*/  FMUL.FTZ R86, R2, R86 ;  /* 0x0000005602567220 */ /* 0x000fca0000410000 */
[----:B------:R-:W4:Y:S08]  /*1960*/  MUFU.EX2 R89, R89 ;  /* 0x0000005900597308 */ /* 0x000f300000000800 */
[----:B------:R-:W0:Y:S08]  /*1970*/  MUFU.EX2 R88, R88 ;  /* 0x0000005800587308 */ /* 0x000e300000000800 */
[----:B------:R-:W0:Y:S01]  /*1980*/  MUFU.EX2 R85, R85 ;  /* 0x0000005500557308 */ /* 0x000e220000000800 */
[----:B-1----:R-:W-:-:S07]  /*1990*/  PRMT R116, R40, 0x7632, R116 ;  /* 0x0000763228747816 */ /* 0x002fce0000000074 */
[----:B------:R-:W1:Y:S01]  /*19a0*/  MUFU.EX2 R84, R84 ;  /* 0x0000005400547308 */ /* 0x000e620000000800 */
[----:B------:R-:W-:Y:S02]  /*19b0*/  PRMT R115, R41, 0x7632, R115 ;  /* 0x0000763229737816 */ /* 0x000fe40000000073 */
[----:B------:R-:W-:Y:S02]  /*19c0*/  PRMT R114, R42, 0x7632, R114 ;  /* 0x000076322a727816 */ /* 0x000fe40000000072 */
[----:B------:R-:W-:Y:S02]  /*19d0*/  PRMT R113, R43, 0x7632, R113 ;  /* 0x000076322b717816 */ /* 0x000fe40000000071 */
[----:B--2---:R-:W-:Y:S01]  /*19e0*/  PRMT R112, R44, 0x7632, R112 ;  /* 0x000076322c707816 */ /* 0x004fe20000000070 */
[----:B------:R-:W2:Y:S01]  /*19f0*/  MUFU.EX2 R97, R97 ;  /* 0x0000006100617308 */ /* 0x000ea20000000800 */
[----:B------:R-:W-:Y:S02]  /*1a00*/  PRMT R111, R45, 0x7632, R111 ;  /* 0x000076322d6f7816 */ /* 0x000fe4000000006f */
[----:B------:R-:W-:-:S02]  /*1a10*/  PRMT R110, R46, 0x7632, R110 ;  /* 0x000076322e6e7816 */ /* 0x000fc4000000006e */
[----:B------:R-:W-:Y:S02]  /*1a20*/  PRMT R109, R47, 0x7632, R109 ;  /* 0x000076322f6d7816 */ /* 0x000fe4000000006d */
[----:B------:R-:W-:Y:S01]  /*1a30*/  SHF.L.U32 R98, R40, 0x10, RZ ;  /* 0x0000001028627819 */ /* 0x000fe200000006ff */
[----:B------:R-:W0:Y:S01]  /*1a40*/  MUFU.EX2 R96, R96 ;  /* 0x0000006000607308 */ /* 0x000e220000000800 */
[----:B------:R-:W-:Y:S02]  /*1a50*/  SHF.L.U32 R100, R41, 0x10, RZ ;  /* 0x0000001029647819 */ /* 0x000fe400000006ff */
[----:B------:R-:W-:Y:S02]  /*1a60*/  SHF.L.U32 R101, R42, 0x10, RZ ;  /* 0x000000102a657819 */ /* 0x000fe400000006ff */
[----:B------:R-:W-:Y:S02]  /*1a70*/  SHF.L.U32 R102, R43, 0x10, RZ ;  /* 0x000000102b667819 */ /* 0x000fe400000006ff */
[----:B------:R-:W-:Y:S01]  /*1a80*/  SHF.L.U32 R104, R44, 0x10, RZ ;  /* 0x000000102c687819 */ /* 0x000fe200000006ff */
[----:B------:R-:W0:Y:S01]  /*1a90*/  MUFU.EX2 R95, R95 ;  /* 0x0000005f005f7308 */ /* 0x000e220000000800 */
[----:B------:R-:W-:-:S02]  /*1aa0*/  SHF.L.U32 R105, R45, 0x10, RZ ;  /* 0x000000102d697819 */ /* 0x000fc400000006ff */
[----:B------:R-:W-:Y:S02]  /*1ab0*/  SHF.L.U32 R107, R46, 0x10, RZ ;  /* 0x000000102e6b7819 */ /* 0x000fe400000006ff */
[----:B------:R-:W-:Y:S02]  /*1ac0*/  SHF.L.U32 R117, R47, 0x10, RZ ;  /* 0x000000102f757819 */ /* 0x000fe400000006ff */
[----:B------:R-:W-:Y:S01]  /*1ad0*/  SHF.L.U32 R116, R116, 0x10, RZ ;  /* 0x0000001074747819 */ /* 0x000fe200000006ff */
[----:B------:R-:W0:Y:S01]  /*1ae0*/  MUFU.EX2 R94, R94 ;  /* 0x0000005e005e7308 */ /* 0x000e220000000800 */
[----:B------:R-:W-:Y:S02]  /*1af0*/  SHF.L.U32 R115, R115, 0x10, RZ ;  /* 0x0000001073737819 */ /* 0x000fe400000006ff */
[----:B------:R-:W-:Y:S02]  /*1b00*/  SHF.L.U32 R114, R114, 0x10, RZ ;  /* 0x0000001072727819 */ /* 0x000fe400000006ff */
[----:B------:R-:W-:-:S02]  /*1b10*/  SHF.L.U32 R113, R113, 0x10, RZ ;  /* 0x0000001071717819 */ /* 0x000fc400000006ff */
[----:B------:R-:W-:Y:S01]  /*1b20*/  SHF.L.U32 R112, R112, 0x10, RZ ;  /* 0x0000001070707819 */ /* 0x000fe200000006ff */
[----:B------:R-:W0:Y:S01]  /*1b30*/  MUFU.EX2 R93, R93 ;  /* 0x0000005d005d7308 */ /* 0x000e220000000800 */
[----:B------:R-:W-:Y:S02]  /*1b40*/  SHF.L.U32 R111, R111, 0x10, RZ ;  /* 0x000000106f6f7819 */ /* 0x000fe400000006ff */
[----:B------:R-:W-:Y:S02]  /*1b50*/  SHF.L.U32 R110, R110, 0x10, RZ ;  /* 0x000000106e6e7819 */ /* 0x000fe400000006ff */
[----:B------:R-:W-:-:S03]  /*1b60*/  SHF.L.U32 R109, R109, 0x10, RZ ;  /* 0x000000106d6d7819 */ /* 0x000fc600000006ff */
[----:B------:R-:W0:Y:S08]  /*1b70*/  MUFU.EX2 R92, R92 ;  /* 0x0000005c005c7308 */ /* 0x000e300000000800 */
[----:B------:R-:W0:Y:S08]  /*1b80*/  MUFU.EX2 R91, R91 ;  /* 0x0000005b005b7308 */ /* 0x000e300000000800 */
[----:B------:R-:W1:Y:S08]  /*1b90*/  MUFU.EX2 R99, R99 ;  /* 0x0000006300637308 */ /* 0x000e700000000800 */
[----:B------:R-:W1:Y:S08]  /*1ba0*/  MUFU.EX2 R103, R103 ;  /* 0x0000006700677308 */ /* 0x000e700000000800 */
[----:B0-----:R0:W0:Y:S01]  /*1bb0*/  MUFU.EX2 R106, R86 ;  /* 0x00000056006a7308 */ /* 0x0010220000000800 */
[----:B------:R-:W-:Y:S06]  /*1bc0*/  BAR.SYNC.DEFER_BLOCKING 0x0 ;  /* 0x0000000000007b1d */ /* 0x000fec0000010000 */
[----:B--234-:R-:W-:Y:S05]  /*1bd0*/  @P2 BRA `(.L_x_1973) ;  /* 0x0000000000302947 */ /* 0x01cfea0003800000 */
[----:B------:R-:W-:Y:S01]  /*1be0*/  UISETP.NE.AND UP0, UPT, UR10, UR48, UPT ;  /* 0x000000300a00728c */ /* 0x000fe2000bf05270 */
[----:B------:R-:W-:-:S08]  /*1bf0*/  HFMA2 R108, -RZ, RZ, 1.875, 0 ;  /* 0x3f800000ff6c7431 */ /* 0x000fd000000001ff */
[----:B------:R-:W-:Y:S05]  /*1c00*/  BRA.U !UP0, `(.L_x_1974) ;  /* 0x0000000108387547 */ /* 0x000fea000b800000 */
[----:B------:R-:W2:Y:S01]  /*1c10*/  S2UR UR34, SR_CgaCtaId ;  /* 0x00000000002279c3 */ /* 0x000ea20000008800 */
[----:B------:R-:W-:Y:S01]  /*1c20*/  USHF.L.U32 UR23, UR10, 0x8, URZ ;  /* 0x000000080a177899 */ /* 0x000fe200080006ff */
[----:B------:R-:W-:-:S03]  /*1c30*/  UMOV UR30, 0x400 ;  /* 0x00000400001e7882 */ /* 0x000fc60000000000 */
[----:B------:R-:W-:-:S04]  /*1c40*/  ULOP3.LUT UR23, UR23, 0x100, URZ, 0xc0, !UPT ;  /* 0x0000010017177892 */ /* 0x000fc8000f8ec0ff */
[----:B------:R-:W-:Y:S02]  /*1c50*/  UIADD3 UR23, UPT, UPT, UR23, UR8, URZ ;  /* 0x0000000817177290 */ /* 0x000fe4000fffe0ff */
[----:B--2---:R-:W-:-:S04]  /*1c60*/  ULEA UR30, UR34, UR30, 0x18 ;  /* 0x0000001e221e7291 */ /* 0x004fc8000f8ec0ff */
[----:B------:R-:W-:-:S09]  /*1c70*/  ULEA UR23, UR23, UR30, 0x2 ;  /* 0x0000001e17177291 */ /* 0x000fd2000f8e10ff */
[----:B------:R-:W3:Y:S01]  /*1c80*/  LDS R108, [UR23+0x3be0] ;  /* 0x003be017ff6c7984 */ /* 0x000ee20008000800 */
[----:B------:R-:W-:Y:S05]  /*1c90*/  BRA `(.L_x_1974) ;  /* 0x0000000000147947 */ /* 0x000fea0003800000 */
.L_x_1973:
[----:B------:R-:W2:Y:S01]  /*1ca0*/  S2UR UR30, SR_CgaCtaId ;  /* 0x00000000001e79c3 */ /* 0x000ea20000008800 */
[----:B------:R-:W-:Y:S02]  /*1cb0*/  UMOV UR23, 0x400 ;  /* 0x0000040000177882 */ /* 0x000fe40000000000 */
[----:B--2---:R-:W-:-:S06]  /*1cc0*/  ULEA UR23, UR30, UR23, 0x18 ;  /* 0x000000171e177291 */ /* 0x004fcc000f8ec0ff */
[----:B------:R-:W-:-:S06]  /*1cd0*/  LEA R108, R83, UR23, 0x2 ;  /* 0x00000017536c7c11 */ /* 0x000fcc000f8e10ff */
[----:B------:R-:W2:Y:S02]  /*1ce0*/  LDS R108, [R108+0x43e4] ;  /* 0x0043e4006c6c7984 */ /* 0x000ea40000000800 */
.L_x_1974:
[----:B------:R-:W-:Y:S05]  /*1cf0*/  BSYNC.RECONVERGENT B0 ;  /* 0x0000000000007941 */ /* 0x000fea0003800200 */
.L_x_1972:
[----:B------:R-:W4:Y:S01]  /*1d00*/  @P1 LDC R41, c[0x0][0x38c] ;  /* 0x0000e300ff291b82 */ /* 0x000f220000000800 */
[----:B------:R-:W-:Y:S02]  /*1d10*/  MOV R40, UR10 ;  /* 0x0000000a00287c02 */ /* 0x000fe40008000f00 */
[----:B------:R-:W-:Y:S02]  /*1d20*/  MOV R43, 0x8 ;  /* 0x00000008002b7802 */ /* 0x000fe40000000f00 */
[----:B------:R-:W-:Y:S01]  /*1d30*/  @P1 IADD3 R40, PT, PT, R40, -0x2, RZ ;  /* 0xfffffffe28281810 */ /* 0x000fe20007ffe0ff */
[----:B------:R-:W-:Y:S01]  /*1d40*/  FMUL.FTZ R150, R17, R80 ;  /* 0x0000005011967220 */ /* 0x000fe20000410000 */
[----:B------:R-:W-:Y:S01]  /*1d50*/  FMUL.FTZ R134, R9, R62 ;  /* 0x0000003e09867220 */ /* 0x000fe20000410000 */
[----:B------:R-:W-:Y:S01]  /*1d60*/  FMUL.FTZ R44, R119, R90 ;  /* 0x0000005a772c7220 */ /* 0x000fe20000410000 */
[----:B------:R-:W-:Y:S02]  /*1d70*/  FMUL.FTZ R133, R16, R79 ;  /* 0x0000004f10857220 */ /* 0x000fe40000410000 */
[----:B------:R-:W-:Y:S01]  /*1d80*/  FFMA.FTZ R46, R90, R150, R134 ;  /* 0x000000965a2e7223 */ /* 0x000fe20000010086 */
[----:B------:R-:W-:Y:S01]  /*1d90*/  FMUL.FTZ R45, R89, R44 ;  /* 0x0000002c592d7220 */ /* 0x000fe20000410000 */
[----:B------:R-:W-:-:S02]  /*1da0*/  FMUL.FTZ R132, R8, R56 ;  /* 0x0000003808847220 */ /* 0x000fc40000410000 */
[----:B------:R-:W-:Y:S01]  /*1db0*/  FFMA.FTZ R47, R89, R46, R133 ;  /* 0x0000002e592f7223 */ /* 0x000fe20000010085 */
[----:B----4-:R-:W-:Y:S02]  /*1dc0*/  @P1 IMAD R42, R40, R41, UR8 ;  /* 0x00000008282a1e24 */ /* 0x010fe4000f8e0229 */
[----:B------:R-:W-:Y:S01]  /*1dd0*/  HFMA2 R40, -RZ, RZ, 1.875, 0 ;  /* 0x3f800000ff287431 */ /* 0x000fe200000001ff */
[----:B------:R-:W-:Y:S01]  /*1de0*/  MOV R41, RZ ;  /* 0x000000ff00297202 */ /* 0x000fe20000000f00 */
        /* <DEDUP_REMOVED lines=8> */
[----:B------:R-:W0:Y:S01]  /*1e70*/  S2UR UR30, SR_CgaCtaId ;  /* 0x00000000001e79c3 */ /* 0x000e220000008800 */
[----:B------:R-:W-:Y:S01]  /*1e80*/  FMUL.FTZ R126, R5, R33 ;  /* 0x00000021057e7220 */ /* 0x000fe20000410000 */
[----:B------:R-:W-:Y:S01]  /*1e90*/  FMUL.FTZ R125, R12, R75 ;  /* 0x0000004b0c7d7220 */ /* 0x000fe20000410000 */
[----:B------:R-:W-:Y:S01]  /*1ea0*/  FMUL.FTZ R124, R4, R32 ;  /* 0x00000020047c7220 */ /* 0x000fe20000410000 */
[----:B------:R-:W-:Y:S01]  /*1eb0*/  FMUL.FTZ R123, R11, R74 ;  /* 0x0000004a0b7b7220 */ /* 0x000fe20000410000 */
[----:B----4-:R-:W-:Y:S01]  /*1ec0*/  FFMA.FTZ R42, R88, R47, R132 ;  /* 0x0000002f582a7223 */ /* 0x010fe20000010084 */
[----:B------:R-:W-:Y:S01]  /*1ed0*/  FMUL.FTZ R43, R85, R44 ;  /* 0x0000002c552b7220 */ /* 0x000fe20000410000 */
[----:B------:R-:W-:Y:S01]  /*1ee0*/  FMUL.FTZ R122, R3, R31 ;  /* 0x0000001f037a7220 */ /* 0x000fe20000410000 */
[----:B------:R-:W-:Y:S01]  /*1ef0*/  UMOV UR23, 0x400 ;  /* 0x0000040000177882 */ /* 0x000fe20000000000 */
[----:B------:R-:W-:Y:S01]  /*1f00*/  FFMA.FTZ R45, R85, R42, R131 ;  /* 0x0000002a552d7223 */ /* 0x000fe20000010083 */
[----:B-1----:R-:W-:Y:S01]  /*1f10*/  FMUL.FTZ R42, R84, R43 ;  /* 0x0000002b542a7220 */ /* 0x002fe20000410000 */
[----:B------:R-:W-:Y:S01]  /*1f20*/  FMUL.FTZ R121, R10, R73 ;  /* 0x000000490a797220 */ /* 0x000fe20000410000 */
[----:B------:R-:W-:Y:S01]  /*1f30*/  ISETP.GT.U32.AND P2, PT, R83, 0x1f, PT ;  /* 0x0000001f5300780c */ /* 0x000fe20003f44070 */
[----:B------:R-:W-:Y:S01]  /*1f40*/  FFMA.FTZ R44, R84, R45, R130 ;  /* 0x0000002d542c7223 */ /* 0x000fe20000010082 */
[----:B------:R-:W-:Y:S01]  /*1f50*/  FMUL.FTZ R43, R97, R42 ;  /* 0x0000002a612b7220 */ /* 0x000fe20000410000 */
[----:B------:R-:W-:Y:S01]  /*1f60*/  LEA.HI R118, R83, R83, RZ, 0x1e ;  /* 0x0000005353767211 */ /* 0x000fe200078ff0ff */
[----:B------:R-:W-:Y:S01]  /*1f70*/  FMUL.FTZ R120, R2, R29 ;  /* 0x0000001d02787220 */ /* 0x000fe20000410000 */
[----:B------:R-:W-:Y:S01]  /*1f80*/  FFMA.FTZ R45, R97, R44, R129 ;  /* 0x0000002c612d7223 */ /* 0x000fe20000010081 */
[----:B------:R-:W-:-:S03]  /*1f90*/  FMUL.FTZ R42, R96, R43 ;  /* 0x0000002b602a7220 */ /* 0x000fc60000410000 */
[----:B------:R-:W-:Y:S01]  /*1fa0*/  FFMA.FTZ R44, R96, R45, R128 ;  /* 0x0000002d602c7223 */ /* 0x000fe20000010080 */
[C---:B------:R-:W-:Y:S01]  /*1fb0*/  FMUL.FTZ R43, R95.reuse, R42 ;  /* 0x0000002a5f2b7220 */ /* 0x040fe20000410000 */
[----:B0-----:R-:W-:Y:S02]  /*1fc0*/  ULEA UR23, UR30, UR23, 0x18 ;  /* 0x000000171e177291 */ /* 0x001fe4000f8ec0ff */
[----:B------:R-:W-:Y:S01]  /*1fd0*/  FFMA.FTZ R45, R95, R44, R127 ;  /* 0x0000002c5f2d7223 */ /* 0x000fe2000001007f */
[----:B------:R-:W-:-:S03]  /*1fe0*/  FMUL.FTZ R42, R94, R43 ;  /* 0x0000002b5e2a7220 */ /* 0x000fc60000410000 */
[----:B------:R-:W-:Y:S01]  /*1ff0*/  FFMA.FTZ R44, R94, R45, R126 ;  /* 0x0000002d5e2c7223 */ /* 0x000fe2000001007e */
[C---:B------:R-:W-:Y:S01]  /*2000*/  FMUL.FTZ R43, R93.reuse, R42 ;  /* 0x0000002a5d2b7220 */ /* 0x040fe20000410000 */
[----:B------:R-:W-:Y:S02]  /*2010*/  LEA R118, R118, UR23, 0x3 ;  /* 0x0000001776767c11 */ /* 0x000fe4000f8e18ff */
        /* <DEDUP_REMOVED lines=14> */
[----:B0-----:R-:W-:Y:S01]  /*2100*/  MOV R42, 0x28 ;  /* 0x00000028002a7802 */ /* 0x001fe20000000f00 */
[----:B------:R-:W0:Y:S01]  /*2110*/  S2R R140, SR_LANEID ;  /* 0x00000000008c7919 */ /* 0x000e220000000000 */
[----:B------:R-:W-:-:S03]  /*2120*/  UMOV UR30, 0xffffffff ;  /* 0xffffffff001e7882 */ /* 0x000fc60000000000 */
[----:B------:R-:W-:-:S05]  /*2130*/  IMAD R135, R83, R42, UR23 ;  /* 0x0000001753877e24 */ /* 0x000fca000f8e022a */
[----:B------:R-:W-:Y:S04]  /*2140*/  LDS.64 R42, [R135+0x31d0] ;  /* 0x0031d000872a7984 */ /* 0x000fe80000000a00 */
[----:B------:R-:W1:Y:S04]  /*2150*/  LDS.64 R44, [R135+0x31d8] ;  /* 0x0031d800872c7984 */ /* 0x000e680000000a00 */
[----:B------:R-:W4:Y:S04]  /*2160*/  LDS.64 R46, [R135+0x31e0] ;  /* 0x0031e000872e7984 */ /* 0x000f280000000a00 */
[----:B------:R-:W2:Y:S01]  /*2170*/  LDS.64 R86, [R135+0x31e8] ;  /* 0x0031e80087567984 */ /* 0x000ea20000000a00 */
[----:B0-----:R-:W-:-:S02]  /*2180*/  ISETP.GE.AND P0, PT, R140, 0x10, PT ;  /* 0x000000108c00780c */ /* 0x001fc40003f06270 */
[C---:B------:R-:W-:Y:S02]  /*2190*/  ISETP.GE.AND P2, PT, R140.reuse, 0x8, PT ;  /* 0x000000088c00780c */ /* 0x040fe40003f46270 */
[C---:B------:R-:W-:Y:S02]  /*21a0*/  ISETP.GE.AND P3, PT, R140.reuse, 0x4, PT ;  /* 0x000000048c00780c */ /* 0x040fe40003f66270 */
[C---:B------:R-:W-:Y:S02]  /*21b0*/  ISETP.GE.AND P4, PT, R140.reuse, 0x2, PT ;  /* 0x000000028c00780c */ /* 0x040fe40003f86270 */
[----:B------:R-:W-:Y:S02]  /*21c0*/  ISETP.GE.AND P5, PT, R140, 0x1, PT ;  /* 0x000000018c00780c */ /* 0x000fe40003fa6270 */
[----:B------:R-:W-:Y:S01]  /*21d0*/  ISETP.NE.AND P0, PT, R83, RZ, PT ;  /* 0x000000ff5300720c */ /* 0x000fe20003f05270 */
[-C--:B-1----:R-:W-:Y:S01]  /*21e0*/  FFMA.FTZ R136, R43, R44.reuse, R45 ;  /* 0x0000002c2b887223 */ /* 0x082fe2000001002d */
[----:B------:R-:W-:-:S03]  /*21f0*/  FMUL.FTZ R137, R42, R44 ;  /* 0x0000002c2a897220 */ /* 0x000fc60000410000 */
[C---:B----4-:R-:W-:Y:S01]  /*2200*/  FFMA.FTZ R136, R46.reuse, R136, R47 ;  /* 0x000000882e887223 */ /* 0x050fe2000001002f */
[----:B------:R-:W-:-:S03]  /*2210*/  FMUL.FTZ R137, R46, R137 ;  /* 0x000000892e897220 */ /* 0x000fc60000410000 */
[C---:B--2---:R-:W-:Y:S01]  /*2220*/  FFMA.FTZ R87, R86.reuse, R136, R87 ;  /* 0x0000008856577223 */ /* 0x044fe20000010057 */
[----:B------:R-:W-:Y:S01]  /*2230*/  FMUL.FTZ R136, R86, R137 ;  /* 0x0000008956887220 */ /* 0x000fe20000410000 */
[----:B------:R-:W-:Y:S06]  /*2240*/  BRA.DIV UR30, `(.L_x_1976) ;  /* 0x0000003a1e347947 */ /* 0x000fec000b800000 */
[----:B------:R-:W0:Y:S04]  /*2250*/  SHFL.UP PT, R86, R87, 0x1, RZ ;  /* 0x0420000057567989 */ /* 0x000e2800000e00ff */
[----:B------:R-:W1:Y:S01]  /*2260*/  SHFL.UP PT, R137, R136, 0x1, RZ ;  /* 0x0420000088897989 */ /* 0x000e6200000e00ff */
[C---:B0-----:R-:W-:Y:S01]  /*2270*/  FFMA.FTZ R86, R136.reuse, R86, R87 ;  /* 0x0000005688567223 */ /* 0x041fe20000010057 */
[----:B-1----:R-:W-:-:S04]  /*2280*/  @P5 FMUL.FTZ R136, R136, R137 ;  /* 0x0000008988885220 */ /* 0x002fc80000410000 */
        /* <DEDUP_REMOVED lines=16> */
[----:B------:R0:W1:Y:S04]  /*2390*/  SHFL.UP PT, R139, R136, 0x10, RZ ;  /* 0x06000000888b7989 */ /* 0x00006800000e00ff */
[----:B------:R0:W2:Y:S02]  /*23a0*/  SHFL.UP PT, R86, R87, 0x10, RZ ;  /* 0x0600000057567989 */ /* 0x0000a400000e00ff */
.L_x_2034:
[----:B------:R-:W-:Y:S01]  /*23b0*/  ISETP.GE.AND P2, PT, R140, 0x10, PT ;  /* 0x000000108c00780c */ /* 0x000fe20003f46270 */
[----:B--2---:R-:W-:Y:S01]  /*23c0*/  FFMA.FTZ R86, R136, R86, R87 ;  /* 0x0000005688567223 */ /* 0x004fe20000010057 */
[----:B------:R-:W-:-:S04]  /*23d0*/  UMOV UR30, 0xffffffff ;  /* 0xffffffff001e7882 */ /* 0x000fc80000000000 */
[----:B------:R-:W-:-:S07]  /*23e0*/  FSEL R137, R87, R86, !P2 ;  /* 0x0000005657897208 */ /* 0x000fce0005000000 */
[----:B01----:R-:W-:Y:S01]  /*23f0*/  @P2 FMUL.FTZ R136, R136, R139 ;  /* 0x0000008b88882220 */ /* 0x003fe20000410000 */
[----:B------:R-:W-:Y:S06]  /*2400*/  BRA.DIV UR30, `(.L_x_1977) ;  /* 0x0000003a1ec87947 */ /* 0x000fec000b800000 */
.L_x_2037:
[----:B------:R-:W-:-:S03]  /*2410*/  UMOV UR30, 0xffffffff ;  /* 0xffffffff001e7882 */ /* 0x000fc60000000000 */
[----:B------:R-:W-:Y:S05]  /*2420*/  BRA.DIV UR30, `(.L_x_1978) ;  /* 0x0000003a1ee87947 */ /* 0x000fea000b800000 */
.L_x_2040:
[----:B------:R-:W-:-:S03]  /*2430*/  UMOV UR30, 0xffffffff ;  /* 0xffffffff001e7882 */ /* 0x000fc60000000000 */
[----:B------:R-:W-:Y:S05]  /*2440*/  BRA.DIV UR30, `(.L_x_1979) ;  /* 0x0000003e1e087947 */ /* 0x000fea000b800000 */
[----:B------:R-:W0:Y:S04]  /*2450*/  SHFL.UP PT, R136, R136, 0x1, RZ ;  /* 0x0420000088887989 */ /* 0x000e2800000e00ff */
[----:B------:R-:W1:Y:S04]  /*2460*/  SHFL.UP PT, R137, R137, 0x1, RZ ;  /* 0x0420000089897989 */ /* 0x000e6800000e00ff */
[----:B-----5:R-:W2:Y:S04]  /*2470*/  SHFL.IDX PT, R40, R40, RZ, 0x1f ;  /* 0x00001fff28287589 */ /* 0x020ea800000e0000 */
[----:B------:R-:W4:Y:S02]  /*2480*/  SHFL.IDX PT, R41, R41, RZ, 0x1f ;  /* 0x00001fff29297589 */ /* 0x000f2400000e0000 */
.L_x_2046:
[C---:B01--4-:R-:W-:Y:S01]  /*2490*/  @P0 FFMA.FTZ R41, R136.reuse, R41, R137 ;  /* 0x0000002988290223 */ /* 0x053fe20000010089 */
[----:B--2---:R-:W-:-:S03]  /*24a0*/  @P0 FMUL.FTZ R40, R136, R40 ;  /* 0x0000002888280220 */ /* 0x004fc60000410000 */
        /* <DEDUP_REMOVED lines=10> */
.L_x_1975:
[----:B------:R-:W-:Y:S05]  /*2550*/  WARPSYNC.ALL ;  /* 0x0000000000007948 */ /* 0x000fea0003800000 */
[----:B------:R-:W-:Y:S01]  /*2560*/  LOP3.LUT P2, RZ, R83, 0x1f, RZ, 0xc0, !PT ;  /* 0x0000001f53ff7812 */ /* 0x000fe2000784c0ff */
[----:B------:R-:W-:Y:S01]  /*2570*/  BAR.SYNC.DEFER_BLOCKING 0x0 ;  /* 0x0000000000007b1d */ /* 0x000fe20000010000 */
[----:B------:R-:W-:Y:S01]  /*2580*/  FMUL.FTZ R149, R109, UR51 ;  /* 0x000000336d957c20 */ /* 0x000fe20008410000 */
[----:B-1---5:R-:W-:Y:S01]  /*2590*/  FMUL.FTZ R41, R117, UR51 ;  /* 0x0000003375297c20 */ /* 0x022fe20008410000 */
[----:B------:R-:W-:Y:S01]  /*25a0*/  FMUL.FTZ R44, R110, UR51 ;  /* 0x000000336e2c7c20 */ /* 0x000fe20008410000 */
[----:B0-23--:R-:W-:Y:S01]  /*25b0*/  FMUL.FTZ R42, R106, R108 ;  /* 0x0000006c6a2a7220 */ /* 0x00dfe20000410000 */
        /* <DEDUP_REMOVED lines=10> */
[C---:B------:R-:W-:Y:S01]  /*2660*/  FMUL.FTZ R42, R99.reuse, R42 ;  /* 0x0000002a632a7220 */ /* 0x040fe20000410000 */
[----:B------:R-:W-:Y:S01]  /*2670*/  FMUL.FTZ R145, R28, R145 ;  /* 0x000000911c917220 */ /* 0x000fe20000410000 */
[----:B------:R-:W-:Y:S01]  /*2680*/  FMUL.FTZ R144, R68, R41 ;  /* 0x0000002944907220 */ /* 0x000fe20000410000 */
[----:B------:R-:W-:Y:S01]  /*2690*/  FFMA.FTZ R44, R99, R44, R146 ;  /* 0x0000002c632c7223 */ /* 0x000fe20000010092 */
[C---:B------:R-:W-:Y:S01]  /*26a0*/  FMUL.FTZ R41, R91.reuse, R42 ;  /* 0x0000002a5b297220 */ /* 0x040fe20000410000 */
[----:B------:R-:W-:Y:S01]  /*26b0*/  FMUL.FTZ R143, R112, UR51 ;  /* 0x00000033708f7c20 */ /* 0x000fe20008410000 */
[----:B------:R-:W-:Y:S01]  /*26c0*/  FMUL.FTZ R142, R104, UR51 ;  /* 0x00000033688e7c20 */ /* 0x000fe20008410000 */
[----:B------:R-:W-:Y:S01]  /*26d0*/  FFMA.FTZ R43, R91, R44, R145 ;  /* 0x0000002c5b2b7223 */ /* 0x000fe20000010091 */
[----:B------:R-:W-:Y:S01]  /*26e0*/  FMUL.FTZ R42, R92, R41 ;  /* 0x000000295c2a7220 */ /* 0x000fe20000410000 */
[----:B------:R-:W0:Y:S01]  /*26f0*/  LDS R40, [R118+0x31d4] ;  /* 0x0031d40076287984 */ /* 0x000e220000000800 */
[----:B------:R-:W-:Y:S01]  /*2700*/  FMUL.FTZ R143, R30, R143 ;  /* 0x0000008f1e8f7220 */ /* 0x000fe20000410000 */
[----:B------:R-:W-:Y:S01]  /*2710*/  FFMA.FTZ R44, R92, R43, R144 ;  /* 0x0000002b5c2c7223 */ /* 0x000fe20000010090 */
[----:B------:R-:W-:Y:S01]  /*2720*/  FMUL.FTZ R41, R93, R42 ;  /* 0x0000002a5d297220 */ /* 0x000fe20000410000 */
[----:B------:R-:W-:Y:S01]  /*2730*/  FMUL.FTZ R46, R113, UR51 ;  /* 0x00000033712e7c20 */ /* 0x000fe20008410000 */
[----:B------:R-:W-:Y:S01]  /*2740*/  FMUL.FTZ R142, R69, R142 ;  /* 0x0000008e458e7220 */ /* 0x000fe20000410000 */
[----:B------:R-:W-:Y:S01]  /*2750*/  FFMA.FTZ R43, R93, R44, R143 ;  /* 0x0000002c5d2b7223 */ /* 0x000fe2000001008f */
[----:B------:R-:W-:Y:S01]  /*2760*/  FMUL.FTZ R42, R94, R41 ;  /* 0x000000295e2a7220 */ /* 0x000fe20000410000 */
[----:B------:R-:W-:Y:S01]  /*2770*/  FMUL.FTZ R45, R102, UR51 ;  /* 0x00000033662d7c20 */ /* 0x000fe20008410000 */
[----:B------:R-:W-:Y:S01]  /*2780*/  FMUL.FTZ R141, R35, R46 ;  /* 0x0000002e238d7220 */ /* 0x000fe20000410000 */
[----:B------:R-:W-:Y:S01]  /*2790*/  FFMA.FTZ R44, R94, R43, R142 ;  /* 0x0000002b5e2c7223 */ /* 0x000fe2000001008e */
[C---:B------:R-:W-:Y:S01]  /*27a0*/  FMUL.FTZ R41, R95.reuse, R42 ;  /* 0x0000002a5f297220 */ /* 0x040fe20000410000 */
[----:B------:R-:W-:Y:S01]  /*27b0*/  FMUL.FTZ R46, R114, UR51 ;  /* 0x00000033722e7c20 */ /* 0x000fe20008410000 */
[----:B------:R-:W-:Y:S01]  /*27c0*/  FMUL.FTZ R140, R70, R45 ;  /* 0x0000002d468c7220 */ /* 0x000fe20000410000 */
[----:B------:R-:W-:Y:S01]  /*27d0*/  FFMA.FTZ R43, R95, R44, R141 ;  /* 0x0000002c5f2b7223 */ /* 0x000fe2000001008d */
[C---:B------:R-:W-:Y:S01]  /*27e0*/  FMUL.FTZ R42, R96.reuse, R41 ;  /* 0x00000029602a7220 */ /* 0x040fe20000410000 */
[----:B------:R-:W-:Y:S01]  /*27f0*/  FMUL.FTZ R138, R101, UR51 ;  /* 0x00000033658a7c20 */ /* 0x000fe20008410000 */
[----:B------:R-:W-:Y:S01]  /*2800*/  FMUL.FTZ R139, R49, R46 ;  /* 0x0000002e318b7220 */ /* 0x000fe20000410000 */
[----:B------:R-:W-:Y:S01]  /*2810*/  FFMA.FTZ R44, R96, R43, R140 ;  /* 0x0000002b602c7223 */ /* 0x000fe2000001008c */
[----:B------:R-:W-:Y:S01]  /*2820*/  FMUL.FTZ R41, R97, R42 ;  /* 0x0000002a61297220 */ /* 0x000fe20000410000 */
[----:B------:R-:W-:Y:S01]  /*2830*/  FMUL.FTZ R138, R71, R138 ;  /* 0x0000008a478a7220 */ /* 0x000fe20000410000 */
[----:B------:R-:W-:Y:S01]  /*2840*/  FMUL.FTZ R46, R115, UR51 ;  /* 0x00000033732e7c20 */ /* 0x000fe20008410000 */
[----:B------:R-:W-:Y:S01]  /*2850*/  FFMA.FTZ R43, R97, R44, R139 ;  /* 0x0000002c612b7223 */ /* 0x000fe2000001008b */
[----:B------:R-:W-:Y:S01]  /*2860*/  FMUL.FTZ R44, R116, UR51 ;  /* 0x00000033742c7c20 */ /* 0x000fe20008410000 */
[----:B------:R-:W-:Y:S01]  /*2870*/  ISETP.GT.U32.AND P3, PT, R83, 0x1f, PT ;  /* 0x0000001f5300780c */ /* 0x000fe20003f64070 */
[----:B------:R-:W-:Y:S01]  /*2880*/  FMUL.FTZ R137, R55, R46 ;  /* 0x0000002e37897220 */ /* 0x000fe20000410000 */
[----:B------:R-:W-:Y:S01]  /*2890*/  FFMA.FTZ R42, R84, R43, R138 ;  /* 0x0000002b542a7223 */ /* 0x000fe2000001008a */
[----:B------:R-:W-:Y:S01]  /*28a0*/  FMUL.FTZ R43, R100, UR51 ;  /* 0x00000033642b7c20 */ /* 0x000fe20008410000 */
[----:B------:R-:W-:-:S03]  /*28b0*/  FMUL.FTZ R135, R61, R44 ;  /* 0x0000002c3d877220 */ /* 0x000fc60000410000 */
[----:B------:R-:W-:Y:S01]  /*28c0*/  FMUL.FTZ R136, R72, R43 ;  /* 0x0000002b48887220 */ /* 0x000fe20000410000 */
[----:B------:R-:W-:-:S04]  /*28d0*/  FFMA.FTZ R43, R85, R42, R137 ;  /* 0x0000002a552b7223 */ /* 0x000fc80000010089 */
[----:B------:R-:W-:Y:S01]  /*28e0*/  FFMA.FTZ R42, R88, R43, R136 ;  /* 0x0000002b582a7223 */ /* 0x000fe20000010088 */
[----:B0-----:R-:W-:Y:S01]  /*28f0*/  FFMA.FTZ R150, R119, R40, R150 ;  /* 0x0000002877967223 */ /* 0x001fe20000010096 */
[----:B------:R-:W-:Y:S01]  /*2900*/  MOV R40, UR48 ;  /* 0x0000003000287c02 */ /* 0x000fe20008000f00 */
[----:B------:R-:W-:Y:S01]  /*2910*/  FMUL.FTZ R119, R98, UR51 ;  /* 0x0000003362777c20 */ /* 0x000fe20008410000 */
[C---:B------:R-:W-:Y:S01]  /*2920*/  FFMA.FTZ R43, R89.reuse, R42, R135 ;  /* 0x0000002a592b7223 */ /* 0x040fe20000010087 */
[----:B------:R-:W-:Y:S01]  /*2930*/  FFMA.FTZ R134, R90, R150, R134 ;  /* 0x000000965a867223 */ /* 0x000fe20000010086 */
[----:B------:R-:W-:Y:S01]  /*2940*/  ISETP.LE.OR P2, PT, R40, UR10, P2 ;  /* 0x0000000a28007c0c */ /* 0x000fe20009743670 */
[----:B------:R-:W-:Y:S01]  /*2950*/  FMUL.FTZ R40, R84, R41 ;  /* 0x0000002954287220 */ /* 0x000fe20000410000 */
[----:B------:R-:W-:Y:S01]  /*2960*/  FMUL.FTZ R119, R0, R119 ;  /* 0x0000007700777220 */ /* 0x000fe20000410000 */
[----:B------:R-:W-:Y:S02]  /*2970*/  FFMA.FTZ R133, R89, R134, R133 ;  /* 0x0000008659857223 */ /* 0x000fe40000010085 */
[----:B------:R-:W-:Y:S01]  /*2980*/  FMUL.FTZ R41, R85, R40 ;  /* 0x0000002855297220 */ /* 0x000fe20000410000 */
[----:B------:R-:W-:Y:S01]  /*2990*/  FFMA.FTZ R43, R90, R43, R119 ;  /* 0x0000002b5a2b7223 */ /* 0x000fe20000010077 */
[----:B------:R-:W-:-:S02]  /*29a0*/  FFMA.FTZ R132, R88, R133, R132 ;  /* 0x0000008558847223 */ /* 0x000fc40000010084 */
[----:B------:R-:W-:Y:S02]  /*29b0*/  FMUL.FTZ R40, R88, R41 ;  /* 0x0000002958287220 */ /* 0x000fe40000410000 */
[----:B------:R-:W-:Y:S02]  /*29c0*/  FFMA.FTZ R131, R85, R132, R131 ;  /* 0x0000008455837223 */ /* 0x000fe40000010083 */
[----:B------:R-:W-:Y:S01]  /*29d0*/  VOTEU.ALL UP0, P2 ;  /* 0x0000000000ff7886 */ /* 0x000fe20001000000 */
[----:B------:R-:W-:Y:S01]  /*29e0*/  FMUL.FTZ R41, R89, R40 ;  /* 0x0000002859297220 */ /* 0x000fe20000410000 */
[----:B------:R-:W-:Y:S01]  /*29f0*/  FFMA.FTZ R130, R84, R131, R130 ;  /* 0x0000008354827223 */ /* 0x000fe20000010082 */
[----:B------:R-:W-:Y:S02]  /*2a00*/  HFMA2 R40, -RZ, RZ, 1.875, 0 ;  /* 0x3f800000ff287431 */ /* 0x000fe400000001ff */
[----:B------:R-:W-:Y:S01]  /*2a10*/  @!UP0 ULEA UR30, UR8, UR23, 0x3 ;  /* 0x00000017081e8291 */ /* 0x000fe2000f8e18ff */
[----:B------:R-:W-:Y:S01]  /*2a20*/  FFMA.FTZ R129, R97, R130, R129 ;  /* 0x0000008261817223 */ /* 0x000fe20000010081 */
[----:B------:R-:W-:Y:S01]  /*2a30*/  FMUL.FTZ R42, R90, R41 ;  /* 0x000000295a2a7220 */ /* 0x000fe20000410000 */
[----:B------:R-:W-:-:S02]  /*2a40*/  MOV R41, RZ ;  /* 0x000000ff00297202 */ /* 0x000fc40000000f00 */
        /* <DEDUP_REMOVED lines=37> */
[----:B------:R-:W-:Y:S02]  /*2ca0*/  @P3 MOV R163, R86 ;  /* 0x0000005600a33202 */ /* 0x000fe40000000f00 */
[----:B------:R-:W-:Y:S02]  /*2cb0*/  @P3 MOV R162, R151 ;  /* 0x0000009700a23202 */ /* 0x000fe40000000f00 */
[----:B------:R-:W-:Y:S02]  /*2cc0*/  ISETP.GT.U32.AND P3, PT, R156, 0x1d, PT ;  /* 0x0000001d9c00780c */ /* 0x000fe40003f64070 */
[----:B------:R-:W1:Y:S04]  /*2cd0*/  SHFL.DOWN PT, R156, R163, 0x2, 0x1f ;  /* 0x08401f00a39c7f89 */ /* 0x000e6800000e0000 */
[----:B------:R-:W2:Y:S07]  /*2ce0*/  SHFL.DOWN PT, R151, R162, 0x2, 0x1f ;  /* 0x08401f00a2977f89 */ /* 0x000eae00000e0000 */
        /* <DEDUP_REMOVED lines=30> */
.L_x_2063:
        /* <DEDUP_REMOVED lines=14> */
.L_x_1980:
[----:B------:R-:W-:Y:S05]  /*2fb0*/  WARPSYNC.ALL ;  /* 0x0000000000007948 */ /* 0x000fea0003800000 */
[----:B------:R-:W-:Y:S01]  /*2fc0*/  BAR.SYNC.DEFER_BLOCKING 0x0 ;  /* 0x0000000000007b1d */ /* 0x000fe20000010000 */
[----:B-1----:R-:W-:Y:S01]  /*2fd0*/  FMUL.FTZ R43, R98, R150 ;  /* 0x00000096622b7220 */ /* 0x002fe20000410000 */
[----:B------:R-:W-:Y:S01]  /*2fe0*/  FMUL.FTZ R116, R116, R134 ;  /* 0x0000008674747220 */ /* 0x000fe20000410000 */
[----:B------:R-:W-:Y:S01]  /*2ff0*/  FMUL.FTZ R100, R100, R133 ;  /* 0x0000008564647220 */ /* 0x000fe20000410000 */
[----:B------:R-:W-:Y:S01]  /*3000*/  FMUL.FTZ R115, R115, R132 ;  /* 0x0000008473737220 */ /* 0x000fe20000410000 */
        /* <DEDUP_REMOVED lines=11> */
[----:B------:R-:W-:Y:S01]  /*30c0*/  ISETP.NE.AND P2, PT, R83, RZ, PT ;  /* 0x000000ff5300720c */ /* 0x000fe20003f45270 */
[----:B------:R-:W-:Y:S01]  /*30d0*/  FFMA.FTZ R100, R55, R115, R100 ;  /* 0x0000007337647223 */ /* 0x000fe20000010064 */
[----:B------:R-:W-:Y:S01]  /*30e0*/  FMUL.FTZ R107, R107, R123 ;  /* 0x0000007b6b6b7220 */ /* 0x000fe20000410000 */
[----:B------:R-:W-:Y:S01]  /*30f0*/  FMUL.FTZ R110, R110, R122 ;  /* 0x0000007a6e6e7220 */ /* 0x000fe20000410000 */
[----:B------:R-:W-:Y:S01]  /*3100*/  FMUL.FTZ R117, R117, R121 ;  /* 0x0000007975757220 */ /* 0x000fe20000410000 */
[----:B------:R-:W-:Y:S01]  /*3110*/  FFMA.FTZ R100, R71, R101, R100 ;  /* 0x0000006547647223 */ /* 0x000fe20000010064 */
[----:B------:R-:W-:Y:S01]  /*3120*/  FMUL.FTZ R86, R109, R120 ;  /* 0x000000786d567220 */ /* 0x000fe20000410000 */
[----:B------:R-:W-:Y:S01]  /*3130*/  SHF.L.U32 R98, R83, 0x4, RZ ;  /* 0x0000000453627819 */ /* 0x000fe200000006ff */
[----:B------:R-:W1:Y:S01]  /*3140*/  LDS R118, [R118+0x36e4] ;  /* 0x0036e40076767984 */ /* 0x000e620000000800 */
[----:B------:R-:W-:Y:S01]  /*3150*/  FFMA.FTZ R43, R49, R114, R100 ;  /* 0x00000072312b7223 */ /* 0x000fe20000010064 */
[----:B------:R-:W-:Y:S01]  /*3160*/  FMUL.FTZ R46, R132, UR51 ;  /* 0x00000033842e7c20 */ /* 0x000fe20008410000 */
[----:B------:R-:W-:Y:S01]  /*3170*/  LEA.HI R47, R83, R98, RZ, 0x1f ;  /* 0x00000062532f7211 */ /* 0x000fe200078ff8ff */
[----:B------:R-:W-:Y:S01]  /*3180*/  FMUL.FTZ R45, R133, UR51 ;  /* 0x00000033852d7c20 */ /* 0x000fe20008410000 */
[----:B------:R-:W-:Y:S01]  /*3190*/  FFMA.FTZ R102, R70, R102, R43 ;  /* 0x0000006646667223 */ /* 0x000fe2000001002b */
[----:B------:R-:W-:Y:S01]  /*31a0*/  VOTEU.ALL UP0, P2 ;  /* 0x0000000000ff7886 */ /* 0x000fe20001000000 */
[----:B------:R-:W-:Y:S01]  /*31b0*/  LEA.HI R98, R98, R98, RZ, 0x1b ;  /* 0x0000006262627211 */ /* 0x000fe200078fd8ff */
[----:B------:R-:W-:Y:S01]  /*31c0*/  FMUL.FTZ R45, R72, R45 ;  /* 0x0000002d482d7220 */ /* 0x000fe20000410000 */
[----:B------:R-:W-:Y:S01]  /*31d0*/  FFMA.FTZ R102, R35, R113, R102 ;  /* 0x0000007123667223 */ /* 0x000fe20000010066 */
[----:B------:R-:W-:Y:S01]  /*31e0*/  LEA R100, R47, UR23, 0x2 ;  /* 0x000000172f647c11 */ /* 0x000fe2000f8e10ff */
[----:B------:R-:W-:-:S02]  /*31f0*/  @!UP0 ULEA UR30, UR8, UR23, 0x3 ;  /* 0x00000017081e8291 */ /* 0x000fc4000f8e18ff */
[----:B------:R-:W-:Y:S01]  /*3200*/  LEA R98, R98, UR23, 0x2 ;  /* 0x0000001762627c11 */ /* 0x000fe2000f8e10ff */
[----:B------:R-:W-:Y:S01]  /*3210*/  FFMA.FTZ R43, R69, R104, R102 ;  /* 0x00000068452b7223 */ /* 0x000fe20000010066 */
[----:B------:R-:W-:Y:S01]  /*3220*/  FMUL.FTZ R47, R55, R46 ;  /* 0x0000002e372f7220 */ /* 0x000fe20000410000 */
[----:B------:R-:W-:Y:S01]  /*3230*/  FMUL.FTZ R46, R128, UR51 ;  /* 0x00000033802e7c20 */ /* 0x000fe20008410000 */
[----:B------:R-:W-:Y:S01]  /*3240*/  FFMA.FTZ R102, -R16, R79, R133 ;  /* 0x0000004f10667223 */ /* 0x000fe20000010185 */
[----:B------:R-:W-:Y:S01]  /*3250*/  FFMA.FTZ R43, R30, R112, R43 ;  /* 0x000000701e2b7223 */ /* 0x000fe2000001002b */
[----:B------:R-:W-:Y:S01]  /*3260*/  FFMA.FTZ R128, -R6, R36, R128 ;  /* 0x0000002406807223 */ /* 0x000fe20000010180 */
[----:B------:R-:W-:Y:S01]  /*3270*/  FFMA.FTZ R109, -R5, R33, R126 ;  /* 0x00000021056d7223 */ /* 0x000fe2000001017e */
[----:B0-----:R0:W-:Y:S01]  /*3280*/  @!P2 STS.64 [UR30+0x45e0], R40 ;  /* 0x0045e028ff00a988 */ /* 0x0011e20008000a1e */
[----:B------:R-:W-:Y:S01]  /*3290*/  FFMA.FTZ R43, R68, R105, R43 ;  /* 0x00000069442b7223 */ /* 0x000fe2000001002b */
[----:B------:R-:W-:Y:S01]  /*32a0*/  FMUL.FTZ R105, R124, UR51 ;  /* 0x000000337c697c20 */ /* 0x000fe20008410000 */
[----:B------:R-:W2:Y:S01]  /*32b0*/  S2UR UR30, SR_CTAID.X ;  /* 0x00000000001e79c3 */ /* 0x000ea20000002500 */
[----:B------:R-:W-:Y:S01]  /*32c0*/  FFMA.FTZ R112, -R12, R75, R125 ;  /* 0x0000004b0c707223 */ /* 0x000fe2000001017d */
[C---:B------:R-:W-:Y:S01]  /*32d0*/  FFMA.FTZ R42, R28.reuse, R111, R43 ;  /* 0x0000006f1c2a7223 */ /* 0x040fe2000001002b */
[----:B------:R-:W-:Y:S01]  /*32e0*/  FMUL.FTZ R105, R28, R105 ;  /* 0x000000691c697220 */ /* 0x000fe20000410000 */
[----:B------:R-:W-:Y:S01]  /*32f0*/  FMUL.FTZ R111, R120, UR51 ;  /* 0x00000033786f7c20 */ /* 0x000fe20008410000 */
[----:B------:R-:W-:Y:S01]  /*3300*/  FFMA.FTZ R124, -R4, R32, R124 ;  /* 0x00000020047c7223 */ /* 0x000fe2000001017c */
[----:B------:R-:W-:Y:S01]  /*3310*/  FFMA.FTZ R42, R67, R107, R42 ;  /* 0x0000006b432a7223 */ /* 0x000fe2000001002a */
[----:B0-----:R-:W-:Y:S01]  /*3320*/  FMUL.FTZ R40, R131, UR51 ;  /* 0x0000003383287c20 */ /* 0x001fe20008410000 */
[----:B------:R-:W-:Y:S01]  /*3330*/  FFMA.FTZ R131, -R15, R78, R131 ;  /* 0x0000004e0f837223 */ /* 0x000fe20000010183 */
[----:B------:R-:W-:Y:S01]  /*3340*/  ULEA UR34, UR10, 0xfffff800, 0xb ;  /* 0xfffff8000a227891 */ /* 0x000fe2000f8e58ff */
[----:B------:R-:W-:Y:S01]  /*3350*/  FFMA.FTZ R43, R27, R110, R42 ;  /* 0x0000006e1b2b7223 */ /* 0x000fe2000001002a */
[----:B------:R-:W-:Y:S01]  /*3360*/  FMUL.FTZ R42, R134, UR51 ;  /* 0x00000033862a7c20 */ /* 0x000fe20008410000 */
[----:B------:R-:W-:Y:S01]  /*3370*/  FMUL.FTZ R87, R71, R40 ;  /* 0x0000002847577220 */ /* 0x000fe20000410000 */
[----:B------:R-:W-:Y:S01]  /*3380*/  FMUL.FTZ R40, R127, UR51 ;  /* 0x000000337f287c20 */ /* 0x000fe20008410000 */
[----:B------:R-:W-:Y:S01]  /*3390*/  FFMA.FTZ R43, R66, R117, R43 ;  /* 0x00000075422b7223 */ /* 0x000fe2000001002b */
[----:B------:R-:W-:Y:S01]  /*33a0*/  FMUL.FTZ R41, R61, R42 ;  /* 0x0000002a3d297220 */ /* 0x000fe20000410000 */
[----:B------:R-:W-:Y:S01]  /*33b0*/  FMUL.FTZ R42, R130, UR51 ;  /* 0x00000033822a7c20 */ /* 0x000fe20008410000 */
[----:B-1----:R-:W-:Y:S01]  /*33c0*/  FFMA.FTZ R149, R118, R108, R149 ;  /* 0x0000006c76957223 */ /* 0x002fe20000010095 */
[----:B------:R-:W-:Y:S01]  /*33d0*/  FFMA.FTZ R86, R26, R86, R43 ;  /* 0x000000561a567223 */ /* 0x000fe2000001002b */
[----:B------:R-:W-:Y:S01]  /*33e0*/  FMUL.FTZ R43, R150, UR51 ;  /* 0x00000033962b7c20 */ /* 0x000fe20008410000 */
[----:B------:R-:W-:Y:S01]  /*33f0*/  FFMA.FTZ R130, -R7, R50, R130 ;  /* 0x0000003207827223 */ /* 0x000fe20000010182 */
[----:B------:R-:W-:Y:S01]  /*3400*/  FFMA.FTZ R106, R106, R149, R148 ;  /* 0x000000956a6a7223 */ /* 0x000fe20000010094 */
[----:B------:R-:W-:Y:S01]  /*3410*/  FMUL.FTZ R117, R26, R111 ;  /* 0x0000006f1a757220 */ /* 0x000fe20000410000 */
[----:B------:R-:W-:Y:S01]  /*3420*/  FMUL.FTZ R43, R0, R43 ;  /* 0x0000002b002b7220 */ /* 0x000fe20000410000 */
[----:B------:R-:W-:Y:S01]  /*3430*/  FFMA.FTZ R127, -R13, R76, R127 ;  /* 0x0000004c0d7f7223 */ /* 0x000fe2000001017f */
[----:B------:R-:W-:Y:S01]  /*3440*/  FFMA.FTZ R44, R103, R106, R147 ;  /* 0x0000006a672c7223 */ /* 0x000fe20000010093 */
[----:B------:R-:W-:Y:S01]  /*3450*/  FMUL.FTZ R103, R125, UR51 ;  /* 0x000000337d677c20 */ /* 0x000fe20008410000 */
[----:B------:R-:W-:Y:S01]  /*3460*/  BSSY.RECONVERGENT B0, `(.L_x_1982) ;  /* 0x0000097000007945 */ /* 0x000fe20003800200 */
[----:B------:R0:W-:Y:S01]  /*3470*/  STS [R100+0x1090], R43 ;  /* 0x0010902b64007388 */ /* 0x0001e20000000800 */
[----:B------:R-:W-:Y:S01]  /*3480*/  FFMA.FTZ R146, R99, R44, R146 ;  /* 0x0000002c63927223 */ /* 0x000fe20000010092 */
[----:B------:R-:W-:Y:S01]  /*3490*/  FMUL.FTZ R99, R129, UR51 ;  /* 0x0000003381637c20 */ /* 0x000fe20008410000 */
[----:B------:R-:W-:Y:S01]  /*34a0*/  FMUL.FTZ R103, R68, R103 ;  /* 0x0000006744677220 */ /* 0x000fe20000410000 */
[----:B------:R1:W-:Y:S01]  /*34b0*/  STS [R98+0x109c], R47 ;  /* 0x00109c2f62007388 */ /* 0x0003e20000000800 */
[----:B------:R-:W-:Y:S01]  /*34c0*/  FFMA.FTZ R91, R91, R146, R145 ;  /* 0x000000925b5b7223 */ /* 0x000fe20000010091 */
[----:B------:R-:W-:Y:S01]  /*34d0*/  FMUL.FTZ R99, R70, R99 ;  /* 0x0000006346637220 */ /* 0x000fe20000410000 */
[----:B------:R-:W-:Y:S01]  /*34e0*/  FFMA.FTZ R129, -R14, R77, R129 ;  /* 0x0000004d0e817223 */ /* 0x000fe20000010181 */
[----:B------:R3:W-:Y:S01]  /*34f0*/  STS [R98+0x1094], R41 ;  /* 0x0010942962007388 */ /* 0x0007e20000000800 */
[----:B------:R-:W-:Y:S01]  /*3500*/  FFMA.FTZ R92, R92, R91, R144 ;  /* 0x0000005b5c5c7223 */ /* 0x000fe20000010090 */
[----:B0-----:R-:W-:Y:S01]  /*3510*/  FMUL.FTZ R43, R49, R42 ;  /* 0x0000002a312b7220 */ /* 0x001fe20000410000 */
[----:B------:R-:W-:Y:S01]  /*3520*/  FMUL.FTZ R42, R122, UR51 ;  /* 0x000000337a2a7c20 */ /* 0x000fe20008410000 */
[----:B------:R0:W-:Y:S01]  /*3530*/  STS [R98+0x1098], R45 ;  /* 0x0010982d62007388 */ /* 0x0001e20000000800 */
[----:B------:R-:W-:Y:S01]  /*3540*/  FFMA.FTZ R93, R93, R92, R143 ;  /* 0x0000005c5d5d7223 */ /* 0x000fe2000001008f */
[----:B-1----:R-:W-:Y:S01]  /*3550*/  FMUL.FTZ R47, R126, UR51 ;  /* 0x000000337e2f7c20 */ /* 0x002fe20008410000 */
[----:B------:R-:W-:Y:S01]  /*3560*/  FMUL.FTZ R107, R27, R42 ;  /* 0x0000002a1b6b7220 */ /* 0x000fe20000410000 */
[----:B------:R1:W-:Y:S01]  /*3570*/  STS [R98+0x10a0], R87 ;  /* 0x0010a05762007388 */ /* 0x0003e20000000800 */
[----:B------:R-:W-:Y:S01]  /*3580*/  FFMA.FTZ R94, R94, R93, R142 ;  /* 0x0000005d5e5e7223 */ /* 0x000fe2000001008e */
[----:B---3--:R-:W-:Y:S01]  /*3590*/  FMUL.FTZ R41, R35, R46 ;  /* 0x0000002e23297220 */ /* 0x008fe20000410000 */
[----:B------:R-:W-:Y:S01]  /*35a0*/  FMUL.FTZ R101, R30, R47 ;  /* 0x0000002f1e657220 */ /* 0x000fe20000410000 */
[----:B------:R-:W-:Y:S01]  /*35b0*/  FFMA.FTZ R47, -R17, R80, R150 ;  /* 0x00000050112f7223 */ /* 0x000fe20000010196 */
[----:B------:R-:W-:Y:S01]  /*35c0*/  FFMA.FTZ R95, R95, R94, R141 ;  /* 0x0000005e5f5f7223 */ /* 0x000fe2000001008d */
[----:B0-----:R-:W-:Y:S01]  /*35d0*/  FMUL.FTZ R45, R69, R40 ;  /* 0x00000028452d7220 */ /* 0x001fe20000410000 */
[----:B------:R-:W-:Y:S01]  /*35e0*/  STS [R98+0x10ac], R41 ;  /* 0x0010ac2962007388 */ /* 0x000fe20000000800 */
[----:B------:R-:W-:Y:S01]  /*35f0*/  FMUL.FTZ R40, R123, UR51 ;  /* 0x000000337b287c20 */ /* 0x000fe20008410000 */
[----:B------:R-:W-:Y:S01]  /*3600*/  FFMA.FTZ R96, R96, R95, R140 ;  /* 0x0000005f60607223 */ /* 0x000fe2000001008c */
[----:B-1----:R-:W-:Y:S01]  /*3610*/  FFMA.FTZ R87, -R9, R62, R134 ;  /* 0x0000003e09577223 */ /* 0x002fe20000010186 */
[----:B------:R0:W-:Y:S01]  /*3620*/  STS [R98+0x10a4], R43 ;  /* 0x0010a42b62007388 */ /* 0x0001e20000000800 */
[----:B------:R-:W-:Y:S01]  /*3630*/  FMUL.FTZ R108, R13, R94 ;  /* 0x0000005e0d6c7220 */ /* 0x000fe20000410000 */
[----:B------:R-:W-:Y:S01]  /*3640*/  FFMA.FTZ R97, R97, R96, R139 ;  /* 0x0000006061617223 */ /* 0x000fe2000001008b */
[----:B------:R-:W-:Y:S01]  /*3650*/  FMUL.FTZ R110, R5, R93 ;  /* 0x0000005d056e7220 */ /* 0x000fe20000410000 */
[----:B------:R1:W-:Y:S01]  /*3660*/  STS [R98+0x10a8], R99 ;  /* 0x0010a86362007388 */ /* 0x0003e20000000800 */
[----:B------:R-:W-:Y:S01]  /*3670*/  FMUL.FTZ R111, R12, R92 ;  /* 0x0000005c0c6f7220 */ /* 0x000fe20000410000 */
[----:B------:R-:W-:Y:S01]  /*3680*/  FFMA.FTZ R84, R84, R97, R138 ;  /* 0x0000006154547223 */ /* 0x000fe2000001008a */
[C---:B------:R-:W-:Y:S01]  /*3690*/  FFMA.FTZ R123, -R11.reuse, R74, R123 ;  /* 0x0000004a0b7b7223 */ /* 0x040fe2000001017b */
[----:B------:R3:W-:Y:S01]  /*36a0*/  STS [R98+0x10b4], R101 ;  /* 0x0010b46562007388 */ /* 0x0007e20000000800 */
[----:B------:R-:W-:Y:S01]  /*36b0*/  FMUL.FTZ R115, R11, R146 ;  /* 0x000000920b737220 */ /* 0x000fe20000410000 */
[----:B------:R-:W-:Y:S01]  /*36c0*/  FFMA.FTZ R85, R85, R84, R137 ;  /* 0x0000005455557223 */ /* 0x000fe20000010089 */
[----:B0-----:R-:W-:Y:S01]  /*36d0*/  FMUL.FTZ R43, R67, R40 ;  /* 0x00000028432b7220 */ /* 0x001fe20000410000 */
[----:B------:R0:W-:Y:S01]  /*36e0*/  STS [R98+0x10b0], R45 ;  /* 0x0010b02d62007388 */ /* 0x0001e20000000800 */
[----:B------:R-:W-:Y:S01]  /*36f0*/  FADD.FTZ R23, R115, R23 ;  /* 0x0000001773177221 */ /* 0x000fe20000010000 */
[-C--:B------:R-:W-:Y:S01]  /*3700*/  FFMA.FTZ R88, R88, R85.reuse, R136 ;  /* 0x0000005558587223 */ /* 0x080fe20000010088 */
[----:B------:R-:W-:Y:S01]  /*3710*/  FMUL.FTZ R104, R8, R85 ;  /* 0x0000005508687220 */ /* 0x000fe20000410000 */
[----:B------:R4:W-:Y:S01]  /*3720*/  STS [R98+0x10b8], R103 ;  /* 0x0010b86762007388 */ /* 0x0009e20000000800 */
[----:B------:R-:W-:Y:S01]  /*3730*/  FFMA.FTZ R122, -R3, R31, R122 ;  /* 0x0000001f037a7223 */ /* 0x000fe2000001017a */
[-C--:B------:R-:W-:Y:S01]  /*3740*/  FFMA.FTZ R89, R89, R88.reuse, R135 ;  /* 0x0000005859597223 */ /* 0x080fe20000010087 */
[----:B-1----:R-:W-:Y:S01]  /*3750*/  FMUL.FTZ R99, R16, R88 ;  /* 0x0000005810637220 */ /* 0x002fe20000410000 */
[----:B---3--:R-:W-:Y:S01]  /*3760*/  FFMA.FTZ R101, -R8, R56, R132 ;  /* 0x0000003808657223 */ /* 0x008fe20000010184 */
[----:B------:R1:W-:Y:S01]  /*3770*/  STS [R98+0x10c4], R107 ;  /* 0x0010c46b62007388 */ /* 0x0003e20000000800 */
[-C--:B------:R-:W-:Y:S01]  /*3780*/  FFMA.FTZ R90, R90, R89.reuse, R119 ;  /* 0x000000595a5a7223 */ /* 0x080fe20000010077 */
[----:B------:R-:W-:Y:S01]  /*3790*/  FMUL.FTZ R100, R9, R89 ;  /* 0x0000005909647220 */ /* 0x000fe20000410000 */
[----:B0-----:R-:W-:Y:S01]  /*37a0*/  FMUL.FTZ R45, R15, R84 ;  /* 0x000000540f2d7220 */ /* 0x001fe20000410000 */
[----:B------:R0:W-:Y:S01]  /*37b0*/  STS [R98+0x10bc], R105 ;  /* 0x0010bc6962007388 */ /* 0x0001e20000000800 */
[----:B------:R-:W-:Y:S01]  /*37c0*/  FMUL.FTZ R46, R17, R90 ;  /* 0x0000005a112e7220 */ /* 0x000fe20000410000 */
[----:B----4-:R-:W-:Y:S01]  /*37d0*/  FMUL.FTZ R103, R7, R97 ;  /* 0x0000006107677220 */ /* 0x010fe20000410000 */
[----:B------:R-:W-:Y:S01]  /*37e0*/  FMUL.FTZ R119, R106, UR35 ;  /* 0x000000236a777c20 */ /* 0x000fe20008410000 */
[----:B------:R3:W-:Y:S01]  /*37f0*/  STS [R98+0x10c0], R43 ;  /* 0x0010c02b62007388 */ /* 0x0007e20000000800 */
[----:B------:R-:W-:Y:S01]  /*3800*/  FFMA.FTZ R41, R46, R47, RZ ;  /* 0x0000002f2e297223 */ /* 0x000fe200000100ff */
[----:B-1----:R-:W-:Y:S01]  /*3810*/  FMUL.FTZ R107, R14, R96 ;  /* 0x000000600e6b7220 */ /* 0x002fe20000410000 */
[----:B------:R-:W-:Y:S01]  /*3820*/  LOP3.LUT R132, R83, UR34, RZ, 0xfc, !PT ;  /* 0x0000002253847c12 */ /* 0x000fe2000f8efcff */
[----:B------:R-:W-:Y:S01]  /*3830*/  STS [R98+0x10cc], R117 ;  /* 0x0010cc7562007388 */ /* 0x000fe20000000800 */
[----:B------:R-:W-:Y:S01]  /*3840*/  FFMA.FTZ R40, R100, R87, R41 ;  /* 0x0000005764287223 */ /* 0x000fe20000010029 */
[----:B0-----:R-:W-:Y:S01]  /*3850*/  FMUL.FTZ R105, R6, R95 ;  /* 0x0000005f06697220 */ /* 0x001fe20000410000 */
[----:B------:R-:W-:Y:S01]  /*3860*/  IADD3 R132, PT, PT, -R132, UR50, RZ ;  /* 0x0000003284847c10 */ /* 0x000fe2000fffe1ff */
[----:B------:R-:W-:Y:S01]  /*3870*/  FMUL.FTZ R133, R92, UR35 ;  /* 0x000000235c857c20 */ /* 0x000fe20008410000 */
[----:B------:R-:W-:Y:S01]  /*3880*/  FFMA.FTZ R41, R99, R102, R40 ;  /* 0x0000006663297223 */ /* 0x000fe20000010028 */
[----:B------:R-:W-:Y:S01]  /*3890*/  FMUL.FTZ R126, R93, UR35 ;  /* 0x000000235d7e7c20 */ /* 0x000fe20008410000 */
[----:B------:R-:W-:Y:S01]  /*38a0*/  ISETP.GE.AND P6, PT, R132, 0x1, PT ;  /* 0x000000018400780c */ /* 0x000fe20003fc6270 */
[----:B------:R-:W-:Y:S01]  /*38b0*/  FMUL.FTZ R125, R95, UR35 ;  /* 0x000000235f7d7c20 */ /* 0x000fe20008410000 */
[----:B------:R-:W-:Y:S01]  /*38c0*/  FFMA.FTZ R40, R104, R101, R41 ;  /* 0x0000006568287223 */ /* 0x000fe20000010029 */
[----:B------:R-:W-:Y:S01]  /*38d0*/  FMUL.FTZ R41, R121, UR51 ;  /* 0x0000003379297c20 */ /* 0x000fe20008410000 */
[----:B------:R-:W-:Y:S01]  /*38e0*/  ISETP.GE.AND P5, PT, R132, 0x81, PT ;  /* 0x000000818400780c */ /* 0x000fe20003fa6270 */
[----:B------:R-:W-:Y:S01]  /*38f0*/  FMUL.FTZ R118, R84, UR35 ;  /* 0x0000002354767c20 */ /* 0x000fe20008410000 */
[----:B------:R-:W-:Y:S01]  /*3900*/  FFMA.FTZ R40, R45, R131, R40 ;  /* 0x000000832d287223 */ /* 0x000fe20000010028 */
[----:B------:R-:W-:Y:S01]  /*3910*/  FMUL.FTZ R113, R66, R41 ;  /* 0x0000002942717220 */ /* 0x000fe20000410000 */
[----:B------:R-:W-:-:S02]  /*3920*/  ISETP.GE.AND P4, PT, R132, 0x101, PT ;  /* 0x000001018400780c */ /* 0x000fc40003f86270 */
[----:B------:R-:W-:Y:S01]  /*3930*/  FFMA.FTZ R42, R103, R130, R40 ;  /* 0x00000082672a7223 */ /* 0x000fe20000010028 */
[----:B------:R-:W-:Y:S01]  /*3940*/  ISETP.GE.AND P3, PT, R132, 0x181, PT ;  /* 0x000001818400780c */ /* 0x000fe20003f66270 */
[----:B------:R-:W2:Y:S01]  /*3950*/  LDC.64 R40, c[0x0][0x4d8] ;  /* 0x00013600ff287b82 */ /* 0x000ea20000000a00 */
[----:B------:R0:W-:Y:S01]  /*3960*/  STS [R98+0x10c8], R113 ;  /* 0x0010c87162007388 */ /* 0x0001e20000000800 */
[----:B------:R-:W-:-:S04]  /*3970*/  FFMA.FTZ R42, R107, R129, R42 ;  /* 0x000000816b2a7223 */ /* 0x000fc8000001002a */
[----:B---3--:R-:W-:-:S04]  /*3980*/  FFMA.FTZ R43, R105, R128, R42 ;  /* 0x00000080692b7223 */ /* 0x008fc8000001002a */
[----:B------:R-:W-:Y:S01]  /*3990*/  FFMA.FTZ R43, R108, R127, R43 ;  /* 0x0000007f6c2b7223 */ /* 0x000fe2000001002b */
[C---:B0-----:R-:W-:Y:S01]  /*39a0*/  FFMA.FTZ R98, -R10.reuse, R73, R121 ;  /* 0x000000490a627223 */ /* 0x041fe20000010179 */
[----:B------:R-:W-:Y:S01]  /*39b0*/  FMUL.FTZ R113, R91, UR35 ;  /* 0x000000235b717c20 */ /* 0x000fe20008410000 */
[----:B------:R-:W-:Y:S01]  /*39c0*/  FMUL.FTZ R121, R10, R106 ;  /* 0x0000006a0a797220 */ /* 0x000fe20000410000 */
[----:B------:R-:W-:Y:S01]  /*39d0*/  FFMA.FTZ R42, R110, R109, R43 ;  /* 0x0000006d6e2a7223 */ /* 0x000fe2000001002b */
[----:B------:R-:W-:Y:S01]  /*39e0*/  FMUL.FTZ R116, R98, R119 ;  /* 0x0000007762747220 */ /* 0x000fe20000410000 */
[----:B------:R-:W-:Y:S01]  /*39f0*/  FMUL.FTZ R43, R4, R91 ;  /* 0x0000005b042b7220 */ /* 0x000fe20000410000 */
[----:B------:R-:W-:Y:S01]  /*3a00*/  FMUL.FTZ R113, R124, R113 ;  /* 0x000000717c717220 */ /* 0x000fe20000410000 */
[----:B------:R-:W-:Y:S01]  /*3a10*/  FFMA.FTZ R42, R111, R112, R42 ;  /* 0x000000706f2a7223 */ /* 0x000fe2000001002a */
[----:B------:R-:W-:Y:S01]  /*3a20*/  FFMA.FTZ R119, R73, R106, R116 ;  /* 0x0000006a49777223 */ /* 0x000fe20000010074 */
[----:B------:R-:W-:Y:S01]  /*3a30*/  IADD3 R106, PT, PT, R83, 0x80, RZ ;  /* 0x00000080536a7810 */ /* 0x000fe20007ffe0ff */
[C---:B------:R-:W-:Y:S01]  /*3a40*/  FADD.FTZ R20, R43.reuse, R20 ;  /* 0x000000142b147221 */ /* 0x040fe20000010000 */
[----:B------:R-:W-:Y:S01]  /*3a50*/  FFMA.FTZ R124, R43, R124, R42 ;  /* 0x0000007c2b7c7223 */ /* 0x000fe2000001002a */
[----:B------:R-:W-:Y:S01]  /*3a60*/  MOV R42, R83 ;  /* 0x00000053002a7202 */ /* 0x000fe20000000f00 */
[----:B------:R-:W-:Y:S01]  /*3a70*/  FMUL.FTZ R116, R85, UR35 ;  /* 0x0000002355747c20 */ /* 0x000fe20008410000 */
[----:B------:R-:W-:Y:S01]  /*3a80*/  MOV R43, RZ ;  /* 0x000000ff002b7202 */ /* 0x000fe20000000f00 */
[----:B------:R-:W-:Y:S01]  /*3a90*/  FFMA.FTZ R124, R115, R123, R124 ;  /* 0x0000007b737c7223 */ /* 0x000fe2000001007c */
[----:B------:R-:W-:Y:S01]  /*3aa0*/  LEA.HI R106, R106, R83, RZ, 0x1b ;  /* 0x000000536a6a7211 */ /* 0x000fe200078fd8ff */
[----:B------:R-:W-:Y:S01]  /*3ab0*/  FMUL.FTZ R115, R44, UR35 ;  /* 0x000000232c737c20 */ /* 0x000fe20008410000 */
[----:B--2---:R-:W-:-:S02]  /*3ac0*/  IMAD.WIDE.U32 R42, R40, UR30, R42 ;  /* 0x0000001e282a7c25 */ /* 0x004fc4000f8e002a */
[----:B------:R-:W-:Y:S01]  /*3ad0*/  LEA R135, R106, UR23, 0x2 ;  /* 0x000000176a877c11 */ /* 0x000fe2000f8e10ff */
[----:B------:R-:W-:Y:S01]  /*3ae0*/  BAR.SYNC.DEFER_BLOCKING 0x0 ;  /* 0x0000000000007b1d */ /* 0x000fe20000010000 */
[----:B------:R-:W-:Y:S01]  /*3af0*/  FMUL.FTZ R40, R146, UR35 ;  /* 0x0000002392287c20 */ /* 0x000fe20008410000 */
[----:B------:R-:W-:Y:S01]  /*3b00*/  IMAD R43, R41, UR30, R43 ;  /* 0x0000001e292b7c24 */ /* 0x000fe2000f8e022b */
[----:B------:R-:W-:Y:S01]  /*3b10*/  MOV R41, UR42 ;  /* 0x0000002a00297c02 */ /* 0x000fe20008000f00 */
[----:B------:R-:W-:Y:S01]  /*3b20*/  USHF.R.S32.HI UR30, URZ, 0x1f, UR9 ;  /* 0x0000001fff1e7899 */ /* 0x000fe20008011409 */
[----:B------:R-:W-:Y:S01]  /*3b30*/  FMUL.FTZ R117, R123, R40 ;  /* 0x000000287b757220 */ /* 0x000fe20000410000 */
[----:B------:R-:W-:Y:S01]  /*3b40*/  FMUL.FTZ R114, R122, R115 ;  /* 0x000000737a727220 */ /* 0x000fe20000410000 */
[----:B------:R-:W-:Y:S01]  /*3b50*/  FFMA.FTZ R115, -R2, R29, R120 ;  /* 0x0000001d02737223 */ /* 0x000fe20000010178 */
[----:B------:R-:W-:Y:S01]  /*3b60*/  UIMAD UR30, UR30, UR42, URZ ;  /* 0x0000002a1e1e72a4 */ /* 0x000fe2000f8e02ff */
[----:B------:R-:W-:-:S04]  /*3b70*/  IMAD.WIDE.U32 R42, R41, UR9, R42 ;  /* 0x00000009292a7c25 */ /* 0x000fc8000f8e002a */
[----:B------:R-:W-:Y:S01]  /*3b80*/  FMUL.FTZ R41, R3, R44 ;  /* 0x0000002c03297220 */ /* 0x000fe20000410000 */
[----:B------:R-:W-:Y:S01]  /*3b90*/  IADD3 R106, PT, PT, R83, 0x180, RZ ;  /* 0x00000180536a7810 */ /* 0x000fe20007ffe0ff */
[----:B------:R-:W-:Y:S01]  /*3ba0*/  UIMAD UR30, UR9, UR43, UR30 ;  /* 0x0000002b091e72a4 */ /* 0x000fe2000f8e021e */
[----:B------:R-:W-:Y:S01]  /*3bb0*/  FMUL.FTZ R120, R96, UR35 ;  /* 0x0000002360787c20 */ /* 0x000fe20008410000 */
[----:B------:R-:W-:Y:S01]  /*3bc0*/  IADD3 R40, P2, PT, R42, UR34, RZ ;  /* 0x000000222a287c10 */ /* 0x000fe2000ff5e0ff */
[C---:B------:R-:W-:Y:S01]  /*3bd0*/  FADD.FTZ R19, R41.reuse, R19 ;  /* 0x0000001329137221 */ /* 0x040fe20000010000 */
[----:B------:R-:W-:Y:S01]  /*3be0*/  FFMA.FTZ R124, R41, R122, R124 ;  /* 0x0000007a297c7223 */ /* 0x000fe2000001007c */
[----:B------:R-:W-:Y:S01]  /*3bf0*/  FMUL.FTZ R42, R149, UR35 ;  /* 0x00000023952a7c20 */ /* 0x000fe20008410000 */
[----:B------:R-:W-:Y:S01]  /*3c00*/  IADD3.X R41, PT, PT, R43, UR30, RZ, P2, !PT ;  /* 0x0000001e2b297c10 */ /* 0x000fe200097fe4ff */
[----:B------:R-:W-:Y:S01]  /*3c10*/  FMUL.FTZ R123, R97, UR35 ;  /* 0x00000023617b7c20 */ /* 0x000fe20008410000 */
[----:B------:R-:W-:Y:S01]  /*3c20*/  MOV R43, UR44 ;  /* 0x0000002c002b7c02 */ /* 0x000fe20008000f00 */
[----:B------:R-:W-:Y:S01]  /*3c30*/  FMUL.FTZ R122, R115, R42 ;  /* 0x0000002a737a7220 */ /* 0x000fe20000410000 */
[----:B------:R-:W-:Y:S01]  /*3c40*/  FFMA.FTZ R124, R121, R98, R124 ;  /* 0x00000062797c7223 */ /* 0x000fe2000001007c */
[----:B------:R-:W-:Y:S01]  /*3c50*/  IADD3 R98, PT, PT, R83, 0x100, RZ ;  /* 0x0000010053627810 */ /* 0x000fe20007ffe0ff */
[----:B------:R-:W0:Y:S01]  /*3c60*/  LDS R135, [R135+0x1290] ;  /* 0x0012900087877984 */ /* 0x000e220000000800 */
[----:B------:R-:W-:Y:S01]  /*3c70*/  IMAD.WIDE.U32 R42, R43, UR8, R40 ;  /* 0x000000082b2a7c25 */ /* 0x000fe2000f8e0028 */
[----:B------:R-:W-:-:S03]  /*3c80*/  MOV R41, UR45 ;  /* 0x0000002d00297c02 */ /* 0x000fc60008000f00 */
[-C--:B------:R-:W-:Y:S01]  /*3c90*/  FFMA.FTZ R122, R29, R149.reuse, R122 ;  /* 0x000000951d7a7223 */ /* 0x080fe2000001007a */
[----:B------:R-:W-:Y:S01]  /*3ca0*/  FMUL.FTZ R149, R2, R149 ;  /* 0x0000009502957220 */ /* 0x000fe20000410000 */
[----:B------:R-:W-:Y:S01]  /*3cb0*/  LEA.HI R134, R106, R83, RZ, 0x1b ;  /* 0x000000536a867211 */ /* 0x000fe200078fd8ff */
[----:B------:R-:W-:Y:S01]  /*3cc0*/  FMUL.FTZ R106, R89, UR35 ;  /* 0x00000023596a7c20 */ /* 0x000fe20008410000 */
[----:B------:R-:W-:Y:S01]  /*3cd0*/  IMAD R41, R41, UR8, R43 ;  /* 0x0000000829297c24 */ /* 0x000fe2000f8e022b */
[----:B------:R-:W-:Y:S01]  /*3ce0*/  LEA R40, P2, R42, UR46, 0x2 ;  /* 0x0000002e2a287c11 */ /* 0x000fe2000f8410ff */
[----:B------:R-:W-:Y:S01]  /*3cf0*/  FFMA.FTZ R115, R149, R115, R124 ;  /* 0x0000007395737223 */ /* 0x000fe2000001007c */
[----:B------:R-:W-:Y:S01]  /*3d00*/  FMUL.FTZ R124, R94, UR35 ;  /* 0x000000235e7c7c20 */ /* 0x000fe20008410000 */
[----:B------:R-:W-:Y:S01]  /*3d10*/  FMUL.FTZ R43, R88, UR35 ;  /* 0x00000023582b7c20 */ /* 0x000fe20008410000 */
[----:B------:R-:W-:Y:S02]  /*3d20*/  LEA.HI.X R41, R42, UR47, R41, 0x2, P2 ;  /* 0x0000002f2a297c11 */ /* 0x000fe400090f1429 */
[----:B------:R-:W-:-:S02]  /*3d30*/  LEA.HI R42, R98, R83, RZ, 0x1b ;  /* 0x00000053622a7211 */ /* 0x000fc400078fd8ff */
[----:B------:R-:W-:Y:S02]  /*3d40*/  IADD3 R98, PT, PT, R83, 0x200, RZ ;  /* 0x0000020053627810 */ /* 0x000fe40007ffe0ff */
[----:B------:R-:W-:Y:S01]  /*3d50*/  LEA R139, R42, UR23, 0x2 ;  /* 0x000000172a8b7c11 */ /* 0x000fe2000f8e10ff */
[----:B------:R-:W-:Y:S01]  /*3d60*/  FMUL.FTZ R42, R90, UR35 ;  /* 0x000000235a2a7c20 */ /* 0x000fe20008410000 */
[----:B------:R-:W-:Y:S01]  /*3d70*/  ISETP.GE.AND P2, PT, R132, 0x201, PT ;  /* 0x000002018400780c */ /* 0x000fe20003f46270 */
[----:B------:R-:W-:-:S12]  /*3d80*/  @!P6 BRA `(.L_x_1983) ;  /* 0x000000000010e947 */ /* 0x000fd80003800000 */
[----:B------:R-:W-:-:S04]  /*3d90*/  LEA.HI R136, R83, R83, RZ, 0x1b ;  /* 0x0000005353887211 */ /* 0x000fc800078fd8ff */
[----:B------:R-:W-:-:S05]  /*3da0*/  LEA R136, R136, UR23, 0x2 ;  /* 0x0000001788887c11 */ /* 0x000fca000f8e10ff */
[----:B------:R-:W1:Y:S04]  /*3db0*/  LDS R137, [R136+0x1090] ;  /* 0x0010900088897984 */ /* 0x000e680000000800 */
[----:B-1----:R1:W-:Y:S02]  /*3dc0*/  REDG.E.ADD.F32.FTZ.RN.STRONG.GPU desc[UR32][R40.64], R137 ;  /* 0x00000089280079a6 */ /* 0x0023e4000c12f320 */
.L_x_1983:
[----:B------:R-:W-:Y:S05]  /*3dd0*/  BSYNC.RECONVERGENT B0 ;  /* 0x0000000000007941 */ /* 0x000fea0003800200 */
.L_x_1982:
[----:B------:R-:W-:Y:S01]  /*3de0*/  BSSY.RECONVERGENT B0, `(.L_x_1984) ;  /* 0x0000004000007945 */ /* 0x000fe20003800200 */
[----:B------:R-:W-:-:S03]  /*3df0*/  ISETP.GE.AND P6, PT, R132, 0x281, PT ;  /* 0x000002818400780c */ /* 0x000fc60003fc6270 */
[----:B------:R-:W-:Y:S10]  /*3e00*/  @!P5 BRA `(.L_x_1985) ;  /* 0x000000000004d947 */ /* 0x000ff40003800000 */
[----:B0-----:R2:W-:Y:S02]  /*3e10*/  REDG.E.ADD.F32.FTZ.RN.STRONG.GPU desc[UR32][R40.64+0x200], R135 ;  /* 0x00020087280079a6 */ /* 0x0015e4000c12f320 */
.L_x_1985:
[----:B------:R-:W-:Y:S05]  /*3e20*/  BSYNC.RECONVERGENT B0 ;  /* 0x0000000000007941 */ /* 0x000fea0003800200 */
.L_x_1984:
[----:B0-2---:R0:W2:Y:S01]  /*3e30*/  LDS R135, [R139+0x1490] ;  /* 0x001490008b877984 */ /* 0x0050a20000000800 */
[----:B------:R-:W-:Y:S01]  /*3e40*/  BSSY.RECONVERGENT B0, `(.L_x_1986) ;  /* 0x0000006000007945 */ /* 0x000fe20003800200 */
[----:B------:R-:W-:Y:S02]  /*3e50*/  IADD3 R138, PT, PT, R83, 0x280, RZ ;  /* 0x00000280538a7810 */ /* 0x000fe40007ffe0ff */
[----:B------:R-:W-:Y:S02]  /*3e60*/  LEA.HI R136, R98, R83, RZ, 0x1b ;  /* 0x0000005362887211 */ /* 0x000fe400078fd8ff */
[----:B------:R-:W-:Y:S01]  /*3e70*/  LEA R134, R134, UR23, 0x2 ;  /* 0x0000001786867c11 */ /* 0x000fe2000f8e10ff */
[----:B------:R-:W-:Y:S06]  /*3e80*/  @!P4 BRA `(.L_x_1987) ;  /* 0x000000000004c947 */ /* 0x000fec0003800000 */
[----:B--2---:R3:W-:Y:S02]  /*3e90*/  REDG.E.ADD.F32.FTZ.RN.STRONG.GPU desc[UR32][R40.64+0x400], R135 ;  /* 0x00040087280079a6 */ /* 0x0047e4000c12f320 */
.L_x_1987:
[----:B------:R-:W-:Y:S05]  /*3ea0*/  BSYNC.RECONVERGENT B0 ;  /* 0x0000000000007941 */ /* 0x000fea0003800200 */
.L_x_1986:
[----:B--23--:R2:W3:Y:S01]  /*3eb0*/  LDS R135, [R134+0x1690] ;  /* 0x0016900086877984 */ /* 0x00c4e20000000800 */
[----:B------:R-:W-:Y:S01]  /*3ec0*/  BSSY.RECONVERGENT B0, `(.L_x_1988) ;  /* 0x0000005000007945 */ /* 0x000fe20003800200 */
[----:B------:R-:W-:Y:S02]  /*3ed0*/  LEA.HI R138, R138, R83, RZ, 0x1b ;  /* 0x000000538a8a7211 */ /* 0x000fe400078fd8ff */
[----:B------:R-:W-:Y:S01]  /*3ee0*/  LEA R136, R136, UR23, 0x2 ;  /* 0x0000001788887c11 */ /* 0x000fe2000f8e10ff */
[----:B------:R-:W-:Y:S06]  /*3ef0*/  @!P3 BRA `(.L_x_1989) ;  /* 0x000000000004b947 */ /* 0x000fec0003800000 */
[----:B---3--:R4:W-:Y:S02]  /*3f00*/  REDG.E.ADD.F32.FTZ.RN.STRONG.GPU desc[UR32][R40.64+0x600], R135 ;  /* 0x00060087280079a6 */ /* 0x0089e4000c12f320 */
.L_x_1989:
[----:B------:R-:W-:Y:S05]  /*3f10*/  BSYNC.RECONVERGENT B0 ;  /* 0x0000000000007941 */ /* 0x000fea0003800200 */
.L_x_1988:
[----:B---34-:R3:W4:Y:S01]  /*3f20*/  LDS R135, [R136+0x1890] ;  /* 0x0018900088877984 */ /* 0x0187220000000800 */
[----:B------:R-:W-:Y:S01]  /*3f30*/  BSSY.RECONVERGENT B0, `(.L_x_1990) ;  /* 0x0000004000007945 */ /* 0x000fe20003800200 */
[----:B------:R-:W-:-:S03]  /*3f40*/  LEA R138, R138, UR23, 0x2 ;  /* 0x000000178a8a7c11 */ /* 0x000fc6000f8e10ff */
[----:B------:R-:W-:Y:S05]  /*3f50*/  @!P2 BRA `(.L_x_1991) ;  /* 0x000000000004a947 */ /* 0x000fea0003800000 */
[----:B----4-:R4:W-:Y:S02]  /*3f60*/  REDG.E.ADD.F32.FTZ.RN.STRONG.GPU desc[UR32][R40.64+0x800], R135 ;  /* 0x00080087280079a6 */ /* 0x0109e4000c12f320 */
.L_x_1991:
[----:B------:R-:W-:Y:S05]  /*3f70*/  BSYNC.RECONVERGENT B0 ;  /* 0x0000000000007941 */ /* 0x000fea0003800200 */
.L_x_1990:
[----:B----4-:R4:W0:Y:S01]  /*3f80*/  LDS R135, [R138+0x1a90] ;  /* 0x001a90008a877984 */ /* 0x0108220000000800 */
[----:B------:R-:W-:Y:S01]  /*3f90*/  BSSY.RECONVERGENT B0, `(.L_x_1992) ;  /* 0x0000005000007945 */ /* 0x000fe20003800200 */
[C---:B--2---:R-:W-:Y:S02]  /*3fa0*/  IADD3 R134, PT, PT, R83.reuse, 0x300, RZ ;  /* 0x0000030053867810 */ /* 0x044fe40007ffe0ff */
[----:B---3--:R-:W-:Y:S01]  /*3fb0*/  IADD3 R136, PT, PT, R83, 0x380, RZ ;  /* 0x0000038053887810 */ /* 0x008fe20007ffe0ff */
[----:B------:R-:W-:Y:S06]  /*3fc0*/  @!P6 BRA `(.L_x_1993) ;  /* 0x000000000004e947 */ /* 0x000fec0003800000 */
[----:B0-----:R2:W-:Y:S02]  /*3fd0*/  REDG.E.ADD.F32.FTZ.RN.STRONG.GPU desc[UR32][R40.64+0xa00], R135 ;  /* 0x000a0087280079a6 */ /* 0x0015e4000c12f320 */
.L_x_1993:
[----:B------:R-:W-:Y:S05]  /*3fe0*/  BSYNC.RECONVERGENT B0 ;  /* 0x0000000000007941 */ /* 0x000fea0003800200 */
.L_x_1992:
[-C--:B------:R-:W-:Y:S01]  /*3ff0*/  LEA.HI R134, R134, R83.reuse, RZ, 0x1b ;  /* 0x0000005386867211 */ /* 0x080fe200078fd8ff */
[----:B------:R-:W-:Y:S01]  /*4000*/  BSSY.RECONVERGENT B0, `(.L_x_1994) ;  /* 0x000000f000007945 */ /* 0x000fe20003800200 */
[----:B------:R-:W-:Y:S02]  /*4010*/  ISETP.GE.AND P6, PT, R132, 0x301, PT ;  /* 0x000003018400780c */ /* 0x000fe40003fc6270 */
[----:B------:R-:W-:Y:S02]  /*4020*/  LEA R134, R134, UR23, 0x2 ;  /* 0x0000001786867c11 */ /* 0x000fe4000f8e10ff */
[C---:B----4-:R-:W-:Y:S02]  /*4030*/  LOP3.LUT R138, R83.reuse, 0x400, RZ, 0xfc, !PT ;  /* 0x00000400538a7812 */ /* 0x050fe400078efcff */
[----:B------:R-:W-:Y:S01]  /*4040*/  LEA.HI R136, R136, R83, RZ, 0x1b ;  /* 0x0000005388887211 */ /* 0x000fe200078fd8ff */
[----:B0-2---:R0:W2:Y:S01]  /*4050*/  LDS R135, [R134+0x1c90] ;  /* 0x001c900086877984 */ /* 0x0050a20000000800 */
[----:B------:R-:W-:-:S02]  /*4060*/  IADD3 R140, PT, PT, R83, 0x480, RZ ;  /* 0x00000480538c7810 */ /* 0x000fc40007ffe0ff */
[----:B------:R-:W-:Y:S02]  /*4070*/  LEA.HI R138, R138, R83, RZ, 0x1b ;  /* 0x000000538a8a7211 */ /* 0x000fe400078fd8ff */
[----:B------:R-:W-:Y:S02]  /*4080*/  LEA R136, R136, UR23, 0x2 ;  /* 0x0000001788887c11 */ /* 0x000fe4000f8e10ff */
[C---:B------:R-:W-:Y:S02]  /*4090*/  ISETP.GE.AND P2, PT, R132.reuse, 0x381, PT ;  /* 0x000003818400780c */ /* 0x040fe40003f46270 */
[C---:B------:R-:W-:Y:S02]  /*40a0*/  ISETP.GE.AND P3, PT, R132.reuse, 0x401, PT ;  /* 0x000004018400780c */ /* 0x040fe40003f66270 */
[C---:B------:R-:W-:Y:S02]  /*40b0*/  ISETP.GE.AND P4, PT, R132.reuse, 0x481, PT ;  /* 0x000004818400780c */ /* 0x040fe40003f86270 */
[----:B------:R-:W-:Y:S01]  /*40c0*/  ISETP.GE.AND P5, PT, R132, 0x501, PT ;  /* 0x000005018400780c */ /* 0x000fe20003fa6270 */
[----:B------:R-:W-:-:S12]  /*40d0*/  @!P6 BRA `(.L_x_1995) ;  /* 0x000000000004e947 */ /* 0x000fd80003800000 */
[----:B--2---:R3:W-:Y:S02]  /*40e0*/  REDG.E.ADD.F32.FTZ.RN.STRONG.GPU desc[UR32][R40.64+0xc00], R135 ;  /* 0x000c0087280079a6 */ /* 0x0047e4000c12f320 */
.L_x_1995:
[----:B------:R-:W-:Y:S05]  /*40f0*/  BSYNC.RECONVERGENT B0 ;  /* 0x0000000000007941 */ /* 0x000fea0003800200 */
.L_x_1994:
[----:B--23--:R2:W3:Y:S01]  /*4100*/  LDS R135, [R136+0x1e90] ;  /* 0x001e900088877984 */ /* 0x00c4e20000000800 */
[----:B------:R-:W-:Y:S01]  /*4110*/  BSSY.RECONVERGENT B0, `(.L_x_1996) ;  /* 0x0000006000007945 */ /* 0x000fe20003800200 */
[----:B0-----:R-:W-:Y:S02]  /*4120*/  IADD3 R134, PT, PT, R83, 0x500, RZ ;  /* 0x0000050053867810 */ /* 0x001fe40007ffe0ff */
[----:B------:R-:W-:Y:S02]  /*4130*/  LEA.HI R140, R140, R83, RZ, 0x1b ;  /* 0x000000538c8c7211 */ /* 0x000fe400078fd8ff */
[----:B------:R-:W-:Y:S01]  /*4140*/  LEA R138, R138, UR23, 0x2 ;  /* 0x000000178a8a7c11 */ /* 0x000fe2000f8e10ff */
[----:B------:R-:W-:Y:S06]  /*4150*/  @!P2 BRA `(.L_x_1997) ;  /* 0x000000000004a947 */ /* 0x000fec0003800000 */
[----:B---3--:R0:W-:Y:S02]  /*4160*/  REDG.E.ADD.F32.FTZ.RN.STRONG.GPU desc[UR32][R40.64+0xe00], R135 ;  /* 0x000e0087280079a6 */ /* 0x0081e4000c12f320 */
.L_x_1997:
[----:B------:R-:W-:Y:S05]  /*4170*/  BSYNC.RECONVERGENT B0 ;  /* 0x0000000000007941 */ /* 0x000fea0003800200 */
.L_x_1996:
[----:B0--3--:R0:W3:Y:S01]  /*4180*/  LDS R135, [R138+0x2090] ;  /* 0x002090008a877984 */ /* 0x0090e20000000800 */
[----:B------:R-:W-:Y:S01]  /*4190*/  BSSY.RECONVERGENT B0, `(.L_x_1998) ;  /* 0x0000005000007945 */ /* 0x000fe20003800200 */
[----:B------:R-:W-:Y:S02]  /*41a0*/  LEA.HI R134, R134, R83, RZ, 0x1b ;  /* 0x0000005386867211 */ /* 0x000fe400078fd8ff */
[----:B------:R-:W-:Y:S01]  /*41b0*/  LEA R140, R140, UR23, 0x2 ;  /* 0x000000178c8c7c11 */ /* 0x000fe2000f8e10ff */
[----:B------:R-:W-:Y:S06]  /*41c0*/  @!P3 BRA `(.L_x_1999) ;  /* 0x000000000004b947 */ /* 0x000fec0003800000 */
[----:B---3--:R4:W-:Y:S02]  /*41d0*/  REDG.E.ADD.F32.FTZ.RN.STRONG.GPU desc[UR32][R40.64+0x1000], R135 ;  /* 0x00100087280079a6 */ /* 0x0089e4000c12f320 */
.L_x_1999:
[----:B------:R-:W-:Y:S05]  /*41e0*/  BSYNC.RECONVERGENT B0 ;  /* 0x0000000000007941 */ /* 0x000fea0003800200 */
.L_x_1998:
[----:B---34-:R3:W4:Y:S01]  /*41f0*/  LDS R135, [R140+0x2290] ;  /* 0x002290008c877984 */ /* 0x0187220000000800 */
[----:B------:R-:W-:Y:S01]  /*4200*/  BSSY.RECONVERGENT B0, `(.L_x_2000) ;  /* 0x0000004000007945 */ /* 0x000fe20003800200 */
[----:B-1----:R-:W-:-:S03]  /*4210*/  LEA R137, R134, UR23, 0x2 ;  /* 0x0000001786897c11 */ /* 0x002fc6000f8e10ff */
[----:B------:R-:W-:Y:S05]  /*4220*/  @!P4 BRA `(.L_x_2001) ;  /* 0x000000000004c947 */ /* 0x000fea0003800000 */
[----:B----4-:R1:W-:Y:S02]  /*4230*/  REDG.E.ADD.F32.FTZ.RN.STRONG.GPU desc[UR32][R40.64+0x1200], R135 ;  /* 0x00120087280079a6 */ /* 0x0103e4000c12f320 */
.L_x_2001:
[----:B------:R-:W-:Y:S05]  /*4240*/  BSYNC.RECONVERGENT B0 ;  /* 0x0000000000007941 */ /* 0x000fea0003800200 */
.L_x_2000:
[----:B-1--4-:R1:W4:Y:S01]  /*4250*/  LDS R135, [R137+0x2490] ;  /* 0x0024900089877984 */ /* 0x0123220000000800 */
[----:B------:R-:W-:Y:S01]  /*4260*/  BSSY.RECONVERGENT B0, `(.L_x_2002) ;  /* 0x0000005000007945 */ /* 0x000fe20003800200 */
[C---:B------:R-:W-:Y:S02]  /*4270*/  IADD3 R134, PT, PT, R83.reuse, 0x580, RZ ;  /* 0x0000058053867810 */ /* 0x040fe40007ffe0ff */
[----:B--2---:R-:W-:Y:S01]  /*4280*/  IADD3 R136, PT, PT, R83, 0x600, RZ ;  /* 0x0000060053887810 */ /* 0x004fe20007ffe0ff */
[----:B------:R-:W-:Y:S06]  /*4290*/  @!P5 BRA `(.L_x_2003) ;  /* 0x000000000004d947 */ /* 0x000fec0003800000 */
[----:B----4-:R2:W-:Y:S02]  /*42a0*/  REDG.E.ADD.F32.FTZ.RN.STRONG.GPU desc[UR32][R40.64+0x1400], R135 ;  /* 0x00140087280079a6 */ /* 0x0105e4000c12f320 */
.L_x_2003:
[----:B------:R-:W-:Y:S05]  /*42b0*/  BSYNC.RECONVERGENT B0 ;  /* 0x0000000000007941 */ /* 0x000fea0003800200 */
.L_x_2002:
[-C--:B------:R-:W-:Y:S01]  /*42c0*/  LEA.HI R134, R134, R83.reuse, RZ, 0x1b ;  /* 0x0000005386867211 */ /* 0x080fe200078fd8ff */
[----:B------:R-:W-:Y:S01]  /*42d0*/  BSSY.RECONVERGENT B0, `(.L_x_2004) ;  /* 0x000000f000007945 */ /* 0x000fe20003800200 */
[----:B------:R-:W-:Y:S02]  /*42e0*/  ISETP.GE.AND P6, PT, R132, 0x581, PT ;  /* 0x000005818400780c */ /* 0x000fe40003fc6270 */
[----:B------:R-:W-:Y:S02]  /*42f0*/  LEA R134, R134, UR23, 0x2 ;  /* 0x0000001786867c11 */ /* 0x000fe4000f8e10ff */
[C---:B0-----:R-:W-:Y:S02]  /*4300*/  IADD3 R138, PT, PT, R83.reuse, 0x680, RZ ;  /* 0x00000680538a7810 */ /* 0x041fe40007ffe0ff */
[----:B------:R-:W-:Y:S01]  /*4310*/  LEA.HI R136, R136, R83, RZ, 0x1b ;  /* 0x0000005388887211 */ /* 0x000fe200078fd8ff */
[----:B--2-4-:R0:W2:Y:S01]  /*4320*/  LDS R135, [R134+0x2690] ;  /* 0x0026900086877984 */ /* 0x0140a20000000800 */
[----:B---3--:R-:W-:-:S02]  /*4330*/  IADD3 R140, PT, PT, R83, 0x700, RZ ;  /* 0x00000700538c7810 */ /* 0x008fc40007ffe0ff */
[----:B------:R-:W-:Y:S02]  /*4340*/  LEA.HI R138, R138, R83, RZ, 0x1b ;  /* 0x000000538a8a7211 */ /* 0x000fe400078fd8ff */
[----:B------:R-:W-:Y:S02]  /*4350*/  LEA R136, R136, UR23, 0x2 ;  /* 0x0000001788887c11 */ /* 0x000fe4000f8e10ff */
[C---:B------:R-:W-:Y:S02]  /*4360*/  ISETP.GE.AND P2, PT, R132.reuse, 0x601, PT ;  /* 0x000006018400780c */ /* 0x040fe40003f46270 */
[C---:B------:R-:W-:Y:S02]  /*4370*/  ISETP.GE.AND P3, PT, R132.reuse, 0x681, PT ;  /* 0x000006818400780c */ /* 0x040fe40003f66270 */
[C---:B------:R-:W-:Y:S02]  /*4380*/  ISETP.GE.AND P4, PT, R132.reuse, 0x701, PT ;  /* 0x000007018400780c */ /* 0x040fe40003f86270 */
[----:B------:R-:W-:Y:S01]  /*4390*/  ISETP.GE.AND P5, PT, R132, 0x781, PT ;  /* 0x000007818400780c */ /* 0x000fe20003fa6270 */
[----:B0-----:R-:W-:-:S12]  /*43a0*/  @!P6 BRA `(.L_x_2005) ;  /* 0x000000000004e947 */ /* 0x001fd80003800000 */
[----:B--2---:R0:W-:Y:S02]  /*43b0*/  REDG.E.ADD.F32.FTZ.RN.STRONG.GPU desc[UR32][R40.64+0x1600], R135 ;  /* 0x00160087280079a6 */ /* 0x0041e4000c12f320 */
.L_x_2005:
[----:B------:R-:W-:Y:S05]  /*43c0*/  BSYNC.RECONVERGENT B0 ;  /* 0x0000000000007941 */ /* 0x000fea0003800200 */
.L_x_2004:
[----:B0-2---:R0:W2:Y:S01]  /*43d0*/  LDS R135, [R136+0x2890] ;  /* 0x0028900088877984 */ /* 0x0050a20000000800 */
[----:B------:R-:W-:Y:S01]  /*43e0*/  BSSY.RECONVERGENT B0, `(.L_x_2006) ;  /* 0x0000006000007945 */ /* 0x000fe20003800200 */
[----:B------:R-:W-:Y:S02]  /*43f0*/  IADD3 R132, PT, PT, R83, 0x780, RZ ;  /* 0x0000078053847810 */ /* 0x000fe40007ffe0ff */
[----:B------:R-:W-:Y:S02]  /*4400*/  LEA.HI R140, R140, R83, RZ, 0x1b ;  /* 0x000000538c8c7211 */ /* 0x000fe400078fd8ff */
[----:B------:R-:W-:Y:S01]  /*4410*/  LEA R138, R138, UR23, 0x2 ;  /* 0x000000178a8a7c11 */ /* 0x000fe2000f8e10ff */
[----:B------:R-:W-:Y:S06]  /*4420*/  @!P2 BRA `(.L_x_2007) ;  /* 0x000000000004a947 */ /* 0x000fec0003800000 */
[----:B--2---:R3:W-:Y:S02]  /*4430*/  REDG.E.ADD.F32.FTZ.RN.STRONG.GPU desc[UR32][R40.64+0x1800], R135 ;  /* 0x00180087280079a6 */ /* 0x0047e4000c12f320 */
.L_x_2007:
[----:B------:R-:W-:Y:S05]  /*4440*/  BSYNC.RECONVERGENT B0 ;  /* 0x0000000000007941 */ /* 0x000fea0003800200 */
.L_x_2006:
[----:B--23--:R2:W3:Y:S01]  /*4450*/  LDS R135, [R138+0x2a90] ;  /* 0x002a90008a877984 */ /* 0x00c4e20000000800 */
[----:B------:R-:W-:Y:S01]  /*4460*/  BSSY.RECONVERGENT B0, `(.L_x_2008) ;  /* 0x0000005000007945 */ /* 0x000fe20003800200 */
[----:B------:R-:W-:Y:S02]  /*4470*/  LEA.HI R132, R132, R83, RZ, 0x1b ;  /* 0x0000005384847211 */ /* 0x000fe400078fd8ff */
[----:B------:R-:W-:Y:S01]  /*4480*/  LEA R140, R140, UR23, 0x2 ;  /* 0x000000178c8c7c11 */ /* 0x000fe2000f8e10ff */
[----:B------:R-:W-:Y:S06]  /*4490*/  @!P3 BRA `(.L_x_2009) ;  /* 0x000000000004b947 */ /* 0x000fec0003800000 */
[----:B---3--:R4:W-:Y:S02]  /*44a0*/  REDG.E.ADD.F32.FTZ.RN.STRONG.GPU desc[UR32][R40.64+0x1a00], R135 ;  /* 0x001a0087280079a6 */ /* 0x0089e4000c12f320 */
.L_x_2009:
[----:B------:R-:W-:Y:S05]  /*44b0*/  BSYNC.RECONVERGENT B0 ;  /* 0x0000000000007941 */ /* 0x000fea0003800200 */
.L_x_2008:
[----:B---34-:R3:W4:Y:S01]  /*44c0*/  LDS R135, [R140+0x2c90] ;  /* 0x002c90008c877984 */ /* 0x0187220000000800 */
[----:B------:R-:W-:Y:S01]  /*44d0*/  BSSY.RECONVERGENT B0, `(.L_x_2010) ;  /* 0x0000004000007945 */ /* 0x000fe20003800200 */
[----:B------:R-:W-:-:S03]  /*44e0*/  LEA R132, R132, UR23, 0x2 ;  /* 0x0000001784847c11 */ /* 0x000fc6000f8e10ff */
[----:B------:R-:W-:Y:S05]  /*44f0*/  @!P4 BRA `(.L_x_2011) ;  /* 0x000000000004c947 */ /* 0x000fea0003800000 */
[----:B----4-:R4:W-:Y:S02]  /*4500*/  REDG.E.ADD.F32.FTZ.RN.STRONG.GPU desc[UR32][R40.64+0x1c00], R135 ;  /* 0x001c0087280079a6 */ /* 0x0109e4000c12f320 */
.L_x_2011:
[----:B------:R-:W-:Y:S05]  /*4510*/  BSYNC.RECONVERGENT B0 ;  /* 0x0000000000007941 */ /* 0x000fea0003800200 */
.L_x_2010:
[----:B----4-:R4:W0:Y:S01]  /*4520*/  LDS R135, [R132+0x2e90] ;  /* 0x002e900084877984 */ /* 0x0108220000000800 */
[----:B------:R-:W-:Y:S04]  /*4530*/  BSSY.RECONVERGENT B0, `(.L_x_2012) ;  /* 0x0000003000007945 */ /* 0x000fe80003800200 */
[----:B------:R-:W-:Y:S05]  /*4540*/  @!P5 BRA `(.L_x_2013) ;  /* 0x000000000004d947 */ /* 0x000fea0003800000 */
[----:B0-----:R0:W-:Y:S02]  /*4550*/  REDG.E.ADD.F32.FTZ.RN.STRONG.GPU desc[UR32][R40.64+0x1e00], R135 ;  /* 0x001e0087280079a6 */ /* 0x0011e4000c12f320 */
.L_x_2013:
[----:B------:R-:W-:Y:S05]  /*4560*/  BSYNC.RECONVERGENT B0 ;  /* 0x0000000000007941 */ /* 0x000fea0003800200 */
.L_x_2012:
[----:B0-----:R-:W5:Y:S01]  /*4570*/  LDL.LU R135, [R1] ;  /* 0x0000000001877983 */ /* 0x001f620000300800 */
[----:B------:R-:W-:Y:S01]  /*4580*/  FFMA.FTZ R114, R31, R44, R114 ;  /* 0x0000002c1f727223 */ /* 0x000fe20000010072 */
[----:B------:R-:W-:Y:S01]  /*4590*/  FMUL.FTZ R125, R128, R125 ;  /* 0x0000007d807d7220 */ /* 0x000fe20000410000 */
[----:B------:R-:W-:Y:S01]  /*45a0*/  FMUL.FTZ R112, R112, R133 ;  /* 0x0000008570707220 */ /* 0x000fe20000410000 */
[----:B------:R-:W0:Y:S01]  /*45b0*/  S2R R134, SR_LANEID ;  /* 0x0000000000867919 */ /* 0x000e220000000000 */
[----:B------:R-:W-:Y:S01]  /*45c0*/  FMUL.FTZ R123, R130, R123 ;  /* 0x0000007b827b7220 */ /* 0x000fe20000410000 */
[----:B------:R-:W-:Y:S01]  /*45d0*/  ISETP.NE.AND P3, PT, R83, RZ, PT ;  /* 0x000000ff5300720c */ /* 0x000fe20003f65270 */
[----:B------:R-:W-:Y:S01]  /*45e0*/  FMUL.FTZ R120, R129, R120 ;  /* 0x0000007881787220 */ /* 0x000fe20000410000 */
[----:B------:R-:W1:Y:S01]  /*45f0*/  SHFL.DOWN PT, R40, R115, 0x1, 0x1f ;  /* 0x08201f0073287f89 */ /* 0x000e6200000e0000 */
[----:B------:R-:W-:Y:S01]  /*4600*/  FMUL.FTZ R101, R101, R116 ;  /* 0x0000007465657220 */ /* 0x000fe20000410000 */
[----:B------:R-:W-:Y:S01]  /*4610*/  FADD.FTZ R160, R45, R160 ;  /* 0x000000a02da07221 */ /* 0x000fe20000010000 */
[----:B------:R-:W-:Y:S01]  /*4620*/  FMUL.FTZ R126, R109, R126 ;  /* 0x0000007e6d7e7220 */ /* 0x000fe20000410000 */
[----:B------:R-:W2:Y:S01]  /*4630*/  SHFL.DOWN PT, R41, R86, 0x1, 0x1f ;  /* 0x08201f0056297f89 */ /* 0x000ea200000e0000 */
[----:B------:R-:W-:Y:S01]  /*4640*/  FMUL.FTZ R127, R127, R124 ;  /* 0x0000007c7f7f7220 */ /* 0x000fe20000410000 */
[----:B------:R-:W-:Y:S01]  /*4650*/  FMUL.FTZ R131, R131, R118 ;  /* 0x0000007683837220 */ /* 0x000fe20000410000 */
[----:B------:R-:W-:Y:S01]  /*4660*/  FMUL.FTZ R102, R102, R43 ;  /* 0x0000002b66667220 */ /* 0x000fe20000410000 */
[----:B------:R-:W-:Y:S01]  /*4670*/  FMUL.FTZ R87, R87, R106 ;  /* 0x0000006a57577220 */ /* 0x000fe20000410000 */
[----:B------:R-:W-:Y:S01]  /*4680*/  FMUL.FTZ R47, R47, R42 ;  /* 0x0000002a2f2f7220 */ /* 0x000fe20000410000 */
        /* <DEDUP_REMOVED lines=18> */
[----:B0-----:R-:W-:Y:S01]  /*47b0*/  ISETP.GT.AND P2, PT, R134, 0x1e, PT ;  /* 0x0000001e8600780c */ /* 0x001fe20003f44270 */
[----:B------:R-:W-:Y:S01]  /*47c0*/  FADD.FTZ R54, R127, R54 ;  /* 0x000000367f367221 */ /* 0x000fe20000010000 */
[----:B------:R-:W-:Y:S01]  /*47d0*/  FADD.FTZ R159, R103, R159 ;  /* 0x0000009f679f7221 */ /* 0x000fe20000010000 */
[----:B------:R-:W-:Y:S01]  /*47e0*/  FADD.FTZ R161, R104, R161 ;  /* 0x000000a168a17221 */ /* 0x000fe20000010000 */
[----:B------:R-:W-:Y:S01]  /*47f0*/  FADD.FTZ R164, R99, R164 ;  /* 0x000000a463a47221 */ /* 0x000fe20000010000 */
[----:B------:R-:W-:Y:S01]  /*4800*/  FADD.FTZ R48, R131, R48 ;  /* 0x0000003083307221 */ /* 0x000fe20000010000 */
[----:B------:R-:W-:Y:S01]  /*4810*/  FADD.FTZ R165, R100, R165 ;  /* 0x000000a564a57221 */ /* 0x000fe20000010000 */
[----:B------:R-:W-:-:S06]  /*4820*/  FADD.FTZ R34, R47, R34 ;  /* 0x000000222f227221 */ /* 0x000fcc0000010000 */
[----:B-1----:R-:W-:Y:S01]  /*4830*/  @!P2 FADD.FTZ R115, R115, R40 ;  /* 0x000000287373a221 */ /* 0x002fe20000010000 */
[----:B--2---:R-:W-:Y:S01]  /*4840*/  @!P2 FADD.FTZ R86, R86, R41 ;  /* 0x000000295656a221 */ /* 0x004fe20000010000 */
        /* <DEDUP_REMOVED lines=9> */
[----:B------:R-:W-:Y:S01]  /*48e0*/  FFMA.FTZ R40, R32, R91, R113 ;  /* 0x0000005b20287223 */ /* 0x000fe20000010071 */
[----:B-1----:R-:W-:-:S03]  /*48f0*/  @!P2 FADD.FTZ R86, R86, R41 ;  /* 0x000000295656a221 */ /* 0x002fc60000010000 */
[----:B----4-:R-:W0:Y:S01]  /*4900*/  SHFL.DOWN PT, R132, R115, 0x8, 0x1f ;  /* 0x09001f0073847f89 */ /* 0x010e2200000e0000 */
[----:B------:R-:W-:Y:S01]  /*4910*/  ISETP.GT.AND P2, PT, R134, 0x17, PT ;  /* 0x000000178600780c */ /* 0x000fe20003f44270 */
[----:B------:R-:W-:Y:S01]  /*4920*/  FADD.FTZ R59, R40, R59 ;  /* 0x0000003b283b7221 */ /* 0x000fe20000010000 */
[----:B------:R-:W-:Y:S01]  /*4930*/  FFMA.FTZ R40, R36, R95, R125 ;  /* 0x0000005f24287223 */ /* 0x000fe2000001007d */
[----:B------:R-:W1:Y:S03]  /*4940*/  SHFL.DOWN PT, R41, R86, 0x8, 0x1f ;  /* 0x09001f0056297f89 */ /* 0x000e6600000e0000 */
[----:B------:R-:W-:Y:S01]  /*4950*/  FADD.FTZ R53, R40, R53 ;  /* 0x0000003528357221 */ /* 0x000fe20000010000 */
[----:B------:R-:W-:-:S04]  /*4960*/  FFMA.FTZ R40, R50, R97, R123 ;  /* 0x0000006132287223 */ /* 0x000fc8000001007b */
[----:B------:R-:W-:Y:S01]  /*4970*/  FADD.FTZ R51, R40, R51 ;  /* 0x0000003328337221 */ /* 0x000fe20000010000 */
[----:B------:R-:W-:-:S04]  /*4980*/  FFMA.FTZ R40, R56, R85, R101 ;  /* 0x0000005538287223 */ /* 0x000fc80000010065 */
[----:B------:R-:W-:Y:S01]  /*4990*/  FADD.FTZ R39, R40, R39 ;  /* 0x0000002728277221 */ /* 0x000fe20000010000 */
[----:B------:R-:W-:-:S04]  /*49a0*/  FFMA.FTZ R40, R62, R89, R87 ;  /* 0x000000593e287223 */ /* 0x000fc80000010057 */
[----:B------:R-:W-:Y:S01]  /*49b0*/  FADD.FTZ R37, R40, R37 ;  /* 0x0000002528257221 */ /* 0x000fe20000010000 */
[----:B0-----:R-:W-:Y:S01]  /*49c0*/  @!P2 FADD.FTZ R115, R115, R132 ;  /* 0x000000847373a221 */ /* 0x001fe20000010000 */
[----:B-1----:R-:W-:-:S04]  /*49d0*/  @!P2 FADD.FTZ R86, R86, R41 ;  /* 0x000000295656a221 */ /* 0x002fc80000010000 */
[----:B------:R-:W0:Y:S01]  /*49e0*/  SHFL.DOWN PT, R44, R115, 0x10, 0x1f ;  /* 0x0a001f00732c7f89 */ /* 0x000e2200000e0000 */
[----:B------:R-:W-:Y:S01]  /*49f0*/  ISETP.NE.AND P2, PT, R134, RZ, PT ;  /* 0x000000ff8600720c */ /* 0x000fe20003f45270 */
[----:B------:R-:W-:Y:S02]  /*4a00*/  FFMA.FTZ R41, R75, R92, R112 ;  /* 0x0000005c4b297223 */ /* 0x000fe40000010070 */
[----:B------:R-:W1:Y:S02]  /*4a10*/  SHFL.DOWN PT, R91, R86, 0x10, 0x1f ;  /* 0x0a001f00565b7f89 */ /* 0x000e6400000e0000 */
[----:B------:R-:W-:Y:S01]  /*4a20*/  FADD.FTZ R58, R41, R58 ;  /* 0x0000003a293a7221 */ /* 0x000fe20000010000 */
[----:B------:R-:W-:-:S04]  /*4a30*/  FFMA.FTZ R41, R77, R96, R120 ;  /* 0x000000604d297223 */ /* 0x000fc80000010078 */
[----:B------:R-:W-:Y:S01]  /*4a40*/  FADD.FTZ R52, R41, R52 ;  /* 0x0000003429347221 */ /* 0x000fe20000010000 */
[----:B------:R-:W-:Y:S02]  /*4a50*/  FFMA.FTZ R41, R79, R88, R102 ;  /* 0x000000584f297223 */ /* 0x000fe40000010066 */
[----:B------:R-:W-:Y:S02]  /*4a60*/  @!P2 SHF.R.U32.HI R92, RZ, 0x2, R83 ;  /* 0x00000002ff5ca819 */ /* 0x000fe40000011653 */
[----:B------:R-:W-:Y:S02]  /*4a70*/  FADD.FTZ R38, R41, R38 ;  /* 0x0000002629267221 */ /* 0x000fe40000010000 */
[----:B------:R-:W-:Y:S01]  /*4a80*/  @!P2 LOP3.LUT R92, R92, 0xf8, RZ, 0xc0, !PT ;  /* 0x000000f85c5ca812 */ /* 0x000fe200078ec0ff */
[----:B0-----:R-:W-:Y:S01]  /*4a90*/  FADD.FTZ R44, R115, R44 ;  /* 0x0000002c732c7221 */ /* 0x001fe20000010000 */
[----:B-1----:R-:W-:-:S05]  /*4aa0*/  FADD.FTZ R45, R86, R91 ;  /* 0x0000005b562d7221 */ /* 0x002fca0000010000 */
[----:B------:R0:W-:Y:S01]  /*4ab0*/  @!P2 STS.64 [R92+UR23+0x3198], R44 ;  /* 0x0031982c5c00a988 */ /* 0x0001e20008000a17 */
[----:B-----5:R-:W-:-:S05]  /*4ac0*/  FADD.FTZ R135, R46, R135 ;  /* 0x000000872e877221 */ /* 0x020fca0000010000 */
[----:B------:R0:W-:Y:S01]  /*4ad0*/  STL [R1], R135 ;  /* 0x0000008701007387 */ /* 0x0001e20000100800 */
        /* <DEDUP_REMOVED lines=10> */
[----:B------:R-:W4:Y:S04]  /*4b80*/  @P3 LDS R84, [UR30+0x51e0] ;  /* 0x0051e01eff543984 */ /* 0x000f280008000800 */
[----:B------:R-:W5:Y:S01]  /*4b90*/  @P3 LDS R85, [UR30+0x4de0] ;  /* 0x004de01eff553984 */ /* 0x000f620008000800 */
[----:B-1----:R-:W-:Y:S01]  /*4ba0*/  FADD.FTZ R86, R41, R86 ;  /* 0x0000005629567221 */ /* 0x002fe20000010000 */
[----:B------:R-:W-:-:S03]  /*4bb0*/  FADD.FTZ R115, R40, R115 ;  /* 0x0000007328737221 */ /* 0x000fc60000010000 */
[----:B------:R-:W-:Y:S01]  /*4bc0*/  FADD.FTZ R86, R43, R86 ;  /* 0x000000562b567221 */ /* 0x000fe20000010000 */
[----:B------:R-:W-:-:S03]  /*4bd0*/  FADD.FTZ R115, R42, R115 ;  /* 0x000000732a737221 */ /* 0x000fc60000010000 */
[----:B--2---:R-:W-:Y:S01]  /*4be0*/  FADD.FTZ R47, R86, R47 ;  /* 0x0000002f562f7221 */ /* 0x004fe20000010000 */
[----:B------:R-:W-:-:S03]  /*4bf0*/  FADD.FTZ R46, R115, R46 ;  /* 0x0000002e732e7221 */ /* 0x000fc60000010000 */
[----:B----4-:R-:W-:Y:S01]  /*4c00*/  @P3 FADD.FTZ R47, R47, R84 ;  /* 0x000000542f2f3221 */ /* 0x010fe20000010000 */
[----:B-----5:R-:W-:-:S04]  /*4c10*/  @P3 FADD.FTZ R46, R46, R85 ;  /* 0x000000552e2e3221 */ /* 0x020fc80000010000 */
[----:B------:R1:W-:Y:S04]  /*4c20*/  STS [UR30+0x51e0], R47 ;  /* 0x0051e02fff007988 */ /* 0x0003e8000800081e */
[----:B------:R1:W-:Y:S02]  /*4c30*/  STS [UR30+0x4de0], R46 ;  /* 0x004de02eff007988 */ /* 0x0003e4000800081e */
.L_x_2015:
[----:B------:R-:W-:Y:S05]  /*4c40*/  BSYNC.RECONVERGENT B0 ;  /* 0x0000000000007941 */ /* 0x000fea0003800200 */
.L_x_2014:
[----:B------:R-:W-:-:S04]  /*4c50*/  UIADD3 UR8, UPT, UPT, UR8, 0x1, URZ ;  /* 0x0000000108087890 */ /* 0x000fc8000fffe0ff */
[----:B------:R-:W-:-:S09]  /*4c60*/  UISETP.GE.AND UP0, UPT, UR8, UR49, UPT ;  /* 0x000000310800728c */ /* 0x000fd2000bf06270 */
[----:B------:R-:W-:Y:S05]  /*4c70*/  BRA.U !UP0, `(.L_x_2016) ;  /* 0xffffffc9083c7547 */ /* 0x000fea000b83ffff */
.L_x_1971:
[----:B------:R-:W2:Y:S01]  /*4c80*/  LDL.LU R41, [R1] ;  /* 0x0000000001297983 */ /* 0x000ea20000300800 */
[----:B------:R-:W4:Y:S01]  /*4c90*/  S2UR UR34, SR_CTAID.X ;  /* 0x00000000002279c3 */ /* 0x000f220000002500 */
[----:B------:R-:W4:Y:S02]  /*4ca0*/  LDCU.64 UR26, c[0x0][0x4f8] ;  /* 0x00009f00ff1a77ac */ /* 0x000f240008000a00 */
[----:B------:R-:W5:Y:S01]  /*4cb0*/  LDL.LU R40, [R1+0x4] ;  /* 0x0000040001287983 */ /* 0x000f620000300800 */
[----:B------:R-:W-:Y:S01]  /*4cc0*/  F2FP.BF16.F32.PACK_AB R162, R159, R160 ;  /* 0x000000a09fa2723e */ /* 0x000fe200000010ff */
[----:B------:R-:W-:Y:S01]  /*4cd0*/  UIADD3 UR24, UPT, UPT, UR10, -0x1, URZ ;  /* 0xffffffff0a187890 */ /* 0x000fe2000fffe0ff */
[----:B------:R-:W-:Y:S01]  /*4ce0*/  F2FP.BF16.F32.PACK_AB R163, R154, R158 ;  /* 0x0000009e9aa3723e */ /* 0x000fe200000010ff */
[----:B------:R-:W0:Y:S01]  /*4cf0*/  LDCU.64 UR28, c[0x0][0x500] ;  /* 0x0000a000ff1c77ac */ /* 0x000e220008000a00 */
[----:B------:R-:W0:Y:S01]  /*4d00*/  S2UR UR8, SR_CTAID.Y ;  /* 0x00000000000879c3 */ /* 0x000e220000002600 */
[----:B------:R-:W-:-:S02]  /*4d10*/  F2FP.BF16.F32.PACK_AB R161, R161, R164 ;  /* 0x000000a4a1a1723e */ /* 0x000fc400000010ff */
[----:B------:R-:W-:Y:S01]  /*4d20*/  F2FP.BF16.F32.PACK_AB R7, R18, R22 ;  /* 0x000000161207723e */ /* 0x000fe200000010ff */
[----:B------:R-:W-:Y:S01]  /*4d30*/  USHF.L.U32 UR14, UR24, 0xb, URZ ;  /* 0x0000000b180e7899 */ /* 0x000fe200080006ff */
[----:B------:R-:W-:-:S03]  /*4d40*/  F2FP.BF16.F32.PACK_AB R6, R19, R23 ;  /* 0x000000171306723e */ /* 0x000fc600000010ff */
[----:B------:R-:W-:Y:S01]  /*4d50*/  BAR.SYNC.DEFER_BLOCKING 0x0 ;  /* 0x0000000000007b1d */ /* 0x000fe20000010000 */
[----:B------:R-:W-:Y:S01]  /*4d60*/  F2FP.BF16.F32.PACK_AB R5, R20, R24 ;  /* 0x000000181405723e */ /* 0x000fe200000010ff */
[----:B------:R-:W-:Y:S01]  /*4d70*/  USHF.R.S32.HI UR15, URZ, 0x1f, UR14 ;  /* 0x0000001fff0f7899 */ /* 0x000fe2000801140e */
[----:B------:R-:W-:Y:S01]  /*4d80*/  F2FP.BF16.F32.PACK_AB R4, R21, R25 ;  /* 0x000000191504723e */ /* 0x000fe200000010ff */
[----:B------:R-:W-:Y:S01]  /*4d90*/  UIADD3 UR19, UP1, UPT, UR19, -0x1000, URZ ;  /* 0xfffff00013137890 */ /* 0x000fe2000ff3e0ff */
[C---:B------:R-:W-:Y:S01]  /*4da0*/  SHF.L.U32 R3, R83.reuse, 0x1, RZ ;  /* 0x0000000153037819 */ /* 0x040fe200000006ff */
[----:B------:R-:W1:Y:S01]  /*4db0*/  LDCU.64 UR30, c[0x0][0x550] ;  /* 0x0000aa00ff1e77ac */ /* 0x000e620008000a00 */
[----:B------:R-:W-:Y:S02]  /*4dc0*/  LOP3.LUT R2, R83, 0x1f, RZ, 0xc0, !PT ;  /* 0x0000001f53027812 */ /* 0x000fe400078ec0ff */
[----:B------:R-:W-:Y:S01]  /*4dd0*/  LOP3.LUT R3, R3, 0x7c0, RZ, 0xc0, !PT ;  /* 0x000007c003037812 */ /* 0x000fe200078ec0ff */
[----:B----4-:R-:W-:Y:S01]  /*4de0*/  UIMAD.WIDE.U32 UR12, UR34, UR26, UR14 ;  /* 0x0000001a220c72a5 */ /* 0x010fe2000f8e000e */
[----:B------:R-:W-:Y:S01]  /*4df0*/  F2FP.BF16.F32.PACK_AB R22, R51, R48 ;  /* 0x000000303316723e */ /* 0x000fe200000010ff */
[----:B------:R-:W-:Y:S01]  /*4e00*/  UIADD3 UR17, UP2, UPT, UR17, -0x1000, URZ ;  /* 0xfffff00011117890 */ /* 0x000fe2000ff5e0ff */
[----:B------:R-:W-:Y:S01]  /*4e10*/  F2FP.BF16.F32.PACK_AB R21, R39, R38 ;  /* 0x000000262715723e */ /* 0x000fe200000010ff */
[----:B------:R-:W-:Y:S01]  /*4e20*/  UIMAD UR13, UR34, UR27, UR13 ;  /* 0x0000001b220d72a4 */ /* 0x000fe2000f8e020d */
[----:B------:R-:W-:Y:S01]  /*4e30*/  F2FP.BF16.F32.PACK_AB R20, R37, R34 ;  /* 0x000000222514723e */ /* 0x000fe200000010ff */
[----:B------:R-:W4:Y:S01]  /*4e40*/  LDCU.64 UR26, c[0x0][0x520] ;  /* 0x0000a400ff1a77ac */ /* 0x000f220008000a00 */
[----:B------:R-:W-:-:S02]  /*4e50*/  F2FP.BF16.F32.PACK_AB R23, R53, R52 ;  /* 0x000000343517723e */ /* 0x000fc400000010ff */
[----:B------:R-:W-:Y:S01]  /*4e60*/  F2FP.BF16.F32.PACK_AB R27, R65, R64 ;  /* 0x00000040411b723e */ /* 0x000fe200000010ff */
[----:B0-----:R-:W-:Y:S01]  /*4e70*/  UIMAD UR25, UR8, UR29, URZ ;  /* 0x0000001d081972a4 */ /* 0x001fe2000f8e02ff */
[----:B------:R-:W-:Y:S01]  /*4e80*/  F2FP.BF16.F32.PACK_AB R26, R63, R60 ;  /* 0x0000003c3f1a723e */ /* 0x000fe200000010ff */
[----:B------:R-:W-:Y:S01]  /*4e90*/  UIMAD.WIDE.U32 UR12, UR8, UR28, UR12 ;  /* 0x0000001c080c72a5 */ /* 0x000fe2000f8e000c */
[----:B------:R-:W-:Y:S01]  /*4ea0*/  F2FP.BF16.F32.PACK_AB R25, R59, R58 ;  /* 0x0000003a3b19723e */ /* 0x000fe200000010ff */
[----:B------:R0:W-:Y:S01]  /*4eb0*/  STS.128 [R81+0x10], R4 ;  /* 0x0000100451007388 */ /* 0x0001e20000000c00 */
[----:B------:R-:W-:Y:S01]  /*4ec0*/  F2FP.BF16.F32.PACK_AB R24, R57, R54 ;  /* 0x000000363918723e */ /* 0x000fe200000010ff */
[----:B------:R-:W-:Y:S02]  /*4ed0*/  UIADD3 UR25, UPT, UPT, UR13, UR25, URZ ;  /* 0x000000190d197290 */ /* 0x000fe4000fffe0ff */
[----:B-1----:R-:W-:Y:S01]  /*4ee0*/  ULEA UR13, UP0, UR12, UR30, 0x1 ;  /* 0x0000001e0c0d7291 */ /* 0x002fe2000f8008ff */
[----:B------:R-:W1:Y:S03]  /*4ef0*/  LDCU.64 UR28, c[0x0][0x560] ;  /* 0x0000ac00ff1c77ac */ /* 0x000e660008000a00 */
[----:B------:R-:W-:-:S02]  /*4f00*/  ULEA.HI.X UR12, UR12, UR31, UR25, 0x1, UP0 ;  /* 0x0000001f0c0c7291 */ /* 0x000fc400080f0c19 */
[----:B------:R-:W-:Y:S02]  /*4f10*/  UIADD3 UR11, UP3, UPT, UR11, -0x1000, URZ ;  /* 0xfffff0000b0b7890 */ /* 0x000fe4000ff7e0ff */
[----:B------:R-:W-:Y:S01]  /*4f20*/  UIADD3.X UR20, UPT, UPT, UR20, -0x1, URZ, UP1, !UPT ;  /* 0xffffffff14147890 */ /* 0x000fe20008ffe4ff */
[----:B0-----:R-:W-:Y:S01]  /*4f30*/  MOV R4, UR13 ;  /* 0x0000000d00047c02 */ /* 0x001fe20008000f00 */
[----:B------:R-:W-:Y:S01]  /*4f40*/  UIADD3.X UR18, UPT, UPT, UR18, -0x1, URZ, UP2, !UPT ;  /* 0xffffffff12127890 */ /* 0x000fe200097fe4ff */
[----:B------:R-:W-:Y:S01]  /*4f50*/  MOV R5, UR12 ;  /* 0x0000000c00057c02 */ /* 0x000fe20008000f00 */
[----:B------:R-:W-:Y:S01]  /*4f60*/  UIADD3.X UR16, UPT, UPT, UR16, -0x1, URZ, UP3, !UPT ;  /* 0xffffffff10107890 */ /* 0x000fe20009ffe4ff */
[----:B------:R-:W-:Y:S02]  /*4f70*/  LOP3.LUT R7, R3, R2, RZ, 0xfc, !PT ;  /* 0x0000000203077212 */ /* 0x000fe400078efcff */
[----:B------:R-:W0:Y:S03]  /*4f80*/  LDCU.64 UR12, c[0x0][0x518] ;  /* 0x0000a300ff0c77ac */ /* 0x000e260008000a00 */
[----:B------:R-:W-:Y:S01]  /*4f90*/  IMAD.WIDE.U32 R4, R7, 0x10, R4 ;  /* 0x0000001007047825 */ /* 0x000fe200078e0004 */
[----:B0-----:R-:W-:-:S04]  /*4fa0*/  UIMAD.WIDE.U32 UR14, UR34, UR12, UR14 ;  /* 0x0000000c220e72a5 */ /* 0x001fc8000f8e000e */
[----:B------:R-:W-:Y:S02]  /*4fb0*/  UIMAD UR13, UR34, UR13, UR15 ;  /* 0x0000000d220d72a4 */ /* 0x000fe4000f8e020f */
[----:B----4-:R-:W-:Y:S01]  /*4fc0*/  UIMAD UR15, UR8, UR27, URZ ;  /* 0x0000001b080f72a4 */ /* 0x010fe2000f8e02ff */
[----:B------:R-:W-:Y:S02]  /*4fd0*/  UMOV UR12, UR14 ;  /* 0x0000000e000c7c82 */ /* 0x000fe40008000000 */
[----:B------:R-:W-:-:S04]  /*4fe0*/  UIMAD.WIDE.U32 UR12, UR8, UR26, UR12 ;  /* 0x0000001a080c72a5 */ /* 0x000fc8000f8e000c */
[----:B------:R-:W-:Y:S02]  /*4ff0*/  UIADD3 UR14, UPT, UPT, UR13, UR15, URZ ;  /* 0x0000000f0d0e7290 */ /* 0x000fe4000fffe0ff */
[----:B-1----:R-:W-:-:S04]  /*5000*/  ULEA UR13, UP0, UR12, UR28, 0x1 ;  /* 0x0000001c0c0d7291 */ /* 0x002fc8000f8008ff */
[----:B------:R-:W-:Y:S02]  /*5010*/  ULEA.HI.X UR12, UR12, UR29, UR14, 0x1, UP0 ;  /* 0x0000001d0c0c7291 */ /* 0x000fe400080f0c0e */
[----:B------:R-:W-:-:S04]  /*5020*/  UIADD3 UR22, UP0, UPT, UR22, -0x1000, URZ ;  /* 0xfffff00016167890 */ /* 0x000fc8000ff1e0ff */
[----:B------:R-:W-:Y:S02]  /*5030*/  UIADD3.X UR21, UPT, UPT, UR21, -0x1, URZ, UP0, !UPT ;  /* 0xffffffff15157890 */ /* 0x000fe400087fe4ff */
[----:B------:R-:W-:-:S03]  /*5040*/  UISETP.GT.AND UP0, UPT, UR10, 0x1, UPT ;  /* 0x000000010a00788c */ /* 0x000fc6000bf04270 */
[----:B------:R-:W-:Y:S01]  /*5050*/  UMOV UR10, UR24 ;  /* 0x00000018000a7c82 */ /* 0x000fe20008000000 */
[----:B--2---:R-:W-:Y:S01]  /*5060*/  F2FP.BF16.F32.PACK_AB R160, R165, R41 ;  /* 0x00000029a5a0723e */ /* 0x004fe200000010ff */
[----:B-----5:R-:W-:-:S04]  /*5070*/  FADD.FTZ R0, R40, R34 ;  /* 0x0000002228007221 */ /* 0x020fc80000010000 */
[----:B------:R-:W-:Y:S01]  /*5080*/  STS.128 [R81], R160 ;  /* 0x000000a051007388 */ /* 0x000fe20000000c00 */
        /* <DEDUP_REMOVED lines=13> */
[----:B0-----:R-:W-:Y:S03]  /*5160*/  STG.E.128 desc[UR32][R4.64], R12 ;  /* 0x0000000c04007986 */ /* 0x001fe6000c101d20 */
[----:B------:R-:W-:Y:S01]  /*5170*/  FADD.FTZ R59, R58, R59 ;  /* 0x0000003b3a3b7221 */ /* 0x000fe20000010000 */
[----:B-1----:R0:W-:Y:S03]  /*5180*/  STG.E.128 desc[UR32][R4.64+0x200], R16 ;  /* 0x0002001004007986 */ /* 0x0021e6000c101d20 */
[----:B------:R-:W-:Y:S01]  /*5190*/  FADD.FTZ R60, R59, R60 ;  /* 0x0000003c3b3c7221 */ /* 0x000fe20000010000 */
[----:B------:R-:W-:Y:S03]  /*51a0*/  BAR.SYNC.DEFER_BLOCKING 0x0 ;  /* 0x0000000000007b1d */ /* 0x000fe60000010000 */
[----:B------:R-:W-:-:S04]  /*51b0*/  FADD.FTZ R63, R60, R63 ;  /* 0x0000003f3c3f7221 */ /* 0x000fc80000010000 */
[----:B------:R-:W-:-:S04]  /*51c0*/  FADD.FTZ R64, R63, R64 ;  /* 0x000000403f407221 */ /* 0x000fc80000010000 */
[----:B------:R-:W-:Y:S01]  /*51d0*/  FADD.FTZ R0, R64, R65 ;  /* 0x0000004140007221 */ /* 0x000fe20000010000 */
[----:B0-----:R-:W-:-:S04]  /*51e0*/  MOV R4, UR13 ;  /* 0x0000000d00047c02 */ /* 0x001fc80008000f00 */
[----:B------:R-:W-:Y:S01]  /*51f0*/  STL [R1+0x4], R0 ;  /* 0x0000040001007387 */ /* 0x000fe20000100800 */
[----:B------:R-:W-:-:S03]  /*5200*/  MOV R5, UR12 ;  /* 0x0000000c00057c02 */ /* 0x000fc60008000f00 */
        /* <DEDUP_REMOVED lines=9> */
.L_x_1970:
[----:B------:R-:W1:Y:S01]  /*52a0*/  LDCU.64 UR6, c[0x0][0x548] ;  /* 0x0000a900ff0677ac */ /* 0x000e620008000a00 */
[----:B------:R-:W2:Y:S01]  /*52b0*/  S2R R11, SR_TID.X ;  /* 0x00000000000b7919 */ /* 0x000ea20000002100 */
[----:B------:R-:W4:Y:S01]  /*52c0*/  LDCU UR24, c[0x0][0x38c] ;  /* 0x00007180ff1877ac */ /* 0x000f220008000800 */
[----:B------:R-:W0:Y:S01]  /*52d0*/  LDCU.64 UR10, c[0x0][0x568] ;  /* 0x0000ad00ff0a77ac */ /* 0x000e220008000a00 */
[----:B-1----:R-:W-:-:S04]  /*52e0*/  UISETP.NE.U32.AND UP0, UPT, UR6, URZ, UPT ;  /* 0x000000ff0600728c */ /* 0x002fc8000bf05070 */
[----:B------:R-:W-:-:S09]  /*52f0*/  UISETP.NE.AND.EX UP0, UPT, UR7, URZ, UPT, UP0 ;  /* 0x000000ff0700728c */ /* 0x000fd2000bf05300 */
[----:B0---4-:R-:W-:Y:S05]  /*5300*/  BRA.U !UP0, `(.L_x_2018) ;  /* 0x00000001089c7547 */ /* 0x011fea000b800000 */
[----:B------:R-:W4:Y:S01]  /*5310*/  LDL.LU R4, [R1+0x8] ;  /* 0x0000080001047983 */ /* 0x000f220000300800 */
[----:B------:R-:W-:Y:S01]  /*5320*/  BSSY.RECONVERGENT B0, `(.L_x_2018) ;  /* 0x0000025000007945 */ /* 0x000fe20003800200 */
[----:B------:R-:W0:Y:S02]  /*5330*/  S2R R6, SR_TID.X ;  /* 0x0000000000067919 */ /* 0x000e240000002100 */
[----:B----4-:R-:W1:Y:S02]  /*5340*/  SHFL.DOWN P0, R0, R4, 0x1, 0x1f ;  /* 0x08201f0004007f89 */ /* 0x010e640000000000 */
[----:B-1----:R-:W-:Y:S02]  /*5350*/  @P0 FADD R0, R0, R4 ;  /* 0x0000000400000221 */ /* 0x002fe40000000000 */
[----:B------:R-:W1:Y:S03]  /*5360*/  S2R R4, SR_LANEID ;  /* 0x0000000000047919 */ /* 0x000e660000000000 */
[----:B------:R-:W4:Y:S02]  /*5370*/  SHFL.DOWN P0, R3, R0, 0x2, 0x1f ;  /* 0x08401f0000037f89 */ /* 0x000f240000000000 */
[----:B----4-:R-:W-:Y:S01]  /*5380*/  @P0 FADD R3, R0, R3 ;  /* 0x0000000300030221 */ /* 0x010fe20000000000 */
[----:B-1----:R-:W-:-:S04]  /*5390*/  ISETP.NE.AND P1, PT, R4, RZ, PT ;  /* 0x000000ff0400720c */ /* 0x002fc80003f25270 */
[----:B------:R-:W1:Y:S09]  /*53a0*/  SHFL.DOWN P0, R2, R3, 0x4, 0x1f ;  /* 0x08801f0003027f89 */ /* 0x000e720000000000 */
[----:B------:R-:W4:Y:S01]  /*53b0*/  @!P1 S2R R8, SR_CgaCtaId ;  /* 0x0000000000089919 */ /* 0x000f220000008800 */
[----:B------:R-:W-:-:S02]  /*53c0*/  @!P1 MOV R7, 0x400 ;  /* 0x0000040000079802 */ /* 0x000fc40000000f00 */
[----:B0-----:R-:W-:-:S04]  /*53d0*/  @!P1 SHF.R.U32.HI R0, RZ, 0x3, R6 ;  /* 0x00000003ff009819 */ /* 0x001fc80000011606 */
[----:B------:R-:W-:Y:S01]  /*53e0*/  @!P1 LOP3.LUT R0, R0, 0x7c, RZ, 0xc0, !PT ;  /* 0x0000007c00009812 */ /* 0x000fe200078ec0ff */
[----:B-1----:R-:W-:-:S05]  /*53f0*/  @P0 FADD R2, R3, R2 ;  /* 0x0000000203020221 */ /* 0x002fca0000000000 */
[----:B------:R-:W0:Y:S01]  /*5400*/  SHFL.DOWN P0, R5, R2, 0x8, 0x1f ;  /* 0x09001f0002057f89 */ /* 0x000e220000000000 */
[----:B----4-:R-:W-:-:S04]  /*5410*/  @!P1 LEA R7, R8, R7, 0x18 ;  /* 0x0000000708079211 */ /* 0x010fc800078ec0ff */
[----:B------:R-:W-:Y:S01]  /*5420*/  @!P1 IADD3 R3, PT, PT, R7, R0, RZ ;  /* 0x0000000007039210 */ /* 0x000fe20007ffe0ff */
        /* <DEDUP_REMOVED lines=20> */
.L_x_2019:
[----:B------:R-:W-:Y:S05]  /*5570*/  BSYNC.RECONVERGENT B0 ;  /* 0x0000000000007941 */ /* 0x000fea0003800200 */
.L_x_2018:
        /* <DEDUP_REMOVED lines=43> */
.L_x_2021:
[----:B------:R-:W-:Y:S05]  /*5830*/  BSYNC.RECONVERGENT B0 ;  /* 0x0000000000007941 */ /* 0x000fea0003800200 */
.L_x_2020:
[----:B------:R-:W-:Y:S05]  /*5840*/  @P0 EXIT ;  /* 0x000000000000094d */ /* 0x000fea0003800000 */
[----:B------:R-:W2:Y:S01]  /*5850*/  S2UR UR14, SR_CgaCtaId ;  /* 0x00000000000e79c3 */ /* 0x000ea20000008800 */
        /* <DEDUP_REMOVED lines=12> */
[----:B0-2---:R-:W-:-:S12]  /*5920*/  ULEA UR10, UR14, UR10, 0x18 ;  /* 0x0000000a0e0a7291 */ /* 0x005fd8000f8ec0ff */
.L_x_2023:
[----:B------:R-:W-:Y:S02]  /*5930*/  LEA R0, R11, UR10, 0x2 ;  /* 0x0000000a0b007c11 */ /* 0x000fe4000f8e10ff */
[----:B01----:R-:W-:Y:S02]  /*5940*/  MOV R5, UR5 ;  /* 0x0000000500057c02 */ /* 0x003fe40008000f00 */
[----:B------:R-:W-:Y:S01]  /*5950*/  MOV R4, UR4 ;  /* 0x0000000400047c02 */ /* 0x000fe20008000f00 */
[----:B------:R-:W0:Y:S01]  /*5960*/  LDS R13, [R0+0x4de0] ;  /* 0x004de000000d7984 */ /* 0x000e220000000800 */
[----:B------:R-:W-:Y:S02]  /*5970*/  SHF.R.S32.HI R5, RZ, 0x1f, R11 ;  /* 0x0000001fff057819 */ /* 0x000fe4000001140b */
[----:B------:R-:W-:Y:S01]  /*5980*/  MOV R3, UR9 ;  /* 0x0000000900037c02 */ /* 0x000fe20008000f00 */
[----:B------:R-:W1:Y:S01]  /*5990*/  LDS R15, [R0+0x51e0] ;  /* 0x0051e000000f7984 */ /* 0x000e620000000800 */
[----:B------:R-:W-:Y:S01]  /*59a0*/  MOV R2, R4 ;  /* 0x0000000400027202 */ /* 0x000fe20000000f00 */
[C---:B------:R-:W-:Y:S01]  /*59b0*/  IMAD R4, R5.reuse, UR16, RZ ;  /* 0x0000001005047c24 */ /* 0x040fe2000f8e02ff */
[----:B------:R-:W-:Y:S01]  /*59c0*/  MOV R8, UR6 ;  /* 0x0000000600087c02 */ /* 0x000fe20008000f00 */
[----:B------:R-:W-:Y:S01]  /*59d0*/  IMAD R10, R5, UR18, RZ ;  /* 0x00000012050a7c24 */ /* 0x000fe2000f8e02ff */
[----:B------:R-:W-:Y:S01]  /*59e0*/  MOV R7, UR8 ;  /* 0x0000000800077c02 */ /* 0x000fe20008000f00 */
[----:B------:R-:W-:Y:S01]  /*59f0*/  IMAD.WIDE.U32 R2, R11, UR16, R2 ;  /* 0x000000100b027c25 */ /* 0x000fe2000f8e0002 */
[----:B------:R-:W-:-:S02]  /*5a00*/  MOV R6, R8 ;  /* 0x0000000800067202 */ /* 0x000fc40000000f00 */
[----:B------:R-:W-:Y:S01]  /*5a10*/  MOV R9, UR7 ;  /* 0x0000000700097c02 */ /* 0x000fe20008000f00 */
[C---:B------:R-:W-:Y:S01]  /*5a20*/  IMAD R5, R11.reuse, UR17, R4 ;  /* 0x000000110b057c24 */ /* 0x040fe2000f8e0204 */
[C---:B----4-:R-:W-:Y:S01]  /*5a30*/  LEA R4, P0, R2.reuse, UR20, 0x2 ;  /* 0x0000001402047c11 */ /* 0x050fe2000f8010ff */
[C---:B------:R-:W-:Y:S02]  /*5a40*/  IMAD R9, R11.reuse, UR19, R10 ;  /* 0x000000130b097c24 */ /* 0x040fe4000f8e020a */
[----:B------:R-:W-:Y:S01]  /*5a50*/  IMAD.WIDE.U32 R6, R11, UR18, R6 ;  /* 0x000000120b067c25 */ /* 0x000fe2000f8e0006 */
[----:B------:R-:W-:Y:S02]  /*5a60*/  IADD3 R5, PT, PT, R3, R5, RZ ;  /* 0x0000000503057210 */ /* 0x000fe40007ffe0ff */
[----:B------:R-:W-:Y:S02]  /*5a70*/  IADD3 R11, PT, PT, R11, UR15, RZ ;  /* 0x0000000f0b0b7c10 */ /* 0x000fe4000fffe0ff */
[----:B------:R-:W-:-:S02]  /*5a80*/  LEA.HI.X R5, R2, UR21, R5, 0x2, P0 ;  /* 0x0000001502057c11 */ /* 0x000fc400080f1405 */
[----:B------:R-:W-:Y:S02]  /*5a90*/  ISETP.GE.AND P0, PT, R11, UR24, PT ;  /* 0x000000180b007c0c */ /* 0x000fe4000bf06270 */
[----:B------:R-:W-:Y:S02]  /*5aa0*/  IADD3 R3, PT, PT, R7, R9, RZ ;  /* 0x0000000907037210 */ /* 0x000fe40007ffe0ff */
[----:B------:R-:W-:-:S04]  /*5ab0*/  LEA R8, P1, R6, UR22, 0x2 ;  /* 0x0000001606087c11 */ /* 0x000fc8000f8210ff */
[----:B------:R-:W-:Y:S01]  /*5ac0*/  LEA.HI.X R9, R6, UR23, R3, 0x2, P1 ;  /* 0x0000001706097c11 */ /* 0x000fe200088f1403 */
[----:B0-----:R0:W-:Y:S04]  /*5ad0*/  REDG.E.ADD.F32.FTZ.RN.STRONG.GPU desc[UR32][R4.64], R13 ;  /* 0x0000000d040079a6 */ /* 0x0011e8000c12f320 */
[----:B-1----:R0:W-:Y:S01]  /*5ae0*/  REDG.E.ADD.F32.FTZ.RN.STRONG.GPU desc[UR32][R8.64], R15 ;  /* 0x0000000f080079a6 */ /* 0x0021e2000c12f320 */
[----:B------:R-:W-:Y:S05]  /*5af0*/  @!P0 BRA `(.L_x_2023) ;  /* 0xfffffffc008c8947 */ /* 0x000fea000383ffff */
[----:B------:R-:W-:Y:S05]  /*5b00*/  BSYNC.RECONVERGENT B0 ;  /* 0x0000000000007941 */ /* 0x000fea0003800200 */
.L_x_2022:
[----:B------:R-:W-:Y:S05]  /*5b10*/  EXIT ;  /* 0x000000000000794d */ /* 0x000fea0003800000 */
.L_x_1976:
[----:B------:R-:W-:Y:S01]  /*5b20*/  HFMA2 R138, -RZ, RZ, 0, 5.9604644775390625e-08 ;  /* 0x00000001ff8a7431 */ /* 0x000fe200000001ff */
[----:B------:R-:W-:Y:S02]  /*5b30*/  MOV R143, R136 ;  /* 0x00000088008f7202 */ /* 0x000fe40000000f00 */
[----:B------:R-:W-:Y:S02]  /*5b40*/  MOV R145, RZ ;  /* 0x000000ff00917202 */ /* 0x000fe40000000f00 */
[----:B------:R-:W-:-:S07]  /*5b50*/  MOV R152, 0xffffffff ;  /* 0xffffffff00987802 */ /* 0x000fce0000000f00 */
[----:B---3-5:R-:W-:Y:S05]  /*5b60*/  WARPSYNC.COLLECTIVE R152, `(.L_x_2024) ;  /* 0x0000000098087348 */ /* 0x028fea0003c00000 */
[----:B------:R0:W1:Y:S02]  /*5b70*/  SHFL.UP P6, R86, R143, R138, R145 ;  /* 0x0400008a8f567389 */ /* 0x00006400000c0091 */
[----:B01-3-5:R-:W-:Y:S05]  /*5b80*/  ENDCOLLECTIVE ;  /* 0x000000000000791b */ /* 0x02bfea0003800000 */
.L_x_2024:
[----:B------:R-:W-:Y:S02]  /*5b90*/  MOV R143, R87 ;  /* 0x00000057008f7202 */ /* 0x000fe40000000f00 */
[----:B------:R-:W-:-:S07]  /*5ba0*/  MOV R137, R86 ;  /* 0x0000005600897202 */ /* 0x000fce0000000f00 */
[----:B------:R-:W-:Y:S05]  /*5bb0*/  WARPSYNC.COLLECTIVE R152, `(.L_x_2025) ;  /* 0x0000000098087348 */ /* 0x000fea0003c00000 */
[----:B------:R0:W1:Y:S02]  /*5bc0*/  SHFL.UP P6, R86, R143, R138, R145 ;  /* 0x0400008a8f567389 */ /* 0x00006400000c0091 */
[----:B01----:R-:W-:Y:S05]  /*5bd0*/  ENDCOLLECTIVE ;  /* 0x000000000000791b */ /* 0x003fea0003800000 */
.L_x_2025:
        /* <DEDUP_REMOVED lines=8> */
.L_x_2026:
[----:B------:R-:W-:Y:S02]  /*5c60*/  MOV R143, R139 ;  /* 0x0000008b008f7202 */ /* 0x000fe40000000f00 */
[----:B------:R-:W-:-:S07]  /*5c70*/  MOV R137, R86 ;  /* 0x0000005600897202 */ /* 0x000fce0000000f00 */
[----:B------:R-:W-:Y:S05]  /*5c80*/  WARPSYNC.COLLECTIVE R152, `(.L_x_2027) ;  /* 0x0000000098087348 */ /* 0x000fea0003c00000 */
[----:B------:R0:W1:Y:S02]  /*5c90*/  SHFL.UP P6, R86, R143, R138, R145 ;  /* 0x0400008a8f567389 */ /* 0x00006400000c0091 */
[----:B01----:R-:W-:Y:S05]  /*5ca0*/  ENDCOLLECTIVE ;  /* 0x000000000000791b */ /* 0x003fea0003800000 */
.L_x_2027:
        /* <DEDUP_REMOVED lines=8> */
.L_x_2028:
[----:B------:R-:W-:Y:S02]  /*5d30*/  MOV R143, R141 ;  /* 0x0000008d008f7202 */ /* 0x000fe40000000f00 */
[----:B------:R-:W-:-:S07]  /*5d40*/  MOV R87, R86 ;  /* 0x0000005600577202 */ /* 0x000fce0000000f00 */
[----:B------:R-:W-:Y:S05]  /*5d50*/  WARPSYNC.COLLECTIVE R152, `(.L_x_2029) ;  /* 0x0000000098087348 */ /* 0x000fea0003c00000 */
[----:B------:R0:W1:Y:S02]  /*5d60*/  SHFL.UP P6, R86, R143, R138, R145 ;  /* 0x0400008a8f567389 */ /* 0x00006400000c0091 */
[----:B01----:R-:W-:Y:S05]  /*5d70*/  ENDCOLLECTIVE ;  /* 0x000000000000791b */ /* 0x003fea0003800000 */
.L_x_2029:
        /* <DEDUP_REMOVED lines=8> */
.L_x_2030:
[----:B------:R-:W-:Y:S02]  /*5e00*/  MOV R143, R137 ;  /* 0x00000089008f7202 */ /* 0x000fe40000000f00 */
[----:B------:R-:W-:-:S07]  /*5e10*/  MOV R87, R86 ;  /* 0x0000005600577202 */ /* 0x000fce0000000f00 */
[----:B------:R-:W-:Y:S05]  /*5e20*/  WARPSYNC.COLLECTIVE R152, `(.L_x_2031) ;  /* 0x0000000098087348 */ /* 0x000fea0003c00000 */
[----:B------:R0:W1:Y:S02]  /*5e30*/  SHFL.UP P6, R86, R143, R138, R145 ;  /* 0x0400008a8f567389 */ /* 0x00006400000c0091 */
[----:B01----:R-:W-:Y:S05]  /*5e40*/  ENDCOLLECTIVE ;  /* 0x000000000000791b */ /* 0x003fea0003800000 */
.L_x_2031:
        /* <DEDUP_REMOVED lines=8> */
.L_x_2032:
[----:B------:R-:W-:Y:S02]  /*5ed0*/  MOV R143, R87 ;  /* 0x00000057008f7202 */ /* 0x000fe40000000f00 */
[----:B------:R-:W-:-:S07]  /*5ee0*/  MOV R139, R86 ;  /* 0x00000056008b7202 */ /* 0x000fce0000000f00 */
[----:B------:R-:W-:Y:S05]  /*5ef0*/  WARPSYNC.COLLECTIVE R152, `(.L_x_2033) ;  /* 0x0000000098087348 */ /* 0x000fea0003c00000 */
[----:B------:R0:W1:Y:S02]  /*5f00*/  SHFL.UP P6, R86, R143, R138, R145 ;  /* 0x0400008a8f567389 */ /* 0x00006400000c0091 */
[----:B01----:R-:W-:Y:S05]  /*5f10*/  ENDCOLLECTIVE ;  /* 0x000000000000791b */ /* 0x003fea0003800000 */
.L_x_2033:
[----:B------:R-:W-:Y:S05]  /*5f20*/  BRA `(.L_x_2034) ;  /* 0xffffffc400207947 */ /* 0x000fea000383ffff */
.L_x_1977:
[----:B------:R-:W-:Y:S01]  /*5f30*/  HFMA2 R87, -RZ, RZ, 0, 1.847743988037109375e-06 ;  /* 0x0000001fff577431 */ /* 0x000fe200000001ff */
[----:B------:R-:W-:Y:S01]  /*5f40*/  BSSY B0, `(.L_x_2035) ;  /* 0x0000007000007945 */ /* 0x000fe20003800000 */
[----:B------:R-:W-:Y:S02]  /*5f50*/  MOV R151, R136 ;  /* 0x0000008800977202 */ /* 0x000fe40000000f00 */
[----:B------:R-:W-:Y:S02]  /*5f60*/  MOV R86, 0x1f ;  /* 0x0000001f00567802 */ /* 0x000fe40000000f00 */
[----:B------:R-:W-:-:S07]  /*5f70*/  MOV R152, 0xffffffff ;  /* 0xffffffff00987802 */ /* 0x000fce0000000f00 */
[----:B---3-5:R-:W-:Y:S05]  /*5f80*/  WARPSYNC.COLLECTIVE R152, `(.L_x_2036) ;  /* 0x0000000098087348 */ /* 0x028fea0003c00000 */
[----:B------:R0:W1:Y:S02]  /*5f90*/  SHFL.IDX P2, R153, R151, R87, R86 ;  /* 0x0000005797997389 */ /* 0x0000640000040056 */
[----:B01-3-5:R-:W-:Y:S05]  /*5fa0*/  ENDCOLLECTIVE ;  /* 0x000000000000791b */ /* 0x02bfea0003800000 */
.L_x_2036:
[----:B------:R-:W-:Y:S05]  /*5fb0*/  BSYNC B0 ;  /* 0x0000000000007941 */ /* 0x000fea0003800000 */
.L_x_2035:
[----:B------:R-:W-:Y:S05]  /*5fc0*/  BRA `(.L_x_2037) ;  /* 0xffffffc400107947 */ /* 0x000fea000383ffff */
.L_x_1978:
        /* <DEDUP_REMOVED lines=8> */
.L_x_2039:
[----:B------:R-:W-:Y:S05]  /*6050*/  BSYNC B0 ;  /* 0x0000000000007941 */ /* 0x000fea0003800000 */
.L_x_2038:
[----:B------:R-:W-:Y:S05]  /*6060*/  BRA `(.L_x_2040) ;  /* 0xffffffc000f07947 */ /* 0x000fea000383ffff */
.L_x_1979:
[----:B------:R-:W-:Y:S01]  /*6070*/  HFMA2 R138, -RZ, RZ, 0, 5.9604644775390625e-08 ;  /* 0x00000001ff8a7431 */ /* 0x000fe200000001ff */
[----:B------:R-:W-:Y:S01]  /*6080*/  BSSY B0, `(.L_x_2041) ;  /* 0x0000007000007945 */ /* 0x000fe20003800000 */
[----:B------:R-:W-:Y:S02]  /*6090*/  MOV R143, R136 ;  /* 0x00000088008f7202 */ /* 0x000fe40000000f00 */
[----:B------:R-:W-:Y:S02]  /*60a0*/  MOV R145, RZ ;  /* 0x000000ff00917202 */ /* 0x000fe40000000f00 */
[----:B------:R-:W-:-:S07]  /*60b0*/  MOV R152, 0xffffffff ;  /* 0xffffffff00987802 */ /* 0x000fce0000000f00 */
[----:B---3-5:R-:W-:Y:S05]  /*60c0*/  WARPSYNC.COLLECTIVE R152, `(.L_x_2042) ;  /* 0x0000000098087348 */ /* 0x028fea0003c00000 */
[----:B------:R0:W1:Y:S02]  /*60d0*/  SHFL.UP P6, R86, R143, R138, R145 ;  /* 0x0400008a8f567389 */ /* 0x00006400000c0091 */
[----:B01-3-5:R-:W-:Y:S05]  /*60e0*/  ENDCOLLECTIVE ;  /* 0x000000000000791b */ /* 0x02bfea0003800000 */
.L_x_2042:
[----:B------:R-:W-:Y:S05]  /*60f0*/  BSYNC B0 ;  /* 0x0000000000007941 */ /* 0x000fea0003800000 */
.L_x_2041:
        /* <DEDUP_REMOVED lines=10> */
.L_x_2043:
[----:B------:R-:W-:Y:S02]  /*61a0*/  MOV R137, R86 ;  /* 0x0000005600897202 */ /* 0x000fe40000000f00 */
[----:B------:R-:W-:-:S07]  /*61b0*/  MOV R86, 0x1f ;  /* 0x0000001f00567802 */ /* 0x000fce0000000f00 */
[----:B------:R-:W-:Y:S05]  /*61c0*/  WARPSYNC.COLLECTIVE R152, `(.L_x_2044) ;  /* 0x0000000098087348 */ /* 0x000fea0003c00000 */
[----:B------:R0:W1:Y:S02]  /*61d0*/  SHFL.IDX P2, R153, R151, R87, R86 ;  /* 0x0000005797997389 */ /* 0x0000640000040056 */
[----:B01----:R-:W-:Y:S05]  /*61e0*/  ENDCOLLECTIVE ;  /* 0x000000000000791b */ /* 0x003fea0003800000 */
.L_x_2044:
[----:B------:R-:W-:Y:S02]  /*61f0*/  MOV R151, R41 ;  /* 0x0000002900977202 */ /* 0x000fe40000000f00 */
[----:B------:R-:W-:-:S07]  /*6200*/  MOV R40, R153 ;  /* 0x0000009900287202 */ /* 0x000fce0000000f00 */
[----:B------:R-:W-:Y:S05]  /*6210*/  WARPSYNC.COLLECTIVE R152, `(.L_x_2045) ;  /* 0x0000000098087348 */ /* 0x000fea0003c00000 */
[----:B------:R0:W1:Y:S02]  /*6220*/  SHFL.IDX P2, R153, R151, R87, R86 ;  /* 0x0000005797997389 */ /* 0x0000640000040056 */
[----:B01----:R-:W-:Y:S05]  /*6230*/  ENDCOLLECTIVE ;  /* 0x000000000000791b */ /* 0x003fea0003800000 */
.L_x_2045:
[----:B------:R-:W-:Y:S01]  /*6240*/  MOV R41, R153 ;  /* 0x0000009900297202 */ /* 0x000fe20000000f00 */
[----:B------:R-:W-:Y:S06]  /*6250*/  BRA `(.L_x_2046) ;  /* 0xffffffc0008c7947 */ /* 0x000fec000383ffff */
.L_x_1981:
[----:B------:R-:W-:Y:S01]  /*6260*/  HFMA2 R86, -RZ, RZ, 0, 5.9604644775390625e-08 ;  /* 0x00000001ff567431 */ /* 0x000fe200000001ff */
[----:B------:R-:W-:Y:S02]  /*6270*/  MOV R153, R162 ;  /* 0x000000a200997202 */ /* 0x000fe40000000f00 */
[----:B------:R-:W-:Y:S02]  /*6280*/  MOV R87, 0x1f ;  /* 0x0000001f00577802 */ /* 0x000fe40000000f00 */
[----:B------:R-:W-:Y:S02]  /*6290*/  MOV R152, 0xffffffff ;  /* 0xffffffff00987802 */ /* 0x000fe40000000f00 */
[C---:B------:R-:W-:Y:S02]  /*62a0*/  ISETP.GT.U32.AND P4, PT, R156.reuse, 0x1b, PT ;  /* 0x0000001b9c00780c */ /* 0x040fe40003f84070 */
[----:B------:R-:W-:-:S13]  /*62b0*/  ISETP.GT.U32.AND P5, PT, R156, 0x17, PT ;  /* 0x000000179c00780c */ /* 0x000fda0003fa4070 */
[----:B0-----:R-:W-:Y:S05]  /*62c0*/  WARPSYNC.COLLECTIVE R152, `(.L_x_2047) ;  /* 0x0000000098087348 */ /* 0x001fea0003c00000 */
[----:B------:R1:W2:Y:S02]  /*62d0*/  SHFL.DOWN P2, R153, R153, R86, R87 ;  /* 0x0800005699997389 */ /* 0x0002a40000040057 */
[----:B012---:R-:W-:Y:S05]  /*62e0*/  ENDCOLLECTIVE ;  /* 0x000000000000791b */ /* 0x007fea0003800000 */
.L_x_2047:
[----:B------:R-:W-:Y:S02]  /*62f0*/  ISETP.GT.U32.AND P6, PT, R156, 0xf, PT ;  /* 0x0000000f9c00780c */ /* 0x000fe40003fc4070 */
[----:B------:R-:W-:Y:S02]  /*6300*/  MOV R151, R153 ;  /* 0x0000009900977202 */ /* 0x000fe40000000f00 */
[----:B------:R-:W-:-:S03]  /*6310*/  MOV R153, R163 ;  /* 0x000000a300997202 */ /* 0x000fc60000000f00 */
[----:B------:R-:W-:-:S07]  /*6320*/  @P3 FMUL.FTZ R151, R151, R162 ;  /* 0x000000a297973220 */ /* 0x000fce0000410000 */
[----:B------:R-:W-:Y:S05]  /*6330*/  WARPSYNC.COLLECTIVE R152, `(.L_x_2048) ;  /* 0x0000000098087348 */ /* 0x000fea0003c00000 */
[----:B------:R0:W1:Y:S02]  /*6340*/  SHFL.DOWN P2, R153, R153, R86, R87 ;  /* 0x0800005699997389 */ /* 0x0000640000040057 */
[----:B01----:R-:W-:Y:S05]  /*6350*/  ENDCOLLECTIVE ;  /* 0x000000000000791b */ /* 0x003fea0003800000 */
.L_x_2048:
[----:B------:R-:W-:-:S05]  /*6360*/  MOV R86, R153 ;  /* 0x0000009900567202 */ /* 0x000fca0000000f00 */
[----:B------:R-:W-:Y:S01]  /*6370*/  @P3 FFMA.FTZ R86, R162, R86, R163 ;  /* 0x00000056a2563223 */ /* 0x000fe200000100a3 */
[----:B------:R-:W-:-:S04]  /*6380*/  @P3 MOV R162, R151 ;  /* 0x0000009700a23202 */ /* 0x000fc80000000f00 */
[----:B------:R-:W-:Y:S01]  /*6390*/  @P3 MOV R163, R86 ;  /* 0x0000005600a33202 */ /* 0x000fe20000000f00 */
[----:B------:R-:W-:Y:S01]  /*63a0*/  HFMA2 R86, -RZ, RZ, 0, 1.1920928955078125e-07 ;  /* 0x00000002ff567431 */ /* 0x000fe200000001ff */
[----:B------:R-:W-:Y:S02]  /*63b0*/  MOV R153, R162 ;  /* 0x000000a200997202 */ /* 0x000fe40000000f00 */
[----:B------:R-:W-:-:S13]  /*63c0*/  ISETP.GT.U32.AND P3, PT, R156, 0x1d, PT ;  /* 0x0000001d9c00780c */ /* 0x000fda0003f64070 */
[----:B------:R-:W-:Y:S05]  /*63d0*/  WARPSYNC.COLLECTIVE R152, `(.L_x_2049) ;  /* 0x0000000098087348 */ /* 0x000fea0003c00000 */
[----:B------:R0:W1:Y:S02]  /*63e0*/  SHFL.DOWN P2, R153, R153, R86, R87 ;  /* 0x0800005699997389 */ /* 0x0000640000040057 */
[----:B01----:R-:W-:Y:S05]  /*63f0*/  ENDCOLLECTIVE ;  /* 0x000000000000791b */ /* 0x003fea0003800000 */
.L_x_2049:
[----:B------:R-:W-:Y:S02]  /*6400*/  MOV R151, R153 ;  /* 0x0000009900977202 */ /* 0x000fe40000000f00 */
[----:B------:R-:W-:-:S03]  /*6410*/  MOV R153, R163 ;  /* 0x000000a300997202 */ /* 0x000fc60000000f00 */
[----:B------:R-:W-:-:S07]  /*6420*/  @!P3 FMUL.FTZ R151, R162, R151 ;  /* 0x00000097a297b220 */ /* 0x000fce0000410000 */
[----:B------:R-:W-:Y:S05]  /*6430*/  WARPSYNC.COLLECTIVE R152, `(.L_x_2050) ;  /* 0x0000000098087348 */ /* 0x000fea0003c00000 */
[----:B------:R0:W1:Y:S02]  /*6440*/  SHFL.DOWN P2, R153, R153, R86, R87 ;  /* 0x0800005699997389 */ /* 0x0000640000040057 */
[----:B01----:R-:W-:Y:S05]  /*6450*/  ENDCOLLECTIVE ;  /* 0x000000000000791b */ /* 0x003fea0003800000 */
.L_x_2050:
[----:B------:R-:W-:Y:S01]  /*6460*/  HFMA2 R86, -RZ, RZ, 0, 2.384185791015625e-07 ;  /* 0x00000004ff567431 */ /* 0x000fe200000001ff */
[----:B------:R-:W-:-:S05]  /*6470*/  MOV R156, R153 ;  /* 0x00000099009c7202 */ /* 0x000fca0000000f00 */
[----:B------:R-:W-:Y:S01]  /*6480*/  @!P3 FFMA.FTZ R156, R162, R156, R163 ;  /* 0x0000009ca29cb223 */ /* 0x000fe200000100a3 */
[----:B------:R-:W-:-:S04]  /*6490*/  @!P3 MOV R162, R151 ;  /* 0x0000009700a2b202 */ /* 0x000fc80000000f00 */
[----:B------:R-:W-:Y:S02]  /*64a0*/  MOV R153, R162 ;  /* 0x000000a200997202 */ /* 0x000fe40000000f00 */
[----:B------:R-:W-:-:S07]  /*64b0*/  @!P3 MOV R163, R156 ;  /* 0x0000009c00a3b202 */ /* 0x000fce0000000f00 */
[----:B------:R-:W-:Y:S05]  /*64c0*/  WARPSYNC.COLLECTIVE R152, `(.L_x_2051) ;  /* 0x0000000098087348 */ /* 0x000fea0003c00000 */
[----:B------:R0:W1:Y:S02]  /*64d0*/  SHFL.DOWN P2, R153, R153, R86, R87 ;  /* 0x0800005699997389 */ /* 0x0000640000040057 */
[----:B01----:R-:W-:Y:S05]  /*64e0*/  ENDCOLLECTIVE ;  /* 0x000000000000791b */ /* 0x003fea0003800000 */
.L_x_2051:
[----:B------:R-:W-:Y:S02]  /*64f0*/  MOV R151, R153 ;  /* 0x0000009900977202 */ /* 0x000fe40000000f00 */
[----:B------:R-:W-:-:S03]  /*6500*/  MOV R153, R163 ;  /* 0x000000a300997202 */ /* 0x000fc60000000f00 */
[----:B------:R-:W-:-:S07]  /*6510*/  @!P4 FMUL.FTZ R151, R162, R151 ;  /* 0x00000097a297c220 */ /* 0x000fce0000410000 */
[----:B------:R-:W-:Y:S05]  /*6520*/  WARPSYNC.COLLECTIVE R152, `(.L_x_2052) ;  /* 0x0000000098087348 */ /* 0x000fea0003c00000 */
[----:B------:R0:W1:Y:S02]  /*6530*/  SHFL.DOWN P2, R153, R153, R86, R87 ;  /* 0x0800005699997389 */ /* 0x0000640000040057 */
[----:B01----:R-:W-:Y:S05]  /*6540*/  ENDCOLLECTIVE ;  /* 0x000000000000791b */ /* 0x003fea0003800000 */
.L_x_2052:
[----:B------:R-:W-:Y:S01]  /*6550*/  HFMA2 R86, -RZ, RZ, 0, 4.76837158203125e-07 ;  /* 0x00000008ff567431 */ /* 0x000fe200000001ff */
        /* <DEDUP_REMOVED lines=8> */
.L_x_2053:
[----:B------:R-:W-:Y:S02]  /*65e0*/  MOV R151, R153 ;  /* 0x0000009900977202 */ /* 0x000fe40000000f00 */
[----:B------:R-:W-:-:S03]  /*65f0*/  MOV R153, R163 ;  /* 0x000000a300997202 */ /* 0x000fc60000000f00 */
[----:B------:R-:W-:-:S07]  /*6600*/  @!P5 FMUL.FTZ R151, R162, R151 ;  /* 0x00000097a297d220 */ /* 0x000fce0000410000 */
[----:B------:R-:W-:Y:S05]  /*6610*/  WARPSYNC.COLLECTIVE R152, `(.L_x_2054) ;  /* 0x0000000098087348 */ /* 0x000fea0003c00000 */
[----:B------:R0:W1:Y:S02]  /*6620*/  SHFL.DOWN P2, R153, R153, R86, R87 ;  /* 0x0800005699997389 */ /* 0x0000640000040057 */
[----:B01----:R-:W-:Y:S05]  /*6630*/  ENDCOLLECTIVE ;  /* 0x000000000000791b */ /* 0x003fea0003800000 */
.L_x_2054:
[----:B------:R-:W-:Y:S01]  /*6640*/  HFMA2 R86, -RZ, RZ, 0, 9.5367431640625e-07 ;  /* 0x00000010ff567431 */ /* 0x000fe200000001ff */
        /* <DEDUP_REMOVED lines=8> */
.L_x_2055:
[----:B------:R-:W-:Y:S02]  /*66d0*/  MOV R151, R153 ;  /* 0x0000009900977202 */ /* 0x000fe40000000f00 */
[----:B------:R-:W-:-:S03]  /*66e0*/  MOV R153, R163 ;  /* 0x000000a300997202 */ /* 0x000fc60000000f00 */
[----:B------:R-:W-:-:S07]  /*66f0*/  @!P6 FMUL.FTZ R151, R162, R151 ;  /* 0x00000097a297e220 */ /* 0x000fce0000410000 */
[----:B------:R-:W-:Y:S05]  /*6700*/  WARPSYNC.COLLECTIVE R152, `(.L_x_2056) ;  /* 0x0000000098087348 */ /* 0x000fea0003c00000 */
[----:B------:R0:W1:Y:S02]  /*6710*/  SHFL.DOWN P2, R153, R153, R86, R87 ;  /* 0x0800005699997389 */ /* 0x0000640000040057 */
[----:B01----:R-:W-:Y:S05]  /*6720*/  ENDCOLLECTIVE ;  /* 0x000000000000791b */ /* 0x003fea0003800000 */
.L_x_2056:
[----:B------:R-:W-:Y:S01]  /*6730*/  HFMA2 R87, -RZ, RZ, 0, 0 ;  /* 0x00000000ff577431 */ /* 0x000fe200000001ff */
[----:B------:R-:W-:Y:S02]  /*6740*/  MOV R86, 0x1f ;  /* 0x0000001f00567802 */ /* 0x000fe40000000f00 */
[----:B------:R-:W-:-:S05]  /*6750*/  MOV R156, R153 ;  /* 0x00000099009c7202 */ /* 0x000fca0000000f00 */
[----:B------:R-:W-:Y:S01]  /*6760*/  @!P6 FFMA.FTZ R156, R162, R156, R163 ;  /* 0x0000009ca29ce223 */ /* 0x000fe200000100a3 */
[----:B------:R-:W-:-:S04]  /*6770*/  @!P6 MOV R162, R151 ;  /* 0x0000009700a2e202 */ /* 0x000fc80000000f00 */
[----:B------:R-:W-:Y:S02]  /*6780*/  MOV R151, R162 ;  /* 0x000000a200977202 */ /* 0x000fe40000000f00 */
[----:B------:R-:W-:-:S07]  /*6790*/  @!P6 MOV R163, R156 ;  /* 0x0000009c00a3e202 */ /* 0x000fce0000000f00 */
[----:B------:R-:W-:Y:S05]  /*67a0*/  WARPSYNC.COLLECTIVE R152, `(.L_x_2057) ;  /* 0x0000000098087348 */ /* 0x000fea0003c00000 */
[----:B------:R0:W1:Y:S02]  /*67b0*/  SHFL.IDX P2, R153, R151, R87, R86 ;  /* 0x0000005797997389 */ /* 0x0000640000040056 */
[----:B01----:R-:W-:Y:S05]  /*67c0*/  ENDCOLLECTIVE ;  /* 0x000000000000791b */ /* 0x003fea0003800000 */
.L_x_2057:
[----:B------:R-:W-:Y:S02]  /*67d0*/  MOV R151, R163 ;  /* 0x000000a300977202 */ /* 0x000fe40000000f00 */
[----:B------:R-:W-:-:S07]  /*67e0*/  MOV R157, R153 ;  /* 0x00000099009d7202 */ /* 0x000fce0000000f00 */
[----:B------:R-:W-:Y:S05]  /*67f0*/  WARPSYNC.COLLECTIVE R152, `(.L_x_2058) ;  /* 0x0000000098087348 */ /* 0x000fea0003c00000 */
[----:B------:R0:W1:Y:S02]  /*6800*/  SHFL.IDX P2, R153, R151, R87, R86 ;  /* 0x0000005797997389 */ /* 0x0000640000040056 */
[----:B01----:R-:W-:Y:S05]  /*6810*/  ENDCOLLECTIVE ;  /* 0x000000000000791b */ /* 0x003fea0003800000 */
.L_x_2058:
[----:B------:R-:W-:Y:S01]  /*6820*/  HFMA2 R86, -RZ, RZ, 0, 5.9604644775390625e-08 ;  /* 0x00000001ff567431 */ /* 0x000fe200000001ff */
[----:B------:R-:W-:Y:S02]  /*6830*/  MOV R87, 0x1f ;  /* 0x0000001f00577802 */ /* 0x000fe40000000f00 */
[----:B------:R-:W-:Y:S02]  /*6840*/  MOV R151, R40 ;  /* 0x0000002800977202 */ /* 0x000fe40000000f00 */
[----:B------:R-:W-:Y:S02]  /*6850*/  MOV R156, R153 ;  /* 0x00000099009c7202 */ /* 0x000fe40000000f00 */
[----:B------:R-:W-:-:S03]  /*6860*/  MOV R153, R162 ;  /* 0x000000a200997202 */ /* 0x000fc60000000f00 */
[-C--:B------:R-:W-:Y:S01]  /*6870*/  FFMA.FTZ R156, R41, R157.reuse, R156 ;  /* 0x0000009d299c7223 */ /* 0x080fe2000001009c */
[----:B------:R-:W-:-:S07]  /*6880*/  FMUL.FTZ R157, R40, R157 ;  /* 0x0000009d289d7220 */ /* 0x000fce0000410000 */
[----:B------:R-:W-:Y:S05]  /*6890*/  WARPSYNC.COLLECTIVE R152, `(.L_x_2059) ;  /* 0x0000000098087348 */ /* 0x000fea0003c00000 */
[----:B------:R0:W1:Y:S02]  /*68a0*/  SHFL.DOWN P2, R153, R153, R86, R87 ;  /* 0x0800005699997389 */ /* 0x0000640000040057 */
[----:B01----:R-:W-:Y:S05]  /*68b0*/  ENDCOLLECTIVE ;  /* 0x000000000000791b */ /* 0x003fea0003800000 */
.L_x_2059:
[----:B------:R-:W-:Y:S02]  /*68c0*/  MOV R162, R153 ;  /* 0x0000009900a27202 */ /* 0x000fe40000000f00 */
[----:B------:R-:W-:-:S07]  /*68d0*/  MOV R153, R163 ;  /* 0x000000a300997202 */ /* 0x000fce0000000f00 */
[----:B------:R-:W-:Y:S05]  /*68e0*/  WARPSYNC.COLLECTIVE R152, `(.L_x_2060) ;  /* 0x0000000098087348 */ /* 0x000fea0003c00000 */
[----:B------:R0:W1:Y:S02]  /*68f0*/  SHFL.DOWN P2, R153, R153, R86, R87 ;  /* 0x0800005699997389 */ /* 0x0000640000040057 */
[----:B01----:R-:W-:Y:S05]  /*6900*/  ENDCOLLECTIVE ;  /* 0x000000000000791b */ /* 0x003fea0003800000 */
.L_x_2060:
[----:B------:R-:W-:Y:S01]  /*6910*/  HFMA2 R87, -RZ, RZ, 0, 0 ;  /* 0x00000000ff577431 */ /* 0x000fe200000001ff */
[----:B------:R-:W-:Y:S02]  /*6920*/  MOV R86, 0x1f ;  /* 0x0000001f00567802 */ /* 0x000fe40000000f00 */
[----:B------:R-:W-:-:S07]  /*6930*/  MOV R163, R153 ;  /* 0x0000009900a37202 */ /* 0x000fce0000000f00 */
[----:B------:R-:W-:Y:S05]  /*6940*/  WARPSYNC.COLLECTIVE R152, `(.L_x_2061) ;  /* 0x0000000098087348 */ /* 0x000fea0003c00000 */
[----:B------:R0:W1:Y:S02]  /*6950*/  SHFL.IDX P2, R153, R151, R87, R86 ;  /* 0x0000005797997389 */ /* 0x0000640000040056 */
[----:B01----:R-:W-:Y:S05]  /*6960*/  ENDCOLLECTIVE ;  /* 0x000000000000791b */ /* 0x003fea0003800000 */
.L_x_2061:
[----:B------:R-:W-:Y:S02]  /*6970*/  MOV R151, R41 ;  /* 0x0000002900977202 */ /* 0x000fe40000000f00 */
[----:B------:R-:W-:-:S07]  /*6980*/  MOV R40, R153 ;  /* 0x0000009900287202 */ /* 0x000fce0000000f00 */
[----:B------:R-:W-:Y:S05]  /*6990*/  WARPSYNC.COLLECTIVE R152, `(.L_x_2062) ;  /* 0x0000000098087348 */ /* 0x000fea0003c00000 */
[----:B------:R0:W1:Y:S02]  /*69a0*/  SHFL.IDX P2, R153, R151, R87, R86 ;  /* 0x0000005797997389 */ /* 0x0000640000040056 */
[----:B01----:R-:W-:Y:S05]  /*69b0*/  ENDCOLLECTIVE ;  /* 0x000000000000791b */ /* 0x003fea0003800000 */
.L_x_2062:
[----:B------:R-:W-:Y:S02]  /*69c0*/  MOV R41, R153 ;  /* 0x0000009900297202 */ /* 0x000fe40000000f00 */
[----:B------:R-:W-:Y:S01]  /*69d0*/  ISETP.NE.AND P2, PT, R83, 0x1f, PT ;  /* 0x0000001f5300780c */ /* 0x000fe20003f45270 */
[----:B------:R-:W-:-:S12]  /*69e0*/  BRA `(.L_x_2063) ;  /* 0xffffffc400387947 */ /* 0x000fd8000383ffff */
.L_x_2064:
        /* <DEDUP_REMOVED lines=9> */
.L_x_10428:


//--------------------- .text._Z25selective_scan_bwd_kernelI32Selective_Scan_bwd_kernel_traitsILi128ELi16ELb1ELb0ELb1ELb0ELb1EN3c108BFloat16EfEEv12SSMParamsBwd --------------------------
	.section	.text._Z25selective_scan_bwd_kernelI32Selective_Scan_bwd_kernel_traitsILi128ELi16ELb1ELb0ELb1ELb0ELb1EN3c108BFloat16EfEEv12SSMParamsBwd,"ax",@progbits
	.align	128
        .global         _Z25selective_scan_bwd_kernelI32Selective_Scan_bwd_kernel_traitsILi128ELi16ELb1ELb0ELb1ELb0ELb1EN3c108BFloat16EfEEv12SSMParamsBwd
        .type           _Z25selective_scan_bwd_kernelI32Selective_Scan_bwd_kernel_traitsILi128ELi16ELb1ELb0ELb1ELb0ELb1EN3c108BFloat16EfEEv12SSMParamsBwd,@function
        .size           _Z25selective_scan_bwd_kernelI32Selective_Scan_bwd_kernel_traitsILi128ELi16ELb1ELb0ELb1ELb0ELb1EN3c108BFloat16EfEEv12SSMParamsBwd,(.L_x_10429 - _Z25selective_scan_bwd_kernelI32Selective_Scan_bwd_kernel_traitsILi128ELi16ELb1ELb0ELb1ELb0ELb1EN3c108BFloat16EfEEv12SSMParamsBwd)
        .other          _Z25selective_scan_bwd_kernelI32Selective_Scan_bwd_kernel_traitsILi128ELi16ELb1ELb0ELb1ELb0ELb1EN3c108BFloat16EfEEv12SSMParamsBwd,@"STO_CUDA_ENTRY STV_DEFAULT"
_Z25selective_scan_bwd_kernelI32Selective_Scan_bwd_kernel_traitsILi128ELi16ELb1ELb0ELb1ELb0ELb1EN3c108BFloat16EfEEv12SSMParamsBwd:
.text._Z25selective_scan_bwd_kernelI32Selective_Scan_bwd_kernel_traitsILi128ELi16ELb1ELb0ELb1ELb0ELb1EN3c108BFloat16EfEEv12SSMParamsBwd:
        /* <DEDUP_REMOVED lines=24> */
[----:B------:R-:W-:Y:S02]  /*0180*/  MOV R3, UR5 ;  /* 0x0000000500037c02 */ /* 0x000fe40008000f00 */
        /* <DEDUP_REMOVED lines=14> */
[----:B------:R-:W-:Y:S02]  /*0270*/  UIMAD UR23, UR10, UR23, UR5 ;  /* 0x000000170a1772a4 */ /* 0x000fe4000f8e0205 */
[----:B------:R-:W-:Y:S01]  /*0280*/  UIMAD UR22, UR10, UR15, UR17 ;  /* 0x0000000f0a1672a4 */ /* 0x000fe2000f8e0211 */
[----:B------:R-:W4:Y:S05]  /*0290*/  LDCU.128 UR12, c[0x0][0x460] ;  /* 0x00008c00ff0c77ac */ /* 0x000f2a0008000c00 */
[----:B------:R-:W5:Y:S01]  /*02a0*/  I2F.RP R0, UR29 ;  /* 0x0000001d00007d06 */ /* 0x000f620008209400 */
[----:B-1----:R-:W-:Y:S01]  /*02b0*/  ULEA UR17, UR25, 0xfffff800, 0xb ;  /* 0xfffff80019117891 */ /* 0x002fe2000f8e58ff */
[----:B------:R-:W1:Y:S03]  /*02c0*/  LDCU.64 UR20, c[0x0][0x498] ;  /* 0x00009300ff1477ac */ /* 0x000e660008000a00 */
[----:B------:R-:W-:-:S02]  /*02d0*/  UIADD3 UR18, UP0, UPT, UR17, UR4, URZ ;  /* 0x0000000411127290 */ /* 0x000fc4000ff1e0ff */
[----:B------:R-:W-:Y:S01]  /*02e0*/  USHF.R.S32.HI UR9, URZ, 0x1f, UR17 ;  /* 0x0000001fff097899 */ /* 0x000fe20008011411 */
[----:B------:R-:W-:Y:S01]  /*02f0*/  UMOV UR4, URZ ;  /* 0x000000ff00047c82 */ /* 0x000fe20008000000 */
[----:B------:R-:W-:Y:S02]  /*0300*/  UIADD3 UR11, UP2, UPT, UR17, UR16, URZ ;  /* 0x00000010110b7290 */ /* 0x000fe4000ff5e0ff */
        /* <DEDUP_REMOVED lines=19> */
[----:B------:R-:W3:Y:S01]  /*0440*/  LDCU.64 UR22, c[0x0][0x4a0] ;  /* 0x00009400ff1677ac */ /* 0x000ee20008000a00 */
[----:B------:R-:W-:-:S02]  /*0450*/  UIADD3 UR14, UPT, UPT, -UR11, URZ, URZ ;  /* 0x000000ff0b0e7290 */ /* 0x000fc4000fffe1ff */
[----:B-1----:R-:W-:Y:S02]  /*0460*/  UIMAD.WIDE.U32 UR4, UR8, UR20, URZ ;  /* 0x00000014080472a5 */ /* 0x002fe4000f8e00ff */
[----:B------:R-:W-:Y:S02]  /*0470*/  UIMAD UR14, UR29, UR14, UR24 ;  /* 0x0000000e1d0e72a4 */ /* 0x000fe4000f8e0218 */
[----:B------:R-:W-:Y:S02]  /*0480*/  UIMAD UR5, UR8, UR21, UR5 ;  /* 0x00000015080572a4 */ /* 0x000fe4000f8e0205 */
[----:B------:R-:W-:Y:S02]  /*0490*/  UISETP.GT.U32.AND UP2, UPT, UR29, UR14, UPT ;  /* 0x0000000e1d00728c */ /* 0x000fe4000bf44070 */
[----:B----4-:R-:W-:Y:S02]  /*04a0*/  UIMAD.WIDE.U32 UR20, UR8, UR6, URZ ;  /* 0x00000006081472a5 */ /* 0x010fe4000f8e00ff */
[----:B--2---:R-:W-:-:S02]  /*04b0*/  UISETP.NE.U32.AND UP0, UPT, UR26, URZ, UPT ;  /* 0x000000ff1a00728c */ /* 0x004fc4000bf05070 */
[----:B---3--:R-:W-:Y:S02]  /*04c0*/  UIMAD.WIDE.U32 UR12, UR10, UR22, UR4 ;  /* 0x000000160a0c72a5 */ /* 0x008fe4000f8e0004 */
[----:B------:R-:W-:Y:S02]  /*04d0*/  UIMAD UR21, UR8, UR7, UR21 ;  /* 0x00000007081572a4 */ /* 0x000fe4000f8e0215 */
[----:B------:R-:W-:Y:S02]  /*04e0*/  UIMAD UR22, UR10, UR23, UR13 ;  /* 0x000000170a1672a4 */ /* 0x000fe4000f8e020d */
[----:B------:R-:W-:Y:S02]  /*04f0*/  @!UP2 UIADD3 UR14, UPT, UPT, UR14, -UR29, URZ ;  /* 0x8000001d0e0ea290 */ /* 0x000fe4000fffe0ff */
[----:B------:R-:W-:Y:S02]  /*0500*/  ULOP3.LUT UR13, UR10, UR28, URZ, 0x3c, !UPT ;  /* 0x0000001c0a0d7292 */ /* 0x000fe4000f8e3cff */
[----:B------:R-:W-:-:S02]  /*0510*/  UISETP.GE.U32.AND UP1, UPT, UR14, UR29, UPT ;  /* 0x0000001d0e00728c */ /* 0x000fc4000bf26070 */
[----:B------:R-:W-:Y:S02]  /*0520*/  @!UP2 UIADD3 UR11, UPT, UPT, UR11, 0x1, URZ ;  /* 0x000000010b0ba890 */ /* 0x000fe4000fffe0ff */
[----:B------:R-:W-:Y:S01]  /*0530*/  UISETP.NE.AND.EX UP0, UPT, UR27, URZ, UPT, UP0 ;  /* 0x000000ff1b00728c */ /* 0x000fe2000bf05300 */
[----:B------:R-:W1:Y:S01]  /*0540*/  LDCU.64 UR6, c[0x0][0x528] ;  /* 0x0000a500ff0677ac */ /* 0x000e620008000a00 */
[----:B------:R-:W-:-:S05]  /*0550*/  UISETP.GE.AND UP2, UPT, UR13, URZ, UPT ;  /* 0x000000ff0d00728c */ /* 0x000fca000bf46270 */
[----:B------:R-:W-:Y:S02]  /*0560*/  @UP1 UIADD3 UR11, UPT, UPT, UR11, 0x1, URZ ;  /* 0x000000010b0b1890 */ /* 0x000fe4000fffe0ff */
[----:B------:R-:W-:Y:S01]  /*0570*/  UISETP.NE.AND UP1, UPT, UR28, URZ, UPT ;  /* 0x000000ff1c00728c */ /* 0x000fe2000bf25270 */
[----:B------:R-:W2:Y:S01]  /*0580*/  LDCU.64 UR26, c[0x0][0x3e8] ;  /* 0x00007d00ff1a77ac */ /* 0x000ea20008000a00 */
[----:B------:R-:W3:Y:S02]  /*0590*/  @UP0 LDCU UR13, c[0x0][0x384] ;  /* 0x00007080ff0d07ac */ /* 0x000ee40008000800 */
[----:B------:R-:W-:Y:S02]  /*05a0*/  @!UP2 UIADD3 UR11, UPT, UPT, -UR11, URZ, URZ ;  /* 0x000000ff0b0ba290 */ /* 0x000fe4000fffe1ff */
[----:B------:R-:W-:-:S05]  /*05b0*/  UIADD3 UR12, UP2, UPT, UR17, UR12, URZ ;  /* 0x0000000c110c7290 */ /* 0x000fca000ff5e0ff */
[----:B------:R-:W-:Y:S01]  /*05c0*/  @!UP1 ULOP3.LUT UR11, URZ, UR28, URZ, 0x33, !UPT ;  /* 0x0000001cff0b9292 */ /* 0x000fe2000f8e33ff */
[----:B------:R-:W4:Y:S01]  /*05d0*/  LDCU.64 UR4, c[0x0][0x450] ;  /* 0x00008a00ff0477ac */ /* 0x000f220008000a00 */
[----:B-1----:R-:W-:Y:S02]  /*05e0*/  ULEA UR14, UP1, UR12, UR6, 0x1 ;  /* 0x000000060c0e7291 */ /* 0x002fe4000f8208ff */
[----:B------:R-:W-:Y:S01]  /*05f0*/  USHF.R.S32.HI UR6, URZ, 0x1f, UR11 ;  /* 0x0000001fff067899 */ /* 0x000fe2000801140b */
[----:B------:R-:W1:Y:S01]  /*0600*/  @UP0 LDCU UR28, c[0x0][0x38c] ;  /* 0x00007180ff1c07ac */ /* 0x000e620008000800 */
[----:B------:R-:W-:Y:S02]  /*0610*/  UIADD3.X UR22, UPT, UPT, UR9, UR22, URZ, UP2, !UPT ;  /* 0x0000001609167290 */ /* 0x000fe400097fe4ff */
[----:B--2---:R-:W-:Y:S01]  /*0620*/  UIMAD UR6, UR6, UR26, URZ ;  /* 0x0000001a060672a4 */ /* 0x004fe2000f8e02ff */
[----:B------:R-:W2:Y:S01]  /*0630*/  @UP0 LDCU.64 UR30, c[0x0][0x480] ;  /* 0x00009000ff1e07ac */ /* 0x000ea20008000a00 */
[----:B------:R-:W-:-:S02]  /*0640*/  ULEA.HI.X UR22, UR12, UR7, UR22, 0x1, UP1 ;  /* 0x000000070c167291 */ /* 0x000fc400088f0c16 */
[----:B------:R-:W-:Y:S02]  /*0650*/  UIMAD.WIDE.U32 UR20, UR11, UR26, UR20 ;  /* 0x0000001a0b1472a5 */ /* 0x000fe4000f8e0014 */
[----:B------:R-:W-:Y:S02]  /*0660*/  UIMAD UR12, UR11, UR27, UR6 ;  /* 0x0000001b0b0c72a4 */ /* 0x000fe4000f8e0206 */
[----:B---3--:R-:W-:Y:S02]  /*0670*/  @UP0 UIMAD UR8, UR8, UR13, UR10 ;  /* 0x0000000d080802a4 */ /* 0x008fe4000f8e020a */
[----:B------:R-:W-:Y:S02]  /*0680*/  UIADD3 UR17, UP1, UPT, UR17, UR20, URZ ;  /* 0x0000001411117290 */ /* 0x000fe4000ff3e0ff */
[----:B------:R-:W-:Y:S02]  /*0690*/  UIADD3 UR12, UPT, UPT, UR21, UR12, URZ ;  /* 0x0000000c150c7290 */ /* 0x000fe4000fffe0ff */
[----:B------:R-:W-:-:S02]  /*06a0*/  @UP0 UIMAD UR8, UR8, UR25, URZ ;  /* 0x00000019080802a4 */ /* 0x000fc4000f8e02ff */
        /* <DEDUP_REMOVED lines=22> */
[----:B-1----:R-:W-:Y:S01]  /*0810*/  ULEA UR25, UR8, UR25, 0x18 ;  /* 0x0000001908197291 */ /* 0x002fe2000f8ec0ff */
[C---:B0-----:R-:W-:Y:S02]  /*0820*/  SHF.L.U32 R0, R83.reuse, 0x1, RZ ;  /* 0x0000000153007819 */ /* 0x041fe400000006ff */
[----:B------:R-:W-:Y:S02]  /*0830*/  LOP3.LUT R40, R83, 0x1f, RZ, 0xc0, !PT ;  /* 0x0000001f53287812 */ /* 0x000fe400078ec0ff */
[----:B------:R-:W-:-:S04]  /*0840*/  LOP3.LUT R5, R0, 0x7c0, RZ, 0xc0, !PT ;  /* 0x000007c000057812 */ /* 0x000fc800078ec0ff */
[----:B--23--:R-:W-:-:S07]  /*0850*/  LOP3.LUT R16, R5, R40, RZ, 0xfc, !PT ;  /* 0x0000002805107212 */ /* 0x00cfce00078efcff */
.L_x_2113:
        /* <DEDUP_REMOVED lines=10> */
[----:B------:R-:W-:Y:S01]  /*0900*/  ULEA UR8, UR12, 0xfffff800, 0xb ;  /* 0xfffff8000c087891 */ /* 0x000fe2000f8e58ff */
[----:B------:R-:W2:Y:S01]  /*0910*/  LDCU UR14, c[0x0][0x38c] ;  /* 0x00007180ff0e77ac */ /* 0x000ea20008000800 */
[----:B------:R-:W3:Y:S05]  /*0920*/  LDG.E.128 R8, desc[UR32][R2.64] ;  /* 0x0000002002087981 */ /* 0x000eea000c1e1d00 */
[----:B------:R-:W4:Y:S01]  /*0930*/  S2UR UR10, SR_CTAID.Y ;  /* 0x00000000000a79c3 */ /* 0x000f220000002600 */
[----:B------:R-:W5:Y:S01]  /*0940*/  LDG.E.128 R28, desc[UR32][R2.64+0x200] ;  /* 0x00020020021c7981 */ /* 0x000f62000c1e1d00 */
[----:B------:R-:W-:-:S06]  /*0950*/  IMAD.WIDE.U32 R18, R16, 0x10, R18 ;  /* 0x0000001010127825 */ /* 0x000fcc00078e0012 */
[----:B------:R-:W4:Y:S01]  /*0960*/  LDC.64 R26, c[0x0][0x418] ;  /* 0x00010600ff1a7b82 */ /* 0x000f220000000a00 */
[----:B0-----:R-:W-:-:S07]  /*0970*/  IADD3 R82, PT, PT, R5, R0, RZ ;  /* 0x0000000005527210 */ /* 0x001fce0007ffe0ff */
[----:B------:R-:W0:Y:S01]  /*0980*/  LDC.64 R78, c[0x0][0x510] ;  /* 0x00014400ff4e7b82 */ /* 0x000e220000000a00 */
[----:B------:R-:W-:-:S04]  /*0990*/  LEA R82, R82, UR25, 0x4 ;  /* 0x0000001952527c11 */ /* 0x000fc8000f8e20ff */
[----:B------:R-:W-:-:S03]  /*09a0*/  LEA R81, R0, R82, 0x4 ;  /* 0x0000005200517211 */ /* 0x000fc600078e20ff */
[----:B------:R-:W2:Y:S01]  /*09b0*/  LDC.64 R84, c[0x0][0x558] ;  /* 0x00015600ff547b82 */ /* 0x000ea20000000a00 */
[----:B---3--:R-:W-:Y:S04]  /*09c0*/  STS.128 [R82], R8 ;  /* 0x0000000852007388 */ /* 0x008fe80000000c00 */
[----:B-----5:R3:W-:Y:S01]  /*09d0*/  STS.128 [R82+0x200], R28 ;  /* 0x0002001c52007388 */ /* 0x0207e20000000c00 */
[----:B------:R-:W-:-:S03]  /*09e0*/  NOP ;  /* 0x0000000000007918 */ /* 0x000fc60000000000 */
[----:B------:R-:W-:Y:S04]  /*09f0*/  LDS.128 R12, [R81] ;  /* 0x00000000510c7984 */ /* 0x000fe80000000c00 */
[----:B------:R-:W5:Y:S01]  /*0a00*/  LDS.128 R20, [R81+0x10] ;  /* 0x0000100051147984 */ /* 0x000f620000000c00 */
[----:B------:R-:W-:Y:S01]  /*0a10*/  BAR.SYNC.DEFER_BLOCKING 0x0 ;  /* 0x0000000000007b1d */ /* 0x000fe20000010000 */
[----:B------:R-:W-:-:S04]  /*0a20*/  IMAD.WIDE.U32 R24, R16, 0x10, R24 ;  /* 0x0000001010187825 */ /* 0x000fc800078e0018 */
[----:B------:R-:W-:-:S03]  /*0a30*/  HFMA2 R3, -RZ, RZ, 0, 0 ;  /* 0x00000000ff037431 */ /* 0x000fc600000001ff */
[----:B---3--:R-:W3:Y:S01]  /*0a40*/  LDC.64 R28, c[0x0][0x488] ;  /* 0x00012200ff1c7b82 */ /* 0x008ee20000000a00 */
[----:B------:R-:W4:Y:S04]  /*0a50*/  LDG.E.128 R32, desc[UR32][R18.64] ;  /* 0x0000002012207981 */ /* 0x000f28000c1e1d00 */
[----:B------:R1:W2:Y:S03]  /*0a60*/  LDG.E.128 R36, desc[UR32][R18.64+0x200] ;  /* 0x0002002012247981 */ /* 0x0002a6000c1e1d00 */
[----:B-1----:R-:W1:Y:S01]  /*0a70*/  LDC.64 R18, c[0x0][0x410] ;  /* 0x00010400ff127b82 */ /* 0x002e620000000a00 */
[----:B----4-:R-:W-:Y:S04]  /*0a80*/  STS.128 [R82], R32 ;  /* 0x0000002052007388 */ /* 0x010fe80000000c00 */
[----:B--2---:R2:W-:Y:S01]  /*0a90*/  STS.128 [R82+0x200], R36 ;  /* 0x0002002452007388 */ /* 0x0045e20000000c00 */
[----:B------:R-:W-:-:S03]  /*0aa0*/  NOP ;  /* 0x0000000000007918 */ /* 0x000fc60000000000 */
[----:B------:R-:W-:Y:S04]  /*0ab0*/  LDS.128 R4, [R81] ;  /* 0x0000000051047984 */ /* 0x000fe80000000c00 */
[----:B------:R-:W-:Y:S01]  /*0ac0*/  LDS.128 R8, [R81+0x10] ;  /* 0x0000100051087984 */ /* 0x000fe20000000c00 */
[----:B------:R-:W-:Y:S01]  /*0ad0*/  BAR.SYNC.DEFER_BLOCKING 0x0 ;  /* 0x0000000000007b1d */ /* 0x000fe20000010000 */
[----:B------:R-:W-:Y:S01]  /*0ae0*/  MOV R2, UR8 ;  /* 0x0000000800027c02 */ /* 0x000fe20008000f00 */
[----:B-1----:R-:W-:-:S06]  /*0af0*/  IMAD R17, R19, UR26, RZ ;  /* 0x0000001a13117c24 */ /* 0x002fcc000f8e02ff */
[----:B--2---:R-:W1:Y:S01]  /*0b00*/  LDC.64 R36, c[0x0][0x478] ;  /* 0x00011e00ff247b82 */ /* 0x004e620000000a00 */
[----:B------:R-:W2:Y:S04]  /*0b10*/  LDG.E.128 R44, desc[UR32][R24.64] ;  /* 0x00000020182c7981 */ /* 0x000ea8000c1e1d00 */
[----:B------:R3:W4:Y:S01]  /*0b20*/  LDG.E.128 R48, desc[UR32][R24.64+0x200] ;  /* 0x0002002018307981 */ /* 0x000722000c1e1d00 */
[----:B------:R-:W-:Y:S01]  /*0b30*/  IMAD.WIDE.U32 R18, R18, UR26, R2 ;  /* 0x0000001a12127c25 */ /* 0x000fe2000f8e0002 */
[----:B-----5:R-:W-:Y:S01]  /*0b40*/  PRMT R87, R20, 0x7632, R87 ;  /* 0x0000763214577816 */ /* 0x020fe20000000057 */
[----:B------:R-:W5:Y:S03]  /*0b50*/  LDCU.64 UR8, c[0x0][0x490] ;  /* 0x00009200ff0877ac */ /* 0x000f660008000a00 */
[----:B------:R-:W-:-:S03]  /*0b60*/  IADD3 R19, PT, PT, R19, R17, RZ ;  /* 0x0000001113137210 */ /* 0x000fc60007ffe0ff */
[----:B------:R-:W-:-:S04]  /*0b70*/  IMAD.WIDE.U32 R18, R26, UR10, R18 ;  /* 0x0000000a1a127c25 */ /* 0x000fc8000f8e0012 */
[----:B------:R-:W-:Y:S01]  /*0b80*/  IMAD R0, R27, UR10, R19 ;  /* 0x0000000a1b007c24 */ /* 0x000fe2000f8e0213 */
[C---:B---3--:R-:W-:Y:S01]  /*0b90*/  LEA R24, P0, R18.reuse, R28, 0x1 ;  /* 0x0000001c12187211 */ /* 0x048fe200078008ff */
[----:B------:R-:W3:Y:S03]  /*0ba0*/  LDC.64 R26, c[0x0][0x428] ;  /* 0x00010a00ff1a7b82 */ /* 0x000ee60000000a00 */
[----:B------:R-:W-:-:S03]  /*0bb0*/  LEA.HI.X R25, R18, R29, R0, 0x1, P0 ;  /* 0x0000001d12197211 */ /* 0x000fc600000f0c00 */
[----:B------:R-:W-:-:S03]  /*0bc0*/  IMAD.WIDE.U32 R18, R16, 0x10, R24 ;  /* 0x0000001010127825 */ /* 0x000fc600078e0018 */
[----:B------:R-:W0:Y:S01]  /*0bd0*/  LDC.64 R24, c[0x0][0x420] ;  /* 0x00010800ff187b82 */ /* 0x000e220000000a00 */
[----:B--2---:R-:W-:Y:S04]  /*0be0*/  STS.128 [R82], R44 ;  /* 0x0000002c52007388 */ /* 0x004fe80000000c00 */
[----:B----4-:R-:W-:Y:S01]  /*0bf0*/  STS.128 [R82+0x200], R48 ;  /* 0x0002003052007388 */ /* 0x010fe20000000c00 */
[----:B------:R-:W-:-:S03]  /*0c00*/  NOP ;  /* 0x0000000000007918 */ /* 0x000fc60000000000 */
[----:B------:R-:W-:Y:S04]  /*0c10*/  LDS.128 R28, [R81] ;  /* 0x00000000511c7984 */ /* 0x000fe80000000c00 */
[----:B------:R-:W2:Y:S01]  /*0c20*/  LDS.128 R32, [R81+0x10] ;  /* 0x0000100051207984 */ /* 0x000ea20000000c00 */
[----:B------:R-:W-:Y:S06]  /*0c30*/  BAR.SYNC.DEFER_BLOCKING 0x0 ;  /* 0x0000000000007b1d */ /* 0x000fec0000010000 */
[----:B------:R-:W4:Y:S04]  /*0c40*/  LDG.E.128 R56, desc[UR32][R18.64] ;  /* 0x0000002012387981 */ /* 0x000f28000c1e1d00 */
[----:B------:R-:W5:Y:S01]  /*0c50*/  LDG.E.128 R60, desc[UR32][R18.64+0x200] ;  /* 0x00020020123c7981 */ /* 0x000f62000c1e1d00 */
[----:B0-----:R-:W-:-:S02]  /*0c60*/  IMAD R17, R25, UR26, RZ ;  /* 0x0000001a19117c24 */ /* 0x001fc4000f8e02ff */
[----:B------:R-:W-:-:S05]  /*0c70*/  IMAD.WIDE.U32 R24, R24, UR26, R2 ;  /* 0x0000001a18187c25 */ /* 0x000fca000f8e0002 */
[----:B------:R-:W-:-:S03]  /*0c80*/  IADD3 R25, PT, PT, R25, R17, RZ ;  /* 0x0000001119197210 */ /* 0x000fc60007ffe0ff */
[----:B---3--:R-:W-:-:S04]  /*0c90*/  IMAD.WIDE.U32 R24, R26, UR10, R24 ;  /* 0x0000000a1a187c25 */ /* 0x008fc8000f8e0018 */
[----:B------:R-:W-:Y:S01]  /*0ca0*/  IMAD R0, R27, UR10, R25 ;  /* 0x0000000a1b007c24 */ /* 0x000fe2000f8e0219 */
[----:B-1----:R-:W-:-:S04]  /*0cb0*/  LEA R36, P0, R24, R36, 0x1 ;  /* 0x0000002418247211 */ /* 0x002fc800078008ff */
[----:B------:R-:W-:-:S03]  /*0cc0*/  LEA.HI.X R37, R24, R37, R0, 0x1, P0 ;  /* 0x0000002518257211 */ /* 0x000fc600000f0c00 */
[----:B------:R-:W-:Y:S01]  /*0cd0*/  IMAD.WIDE.U32 R36, R16, 0x10, R36 ;  /* 0x0000001010247825 */ /* 0x000fe200078e0024 */
[----:B----4-:R-:W-:Y:S04]  /*0ce0*/  STS.128 [R82], R56 ;  /* 0x0000003852007388 */ /* 0x010fe80000000c00 */
[----:B-----5:R0:W-:Y:S01]  /*0cf0*/  STS.128 [R82+0x200], R60 ;  /* 0x0002003c52007388 */ /* 0x0201e20000000c00 */
[----:B------:R-:W-:-:S03]  /*0d00*/  NOP ;  /* 0x0000000000007918 */ /* 0x000fc60000000000 */
[----:B------:R-:W1:Y:S04]  /*0d10*/  LDS.128 R52, [R81] ;  /* 0x0000000051347984 */ /* 0x000e680000000c00 */
[----:B------:R-:W3:Y:S01]  /*0d20*/  LDS.128 R24, [R81+0x10] ;  /* 0x0000100051187984 */ /* 0x000ee20000000c00 */
[----:B------:R-:W-:Y:S08]  /*0d30*/  BAR.SYNC.DEFER_BLOCKING 0x0 ;  /* 0x0000000000007b1d */ /* 0x000ff00000010000 */
[----:B0-----:R-:W0:Y:S01]  /*0d40*/  LDC.64 R62, c[0x0][0x508] ;  /* 0x00014200ff3e7b82 */ /* 0x001e220000000a00 */
[----:B------:R-:W4:Y:S04]  /*0d50*/  LDG.E.128 R44, desc[UR32][R36.64] ;  /* 0x00000020242c7981 */ /* 0x000f28000c1e1d00 */
[----:B------:R3:W5:Y:S01]  /*0d60*/  LDG.E.128 R64, desc[UR32][R36.64+0x200] ;  /* 0x0002002024407981 */ /* 0x000762000c1e1d00 */
[----:B--2---:R-:W-:Y:S01]  /*0d70*/  PRMT R118, R34, 0x7632, R118 ;  /* 0x0000763222767816 */ /* 0x004fe20000000076 */
[----:B------:R-:W-:Y:S01]  /*0d80*/  UISETP.NE.U32.AND UP0, UPT, UR8, URZ, UPT ;  /* 0x000000ff0800728c */ /* 0x000fe2000bf05070 */
[----:B------:R-:W-:-:S02]  /*0d90*/  PRMT R121, R35, 0x7632, R121 ;  /* 0x0000763223797816 */ /* 0x000fc40000000079 */
[----:B-1----:R-:W-:Y:S01]  /*0da0*/  SHF.L.U32 R48, R53, 0x10, RZ ;  /* 0x0000001035307819 */ /* 0x002fe200000006ff */
[----:B------:R-:W-:Y:S01]  /*0db0*/  UISETP.NE.AND.EX UP0, UPT, UR9, URZ, UPT, UP0 ;  /* 0x000000ff0900728c */ /* 0x000fe2000bf05300 */
[C---:B------:R-:W-:Y:S02]  /*0dc0*/  SHF.L.U32 R39, R52.reuse, 0x10, RZ ;  /* 0x0000001034277819 */ /* 0x040fe400000006ff */
[----:B------:R-:W-:Y:S01]  /*0dd0*/  PRMT R49, R52, 0x7632, R49 ;  /* 0x0000763234317816 */ /* 0x000fe20000000031 */
[----:B------:R-:W-:Y:S01]  /*0de0*/  FMUL.FTZ R19, R48, -1.4426950216293334961 ;  /* 0xbfb8aa3b30137820 */ /* 0x000fe20000410000 */
[----:B---3--:R-:W-:Y:S01]  /*0df0*/  SHF.L.U32 R37, R25, 0x10, RZ ;  /* 0x0000001019257819 */ /* 0x008fe200000006ff */
[----:B------:R-:W-:Y:S01]  /*0e00*/  FMUL.FTZ R17, R39, -1.4426950216293334961 ;  /* 0xbfb8aa3b27117820 */ /* 0x000fe20000410000 */
[----:B------:R-:W-:Y:S01]  /*0e10*/  PRMT R50, R53, 0x7632, R50 ;  /* 0x0000763235327816 */ /* 0x000fe20000000032 */
[----:B------:R1:W2:Y:S01]  /*0e20*/  MUFU.EX2 R57, R19 ;  /* 0x0000001300397308 */ /* 0x0002a20000000800 */
[----:B------:R-:W-:Y:S01]  /*0e30*/  PRMT R52, R55, 0x7632, R52 ;  /* 0x0000763237347816 */ /* 0x000fe20000000034 */
[----:B------:R-:W-:Y:S01]  /*0e40*/  FMUL.FTZ R51, R37, -1.4426950216293334961 ;  /* 0xbfb8aa3b25337820 */ /* 0x000fe20000410000 */
[----:B------:R-:W-:-:S02]  /*0e50*/  PRMT R53, R24, 0x7632, R53 ;  /* 0x0000763218357816 */ /* 0x000fc40000000035 */
[----:B------:R-:W-:Y:S02]  /*0e60*/  SHF.L.U32 R52, R52, 0x10, RZ ;  /* 0x0000001034347819 */ /* 0x000fe400000006ff */
[----:B------:R-:W-:Y:S01]  /*0e70*/  SHF.L.U32 R53, R53, 0x10, RZ ;  /* 0x0000001035357819 */ /* 0x000fe200000006ff */
[----:B------:R3:W-:Y:S01]  /*0e80*/  MUFU.EX2 R72, R51 ;  /* 0x0000003300487308 */ /* 0x0007e20000000800 */
[----:B-1----:R-:W-:Y:S02]  /*0e90*/  SHF.L.U32 R19, R27, 0x10, RZ ;  /* 0x000000101b137819 */ /* 0x002fe400000006ff */
[----:B------:R-:W-:Y:S02]  /*0ea0*/  SHF.L.U32 R18, R54, 0x10, RZ ;  /* 0x0000001036127819 */ /* 0x000fe400000006ff */
[----:B------:R-:W-:Y:S01]  /*0eb0*/  SHF.L.U32 R38, R24, 0x10, RZ ;  /* 0x0000001018267819 */ /* 0x000fe200000006ff */
[----:B------:R-:W-:Y:S01]  /*0ec0*/  FMUL.FTZ R58, R19, -1.4426950216293334961 ;  /* 0xbfb8aa3b133a7820 */ /* 0x000fe20000410000 */
[----:B------:R-:W-:Y:S01]  /*0ed0*/  FMUL.FTZ R24, R52, -1.4426950216293334961 ;  /* 0xbfb8aa3b34187820 */ /* 0x000fe20000410000 */
[----:B------:R-:W-:Y:S01]  /*0ee0*/  SHF.L.U32 R0, R55, 0x10, RZ ;  /* 0x0000001037007819 */ /* 0x000fe200000006ff */
[----:B------:R-:W1:Y:S01]  /*0ef0*/  MUFU.EX2 R17, R17 ;  /* 0x0000001100117308 */ /* 0x000e620000000800 */
[----:B---3--:R-:W-:Y:S01]  /*0f00*/  PRMT R51, R54, 0x7632, R51 ;  /* 0x0000763236337816 */ /* 0x008fe20000000033 */
[----:B--2---:R-:W-:Y:S01]  /*0f10*/  FADD.FTZ R57, R57, 1 ;  /* 0x3f80000039397421 */ /* 0x004fe20000010000 */
[----:B------:R-:W-:Y:S01]  /*0f20*/  PRMT R54, R25, 0x7632, R54 ;  /* 0x0000763219367816 */ /* 0x000fe20000000036 */
[----:B------:R-:W-:Y:S01]  /*0f30*/  FMUL.FTZ R25, R53, -1.4426950216293334961 ;  /* 0xbfb8aa3b35197820 */ /* 0x000fe20000410000 */
[----:B------:R-:W-:Y:S01]  /*0f40*/  SHF.L.U32 R36, R26, 0x10, RZ ;  /* 0x000000101a247819 */ /* 0x000fe200000006ff */
[----:B------:R-:W-:Y:S01]  /*0f50*/  FMUL.FTZ R42, R0, -1.4426950216293334961 ;  /* 0xbfb8aa3b002a7820 */ /* 0x000fe20000410000 */
[----:B------:R-:W-:Y:S01]  /*0f60*/  PRMT R55, R26, 0x7632, R55 ;  /* 0x000076321a377816 */ /* 0x000fe20000000037 */
[----:B------:R2:W-:Y:S01]  /*0f70*/  MUFU.EX2 R77, R58 ;  /* 0x0000003a004d7308 */ /* 0x0005e20000000800 */
[----:B------:R-:W-:Y:S01]  /*0f80*/  FMUL.FTZ R41, R18, -1.4426950216293334961 ;  /* 0xbfb8aa3b12297820 */ /* 0x000fe20000410000 */
[----:B------:R-:W-:Y:S01]  /*0f90*/  FMUL.FTZ R56, R36, -1.4426950216293334961 ;  /* 0xbfb8aa3b24387820 */ /* 0x000fe20000410000 */
[----:B------:R-:W-:Y:S01]  /*0fa0*/  SHF.L.U32 R49, R49, 0x10, RZ ;  /* 0x0000001031317819 */ /* 0x000fe200000006ff */
[----:B------:R-:W-:Y:S01]  /*0fb0*/  FMUL.FTZ R43, R38, -1.4426950216293334961 ;  /* 0xbfb8aa3b262b7820 */ /* 0x000fe20000410000 */
[----:B------:R-:W-:-:S02]  /*0fc0*/  SHF.L.U32 R102, R35, 0x10, RZ ;  /* 0x0000001023667819 */ /* 0x000fc400000006ff */
[----:B------:R-:W-:Y:S01]  /*0fd0*/  PRMT R105, R29, 0x7632, R105 ;  /* 0x000076321d697816 */ /* 0x000fe20000000069 */
[----:B------:R-:W3:Y:S01]  /*0fe0*/  MUFU.EX2 R74, R24 ;  /* 0x00000018004a7308 */ /* 0x000ee20000000800 */
[----:B--2---:R-:W-:Y:S01]  /*0ff0*/  PRMT R58, R27, 0x7632, R58 ;  /* 0x000076321b3a7816 */ /* 0x004fe2000000003a */
[----:B0-----:R-:W-:Y:S02]  /*1000*/  IMAD R27, R63, UR26, RZ ;  /* 0x0000001a3f1b7c24 */ /* 0x001fe4000f8e02ff */
[----:B-1----:R-:W-:Y:S01]  /*1010*/  FADD.FTZ R17, R17, 1 ;  /* 0x3f80000011117421 */ /* 0x002fe20000010000 */
[----:B------:R-:W-:Y:S02]  /*1020*/  SHF.L.U32 R51, R51, 0x10, RZ ;  /* 0x0000001033337819 */ /* 0x000fe400000006ff */
[----:B------:R-:W-:Y:S01]  /*1030*/  SHF.L.U32 R50, R50, 0x10, RZ ;  /* 0x0000001032327819 */ /* 0x000fe200000006ff */
[----:B------:R0:W1:Y:S01]  /*1040*/  MUFU.EX2 R75, R25 ;  /* 0x00000019004b7308 */ /* 0x0000620000000800 */
[----:B------:R-:W-:-:S02]  /*1050*/  PRMT R104, R28, 0x7632, R104 ;  /* 0x000076321c687816 */ /* 0x000fc40000000068 */
[----:B------:R-:W-:Y:S02]  /*1060*/  SHF.L.U32 R54, R54, 0x10, RZ ;  /* 0x0000001036367819 */ /* 0x000fe400000006ff */
[----:B------:R-:W-:Y:S02]  /*1070*/  SHF.L.U32 R58, R58, 0x10, RZ ;  /* 0x000000103a3a7819 */ /* 0x000fe400000006ff */
[----:B------:R-:W-:Y:S01]  /*1080*/  SHF.L.U32 R55, R55, 0x10, RZ ;  /* 0x0000001037377819 */ /* 0x000fe200000006ff */
[----:B------:R2:W1:Y:S01]  /*1090*/  MUFU.EX2 R60, R42 ;  /* 0x0000002a003c7308 */ /* 0x0004620000000800 */
[----:B0-----:R-:W-:-:S04]  /*10a0*/  IMAD.WIDE.U32 R24, R62, UR26, R2 ;  /* 0x0000001a3e187c25 */ /* 0x001fc8000f8e0002 */
[----:B---3--:R-:W-:Y:S01]  /*10b0*/  FADD.FTZ R74, R74, 1 ;  /* 0x3f8000004a4a7421 */ /* 0x008fe20000010000 */
[----:B------:R-:W-:Y:S02]  /*10c0*/  PRMT R107, R31, 0x7632, R107 ;  /* 0x000076321f6b7816 */ /* 0x000fe4000000006b */
[----:B------:R-:W-:Y:S02]  /*10d0*/  SHF.L.U32 R104, R104, 0x10, RZ ;  /* 0x0000001068687819 */ /* 0x000fe400000006ff */
[----:B------:R-:W-:Y:S01]  /*10e0*/  IADD3 R25, PT, PT, R25, R27, RZ ;  /* 0x0000001b19197210 */ /* 0x000fe20007ffe0ff */
[----:B------:R-:W-:Y:S01]  /*10f0*/  MUFU.EX2 R76, R56 ;  /* 0x00000038004c7308 */ /* 0x000fe20000000800 */
[----:B--2---:R-:W-:Y:S01]  /*1100*/  FMUL.FTZ R42, R50, -1.4426950216293334961 ;  /* 0xbfb8aa3b322a7820 */ /* 0x004fe20000410000 */
[----:B------:R-:W-:Y:S01]  /*1110*/  PRMT R119, R33, 0x7632, R119 ;  /* 0x0000763221777816 */ /* 0x000fe20000000077 */
[----:B-1----:R-:W-:Y:S01]  /*1120*/  FADD.FTZ R75, R75, 1 ;  /* 0x3f8000004b4b7421 */ /* 0x002fe20000010000 */
[----:B------:R-:W-:Y:S01]  /*1130*/  IMAD.WIDE.U32 R62, R78, UR10, R24 ;  /* 0x0000000a4e3e7c25 */ /* 0x000fe2000f8e0018 */
[----:B------:R-:W-:-:S02]  /*1140*/  SHF.L.U32 R101, R33, 0x10, RZ ;  /* 0x0000001021657819 */ /* 0x000fc400000006ff */
[----:B------:R-:W-:Y:S01]  /*1150*/  PRMT R106, R30, 0x7632, R106 ;  /* 0x000076321e6a7816 */ /* 0x000fe2000000006a */
[----:B------:R0:W-:Y:S01]  /*1160*/  MUFU.RCP R56, R17 ;  /* 0x0000001100387308 */ /* 0x0001e20000001000 */
[----:B------:R-:W-:Y:S01]  /*1170*/  FADD.FTZ R61, R60, 1 ;  /* 0x3f8000003c3d7421 */ /* 0x000fe20000010000 */
[----:B------:R-:W-:Y:S01]  /*1180*/  FADD.FTZ R60, R72, 1 ;  /* 0x3f800000483c7421 */ /* 0x000fe20000010000 */
[----:B------:R-:W-:Y:S02]  /*1190*/  SHF.L.U32 R72, R29, 0x10, RZ ;  /* 0x000000101d487819 */ /* 0x000fe400000006ff */
[----:B------:R-:W-:Y:S02]  /*11a0*/  SHF.L.U32 R107, R107, 0x10, RZ ;  /* 0x000000106b6b7819 */ /* 0x000fe400000006ff */
[----:B------:R-:W-:Y:S01]  /*11b0*/  PRMT R116, R32, 0x7632, R116 ;  /* 0x0000763220747816 */ /* 0x000fe20000000074 */
[----:B------:R-:W1:Y:S01]  /*11c0*/  MUFU.RCP R57, R57 ;  /* 0x0000003900397308 */ /* 0x000e620000001000 */
[----:B0-----:R-:W-:Y:S01]  /*11d0*/  IMAD R17, R79, UR10, R63 ;  /* 0x0000000a4f117c24 */ /* 0x001fe2000f8e023f */
[----:B------:R-:W-:-:S02]  /*11e0*/  SHF.L.U32 R106, R106, 0x10, RZ ;  /* 0x000000106a6a7819 */ /* 0x000fc400000006ff */
[----:B------:R-:W-:Y:S02]  /*11f0*/  SHF.L.U32 R105, R105, 0x10, RZ ;  /* 0x0000001069697819 */ /* 0x000fe400000006ff */
[----:B------:R-:W-:Y:S02]  /*1200*/  SHF.L.U32 R116, R116, 0x10, RZ ;  /* 0x0000001074747819 */ /* 0x000fe400000006ff */
[----:B------:R0:W2:Y:S01]  /*1210*/  MUFU.EX2 R59, R41 ;  /* 0x00000029003b7308 */ /* 0x0000a20000000800 */
[----:B------:R-:W-:Y:S02]  /*1220*/  SHF.L.U32 R119, R119, 0x10, RZ ;  /* 0x0000001077777819 */ /* 0x000fe400000006ff */
[----:B------:R-:W-:Y:S02]  /*1230*/  SHF.L.U32 R118, R118, 0x10, RZ ;  /* 0x0000001076767819 */ /* 0x000fe400000006ff */
[----:B------:R-:W-:Y:S02]  /*1240*/  SHF.L.U32 R121, R121, 0x10, RZ ;  /* 0x0000001079797819 */ /* 0x000fe400000006ff */
[----:B------:R-:W-:Y:S01]  /*1250*/  PRMT R86, R21, 0x7632, R86 ;  /* 0x0000763215567816 */ /* 0x000fe20000000056 */
[----:B------:R3:W2:Y:S01]  /*1260*/  MUFU.EX2 R68, R43 ;  /* 0x0000002b00447308 */ /* 0x0006a20000000800 */
[----:B0-----:R-:W-:Y:S01]  /*1270*/  FMUL.FTZ R41, R49, -1.4426950216293334961 ;  /* 0xbfb8aa3b31297820 */ /* 0x001fe20000410000 */
[----:B-1----:R-:W-:Y:S01]  /*1280*/  FADD.FTZ R29, -R57, 1 ;  /* 0x3f800000391d7421 */ /* 0x002fe20000010100 */
[----:B------:R-:W-:-:S02]  /*1290*/  SHF.L.U32 R80, R12, 0x10, RZ ;  /* 0x000000100c507819 */ /* 0x000fc400000006ff */
[----:B------:R-:W-:Y:S01]  /*12a0*/  SHF.L.U32 R79, R13, 0x10, RZ ;  /* 0x000000100d4f7819 */ /* 0x000fe200000006ff */
[----:B------:R-:W-:Y:S01]  /*12b0*/  FFMA.FTZ R29, R48, R29, 1 ;  /* 0x3f800000301d7423 */ /* 0x000fe2000001001d */
[----:B------:R-:W-:Y:S01]  /*12c0*/  SHF.L.U32 R78, R14, 0x10, RZ ;  /* 0x000000100e4e7819 */ /* 0x000fe200000006ff */
[----:B------:R0:W1:Y:S01]  /*12d0*/  MUFU.EX2 R70, R41 ;  /* 0x0000002900467308 */ /* 0x0000620000000800 */
[----:B---3--:R-:W-:Y:S01]  /*12e0*/  FMUL.FTZ R43, R51, -1.4426950216293334961 ;  /* 0xbfb8aa3b332b7820 */ /* 0x008fe20000410000 */
[----:B--2---:R-:W-:Y:S01]  /*12f0*/  FADD.FTZ R59, R59, 1 ;  /* 0x3f8000003b3b7421 */ /* 0x004fe20000010000 */
[----:B------:R-:W-:Y:S01]  /*1300*/  SHF.L.U32 R92, R7, 0x10, RZ ;  /* 0x00000010075c7819 */ /* 0x000fe200000006ff */
[----:B------:R-:W-:Y:S01]  /*1310*/  FMUL.FTZ R48, R48, R57 ;  /* 0x0000003930307220 */ /* 0x000fe20000410000 */
[----:B------:R-:W-:Y:S02]  /*1320*/  SHF.L.U32 R91, R8, 0x10, RZ ;  /* 0x00000010085b7819 */ /* 0x000fe400000006ff */
[----:B------:R-:W-:Y:S01]  /*1330*/  SHF.L.U32 R90, R9, 0x10, RZ ;  /* 0x00000010095a7819 */ /* 0x000fe200000006ff */
[----:B------:R2:W3:Y:S01]  /*1340*/  MUFU.EX2 R73, R43 ;  /* 0x0000002b00497308 */ /* 0x0004e20000000800 */
[----:B------:R-:W-:Y:S01]  /*1350*/  FADD.FTZ R63, R68, 1 ;  /* 0x3f800000443f7421 */ /* 0x000fe20000010000 */
[----:B------:R-:W-:Y:S01]  /*1360*/  LEA R68, P0, R62, R84, 0x1 ;  /* 0x000000543e447211 */ /* 0x000fe200078008ff */
[----:B0-----:R-:W-:Y:S01]  /*1370*/  FMUL.FTZ R41, R55, -1.4426950216293334961 ;  /* 0xbfb8aa3b37297820 */ /* 0x001fe20000410000 */
[----:B------:R-:W-:-:S02]  /*1380*/  PRMT R84, R23, 0x7632, R84 ;  /* 0x0000763217547816 */ /* 0x000fc40000000054 */
[----:B------:R-:W-:Y:S02]  /*1390*/  LEA.HI.X R69, R62, R85, R17, 0x1, P0 ;  /* 0x000000553e457211 */ /* 0x000fe400000f0c11 */
[----:B------:R0:W3:Y:S01]  /*13a0*/  MUFU.EX2 R71, R42 ;  /* 0x0000002a00477308 */ /* 0x0000e20000000800 */
[----:B-1----:R-:W-:Y:S01]  /*13b0*/  FADD.FTZ R70, R70, 1 ;  /* 0x3f80000046467421 */ /* 0x002fe20000010000 */
[----:B--2---:R-:W-:Y:S01]  /*13c0*/  FMUL.FTZ R43, R54, -1.4426950216293334961 ;  /* 0xbfb8aa3b362b7820 */ /* 0x004fe20000410000 */
[----:B------:R-:W-:-:S04]  /*13d0*/  IMAD.WIDE.U32 R16, R16, 0x10, R68 ;  /* 0x0000001010107825 */ /* 0x000fc800078e0044 */
[----:B------:R-:W-:Y:S01]  /*13e0*/  FADD.FTZ R69, R76, 1 ;  /* 0x3f8000004c457421 */ /* 0x000fe20000010000 */
[----:B------:R-:W-:Y:S01]  /*13f0*/  FADD.FTZ R68, R77, 1 ;  /* 0x3f8000004d447421 */ /* 0x000fe20000010000 */
[----:B------:R-:W-:Y:S01]  /*1400*/  SHF.L.U32 R62, R30, 0x10, RZ ;  /* 0x000000101e3e7819 */ /* 0x000fe200000006ff */
[----:B------:R-:W-:Y:S01]  /*1410*/  MUFU.RCP R59, R59 ;  /* 0x0000003b003b7308 */ /* 0x000fe20000001000 */
[----:B0-----:R-:W-:Y:S01]  /*1420*/  FMUL.FTZ R42, R58, -1.4426950216293334961 ;  /* 0xbfb8aa3b3a2a7820 */ /* 0x001fe20000410000 */
[----:B---3--:R-:W-:Y:S01]  /*1430*/  FADD.FTZ R73, R73, 1 ;  /* 0x3f80000049497421 */ /* 0x008fe20000010000 */
[----:B------:R-:W-:Y:S02]  /*1440*/  PRMT R85, R22, 0x7632, R85 ;  /* 0x0000763216557816 */ /* 0x000fe40000000055 */
[----:B------:R-:W-:Y:S02]  /*1450*/  SHF.L.U32 R89, R10, 0x10, RZ ;  /* 0x000000100a597819 */ /* 0x000fe400000006ff */
[----:B------:R-:W-:Y:S01]  /*1460*/  SHF.L.U32 R88, R11, 0x10, RZ ;  /* 0x000000100b587819 */ /* 0x000fe200000006ff */
[----:B------:R-:W0:Y:S01]  /*1470*/  MUFU.RCP R61, R61 ;  /* 0x0000003d003d7308 */ /* 0x000e220000001000 */
[----:B------:R-:W-:-:S07]  /*1480*/  FADD.FTZ R71, R71, 1 ;  /* 0x3f80000047477421 */ /* 0x000fce0000010000 */
[----:B------:R-:W1:Y:S08]  /*1490*/  MUFU.RCP R70, R70 ;  /* 0x0000004600467308 */ /* 0x000e700000001000 */
[----:B------:R-:W2:Y:S01]  /*14a0*/  MUFU.EX2 R43, R43 ;  /* 0x0000002b002b7308 */ /* 0x000ea20000000800 */
[----:B0-----:R-:W-:-:S07]  /*14b0*/  FADD.FTZ R33, -R61, 1 ;  /* 0x3f8000003d217421 */ /* 0x001fce0000010100 */
[----:B------:R-:W0:Y:S01]  /*14c0*/  MUFU.EX2 R42, R42 ;  /* 0x0000002a002a7308 */ /* 0x000e220000000800 */
[----:B-1----:R-:W-:-:S07]  /*14d0*/  FADD.FTZ R30, -R70, 1 ;  /* 0x3f800000461e7421 */ /* 0x002fce0000010100 */
[----:B------:R-:W1:Y:S01]  /*14e0*/  MUFU.EX2 R41, R41 ;  /* 0x0000002900297308 */ /* 0x000e620000000800 */
[----:B--2---:R-:W-:-:S07]  /*14f0*/  FADD.FTZ R117, R43, 1 ;  /* 0x3f8000002b757421 */ /* 0x004fce0000010000 */
[----:B------:R-:W-:Y:S01]  /*1500*/  MUFU.RCP R111, R74 ;  /* 0x0000004a006f7308 */ /* 0x000fe20000001000 */
[----:B0-----:R-:W-:-:S07]  /*1510*/  FADD.FTZ R123, R42, 1 ;  /* 0x3f8000002a7b7421 */ /* 0x001fce0000010000 */
[----:B------:R-:W-:Y:S01]  /*1520*/  MUFU.RCP R60, R60 ;  /* 0x0000003c003c7308 */ /* 0x000fe20000001000 */
[----:B-1----:R-:W-:-:S07]  /*1530*/  FADD.FTZ R41, R41, 1 ;  /* 0x3f80000029297421 */ /* 0x002fce0000010000 */
[----:B------:R-:W-:Y:S08]  /*1540*/  MUFU.RCP R69, R69 ;  /* 0x0000004500457308 */ /* 0x000ff00000001000 */
[----:B------:R-:W-:Y:S08]  /*1550*/  MUFU.RCP R108, R73 ;  /* 0x00000049006c7308 */ /* 0x000ff00000001000 */
[----:B------:R-:W0:Y:S08]  /*1560*/  MUFU.RCP R71, R71 ;  /* 0x0000004700477308 */ /* 0x000e300000001000 */
[----:B------:R-:W-:Y:S08]  /*1570*/  MUFU.RCP R63, R63 ;  /* 0x0000003f003f7308 */ /* 0x000ff00000001000 */
[----:B------:R-:W1:Y:S01]  /*1580*/  MUFU.RCP R68, R68 ;  /* 0x0000004400447308 */ /* 0x000e620000001000 */
[----:B0-----:R-:W-:-:S04]  /*1590*/  FADD.FTZ R43, -R71, 1 ;  /* 0x3f800000472b7421 */ /* 0x001fc80000010100 */
[C---:B------:R-:W-:Y:S01]  /*15a0*/  FFMA.FTZ R43, R50.reuse, R43, 1 ;  /* 0x3f800000322b7423 */ /* 0x040fe2000001002b */
[----:B------:R-:W-:Y:S02]  /*15b0*/  FMUL.FTZ R50, R50, R71 ;  /* 0x0000004732327220 */ /* 0x000fe40000410000 */
[----:B------:R-:W0:Y:S08]  /*15c0*/  MUFU.RCP R117, R117 ;  /* 0x0000007500757308 */ /* 0x000e300000001000 */
[----:B------:R2:W3:Y:S01]  /*15d0*/  MUFU.RCP R120, R41 ;  /* 0x0000002900787308 */ /* 0x0004e20000001000 */
[----:B-1----:R-:W-:-:S04]  /*15e0*/  FADD.FTZ R42, -R68, 1 ;  /* 0x3f800000442a7421 */ /* 0x002fc80000010100 */
[C---:B------:R-:W-:Y:S01]  /*15f0*/  FFMA.FTZ R73, R19.reuse, R42, 1 ;  /* 0x3f80000013497423 */ /* 0x040fe2000001002a */
[----:B------:R-:W-:Y:S02]  /*1600*/  FMUL.FTZ R19, R19, R68 ;  /* 0x0000004413137220 */ /* 0x000fe40000410000 */
[----:B------:R-:W1:Y:S08]  /*1610*/  MUFU.RCP R123, R123 ;  /* 0x0000007b007b7308 */ /* 0x000e700000001000 */
[----:B------:R0:W1:Y:S01]  /*1620*/  MUFU.RCP R110, R75 ;  /* 0x0000004b006e7308 */ /* 0x0000620000001000 */
[----:B----4-:R4:W-:Y:S04]  /*1630*/  STS.128 [R82], R44 ;  /* 0x0000002c52007388 */ /* 0x0109e80000000c00 */
[----:B-----5:R5:W-:Y:S01]  /*1640*/  STS.128 [R82+0x200], R64 ;  /* 0x0002004052007388 */ /* 0x020be20000000c00 */
[----:B------:R-:W-:-:S03]  /*1650*/  NOP ;  /* 0x0000000000007918 */ /* 0x000fc60000000000 */
[----:B------:R-:W2:Y:S01]  /*1660*/  LDS.128 R24, [R81] ;  /* 0x0000000051187984 */ /* 0x000ea20000000c00 */
[----:B----4-:R-:W-:Y:S01]  /*1670*/  FFMA.FTZ R47, R0, R33, 1 ;  /* 0x3f800000002f7423 */ /* 0x010fe20000010021 */
[----:B-----5:R-:W-:Y:S02]  /*1680*/  SHF.L.U32 R66, R34, 0x10, RZ ;  /* 0x0000001022427819 */ /* 0x020fe400000006ff */
[----:B------:R-:W-:Y:S02]  /*1690*/  SHF.L.U32 R65, R28, 0x10, RZ ;  /* 0x000000101c417819 */ /* 0x000fe400000006ff */
[----:B------:R-:W-:Y:S01]  /*16a0*/  SHF.L.U32 R67, R31, 0x10, RZ ;  /* 0x000000101f437819 */ /* 0x000fe200000006ff */
[----:B------:R-:W-:Y:S01]  /*16b0*/  FADD.FTZ R31, -R59, 1 ;  /* 0x3f8000003b1f7421 */ /* 0x000fe20000010100 */
[----:B------:R-:W-:Y:S01]  /*16c0*/  SHF.L.U32 R64, R32, 0x10, RZ ;  /* 0x0000001020407819 */ /* 0x000fe200000006ff */
[C---:B------:R-:W-:Y:S01]  /*16d0*/  FFMA.FTZ R32, R49.reuse, R30, 1 ;  /* 0x3f80000031207423 */ /* 0x040fe2000001001e */
[----:B------:R-:W-:Y:S01]  /*16e0*/  FMUL.FTZ R49, R49, R70 ;  /* 0x0000004631317220 */ /* 0x000fe20000410000 */
[C---:B------:R-:W-:Y:S01]  /*16f0*/  FFMA.FTZ R45, R18.reuse, R31, 1 ;  /* 0x3f800000122d7423 */ /* 0x040fe2000001001f */
[----:B------:R-:W-:Y:S01]  /*1700*/  FMUL.FTZ R18, R18, R59 ;  /* 0x0000003b12127220 */ /* 0x000fe20000410000 */
[----:B--2---:R-:W-:-:S02]  /*1710*/  SHF.L.U32 R34, R24, 0x10, RZ ;  /* 0x0000001018227819 */ /* 0x004fc400000006ff */
        /* <DEDUP_REMOVED lines=17> */
[----:B------:R-:W-:Y:S01]  /*1830*/  SHF.L.U32 R94, R94, 0x10, RZ ;  /* 0x000000105e5e7819 */ /* 0x000fe200000006ff */
[----:B------:R-:W2:Y:S01]  /*1840*/  LDS.128 R24, [R81+0x10] ;  /* 0x0000100051187984 */ /* 0x000ea20000000c00 */
[----:B------:R-:W-:Y:S01]  /*1850*/  FMUL.FTZ R46, R67, R98 ;  /* 0x00000062432e7220 */ /* 0x000fe20000410000 */
[----:B------:R-:W-:Y:S01]  /*1860*/  FMUL.FTZ R31, R104, R97 ;  /* 0x00000061681f7220 */ /* 0x000fe20000410000 */
[----:B------:R-:W-:Y:S01]  /*1870*/  FMUL.FTZ R44, R62, R93 ;  /* 0x0000005d3e2c7220 */ /* 0x000fe20000410000 */
[----:B------:R-:W-:Y:S01]  /*1880*/  SHF.L.U32 R95, R95, 0x10, RZ ;  /* 0x000000105f5f7819 */ /* 0x000fe200000006ff */
[----:B------:R-:W-:Y:S01]  /*1890*/  FMUL.FTZ R46, R61, R46 ;  /* 0x0000002e3d2e7220 */ /* 0x000fe20000410000 */
[----:B------:R-:W-:Y:S01]  /*18a0*/  FMUL.FTZ R33, R70, R31 ;  /* 0x0000001f46217220 */ /* 0x000fe20000410000 */
[----:B------:R-:W-:Y:S01]  /*18b0*/  FMUL.FTZ R30, R59, R44 ;  /* 0x0000002c3b1e7220 */ /* 0x000fe20000410000 */
[----:B------:R-:W-:Y:S01]  /*18c0*/  SHF.L.U32 R96, R96, 0x10, RZ ;  /* 0x0000001060607819 */ /* 0x000fe200000006ff */
[----:B------:R-:W-:Y:S01]  /*18d0*/  FMUL.FTZ R31, R46, R47 ;  /* 0x0000002f2e1f7220 */ /* 0x000fe20000410000 */
[----:B------:R-:W-:Y:S01]  /*18e0*/  FADD.FTZ R47, -R111, 1 ;  /* 0x3f8000006f2f7421 */ /* 0x000fe20000010100 */
[----:B------:R-:W-:Y:S01]  /*18f0*/  FMUL.FTZ R46, R107, R94 ;  /* 0x0000005e6b2e7220 */ /* 0x000fe20000410000 */
[----:B------:R-:W-:Y:S01]  /*1900*/  FMUL.FTZ R30, R30, R45 ;  /* 0x0000002d1e1e7220 */ /* 0x000fe20000410000 */
[----:B------:R-:W-:Y:S01]  /*1910*/  FADD.FTZ R44, -R108, 1 ;  /* 0x3f8000006c2c7421 */ /* 0x000fe20000010100 */
[----:B------:R-:W-:Y:S01]  /*1920*/  FFMA.FTZ R47, R52, R47, 1 ;  /* 0x3f800000342f7423 */ /* 0x000fe2000001002f */
[----:B------:R-:W-:Y:S01]  /*1930*/  FMUL.FTZ R46, R111, R46 ;  /* 0x0000002e6f2e7220 */ /* 0x000fe20000410000 */
[----:B------:R-:W-:Y:S01]  /*1940*/  FMUL.FTZ R45, R106, R95 ;  /* 0x0000005f6a2d7220 */ /* 0x000fe20000410000 */
        /* <DEDUP_REMOVED lines=13> */
[----:B--2---:R-:W-:-:S02]  /*1a20*/  PRMT R115, R24, 0x7632, R115 ;  /* 0x0000763218737816 */ /* 0x004fc40000000073 */
[----:B------:R-:W-:Y:S01]  /*1a30*/  SHF.L.U32 R99, R24, 0x10, RZ ;  /* 0x0000001018637819 */ /* 0x000fe200000006ff */
[----:B------:R-:W-:Y:S01]  /*1a40*/  FADD.FTZ R24, -R60, 1 ;  /* 0x3f8000003c187421 */ /* 0x000fe20000010100 */
[C---:B------:R-:W-:Y:S02]  /*1a50*/  PRMT R112, R27.reuse, 0x7632, R112 ;  /* 0x000076321b707816 */ /* 0x040fe40000000070 */
[----:B------:R-:W-:Y:S01]  /*1a60*/  SHF.L.U32 R109, R27, 0x10, RZ ;  /* 0x000000101b6d7819 */ /* 0x000fe200000006ff */
[----:B------:R-:W-:Y:S01]  /*1a70*/  FADD.FTZ R27, -R69, 1 ;  /* 0x3f800000451b7421 */ /* 0x000fe20000010100 */
[----:B------:R-:W-:Y:S02]  /*1a80*/  SHF.L.U32 R100, R25, 0x10, RZ ;  /* 0x0000001019647819 */ /* 0x000fe400000006ff */
[----:B------:R-:W-:Y:S01]  /*1a90*/  PRMT R113, R26, 0x7632, R113 ;  /* 0x000076321a717816 */ /* 0x000fe20000000071 */
[----:B------:R-:W-:Y:S01]  /*1aa0*/  FFMA.FTZ R47, R36, R27, 1 ;  /* 0x3f800000242f7423 */ /* 0x000fe2000001001b */
[----:B------:R-:W-:Y:S01]  /*1ab0*/  SHF.L.U32 R103, R26, 0x10, RZ ;  /* 0x000000101a677819 */ /* 0x000fe200000006ff */
[----:B------:R-:W-:Y:S01]  /*1ac0*/  FFMA.FTZ R26, R37, R24, 1 ;  /* 0x3f800000251a7423 */ /* 0x000fe20000010018 */
[----:B------:R-:W-:Y:S01]  /*1ad0*/  PRMT R114, R25, 0x7632, R114 ;  /* 0x0000763219727816 */ /* 0x000fe20000000072 */
        /* <DEDUP_REMOVED lines=11> */
[----:B0-----:R-:W-:Y:S01]  /*1b90*/  FMUL.FTZ R75, R44, R73 ;  /* 0x000000492c4b7220 */ /* 0x001fe20000410000 */
[----:B------:R-:W-:Y:S01]  /*1ba0*/  FMUL.FTZ R42, R69, R42 ;  /* 0x0000002a452a7220 */ /* 0x000fe20000410000 */
[----:B------:R-:W-:Y:S01]  /*1bb0*/  FADD.FTZ R25, -R117, 1 ;  /* 0x3f80000075197421 */ /* 0x000fe20000010100 */
[----:B---3--:R-:W-:Y:S01]  /*1bc0*/  FADD.FTZ R26, -R120, 1 ;  /* 0x3f800000781a7421 */ /* 0x008fe20000010100 */
[----:B-1----:R-:W-:Y:S01]  /*1bd0*/  FADD.FTZ R73, -R123, 1 ;  /* 0x3f8000007b497421 */ /* 0x002fe20000010100 */
[----:B------:R-:W-:Y:S01]  /*1be0*/  SHF.L.U32 R115, R115, 0x10, RZ ;  /* 0x0000001073737819 */ /* 0x000fe200000006ff */
[----:B------:R-:W-:Y:S01]  /*1bf0*/  FMUL.FTZ R47, R42, R47 ;  /* 0x0000002f2a2f7220 */ /* 0x000fe20000410000 */
[----:B------:R-:W-:Y:S01]  /*1c00*/  SHF.L.U32 R114, R114, 0x10, RZ ;  /* 0x0000001072727819 */ /* 0x000fe200000006ff */
[----:B------:R-:W-:Y:S01]  /*1c10*/  FFMA.FTZ R27, R54, R25, 1 ;  /* 0x3f800000361b7423 */ /* 0x000fe20000010019 */
[----:B------:R-:W-:Y:S01]  /*1c20*/  SHF.L.U32 R113, R113, 0x10, RZ ;  /* 0x0000001071717819 */ /* 0x000fe200000006ff */
[----:B------:R-:W-:Y:S01]  /*1c30*/  FFMA.FTZ R74, R55, R26, 1 ;  /* 0x3f800000374a7423 */ /* 0x000fe2000001001a */
[----:B------:R-:W-:Y:S01]  /*1c40*/  SHF.L.U32 R112, R112, 0x10, RZ ;  /* 0x0000001070707819 */ /* 0x000fe200000006ff */
[----:B------:R-:W-:Y:S01]  /*1c50*/  FFMA.FTZ R77, R58, R73, 1 ;  /* 0x3f8000003a4d7423 */ /* 0x000fe20000010049 */
[----:B------:R-:W-:Y:S01]  /*1c60*/  FADD.FTZ R24, -R110, 1 ;  /* 0x3f8000006e187421 */ /* 0x000fe20000010100 */
        /* <DEDUP_REMOVED lines=37> */
[----:B------:R-:W-:Y:S01]  /*1ec0*/  PRMT R33, R12, 0x7632, R33 ;  /* 0x000076320c217816 */ /* 0x000fe20000000021 */
[----:B------:R-:W-:Y:S01]  /*1ed0*/  FMUL.FTZ R60, R119, R54 ;  /* 0x00000036773c7220 */ /* 0x000fe20000410000 */
[----:B------:R-:W-:Y:S01]  /*1ee0*/  PRMT R32, R13, 0x7632, R32 ;  /* 0x000076320d207816 */ /* 0x000fe20000000020 */
[----:B------:R-:W-:Y:S01]  /*1ef0*/  FMUL.FTZ R59, R118, R55 ;  /* 0x00000037763b7220 */ /* 0x000fe20000410000 */
[----:B------:R-:W-:Y:S01]  /*1f00*/  PRMT R42, R14, 0x7632, R42 ;  /* 0x000076320e2a7816 */ /* 0x000fe2000000002a */
[----:B------:R-:W-:Y:S01]  /*1f10*/  FMUL.FTZ R58, R121, R123 ;  /* 0x0000007b793a7220 */ /* 0x000fe20000410000 */
[C---:B------:R-:W-:Y:S01]  /*1f20*/  PRMT R41, R15.reuse, 0x7632, R41 ;  /* 0x000076320f297816 */ /* 0x040fe20000000029 */
[----:B------:R0:W-:Y:S01]  /*1f30*/  STS.128 [R81], R24 ;  /* 0x0000001851007388 */ /* 0x0001e20000000c00 */
[----:B------:R-:W-:-:S02]  /*1f40*/  SHF.L.U32 R77, R15, 0x10, RZ ;  /* 0x000000100f4d7819 */ /* 0x000fc400000006ff */
[----:B------:R-:W-:Y:S01]  /*1f50*/  PRMT R20, R4, 0x7632, R20 ;  /* 0x0000763204147816 */ /* 0x000fe20000000014 */
[----:B------:R-:W-:Y:S01]  /*1f60*/  STS.128 [R81+0x10], R28 ;  /* 0x0000101c51007388 */ /* 0x000fe20000000c00 */
[----:B------:R-:W-:Y:S01]  /*1f70*/  NOP ;  /* 0x0000000000007918 */ /* 0x000fe20000000000 */
[----:B------:R-:W-:Y:S02]  /*1f80*/  PRMT R21, R5, 0x7632, R21 ;  /* 0x0000763205157816 */ /* 0x000fe40000000015 */
[----:B------:R-:W1:Y:S01]  /*1f90*/  LDS.128 R12, [R82] ;  /* 0x00000000520c7984 */ /* 0x000e620000000c00 */
[C---:B------:R-:W-:Y:S02]  /*1fa0*/  PRMT R22, R6.reuse, 0x7632, R22 ;  /* 0x0000763206167816 */ /* 0x040fe40000000016 */
[----:B------:R-:W-:Y:S02]  /*1fb0*/  SHF.L.U32 R23, R6, 0x10, RZ ;  /* 0x0000001006177819 */ /* 0x000fe400000006ff */
[----:B0-----:R-:W-:-:S02]  /*1fc0*/  SHF.L.U32 R25, R4, 0x10, RZ ;  /* 0x0000001004197819 */ /* 0x001fc400000006ff */
[----:B------:R-:W-:Y:S02]  /*1fd0*/  SHF.L.U32 R24, R5, 0x10, RZ ;  /* 0x0000001005187819 */ /* 0x000fe400000006ff */
[----:B------:R-:W-:Y:S02]  /*1fe0*/  PRMT R43, R7, 0x7632, R43 ;  /* 0x00007632072b7816 */ /* 0x000fe4000000002b */
[----:B------:R-:W0:Y:S01]  /*1ff0*/  LDS.128 R4, [R82+0x200] ;  /* 0x0002000052047984 */ /* 0x000e220000000c00 */
[----:B------:R-:W-:Y:S01]  /*2000*/  PRMT R44, R8, 0x7632, R44 ;  /* 0x00007632082c7816 */ /* 0x000fe2000000002c */
[----:B------:R-:W-:Y:S01]  /*2010*/  FMUL.FTZ R8, R0, R61 ;  /* 0x0000003d00087220 */ /* 0x000fe20000410000 */
[----:B------:R-:W-:Y:S01]  /*2020*/  FMUL.FTZ R0, R65, R39 ;  /* 0x0000002741007220 */ /* 0x000fe20000410000 */
[----:B------:R-:W-:Y:S01]  /*2030*/  PRMT R45, R9, 0x7632, R45 ;  /* 0x00007632092d7816 */ /* 0x000fe2000000002d */
[----:B------:R-:W-:Y:S01]  /*2040*/  FMUL.FTZ R65, R104, R49 ;  /* 0x0000003168417220 */ /* 0x000fe20000410000 */
[----:B------:R-:W-:Y:S01]  /*2050*/  FMUL.FTZ R70, R67, R8 ;  /* 0x0000000843467220 */ /* 0x000fe20000410000 */
[----:B------:R-:W-:Y:S01]  /*2060*/  FMUL.FTZ R67, R66, R36 ;  /* 0x0000002442437220 */ /* 0x000fe20000410000 */
[----:B------:R-:W-:Y:S01]  /*2070*/  PRMT R46, R10, 0x7632, R46 ;  /* 0x000076320a2e7816 */ /* 0x000fe2000000002e */
[----:B------:R-:W-:Y:S01]  /*2080*/  FMUL.FTZ R66, R102, R19 ;  /* 0x0000001366427220 */ /* 0x000fe20000410000 */
[----:B------:R-:W-:Y:S01]  /*2090*/  PRMT R47, R11, 0x7632, R47 ;  /* 0x000076320b2f7816 */ /* 0x000fe2000000002f */
        /* <DEDUP_REMOVED lines=21> */
[----:B------:R-:W0:Y:S01]  /*21f0*/  LDC.64 R26, c[0x0][0x430] ;  /* 0x00010c00ff1a7b82 */ /* 0x000e220000000a00 */
[----:B------:R-:W-:-:S02]  /*2200*/  F2FP.BF16.F32.PACK_AB R7, R52, R7 ;  /* 0x000000073407723e */ /* 0x000fc400000010ff */
[----:B------:R-:W-:Y:S02]  /*2210*/  F2FP.BF16.F32.PACK_AB R6, R51, R6 ;  /* 0x000000063306723e */ /* 0x000fe400000010ff */
[----:B------:R-:W-:Y:S02]  /*2220*/  F2FP.BF16.F32.PACK_AB R5, R50, R5 ;  /* 0x000000053205723e */ /* 0x000fe400000010ff */
[----:B------:R-:W-:Y:S01]  /*2230*/  F2FP.BF16.F32.PACK_AB R4, R49, R4 ;  /* 0x000000043104723e */ /* 0x000fe200000010ff */
[----:B------:R-:W1:Y:S01]  /*2240*/  LDC.64 R28, c[0x0][0x438] ;  /* 0x00010e00ff1c7b82 */ /* 0x000e620000000a00 */
[----:B------:R-:W-:Y:S02]  /*2250*/  F2FP.BF16.F32.PACK_AB R11, R112, R11 ;  /* 0x0000000b700b723e */ /* 0x000fe400000010ff */
[----:B------:R-:W-:Y:S01]  /*2260*/  F2FP.BF16.F32.PACK_AB R10, R55, R10 ;  /* 0x0000000a370a723e */ /* 0x000fe200000010ff */
[----:B------:R2:W-:Y:S01]  /*2270*/  STS.128 [R81], R4 ;  /* 0x0000000451007388 */ /* 0x0005e20000000c00 */
[----:B------:R-:W-:-:S02]  /*2280*/  F2FP.BF16.F32.PACK_AB R9, R54, R9 ;  /* 0x000000093609723e */ /* 0x000fc400000010ff */
[----:B------:R-:W-:-:S05]  /*2290*/  F2FP.BF16.F32.PACK_AB R8, R53, R8 ;  /* 0x000000083508723e */ /* 0x000fca00000010ff */
[----:B------:R-:W-:Y:S01]  /*22a0*/  STS.128 [R81+0x10], R8 ;  /* 0x0000100851007388 */ /* 0x000fe20000000c00 */
[----:B------:R-:W-:-:S03]  /*22b0*/  NOP ;  /* 0x0000000000007918 */ /* 0x000fc60000000000 */
[----:B------:R-:W3:Y:S01]  /*22c0*/  LDS.128 R12, [R82] ;  /* 0x00000000520c7984 */ /* 0x000ee20000000c00 */
[----:B0-----:R-:W-:Y:S01]  /*22d0*/  IMAD.WIDE.U32 R2, R26, UR26, R2 ;  /* 0x0000001a1a027c25 */ /* 0x001fe2000f8e0002 */
[----:B--2---:R-:W-:Y:S02]  /*22e0*/  SHF.L.U32 R7, R83, 0x1, RZ ;  /* 0x0000000153077819 */ /* 0x004fe400000006ff */
[----:B------:R-:W0:Y:S01]  /*22f0*/  LDS.128 R16, [R82+0x200] ;  /* 0x0002000052107984 */ /* 0x000e220000000c00 */
[----:B------:R-:W-:Y:S02]  /*2300*/  IMAD R3, R27, UR26, R3 ;  /* 0x0000001a1b037c24 */ /* 0x000fe4000f8e0203 */
[----:B-1----:R-:W-:-:S04]  /*2310*/  IMAD.WIDE.U32 R2, R28, UR10, R2 ;  /* 0x0000000a1c027c25 */ /* 0x002fc8000f8e0002 */
[----:B------:R-:W-:Y:S01]  /*2320*/  IMAD R3, R29, UR10, R3 ;  /* 0x0000000a1d037c24 */ /* 0x000fe2000f8e0203 */
[----:B------:R-:W-:-:S04]  /*2330*/  LEA R4, P0, R2, UR8, 0x1 ;  /* 0x0000000802047c11 */ /* 0x000fc8000f8008ff */
[----:B------:R-:W-:Y:S02]  /*2340*/  LEA.HI.X R5, R2, UR9, R3, 0x1, P0 ;  /* 0x0000000902057c11 */ /* 0x000fe400080f0c03 */
[----:B------:R-:W-:-:S05]  /*2350*/  LOP3.LUT R3, R40, 0x7c0, R7, 0xf8, !PT ;  /* 0x000007c028037812 */ /* 0x000fca00078ef807 */
[----:B------:R-:W-:-:S05]  /*2360*/  IMAD.WIDE.U32 R2, R3, 0x10, R4 ;  /* 0x0000001003027825 */ /* 0x000fca00078e0004 */
[----:B---3--:R2:W-:Y:S04]  /*2370*/  STG.E.128 desc[UR32][R2.64], R12 ;  /* 0x0000000c02007986 */ /* 0x0085e8000c101d20 */
[----:B0-----:R2:W-:Y:S02]  /*2380*/  STG.E.128 desc[UR32][R2.64+0x200], R16 ;  /* 0x0002001002007986 */ /* 0x0015e4000c101d20 */
.L_x_2066:
[----:B--2---:R-:W2:Y:S01]  /*2390*/  LDL.LU R2, [R1+0x8] ;  /* 0x0000080001027983 */ /* 0x004ea20000300800 */
[----:B------:R-:W-:Y:S01]  /*23a0*/  SHF.L.U32 R33, R33, 0x10, RZ ;  /* 0x0000001021217819 */ /* 0x000fe200000006ff */
[----:B------:R-:W-:Y:S01]  /*23b0*/  UISETP.GE.AND UP0, UPT, UR14, 0x1, UPT ;  /* 0x000000010e00788c */ /* 0x000fe2000bf06270 */
[----:B------:R-:W-:Y:S02]  /*23c0*/  SHF.L.U32 R32, R32, 0x10, RZ ;  /* 0x0000001020207819 */ /* 0x000fe400000006ff */
[----:B------:R-:W-:Y:S02]  /*23d0*/  CS2R R56, SRZ ;  /* 0x0000000000387805 */ /* 0x000fe4000001ff00 */
[----:B------:R-:W-:Y:S02]  /*23e0*/  SHF.L.U32 R31, R42, 0x10, RZ ;  /* 0x000000102a1f7819 */ /* 0x000fe400000006ff */
[----:B------:R-:W-:Y:S02]  /*23f0*/  CS2R R54, SRZ ;  /* 0x0000000000367805 */ /* 0x000fe4000001ff00 */
[----:B------:R-:W-:-:S02]  /*2400*/  SHF.L.U32 R30, R41, 0x10, RZ ;  /* 0x00000010291e7819 */ /* 0x000fc400000006ff */
[----:B------:R-:W-:Y:S02]  /*2410*/  CS2R R52, SRZ ;  /* 0x0000000000347805 */ /* 0x000fe4000001ff00 */
        /* <DEDUP_REMOVED lines=8> */
[----:B-1----:R-:W-:Y:S02]  /*24a0*/  SHF.L.U32 R17, R20, 0x10, RZ ;  /* 0x0000001014117819 */ /* 0x002fe400000006ff */
        /* <DEDUP_REMOVED lines=49> */
[----:B------:R-:W-:Y:S02]  /*27c0*/  FFMA.FTZ R3, R68, R75, R3 ;  /* 0x0000004b44037223 */ /* 0x000fe40000010003 */
[----:B------:R0:W-:Y:S02]  /*27d0*/  STL [R1], R2 ;  /* 0x0000000201007387 */ /* 0x0001e40000100800 */
[----:B0-----:R-:W-:-:S04]  /*27e0*/  FFMA.FTZ R2, R60, R28, R3 ;  /* 0x0000001c3c027223 */ /* 0x001fc80000010003 */
        /* <DEDUP_REMOVED lines=9> */
[C---:B------:R-:W-:Y:S02]  /*2880*/  ISETP.NE.AND P0, PT, R83.reuse, RZ, PT ;  /* 0x000000ff5300720c */ /* 0x040fe40003f05270 */
[----:B------:R-:W-:Y:S01]  /*2890*/  MOV R57, RZ ;  /* 0x000000ff00397202 */ /* 0x000fe20000000f00 */
[----:B------:R-:W2:Y:S01]  /*28a0*/  LDCU.64 UR26, c[0x0][0x3b8] ;  /* 0x00007700ff1a77ac */ /* 0x000ea20008000a00 */
[C---:B------:R-:W-:Y:S01]  /*28b0*/  IADD3 R98, PT, PT, R83.reuse, 0x200, RZ ;  /* 0x0000020053627810 */ /* 0x040fe20007ffe0ff */
[----:B------:R-:W-:Y:S01]  /*28c0*/  UISETP.NE.AND UP0, UPT, UR12, 0x1, UPT ;  /* 0x000000010c00788c */ /* 0x000fe2000bf05270 */
[----:B------:R-:W-:Y:S01]  /*28d0*/  UMOV UR25, 0x400 ;  /* 0x0000040000197882 */ /* 0x000fe20000000000 */
[----:B------:R-:W3:Y:S04]  /*28e0*/  LDCU UR48, c[0x0][0x394] ;  /* 0x00007280ff3077ac */ /* 0x000ee80008000800 */
[----:B------:R-:W-:Y:S01]  /*28f0*/  PLOP3.LUT P1, PT, PT, PT, UP0, 0x80, 0x8 ;  /* 0x000000000008781c */ /* 0x000fe20003f2f008 */
[----:B------:R-:W4:Y:S03]  /*2900*/  LDCU UR49, c[0x0][0x38c] ;  /* 0x00007180ff3177ac */ /* 0x000f260008000800 */
[----:B------:R-:W-:Y:S01]  /*2910*/  ISETP.EQ.AND P1, PT, R40, RZ, P1 ;  /* 0x000000ff2800720c */ /* 0x000fe20000f22270 */
[----:B-1----:R-:W-:Y:S01]  /*2920*/  UIMAD.WIDE.U32 UR14, UR10, UR8, URZ ;  /* 0x000000080a0e72a5 */ /* 0x002fe2000f8e00ff */
[----:B------:R-:W1:Y:S01]  /*2930*/  S2UR UR8, SR_CgaCtaId ;  /* 0x00000000000879c3 */ /* 0x000e620000008800 */
[----:B------:R-:W-:Y:S01]  /*2940*/  SHF.L.U32 R40, R83, 0x1, RZ ;  /* 0x0000000153287819 */ /* 0x000fe200000006ff */
[----:B--2---:R-:W-:-:S02]  /*2950*/  UIMAD.WIDE.U32 UR16, UR10, UR26, URZ ;  /* 0x0000001a0a1072a5 */ /* 0x004fc4000f8e00ff */
[----:B------:R-:W-:Y:S01]  /*2960*/  UIMAD UR9, UR10, UR9, UR15 ;  /* 0x000000090a0972a4 */ /* 0x000fe2000f8e020f */
[----:B------:R-:W-:Y:S01]  /*2970*/  LOP3.LUT R40, R40, 0x7c0, RZ, 0xc0, !PT ;  /* 0x000007c028287812 */ /* 0x000fe200078ec0ff */
[----:B------:R-:W2:Y:S03]  /*2980*/  LDCU UR50, c[0x0][0x388] ;  /* 0x00007100ff3277ac */ /* 0x000ea60008000800 */
[----:B------:R-:W-:Y:S01]  /*2990*/  LOP3.LUT R40, R40, 0x1f, R83, 0xf8, !PT ;  /* 0x0000001f28287812 */ /* 0x000fe200078ef853 */
[----:B------:R-:W0:Y:S01]  /*29a0*/  LDCU.64 UR36, c[0x0][0x3e0] ;  /* 0x00007c00ff2477ac */ /* 0x000e220008000a00 */
[----:B------:R-:W0:Y:S01]  /*29b0*/  LDCU.64 UR38, c[0x0][0x3c0] ;  /* 0x00007800ff2677ac */ /* 0x000e220008000a00 */
[----:B------:R-:W0:Y:S01]  /*29c0*/  LDCU.64 UR40, c[0x0][0x3a8] ;  /* 0x00007500ff2877ac */ /* 0x000e220008000a00 */
[----:B------:R-:W0:Y:S01]  /*29d0*/  LDCU.64 UR42, c[0x0][0x4e0] ;  /* 0x00009c00ff2a77ac */ /* 0x000e220008000a00 */
[----:B-1----:R-:W-:Y:S01]  /*29e0*/  ULEA UR25, UR8, UR25, 0x18 ;  /* 0x0000001908197291 */ /* 0x002fe2000f8ec0ff */
[----:B------:R-:W1:Y:S01]  /*29f0*/  LDCU.64 UR44, c[0x0][0x4f0] ;  /* 0x00009e00ff2c77ac */ /* 0x000e620008000a00 */
[----:B------:R-:W0:Y:S01]  /*2a00*/  LDCU.64 UR46, c[0x0][0x540] ;  /* 0x0000a800ff2e77ac */ /* 0x000e220008000a00 */
[----:B------:R-:W0:Y:S01]  /*2a10*/  LDCU.128 UR28, c[0x0][0x440] ;  /* 0x00008800ff1c77ac */ /* 0x000e220008000c00 */
[----:B------:R-:W-:Y:S01]  /*2a20*/  UIMAD UR27, UR10, UR27, UR17 ;  /* 0x0000001b0a1b72a4 */ /* 0x000fe2000f8e0211 */
[----:B--234-:R-:W-:-:S11]  /*2a30*/  UMOV UR8, URZ ;  /* 0x000000ff00087c82 */ /* 0x01cfd60008000000 */
.L_x_2112:
        /* <DEDUP_REMOVED lines=20> */
[----:B------:R-:W-:-:S03]  /*2b80*/  UMOV UR26, UR16 ;  /* 0x00000010001a7c82 */ /* 0x000fc60008000000 */
[----:B-1--4-:R-:W4:Y:S01]  /*2b90*/  LDG.E.128 R44, desc[UR32][R44.64+0x200] ;  /* 0x000200202c2c7981 */ /* 0x012f22000c1e1d00 */
[----:B------:R-:W-:-:S04]  /*2ba0*/  UIMAD.WIDE.U32 UR34, UR8, UR38, UR26 ;  /* 0x00000026082272a5 */ /* 0x000fc8000f8e001a */
[----:B------:R-:W-:Y:S02]  /*2bb0*/  UIMAD UR10, UR8, UR39, UR35 ;  /* 0x00000027080a72a4 */ /* 0x000fe4000f8e0223 */
[----:B------:R-:W-:-:S04]  /*2bc0*/  ULEA UR26, UP0, UR34, UR30, 0x2 ;  /* 0x0000001e221a7291 */ /* 0x000fc8000f8010ff */
[----:B------:R-:W-:Y:S02]  /*2bd0*/  ULEA.HI.X UR34, UR34, UR31, UR10, 0x2, UP0 ;  /* 0x0000001f22227291 */ /* 0x000fe400080f140a */
[----:B------:R-:W-:-:S04]  /*2be0*/  MOV R84, UR26 ;  /* 0x0000001a00547c02 */ /* 0x000fc80008000f00 */
[----:B------:R-:W-:-:S05]  /*2bf0*/  MOV R85, UR34 ;  /* 0x0000002200557c02 */ /* 0x000fca0008000f00 */
[----:B------:R0:W5:Y:S01]  /*2c00*/  LDG.E R99, desc[UR32][R84.64] ;  /* 0x0000002054637981 */ /* 0x000162000c1e1900 */
[----:B------:R-:W-:Y:S01]  /*2c10*/  ULEA UR10, UR12, 0xffffff00, 0x8 ;  /* 0xffffff000c0a7891 */ /* 0x000fe2000f8e40ff */
[----:B------:R-:W-:Y:S01]  /*2c20*/  ISETP.NE.AND P2, PT, R83, 0x7f, PT ;  /* 0x0000007f5300780c */ /* 0x000fe20003f45270 */
[----:B------:R-:W-:Y:S02]  /*2c30*/  BSSY.RECONVERGENT B0, `(.L_x_2068) ;  /* 0x000005b000007945 */ /* 0x000fe40003800200 */
[----:B------:R-:W-:-:S04]  /*2c40*/  ULOP3.LUT UR10, UR10, 0x100, URZ, 0xc0, !UPT ;  /* 0x000001000a0a7892 */ /* 0x000fc8000f8ec0ff */
[----:B------:R-:W-:-:S06]  /*2c50*/  UIADD3 UR10, UPT, UPT, UR10, UR8, URZ ;  /* 0x000000080a0a7290 */ /* 0x000fcc000fffe0ff */
        /* <DEDUP_REMOVED lines=18> */
[----:B------:R-:W2:Y:S01]  /*2d80*/  LDS.128 R40, [R81] ;  /* 0x0000000051287984 */ /* 0x000ea20000000c00 */
[-C--:B------:R-:W-:Y:S01]  /*2d90*/  FMUL.FTZ R95, R21, R86.reuse ;  /* 0x00000056155f7220 */ /* 0x080fe20000410000 */
[-C--:B------:R-:W-:Y:S01]  /*2da0*/  FMUL.FTZ R94, R13, R86.reuse ;  /* 0x000000560d5e7220 */ /* 0x080fe20000410000 */
[-C--:B------:R-:W-:Y:S01]  /*2db0*/  FMUL.FTZ R93, R20, R86.reuse ;  /* 0x00000056145d7220 */ /* 0x080fe20000410000 */
[----:B------:R-:W3:Y:S01]  /*2dc0*/  LDS.128 R44, [R81+0x10] ;  /* 0x00001000512c7984 */ /* 0x000ee20000000c00 */
[-C--:B------:R-:W-:Y:S01]  /*2dd0*/  FMUL.FTZ R92, R12, R86.reuse ;  /* 0x000000560c5c7220 */ /* 0x080fe20000410000 */
[-C--:B------:R-:W-:Y:S01]  /*2de0*/  FMUL.FTZ R91, R19, R86.reuse ;  /* 0x00000056135b7220 */ /* 0x080fe20000410000 */
[-C--:B------:R-:W-:Y:S01]  /*2df0*/  FMUL.FTZ R103, R18, R86.reuse ;  /* 0x0000005612677220 */ /* 0x080fe20000410000 */
[----:B0-----:R0:W-:Y:S01]  /*2e00*/  STS [R106+0x3be0], R119 ;  /* 0x003be0776a007388 */ /* 0x0011e20000000800 */
[----:B------:R-:W4:Y:S01]  /*2e10*/  MUFU.EX2 R90, R90 ;  /* 0x0000005a005a7308 */ /* 0x000f220000000800 */
[----:B-----5:R-:W-:Y:S01]  /*2e20*/  R2UR UR35, R99 ;  /* 0x00000000632372ca */ /* 0x020fe200000e0000 */
[-C--:B------:R-:W-:Y:S01]  /*2e30*/  FMUL.FTZ R99, R11, R86.reuse ;  /* 0x000000560b637220 */ /* 0x080fe20000410000 */
[----:B------:R-:W-:-:S05]  /*2e40*/  FMUL.FTZ R86, R10, R86 ;  /* 0x000000560a567220 */ /* 0x000fca0000410000 */
[----:B------:R-:W0:Y:S08]  /*2e50*/  MUFU.EX2 R89, R89 ;  /* 0x0000005900597308 */ /* 0x000e300000000800 */
[----:B------:R-:W0:Y:S08]  /*2e60*/  MUFU.EX2 R88, R88 ;  /* 0x0000005800587308 */ /* 0x000e300000000800 */
[----:B------:R-:W0:Y:S01]  /*2e70*/  MUFU.EX2 R85, R85 ;  /* 0x0000005500557308 */ /* 0x000e220000000800 */
[----:B--2---:R-:W-:-:S07]  /*2e80*/  PRMT R116, R40, 0x7632, R116 ;  /* 0x0000763228747816 */ /* 0x004fce0000000074 */
[----:B------:R-:W2:Y:S01]  /*2e90*/  MUFU.EX2 R84, R84 ;  /* 0x0000005400547308 */ /* 0x000ea20000000800 */
[----:B------:R-:W-:Y:S02]  /*2ea0*/  PRMT R115, R41, 0x7632, R115 ;  /* 0x0000763229737816 */ /* 0x000fe40000000073 */
[----:B------:R-:W-:Y:S02]  /*2eb0*/  PRMT R114, R42, 0x7632, R114 ;  /* 0x000076322a727816 */ /* 0x000fe40000000072 */
[----:B------:R-:W-:Y:S02]  /*2ec0*/  PRMT R113, R43, 0x7632, R113 ;  /* 0x000076322b717816 */ /* 0x000fe40000000071 */
[----:B---3--:R-:W-:Y:S01]  /*2ed0*/  PRMT R112, R44, 0x7632, R112 ;  /* 0x000076322c707816 */ /* 0x008fe20000000070 */
[----:B------:R-:W3:Y:S01]  /*2ee0*/  MUFU.EX2 R97, R97 ;  /* 0x0000006100617308 */ /* 0x000ee20000000800 */
        /* <DEDUP_REMOVED lines=42> */
.L_x_2069:
[----:B------:R-:W2:Y:S01]  /*3190*/  S2UR UR25, SR_CgaCtaId ;  /* 0x00000000001979c3 */ /* 0x000ea20000008800 */
[----:B------:R-:W-:Y:S02]  /*31a0*/  UMOV UR10, 0x400 ;  /* 0x00000400000a7882 */ /* 0x000fe40000000000 */
[----:B--2---:R-:W-:-:S06]  /*31b0*/  ULEA UR10, UR25, UR10, 0x18 ;  /* 0x0000000a190a7291 */ /* 0x004fcc000f8ec0ff */
[----:B------:R-:W-:-:S06]  /*31c0*/  LEA R108, R83, UR10, 0x2 ;  /* 0x0000000a536c7c11 */ /* 0x000fcc000f8e10ff */
[----:B------:R-:W2:Y:S02]  /*31d0*/  LDS R108, [R108+0x43e4] ;  /* 0x0043e4006c6c7984 */ /* 0x000ea40000000800 */
.L_x_2070:
[----:B-1----:R-:W-:Y:S05]  /*31e0*/  BSYNC.RECONVERGENT B0 ;  /* 0x0000000000007941 */ /* 0x002fea0003800200 */
.L_x_2068:
[----:B------:R-:W1:Y:S01]  /*31f0*/  @P1 LDC R41, c[0x0][0x38c] ;  /* 0x0000e300ff291b82 */ /* 0x000e620000000800 */
        /* <DEDUP_REMOVED lines=11> */
[----:B-1----:R-:W-:Y:S02]  /*32b0*/  @P1 IMAD R42, R40, R41, UR8 ;  /* 0x00000008282a1e24 */ /* 0x002fe4000f8e0229 */
        /* <DEDUP_REMOVED lines=10> */
[----:B------:R-:W4:Y:S01]  /*3360*/  S2UR UR10, SR_CgaCtaId ;  /* 0x00000000000a79c3 */ /* 0x000f220000008800 */
[----:B------:R-:W-:Y:S01]  /*3370*/  FMUL.FTZ R126, R13, R29 ;  /* 0x0000001d0d7e7220 */ /* 0x000fe20000410000 */
[----:B------:R-:W-:Y:S01]  /*3380*/  FMUL.FTZ R125, R20, R75 ;  /* 0x0000004b147d7220 */ /* 0x000fe20000410000 */
[----:B------:R-:W-:Y:S01]  /*3390*/  FMUL.FTZ R124, R12, R28 ;  /* 0x0000001c0c7c7220 */ /* 0x000fe20000410000 */
[----:B------:R-:W-:Y:S01]  /*33a0*/  FMUL.FTZ R123, R19, R74 ;  /* 0x0000004a137b7220 */ /* 0x000fe20000410000 */
[----:B-1----:R-:W-:Y:S01]  /*33b0*/  FFMA.FTZ R42, R88, R47, R132 ;  /* 0x0000002f582a7223 */ /* 0x002fe20000010084 */
[----:B------:R-:W-:Y:S01]  /*33c0*/  FMUL.FTZ R43, R85, R44 ;  /* 0x0000002c552b7220 */ /* 0x000fe20000410000 */
[----:B------:R-:W-:Y:S01]  /*33d0*/  FMUL.FTZ R122, R11, R27 ;  /* 0x0000001b0b7a7220 */ /* 0x000fe20000410000 */
[----:B------:R-:W-:Y:S01]  /*33e0*/  UMOV UR25, 0x400 ;  /* 0x0000040000197882 */ /* 0x000fe20000000000 */
        /* <DEDUP_REMOVED lines=12> */
[----:B----4-:R-:W-:Y:S02]  /*34b0*/  ULEA UR25, UR10, UR25, 0x18 ;  /* 0x000000190a197291 */ /* 0x010fe4000f8ec0ff */
        /* <DEDUP_REMOVED lines=14> */
[----:B0-----:R-:W-:-:S03]  /*35a0*/  FMUL.FTZ R42, R106, R43 ;  /* 0x0000002b6a2a7220 */ /* 0x001fc60000410000 */
        /* <DEDUP_REMOVED lines=47> */
.L_x_2130:
[----:B------:R-:W-:Y:S01]  /*38a0*/  ISETP.GE.AND P2, PT, R140, 0x10, PT ;  /* 0x000000108c00780c */ /* 0x000fe20003f46270 */
[----:B--2---:R-:W-:Y:S01]  /*38b0*/  FFMA.FTZ R86, R136, R86, R87 ;  /* 0x0000005688567223 */ /* 0x004fe20000010057 */
[----:B------:R-:W-:-:S04]  /*38c0*/  UMOV UR10, 0xffffffff ;  /* 0xffffffff000a7882 */ /* 0x000fc80000000000 */
[----:B------:R-:W-:-:S07]  /*38d0*/  FSEL R137, R87, R86, !P2 ;  /* 0x0000005657897208 */ /* 0x000fce0005000000 */
[----:B01----:R-:W-:Y:S01]  /*38e0*/  @P2 FMUL.FTZ R136, R136, R139 ;  /* 0x0000008b88882220 */ /* 0x003fe20000410000 */
[----:B------:R-:W-:Y:S06]  /*38f0*/  BRA.DIV UR10, `(.L_x_2073) ;  /* 0x0000003a0ac47947 */ /* 0x000fec000b800000 */
.L_x_2133:
[----:B------:R-:W-:-:S03]  /*3900*/  UMOV UR10, 0xffffffff ;  /* 0xffffffff000a7882 */ /* 0x000fc60000000000 */
[----:B------:R-:W-:Y:S05]  /*3910*/  BRA.DIV UR10, `(.L_x_2074) ;  /* 0x0000003a0ae47947 */ /* 0x000fea000b800000 */
.L_x_2136:
[----:B------:R-:W-:-:S03]  /*3920*/  UMOV UR10, 0xffffffff ;  /* 0xffffffff000a7882 */ /* 0x000fc60000000000 */
[----:B------:R-:W-:Y:S05]  /*3930*/  BRA.DIV UR10, `(.L_x_2075) ;  /* 0x0000003e0a047947 */ /* 0x000fea000b800000 */
[----:B------:R-:W0:Y:S04]  /*3940*/  SHFL.UP PT, R136, R136, 0x1, RZ ;  /* 0x0420000088887989 */ /* 0x000e2800000e00ff */
[----:B------:R-:W1:Y:S04]  /*3950*/  SHFL.UP PT, R137, R137, 0x1, RZ ;  /* 0x0420000089897989 */ /* 0x000e6800000e00ff */
[----:B-----5:R-:W2:Y:S04]  /*3960*/  SHFL.IDX PT, R40, R40, RZ, 0x1f ;  /* 0x00001fff28287589 */ /* 0x020ea800000e0000 */
[----:B------:R-:W4:Y:S02]  /*3970*/  SHFL.IDX PT, R41, R41, RZ, 0x1f ;  /* 0x00001fff29297589 */ /* 0x000f2400000e0000 */
.L_x_2142:
        /* <DEDUP_REMOVED lines=12> */
.L_x_2071:
        /* <DEDUP_REMOVED lines=25> */
[C---:B------:R-:W-:Y:S01]  /*3bd0*/  FMUL.FTZ R42, R92.reuse, R41 ;  /* 0x000000295c2a7220 */ /* 0x040fe20000410000 */
        /* <DEDUP_REMOVED lines=126> */
.L_x_2159:
        /* <DEDUP_REMOVED lines=14> */
.L_x_2076:
[----:B------:R-:W-:Y:S05]  /*44a0*/  WARPSYNC.ALL ;  /* 0x0000000000007948 */ /* 0x000fea0003800000 */
[----:B------:R-:W-:Y:S01]  /*44b0*/  ISETP.NE.AND P2, PT, R83, RZ, PT ;  /* 0x000000ff5300720c */ /* 0x000fe20003f45270 */
        /* <DEDUP_REMOVED lines=19> */
[----:B------:R-:W-:Y:S01]  /*45f0*/  VOTEU.ALL UP0, P2 ;  /* 0x0000000000ff7886 */ /* 0x000fe20001000000 */
[----:B------:R-:W-:Y:S01]  /*4600*/  SHF.L.U32 R46, R83, 0x4, RZ ;  /* 0x00000004532e7819 */ /* 0x000fe200000006ff */
[----:B------:R-:W-:Y:S01]  /*4610*/  FFMA.FTZ R42, R71, R101, R42 ;  /* 0x00000065472a7223 */ /* 0x000fe2000001002a */
[----:B------:R-:W-:Y:S01]  /*4620*/  FMUL.FTZ R117, R117, R121 ;  /* 0x0000007975757220 */ /* 0x000fe20000410000 */
[----:B------:R-:W-:Y:S01]  /*4630*/  FMUL.FTZ R86, R109, R120 ;  /* 0x000000786d567220 */ /* 0x000fe20000410000 */
[----:B------:R-:W1:Y:S01]  /*4640*/  LDS R118, [R118+0x36e4] ;  /* 0x0036e40076767984 */ /* 0x000e620000000800 */
[----:B------:R-:W-:Y:S01]  /*4650*/  FFMA.FTZ R43, R63, R114, R42 ;  /* 0x000000723f2b7223 */ /* 0x000fe2000001002a */
[----:B------:R-:W-:Y:S01]  /*4660*/  @!UP0 ULEA UR10, UR8, UR25, 0x3 ;  /* 0x00000019080a8291 */ /* 0x000fe2000f8e18ff */
[----:B------:R-:W-:Y:S01]  /*4670*/  LEA.HI R98, R46, R46, RZ, 0x1b ;  /* 0x0000002e2e627211 */ /* 0x000fe200078fd8ff */
[----:B------:R-:W-:Y:S01]  /*4680*/  FMUL.FTZ R47, R133, UR35 ;  /* 0x00000023852f7c20 */ /* 0x000fe20008410000 */
[----:B------:R-:W-:Y:S01]  /*4690*/  FFMA.FTZ R43, R70, R102, R43 ;  /* 0x00000066462b7223 */ /* 0x000fe2000001002b */
[----:B------:R-:W-:Y:S01]  /*46a0*/  FMUL.FTZ R87, R132, UR35 ;  /* 0x0000002384577c20 */ /* 0x000fe20008410000 */
[----:B------:R-:W-:Y:S01]  /*46b0*/  FMUL.FTZ R101, R128, UR35 ;  /* 0x0000002380657c20 */ /* 0x000fe20008410000 */
[----:B------:R-:W-:Y:S01]  /*46c0*/  FMUL.FTZ R47, R72, R47 ;  /* 0x0000002f482f7220 */ /* 0x000fe20000410000 */
[----:B------:R-:W-:Y:S01]  /*46d0*/  FFMA.FTZ R42, R62, R113, R43 ;  /* 0x000000713e2a7223 */ /* 0x000fe2000001002b */
[----:B------:R-:W-:Y:S01]  /*46e0*/  FMUL.FTZ R87, R64, R87 ;  /* 0x0000005740577220 */ /* 0x000fe20000410000 */
[----:B0-----:R0:W-:Y:S01]  /*46f0*/  @!P2 STS.64 [UR10+0x45e0], R40 ;  /* 0x0045e028ff00a988 */ /* 0x0011e20008000a0a */
[----:B------:R-:W-:Y:S01]  /*4700*/  FMUL.FTZ R101, R62, R101 ;  /* 0x000000653e657220 */ /* 0x000fe20000410000 */
[----:B------:R-:W-:Y:S01]  /*4710*/  FFMA.FTZ R42, R69, R104, R42 ;  /* 0x00000068452a7223 */ /* 0x000fe2000001002a */
[----:B------:R-:W-:Y:S01]  /*4720*/  FFMA.FTZ R104, -R24, R79, R133 ;  /* 0x0000004f18687223 */ /* 0x000fe20000010185 */
[----:B------:R-:W-:Y:S01]  /*4730*/  FFMA.FTZ R128, -R14, R30, R128 ;  /* 0x0000001e0e807223 */ /* 0x000fe20000010180 */
[----:B------:R-:W2:Y:S01]  /*4740*/  S2UR UR26, SR_CTAID.X ;  /* 0x00000000001a79c3 */ /* 0x000ea20000002500 */
[----:B------:R-:W-:Y:S01]  /*4750*/  FFMA.FTZ R43, R61, R112, R42 ;  /* 0x000000703d2b7223 */ /* 0x000fe2000001002a */
[----:B------:R-:W-:Y:S01]  /*4760*/  FFMA.FTZ R113, -R12, R28, R124 ;  /* 0x0000001c0c717223 */ /* 0x000fe2000001017c */
[----:B------:R-:W-:Y:S01]  /*4770*/  USHF.R.S32.HI UR10, URZ, 0x1f, UR11 ;  /* 0x0000001fff0a7899 */ /* 0x000fe2000801140b */
[----:B------:R-:W-:Y:S01]  /*4780*/  BSSY.RECONVERGENT B0, `(.L_x_2078) ;  /* 0x00000b5000007945 */ /* 0x000fe20003800200 */
[----:B------:R-:W-:Y:S01]  /*4790*/  FFMA.FTZ R43, R68, R105, R43 ;  /* 0x00000069442b7223 */ /* 0x000fe2000001002b */
[----:B0-----:R-:W-:Y:S01]  /*47a0*/  FMUL.FTZ R40, R130, UR35 ;  /* 0x0000002382287c20 */ /* 0x001fe20008410000 */
[----:B------:R-:W-:Y:S01]  /*47b0*/  FFMA.FTZ R130, -R15, R31, R130 ;  /* 0x0000001f0f827223 */ /* 0x000fe20000010182 */
[----:B------:R-:W-:Y:S01]  /*47c0*/  UIMAD UR10, UR10, UR42, URZ ;  /* 0x0000002a0a0a72a4 */ /* 0x000fe2000f8e02ff */
[----:B------:R-:W-:Y:S01]  /*47d0*/  FFMA.FTZ R42, R60, R111, R43 ;  /* 0x0000006f3c2a7223 */ /* 0x000fe2000001002b */
[----:B------:R-:W-:-:S02]  /*47e0*/  FMUL.FTZ R43, R150, UR35 ;  /* 0x00000023962b7c20 */ /* 0x000fc40008410000 */
[----:B------:R-:W-:Y:S01]  /*47f0*/  UIMAD UR10, UR11, UR43, UR10 ;  /* 0x0000002b0b0a72a4 */ /* 0x000fe2000f8e020a */
[----:B------:R-:W-:Y:S01]  /*4800*/  FFMA.FTZ R42, R67, R107, R42 ;  /* 0x0000006b432a7223 */ /* 0x000fe2000001002a */
[----:B------:R-:W-:Y:S01]  /*4810*/  FMUL.FTZ R43, R0, R43 ;  /* 0x0000002b002b7220 */ /* 0x000fe20000410000 */
[----:B------:R-:W-:Y:S02]  /*4820*/  FFMA.FTZ R107, -R13, R29, R126 ;  /* 0x0000001d0d6b7223 */ /* 0x000fe4000001017e */
[----:B------:R-:W-:Y:S01]  /*4830*/  FFMA.FTZ R45, R59, R110, R42 ;  /* 0x0000006e3b2d7223 */ /* 0x000fe2000001002a */
[----:B------:R-:W-:Y:S01]  /*4840*/  LEA.HI R42, R83, R46, RZ, 0x1f ;  /* 0x0000002e532a7211 */ /* 0x000fe200078ff8ff */
[----:B------:R-:W-:Y:S01]  /*4850*/  FMUL.FTZ R46, R131, UR35 ;  /* 0x00000023832e7c20 */ /* 0x000fe20008410000 */
[----:B------:R-:W-:Y:S01]  /*4860*/  FFMA.FTZ R110, -R23, R78, R131 ;  /* 0x0000004e176e7223 */ /* 0x000fe20000010183 */
[----:B------:R-:W-:Y:S01]  /*4870*/  FFMA.FTZ R45, R66, R117, R45 ;  /* 0x00000075422d7223 */ /* 0x000fe2000001002d */
[----:B------:R-:W-:Y:S01]  /*4880*/  LEA R100, R42, UR25, 0x2 ;  /* 0x000000192a647c11 */ /* 0x000fe2000f8e10ff */
[----:B------:R-:W-:Y:S01]  /*4890*/  FMUL.FTZ R42, R134, UR35 ;  /* 0x00000023862a7c20 */ /* 0x000fe20008410000 */
[----:B-1----:R-:W-:Y:S01]  /*48a0*/  FFMA.FTZ R149, R118, R108, R149 ;  /* 0x0000006c76957223 */ /* 0x002fe20000010095 */
[----:B------:R-:W-:Y:S01]  /*48b0*/  FFMA.FTZ R86, R58, R86, R45 ;  /* 0x000000563a567223 */ /* 0x000fe2000001002d */
[----:B------:R-:W-:Y:S01]  /*48c0*/  FMUL.FTZ R41, R71, R46 ;  /* 0x0000002e47297220 */ /* 0x000fe20000410000 */
[----:B------:R-:W-:Y:S01]  /*48d0*/  FMUL.FTZ R45, R65, R42 ;  /* 0x0000002a412d7220 */ /* 0x000fe20000410000 */
[----:B------:R-:W-:Y:S01]  /*48e0*/  FFMA.FTZ R106, R106, R149, R148 ;  /* 0x000000956a6a7223 */ /* 0x000fe20000010094 */
[----:B------:R-:W-:Y:S01]  /*48f0*/  LEA R42, R98, UR25, 0x2 ;  /* 0x00000019622a7c11 */ /* 0x000fe2000f8e10ff */
[----:B------:R-:W-:Y:S01]  /*4900*/  FMUL.FTZ R46, R127, UR35 ;  /* 0x000000237f2e7c20 */ /* 0x000fe20008410000 */
[----:B------:R0:W-:Y:S01]  /*4910*/  STS [R100+0x1090], R43 ;  /* 0x0010902b64007388 */ /* 0x0001e20000000800 */
[----:B------:R-:W-:Y:S01]  /*4920*/  FFMA.FTZ R44, R103, R106, R147 ;  /* 0x0000006a672c7223 */ /* 0x000fe20000010093 */
[----:B------:R-:W-:-:S02]  /*4930*/  FFMA.FTZ R127, -R21, R76, R127 ;  /* 0x0000004c157f7223 */ /* 0x000fc4000001017f */
[----:B------:R1:W-:Y:S01]  /*4940*/  STS [R42+0x1094], R45 ;  /* 0x0010942d2a007388 */ /* 0x0003e20000000800 */
[----:B------:R-:W-:Y:S01]  /*4950*/  FFMA.FTZ R146, R99, R44, R146 ;  /* 0x0000002c63927223 */ /* 0x000fe20000010092 */
[----:B------:R-:W-:Y:S01]  /*4960*/  FMUL.FTZ R99, R129, UR35 ;  /* 0x0000002381637c20 */ /* 0x000fe20008410000 */
[----:B------:R-:W-:Y:S01]  /*4970*/  FFMA.FTZ R129, -R22, R77, R129 ;  /* 0x0000004d16817223 */ /* 0x000fe20000010181 */
[----:B------:R3:W-:Y:S01]  /*4980*/  STS [R42+0x1098], R47 ;  /* 0x0010982f2a007388 */ /* 0x0007e20000000800 */
[----:B------:R-:W-:Y:S01]  /*4990*/  FFMA.FTZ R91, R91, R146, R145 ;  /* 0x000000925b5b7223 */ /* 0x000fe20000010091 */
[----:B0-----:R-:W-:Y:S01]  /*49a0*/  FMUL.FTZ R43, R63, R40 ;  /* 0x000000283f2b7220 */ /* 0x001fe20000410000 */
[----:B------:R-:W-:Y:S01]  /*49b0*/  FMUL.FTZ R40, R126, UR35 ;  /* 0x000000237e287c20 */ /* 0x000fe20008410000 */
[----:B------:R0:W-:Y:S01]  /*49c0*/  STS [R42+0x10a0], R41 ;  /* 0x0010a0292a007388 */ /* 0x0001e20000000800 */
[----:B------:R-:W-:Y:S01]  /*49d0*/  FFMA.FTZ R92, R92, R91, R144 ;  /* 0x0000005b5c5c7223 */ /* 0x000fe20000010090 */
[----:B-1----:R-:W-:Y:S01]  /*49e0*/  FMUL.FTZ R45, R69, R46 ;  /* 0x0000002e452d7220 */ /* 0x002fe20000410000 */
[----:B------:R-:W-:Y:S01]  /*49f0*/  FMUL.FTZ R46, R123, UR35 ;  /* 0x000000237b2e7c20 */ /* 0x000fe20008410000 */
[----:B------:R-:W-:Y:S01]  /*4a00*/  FMUL.FTZ R99, R70, R99 ;  /* 0x0000006346637220 */ /* 0x000fe20000410000 */
[----:B------:R-:W-:Y:S01]  /*4a10*/  FFMA.FTZ R93, R93, R92, R143 ;  /* 0x0000005c5d5d7223 */ /* 0x000fe2000001008f */
[----:B---3--:R-:W-:Y:S01]  /*4a20*/  FMUL.FTZ R47, R125, UR35 ;  /* 0x000000237d2f7c20 */ /* 0x008fe20008410000 */
[----:B------:R1:W-:Y:S01]  /*4a30*/  STS [R42+0x109c], R87 ;  /* 0x00109c572a007388 */ /* 0x0003e20000000800 */
[----:B------:R-:W-:Y:S01]  /*4a40*/  FFMA.FTZ R125, -R20, R75, R125 ;  /* 0x0000004b147d7223 */ /* 0x000fe2000001017d */
[----:B------:R-:W-:Y:S01]  /*4a50*/  FFMA.FTZ R94, R94, R93, R142 ;  /* 0x0000005d5e5e7223 */ /* 0x000fe2000001008e */
[----:B0-----:R-:W-:Y:S01]  /*4a60*/  FMUL.FTZ R41, R61, R40 ;  /* 0x000000283d297220 */ /* 0x001fe20000410000 */
[----:B------:R0:W-:Y:S01]  /*4a70*/  STS [R42+0x10a4], R43 ;  /* 0x0010a42b2a007388 */ /* 0x0001e20000000800 */
[----:B------:R-:W-:Y:S01]  /*4a80*/  FMUL.FTZ R40, R122, UR35 ;  /* 0x000000237a287c20 */ /* 0x000fe20008410000 */
[-C--:B------:R-:W-:Y:S01]  /*4a90*/  FFMA.FTZ R95, R95, R94.reuse, R141 ;  /* 0x0000005e5f5f7223 */ /* 0x080fe2000001008d */
[----:B------:R-:W-:Y:S01]  /*4aa0*/  FMUL.FTZ R112, R21, R94 ;  /* 0x0000005e15707220 */ /* 0x000fe20000410000 */
[----:B------:R3:W-:Y:S01]  /*4ab0*/  STS [R42+0x10ac], R101 ;  /* 0x0010ac652a007388 */ /* 0x0007e20000000800 */
[----:B------:R-:W-:Y:S01]  /*4ac0*/  FMUL.FTZ R103, R59, R40 ;  /* 0x000000283b677220 */ /* 0x000fe20000410000 */
[-C--:B------:R-:W-:Y:S01]  /*4ad0*/  FFMA.FTZ R96, R96, R95.reuse, R140 ;  /* 0x0000005f60607223 */ /* 0x080fe2000001008c */
[----:B-1----:R-:W-:Y:S01]  /*4ae0*/  FMUL.FTZ R87, R124, UR35 ;  /* 0x000000237c577c20 */ /* 0x002fe20008410000 */
[----:B------:R1:W-:Y:S01]  /*4af0*/  STS [R42+0x10a8], R99 ;  /* 0x0010a8632a007388 */ /* 0x0003e20000000800 */
[----:B------:R-:W-:Y:S01]  /*4b00*/  FMUL.FTZ R105, R14, R95 ;  /* 0x0000005f0e697220 */ /* 0x000fe20000410000 */
[----:B------:R-:W-:Y:S01]  /*4b10*/  FFMA.FTZ R97, R97, R96, R139 ;  /* 0x0000006061617223 */ /* 0x000fe2000001008b */
[----:B0-----:R-:W-:Y:S01]  /*4b20*/  FMUL.FTZ R43, R68, R47 ;  /* 0x0000002f442b7220 */ /* 0x001fe20000410000 */
[----:B------:R-:W-:Y:S01]  /*4b30*/  FFMA.FTZ R47, -R25, R80, R150 ;  /* 0x00000050192f7223 */ /* 0x000fe20000010196 */
[----:B------:R-:W-:Y:S01]  /*4b40*/  STS [R42+0x10b4], R41 ;  /* 0x0010b4292a007388 */ /* 0x000fe20000000800 */
[----:B------:R-:W-:Y:S01]  /*4b50*/  FFMA.FTZ R84, R84, R97, R138 ;  /* 0x0000006154547223 */ /* 0x000fe2000001008a */
[----:B---3--:R-:W-:Y:S01]  /*4b60*/  FMUL.FTZ R101, R67, R46 ;  /* 0x0000002e43657220 */ /* 0x008fe20000410000 */
[----:B------:R-:W-:Y:S01]  /*4b70*/  FMUL.FTZ R114, R13, R93 ;  /* 0x0000005d0d727220 */ /* 0x000fe20000410000 */
[----:B------:R0:W-:Y:S01]  /*4b80*/  STS [R42+0x10b0], R45 ;  /* 0x0010b02d2a007388 */ /* 0x0001e20000000800 */
[----:B------:R-:W-:Y:S01]  /*4b90*/  FFMA.FTZ R85, R85, R84, R137 ;  /* 0x0000005455557223 */ /* 0x000fe20000010089 */
[----:B-1----:R-:W-:Y:S01]  /*4ba0*/  FMUL.FTZ R99, R60, R87 ;  /* 0x000000573c637220 */ /* 0x002fe20000410000 */
[----:B------:R-:W-:Y:S01]  /*4bb0*/  FFMA.FTZ R87, -R17, R33, R134 ;  /* 0x0000002111577223 */ /* 0x000fe20000010186 */
[----:B------:R1:W-:Y:S01]  /*4bc0*/  STS [R42+0x10b8], R43 ;  /* 0x0010b82b2a007388 */ /* 0x0003e20000000800 */
[-C--:B------:R-:W-:Y:S01]  /*4bd0*/  FFMA.FTZ R88, R88, R85.reuse, R136 ;  /* 0x0000005558587223 */ /* 0x080fe20000010088 */
[----:B------:R-:W-:Y:S01]  /*4be0*/  FMUL.FTZ R108, R16, R85 ;  /* 0x00000055106c7220 */ /* 0x000fe20000410000 */
[----:B------:R-:W-:Y:S01]  /*4bf0*/  FMUL.FTZ R109, R20, R92 ;  /* 0x0000005c146d7220 */ /* 0x000fe20000410000 */
[----:B------:R3:W-:Y:S01]  /*4c00*/  STS [R42+0x10bc], R99 ;  /* 0x0010bc632a007388 */ /* 0x0007e20000000800 */
[-C--:B------:R-:W-:Y:S01]  /*4c10*/  FFMA.FTZ R100, R89, R88.reuse, R135 ;  /* 0x0000005859647223 */ /* 0x080fe20000010087 */
[----:B------:R-:W-:Y:S01]  /*4c20*/  FMUL.FTZ R89, R24, R88 ;  /* 0x0000005818597220 */ /* 0x000fe20000410000 */
[----:B0-----:R-:W-:Y:S01]  /*4c30*/  FMUL.FTZ R45, R121, UR35 ;  /* 0x00000023792d7c20 */ /* 0x001fe20008410000 */
[----:B------:R0:W-:Y:S01]  /*4c40*/  STS [R42+0x10c0], R101 ;  /* 0x0010c0652a007388 */ /* 0x0001e20000000800 */
[-C--:B------:R-:W-:Y:S01]  /*4c50*/  FFMA.FTZ R90, R90, R100.reuse, R119 ;  /* 0x000000645a5a7223 */ /* 0x080fe20000010077 */
[----:B------:R-:W-:Y:S01]  /*4c60*/  FMUL.FTZ R102, R17, R100 ;  /* 0x0000006411667220 */ /* 0x000fe20000410000 */
[----:B-1----:R-:W-:Y:S01]  /*4c70*/  FMUL.FTZ R43, R66, R45 ;  /* 0x0000002d422b7220 */ /* 0x002fe20000410000 */
[----:B------:R-:W-:Y:S01]  /*4c80*/  FMUL.FTZ R45, R23, R84 ;  /* 0x00000054172d7220 */ /* 0x000fe20000410000 */
[----:B------:R-:W-:Y:S01]  /*4c90*/  FMUL.FTZ R46, R25, R90 ;  /* 0x0000005a192e7220 */ /* 0x000fe20000410000 */
[----:B---3--:R-:W-:Y:S01]  /*4ca0*/  FFMA.FTZ R99, -R16, R32, R132 ;  /* 0x0000002010637223 */ /* 0x008fe20000010184 */
[----:B------:R1:W-:Y:S01]  /*4cb0*/  STS [R42+0x10c4], R103 ;  /* 0x0010c4672a007388 */ /* 0x0003e20000000800 */
[----:B------:R-:W-:Y:S01]  /*4cc0*/  FFMA.FTZ R123, -R19, R74, R123 ;  /* 0x0000004a137b7223 */ /* 0x000fe2000001017b */
[----:B------:R-:W-:Y:S01]  /*4cd0*/  FFMA.FTZ R41, R46, R47, RZ ;  /* 0x0000002f2e297223 */ /* 0x000fe200000100ff */
[----:B0-----:R-:W-:Y:S01]  /*4ce0*/  FMUL.FTZ R101, R15, R97 ;  /* 0x000000610f657220 */ /* 0x001fe20000410000 */
[----:B------:R0:W-:Y:S01]  /*4cf0*/  STS [R42+0x10c8], R43 ;  /* 0x0010c82b2a007388 */ /* 0x0001e20000000800 */
[----:B------:R-:W-:Y:S01]  /*4d00*/  FMUL.FTZ R111, R19, R146 ;  /* 0x00000092136f7220 */ /* 0x000fe20000410000 */
[----:B------:R-:W-:Y:S01]  /*4d10*/  FFMA.FTZ R40, R102, R87, R41 ;  /* 0x0000005766287223 */ /* 0x000fe20000010029 */
[----:B------:R-:W-:Y:S01]  /*4d20*/  FFMA.FTZ R122, -R11, R27, R122 ;  /* 0x0000001b0b7a7223 */ /* 0x000fe2000001017a */
[----:B------:R-:W-:Y:S01]  /*4d30*/  FMUL.FTZ R116, R146, UR34 ;  /* 0x0000002292747c20 */ /* 0x000fe20008410000 */
[----:B------:R-:W-:Y:S01]  /*4d40*/  FADD.FTZ R7, R111, R7 ;  /* 0x000000076f077221 */ /* 0x000fe20000010000 */
[----:B------:R-:W-:Y:S01]  /*4d50*/  FFMA.FTZ R41, R89, R104, R40 ;  /* 0x0000006859297223 */ /* 0x000fe20000010028 */
[----:B-1----:R-:W-:Y:S01]  /*4d60*/  FMUL.FTZ R103, R22, R96 ;  /* 0x0000006016677220 */ /* 0x002fe20000410000 */
[----:B------:R-:W-:Y:S01]  /*4d70*/  MOV R119, UR44 ;  /* 0x0000002c00777c02 */ /* 0x000fe20008000f00 */
[----:B------:R-:W-:Y:S01]  /*4d80*/  FFMA.FTZ R121, -R18, R73, R121 ;  /* 0x0000004912797223 */ /* 0x000fe20000010179 */
[----:B------:R-:W-:Y:S01]  /*4d90*/  FFMA.FTZ R40, R108, R99, R41 ;  /* 0x000000636c287223 */ /* 0x000fe20000010029 */
[----:B------:R-:W-:Y:S01]  /*4da0*/  FMUL.FTZ R41, R120, UR35 ;  /* 0x0000002378297c20 */ /* 0x000fe20008410000 */
[----:B------:R-:W-:Y:S01]  /*4db0*/  ULEA UR35, UR12, 0xfffff800, 0xb ;  /* 0xfffff8000c237891 */ /* 0x000fe2000f8e58ff */
[----:B------:R-:W-:Y:S01]  /*4dc0*/  FFMA.FTZ R120, -R10, R26, R120 ;  /* 0x0000001a0a787223 */ /* 0x000fe20000010178 */
[----:B------:R-:W-:Y:S01]  /*4dd0*/  FFMA.FTZ R40, R45, R110, R40 ;  /* 0x0000006e2d287223 */ /* 0x000fe20000010028 */
[----:B------:R-:W-:Y:S01]  /*4de0*/  FMUL.FTZ R115, R58, R41 ;  /* 0x000000293a737220 */ /* 0x000fe20000410000 */
[----:B------:R-:W-:Y:S01]  /*4df0*/  FMUL.FTZ R134, R92, UR34 ;  /* 0x000000225c867c20 */ /* 0x000fe20008410000 */
[----:B------:R-:W-:Y:S01]  /*4e00*/  FMUL.FTZ R132, R93, UR34 ;  /* 0x000000225d847c20 */ /* 0x000fe20008410000 */
[----:B------:R-:W-:Y:S01]  /*4e10*/  FFMA.FTZ R40, R101, R130, R40 ;  /* 0x0000008265287223 */ /* 0x000fe20000010028 */
[----:B------:R-:W-:Y:S01]  /*4e20*/  LOP3.LUT R133, R83, UR35, RZ, 0xfc, !PT ;  /* 0x0000002353857c12 */ /* 0x000fe2000f8efcff */
[----:B------:R1:W-:Y:S01]  /*4e30*/  STS [R42+0x10cc], R115 ;  /* 0x0010cc732a007388 */ /* 0x0003e20000000800 */
[----:B------:R-:W-:Y:S01]  /*4e40*/  FMUL.FTZ R126, R94, UR34 ;  /* 0x000000225e7e7c20 */ /* 0x000fe20008410000 */
[----:B------:R-:W-:Y:S01]  /*4e50*/  FFMA.FTZ R98, R103, R129, R40 ;  /* 0x0000008167627223 */ /* 0x000fe20000010028 */
[----:B------:R-:W-:Y:S01]  /*4e60*/  IADD3 R133, PT, PT, -R133, UR50, RZ ;  /* 0x0000003285857c10 */ /* 0x000fe2000fffe1ff */
[----:B------:R-:W2:Y:S01]  /*4e70*/  LDC.64 R40, c[0x0][0x4d8] ;  /* 0x00013600ff287b82 */ /* 0x000ea20000000a00 */
[----:B------:R-:W-:Y:S01]  /*4e80*/  FMUL.FTZ R131, R95, UR34 ;  /* 0x000000225f837c20 */ /* 0x000fe20008410000 */
[----:B0-----:R-:W-:Y:S01]  /*4e90*/  FFMA.FTZ R43, R105, R128, R98 ;  /* 0x00000080692b7223 */ /* 0x001fe20000010062 */
[----:B------:R-:W-:Y:S01]  /*4ea0*/  ISETP.GE.AND P6, PT, R133, 0x1, PT ;  /* 0x000000018500780c */ /* 0x000fe20003fc6270 */
[----:B------:R-:W-:-:S04]  /*4eb0*/  FMUL.FTZ R124, R96, UR34 ;  /* 0x00000022607c7c20 */ /* 0x000fc80008410000 */
[----:B------:R-:W-:Y:S01]  /*4ec0*/  BAR.SYNC.DEFER_BLOCKING 0x0 ;  /* 0x0000000000007b1d */ /* 0x000fe20000010000 */
[----:B------:R-:W-:Y:S01]  /*4ed0*/  FFMA.FTZ R43, R112, R127, R43 ;  /* 0x0000007f702b7223 */ /* 0x000fe2000001002b */
[----:B-1----:R-:W-:Y:S01]  /*4ee0*/  FMUL.FTZ R42, R91, UR34 ;  /* 0x000000225b2a7c20 */ /* 0x002fe20008410000 */
[----:B------:R-:W-:Y:S01]  /*4ef0*/  FMUL.FTZ R115, R123, R116 ;  /* 0x000000747b737220 */ /* 0x000fe20000410000 */
[----:B------:R-:W-:Y:S01]  /*4f00*/  IADD3 R116, PT, PT, R83, 0x180, RZ ;  /* 0x0000018053747810 */ /* 0x000fe20007ffe0ff */
[----:B------:R-:W-:Y:S01]  /*4f10*/  FFMA.FTZ R98, R114, R107, R43 ;  /* 0x0000006b72627223 */ /* 0x000fe2000001002b */
[----:B------:R-:W-:Y:S01]  /*4f20*/  FMUL.FTZ R43, R12, R91 ;  /* 0x0000005b0c2b7220 */ /* 0x000fe20000410000 */
[----:B------:R-:W-:Y:S02]  /*4f30*/  ISETP.GE.AND P5, PT, R133, 0x81, PT ;  /* 0x000000818500780c */ /* 0x000fe40003fa6270 */
[----:B------:R-:W-:Y:S01]  /*4f40*/  FFMA.FTZ R98, R109, R125, R98 ;  /* 0x0000007d6d627223 */ /* 0x000fe20000010062 */
[C---:B------:R-:W-:Y:S01]  /*4f50*/  FADD.FTZ R4, R43.reuse, R4 ;  /* 0x000000042b047221 */ /* 0x040fe20000010000 */
[----:B------:R-:W-:Y:S01]  /*4f60*/  LEA.HI R136, R116, R83, RZ, 0x1b ;  /* 0x0000005374887211 */ /* 0x000fe200078fd8ff */
[----:B------:R-:W-:Y:S01]  /*4f70*/  FMUL.FTZ R116, R100, UR34 ;  /* 0x0000002264747c20 */ /* 0x000fe20008410000 */
[----:B------:R-:W-:Y:S01]  /*4f80*/  FFMA.FTZ R98, R43, R113, R98 ;  /* 0x000000712b627223 */ /* 0x000fe20000010062 */
[----:B------:R-:W-:-:S02]  /*4f90*/  HFMA2 R43, -RZ, RZ, 0, 0 ;  /* 0x00000000ff2b7431 */ /* 0x000fc400000001ff */
[----:B------:R-:W-:Y:S01]  /*4fa0*/  FMUL.FTZ R113, R113, R42 ;  /* 0x0000002a71717220 */ /* 0x000fe20000410000 */
[----:B------:R-:W-:Y:S01]  /*4fb0*/  MOV R42, R83 ;  /* 0x00000053002a7202 */ /* 0x000fe20000000f00 */
[----:B------:R-:W-:Y:S01]  /*4fc0*/  FFMA.FTZ R98, R111, R123, R98 ;  /* 0x0000007b6f627223 */ /* 0x000fe20000010062 */
[----:B------:R-:W-:Y:S01]  /*4fd0*/  FMUL.FTZ R111, R44, UR34 ;  /* 0x000000222c6f7c20 */ /* 0x000fe20008410000 */
[----:B--2---:R-:W-:Y:S02]  /*4fe0*/  IMAD R117, R41, UR26, RZ ;  /* 0x0000001a29757c24 */ /* 0x004fe4000f8e02ff */
[----:B------:R-:W-:Y:S01]  /*4ff0*/  FMUL.FTZ R41, R11, R44 ;  /* 0x0000002c0b297220 */ /* 0x000fe20000410000 */
[----:B------:R-:W-:Y:S01]  /*5000*/  MOV R123, UR45 ;  /* 0x0000002d007b7c02 */ /* 0x000fe20008000f00 */
[----:B------:R-:W-:Y:S01]  /*5010*/  FMUL.FTZ R118, R122, R111 ;  /* 0x0000006f7a767220 */ /* 0x000fe20000410000 */
[----:B------:R-:W-:Y:S01]  /*5020*/  FMUL.FTZ R111, R10, R149 ;  /* 0x000000950a6f7220 */ /* 0x000fe20000410000 */
[----:B------:R-:W-:Y:S01]  /*5030*/  IMAD.WIDE.U32 R42, R40, UR26, R42 ;  /* 0x0000001a282a7c25 */ /* 0x000fe2000f8e002a */
[----:B------:R-:W-:-:S03]  /*5040*/  IADD3 R40, PT, PT, R83, 0x80, RZ ;  /* 0x0000008053287810 */ /* 0x000fc60007ffe0ff */
[C---:B------:R-:W-:Y:S01]  /*5050*/  FADD.FTZ R3, R41.reuse, R3 ;  /* 0x0000000329037221 */ /* 0x040fe20000010000 */
[----:B------:R-:W-:Y:S01]  /*5060*/  FFMA.FTZ R98, R41, R122, R98 ;  /* 0x0000007a29627223 */ /* 0x000fe20000010062 */
[----:B------:R-:W-:Y:S01]  /*5070*/  FMUL.FTZ R41, R149, UR34 ;  /* 0x0000002295297c20 */ /* 0x000fe20008410000 */
[----:B------:R-:W-:Y:S01]  /*5080*/  LEA.HI R40, R40, R83, RZ, 0x1b ;  /* 0x0000005328287211 */ /* 0x000fe200078fd8ff */
[----:B------:R-:W-:Y:S01]  /*5090*/  FMUL.FTZ R122, R106, UR34 ;  /* 0x000000226a7a7c20 */ /* 0x000fe20008410000 */
[----:B------:R-:W-:Y:S01]  /*50a0*/  IADD3 R43, PT, PT, R43, R117, RZ ;  /* 0x000000752b2b7210 */ /* 0x000fe20007ffe0ff */
[----:B------:R-:W-:Y:S01]  /*50b0*/  FMUL.FTZ R41, R120, R41 ;  /* 0x0000002978297220 */ /* 0x000fe20000410000 */
[----:B------:R-:W-:Y:S01]  /*50c0*/  LEA R135, R40, UR25, 0x2 ;  /* 0x0000001928877c11 */ /* 0x000fe2000f8e10ff */
[----:B------:R-:W-:Y:S01]  /*50d0*/  FMUL.FTZ R122, R121, R122 ;  /* 0x0000007a797a7220 */ /* 0x000fe20000410000 */
[----:B------:R-:W-:Y:S01]  /*50e0*/  MOV R117, UR42 ;  /* 0x0000002a00757c02 */ /* 0x000fe20008000f00 */
[----:B------:R-:W-:Y:S01]  /*50f0*/  FADD.FTZ R2, R111, R2 ;  /* 0x000000026f027221 */ /* 0x000fe20000010000 */
[----:B------:R-:W-:-:S02]  /*5100*/  ISETP.GE.AND P4, PT, R133, 0x101, PT ;  /* 0x000001018500780c */ /* 0x000fc40003f86270 */
[----:B------:R-:W0:Y:S01]  /*5110*/  LDS R135, [R135+0x1290] ;  /* 0x0012900087877984 */ /* 0x000e220000000800 */
[----:B------:R-:W-:-:S04]  /*5120*/  IMAD.WIDE.U32 R42, R117, UR11, R42 ;  /* 0x0000000b752a7c25 */ /* 0x000fc8000f8e002a */
[----:B------:R-:W-:Y:S01]  /*5130*/  FMUL.FTZ R117, R18, R106 ;  /* 0x0000006a12757220 */ /* 0x000fe20000410000 */
[----:B------:R-:W-:Y:S02]  /*5140*/  ISETP.GE.AND P3, PT, R133, 0x181, PT ;  /* 0x000001818500780c */ /* 0x000fe40003f66270 */
[----:B------:R-:W-:Y:S01]  /*5150*/  IADD3 R42, P2, PT, R42, UR35, RZ ;  /* 0x000000232a2a7c10 */ /* 0x000fe2000ff5e0ff */
[----:B------:R-:W-:Y:S01]  /*5160*/  FFMA.FTZ R98, R117, R121, R98 ;  /* 0x0000007975627223 */ /* 0x000fe20000010062 */
[----:B------:R-:W-:Y:S02]  /*5170*/  FFMA.FTZ R121, R26, R149, R41 ;  /* 0x000000951a797223 */ /* 0x000fe40000010029 */
[----:B------:R-:W-:Y:S01]  /*5180*/  IADD3.X R43, PT, PT, R43, UR10, RZ, P2, !PT ;  /* 0x0000000a2b2b7c10 */ /* 0x000fe200097fe4ff */
[----:B------:R-:W-:Y:S01]  /*5190*/  FFMA.FTZ R111, R111, R120, R98 ;  /* 0x000000786f6f7223 */ /* 0x000fe20000010062 */
[----:B------:R-:W-:Y:S01]  /*51a0*/  IADD3 R98, PT, PT, R83, 0x100, RZ ;  /* 0x0000010053627810 */ /* 0x000fe20007ffe0ff */
[----:B------:R-:W-:Y:S01]  /*51b0*/  FMUL.FTZ R120, R85, UR34 ;  /* 0x0000002255787c20 */ /* 0x000fe20008410000 */
[----:B------:R-:W-:-:S04]  /*51c0*/  IMAD.WIDE.U32 R42, R119, UR8, R42 ;  /* 0x00000008772a7c25 */ /* 0x000fc8000f8e002a */
[----:B------:R-:W-:Y:S01]  /*51d0*/  FMUL.FTZ R119, R84, UR34 ;  /* 0x0000002254777c20 */ /* 0x000fe20008410000 */
[----:B------:R-:W-:Y:S01]  /*51e0*/  IMAD R41, R123, UR8, R43 ;  /* 0x000000087b297c24 */ /* 0x000fe2000f8e022b */
[----:B------:R-:W-:Y:S01]  /*51f0*/  LEA R40, P2, R42, UR46, 0x2 ;  /* 0x0000002e2a287c11 */ /* 0x000fe2000f8410ff */
[----:B------:R-:W-:Y:S01]  /*5200*/  FMUL.FTZ R123, R97, UR34 ;  /* 0x00000022617b7c20 */ /* 0x000fe20008410000 */
[----:B------:R-:W-:Y:S02]  /*5210*/  FMUL.FTZ R43, R88, UR34 ;  /* 0x00000022582b7c20 */ /* 0x000fe40008410000 */
[----:B------:R-:W-:Y:S02]  /*5220*/  LEA.HI.X R41, R42, UR47, R41, 0x2, P2 ;  /* 0x0000002f2a297c11 */ /* 0x000fe400090f1429 */
[----:B------:R-:W-:Y:S02]  /*5230*/  LEA.HI R42, R98, R83, RZ, 0x1b ;  /* 0x00000053622a7211 */ /* 0x000fe400078fd8ff */
[----:B------:R-:W-:-:S02]  /*5240*/  IADD3 R98, PT, PT, R83, 0x200, RZ ;  /* 0x0000020053627810 */ /* 0x000fc40007ffe0ff */
[----:B------:R-:W-:Y:S01]  /*5250*/  LEA R139, R42, UR25, 0x2 ;  /* 0x000000192a8b7c11 */ /* 0x000fe2000f8e10ff */
[----:B------:R-:W-:Y:S01]  /*5260*/  FMUL.FTZ R42, R90, UR34 ;  /* 0x000000225a2a7c20 */ /* 0x000fe20008410000 */
[----:B------:R-:W-:Y:S01]  /*5270*/  ISETP.GE.AND P2, PT, R133, 0x201, PT ;  /* 0x000002018500780c */ /* 0x000fe20003f46270 */
[----:B------:R-:W-:-:S12]  /*5280*/  @!P6 BRA `(.L_x_2079) ;  /* 0x000000000010e947 */ /* 0x000fd80003800000 */
[----:B------:R-:W-:-:S04]  /*5290*/  LEA.HI R137, R83, R83, RZ, 0x1b ;  /* 0x0000005353897211 */ /* 0x000fc800078fd8ff */
[----:B------:R-:W-:-:S06]  /*52a0*/  LEA R137, R137, UR25, 0x2 ;  /* 0x0000001989897c11 */ /* 0x000fcc000f8e10ff */
[----:B------:R-:W1:Y:S04]  /*52b0*/  LDS R137, [R137+0x1090] ;  /* 0x0010900089897984 */ /* 0x000e680000000800 */
[----:B-1----:R1:W-:Y:S02]  /*52c0*/  REDG.E.ADD.F32.FTZ.RN.STRONG.GPU desc[UR32][R40.64], R137 ;  /* 0x00000089280079a6 */ /* 0x0023e4000c12f320 */
.L_x_2079:
[----:B------:R-:W-:Y:S05]  /*52d0*/  BSYNC.RECONVERGENT B0 ;  /* 0x0000000000007941 */ /* 0x000fea0003800200 */
.L_x_2078:
[----:B------:R-:W-:Y:S01]  /*52e0*/  BSSY.RECONVERGENT B0, `(.L_x_2080) ;  /* 0x0000004000007945 */ /* 0x000fe20003800200 */
[----:B------:R-:W-:-:S03]  /*52f0*/  ISETP.GE.AND P6, PT, R133, 0x281, PT ;  /* 0x000002818500780c */ /* 0x000fc60003fc6270 */
[----:B------:R-:W-:Y:S10]  /*5300*/  @!P5 BRA `(.L_x_2081) ;  /* 0x000000000004d947 */ /* 0x000ff40003800000 */
[----:B0-----:R2:W-:Y:S02]  /*5310*/  REDG.E.ADD.F32.FTZ.RN.STRONG.GPU desc[UR32][R40.64+0x200], R135 ;  /* 0x00020087280079a6 */ /* 0x0015e4000c12f320 */
.L_x_2081:
[----:B------:R-:W-:Y:S05]  /*5320*/  BSYNC.RECONVERGENT B0 ;  /* 0x0000000000007941 */ /* 0x000fea0003800200 */
.L_x_2080:
[----:B0-2---:R0:W2:Y:S01]  /*5330*/  LDS R135, [R139+0x1490] ;  /* 0x001490008b877984 */ /* 0x0050a20000000800 */
[----:B------:R-:W-:Y:S01]  /*5340*/  BSSY.RECONVERGENT B0, `(.L_x_2082) ;  /* 0x0000006000007945 */ /* 0x000fe20003800200 */
[----:B------:R-:W-:Y:S02]  /*5350*/  IADD3 R138, PT, PT, R83, 0x280, RZ ;  /* 0x00000280538a7810 */ /* 0x000fe40007ffe0ff */
[----:B-1----:R-:W-:Y:S02]  /*5360*/  LEA.HI R137, R98, R83, RZ, 0x1b ;  /* 0x0000005362897211 */ /* 0x002fe400078fd8ff */
[----:B------:R-:W-:Y:S01]  /*5370*/  LEA R136, R136, UR25, 0x2 ;  /* 0x0000001988887c11 */ /* 0x000fe2000f8e10ff */
[----:B------:R-:W-:Y:S06]  /*5380*/  @!P4 BRA `(.L_x_2083) ;  /* 0x000000000004c947 */ /* 0x000fec0003800000 */
[----:B--2---:R1:W-:Y:S02]  /*5390*/  REDG.E.ADD.F32.FTZ.RN.STRONG.GPU desc[UR32][R40.64+0x400], R135 ;  /* 0x00040087280079a6 */ /* 0x0043e4000c12f320 */
.L_x_2083:
[----:B------:R-:W-:Y:S05]  /*53a0*/  BSYNC.RECONVERGENT B0 ;  /* 0x0000000000007941 */ /* 0x000fea0003800200 */
.L_x_2082:
[----:B-12---:R1:W2:Y:S01]  /*53b0*/  LDS R135, [R136+0x1690] ;  /* 0x0016900088877984 */ /* 0x0062a20000000800 */
[----:B------:R-:W-:Y:S01]  /*53c0*/  BSSY.RECONVERGENT B0, `(.L_x_2084) ;  /* 0x0000005000007945 */ /* 0x000fe20003800200 */
[----:B------:R-:W-:Y:S02]  /*53d0*/  LEA.HI R138, R138, R83, RZ, 0x1b ;  /* 0x000000538a8a7211 */ /* 0x000fe400078fd8ff */
[----:B------:R-:W-:Y:S01]  /*53e0*/  LEA R137, R137, UR25, 0x2 ;  /* 0x0000001989897c11 */ /* 0x000fe2000f8e10ff */
[----:B------:R-:W-:Y:S06]  /*53f0*/  @!P3 BRA `(.L_x_2085) ;  /* 0x000000000004b947 */ /* 0x000fec0003800000 */
[----:B--2---:R3:W-:Y:S02]  /*5400*/  REDG.E.ADD.F32.FTZ.RN.STRONG.GPU desc[UR32][R40.64+0x600], R135 ;  /* 0x00060087280079a6 */ /* 0x0047e4000c12f320 */
.L_x_2085:
[----:B------:R-:W-:Y:S05]  /*5410*/  BSYNC.RECONVERGENT B0 ;  /* 0x0000000000007941 */ /* 0x000fea0003800200 */
.L_x_2084:
[----:B--23--:R2:W3:Y:S01]  /*5420*/  LDS R135, [R137+0x1890] ;  /* 0x0018900089877984 */ /* 0x00c4e20000000800 */
[----:B------:R-:W-:Y:S01]  /*5430*/  BSSY.RECONVERGENT B0, `(.L_x_2086) ;  /* 0x0000004000007945 */ /* 0x000fe20003800200 */
[----:B0-----:R-:W-:-:S03]  /*5440*/  LEA R139, R138, UR25, 0x2 ;  /* 0x000000198a8b7c11 */ /* 0x001fc6000f8e10ff */
[----:B------:R-:W-:Y:S05]  /*5450*/  @!P2 BRA `(.L_x_2087) ;  /* 0x000000000004a947 */ /* 0x000fea0003800000 */
[----:B---3--:R0:W-:Y:S02]  /*5460*/  REDG.E.ADD.F32.FTZ.RN.STRONG.GPU desc[UR32][R40.64+0x800], R135 ;  /* 0x00080087280079a6 */ /* 0x0081e4000c12f320 */
.L_x_2087:
[----:B------:R-:W-:Y:S05]  /*5470*/  BSYNC.RECONVERGENT B0 ;  /* 0x0000000000007941 */ /* 0x000fea0003800200 */
.L_x_2086:
[----:B0--3--:R0:W3:Y:S01]  /*5480*/  LDS R135, [R139+0x1a90] ;  /* 0x001a90008b877984 */ /* 0x0090e20000000800 */
[----:B------:R-:W-:Y:S01]  /*5490*/  BSSY.RECONVERGENT B0, `(.L_x_2088) ;  /* 0x0000005000007945 */ /* 0x000fe20003800200 */
[C---:B-1----:R-:W-:Y:S02]  /*54a0*/  IADD3 R136, PT, PT, R83.reuse, 0x300, RZ ;  /* 0x0000030053887810 */ /* 0x042fe40007ffe0ff */
[----:B------:R-:W-:Y:S01]  /*54b0*/  IADD3 R138, PT, PT, R83, 0x380, RZ ;  /* 0x00000380538a7810 */ /* 0x000fe20007ffe0ff */
[----:B------:R-:W-:Y:S06]  /*54c0*/  @!P6 BRA `(.L_x_2089) ;  /* 0x000000000004e947 */ /* 0x000fec0003800000 */
[----:B---3--:R1:W-:Y:S02]  /*54d0*/  REDG.E.ADD.F32.FTZ.RN.STRONG.GPU desc[UR32][R40.64+0xa00], R135 ;  /* 0x000a0087280079a6 */ /* 0x0083e4000c12f320 */
.L_x_2089:
[----:B------:R-:W-:Y:S05]  /*54e0*/  BSYNC.RECONVERGENT B0 ;  /* 0x0000000000007941 */ /* 0x000fea0003800200 */
.L_x_2088:
[-C--:B------:R-:W-:Y:S01]  /*54f0*/  LEA.HI R136, R136, R83.reuse, RZ, 0x1b ;  /* 0x0000005388887211 */ /* 0x080fe200078fd8ff */
[----:B------:R-:W-:Y:S01]  /*5500*/  BSSY.RECONVERGENT B0, `(.L_x_2090) ;  /* 0x000000f000007945 */ /* 0x000fe20003800200 */
[----:B------:R-:W-:Y:S02]  /*5510*/  ISETP.GE.AND P6, PT, R133, 0x301, PT ;  /* 0x000003018500780c */ /* 0x000fe40003fc6270 */
[----:B-1-3--:R-:W-:Y:S02]  /*5520*/  LEA R135, R136, UR25, 0x2 ;  /* 0x0000001988877c11 */ /* 0x00afe4000f8e10ff */
[C---:B------:R-:W-:Y:S02]  /*5530*/  LOP3.LUT R140, R83.reuse, 0x400, RZ, 0xfc, !PT ;  /* 0x00000400538c7812 */ /* 0x040fe400078efcff */
[----:B------:R-:W-:Y:S02]  /*5540*/  LEA.HI R138, R138, R83, RZ, 0x1b ;  /* 0x000000538a8a7211 */ /* 0x000fe400078fd8ff */
[----:B------:R-:W1:Y:S01]  /*5550*/  LDS R135, [R135+0x1c90] ;  /* 0x001c900087877984 */ /* 0x000e620000000800 */
        /* <DEDUP_REMOVED lines=8> */
[----:B-1----:R3:W-:Y:S02]  /*55e0*/  REDG.E.ADD.F32.FTZ.RN.STRONG.GPU desc[UR32][R40.64+0xc00], R135 ;  /* 0x000c0087280079a6 */ /* 0x0027e4000c12f320 */
.L_x_2091:
[----:B------:R-:W-:Y:S05]  /*55f0*/  BSYNC.RECONVERGENT B0 ;  /* 0x0000000000007941 */ /* 0x000fea0003800200 */
.L_x_2090:
[----:B-1-3--:R1:W3:Y:S01]  /*5600*/  LDS R135, [R138+0x1e90] ;  /* 0x001e90008a877984 */ /* 0x00a2e20000000800 */
[----:B------:R-:W-:Y:S01]  /*5610*/  BSSY.RECONVERGENT B0, `(.L_x_2092) ;  /* 0x0000006000007945 */ /* 0x000fe20003800200 */
[----:B------:R-:W-:Y:S02]  /*5620*/  IADD3 R136, PT, PT, R83, 0x500, RZ ;  /* 0x0000050053887810 */ /* 0x000fe40007ffe0ff */
[----:B------:R-:W-:Y:S02]  /*5630*/  LEA.HI R142, R142, R83, RZ, 0x1b ;  /* 0x000000538e8e7211 */ /* 0x000fe400078fd8ff */
[----:B------:R-:W-:Y:S01]  /*5640*/  LEA R140, R140, UR25, 0x2 ;  /* 0x000000198c8c7c11 */ /* 0x000fe2000f8e10ff */
[----:B------:R-:W-:Y:S06]  /*5650*/  @!P2 BRA `(.L_x_2093) ;  /* 0x000000000004a947 */ /* 0x000fec0003800000 */
[----:B---3--:R4:W-:Y:S02]  /*5660*/  REDG.E.ADD.F32.FTZ.RN.STRONG.GPU desc[UR32][R40.64+0xe00], R135 ;  /* 0x000e0087280079a6 */ /* 0x0089e4000c12f320 */
.L_x_2093:
[----:B------:R-:W-:Y:S05]  /*5670*/  BSYNC.RECONVERGENT B0 ;  /* 0x0000000000007941 */ /* 0x000fea0003800200 */
.L_x_2092:
[----:B---34-:R3:W4:Y:S01]  /*5680*/  LDS R135, [R140+0x2090] ;  /* 0x002090008c877984 */ /* 0x0187220000000800 */
[----:B------:R-:W-:Y:S01]  /*5690*/  BSSY.RECONVERGENT B0, `(.L_x_2094) ;  /* 0x0000005000007945 */ /* 0x000fe20003800200 */
[----:B------:R-:W-:Y:S02]  /*56a0*/  LEA.HI R136, R136, R83, RZ, 0x1b ;  /* 0x0000005388887211 */ /* 0x000fe400078fd8ff */
[----:B------:R-:W-:Y:S01]  /*56b0*/  LEA R142, R142, UR25, 0x2 ;  /* 0x000000198e8e7c11 */ /* 0x000fe2000f8e10ff */
[----:B------:R-:W-:Y:S06]  /*56c0*/  @!P3 BRA `(.L_x_2095) ;  /* 0x000000000004b947 */ /* 0x000fec0003800000 */
[----:B----4-:R4:W-:Y:S02]  /*56d0*/  REDG.E.ADD.F32.FTZ.RN.STRONG.GPU desc[UR32][R40.64+0x1000], R135 ;  /* 0x00100087280079a6 */ /* 0x0109e4000c12f320 */
.L_x_2095:
[----:B------:R-:W-:Y:S05]  /*56e0*/  BSYNC.RECONVERGENT B0 ;  /* 0x0000000000007941 */ /* 0x000fea0003800200 */
.L_x_2094:
[----:B----4-:R4:W0:Y:S01]  /*56f0*/  LDS R135, [R142+0x2290] ;  /* 0x002290008e877984 */ /* 0x0108220000000800 */
[----:B------:R-:W-:Y:S01]  /*5700*/  BSSY.RECONVERGENT B0, `(.L_x_2096) ;  /* 0x0000004000007945 */ /* 0x000fe20003800200 */
[----:B--2---:R-:W-:-:S03]  /*5710*/  LEA R137, R136, UR25, 0x2 ;  /* 0x0000001988897c11 */ /* 0x004fc6000f8e10ff */
[----:B------:R-:W-:Y:S05]  /*5720*/  @!P4 BRA `(.L_x_2097) ;  /* 0x000000000004c947 */ /* 0x000fea0003800000 */
[----:B0-----:R2:W-:Y:S02]  /*5730*/  REDG.E.ADD.F32.FTZ.RN.STRONG.GPU desc[UR32][R40.64+0x1200], R135 ;  /* 0x00120087280079a6 */ /* 0x0015e4000c12f320 */
.L_x_2097:
[----:B------:R-:W-:Y:S05]  /*5740*/  BSYNC.RECONVERGENT B0 ;  /* 0x0000000000007941 */ /* 0x000fea0003800200 */
.L_x_2096:
[----:B0-2---:R0:W2:Y:S01]  /*5750*/  LDS R135, [R137+0x2490] ;  /* 0x0024900089877984 */ /* 0x0050a20000000800 */
[----:B------:R-:W-:Y:S01]  /*5760*/  BSSY.RECONVERGENT B0, `(.L_x_2098) ;  /* 0x0000005000007945 */ /* 0x000fe20003800200 */
[C---:B------:R-:W-:Y:S02]  /*5770*/  IADD3 R136, PT, PT, R83.reuse, 0x580, RZ ;  /* 0x0000058053887810 */ /* 0x040fe40007ffe0ff */
[----:B-1----:R-:W-:Y:S01]  /*5780*/  IADD3 R138, PT, PT, R83, 0x600, RZ ;  /* 0x00000600538a7810 */ /* 0x002fe20007ffe0ff */
[----:B------:R-:W-:Y:S06]  /*5790*/  @!P5 BRA `(.L_x_2099) ;  /* 0x000000000004d947 */ /* 0x000fec0003800000 */
[----:B--2---:R1:W-:Y:S02]  /*57a0*/  REDG.E.ADD.F32.FTZ.RN.STRONG.GPU desc[UR32][R40.64+0x1400], R135 ;  /* 0x00140087280079a6 */ /* 0x0043e4000c12f320 */
.L_x_2099:
[----:B------:R-:W-:Y:S05]  /*57b0*/  BSYNC.RECONVERGENT B0 ;  /* 0x0000000000007941 */ /* 0x000fea0003800200 */
.L_x_2098:
[-C--:B------:R-:W-:Y:S01]  /*57c0*/  LEA.HI R136, R136, R83.reuse, RZ, 0x1b ;  /* 0x0000005388887211 */ /* 0x080fe200078fd8ff */
[----:B------:R-:W-:Y:S01]  /*57d0*/  BSSY.RECONVERGENT B0, `(.L_x_2100) ;  /* 0x000000f000007945 */ /* 0x000fe20003800200 */
[----:B------:R-:W-:Y:S02]  /*57e0*/  ISETP.GE.AND P6, PT, R133, 0x581, PT ;  /* 0x000005818500780c */ /* 0x000fe40003fc6270 */
[----:B-12---:R-:W-:Y:S02]  /*57f0*/  LEA R135, R136, UR25, 0x2 ;  /* 0x0000001988877c11 */ /* 0x006fe4000f8e10ff */
[C---:B---3--:R-:W-:Y:S02]  /*5800*/  IADD3 R140, PT, PT, R83.reuse, 0x680, RZ ;  /* 0x00000680538c7810 */ /* 0x048fe40007ffe0ff */
[----:B------:R-:W-:Y:S02]  /*5810*/  LEA.HI R138, R138, R83, RZ, 0x1b ;  /* 0x000000538a8a7211 */ /* 0x000fe400078fd8ff */
[----:B------:R-:W1:Y:S01]  /*5820*/  LDS R135, [R135+0x2690] ;  /* 0x0026900087877984 */ /* 0x000e620000000800 */
[----:B----4-:R-:W-:-:S02]  /*5830*/  IADD3 R142, PT, PT, R83, 0x700, RZ ;  /* 0x00000700538e7810 */ /* 0x010fc40007ffe0ff */
        /* <DEDUP_REMOVED lines=8> */
.L_x_2101:
[----:B------:R-:W-:Y:S05]  /*58c0*/  BSYNC.RECONVERGENT B0 ;  /* 0x0000000000007941 */ /* 0x000fea0003800200 */
.L_x_2100:
[----:B------:R3:W4:Y:S01]  /*58d0*/  LDS R133, [R138+0x2890] ;  /* 0x002890008a857984 */ /* 0x0007220000000800 */
[----:B------:R-:W-:Y:S01]  /*58e0*/  BSSY.RECONVERGENT B0, `(.L_x_2102) ;  /* 0x0000006000007945 */ /* 0x000fe20003800200 */
[----:B------:R-:W-:Y:S02]  /*58f0*/  IADD3 R136, PT, PT, R83, 0x780, RZ ;  /* 0x0000078053887810 */ /* 0x000fe40007ffe0ff */
[----:B------:R-:W-:Y:S02]  /*5900*/  LEA.HI R142, R142, R83, RZ, 0x1b ;  /* 0x000000538e8e7211 */ /* 0x000fe400078fd8ff */
[----:B------:R-:W-:Y:S01]  /*5910*/  LEA R140, R140, UR25, 0x2 ;  /* 0x000000198c8c7c11 */ /* 0x000fe2000f8e10ff */
[----:B------:R-:W-:Y:S06]  /*5920*/  @!P2 BRA `(.L_x_2103) ;  /* 0x000000000004a947 */ /* 0x000fec0003800000 */
[----:B----4-:R4:W-:Y:S02]  /*5930*/  REDG.E.ADD.F32.FTZ.RN.STRONG.GPU desc[UR32][R40.64+0x1800], R133 ;  /* 0x00180085280079a6 */ /* 0x0109e4000c12f320 */
.L_x_2103:
[----:B------:R-:W-:Y:S05]  /*5940*/  BSYNC.RECONVERGENT B0 ;  /* 0x0000000000007941 */ /* 0x000fea0003800200 */
.L_x_2102:
[----:B----4-:R4:W0:Y:S01]  /*5950*/  LDS R133, [R140+0x2a90] ;  /* 0x002a90008c857984 */ /* 0x0108220000000800 */
[----:B------:R-:W-:Y:S01]  /*5960*/  BSSY.RECONVERGENT B0, `(.L_x_2104) ;  /* 0x0000005000007945 */ /* 0x000fe20003800200 */
[----:B------:R-:W-:Y:S02]  /*5970*/  LEA.HI R136, R136, R83, RZ, 0x1b ;  /* 0x0000005388887211 */ /* 0x000fe400078fd8ff */
[----:B------:R-:W-:Y:S01]  /*5980*/  LEA R142, R142, UR25, 0x2 ;  /* 0x000000198e8e7c11 */ /* 0x000fe2000f8e10ff */
[----:B------:R-:W-:Y:S06]  /*5990*/  @!P3 BRA `(.L_x_2105) ;  /* 0x000000000004b947 */ /* 0x000fec0003800000 */
[----:B0-----:R0:W-:Y:S02]  /*59a0*/  REDG.E.ADD.F32.FTZ.RN.STRONG.GPU desc[UR32][R40.64+0x1a00], R133 ;  /* 0x001a0085280079a6 */ /* 0x0011e4000c12f320 */
.L_x_2105:
[----:B------:R-:W-:Y:S05]  /*59b0*/  BSYNC.RECONVERGENT B0 ;  /* 0x0000000000007941 */ /* 0x000fea0003800200 */
.L_x_2104:
[----:B0-----:R0:W0:Y:S01]  /*59c0*/  LDS R133, [R142+0x2c90] ;  /* 0x002c90008e857984 */ /* 0x0010220000000800 */
[----:B------:R-:W-:Y:S01]  /*59d0*/  BSSY.RECONVERGENT B0, `(.L_x_2106) ;  /* 0x0000004000007945 */ /* 0x000fe20003800200 */
[----:B------:R-:W-:-:S03]  /*59e0*/  LEA R136, R136, UR25, 0x2 ;  /* 0x0000001988887c11 */ /* 0x000fc6000f8e10ff */
[----:B------:R-:W-:Y:S05]  /*59f0*/  @!P4 BRA `(.L_x_2107) ;  /* 0x000000000004c947 */ /* 0x000fea0003800000 */
[----:B0-----:R0:W-:Y:S02]  /*5a00*/  REDG.E.ADD.F32.FTZ.RN.STRONG.GPU desc[UR32][R40.64+0x1c00], R133 ;  /* 0x001c0085280079a6 */ /* 0x0011e4000c12f320 */
.L_x_2107:
[----:B------:R-:W-:Y:S05]  /*5a10*/  BSYNC.RECONVERGENT B0 ;  /* 0x0000000000007941 */ /* 0x000fea0003800200 */
.L_x_2106:
[----:B0-----:R0:W0:Y:S01]  /*5a20*/  LDS R133, [R136+0x2e90] ;  /* 0x002e900088857984 */ /* 0x0010220000000800 */
[----:B------:R-:W-:Y:S04]  /*5a30*/  BSSY.RECONVERGENT B0, `(.L_x_2108) ;  /* 0x0000003000007945 */ /* 0x000fe80003800200 */
[----:B------:R-:W-:Y:S05]  /*5a40*/  @!P5 BRA `(.L_x_2109) ;  /* 0x000000000004d947 */ /* 0x000fea0003800000 */
[----:B0-----:R0:W-:Y:S02]  /*5a50*/  REDG.E.ADD.F32.FTZ.RN.STRONG.GPU desc[UR32][R40.64+0x1e00], R133 ;  /* 0x001e0085280079a6 */ /* 0x0011e4000c12f320 */
.L_x_2109:
[----:B------:R-:W-:Y:S05]  /*5a60*/  BSYNC.RECONVERGENT B0 ;  /* 0x0000000000007941 */ /* 0x000fea0003800200 */
.L_x_2108:
[----:B-12---:R-:W2:Y:S01]  /*5a70*/  LDL.LU R135, [R1] ;  /* 0x0000000001877983 */ /* 0x006ea20000300800 */
[----:B------:R-:W-:Y:S01]  /*5a80*/  FFMA.FTZ R118, R27, R44, R118 ;  /* 0x0000002c1b767223 */ /* 0x000fe20000010076 */
[----:B------:R-:W-:Y:S01]  /*5a90*/  FMUL.FTZ R134, R125, R134 ;  /* 0x000000867d867220 */ /* 0x000fe20000410000 */
[----:B------:R-:W-:Y:S01]  /*5aa0*/  ISETP.NE.AND P3, PT, R83, RZ, PT ;  /* 0x000000ff5300720c */ /* 0x000fe20003f65270 */
[----:B0-----:R-:W0:Y:S01]  /*5ab0*/  S2R R133, SR_LANEID ;  /* 0x0000000000857919 */ /* 0x001e220000000000 */
[----:B------:R-:W-:Y:S01]  /*5ac0*/  FMUL.FTZ R131, R128, R131 ;  /* 0x0000008380837220 */ /* 0x000fe20000410000 */
[----:B------:R-:W-:Y:S01]  /*5ad0*/  FMUL.FTZ R124, R129, R124 ;  /* 0x0000007c817c7220 */ /* 0x000fe20000410000 */
[----:B------:R-:W-:Y:S01]  /*5ae0*/  FADD.FTZ R160, R45, R160 ;  /* 0x000000a02da07221 */ /* 0x000fe20000010000 */
[----:B------:R-:W1:Y:S01]  /*5af0*/  SHFL.DOWN PT, R40, R111, 0x1, 0x1f ;  /* 0x08201f006f287f89 */ /* 0x000e6200000e0000 */
[----:B------:R-:W-:Y:S01]  /*5b00*/  FMUL.FTZ R132, R107, R132 ;  /* 0x000000846b847220 */ /* 0x000fe20000410000 */
[----:B------:R-:W-:Y:S01]  /*5b10*/  FMUL.FTZ R127, R127, R126 ;  /* 0x0000007e7f7f7220 */ /* 0x000fe20000410000 */
[----:B------:R-:W-:Y:S01]  /*5b20*/  FMUL.FTZ R130, R130, R123 ;  /* 0x0000007b82827220 */ /* 0x000fe20000410000 */
[----:B------:R-:W5:Y:S01]  /*5b30*/  SHFL.DOWN PT, R41, R86, 0x1, 0x1f ;  /* 0x08201f0056297f89 */ /* 0x000f6200000e0000 */
        /* <DEDUP_REMOVED lines=34> */
[----:B------:R-:W-:-:S02]  /*5d60*/  FADD.FTZ R36, R47, R36 ;  /* 0x000000242f247221 */ /* 0x000fc40000010000 */
[----:B-1----:R-:W-:Y:S01]  /*5d70*/  @!P2 FADD.FTZ R111, R111, R40 ;  /* 0x000000286f6fa221 */ /* 0x002fe20000010000 */
[----:B-----5:R-:W-:Y:S01]  /*5d80*/  @!P2 FADD.FTZ R86, R86, R41 ;  /* 0x000000295656a221 */ /* 0x020fe20000010000 */
        /* <DEDUP_REMOVED lines=11> */
[----:B------:R-:W0:Y:S01]  /*5e40*/  SHFL.DOWN PT, R136, R111, 0x8, 0x1f ;  /* 0x09001f006f887f89 */ /* 0x000e2200000e0000 */
[----:B------:R-:W-:Y:S01]  /*5e50*/  ISETP.GT.AND P2, PT, R133, 0x17, PT ;  /* 0x000000178500780c */ /* 0x000fe20003f44270 */
[----:B------:R-:W-:Y:S01]  /*5e60*/  FADD.FTZ R55, R40, R55 ;  /* 0x0000003728377221 */ /* 0x000fe20000010000 */
[----:B------:R-:W-:Y:S01]  /*5e70*/  FFMA.FTZ R40, R30, R95, R131 ;  /* 0x0000005f1e287223 */ /* 0x000fe20000010083 */
[----:B------:R-:W1:Y:S03]  /*5e80*/  SHFL.DOWN PT, R41, R86, 0x8, 0x1f ;  /* 0x09001f0056297f89 */ /* 0x000e6600000e0000 */
[----:B------:R-:W-:Y:S01]  /*5e90*/  FADD.FTZ R51, R40, R51 ;  /* 0x0000003328337221 */ /* 0x000fe20000010000 */
[----:B------:R-:W-:-:S04]  /*5ea0*/  FFMA.FTZ R40, R32, R85, R99 ;  /* 0x0000005520287223 */ /* 0x000fc80000010063 */
[----:B------:R-:W-:Y:S02]  /*5eb0*/  FADD.FTZ R39, R40, R39 ;  /* 0x0000002728277221 */ /* 0x000fe40000010000 */
        /* <DEDUP_REMOVED lines=16> */
[----:B--2---:R-:W-:-:S05]  /*5fc0*/  FADD.FTZ R135, R46, R135 ;  /* 0x000000872e877221 */ /* 0x004fca0000010000 */
        /* <DEDUP_REMOVED lines=11> */
[----:B------:R-:W5:Y:S04]  /*6080*/  @P3 LDS R84, [UR10+0x51e0] ;  /* 0x0051e00aff543984 */ /* 0x000f680008000800 */
[----:B------:R-:W3:Y:S01]  /*6090*/  @P3 LDS R85, [UR10+0x4de0] ;  /* 0x004de00aff553984 */ /* 0x000ee20008000800 */
[----:B-1----:R-:W-:Y:S01]  /*60a0*/  FADD.FTZ R86, R41, R86 ;  /* 0x0000005629567221 */ /* 0x002fe20000010000 */
[----:B------:R-:W-:-:S03]  /*60b0*/  FADD.FTZ R111, R40, R111 ;  /* 0x0000006f286f7221 */ /* 0x000fc60000010000 */
[----:B------:R-:W-:Y:S01]  /*60c0*/  FADD.FTZ R86, R43, R86 ;  /* 0x000000562b567221 */ /* 0x000fe20000010000 */
[----:B------:R-:W-:-:S03]  /*60d0*/  FADD.FTZ R111, R42, R111 ;  /* 0x0000006f2a6f7221 */ /* 0x000fc60000010000 */
[----:B--2---:R-:W-:Y:S01]  /*60e0*/  FADD.FTZ R47, R86, R47 ;  /* 0x0000002f562f7221 */ /* 0x004fe20000010000 */
[----:B------:R-:W-:-:S03]  /*60f0*/  FADD.FTZ R46, R111, R46 ;  /* 0x0000002e6f2e7221 */ /* 0x000fc60000010000 */
[----:B-----5:R-:W-:Y:S01]  /*6100*/  @P3 FADD.FTZ R47, R47, R84 ;  /* 0x000000542f2f3221 */ /* 0x020fe20000010000 */
[----:B---3--:R-:W-:-:S04]  /*6110*/  @P3 FADD.FTZ R46, R46, R85 ;  /* 0x000000552e2e3221 */ /* 0x008fc80000010000 */
[----:B------:R1:W-:Y:S04]  /*6120*/  STS [UR10+0x51e0], R47 ;  /* 0x0051e02fff007988 */ /* 0x0003e8000800080a */
[----:B------:R1:W-:Y:S02]  /*6130*/  STS [UR10+0x4de0], R46 ;  /* 0x004de02eff007988 */ /* 0x0003e4000800080a */
.L_x_2111:
[----:B------:R-:W-:Y:S05]  /*6140*/  BSYNC.RECONVERGENT B0 ;  /* 0x0000000000007941 */ /* 0x000fea0003800200 */
.L_x_2110:
[----:B------:R-:W-:-:S04]  /*6150*/  UIADD3 UR8, UPT, UPT, UR8, 0x1, URZ ;  /* 0x0000000108087890 */ /* 0x000fc8000fffe0ff */
[----:B------:R-:W-:-:S09]  /*6160*/  UISETP.GE.AND UP0, UPT, UR8, UR49, UPT ;  /* 0x000000310800728c */ /* 0x000fd2000bf06270 */
[----:B------:R-:W-:Y:S05]  /*6170*/  BRA.U !UP0, `(.L_x_2112) ;  /* 0xffffffc908307547 */ /* 0x000fea000b83ffff */
.L_x_2067:
[----:B0-----:R-:W2:Y:S01]  /*6180*/  LDL.LU R41, [R1] ;  /* 0x0000000001297983 */ /* 0x001ea20000300800 */
[----:B------:R-:W0:Y:S03]  /*6190*/  LDCU.64 UR28, c[0x0][0x4f8] ;  /* 0x00009f00ff1c77ac */ /* 0x000e260008000a00 */
[----:B------:R-:W5:Y:S01]  /*61a0*/  LDL.LU R40, [R1+0x4] ;  /* 0x0000040001287983 */ /* 0x000f620000300800 */
[----:B------:R-:W1:Y:S01]  /*61b0*/  S2UR UR10, SR_CTAID.Y ;  /* 0x00000000000a79c3 */ /* 0x000e620000002600 */
[----:B------:R-:W-:Y:S01]  /*61c0*/  F2FP.BF16.F32.PACK_AB R162, R159, R160 ;  /* 0x000000a09fa2723e */ /* 0x000fe200000010ff */
[----:B------:R-:W1:Y:S01]  /*61d0*/  LDCU.64 UR30, c[0x0][0x500] ;  /* 0x0000a000ff1e77ac */ /* 0x000e620008000a00 */
[----:B------:R-:W-:Y:S02]  /*61e0*/  F2FP.BF16.F32.PACK_AB R163, R154, R158 ;  /* 0x0000009e9aa3723e */ /* 0x000fe400000010ff */
[----:B------:R-:W-:Y:S01]  /*61f0*/  F2FP.BF16.F32.PACK_AB R161, R161, R164 ;  /* 0x000000a4a1a1723e */ /* 0x000fe200000010ff */
[----:B------:R-:W-:Y:S01]  /*6200*/  UIADD3 UR16, UPT, UPT, UR12, -0x1, URZ ;  /* 0xffffffff0c107890 */ /* 0x000fe2000fffe0ff */
[----:B------:R-:W-:Y:S01]  /*6210*/  F2FP.BF16.F32.PACK_AB R15, R2, R6 ;  /* 0x00000006020f723e */ /* 0x000fe200000010ff */
[----:B------:R-:W3:Y:S01]  /*6220*/  LDCU.64 UR34, c[0x0][0x550] ;  /* 0x0000aa00ff2277ac */ /* 0x000ee20008000a00 */
[----:B------:R-:W-:-:S02]  /*6230*/  F2FP.BF16.F32.PACK_AB R14, R3, R7 ;  /* 0x00000007030e723e */ /* 0x000fc400000010ff */
[----:B------:R-:W-:Y:S01]  /*6240*/  F2FP.BF16.F32.PACK_AB R13, R4, R8 ;  /* 0x00000008040d723e */ /* 0x000fe200000010ff */
[----:B------:R-:W-:Y:S01]  /*6250*/  USHF.L.U32 UR8, UR16, 0xb, URZ ;  /* 0x0000000b10087899 */ /* 0x000fe200080006ff */
[----:B------:R-:W-:Y:S01]  /*6260*/  F2FP.BF16.F32.PACK_AB R12, R5, R9 ;  /* 0x00000009050c723e */ /* 0x000fe200000010ff */
[----:B------:R-:W-:Y:S01]  /*6270*/  BAR.SYNC.DEFER_BLOCKING 0x0 ;  /* 0x0000000000007b1d */ /* 0x000fe20000010000 */
[----:B------:R-:W-:Y:S01]  /*6280*/  SHF.L.U32 R5, R83, 0x1, RZ ;  /* 0x0000000153057819 */ /* 0x000fe200000006ff */
[----:B------:R-:W-:Y:S01]  /*6290*/  UIADD3 UR21, UP1, UPT, UR21, -0x1000, URZ ;  /* 0xfffff00015157890 */ /* 0x000fe2000ff3e0ff */
[----:B------:R-:W-:Y:S01]  /*62a0*/  F2FP.BF16.F32.PACK_AB R27, R34, R35 ;  /* 0x00000023221b723e */ /* 0x000fe200000010ff */
[----:B------:R-:W-:Y:S01]  /*62b0*/  UIADD3 UR19, UP2, UPT, UR19, -0x1000, URZ ;  /* 0xfffff00013137890 */ /* 0x000fe2000ff5e0ff */
[----:B------:R-:W-:Y:S01]  /*62c0*/  LOP3.LUT R5, R5, 0x7c0, RZ, 0xc0, !PT ;  /* 0x000007c005057812 */ /* 0x000fe200078ec0ff */
[----:B------:R-:W-:Y:S01]  /*62d0*/  UMOV UR9, URZ ;  /* 0x000000ff00097c82 */ /* 0x000fe20008000000 */
[----:B------:R-:W-:Y:S01]  /*62e0*/  F2FP.BF16.F32.PACK_AB R26, R57, R56 ;  /* 0x00000038391a723e */ /* 0x000fe200000010ff */
[----:B0-----:R-:W-:Y:S01]  /*62f0*/  UIMAD.WIDE.U32 UR14, UR26, UR28, UR8 ;  /* 0x0000001c1a0e72a5 */ /* 0x001fe2000f8e0008 */
[----:B------:R-:W-:Y:S01]  /*6300*/  F2FP.BF16.F32.PACK_AB R25, R55, R54 ;  /* 0x000000363719723e */ /* 0x000fe200000010ff */
[----:B-1----:R-:W-:Y:S01]  /*6310*/  UIMAD UR17, UR10, UR31, URZ ;  /* 0x0000001f0a1172a4 */ /* 0x002fe2000f8e02ff */
[----:B------:R-:W-:Y:S01]  /*6320*/  F2FP.BF16.F32.PACK_AB R24, R53, R52 ;  /* 0x000000343518723e */ /* 0x000fe200000010ff */
[----:B------:R-:W-:Y:S01]  /*6330*/  UIMAD UR15, UR26, UR29, UR15 ;  /* 0x0000001d1a0f72a4 */ /* 0x000fe2000f8e020f */
[----:B------:R-:W0:Y:S03]  /*6340*/  LDCU.64 UR28, c[0x0][0x520] ;  /* 0x0000a400ff1c77ac */ /* 0x000e260008000a00 */
[----:B------:R-:W-:Y:S01]  /*6350*/  UIMAD.WIDE.U32 UR14, UR10, UR30, UR14 ;  /* 0x0000001e0a0e72a5 */ /* 0x000fe2000f8e000e */
[----:B------:R-:W1:Y:S01]  /*6360*/  LDCU.64 UR30, c[0x0][0x560] ;  /* 0x0000ac00ff1e77ac */ /* 0x000e620008000a00 */
[----:B------:R4:W-:Y:S02]  /*6370*/  STS.128 [R81+0x10], R12 ;  /* 0x0000100c51007388 */ /* 0x0009e40000000c00 */
[----:B------:R-:W-:-:S02]  /*6380*/  UIADD3 UR17, UPT, UPT, UR15, UR17, URZ ;  /* 0x000000110f117290 */ /* 0x000fc4000fffe0ff */
[----:B---3--:R-:W-:Y:S02]  /*6390*/  ULEA UR15, UP0, UR14, UR34, 0x1 ;  /* 0x000000220e0f7291 */ /* 0x008fe4000f8008ff */
[----:B------:R-:W-:Y:S02]  /*63a0*/  UIADD3 UR13, UP3, UPT, UR13, -0x1000, URZ ;  /* 0xfffff0000d0d7890 */ /* 0x000fe4000ff7e0ff */
[----:B------:R-:W-:Y:S02]  /*63b0*/  ULEA.HI.X UR14, UR14, UR35, UR17, 0x1, UP0 ;  /* 0x000000230e0e7291 */ /* 0x000fe400080f0c11 */
[----:B------:R-:W-:Y:S01]  /*63c0*/  MOV R2, UR15 ;  /* 0x0000000f00027c02 */ /* 0x000fe20008000f00 */
[----:B------:R-:W-:Y:S02]  /*63d0*/  UIADD3.X UR22, UPT, UPT, UR22, -0x1, URZ, UP1, !UPT ;  /* 0xffffffff16167890 */ /* 0x000fe40008ffe4ff */
[----:B------:R-:W-:Y:S01]  /*63e0*/  UIADD3.X UR20, UPT, UPT, UR20, -0x1, URZ, UP2, !UPT ;  /* 0xffffffff14147890 */ /* 0x000fe200097fe4ff */
[----:B------:R-:W-:Y:S01]  /*63f0*/  MOV R3, UR14 ;  /* 0x0000000e00037c02 */ /* 0x000fe20008000f00 */
[----:B------:R-:W-:Y:S01]  /*6400*/  UIADD3.X UR18, UPT, UPT, UR18, -0x1, URZ, UP3, !UPT ;  /* 0xffffffff12127890 */ /* 0x000fe20009ffe4ff */
[----:B----4-:R-:W-:-:S03]  /*6410*/  F2FP.BF16.F32.PACK_AB R14, R49, R48 ;  /* 0x00000030310e723e */ /* 0x010fc600000010ff */
[----:B------:R-:W3:Y:S01]  /*6420*/  LDCU.64 UR14, c[0x0][0x518] ;  /* 0x0000a300ff0e77ac */ /* 0x000ee20008000a00 */
[----:B------:R-:W-:Y:S02]  /*6430*/  F2FP.BF16.F32.PACK_AB R13, R39, R38 ;  /* 0x00000026270d723e */ /* 0x000fe400000010ff */
[----:B------:R-:W-:Y:S02]  /*6440*/  F2FP.BF16.F32.PACK_AB R12, R37, R36 ;  /* 0x00000024250c723e */ /* 0x000fe400000010ff */
[----:B------:R-:W-:Y:S01]  /*6450*/  F2FP.BF16.F32.PACK_AB R15, R51, R50 ;  /* 0x00000032330f723e */ /* 0x000fe200000010ff */
[----:B---3--:R-:W-:Y:S02]  /*6460*/  UIMAD.WIDE.U32 UR8, UR26, UR14, UR8 ;  /* 0x0000000e1a0872a5 */ /* 0x008fe4000f8e0008 */
[----:B0-----:R-:W-:Y:S02]  /*6470*/  UIMAD UR14, UR10, UR29, URZ ;  /* 0x0000001d0a0e72a4 */ /* 0x001fe4000f8e02ff */
[----:B------:R-:W-:-:S04]  /*6480*/  UIMAD UR9, UR26, UR15, UR9 ;  /* 0x0000000f1a0972a4 */ /* 0x000fc8000f8e0209 */
        /* <DEDUP_REMOVED lines=13> */
[----:B------:R-:W-:Y:S01]  /*6560*/  LOP3.LUT R40, R83, 0x1f, RZ, 0xc0, !PT ;  /* 0x0000001f53287812 */ /* 0x000fe200078ec0ff */
[----:B------:R-:W-:Y:S02]  /*6570*/  FADD.FTZ R7, R0, R37 ;  /* 0x0000002500077221 */ /* 0x000fe40000010000 */
[----:B------:R-:W1:Y:S01]  /*6580*/  LDS.128 R20, [R82+0x200] ;  /* 0x0002000052147984 */ /* 0x000e620000000c00 */
[----:B------:R-:W-:Y:S01]  /*6590*/  LOP3.LUT R16, R5, R40, RZ, 0xfc, !PT ;  /* 0x0000002805107212 */ /* 0x000fe200078efcff */
[----:B------:R-:W-:-:S04]  /*65a0*/  FADD.FTZ R0, R7, R38 ;  /* 0x0000002607007221 */ /* 0x000fc80000010000 */
[----:B------:R-:W-:-:S04]  /*65b0*/  IMAD.WIDE.U32 R2, R16, 0x10, R2 ;  /* 0x0000001010027825 */ /* 0x000fc800078e0002 */
        /* <DEDUP_REMOVED lines=16> */
[----:B0-----:R-:W-:Y:S02]  /*66c0*/  MOV R2, UR9 ;  /* 0x0000000900027c02 */ /* 0x001fe40008000f00 */
[----:B------:R-:W-:Y:S02]  /*66d0*/  MOV R3, UR8 ;  /* 0x0000000800037c02 */ /* 0x000fe40008000f00 */
[----:B------:R-:W-:Y:S01]  /*66e0*/  STL [R1+0x4], R0 ;  /* 0x0000040001007387 */ /* 0x000fe20000100800 */
[----:B------:R-:W-:-:S03]  /*66f0*/  IMAD.WIDE.U32 R2, R16, 0x10, R2 ;  /* 0x0000001010027825 */ /* 0x000fc600078e0002 */
        /* <DEDUP_REMOVED lines=8> */
.L_x_2065:
        /* <DEDUP_REMOVED lines=9> */
[----:B------:R-:W1:Y:S01]  /*6810*/  S2R R4, SR_LANEID ;  /* 0x0000000000047919 */ /* 0x000e620000000000 */
[----:B------:R-:W3:Y:S01]  /*6820*/  S2R R6, SR_TID.X ;  /* 0x0000000000067919 */ /* 0x000ee20000002100 */
[----:B-1----:R-:W-:-:S13]  /*6830*/  ISETP.NE.AND P1, PT, R4, RZ, PT ;  /* 0x000000ff0400720c */ /* 0x002fda0003f25270 */
[----:B------:R-:W1:Y:S01]  /*6840*/  @!P1 S2R R8, SR_CgaCtaId ;  /* 0x0000000000089919 */ /* 0x000e620000008800 */
[----:B------:R-:W-:-:S04]  /*6850*/  @!P1 MOV R7, 0x400 ;  /* 0x0000040000079802 */ /* 0x000fc80000000f00 */
[----:B-1----:R-:W-:Y:S01]  /*6860*/  @!P1 LEA R7, R8, R7, 0x18 ;  /* 0x0000000708079211 */ /* 0x002fe200078ec0ff */
[----:B--2---:R-:W1:Y:S02]  /*6870*/  SHFL.DOWN P0, R0, R2, 0x1, 0x1f ;  /* 0x08201f0002007f89 */ /* 0x004e640000000000 */
[----:B-1----:R-:W-:-:S05]  /*6880*/  @P0 FADD R0, R0, R2 ;  /* 0x0000000200000221 */ /* 0x002fca0000000000 */
[----:B------:R-:W1:Y:S02]  /*6890*/  SHFL.DOWN P0, R3, R0, 0x2, 0x1f ;  /* 0x08401f0000037f89 */ /* 0x000e640000000000 */
[----:B-1----:R-:W-:Y:S01]  /*68a0*/  @P0 FADD R3, R0, R3 ;  /* 0x0000000300030221 */ /* 0x002fe20000000000 */
[----:B---3--:R-:W-:-:S04]  /*68b0*/  @!P1 SHF.R.U32.HI R0, RZ, 0x3, R6 ;  /* 0x00000003ff009819 */ /* 0x008fc80000011606 */
[----:B------:R-:W1:Y:S01]  /*68c0*/  SHFL.DOWN P0, R2, R3, 0x4, 0x1f ;  /* 0x08801f0003027f89 */ /* 0x000e620000000000 */
[----:B------:R-:W-:Y:S01]  /*68d0*/  @!P1 LOP3.LUT R0, R0, 0x7c, RZ, 0xc0, !PT ;  /* 0x0000007c00009812 */ /* 0x000fe200078ec0ff */
        /* <DEDUP_REMOVED lines=23> */
.L_x_2115:
[----:B------:R-:W-:Y:S05]  /*6a50*/  BSYNC.RECONVERGENT B0 ;  /* 0x0000000000007941 */ /* 0x000fea0003800200 */
.L_x_2114:
        /* <DEDUP_REMOVED lines=43> */
.L_x_2117:
[----:B------:R-:W-:Y:S05]  /*6d10*/  BSYNC.RECONVERGENT B0 ;  /* 0x0000000000007941 */ /* 0x000fea0003800200 */
.L_x_2116:
        /* <DEDUP_REMOVED lines=15> */
.L_x_2119:
[----:B------:R-:W-:Y:S02]  /*6e10*/  LEA R0, R11, UR9, 0x2 ;  /* 0x000000090b007c11 */ /* 0x000fe4000f8e10ff */
[----:B012---:R-:W-:Y:S02]  /*6e20*/  MOV R5, UR5 ;  /* 0x0000000500057c02 */ /* 0x007fe40008000f00 */
        /* <DEDUP_REMOVED lines=14> */
[C---:B---3--:R-:W-:Y:S01]  /*6f10*/  LEA R4, P0, R2.reuse, UR20, 0x2 ;  /* 0x0000001402047c11 */ /* 0x048fe2000f8010ff */
        /* <DEDUP_REMOVED lines=13> */
.L_x_2118:
[----:B------:R-:W-:Y:S05]  /*6ff0*/  EXIT ;  /* 0x000000000000794d */ /* 0x000fea0003800000 */
.L_x_2072:
[----:B------:R-:W-:Y:S01]  /*7000*/  HFMA2 R138, -RZ, RZ, 0, 5.9604644775390625e-08 ;  /* 0x00000001ff8a7431 */ /* 0x000fe200000001ff */
[----:B------:R-:W-:Y:S02]  /*7010*/  MOV R143, R136 ;  /* 0x00000088008f7202 */ /* 0x000fe40000000f00 */
[----:B------:R-:W-:Y:S02]  /*7020*/  MOV R145, RZ ;  /* 0x000000ff00917202 */ /* 0x000fe40000000f00 */
[----:B------:R-:W-:-:S07]  /*7030*/  MOV R152, 0xffffffff ;  /* 0xffffffff00987802 */ /* 0x000fce0000000f00 */
[----:B---3-5:R-:W-:Y:S05]  /*7040*/  WARPSYNC.COLLECTIVE R152, `(.L_x_2120) ;  /* 0x0000000098087348 */ /* 0x028fea0003c00000 */
[----:B------:R0:W1:Y:S02]  /*7050*/  SHFL.UP P6, R86, R143, R138, R145 ;  /* 0x0400008a8f567389 */ /* 0x00006400000c0091 */
[----:B01-3-5:R-:W-:Y:S05]  /*7060*/  ENDCOLLECTIVE ;  /* 0x000000000000791b */ /* 0x02bfea0003800000 */
.L_x_2120:
[----:B------:R-:W-:Y:S02]  /*7070*/  MOV R143, R87 ;  /* 0x00000057008f7202 */ /* 0x000fe40000000f00 */
[----:B------:R-:W-:-:S07]  /*7080*/  MOV R137, R86 ;  /* 0x0000005600897202 */ /* 0x000fce0000000f00 */
[----:B------:R-:W-:Y:S05]  /*7090*/  WARPSYNC.COLLECTIVE R152, `(.L_x_2121) ;  /* 0x0000000098087348 */ /* 0x000fea0003c00000 */
[----:B------:R0:W1:Y:S02]  /*70a0*/  SHFL.UP P6, R86, R143, R138, R145 ;  /* 0x0400008a8f567389 */ /* 0x00006400000c0091 */
[----:B01----:R-:W-:Y:S05]  /*70b0*/  ENDCOLLECTIVE ;  /* 0x000000000000791b */ /* 0x003fea0003800000 */
.L_x_2121:
        /* <DEDUP_REMOVED lines=8> */
.L_x_2122:
[----:B------:R-:W-:Y:S02]  /*7140*/  MOV R143, R139 ;  /* 0x0000008b008f7202 */ /* 0x000fe40000000f00 */
[----:B------:R-:W-:-:S07]  /*7150*/  MOV R137, R86 ;  /* 0x0000005600897202 */ /* 0x000fce0000000f00 */
[----:B------:R-:W-:Y:S05]  /*7160*/  WARPSYNC.COLLECTIVE R152, `(.L_x_2123) ;  /* 0x0000000098087348 */ /* 0x000fea0003c00000 */
[----:B------:R0:W1:Y:S02]  /*7170*/  SHFL.UP P6, R86, R143, R138, R145 ;  /* 0x0400008a8f567389 */ /* 0x00006400000c0091 */
[----:B01----:R-:W-:Y:S05]  /*7180*/  ENDCOLLECTIVE ;  /* 0x000000000000791b */ /* 0x003fea0003800000 */
.L_x_2123:
        /* <DEDUP_REMOVED lines=8> */
.L_x_2124:
[----:B------:R-:W-:Y:S02]  /*7210*/  MOV R143, R141 ;  /* 0x0000008d008f7202 */ /* 0x000fe40000000f00 */
[----:B------:R-:W-:-:S07]  /*7220*/  MOV R87, R86 ;  /* 0x0000005600577202 */ /* 0x000fce0000000f00 */
[----:B------:R-:W-:Y:S05]  /*7230*/  WARPSYNC.COLLECTIVE R152, `(.L_x_2125) ;  /* 0x0000000098087348 */ /* 0x000fea0003c00000 */
[----:B------:R0:W1:Y:S02]  /*7240*/  SHFL.UP P6, R86, R143, R138, R145 ;  /* 0x0400008a8f567389 */ /* 0x00006400000c0091 */
[----:B01----:R-:W-:Y:S05]  /*7250*/  ENDCOLLECTIVE ;  /* 0x000000000000791b */ /* 0x003fea0003800000 */
.L_x_2125:
        /* <DEDUP_REMOVED lines=8> */
.L_x_2126:
[----:B------:R-:W-:Y:S02]  /*72e0*/  MOV R143, R137 ;  /* 0x00000089008f7202 */ /* 0x000fe40000000f00 */
[----:B------:R-:W-:-:S07]  /*72f0*/  MOV R87, R86 ;  /* 0x0000005600577202 */ /* 0x000fce0000000f00 */
[----:B------:R-:W-:Y:S05]  /*7300*/  WARPSYNC.COLLECTIVE R152, `(.L_x_2127) ;  /* 0x0000000098087348 */ /* 0x000fea0003c00000 */
[----:B------:R0:W1:Y:S02]  /*7310*/  SHFL.UP P6, R86, R143, R138, R145 ;  /* 0x0400008a8f567389 */ /* 0x00006400000c0091 */
[----:B01----:R-:W-:Y:S05]  /*7320*/  ENDCOLLECTIVE ;  /* 0x000000000000791b */ /* 0x003fea0003800000 */
.L_x_2127:
        /* <DEDUP_REMOVED lines=8> */
.L_x_2128:
[----:B------:R-:W-:Y:S02]  /*73b0*/  MOV R143, R87 ;  /* 0x00000057008f7202 */ /* 0x000fe40000000f00 */
[----:B------:R-:W-:-:S07]  /*73c0*/  MOV R139, R86 ;  /* 0x00000056008b7202 */ /* 0x000fce0000000f00 */
[----:B------:R-:W-:Y:S05]  /*73d0*/  WARPSYNC.COLLECTIVE R152, `(.L_x_2129) ;  /* 0x0000000098087348 */ /* 0x000fea0003c00000 */
[----:B------:R0:W1:Y:S02]  /*73e0*/  SHFL.UP P6, R86, R143, R138, R145 ;  /* 0x0400008a8f567389 */ /* 0x00006400000c0091 */
[----:B01----:R-:W-:Y:S05]  /*73f0*/  ENDCOLLECTIVE ;  /* 0x000000000000791b */ /* 0x003fea0003800000 */
.L_x_2129:
[----:B------:R-:W-:Y:S05]  /*7400*/  BRA `(.L_x_2130) ;  /* 0xffffffc400247947 */ /* 0x000fea000383ffff */
.L_x_2073:
        /* <DEDUP_REMOVED lines=8> */
.L_x_2132:
[----:B------:R-:W-:Y:S05]  /*7490*/  BSYNC B0 ;  /* 0x0000000000007941 */ /* 0x000fea0003800000 */
.L_x_2131:
[----:B------:R-:W-:Y:S05]  /*74a0*/  BRA `(.L_x_2133) ;  /* 0xffffffc400147947 */ /* 0x000fea000383ffff */
.L_x_2074:
        /* <DEDUP_REMOVED lines=8> */
.L_x_2135:
[----:B------:R-:W-:Y:S05]  /*7530*/  BSYNC B0 ;  /* 0x0000000000007941 */ /* 0x000fea0003800000 */
.L_x_2134:
[----:B------:R-:W-:Y:S05]  /*7540*/  BRA `(.L_x_2136) ;  /* 0xffffffc000f47947 */ /* 0x000fea000383ffff */
.L_x_2075:
        /* <DEDUP_REMOVED lines=8> */
.L_x_2138:
[----:B------:R-:W-:Y:S05]  /*75d0*/  BSYNC B0 ;  /* 0x0000000000007941 */ /* 0x000fea0003800000 */
.L_x_2137:
        /* <DEDUP_REMOVED lines=10> */
.L_x_2139:
[----:B------:R-:W-:Y:S02]  /*7680*/  MOV R137, R86 ;  /* 0x0000005600897202 */ /* 0x000fe40000000f00 */
[----:B------:R-:W-:-:S07]  /*7690*/  MOV R86, 0x1f ;  /* 0x0000001f00567802 */ /* 0x000fce0000000f00 */
[----:B------:R-:W-:Y:S05]  /*76a0*/  WARPSYNC.COLLECTIVE R152, `(.L_x_2140) ;  /* 0x0000000098087348 */ /* 0x000fea0003c00000 */
[----:B------:R0:W1:Y:S02]  /*76b0*/  SHFL.IDX P2, R153, R151, R87, R86 ;  /* 0x0000005797997389 */ /* 0x0000640000040056 */
[----:B01----:R-:W-:Y:S05]  /*76c0*/  ENDCOLLECTIVE ;  /* 0x000000000000791b */ /* 0x003fea0003800000 */
.L_x_2140:
[----:B------:R-:W-:Y:S02]  /*76d0*/  MOV R151, R41 ;  /* 0x0000002900977202 */ /* 0x000fe40000000f00 */
[----:B------:R-:W-:-:S07]  /*76e0*/  MOV R40, R153 ;  /* 0x0000009900287202 */ /* 0x000fce0000000f00 */
[----:B------:R-:W-:Y:S05]  /*76f0*/  WARPSYNC.COLLECTIVE R152, `(.L_x_2141) ;  /* 0x0000000098087348 */ /* 0x000fea0003c00000 */
[----:B------:R0:W1:Y:S02]  /*7700*/  SHFL.IDX P2, R153, R151, R87, R86 ;  /* 0x0000005797997389 */ /* 0x0000640000040056 */
[----:B01----:R-:W-:Y:S05]  /*7710*/  ENDCOLLECTIVE ;  /* 0x000000000000791b */ /* 0x003fea0003800000 */
.L_x_2141:
[----:B------:R-:W-:Y:S01]  /*7720*/  MOV R41, R153 ;  /* 0x0000009900297202 */ /* 0x000fe20000000f00 */
[----:B------:R-:W-:Y:S06]  /*7730*/  BRA `(.L_x_2142) ;  /* 0xffffffc000907947 */ /* 0x000fec000383ffff */
.L_x_2077:
        /* <DEDUP_REMOVED lines=9> */
.L_x_2143:
[----:B------:R-:W-:Y:S02]  /*77d0*/  ISETP.GT.U32.AND P6, PT, R156, 0xf, PT ;  /* 0x0000000f9c00780c */ /* 0x000fe40003fc4070 */
[----:B------:R-:W-:Y:S02]  /*77e0*/  MOV R151, R153 ;  /* 0x0000009900977202 */ /* 0x000fe40000000f00 */
[----:B------:R-:W-:-:S03]  /*77f0*/  MOV R153, R163 ;  /* 0x000000a300997202 */ /* 0x000fc60000000f00 */
[----:B------:R-:W-:-:S07]  /*7800*/  @P3 FMUL.FTZ R151, R151, R162 ;  /* 0x000000a297973220 */ /* 0x000fce0000410000 */
[----:B------:R-:W-:Y:S05]  /*7810*/  WARPSYNC.COLLECTIVE R152, `(.L_x_2144) ;  /* 0x0000000098087348 */ /* 0x000fea0003c00000 */
[----:B------:R0:W1:Y:S02]  /*7820*/  SHFL.DOWN P2, R153, R153, R86, R87 ;  /* 0x0800005699997389 */ /* 0x0000640000040057 */
[----:B01----:R-:W-:Y:S05]  /*7830*/  ENDCOLLECTIVE ;  /* 0x000000000000791b */ /* 0x003fea0003800000 */
.L_x_2144:
        /* <DEDUP_REMOVED lines=10> */
.L_x_2145:
[----:B------:R-:W-:Y:S02]  /*78e0*/  MOV R151, R153 ;  /* 0x0000009900977202 */ /* 0x000fe40000000f00 */
[----:B------:R-:W-:-:S03]  /*78f0*/  MOV R153, R163 ;  /* 0x000000a300997202 */ /* 0x000fc60000000f00 */
[----:B------:R-:W-:-:S07]  /*7900*/  @!P3 FMUL.FTZ R151, R162, R151 ;  /* 0x00000097a297b220 */ /* 0x000fce0000410000 */
[----:B------:R-:W-:Y:S05]  /*7910*/  WARPSYNC.COLLECTIVE R152, `(.L_x_2146) ;  /* 0x0000000098087348 */ /* 0x000fea0003c00000 */
[----:B------:R0:W1:Y:S02]  /*7920*/  SHFL.DOWN P2, R153, R153, R86, R87 ;  /* 0x0800005699997389 */ /* 0x0000640000040057 */
[----:B01----:R-:W-:Y:S05]  /*7930*/  ENDCOLLECTIVE ;  /* 0x000000000000791b */ /* 0x003fea0003800000 */
.L_x_2146:
        /* <DEDUP_REMOVED lines=9> */
.L_x_2147:
[----:B------:R-:W-:Y:S02]  /*79d0*/  MOV R151, R153 ;  /* 0x0000009900977202 */ /* 0x000fe40000000f00 */
[----:B------:R-:W-:-:S03]  /*79e0*/  MOV R153, R163 ;  /* 0x000000a300997202 */ /* 0x000fc60000000f00 */
[----:B------:R-:W-:-:S07]  /*79f0*/  @!P4 FMUL.FTZ R151, R162, R151 ;  /* 0x00000097a297c220 */ /* 0x000fce0000410000 */
[----:B------:R-:W-:Y:S05]  /*7a00*/  WARPSYNC.COLLECTIVE R152, `(.L_x_2148) ;  /* 0x0000000098087348 */ /* 0x000fea0003c00000 */
[----:B------:R0:W1:Y:S02]  /*7a10*/  SHFL.DOWN P2, R153, R153, R86, R87 ;  /* 0x0800005699997389 */ /* 0x0000640000040057 */
[----:B01----:R-:W-:Y:S05]  /*7a20*/  ENDCOLLECTIVE ;  /* 0x000000000000791b */ /* 0x003fea0003800000 */
.L_x_2148:
        /* <DEDUP_REMOVED lines=9> */
.L_x_2149:
[----:B------:R-:W-:Y:S02]  /*7ac0*/  MOV R151, R153 ;  /* 0x0000009900977202 */ /* 0x000fe40000000f00 */
[----:B------:R-:W-:-:S03]  /*7ad0*/  MOV R153, R163 ;  /* 0x000000a300997202 */ /* 0x000fc60000000f00 */
[----:B------:R-:W-:-:S07]  /*7ae0*/  @!P5 FMUL.FTZ R151, R162, R151 ;  /* 0x00000097a297d220 */ /* 0x000fce0000410000 */
[----:B------:R-:W-:Y:S05]  /*7af0*/  WARPSYNC.COLLECTIVE R152, `(.L_x_2150) ;  /* 0x0000000098087348 */ /* 0x000fea0003c00000 */
[----:B------:R0:W1:Y:S02]  /*7b00*/  SHFL.DOWN P2, R153, R153, R86, R87 ;  /* 0x0800005699997389 */ /* 0x0000640000040057 */
[----:B01----:R-:W-:Y:S05]  /*7b10*/  ENDCOLLECTIVE ;  /* 0x000000000000791b */ /* 0x003fea0003800000 */
.L_x_2150:
        /* <DEDUP_REMOVED lines=9> */
.L_x_2151:
[----:B------:R-:W-:Y:S02]  /*7bb0*/  MOV R151, R153 ;  /* 0x0000009900977202 */ /* 0x000fe40000000f00 */
[----:B------:R-:W-:-:S03]  /*7bc0*/  MOV R153, R163 ;  /* 0x000000a300997202 */ /* 0x000fc60000000f00 */
[----:B------:R-:W-:-:S07]  /*7bd0*/  @!P6 FMUL.FTZ R151, R162, R151 ;  /* 0x00000097a297e220 */ /* 0x000fce0000410000 */
[----:B------:R-:W-:Y:S05]  /*7be0*/  WARPSYNC.COLLECTIVE R152, `(.L_x_2152) ;  /* 0x0000000098087348 */ /* 0x000fea0003c00000 */
[----:B------:R0:W1:Y:S02]  /*7bf0*/  SHFL.DOWN P2, R153, R153, R86, R87 ;  /* 0x0800005699997389 */ /* 0x0000640000040057 */
[----:B01----:R-:W-:Y:S05]  /*7c00*/  ENDCOLLECTIVE ;  /* 0x000000000000791b */ /* 0x003fea0003800000 */
.L_x_2152:
        /* <DEDUP_REMOVED lines=10> */
.L_x_2153:
[----:B------:R-:W-:Y:S02]  /*7cb0*/  MOV R151, R163 ;  /* 0x000000a300977202 */ /* 0x000fe40000000f00 */
[----:B------:R-:W-:-:S07]  /*7cc0*/  MOV R157, R153 ;  /* 0x00000099009d7202 */ /* 0x000fce0000000f00 */
[----:B------:R-:W-:Y:S05]  /*7cd0*/  WARPSYNC.COLLECTIVE R152, `(.L_x_2154) ;  /* 0x0000000098087348 */ /* 0x000fea0003c00000 */
[----:B------:R0:W1:Y:S02]  /*7ce0*/  SHFL.IDX P2, R153, R151, R87, R86 ;  /* 0x0000005797997389 */ /* 0x0000640000040056 */
[----:B01----:R-:W-:Y:S05]  /*7cf0*/  ENDCOLLECTIVE ;  /* 0x000000000000791b */ /* 0x003fea0003800000 */
.L_x_2154:
        /* <DEDUP_REMOVED lines=10> */
.L_x_2155:
[----:B------:R-:W-:Y:S02]  /*7da0*/  MOV R162, R153 ;  /* 0x0000009900a27202 */ /* 0x000fe40000000f00 */
[----:B------:R-:W-:-:S07]  /*7db0*/  MOV R153, R163 ;  /* 0x000000a300997202 */ /* 0x000fce0000000f00 */
[----:B------:R-:W-:Y:S05]  /*7dc0*/  WARPSYNC.COLLECTIVE R152, `(.L_x_2156) ;  /* 0x0000000098087348 */ /* 0x000fea0003c00000 */
[----:B------:R0:W1:Y:S02]  /*7dd0*/  SHFL.DOWN P2, R153, R153, R86, R87 ;  /* 0x0800005699997389 */ /* 0x0000640000040057 */
[----:B01----:R-:W-:Y:S05]  /*7de0*/  ENDCOLLECTIVE ;  /* 0x000000000000791b */ /* 0x003fea0003800000 */
.L_x_2156:
[----:B------:R-:W-:Y:S01]  /*7df0*/  HFMA2 R87, -RZ, RZ, 0, 0 ;  /* 0x00000000ff577431 */ /* 0x000fe200000001ff */
[----:B------:R-:W-:Y:S02]  /*7e00*/  MOV R86, 0x1f ;  /* 0x0000001f00567802 */ /* 0x000fe40000000f00 */
[----:B------:R-:W-:-:S07]  /*7e10*/  MOV R163, R153 ;  /* 0x0000009900a37202 */ /* 0x000fce0000000f00 */
[----:B------:R-:W-:Y:S05]  /*7e20*/  WARPSYNC.COLLECTIVE R152, `(.L_x_2157) ;  /* 0x0000000098087348 */ /* 0x000fea0003c00000 */
[----:B------:R0:W1:Y:S02]  /*7e30*/  SHFL.IDX P2, R153, R151, R87, R86 ;  /* 0x0000005797997389 */ /* 0x0000640000040056 */
[----:B01----:R-:W-:Y:S05]  /*7e40*/  ENDCOLLECTIVE ;  /* 0x000000000000791b */ /* 0x003fea0003800000 */
.L_x_2157:
[----:B------:R-:W-:Y:S02]  /*7e50*/  MOV R151, R41 ;  /* 0x0000002900977202 */ /* 0x000fe40000000f00 */
[----:B------:R-:W-:-:S07]  /*7e60*/  MOV R40, R153 ;  /* 0x0000009900287202 */ /* 0x000fce0000000f00 */
[----:B------:R-:W-:Y:S05]  /*7e70*/  WARPSYNC.COLLECTIVE R152, `(.L_x_2158) ;  /* 0x0000000098087348 */ /* 0x000fea0003c00000 */
[----:B------:R0:W1:Y:S02]  /*7e80*/  SHFL.IDX P2, R153, R151, R87, R86 ;  /* 0x0000005797997389 */ /* 0x0000640000040056 */
[----:B01----:R-:W-:Y:S05]  /*7e90*/  ENDCOLLECTIVE ;  /* 0x000000000000791b */ /* 0x003fea0003800000 */
.L_x_2158:
[----:B------:R-:W-:Y:S02]  /*7ea0*/  MOV R41, R153 ;  /* 0x0000009900297202 */ /* 0x000fe40000000f00 */
[----:B------:R-:W-:Y:S01]  /*7eb0*/  ISETP.NE.AND P2, PT, R83, 0x1f, PT ;  /* 0x0000001f5300780c */ /* 0x000fe20003f45270 */
[----:B------:R-:W-:-:S12]  /*7ec0*/  BRA `(.L_x_2159) ;  /* 0xffffffc4003c7947 */ /* 0x000fd8000383ffff */
.L_x_2160:
        /* <DEDUP_REMOVED lines=11> */
.L_x_10429:


//--------------------- .text._Z25selective_scan_bwd_kernelI32Selective_Scan_bwd_kernel_traitsILi128ELi16ELb1ELb0ELb1ELb1ELb0EN3c108BFloat16EfEEv12SSMParamsBwd --------------------------
	.section	.text._Z25selective_scan_bwd_kernelI32Selective_Scan_bwd_kernel_traitsILi128ELi16ELb1ELb0ELb1ELb1ELb0EN3c108BFloat16EfEEv12SSMParamsBwd,"ax",@progbits
	.align	128
        .global         _Z25selective_scan_bwd_kernelI32Selective_Scan_bwd_kernel_traitsILi128ELi16ELb1ELb0ELb1ELb1ELb0EN3c108BFloat16EfEEv12SSMParamsBwd
        .type           _Z25selective_scan_bwd_kernelI32Selective_Scan_bwd_kernel_traitsILi128ELi16ELb1ELb0ELb1ELb1ELb0EN3c108BFloat16EfEEv12SSMParamsBwd,@function
        .size           _Z25selective_scan_bwd_kernelI32Selective_Scan_bwd_kernel_traitsILi128ELi16ELb1ELb0ELb1ELb1ELb0EN3c108BFloat16EfEEv12SSMParamsBwd,(.L_x_10430 - _Z25selective_scan_bwd_kernelI32Selective_Scan_bwd_kernel_traitsILi128ELi16ELb1ELb0ELb1ELb1ELb0EN3c108BFloat16EfEEv12SSMParamsBwd)
        .other          _Z25selective_scan_bwd_kernelI32Selective_Scan_bwd_kernel_traitsILi128ELi16ELb1ELb0ELb1ELb1ELb0EN3c108BFloat16EfEEv12SSMParamsBwd,@"STO_CUDA_ENTRY STV_DEFAULT"
_Z25selective_scan_bwd_kernelI32Selective_Scan_bwd_kernel_traitsILi128ELi16ELb1ELb0ELb1ELb1ELb0EN3c108BFloat16EfEEv12SSMParamsBwd:
.text._Z25selective_scan_bwd_kernelI32Selective_Scan_bwd_kernel_traitsILi128ELi16ELb1ELb0ELb1ELb1ELb0EN3c108BFloat16EfEEv12SSMParamsBwd:
        /* <DEDUP_REMOVED lines=26> */
[----:B---3--:R3:W3:Y:S04]  /*01a0*/  @P0 LDG.E R3, desc[UR32][R2.64] ;  /* 0x0000002002030981 */ /* 0x0086e8000c1e1900 */
[----:B------:R-:W3:Y:S01]  /*01b0*/  @P1 LDG.E R4, desc[UR32][R4.64] ;  /* 0x0000002004041981 */ /* 0x000ee2000c1e1900 */
        /* <DEDUP_REMOVED lines=29> */
[----:B--2---:R-:W-:Y:S01]  /*0390*/  UISETP.NE.U32.AND UP0, UPT, UR26, URZ, UPT ;  /* 0x000000ff1a00728c */ /* 0x004fe2000bf05070 */
[----:B---3--:R-:W-:Y:S02]  /*03a0*/  IADD3 R2, PT, PT, R0, 0xffffffe, RZ ;  /* 0x0ffffffe00027810 */ /* 0x008fe40007ffe0ff */
[----:B------:R-:W-:Y:S01]  /*03b0*/  MOV R0, UR8 ;  /* 0x0000000800007c02 */ /* 0x000fe20008000f00 */
[----:B------:R-:W-:Y:S01]  /*03c0*/  UISETP.NE.AND.EX UP0, UPT, UR27, URZ, UPT, UP0 ;  /* 0x000000ff1b00728c */ /* 0x000fe2000bf05300 */
[----:B------:R-:W2:Y:S02]  /*03d0*/  LDCU.64 UR26, c[0x0][0x3e8] ;  /* 0x00007d00ff1a77ac */ /* 0x000ea40008000a00 */
[----:B------:R-:W3:Y:S01]  /*03e0*/  F2I.FTZ.U32.TRUNC.NTZ R2, R2 ;  /* 0x0000000200027305 */ /* 0x000ee2000021f000 */
[----:B------:R-:W-:-:S04]  /*03f0*/  IABS R0, R0 ;  /* 0x0000000000007213 */ /* 0x000fc80000000000 */
[----:B------:R-:W-:-:S03]  /*0400*/  R2UR UR24, R0 ;  /* 0x00000000001872ca */ /* 0x000fc600000e0000 */
[----:B------:R-:W5:Y:S01]  /*0410*/  @UP0 LDCU.64 UR30, c[0x0][0x480] ;  /* 0x00009000ff1e07ac */ /* 0x000f620008000a00 */
[----:B---3--:R-:W-:-:S13]  /*0420*/  R2UR UR5, R2 ;  /* 0x00000000020572ca */ /* 0x008fda00000e0000 */
[----:B------:R-:W-:-:S04]  /*0430*/  UIADD3 UR23, UPT, UPT, URZ, -UR5, URZ ;  /* 0x80000005ff177290 */ /* 0x000fc8000fffe0ff */
[----:B------:R-:W-:-:S04]  /*0440*/  UIMAD UR23, UR23, UR29, URZ ;  /* 0x0000001d171772a4 */ /* 0x000fc8000f8e02ff */
[----:B------:R-:W-:-:S04]  /*0450*/  UIMAD.WIDE.U32 UR4, UR5, UR23, UR4 ;  /* 0x00000017050472a5 */ /* 0x000fc8000f8e0004 */
[----:B------:R-:W-:-:S03]  /*0460*/  UIMAD.WIDE.U32 UR4, UR5, UR24, URZ ;  /* 0x00000018050472a5 */ /* 0x000fc6000f8e00ff */
[----:B------:R-:W3:Y:S04]  /*0470*/  LDCU.64 UR22, c[0x0][0x4a0] ;  /* 0x00009400ff1677ac */ /* 0x000ee80008000a00 */
[----:B------:R-:W-:Y:S01]  /*0480*/  UMOV UR9, UR5 ;  /* 0x0000000500097c82 */ /* 0x000fe20008000000 */
[----:B-1----:R-:W-:Y:S02]  /*0490*/  UIMAD.WIDE.U32 UR4, UR10, UR18, URZ ;  /* 0x000000120a0472a5 */ /* 0x002fe4000f8e00ff */
[----:B------:R-:W-:Y:S02]  /*04a0*/  UIADD3 UR21, UPT, UPT, -UR9, URZ, URZ ;  /* 0x000000ff09157290 */ /* 0x000fe4000fffe1ff */
[----:B------:R-:W-:Y:S02]  /*04b0*/  UIMAD UR5, UR10, UR19, UR5 ;  /* 0x000000130a0572a4 */ /* 0x000fe4000f8e0205 */
[----:B------:R-:W-:-:S02]  /*04c0*/  UIMAD UR21, UR29, UR21, UR24 ;  /* 0x000000151d1572a4 */ /* 0x000fc4000f8e0218 */
[----:B----4-:R-:W-:Y:S02]  /*04d0*/  UIMAD.WIDE.U32 UR18, UR10, UR6, URZ ;  /* 0x000000060a1272a5 */ /* 0x010fe4000f8e00ff */
[----:B------:R-:W-:Y:S02]  /*04e0*/  UISETP.GT.U32.AND UP2, UPT, UR29, UR21, UPT ;  /* 0x000000151d00728c */ /* 0x000fe4000bf44070 */
[----:B------:R-:W-:Y:S02]  /*04f0*/  UIMAD UR19, UR10, UR7, UR19 ;  /* 0x000000070a1372a4 */ /* 0x000fe4000f8e0213 */
[----:B---3--:R-:W-:Y:S01]  /*0500*/  UIMAD.WIDE.U32 UR12, UR8, UR22, UR4 ;  /* 0x00000016080c72a5 */ /* 0x008fe2000f8e0004 */
[----:B------:R-:W1:Y:S03]  /*0510*/  LDCU.64 UR6, c[0x0][0x528] ;  /* 0x0000a500ff0677ac */ /* 0x000e660008000a00 */
[----:B------:R-:W-:-:S03]  /*0520*/  UIMAD UR24, UR8, UR23, UR13 ;  /* 0x00000017081872a4 */ /* 0x000fc6000f8e020d */
[----:B------:R-:W-:Y:S02]  /*0530*/  @!UP2 UIADD3 UR21, UPT, UPT, UR21, -UR29, URZ ;  /* 0x8000001d1515a290 */ /* 0x000fe4000fffe0ff */
[----:B------:R-:W-:Y:S02]  /*0540*/  ULOP3.LUT UR13, UR8, UR28, URZ, 0x3c, !UPT ;  /* 0x0000001c080d7292 */ /* 0x000fe4000f8e3cff */
[----:B------:R-:W-:Y:S02]  /*0550*/  UISETP.GE.U32.AND UP1, UPT, UR21, UR29, UPT ;  /* 0x0000001d1500728c */ /* 0x000fe4000bf26070 */
[----:B------:R-:W-:Y:S02]  /*0560*/  @!UP2 UIADD3 UR9, UPT, UPT, UR9, 0x1, URZ ;  /* 0x000000010909a890 */ /* 0x000fe4000fffe0ff */
[----:B------:R-:W-:Y:S01]  /*0570*/  UISETP.GE.AND UP2, UPT, UR13, URZ, UPT ;  /* 0x000000ff0d00728c */ /* 0x000fe2000bf46270 */
[----:B------:R-:W3:Y:S04]  /*0580*/  LDCU.64 UR4, c[0x0][0x450] ;  /* 0x00008a00ff0477ac */ /* 0x000ee80008000a00 */
[----:B------:R-:W4:Y:S02]  /*0590*/  @UP0 LDCU UR13, c[0x0][0x384] ;  /* 0x00007080ff0d07ac */ /* 0x000f240008000800 */
[----:B------:R-:W-:-:S02]  /*05a0*/  @UP1 UIADD3 UR9, UPT, UPT, UR9, 0x1, URZ ;  /* 0x0000000109091890 */ /* 0x000fc4000fffe0ff */
[----:B------:R-:W-:Y:S02]  /*05b0*/  UISETP.NE.AND UP1, UPT, UR28, URZ, UPT ;  /* 0x000000ff1c00728c */ /* 0x000fe4000bf25270 */
[----:B------:R-:W-:Y:S02]  /*05c0*/  @!UP2 UIADD3 UR9, UPT, UPT, -UR9, URZ, URZ ;  /* 0x000000ff0909a290 */ /* 0x000fe4000fffe1ff */
[----:B------:R-:W-:-:S04]  /*05d0*/  UIADD3 UR12, UP2, UPT, UR17, UR12, URZ ;  /* 0x0000000c110c7290 */ /* 0x000fc8000ff5e0ff */
[----:B------:R-:W-:-:S03]  /*05e0*/  UIADD3.X UR24, UPT, UPT, UR11, UR24, URZ, UP2, !UPT ;  /* 0x000000180b187290 */ /* 0x000fc600097fe4ff */
[----:B------:R-:W-:Y:S02]  /*05f0*/  @!UP1 ULOP3.LUT UR9, URZ, UR28, URZ, 0x33, !UPT ;  /* 0x0000001cff099292 */ /* 0x000fe4000f8e33ff */
[----:B-1----:R-:W-:Y:S02]  /*0600*/  ULEA UR23, UP1, UR12, UR6, 0x1 ;  /* 0x000000060c177291 */ /* 0x002fe4000f8208ff */
[----:B------:R-:W-:Y:S01]  /*0610*/  USHF.R.S32.HI UR6, URZ, 0x1f, UR9 ;  /* 0x0000001fff067899 */ /* 0x000fe20008011409 */
[----:B------:R-:W1:Y:S03]  /*0620*/  @UP0 LDCU UR28, c[0x0][0x38c] ;  /* 0x00007180ff1c07ac */ /* 0x000e660008000800 */
[----:B--2---:R-:W-:Y:S02]  /*0630*/  UIMAD UR6, UR6, UR26, URZ ;  /* 0x0000001a060672a4 */ /* 0x004fe4000f8e02ff */
[----:B------:R-:W-:-:S02]  /*0640*/  ULEA.HI.X UR24, UR12, UR7, UR24, 0x1, UP1 ;  /* 0x000000070c187291 */ /* 0x000fc400088f0c18 */
[----:B------:R-:W-:Y:S02]  /*0650*/  UIMAD.WIDE.U32 UR18, UR9, UR26, UR18 ;  /* 0x0000001a091272a5 */ /* 0x000fe4000f8e0012 */
[----:B------:R-:W-:Y:S02]  /*0660*/  UIMAD UR12, UR9, UR27, UR6 ;  /* 0x0000001b090c72a4 */ /* 0x000fe4000f8e0206 */
[----:B----4-:R-:W-:Y:S02]  /*0670*/  @UP0 UIMAD UR10, UR10, UR13, UR8 ;  /* 0x0000000d0a0a02a4 */ /* 0x010fe4000f8e0208 */
[----:B------:R-:W-:Y:S02]  /*0680*/  UIADD3 UR17, UP1, UPT, UR17, UR18, URZ ;  /* 0x0000001211117290 */ /* 0x000fe4000ff3e0ff */
[----:B------:R-:W-:Y:S02]  /*0690*/  UIADD3 UR12, UPT, UPT, UR19, UR12, URZ ;  /* 0x0000000c130c7290 */ /* 0x000fe4000fffe0ff */
[----:B------:R-:W-:-:S02]  /*06a0*/  @UP0 UIMAD UR10, UR10, UR25, URZ ;  /* 0x000000190a0a02a4 */ /* 0x000fc4000f8e02ff */
[----:B---3--:R-:W-:Y:S02]  /*06b0*/  ULEA UR22, UP2, UR17, UR4, 0x1 ;  /* 0x0000000411167291 */ /* 0x008fe4000f8408ff */
[----:B------:R-:W-:Y:S02]  /*06c0*/  UIADD3.X UR21, UPT, UPT, UR11, UR12, URZ, UP1, !UPT ;  /* 0x0000000c0b157290 */ /* 0x000fe40008ffe4ff */
[----:B-1----:R-:W-:Y:S02]  /*06d0*/  @UP0 UIMAD UR10, UR10, UR28, URZ ;  /* 0x0000001c0a0a02a4 */ /* 0x002fe4000f8e02ff */
[----:B------:R-:W-:Y:S01]  /*06e0*/  ULEA.HI.X UR21, UR17, UR5, UR21, 0x1, UP2 ;  /* 0x0000000511157291 */ /* 0x000fe200090f0c15 */
[----:B------:R-:W-:Y:S02]  /*06f0*/  UMOV UR4, URZ ;  /* 0x000000ff00047c82 */ /* 0x000fe40008000000 */
[----:B------:R-:W-:Y:S01]  /*0700*/  UMOV UR5, URZ ;  /* 0x000000ff00057c82 */ /* 0x000fe20008000000 */
[----:B-----5:R-:W-:-:S02]  /*0710*/  @UP0 UIMAD.WIDE UR4, UR10, 0x8, UR30 ;  /* 0x000000080a0408a5 */ /* 0x020fc4000f8e021e */
        /* <DEDUP_REMOVED lines=8> */
[----:B------:R-:W-:Y:S01]  /*07a0*/  UMOV UR19, UR23 ;  /* 0x0000001700137c82 */ /* 0x000fe20008000000 */
[----:B------:R-:W-:Y:S01]  /*07b0*/  UMOV UR23, 0x400 ;  /* 0x0000040000177882 */ /* 0x000fe20000000000 */
[----:B------:R2:W-:Y:S01]  /*07c0*/  STL [R1+0x8], RZ ;  /* 0x000008ff01007387 */ /* 0x0005e20000100800 */
[----:B------:R-:W-:Y:S01]  /*07d0*/  UMOV UR18, UR20 ;  /* 0x0000001400127c82 */ /* 0x000fe20008000000 */
[----:B------:R-:W3:Y:S02]  /*07e0*/  LDCU UR12, c[0x0][0x394] ;  /* 0x00007280ff0c77ac */ /* 0x000ee40008000800 */
[----:B------:R2:W-:Y:S01]  /*07f0*/  STL [R1+0xc], RZ ;  /* 0x00000cff01007387 */ /* 0x0005e20000100800 */
[----:B------:R-:W-:Y:S01]  /*0800*/  UMOV UR13, UR16 ;  /* 0x00000010000d7c82 */ /* 0x000fe20008000000 */
[----:B------:R-:W-:Y:S01]  /*0810*/  UMOV UR10, UR14 ;  /* 0x0000000e000a7c82 */ /* 0x000fe20008000000 */
[----:B------:R-:W-:Y:S01]  /*0820*/  UMOV UR11, UR15 ;  /* 0x0000000f000b7c82 */ /* 0x000fe20008000000 */
[----:B------:R-:W-:Y:S01]  /*0830*/  UMOV UR20, UR24 ;  /* 0x0000001800147c82 */ /* 0x000fe20008000000 */
[----:B-1----:R-:W-:Y:S01]  /*0840*/  ULEA UR23, UR8, UR23, 0x18 ;  /* 0x0000001708177291 */ /* 0x002fe2000f8ec0ff */
[----:B0-----:R-:W-:-:S02]  /*0850*/  SHF.L.U32 R5, R78, 0x1, RZ ;  /* 0x000000014e057819 */ /* 0x001fc400000006ff */
[----:B------:R-:W-:Y:S02]  /*0860*/  LOP3.LUT R40, R78, 0x1f, RZ, 0xc0, !PT ;  /* 0x0000001f4e287812 */ /* 0x000fe400078ec0ff */
[----:B------:R-:W-:-:S04]  /*0870*/  LOP3.LUT R5, R5, 0x7c0, RZ, 0xc0, !PT ;  /* 0x000007c005057812 */ /* 0x000fc800078ec0ff */
[----:B--23--:R-:W-:-:S07]  /*0880*/  LOP3.LUT R0, R5, R40, RZ, 0xfc, !PT ;  /* 0x0000002805007212 */ /* 0x00cfce00078efcff */
.L_x_2240:
[----:B------:R-:W-:Y:S01]  /*0890*/  BAR.SYNC.DEFER_BLOCKING 0x0 ;  /* 0x0000000000007b1d */ /* 0x000fe20000010000 */
[----:B0-----:R-:W-:Y:S02]  /*08a0*/  MOV R2, UR13 ;  /* 0x0000000d00027c02 */ /* 0x001fe40008000f00 */
[----:B------:R-:W-:-:S03]  /*08b0*/  MOV R3, UR18 ;  /* 0x0000001200037c02 */ /* 0x000fc60008000f00 */
[----:B------:R-:W-:-:S05]  /*08c0*/  IMAD.WIDE.U32 R2, R0, 0x10, R2 ;  /* 0x0000001000027825 */ /* 0x000fca00078e0002 */
[----:B------:R-:W2:Y:S04]  /*08d0*/  LDG.E.128 R8, desc[UR32][R2.64] ;  /* 0x0000002002087981 */ /* 0x000ea8000c1e1d00 */
[----:B------:R-:W3:Y:S01]  /*08e0*/  LDG.E.128 R12, desc[UR32][R2.64+0x200] ;  /* 0x00020020020c7981 */ /* 0x000ee2000c1e1d00 */
[----:B------:R-:W0:Y:S02]  /*08f0*/  S2R R6, SR_LANEID ;  /* 0x0000000000067919 */ /* 0x000e240000000000 */
[----:B0-----:R-:W-:Y:S01]  /*0900*/  IADD3 R77, PT, PT, R5, R6, RZ ;  /* 0x00000006054d7210 */ /* 0x001fe20007ffe0ff */
[----:B------:R-:W-:-:S03]  /*0910*/  HFMA2 R5, -RZ, RZ, 0, 9.5367431640625e-07 ;  /* 0x00000010ff057431 */ /* 0x000fc600000001ff */
[----:B------:R-:W-:-:S04]  /*0920*/  LEA R77, R77, UR23, 0x4 ;  /* 0x000000174d4d7c11 */ /* 0x000fc8000f8e20ff */
[----:B------:R-:W-:Y:S01]  /*0930*/  LEA R76, R6, R77, 0x4 ;  /* 0x0000004d064c7211 */ /* 0x000fe200078e20ff */
[----:B------:R-:W-:Y:S01]  /*0940*/  IMAD.WIDE.U32 R4, R0, R5, UR10 ;  /* 0x0000000a00047e25 */ /* 0x000fe2000f8e0005 */
        /* <DEDUP_REMOVED lines=12> */
[----:B---3--:R0:W-:Y:S01]  /*0a10*/  STS.128 [R77+0x200], R24 ;  /* 0x000200184d007388 */ /* 0x0081e20000000c00 */
[----:B------:R-:W-:-:S03]  /*0a20*/  NOP ;  /* 0x0000000000007918 */ /* 0x000fc60000000000 */
[----:B------:R-:W1:Y:S04]  /*0a30*/  LDS.128 R32, [R76] ;  /* 0x000000004c207984 */ /* 0x000e680000000c00 */
[----:B------:R-:W2:Y:S01]  /*0a40*/  LDS.128 R12, [R76+0x10] ;  /* 0x000010004c0c7984 */ /* 0x000ea20000000c00 */
[----:B------:R-:W-:Y:S06]  /*0a50*/  BAR.SYNC.DEFER_BLOCKING 0x0 ;  /* 0x0000000000007b1d */ /* 0x000fec0000010000 */
[----:B------:R-:W3:Y:S04]  /*0a60*/  LDG.E.128 R36, desc[UR32][R2.64] ;  /* 0x0000002002247981 */ /* 0x000ee8000c1e1d00 */
[----:B------:R4:W5:Y:S01]  /*0a70*/  LDG.E.128 R4, desc[UR32][R2.64+0x200] ;  /* 0x0002002002047981 */ /* 0x000962000c1e1d00 */
[C---:B0-----:R-:W-:Y:S01]  /*0a80*/  PRMT R26, R16.reuse, 0x7632, R26 ;  /* 0x00007632101a7816 */ /* 0x041fe2000000001a */
[----:B------:R-:W-:Y:S01]  /*0a90*/  BSSY.RECONVERGENT B0, `(.L_x_2162) ;  /* 0x0000062000007945 */ /* 0x000fe20003800200 */
[----:B------:R-:W-:-:S02]  /*0aa0*/  SHF.L.U32 R75, R16, 0x10, RZ ;  /* 0x00000010104b7819 */ /* 0x000fc400000006ff */
        /* <DEDUP_REMOVED lines=14> */
[C---:B------:R-:W-:Y:S01]  /*0b90*/  PRMT R20, R19.reuse, 0x7632, R20 ;  /* 0x0000763213147816 */ /* 0x040fe20000000014 */
[----:B------:R-:W-:Y:S01]  /*0ba0*/  FADD.FTZ R59, R32, UR6 ;  /* 0x00000006203b7e21 */ /* 0x000fe20008010000 */
[----:B------:R-:W-:Y:S01]  /*0bb0*/  SHF.L.U32 R72, R19, 0x10, RZ ;  /* 0x0000001013487819 */ /* 0x000fe200000006ff */
[----:B------:R-:W-:Y:S01]  /*0bc0*/  FADD.FTZ R54, R54, UR6 ;  /* 0x0000000636367e21 */ /* 0x000fe20008010000 */
[----:B------:R-:W-:Y:S02]  /*0bd0*/  PRMT R19, R35, 0x7632, R19 ;  /* 0x0000763223137816 */ /* 0x000fe40000000013 */
[----:B------:R-:W-:Y:S02]  /*0be0*/  PRMT R16, R12, 0x7632, R16 ;  /* 0x000076320c107816 */ /* 0x000fe40000000010 */
[----:B------:R-:W-:-:S02]  /*0bf0*/  PRMT R24, R17, 0x7632, R24 ;  /* 0x0000763211187816 */ /* 0x000fc40000000018 */
[----:B------:R-:W-:Y:S02]  /*0c00*/  SHF.L.U32 R74, R17, 0x10, RZ ;  /* 0x00000010114a7819 */ /* 0x000fe400000006ff */
[C---:B------:R-:W-:Y:S02]  /*0c10*/  PRMT R23, R18.reuse, 0x7632, R23 ;  /* 0x0000763212177816 */ /* 0x040fe40000000017 */
[----:B------:R-:W-:Y:S02]  /*0c20*/  SHF.L.U32 R73, R18, 0x10, RZ ;  /* 0x0000001012497819 */ /* 0x000fe400000006ff */
[----:B------:R-:W-:Y:S02]  /*0c30*/  SHF.L.U32 R35, R14, 0x10, RZ ;  /* 0x000000100e237819 */ /* 0x000fe400000006ff */
[C---:B------:R-:W-:Y:S02]  /*0c40*/  SHF.L.U32 R25, R15.reuse, 0x10, RZ ;  /* 0x000000100f197819 */ /* 0x040fe400000006ff */
[----:B------:R-:W-:-:S02]  /*0c50*/  PRMT R12, R15, 0x7632, R12 ;  /* 0x000076320f0c7816 */ /* 0x000fc4000000000c */
[C---:B------:R-:W-:Y:S02]  /*0c60*/  PRMT R17, R28.reuse, 0x7632, R17 ;  /* 0x000076321c117816 */ /* 0x040fe40000000011 */
[----:B------:R-:W-:Y:S02]  /*0c70*/  SHF.L.U32 R71, R28, 0x10, RZ ;  /* 0x000000101c477819 */ /* 0x000fe400000006ff */
[C---:B------:R-:W-:Y:S02]  /*0c80*/  PRMT R41, R29.reuse, 0x7632, R41 ;  /* 0x000076321d297816 */ /* 0x040fe40000000029 */
[----:B------:R-:W-:Y:S02]  /*0c90*/  SHF.L.U32 R70, R29, 0x10, RZ ;  /* 0x000000101d467819 */ /* 0x000fe400000006ff */
[C---:B----4-:R-:W-:Y:S02]  /*0ca0*/  PRMT R2, R30.reuse, 0x7632, R2 ;  /* 0x000076321e027816 */ /* 0x050fe40000000002 */
[----:B------:R-:W-:-:S02]  /*0cb0*/  SHF.L.U32 R69, R30, 0x10, RZ ;  /* 0x000000101e457819 */ /* 0x000fc400000006ff */
[C---:B------:R-:W-:Y:S02]  /*0cc0*/  PRMT R3, R31.reuse, 0x7632, R3 ;  /* 0x000076321f037816 */ /* 0x040fe40000000003 */
[----:B------:R-:W-:Y:S02]  /*0cd0*/  SHF.L.U32 R68, R31, 0x10, RZ ;  /* 0x000000101f447819 */ /* 0x000fe400000006ff */
[----:B------:R-:W-:Y:S02]  /*0ce0*/  PRMT R33, R33, 0x7632, R33 ;  /* 0x0000763221217816 */ /* 0x000fe40000000021 */
[----:B------:R-:W-:Y:S02]  /*0cf0*/  PRMT R34, R34, 0x7632, R34 ;  /* 0x0000763222227816 */ /* 0x000fe40000000022 */
[----:B------:R-:W-:Y:S02]  /*0d00*/  PRMT R13, R13, 0x7632, R13 ;  /* 0x000076320d0d7816 */ /* 0x000fe4000000000d */
[----:B------:R-:W-:-:S02]  /*0d10*/  PRMT R14, R14, 0x7632, R14 ;  /* 0x000076320e0e7816 */ /* 0x000fc4000000000e */
[----:B------:R-:W-:Y:S02]  /*0d20*/  FSETP.GTU.FTZ.AND P0, PT, R63, 20, PT ;  /* 0x41a000003f00780b */ /* 0x000fe40003f1c000 */
[----:B------:R-:W-:Y:S02]  /*0d30*/  FSETP.GTU.FTZ.AND P4, PT, R62, 20, PT ;  /* 0x41a000003e00780b */ /* 0x000fe40003f9c000 */
[----:B------:R-:W-:Y:S02]  /*0d40*/  FSETP.GTU.FTZ.AND P3, PT, R61, 20, PT ;  /* 0x41a000003d00780b */ /* 0x000fe40003f7c000 */
[----:B------:R-:W-:Y:S02]  /*0d50*/  FSETP.GTU.FTZ.AND P2, PT, R60, 20, PT ;  /* 0x41a000003c00780b */ /* 0x000fe40003f5c000 */
[----:B------:R-:W-:Y:S01]  /*0d60*/  FSETP.GTU.FTZ.AND P5, PT, R59, 20, PT ;  /* 0x41a000003b00780b */ /* 0x000fe20003fbc000 */
[----:B---3--:R-:W-:Y:S04]  /*0d70*/  STS.128 [R77], R36 ;  /* 0x000000244d007388 */ /* 0x008fe80000000c00 */
[----:B-----5:R-:W-:Y:S01]  /*0d80*/  STS.128 [R77+0x200], R4 ;  /* 0x000200044d007388 */ /* 0x020fe20000000c00 */
[----:B------:R-:W-:-:S03]  /*0d90*/  NOP ;  /* 0x0000000000007918 */ /* 0x000fc60000000000 */
[----:B------:R-:W0:Y:S04]  /*0da0*/  LDS.128 R8, [R76] ;  /* 0x000000004c087984 */ /* 0x000e280000000c00 */
[----:B------:R-:W1:Y:S01]  /*0db0*/  LDS.128 R4, [R76+0x10] ;  /* 0x000010004c047984 */ /* 0x000e620000000c00 */
[C---:B0-----:R-:W-:Y:S02]  /*0dc0*/  SHF.L.U32 R0, R8.reuse, 0x10, RZ ;  /* 0x0000001008007819 */ /* 0x041fe400000006ff */
[----:B------:R-:W-:Y:S02]  /*0dd0*/  PRMT R21, R8, 0x7632, R21 ;  /* 0x0000763208157816 */ /* 0x000fe40000000015 */
[C---:B-1----:R-:W-:Y:S02]  /*0de0*/  SHF.L.U32 R58, R4.reuse, 0x10, RZ ;  /* 0x00000010043a7819 */ /* 0x042fe400000006ff */
[----:B------:R-:W-:-:S02]  /*0df0*/  PRMT R8, R4, 0x7632, R8 ;  /* 0x0000763204087816 */ /* 0x000fc40000000008 */
[----:B------:R-:W-:Y:S02]  /*0e00*/  SHF.L.U32 R65, R11, 0x10, RZ ;  /* 0x000000100b417819 */ /* 0x000fe400000006ff */
[C---:B------:R-:W-:Y:S02]  /*0e10*/  SHF.L.U32 R57, R5.reuse, 0x10, RZ ;  /* 0x0000001005397819 */ /* 0x040fe400000006ff */
[----:B------:R-:W-:Y:S02]  /*0e20*/  PRMT R4, R5, 0x7632, R4 ;  /* 0x0000763205047816 */ /* 0x000fe40000000004 */
[----:B------:R-:W-:Y:S02]  /*0e30*/  SHF.L.U32 R56, R6, 0x10, RZ ;  /* 0x0000001006387819 */ /* 0x000fe400000006ff */
[C---:B------:R-:W-:Y:S02]  /*0e40*/  SHF.L.U32 R67, R9.reuse, 0x10, RZ ;  /* 0x0000001009437819 */ /* 0x040fe400000006ff */
[----:B------:R-:W-:-:S02]  /*0e50*/  PRMT R18, R9, 0x7632, R18 ;  /* 0x0000763209127816 */ /* 0x000fc40000000012 */
[C---:B------:R-:W-:Y:S02]  /*0e60*/  SHF.L.U32 R66, R10.reuse, 0x10, RZ ;  /* 0x000000100a427819 */ /* 0x040fe400000006ff */
[----:B------:R-:W-:Y:S02]  /*0e70*/  PRMT R15, R10, 0x7632, R15 ;  /* 0x000076320a0f7816 */ /* 0x000fe4000000000f */
[----:B------:R-:W-:Y:S02]  /*0e80*/  PRMT R11, R11, 0x7632, R11 ;  /* 0x000076320b0b7816 */ /* 0x000fe4000000000b */
        /* <DEDUP_REMOVED lines=34> */
.L_x_2163:
[----:B------:R-:W-:Y:S05]  /*10b0*/  BSYNC.RECONVERGENT B0 ;  /* 0x0000000000007941 */ /* 0x000fea0003800200 */
.L_x_2162:
[----:B------:R-:W-:Y:S01]  /*10c0*/  SHF.L.U32 R33, R33, 0x10, RZ ;  /* 0x0000001021217819 */ /* 0x000fe200000006ff */
[----:B------:R-:W-:Y:S01]  /*10d0*/  BSSY.RECONVERGENT B0, `(.L_x_2164) ;  /* 0x0000024000007945 */ /* 0x000fe20003800200 */
[----:B------:R-:W-:Y:S02]  /*10e0*/  FSETP.GTU.FTZ.AND P1, PT, R54, 20, PT ;  /* 0x41a000003600780b */ /* 0x000fe40003f3c000 */
[----:B------:R-:W-:Y:S02]  /*10f0*/  CS2R R52, SRZ ;  /* 0x0000000000347805 */ /* 0x000fe4000001ff00 */
[----:B------:R-:W-:Y:S01]  /*1100*/  CS2R R50, SRZ ;  /* 0x0000000000327805 */ /* 0x000fe2000001ff00 */
        /* <DEDUP_REMOVED lines=32> */
.L_x_2165:
[----:B------:R-:W-:Y:S05]  /*1310*/  BSYNC.RECONVERGENT B0 ;  /* 0x0000000000007941 */ /* 0x000fea0003800200 */
.L_x_2164:
[----:B------:R-:W-:Y:S01]  /*1320*/  BSSY.RECONVERGENT B0, `(.L_x_2166) ;  /* 0x0000025000007945 */ /* 0x000fe20003800200 */
[----:B------:R-:W-:Y:S01]  /*1330*/  HFMA2 R48, -RZ, RZ, 0, 0 ;  /* 0x00000000ff307431 */ /* 0x000fe200000001ff */
[----:B------:R-:W-:Y:S02]  /*1340*/  FSETP.GTU.FTZ.AND P5, PT, R49, 20, PT ;  /* 0x41a000003100780b */ /* 0x000fe40003fbc000 */
[----:B------:R-:W-:Y:S02]  /*1350*/  CS2R R38, SRZ ;  /* 0x0000000000267805 */ /* 0x000fe4000001ff00 */
[----:B------:R-:W-:Y:S01]  /*1360*/  CS2R R36, SRZ ;  /* 0x0000000000247805 */ /* 0x000fe2000001ff00 */
        /* <DEDUP_REMOVED lines=32> */
.L_x_2167:
[----:B------:R-:W-:Y:S05]  /*1570*/  BSYNC.RECONVERGENT B0 ;  /* 0x0000000000007941 */ /* 0x000fea0003800200 */
.L_x_2166:
        /* <DEDUP_REMOVED lines=38> */
.L_x_2169:
[----:B------:R-:W-:Y:S05]  /*17e0*/  BSYNC.RECONVERGENT B0 ;  /* 0x0000000000007941 */ /* 0x000fea0003800200 */
.L_x_2168:
[----:B------:R-:W-:Y:S01]  /*17f0*/  BSSY.RECONVERGENT B0, `(.L_x_2170) ;  /* 0x0000026000007945 */ /* 0x000fe20003800200 */
[----:B------:R-:W-:Y:S02]  /*1800*/  FSETP.GTU.FTZ.AND P5, PT, R30, 20, PT ;  /* 0x41a000001e00780b */ /* 0x000fe40003fbc000 */
[----:B------:R-:W-:Y:S02]  /*1810*/  CS2R R28, SRZ ;  /* 0x00000000001c7805 */ /* 0x000fe4000001ff00 */
[----:B------:R-:W-:Y:S01]  /*1820*/  MOV R27, RZ ;  /* 0x000000ff001b7202 */ /* 0x000fe20000000f00 */
        /* <DEDUP_REMOVED lines=34> */
.L_x_2171:
[----:B------:R-:W-:Y:S05]  /*1a50*/  BSYNC.RECONVERGENT B0 ;  /* 0x0000000000007941 */ /* 0x000fea0003800200 */
.L_x_2170:
[----:B------:R-:W2:Y:S01]  /*1a60*/  LDL.LU R7, [R1+0xc] ;  /* 0x00000c0001077983 */ /* 0x000ea20000300800 */
[----:B------:R-:W-:Y:S01]  /*1a70*/  BSSY.RECONVERGENT B0, `(.L_x_2172) ;  /* 0x0000027000007945 */ /* 0x000fe20003800200 */
[----:B------:R-:W-:Y:S01]  /*1a80*/  FSETP.GTU.FTZ.AND P4, PT, R25, 20, PT ;  /* 0x41a000001900780b */ /* 0x000fe20003f9c000 */
[----:B------:R-:W-:Y:S01]  /*1a90*/  FADD.FTZ R22, R19, UR6 ;  /* 0x0000000613167e21 */ /* 0x000fe20008010000 */
[----:B------:R-:W-:Y:S02]  /*1aa0*/  SHF.L.U32 R24, R24, 0x10, RZ ;  /* 0x0000001018187819 */ /* 0x000fe400000006ff */
[----:B------:R-:W-:Y:S02]  /*1ab0*/  SHF.L.U32 R23, R23, 0x10, RZ ;  /* 0x0000001017177819 */ /* 0x000fe400000006ff */
[----:B------:R-:W-:Y:S02]  /*1ac0*/  SHF.L.U32 R16, R16, 0x10, RZ ;  /* 0x0000001010107819 */ /* 0x000fe400000006ff */
[----:B------:R-:W-:Y:S01]  /*1ad0*/  SHF.L.U32 R21, R21, 0x10, RZ ;  /* 0x0000001015157819 */ /* 0x000fe200000006ff */
[----:B--2---:R-:W-:Y:S01]  /*1ae0*/  FFMA.FTZ R42, R0, R75, R7 ;  /* 0x0000004b002a7223 */ /* 0x004fe20000010007 */
        /* <DEDUP_REMOVED lines=31> */
.L_x_2173:
[----:B------:R-:W-:Y:S05]  /*1ce0*/  BSYNC.RECONVERGENT B0 ;  /* 0x0000000000007941 */ /* 0x000fea0003800200 */
.L_x_2172:
        /* <DEDUP_REMOVED lines=39> */
.L_x_2175:
[----:B------:R-:W-:Y:S05]  /*1f60*/  BSYNC.RECONVERGENT B0 ;  /* 0x0000000000007941 */ /* 0x000fea0003800200 */
.L_x_2174:
        /* <DEDUP_REMOVED lines=39> */
.L_x_2177:
[----:B------:R-:W-:Y:S05]  /*21e0*/  BSYNC.RECONVERGENT B0 ;  /* 0x0000000000007941 */ /* 0x000fea0003800200 */
.L_x_2176:
[----:B------:R-:W-:Y:S01]  /*21f0*/  FFMA.FTZ R44, R15, R23, R44 ;  /* 0x000000170f2c7223 */ /* 0x000fe2000001002c */
[----:B------:R-:W-:Y:S01]  /*2200*/  BSSY.RECONVERGENT B0, `(.L_x_2178) ;  /* 0x0000026000007945 */ /* 0x000fe20003800200 */
[----:B------:R-:W-:Y:S01]  /*2210*/  SHF.L.U32 R14, R41, 0x10, RZ ;  /* 0x00000010290e7819 */ /* 0x000fe200000006ff */
[----:B------:R-:W-:Y:S01]  /*2220*/  FADD.FTZ R13, R42, UR6 ;  /* 0x000000062a0d7e21 */ /* 0x000fe20008010000 */
[----:B------:R-:W-:Y:S01]  /*2230*/  SHF.L.U32 R41, R12, 0x10, RZ ;  /* 0x000000100c297819 */ /* 0x000fe200000006ff */
[----:B------:R-:W-:Y:S01]  /*2240*/  FFMA.FTZ R43, R65, R72, R44 ;  /* 0x00000048412b7223 */ /* 0x000fe2000001002c */
[----:B------:R-:W-:Y:S02]  /*2250*/  FSETP.GTU.FTZ.AND P5, PT, R16, 20, PT ;  /* 0x41a000001000780b */ /* 0x000fe40003fbc000 */
[----:B------:R-:W-:Y:S01]  /*2260*/  SHF.L.U32 R12, R11, 0x10, RZ ;  /* 0x000000100b0c7819 */ /* 0x000fe200000006ff */
[----:B------:R-:W-:Y:S10]  /*2270*/  @P2 BRA `(.L_x_2179) ;  /* 0x0000000000782947 */ /* 0x000ff40003800000 */
        /* <DEDUP_REMOVED lines=30> */
.L_x_2179:
[----:B------:R-:W-:Y:S05]  /*2460*/  BSYNC.RECONVERGENT B0 ;  /* 0x0000000000007941 */ /* 0x000fea0003800200 */
.L_x_2178:
        /* <DEDUP_REMOVED lines=39> */
.L_x_2181:
[----:B------:R-:W-:Y:S05]  /*26e0*/  BSYNC.RECONVERGENT B0 ;  /* 0x0000000000007941 */ /* 0x000fea0003800200 */
.L_x_2180:
[----:B------:R-:W-:Y:S01]  /*26f0*/  FMUL.FTZ R3, R0, UR7 ;  /* 0x0000000700037c20 */ /* 0x000fe20008410000 */
[----:B------:R-:W-:Y:S01]  /*2700*/  FFMA.FTZ R2, R8, R17, R43 ;  /* 0x0000001108027223 */ /* 0x000fe2000001002b */
[----:B------:R-:W-:Y:S01]  /*2710*/  BSSY.RECONVERGENT B0, `(.L_x_2182) ;  /* 0x0000026000007945 */ /* 0x000fe20003800200 */
[----:B------:R-:W-:Y:S01]  /*2720*/  FSETP.GTU.FTZ.AND P3, PT, R9, 20, PT ;  /* 0x41a000000900780b */ /* 0x000fe20003f7c000 */
[----:B------:R-:W-:Y:S01]  /*2730*/  FMUL.FTZ R165, R67, UR7 ;  /* 0x0000000743a57c20 */ /* 0x000fe20008410000 */
[----:B------:R0:W-:Y:S01]  /*2740*/  STL [R1+0x4], R3 ;  /* 0x0000040301007387 */ /* 0x0001e20000100800 */
        /* <DEDUP_REMOVED lines=34> */
.L_x_2183:
[----:B------:R-:W-:Y:S05]  /*2970*/  BSYNC.RECONVERGENT B0 ;  /* 0x0000000000007941 */ /* 0x000fea0003800200 */
.L_x_2182:
        /* <DEDUP_REMOVED lines=32> */
.L_x_2185:
[----:B------:R-:W-:Y:S05]  /*2b80*/  BSYNC.RECONVERGENT B0 ;  /* 0x0000000000007941 */ /* 0x000fea0003800200 */
.L_x_2184:
        /* <DEDUP_REMOVED lines=32> */
.L_x_2187:
[----:B------:R-:W-:Y:S05]  /*2d90*/  BSYNC.RECONVERGENT B0 ;  /* 0x0000000000007941 */ /* 0x000fea0003800200 */
.L_x_2186:
        /* <DEDUP_REMOVED lines=32> */
.L_x_2189:
[----:B------:R-:W-:Y:S05]  /*2fa0*/  BSYNC.RECONVERGENT B0 ;  /* 0x0000000000007941 */ /* 0x000fea0003800200 */
.L_x_2188:
        /* <DEDUP_REMOVED lines=32> */
.L_x_2191:
[----:B------:R-:W-:Y:S05]  /*31b0*/  BSYNC.RECONVERGENT B0 ;  /* 0x0000000000007941 */ /* 0x000fea0003800200 */
.L_x_2190:
        /* <DEDUP_REMOVED lines=32> */
.L_x_2193:
[----:B------:R-:W-:Y:S05]  /*33c0*/  BSYNC.RECONVERGENT B0 ;  /* 0x0000000000007941 */ /* 0x000fea0003800200 */
.L_x_2192:
[----:B0-----:R-:W-:Y:S01]  /*33d0*/  FFMA.FTZ R3, R7, R14, R2 ;  /* 0x0000000e07037223 */ /* 0x001fe20000010002 */
[----:B------:R-:W-:Y:S01]  /*33e0*/  SHF.L.U32 R6, R6, 0x10, RZ ;  /* 0x0000001006067819 */ /* 0x000fe200000006ff */
[----:B------:R-:W-:Y:S01]  /*33f0*/  FMUL.FTZ R41, R21, UR7 ;  /* 0x0000000715297c20 */ /* 0x000fe20008410000 */
[----:B------:R-:W-:Y:S01]  /*3400*/  SHF.L.U32 R5, R5, 0x10, RZ ;  /* 0x0000001005057819 */ /* 0x000fe200000006ff */
[----:B------:R-:W-:Y:S01]  /*3410*/  FFMA.FTZ R3, R56, R69, R3 ;  /* 0x0000004538037223 */ /* 0x000fe20000010003 */
[----:B------:R-:W0:Y:S01]  /*3420*/  LDCU UR8, c[0x0][0x38c] ;  /* 0x00007180ff0877ac */ /* 0x000e220008000800 */
[----:B------:R-:W-:Y:S01]  /*3430*/  FMUL.FTZ R159, R65, UR7 ;  /* 0x00000007419f7c20 */ /* 0x000fe20008410000 */
[----:B------:R1:W-:Y:S01]  /*3440*/  STL [R1], R41 ;  /* 0x0000002901007387 */ /* 0x0003e20000100800 */
[----:B------:R-:W-:Y:S01]  /*3450*/  FFMA.FTZ R2, R6, R11, R3 ;  /* 0x0000000b06027223 */ /* 0x000fe20000010003 */
[----:B------:R-:W-:Y:S01]  /*3460*/  FMUL.FTZ R154, R58, UR7 ;  /* 0x000000073a9a7c20 */ /* 0x000fe20008410000 */
[----:B------:R-:W-:Y:S01]  /*3470*/  FMUL.FTZ R152, R57, UR7 ;  /* 0x0000000739987c20 */ /* 0x000fe20008410000 */
[----:B------:R-:W-:Y:S01]  /*3480*/  FMUL.FTZ R150, R56, UR7 ;  /* 0x0000000738967c20 */ /* 0x000fe20008410000 */
[C---:B------:R-:W-:Y:S01]  /*3490*/  FFMA.FTZ R42, R55.reuse, R68, R2 ;  /* 0x00000044372a7223 */ /* 0x040fe20000010002 */
[----:B------:R-:W-:Y:S01]  /*34a0*/  FMUL.FTZ R4, R55, UR7 ;  /* 0x0000000737047c20 */ /* 0x000fe20008410000 */
[----:B------:R-:W-:Y:S01]  /*34b0*/  FMUL.FTZ R164, R18, UR7 ;  /* 0x0000000712a47c20 */ /* 0x000fe20008410000 */
[----:B------:R-:W-:Y:S01]  /*34c0*/  FMUL.FTZ R160, R15, UR7 ;  /* 0x000000070fa07c20 */ /* 0x000fe20008410000 */
[----:B------:R-:W-:Y:S01]  /*34d0*/  FMUL.FTZ R158, R12, UR7 ;  /* 0x000000070c9e7c20 */ /* 0x000fe20008410000 */
[----:B-1----:R-:W-:Y:S01]  /*34e0*/  FFMA.FTZ R41, R5, R10, R42 ;  /* 0x0000000a05297223 */ /* 0x002fe2000001002a */
[----:B------:R-:W-:Y:S01]  /*34f0*/  FMUL.FTZ R153, R8, UR7 ;  /* 0x0000000708997c20 */ /* 0x000fe20008410000 */
[----:B------:R-:W-:Y:S01]  /*3500*/  FMUL.FTZ R151, R7, UR7 ;  /* 0x0000000707977c20 */ /* 0x000fe20008410000 */
[----:B------:R-:W-:Y:S01]  /*3510*/  FMUL.FTZ R3, R6, UR7 ;  /* 0x0000000706037c20 */ /* 0x000fe20008410000 */
[----:B------:R-:W-:Y:S01]  /*3520*/  FMUL.FTZ R2, R5, UR7 ;  /* 0x0000000705027c20 */ /* 0x000fe20008410000 */
[----:B------:R1:W-:Y:S01]  /*3530*/  STL [R1+0xc], R41 ;  /* 0x00000c2901007387 */ /* 0x0003e20000100800 */
[----:B0-----:R-:W-:Y:S01]  /*3540*/  UISETP.GE.AND UP0, UPT, UR8, 0x1, UPT ;  /* 0x000000010800788c */ /* 0x001fe2000bf06270 */
[----:B------:R-:W-:Y:S08]  /*3550*/  BAR.SYNC.DEFER_BLOCKING 0x0 ;  /* 0x0000000000007b1d */ /* 0x000ff00000010000 */
[----:B-1----:R-:W-:Y:S05]  /*3560*/  BRA.U !UP0, `(.L_x_2194) ;  /* 0x0000003908447547 */ /* 0x002fea000b800000 */
[----:B------:R-:W0:Y:S01]  /*3570*/  S2UR UR8, SR_CTAID.Y ;  /* 0x00000000000879c3 */ /* 0x000e220000002600 */
[----:B------:R-:W0:Y:S01]  /*3580*/  LDCU.64 UR24, c[0x0][0x3a0] ;  /* 0x00007400ff1877ac */ /* 0x000e220008000a00 */
[----:B------:R-:W-:Y:S01]  /*3590*/  HFMA2 R53, -RZ, RZ, 0, 0 ;  /* 0x00000000ff357431 */ /* 0x000fe200000001ff */
[C---:B------:R-:W-:Y:S01]  /*35a0*/  ISETP.NE.AND P0, PT, R78.reuse, RZ, PT ;  /* 0x000000ff4e00720c */ /* 0x040fe20003f05270 */
[----:B------:R-:W1:Y:S01]  /*35b0*/  LDCU.64 UR26, c[0x0][0x3b8] ;  /* 0x00007700ff1a77ac */ /* 0x000e620008000a00 */
[----:B------:R-:W-:-:S03]  /*35c0*/  IADD3 R87, PT, PT, R78, 0x200, RZ ;  /* 0x000002004e577810 */ /* 0x000fc60007ffe0ff */
[----:B------:R-:W2:Y:S01]  /*35d0*/  S2UR UR34, SR_CgaCtaId ;  /* 0x00000000002279c3 */ /* 0x000ea20000008800 */
[----:B------:R-:W-:Y:S01]  /*35e0*/  UISETP.NE.AND UP0, UPT, UR12, 0x1, UPT ;  /* 0x000000010c00788c */ /* 0x000fe2000bf05270 */
[----:B------:R-:W-:Y:S01]  /*35f0*/  UMOV UR23, 0x400 ;  /* 0x0000040000177882 */ /* 0x000fe20000000000 */
[----:B------:R-:W3:Y:S04]  /*3600*/  LDCU UR48, c[0x0][0x394] ;  /* 0x00007280ff3077ac */ /* 0x000ee80008000800 */
[----:B------:R-:W-:Y:S01]  /*3610*/  PLOP3.LUT P1, PT, PT, PT, UP0, 0x80, 0x8 ;  /* 0x000000000008781c */ /* 0x000fe20003f2f008 */
[----:B------:R-:W4:Y:S03]  /*3620*/  LDCU UR49, c[0x0][0x38c] ;  /* 0x00007180ff3177ac */ /* 0x000f260008000800 */
[----:B------:R-:W-:Y:S01]  /*3630*/  ISETP.EQ.AND P1, PT, R40, RZ, P1 ;  /* 0x000000ff2800720c */ /* 0x000fe20000f22270 */
[----:B------:R-:W2:Y:S01]  /*3640*/  LDCU UR50, c[0x0][0x388] ;  /* 0x00007100ff3277ac */ /* 0x000ea20008000800 */
[----:B------:R-:W-:Y:S01]  /*3650*/  SHF.L.U32 R40, R78, 0x1, RZ ;  /* 0x000000014e287819 */ /* 0x000fe200000006ff */
[----:B0-----:R-:W-:-:S03]  /*3660*/  UIMAD.WIDE.U32 UR14, UR8, UR24, URZ ;  /* 0x00000018080e72a5 */ /* 0x001fc6000f8e00ff */
[----:B------:R-:W-:Y:S01]  /*3670*/  LOP3.LUT R41, R40, 0x7c0, RZ, 0xc0, !PT ;  /* 0x000007c028297812 */ /* 0x000fe200078ec0ff */
[----:B-1----:R-:W-:Y:S02]  /*3680*/  UIMAD.WIDE.U32 UR16, UR8, UR26, URZ ;  /* 0x0000001a081072a5 */ /* 0x002fe4000f8e00ff */
[----:B------:R-:W-:Y:S01]  /*3690*/  ULEA UR24, UR12, 0xffffff00, 0x8 ;  /* 0xffffff000c187891 */ /* 0x000fe2000f8e40ff */
[----:B------:R-:W-:Y:S01]  /*36a0*/  LOP3.LUT R40, R41, 0x1f, R78, 0xf8, !PT ;  /* 0x0000001f29287812 */ /* 0x000fe200078ef84e */
[----:B------:R-:W-:Y:S02]  /*36b0*/  UIMAD UR25, UR8, UR25, UR15 ;  /* 0x00000019081972a4 */ /* 0x000fe4000f8e020f */
[----:B------:R-:W-:Y:S01]  /*36c0*/  UIMAD UR27, UR8, UR27, UR17 ;  /* 0x0000001b081b72a4 */ /* 0x000fe2000f8e0211 */
[----:B------:R-:W0:Y:S01]  /*36d0*/  LDCU.64 UR36, c[0x0][0x3e0] ;  /* 0x00007c00ff2477ac */ /* 0x000e220008000a00 */
[----:B------:R-:W1:Y:S01]  /*36e0*/  LDCU.64 UR38, c[0x0][0x3c0] ;  /* 0x00007800ff2677ac */ /* 0x000e620008000a00 */
[----:B------:R-:W0:Y:S01]  /*36f0*/  LDCU.64 UR40, c[0x0][0x3a8] ;  /* 0x00007500ff2877ac */ /* 0x000e220008000a00 */
[----:B------:R-:W0:Y:S01]  /*3700*/  LDCU.64 UR42, c[0x0][0x4e0] ;  /* 0x00009c00ff2a77ac */ /* 0x000e220008000a00 */
[----:B------:R-:W0:Y:S01]  /*3710*/  LDCU.64 UR44, c[0x0][0x4f0] ;  /* 0x00009e00ff2c77ac */ /* 0x000e220008000a00 */
[----:B------:R-:W0:Y:S01]  /*3720*/  LDCU.64 UR46, c[0x0][0x540] ;  /* 0x0000a800ff2e77ac */ /* 0x000e220008000a00 */
[----:B------:R-:W0:Y:S01]  /*3730*/  LDCU.128 UR28, c[0x0][0x440] ;  /* 0x00008800ff1c77ac */ /* 0x000e220008000c00 */
[----:B------:R-:W-:-:S02]  /*3740*/  ULOP3.LUT UR24, UR24, 0x100, URZ, 0xc0, !UPT ;  /* 0x0000010018187892 */ /* 0x000fc4000f8ec0ff */
[----:B--2---:R-:W-:Y:S01]  /*3750*/  ULEA UR23, UR34, UR23, 0x18 ;  /* 0x0000001722177291 */ /* 0x004fe2000f8ec0ff */
[----:B---34-:R-:W-:-:S11]  /*3760*/  UMOV UR8, URZ ;  /* 0x000000ff00087c82 */ /* 0x018fd60008000000 */
.L_x_2239:
        /* <DEDUP_REMOVED lines=19> */
[----:B------:R-:W3:Y:S04]  /*38a0*/  LDG.E.128 R40, desc[UR32][R44.64] ;  /* 0x000000202c287981 */ /* 0x000ee8000c1e1d00 */
[----:B-1----:R-:W4:Y:S01]  /*38b0*/  LDG.E.128 R44, desc[UR32][R44.64+0x200] ;  /* 0x000200202c2c7981 */ /* 0x002f22000c1e1d00 */
[----:B------:R-:W-:Y:S02]  /*38c0*/  UMOV UR26, UR16 ;  /* 0x00000010001a7c82 */ /* 0x000fe40008000000 */
[----:B-1----:R-:W-:-:S04]  /*38d0*/  UIMAD.WIDE.U32 UR34, UR8, UR38, UR26 ;  /* 0x00000026082272a5 */ /* 0x002fc8000f8e001a */
        /* <DEDUP_REMOVED lines=11> */
[----:B------:R-:W-:Y:S01]  /*3990*/  LEA R114, R87, UR23, 0x2 ;  /* 0x0000001757727c11 */ /* 0x000fe2000f8e10ff */
[----:B--2---:R-:W-:-:S04]  /*39a0*/  FMUL.FTZ R86, R79, 1.4426950216293334961 ;  /* 0x3fb8aa3b4f567820 */ /* 0x004fc80000410000 */
[C---:B------:R-:W-:Y:S01]  /*39b0*/  FMUL.FTZ R115, R86.reuse, R64 ;  /* 0x0000004056737220 */ /* 0x040fe20000410000 */
[C---:B------:R-:W-:Y:S01]  /*39c0*/  FMUL.FTZ R89, R86.reuse, R49 ;  /* 0x0000003156597220 */ /* 0x040fe20000410000 */
[C---:B------:R-:W-:Y:S01]  /*39d0*/  FMUL.FTZ R82, R86.reuse, R59 ;  /* 0x0000003b56527220 */ /* 0x040fe20000410000 */
[C---:B------:R-:W-:Y:S01]  /*39e0*/  FMUL.FTZ R83, R86.reuse, R63 ;  /* 0x0000003f56537220 */ /* 0x040fe20000410000 */
[C---:B------:R-:W-:Y:S01]  /*39f0*/  FMUL.FTZ R84, R86.reuse, R62 ;  /* 0x0000003e56547220 */ /* 0x040fe20000410000 */
[----:B0-----:R0:W-:Y:S01]  /*3a00*/  MUFU.EX2 R81, R89 ;  /* 0x0000005900517308 */ /* 0x0011e20000000800 */
[C---:B------:R-:W-:Y:S01]  /*3a10*/  FMUL.FTZ R80, R86.reuse, R30 ;  /* 0x0000001e56507220 */ /* 0x040fe20000410000 */
[C---:B------:R-:W-:Y:S01]  /*3a20*/  FMUL.FTZ R85, R86.reuse, R61 ;  /* 0x0000003d56557220 */ /* 0x040fe20000410000 */
[C---:B------:R-:W-:Y:S01]  /*3a30*/  FMUL.FTZ R88, R86.reuse, R22 ;  /* 0x0000001656587220 */ /* 0x040fe20000410000 */
[C---:B------:R-:W-:Y:S01]  /*3a40*/  FMUL.FTZ R92, R86.reuse, R60 ;  /* 0x0000003c565c7220 */ /* 0x040fe20000410000 */
[C---:B------:R-:W-:Y:S01]  /*3a50*/  FMUL.FTZ R91, R86.reuse, R19 ;  /* 0x00000013565b7220 */ /* 0x040fe20000410000 */
[C---:B------:R-:W-:Y:S01]  /*3a60*/  FMUL.FTZ R90, R86.reuse, R54 ;  /* 0x00000036565a7220 */ /* 0x040fe20000410000 */
[C---:B------:R-:W-:Y:S01]  /*3a70*/  FMUL.FTZ R95, R86.reuse, R35 ;  /* 0x00000023565f7220 */ /* 0x040fe20000410000 */
[----:B------:R-:W1:Y:S01]  /*3a80*/  MUFU.EX2 R115, R115 ;  /* 0x0000007300737308 */ /* 0x000e620000000800 */
[C---:B0-----:R-:W-:Y:S01]  /*3a90*/  FMUL.FTZ R89, R86.reuse, R16 ;  /* 0x0000001056597220 */ /* 0x041fe20000410000 */
[C---:B------:R-:W-:Y:S01]  /*3aa0*/  FMUL.FTZ R94, R86.reuse, R13 ;  /* 0x0000000d565e7220 */ /* 0x040fe20000410000 */
[C---:B------:R-:W-:Y:S01]  /*3ab0*/  FMUL.FTZ R93, R86.reuse, R25 ;  /* 0x00000019565d7220 */ /* 0x040fe20000410000 */
[----:B---3--:R-:W-:Y:S01]  /*3ac0*/  STS.128 [R77], R40 ;  /* 0x000000284d007388 */ /* 0x008fe20000000c00 */
[----:B------:R-:W-:-:S03]  /*3ad0*/  FMUL.FTZ R99, R86, R9 ;  /* 0x0000000956637220 */ /* 0x000fc60000410000 */
[----:B------:R-:W0:Y:S01]  /*3ae0*/  MUFU.EX2 R82, R82 ;  /* 0x0000005200527308 */ /* 0x000e220000000800 */
[----:B----4-:R-:W-:Y:S01]  /*3af0*/  STS.128 [R77+0x200], R44 ;  /* 0x0002002c4d007388 */ /* 0x010fe20000000c00 */
[----:B------:R-:W-:-:S03]  /*3b00*/  NOP ;  /* 0x0000000000007918 */ /* 0x000fc60000000000 */
[----:B------:R-:W2:Y:S03]  /*3b10*/  LDS.128 R40, [R76] ;  /* 0x000000004c287984 */ /* 0x000ea60000000c00 */
[----:B------:R-:W3:Y:S01]  /*3b20*/  MUFU.EX2 R83, R83 ;  /* 0x0000005300537308 */ /* 0x000ee20000000800 */
[----:B------:R-:W4:Y:S04]  /*3b30*/  LDS.128 R44, [R76+0x10] ;  /* 0x000010004c2c7984 */ /* 0x000f280000000c00 */
[----:B-1----:R1:W-:Y:S03]  /*3b40*/  STS [R114+0x3be0], R115 ;  /* 0x003be07372007388 */ /* 0x0023e60000000800 */
[----:B------:R-:W0:Y:S08]  /*3b50*/  MUFU.EX2 R84, R84 ;  /* 0x0000005400547308 */ /* 0x000e300000000800 */
[----:B------:R-:W0:Y:S01]  /*3b60*/  MUFU.EX2 R80, R80 ;  /* 0x0000005000507308 */ /* 0x000e220000000800 */
[----:B-----5:R-:W-:-:S07]  /*3b70*/  R2UR UR35, R97 ;  /* 0x00000000612372ca */ /* 0x020fce00000e0000 */
[----:B------:R-:W0:Y:S08]  /*3b80*/  MUFU.EX2 R85, R85 ;  /* 0x0000005500557308 */ /* 0x000e300000000800 */
[----:B------:R-:W0:Y:S01]  /*3b90*/  MUFU.EX2 R88, R88 ;  /* 0x0000005800587308 */ /* 0x000e220000000800 */
[----:B--2---:R-:W-:-:S07]  /*3ba0*/  PRMT R112, R40, 0x7632, R112 ;  /* 0x0000763228707816 */ /* 0x004fce0000000070 */
[----:B------:R-:W2:Y:S01]  /*3bb0*/  MUFU.EX2 R92, R92 ;  /* 0x0000005c005c7308 */ /* 0x000ea20000000800 */
[----:B------:R-:W-:Y:S02]  /*3bc0*/  PRMT R111, R41, 0x7632, R111 ;  /* 0x00007632296f7816 */ /* 0x000fe4000000006f */
[----:B------:R-:W-:Y:S02]  /*3bd0*/  PRMT R110, R42, 0x7632, R110 ;  /* 0x000076322a6e7816 */ /* 0x000fe4000000006e */
[----:B------:R-:W-:Y:S02]  /*3be0*/  PRMT R109, R43, 0x7632, R109 ;  /* 0x000076322b6d7816 */ /* 0x000fe4000000006d */
[----:B----4-:R-:W-:Y:S01]  /*3bf0*/  PRMT R108, R44, 0x7632, R108 ;  /* 0x000076322c6c7816 */ /* 0x010fe2000000006c */
[----:B------:R-:W4:Y:S01]  /*3c00*/  MUFU.EX2 R91, R91 ;  /* 0x0000005b005b7308 */ /* 0x000f220000000800 */
        /* <DEDUP_REMOVED lines=24> */
[----:B------:R-:W0:Y:S01]  /*3d90*/  MUFU.EX2 R99, R99 ;  /* 0x0000006300637308 */ /* 0x000e220000000800 */
[----:B------:R-:W-:Y:S06]  /*3da0*/  BAR.SYNC.DEFER_BLOCKING 0x0 ;  /* 0x0000000000007b1d */ /* 0x000fec0000010000 */
[----:B-1234-:R-:W-:Y:S05]  /*3db0*/  @P2 BRA `(.L_x_2196) ;  /* 0x0000000000302947 */ /* 0x01efea0003800000 */
[----:B------:R-:W-:Y:S01]  /*3dc0*/  UISETP.NE.AND UP0, UPT, UR12, UR48, UPT ;  /* 0x000000300c00728c */ /* 0x000fe2000bf05270 */
[----:B------:R-:W-:-:S08]  /*3dd0*/  HFMA2 R105, -RZ, RZ, 1.875, 0 ;  /* 0x3f800000ff697431 */ /* 0x000fd000000001ff */
[----:B------:R-:W-:Y:S05]  /*3de0*/  BRA.U !UP0, `(.L_x_2197) ;  /* 0x0000000108387547 */ /* 0x000fea000b800000 */
[----:B------:R-:W1:Y:S01]  /*3df0*/  S2UR UR34, SR_CgaCtaId ;  /* 0x00000000002279c3 */ /* 0x000e620000008800 */
[----:B------:R-:W-:Y:S01]  /*3e00*/  USHF.L.U32 UR23, UR12, 0x8, URZ ;  /* 0x000000080c177899 */ /* 0x000fe200080006ff */
[----:B------:R-:W-:-:S03]  /*3e10*/  UMOV UR26, 0x400 ;  /* 0x00000400001a7882 */ /* 0x000fc60000000000 */
[----:B------:R-:W-:-:S04]  /*3e20*/  ULOP3.LUT UR23, UR23, 0x100, URZ, 0xc0, !UPT ;  /* 0x0000010017177892 */ /* 0x000fc8000f8ec0ff */
[----:B------:R-:W-:Y:S02]  /*3e30*/  UIADD3 UR23, UPT, UPT, UR23, UR8, URZ ;  /* 0x0000000817177290 */ /* 0x000fe4000fffe0ff */
[----:B-1----:R-:W-:-:S04]  /*3e40*/  ULEA UR26, UR34, UR26, 0x18 ;  /* 0x0000001a221a7291 */ /* 0x002fc8000f8ec0ff */
[----:B------:R-:W-:-:S09]  /*3e50*/  ULEA UR23, UR23, UR26, 0x2 ;  /* 0x0000001a17177291 */ /* 0x000fd2000f8e10ff */
[----:B------:R-:W2:Y:S01]  /*3e60*/  LDS R105, [UR23+0x3be0] ;  /* 0x003be017ff697984 */ /* 0x000ea20008000800 */
[----:B------:R-:W-:Y:S05]  /*3e70*/  BRA `(.L_x_2197) ;  /* 0x0000000000147947 */ /* 0x000fea0003800000 */
.L_x_2196:
[----:B------:R-:W1:Y:S01]  /*3e80*/  S2UR UR26, SR_CgaCtaId ;  /* 0x00000000001a79c3 */ /* 0x000e620000008800 */
[----:B------:R-:W-:Y:S02]  /*3e90*/  UMOV UR23, 0x400 ;  /* 0x0000040000177882 */ /* 0x000fe40000000000 */
[----:B-1----:R-:W-:-:S06]  /*3ea0*/  ULEA UR23, UR26, UR23, 0x18 ;  /* 0x000000171a177291 */ /* 0x002fcc000f8ec0ff */
[----:B------:R-:W-:-:S06]  /*3eb0*/  LEA R105, R78, UR23, 0x2 ;  /* 0x000000174e697c11 */ /* 0x000fcc000f8e10ff */
[----:B------:R-:W1:Y:S02]  /*3ec0*/  LDS R105, [R105+0x43e4] ;  /* 0x0043e40069697984 */ /* 0x000e640000000800 */
.L_x_2197:
[----:B------:R-:W-:Y:S05]  /*3ed0*/  BSYNC.RECONVERGENT B0 ;  /* 0x0000000000007941 */ /* 0x000fea0003800200 */
.L_x_2195:
[----:B------:R-:W3:Y:S01]  /*3ee0*/  @P1 LDC R41, c[0x0][0x38c] ;  /* 0x0000e300ff291b82 */ /* 0x000ee20000000800 */
[----:B------:R-:W-:Y:S01]  /*3ef0*/  MOV R40, UR12 ;  /* 0x0000000c00287c02 */ /* 0x000fe20008000f00 */
[----:B------:R-:W-:Y:S01]  /*3f00*/  FMUL.FTZ R116, R75, R64 ;  /* 0x000000404b747220 */ /* 0x000fe20000410000 */
[----:B------:R-:W-:Y:S01]  /*3f10*/  FMUL.FTZ R118, R26, R59 ;  /* 0x0000003b1a767220 */ /* 0x000fe20000410000 */
[----:B------:R-:W-:Y:S02]  /*3f20*/  MOV R43, 0x8 ;  /* 0x00000008002b7802 */ /* 0x000fe40000000f00 */
[----:B------:R-:W-:Y:S01]  /*3f30*/  @P1 IADD3 R40, PT, PT, R40, -0x2, RZ ;  /* 0xfffffffe28281810 */ /* 0x000fe20007ffe0ff */
[----:B0-----:R-:W-:Y:S01]  /*3f40*/  FMUL.FTZ R44, R115, R82 ;  /* 0x00000052732c7220 */ /* 0x001fe20000410000 */
[----:B------:R-:W-:Y:S01]  /*3f50*/  FMUL.FTZ R119, R74, R63 ;  /* 0x0000003f4a777220 */ /* 0x000fe20000410000 */
[----:B------:R-:W-:Y:S01]  /*3f60*/  FFMA.FTZ R46, R82, R116, R118 ;  /* 0x00000074522e7223 */ /* 0x000fe20000010076 */
[----:B------:R-:W-:Y:S01]  /*3f70*/  FMUL.FTZ R120, R24, R49 ;  /* 0x0000003118787220 */ /* 0x000fe20000410000 */
[----:B------:R-:W-:-:S02]  /*3f80*/  FMUL.FTZ R44, R83, R44 ;  /* 0x0000002c532c7220 */ /* 0x000fc40000410000 */
[----:B------:R-:W-:Y:S01]  /*3f90*/  FFMA.FTZ R46, R83, R46, R119 ;  /* 0x0000002e532e7223 */ /* 0x000fe20000010077 */
[----:B------:R-:W-:Y:S01]  /*3fa0*/  FMUL.FTZ R121, R73, R62 ;  /* 0x0000003e49797220 */ /* 0x000fe20000410000 */
[----:B------:R-:W-:Y:S01]  /*3fb0*/  FMUL.FTZ R45, R81, R44 ;  /* 0x0000002c512d7220 */ /* 0x000fe20000410000 */
[----:B---3--:R-:W-:Y:S02]  /*3fc0*/  @P1 IMAD R42, R40, R41, UR8 ;  /* 0x00000008282a1e24 */ /* 0x008fe4000f8e0229 */
[----:B------:R-:W-:Y:S01]  /*3fd0*/  HFMA2 R40, -RZ, RZ, 1.875, 0 ;  /* 0x3f800000ff287431 */ /* 0x000fe200000001ff */
[----:B------:R-:W-:Y:S01]  /*3fe0*/  MOV R41, RZ ;  /* 0x000000ff00297202 */ /* 0x000fe20000000f00 */
[----:B------:R-:W-:-:S04]  /*3ff0*/  @P1 IMAD.WIDE R42, R42, R43, UR4 ;  /* 0x000000042a2a1e25 */ /* 0x000fc8000f8e022b */
[----:B------:R-:W-:Y:S01]  /*4000*/  FFMA.FTZ R46, R81, R46, R120 ;  /* 0x0000002e512e7223 */ /* 0x000fe20000010078 */
[----:B------:R-:W-:Y:S01]  /*4010*/  FMUL.FTZ R122, R23, R30 ;  /* 0x0000001e177a7220 */ /* 0x000fe20000410000 */
[----:B------:R-:W-:Y:S01]  /*4020*/  FMUL.FTZ R45, R84, R45 ;  /* 0x0000002d542d7220 */ /* 0x000fe20000410000 */
[----:B------:R0:W5:Y:S01]  /*4030*/  @P1 LDG.E.64 R40, desc[UR32][R42.64] ;  /* 0x000000202a281981 */ /* 0x000162000c1e1b00 */
[----:B------:R-:W-:Y:S01]  /*4040*/  FMUL.FTZ R123, R72, R61 ;  /* 0x0000003d487b7220 */ /* 0x000fe20000410000 */
[----:B------:R-:W-:Y:S01]  /*4050*/  FMUL.FTZ R124, R20, R22 ;  /* 0x00000016147c7220 */ /* 0x000fe20000410000 */
[----:B------:R-:W-:Y:S01]  /*4060*/  FMUL.FTZ R125, R71, R60 ;  /* 0x0000003c477d7220 */ /* 0x000fe20000410000 */
[----:B------:R-:W3:Y:S01]  /*4070*/  S2UR UR26, SR_CgaCtaId ;  /* 0x00000000001a79c3 */ /* 0x000ee20000008800 */
[----:B------:R-:W-:Y:S01]  /*4080*/  FMUL.FTZ R126, R17, R19 ;  /* 0x00000013117e7220 */ /* 0x000fe20000410000 */
[----:B------:R-:W-:Y:S01]  /*4090*/  FMUL.FTZ R127, R70, R54 ;  /* 0x00000036467f7220 */ /* 0x000fe20000410000 */
[----:B------:R-:W-:Y:S01]  /*40a0*/  FMUL.FTZ R128, R14, R16 ;  /* 0x000000100e807220 */ /* 0x000fe20000410000 */
[----:B------:R-:W-:Y:S01]  /*40b0*/  FMUL.FTZ R129, R69, R35 ;  /* 0x0000002345817220 */ /* 0x000fe20000410000 */
[----:B------:R-:W-:Y:S01]  /*40c0*/  FMUL.FTZ R130, R11, R13 ;  /* 0x0000000d0b827220 */ /* 0x000fe20000410000 */
[----:B0-----:R-:W-:Y:S01]  /*40d0*/  FFMA.FTZ R43, R84, R46, R121 ;  /* 0x0000002e542b7223 */ /* 0x001fe20000010079 */
[----:B------:R-:W-:Y:S01]  /*40e0*/  FMUL.FTZ R42, R80, R45 ;  /* 0x0000002d502a7220 */ /* 0x000fe20000410000 */
[----:B------:R-:W-:Y:S01]  /*40f0*/  UMOV UR23, 0x400 ;  /* 0x0000040000177882 */ /* 0x000fe20000000000 */
[----:B------:R-:W-:Y:S01]  /*4100*/  FMUL.FTZ R131, R68, R25 ;  /* 0x0000001944837220 */ /* 0x000fe20000410000 */
[----:B------:R-:W-:Y:S01]  /*4110*/  FFMA.FTZ R44, R80, R43, R122 ;  /* 0x0000002b502c7223 */ /* 0x000fe2000001007a */
[C---:B------:R-:W-:Y:S01]  /*4120*/  FMUL.FTZ R43, R85.reuse, R42 ;  /* 0x0000002a552b7220 */ /* 0x040fe20000410000 */
[----:B------:R-:W-:Y:S01]  /*4130*/  ISETP.GT.U32.AND P2, PT, R78, 0x1f, PT ;  /* 0x0000001f4e00780c */ /* 0x000fe20003f44070 */
[----:B------:R-:W-:Y:S01]  /*4140*/  FMUL.FTZ R132, R10, R9 ;  /* 0x000000090a847220 */ /* 0x000fe20000410000 */
[----:B------:R-:W-:Y:S01]  /*4150*/  FFMA.FTZ R45, R85, R44, R123 ;  /* 0x0000002c552d7223 */ /* 0x000fe2000001007b */
[----:B------:R-:W-:Y:S01]  /*4160*/  FMUL.FTZ R43, R88, R43 ;  /* 0x0000002b582b7220 */ /* 0x000fe20000410000 */
[----:B------:R-:W-:-:S02]  /*4170*/  LEA.HI R114, R78, R78, RZ, 0x1e ;  /* 0x0000004e4e727211 */ /* 0x000fc400078ff0ff */
[----:B------:R-:W-:Y:S01]  /*4180*/  FFMA.FTZ R45, R88, R45, R124 ;  /* 0x0000002d582d7223 */ /* 0x000fe2000001007c */
[----:B------:R-:W-:-:S03]  /*4190*/  FMUL.FTZ R42, R92, R43 ;  /* 0x0000002b5c2a7220 */ /* 0x000fc60000410000 */
[----:B------:R-:W-:Y:S01]  /*41a0*/  FFMA.FTZ R45, R92, R45, R125 ;  /* 0x0000002d5c2d7223 */ /* 0x000fe2000001007d */
[C---:B------:R-:W-:Y:S01]  /*41b0*/  FMUL.FTZ R43, R91.reuse, R42 ;  /* 0x0000002a5b2b7220 */ /* 0x040fe20000410000 */
[----:B---3--:R-:W-:Y:S02]  /*41c0*/  ULEA UR23, UR26, UR23, 0x18 ;  /* 0x000000171a177291 */ /* 0x008fe4000f8ec0ff */
        /* <DEDUP_REMOVED lines=21> */
[----:B0-----:R-:W-:Y:S04]  /*4320*/  LDS.64 R42, [R117+0x31d0] ;  /* 0x0031d000752a7984 */ /* 0x001fe80000000a00 */
[----:B------:R-:W0:Y:S04]  /*4330*/  LDS.64 R44, [R117+0x31d8] ;  /* 0x0031d800752c7984 */ /* 0x000e280000000a00 */
[----:B------:R-:W4:Y:S04]  /*4340*/  LDS.64 R46, [R117+0x31e0] ;  /* 0x0031e000752e7984 */ /* 0x000f280000000a00 */
[----:B------:R-:W1:Y:S01]  /*4350*/  LDS.64 R86, [R117+0x31e8] ;  /* 0x0031e80075567984 */ /* 0x000e620000000a00 */
[----:B---3--:R-:W-:-:S02]  /*4360*/  ISETP.GE.AND P0, PT, R139, 0x10, PT ;  /* 0x000000108b00780c */ /* 0x008fc40003f06270 */
[C---:B------:R-:W-:Y:S02]  /*4370*/  ISETP.GE.AND P2, PT, R139.reuse, 0x8, PT ;  /* 0x000000088b00780c */ /* 0x040fe40003f46270 */
[C---:B------:R-:W-:Y:S02]  /*4380*/  ISETP.GE.AND P3, PT, R139.reuse, 0x4, PT ;  /* 0x000000048b00780c */ /* 0x040fe40003f66270 */
[C---:B------:R-:W-:Y:S02]  /*4390*/  ISETP.GE.AND P4, PT, R139.reuse, 0x2, PT ;  /* 0x000000028b00780c */ /* 0x040fe40003f86270 */
[----:B------:R-:W-:Y:S02]  /*43a0*/  ISETP.GE.AND P5, PT, R139, 0x1, PT ;  /* 0x000000018b00780c */ /* 0x000fe40003fa6270 */
[----:B------:R-:W-:Y:S01]  /*43b0*/  ISETP.NE.AND P0, PT, R78, RZ, PT ;  /* 0x000000ff4e00720c */ /* 0x000fe20003f05270 */
[-C--:B0-----:R-:W-:Y:S01]  /*43c0*/  FFMA.FTZ R134, R43, R44.reuse, R45 ;  /* 0x0000002c2b867223 */ /* 0x081fe2000001002d */
[----:B------:R-:W-:-:S03]  /*43d0*/  FMUL.FTZ R133, R42, R44 ;  /* 0x0000002c2a857220 */ /* 0x000fc60000410000 */
[C---:B----4-:R-:W-:Y:S01]  /*43e0*/  FFMA.FTZ R134, R46.reuse, R134, R47 ;  /* 0x000000862e867223 */ /* 0x050fe2000001002f */
[----:B------:R-:W-:-:S03]  /*43f0*/  FMUL.FTZ R133, R46, R133 ;  /* 0x000000852e857220 */ /* 0x000fc60000410000 */
[C---:B-1----:R-:W-:Y:S01]  /*4400*/  FFMA.FTZ R134, R86.reuse, R134, R87 ;  /* 0x0000008656867223 */ /* 0x042fe20000010057 */
        /* <DEDUP_REMOVED lines=23> */
[----:B------:R0:W3:Y:S02]  /*4580*/  SHFL.UP PT, R87, R134, 0x10, RZ ;  /* 0x0600000086577989 */ /* 0x0000e400000e00ff */
.L_x_2257:
[----:B------:R-:W-:Y:S01]  /*4590*/  ISETP.GE.AND P2, PT, R139, 0x10, PT ;  /* 0x000000108b00780c */ /* 0x000fe20003f46270 */
[----:B---3--:R-:W-:Y:S01]  /*45a0*/  FFMA.FTZ R87, R133, R87, R134 ;  /* 0x0000005785577223 */ /* 0x008fe20000010086 */
[----:B------:R-:W-:-:S04]  /*45b0*/  UMOV UR26, 0xffffffff ;  /* 0xffffffff001a7882 */ /* 0x000fc80000000000 */
[----:B0-----:R-:W-:-:S07]  /*45c0*/  FSEL R134, R134, R87, !P2 ;  /* 0x0000005786867208 */ /* 0x001fce0005000000 */
[----:B-1----:R-:W-:Y:S01]  /*45d0*/  @P2 FMUL.FTZ R133, R133, R138 ;  /* 0x0000008a85852220 */ /* 0x002fe20000410000 */
[----:B------:R-:W-:Y:S06]  /*45e0*/  BRA.DIV UR26, `(.L_x_2200) ;  /* 0x000000461a1c7947 */ /* 0x000fec000b800000 */
.L_x_2260:
[----:B------:R-:W-:-:S03]  /*45f0*/  UMOV UR26, 0xffffffff ;  /* 0xffffffff001a7882 */ /* 0x000fc60000000000 */
[----:B------:R-:W-:Y:S05]  /*4600*/  BRA.DIV UR26, `(.L_x_2201) ;  /* 0x000000461a3c7947 */ /* 0x000fea000b800000 */
.L_x_2263:
[----:B------:R-:W-:-:S03]  /*4610*/  UMOV UR26, 0xffffffff ;  /* 0xffffffff001a7882 */ /* 0x000fc60000000000 */
[----:B------:R-:W-:Y:S05]  /*4620*/  BRA.DIV UR26, `(.L_x_2202) ;  /* 0x000000461a5c7947 */ /* 0x000fea000b800000 */
[----:B------:R-:W0:Y:S04]  /*4630*/  SHFL.UP PT, R133, R133, 0x1, RZ ;  /* 0x0420000085857989 */ /* 0x000e2800000e00ff */
[----:B------:R-:W1:Y:S04]  /*4640*/  SHFL.UP PT, R134, R134, 0x1, RZ ;  /* 0x0420000086867989 */ /* 0x000e6800000e00ff */
[----:B-----5:R-:W3:Y:S04]  /*4650*/  SHFL.IDX PT, R40, R40, RZ, 0x1f ;  /* 0x00001fff28287589 */ /* 0x020ee800000e0000 */
[----:B------:R-:W4:Y:S02]  /*4660*/  SHFL.IDX PT, R41, R41, RZ, 0x1f ;  /* 0x00001fff29297589 */ /* 0x000f2400000e0000 */
.L_x_2269:
[C---:B01--4-:R-:W-:Y:S01]  /*4670*/  @P0 FFMA.FTZ R41, R133.reuse, R41, R134 ;  /* 0x0000002985290223 */ /* 0x053fe20000010086 */
        /* <DEDUP_REMOVED lines=11> */
.L_x_2198:
[----:B------:R-:W-:Y:S05]  /*4730*/  WARPSYNC.ALL ;  /* 0x0000000000007948 */ /* 0x000fea0003800000 */
[----:B------:R-:W-:Y:S01]  /*4740*/  LOP3.LUT P2, RZ, R78, 0x1f, RZ, 0xc0, !PT ;  /* 0x0000001f4eff7812 */ /* 0x000fe2000784c0ff */
[----:B------:R-:W-:Y:S01]  /*4750*/  BAR.SYNC.DEFER_BLOCKING 0x0 ;  /* 0x0000000000007b1d */ /* 0x000fe20000010000 */
[----:B---3-5:R-:W-:Y:S01]  /*4760*/  MOV R41, UR48 ;  /* 0x0000003000297c02 */ /* 0x028fe20008000f00 */
[----:B------:R-:W-:Y:S01]  /*4770*/  FMUL.FTZ R142, R102, UR35 ;  /* 0x00000023668e7c20 */ /* 0x000fe20008410000 */
[----:B0-----:R-:W-:Y:S01]  /*4780*/  FMUL.FTZ R42, R113, UR35 ;  /* 0x00000023712a7c20 */ /* 0x001fe20008410000 */
[----:B------:R-:W-:Y:S01]  /*4790*/  FMUL.FTZ R145, R104, UR35 ;  /* 0x0000002368917c20 */ /* 0x000fe20008410000 */
[----:B------:R-:W-:Y:S01]  /*47a0*/  ISETP.LE.OR P2, PT, R41, UR12, P2 ;  /* 0x0000000c29007c0c */ /* 0x000fe20009743670 */
[----:B------:R-:W-:Y:S01]  /*47b0*/  FMUL.FTZ R41, R106, UR35 ;  /* 0x000000236a297c20 */ /* 0x000fe20008410000 */
[----:B------:R-:W-:Y:S01]  /*47c0*/  FMUL.FTZ R142, R5, R142 ;  /* 0x0000008e058e7220 */ /* 0x000fe20000410000 */
[----:B------:R-:W-:Y:S01]  /*47d0*/  FMUL.FTZ R143, R55, R42 ;  /* 0x0000002a378f7220 */ /* 0x000fe20000410000 */
[----:B------:R-:W-:Y:S01]  /*47e0*/  FMUL.FTZ R146, R107, UR35 ;  /* 0x000000236b927c20 */ /* 0x000fe20008410000 */
[----:B------:R-:W-:Y:S01]  /*47f0*/  FMUL.FTZ R144, R6, R41 ;  /* 0x0000002906907220 */ /* 0x000fe20000410000 */
[----:B------:R-:W-:Y:S01]  /*4800*/  FMUL.FTZ R145, R56, R145 ;  /* 0x0000009138917220 */ /* 0x000fe20000410000 */
[----:B------:R-:W-:Y:S01]  /*4810*/  FFMA.FTZ R41, R99, R142, R143 ;  /* 0x0000008e63297223 */ /* 0x000fe2000001008f */
[----:B------:R-:W-:Y:S01]  /*4820*/  FMUL.FTZ R138, R103, UR35 ;  /* 0x00000023678a7c20 */ /* 0x000fe20008410000 */
[----:B------:R-:W-:Y:S01]  /*4830*/  FMUL.FTZ R146, R7, R146 ;  /* 0x0000009207927220 */ /* 0x000fe20000410000 */
[----:B------:R-:W-:Y:S01]  /*4840*/  FMUL.FTZ R139, R108, UR35 ;  /* 0x000000236c8b7c20 */ /* 0x000fe20008410000 */
[----:B------:R-:W-:Y:S01]  /*4850*/  FFMA.FTZ R41, R93, R41, R144 ;  /* 0x000000295d297223 */ /* 0x000fe20000010090 */
[----:B------:R-:W-:Y:S01]  /*4860*/  FMUL.FTZ R138, R57, R138 ;  /* 0x0000008a398a7220 */ /* 0x000fe20000410000 */
[----:B------:R-:W-:Y:S01]  /*4870*/  FMUL.FTZ R45, R101, UR35 ;  /* 0x00000023652d7c20 */ /* 0x000fe20008410000 */
[----:B------:R-:W-:Y:S01]  /*4880*/  FMUL.FTZ R139, R8, R139 ;  /* 0x0000008b088b7220 */ /* 0x000fe20000410000 */
[----:B------:R-:W-:Y:S01]  /*4890*/  FFMA.FTZ R41, R94, R41, R145 ;  /* 0x000000295e297223 */ /* 0x000fe20000010091 */
[----:B------:R-:W-:Y:S01]  /*48a0*/  FMUL.FTZ R141, R109, UR35 ;  /* 0x000000236d8d7c20 */ /* 0x000fe20008410000 */
[----:B------:R-:W-:Y:S01]  /*48b0*/  FMUL.FTZ R140, R58, R45 ;  /* 0x0000002d3a8c7220 */ /* 0x000fe20000410000 */
[----:B------:R-:W-:Y:S01]  /*48c0*/  FMUL.FTZ R42, R100, UR35 ;  /* 0x00000023642a7c20 */ /* 0x000fe20008410000 */
[----:B------:R-:W0:Y:S01]  /*48d0*/  LDS R40, [R114+0x31d4] ;  /* 0x0031d40072287984 */ /* 0x000e220000000800 */
        /* <DEDUP_REMOVED lines=15> */
[----:B------:R-:W-:Y:S01]  /*49d0*/  VOTEU.ALL UP0, P2 ;  /* 0x0000000000ff7886 */ /* 0x000fe20001000000 */
[----:B------:R-:W-:Y:S01]  /*49e0*/  FFMA.FTZ R41, R92, R41, R141 ;  /* 0x000000295c297223 */ /* 0x000fe2000001008d */
[----:B------:R-:W-:Y:S01]  /*49f0*/  FMUL.FTZ R117, R21, R42 ;  /* 0x0000002a15757220 */ /* 0x000fe20000410000 */
[----:B------:R-:W-:-:S02]  /*4a00*/  ISETP.GT.U32.AND P3, PT, R78, 0x1f, PT ;  /* 0x0000001f4e00780c */ /* 0x000fc40003f64070 */
[----:B------:R-:W-:Y:S01]  /*4a10*/  FFMA.FTZ R41, R88, R41, R137 ;  /* 0x0000002958297223 */ /* 0x000fe20000010089 */
[----:B------:R-:W-:-:S03]  /*4a20*/  @!UP0 ULEA UR26, UR8, UR23, 0x3 ;  /* 0x00000017081a8291 */ /* 0x000fc6000f8e18ff */
[----:B------:R-:W-:-:S04]  /*4a30*/  FFMA.FTZ R41, R85, R41, R136 ;  /* 0x0000002955297223 */ /* 0x000fc80000010088 */
[----:B------:R-:W-:-:S04]  /*4a40*/  FFMA.FTZ R41, R80, R41, R135 ;  /* 0x0000002950297223 */ /* 0x000fc80000010087 */
[----:B------:R-:W-:-:S04]  /*4a50*/  FFMA.FTZ R41, R84, R41, R133 ;  /* 0x0000002954297223 */ /* 0x000fc80000010085 */
[----:B------:R-:W-:Y:S01]  /*4a60*/  FFMA.FTZ R42, R81, R41, R134 ;  /* 0x00000029512a7223 */ /* 0x000fe20000010086 */
[----:B0-----:R-:W-:Y:S01]  /*4a70*/  FFMA.FTZ R115, R115, R40, R116 ;  /* 0x0000002873737223 */ /* 0x001fe20000010074 */
[----:B-12---:R-:W-:-:S03]  /*4a80*/  FMUL.FTZ R40, R99, R105 ;  /* 0x0000006963287220 */ /* 0x006fc60000410000 */
        /* <DEDUP_REMOVED lines=22> */
[----:B------:R-:W-:Y:S02]  /*4bf0*/  FMUL.FTZ R43, R96, UR35 ;  /* 0x00000023602b7c20 */ /* 0x000fe40008410000 */
[----:B------:R-:W-:Y:S01]  /*4c00*/  FFMA.FTZ R129, R95, R128, R129 ;  /* 0x000000805f817223 */ /* 0x000fe20000010081 */
[----:B------:R-:W-:Y:S01]  /*4c10*/  FMUL.FTZ R40, R81, R40 ;  /* 0x0000002851287220 */ /* 0x000fe20000410000 */
[----:B------:R-:W-:Y:S01]  /*4c20*/  FMUL.FTZ R116, R0, R43 ;  /* 0x0000002b00747220 */ /* 0x000fe20000410000 */
[C---:B------:R-:W-:Y:S01]  /*4c30*/  FFMA.FTZ R43, R83.reuse, R42, R117 ;  /* 0x0000002a532b7223 */ /* 0x040fe20000010075 */
[----:B------:R-:W-:Y:S01]  /*4c40*/  FFMA.FTZ R130, R94, R129, R130 ;  /* 0x000000815e827223 */ /* 0x000fe20000010082 */
[----:B------:R-:W-:Y:S01]  /*4c50*/  FMUL.FTZ R41, R83, R40 ;  /* 0x0000002853297220 */ /* 0x000fe20000410000 */
[----:B------:R-:W-:-:S02]  /*4c60*/  HFMA2 R40, -RZ, RZ, 1.875, 0 ;  /* 0x3f800000ff287431 */ /* 0x000fc400000001ff */
[C---:B------:R-:W-:Y:S01]  /*4c70*/  FFMA.FTZ R43, R82.reuse, R43, R116 ;  /* 0x0000002b522b7223 */ /* 0x040fe20000010074 */
[----:B------:R-:W-:Y:S01]  /*4c80*/  FFMA.FTZ R131, R93, R130, R131 ;  /* 0x000000825d837223 */ /* 0x000fe20000010083 */
[----:B------:R-:W-:Y:S01]  /*4c90*/  FMUL.FTZ R42, R82, R41 ;  /* 0x00000029522a7220 */ /* 0x000fe20000410000 */
[----:B------:R-:W-:Y:S02]  /*4ca0*/  MOV R41, RZ ;  /* 0x000000ff00297202 */ /* 0x000fe40000000f00 */
[----:B------:R-:W-:-:S04]  /*4cb0*/  FFMA.FTZ R132, R99, R131, R132 ;  /* 0x0000008363847223 */ /* 0x000fc80000010084 */
[----:B------:R-:W0:Y:S04]  /*4cc0*/  @!P2 LDS.64 R40, [UR26+0x45e0] ;  /* 0x0045e01aff28a984 */ /* 0x000e280008000a00 */
[----:B------:R1:W-:Y:S01]  /*4cd0*/  STS.64 [R114+0x36e0], R42 ;  /* 0x0036e02a72007388 */ /* 0x0003e20000000a00 */
[----:B------:R-:W-:Y:S06]  /*4ce0*/  BAR.SYNC.DEFER_BLOCKING 0x0 ;  /* 0x0000000000007b1d */ /* 0x000fec0000010000 */
[----:B------:R-:W-:Y:S05]  /*4cf0*/  @P3 BRA `(.L_x_2203) ;  /* 0x0000000400243947 */ /* 0x000fea0003800000 */
[----:B------:R-:W-:Y:S01]  /*4d00*/  MOV R155, 0x28 ;  /* 0x00000028009b7802 */ /* 0x000fe20000000f00 */
[----:B------:R-:W-:Y:S01]  /*4d10*/  UMOV UR26, 0xffffffff ;  /* 0xffffffff001a7882 */ /* 0x000fe20000000000 */
[----:B------:R-:W-:-:S03]  /*4d20*/  LOP3.LUT R156, R78, 0x1f, RZ, 0xc0, !PT ;  /* 0x0000001f4e9c7812 */ /* 0x000fc600078ec0ff */
[----:B------:R-:W-:Y:S01]  /*4d30*/  IMAD R155, R78, R155, UR23 ;  /* 0x000000174e9b7e24 */ /* 0x000fe2000f8e029b */
[----:B------:R-:W-:-:S04]  /*4d40*/  ISETP.NE.AND P3, PT, R156, 0x1f, PT ;  /* 0x0000001f9c00780c */ /* 0x000fc80003f65270 */
[----:B-1----:R-:W-:Y:S04]  /*4d50*/  LDS.64 R42, [R155+0x36f0] ;  /* 0x0036f0009b2a7984 */ /* 0x002fe80000000a00 */
        /* <DEDUP_REMOVED lines=53> */
.L_x_2286:
        /* <DEDUP_REMOVED lines=14> */
.L_x_2203:
[----:B------:R-:W-:Y:S05]  /*5190*/  WARPSYNC.ALL ;  /* 0x0000000000007948 */ /* 0x000fea0003800000 */
[----:B------:R-:W-:Y:S01]  /*51a0*/  BAR.SYNC.DEFER_BLOCKING 0x0 ;  /* 0x0000000000007b1d */ /* 0x000fe20000010000 */
[----:B-12---:R-:W-:Y:S01]  /*51b0*/  FMUL.FTZ R43, R96, R115 ;  /* 0x00000073602b7220 */ /* 0x006fe20000410000 */
[----:B------:R-:W-:Y:S01]  /*51c0*/  FMUL.FTZ R112, R112, R118 ;  /* 0x0000007670707220 */ /* 0x000fe20000410000 */
[----:B------:R-:W-:Y:S01]  /*51d0*/  FMUL.FTZ R97, R97, R119 ;  /* 0x0000007761617220 */ /* 0x000fe20000410000 */
[----:B------:R-:W-:Y:S01]  /*51e0*/  FMUL.FTZ R111, R111, R120 ;  /* 0x000000786f6f7220 */ /* 0x000fe20000410000 */
[----:B------:R-:W-:Y:S01]  /*51f0*/  FFMA.FTZ R42, R0, R43, RZ ;  /* 0x0000002b002a7223 */ /* 0x000fe200000100ff */
        /* <DEDUP_REMOVED lines=10> */
[----:B------:R-:W-:Y:S01]  /*52a0*/  FMUL.FTZ R46, R118, UR35 ;  /* 0x00000023762e7c20 */ /* 0x000fe20008410000 */
[----:B------:R-:W-:Y:S01]  /*52b0*/  FFMA.FTZ R97, R18, R111, R97 ;  /* 0x0000006f12617223 */ /* 0x000fe20000010061 */
[----:B------:R-:W-:Y:S01]  /*52c0*/  FMUL.FTZ R103, R103, R127 ;  /* 0x0000007f67677220 */ /* 0x000fe20000410000 */
[----:B------:R-:W-:Y:S01]  /*52d0*/  LEA.HI R44, R78, R47, RZ, 0x1f ;  /* 0x0000002f4e2c7211 */ /* 0x000fe200078ff8ff */
[----:B------:R-:W-:Y:S01]  /*52e0*/  FMUL.FTZ R46, R21, R46 ;  /* 0x0000002e152e7220 */ /* 0x000fe20000410000 */
[----:B------:R-:W-:Y:S01]  /*52f0*/  FFMA.FTZ R98, R66, R98, R97 ;  /* 0x0000006242627223 */ /* 0x000fe20000010061 */
[----:B------:R-:W-:Y:S01]  /*5300*/  VOTEU.ALL UP0, P2 ;  /* 0x0000000000ff7886 */ /* 0x000fe20001000000 */
[----:B------:R-:W-:Y:S01]  /*5310*/  LEA R87, R44, UR23, 0x2 ;  /* 0x000000172c577c11 */ /* 0x000fe2000f8e10ff */
[----:B------:R-:W1:Y:S01]  /*5320*/  LDS R43, [R114+0x36e4] ;  /* 0x0036e400722b7984 */ /* 0x000e620000000800 */
[----:B------:R-:W-:Y:S01]  /*5330*/  FFMA.FTZ R98, R15, R110, R98 ;  /* 0x0000006e0f627223 */ /* 0x000fe20000010062 */
[----:B------:R-:W-:Y:S01]  /*5340*/  FMUL.FTZ R96, R119, UR35 ;  /* 0x0000002377607c20 */ /* 0x000fe20008410000 */
[----:B------:R-:W-:Y:S01]  /*5350*/  @!UP0 ULEA UR26, UR8, UR23, 0x3 ;  /* 0x00000017081a8291 */ /* 0x000fe2000f8e18ff */
[----:B------:R-:W-:Y:S01]  /*5360*/  FMUL.FTZ R107, R107, R128 ;  /* 0x000000806b6b7220 */ /* 0x000fe20000410000 */
[----:B------:R-:W-:Y:S01]  /*5370*/  FFMA.FTZ R45, R65, R100, R98 ;  /* 0x00000064412d7223 */ /* 0x000fe20000010062 */
[----:B------:R-:W-:Y:S01]  /*5380*/  FMUL.FTZ R96, R67, R96 ;  /* 0x0000006043607220 */ /* 0x000fe20000410000 */
[----:B------:R-:W-:Y:S01]  /*5390*/  FMUL.FTZ R104, R104, R129 ;  /* 0x0000008168687220 */ /* 0x000fe20000410000 */
[----:B------:R-:W-:Y:S01]  /*53a0*/  FMUL.FTZ R106, R106, R130 ;  /* 0x000000826a6a7220 */ /* 0x000fe20000410000 */
[----:B------:R-:W-:Y:S01]  /*53b0*/  FFMA.FTZ R45, R12, R109, R45 ;  /* 0x0000006d0c2d7223 */ /* 0x000fe2000001002d */
[----:B------:R-:W-:Y:S01]  /*53c0*/  ULEA UR34, UR12, 0xfffff800, 0xb ;  /* 0xfffff8000c227891 */ /* 0x000fe2000f8e58ff */
[----:B------:R-:W-:Y:S01]  /*53d0*/  FMUL.FTZ R113, R113, R131 ;  /* 0x0000008371717220 */ /* 0x000fe20000410000 */
[----:B0-----:R0:W-:Y:S01]  /*53e0*/  @!P2 STS.64 [UR26+0x45e0], R40 ;  /* 0x0045e028ff00a988 */ /* 0x0011e20008000a1a */
[----:B------:R-:W-:Y:S01]  /*53f0*/  FFMA.FTZ R45, R58, R101, R45 ;  /* 0x000000653a2d7223 */ /* 0x000fe2000001002d */
[----:B------:R-:W2:Y:S01]  /*5400*/  S2UR UR26, SR_CTAID.X ;  /* 0x00000000001a79c3 */ /* 0x000ea20000002500 */
[----:B------:R-:W-:Y:S01]  /*5410*/  FMUL.FTZ R102, R102, R132 ;  /* 0x0000008466667220 */ /* 0x000fe20000410000 */
[----:B------:R-:W-:Y:S01]  /*5420*/  BSSY.RECONVERGENT B0, `(.L_x_2205) ;  /* 0x000006f000007945 */ /* 0x000fe20003800200 */
[----:B------:R-:W-:Y:S01]  /*5430*/  FFMA.FTZ R108, R8, R108, R45 ;  /* 0x0000006c086c7223 */ /* 0x000fe2000001002d */
[----:B------:R-:W-:-:S03]  /*5440*/  FMUL.FTZ R45, R115, UR35 ;  /* 0x00000023732d7c20 */ /* 0x000fc60008410000 */
[----:B------:R-:W-:Y:S01]  /*5450*/  FFMA.FTZ R108, R57, R103, R108 ;  /* 0x00000067396c7223 */ /* 0x000fe2000001006c */
[----:B------:R-:W-:Y:S01]  /*5460*/  FMUL.FTZ R42, R0, R45 ;  /* 0x0000002d002a7220 */ /* 0x000fe20000410000 */
[----:B------:R-:W-:Y:S01]  /*5470*/  LEA.HI R45, R47, R47, RZ, 0x1b ;  /* 0x0000002f2f2d7211 */ /* 0x000fe200078fd8ff */
[----:B0-----:R-:W-:Y:S01]  /*5480*/  FMUL.FTZ R40, R122, UR35 ;  /* 0x000000237a287c20 */ /* 0x001fe20008410000 */
[----:B------:R-:W-:Y:S01]  /*5490*/  FMUL.FTZ R41, R124, UR35 ;  /* 0x000000237c297c20 */ /* 0x000fe20008410000 */
[----:B------:R-:W-:Y:S01]  /*54a0*/  FMUL.FTZ R47, R121, UR35 ;  /* 0x00000023792f7c20 */ /* 0x000fe20008410000 */
[----:B------:R-:W-:Y:S01]  /*54b0*/  LEA R45, R45, UR23, 0x2 ;  /* 0x000000172d2d7c11 */ /* 0x000fe2000f8e10ff */
[----:B------:R-:W-:Y:S01]  /*54c0*/  STS [R87+0x1090], R42 ;  /* 0x0010902a57007388 */ /* 0x000fe20000000800 */
[----:B------:R-:W-:Y:S01]  /*54d0*/  FMUL.FTZ R100, R15, R40 ;  /* 0x000000280f647220 */ /* 0x000fe20000410000 */
[----:B------:R-:W-:Y:S01]  /*54e0*/  FFMA.FTZ R107, R7, R107, R108 ;  /* 0x0000006b076b7223 */ /* 0x000fe2000001006c */
[----:B------:R-:W-:Y:S01]  /*54f0*/  FMUL.FTZ R98, R66, R47 ;  /* 0x0000002f42627220 */ /* 0x000fe20000410000 */
[----:B------:R0:W-:Y:S01]  /*5500*/  STS [R45+0x1094], R46 ;  /* 0x0010942e2d007388 */ /* 0x0001e20000000800 */
[----:B------:R-:W-:Y:S01]  /*5510*/  FMUL.FTZ R47, R126, UR35 ;  /* 0x000000237e2f7c20 */ /* 0x000fe20008410000 */
[----:B------:R-:W-:Y:S01]  /*5520*/  FFMA.FTZ R107, R56, R104, R107 ;  /* 0x00000068386b7223 */ /* 0x000fe2000001006b */
[----:B------:R-:W-:Y:S01]  /*5530*/  FMUL.FTZ R104, R123, UR35 ;  /* 0x000000237b687c20 */ /* 0x000fe20008410000 */
[----:B------:R3:W-:Y:S02]  /*5540*/  STS [R45+0x1098], R96 ;  /* 0x001098602d007388 */ /* 0x0007e40000000800 */
[----:B------:R-:W-:Y:S01]  /*5550*/  FFMA.FTZ R86, R6, R106, R107 ;  /* 0x0000006a06567223 */ /* 0x000fe2000001006b */
[----:B------:R-:W-:Y:S01]  /*5560*/  FMUL.FTZ R106, R128, UR35 ;  /* 0x00000023806a7c20 */ /* 0x000fe20008410000 */
[----:B-1----:R-:W-:Y:S01]  /*5570*/  FFMA.FTZ R142, R43, R105, R142 ;  /* 0x000000692b8e7223 */ /* 0x002fe2000001008e */
[----:B------:R-:W-:Y:S01]  /*5580*/  FMUL.FTZ R43, R120, UR35 ;  /* 0x00000023782b7c20 */ /* 0x000fe20008410000 */
[----:B0-----:R-:W-:Y:S01]  /*5590*/  FMUL.FTZ R46, R12, R41 ;  /* 0x000000290c2e7220 */ /* 0x001fe20000410000 */
[----:B------:R-:W-:Y:S01]  /*55a0*/  STS [R45+0x10a4], R100 ;  /* 0x0010a4642d007388 */ /* 0x000fe20000000800 */
[----:B------:R-:W-:Y:S01]  /*55b0*/  FFMA.FTZ R44, R99, R142, R143 ;  /* 0x0000008e632c7223 */ /* 0x000fe2000001008f */
[----:B------:R-:W2:Y:S01]  /*55c0*/  LDC.64 R40, c[0x0][0x4d8] ;  /* 0x00013600ff287b82 */ /* 0x000ea20000000a00 */
[----:B------:R-:W-:Y:S01]  /*55d0*/  FMUL.FTZ R42, R18, R43 ;  /* 0x0000002b122a7220 */ /* 0x000fe20000410000 */
[----:B------:R-:W-:Y:S01]  /*55e0*/  FMUL.FTZ R43, R125, UR35 ;  /* 0x000000237d2b7c20 */ /* 0x000fe20008410000 */
[----:B------:R-:W-:Y:S01]  /*55f0*/  FFMA.FTZ R144, R93, R44, R144 ;  /* 0x0000002c5d907223 */ /* 0x000fe20000010090 */
[----:B------:R0:W-:Y:S01]  /*5600*/  STS [R45+0x10a0], R98 ;  /* 0x0010a0622d007388 */ /* 0x0001e20000000800 */
[----:B------:R-:W-:Y:S01]  /*5610*/  FMUL.FTZ R87, R130, UR35 ;  /* 0x0000002382577c20 */ /* 0x000fe20008410000 */
[----:B---3--:R-:W-:Y:S01]  /*5620*/  FMUL.FTZ R96, R58, R43 ;  /* 0x0000002b3a607220 */ /* 0x008fe20000410000 */
[----:B------:R-:W-:Y:S01]  /*5630*/  FFMA.FTZ R94, R94, R144, R145 ;  /* 0x000000905e5e7223 */ /* 0x000fe20000010091 */
[----:B------:R1:W-:Y:S01]  /*5640*/  STS [R45+0x109c], R42 ;  /* 0x00109c2a2d007388 */ /* 0x0003e20000000800 */
[----:B------:R-:W-:Y:S01]  /*5650*/  MOV R43, RZ ;  /* 0x000000ff002b7202 */ /* 0x000fe20000000f00 */
[----:B------:R-:W-:Y:S01]  /*5660*/  FMUL.FTZ R104, R65, R104 ;  /* 0x0000006841687220 */ /* 0x000fe20000410000 */
[----:B------:R-:W-:Y:S01]  /*5670*/  FFMA.FTZ R95, R95, R94, R146 ;  /* 0x0000005e5f5f7223 */ /* 0x000fe20000010092 */
[----:B------:R3:W-:Y:S01]  /*5680*/  STS [R45+0x10b0], R96 ;  /* 0x0010b0602d007388 */ /* 0x0007e20000000800 */
[----:B------:R-:W-:Y:S01]  /*5690*/  FMUL.FTZ R106, R7, R106 ;  /* 0x0000006a076a7220 */ /* 0x000fe20000410000 */
[----:B0-----:R-:W-:Y:S01]  /*56a0*/  FMUL.FTZ R98, R8, R47 ;  /* 0x0000002f08627220 */ /* 0x001fe20000410000 */
[----:B------:R-:W-:Y:S01]  /*56b0*/  FFMA.FTZ R89, R89, R95, R138 ;  /* 0x0000005f59597223 */ /* 0x000fe2000001008a */
[----:B------:R-:W-:Y:S01]  /*56c0*/  FMUL.FTZ R47, R129, UR35 ;  /* 0x00000023812f7c20 */ /* 0x000fe20008410000 */
[----:B------:R0:W-:Y:S01]  /*56d0*/  STS [R45+0x10ac], R46 ;  /* 0x0010ac2e2d007388 */ /* 0x0001e20000000800 */
[----:B-1----:R-:W-:Y:S01]  /*56e0*/  FMUL.FTZ R42, R127, UR35 ;  /* 0x000000237f2a7c20 */ /* 0x002fe20008410000 */
[----:B------:R-:W-:Y:S01]  /*56f0*/  FFMA.FTZ R90, R90, R89, R139 ;  /* 0x000000595a5a7223 */ /* 0x000fe2000001008b */
[----:B------:R-:W-:Y:S01]  /*5700*/  FFMA.FTZ R86, R55, R113, R86 ;  /* 0x0000007137567223 */ /* 0x000fe20000010056 */
[----:B------:R-:W-:Y:S01]  /*5710*/  STS [R45+0x10a8], R104 ;  /* 0x0010a8682d007388 */ /* 0x000fe20000000800 */
[----:B------:R-:W-:Y:S01]  /*5720*/  FMUL.FTZ R100, R57, R42 ;  /* 0x0000002a39647220 */ /* 0x000fe20000410000 */
[----:B------:R-:W-:Y:S01]  /*5730*/  FFMA.FTZ R140, R91, R90, R140 ;  /* 0x0000005a5b8c7223 */ /* 0x000fe2000001008c */
[----:B------:R-:W-:Y:S01]  /*5740*/  MOV R42, R78 ;  /* 0x0000004e002a7202 */ /* 0x000fe20000000f00 */
[----:B---3--:R-:W-:Y:S01]  /*5750*/  FMUL.FTZ R96, R132, UR35 ;  /* 0x0000002384607c20 */ /* 0x008fe20008410000 */
[----:B------:R-:W-:Y:S01]  /*5760*/  STS [R45+0x10b4], R98 ;  /* 0x0010b4622d007388 */ /* 0x000fe20000000800 */
[----:B------:R-:W-:Y:S01]  /*5770*/  FFMA.FTZ R141, R92, R140, R141 ;  /* 0x0000008c5c8d7223 */ /* 0x000fe2000001008d */
[----:B------:R-:W-:Y:S01]  /*5780*/  FMUL.FTZ R92, R131, UR35 ;  /* 0x00000023835c7c20 */ /* 0x000fe20008410000 */
[----:B--2---:R-:W-:-:S04]  /*5790*/  IMAD.WIDE.U32 R42, R40, UR26, R42 ;  /* 0x0000001a282a7c25 */ /* 0x004fc8000f8e002a */
[----:B------:R-:W-:Y:S01]  /*57a0*/  FMUL.FTZ R40, R56, R47 ;  /* 0x0000002f38287220 */ /* 0x000fe20000410000 */
[----:B0-----:R-:W-:Y:S01]  /*57b0*/  FMUL.FTZ R46, R6, R87 ;  /* 0x00000057062e7220 */ /* 0x001fe20000410000 */
[----:B------:R-:W-:Y:S01]  /*57c0*/  FMUL.FTZ R92, R55, R92 ;  /* 0x0000005c375c7220 */ /* 0x000fe20000410000 */
[----:B------:R-:W-:Y:S01]  /*57d0*/  FMUL.FTZ R96, R5, R96 ;  /* 0x0000006005607220 */ /* 0x000fe20000410000 */
[----:B------:R-:W-:Y:S01]  /*57e0*/  STS [R45+0x10b8], R100 ;  /* 0x0010b8642d007388 */ /* 0x000fe20000000800 */
[----:B------:R-:W-:Y:S01]  /*57f0*/  IMAD R43, R41, UR26, R43 ;  /* 0x0000001a292b7c24 */ /* 0x000fe2000f8e022b */
[----:B------:R-:W-:Y:S01]  /*5800*/  MOV R47, UR42 ;  /* 0x0000002a002f7c02 */ /* 0x000fe20008000f00 */
[----:B------:R-:W-:Y:S01]  /*5810*/  USHF.R.S32.HI UR26, URZ, 0x1f, UR9 ;  /* 0x0000001fff1a7899 */ /* 0x000fe20008011409 */
[----:B------:R-:W-:Y:S01]  /*5820*/  STS [R45+0x10bc], R106 ;  /* 0x0010bc6a2d007388 */ /* 0x000fe20000000800 */
[----:B------:R-:W-:Y:S01]  /*5830*/  IADD3 R41, PT, PT, R78, 0x80, RZ ;  /* 0x000000804e297810 */ /* 0x000fe20007ffe0ff */
[----:B------:R-:W-:Y:S01]  /*5840*/  FFMA.FTZ R88, R88, R141, R137 ;  /* 0x0000008d58587223 */ /* 0x000fe20000010089 */
[----:B------:R-:W-:Y:S01]  /*5850*/  UIMAD UR26, UR26, UR42, URZ ;  /* 0x0000002a1a1a72a4 */ /* 0x000fe2000f8e02ff */
[----:B------:R0:W-:Y:S01]  /*5860*/  STS [R45+0x10c0], R40 ;  /* 0x0010c0282d007388 */ /* 0x0001e20000000800 */
[----:B------:R-:W-:Y:S01]  /*5870*/  LEA.HI R41, R41, R78, RZ, 0x1b ;  /* 0x0000004e29297211 */ /* 0x000fe200078fd8ff */
[----:B------:R-:W-:-:S04]  /*5880*/  IMAD.WIDE.U32 R42, R47, UR9, R42 ;  /* 0x000000092f2a7c25 */ /* 0x000fc8000f8e002a */
[----:B------:R-:W-:Y:S01]  /*5890*/  FFMA.FTZ R136, R85, R88, R136 ;  /* 0x0000005855887223 */ /* 0x000fe20000010088 */
[----:B------:R1:W-:Y:S01]  /*58a0*/  STS [R45+0x10c4], R46 ;  /* 0x0010c42e2d007388 */ /* 0x0003e20000000800 */
[----:B------:R-:W-:Y:S01]  /*58b0*/  UIMAD UR26, UR9, UR43, UR26 ;  /* 0x0000002b091a72a4 */ /* 0x000fe2000f8e021a */
[----:B------:R-:W-:Y:S01]  /*58c0*/  LEA R47, R41, UR23, 0x2 ;  /* 0x00000017292f7c11 */ /* 0x000fe2000f8e10ff */
[----:B------:R-:W-:Y:S01]  /*58d0*/  FFMA.FTZ R80, R80, R136, R135 ;  /* 0x0000008850507223 */ /* 0x000fe20000010087 */
[----:B------:R-:W-:Y:S01]  /*58e0*/  STS [R45+0x10c8], R92 ;  /* 0x0010c85c2d007388 */ /* 0x000fe20000000800 */
[----:B------:R-:W-:Y:S01]  /*58f0*/  FFMA.FTZ R86, R5, R102, R86 ;  /* 0x0000006605567223 */ /* 0x000fe20000010056 */
[----:B0-----:R-:W-:Y:S01]  /*5900*/  IADD3 R40, P2, PT, R42, UR34, RZ ;  /* 0x000000222a287c10 */ /* 0x001fe2000ff5e0ff */
[----:B------:R-:W-:Y:S01]  /*5910*/  FFMA.FTZ R84, R84, R80, R133 ;  /* 0x0000005054547223 */ /* 0x000fe20000010085 */
[----:B------:R0:W-:Y:S01]  /*5920*/  STS [R45+0x10cc], R96 ;  /* 0x0010cc602d007388 */ /* 0x0001e20000000800 */
[----:B------:R-:W-:-:S02]  /*5930*/  IADD3 R87, PT, PT, R78, 0x200, RZ ;  /* 0x000002004e577810 */ /* 0x000fc40007ffe0ff */
[----:B------:R-:W-:Y:S01]  /*5940*/  IADD3.X R41, PT, PT, R43, UR26, RZ, P2, !PT ;  /* 0x0000001a2b297c10 */ /* 0x000fe200097fe4ff */
[----:B------:R-:W-:Y:S01]  /*5950*/  BAR.SYNC.DEFER_BLOCKING 0x0 ;  /* 0x0000000000007b1d */ /* 0x000fe20000010000 */
[----:B------:R-:W-:Y:S01]  /*5960*/  MOV R43, UR44 ;  /* 0x0000002c002b7c02 */ /* 0x000fe20008000f00 */
[----:B------:R-:W-:Y:S01]  /*5970*/  FFMA.FTZ R134, R81, R84, R134 ;  /* 0x0000005451867223 */ /* 0x000fe20000010086 */
[----:B------:R-:W-:Y:S02]  /*5980*/  MOV R81, UR45 ;  /* 0x0000002d00517c02 */ /* 0x000fe40008000f00 */
[----:B-1----:R-:W-:Y:S01]  /*5990*/  LOP3.LUT R46, R78, UR34, RZ, 0xfc, !PT ;  /* 0x000000224e2e7c12 */ /* 0x002fe2000f8efcff */
[----:B------:R-:W-:-:S04]  /*59a0*/  IMAD.WIDE.U32 R40, R43, UR8, R40 ;  /* 0x000000082b287c25 */ /* 0x000fc8000f8e0028 */
[----:B------:R-:W-:Y:S01]  /*59b0*/  FFMA.FTZ R83, R83, R134, R117 ;  /* 0x0000008653537223 */ /* 0x000fe20000010075 */
[----:B0-----:R-:W-:Y:S01]  /*59c0*/  IADD3 R45, PT, PT, R78, 0x180, RZ ;  /* 0x000001804e2d7810 */ /* 0x001fe20007ffe0ff */
[----:B------:R-:W-:Y:S01]  /*59d0*/  IMAD R43, R81, UR8, R41 ;  /* 0x00000008512b7c24 */ /* 0x000fe2000f8e0229 */
[----:B------:R-:W-:Y:S01]  /*59e0*/  LEA R42, P2, R40, UR46, 0x2 ;  /* 0x0000002e282a7c11 */ /* 0x000fe2000f8410ff */
[----:B------:R-:W-:Y:S01]  /*59f0*/  FFMA.FTZ R82, R82, R83, R116 ;  /* 0x0000005352527223 */ /* 0x000fe20000010074 */
[----:B------:R-:W-:Y:S02]  /*5a00*/  IADD3 R41, PT, PT, R78, 0x100, RZ ;  /* 0x000001004e297810 */ /* 0x000fe40007ffe0ff */
[----:B------:R-:W-:Y:S02]  /*5a10*/  LEA.HI.X R43, R40, UR47, R43, 0x2, P2 ;  /* 0x0000002f282b7c11 */ /* 0x000fe400090f142b */
[----:B------:R-:W-:Y:S02]  /*5a20*/  LEA.HI R40, R41, R78, RZ, 0x1b ;  /* 0x0000004e29287211 */ /* 0x000fe400078fd8ff */
[----:B------:R-:W-:-:S02]  /*5a30*/  IADD3 R41, PT, PT, -R46, UR50, RZ ;  /* 0x000000322e297c10 */ /* 0x000fc4000fffe1ff */
[----:B------:R-:W-:Y:S02]  /*5a40*/  LEA.HI R45, R45, R78, RZ, 0x1b ;  /* 0x0000004e2d2d7211 */ /* 0x000fe400078fd8ff */
[C---:B------:R-:W-:Y:S01]  /*5a50*/  ISETP.GE.AND P6, PT, R41.reuse, 0x1, PT ;  /* 0x000000012900780c */ /* 0x040fe20003fc6270 */
[----:B------:R-:W0:Y:S01]  /*5a60*/  LDS R47, [R47+0x1290] ;  /* 0x001290002f2f7984 */ /* 0x000e220000000800 */
[----:B------:R-:W-:Y:S02]  /*5a70*/  LEA R46, R40, UR23, 0x2 ;  /* 0x00000017282e7c11 */ /* 0x000fe4000f8e10ff */
[C---:B------:R-:W-:Y:S02]  /*5a80*/  ISETP.GE.AND P5, PT, R41.reuse, 0x81, PT ;  /* 0x000000812900780c */ /* 0x040fe40003fa6270 */
[C---:B------:R-:W-:Y:S02]  /*5a90*/  ISETP.GE.AND P4, PT, R41.reuse, 0x101, PT ;  /* 0x000001012900780c */ /* 0x040fe40003f86270 */
[----:B------:R-:W-:-:S02]  /*5aa0*/  ISETP.GE.AND P3, PT, R41, 0x181, PT ;  /* 0x000001812900780c */ /* 0x000fc40003f66270 */
[----:B------:R-:W-:-:S03]  /*5ab0*/  ISETP.GE.AND P2, PT, R41, 0x201, PT ;  /* 0x000002012900780c */ /* 0x000fc60003f46270 */
[----:B------:R-:W-:Y:S10]  /*5ac0*/  @!P6 BRA `(.L_x_2206) ;  /* 0x000000000010e947 */ /* 0x000ff40003800000 */
[----:B------:R-:W-:-:S04]  /*5ad0*/  LEA.HI R40, R78, R78, RZ, 0x1b ;  /* 0x0000004e4e287211 */ /* 0x000fc800078fd8ff */
[----:B------:R-:W-:-:S05]  /*5ae0*/  LEA R40, R40, UR23, 0x2 ;  /* 0x0000001728287c11 */ /* 0x000fca000f8e10ff */
[----:B------:R-:W1:Y:S04]  /*5af0*/  LDS R81, [R40+0x1090] ;  /* 0x0010900028517984 */ /* 0x000e680000000800 */
[----:B-1----:R1:W-:Y:S02]  /*5b00*/  REDG.E.ADD.F32.FTZ.RN.STRONG.GPU desc[UR32][R42.64], R81 ;  /* 0x000000512a0079a6 */ /* 0x0023e4000c12f320 */
.L_x_2206:
[----:B------:R-:W-:Y:S05]  /*5b10*/  BSYNC.RECONVERGENT B0 ;  /* 0x0000000000007941 */ /* 0x000fea0003800200 */
.L_x_2205:
[----:B------:R-:W-:Y:S01]  /*5b20*/  BSSY.RECONVERGENT B0, `(.L_x_2207) ;  /* 0x0000004000007945 */ /* 0x000fe20003800200 */
[----:B------:R-:W-:-:S03]  /*5b30*/  ISETP.GE.AND P6, PT, R41, 0x281, PT ;  /* 0x000002812900780c */ /* 0x000fc60003fc6270 */
[----:B------:R-:W-:Y:S10]  /*5b40*/  @!P5 BRA `(.L_x_2208) ;  /* 0x000000000004d947 */ /* 0x000ff40003800000 */
[----:B0-----:R2:W-:Y:S02]  /*5b50*/  REDG.E.ADD.F32.FTZ.RN.STRONG.GPU desc[UR32][R42.64+0x200], R47 ;  /* 0x0002002f2a0079a6 */ /* 0x0015e4000c12f320 */
.L_x_2208:
[----:B------:R-:W-:Y:S05]  /*5b60*/  BSYNC.RECONVERGENT B0 ;  /* 0x0000000000007941 */ /* 0x000fea0003800200 */
.L_x_2207:
[----:B-1----:R-:W-:Y:S01]  /*5b70*/  LEA R81, R45, UR23, 0x2 ;  /* 0x000000172d517c11 */ /* 0x002fe2000f8e10ff */
[----:B------:R-:W-:Y:S01]  /*5b80*/  BSSY.RECONVERGENT B0, `(.L_x_2209) ;  /* 0x0000006000007945 */ /* 0x000fe20003800200 */
[----:B------:R1:W3:Y:S01]  /*5b90*/  LDS R45, [R46+0x1490] ;  /* 0x001490002e2d7984 */ /* 0x0002e20000000800 */
[----:B0-2---:R-:W-:Y:S02]  /*5ba0*/  IADD3 R47, PT, PT, R78, 0x280, RZ ;  /* 0x000002804e2f7810 */ /* 0x005fe40007ffe0ff */
[----:B------:R-:W-:Y:S01]  /*5bb0*/  LEA.HI R40, R87, R78, RZ, 0x1b ;  /* 0x0000004e57287211 */ /* 0x000fe200078fd8ff */
[----:B------:R-:W-:Y:S06]  /*5bc0*/  @!P4 BRA `(.L_x_2210) ;  /* 0x000000000004c947 */ /* 0x000fec0003800000 */
[----:B---3--:R0:W-:Y:S02]  /*5bd0*/  REDG.E.ADD.F32.FTZ.RN.STRONG.GPU desc[UR32][R42.64+0x400], R45 ;  /* 0x0004002d2a0079a6 */ /* 0x0081e4000c12f320 */
.L_x_2210:
[----:B------:R-:W-:Y:S05]  /*5be0*/  BSYNC.RECONVERGENT B0 ;  /* 0x0000000000007941 */ /* 0x000fea0003800200 */
.L_x_2209:
[----:B0--3--:R0:W2:Y:S01]  /*5bf0*/  LDS R45, [R81+0x1690] ;  /* 0x00169000512d7984 */ /* 0x0090a20000000800 */
[----:B------:R-:W-:Y:S01]  /*5c00*/  BSSY.RECONVERGENT B0, `(.L_x_2211) ;  /* 0x0000005000007945 */ /* 0x000fe20003800200 */
[----:B------:R-:W-:Y:S02]  /*5c10*/  LEA.HI R47, R47, R78, RZ, 0x1b ;  /* 0x0000004e2f2f7211 */ /* 0x000fe400078fd8ff */
[----:B------:R-:W-:Y:S01]  /*5c20*/  LEA R40, R40, UR23, 0x2 ;  /* 0x0000001728287c11 */ /* 0x000fe2000f8e10ff */
[----:B------:R-:W-:Y:S06]  /*5c30*/  @!P3 BRA `(.L_x_2212) ;  /* 0x000000000004b947 */ /* 0x000fec0003800000 */
[----:B--2---:R3:W-:Y:S02]  /*5c40*/  REDG.E.ADD.F32.FTZ.RN.STRONG.GPU desc[UR32][R42.64+0x600], R45 ;  /* 0x0006002d2a0079a6 */ /* 0x0047e4000c12f320 */
.L_x_2212:
[----:B------:R-:W-:Y:S05]  /*5c50*/  BSYNC.RECONVERGENT B0 ;  /* 0x0000000000007941 */ /* 0x000fea0003800200 */
.L_x_2211:
[----:B--23--:R2:W3:Y:S01]  /*5c60*/  LDS R45, [R40+0x1890] ;  /* 0x00189000282d7984 */ /* 0x00c4e20000000800 */
[----:B------:R-:W-:Y:S01]  /*5c70*/  BSSY.RECONVERGENT B0, `(.L_x_2213) ;  /* 0x0000004000007945 */ /* 0x000fe20003800200 */
[----:B-1----:R-:W-:-:S03]  /*5c80*/  LEA R46, R47, UR23, 0x2 ;  /* 0x000000172f2e7c11 */ /* 0x002fc6000f8e10ff */
[----:B------:R-:W-:Y:S05]  /*5c90*/  @!P2 BRA `(.L_x_2214) ;  /* 0x000000000004a947 */ /* 0x000fea0003800000 */
[----:B---3--:R1:W-:Y:S02]  /*5ca0*/  REDG.E.ADD.F32.FTZ.RN.STRONG.GPU desc[UR32][R42.64+0x800], R45 ;  /* 0x0008002d2a0079a6 */ /* 0x0083e4000c12f320 */
.L_x_2214:
[----:B------:R-:W-:Y:S05]  /*5cb0*/  BSYNC.RECONVERGENT B0 ;  /* 0x0000000000007941 */ /* 0x000fea0003800200 */
.L_x_2213:
[----:B-1-3--:R1:W3:Y:S01]  /*5cc0*/  LDS R45, [R46+0x1a90] ;  /* 0x001a90002e2d7984 */ /* 0x00a2e20000000800 */
[----:B------:R-:W-:Y:S01]  /*5cd0*/  BSSY.RECONVERGENT B0, `(.L_x_2215) ;  /* 0x0000005000007945 */ /* 0x000fe20003800200 */
[C---:B------:R-:W-:Y:S02]  /*5ce0*/  IADD3 R47, PT, PT, R78.reuse, 0x300, RZ ;  /* 0x000003004e2f7810 */ /* 0x040fe40007ffe0ff */
[----:B0-----:R-:W-:Y:S01]  /*5cf0*/  IADD3 R81, PT, PT, R78, 0x380, RZ ;  /* 0x000003804e517810 */ /* 0x001fe20007ffe0ff */
[----:B------:R-:W-:Y:S06]  /*5d00*/  @!P6 BRA `(.L_x_2216) ;  /* 0x000000000004e947 */ /* 0x000fec0003800000 */
[----:B---3--:R0:W-:Y:S02]  /*5d10*/  REDG.E.ADD.F32.FTZ.RN.STRONG.GPU desc[UR32][R42.64+0xa00], R45 ;  /* 0x000a002d2a0079a6 */ /* 0x0081e4000c12f320 */
.L_x_2216:
[----:B------:R-:W-:Y:S05]  /*5d20*/  BSYNC.RECONVERGENT B0 ;  /* 0x0000000000007941 */ /* 0x000fea0003800200 */
.L_x_2215:
[----:B0--3--:R-:W-:Y:S01]  /*5d30*/  LOP3.LUT R45, R78, 0x400, RZ, 0xfc, !PT ;  /* 0x000004004e2d7812 */ /* 0x009fe200078efcff */
[----:B------:R-:W-:Y:S01]  /*5d40*/  BSSY.RECONVERGENT B0, `(.L_x_2217) ;  /* 0x000000f000007945 */ /* 0x000fe20003800200 */
[-C--:B------:R-:W-:Y:S02]  /*5d50*/  LEA.HI R47, R47, R78.reuse, RZ, 0x1b ;  /* 0x0000004e2f2f7211 */ /* 0x080fe400078fd8ff */
[-C--:B--2---:R-:W-:Y:S02]  /*5d60*/  LEA.HI R40, R45, R78.reuse, RZ, 0x1b ;  /* 0x0000004e2d287211 */ /* 0x084fe400078fd8ff */
[----:B------:R-:W-:Y:S02]  /*5d70*/  LEA R45, R47, UR23, 0x2 ;  /* 0x000000172f2d7c11 */ /* 0x000fe4000f8e10ff */
[----:B------:R-:W-:Y:S02]  /*5d80*/  ISETP.GE.AND P6, PT, R41, 0x301, PT ;  /* 0x000003012900780c */ /* 0x000fe40003fc6270 */
[----:B------:R-:W-:-:S02]  /*5d90*/  LEA.HI R81, R81, R78, RZ, 0x1b ;  /* 0x0000004e51517211 */ /* 0x000fc400078fd8ff */
[----:B------:R-:W0:Y:S01]  /*5da0*/  LDS R45, [R45+0x1c90] ;  /* 0x001c90002d2d7984 */ /* 0x000e220000000800 */
[----:B------:R-:W-:Y:S02]  /*5db0*/  IADD3 R85, PT, PT, R78, 0x480, RZ ;  /* 0x000004804e557810 */ /* 0x000fe40007ffe0ff */
[----:B------:R-:W-:Y:S02]  /*5dc0*/  LEA R81, R81, UR23, 0x2 ;  /* 0x0000001751517c11 */ /* 0x000fe4000f8e10ff */
[C---:B------:R-:W-:Y:S02]  /*5dd0*/  ISETP.GE.AND P2, PT, R41.reuse, 0x381, PT ;  /* 0x000003812900780c */ /* 0x040fe40003f46270 */
[C---:B------:R-:W-:Y:S02]  /*5de0*/  ISETP.GE.AND P3, PT, R41.reuse, 0x401, PT ;  /* 0x000004012900780c */ /* 0x040fe40003f66270 */
[C---:B------:R-:W-:Y:S02]  /*5df0*/  ISETP.GE.AND P4, PT, R41.reuse, 0x481, PT ;  /* 0x000004812900780c */ /* 0x040fe40003f86270 */
[----:B------:R-:W-:Y:S01]  /*5e00*/  ISETP.GE.AND P5, PT, R41, 0x501, PT ;  /* 0x000005012900780c */ /* 0x000fe20003fa6270 */
[----:B------:R-:W-:-:S12]  /*5e10*/  @!P6 BRA `(.L_x_2218) ;  /* 0x000000000004e947 */ /* 0x000fd80003800000 */
[----:B0-----:R2:W-:Y:S02]  /*5e20*/  REDG.E.ADD.F32.FTZ.RN.STRONG.GPU desc[UR32][R42.64+0xc00], R45 ;  /* 0x000c002d2a0079a6 */ /* 0x0015e4000c12f320 */
.L_x_2218:
[----:B------:R-:W-:Y:S05]  /*5e30*/  BSYNC.RECONVERGENT B0 ;  /* 0x0000000000007941 */ /* 0x000fea0003800200 */
.L_x_2217:
[----:B0-2---:R0:W2:Y:S01]  /*5e40*/  LDS R45, [R81+0x1e90] ;  /* 0x001e9000512d7984 */ /* 0x0050a20000000800 */
[----:B------:R-:W-:Y:S01]  /*5e50*/  BSSY.RECONVERGENT B0, `(.L_x_2219) ;  /* 0x0000006000007945 */ /* 0x000fe20003800200 */
[----:B------:R-:W-:Y:S02]  /*5e60*/  IADD3 R47, PT, PT, R78, 0x500, RZ ;  /* 0x000005004e2f7810 */ /* 0x000fe40007ffe0ff */
[----:B------:R-:W-:Y:S02]  /*5e70*/  LEA.HI R85, R85, R78, RZ, 0x1b ;  /* 0x0000004e55557211 */ /* 0x000fe400078fd8ff */
[----:B------:R-:W-:Y:S01]  /*5e80*/  LEA R40, R40, UR23, 0x2 ;  /* 0x0000001728287c11 */ /* 0x000fe2000f8e10ff */
[----:B------:R-:W-:Y:S06]  /*5e90*/  @!P2 BRA `(.L_x_2220) ;  /* 0x000000000004a947 */ /* 0x000fec0003800000 */
[----:B--2---:R3:W-:Y:S02]  /*5ea0*/  REDG.E.ADD.F32.FTZ.RN.STRONG.GPU desc[UR32][R42.64+0xe00], R45 ;  /* 0x000e002d2a0079a6 */ /* 0x0047e4000c12f320 */
.L_x_2220:
[----:B------:R-:W-:Y:S05]  /*5eb0*/  BSYNC.RECONVERGENT B0 ;  /* 0x0000000000007941 */ /* 0x000fea0003800200 */
.L_x_2219:
[----:B--23--:R2:W3:Y:S01]  /*5ec0*/  LDS R45, [R40+0x2090] ;  /* 0x00209000282d7984 */ /* 0x00c4e20000000800 */
[----:B------:R-:W-:Y:S01]  /*5ed0*/  BSSY.RECONVERGENT B0, `(.L_x_2221) ;  /* 0x0000005000007945 */ /* 0x000fe20003800200 */
[----:B------:R-:W-:Y:S02]  /*5ee0*/  LEA.HI R47, R47, R78, RZ, 0x1b ;  /* 0x0000004e2f2f7211 */ /* 0x000fe400078fd8ff */
[----:B------:R-:W-:Y:S01]  /*5ef0*/  LEA R85, R85, UR23, 0x2 ;  /* 0x0000001755557c11 */ /* 0x000fe2000f8e10ff */
[----:B------:R-:W-:Y:S06]  /*5f00*/  @!P3 BRA `(.L_x_2222) ;  /* 0x000000000004b947 */ /* 0x000fec0003800000 */
[----:B---3--:R4:W-:Y:S02]  /*5f10*/  REDG.E.ADD.F32.FTZ.RN.STRONG.GPU desc[UR32][R42.64+0x1000], R45 ;  /* 0x0010002d2a0079a6 */ /* 0x0089e4000c12f320 */
.L_x_2222:
[----:B------:R-:W-:Y:S05]  /*5f20*/  BSYNC.RECONVERGENT B0 ;  /* 0x0000000000007941 */ /* 0x000fea0003800200 */
.L_x_2221:
[----:B---34-:R3:W4:Y:S01]  /*5f30*/  LDS R45, [R85+0x2290] ;  /* 0x00229000552d7984 */ /* 0x0187220000000800 */
[----:B------:R-:W-:Y:S01]  /*5f40*/  BSSY.RECONVERGENT B0, `(.L_x_2223) ;  /* 0x0000005000007945 */ /* 0x000fe20003800200 */
[----:B0-----:R-:W-:Y:S02]  /*5f50*/  IADD3 R81, PT, PT, R78, 0x580, RZ ;  /* 0x000005804e517810 */ /* 0x001fe40007ffe0ff */
[----:B------:R-:W-:Y:S01]  /*5f60*/  LEA R47, R47, UR23, 0x2 ;  /* 0x000000172f2f7c11 */ /* 0x000fe2000f8e10ff */
[----:B------:R-:W-:Y:S06]  /*5f70*/  @!P4 BRA `(.L_x_2224) ;  /* 0x000000000004c947 */ /* 0x000fec0003800000 */
[----:B----4-:R0:W-:Y:S02]  /*5f80*/  REDG.E.ADD.F32.FTZ.RN.STRONG.GPU desc[UR32][R42.64+0x1200], R45 ;  /* 0x0012002d2a0079a6 */ /* 0x0101e4000c12f320 */
.L_x_2224:
[----:B------:R-:W-:Y:S05]  /*5f90*/  BSYNC.RECONVERGENT B0 ;  /* 0x0000000000007941 */ /* 0x000fea0003800200 */
.L_x_2223:
[----:B0---4-:R0:W4:Y:S01]  /*5fa0*/  LDS R45, [R47+0x2490] ;  /* 0x002490002f2d7984 */ /* 0x0111220000000800 */
[----:B------:R-:W-:Y:S01]  /*5fb0*/  BSSY.RECONVERGENT B0, `(.L_x_2225) ;  /* 0x0000004000007945 */ /* 0x000fe20003800200 */
[----:B------:R-:W-:-:S03]  /*5fc0*/  LEA.HI R81, R81, R78, RZ, 0x1b ;  /* 0x0000004e51517211 */ /* 0x000fc600078fd8ff */
[----:B------:R-:W-:Y:S05]  /*5fd0*/  @!P5 BRA `(.L_x_2226) ;  /* 0x000000000004d947 */ /* 0x000fea0003800000 */
[----:B----4-:R4:W-:Y:S02]  /*5fe0*/  REDG.E.ADD.F32.FTZ.RN.STRONG.GPU desc[UR32][R42.64+0x1400], R45 ;  /* 0x0014002d2a0079a6 */ /* 0x0109e4000c12f320 */
.L_x_2226:
[----:B------:R-:W-:Y:S05]  /*5ff0*/  BSYNC.RECONVERGENT B0 ;  /* 0x0000000000007941 */ /* 0x000fea0003800200 */
.L_x_2225:
[----:B----4-:R-:W-:Y:S01]  /*6000*/  LEA R45, R81, UR23, 0x2 ;  /* 0x00000017512d7c11 */ /* 0x010fe2000f8e10ff */
[----:B------:R-:W-:Y:S01]  /*6010*/  BSSY.RECONVERGENT B0, `(.L_x_2227) ;  /* 0x000000b000007945 */ /* 0x000fe20003800200 */
[----:B------:R-:W-:Y:S01]  /*6020*/  ISETP.GE.AND P6, PT, R41, 0x581, PT ;  /* 0x000005812900780c */ /* 0x000fe20003fc6270 */
[-C--:B------:R-:W-:Y:S01]  /*6030*/  FFMA.FTZ R115, R75, -R64.reuse, R115 ;  /* 0x800000404b737223 */ /* 0x080fe20000010073 */
[C---:B------:R-:W-:Y:S01]  /*6040*/  ISETP.GE.AND P2, PT, R41.reuse, 0x601, PT ;  /* 0x000006012900780c */ /* 0x040fe20003f46270 */
[----:B--2---:R-:W-:Y:S01]  /*6050*/  FMUL.FTZ R40, R82, R64 ;  /* 0x0000004052287220 */ /* 0x004fe20000410000 */
[----:B------:R-:W2:Y:S01]  /*6060*/  LDS R45, [R45+0x2690] ;  /* 0x002690002d2d7984 */ /* 0x000ea20000000800 */
[C---:B------:R-:W-:Y:S02]  /*6070*/  ISETP.GE.AND P3, PT, R41.reuse, 0x681, PT ;  /* 0x000006812900780c */ /* 0x040fe40003f66270 */
[C---:B------:R-:W-:Y:S02]  /*6080*/  ISETP.GE.AND P4, PT, R41.reuse, 0x701, PT ;  /* 0x000007012900780c */ /* 0x040fe40003f86270 */
[----:B------:R-:W-:-:S04]  /*6090*/  ISETP.GE.AND P5, PT, R41, 0x781, PT ;  /* 0x000007812900780c */ /* 0x000fc80003fa6270 */
[----:B------:R-:W-:Y:S09]  /*60a0*/  @!P6 BRA `(.L_x_2228) ;  /* 0x000000000004e947 */ /* 0x000ff20003800000 */
[----:B--2---:R4:W-:Y:S02]  /*60b0*/  REDG.E.ADD.F32.FTZ.RN.STRONG.GPU desc[UR32][R42.64+0x1600], R45 ;  /* 0x0016002d2a0079a6 */ /* 0x0049e4000c12f320 */
.L_x_2228:
[----:B------:R-:W-:Y:S05]  /*60c0*/  BSYNC.RECONVERGENT B0 ;  /* 0x0000000000007941 */ /* 0x000fea0003800200 */
.L_x_2227:
[-C--:B------:R-:W-:Y:S01]  /*60d0*/  FFMA.FTZ R118, R26, -R59.reuse, R118 ;  /* 0x8000003b1a767223 */ /* 0x080fe20000010076 */
[----:B------:R-:W-:Y:S01]  /*60e0*/  FMUL.FTZ R41, R83, R59 ;  /* 0x0000003b53297220 */ /* 0x000fe20000410000 */
[----:B------:R-:W-:Y:S01]  /*60f0*/  FFMA.FTZ R92, R40, R115, RZ ;  /* 0x00000073285c7223 */ /* 0x000fe200000100ff */
[-C--:B------:R-:W-:Y:S01]  /*6100*/  FFMA.FTZ R119, R74, -R63.reuse, R119 ;  /* 0x8000003f4a777223 */ /* 0x080fe20000010077 */
[----:B-1----:R-:W-:Y:S01]  /*6110*/  FMUL.FTZ R46, R134, R63 ;  /* 0x0000003f862e7220 */ /* 0x002fe20000410000 */
[-C--:B------:R-:W-:Y:S01]  /*6120*/  FFMA.FTZ R120, R24, -R49.reuse, R120 ;  /* 0x8000003118787223 */ /* 0x080fe20000010078 */
[----:B0-----:R-:W-:Y:S01]  /*6130*/  FFMA.FTZ R47, R41, R118, R92 ;  /* 0x00000076292f7223 */ /* 0x001fe2000001005c */
[----:B--2-4-:R-:W-:Y:S01]  /*6140*/  FMUL.FTZ R45, R84, R49 ;  /* 0x00000031542d7220 */ /* 0x014fe20000410000 */
[-C--:B------:R-:W-:Y:S01]  /*6150*/  FFMA.FTZ R121, R73, -R62.reuse, R121 ;  /* 0x8000003e49797223 */ /* 0x080fe20000010079 */
[----:B------:R-:W-:Y:S01]  /*6160*/  FMUL.FTZ R92, R80, R62 ;  /* 0x0000003e505c7220 */ /* 0x000fe20000410000 */
[----:B------:R-:W-:Y:S01]  /*6170*/  FFMA.FTZ R96, R46, R119, R47 ;  /* 0x000000772e607223 */ /* 0x000fe2000001002f */
[----:B------:R-:W-:Y:S01]  /*6180*/  IADD3 R47, PT, PT, R78, 0x600, RZ ;  /* 0x000006004e2f7810 */ /* 0x000fe20007ffe0ff */
[----:B------:R-:W-:Y:S01]  /*6190*/  FFMA.FTZ R122, R23, -R30, R122 ;  /* 0x8000001e177a7223 */ /* 0x000fe2000001007a */
[-C--:B------:R-:W-:Y:S01]  /*61a0*/  FFMA.FTZ R123, R72, -R61.reuse, R123 ;  /* 0x8000003d487b7223 */ /* 0x080fe2000001007b */
[----:B------:R-:W-:Y:S01]  /*61b0*/  FFMA.FTZ R81, R45, R120, R96 ;  /* 0x000000782d517223 */ /* 0x000fe20000010060 */
[----:B---3--:R-:W-:Y:S01]  /*61c0*/  LEA.HI R85, R47, R78, RZ, 0x1b ;  /* 0x0000004e2f557211 */ /* 0x008fe200078fd8ff */
[----:B------:R-:W-:Y:S01]  /*61d0*/  FMUL.FTZ R47, R136, R30 ;  /* 0x0000001e882f7220 */ /* 0x000fe20000410000 */
[----:B------:R-:W-:Y:S01]  /*61e0*/  FMUL.FTZ R96, R88, R61 ;  /* 0x0000003d58607220 */ /* 0x000fe20000410000 */
[----:B------:R-:W-:Y:S01]  /*61f0*/  FFMA.FTZ R98, R92, R121, R81 ;  /* 0x000000795c627223 */ /* 0x000fe20000010051 */
[----:B------:R-:W-:Y:S01]  /*6200*/  LEA R93, R85, UR23, 0x2 ;  /* 0x00000017555d7c11 */ /* 0x000fe2000f8e10ff */
[----:B------:R-:W-:Y:S01]  /*6210*/  BSSY.RECONVERGENT B0, `(.L_x_2229) ;  /* 0x000000b000007945 */ /* 0x000fe20003800200 */
[----:B------:R-:W-:Y:S01]  /*6220*/  IADD3 R91, PT, PT, R78, 0x680, RZ ;  /* 0x000006804e5b7810 */ /* 0x000fe20007ffe0ff */
[----:B------:R-:W-:Y:S01]  /*6230*/  FFMA.FTZ R81, R47, R122, R98 ;  /* 0x0000007a2f517223 */ /* 0x000fe20000010062 */
[-C--:B------:R-:W-:Y:S01]  /*6240*/  FFMA.FTZ R124, R20, -R22.reuse, R124 ;  /* 0x80000016147c7223 */ /* 0x080fe2000001007c */
[----:B------:R-:W-:Y:S01]  /*6250*/  FMUL.FTZ R85, R141, R22 ;  /* 0x000000168d557220 */ /* 0x000fe20000410000 */
[----:B------:R-:W-:Y:S01]  /*6260*/  LEA.HI R91, R91, R78, RZ, 0x1b ;  /* 0x0000004e5b5b7211 */ /* 0x000fe200078fd8ff */
[----:B------:R-:W-:-:S02]  /*6270*/  FFMA.FTZ R98, R96, R123, R81 ;  /* 0x0000007b60627223 */ /* 0x000fc40000010051 */
[----:B------:R0:W1:Y:S01]  /*6280*/  LDS R81, [R93+0x2890] ;  /* 0x002890005d517984 */ /* 0x0000620000000800 */
[----:B------:R-:W-:Y:S01]  /*6290*/  LEA R97, R91, UR23, 0x2 ;  /* 0x000000175b617c11 */ /* 0x000fe2000f8e10ff */
[----:B------:R-:W-:Y:S06]  /*62a0*/  @!P2 BRA `(.L_x_2230) ;  /* 0x000000000004a947 */ /* 0x000fec0003800000 */
[----:B-1----:R2:W-:Y:S02]  /*62b0*/  REDG.E.ADD.F32.FTZ.RN.STRONG.GPU desc[UR32][R42.64+0x1800], R81 ;  /* 0x001800512a0079a6 */ /* 0x0025e4000c12f320 */
.L_x_2230:
[----:B------:R-:W-:Y:S05]  /*62c0*/  BSYNC.RECONVERGENT B0 ;  /* 0x0000000000007941 */ /* 0x000fea0003800200 */
.L_x_2229:
[----:B-12---:R1:W2:Y:S01]  /*62d0*/  LDS R81, [R97+0x2a90] ;  /* 0x002a900061517984 */ /* 0x0062a20000000800 */
[----:B------:R-:W-:Y:S01]  /*62e0*/  BSSY.RECONVERGENT B0, `(.L_x_2231) ;  /* 0x0000006000007945 */ /* 0x000fe20003800200 */
[-C--:B------:R-:W-:Y:S01]  /*62f0*/  FFMA.FTZ R125, R71, -R60.reuse, R125 ;  /* 0x8000003c477d7223 */ /* 0x080fe2000001007d */
[----:B------:R-:W-:Y:S01]  /*6300*/  FMUL.FTZ R91, R140, R60 ;  /* 0x0000003c8c5b7220 */ /* 0x000fe20000410000 */
[----:B------:R-:W-:Y:S01]  /*6310*/  FFMA.FTZ R98, R85, R124, R98 ;  /* 0x0000007c55627223 */ /* 0x000fe20000010062 */
[----:B------:R-:W-:Y:S06]  /*6320*/  @!P3 BRA `(.L_x_2232) ;  /* 0x000000000004b947 */ /* 0x000fec0003800000 */
[----:B--2---:R3:W-:Y:S02]  /*6330*/  REDG.E.ADD.F32.FTZ.RN.STRONG.GPU desc[UR32][R42.64+0x1a00], R81 ;  /* 0x001a00512a0079a6 */ /* 0x0047e4000c12f320 */
.L_x_2232:
[----:B------:R-:W-:Y:S05]  /*6340*/  BSYNC.RECONVERGENT B0 ;  /* 0x0000000000007941 */ /* 0x000fea0003800200 */
.L_x_2231:
[----:B------:R-:W-:Y:S01]  /*6350*/  IADD3 R101, PT, PT, R78, 0x700, RZ ;  /* 0x000007004e657810 */ /* 0x000fe20007ffe0ff */
[-C--:B------:R-:W-:Y:S01]  /*6360*/  FFMA.FTZ R126, R17, -R19.reuse, R126 ;  /* 0x80000013117e7223 */ /* 0x080fe2000001007e */
[----:B0-----:R-:W-:Y:S01]  /*6370*/  FMUL.FTZ R93, R90, R19 ;  /* 0x000000135a5d7220 */ /* 0x001fe20000410000 */
[----:B------:R-:W-:Y:S01]  /*6380*/  FFMA.FTZ R98, R91, R125, R98 ;  /* 0x0000007d5b627223 */ /* 0x000fe20000010062 */
[----:B------:R-:W-:Y:S01]  /*6390*/  LEA.HI R101, R101, R78, RZ, 0x1b ;  /* 0x0000004e65657211 */ /* 0x000fe200078fd8ff */
[-C--:B------:R-:W-:Y:S01]  /*63a0*/  FFMA.FTZ R127, R70, -R54.reuse, R127 ;  /* 0x80000036467f7223 */ /* 0x080fe2000001007f */
[----:B-1----:R-:W-:Y:S01]  /*63b0*/  FMUL.FTZ R97, R89, R54 ;  /* 0x0000003659617220 */ /* 0x002fe20000410000 */
[----:B------:R-:W-:Y:S01]  /*63c0*/  FFMA.FTZ R100, R93, R126, R98 ;  /* 0x0000007e5d647223 */ /* 0x000fe20000010062 */
[----:B------:R-:W-:Y:S01]  /*63d0*/  LEA R101, R101, UR23, 0x2 ;  /* 0x0000001765657c11 */ /* 0x000fe2000f8e10ff */
[-C--:B------:R-:W-:Y:S01]  /*63e0*/  FFMA.FTZ R128, R14, -R16.reuse, R128 ;  /* 0x800000100e807223 */ /* 0x080fe20000010080 */
[----:B------:R-:W-:Y:S01]  /*63f0*/  FMUL.FTZ R98, R95, R16 ;  /* 0x000000105f627220 */ /* 0x000fe20000410000 */
[----:B--23--:R-:W-:Y:S01]  /*6400*/  FFMA.FTZ R81, R97, R127, R100 ;  /* 0x0000007f61517223 */ /* 0x00cfe20000010064 */
[-C--:B------:R-:W-:Y:S01]  /*6410*/  FFMA.FTZ R129, R69, -R35.reuse, R129 ;  /* 0x8000002345817223 */ /* 0x080fe20000010081 */
[----:B------:R-:W-:Y:S01]  /*6420*/  FMUL.FTZ R99, R94, R35 ;  /* 0x000000235e637220 */ /* 0x000fe20000410000 */
[----:B------:R-:W0:Y:S01]  /*6430*/  LDS R101, [R101+0x2c90] ;  /* 0x002c900065657984 */ /* 0x000e220000000800 */
[----:B------:R-:W-:Y:S01]  /*6440*/  FFMA.FTZ R100, R98, R128, R81 ;  /* 0x0000008062647223 */ /* 0x000fe20000010051 */
[-C--:B------:R-:W-:Y:S01]  /*6450*/  FFMA.FTZ R130, R11, -R13.reuse, R130 ;  /* 0x8000000d0b827223 */ /* 0x080fe20000010082 */
[----:B------:R-:W-:Y:S01]  /*6460*/  IADD3 R103, PT, PT, R78, 0x780, RZ ;  /* 0x000007804e677810 */ /* 0x000fe20007ffe0ff */
[----:B------:R-:W-:Y:S01]  /*6470*/  FMUL.FTZ R102, R144, R13 ;  /* 0x0000000d90667220 */ /* 0x000fe20000410000 */
[----:B------:R-:W-:Y:S01]  /*6480*/  FFMA.FTZ R81, R99, R129, R100 ;  /* 0x0000008163517223 */ /* 0x000fe20000010064 */
[-C--:B------:R-:W-:Y:S01]  /*6490*/  FFMA.FTZ R131, R68, -R25.reuse, R131 ;  /* 0x8000001944837223 */ /* 0x080fe20000010083 */
[----:B------:R-:W-:Y:S01]  /*64a0*/  LEA.HI R103, R103, R78, RZ, 0x1b ;  /* 0x0000004e67677211 */ /* 0x000fe200078fd8ff */
[----:B------:R-:W-:Y:S01]  /*64b0*/  FMUL.FTZ R100, R44, R25 ;  /* 0x000000192c647220 */ /* 0x000fe20000410000 */
[----:B------:R-:W-:Y:S01]  /*64c0*/  FFMA.FTZ R81, R102, R130, R81 ;  /* 0x0000008266517223 */ /* 0x000fe20000010051 */
[----:B------:R-:W-:Y:S01]  /*64d0*/  BSSY.RECONVERGENT B0, `(.L_x_2233) ;  /* 0x0000007000007945 */ /* 0x000fe20003800200 */
[-C--:B------:R-:W-:Y:S01]  /*64e0*/  FFMA.FTZ R132, R10, -R9.reuse, R132 ;  /* 0x800000090a847223 */ /* 0x080fe20000010084 */
[----:B------:R-:W-:Y:S01]  /*64f0*/  LEA R103, R103, UR23, 0x2 ;  /* 0x0000001767677c11 */ /* 0x000fe2000f8e10ff */
[----:B------:R-:W-:Y:S01]  /*6500*/  FMUL.FTZ R104, R142, R9 ;  /* 0x000000098e687220 */ /* 0x000fe20000410000 */
[----:B------:R-:W-:Y:S01]  /*6510*/  FFMA.FTZ R81, R100, R131, R81 ;  /* 0x0000008364517223 */ /* 0x000fe20000010051 */
[----:B------:R-:W-:Y:S06]  /*6520*/  @!P4 BRA `(.L_x_2234) ;  /* 0x000000000004c947 */ /* 0x000fec0003800000 */
[----:B0-----:R1:W-:Y:S02]  /*6530*/  REDG.E.ADD.F32.FTZ.RN.STRONG.GPU desc[UR32][R42.64+0x1c00], R101 ;  /* 0x001c00652a0079a6 */ /* 0x0013e4000c12f320 */
.L_x_2234:
[----:B------:R-:W-:Y:S05]  /*6540*/  BSYNC.RECONVERGENT B0 ;  /* 0x0000000000007941 */ /* 0x000fea0003800200 */
.L_x_2233:
[----:B01----:R0:W1:Y:S01]  /*6550*/  LDS R101, [R103+0x2e90] ;  /* 0x002e900067657984 */ /* 0x0030620000000800 */
[----:B------:R-:W-:Y:S01]  /*6560*/  BSSY.RECONVERGENT B0, `(.L_x_2235) ;  /* 0x0000004000007945 */ /* 0x000fe20003800200 */
[----:B------:R-:W-:-:S03]  /*6570*/  FFMA.FTZ R81, R104, R132, R81 ;  /* 0x0000008468517223 */ /* 0x000fc60000010051 */
[----:B------:R-:W-:Y:S05]  /*6580*/  @!P5 BRA `(.L_x_2236) ;  /* 0x000000000004d947 */ /* 0x000fea0003800000 */
[----:B-1----:R2:W-:Y:S02]  /*6590*/  REDG.E.ADD.F32.FTZ.RN.STRONG.GPU desc[UR32][R42.64+0x1e00], R101 ;  /* 0x001e00652a0079a6 */ /* 0x0025e4000c12f320 */
.L_x_2236:
[----:B------:R-:W-:Y:S05]  /*65a0*/  BSYNC.RECONVERGENT B0 ;  /* 0x0000000000007941 */ /* 0x000fea0003800200 */
.L_x_2235:
[----:B------:R-:W3:Y:S04]  /*65b0*/  LDL.LU R108, [R1] ;  /* 0x00000000016c7983 */ /* 0x000ee80000300800 */
[----:B------:R-:W4:Y:S01]  /*65c0*/  LDL.LU R107, [R1+0x4] ;  /* 0x00000400016b7983 */ /* 0x000f220000300800 */
[----:B------:R-:W-:Y:S01]  /*65d0*/  FADD.FTZ R4, R100, R4 ;  /* 0x0000000464047221 */ /* 0x000fe20000010000 */
[----:B------:R-:W-:Y:S01]  /*65e0*/  FADD.FTZ R150, R99, R150 ;  /* 0x0000009663967221 */ /* 0x000fe20000010000 */
[----:B------:R-:W-:Y:S01]  /*65f0*/  FADD.FTZ R154, R91, R154 ;  /* 0x0000009a5b9a7221 */ /* 0x000fe20000010000 */
[----:B------:R-:W5:Y:S01]  /*6600*/  S2R R105, SR_LANEID ;  /* 0x0000000000697919 */ /* 0x000f620000000000 */
[----:B------:R-:W-:Y:S01]  /*6610*/  FADD.FTZ R158, R85, R158 ;  /* 0x0000009e559e7221 */ /* 0x000fe20000010000 */
[----:B------:R-:W-:Y:S01]  /*6620*/  FADD.FTZ R160, R47, R160 ;  /* 0x000000a02fa07221 */ /* 0x000fe20000010000 */
[----:B------:R-:W-:Y:S01]  /*6630*/  ISETP.NE.AND P3, PT, R78, RZ, PT ;  /* 0x000000ff4e00720c */ /* 0x000fe20003f65270 */
[----:B--2---:R-:W2:Y:S01]  /*6640*/  SHFL.DOWN PT, R42, R81, 0x1, 0x1f ;  /* 0x08201f00512a7f89 */ /* 0x004ea200000e0000 */
[----:B------:R-:W-:Y:S01]  /*6650*/  FADD.FTZ R164, R45, R164 ;  /* 0x000000a42da47221 */ /* 0x000fe20000010000 */
[----:B------:R-:W-:Y:S01]  /*6660*/  BSSY.RECONVERGENT B0, `(.L_x_2237) ;  /* 0x000007e000007945 */ /* 0x000fe20003800200 */
[----:B------:R-:W-:Y:S01]  /*6670*/  FADD.FTZ R2, R104, R2 ;  /* 0x0000000268027221 */ /* 0x000fe20000010000 */
[----:B------:R-:W0:Y:S01]  /*6680*/  SHFL.DOWN PT, R43, R86, 0x1, 0x1f ;  /* 0x08201f00562b7f89 */ /* 0x000e2200000e0000 */
[----:B------:R-:W-:Y:S01]  /*6690*/  FADD.FTZ R3, R102, R3 ;  /* 0x0000000366037221 */ /* 0x000fe20000010000 */
[----:B------:R-:W-:Y:S01]  /*66a0*/  FADD.FTZ R151, R98, R151 ;  /* 0x0000009762977221 */ /* 0x000fe20000010000 */
[----:B------:R-:W-:Y:S01]  /*66b0*/  FADD.FTZ R152, R97, R152 ;  /* 0x0000009861987221 */ /* 0x000fe20000010000 */
[----:B------:R-:W-:Y:S01]  /*66c0*/  FADD.FTZ R153, R93, R153 ;  /* 0x000000995d997221 */ /* 0x000fe20000010000 */
[----:B------:R-:W-:Y:S01]  /*66d0*/  FADD.FTZ R159, R96, R159 ;  /* 0x0000009f609f7221 */ /* 0x000fe20000010000 */
[----:B------:R-:W-:Y:S01]  /*66e0*/  FADD.FTZ R161, R92, R161 ;  /* 0x000000a15ca17221 */ /* 0x000fe20000010000 */
[----:B------:R-:W-:Y:S01]  /*66f0*/  FADD.FTZ R165, R46, R165 ;  /* 0x000000a52ea57221 */ /* 0x000fe20000010000 */
[----:B-----5:R-:W-:-:S13]  /*6700*/  ISETP.GT.AND P2, PT, R105, 0x1e, PT ;  /* 0x0000001e6900780c */ /* 0x020fda0003f44270 */
[----:B--2---:R-:W-:Y:S01]  /*6710*/  @!P2 FADD.FTZ R81, R81, R42 ;  /* 0x0000002a5151a221 */ /* 0x004fe20000010000 */
[----:B0-----:R-:W-:Y:S01]  /*6720*/  @!P2 FADD.FTZ R86, R86, R43 ;  /* 0x0000002b5656a221 */ /* 0x001fe20000010000 */
[----:B------:R-:W-:-:S03]  /*6730*/  ISETP.GT.AND P2, PT, R105, 0x1d, PT ;  /* 0x0000001d6900780c */ /* 0x000fc60003f44270 */
[----:B------:R-:W0:Y:S04]  /*6740*/  SHFL.DOWN PT, R42, R81, 0x2, 0x1f ;  /* 0x08401f00512a7f89 */ /* 0x000e2800000e0000 */
[----:B------:R-:W2:Y:S06]  /*6750*/  SHFL.DOWN PT, R43, R86, 0x2, 0x1f ;  /* 0x08401f00562b7f89 */ /* 0x000eac00000e0000 */
[----:B0-----:R-:W-:Y:S01]  /*6760*/  @!P2 FADD.FTZ R81, R81, R42 ;  /* 0x0000002a5151a221 */ /* 0x001fe20000010000 */
[----:B------:R-:W-:Y:S01]  /*6770*/  FMUL.FTZ R42, R79, R44 ;  /* 0x0000002c4f2a7220 */ /* 0x000fe20000410000 */
[----:B--2---:R-:W-:-:S03]  /*6780*/  @!P2 FADD.FTZ R86, R86, R43 ;  /* 0x0000002b5656a221 */ /* 0x004fc60000010000 */
[----:B------:R-:W0:Y:S01]  /*6790*/  SHFL.DOWN PT, R106, R81, 0x4, 0x1f ;  /* 0x08801f00516a7f89 */ /* 0x000e2200000e0000 */
[----:B------:R-:W-:Y:S01]  /*67a0*/  ISETP.GT.AND P2, PT, R105, 0x1b, PT ;  /* 0x0000001b6900780c */ /* 0x000fe20003f44270 */
[----:B------:R-:W-:Y:S01]  /*67b0*/  FMUL.FTZ R43, R79, R142 ;  /* 0x0000008e4f2b7220 */ /* 0x000fe20000410000 */
[----:B------:R-:W-:Y:S01]  /*67c0*/  FMUL.FTZ R131, R131, R42 ;  /* 0x0000002a83837220 */ /* 0x000fe20000410000 */
[----:B------:R-:W2:Y:S01]  /*67d0*/  SHFL.DOWN PT, R103, R86, 0x4, 0x1f ;  /* 0x08801f0056677f89 */ /* 0x000ea200000e0000 */
[C---:B------:R-:W-:Y:S01]  /*67e0*/  FMUL.FTZ R42, R79.reuse, R94 ;  /* 0x0000005e4f2a7220 */ /* 0x040fe20000410000 */
[----:B-1----:R-:W-:Y:S01]  /*67f0*/  FMUL.FTZ R101, R132, R43 ;  /* 0x0000002b84657220 */ /* 0x002fe20000410000 */
[----:B------:R-:W-:Y:S01]  /*6800*/  FMUL.FTZ R43, R79, R144 ;  /* 0x000000904f2b7220 */ /* 0x000fe20000410000 */
[----:B------:R-:W-:Y:S01]  /*6810*/  FFMA.FTZ R131, R68, R44, R131 ;  /* 0x0000002c44837223 */ /* 0x000fe20000010083 */
[----:B------:R-:W-:Y:S01]  /*6820*/  FMUL.FTZ R42, R129, R42 ;  /* 0x0000002a812a7220 */ /* 0x000fe20000410000 */
[----:B------:R-:W-:Y:S01]  /*6830*/  FFMA.FTZ R142, R10, R142, R101 ;  /* 0x0000008e0a8e7223 */ /* 0x000fe20000010065 */
[----:B------:R-:W-:Y:S01]  /*6840*/  FMUL.FTZ R130, R130, R43 ;  /* 0x0000002b82827220 */ /* 0x000fe20000410000 */
[----:B------:R-:W-:Y:S01]  /*6850*/  FMUL.FTZ R43, R79, R95 ;  /* 0x0000005f4f2b7220 */ /* 0x000fe20000410000 */
[----:B------:R-:W-:Y:S01]  /*6860*/  FFMA.FTZ R101, R69, R94, R42 ;  /* 0x0000005e45657223 */ /* 0x000fe2000001002a */
[----:B------:R-:W-:Y:S01]  /*6870*/  FMUL.FTZ R42, R79, R89 ;  /* 0x000000594f2a7220 */ /* 0x000fe20000410000 */
[----:B------:R-:W-:Y:S01]  /*6880*/  FFMA.FTZ R130, R11, R144, R130 ;  /* 0x000000900b827223 */ /* 0x000fe20000010082 */
[----:B------:R-:W-:Y:S01]  /*6890*/  FMUL.FTZ R99, R128, R43 ;  /* 0x0000002b80637220 */ /* 0x000fe20000410000 */
[----:B------:R-:W-:Y:S01]  /*68a0*/  FMUL.FTZ R43, R79, R90 ;  /* 0x0000005a4f2b7220 */ /* 0x000fe20000410000 */
[----:B------:R-:W-:Y:S01]  /*68b0*/  FMUL.FTZ R127, R127, R42 ;  /* 0x0000002a7f7f7220 */ /* 0x000fe20000410000 */
[----:B------:R-:W-:Y:S01]  /*68c0*/  FMUL.FTZ R42, R79, R140 ;  /* 0x0000008c4f2a7220 */ /* 0x000fe20000410000 */
[----:B------:R-:W-:Y:S01]  /*68d0*/  FFMA.FTZ R99, R14, R95, R99 ;  /* 0x0000005f0e637223 */ /* 0x000fe20000010063 */
[----:B------:R-:W-:Y:S01]  /*68e0*/  FMUL.FTZ R126, R126, R43 ;  /* 0x0000002b7e7e7220 */ /* 0x000fe20000410000 */
[----:B------:R-:W-:Y:S01]  /*68f0*/  FFMA.FTZ R44, R70, R89, R127 ;  /* 0x00000059462c7223 */ /* 0x000fe2000001007f */
[----:B------:R-:W-:Y:S01]  /*6900*/  FMUL.FTZ R42, R125, R42 ;  /* 0x0000002a7d2a7220 */ /* 0x000fe20000410000 */
[----:B0-----:R-:W-:Y:S01]  /*6910*/  @!P2 FADD.FTZ R81, R81, R106 ;  /* 0x0000006a5151a221 */ /* 0x001fe20000010000 */
[----:B------:R-:W-:Y:S01]  /*6920*/  FMUL.FTZ R43, R79, R141 ;  /* 0x0000008d4f2b7220 */ /* 0x000fe20000410000 */
[----:B------:R-:W-:Y:S01]  /*6930*/  FADD.FTZ R39, R44, R39 ;  /* 0x000000272c277221 */ /* 0x000fe20000010000 */
[----:B------:R-:W-:Y:S01]  /*6940*/  FFMA.FTZ R140, R71, R140, R42 ;  /* 0x0000008c478c7223 */ /* 0x000fe2000001002a */
[----:B--2---:R-:W-:Y:S01]  /*6950*/  @!P2 FADD.FTZ R86, R86, R103 ;  /* 0x000000675656a221 */ /* 0x004fe20000010000 */
[----:B------:R-:W0:Y:S01]  /*6960*/  SHFL.DOWN PT, R100, R81, 0x8, 0x1f ;  /* 0x09001f0051647f89 */ /* 0x000e2200000e0000 */
[----:B------:R-:W-:Y:S01]  /*6970*/  ISETP.GT.AND P2, PT, R105, 0x17, PT ;  /* 0x000000176900780c */ /* 0x000fe20003f44270 */
[C---:B------:R-:W-:Y:S01]  /*6980*/  FMUL.FTZ R42, R79.reuse, R88 ;  /* 0x000000584f2a7220 */ /* 0x040fe20000410000 */
[----:B------:R-:W-:Y:S01]  /*6990*/  FMUL.FTZ R85, R124, R43 ;  /* 0x0000002b7c557220 */ /* 0x000fe20000410000 */
[----:B------:R-:W1:Y:S01]  /*69a0*/  SHFL.DOWN PT, R103, R86, 0x8, 0x1f ;  /* 0x09001f0056677f89 */ /* 0x000e6200000e0000 */
[----:B------:R-:W-:Y:S01]  /*69b0*/  FMUL.FTZ R43, R79, R136 ;  /* 0x000000884f2b7220 */ /* 0x000fe20000410000 */
[----:B------:R-:W-:Y:S01]  /*69c0*/  FMUL.FTZ R123, R123, R42 ;  /* 0x0000002a7b7b7220 */ /* 0x000fe20000410000 */
[C---:B------:R-:W-:Y:S01]  /*69d0*/  FMUL.FTZ R42, R79.reuse, R80 ;  /* 0x000000504f2a7220 */ /* 0x040fe20000410000 */
[----:B------:R-:W-:Y:S01]  /*69e0*/  FFMA.FTZ R85, R20, R141, R85 ;  /* 0x0000008d14557223 */ /* 0x000fe20000010055 */
[----:B------:R-:W-:Y:S01]  /*69f0*/  FMUL.FTZ R122, R122, R43 ;  /* 0x0000002b7a7a7220 */ /* 0x000fe20000410000 */
[----:B------:R-:W-:Y:S01]  /*6a00*/  FMUL.FTZ R43, R79, R84 ;  /* 0x000000544f2b7220 */ /* 0x000fe20000410000 */
[----:B------:R-:W-:Y:S01]  /*6a10*/  FMUL.FTZ R42, R121, R42 ;  /* 0x0000002a792a7220 */ /* 0x000fe20000410000 */
[----:B------:R-:W-:Y:S01]  /*6a20*/  FADD.FTZ R36, R85, R36 ;  /* 0x0000002455247221 */ /* 0x000fe20000010000 */
[----:B------:R-:W-:Y:S01]  /*6a30*/  FFMA.FTZ R89, R17, R90, R126 ;  /* 0x0000005a11597223 */ /* 0x000fe2000001007e */
[----:B------:R-:W-:Y:S01]  /*6a40*/  FMUL.FTZ R43, R120, R43 ;  /* 0x0000002b782b7220 */ /* 0x000fe20000410000 */
[----:B------:R-:W-:Y:S01]  /*6a50*/  FFMA.FTZ R123, R72, R88, R123 ;  /* 0x00000058487b7223 */ /* 0x000fe2000001007b */
[----:B------:R-:W-:Y:S01]  /*6a60*/  FFMA.FTZ R122, R23, R136, R122 ;  /* 0x00000088177a7223 */ /* 0x000fe2000001007a */
[----:B------:R-:W-:Y:S01]  /*6a70*/  FADD.FTZ R53, R142, R53 ;  /* 0x000000358e357221 */ /* 0x000fe20000010000 */
[----:B------:R-:W-:Y:S01]  /*6a80*/  FFMA.FTZ R84, R24, R84, R43 ;  /* 0x0000005418547223 */ /* 0x000fe2000001002b */
[----:B------:R-:W-:Y:S01]  /*6a90*/  FMUL.FTZ R43, R79, R83 ;  /* 0x000000534f2b7220 */ /* 0x000fe20000410000 */
[----:B------:R-:W-:Y:S01]  /*6aa0*/  FADD.FTZ R52, R131, R52 ;  /* 0x0000003483347221 */ /* 0x000fe20000010000 */
[----:B------:R-:W-:Y:S01]  /*6ab0*/  FADD.FTZ R51, R130, R51 ;  /* 0x0000003382337221 */ /* 0x000fe20000010000 */
[----:B------:R-:W-:Y:S01]  /*6ac0*/  FADD.FTZ R50, R101, R50 ;  /* 0x0000003265327221 */ /* 0x000fe20000010000 */
[----:B------:R-:W-:Y:S01]  /*6ad0*/  FMUL.FTZ R43, R118, R43 ;  /* 0x0000002b762b7220 */ /* 0x000fe20000410000 */
[----:B0-----:R-:W-:Y:S01]  /*6ae0*/  @!P2 FADD.FTZ R81, R81, R100 ;  /* 0x000000645151a221 */ /* 0x001fe20000010000 */
[----:B------:R-:W-:Y:S01]  /*6af0*/  FADD.FTZ R48, R99, R48 ;  /* 0x0000003063307221 */ /* 0x000fe20000010000 */
[----:B------:R-:W-:Y:S01]  /*6b00*/  FADD.FTZ R38, R89, R38 ;  /* 0x0000002659267221 */ /* 0x000fe20000010000 */
[----:B------:R-:W-:Y:S01]  /*6b10*/  FFMA.FTZ R43, R26, R83, R43 ;  /* 0x000000531a2b7223 */ /* 0x000fe2000001002b */
[----:B-1----:R-:W-:Y:S01]  /*6b20*/  @!P2 FADD.FTZ R86, R86, R103 ;  /* 0x000000675656a221 */ /* 0x002fe20000010000 */
[----:B------:R-:W-:Y:S01]  /*6b30*/  ISETP.NE.AND P2, PT, R105, RZ, PT ;  /* 0x000000ff6900720c */ /* 0x000fe20003f45270 */
[----:B------:R-:W0:Y:S01]  /*6b40*/  SHFL.DOWN PT, R44, R81, 0x10, 0x1f ;  /* 0x0a001f00512c7f89 */ /* 0x000e2200000e0000 */
[----:B------:R-:W-:Y:S01]  /*6b50*/  FADD.FTZ R37, R140, R37 ;  /* 0x000000258c257221 */ /* 0x000fe20000010000 */
[----:B------:R-:W-:Y:S01]  /*6b60*/  FADD.FTZ R34, R123, R34 ;  /* 0x000000227b227221 */ /* 0x000fe20000010000 */
[----:B------:R-:W-:Y:S01]  /*6b70*/  FADD.FTZ R33, R122, R33 ;  /* 0x000000217a217221 */ /* 0x000fe20000010000 */
[----:B------:R-:W1:Y:S01]  /*6b80*/  SHFL.DOWN PT, R91, R86, 0x10, 0x1f ;  /* 0x0a001f00565b7f89 */ /* 0x000e6200000e0000 */
[----:B------:R-:W-:Y:S01]  /*6b90*/  FADD.FTZ R31, R84, R31 ;  /* 0x0000001f541f7221 */ /* 0x000fe20000010000 */
[----:B------:R-:W-:-:S06]  /*6ba0*/  FADD.FTZ R28, R43, R28 ;  /* 0x0000001c2b1c7221 */ /* 0x000fcc0000010000 */
[----:B------:R-:W-:-:S04]  /*6bb0*/  @!P2 SHF.R.U32.HI R47, RZ, 0x2, R78 ;  /* 0x00000002ff2fa819 */ /* 0x000fc8000001164e */
[----:B------:R-:W-:Y:S01]  /*6bc0*/  @!P2 LOP3.LUT R85, R47, 0xf8, RZ, 0xc0, !PT ;  /* 0x000000f82f55a812 */ /* 0x000fe200078ec0ff */
[----:B------:R-:W-:Y:S01]  /*6bd0*/  FFMA.FTZ R47, R73, R80, R42 ;  /* 0x00000050492f7223 */ /* 0x000fe2000001002a */
[----:B------:R-:W-:-:S03]  /*6be0*/  FMUL.FTZ R42, R79, R134 ;  /* 0x000000864f2a7220 */ /* 0x000fc60000410000 */
[----:B------:R-:W-:Y:S01]  /*6bf0*/  FADD.FTZ R32, R47, R32 ;  /* 0x000000202f207221 */ /* 0x000fe20000010000 */
[----:B------:R-:W-:Y:S01]  /*6c00*/  FMUL.FTZ R119, R119, R42 ;  /* 0x0000002a77777220 */ /* 0x000fe20000410000 */
[----:B------:R-:W-:Y:S01]  /*6c10*/  FMUL.FTZ R42, R79, R82 ;  /* 0x000000524f2a7220 */ /* 0x000fe20000410000 */
[----:B0-----:R-:W-:Y:S02]  /*6c20*/  FADD.FTZ R44, R81, R44 ;  /* 0x0000002c512c7221 */ /* 0x001fe40000010000 */
[----:B------:R-:W-:Y:S01]  /*6c30*/  FFMA.FTZ R134, R74, R134, R119 ;  /* 0x000000864a867223 */ /* 0x000fe20000010077 */
[----:B------:R-:W-:Y:S01]  /*6c40*/  FMUL.FTZ R42, R115, R42 ;  /* 0x0000002a732a7220 */ /* 0x000fe20000410000 */
[----:B-1----:R-:W-:Y:S02]  /*6c50*/  FADD.FTZ R45, R86, R91 ;  /* 0x0000005b562d7221 */ /* 0x002fe40000010000 */
[----:B------:R-:W-:Y:S01]  /*6c60*/  FADD.FTZ R29, R134, R29 ;  /* 0x0000001d861d7221 */ /* 0x000fe20000010000 */
[----:B------:R-:W-:-:S02]  /*6c70*/  FFMA.FTZ R42, R75, R82, R42 ;  /* 0x000000524b2a7223 */ /* 0x000fc4000001002a */
[----:B------:R0:W-:Y:S02]  /*6c80*/  @!P2 STS.64 [R85+UR23+0x3198], R44 ;  /* 0x0031982c5500a988 */ /* 0x0001e40008000a17 */
[----:B------:R-:W-:Y:S01]  /*6c90*/  FADD.FTZ R27, R42, R27 ;  /* 0x0000001b2a1b7221 */ /* 0x000fe20000010000 */
[----:B---3--:R-:W-:Y:S01]  /*6ca0*/  FADD.FTZ R108, R41, R108 ;  /* 0x0000006c296c7221 */ /* 0x008fe20000010000 */
[----:B----4-:R-:W-:-:S04]  /*6cb0*/  FADD.FTZ R107, R40, R107 ;  /* 0x0000006b286b7221 */ /* 0x010fc80000010000 */
[----:B------:R0:W-:Y:S04]  /*6cc0*/  STL [R1], R108 ;  /* 0x0000006c01007387 */ /* 0x0001e80000100800 */
[----:B------:R0:W-:Y:S01]  /*6cd0*/  STL [R1+0x4], R107 ;  /* 0x0000046b01007387 */ /* 0x0001e20000100800 */
        /* <DEDUP_REMOVED lines=22> */
.L_x_2238:
[----:B------:R-:W-:Y:S05]  /*6e40*/  BSYNC.RECONVERGENT B0 ;  /* 0x0000000000007941 */ /* 0x000fea0003800200 */
.L_x_2237:
[----:B------:R-:W-:-:S04]  /*6e50*/  UIADD3 UR8, UPT, UPT, UR8, 0x1, URZ ;  /* 0x0000000108087890 */ /* 0x000fc8000fffe0ff */
[----:B------:R-:W-:-:S09]  /*6e60*/  UISETP.GE.AND UP0, UPT, UR8, UR49, UPT ;  /* 0x000000310800728c */ /* 0x000fd2000bf06270 */
[----:B------:R-:W-:Y:S05]  /*6e70*/  BRA.U !UP0, `(.L_x_2239) ;  /* 0xffffffc9083c7547 */ /* 0x000fea000b83ffff */
.L_x_2194:
[----:B------:R-:W-:Y:S01]  /*6e80*/  BAR.SYNC.DEFER_BLOCKING 0x0 ;  /* 0x0000000000007b1d */ /* 0x000fe20000010000 */
[C---:B------:R-:W-:Y:S01]  /*6e90*/  SHF.L.U32 R5, R78.reuse, 0x1, RZ ;  /* 0x000000014e057819 */ /* 0x040fe200000006ff */
[----:B------:R-:W-:Y:S01]  /*6ea0*/  HFMA2 R7, -RZ, RZ, 0, 9.5367431640625e-07 ;  /* 0x00000010ff077431 */ /* 0x000fe200000001ff */
[----:B------:R-:W-:Y:S02]  /*6eb0*/  LOP3.LUT R40, R78, 0x1f, RZ, 0xc0, !PT ;  /* 0x0000001f4e287812 */ /* 0x000fe400078ec0ff */
[----:B------:R-:W-:Y:S01]  /*6ec0*/  LOP3.LUT R5, R5, 0x7c0, RZ, 0xc0, !PT ;  /* 0x000007c005057812 */ /* 0x000fe200078ec0ff */
[----:B------:R-:W2:Y:S03]  /*6ed0*/  LDL.LU R41, [R1+0x4] ;  /* 0x0000040001297983 */ /* 0x000ea60000300800 */
[----:B------:R-:W-:Y:S01]  /*6ee0*/  LOP3.LUT R0, R5, R40, RZ, 0xfc, !PT ;  /* 0x0000002805007212 */ /* 0x000fe200078efcff */
[----:B------:R-:W-:Y:S01]  /*6ef0*/  S2UR UR34, SR_CTAID.X ;  /* 0x00000000002279c3 */ /* 0x000fe20000002500 */
[----:B------:R-:W3:Y:S01]  /*6f00*/  LDCU.64 UR26, c[0x0][0x4f8] ;  /* 0x00009f00ff1a77ac */ /* 0x000ee20008000a00 */
[----:B------:R-:W2:Y:S02]  /*6f10*/  LDL.LU R42, [R1] ;  /* 0x00000000012a7983 */ /* 0x000ea40000300800 */
[----:B------:R-:W-:Y:S01]  /*6f20*/  IMAD.WIDE.U32 R6, R0, R7, UR10 ;  /* 0x0000000a00067e25 */ /* 0x000fe2000f8e0007 */
[----:B------:R-:W-:Y:S01]  /*6f30*/  F2FP.BF16.F32.PACK_AB R159, R158, R159 ;  /* 0x0000009f9e9f723e */ /* 0x000fe200000010ff */
[----:B------:R-:W-:-:S02]  /*6f40*/  UIADD3 UR24, UPT, UPT, UR12, -0x1, URZ ;  /* 0xffffffff0c187890 */ /* 0x000fc4000fffe0ff */
[----:B------:R-:W4:Y:S01]  /*6f50*/  S2UR UR8, SR_CTAID.Y ;  /* 0x00000000000879c3 */ /* 0x000f220000002600 */
[----:B------:R-:W-:Y:S01]  /*6f60*/  F2FP.BF16.F32.PACK_AB R157, R164, R165 ;  /* 0x000000a5a49d723e */ /* 0x000fe200000010ff */
[----:B------:R-:W4:Y:S01]  /*6f70*/  LDCU.64 UR28, c[0x0][0x500] ;  /* 0x0000a000ff1c77ac */ /* 0x000f220008000a00 */
[----:B------:R-:W5:Y:S01]  /*6f80*/  LDG.E.128 R8, desc[UR32][R6.64] ;  /* 0x0000002006087981 */ /* 0x000f62000c1e1d00 */
[----:B------:R-:W0:Y:S03]  /*6f90*/  LDCU.64 UR30, c[0x0][0x550] ;  /* 0x0000aa00ff1e77ac */ /* 0x000e260008000a00 */
[----:B------:R-:W3:Y:S01]  /*6fa0*/  LDG.E.128 R12, desc[UR32][R6.64+0x200] ;  /* 0x00020020060c7981 */ /* 0x000ee2000c1e1d00 */
[----:B------:R-:W-:Y:S01]  /*6fb0*/  F2FP.BF16.F32.PACK_AB R158, R160, R161 ;  /* 0x000000a1a09e723e */ /* 0x000fe200000010ff */
[----:B------:R-:W-:Y:S02]  /*6fc0*/  UIADD3 UR19, UP1, UPT, UR19, -0x1000, URZ ;  /* 0xfffff00013137890 */ /* 0x000fe4000ff3e0ff */
[----:B------:R-:W-:Y:S01]  /*6fd0*/  UIADD3 UR13, UP2, UPT, UR13, -0x1000, URZ ;  /* 0xfffff0000d0d7890 */ /* 0x000fe2000ff5e0ff */
[----:B--2---:R-:W-:Y:S01]  /*6fe0*/  F2FP.BF16.F32.PACK_AB R156, R42, R41 ;  /* 0x000000292a9c723e */ /* 0x004fe200000010ff */
[----:B-----5:R-:W-:Y:S04]  /*6ff0*/  STS.128 [R77], R8 ;  /* 0x000000084d007388 */ /* 0x020fe80000000c00 */
[----:B---3--:R-:W-:Y:S01]  /*7000*/  STS.128 [R77+0x200], R12 ;  /* 0x0002000c4d007388 */ /* 0x008fe20000000c00 */
[----:B------:R-:W-:-:S03]  /*7010*/  NOP ;  /* 0x0000000000007918 */ /* 0x000fc60000000000 */
[----:B------:R-:W2:Y:S04]  /*7020*/  LDS.128 R16, [R76] ;  /* 0x000000004c107984 */ /* 0x000ea80000000c00 */
[----:B------:R-:W3:Y:S01]  /*7030*/  LDS.128 R8, [R76+0x10] ;  /* 0x000010004c087984 */ /* 0x000ee20000000c00 */
[----:B------:R-:W-:Y:S01]  /*7040*/  BAR.SYNC.DEFER_BLOCKING 0x0 ;  /* 0x0000000000007b1d */ /* 0x000fe20000010000 */
[C---:B--2---:R-:W-:Y:S02]  /*7050*/  SHF.L.U32 R20, R16.reuse, 0x10, RZ ;  /* 0x0000001010147819 */ /* 0x044fe400000006ff */
[----:B------:R-:W-:Y:S02]  /*7060*/  PRMT R16, R16, 0x7632, R16 ;  /* 0x0000763210107816 */ /* 0x000fe40000000010 */
[----:B------:R-:W-:Y:S01]  /*7070*/  SHF.L.U32 R15, R19, 0x10, RZ ;  /* 0x00000010130f7819 */ /* 0x000fe200000006ff */
[----:B------:R-:W-:Y:S01]  /*7080*/  FADD.FTZ R22, R20, UR6 ;  /* 0x0000000614167e21 */ /* 0x000fe20008010000 */
[----:B------:R-:W-:-:S02]  /*7090*/  SHF.L.U32 R20, R17, 0x10, RZ ;  /* 0x0000001011147819 */ /* 0x000fc400000006ff */
[----:B------:R-:W-:Y:S02]  /*70a0*/  SHF.L.U32 R16, R16, 0x10, RZ ;  /* 0x0000001010107819 */ /* 0x000fe400000006ff */
[----:B------:R-:W-:Y:S01]  /*70b0*/  FSETP.GTU.FTZ.AND P6, PT, R22, 20, PT ;  /* 0x41a000001600780b */ /* 0x000fe20003fdc000 */
[----:B------:R-:W-:Y:S01]  /*70c0*/  FADD.FTZ R20, R20, UR6 ;  /* 0x0000000614147e21 */ /* 0x000fe20008010000 */
[----:B------:R-:W-:Y:S01]  /*70d0*/  PRMT R17, R17, 0x7632, R17 ;  /* 0x0000763211117816 */ /* 0x000fe20000000011 */
[----:B------:R-:W-:Y:S01]  /*70e0*/  FADD.FTZ R16, R16, UR6 ;  /* 0x0000000610107e21 */ /* 0x000fe20008010000 */
[----:B------:R-:W-:Y:S02]  /*70f0*/  SHF.L.U32 R21, R18, 0x10, RZ ;  /* 0x0000001012157819 */ /* 0x000fe400000006ff */
[----:B------:R-:W-:Y:S02]  /*7100*/  FSETP.GTU.FTZ.AND P5, PT, R20, 20, PT ;  /* 0x41a000001400780b */ /* 0x000fe40003fbc000 */
[----:B------:R-:W-:Y:S01]  /*7110*/  FSETP.GTU.FTZ.AND P4, PT, R16, 20, PT ;  /* 0x41a000001000780b */ /* 0x000fe20003f9c000 */
[----:B------:R-:W-:Y:S01]  /*7120*/  FADD.FTZ R21, R21, UR6 ;  /* 0x0000000615157e21 */ /* 0x000fe20008010000 */
[----:B------:R-:W-:-:S02]  /*7130*/  SHF.L.U32 R17, R17, 0x10, RZ ;  /* 0x0000001011117819 */ /* 0x000fc400000006ff */
[----:B------:R-:W-:Y:S01]  /*7140*/  PRMT R18, R18, 0x7632, R18 ;  /* 0x0000763212127816 */ /* 0x000fe20000000012 */
[----:B------:R-:W-:Y:S01]  /*7150*/  @!P6 FMUL.FTZ R6, R22, -1.4426950216293334961 ;  /* 0xbfb8aa3b1606e820 */ /* 0x000fe20000410000 */
[----:B------:R-:W-:Y:S02]  /*7160*/  FSETP.GTU.FTZ.AND P3, PT, R21, 20, PT ;  /* 0x41a000001500780b */ /* 0x000fe40003f7c000 */
[----:B------:R-:W-:Y:S02]  /*7170*/  SHF.L.U32 R18, R18, 0x10, RZ ;  /* 0x0000001012127819 */ /* 0x000fe400000006ff */
[----:B------:R-:W-:Y:S01]  /*7180*/  PRMT R19, R19, 0x7632, R19 ;  /* 0x0000763213137816 */ /* 0x000fe20000000013 */
[----:B------:R-:W2:Y:S01]  /*7190*/  @!P6 MUFU.EX2 R6, R6 ;  /* 0x000000060006e308 */ /* 0x000ea20000000800 */
[----:B------:R-:W-:Y:S01]  /*71a0*/  @!P5 FMUL.FTZ R13, R20, -1.4426950216293334961 ;  /* 0xbfb8aa3b140dd820 */ /* 0x000fe20000410000 */
[----:B------:R-:W-:Y:S01]  /*71b0*/  FADD.FTZ R20, R15, UR6 ;  /* 0x000000060f147e21 */ /* 0x000fe20008010000 */
[----:B------:R-:W-:Y:S01]  /*71c0*/  @!P4 FMUL.FTZ R12, R16, -1.4426950216293334961 ;  /* 0xbfb8aa3b100cc820 */ /* 0x000fe20000410000 */
[----:B---3--:R-:W-:-:S02]  /*71d0*/  SHF.L.U32 R15, R8, 0x10, RZ ;  /* 0x00000010080f7819 */ /* 0x008fc400000006ff */
[----:B------:R-:W-:Y:S02]  /*71e0*/  SHF.L.U32 R19, R19, 0x10, RZ ;  /* 0x0000001013137819 */ /* 0x000fe400000006ff */
[----:B------:R-:W3:Y:S01]  /*71f0*/  @!P5 MUFU.EX2 R13, R13 ;  /* 0x0000000d000dd308 */ /* 0x000ee20000000800 */
[----:B------:R-:W-:Y:S01]  /*7200*/  FSETP.GTU.FTZ.AND P2, PT, R20, 20, PT ;  /* 0x41a000001400780b */ /* 0x000fe20003f5c000 */
[----:B------:R-:W-:Y:S01]  /*7210*/  FADD.FTZ R22, R15, UR6 ;  /* 0x000000060f167e21 */ /* 0x000fe20008010000 */
[----:B------:R-:W-:Y:S01]  /*7220*/  @!P3 FMUL.FTZ R14, R21, -1.4426950216293334961 ;  /* 0xbfb8aa3b150eb820 */ /* 0x000fe20000410000 */
[----:B------:R-:W-:Y:S01]  /*7230*/  FADD.FTZ R19, R19, UR6 ;  /* 0x0000000613137e21 */ /* 0x000fe20008010000 */
[----:B------:R-:W-:Y:S02]  /*7240*/  PRMT R8, R8, 0x7632, R8 ;  /* 0x0000763208087816 */ /* 0x000fe40000000008 */
[----:B------:R-:W-:Y:S01]  /*7250*/  FSETP.GTU.FTZ.AND P1, PT, R22, 20, PT ;  /* 0x41a000001600780b */ /* 0x000fe20003f3c000 */
[----:B------:R-:W5:Y:S01]  /*7260*/  @!P4 MUFU.EX2 R12, R12 ;  /* 0x0000000c000cc308 */ /* 0x000f620000000800 */
[----:B--2---:R-:W-:Y:S01]  /*7270*/  @!P6 FADD.FTZ R7, R6, 1 ;  /* 0x3f8000000607e421 */ /* 0x004fe20000010000 */
[----:B------:R-:W-:-:S05]  /*7280*/  SHF.L.U32 R8, R8, 0x10, RZ ;  /* 0x0000001008087819 */ /* 0x000fca00000006ff */
[----:B------:R-:W-:Y:S01]  /*7290*/  FADD.FTZ R8, R8, UR6 ;  /* 0x0000000608087e21 */ /* 0x000fe20008010000 */
[----:B------:R2:W1:Y:S01]  /*72a0*/  @!P6 MUFU.RCP R16, R7 ;  /* 0x000000070010e308 */ /* 0x0004620000001000 */
[----:B---3--:R-:W-:Y:S01]  /*72b0*/  @!P5 FADD.FTZ R6, R13, 1 ;  /* 0x3f8000000d06d421 */ /* 0x008fe20000010000 */
[C---:B------:R-:W-:Y:S02]  /*72c0*/  SHF.L.U32 R13, R9.reuse, 0x10, RZ ;  /* 0x00000010090d7819 */ /* 0x040fe400000006ff */
[----:B------:R-:W-:-:S03]  /*72d0*/  PRMT R9, R9, 0x7632, R9 ;  /* 0x0000763209097816 */ /* 0x000fc60000000009 */
[----:B------:R-:W-:Y:S01]  /*72e0*/  FADD.FTZ R23, R13, UR6 ;  /* 0x000000060d177e21 */ /* 0x000fe20008010000 */
[----:B------:R-:W3:Y:S01]  /*72f0*/  @!P5 MUFU.RCP R6, R6 ;  /* 0x000000060006d308 */ /* 0x000ee20000001000 */
[----:B--2---:R-:W-:Y:S01]  /*7300*/  @!P2 FMUL.FTZ R7, R20, -1.4426950216293334961 ;  /* 0xbfb8aa3b1407a820 */ /* 0x004fe20000410000 */
[----:B------:R-:W-:Y:S01]  /*7310*/  FADD.FTZ R20, R17, UR6 ;  /* 0x0000000611147e21 */ /* 0x000fe20008010000 */
[----:B-----5:R-:W-:Y:S01]  /*7320*/  @!P4 FADD.FTZ R12, R12, 1 ;  /* 0x3f8000000c0cc421 */ /* 0x020fe20000010000 */
[----:B------:R-:W-:Y:S01]  /*7330*/  FSETP.GTU.FTZ.AND P0, PT, R23, 20, PT ;  /* 0x41a000001700780b */ /* 0x000fe20003f1c000 */
[----:B------:R-:W-:Y:S01]  /*7340*/  @!P1 FMUL.FTZ R13, R22, -1.4426950216293334961 ;  /* 0xbfb8aa3b160d9820 */ /* 0x000fe20000410000 */
[----:B------:R-:W-:Y:S02]  /*7350*/  SHF.L.U32 R9, R9, 0x10, RZ ;  /* 0x0000001009097819 */ /* 0x000fe400000006ff */
[----:B------:R2:W5:Y:S01]  /*7360*/  @!P2 MUFU.EX2 R15, R7 ;  /* 0x00000007000fa308 */ /* 0x0005620000000800 */
[----:B-1----:R-:W-:Y:S01]  /*7370*/  @!P6 FMUL.FTZ R27, R27, R16 ;  /* 0x000000101b1be220 */ /* 0x002fe20000410000 */
[----:B------:R-:W-:-:S06]  /*7380*/  FSETP.GTU.FTZ.AND P6, PT, R20, 20, PT ;  /* 0x41a000001400780b */ /* 0x000fcc0003fdc000 */
[----:B------:R1:W0:Y:S01]  /*7390*/  @!P4 MUFU.RCP R21, R12 ;  /* 0x0000000c0015c308 */ /* 0x0002220000001000 */
[----:B---3--:R-:W-:Y:S01]  /*73a0*/  @!P5 FMUL.FTZ R29, R29, R6 ;  /* 0x000000061d1dd220 */ /* 0x008fe20000410000 */
[----:B--2---:R-:W-:Y:S01]  /*73b0*/  @!P0 FMUL.FTZ R7, R23, -1.4426950216293334961 ;  /* 0xbfb8aa3b17078820 */ /* 0x004fe20000410000 */
[----:B------:R-:W-:-:S04]  /*73c0*/  FSETP.GTU.FTZ.AND P5, PT, R19, 20, PT ;  /* 0x41a000001300780b */ /* 0x000fc80003fbc000 */
[----:B------:R-:W-:Y:S01]  /*73d0*/  @!P6 FMUL.FTZ R6, R20, -1.4426950216293334961 ;  /* 0xbfb8aa3b1406e820 */ /* 0x000fe20000410000 */
[----:B------:R-:W2:Y:S01]  /*73e0*/  @!P3 MUFU.EX2 R14, R14 ;  /* 0x0000000e000eb308 */ /* 0x000ea20000000800 */
[----:B-1----:R-:W-:Y:S01]  /*73f0*/  FADD.FTZ R12, R18, UR6 ;  /* 0x00000006120c7e21 */ /* 0x002fe20008010000 */
[----:B-----5:R-:W-:-:S06]  /*7400*/  @!P2 FADD.FTZ R15, R15, 1 ;  /* 0x3f8000000f0fa421 */ /* 0x020fcc0000010000 */
[----:B------:R-:W1:Y:S01]  /*7410*/  @!P6 MUFU.EX2 R6, R6 ;  /* 0x000000060006e308 */ /* 0x000e620000000800 */
[----:B0-----:R-:W-:Y:S01]  /*7420*/  @!P4 FMUL.FTZ R28, R28, R21 ;  /* 0x000000151c1cc220 */ /* 0x001fe20000410000 */
[----:B------:R-:W-:Y:S01]  /*7430*/  FSETP.GTU.FTZ.AND P4, PT, R12, 20, PT ;  /* 0x41a000000c00780b */ /* 0x000fe20003f9c000 */
[----:B------:R-:W-:-:S05]  /*7440*/  @!P5 FMUL.FTZ R16, R19, -1.4426950216293334961 ;  /* 0xbfb8aa3b1310d820 */ /* 0x000fca0000410000 */
[----:B------:R1:W-:Y:S01]  /*7450*/  @!P0 MUFU.EX2 R18, R7 ;  /* 0x0000000700128308 */ /* 0x0003e20000000800 */
[----:B--2---:R-:W-:-:S06]  /*7460*/  @!P3 FADD.FTZ R14, R14, 1 ;  /* 0x3f8000000e0eb421 */ /* 0x004fcc0000010000 */
[----:B------:R-:W-:Y:S01]  /*7470*/  @!P4 FMUL.FTZ R12, R12, -1.4426950216293334961 ;  /* 0xbfb8aa3b0c0cc820 */ /* 0x000fe20000410000 */
[----:B------:R-:W0:Y:S01]  /*7480*/  @!P5 MUFU.EX2 R16, R16 ;  /* 0x000000100010d308 */ /* 0x000e220000000800 */
[----:B-1----:R-:W-:Y:S01]  /*7490*/  @!P6 FADD.FTZ R7, R6, 1 ;  /* 0x3f8000000607e421 */ /* 0x002fe20000010000 */
[C---:B------:R-:W-:Y:S02]  /*74a0*/  SHF.L.U32 R6, R10.reuse, 0x10, RZ ;  /* 0x000000100a067819 */ /* 0x040fe400000006ff */
[----:B------:R-:W-:-:S04]  /*74b0*/  PRMT R10, R10, 0x7632, R10 ;  /* 0x000076320a0a7816 */ /* 0x000fc8000000000a */
[----:B------:R-:W1:Y:S01]  /*74c0*/  @!P6 MUFU.RCP R20, R7 ;  /* 0x000000070014e308 */ /* 0x000e620000001000 */
[----:B------:R-:W-:-:S05]  /*74d0*/  SHF.L.U32 R10, R10, 0x10, RZ ;  /* 0x000000100a0a7819 */ /* 0x000fca00000006ff */
[----:B------:R-:W-:Y:S02]  /*74e0*/  FADD.FTZ R10, R10, UR6 ;  /* 0x000000060a0a7e21 */ /* 0x000fe40008010000 */
[----:B------:R-:W2:Y:S01]  /*74f0*/  @!P4 MUFU.EX2 R12, R12 ;  /* 0x0000000c000cc308 */ /* 0x000ea20000000800 */
[----:B0-----:R-:W-:-:S07]  /*7500*/  @!P5 FADD.FTZ R16, R16, 1 ;  /* 0x3f8000001010d421 */ /* 0x001fce0000010000 */
[----:B------:R2:W0:Y:S01]  /*7510*/  @!P1 MUFU.EX2 R17, R13 ;  /* 0x0000000d00119308 */ /* 0x0004220000000800 */
[----:B-1----:R-:W-:Y:S02]  /*7520*/  @!P6 FMUL.FTZ R31, R31, R20 ;  /* 0x000000141f1fe220 */ /* 0x002fe40000410000 */
[----:B------:R-:W3:Y:S05]  /*7530*/  LDL.LU R20, [R1+0x8] ;  /* 0x0000080001147983 */ /* 0x000eea0000300800 */
[----:B------:R-:W1:Y:S01]  /*7540*/  @!P3 MUFU.RCP R19, R14 ;  /* 0x0000000e0013b308 */ /* 0x000e620000001000 */
[----:B--2---:R-:W-:Y:S01]  /*7550*/  @!P4 FADD.FTZ R13, R12, 1 ;  /* 0x3f8000000c0dc421 */ /* 0x004fe20000010000 */
[----:B------:R-:W-:Y:S01]  /*7560*/  FADD.FTZ R12, R6, UR6 ;  /* 0x00000006060c7e21 */ /* 0x000fe20008010000 */
[----:B------:R-:W-:-:S02]  /*7570*/  SHF.L.U32 R6, R11, 0x10, RZ ;  /* 0x000000100b067819 */ /* 0x000fc400000006ff */
[----:B------:R-:W-:Y:S02]  /*7580*/  PRMT R11, R11, 0x7632, R11 ;  /* 0x000076320b0b7816 */ /* 0x000fe4000000000b */
[----:B------:R-:W-:Y:S01]  /*7590*/  FSETP.GTU.FTZ.AND P6, PT, R12, 20, PT ;  /* 0x41a000000c00780b */ /* 0x000fe20003fdc000 */
[----:B------:R2:W5:Y:S01]  /*75a0*/  @!P4 MUFU.RCP R22, R13 ;  /* 0x0000000d0016c308 */ /* 0x0005620000001000 */
[----:B0-----:R-:W-:Y:S01]  /*75b0*/  @!P1 FADD.FTZ R17, R17, 1 ;  /* 0x3f80000011119421 */ /* 0x001fe20000010000 */
[----:B------:R-:W-:-:S05]  /*75c0*/  SHF.L.U32 R11, R11, 0x10, RZ ;  /* 0x000000100b0b7819 */ /* 0x000fca00000006ff */
[----:B------:R-:W-:Y:S01]  /*75d0*/  FADD.FTZ R11, R11, UR6 ;  /* 0x000000060b0b7e21 */ /* 0x000fe20008010000 */
[----:B------:R-:W0:Y:S01]  /*75e0*/  @!P5 MUFU.RCP R7, R16 ;  /* 0x000000100007d308 */ /* 0x000e220000001000 */
[----:B--2---:R-:W-:Y:S01]  /*75f0*/  FADD.FTZ R13, R6, UR6 ;  /* 0x00000006060d7e21 */ /* 0x004fe20008010000 */
[----:B-1----:R-:W-:Y:S01]  /*7600*/  @!P3 FMUL.FTZ R32, R32, R19 ;  /* 0x000000132020b220 */ /* 0x002fe20000410000 */
[----:B------:R-:W-:Y:S01]  /*7610*/  FSETP.GTU.FTZ.AND P3, PT, R8, 20, PT ;  /* 0x41a000000800780b */ /* 0x000fe20003f7c000 */
[----:B------:R-:W-:-:S04]  /*7620*/  @!P6 FMUL.FTZ R6, R12, -1.4426950216293334961 ;  /* 0xbfb8aa3b0c06e820 */ /* 0x000fc80000410000 */
[----:B------:R1:W2:Y:S01]  /*7630*/  @!P1 MUFU.RCP R14, R17 ;  /* 0x00000011000e9308 */ /* 0x0002a20000001000 */
[----:B-----5:R-:W-:Y:S01]  /*7640*/  @!P4 FMUL.FTZ R33, R33, R22 ;  /* 0x000000162121c220 */ /* 0x020fe20000410000 */
[----:B------:R-:W-:-:S06]  /*7650*/  FSETP.GTU.FTZ.AND P4, PT, R13, 20, PT ;  /* 0x41a000000d00780b */ /* 0x000fcc0003f9c000 */
[----:B------:R-:W5:Y:S01]  /*7660*/  @!P2 MUFU.RCP R15, R15 ;  /* 0x0000000f000fa308 */ /* 0x000f620000001000 */
[----:B0-----:R-:W-:Y:S01]  /*7670*/  @!P5 FMUL.FTZ R36, R36, R7 ;  /* 0x000000072424d220 */ /* 0x001fe20000410000 */
[----:B------:R-:W-:Y:S01]  /*7680*/  FSETP.GTU.FTZ.AND P5, PT, R10, 20, PT ;  /* 0x41a000000a00780b */ /* 0x000fe20003fbc000 */
[----:B-1----:R-:W-:-:S04]  /*7690*/  FADD.FTZ R17, R9, UR6 ;  /* 0x0000000609117e21 */ /* 0x002fc80008010000 */
[----:B------:R-:W-:Y:S01]  /*76a0*/  @!P4 FMUL.FTZ R9, R13, -1.4426950216293334961 ;  /* 0xbfb8aa3b0d09c820 */ /* 0x000fe20000410000 */
[----:B------:R0:W1:Y:S01]  /*76b0*/  @!P6 MUFU.EX2 R12, R6 ;  /* 0x00000006000ce308 */ /* 0x0000620000000800 */
[----:B--2---:R-:W-:Y:S01]  /*76c0*/  @!P1 FMUL.FTZ R37, R37, R14 ;  /* 0x0000000e25259220 */ /* 0x004fe20000410000 */
[----:B------:R-:W-:-:S06]  /*76d0*/  FSETP.GTU.FTZ.AND P1, PT, R11, 20, PT ;  /* 0x41a000000b00780b */ /* 0x000fcc0003f3c000 */
[----:B------:R2:W4:Y:S01]  /*76e0*/  @!P4 MUFU.EX2 R13, R9 ;  /* 0x00000009000dc308 */ /* 0x0005220000000800 */
[----:B-----5:R-:W-:Y:S01]  /*76f0*/  @!P2 FMUL.FTZ R34, R34, R15 ;  /* 0x0000000f2222a220 */ /* 0x020fe20000410000 */
[----:B------:R-:W-:Y:S01]  /*7700*/  FSETP.GTU.FTZ.AND P2, PT, R17, 20, PT ;  /* 0x41a000001100780b */ /* 0x000fe20003f5c000 */
[----:B0-----:R-:W-:Y:S01]  /*7710*/  @!P3 FMUL.FTZ R6, R8, -1.4426950216293334961 ;  /* 0xbfb8aa3b0806b820 */ /* 0x001fe20000410000 */
[----:B------:R-:W-:Y:S01]  /*7720*/  @!P5 FMUL.FTZ R8, R10, -1.4426950216293334961 ;  /* 0xbfb8aa3b0a08d820 */ /* 0x000fe20000410000 */
[----:B------:R-:W-:Y:S02]  /*7730*/  F2FP.BF16.F32.PACK_AB R10, R3, R150 ;  /* 0x00000096030a723e */ /* 0x000fe400000010ff */
[----:B------:R-:W-:Y:S01]  /*7740*/  @!P1 FMUL.FTZ R14, R11, -1.4426950216293334961 ;  /* 0xbfb8aa3b0b0e9820 */ /* 0x000fe20000410000 */
[----:B------:R0:W-:Y:S01]  /*7750*/  @!P5 MUFU.EX2 R16, R8 ;  /* 0x000000080010d308 */ /* 0x0001e20000000800 */
[----:B------:R-:W-:Y:S01]  /*7760*/  F2FP.BF16.F32.PACK_AB R11, R2, R4 ;  /* 0x00000004020b723e */ /* 0x000fe200000010ff */
[----:B-1----:R-:W-:Y:S01]  /*7770*/  @!P6 FADD.FTZ R12, R12, 1 ;  /* 0x3f8000000c0ce421 */ /* 0x002fe20000010000 */
[----:B--2---:R-:W-:Y:S01]  /*7780*/  F2FP.BF16.F32.PACK_AB R9, R151, R152 ;  /* 0x000000989709723e */ /* 0x004fe200000010ff */
[----:B------:R-:W-:Y:S01]  /*7790*/  STS.128 [R76], R156 ;  /* 0x0000009c4c007388 */ /* 0x000fe20000000c00 */
[----:B------:R-:W-:-:S02]  /*77a0*/  USHF.L.U32 UR16, UR24, 0xb, URZ ;  /* 0x0000000b18107899 */ /* 0x000fc400080006ff */
[----:B------:R-:W-:Y:S01]  /*77b0*/  @!P2 FMUL.FTZ R7, R17, -1.4426950216293334961 ;  /* 0xbfb8aa3b1107a820 */ /* 0x000fe20000410000 */
[----:B----4-:R-:W-:Y:S01]  /*77c0*/  UIMAD UR25, UR8, UR29, URZ ;  /* 0x0000001d081972a4 */ /* 0x010fe2000f8e02ff */
[----:B0-----:R-:W-:Y:S01]  /*77d0*/  F2FP.BF16.F32.PACK_AB R8, R153, R154 ;  /* 0x0000009a9908723e */ /* 0x001fe200000010ff */
[----:B------:R-:W0:Y:S01]  /*77e0*/  @!P1 MUFU.EX2 R17, R14 ;  /* 0x0000000e00119308 */ /* 0x000e220000000800 */
[----:B------:R-:W-:-:S03]  /*77f0*/  @!P4 FADD.FTZ R2, R13, 1 ;  /* 0x3f8000000d02c421 */ /* 0x000fc60000010000 */
[----:B------:R-:W-:Y:S01]  /*7800*/  STS.128 [R76+0x10], R8 ;  /* 0x000010084c007388 */ /* 0x000fe20000000c00 */
[----:B------:R-:W-:-:S03]  /*7810*/  NOP ;  /* 0x0000000000007918 */ /* 0x000fc60000000000 */
[----:B------:R1:W-:Y:S01]  /*7820*/  @!P6 MUFU.RCP R23, R12 ;  /* 0x0000000c0017e308 */ /* 0x0003e20000001000 */
[----:B------:R-:W-:Y:S01]  /*7830*/  LDS.128 R8, [R77+0x200] ;  /* 0x000200004d087984 */ /* 0x000fe20000000c00 */
[----:B------:R-:W-:-:S06]  /*7840*/  USHF.R.S32.HI UR17, URZ, 0x1f, UR16 ;  /* 0x0000001fff117899 */ /* 0x000fcc0008011410 */
[----:B------:R-:W2:Y:S01]  /*7850*/  @!P3 MUFU.EX2 R6, R6 ;  /* 0x000000060006b308 */ /* 0x000ea20000000800 */
[----:B-1----:R-:W1:Y:S01]  /*7860*/  LDS.128 R12, [R77] ;  /* 0x000000004d0c7984 */ /* 0x002e620000000c00 */
[----:B------:R-:W-:-:S04]  /*7870*/  UIMAD.WIDE.U32 UR14, UR34, UR26, UR16 ;  /* 0x0000001a220e72a5 */ /* 0x000fc8000f8e0010 */
[----:B------:R-:W-:Y:S02]  /*7880*/  UIMAD UR15, UR34, UR27, UR15 ;  /* 0x0000001b220f72a4 */ /* 0x000fe4000f8e020f */
[----:B------:R-:W4:Y:S01]  /*7890*/  @!P2 MUFU.EX2 R7, R7 ;  /* 0x000000070007a308 */ /* 0x000f220000000800 */
[----:B0-----:R-:W-:Y:S01]  /*78a0*/  @!P1 FADD.FTZ R17, R17, 1 ;  /* 0x3f80000011119421 */ /* 0x001fe20000010000 */
[----:B------:R-:W-:Y:S01]  /*78b0*/  UIMAD.WIDE.U32 UR14, UR8, UR28, UR14 ;  /* 0x0000001c080e72a5 */ /* 0x000fe2000f8e000e */
[----:B------:R-:W-:Y:S01]  /*78c0*/  @!P0 FADD.FTZ R18, R18, 1 ;  /* 0x3f80000012128421 */ /* 0x000fe20000010000 */
[----:B------:R-:W-:-:S04]  /*78d0*/  @!P5 FADD.FTZ R16, R16, 1 ;  /* 0x3f8000001010d421 */ /* 0x000fc80000010000 */
[----:B------:R0:W-:Y:S01]  /*78e0*/  @!P4 MUFU.RCP R25, R2 ;  /* 0x000000020019c308 */ /* 0x0001e20000001000 */
[----:B------:R-:W-:Y:S02]  /*78f0*/  UIADD3 UR25, UPT, UPT, UR15, UR25, URZ ;  /* 0x000000190f197290 */ /* 0x000fe4000fffe0ff */
[----:B------:R-:W-:Y:S01]  /*7900*/  ULEA UR15, UP0, UR14, UR30, 0x1 ;  /* 0x0000001e0e0f7291 */ /* 0x000fe2000f8008ff */
[----:B--2---:R-:W-:Y:S01]  /*7910*/  @!P3 FADD.FTZ R6, R6, 1 ;  /* 0x3f8000000606b421 */ /* 0x004fe20000010000 */
[----:B------:R-:W-:Y:S01]  /*7920*/  @!P6 FMUL.FTZ R50, R50, R23 ;  /* 0x000000173232e220 */ /* 0x000fe20000410000 */
[----:B------:R-:W2:Y:S01]  /*7930*/  LDCU.64 UR26, c[0x0][0x520] ;  /* 0x0000a400ff1a77ac */ /* 0x000ea20008000a00 */
[----:B------:R-:W-:Y:S02]  /*7940*/  ULEA.HI.X UR14, UR14, UR31, UR25, 0x1, UP0 ;  /* 0x0000001f0e0e7291 */ /* 0x000fe400080f0c19 */
[----:B0-----:R-:W-:Y:S01]  /*7950*/  MOV R2, UR15 ;  /* 0x0000000f00027c02 */ /* 0x001fe20008000f00 */
[----:B----4-:R-:W-:Y:S01]  /*7960*/  @!P2 FADD.FTZ R7, R7, 1 ;  /* 0x3f8000000707a421 */ /* 0x010fe20000010000 */
[----:B------:R-:W0:Y:S01]  /*7970*/  @!P1 MUFU.RCP R4, R17 ;  /* 0x0000001100049308 */ /* 0x000e220000001000 */
[----:B------:R-:W4:Y:S01]  /*7980*/  LDCU.64 UR28, c[0x0][0x560] ;  /* 0x0000ac00ff1c77ac */ /* 0x000f220008000a00 */
[----:B------:R-:W-:-:S03]  /*7990*/  MOV R3, UR14 ;  /* 0x0000000e00037c02 */ /* 0x000fc60008000f00 */
[----:B------:R-:W-:-:S03]  /*79a0*/  IMAD.WIDE.U32 R2, R0, 0x10, R2 ;  /* 0x0000001000027825 */ /* 0x000fc600078e0002 */
[----:B------:R-:W5:Y:S08]  /*79b0*/  @!P0 MUFU.RCP R18, R18 ;  /* 0x0000001200128308 */ /* 0x000f700000001000 */
[----:B------:R-:W2:Y:S01]  /*79c0*/  @!P5 MUFU.RCP R16, R16 ;  /* 0x000000100010d308 */ /* 0x000ea20000001000 */
[----:B-1----:R-:W-:Y:S07]  /*79d0*/  STG.E.128 desc[UR32][R2.64], R12 ;  /* 0x0000000c02007986 */ /* 0x002fee000c101d20 */
[----:B------:R-:W1:Y:S01]  /*79e0*/  @!P3 MUFU.RCP R19, R6 ;  /* 0x000000060013b308 */ /* 0x000e620000001000 */
[----:B------:R4:W-:Y:S07]  /*79f0*/  STG.E.128 desc[UR32][R2.64+0x200], R8 ;  /* 0x0002000802007986 */ /* 0x0009ee000c101d20 */
[----:B------:R-:W4:Y:S01]  /*7a00*/  @!P2 MUFU.RCP R21, R7 ;  /* 0x000000070015a308 */ /* 0x000f220000001000 */
[----:B0-----:R-:W-:Y:S01]  /*7a10*/  @!P1 FMUL.FTZ R53, R53, R4 ;  /* 0x0000000435359220 */ /* 0x001fe20000410000 */
[----:B-----5:R-:W-:Y:S01]  /*7a20*/  @!P0 FMUL.FTZ R39, R39, R18 ;  /* 0x0000001227278220 */ /* 0x020fe20000410000 */
[----:B------:R-:W-:Y:S01]  /*7a30*/  @!P4 FMUL.FTZ R52, R52, R25 ;  /* 0x000000193434c220 */ /* 0x000fe20000410000 */
[----:B--2---:R-:W-:Y:S01]  /*7a40*/  @!P5 FMUL.FTZ R51, R51, R16 ;  /* 0x000000103333d220 */ /* 0x004fe20000410000 */
[----:B------:R-:W0:Y:S01]  /*7a50*/  LDCU.64 UR14, c[0x0][0x518] ;  /* 0x0000a300ff0e77ac */ /* 0x000e220008000a00 */
[----:B-1----:R-:W-:Y:S01]  /*7a60*/  @!P3 FMUL.FTZ R38, R38, R19 ;  /* 0x000000132626b220 */ /* 0x002fe20000410000 */
[----:B------:R-:W-:-:S02]  /*7a70*/  F2FP.BF16.F32.PACK_AB R17, R31, R29 ;  /* 0x0000001d1f11723e */ /* 0x000fc400000010ff */
[----:B------:R-:W-:Y:S01]  /*7a80*/  F2FP.BF16.F32.PACK_AB R16, R28, R27 ;  /* 0x0000001b1c10723e */ /* 0x000fe200000010ff */
[----:B----4-:R-:W-:Y:S01]  /*7a90*/  @!P2 FMUL.FTZ R48, R48, R21 ;  /* 0x000000153030a220 */ /* 0x010fe20000410000 */
[----:B------:R-:W-:Y:S02]  /*7aa0*/  F2FP.BF16.F32.PACK_AB R19, R36, R34 ;  /* 0x000000222413723e */ /* 0x000fe400000010ff */
[----:B------:R-:W-:Y:S01]  /*7ab0*/  F2FP.BF16.F32.PACK_AB R18, R33, R32 ;  /* 0x000000202112723e */ /* 0x000fe200000010ff */
[----:B------:R-:W-:Y:S01]  /*7ac0*/  BAR.SYNC.DEFER_BLOCKING 0x0 ;  /* 0x0000000000007b1d */ /* 0x000fe20000010000 */
[----:B------:R-:W-:Y:S02]  /*7ad0*/  F2FP.BF16.F32.PACK_AB R23, R53, R52 ;  /* 0x000000343517723e */ /* 0x000fe400000010ff */
[----:B------:R-:W-:Y:S02]  /*7ae0*/  F2FP.BF16.F32.PACK_AB R22, R51, R50 ;  /* 0x000000323316723e */ /* 0x000fe400000010ff */
[----:B------:R-:W-:Y:S01]  /*7af0*/  F2FP.BF16.F32.PACK_AB R21, R48, R39 ;  /* 0x000000273015723e */ /* 0x000fe200000010ff */
[----:B0-----:R-:W-:-:S04]  /*7b00*/  UIMAD.WIDE.U32 UR16, UR34, UR14, UR16 ;  /* 0x0000000e221072a5 */ /* 0x001fc8000f8e0010 */
[----:B------:R-:W-:Y:S01]  /*7b10*/  UIMAD UR15, UR34, UR15, UR17 ;  /* 0x0000000f220f72a4 */ /* 0x000fe2000f8e0211 */
[----:B------:R-:W-:Y:S02]  /*7b20*/  STS.128 [R76], R16 ;  /* 0x000000104c007388 */ /* 0x000fe40000000c00 */
[----:B------:R-:W-:Y:S01]  /*7b30*/  UMOV UR14, UR16 ;  /* 0x00000010000e7c82 */ /* 0x000fe20008000000 */
[----:B------:R-:W-:Y:S02]  /*7b40*/  UIMAD UR17, UR8, UR27, URZ ;  /* 0x0000001b081172a4 */ /* 0x000fe4000f8e02ff */
[----:B------:R-:W-:-:S04]  /*7b50*/  UIMAD.WIDE.U32 UR14, UR8, UR26, UR14 ;  /* 0x0000001a080e72a5 */ /* 0x000fc8000f8e000e */
[----:B------:R-:W-:Y:S02]  /*7b60*/  UIADD3 UR16, UPT, UPT, UR15, UR17, URZ ;  /* 0x000000110f107290 */ /* 0x000fe4000fffe0ff */
[----:B------:R-:W-:-:S04]  /*7b70*/  ULEA UR15, UP0, UR14, UR28, 0x1 ;  /* 0x0000001c0e0f7291 */ /* 0x000fc8000f8008ff */
[----:B------:R-:W-:Y:S02]  /*7b80*/  ULEA.HI.X UR14, UR14, UR29, UR16, 0x1, UP0 ;  /* 0x0000001d0e0e7291 */ /* 0x000fe400080f0c10 */
[----:B------:R-:W-:-:S04]  /*7b90*/  MOV R2, UR15 ;  /* 0x0000000f00027c02 */ /* 0x000fc80008000f00 */
[----:B------:R-:W-:-:S03]  /*7ba0*/  MOV R3, UR14 ;  /* 0x0000000e00037c02 */ /* 0x000fc60008000f00 */
[----:B------:R-:W-:Y:S01]  /*7bb0*/  IMAD.WIDE.U32 R2, R0, 0x10, R2 ;  /* 0x0000001000027825 */ /* 0x000fe200078e0002 */
[----:B------:R-:W-:-:S04]  /*7bc0*/  UIADD3 UR22, UP0, UPT, UR22, -0x1000, URZ ;  /* 0xfffff00016167890 */ /* 0x000fc8000ff1e0ff */
[----:B------:R-:W-:Y:S01]  /*7bd0*/  UIADD3.X UR21, UPT, UPT, UR21, -0x1, URZ, UP0, !UPT ;  /* 0xffffffff15157890 */ /* 0x000fe200087fe4ff */
[----:B---3--:R-:W-:-:S04]  /*7be0*/  FADD.FTZ R7, R27, R20 ;  /* 0x000000141b077221 */ /* 0x008fc80000010000 */
[----:B------:R-:W-:-:S04]  /*7bf0*/  FADD.FTZ R4, R7, R28 ;  /* 0x0000001c07047221 */ /* 0x000fc80000010000 */
[----:B------:R-:W-:Y:S01]  /*7c00*/  FADD.FTZ R4, R4, R29 ;  /* 0x0000001d04047221 */ /* 0x000fe20000010000 */
[----:B------:R-:W-:-:S03]  /*7c10*/  F2FP.BF16.F32.PACK_AB R20, R38, R37 ;  /* 0x000000252614723e */ /* 0x000fc600000010ff */
[----:B------:R-:W-:Y:S02]  /*7c20*/  FADD.FTZ R31, R4, R31 ;  /* 0x0000001f041f7221 */ /* 0x000fe40000010000 */
[----:B------:R-:W-:Y:S01]  /*7c30*/  STS.128 [R76+0x10], R20 ;  /* 0x000010144c007388 */ /* 0x000fe20000000c00 */
[----:B------:R-:W-:Y:S01]  /*7c40*/  NOP ;  /* 0x0000000000007918 */ /* 0x000fe20000000000 */
[----:B------:R-:W-:Y:S02]  /*7c50*/  FADD.FTZ R32, R31, R32 ;  /* 0x000000201f207221 */ /* 0x000fe40000010000 */
[----:B------:R-:W0:Y:S02]  /*7c60*/  LDS.128 R12, [R77] ;  /* 0x000000004d0c7984 */ /* 0x000e240000000c00 */
[----:B------:R-:W-:Y:S02]  /*7c70*/  FADD.FTZ R33, R32, R33 ;  /* 0x0000002120217221 */ /* 0x000fe40000010000 */
[----:B------:R-:W1:Y:S02]  /*7c80*/  LDS.128 R24, [R77+0x200] ;  /* 0x000200004d187984 */ /* 0x000e640000000c00 */
        /* <DEDUP_REMOVED lines=9> */
[----:B0-----:R-:W-:Y:S04]  /*7d20*/  STG.E.128 desc[UR32][R2.64], R12 ;  /* 0x0000000c02007986 */ /* 0x001fe8000c101d20 */
[----:B-1----:R0:W-:Y:S01]  /*7d30*/  STG.E.128 desc[UR32][R2.64+0x200], R24 ;  /* 0x0002001802007986 */ /* 0x0021e2000c101d20 */
[----:B------:R-:W-:Y:S01]  /*7d40*/  UISETP.GT.AND UP0, UPT, UR12, 0x1, UPT ;  /* 0x000000010c00788c */ /* 0x000fe2000bf04270 */
[----:B0-----:R-:W-:-:S05]  /*7d50*/  FADD.FTZ R2, R52, R53 ;  /* 0x0000003534027221 */ /* 0x001fca0000010000 */
[----:B------:R0:W-:Y:S01]  /*7d60*/  STL [R1+0x8], R2 ;  /* 0x0000080201007387 */ /* 0x0001e20000100800 */
[----:B------:R-:W-:Y:S02]  /*7d70*/  UIADD3 UR10, UP3, UPT, UR10, -0x1000, URZ ;  /* 0xfffff0000a0a7890 */ /* 0x000fe4000ff7e0ff */
[----:B------:R-:W-:Y:S02]  /*7d80*/  UIADD3.X UR20, UPT, UPT, UR20, -0x1, URZ, UP1, !UPT ;  /* 0xffffffff14147890 */ /* 0x000fe40008ffe4ff */
[----:B------:R-:W-:Y:S02]  /*7d90*/  UIADD3.X UR18, UPT, UPT, UR18, -0x1, URZ, UP2, !UPT ;  /* 0xffffffff12127890 */ /* 0x000fe400097fe4ff */
[----:B------:R-:W-:Y:S01]  /*7da0*/  UIADD3.X UR11, UPT, UPT, UR11, -0x1, URZ, UP3, !UPT ;  /* 0xffffffff0b0b7890 */ /* 0x000fe20009ffe4ff */
[----:B------:R-:W-:Y:S01]  /*7db0*/  UMOV UR12, UR24 ;  /* 0x00000018000c7c82 */ /* 0x000fe20008000000 */
[----:B------:R-:W-:Y:S10]  /*7dc0*/  BRA.U UP0, `(.L_x_2240) ;  /* 0xffffff8900b07547 */ /* 0x000ff4000b83ffff */
.L_x_2161:
        /* <DEDUP_REMOVED lines=45> */
.L_x_2242:
[----:B------:R-:W-:Y:S05]  /*80a0*/  BSYNC.RECONVERGENT B0 ;  /* 0x0000000000007941 */ /* 0x000fea0003800200 */
.L_x_2241:
        /* <DEDUP_REMOVED lines=43> */
.L_x_2244:
[----:B------:R-:W-:Y:S05]  /*8360*/  BSYNC.RECONVERGENT B0 ;  /* 0x0000000000007941 */ /* 0x000fea0003800200 */
.L_x_2243:
        /* <DEDUP_REMOVED lines=15> */
.L_x_2246:
        /* <DEDUP_REMOVED lines=30> */
.L_x_2245:
[----:B------:R-:W-:Y:S05]  /*8640*/  EXIT ;  /* 0x000000000000794d */ /* 0x000fea0003800000 */
.L_x_2199:
[----:B------:R-:W-:Y:S01]  /*8650*/  HFMA2 R137, -RZ, RZ, 0, 5.9604644775390625e-08 ;  /* 0x00000001ff897431 */ /* 0x000fe200000001ff */
[----:B------:R-:W-:Y:S02]  /*8660*/  MOV R135, R133 ;  /* 0x0000008500877202 */ /* 0x000fe40000000f00 */
[----:B------:R-:W-:Y:S02]  /*8670*/  MOV R142, RZ ;  /* 0x000000ff008e7202 */ /* 0x000fe40000000f00 */
[----:B------:R-:W-:-:S07]  /*8680*/  MOV R86, 0xffffffff ;  /* 0xffffffff00567802 */ /* 0x000fce0000000f00 */
[----:B--2--5:R-:W-:Y:S05]  /*8690*/  WARPSYNC.COLLECTIVE R86, `(.L_x_2247) ;  /* 0x0000000056087348 */ /* 0x024fea0003c00000 */
[----:B------:R0:W1:Y:S02]  /*86a0*/  SHFL.UP P6, R87, R135, R137, R142 ;  /* 0x0400008987577389 */ /* 0x00006400000c008e */
[----:B012--5:R-:W-:Y:S05]  /*86b0*/  ENDCOLLECTIVE ;  /* 0x000000000000791b */ /* 0x027fea0003800000 */
.L_x_2247:
[----:B------:R-:W-:Y:S02]  /*86c0*/  MOV R135, R134 ;  /* 0x0000008600877202 */ /* 0x000fe40000000f00 */
[----:B------:R-:W-:-:S07]  /*86d0*/  MOV R136, R87 ;  /* 0x0000005700887202 */ /* 0x000fce0000000f00 */
[----:B------:R-:W-:Y:S05]  /*86e0*/  WARPSYNC.COLLECTIVE R86, `(.L_x_2248) ;  /* 0x0000000056087348 */ /* 0x000fea0003c00000 */
[----:B------:R0:W1:Y:S02]  /*86f0*/  SHFL.UP P6, R87, R135, R137, R142 ;  /* 0x0400008987577389 */ /* 0x00006400000c008e */
[----:B01----:R-:W-:Y:S05]  /*8700*/  ENDCOLLECTIVE ;  /* 0x000000000000791b */ /* 0x003fea0003800000 */
.L_x_2248:
        /* <DEDUP_REMOVED lines=8> */
.L_x_2249:
[----:B------:R-:W-:Y:S02]  /*8790*/  MOV R135, R138 ;  /* 0x0000008a00877202 */ /* 0x000fe40000000f00 */
[----:B------:R-:W-:-:S07]  /*87a0*/  MOV R136, R87 ;  /* 0x0000005700887202 */ /* 0x000fce0000000f00 */
[----:B------:R-:W-:Y:S05]  /*87b0*/  WARPSYNC.COLLECTIVE R86, `(.L_x_2250) ;  /* 0x0000000056087348 */ /* 0x000fea0003c00000 */
[----:B------:R0:W1:Y:S02]  /*87c0*/  SHFL.UP P6, R87, R135, R137, R142 ;  /* 0x0400008987577389 */ /* 0x00006400000c008e */
[----:B01----:R-:W-:Y:S05]  /*87d0*/  ENDCOLLECTIVE ;  /* 0x000000000000791b */ /* 0x003fea0003800000 */
.L_x_2250:
        /* <DEDUP_REMOVED lines=8> */
.L_x_2251:
[----:B------:R-:W-:Y:S02]  /*8860*/  MOV R135, R140 ;  /* 0x0000008c00877202 */ /* 0x000fe40000000f00 */
[----:B------:R-:W-:-:S07]  /*8870*/  MOV R134, R87 ;  /* 0x0000005700867202 */ /* 0x000fce0000000f00 */
[----:B------:R-:W-:Y:S05]  /*8880*/  WARPSYNC.COLLECTIVE R86, `(.L_x_2252) ;  /* 0x0000000056087348 */ /* 0x000fea0003c00000 */
[----:B------:R0:W1:Y:S02]  /*8890*/  SHFL.UP P6, R87, R135, R137, R142 ;  /* 0x0400008987577389 */ /* 0x00006400000c008e */
[----:B01----:R-:W-:Y:S05]  /*88a0*/  ENDCOLLECTIVE ;  /* 0x000000000000791b */ /* 0x003fea0003800000 */
.L_x_2252:
        /* <DEDUP_REMOVED lines=8> */
.L_x_2253:
[----:B------:R-:W-:Y:S02]  /*8930*/  MOV R135, R136 ;  /* 0x0000008800877202 */ /* 0x000fe40000000f00 */
[----:B------:R-:W-:-:S07]  /*8940*/  MOV R134, R87 ;  /* 0x0000005700867202 */ /* 0x000fce0000000f00 */
[----:B------:R-:W-:Y:S05]  /*8950*/  WARPSYNC.COLLECTIVE R86, `(.L_x_2254) ;  /* 0x0000000056087348 */ /* 0x000fea0003c00000 */
[----:B------:R0:W1:Y:S02]  /*8960*/  SHFL.UP P6, R87, R135, R137, R142 ;  /* 0x0400008987577389 */ /* 0x00006400000c008e */
[----:B01----:R-:W-:Y:S05]  /*8970*/  ENDCOLLECTIVE ;  /* 0x000000000000791b */ /* 0x003fea0003800000 */
.L_x_2254:
        /* <DEDUP_REMOVED lines=8> */
.L_x_2255:
[----:B------:R-:W-:Y:S02]  /*8a00*/  MOV R135, R134 ;  /* 0x0000008600877202 */ /* 0x000fe40000000f00 */
[----:B------:R-:W-:-:S07]  /*8a10*/  MOV R138, R87 ;  /* 0x00000057008a7202 */ /* 0x000fce0000000f00 */
[----:B------:R-:W-:Y:S05]  /*8a20*/  WARPSYNC.COLLECTIVE R86, `(.L_x_2256) ;  /* 0x0000000056087348 */ /* 0x000fea0003c00000 */
[----:B------:R0:W1:Y:S02]  /*8a30*/  SHFL.UP P6, R87, R135, R137, R142 ;  /* 0x0400008987577389 */ /* 0x00006400000c008e */
[----:B01----:R-:W-:Y:S05]  /*8a40*/  ENDCOLLECTIVE ;  /* 0x000000000000791b */ /* 0x003fea0003800000 */
.L_x_2256:
[----:B------:R-:W-:Y:S05]  /*8a50*/  BRA `(.L_x_2257) ;  /* 0xffffffb800cc7947 */ /* 0x000fea000383ffff */
.L_x_2200:
[----:B------:R-:W-:Y:S01]  /*8a60*/  HFMA2 R147, -RZ, RZ, 0, 1.847743988037109375e-06 ;  /* 0x0000001fff937431 */ /* 0x000fe200000001ff */
[----:B------:R-:W-:Y:S01]  /*8a70*/  BSSY B0, `(.L_x_2258) ;  /* 0x0000007000007945 */ /* 0x000fe20003800000 */
[----:B------:R-:W-:Y:S02]  /*8a80*/  MOV R87, R133 ;  /* 0x0000008500577202 */ /* 0x000fe40000000f00 */
[----:B------:R-:W-:Y:S02]  /*8a90*/  MOV R148, 0x1f ;  /* 0x0000001f00947802 */ /* 0x000fe40000000f00 */
[----:B------:R-:W-:-:S07]  /*8aa0*/  MOV R86, 0xffffffff ;  /* 0xffffffff00567802 */ /* 0x000fce0000000f00 */
[----:B--2--5:R-:W-:Y:S05]  /*8ab0*/  WARPSYNC.COLLECTIVE R86, `(.L_x_2259) ;  /* 0x0000000056087348 */ /* 0x024fea0003c00000 */
[----:B------:R0:W1:Y:S02]  /*8ac0*/  SHFL.IDX P2, R149, R87, R147, R148 ;  /* 0x0000009357957389 */ /* 0x0000640000040094 */
[----:B012--5:R-:W-:Y:S05]  /*8ad0*/  ENDCOLLECTIVE ;  /* 0x000000000000791b */ /* 0x027fea0003800000 */
.L_x_2259:
[----:B------:R-:W-:Y:S05]  /*8ae0*/  BSYNC B0 ;  /* 0x0000000000007941 */ /* 0x000fea0003800000 */
.L_x_2258:
[----:B------:R-:W-:Y:S05]  /*8af0*/  BRA `(.L_x_2260) ;  /* 0xffffffb800bc7947 */ /* 0x000fea000383ffff */
.L_x_2201:
        /* <DEDUP_REMOVED lines=8> */
.L_x_2262:
[----:B------:R-:W-:Y:S05]  /*8b80*/  BSYNC B0 ;  /* 0x0000000000007941 */ /* 0x000fea0003800000 */
.L_x_2261:
[----:B------:R-:W-:Y:S05]  /*8b90*/  BRA `(.L_x_2263) ;  /* 0xffffffb8009c7947 */ /* 0x000fea000383ffff */
.L_x_2202:
[----:B------:R-:W-:Y:S01]  /*8ba0*/  HFMA2 R137, -RZ, RZ, 0, 5.9604644775390625e-08 ;  /* 0x00000001ff897431 */ /* 0x000fe200000001ff */
[----:B------:R-:W-:Y:S01]  /*8bb0*/  BSSY B0, `(.L_x_2264) ;  /* 0x0000007000007945 */ /* 0x000fe20003800000 */
[----:B------:R-:W-:Y:S02]  /*8bc0*/  MOV R135, R133 ;  /* 0x0000008500877202 */ /* 0x000fe40000000f00 */
[----:B------:R-:W-:Y:S02]  /*8bd0*/  MOV R142, RZ ;  /* 0x000000ff008e7202 */ /* 0x000fe40000000f00 */
[----:B------:R-:W-:-:S07]  /*8be0*/  MOV R86, 0xffffffff ;  /* 0xffffffff00567802 */ /* 0x000fce0000000f00 */
[----:B--2--5:R-:W-:Y:S05]  /*8bf0*/  WARPSYNC.COLLECTIVE R86, `(.L_x_2265) ;  /* 0x0000000056087348 */ /* 0x024fea0003c00000 */
[----:B------:R0:W1:Y:S02]  /*8c00*/  SHFL.UP P6, R87, R135, R137, R142 ;  /* 0x0400008987577389 */ /* 0x00006400000c008e */
[----:B012--5:R-:W-:Y:S05]  /*8c10*/  ENDCOLLECTIVE ;  /* 0x000000000000791b */ /* 0x027fea0003800000 */
.L_x_2265:
[----:B------:R-:W-:Y:S05]  /*8c20*/  BSYNC B0 ;  /* 0x0000000000007941 */ /* 0x000fea0003800000 */
.L_x_2264:
        /* <DEDUP_REMOVED lines=10> */
.L_x_2266:
[----:B------:R-:W-:Y:S02]  /*8cd0*/  MOV R134, R87 ;  /* 0x0000005700867202 */ /* 0x000fe40000000f00 */
[----:B------:R-:W-:-:S07]  /*8ce0*/  MOV R87, R40 ;  /* 0x0000002800577202 */ /* 0x000fce0000000f00 */
[----:B------:R-:W-:Y:S05]  /*8cf0*/  WARPSYNC.COLLECTIVE R86, `(.L_x_2267) ;  /* 0x0000000056087348 */ /* 0x000fea0003c00000 */
[----:B------:R0:W1:Y:S02]  /*8d00*/  SHFL.IDX P2, R149, R87, R147, R148 ;  /* 0x0000009357957389 */ /* 0x0000640000040094 */
[----:B01----:R-:W-:Y:S05]  /*8d10*/  ENDCOLLECTIVE ;  /* 0x000000000000791b */ /* 0x003fea0003800000 */
.L_x_2267:
[----:B------:R-:W-:Y:S02]  /*8d20*/  MOV R87, R41 ;  /* 0x0000002900577202 */ /* 0x000fe40000000f00 */
[----:B------:R-:W-:-:S07]  /*8d30*/  MOV R40, R149 ;  /* 0x0000009500287202 */ /* 0x000fce0000000f00 */
[----:B------:R-:W-:Y:S05]  /*8d40*/  WARPSYNC.COLLECTIVE R86, `(.L_x_2268) ;  /* 0x0000000056087348 */ /* 0x000fea0003c00000 */
[----:B------:R0:W1:Y:S02]  /*8d50*/  SHFL.IDX P2, R149, R87, R147, R148 ;  /* 0x0000009357957389 */ /* 0x0000640000040094 */
[----:B01----:R-:W-:Y:S05]  /*8d60*/  ENDCOLLECTIVE ;  /* 0x000000000000791b */ /* 0x003fea0003800000 */
.L_x_2268:
[----:B------:R-:W-:Y:S01]  /*8d70*/  MOV R41, R149 ;  /* 0x0000009500297202 */ /* 0x000fe20000000f00 */
[----:B------:R-:W-:Y:S06]  /*8d80*/  BRA `(.L_x_2269) ;  /* 0xffffffb800387947 */ /* 0x000fec000383ffff */
.L_x_2204:
        /* <DEDUP_REMOVED lines=9> */
.L_x_2270:
[----:B------:R-:W-:Y:S02]  /*8e20*/  ISETP.GT.U32.AND P6, PT, R156, 0xf, PT ;  /* 0x0000000f9c00780c */ /* 0x000fe40003fc4070 */
[----:B------:R-:W-:Y:S02]  /*8e30*/  MOV R147, R149 ;  /* 0x0000009500937202 */ /* 0x000fe40000000f00 */
[----:B------:R-:W-:-:S03]  /*8e40*/  MOV R149, R163 ;  /* 0x000000a300957202 */ /* 0x000fc60000000f00 */
[----:B------:R-:W-:-:S07]  /*8e50*/  @P3 FMUL.FTZ R147, R147, R162 ;  /* 0x000000a293933220 */ /* 0x000fce0000410000 */
[----:B------:R-:W-:Y:S05]  /*8e60*/  WARPSYNC.COLLECTIVE R86, `(.L_x_2271) ;  /* 0x0000000056087348 */ /* 0x000fea0003c00000 */
[----:B------:R0:W1:Y:S02]  /*8e70*/  SHFL.DOWN P2, R149, R149, R87, R148 ;  /* 0x0800005795957389 */ /* 0x0000640000040094 */
[----:B01----:R-:W-:Y:S05]  /*8e80*/  ENDCOLLECTIVE ;  /* 0x000000000000791b */ /* 0x003fea0003800000 */
.L_x_2271:
[----:B------:R-:W-:Y:S01]  /*8e90*/  HFMA2 R87, -RZ, RZ, 0, 1.1920928955078125e-07 ;  /* 0x00000002ff577431 */ /* 0x000fe200000001ff */
[----:B------:R-:W-:-:S05]  /*8ea0*/  MOV R86, R149 ;  /* 0x0000009500567202 */ /* 0x000fca0000000f00 */
[----:B------:R-:W-:Y:S01]  /*8eb0*/  @P3 FFMA.FTZ R86, R162, R86, R163 ;  /* 0x00000056a2563223 */ /* 0x000fe200000100a3 */
[----:B------:R-:W-:-:S04]  /*8ec0*/  @P3 MOV R162, R147 ;  /* 0x0000009300a23202 */ /* 0x000fc80000000f00 */
[----:B------:R-:W-:Y:S02]  /*8ed0*/  @P3 MOV R163, R86 ;  /* 0x0000005600a33202 */ /* 0x000fe40000000f00 */
[----:B------:R-:W-:Y:S02]  /*8ee0*/  MOV R149, R162 ;  /* 0x000000a200957202 */ /* 0x000fe40000000f00 */
[----:B------:R-:W-:Y:S02]  /*8ef0*/  MOV R86, 0xffffffff ;  /* 0xffffffff00567802 */ /* 0x000fe40000000f00 */
[----:B------:R-:W-:-:S13]  /*8f00*/  ISETP.GT.U32.AND P3, PT, R156, 0x1d, PT ;  /* 0x0000001d9c00780c */ /* 0x000fda0003f64070 */
[----:B------:R-:W-:Y:S05]  /*8f10*/  WARPSYNC.COLLECTIVE R86, `(.L_x_2272) ;  /* 0x0000000056087348 */ /* 0x000fea0003c00000 */
[----:B------:R0:W1:Y:S02]  /*8f20*/  SHFL.DOWN P2, R149, R149, R87, R148 ;  /* 0x0800005795957389 */ /* 0x0000640000040094 */
[----:B01----:R-:W-:Y:S05]  /*8f30*/  ENDCOLLECTIVE ;  /* 0x000000000000791b */ /* 0x003fea0003800000 */
.L_x_2272:
[----:B------:R-:W-:Y:S02]  /*8f40*/  MOV R147, R149 ;  /* 0x0000009500937202 */ /* 0x000fe40000000f00 */
[----:B------:R-:W-:-:S03]  /*8f50*/  MOV R149, R163 ;  /* 0x000000a300957202 */ /* 0x000fc60000000f00 */
[----:B------:R-:W-:-:S07]  /*8f60*/  @!P3 FMUL.FTZ R147, R162, R147 ;  /* 0x00000093a293b220 */ /* 0x000fce0000410000 */
[----:B------:R-:W-:Y:S05]  /*8f70*/  WARPSYNC.COLLECTIVE R86, `(.L_x_2273) ;  /* 0x0000000056087348 */ /* 0x000fea0003c00000 */
[----:B------:R0:W1:Y:S02]  /*8f80*/  SHFL.DOWN P2, R149, R149, R87, R148 ;  /* 0x0800005795957389 */ /* 0x0000640000040094 */
[----:B01----:R-:W-:Y:S05]  /*8f90*/  ENDCOLLECTIVE ;  /* 0x000000000000791b */ /* 0x003fea0003800000 */
.L_x_2273:
[----:B------:R-:W-:Y:S01]  /*8fa0*/  HFMA2 R87, -RZ, RZ, 0, 2.384185791015625e-07 ;  /* 0x00000004ff577431 */ /* 0x000fe200000001ff */
[----:B------:R-:W-:-:S05]  /*8fb0*/  MOV R86, R149 ;  /* 0x0000009500567202 */ /* 0x000fca0000000f00 */
[----:B------:R-:W-:Y:S01]  /*8fc0*/  @!P3 FFMA.FTZ R86, R162, R86, R163 ;  /* 0x00000056a256b223 */ /* 0x000fe200000100a3 */
[----:B------:R-:W-:-:S04]  /*8fd0*/  @!P3 MOV R162, R147 ;  /* 0x0000009300a2b202 */ /* 0x000fc80000000f00 */
[----:B------:R-:W-:Y:S02]  /*8fe0*/  @!P3 MOV R163, R86 ;  /* 0x0000005600a3b202 */ /* 0x000fe40000000f00 */
[----:B------:R-:W-:Y:S02]  /*8ff0*/  MOV R149, R162 ;  /* 0x000000a200957202 */ /* 0x000fe40000000f00 */
[----:B------:R-:W-:-:S07]  /*9000*/  MOV R86, 0xffffffff ;  /* 0xffffffff00567802 */ /* 0x000fce0000000f00 */
[----:B------:R-:W-:Y:S05]  /*9010*/  WARPSYNC.COLLECTIVE R86, `(.L_x_2274) ;  /* 0x0000000056087348 */ /* 0x000fea0003c00000 */
[----:B------:R0:W1:Y:S02]  /*9020*/  SHFL.DOWN P2, R149, R149, R87, R148 ;  /* 0x0800005795957389 */ /* 0x0000640000040094 */
[----:B01----:R-:W-:Y:S05]  /*9030*/  ENDCOLLECTIVE ;  /* 0x000000000000791b */ /* 0x003fea0003800000 */
.L_x_2274:
[----:B------:R-:W-:Y:S02]  /*9040*/  MOV R147, R149 ;  /* 0x0000009500937202 */ /* 0x000fe40000000f00 */
[----:B------:R-:W-:-:S03]  /*9050*/  MOV R149, R163 ;  /* 0x000000a300957202 */ /* 0x000fc60000000f00 */
[----:B------:R-:W-:-:S07]  /*9060*/  @!P4 FMUL.FTZ R147, R162, R147 ;  /* 0x00000093a293c220 */ /* 0x000fce0000410000 */
[----:B------:R-:W-:Y:S05]  /*9070*/  WARPSYNC.COLLECTIVE R86, `(.L_x_2275) ;  /* 0x0000000056087348 */ /* 0x000fea0003c00000 */
[----:B------:R0:W1:Y:S02]  /*9080*/  SHFL.DOWN P2, R149, R149, R87, R148 ;  /* 0x0800005795957389 */ /* 0x0000640000040094 */
[----:B01----:R-:W-:Y:S05]  /*9090*/  ENDCOLLECTIVE ;  /* 0x000000000000791b */ /* 0x003fea0003800000 */
.L_x_2275:
[----:B------:R-:W-:Y:S01]  /*90a0*/  HFMA2 R87, -RZ, RZ, 0, 4.76837158203125e-07 ;  /* 0x00000008ff577431 */ /* 0x000fe200000001ff */
        /* <DEDUP_REMOVED lines=9> */
.L_x_2276:
[----:B------:R-:W-:Y:S02]  /*9140*/  MOV R147, R149 ;  /* 0x0000009500937202 */ /* 0x000fe40000000f00 */
[----:B------:R-:W-:-:S03]  /*9150*/  MOV R149, R163 ;  /* 0x000000a300957202 */ /* 0x000fc60000000f00 */
[----:B------:R-:W-:-:S07]  /*9160*/  @!P5 FMUL.FTZ R147, R162, R147 ;  /* 0x00000093a293d220 */ /* 0x000fce0000410000 */
[----:B------:R-:W-:Y:S05]  /*9170*/  WARPSYNC.COLLECTIVE R86, `(.L_x_2277) ;  /* 0x0000000056087348 */ /* 0x000fea0003c00000 */
[----:B------:R0:W1:Y:S02]  /*9180*/  SHFL.DOWN P2, R149, R149, R87, R148 ;  /* 0x0800005795957389 */ /* 0x0000640000040094 */
[----:B01----:R-:W-:Y:S05]  /*9190*/  ENDCOLLECTIVE ;  /* 0x000000000000791b */ /* 0x003fea0003800000 */
.L_x_2277:
[----:B------:R-:W-:Y:S01]  /*91a0*/  HFMA2 R87, -RZ, RZ, 0, 9.5367431640625e-07 ;  /* 0x00000010ff577431 */ /* 0x000fe200000001ff */
        /* <DEDUP_REMOVED lines=9> */
.L_x_2278:
[----:B------:R-:W-:Y:S02]  /*9240*/  MOV R147, R149 ;  /* 0x0000009500937202 */ /* 0x000fe40000000f00 */
[----:B------:R-:W-:-:S03]  /*9250*/  MOV R149, R163 ;  /* 0x000000a300957202 */ /* 0x000fc60000000f00 */
[----:B------:R-:W-:-:S07]  /*9260*/  @!P6 FMUL.FTZ R147, R162, R147 ;  /* 0x00000093a293e220 */ /* 0x000fce0000410000 */
[----:B------:R-:W-:Y:S05]  /*9270*/  WARPSYNC.COLLECTIVE R86, `(.L_x_2279) ;  /* 0x0000000056087348 */ /* 0x000fea0003c00000 */
[----:B------:R0:W1:Y:S02]  /*9280*/  SHFL.DOWN P2, R149, R149, R87, R148 ;  /* 0x0800005795957389 */ /* 0x0000640000040094 */
[----:B01----:R-:W-:Y:S05]  /*9290*/  ENDCOLLECTIVE ;  /* 0x000000000000791b */ /* 0x003fea0003800000 */
.L_x_2279:
[----:B------:R-:W-:-:S05]  /*92a0*/  MOV R86, R149 ;  /* 0x0000009500567202 */ /* 0x000fca0000000f00 */
[----:B------:R-:W-:Y:S01]  /*92b0*/  @!P6 FFMA.FTZ R86, R162, R86, R163 ;  /* 0x00000056a256e223 */ /* 0x000fe200000100a3 */
[----:B------:R-:W-:Y:S01]  /*92c0*/  @!P6 MOV R162, R147 ;  /* 0x0000009300a2e202 */ /* 0x000fe20000000f00 */
[----:B------:R-:W-:-:S03]  /*92d0*/  HFMA2 R147, -RZ, RZ, 0, 0 ;  /* 0x00000000ff937431 */ /* 0x000fc600000001ff */
[----:B------:R-:W-:Y:S02]  /*92e0*/  @!P6 MOV R163, R86 ;  /* 0x0000005600a3e202 */ /* 0x000fe40000000f00 */
[----:B------:R-:W-:Y:S02]  /*92f0*/  MOV R87, R162 ;  /* 0x000000a200577202 */ /* 0x000fe40000000f00 */
[----:B------:R-:W-:-:S07]  /*9300*/  MOV R86, 0xffffffff ;  /* 0xffffffff00567802 */ /* 0x000fce0000000f00 */
[----:B------:R-:W-:Y:S05]  /*9310*/  WARPSYNC.COLLECTIVE R86, `(.L_x_2280) ;  /* 0x0000000056087348 */ /* 0x000fea0003c00000 */
[----:B------:R0:W1:Y:S02]  /*9320*/  SHFL.IDX P2, R149, R87, R147, R148 ;  /* 0x0000009357957389 */ /* 0x0000640000040094 */
[----:B01----:R-:W-:Y:S05]  /*9330*/  ENDCOLLECTIVE ;  /* 0x000000000000791b */ /* 0x003fea0003800000 */
.L_x_2280:
[----:B------:R-:W-:Y:S02]  /*9340*/  MOV R87, R163 ;  /* 0x000000a300577202 */ /* 0x000fe40000000f00 */
[----:B------:R-:W-:-:S07]  /*9350*/  MOV R157, R149 ;  /* 0x00000095009d7202 */ /* 0x000fce0000000f00 */
[----:B------:R-:W-:Y:S05]  /*9360*/  WARPSYNC.COLLECTIVE R86, `(.L_x_2281) ;  /* 0x0000000056087348 */ /* 0x000fea0003c00000 */
[----:B------:R0:W1:Y:S02]  /*9370*/  SHFL.IDX P2, R149, R87, R147, R148 ;  /* 0x0000009357957389 */ /* 0x0000640000040094 */
[----:B01----:R-:W-:Y:S05]  /*9380*/  ENDCOLLECTIVE ;  /* 0x000000000000791b */ /* 0x003fea0003800000 */
.L_x_2281:
[----:B------:R-:W-:Y:S01]  /*9390*/  HFMA2 R87, -RZ, RZ, 0, 5.9604644775390625e-08 ;  /* 0x00000001ff577431 */ /* 0x000fe200000001ff */
[----:B------:R-:W-:Y:S02]  /*93a0*/  MOV R156, R149 ;  /* 0x00000095009c7202 */ /* 0x000fe40000000f00 */
[----:B------:R-:W-:-:S03]  /*93b0*/  MOV R149, R162 ;  /* 0x000000a200957202 */ /* 0x000fc60000000f00 */
[-C--:B------:R-:W-:Y:S01]  /*93c0*/  FFMA.FTZ R156, R41, R157.reuse, R156 ;  /* 0x0000009d299c7223 */ /* 0x080fe2000001009c */
[----:B------:R-:W-:-:S07]  /*93d0*/  FMUL.FTZ R157, R40, R157 ;  /* 0x0000009d289d7220 */ /* 0x000fce0000410000 */
[----:B------:R-:W-:Y:S05]  /*93e0*/  WARPSYNC.COLLECTIVE R86, `(.L_x_2282) ;  /* 0x0000000056087348 */ /* 0x000fea0003c00000 */
[----:B------:R0:W1:Y:S02]  /*93f0*/  SHFL.DOWN P2, R149, R149, R87, R148 ;  /* 0x0800005795957389 */ /* 0x0000640000040094 */
[----:B01----:R-:W-:Y:S05]  /*9400*/  ENDCOLLECTIVE ;  /* 0x000000000000791b */ /* 0x003fea0003800000 */
.L_x_2282:
[----:B------:R-:W-:Y:S02]  /*9410*/  MOV R162, R149 ;  /* 0x0000009500a27202 */ /* 0x000fe40000000f00 */
[----:B------:R-:W-:-:S07]  /*9420*/  MOV R149, R163 ;  /* 0x000000a300957202 */ /* 0x000fce0000000f00 */
[----:B------:R-:W-:Y:S05]  /*9430*/  WARPSYNC.COLLECTIVE R86, `(.L_x_2283) ;  /* 0x0000000056087348 */ /* 0x000fea0003c00000 */
[----:B------:R0:W1:Y:S02]  /*9440*/  SHFL.DOWN P2, R149, R149, R87, R148 ;  /* 0x0800005795957389 */ /* 0x0000640000040094 */
[----:B01----:R-:W-:Y:S05]  /*9450*/  ENDCOLLECTIVE ;  /* 0x000000000000791b */ /* 0x003fea0003800000 */
.L_x_2283:
[----:B------:R-:W-:Y:S02]  /*9460*/  MOV R87, R40 ;  /* 0x0000002800577202 */ /* 0x000fe40000000f00 */
[----:B------:R-:W-:-:S07]  /*9470*/  MOV R163, R149 ;  /* 0x0000009500a37202 */ /* 0x000fce0000000f00 */
[----:B------:R-:W-:Y:S05]  /*9480*/  WARPSYNC.COLLECTIVE R86, `(.L_x_2284) ;  /* 0x0000000056087348 */ /* 0x000fea0003c00000 */
[----:B------:R0:W1:Y:S02]  /*9490*/  SHFL.IDX P2, R149, R87, R147, R148 ;  /* 0x0000009357957389 */ /* 0x0000640000040094 */
[----:B01----:R-:W-:Y:S05]  /*94a0*/  ENDCOLLECTIVE ;  /* 0x000000000000791b */ /* 0x003fea0003800000 */
.L_x_2284:
[----:B------:R-:W-:Y:S02]  /*94b0*/  MOV R87, R41 ;  /* 0x0000002900577202 */ /* 0x000fe40000000f00 */
[----:B------:R-:W-:-:S07]  /*94c0*/  MOV R40, R149 ;  /* 0x0000009500287202 */ /* 0x000fce0000000f00 */
[----:B------:R-:W-:Y:S05]  /*94d0*/  WARPSYNC.COLLECTIVE R86, `(.L_x_2285) ;  /* 0x0000000056087348 */ /* 0x000fea0003c00000 */
[----:B------:R0:W1:Y:S02]  /*94e0*/  SHFL.IDX P2, R149, R87, R147, R148 ;  /* 0x0000009357957389 */ /* 0x0000640000040094 */
[----:B01----:R-:W-:Y:S05]  /*94f0*/  ENDCOLLECTIVE ;  /* 0x000000000000791b */ /* 0x003fea0003800000 */
.L_x_2285:
[----:B------:R-:W-:Y:S02]  /*9500*/  MOV R41, R149 ;  /* 0x0000009500297202 */ /* 0x000fe40000000f00 */
[----:B------:R-:W-:Y:S01]  /*9510*/  ISETP.NE.AND P2, PT, R78, 0x1f, PT ;  /* 0x0000001f4e00780c */ /* 0x000fe20003f45270 */
[----:B------:R-:W-:-:S12]  /*9520*/  BRA `(.L_x_2286) ;  /* 0xffffffb800e07947 */ /* 0x000fd8000383ffff */
.L_x_2287:
        /* <DEDUP_REMOVED lines=13> */
.L_x_10430:


//--------------------- .text._Z25selective_scan_bwd_kernelI32Selective_Scan_bwd_kernel_traitsILi128ELi16ELb1ELb0ELb1ELb1ELb1EN3c108BFloat16EfEEv12SSMParamsBwd --------------------------
	.section	.text._Z25selective_scan_bwd_kernelI32Selective_Scan_bwd_kernel_traitsILi128ELi16ELb1ELb0ELb1ELb1ELb1EN3c108BFloat16EfEEv12SSMParamsBwd,"ax",@progbits
	.align	128
        .global         _Z25selective_scan_bwd_kernelI32Selective_Scan_bwd_kernel_traitsILi128ELi16ELb1ELb0ELb1ELb1ELb1EN3c108BFloat16EfEEv12SSMParamsBwd
        .type           _Z25selective_scan_bwd_kernelI32Selective_Scan_bwd_kernel_traitsILi128ELi16ELb1ELb0ELb1ELb1ELb1EN3c108BFloat16EfEEv12SSMParamsBwd,@function
        .size           _Z25selective_scan_bwd_kernelI32Selective_Scan_bwd_kernel_traitsILi128ELi16ELb1ELb0ELb1ELb1ELb1EN3c108BFloat16EfEEv12SSMParamsBwd,(.L_x_10431 - _Z25selective_scan_bwd_kernelI32Selective_Scan_bwd_kernel_traitsILi128ELi16ELb1ELb0ELb1ELb1ELb1EN3c108BFloat16EfEEv12SSMParamsBwd)
        .other          _Z25selective_scan_bwd_kernelI32Selective_Scan_bwd_kernel_traitsILi128ELi16ELb1ELb0ELb1ELb1ELb1EN3c108BFloat16EfEEv12SSMParamsBwd,@"STO_CUDA_ENTRY STV_DEFAULT"
_Z25selective_scan_bwd_kernelI32Selective_Scan_bwd_kernel_traitsILi128ELi16ELb1ELb0ELb1ELb1ELb1EN3c108BFloat16EfEEv12SSMParamsBwd:
.text._Z25selective_scan_bwd_kernelI32Selective_Scan_bwd_kernel_traitsILi128ELi16ELb1ELb0ELb1ELb1ELb1EN3c108BFloat16EfEEv12SSMParamsBwd:
        /* <DEDUP_REMOVED lines=26> */
[----:B------:R-:W-:Y:S01]  /*01a0*/  MOV R5, UR7 ;  /* 0x0000000700057c02 */ /* 0x000fe20008000f00 */
        /* <DEDUP_REMOVED lines=14> */
[----:B------:R-:W-:-:S02]  /*0290*/  UIMAD UR23, UR10, UR23, UR5 ;  /* 0x000000170a1772a4 */ /* 0x000fc4000f8e0205 */
        /* <DEDUP_REMOVED lines=11> */
[----:B------:R-:W-:Y:S02]  /*0350*/  UIADD3.X UR11, UPT, UPT, UR16, UR11, URZ, UP2, !UPT ;  /* 0x0000000b100b7290 */ /* 0x000fe400097fe4ff */
[----:B------:R-:W-:Y:S02]  /*0360*/  UIADD3.X UR20, UPT, UPT, UR16, UR23, URZ, UP0, !UPT ;  /* 0x0000001710147290 */ /* 0x000fe400087fe4ff */
[----:B--2---:R-:W-:-:S02]  /*0370*/  UISETP.NE.U32.AND UP0, UPT, UR26, URZ, UPT ;  /* 0x000000ff1a00728c */ /* 0x004fc4000bf05070 */
[----:B------:R-:W-:Y:S02]  /*0380*/  ULEA.HI.X UR20, UR22, UR13, UR20, 0x1, UP1 ;  /* 0x0000000d16147291 */ /* 0x000fe400088f0c14 */
[----:B------:R-:W-:Y:S01]  /*0390*/  UISETP.NE.AND.EX UP0, UPT, UR27, URZ, UPT, UP0 ;  /* 0x000000ff1b00728c */ /* 0x000fe2000bf05300 */
[----:B------:R-:W2:Y:S01]  /*03a0*/  LDCU.64 UR26, c[0x0][0x3e8] ;  /* 0x00007d00ff1a77ac */ /* 0x000ea20008000a00 */
        /* <DEDUP_REMOVED lines=11> */
[----:B------:R-:W-:-:S05]  /*0460*/  ULEA.HI.X UR13, UR21, UR15, UR11, 0x1, UP3 ;  /* 0x0000000f150d7291 */ /* 0x000fca00098f0c0b */
[----:B------:R-:W-:Y:S01]  /*0470*/  UMOV UR11, UR5 ;  /* 0x00000005000b7c82 */ /* 0x000fe20008000000 */
[----:B------:R-:W-:Y:S02]  /*0480*/  UIMAD.WIDE.U32 UR4, UR8, UR18, URZ ;  /* 0x00000012080472a5 */ /* 0x000fe4000f8e00ff */
[----:B------:R-:W-:Y:S02]  /*0490*/  UIADD3 UR21, UPT, UPT, -UR11, URZ, URZ ;  /* 0x000000ff0b157290 */ /* 0x000fe4000fffe1ff */
[----:B------:R-:W-:Y:S02]  /*04a0*/  UIMAD UR5, UR8, UR19, UR5 ;  /* 0x00000013080572a4 */ /* 0x000fe4000f8e0205 */
[----:B------:R-:W-:Y:S02]  /*04b0*/  UIMAD UR21, UR29, UR21, UR24 ;  /* 0x000000151d1572a4 */ /* 0x000fe4000f8e0218 */
[----:B------:R-:W-:Y:S02]  /*04c0*/  UIMAD.WIDE.U32 UR14, UR10, UR30, UR4 ;  /* 0x0000001e0a0e72a5 */ /* 0x000fe4000f8e0004 */
[----:B------:R-:W-:-:S02]  /*04d0*/  UISETP.GT.U32.AND UP2, UPT, UR29, UR21, UPT ;  /* 0x000000151d00728c */ /* 0x000fc4000bf44070 */
[----:B-1----:R-:W-:Y:S02]  /*04e0*/  UIMAD.WIDE.U32 UR18, UR8, UR6, URZ ;  /* 0x00000006081272a5 */ /* 0x002fe4000f8e00ff */
[----:B------:R-:W-:Y:S02]  /*04f0*/  UIMAD UR22, UR10, UR31, UR15 ;  /* 0x0000001f0a1672a4 */ /* 0x000fe4000f8e020f */
[----:B------:R-:W-:Y:S02]  /*0500*/  ULOP3.LUT UR15, UR10, UR28, URZ, 0x3c, !UPT ;  /* 0x0000001c0a0f7292 */ /* 0x000fe4000f8e3cff */
[----:B------:R-:W-:Y:S01]  /*0510*/  UIMAD UR19, UR8, UR7, UR19 ;  /* 0x00000007081372a4 */ /* 0x000fe2000f8e0213 */
[----:B------:R-:W1:Y:S02]  /*0520*/  LDCU.64 UR6, c[0x0][0x528] ;  /* 0x0000a500ff0677ac */ /* 0x000e640008000a00 */
[----:B------:R-:W-:Y:S02]  /*0530*/  @!UP2 UIADD3 UR21, UPT, UPT, UR21, -UR29, URZ ;  /* 0x8000001d1515a290 */ /* 0x000fe4000fffe0ff */
[----:B------:R-:W-:-:S02]  /*0540*/  @!UP2 UIADD3 UR11, UPT, UPT, UR11, 0x1, URZ ;  /* 0x000000010b0ba890 */ /* 0x000fc4000fffe0ff */
[----:B------:R-:W-:Y:S02]  /*0550*/  UISETP.GE.U32.AND UP1, UPT, UR21, UR29, UPT ;  /* 0x0000001d1500728c */ /* 0x000fe4000bf26070 */
[----:B------:R-:W-:Y:S01]  /*0560*/  UISETP.GE.AND UP2, UPT, UR15, URZ, UPT ;  /* 0x000000ff0f00728c */ /* 0x000fe2000bf46270 */
[----:B------:R-:W3:Y:S01]  /*0570*/  @UP0 LDCU UR15, c[0x0][0x384] ;  /* 0x00007080ff0f07ac */ /* 0x000ee20008000800 */
[----:B------:R-:W4:Y:S07]  /*0580*/  LDCU.64 UR4, c[0x0][0x450] ;  /* 0x00008a00ff0477ac */ /* 0x000f2e0008000a00 */
[----:B------:R-:W-:-:S02]  /*0590*/  @UP1 UIADD3 UR11, UPT, UPT, UR11, 0x1, URZ ;  /* 0x000000010b0b1890 */ /* 0x000fc4000fffe0ff */
[----:B------:R-:W-:Y:S02]  /*05a0*/  UISETP.NE.AND UP1, UPT, UR28, URZ, UPT ;  /* 0x000000ff1c00728c */ /* 0x000fe4000bf25270 */
[----:B------:R-:W-:Y:S02]  /*05b0*/  @!UP2 UIADD3 UR11, UPT, UPT, -UR11, URZ, URZ ;  /* 0x000000ff0b0ba290 */ /* 0x000fe4000fffe1ff */
[----:B------:R-:W-:Y:S01]  /*05c0*/  UIADD3 UR14, UP2, UPT, UR17, UR14, URZ ;  /* 0x0000000e110e7290 */ /* 0x000fe2000ff5e0ff */
[----:B------:R-:W5:Y:S03]  /*05d0*/  @UP0 LDCU.64 UR30, c[0x0][0x480] ;  /* 0x00009000ff1e07ac */ /* 0x000f660008000a00 */
        /* <DEDUP_REMOVED lines=29> */
[----:B------:R-:W-:Y:S01]  /*07b0*/  UMOV UR15, UR12 ;  /* 0x0000000c000f7c82 */ /* 0x000fe20008000000 */
[----:B------:R2:W-:Y:S01]  /*07c0*/  STL [R1+0x10], RZ ;  /* 0x000010ff01007387 */ /* 0x0005e20000100800 */
[----:B------:R-:W3:Y:S03]  /*07d0*/  LDCU UR14, c[0x0][0x394] ;  /* 0x00007280ff0e77ac */ /* 0x000ee60008000800 */
[----:B------:R2:W-:Y:S01]  /*07e0*/  STL [R1+0xc], RZ ;  /* 0x00000cff01007387 */ /* 0x0005e20000100800 */
[----:B------:R-:W-:Y:S01]  /*07f0*/  UMOV UR12, UR9 ;  /* 0x00000009000c7c82 */ /* 0x000fe20008000000 */
[----:B-1----:R-:W-:Y:S01]  /*0800*/  ULEA UR25, UR8, UR25, 0x18 ;  /* 0x0000001908197291 */ /* 0x002fe2000f8ec0ff */
[----:B0-----:R-:W-:-:S02]  /*0810*/  SHF.L.U32 R5, R78, 0x1, RZ ;  /* 0x000000014e057819 */ /* 0x001fc400000006ff */
[----:B------:R-:W-:Y:S02]  /*0820*/  LOP3.LUT R40, R78, 0x1f, RZ, 0xc0, !PT ;  /* 0x0000001f4e287812 */ /* 0x000fe400078ec0ff */
[----:B------:R-:W-:-:S04]  /*0830*/  LOP3.LUT R5, R5, 0x7c0, RZ, 0xc0, !PT ;  /* 0x000007c005057812 */ /* 0x000fc800078ec0ff */
[----:B--23--:R-:W-:-:S07]  /*0840*/  LOP3.LUT R0, R5, R40, RZ, 0xfc, !PT ;  /* 0x0000002805007212 */ /* 0x00cfce00078efcff */
.L_x_2368:
[----:B------:R-:W-:Y:S01]  /*0850*/  BAR.SYNC.DEFER_BLOCKING 0x0 ;  /* 0x0000000000007b1d */ /* 0x000fe20000010000 */
[----:B0-----:R-:W-:Y:S02]  /*0860*/  MOV R2, UR15 ;  /* 0x0000000f00027c02 */ /* 0x001fe40008000f00 */
[----:B------:R-:W-:-:S03]  /*0870*/  MOV R3, UR20 ;  /* 0x0000001400037c02 */ /* 0x000fc60008000f00 */
[----:B------:R-:W0:Y:S01]  /*0880*/  S2R R4, SR_LANEID ;  /* 0x0000000000047919 */ /* 0x000e220000000000 */
[----:B------:R-:W-:-:S04]  /*0890*/  IMAD.WIDE.U32 R2, R0, 0x10, R2 ;  /* 0x0000001000027825 */ /* 0x000fc800078e0002 */
[----:B------:R-:W-:Y:S01]  /*08a0*/  HFMA2 R21, -RZ, RZ, 0, 9.5367431640625e-07 ;  /* 0x00000010ff157431 */ /* 0x000fe200000001ff */
[----:B------:R-:W1:Y:S01]  /*08b0*/  LDC.64 R22, c[0x0][0x410] ;  /* 0x00010400ff167b82 */ /* 0x000e620000000a00 */
[----:B------:R-:W2:Y:S04]  /*08c0*/  LDG.E.128 R12, desc[UR32][R2.64] ;  /* 0x00000020020c7981 */ /* 0x000ea8000c1e1d00 */
[----:B------:R-:W3:Y:S01]  /*08d0*/  LDG.E.128 R16, desc[UR32][R2.64+0x200] ;  /* 0x0002002002107981 */ /* 0x000ee2000c1e1d00 */
[----:B------:R-:W-:Y:S01]  /*08e0*/  IMAD.WIDE.U32 R20, R0, R21, UR12 ;  /* 0x0000000c00147e25 */ /* 0x000fe2000f8e0015 */
[----:B0-----:R-:W-:-:S04]  /*08f0*/  IADD3 R77, PT, PT, R5, R4, RZ ;  /* 0x00000004054d7210 */ /* 0x001fc80007ffe0ff */
[----:B------:R-:W-:-:S04]  /*0900*/  LEA R77, R77, UR25, 0x4 ;  /* 0x000000194d4d7c11 */ /* 0x000fc8000f8e20ff */
[----:B------:R-:W-:Y:S01]  /*0910*/  LEA R76, R4, R77, 0x4 ;  /* 0x0000004d044c7211 */ /* 0x000fe200078e20ff */
[----:B--2---:R-:W-:Y:S04]  /*0920*/  STS.128 [R77], R12 ;  /* 0x0000000c4d007388 */ /* 0x004fe80000000c00 */
[----:B---3--:R-:W-:Y:S01]  /*0930*/  STS.128 [R77+0x200], R16 ;  /* 0x000200104d007388 */ /* 0x008fe20000000c00 */
[----:B------:R-:W-:-:S03]  /*0940*/  NOP ;  /* 0x0000000000007918 */ /* 0x000fc60000000000 */
[----:B------:R-:W-:Y:S04]  /*0950*/  LDS.128 R8, [R76] ;  /* 0x000000004c087984 */ /* 0x000fe80000000c00 */
[----:B------:R-:W-:Y:S01]  /*0960*/  LDS.128 R4, [R76+0x10] ;  /* 0x000010004c047984 */ /* 0x000fe20000000c00 */
[----:B------:R-:W-:Y:S06]  /*0970*/  BAR.SYNC.DEFER_BLOCKING 0x0 ;  /* 0x0000000000007b1d */ /* 0x000fec0000010000 */
[----:B------:R-:W2:Y:S04]  /*0980*/  LDG.E.128 R24, desc[UR32][R20.64] ;  /* 0x0000002014187981 */ /* 0x000ea8000c1e1d00 */
[----:B------:R0:W3:Y:S01]  /*0990*/  LDG.E.128 R28, desc[UR32][R20.64+0x200] ;  /* 0x00020020141c7981 */ /* 0x0000e2000c1e1d00 */
[----:B------:R-:W-:-:S02]  /*09a0*/  MOV R2, UR21 ;  /* 0x0000001500027c02 */ /* 0x000fc40008000f00 */
[----:B------:R-:W-:-:S03]  /*09b0*/  MOV R3, UR22 ;  /* 0x0000001600037c02 */ /* 0x000fc60008000f00 */
[----:B------:R-:W-:Y:S01]  /*09c0*/  IMAD.WIDE.U32 R2, R0, 0x10, R2 ;  /* 0x0000001000027825 */ /* 0x000fe200078e0002 */
[----:B0-----:R-:W0:Y:S01]  /*09d0*/  LDC.64 R20, c[0x0][0x418] ;  /* 0x00010600ff147b82 */ /* 0x001e220000000a00 */
[----:B--2---:R-:W-:Y:S04]  /*09e0*/  STS.128 [R77], R24 ;  /* 0x000000184d007388 */ /* 0x004fe80000000c00 */
[----:B---3--:R-:W-:Y:S01]  /*09f0*/  STS.128 [R77+0x200], R28 ;  /* 0x0002001c4d007388 */ /* 0x008fe20000000c00 */
[----:B------:R-:W-:-:S03]  /*0a00*/  NOP ;  /* 0x0000000000007918 */ /* 0x000fc60000000000 */
[----:B------:R-:W2:Y:S04]  /*0a10*/  LDS.128 R16, [R76] ;  /* 0x000000004c107984 */ /* 0x000ea80000000c00 */
[----:B------:R-:W3:Y:S01]  /*0a20*/  LDS.128 R12, [R76+0x10] ;  /* 0x000010004c0c7984 */ /* 0x000ee20000000c00 */
[----:B------:R-:W-:Y:S06]  /*0a30*/  BAR.SYNC.DEFER_BLOCKING 0x0 ;  /* 0x0000000000007b1d */ /* 0x000fec0000010000 */
[----:B------:R-:W4:Y:S04]  /*0a40*/  LDG.E.128 R32, desc[UR32][R2.64] ;  /* 0x0000002002207981 */ /* 0x000f28000c1e1d00 */
[----:B------:R-:W5:Y:S01]  /*0a50*/  LDG.E.128 R36, desc[UR32][R2.64+0x200] ;  /* 0x0002002002247981 */ /* 0x000f62000c1e1d00 */
[----:B------:R-:W0:Y:S01]  /*0a60*/  S2UR UR26, SR_CTAID.X ;  /* 0x00000000001a79c3 */ /* 0x000e220000002500 */
[----:B------:R-:W-:Y:S01]  /*0a70*/  BSSY.RECONVERGENT B0, `(.L_x_2289) ;  /* 0x0000039000007945 */ /* 0x000fe20003800200 */
[----:B--2---:R-:W-:-:S02]  /*0a80*/  SHF.L.U32 R75, R16, 0x10, RZ ;  /* 0x00000010104b7819 */ /* 0x004fc400000006ff */
        /* <DEDUP_REMOVED lines=8> */
[----:B---3--:R-:W-:Y:S01]  /*0b10*/  SHF.L.U32 R71, R12, 0x10, RZ ;  /* 0x000000100c477819 */ /* 0x008fe200000006ff */
        /* <DEDUP_REMOVED lines=12> */
[----:B----4-:R2:W-:Y:S04]  /*0be0*/  STS.128 [R77], R32 ;  /* 0x000000204d007388 */ /* 0x0105e80000000c00 */
[----:B-----5:R2:W-:Y:S01]  /*0bf0*/  STS.128 [R77+0x200], R36 ;  /* 0x000200244d007388 */ /* 0x0205e20000000c00 */
[----:B------:R-:W-:Y:S01]  /*0c00*/  NOP ;  /* 0x0000000000007918 */ /* 0x000fe20000000000 */
[----:B01----:R-:W-:Y:S06]  /*0c10*/  @P1 BRA `(.L_x_2290) ;  /* 0x0000000000781947 */ /* 0x003fec0003800000 */
        /* <DEDUP_REMOVED lines=30> */
.L_x_2290:
[----:B------:R-:W-:Y:S05]  /*0e00*/  BSYNC.RECONVERGENT B0 ;  /* 0x0000000000007941 */ /* 0x000fea0003800200 */
.L_x_2289:
        /* <DEDUP_REMOVED lines=35> */
.L_x_2292:
[----:B------:R-:W-:Y:S05]  /*1040*/  BSYNC.RECONVERGENT B0 ;  /* 0x0000000000007941 */ /* 0x000fea0003800200 */
.L_x_2291:
        /* <DEDUP_REMOVED lines=36> */
.L_x_2294:
[----:B------:R-:W-:Y:S05]  /*1290*/  BSYNC.RECONVERGENT B0 ;  /* 0x0000000000007941 */ /* 0x000fea0003800200 */
.L_x_2293:
        /* <DEDUP_REMOVED lines=35> */
.L_x_2296:
[----:B------:R-:W-:Y:S05]  /*14d0*/  BSYNC.RECONVERGENT B0 ;  /* 0x0000000000007941 */ /* 0x000fea0003800200 */
.L_x_2295:
        /* <DEDUP_REMOVED lines=36> */
.L_x_2298:
[----:B------:R-:W-:Y:S05]  /*1720*/  BSYNC.RECONVERGENT B0 ;  /* 0x0000000000007941 */ /* 0x000fea0003800200 */
.L_x_2297:
        /* <DEDUP_REMOVED lines=36> */
.L_x_2300:
[----:B------:R-:W-:Y:S05]  /*1970*/  BSYNC.RECONVERGENT B0 ;  /* 0x0000000000007941 */ /* 0x000fea0003800200 */
.L_x_2299:
        /* <DEDUP_REMOVED lines=36> */
.L_x_2302:
[----:B------:R-:W-:Y:S05]  /*1bc0*/  BSYNC.RECONVERGENT B0 ;  /* 0x0000000000007941 */ /* 0x000fea0003800200 */
.L_x_2301:
        /* <DEDUP_REMOVED lines=36> */
.L_x_2304:
[----:B------:R-:W-:Y:S05]  /*1e10*/  BSYNC.RECONVERGENT B0 ;  /* 0x0000000000007941 */ /* 0x000fea0003800200 */
.L_x_2303:
        /* <DEDUP_REMOVED lines=36> */
.L_x_2306:
[----:B------:R-:W-:Y:S05]  /*2060*/  BSYNC.RECONVERGENT B0 ;  /* 0x0000000000007941 */ /* 0x000fea0003800200 */
.L_x_2305:
        /* <DEDUP_REMOVED lines=35> */
.L_x_2308:
[----:B------:R-:W-:Y:S05]  /*22a0*/  BSYNC.RECONVERGENT B0 ;  /* 0x0000000000007941 */ /* 0x000fea0003800200 */
.L_x_2307:
[----:B------:R-:W-:Y:S01]  /*22b0*/  BSSY.RECONVERGENT B0, `(.L_x_2309) ;  /* 0x0000021000007945 */ /* 0x000fe20003800200 */
[----:B------:R-:W-:-:S03]  /*22c0*/  FSETP.GTU.FTZ.AND P3, PT, R60, 20, PT ;  /* 0x41a000003c00780b */ /* 0x000fc60003f7c000 */
        /* <DEDUP_REMOVED lines=31> */
.L_x_2310:
[----:B------:R-:W-:Y:S05]  /*24c0*/  BSYNC.RECONVERGENT B0 ;  /* 0x0000000000007941 */ /* 0x000fea0003800200 */
.L_x_2309:
        /* <DEDUP_REMOVED lines=32> */
.L_x_2312:
[----:B------:R-:W-:Y:S05]  /*26d0*/  BSYNC.RECONVERGENT B0 ;  /* 0x0000000000007941 */ /* 0x000fea0003800200 */
.L_x_2311:
        /* <DEDUP_REMOVED lines=32> */
.L_x_2314:
[----:B------:R-:W-:Y:S05]  /*28e0*/  BSYNC.RECONVERGENT B0 ;  /* 0x0000000000007941 */ /* 0x000fea0003800200 */
.L_x_2313:
        /* <DEDUP_REMOVED lines=32> */
.L_x_2316:
[----:B------:R-:W-:Y:S05]  /*2af0*/  BSYNC.RECONVERGENT B0 ;  /* 0x0000000000007941 */ /* 0x000fea0003800200 */
.L_x_2315:
        /* <DEDUP_REMOVED lines=32> */
.L_x_2318:
[----:B------:R-:W-:Y:S05]  /*2d00*/  BSYNC.RECONVERGENT B0 ;  /* 0x0000000000007941 */ /* 0x000fea0003800200 */
.L_x_2317:
        /* <DEDUP_REMOVED lines=32> */
.L_x_2320:
[----:B------:R-:W-:Y:S05]  /*2f10*/  BSYNC.RECONVERGENT B0 ;  /* 0x0000000000007941 */ /* 0x000fea0003800200 */
.L_x_2319:
[----:B------:R-:W0:Y:S01]  /*2f20*/  S2UR UR34, SR_CTAID.Y ;  /* 0x00000000002279c3 */ /* 0x000e220000002600 */
[----:B------:R-:W-:Y:S01]  /*2f30*/  ULEA UR8, UR14, 0xfffff800, 0xb ;  /* 0xfffff8000e087891 */ /* 0x000fe2000f8e58ff */
[----:B------:R-:W-:Y:S01]  /*2f40*/  HFMA2 R3, -RZ, RZ, 0, 0 ;  /* 0x00000000ff037431 */ /* 0x000fe200000001ff */
[----:B------:R-:W3:Y:S01]  /*2f50*/  LDL.LU R131, [R1+0xc] ;  /* 0x00000c0001837983 */ /* 0x000ee20000300800 */
[----:B------:R-:W-:-:S03]  /*2f60*/  IMAD R13, R23, UR26, RZ ;  /* 0x0000001a170d7c24 */ /* 0x000fc6000f8e02ff */
[----:B------:R-:W-:Y:S01]  /*2f70*/  MOV R2, UR8 ;  /* 0x0000000800027c02 */ /* 0x000fe20008000f00 */
[----:B------:R-:W1:Y:S01]  /*2f80*/  LDC.64 R14, c[0x0][0x488] ;  /* 0x00012200ff0e7b82 */ /* 0x000e620000000a00 */
[----:B------:R-:W4:Y:S03]  /*2f90*/  LDS.128 R16, [R76] ;  /* 0x000000004c107984 */ /* 0x000f260000000c00 */
[----:B------:R-:W-:Y:S01]  /*2fa0*/  IMAD.WIDE.U32 R22, R22, UR26, R2 ;  /* 0x0000001a16167c25 */ /* 0x000fe2000f8e0002 */
[----:B------:R-:W5:Y:S03]  /*2fb0*/  LDCU.64 UR8, c[0x0][0x490] ;  /* 0x00009200ff0877ac */ /* 0x000f660008000a00 */
[----:B------:R-:W5:Y:S01]  /*2fc0*/  LDC.64 R26, c[0x0][0x428] ;  /* 0x00010a00ff1a7b82 */ /* 0x000f620000000a00 */
[----:B------:R-:W-:-:S03]  /*2fd0*/  IADD3 R23, PT, PT, R23, R13, RZ ;  /* 0x0000000d17177210 */ /* 0x000fc60007ffe0ff */
[----:B0-----:R-:W-:-:S04]  /*2fe0*/  IMAD.WIDE.U32 R12, R20, UR34, R22 ;  /* 0x00000022140c7c25 */ /* 0x001fc8000f8e0016 */
[----:B------:R-:W0:Y:S01]  /*2ff0*/  LDC.64 R42, c[0x0][0x478] ;  /* 0x00011e00ff2a7b82 */ /* 0x000e220000000a00 */
[----:B------:R-:W-:Y:S01]  /*3000*/  IMAD R21, R21, UR34, R13 ;  /* 0x0000002215157c24 */ /* 0x000fe2000f8e020d */
[----:B------:R-:W-:Y:S02]  /*3010*/  SHF.L.U32 R13, R78, 0x1, RZ ;  /* 0x000000014e0d7819 */ /* 0x000fe400000006ff */
[----:B-1----:R-:W-:-:S04]  /*3020*/  LEA R20, P0, R12, R14, 0x1 ;  /* 0x0000000e0c147211 */ /* 0x002fc800078008ff */
[----:B------:R-:W1:Y:S01]  /*3030*/  LDC.64 R22, c[0x0][0x420] ;  /* 0x00010800ff167b82 */ /* 0x000e620000000a00 */
[----:B------:R-:W-:Y:S02]  /*3040*/  LOP3.LUT R130, R40, 0x7c0, R13, 0xf8, !PT ;  /* 0x000007c028827812 */ /* 0x000fe400078ef80d */
[----:B------:R-:W-:Y:S02]  /*3050*/  LEA.HI.X R21, R12, R15, R21, 0x1, P0 ;  /* 0x0000000f0c157211 */ /* 0x000fe400000f0c15 */
[----:B------:R-:W3:Y:S01]  /*3060*/  LDS.128 R12, [R76+0x10] ;  /* 0x000010004c0c7984 */ /* 0x000ee20000000c00 */
[----:B------:R-:W-:Y:S02]  /*3070*/  IMAD.WIDE.U32 R20, R130, 0x10, R20 ;  /* 0x0000001082147825 */ /* 0x000fe400078e0014 */
[----:B------:R-:W-:Y:S01]  /*3080*/  BAR.SYNC.DEFER_BLOCKING 0x0 ;  /* 0x0000000000007b1d */ /* 0x000fe20000010000 */
[----:B----4-:R-:W-:-:S05]  /*3090*/  PRMT R111, R17, 0x7632, R111 ;  /* 0x00007632116f7816 */ /* 0x010fca000000006f */
[----:B------:R-:W-:Y:S04]  /*30a0*/  STL [R1+0x8], R130 ;  /* 0x0000088201007387 */ /* 0x000fe80000100800 */
[----:B--2---:R-:W2:Y:S04]  /*30b0*/  LDG.E.128 R36, desc[UR32][R20.64] ;  /* 0x0000002014247981 */ /* 0x004ea8000c1e1d00 */
[----:B------:R-:W4:Y:S01]  /*30c0*/  LDG.E.128 R52, desc[UR32][R20.64+0x200] ;  /* 0x0002002014347981 */ /* 0x000f22000c1e1d00 */
[----:B-1----:R-:W-:Y:S02]  /*30d0*/  IMAD R25, R23, UR26, RZ ;  /* 0x0000001a17197c24 */ /* 0x002fe4000f8e02ff */
[----:B------:R-:W-:-:S05]  /*30e0*/  IMAD.WIDE.U32 R22, R22, UR26, R2 ;  /* 0x0000001a16167c25 */ /* 0x000fca000f8e0002 */
[----:B------:R-:W-:-:S03]  /*30f0*/  IADD3 R23, PT, PT, R23, R25, RZ ;  /* 0x0000001917177210 */ /* 0x000fc60007ffe0ff */
[----:B-----5:R-:W-:-:S04]  /*3100*/  IMAD.WIDE.U32 R22, R26, UR34, R22 ;  /* 0x000000221a167c25 */ /* 0x020fc8000f8e0016 */
[----:B------:R-:W-:Y:S01]  /*3110*/  IMAD R0, R27, UR34, R23 ;  /* 0x000000221b007c24 */ /* 0x000fe2000f8e0217 */
[----:B0-----:R-:W-:-:S04]  /*3120*/  LEA R42, P0, R22, R42, 0x1 ;  /* 0x0000002a162a7211 */ /* 0x001fc800078008ff */
[----:B------:R-:W-:-:S03]  /*3130*/  LEA.HI.X R43, R22, R43, R0, 0x1, P0 ;  /* 0x0000002b162b7211 */ /* 0x000fc600000f0c00 */
[----:B------:R-:W-:Y:S01]  /*3140*/  IMAD.WIDE.U32 R42, R130, 0x10, R42 ;  /* 0x00000010822a7825 */ /* 0x000fe200078e002a */
[----:B--2---:R-:W-:Y:S04]  /*3150*/  STS.128 [R77], R36 ;  /* 0x000000244d007388 */ /* 0x004fe80000000c00 */
[----:B----4-:R-:W-:Y:S01]  /*3160*/  STS.128 [R77+0x200], R52 ;  /* 0x000200344d007388 */ /* 0x010fe20000000c00 */
[----:B------:R-:W-:-:S03]  /*3170*/  NOP ;  /* 0x0000000000007918 */ /* 0x000fc60000000000 */
[----:B------:R-:W0:Y:S04]  /*3180*/  LDS.128 R24, [R76] ;  /* 0x000000004c187984 */ /* 0x000e280000000c00 */
[----:B------:R-:W1:Y:S01]  /*3190*/  LDS.128 R28, [R76+0x10] ;  /* 0x000010004c1c7984 */ /* 0x000e620000000c00 */
[----:B------:R-:W-:Y:S06]  /*31a0*/  BAR.SYNC.DEFER_BLOCKING 0x0 ;  /* 0x0000000000007b1d */ /* 0x000fec0000010000 */
[----:B------:R-:W2:Y:S04]  /*31b0*/  LDG.E.128 R32, desc[UR32][R42.64] ;  /* 0x000000202a207981 */ /* 0x000ea8000c1e1d00 */
[----:B------:R4:W5:Y:S01]  /*31c0*/  LDG.E.128 R20, desc[UR32][R42.64+0x200] ;  /* 0x000200202a147981 */ /* 0x000962000c1e1d00 */
[C---:B---3--:R-:W-:Y:S01]  /*31d0*/  SHF.L.U32 R95, R12.reuse, 0x10, RZ ;  /* 0x000000100c5f7819 */ /* 0x048fe200000006ff */
[----:B------:R-:W-:Y:S01]  /*31e0*/  UISETP.NE.U32.AND UP0, UPT, UR8, URZ, UPT ;  /* 0x000000ff0800728c */ /* 0x000fe2000bf05070 */
[----:B------:R-:W-:-:S02]  /*31f0*/  PRMT R120, R12, 0x7632, R120 ;  /* 0x000076320c787816 */ /* 0x000fc40000000078 */
[----:B0-----:R-:W-:Y:S01]  /*3200*/  SHF.L.U32 R38, R26, 0x10, RZ ;  /* 0x000000101a267819 */ /* 0x001fe200000006ff */
[----:B------:R-:W-:Y:S01]  /*3210*/  UISETP.NE.AND.EX UP0, UPT, UR9, URZ, UPT, UP0 ;  /* 0x000000ff0900728c */ /* 0x000fe2000bf05300 */
[----:B------:R-:W-:Y:S02]  /*3220*/  SHF.L.U32 R47, R25, 0x10, RZ ;  /* 0x00000010192f7819 */ /* 0x000fe400000006ff */
[----:B------:R-:W-:Y:S01]  /*3230*/  SHF.L.U32 R37, R27, 0x10, RZ ;  /* 0x000000101b257819 */ /* 0x000fe200000006ff */
[----:B------:R-:W-:Y:S01]  /*3240*/  FMUL.FTZ R49, R38, -1.4426950216293334961 ;  /* 0xbfb8aa3b26317820 */ /* 0x000fe20000410000 */
[----:B------:R-:W-:Y:S01]  /*3250*/  PRMT R50, R25, 0x7632, R50 ;  /* 0x0000763219327816 */ /* 0x000fe20000000032 */
[----:B------:R-:W-:Y:S01]  /*3260*/  FMUL.FTZ R36, R47, -1.4426950216293334961 ;  /* 0xbfb8aa3b2f247820 */ /* 0x000fe20000410000 */
[----:B------:R-:W-:Y:S01]  /*3270*/  PRMT R51, R26, 0x7632, R51 ;  /* 0x000076321a337816 */ /* 0x000fe20000000033 */
[----:B------:R0:W-:Y:S01]  /*3280*/  MUFU.EX2 R52, R49 ;  /* 0x0000003100347308 */ /* 0x0001e20000000800 */
[----:B------:R-:W-:Y:S01]  /*3290*/  PRMT R81, R27, 0x7632, R81 ;  /* 0x000076321b517816 */ /* 0x000fe20000000051 */
[----:B----4-:R-:W-:Y:S01]  /*32a0*/  FMUL.FTZ R42, R37, -1.4426950216293334961 ;  /* 0xbfb8aa3b252a7820 */ /* 0x010fe20000410000 */
[----:B-1----:R-:W-:-:S02]  /*32b0*/  PRMT R82, R28, 0x7632, R82 ;  /* 0x000076321c527816 */ /* 0x002fc40000000052 */
[----:B------:R-:W-:Y:S02]  /*32c0*/  SHF.L.U32 R48, R24, 0x10, RZ ;  /* 0x0000001018307819 */ /* 0x000fe400000006ff */
[----:B------:R-:W-:Y:S01]  /*32d0*/  SHF.L.U32 R0, R28, 0x10, RZ ;  /* 0x000000101c007819 */ /* 0x000fe200000006ff */
[----:B------:R1:W3:Y:S01]  /*32e0*/  MUFU.EX2 R45, R36 ;  /* 0x00000024002d7308 */ /* 0x0002e20000000800 */
[----:B0-----:R-:W-:Y:S01]  /*32f0*/  PRMT R49, R24, 0x7632, R49 ;  /* 0x0000763218317816 */ /* 0x001fe20000000031 */
[----:B------:R-:W-:Y:S01]  /*3300*/  FMUL.FTZ R41, R48, -1.4426950216293334961 ;  /* 0xbfb8aa3b30297820 */ /* 0x000fe20000410000 */
[----:B------:R-:W-:Y:S01]  /*3310*/  SHF.L.U32 R46, R30, 0x10, RZ ;  /* 0x000000101e2e7819 */ /* 0x000fe200000006ff */
[----:B------:R-:W-:Y:S01]  /*3320*/  FMUL.FTZ R43, R0, -1.4426950216293334961 ;  /* 0xbfb8aa3b002b7820 */ /* 0x000fe20000410000 */
[----:B------:R-:W-:Y:S02]  /*3330*/  SHF.L.U32 R49, R49, 0x10, RZ ;  /* 0x0000001031317819 */ /* 0x000fe400000006ff */
[----:B------:R-:W-:Y:S01]  /*3340*/  SHF.L.U32 R50, R50, 0x10, RZ ;  /* 0x0000001032327819 */ /* 0x000fe200000006ff */
[----:B------:R-:W0:Y:S01]  /*3350*/  MUFU.EX2 R54, R42 ;  /* 0x0000002a00367308 */ /* 0x000e220000000800 */
[----:B-1----:R-:W-:Y:S01]  /*3360*/  SHF.L.U32 R36, R31, 0x10, RZ ;  /* 0x000000101f247819 */ /* 0x002fe200000006ff */
[----:B------:R-:W-:Y:S01]  /*3370*/  FMUL.FTZ R24, R49, -1.4426950216293334961 ;  /* 0xbfb8aa3b31187820 */ /* 0x000fe20000410000 */
[----:B------:R-:W-:Y:S01]  /*3380*/  SHF.L.U32 R51, R51, 0x10, RZ ;  /* 0x0000001033337819 */ /* 0x000fe200000006ff */
[----:B------:R-:W-:Y:S01]  /*3390*/  FMUL.FTZ R53, R46, -1.4426950216293334961 ;  /* 0xbfb8aa3b2e357820 */ /* 0x000fe20000410000 */
[----:B------:R-:W-:Y:S01]  /*33a0*/  SHF.L.U32 R81, R81, 0x10, RZ ;  /* 0x0000001051517819 */ /* 0x000fe200000006ff */
[----:B------:R-:W-:Y:S01]  /*33b0*/  FMUL.FTZ R55, R36, -1.4426950216293334961 ;  /* 0xbfb8aa3b24377820 */ /* 0x000fe20000410000 */
[----:B------:R-:W-:Y:S01]  /*33c0*/  SHF.L.U32 R82, R82, 0x10, RZ ;  /* 0x0000001052527819 */ /* 0x000fe200000006ff */
[----:B------:R1:W4:Y:S01]  /*33d0*/  MUFU.EX2 R42, R24 ;  /* 0x00000018002a7308 */ /* 0x0003220000000800 */
[----:B------:R-:W-:Y:S01]  /*33e0*/  FMUL.FTZ R25, R50, -1.4426950216293334961 ;  /* 0xbfb8aa3b32197820 */ /* 0x000fe20000410000 */
[----:B------:R-:W-:Y:S01]  /*33f0*/  FMUL.FTZ R26, R51, -1.4426950216293334961 ;  /* 0xbfb8aa3b331a7820 */ /* 0x000fe20000410000 */
[----:B------:R-:W-:Y:S01]  /*3400*/  FMUL.FTZ R27, R81, -1.4426950216293334961 ;  /* 0xbfb8aa3b511b7820 */ /* 0x000fe20000410000 */
[----:B------:R-:W-:Y:S01]  /*3410*/  PRMT R85, R30, 0x7632, R85 ;  /* 0x000076321e557816 */ /* 0x000fe20000000055 */
[----:B---3--:R-:W-:Y:S01]  /*3420*/  FADD.FTZ R45, R45, 1 ;  /* 0x3f8000002d2d7421 */ /* 0x008fe20000010000 */
[----:B------:R-:W-:Y:S01]  /*3430*/  PRMT R84, R31, 0x7632, R84 ;  /* 0x000076321f547816 */ /* 0x000fe20000000054 */
[----:B------:R-:W-:Y:S01]  /*3440*/  FADD.FTZ R52, R52, 1 ;  /* 0x3f80000034347421 */ /* 0x000fe20000010000 */
[----:B------:R-:W3:Y:S01]  /*3450*/  MUFU.EX2 R56, R43 ;  /* 0x0000002b00387308 */ /* 0x000ee20000000800 */
[----:B-1----:R-:W-:Y:S01]  /*3460*/  FMUL.FTZ R24, R82, -1.4426950216293334961 ;  /* 0xbfb8aa3b52187820 */ /* 0x002fe20000410000 */
[----:B------:R-:W1:Y:S01]  /*3470*/  LDC.64 R30, c[0x0][0x508] ;  /* 0x00014200ff1e7b82 */ /* 0x000e620000000a00 */
[C---:B------:R-:W-:Y:S01]  /*3480*/  SHF.L.U32 R96, R13.reuse, 0x10, RZ ;  /* 0x000000100d607819 */ /* 0x040fe200000006ff */
[----:B0-----:R-:W-:Y:S01]  /*3490*/  FADD.FTZ R54, R54, 1 ;  /* 0x3f80000036367421 */ /* 0x001fe20000010000 */
[----:B------:R-:W-:-:S02]  /*34a0*/  PRMT R119, R13, 0x7632, R119 ;  /* 0x000076320d777816 */ /* 0x000fc40000000077 */
[C---:B------:R-:W-:Y:S01]  /*34b0*/  SHF.L.U32 R97, R14.reuse, 0x10, RZ ;  /* 0x000000100e617819 */ /* 0x040fe200000006ff */
[----:B------:R-:W0:Y:S01]  /*34c0*/  MUFU.EX2 R59, R53 ;  /* 0x00000035003b7308 */ /* 0x000e220000000800 */
[----:B------:R-:W-:Y:S01]  /*34d0*/  PRMT R122, R14, 0x7632, R122 ;  /* 0x000076320e7a7816 */ /* 0x000fe2000000007a */
[----:B----4-:R-:W-:Y:S01]  /*34e0*/  FADD.FTZ R42, R42, 1 ;  /* 0x3f8000002a2a7421 */ /* 0x010fe20000010000 */
[C---:B------:R-:W-:Y:S02]  /*34f0*/  SHF.L.U32 R98, R15.reuse, 0x10, RZ ;  /* 0x000000100f627819 */ /* 0x040fe400000006ff */
[----:B------:R-:W-:Y:S02]  /*3500*/  PRMT R121, R15, 0x7632, R121 ;  /* 0x000076320f797816 */ /* 0x000fe40000000079 */
[----:B------:R-:W-:Y:S01]  /*3510*/  PRMT R110, R16, 0x7632, R110 ;  /* 0x00007632106e7816 */ /* 0x000fe2000000006e */
[----:B------:R-:W4:Y:S01]  /*3520*/  MUFU.EX2 R79, R55 ;  /* 0x00000037004f7308 */ /* 0x000f220000000800 */
[----:B------:R-:W-:Y:S01]  /*3530*/  SHF.L.U32 R39, R29, 0x10, RZ ;  /* 0x000000101d277819 */ /* 0x000fe200000006ff */
[----:B---3--:R-:W-:Y:S01]  /*3540*/  FADD.FTZ R56, R56, 1 ;  /* 0x3f80000038387421 */ /* 0x008fe20000010000 */
[----:B------:R-:W-:-:S02]  /*3550*/  SHF.L.U32 R84, R84, 0x10, RZ ;  /* 0x0000001054547819 */ /* 0x000fc400000006ff */
[----:B------:R-:W-:Y:S02]  /*3560*/  SHF.L.U32 R85, R85, 0x10, RZ ;  /* 0x0000001055557819 */ /* 0x000fe400000006ff */
[----:B------:R-:W-:Y:S01]  /*3570*/  PRMT R80, R29, 0x7632, R80 ;  /* 0x000076321d507816 */ /* 0x000fe20000000050 */
[----:B------:R-:W3:Y:S01]  /*3580*/  MUFU.EX2 R43, R25 ;  /* 0x00000019002b7308 */ /* 0x000ee20000000800 */
[----:B------:R-:W-:Y:S01]  /*3590*/  FMUL.FTZ R28, R84, -1.4426950216293334961 ;  /* 0xbfb8aa3b541c7820 */ /* 0x000fe20000410000 */
[----:B------:R-:W-:Y:S01]  /*35a0*/  FMUL.FTZ R29, R85, -1.4426950216293334961 ;  /* 0xbfb8aa3b551d7820 */ /* 0x000fe20000410000 */
[----:B------:R-:W-:Y:S01]  /*35b0*/  SHF.L.U32 R80, R80, 0x10, RZ ;  /* 0x0000001050507819 */ /* 0x000fe200000006ff */
[----:B0-----:R-:W-:Y:S01]  /*35c0*/  FADD.FTZ R59, R59, 1 ;  /* 0x3f8000003b3b7421 */ /* 0x001fe20000010000 */
[----:B------:R-:W-:Y:S02]  /*35d0*/  PRMT R108, R18, 0x7632, R108 ;  /* 0x00007632126c7816 */ /* 0x000fe4000000006c */
[----:B------:R-:W-:Y:S01]  /*35e0*/  PRMT R105, R19, 0x7632, R105 ;  /* 0x0000763213697816 */ /* 0x000fe20000000069 */
[----:B------:R-:W0:Y:S01]  /*35f0*/  MUFU.EX2 R53, R26 ;  /* 0x0000001a00357308 */ /* 0x000e220000000800 */
[----:B------:R-:W-:Y:S01]  /*3600*/  SHF.L.U32 R110, R110, 0x10, RZ ;  /* 0x000000106e6e7819 */ /* 0x000fe200000006ff */
[----:B----4-:R-:W-:Y:S01]  /*3610*/  FADD.FTZ R79, R79, 1 ;  /* 0x3f8000004f4f7421 */ /* 0x010fe20000010000 */
[----:B------:R-:W-:-:S02]  /*3620*/  SHF.L.U32 R111, R111, 0x10, RZ ;  /* 0x000000106f6f7819 */ /* 0x000fc400000006ff */
[----:B------:R-:W-:Y:S02]  /*3630*/  SHF.L.U32 R108, R108, 0x10, RZ ;  /* 0x000000106c6c7819 */ /* 0x000fe400000006ff */
[----:B------:R-:W-:Y:S01]  /*3640*/  SHF.L.U32 R105, R105, 0x10, RZ ;  /* 0x0000001069697819 */ /* 0x000fe200000006ff */
[----:B------:R-:W4:Y:S01]  /*3650*/  MUFU.EX2 R55, R27 ;  /* 0x0000001b00377308 */ /* 0x000f220000000800 */
[----:B---3--:R-:W-:Y:S01]  /*3660*/  FADD.FTZ R43, R43, 1 ;  /* 0x3f8000002b2b7421 */ /* 0x008fe20000010000 */
[----:B------:R-:W-:Y:S02]  /*3670*/  SHF.L.U32 R120, R120, 0x10, RZ ;  /* 0x0000001078787819 */ /* 0x000fe400000006ff */
[----:B------:R-:W-:Y:S02]  /*3680*/  SHF.L.U32 R119, R119, 0x10, RZ ;  /* 0x0000001077777819 */ /* 0x000fe400000006ff */
[----:B------:R-:W-:Y:S02]  /*3690*/  SHF.L.U32 R122, R122, 0x10, RZ ;  /* 0x000000107a7a7819 */ /* 0x000fe400000006ff */
[----:B------:R-:W3:Y:S01]  /*36a0*/  MUFU.EX2 R57, R24 ;  /* 0x0000001800397308 */ /* 0x000ee20000000800 */
[----:B0-----:R-:W-:Y:S01]  /*36b0*/  FADD.FTZ R53, R53, 1 ;  /* 0x3f80000035357421 */ /* 0x001fe20000010000 */
[----:B------:R-:W-:-:S02]  /*36c0*/  SHF.L.U32 R121, R121, 0x10, RZ ;  /* 0x0000001079797819 */ /* 0x000fc400000006ff */
[----:B------:R-:W-:-:S04]  /*36d0*/  PRMT R116, R9, 0x7632, R116 ;  /* 0x0000763209747816 */ /* 0x000fc80000000074 */
[----:B------:R0:W1:Y:S01]  /*36e0*/  MUFU.EX2 R44, R41 ;  /* 0x00000029002c7308 */ /* 0x0000620000000800 */
[----:B----4-:R-:W-:-:S07]  /*36f0*/  FADD.FTZ R55, R55, 1 ;  /* 0x3f80000037377421 */ /* 0x010fce0000010000 */
[----:B------:R4:W4:Y:S01]  /*3700*/  MUFU.RCP R88, R45 ;  /* 0x0000002d00587308 */ /* 0x0009220000001000 */
[----:B0-----:R-:W-:Y:S01]  /*3710*/  FMUL.FTZ R41, R39, -1.4426950216293334961 ;  /* 0xbfb8aa3b27297820 */ /* 0x001fe20000410000 */
[----:B---3--:R-:W-:-:S06]  /*3720*/  FADD.FTZ R57, R57, 1 ;  /* 0x3f80000039397421 */ /* 0x008fcc0000010000 */
[----:B------:R0:W-:Y:S01]  /*3730*/  MUFU.RCP R102, R54 ;  /* 0x0000003600667308 */ /* 0x0001e20000001000 */
[----:B-1----:R-:W-:Y:S01]  /*3740*/  FADD.FTZ R44, R44, 1 ;  /* 0x3f8000002c2c7421 */ /* 0x002fe20000010000 */
[----:B----4-:R-:W-:-:S06]  /*3750*/  PRMT R45, R11, 0x7632, R45 ;  /* 0x000076320b2d7816 */ /* 0x010fcc000000002d */
[----:B------:R-:W1:Y:S01]  /*3760*/  MUFU.RCP R89, R44 ;  /* 0x0000002c00597308 */ /* 0x000e620000001000 */
[----:B------:R-:W-:Y:S01]  /*3770*/  FADD.FTZ R14, -R88, 1 ;  /* 0x3f800000580e7421 */ /* 0x000fe20000010100 */
[----:B0-----:R-:W-:-:S03]  /*3780*/  SHF.L.U32 R54, R5, 0x10, RZ ;  /* 0x0000001005367819 */ /* 0x001fc600000006ff */
[C---:B------:R-:W-:Y:S01]  /*3790*/  FFMA.FTZ R14, R47.reuse, R14, 1 ;  /* 0x3f8000002f0e7423 */ /* 0x040fe2000001000e */
[----:B------:R-:W-:Y:S02]  /*37a0*/  FMUL.FTZ R47, R47, R88 ;  /* 0x000000582f2f7220 */ /* 0x000fe40000410000 */
[----:B------:R0:W-:Y:S08]  /*37b0*/  MUFU.RCP R101, R52 ;  /* 0x0000003400657308 */ /* 0x0001f00000001000 */
[----:B------:R-:W-:Y:S01]  /*37c0*/  MUFU.RCP R118, R42 ;  /* 0x0000002a00767308 */ /* 0x000fe20000001000 */
[----:B-1----:R-:W-:Y:S01]  /*37d0*/  FADD.FTZ R13, -R89, 1 ;  /* 0x3f800000590d7421 */ /* 0x002fe20000010100 */
[----:B0-----:R-:W-:-:S03]  /*37e0*/  SHF.L.U32 R52, R7, 0x10, RZ ;  /* 0x0000001007347819 */ /* 0x001fc600000006ff */
[----:B------:R-:W-:-:S03]  /*37f0*/  FFMA.FTZ R13, R48, R13, 1 ;  /* 0x3f800000300d7423 */ /* 0x000fc6000001000d */
[----:B------:R0:W1:Y:S08]  /*3800*/  MUFU.EX2 R58, R41 ;  /* 0x00000029003a7308 */ /* 0x0000700000000800 */
[----:B------:R-:W3:Y:S01]  /*3810*/  MUFU.EX2 R28, R28 ;  /* 0x0000001c001c7308 */ /* 0x000ee20000000800 */
[----:B0-----:R-:W-:-:S07]  /*3820*/  FMUL.FTZ R41, R80, -1.4426950216293334961 ;  /* 0xbfb8aa3b50297820 */ /* 0x001fce0000410000 */
[----:B------:R-:W0:Y:S01]  /*3830*/  MUFU.EX2 R29, R29 ;  /* 0x0000001d001d7308 */ /* 0x000e220000000800 */
[----:B-1----:R-:W-:-:S07]  /*3840*/  FADD.FTZ R58, R58, 1 ;  /* 0x3f8000003a3a7421 */ /* 0x002fce0000010000 */
[----:B------:R-:W-:Y:S01]  /*3850*/  MUFU.RCP R123, R43 ;  /* 0x0000002b007b7308 */ /* 0x000fe20000001000 */
[----:B---3--:R-:W-:-:S07]  /*3860*/  FADD.FTZ R129, R28, 1 ;  /* 0x3f8000001c817421 */ /* 0x008fce0000010000 */
[----:B------:R1:W-:Y:S01]  /*3870*/  MUFU.RCP R124, R53 ;  /* 0x00000035007c7308 */ /* 0x0003e20000001000 */
[----:B0-----:R-:W-:-:S07]  /*3880*/  FADD.FTZ R29, R29, 1 ;  /* 0x3f8000001d1d7421 */ /* 0x001fce0000010000 */
[----:B------:R0:W-:Y:S01]  /*3890*/  MUFU.RCP R126, R55 ;  /* 0x00000037007e7308 */ /* 0x0001e20000001000 */
[----:B-1----:R-:W-:-:S07]  /*38a0*/  SHF.L.U32 R53, R6, 0x10, RZ ;  /* 0x0000001006357819 */ /* 0x002fce00000006ff */
[----:B------:R-:W1:Y:S01]  /*38b0*/  MUFU.EX2 R41, R41 ;  /* 0x0000002900297308 */ /* 0x000e620000000800 */
[----:B0-----:R-:W-:-:S07]  /*38c0*/  SHF.L.U32 R55, R4, 0x10, RZ ;  /* 0x0000001004377819 */ /* 0x001fce00000006ff */
[----:B------:R0:W-:Y:S08]  /*38d0*/  MUFU.RCP R109, R59 ;  /* 0x0000003b006d7308 */ /* 0x0001f00000001000 */
[----:B------:R3:W4:Y:S01]  /*38e0*/  MUFU.RCP R117, R79 ;  /* 0x0000004f00757308 */ /* 0x0007220000001000 */
[----:B-1----:R-:W-:Y:S01]  /*38f0*/  FADD.FTZ R41, R41, 1 ;  /* 0x3f80000029297421 */ /* 0x002fe20000010000 */
[----:B0-----:R-:W-:-:S06]  /*3900*/  SHF.L.U32 R59, R8, 0x10, RZ ;  /* 0x00000010083b7819 */ /* 0x001fcc00000006ff */
[----:B------:R0:W1:Y:S01]  /*3910*/  MUFU.RCP R106, R58 ;  /* 0x0000003a006a7308 */ /* 0x0000620000001000 */
[----:B---3--:R-:W-:-:S07]  /*3920*/  PRMT R79, R10, 0x7632, R79 ;  /* 0x000076320a4f7816 */ /* 0x008fce000000004f */
[----:B------:R3:W1:Y:S01]  /*3930*/  MUFU.RCP R103, R56 ;  /* 0x0000003800677308 */ /* 0x0006620000001000 */
[----:B0-----:R-:W-:-:S07]  /*3940*/  SHF.L.U32 R58, R9, 0x10, RZ ;  /* 0x00000010093a7819 */ /* 0x001fce00000006ff */
[----:B------:R-:W0:Y:S01]  /*3950*/  MUFU.RCP R128, R29 ;  /* 0x0000001d00807308 */ /* 0x000e220000001000 */
[----:B---3--:R-:W-:-:S07]  /*3960*/  SHF.L.U32 R56, R11, 0x10, RZ ;  /* 0x000000100b387819 */ /* 0x008fce00000006ff */
[----:B------:R-:W3:Y:S08]  /*3970*/  MUFU.RCP R129, R129 ;  /* 0x0000008100817308 */ /* 0x000ef00000001000 */
[----:B------:R4:W3:Y:S08]  /*3980*/  MUFU.RCP R125, R57 ;  /* 0x00000039007d7308 */ /* 0x0008f00000001000 */
[----:B------:R0:W3:Y:S01]  /*3990*/  MUFU.RCP R127, R41 ;  /* 0x00000029007f7308 */ /* 0x0000e20000001000 */
[----:B----4-:R-:W-:Y:S01]  /*39a0*/  SHF.L.U32 R57, R10, 0x10, RZ ;  /* 0x000000100a397819 */ /* 0x010fe200000006ff */
[----:B--2---:R2:W-:Y:S04]  /*39b0*/  STS.128 [R77], R32 ;  /* 0x000000204d007388 */ /* 0x0045e80000000c00 */
[----:B-----5:R4:W-:Y:S01]  /*39c0*/  STS.128 [R77+0x200], R20 ;  /* 0x000200144d007388 */ /* 0x0209e20000000c00 */
[----:B------:R-:W-:-:S03]  /*39d0*/  NOP ;  /* 0x0000000000007918 */ /* 0x000fc60000000000 */
[----:B------:R-:W5:Y:S01]  /*39e0*/  LDS.128 R24, [R76] ;  /* 0x000000004c187984 */ /* 0x000f620000000c00 */
[----:B--2---:R-:W-:Y:S02]  /*39f0*/  SHF.L.U32 R32, R16, 0x10, RZ ;  /* 0x0000001010207819 */ /* 0x004fe400000006ff */
[----:B------:R-:W-:Y:S01]  /*3a00*/  SHF.L.U32 R33, R17, 0x10, RZ ;  /* 0x0000001011217819 */ /* 0x000fe200000006ff */
[----:B------:R-:W-:Y:S01]  /*3a10*/  IMAD R17, R31, UR26, RZ ;  /* 0x0000001a1f117c24 */ /* 0x000fe2000f8e02ff */
[----:B------:R-:W-:Y:S01]  /*3a20*/  SHF.L.U32 R34, R18, 0x10, RZ ;  /* 0x0000001012227819 */ /* 0x000fe200000006ff */
[----:B------:R-:W-:-:S04]  /*3a30*/  IMAD.WIDE.U32 R30, R30, UR26, R2 ;  /* 0x0000001a1e1e7c25 */ /* 0x000fc8000f8e0002 */
[----:B------:R-:W-:Y:S01]  /*3a40*/  FADD.FTZ R18, -R102, 1 ;  /* 0x3f80000066127421 */ /* 0x000fe20000010100 */
[----:B------:R-:W-:Y:S01]  /*3a50*/  SHF.L.U32 R35, R19, 0x10, RZ ;  /* 0x0000001013237819 */ /* 0x000fe200000006ff */
[----:B------:R-:W-:Y:S01]  /*3a60*/  FADD.FTZ R19, -R101, 1 ;  /* 0x3f80000065137421 */ /* 0x000fe20000010100 */
[----:B------:R-:W-:-:S03]  /*3a70*/  IADD3 R31, PT, PT, R31, R17, RZ ;  /* 0x000000111f1f7210 */ /* 0x000fc60007ffe0ff */
[----:B----4-:R-:W-:Y:S01]  /*3a80*/  FFMA.FTZ R23, R38, R19, 1 ;  /* 0x3f80000026177423 */ /* 0x010fe20000010013 */
[C---:B-----5:R-:W-:Y:S02]  /*3a90*/  SHF.L.U32 R83, R24.reuse, 0x10, RZ ;  /* 0x0000001018537819 */ /* 0x060fe400000006ff */
[----:B------:R-:W-:Y:S02]  /*3aa0*/  SHF.L.U32 R86, R25, 0x10, RZ ;  /* 0x0000001019567819 */ /* 0x000fe400000006ff */
[----:B------:R-:W-:Y:S01]  /*3ab0*/  PRMT R93, R24, 0x7632, R93 ;  /* 0x00007632185d7816 */ /* 0x000fe2000000005d */
[----:B------:R-:W-:Y:S01]  /*3ac0*/  FMUL.FTZ R12, R32, R83 ;  /* 0x00000053200c7220 */ /* 0x000fe20000410000 */
[----:B------:R-:W-:Y:S01]  /*3ad0*/  SHF.L.U32 R87, R26, 0x10, RZ ;  /* 0x000000101a577819 */ /* 0x000fe200000006ff */
[----:B------:R-:W-:Y:S01]  /*3ae0*/  FMUL.FTZ R15, R33, R86 ;  /* 0x00000056210f7220 */ /* 0x000fe20000410000 */
[----:B------:R-:W-:Y:S01]  /*3af0*/  SHF.L.U32 R94, R27, 0x10, RZ ;  /* 0x000000101b5e7819 */ /* 0x000fe200000006ff */
[----:B------:R-:W-:Y:S01]  /*3b00*/  FMUL.FTZ R12, R89, R12 ;  /* 0x0000000c590c7220 */ /* 0x000fe20000410000 */
[----:B------:R-:W-:Y:S01]  /*3b10*/  PRMT R92, R25, 0x7632, R92 ;  /* 0x00007632195c7816 */ /* 0x000fe2000000005c */
[----:B------:R-:W-:Y:S01]  /*3b20*/  FMUL.FTZ R15, R88, R15 ;  /* 0x0000000f580f7220 */ /* 0x000fe20000410000 */
[----:B------:R-:W-:Y:S01]  /*3b30*/  SHF.L.U32 R93, R93, 0x10, RZ ;  /* 0x000000105d5d7819 */ /* 0x000fe200000006ff */
[----:B------:R-:W-:Y:S01]  /*3b40*/  FMUL.FTZ R16, R12, R13 ;  /* 0x0000000d0c107220 */ /* 0x000fe20000410000 */
[----:B------:R-:W-:Y:S01]  /*3b50*/  FFMA.FTZ R25, R37, R18, 1 ;  /* 0x3f80000025197423 */ /* 0x000fe20000010012 */
[----:B------:R-:W-:Y:S01]  /*3b60*/  FMUL.FTZ R17, R15, R14 ;  /* 0x0000000e0f117220 */ /* 0x000fe20000410000 */
[----:B------:R-:W-:Y:S01]  /*3b70*/  FADD.FTZ R18, -R118, 1 ;  /* 0x3f80000076127421 */ /* 0x000fe20000010100 */
[----:B------:R-:W2:Y:S01]  /*3b80*/  LDS.128 R12, [R76+0x10] ;  /* 0x000010004c0c7984 */ /* 0x000ea20000000c00 */
[----:B------:R-:W-:Y:S01]  /*3b90*/  FMUL.FTZ R22, R34, R87 ;  /* 0x0000005722167220 */ /* 0x000fe20000410000 */
[----:B------:R-:W-:Y:S01]  /*3ba0*/  FMUL.FTZ R21, R35, R94 ;  /* 0x0000005e23157220 */ /* 0x000fe20000410000 */
[----:B------:R-:W-:Y:S01]  /*3bb0*/  FMUL.FTZ R19, R110, R93 ;  /* 0x0000005d6e137220 */ /* 0x000fe20000410000 */
[----:B------:R-:W-:Y:S01]  /*3bc0*/  PRMT R91, R26, 0x7632, R91 ;  /* 0x000076321a5b7816 */ /* 0x000fe2000000005b */
[----:B------:R-:W-:Y:S01]  /*3bd0*/  FFMA.FTZ R20, R49, R18, 1 ;  /* 0x3f80000031147423 */ /* 0x000fe20000010012 */
[----:B------:R-:W-:Y:S01]  /*3be0*/  PRMT R90, R27, 0x7632, R90 ;  /* 0x000076321b5a7816 */ /* 0x000fe2000000005a */
[----:B------:R-:W-:Y:S01]  /*3bf0*/  FMUL.FTZ R18, R101, R22 ;  /* 0x0000001665127220 */ /* 0x000fe20000410000 */
[----:B------:R-:W-:Y:S01]  /*3c00*/  FMUL.FTZ R22, R102, R21 ;  /* 0x0000001566167220 */ /* 0x000fe20000410000 */
[----:B------:R-:W-:Y:S01]  /*3c10*/  FMUL.FTZ R21, R118, R19 ;  /* 0x0000001376157220 */ /* 0x000fe20000410000 */
[----:B------:R-:W-:Y:S01]  /*3c20*/  SHF.L.U32 R92, R92, 0x10, RZ ;  /* 0x000000105c5c7819 */ /* 0x000fe200000006ff */
[----:B------:R-:W-:Y:S01]  /*3c30*/  FMUL.FTZ R18, R18, R23 ;  /* 0x0000001712127220 */ /* 0x000fe20000410000 */
[----:B------:R-:W-:Y:S01]  /*3c40*/  SHF.L.U32 R91, R91, 0x10, RZ ;  /* 0x000000105b5b7819 */ /* 0x000fe200000006ff */
[----:B------:R-:W-:Y:S01]  /*3c50*/  FMUL.FTZ R21, R21, R20 ;  /* 0x0000001415157220 */ /* 0x000fe20000410000 */
[----:B------:R-:W-:Y:S01]  /*3c60*/  SHF.L.U32 R90, R90, 0x10, RZ ;  /* 0x000000105a5a7819 */ /* 0x000fe200000006ff */
[----:B------:R-:W-:Y:S01]  /*3c70*/  FMUL.FTZ R19, R22, R25 ;  /* 0x0000001916137220 */ /* 0x000fe20000410000 */
[----:B------:R-:W-:Y:S01]  /*3c80*/  FADD.FTZ R23, -R123, 1 ;  /* 0x3f8000007b177421 */ /* 0x000fe20000010100 */
[----:B------:R-:W-:Y:S01]  /*3c90*/  FMUL.FTZ R20, R111, R92 ;  /* 0x0000005c6f147220 */ /* 0x000fe20000410000 */
[----:B------:R-:W-:Y:S01]  /*3ca0*/  FADD.FTZ R22, -R124, 1 ;  /* 0x3f8000007c167421 */ /* 0x000fe20000010100 */
[----:B------:R-:W-:Y:S01]  /*3cb0*/  FMUL.FTZ R25, R108, R91 ;  /* 0x0000005b6c197220 */ /* 0x000fe20000410000 */
[----:B------:R-:W-:Y:S01]  /*3cc0*/  FADD.FTZ R24, -R126, 1 ;  /* 0x3f8000007e187421 */ /* 0x000fe20000010100 */
[----:B------:R-:W-:Y:S01]  /*3cd0*/  FMUL.FTZ R27, R105, R90 ;  /* 0x0000005a691b7220 */ /* 0x000fe20000410000 */
[----:B------:R-:W-:Y:S01]  /*3ce0*/  FFMA.FTZ R23, R50, R23, 1 ;  /* 0x3f80000032177423 */ /* 0x000fe20000010017 */
[----:B------:R-:W-:Y:S01]  /*3cf0*/  FMUL.FTZ R20, R123, R20 ;  /* 0x000000147b147220 */ /* 0x000fe20000410000 */
[----:B------:R-:W-:Y:S01]  /*3d00*/  FFMA.FTZ R22, R51, R22, 1 ;  /* 0x3f80000033167423 */ /* 0x000fe20000010016 */
[----:B------:R-:W-:Y:S01]  /*3d10*/  FMUL.FTZ R25, R124, R25 ;  /* 0x000000197c197220 */ /* 0x000fe20000410000 */
[----:B------:R-:W-:Y:S01]  /*3d20*/  FFMA.FTZ R24, R81, R24, 1 ;  /* 0x3f80000051187423 */ /* 0x000fe20000010018 */
[----:B------:R-:W-:Y:S01]  /*3d30*/  FMUL.FTZ R27, R126, R27 ;  /* 0x0000001b7e1b7220 */ /* 0x000fe20000410000 */
[----:B------:R-:W-:Y:S01]  /*3d40*/  FMUL.FTZ R20, R20, R23 ;  /* 0x0000001714147220 */ /* 0x000fe20000410000 */
[----:B------:R-:W-:Y:S01]  /*3d50*/  FMUL.FTZ R23, R25, R22 ;  /* 0x0000001619177220 */ /* 0x000fe20000410000 */
[----:B------:R-:W-:Y:S01]  /*3d60*/  F2FP.BF16.F32.PACK_AB R16, R21, R16 ;  /* 0x000000101510723e */ /* 0x000fe200000010ff */
[----:B------:R-:W-:Y:S01]  /*3d70*/  FMUL.FTZ R22, R27, R24 ;  /* 0x000000181b167220 */ /* 0x000fe20000410000 */
[----:B------:R-:W-:Y:S01]  /*3d80*/  FADD.FTZ R27, -R117, 1 ;  /* 0x3f800000751b7421 */ /* 0x000fe20000010100 */
[----:B------:R-:W-:Y:S01]  /*3d90*/  F2FP.BF16.F32.PACK_AB R17, R20, R17 ;  /* 0x000000111411723e */ /* 0x000fe200000010ff */
[----:B------:R-:W-:Y:S01]  /*3da0*/  FMUL.FTZ R89, R48, R89 ;  /* 0x0000005930597220 */ /* 0x000fe20000410000 */
[----:B------:R-:W-:Y:S01]  /*3db0*/  F2FP.BF16.F32.PACK_AB R18, R23, R18 ;  /* 0x000000121712723e */ /* 0x000fe200000010ff */
[----:B------:R-:W-:Y:S01]  /*3dc0*/  FFMA.FTZ R28, R36, R27, 1 ;  /* 0x3f800000241c7423 */ /* 0x000fe2000001001b */
[----:B------:R-:W-:Y:S01]  /*3dd0*/  F2FP.BF16.F32.PACK_AB R19, R22, R19 ;  /* 0x000000131613723e */ /* 0x000fe200000010ff */
[----:B------:R-:W-:Y:S01]  /*3de0*/  BAR.SYNC.DEFER_BLOCKING 0x0 ;  /* 0x0000000000007b1d */ /* 0x000fe20000010000 */
[----:B------:R-:W-:Y:S01]  /*3df0*/  FMUL.FTZ R101, R38, R101 ;  /* 0x0000006526657220 */ /* 0x000fe20000410000 */
[----:B--2---:R-:W-:Y:S01]  /*3e00*/  PRMT R112, R15, 0x7632, R112 ;  /* 0x000076320f707816 */ /* 0x004fe20000000070 */
[----:B------:R-:W-:Y:S01]  /*3e10*/  FMUL.FTZ R102, R37, R102 ;  /* 0x0000006625667220 */ /* 0x000fe20000410000 */
[----:B------:R-:W-:Y:S01]  /*3e20*/  SHF.L.U32 R107, R15, 0x10, RZ ;  /* 0x000000100f6b7819 */ /* 0x000fe200000006ff */
[----:B------:R-:W-:Y:S01]  /*3e30*/  FADD.FTZ R15, -R109, 1 ;  /* 0x3f8000006d0f7421 */ /* 0x000fe20000010100 */
[----:B------:R-:W-:Y:S01]  /*3e40*/  SHF.L.U32 R99, R13, 0x10, RZ ;  /* 0x000000100d637819 */ /* 0x000fe200000006ff */
[----:B------:R-:W-:Y:S01]  /*3e50*/  FMUL.FTZ R118, R49, R118 ;  /* 0x0000007631767220 */ /* 0x000fe20000410000 */
[----:B------:R-:W-:Y:S01]  /*3e60*/  PRMT R115, R12, 0x7632, R115 ;  /* 0x000076320c737816 */ /* 0x000fe20000000073 */
[----:B------:R-:W-:Y:S01]  /*3e70*/  FFMA.FTZ R25, R46, R15, 1 ;  /* 0x3f8000002e197423 */ /* 0x000fe2000001000f */
[----:B------:R-:W-:Y:S01]  /*3e80*/  SHF.L.U32 R100, R12, 0x10, RZ ;  /* 0x000000100c647819 */ /* 0x000fe200000006ff */
[----:B-1----:R-:W-:Y:S01]  /*3e90*/  FADD.FTZ R12, -R106, 1 ;  /* 0x3f8000006a0c7421 */ /* 0x002fe20000010100 */
[----:B------:R-:W-:Y:S01]  /*3ea0*/  SHF.L.U32 R104, R14, 0x10, RZ ;  /* 0x000000100e687819 */ /* 0x000fe200000006ff */
[----:B------:R-:W-:Y:S01]  /*3eb0*/  FMUL.FTZ R15, R96, R99 ;  /* 0x00000063600f7220 */ /* 0x000fe20000410000 */
[----:B------:R-:W-:Y:S01]  /*3ec0*/  FMUL.FTZ R26, R98, R107 ;  /* 0x0000006b621a7220 */ /* 0x000fe20000410000 */
[----:B------:R-:W-:Y:S01]  /*3ed0*/  PRMT R113, R14, 0x7632, R113 ;  /* 0x000076320e717816 */ /* 0x000fe20000000071 */
[----:B------:R-:W-:Y:S01]  /*3ee0*/  FFMA.FTZ R14, R39, R12, 1 ;  /* 0x3f800000270e7423 */ /* 0x000fe2000001000c */
[----:B------:R-:W-:Y:S01]  /*3ef0*/  PRMT R114, R13, 0x7632, R114 ;  /* 0x000076320d727816 */ /* 0x000fe20000000072 */
[----:B------:R-:W-:Y:S01]  /*3f00*/  FMUL.FTZ R15, R106, R15 ;  /* 0x0000000f6a0f7220 */ /* 0x000fe20000410000 */
[----:B------:R-:W-:Y:S01]  /*3f10*/  FMUL.FTZ R27, R117, R26 ;  /* 0x0000001a751b7220 */ /* 0x000fe20000410000 */
[----:B------:R-:W-:Y:S01]  /*3f20*/  FADD.FTZ R13, -R103, 1 ;  /* 0x3f800000670d7421 */ /* 0x000fe20000010100 */
[----:B------:R-:W-:Y:S01]  /*3f30*/  FMUL.FTZ R12, R95, R100 ;  /* 0x000000645f0c7220 */ /* 0x000fe20000410000 */
[----:B------:R-:W-:Y:S01]  /*3f40*/  FMUL.FTZ R24, R97, R104 ;  /* 0x0000006861187220 */ /* 0x000fe20000410000 */
[----:B------:R-:W-:Y:S01]  /*3f50*/  FMUL.FTZ R15, R15, R14 ;  /* 0x0000000e0f0f7220 */ /* 0x000fe20000410000 */
[----:B0-----:R-:W-:Y:S01]  /*3f60*/  FMUL.FTZ R41, R27, R28 ;  /* 0x0000001c1b297220 */ /* 0x001fe20000410000 */
[----:B------:R-:W-:Y:S01]  /*3f70*/  FFMA.FTZ R13, R0, R13, 1 ;  /* 0x3f800000000d7423 */ /* 0x000fe2000001000d */
[----:B------:R-:W-:Y:S01]  /*3f80*/  FMUL.FTZ R12, R103, R12 ;  /* 0x0000000c670c7220 */ /* 0x000fe20000410000 */
[----:B------:R-:W-:Y:S01]  /*3f90*/  FMUL.FTZ R24, R109, R24 ;  /* 0x000000186d187220 */ /* 0x000fe20000410000 */
[----:B------:R-:W-:Y:S01]  /*3fa0*/  FADD.FTZ R14, -R128, 1 ;  /* 0x3f800000800e7421 */ /* 0x000fe20000010100 */
[----:B---3--:R-:W-:Y:S01]  /*3fb0*/  FADD.FTZ R27, -R129, 1 ;  /* 0x3f800000811b7421 */ /* 0x008fe20000010100 */
[----:B------:R-:W-:Y:S01]  /*3fc0*/  SHF.L.U32 R115, R115, 0x10, RZ ;  /* 0x0000001073737819 */ /* 0x000fe200000006ff */
[----:B------:R-:W-:Y:S01]  /*3fd0*/  FMUL.FTZ R12, R12, R13 ;  /* 0x0000000d0c0c7220 */ /* 0x000fe20000410000 */
[----:B------:R-:W-:Y:S01]  /*3fe0*/  SHF.L.U32 R114, R114, 0x10, RZ ;  /* 0x0000001072727819 */ /* 0x000fe200000006ff */
[----:B------:R-:W-:Y:S01]  /*3ff0*/  FMUL.FTZ R26, R24, R25 ;  /* 0x00000019181a7220 */ /* 0x000fe20000410000 */
[----:B------:R-:W-:Y:S01]  /*4000*/  SHF.L.U32 R113, R113, 0x10, RZ ;  /* 0x0000001071717819 */ /* 0x000fe200000006ff */
[----:B------:R-:W-:Y:S01]  /*4010*/  FFMA.FTZ R42, R85, R14, 1 ;  /* 0x3f800000552a7423 */ /* 0x000fe2000001000e */
[----:B------:R-:W-:Y:S01]  /*4020*/  SHF.L.U32 R112, R112, 0x10, RZ ;  /* 0x0000001070707819 */ /* 0x000fe200000006ff */
[----:B------:R-:W-:Y:S01]  /*4030*/  FFMA.FTZ R43, R84, R27, 1 ;  /* 0x3f800000542b7423 */ /* 0x000fe2000001001b */
[----:B------:R-:W-:Y:S01]  /*4040*/  FADD.FTZ R13, -R125, 1 ;  /* 0x3f8000007d0d7421 */ /* 0x000fe20000010100 */
[----:B------:R-:W-:Y:S01]  /*4050*/  FADD.FTZ R25, -R127, 1 ;  /* 0x3f8000007f197421 */ /* 0x000fe20000010100 */
        /* <DEDUP_REMOVED lines=15> */
[----:B------:R-:W-:Y:S01]  /*4150*/  F2FP.BF16.F32.PACK_AB R20, R13, R12 ;  /* 0x0000000c0d14723e */ /* 0x000fe200000010ff */
[----:B------:R-:W-:Y:S01]  /*4160*/  STS.128 [R76], R16 ;  /* 0x000000104c007388 */ /* 0x000fe20000000c00 */
[----:B------:R-:W-:Y:S01]  /*4170*/  F2FP.BF16.F32.PACK_AB R21, R24, R15 ;  /* 0x0000000f1815723e */ /* 0x000fe200000010ff */
[----:B------:R-:W-:Y:S01]  /*4180*/  FMUL.FTZ R103, R0, R103 ;  /* 0x0000006700677220 */ /* 0x000fe20000410000 */
[----:B------:R-:W-:Y:S01]  /*4190*/  F2FP.BF16.F32.PACK_AB R22, R27, R26 ;  /* 0x0000001a1b16723e */ /* 0x000fe200000010ff */
[----:B------:R-:W-:Y:S01]  /*41a0*/  FMUL.FTZ R123, R50, R123 ;  /* 0x0000007b327b7220 */ /* 0x000fe20000410000 */
[----:B------:R-:W-:Y:S01]  /*41b0*/  F2FP.BF16.F32.PACK_AB R23, R44, R41 ;  /* 0x000000292c17723e */ /* 0x000fe200000010ff */
[----:B------:R-:W1:Y:S01]  /*41c0*/  LDC.64 R26, c[0x0][0x558] ;  /* 0x00015600ff1a7b82 */ /* 0x000e620000000a00 */
[----:B------:R-:W-:Y:S01]  /*41d0*/  PRMT R43, R4, 0x7632, R43 ;  /* 0x00007632042b7816 */ /* 0x000fe2000000002b */
[----:B------:R-:W-:Y:S01]  /*41e0*/  FMUL.FTZ R124, R51, R124 ;  /* 0x0000007c337c7220 */ /* 0x000fe20000410000 */
[----:B------:R-:W-:Y:S01]  /*41f0*/  PRMT R42, R5, 0x7632, R42 ;  /* 0x00007632052a7816 */ /* 0x000fe2000000002a */
[----:B------:R-:W-:Y:S01]  /*4200*/  STS.128 [R76+0x10], R20 ;  /* 0x000010144c007388 */ /* 0x000fe20000000c00 */
[----:B------:R-:W-:Y:S01]  /*4210*/  NOP ;  /* 0x0000000000007918 */ /* 0x000fe20000000000 */
[----:B------:R-:W-:-:S02]  /*4220*/  PRMT R41, R6, 0x7632, R41 ;  /* 0x0000763206297816 */ /* 0x000fc40000000029 */
[----:B------:R-:W2:Y:S01]  /*4230*/  LDS.128 R12, [R77] ;  /* 0x000000004d0c7984 */ /* 0x000ea20000000c00 */
[----:B------:R-:W-:Y:S01]  /*4240*/  PRMT R44, R7, 0x7632, R44 ;  /* 0x00007632072c7816 */ /* 0x000fe2000000002c */
[----:B------:R-:W-:Y:S01]  /*4250*/  FMUL.FTZ R81, R81, R126 ;  /* 0x0000007e51517220 */ /* 0x000fe20000410000 */
[----:B------:R-:W-:Y:S01]  /*4260*/  FMUL.FTZ R106, R39, R106 ;  /* 0x0000006a276a7220 */ /* 0x000fe20000410000 */
[----:B------:R-:W3:Y:S01]  /*4270*/  LDS.128 R4, [R77+0x200] ;  /* 0x000200004d047984 */ /* 0x000ee20000000c00 */
[----:B0-----:R-:W-:Y:S01]  /*4280*/  IMAD.WIDE.U32 R24, R28, UR34, R30 ;  /* 0x000000221c187c25 */ /* 0x001fe2000f8e001e */
[----:B------:R-:W-:-:S03]  /*4290*/  PRMT R28, R8, 0x7632, R28 ;  /* 0x00007632081c7816 */ /* 0x000fc6000000001c */
[----:B------:R-:W-:Y:S01]  /*42a0*/  FMUL.FTZ R46, R46, R109 ;  /* 0x0000006d2e2e7220 */ /* 0x000fe20000410000 */
[----:B------:R-:W-:Y:S01]  /*42b0*/  FMUL.FTZ R117, R36, R117 ;  /* 0x0000007524757220 */ /* 0x000fe20000410000 */
[----:B------:R-:W-:Y:S02]  /*42c0*/  IMAD R29, R29, UR34, R25 ;  /* 0x000000221d1d7c24 */ /* 0x000fe4000f8e0219 */
[----:B------:R-:W-:Y:S01]  /*42d0*/  FMUL.FTZ R82, R82, R125 ;  /* 0x0000007d52527220 */ /* 0x000fe20000410000 */
[----:B------:R-:W-:Y:S01]  /*42e0*/  FMUL.FTZ R80, R80, R127 ;  /* 0x0000007f50507220 */ /* 0x000fe20000410000 */
[----:B-1----:R-:W-:Y:S01]  /*42f0*/  LEA R26, P0, R24, R26, 0x1 ;  /* 0x0000001a181a7211 */ /* 0x002fe200078008ff */
[----:B------:R-:W-:Y:S01]  /*4300*/  FMUL.FTZ R85, R85, R128 ;  /* 0x0000008055557220 */ /* 0x000fe20000410000 */
[----:B------:R-:W-:Y:S01]  /*4310*/  FMUL.FTZ R84, R84, R129 ;  /* 0x0000008154547220 */ /* 0x000fe20000410000 */
[----:B------:R-:W-:Y:S01]  /*4320*/  FMUL.FTZ R0, R32, R89 ;  /* 0x0000005920007220 */ /* 0x000fe20000410000 */
[----:B------:R-:W-:Y:S01]  /*4330*/  LEA.HI.X R27, R24, R27, R29, 0x1, P0 ;  /* 0x0000001b181b7211 */ /* 0x000fe200000f0c1d */
[----:B------:R-:W-:Y:S01]  /*4340*/  FMUL.FTZ R50, R33, R47 ;  /* 0x0000002f21327220 */ /* 0x000fe20000410000 */
[----:B------:R-:W-:Y:S01]  /*4350*/  SHF.L.U32 R51, R28, 0x10, RZ ;  /* 0x000000101c337819 */ /* 0x000fe200000006ff */
[----:B------:R-:W-:Y:S01]  /*4360*/  FMUL.FTZ R49, R34, R101 ;  /* 0x0000006522317220 */ /* 0x000fe20000410000 */
[----:B------:R-:W-:Y:S01]  /*4370*/  FMUL.FTZ R48, R35, R102 ;  /* 0x0000006623307220 */ /* 0x000fe20000410000 */
[----:B------:R-:W-:-:S04]  /*4380*/  IMAD.WIDE.U32 R26, R130, 0x10, R26 ;  /* 0x00000010821a7825 */ /* 0x000fc800078e001a */
        /* <DEDUP_REMOVED lines=12> */
[----:B--2---:R0:W-:Y:S04]  /*4450*/  STG.E.128 desc[UR32][R26.64], R12 ;  /* 0x0000000c1a007986 */ /* 0x0041e8000c101d20 */
[----:B---3--:R1:W-:Y:S01]  /*4460*/  STG.E.128 desc[UR32][R26.64+0x200], R4 ;  /* 0x000200041a007986 */ /* 0x0083e2000c101d20 */
[----:B0-----:R-:W-:Y:S01]  /*4470*/  FFMA.FTZ R14, R0, R59, R131 ;  /* 0x0000003b000e7223 */ /* 0x001fe20000010083 */
[----:B------:R-:W-:Y:S06]  /*4480*/  BRA.U !UP0, `(.L_x_2321) ;  /* 0x0000000108a47547 */ /* 0x000fec000b800000 */
        /* <DEDUP_REMOVED lines=25> */
[----:B------:R-:W-:Y:S01]  /*4620*/  STS.128 [R76], R8 ;  /* 0x000000084c007388 */ /* 0x000fe20000000c00 */
[----:B------:R-:W-:-:S02]  /*4630*/  F2FP.BF16.F32.PACK_AB R5, R80, R5 ;  /* 0x000000055005723e */ /* 0x000fc400000010ff */
[----:B------:R-:W-:-:S05]  /*4640*/  F2FP.BF16.F32.PACK_AB R4, R115, R4 ;  /* 0x000000047304723e */ /* 0x000fca00000010ff */
[----:B------:R-:W-:Y:S01]  /*4650*/  STS.128 [R76+0x10], R4 ;  /* 0x000010044c007388 */ /* 0x000fe20000000c00 */
[----:B------:R-:W-:-:S03]  /*4660*/  NOP ;  /* 0x0000000000007918 */ /* 0x000fc60000000000 */
[----:B------:R-:W2:Y:S01]  /*4670*/  LDS.128 R8, [R77] ;  /* 0x000000004d087984 */ /* 0x000ea20000000c00 */
[----:B0-----:R-:W-:-:S03]  /*4680*/  IMAD.WIDE.U32 R2, R12, UR26, R2 ;  /* 0x0000001a0c027c25 */ /* 0x001fc6000f8e0002 */
[----:B------:R-:W0:Y:S01]  /*4690*/  LDS.128 R4, [R77+0x200] ;  /* 0x000200004d047984 */ /* 0x000e220000000c00 */
[----:B------:R-:W-:Y:S02]  /*46a0*/  IMAD R3, R13, UR26, R3 ;  /* 0x0000001a0d037c24 */ /* 0x000fe4000f8e0203 */
[----:B-1----:R-:W-:-:S04]  /*46b0*/  IMAD.WIDE.U32 R2, R16, UR34, R2 ;  /* 0x0000002210027c25 */ /* 0x002fc8000f8e0002 */
[----:B------:R-:W-:Y:S01]  /*46c0*/  IMAD R3, R17, UR34, R3 ;  /* 0x0000002211037c24 */ /* 0x000fe2000f8e0203 */
[----:B------:R-:W-:-:S04]  /*46d0*/  LEA R12, P0, R2, UR8, 0x1 ;  /* 0x00000008020c7c11 */ /* 0x000fc8000f8008ff */
[----:B------:R-:W-:-:S03]  /*46e0*/  LEA.HI.X R13, R2, UR9, R3, 0x1, P0 ;  /* 0x00000009020d7c11 */ /* 0x000fc600080f0c03 */
[----:B------:R-:W-:-:S05]  /*46f0*/  IMAD.WIDE.U32 R2, R130, 0x10, R12 ;  /* 0x0000001082027825 */ /* 0x000fca00078e000c */
[----:B--2---:R2:W-:Y:S04]  /*4700*/  STG.E.128 desc[UR32][R2.64], R8 ;  /* 0x0000000802007986 */ /* 0x0045e8000c101d20 */
[----:B0-----:R2:W-:Y:S02]  /*4710*/  STG.E.128 desc[UR32][R2.64+0x200], R4 ;  /* 0x0002000402007986 */ /* 0x0015e4000c101d20 */
.L_x_2321:
[----:B--2---:R-:W-:Y:S01]  /*4720*/  FFMA.FTZ R3, R35, R51, R14 ;  /* 0x0000003323037223 */ /* 0x004fe2000001000e */
[----:B------:R-:W-:Y:S01]  /*4730*/  SHF.L.U32 R25, R116, 0x10, RZ ;  /* 0x0000001074197819 */ /* 0x000fe200000006ff */
[----:B-1----:R-:W-:Y:S01]  /*4740*/  FMUL.FTZ R4, R0, UR7 ;  /* 0x0000000700047c20 */ /* 0x002fe20008410000 */
[----:B------:R-:W-:Y:S01]  /*4750*/  SHF.L.U32 R19, R79, 0x10, RZ ;  /* 0x000000104f137819 */ /* 0x000fe200000006ff */
[----:B------:R-:W-:Y:S01]  /*4760*/  FFMA.FTZ R3, R50, R58, R3 ;  /* 0x0000003a32037223 */ /* 0x000fe20000010003 */
[----:B------:R-:W-:Y:S01]  /*4770*/  SHF.L.U32 R13, R45, 0x10, RZ ;  /* 0x000000102d0d7819 */ /* 0x000fe200000006ff */
[----:B------:R-:W0:Y:S01]  /*4780*/  LDCU UR8, c[0x0][0x38c] ;  /* 0x00007180ff0877ac */ /* 0x000e220008000800 */
[----:B------:R-:W-:Y:S01]  /*4790*/  SHF.L.U32 R8, R43, 0x10, RZ ;  /* 0x000000102b087819 */ /* 0x000fe200000006ff */
[----:B------:R-:W-:Y:S01]  /*47a0*/  FFMA.FTZ R2, R34, R25, R3 ;  /* 0x0000001922027223 */ /* 0x000fe20000010003 */
[----:B------:R-:W-:Y:S01]  /*47b0*/  SHF.L.U32 R7, R42, 0x10, RZ ;  /* 0x000000102a077819 */ /* 0x000fe200000006ff */
[----:B------:R1:W-:Y:S01]  /*47c0*/  STL [R1+0x4], R4 ;  /* 0x0000040401007387 */ /* 0x0003e20000100800 */
        /* <DEDUP_REMOVED lines=8> */
[----:B------:R-:W-:Y:S01]  /*4850*/  MOV R18, RZ ;  /* 0x000000ff00127202 */ /* 0x000fe20000000f00 */
[----:B------:R-:W-:Y:S01]  /*4860*/  FFMA.FTZ R3, R48, R56, R3 ;  /* 0x0000003830037223 */ /* 0x000fe20000010003 */
[----:B------:R-:W-:-:S02]  /*4870*/  CS2R R16, SRZ ;  /* 0x0000000000107805 */ /* 0x000fc4000001ff00 */
[----:B------:R-:W-:Y:S02]  /*4880*/  CS2R R14, SRZ ;  /* 0x00000000000e7805 */ /* 0x000fe4000001ff00 */
[----:B------:R-:W-:Y:S01]  /*4890*/  MOV R12, RZ ;  /* 0x000000ff000c7202 */ /* 0x000fe20000000f00 */
[----:B------:R-:W-:Y:S01]  /*48a0*/  FFMA.FTZ R2, R32, R13, R3 ;  /* 0x0000000d20027223 */ /* 0x000fe20000010003 */
[----:B0-----:R-:W-:Y:S01]  /*48b0*/  UISETP.GE.AND UP0, UPT, UR8, 0x1, UPT ;  /* 0x000000010800788c */ /* 0x001fe2000bf06270 */
[----:B------:R-:W-:Y:S02]  /*48c0*/  CS2R R10, SRZ ;  /* 0x00000000000a7805 */ /* 0x000fe4000001ff00 */
[----:B------:R-:W-:Y:S01]  /*48d0*/  MOV R9, RZ ;  /* 0x000000ff00097202 */ /* 0x000fe20000000f00 */
[----:B------:R-:W-:Y:S01]  /*48e0*/  FFMA.FTZ R2, R39, R55, R2 ;  /* 0x0000003727027223 */ /* 0x000fe20000010002 */
[----:B------:R-:W-:Y:S01]  /*48f0*/  FMUL.FTZ R165, R50, UR7 ;  /* 0x0000000732a57c20 */ /* 0x000fe20008410000 */
[----:B------:R-:W-:Y:S01]  /*4900*/  FMUL.FTZ R161, R49, UR7 ;  /* 0x0000000731a17c20 */ /* 0x000fe20008410000 */
[----:B------:R-:W-:Y:S01]  /*4910*/  FMUL.FTZ R159, R48, UR7 ;  /* 0x00000007309f7c20 */ /* 0x000fe20008410000 */
[----:B------:R-:W-:Y:S01]  /*4920*/  FFMA.FTZ R3, R31, R8, R2 ;  /* 0x000000081f037223 */ /* 0x000fe20000010002 */
[----:B------:R-:W-:Y:S01]  /*4930*/  FMUL.FTZ R154, R39, UR7 ;  /* 0x00000007279a7c20 */ /* 0x000fe20008410000 */
[C---:B------:R-:W-:Y:S01]  /*4940*/  FMUL.FTZ R152, R38.reuse, UR7 ;  /* 0x0000000726987c20 */ /* 0x040fe20008410000 */
[----:B------:R-:W-:Y:S01]  /*4950*/  FMUL.FTZ R150, R37, UR7 ;  /* 0x0000000725967c20 */ /* 0x000fe20008410000 */
[----:B------:R-:W-:Y:S01]  /*4960*/  FFMA.FTZ R3, R38, R54, R3 ;  /* 0x0000003626037223 */ /* 0x000fe20000010003 */
[----:B-1----:R-:W-:Y:S01]  /*4970*/  FMUL.FTZ R4, R36, UR7 ;  /* 0x0000000724047c20 */ /* 0x002fe20008410000 */
        /* <DEDUP_REMOVED lines=8> */
[----:B------:R0:W-:Y:S02]  /*4a00*/  STL [R1], R3 ;  /* 0x0000000301007387 */ /* 0x0001e40000100800 */
[----:B0-----:R-:W-:Y:S01]  /*4a10*/  FFMA.FTZ R3, R29, R6, R2 ;  /* 0x000000061d037223 */ /* 0x001fe20000010002 */
[----:B------:R-:W-:-:S03]  /*4a20*/  FMUL.FTZ R2, R28, UR7 ;  /* 0x000000071c027c20 */ /* 0x000fc60008410000 */
[----:B------:R-:W-:Y:S01]  /*4a30*/  FFMA.FTZ R41, R36, R52, R3 ;  /* 0x0000003424297223 */ /* 0x000fe20000010003 */
[----:B------:R-:W-:-:S03]  /*4a40*/  FMUL.FTZ R3, R29, UR7 ;  /* 0x000000071d037c20 */ /* 0x000fc60008410000 */
[----:B------:R-:W-:-:S05]  /*4a50*/  FFMA.FTZ R41, R28, R5, R41 ;  /* 0x000000051c297223 */ /* 0x000fca0000010029 */
[----:B------:R0:W-:Y:S01]  /*4a60*/  STL [R1+0xc], R41 ;  /* 0x00000c2901007387 */ /* 0x0001e20000100800 */
[----:B------:R-:W-:Y:S06]  /*4a70*/  BAR.SYNC.DEFER_BLOCKING 0x0 ;  /* 0x0000000000007b1d */ /* 0x000fec0000010000 */
[----:B------:R-:W-:Y:S05]  /*4a80*/  BRA.U !UP0, `(.L_x_2322) ;  /* 0x0000003908307547 */ /* 0x000fea000b800000 */
[----:B------:R-:W1:Y:S01]  /*4a90*/  LDCU.64 UR8, c[0x0][0x3a0] ;  /* 0x00007400ff0877ac */ /* 0x000e620008000a00 */
[C---:B------:R-:W-:Y:S02]  /*4aa0*/  ISETP.NE.AND P0, PT, R78.reuse, RZ, PT ;  /* 0x000000ff4e00720c */ /* 0x040fe40003f05270 */
[----:B------:R-:W-:Y:S01]  /*4ab0*/  MOV R27, RZ ;  /* 0x000000ff001b7202 */ /* 0x000fe20000000f00 */
[----:B------:R-:W2:Y:S01]  /*4ac0*/  LDCU.64 UR26, c[0x0][0x3b8] ;  /* 0x00007700ff1a77ac */ /* 0x000ea20008000a00 */
[----:B------:R-:W-:Y:S01]  /*4ad0*/  IADD3 R87, PT, PT, R78, 0x200, RZ ;  /* 0x000002004e577810 */ /* 0x000fe20007ffe0ff */
[----:B------:R-:W-:Y:S02]  /*4ae0*/  UISETP.NE.AND UP0, UPT, UR14, 0x1, UPT ;  /* 0x000000010e00788c */ /* 0x000fe4000bf05270 */
[----:B------:R-:W-:Y:S01]  /*4af0*/  ULEA UR10, UR14, 0xffffff00, 0x8 ;  /* 0xffffff000e0a7891 */ /* 0x000fe2000f8e40ff */
[----:B------:R-:W-:Y:S01]  /*4b00*/  UMOV UR25, 0x400 ;  /* 0x0000040000197882 */ /* 0x000fe20000000000 */
[----:B------:R-:W3:Y:S02]  /*4b10*/  LDCU UR48, c[0x0][0x394] ;  /* 0x00007280ff3077ac */ /* 0x000ee40008000800 */
[----:B------:R-:W-:Y:S01]  /*4b20*/  PLOP3.LUT P1, PT, PT, PT, UP0, 0x80, 0x8 ;  /* 0x000000000008781c */ /* 0x000fe20003f2f008 */
[----:B------:R-:W4:Y:S03]  /*4b30*/  LDCU UR49, c[0x0][0x38c] ;  /* 0x00007180ff3177ac */ /* 0x000f260008000800 */
[----:B------:R-:W-:Y:S01]  /*4b40*/  ISETP.EQ.AND P1, PT, R40, RZ, P1 ;  /* 0x000000ff2800720c */ /* 0x000fe20000f22270 */
[----:B-1----:R-:W-:Y:S01]  /*4b50*/  UIMAD.WIDE.U32 UR16, UR34, UR8, URZ ;  /* 0x00000008221072a5 */ /* 0x002fe2000f8e00ff */
[----:B------:R-:W1:Y:S01]  /*4b60*/  S2UR UR8, SR_CgaCtaId ;  /* 0x00000000000879c3 */ /* 0x000e620000008800 */
[----:B--2---:R-:W-:-:S02]  /*4b70*/  UIMAD.WIDE.U32 UR18, UR34, UR26, URZ ;  /* 0x0000001a221272a5 */ /* 0x004fc4000f8e00ff */
[----:B------:R-:W-:Y:S01]  /*4b80*/  UIMAD UR9, UR34, UR9, UR17 ;  /* 0x00000009220972a4 */ /* 0x000fe2000f8e0211 */
[----:B------:R-:W2:Y:S01]  /*4b90*/  LDCU UR50, c[0x0][0x388] ;  /* 0x00007100ff3277ac */ /* 0x000ea20008000800 */
        /* <DEDUP_REMOVED lines=8> */
[----:B------:R-:W-:-:S02]  /*4c20*/  UIMAD UR27, UR34, UR27, UR19 ;  /* 0x0000001b221b72a4 */ /* 0x000fc4000f8e0213 */
[----:B------:R-:W-:Y:S01]  /*4c30*/  ULOP3.LUT UR10, UR10, 0x100, URZ, 0xc0, !UPT ;  /* 0x000001000a0a7892 */ /* 0x000fe2000f8ec0ff */
[----:B--234-:R-:W-:-:S11]  /*4c40*/  UMOV UR8, URZ ;  /* 0x000000ff00087c82 */ /* 0x01cfd60008000000 */
.L_x_2367:
[----:B------:R-:W2:Y:S01]  /*4c50*/  LDL R42, [R1+0x8] ;  /* 0x00000800012a7983 */ /* 0x000ea20000100800 */
        /* <DEDUP_REMOVED lines=8> */
[----:B------:R-:W-:-:S04]  /*4ce0*/  UIMAD.WIDE.U32 UR34, UR8, UR36, URZ ;  /* 0x00000024082272a5 */ /* 0x000fc8000f8e00ff */
[----:B------:R-:W-:Y:S01]  /*4cf0*/  UIMAD UR26, UR8, UR37, UR35 ;  /* 0x00000025081a72a4 */ /* 0x000fe2000f8e0223 */
[----:B------:R-:W3:Y:S01]  /*4d00*/  LDG.E R79, desc[UR32][R40.64] ;  /* 0x00000020284f7981 */ /* 0x000ee2000c1e1900 */
[----:B------:R-:W-:-:S04]  /*4d10*/  ULEA UR35, UP0, UR34, UR24, 0x1 ;  /* 0x0000001822237291 */ /* 0x000fc8000f8008ff */
[----:B------:R-:W-:Y:S02]  /*4d20*/  ULEA.HI.X UR34, UR34, UR23, UR26, 0x1, UP0 ;  /* 0x0000001722227291 */ /* 0x000fe400080f0c1a */
[----:B------:R-:W-:-:S04]  /*4d30*/  MOV R44, UR35 ;  /* 0x00000023002c7c02 */ /* 0x000fc80008000f00 */
[----:B------:R-:W-:Y:S01]  /*4d40*/  MOV R45, UR34 ;  /* 0x00000022002d7c02 */ /* 0x000fe20008000f00 */
[----:B------:R-:W-:Y:S02]  /*4d50*/  UMOV UR26, UR18 ;  /* 0x00000012001a7c82 */ /* 0x000fe40008000000 */
[----:B------:R-:W-:-:S04]  /*4d60*/  UIMAD.WIDE.U32 UR34, UR8, UR38, UR26 ;  /* 0x00000026082272a5 */ /* 0x000fc8000f8e001a */
[----:B------:R-:W-:Y:S02]  /*4d70*/  UIMAD UR26, UR8, UR39, UR35 ;  /* 0x00000027081a72a4 */ /* 0x000fe4000f8e0223 */
[----:B------:R-:W-:-:S04]  /*4d80*/  ULEA UR35, UP0, UR34, UR30, 0x2 ;  /* 0x0000001e22237291 */ /* 0x000fc8000f8010ff */
[----:B------:R-:W-:Y:S02]  /*4d90*/  ULEA.HI.X UR34, UR34, UR31, UR26, 0x2, UP0 ;  /* 0x0000001f22227291 */ /* 0x000fe400080f141a */
[----:B------:R-:W-:-:S04]  /*4da0*/  MOV R80, UR35 ;  /* 0x0000002300507c02 */ /* 0x000fc80008000f00 */
[----:B------:R-:W-:-:S05]  /*4db0*/  MOV R81, UR34 ;  /* 0x0000002200517c02 */ /* 0x000fca0008000f00 */
[----:B------:R0:W4:Y:S01]  /*4dc0*/  LDG.E R96, desc[UR32][R80.64] ;  /* 0x0000002050607981 */ /* 0x000122000c1e1900 */
[----:B--2---:R-:W-:-:S05]  /*4dd0*/  IMAD.WIDE.U32 R44, R42, 0x10, R44 ;  /* 0x000000102a2c7825 */ /* 0x004fca00078e002c */
[----:B------:R-:W2:Y:S04]  /*4de0*/  LDG.E.128 R40, desc[UR32][R44.64] ;  /* 0x000000202c287981 */ /* 0x000ea8000c1e1d00 */
[----:B-1----:R-:W5:Y:S01]  /*4df0*/  LDG.E.128 R44, desc[UR32][R44.64+0x200] ;  /* 0x000200202c2c7981 */ /* 0x002f62000c1e1d00 */
[----:B------:R-:W-:Y:S01]  /*4e00*/  UIADD3 UR26, UPT, UPT, UR10, UR8, URZ ;  /* 0x000000080a1a7290 */ /* 0x000fe2000fffe0ff */
[----:B---3--:R-:W-:-:S04]  /*4e10*/  FMUL.FTZ R86, R79, 1.4426950216293334961 ;  /* 0x3fb8aa3b4f567820 */ /* 0x008fc80000410000 */
[C---:B------:R-:W-:Y:S01]  /*4e20*/  FMUL.FTZ R115, R86.reuse, R75 ;  /* 0x0000004b56737220 */ /* 0x040fe20000410000 */
[C---:B------:R-:W-:Y:S01]  /*4e30*/  FMUL.FTZ R89, R86.reuse, R68 ;  /* 0x0000004456597220 */ /* 0x040fe20000410000 */
[----:B------:R-:W-:Y:S01]  /*4e40*/  MOV R94, UR26 ;  /* 0x0000001a005e7c02 */ /* 0x000fe20008000f00 */
[----:B------:R-:W-:-:S03]  /*4e50*/  FMUL.FTZ R82, R86, R70 ;  /* 0x0000004656527220 */ /* 0x000fc60000410000 */
[----:B------:R-:W3:Y:S01]  /*4e60*/  MUFU.EX2 R115, R115 ;  /* 0x0000007300737308 */ /* 0x000ee20000000800 */
[----:B------:R-:W-:Y:S01]  /*4e70*/  SEL R87, R94, R87, !P0 ;  /* 0x000000575e577207 */ /* 0x000fe20004000000 */
[C---:B------:R-:W-:Y:S01]  /*4e80*/  FMUL.FTZ R83, R86.reuse, R74 ;  /* 0x0000004a56537220 */ /* 0x040fe20000410000 */
[C---:B------:R-:W-:Y:S01]  /*4e90*/  FMUL.FTZ R84, R86.reuse, R73 ;  /* 0x0000004956547220 */ /* 0x040fe20000410000 */
[C---:B0-----:R-:W-:Y:S01]  /*4ea0*/  FMUL.FTZ R80, R86.reuse, R66 ;  /* 0x0000004256507220 */ /* 0x041fe20000410000 */
[C---:B------:R-:W-:Y:S01]  /*4eb0*/  FMUL.FTZ R85, R86.reuse, R72 ;  /* 0x0000004856557220 */ /* 0x040fe20000410000 */
[C---:B------:R-:W-:Y:S01]  /*4ec0*/  FMUL.FTZ R88, R86.reuse, R64 ;  /* 0x0000004056587220 */ /* 0x040fe20000410000 */
[C---:B------:R-:W-:Y:S01]  /*4ed0*/  FMUL.FTZ R93, R86.reuse, R71 ;  /* 0x00000047565d7220 */ /* 0x040fe20000410000 */
[----:B------:R0:W1:Y:S01]  /*4ee0*/  MUFU.EX2 R81, R89 ;  /* 0x0000005900517308 */ /* 0x0000620000000800 */
[C---:B------:R-:W-:Y:S01]  /*4ef0*/  FMUL.FTZ R92, R86.reuse, R63 ;  /* 0x0000003f565c7220 */ /* 0x040fe20000410000 */
[C---:B------:R-:W-:Y:S01]  /*4f00*/  FMUL.FTZ R91, R86.reuse, R69 ;  /* 0x00000045565b7220 */ /* 0x040fe20000410000 */
[C---:B------:R-:W-:Y:S01]  /*4f10*/  FMUL.FTZ R90, R86.reuse, R62 ;  /* 0x0000003e565a7220 */ /* 0x040fe20000410000 */
[C---:B------:R-:W-:Y:S01]  /*4f20*/  FMUL.FTZ R95, R86.reuse, R61 ;  /* 0x0000003d565f7220 */ /* 0x040fe20000410000 */
[C---:B------:R-:W-:Y:S01]  /*4f30*/  FMUL.FTZ R94, R86.reuse, R65 ;  /* 0x00000041565e7220 */ /* 0x040fe20000410000 */
[C---:B------:R-:W-:Y:S01]  /*4f40*/  FMUL.FTZ R99, R86.reuse, R60 ;  /* 0x0000003c56637220 */ /* 0x040fe20000410000 */
[----:B0-----:R-:W-:Y:S01]  /*4f50*/  FMUL.FTZ R89, R86, R67 ;  /* 0x0000004356597220 */ /* 0x001fe20000410000 */
[----:B------:R-:W-:Y:S01]  /*4f60*/  ISETP.NE.AND P2, PT, R78, 0x7f, PT ;  /* 0x0000007f4e00780c */ /* 0x000fe20003f45270 */
        /* <DEDUP_REMOVED lines=15> */
[----:B----4-:R-:W-:Y:S01]  /*5060*/  R2UR UR35, R96 ;  /* 0x00000000602372ca */ /* 0x010fe200000e0000 */
[----:B------:R-:W-:Y:S01]  /*5070*/  BSSY.RECONVERGENT B0, `(.L_x_2323) ;  /* 0x0000032000007945 */ /* 0x000fe20003800200 */
[----:B--2---:R-:W-:Y:S04]  /*5080*/  STS.128 [R77], R40 ;  /* 0x000000284d007388 */ /* 0x004fe80000000c00 */
[----:B-----5:R-:W-:Y:S01]  /*5090*/  STS.128 [R77+0x200], R44 ;  /* 0x0002002c4d007388 */ /* 0x020fe20000000c00 */
[----:B------:R-:W-:-:S03]  /*50a0*/  NOP ;  /* 0x0000000000007918 */ /* 0x000fc60000000000 */
[----:B------:R-:W2:Y:S04]  /*50b0*/  LDS.128 R40, [R76] ;  /* 0x000000004c287984 */ /* 0x000ea80000000c00 */
[----:B------:R-:W4:Y:S04]  /*50c0*/  LDS.128 R44, [R76+0x10] ;  /* 0x000010004c2c7984 */ /* 0x000f280000000c00 */
[----:B---3--:R3:W-:Y:S01]  /*50d0*/  STS [R114+0x3be0], R115 ;  /* 0x003be07372007388 */ /* 0x0087e20000000800 */
[----:B--2---:R-:W-:Y:S02]  /*50e0*/  PRMT R112, R40, 0x7632, R112 ;  /* 0x0000763228707816 */ /* 0x004fe40000000070 */
[----:B------:R-:W-:-:S02]  /*50f0*/  PRMT R111, R41, 0x7632, R111 ;  /* 0x00007632296f7816 */ /* 0x000fc4000000006f */
[----:B------:R-:W-:Y:S02]  /*5100*/  PRMT R110, R42, 0x7632, R110 ;  /* 0x000076322a6e7816 */ /* 0x000fe4000000006e */
[----:B------:R-:W-:Y:S02]  /*5110*/  PRMT R109, R43, 0x7632, R109 ;  /* 0x000076322b6d7816 */ /* 0x000fe4000000006d */
[----:B----4-:R-:W-:Y:S02]  /*5120*/  PRMT R108, R44, 0x7632, R108 ;  /* 0x000076322c6c7816 */ /* 0x010fe4000000006c */
[----:B------:R-:W-:Y:S02]  /*5130*/  PRMT R107, R45, 0x7632, R107 ;  /* 0x000076322d6b7816 */ /* 0x000fe4000000006b */
[----:B------:R-:W-:Y:S02]  /*5140*/  PRMT R106, R46, 0x7632, R106 ;  /* 0x000076322e6a7816 */ /* 0x000fe4000000006a */
[----:B------:R-:W-:-:S02]  /*5150*/  PRMT R102, R47, 0x7632, R102 ;  /* 0x000076322f667816 */ /* 0x000fc40000000066 */
        /* <DEDUP_REMOVED lines=15> */
[----:B------:R-:W-:Y:S01]  /*5250*/  SHF.L.U32 R102, R102, 0x10, RZ ;  /* 0x0000001066667819 */ /* 0x000fe200000006ff */
[----:B------:R-:W-:Y:S06]  /*5260*/  BAR.SYNC.DEFER_BLOCKING 0x0 ;  /* 0x0000000000007b1d */ /* 0x000fec0000010000 */
[----:B01-3--:R-:W-:Y:S05]  /*5270*/  @P2 BRA `(.L_x_2324) ;  /* 0x0000000000302947 */ /* 0x00bfea0003800000 */
[----:B------:R-:W-:Y:S01]  /*5280*/  UISETP.NE.AND UP0, UPT, UR14, UR48, UPT ;  /* 0x000000300e00728c */ /* 0x000fe2000bf05270 */
[----:B------:R-:W-:-:S08]  /*5290*/  HFMA2 R105, -RZ, RZ, 1.875, 0 ;  /* 0x3f800000ff697431 */ /* 0x000fd000000001ff */
[----:B------:R-:W-:Y:S05]  /*52a0*/  BRA.U !UP0, `(.L_x_2325) ;  /* 0x0000000108387547 */ /* 0x000fea000b800000 */
[----:B------:R-:W0:Y:S01]  /*52b0*/  S2UR UR34, SR_CgaCtaId ;  /* 0x00000000002279c3 */ /* 0x000e220000008800 */
[----:B------:R-:W-:Y:S01]  /*52c0*/  USHF.L.U32 UR25, UR14, 0x8, URZ ;  /* 0x000000080e197899 */ /* 0x000fe200080006ff */
[----:B------:R-:W-:-:S03]  /*52d0*/  UMOV UR26, 0x400 ;  /* 0x00000400001a7882 */ /* 0x000fc60000000000 */
[----:B------:R-:W-:-:S04]  /*52e0*/  ULOP3.LUT UR25, UR25, 0x100, URZ, 0xc0, !UPT ;  /* 0x0000010019197892 */ /* 0x000fc8000f8ec0ff */
[----:B------:R-:W-:Y:S02]  /*52f0*/  UIADD3 UR25, UPT, UPT, UR25, UR8, URZ ;  /* 0x0000000819197290 */ /* 0x000fe4000fffe0ff */
[----:B0-----:R-:W-:-:S04]  /*5300*/  ULEA UR26, UR34, UR26, 0x18 ;  /* 0x0000001a221a7291 */ /* 0x001fc8000f8ec0ff */
[----:B------:R-:W-:-:S09]  /*5310*/  ULEA UR25, UR25, UR26, 0x2 ;  /* 0x0000001a19197291 */ /* 0x000fd2000f8e10ff */
[----:B------:R-:W1:Y:S01]  /*5320*/  LDS R105, [UR25+0x3be0] ;  /* 0x003be019ff697984 */ /* 0x000e620008000800 */
[----:B------:R-:W-:Y:S05]  /*5330*/  BRA `(.L_x_2325) ;  /* 0x0000000000147947 */ /* 0x000fea0003800000 */
.L_x_2324:
[----:B------:R-:W0:Y:S01]  /*5340*/  S2UR UR26, SR_CgaCtaId ;  /* 0x00000000001a79c3 */ /* 0x000e220000008800 */
[----:B------:R-:W-:Y:S02]  /*5350*/  UMOV UR25, 0x400 ;  /* 0x0000040000197882 */ /* 0x000fe40000000000 */
[----:B0-----:R-:W-:-:S06]  /*5360*/  ULEA UR25, UR26, UR25, 0x18 ;  /* 0x000000191a197291 */ /* 0x001fcc000f8ec0ff */
[----:B------:R-:W-:-:S06]  /*5370*/  LEA R105, R78, UR25, 0x2 ;  /* 0x000000194e697c11 */ /* 0x000fcc000f8e10ff */
[----:B------:R-:W0:Y:S02]  /*5380*/  LDS R105, [R105+0x43e4] ;  /* 0x0043e40069697984 */ /* 0x000e240000000800 */
.L_x_2325:
[----:B------:R-:W-:Y:S05]  /*5390*/  BSYNC.RECONVERGENT B0 ;  /* 0x0000000000007941 */ /* 0x000fea0003800200 */
.L_x_2323:
[----:B------:R-:W2:Y:S01]  /*53a0*/  @P1 LDC R41, c[0x0][0x38c] ;  /* 0x0000e300ff291b82 */ /* 0x000ea20000000800 */
[----:B------:R-:W-:Y:S01]  /*53b0*/  MOV R40, UR14 ;  /* 0x0000000e00287c02 */ /* 0x000fe20008000f00 */
[----:B------:R-:W-:Y:S01]  /*53c0*/  FMUL.FTZ R116, R59, R75 ;  /* 0x0000004b3b747220 */ /* 0x000fe20000410000 */
[----:B------:R-:W-:Y:S01]  /*53d0*/  FMUL.FTZ R118, R51, R70 ;  /* 0x0000004633767220 */ /* 0x000fe20000410000 */
[----:B------:R-:W-:Y:S02]  /*53e0*/  MOV R43, 0x8 ;  /* 0x00000008002b7802 */ /* 0x000fe40000000f00 */
[----:B------:R-:W-:Y:S01]  /*53f0*/  @P1 IADD3 R40, PT, PT, R40, -0x2, RZ ;  /* 0xfffffffe28281810 */ /* 0x000fe20007ffe0ff */
[----:B------:R-:W-:Y:S01]  /*5400*/  FMUL.FTZ R44, R115, R82 ;  /* 0x00000052732c7220 */ /* 0x000fe20000410000 */
[----:B------:R-:W-:Y:S01]  /*5410*/  FMUL.FTZ R119, R58, R74 ;  /* 0x0000004a3a777220 */ /* 0x000fe20000410000 */
[----:B------:R-:W-:Y:S01]  /*5420*/  FFMA.FTZ R46, R82, R116, R118 ;  /* 0x00000074522e7223 */ /* 0x000fe20000010076 */
[----:B------:R-:W-:Y:S01]  /*5430*/  FMUL.FTZ R120, R25, R68 ;  /* 0x0000004419787220 */ /* 0x000fe20000410000 */
[----:B------:R-:W-:-:S02]  /*5440*/  FMUL.FTZ R44, R83, R44 ;  /* 0x0000002c532c7220 */ /* 0x000fc40000410000 */
[----:B------:R-:W-:Y:S01]  /*5450*/  FFMA.FTZ R46, R83, R46, R119 ;  /* 0x0000002e532e7223 */ /* 0x000fe20000010077 */
[----:B------:R-:W-:Y:S01]  /*5460*/  FMUL.FTZ R121, R57, R73 ;  /* 0x0000004939797220 */ /* 0x000fe20000410000 */
[----:B------:R-:W-:Y:S01]  /*5470*/  FMUL.FTZ R45, R81, R44 ;  /* 0x0000002c512d7220 */ /* 0x000fe20000410000 */
[----:B--2---:R-:W-:Y:S02]  /*5480*/  @P1 IMAD R42, R40, R41, UR8 ;  /* 0x00000008282a1e24 */ /* 0x004fe4000f8e0229 */
        /* <DEDUP_REMOVED lines=16> */
[----:B--2---:R-:W-:Y:S01]  /*5590*/  FFMA.FTZ R43, R84, R46, R121 ;  /* 0x0000002e542b7223 */ /* 0x004fe20000010079 */
[----:B------:R-:W-:Y:S01]  /*55a0*/  FMUL.FTZ R42, R80, R45 ;  /* 0x0000002d502a7220 */ /* 0x000fe20000410000 */
[----:B------:R-:W-:Y:S01]  /*55b0*/  UMOV UR25, 0x400 ;  /* 0x0000040000197882 */ /* 0x000fe20000000000 */
[----:B------:R-:W-:Y:S01]  /*55c0*/  FMUL.FTZ R131, R52, R65 ;  /* 0x0000004134837220 */ /* 0x000fe20000410000 */
[----:B------:R-:W-:Y:S01]  /*55d0*/  FFMA.FTZ R44, R80, R43, R122 ;  /* 0x0000002b502c7223 */ /* 0x000fe2000001007a */
[----:B------:R-:W-:Y:S01]  /*55e0*/  FMUL.FTZ R43, R85, R42 ;  /* 0x0000002a552b7220 */ /* 0x000fe20000410000 */
        /* <DEDUP_REMOVED lines=13> */
[----:B------:R-:W-:Y:S01]  /*56c0*/  FMUL.FTZ R42, R90, R43 ;  /* 0x0000002b5a2a7220 */ /* 0x000fe20000410000 */
        /* <DEDUP_REMOVED lines=25> */
[----:B------:R-:W-:Y:S02]  /*5860*/  ISETP.GE.AND P5, PT, R139, 0x1, PT ;  /* 0x000000018b00780c */ /* 0x000fe40003fa6270 */
[----:B------:R-:W-:Y:S01]  /*5870*/  ISETP.NE.AND P0, PT, R78, RZ, PT ;  /* 0x000000ff4e00720c */ /* 0x000fe20003f05270 */
[-C--:B--2---:R-:W-:Y:S01]  /*5880*/  FFMA.FTZ R134, R43, R44.reuse, R45 ;  /* 0x0000002c2b867223 */ /* 0x084fe2000001002d */
[----:B------:R-:W-:-:S03]  /*5890*/  FMUL.FTZ R133, R42, R44 ;  /* 0x0000002c2a857220 */ /* 0x000fc60000410000 */
[C---:B----4-:R-:W-:Y:S01]  /*58a0*/  FFMA.FTZ R134, R46.reuse, R134, R47 ;  /* 0x000000862e867223 */ /* 0x050fe2000001002f */
[----:B------:R-:W-:-:S03]  /*58b0*/  FMUL.FTZ R133, R46, R133 ;  /* 0x000000852e857220 */ /* 0x000fc60000410000 */
[C---:B0-----:R-:W-:Y:S01]  /*58c0*/  FFMA.FTZ R134, R86.reuse, R134, R87 ;  /* 0x0000008656867223 */ /* 0x041fe20000010057 */
        /* <DEDUP_REMOVED lines=24> */
.L_x_2385:
[----:B------:R-:W-:Y:S01]  /*5a50*/  ISETP.GE.AND P2, PT, R139, 0x10, PT ;  /* 0x000000108b00780c */ /* 0x000fe20003f46270 */
[----:B---3--:R-:W-:Y:S01]  /*5a60*/  FFMA.FTZ R87, R133, R87, R134 ;  /* 0x0000005785577223 */ /* 0x008fe20000010086 */
[----:B------:R-:W-:-:S04]  /*5a70*/  UMOV UR26, 0xffffffff ;  /* 0xffffffff001a7882 */ /* 0x000fc80000000000 */
[----:B0-----:R-:W-:-:S07]  /*5a80*/  FSEL R134, R134, R87, !P2 ;  /* 0x0000005786867208 */ /* 0x001fce0005000000 */
[----:B--2---:R-:W-:Y:S01]  /*5a90*/  @P2 FMUL.FTZ R133, R133, R138 ;  /* 0x0000008a85852220 */ /* 0x004fe20000410000 */
[----:B------:R-:W-:Y:S06]  /*5aa0*/  BRA.DIV UR26, `(.L_x_2328) ;  /* 0x000000461a187947 */ /* 0x000fec000b800000 */
.L_x_2388:
[----:B------:R-:W-:-:S03]  /*5ab0*/  UMOV UR26, 0xffffffff ;  /* 0xffffffff001a7882 */ /* 0x000fc60000000000 */
[----:B------:R-:W-:Y:S05]  /*5ac0*/  BRA.DIV UR26, `(.L_x_2329) ;  /* 0x000000461a387947 */ /* 0x000fea000b800000 */
.L_x_2391:
[----:B------:R-:W-:-:S03]  /*5ad0*/  UMOV UR26, 0xffffffff ;  /* 0xffffffff001a7882 */ /* 0x000fc60000000000 */
[----:B------:R-:W-:Y:S05]  /*5ae0*/  BRA.DIV UR26, `(.L_x_2330) ;  /* 0x000000461a587947 */ /* 0x000fea000b800000 */
[----:B------:R-:W0:Y:S04]  /*5af0*/  SHFL.UP PT, R133, R133, 0x1, RZ ;  /* 0x0420000085857989 */ /* 0x000e2800000e00ff */
[----:B------:R-:W2:Y:S04]  /*5b00*/  SHFL.UP PT, R134, R134, 0x1, RZ ;  /* 0x0420000086867989 */ /* 0x000ea800000e00ff */
[----:B-----5:R-:W3:Y:S04]  /*5b10*/  SHFL.IDX PT, R40, R40, RZ, 0x1f ;  /* 0x00001fff28287589 */ /* 0x020ee800000e0000 */
[----:B------:R-:W4:Y:S02]  /*5b20*/  SHFL.IDX PT, R41, R41, RZ, 0x1f ;  /* 0x00001fff29297589 */ /* 0x000f2400000e0000 */
.L_x_2397:
        /* <DEDUP_REMOVED lines=12> */
.L_x_2326:
[----:B------:R-:W-:Y:S05]  /*5bf0*/  WARPSYNC.ALL ;  /* 0x0000000000007948 */ /* 0x000fea0003800000 */
[----:B------:R-:W-:Y:S01]  /*5c00*/  LOP3.LUT P2, RZ, R78, 0x1f, RZ, 0xc0, !PT ;  /* 0x0000001f4eff7812 */ /* 0x000fe2000784c0ff */
[----:B------:R-:W-:Y:S01]  /*5c10*/  BAR.SYNC.DEFER_BLOCKING 0x0 ;  /* 0x0000000000007b1d */ /* 0x000fe20000010000 */
[----:B---3-5:R-:W-:Y:S01]  /*5c20*/  MOV R41, UR48 ;  /* 0x0000003000297c02 */ /* 0x028fe20008000f00 */
[----:B------:R-:W-:Y:S01]  /*5c30*/  FMUL.FTZ R143, R102, UR35 ;  /* 0x00000023668f7c20 */ /* 0x000fe20008410000 */
[----:B------:R-:W-:Y:S01]  /*5c40*/  FMUL.FTZ R146, R104, UR35 ;  /* 0x0000002368927c20 */ /* 0x000fe20008410000 */
[----:B--2---:R-:W-:Y:S01]  /*5c50*/  FMUL.FTZ R43, R107, UR35 ;  /* 0x000000236b2b7c20 */ /* 0x004fe20008410000 */
[----:B------:R-:W-:Y:S01]  /*5c60*/  ISETP.LE.OR P2, PT, R41, UR14, P2 ;  /* 0x0000000e29007c0c */ /* 0x000fe20009743670 */
[----:B------:R-:W-:Y:S01]  /*5c70*/  FMUL.FTZ R41, R113, UR35 ;  /* 0x0000002371297c20 */ /* 0x000fe20008410000 */
[----:B------:R-:W-:Y:S01]  /*5c80*/  FMUL.FTZ R143, R28, R143 ;  /* 0x0000008f1c8f7220 */ /* 0x000fe20000410000 */
[----:B------:R-:W-:Y:S01]  /*5c90*/  FMUL.FTZ R146, R37, R146 ;  /* 0x0000009225927220 */ /* 0x000fe20000410000 */
[----:B------:R-:W-:Y:S01]  /*5ca0*/  FMUL.FTZ R139, R103, UR35 ;  /* 0x00000023678b7c20 */ /* 0x000fe20008410000 */
[----:B------:R-:W-:Y:S01]  /*5cb0*/  FMUL.FTZ R144, R36, R41 ;  /* 0x0000002924907220 */ /* 0x000fe20000410000 */
[----:B01----:R-:W-:Y:S01]  /*5cc0*/  FMUL.FTZ R41, R99, R105 ;  /* 0x0000006963297220 */ /* 0x003fe20000410000 */
[----:B------:R-:W-:Y:S01]  /*5cd0*/  FMUL.FTZ R138, R30, R43 ;  /* 0x0000002b1e8a7220 */ /* 0x000fe20000410000 */
[----:B------:R-:W-:Y:S01]  /*5ce0*/  FMUL.FTZ R140, R108, UR35 ;  /* 0x000000236c8c7c20 */ /* 0x000fe20008410000 */
[----:B------:R-:W-:Y:S01]  /*5cf0*/  FMUL.FTZ R139, R38, R139 ;  /* 0x0000008b268b7220 */ /* 0x000fe20000410000 */
[----:B------:R-:W-:Y:S01]  /*5d00*/  FMUL.FTZ R42, R94, R41 ;  /* 0x000000295e2a7220 */ /* 0x000fe20000410000 */
[----:B------:R-:W-:Y:S01]  /*5d10*/  FMUL.FTZ R44, R101, UR35 ;  /* 0x00000023652c7c20 */ /* 0x000fe20008410000 */
[----:B------:R-:W-:Y:S01]  /*5d20*/  FMUL.FTZ R140, R31, R140 ;  /* 0x0000008c1f8c7220 */ /* 0x000fe20000410000 */
[----:B------:R-:W-:Y:S01]  /*5d30*/  FMUL.FTZ R43, R109, UR35 ;  /* 0x000000236d2b7c20 */ /* 0x000fe20008410000 */
[----:B------:R-:W-:Y:S01]  /*5d40*/  FMUL.FTZ R42, R95, R42 ;  /* 0x0000002a5f2a7220 */ /* 0x000fe20000410000 */
[----:B------:R-:W-:Y:S01]  /*5d50*/  FMUL.FTZ R141, R39, R44 ;  /* 0x0000002c278d7220 */ /* 0x000fe20000410000 */
[----:B------:R-:W-:Y:S01]  /*5d60*/  FMUL.FTZ R137, R100, UR35 ;  /* 0x0000002364897c20 */ /* 0x000fe20008410000 */
[----:B------:R-:W-:Y:S01]  /*5d70*/  FMUL.FTZ R142, R32, R43 ;  /* 0x0000002b208e7220 */ /* 0x000fe20000410000 */
[----:B------:R-:W-:Y:S01]  /*5d80*/  FMUL.FTZ R41, R89, R42 ;  /* 0x0000002a59297220 */ /* 0x000fe20000410000 */
[----:B------:R-:W0:Y:S01]  /*5d90*/  LDS R40, [R114+0x31d4] ;  /* 0x0031d40072287984 */ /* 0x000e220000000800 */
        /* <DEDUP_REMOVED lines=11> */
[----:B------:R-:W-:Y:S01]  /*5e50*/  FMUL.FTZ R44, R112, UR35 ;  /* 0x00000023702c7c20 */ /* 0x000fe20008410000 */
[----:B------:R-:W-:Y:S01]  /*5e60*/  FMUL.FTZ R134, R50, R43 ;  /* 0x0000002b32867220 */ /* 0x000fe20000410000 */
[----:B------:R-:W-:Y:S01]  /*5e70*/  VOTEU.ALL UP0, P2 ;  /* 0x0000000000ff7886 */ /* 0x000fe20001000000 */
[----:B------:R-:W-:Y:S01]  /*5e80*/  FMUL.FTZ R41, R93, R42 ;  /* 0x0000002a5d297220 */ /* 0x000fe20000410000 */
[----:B------:R-:W-:Y:S01]  /*5e90*/  FMUL.FTZ R117, R35, R44 ;  /* 0x0000002c23757220 */ /* 0x000fe20000410000 */
[----:B------:R-:W-:-:S02]  /*5ea0*/  ISETP.GT.U32.AND P3, PT, R78, 0x1f, PT ;  /* 0x0000001f4e00780c */ /* 0x000fc40003f64070 */
[----:B------:R-:W-:Y:S01]  /*5eb0*/  FMUL.FTZ R42, R88, R41 ;  /* 0x00000029582a7220 */ /* 0x000fe20000410000 */
[----:B------:R-:W-:-:S03]  /*5ec0*/  @!UP0 ULEA UR26, UR8, UR25, 0x3 ;  /* 0x00000019081a8291 */ /* 0x000fc6000f8e18ff */
[----:B------:R-:W-:-:S04]  /*5ed0*/  FMUL.FTZ R41, R85, R42 ;  /* 0x0000002a55297220 */ /* 0x000fc80000410000 */
[----:B------:R-:W-:-:S04]  /*5ee0*/  FMUL.FTZ R41, R80, R41 ;  /* 0x0000002950297220 */ /* 0x000fc80000410000 */
[----:B------:R-:W-:Y:S01]  /*5ef0*/  FMUL.FTZ R42, R84, R41 ;  /* 0x00000029542a7220 */ /* 0x000fe20000410000 */
[----:B------:R-:W-:-:S03]  /*5f00*/  FMUL.FTZ R41, R96, UR35 ;  /* 0x0000002360297c20 */ /* 0x000fc60008410000 */
[----:B------:R-:W-:Y:S01]  /*5f10*/  FMUL.FTZ R42, R81, R42 ;  /* 0x0000002a512a7220 */ /* 0x000fe20000410000 */
[----:B0-----:R-:W-:Y:S01]  /*5f20*/  FFMA.FTZ R115, R115, R40, R116 ;  /* 0x0000002873737223 */ /* 0x001fe20000010074 */
[----:B------:R-:W-:Y:S01]  /*5f30*/  FMUL.FTZ R40, R106, UR35 ;  /* 0x000000236a287c20 */ /* 0x000fe20008410000 */
[----:B------:R-:W-:Y:S01]  /*5f40*/  FMUL.FTZ R116, R0, R41 ;  /* 0x0000002900747220 */ /* 0x000fe20000410000 */
[----:B------:R-:W-:Y:S01]  /*5f50*/  FMUL.FTZ R41, R83, R42 ;  /* 0x0000002a53297220 */ /* 0x000fe20000410000 */
[C---:B------:R-:W-:Y:S01]  /*5f60*/  FFMA.FTZ R118, R82.reuse, R115, R118 ;  /* 0x0000007352767223 */ /* 0x040fe20000010076 */
[----:B------:R-:W-:Y:S01]  /*5f70*/  FMUL.FTZ R145, R29, R40 ;  /* 0x000000281d917220 */ /* 0x000fe20000410000 */
[----:B------:R-:W-:Y:S01]  /*5f80*/  FFMA.FTZ R40, R99, R143, R144 ;  /* 0x0000008f63287223 */ /* 0x000fe20000010090 */
[----:B------:R-:W-:Y:S01]  /*5f90*/  FMUL.FTZ R42, R82, R41 ;  /* 0x00000029522a7220 */ /* 0x000fe20000410000 */
[----:B------:R-:W-:Y:S01]  /*5fa0*/  FFMA.FTZ R119, R83, R118, R119 ;  /* 0x0000007653777223 */ /* 0x000fe20000010077 */
[----:B------:R-:W-:Y:S01]  /*5fb0*/  MOV R41, RZ ;  /* 0x000000ff00297202 */ /* 0x000fe20000000f00 */
[----:B------:R-:W-:-:S02]  /*5fc0*/  FFMA.FTZ R40, R94, R40, R145 ;  /* 0x000000285e287223 */ /* 0x000fc40000010091 */
[----:B------:R-:W-:Y:S02]  /*5fd0*/  FFMA.FTZ R120, R81, R119, R120 ;  /* 0x0000007751787223 */ /* 0x000fe40000010078 */
[----:B------:R-:W-:Y:S02]  /*5fe0*/  FFMA.FTZ R40, R95, R40, R146 ;  /* 0x000000285f287223 */ /* 0x000fe40000010092 */
[----:B------:R-:W-:Y:S02]  /*5ff0*/  FFMA.FTZ R121, R84, R120, R121 ;  /* 0x0000007854797223 */ /* 0x000fe40000010079 */
[----:B------:R-:W-:Y:S02]  /*6000*/  FFMA.FTZ R40, R89, R40, R138 ;  /* 0x0000002859287223 */ /* 0x000fe4000001008a */
[----:B------:R-:W-:Y:S02]  /*6010*/  FFMA.FTZ R122, R80, R121, R122 ;  /* 0x00000079507a7223 */ /* 0x000fe4000001007a */
[----:B------:R-:W-:-:S02]  /*6020*/  FFMA.FTZ R40, R90, R40, R139 ;  /* 0x000000285a287223 */ /* 0x000fc4000001008b */
[----:B------:R-:W-:Y:S02]  /*6030*/  FFMA.FTZ R123, R85, R122, R123 ;  /* 0x0000007a557b7223 */ /* 0x000fe4000001007b */
[----:B------:R-:W-:Y:S02]  /*6040*/  FFMA.FTZ R40, R91, R40, R140 ;  /* 0x000000285b287223 */ /* 0x000fe4000001008c */
[----:B------:R-:W-:Y:S02]  /*6050*/  FFMA.FTZ R124, R88, R123, R124 ;  /* 0x0000007b587c7223 */ /* 0x000fe4000001007c */
[----:B------:R-:W-:Y:S02]  /*6060*/  FFMA.FTZ R40, R92, R40, R141 ;  /* 0x000000285c287223 */ /* 0x000fe4000001008d */
[C---:B------:R-:W-:Y:S02]  /*6070*/  FFMA.FTZ R125, R93.reuse, R124, R125 ;  /* 0x0000007c5d7d7223 */ /* 0x040fe4000001007d */
        /* <DEDUP_REMOVED lines=11> */
[----:B------:R-:W-:Y:S02]  /*6130*/  FFMA.FTZ R131, R94, R130, R131 ;  /* 0x000000825e837223 */ /* 0x000fe40000010083 */
[----:B------:R-:W-:Y:S01]  /*6140*/  FFMA.FTZ R43, R83, R40, R117 ;  /* 0x00000028532b7223 */ /* 0x000fe20000010075 */
[----:B------:R-:W-:-:S02]  /*6150*/  HFMA2 R40, -RZ, RZ, 1.875, 0 ;  /* 0x3f800000ff287431 */ /* 0x000fc400000001ff */
[----:B------:R-:W-:Y:S01]  /*6160*/  FFMA.FTZ R132, R99, R131, R132 ;  /* 0x0000008363847223 */ /* 0x000fe20000010084 */
[----:B------:R-:W-:-:S03]  /*6170*/  FFMA.FTZ R43, R82, R43, R116 ;  /* 0x0000002b522b7223 */ /* 0x000fc60000010074 */
        /* <DEDUP_REMOVED lines=63> */
.L_x_2414:
        /* <DEDUP_REMOVED lines=14> */
.L_x_2331:
[----:B------:R-:W-:Y:S05]  /*6650*/  WARPSYNC.ALL ;  /* 0x0000000000007948 */ /* 0x000fea0003800000 */
[----:B------:R-:W-:Y:S01]  /*6660*/  ISETP.NE.AND P2, PT, R78, RZ, PT ;  /* 0x000000ff4e00720c */ /* 0x000fe20003f45270 */
        /* <DEDUP_REMOVED lines=14> */
[----:B------:R-:W-:Y:S01]  /*6750*/  VOTEU.ALL UP0, P2 ;  /* 0x0000000000ff7886 */ /* 0x000fe20001000000 */
[----:B------:R-:W-:Y:S01]  /*6760*/  FMUL.FTZ R103, R103, R127 ;  /* 0x0000007f67677220 */ /* 0x000fe20000410000 */
[----:B------:R-:W-:Y:S01]  /*6770*/  FMUL.FTZ R107, R107, R128 ;  /* 0x000000806b6b7220 */ /* 0x000fe20000410000 */
[----:B------:R-:W-:Y:S01]  /*6780*/  FFMA.FTZ R42, R34, R111, R43 ;  /* 0x0000006f222a7223 */ /* 0x000fe2000001002b */
[----:B------:R-:W-:Y:S01]  /*6790*/  SHF.L.U32 R47, R78, 0x4, RZ ;  /* 0x000000044e2f7819 */ /* 0x000fe200000006ff */
[----:B------:R-:W-:Y:S01]  /*67a0*/  @!UP0 ULEA UR26, UR8, UR25, 0x3 ;  /* 0x00000019081a8291 */ /* 0x000fe2000f8e18ff */
[----:B------:R-:W-:Y:S01]  /*67b0*/  FMUL.FTZ R104, R104, R129 ;  /* 0x0000008168687220 */ /* 0x000fe20000410000 */
[----:B------:R-:W-:Y:S01]  /*67c0*/  FFMA.FTZ R42, R49, R98, R42 ;  /* 0x00000062312a7223 */ /* 0x000fe2000001002a */
[-C--:B------:R-:W-:Y:S01]  /*67d0*/  LEA.HI R46, R78, R47.reuse, RZ, 0x1f ;  /* 0x0000002f4e2e7211 */ /* 0x080fe200078ff8ff */
[----:B------:R-:W-:Y:S01]  /*67e0*/  FMUL.FTZ R106, R106, R130 ;  /* 0x000000826a6a7220 */ /* 0x000fe20000410000 */
[----:B------:R-:W1:Y:S01]  /*67f0*/  LDS R44, [R114+0x36e4] ;  /* 0x0036e400722c7984 */ /* 0x000e620000000800 */
[----:B------:R-:W-:Y:S01]  /*6800*/  FFMA.FTZ R43, R33, R110, R42 ;  /* 0x0000006e212b7223 */ /* 0x000fe2000001002a */
[----:B------:R-:W-:Y:S01]  /*6810*/  LEA R96, R46, UR25, 0x2 ;  /* 0x000000192e607c11 */ /* 0x000fe2000f8e10ff */
[----:B------:R-:W-:Y:S01]  /*6820*/  FMUL.FTZ R87, R119, UR35 ;  /* 0x0000002377577c20 */ /* 0x000fe20008410000 */
[----:B0-----:R0:W-:Y:S01]  /*6830*/  @!P2 STS.64 [UR26+0x45e0], R40 ;  /* 0x0045e028ff00a988 */ /* 0x0011e20008000a1a */
[----:B------:R-:W-:Y:S01]  /*6840*/  FFMA.FTZ R43, R48, R100, R43 ;  /* 0x00000064302b7223 */ /* 0x000fe2000001002b */
[----:B------:R-:W2:Y:S01]  /*6850*/  S2UR UR26, SR_CTAID.X ;  /* 0x00000000001a79c3 */ /* 0x000ea20000002500 */
[----:B------:R-:W-:Y:S01]  /*6860*/  LEA.HI R86, R47, R47, RZ, 0x1b ;  /* 0x0000002f2f567211 */ /* 0x000fe200078fd8ff */
[----:B------:R-:W-:Y:S01]  /*6870*/  FMUL.FTZ R87, R50, R87 ;  /* 0x0000005732577220 */ /* 0x000fe20000410000 */
[----:B------:R-:W-:Y:S01]  /*6880*/  FFMA.FTZ R42, R32, R109, R43 ;  /* 0x0000006d202a7223 */ /* 0x000fe2000001002b */
[----:B------:R-:W-:Y:S01]  /*6890*/  FMUL.FTZ R97, R120, UR35 ;  /* 0x0000002378617c20 */ /* 0x000fe20008410000 */
[----:B------:R-:W-:Y:S01]  /*68a0*/  LEA R46, R86, UR25, 0x2 ;  /* 0x00000019562e7c11 */ /* 0x000fe2000f8e10ff */
[----:B------:R-:W-:Y:S01]  /*68b0*/  FMUL.FTZ R86, R126, UR35 ;  /* 0x000000237e567c20 */ /* 0x000fe20008410000 */
[----:B------:R-:W-:Y:S01]  /*68c0*/  FFMA.FTZ R42, R39, R101, R42 ;  /* 0x00000065272a7223 */ /* 0x000fe2000001002a */
[----:B0-----:R-:W-:Y:S01]  /*68d0*/  FMUL.FTZ R40, R121, UR35 ;  /* 0x0000002379287c20 */ /* 0x001fe20008410000 */
[----:B------:R-:W-:Y:S01]  /*68e0*/  FMUL.FTZ R97, R34, R97 ;  /* 0x0000006122617220 */ /* 0x000fe20000410000 */
[----:B------:R-:W-:Y:S01]  /*68f0*/  FMUL.FTZ R101, R128, UR35 ;  /* 0x0000002380657c20 */ /* 0x000fe20008410000 */
[----:B------:R-:W-:Y:S01]  /*6900*/  FFMA.FTZ R43, R31, R108, R42 ;  /* 0x0000006c1f2b7223 */ /* 0x000fe2000001002a */
[----:B------:R-:W-:Y:S01]  /*6910*/  USHF.R.S32.HI UR34, URZ, 0x1f, UR11 ;  /* 0x0000001fff227899 */ /* 0x000fe2000801140b */
[----:B------:R-:W-:Y:S01]  /*6920*/  FMUL.FTZ R113, R113, R131 ;  /* 0x0000008371717220 */ /* 0x000fe20000410000 */
[----:B------:R-:W-:Y:S01]  /*6930*/  FMUL.FTZ R101, R30, R101 ;  /* 0x000000651e657220 */ /* 0x000fe20000410000 */
[----:B------:R-:W-:Y:S01]  /*6940*/  FFMA.FTZ R43, R38, R103, R43 ;  /* 0x00000067262b7223 */ /* 0x000fe2000001002b */
[----:B------:R-:W-:Y:S01]  /*6950*/  ULEA UR51, UR14, 0xfffff800, 0xb ;  /* 0xfffff8000e337891 */ /* 0x000fe2000f8e58ff */
[----:B------:R-:W-:Y:S01]  /*6960*/  BSSY.RECONVERGENT B0, `(.L_x_2333) ;  /* 0x0000068000007945 */ /* 0x000fe20003800200 */
[----:B------:R-:W-:Y:S01]  /*6970*/  UIMAD UR34, UR34, UR42, URZ ;  /* 0x0000002a222272a4 */ /* 0x000fe2000f8e02ff */
[----:B------:R-:W-:Y:S01]  /*6980*/  FFMA.FTZ R42, R30, R107, R43 ;  /* 0x0000006b1e2a7223 */ /* 0x000fe2000001002b */
[----:B------:R-:W-:-:S02]  /*6990*/  FMUL.FTZ R43, R115, UR35 ;  /* 0x00000023732b7c20 */ /* 0x000fc40008410000 */
[----:B------:R-:W-:Y:S01]  /*69a0*/  UIMAD UR34, UR11, UR43, UR34 ;  /* 0x0000002b0b2272a4 */ /* 0x000fe2000f8e0222 */
[----:B------:R-:W-:Y:S01]  /*69b0*/  FFMA.FTZ R42, R37, R104, R42 ;  /* 0x00000068252a7223 */ /* 0x000fe2000001002a */
[----:B------:R-:W-:-:S03]  /*69c0*/  FMUL.FTZ R43, R0, R43 ;  /* 0x0000002b002b7220 */ /* 0x000fc60000410000 */
[----:B------:R-:W-:Y:S01]  /*69d0*/  FFMA.FTZ R45, R29, R106, R42 ;  /* 0x0000006a1d2d7223 */ /* 0x000fe2000001002a */
[----:B------:R-:W-:Y:S01]  /*69e0*/  FMUL.FTZ R42, R118, UR35 ;  /* 0x00000023762a7c20 */ /* 0x000fe20008410000 */
[----:B------:R0:W-:Y:S02]  /*69f0*/  STS [R96+0x1090], R43 ;  /* 0x0010902b60007388 */ /* 0x0001e40000000800 */
[----:B------:R-:W-:Y:S01]  /*6a00*/  FFMA.FTZ R45, R36, R113, R45 ;  /* 0x00000071242d7223 */ /* 0x000fe2000001002d */
[----:B------:R-:W-:Y:S01]  /*6a10*/  FMUL.FTZ R47, R35, R42 ;  /* 0x0000002a232f7220 */ /* 0x000fe20000410000 */
[----:B------:R-:W-:Y:S01]  /*6a20*/  FMUL.FTZ R42, R122, UR35 ;  /* 0x000000237a2a7c20 */ /* 0x000fe20008410000 */
[----:B-1----:R-:W-:Y:S01]  /*6a30*/  FFMA.FTZ R44, R44, R105, R143 ;  /* 0x000000692c2c7223 */ /* 0x002fe2000001008f */
[----:B------:R-:W-:Y:S03]  /*6a40*/  STS [R46+0x1098], R87 ;  /* 0x001098572e007388 */ /* 0x000fe60000000800 */
[----:B------:R-:W-:Y:S01]  /*6a50*/  FFMA.FTZ R144, R99, R44, R144 ;  /* 0x0000002c63907223 */ /* 0x000fe20000010090 */
[----:B0-----:R-:W-:Y:S01]  /*6a60*/  FMUL.FTZ R43, R49, R40 ;  /* 0x00000028312b7220 */ /* 0x001fe20000410000 */
[----:B------:R0:W-:Y:S01]  /*6a70*/  STS [R46+0x1094], R47 ;  /* 0x0010942f2e007388 */ /* 0x0001e20000000800 */
[----:B------:R-:W2:Y:S01]  /*6a80*/  LDC.64 R40, c[0x0][0x4d8] ;  /* 0x00013600ff287b82 */ /* 0x000ea20000000a00 */
[----:B------:R-:W-:Y:S01]  /*6a90*/  FFMA.FTZ R94, R94, R144, R145 ;  /* 0x000000905e5e7223 */ /* 0x000fe20000010091 */
[----:B------:R-:W-:Y:S01]  /*6aa0*/  FMUL.FTZ R99, R124, UR35 ;  /* 0x000000237c637c20 */ /* 0x000fe20008410000 */
[----:B------:R1:W-:Y:S02]  /*6ab0*/  STS [R46+0x10a0], R43 ;  /* 0x0010a02b2e007388 */ /* 0x0003e40000000800 */
[----:B------:R-:W-:Y:S01]  /*6ac0*/  FFMA.FTZ R146, R95, R94, R146 ;  /* 0x0000005e5f927223 */ /* 0x000fe20000010092 */
[----:B------:R-:W-:Y:S01]  /*6ad0*/  FMUL.FTZ R95, R123, UR35 ;  /* 0x000000237b5f7c20 */ /* 0x000fe20008410000 */
[----:B------:R3:W-:Y:S01]  /*6ae0*/  STS [R46+0x109c], R97 ;  /* 0x00109c612e007388 */ /* 0x0007e20000000800 */
[----:B------:R-:W-:Y:S01]  /*6af0*/  FMUL.FTZ R99, R32, R99 ;  /* 0x0000006320637220 */ /* 0x000fe20000410000 */
[----:B------:R-:W-:Y:S01]  /*6b00*/  FFMA.FTZ R138, R89, R146, R138 ;  /* 0x00000092598a7223 */ /* 0x000fe2000001008a */
[----:B0-----:R-:W-:Y:S01]  /*6b10*/  FMUL.FTZ R47, R33, R42 ;  /* 0x0000002a212f7220 */ /* 0x001fe20000410000 */
[----:B------:R-:W-:Y:S01]  /*6b20*/  FMUL.FTZ R42, R125, UR35 ;  /* 0x000000237d2a7c20 */ /* 0x000fe20008410000 */
[----:B------:R-:W-:Y:S01]  /*6b30*/  FMUL.FTZ R89, R31, R86 ;  /* 0x000000561f597220 */ /* 0x000fe20000410000 */
[----:B------:R-:W-:Y:S01]  /*6b40*/  FFMA.FTZ R90, R90, R138, R139 ;  /* 0x0000008a5a5a7223 */ /* 0x000fe2000001008b */
[----:B-1----:R-:W-:-:S02]  /*6b50*/  HFMA2 R43, -RZ, RZ, 0, 0 ;  /* 0x00000000ff2b7431 */ /* 0x002fc400000001ff */
[----:B------:R-:W-:Y:S01]  /*6b60*/  FMUL.FTZ R87, R39, R42 ;  /* 0x0000002a27577220 */ /* 0x000fe20000410000 */
[----:B------:R-:W-:Y:S01]  /*6b70*/  MOV R42, R78 ;  /* 0x0000004e002a7202 */ /* 0x000fe20000000f00 */
[----:B------:R-:W-:Y:S01]  /*6b80*/  FFMA.FTZ R140, R91, R90, R140 ;  /* 0x0000005a5b8c7223 */ /* 0x000fe2000001008c */
[----:B---3--:R-:W-:Y:S01]  /*6b90*/  FMUL.FTZ R97, R127, UR35 ;  /* 0x000000237f617c20 */ /* 0x008fe20008410000 */
[----:B------:R-:W-:Y:S01]  /*6ba0*/  FMUL.FTZ R86, R130, UR35 ;  /* 0x0000002382567c20 */ /* 0x000fe20008410000 */
[----:B------:R-:W-:Y:S01]  /*6bb0*/  FMUL.FTZ R91, R131, UR35 ;  /* 0x00000023835b7c20 */ /* 0x000fe20008410000 */
[----:B------:R-:W-:Y:S01]  /*6bc0*/  FFMA.FTZ R92, R92, R140, R141 ;  /* 0x0000008c5c5c7223 */ /* 0x000fe2000001008d */
[----:B------:R0:W-:Y:S01]  /*6bd0*/  STS [R46+0x10b0], R87 ;  /* 0x0010b0572e007388 */ /* 0x0001e20000000800 */
[----:B------:R-:W-:Y:S01]  /*6be0*/  FMUL.FTZ R95, R48, R95 ;  /* 0x0000005f305f7220 */ /* 0x000fe20000410000 */
[----:B--2---:R-:W-:-:S04]  /*6bf0*/  IMAD.WIDE.U32 R42, R40, UR26, R42 ;  /* 0x0000001a282a7c25 */ /* 0x004fc8000f8e002a */
[----:B------:R-:W-:Y:S01]  /*6c00*/  FFMA.FTZ R142, R93, R92, R142 ;  /* 0x0000005c5d8e7223 */ /* 0x000fe2000001008e */
[----:B------:R-:W-:Y:S01]  /*6c10*/  FMUL.FTZ R40, R129, UR35 ;  /* 0x0000002381287c20 */ /* 0x000fe20008410000 */
[----:B------:R1:W-:Y:S01]  /*6c20*/  STS [R46+0x10a4], R47 ;  /* 0x0010a42f2e007388 */ /* 0x0003e20000000800 */
[----:B------:R-:W-:Y:S01]  /*6c30*/  FMUL.FTZ R97, R38, R97 ;  /* 0x0000006126617220 */ /* 0x000fe20000410000 */
[----:B------:R-:W-:Y:S01]  /*6c40*/  FFMA.FTZ R137, R88, R142, R137 ;  /* 0x0000008e58897223 */ /* 0x000fe20000010089 */
[----:B------:R-:W-:Y:S01]  /*6c50*/  FMUL.FTZ R91, R36, R91 ;  /* 0x0000005b245b7220 */ /* 0x000fe20000410000 */
[----:B------:R-:W-:Y:S01]  /*6c60*/  STS [R46+0x10a8], R95 ;  /* 0x0010a85f2e007388 */ /* 0x000fe20000000800 */
[----:B0-----:R-:W-:Y:S02]  /*6c70*/  IMAD R87, R41, UR26, RZ ;  /* 0x0000001a29577c24 */ /* 0x001fe4000f8e02ff */
[----:B------:R-:W-:Y:S01]  /*6c80*/  FFMA.FTZ R136, R85, R137, R136 ;  /* 0x0000008955887223 */ /* 0x000fe20000010088 */
[----:B------:R-:W-:Y:S01]  /*6c90*/  FMUL.FTZ R85, R132, UR35 ;  /* 0x0000002384557c20 */ /* 0x000fe20008410000 */
[----:B------:R-:W-:Y:S01]  /*6ca0*/  FMUL.FTZ R41, R37, R40 ;  /* 0x0000002825297220 */ /* 0x000fe20000410000 */
[----:B------:R-:W-:Y:S01]  /*6cb0*/  STS [R46+0x10ac], R99 ;  /* 0x0010ac632e007388 */ /* 0x000fe20000000800 */
[----:B-1----:R-:W-:Y:S01]  /*6cc0*/  FMUL.FTZ R47, R29, R86 ;  /* 0x000000561d2f7220 */ /* 0x002fe20000410000 */
[----:B------:R-:W-:Y:S01]  /*6cd0*/  FMUL.FTZ R85, R28, R85 ;  /* 0x000000551c557220 */ /* 0x000fe20000410000 */
[----:B------:R-:W-:Y:S01]  /*6ce0*/  IADD3 R43, PT, PT, R43, R87, RZ ;  /* 0x000000572b2b7210 */ /* 0x000fe20007ffe0ff */
[----:B------:R0:W-:Y:S01]  /*6cf0*/  STS [R46+0x10b4], R89 ;  /* 0x0010b4592e007388 */ /* 0x0001e20000000800 */
[----:B------:R-:W-:Y:S01]  /*6d00*/  IADD3 R87, PT, PT, R78, 0x80, RZ ;  /* 0x000000804e577810 */ /* 0x000fe20007ffe0ff */
[----:B------:R-:W-:Y:S01]  /*6d10*/  FFMA.FTZ R80, R80, R136, R135 ;  /* 0x0000008850507223 */ /* 0x000fe20000010087 */
[----:B------:R-:W-:Y:S01]  /*6d20*/  FMUL.FTZ R86, R102, R132 ;  /* 0x0000008466567220 */ /* 0x000fe20000410000 */
[----:B------:R-:W-:Y:S01]  /*6d30*/  STS [R46+0x10b8], R97 ;  /* 0x0010b8612e007388 */ /* 0x000fe20000000800 */
[----:B------:R-:W-:Y:S01]  /*6d40*/  LEA.HI R87, R87, R78, RZ, 0x1b ;  /* 0x0000004e57577211 */ /* 0x000fe200078fd8ff */
[----:B------:R-:W-:Y:S01]  /*6d50*/  FFMA.FTZ R84, R84, R80, R133 ;  /* 0x0000005054547223 */ /* 0x000fe20000010085 */
[----:B------:R-:W-:Y:S01]  /*6d60*/  FFMA.FTZ R86, R28, R86, R45 ;  /* 0x000000561c567223 */ /* 0x000fe2000001002d */
[----:B------:R-:W-:Y:S01]  /*6d70*/  STS [R46+0x10bc], R101 ;  /* 0x0010bc652e007388 */ /* 0x000fe20000000800 */
[----:B------:R-:W-:Y:S01]  /*6d80*/  IADD3 R45, PT, PT, R78, 0x180, RZ ;  /* 0x000001804e2d7810 */ /* 0x000fe20007ffe0ff */
[----:B------:R-:W-:Y:S01]  /*6d90*/  FFMA.FTZ R134, R81, R84, R134 ;  /* 0x0000005451867223 */ /* 0x000fe20000010086 */
[----:B0-----:R-:W-:Y:S01]  /*6da0*/  MOV R89, UR42 ;  /* 0x0000002a00597c02 */ /* 0x001fe20008000f00 */
[----:B------:R-:W-:Y:S01]  /*6db0*/  STS [R46+0x10c0], R41 ;  /* 0x0010c0292e007388 */ /* 0x000fe20000000800 */
[----:B------:R-:W-:Y:S01]  /*6dc0*/  MOV R81, UR45 ;  /* 0x0000002d00517c02 */ /* 0x000fe20008000f00 */
[----:B------:R-:W-:Y:S01]  /*6dd0*/  FFMA.FTZ R83, R83, R134, R117 ;  /* 0x0000008653537223 */ /* 0x000fe20000010075 */
[----:B------:R-:W-:Y:S01]  /*6de0*/  LEA.HI R45, R45, R78, RZ, 0x1b ;  /* 0x0000004e2d2d7211 */ /* 0x000fe200078fd8ff */
[----:B------:R0:W-:Y:S01]  /*6df0*/  STS [R46+0x10c4], R47 ;  /* 0x0010c42f2e007388 */ /* 0x0001e20000000800 */
[----:B------:R-:W-:-:S04]  /*6e00*/  IMAD.WIDE.U32 R42, R89, UR11, R42 ;  /* 0x0000000b592a7c25 */ /* 0x000fc8000f8e002a */
[----:B------:R-:W-:Y:S01]  /*6e10*/  FFMA.FTZ R82, R82, R83, R116 ;  /* 0x0000005352527223 */ /* 0x000fe20000010074 */
[----:B------:R-:W-:Y:S01]  /*6e20*/  STS [R46+0x10c8], R91 ;  /* 0x0010c85b2e007388 */ /* 0x000fe20000000800 */
[----:B------:R-:W-:-:S03]  /*6e30*/  IADD3 R40, P2, PT, R42, UR51, RZ ;  /* 0x000000332a287c10 */ /* 0x000fc6000ff5e0ff */
[----:B------:R1:W-:Y:S01]  /*6e40*/  STS [R46+0x10cc], R85 ;  /* 0x0010cc552e007388 */ /* 0x0003e20000000800 */
[----:B0-----:R-:W-:Y:S01]  /*6e50*/  LEA R47, R87, UR25, 0x2 ;  /* 0x00000019572f7c11 */ /* 0x001fe2000f8e10ff */
[----:B------:R-:W-:Y:S01]  /*6e60*/  BAR.SYNC.DEFER_BLOCKING 0x0 ;  /* 0x0000000000007b1d */ /* 0x000fe20000010000 */
[----:B------:R-:W-:Y:S02]  /*6e70*/  IADD3.X R41, PT, PT, R43, UR34, RZ, P2, !PT ;  /* 0x000000222b297c10 */ /* 0x000fe400097fe4ff */
[----:B------:R-:W-:Y:S02]  /*6e80*/  MOV R43, UR44 ;  /* 0x0000002c002b7c02 */ /* 0x000fe40008000f00 */
[C---:B------:R-:W-:Y:S02]  /*6e90*/  IADD3 R87, PT, PT, R78.reuse, 0x200, RZ ;  /* 0x000002004e577810 */ /* 0x040fe40007ffe0ff */
[----:B-1----:R-:W-:Y:S01]  /*6ea0*/  LOP3.LUT R46, R78, UR51, RZ, 0xfc, !PT ;  /* 0x000000334e2e7c12 */ /* 0x002fe2000f8efcff */
[----:B------:R-:W-:-:S04]  /*6eb0*/  IMAD.WIDE.U32 R40, R43, UR8, R40 ;  /* 0x000000082b287c25 */ /* 0x000fc8000f8e0028 */
[----:B------:R-:W-:Y:S01]  /*6ec0*/  IMAD R43, R81, UR8, R41 ;  /* 0x00000008512b7c24 */ /* 0x000fe2000f8e0229 */
[----:B------:R-:W-:Y:S02]  /*6ed0*/  LEA R42, P2, R40, UR46, 0x2 ;  /* 0x0000002e282a7c11 */ /* 0x000fe4000f8410ff */
[----:B------:R-:W-:Y:S02]  /*6ee0*/  IADD3 R41, PT, PT, R78, 0x100, RZ ;  /* 0x000001004e297810 */ /* 0x000fe40007ffe0ff */
[----:B------:R-:W-:Y:S02]  /*6ef0*/  LEA.HI.X R43, R40, UR47, R43, 0x2, P2 ;  /* 0x0000002f282b7c11 */ /* 0x000fe400090f142b */
[----:B------:R-:W-:Y:S02]  /*6f00*/  LEA.HI R40, R41, R78, RZ, 0x1b ;  /* 0x0000004e29287211 */ /* 0x000fe400078fd8ff */
[----:B------:R-:W-:Y:S02]  /*6f10*/  IADD3 R41, PT, PT, -R46, UR50, RZ ;  /* 0x000000322e297c10 */ /* 0x000fe4000fffe1ff */
[----:B------:R-:W-:Y:S01]  /*6f20*/  LEA R46, R40, UR25, 0x2 ;  /* 0x00000019282e7c11 */ /* 0x000fe2000f8e10ff */
[----:B------:R-:W0:Y:S01]  /*6f30*/  LDS R47, [R47+0x1290] ;  /* 0x001290002f2f7984 */ /* 0x000e220000000800 */
[----:B------:R-:W-:-:S02]  /*6f40*/  ISETP.GE.AND P6, PT, R41, 0x1, PT ;  /* 0x000000012900780c */ /* 0x000fc40003fc6270 */
[C---:B------:R-:W-:Y:S02]  /*6f50*/  ISETP.GE.AND P5, PT, R41.reuse, 0x81, PT ;  /* 0x000000812900780c */ /* 0x040fe40003fa6270 */
[C---:B------:R-:W-:Y:S02]  /*6f60*/  ISETP.GE.AND P4, PT, R41.reuse, 0x101, PT ;  /* 0x000001012900780c */ /* 0x040fe40003f86270 */
[C---:B------:R-:W-:Y:S02]  /*6f70*/  ISETP.GE.AND P3, PT, R41.reuse, 0x181, PT ;  /* 0x000001812900780c */ /* 0x040fe40003f66270 */
[----:B------:R-:W-:-:S05]  /*6f80*/  ISETP.GE.AND P2, PT, R41, 0x201, PT ;  /* 0x000002012900780c */ /* 0x000fca0003f46270 */
[----:B------:R-:W-:Y:S08]  /*6f90*/  @!P6 BRA `(.L_x_2334) ;  /* 0x000000000010e947 */ /* 0x000ff00003800000 */
[----:B------:R-:W-:-:S04]  /*6fa0*/  LEA.HI R40, R78, R78, RZ, 0x1b ;  /* 0x0000004e4e287211 */ /* 0x000fc800078fd8ff */
[----:B------:R-:W-:-:S05]  /*6fb0*/  LEA R40, R40, UR25, 0x2 ;  /* 0x0000001928287c11 */ /* 0x000fca000f8e10ff */
[----:B------:R-:W1:Y:S04]  /*6fc0*/  LDS R81, [R40+0x1090] ;  /* 0x0010900028517984 */ /* 0x000e680000000800 */
[----:B-1----:R1:W-:Y:S02]  /*6fd0*/  REDG.E.ADD.F32.FTZ.RN.STRONG.GPU desc[UR32][R42.64], R81 ;  /* 0x000000512a0079a6 */ /* 0x0023e4000c12f320 */
.L_x_2334:
[----:B------:R-:W-:Y:S05]  /*6fe0*/  BSYNC.RECONVERGENT B0 ;  /* 0x0000000000007941 */ /* 0x000fea0003800200 */
.L_x_2333:
[----:B------:R-:W-:Y:S01]  /*6ff0*/  BSSY.RECONVERGENT B0, `(.L_x_2335) ;  /* 0x0000004000007945 */ /* 0x000fe20003800200 */
[----:B------:R-:W-:-:S03]  /*7000*/  ISETP.GE.AND P6, PT, R41, 0x281, PT ;  /* 0x000002812900780c */ /* 0x000fc60003fc6270 */
[----:B------:R-:W-:Y:S10]  /*7010*/  @!P5 BRA `(.L_x_2336) ;  /* 0x000000000004d947 */ /* 0x000ff40003800000 */
[----:B0-----:R2:W-:Y:S02]  /*7020*/  REDG.E.ADD.F32.FTZ.RN.STRONG.GPU desc[UR32][R42.64+0x200], R47 ;  /* 0x0002002f2a0079a6 */ /* 0x0015e4000c12f320 */
.L_x_2336:
[----:B------:R-:W-:Y:S05]  /*7030*/  BSYNC.RECONVERGENT B0 ;  /* 0x0000000000007941 */ /* 0x000fea0003800200 */
.L_x_2335:
[----:B-1----:R-:W-:Y:S01]  /*7040*/  LEA R81, R45, UR25, 0x2 ;  /* 0x000000192d517c11 */ /* 0x002fe2000f8e10ff */
[----:B------:R-:W-:Y:S01]  /*7050*/  BSSY.RECONVERGENT B0, `(.L_x_2337) ;  /* 0x0000006000007945 */ /* 0x000fe20003800200 */
[----:B------:R1:W3:Y:S01]  /*7060*/  LDS R45, [R46+0x1490] ;  /* 0x001490002e2d7984 */ /* 0x0002e20000000800 */
[----:B0-2---:R-:W-:Y:S02]  /*7070*/  IADD3 R47, PT, PT, R78, 0x280, RZ ;  /* 0x000002804e2f7810 */ /* 0x005fe40007ffe0ff */
[----:B------:R-:W-:Y:S01]  /*7080*/  LEA.HI R40, R87, R78, RZ, 0x1b ;  /* 0x0000004e57287211 */ /* 0x000fe200078fd8ff */
[----:B------:R-:W-:Y:S06]  /*7090*/  @!P4 BRA `(.L_x_2338) ;  /* 0x000000000004c947 */ /* 0x000fec0003800000 */
[----:B---3--:R0:W-:Y:S02]  /*70a0*/  REDG.E.ADD.F32.FTZ.RN.STRONG.GPU desc[UR32][R42.64+0x400], R45 ;  /* 0x0004002d2a0079a6 */ /* 0x0081e4000c12f320 */
.L_x_2338:
[----:B------:R-:W-:Y:S05]  /*70b0*/  BSYNC.RECONVERGENT B0 ;  /* 0x0000000000007941 */ /* 0x000fea0003800200 */
.L_x_2337:
[----:B0--3--:R0:W2:Y:S01]  /*70c0*/  LDS R45, [R81+0x1690] ;  /* 0x00169000512d7984 */ /* 0x0090a20000000800 */
[----:B------:R-:W-:Y:S01]  /*70d0*/  BSSY.RECONVERGENT B0, `(.L_x_2339) ;  /* 0x0000005000007945 */ /* 0x000fe20003800200 */
[----:B------:R-:W-:Y:S02]  /*70e0*/  LEA.HI R47, R47, R78, RZ, 0x1b ;  /* 0x0000004e2f2f7211 */ /* 0x000fe400078fd8ff */
[----:B------:R-:W-:Y:S01]  /*70f0*/  LEA R40, R40, UR25, 0x2 ;  /* 0x0000001928287c11 */ /* 0x000fe2000f8e10ff */
[----:B------:R-:W-:Y:S06]  /*7100*/  @!P3 BRA `(.L_x_2340) ;  /* 0x000000000004b947 */ /* 0x000fec0003800000 */
[----:B--2---:R3:W-:Y:S02]  /*7110*/  REDG.E.ADD.F32.FTZ.RN.STRONG.GPU desc[UR32][R42.64+0x600], R45 ;  /* 0x0006002d2a0079a6 */ /* 0x0047e4000c12f320 */
.L_x_2340:
[----:B------:R-:W-:Y:S05]  /*7120*/  BSYNC.RECONVERGENT B0 ;  /* 0x0000000000007941 */ /* 0x000fea0003800200 */
.L_x_2339:
[----:B--23--:R2:W3:Y:S01]  /*7130*/  LDS R45, [R40+0x1890] ;  /* 0x00189000282d7984 */ /* 0x00c4e20000000800 */
[----:B------:R-:W-:Y:S01]  /*7140*/  BSSY.RECONVERGENT B0, `(.L_x_2341) ;  /* 0x0000004000007945 */ /* 0x000fe20003800200 */
[----:B-1----:R-:W-:-:S03]  /*7150*/  LEA R46, R47, UR25, 0x2 ;  /* 0x000000192f2e7c11 */ /* 0x002fc6000f8e10ff */
[----:B------:R-:W-:Y:S05]  /*7160*/  @!P2 BRA `(.L_x_2342) ;  /* 0x000000000004a947 */ /* 0x000fea0003800000 */
[----:B---3--:R1:W-:Y:S02]  /*7170*/  REDG.E.ADD.F32.FTZ.RN.STRONG.GPU desc[UR32][R42.64+0x800], R45 ;  /* 0x0008002d2a0079a6 */ /* 0x0083e4000c12f320 */
.L_x_2342:
[----:B------:R-:W-:Y:S05]  /*7180*/  BSYNC.RECONVERGENT B0 ;  /* 0x0000000000007941 */ /* 0x000fea0003800200 */
.L_x_2341:
[----:B-1-3--:R1:W3:Y:S01]  /*7190*/  LDS R45, [R46+0x1a90] ;  /* 0x001a90002e2d7984 */ /* 0x00a2e20000000800 */
[----:B------:R-:W-:Y:S01]  /*71a0*/  BSSY.RECONVERGENT B0, `(.L_x_2343) ;  /* 0x0000005000007945 */ /* 0x000fe20003800200 */
[C---:B------:R-:W-:Y:S02]  /*71b0*/  IADD3 R47, PT, PT, R78.reuse, 0x300, RZ ;  /* 0x000003004e2f7810 */ /* 0x040fe40007ffe0ff */
[----:B0-----:R-:W-:Y:S01]  /*71c0*/  IADD3 R81, PT, PT, R78, 0x380, RZ ;  /* 0x000003804e517810 */ /* 0x001fe20007ffe0ff */
[----:B------:R-:W-:Y:S06]  /*71d0*/  @!P6 BRA `(.L_x_2344) ;  /* 0x000000000004e947 */ /* 0x000fec0003800000 */
[----:B---3--:R0:W-:Y:S02]  /*71e0*/  REDG.E.ADD.F32.FTZ.RN.STRONG.GPU desc[UR32][R42.64+0xa00], R45 ;  /* 0x000a002d2a0079a6 */ /* 0x0081e4000c12f320 */
.L_x_2344:
[----:B------:R-:W-:Y:S05]  /*71f0*/  BSYNC.RECONVERGENT B0 ;  /* 0x0000000000007941 */ /* 0x000fea0003800200 */
.L_x_2343:
        /* <DEDUP_REMOVED lines=16> */
.L_x_2346:
[----:B------:R-:W-:Y:S05]  /*7300*/  BSYNC.RECONVERGENT B0 ;  /* 0x0000000000007941 */ /* 0x000fea0003800200 */
.L_x_2345:
[----:B0-2---:R0:W2:Y:S01]  /*7310*/  LDS R45, [R81+0x1e90] ;  /* 0x001e9000512d7984 */ /* 0x0050a20000000800 */
[----:B------:R-:W-:Y:S01]  /*7320*/  BSSY.RECONVERGENT B0, `(.L_x_2347) ;  /* 0x0000006000007945 */ /* 0x000fe20003800200 */
[----:B------:R-:W-:Y:S02]  /*7330*/  IADD3 R47, PT, PT, R78, 0x500, RZ ;  /* 0x000005004e2f7810 */ /* 0x000fe40007ffe0ff */
[----:B------:R-:W-:Y:S02]  /*7340*/  LEA.HI R85, R85, R78, RZ, 0x1b ;  /* 0x0000004e55557211 */ /* 0x000fe400078fd8ff */
[----:B------:R-:W-:Y:S01]  /*7350*/  LEA R40, R40, UR25, 0x2 ;  /* 0x0000001928287c11 */ /* 0x000fe2000f8e10ff */
[----:B------:R-:W-:Y:S06]  /*7360*/  @!P2 BRA `(.L_x_2348) ;  /* 0x000000000004a947 */ /* 0x000fec0003800000 */
[----:B--2---:R3:W-:Y:S02]  /*7370*/  REDG.E.ADD.F32.FTZ.RN.STRONG.GPU desc[UR32][R42.64+0xe00], R45 ;  /* 0x000e002d2a0079a6 */ /* 0x0047e4000c12f320 */
.L_x_2348:
[----:B------:R-:W-:Y:S05]  /*7380*/  BSYNC.RECONVERGENT B0 ;  /* 0x0000000000007941 */ /* 0x000fea0003800200 */
.L_x_2347:
[----:B--23--:R2:W3:Y:S01]  /*7390*/  LDS R45, [R40+0x2090] ;  /* 0x00209000282d7984 */ /* 0x00c4e20000000800 */
[----:B------:R-:W-:Y:S01]  /*73a0*/  BSSY.RECONVERGENT B0, `(.L_x_2349) ;  /* 0x0000005000007945 */ /* 0x000fe20003800200 */
[----:B------:R-:W-:Y:S02]  /*73b0*/  LEA.HI R47, R47, R78, RZ, 0x1b ;  /* 0x0000004e2f2f7211 */ /* 0x000fe400078fd8ff */
[----:B------:R-:W-:Y:S01]  /*73c0*/  LEA R85, R85, UR25, 0x2 ;  /* 0x0000001955557c11 */ /* 0x000fe2000f8e10ff */
[----:B------:R-:W-:Y:S06]  /*73d0*/  @!P3 BRA `(.L_x_2350) ;  /* 0x000000000004b947 */ /* 0x000fec0003800000 */
[----:B---3--:R4:W-:Y:S02]  /*73e0*/  REDG.E.ADD.F32.FTZ.RN.STRONG.GPU desc[UR32][R42.64+0x1000], R45 ;  /* 0x0010002d2a0079a6 */ /* 0x0089e4000c12f320 */
.L_x_2350:
[----:B------:R-:W-:Y:S05]  /*73f0*/  BSYNC.RECONVERGENT B0 ;  /* 0x0000000000007941 */ /* 0x000fea0003800200 */
.L_x_2349:
[----:B---34-:R3:W4:Y:S01]  /*7400*/  LDS R45, [R85+0x2290] ;  /* 0x00229000552d7984 */ /* 0x0187220000000800 */
[----:B------:R-:W-:Y:S01]  /*7410*/  BSSY.RECONVERGENT B0, `(.L_x_2351) ;  /* 0x0000005000007945 */ /* 0x000fe20003800200 */
[----:B0-----:R-:W-:Y:S02]  /*7420*/  IADD3 R81, PT, PT, R78, 0x580, RZ ;  /* 0x000005804e517810 */ /* 0x001fe40007ffe0ff */
[----:B------:R-:W-:Y:S01]  /*7430*/  LEA R47, R47, UR25, 0x2 ;  /* 0x000000192f2f7c11 */ /* 0x000fe2000f8e10ff */
[----:B------:R-:W-:Y:S06]  /*7440*/  @!P4 BRA `(.L_x_2352) ;  /* 0x000000000004c947 */ /* 0x000fec0003800000 */
[----:B----4-:R0:W-:Y:S02]  /*7450*/  REDG.E.ADD.F32.FTZ.RN.STRONG.GPU desc[UR32][R42.64+0x1200], R45 ;  /* 0x0012002d2a0079a6 */ /* 0x0101e4000c12f320 */
.L_x_2352:
[----:B------:R-:W-:Y:S05]  /*7460*/  BSYNC.RECONVERGENT B0 ;  /* 0x0000000000007941 */ /* 0x000fea0003800200 */
.L_x_2351:
[----:B0---4-:R0:W4:Y:S01]  /*7470*/  LDS R45, [R47+0x2490] ;  /* 0x002490002f2d7984 */ /* 0x0111220000000800 */
[----:B------:R-:W-:Y:S01]  /*7480*/  BSSY.RECONVERGENT B0, `(.L_x_2353) ;  /* 0x0000004000007945 */ /* 0x000fe20003800200 */
[----:B------:R-:W-:-:S03]  /*7490*/  LEA.HI R81, R81, R78, RZ, 0x1b ;  /* 0x0000004e51517211 */ /* 0x000fc600078fd8ff */
[----:B------:R-:W-:Y:S05]  /*74a0*/  @!P5 BRA `(.L_x_2354) ;  /* 0x000000000004d947 */ /* 0x000fea0003800000 */
[----:B----4-:R4:W-:Y:S02]  /*74b0*/  REDG.E.ADD.F32.FTZ.RN.STRONG.GPU desc[UR32][R42.64+0x1400], R45 ;  /* 0x0014002d2a0079a6 */ /* 0x0109e4000c12f320 */
.L_x_2354:
[----:B------:R-:W-:Y:S05]  /*74c0*/  BSYNC.RECONVERGENT B0 ;  /* 0x0000000000007941 */ /* 0x000fea0003800200 */
.L_x_2353:
        /* <DEDUP_REMOVED lines=12> */
.L_x_2356:
[----:B------:R-:W-:Y:S05]  /*7590*/  BSYNC.RECONVERGENT B0 ;  /* 0x0000000000007941 */ /* 0x000fea0003800200 */
.L_x_2355:
[-C--:B------:R-:W-:Y:S01]  /*75a0*/  FFMA.FTZ R118, R51, -R70.reuse, R118 ;  /* 0x8000004633767223 */ /* 0x080fe20000010076 */
[----:B------:R-:W-:Y:S01]  /*75b0*/  FMUL.FTZ R41, R83, R70 ;  /* 0x0000004653297220 */ /* 0x000fe20000410000 */
[----:B------:R-:W-:Y:S01]  /*75c0*/  FFMA.FTZ R88, R40, R115, RZ ;  /* 0x0000007328587223 */ /* 0x000fe200000100ff */
[-C--:B------:R-:W-:Y:S01]  /*75d0*/  FFMA.FTZ R119, R58, -R74.reuse, R119 ;  /* 0x8000004a3a777223 */ /* 0x080fe20000010077 */
[----:B-1----:R-:W-:Y:S01]  /*75e0*/  FMUL.FTZ R46, R134, R74 ;  /* 0x0000004a862e7220 */ /* 0x002fe20000410000 */
[----:B------:R-:W-:Y:S01]  /*75f0*/  FFMA.FTZ R120, R25, -R68, R120 ;  /* 0x8000004419787223 */ /* 0x000fe20000010078 */
[----:B0-----:R-:W-:Y:S01]  /*7600*/  FFMA.FTZ R47, R41, R118, R88 ;  /* 0x00000076292f7223 */ /* 0x001fe20000010058 */
[----:B--2-4-:R-:W-:Y:S01]  /*7610*/  FMUL.FTZ R45, R84, R68 ;  /* 0x00000044542d7220 */ /* 0x014fe20000410000 */
[-C--:B------:R-:W-:Y:S01]  /*7620*/  FFMA.FTZ R121, R57, -R73.reuse, R121 ;  /* 0x8000004939797223 */ /* 0x080fe20000010079 */
[----:B------:R-:W-:Y:S01]  /*7630*/  FMUL.FTZ R88, R80, R73 ;  /* 0x0000004950587220 */ /* 0x000fe20000410000 */
[----:B------:R-:W-:Y:S01]  /*7640*/  FFMA.FTZ R96, R46, R119, R47 ;  /* 0x000000772e607223 */ /* 0x000fe2000001002f */
[----:B------:R-:W-:Y:S01]  /*7650*/  IADD3 R47, PT, PT, R78, 0x600, RZ ;  /* 0x000006004e2f7810 */ /* 0x000fe20007ffe0ff */
[----:B------:R-:W-:Y:S01]  /*7660*/  FFMA.FTZ R122, R19, -R66, R122 ;  /* 0x80000042137a7223 */ /* 0x000fe2000001007a */
[----:B------:R-:W-:Y:S01]  /*7670*/  FFMA.FTZ R123, R56, -R72, R123 ;  /* 0x80000048387b7223 */ /* 0x000fe2000001007b */
        /* <DEDUP_REMOVED lines=17> */
.L_x_2358:
[----:B------:R-:W-:Y:S05]  /*7790*/  BSYNC.RECONVERGENT B0 ;  /* 0x0000000000007941 */ /* 0x000fea0003800200 */
.L_x_2357:
[----:B-12---:R1:W2:Y:S01]  /*77a0*/  LDS R81, [R93+0x2a90] ;  /* 0x002a90005d517984 */ /* 0x0062a20000000800 */
[----:B------:R-:W-:Y:S01]  /*77b0*/  BSSY.RECONVERGENT B0, `(.L_x_2359) ;  /* 0x0000006000007945 */ /* 0x000fe20003800200 */
[-C--:B------:R-:W-:Y:S01]  /*77c0*/  FFMA.FTZ R125, R55, -R71.reuse, R125 ;  /* 0x80000047377d7223 */ /* 0x080fe2000001007d */
[----:B------:R-:W-:Y:S01]  /*77d0*/  FMUL.FTZ R89, R92, R71 ;  /* 0x000000475c597220 */ /* 0x000fe20000410000 */
[----:B------:R-:W-:Y:S01]  /*77e0*/  FFMA.FTZ R98, R85, R124, R98 ;  /* 0x0000007c55627223 */ /* 0x000fe20000010062 */
[----:B------:R-:W-:Y:S06]  /*77f0*/  @!P3 BRA `(.L_x_2360) ;  /* 0x000000000004b947 */ /* 0x000fec0003800000 */
[----:B--2---:R3:W-:Y:S02]  /*7800*/  REDG.E.ADD.F32.FTZ.RN.STRONG.GPU desc[UR32][R42.64+0x1a00], R81 ;  /* 0x001a00512a0079a6 */ /* 0x0047e4000c12f320 */
.L_x_2360:
[----:B------:R-:W-:Y:S05]  /*7810*/  BSYNC.RECONVERGENT B0 ;  /* 0x0000000000007941 */ /* 0x000fea0003800200 */
.L_x_2359:
[----:B--23--:R-:W-:Y:S01]  /*7820*/  IADD3 R81, PT, PT, R78, 0x700, RZ ;  /* 0x000007004e517810 */ /* 0x00cfe20007ffe0ff */
        /* <DEDUP_REMOVED lines=10> */
[----:B------:R-:W-:Y:S01]  /*78d0*/  FFMA.FTZ R98, R93, R127, R98 ;  /* 0x0000007f5d627223 */ /* 0x000fe20000010062 */
        /* <DEDUP_REMOVED lines=19> */
.L_x_2362:
[----:B------:R-:W-:Y:S05]  /*7a10*/  BSYNC.RECONVERGENT B0 ;  /* 0x0000000000007941 */ /* 0x000fea0003800200 */
.L_x_2361:
[----:B01----:R0:W1:Y:S01]  /*7a20*/  LDS R99, [R101+0x2e90] ;  /* 0x002e900065637984 */ /* 0x0030620000000800 */
[----:B------:R-:W-:Y:S01]  /*7a30*/  BSSY.RECONVERGENT B0, `(.L_x_2363) ;  /* 0x0000004000007945 */ /* 0x000fe20003800200 */
[----:B------:R-:W-:-:S03]  /*7a40*/  FFMA.FTZ R81, R102, R132, R81 ;  /* 0x0000008466517223 */ /* 0x000fc60000010051 */
[----:B------:R-:W-:Y:S05]  /*7a50*/  @!P5 BRA `(.L_x_2364) ;  /* 0x000000000004d947 */ /* 0x000fea0003800000 */
[----:B-1----:R2:W-:Y:S02]  /*7a60*/  REDG.E.ADD.F32.FTZ.RN.STRONG.GPU desc[UR32][R42.64+0x1e00], R99 ;  /* 0x001e00632a0079a6 */ /* 0x0025e4000c12f320 */
.L_x_2364:
[----:B------:R-:W-:Y:S05]  /*7a70*/  BSYNC.RECONVERGENT B0 ;  /* 0x0000000000007941 */ /* 0x000fea0003800200 */
.L_x_2363:
[----:B------:R-:W3:Y:S04]  /*7a80*/  LDL.LU R106, [R1] ;  /* 0x00000000016a7983 */ /* 0x000ee80000300800 */
[----:B------:R-:W4:Y:S01]  /*7a90*/  LDL.LU R105, [R1+0x4] ;  /* 0x0000040001697983 */ /* 0x000f220000300800 */
[----:B------:R-:W-:Y:S01]  /*7aa0*/  FADD.FTZ R150, R97, R150 ;  /* 0x0000009661967221 */ /* 0x000fe20000010000 */
[----:B------:R-:W-:Y:S01]  /*7ab0*/  FADD.FTZ R153, R91, R153 ;  /* 0x000000995b997221 */ /* 0x000fe20000010000 */
[----:B------:R-:W-:Y:S01]  /*7ac0*/  FADD.FTZ R158, R85, R158 ;  /* 0x0000009e559e7221 */ /* 0x000fe20000010000 */
[----:B------:R-:W5:Y:S01]  /*7ad0*/  S2R R103, SR_LANEID ;  /* 0x0000000000677919 */ /* 0x000f620000000000 */
[----:B------:R-:W-:Y:S01]  /*7ae0*/  FADD.FTZ R154, R89, R154 ;  /* 0x0000009a599a7221 */ /* 0x000fe20000010000 */
[----:B------:R-:W-:Y:S01]  /*7af0*/  ISETP.NE.AND P3, PT, R78, RZ, PT ;  /* 0x000000ff4e00720c */ /* 0x000fe20003f65270 */
[----:B------:R-:W-:Y:S01]  /*7b00*/  FADD.FTZ R160, R47, R160 ;  /* 0x000000a02fa07221 */ /* 0x000fe20000010000 */
[----:B--2---:R-:W2:Y:S01]  /*7b10*/  SHFL.DOWN PT, R42, R81, 0x1, 0x1f ;  /* 0x08201f00512a7f89 */ /* 0x004ea200000e0000 */
[----:B------:R-:W-:Y:S01]  /*7b20*/  FADD.FTZ R161, R88, R161 ;  /* 0x000000a158a17221 */ /* 0x000fe20000010000 */
[----:B------:R-:W-:Y:S01]  /*7b30*/  FADD.FTZ R164, R45, R164 ;  /* 0x000000a42da47221 */ /* 0x000fe20000010000 */
[----:B------:R-:W-:Y:S01]  /*7b40*/  FADD.FTZ R152, R93, R152 ;  /* 0x000000985d987221 */ /* 0x000fe20000010000 */
[----:B------:R-:W0:Y:S01]  /*7b50*/  SHFL.DOWN PT, R43, R86, 0x1, 0x1f ;  /* 0x08201f00562b7f89 */ /* 0x000e2200000e0000 */
[----:B------:R-:W-:Y:S01]  /*7b60*/  BSSY.RECONVERGENT B0, `(.L_x_2365) ;  /* 0x000007b000007945 */ /* 0x000fe20003800200 */
        /* <DEDUP_REMOVED lines=21> */
[----:B------:R-:W-:Y:S01]  /*7cc0*/  FMUL.FTZ R132, R132, R43 ;  /* 0x0000002b84847220 */ /* 0x000fe20000410000 */
[----:B------:R-:W-:Y:S01]  /*7cd0*/  FMUL.FTZ R43, R79, R94 ;  /* 0x0000005e4f2b7220 */ /* 0x000fe20000410000 */
[----:B------:R-:W-:Y:S01]  /*7ce0*/  FFMA.FTZ R131, R52, R144, R131 ;  /* 0x0000009034837223 */ /* 0x000fe20000010083 */
[----:B------:R-:W-:Y:S01]  /*7cf0*/  FMUL.FTZ R42, R129, R42 ;  /* 0x0000002a812a7220 */ /* 0x000fe20000410000 */
[----:B------:R-:W-:Y:S01]  /*7d00*/  FFMA.FTZ R132, R5, R44, R132 ;  /* 0x0000002c05847223 */ /* 0x000fe20000010084 */
[----:B-1----:R-:W-:Y:S01]  /*7d10*/  FMUL.FTZ R99, R130, R43 ;  /* 0x0000002b82637220 */ /* 0x002fe20000410000 */
[----:B------:R-:W-:Y:S01]  /*7d20*/  FMUL.FTZ R43, R79, R138 ;  /* 0x0000008a4f2b7220 */ /* 0x000fe20000410000 */
[----:B------:R-:W-:Y:S01]  /*7d30*/  FFMA.FTZ R146, R53, R146, R42 ;  /* 0x0000009235927223 */ /* 0x000fe2000001002a */
[C---:B------:R-:W-:Y:S01]  /*7d40*/  FMUL.FTZ R42, R79.reuse, R90 ;  /* 0x0000005a4f2a7220 */ /* 0x040fe20000410000 */
        /* <DEDUP_REMOVED lines=10> */
[----:B------:R-:W-:Y:S01]  /*7df0*/  FFMA.FTZ R89, R8, R140, R43 ;  /* 0x0000008c08597223 */ /* 0x000fe2000001002b */
[----:B------:R-:W-:Y:S01]  /*7e00*/  FMUL.FTZ R43, R79, R142 ;  /* 0x0000008e4f2b7220 */ /* 0x000fe20000410000 */
        /* <DEDUP_REMOVED lines=9> */
[----:B------:R-:W-:Y:S01]  /*7ea0*/  FMUL.FTZ R42, R79, R80 ;  /* 0x000000504f2a7220 */ /* 0x000fe20000410000 */
[----:B------:R-:W-:Y:S01]  /*7eb0*/  FADD.FTZ R18, R85, R18 ;  /* 0x0000001255127221 */ /* 0x000fe20000010000 */
[----:B------:R-:W-:Y:S01]  /*7ec0*/  FMUL.FTZ R122, R122, R43 ;  /* 0x0000002b7a7a7220 */ /* 0x000fe20000410000 */
[----:B------:R-:W-:Y:S01]  /*7ed0*/  FMUL.FTZ R43, R79, R84 ;  /* 0x000000544f2b7220 */ /* 0x000fe20000410000 */
[----:B------:R-:W-:Y:S01]  /*7ee0*/  FMUL.FTZ R42, R121, R42 ;  /* 0x0000002a792a7220 */ /* 0x000fe20000410000 */
[----:B------:R-:W-:Y:S01]  /*7ef0*/  FFMA.FTZ R124, R13, R142, R124 ;  /* 0x0000008e0d7c7223 */ /* 0x000fe2000001007c */
[----:B------:R-:W-:Y:S01]  /*7f00*/  FFMA.FTZ R123, R56, R137, R123 ;  /* 0x00000089387b7223 */ /* 0x000fe2000001007b */
[----:B------:R-:W-:Y:S01]  /*7f10*/  FMUL.FTZ R120, R120, R43 ;  /* 0x0000002b78787220 */ /* 0x000fe20000410000 */
[----:B------:R-:W-:Y:S01]  /*7f20*/  FFMA.FTZ R85, R57, R80, R42 ;  /* 0x0000005039557223 */ /* 0x000fe2000001002a */
[C---:B------:R-:W-:Y:S01]  /*7f30*/  FMUL.FTZ R42, R79.reuse, R134 ;  /* 0x000000864f2a7220 */ /* 0x040fe20000410000 */
[----:B------:R-:W-:Y:S01]  /*7f40*/  FMUL.FTZ R43, R79, R83 ;  /* 0x000000534f2b7220 */ /* 0x000fe20000410000 */
[----:B------:R-:W-:Y:S01]  /*7f50*/  FFMA.FTZ R122, R19, R136, R122 ;  /* 0x00000088137a7223 */ /* 0x000fe2000001007a */
[----:B------:R-:W-:Y:S01]  /*7f60*/  FADD.FTZ R27, R132, R27 ;  /* 0x0000001b841b7221 */ /* 0x000fe20000010000 */
[----:B------:R-:W-:Y:S01]  /*7f70*/  FMUL.FTZ R119, R119, R42 ;  /* 0x0000002a77777220 */ /* 0x000fe20000410000 */
[----:B------:R-:W-:Y:S01]  /*7f80*/  FMUL.FTZ R42, R79, R82 ;  /* 0x000000524f2a7220 */ /* 0x000fe20000410000 */
[----:B------:R-:W-:Y:S01]  /*7f90*/  FMUL.FTZ R118, R118, R43 ;  /* 0x0000002b76767220 */ /* 0x000fe20000410000 */
[----:B------:R-:W-:Y:S01]  /*7fa0*/  FADD.FTZ R26, R131, R26 ;  /* 0x0000001a831a7221 */ /* 0x000fe20000010000 */
[----:B0-----:R-:W-:Y:S01]  /*7fb0*/  @!P2 FADD.FTZ R81, R81, R44 ;  /* 0x0000002c5151a221 */ /* 0x001fe20000010000 */
[----:B------:R-:W-:Y:S01]  /*7fc0*/  FMUL.FTZ R42, R115, R42 ;  /* 0x0000002a732a7220 */ /* 0x000fe20000410000 */
[----:B------:R-:W-:Y:S01]  /*7fd0*/  FFMA.FTZ R134, R58, R134, R119 ;  /* 0x000000863a867223 */ /* 0x000fe20000010077 */
[----:B------:R-:W-:Y:S01]  /*7fe0*/  FFMA.FTZ R83, R51, R83, R118 ;  /* 0x0000005333537223 */ /* 0x000fe20000010076 */
[----:B-1----:R-:W-:Y:S01]  /*7ff0*/  @!P2 FADD.FTZ R86, R86, R97 ;  /* 0x000000615656a221 */ /* 0x002fe20000010000 */
[----:B------:R-:W0:Y:S01]  /*8000*/  SHFL.DOWN PT, R44, R81, 0x10, 0x1f ;  /* 0x0a001f00512c7f89 */ /* 0x000e2200000e0000 */
[----:B------:R-:W-:Y:S01]  /*8010*/  ISETP.NE.AND P2, PT, R103, RZ, PT ;  /* 0x000000ff6700720c */ /* 0x000fe20003f45270 */
[----:B------:R-:W-:Y:S01]  /*8020*/  FFMA.FTZ R42, R59, R82, R42 ;  /* 0x000000523b2a7223 */ /* 0x000fe2000001002a */
[----:B------:R-:W-:Y:S01]  /*8030*/  FADD.FTZ R24, R99, R24 ;  /* 0x0000001863187221 */ /* 0x000fe20000010000 */
[----:B------:R-:W1:Y:S01]  /*8040*/  SHFL.DOWN PT, R91, R86, 0x10, 0x1f ;  /* 0x0a001f00565b7f89 */ /* 0x000e6200000e0000 */
        /* <DEDUP_REMOVED lines=9> */
[----:B------:R-:W-:Y:S01]  /*80e0*/  @!P2 SHF.R.U32.HI R47, RZ, 0x2, R78 ;  /* 0x00000002ff2fa819 */ /* 0x000fe2000001164e */
[----:B------:R-:W-:Y:S01]  /*80f0*/  FADD.FTZ R10, R83, R10 ;  /* 0x0000000a530a7221 */ /* 0x000fe20000010000 */
[----:B------:R-:W-:-:S02]  /*8100*/  FADD.FTZ R9, R42, R9 ;  /* 0x000000092a097221 */ /* 0x000fc40000010000 */
[----:B------:R-:W-:Y:S01]  /*8110*/  @!P2 LOP3.LUT R88, R47, 0xf8, RZ, 0xc0, !PT ;  /* 0x000000f82f58a812 */ /* 0x000fe200078ec0ff */
[----:B------:R-:W-:-:S04]  /*8120*/  FFMA.FTZ R47, R25, R84, R120 ;  /* 0x00000054192f7223 */ /* 0x000fc80000010078 */
[----:B------:R-:W-:Y:S01]  /*8130*/  FADD.FTZ R12, R47, R12 ;  /* 0x0000000c2f0c7221 */ /* 0x000fe20000010000 */
[----:B0-----:R-:W-:Y:S01]  /*8140*/  FADD.FTZ R44, R81, R44 ;  /* 0x0000002c512c7221 */ /* 0x001fe20000010000 */
[----:B-1----:R-:W-:-:S05]  /*8150*/  FADD.FTZ R45, R86, R91 ;  /* 0x0000005b562d7221 */ /* 0x002fca0000010000 */
[----:B------:R0:W-:Y:S01]  /*8160*/  @!P2 STS.64 [R88+UR25+0x3198], R44 ;  /* 0x0031982c5800a988 */ /* 0x0001e20008000a19 */
        /* <DEDUP_REMOVED lines=26> */
.L_x_2366:
[----:B------:R-:W-:Y:S05]  /*8310*/  BSYNC.RECONVERGENT B0 ;  /* 0x0000000000007941 */ /* 0x000fea0003800200 */
.L_x_2365:
[----:B------:R-:W-:-:S04]  /*8320*/  UIADD3 UR8, UPT, UPT, UR8, 0x1, URZ ;  /* 0x0000000108087890 */ /* 0x000fc8000fffe0ff */
[----:B------:R-:W-:-:S09]  /*8330*/  UISETP.GE.AND UP0, UPT, UR8, UR49, UPT ;  /* 0x000000310800728c */ /* 0x000fd2000bf06270 */
[----:B------:R-:W-:Y:S05]  /*8340*/  BRA.U !UP0, `(.L_x_2367) ;  /* 0xffffffc908407547 */ /* 0x000fea000b83ffff */
.L_x_2322:
[----:B------:R-:W-:Y:S01]  /*8350*/  BAR.SYNC.DEFER_BLOCKING 0x0 ;  /* 0x0000000000007b1d */ /* 0x000fe20000010000 */
[C---:B------:R-:W-:Y:S02]  /*8360*/  SHF.L.U32 R5, R78.reuse, 0x1, RZ ;  /* 0x000000014e057819 */ /* 0x040fe400000006ff */
[----:B------:R-:W-:Y:S02]  /*8370*/  LOP3.LUT R40, R78, 0x1f, RZ, 0xc0, !PT ;  /* 0x0000001f4e287812 */ /* 0x000fe400078ec0ff */
[----:B------:R-:W-:Y:S01]  /*8380*/  LOP3.LUT R5, R5, 0x7c0, RZ, 0xc0, !PT ;  /* 0x000007c005057812 */ /* 0x000fe200078ec0ff */
[----:B------:R-:W2:Y:S01]  /*8390*/  LDCU.64 UR28, c[0x0][0x4f8] ;  /* 0x00009f00ff1c77ac */ /* 0x000ea20008000a00 */
[----:B------:R-:W-:Y:S01]  /*83a0*/  MOV R7, 0x10 ;  /* 0x0000001000077802 */ /* 0x000fe20000000f00 */
[----:B0-----:R-:W3:Y:S01]  /*83b0*/  LDL.LU R41, [R1+0x4] ;  /* 0x0000040001297983 */ /* 0x001ee20000300800 */
[----:B------:R-:W-:Y:S01]  /*83c0*/  LOP3.LUT R0, R5, R40, RZ, 0xfc, !PT ;  /* 0x0000002805007212 */ /* 0x000fe200078efcff */
[----:B------:R-:W0:Y:S01]  /*83d0*/  S2UR UR10, SR_CTAID.Y ;  /* 0x00000000000a79c3 */ /* 0x000e220000002600 */
[----:B------:R-:W-:Y:S01]  /*83e0*/  F2FP.BF16.F32.PACK_AB R159, R158, R159 ;  /* 0x0000009f9e9f723e */ /* 0x000fe200000010ff */
[----:B------:R-:W3:Y:S01]  /*83f0*/  LDL.LU R42, [R1] ;  /* 0x00000000012a7983 */ /* 0x000ee20000300800 */
[----:B------:R-:W-:Y:S01]  /*8400*/  F2FP.BF16.F32.PACK_AB R157, R164, R165 ;  /* 0x000000a5a49d723e */ /* 0x000fe200000010ff */
[----:B------:R-:W-:Y:S01]  /*8410*/  IMAD.WIDE.U32 R6, R0, R7, UR12 ;  /* 0x0000000c00067e25 */ /* 0x000fe2000f8e0007 */
[----:B------:R-:W0:Y:S01]  /*8420*/  LDCU.64 UR30, c[0x0][0x500] ;  /* 0x0000a000ff1e77ac */ /* 0x000e220008000a00 */
[----:B------:R-:W-:Y:S01]  /*8430*/  UIADD3 UR18, UPT, UPT, UR14, -0x1, URZ ;  /* 0xffffffff0e127890 */ /* 0x000fe2000fffe0ff */
[----:B------:R-:W4:Y:S02]  /*8440*/  LDCU.64 UR34, c[0x0][0x550] ;  /* 0x0000aa00ff2277ac */ /* 0x000f240008000a00 */
[----:B------:R-:W5:Y:S04]  /*8450*/  LDG.E.128 R28, desc[UR32][R6.64] ;  /* 0x00000020061c7981 */ /* 0x000f68000c1e1d00 */
[----:B------:R-:W2:Y:S01]  /*8460*/  LDG.E.128 R32, desc[UR32][R6.64+0x200] ;  /* 0x0002002006207981 */ /* 0x000ea2000c1e1d00 */
[----:B------:R-:W-:Y:S01]  /*8470*/  F2FP.BF16.F32.PACK_AB R158, R160, R161 ;  /* 0x000000a1a09e723e */ /* 0x000fe200000010ff */
[----:B------:R-:W-:Y:S01]  /*8480*/  UMOV UR9, URZ ;  /* 0x000000ff00097c82 */ /* 0x000fe20008000000 */
[----:B------:R-:W-:-:S02]  /*8490*/  UIADD3 UR21, UP1, UPT, UR21, -0x1000, URZ ;  /* 0xfffff00015157890 */ /* 0x000fc4000ff3e0ff */
[----:B------:R-:W-:Y:S01]  /*84a0*/  UIADD3 UR15, UP2, UPT, UR15, -0x1000, URZ ;  /* 0xfffff0000f0f7890 */ /* 0x000fe2000ff5e0ff */
[----:B---3--:R-:W-:Y:S01]  /*84b0*/  F2FP.BF16.F32.PACK_AB R156, R42, R41 ;  /* 0x000000292a9c723e */ /* 0x008fe200000010ff */
[----:B-----5:R-:W-:Y:S04]  /*84c0*/  STS.128 [R77], R28 ;  /* 0x0000001c4d007388 */ /* 0x020fe80000000c00 */
[----:B--2---:R-:W-:Y:S01]  /*84d0*/  STS.128 [R77+0x200], R32 ;  /* 0x000200204d007388 */ /* 0x004fe20000000c00 */
        /* <DEDUP_REMOVED lines=9> */
[----:B------:R-:W-:Y:S01]  /*8570*/  SHF.L.U32 R36, R36, 0x10, RZ ;  /* 0x0000001024247819 */ /* 0x000fe200000006ff */
[----:B------:R-:W-:Y:S01]  /*8580*/  FADD.FTZ R7, R13, UR6 ;  /* 0x000000060d077e21 */ /* 0x000fe20008010000 */
[----:B------:R-:W-:Y:S01]  /*8590*/  FSETP.GTU.FTZ.AND P6, PT, R19, 20, PT ;  /* 0x41a000001300780b */ /* 0x000fe20003fdc000 */
[----:B------:R-:W-:Y:S01]  /*85a0*/  FADD.FTZ R8, R8, UR6 ;  /* 0x0000000608087e21 */ /* 0x000fe20008010000 */
[----:B------:R-:W-:Y:S01]  /*85b0*/  PRMT R38, R38, 0x7632, R38 ;  /* 0x0000763226267816 */ /* 0x000fe20000000026 */
[----:B------:R-:W-:Y:S01]  /*85c0*/  FADD.FTZ R36, R36, UR6 ;  /* 0x0000000624247e21 */ /* 0x000fe20008010000 */
[----:B------:R-:W-:Y:S02]  /*85d0*/  FSETP.GTU.FTZ.AND P3, PT, R7, 20, PT ;  /* 0x41a000000700780b */ /* 0x000fe40003f7c000 */
[----:B------:R-:W-:Y:S02]  /*85e0*/  FSETP.GTU.FTZ.AND P5, PT, R8, 20, PT ;  /* 0x41a000000800780b */ /* 0x000fe40003fbc000 */
[----:B------:R-:W-:-:S02]  /*85f0*/  FSETP.GTU.FTZ.AND P4, PT, R36, 20, PT ;  /* 0x41a000002400780b */ /* 0x000fc40003f9c000 */
[----:B------:R-:W-:Y:S02]  /*8600*/  SHF.L.U32 R38, R38, 0x10, RZ ;  /* 0x0000001026267819 */ /* 0x000fe400000006ff */
[----:B------:R-:W-:Y:S01]  /*8610*/  SHF.L.U32 R25, R39, 0x10, RZ ;  /* 0x0000001027197819 */ /* 0x000fe200000006ff */
[----:B------:R-:W-:Y:S01]  /*8620*/  @!P6 FMUL.FTZ R6, R19, -1.4426950216293334961 ;  /* 0xbfb8aa3b1306e820 */ /* 0x000fe20000410000 */
[----:B------:R-:W-:Y:S01]  /*8630*/  PRMT R37, R37, 0x7632, R37 ;  /* 0x0000763225257816 */ /* 0x000fe20000000025 */
[----:B------:R-:W-:Y:S01]  /*8640*/  FADD.FTZ R38, R38, UR6 ;  /* 0x0000000626267e21 */ /* 0x000fe20008010000 */
[----:B------:R-:W-:Y:S01]  /*8650*/  PRMT R39, R39, 0x7632, R39 ;  /* 0x0000763227277816 */ /* 0x000fe20000000027 */
[----:B------:R-:W-:Y:S01]  /*8660*/  FADD.FTZ R33, R25, UR6 ;  /* 0x0000000619217e21 */ /* 0x000fe20008010000 */
[----:B---3--:R-:W-:Y:S01]  /*8670*/  SHF.L.U32 R25, R28, 0x10, RZ ;  /* 0x000000101c197819 */ /* 0x008fe200000006ff */
[----:B------:R-:W-:Y:S01]  /*8680*/  @!P5 FMUL.FTZ R13, R8, -1.4426950216293334961 ;  /* 0xbfb8aa3b080dd820 */ /* 0x000fe20000410000 */
[----:B------:R-:W2:Y:S01]  /*8690*/  @!P6 MUFU.EX2 R6, R6 ;  /* 0x000000060006e308 */ /* 0x000ea20000000800 */
[----:B------:R-:W-:Y:S01]  /*86a0*/  @!P4 FMUL.FTZ R8, R36, -1.4426950216293334961 ;  /* 0xbfb8aa3b2408c820 */ /* 0x000fe20000410000 */
[----:B------:R-:W-:Y:S01]  /*86b0*/  @!P3 FMUL.FTZ R19, R7, -1.4426950216293334961 ;  /* 0xbfb8aa3b0713b820 */ /* 0x000fe20000410000 */
[----:B------:R-:W-:Y:S01]  /*86c0*/  FADD.FTZ R34, R25, UR6 ;  /* 0x0000000619227e21 */ /* 0x000fe20008010000 */
[----:B------:R-:W-:-:S02]  /*86d0*/  FSETP.GTU.FTZ.AND P2, PT, R33, 20, PT ;  /* 0x41a000002100780b */ /* 0x000fc40003f5c000 */
[----:B------:R-:W-:Y:S02]  /*86e0*/  SHF.L.U32 R37, R37, 0x10, RZ ;  /* 0x0000001025257819 */ /* 0x000fe400000006ff */
[----:B------:R-:W3:Y:S01]  /*86f0*/  @!P4 MUFU.EX2 R8, R8 ;  /* 0x000000080008c308 */ /* 0x000ee20000000800 */
[----:B------:R-:W-:Y:S02]  /*8700*/  FSETP.GTU.FTZ.AND P1, PT, R34, 20, PT ;  /* 0x41a000002200780b */ /* 0x000fe40003f3c000 */
[----:B------:R-:W-:Y:S01]  /*8710*/  FADD.FTZ R37, R37, UR6 ;  /* 0x0000000625257e21 */ /* 0x000fe20008010000 */
[----:B------:R-:W-:Y:S02]  /*8720*/  SHF.L.U32 R39, R39, 0x10, RZ ;  /* 0x0000001027277819 */ /* 0x000fe400000006ff */
[----:B------:R-:W-:Y:S02]  /*8730*/  PRMT R28, R28, 0x7632, R28 ;  /* 0x000076321c1c7816 */ /* 0x000fe4000000001c */
[----:B------:R-:W5:Y:S01]  /*8740*/  @!P5 MUFU.EX2 R13, R13 ;  /* 0x0000000d000dd308 */ /* 0x000f620000000800 */
[----:B--2---:R-:W-:Y:S01]  /*8750*/  @!P6 FADD.FTZ R7, R6, 1 ;  /* 0x3f8000000607e421 */ /* 0x004fe20000010000 */
[----:B------:R-:W-:Y:S01]  /*8760*/  FADD.FTZ R39, R39, UR6 ;  /* 0x0000000627277e21 */ /* 0x000fe20008010000 */
[----:B------:R-:W-:-:S05]  /*8770*/  SHF.L.U32 R28, R28, 0x10, RZ ;  /* 0x000000101c1c7819 */ /* 0x000fca00000006ff */
[----:B------:R2:W1:Y:S01]  /*8780*/  @!P6 MUFU.RCP R32, R7 ;  /* 0x000000070020e308 */ /* 0x0004620000001000 */
[----:B---3--:R-:W-:Y:S01]  /*8790*/  @!P4 FADD.FTZ R8, R8, 1 ;  /* 0x3f8000000808c421 */ /* 0x008fe20000010000 */
[----:B------:R-:W-:-:S06]  /*87a0*/  FADD.FTZ R28, R28, UR6 ;  /* 0x000000061c1c7e21 */ /* 0x000fcc0008010000 */
[----:B------:R-:W3:Y:S01]  /*87b0*/  @!P4 MUFU.RCP R35, R8 ;  /* 0x000000080023c308 */ /* 0x000ee20000001000 */
[----:B-----5:R-:W-:Y:S01]  /*87c0*/  @!P5 FADD.FTZ R6, R13, 1 ;  /* 0x3f8000000d06d421 */ /* 0x020fe20000010000 */
[----:B------:R-:W-:Y:S01]  /*87d0*/  SHF.L.U32 R13, R29, 0x10, RZ ;  /* 0x000000101d0d7819 */ /* 0x000fe200000006ff */
[----:B--2---:R-:W-:Y:S01]  /*87e0*/  @!P2 FMUL.FTZ R7, R33, -1.4426950216293334961 ;  /* 0xbfb8aa3b2107a820 */ /* 0x004fe20000410000 */
[----:B------:R-:W-:-:S03]  /*87f0*/  PRMT R29, R29, 0x7632, R29 ;  /* 0x000076321d1d7816 */ /* 0x000fc6000000001d */
[----:B------:R-:W-:Y:S01]  /*8800*/  FADD.FTZ R36, R13, UR6 ;  /* 0x000000060d247e21 */ /* 0x000fe20008010000 */
[----:B------:R-:W-:Y:S01]  /*8810*/  @!P1 FMUL.FTZ R13, R34, -1.4426950216293334961 ;  /* 0xbfb8aa3b220d9820 */ /* 0x000fe20000410000 */
[----:B------:R2:W5:Y:S01]  /*8820*/  @!P2 MUFU.EX2 R25, R7 ;  /* 0x000000070019a308 */ /* 0x0005620000000800 */
[----:B-1----:R-:W-:Y:S01]  /*8830*/  @!P6 FMUL.FTZ R9, R9, R32 ;  /* 0x000000200909e220 */ /* 0x002fe20000410000 */
[----:B------:R-:W-:Y:S02]  /*8840*/  FSETP.GTU.FTZ.AND P6, PT, R37, 20, PT ;  /* 0x41a000002500780b */ /* 0x000fe40003fdc000 */
[----:B------:R-:W-:Y:S02]  /*8850*/  FSETP.GTU.FTZ.AND P0, PT, R36, 20, PT ;  /* 0x41a000002400780b */ /* 0x000fe40003f1c000 */
[----:B------:R-:W-:Y:S01]  /*8860*/  SHF.L.U32 R29, R29, 0x10, RZ ;  /* 0x000000101d1d7819 */ /* 0x000fe200000006ff */
[----:B---3--:R-:W-:Y:S01]  /*8870*/  @!P4 FMUL.FTZ R10, R10, R35 ;  /* 0x000000230a0ac220 */ /* 0x008fe20000410000 */
[----:B------:R-:W-:Y:S01]  /*8880*/  FSETP.GTU.FTZ.AND P4, PT, R38, 20, PT ;  /* 0x41a000002600780b */ /* 0x000fe20003f9c000 */
[----:B------:R-:W1:Y:S02]  /*8890*/  @!P1 MUFU.EX2 R33, R13 ;  /* 0x0000000d00219308 */ /* 0x000e640000000800 */
[----:B------:R-:W-:-:S06]  /*88a0*/  FADD.FTZ R29, R29, UR6 ;  /* 0x000000061d1d7e21 */ /* 0x000fcc0008010000 */
[----:B--2---:R-:W-:Y:S01]  /*88b0*/  @!P0 FMUL.FTZ R7, R36, -1.4426950216293334961 ;  /* 0xbfb8aa3b24078820 */ /* 0x004fe20000410000 */
[----:B------:R-:W2:Y:S01]  /*88c0*/  @!P5 MUFU.RCP R6, R6 ;  /* 0x000000060006d308 */ /* 0x000ea20000001000 */
[----:B-----5:R-:W-:Y:S02]  /*88d0*/  @!P2 FADD.FTZ R25, R25, 1 ;  /* 0x3f8000001919a421 */ /* 0x020fe40000010000 */
[----:B------:R-:W-:-:S05]  /*88e0*/  @!P4 FMUL.FTZ R8, R38, -1.4426950216293334961 ;  /* 0xbfb8aa3b2608c820 */ /* 0x000fca0000410000 */
[----:B------:R-:W3:Y:S01]  /*88f0*/  @!P3 MUFU.EX2 R19, R19 ;  /* 0x000000130013b308 */ /* 0x000ee20000000800 */
[----:B-1----:R-:W-:-:S07]  /*8900*/  @!P1 FADD.FTZ R33, R33, 1 ;  /* 0x3f80000021219421 */ /* 0x002fce0000010000 */
[----:B------:R-:W1:Y:S01]  /*8910*/  @!P4 MUFU.EX2 R8, R8 ;  /* 0x000000080008c308 */ /* 0x000e620000000800 */
[----:B--2---:R-:W-:Y:S01]  /*8920*/  @!P5 FMUL.FTZ R11, R11, R6 ;  /* 0x000000060b0bd220 */ /* 0x004fe20000410000 */
[----:B------:R-:W-:Y:S01]  /*8930*/  FSETP.GTU.FTZ.AND P5, PT, R39, 20, PT ;  /* 0x41a000002700780b */ /* 0x000fe20003fbc000 */
[----:B------:R-:W-:-:S05]  /*8940*/  @!P6 FMUL.FTZ R6, R37, -1.4426950216293334961 ;  /* 0xbfb8aa3b2506e820 */ /* 0x000fca0000410000 */
[----:B------:R-:W-:Y:S01]  /*8950*/  @!P0 MUFU.EX2 R34, R7 ;  /* 0x0000000700228308 */ /* 0x000fe20000000800 */
[----:B---3--:R-:W-:-:S06]  /*8960*/  @!P3 FADD.FTZ R19, R19, 1 ;  /* 0x3f8000001313b421 */ /* 0x008fcc0000010000 */
[----:B------:R-:W-:Y:S01]  /*8970*/  @!P5 FMUL.FTZ R32, R39, -1.4426950216293334961 ;  /* 0xbfb8aa3b2720d820 */ /* 0x000fe20000410000 */
[----:B------:R-:W2:Y:S01]  /*8980*/  @!P6 MUFU.EX2 R6, R6 ;  /* 0x000000060006e308 */ /* 0x000ea20000000800 */
[----:B-1----:R-:W-:-:S07]  /*8990*/  @!P4 FADD.FTZ R13, R8, 1 ;  /* 0x3f800000080dc421 */ /* 0x002fce0000010000 */
[----:B------:R-:W1:Y:S08]  /*89a0*/  @!P4 MUFU.RCP R36, R13 ;  /* 0x0000000d0024c308 */ /* 0x000e700000001000 */
[----:B------:R-:W3:Y:S01]  /*89b0*/  @!P5 MUFU.EX2 R32, R32 ;  /* 0x000000200020d308 */ /* 0x000ee20000000800 */
[----:B--2---:R-:W-:Y:S01]  /*89c0*/  @!P6 FADD.FTZ R7, R6, 1 ;  /* 0x3f8000000607e421 */ /* 0x004fe20000010000 */
[----:B------:R-:W-:-:S02]  /*89d0*/  SHF.L.U32 R6, R30, 0x10, RZ ;  /* 0x000000101e067819 */ /* 0x000fc400000006ff */
[----:B------:R-:W-:-:S03]  /*89e0*/  PRMT R30, R30, 0x7632, R30 ;  /* 0x000076321e1e7816 */ /* 0x000fc6000000001e */
[----:B------:R-:W-:Y:S01]  /*89f0*/  FADD.FTZ R8, R6, UR6 ;  /* 0x0000000606087e21 */ /* 0x000fe20008010000 */
[----:B------:R-:W2:Y:S01]  /*8a00*/  @!P6 MUFU.RCP R7, R7 ;  /* 0x000000070007e308 */ /* 0x000ea20000001000 */
[----:B-1----:R-:W-:Y:S01]  /*8a10*/  @!P4 FMUL.FTZ R15, R15, R36 ;  /* 0x000000240f0fc220 */ /* 0x002fe20000410000 */
[C---:B------:R-:W-:Y:S01]  /*8a20*/  SHF.L.U32 R6, R31.reuse, 0x10, RZ ;  /* 0x000000101f067819 */ /* 0x040fe200000006ff */
[----:B------:R-:W5:Y:S01]  /*8a30*/  LDL.LU R36, [R1+0x10] ;  /* 0x0000100001247983 */ /* 0x000f620000300800 */
[----:B------:R-:W-:Y:S02]  /*8a40*/  PRMT R31, R31, 0x7632, R31 ;  /* 0x000076321f1f7816 */ /* 0x000fe4000000001f */
[----:B------:R-:W-:Y:S02]  /*8a50*/  SHF.L.U32 R30, R30, 0x10, RZ ;  /* 0x000000101e1e7819 */ /* 0x000fe400000006ff */
[----:B------:R-:W1:Y:S01]  /*8a60*/  @!P3 MUFU.RCP R19, R19 ;  /* 0x000000130013b308 */ /* 0x000e620000001000 */
[----:B---3--:R-:W-:Y:S01]  /*8a70*/  @!P5 FADD.FTZ R32, R32, 1 ;  /* 0x3f8000002020d421 */ /* 0x008fe20000010000 */
[----:B------:R-:W-:Y:S01]  /*8a80*/  SHF.L.U32 R31, R31, 0x10, RZ ;  /* 0x000000101f1f7819 */ /* 0x000fe200000006ff */
[----:B------:R-:W-:-:S04]  /*8a90*/  FADD.FTZ R30, R30, UR6 ;  /* 0x000000061e1e7e21 */ /* 0x000fc80008010000 */
[----:B------:R-:W-:Y:S01]  /*8aa0*/  FADD.FTZ R31, R31, UR6 ;  /* 0x000000061f1f7e21 */ /* 0x000fe20008010000 */
[----:B------:R-:W3:Y:S01]  /*8ab0*/  @!P2 MUFU.RCP R25, R25 ;  /* 0x000000190019a308 */ /* 0x000ee20000001000 */
[----:B--2---:R-:W-:Y:S01]  /*8ac0*/  @!P6 FMUL.FTZ R12, R12, R7 ;  /* 0x000000070c0ce220 */ /* 0x004fe20000410000 */
[----:B------:R-:W-:Y:S01]  /*8ad0*/  FADD.FTZ R7, R6, UR6 ;  /* 0x0000000606077e21 */ /* 0x000fe20008010000 */
[----:B------:R-:W-:-:S04]  /*8ae0*/  FSETP.GTU.FTZ.AND P6, PT, R8, 20, PT ;  /* 0x41a000000800780b */ /* 0x000fc80003fdc000 */
[----:B------:R-:W-:Y:S01]  /*8af0*/  FSETP.GTU.FTZ.AND P4, PT, R7, 20, PT ;  /* 0x41a000000700780b */ /* 0x000fe20003f9c000 */
[----:B------:R-:W2:Y:S01]  /*8b00*/  @!P1 MUFU.RCP R33, R33 ;  /* 0x0000002100219308 */ /* 0x000ea20000001000 */
[----:B-1----:R-:W-:Y:S01]  /*8b10*/  @!P3 FMUL.FTZ R14, R14, R19 ;  /* 0x000000130e0eb220 */ /* 0x002fe20000410000 */
[----:B------:R-:W-:-:S06]  /*8b20*/  FSETP.GTU.FTZ.AND P3, PT, R28, 20, PT ;  /* 0x41a000001c00780b */ /* 0x000fcc0003f7c000 */
[----:B------:R-:W1:Y:S01]  /*8b30*/  @!P5 MUFU.RCP R32, R32 ;  /* 0x000000200020d308 */ /* 0x000e620000001000 */
[----:B---3--:R-:W-:Y:S01]  /*8b40*/  @!P2 FMUL.FTZ R16, R16, R25 ;  /* 0x000000191010a220 */ /* 0x008fe20000410000 */
[----:B------:R-:W-:Y:S01]  /*8b50*/  FSETP.GTU.FTZ.AND P2, PT, R29, 20, PT ;  /* 0x41a000001d00780b */ /* 0x000fe20003f5c000 */
[----:B------:R-:W-:Y:S01]  /*8b60*/  @!P6 FMUL.FTZ R6, R8, -1.4426950216293334961 ;  /* 0xbfb8aa3b0806e820 */ /* 0x000fe20000410000 */
[----:B------:R-:W-:Y:S01]  /*8b70*/  @!P4 FMUL.FTZ R19, R7, -1.4426950216293334961 ;  /* 0xbfb8aa3b0713c820 */ /* 0x000fe20000410000 */
[----:B------:R-:W-:-:S03]  /*8b80*/  @!P0 FADD.FTZ R34, R34, 1 ;  /* 0x3f80000022228421 */ /* 0x000fc60000010000 */
[----:B------:R3:W4:Y:S01]  /*8b90*/  @!P6 MUFU.EX2 R8, R6 ;  /* 0x000000060008e308 */ /* 0x0007220000000800 */
[----:B--2---:R-:W-:Y:S01]  /*8ba0*/  @!P1 FMUL.FTZ R18, R18, R33 ;  /* 0x0000002112129220 */ /* 0x004fe20000410000 */
[----:B------:R-:W-:-:S05]  /*8bb0*/  FSETP.GTU.FTZ.AND P1, PT, R31, 20, PT ;  /* 0x41a000001f00780b */ /* 0x000fca0003f3c000 */
[----:B------:R-:W-:Y:S01]  /*8bc0*/  @!P2 FMUL.FTZ R7, R29, -1.4426950216293334961 ;  /* 0xbfb8aa3b1d07a820 */ /* 0x000fe20000410000 */
[----:B-1----:R-:W-:Y:S01]  /*8bd0*/  @!P5 FMUL.FTZ R17, R17, R32 ;  /* 0x000000201111d220 */ /* 0x002fe20000410000 */
[----:B------:R-:W-:Y:S01]  /*8be0*/  FSETP.GTU.FTZ.AND P5, PT, R30, 20, PT ;  /* 0x41a000001e00780b */ /* 0x000fe20003fbc000 */
[----:B---3--:R-:W-:Y:S01]  /*8bf0*/  @!P3 FMUL.FTZ R6, R28, -1.4426950216293334961 ;  /* 0xbfb8aa3b1c06b820 */ /* 0x008fe20000410000 */
[----:B------:R-:W-:Y:S01]  /*8c00*/  F2FP.BF16.F32.PACK_AB R29, R151, R152 ;  /* 0x00000098971d723e */ /* 0x000fe200000010ff */
[----:B------:R-:W-:Y:S01]  /*8c10*/  STS.128 [R76], R156 ;  /* 0x0000009c4c007388 */ /* 0x000fe20000000c00 */
[----:B------:R-:W-:Y:S02]  /*8c20*/  F2FP.BF16.F32.PACK_AB R28, R153, R154 ;  /* 0x0000009a991c723e */ /* 0x000fe400000010ff */
[----:B------:R-:W-:Y:S01]  /*8c30*/  @!P1 FMUL.FTZ R25, R31, -1.4426950216293334961 ;  /* 0xbfb8aa3b1f199820 */ /* 0x000fe20000410000 */
[----:B------:R-:W-:Y:S01]  /*8c40*/  F2FP.BF16.F32.PACK_AB R31, R2, R4 ;  /* 0x00000004021f723e */ /* 0x000fe200000010ff */
[----:B------:R-:W-:Y:S01]  /*8c50*/  USHF.L.U32 UR8, UR18, 0xb, URZ ;  /* 0x0000000b12087899 */ /* 0x000fe200080006ff */
[----:B------:R-:W1:Y:S04]  /*8c60*/  @!P4 MUFU.EX2 R19, R19 ;  /* 0x000000130013c308 */ /* 0x000e680000000800 */
[----:B------:R-:W-:Y:S01]  /*8c70*/  @!P5 FMUL.FTZ R13, R30, -1.4426950216293334961 ;  /* 0xbfb8aa3b1e0dd820 */ /* 0x000fe20000410000 */
[----:B------:R-:W-:-:S03]  /*8c80*/  F2FP.BF16.F32.PACK_AB R30, R3, R150 ;  /* 0x00000096031e723e */ /* 0x000fc600000010ff */
[----:B------:R2:W-:Y:S02]  /*8c90*/  @!P0 MUFU.RCP R4, R34 ;  /* 0x0000002200048308 */ /* 0x0005e40000001000 */
[----:B------:R-:W-:Y:S01]  /*8ca0*/  STS.128 [R76+0x10], R28 ;  /* 0x0000101c4c007388 */ /* 0x000fe20000000c00 */
[----:B------:R-:W-:-:S03]  /*8cb0*/  NOP ;  /* 0x0000000000007918 */ /* 0x000fc60000000000 */
[----:B--2---:R-:W2:Y:S01]  /*8cc0*/  LDS.128 R32, [R77] ;  /* 0x000000004d207984 */ /* 0x004ea20000000c00 */
[----:B------:R-:W-:Y:S01]  /*8cd0*/  UIMAD.WIDE.U32 UR16, UR26, UR28, UR8 ;  /* 0x0000001c1a1072a5 */ /* 0x000fe2000f8e0008 */
[----:B------:R-:W3:Y:S02]  /*8ce0*/  @!P3 MUFU.EX2 R6, R6 ;  /* 0x000000060006b308 */ /* 0x000ee40000000800 */
[----:B------:R-:W2:Y:S01]  /*8cf0*/  LDS.128 R28, [R77+0x200] ;  /* 0x000200004d1c7984 */ /* 0x000ea20000000c00 */
[----:B------:R-:W-:Y:S02]  /*8d00*/  UIMAD UR17, UR26, UR29, UR17 ;  /* 0x0000001d1a1172a4 */ /* 0x000fe4000f8e0211 */
[----:B0-----:R-:W-:Y:S02]  /*8d10*/  UIMAD UR19, UR10, UR31, URZ ;  /* 0x0000001f0a1372a4 */ /* 0x001fe4000f8e02ff */
[----:B------:R-:W-:Y:S01]  /*8d20*/  UIMAD.WIDE.U32 UR16, UR10, UR30, UR16 ;  /* 0x0000001e0a1072a5 */ /* 0x000fe2000f8e0010 */
[----:B------:R-:W0:Y:S08]  /*8d30*/  @!P5 MUFU.EX2 R13, R13 ;  /* 0x0000000d000dd308 */ /* 0x000e300000000800 */
[----:B------:R-:W0:Y:S01]  /*8d40*/  @!P2 MUFU.EX2 R7, R7 ;  /* 0x000000070007a308 */ /* 0x000e220000000800 */
[----:B------:R-:W-:-:S02]  /*8d50*/  UIADD3 UR19, UPT, UPT, UR17, UR19, URZ ;  /* 0x0000001311137290 */ /* 0x000fc4000fffe0ff */
[----:B----4-:R-:W-:-:S05]  /*8d60*/  ULEA UR17, UP0, UR16, UR34, 0x1 ;  /* 0x0000002210117291 */ /* 0x010fca000f8008ff */
[----:B------:R-:W4:Y:S01]  /*8d70*/  @!P1 MUFU.EX2 R25, R25 ;  /* 0x0000001900199308 */ /* 0x000f220000000800 */
[----:B------:R-:W-:Y:S01]  /*8d80*/  ULEA.HI.X UR16, UR16, UR35, UR19, 0x1, UP0 ;  /* 0x0000002310107291 */ /* 0x000fe200080f0c13 */
[----:B------:R-:W-:Y:S01]  /*8d90*/  MOV R2, UR17 ;  /* 0x0000001100027c02 */ /* 0x000fe20008000f00 */
[----:B------:R-:W-:Y:S01]  /*8da0*/  @!P6 FADD.FTZ R8, R8, 1 ;  /* 0x3f8000000808e421 */ /* 0x000fe20000010000 */
[----:B-1----:R-:W-:Y:S01]  /*8db0*/  @!P4 FADD.FTZ R19, R19, 1 ;  /* 0x3f8000001313c421 */ /* 0x002fe20000010000 */
[----:B---3--:R-:W-:Y:S01]  /*8dc0*/  @!P3 FADD.FTZ R6, R6, 1 ;  /* 0x3f8000000606b421 */ /* 0x008fe20000010000 */
[----:B------:R-:W-:Y:S01]  /*8dd0*/  @!P0 FMUL.FTZ R21, R21, R4 ;  /* 0x0000000415158220 */ /* 0x000fe20000410000 */
[----:B------:R-:W-:Y:S01]  /*8de0*/  MOV R3, UR16 ;  /* 0x0000001000037c02 */ /* 0x000fe20008000f00 */
[----:B0-----:R-:W-:Y:S01]  /*8df0*/  @!P5 FADD.FTZ R13, R13, 1 ;  /* 0x3f8000000d0dd421 */ /* 0x001fe20000010000 */
[----:B------:R-:W-:Y:S01]  /*8e00*/  @!P2 FADD.FTZ R7, R7, 1 ;  /* 0x3f8000000707a421 */ /* 0x000fe20000010000 */
[----:B------:R-:W-:Y:S01]  /*8e10*/  @!P3 MUFU.RCP R37, R6 ;  /* 0x000000060025b308 */ /* 0x000fe20000001000 */
[----:B------:R-:W0:Y:S01]  /*8e20*/  LDCU.64 UR28, c[0x0][0x520] ;  /* 0x0000a400ff1c77ac */ /* 0x000e220008000a00 */
[----:B------:R-:W-:Y:S01]  /*8e30*/  IMAD.WIDE.U32 R2, R0, 0x10, R2 ;  /* 0x0000001000027825 */ /* 0x000fe200078e0002 */
[----:B------:R-:W1:Y:S03]  /*8e40*/  LDCU.64 UR16, c[0x0][0x518] ;  /* 0x0000a300ff1077ac */ /* 0x000e660008000a00 */
[----:B----4-:R-:W-:-:S02]  /*8e50*/  @!P1 FADD.FTZ R25, R25, 1 ;  /* 0x3f80000019199421 */ /* 0x010fc40000010000 */
[----:B------:R-:W3:Y:S01]  /*8e60*/  @!P6 MUFU.RCP R8, R8 ;  /* 0x000000080008e308 */ /* 0x000ee20000001000 */
[----:B--2---:R-:W-:Y:S01]  /*8e70*/  STG.E.128 desc[UR32][R2.64], R32 ;  /* 0x0000002002007986 */ /* 0x004fe2000c101d20 */
[----:B------:R-:W2:Y:S03]  /*8e80*/  LDCU.64 UR30, c[0x0][0x560] ;  /* 0x0000ac00ff1e77ac */ /* 0x000ea60008000a00 */
[----:B------:R4:W-:Y:S03]  /*8e90*/  STG.E.128 desc[UR32][R2.64+0x200], R28 ;  /* 0x0002001c02007986 */ /* 0x0009e6000c101d20 */
[----:B------:R-:W0:Y:S08]  /*8ea0*/  @!P4 MUFU.RCP R19, R19 ;  /* 0x000000130013c308 */ /* 0x000e300000001000 */
[----:B------:R-:W1:Y:S08]  /*8eb0*/  @!P2 MUFU.RCP R39, R7 ;  /* 0x000000070027a308 */ /* 0x000e700000001000 */
[----:B------:R-:W2:Y:S08]  /*8ec0*/  @!P5 MUFU.RCP R13, R13 ;  /* 0x0000000d000dd308 */ /* 0x000eb00000001000 */
[----:B------:R-:W4:Y:S01]  /*8ed0*/  @!P1 MUFU.RCP R6, R25 ;  /* 0x0000001900069308 */ /* 0x000f220000001000 */
[----:B---3--:R-:W-:Y:S01]  /*8ee0*/  @!P6 FMUL.FTZ R23, R23, R8 ;  /* 0x000000081717e220 */ /* 0x008fe20000410000 */
[----:B0-----:R-:W-:Y:S01]  /*8ef0*/  @!P4 FMUL.FTZ R26, R26, R19 ;  /* 0x000000131a1ac220 */ /* 0x001fe20000410000 */
[----:B------:R-:W-:Y:S01]  /*8f00*/  @!P3 FMUL.FTZ R20, R20, R37 ;  /* 0x000000251414b220 */ /* 0x000fe20000410000 */
[----:B-1----:R-:W-:Y:S01]  /*8f10*/  @!P2 FMUL.FTZ R22, R22, R39 ;  /* 0x000000271616a220 */ /* 0x002fe20000410000 */
[----:B------:R-:W-:Y:S01]  /*8f20*/  F2FP.BF16.F32.PACK_AB R8, R10, R9 ;  /* 0x000000090a08723e */ /* 0x000fe200000010ff */
[----:B--2---:R-:W-:-:S03]  /*8f30*/  @!P5 FMUL.FTZ R24, R24, R13 ;  /* 0x0000000d1818d220 */ /* 0x004fc60000410000 */
[----:B------:R-:W-:Y:S01]  /*8f40*/  F2FP.BF16.F32.PACK_AB R37, R22, R21 ;  /* 0x000000151625723e */ /* 0x000fe200000010ff */
[----:B----4-:R-:W-:Y:S01]  /*8f50*/  @!P1 FMUL.FTZ R27, R27, R6 ;  /* 0x000000061b1b9220 */ /* 0x010fe20000410000 */
[----:B------:R-:W-:-:S04]  /*8f60*/  F2FP.BF16.F32.PACK_AB R38, R24, R23 ;  /* 0x000000171826723e */ /* 0x000fc800000010ff */
[----:B------:R-:W-:Y:S01]  /*8f70*/  F2FP.BF16.F32.PACK_AB R39, R27, R26 ;  /* 0x0000001a1b27723e */ /* 0x000fe200000010ff */
[----:B------:R-:W-:-:S04]  /*8f80*/  UIMAD.WIDE.U32 UR8, UR26, UR16, UR8 ;  /* 0x000000101a0872a5 */ /* 0x000fc8000f8e0008 */
[----:B------:R-:W-:Y:S02]  /*8f90*/  UIMAD UR9, UR26, UR17, UR9 ;  /* 0x000000111a0972a4 */ /* 0x000fe4000f8e0209 */
        /* <DEDUP_REMOVED lines=9> */
[----:B------:R-:W-:Y:S02]  /*9030*/  UIADD3.X UR23, UPT, UPT, UR23, -0x1, URZ, UP0, !UPT ;  /* 0xffffffff17177890 */ /* 0x000fe400087fe4ff */
[----:B------:R-:W-:Y:S02]  /*9040*/  UISETP.GT.AND UP0, UPT, UR14, 0x1, UPT ;  /* 0x000000010e00788c */ /* 0x000fe4000bf04270 */
[----:B------:R-:W-:Y:S02]  /*9050*/  UIADD3 UR12, UP3, UPT, UR12, -0x1000, URZ ;  /* 0xfffff0000c0c7890 */ /* 0x000fe4000ff7e0ff */
[----:B------:R-:W-:Y:S01]  /*9060*/  UIADD3.X UR22, UPT, UPT, UR22, -0x1, URZ, UP1, !UPT ;  /* 0xffffffff16167890 */ /* 0x000fe20008ffe4ff */
[----:B-----5:R-:W-:-:S04]  /*9070*/  FADD.FTZ R7, R9, R36 ;  /* 0x0000002409077221 */ /* 0x020fc80000010000 */
[----:B------:R-:W-:Y:S01]  /*9080*/  FADD.FTZ R4, R7, R10 ;  /* 0x0000000a07047221 */ /* 0x000fe20000010000 */
[----:B------:R-:W-:-:S03]  /*9090*/  F2FP.BF16.F32.PACK_AB R9, R12, R11 ;  /* 0x0000000b0c09723e */ /* 0x000fc600000010ff */
[----:B------:R-:W-:Y:S01]  /*90a0*/  FADD.FTZ R7, R4, R11 ;  /* 0x0000000b04077221 */ /* 0x000fe20000010000 */
[----:B------:R-:W-:Y:S02]  /*90b0*/  F2FP.BF16.F32.PACK_AB R11, R17, R16 ;  /* 0x00000010110b723e */ /* 0x000fe400000010ff */
[----:B------:R-:W-:Y:S01]  /*90c0*/  F2FP.BF16.F32.PACK_AB R10, R15, R14 ;  /* 0x0000000e0f0a723e */ /* 0x000fe200000010ff */
[----:B------:R-:W-:Y:S01]  /*90d0*/  BAR.SYNC.DEFER_BLOCKING 0x0 ;  /* 0x0000000000007b1d */ /* 0x000fe20000010000 */
[----:B------:R-:W-:Y:S01]  /*90e0*/  F2FP.BF16.F32.PACK_AB R36, R20, R18 ;  /* 0x000000121424723e */ /* 0x000fe200000010ff */
[----:B------:R-:W-:-:S04]  /*90f0*/  FADD.FTZ R7, R7, R12 ;  /* 0x0000000c07077221 */ /* 0x000fc80000010000 */
[----:B------:R-:W-:-:S04]  /*9100*/  FADD.FTZ R14, R7, R14 ;  /* 0x0000000e070e7221 */ /* 0x000fc80000010000 */
[----:B------:R-:W-:-:S04]  /*9110*/  FADD.FTZ R15, R14, R15 ;  /* 0x0000000f0e0f7221 */ /* 0x000fc80000010000 */
[----:B------:R-:W-:Y:S01]  /*9120*/  FADD.FTZ R16, R15, R16 ;  /* 0x000000100f107221 */ /* 0x000fe20000010000 */
[----:B------:R-:W-:Y:S04]  /*9130*/  STS.128 [R76], R8 ;  /* 0x000000084c007388 */ /* 0x000fe80000000c00 */
[----:B------:R-:W-:Y:S01]  /*9140*/  STS.128 [R76+0x10], R36 ;  /* 0x000010244c007388 */ /* 0x000fe20000000c00 */
[----:B------:R-:W-:-:S03]  /*9150*/  NOP ;  /* 0x0000000000007918 */ /* 0x000fc60000000000 */
[----:B------:R-:W0:Y:S04]  /*9160*/  LDS.128 R32, [R77] ;  /* 0x000000004d207984 */ /* 0x000e280000000c00 */
        /* <DEDUP_REMOVED lines=10> */
[----:B-1----:R0:W-:Y:S02]  /*9210*/  STG.E.128 desc[UR32][R2.64+0x200], R44 ;  /* 0x0002002c02007986 */ /* 0x0021e4000c101d20 */
[----:B0-----:R-:W-:-:S05]  /*9220*/  FADD.FTZ R2, R26, R27 ;  /* 0x0000001b1a027221 */ /* 0x001fca0000010000 */
[----:B------:R0:W-:Y:S01]  /*9230*/  STL [R1+0x10], R2 ;  /* 0x0000100201007387 */ /* 0x0001e20000100800 */
[----:B------:R-:W-:Y:S02]  /*9240*/  UIADD3.X UR20, UPT, UPT, UR20, -0x1, URZ, UP2, !UPT ;  /* 0xffffffff14147890 */ /* 0x000fe400097fe4ff */
[----:B------:R-:W-:Y:S01]  /*9250*/  UIADD3.X UR13, UPT, UPT, UR13, -0x1, URZ, UP3, !UPT ;  /* 0xffffffff0d0d7890 */ /* 0x000fe20009ffe4ff */
[----:B------:R-:W-:Y:S01]  /*9260*/  UMOV UR14, UR18 ;  /* 0x00000012000e7c82 */ /* 0x000fe20008000000 */
[----:B------:R-:W-:Y:S10]  /*9270*/  BRA.U UP0, `(.L_x_2368) ;  /* 0xffffff7500747547 */ /* 0x000ff4000b83ffff */
.L_x_2288:
        /* <DEDUP_REMOVED lines=45> */
.L_x_2370:
[----:B------:R-:W-:Y:S05]  /*9550*/  BSYNC.RECONVERGENT B0 ;  /* 0x0000000000007941 */ /* 0x000fea0003800200 */
.L_x_2369:
        /* <DEDUP_REMOVED lines=43> */
.L_x_2372:
[----:B------:R-:W-:Y:S05]  /*9810*/  BSYNC.RECONVERGENT B0 ;  /* 0x0000000000007941 */ /* 0x000fea0003800200 */
.L_x_2371:
        /* <DEDUP_REMOVED lines=15> */
.L_x_2374:
        /* <DEDUP_REMOVED lines=16> */
[C---:B--2---:R-:W-:Y:S01]  /*9a10*/  LEA R4, P0, R2.reuse, UR20, 0x2 ;  /* 0x0000001402047c11 */ /* 0x044fe2000f8010ff */
        /* <DEDUP_REMOVED lines=13> */
.L_x_2373:
[----:B------:R-:W-:Y:S05]  /*9af0*/  EXIT ;  /* 0x000000000000794d */ /* 0x000fea0003800000 */
.L_x_2327:
[----:B------:R-:W-:Y:S01]  /*9b00*/  HFMA2 R137, -RZ, RZ, 0, 5.9604644775390625e-08 ;  /* 0x00000001ff897431 */ /* 0x000fe200000001ff */
[----:B------:R-:W-:Y:S02]  /*9b10*/  MOV R135, R133 ;  /* 0x0000008500877202 */ /* 0x000fe40000000f00 */
[----:B------:R-:W-:Y:S02]  /*9b20*/  MOV R142, RZ ;  /* 0x000000ff008e7202 */ /* 0x000fe40000000f00 */
[----:B------:R-:W-:-:S07]  /*9b30*/  MOV R86, 0xffffffff ;  /* 0xffffffff00567802 */ /* 0x000fce0000000f00 */
[----:B-1---5:R-:W-:Y:S05]  /*9b40*/  WARPSYNC.COLLECTIVE R86, `(.L_x_2375) ;  /* 0x0000000056087348 */ /* 0x022fea0003c00000 */
[----:B------:R0:W2:Y:S02]  /*9b50*/  SHFL.UP P6, R87, R135, R137, R142 ;  /* 0x0400008987577389 */ /* 0x0000a400000c008e */
[----:B012--5:R-:W-:Y:S05]  /*9b60*/  ENDCOLLECTIVE ;  /* 0x000000000000791b */ /* 0x027fea0003800000 */
.L_x_2375:
[----:B------:R-:W-:Y:S02]  /*9b70*/  MOV R135, R134 ;  /* 0x0000008600877202 */ /* 0x000fe40000000f00 */
[----:B------:R-:W-:-:S07]  /*9b80*/  MOV R136, R87 ;  /* 0x0000005700887202 */ /* 0x000fce0000000f00 */
[----:B------:R-:W-:Y:S05]  /*9b90*/  WARPSYNC.COLLECTIVE R86, `(.L_x_2376) ;  /* 0x0000000056087348 */ /* 0x000fea0003c00000 */
[----:B------:R0:W1:Y:S02]  /*9ba0*/  SHFL.UP P6, R87, R135, R137, R142 ;  /* 0x0400008987577389 */ /* 0x00006400000c008e */
[----:B01----:R-:W-:Y:S05]  /*9bb0*/  ENDCOLLECTIVE ;  /* 0x000000000000791b */ /* 0x003fea0003800000 */
.L_x_2376:
        /* <DEDUP_REMOVED lines=8> */
.L_x_2377:
[----:B------:R-:W-:Y:S02]  /*9c40*/  MOV R135, R138 ;  /* 0x0000008a00877202 */ /* 0x000fe40000000f00 */
[----:B------:R-:W-:-:S07]  /*9c50*/  MOV R136, R87 ;  /* 0x0000005700887202 */ /* 0x000fce0000000f00 */
[----:B------:R-:W-:Y:S05]  /*9c60*/  WARPSYNC.COLLECTIVE R86, `(.L_x_2378) ;  /* 0x0000000056087348 */ /* 0x000fea0003c00000 */
[----:B------:R0:W1:Y:S02]  /*9c70*/  SHFL.UP P6, R87, R135, R137, R142 ;  /* 0x0400008987577389 */ /* 0x00006400000c008e */
[----:B01----:R-:W-:Y:S05]  /*9c80*/  ENDCOLLECTIVE ;  /* 0x000000000000791b */ /* 0x003fea0003800000 */
.L_x_2378:
        /* <DEDUP_REMOVED lines=8> */
.L_x_2379:
[----:B------:R-:W-:Y:S02]  /*9d10*/  MOV R135, R140 ;  /* 0x0000008c00877202 */ /* 0x000fe40000000f00 */
[----:B------:R-:W-:-:S07]  /*9d20*/  MOV R134, R87 ;  /* 0x0000005700867202 */ /* 0x000fce0000000f00 */
[----:B------:R-:W-:Y:S05]  /*9d30*/  WARPSYNC.COLLECTIVE R86, `(.L_x_2380) ;  /* 0x0000000056087348 */ /* 0x000fea0003c00000 */
[----:B------:R0:W1:Y:S02]  /*9d40*/  SHFL.UP P6, R87, R135, R137, R142 ;  /* 0x0400008987577389 */ /* 0x00006400000c008e */
[----:B01----:R-:W-:Y:S05]  /*9d50*/  ENDCOLLECTIVE ;  /* 0x000000000000791b */ /* 0x003fea0003800000 */
.L_x_2380:
        /* <DEDUP_REMOVED lines=8> */
.L_x_2381:
[----:B------:R-:W-:Y:S02]  /*9de0*/  MOV R135, R136 ;  /* 0x0000008800877202 */ /* 0x000fe40000000f00 */
[----:B------:R-:W-:-:S07]  /*9df0*/  MOV R134, R87 ;  /* 0x0000005700867202 */ /* 0x000fce0000000f00 */
[----:B------:R-:W-:Y:S05]  /*9e00*/  WARPSYNC.COLLECTIVE R86, `(.L_x_2382) ;  /* 0x0000000056087348 */ /* 0x000fea0003c00000 */
[----:B------:R0:W1:Y:S02]  /*9e10*/  SHFL.UP P6, R87, R135, R137, R142 ;  /* 0x0400008987577389 */ /* 0x00006400000c008e */
[----:B01----:R-:W-:Y:S05]  /*9e20*/  ENDCOLLECTIVE ;  /* 0x000000000000791b */ /* 0x003fea0003800000 */
.L_x_2382:
        /* <DEDUP_REMOVED lines=8> */
.L_x_2383:
[----:B------:R-:W-:Y:S02]  /*9eb0*/  MOV R135, R134 ;  /* 0x0000008600877202 */ /* 0x000fe40000000f00 */
[----:B------:R-:W-:-:S07]  /*9ec0*/  MOV R138, R87 ;  /* 0x00000057008a7202 */ /* 0x000fce0000000f00 */
[----:B------:R-:W-:Y:S05]  /*9ed0*/  WARPSYNC.COLLECTIVE R86, `(.L_x_2384) ;  /* 0x0000000056087348 */ /* 0x000fea0003c00000 */
[----:B------:R0:W1:Y:S02]  /*9ee0*/  SHFL.UP P6, R87, R135, R137, R142 ;  /* 0x0400008987577389 */ /* 0x00006400000c008e */
[----:B01----:R-:W-:Y:S05]  /*9ef0*/  ENDCOLLECTIVE ;  /* 0x000000000000791b */ /* 0x003fea0003800000 */
.L_x_2384:
[----:B------:R-:W-:Y:S05]  /*9f00*/  BRA `(.L_x_2385) ;  /* 0xffffffb800d07947 */ /* 0x000fea000383ffff */
.L_x_2328:
        /* <DEDUP_REMOVED lines=8> */
.L_x_2387:
[----:B------:R-:W-:Y:S05]  /*9f90*/  BSYNC B0 ;  /* 0x0000000000007941 */ /* 0x000fea0003800000 */
.L_x_2386:
[----:B------:R-:W-:Y:S05]  /*9fa0*/  BRA `(.L_x_2388) ;  /* 0xffffffb800c07947 */ /* 0x000fea000383ffff */
.L_x_2329:
        /* <DEDUP_REMOVED lines=8> */
.L_x_2390:
[----:B------:R-:W-:Y:S05]  /*a030*/  BSYNC B0 ;  /* 0x0000000000007941 */ /* 0x000fea0003800000 */
.L_x_2389:
[----:B------:R-:W-:Y:S05]  /*a040*/  BRA `(.L_x_2391) ;  /* 0xffffffb800a07947 */ /* 0x000fea000383ffff */
.L_x_2330:
[----:B------:R-:W-:Y:S01]  /*a050*/  HFMA2 R137, -RZ, RZ, 0, 5.9604644775390625e-08 ;  /* 0x00000001ff897431 */ /* 0x000fe200000001ff */
[----:B------:R-:W-:Y:S01]  /*a060*/  BSSY B0, `(.L_x_2392) ;  /* 0x0000007000007945 */ /* 0x000fe20003800000 */
[----:B------:R-:W-:Y:S02]  /*a070*/  MOV R135, R133 ;  /* 0x0000008500877202 */ /* 0x000fe40000000f00 */
[----:B------:R-:W-:Y:S02]  /*a080*/  MOV R142, RZ ;  /* 0x000000ff008e7202 */ /* 0x000fe40000000f00 */
[----:B------:R-:W-:-:S07]  /*a090*/  MOV R86, 0xffffffff ;  /* 0xffffffff00567802 */ /* 0x000fce0000000f00 */
[----:B-1---5:R-:W-:Y:S05]  /*a0a0*/  WARPSYNC.COLLECTIVE R86, `(.L_x_2393) ;  /* 0x0000000056087348 */ /* 0x022fea0003c00000 */
[----:B------:R0:W2:Y:S02]  /*a0b0*/  SHFL.UP P6, R87, R135, R137, R142 ;  /* 0x0400008987577389 */ /* 0x0000a400000c008e */
[----:B012--5:R-:W-:Y:S05]  /*a0c0*/  ENDCOLLECTIVE ;  /* 0x000000000000791b */ /* 0x027fea0003800000 */
.L_x_2393:
[----:B------:R-:W-:Y:S05]  /*a0d0*/  BSYNC B0 ;  /* 0x0000000000007941 */ /* 0x000fea0003800000 */
.L_x_2392:
        /* <DEDUP_REMOVED lines=10> */
.L_x_2394:
[----:B------:R-:W-:Y:S02]  /*a180*/  MOV R134, R87 ;  /* 0x0000005700867202 */ /* 0x000fe40000000f00 */
[----:B------:R-:W-:-:S07]  /*a190*/  MOV R87, R40 ;  /* 0x0000002800577202 */ /* 0x000fce0000000f00 */
[----:B------:R-:W-:Y:S05]  /*a1a0*/  WARPSYNC.COLLECTIVE R86, `(.L_x_2395) ;  /* 0x0000000056087348 */ /* 0x000fea0003c00000 */
[----:B------:R0:W1:Y:S02]  /*a1b0*/  SHFL.IDX P2, R149, R87, R147, R148 ;  /* 0x0000009357957389 */ /* 0x0000640000040094 */
[----:B01----:R-:W-:Y:S05]  /*a1c0*/  ENDCOLLECTIVE ;  /* 0x000000000000791b */ /* 0x003fea0003800000 */
.L_x_2395:
[----:B------:R-:W-:Y:S02]  /*a1d0*/  MOV R87, R41 ;  /* 0x0000002900577202 */ /* 0x000fe40000000f00 */
[----:B------:R-:W-:-:S07]  /*a1e0*/  MOV R40, R149 ;  /* 0x0000009500287202 */ /* 0x000fce0000000f00 */
[----:B------:R-:W-:Y:S05]  /*a1f0*/  WARPSYNC.COLLECTIVE R86, `(.L_x_2396) ;  /* 0x0000000056087348 */ /* 0x000fea0003c00000 */
[----:B------:R0:W1:Y:S02]  /*a200*/  SHFL.IDX P2, R149, R87, R147, R148 ;  /* 0x0000009357957389 */ /* 0x0000640000040094 */
[----:B01----:R-:W-:Y:S05]  /*a210*/  ENDCOLLECTIVE ;  /* 0x000000000000791b */ /* 0x003fea0003800000 */
.L_x_2396:
[----:B------:R-:W-:Y:S01]  /*a220*/  MOV R41, R149 ;  /* 0x0000009500297202 */ /* 0x000fe20000000f00 */
[----:B------:R-:W-:Y:S06]  /*a230*/  BRA `(.L_x_2397) ;  /* 0xffffffb8003c7947 */ /* 0x000fec000383ffff */
.L_x_2332:
        /* <DEDUP_REMOVED lines=9> */
.L_x_2398:
[----:B------:R-:W-:Y:S02]  /*a2d0*/  ISETP.GT.U32.AND P6, PT, R156, 0xf, PT ;  /* 0x0000000f9c00780c */ /* 0x000fe40003fc4070 */
[----:B------:R-:W-:Y:S02]  /*a2e0*/  MOV R147, R149 ;  /* 0x0000009500937202 */ /* 0x000fe40000000f00 */
[----:B------:R-:W-:-:S03]  /*a2f0*/  MOV R149, R163 ;  /* 0x000000a300957202 */ /* 0x000fc60000000f00 */
[----:B------:R-:W-:-:S07]  /*a300*/  @P3 FMUL.FTZ R147, R147, R162 ;  /* 0x000000a293933220 */ /* 0x000fce0000410000 */
[----:B------:R-:W-:Y:S05]  /*a310*/  WARPSYNC.COLLECTIVE R86, `(.L_x_2399) ;  /* 0x0000000056087348 */ /* 0x000fea0003c00000 */
[----:B------:R0:W1:Y:S02]  /*a320*/  SHFL.DOWN P2, R149, R149, R87, R148 ;  /* 0x0800005795957389 */ /* 0x0000640000040094 */
[----:B01----:R-:W-:Y:S05]  /*a330*/  ENDCOLLECTIVE ;  /* 0x000000000000791b */ /* 0x003fea0003800000 */
.L_x_2399:
        /* <DEDUP_REMOVED lines=11> */
.L_x_2400:
[----:B------:R-:W-:Y:S02]  /*a3f0*/  MOV R147, R149 ;  /* 0x0000009500937202 */ /* 0x000fe40000000f00 */
[----:B------:R-:W-:-:S03]  /*a400*/  MOV R149, R163 ;  /* 0x000000a300957202 */ /* 0x000fc60000000f00 */
[----:B------:R-:W-:-:S07]  /*a410*/  @!P3 FMUL.FTZ R147, R162, R147 ;  /* 0x00000093a293b220 */ /* 0x000fce0000410000 */
[----:B------:R-:W-:Y:S05]  /*a420*/  WARPSYNC.COLLECTIVE R86, `(.L_x_2401) ;  /* 0x0000000056087348 */ /* 0x000fea0003c00000 */
[----:B------:R0:W1:Y:S02]  /*a430*/  SHFL.DOWN P2, R149, R149, R87, R148 ;  /* 0x0800005795957389 */ /* 0x0000640000040094 */
[----:B01----:R-:W-:Y:S05]  /*a440*/  ENDCOLLECTIVE ;  /* 0x000000000000791b */ /* 0x003fea0003800000 */
.L_x_2401:
        /* <DEDUP_REMOVED lines=10> */
.L_x_2402:
[----:B------:R-:W-:Y:S02]  /*a4f0*/  MOV R147, R149 ;  /* 0x0000009500937202 */ /* 0x000fe40000000f00 */
[----:B------:R-:W-:-:S03]  /*a500*/  MOV R149, R163 ;  /* 0x000000a300957202 */ /* 0x000fc60000000f00 */
[----:B------:R-:W-:-:S07]  /*a510*/  @!P4 FMUL.FTZ R147, R162, R147 ;  /* 0x00000093a293c220 */ /* 0x000fce0000410000 */
[----:B------:R-:W-:Y:S05]  /*a520*/  WARPSYNC.COLLECTIVE R86, `(.L_x_2403) ;  /* 0x0000000056087348 */ /* 0x000fea0003c00000 */
[----:B------:R0:W1:Y:S02]  /*a530*/  SHFL.DOWN P2, R149, R149, R87, R148 ;  /* 0x0800005795957389 */ /* 0x0000640000040094 */
[----:B01----:R-:W-:Y:S05]  /*a540*/  ENDCOLLECTIVE ;  /* 0x000000000000791b */ /* 0x003fea0003800000 */
.L_x_2403:
        /* <DEDUP_REMOVED lines=10> */
.L_x_2404:
[----:B------:R-:W-:Y:S02]  /*a5f0*/  MOV R147, R149 ;  /* 0x0000009500937202 */ /* 0x000fe40000000f00 */
[----:B------:R-:W-:-:S03]  /*a600*/  MOV R149, R163 ;  /* 0x000000a300957202 */ /* 0x000fc60000000f00 */
[----:B------:R-:W-:-:S07]  /*a610*/  @!P5 FMUL.FTZ R147, R162, R147 ;  /* 0x00000093a293d220 */ /* 0x000fce0000410000 */
[----:B------:R-:W-:Y:S05]  /*a620*/  WARPSYNC.COLLECTIVE R86, `(.L_x_2405) ;  /* 0x0000000056087348 */ /* 0x000fea0003c00000 */
[----:B------:R0:W1:Y:S02]  /*a630*/  SHFL.DOWN P2, R149, R149, R87, R148 ;  /* 0x0800005795957389 */ /* 0x0000640000040094 */
[----:B01----:R-:W-:Y:S05]  /*a640*/  ENDCOLLECTIVE ;  /* 0x000000000000791b */ /* 0x003fea0003800000 */
.L_x_2405:
        /* <DEDUP_REMOVED lines=10> */
.L_x_2406:
[----:B------:R-:W-:Y:S02]  /*a6f0*/  MOV R147, R149 ;  /* 0x0000009500937202 */ /* 0x000fe40000000f00 */
[----:B------:R-:W-:-:S03]  /*a700*/  MOV R149, R163 ;  /* 0x000000a300957202 */ /* 0x000fc60000000f00 */
[----:B------:R-:W-:-:S07]  /*a710*/  @!P6 FMUL.FTZ R147, R162, R147 ;  /* 0x00000093a293e220 */ /* 0x000fce0000410000 */
[----:B------:R-:W-:Y:S05]  /*a720*/  WARPSYNC.COLLECTIVE R86, `(.L_x_2407) ;  /* 0x0000000056087348 */ /* 0x000fea0003c00000 */
[----:B------:R0:W1:Y:S02]  /*a730*/  SHFL.DOWN P2, R149, R149, R87, R148 ;  /* 0x0800005795957389 */ /* 0x0000640000040094 */
[----:B01----:R-:W-:Y:S05]  /*a740*/  ENDCOLLECTIVE ;  /* 0x000000000000791b */ /* 0x003fea0003800000 */
.L_x_2407:
        /* <DEDUP_REMOVED lines=10> */
.L_x_2408:
[----:B------:R-:W-:Y:S02]  /*a7f0*/  MOV R87, R163 ;  /* 0x000000a300577202 */ /* 0x000fe40000000f00 */
[----:B------:R-:W-:-:S07]  /*a800*/  MOV R157, R149 ;  /* 0x00000095009d7202 */ /* 0x000fce0000000f00 */
[----:B------:R-:W-:Y:S05]  /*a810*/  WARPSYNC.COLLECTIVE R86, `(.L_x_2409) ;  /* 0x0000000056087348 */ /* 0x000fea0003c00000 */
[----:B------:R0:W1:Y:S02]  /*a820*/  SHFL.IDX P2, R149, R87, R147, R148 ;  /* 0x0000009357957389 */ /* 0x0000640000040094 */
[----:B01----:R-:W-:Y:S05]  /*a830*/  ENDCOLLECTIVE ;  /* 0x000000000000791b */ /* 0x003fea0003800000 */
.L_x_2409:
        /* <DEDUP_REMOVED lines=8> */
.L_x_2410:
[----:B------:R-:W-:Y:S02]  /*a8c0*/  MOV R162, R149 ;  /* 0x0000009500a27202 */ /* 0x000fe40000000f00 */
[----:B------:R-:W-:-:S07]  /*a8d0*/  MOV R149, R163 ;  /* 0x000000a300957202 */ /* 0x000fce0000000f00 */
[----:B------:R-:W-:Y:S05]  /*a8e0*/  WARPSYNC.COLLECTIVE R86, `(.L_x_2411) ;  /* 0x0000000056087348 */ /* 0x000fea0003c00000 */
[----:B------:R0:W1:Y:S02]  /*a8f0*/  SHFL.DOWN P2, R149, R149, R87, R148 ;  /* 0x0800005795957389 */ /* 0x0000640000040094 */
[----:B01----:R-:W-:Y:S05]  /*a900*/  ENDCOLLECTIVE ;  /* 0x000000000000791b */ /* 0x003fea0003800000 */
.L_x_2411:
[----:B------:R-:W-:Y:S02]  /*a910*/  MOV R87, R40 ;  /* 0x0000002800577202 */ /* 0x000fe40000000f00 */
[----:B------:R-:W-:-:S07]  /*a920*/  MOV R163, R149 ;  /* 0x0000009500a37202 */ /* 0x000fce0000000f00 */
[----:B------:R-:W-:Y:S05]  /*a930*/  WARPSYNC.COLLECTIVE R86, `(.L_x_2412) ;  /* 0x0000000056087348 */ /* 0x000fea0003c00000 */
[----:B------:R0:W1:Y:S02]  /*a940*/  SHFL.IDX P2, R149, R87, R147, R148 ;  /* 0x0000009357957389 */ /* 0x0000640000040094 */
[----:B01----:R-:W-:Y:S05]  /*a950*/  ENDCOLLECTIVE ;  /* 0x000000000000791b */ /* 0x003fea0003800000 */
.L_x_2412:
[----:B------:R-:W-:Y:S02]  /*a960*/  MOV R87, R41 ;  /* 0x0000002900577202 */ /* 0x000fe40000000f00 */
[----:B------:R-:W-:-:S07]  /*a970*/  MOV R40, R149 ;  /* 0x0000009500287202 */ /* 0x000fce0000000f00 */
[----:B------:R-:W-:Y:S05]  /*a980*/  WARPSYNC.COLLECTIVE R86, `(.L_x_2413) ;  /* 0x0000000056087348 */ /* 0x000fea0003c00000 */
[----:B------:R0:W1:Y:S02]  /*a990*/  SHFL.IDX P2, R149, R87, R147, R148 ;  /* 0x0000009357957389 */ /* 0x0000640000040094 */
[----:B01----:R-:W-:Y:S05]  /*a9a0*/  ENDCOLLECTIVE ;  /* 0x000000000000791b */ /* 0x003fea0003800000 */
.L_x_2413:
[----:B------:R-:W-:Y:S02]  /*a9b0*/  MOV R41, R149 ;  /* 0x0000009500297202 */ /* 0x000fe40000000f00 */
[----:B------:R-:W-:Y:S01]  /*a9c0*/  ISETP.NE.AND P2, PT, R78, 0x1f, PT ;  /* 0x0000001f4e00780c */ /* 0x000fe20003f45270 */
[----:B------:R-:W-:-:S12]  /*a9d0*/  BRA `(.L_x_2414) ;  /* 0xffffffb800e47947 */ /* 0x000fd8000383ffff */
.L_x_2415:
        /* <DEDUP_REMOVED lines=10> */
.L_x_10431:


//--------------------- .text._Z25selective_scan_bwd_kernelI32Selective_Scan_bwd_kernel_traitsILi128ELi16ELb1ELb1ELb0ELb0ELb0EN3c108BFloat16EfEEv12SSMParamsBwd --------------------------
	.section	.text._Z25selective_scan_bwd_kernelI32Selective_Scan_bwd_kernel_traitsILi128ELi16ELb1ELb1ELb0ELb0ELb0EN3c108BFloat16EfEEv12SSMParamsBwd,"ax",@progbits
	.align	128
        .global         _Z25selective_scan_bwd_kernelI32Selective_Scan_bwd_kernel_traitsILi128ELi16ELb1ELb1ELb0ELb0ELb0EN3c108BFloat16EfEEv12SSMParamsBwd
        .type           _Z25selective_scan_bwd_kernelI32Selective_Scan_bwd_kernel_traitsILi128ELi16ELb1ELb1ELb0ELb0ELb0EN3c108BFloat16EfEEv12SSMParamsBwd,@function
        .size           _Z25selective_scan_bwd_kernelI32Selective_Scan_bwd_kernel_traitsILi128ELi16ELb1ELb1ELb0ELb0ELb0EN3c108BFloat16EfEEv12SSMParamsBwd,(.L_x_10432 - _Z25selective_scan_bwd_kernelI32Selective_Scan_bwd_kernel_traitsILi128ELi16ELb1ELb1ELb0ELb0ELb0EN3c108BFloat16EfEEv12SSMParamsBwd)
        .other          _Z25selective_scan_bwd_kernelI32Selective_Scan_bwd_kernel_traitsILi128ELi16ELb1ELb1ELb0ELb0ELb0EN3c108BFloat16EfEEv12SSMParamsBwd,@"STO_CUDA_ENTRY STV_DEFAULT"
_Z25selective_scan_bwd_kernelI32Selective_Scan_bwd_kernel_traitsILi128ELi16ELb1ELb1ELb0ELb0ELb0EN3c108BFloat16EfEEv12SSMParamsBwd:
.text._Z25selective_scan_bwd_kernelI32Selective_Scan_bwd_kernel_traitsILi128ELi16ELb1ELb1ELb0ELb0ELb0EN3c108BFloat16EfEEv12SSMParamsBwd:
        /* <DEDUP_REMOVED lines=68> */
[----:B-1----:R-:W-:Y:S02]  /*0440*/  UIMAD.WIDE.U32 UR20, UR10, UR6, URZ ;  /* 0x000000060a1472a5 */ /* 0x002fe4000f8e00ff */
[----:B--2---:R-:W-:Y:S01]  /*0450*/  UISETP.NE.U32.AND UP0, UPT, UR28, URZ, UPT ;  /* 0x000000ff1c00728c */ /* 0x004fe2000bf05070 */
[----:B------:R-:W-:Y:S01]  /*0460*/  UMOV UR9, UR5 ;  /* 0x0000000500097c82 */ /* 0x000fe20008000000 */
[----:B------:R-:W-:-:S02]  /*0470*/  UIMAD UR21, UR10, UR7, UR21 ;  /* 0x000000070a1572a4 */ /* 0x000fc4000f8e0215 */
[----:B------:R-:W-:Y:S02]  /*0480*/  UIADD3 UR17, UPT, UPT, -UR9, URZ, URZ ;  /* 0x000000ff09117290 */ /* 0x000fe4000fffe1ff */
[----:B------:R-:W-:Y:S02]  /*0490*/  UISETP.NE.AND.EX UP0, UPT, UR29, URZ, UPT, UP0 ;  /* 0x000000ff1d00728c */ /* 0x000fe4000bf05300 */
[----:B------:R-:W-:Y:S01]  /*04a0*/  UIMAD UR17, UR32, UR17, UR24 ;  /* 0x00000011201172a4 */ /* 0x000fe2000f8e0218 */
[----:B------:R-:W1:Y:S03]  /*04b0*/  LDCU.64 UR6, c[0x0][0x528] ;  /* 0x0000a500ff0677ac */ /* 0x000e660008000a00 */
[----:B------:R-:W-:Y:S02]  /*04c0*/  UISETP.GT.U32.AND UP2, UPT, UR32, UR17, UPT ;  /* 0x000000112000728c */ /* 0x000fe4000bf44070 */
[----:B----4-:R-:W-:Y:S01]  /*04d0*/  UIMAD.WIDE.U32 UR4, UR10, UR18, URZ ;  /* 0x000000120a0472a5 */ /* 0x010fe2000f8e00ff */
[----:B------:R-:W2:Y:S03]  /*04e0*/  LDCU.64 UR28, c[0x0][0x3c8] ;  /* 0x00007900ff1c77ac */ /* 0x000ea60008000a00 */
[----:B------:R-:W-:Y:S01]  /*04f0*/  UIMAD UR5, UR10, UR19, UR5 ;  /* 0x000000130a0572a4 */ /* 0x000fe2000f8e0205 */
[----:B------:R-:W3:Y:S04]  /*0500*/  @UP0 LDCU UR24, c[0x0][0x384] ;  /* 0x00007080ff1807ac */ /* 0x000ee80008000800 */
[----:B------:R-:W-:-:S02]  /*0510*/  @!UP2 UIADD3 UR17, UPT, UPT, UR17, -UR32, URZ ;  /* 0x800000201111a290 */ /* 0x000fc4000fffe0ff */
[----:B------:R-:W-:Y:S02]  /*0520*/  @!UP2 UIADD3 UR9, UPT, UPT, UR9, 0x1, URZ ;  /* 0x000000010909a890 */ /* 0x000fe4000fffe0ff */
[----:B------:R-:W-:Y:S02]  /*0530*/  UISETP.GE.U32.AND UP1, UPT, UR17, UR32, UPT ;  /* 0x000000201100728c */ /* 0x000fe4000bf26070 */
[----:B------:R-:W-:Y:S02]  /*0540*/  ULOP3.LUT UR17, UR8, UR25, URZ, 0x3c, !UPT ;  /* 0x0000001908117292 */ /* 0x000fe4000f8e3cff */
[----:B------:R-:W-:Y:S02]  /*0550*/  UIMAD.WIDE.U32 UR18, UR8, UR30, UR4 ;  /* 0x0000001e081272a5 */ /* 0x000fe4000f8e0004 */
[----:B------:R-:W-:Y:S02]  /*0560*/  UISETP.GE.AND UP2, UPT, UR17, URZ, UPT ;  /* 0x000000ff1100728c */ /* 0x000fe4000bf46270 */
[----:B------:R-:W-:Y:S01]  /*0570*/  UIMAD UR22, UR8, UR31, UR19 ;  /* 0x0000001f081672a4 */ /* 0x000fe2000f8e0213 */
[----:B------:R-:W4:Y:S02]  /*0580*/  LDCU.64 UR4, c[0x0][0x448] ;  /* 0x00008900ff0477ac */ /* 0x000f240008000a00 */
[----:B------:R-:W-:-:S02]  /*0590*/  @UP1 UIADD3 UR9, UPT, UPT, UR9, 0x1, URZ ;  /* 0x0000000109091890 */ /* 0x000fc4000fffe0ff */
[----:B------:R-:W-:-:S04]  /*05a0*/  UISETP.NE.AND UP1, UPT, UR25, URZ, UPT ;  /* 0x000000ff1900728c */ /* 0x000fc8000bf25270 */
[----:B------:R-:W-:Y:S02]  /*05b0*/  @!UP2 UIADD3 UR9, UPT, UPT, -UR9, URZ, URZ ;  /* 0x000000ff0909a290 */ /* 0x000fe4000fffe1ff */
[----:B------:R-:W-:Y:S01]  /*05c0*/  UIADD3 UR19, UP2, UPT, UR16, UR18, URZ ;  /* 0x0000001210137290 */ /* 0x000fe2000ff5e0ff */
[----:B------:R-:W5:Y:S03]  /*05d0*/  @UP0 LDCU.64 UR30, c[0x0][0x480] ;  /* 0x00009000ff1e07ac */ /* 0x000f660008000a00 */
[----:B------:R-:W-:Y:S02]  /*05e0*/  UIADD3.X UR22, UPT, UPT, UR11, UR22, URZ, UP2, !UPT ;  /* 0x000000160b167290 */ /* 0x000fe400097fe4ff */
[----:B------:R-:W-:Y:S02]  /*05f0*/  @!UP1 ULOP3.LUT UR9, URZ, UR25, URZ, 0x33, !UPT ;  /* 0x00000019ff099292 */ /* 0x000fe4000f8e33ff */
[----:B-1----:R-:W-:-:S02]  /*0600*/  ULEA UR18, UP1, UR19, UR6, 0x1 ;  /* 0x0000000613127291 */ /* 0x002fc4000f8208ff */
[----:B------:R-:W-:Y:S01]  /*0610*/  USHF.R.S32.HI UR6, URZ, 0x1f, UR9 ;  /* 0x0000001fff067899 */ /* 0x000fe20008011409 */
[----:B------:R-:W1:Y:S03]  /*0620*/  @UP0 LDCU UR25, c[0x0][0x38c] ;  /* 0x00007180ff1907ac */ /* 0x000e660008000800 */
[----:B--2---:R-:W-:Y:S02]  /*0630*/  UIMAD UR6, UR6, UR28, URZ ;  /* 0x0000001c060672a4 */ /* 0x004fe4000f8e02ff */
[----:B------:R-:W-:Y:S02]  /*0640*/  UIMAD.WIDE.U32 UR20, UR9, UR28, UR20 ;  /* 0x0000001c091472a5 */ /* 0x000fe4000f8e0014 */
[----:B------:R-:W-:Y:S02]  /*0650*/  UIMAD UR17, UR9, UR29, UR6 ;  /* 0x0000001d091172a4 */ /* 0x000fe4000f8e0206 */
[----:B---3--:R-:W-:-:S02]  /*0660*/  @UP0 UIMAD UR10, UR10, UR24, UR8 ;  /* 0x000000180a0a02a4 */ /* 0x008fc4000f8e0208 */
[----:B------:R-:W-:Y:S02]  /*0670*/  ULEA.HI.X UR22, UR19, UR7, UR22, 0x1, UP1 ;  /* 0x0000000713167291 */ /* 0x000fe400088f0c16 */
[----:B------:R-:W-:Y:S02]  /*0680*/  UIADD3 UR16, UP1, UPT, UR16, UR20, URZ ;  /* 0x0000001410107290 */ /* 0x000fe4000ff3e0ff */
[----:B------:R-:W-:Y:S02]  /*0690*/  UIADD3 UR19, UPT, UPT, UR21, UR17, URZ ;  /* 0x0000001115137290 */ /* 0x000fe4000fffe0ff */
[----:B------:R-:W-:Y:S02]  /*06a0*/  @UP0 UIMAD UR10, UR10, UR23, URZ ;  /* 0x000000170a0a02a4 */ /* 0x000fe4000f8e02ff */
[----:B----4-:R-:W-:Y:S02]  /*06b0*/  ULEA UR17, UP2, UR16, UR4, 0x1 ;  /* 0x0000000410117291 */ /* 0x010fe4000f8408ff */
[----:B------:R-:W-:-:S02]  /*06c0*/  UIADD3.X UR19, UPT, UPT, UR11, UR19, URZ, UP1, !UPT ;  /* 0x000000130b137290 */ /* 0x000fc40008ffe4ff */
[----:B-1----:R-:W-:Y:S02]  /*06d0*/  @UP0 UIMAD UR10, UR10, UR25, URZ ;  /* 0x000000190a0a02a4 */ /* 0x002fe4000f8e02ff */
[----:B------:R-:W-:Y:S01]  /*06e0*/  ULEA.HI.X UR19, UR16, UR5, UR19, 0x1, UP2 ;  /* 0x0000000510137291 */ /* 0x000fe200090f0c13 */
[----:B------:R-:W-:Y:S02]  /*06f0*/  UMOV UR4, URZ ;  /* 0x000000ff00047c82 */ /* 0x000fe40008000000 */
[----:B------:R-:W-:Y:S01]  /*0700*/  UMOV UR5, URZ ;  /* 0x000000ff00057c82 */ /* 0x000fe20008000000 */
[----:B-----5:R-:W-:Y:S02]  /*0710*/  @UP0 UIMAD.WIDE UR4, UR10, 0x8, UR30 ;  /* 0x000000080a0408a5 */ /* 0x020fe4000f8e021e */
        /* <DEDUP_REMOVED lines=9> */
[----:B------:R-:W-:Y:S01]  /*07b0*/  UMOV UR11, UR12 ;  /* 0x0000000c000b7c82 */ /* 0x000fe20008000000 */
[----:B------:R2:W-:Y:S01]  /*07c0*/  STL [R1+0x44], RZ ;  /* 0x000044ff01007387 */ /* 0x0005e20000100800 */
[----:B------:R-:W-:Y:S01]  /*07d0*/  UMOV UR12, UR13 ;  /* 0x0000000d000c7c82 */ /* 0x000fe20008000000 */
[----:B------:R-:W-:Y:S01]  /*07e0*/  UMOV UR13, UR14 ;  /* 0x0000000e000d7c82 */ /* 0x000fe20008000000 */
[----:B------:R-:W-:Y:S01]  /*07f0*/  UMOV UR14, UR18 ;  /* 0x00000012000e7c82 */ /* 0x000fe20008000000 */
[----:B------:R2:W-:Y:S01]  /*0800*/  STL [R1+0x48], RZ ;  /* 0x000048ff01007387 */ /* 0x0005e20000100800 */
[----:B------:R-:W3:Y:S01]  /*0810*/  LDCU UR10, c[0x0][0x394] ;  /* 0x00007280ff0a77ac */ /* 0x000ee20008000800 */
[----:B------:R-:W-:Y:S01]  /*0820*/  UMOV UR18, UR22 ;  /* 0x0000001600127c82 */ /* 0x000fe20008000000 */
[----:B-1----:R-:W-:-:S03]  /*0830*/  ULEA UR8, UR16, UR8, 0x18 ;  /* 0x0000000810087291 */ /* 0x002fc6000f8ec0ff */
[----:B------:R-:W-:-:S03]  /*0840*/  UMOV UR16, UR19 ;  /* 0x0000001300107c82 */ /* 0x000fc60008000000 */
[----:B------:R-:W-:Y:S02]  /*0850*/  MOV R68, UR8 ;  /* 0x0000000800447c02 */ /* 0x000fe40008000f00 */
[C---:B0-----:R-:W-:Y:S02]  /*0860*/  SHF.L.U32 R2, R0.reuse, 0x1, RZ ;  /* 0x0000000100027819 */ /* 0x041fe400000006ff */
[----:B------:R-:W-:Y:S02]  /*0870*/  LOP3.LUT R0, R0, 0x1f, RZ, 0xc0, !PT ;  /* 0x0000001f00007812 */ /* 0x000fe400078ec0ff */
[----:B------:R-:W-:-:S04]  /*0880*/  LOP3.LUT R5, R2, 0x7c0, RZ, 0xc0, !PT ;  /* 0x000007c002057812 */ /* 0x000fc800078ec0ff */
[----:B--23--:R-:W-:-:S07]  /*0890*/  LOP3.LUT R7, R5, R0, RZ, 0xfc, !PT ;  /* 0x0000000005077212 */ /* 0x00cfce00078efcff */
.L_x_2463:
[----:B------:R-:W-:Y:S01]  /*08a0*/  BAR.SYNC.DEFER_BLOCKING 0x0 ;  /* 0x0000000000007b1d */ /* 0x000fe20000010000 */
[----:B------:R-:W-:Y:S02]  /*08b0*/  MOV R2, UR11 ;  /* 0x0000000b00027c02 */ /* 0x000fe40008000f00 */
[----:B------:R-:W-:-:S03]  /*08c0*/  MOV R3, UR12 ;  /* 0x0000000c00037c02 */ /* 0x000fc60008000f00 */
[----:B------:R-:W0:Y:S01]  /*08d0*/  S2R R4, SR_LANEID ;  /* 0x0000000000047919 */ /* 0x000e220000000000 */
[C---:B------:R-:W-:Y:S01]  /*08e0*/  IMAD.WIDE.U32 R2, R7.reuse, 0x10, R2 ;  /* 0x0000001007027825 */ /* 0x040fe200078e0002 */
[----:B------:R-:W-:Y:S01]  /*08f0*/  MOV R12, UR13 ;  /* 0x0000000d000c7c02 */ /* 0x000fe20008000f00 */
[----:B------:R-:W1:Y:S01]  /*0900*/  LDCU UR8, c[0x0][0x38c] ;  /* 0x00007180ff0877ac */ /* 0x000e620008000800 */
[----:B------:R-:W-:Y:S01]  /*0910*/  MOV R13, UR15 ;  /* 0x0000000f000d7c02 */ /* 0x000fe20008000f00 */
[----:B------:R-:W2:Y:S04]  /*0920*/  LDL.LU R45, [R1+0x48] ;  /* 0x00004800012d7983 */ /* 0x000ea80000300800 */
[----:B------:R-:W3:Y:S04]  /*0930*/  LDG.E.128 R8, desc[UR26][R2.64] ;  /* 0x0000001a02087981 */ /* 0x000ee8000c1e1d00 */
[----:B------:R-:W4:Y:S01]  /*0940*/  LDG.E.128 R16, desc[UR26][R2.64+0x200] ;  /* 0x0002001a02107981 */ /* 0x000f22000c1e1d00 */
[----:B------:R-:W-:Y:S01]  /*0950*/  IMAD.WIDE.U32 R12, R7, 0x10, R12 ;  /* 0x00000010070c7825 */ /* 0x000fe200078e000c */
[----:B0-----:R-:W-:-:S04]  /*0960*/  IADD3 R5, PT, PT, R5, R4, RZ ;  /* 0x0000000405057210 */ /* 0x001fc80007ffe0ff */
[----:B------:R-:W-:-:S04]  /*0970*/  LEA R66, R5, R68, 0x4 ;  /* 0x0000004405427211 */ /* 0x000fc800078e20ff */
        /* <DEDUP_REMOVED lines=19> */
[----:B------:R-:W5:Y:S01]  /*0ab0*/  LDG.E.128 R36, desc[UR26][R2.64+0x200] ;  /* 0x0002001a02247981 */ /* 0x000f62000c1e1d00 */
[----:B---3--:R-:W-:-:S02]  /*0ac0*/  PRMT R49, R20, 0x7632, R49 ;  /* 0x0000763214317816 */ /* 0x008fc40000000031 */
[----:B------:R-:W-:Y:S02]  /*0ad0*/  SHF.L.U32 R64, R20, 0x10, RZ ;  /* 0x0000001014407819 */ /* 0x000fe400000006ff */
[----:B------:R-:W-:Y:S02]  /*0ae0*/  SHF.L.U32 R49, R49, 0x10, RZ ;  /* 0x0000001031317819 */ /* 0x000fe400000006ff */
[C---:B------:R-:W-:Y:S02]  /*0af0*/  PRMT R20, R21.reuse, 0x7632, R20 ;  /* 0x0000763215147816 */ /* 0x040fe40000000014 */
[----:B------:R-:W-:Y:S02]  /*0b00*/  SHF.L.U32 R63, R21, 0x10, RZ ;  /* 0x00000010153f7819 */ /* 0x000fe400000006ff */
[C---:B------:R-:W-:Y:S02]  /*0b10*/  PRMT R40, R22.reuse, 0x7632, R40 ;  /* 0x0000763216287816 */ /* 0x040fe40000000028 */
[----:B------:R-:W-:-:S02]  /*0b20*/  SHF.L.U32 R62, R22, 0x10, RZ ;  /* 0x00000010163e7819 */ /* 0x000fc400000006ff */
[----:B------:R-:W-:Y:S02]  /*0b30*/  SHF.L.U32 R61, R23, 0x10, RZ ;  /* 0x00000010173d7819 */ /* 0x000fe400000006ff */
[C---:B----4-:R-:W-:Y:S02]  /*0b40*/  PRMT R41, R26.reuse, 0x7632, R41 ;  /* 0x000076321a297816 */ /* 0x050fe40000000029 */
[----:B------:R-:W-:Y:S02]  /*0b50*/  SHF.L.U32 R58, R26, 0x10, RZ ;  /* 0x000000101a3a7819 */ /* 0x000fe400000006ff */
[C---:B------:R-:W-:Y:S02]  /*0b60*/  SHF.L.U32 R60, R24.reuse, 0x10, RZ ;  /* 0x00000010183c7819 */ /* 0x040fe400000006ff */
[----:B------:R-:W-:-:S04]  /*0b70*/  PRMT R22, R24, 0x7632, R22 ;  /* 0x0000763218167816 */ /* 0x000fc80000000016 */
[----:B------:R-:W-:Y:S02]  /*0b80*/  SHF.L.U32 R24, R22, 0x10, RZ ;  /* 0x0000001016187819 */ /* 0x000fe400000006ff */
[----:B------:R-:W-:Y:S02]  /*0b90*/  SHF.L.U32 R59, R25, 0x10, RZ ;  /* 0x00000010193b7819 */ /* 0x000fe400000006ff */
[----:B------:R-:W-:Y:S02]  /*0ba0*/  SHF.L.U32 R22, R41, 0x10, RZ ;  /* 0x0000001029167819 */ /* 0x000fe400000006ff */
[C---:B------:R-:W-:Y:S02]  /*0bb0*/  PRMT R42, R27.reuse, 0x7632, R42 ;  /* 0x000076321b2a7816 */ /* 0x040fe4000000002a */
[----:B------:R-:W-:Y:S01]  /*0bc0*/  SHF.L.U32 R57, R27, 0x10, RZ ;  /* 0x000000101b397819 */ /* 0x000fe200000006ff */
[----:B-1----:R-:W-:Y:S01]  /*0bd0*/  UISETP.GE.AND UP0, UPT, UR8, 0x1, UPT ;  /* 0x000000010800788c */ /* 0x002fe2000bf06270 */
[----:B------:R-:W-:-:S02]  /*0be0*/  HFMA2 R52, -RZ, RZ, 0, 0 ;  /* 0x00000000ff347431 */ /* 0x000fc400000001ff */
[----:B------:R-:W-:Y:S01]  /*0bf0*/  HFMA2 R27, -RZ, RZ, 0, 0 ;  /* 0x00000000ff1b7431 */ /* 0x000fe200000001ff */
[----:B------:R-:W-:Y:S02]  /*0c00*/  CS2R R50, SRZ ;  /* 0x0000000000327805 */ /* 0x000fe4000001ff00 */
[----:B------:R-:W-:Y:S02]  /*0c10*/  MOV R48, RZ ;  /* 0x000000ff00307202 */ /* 0x000fe40000000f00 */
[----:B--2---:R-:W-:Y:S02]  /*0c20*/  CS2R R34, SRZ ;  /* 0x0000000000227805 */ /* 0x004fe4000001ff00 */
[----:B------:R-:W-:Y:S01]  /*0c30*/  CS2R R32, SRZ ;  /* 0x0000000000207805 */ /* 0x000fe2000001ff00 */
[----:B-----5:R-:W-:Y:S04]  /*0c40*/  STS.128 [R66], R16 ;  /* 0x0000001042007388 */ /* 0x020fe80000000c00 */
[----:B------:R0:W-:Y:S01]  /*0c50*/  STS.128 [R66+0x200], R36 ;  /* 0x0002002442007388 */ /* 0x0001e20000000c00 */
[----:B------:R-:W-:-:S03]  /*0c60*/  NOP ;  /* 0x0000000000007918 */ /* 0x000fc60000000000 */
[----:B------:R-:W1:Y:S04]  /*0c70*/  LDS.128 R28, [R65] ;  /* 0x00000000411c7984 */ /* 0x000e680000000c00 */
[----:B------:R-:W2:Y:S01]  /*0c80*/  LDS.128 R12, [R65+0x10] ;  /* 0x00001000410c7984 */ /* 0x000ea20000000c00 */
[----:B0-----:R-:W-:Y:S02]  /*0c90*/  SHF.L.U32 R36, R20, 0x10, RZ ;  /* 0x0000001014247819 */ /* 0x001fe400000006ff */
[----:B------:R-:W-:Y:S02]  /*0ca0*/  PRMT R16, R23, 0x7632, R16 ;  /* 0x0000763217107816 */ /* 0x000fe40000000010 */
[C---:B-1----:R-:W-:Y:S02]  /*0cb0*/  PRMT R165, R28.reuse, 0x7632, R165 ;  /* 0x000076321ca57816 */ /* 0x042fe400000000a5 */
[----:B------:R-:W-:-:S02]  /*0cc0*/  SHF.L.U32 R44, R28, 0x10, RZ ;  /* 0x000000101c2c7819 */ /* 0x000fc400000006ff */
        /* <DEDUP_REMOVED lines=10> */
[C---:B------:R-:W-:Y:S02]  /*0d70*/  PRMT R152, R31.reuse, 0x7632, R152 ;  /* 0x000076321f987816 */ /* 0x040fe40000000098 */
[----:B------:R-:W-:Y:S01]  /*0d80*/  SHF.L.U32 R158, R31, 0x10, RZ ;  /* 0x000000101f9e7819 */ /* 0x000fe200000006ff */
[----:B------:R-:W-:Y:S01]  /*0d90*/  FFMA.FTZ R2, R160, R62, R3 ;  /* 0x0000003ea0027223 */ /* 0x000fe20000010003 */
[----:B------:R-:W-:Y:S02]  /*0da0*/  SHF.L.U32 R31, R40, 0x10, RZ ;  /* 0x00000010281f7819 */ /* 0x000fe400000006ff */
[----:B------:R-:W-:-:S02]  /*0db0*/  SHF.L.U32 R159, R159, 0x10, RZ ;  /* 0x000000109f9f7819 */ /* 0x000fc400000006ff */
[----:B------:R-:W-:-:S03]  /*0dc0*/  SHF.L.U32 R26, R16, 0x10, RZ ;  /* 0x00000010101a7819 */ /* 0x000fc600000006ff */
[----:B------:R-:W-:Y:S01]  /*0dd0*/  FFMA.FTZ R3, R159, R31, R2 ;  /* 0x0000001f9f037223 */ /* 0x000fe20000010002 */
[----:B------:R-:W-:-:S03]  /*0de0*/  SHF.L.U32 R152, R152, 0x10, RZ ;  /* 0x0000001098987819 */ /* 0x000fc600000006ff */
[----:B------:R-:W-:Y:S01]  /*0df0*/  FFMA.FTZ R3, R158, R61, R3 ;  /* 0x0000003d9e037223 */ /* 0x000fe20000010003 */
[----:B--2---:R-:W-:-:S03]  /*0e00*/  SHF.L.U32 R56, R12, 0x10, RZ ;  /* 0x000000100c387819 */ /* 0x004fc600000006ff */
[----:B------:R-:W-:Y:S01]  /*0e10*/  FFMA.FTZ R3, R152, R26, R3 ;  /* 0x0000001a98037223 */ /* 0x000fe20000010003 */
[----:B------:R-:W-:-:S03]  /*0e20*/  PRMT R21, R12, 0x7632, R21 ;  /* 0x000076320c157816 */ /* 0x000fc60000000015 */
[----:B------:R-:W-:Y:S01]  /*0e30*/  FFMA.FTZ R2, R56, R60, R3 ;  /* 0x0000003c38027223 */ /* 0x000fe20000010003 */
[----:B------:R-:W-:Y:S01]  /*0e40*/  FMUL.FTZ R3, R44, UR6 ;  /* 0x000000062c037c20 */ /* 0x000fe20008410000 */
[----:B------:R-:W-:Y:S01]  /*0e50*/  STL [R1], R44 ;  /* 0x0000002c01007387 */ /* 0x000fe20000100800 */
[----:B------:R-:W-:Y:S01]  /*0e60*/  SHF.L.U32 R21, R21, 0x10, RZ ;  /* 0x0000001015157819 */ /* 0x000fe200000006ff */
[----:B------:R-:W-:Y:S02]  /*0e70*/  FMUL.FTZ R12, R164, UR6 ;  /* 0x00000006a40c7c20 */ /* 0x000fe40008410000 */
[----:B------:R0:W-:Y:S01]  /*0e80*/  STL [R1+0x40], R3 ;  /* 0x0000400301007387 */ /* 0x0001e20000100800 */
[----:B------:R-:W-:Y:S01]  /*0e90*/  PRMT R23, R25, 0x7632, R23 ;  /* 0x0000763219177816 */ /* 0x000fe20000000017 */
[----:B------:R-:W-:Y:S01]  /*0ea0*/  FFMA.FTZ R2, R21, R24, R2 ;  /* 0x0000001815027223 */ /* 0x000fe20000010002 */
[C---:B------:R-:W-:Y:S01]  /*0eb0*/  PRMT R19, R13.reuse, 0x7632, R19 ;  /* 0x000076320d137816 */ /* 0x040fe20000000013 */
[----:B------:R-:W-:Y:S01]  /*0ec0*/  STL [R1+0x38], R12 ;  /* 0x0000380c01007387 */ /* 0x000fe20000100800 */
[----:B------:R-:W-:Y:S01]  /*0ed0*/  SHF.L.U32 R55, R13, 0x10, RZ ;  /* 0x000000100d377819 */ /* 0x000fe200000006ff */
[----:B0-----:R-:W-:Y:S01]  /*0ee0*/  FMUL.FTZ R3, R160, UR6 ;  /* 0x00000006a0037c20 */ /* 0x001fe20008410000 */
[----:B------:R-:W-:-:S03]  /*0ef0*/  SHF.L.U32 R23, R23, 0x10, RZ ;  /* 0x0000001017177819 */ /* 0x000fc600000006ff */
[----:B------:R-:W-:Y:S01]  /*0f00*/  FFMA.FTZ R2, R55, R59, R2 ;  /* 0x0000003b37027223 */ /* 0x000fe20000010002 */
[----:B------:R-:W-:Y:S01]  /*0f10*/  SHF.L.U32 R19, R19, 0x10, RZ ;  /* 0x0000001013137819 */ /* 0x000fe200000006ff */
[----:B------:R0:W-:Y:S01]  /*0f20*/  STL [R1+0x30], R3 ;  /* 0x0000300301007387 */ /* 0x0001e20000100800 */
[----:B------:R-:W-:Y:S01]  /*0f30*/  SHF.L.U32 R54, R14, 0x10, RZ ;  /* 0x000000100e367819 */ /* 0x000fe200000006ff */
[----:B------:R-:W-:Y:S01]  /*0f40*/  FMUL.FTZ R13, R56, UR6 ;  /* 0x00000006380d7c20 */ /* 0x000fe20008410000 */
[----:B0-----:R-:W-:Y:S01]  /*0f50*/  FMUL.FTZ R3, R158, UR6 ;  /* 0x000000069e037c20 */ /* 0x001fe20008410000 */
[----:B------:R-:W-:-:S04]  /*0f60*/  SHF.L.U32 R53, R15, 0x10, RZ ;  /* 0x000000100f357819 */ /* 0x000fc800000006ff */
[----:B------:R0:W-:Y:S01]  /*0f70*/  STL [R1+0x28], R3 ;  /* 0x0000280301007387 */ /* 0x0001e20000100800 */
[----:B------:R-:W-:-:S03]  /*0f80*/  FMUL.FTZ R12, R54, UR6 ;  /* 0x00000006360c7c20 */ /* 0x000fc60008410000 */
[----:B------:R1:W-:Y:S01]  /*0f90*/  STL [R1+0x20], R13 ;  /* 0x0000200d01007387 */ /* 0x0003e20000100800 */
[----:B0-----:R-:W-:Y:S01]  /*0fa0*/  FFMA.FTZ R3, R19, R23, R2 ;  /* 0x0000001713037223 */ /* 0x001fe20000010002 */
[----:B------:R-:W-:Y:S01]  /*0fb0*/  FMUL.FTZ R2, R55, UR6 ;  /* 0x0000000637027c20 */ /* 0x000fe20008410000 */
[----:B------:R-:W-:Y:S01]  /*0fc0*/  PRMT R18, R14, 0x7632, R18 ;  /* 0x000076320e127816 */ /* 0x000fe20000000012 */
[----:B-1----:R-:W-:-:S03]  /*0fd0*/  FMUL.FTZ R13, R165, UR6 ;  /* 0x00000006a50d7c20 */ /* 0x002fc60008410000 */
[----:B------:R0:W-:Y:S04]  /*0fe0*/  STL [R1+0x18], R2 ;  /* 0x0000180201007387 */ /* 0x0001e80000100800 */
[----:B------:R1:W-:Y:S01]  /*0ff0*/  STL [R1+0x10], R12 ;  /* 0x0000100c01007387 */ /* 0x0003e20000100800 */
[----:B0-----:R-:W-:Y:S01]  /*1000*/  FMUL.FTZ R2, R53, UR6 ;  /* 0x0000000635027c20 */ /* 0x001fe20008410000 */
[----:B-1----:R-:W-:-:S04]  /*1010*/  FMUL.FTZ R12, R161, UR6 ;  /* 0x00000006a10c7c20 */ /* 0x002fc80008410000 */
[----:B------:R0:W-:Y:S01]  /*1020*/  STL [R1+0x8], R2 ;  /* 0x0000080201007387 */ /* 0x0001e20000100800 */
[----:B------:R-:W-:Y:S01]  /*1030*/  SHF.L.U32 R18, R18, 0x10, RZ ;  /* 0x0000001012127819 */ /* 0x000fe200000006ff */
[----:B------:R-:W-:Y:S02]  /*1040*/  FMUL.FTZ R14, R159, UR6 ;  /* 0x000000069f0e7c20 */ /* 0x000fe40008410000 */
[----:B------:R-:W-:Y:S01]  /*1050*/  STL [R1+0x3c], R13 ;  /* 0x00003c0d01007387 */ /* 0x000fe20000100800 */
[----:B------:R-:W-:-:S03]  /*1060*/  FFMA.FTZ R3, R54, R58, R3 ;  /* 0x0000003a36037223 */ /* 0x000fc60000010003 */
[----:B------:R1:W-:Y:S01]  /*1070*/  STL [R1+0x34], R12 ;  /* 0x0000340c01007387 */ /* 0x0003e20000100800 */
[----:B------:R-:W-:Y:S01]  /*1080*/  PRMT R17, R15, 0x7632, R17 ;  /* 0x000076320f117816 */ /* 0x000fe20000000011 */
[----:B0-----:R-:W-:Y:S02]  /*1090*/  FFMA.FTZ R2, R18, R22, R3 ;  /* 0x0000001612027223 */ /* 0x001fe40000010003 */
[----:B------:R0:W-:Y:S01]  /*10a0*/  STL [R1+0x2c], R14 ;  /* 0x00002c0e01007387 */ /* 0x0001e20000100800 */
[----:B-1----:R-:W-:Y:S01]  /*10b0*/  FMUL.FTZ R12, R152, UR6 ;  /* 0x00000006980c7c20 */ /* 0x002fe20008410000 */
[----:B------:R-:W-:Y:S01]  /*10c0*/  FMUL.FTZ R13, R21, UR6 ;  /* 0x00000006150d7c20 */ /* 0x000fe20008410000 */
[----:B------:R-:W-:-:S03]  /*10d0*/  SHF.L.U32 R20, R42, 0x10, RZ ;  /* 0x000000102a147819 */ /* 0x000fc600000006ff */
[----:B------:R1:W-:Y:S01]  /*10e0*/  STL [R1+0x24], R12 ;  /* 0x0000240c01007387 */ /* 0x0003e20000100800 */
[----:B------:R-:W-:Y:S01]  /*10f0*/  SHF.L.U32 R17, R17, 0x10, RZ ;  /* 0x0000001011117819 */ /* 0x000fe200000006ff */
[----:B------:R-:W-:Y:S01]  /*1100*/  FFMA.FTZ R2, R53, R57, R2 ;  /* 0x0000003935027223 */ /* 0x000fe20000010002 */
[----:B0-----:R-:W-:Y:S01]  /*1110*/  FMUL.FTZ R14, R18, UR6 ;  /* 0x00000006120e7c20 */ /* 0x001fe20008410000 */
[----:B------:R0:W-:Y:S01]  /*1120*/  STL [R1+0x1c], R13 ;  /* 0x00001c0d01007387 */ /* 0x0001e20000100800 */
[----:B-1----:R-:W-:-:S05]  /*1130*/  FMUL.FTZ R12, R19, UR6 ;  /* 0x00000006130c7c20 */ /* 0x002fca0008410000 */
[----:B------:R1:W-:Y:S01]  /*1140*/  STL [R1+0x14], R12 ;  /* 0x0000140c01007387 */ /* 0x0003e20000100800 */
[----:B0-----:R-:W-:-:S03]  /*1150*/  FMUL.FTZ R13, R17, UR6 ;  /* 0x00000006110d7c20 */ /* 0x001fc60008410000 */
[----:B------:R0:W-:Y:S01]  /*1160*/  STL [R1+0xc], R14 ;  /* 0x00000c0e01007387 */ /* 0x0001e20000100800 */
[----:B-1----:R-:W-:-:S05]  /*1170*/  FFMA.FTZ R12, R17, R20, R2 ;  /* 0x00000014110c7223 */ /* 0x002fca0000010002 */
[----:B------:R0:W-:Y:S04]  /*1180*/  STL [R1+0x48], R12 ;  /* 0x0000480c01007387 */ /* 0x0001e80000100800 */
[----:B------:R0:W-:Y:S01]  /*1190*/  STL [R1+0x4], R13 ;  /* 0x0000040d01007387 */ /* 0x0001e20000100800 */
[----:B------:R-:W-:Y:S01]  /*11a0*/  HFMA2 R37, -RZ, RZ, 0, 0 ;  /* 0x00000000ff257431 */ /* 0x000fe200000001ff */
[----:B------:R-:W-:Y:S02]  /*11b0*/  CS2R R38, SRZ ;  /* 0x0000000000267805 */ /* 0x000fe4000001ff00 */
[----:B------:R-:W-:Y:S02]  /*11c0*/  MOV R30, RZ ;  /* 0x000000ff001e7202 */ /* 0x000fe40000000f00 */
[----:B------:R-:W-:-:S02]  /*11d0*/  CS2R R28, SRZ ;  /* 0x00000000001c7805 */ /* 0x000fc4000001ff00 */
[----:B------:R-:W-:Y:S01]  /*11e0*/  MOV R25, RZ ;  /* 0x000000ff00197202 */ /* 0x000fe20000000f00 */
[----:B------:R-:W-:Y:S06]  /*11f0*/  BAR.SYNC.DEFER_BLOCKING 0x0 ;  /* 0x0000000000007b1d */ /* 0x000fec0000010000 */
[----:B0-----:R-:W-:Y:S05]  /*1200*/  BRA.U !UP0, `(.L_x_2417) ;  /* 0x0000003d083c7547 */ /* 0x001fea000b800000 */
[----:B------:R-:W0:Y:S01]  /*1210*/  S2UR UR8, SR_CTAID.Y ;  /* 0x00000000000879c3 */ /* 0x000e220000002600 */
[----:B------:R-:W0:Y:S01]  /*1220*/  LDCU.64 UR24, c[0x0][0x3a0] ;  /* 0x00007400ff1877ac */ /* 0x000e220008000a00 */
[----:B------:R-:W1:Y:S01]  /*1230*/  S2R R67, SR_TID.X ;  /* 0x0000000000437919 */ /* 0x000e620000002100 */
[C---:B------:R-:W-:Y:S01]  /*1240*/  PRMT R2, R8.reuse, 0x7632, R2 ;  /* 0x0000763208027816 */ /* 0x040fe20000000002 */
[----:B------:R-:W2:Y:S01]  /*1250*/  LDCU.64 UR28, c[0x0][0x3d8] ;  /* 0x00007b00ff1c77ac */ /* 0x000ea20008000a00 */
[----:B------:R-:W-:Y:S02]  /*1260*/  SHF.L.U32 R16, R8, 0x10, RZ ;  /* 0x0000001008107819 */ /* 0x000fe400000006ff */
[C---:B------:R-:W-:Y:S01]  /*1270*/  PRMT R3, R9.reuse, 0x7632, R3 ;  /* 0x0000763209037816 */ /* 0x040fe20000000003 */
[----:B------:R-:W-:Y:S01]  /*1280*/  UISETP.NE.AND UP0, UPT, UR10, 0x1, UPT ;  /* 0x000000010a00788c */ /* 0x000fe2000bf05270 */
[----:B------:R-:W-:Y:S01]  /*1290*/  SHF.L.U32 R15, R9, 0x10, RZ ;  /* 0x00000010090f7819 */ /* 0x000fe200000006ff */
[----:B------:R-:W-:Y:S01]  /*12a0*/  FADD.FTZ R16, R16, UR7 ;  /* 0x0000000710107e21 */ /* 0x000fe20008010000 */
[C---:B------:R-:W-:Y:S01]  /*12b0*/  PRMT R8, R10.reuse, 0x7632, R8 ;  /* 0x000076320a087816 */ /* 0x040fe20000000008 */
[----:B------:R-:W3:Y:S01]  /*12c0*/  LDCU UR46, c[0x0][0x394] ;  /* 0x00007280ff2e77ac */ /* 0x000ee20008000800 */
[----:B------:R-:W-:Y:S01]  /*12d0*/  SHF.L.U32 R14, R10, 0x10, RZ ;  /* 0x000000100a0e7819 */ /* 0x000fe200000006ff */
[----:B------:R-:W-:Y:S01]  /*12e0*/  FADD.FTZ R15, R15, UR7 ;  /* 0x000000070f0f7e21 */ /* 0x000fe20008010000 */
[C---:B------:R-:W-:Y:S01]  /*12f0*/  PRMT R9, R11.reuse, 0x7632, R9 ;  /* 0x000076320b097816 */ /* 0x040fe20000000009 */
[----:B------:R-:W4:Y:S01]  /*1300*/  LDCU UR47, c[0x0][0x38c] ;  /* 0x00007180ff2f77ac */ /* 0x000f220008000800 */
[----:B------:R-:W-:Y:S01]  /*1310*/  SHF.L.U32 R13, R11, 0x10, RZ ;  /* 0x000000100b0d7819 */ /* 0x000fe200000006ff */
[----:B------:R-:W-:Y:S01]  /*1320*/  FADD.FTZ R14, R14, UR7 ;  /* 0x000000070e0e7e21 */ /* 0x000fe20008010000 */
[C---:B------:R-:W-:Y:S01]  /*1330*/  PRMT R10, R4.reuse, 0x7632, R10 ;  /* 0x00007632040a7816 */ /* 0x040fe2000000000a */
[----:B------:R-:W3:Y:S01]  /*1340*/  LDCU UR48, c[0x0][0x388] ;  /* 0x00007100ff3077ac */ /* 0x000ee20008000800 */
[----:B------:R-:W-:Y:S01]  /*1350*/  SHF.L.U32 R12, R4, 0x10, RZ ;  /* 0x00000010040c7819 */ /* 0x000fe200000006ff */
[----:B------:R-:W-:Y:S01]  /*1360*/  FADD.FTZ R13, R13, UR7 ;  /* 0x000000070d0d7e21 */ /* 0x000fe20008010000 */
[C---:B------:R-:W-:Y:S01]  /*1370*/  PRMT R40, R5.reuse, 0x7632, R40 ;  /* 0x0000763205287816 */ /* 0x040fe20000000028 */
[----:B0-----:R-:W-:Y:S01]  /*1380*/  UIMAD.WIDE.U32 UR20, UR8, UR24, URZ ;  /* 0x00000018081472a5 */ /* 0x001fe2000f8e00ff */
[----:B------:R-:W0:Y:S01]  /*1390*/  S2UR UR24, SR_CgaCtaId ;  /* 0x00000000001879c3 */ /* 0x000e220000008800 */
[----:B--2---:R-:W-:Y:S01]  /*13a0*/  UIMAD.WIDE.U32 UR22, UR8, UR28, URZ ;  /* 0x0000001c081672a5 */ /* 0x004fe2000f8e00ff */
[----:B------:R-:W-:Y:S01]  /*13b0*/  SHF.L.U32 R11, R5, 0x10, RZ ;  /* 0x00000010050b7819 */ /* 0x000fe200000006ff */
[----:B------:R-:W-:Y:S01]  /*13c0*/  UIMAD UR19, UR8, UR25, UR21 ;  /* 0x00000019081372a4 */ /* 0x000fe2000f8e0215 */
[----:B------:R-:W-:Y:S01]  /*13d0*/  PLOP3.LUT P1, PT, PT, PT, UP0, 0x80, 0x8 ;  /* 0x000000000008781c */ /* 0x000fe20003f2f008 */
[----:B------:R-:W-:Y:S01]  /*13e0*/  UIMAD UR25, UR8, UR29, UR23 ;  /* 0x0000001d081972a4 */ /* 0x000fe2000f8e0217 */
[----:B------:R-:W-:Y:S01]  /*13f0*/  PRMT R41, R6, 0x7632, R41 ;  /* 0x0000763206297816 */ /* 0x000fe20000000029 */
[----:B------:R-:W-:Y:S01]  /*1400*/  FADD.FTZ R12, R12, UR7 ;  /* 0x000000070c0c7e21 */ /* 0x000fe20008010000 */
[C---:B-1----:R-:W-:Y:S01]  /*1410*/  SHF.L.U32 R4, R67.reuse, 0x1, RZ ;  /* 0x0000000143047819 */ /* 0x042fe200000006ff */
[----:B------:R-:W-:Y:S01]  /*1420*/  UMOV UR8, 0x400 ;  /* 0x0000040000087882 */ /* 0x000fe20000000000 */
[----:B------:R-:W-:Y:S01]  /*1430*/  LOP3.LUT R5, R67, 0x1f, RZ, 0xc0, !PT ;  /* 0x0000001f43057812 */ /* 0x000fe200078ec0ff */
[----:B------:R-:W-:Y:S01]  /*1440*/  FADD.FTZ R11, R11, UR7 ;  /* 0x000000070b0b7e21 */ /* 0x000fe20008010000 */
[C---:B------:R-:W-:Y:S01]  /*1450*/  PRMT R43, R7.reuse, 0x7632, R43 ;  /* 0x00007632072b7816 */ /* 0x040fe2000000002b */
[----:B------:R-:W1:Y:S01]  /*1460*/  LDCU.64 UR30, c[0x0][0x3c0] ;  /* 0x00007800ff1e77ac */ /* 0x000e620008000a00 */
[----:B------:R-:W-:-:S02]  /*1470*/  SHF.L.U32 R7, R7, 0x10, RZ ;  /* 0x0000001007077819 */ /* 0x000fc400000006ff */
[----:B------:R-:W-:Y:S01]  /*1480*/  ISETP.EQ.AND P1, PT, R0, RZ, P1 ;  /* 0x000000ff0000720c */ /* 0x000fe20000f22270 */
[----:B------:R-:W2:Y:S01]  /*1490*/  LDCU.64 UR32, c[0x0][0x440] ;  /* 0x00008800ff2077ac */ /* 0x000ea20008000a00 */
[----:B------:R-:W-:Y:S02]  /*14a0*/  SHF.L.U32 R42, R6, 0x10, RZ ;  /* 0x00000010062a7819 */ /* 0x000fe400000006ff */
[----:B------:R-:W-:Y:S01]  /*14b0*/  LOP3.LUT R0, R5, 0x7c0, R4, 0xf8, !PT ;  /* 0x000007c005007812 */ /* 0x000fe200078ef804 */
[----:B------:R-:W1:Y:S01]  /*14c0*/  LDCU.64 UR34, c[0x0][0x3a8] ;  /* 0x00007500ff2277ac */ /* 0x000e620008000a00 */
[----:B------:R-:W-:Y:S02]  /*14d0*/  SHF.L.U32 R2, R2, 0x10, RZ ;  /* 0x0000001002027819 */ /* 0x000fe400000006ff */
[----:B------:R-:W-:Y:S01]  /*14e0*/  SHF.L.U32 R3, R3, 0x10, RZ ;  /* 0x0000001003037819 */ /* 0x000fe200000006ff */
[----:B0-----:R-:W-:Y:S01]  /*14f0*/  ULEA UR8, UR24, UR8, 0x18 ;  /* 0x0000000818087291 */ /* 0x001fe2000f8ec0ff */
        /* <DEDUP_REMOVED lines=12> */
[----:B------:R-:W-:Y:S01]  /*15c0*/  MOV R52, RZ ;  /* 0x000000ff00347202 */ /* 0x000fe20000000f00 */
[----:B------:R-:W-:Y:S01]  /*15d0*/  FADD.FTZ R4, R4, UR7 ;  /* 0x0000000704047e21 */ /* 0x000fe20008010000 */
[C---:B------:R-:W-:Y:S01]  /*15e0*/  ISETP.NE.AND P2, PT, R67.reuse, 0x7f, PT ;  /* 0x0000007f4300780c */ /* 0x040fe20003f45270 */
[----:B------:R-:W-:Y:S01]  /*15f0*/  FADD.FTZ R3, R40, UR7 ;  /* 0x0000000728037e21 */ /* 0x000fe20008010000 */
[----:B------:R-:W-:Y:S01]  /*1600*/  ISETP.NE.AND P0, PT, R67, RZ, PT ;  /* 0x000000ff4300720c */ /* 0x000fe20003f05270 */
[----:B------:R-:W-:Y:S01]  /*1610*/  FADD.FTZ R2, R41, UR7 ;  /* 0x0000000729027e21 */ /* 0x000fe20008010000 */
[----:B------:R-:W-:Y:S01]  /*1620*/  IADD3 R80, PT, PT, R67, 0x200, RZ ;  /* 0x0000020043507810 */ /* 0x000fe20007ffe0ff */
[----:B------:R-:W-:Y:S01]  /*1630*/  FADD.FTZ R0, R0, UR7 ;  /* 0x0000000700007e21 */ /* 0x000fe20008010000 */
[----:B------:R-:W-:Y:S01]  /*1640*/  MOV R68, UR8 ;  /* 0x0000000800447c02 */ /* 0x000fe20008000f00 */
[----:B------:R-:W0:Y:S01]  /*1650*/  LDCU.64 UR36, c[0x0][0x450] ;  /* 0x00008a00ff2477ac */ /* 0x000e220008000a00 */
[----:B------:R-:W0:Y:S01]  /*1660*/  LDCU.64 UR38, c[0x0][0x3e0] ;  /* 0x00007c00ff2677ac */ /* 0x000e220008000a00 */
[----:B------:R-:W0:Y:S01]  /*1670*/  LDCU.64 UR40, c[0x0][0x4c0] ;  /* 0x00009800ff2877ac */ /* 0x000e220008000a00 */
[----:B------:R-:W0:Y:S01]  /*1680*/  LDCU.64 UR42, c[0x0][0x4d0] ;  /* 0x00009a00ff2a77ac */ /* 0x000e220008000a00 */
[----:B------:R-:W0:Y:S01]  /*1690*/  LDCU.64 UR44, c[0x0][0x538] ;  /* 0x0000a700ff2c77ac */ /* 0x000e220008000a00 */
[----:B-1234-:R-:W-:-:S05]  /*16a0*/  UMOV UR8, URZ ;  /* 0x000000ff00087c82 */ /* 0x01efca0008000000 */
.L_x_2462:
[----:B------:R-:W-:Y:S01]  /*16b0*/  UIMAD.WIDE.U32 UR28, UR8, UR30, URZ ;  /* 0x0000001e081c72a5 */ /* 0x000fe2000f8e00ff */
[C---:B------:R-:W-:Y:S01]  /*16c0*/  SHF.L.U32 R41, R67.reuse, 0x1, RZ ;  /* 0x0000000143297819 */ /* 0x040fe200000006ff */
[----:B------:R-:W2:Y:S01]  /*16d0*/  LDL R86, [R1] ;  /* 0x0000000001567983 */ /* 0x000ea20000100800 */
[----:B------:R-:W-:Y:S01]  /*16e0*/  LOP3.LUT R40, R67, 0x1f, RZ, 0xc0, !PT ;  /* 0x0000001f43287812 */ /* 0x000fe200078ec0ff */
[----:B------:R-:W-:Y:S02]  /*16f0*/  UIMAD UR24, UR8, UR31, UR29 ;  /* 0x0000001f081872a4 */ /* 0x000fe4000f8e021d */
[----:B------:R-:W-:Y:S01]  /*1700*/  ULEA UR29, UP0, UR28, UR17, 0x1 ;  /* 0x000000111c1d7291 */ /* 0x000fe2000f8008ff */
[----:B------:R-:W-:-:S03]  /*1710*/  LOP3.LUT R40, R40, 0x7c0, R41, 0xf8, !PT ;  /* 0x000007c028287812 */ /* 0x000fc600078ef829 */
[----:B------:R-:W-:Y:S02]  /*1720*/  ULEA.HI.X UR28, UR28, UR16, UR24, 0x1, UP0 ;  /* 0x000000101c1c7291 */ /* 0x000fe400080f0c18 */
[----:B------:R-:W-:-:S04]  /*1730*/  MOV R44, UR29 ;  /* 0x0000001d002c7c02 */ /* 0x000fc80008000f00 */
[----:B------:R-:W-:-:S03]  /*1740*/  MOV R45, UR28 ;  /* 0x0000001c002d7c02 */ /* 0x000fc60008000f00 */
[----:B------:R-:W-:-:S05]  /*1750*/  IMAD.WIDE.U32 R44, R40, 0x10, R44 ;  /* 0x00000010282c7825 */ /* 0x000fca00078e002c */
[----:B------:R-:W3:Y:S04]  /*1760*/  LDG.E.128 R40, desc[UR26][R44.64] ;  /* 0x0000001a2c287981 */ /* 0x000ee8000c1e1d00 */
[----:B0-----:R-:W4:Y:S01]  /*1770*/  LDG.E.128 R44, desc[UR26][R44.64+0x200] ;  /* 0x0002001a2c2c7981 */ /* 0x001f22000c1e1d00 */
[----:B------:R-:W-:Y:S01]  /*1780*/  UMOV UR28, UR20 ;  /* 0x00000014001c7c82 */ /* 0x000fe20008000000 */
[----:B------:R-:W-:Y:S02]  /*1790*/  UMOV UR29, UR19 ;  /* 0x00000013001d7c82 */ /* 0x000fe40008000000 */
[----:B------:R-:W-:-:S04]  /*17a0*/  UIMAD.WIDE.U32 UR28, UR8, UR34, UR28 ;  /* 0x00000022081c72a5 */ /* 0x000fc8000f8e001c */
[----:B------:R-:W-:Y:S02]  /*17b0*/  UIMAD UR24, UR8, UR35, UR29 ;  /* 0x00000023081872a4 */ /* 0x000fe4000f8e021d */
[----:B------:R-:W-:-:S04]  /*17c0*/  ULEA UR29, UP0, UR28, UR32, 0x2 ;  /* 0x000000201c1d7291 */ /* 0x000fc8000f8010ff */
[----:B------:R-:W-:Y:S02]  /*17d0*/  ULEA.HI.X UR28, UR28, UR33, UR24, 0x2, UP0 ;  /* 0x000000211c1c7291 */ /* 0x000fe400080f1418 */
[----:B------:R-:W-:-:S04]  /*17e0*/  MOV R70, UR29 ;  /* 0x0000001d00467c02 */ /* 0x000fc80008000f00 */
[----:B------:R-:W-:-:S05]  /*17f0*/  MOV R71, UR28 ;  /* 0x0000001c00477c02 */ /* 0x000fca0008000f00 */
[----:B------:R1:W5:Y:S01]  /*1800*/  LDG.E R69, desc[UR26][R70.64] ;  /* 0x0000001a46457981 */ /* 0x000362000c1e1900 */
[----:B------:R-:W-:Y:S02]  /*1810*/  UMOV UR24, UR22 ;  /* 0x0000001600187c82 */ /* 0x000fe40008000000 */
[----:B0-----:R-:W-:-:S04]  /*1820*/  UIMAD.WIDE.U32 UR28, UR8, UR38, UR24 ;  /* 0x00000026081c72a5 */ /* 0x001fc8000f8e0018 */
[----:B------:R-:W-:Y:S02]  /*1830*/  UIMAD UR24, UR8, UR39, UR29 ;  /* 0x00000027081872a4 */ /* 0x000fe4000f8e021d */
[----:B------:R-:W-:-:S04]  /*1840*/  ULEA UR29, UP0, UR28, UR36, 0x2 ;  /* 0x000000241c1d7291 */ /* 0x000fc8000f8010ff */
[----:B------:R-:W-:Y:S02]  /*1850*/  ULEA.HI.X UR28, UR28, UR37, UR24, 0x2, UP0 ;  /* 0x000000251c1c7291 */ /* 0x000fe400080f1418 */
[----:B-1----:R-:W-:-:S04]  /*1860*/  MOV R70, UR29 ;  /* 0x0000001d00467c02 */ /* 0x002fc80008000f00 */
[----:B------:R-:W-:Y:S01]  /*1870*/  MOV R71, UR28 ;  /* 0x0000001c00477c02 */ /* 0x000fe20008000f00 */
[----:B---3--:R-:W-:Y:S04]  /*1880*/  STS.128 [R66], R40 ;  /* 0x0000002842007388 */ /* 0x008fe80000000c00 */
[----:B----4-:R-:W-:Y:S01]  /*1890*/  STS.128 [R66+0x200], R44 ;  /* 0x0002002c42007388 */ /* 0x010fe20000000c00 */
[----:B------:R-:W-:-:S03]  /*18a0*/  NOP ;  /* 0x0000000000007918 */ /* 0x000fc60000000000 */
[----:B------:R0:W2:Y:S04]  /*18b0*/  LDG.E R82, desc[UR26][R70.64] ;  /* 0x0000001a46527981 */ /* 0x0000a8000c1e1900 */
[----:B------:R-:W1:Y:S04]  /*18c0*/  LDS.128 R40, [R65] ;  /* 0x0000000041287984 */ /* 0x000e680000000c00 */
[----:B------:R-:W3:Y:S01]  /*18d0*/  LDS.128 R44, [R65+0x10] ;  /* 0x00001000412c7984 */ /* 0x000ee20000000c00 */
[----:B-----5:R-:W-:Y:S01]  /*18e0*/  R2UR UR29, R69 ;  /* 0x00000000451d72ca */ /* 0x020fe200000e0000 */
[----:B------:R-:W-:-:S04]  /*18f0*/  USHF.L.U32 UR28, UR10, 0x8, URZ ;  /* 0x000000080a1c7899 */ /* 0x000fc800080006ff */
[----:B------:R-:W-:-:S08]  /*1900*/  UIADD3 UR24, UPT, UPT, UR28, -0x100, URZ ;  /* 0xffffff001c187890 */ /* 0x000fd0000fffe0ff */
[----:B------:R-:W-:Y:S01]  /*1910*/  MOV R81, UR29 ;  /* 0x0000001d00517c02 */ /* 0x000fe20008000f00 */
[----:B------:R-:W-:-:S04]  /*1920*/  ULOP3.LUT UR24, UR24, 0x100, URZ, 0xc0, !UPT ;  /* 0x0000010018187892 */ /* 0x000fc8000f8ec0ff */
[----:B------:R-:W-:-:S04]  /*1930*/  FMUL.FTZ R81, R81, 1.4426950216293334961 ;  /* 0x3fb8aa3b51517820 */ /* 0x000fc80000410000 */
[-C--:B------:R-:W-:Y:S01]  /*1940*/  FMUL.FTZ R135, R16, R81.reuse ;  /* 0x0000005110877220 */ /* 0x080fe20000410000 */
[----:B------:R-:W-:Y:S01]  /*1950*/  UIADD3 UR24, UPT, UPT, UR24, UR8, URZ ;  /* 0x0000000818187290 */ /* 0x000fe2000fffe0ff */
[-C--:B------:R-:W-:Y:S01]  /*1960*/  FMUL.FTZ R77, R8, R81.reuse ;  /* 0x00000051084d7220 */ /* 0x080fe20000410000 */
[----:B------:R-:W-:-:S03]  /*1970*/  FMUL.FTZ R76, R15, R81 ;  /* 0x000000510f4c7220 */ /* 0x000fc60000410000 */
[----:B------:R-:W4:Y:S01]  /*1980*/  MUFU.EX2 R135, R135 ;  /* 0x0000008700877308 */ /* 0x000f220000000800 */
[-C--:B------:R-:W-:Y:S01]  /*1990*/  FMUL.FTZ R75, R7, R81.reuse ;  /* 0x00000051074b7220 */ /* 0x080fe20000410000 */
[-C--:B------:R-:W-:Y:S01]  /*19a0*/  FMUL.FTZ R74, R14, R81.reuse ;  /* 0x000000510e4a7220 */ /* 0x080fe20000410000 */
[-C--:B------:R-:W-:Y:S01]  /*19b0*/  FMUL.FTZ R73, R6, R81.reuse ;  /* 0x0000005106497220 */ /* 0x080fe20000410000 */
[-C--:B------:R-:W-:Y:S01]  /*19c0*/  FMUL.FTZ R72, R13, R81.reuse ;  /* 0x000000510d487220 */ /* 0x080fe20000410000 */
[-C--:B0-----:R-:W-:Y:S01]  /*19d0*/  FMUL.FTZ R71, R5, R81.reuse ;  /* 0x0000005105477220 */ /* 0x081fe20000410000 */
[-C--:B------:R-:W-:Y:S01]  /*19e0*/  FMUL.FTZ R70, R12, R81.reuse ;  /* 0x000000510c467220 */ /* 0x080fe20000410000 */
[-C--:B------:R-:W-:Y:S01]  /*19f0*/  FMUL.FTZ R69, R4, R81.reuse ;  /* 0x0000005104457220 */ /* 0x080fe20000410000 */
[-C--:B------:R-:W-:Y:S01]  /*1a00*/  FMUL.FTZ R88, R10, R81.reuse ;  /* 0x000000510a587220 */ /* 0x080fe20000410000 */
[-C--:B------:R-:W-:Y:S01]  /*1a10*/  FMUL.FTZ R116, R2, R81.reuse ;  /* 0x0000005102747220 */ /* 0x080fe20000410000 */
[-C--:B------:R-:W-:Y:S01]  /*1a20*/  FMUL.FTZ R108, R9, R81.reuse ;  /* 0x00000051096c7220 */ /* 0x080fe20000410000 */
[-C--:B------:R-:W-:Y:S01]  /*1a30*/  FMUL.FTZ R101, R0, R81.reuse ;  /* 0x0000005100657220 */ /* 0x080fe20000410000 */
[----:B------:R-:W-:Y:S01]  /*1a40*/  MOV R83, UR24 ;  /* 0x0000001800537c02 */ /* 0x000fe20008000f00 */
[-C--:B------:R-:W-:Y:S01]  /*1a50*/  FMUL.FTZ R84, R11, R81.reuse ;  /* 0x000000510b547220 */ /* 0x080fe20000410000 */
[----:B------:R-:W-:Y:S01]  /*1a60*/  FMUL.FTZ R85, R3, R81 ;  /* 0x0000005103557220 */ /* 0x000fe20000410000 */
[----:B------:R-:W-:Y:S01]  /*1a70*/  ISETP.NE.AND P2, PT, R67, 0x7f, PT ;  /* 0x0000007f4300780c */ /* 0x000fe20003f45270 */
[----:B------:R-:W0:Y:S01]  /*1a80*/  MUFU.EX2 R77, R77 ;  /* 0x0000004d004d7308 */ /* 0x000e220000000800 */
[----:B------:R-:W-:-:S02]  /*1a90*/  SEL R83, R83, R80, !P0 ;  /* 0x0000005053537207 */ /* 0x000fc40004000000 */
[C---:B-1----:R-:W-:Y:S02]  /*1aa0*/  PRMT R98, R40.reuse, 0x7632, R98 ;  /* 0x0000763228627816 */ /* 0x042fe40000000062 */
[----:B------:R-:W-:Y:S02]  /*1ab0*/  SHF.L.U32 R78, R40, 0x10, RZ ;  /* 0x00000010284e7819 */ /* 0x000fe400000006ff */
[C---:B------:R-:W-:Y:S01]  /*1ac0*/  PRMT R95, R43.reuse, 0x7632, R95 ;  /* 0x000076322b5f7816 */ /* 0x040fe2000000005f */
[----:B------:R-:W1:Y:S01]  /*1ad0*/  MUFU.EX2 R76, R76 ;  /* 0x0000004c004c7308 */ /* 0x000e620000000800 */
[----:B------:R-:W-:Y:S02]  /*1ae0*/  SHF.L.U32 R79, R43, 0x10, RZ ;  /* 0x000000102b4f7819 */ /* 0x000fe400000006ff */
[----:B------:R-:W-:-:S05]  /*1af0*/  LEA R80, R83, R68, 0x2 ;  /* 0x0000004453507211 */ /* 0x000fca00078e10ff */
[----:B------:R-:W0:Y:S08]  /*1b00*/  MUFU.EX2 R75, R75 ;  /* 0x0000004b004b7308 */ /* 0x000e300000000800 */
[----:B------:R-:W0:Y:S08]  /*1b10*/  MUFU.EX2 R74, R74 ;  /* 0x0000004a004a7308 */ /* 0x000e300000000800 */
[----:B------:R-:W0:Y:S08]  /*1b20*/  MUFU.EX2 R73, R73 ;  /* 0x0000004900497308 */ /* 0x000e300000000800 */
[----:B------:R-:W0:Y:S08]  /*1b30*/  MUFU.EX2 R72, R72 ;  /* 0x0000004800487308 */ /* 0x000e300000000800 */
[----:B------:R-:W0:Y:S08]  /*1b40*/  MUFU.EX2 R71, R71 ;  /* 0x0000004700477308 */ /* 0x000e300000000800 */
[----:B------:R-:W0:Y:S08]  /*1b50*/  MUFU.EX2 R70, R70 ;  /* 0x0000004600467308 */ /* 0x000e300000000800 */
[----:B------:R-:W0:Y:S08]  /*1b60*/  MUFU.EX2 R69, R69 ;  /* 0x0000004500457308 */ /* 0x000e300000000800 */
[----:B------:R0:W0:Y:S08]  /*1b70*/  MUFU.EX2 R40, R84 ;  /* 0x0000005400287308 */ /* 0x0000300000000800 */
[----:B------:R0:W0:Y:S08]  /*1b80*/  MUFU.EX2 R43, R85 ;  /* 0x00000055002b7308 */ /* 0x0000300000000800 */
[----:B------:R-:W0:Y:S08]  /*1b90*/  MUFU.EX2 R88, R88 ;  /* 0x0000005800587308 */ /* 0x000e300000000800 */
[----:B------:R-:W0:Y:S08]  /*1ba0*/  MUFU.EX2 R116, R116 ;  /* 0x0000007400747308 */ /* 0x000e300000000800 */
[----:B------:R-:W0:Y:S08]  /*1bb0*/  MUFU.EX2 R108, R108 ;  /* 0x0000006c006c7308 */ /* 0x000e300000000800 */
[----:B------:R-:W0:Y:S01]  /*1bc0*/  MUFU.EX2 R101, R101 ;  /* 0x0000006500657308 */ /* 0x000e220000000800 */
[----:B------:R-:W-:Y:S01]  /*1bd0*/  PRMT R97, R41, 0x7632, R97 ;  /* 0x0000763229617816 */ /* 0x000fe20000000061 */
[----:B----4-:R4:W-:Y:S01]  /*1be0*/  STS [R80+0x3be0], R135 ;  /* 0x003be08750007388 */ /* 0x0109e20000000800 */
[----:B------:R-:W-:Y:S01]  /*1bf0*/  PRMT R96, R42, 0x7632, R96 ;  /* 0x000076322a607816 */ /* 0x000fe20000000060 */
[----:B------:R-:W-:Y:S01]  /*1c00*/  BSSY.RECONVERGENT B0, `(.L_x_2418) ;  /* 0x0000030000007945 */ /* 0x000fe20003800200 */
[----:B---3--:R-:W-:-:S02]  /*1c10*/  PRMT R94, R44, 0x7632, R94 ;  /* 0x000076322c5e7816 */ /* 0x008fc4000000005e */
[----:B------:R-:W-:Y:S02]  /*1c20*/  PRMT R93, R45, 0x7632, R93 ;  /* 0x000076322d5d7816 */ /* 0x000fe4000000005d */
[----:B------:R-:W-:Y:S02]  /*1c30*/  PRMT R92, R46, 0x7632, R92 ;  /* 0x000076322e5c7816 */ /* 0x000fe4000000005c */
[----:B------:R-:W-:Y:S02]  /*1c40*/  PRMT R91, R47, 0x7632, R91 ;  /* 0x000076322f5b7816 */ /* 0x000fe4000000005b */
        /* <DEDUP_REMOVED lines=13> */
[----:B------:R-:W-:Y:S01]  /*1d20*/  SHF.L.U32 R91, R91, 0x10, RZ ;  /* 0x000000105b5b7819 */ /* 0x000fe200000006ff */
[-C--:B--2---:R-:W-:Y:S01]  /*1d30*/  FMUL.FTZ R117, R86, R82.reuse ;  /* 0x0000005256757220 */ /* 0x084fe20000410000 */
        /* <DEDUP_REMOVED lines=17> */
[----:B------:R-:W-:Y:S01]  /*1e50*/  UISETP.NE.AND UP0, UPT, UR10, UR46, UPT ;  /* 0x0000002e0a00728c */ /* 0x000fe2000bf05270 */
[----:B------:R-:W-:-:S08]  /*1e60*/  HFMA2 R90, -RZ, RZ, 1.875, 0 ;  /* 0x3f800000ff5a7431 */ /* 0x000fd000000001ff */
[----:B------:R-:W-:Y:S05]  /*1e70*/  BRA.U !UP0, `(.L_x_2420) ;  /* 0x0000000108207547 */ /* 0x000fea000b800000 */
[----:B------:R-:W-:-:S04]  /*1e80*/  ULOP3.LUT UR24, UR28, 0x100, URZ, 0xc0, !UPT ;  /* 0x000001001c187892 */ /* 0x000fc8000f8ec0ff */
[----:B------:R-:W-:-:S06]  /*1e90*/  UIADD3 UR24, UPT, UPT, UR24, UR8, URZ ;  /* 0x0000000818187290 */ /* 0x000fcc000fffe0ff */
[----:B------:R-:W-:-:S04]  /*1ea0*/  MOV R47, UR24 ;  /* 0x00000018002f7c02 */ /* 0x000fc80008000f00 */
[----:B------:R-:W-:-:S06]  /*1eb0*/  LEA R90, R47, R68, 0x2 ;  /* 0x000000442f5a7211 */ /* 0x000fcc00078e10ff */
[----:B------:R-:W1:Y:S01]  /*1ec0*/  LDS R90, [R90+0x3be0] ;  /* 0x003be0005a5a7984 */ /* 0x000e620000000800 */
[----:B------:R-:W-:Y:S05]  /*1ed0*/  BRA `(.L_x_2420) ;  /* 0x0000000000087947 */ /* 0x000fea0003800000 */
.L_x_2419:
[----:B------:R-:W-:-:S06]  /*1ee0*/  LEA R90, R67, R68, 0x2 ;  /* 0x00000044435a7211 */ /* 0x000fcc00078e10ff */
[----:B------:R-:W0:Y:S02]  /*1ef0*/  LDS R90, [R90+0x43e4] ;  /* 0x0043e4005a5a7984 */ /* 0x000e240000000800 */
.L_x_2420:
[----:B------:R-:W-:Y:S05]  /*1f00*/  BSYNC.RECONVERGENT B0 ;  /* 0x0000000000007941 */ /* 0x000fea0003800200 */
.L_x_2418:
[----:B------:R-:W2:Y:S01]  /*1f10*/  @P1 LDC R47, c[0x0][0x38c] ;  /* 0x0000e300ff2f1b82 */ /* 0x000ea20000000800 */
[----:B------:R-:W-:Y:S02]  /*1f20*/  MOV R46, UR10 ;  /* 0x0000000a002e7c02 */ /* 0x000fe40008000f00 */
[----:B------:R-:W-:Y:S02]  /*1f30*/  MOV R81, 0x8 ;  /* 0x0000000800517802 */ /* 0x000fe40000000f00 */
[----:B------:R-:W-:Y:S01]  /*1f40*/  @P1 IADD3 R46, PT, PT, R46, -0x2, RZ ;  /* 0xfffffffe2e2e1810 */ /* 0x000fe20007ffe0ff */
[----:B------:R-:W-:Y:S01]  /*1f50*/  FMUL.FTZ R121, R16, R64 ;  /* 0x0000004010797220 */ /* 0x000fe20000410000 */
[----:B------:R-:W-:Y:S01]  /*1f60*/  FMUL.FTZ R120, R8, R49 ;  /* 0x0000003108787220 */ /* 0x000fe20000410000 */
[----:B------:R-:W-:Y:S02]  /*1f70*/  FMUL.FTZ R119, R15, R63 ;  /* 0x0000003f0f777220 */ /* 0x000fe40000410000 */
[----:B------:R-:W-:Y:S01]  /*1f80*/  FMUL.FTZ R153, R78, R121 ;  /* 0x000000794e997220 */ /* 0x000fe20000410000 */
[----:B------:R-:W-:Y:S01]  /*1f90*/  FMUL.FTZ R136, R98, R120 ;  /* 0x0000007862887220 */ /* 0x000fe20000410000 */
[----:B------:R-:W-:Y:S01]  /*1fa0*/  ISETP.GT.U32.AND P2, PT, R67, 0x1f, PT ;  /* 0x0000001f4300780c */ /* 0x000fe20003f44070 */
[----:B--2---:R-:W-:-:S02]  /*1fb0*/  @P1 IMAD R80, R46, R47, UR8 ;  /* 0x000000082e501e24 */ /* 0x004fc4000f8e022f */
[----:B------:R-:W-:Y:S01]  /*1fc0*/  HFMA2 R46, -RZ, RZ, 1.875, 0 ;  /* 0x3f800000ff2e7431 */ /* 0x000fe200000001ff */
[----:B------:R-:W-:Y:S01]  /*1fd0*/  MOV R47, RZ ;  /* 0x000000ff002f7202 */ /* 0x000fe20000000f00 */
[----:B------:R-:W-:Y:S01]  /*1fe0*/  @P1 IMAD.WIDE R80, R80, R81, UR4 ;  /* 0x0000000450501e25 */ /* 0x000fe2000f8e0251 */
[----:B------:R-:W-:-:S03]  /*1ff0*/  LEA.HI R143, R67, R67, RZ, 0x1e ;  /* 0x00000043438f7211 */ /* 0x000fc600078ff0ff */
[----:B------:R-:W-:Y:S01]  /*2000*/  FMUL.FTZ R67, R135, R77 ;  /* 0x0000004d87437220 */ /* 0x000fe20000410000 */
        /* <DEDUP_REMOVED lines=23> */
[----:B------:R-:W-:Y:S01]  /*2180*/  LEA R143, R143, R68, 0x3 ;  /* 0x000000448f8f7211 */ /* 0x000fe200078e18ff */
        /* <DEDUP_REMOVED lines=21> */
[----:B------:R-:W-:-:S02]  /*22e0*/  FMUL.FTZ R80, R40, R67 ;  /* 0x0000004328507220 */ /* 0x000fc40000410000 */
[----:B------:R-:W-:Y:S01]  /*22f0*/  FMUL.FTZ R151, R91, R134 ;  /* 0x000000865b977220 */ /* 0x000fe20000410000 */
        /* <DEDUP_REMOVED lines=14> */
[----:B------:R-:W3:Y:S01]  /*23e0*/  S2R R67, SR_CgaCtaId ;  /* 0x0000000000437919 */ /* 0x000ee20000008800 */
[----:B--2---:R-:W-:Y:S01]  /*23f0*/  MOV R80, 0x400 ;  /* 0x0000040000507802 */ /* 0x004fe20000000f00 */
[----:B------:R-:W-:Y:S01]  /*2400*/  UMOV UR24, 0xffffffff ;  /* 0xffffffff00187882 */ /* 0x000fe20000000000 */
[----:B------:R-:W2:Y:S01]  /*2410*/  S2R R68, SR_TID.X ;  /* 0x0000000000447919 */ /* 0x000ea20000002100 */
[----:B------:R-:W4:Y:S01]  /*2420*/  S2R R155, SR_LANEID ;  /* 0x00000000009b7919 */ /* 0x000f220000000000 */
[----:B---3--:R-:W-:Y:S02]  /*2430*/  LEA R67, R67, R80, 0x18 ;  /* 0x0000005043437211 */ /* 0x008fe400078ec0ff */
[----:B--2---:R-:W-:-:S03]  /*2440*/  ISETP.NE.AND P0, PT, R68, RZ, PT ;  /* 0x000000ff4400720c */ /* 0x004fc60003f05270 */
[----:B------:R-:W-:Y:S01]  /*2450*/  IMAD R67, R68, 0x28, R67 ;  /* 0x0000002844437824 */ /* 0x000fe200078e0243 */
[----:B----4-:R-:W-:-:S04]  /*2460*/  ISETP.GE.AND P4, PT, R155, 0x10, PT ;  /* 0x000000109b00780c */ /* 0x010fc80003f86270 */
[----:B------:R-:W-:Y:S01]  /*2470*/  LDS.64 R80, [R67+0x31d0] ;  /* 0x0031d00043507984 */ /* 0x000fe20000000a00 */
[C---:B------:R-:W-:Y:S02]  /*2480*/  ISETP.GE.AND P2, PT, R155.reuse, 0x8, PT ;  /* 0x000000089b00780c */ /* 0x040fe40003f46270 */
[C---:B------:R-:W-:Y:S01]  /*2490*/  ISETP.GE.AND P3, PT, R155.reuse, 0x4, PT ;  /* 0x000000049b00780c */ /* 0x040fe20003f66270 */
[----:B------:R-:W2:Y:S01]  /*24a0*/  LDS.64 R82, [R67+0x31d8] ;  /* 0x0031d80043527984 */ /* 0x000ea20000000a00 */
[C---:B------:R-:W-:Y:S02]  /*24b0*/  ISETP.GE.AND P4, PT, R155.reuse, 0x2, PT ;  /* 0x000000029b00780c */ /* 0x040fe40003f86270 */
[----:B------:R-:W-:Y:S01]  /*24c0*/  ISETP.GE.AND P5, PT, R155, 0x1, PT ;  /* 0x000000019b00780c */ /* 0x000fe20003fa6270 */
[----:B------:R-:W3:Y:S04]  /*24d0*/  LDS.64 R84, [R67+0x31e0] ;  /* 0x0031e00043547984 */ /* 0x000ee80000000a00 */
[----:B------:R-:W4:Y:S01]  /*24e0*/  LDS.64 R86, [R67+0x31e8] ;  /* 0x0031e80043567984 */ /* 0x000f220000000a00 */
[-C--:B--2---:R-:W-:Y:S01]  /*24f0*/  FMUL.FTZ R68, R80, R82.reuse ;  /* 0x0000005250447220 */ /* 0x084fe20000410000 */
[----:B------:R-:W-:-:S03]  /*2500*/  FFMA.FTZ R154, R81, R82, R83 ;  /* 0x00000052519a7223 */ /* 0x000fc60000010053 */
[C---:B---3--:R-:W-:Y:S01]  /*2510*/  FMUL.FTZ R68, R84.reuse, R68 ;  /* 0x0000004454447220 */ /* 0x048fe20000410000 */
[----:B------:R-:W-:-:S03]  /*2520*/  FFMA.FTZ R154, R84, R154, R85 ;  /* 0x0000009a549a7223 */ /* 0x000fc60000010055 */
[C---:B----4-:R-:W-:Y:S01]  /*2530*/  FMUL.FTZ R68, R86.reuse, R68 ;  /* 0x0000004456447220 */ /* 0x050fe20000410000 */
[----:B------:R-:W-:Y:S01]  /*2540*/  FFMA.FTZ R154, R86, R154, R87 ;  /* 0x0000009a569a7223 */ /* 0x000fe20000010057 */
[----:B------:R-:W-:Y:S06]  /*2550*/  BRA.DIV UR24, `(.L_x_2422) ;  /* 0x0000003a18547947 */ /* 0x000fec000b800000 */
[----:B------:R-:W2:Y:S04]  /*2560*/  SHFL.UP PT, R86, R154, 0x1, RZ ;  /* 0x042000009a567989 */ /* 0x000ea800000e00ff */
[----:B------:R-:W3:Y:S01]  /*2570*/  SHFL.UP PT, R156, R68, 0x1, RZ ;  /* 0x04200000449c7989 */ /* 0x000ee200000e00ff */
[C---:B--2---:R-:W-:Y:S01]  /*2580*/  FFMA.FTZ R86, R68.reuse, R86, R154 ;  /* 0x0000005644567223 */ /* 0x044fe2000001009a */
[----:B---3--:R-:W-:-:S04]  /*2590*/  @P5 FMUL.FTZ R68, R68, R156 ;  /* 0x0000009c44445220 */ /* 0x008fc80000410000 */
[----:B------:R-:W-:Y:S02]  /*25a0*/  FSEL R156, R154, R86, !P5 ;  /* 0x000000569a9c7208 */ /* 0x000fe40006800000 */
[----:B------:R-:W-:Y:S04]  /*25b0*/  SHFL.UP PT, R154, R68, 0x2, RZ ;  /* 0x04400000449a7989 */ /* 0x000fe800000e00ff */
[----:B------:R-:W2:Y:S02]  /*25c0*/  SHFL.UP PT, R86, R156, 0x2, RZ ;  /* 0x044000009c567989 */ /* 0x000ea400000e00ff */
[C---:B--2---:R-:W-:Y:S01]  /*25d0*/  FFMA.FTZ R86, R68.reuse, R86, R156 ;  /* 0x0000005644567223 */ /* 0x044fe2000001009c */
[----:B------:R-:W-:-:S04]  /*25e0*/  @P4 FMUL.FTZ R68, R68, R154 ;  /* 0x0000009a44444220 */ /* 0x000fc80000410000 */
[----:B------:R-:W-:Y:S01]  /*25f0*/  FSEL R156, R156, R86, !P4 ;  /* 0x000000569c9c7208 */ /* 0x000fe20006000000 */
        /* <DEDUP_REMOVED lines=10> */
[----:B------:R2:W3:Y:S04]  /*26a0*/  SHFL.UP PT, R154, R68, 0x10, RZ ;  /* 0x06000000449a7989 */ /* 0x0004e800000e00ff */
[----:B------:R2:W4:Y:S02]  /*26b0*/  SHFL.UP PT, R86, R156, 0x10, RZ ;  /* 0x060000009c567989 */ /* 0x00052400000e00ff */
.L_x_2480:
[----:B------:R-:W0:Y:S01]  /*26c0*/  S2R R87, SR_LANEID ;  /* 0x0000000000577919 */ /* 0x000e220000000000 */
[----:B----4-:R-:W-:Y:S01]  /*26d0*/  FFMA.FTZ R86, R68, R86, R156 ;  /* 0x0000005644567223 */ /* 0x010fe2000001009c */
[----:B------:R-:W-:Y:S01]  /*26e0*/  UMOV UR24, 0xffffffff ;  /* 0xffffffff00187882 */ /* 0x000fe20000000000 */
[----:B0-----:R-:W-:-:S04]  /*26f0*/  ISETP.GE.AND P2, PT, R87, 0x10, PT ;  /* 0x000000105700780c */ /* 0x001fc80003f46270 */
[----:B------:R-:W-:-:S09]  /*2700*/  FSEL R157, R156, R86, !P2 ;  /* 0x000000569c9d7208 */ /* 0x000fd20005000000 */
[----:B--23--:R-:W-:Y:S01]  /*2710*/  @P2 FMUL.FTZ R68, R68, R154 ;  /* 0x0000009a44442220 */ /* 0x00cfe20000410000 */
[----:B------:R-:W-:Y:S06]  /*2720*/  BRA.DIV UR24, `(.L_x_2423) ;  /* 0x0000003e18087947 */ /* 0x000fec000b800000 */
.L_x_2483:
[----:B------:R-:W-:-:S03]  /*2730*/  UMOV UR24, 0xffffffff ;  /* 0xffffffff00187882 */ /* 0x000fc60000000000 */
[----:B------:R-:W-:Y:S05]  /*2740*/  BRA.DIV UR24, `(.L_x_2424) ;  /* 0x0000003e18287947 */ /* 0x000fea000b800000 */
.L_x_2486:
[----:B------:R-:W-:-:S03]  /*2750*/  UMOV UR24, 0xffffffff ;  /* 0xffffffff00187882 */ /* 0x000fc60000000000 */
[----:B------:R-:W-:Y:S05]  /*2760*/  BRA.DIV UR24, `(.L_x_2425) ;  /* 0x0000003e18487947 */ /* 0x000fea000b800000 */
[----:B------:R-:W0:Y:S04]  /*2770*/  SHFL.UP PT, R68, R68, 0x1, RZ ;  /* 0x0420000044447989 */ /* 0x000e2800000e00ff */
[----:B------:R-:W2:Y:S04]  /*2780*/  SHFL.UP PT, R157, R157, 0x1, RZ ;  /* 0x042000009d9d7989 */ /* 0x000ea800000e00ff */
[----:B-----5:R-:W3:Y:S04]  /*2790*/  SHFL.IDX PT, R46, R46, RZ, 0x1f ;  /* 0x00001fff2e2e7589 */ /* 0x020ee800000e0000 */
[----:B------:R-:W4:Y:S02]  /*27a0*/  SHFL.IDX PT, R47, R47, RZ, 0x1f ;  /* 0x00001fff2f2f7589 */ /* 0x000f2400000e0000 */
.L_x_2492:
        /* <DEDUP_REMOVED lines=12> */
.L_x_2421:
[----:B---3--:R-:W3:Y:S01]  /*2870*/  S2R R67, SR_TID.X ;  /* 0x0000000000437919 */ /* 0x008ee20000002100 */
[----:B------:R-:W-:Y:S05]  /*2880*/  WARPSYNC.ALL ;  /* 0x0000000000007948 */ /* 0x000fea0003800000 */
[----:B---3--:R-:W-:Y:S01]  /*2890*/  LOP3.LUT P2, RZ, R67, 0x1f, RZ, 0xc0, !PT ;  /* 0x0000001f43ff7812 */ /* 0x008fe2000784c0ff */
[----:B------:R-:W-:Y:S01]  /*28a0*/  BAR.SYNC.DEFER_BLOCKING 0x0 ;  /* 0x0000000000007b1d */ /* 0x000fe20000010000 */
[----:B01----:R-:W-:Y:S01]  /*28b0*/  FMUL.FTZ R68, R101, R90 ;  /* 0x0000005a65447220 */ /* 0x003fe20000410000 */
[----:B-----5:R-:W-:Y:S02]  /*28c0*/  MOV R47, UR46 ;  /* 0x0000002e002f7c02 */ /* 0x020fe40008000f00 */
[----:B------:R-:W-:Y:S01]  /*28d0*/  ISETP.GT.U32.AND P3, PT, R67, 0x1f, PT ;  /* 0x0000001f4300780c */ /* 0x000fe20003f64070 */
[----:B------:R-:W-:-:S03]  /*28e0*/  FMUL.FTZ R68, R108, R68 ;  /* 0x000000446c447220 */ /* 0x000fc60000410000 */
[----:B------:R-:W0:Y:S01]  /*28f0*/  S2UR UR28, SR_CgaCtaId ;  /* 0x00000000001c79c3 */ /* 0x000e220000008800 */
[----:B------:R-:W-:Y:S01]  /*2900*/  ISETP.LE.OR P2, PT, R47, UR10, P2 ;  /* 0x0000000a2f007c0c */ /* 0x000fe20009743670 */
[----:B------:R-:W-:Y:S01]  /*2910*/  UMOV UR24, 0x400 ;  /* 0x0000040000187882 */ /* 0x000fe20000000000 */
[----:B------:R-:W-:Y:S01]  /*2920*/  FMUL.FTZ R68, R116, R68 ;  /* 0x0000004474447220 */ /* 0x000fe20000410000 */
[----:B------:R-:W-:Y:S02]  /*2930*/  MOV R82, UR8 ;  /* 0x0000000800527c02 */ /* 0x000fe40008000f00 */
[----:B------:R-:W-:Y:S01]  /*2940*/  MOV R47, RZ ;  /* 0x000000ff002f7202 */ /* 0x000fe20000000f00 */
[----:B------:R-:W-:-:S04]  /*2950*/  FMUL.FTZ R68, R88, R68 ;  /* 0x0000004458447220 */ /* 0x000fc80000410000 */
[----:B------:R-:W-:-:S04]  /*2960*/  FMUL.FTZ R68, R43, R68 ;  /* 0x000000442b447220 */ /* 0x000fc80000410000 */
[----:B------:R-:W-:Y:S01]  /*2970*/  FMUL.FTZ R68, R40, R68 ;  /* 0x0000004428447220 */ /* 0x000fe20000410000 */
[----:B------:R-:W1:Y:S03]  /*2980*/  LDS R46, [R143+0x31d4] ;  /* 0x0031d4008f2e7984 */ /* 0x000e660000000800 */
[----:B------:R-:W-:-:S04]  /*2990*/  FMUL.FTZ R68, R69, R68 ;  /* 0x0000004445447220 */ /* 0x000fc80000410000 */
[----:B------:R-:W-:Y:S01]  /*29a0*/  FMUL.FTZ R68, R70, R68 ;  /* 0x0000004446447220 */ /* 0x000fe20000410000 */
[----:B0-----:R-:W-:-:S03]  /*29b0*/  ULEA UR24, UR28, UR24, 0x18 ;  /* 0x000000181c187291 */ /* 0x001fc6000f8ec0ff */
[----:B------:R-:W-:-:S04]  /*29c0*/  FMUL.FTZ R68, R71, R68 ;  /* 0x0000004447447220 */ /* 0x000fc80000410000 */
[----:B------:R-:W-:-:S04]  /*29d0*/  FMUL.FTZ R68, R72, R68 ;  /* 0x0000004448447220 */ /* 0x000fc80000410000 */
[----:B------:R-:W-:-:S04]  /*29e0*/  FMUL.FTZ R68, R73, R68 ;  /* 0x0000004449447220 */ /* 0x000fc80000410000 */
[----:B------:R-:W-:-:S04]  /*29f0*/  FMUL.FTZ R68, R74, R68 ;  /* 0x000000444a447220 */ /* 0x000fc80000410000 */
[----:B------:R-:W-:-:S04]  /*2a00*/  FMUL.FTZ R68, R75, R68 ;  /* 0x000000444b447220 */ /* 0x000fc80000410000 */
[----:B--2---:R-:W-:Y:S01]  /*2a10*/  FMUL.FTZ R80, R76, R68 ;  /* 0x000000444c507220 */ /* 0x004fe20000410000 */
[----:B------:R-:W-:-:S03]  /*2a20*/  MOV R68, UR24 ;  /* 0x0000001800447c02 */ /* 0x000fc60008000f00 */
[----:B------:R-:W-:Y:S01]  /*2a30*/  FMUL.FTZ R80, R77, R80 ;  /* 0x000000504d507220 */ /* 0x000fe20000410000 */
[----:B------:R-:W-:Y:S01]  /*2a40*/  @!P2 LEA R82, R82, R68, 0x3 ;  /* 0x000000445252a211 */ /* 0x000fe200078e18ff */
[----:B-1----:R-:W-:Y:S01]  /*2a50*/  FFMA.FTZ R135, R135, R46, R153 ;  /* 0x0000002e87877223 */ /* 0x002fe20000010099 */
[----:B------:R-:W-:-:S03]  /*2a60*/  FFMA.FTZ R46, R101, R99, R100 ;  /* 0x00000063652e7223 */ /* 0x000fc60000010064 */
[----:B------:R-:W-:Y:S01]  /*2a70*/  FFMA.FTZ R136, R77, R135, R136 ;  /* 0x000000874d887223 */ /* 0x000fe20000010088 */
        /* <DEDUP_REMOVED lines=22> */
[----:B------:R-:W-:Y:S01]  /*2be0*/  FFMA.FTZ R81, R75, R46, R114 ;  /* 0x0000002e4b517223 */ /* 0x000fe20000010072 */
[----:B------:R-:W-:Y:S02]  /*2bf0*/  HFMA2 R46, -RZ, RZ, 1.875, 0 ;  /* 0x3f800000ff2e7431 */ /* 0x000fe400000001ff */
[----:B------:R-:W-:Y:S01]  /*2c00*/  FFMA.FTZ R149, R116, R148, R149 ;  /* 0x0000009474957223 */ /* 0x000fe20000010095 */
[----:B------:R-:W-:-:S03]  /*2c10*/  FFMA.FTZ R81, R76, R81, R115 ;  /* 0x000000514c517223 */ /* 0x000fc60000010073 */
[----:B------:R-:W-:Y:S01]  /*2c20*/  FFMA.FTZ R150, R108, R149, R150 ;  /* 0x000000956c967223 */ /* 0x000fe20000010096 */
[----:B------:R-:W-:Y:S01]  /*2c30*/  FFMA.FTZ R81, R77, R81, R117 ;  /* 0x000000514d517223 */ /* 0x000fe20000010075 */
[----:B------:R0:W1:Y:S02]  /*2c40*/  @!P2 LDS.64 R46, [R82+0x45e0] ;  /* 0x0045e000522ea984 */ /* 0x0000640000000a00 */
[----:B------:R-:W-:Y:S02]  /*2c50*/  FFMA.FTZ R151, R101, R150, R151 ;  /* 0x0000009665977223 */ /* 0x000fe40000010097 */
[----:B------:R0:W-:Y:S01]  /*2c60*/  STS.64 [R143+0x36e0], R80 ;  /* 0x0036e0508f007388 */ /* 0x0001e20000000a00 */
[----:B------:R-:W-:Y:S06]  /*2c70*/  BAR.SYNC.DEFER_BLOCKING 0x0 ;  /* 0x0000000000007b1d */ /* 0x000fec0000010000 */
[----:B------:R-:W-:Y:S05]  /*2c80*/  @P3 BRA `(.L_x_2426) ;  /* 0x0000000400203947 */ /* 0x000fea0003800000 */
[C---:B0-----:R-:W-:Y:S01]  /*2c90*/  IMAD R143, R67.reuse, 0x28, R68 ;  /* 0x00000028438f7824 */ /* 0x041fe200078e0244 */
[----:B------:R-:W-:Y:S01]  /*2ca0*/  UMOV UR24, 0xffffffff ;  /* 0xffffffff00187882 */ /* 0x000fe20000000000 */
[----:B------:R-:W-:-:S03]  /*2cb0*/  LOP3.LUT R157, R67, 0x1f, RZ, 0xc0, !PT ;  /* 0x0000001f439d7812 */ /* 0x000fc600078ec0ff */
[----:B------:R-:W-:Y:S01]  /*2cc0*/  LDS.64 R80, [R143+0x36f0] ;  /* 0x0036f0008f507984 */ /* 0x000fe20000000a00 */
[----:B------:R-:W-:-:S03]  /*2cd0*/  ISETP.NE.AND P3, PT, R157, 0x1f, PT ;  /* 0x0000001f9d00780c */ /* 0x000fc60003f65270 */
[----:B------:R-:W0:Y:S04]  /*2ce0*/  LDS.64 R82, [R143+0x36f8] ;  /* 0x0036f8008f527984 */ /* 0x000e280000000a00 */
[----:B------:R-:W2:Y:S04]  /*2cf0*/  LDS.64 R84, [R143+0x36e8] ;  /* 0x0036e8008f547984 */ /* 0x000ea80000000a00 */
[----:B------:R-:W3:Y:S01]  /*2d00*/  LDS.64 R86, [R143+0x36e0] ;  /* 0x0036e0008f567984 */ /* 0x000ee20000000a00 */
[C---:B0-----:R-:W-:Y:S01]  /*2d10*/  FMUL.FTZ R162, R80.reuse, R82 ;  /* 0x0000005250a27220 */ /* 0x041fe20000410000 */
[----:B------:R-:W-:-:S03]  /*2d20*/  FFMA.FTZ R163, R80, R83, R81 ;  /* 0x0000005350a37223 */ /* 0x000fc60000010051 */
[C---:B--2---:R-:W-:Y:S01]  /*2d30*/  FMUL.FTZ R162, R84.reuse, R162 ;  /* 0x000000a254a27220 */ /* 0x044fe20000410000 */
[----:B------:R-:W-:-:S03]  /*2d40*/  FFMA.FTZ R163, R84, R163, R85 ;  /* 0x000000a354a37223 */ /* 0x000fc60000010055 */
[C---:B---3--:R-:W-:Y:S01]  /*2d50*/  FMUL.FTZ R162, R86.reuse, R162 ;  /* 0x000000a256a27220 */ /* 0x048fe20000410000 */
[----:B------:R-:W-:Y:S01]  /*2d60*/  FFMA.FTZ R163, R86, R163, R87 ;  /* 0x000000a356a37223 */ /* 0x000fe20000010057 */
[----:B------:R-:W-:Y:S06]  /*2d70*/  BRA.DIV UR24, `(.L_x_2427) ;  /* 0x0000003a18407947 */ /* 0x000fec000b800000 */
[----:B------:R-:W0:Y:S01]  /*2d80*/  SHFL.DOWN PT, R86, R163, 0x1, 0x1f ;  /* 0x08201f00a3567f89 */ /* 0x000e2200000e0000 */
[C---:B------:R-:W-:Y:S02]  /*2d90*/  ISETP.GT.U32.AND P4, PT, R157.reuse, 0x1b, PT ;  /* 0x0000001b9d00780c */ /* 0x040fe40003f84070 */
[C---:B------:R-:W-:Y:S01]  /*2da0*/  ISETP.GT.U32.AND P5, PT, R157.reuse, 0x17, PT ;  /* 0x000000179d00780c */ /* 0x040fe20003fa4070 */
[----:B------:R-:W2:Y:S01]  /*2db0*/  SHFL.DOWN PT, R153, R162, 0x1, 0x1f ;  /* 0x08201f00a2997f89 */ /* 0x000ea200000e0000 */
[----:B------:R-:W-:Y:S02]  /*2dc0*/  ISETP.GT.U32.AND P6, PT, R157, 0xf, PT ;  /* 0x0000000f9d00780c */ /* 0x000fe40003fc4070 */
[----:B------:R-:W-:Y:S01]  /*2dd0*/  ISETP.NE.AND P2, PT, R67, 0x1f, PT ;  /* 0x0000001f4300780c */ /* 0x000fe20003f45270 */
[----:B0-----:R-:W-:Y:S01]  /*2de0*/  @P3 FFMA.FTZ R86, R162, R86, R163 ;  /* 0x00000056a2563223 */ /* 0x001fe200000100a3 */
[----:B--2---:R-:W-:-:S04]  /*2df0*/  @P3 FMUL.FTZ R153, R153, R162 ;  /* 0x000000a299993220 */ /* 0x004fc80000410000 */
[----:B------:R-:W-:Y:S02]  /*2e00*/  @P3 MOV R163, R86 ;  /* 0x0000005600a33202 */ /* 0x000fe40000000f00 */
[----:B------:R-:W-:-:S03]  /*2e10*/  @P3 MOV R162, R153 ;  /* 0x0000009900a23202 */ /* 0x000fc60000000f00 */
[----:B------:R-:W0:Y:S01]  /*2e20*/  SHFL.DOWN PT, R86, R163, 0x2, 0x1f ;  /* 0x08401f00a3567f89 */ /* 0x000e2200000e0000 */
[----:B------:R-:W-:-:S03]  /*2e30*/  ISETP.GT.U32.AND P3, PT, R157, 0x1d, PT ;  /* 0x0000001d9d00780c */ /* 0x000fc60003f64070 */
[----:B------:R-:W2:Y:S10]  /*2e40*/  SHFL.DOWN PT, R153, R162, 0x2, 0x1f ;  /* 0x08401f00a2997f89 */ /* 0x000eb400000e0000 */
[C---:B0-----:R-:W-:Y:S01]  /*2e50*/  @!P3 FFMA.FTZ R86, R162.reuse, R86, R163 ;  /* 0x00000056a256b223 */ /* 0x041fe200000100a3 */
[----:B--2---:R-:W-:-:S04]  /*2e60*/  @!P3 FMUL.FTZ R153, R162, R153 ;  /* 0x00000099a299b220 */ /* 0x004fc80000410000 */
[----:B------:R-:W-:Y:S02]  /*2e70*/  @!P3 MOV R163, R86 ;  /* 0x0000005600a3b202 */ /* 0x000fe40000000f00 */
[----:B------:R-:W-:-:S03]  /*2e80*/  @!P3 MOV R162, R153 ;  /* 0x0000009900a2b202 */ /* 0x000fc60000000f00 */
[----:B------:R-:W0:Y:S04]  /*2e90*/  SHFL.DOWN PT, R86, R163, 0x4, 0x1f ;  /* 0x08801f00a3567f89 */ /* 0x000e2800000e0000 */
[----:B------:R-:W2:Y:S01]  /*2ea0*/  SHFL.DOWN PT, R153, R162, 0x4, 0x1f ;  /* 0x08801f00a2997f89 */ /* 0x000ea200000e0000 */
        /* <DEDUP_REMOVED lines=16> */
[----:B------:R-:W-:Y:S04]  /*2fb0*/  SHFL.IDX PT, R153, R163, RZ, 0x1f ;  /* 0x00001fffa3997589 */ /* 0x000fe800000e0000 */
[----:B------:R-:W1:Y:S04]  /*2fc0*/  SHFL.IDX PT, R157, R162, RZ, 0x1f ;  /* 0x00001fffa29d7589 */ /* 0x000e6800000e0000 */
[----:B------:R-:W0:Y:S04]  /*2fd0*/  SHFL.DOWN PT, R162, R162, 0x1, 0x1f ;  /* 0x08201f00a2a27f89 */ /* 0x000e2800000e0000 */
[----:B------:R-:W2:Y:S01]  /*2fe0*/  SHFL.DOWN PT, R163, R163, 0x1, 0x1f ;  /* 0x08201f00a3a37f89 */ /* 0x000ea200000e0000 */
[-C--:B-1----:R-:W-:Y:S01]  /*2ff0*/  FFMA.FTZ R153, R47, R157.reuse, R153 ;  /* 0x0000009d2f997223 */ /* 0x082fe20000010099 */
[----:B------:R-:W-:-:S02]  /*3000*/  FMUL.FTZ R157, R46, R157 ;  /* 0x0000009d2e9d7220 */ /* 0x000fc40000410000 */
[----:B------:R-:W1:Y:S04]  /*3010*/  SHFL.IDX PT, R47, R47, RZ, 0x1f ;  /* 0x00001fff2f2f7589 */ /* 0x000e6800000e0000 */
[----:B0-----:R-:W3:Y:S02]  /*3020*/  SHFL.IDX PT, R46, R46, RZ, 0x1f ;  /* 0x00001fff2e2e7589 */ /* 0x001ee400000e0000 */
.L_x_2509:
[C---:B-12---:R-:W-:Y:S01]  /*3030*/  @P2 FFMA.FTZ R47, R162.reuse, R47, R163 ;  /* 0x0000002fa22f2223 */ /* 0x046fe200000100a3 */
        /* <DEDUP_REMOVED lines=13> */
.L_x_2426:
[----:B0-2---:R-:W2:Y:S01]  /*3110*/  LDL R82, [R1] ;  /* 0x0000000001527983 */ /* 0x005ea20000100800 */
[----:B------:R-:W-:Y:S05]  /*3120*/  WARPSYNC.ALL ;  /* 0x0000000000007948 */ /* 0x000fea0003800000 */
[----:B------:R-:W-:Y:S01]  /*3130*/  SHF.R.U32.HI R81, RZ, 0x2, R67 ;  /* 0x00000002ff517819 */ /* 0x000fe20000011643 */
[----:B------:R-:W-:Y:S01]  /*3140*/  FFMA.FTZ R121, R78, -R121, R135 ;  /* 0x800000794e797223 */ /* 0x000fe20000010087 */
[----:B------:R-:W-:Y:S01]  /*3150*/  ISETP.NE.AND P2, PT, R67, RZ, PT ;  /* 0x000000ff4300720c */ /* 0x000fe20003f45270 */
[----:B------:R-:W-:Y:S01]  /*3160*/  FFMA.FTZ R120, R98, -R120, R136 ;  /* 0x8000007862787223 */ /* 0x000fe20000010088 */
[----:B------:R-:W-:Y:S01]  /*3170*/  IADD3 R80, PT, PT, R81, R67, RZ ;  /* 0x0000004351507210 */ /* 0x000fe20007ffe0ff */
[----:B------:R-:W-:Y:S01]  /*3180*/  FFMA.FTZ R119, R41, -R119, R137 ;  /* 0x8000007729777223 */ /* 0x000fe20000010089 */
[----:B------:R-:W-:Y:S01]  /*3190*/  FFMA.FTZ R122, R97, -R122, R138 ;  /* 0x8000007a617a7223 */ /* 0x000fe2000001008a */
[----:B------:R-:W-:Y:S01]  /*31a0*/  FFMA.FTZ R123, R42, -R123, R139 ;  /* 0x8000007b2a7b7223 */ /* 0x000fe2000001008b */
[----:B------:R-:W-:Y:S01]  /*31b0*/  LEA R80, R80, R68, 0x3 ;  /* 0x0000004450507211 */ /* 0x000fe200078e18ff */
[----:B------:R-:W-:Y:S01]  /*31c0*/  BAR.SYNC.DEFER_BLOCKING 0x0 ;  /* 0x0000000000007b1d */ /* 0x000fe20000010000 */
[----:B------:R-:W-:Y:S01]  /*31d0*/  FFMA.FTZ R124, R96, -R124, R140 ;  /* 0x8000007c607c7223 */ /* 0x000fe2000001008c */
[----:B------:R-:W-:Y:S01]  /*31e0*/  FFMA.FTZ R125, R79, -R125, R141 ;  /* 0x8000007d4f7d7223 */ /* 0x000fe2000001008d */
[----:B------:R-:W-:Y:S01]  /*31f0*/  FFMA.FTZ R126, R95, -R126, R142 ;  /* 0x8000007e5f7e7223 */ /* 0x000fe2000001008e */
[----:B------:R-:W-:Y:S01]  /*3200*/  FFMA.FTZ R127, R44, -R127, R144 ;  /* 0x8000007f2c7f7223 */ /* 0x000fe20000010090 */
[----:B------:R-:W-:-:S03]  /*3210*/  FFMA.FTZ R128, R94, -R128, R145 ;  /* 0x800000805e807223 */ /* 0x000fc60000010091 */
[----:B------:R-:W0:Y:S01]  /*3220*/  S2UR UR24, SR_CTAID.X ;  /* 0x00000000001879c3 */ /* 0x000e220000002500 */
[----:B------:R-:W-:Y:S01]  /*3230*/  FFMA.FTZ R129, R45, -R129, R146 ;  /* 0x800000812d817223 */ /* 0x000fe20000010092 */
[----:B------:R-:W-:Y:S01]  /*3240*/  FFMA.FTZ R130, R93, -R130, R147 ;  /* 0x800000825d827223 */ /* 0x000fe20000010093 */
[----:B------:R-:W-:Y:S01]  /*3250*/  ULEA UR28, UR10, 0xfffff800, 0xb ;  /* 0xfffff8000a1c7891 */ /* 0x000fe2000f8e58ff */
[----:B------:R-:W-:Y:S01]  /*3260*/  FFMA.FTZ R131, R89, -R131, R148 ;  /* 0x8000008359837223 */ /* 0x000fe20000010094 */
[----:B------:R-:W-:Y:S01]  /*3270*/  FFMA.FTZ R132, R92, -R132, R149 ;  /* 0x800000845c847223 */ /* 0x000fe20000010095 */
[----:B------:R-:W-:Y:S01]  /*3280*/  FFMA.FTZ R133, R118, -R133, R150 ;  /* 0x8000008576857223 */ /* 0x000fe20000010096 */
[----:B------:R-:W-:Y:S01]  /*3290*/  BSSY.RECONVERGENT B0, `(.L_x_2428) ;  /* 0x00000a7000007945 */ /* 0x000fe20003800200 */
[----:B------:R-:W3:Y:S02]  /*32a0*/  LDS R80, [R80+0x36e4] ;  /* 0x0036e40050507984 */ /* 0x000ee40000000800 */
[----:B---3--:R-:W-:Y:S01]  /*32b0*/  FFMA.FTZ R90, R80, R90, R99 ;  /* 0x0000005a505a7223 */ /* 0x008fe20000010063 */
[----:B------:R-:W-:-:S03]  /*32c0*/  MOV R99, UR8 ;  /* 0x0000000800637c02 */ /* 0x000fc60008000f00 */
[----:B------:R-:W-:Y:S01]  /*32d0*/  FFMA.FTZ R100, R101, R90, R100 ;  /* 0x0000005a65647223 */ /* 0x000fe20000010064 */
[----:B------:R-:W-:-:S03]  /*32e0*/  @!P2 LEA R99, R99, R68, 0x3 ;  /* 0x000000446363a211 */ /* 0x000fc600078e18ff */
[-C--:B------:R-:W-:Y:S01]  /*32f0*/  FFMA.FTZ R102, R108, R100.reuse, R102 ;  /* 0x000000646c667223 */ /* 0x080fe20000010066 */
[----:B------:R-:W-:Y:S01]  /*3300*/  FMUL.FTZ R118, R118, R100 ;  /* 0x0000006476767220 */ /* 0x000fe20000410000 */
[----:B-1----:R1:W-:Y:S02]  /*3310*/  @!P2 STS.64 [R99+0x45e0], R46 ;  /* 0x0045e02e6300a388 */ /* 0x0023e40000000a00 */
[----:B------:R-:W-:-:S04]  /*3320*/  FFMA.FTZ R103, R116, R102, R103 ;  /* 0x0000006674677223 */ /* 0x000fc80000010067 */
[----:B------:R-:W-:-:S04]  /*3330*/  FFMA.FTZ R88, R88, R103, R104 ;  /* 0x0000006758587223 */ /* 0x000fc80000010068 */
[----:B------:R-:W-:-:S04]  /*3340*/  FFMA.FTZ R43, R43, R88, R105 ;  /* 0x000000582b2b7223 */ /* 0x000fc80000010069 */
[----:B------:R-:W-:Y:S01]  /*3350*/  FFMA.FTZ R40, R40, R43, R106 ;  /* 0x0000002b28287223 */ /* 0x000fe2000001006a */
[----:B------:R-:W-:-:S03]  /*3360*/  FMUL.FTZ R106, R3, R88 ;  /* 0x00000058036a7220 */ /* 0x000fc60000410000 */
[----:B------:R-:W-:-:S04]  /*3370*/  FFMA.FTZ R69, R69, R40, R107 ;  /* 0x0000002845457223 */ /* 0x000fc8000001006b */
[----:B------:R-:W-:-:S04]  /*3380*/  FFMA.FTZ R109, R70, R69, R109 ;  /* 0x00000045466d7223 */ /* 0x000fc8000001006d */
[-C--:B------:R-:W-:Y:S01]  /*3390*/  FFMA.FTZ R110, R71, R109.reuse, R110 ;  /* 0x0000006d476e7223 */ /* 0x080fe2000001006e */
[----:B------:R-:W-:-:S03]  /*33a0*/  FMUL.FTZ R107, R5, R109 ;  /* 0x0000006d056b7220 */ /* 0x000fc60000410000 */
[----:B------:R-:W-:Y:S01]  /*33b0*/  FFMA.FTZ R72, R72, R110, R111 ;  /* 0x0000006e48487223 */ /* 0x000fe2000001006f */
[----:B------:R-:W-:-:S03]  /*33c0*/  FMUL.FTZ R111, R12, R69 ;  /* 0x000000450c6f7220 */ /* 0x000fc60000410000 */
[----:B------:R-:W-:-:S04]  /*33d0*/  FFMA.FTZ R73, R73, R72, R112 ;  /* 0x0000004849497223 */ /* 0x000fc80000010070 */
[-C--:B------:R-:W-:Y:S01]  /*33e0*/  FFMA.FTZ R74, R74, R73.reuse, R113 ;  /* 0x000000494a4a7223 */ /* 0x080fe20000010071 */
[----:B------:R-:W-:-:S03]  /*33f0*/  FMUL.FTZ R101, R14, R73 ;  /* 0x000000490e657220 */ /* 0x000fc60000410000 */
[-C--:B------:R-:W-:Y:S01]  /*3400*/  FFMA.FTZ R114, R75, R74.reuse, R114 ;  /* 0x0000004a4b727223 */ /* 0x080fe20000010072 */
[----:B------:R-:W-:Y:S01]  /*3410*/  FMUL.FTZ R87, R7, R74 ;  /* 0x0000004a07577220 */ /* 0x000fe20000410000 */
[C---:B------:R-:W-:Y:S01]  /*3420*/  FFMA.FTZ R75, R91.reuse, -R134, R151 ;  /* 0x800000865b4b7223 */ /* 0x040fe20000010097 */
[----:B------:R-:W-:Y:S01]  /*3430*/  FMUL.FTZ R91, R91, R90 ;  /* 0x0000005a5b5b7220 */ /* 0x000fe20000410000 */
[-C--:B------:R-:W-:Y:S01]  /*3440*/  FFMA.FTZ R76, R76, R114.reuse, R115 ;  /* 0x000000724c4c7223 */ /* 0x080fe20000010073 */
[----:B------:R-:W-:Y:S01]  /*3450*/  FMUL.FTZ R86, R15, R114 ;  /* 0x000000720f567220 */ /* 0x000fe20000410000 */
[----:B-1----:R-:W-:Y:S02]  /*3460*/  FMUL.FTZ R99, R36, R87 ;  /* 0x0000005724637220 */ /* 0x002fe40000410000 */
[-C--:B------:R-:W-:Y:S01]  /*3470*/  FFMA.FTZ R77, R77, R76.reuse, R117 ;  /* 0x0000004c4d4d7223 */ /* 0x080fe20000010075 */
[----:B------:R-:W-:Y:S01]  /*3480*/  FMUL.FTZ R84, R8, R76 ;  /* 0x0000004c08547220 */ /* 0x000fe20000410000 */
[----:B------:R-:W-:Y:S01]  /*3490*/  FMUL.FTZ R85, R63, R86 ;  /* 0x000000563f557220 */ /* 0x000fe20000410000 */
[----:B--2---:R-:W-:Y:S01]  /*34a0*/  FFMA.FTZ R135, R82, R135, RZ ;  /* 0x0000008752877223 */ /* 0x004fe200000100ff */
[----:B------:R-:W-:-:S03]  /*34b0*/  SHF.L.U32 R82, R67, 0x4, RZ ;  /* 0x0000000443527819 */ /* 0x000fc600000006ff */
        /* <DEDUP_REMOVED lines=11> */
[----:B------:R-:W-:-:S03]  /*3570*/  FMUL.FTZ R70, R16, R77 ;  /* 0x0000004d10467220 */ /* 0x000fc60000410000 */
[----:B------:R-:W-:Y:S01]  /*3580*/  FFMA.FTZ R71, R54, R148, R71 ;  /* 0x0000009436477223 */ /* 0x000fe20000010047 */
[----:B------:R-:W-:-:S03]  /*3590*/  FMUL.FTZ R83, R64, R70 ;  /* 0x0000004640537220 */ /* 0x000fc60000410000 */
[----:B------:R-:W-:Y:S01]  /*35a0*/  FFMA.FTZ R80, R18, R149, R71 ;  /* 0x0000009512507223 */ /* 0x000fe20000010047 */
[----:B------:R-:W-:-:S03]  /*35b0*/  LEA.HI R71, R67, R82, RZ, 0x1f ;  /* 0x0000005243477211 */ /* 0x000fc600078ff8ff */
[----:B------:R-:W-:Y:S01]  /*35c0*/  FFMA.FTZ R80, R53, R150, R80 ;  /* 0x0000009635507223 */ /* 0x000fe20000010050 */
[----:B------:R-:W-:Y:S02]  /*35d0*/  LEA R104, R71, R68, 0x2 ;  /* 0x0000004447687211 */ /* 0x000fe400078e10ff */
[----:B------:R-:W-:Y:S01]  /*35e0*/  LEA.HI R71, R82, R82, RZ, 0x1b ;  /* 0x0000005252477211 */ /* 0x000fe200078fd8ff */
[----:B------:R-:W-:Y:S02]  /*35f0*/  FFMA.FTZ R82, R17, R151, R80 ;  /* 0x0000009711527223 */ /* 0x000fe40000010050 */
[----:B------:R1:W-:Y:S01]  /*3600*/  STS [R104+0x1090], R83 ;  /* 0x0010905368007388 */ /* 0x0003e20000000800 */
[----:B------:R-:W-:Y:S01]  /*3610*/  LEA R80, R71, R68, 0x2 ;  /* 0x0000004447507211 */ /* 0x000fe200078e10ff */
[----:B------:R-:W-:-:S04]  /*3620*/  FFMA.FTZ R71, R121, R70, RZ ;  /* 0x0000004679477223 */ /* 0x000fc800000100ff */
[-C--:B------:R-:W-:Y:S01]  /*3630*/  FFMA.FTZ R70, R120, R84.reuse, R71 ;  /* 0x0000005478467223 */ /* 0x080fe20000010047 */
[----:B------:R-:W-:Y:S01]  /*3640*/  FMUL.FTZ R71, R49, R84 ;  /* 0x0000005431477220 */ /* 0x000fe20000410000 */
[----:B------:R-:W-:Y:S01]  /*3650*/  FMUL.FTZ R84, R13, R110 ;  /* 0x0000006e0d547220 */ /* 0x000fe20000410000 */
[----:B------:R2:W-:Y:S01]  /*3660*/  STS [R80+0x1098], R85 ;  /* 0x0010985550007388 */ /* 0x0005e20000000800 */
[----:B------:R-:W-:Y:S01]  /*3670*/  FFMA.FTZ R47, R119, R86, R70 ;  /* 0x00000056772f7223 */ /* 0x000fe20000010046 */
[----:B-1----:R-:W-:Y:S01]  /*3680*/  FMUL.FTZ R83, R62, R101 ;  /* 0x000000653e537220 */ /* 0x002fe20000410000 */
[----:B------:R-:W-:Y:S01]  /*3690*/  FMUL.FTZ R70, R6, R72 ;  /* 0x0000004806467220 */ /* 0x000fe20000410000 */
[----:B------:R1:W-:Y:S01]  /*36a0*/  STS [R80+0x1094], R71 ;  /* 0x0010944750007388 */ /* 0x0003e20000000800 */
[----:B------:R-:W-:Y:S01]  /*36b0*/  FFMA.FTZ R46, R122, R87, R47 ;  /* 0x000000577a2e7223 */ /* 0x000fe2000001002f */
[----:B------:R-:W-:Y:S01]  /*36c0*/  FMUL.FTZ R104, R11, R43 ;  /* 0x0000002b0b687220 */ /* 0x000fe20000410000 */
[-C--:B------:R-:W-:Y:S01]  /*36d0*/  FMUL.FTZ R87, R31, R70.reuse ;  /* 0x000000461f577220 */ /* 0x080fe20000410000 */
[----:B------:R3:W-:Y:S01]  /*36e0*/  STS [R80+0x10a0], R83 ;  /* 0x0010a05350007388 */ /* 0x0007e20000000800 */
[----:B------:R-:W-:Y:S01]  /*36f0*/  FFMA.FTZ R101, R123, R101, R46 ;  /* 0x000000657b657223 */ /* 0x000fe2000001002e */
[----:B--2---:R-:W-:Y:S01]  /*3700*/  FMUL.FTZ R85, R26, R107 ;  /* 0x0000006b1a557220 */ /* 0x004fe20000410000 */
[----:B------:R-:W0:Y:S01]  /*3710*/  LDC.64 R46, c[0x0][0x4b8] ;  /* 0x00012e00ff2e7b82 */ /* 0x000e220000000a00 */
[----:B------:R2:W-:Y:S01]  /*3720*/  STS [R80+0x10a4], R87 ;  /* 0x0010a45750007388 */ /* 0x0005e20000000800 */
[----:B------:R-:W-:Y:S01]  /*3730*/  FFMA.FTZ R70, R124, R70, R101 ;  /* 0x000000467c467223 */ /* 0x000fe20000010065 */
[----:B------:R-:W-:Y:S01]  /*3740*/  FMUL.FTZ R105, R61, R84 ;  /* 0x000000543d697220 */ /* 0x000fe20000410000 */
[----:B------:R-:W-:Y:S01]  /*3750*/  FMUL.FTZ R86, R9, R100 ;  /* 0x0000006409567220 */ /* 0x000fe20000410000 */
[----:B------:R-:W-:Y:S01]  /*3760*/  STS [R80+0x10ac], R85 ;  /* 0x0010ac5550007388 */ /* 0x000fe20000000800 */
[----:B-1----:R-:W-:Y:S01]  /*3770*/  FFMA.FTZ R71, R125, R84, R70 ;  /* 0x000000547d477223 */ /* 0x002fe20000010046 */
[----:B---3--:R-:W-:Y:S01]  /*3780*/  FMUL.FTZ R83, R60, R111 ;  /* 0x0000006f3c537220 */ /* 0x008fe20000410000 */
[----:B------:R-:W-:Y:S01]  /*3790*/  FMUL.FTZ R84, R10, R103 ;  /* 0x000000670a547220 */ /* 0x000fe20000410000 */
[----:B------:R1:W-:Y:S01]  /*37a0*/  STS [R80+0x109c], R99 ;  /* 0x00109c6350007388 */ /* 0x0003e20000000800 */
[----:B------:R-:W-:Y:S01]  /*37b0*/  FFMA.FTZ R70, R126, R107, R71 ;  /* 0x0000006b7e467223 */ /* 0x000fe20000010047 */
[----:B------:R-:W-:Y:S01]  /*37c0*/  FMUL.FTZ R71, R4, R40 ;  /* 0x0000002804477220 */ /* 0x000fe20000410000 */
[----:B------:R-:W-:Y:S01]  /*37d0*/  FMUL.FTZ R107, R2, R102 ;  /* 0x00000066026b7220 */ /* 0x000fe20000410000 */
[----:B------:R3:W-:Y:S01]  /*37e0*/  STS [R80+0x10b0], R83 ;  /* 0x0010b05350007388 */ /* 0x0007e20000000800 */
[----:B------:R-:W-:Y:S01]  /*37f0*/  FFMA.FTZ R111, R127, R111, R70 ;  /* 0x0000006f7f6f7223 */ /* 0x000fe20000010046 */
[-C--:B--2---:R-:W-:Y:S01]  /*3800*/  FMUL.FTZ R87, R24, R71.reuse ;  /* 0x0000004718577220 */ /* 0x084fe20000410000 */
[----:B------:R-:W-:Y:S01]  /*3810*/  FMUL.FTZ R101, R23, R106 ;  /* 0x0000006a17657220 */ /* 0x000fe20000410000 */
[----:B------:R2:W-:Y:S01]  /*3820*/  STS [R80+0x10a8], R105 ;  /* 0x0010a86950007388 */ /* 0x0005e20000000800 */
[----:B------:R-:W-:Y:S01]  /*3830*/  FFMA.FTZ R70, R128, R71, R111 ;  /* 0x0000004780467223 */ /* 0x000fe2000001006f */
[----:B------:R-:W-:Y:S01]  /*3840*/  MOV R71, RZ ;  /* 0x000000ff00477202 */ /* 0x000fe20000000f00 */
[-C--:B-1----:R-:W-:Y:S01]  /*3850*/  FMUL.FTZ R99, R59, R104.reuse ;  /* 0x000000683b637220 */ /* 0x082fe20000410000 */
[----:B------:R1:W-:Y:S01]  /*3860*/  STS [R80+0x10b4], R87 ;  /* 0x0010b45750007388 */ /* 0x0003e20000000800 */
[----:B------:R-:W-:Y:S01]  /*3870*/  FFMA.FTZ R85, R129, R104, R70 ;  /* 0x0000006881557223 */ /* 0x000fe20000010046 */
[----:B------:R-:W-:Y:S01]  /*3880*/  MOV R70, R67 ;  /* 0x0000004300467202 */ /* 0x000fe20000000f00 */
[----:B---3--:R-:W-:Y:S01]  /*3890*/  FMUL.FTZ R83, R0, R90 ;  /* 0x0000005a00537220 */ /* 0x008fe20000410000 */
[----:B------:R-:W-:Y:S01]  /*38a0*/  FMUL.FTZ R111, R22, R107 ;  /* 0x0000006b166f7220 */ /* 0x000fe20000410000 */
[----:B------:R-:W-:Y:S01]  /*38b0*/  FMUL.FTZ R113, R57, R86 ;  /* 0x0000005639717220 */ /* 0x000fe20000410000 */
[----:B--2---:R-:W-:Y:S01]  /*38c0*/  FMUL.FTZ R105, R58, R84 ;  /* 0x000000543a697220 */ /* 0x004fe20000410000 */
[----:B0-----:R-:W-:-:S04]  /*38d0*/  IMAD.WIDE.U32 R70, R46, UR24, R70 ;  /* 0x000000182e467c25 */ /* 0x001fc8000f8e0046 */
[----:B------:R-:W-:Y:S01]  /*38e0*/  FFMA.FTZ R106, R130, R106, R85 ;  /* 0x0000006a826a7223 */ /* 0x000fe20000010055 */
[----:B------:R-:W-:Y:S01]  /*38f0*/  MOV R85, UR40 ;  /* 0x0000002800557c02 */ /* 0x000fe20008000f00 */
[----:B-1----:R-:W-:Y:S01]  /*3900*/  FMUL.FTZ R87, R20, R83 ;  /* 0x0000005314577220 */ /* 0x002fe20000410000 */
[----:B------:R-:W-:Y:S01]  /*3910*/  IMAD R71, R47, UR24, R71 ;  /* 0x000000182f477c24 */ /* 0x000fe2000f8e0247 */
[----:B------:R-:W-:Y:S01]  /*3920*/  USHF.R.S32.HI UR24, URZ, 0x1f, UR9 ;  /* 0x0000001fff187899 */ /* 0x000fe20008011409 */
[----:B------:R-:W-:Y:S01]  /*3930*/  STS [R80+0x10b8], R99 ;  /* 0x0010b86350007388 */ /* 0x000fe20000000800 */
[----:B------:R-:W-:Y:S01]  /*3940*/  FFMA.FTZ R47, R131, R84, R106 ;  /* 0x00000054832f7223 */ /* 0x000fe2000001006a */
[----:B------:R-:W-:Y:S01]  /*3950*/  IMAD.WIDE.U32 R70, R85, UR9, R70 ;  /* 0x0000000955467c25 */ /* 0x000fe2000f8e0046 */
[----:B------:R-:W-:Y:S01]  /*3960*/  UIMAD UR24, UR24, UR40, URZ ;  /* 0x00000028181872a4 */ /* 0x000fe2000f8e02ff */
[----:B------:R0:W-:Y:S01]  /*3970*/  STS [R80+0x10bc], R101 ;  /* 0x0010bc6550007388 */ /* 0x0001e20000000800 */
[----:B------:R-:W-:Y:S01]  /*3980*/  LOP3.LUT R104, R67, UR28, RZ, 0xfc, !PT ;  /* 0x0000001c43687c12 */ /* 0x000fe2000f8efcff */
[----:B------:R-:W-:Y:S01]  /*3990*/  FMUL.FTZ R84, R100, UR29 ;  /* 0x0000001d64547c20 */ /* 0x000fe20008410000 */
[----:B------:R-:W-:Y:S01]  /*39a0*/  UIMAD UR24, UR9, UR41, UR24 ;  /* 0x00000029091872a4 */ /* 0x000fe2000f8e0218 */
[----:B------:R-:W-:Y:S01]  /*39b0*/  STS [R80+0x10c0], R105 ;  /* 0x0010c06950007388 */ /* 0x000fe20000000800 */
[----:B------:R-:W-:Y:S01]  /*39c0*/  FFMA.FTZ R100, R132, R107, R47 ;  /* 0x0000006b84647223 */ /* 0x000fe2000001002f */
[----:B------:R-:W-:Y:S01]  /*39d0*/  IADD3 R46, P3, PT, R70, UR28, RZ ;  /* 0x0000001c462e7c10 */ /* 0x000fe2000ff7e0ff */
[----:B------:R-:W-:Y:S01]  /*39e0*/  FMUL.FTZ R90, R90, UR29 ;  /* 0x0000001d5a5a7c20 */ /* 0x000fe20008410000 */
[----:B------:R-:W-:Y:S01]  /*39f0*/  STS [R80+0x10c4], R111 ;  /* 0x0010c46f50007388 */ /* 0x000fe20000000800 */
[----:B------:R-:W-:Y:S01]  /*3a00*/  IADD3 R104, PT, PT, -R104, UR48, RZ ;  /* 0x0000003068687c10 */ /* 0x000fe2000fffe1ff */
[----:B------:R-:W-:Y:S01]  /*3a10*/  FFMA.FTZ R100, R133, R86, R100 ;  /* 0x0000005685647223 */ /* 0x000fe20000010064 */
[----:B------:R-:W-:Y:S01]  /*3a20*/  IADD3.X R47, PT, PT, R71, UR24, RZ, P3, !PT ;  /* 0x00000018472f7c10 */ /* 0x000fe20009ffe4ff */
[----:B------:R-:W-:Y:S01]  /*3a30*/  STS [R80+0x10c8], R113 ;  /* 0x0010c87150007388 */ /* 0x000fe20000000800 */
[----:B------:R-:W-:Y:S01]  /*3a40*/  IADD3 R70, PT, PT, R67, 0x80, RZ ;  /* 0x0000008043467810 */ /* 0x000fe20007ffe0ff */
[C---:B0-----:R-:W-:Y:S01]  /*3a50*/  FMUL.FTZ R101, R75.reuse, R90 ;  /* 0x0000005a4b657220 */ /* 0x041fe20000410000 */
[----:B------:R-:W-:Y:S01]  /*3a60*/  MOV R71, UR42 ;  /* 0x0000002a00477c02 */ /* 0x000fe20008000f00 */
[----:B------:R0:W-:Y:S01]  /*3a70*/  STS [R80+0x10cc], R87 ;  /* 0x0010cc5750007388 */ /* 0x0001e20000000800 */
[----:B------:R-:W-:Y:S01]  /*3a80*/  ISETP.GE.AND P6, PT, R104, 0x1, PT ;  /* 0x000000016800780c */ /* 0x000fe20003fc6270 */
[----:B------:R-:W-:Y:S01]  /*3a90*/  FFMA.FTZ R75, R75, R83, R100 ;  /* 0x000000534b4b7223 */ /* 0x000fe20000010064 */
[----:B------:R-:W-:Y:S01]  /*3aa0*/  LEA.HI R83, R70, R67, RZ, 0x1b ;  /* 0x0000004346537211 */ /* 0x000fe200078fd8ff */
[----:B------:R-:W-:Y:S01]  /*3ab0*/  IMAD.WIDE.U32 R70, R71, UR8, R46 ;  /* 0x0000000847467c25 */ /* 0x000fe2000f8e002e */
[----:B------:R-:W-:-:S03]  /*3ac0*/  MOV R85, UR43 ;  /* 0x0000002b00557c02 */ /* 0x000fc60008000f00 */
[----:B------:R-:W-:Y:S01]  /*3ad0*/  FMUL.FTZ R107, R92, R102 ;  /* 0x000000665c6b7220 */ /* 0x000fe20000410000 */
[----:B------:R-:W-:Y:S01]  /*3ae0*/  LEA R83, R83, R68, 0x2 ;  /* 0x0000004453537211 */ /* 0x000fe200078e10ff */
[----:B------:R-:W-:Y:S01]  /*3af0*/  BAR.SYNC.DEFER_BLOCKING 0x0 ;  /* 0x0000000000007b1d */ /* 0x000fe20000010000 */
[----:B------:R-:W-:Y:S01]  /*3b00*/  LEA R46, P3, R70, UR44, 0x2 ;  /* 0x0000002c462e7c11 */ /* 0x000fe2000f8610ff */
[----:B------:R-:W-:Y:S01]  /*3b10*/  IMAD R47, R85, UR8, R71 ;  /* 0x00000008552f7c24 */ /* 0x000fe2000f8e0247 */
[C---:B0-----:R-:W-:Y:S01]  /*3b20*/  IADD3 R80, PT, PT, R67.reuse, 0x100, RZ ;  /* 0x0000010043507810 */ /* 0x041fe20007ffe0ff */
[----:B------:R-:W-:Y:S01]  /*3b30*/  FMUL.FTZ R111, R102, UR29 ;  /* 0x0000001d666f7c20 */ /* 0x000fe20008410000 */
[----:B------:R-:W-:Y:S01]  /*3b40*/  IADD3 R86, PT, PT, R67, 0x180, RZ ;  /* 0x0000018043567810 */ /* 0x000fe20007ffe0ff */
[----:B------:R-:W-:Y:S01]  /*3b50*/  FMUL.FTZ R84, R133, R84 ;  /* 0x0000005485547220 */ /* 0x000fe20000410000 */
[-C--:B------:R-:W-:Y:S01]  /*3b60*/  LEA.HI R71, R80, R67.reuse, RZ, 0x1b ;  /* 0x0000004350477211 */ /* 0x080fe200078fd8ff */
[----:B------:R-:W-:Y:S01]  /*3b70*/  FMUL.FTZ R106, R103, UR29 ;  /* 0x0000001d676a7c20 */ /* 0x000fe20008410000 */
[----:B------:R-:W-:Y:S01]  /*3b80*/  LEA.HI.X R47, R70, UR45, R47, 0x2, P3 ;  /* 0x0000002d462f7c11 */ /* 0x000fe200098f142f */
[----:B------:R-:W-:Y:S01]  /*3b90*/  FMUL.FTZ R105, R88, UR29 ;  /* 0x0000001d58697c20 */ /* 0x000fe20008410000 */
[----:B------:R-:W-:Y:S01]  /*3ba0*/  LEA.HI R115, R86, R67, RZ, 0x1b ;  /* 0x0000004356737211 */ /* 0x000fe200078fd8ff */
[----:B------:R-:W-:Y:S01]  /*3bb0*/  FMUL.FTZ R102, R43, UR29 ;  /* 0x0000001d2b667c20 */ /* 0x000fe20008410000 */
[----:B------:R-:W-:Y:S01]  /*3bc0*/  LEA R80, R71, R68, 0x2 ;  /* 0x0000004447507211 */ /* 0x000fe200078e10ff */
[----:B------:R-:W-:Y:S01]  /*3bd0*/  FMUL.FTZ R99, R40, UR29 ;  /* 0x0000001d28637c20 */ /* 0x000fe20008410000 */
[C---:B------:R-:W-:Y:S01]  /*3be0*/  ISETP.GE.AND P3, PT, R104.reuse, 0x81, PT ;  /* 0x000000816800780c */ /* 0x040fe20003f66270 */
        /* <DEDUP_REMOVED lines=8> */
[----:B------:R0:W1:Y:S01]  /*3c70*/  LDS R113, [R83+0x1290] ;  /* 0x0012900053717984 */ /* 0x0000620000000800 */
[----:B------:R-:W-:Y:S01]  /*3c80*/  FMUL.FTZ R70, R77, UR29 ;  /* 0x0000001d4d467c20 */ /* 0x000fe20008410000 */
[----:B------:R-:W-:Y:S01]  /*3c90*/  ISETP.GE.AND P5, PT, R104, 0x181, PT ;  /* 0x000001816800780c */ /* 0x000fe20003fa6270 */
[----:B0-----:R-:W-:Y:S01]  /*3ca0*/  FMUL.FTZ R83, R74, UR29 ;  /* 0x0000001d4a537c20 */ /* 0x001fe20008410000 */
[----:B------:R-:W-:Y:S11]  /*3cb0*/  @!P6 BRA `(.L_x_2429) ;  /* 0x000000000010e947 */ /* 0x000ff60003800000 */
[----:B------:R-:W-:-:S04]  /*3cc0*/  LEA.HI R117, R67, R67, RZ, 0x1b ;  /* 0x0000004343757211 */ /* 0x000fc800078fd8ff */
[----:B------:R-:W-:-:S06]  /*3cd0*/  LEA R117, R117, R68, 0x2 ;  /* 0x0000004475757211 */ /* 0x000fcc00078e10ff */
[----:B------:R-:W0:Y:S04]  /*3ce0*/  LDS R117, [R117+0x1090] ;  /* 0x0010900075757984 */ /* 0x000e280000000800 */
[----:B0-----:R0:W-:Y:S02]  /*3cf0*/  REDG.E.ADD.F32.FTZ.RN.STRONG.GPU desc[UR26][R46.64], R117 ;  /* 0x000000752e0079a6 */ /* 0x0011e4000c12f31a */
.L_x_2429:
[----:B------:R-:W-:Y:S05]  /*3d00*/  BSYNC.RECONVERGENT B0 ;  /* 0x0000000000007941 */ /* 0x000fea0003800200 */
.L_x_2428:
[----:B------:R-:W-:Y:S04]  /*3d10*/  BSSY.RECONVERGENT B0, `(.L_x_2430) ;  /* 0x0000003000007945 */ /* 0x000fe80003800200 */
[----:B------:R-:W-:Y:S05]  /*3d20*/  @!P3 BRA `(.L_x_2431) ;  /* 0x000000000004b947 */ /* 0x000fea0003800000 */
[----:B-1----:R2:W-:Y:S02]  /*3d30*/  REDG.E.ADD.F32.FTZ.RN.STRONG.GPU desc[UR26][R46.64+0x200], R113 ;  /* 0x000200712e0079a6 */ /* 0x0025e4000c12f31a */
.L_x_2431:
[----:B------:R-:W-:Y:S05]  /*3d40*/  BSYNC.RECONVERGENT B0 ;  /* 0x0000000000007941 */ /* 0x000fea0003800200 */
.L_x_2430:
[----:B-12---:R1:W2:Y:S01]  /*3d50*/  LDS R113, [R80+0x1490] ;  /* 0x0014900050717984 */ /* 0x0062a20000000800 */
[----:B------:R-:W-:Y:S01]  /*3d60*/  BSSY.RECONVERGENT B0, `(.L_x_2432) ;  /* 0x0000004000007945 */ /* 0x000fe20003800200 */
[----:B------:R-:W-:-:S03]  /*3d70*/  LEA R115, R115, R68, 0x2 ;  /* 0x0000004473737211 */ /* 0x000fc600078e10ff */
[----:B------:R-:W-:Y:S05]  /*3d80*/  @!P4 BRA `(.L_x_2433) ;  /* 0x000000000004c947 */ /* 0x000fea0003800000 */
[----:B--2---:R3:W-:Y:S02]  /*3d90*/  REDG.E.ADD.F32.FTZ.RN.STRONG.GPU desc[UR26][R46.64+0x400], R113 ;  /* 0x000400712e0079a6 */ /* 0x0047e4000c12f31a */
.L_x_2433:
[----:B------:R-:W-:Y:S05]  /*3da0*/  BSYNC.RECONVERGENT B0 ;  /* 0x0000000000007941 */ /* 0x000fea0003800200 */
.L_x_2432:
[----:B--23--:R2:W3:Y:S01]  /*3db0*/  LDS R113, [R115+0x1690] ;  /* 0x0016900073717984 */ /* 0x00c4e20000000800 */
[----:B------:R-:W-:Y:S01]  /*3dc0*/  BSSY.RECONVERGENT B0, `(.L_x_2434) ;  /* 0x0000005000007945 */ /* 0x000fe20003800200 */
[C---:B-1----:R-:W-:Y:S02]  /*3dd0*/  IADD3 R80, PT, PT, R67.reuse, 0x200, RZ ;  /* 0x0000020043507810 */ /* 0x042fe40007ffe0ff */
[----:B------:R-:W-:Y:S01]  /*3de0*/  IADD3 R108, PT, PT, R67, 0x280, RZ ;  /* 0x00000280436c7810 */ /* 0x000fe20007ffe0ff */
[----:B------:R-:W-:Y:S06]  /*3df0*/  @!P5 BRA `(.L_x_2435) ;  /* 0x000000000004d947 */ /* 0x000fec0003800000 */
[----:B---3--:R1:W-:Y:S02]  /*3e00*/  REDG.E.ADD.F32.FTZ.RN.STRONG.GPU desc[UR26][R46.64+0x600], R113 ;  /* 0x000600712e0079a6 */ /* 0x0083e4000c12f31a */
.L_x_2435:
[----:B------:R-:W-:Y:S05]  /*3e10*/  BSYNC.RECONVERGENT B0 ;  /* 0x0000000000007941 */ /* 0x000fea0003800200 */
.L_x_2434:
[-C--:B-1-3--:R-:W-:Y:S01]  /*3e20*/  LEA.HI R113, R80, R67.reuse, RZ, 0x1b ;  /* 0x0000004350717211 */ /* 0x08afe200078fd8ff */
[----:B------:R-:W-:Y:S01]  /*3e30*/  BSSY.RECONVERGENT B0, `(.L_x_2436) ;  /* 0x000000e000007945 */ /* 0x000fe20003800200 */
[----:B------:R-:W-:Y:S02]  /*3e40*/  ISETP.GE.AND P6, PT, R104, 0x201, PT ;  /* 0x000002016800780c */ /* 0x000fe40003fc6270 */
[----:B------:R-:W-:Y:S02]  /*3e50*/  LEA R113, R113, R68, 0x2 ;  /* 0x0000004471717211 */ /* 0x000fe400078e10ff */
[----:B------:R-:W-:Y:S02]  /*3e60*/  IADD3 R112, PT, PT, R67, 0x300, RZ ;  /* 0x0000030043707810 */ /* 0x000fe40007ffe0ff */
[-C--:B--2---:R-:W-:Y:S02]  /*3e70*/  LEA.HI R115, R108, R67.reuse, RZ, 0x1b ;  /* 0x000000436c737211 */ /* 0x084fe400078fd8ff */
[----:B------:R-:W1:Y:S01]  /*3e80*/  LDS R113, [R113+0x1890] ;  /* 0x0018900071717984 */ /* 0x000e620000000800 */
[----:B0-----:R-:W-:-:S02]  /*3e90*/  LEA.HI R117, R112, R67, RZ, 0x1b ;  /* 0x0000004370757211 */ /* 0x001fc400078fd8ff */
[----:B------:R-:W-:Y:S02]  /*3ea0*/  IADD3 R108, PT, PT, R67, 0x380, RZ ;  /* 0x00000380436c7810 */ /* 0x000fe40007ffe0ff */
[----:B------:R-:W-:Y:S02]  /*3eb0*/  LEA R112, R115, R68, 0x2 ;  /* 0x0000004473707211 */ /* 0x000fe400078e10ff */
[C---:B------:R-:W-:Y:S02]  /*3ec0*/  ISETP.GE.AND P3, PT, R104.reuse, 0x281, PT ;  /* 0x000002816800780c */ /* 0x040fe40003f66270 */
[C---:B------:R-:W-:Y:S02]  /*3ed0*/  ISETP.GE.AND P4, PT, R104.reuse, 0x301, PT ;  /* 0x000003016800780c */ /* 0x040fe40003f86270 */
[----:B------:R-:W-:Y:S01]  /*3ee0*/  ISETP.GE.AND P5, PT, R104, 0x381, PT ;  /* 0x000003816800780c */ /* 0x000fe20003fa6270 */
[----:B------:R-:W-:-:S12]  /*3ef0*/  @!P6 BRA `(.L_x_2437) ;  /* 0x000000000004e947 */ /* 0x000fd80003800000 */
[----:B-1----:R0:W-:Y:S02]  /*3f00*/  REDG.E.ADD.F32.FTZ.RN.STRONG.GPU desc[UR26][R46.64+0x800], R113 ;  /* 0x000800712e0079a6 */ /* 0x0021e4000c12f31a */
.L_x_2437:
[----:B------:R-:W-:Y:S05]  /*3f10*/  BSYNC.RECONVERGENT B0 ;  /* 0x0000000000007941 */ /* 0x000fea0003800200 */
.L_x_2436:
[----:B01----:R0:W1:Y:S01]  /*3f20*/  LDS R113, [R112+0x1a90] ;  /* 0x001a900070717984 */ /* 0x0030620000000800 */
[----:B------:R-:W-:Y:S01]  /*3f30*/  BSSY.RECONVERGENT B0, `(.L_x_2438) ;  /* 0x0000005000007945 */ /* 0x000fe20003800200 */
[----:B------:R-:W-:Y:S02]  /*3f40*/  LEA.HI R115, R108, R67, RZ, 0x1b ;  /* 0x000000436c737211 */ /* 0x000fe400078fd8ff */
[----:B------:R-:W-:Y:S01]  /*3f50*/  LEA R117, R117, R68, 0x2 ;  /* 0x0000004475757211 */ /* 0x000fe200078e10ff */
[----:B------:R-:W-:Y:S06]  /*3f60*/  @!P3 BRA `(.L_x_2439) ;  /* 0x000000000004b947 */ /* 0x000fec0003800000 */
[----:B-1----:R2:W-:Y:S02]  /*3f70*/  REDG.E.ADD.F32.FTZ.RN.STRONG.GPU desc[UR26][R46.64+0xa00], R113 ;  /* 0x000a00712e0079a6 */ /* 0x0025e4000c12f31a */
.L_x_2439:
[----:B------:R-:W-:Y:S05]  /*3f80*/  BSYNC.RECONVERGENT B0 ;  /* 0x0000000000007941 */ /* 0x000fea0003800200 */
.L_x_2438:
[----:B-12---:R1:W2:Y:S01]  /*3f90*/  LDS R113, [R117+0x1c90] ;  /* 0x001c900075717984 */ /* 0x0062a20000000800 */
[----:B------:R-:W-:Y:S01]  /*3fa0*/  BSSY.RECONVERGENT B0, `(.L_x_2440) ;  /* 0x0000004000007945 */ /* 0x000fe20003800200 */
[----:B------:R-:W-:-:S03]  /*3fb0*/  LEA R115, R115, R68, 0x2 ;  /* 0x0000004473737211 */ /* 0x000fc600078e10ff */
[----:B------:R-:W-:Y:S05]  /*3fc0*/  @!P4 BRA `(.L_x_2441) ;  /* 0x000000000004c947 */ /* 0x000fea0003800000 */
[----:B--2---:R3:W-:Y:S02]  /*3fd0*/  REDG.E.ADD.F32.FTZ.RN.STRONG.GPU desc[UR26][R46.64+0xc00], R113 ;  /* 0x000c00712e0079a6 */ /* 0x0047e4000c12f31a */
.L_x_2441:
[----:B------:R-:W-:Y:S05]  /*3fe0*/  BSYNC.RECONVERGENT B0 ;  /* 0x0000000000007941 */ /* 0x000fea0003800200 */
.L_x_2440:
[----:B--23--:R2:W3:Y:S01]  /*3ff0*/  LDS R113, [R115+0x1e90] ;  /* 0x001e900073717984 */ /* 0x00c4e20000000800 */
[----:B------:R-:W-:Y:S01]  /*4000*/  BSSY.RECONVERGENT B0, `(.L_x_2442) ;  /* 0x0000005000007945 */ /* 0x000fe20003800200 */
[C---:B------:R-:W-:Y:S02]  /*4010*/  LOP3.LUT R108, R67.reuse, 0x400, RZ, 0xfc, !PT ;  /* 0x00000400436c7812 */ /* 0x040fe400078efcff */
[----:B0-----:R-:W-:Y:S01]  /*4020*/  IADD3 R112, PT, PT, R67, 0x480, RZ ;  /* 0x0000048043707810 */ /* 0x001fe20007ffe0ff */
[----:B------:R-:W-:Y:S06]  /*4030*/  @!P5 BRA `(.L_x_2443) ;  /* 0x000000000004d947 */ /* 0x000fec0003800000 */
[----:B---3--:R0:W-:Y:S02]  /*4040*/  REDG.E.ADD.F32.FTZ.RN.STRONG.GPU desc[UR26][R46.64+0xe00], R113 ;  /* 0x000e00712e0079a6 */ /* 0x0081e4000c12f31a */
.L_x_2443:
[----:B------:R-:W-:Y:S05]  /*4050*/  BSYNC.RECONVERGENT B0 ;  /* 0x0000000000007941 */ /* 0x000fea0003800200 */
.L_x_2442:
[-C--:B0--3--:R-:W-:Y:S01]  /*4060*/  LEA.HI R113, R108, R67.reuse, RZ, 0x1b ;  /* 0x000000436c717211 */ /* 0x089fe200078fd8ff */
[----:B------:R-:W-:Y:S01]  /*4070*/  BSSY.RECONVERGENT B0, `(.L_x_2444) ;  /* 0x000000e000007945 */ /* 0x000fe20003800200 */
[----:B------:R-:W-:Y:S02]  /*4080*/  ISETP.GE.AND P6, PT, R104, 0x401, PT ;  /* 0x000004016800780c */ /* 0x000fe40003fc6270 */
[----:B------:R-:W-:Y:S02]  /*4090*/  LEA R113, R113, R68, 0x2 ;  /* 0x0000004471717211 */ /* 0x000fe400078e10ff */
[C---:B------:R-:W-:Y:S02]  /*40a0*/  IADD3 R116, PT, PT, R67.reuse, 0x500, RZ ;  /* 0x0000050043747810 */ /* 0x040fe40007ffe0ff */
[----:B--2---:R-:W-:Y:S02]  /*40b0*/  LEA.HI R115, R112, R67, RZ, 0x1b ;  /* 0x0000004370737211 */ /* 0x004fe400078fd8ff */
[----:B------:R-:W0:Y:S01]  /*40c0*/  LDS R113, [R113+0x2090] ;  /* 0x0020900071717984 */ /* 0x000e220000000800 */
[----:B------:R-:W-:-:S02]  /*40d0*/  IADD3 R108, PT, PT, R67, 0x580, RZ ;  /* 0x00000580436c7810 */ /* 0x000fc40007ffe0ff */
[----:B-1----:R-:W-:Y:S02]  /*40e0*/  LEA.HI R117, R116, R67, RZ, 0x1b ;  /* 0x0000004374757211 */ /* 0x002fe400078fd8ff */
[----:B------:R-:W-:Y:S02]  /*40f0*/  LEA R112, R115, R68, 0x2 ;  /* 0x0000004473707211 */ /* 0x000fe400078e10ff */
[C---:B------:R-:W-:Y:S02]  /*4100*/  ISETP.GE.AND P3, PT, R104.reuse, 0x481, PT ;  /* 0x000004816800780c */ /* 0x040fe40003f66270 */
[C---:B------:R-:W-:Y:S02]  /*4110*/  ISETP.GE.AND P4, PT, R104.reuse, 0x501, PT ;  /* 0x000005016800780c */ /* 0x040fe40003f86270 */
[----:B------:R-:W-:Y:S01]  /*4120*/  ISETP.GE.AND P5, PT, R104, 0x581, PT ;  /* 0x000005816800780c */ /* 0x000fe20003fa6270 */
[----:B------:R-:W-:-:S12]  /*4130*/  @!P6 BRA `(.L_x_2445) ;  /* 0x000000000004e947 */ /* 0x000fd80003800000 */
[----:B0-----:R1:W-:Y:S02]  /*4140*/  REDG.E.ADD.F32.FTZ.RN.STRONG.GPU desc[UR26][R46.64+0x1000], R113 ;  /* 0x001000712e0079a6 */ /* 0x0013e4000c12f31a */
.L_x_2445:
[----:B------:R-:W-:Y:S05]  /*4150*/  BSYNC.RECONVERGENT B0 ;  /* 0x0000000000007941 */ /* 0x000fea0003800200 */
.L_x_2444:
[----:B01----:R0:W1:Y:S01]  /*4160*/  LDS R113, [R112+0x2290] ;  /* 0x0022900070717984 */ /* 0x0030620000000800 */
[----:B------:R-:W-:Y:S01]  /*4170*/  BSSY.RECONVERGENT B0, `(.L_x_2446) ;  /* 0x0000005000007945 */ /* 0x000fe20003800200 */
[----:B------:R-:W-:Y:S02]  /*4180*/  LEA.HI R115, R108, R67, RZ, 0x1b ;  /* 0x000000436c737211 */ /* 0x000fe400078fd8ff */
[----:B------:R-:W-:Y:S01]  /*4190*/  LEA R117, R117, R68, 0x2 ;  /* 0x0000004475757211 */ /* 0x000fe200078e10ff */
[----:B------:R-:W-:Y:S06]  /*41a0*/  @!P3 BRA `(.L_x_2447) ;  /* 0x000000000004b947 */ /* 0x000fec0003800000 */
[----:B-1----:R2:W-:Y:S02]  /*41b0*/  REDG.E.ADD.F32.FTZ.RN.STRONG.GPU desc[UR26][R46.64+0x1200], R113 ;  /* 0x001200712e0079a6 */ /* 0x0025e4000c12f31a */
.L_x_2447:
[----:B------:R-:W-:Y:S05]  /*41c0*/  BSYNC.RECONVERGENT B0 ;  /* 0x0000000000007941 */ /* 0x000fea0003800200 */
.L_x_2446:
[----:B-12---:R1:W2:Y:S01]  /*41d0*/  LDS R113, [R117+0x2490] ;  /* 0x0024900075717984 */ /* 0x0062a20000000800 */
[----:B------:R-:W-:Y:S01]  /*41e0*/  BSSY.RECONVERGENT B0, `(.L_x_2448) ;  /* 0x0000004000007945 */ /* 0x000fe20003800200 */
[----:B------:R-:W-:-:S03]  /*41f0*/  LEA R115, R115, R68, 0x2 ;  /* 0x0000004473737211 */ /* 0x000fc600078e10ff */
[----:B------:R-:W-:Y:S05]  /*4200*/  @!P4 BRA `(.L_x_2449) ;  /* 0x000000000004c947 */ /* 0x000fea0003800000 */
[----:B--2---:R3:W-:Y:S02]  /*4210*/  REDG.E.ADD.F32.FTZ.RN.STRONG.GPU desc[UR26][R46.64+0x1400], R113 ;  /* 0x001400712e0079a6 */ /* 0x0047e4000c12f31a */
.L_x_2449:
[----:B------:R-:W-:Y:S05]  /*4220*/  BSYNC.RECONVERGENT B0 ;  /* 0x0000000000007941 */ /* 0x000fea0003800200 */
.L_x_2448:
[----:B--23--:R2:W3:Y:S01]  /*4230*/  LDS R113, [R115+0x2690] ;  /* 0x0026900073717984 */ /* 0x00c4e20000000800 */
[----:B------:R-:W-:Y:S01]  /*4240*/  BSSY.RECONVERGENT B0, `(.L_x_2450) ;  /* 0x0000005000007945 */ /* 0x000fe20003800200 */
[C---:B------:R-:W-:Y:S02]  /*4250*/  IADD3 R108, PT, PT, R67.reuse, 0x600, RZ ;  /* 0x00000600436c7810 */ /* 0x040fe40007ffe0ff */
[----:B0-----:R-:W-:Y:S01]  /*4260*/  IADD3 R112, PT, PT, R67, 0x680, RZ ;  /* 0x0000068043707810 */ /* 0x001fe20007ffe0ff */
[----:B------:R-:W-:Y:S06]  /*4270*/  @!P5 BRA `(.L_x_2451) ;  /* 0x000000000004d947 */ /* 0x000fec0003800000 */
[----:B---3--:R0:W-:Y:S02]  /*4280*/  REDG.E.ADD.F32.FTZ.RN.STRONG.GPU desc[UR26][R46.64+0x1600], R113 ;  /* 0x001600712e0079a6 */ /* 0x0081e4000c12f31a */
.L_x_2451:
[----:B------:R-:W-:Y:S05]  /*4290*/  BSYNC.RECONVERGENT B0 ;  /* 0x0000000000007941 */ /* 0x000fea0003800200 */
.L_x_2450:
        /* <DEDUP_REMOVED lines=15> */
.L_x_2453:
[----:B------:R-:W-:Y:S05]  /*4390*/  BSYNC.RECONVERGENT B0 ;  /* 0x0000000000007941 */ /* 0x000fea0003800200 */
.L_x_2452:
[----:B01----:R0:W1:Y:S01]  /*43a0*/  LDS R113, [R112+0x2a90] ;  /* 0x002a900070717984 */ /* 0x0030620000000800 */
[----:B------:R-:W-:Y:S01]  /*43b0*/  BSSY.RECONVERGENT B0, `(.L_x_2454) ;  /* 0x0000005000007945 */ /* 0x000fe20003800200 */
[----:B------:R-:W-:Y:S02]  /*43c0*/  LEA.HI R115, R108, R67, RZ, 0x1b ;  /* 0x000000436c737211 */ /* 0x000fe400078fd8ff */
[----:B------:R-:W-:Y:S01]  /*43d0*/  LEA R117, R117, R68, 0x2 ;  /* 0x0000004475757211 */ /* 0x000fe200078e10ff */
[----:B------:R-:W-:Y:S06]  /*43e0*/  @!P3 BRA `(.L_x_2455) ;  /* 0x000000000004b947 */ /* 0x000fec0003800000 */
[----:B-1----:R2:W-:Y:S02]  /*43f0*/  REDG.E.ADD.F32.FTZ.RN.STRONG.GPU desc[UR26][R46.64+0x1a00], R113 ;  /* 0x001a00712e0079a6 */ /* 0x0025e4000c12f31a */
.L_x_2455:
[----:B------:R-:W-:Y:S05]  /*4400*/  BSYNC.RECONVERGENT B0 ;  /* 0x0000000000007941 */ /* 0x000fea0003800200 */
.L_x_2454:
[----:B-12---:R1:W2:Y:S01]  /*4410*/  LDS R113, [R117+0x2c90] ;  /* 0x002c900075717984 */ /* 0x0062a20000000800 */
[----:B------:R-:W-:Y:S01]  /*4420*/  BSSY.RECONVERGENT B0, `(.L_x_2456) ;  /* 0x0000004000007945 */ /* 0x000fe20003800200 */
[----:B------:R-:W-:-:S03]  /*4430*/  LEA R115, R115, R68, 0x2 ;  /* 0x0000004473737211 */ /* 0x000fc600078e10ff */
[----:B------:R-:W-:Y:S05]  /*4440*/  @!P4 BRA `(.L_x_2457) ;  /* 0x000000000004c947 */ /* 0x000fea0003800000 */
[----:B--2---:R3:W-:Y:S02]  /*4450*/  REDG.E.ADD.F32.FTZ.RN.STRONG.GPU desc[UR26][R46.64+0x1c00], R113 ;  /* 0x001c00712e0079a6 */ /* 0x0047e4000c12f31a */
.L_x_2457:
[----:B------:R-:W-:Y:S05]  /*4460*/  BSYNC.RECONVERGENT B0 ;  /* 0x0000000000007941 */ /* 0x000fea0003800200 */
.L_x_2456:
[----:B--23--:R2:W3:Y:S01]  /*4470*/  LDS R113, [R115+0x2e90] ;  /* 0x002e900073717984 */ /* 0x00c4e20000000800 */
[----:B------:R-:W-:Y:S04]  /*4480*/  BSSY.RECONVERGENT B0, `(.L_x_2458) ;  /* 0x0000003000007945 */ /* 0x000fe80003800200 */
[----:B------:R-:W-:Y:S05]  /*4490*/  @!P5 BRA `(.L_x_2459) ;  /* 0x000000000004d947 */ /* 0x000fea0003800000 */
[----:B---3--:R4:W-:Y:S02]  /*44a0*/  REDG.E.ADD.F32.FTZ.RN.STRONG.GPU desc[UR26][R46.64+0x1e00], R113 ;  /* 0x001e00712e0079a6 */ /* 0x0089e4000c12f31a */
.L_x_2459:
[----:B------:R-:W-:Y:S05]  /*44b0*/  BSYNC.RECONVERGENT B0 ;  /* 0x0000000000007941 */ /* 0x000fea0003800200 */
.L_x_2458:
[----:B0-----:R-:W5:Y:S04]  /*44c0*/  LDL.LU R112, [R1+0x4] ;  /* 0x0000040001707983 */ /* 0x001f680000300800 */
[----:B------:R-:W5:Y:S04]  /*44d0*/  LDL.LU R116, [R1+0x8] ;  /* 0x0000080001747983 */ /* 0x000f680000300800 */
[----:B------:R-:W5:Y:S04]  /*44e0*/  LDL.LU R104, [R1+0xc] ;  /* 0x00000c0001687983 */ /* 0x000f680000300800 */
[----:B--2---:R-:W2:Y:S01]  /*44f0*/  LDL.LU R115, [R1+0x10] ;  /* 0x0000100001737983 */ /* 0x004ea20000300800 */
[----:B------:R-:W-:-:S03]  /*4500*/  FMUL.FTZ R89, R89, R103 ;  /* 0x0000006759597220 */ /* 0x000fc60000410000 */
[----:B---34-:R-:W3:Y:S01]  /*4510*/  LDL.LU R113, [R1+0x14] ;  /* 0x0000140001717983 */ /* 0x018ee20000300800 */
[----:B------:R-:W-:Y:S01]  /*4520*/  FMUL.FTZ R88, R93, R88 ;  /* 0x000000585d587220 */ /* 0x000fe20000410000 */
[----:B------:R-:W-:Y:S01]  /*4530*/  FFMA.FTZ R101, R20, R91, R101 ;  /* 0x0000005b14657223 */ /* 0x000fe20000010065 */
[----:B------:R-:W0:Y:S01]  /*4540*/  S2R R108, SR_LANEID ;  /* 0x00000000006c7919 */ /* 0x000e220000000000 */
[----:B------:R-:W4:Y:S04]  /*4550*/  SHFL.DOWN PT, R47, R82, 0x1, 0x1f ;  /* 0x08201f00522f7f89 */ /* 0x000f2800000e0000 */
[----:B------:R-:W1:Y:S01]  /*4560*/  SHFL.DOWN PT, R46, R75, 0x1, 0x1f ;  /* 0x08201f004b2e7f89 */ /* 0x000e6200000e0000 */
[----:B0-----:R-:W-:-:S13]  /*4570*/  ISETP.GT.AND P3, PT, R108, 0x1e, PT ;  /* 0x0000001e6c00780c */ /* 0x001fda0003f64270 */
[----:B----4-:R-:W-:Y:S01]  /*4580*/  @!P3 FADD.FTZ R82, R82, R47 ;  /* 0x0000002f5252b221 */ /* 0x010fe20000010000 */
[----:B-1----:R-:W-:Y:S01]  /*4590*/  @!P3 FADD.FTZ R75, R75, R46 ;  /* 0x0000002e4b4bb221 */ /* 0x002fe20000010000 */
[----:B------:R-:W-:-:S03]  /*45a0*/  ISETP.GT.AND P3, PT, R108, 0x1d, PT ;  /* 0x0000001d6c00780c */ /* 0x000fc60003f64270 */
[----:B------:R-:W0:Y:S04]  /*45b0*/  SHFL.DOWN PT, R47, R82, 0x2, 0x1f ;  /* 0x08401f00522f7f89 */ /* 0x000e2800000e0000 */
[----:B------:R-:W1:Y:S06]  /*45c0*/  SHFL.DOWN PT, R46, R75, 0x2, 0x1f ;  /* 0x08401f004b2e7f89 */ /* 0x000e6c00000e0000 */
[----:B0-----:R-:W-:Y:S01]  /*45d0*/  @!P3 FADD.FTZ R82, R82, R47 ;  /* 0x0000002f5252b221 */ /* 0x001fe20000010000 */
[----:B-1----:R-:W-:-:S04]  /*45e0*/  @!P3 FADD.FTZ R75, R75, R46 ;  /* 0x0000002e4b4bb221 */ /* 0x002fc80000010000 */
[----:B------:R-:W0:Y:S01]  /*45f0*/  SHFL.DOWN PT, R47, R82, 0x4, 0x1f ;  /* 0x08801f00522f7f89 */ /* 0x000e2200000e0000 */
[----:B------:R-:W-:-:S03]  /*4600*/  ISETP.GT.AND P3, PT, R108, 0x1b, PT ;  /* 0x0000001b6c00780c */ /* 0x000fc60003f64270 */
[----:B------:R-:W1:Y:S01]  /*4610*/  SHFL.DOWN PT, R46, R75, 0x4, 0x1f ;  /* 0x08801f004b2e7f89 */ /* 0x000e6200000e0000 */
[----:B-----5:R-:W-:Y:S01]  /*4620*/  FFMA.FTZ R112, R0, R91, R112 ;  /* 0x0000005b00707223 */ /* 0x020fe20000010070 */
[----:B------:R-:W-:-:S04]  /*4630*/  FFMA.FTZ R116, R9, R118, R116 ;  /* 0x0000007609747223 */ /* 0x000fc80000010074 */
[----:B------:R4:W-:Y:S01]  /*4640*/  STL [R1+0x4], R112 ;  /* 0x0000047001007387 */ /* 0x0009e20000100800 */
[----:B------:R-:W-:-:S03]  /*4650*/  FFMA.FTZ R104, R2, R107, R104 ;  /* 0x0000006b02687223 */ /* 0x000fc60000010068 */
[----:B----4-:R-:W4:Y:S01]  /*4660*/  LDL.LU R112, [R1+0x18] ;  /* 0x0000180001707983 */ /* 0x010f220000300800 */
[----:B------:R-:W-:-:S03]  /*4670*/  FMUL.FTZ R111, R132, R111 ;  /* 0x0000006f846f7220 */ /* 0x000fc60000410000 */
[----:B------:R-:W5:Y:S01]  /*4680*/  LDL.LU R103, [R1+0x1c] ;  /* 0x00001c0001677983 */ /* 0x000f620000300800 */
[----:B0-----:R-:W-:Y:S01]  /*4690*/  @!P3 FADD.FTZ R82, R82, R47 ;  /* 0x0000002f5252b221 */ /* 0x001fe20000010000 */
[----:B-1----:R-:W-:Y:S01]  /*46a0*/  @!P3 FADD.FTZ R75, R75, R46 ;  /* 0x0000002e4b4bb221 */ /* 0x002fe20000010000 */
[----:B--2---:R-:W-:Y:S01]  /*46b0*/  FFMA.FTZ R115, R10, R89, R115 ;  /* 0x000000590a737223 */ /* 0x004fe20000010073 */
[----:B------:R-:W-:Y:S01]  /*46c0*/  STL [R1+0x8], R116 ;  /* 0x0000087401007387 */ /* 0x000fe20000100800 */
[----:B------:R-:W-:Y:S01]  /*46d0*/  FMUL.FTZ R131, R131, R106 ;  /* 0x0000006a83837220 */ /* 0x000fe20000410000 */
[----:B---3--:R-:W-:Y:S01]  /*46e0*/  FFMA.FTZ R113, R3, R88, R113 ;  /* 0x0000005803717223 */ /* 0x008fe20000010071 */
[----:B------:R-:W-:Y:S01]  /*46f0*/  FMUL.FTZ R130, R130, R105 ;  /* 0x0000006982827220 */ /* 0x000fe20000410000 */
[----:B------:R-:W2:Y:S01]  /*4700*/  LDL.LU R93, [R1+0x20] ;  /* 0x00002000015d7983 */ /* 0x000ea20000300800 */
[----:B------:R-:W-:Y:S01]  /*4710*/  FMUL.FTZ R69, R44, R69 ;  /* 0x000000452c457220 */ /* 0x000fe20000410000 */
[----:B------:R-:W-:Y:S01]  /*4720*/  FFMA.FTZ R84, R57, R118, R84 ;  /* 0x0000007639547223 */ /* 0x000fe20000010054 */
[----:B------:R-:W-:Y:S01]  /*4730*/  FMUL.FTZ R95, R95, R109 ;  /* 0x0000006d5f5f7220 */ /* 0x000fe20000410000 */
[----:B------:R-:W-:Y:S01]  /*4740*/  STL [R1+0xc], R104 ;  /* 0x00000c6801007387 */ /* 0x000fe20000100800 */
[----:B------:R-:W-:Y:S01]  /*4750*/  FMUL.FTZ R127, R127, R100 ;  /* 0x000000647f7f7220 */ /* 0x000fe20000410000 */
[----:B------:R-:W-:Y:S01]  /*4760*/  FMUL.FTZ R110, R79, R110 ;  /* 0x0000006e4f6e7220 */ /* 0x000fe20000410000 */
[----:B------:R-:W-:Y:S01]  /*4770*/  FMUL.FTZ R73, R42, R73 ;  /* 0x000000492a497220 */ /* 0x000fe20000410000 */
[----:B------:R-:W3:Y:S01]  /*4780*/  LDL.LU R91, [R1+0x24] ;  /* 0x00002400015b7983 */ /* 0x000ee20000300800 */
[----:B------:R-:W-:Y:S01]  /*4790*/  FMUL.FTZ R102, R129, R102 ;  /* 0x0000006681667220 */ /* 0x000fe20000410000 */
[----:B------:R-:W-:Y:S01]  /*47a0*/  FMUL.FTZ R72, R96, R72 ;  /* 0x0000004860487220 */ /* 0x000fe20000410000 */
[----:B------:R-:W-:Y:S01]  /*47b0*/  FMUL.FTZ R74, R97, R74 ;  /* 0x0000004a614a7220 */ /* 0x000fe20000410000 */
[----:B------:R-:W0:Y:S01]  /*47c0*/  SHFL.DOWN PT, R47, R82, 0x8, 0x1f ;  /* 0x09001f00522f7f89 */ /* 0x000e2200000e0000 */
[----:B------:R-:W-:Y:S01]  /*47d0*/  FMUL.FTZ R46, R45, R43 ;  /* 0x0000002b2d2e7220 */ /* 0x000fe20000410000 */
[----:B------:R-:W-:Y:S01]  /*47e0*/  ISETP.GT.AND P3, PT, R108, 0x17, PT ;  /* 0x000000176c00780c */ /* 0x000fe20003f64270 */
[----:B------:R-:W-:Y:S01]  /*47f0*/  FMUL.FTZ R43, R94, R40 ;  /* 0x000000285e2b7220 */ /* 0x000fe20000410000 */
[----:B------:R-:W-:Y:S01]  /*4800*/  FFMA.FTZ R131, R58, R89, R131 ;  /* 0x000000593a837223 */ /* 0x000fe20000010083 */
[----:B------:R-:W-:Y:S01]  /*4810*/  STL [R1+0x10], R115 ;  /* 0x0000107301007387 */ /* 0x000fe20000100800 */
[----:B------:R-:W-:Y:S01]  /*4820*/  FFMA.FTZ R130, R23, R88, R130 ;  /* 0x0000005817827223 */ /* 0x000fe20000010082 */
[----:B------:R-:W-:Y:S01]  /*4830*/  FMUL.FTZ R114, R41, R114 ;  /* 0x0000007229727220 */ /* 0x000fe20000410000 */
[----:B------:R-:W-:Y:S01]  /*4840*/  FMUL.FTZ R76, R98, R76 ;  /* 0x0000004c624c7220 */ /* 0x000fe20000410000 */
[----:B------:R-:W3:Y:S01]  /*4850*/  LDL.LU R89, [R1+0x28] ;  /* 0x0000280001597983 */ /* 0x000ee20000300800 */
[----:B------:R-:W-:Y:S01]  /*4860*/  FADD.FTZ R51, R84, R51 ;  /* 0x0000003354337221 */ /* 0x000fe20000010000 */
[----:B------:R-:W-:Y:S01]  /*4870*/  FMUL.FTZ R77, R78, R77 ;  /* 0x0000004d4e4d7220 */ /* 0x000fe20000410000 */
[----:B------:R-:W-:Y:S01]  /*4880*/  FMUL.FTZ R99, R128, R99 ;  /* 0x0000006380637220 */ /* 0x000fe20000410000 */
        /* <DEDUP_REMOVED lines=8> */
[----:B------:R-:W-:Y:S01]  /*4910*/  FMUL.FTZ R83, R122, R83 ;  /* 0x000000537a537220 */ /* 0x000fe20000410000 */
[----:B------:R-:W-:Y:S01]  /*4920*/  FMUL.FTZ R86, R119, R86 ;  /* 0x0000005677567220 */ /* 0x000fe20000410000 */
[----:B------:R-:W-:Y:S01]  /*4930*/  FMUL.FTZ R120, R120, R71 ;  /* 0x0000004778787220 */ /* 0x000fe20000410000 */
[----:B0-----:R-:W-:Y:S01]  /*4940*/  @!P3 FADD.FTZ R82, R82, R47 ;  /* 0x0000002f5252b221 */ /* 0x001fe20000010000 */
[----:B------:R-:W-:Y:S01]  /*4950*/  FMUL.FTZ R121, R121, R70 ;  /* 0x0000004679797220 */ /* 0x000fe20000410000 */
[----:B------:R-:W-:Y:S01]  /*4960*/  BSSY.RECONVERGENT B0, `(.L_x_2460) ;  /* 0x0000056000007945 */ /* 0x000fe20003800200 */
[----:B------:R-:W-:Y:S01]  /*4970*/  FADD.FTZ R52, R101, R52 ;  /* 0x0000003465347221 */ /* 0x000fe20000010000 */
[----:B----4-:R-:W-:Y:S01]  /*4980*/  FFMA.FTZ R112, R11, R46, R112 ;  /* 0x0000002e0b707223 */ /* 0x010fe20000010070 */
[----:B-----5:R-:W-:-:S04]  /*4990*/  FFMA.FTZ R103, R4, R43, R103 ;  /* 0x0000002b04677223 */ /* 0x020fc80000010067 */
[----:B------:R-:W-:Y:S04]  /*49a0*/  STL [R1+0x18], R112 ;  /* 0x0000187001007387 */ /* 0x000fe80000100800 */
[----:B------:R-:W-:Y:S01]  /*49b0*/  STL [R1+0x1c], R103 ;  /* 0x00001c6701007387 */ /* 0x000fe20000100800 */
[----:B--2---:R-:W-:-:S03]  /*49c0*/  FFMA.FTZ R93, R12, R69, R93 ;  /* 0x000000450c5d7223 */ /* 0x004fc6000001005d */
[----:B------:R-:W2:Y:S04]  /*49d0*/  LDL.LU R84, [R1+0x30] ;  /* 0x0000300001547983 */ /* 0x000ea80000300800 */
[----:B------:R-:W4:Y:S01]  /*49e0*/  LDL.LU R79, [R1+0x34] ;  /* 0x00003400014f7983 */ /* 0x000f220000300800 */
[----:B---3--:R-:W-:-:S03]  /*49f0*/  FFMA.FTZ R91, R5, R95, R91 ;  /* 0x0000005f055b7223 */ /* 0x008fc6000001005b */
[----:B------:R-:W-:Y:S04]  /*4a00*/  STL [R1+0x20], R93 ;  /* 0x0000205d01007387 */ /* 0x000fe80000100800 */
[----:B------:R-:W3:Y:S04]  /*4a10*/  LDL.LU R47, [R1+0x38] ;  /* 0x00003800012f7983 */ /* 0x000ee80000300800 */
[----:B------:R-:W-:Y:S04]  /*4a20*/  STL [R1+0x24], R91 ;  /* 0x0000245b01007387 */ /* 0x000fe80000100800 */
[----:B------:R-:W5:Y:S04]  /*4a30*/  LDL.LU R40, [R1+0x3c] ;  /* 0x00003c0001287983 */ /* 0x000f680000300800 */
[----:B------:R-:W5:Y:S04]  /*4a40*/  LDL.LU R42, [R1+0x40] ;  /* 0x00004000012a7983 */ /* 0x000f680000300800 */
[----:B------:R-:W0:Y:S01]  /*4a50*/  SHFL.DOWN PT, R104, R75, 0x8, 0x1f ;  /* 0x09001f004b687f89 */ /* 0x000e2200000e0000 */
[----:B------:R-:W-:Y:S01]  /*4a60*/  FFMA.FTZ R45, R59, R46, R102 ;  /* 0x0000002e3b2d7223 */ /* 0x000fe20000010066 */
[----:B------:R-:W-:-:S03]  /*4a70*/  FFMA.FTZ R89, R13, R110, R89 ;  /* 0x0000006e0d597223 */ /* 0x000fc60000010059 */
[----:B------:R-:W-:Y:S02]  /*4a80*/  FADD.FTZ R38, R45, R38 ;  /* 0x000000262d267221 */ /* 0x000fe40000010000 */
[----:B------:R-:W1:Y:S01]  /*4a90*/  SHFL.DOWN PT, R45, R82, 0x10, 0x1f ;  /* 0x0a001f00522d7f89 */ /* 0x000e6200000e0000 */
[----:B------:R-:W-:-:S03]  /*4aa0*/  FFMA.FTZ R88, R6, R72, R88 ;  /* 0x0000004806587223 */ /* 0x000fc60000010058 */
[----:B------:R-:W-:Y:S01]  /*4ab0*/  STL [R1+0x28], R89 ;  /* 0x0000285901007387 */ /* 0x000fe20000100800 */
[----:B0-----:R-:W-:-:S05]  /*4ac0*/  @!P3 FADD.FTZ R75, R75, R104 ;  /* 0x000000684b4bb221 */ /* 0x001fca0000010000 */
[----:B------:R-:W0:Y:S01]  /*4ad0*/  SHFL.DOWN PT, R46, R75, 0x10, 0x1f ;  /* 0x0a001f004b2e7f89 */ /* 0x000e2200000e0000 */
[----:B------:R-:W-:-:S03]  /*4ae0*/  ISETP.NE.AND P3, PT, R108, RZ, PT ;  /* 0x000000ff6c00720c */ /* 0x000fc60003f65270 */
[----:B------:R-:W-:Y:S01]  /*4af0*/  STL [R1+0x2c], R88 ;  /* 0x00002c5801007387 */ /* 0x000fe20000100800 */
[----:B------:R-:W-:Y:S01]  /*4b00*/  FFMA.FTZ R44, R24, R43, R99 ;  /* 0x0000002b182c7223 */ /* 0x000fe20000010063 */
[----:B-1----:R-:W-:-:S03]  /*4b10*/  FADD.FTZ R45, R82, R45 ;  /* 0x0000002d522d7221 */ /* 0x002fc60000010000 */
[----:B------:R-:W-:-:S05]  /*4b20*/  FADD.FTZ R37, R44, R37 ;  /* 0x000000252c257221 */ /* 0x000fca0000010000 */
[----:B------:R-:W-:-:S04]  /*4b30*/  @!P3 LOP3.LUT R81, R81, 0xf8, RZ, 0xc0, !PT ;  /* 0x000000f85151b812 */ /* 0x000fc800078ec0ff */
[----:B------:R-:W-:Y:S01]  /*4b40*/  @!P3 IADD3 R81, PT, PT, R68, R81, RZ ;  /* 0x000000514451b210 */ /* 0x000fe20007ffe0ff */
[----:B------:R-:W-:Y:S01]  /*4b50*/  FFMA.FTZ R111, R22, R107, R111 ;  /* 0x0000006b166f7223 */ /* 0x000fe2000001006f */
[----:B0-----:R-:W-:Y:S01]  /*4b60*/  FADD.FTZ R44, R75, R46 ;  /* 0x0000002e4b2c7221 */ /* 0x001fe20000010000 */
[----:B------:R-:W-:Y:S01]  /*4b70*/  FFMA.FTZ R87, R26, R95, R87 ;  /* 0x0000005f1a577223 */ /* 0x000fe20000010057 */
[----:B------:R-:W-:Y:S01]  /*4b80*/  FFMA.FTZ R92, R61, R110, R92 ;  /* 0x0000006e3d5c7223 */ /* 0x000fe2000001005c */
[----:B------:R-:W-:Y:S01]  /*4b90*/  FFMA.FTZ R43, R31, R72, R124 ;  /* 0x000000481f2b7223 */ /* 0x000fe2000001007c */
[-C--:B------:R-:W-:Y:S01]  /*4ba0*/  FFMA.FTZ R123, R62, R73.reuse, R123 ;  /* 0x000000493e7b7223 */ /* 0x080fe2000001007b */
[----:B------:R-:W-:Y:S01]  /*4bb0*/  @!P3 STS.64 [R81+0x3198], R44 ;  /* 0x0031982c5100b388 */ /* 0x000fe20000000a00 */
        /* <DEDUP_REMOVED lines=11> */
[----:B------:R-:W-:Y:S01]  /*4c70*/  BAR.SYNC.DEFER_BLOCKING 0x0 ;  /* 0x0000000000007b1d */ /* 0x000fe20000010000 */
[----:B--2---:R-:W-:Y:S01]  /*4c80*/  FFMA.FTZ R84, R14, R73, R84 ;  /* 0x000000490e547223 */ /* 0x004fe20000010054 */
[----:B----4-:R-:W-:-:S04]  /*4c90*/  FFMA.FTZ R79, R7, R74, R79 ;  /* 0x0000004a074f7223 */ /* 0x010fc8000001004f */
[----:B------:R-:W-:Y:S01]  /*4ca0*/  STL [R1+0x30], R84 ;  /* 0x0000305401007387 */ /* 0x000fe20000100800 */
[----:B---3--:R-:W-:-:S03]  /*4cb0*/  FFMA.FTZ R47, R15, R114, R47 ;  /* 0x000000720f2f7223 */ /* 0x008fc6000001002f */
[----:B------:R-:W-:Y:S01]  /*4cc0*/  STL [R1+0x34], R79 ;  /* 0x0000344f01007387 */ /* 0x000fe20000100800 */
[----:B-----5:R-:W-:-:S03]  /*4cd0*/  FFMA.FTZ R40, R8, R76, R40 ;  /* 0x0000004c08287223 */ /* 0x020fc60000010028 */
[----:B------:R-:W-:Y:S01]  /*4ce0*/  STL [R1+0x38], R47 ;  /* 0x0000382f01007387 */ /* 0x000fe20000100800 */
[----:B------:R-:W-:-:S03]  /*4cf0*/  FFMA.FTZ R42, R16, R77, R42 ;  /* 0x0000004d102a7223 */ /* 0x000fc6000001002a */
[----:B------:R0:W-:Y:S04]  /*4d00*/  STL [R1+0x3c], R40 ;  /* 0x00003c2801007387 */ /* 0x0001e80000100800 */
[----:B------:R1:W-:Y:S01]  /*4d10*/  STL [R1+0x40], R42 ;  /* 0x0000402a01007387 */ /* 0x0003e20000100800 */
[----:B------:R-:W-:Y:S01]  /*4d20*/  FFMA.FTZ R74, R36, R74, R83 ;  /* 0x0000004a244a7223 */ /* 0x000fe20000010053 */
[----:B0-----:R-:W-:-:S03]  /*4d30*/  FFMA.FTZ R40, R64, R77, R121 ;  /* 0x0000004d40287223 */ /* 0x001fc60000010079 */
[----:B------:R-:W-:Y:S01]  /*4d40*/  FADD.FTZ R29, R74, R29 ;  /* 0x0000001d4a1d7221 */ /* 0x000fe20000010000 */
[----:B------:R-:W-:Y:S01]  /*4d50*/  FADD.FTZ R25, R40, R25 ;  /* 0x0000001928197221 */ /* 0x000fe20000010000 */
[----:B-1----:R-:W-:Y:S06]  /*4d60*/  @P2 BRA `(.L_x_2461) ;  /* 0x0000000000542947 */ /* 0x002fec0003800000 */
[----:B------:R-:W-:Y:S01]  /*4d70*/  UISETP.NE.AND UP0, UPT, UR10, UR46, UPT ;  /* 0x0000002e0a00728c */ /* 0x000fe2000bf05270 */
[----:B------:R-:W0:Y:S01]  /*4d80*/  LDS.128 R40, [R68+0x31a0] ;  /* 0x0031a00044287984 */ /* 0x000e220000000c00 */
[----:B------:R-:W-:Y:S02]  /*4d90*/  MOV R71, UR8 ;  /* 0x0000000800477c02 */ /* 0x000fe40008000f00 */
[----:B------:R-:W-:Y:S01]  /*4da0*/  ISETP.GT.AND P2, PT, R108, 0xf, PT ;  /* 0x0000000f6c00780c */ /* 0x000fe20003f44270 */
[----:B------:R-:W1:Y:S01]  /*4db0*/  LDS.64 R46, [R68+0x31b0] ;  /* 0x0031b000442e7984 */ /* 0x000e620000000a00 */
[----:B------:R-:W-:Y:S02]  /*4dc0*/  PLOP3.LUT P3, PT, PT, PT, UP0, 0x80, 0x8 ;  /* 0x000000000008781c */ /* 0x000fe40003f6f008 */
[----:B------:R-:W-:Y:S02]  /*4dd0*/  LEA R71, R71, R68, 0x2 ;  /* 0x0000004447477211 */ /* 0x000fe400078e10ff */
[----:B------:R-:W-:-:S02]  /*4de0*/  FSEL R82, R82, R45, P2 ;  /* 0x0000002d52527208 */ /* 0x000fc40001000000 */
[----:B------:R-:W-:-:S07]  /*4df0*/  FSEL R75, R75, R44, P2 ;  /* 0x0000002c4b4b7208 */ /* 0x000fce0001000000 */
[----:B------:R-:W2:Y:S04]  /*4e00*/  @P3 LDS R70, [R71+0x51e0] ;  /* 0x0051e00047463984 */ /* 0x000ea80000000800 */
[----:B------:R-:W3:Y:S01]  /*4e10*/  @P3 LDS R69, [R71+0x4de0] ;  /* 0x004de00047453984 */ /* 0x000ee20000000800 */
        /* <DEDUP_REMOVED lines=8> */
[----:B------:R0:W-:Y:S04]  /*4ea0*/  STS [R71+0x51e0], R47 ;  /* 0x0051e02f47007388 */ /* 0x0001e80000000800 */
[----:B------:R0:W-:Y:S02]  /*4eb0*/  STS [R71+0x4de0], R46 ;  /* 0x004de02e47007388 */ /* 0x0001e40000000800 */
.L_x_2461:
[----:B------:R-:W-:Y:S05]  /*4ec0*/  BSYNC.RECONVERGENT B0 ;  /* 0x0000000000007941 */ /* 0x000fea0003800200 */
.L_x_2460:
[----:B------:R-:W-:-:S04]  /*4ed0*/  UIADD3 UR8, UPT, UPT, UR8, 0x1, URZ ;  /* 0x0000000108087890 */ /* 0x000fc8000fffe0ff */
[----:B------:R-:W-:-:S09]  /*4ee0*/  UISETP.GE.AND UP0, UPT, UR8, UR47, UPT ;  /* 0x0000002f0800728c */ /* 0x000fd2000bf06270 */
[----:B------:R-:W-:Y:S05]  /*4ef0*/  BRA.U !UP0, `(.L_x_2462) ;  /* 0xffffffc508ec7547 */ /* 0x000fea000b83ffff */
.L_x_2417:
[----:B------:R-:W2:Y:S01]  /*4f00*/  LDL.LU R74, [R1+0x2c] ;  /* 0x00002c00014a7983 */ /* 0x000ea20000300800 */
[----:B------:R-:W1:Y:S01]  /*4f10*/  S2UR UR32, SR_CTAID.X ;  /* 0x00000000002079c3 */ /* 0x000e620000002500 */
[----:B------:R-:W1:Y:S02]  /*4f20*/  LDCU.64 UR24, c[0x0][0x4f8] ;  /* 0x00009f00ff1877ac */ /* 0x000e640008000a00 */
[----:B------:R-:W2:Y:S01]  /*4f30*/  LDL.LU R73, [R1+0x30] ;  /* 0x0000300001497983 */ /* 0x000ea20000300800 */
[----:B------:R-:W-:-:S03]  /*4f40*/  UIADD3 UR19, UPT, UPT, UR10, -0x1, URZ ;  /* 0xffffffff0a137890 */ /* 0x000fc6000fffe0ff */
[----:B------:R-:W3:Y:S01]  /*4f50*/  LDL.LU R72, [R1+0x34] ;  /* 0x0000340001487983 */ /* 0x000ee20000300800 */
[----:B------:R-:W4:Y:S01]  /*4f60*/  S2UR UR8, SR_CTAID.Y ;  /* 0x00000000000879c3 */ /* 0x000f220000002600 */
[----:B------:R-:W4:Y:S02]  /*4f70*/  LDCU.64 UR28, c[0x0][0x500] ;  /* 0x0000a000ff1c77ac */ /* 0x000f240008000a00 */
[----:B0-----:R-:W3:Y:S01]  /*4f80*/  LDL.LU R71, [R1+0x38] ;  /* 0x0000380001477983 */ /* 0x001ee20000300800 */
[----:B------:R-:W0:Y:S03]  /*4f90*/  LDCU.64 UR30, c[0x0][0x550] ;  /* 0x0000aa00ff1e77ac */ /* 0x000e260008000a00 */
        /* <DEDUP_REMOVED lines=13> */
[----:B------:R-:W5:Y:S01]  /*5070*/  S2R R0, SR_TID.X ;  /* 0x0000000000007919 */ /* 0x000f620000002100 */
[----:B------:R-:W-:-:S04]  /*5080*/  USHF.L.U32 UR22, UR19, 0xb, URZ ;  /* 0x0000000b13167899 */ /* 0x000fc800080006ff */
[----:B------:R-:W-:-:S04]  /*5090*/  USHF.R.S32.HI UR23, URZ, 0x1f, UR22 ;  /* 0x0000001fff177899 */ /* 0x000fc80008011416 */
[----:B-1----:R-:W-:-:S04]  /*50a0*/  UIMAD.WIDE.U32 UR20, UR32, UR24, UR22 ;  /* 0x00000018201472a5 */ /* 0x002fc8000f8e0016 */
[----:B------:R-:W-:Y:S02]  /*50b0*/  UIMAD UR21, UR32, UR25, UR21 ;  /* 0x00000019201572a4 */ /* 0x000fe4000f8e0215 */
[----:B----4-:R-:W-:Y:S02]  /*50c0*/  UIMAD UR24, UR8, UR29, URZ ;  /* 0x0000001d081872a4 */ /* 0x010fe4000f8e02ff */
[----:B------:R-:W-:Y:S01]  /*50d0*/  UIMAD.WIDE.U32 UR20, UR8, UR28, UR20 ;  /* 0x0000001c081472a5 */ /* 0x000fe2000f8e0014 */
[----:B------:R-:W-:Y:S01]  /*50e0*/  F2FP.BF16.F32.PACK_AB R20, R27, R25 ;  /* 0x000000191b14723e */ /* 0x000fe200000010ff */
[----:B------:R-:W1:Y:S02]  /*50f0*/  LDCU.64 UR28, c[0x0][0x560] ;  /* 0x0000ac00ff1c77ac */ /* 0x000e640008000a00 */
[----:B------:R-:W-:Y:S02]  /*5100*/  UIADD3 UR24, UPT, UPT, UR21, UR24, URZ ;  /* 0x0000001815187290 */ /* 0x000fe4000fffe0ff */
[----:B0-----:R-:W-:-:S04]  /*5110*/  ULEA UR21, UP0, UR20, UR30, 0x1 ;  /* 0x0000001e14157291 */ /* 0x001fc8000f8008ff */
[----:B------:R-:W-:Y:S01]  /*5120*/  ULEA.HI.X UR20, UR20, UR31, UR24, 0x1, UP0 ;  /* 0x0000001f14147291 */ /* 0x000fe200080f0c18 */
[----:B------:R-:W-:Y:S02]  /*5130*/  F2FP.BF16.F32.PACK_AB R21, R29, R28 ;  /* 0x0000001c1d15723e */ /* 0x000fe400000010ff */
[----:B------:R-:W-:Y:S02]  /*5140*/  F2FP.BF16.F32.PACK_AB R23, R34, R33 ;  /* 0x000000212217723e */ /* 0x000fe400000010ff */
[----:B------:R-:W-:Y:S01]  /*5150*/  F2FP.BF16.F32.PACK_AB R22, R32, R30 ;  /* 0x0000001e2016723e */ /* 0x000fe200000010ff */
[----:B------:R-:W0:Y:S01]  /*5160*/  LDCU.64 UR24, c[0x0][0x520] ;  /* 0x0000a400ff1877ac */ /* 0x000e220008000a00 */
[----:B------:R-:W-:Y:S02]  /*5170*/  MOV R3, UR20 ;  /* 0x0000001400037c02 */ /* 0x000fe40008000f00 */
[----:B------:R-:W-:Y:S02]  /*5180*/  F2FP.BF16.F32.PACK_AB R26, R50, R48 ;  /* 0x00000030321a723e */ /* 0x000fe400000010ff */
[----:B------:R-:W-:Y:S01]  /*5190*/  F2FP.BF16.F32.PACK_AB R24, R37, R35 ;  /* 0x000000232518723e */ /* 0x000fe200000010ff */
[----:B------:R-:W-:-:S02]  /*51a0*/  UIADD3 UR14, UP1, UPT, UR14, -0x1000, URZ ;  /* 0xfffff0000e0e7890 */ /* 0x000fc4000ff3e0ff */
[----:B------:R-:W-:Y:S02]  /*51b0*/  UIADD3 UR13, UP2, UPT, UR13, -0x1000, URZ ;  /* 0xfffff0000d0d7890 */ /* 0x000fe4000ff5e0ff */
[----:B------:R-:W-:Y:S02]  /*51c0*/  UIADD3 UR11, UP3, UPT, UR11, -0x1000, URZ ;  /* 0xfffff0000b0b7890 */ /* 0x000fe4000ff7e0ff */
[----:B------:R-:W-:Y:S02]  /*51d0*/  UIADD3.X UR18, UPT, UPT, UR18, -0x1, URZ, UP1, !UPT ;  /* 0xffffffff12127890 */ /* 0x000fe40008ffe4ff */
[----:B------:R-:W-:Y:S02]  /*51e0*/  UIADD3.X UR15, UPT, UPT, UR15, -0x1, URZ, UP2, !UPT ;  /* 0xffffffff0f0f7890 */ /* 0x000fe400097fe4ff */
[----:B------:R-:W-:Y:S01]  /*51f0*/  UIADD3.X UR12, UPT, UPT, UR12, -0x1, URZ, UP3, !UPT ;  /* 0xffffffff0c0c7890 */ /* 0x000fe20009ffe4ff */
[----:B--2---:R-:W-:Y:S02]  /*5200*/  F2FP.BF16.F32.PACK_AB R6, R74, R73 ;  /* 0x000000494a06723e */ /* 0x004fe400000010ff */
[----:B---3--:R-:W-:-:S02]  /*5210*/  F2FP.BF16.F32.PACK_AB R5, R72, R71 ;  /* 0x000000474805723e */ /* 0x008fc400000010ff */
[----:B-----5:R-:W-:Y:S02]  /*5220*/  F2FP.BF16.F32.PACK_AB R4, R70, R69 ;  /* 0x000000454604723e */ /* 0x020fe400000010ff */
[----:B------:R-:W-:Y:S02]  /*5230*/  F2FP.BF16.F32.PACK_AB R11, R47, R46 ;  /* 0x0000002e2f0b723e */ /* 0x000fe400000010ff */
[----:B------:R-:W-:Y:S02]  /*5240*/  F2FP.BF16.F32.PACK_AB R10, R45, R44 ;  /* 0x0000002c2d0a723e */ /* 0x000fe400000010ff */
[----:B------:R-:W-:Y:S02]  /*5250*/  F2FP.BF16.F32.PACK_AB R9, R43, R42 ;  /* 0x0000002a2b09723e */ /* 0x000fe400000010ff */
[----:B------:R-:W-:Y:S01]  /*5260*/  F2FP.BF16.F32.PACK_AB R8, R41, R40 ;  /* 0x000000282908723e */ /* 0x000fe200000010ff */
[----:B------:R-:W-:Y:S01]  /*5270*/  BAR.SYNC.DEFER_BLOCKING 0x0 ;  /* 0x0000000000007b1d */ /* 0x000fe20000010000 */
[----:B------:R-:W-:-:S05]  /*5280*/  F2FP.BF16.F32.PACK_AB R7, R76, R75 ;  /* 0x0000004b4c07723e */ /* 0x000fca00000010ff */
[----:B------:R2:W-:Y:S04]  /*5290*/  STS.128 [R65], R4 ;  /* 0x0000000441007388 */ /* 0x0005e80000000c00 */
[----:B------:R3:W-:Y:S01]  /*52a0*/  STS.128 [R65+0x10], R8 ;  /* 0x0000100841007388 */ /* 0x0007e20000000c00 */
[----:B------:R-:W-:-:S03]  /*52b0*/  NOP ;  /* 0x0000000000007918 */ /* 0x000fc60000000000 */
[----:B------:R-:W4:Y:S04]  /*52c0*/  LDS.128 R12, [R66] ;  /* 0x00000000420c7984 */ /* 0x000f280000000c00 */
[----:B------:R-:W5:Y:S01]  /*52d0*/  LDS.128 R16, [R66+0x200] ;  /* 0x0002000042107984 */ /* 0x000f620000000c00 */
[----:B--2---:R-:W-:Y:S01]  /*52e0*/  SHF.L.U32 R5, R0, 0x1, RZ ;  /* 0x0000000100057819 */ /* 0x004fe200000006ff */
[----:B------:R-:W-:Y:S01]  /*52f0*/  FADD.FTZ R2, R2, R25 ;  /* 0x0000001902027221 */ /* 0x000fe20000010000 */
[----:B------:R-:W-:Y:S02]  /*5300*/  LOP3.LUT R0, R0, 0x1f, RZ, 0xc0, !PT ;  /* 0x0000001f00007812 */ /* 0x000fe400078ec0ff */
[----:B------:R-:W-:Y:S01]  /*5310*/  LOP3.LUT R5, R5, 0x7c0, RZ, 0xc0, !PT ;  /* 0x000007c005057812 */ /* 0x000fe200078ec0ff */
[----:B---3--:R-:W-:Y:S01]  /*5320*/  FADD.FTZ R9, R2, R27 ;  /* 0x0000001b02097221 */ /* 0x008fe20000010000 */
[----:B------:R-:W-:Y:S01]  /*5330*/  MOV R2, UR21 ;  /* 0x0000001500027c02 */ /* 0x000fe20008000f00 */
[----:B------:R-:W2:Y:S01]  /*5340*/  LDCU.64 UR20, c[0x0][0x518] ;  /* 0x0000a300ff1477ac */ /* 0x000ea20008000a00 */
[----:B------:R-:W-:-:S05]  /*5350*/  LOP3.LUT R7, R5, R0, RZ, 0xfc, !PT ;  /* 0x0000000005077212 */ /* 0x000fca00078efcff */
[----:B------:R-:W-:-:S04]  /*5360*/  IMAD.WIDE.U32 R2, R7, 0x10, R2 ;  /* 0x0000001007027825 */ /* 0x000fc800078e0002 */
[----:B------:R-:W-:Y:S01]  /*5370*/  FADD.FTZ R4, R9, R28 ;  /* 0x0000001c09047221 */ /* 0x000fe20000010000 */
[----:B------:R-:W-:Y:S01]  /*5380*/  F2FP.BF16.F32.PACK_AB R27, R52, R51 ;  /* 0x00000033341b723e */ /* 0x000fe200000010ff */
[----:B----4-:R-:W-:Y:S04]  /*5390*/  STG.E.128 desc[UR26][R2.64], R12 ;  /* 0x0000000c02007986 */ /* 0x010fe8000c101d1a */
[----:B-----5:R3:W-:Y:S01]  /*53a0*/  STG.E.128 desc[UR26][R2.64+0x200], R16 ;  /* 0x0002001002007986 */ /* 0x0207e2000c101d1a */
[----:B------:R-:W-:Y:S01]  /*53b0*/  BAR.SYNC.DEFER_BLOCKING 0x0 ;  /* 0x0000000000007b1d */ /* 0x000fe20000010000 */
[----:B------:R-:W-:Y:S01]  /*53c0*/  FADD.FTZ R9, R4, R29 ;  /* 0x0000001d04097221 */ /* 0x000fe20000010000 */
[----:B------:R-:W-:-:S03]  /*53d0*/  F2FP.BF16.F32.PACK_AB R25, R39, R38 ;  /* 0x000000262719723e */ /* 0x000fc600000010ff */
[----:B------:R-:W-:-:S04]  /*53e0*/  FADD.FTZ R9, R9, R30 ;  /* 0x0000001e09097221 */ /* 0x000fc80000010000 */
[----:B------:R-:W-:Y:S01]  /*53f0*/  FADD.FTZ R32, R9, R32 ;  /* 0x0000002009207221 */ /* 0x000fe20000010000 */
[----:B--2---:R-:W-:-:S03]  /*5400*/  UIMAD.WIDE.U32 UR22, UR32, UR20, UR22 ;  /* 0x00000014201672a5 */ /* 0x004fc6000f8e0016 */
[----:B------:R-:W-:Y:S01]  /*5410*/  FADD.FTZ R33, R32, R33 ;  /* 0x0000002120217221 */ /* 0x000fe20000010000 */
[----:B------:R-:W-:Y:S04]  /*5420*/  STS.128 [R65], R20 ;  /* 0x0000001441007388 */ /* 0x000fe80000000c00 */
[----:B------:R-:W-:Y:S01]  /*5430*/  STS.128 [R65+0x10], R24 ;  /* 0x0000101841007388 */ /* 0x000fe20000000c00 */
[----:B------:R-:W-:-:S03]  /*5440*/  NOP ;  /* 0x0000000000007918 */ /* 0x000fc60000000000 */
[----:B------:R-:W2:Y:S04]  /*5450*/  LDS.128 R12, [R66] ;  /* 0x00000000420c7984 */ /* 0x000ea80000000c00 */
[----:B------:R-:W4:Y:S01]  /*5460*/  LDS.128 R40, [R66+0x200] ;  /* 0x0002000042287984 */ /* 0x000f220000000c00 */
[----:B------:R-:W-:Y:S01]  /*5470*/  FADD.FTZ R34, R33, R34 ;  /* 0x0000002221227221 */ /* 0x000fe20000010000 */
[----:B------:R-:W-:Y:S01]  /*5480*/  UIMAD UR21, UR32, UR21, UR23 ;  /* 0x00000015201572a4 */ /* 0x000fe2000f8e0217 */
[----:B------:R-:W-:Y:S02]  /*5490*/  UMOV UR20, UR22 ;  /* 0x0000001600147c82 */ /* 0x000fe40008000000 */
[----:B------:R-:W-:Y:S01]  /*54a0*/  FADD.FTZ R34, R34, R35 ;  /* 0x0000002322227221 */ /* 0x000fe20000010000 */
[----:B0-----:R-:W-:-:S02]  /*54b0*/  UIMAD UR23, UR8, UR25, URZ ;  /* 0x00000019081772a4 */ /* 0x001fc4000f8e02ff */
[----:B------:R-:W-:Y:S01]  /*54c0*/  UIMAD.WIDE.U32 UR20, UR8, UR24, UR20 ;  /* 0x00000018081472a5 */ /* 0x000fe2000f8e0014 */
[----:B------:R-:W-:-:S03]  /*54d0*/  FADD.FTZ R37, R34, R37 ;  /* 0x0000002522257221 */ /* 0x000fc60000010000 */
[----:B------:R-:W-:Y:S01]  /*54e0*/  UIADD3 UR22, UPT, UPT, UR21, UR23, URZ ;  /* 0x0000001715167290 */ /* 0x000fe2000fffe0ff */
[----:B------:R-:W-:Y:S01]  /*54f0*/  FADD.FTZ R38, R37, R38 ;  /* 0x0000002625267221 */ /* 0x000fe20000010000 */
[----:B-1----:R-:W-:-:S03]  /*5500*/  ULEA UR21, UP0, UR20, UR28, 0x1 ;  /* 0x0000001c14157291 */ /* 0x002fc6000f8008ff */
[----:B------:R-:W-:Y:S01]  /*5510*/  FADD.FTZ R39, R38, R39 ;  /* 0x0000002726277221 */ /* 0x000fe20000010000 */
[----:B------:R-:W-:Y:S02]  /*5520*/  ULEA.HI.X UR20, UR20, UR29, UR22, 0x1, UP0 ;  /* 0x0000001d14147291 */ /* 0x000fe400080f0c16 */
[----:B---3--:R-:W-:Y:S01]  /*5530*/  MOV R2, UR21 ;  /* 0x0000001500027c02 */ /* 0x008fe20008000f00 */
[----:B------:R-:W-:-:S03]  /*5540*/  FADD.FTZ R39, R39, R48 ;  /* 0x0000003027277221 */ /* 0x000fc60000010000 */
[----:B------:R-:W-:Y:S01]  /*5550*/  MOV R3, UR20 ;  /* 0x0000001400037c02 */ /* 0x000fe20008000f00 */
[----:B------:R-:W-:Y:S02]  /*5560*/  FADD.FTZ R50, R39, R50 ;  /* 0x0000003227327221 */ /* 0x000fe40000010000 */
[----:B------:R-:W-:-:S04]  /*5570*/  IMAD.WIDE.U32 R2, R7, 0x10, R2 ;  /* 0x0000001007027825 */ /* 0x000fc800078e0002 */
[----:B------:R-:W-:Y:S01]  /*5580*/  FADD.FTZ R51, R50, R51 ;  /* 0x0000003332337221 */ /* 0x000fe20000010000 */
[----:B--2---:R-:W-:Y:S04]  /*5590*/  STG.E.128 desc[UR26][R2.64], R12 ;  /* 0x0000000c02007986 */ /* 0x004fe8000c101d1a */
[----:B----4-:R0:W-:Y:S01]  /*55a0*/  STG.E.128 desc[UR26][R2.64+0x200], R40 ;  /* 0x0002002802007986 */ /* 0x0101e2000c101d1a */
[----:B------:R-:W-:-:S04]  /*55b0*/  UIADD3 UR17, UP0, UPT, UR17, -0x1000, URZ ;  /* 0xfffff00011117890 */ /* 0x000fc8000ff1e0ff */
[----:B------:R-:W-:Y:S01]  /*55c0*/  UIADD3.X UR16, UPT, UPT, UR16, -0x1, URZ, UP0, !UPT ;  /* 0xffffffff10107890 */ /* 0x000fe200087fe4ff */
[----:B0-----:R-:W-:-:S05]  /*55d0*/  FADD.FTZ R2, R51, R52 ;  /* 0x0000003433027221 */ /* 0x001fca0000010000 */
[----:B------:R0:W-:Y:S01]  /*55e0*/  STL [R1+0x44], R2 ;  /* 0x0000440201007387 */ /* 0x0001e20000100800 */
[----:B------:R-:W-:-:S03]  /*55f0*/  UISETP.GT.AND UP0, UPT, UR10, 0x1, UPT ;  /* 0x000000010a00788c */ /* 0x000fc6000bf04270 */
[----:B------:R-:W-:-:S06]  /*5600*/  UMOV UR10, UR19 ;  /* 0x00000013000a7c82 */ /* 0x000fcc0008000000 */
[----:B0-----:R-:W-:Y:S05]  /*5610*/  BRA.U UP0, `(.L_x_2463) ;  /* 0xffffffb100a07547 */ /* 0x001fea000b83ffff */
.L_x_2416:
        /* <DEDUP_REMOVED lines=45> */
.L_x_2465:
[----:B------:R-:W-:Y:S05]  /*58f0*/  BSYNC.RECONVERGENT B0 ;  /* 0x0000000000007941 */ /* 0x000fea0003800200 */
.L_x_2464:
        /* <DEDUP_REMOVED lines=43> */
.L_x_2467:
[----:B------:R-:W-:Y:S05]  /*5bb0*/  BSYNC.RECONVERGENT B0 ;  /* 0x0000000000007941 */ /* 0x000fea0003800200 */
.L_x_2466:
        /* <DEDUP_REMOVED lines=16> */
.L_x_2469:
[----:B------:R-:W-:Y:S02]  /*5cc0*/  LEA R0, R11, UR10, 0x2 ;  /* 0x0000000a0b007c11 */ /* 0x000fe4000f8e10ff */
[----:B-123--:R-:W-:Y:S02]  /*5cd0*/  MOV R5, UR7 ;  /* 0x0000000700057c02 */ /* 0x00efe40008000f00 */
[----:B0-----:R-:W-:Y:S01]  /*5ce0*/  MOV R4, UR6 ;  /* 0x0000000600047c02 */ /* 0x001fe20008000f00 */
[----:B------:R-:W0:Y:S01]  /*5cf0*/  LDS R13, [R0+0x4de0] ;  /* 0x004de000000d7984 */ /* 0x000e220000000800 */
[----:B------:R-:W-:Y:S02]  /*5d00*/  SHF.R.S32.HI R5, RZ, 0x1f, R11 ;  /* 0x0000001fff057819 */ /* 0x000fe4000001140b */
[----:B------:R-:W-:Y:S01]  /*5d10*/  MOV R3, UR8 ;  /* 0x0000000800037c02 */ /* 0x000fe20008000f00 */
[----:B------:R-:W1:Y:S01]  /*5d20*/  LDS R15, [R0+0x51e0] ;  /* 0x0051e000000f7984 */ /* 0x000e620000000800 */
[----:B------:R-:W-:Y:S01]  /*5d30*/  MOV R2, R4 ;  /* 0x0000000400027202 */ /* 0x000fe20000000f00 */
[C---:B------:R-:W-:Y:S01]  /*5d40*/  IMAD R4, R5.reuse, UR16, RZ ;  /* 0x0000001005047c24 */ /* 0x040fe2000f8e02ff */
[----:B------:R-:W-:Y:S01]  /*5d50*/  MOV R8, UR4 ;  /* 0x0000000400087c02 */ /* 0x000fe20008000f00 */
[----:B----4-:R-:W-:Y:S01]  /*5d60*/  IMAD R10, R5, UR20, RZ ;  /* 0x00000014050a7c24 */ /* 0x010fe2000f8e02ff */
[----:B------:R-:W-:Y:S01]  /*5d70*/  MOV R7, UR9 ;  /* 0x0000000900077c02 */ /* 0x000fe20008000f00 */
[----:B------:R-:W-:Y:S01]  /*5d80*/  IMAD.WIDE.U32 R2, R11, UR16, R2 ;  /* 0x000000100b027c25 */ /* 0x000fe2000f8e0002 */
[----:B------:R-:W-:-:S02]  /*5d90*/  MOV R6, R8 ;  /* 0x0000000800067202 */ /* 0x000fc40000000f00 */
[----:B------:R-:W-:Y:S01]  /*5da0*/  MOV R9, UR5 ;  /* 0x0000000500097c02 */ /* 0x000fe20008000f00 */
[C---:B------:R-:W-:Y:S01]  /*5db0*/  IMAD R5, R11.reuse, UR17, R4 ;  /* 0x000000110b057c24 */ /* 0x040fe2000f8e0204 */
[C---:B------:R-:W-:Y:S01]  /*5dc0*/  LEA R4, P0, R2.reuse, UR18, 0x2 ;  /* 0x0000001202047c11 */ /* 0x040fe2000f8010ff */
        /* <DEDUP_REMOVED lines=13> */
.L_x_2468:
[----:B------:R-:W-:Y:S05]  /*5ea0*/  EXIT ;  /* 0x000000000000794d */ /* 0x000fea0003800000 */
.L_x_2422:
[----:B------:R-:W-:Y:S01]  /*5eb0*/  HFMA2 R87, -RZ, RZ, 0, 5.9604644775390625e-08 ;  /* 0x00000001ff577431 */ /* 0x000fe200000001ff */
[----:B------:R-:W-:Y:S02]  /*5ec0*/  MOV R162, R68 ;  /* 0x0000004400a27202 */ /* 0x000fe40000000f00 */
[----:B------:R-:W-:Y:S02]  /*5ed0*/  MOV R86, RZ ;  /* 0x000000ff00567202 */ /* 0x000fe40000000f00 */
[----:B------:R-:W-:-:S07]  /*5ee0*/  MOV R155, 0xffffffff ;  /* 0xffffffff009b7802 */ /* 0x000fce0000000f00 */
[----:B01---5:R-:W-:Y:S05]  /*5ef0*/  WARPSYNC.COLLECTIVE R155, `(.L_x_2470) ;  /* 0x000000009b087348 */ /* 0x023fea0003c00000 */
[----:B------:R2:W3:Y:S02]  /*5f00*/  SHFL.UP P6, R163, R162, R87, R86 ;  /* 0x04000057a2a37389 */ /* 0x0004e400000c0056 */
[----:B0123-5:R-:W-:Y:S05]  /*5f10*/  ENDCOLLECTIVE ;  /* 0x000000000000791b */ /* 0x02ffea0003800000 */
.L_x_2470:
[----:B------:R-:W-:Y:S02]  /*5f20*/  MOV R162, R154 ;  /* 0x0000009a00a27202 */ /* 0x000fe40000000f00 */
[----:B------:R-:W-:-:S07]  /*5f30*/  MOV R156, R163 ;  /* 0x000000a3009c7202 */ /* 0x000fce0000000f00 */
[----:B------:R-:W-:Y:S05]  /*5f40*/  WARPSYNC.COLLECTIVE R155, `(.L_x_2471) ;  /* 0x000000009b087348 */ /* 0x000fea0003c00000 */
[----:B------:R0:W1:Y:S02]  /*5f50*/  SHFL.UP P6, R163, R162, R87, R86 ;  /* 0x04000057a2a37389 */ /* 0x00006400000c0056 */
[----:B01----:R-:W-:Y:S05]  /*5f60*/  ENDCOLLECTIVE ;  /* 0x000000000000791b */ /* 0x003fea0003800000 */
.L_x_2471:
[----:B------:R-:W-:Y:S01]  /*5f70*/  HFMA2 R87, -RZ, RZ, 0, 1.1920928955078125e-07 ;  /* 0x00000002ff577431 */ /* 0x000fe200000001ff */
[----:B------:R-:W-:-:S05]  /*5f80*/  MOV R86, R163 ;  /* 0x000000a300567202 */ /* 0x000fca0000000f00 */
[C---:B------:R-:W-:Y:S01]  /*5f90*/  FFMA.FTZ R157, R68.reuse, R86, R154 ;  /* 0x00000056449d7223 */ /* 0x040fe2000001009a */
[----:B------:R-:W-:Y:S01]  /*5fa0*/  @P5 FMUL.FTZ R68, R68, R156 ;  /* 0x0000009c44445220 */ /* 0x000fe20000410000 */
[----:B------:R-:W-:-:S03]  /*5fb0*/  MOV R86, RZ ;  /* 0x000000ff00567202 */ /* 0x000fc60000000f00 */
[----:B------:R-:W-:Y:S02]  /*5fc0*/  FSEL R156, R154, R157, !P5 ;  /* 0x0000009d9a9c7208 */ /* 0x000fe40006800000 */
[----:B------:R-:W-:-:S07]  /*5fd0*/  MOV R162, R68 ;  /* 0x0000004400a27202 */ /* 0x000fce0000000f00 */
[----:B------:R-:W-:Y:S05]  /*5fe0*/  WARPSYNC.COLLECTIVE R155, `(.L_x_2472) ;  /* 0x000000009b087348 */ /* 0x000fea0003c00000 */
[----:B------:R0:W1:Y:S02]  /*5ff0*/  SHFL.UP P6, R163, R162, R87, R86 ;  /* 0x04000057a2a37389 */ /* 0x00006400000c0056 */
[----:B01----:R-:W-:Y:S05]  /*6000*/  ENDCOLLECTIVE ;  /* 0x000000000000791b */ /* 0x003fea0003800000 */
.L_x_2472:
[----:B------:R-:W-:Y:S02]  /*6010*/  MOV R162, R156 ;  /* 0x0000009c00a27202 */ /* 0x000fe40000000f00 */
[----:B------:R-:W-:-:S07]  /*6020*/  MOV R154, R163 ;  /* 0x000000a3009a7202 */ /* 0x000fce0000000f00 */
[----:B------:R-:W-:Y:S05]  /*6030*/  WARPSYNC.COLLECTIVE R155, `(.L_x_2473) ;  /* 0x000000009b087348 */ /* 0x000fea0003c00000 */
[----:B------:R0:W1:Y:S02]  /*6040*/  SHFL.UP P6, R163, R162, R87, R86 ;  /* 0x04000057a2a37389 */ /* 0x00006400000c0056 */
[----:B01----:R-:W-:Y:S05]  /*6050*/  ENDCOLLECTIVE ;  /* 0x000000000000791b */ /* 0x003fea0003800000 */
.L_x_2473:
[----:B------:R-:W-:Y:S01]  /*6060*/  HFMA2 R87, -RZ, RZ, 0, 2.384185791015625e-07 ;  /* 0x00000004ff577431 */ /* 0x000fe200000001ff */
[----:B------:R-:W-:-:S05]  /*6070*/  MOV R86, R163 ;  /* 0x000000a300567202 */ /* 0x000fca0000000f00 */
        /* <DEDUP_REMOVED lines=8> */
.L_x_2474:
[----:B------:R-:W-:Y:S02]  /*6100*/  MOV R162, R156 ;  /* 0x0000009c00a27202 */ /* 0x000fe40000000f00 */
[----:B------:R-:W-:-:S07]  /*6110*/  MOV R154, R163 ;  /* 0x000000a3009a7202 */ /* 0x000fce0000000f00 */
[----:B------:R-:W-:Y:S05]  /*6120*/  WARPSYNC.COLLECTIVE R155, `(.L_x_2475) ;  /* 0x000000009b087348 */ /* 0x000fea0003c00000 */
[----:B------:R0:W1:Y:S02]  /*6130*/  SHFL.UP P6, R163, R162, R87, R86 ;  /* 0x04000057a2a37389 */ /* 0x00006400000c0056 */
[----:B01----:R-:W-:Y:S05]  /*6140*/  ENDCOLLECTIVE ;  /* 0x000000000000791b */ /* 0x003fea0003800000 */
.L_x_2475:
[----:B------:R-:W-:Y:S01]  /*6150*/  HFMA2 R87, -RZ, RZ, 0, 4.76837158203125e-07 ;  /* 0x00000008ff577431 */ /* 0x000fe200000001ff */
        /* <DEDUP_REMOVED lines=9> */
.L_x_2476:
[----:B------:R-:W-:Y:S02]  /*61f0*/  MOV R162, R156 ;  /* 0x0000009c00a27202 */ /* 0x000fe40000000f00 */
[----:B------:R-:W-:-:S07]  /*6200*/  MOV R154, R163 ;  /* 0x000000a3009a7202 */ /* 0x000fce0000000f00 */
[----:B------:R-:W-:Y:S05]  /*6210*/  WARPSYNC.COLLECTIVE R155, `(.L_x_2477) ;  /* 0x000000009b087348 */ /* 0x000fea0003c00000 */
[----:B------:R0:W1:Y:S02]  /*6220*/  SHFL.UP P6, R163, R162, R87, R86 ;  /* 0x04000057a2a37389 */ /* 0x00006400000c0056 */
[----:B01----:R-:W-:Y:S05]  /*6230*/  ENDCOLLECTIVE ;  /* 0x000000000000791b */ /* 0x003fea0003800000 */
.L_x_2477:
[----:B------:R-:W-:Y:S01]  /*6240*/  HFMA2 R87, -RZ, RZ, 0, 9.5367431640625e-07 ;  /* 0x00000010ff577431 */ /* 0x000fe200000001ff */
        /* <DEDUP_REMOVED lines=9> */
.L_x_2478:
[----:B------:R-:W-:Y:S02]  /*62e0*/  MOV R162, R156 ;  /* 0x0000009c00a27202 */ /* 0x000fe40000000f00 */
[----:B------:R-:W-:-:S07]  /*62f0*/  MOV R154, R163 ;  /* 0x000000a3009a7202 */ /* 0x000fce0000000f00 */
[----:B------:R-:W-:Y:S05]  /*6300*/  WARPSYNC.COLLECTIVE R155, `(.L_x_2479) ;  /* 0x000000009b087348 */ /* 0x000fea0003c00000 */
[----:B------:R0:W1:Y:S02]  /*6310*/  SHFL.UP P6, R163, R162, R87, R86 ;  /* 0x04000057a2a37389 */ /* 0x00006400000c0056 */
[----:B01----:R-:W-:Y:S05]  /*6320*/  ENDCOLLECTIVE ;  /* 0x000000000000791b */ /* 0x003fea0003800000 */
.L_x_2479:
[----:B------:R-:W-:Y:S01]  /*6330*/  MOV R86, R163 ;  /* 0x000000a300567202 */ /* 0x000fe20000000f00 */
[----:B------:R-:W-:Y:S06]  /*6340*/  BRA `(.L_x_2480) ;  /* 0xffffffc000dc7947 */ /* 0x000fec000383ffff */
.L_x_2423:
        /* <DEDUP_REMOVED lines=8> */
.L_x_2482:
[----:B------:R-:W-:Y:S05]  /*63d0*/  BSYNC B0 ;  /* 0x0000000000007941 */ /* 0x000fea0003800000 */
.L_x_2481:
[----:B------:R-:W-:Y:S05]  /*63e0*/  BRA `(.L_x_2483) ;  /* 0xffffffc000d07947 */ /* 0x000fea000383ffff */
.L_x_2424:
        /* <DEDUP_REMOVED lines=8> */
.L_x_2485:
[----:B------:R-:W-:Y:S05]  /*6470*/  BSYNC B0 ;  /* 0x0000000000007941 */ /* 0x000fea0003800000 */
.L_x_2484:
[----:B------:R-:W-:Y:S05]  /*6480*/  BRA `(.L_x_2486) ;  /* 0xffffffc000b07947 */ /* 0x000fea000383ffff */
.L_x_2425:
        /* <DEDUP_REMOVED lines=8> */
.L_x_2488:
[----:B------:R-:W-:Y:S05]  /*6510*/  BSYNC B0 ;  /* 0x0000000000007941 */ /* 0x000fea0003800000 */
.L_x_2487:
        /* <DEDUP_REMOVED lines=9> */
.L_x_2489:
[----:B------:R-:W-:Y:S01]  /*65b0*/  HFMA2 R87, -RZ, RZ, 0, 0 ;  /* 0x00000000ff577431 */ /* 0x000fe200000001ff */
[----:B------:R-:W-:-:S07]  /*65c0*/  MOV R86, 0x1f ;  /* 0x0000001f00567802 */ /* 0x000fce0000000f00 */
[----:B------:R-:W-:Y:S05]  /*65d0*/  WARPSYNC.COLLECTIVE R155, `(.L_x_2490) ;  /* 0x000000009b087348 */ /* 0x000fea0003c00000 */
[----:B------:R0:W1:Y:S02]  /*65e0*/  SHFL.IDX P2, R156, R154, R87, R86 ;  /* 0x000000579a9c7389 */ /* 0x0000640000040056 */
[----:B01----:R-:W-:Y:S05]  /*65f0*/  ENDCOLLECTIVE ;  /* 0x000000000000791b */ /* 0x003fea0003800000 */
.L_x_2490:
[----:B------:R-:W-:Y:S02]  /*6600*/  MOV R157, R163 ;  /* 0x000000a3009d7202 */ /* 0x000fe40000000f00 */
[----:B------:R-:W-:Y:S02]  /*6610*/  MOV R154, R47 ;  /* 0x0000002f009a7202 */ /* 0x000fe40000000f00 */
[----:B------:R-:W-:-:S07]  /*6620*/  MOV R46, R156 ;  /* 0x0000009c002e7202 */ /* 0x000fce0000000f00 */
[----:B------:R-:W-:Y:S05]  /*6630*/  WARPSYNC.COLLECTIVE R155, `(.L_x_2491) ;  /* 0x000000009b087348 */ /* 0x000fea0003c00000 */
[----:B------:R0:W1:Y:S02]  /*6640*/  SHFL.IDX P2, R156, R154, R87, R86 ;  /* 0x000000579a9c7389 */ /* 0x0000640000040056 */
[----:B01----:R-:W-:Y:S05]  /*6650*/  ENDCOLLECTIVE ;  /* 0x000000000000791b */ /* 0x003fea0003800000 */
.L_x_2491:
[----:B------:R-:W-:Y:S01]  /*6660*/  MOV R47, R156 ;  /* 0x0000009c002f7202 */ /* 0x000fe20000000f00 */
[----:B------:R-:W-:Y:S06]  /*6670*/  BRA `(.L_x_2492) ;  /* 0xffffffc0004c7947 */ /* 0x000fec000383ffff */
.L_x_2427:
[----:B------:R-:W-:Y:S01]  /*6680*/  HFMA2 R86, -RZ, RZ, 0, 5.9604644775390625e-08 ;  /* 0x00000001ff567431 */ /* 0x000fe200000001ff */
[----:B------:R-:W-:Y:S02]  /*6690*/  MOV R156, R162 ;  /* 0x000000a2009c7202 */ /* 0x000fe40000000f00 */
[----:B------:R-:W-:Y:S02]  /*66a0*/  MOV R87, 0x1f ;  /* 0x0000001f00577802 */ /* 0x000fe40000000f00 */
[----:B------:R-:W-:Y:S02]  /*66b0*/  MOV R155, 0xffffffff ;  /* 0xffffffff009b7802 */ /* 0x000fe40000000f00 */
[C---:B------:R-:W-:Y:S02]  /*66c0*/  ISETP.GT.U32.AND P4, PT, R157.reuse, 0x1b, PT ;  /* 0x0000001b9d00780c */ /* 0x040fe40003f84070 */
[----:B------:R-:W-:-:S13]  /*66d0*/  ISETP.GT.U32.AND P5, PT, R157, 0x17, PT ;  /* 0x000000179d00780c */ /* 0x000fda0003fa4070 */
[----:B-1----:R-:W-:Y:S05]  /*66e0*/  WARPSYNC.COLLECTIVE R155, `(.L_x_2493) ;  /* 0x000000009b087348 */ /* 0x002fea0003c00000 */
[----:B------:R0:W2:Y:S02]  /*66f0*/  SHFL.DOWN P2, R154, R156, R86, R87 ;  /* 0x080000569c9a7389 */ /* 0x0000a40000040057 */
[----:B012---:R-:W-:Y:S05]  /*6700*/  ENDCOLLECTIVE ;  /* 0x000000000000791b */ /* 0x007fea0003800000 */
.L_x_2493:
[----:B------:R-:W-:Y:S02]  /*6710*/  ISETP.GT.U32.AND P6, PT, R157, 0xf, PT ;  /* 0x0000000f9d00780c */ /* 0x000fe40003fc4070 */
[----:B------:R-:W-:Y:S02]  /*6720*/  MOV R156, R163 ;  /* 0x000000a3009c7202 */ /* 0x000fe40000000f00 */
[----:B------:R-:W-:-:S09]  /*6730*/  MOV R153, R154 ;  /* 0x0000009a00997202 */ /* 0x000fd20000000f00 */
[----:B------:R-:W-:Y:S05]  /*6740*/  WARPSYNC.COLLECTIVE R155, `(.L_x_2494) ;  /* 0x000000009b087348 */ /* 0x000fea0003c00000 */
[----:B------:R0:W1:Y:S02]  /*6750*/  SHFL.DOWN P2, R154, R156, R86, R87 ;  /* 0x080000569c9a7389 */ /* 0x0000640000040057 */
[----:B01----:R-:W-:Y:S05]  /*6760*/  ENDCOLLECTIVE ;  /* 0x000000000000791b */ /* 0x003fea0003800000 */
.L_x_2494:
[----:B------:R-:W-:Y:S01]  /*6770*/  @P3 FMUL.FTZ R153, R153, R162 ;  /* 0x000000a299993220 */ /* 0x000fe20000410000 */
        /* <DEDUP_REMOVED lines=10> */
.L_x_2495:
[----:B------:R-:W-:Y:S02]  /*6820*/  MOV R156, R163 ;  /* 0x000000a3009c7202 */ /* 0x000fe40000000f00 */
[----:B------:R-:W-:-:S07]  /*6830*/  MOV R153, R154 ;  /* 0x0000009a00997202 */ /* 0x000fce0000000f00 */
[----:B------:R-:W-:Y:S05]  /*6840*/  WARPSYNC.COLLECTIVE R155, `(.L_x_2496) ;  /* 0x000000009b087348 */ /* 0x000fea0003c00000 */
[----:B------:R0:W1:Y:S02]  /*6850*/  SHFL.DOWN P2, R154, R156, R86, R87 ;  /* 0x080000569c9a7389 */ /* 0x0000640000040057 */
[----:B01----:R-:W-:Y:S05]  /*6860*/  ENDCOLLECTIVE ;  /* 0x000000000000791b */ /* 0x003fea0003800000 */
.L_x_2496:
[----:B------:R-:W-:Y:S01]  /*6870*/  @!P3 FMUL.FTZ R153, R162, R153 ;  /* 0x00000099a299b220 */ /* 0x000fe20000410000 */
[----:B------:R-:W-:-:S05]  /*6880*/  MOV R86, R154 ;  /* 0x0000009a00567202 */ /* 0x000fca0000000f00 */
[----:B------:R-:W-:Y:S01]  /*6890*/  @!P3 FFMA.FTZ R86, R162, R86, R163 ;  /* 0x00000056a256b223 */ /* 0x000fe200000100a3 */
[----:B------:R-:W-:-:S04]  /*68a0*/  @!P3 MOV R162, R153 ;  /* 0x0000009900a2b202 */ /* 0x000fc80000000f00 */
[----:B------:R-:W-:Y:S01]  /*68b0*/  @!P3 MOV R163, R86 ;  /* 0x0000005600a3b202 */ /* 0x000fe20000000f00 */
[----:B------:R-:W-:Y:S01]  /*68c0*/  HFMA2 R86, -RZ, RZ, 0, 2.384185791015625e-07 ;  /* 0x00000004ff567431 */ /* 0x000fe200000001ff */
[----:B------:R-:W-:-:S07]  /*68d0*/  MOV R156, R162 ;  /* 0x000000a2009c7202 */ /* 0x000fce0000000f00 */
[----:B------:R-:W-:Y:S05]  /*68e0*/  WARPSYNC.COLLECTIVE R155, `(.L_x_2497) ;  /* 0x000000009b087348 */ /* 0x000fea0003c00000 */
[----:B------:R0:W1:Y:S02]  /*68f0*/  SHFL.DOWN P2, R154, R156, R86, R87 ;  /* 0x080000569c9a7389 */ /* 0x0000640000040057 */
[----:B01----:R-:W-:Y:S05]  /*6900*/  ENDCOLLECTIVE ;  /* 0x000000000000791b */ /* 0x003fea0003800000 */
.L_x_2497:
[----:B------:R-:W-:Y:S02]  /*6910*/  MOV R156, R163 ;  /* 0x000000a3009c7202 */ /* 0x000fe40000000f00 */
[----:B------:R-:W-:-:S07]  /*6920*/  MOV R153, R154 ;  /* 0x0000009a00997202 */ /* 0x000fce0000000f00 */
[----:B------:R-:W-:Y:S05]  /*6930*/  WARPSYNC.COLLECTIVE R155, `(.L_x_2498) ;  /* 0x000000009b087348 */ /* 0x000fea0003c00000 */
[----:B------:R0:W1:Y:S02]  /*6940*/  SHFL.DOWN P2, R154, R156, R86, R87 ;  /* 0x080000569c9a7389 */ /* 0x0000640000040057 */
[----:B01----:R-:W-:Y:S05]  /*6950*/  ENDCOLLECTIVE ;  /* 0x000000000000791b */ /* 0x003fea0003800000 */
.L_x_2498:
[----:B------:R-:W-:Y:S01]  /*6960*/  @!P4 FMUL.FTZ R153, R162, R153 ;  /* 0x00000099a299c220 */ /* 0x000fe20000410000 */
[----:B------:R-:W-:-:S05]  /*6970*/  MOV R86, R154 ;  /* 0x0000009a00567202 */ /* 0x000fca0000000f00 */
[----:B------:R-:W-:Y:S01]  /*6980*/  @!P4 FFMA.FTZ R86, R162, R86, R163 ;  /* 0x00000056a256c223 */ /* 0x000fe200000100a3 */
[----:B------:R-:W-:-:S04]  /*6990*/  @!P4 MOV R162, R153 ;  /* 0x0000009900a2c202 */ /* 0x000fc80000000f00 */
[----:B------:R-:W-:Y:S01]  /*69a0*/  @!P4 MOV R163, R86 ;  /* 0x0000005600a3c202 */ /* 0x000fe20000000f00 */
[----:B------:R-:W-:Y:S01]  /*69b0*/  HFMA2 R86, -RZ, RZ, 0, 4.76837158203125e-07 ;  /* 0x00000008ff567431 */ /* 0x000fe200000001ff */
[----:B------:R-:W-:-:S07]  /*69c0*/  MOV R156, R162 ;  /* 0x000000a2009c7202 */ /* 0x000fce0000000f00 */
[----:B------:R-:W-:Y:S05]  /*69d0*/  WARPSYNC.COLLECTIVE R155, `(.L_x_2499) ;  /* 0x000000009b087348 */ /* 0x000fea0003c00000 */
[----:B------:R0:W1:Y:S02]  /*69e0*/  SHFL.DOWN P2, R154, R156, R86, R87 ;  /* 0x080000569c9a7389 */ /* 0x0000640000040057 */
[----:B01----:R-:W-:Y:S05]  /*69f0*/  ENDCOLLECTIVE ;  /* 0x000000000000791b */ /* 0x003fea0003800000 */
.L_x_2499:
[----:B------:R-:W-:Y:S02]  /*6a00*/  MOV R156, R163 ;  /* 0x000000a3009c7202 */ /* 0x000fe40000000f00 */
[----:B------:R-:W-:-:S07]  /*6a10*/  MOV R153, R154 ;  /* 0x0000009a00997202 */ /* 0x000fce0000000f00 */
[----:B------:R-:W-:Y:S05]  /*6a20*/  WARPSYNC.COLLECTIVE R155, `(.L_x_2500) ;  /* 0x000000009b087348 */ /* 0x000fea0003c00000 */
[----:B------:R0:W1:Y:S02]  /*6a30*/  SHFL.DOWN P2, R154, R156, R86, R87 ;  /* 0x080000569c9a7389 */ /* 0x0000640000040057 */
[----:B01----:R-:W-:Y:S05]  /*6a40*/  ENDCOLLECTIVE ;  /* 0x000000000000791b */ /* 0x003fea0003800000 */
.L_x_2500:
[----:B------:R-:W-:Y:S01]  /*6a50*/  @!P5 FMUL.FTZ R153, R162, R153 ;  /* 0x00000099a299d220 */ /* 0x000fe20000410000 */
[----:B------:R-:W-:-:S05]  /*6a60*/  MOV R86, R154 ;  /* 0x0000009a00567202 */ /* 0x000fca0000000f00 */
[----:B------:R-:W-:Y:S01]  /*6a70*/  @!P5 FFMA.FTZ R86, R162, R86, R163 ;  /* 0x00000056a256d223 */ /* 0x000fe200000100a3 */
[----:B------:R-:W-:-:S04]  /*6a80*/  @!P5 MOV R162, R153 ;  /* 0x0000009900a2d202 */ /* 0x000fc80000000f00 */
[----:B------:R-:W-:Y:S01]  /*6a90*/  @!P5 MOV R163, R86 ;  /* 0x0000005600a3d202 */ /* 0x000fe20000000f00 */
[----:B------:R-:W-:Y:S01]  /*6aa0*/  HFMA2 R86, -RZ, RZ, 0, 9.5367431640625e-07 ;  /* 0x00000010ff567431 */ /* 0x000fe200000001ff */
[----:B------:R-:W-:-:S07]  /*6ab0*/  MOV R156, R162 ;  /* 0x000000a2009c7202 */ /* 0x000fce0000000f00 */
[----:B------:R-:W-:Y:S05]  /*6ac0*/  WARPSYNC.COLLECTIVE R155, `(.L_x_2501) ;  /* 0x000000009b087348 */ /* 0x000fea0003c00000 */
[----:B------:R0:W1:Y:S02]  /*6ad0*/  SHFL.DOWN P2, R154, R156, R86, R87 ;  /* 0x080000569c9a7389 */ /* 0x0000640000040057 */
[----:B01----:R-:W-:Y:S05]  /*6ae0*/  ENDCOLLECTIVE ;  /* 0x000000000000791b */ /* 0x003fea0003800000 */
.L_x_2501:
[----:B------:R-:W-:Y:S02]  /*6af0*/  MOV R156, R163 ;  /* 0x000000a3009c7202 */ /* 0x000fe40000000f00 */
[----:B------:R-:W-:-:S07]  /*6b00*/  MOV R153, R154 ;  /* 0x0000009a00997202 */ /* 0x000fce0000000f00 */
[----:B------:R-:W-:Y:S05]  /*6b10*/  WARPSYNC.COLLECTIVE R155, `(.L_x_2502) ;  /* 0x000000009b087348 */ /* 0x000fea0003c00000 */
[----:B------:R0:W1:Y:S02]  /*6b20*/  SHFL.DOWN P2, R154, R156, R86, R87 ;  /* 0x080000569c9a7389 */ /* 0x0000640000040057 */
[----:B01----:R-:W-:Y:S05]  /*6b30*/  ENDCOLLECTIVE ;  /* 0x000000000000791b */ /* 0x003fea0003800000 */
.L_x_2502:
[----:B------:R-:W-:Y:S01]  /*6b40*/  @!P6 FMUL.FTZ R153, R162, R153 ;  /* 0x00000099a299e220 */ /* 0x000fe20000410000 */
[----:B------:R-:W-:Y:S01]  /*6b50*/  HFMA2 R87, -RZ, RZ, 0, 0 ;  /* 0x00000000ff577431 */ /* 0x000fe200000001ff */
[----:B------:R-:W-:-:S05]  /*6b60*/  MOV R86, R154 ;  /* 0x0000009a00567202 */ /* 0x000fca0000000f00 */
[----:B------:R-:W-:Y:S01]  /*6b70*/  @!P6 FFMA.FTZ R86, R162, R86, R163 ;  /* 0x00000056a256e223 */ /* 0x000fe200000100a3 */
[----:B------:R-:W-:-:S04]  /*6b80*/  @!P6 MOV R162, R153 ;  /* 0x0000009900a2e202 */ /* 0x000fc80000000f00 */
[----:B------:R-:W-:Y:S02]  /*6b90*/  @!P6 MOV R163, R86 ;  /* 0x0000005600a3e202 */ /* 0x000fe40000000f00 */
[----:B------:R-:W-:Y:S02]  /*6ba0*/  MOV R154, R162 ;  /* 0x000000a2009a7202 */ /* 0x000fe40000000f00 */
[----:B------:R-:W-:-:S07]  /*6bb0*/  MOV R86, 0x1f ;  /* 0x0000001f00567802 */ /* 0x000fce0000000f00 */
[----:B------:R-:W-:Y:S05]  /*6bc0*/  WARPSYNC.COLLECTIVE R155, `(.L_x_2503) ;  /* 0x000000009b087348 */ /* 0x000fea0003c00000 */
[----:B------:R0:W1:Y:S02]  /*6bd0*/  SHFL.IDX P2, R156, R154, R87, R86 ;  /* 0x000000579a9c7389 */ /* 0x0000640000040056 */
[----:B01----:R-:W-:Y:S05]  /*6be0*/  ENDCOLLECTIVE ;  /* 0x000000000000791b */ /* 0x003fea0003800000 */
.L_x_2503:
[----:B------:R-:W-:Y:S02]  /*6bf0*/  MOV R154, R163 ;  /* 0x000000a3009a7202 */ /* 0x000fe40000000f00 */
[----:B------:R-:W-:-:S07]  /*6c00*/  MOV R157, R156 ;  /* 0x0000009c009d7202 */ /* 0x000fce0000000f00 */
[----:B------:R-:W-:Y:S05]  /*6c10*/  WARPSYNC.COLLECTIVE R155, `(.L_x_2504) ;  /* 0x000000009b087348 */ /* 0x000fea0003c00000 */
[----:B------:R0:W1:Y:S02]  /*6c20*/  SHFL.IDX P2, R156, R154, R87, R86 ;  /* 0x000000579a9c7389 */ /* 0x0000640000040056 */
[----:B01----:R-:W-:Y:S05]  /*6c30*/  ENDCOLLECTIVE ;  /* 0x000000000000791b */ /* 0x003fea0003800000 */
.L_x_2504:
[----:B------:R-:W-:Y:S01]  /*6c40*/  HFMA2 R86, -RZ, RZ, 0, 5.9604644775390625e-08 ;  /* 0x00000001ff567431 */ /* 0x000fe200000001ff */
[----:B------:R-:W-:Y:S02]  /*6c50*/  MOV R87, 0x1f ;  /* 0x0000001f00577802 */ /* 0x000fe40000000f00 */
[----:B------:R-:W-:Y:S02]  /*6c60*/  MOV R153, R156 ;  /* 0x0000009c00997202 */ /* 0x000fe40000000f00 */
[----:B------:R-:W-:-:S03]  /*6c70*/  MOV R156, R162 ;  /* 0x000000a2009c7202 */ /* 0x000fc60000000f00 */
[-C--:B------:R-:W-:Y:S01]  /*6c80*/  FFMA.FTZ R153, R47, R157.reuse, R153 ;  /* 0x0000009d2f997223 */ /* 0x080fe20000010099 */
[----:B------:R-:W-:-:S07]  /*6c90*/  FMUL.FTZ R157, R46, R157 ;  /* 0x0000009d2e9d7220 */ /* 0x000fce0000410000 */
[----:B------:R-:W-:Y:S05]  /*6ca0*/  WARPSYNC.COLLECTIVE R155, `(.L_x_2505) ;  /* 0x000000009b087348 */ /* 0x000fea0003c00000 */
[----:B------:R0:W1:Y:S02]  /*6cb0*/  SHFL.DOWN P2, R154, R156, R86, R87 ;  /* 0x080000569c9a7389 */ /* 0x0000640000040057 */
[----:B01----:R-:W-:Y:S05]  /*6cc0*/  ENDCOLLECTIVE ;  /* 0x000000000000791b */ /* 0x003fea0003800000 */
.L_x_2505:
[----:B------:R-:W-:Y:S02]  /*6cd0*/  MOV R156, R163 ;  /* 0x000000a3009c7202 */ /* 0x000fe40000000f00 */
[----:B------:R-:W-:-:S07]  /*6ce0*/  MOV R162, R154 ;  /* 0x0000009a00a27202 */ /* 0x000fce0000000f00 */
[----:B------:R-:W-:Y:S05]  /*6cf0*/  WARPSYNC.COLLECTIVE R155, `(.L_x_2506) ;  /* 0x000000009b087348 */ /* 0x000fea0003c00000 */
[----:B------:R0:W1:Y:S02]  /*6d00*/  SHFL.DOWN P2, R154, R156, R86, R87 ;  /* 0x080000569c9a7389 */ /* 0x0000640000040057 */
[----:B01----:R-:W-:Y:S05]  /*6d10*/  ENDCOLLECTIVE ;  /* 0x000000000000791b */ /* 0x003fea0003800000 */
.L_x_2506:
[----:B------:R-:W-:Y:S01]  /*6d20*/  HFMA2 R87, -RZ, RZ, 0, 0 ;  /* 0x00000000ff577431 */ /* 0x000fe200000001ff */
[----:B------:R-:W-:Y:S02]  /*6d30*/  MOV R86, 0x1f ;  /* 0x0000001f00567802 */ /* 0x000fe40000000f00 */
[----:B------:R-:W-:Y:S02]  /*6d40*/  MOV R163, R154 ;  /* 0x0000009a00a37202 */ /* 0x000fe40000000f00 */
[----:B------:R-:W-:-:S07]  /*6d50*/  MOV R154, R46 ;  /* 0x0000002e009a7202 */ /* 0x000fce0000000f00 */
[----:B------:R-:W-:Y:S05]  /*6d60*/  WARPSYNC.COLLECTIVE R155, `(.L_x_2507) ;  /* 0x000000009b087348 */ /* 0x000fea0003c00000 */
[----:B------:R0:W1:Y:S02]  /*6d70*/  SHFL.IDX P2, R156, R154, R87, R86 ;  /* 0x000000579a9c7389 */ /* 0x0000640000040056 */
[----:B01----:R-:W-:Y:S05]  /*6d80*/  ENDCOLLECTIVE ;  /* 0x000000000000791b */ /* 0x003fea0003800000 */
.L_x_2507:
[----:B------:R-:W-:Y:S02]  /*6d90*/  MOV R154, R47 ;  /* 0x0000002f009a7202 */ /* 0x000fe40000000f00 */
[----:B------:R-:W-:-:S07]  /*6da0*/  MOV R46, R156 ;  /* 0x0000009c002e7202 */ /* 0x000fce0000000f00 */
[----:B------:R-:W-:Y:S05]  /*6db0*/  WARPSYNC.COLLECTIVE R155, `(.L_x_2508) ;  /* 0x000000009b087348 */ /* 0x000fea0003c00000 */
[----:B------:R0:W1:Y:S02]  /*6dc0*/  SHFL.IDX P2, R156, R154, R87, R86 ;  /* 0x000000579a9c7389 */ /* 0x0000640000040056 */
[----:B01----:R-:W-:Y:S05]  /*6dd0*/  ENDCOLLECTIVE ;  /* 0x000000000000791b */ /* 0x003fea0003800000 */
.L_x_2508:
[----:B------:R-:W-:Y:S02]  /*6de0*/  MOV R47, R156 ;  /* 0x0000009c002f7202 */ /* 0x000fe40000000f00 */
[----:B------:R-:W-:Y:S01]  /*6df0*/  ISETP.NE.AND P2, PT, R67, 0x1f, PT ;  /* 0x0000001f4300780c */ /* 0x000fe20003f45270 */
[----:B------:R-:W-:-:S12]  /*6e00*/  BRA `(.L_x_2509) ;  /* 0xffffffc000887947 */ /* 0x000fd8000383ffff */
.L_x_2510:
        /* <DEDUP_REMOVED lines=15> */
.L_x_10432:


//--------------------- .text._Z25selective_scan_bwd_kernelI32Selective_Scan_bwd_kernel_traitsILi128ELi16ELb1ELb1ELb0ELb0ELb1EN3c108BFloat16EfEEv12SSMParamsBwd --------------------------
	.section	.text._Z25selective_scan_bwd_kernelI32Selective_Scan_bwd_kernel_traitsILi128ELi16ELb1ELb1ELb0ELb0ELb1EN3c108BFloat16EfEEv12SSMParamsBwd,"ax",@progbits
	.align	128
        .global         _Z25selective_scan_bwd_kernelI32Selective_Scan_bwd_kernel_traitsILi128ELi16ELb1ELb1ELb0ELb0ELb1EN3c108BFloat16EfEEv12SSMParamsBwd
        .type           _Z25selective_scan_bwd_kernelI32Selective_Scan_bwd_kernel_traitsILi128ELi16ELb1ELb1ELb0ELb0ELb1EN3c108BFloat16EfEEv12SSMParamsBwd,@function
        .size           _Z25selective_scan_bwd_kernelI32Selective_Scan_bwd_kernel_traitsILi128ELi16ELb1ELb1ELb0ELb0ELb1EN3c108BFloat16EfEEv12SSMParamsBwd,(.L_x_10433 - _Z25selective_scan_bwd_kernelI32Selective_Scan_bwd_kernel_traitsILi128ELi16ELb1ELb1ELb0ELb0ELb1EN3c108BFloat16EfEEv12SSMParamsBwd)
        .other          _Z25selective_scan_bwd_kernelI32Selective_Scan_bwd_kernel_traitsILi128ELi16ELb1ELb1ELb0ELb0ELb1EN3c108BFloat16EfEEv12SSMParamsBwd,@"STO_CUDA_ENTRY STV_DEFAULT"
_Z25selective_scan_bwd_kernelI32Selective_Scan_bwd_kernel_traitsILi128ELi16ELb1ELb1ELb0ELb0ELb1EN3c108BFloat16EfEEv12SSMParamsBwd:
.text._Z25selective_scan_bwd_kernelI32Selective_Scan_bwd_kernel_traitsILi128ELi16ELb1ELb1ELb0ELb0ELb1EN3c108BFloat16EfEEv12SSMParamsBwd:
        /* <DEDUP_REMOVED lines=28> */
[----:B---3--:R3:W2:Y:S04]  /*01c0*/  @P0 LDG.E R3, desc[UR28][R2.64] ;  /* 0x0000001c02030981 */ /* 0x0086a8000c1e1900 */
[----:B------:R-:W2:Y:S01]  /*01d0*/  @P1 LDG.E R4, desc[UR28][R4.64] ;  /* 0x0000001c04041981 */ /* 0x000ea2000c1e1900 */
        /* <DEDUP_REMOVED lines=24> */
[----:B---3--:R-:W-:-:S02]  /*0360*/  IADD3 R2, PT, PT, R0, 0xffffffe, RZ ;  /* 0x0ffffffe00027810 */ /* 0x008fc40007ffe0ff */
[----:B------:R-:W-:-:S04]  /*0370*/  MOV R0, UR10 ;  /* 0x0000000a00007c02 */ /* 0x000fc80008000f00 */
[----:B------:R-:W1:Y:S01]  /*0380*/  F2I.FTZ.U32.TRUNC.NTZ R2, R2 ;  /* 0x0000000200027305 */ /* 0x000e62000021f000 */
[----:B------:R-:W-:-:S04]  /*0390*/  IABS R0, R0 ;  /* 0x0000000000007213 */ /* 0x000fc80000000000 */
[----:B------:R-:W-:Y:S02]  /*03a0*/  R2UR UR26, R0 ;  /* 0x00000000001a72ca */ /* 0x000fe400000e0000 */
[----:B-1----:R-:W-:-:S13]  /*03b0*/  R2UR UR5, R2 ;  /* 0x00000000020572ca */ /* 0x002fda00000e0000 */
[----:B------:R-:W-:-:S04]  /*03c0*/  UIADD3 UR9, UPT, UPT, URZ, -UR5, URZ ;  /* 0x80000005ff097290 */ /* 0x000fc8000fffe0ff */
[----:B------:R-:W-:-:S04]  /*03d0*/  UIMAD UR9, UR9, UR34, URZ ;  /* 0x00000022090972a4 */ /* 0x000fc8000f8e02ff */
[----:B------:R-:W-:Y:S02]  /*03e0*/  UIMAD.WIDE.U32 UR4, UR5, UR9, UR4 ;  /* 0x00000009050472a5 */ /* 0x000fe4000f8e0004 */
[----:B------:R-:W-:Y:S02]  /*03f0*/  ULEA UR9, UP3, UR19, UR14, 0x1 ;  /* 0x0000000e13097291 */ /* 0x000fe4000f8608ff */
[----:B------:R-:W-:Y:S02]  /*0400*/  UIMAD.WIDE.U32 UR4, UR5, UR26, URZ ;  /* 0x0000001a050472a5 */ /* 0x000fe4000f8e00ff */
[----:B------:R-:W-:Y:S02]  /*0410*/  ULEA.HI.X UR19, UR19, UR15, UR11, 0x1, UP3 ;  /* 0x0000000f13137291 */ /* 0x000fe400098f0c0b */
[----:B------:R-:W-:Y:S02]  /*0420*/  UIADD3.X UR14, UPT, UPT, UR16, UR25, URZ, UP0, !UPT ;  /* 0x00000019100e7290 */ /* 0x000fe400087fe4ff */
[----:B--2---:R-:W-:Y:S01]  /*0430*/  UISETP.NE.U32.AND UP0, UPT, UR30, URZ, UPT ;  /* 0x000000ff1e00728c */ /* 0x004fe2000bf05070 */
[----:B------:R-:W-:Y:S01]  /*0440*/  UMOV UR11, UR5 ;  /* 0x00000005000b7c82 */ /* 0x000fe20008000000 */
[----:B------:R-:W-:-:S02]  /*0450*/  UIMAD.WIDE.U32 UR4, UR8, UR20, URZ ;  /* 0x00000014080472a5 */ /* 0x000fc4000f8e00ff */
[----:B------:R-:W-:Y:S02]  /*0460*/  UIADD3 UR15, UPT, UPT, -UR11, URZ, URZ ;  /* 0x000000ff0b0f7290 */ /* 0x000fe4000fffe1ff */
[----:B------:R-:W-:Y:S02]  /*0470*/  UIMAD UR5, UR8, UR21, UR5 ;  /* 0x00000015080572a4 */ /* 0x000fe4000f8e0205 */
[----:B------:R-:W-:Y:S02]  /*0480*/  UIMAD UR15, UR34, UR15, UR26 ;  /* 0x0000000f220f72a4 */ /* 0x000fe4000f8e021a */
[----:B------:R-:W-:Y:S02]  /*0490*/  ULEA.HI.X UR14, UR23, UR13, UR14, 0x1, UP1 ;  /* 0x0000000d170e7291 */ /* 0x000fe400088f0c0e */
[----:B------:R-:W-:Y:S02]  /*04a0*/  UISETP.GT.U32.AND UP2, UPT, UR34, UR15, UPT ;  /* 0x0000000f2200728c */ /* 0x000fe4000bf44070 */
[----:B------:R-:W-:-:S02]  /*04b0*/  UIMAD.WIDE.U32 UR12, UR10, UR32, UR4 ;  /* 0x000000200a0c72a5 */ /* 0x000fc4000f8e0004 */
[----:B-----5:R-:W-:Y:S02]  /*04c0*/  UIMAD.WIDE.U32 UR20, UR8, UR6, URZ ;  /* 0x00000006081472a5 */ /* 0x020fe4000f8e00ff */
        /* <DEDUP_REMOVED lines=17> */
[----:B-1----:R-:W-:Y:S02]  /*05e0*/  ULEA UR22, UP1, UR12, UR6, 0x1 ;  /* 0x000000060c167291 */ /* 0x002fe4000f8208ff */
[----:B------:R-:W-:Y:S01]  /*05f0*/  USHF.R.S32.HI UR6, URZ, 0x1f, UR11 ;  /* 0x0000001fff067899 */ /* 0x000fe2000801140b */
[----:B------:R-:W1:Y:S03]  /*0600*/  @UP0 LDCU UR25, c[0x0][0x38c] ;  /* 0x00007180ff1907ac */ /* 0x000e660008000800 */
[----:B--2---:R-:W-:Y:S01]  /*0610*/  UIMAD UR6, UR6, UR30, URZ ;  /* 0x0000001e060672a4 */ /* 0x004fe2000f8e02ff */
[----:B------:R-:W2:Y:S01]  /*0620*/  @UP0 LDCU.64 UR26, c[0x0][0x480] ;  /* 0x00009000ff1a07ac */ /* 0x000ea20008000a00 */
[----:B------:R-:W-:Y:S02]  /*0630*/  UIADD3.X UR23, UPT, UPT, UR16, UR23, URZ, UP2, !UPT ;  /* 0x0000001710177290 */ /* 0x000fe400097fe4ff */
[----:B------:R-:W-:-:S02]  /*0640*/  UIMAD.WIDE.U32 UR20, UR11, UR30, UR20 ;  /* 0x0000001e0b1472a5 */ /* 0x000fc4000f8e0014 */
[----:B------:R-:W-:Y:S02]  /*0650*/  UIMAD UR13, UR11, UR31, UR6 ;  /* 0x0000001f0b0d72a4 */ /* 0x000fe4000f8e0206 */
[----:B---3--:R-:W-:Y:S02]  /*0660*/  @UP0 UIMAD UR8, UR8, UR15, UR10 ;  /* 0x0000000f080802a4 */ /* 0x008fe4000f8e020a */
[----:B------:R-:W-:Y:S02]  /*0670*/  ULEA.HI.X UR23, UR12, UR7, UR23, 0x1, UP1 ;  /* 0x000000070c177291 */ /* 0x000fe400088f0c17 */
        /* <DEDUP_REMOVED lines=23> */
[----:B------:R-:W3:Y:S01]  /*07f0*/  LDCU UR12, c[0x0][0x394] ;  /* 0x00007280ff0c77ac */ /* 0x000ee20008000800 */
[----:B------:R2:W-:Y:S01]  /*0800*/  STL [R1+0x48], RZ ;  /* 0x000048ff01007387 */ /* 0x0005e20000100800 */
[----:B------:R-:W-:Y:S01]  /*0810*/  UMOV UR15, UR9 ;  /* 0x00000009000f7c82 */ /* 0x000fe20008000000 */
[----:B------:R-:W-:Y:S01]  /*0820*/  UMOV UR16, UR22 ;  /* 0x0000001600107c82 */ /* 0x000fe20008000000 */
[----:B------:R-:W-:Y:S01]  /*0830*/  UMOV UR20, UR23 ;  /* 0x0000001700147c82 */ /* 0x000fe20008000000 */
[----:B------:R-:W-:Y:S01]  /*0840*/  UMOV UR18, UR21 ;  /* 0x0000001500127c82 */ /* 0x000fe20008000000 */
[----:B-1----:R-:W-:-:S06]  /*0850*/  ULEA UR8, UR10, UR8, 0x18 ;  /* 0x000000080a087291 */ /* 0x002fcc000f8ec0ff */
[----:B------:R-:W-:Y:S02]  /*0860*/  MOV R68, UR8 ;  /* 0x0000000800447c02 */ /* 0x000fe40008000f00 */
[C---:B0-----:R-:W-:Y:S02]  /*0870*/  SHF.L.U32 R2, R0.reuse, 0x1, RZ ;  /* 0x0000000100027819 */ /* 0x041fe400000006ff */
[----:B------:R-:W-:Y:S02]  /*0880*/  LOP3.LUT R40, R0, 0x1f, RZ, 0xc0, !PT ;  /* 0x0000001f00287812 */ /* 0x000fe400078ec0ff */
[----:B------:R-:W-:-:S04]  /*0890*/  LOP3.LUT R5, R2, 0x7c0, RZ, 0xc0, !PT ;  /* 0x000007c002057812 */ /* 0x000fc800078ec0ff */
[----:B--23--:R-:W-:-:S07]  /*08a0*/  LOP3.LUT R16, R5, R40, RZ, 0xfc, !PT ;  /* 0x0000002805107212 */ /* 0x00cfce00078efcff */
.L_x_2559:
[----:B------:R-:W-:Y:S01]  /*08b0*/  BAR.SYNC.DEFER_BLOCKING 0x0 ;  /* 0x0000000000007b1d */ /* 0x000fe20000010000 */
[----:B------:R-:W-:Y:S02]  /*08c0*/  MOV R2, UR13 ;  /* 0x0000000d00027c02 */ /* 0x000fe40008000f00 */
        /* <DEDUP_REMOVED lines=17> */
[----:B------:R-:W-:-:S04]  /*09e0*/  LEA R66, R5, R68, 0x4 ;  /* 0x0000004405427211 */ /* 0x000fc800078e20ff */
[----:B------:R-:W-:-:S03]  /*09f0*/  LEA R65, R4, R66, 0x4 ;  /* 0x0000004204417211 */ /* 0x000fc600078e20ff */
[----:B------:R-:W2:Y:S01]  /*0a00*/  LDC.64 R80, c[0x0][0x510] ;  /* 0x00014400ff507b82 */ /* 0x000ea20000000a00 */
[----:B---3--:R-:W-:Y:S04]  /*0a10*/  STS.128 [R66], R8 ;  /* 0x0000000842007388 */ /* 0x008fe80000000c00 */
[----:B-----5:R3:W-:Y:S01]  /*0a20*/  STS.128 [R66+0x200], R28 ;  /* 0x0002001c42007388 */ /* 0x0207e20000000c00 */
[----:B------:R-:W-:-:S03]  /*0a30*/  NOP ;  /* 0x0000000000007918 */ /* 0x000fc60000000000 */
[----:B------:R-:W-:Y:S04]  /*0a40*/  LDS.128 R12, [R65] ;  /* 0x00000000410c7984 */ /* 0x000fe80000000c00 */
[----:B------:R-:W-:Y:S01]  /*0a50*/  LDS.128 R20, [R65+0x10] ;  /* 0x0000100041147984 */ /* 0x000fe20000000c00 */
[----:B------:R-:W-:Y:S01]  /*0a60*/  BAR.SYNC.DEFER_BLOCKING 0x0 ;  /* 0x0000000000007b1d */ /* 0x000fe20000010000 */
[----:B------:R-:W-:-:S04]  /*0a70*/  IMAD.WIDE.U32 R24, R16, 0x10, R24 ;  /* 0x0000001010187825 */ /* 0x000fc800078e0018 */
[----:B------:R-:W-:-:S03]  /*0a80*/  HFMA2 R3, -RZ, RZ, 0, 0 ;  /* 0x00000000ff037431 */ /* 0x000fc600000001ff */
[----:B---3--:R-:W3:Y:S01]  /*0a90*/  LDC.64 R28, c[0x0][0x488] ;  /* 0x00012200ff1c7b82 */ /* 0x008ee20000000a00 */
[----:B------:R-:W5:Y:S04]  /*0aa0*/  LDG.E.128 R32, desc[UR28][R18.64] ;  /* 0x0000001c12207981 */ /* 0x000f68000c1e1d00 */
[----:B------:R1:W4:Y:S03]  /*0ab0*/  LDG.E.128 R36, desc[UR28][R18.64+0x200] ;  /* 0x0002001c12247981 */ /* 0x000326000c1e1d00 */
[----:B-1----:R-:W1:Y:S01]  /*0ac0*/  LDC.64 R18, c[0x0][0x410] ;  /* 0x00010400ff127b82 */ /* 0x002e620000000a00 */
[----:B-----5:R-:W-:Y:S04]  /*0ad0*/  STS.128 [R66], R32 ;  /* 0x0000002042007388 */ /* 0x020fe80000000c00 */
[----:B----4-:R4:W-:Y:S01]  /*0ae0*/  STS.128 [R66+0x200], R36 ;  /* 0x0002002442007388 */ /* 0x0109e20000000c00 */
[----:B------:R-:W-:-:S03]  /*0af0*/  NOP ;  /* 0x0000000000007918 */ /* 0x000fc60000000000 */
[----:B------:R-:W-:Y:S04]  /*0b00*/  LDS.128 R4, [R65] ;  /* 0x0000000041047984 */ /* 0x000fe80000000c00 */
[----:B------:R-:W-:Y:S01]  /*0b10*/  LDS.128 R8, [R65+0x10] ;  /* 0x0000100041087984 */ /* 0x000fe20000000c00 */
[----:B------:R-:W-:Y:S01]  /*0b20*/  BAR.SYNC.DEFER_BLOCKING 0x0 ;  /* 0x0000000000007b1d */ /* 0x000fe20000010000 */
[----:B------:R-:W-:Y:S01]  /*0b30*/  MOV R2, UR8 ;  /* 0x0000000800027c02 */ /* 0x000fe20008000f00 */
[----:B-1----:R-:W-:-:S06]  /*0b40*/  IMAD R17, R19, UR21, RZ ;  /* 0x0000001513117c24 */ /* 0x002fcc000f8e02ff */
[----:B----4-:R-:W1:Y:S01]  /*0b50*/  LDC.64 R38, c[0x0][0x478] ;  /* 0x00011e00ff267b82 */ /* 0x010e620000000a00 */
[----:B------:R-:W4:Y:S04]  /*0b60*/  LDG.E.128 R44, desc[UR28][R24.64] ;  /* 0x0000001c182c7981 */ /* 0x000f28000c1e1d00 */
[----:B------:R3:W5:Y:S01]  /*0b70*/  LDG.E.128 R48, desc[UR28][R24.64+0x200] ;  /* 0x0002001c18307981 */ /* 0x000762000c1e1d00 */
[----:B------:R-:W-:Y:S01]  /*0b80*/  IMAD.WIDE.U32 R18, R18, UR21, R2 ;  /* 0x0000001512127c25 */ /* 0x000fe2000f8e0002 */
[----:B------:R-:W0:Y:S04]  /*0b90*/  LDCU.64 UR8, c[0x0][0x490] ;  /* 0x00009200ff0877ac */ /* 0x000e280008000a00 */
[----:B------:R-:W-:-:S03]  /*0ba0*/  IADD3 R19, PT, PT, R19, R17, RZ ;  /* 0x0000001113137210 */ /* 0x000fc60007ffe0ff */
[----:B------:R-:W-:-:S04]  /*0bb0*/  IMAD.WIDE.U32 R18, R26, UR10, R18 ;  /* 0x0000000a1a127c25 */ /* 0x000fc8000f8e0012 */
[----:B------:R-:W-:Y:S01]  /*0bc0*/  IMAD R17, R27, UR10, R19 ;  /* 0x0000000a1b117c24 */ /* 0x000fe2000f8e0213 */
[C---:B---3--:R-:W-:Y:S01]  /*0bd0*/  LEA R24, P0, R18.reuse, R28, 0x1 ;  /* 0x0000001c12187211 */ /* 0x048fe200078008ff */
[----:B------:R-:W3:Y:S03]  /*0be0*/  LDC.64 R26, c[0x0][0x428] ;  /* 0x00010a00ff1a7b82 */ /* 0x000ee60000000a00 */
[----:B------:R-:W-:-:S03]  /*0bf0*/  LEA.HI.X R25, R18, R29, R17, 0x1, P0 ;  /* 0x0000001d12197211 */ /* 0x000fc600000f0c11 */
[----:B------:R-:W-:-:S03]  /*0c00*/  IMAD.WIDE.U32 R18, R16, 0x10, R24 ;  /* 0x0000001010127825 */ /* 0x000fc600078e0018 */
[----:B------:R-:W2:Y:S01]  /*0c10*/  LDC.64 R24, c[0x0][0x420] ;  /* 0x00010800ff187b82 */ /* 0x000ea20000000a00 */
[----:B----4-:R4:W-:Y:S04]  /*0c20*/  STS.128 [R66], R44 ;  /* 0x0000002c42007388 */ /* 0x0109e80000000c00 */
[----:B-----5:R-:W-:Y:S01]  /*0c30*/  STS.128 [R66+0x200], R48 ;  /* 0x0002003042007388 */ /* 0x020fe20000000c00 */
[----:B------:R-:W-:-:S03]  /*0c40*/  NOP ;  /* 0x0000000000007918 */ /* 0x000fc60000000000 */
[----:B------:R-:W-:Y:S04]  /*0c50*/  LDS.128 R28, [R65] ;  /* 0x00000000411c7984 */ /* 0x000fe80000000c00 */
[----:B------:R-:W5:Y:S01]  /*0c60*/  LDS.128 R32, [R65+0x10] ;  /* 0x0000100041207984 */ /* 0x000f620000000c00 */
[----:B------:R-:W-:Y:S06]  /*0c70*/  BAR.SYNC.DEFER_BLOCKING 0x0 ;  /* 0x0000000000007b1d */ /* 0x000fec0000010000 */
[----:B------:R-:W4:Y:S04]  /*0c80*/  LDG.E.128 R56, desc[UR28][R18.64] ;  /* 0x0000001c12387981 */ /* 0x000f28000c1e1d00 */
[----:B------:R-:W5:Y:S01]  /*0c90*/  LDG.E.128 R72, desc[UR28][R18.64+0x200] ;  /* 0x0002001c12487981 */ /* 0x000f62000c1e1d00 */
[----:B--2---:R-:W-:-:S02]  /*0ca0*/  IMAD R17, R25, UR21, RZ ;  /* 0x0000001519117c24 */ /* 0x004fc4000f8e02ff */
        /* <DEDUP_REMOVED lines=8> */
[----:B-----5:R-:W-:Y:S01]  /*0d30*/  STS.128 [R66+0x200], R72 ;  /* 0x0002004842007388 */ /* 0x020fe20000000c00 */
[----:B------:R-:W-:-:S03]  /*0d40*/  NOP ;  /* 0x0000000000007918 */ /* 0x000fc60000000000 */
[----:B------:R-:W1:Y:S04]  /*0d50*/  LDS.128 R52, [R65] ;  /* 0x0000000041347984 */ /* 0x000e680000000c00 */
[----:B------:R-:W2:Y:S01]  /*0d60*/  LDS.128 R24, [R65+0x10] ;  /* 0x0000100041187984 */ /* 0x000ea20000000c00 */
[----:B------:R-:W-:Y:S06]  /*0d70*/  BAR.SYNC.DEFER_BLOCKING 0x0 ;  /* 0x0000000000007b1d */ /* 0x000fec0000010000 */
[----:B------:R-:W3:Y:S04]  /*0d80*/  LDG.E.128 R44, desc[UR28][R38.64] ;  /* 0x0000001c262c7981 */ /* 0x000ee8000c1e1d00 */
[----:B------:R2:W4:Y:S01]  /*0d90*/  LDG.E.128 R60, desc[UR28][R38.64+0x200] ;  /* 0x0002001c263c7981 */ /* 0x000522000c1e1d00 */
[C---:B------:R-:W-:Y:S01]  /*0da0*/  PRMT R120, R32.reuse, 0x7632, R120 ;  /* 0x0000763220787816 */ /* 0x040fe20000000078 */
[----:B0-----:R-:W-:Y:S01]  /*0db0*/  UISETP.NE.U32.AND UP0, UPT, UR8, URZ, UPT ;  /* 0x000000ff0800728c */ /* 0x001fe2000bf05070 */
[----:B------:R-:W-:-:S02]  /*0dc0*/  SHF.L.U32 R103, R32, 0x10, RZ ;  /* 0x0000001020677819 */ /* 0x000fc400000006ff */
[----:B-1----:R-:W-:Y:S01]  /*0dd0*/  SHF.L.U32 R19, R53, 0x10, RZ ;  /* 0x0000001035137819 */ /* 0x002fe200000006ff */
[----:B------:R-:W-:Y:S01]  /*0de0*/  UISETP.NE.AND.EX UP0, UPT, UR9, URZ, UPT, UP0 ;  /* 0x000000ff0900728c */ /* 0x000fe2000bf05300 */
[----:B------:R-:W-:Y:S02]  /*0df0*/  SHF.L.U32 R36, R54, 0x10, RZ ;  /* 0x0000001036247819 */ /* 0x000fe400000006ff */
[----:B------:R-:W-:Y:S01]  /*0e00*/  SHF.L.U32 R18, R52, 0x10, RZ ;  /* 0x0000001034127819 */ /* 0x000fe200000006ff */
[----:B------:R-:W-:Y:S01]  /*0e10*/  FMUL.FTZ R41, R19, -1.4426950216293334961 ;  /* 0xbfb8aa3b13297820 */ /* 0x000fe20000410000 */
[----:B--2---:R-:W-:Y:S01]  /*0e20*/  SHF.L.U32 R38, R24, 0x10, RZ ;  /* 0x0000001018267819 */ /* 0x004fe200000006ff */
[----:B------:R-:W-:Y:S01]  /*0e30*/  FMUL.FTZ R42, R36, -1.4426950216293334961 ;  /* 0xbfb8aa3b242a7820 */ /* 0x000fe20000410000 */
[----:B------:R-:W-:Y:S01]  /*0e40*/  PRMT R50, R52, 0x7632, R50 ;  /* 0x0000763234327816 */ /* 0x000fe20000000032 */
[----:B------:R-:W0:Y:S01]  /*0e50*/  MUFU.EX2 R58, R41 ;  /* 0x00000029003a7308 */ /* 0x000e220000000800 */
[----:B------:R-:W-:Y:S01]  /*0e60*/  PRMT R52, R54, 0x7632, R52 ;  /* 0x0000763236347816 */ /* 0x000fe20000000034 */
[----:B------:R-:W-:Y:S01]  /*0e70*/  FMUL.FTZ R51, R38, -1.4426950216293334961 ;  /* 0xbfb8aa3b26337820 */ /* 0x000fe20000410000 */
[----:B------:R-:W-:Y:S01]  /*0e80*/  PRMT R54, R24, 0x7632, R54 ;  /* 0x0000763218367816 */ /* 0x000fe20000000036 */
[----:B------:R-:W-:Y:S01]  /*0e90*/  FMUL.FTZ R17, R18, -1.4426950216293334961 ;  /* 0xbfb8aa3b12117820 */ /* 0x000fe20000410000 */
[----:B------:R-:W-:-:S02]  /*0ea0*/  SHF.L.U32 R37, R55, 0x10, RZ ;  /* 0x0000001037257819 */ /* 0x000fc400000006ff */
[----:B------:R-:W-:Y:S01]  /*0eb0*/  SHF.L.U32 R54, R54, 0x10, RZ ;  /* 0x0000001036367819 */ /* 0x000fe200000006ff */
[----:B------:R1:W2:Y:S01]  /*0ec0*/  MUFU.EX2 R70, R51 ;  /* 0x0000003300467308 */ /* 0x0002a20000000800 */
[----:B------:R-:W-:Y:S01]  /*0ed0*/  SHF.L.U32 R39, R25, 0x10, RZ ;  /* 0x0000001019277819 */ /* 0x000fe200000006ff */
[----:B------:R-:W-:Y:S01]  /*0ee0*/  FMUL.FTZ R43, R37, -1.4426950216293334961 ;  /* 0xbfb8aa3b252b7820 */ /* 0x000fe20000410000 */
[C---:B------:R-:W-:Y:S02]  /*0ef0*/  SHF.L.U32 R49, R27.reuse, 0x10, RZ ;  /* 0x000000101b317819 */ /* 0x040fe400000006ff */
[----:B------:R-:W-:Y:S01]  /*0f00*/  PRMT R87, R27, 0x7632, R87 ;  /* 0x000076321b577816 */ /* 0x000fe20000000057 */
[----:B------:R-:W-:Y:S02]  /*0f10*/  IMAD R27, R79, UR21, RZ ;  /* 0x000000154f1b7c24 */ /* 0x000fe4000f8e02ff */
[----:B------:R-:W-:Y:S01]  /*0f20*/  FMUL.FTZ R56, R39, -1.4426950216293334961 ;  /* 0xbfb8aa3b27387820 */ /* 0x000fe20000410000 */
[----:B------:R-:W5:Y:S01]  /*0f30*/  MUFU.EX2 R59, R42 ;  /* 0x0000002a003b7308 */ /* 0x000f620000000800 */
[----:B-1----:R-:W-:Y:S01]  /*0f40*/  PRMT R51, R53, 0x7632, R51 ;  /* 0x0000763235337816 */ /* 0x002fe20000000033 */
[----:B0-----:R-:W-:Y:S01]  /*0f50*/  FADD.FTZ R86, R58, 1 ;  /* 0x3f8000003a567421 */ /* 0x001fe20000010000 */
[----:B------:R-:W-:Y:S01]  /*0f60*/  PRMT R53, R55, 0x7632, R53 ;  /* 0x0000763237357816 */ /* 0x000fe20000000035 */
[----:B------:R-:W-:Y:S01]  /*0f70*/  FMUL.FTZ R67, R49, -1.4426950216293334961 ;  /* 0xbfb8aa3b31437820 */ /* 0x000fe20000410000 */
[----:B------:R-:W-:Y:S01]  /*0f80*/  PRMT R55, R25, 0x7632, R55 ;  /* 0x0000763219377816 */ /* 0x000fe20000000037 */
[----:B------:R-:W-:Y:S01]  /*0f90*/  FMUL.FTZ R25, R54, -1.4426950216293334961 ;  /* 0xbfb8aa3b36197820 */ /* 0x000fe20000410000 */
[----:B------:R-:W-:Y:S01]  /*0fa0*/  SHF.L.U32 R53, R53, 0x10, RZ ;  /* 0x0000001035357819 */ /* 0x000fe200000006ff */
[----:B------:R0:W1:Y:S01]  /*0fb0*/  MUFU.EX2 R74, R56 ;  /* 0x00000038004a7308 */ /* 0x0000620000000800 */
[----:B------:R-:W-:Y:S01]  /*0fc0*/  SHF.L.U32 R48, R26, 0x10, RZ ;  /* 0x000000101a307819 */ /* 0x000fe200000006ff */
[----:B--2---:R-:W-:Y:S01]  /*0fd0*/  FADD.FTZ R95, R70, 1 ;  /* 0x3f800000465f7421 */ /* 0x004fe20000010000 */
[----:B------:R-:W-:Y:S01]  /*0fe0*/  SHF.L.U32 R50, R50, 0x10, RZ ;  /* 0x0000001032327819 */ /* 0x000fe200000006ff */
[----:B------:R-:W-:Y:S01]  /*0ff0*/  FMUL.FTZ R24, R53, -1.4426950216293334961 ;  /* 0xbfb8aa3b35187820 */ /* 0x000fe20000410000 */
[----:B------:R-:W-:Y:S01]  /*1000*/  SHF.L.U32 R99, R28, 0x10, RZ ;  /* 0x000000101c637819 */ /* 0x000fe200000006ff */
[----:B------:R-:W-:Y:S01]  /*1010*/  FMUL.FTZ R64, R48, -1.4426950216293334961 ;  /* 0xbfb8aa3b30407820 */ /* 0x000fe20000410000 */
[----:B------:R-:W-:Y:S01]  /*1020*/  PRMT R119, R33, 0x7632, R119 ;  /* 0x0000763221777816 */ /* 0x000fe20000000077 */
[----:B------:R-:W2:Y:S01]  /*1030*/  MUFU.EX2 R72, R24 ;  /* 0x0000001800487308 */ /* 0x000ea20000000800 */
[----:B-----5:R-:W-:Y:S01]  /*1040*/  FADD.FTZ R93, R59, 1 ;  /* 0x3f8000003b5d7421 */ /* 0x020fe20000010000 */
[----:B0-----:R-:W-:Y:S01]  /*1050*/  PRMT R56, R26, 0x7632, R56 ;  /* 0x000076321a387816 */ /* 0x001fe20000000038 */
[----:B------:R-:W-:Y:S01]  /*1060*/  FMUL.FTZ R41, R50, -1.4426950216293334961 ;  /* 0xbfb8aa3b32297820 */ /* 0x000fe20000410000 */
[----:B------:R-:W-:-:S02]  /*1070*/  SHF.L.U32 R98, R33, 0x10, RZ ;  /* 0x0000001021627819 */ /* 0x000fc400000006ff */
[C---:B------:R-:W-:Y:S02]  /*1080*/  SHF.L.U32 R164, R29.reuse, 0x10, RZ ;  /* 0x000000101da47819 */ /* 0x040fe400000006ff */
[----:B------:R0:W5:Y:S01]  /*1090*/  MUFU.EX2 R73, R25 ;  /* 0x0000001900497308 */ /* 0x0001620000000800 */
[----:B------:R-:W-:Y:S01]  /*10a0*/  PRMT R121, R34, 0x7632, R121 ;  /* 0x0000763222797816 */ /* 0x000fe20000000079 */
[----:B-1----:R-:W-:Y:S01]  /*10b0*/  FADD.FTZ R74, R74, 1 ;  /* 0x3f8000004a4a7421 */ /* 0x002fe20000010000 */
[----:B------:R-:W-:Y:S02]  /*10c0*/  SHF.L.U32 R100, R34, 0x10, RZ ;  /* 0x0000001022647819 */ /* 0x000fe400000006ff */
[----:B------:R-:W-:Y:S02]  /*10d0*/  PRMT R106, R29, 0x7632, R106 ;  /* 0x000076321d6a7816 */ /* 0x000fe4000000006a */
[----:B------:R-:W-:Y:S01]  /*10e0*/  SHF.L.U32 R52, R52, 0x10, RZ ;  /* 0x0000001034347819 */ /* 0x000fe200000006ff */
[----:B------:R-:W1:Y:S01]  /*10f0*/  MUFU.EX2 R17, R17 ;  /* 0x0000001100117308 */ /* 0x000e620000000800 */
[----:B0-----:R-:W-:Y:S01]  /*1100*/  IMAD.WIDE.U32 R24, R78, UR21, R2 ;  /* 0x000000154e187c25 */ /* 0x001fe2000f8e0002 */
[----:B------:R-:W-:Y:S01]  /*1110*/  SHF.L.U32 R51, R51, 0x10, RZ ;  /* 0x0000001033337819 */ /* 0x000fe200000006ff */
[----:B------:R-:W0:Y:S01]  /*1120*/  LDC.64 R78, c[0x0][0x558] ;  /* 0x00015600ff4e7b82 */ /* 0x000e220000000a00 */
[----:B------:R-:W-:Y:S01]  /*1130*/  PRMT R165, R28, 0x7632, R165 ;  /* 0x000076321ca57816 */ /* 0x000fe200000000a5 */
[----:B--2---:R-:W-:Y:S01]  /*1140*/  FADD.FTZ R72, R72, 1 ;  /* 0x3f80000048487421 */ /* 0x004fe20000010000 */
[----:B------:R-:W-:Y:S01]  /*1150*/  IADD3 R25, PT, PT, R25, R27, RZ ;  /* 0x0000001b19197210 */ /* 0x000fe20007ffe0ff */
[----:B------:R-:W-:Y:S01]  /*1160*/  FMUL.FTZ R42, R51, -1.4426950216293334961 ;  /* 0xbfb8aa3b332a7820 */ /* 0x000fe20000410000 */
[----:B------:R-:W-:Y:S01]  /*1170*/  MUFU.RCP R86, R86 ;  /* 0x0000005600567308 */ /* 0x000fe20000001000 */
[----:B------:R-:W-:Y:S01]  /*1180*/  SHF.L.U32 R55, R55, 0x10, RZ ;  /* 0x0000001037377819 */ /* 0x000fe200000006ff */
[----:B-----5:R-:W-:Y:S01]  /*1190*/  FADD.FTZ R73, R73, 1 ;  /* 0x3f80000049497421 */ /* 0x020fe20000010000 */
[----:B------:R-:W-:Y:S01]  /*11a0*/  IMAD.WIDE.U32 R58, R80, UR10, R24 ;  /* 0x0000000a503a7c25 */ /* 0x000fe2000f8e0018 */
[----:B------:R-:W-:-:S02]  /*11b0*/  SHF.L.U32 R87, R87, 0x10, RZ ;  /* 0x0000001057577819 */ /* 0x000fc400000006ff */
[----:B------:R-:W-:Y:S02]  /*11c0*/  SHF.L.U32 R56, R56, 0x10, RZ ;  /* 0x0000001038387819 */ /* 0x000fe400000006ff */
[----:B------:R2:W5:Y:S01]  /*11d0*/  MUFU.EX2 R57, R41 ;  /* 0x0000002900397308 */ /* 0x0005620000000800 */
[----:B-1----:R-:W-:Y:S01]  /*11e0*/  FADD.FTZ R17, R17, 1 ;  /* 0x3f80000011117421 */ /* 0x002fe20000010000 */
[----:B------:R-:W-:Y:S02]  /*11f0*/  SHF.L.U32 R101, R30, 0x10, RZ ;  /* 0x000000101e657819 */ /* 0x000fe400000006ff */
[C---:B------:R-:W-:Y:S02]  /*1200*/  PRMT R152, R31.reuse, 0x7632, R152 ;  /* 0x000076321f987816 */ /* 0x040fe40000000098 */
[----:B------:R-:W-:Y:S02]  /*1210*/  SHF.L.U32 R158, R31, 0x10, RZ ;  /* 0x000000101f9e7819 */ /* 0x000fe400000006ff */
[----:B------:R1:W-:Y:S01]  /*1220*/  MUFU.RCP R85, R17 ;  /* 0x0000001100557308 */ /* 0x0003e20000001000 */
[----:B--2---:R-:W-:Y:S01]  /*1230*/  FMUL.FTZ R41, R56, -1.4426950216293334961 ;  /* 0xbfb8aa3b38297820 */ /* 0x004fe20000410000 */
[----:B------:R-:W-:-:S02]  /*1240*/  PRMT R159, R30, 0x7632, R159 ;  /* 0x000076321e9f7816 */ /* 0x000fc4000000009f */
[C---:B0-----:R-:W-:Y:S02]  /*1250*/  LEA R70, P0, R58.reuse, R78, 0x1 ;  /* 0x0000004e3a467211 */ /* 0x041fe400078008ff */
[----:B------:R-:W-:Y:S02]  /*1260*/  SHF.L.U32 R165, R165, 0x10, RZ ;  /* 0x00000010a5a57819 */ /* 0x000fe400000006ff */
[----:B------:R0:W2:Y:S01]  /*1270*/  MUFU.EX2 R69, R43 ;  /* 0x0000002b00457308 */ /* 0x0000a20000000800 */
[----:B-----5:R-:W-:Y:S01]  /*1280*/  FADD.FTZ R57, R57, 1 ;  /* 0x3f80000039397421 */ /* 0x020fe20000010000 */
[----:B-1----:R-:W-:Y:S01]  /*1290*/  IMAD R17, R81, UR10, R59 ;  /* 0x0000000a51117c24 */ /* 0x002fe2000f8e023b */
[C---:B------:R-:W-:Y:S02]  /*12a0*/  PRMT R123, R35.reuse, 0x7632, R123 ;  /* 0x00007632237b7816 */ /* 0x040fe4000000007b */
[----:B------:R-:W-:Y:S02]  /*12b0*/  SHF.L.U32 R102, R35, 0x10, RZ ;  /* 0x0000001023667819 */ /* 0x000fe400000006ff */
[----:B------:R-:W-:Y:S01]  /*12c0*/  LEA.HI.X R71, R58, R79, R17, 0x1, P0 ;  /* 0x0000004f3a477211 */ /* 0x000fe200000f0c11 */
[----:B------:R-:W-:Y:S01]  /*12d0*/  MUFU.RCP R111, R57 ;  /* 0x00000039006f7308 */ /* 0x000fe20000001000 */
[----:B0-----:R-:W-:Y:S01]  /*12e0*/  FMUL.FTZ R43, R52, -1.4426950216293334961 ;  /* 0xbfb8aa3b342b7820 */ /* 0x001fe20000410000 */
[----:B------:R-:W-:-:S02]  /*12f0*/  SHF.L.U32 R152, R152, 0x10, RZ ;  /* 0x0000001098987819 */ /* 0x000fc400000006ff */
[----:B------:R-:W-:Y:S01]  /*1300*/  SHF.L.U32 R159, R159, 0x10, RZ ;  /* 0x000000109f9f7819 */ /* 0x000fe200000006ff */
[----:B------:R-:W-:Y:S01]  /*1310*/  IMAD.WIDE.U32 R16, R16, 0x10, R70 ;  /* 0x0000001010107825 */ /* 0x000fe200078e0046 */
[----:B------:R-:W-:Y:S02]  /*1320*/  SHF.L.U32 R106, R106, 0x10, RZ ;  /* 0x000000106a6a7819 */ /* 0x000fe400000006ff */
[----:B------:R-:W0:Y:S01]  /*1330*/  MUFU.RCP R93, R93 ;  /* 0x0000005d005d7308 */ /* 0x000e220000001000 */
[----:B--2---:R-:W-:Y:S01]  /*1340*/  FADD.FTZ R69, R69, 1 ;  /* 0x3f80000045457421 */ /* 0x004fe20000010000 */
[----:B------:R-:W-:Y:S02]  /*1350*/  SHF.L.U32 R120, R120, 0x10, RZ ;  /* 0x0000001078787819 */ /* 0x000fe400000006ff */
[----:B------:R-:W-:Y:S02]  /*1360*/  SHF.L.U32 R119, R119, 0x10, RZ ;  /* 0x0000001077777819 */ /* 0x000fe400000006ff */
[----:B------:R-:W-:-:S02]  /*1370*/  SHF.L.U32 R121, R121, 0x10, RZ ;  /* 0x0000001079797819 */ /* 0x000fc400000006ff */
[----:B------:R-:W1:Y:S01]  /*1380*/  MUFU.EX2 R75, R64 ;  /* 0x00000040004b7308 */ /* 0x000e620000000800 */
[----:B------:R-:W-:Y:S02]  /*1390*/  SHF.L.U32 R123, R123, 0x10, RZ ;  /* 0x000000107b7b7819 */ /* 0x000fe400000006ff */
[----:B------:R-:W-:Y:S02]  /*13a0*/  SHF.L.U32 R84, R4, 0x10, RZ ;  /* 0x0000001004547819 */ /* 0x000fe400000006ff */
[C---:B------:R-:W-:Y:S02]  /*13b0*/  PRMT R71, R5.reuse, 0x7632, R71 ;  /* 0x0000763205477816 */ /* 0x040fe40000000047 */
[----:B------:R-:W-:Y:S01]  /*13c0*/  SHF.L.U32 R83, R5, 0x10, RZ ;  /* 0x0000001005537819 */ /* 0x000fe200000006ff */
[----:B------:R-:W2:Y:S01]  /*13d0*/  MUFU.EX2 R76, R67 ;  /* 0x00000043004c7308 */ /* 0x000ea20000000800 */
[----:B0-----:R-:W-:Y:S01]  /*13e0*/  FADD.FTZ R31, -R93, 1 ;  /* 0x3f8000005d1f7421 */ /* 0x001fe20000010100 */
[----:B------:R-:W-:-:S02]  /*13f0*/  PRMT R70, R6, 0x7632, R70 ;  /* 0x0000763206467816 */ /* 0x000fc40000000046 */
[----:B------:R-:W-:Y:S01]  /*1400*/  SHF.L.U32 R82, R6, 0x10, RZ ;  /* 0x0000001006527819 */ /* 0x000fe200000006ff */
[C---:B------:R-:W-:Y:S01]  /*1410*/  FFMA.FTZ R35, R36.reuse, R31, 1 ;  /* 0x3f80000024237423 */ /* 0x040fe2000001001f */
[----:B------:R-:W-:Y:S01]  /*1420*/  FADD.FTZ R31, -R111, 1 ;  /* 0x3f8000006f1f7421 */ /* 0x000fe20000010100 */
[----:B------:R-:W-:Y:S01]  /*1430*/  SHF.L.U32 R81, R7, 0x10, RZ ;  /* 0x0000001007517819 */ /* 0x000fe200000006ff */
[----:B------:R0:W5:Y:S01]  /*1440*/  MUFU.RCP R92, R69 ;  /* 0x00000045005c7308 */ /* 0x0001620000001000 */
[----:B-1----:R-:W-:Y:S01]  /*1450*/  FADD.FTZ R75, R75, 1 ;  /* 0x3f8000004b4b7421 */ /* 0x002fe20000010000 */
[----:B------:R-:W-:Y:S01]  /*1460*/  FMUL.FTZ R36, R36, R93 ;  /* 0x0000005d24247220 */ /* 0x000fe20000410000 */
[----:B------:R-:W-:Y:S02]  /*1470*/  SHF.L.U32 R80, R8, 0x10, RZ ;  /* 0x0000001008507819 */ /* 0x000fe400000006ff */
[----:B------:R-:W-:Y:S01]  /*1480*/  SHF.L.U32 R79, R9, 0x10, RZ ;  /* 0x00000010094f7819 */ /* 0x000fe200000006ff */
[----:B------:R-:W-:Y:S01]  /*1490*/  FMUL.FTZ R160, R101, R36 ;  /* 0x0000002465a07220 */ /* 0x000fe20000410000 */
[----:B------:R-:W-:Y:S01]  /*14a0*/  SHF.L.U32 R78, R10, 0x10, RZ ;  /* 0x000000100a4e7819 */ /* 0x000fe200000006ff */
[----:B------:R1:W5:Y:S01]  /*14b0*/  MUFU.EX2 R67, R43 ;  /* 0x0000002b00437308 */ /* 0x0003620000000800 */
[----:B--2---:R-:W-:Y:S01]  /*14c0*/  FADD.FTZ R76, R76, 1 ;  /* 0x3f8000004c4c7421 */ /* 0x004fe20000010000 */
[----:B0-----:R-:W-:-:S02]  /*14d0*/  PRMT R69, R7, 0x7632, R69 ;  /* 0x0000763207457816 */ /* 0x001fc40000000045 */
[----:B------:R-:W-:-:S04]  /*14e0*/  SHF.L.U32 R77, R11, 0x10, RZ ;  /* 0x000000100b4d7819 */ /* 0x000fc800000006ff */
[----:B------:R0:W2:Y:S01]  /*14f0*/  MUFU.EX2 R64, R42 ;  /* 0x0000002a00407308 */ /* 0x0000a20000000800 */
[----:B-1----:R-:W-:Y:S01]  /*1500*/  FMUL.FTZ R43, R55, -1.4426950216293334961 ;  /* 0xbfb8aa3b372b7820 */ /* 0x002fe20000410000 */
[----:B-----5:R-:W-:-:S04]  /*1510*/  FADD.FTZ R30, -R92, 1 ;  /* 0x3f8000005c1e7421 */ /* 0x020fc80000010100 */
[C---:B------:R-:W-:Y:S01]  /*1520*/  FFMA.FTZ R58, R37.reuse, R30, 1 ;  /* 0x3f800000253a7423 */ /* 0x040fe2000001001e */
[----:B------:R-:W-:Y:S01]  /*1530*/  FMUL.FTZ R37, R37, R92 ;  /* 0x0000005c25257220 */ /* 0x000fe20000410000 */
[----:B------:R-:W1:Y:S01]  /*1540*/  MUFU.EX2 R43, R43 ;  /* 0x0000002b002b7308 */ /* 0x000e620000000800 */
[----:B0-----:R-:W-:Y:S01]  /*1550*/  FMUL.FTZ R42, R87, -1.4426950216293334961 ;  /* 0xbfb8aa3b572a7820 */ /* 0x001fe20000410000 */
[----:B------:R-:W-:-:S06]  /*1560*/  FADD.FTZ R67, R67, 1 ;  /* 0x3f80000043437421 */ /* 0x000fcc0000010000 */
[----:B------:R-:W0:Y:S01]  /*1570*/  MUFU.EX2 R42, R42 ;  /* 0x0000002a002a7308 */ /* 0x000e220000000800 */
[----:B--2---:R-:W-:-:S07]  /*1580*/  FADD.FTZ R64, R64, 1 ;  /* 0x3f80000040407421 */ /* 0x004fce0000010000 */
[----:B------:R-:W2:Y:S01]  /*1590*/  MUFU.EX2 R41, R41 ;  /* 0x0000002900297308 */ /* 0x000ea20000000800 */
[----:B-1----:R-:W-:-:S07]  /*15a0*/  FADD.FTZ R118, R43, 1 ;  /* 0x3f8000002b767421 */ /* 0x002fce0000010000 */
[----:B------:R1:W-:Y:S01]  /*15b0*/  MUFU.RCP R110, R72 ;  /* 0x00000048006e7308 */ /* 0x0003e20000001000 */
[----:B0-----:R-:W-:-:S07]  /*15c0*/  FADD.FTZ R122, R42, 1 ;  /* 0x3f8000002a7a7421 */ /* 0x001fce0000010000 */
[----:B------:R0:W-:Y:S01]  /*15d0*/  MUFU.RCP R94, R74 ;  /* 0x0000004a005e7308 */ /* 0x0001e20000001000 */
[----:B--2---:R-:W-:Y:S01]  /*15e0*/  FADD.FTZ R41, R41, 1 ;  /* 0x3f80000029297421 */ /* 0x004fe20000010000 */
[----:B-1----:R-:W-:-:S06]  /*15f0*/  PRMT R72, R4, 0x7632, R72 ;  /* 0x0000763204487816 */ /* 0x002fcc0000000048 */
[----:B------:R1:W-:Y:S01]  /*1600*/  MUFU.RCP R107, R75 ;  /* 0x0000004b006b7308 */ /* 0x0003e20000001000 */
[----:B0-----:R-:W-:-:S07]  /*1610*/  PRMT R74, R22, 0x7632, R74 ;  /* 0x00007632164a7816 */ /* 0x001fce000000004a */
[----:B------:R0:W2:Y:S01]  /*1620*/  MUFU.RCP R104, R76 ;  /* 0x0000004c00687308 */ /* 0x0000a20000001000 */
[----:B-1----:R-:W-:-:S07]  /*1630*/  PRMT R75, R21, 0x7632, R75 ;  /* 0x00007632154b7816 */ /* 0x002fce000000004b */
[----:B------:R1:W5:Y:S01]  /*1640*/  MUFU.RCP R113, R67 ;  /* 0x0000004300717308 */ /* 0x0003620000001000 */
[----:B0-----:R-:W-:-:S07]  /*1650*/  PRMT R76, R20, 0x7632, R76 ;  /* 0x00007632144c7816 */ /* 0x001fce000000004c */
[----:B------:R0:W5:Y:S01]  /*1660*/  MUFU.RCP R108, R64 ;  /* 0x00000040006c7308 */ /* 0x0001620000001000 */
[----:B--2---:R-:W-:Y:S01]  /*1670*/  FADD.FTZ R42, -R104, 1 ;  /* 0x3f800000682a7421 */ /* 0x004fe20000010100 */
[----:B-1----:R-:W-:-:S03]  /*1680*/  PRMT R67, R8, 0x7632, R67 ;  /* 0x0000763208437816 */ /* 0x002fc60000000043 */
[----:B------:R-:W-:-:S03]  /*1690*/  FFMA.FTZ R59, R49, R42, 1 ;  /* 0x3f800000313b7423 */ /* 0x000fc6000001002a */
[----:B------:R-:W1:Y:S01]  /*16a0*/  MUFU.RCP R95, R95 ;  /* 0x0000005f005f7308 */ /* 0x000e620000001000 */
[----:B0-----:R-:W-:-:S07]  /*16b0*/  SHF.L.U32 R64, R12, 0x10, RZ ;  /* 0x000000100c407819 */ /* 0x001fce00000006ff */
[----:B------:R-:W0:Y:S08]  /*16c0*/  MUFU.RCP R118, R118 ;  /* 0x0000007600767308 */ /* 0x000e300000001000 */
[----:B------:R-:W2:Y:S08]  /*16d0*/  MUFU.RCP R125, R41 ;  /* 0x00000029007d7308 */ /* 0x000eb00000001000 */
[----:B------:R-:W2:Y:S08]  /*16e0*/  MUFU.RCP R122, R122 ;  /* 0x0000007a007a7308 */ /* 0x000eb00000001000 */
[----:B------:R5:W2:Y:S02]  /*16f0*/  MUFU.RCP R115, R73 ;  /* 0x0000004900737308 */ /* 0x000aa40000001000 */
[----:B-----5:R-:W-:Y:S01]  /*1700*/  PRMT R73, R23, 0x7632, R73 ;  /* 0x0000763217497816 */ /* 0x020fe20000000049 */
[----:B---3--:R3:W-:Y:S04]  /*1710*/  STS.128 [R66], R44 ;  /* 0x0000002c42007388 */ /* 0x0087e80000000c00 */
[----:B----4-:R-:W-:Y:S01]  /*1720*/  STS.128 [R66+0x200], R60 ;  /* 0x0002003c42007388 */ /* 0x010fe20000000c00 */
[----:B------:R-:W-:-:S03]  /*1730*/  NOP ;  /* 0x0000000000007918 */ /* 0x000fc60000000000 */
[----:B------:R-:W4:Y:S01]  /*1740*/  LDS.128 R24, [R65] ;  /* 0x0000000041187984 */ /* 0x000f220000000c00 */
[----:B---3--:R-:W-:Y:S01]  /*1750*/  FFMA.FTZ R44, R50, R31, 1 ;  /* 0x3f800000322c7423 */ /* 0x008fe2000001001f */
[----:B------:R-:W-:-:S04]  /*1760*/  FADD.FTZ R47, -R113, 1 ;  /* 0x3f800000712f7421 */ /* 0x000fc80000010100 */
[----:B------:R-:W-:Y:S01]  /*1770*/  FFMA.FTZ R47, R52, R47, 1 ;  /* 0x3f800000342f7423 */ /* 0x000fe2000001002f */
[C---:B----4-:R-:W-:Y:S02]  /*1780*/  SHF.L.U32 R32, R24.reuse, 0x10, RZ ;  /* 0x0000001018207819 */ /* 0x050fe400000006ff */
[----:B------:R-:W-:Y:S02]  /*1790*/  SHF.L.U32 R33, R25, 0x10, RZ ;  /* 0x0000001019217819 */ /* 0x000fe400000006ff */
[----:B------:R-:W-:Y:S01]  /*17a0*/  PRMT R90, R24, 0x7632, R90 ;  /* 0x00007632185a7816 */ /* 0x000fe2000000005a */
[----:B------:R-:W-:Y:S01]  /*17b0*/  FMUL.FTZ R24, R99, R32 ;  /* 0x0000002063187220 */ /* 0x000fe20000410000 */
[----:B------:R-:W-:Y:S01]  /*17c0*/  PRMT R89, R25, 0x7632, R89 ;  /* 0x0000763219597816 */ /* 0x000fe20000000059 */
[C---:B------:R-:W-:Y:S01]  /*17d0*/  FADD.FTZ R25, -R85.reuse, 1 ;  /* 0x3f80000055197421 */ /* 0x040fe20000010100 */
[----:B------:R-:W-:Y:S01]  /*17e0*/  PRMT R88, R26, 0x7632, R88 ;  /* 0x000076321a587816 */ /* 0x000fe20000000058 */
[----:B------:R-:W-:Y:S01]  /*17f0*/  FMUL.FTZ R29, R164, R33 ;  /* 0x00000021a41d7220 */ /* 0x000fe20000410000 */
[----:B------:R-:W-:Y:S01]  /*1800*/  SHF.L.U32 R34, R26, 0x10, RZ ;  /* 0x000000101a227819 */ /* 0x000fe200000006ff */
[----:B------:R-:W-:Y:S01]  /*1810*/  FADD.FTZ R26, -R86, 1 ;  /* 0x3f800000561a7421 */ /* 0x000fe20000010100 */
[----:B------:R-:W-:Y:S01]  /*1820*/  FFMA.FTZ R25, R18, R25, 1 ;  /* 0x3f80000012197423 */ /* 0x000fe20000010019 */
[----:B------:R-:W-:Y:S01]  /*1830*/  FMUL.FTZ R24, R85, R24 ;  /* 0x0000001855187220 */ /* 0x000fe20000410000 */
[----:B------:R-:W-:Y:S01]  /*1840*/  FMUL.FTZ R29, R86, R29 ;  /* 0x0000001d561d7220 */ /* 0x000fe20000410000 */
[----:B------:R-:W-:Y:S01]  /*1850*/  FFMA.FTZ R26, R19, R26, 1 ;  /* 0x3f800000131a7423 */ /* 0x000fe2000001001a */
[C---:B------:R-:W-:Y:S01]  /*1860*/  PRMT R57, R27.reuse, 0x7632, R57 ;  /* 0x000076321b397816 */ /* 0x040fe20000000039 */
[----:B------:R-:W-:Y:S01]  /*1870*/  FMUL.FTZ R28, R24, R25 ;  /* 0x00000019181c7220 */ /* 0x000fe20000410000 */
[----:B------:R-:W-:Y:S01]  /*1880*/  SHF.L.U32 R91, R27, 0x10, RZ ;  /* 0x000000101b5b7819 */ /* 0x000fe200000006ff */
[----:B------:R-:W-:Y:S01]  /*1890*/  FMUL.FTZ R29, R29, R26 ;  /* 0x0000001a1d1d7220 */ /* 0x000fe20000410000 */
[----:B------:R-:W-:Y:S01]  /*18a0*/  SHF.L.U32 R90, R90, 0x10, RZ ;  /* 0x000000105a5a7819 */ /* 0x000fe200000006ff */
[----:B------:R-:W3:Y:S01]  /*18b0*/  LDS.128 R24, [R65+0x10] ;  /* 0x0000100041187984 */ /* 0x000ee20000000c00 */
        /* <DEDUP_REMOVED lines=8> */
[----:B------:R-:W-:Y:S01]  /*1940*/  FMUL.FTZ R30, R46, R35 ;  /* 0x000000232e1e7220 */ /* 0x000fe20000410000 */
[----:B------:R-:W-:Y:S01]  /*1950*/  SHF.L.U32 R35, R57, 0x10, RZ ;  /* 0x0000001039237819 */ /* 0x000fe200000006ff */
[----:B------:R-:W-:Y:S01]  /*1960*/  FMUL.FTZ R31, R31, R58 ;  /* 0x0000003a1f1f7220 */ /* 0x000fe20000410000 */
[----:B------:R-:W-:Y:S01]  /*1970*/  FADD.FTZ R58, -R110, 1 ;  /* 0x3f8000006e3a7421 */ /* 0x000fe20000010100 */
[----:B------:R-:W-:Y:S01]  /*1980*/  FMUL.FTZ R45, R45, R44 ;  /* 0x0000002c2d2d7220 */ /* 0x000fe20000410000 */
[----:B------:R-:W-:Y:S01]  /*1990*/  FMUL.FTZ R46, R159, R88 ;  /* 0x000000589f2e7220 */ /* 0x000fe20000410000 */
[----:B------:R-:W-:Y:S01]  /*19a0*/  FMUL.FTZ R57, R152, R35 ;  /* 0x0000002398397220 */ /* 0x000fe20000410000 */
        /* <DEDUP_REMOVED lines=18> */
[----:B------:R-:W-:Y:S01]  /*1ad0*/  STL [R1], R124 ;  /* 0x0000007c01007387 */ /* 0x000fe20000100800 */
[----:B------:R-:W-:Y:S01]  /*1ae0*/  FMUL.FTZ R158, R158, R37 ;  /* 0x000000259e9e7220 */ /* 0x000fe20000410000 */
[----:B------:R-:W-:Y:S01]  /*1af0*/  FMUL.FTZ R165, R165, R111 ;  /* 0x0000006fa5a57220 */ /* 0x000fe20000410000 */
[----:B------:R-:W-:Y:S01]  /*1b00*/  FMUL.FTZ R161, R106, R108 ;  /* 0x0000006c6aa17220 */ /* 0x000fe20000410000 */
[----:B------:R-:W-:Y:S01]  /*1b10*/  FMUL.FTZ R159, R159, R113 ;  /* 0x000000719f9f7220 */ /* 0x000fe20000410000 */
[----:B------:R-:W-:Y:S01]  /*1b20*/  FMUL.FTZ R152, R152, R110 ;  /* 0x0000006e98987220 */ /* 0x000fe20000410000 */
[----:B---3--:R-:W-:-:S02]  /*1b30*/  PRMT R117, R24, 0x7632, R117 ;  /* 0x0000763218757816 */ /* 0x008fc40000000075 */
[----:B------:R-:W-:Y:S01]  /*1b40*/  SHF.L.U32 R96, R24, 0x10, RZ ;  /* 0x0000001018607819 */ /* 0x000fe200000006ff */
[----:B------:R-:W-:Y:S01]  /*1b50*/  FADD.FTZ R24, -R94, 1 ;  /* 0x3f8000005e187421 */ /* 0x000fe20000010100 */
[C---:B------:R-:W-:Y:S02]  /*1b60*/  PRMT R112, R27.reuse, 0x7632, R112 ;  /* 0x000076321b707816 */ /* 0x040fe40000000070 */
[----:B------:R-:W-:Y:S01]  /*1b70*/  SHF.L.U32 R109, R27, 0x10, RZ ;  /* 0x000000101b6d7819 */ /* 0x000fe200000006ff */
[----:B------:R-:W-:Y:S01]  /*1b80*/  FADD.FTZ R27, -R107, 1 ;  /* 0x3f8000006b1b7421 */ /* 0x000fe20000010100 */
[----:B------:R-:W-:Y:S02]  /*1b90*/  SHF.L.U32 R97, R25, 0x10, RZ ;  /* 0x0000001019617819 */ /* 0x000fe400000006ff */
[----:B------:R-:W-:Y:S01]  /*1ba0*/  SHF.L.U32 R105, R26, 0x10, RZ ;  /* 0x000000101a697819 */ /* 0x000fe200000006ff */
[----:B------:R-:W-:Y:S01]  /*1bb0*/  FFMA.FTZ R57, R48, R27, 1 ;  /* 0x3f80000030397423 */ /* 0x000fe2000001001b */
[----:B------:R-:W-:Y:S01]  /*1bc0*/  PRMT R114, R26, 0x7632, R114 ;  /* 0x000076321a727816 */ /* 0x000fe20000000072 */
[----:B------:R-:W-:Y:S01]  /*1bd0*/  FFMA.FTZ R26, R39, R24, 1 ;  /* 0x3f800000271a7423 */ /* 0x000fe20000010018 */
[----:B------:R-:W-:Y:S01]  /*1be0*/  PRMT R116, R25, 0x7632, R116 ;  /* 0x0000763219747816 */ /* 0x000fe20000000074 */
[----:B-1----:R-:W-:Y:S01]  /*1bf0*/  FADD.FTZ R25, -R95, 1 ;  /* 0x3f8000005f197421 */ /* 0x002fe20000010100 */
        /* <DEDUP_REMOVED lines=12> */
[----:B0-----:R-:W-:Y:S01]  /*1cc0*/  FADD.FTZ R24, -R118, 1 ;  /* 0x3f80000076187421 */ /* 0x001fe20000010100 */
[----:B--2---:R-:W-:Y:S01]  /*1cd0*/  FADD.FTZ R27, -R125, 1 ;  /* 0x3f8000007d1b7421 */ /* 0x004fe20000010100 */
[----:B------:R-:W-:Y:S01]  /*1ce0*/  FADD.FTZ R42, -R122, 1 ;  /* 0x3f8000007a2a7421 */ /* 0x000fe20000010100 */
[----:B------:R-:W-:Y:S01]  /*1cf0*/  SHF.L.U32 R117, R117, 0x10, RZ ;  /* 0x0000001075757819 */ /* 0x000fe200000006ff */
[----:B------:R-:W-:Y:S01]  /*1d00*/  FFMA.FTZ R26, R55, R24, 1 ;  /* 0x3f800000371a7423 */ /* 0x000fe20000010018 */
[----:B------:R-:W-:Y:S01]  /*1d10*/  SHF.L.U32 R116, R116, 0x10, RZ ;  /* 0x0000001074747819 */ /* 0x000fe200000006ff */
[----:B------:R-:W-:Y:S01]  /*1d20*/  FFMA.FTZ R60, R56, R27, 1 ;  /* 0x3f800000383c7423 */ /* 0x000fe2000001001b */
[----:B------:R-:W-:Y:S01]  /*1d30*/  SHF.L.U32 R114, R114, 0x10, RZ ;  /* 0x0000001072727819 */ /* 0x000fe200000006ff */
[----:B------:R-:W-:Y:S01]  /*1d40*/  FFMA.FTZ R62, R87, R42, 1 ;  /* 0x3f800000573e7423 */ /* 0x000fe2000001002a */
[----:B------:R-:W-:Y:S01]  /*1d50*/  SHF.L.U32 R112, R112, 0x10, RZ ;  /* 0x0000001070707819 */ /* 0x000fe200000006ff */
[----:B------:R-:W-:Y:S01]  /*1d60*/  FADD.FTZ R25, -R115, 1 ;  /* 0x3f80000073197421 */ /* 0x000fe20000010100 */
        /* <DEDUP_REMOVED lines=38> */
[----:B------:R-:W-:Y:S01]  /*1fd0*/  SHF.L.U32 R62, R14, 0x10, RZ ;  /* 0x000000100e3e7819 */ /* 0x000fe200000006ff */
[----:B------:R-:W-:Y:S01]  /*1fe0*/  FMUL.FTZ R53, R102, R104 ;  /* 0x0000006866357220 */ /* 0x000fe20000410000 */
[C---:B------:R-:W-:Y:S01]  /*1ff0*/  PRMT R41, R15.reuse, 0x7632, R41 ;  /* 0x000076320f297816 */ /* 0x040fe20000000029 */
[----:B------:R-:W-:Y:S01]  /*2000*/  FMUL.FTZ R52, R120, R115 ;  /* 0x0000007378347220 */ /* 0x000fe20000410000 */
[----:B------:R-:W-:Y:S01]  /*2010*/  SHF.L.U32 R61, R15, 0x10, RZ ;  /* 0x000000100f3d7819 */ /* 0x000fe200000006ff */
[----:B------:R-:W-:Y:S01]  /*2020*/  FMUL.FTZ R51, R119, R118 ;  /* 0x0000007677337220 */ /* 0x000fe20000410000 */
[----:B------:R-:W-:Y:S01]  /*2030*/  SHF.L.U32 R60, R20, 0x10, RZ ;  /* 0x00000010143c7819 */ /* 0x000fe200000006ff */
[----:B------:R-:W-:Y:S01]  /*2040*/  STS.128 [R65], R24 ;  /* 0x0000001841007388 */ /* 0x000fe20000000c00 */
[----:B------:R-:W-:Y:S01]  /*2050*/  SHF.L.U32 R59, R21, 0x10, RZ ;  /* 0x00000010153b7819 */ /* 0x000fe200000006ff */
[----:B------:R-:W-:Y:S01]  /*2060*/  FMUL.FTZ R50, R121, R125 ;  /* 0x0000007d79327220 */ /* 0x000fe20000410000 */
[----:B------:R-:W-:Y:S01]  /*2070*/  SHF.L.U32 R58, R22, 0x10, RZ ;  /* 0x00000010163a7819 */ /* 0x000fe200000006ff */
[----:B------:R-:W-:Y:S01]  /*2080*/  STS.128 [R65+0x10], R28 ;  /* 0x0000101c41007388 */ /* 0x000fe20000000c00 */
[----:B------:R-:W-:-:S03]  /*2090*/  NOP ;  /* 0x0000000000007918 */ /* 0x000fc60000000000 */
[----:B------:R-:W0:Y:S01]  /*20a0*/  LDS.128 R12, [R66] ;  /* 0x00000000420c7984 */ /* 0x000e220000000c00 */
[----:B------:R-:W-:Y:S01]  /*20b0*/  SHF.L.U32 R57, R23, 0x10, RZ ;  /* 0x0000001017397819 */ /* 0x000fe200000006ff */
[----:B------:R-:W-:Y:S01]  /*20c0*/  FMUL.FTZ R49, R123, R87 ;  /* 0x000000577b317220 */ /* 0x000fe20000410000 */
[----:B------:R-:W-:Y:S01]  /*20d0*/  PRMT R47, R9, 0x7632, R47 ;  /* 0x00007632092f7816 */ /* 0x000fe2000000002f */
[----:B------:R-:W1:Y:S01]  /*20e0*/  LDS.128 R4, [R66+0x200] ;  /* 0x0002000042047984 */ /* 0x000e620000000c00 */
[----:B------:R-:W-:Y:S02]  /*20f0*/  PRMT R46, R10, 0x7632, R46 ;  /* 0x000076320a2e7816 */ /* 0x000fe4000000002e */
[----:B------:R-:W-:Y:S01]  /*2100*/  PRMT R45, R11, 0x7632, R45 ;  /* 0x000076320b2d7816 */ /* 0x000fe2000000002d */
        /* <DEDUP_REMOVED lines=46> */
.L_x_2512:
[----:B------:R-:W2:Y:S01]  /*23f0*/  LDL.LU R0, [R1+0x48] ;  /* 0x0000480001007983 */ /* 0x000ea20000300800 */
[----:B------:R-:W-:Y:S01]  /*2400*/  SHF.L.U32 R24, R44, 0x10, RZ ;  /* 0x000000102c187819 */ /* 0x000fe200000006ff */
[----:B------:R-:W-:Y:S01]  /*2410*/  FMUL.FTZ R44, R56, UR6 ;  /* 0x00000006382c7c20 */ /* 0x000fe20008410000 */
[----:B------:R-:W-:Y:S01]  /*2420*/  SHF.L.U32 R23, R43, 0x10, RZ ;  /* 0x000000102b177819 */ /* 0x000fe200000006ff */
[----:B------:R-:W-:Y:S01]  /*2430*/  FMUL.FTZ R43, R164, UR6 ;  /* 0x00000006a42b7c20 */ /* 0x000fe20008410000 */
[----:B------:R-:W-:Y:S01]  /*2440*/  SHF.L.U32 R22, R42, 0x10, RZ ;  /* 0x000000102a167819 */ /* 0x000fe200000006ff */
[----:B------:R-:W-:Y:S01]  /*2450*/  UISETP.GE.AND UP0, UPT, UR22, 0x1, UPT ;  /* 0x000000011600788c */ /* 0x000fe2000bf06270 */
[----:B------:R-:W-:Y:S02]  /*2460*/  SHF.L.U32 R21, R41, 0x10, RZ ;  /* 0x0000001029157819 */ /* 0x000fe400000006ff */
[----:B------:R-:W-:Y:S02]  /*2470*/  CS2R R38, SRZ ;  /* 0x0000000000267805 */ /* 0x000fe4000001ff00 */
[----:B------:R-:W-:-:S02]  /*2480*/  SHF.L.U32 R20, R76, 0x10, RZ ;  /* 0x000000104c147819 */ /* 0x000fc400000006ff */
[----:B------:R-:W-:Y:S02]  /*2490*/  CS2R R36, SRZ ;  /* 0x0000000000247805 */ /* 0x000fe4000001ff00 */
[----:B-1----:R-:W-:Y:S02]  /*24a0*/  SHF.L.U32 R19, R75, 0x10, RZ ;  /* 0x000000104b137819 */ /* 0x002fe400000006ff */
[----:B------:R-:W-:Y:S02]  /*24b0*/  CS2R R34, SRZ ;  /* 0x0000000000227805 */ /* 0x000fe4000001ff00 */
[----:B------:R-:W-:Y:S02]  /*24c0*/  SHF.L.U32 R18, R74, 0x10, RZ ;  /* 0x000000104a127819 */ /* 0x000fe400000006ff */
[----:B------:R-:W-:Y:S02]  /*24d0*/  CS2R R32, SRZ ;  /* 0x0000000000207805 */ /* 0x000fe4000001ff00 */
[----:B0-----:R-:W-:-:S02]  /*24e0*/  SHF.L.U32 R17, R73, 0x10, RZ ;  /* 0x0000001049117819 */ /* 0x001fc400000006ff */
[----:B------:R-:W-:Y:S02]  /*24f0*/  CS2R R30, SRZ ;  /* 0x00000000001e7805 */ /* 0x000fe4000001ff00 */
[----:B------:R-:W-:Y:S02]  /*2500*/  SHF.L.U32 R8, R72, 0x10, RZ ;  /* 0x0000001048087819 */ /* 0x000fe400000006ff */
        /* <DEDUP_REMOVED lines=13> */
[----:B------:R-:W-:Y:S01]  /*25e0*/  MOV R25, RZ ;  /* 0x000000ff00197202 */ /* 0x000fe20000000f00 */
        /* <DEDUP_REMOVED lines=13> */
[----:B------:R-:W-:Y:S01]  /*26c0*/  FFMA.FTZ R0, R160, R62, R3 ;  /* 0x0000003ea0007223 */ /* 0x000fe20000010003 */
[----:B------:R-:W-:-:S03]  /*26d0*/  SHF.L.U32 R3, R47, 0x10, RZ ;  /* 0x000000102f037819 */ /* 0x000fc600000006ff */
[----:B------:R-:W-:Y:S01]  /*26e0*/  FFMA.FTZ R9, R159, R22, R0 ;  /* 0x000000169f097223 */ /* 0x000fe20000010000 */
[----:B------:R-:W-:Y:S01]  /*26f0*/  SHF.L.U32 R0, R45, 0x10, RZ ;  /* 0x000000102d007819 */ /* 0x000fe200000006ff */
[----:B------:R-:W-:Y:S02]  /*2700*/  FADD.FTZ R3, R3, UR7 ;  /* 0x0000000703037e21 */ /* 0x000fe40008010000 */
[----:B------:R-:W-:Y:S01]  /*2710*/  FFMA.FTZ R41, R158, R61, R9 ;  /* 0x0000003d9e297223 */ /* 0x000fe20000010009 */
[----:B------:R-:W-:Y:S01]  /*2720*/  FADD.FTZ R9, R77, UR7 ;  /* 0x000000074d097e21 */ /* 0x000fe20008010000 */
[----:B------:R-:W-:Y:S02]  /*2730*/  FADD.FTZ R0, R0, UR7 ;  /* 0x0000000700007e21 */ /* 0x000fe40008010000 */
[----:B------:R-:W-:-:S04]  /*2740*/  FFMA.FTZ R41, R152, R21, R41 ;  /* 0x0000001598297223 */ /* 0x000fc80000010029 */
[----:B------:R-:W-:-:S04]  /*2750*/  FFMA.FTZ R41, R56, R60, R41 ;  /* 0x0000003c38297223 */ /* 0x000fc80000010029 */
[----:B------:R-:W-:Y:S01]  /*2760*/  FFMA.FTZ R42, R52, R20, R41 ;  /* 0x00000014342a7223 */ /* 0x000fe20000010029 */
[----:B------:R-:W-:-:S03]  /*2770*/  FMUL.FTZ R41, R124, UR6 ;  /* 0x000000067c297c20 */ /* 0x000fc60008410000 */
[----:B------:R-:W-:Y:S02]  /*2780*/  FFMA.FTZ R42, R55, R59, R42 ;  /* 0x0000003b372a7223 */ /* 0x000fe4000001002a */
[----:B------:R0:W-:Y:S04]  /*2790*/  STL [R1+0x40], R41 ;  /* 0x0000402901007387 */ /* 0x0001e80000100800 */
[----:B------:R1:W-:Y:S01]  /*27a0*/  STL [R1+0x38], R43 ;  /* 0x0000382b01007387 */ /* 0x0003e20000100800 */
[----:B0-----:R-:W-:Y:S01]  /*27b0*/  FMUL.FTZ R41, R160, UR6 ;  /* 0x00000006a0297c20 */ /* 0x001fe20008410000 */
[----:B-1----:R-:W-:-:S04]  /*27c0*/  FMUL.FTZ R43, R158, UR6 ;  /* 0x000000069e2b7c20 */ /* 0x002fc80008410000 */
[----:B------:R0:W-:Y:S04]  /*27d0*/  STL [R1+0x30], R41 ;  /* 0x0000302901007387 */ /* 0x0001e80000100800 */
[----:B------:R1:W-:Y:S04]  /*27e0*/  STL [R1+0x28], R43 ;  /* 0x0000282b01007387 */ /* 0x0003e80000100800 */
[----:B------:R2:W-:Y:S01]  /*27f0*/  STL [R1+0x20], R44 ;  /* 0x0000202c01007387 */ /* 0x0005e20000100800 */
[----:B0-----:R-:W-:Y:S01]  /*2800*/  FFMA.FTZ R41, R51, R19, R42 ;  /* 0x0000001333297223 */ /* 0x001fe2000001002a */
[----:B------:R-:W-:Y:S01]  /*2810*/  FMUL.FTZ R42, R55, UR6 ;  /* 0x00000006372a7c20 */ /* 0x000fe20008410000 */
[----:B-1----:R-:W-:-:S02]  /*2820*/  FMUL.FTZ R43, R54, UR6 ;  /* 0x00000006362b7c20 */ /* 0x002fc40008410000 */
[----:B------:R-:W-:Y:S02]  /*2830*/  FFMA.FTZ R41, R54, R58, R41 ;  /* 0x0000003a36297223 */ /* 0x000fe40000010029 */
[----:B------:R0:W-:Y:S01]  /*2840*/  STL [R1+0x18], R42 ;  /* 0x0000182a01007387 */ /* 0x0001e20000100800 */
[----:B--2---:R-:W-:-:S03]  /*2850*/  FMUL.FTZ R44, R165, UR6 ;  /* 0x00000006a52c7c20 */ /* 0x004fc60008410000 */
        /* <DEDUP_REMOVED lines=9> */
[----:B------:R-:W-:Y:S01]  /*28f0*/  FFMA.FTZ R42, R53, R57, R42 ;  /* 0x00000039352a7223 */ /* 0x000fe2000001002a */
[----:B--2---:R-:W-:Y:S02]  /*2900*/  FMUL.FTZ R43, R52, UR6 ;  /* 0x00000006342b7c20 */ /* 0x004fe40008410000 */
[----:B------:R0:W-:Y:S04]  /*2910*/  STL [R1+0x2c], R44 ;  /* 0x00002c2c01007387 */ /* 0x0001e80000100800 */
[----:B------:R1:W-:Y:S04]  /*2920*/  STL [R1+0x24], R41 ;  /* 0x0000242901007387 */ /* 0x0003e80000100800 */
[----:B------:R2:W-:Y:S01]  /*2930*/  STL [R1+0x1c], R43 ;  /* 0x00001c2b01007387 */ /* 0x0005e20000100800 */
[----:B0-----:R-:W-:Y:S01]  /*2940*/  FMUL.FTZ R44, R50, UR6 ;  /* 0x00000006322c7c20 */ /* 0x001fe20008410000 */
[----:B-1----:R-:W-:Y:S01]  /*2950*/  FMUL.FTZ R41, R51, UR6 ;  /* 0x0000000633297c20 */ /* 0x002fe20008410000 */
[----:B--2---:R-:W-:-:S04]  /*2960*/  FMUL.FTZ R43, R49, UR6 ;  /* 0x00000006312b7c20 */ /* 0x004fc80008410000 */
[----:B------:R0:W-:Y:S04]  /*2970*/  STL [R1+0x14], R41 ;  /* 0x0000142901007387 */ /* 0x0001e80000100800 */
[----:B------:R1:W-:Y:S01]  /*2980*/  STL [R1+0xc], R44 ;  /* 0x00000c2c01007387 */ /* 0x0003e20000100800 */
[----:B0-----:R-:W-:-:S05]  /*2990*/  FFMA.FTZ R41, R49, R17, R42 ;  /* 0x0000001131297223 */ /* 0x001fca000001002a */
[----:B------:R1:W-:Y:S04]  /*29a0*/  STL [R1+0x48], R41 ;  /* 0x0000482901007387 */ /* 0x0003e80000100800 */
[----:B------:R1:W-:Y:S01]  /*29b0*/  STL [R1+0x4], R43 ;  /* 0x0000042b01007387 */ /* 0x0003e20000100800 */
[----:B------:R-:W-:Y:S05]  /*29c0*/  BRA.U !UP0, `(.L_x_2513) ;  /* 0x00000039089c7547 */ /* 0x000fea000b800000 */
[----:B------:R-:W0:Y:S01]  /*29d0*/  S2R R67, SR_TID.X ;  /* 0x0000000000437919 */ /* 0x000e220000002100 */
[----:B------:R-:W2:Y:S01]  /*29e0*/  S2UR UR21, SR_CgaCtaId ;  /* 0x00000000001579c3 */ /* 0x000ea20000008800 */
[----:B------:R-:W3:Y:S01]  /*29f0*/  LDCU.64 UR8, c[0x0][0x3a0] ;  /* 0x00007400ff0877ac */ /* 0x000ee20008000a00 */
[----:B------:R-:W-:Y:S01]  /*2a00*/  MOV R48, RZ ;  /* 0x000000ff00307202 */ /* 0x000fe20000000f00 */
[----:B------:R-:W4:Y:S01]  /*2a10*/  LDCU.64 UR26, c[0x0][0x3d8] ;  /* 0x00007b00ff1a77ac */ /* 0x000f220008000a00 */
[----:B------:R-:W-:Y:S01]  /*2a20*/  UISETP.NE.AND UP0, UPT, UR12, 0x1, UPT ;  /* 0x000000010c00788c */ /* 0x000fe2000bf05270 */
[----:B------:R-:W0:Y:S05]  /*2a30*/  LDCU UR48, c[0x0][0x394] ;  /* 0x00007280ff3077ac */ /* 0x000e2a0008000800 */
[----:B------:R-:W-:Y:S01]  /*2a40*/  PLOP3.LUT P1, PT, PT, PT, UP0, 0x80, 0x8 ;  /* 0x000000000008781c */ /* 0x000fe20003f2f008 */
[----:B------:R-:W0:Y:S03]  /*2a50*/  LDCU UR49, c[0x0][0x38c] ;  /* 0x00007180ff3177ac */ /* 0x000e260008000800 */
[----:B------:R-:W-:Y:S01]  /*2a60*/  ISETP.EQ.AND P1, PT, R40, RZ, P1 ;  /* 0x000000ff2800720c */ /* 0x000fe20000f22270 */
[----:B---3--:R-:W-:Y:S01]  /*2a70*/  UIMAD.WIDE.U32 UR22, UR10, UR8, URZ ;  /* 0x000000080a1672a5 */ /* 0x008fe2000f8e00ff */
[----:B------:R-:W3:Y:S02]  /*2a80*/  LDCU UR50, c[0x0][0x388] ;  /* 0x00007100ff3277ac */ /* 0x000ee40008000800 */
[----:B------:R-:W-:Y:S01]  /*2a90*/  UMOV UR8, 0x400 ;  /* 0x0000040000087882 */ /* 0x000fe20000000000 */
[----:B----4-:R-:W-:-:S02]  /*2aa0*/  UIMAD.WIDE.U32 UR24, UR10, UR26, URZ ;  /* 0x0000001a0a1872a5 */ /* 0x010fc4000f8e00ff */
[----:B--2---:R-:W-:Y:S01]  /*2ab0*/  ULEA UR8, UR21, UR8, 0x18 ;  /* 0x0000000815087291 */ /* 0x004fe2000f8ec0ff */
[C---:B0-----:R-:W-:Y:S01]  /*2ac0*/  SHF.L.U32 R40, R67.reuse, 0x1, RZ ;  /* 0x0000000143287819 */ /* 0x041fe200000006ff */
[----:B------:R-:W-:Y:S01]  /*2ad0*/  UIMAD UR9, UR10, UR9, UR23 ;  /* 0x000000090a0972a4 */ /* 0x000fe2000f8e0217 */
[C---:B-1----:R-:W-:Y:S01]  /*2ae0*/  LOP3.LUT R41, R67.reuse, 0x1f, RZ, 0xc0, !PT ;  /* 0x0000001f43297812 */ /* 0x042fe200078ec0ff */
[----:B------:R-:W0:Y:S01]  /*2af0*/  LDCU.64 UR32, c[0x0][0x3c0] ;  /* 0x00007800ff2077ac */ /* 0x000e220008000a00 */
[C---:B------:R-:W-:Y:S02]  /*2b00*/  ISETP.NE.AND P0, PT, R67.reuse, 0x7f, PT ;  /* 0x0000007f4300780c */ /* 0x040fe40003f05270 */
[----:B------:R-:W-:Y:S01]  /*2b10*/  ISETP.NE.AND P0, PT, R67, RZ, PT ;  /* 0x000000ff4300720c */ /* 0x000fe20003f05270 */
[----:B------:R-:W1:Y:S01]  /*2b20*/  LDCU.64 UR34, c[0x0][0x440] ;  /* 0x00008800ff2277ac */ /* 0x000e620008000a00 */
[----:B------:R-:W-:Y:S02]  /*2b30*/  LOP3.LUT R40, R41, 0x7c0, R40, 0xf8, !PT ;  /* 0x000007c029287812 */ /* 0x000fe400078ef828 */
[----:B------:R-:W-:Y:S01]  /*2b40*/  IADD3 R80, PT, PT, R67, 0x200, RZ ;  /* 0x0000020043507810 */ /* 0x000fe20007ffe0ff */
[----:B------:R-:W2:Y:S01]  /*2b50*/  LDCU.64 UR36, c[0x0][0x3a8] ;  /* 0x00007500ff2477ac */ /* 0x000ea20008000a00 */
[----:B------:R-:W-:Y:S01]  /*2b60*/  MOV R68, UR8 ;  /* 0x0000000800447c02 */ /* 0x000fe20008000f00 */
[----:B------:R-:W4:Y:S01]  /*2b70*/  LDCU.64 UR38, c[0x0][0x450] ;  /* 0x00008a00ff2677ac */ /* 0x000f220008000a00 */
[----:B------:R-:W0:Y:S01]  /*2b80*/  LDCU.64 UR40, c[0x0][0x3e0] ;  /* 0x00007c00ff2877ac */ /* 0x000e220008000a00 */
[----:B------:R-:W0:Y:S01]  /*2b90*/  LDCU.64 UR42, c[0x0][0x4c0] ;  /* 0x00009800ff2a77ac */ /* 0x000e220008000a00 */
[----:B------:R-:W0:Y:S01]  /*2ba0*/  LDCU.64 UR44, c[0x0][0x4d0] ;  /* 0x00009a00ff2c77ac */ /* 0x000e220008000a00 */
[----:B------:R-:W0:Y:S01]  /*2bb0*/  LDCU.64 UR46, c[0x0][0x538] ;  /* 0x0000a700ff2e77ac */ /* 0x000e220008000a00 */
[----:B------:R-:W-:Y:S01]  /*2bc0*/  UIMAD UR27, UR10, UR27, UR25 ;  /* 0x0000001b0a1b72a4 */ /* 0x000fe2000f8e0219 */
[----:B---3--:R-:W-:-:S11]  /*2bd0*/  UMOV UR8, URZ ;  /* 0x000000ff00087c82 */ /* 0x008fd60008000000 */
.L_x_2558:
[----:B0-----:R-:W-:Y:S01]  /*2be0*/  UIMAD.WIDE.U32 UR30, UR8, UR32, URZ ;  /* 0x00000020081e72a5 */ /* 0x001fe2000f8e00ff */
[C---:B------:R-:W-:Y:S01]  /*2bf0*/  SHF.L.U32 R41, R67.reuse, 0x1, RZ ;  /* 0x0000000143297819 */ /* 0x040fe200000006ff */
[----:B------:R-:W3:Y:S01]  /*2c00*/  LDL R85, [R1] ;  /* 0x0000000001557983 */ /* 0x000ee20000100800 */
        /* <DEDUP_REMOVED lines=8> */
[----:B------:R-:W5:Y:S04]  /*2c90*/  LDG.E.128 R40, desc[UR28][R44.64] ;  /* 0x0000001c2c287981 */ /* 0x000f68000c1e1d00 */
[----:B-1----:R-:W3:Y:S01]  /*2ca0*/  LDG.E.128 R44, desc[UR28][R44.64+0x200] ;  /* 0x0002001c2c2c7981 */ /* 0x002ee2000c1e1d00 */
[----:B------:R-:W-:Y:S01]  /*2cb0*/  UMOV UR30, UR22 ;  /* 0x00000016001e7c82 */ /* 0x000fe20008000000 */
[----:B------:R-:W-:Y:S02]  /*2cc0*/  UMOV UR31, UR9 ;  /* 0x00000009001f7c82 */ /* 0x000fe40008000000 */
[----:B--2---:R-:W-:-:S04]  /*2cd0*/  UIMAD.WIDE.U32 UR30, UR8, UR36, UR30 ;  /* 0x00000024081e72a5 */ /* 0x004fc8000f8e001e */
[----:B------:R-:W-:Y:S02]  /*2ce0*/  UIMAD UR10, UR8, UR37, UR31 ;  /* 0x00000025080a72a4 */ /* 0x000fe4000f8e021f */
[----:B-1----:R-:W-:-:S04]  /*2cf0*/  ULEA UR21, UP0, UR30, UR34, 0x2 ;  /* 0x000000221e157291 */ /* 0x002fc8000f8010ff */
[----:B------:R-:W-:Y:S02]  /*2d00*/  ULEA.HI.X UR30, UR30, UR35, UR10, 0x2, UP0 ;  /* 0x000000231e1e7291 */ /* 0x000fe400080f140a */
[----:B------:R-:W-:-:S04]  /*2d10*/  MOV R70, UR21 ;  /* 0x0000001500467c02 */ /* 0x000fc80008000f00 */
[----:B------:R-:W-:-:S05]  /*2d20*/  MOV R71, UR30 ;  /* 0x0000001e00477c02 */ /* 0x000fca0008000f00 */
[----:B------:R0:W2:Y:S01]  /*2d30*/  LDG.E R69, desc[UR28][R70.64] ;  /* 0x0000001c46457981 */ /* 0x0000a2000c1e1900 */
[----:B------:R-:W-:Y:S02]  /*2d40*/  UMOV UR26, UR24 ;  /* 0x00000018001a7c82 */ /* 0x000fe40008000000 */
[----:B------:R-:W-:-:S04]  /*2d50*/  UIMAD.WIDE.U32 UR30, UR8, UR40, UR26 ;  /* 0x00000028081e72a5 */ /* 0x000fc8000f8e001a */
[----:B------:R-:W-:Y:S02]  /*2d60*/  UIMAD UR10, UR8, UR41, UR31 ;  /* 0x00000029080a72a4 */ /* 0x000fe4000f8e021f */
[----:B----4-:R-:W-:-:S04]  /*2d70*/  ULEA UR21, UP0, UR30, UR38, 0x2 ;  /* 0x000000261e157291 */ /* 0x010fc8000f8010ff */
[----:B------:R-:W-:Y:S02]  /*2d80*/  ULEA.HI.X UR30, UR30, UR39, UR10, 0x2, UP0 ;  /* 0x000000271e1e7291 */ /* 0x000fe400080f140a */
[----:B0-----:R-:W-:-:S04]  /*2d90*/  MOV R70, UR21 ;  /* 0x0000001500467c02 */ /* 0x001fc80008000f00 */
[----:B------:R-:W-:Y:S01]  /*2da0*/  MOV R71, UR30 ;  /* 0x0000001e00477c02 */ /* 0x000fe20008000f00 */
[----:B-----5:R-:W-:Y:S04]  /*2db0*/  STS.128 [R66], R40 ;  /* 0x0000002842007388 */ /* 0x020fe80000000c00 */
[----:B---3--:R-:W-:Y:S01]  /*2dc0*/  STS.128 [R66+0x200], R44 ;  /* 0x0002002c42007388 */ /* 0x008fe20000000c00 */
[----:B------:R-:W-:-:S03]  /*2dd0*/  NOP ;  /* 0x0000000000007918 */ /* 0x000fc60000000000 */
[----:B------:R0:W3:Y:S04]  /*2de0*/  LDG.E R99, desc[UR28][R70.64] ;  /* 0x0000001c46637981 */ /* 0x0000e8000c1e1900 */
[----:B------:R-:W1:Y:S04]  /*2df0*/  LDS.128 R40, [R65] ;  /* 0x0000000041287984 */ /* 0x000e680000000c00 */
[----:B------:R-:W4:Y:S01]  /*2e00*/  LDS.128 R44, [R65+0x10] ;  /* 0x00001000412c7984 */ /* 0x000f220000000c00 */
[----:B--2---:R-:W-:Y:S01]  /*2e10*/  R2UR UR26, R69 ;  /* 0x00000000451a72ca */ /* 0x004fe200000e0000 */
        /* <DEDUP_REMOVED lines=9> */
[----:B------:R-:W2:Y:S01]  /*2eb0*/  MUFU.EX2 R135, R135 ;  /* 0x0000008700877308 */ /* 0x000ea20000000800 */
        /* <DEDUP_REMOVED lines=37> */
[----:B--2---:R2:W-:Y:S01]  /*3110*/  STS [R80+0x3be0], R135 ;  /* 0x003be08750007388 */ /* 0x0045e20000000800 */
[----:B------:R-:W-:Y:S01]  /*3120*/  PRMT R96, R42, 0x7632, R96 ;  /* 0x000076322a607816 */ /* 0x000fe20000000060 */
[----:B------:R-:W-:Y:S01]  /*3130*/  BSSY.RECONVERGENT B0, `(.L_x_2514) ;  /* 0x0000030000007945 */ /* 0x000fe20003800200 */
[----:B----4-:R-:W-:-:S02]  /*3140*/  PRMT R94, R44, 0x7632, R94 ;  /* 0x000076322c5e7816 */ /* 0x010fc4000000005e */
        /* <DEDUP_REMOVED lines=17> */
[-C--:B---3--:R-:W-:Y:S01]  /*3260*/  FMUL.FTZ R117, R85, R99.reuse ;  /* 0x0000006355757220 */ /* 0x088fe20000410000 */
        /* <DEDUP_REMOVED lines=16> */
[----:B012---:R-:W-:Y:S05]  /*3370*/  @P2 BRA `(.L_x_2515) ;  /* 0x0000000000242947 */ /* 0x007fea0003800000 */
        /* <DEDUP_REMOVED lines=9> */
.L_x_2515:
[----:B------:R-:W-:-:S06]  /*3410*/  LEA R90, R67, R68, 0x2 ;  /* 0x00000044435a7211 */ /* 0x000fcc00078e10ff */
[----:B------:R-:W0:Y:S02]  /*3420*/  LDS R90, [R90+0x43e4] ;  /* 0x0043e4005a5a7984 */ /* 0x000e240000000800 */
.L_x_2516:
[----:B------:R-:W-:Y:S05]  /*3430*/  BSYNC.RECONVERGENT B0 ;  /* 0x0000000000007941 */ /* 0x000fea0003800200 */
.L_x_2514:
        /* <DEDUP_REMOVED lines=123> */
.L_x_2576:
[----:B------:R-:W0:Y:S01]  /*3bf0*/  S2R R87, SR_LANEID ;  /* 0x0000000000577919 */ /* 0x000e220000000000 */
[----:B----4-:R-:W-:Y:S01]  /*3c00*/  FFMA.FTZ R86, R68, R86, R156 ;  /* 0x0000005644567223 */ /* 0x010fe2000001009c */
[----:B------:R-:W-:Y:S01]  /*3c10*/  UMOV UR10, 0xffffffff ;  /* 0xffffffff000a7882 */ /* 0x000fe20000000000 */
[----:B0-----:R-:W-:-:S04]  /*3c20*/  ISETP.GE.AND P2, PT, R87, 0x10, PT ;  /* 0x000000105700780c */ /* 0x001fc80003f46270 */
[----:B------:R-:W-:-:S09]  /*3c30*/  FSEL R157, R156, R86, !P2 ;  /* 0x000000569c9d7208 */ /* 0x000fd20005000000 */
[----:B--23--:R-:W-:Y:S01]  /*3c40*/  @P2 FMUL.FTZ R68, R68, R154 ;  /* 0x0000009a44442220 */ /* 0x00cfe20000410000 */
[----:B------:R-:W-:Y:S06]  /*3c50*/  BRA.DIV UR10, `(.L_x_2519) ;  /* 0x0000003e0a047947 */ /* 0x000fec000b800000 */
.L_x_2579:
[----:B------:R-:W-:-:S03]  /*3c60*/  UMOV UR10, 0xffffffff ;  /* 0xffffffff000a7882 */ /* 0x000fc60000000000 */
[----:B------:R-:W-:Y:S05]  /*3c70*/  BRA.DIV UR10, `(.L_x_2520) ;  /* 0x0000003e0a247947 */ /* 0x000fea000b800000 */
.L_x_2582:
[----:B------:R-:W-:-:S03]  /*3c80*/  UMOV UR10, 0xffffffff ;  /* 0xffffffff000a7882 */ /* 0x000fc60000000000 */
[----:B------:R-:W-:Y:S05]  /*3c90*/  BRA.DIV UR10, `(.L_x_2521) ;  /* 0x0000003e0a447947 */ /* 0x000fea000b800000 */
[----:B------:R-:W0:Y:S04]  /*3ca0*/  SHFL.UP PT, R68, R68, 0x1, RZ ;  /* 0x0420000044447989 */ /* 0x000e2800000e00ff */
[----:B------:R-:W2:Y:S04]  /*3cb0*/  SHFL.UP PT, R157, R157, 0x1, RZ ;  /* 0x042000009d9d7989 */ /* 0x000ea800000e00ff */
[----:B-----5:R-:W3:Y:S04]  /*3cc0*/  SHFL.IDX PT, R46, R46, RZ, 0x1f ;  /* 0x00001fff2e2e7589 */ /* 0x020ee800000e0000 */
[----:B------:R-:W4:Y:S02]  /*3cd0*/  SHFL.IDX PT, R47, R47, RZ, 0x1f ;  /* 0x00001fff2f2f7589 */ /* 0x000f2400000e0000 */
.L_x_2588:
        /* <DEDUP_REMOVED lines=12> */
.L_x_2517:
        /* <DEDUP_REMOVED lines=124> */
.L_x_2605:
        /* <DEDUP_REMOVED lines=14> */
.L_x_2522:
[----:B------:R-:W-:Y:S05]  /*4640*/  WARPSYNC.ALL ;  /* 0x0000000000007948 */ /* 0x000fea0003800000 */
[----:B------:R-:W-:Y:S01]  /*4650*/  ISETP.NE.AND P2, PT, R67, RZ, PT ;  /* 0x000000ff4300720c */ /* 0x000fe20003f45270 */
[----:B0-2---:R-:W2:Y:S01]  /*4660*/  LDL R82, [R1] ;  /* 0x0000000001527983 */ /* 0x005ea20000100800 */
[----:B------:R-:W-:Y:S01]  /*4670*/  SHF.R.U32.HI R81, RZ, 0x2, R67 ;  /* 0x00000002ff517819 */ /* 0x000fe20000011643 */
[----:B------:R-:W-:Y:S01]  /*4680*/  FFMA.FTZ R121, R78, -R121, R135 ;  /* 0x800000794e797223 */ /* 0x000fe20000010087 */
[----:B------:R-:W-:Y:S01]  /*4690*/  MOV R87, UR8 ;  /* 0x0000000800577c02 */ /* 0x000fe20008000f00 */
[----:B------:R-:W-:Y:S01]  /*46a0*/  FFMA.FTZ R120, R98, -R120, R136 ;  /* 0x8000007862787223 */ /* 0x000fe20000010088 */
[----:B------:R-:W-:Y:S01]  /*46b0*/  IADD3 R80, PT, PT, R81, R67, RZ ;  /* 0x0000004351507210 */ /* 0x000fe20007ffe0ff */
[----:B------:R-:W-:-:S06]  /*46c0*/  FFMA.FTZ R119, R41, -R119, R137 ;  /* 0x8000007729777223 */ /* 0x000fcc0000010089 */
[----:B------:R-:W-:Y:S01]  /*46d0*/  @!P2 LEA R87, R87, R68, 0x3 ;  /* 0x000000445757a211 */ /* 0x000fe200078e18ff */
        /* <DEDUP_REMOVED lines=11> */
[----:B------:R-:W-:Y:S01]  /*4790*/  FFMA.FTZ R130, R93, -R130, R147 ;  /* 0x800000825d827223 */ /* 0x000fe20000010093 */
[----:B------:R-:W-:Y:S01]  /*47a0*/  USHF.R.S32.HI UR10, URZ, 0x1f, UR11 ;  /* 0x0000001fff0a7899 */ /* 0x000fe2000801140b */
[----:B------:R-:W-:Y:S01]  /*47b0*/  FFMA.FTZ R131, R89, -R131, R148 ;  /* 0x8000008359837223 */ /* 0x000fe20000010094 */
[----:B------:R-:W-:Y:S01]  /*47c0*/  ULEA UR30, UR12, 0xfffff800, 0xb ;  /* 0xfffff8000c1e7891 */ /* 0x000fe2000f8e58ff */
[----:B------:R-:W-:Y:S01]  /*47d0*/  FFMA.FTZ R132, R92, -R132, R149 ;  /* 0x800000845c847223 */ /* 0x000fe20000010095 */
[----:B------:R-:W-:Y:S01]  /*47e0*/  UIMAD UR10, UR10, UR42, URZ ;  /* 0x0000002a0a0a72a4 */ /* 0x000fe2000f8e02ff */
[----:B------:R-:W-:Y:S01]  /*47f0*/  FFMA.FTZ R133, R118, -R133, R150 ;  /* 0x8000008576857223 */ /* 0x000fe20000010096 */
[----:B------:R-:W-:Y:S02]  /*4800*/  BSSY.RECONVERGENT B0, `(.L_x_2524) ;  /* 0x00000a4000007945 */ /* 0x000fe40003800200 */
[----:B------:R-:W-:Y:S01]  /*4810*/  UIMAD UR10, UR11, UR43, UR10 ;  /* 0x0000002b0b0a72a4 */ /* 0x000fe2000f8e020a */
[----:B------:R-:W3:Y:S04]  /*4820*/  LDS R80, [R80+0x36e4] ;  /* 0x0036e40050507984 */ /* 0x000ee80000000800 */
[----:B-1----:R1:W-:Y:S01]  /*4830*/  @!P2 STS.64 [R87+0x45e0], R46 ;  /* 0x0045e02e5700a388 */ /* 0x0023e20000000a00 */
[----:B---3--:R-:W-:-:S04]  /*4840*/  FFMA.FTZ R90, R80, R90, R99 ;  /* 0x0000005a505a7223 */ /* 0x008fc80000010063 */
[----:B------:R-:W-:-:S04]  /*4850*/  FFMA.FTZ R100, R101, R90, R100 ;  /* 0x0000005a65647223 */ /* 0x000fc80000010064 */
[-C--:B------:R-:W-:Y:S01]  /*4860*/  FFMA.FTZ R102, R108, R100.reuse, R102 ;  /* 0x000000646c667223 */ /* 0x080fe20000010066 */
[----:B------:R-:W-:-:S03]  /*4870*/  FMUL.FTZ R118, R118, R100 ;  /* 0x0000006476767220 */ /* 0x000fc60000410000 */
[----:B------:R-:W-:-:S04]  /*4880*/  FFMA.FTZ R103, R116, R102, R103 ;  /* 0x0000006674677223 */ /* 0x000fc80000010067 */
[----:B------:R-:W-:Y:S01]  /*4890*/  FFMA.FTZ R88, R88, R103, R104 ;  /* 0x0000006758587223 */ /* 0x000fe20000010068 */
[----:B------:R-:W-:-:S03]  /*48a0*/  FMUL.FTZ R108, R103, UR26 ;  /* 0x0000001a676c7c20 */ /* 0x000fc60008410000 */
[----:B------:R-:W-:-:S04]  /*48b0*/  FFMA.FTZ R43, R43, R88, R105 ;  /* 0x000000582b2b7223 */ /* 0x000fc80000010069 */
[----:B------:R-:W-:Y:S01]  /*48c0*/  FFMA.FTZ R40, R40, R43, R106 ;  /* 0x0000002b28287223 */ /* 0x000fe2000001006a */
[----:B------:R-:W-:-:S03]  /*48d0*/  FMUL.FTZ R106, R3, R88 ;  /* 0x00000058036a7220 */ /* 0x000fc60000410000 */
[----:B------:R-:W-:-:S04]  /*48e0*/  FFMA.FTZ R69, R69, R40, R107 ;  /* 0x0000002845457223 */ /* 0x000fc8000001006b */
[----:B------:R-:W-:-:S04]  /*48f0*/  FFMA.FTZ R109, R70, R69, R109 ;  /* 0x00000045466d7223 */ /* 0x000fc8000001006d */
[----:B------:R-:W-:-:S04]  /*4900*/  FFMA.FTZ R110, R71, R109, R110 ;  /* 0x0000006d476e7223 */ /* 0x000fc8000001006e */
[----:B------:R-:W-:Y:S01]  /*4910*/  FFMA.FTZ R72, R72, R110, R111 ;  /* 0x0000006e48487223 */ /* 0x000fe2000001006f */
[----:B------:R-:W-:-:S03]  /*4920*/  FMUL.FTZ R111, R12, R69 ;  /* 0x000000450c6f7220 */ /* 0x000fc60000410000 */
[-C--:B------:R-:W-:Y:S01]  /*4930*/  FFMA.FTZ R73, R73, R72.reuse, R112 ;  /* 0x0000004849497223 */ /* 0x080fe20000010070 */
[----:B------:R-:W-:-:S03]  /*4940*/  FMUL.FTZ R101, R6, R72 ;  /* 0x0000004806657220 */ /* 0x000fc60000410000 */
[-C--:B------:R-:W-:Y:S01]  /*4950*/  FFMA.FTZ R74, R74, R73.reuse, R113 ;  /* 0x000000494a4a7223 */ /* 0x080fe20000010071 */
[----:B------:R-:W-:Y:S01]  /*4960*/  FMUL.FTZ R99, R14, R73 ;  /* 0x000000490e637220 */ /* 0x000fe20000410000 */
[----:B------:R-:W-:Y:S02]  /*4970*/  FMUL.FTZ R105, R22, R101 ;  /* 0x0000006516697220 */ /* 0x000fe40000410000 */
[-C--:B------:R-:W-:Y:S01]  /*4980*/  FFMA.FTZ R114, R75, R74.reuse, R114 ;  /* 0x0000004a4b727223 */ /* 0x080fe20000010072 */
[----:B------:R-:W-:Y:S01]  /*4990*/  FMUL.FTZ R86, R7, R74 ;  /* 0x0000004a07567220 */ /* 0x000fe20000410000 */
[C---:B------:R-:W-:Y:S01]  /*49a0*/  FFMA.FTZ R75, R91.reuse, -R134, R151 ;  /* 0x800000865b4b7223 */ /* 0x040fe20000010097 */
[----:B------:R-:W-:Y:S01]  /*49b0*/  FMUL.FTZ R91, R91, R90 ;  /* 0x0000005a5b5b7220 */ /* 0x000fe20000410000 */
[-C--:B------:R-:W-:Y:S01]  /*49c0*/  FFMA.FTZ R76, R76, R114.reuse, R115 ;  /* 0x000000724c4c7223 */ /* 0x080fe20000010073 */
[----:B------:R-:W-:Y:S01]  /*49d0*/  FMUL.FTZ R84, R15, R114 ;  /* 0x000000720f547220 */ /* 0x000fe20000410000 */
[----:B-1----:R-:W-:-:S02]  /*49e0*/  FMUL.FTZ R87, R23, R86 ;  /* 0x0000005617577220 */ /* 0x002fc40000410000 */
[-C--:B------:R-:W-:Y:S01]  /*49f0*/  FFMA.FTZ R77, R77, R76.reuse, R117 ;  /* 0x0000004c4d4d7223 */ /* 0x080fe20000010075 */
        /* <DEDUP_REMOVED lines=27> */
[-C--:B------:R-:W-:Y:S01]  /*4bb0*/  FMUL.FTZ R71, R63, R84.reuse ;  /* 0x000000543f477220 */ /* 0x080fe20000410000 */
        /* <DEDUP_REMOVED lines=8> */
[----:B------:R-:W-:Y:S01]  /*4c40*/  FMUL.FTZ R107, R61, R70 ;  /* 0x000000463d6b7220 */ /* 0x000fe20000410000 */
[----:B------:R3:W-:Y:S01]  /*4c50*/  STS [R80+0x1094], R85 ;  /* 0x0010945550007388 */ /* 0x0007e20000000800 */
[----:B------:R-:W-:Y:S01]  /*4c60*/  FFMA.FTZ R99, R123, R99, R86 ;  /* 0x000000637b637223 */ /* 0x000fe20000010056 */
[----:B--2---:R-:W-:Y:S01]  /*4c70*/  FMUL.FTZ R87, R60, R111 ;  /* 0x0000006f3c577220 */ /* 0x004fe20000410000 */
[----:B------:R-:W-:Y:S01]  /*4c80*/  FMUL.FTZ R86, R11, R43 ;  /* 0x0000002b0b567220 */ /* 0x000fe20000410000 */
[----:B------:R2:W-:Y:S01]  /*4c90*/  STS [R80+0x10a0], R83 ;  /* 0x0010a05350007388 */ /* 0x0005e20000000800 */
[----:B------:R-:W-:Y:S01]  /*4ca0*/  FFMA.FTZ R46, R124, R101, R99 ;  /* 0x000000657c2e7223 */ /* 0x000fe20000010063 */
[----:B------:R-:W-:Y:S01]  /*4cb0*/  FMUL.FTZ R104, R9, R100 ;  /* 0x0000006409687220 */ /* 0x000fe20000410000 */
[----:B------:R-:W-:Y:S01]  /*4cc0*/  FMUL.FTZ R101, R59, R86 ;  /* 0x000000563b657220 */ /* 0x000fe20000410000 */
[----:B------:R4:W-:Y:S01]  /*4cd0*/  STS [R80+0x10b0], R87 ;  /* 0x0010b05750007388 */ /* 0x0009e20000000800 */
[----:B-1----:R-:W-:Y:S01]  /*4ce0*/  FFMA.FTZ R71, R125, R70, R46 ;  /* 0x000000467d477223 */ /* 0x002fe2000001002e */
[-C--:B---3--:R-:W-:Y:S01]  /*4cf0*/  FMUL.FTZ R85, R21, R84.reuse ;  /* 0x0000005415557220 */ /* 0x088fe20000410000 */
[----:B------:R-:W0:Y:S01]  /*4d00*/  LDC.64 R46, c[0x0][0x4b8] ;  /* 0x00012e00ff2e7b82 */ /* 0x000e220000000a00 */
[----:B------:R-:W-:Y:S01]  /*4d10*/  STS [R80+0x10b8], R101 ;  /* 0x0010b86550007388 */ /* 0x000fe20000000800 */
[----:B------:R-:W-:Y:S01]  /*4d20*/  FFMA.FTZ R84, R126, R84, R71 ;  /* 0x000000547e547223 */ /* 0x000fe20000010047 */
[----:B------:R-:W-:Y:S01]  /*4d30*/  FMUL.FTZ R71, R4, R40 ;  /* 0x0000002804477220 */ /* 0x000fe20000410000 */
[----:B--2---:R-:W-:Y:S01]  /*4d40*/  FMUL.FTZ R83, R10, R103 ;  /* 0x000000670a537220 */ /* 0x004fe20000410000 */
[----:B------:R1:W-:Y:S01]  /*4d50*/  STS [R80+0x10ac], R85 ;  /* 0x0010ac5550007388 */ /* 0x0003e20000000800 */
[----:B------:R-:W-:Y:S01]  /*4d60*/  FFMA.FTZ R111, R127, R111, R84 ;  /* 0x0000006f7f6f7223 */ /* 0x000fe20000010054 */
[-C--:B------:R-:W-:Y:S01]  /*4d70*/  FMUL.FTZ R99, R20, R71.reuse ;  /* 0x0000004714637220 */ /* 0x080fe20000410000 */
[----:B----4-:R-:W-:Y:S01]  /*4d80*/  FMUL.FTZ R87, R2, R102 ;  /* 0x0000006602577220 */ /* 0x010fe20000410000 */
[----:B------:R2:W-:Y:S01]  /*4d90*/  STS [R80+0x10a4], R105 ;  /* 0x0010a46950007388 */ /* 0x0005e20000000800 */
[----:B------:R-:W-:Y:S01]  /*4da0*/  FFMA.FTZ R70, R128, R71, R111 ;  /* 0x0000004780467223 */ /* 0x000fe2000001006f */
[----:B------:R-:W-:-:S02]  /*4db0*/  HFMA2 R71, -RZ, RZ, 0, 0 ;  /* 0x00000000ff477431 */ /* 0x000fc400000001ff */
[----:B------:R-:W-:Y:S01]  /*4dc0*/  FMUL.FTZ R111, R18, R87 ;  /* 0x00000057126f7220 */ /* 0x000fe20000410000 */
[----:B------:R3:W-:Y:S01]  /*4dd0*/  STS [R80+0x10a8], R107 ;  /* 0x0010a86b50007388 */ /* 0x0007e20000000800 */
[----:B------:R-:W-:Y:S01]  /*4de0*/  FMUL.FTZ R84, R100, UR26 ;  /* 0x0000001a64547c20 */ /* 0x000fe20008410000 */
[----:B-1----:R-:W-:Y:S01]  /*4df0*/  FFMA.FTZ R85, R129, R86, R70 ;  /* 0x0000005681557223 */ /* 0x002fe20000010046 */
[----:B------:R-:W-:Y:S01]  /*4e00*/  MOV R70, R67 ;  /* 0x0000004300467202 */ /* 0x000fe20000000f00 */
[----:B------:R-:W-:Y:S01]  /*4e10*/  FMUL.FTZ R86, R0, R90 ;  /* 0x0000005a00567220 */ /* 0x000fe20000410000 */
[----:B------:R1:W-:Y:S01]  /*4e20*/  STS [R80+0x10b4], R99 ;  /* 0x0010b46350007388 */ /* 0x0003e20000000800 */
[-C--:B--2---:R-:W-:Y:S01]  /*4e30*/  FMUL.FTZ R105, R19, R106.reuse ;  /* 0x0000006a13697220 */ /* 0x084fe20000410000 */
[----:B------:R-:W-:Y:S01]  /*4e40*/  FFMA.FTZ R106, R130, R106, R85 ;  /* 0x0000006a826a7223 */ /* 0x000fe20000010055 */
[----:B------:R-:W-:Y:S01]  /*4e50*/  MOV R85, UR42 ;  /* 0x0000002a00557c02 */ /* 0x000fe20008000f00 */
[----:B------:R-:W-:Y:S01]  /*4e60*/  STS [R80+0x10c4], R111 ;  /* 0x0010c46f50007388 */ /* 0x000fe20000000800 */
[----:B---3--:R-:W-:Y:S01]  /*4e70*/  FMUL.FTZ R107, R58, R83 ;  /* 0x000000533a6b7220 */ /* 0x008fe20000410000 */
[----:B0-----:R-:W-:-:S04]  /*4e80*/  IMAD.WIDE.U32 R70, R46, UR21, R70 ;  /* 0x000000152e467c25 */ /* 0x001fc8000f8e0046 */
[----:B------:R-:W-:Y:S01]  /*4e90*/  FFMA.FTZ R83, R131, R83, R106 ;  /* 0x0000005383537223 */ /* 0x000fe2000001006a */
[----:B------:R0:W-:Y:S01]  /*4ea0*/  STS [R80+0x10bc], R105 ;  /* 0x0010bc6950007388 */ /* 0x0001e20000000800 */
[----:B------:R-:W-:Y:S01]  /*4eb0*/  LOP3.LUT R106, R67, UR30, RZ, 0xfc, !PT ;  /* 0x0000001e436a7c12 */ /* 0x000fe2000f8efcff */
[----:B------:R-:W-:Y:S02]  /*4ec0*/  IMAD R101, R47, UR21, RZ ;  /* 0x000000152f657c24 */ /* 0x000fe4000f8e02ff */
[----:B-1----:R-:W-:Y:S01]  /*4ed0*/  FMUL.FTZ R99, R57, R104 ;  /* 0x0000006839637220 */ /* 0x002fe20000410000 */
[----:B------:R-:W-:Y:S01]  /*4ee0*/  FMUL.FTZ R47, R17, R86 ;  /* 0x00000056112f7220 */ /* 0x000fe20000410000 */
[----:B------:R1:W-:Y:S01]  /*4ef0*/  STS [R80+0x10c0], R107 ;  /* 0x0010c06b50007388 */ /* 0x0003e20000000800 */
[----:B------:R-:W-:Y:S01]  /*4f00*/  IADD3 R106, PT, PT, -R106, UR50, RZ ;  /* 0x000000326a6a7c10 */ /* 0x000fe2000fffe1ff */
[----:B------:R-:W-:Y:S01]  /*4f10*/  FFMA.FTZ R100, R132, R87, R83 ;  /* 0x0000005784647223 */ /* 0x000fe20000010053 */
[----:B------:R-:W-:Y:S01]  /*4f20*/  IADD3 R71, PT, PT, R71, R101, RZ ;  /* 0x0000006547477210 */ /* 0x000fe20007ffe0ff */
[----:B------:R-:W-:Y:S01]  /*4f30*/  STS [R80+0x10c8], R99 ;  /* 0x0010c86350007388 */ /* 0x000fe20000000800 */
[----:B------:R-:W-:Y:S01]  /*4f40*/  ISETP.GE.AND P6, PT, R106, 0x1, PT ;  /* 0x000000016a00780c */ /* 0x000fe20003fc6270 */
[----:B------:R-:W-:Y:S01]  /*4f50*/  FFMA.FTZ R100, R133, R104, R100 ;  /* 0x0000006885647223 */ /* 0x000fe20000010064 */
[----:B------:R-:W-:Y:S01]  /*4f60*/  FMUL.FTZ R104, R90, UR26 ;  /* 0x0000001a5a687c20 */ /* 0x000fe20008410000 */
[----:B------:R2:W-:Y:S01]  /*4f70*/  STS [R80+0x10cc], R47 ;  /* 0x0010cc2f50007388 */ /* 0x0005e20000000800 */
[----:B------:R-:W-:Y:S01]  /*4f80*/  IMAD.WIDE.U32 R70, R85, UR11, R70 ;  /* 0x0000000b55467c25 */ /* 0x000fe2000f8e0046 */
[----:B------:R-:W-:-:S03]  /*4f90*/  MOV R85, UR45 ;  /* 0x0000002d00557c02 */ /* 0x000fc60008000f00 */
[C---:B------:R-:W-:Y:S01]  /*4fa0*/  FMUL.FTZ R104, R75.reuse, R104 ;  /* 0x000000684b687220 */ /* 0x040fe20000410000 */
[----:B------:R-:W-:Y:S01]  /*4fb0*/  FFMA.FTZ R75, R75, R86, R100 ;  /* 0x000000564b4b7223 */ /* 0x000fe20000010064 */
[C---:B------:R-:W-:Y:S01]  /*4fc0*/  IADD3 R86, PT, PT, R67.reuse, 0x180, RZ ;  /* 0x0000018043567810 */ /* 0x040fe20007ffe0ff */
[----:B0-----:R-:W-:Y:S01]  /*4fd0*/  FMUL.FTZ R105, R92, R102 ;  /* 0x000000665c697220 */ /* 0x001fe20000410000 */
[----:B------:R-:W-:Y:S01]  /*4fe0*/  IADD3 R46, P3, PT, R70, UR30, RZ ;  /* 0x0000001e462e7c10 */ /* 0x000fe2000ff7e0ff */
[----:B-1----:R-:W-:Y:S01]  /*4ff0*/  FMUL.FTZ R107, R102, UR26 ;  /* 0x0000001a666b7c20 */ /* 0x002fe20008410000 */
[----:B------:R-:W-:Y:S01]  /*5000*/  IADD3 R70, PT, PT, R67, 0x80, RZ ;  /* 0x0000008043467810 */ /* 0x000fe20007ffe0ff */
[----:B------:R-:W-:Y:S01]  /*5010*/  FMUL.FTZ R84, R133, R84 ;  /* 0x0000005485547220 */ /* 0x000fe20000410000 */
[----:B--2---:R-:W-:Y:S01]  /*5020*/  IADD3.X R47, PT, PT, R71, UR10, RZ, P3, !PT ;  /* 0x0000000a472f7c10 */ /* 0x004fe20009ffe4ff */
[----:B------:R-:W-:Y:S01]  /*5030*/  FMUL.FTZ R101, R88, UR26 ;  /* 0x0000001a58657c20 */ /* 0x000fe20008410000 */
[----:B------:R-:W-:Y:S01]  /*5040*/  MOV R71, UR44 ;  /* 0x0000002c00477c02 */ /* 0x000fe20008000f00 */
[----:B------:R-:W-:Y:S01]  /*5050*/  FMUL.FTZ R102, R43, UR26 ;  /* 0x0000001a2b667c20 */ /* 0x000fe20008410000 */
[-C--:B------:R-:W-:Y:S01]  /*5060*/  LEA.HI R83, R70, R67.reuse, RZ, 0x1b ;  /* 0x0000004346537211 */ /* 0x080fe200078fd8ff */
[----:B------:R-:W-:Y:S01]  /*5070*/  FMUL.FTZ R99, R40, UR26 ;  /* 0x0000001a28637c20 */ /* 0x000fe20008410000 */
[----:B------:R-:W-:Y:S01]  /*5080*/  IADD3 R80, PT, PT, R67, 0x100, RZ ;  /* 0x0000010043507810 */ /* 0x000fe20007ffe0ff */
[----:B------:R-:W-:Y:S01]  /*5090*/  IMAD.WIDE.U32 R70, R71, UR8, R46 ;  /* 0x0000000847467c25 */ /* 0x000fe2000f8e002e */
[-C--:B------:R-:W-:Y:S01]  /*50a0*/  LEA R83, R83, R68.reuse, 0x2 ;  /* 0x0000004453537211 */ /* 0x080fe200078e10ff */
[----:B------:R-:W-:Y:S01]  /*50b0*/  BAR.SYNC.DEFER_BLOCKING 0x0 ;  /* 0x0000000000007b1d */ /* 0x000fe20000010000 */
[-C--:B------:R-:W-:Y:S01]  /*50c0*/  LEA.HI R113, R86, R67.reuse, RZ, 0x1b ;  /* 0x0000004356717211 */ /* 0x080fe200078fd8ff */
[----:B------:R-:W-:Y:S01]  /*50d0*/  IMAD R47, R85, UR8, R71 ;  /* 0x00000008552f7c24 */ /* 0x000fe2000f8e0247 */
[----:B------:R-:W-:Y:S01]  /*50e0*/  LEA R46, P3, R70, UR46, 0x2 ;  /* 0x0000002e462e7c11 */ /* 0x000fe2000f8610ff */
[----:B------:R-:W-:Y:S01]  /*50f0*/  FMUL.FTZ R100, R69, UR26 ;  /* 0x0000001a45647c20 */ /* 0x000fe20008410000 */
[----:B------:R-:W-:Y:S01]  /*5100*/  LEA.HI R71, R80, R67, RZ, 0x1b ;  /* 0x0000004350477211 */ /* 0x000fe200078fd8ff */
[----:B------:R-:W-:Y:S01]  /*5110*/  FMUL.FTZ R87, R109, UR26 ;  /* 0x0000001a6d577c20 */ /* 0x000fe20008410000 */
[----:B------:R-:W-:Y:S01]  /*5120*/  LEA.HI.X R47, R70, UR47, R47, 0x2, P3 ;  /* 0x0000002f462f7c11 */ /* 0x000fe200098f142f */
        /* <DEDUP_REMOVED lines=9> */
[----:B------:R-:W-:Y:S01]  /*51c0*/  ISETP.GE.AND P5, PT, R106, 0x181, PT ;  /* 0x000001816a00780c */ /* 0x000fe20003fa6270 */
[----:B------:R0:W1:Y:S02]  /*51d0*/  LDS R111, [R83+0x1290] ;  /* 0x00129000536f7984 */ /* 0x0000640000000800 */
[----:B0-----:R-:W-:Y:S01]  /*51e0*/  FMUL.FTZ R83, R74, UR26 ;  /* 0x0000001a4a537c20 */ /* 0x001fe20008410000 */
[----:B------:R-:W-:Y:S09]  /*51f0*/  @!P6 BRA `(.L_x_2525) ;  /* 0x000000000010e947 */ /* 0x000ff20003800000 */
[----:B------:R-:W-:-:S04]  /*5200*/  LEA.HI R115, R67, R67, RZ, 0x1b ;  /* 0x0000004343737211 */ /* 0x000fc800078fd8ff */
[----:B------:R-:W-:-:S06]  /*5210*/  LEA R115, R115, R68, 0x2 ;  /* 0x0000004473737211 */ /* 0x000fcc00078e10ff */
[----:B------:R-:W0:Y:S04]  /*5220*/  LDS R115, [R115+0x1090] ;  /* 0x0010900073737984 */ /* 0x000e280000000800 */
[----:B0-----:R0:W-:Y:S02]  /*5230*/  REDG.E.ADD.F32.FTZ.RN.STRONG.GPU desc[UR28][R46.64], R115 ;  /* 0x000000732e0079a6 */ /* 0x0011e4000c12f31c */
.L_x_2525:
[----:B------:R-:W-:Y:S05]  /*5240*/  BSYNC.RECONVERGENT B0 ;  /* 0x0000000000007941 */ /* 0x000fea0003800200 */
.L_x_2524:
[----:B------:R-:W-:Y:S04]  /*5250*/  BSSY.RECONVERGENT B0, `(.L_x_2526) ;  /* 0x0000003000007945 */ /* 0x000fe80003800200 */
[----:B------:R-:W-:Y:S05]  /*5260*/  @!P3 BRA `(.L_x_2527) ;  /* 0x000000000004b947 */ /* 0x000fea0003800000 */
[----:B-1----:R2:W-:Y:S02]  /*5270*/  REDG.E.ADD.F32.FTZ.RN.STRONG.GPU desc[UR28][R46.64+0x200], R111 ;  /* 0x0002006f2e0079a6 */ /* 0x0025e4000c12f31c */
.L_x_2527:
[----:B------:R-:W-:Y:S05]  /*5280*/  BSYNC.RECONVERGENT B0 ;  /* 0x0000000000007941 */ /* 0x000fea0003800200 */
.L_x_2526:
[----:B-12---:R1:W2:Y:S01]  /*5290*/  LDS R111, [R80+0x1490] ;  /* 0x00149000506f7984 */ /* 0x0062a20000000800 */
[----:B------:R-:W-:Y:S01]  /*52a0*/  BSSY.RECONVERGENT B0, `(.L_x_2528) ;  /* 0x0000004000007945 */ /* 0x000fe20003800200 */
[----:B------:R-:W-:-:S03]  /*52b0*/  LEA R113, R113, R68, 0x2 ;  /* 0x0000004471717211 */ /* 0x000fc600078e10ff */
[----:B------:R-:W-:Y:S05]  /*52c0*/  @!P4 BRA `(.L_x_2529) ;  /* 0x000000000004c947 */ /* 0x000fea0003800000 */
[----:B--2---:R3:W-:Y:S02]  /*52d0*/  REDG.E.ADD.F32.FTZ.RN.STRONG.GPU desc[UR28][R46.64+0x400], R111 ;  /* 0x0004006f2e0079a6 */ /* 0x0047e4000c12f31c */
.L_x_2529:
[----:B------:R-:W-:Y:S05]  /*52e0*/  BSYNC.RECONVERGENT B0 ;  /* 0x0000000000007941 */ /* 0x000fea0003800200 */
.L_x_2528:
[----:B--23--:R2:W3:Y:S01]  /*52f0*/  LDS R111, [R113+0x1690] ;  /* 0x00169000716f7984 */ /* 0x00c4e20000000800 */
[----:B------:R-:W-:Y:S01]  /*5300*/  BSSY.RECONVERGENT B0, `(.L_x_2530) ;  /* 0x0000005000007945 */ /* 0x000fe20003800200 */
[C---:B-1----:R-:W-:Y:S02]  /*5310*/  IADD3 R80, PT, PT, R67.reuse, 0x200, RZ ;  /* 0x0000020043507810 */ /* 0x042fe40007ffe0ff */
[----:B------:R-:W-:Y:S01]  /*5320*/  IADD3 R112, PT, PT, R67, 0x280, RZ ;  /* 0x0000028043707810 */ /* 0x000fe20007ffe0ff */
[----:B------:R-:W-:Y:S06]  /*5330*/  @!P5 BRA `(.L_x_2531) ;  /* 0x000000000004d947 */ /* 0x000fec0003800000 */
[----:B---3--:R1:W-:Y:S02]  /*5340*/  REDG.E.ADD.F32.FTZ.RN.STRONG.GPU desc[UR28][R46.64+0x600], R111 ;  /* 0x0006006f2e0079a6 */ /* 0x0083e4000c12f31c */
.L_x_2531:
[----:B------:R-:W-:Y:S05]  /*5350*/  BSYNC.RECONVERGENT B0 ;  /* 0x0000000000007941 */ /* 0x000fea0003800200 */
.L_x_2530:
        /* <DEDUP_REMOVED lines=15> */
.L_x_2533:
[----:B------:R-:W-:Y:S05]  /*5450*/  BSYNC.RECONVERGENT B0 ;  /* 0x0000000000007941 */ /* 0x000fea0003800200 */
.L_x_2532:
[----:B01----:R0:W1:Y:S01]  /*5460*/  LDS R111, [R116+0x1a90] ;  /* 0x001a9000746f7984 */ /* 0x0030620000000800 */
[----:B------:R-:W-:Y:S01]  /*5470*/  BSSY.RECONVERGENT B0, `(.L_x_2534) ;  /* 0x0000005000007945 */ /* 0x000fe20003800200 */
[----:B------:R-:W-:Y:S02]  /*5480*/  LEA.HI R113, R112, R67, RZ, 0x1b ;  /* 0x0000004370717211 */ /* 0x000fe400078fd8ff */
[----:B------:R-:W-:Y:S01]  /*5490*/  LEA R115, R115, R68, 0x2 ;  /* 0x0000004473737211 */ /* 0x000fe200078e10ff */
[----:B------:R-:W-:Y:S06]  /*54a0*/  @!P3 BRA `(.L_x_2535) ;  /* 0x000000000004b947 */ /* 0x000fec0003800000 */
[----:B-1----:R2:W-:Y:S02]  /*54b0*/  REDG.E.ADD.F32.FTZ.RN.STRONG.GPU desc[UR28][R46.64+0xa00], R111 ;  /* 0x000a006f2e0079a6 */ /* 0x0025e4000c12f31c */
.L_x_2535:
[----:B------:R-:W-:Y:S05]  /*54c0*/  BSYNC.RECONVERGENT B0 ;  /* 0x0000000000007941 */ /* 0x000fea0003800200 */
.L_x_2534:
[----:B-12---:R1:W2:Y:S01]  /*54d0*/  LDS R111, [R115+0x1c90] ;  /* 0x001c9000736f7984 */ /* 0x0062a20000000800 */
[----:B------:R-:W-:Y:S01]  /*54e0*/  BSSY.RECONVERGENT B0, `(.L_x_2536) ;  /* 0x0000004000007945 */ /* 0x000fe20003800200 */
[----:B------:R-:W-:-:S03]  /*54f0*/  LEA R113, R113, R68, 0x2 ;  /* 0x0000004471717211 */ /* 0x000fc600078e10ff */
[----:B------:R-:W-:Y:S05]  /*5500*/  @!P4 BRA `(.L_x_2537) ;  /* 0x000000000004c947 */ /* 0x000fea0003800000 */
[----:B--2---:R3:W-:Y:S02]  /*5510*/  REDG.E.ADD.F32.FTZ.RN.STRONG.GPU desc[UR28][R46.64+0xc00], R111 ;  /* 0x000c006f2e0079a6 */ /* 0x0047e4000c12f31c */
.L_x_2537:
[----:B------:R-:W-:Y:S05]  /*5520*/  BSYNC.RECONVERGENT B0 ;  /* 0x0000000000007941 */ /* 0x000fea0003800200 */
.L_x_2536:
[----:B--23--:R2:W3:Y:S01]  /*5530*/  LDS R111, [R113+0x1e90] ;  /* 0x001e9000716f7984 */ /* 0x00c4e20000000800 */
[----:B------:R-:W-:Y:S01]  /*5540*/  BSSY.RECONVERGENT B0, `(.L_x_2538) ;  /* 0x0000005000007945 */ /* 0x000fe20003800200 */
[C---:B------:R-:W-:Y:S02]  /*5550*/  LOP3.LUT R112, R67.reuse, 0x400, RZ, 0xfc, !PT ;  /* 0x0000040043707812 */ /* 0x040fe400078efcff */
[----:B0-----:R-:W-:Y:S01]  /*5560*/  IADD3 R116, PT, PT, R67, 0x480, RZ ;  /* 0x0000048043747810 */ /* 0x001fe20007ffe0ff */
[----:B------:R-:W-:Y:S06]  /*5570*/  @!P5 BRA `(.L_x_2539) ;  /* 0x000000000004d947 */ /* 0x000fec0003800000 */
[----:B---3--:R0:W-:Y:S02]  /*5580*/  REDG.E.ADD.F32.FTZ.RN.STRONG.GPU desc[UR28][R46.64+0xe00], R111 ;  /* 0x000e006f2e0079a6 */ /* 0x0081e4000c12f31c */
.L_x_2539:
[----:B------:R-:W-:Y:S05]  /*5590*/  BSYNC.RECONVERGENT B0 ;  /* 0x0000000000007941 */ /* 0x000fea0003800200 */
.L_x_2538:
        /* <DEDUP_REMOVED lines=15> */
.L_x_2541:
[----:B------:R-:W-:Y:S05]  /*5690*/  BSYNC.RECONVERGENT B0 ;  /* 0x0000000000007941 */ /* 0x000fea0003800200 */
.L_x_2540:
[----:B01----:R0:W1:Y:S01]  /*56a0*/  LDS R111, [R116+0x2290] ;  /* 0x00229000746f7984 */ /* 0x0030620000000800 */
[----:B------:R-:W-:Y:S01]  /*56b0*/  BSSY.RECONVERGENT B0, `(.L_x_2542) ;  /* 0x0000005000007945 */ /* 0x000fe20003800200 */
[----:B------:R-:W-:Y:S02]  /*56c0*/  LEA.HI R113, R112, R67, RZ, 0x1b ;  /* 0x0000004370717211 */ /* 0x000fe400078fd8ff */
[----:B------:R-:W-:Y:S01]  /*56d0*/  LEA R115, R115, R68, 0x2 ;  /* 0x0000004473737211 */ /* 0x000fe200078e10ff */
[----:B------:R-:W-:Y:S06]  /*56e0*/  @!P3 BRA `(.L_x_2543) ;  /* 0x000000000004b947 */ /* 0x000fec0003800000 */
[----:B-1----:R2:W-:Y:S02]  /*56f0*/  REDG.E.ADD.F32.FTZ.RN.STRONG.GPU desc[UR28][R46.64+0x1200], R111 ;  /* 0x0012006f2e0079a6 */ /* 0x0025e4000c12f31c */
.L_x_2543:
[----:B------:R-:W-:Y:S05]  /*5700*/  BSYNC.RECONVERGENT B0 ;  /* 0x0000000000007941 */ /* 0x000fea0003800200 */
.L_x_2542:
[----:B-12---:R1:W2:Y:S01]  /*5710*/  LDS R111, [R115+0x2490] ;  /* 0x00249000736f7984 */ /* 0x0062a20000000800 */
[----:B------:R-:W-:Y:S01]  /*5720*/  BSSY.RECONVERGENT B0, `(.L_x_2544) ;  /* 0x0000004000007945 */ /* 0x000fe20003800200 */
[----:B------:R-:W-:-:S03]  /*5730*/  LEA R113, R113, R68, 0x2 ;  /* 0x0000004471717211 */ /* 0x000fc600078e10ff */
[----:B------:R-:W-:Y:S05]  /*5740*/  @!P4 BRA `(.L_x_2545) ;  /* 0x000000000004c947 */ /* 0x000fea0003800000 */
[----:B--2---:R3:W-:Y:S02]  /*5750*/  REDG.E.ADD.F32.FTZ.RN.STRONG.GPU desc[UR28][R46.64+0x1400], R111 ;  /* 0x0014006f2e0079a6 */ /* 0x0047e4000c12f31c */
.L_x_2545:
[----:B------:R-:W-:Y:S05]  /*5760*/  BSYNC.RECONVERGENT B0 ;  /* 0x0000000000007941 */ /* 0x000fea0003800200 */
.L_x_2544:
[----:B--23--:R2:W3:Y:S01]  /*5770*/  LDS R111, [R113+0x2690] ;  /* 0x00269000716f7984 */ /* 0x00c4e20000000800 */
[----:B------:R-:W-:Y:S01]  /*5780*/  BSSY.RECONVERGENT B0, `(.L_x_2546) ;  /* 0x0000005000007945 */ /* 0x000fe20003800200 */
[C---:B------:R-:W-:Y:S02]  /*5790*/  IADD3 R112, PT, PT, R67.reuse, 0x600, RZ ;  /* 0x0000060043707810 */ /* 0x040fe40007ffe0ff */
[----:B0-----:R-:W-:Y:S01]  /*57a0*/  IADD3 R116, PT, PT, R67, 0x680, RZ ;  /* 0x0000068043747810 */ /* 0x001fe20007ffe0ff */
[----:B------:R-:W-:Y:S06]  /*57b0*/  @!P5 BRA `(.L_x_2547) ;  /* 0x000000000004d947 */ /* 0x000fec0003800000 */
[----:B---3--:R0:W-:Y:S02]  /*57c0*/  REDG.E.ADD.F32.FTZ.RN.STRONG.GPU desc[UR28][R46.64+0x1600], R111 ;  /* 0x0016006f2e0079a6 */ /* 0x0081e4000c12f31c */
.L_x_2547:
[----:B------:R-:W-:Y:S05]  /*57d0*/  BSYNC.RECONVERGENT B0 ;  /* 0x0000000000007941 */ /* 0x000fea0003800200 */
.L_x_2546:
        /* <DEDUP_REMOVED lines=15> */
.L_x_2549:
[----:B------:R-:W-:Y:S05]  /*58d0*/  BSYNC.RECONVERGENT B0 ;  /* 0x0000000000007941 */ /* 0x000fea0003800200 */
.L_x_2548:
[----:B01----:R0:W1:Y:S01]  /*58e0*/  LDS R111, [R116+0x2a90] ;  /* 0x002a9000746f7984 */ /* 0x0030620000000800 */
[----:B------:R-:W-:Y:S01]  /*58f0*/  BSSY.RECONVERGENT B0, `(.L_x_2550) ;  /* 0x0000005000007945 */ /* 0x000fe20003800200 */
[----:B------:R-:W-:Y:S02]  /*5900*/  LEA.HI R113, R112, R67, RZ, 0x1b ;  /* 0x0000004370717211 */ /* 0x000fe400078fd8ff */
[----:B------:R-:W-:Y:S01]  /*5910*/  LEA R115, R115, R68, 0x2 ;  /* 0x0000004473737211 */ /* 0x000fe200078e10ff */
[----:B------:R-:W-:Y:S06]  /*5920*/  @!P3 BRA `(.L_x_2551) ;  /* 0x000000000004b947 */ /* 0x000fec0003800000 */
[----:B-1----:R2:W-:Y:S02]  /*5930*/  REDG.E.ADD.F32.FTZ.RN.STRONG.GPU desc[UR28][R46.64+0x1a00], R111 ;  /* 0x001a006f2e0079a6 */ /* 0x0025e4000c12f31c */
.L_x_2551:
[----:B------:R-:W-:Y:S05]  /*5940*/  BSYNC.RECONVERGENT B0 ;  /* 0x0000000000007941 */ /* 0x000fea0003800200 */
.L_x_2550:
[----:B-12---:R1:W2:Y:S01]  /*5950*/  LDS R111, [R115+0x2c90] ;  /* 0x002c9000736f7984 */ /* 0x0062a20000000800 */
[----:B------:R-:W-:Y:S01]  /*5960*/  BSSY.RECONVERGENT B0, `(.L_x_2552) ;  /* 0x0000004000007945 */ /* 0x000fe20003800200 */
[----:B------:R-:W-:-:S03]  /*5970*/  LEA R113, R113, R68, 0x2 ;  /* 0x0000004471717211 */ /* 0x000fc600078e10ff */
[----:B------:R-:W-:Y:S05]  /*5980*/  @!P4 BRA `(.L_x_2553) ;  /* 0x000000000004c947 */ /* 0x000fea0003800000 */
[----:B--2---:R3:W-:Y:S02]  /*5990*/  REDG.E.ADD.F32.FTZ.RN.STRONG.GPU desc[UR28][R46.64+0x1c00], R111 ;  /* 0x001c006f2e0079a6 */ /* 0x0047e4000c12f31c */
.L_x_2553:
[----:B------:R-:W-:Y:S05]  /*59a0*/  BSYNC.RECONVERGENT B0 ;  /* 0x0000000000007941 */ /* 0x000fea0003800200 */
.L_x_2552:
[----:B--23--:R2:W3:Y:S01]  /*59b0*/  LDS R111, [R113+0x2e90] ;  /* 0x002e9000716f7984 */ /* 0x00c4e20000000800 */
[----:B------:R-:W-:Y:S04]  /*59c0*/  BSSY.RECONVERGENT B0, `(.L_x_2554) ;  /* 0x0000003000007945 */ /* 0x000fe80003800200 */
[----:B------:R-:W-:Y:S05]  /*59d0*/  @!P5 BRA `(.L_x_2555) ;  /* 0x000000000004d947 */ /* 0x000fea0003800000 */
[----:B---3--:R4:W-:Y:S02]  /*59e0*/  REDG.E.ADD.F32.FTZ.RN.STRONG.GPU desc[UR28][R46.64+0x1e00], R111 ;  /* 0x001e006f2e0079a6 */ /* 0x0089e4000c12f31c */
.L_x_2555:
[----:B------:R-:W-:Y:S05]  /*59f0*/  BSYNC.RECONVERGENT B0 ;  /* 0x0000000000007941 */ /* 0x000fea0003800200 */
.L_x_2554:
[----:B--2---:R-:W2:Y:S04]  /*5a00*/  LDL.LU R113, [R1+0x4] ;  /* 0x0000040001717983 */ /* 0x004ea80000300800 */
[----:B------:R-:W5:Y:S04]  /*5a10*/  LDL.LU R112, [R1+0x8] ;  /* 0x0000080001707983 */ /* 0x000f680000300800 */
[----:B------:R-:W3:Y:S04]  /*5a20*/  LDL.LU R117, [R1+0xc] ;  /* 0x00000c0001757983 */ /* 0x000ee80000300800 */
[----:B0-----:R-:W3:Y:S04]  /*5a30*/  LDL.LU R116, [R1+0x10] ;  /* 0x0000100001747983 */ /* 0x001ee80000300800 */
[----:B-1----:R-:W3:Y:S01]  /*5a40*/  LDL.LU R115, [R1+0x14] ;  /* 0x0000140001737983 */ /* 0x002ee20000300800 */
[----:B------:R-:W-:Y:S01]  /*5a50*/  FMUL.FTZ R89, R89, R103 ;  /* 0x0000006759597220 */ /* 0x000fe20000410000 */
[----:B------:R-:W-:Y:S01]  /*5a60*/  FMUL.FTZ R88, R93, R88 ;  /* 0x000000585d587220 */ /* 0x000fe20000410000 */
[----:B------:R-:W0:Y:S01]  /*5a70*/  S2R R106, SR_LANEID ;  /* 0x00000000006a7919 */ /* 0x000e220000000000 */
[----:B----4-:R-:W1:Y:S04]  /*5a80*/  SHFL.DOWN PT, R46, R75, 0x1, 0x1f ;  /* 0x08201f004b2e7f89 */ /* 0x010e6800000e0000 */
[----:B------:R-:W4:Y:S01]  /*5a90*/  SHFL.DOWN PT, R47, R82, 0x1, 0x1f ;  /* 0x08201f00522f7f89 */ /* 0x000f2200000e0000 */
[----:B0-----:R-:W-:-:S13]  /*5aa0*/  ISETP.GT.AND P3, PT, R106, 0x1e, PT ;  /* 0x0000001e6a00780c */ /* 0x001fda0003f64270 */
[----:B-1----:R-:W-:Y:S01]  /*5ab0*/  @!P3 FADD.FTZ R75, R75, R46 ;  /* 0x0000002e4b4bb221 */ /* 0x002fe20000010000 */
[----:B----4-:R-:W-:Y:S01]  /*5ac0*/  @!P3 FADD.FTZ R82, R82, R47 ;  /* 0x0000002f5252b221 */ /* 0x010fe20000010000 */
[----:B------:R-:W-:-:S03]  /*5ad0*/  ISETP.GT.AND P3, PT, R106, 0x1d, PT ;  /* 0x0000001d6a00780c */ /* 0x000fc60003f64270 */
[----:B------:R-:W0:Y:S04]  /*5ae0*/  SHFL.DOWN PT, R46, R75, 0x2, 0x1f ;  /* 0x08401f004b2e7f89 */ /* 0x000e2800000e0000 */
[----:B------:R-:W1:Y:S06]  /*5af0*/  SHFL.DOWN PT, R47, R82, 0x2, 0x1f ;  /* 0x08401f00522f7f89 */ /* 0x000e6c00000e0000 */
[----:B0-----:R-:W-:Y:S01]  /*5b00*/  @!P3 FADD.FTZ R75, R75, R46 ;  /* 0x0000002e4b4bb221 */ /* 0x001fe20000010000 */
[----:B-1----:R-:W-:-:S04]  /*5b10*/  @!P3 FADD.FTZ R82, R82, R47 ;  /* 0x0000002f5252b221 */ /* 0x002fc80000010000 */
[----:B------:R-:W0:Y:S01]  /*5b20*/  SHFL.DOWN PT, R46, R75, 0x4, 0x1f ;  /* 0x08801f004b2e7f89 */ /* 0x000e2200000e0000 */
[----:B------:R-:W-:Y:S01]  /*5b30*/  ISETP.GT.AND P3, PT, R106, 0x1b, PT ;  /* 0x0000001b6a00780c */ /* 0x000fe20003f64270 */
[----:B--2---:R-:W-:Y:S01]  /*5b40*/  FFMA.FTZ R113, R0, R91, R113 ;  /* 0x0000005b00717223 */ /* 0x004fe20000010071 */
[----:B-----5:R-:W-:-:S04]  /*5b50*/  FFMA.FTZ R112, R9, R118, R112 ;  /* 0x0000007609707223 */ /* 0x020fc80000010070 */
[----:B------:R1:W-:Y:S01]  /*5b60*/  STL [R1+0x4], R113 ;  /* 0x0000047101007387 */ /* 0x0003e20000100800 */
[----:B---3--:R-:W-:Y:S01]  /*5b70*/  FFMA.FTZ R117, R2, R105, R117 ;  /* 0x0000006902757223 */ /* 0x008fe20000010075 */
[----:B------:R-:W-:Y:S01]  /*5b80*/  FMUL.FTZ R131, R131, R108 ;  /* 0x0000006c83837220 */ /* 0x000fe20000410000 */
[----:B------:R-:W-:Y:S01]  /*5b90*/  FFMA.FTZ R116, R10, R89, R116 ;  /* 0x000000590a747223 */ /* 0x000fe20000010074 */
[----:B------:R-:W-:Y:S01]  /*5ba0*/  FMUL.FTZ R130, R130, R101 ;  /* 0x0000006582827220 */ /* 0x000fe20000410000 */
[----:B------:R-:W-:Y:S01]  /*5bb0*/  FFMA.FTZ R47, R57, R118, R84 ;  /* 0x00000076392f7223 */ /* 0x000fe20000010054 */
[----:B-1----:R-:W2:Y:S04]  /*5bc0*/  LDL.LU R113, [R1+0x18] ;  /* 0x0000180001717983 */ /* 0x002ea80000300800 */
[----:B------:R1:W-:Y:S01]  /*5bd0*/  STL [R1+0x8], R112 ;  /* 0x0000087001007387 */ /* 0x0003e20000100800 */
[----:B------:R-:W-:Y:S01]  /*5be0*/  FFMA.FTZ R115, R3, R88, R115 ;  /* 0x0000005803737223 */ /* 0x000fe20000010073 */
[----:B------:R-:W-:Y:S01]  /*5bf0*/  FMUL.FTZ R69, R44, R69 ;  /* 0x000000452c457220 */ /* 0x000fe20000410000 */
[----:B------:R-:W-:Y:S01]  /*5c00*/  FMUL.FTZ R99, R128, R99 ;  /* 0x0000006380637220 */ /* 0x000fe20000410000 */
[----:B------:R-:W-:Y:S01]  /*5c10*/  FMUL.FTZ R127, R127, R100 ;  /* 0x000000647f7f7220 */ /* 0x000fe20000410000 */
[----:B------:R-:W-:Y:S01]  /*5c20*/  FMUL.FTZ R110, R79, R110 ;  /* 0x0000006e4f6e7220 */ /* 0x000fe20000410000 */
[----:B------:R-:W-:Y:S01]  /*5c30*/  FMUL.FTZ R73, R42, R73 ;  /* 0x000000492a497220 */ /* 0x000fe20000410000 */
[----:B------:R-:W3:Y:S04]  /*5c40*/  SHFL.DOWN PT, R111, R82, 0x4, 0x1f ;  /* 0x08801f00526f7f89 */ /* 0x000ee800000e0000 */
[----:B-1----:R-:W4:Y:S04]  /*5c50*/  LDL.LU R112, [R1+0x1c] ;  /* 0x00001c0001707983 */ /* 0x002f280000300800 */
[----:B------:R-:W5:Y:S04]  /*5c60*/  LDL.LU R103, [R1+0x20] ;  /* 0x0000200001677983 */ /* 0x000f680000300800 */
[----:B------:R-:W-:Y:S04]  /*5c70*/  STL [R1+0xc], R117 ;  /* 0x00000c7501007387 */ /* 0x000fe80000100800 */
[----:B------:R-:W3:Y:S01]  /*5c80*/  LDL.LU R93, [R1+0x24] ;  /* 0x00002400015d7983 */ /* 0x000ee20000300800 */
[----:B0-----:R-:W-:Y:S01]  /*5c90*/  @!P3 FADD.FTZ R75, R75, R46 ;  /* 0x0000002e4b4bb221 */ /* 0x001fe20000010000 */
[----:B------:R-:W-:Y:S01]  /*5ca0*/  FMUL.FTZ R46, R45, R43 ;  /* 0x0000002b2d2e7220 */ /* 0x000fe20000410000 */
[----:B------:R-:W-:Y:S01]  /*5cb0*/  FMUL.FTZ R43, R94, R40 ;  /* 0x000000285e2b7220 */ /* 0x000fe20000410000 */
[----:B------:R-:W-:Y:S01]  /*5cc0*/  FFMA.FTZ R84, R58, R89, R131 ;  /* 0x000000593a547223 */ /* 0x000fe20000010083 */
[----:B------:R-:W-:Y:S01]  /*5cd0*/  STL [R1+0x10], R116 ;  /* 0x0000107401007387 */ /* 0x000fe20000100800 */
[----:B------:R-:W-:Y:S01]  /*5ce0*/  FMUL.FTZ R40, R95, R109 ;  /* 0x0000006d5f287220 */ /* 0x000fe20000410000 */
[----:B------:R-:W-:-:S02]  /*5cf0*/  FFMA.FTZ R45, R19, R88, R130 ;  /* 0x00000058132d7223 */ /* 0x000fc40000010082 */
[----:B------:R-:W3:Y:S01]  /*5d00*/  LDL.LU R89, [R1+0x28] ;  /* 0x0000280001597983 */ /* 0x000ee20000300800 */
[----:B------:R-:W-:-:S03]  /*5d10*/  FADD.FTZ R39, R84, R39 ;  /* 0x0000002754277221 */ /* 0x000fc60000010000 */
[----:B------:R-:W-:Y:S04]  /*5d20*/  STL [R1+0x14], R115 ;  /* 0x0000147301007387 */ /* 0x000fe80000100800 */
[----:B------:R-:W3:Y:S01]  /*5d30*/  LDL.LU R88, [R1+0x2c] ;  /* 0x00002c0001587983 */ /* 0x000ee20000300800 */
[----:B------:R-:W-:Y:S01]  /*5d40*/  FFMA.FTZ R99, R20, R43, R99 ;  /* 0x0000002b14637223 */ /* 0x000fe20000010063 */
[----:B------:R-:W-:Y:S01]  /*5d50*/  FFMA.FTZ R44, R60, R69, R127 ;  /* 0x000000453c2c7223 */ /* 0x000fe2000001007f */
[----:B--2---:R-:W-:-:S05]  /*5d60*/  FFMA.FTZ R113, R11, R46, R113 ;  /* 0x0000002e0b717223 */ /* 0x004fca0000010071 */
[----:B------:R-:W-:Y:S01]  /*5d70*/  STL [R1+0x18], R113 ;  /* 0x0000187101007387 */ /* 0x000fe20000100800 */
[----:B----4-:R-:W-:Y:S01]  /*5d80*/  FFMA.FTZ R112, R4, R43, R112 ;  /* 0x0000002b04707223 */ /* 0x010fe20000010070 */
[----:B-----5:R-:W-:-:S04]  /*5d90*/  FFMA.FTZ R103, R12, R69, R103 ;  /* 0x000000450c677223 */ /* 0x020fc80000010067 */
[----:B------:R-:W-:Y:S01]  /*5da0*/  STL [R1+0x1c], R112 ;  /* 0x00001c7001007387 */ /* 0x000fe20000100800 */
[----:B------:R-:W-:-:S03]  /*5db0*/  FMUL.FTZ R43, R96, R72 ;  /* 0x00000048602b7220 */ /* 0x000fc60000410000 */
[----:B------:R-:W2:Y:S01]  /*5dc0*/  LDL.LU R84, [R1+0x30] ;  /* 0x0000300001547983 */ /* 0x000ea20000300800 */
[----:B---3--:R-:W-:-:S03]  /*5dd0*/  FFMA.FTZ R93, R5, R40, R93 ;  /* 0x00000028055d7223 */ /* 0x008fc6000001005d */
[----:B------:R-:W3:Y:S04]  /*5de0*/  LDL.LU R79, [R1+0x34] ;  /* 0x00003400014f7983 */ /* 0x000ee80000300800 */
[----:B------:R-:W-:Y:S04]  /*5df0*/  STL [R1+0x20], R103 ;  /* 0x0000206701007387 */ /* 0x000fe80000100800 */
[----:B------:R-:W4:Y:S04]  /*5e00*/  LDL.LU R72, [R1+0x38] ;  /* 0x0000380001487983 */ /* 0x000f280000300800 */
[----:B------:R-:W-:Y:S04]  /*5e10*/  STL [R1+0x24], R93 ;  /* 0x0000245d01007387 */ /* 0x000fe80000100800 */
[----:B------:R-:W5:Y:S04]  /*5e20*/  LDL.LU R69, [R1+0x3c] ;  /* 0x00003c0001457983 */ /* 0x000f680000300800 */
[----:B------:R-:W5:Y:S01]  /*5e30*/  LDL.LU R42, [R1+0x40] ;  /* 0x00004000012a7983 */ /* 0x000f620000300800 */
[----:B------:R-:W-:Y:S01]  /*5e40*/  FFMA.FTZ R104, R17, R91, R104 ;  /* 0x0000005b11687223 */ /* 0x000fe20000010068 */
[----:B------:R-:W-:-:S03]  /*5e50*/  @!P3 FADD.FTZ R82, R82, R111 ;  /* 0x0000006f5252b221 */ /* 0x000fc60000010000 */
[----:B------:R-:W-:Y:S02]  /*5e60*/  FADD.FTZ R25, R104, R25 ;  /* 0x0000001968197221 */ /* 0x000fe40000010000 */
[----:B------:R-:W0:Y:S04]  /*5e70*/  SHFL.DOWN PT, R104, R75, 0x8, 0x1f ;  /* 0x09001f004b687f89 */ /* 0x000e2800000e0000 */
[----:B------:R-:W1:Y:S01]  /*5e80*/  SHFL.DOWN PT, R91, R82, 0x8, 0x1f ;  /* 0x09001f00525b7f89 */ /* 0x000e6200000e0000 */
[----:B------:R-:W-:Y:S01]  /*5e90*/  ISETP.GT.AND P3, PT, R106, 0x17, PT ;  /* 0x000000176a00780c */ /* 0x000fe20003f64270 */
[----:B------:R-:W-:Y:S01]  /*5ea0*/  FMUL.FTZ R102, R129, R102 ;  /* 0x0000006681667220 */ /* 0x000fe20000410000 */
[----:B------:R-:W-:Y:S01]  /*5eb0*/  FADD.FTZ R26, R47, R26 ;  /* 0x0000001a2f1a7221 */ /* 0x000fe20000010000 */
[----:B------:R-:W-:-:S02]  /*5ec0*/  FMUL.FTZ R74, R97, R74 ;  /* 0x0000004a614a7220 */ /* 0x000fc40000410000 */
[----:B------:R-:W-:Y:S01]  /*5ed0*/  FFMA.FTZ R102, R59, R46, R102 ;  /* 0x0000002e3b667223 */ /* 0x000fe20000010066 */
[----:B------:R-:W-:Y:S01]  /*5ee0*/  FFMA.FTZ R89, R13, R110, R89 ;  /* 0x0000006e0d597223 */ /* 0x000fe20000010059 */
[----:B------:R-:W-:Y:S01]  /*5ef0*/  FMUL.FTZ R114, R41, R114 ;  /* 0x0000007229727220 */ /* 0x000fe20000410000 */
[----:B------:R-:W-:Y:S01]  /*5f00*/  FFMA.FTZ R88, R6, R43, R88 ;  /* 0x0000002b06587223 */ /* 0x000fe20000010058 */
[----:B------:R-:W-:Y:S01]  /*5f10*/  FMUL.FTZ R41, R98, R76 ;  /* 0x0000004c62297220 */ /* 0x000fe20000410000 */
[----:B------:R-:W-:-:S03]  /*5f20*/  FMUL.FTZ R77, R78, R77 ;  /* 0x0000004d4e4d7220 */ /* 0x000fc60000410000 */
[----:B0-----:R-:W-:Y:S01]  /*5f30*/  @!P3 FADD.FTZ R75, R75, R104 ;  /* 0x000000684b4bb221 */ /* 0x001fe20000010000 */
[----:B-1----:R-:W-:-:S04]  /*5f40*/  @!P3 FADD.FTZ R82, R82, R91 ;  /* 0x0000005b5252b221 */ /* 0x002fc80000010000 */
[----:B------:R-:W0:Y:S04]  /*5f50*/  SHFL.DOWN PT, R46, R75, 0x10, 0x1f ;  /* 0x0a001f004b2e7f89 */ /* 0x000e2800000e0000 */
[----:B------:R-:W1:Y:S01]  /*5f60*/  SHFL.DOWN PT, R47, R82, 0x10, 0x1f ;  /* 0x0a001f00522f7f89 */ /* 0x000e6200000e0000 */
[----:B------:R-:W-:-:S03]  /*5f70*/  ISETP.NE.AND P3, PT, R106, RZ, PT ;  /* 0x000000ff6a00720c */ /* 0x000fc60003f65270 */
[----:B------:R0:W-:Y:S04]  /*5f80*/  STL [R1+0x28], R89 ;  /* 0x0000285901007387 */ /* 0x0001e80000100800 */
[----:B------:R0:W-:Y:S01]  /*5f90*/  STL [R1+0x2c], R88 ;  /* 0x00002c5801007387 */ /* 0x0001e20000100800 */
[----:B------:R-:W-:Y:S01]  /*5fa0*/  FMUL.FTZ R126, R126, R87 ;  /* 0x000000577e7e7220 */ /* 0x000fe20000410000 */
[----:B------:R-:W-:Y:S01]  /*5fb0*/  FADD.FTZ R38, R45, R38 ;  /* 0x000000262d267221 */ /* 0x000fe20000010000 */
[----:B------:R-:W-:Y:S02]  /*5fc0*/  FMUL.FTZ R123, R123, R90 ;  /* 0x0000005a7b7b7220 */ /* 0x000fe40000410000 */
[----:B------:R-:W-:Y:S01]  /*5fd0*/  FFMA.FTZ R45, R21, R40, R126 ;  /* 0x00000028152d7223 */ /* 0x000fe2000001007e */
[----:B------:R-:W-:Y:S01]  /*5fe0*/  @!P3 LOP3.LUT R81, R81, 0xf8, RZ, 0xc0, !PT ;  /* 0x000000f85151b812 */ /* 0x000fe200078ec0ff */
[----:B------:R-:W-:Y:S01]  /*5ff0*/  FADD.FTZ R35, R44, R35 ;  /* 0x000000232c237221 */ /* 0x000fe20000010000 */
[----:B------:R-:W-:Y:S01]  /*6000*/  FMUL.FTZ R85, R124, R85 ;  /* 0x000000557c557220 */ /* 0x000fe20000410000 */
[----:B------:R-:W-:Y:S01]  /*6010*/  FADD.FTZ R34, R45, R34 ;  /* 0x000000222d227221 */ /* 0x000fe20000010000 */
[----:B------:R-:W-:Y:S01]  /*6020*/  @!P3 IADD3 R81, PT, PT, R68, R81, RZ ;  /* 0x000000514451b210 */ /* 0x000fe20007ffe0ff */
[----:B------:R-:W-:Y:S01]  /*6030*/  FFMA.FTZ R40, R62, R73, R123 ;  /* 0x000000493e287223 */ /* 0x000fe2000001007b */
[----:B0-----:R-:W-:Y:S01]  /*6040*/  FADD.FTZ R44, R75, R46 ;  /* 0x0000002e4b2c7221 */ /* 0x001fe20000010000 */
[----:B------:R-:W-:Y:S01]  /*6050*/  FMUL.FTZ R107, R132, R107 ;  /* 0x0000006b846b7220 */ /* 0x000fe20000410000 */
[----:B------:R-:W-:Y:S01]  /*6060*/  FMUL.FTZ R92, R125, R92 ;  /* 0x0000005c7d5c7220 */ /* 0x000fe20000410000 */
[----:B------:R-:W-:Y:S01]  /*6070*/  FMUL.FTZ R122, R122, R83 ;  /* 0x000000537a7a7220 */ /* 0x000fe20000410000 */
[----:B-1----:R-:W-:Y:S01]  /*6080*/  FADD.FTZ R45, R82, R47 ;  /* 0x0000002f522d7221 */ /* 0x002fe20000010000 */
[----:B------:R-:W-:Y:S01]  /*6090*/  FMUL.FTZ R86, R119, R86 ;  /* 0x0000005677567220 */ /* 0x000fe20000410000 */
[----:B------:R-:W-:Y:S01]  /*60a0*/  FMUL.FTZ R71, R120, R71 ;  /* 0x0000004778477220 */ /* 0x000fe20000410000 */
[----:B------:R-:W-:Y:S01]  /*60b0*/  FMUL.FTZ R121, R121, R70 ;  /* 0x0000004679797220 */ /* 0x000fe20000410000 */
[----:B------:R-:W-:Y:S01]  /*60c0*/  FFMA.FTZ R85, R22, R43, R85 ;  /* 0x0000002b16557223 */ /* 0x000fe20000010055 */
[----:B------:R-:W-:Y:S01]  /*60d0*/  FADD.FTZ R31, R40, R31 ;  /* 0x0000001f281f7221 */ /* 0x000fe20000010000 */
[----:B------:R-:W-:Y:S01]  /*60e0*/  FFMA.FTZ R107, R18, R105, R107 ;  /* 0x00000069126b7223 */ /* 0x000fe2000001006b */
[----:B------:R-:W-:Y:S01]  /*60f0*/  FFMA.FTZ R92, R61, R110, R92 ;  /* 0x0000006e3d5c7223 */ /* 0x000fe2000001005c */
[----:B------:R0:W-:Y:S01]  /*6100*/  @!P3 STS.64 [R81+0x3198], R44 ;  /* 0x0031982c5100b388 */ /* 0x0001e20000000a00 */
        /* <DEDUP_REMOVED lines=15> */
[----:B---3--:R-:W-:-:S04]  /*6200*/  FFMA.FTZ R79, R7, R74, R79 ;  /* 0x0000004a074f7223 */ /* 0x008fc8000001004f */
[----:B------:R0:W-:Y:S01]  /*6210*/  STL [R1+0x30], R84 ;  /* 0x0000305401007387 */ /* 0x0001e20000100800 */
[----:B----4-:R-:W-:-:S03]  /*6220*/  FFMA.FTZ R72, R15, R114, R72 ;  /* 0x000000720f487223 */ /* 0x010fc60000010048 */
[----:B------:R0:W-:Y:S01]  /*6230*/  STL [R1+0x34], R79 ;  /* 0x0000344f01007387 */ /* 0x0001e20000100800 */
[----:B-----5:R-:W-:-:S03]  /*6240*/  FFMA.FTZ R69, R8, R41, R69 ;  /* 0x0000002908457223 */ /* 0x020fc60000010045 */
[----:B------:R0:W-:Y:S01]  /*6250*/  STL [R1+0x38], R72 ;  /* 0x0000384801007387 */ /* 0x0001e20000100800 */
[----:B------:R-:W-:-:S03]  /*6260*/  FFMA.FTZ R42, R16, R77, R42 ;  /* 0x0000004d102a7223 */ /* 0x000fc6000001002a */
[----:B------:R0:W-:Y:S04]  /*6270*/  STL [R1+0x3c], R69 ;  /* 0x00003c4501007387 */ /* 0x0001e80000100800 */
[----:B------:R0:W-:Y:S01]  /*6280*/  STL [R1+0x40], R42 ;  /* 0x0000402a01007387 */ /* 0x0001e20000100800 */
[----:B------:R-:W-:Y:S06]  /*6290*/  BAR.SYNC.DEFER_BLOCKING 0x0 ;  /* 0x0000000000007b1d */ /* 0x000fec0000010000 */
[----:B------:R-:W-:Y:S05]  /*62a0*/  @P2 BRA `(.L_x_2557) ;  /* 0x0000000000542947 */ /* 0x000fea0003800000 */
[----:B------:R-:W-:Y:S01]  /*62b0*/  UISETP.NE.AND UP0, UPT, UR12, UR48, UPT ;  /* 0x000000300c00728c */ /* 0x000fe2000bf05270 */
[----:B0-----:R-:W0:Y:S01]  /*62c0*/  LDS.128 R40, [R68+0x31a0] ;  /* 0x0031a00044287984 */ /* 0x001e220000000c00 */
        /* <DEDUP_REMOVED lines=19> */
.L_x_2557:
[----:B------:R-:W-:Y:S05]  /*6400*/  BSYNC.RECONVERGENT B0 ;  /* 0x0000000000007941 */ /* 0x000fea0003800200 */
.L_x_2556:
[----:B------:R-:W-:-:S04]  /*6410*/  UIADD3 UR8, UPT, UPT, UR8, 0x1, URZ ;  /* 0x0000000108087890 */ /* 0x000fc8000fffe0ff */
[----:B------:R-:W-:-:S09]  /*6420*/  UISETP.GE.AND UP0, UPT, UR8, UR49, UPT ;  /* 0x000000310800728c */ /* 0x000fd2000bf06270 */
[----:B------:R-:W-:Y:S05]  /*6430*/  BRA.U !UP0, `(.L_x_2558) ;  /* 0xffffffc508e87547 */ /* 0x000fea000b83ffff */
.L_x_2513:
[----:B------:R-:W2:Y:S01]  /*6440*/  LDL.LU R74, [R1+0x2c] ;  /* 0x00002c00014a7983 */ /* 0x000ea20000300800 */
[----:B------:R-:W3:Y:S03]  /*6450*/  LDCU.64 UR26, c[0x0][0x4f8] ;  /* 0x00009f00ff1a77ac */ /* 0x000ee60008000a00 */
[----:B------:R-:W2:Y:S01]  /*6460*/  LDL.LU R73, [R1+0x30] ;  /* 0x0000300001497983 */ /* 0x000ea20000300800 */
[----:B------:R-:W4:Y:S01]  /*6470*/  S2UR UR10, SR_CTAID.Y ;  /* 0x00000000000a79c3 */ /* 0x000f220000002600 */
[----:B------:R-:W4:Y:S02]  /*6480*/  LDCU.64 UR30, c[0x0][0x500] ;  /* 0x0000a000ff1e77ac */ /* 0x000f240008000a00 */
[----:B0-----:R-:W5:Y:S01]  /*6490*/  LDL.LU R72, [R1+0x34] ;  /* 0x0000340001487983 */ /* 0x001f620000300800 */
[----:B------:R-:W-:-:S03]  /*64a0*/  UIADD3 UR24, UPT, UPT, UR12, -0x1, URZ ;  /* 0xffffffff0c187890 */ /* 0x000fc6000fffe0ff */
[----:B-1----:R-:W5:Y:S01]  /*64b0*/  LDL.LU R71, [R1+0x38] ;  /* 0x0000380001477983 */ /* 0x002f620000300800 */
        /* <DEDUP_REMOVED lines=14> */
[----:B------:R-:W1:Y:S01]  /*65a0*/  S2R R0, SR_TID.X ;  /* 0x0000000000007919 */ /* 0x000e620000002100 */
[----:B------:R-:W-:Y:S01]  /*65b0*/  USHF.L.U32 UR8, UR24, 0xb, URZ ;  /* 0x0000000b18087899 */ /* 0x000fe200080006ff */
[----:B------:R-:W-:-:S03]  /*65c0*/  UMOV UR9, URZ ;  /* 0x000000ff00097c82 */ /* 0x000fc60008000000 */
[----:B---3--:R-:W-:-:S04]  /*65d0*/  UIMAD.WIDE.U32 UR22, UR21, UR26, UR8 ;  /* 0x0000001a151672a5 */ /* 0x008fc8000f8e0008 */
[----:B------:R-:W-:Y:S02]  /*65e0*/  UIMAD UR23, UR21, UR27, UR23 ;  /* 0x0000001b151772a4 */ /* 0x000fe4000f8e0217 */
[----:B----4-:R-:W-:Y:S02]  /*65f0*/  UIMAD UR25, UR10, UR31, URZ ;  /* 0x0000001f0a1972a4 */ /* 0x010fe4000f8e02ff */
[----:B------:R-:W-:Y:S01]  /*6600*/  UIMAD.WIDE.U32 UR22, UR10, UR30, UR22 ;  /* 0x0000001e0a1672a5 */ /* 0x000fe2000f8e0016 */
[----:B------:R-:W3:Y:S03]  /*6610*/  LDCU.64 UR26, c[0x0][0x520] ;  /* 0x0000a400ff1a77ac */ /* 0x000ee60008000a00 */
[----:B------:R-:W-:Y:S02]  /*6620*/  UIADD3 UR25, UPT, UPT, UR23, UR25, URZ ;  /* 0x0000001917197290 */ /* 0x000fe4000fffe0ff */
[----:B0-----:R-:W-:Y:S01]  /*6630*/  ULEA UR23, UP0, UR22, UR32, 0x1 ;  /* 0x0000002016177291 */ /* 0x001fe2000f8008ff */
[----:B------:R-:W0:Y:S03]  /*6640*/  LDCU.64 UR30, c[0x0][0x560] ;  /* 0x0000ac00ff1e77ac */ /* 0x000e260008000a00 */
[----:B------:R-:W-:-:S02]  /*6650*/  ULEA.HI.X UR22, UR22, UR33, UR25, 0x1, UP0 ;  /* 0x0000002116167291 */ /* 0x000fc400080f0c19 */
[----:B------:R-:W-:Y:S02]  /*6660*/  UIADD3 UR16, UP1, UPT, UR16, -0x1000, URZ ;  /* 0xfffff00010107890 */ /* 0x000fe4000ff3e0ff */
[----:B------:R-:W-:Y:S02]  /*6670*/  UIADD3 UR15, UP2, UPT, UR15, -0x1000, URZ ;  /* 0xfffff0000f0f7890 */ /* 0x000fe4000ff5e0ff */
[----:B------:R-:W-:Y:S02]  /*6680*/  UIADD3 UR13, UP3, UPT, UR13, -0x1000, URZ ;  /* 0xfffff0000d0d7890 */ /* 0x000fe4000ff7e0ff */
[----:B------:R-:W-:Y:S02]  /*6690*/  UIADD3.X UR20, UPT, UPT, UR20, -0x1, URZ, UP1, !UPT ;  /* 0xffffffff14147890 */ /* 0x000fe40008ffe4ff */
[----:B------:R-:W-:Y:S02]  /*66a0*/  UIADD3.X UR17, UPT, UPT, UR17, -0x1, URZ, UP2, !UPT ;  /* 0xffffffff11117890 */ /* 0x000fe400097fe4ff */
[----:B------:R-:W-:Y:S01]  /*66b0*/  UIADD3.X UR14, UPT, UPT, UR14, -0x1, URZ, UP3, !UPT ;  /* 0xffffffff0e0e7890 */ /* 0x000fe20009ffe4ff */
[----:B------:R-:W-:Y:S01]  /*66c0*/  BAR.SYNC.DEFER_BLOCKING 0x0 ;  /* 0x0000000000007b1d */ /* 0x000fe20000010000 */
[----:B--2---:R-:W-:-:S02]  /*66d0*/  F2FP.BF16.F32.PACK_AB R6, R74, R73 ;  /* 0x000000494a06723e */ /* 0x004fc400000010ff */
[----:B-----5:R-:W-:Y:S02]  /*66e0*/  F2FP.BF16.F32.PACK_AB R5, R72, R71 ;  /* 0x000000474805723e */ /* 0x020fe400000010ff */
[----:B------:R-:W-:Y:S02]  /*66f0*/  F2FP.BF16.F32.PACK_AB R4, R70, R69 ;  /* 0x000000454604723e */ /* 0x000fe400000010ff */
[----:B------:R-:W-:Y:S02]  /*6700*/  F2FP.BF16.F32.PACK_AB R11, R47, R46 ;  /* 0x0000002e2f0b723e */ /* 0x000fe400000010ff */
[----:B------:R-:W-:Y:S02]  /*6710*/  F2FP.BF16.F32.PACK_AB R10, R45, R44 ;  /* 0x0000002c2d0a723e */ /* 0x000fe400000010ff */
[----:B------:R-:W-:Y:S02]  /*6720*/  F2FP.BF16.F32.PACK_AB R9, R43, R42 ;  /* 0x0000002a2b09723e */ /* 0x000fe400000010ff */
[----:B------:R-:W-:-:S02]  /*6730*/  F2FP.BF16.F32.PACK_AB R8, R41, R40 ;  /* 0x000000282908723e */ /* 0x000fc400000010ff */
[----:B------:R-:W-:-:S03]  /*6740*/  F2FP.BF16.F32.PACK_AB R7, R76, R75 ;  /* 0x0000004b4c07723e */ /* 0x000fc600000010ff */
[----:B------:R-:W-:Y:S04]  /*6750*/  STS.128 [R65+0x10], R8 ;  /* 0x0000100841007388 */ /* 0x000fe80000000c00 */
[----:B------:R1:W-:Y:S01]  /*6760*/  STS.128 [R65], R4 ;  /* 0x0000000441007388 */ /* 0x0003e20000000c00 */
[----:B------:R-:W-:-:S03]  /*6770*/  NOP ;  /* 0x0000000000007918 */ /* 0x000fc60000000000 */
[----:B------:R-:W2:Y:S04]  /*6780*/  LDS.128 R12, [R66] ;  /* 0x00000000420c7984 */ /* 0x000ea80000000c00 */
[----:B------:R-:W4:Y:S01]  /*6790*/  LDS.128 R20, [R66+0x200] ;  /* 0x0002000042147984 */ /* 0x000f220000000c00 */
[----:B------:R-:W-:Y:S01]  /*67a0*/  FADD.FTZ R3, R2, R27 ;  /* 0x0000001b02037221 */ /* 0x000fe20000010000 */
[C---:B-1----:R-:W-:Y:S02]  /*67b0*/  SHF.L.U32 R5, R0.reuse, 0x1, RZ ;  /* 0x0000000100057819 */ /* 0x042fe400000006ff */
[----:B------:R-:W-:Y:S02]  /*67c0*/  LOP3.LUT R40, R0, 0x1f, RZ, 0xc0, !PT ;  /* 0x0000001f00287812 */ /* 0x000fe400078ec0ff */
[----:B------:R-:W-:Y:S01]  /*67d0*/  LOP3.LUT R5, R5, 0x7c0, RZ, 0xc0, !PT ;  /* 0x000007c005057812 */ /* 0x000fe200078ec0ff */
[----:B------:R-:W-:Y:S01]  /*67e0*/  FADD.FTZ R4, R3, R28 ;  /* 0x0000001c03047221 */ /* 0x000fe20000010000 */
[----:B------:R-:W-:-:S02]  /*67f0*/  MOV R2, UR23 ;  /* 0x0000001700027c02 */ /* 0x000fc40008000f00 */
[----:B------:R-:W-:Y:S02]  /*6800*/  MOV R3, UR22 ;  /* 0x0000001600037c02 */ /* 0x000fe40008000f00 */
[----:B------:R-:W-:Y:S01]  /*6810*/  LOP3.LUT R16, R5, R40, RZ, 0xfc, !PT ;  /* 0x0000002805107212 */ /* 0x000fe200078efcff */
[----:B------:R-:W-:Y:S01]  /*6820*/  FADD.FTZ R7, R4, R29 ;  /* 0x0000001d04077221 */ /* 0x000fe20000010000 */
[----:B------:R-:W1:Y:S03]  /*6830*/  LDCU.64 UR22, c[0x0][0x518] ;  /* 0x0000a300ff1677ac */ /* 0x000e660008000a00 */
[----:B------:R-:W-:-:S05]  /*6840*/  IMAD.WIDE.U32 R2, R16, 0x10, R2 ;  /* 0x0000001010027825 */ /* 0x000fca00078e0002 */
[----:B--2---:R-:W-:Y:S04]  /*6850*/  STG.E.128 desc[UR28][R2.64], R12 ;  /* 0x0000000c02007986 */ /* 0x004fe8000c101d1c */
[----:B----4-:R2:W-:Y:S01]  /*6860*/  STG.E.128 desc[UR28][R2.64+0x200], R20 ;  /* 0x0002001402007986 */ /* 0x0105e2000c101d1c */
[----:B------:R-:W-:Y:S01]  /*6870*/  FADD.FTZ R4, R7, R30 ;  /* 0x0000001e07047221 */ /* 0x000fe20000010000 */
[----:B------:R-:W-:Y:S02]  /*6880*/  F2FP.BF16.F32.PACK_AB R9, R30, R29 ;  /* 0x0000001d1e09723e */ /* 0x000fe400000010ff */
[----:B------:R-:W-:Y:S02]  /*6890*/  F2FP.BF16.F32.PACK_AB R8, R28, R27 ;  /* 0x0000001b1c08723e */ /* 0x000fe400000010ff */
[----:B------:R-:W-:-:S02]  /*68a0*/  F2FP.BF16.F32.PACK_AB R11, R34, R33 ;  /* 0x00000021220b723e */ /* 0x000fc400000010ff */
[----:B------:R-:W-:Y:S01]  /*68b0*/  F2FP.BF16.F32.PACK_AB R10, R32, R31 ;  /* 0x0000001f200a723e */ /* 0x000fe200000010ff */
[----:B------:R-:W-:Y:S01]  /*68c0*/  BAR.SYNC.DEFER_BLOCKING 0x0 ;  /* 0x0000000000007b1d */ /* 0x000fe20000010000 */
[----:B------:R-:W-:Y:S02]  /*68d0*/  F2FP.BF16.F32.PACK_AB R47, R25, R26 ;  /* 0x0000001a192f723e */ /* 0x000fe400000010ff */
[----:B------:R-:W-:Y:S02]  /*68e0*/  F2FP.BF16.F32.PACK_AB R46, R48, R39 ;  /* 0x00000027302e723e */ /* 0x000fe400000010ff */
[----:B------:R-:W-:Y:S02]  /*68f0*/  F2FP.BF16.F32.PACK_AB R45, R38, R37 ;  /* 0x00000025262d723e */ /* 0x000fe400000010ff */
[----:B------:R-:W-:Y:S01]  /*6900*/  F2FP.BF16.F32.PACK_AB R44, R36, R35 ;  /* 0x00000023242c723e */ /* 0x000fe200000010ff */
[----:B------:R-:W-:-:S04]  /*6910*/  FADD.FTZ R31, R4, R31 ;  /* 0x0000001f041f7221 */ /* 0x000fc80000010000 */
[----:B------:R-:W-:Y:S01]  /*6920*/  FADD.FTZ R32, R31, R32 ;  /* 0x000000201f207221 */ /* 0x000fe20000010000 */
[----:B-1----:R-:W-:-:S03]  /*6930*/  UIMAD.WIDE.U32 UR8, UR21, UR22, UR8 ;  /* 0x00000016150872a5 */ /* 0x002fc6000f8e0008 */
[----:B------:R-:W-:Y:S01]  /*6940*/  FADD.FTZ R33, R32, R33 ;  /* 0x0000002120217221 */ /* 0x000fe20000010000 */
[----:B------:R-:W-:Y:S04]  /*6950*/  STS.128 [R65], R8 ;  /* 0x0000000841007388 */ /* 0x000fe80000000c00 */
[----:B------:R-:W-:Y:S01]  /*6960*/  STS.128 [R65+0x10], R44 ;  /* 0x0000102c41007388 */ /* 0x000fe20000000c00 */
[----:B------:R-:W-:-:S03]  /*6970*/  NOP ;  /* 0x0000000000007918 */ /* 0x000fc60000000000 */
[----:B------:R-:W1:Y:S04]  /*6980*/  LDS.128 R12, [R66] ;  /* 0x00000000420c7984 */ /* 0x000e680000000c00 */
[----:B------:R-:W4:Y:S01]  /*6990*/  LDS.128 R52, [R66+0x200] ;  /* 0x0002000042347984 */ /* 0x000f220000000c00 */
[----:B------:R-:W-:Y:S01]  /*69a0*/  FADD.FTZ R34, R33, R34 ;  /* 0x0000002221227221 */ /* 0x000fe20000010000 */
[----:B------:R-:W-:-:S03]  /*69b0*/  UIMAD UR9, UR21, UR23, UR9 ;  /* 0x00000017150972a4 */ /* 0x000fc6000f8e0209 */
[----:B------:R-:W-:Y:S01]  /*69c0*/  FADD.FTZ R35, R34, R35 ;  /* 0x0000002322237221 */ /* 0x000fe20000010000 */
[----:B---3--:R-:W-:Y:S02]  /*69d0*/  UIMAD UR21, UR10, UR27, URZ ;  /* 0x0000001b0a1572a4 */ /* 0x008fe4000f8e02ff */
[----:B------:R-:W-:Y:S01]  /*69e0*/  UIMAD.WIDE.U32 UR8, UR10, UR26, UR8 ;  /* 0x0000001a0a0872a5 */ /* 0x000fe2000f8e0008 */
[----:B------:R-:W-:-:S03]  /*69f0*/  FADD.FTZ R36, R35, R36 ;  /* 0x0000002423247221 */ /* 0x000fc60000010000 */
[----:B------:R-:W-:Y:S01]  /*6a00*/  UIADD3 UR21, UPT, UPT, UR9, UR21, URZ ;  /* 0x0000001509157290 */ /* 0x000fe2000fffe0ff */
[----:B------:R-:W-:Y:S01]  /*6a10*/  FADD.FTZ R37, R36, R37 ;  /* 0x0000002524257221 */ /* 0x000fe20000010000 */
[----:B0-----:R-:W-:-:S03]  /*6a20*/  ULEA UR9, UP0, UR8, UR30, 0x1 ;  /* 0x0000001e08097291 */ /* 0x001fc6000f8008ff */
[----:B------:R-:W-:Y:S01]  /*6a30*/  FADD.FTZ R38, R37, R38 ;  /* 0x0000002625267221 */ /* 0x000fe20000010000 */
[----:B------:R-:W-:Y:S02]  /*6a40*/  ULEA.HI.X UR8, UR8, UR31, UR21, 0x1, UP0 ;  /* 0x0000001f08087291 */ /* 0x000fe400080f0c15 */
[----:B--2---:R-:W-:Y:S01]  /*6a50*/  MOV R2, UR9 ;  /* 0x0000000900027c02 */ /* 0x004fe20008000f00 */
[----:B------:R-:W-:-:S03]  /*6a60*/  FADD.FTZ R39, R38, R39 ;  /* 0x0000002726277221 */ /* 0x000fc60000010000 */
[----:B------:R-:W-:Y:S01]  /*6a70*/  MOV R3, UR8 ;  /* 0x0000000800037c02 */ /* 0x000fe20008000f00 */
[----:B------:R-:W-:Y:S02]  /*6a80*/  FADD.FTZ R39, R39, R48 ;  /* 0x0000003027277221 */ /* 0x000fe40000010000 */
[----:B------:R-:W-:-:S04]  /*6a90*/  IMAD.WIDE.U32 R2, R16, 0x10, R2 ;  /* 0x0000001010027825 */ /* 0x000fc800078e0002 */
[----:B------:R-:W-:Y:S01]  /*6aa0*/  FADD.FTZ R26, R39, R26 ;  /* 0x0000001a271a7221 */ /* 0x000fe20000010000 */
[----:B-1----:R-:W-:Y:S04]  /*6ab0*/  STG.E.128 desc[UR28][R2.64], R12 ;  /* 0x0000000c02007986 */ /* 0x002fe8000c101d1c */
        /* <DEDUP_REMOVED lines=8> */
.L_x_2511:
        /* <DEDUP_REMOVED lines=45> */
.L_x_2561:
[----:B------:R-:W-:Y:S05]  /*6e10*/  BSYNC.RECONVERGENT B0 ;  /* 0x0000000000007941 */ /* 0x000fea0003800200 */
.L_x_2560:
        /* <DEDUP_REMOVED lines=43> */
.L_x_2563:
[----:B------:R-:W-:Y:S05]  /*70d0*/  BSYNC.RECONVERGENT B0 ;  /* 0x0000000000007941 */ /* 0x000fea0003800200 */
.L_x_2562:
        /* <DEDUP_REMOVED lines=16> */
.L_x_2565:
[----:B------:R-:W-:Y:S02]  /*71e0*/  LEA R0, R11, UR9, 0x2 ;  /* 0x000000090b007c11 */ /* 0x000fe4000f8e10ff */
[----:B-12-4-:R-:W-:Y:S02]  /*71f0*/  MOV R5, UR7 ;  /* 0x0000000700057c02 */ /* 0x016fe40008000f00 */
        /* <DEDUP_REMOVED lines=8> */
[----:B---3--:R-:W-:Y:S01]  /*7280*/  IMAD R10, R5, UR20, RZ ;  /* 0x00000014050a7c24 */ /* 0x008fe2000f8e02ff */
        /* <DEDUP_REMOVED lines=19> */
.L_x_2564:
[----:B------:R-:W-:Y:S05]  /*73c0*/  EXIT ;  /* 0x000000000000794d */ /* 0x000fea0003800000 */
.L_x_2518:
[----:B------:R-:W-:Y:S01]  /*73d0*/  HFMA2 R87, -RZ, RZ, 0, 5.9604644775390625e-08 ;  /* 0x00000001ff577431 */ /* 0x000fe200000001ff */
[----:B------:R-:W-:Y:S02]  /*73e0*/  MOV R162, R68 ;  /* 0x0000004400a27202 */ /* 0x000fe40000000f00 */
[----:B------:R-:W-:Y:S02]  /*73f0*/  MOV R86, RZ ;  /* 0x000000ff00567202 */ /* 0x000fe40000000f00 */
[----:B------:R-:W-:-:S07]  /*7400*/  MOV R155, 0xffffffff ;  /* 0xffffffff009b7802 */ /* 0x000fce0000000f00 */
[----:B01---5:R-:W-:Y:S05]  /*7410*/  WARPSYNC.COLLECTIVE R155, `(.L_x_2566) ;  /* 0x000000009b087348 */ /* 0x023fea0003c00000 */
[----:B------:R2:W3:Y:S02]  /*7420*/  SHFL.UP P6, R163, R162, R87, R86 ;  /* 0x04000057a2a37389 */ /* 0x0004e400000c0056 */
[----:B0123-5:R-:W-:Y:S05]  /*7430*/  ENDCOLLECTIVE ;  /* 0x000000000000791b */ /* 0x02ffea0003800000 */
.L_x_2566:
[----:B------:R-:W-:Y:S02]  /*7440*/  MOV R162, R154 ;  /* 0x0000009a00a27202 */ /* 0x000fe40000000f00 */
[----:B------:R-:W-:-:S07]  /*7450*/  MOV R156, R163 ;  /* 0x000000a3009c7202 */ /* 0x000fce0000000f00 */
[----:B------:R-:W-:Y:S05]  /*7460*/  WARPSYNC.COLLECTIVE R155, `(.L_x_2567) ;  /* 0x000000009b087348 */ /* 0x000fea0003c00000 */
[----:B------:R0:W1:Y:S02]  /*7470*/  SHFL.UP P6, R163, R162, R87, R86 ;  /* 0x04000057a2a37389 */ /* 0x00006400000c0056 */
[----:B01----:R-:W-:Y:S05]  /*7480*/  ENDCOLLECTIVE ;  /* 0x000000000000791b */ /* 0x003fea0003800000 */
.L_x_2567:
        /* <DEDUP_REMOVED lines=10> */
.L_x_2568:
[----:B------:R-:W-:Y:S02]  /*7530*/  MOV R162, R156 ;  /* 0x0000009c00a27202 */ /* 0x000fe40000000f00 */
[----:B------:R-:W-:-:S07]  /*7540*/  MOV R154, R163 ;  /* 0x000000a3009a7202 */ /* 0x000fce0000000f00 */
[----:B------:R-:W-:Y:S05]  /*7550*/  WARPSYNC.COLLECTIVE R155, `(.L_x_2569) ;  /* 0x000000009b087348 */ /* 0x000fea0003c00000 */
[----:B------:R0:W1:Y:S02]  /*7560*/  SHFL.UP P6, R163, R162, R87, R86 ;  /* 0x04000057a2a37389 */ /* 0x00006400000c0056 */
[----:B01----:R-:W-:Y:S05]  /*7570*/  ENDCOLLECTIVE ;  /* 0x000000000000791b */ /* 0x003fea0003800000 */
.L_x_2569:
        /* <DEDUP_REMOVED lines=10> */
.L_x_2570:
[----:B------:R-:W-:Y:S02]  /*7620*/  MOV R162, R156 ;  /* 0x0000009c00a27202 */ /* 0x000fe40000000f00 */
[----:B------:R-:W-:-:S07]  /*7630*/  MOV R154, R163 ;  /* 0x000000a3009a7202 */ /* 0x000fce0000000f00 */
[----:B------:R-:W-:Y:S05]  /*7640*/  WARPSYNC.COLLECTIVE R155, `(.L_x_2571) ;  /* 0x000000009b087348 */ /* 0x000fea0003c00000 */
[----:B------:R0:W1:Y:S02]  /*7650*/  SHFL.UP P6, R163, R162, R87, R86 ;  /* 0x04000057a2a37389 */ /* 0x00006400000c0056 */
[----:B01----:R-:W-:Y:S05]  /*7660*/  ENDCOLLECTIVE ;  /* 0x000000000000791b */ /* 0x003fea0003800000 */
.L_x_2571:
        /* <DEDUP_REMOVED lines=10> */
.L_x_2572:
[----:B------:R-:W-:Y:S02]  /*7710*/  MOV R162, R156 ;  /* 0x0000009c00a27202 */ /* 0x000fe40000000f00 */
[----:B------:R-:W-:-:S07]  /*7720*/  MOV R154, R163 ;  /* 0x000000a3009a7202 */ /* 0x000fce0000000f00 */
[----:B------:R-:W-:Y:S05]  /*7730*/  WARPSYNC.COLLECTIVE R155, `(.L_x_2573) ;  /* 0x000000009b087348 */ /* 0x000fea0003c00000 */
[----:B------:R0:W1:Y:S02]  /*7740*/  SHFL.UP P6, R163, R162, R87, R86 ;  /* 0x04000057a2a37389 */ /* 0x00006400000c0056 */
[----:B01----:R-:W-:Y:S05]  /*7750*/  ENDCOLLECTIVE ;  /* 0x000000000000791b */ /* 0x003fea0003800000 */
.L_x_2573:
        /* <DEDUP_REMOVED lines=10> */
.L_x_2574:
[----:B------:R-:W-:Y:S02]  /*7800*/  MOV R162, R156 ;  /* 0x0000009c00a27202 */ /* 0x000fe40000000f00 */
[----:B------:R-:W-:-:S07]  /*7810*/  MOV R154, R163 ;  /* 0x000000a3009a7202 */ /* 0x000fce0000000f00 */
[----:B------:R-:W-:Y:S05]  /*7820*/  WARPSYNC.COLLECTIVE R155, `(.L_x_2575) ;  /* 0x000000009b087348 */ /* 0x000fea0003c00000 */
[----:B------:R0:W1:Y:S02]  /*7830*/  SHFL.UP P6, R163, R162, R87, R86 ;  /* 0x04000057a2a37389 */ /* 0x00006400000c0056 */
[----:B01----:R-:W-:Y:S05]  /*7840*/  ENDCOLLECTIVE ;  /* 0x000000000000791b */ /* 0x003fea0003800000 */
.L_x_2575:
[----:B------:R-:W-:Y:S01]  /*7850*/  MOV R86, R163 ;  /* 0x000000a300567202 */ /* 0x000fe20000000f00 */
[----:B------:R-:W-:Y:S06]  /*7860*/  BRA `(.L_x_2576) ;  /* 0xffffffc000e07947 */ /* 0x000fec000383ffff */
.L_x_2519:
        /* <DEDUP_REMOVED lines=8> */
.L_x_2578:
[----:B------:R-:W-:Y:S05]  /*78f0*/  BSYNC B0 ;  /* 0x0000000000007941 */ /* 0x000fea0003800000 */
.L_x_2577:
[----:B------:R-:W-:Y:S05]  /*7900*/  BRA `(.L_x_2579) ;  /* 0xffffffc000d47947 */ /* 0x000fea000383ffff */
.L_x_2520:
        /* <DEDUP_REMOVED lines=8> */
.L_x_2581:
[----:B------:R-:W-:Y:S05]  /*7990*/  BSYNC B0 ;  /* 0x0000000000007941 */ /* 0x000fea0003800000 */
.L_x_2580:
[----:B------:R-:W-:Y:S05]  /*79a0*/  BRA `(.L_x_2582) ;  /* 0xffffffc000b47947 */ /* 0x000fea000383ffff */
.L_x_2521:
        /* <DEDUP_REMOVED lines=8> */
.L_x_2584:
[----:B------:R-:W-:Y:S05]  /*7a30*/  BSYNC B0 ;  /* 0x0000000000007941 */ /* 0x000fea0003800000 */
.L_x_2583:
        /* <DEDUP_REMOVED lines=9> */
.L_x_2585:
[----:B------:R-:W-:Y:S01]  /*7ad0*/  HFMA2 R87, -RZ, RZ, 0, 0 ;  /* 0x00000000ff577431 */ /* 0x000fe200000001ff */
[----:B------:R-:W-:-:S07]  /*7ae0*/  MOV R86, 0x1f ;  /* 0x0000001f00567802 */ /* 0x000fce0000000f00 */
[----:B------:R-:W-:Y:S05]  /*7af0*/  WARPSYNC.COLLECTIVE R155, `(.L_x_2586) ;  /* 0x000000009b087348 */ /* 0x000fea0003c00000 */
[----:B------:R0:W1:Y:S02]  /*7b00*/  SHFL.IDX P2, R156, R154, R87, R86 ;  /* 0x000000579a9c7389 */ /* 0x0000640000040056 */
[----:B01----:R-:W-:Y:S05]  /*7b10*/  ENDCOLLECTIVE ;  /* 0x000000000000791b */ /* 0x003fea0003800000 */
.L_x_2586:
[----:B------:R-:W-:Y:S02]  /*7b20*/  MOV R157, R163 ;  /* 0x000000a3009d7202 */ /* 0x000fe40000000f00 */
[----:B------:R-:W-:Y:S02]  /*7b30*/  MOV R154, R47 ;  /* 0x0000002f009a7202 */ /* 0x000fe40000000f00 */
[----:B------:R-:W-:-:S07]  /*7b40*/  MOV R46, R156 ;  /* 0x0000009c002e7202 */ /* 0x000fce0000000f00 */
[----:B------:R-:W-:Y:S05]  /*7b50*/  WARPSYNC.COLLECTIVE R155, `(.L_x_2587) ;  /* 0x000000009b087348 */ /* 0x000fea0003c00000 */
[----:B------:R0:W1:Y:S02]  /*7b60*/  SHFL.IDX P2, R156, R154, R87, R86 ;  /* 0x000000579a9c7389 */ /* 0x0000640000040056 */
[----:B01----:R-:W-:Y:S05]  /*7b70*/  ENDCOLLECTIVE ;  /* 0x000000000000791b */ /* 0x003fea0003800000 */
.L_x_2587:
[----:B------:R-:W-:Y:S01]  /*7b80*/  MOV R47, R156 ;  /* 0x0000009c002f7202 */ /* 0x000fe20000000f00 */
[----:B------:R-:W-:Y:S06]  /*7b90*/  BRA `(.L_x_2588) ;  /* 0xffffffc000507947 */ /* 0x000fec000383ffff */
.L_x_2523:
        /* <DEDUP_REMOVED lines=9> */
.L_x_2589:
[----:B------:R-:W-:Y:S02]  /*7c30*/  ISETP.GT.U32.AND P6, PT, R157, 0xf, PT ;  /* 0x0000000f9d00780c */ /* 0x000fe40003fc4070 */
[----:B------:R-:W-:Y:S02]  /*7c40*/  MOV R156, R163 ;  /* 0x000000a3009c7202 */ /* 0x000fe40000000f00 */
[----:B------:R-:W-:-:S09]  /*7c50*/  MOV R153, R154 ;  /* 0x0000009a00997202 */ /* 0x000fd20000000f00 */
[----:B------:R-:W-:Y:S05]  /*7c60*/  WARPSYNC.COLLECTIVE R155, `(.L_x_2590) ;  /* 0x000000009b087348 */ /* 0x000fea0003c00000 */
[----:B------:R0:W1:Y:S02]  /*7c70*/  SHFL.DOWN P2, R154, R156, R86, R87 ;  /* 0x080000569c9a7389 */ /* 0x0000640000040057 */
[----:B01----:R-:W-:Y:S05]  /*7c80*/  ENDCOLLECTIVE ;  /* 0x000000000000791b */ /* 0x003fea0003800000 */
.L_x_2590:
        /* <DEDUP_REMOVED lines=11> */
.L_x_2591:
[----:B------:R-:W-:Y:S02]  /*7d40*/  MOV R156, R163 ;  /* 0x000000a3009c7202 */ /* 0x000fe40000000f00 */
[----:B------:R-:W-:-:S07]  /*7d50*/  MOV R153, R154 ;  /* 0x0000009a00997202 */ /* 0x000fce0000000f00 */
[----:B------:R-:W-:Y:S05]  /*7d60*/  WARPSYNC.COLLECTIVE R155, `(.L_x_2592) ;  /* 0x000000009b087348 */ /* 0x000fea0003c00000 */
[----:B------:R0:W1:Y:S02]  /*7d70*/  SHFL.DOWN P2, R154, R156, R86, R87 ;  /* 0x080000569c9a7389 */ /* 0x0000640000040057 */
[----:B01----:R-:W-:Y:S05]  /*7d80*/  ENDCOLLECTIVE ;  /* 0x000000000000791b */ /* 0x003fea0003800000 */
.L_x_2592:
        /* <DEDUP_REMOVED lines=10> */
.L_x_2593:
[----:B------:R-:W-:Y:S02]  /*7e30*/  MOV R156, R163 ;  /* 0x000000a3009c7202 */ /* 0x000fe40000000f00 */
[----:B------:R-:W-:-:S07]  /*7e40*/  MOV R153, R154 ;  /* 0x0000009a00997202 */ /* 0x000fce0000000f00 */
[----:B------:R-:W-:Y:S05]  /*7e50*/  WARPSYNC.COLLECTIVE R155, `(.L_x_2594) ;  /* 0x000000009b087348 */ /* 0x000fea0003c00000 */
[----:B------:R0:W1:Y:S02]  /*7e60*/  SHFL.DOWN P2, R154, R156, R86, R87 ;  /* 0x080000569c9a7389 */ /* 0x0000640000040057 */
[----:B01----:R-:W-:Y:S05]  /*7e70*/  ENDCOLLECTIVE ;  /* 0x000000000000791b */ /* 0x003fea0003800000 */
.L_x_2594:
        /* <DEDUP_REMOVED lines=10> */
.L_x_2595:
[----:B------:R-:W-:Y:S02]  /*7f20*/  MOV R156, R163 ;  /* 0x000000a3009c7202 */ /* 0x000fe40000000f00 */
[----:B------:R-:W-:-:S07]  /*7f30*/  MOV R153, R154 ;  /* 0x0000009a00997202 */ /* 0x000fce0000000f00 */
[----:B------:R-:W-:Y:S05]  /*7f40*/  WARPSYNC.COLLECTIVE R155, `(.L_x_2596) ;  /* 0x000000009b087348 */ /* 0x000fea0003c00000 */
[----:B------:R0:W1:Y:S02]  /*7f50*/  SHFL.DOWN P2, R154, R156, R86, R87 ;  /* 0x080000569c9a7389 */ /* 0x0000640000040057 */
[----:B01----:R-:W-:Y:S05]  /*7f60*/  ENDCOLLECTIVE ;  /* 0x000000000000791b */ /* 0x003fea0003800000 */
.L_x_2596:
        /* <DEDUP_REMOVED lines=10> */
.L_x_2597:
[----:B------:R-:W-:Y:S02]  /*8010*/  MOV R156, R163 ;  /* 0x000000a3009c7202 */ /* 0x000fe40000000f00 */
[----:B------:R-:W-:-:S07]  /*8020*/  MOV R153, R154 ;  /* 0x0000009a00997202 */ /* 0x000fce0000000f00 */
[----:B------:R-:W-:Y:S05]  /*8030*/  WARPSYNC.COLLECTIVE R155, `(.L_x_2598) ;  /* 0x000000009b087348 */ /* 0x000fea0003c00000 */
[----:B------:R0:W1:Y:S02]  /*8040*/  SHFL.DOWN P2, R154, R156, R86, R87 ;  /* 0x080000569c9a7389 */ /* 0x0000640000040057 */
[----:B01----:R-:W-:Y:S05]  /*8050*/  ENDCOLLECTIVE ;  /* 0x000000000000791b */ /* 0x003fea0003800000 */
.L_x_2598:
        /* <DEDUP_REMOVED lines=11> */
.L_x_2599:
[----:B------:R-:W-:Y:S02]  /*8110*/  MOV R154, R163 ;  /* 0x000000a3009a7202 */ /* 0x000fe40000000f00 */
[----:B------:R-:W-:-:S07]  /*8120*/  MOV R157, R156 ;  /* 0x0000009c009d7202 */ /* 0x000fce0000000f00 */
[----:B------:R-:W-:Y:S05]  /*8130*/  WARPSYNC.COLLECTIVE R155, `(.L_x_2600) ;  /* 0x000000009b087348 */ /* 0x000fea0003c00000 */
[----:B------:R0:W1:Y:S02]  /*8140*/  SHFL.IDX P2, R156, R154, R87, R86 ;  /* 0x000000579a9c7389 */ /* 0x0000640000040056 */
[----:B01----:R-:W-:Y:S05]  /*8150*/  ENDCOLLECTIVE ;  /* 0x000000000000791b */ /* 0x003fea0003800000 */
.L_x_2600:
        /* <DEDUP_REMOVED lines=9> */
.L_x_2601:
[----:B------:R-:W-:Y:S02]  /*81f0*/  MOV R156, R163 ;  /* 0x000000a3009c7202 */ /* 0x000fe40000000f00 */
[----:B------:R-:W-:-:S07]  /*8200*/  MOV R162, R154 ;  /* 0x0000009a00a27202 */ /* 0x000fce0000000f00 */
[----:B------:R-:W-:Y:S05]  /*8210*/  WARPSYNC.COLLECTIVE R155, `(.L_x_2602) ;  /* 0x000000009b087348 */ /* 0x000fea0003c00000 */
[----:B------:R0:W1:Y:S02]  /*8220*/  SHFL.DOWN P2, R154, R156, R86, R87 ;  /* 0x080000569c9a7389 */ /* 0x0000640000040057 */
[----:B01----:R-:W-:Y:S05]  /*8230*/  ENDCOLLECTIVE ;  /* 0x000000000000791b */ /* 0x003fea0003800000 */
.L_x_2602:
[----:B------:R-:W-:Y:S01]  /*8240*/  HFMA2 R87, -RZ, RZ, 0, 0 ;  /* 0x00000000ff577431 */ /* 0x000fe200000001ff */
[----:B------:R-:W-:Y:S02]  /*8250*/  MOV R86, 0x1f ;  /* 0x0000001f00567802 */ /* 0x000fe40000000f00 */
[----:B------:R-:W-:Y:S02]  /*8260*/  MOV R163, R154 ;  /* 0x0000009a00a37202 */ /* 0x000fe40000000f00 */
[----:B------:R-:W-:-:S07]  /*8270*/  MOV R154, R46 ;  /* 0x0000002e009a7202 */ /* 0x000fce0000000f00 */
[----:B------:R-:W-:Y:S05]  /*8280*/  WARPSYNC.COLLECTIVE R155, `(.L_x_2603) ;  /* 0x000000009b087348 */ /* 0x000fea0003c00000 */
[----:B------:R0:W1:Y:S02]  /*8290*/  SHFL.IDX P2, R156, R154, R87, R86 ;  /* 0x000000579a9c7389 */ /* 0x0000640000040056 */
[----:B01----:R-:W-:Y:S05]  /*82a0*/  ENDCOLLECTIVE ;  /* 0x000000000000791b */ /* 0x003fea0003800000 */
.L_x_2603:
[----:B------:R-:W-:Y:S02]  /*82b0*/  MOV R154, R47 ;  /* 0x0000002f009a7202 */ /* 0x000fe40000000f00 */
[----:B------:R-:W-:-:S07]  /*82c0*/  MOV R46, R156 ;  /* 0x0000009c002e7202 */ /* 0x000fce0000000f00 */
[----:B------:R-:W-:Y:S05]  /*82d0*/  WARPSYNC.COLLECTIVE R155, `(.L_x_2604) ;  /* 0x000000009b087348 */ /* 0x000fea0003c00000 */
[----:B------:R0:W1:Y:S02]  /*82e0*/  SHFL.IDX P2, R156, R154, R87, R86 ;  /* 0x000000579a9c7389 */ /* 0x0000640000040056 */
[----:B01----:R-:W-:Y:S05]  /*82f0*/  ENDCOLLECTIVE ;  /* 0x000000000000791b */ /* 0x003fea0003800000 */
.L_x_2604:
[----:B------:R-:W-:Y:S02]  /*8300*/  MOV R47, R156 ;  /* 0x0000009c002f7202 */ /* 0x000fe40000000f00 */
[----:B------:R-:W-:Y:S01]  /*8310*/  ISETP.NE.AND P2, PT, R67, 0x1f, PT ;  /* 0x0000001f4300780c */ /* 0x000fe20003f45270 */
[----:B------:R-:W-:-:S12]  /*8320*/  BRA `(.L_x_2605) ;  /* 0xffffffc0008c7947 */ /* 0x000fd8000383ffff */
.L_x_2606:
        /* <DEDUP_REMOVED lines=13> */
.L_x_10433:


//--------------------- .text._Z25selective_scan_bwd_kernelI32Selective_Scan_bwd_kernel_traitsILi128ELi16ELb1ELb1ELb0ELb1ELb0EN3c108BFloat16EfEEv12SSMParamsBwd --------------------------
	.section	.text._Z25selective_scan_bwd_kernelI32Selective_Scan_bwd_kernel_traitsILi128ELi16ELb1ELb1ELb0ELb1ELb0EN3c108BFloat16EfEEv12SSMParamsBwd,"ax",@progbits
	.align	128
        .global         _Z25selective_scan_bwd_kernelI32Selective_Scan_bwd_kernel_traitsILi128ELi16ELb1ELb1ELb0ELb1ELb0EN3c108BFloat16EfEEv12SSMParamsBwd
        .type           _Z25selective_scan_bwd_kernelI32Selective_Scan_bwd_kernel_traitsILi128ELi16ELb1ELb1ELb0ELb1ELb0EN3c108BFloat16EfEEv12SSMParamsBwd,@function
        .size           _Z25selective_scan_bwd_kernelI32Selective_Scan_bwd_kernel_traitsILi128ELi16ELb1ELb1ELb0ELb1ELb0EN3c108BFloat16EfEEv12SSMParamsBwd,(.L_x_10434 - _Z25selective_scan_bwd_kernelI32Selective_Scan_bwd_kernel_traitsILi128ELi16ELb1ELb1ELb0ELb1ELb0EN3c108BFloat16EfEEv12SSMParamsBwd)
        .other          _Z25selective_scan_bwd_kernelI32Selective_Scan_bwd_kernel_traitsILi128ELi16ELb1ELb1ELb0ELb1ELb0EN3c108BFloat16EfEEv12SSMParamsBwd,@"STO_CUDA_ENTRY STV_DEFAULT"
_Z25selective_scan_bwd_kernelI32Selective_Scan_bwd_kernel_traitsILi128ELi16ELb1ELb1ELb0ELb1ELb0EN3c108BFloat16EfEEv12SSMParamsBwd:
.text._Z25selective_scan_bwd_kernelI32Selective_Scan_bwd_kernel_traitsILi128ELi16ELb1ELb1ELb0ELb1ELb0EN3c108BFloat16EfEEv12SSMParamsBwd:
        /* <DEDUP_REMOVED lines=53> */
[----:B------:R-:W-:Y:S01]  /*0350*/  UIADD3.X UR9, UPT, UPT, UR16, UR9, URZ, UP2, !UPT ;  /* 0x0000000910097290 */ /* 0x000fe200097fe4ff */
        /* <DEDUP_REMOVED lines=15> */
[----:B--2---:R-:W-:-:S02]  /*0450*/  UIMAD.WIDE.U32 UR4, UR10, UR20, URZ ;  /* 0x000000140a0472a5 */ /* 0x004fc4000f8e00ff */
[----:B------:R-:W-:Y:S02]  /*0460*/  UIADD3 UR19, UPT, UPT, -UR9, URZ, URZ ;  /* 0x000000ff09137290 */ /* 0x000fe4000fffe1ff */
[----:B------:R-:W-:Y:S02]  /*0470*/  UIMAD UR5, UR10, UR21, UR5 ;  /* 0x000000150a0572a4 */ /* 0x000fe4000f8e0205 */
[----:B------:R-:W-:Y:S02]  /*0480*/  UIMAD UR19, UR31, UR19, UR23 ;  /* 0x000000131f1372a4 */ /* 0x000fe4000f8e0217 */
[----:B------:R-:W-:Y:S02]  /*0490*/  UIMAD.WIDE.U32 UR12, UR8, UR32, UR4 ;  /* 0x00000020080c72a5 */ /* 0x000fe4000f8e0004 */
[----:B------:R-:W-:Y:S02]  /*04a0*/  UISETP.GT.U32.AND UP2, UPT, UR31, UR19, UPT ;  /* 0x000000131f00728c */ /* 0x000fe4000bf44070 */
[----:B-1----:R-:W-:-:S02]  /*04b0*/  UIMAD.WIDE.U32 UR20, UR10, UR6, URZ ;  /* 0x000000060a1472a5 */ /* 0x002fc4000f8e00ff */
        /* <DEDUP_REMOVED lines=20> */
[----:B------:R-:W1:Y:S01]  /*0600*/  @UP0 LDCU UR25, c[0x0][0x38c] ;  /* 0x00007180ff1907ac */ /* 0x000e620008000800 */
[----:B------:R-:W-:Y:S02]  /*0610*/  UIADD3.X UR23, UPT, UPT, UR16, UR23, URZ, UP2, !UPT ;  /* 0x0000001710177290 */ /* 0x000fe400097fe4ff */
[----:B--2---:R-:W-:Y:S01]  /*0620*/  UIMAD UR6, UR6, UR28, URZ ;  /* 0x0000001c060672a4 */ /* 0x004fe2000f8e02ff */
[----:B------:R-:W2:Y:S01]  /*0630*/  @UP0 LDCU.64 UR30, c[0x0][0x480] ;  /* 0x00009000ff1e07ac */ /* 0x000ea20008000a00 */
[----:B------:R-:W-:Y:S02]  /*0640*/  ULEA.HI.X UR23, UR12, UR7, UR23, 0x1, UP1 ;  /* 0x000000070c177291 */ /* 0x000fe400088f0c17 */
        /* <DEDUP_REMOVED lines=37> */
.L_x_2686:
[----:B------:R-:W-:Y:S01]  /*08a0*/  BAR.SYNC.DEFER_BLOCKING 0x0 ;  /* 0x0000000000007b1d */ /* 0x000fe20000010000 */
[----:B------:R-:W-:Y:S02]  /*08b0*/  MOV R4, UR13 ;  /* 0x0000000d00047c02 */ /* 0x000fe40008000f00 */
[----:B------:R-:W-:-:S03]  /*08c0*/  MOV R5, UR14 ;  /* 0x0000000e00057c02 */ /* 0x000fc60008000f00 */
[----:B------:R-:W-:-:S05]  /*08d0*/  IMAD.WIDE.U32 R4, R0, 0x10, R4 ;  /* 0x0000001000047825 */ /* 0x000fca00078e0004 */
[----:B------:R-:W2:Y:S04]  /*08e0*/  LDG.E.128 R8, desc[UR26][R4.64] ;  /* 0x0000001a04087981 */ /* 0x000ea8000c1e1d00 */
[----:B------:R-:W3:Y:S01]  /*08f0*/  LDG.E.128 R12, desc[UR26][R4.64+0x200] ;  /* 0x0002001a040c7981 */ /* 0x000ee2000c1e1d00 */
[----:B------:R-:W-:Y:S01]  /*0900*/  HFMA2 R7, -RZ, RZ, 0, 9.5367431640625e-07 ;  /* 0x00000010ff077431 */ /* 0x000fe200000001ff */
[----:B------:R-:W-:Y:S01]  /*0910*/  UMOV UR10, UR20 ;  /* 0x00000014000a7c82 */ /* 0x000fe20008000000 */
[----:B------:R-:W0:Y:S02]  /*0920*/  S2R R6, SR_LANEID ;  /* 0x0000000000067919 */ /* 0x000e240000000000 */
[----:B0-----:R-:W-:-:S04]  /*0930*/  IADD3 R3, PT, PT, R3, R6, RZ ;  /* 0x0000000603037210 */ /* 0x001fc80007ffe0ff */
[----:B------:R-:W-:Y:S01]  /*0940*/  LEA R66, R3, R68, 0x4 ;  /* 0x0000004403427211 */ /* 0x000fe200078e20ff */
[----:B------:R-:W-:-:S03]  /*0950*/  IMAD.WIDE.U32 R2, R0, R7, UR10 ;  /* 0x0000000a00027e25 */ /* 0x000fc6000f8e0007 */
[----:B------:R-:W-:Y:S01]  /*0960*/  LEA R65, R6, R66, 0x4 ;  /* 0x0000004206417211 */ /* 0x000fe200078e20ff */
[----:B--2---:R-:W-:Y:S04]  /*0970*/  STS.128 [R66], R8 ;  /* 0x0000000842007388 */ /* 0x004fe80000000c00 */
[----:B---3--:R-:W-:Y:S01]  /*0980*/  STS.128 [R66+0x200], R12 ;  /* 0x0002000c42007388 */ /* 0x008fe20000000c00 */
[----:B------:R-:W-:-:S03]  /*0990*/  NOP ;  /* 0x0000000000007918 */ /* 0x000fc60000000000 */
[----:B------:R-:W-:Y:S04]  /*09a0*/  LDS.128 R20, [R65] ;  /* 0x0000000041147984 */ /* 0x000fe80000000c00 */
[----:B------:R-:W0:Y:S01]  /*09b0*/  LDS.128 R24, [R65+0x10] ;  /* 0x0000100041187984 */ /* 0x000e220000000c00 */
        /* <DEDUP_REMOVED lines=28> */
[----:B------:R-:W-:Y:S01]  /*0b80*/  PRMT R69, R12, 0x7632, R69 ;  /* 0x000076320c457816 */ /* 0x000fe20000000045 */
[----:B------:R-:W-:Y:S01]  /*0b90*/  FADD.FTZ R52, R52, UR7 ;  /* 0x0000000734347e21 */ /* 0x000fe20008010000 */
[----:B------:R-:W-:Y:S01]  /*0ba0*/  SHF.L.U32 R57, R27, 0x10, RZ ;  /* 0x000000101b397819 */ /* 0x000fe200000006ff */
[----:B------:R-:W-:Y:S01]  /*0bb0*/  FADD.FTZ R51, R32, UR7 ;  /* 0x0000000720337e21 */ /* 0x000fe20008010000 */
[----:B------:R-:W-:Y:S02]  /*0bc0*/  PRMT R12, R13, 0x7632, R12 ;  /* 0x000076320d0c7816 */ /* 0x000fe4000000000c */
[C---:B------:R-:W-:Y:S02]  /*0bd0*/  PRMT R18, R20.reuse, 0x7632, R18 ;  /* 0x0000763214127816 */ /* 0x040fe40000000012 */
[----:B------:R-:W-:Y:S02]  /*0be0*/  SHF.L.U32 R64, R20, 0x10, RZ ;  /* 0x0000001014407819 */ /* 0x000fe400000006ff */
[----:B------:R-:W-:-:S02]  /*0bf0*/  PRMT R16, R21, 0x7632, R16 ;  /* 0x0000763215107816 */ /* 0x000fc40000000010 */
[----:B------:R-:W-:Y:S02]  /*0c00*/  SHF.L.U32 R63, R21, 0x10, RZ ;  /* 0x00000010153f7819 */ /* 0x000fe400000006ff */
[C---:B------:R-:W-:Y:S02]  /*0c10*/  PRMT R43, R22.reuse, 0x7632, R43 ;  /* 0x00007632162b7816 */ /* 0x040fe4000000002b */
[----:B------:R-:W-:Y:S02]  /*0c20*/  SHF.L.U32 R62, R22, 0x10, RZ ;  /* 0x00000010163e7819 */ /* 0x000fe400000006ff */
        /* <DEDUP_REMOVED lines=9> */
[----:B------:R-:W-:Y:S02]  /*0cc0*/  PRMT R19, R34, 0x7632, R19 ;  /* 0x0000763222137816 */ /* 0x000fe40000000013 */
[----:B------:R-:W-:Y:S02]  /*0cd0*/  PRMT R17, R35, 0x7632, R17 ;  /* 0x0000763223117816 */ /* 0x000fe40000000011 */
[C---:B------:R-:W-:Y:S02]  /*0ce0*/  SHF.L.U32 R27, R14.reuse, 0x10, RZ ;  /* 0x000000100e1b7819 */ /* 0x040fe400000006ff */
[----:B------:R-:W-:Y:S02]  /*0cf0*/  PRMT R67, R14, 0x7632, R67 ;  /* 0x000076320e437816 */ /* 0x000fe40000000043 */
[----:B------:R-:W-:Y:S02]  /*0d00*/  FSETP.GTU.FTZ.AND P0, PT, R55, 20, PT ;  /* 0x41a000003700780b */ /* 0x000fe40003f1c000 */
[----:B------:R-:W-:-:S02]  /*0d10*/  FSETP.GTU.FTZ.AND P4, PT, R54, 20, PT ;  /* 0x41a000003600780b */ /* 0x000fc40003f9c000 */
[----:B------:R-:W-:Y:S02]  /*0d20*/  FSETP.GTU.FTZ.AND P3, PT, R53, 20, PT ;  /* 0x41a000003500780b */ /* 0x000fe40003f7c000 */
[----:B------:R-:W-:Y:S02]  /*0d30*/  FSETP.GTU.FTZ.AND P2, PT, R52, 20, PT ;  /* 0x41a000003400780b */ /* 0x000fe40003f5c000 */
[----:B------:R-:W-:Y:S01]  /*0d40*/  FSETP.GTU.FTZ.AND P5, PT, R51, 20, PT ;  /* 0x41a000003300780b */ /* 0x000fe20003fbc000 */
[----:B---3--:R0:W-:Y:S04]  /*0d50*/  STS.128 [R66], R36 ;  /* 0x0000002442007388 */ /* 0x0081e80000000c00 */
[----:B----4-:R1:W-:Y:S01]  /*0d60*/  STS.128 [R66+0x200], R44 ;  /* 0x0002002c42007388 */ /* 0x0103e20000000c00 */
[----:B------:R-:W-:-:S03]  /*0d70*/  NOP ;  /* 0x0000000000007918 */ /* 0x000fc60000000000 */
[----:B------:R-:W2:Y:S04]  /*0d80*/  LDS.128 R8, [R65] ;  /* 0x0000000041087984 */ /* 0x000ea80000000c00 */
[----:B------:R-:W3:Y:S01]  /*0d90*/  LDS.128 R4, [R65+0x10] ;  /* 0x0000100041047984 */ /* 0x000ee20000000c00 */
[----:B0-----:R-:W-:Y:S02]  /*0da0*/  SHF.L.U32 R38, R13, 0x10, RZ ;  /* 0x000000100d267819 */ /* 0x001fe400000006ff */
[C---:B------:R-:W-:Y:S02]  /*0db0*/  SHF.L.U32 R13, R15.reuse, 0x10, RZ ;  /* 0x000000100f0d7819 */ /* 0x040fe400000006ff */
[----:B-1----:R-:W-:Y:S01]  /*0dc0*/  PRMT R46, R15, 0x7632, R46 ;  /* 0x000076320f2e7816 */ /* 0x002fe2000000002e */
[----:B------:R-:W-:Y:S01]  /*0dd0*/  FADD.FTZ R38, R38, UR7 ;  /* 0x0000000726267e21 */ /* 0x000fe20008010000 */
[----:B--2---:R-:W-:-:S02]  /*0de0*/  SHF.L.U32 R71, R8, 0x10, RZ ;  /* 0x0000001008477819 */ /* 0x004fc400000006ff */
[----:B------:R-:W-:Y:S02]  /*0df0*/  PRMT R165, R8, 0x7632, R165 ;  /* 0x0000763208a57816 */ /* 0x000fe400000000a5 */
[----:B---3--:R-:W-:Y:S01]  /*0e00*/  SHF.L.U32 R50, R4, 0x10, RZ ;  /* 0x0000001004327819 */ /* 0x008fe200000006ff */
[----:B------:R0:W-:Y:S01]  /*0e10*/  STL [R1], R71 ;  /* 0x0000004701007387 */ /* 0x0001e20000100800 */
[C---:B------:R-:W-:Y:S02]  /*0e20*/  SHF.L.U32 R164, R9.reuse, 0x10, RZ ;  /* 0x0000001009a47819 */ /* 0x040fe400000006ff */
[----:B------:R-:W-:Y:S02]  /*0e30*/  PRMT R161, R9, 0x7632, R161 ;  /* 0x0000763209a17816 */ /* 0x000fe400000000a1 */
[C---:B------:R-:W-:Y:S02]  /*0e40*/  SHF.L.U32 R160, R10.reuse, 0x10, RZ ;  /* 0x000000100aa07819 */ /* 0x040fe400000006ff */
[----:B------:R-:W-:-:S02]  /*0e50*/  PRMT R159, R10, 0x7632, R159 ;  /* 0x000076320a9f7816 */ /* 0x000fc4000000009f */
[C---:B------:R-:W-:Y:S02]  /*0e60*/  SHF.L.U32 R158, R11.reuse, 0x10, RZ ;  /* 0x000000100b9e7819 */ /* 0x040fe400000006ff */
[----:B------:R-:W-:Y:S02]  /*0e70*/  PRMT R152, R11, 0x7632, R152 ;  /* 0x000076320b987816 */ /* 0x000fe40000000098 */
[----:B------:R-:W-:Y:S02]  /*0e80*/  PRMT R4, R4, 0x7632, R4 ;  /* 0x0000763204047816 */ /* 0x000fe40000000004 */
[C---:B------:R-:W-:Y:S02]  /*0e90*/  SHF.L.U32 R49, R5.reuse, 0x10, RZ ;  /* 0x0000001005317819 */ /* 0x040fe400000006ff */
[----:B------:R-:W-:Y:S02]  /*0ea0*/  PRMT R47, R5, 0x7632, R47 ;  /* 0x00007632052f7816 */ /* 0x000fe4000000002f */
[----:B------:R-:W-:-:S02]  /*0eb0*/  SHF.L.U32 R48, R6, 0x10, RZ ;  /* 0x0000001006307819 */ /* 0x000fc400000006ff */
[----:B------:R-:W-:Y:S02]  /*0ec0*/  PRMT R44, R6, 0x7632, R44 ;  /* 0x00007632062c7816 */ /* 0x000fe4000000002c */
[C---:B------:R-:W-:Y:S02]  /*0ed0*/  SHF.L.U32 R39, R7.reuse, 0x10, RZ ;  /* 0x0000001007277819 */ /* 0x040fe400000006ff */
[----:B------:R-:W-:Y:S01]  /*0ee0*/  PRMT R45, R7, 0x7632, R45 ;  /* 0x00007632072d7816 */ /* 0x000fe2000000002d */
[----:B0-----:R-:W-:Y:S06]  /*0ef0*/  @P1 BRA `(.L_x_2609) ;  /* 0x0000000000781947 */ /* 0x001fec0003800000 */
        /* <DEDUP_REMOVED lines=30> */
.L_x_2609:
[----:B------:R-:W-:Y:S05]  /*10e0*/  BSYNC.RECONVERGENT B0 ;  /* 0x0000000000007941 */ /* 0x000fea0003800200 */
.L_x_2608:
        /* <DEDUP_REMOVED lines=37> */
.L_x_2611:
[----:B------:R-:W-:Y:S05]  /*1340*/  BSYNC.RECONVERGENT B0 ;  /* 0x0000000000007941 */ /* 0x000fea0003800200 */
.L_x_2610:
        /* <DEDUP_REMOVED lines=37> */
.L_x_2613:
[----:B------:R-:W-:Y:S05]  /*15a0*/  BSYNC.RECONVERGENT B0 ;  /* 0x0000000000007941 */ /* 0x000fea0003800200 */
.L_x_2612:
        /* <DEDUP_REMOVED lines=38> */
.L_x_2615:
[----:B------:R-:W-:Y:S05]  /*1810*/  BSYNC.RECONVERGENT B0 ;  /* 0x0000000000007941 */ /* 0x000fea0003800200 */
.L_x_2614:
[----:B------:R-:W-:Y:S01]  /*1820*/  BSSY.RECONVERGENT B0, `(.L_x_2616) ;  /* 0x0000026000007945 */ /* 0x000fe20003800200 */
[----:B------:R-:W-:Y:S02]  /*1830*/  SHF.L.U32 R14, R17, 0x10, RZ ;  /* 0x00000010110e7819 */ /* 0x000fe400000006ff */
[----:B------:R-:W-:Y:S02]  /*1840*/  CS2R R20, SRZ ;  /* 0x0000000000147805 */ /* 0x000fe4000001ff00 */
[----:B------:R-:W-:Y:S01]  /*1850*/  FSETP.GTU.FTZ.AND P5, PT, R22, 20, PT ;  /* 0x41a000001600780b */ /* 0x000fe20003fbc000 */
[----:B------:R-:W-:Y:S01]  /*1860*/  FADD.FTZ R17, R13, UR7 ;  /* 0x000000070d117e21 */ /* 0x000fe20008010000 */
[----:B------:R-:W-:Y:S02]  /*1870*/  MOV R19, RZ ;  /* 0x000000ff00137202 */ /* 0x000fe40000000f00 */
        /* <DEDUP_REMOVED lines=32> */
.L_x_2617:
[----:B------:R-:W-:Y:S05]  /*1a80*/  BSYNC.RECONVERGENT B0 ;  /* 0x0000000000007941 */ /* 0x000fea0003800200 */
.L_x_2616:
        /* <DEDUP_REMOVED lines=40> */
.L_x_2619:
[----:B------:R-:W-:Y:S05]  /*1d10*/  BSYNC.RECONVERGENT B0 ;  /* 0x0000000000007941 */ /* 0x000fea0003800200 */
.L_x_2618:
[----:B------:R-:W-:Y:S01]  /*1d20*/  FFMA.FTZ R5, R165, R18, R8 ;  /* 0x00000012a5057223 */ /* 0x000fe20000010008 */
[----:B------:R-:W-:Y:S01]  /*1d30*/  BSSY.RECONVERGENT B0, `(.L_x_2620) ;  /* 0x0000026000007945 */ /* 0x000fe20003800200 */
[----:B------:R-:W-:Y:S01]  /*1d40*/  SHF.L.U32 R10, R12, 0x10, RZ ;  /* 0x000000100c0a7819 */ /* 0x000fe200000006ff */
[----:B------:R-:W-:Y:S01]  /*1d50*/  FADD.FTZ R12, R69, UR7 ;  /* 0x00000007450c7e21 */ /* 0x000fe20008010000 */
[----:B------:R-:W-:Y:S01]  /*1d60*/  FSETP.GTU.FTZ.AND P5, PT, R14, 20, PT ;  /* 0x41a000000e00780b */ /* 0x000fe20003fbc000 */
[----:B------:R-:W-:Y:S01]  /*1d70*/  FFMA.FTZ R8, R164, R63, R5 ;  /* 0x0000003fa4087223 */ /* 0x000fe20000010005 */
[----:B------:R-:W-:Y:S02]  /*1d80*/  SHF.L.U32 R13, R42, 0x10, RZ ;  /* 0x000000102a0d7819 */ /* 0x000fe400000006ff */
        /* <DEDUP_REMOVED lines=32> */
.L_x_2621:
[----:B------:R-:W-:Y:S05]  /*1f90*/  BSYNC.RECONVERGENT B0 ;  /* 0x0000000000007941 */ /* 0x000fea0003800200 */
.L_x_2620:
        /* <DEDUP_REMOVED lines=39> */
.L_x_2623:
[----:B------:R-:W-:Y:S05]  /*2210*/  BSYNC.RECONVERGENT B0 ;  /* 0x0000000000007941 */ /* 0x000fea0003800200 */
.L_x_2622:
        /* <DEDUP_REMOVED lines=39> */
.L_x_2625:
[----:B------:R-:W-:Y:S05]  /*2490*/  BSYNC.RECONVERGENT B0 ;  /* 0x0000000000007941 */ /* 0x000fea0003800200 */
.L_x_2624:
        /* <DEDUP_REMOVED lines=39> */
.L_x_2627:
[----:B------:R-:W-:Y:S05]  /*2710*/  BSYNC.RECONVERGENT B0 ;  /* 0x0000000000007941 */ /* 0x000fea0003800200 */
.L_x_2626:
[----:B------:R-:W-:Y:S01]  /*2720*/  FMUL.FTZ R0, R71, UR6 ;  /* 0x0000000647007c20 */ /* 0x000fe20008410000 */
[----:B------:R-:W-:Y:S01]  /*2730*/  FMUL.FTZ R2, R164, UR6 ;  /* 0x00000006a4027c20 */ /* 0x000fe20008410000 */
[----:B------:R-:W-:Y:S01]  /*2740*/  FFMA.FTZ R42, R4, R11, R41 ;  /* 0x0000000b042a7223 */ /* 0x000fe20000010029 */
[----:B------:R-:W-:Y:S01]  /*2750*/  BSSY.RECONVERGENT B0, `(.L_x_2628) ;  /* 0x0000027000007945 */ /* 0x000fe20003800200 */
[----:B------:R-:W-:Y:S01]  /*2760*/  FSETP.GTU.FTZ.AND P3, PT, R5, 20, PT ;  /* 0x41a000000500780b */ /* 0x000fe20003f7c000 */
[----:B------:R0:W-:Y:S01]  /*2770*/  STL [R1+0x40], R0 ;  /* 0x0000400001007387 */ /* 0x0001e20000100800 */
[----:B------:R-:W-:Y:S01]  /*2780*/  SHF.L.U32 R3, R47, 0x10, RZ ;  /* 0x000000102f037819 */ /* 0x000fe200000006ff */
[----:B------:R-:W-:Y:S02]  /*2790*/  FFMA.FTZ R42, R49, R59, R42 ;  /* 0x0000003b312a7223 */ /* 0x000fe4000001002a */
[----:B------:R1:W-:Y:S01]  /*27a0*/  STL [R1+0x38], R2 ;  /* 0x0000380201007387 */ /* 0x0003e20000100800 */
[----:B0-----:R-:W-:-:S05]  /*27b0*/  FMUL.FTZ R0, R160, UR6 ;  /* 0x00000006a0007c20 */ /* 0x001fca0008410000 */
[----:B------:R1:W-:Y:S01]  /*27c0*/  STL [R1+0x30], R0 ;  /* 0x0000300001007387 */ /* 0x0003e20000100800 */
        /* <DEDUP_REMOVED lines=31> */
.L_x_2629:
[----:B------:R-:W-:Y:S05]  /*29c0*/  BSYNC.RECONVERGENT B0 ;  /* 0x0000000000007941 */ /* 0x000fea0003800200 */
.L_x_2628:
        /* <DEDUP_REMOVED lines=32> */
.L_x_2631:
[----:B------:R-:W-:Y:S05]  /*2bd0*/  BSYNC.RECONVERGENT B0 ;  /* 0x0000000000007941 */ /* 0x000fea0003800200 */
.L_x_2630:
        /* <DEDUP_REMOVED lines=32> */
.L_x_2633:
[----:B------:R-:W-:Y:S05]  /*2de0*/  BSYNC.RECONVERGENT B0 ;  /* 0x0000000000007941 */ /* 0x000fea0003800200 */
.L_x_2632:
        /* <DEDUP_REMOVED lines=32> */
.L_x_2635:
[----:B------:R-:W-:Y:S05]  /*2ff0*/  BSYNC.RECONVERGENT B0 ;  /* 0x0000000000007941 */ /* 0x000fea0003800200 */
.L_x_2634:
        /* <DEDUP_REMOVED lines=32> */
.L_x_2637:
[----:B------:R-:W-:Y:S05]  /*3200*/  BSYNC.RECONVERGENT B0 ;  /* 0x0000000000007941 */ /* 0x000fea0003800200 */
.L_x_2636:
        /* <DEDUP_REMOVED lines=32> */
.L_x_2639:
[----:B------:R-:W-:Y:S05]  /*3410*/  BSYNC.RECONVERGENT B0 ;  /* 0x0000000000007941 */ /* 0x000fea0003800200 */
.L_x_2638:
[----:B------:R-:W-:Y:S01]  /*3420*/  FMUL.FTZ R41, R158, UR6 ;  /* 0x000000069e297c20 */ /* 0x000fe20008410000 */
[----:B-1----:R-:W-:Y:S01]  /*3430*/  SHF.L.U32 R2, R44, 0x10, RZ ;  /* 0x000000102c027819 */ /* 0x002fe200000006ff */
[----:B------:R-:W-:Y:S01]  /*3440*/  FMUL.FTZ R44, R50, UR6 ;  /* 0x00000006322c7c20 */ /* 0x000fe20008410000 */
[----:B------:R-:W-:Y:S01]  /*3450*/  FMUL.FTZ R43, R48, UR6 ;  /* 0x00000006302b7c20 */ /* 0x000fe20008410000 */
[----:B------:R-:W-:Y:S01]  /*3460*/  SHF.L.U32 R0, R45, 0x10, RZ ;  /* 0x000000102d007819 */ /* 0x000fe200000006ff */
[----:B------:R0:W-:Y:S01]  /*3470*/  STL [R1+0x28], R41 ;  /* 0x0000282901007387 */ /* 0x0001e20000100800 */
[----:B------:R-:W1:Y:S03]  /*3480*/  LDCU UR8, c[0x0][0x38c] ;  /* 0x00007180ff0877ac */ /* 0x000e660008000800 */
[----:B------:R2:W-:Y:S01]  /*3490*/  STL [R1+0x20], R44 ;  /* 0x0000202c01007387 */ /* 0x0005e20000100800 */
[----:B0-----:R-:W-:Y:S01]  /*34a0*/  FFMA.FTZ R41, R3, R9, R42 ;  /* 0x0000000903297223 */ /* 0x001fe2000001002a */
[----:B------:R-:W-:-:S03]  /*34b0*/  FMUL.FTZ R42, R49, UR6 ;  /* 0x00000006312a7c20 */ /* 0x000fc60008410000 */
[----:B------:R-:W-:Y:S01]  /*34c0*/  FFMA.FTZ R41, R48, R58, R41 ;  /* 0x0000003a30297223 */ /* 0x000fe20000010029 */
[----:B--2---:R-:W-:Y:S01]  /*34d0*/  FMUL.FTZ R44, R165, UR6 ;  /* 0x00000006a52c7c20 */ /* 0x004fe20008410000 */
[----:B------:R0:W-:Y:S01]  /*34e0*/  STL [R1+0x18], R42 ;  /* 0x0000182a01007387 */ /* 0x0001e20000100800 */
[----:B-1----:R-:W-:-:S03]  /*34f0*/  UISETP.GE.AND UP0, UPT, UR8, 0x1, UPT ;  /* 0x000000010800788c */ /* 0x002fc6000bf06270 */
        /* <DEDUP_REMOVED lines=14> */
[C---:B------:R-:W-:Y:S01]  /*35e0*/  FMUL.FTZ R42, R0.reuse, UR6 ;  /* 0x00000006002a7c20 */ /* 0x040fe20008410000 */
[----:B-1----:R-:W-:Y:S02]  /*35f0*/  FMUL.FTZ R44, R3, UR6 ;  /* 0x00000006032c7c20 */ /* 0x002fe40008410000 */
[----:B------:R-:W-:Y:S01]  /*3600*/  FFMA.FTZ R41, R0, R6, R41 ;  /* 0x0000000600297223 */ /* 0x000fe20000010029 */
[----:B--2---:R-:W-:-:S02]  /*3610*/  FMUL.FTZ R43, R2, UR6 ;  /* 0x00000006022b7c20 */ /* 0x004fc40008410000 */
[----:B------:R0:W-:Y:S04]  /*3620*/  STL [R1+0x14], R44 ;  /* 0x0000142c01007387 */ /* 0x0001e80000100800 */
[----:B------:R0:W-:Y:S04]  /*3630*/  STL [R1+0xc], R43 ;  /* 0x00000c2b01007387 */ /* 0x0001e80000100800 */
[----:B------:R0:W-:Y:S04]  /*3640*/  STL [R1+0x48], R41 ;  /* 0x0000482901007387 */ /* 0x0001e80000100800 */
[----:B------:R0:W-:Y:S01]  /*3650*/  STL [R1+0x4], R42 ;  /* 0x0000042a01007387 */ /* 0x0001e20000100800 */
[----:B------:R-:W-:Y:S06]  /*3660*/  BAR.SYNC.DEFER_BLOCKING 0x0 ;  /* 0x0000000000007b1d */ /* 0x000fec0000010000 */
[----:B------:R-:W-:Y:S05]  /*3670*/  BRA.U !UP0, `(.L_x_2640) ;  /* 0x00000039089c7547 */ /* 0x000fea000b800000 */
[----:B------:R-:W1:Y:S01]  /*3680*/  S2R R67, SR_TID.X ;  /* 0x0000000000437919 */ /* 0x000e620000002100 */
[----:B------:R-:W2:Y:S01]  /*3690*/  S2UR UR8, SR_CTAID.Y ;  /* 0x00000000000879c3 */ /* 0x000ea20000002600 */
[----:B------:R-:W2:Y:S01]  /*36a0*/  LDCU.64 UR22, c[0x0][0x3a0] ;  /* 0x00007400ff1677ac */ /* 0x000ea20008000a00 */
[----:B------:R-:W3:Y:S06]  /*36b0*/  LDCU.64 UR24, c[0x0][0x3d8] ;  /* 0x00007b00ff1877ac */ /* 0x000eec0008000a00 */
[----:B------:R-:W4:Y:S01]  /*36c0*/  S2UR UR29, SR_CgaCtaId ;  /* 0x00000000001d79c3 */ /* 0x000f220000008800 */
[----:B------:R-:W-:Y:S01]  /*36d0*/  UISETP.NE.AND UP0, UPT, UR12, 0x1, UPT ;  /* 0x000000010c00788c */ /* 0x000fe2000bf05270 */
[----:B------:R-:W-:Y:S01]  /*36e0*/  UMOV UR28, 0x400 ;  /* 0x00000400001c7882 */ /* 0x000fe20000000000 */
[----:B------:R-:W0:Y:S04]  /*36f0*/  LDCU UR46, c[0x0][0x394] ;  /* 0x00007280ff2e77ac */ /* 0x000e280008000800 */
[----:B------:R-:W-:Y:S01]  /*3700*/  PLOP3.LUT P1, PT, PT, PT, UP0, 0x80, 0x8 ;  /* 0x000000000008781c */ /* 0x000fe20003f2f008 */
[----:B------:R-:W0:Y:S03]  /*3710*/  LDCU UR47, c[0x0][0x38c] ;  /* 0x00007180ff2f77ac */ /* 0x000e260008000800 */
[----:B------:R-:W-:Y:S01]  /*3720*/  ISETP.EQ.AND P1, PT, R40, RZ, P1 ;  /* 0x000000ff2800720c */ /* 0x000fe20000f22270 */
[----:B------:R-:W0:Y:S01]  /*3730*/  LDCU UR48, c[0x0][0x388] ;  /* 0x00007100ff3077ac */ /* 0x000e220008000800 */
[----:B--2---:R-:W-:Y:S01]  /*3740*/  UIMAD.WIDE.U32 UR20, UR8, UR22, URZ ;  /* 0x00000016081472a5 */ /* 0x004fe2000f8e00ff */
[----:B------:R-:W2:Y:S03]  /*3750*/  LDCU.64 UR30, c[0x0][0x3c0] ;  /* 0x00007800ff1e77ac */ /* 0x000ea60008000a00 */
[----:B------:R-:W-:Y:S01]  /*3760*/  UIMAD UR19, UR8, UR23, UR21 ;  /* 0x00000017081372a4 */ /* 0x000fe2000f8e0215 */
[C---:B-1----:R-:W-:Y:S01]  /*3770*/  SHF.L.U32 R37, R67.reuse, 0x1, RZ ;  /* 0x0000000143257819 */ /* 0x042fe200000006ff */
[----:B----4-:R-:W-:Y:S01]  /*3780*/  ULEA UR28, UR29, UR28, 0x18 ;  /* 0x0000001c1d1c7291 */ /* 0x010fe2000f8ec0ff */
[C---:B------:R-:W-:Y:S01]  /*3790*/  LOP3.LUT R40, R67.reuse, 0x1f, RZ, 0xc0, !PT ;  /* 0x0000001f43287812 */ /* 0x040fe200078ec0ff */
[----:B---3--:R-:W-:Y:S01]  /*37a0*/  UIMAD.WIDE.U32 UR22, UR8, UR24, URZ ;  /* 0x00000018081672a5 */ /* 0x008fe2000f8e00ff */
[C---:B------:R-:W-:Y:S01]  /*37b0*/  ISETP.NE.AND P0, PT, R67.reuse, 0x7f, PT ;  /* 0x0000007f4300780c */ /* 0x040fe20003f05270 */
[----:B------:R-:W1:Y:S01]  /*37c0*/  LDCU.64 UR32, c[0x0][0x440] ;  /* 0x00008800ff2077ac */ /* 0x000e620008000a00 */
[----:B------:R-:W-:Y:S01]  /*37d0*/  LOP3.LUT R40, R40, 0x7c0, R37, 0xf8, !PT ;  /* 0x000007c028287812 */ /* 0x000fe200078ef825 */
[----:B------:R-:W-:Y:S01]  /*37e0*/  HFMA2 R37, -RZ, RZ, 0, 0 ;  /* 0x00000000ff257431 */ /* 0x000fe200000001ff */
[C---:B------:R-:W-:Y:S01]  /*37f0*/  ISETP.NE.AND P0, PT, R67.reuse, RZ, PT ;  /* 0x000000ff4300720c */ /* 0x040fe20003f05270 */
[----:B------:R-:W-:Y:S01]  /*3800*/  UIMAD UR25, UR8, UR25, UR23 ;  /* 0x00000019081972a4 */ /* 0x000fe2000f8e0217 */
[----:B------:R-:W-:Y:S01]  /*3810*/  IADD3 R80, PT, PT, R67, 0x200, RZ ;  /* 0x0000020043507810 */ /* 0x000fe20007ffe0ff */
[----:B------:R-:W3:Y:S01]  /*3820*/  LDCU.64 UR34, c[0x0][0x3a8] ;  /* 0x00007500ff2277ac */ /* 0x000ee20008000a00 */
[----:B------:R-:W-:Y:S01]  /*3830*/  MOV R68, UR28 ;  /* 0x0000001c00447c02 */ /* 0x000fe20008000f00 */
[----:B------:R-:W4:Y:S01]  /*3840*/  LDCU.64 UR36, c[0x0][0x450] ;  /* 0x00008a00ff2477ac */ /* 0x000f220008000a00 */
[----:B------:R-:W0:Y:S01]  /*3850*/  LDCU.64 UR38, c[0x0][0x3e0] ;  /* 0x00007c00ff2677ac */ /* 0x000e220008000a00 */
[----:B------:R-:W0:Y:S01]  /*3860*/  LDCU.64 UR40, c[0x0][0x4c0] ;  /* 0x00009800ff2877ac */ /* 0x000e220008000a00 */
[----:B------:R-:W0:Y:S01]  /*3870*/  LDCU.64 UR42, c[0x0][0x4d0] ;  /* 0x00009a00ff2a77ac */ /* 0x000e220008000a00 */
[----:B------:R-:W0:Y:S01]  /*3880*/  LDCU.64 UR44, c[0x0][0x538] ;  /* 0x0000a700ff2c77ac */ /* 0x000e220008000a00 */
[----:B--2---:R-:W-:-:S05]  /*3890*/  UMOV UR8, URZ ;  /* 0x000000ff00087c82 */ /* 0x004fca0008000000 */
.L_x_2685:
[----:B------:R-:W-:Y:S01]  /*38a0*/  UIMAD.WIDE.U32 UR28, UR8, UR30, URZ ;  /* 0x0000001e081c72a5 */ /* 0x000fe2000f8e00ff */
[C---:B0-----:R-:W-:Y:S01]  /*38b0*/  SHF.L.U32 R41, R67.reuse, 0x1, RZ ;  /* 0x0000000143297819 */ /* 0x041fe200000006ff */
        /* <DEDUP_REMOVED lines=10> */
[----:B------:R-:W2:Y:S01]  /*3960*/  LDG.E.128 R44, desc[UR26][R44.64+0x200] ;  /* 0x0002001a2c2c7981 */ /* 0x000ea2000c1e1d00 */
[----:B------:R-:W-:Y:S01]  /*3970*/  UMOV UR28, UR20 ;  /* 0x00000014001c7c82 */ /* 0x000fe20008000000 */
[----:B------:R-:W-:Y:S02]  /*3980*/  UMOV UR29, UR19 ;  /* 0x00000013001d7c82 */ /* 0x000fe40008000000 */
[----:B---3--:R-:W-:-:S04]  /*3990*/  UIMAD.WIDE.U32 UR28, UR8, UR34, UR28 ;  /* 0x00000022081c72a5 */ /* 0x008fc8000f8e001c */
[----:B------:R-:W-:Y:S02]  /*39a0*/  UIMAD UR24, UR8, UR35, UR29 ;  /* 0x00000023081872a4 */ /* 0x000fe4000f8e021d */
[----:B-1----:R-:W-:-:S04]  /*39b0*/  ULEA UR29, UP0, UR28, UR32, 0x2 ;  /* 0x000000201c1d7291 */ /* 0x002fc8000f8010ff */
[----:B------:R-:W-:Y:S02]  /*39c0*/  ULEA.HI.X UR28, UR28, UR33, UR24, 0x2, UP0 ;  /* 0x000000211c1c7291 */ /* 0x000fe400080f1418 */
[----:B------:R-:W-:-:S04]  /*39d0*/  MOV R70, UR29 ;  /* 0x0000001d00467c02 */ /* 0x000fc80008000f00 */
[----:B------:R-:W-:-:S05]  /*39e0*/  MOV R71, UR28 ;  /* 0x0000001c00477c02 */ /* 0x000fca0008000f00 */
[----:B------:R0:W3:Y:S01]  /*39f0*/  LDG.E R69, desc[UR26][R70.64] ;  /* 0x0000001a46457981 */ /* 0x0000e2000c1e1900 */
        /* <DEDUP_REMOVED lines=8> */
[----:B--2---:R-:W-:Y:S01]  /*3a80*/  STS.128 [R66+0x200], R44 ;  /* 0x0002002c42007388 */ /* 0x004fe20000000c00 */
[----:B------:R-:W-:-:S03]  /*3a90*/  NOP ;  /* 0x0000000000007918 */ /* 0x000fc60000000000 */
[----:B------:R0:W2:Y:S04]  /*3aa0*/  LDG.E R99, desc[UR26][R70.64] ;  /* 0x0000001a46637981 */ /* 0x0000a8000c1e1900 */
[----:B------:R-:W1:Y:S04]  /*3ab0*/  LDS.128 R40, [R65] ;  /* 0x0000000041287984 */ /* 0x000e680000000c00 */
[----:B------:R-:W4:Y:S01]  /*3ac0*/  LDS.128 R44, [R65+0x10] ;  /* 0x00001000412c7984 */ /* 0x000f220000000c00 */
[----:B---3--:R-:W-:Y:S01]  /*3ad0*/  R2UR UR29, R69 ;  /* 0x00000000451d72ca */ /* 0x008fe200000e0000 */
[----:B------:R-:W-:-:S04]  /*3ae0*/  USHF.L.U32 UR28, UR12, 0x8, URZ ;  /* 0x000000080c1c7899 */ /* 0x000fc800080006ff */
[----:B------:R-:W-:-:S08]  /*3af0*/  UIADD3 UR24, UPT, UPT, UR28, -0x100, URZ ;  /* 0xffffff001c187890 */ /* 0x000fd0000fffe0ff */
[----:B------:R-:W-:Y:S01]  /*3b00*/  MOV R81, UR29 ;  /* 0x0000001d00517c02 */ /* 0x000fe20008000f00 */
[----:B------:R-:W-:-:S04]  /*3b10*/  ULOP3.LUT UR24, UR24, 0x100, URZ, 0xc0, !UPT ;  /* 0x0000010018187892 */ /* 0x000fc8000f8ec0ff */
[----:B------:R-:W-:-:S04]  /*3b20*/  FMUL.FTZ R81, R81, 1.4426950216293334961 ;  /* 0x3fb8aa3b51517820 */ /* 0x000fc80000410000 */
[C---:B------:R-:W-:Y:S01]  /*3b30*/  FMUL.FTZ R135, R81.reuse, R56 ;  /* 0x0000003851877220 */ /* 0x040fe20000410000 */
[----:B------:R-:W-:Y:S01]  /*3b40*/  UIADD3 UR24, UPT, UPT, UR24, UR8, URZ ;  /* 0x0000000818187290 */ /* 0x000fe2000fffe0ff */
[C---:B------:R-:W-:Y:S01]  /*3b50*/  FMUL.FTZ R77, R81.reuse, R51 ;  /* 0x00000033514d7220 */ /* 0x040fe20000410000 */
[----:B------:R-:W-:-:S03]  /*3b60*/  FMUL.FTZ R76, R81, R55 ;  /* 0x00000037514c7220 */ /* 0x000fc60000410000 */
[----:B------:R-:W3:Y:S01]  /*3b70*/  MUFU.EX2 R135, R135 ;  /* 0x0000008700877308 */ /* 0x000ee20000000800 */
[C---:B------:R-:W-:Y:S01]  /*3b80*/  FMUL.FTZ R75, R81.reuse, R33 ;  /* 0x00000021514b7220 */ /* 0x040fe20000410000 */
[C---:B------:R-:W-:Y:S01]  /*3b90*/  FMUL.FTZ R74, R81.reuse, R54 ;  /* 0x00000036514a7220 */ /* 0x040fe20000410000 */
[C---:B------:R-:W-:Y:S01]  /*3ba0*/  FMUL.FTZ R73, R81.reuse, R22 ;  /* 0x0000001651497220 */ /* 0x040fe20000410000 */
[C---:B------:R-:W-:Y:S01]  /*3bb0*/  FMUL.FTZ R72, R81.reuse, R53 ;  /* 0x0000003551487220 */ /* 0x040fe20000410000 */
[C---:B0-----:R-:W-:Y:S01]  /*3bc0*/  FMUL.FTZ R71, R81.reuse, R14 ;  /* 0x0000000e51477220 */ /* 0x041fe20000410000 */
[C---:B------:R-:W-:Y:S01]  /*3bd0*/  FMUL.FTZ R70, R81.reuse, R52 ;  /* 0x0000003451467220 */ /* 0x040fe20000410000 */
[C---:B------:R-:W-:Y:S01]  /*3be0*/  FMUL.FTZ R69, R81.reuse, R12 ;  /* 0x0000000c51457220 */ /* 0x040fe20000410000 */
[C---:B------:R-:W-:Y:S01]  /*3bf0*/  FMUL.FTZ R88, R81.reuse, R27 ;  /* 0x0000001b51587220 */ /* 0x040fe20000410000 */
[C---:B------:R-:W-:Y:S01]  /*3c00*/  FMUL.FTZ R116, R81.reuse, R8 ;  /* 0x0000000851747220 */ /* 0x040fe20000410000 */
[C---:B------:R-:W-:Y:S01]  /*3c10*/  FMUL.FTZ R108, R81.reuse, R17 ;  /* 0x00000011516c7220 */ /* 0x040fe20000410000 */
[C---:B------:R-:W-:Y:S01]  /*3c20*/  FMUL.FTZ R101, R81.reuse, R5 ;  /* 0x0000000551657220 */ /* 0x040fe20000410000 */
[----:B------:R-:W-:Y:S01]  /*3c30*/  MOV R83, UR24 ;  /* 0x0000001800537c02 */ /* 0x000fe20008000f00 */
[C---:B------:R-:W-:Y:S01]  /*3c40*/  FMUL.FTZ R82, R81.reuse, R38 ;  /* 0x0000002651527220 */ /* 0x040fe20000410000 */
        /* <DEDUP_REMOVED lines=24> */
[----:B---3--:R3:W-:Y:S01]  /*3dd0*/  STS [R80+0x3be0], R135 ;  /* 0x003be08750007388 */ /* 0x0087e20000000800 */
        /* <DEDUP_REMOVED lines=47> */
.L_x_2642:
[----:B------:R-:W-:-:S06]  /*40d0*/  LEA R90, R67, R68, 0x2 ;  /* 0x00000044435a7211 */ /* 0x000fcc00078e10ff */
[----:B------:R-:W0:Y:S02]  /*40e0*/  LDS R90, [R90+0x43e4] ;  /* 0x0043e4005a5a7984 */ /* 0x000e240000000800 */
.L_x_2643:
[----:B------:R-:W-:Y:S05]  /*40f0*/  BSYNC.RECONVERGENT B0 ;  /* 0x0000000000007941 */ /* 0x000fea0003800200 */
.L_x_2641:
        /* <DEDUP_REMOVED lines=123> */
.L_x_2703:
[----:B------:R-:W0:Y:S01]  /*48b0*/  S2R R87, SR_LANEID ;  /* 0x0000000000577919 */ /* 0x000e220000000000 */
[----:B----4-:R-:W-:Y:S01]  /*48c0*/  FFMA.FTZ R86, R68, R86, R156 ;  /* 0x0000005644567223 */ /* 0x010fe2000001009c */
[----:B------:R-:W-:Y:S01]  /*48d0*/  UMOV UR24, 0xffffffff ;  /* 0xffffffff00187882 */ /* 0x000fe20000000000 */
[----:B0-----:R-:W-:-:S04]  /*48e0*/  ISETP.GE.AND P2, PT, R87, 0x10, PT ;  /* 0x000000105700780c */ /* 0x001fc80003f46270 */
[----:B------:R-:W-:-:S09]  /*48f0*/  FSEL R157, R156, R86, !P2 ;  /* 0x000000569c9d7208 */ /* 0x000fd20005000000 */
[----:B--23--:R-:W-:Y:S01]  /*4900*/  @P2 FMUL.FTZ R68, R68, R154 ;  /* 0x0000009a44442220 */ /* 0x00cfe20000410000 */
[----:B------:R-:W-:Y:S06]  /*4910*/  BRA.DIV UR24, `(.L_x_2646) ;  /* 0x0000004618507947 */ /* 0x000fec000b800000 */
.L_x_2706:
[----:B------:R-:W-:-:S03]  /*4920*/  UMOV UR24, 0xffffffff ;  /* 0xffffffff00187882 */ /* 0x000fc60000000000 */
[----:B------:R-:W-:Y:S05]  /*4930*/  BRA.DIV UR24, `(.L_x_2647) ;  /* 0x0000004618707947 */ /* 0x000fea000b800000 */
.L_x_2709:
[----:B------:R-:W-:-:S03]  /*4940*/  UMOV UR24, 0xffffffff ;  /* 0xffffffff00187882 */ /* 0x000fc60000000000 */
[----:B------:R-:W-:Y:S05]  /*4950*/  BRA.DIV UR24, `(.L_x_2648) ;  /* 0x0000004618907947 */ /* 0x000fea000b800000 */
[----:B------:R-:W0:Y:S04]  /*4960*/  SHFL.UP PT, R68, R68, 0x1, RZ ;  /* 0x0420000044447989 */ /* 0x000e2800000e00ff */
[----:B------:R-:W2:Y:S04]  /*4970*/  SHFL.UP PT, R157, R157, 0x1, RZ ;  /* 0x042000009d9d7989 */ /* 0x000ea800000e00ff */
[----:B-----5:R-:W3:Y:S04]  /*4980*/  SHFL.IDX PT, R46, R46, RZ, 0x1f ;  /* 0x00001fff2e2e7589 */ /* 0x020ee800000e0000 */
[----:B------:R-:W4:Y:S02]  /*4990*/  SHFL.IDX PT, R47, R47, RZ, 0x1f ;  /* 0x00001fff2f2f7589 */ /* 0x000f2400000e0000 */
.L_x_2715:
        /* <DEDUP_REMOVED lines=12> */
.L_x_2644:
        /* <DEDUP_REMOVED lines=124> */
.L_x_2732:
        /* <DEDUP_REMOVED lines=14> */
.L_x_2649:
        /* <DEDUP_REMOVED lines=33> */
[----:B------:R-:W-:Y:S01]  /*5510*/  FFMA.FTZ R103, R116, R102, R103 ;  /* 0x0000006674677223 */ /* 0x000fe20000010067 */
[----:B------:R-:W-:-:S03]  /*5520*/  FMUL.FTZ R108, R102, R8 ;  /* 0x00000008666c7220 */ /* 0x000fc60000410000 */
[----:B------:R-:W-:-:S04]  /*5530*/  FFMA.FTZ R88, R88, R103, R104 ;  /* 0x0000006758587223 */ /* 0x000fc80000010068 */
[----:B------:R-:W-:-:S04]  /*5540*/  FFMA.FTZ R43, R43, R88, R105 ;  /* 0x000000582b2b7223 */ /* 0x000fc80000010069 */
[----:B------:R-:W-:Y:S01]  /*5550*/  FFMA.FTZ R40, R40, R43, R106 ;  /* 0x0000002b28287223 */ /* 0x000fe2000001006a */
[----:B------:R-:W-:Y:S01]  /*5560*/  FMUL.FTZ R104, R43, R38 ;  /* 0x000000262b687220 */ /* 0x000fe20000410000 */
[----:B------:R-:W-:Y:S02]  /*5570*/  FMUL.FTZ R106, R88, R10 ;  /* 0x0000000a586a7220 */ /* 0x000fe40000410000 */
        /* <DEDUP_REMOVED lines=11> */
[----:B------:R-:W-:Y:S01]  /*5630*/  FMUL.FTZ R84, R114, R55 ;  /* 0x0000003772547220 */ /* 0x000fe20000410000 */
[----:B-1----:R-:W-:Y:S02]  /*5640*/  FMUL.FTZ R99, R16, R87 ;  /* 0x0000005710637220 */ /* 0x002fe40000410000 */
[----:B------:R-:W-:Y:S01]  /*5650*/  FFMA.FTZ R77, R77, R76, R117 ;  /* 0x0000004c4d4d7223 */ /* 0x000fe20000010075 */
[----:B--2---:R-:W-:Y:S01]  /*5660*/  FFMA.FTZ R135, R82, R135, RZ ;  /* 0x0000008752877223 */ /* 0x004fe200000100ff */
[----:B------:R-:W-:-:S03]  /*5670*/  SHF.L.U32 R82, R67, 0x4, RZ ;  /* 0x0000000443527819 */ /* 0x000fc600000006ff */
[----:B------:R-:W-:Y:S01]  /*5680*/  FFMA.FTZ R135, R165, R136, R135 ;  /* 0x00000088a5877223 */ /* 0x000fe20000010087 */
[-C--:B------:R-:W-:Y:S02]  /*5690*/  LEA.HI R85, R82, R82.reuse, RZ, 0x1b ;  /* 0x0000005252557211 */ /* 0x080fe400078fd8ff */
[----:B------:R-:W-:Y:S01]  /*56a0*/  LEA.HI R75, R67, R82, RZ, 0x1f ;  /* 0x00000052434b7211 */ /* 0x000fe200078ff8ff */
[----:B------:R-:W-:-:S03]  /*56b0*/  FFMA.FTZ R135, R164, R137, R135 ;  /* 0x00000089a4877223 */ /* 0x000fc60000010087 */
[----:B------:R-:W-:Y:S01]  /*56c0*/  LEA R86, R75, R68, 0x2 ;  /* 0x000000444b567211 */ /* 0x000fe200078e10ff */
[----:B------:R-:W-:Y:S01]  /*56d0*/  FFMA.FTZ R135, R161, R138, R135 ;  /* 0x0000008aa1877223 */ /* 0x000fe20000010087 */
[C---:B------:R-:W-:Y:S01]  /*56e0*/  FFMA.FTZ R75, R91.reuse, -R134, R151 ;  /* 0x800000865b4b7223 */ /* 0x040fe20000010097 */
[----:B------:R-:W-:Y:S02]  /*56f0*/  FMUL.FTZ R91, R91, R90 ;  /* 0x0000005a5b5b7220 */ /* 0x000fe40000410000 */
        /* <DEDUP_REMOVED lines=11> */
[----:B------:R-:W-:Y:S02]  /*57b0*/  FFMA.FTZ R80, R2, R149, R71 ;  /* 0x0000009502507223 */ /* 0x000fe40000010047 */
[----:B------:R1:W-:Y:S02]  /*57c0*/  STS [R86+0x1090], R83 ;  /* 0x0010905356007388 */ /* 0x0003e40000000800 */
[----:B------:R-:W-:Y:S01]  /*57d0*/  FFMA.FTZ R71, R39, R150, R80 ;  /* 0x0000009627477223 */ /* 0x000fe20000010050 */
[----:B------:R-:W-:Y:S01]  /*57e0*/  LEA R80, R85, R68, 0x2 ;  /* 0x0000004455507211 */ /* 0x000fe200078e10ff */
[----:B------:R-:W-:Y:S02]  /*57f0*/  FMUL.FTZ R85, R76, R51 ;  /* 0x000000334c557220 */ /* 0x000fe40000410000 */
[----:B------:R-:W-:Y:S01]  /*5800*/  FFMA.FTZ R82, R0, R151, R71 ;  /* 0x0000009700527223 */ /* 0x000fe20000010047 */
[----:B------:R-:W-:Y:S01]  /*5810*/  FFMA.FTZ R71, R121, R70, RZ ;  /* 0x0000004679477223 */ /* 0x000fe200000100ff */
[----:B------:R2:W-:Y:S01]  /*5820*/  STS [R80+0x109c], R99 ;  /* 0x00109c6350007388 */ /* 0x0005e20000000800 */
[----:B-1----:R-:W-:-:S02]  /*5830*/  FMUL.FTZ R83, R62, R101 ;  /* 0x000000653e537220 */ /* 0x002fc40000410000 */
[-C--:B------:R-:W-:Y:S01]  /*5840*/  FFMA.FTZ R70, R120, R85.reuse, R71 ;  /* 0x0000005578467223 */ /* 0x080fe20000010047 */
[----:B------:R-:W-:Y:S01]  /*5850*/  FMUL.FTZ R71, R63, R84 ;  /* 0x000000543f477220 */ /* 0x000fe20000410000 */
[----:B------:R-:W-:Y:S01]  /*5860*/  FMUL.FTZ R85, R18, R85 ;  /* 0x0000005512557220 */ /* 0x000fe20000410000 */
[----:B------:R-:W-:Y:S01]  /*5870*/  FMUL.FTZ R86, R109, R14 ;  /* 0x0000000e6d567220 */ /* 0x000fe20000410000 */
[----:B------:R-:W-:Y:S01]  /*5880*/  FFMA.FTZ R47, R119, R84, R70 ;  /* 0x00000054772f7223 */ /* 0x000fe20000010046 */
[----:B------:R-:W-:Y:S01]  /*5890*/  FMUL.FTZ R70, R72, R22 ;  /* 0x0000001648467220 */ /* 0x000fe20000410000 */
        /* <DEDUP_REMOVED lines=8> */
[----:B------:R-:W0:Y:S01]  /*5920*/  LDC.64 R46, c[0x0][0x4b8] ;  /* 0x00012e00ff2e7b82 */ /* 0x000e220000000a00 */
[----:B------:R2:W-:Y:S01]  /*5930*/  STS [R80+0x10a0], R83 ;  /* 0x0010a05350007388 */ /* 0x0005e20000000800 */
[----:B------:R-:W-:-:S03]  /*5940*/  FFMA.FTZ R70, R124, R70, R101 ;  /* 0x000000467c467223 */ /* 0x000fc60000010065 */
[----:B------:R4:W-:Y:S01]  /*5950*/  STS [R80+0x10a4], R87 ;  /* 0x0010a45750007388 */ /* 0x0009e20000000800 */
[----:B-1----:R-:W-:Y:S01]  /*5960*/  FFMA.FTZ R71, R125, R84, R70 ;  /* 0x000000547d477223 */ /* 0x002fe20000010046 */
[----:B---3--:R-:W-:Y:S01]  /*5970*/  FMUL.FTZ R85, R13, R86 ;  /* 0x000000560d557220 */ /* 0x008fe20000410000 */
[----:B------:R-:W-:Y:S01]  /*5980*/  FMUL.FTZ R70, R40, R12 ;  /* 0x0000000c28467220 */ /* 0x000fe20000410000 */
[----:B------:R-:W-:Y:S01]  /*5990*/  FMUL.FTZ R84, R103, R27 ;  /* 0x0000001b67547220 */ /* 0x000fe20000410000 */
[----:B------:R-:W-:Y:S01]  /*59a0*/  FFMA.FTZ R86, R126, R86, R71 ;  /* 0x000000567e567223 */ /* 0x000fe20000010047 */
[-C--:B--2---:R-:W-:Y:S01]  /*59b0*/  FMUL.FTZ R83, R60, R107.reuse ;  /* 0x0000006b3c537220 */ /* 0x084fe20000410000 */
[----:B------:R-:W-:Y:S01]  /*59c0*/  FMUL.FTZ R71, R11, R70 ;  /* 0x000000460b477220 */ /* 0x000fe20000410000 */
[----:B------:R1:W-:Y:S01]  /*59d0*/  STS [R80+0x10ac], R85 ;  /* 0x0010ac5550007388 */ /* 0x0003e20000000800 */
[----:B------:R-:W-:Y:S01]  /*59e0*/  FFMA.FTZ R107, R127, R107, R86 ;  /* 0x0000006b7f6b7223 */ /* 0x000fe20000010056 */
[----:B----4-:R-:W-:Y:S01]  /*59f0*/  FMUL.FTZ R87, R59, R104 ;  /* 0x000000683b577220 */ /* 0x010fe20000410000 */
[----:B------:R-:W-:Y:S01]  /*5a00*/  FMUL.FTZ R86, R100, R17 ;  /* 0x0000001164567220 */ /* 0x000fe20000410000 */
[----:B------:R2:W-:Y:S01]  /*5a10*/  STS [R80+0x10b4], R71 ;  /* 0x0010b44750007388 */ /* 0x0005e20000000800 */
[----:B------:R-:W-:Y:S01]  /*5a20*/  FFMA.FTZ R70, R128, R70, R107 ;  /* 0x0000004680467223 */ /* 0x000fe2000001006b */
[----:B------:R-:W-:Y:S01]  /*5a30*/  FMUL.FTZ R101, R58, R84 ;  /* 0x000000543a657220 */ /* 0x000fe20000410000 */
[----:B------:R-:W-:Y:S01]  /*5a40*/  FMUL.FTZ R107, R57, R86 ;  /* 0x00000056396b7220 */ /* 0x000fe20000410000 */
[----:B------:R3:W-:Y:S01]  /*5a50*/  STS [R80+0x10b0], R83 ;  /* 0x0010b05350007388 */ /* 0x0007e20000000800 */
[----:B-1----:R-:W-:Y:S01]  /*5a60*/  FFMA.FTZ R85, R129, R104, R70 ;  /* 0x0000006881557223 */ /* 0x002fe20000010046 */
[----:B------:R-:W-:-:S02]  /*5a70*/  MOV R70, R67 ;  /* 0x0000004300467202 */ /* 0x000fc40000000f00 */
[----:B------:R1:W-:Y:S01]  /*5a80*/  STS [R80+0x10a8], R105 ;  /* 0x0010a86950007388 */ /* 0x0003e20000000800 */
[----:B------:R-:W-:Y:S01]  /*5a90*/  FMUL.FTZ R104, R92, R102 ;  /* 0x000000665c687220 */ /* 0x000fe20000410000 */
[----:B--2---:R-:W-:Y:S01]  /*5aa0*/  MOV R71, RZ ;  /* 0x000000ff00477202 */ /* 0x004fe20000000f00 */
[----:B------:R-:W-:Y:S01]  /*5ab0*/  FFMA.FTZ R106, R130, R106, R85 ;  /* 0x0000006a826a7223 */ /* 0x000fe20000010055 */
[----:B------:R2:W-:Y:S01]  /*5ac0*/  STS [R80+0x10b8], R87 ;  /* 0x0010b85750007388 */ /* 0x0005e20000000800 */
[----:B------:R-:W-:Y:S01]  /*5ad0*/  MOV R85, UR40 ;  /* 0x0000002800557c02 */ /* 0x000fe20008000f00 */
[----:B---3--:R-:W-:Y:S01]  /*5ae0*/  FMUL.FTZ R83, R90, R5 ;  /* 0x000000055a537220 */ /* 0x008fe20000410000 */
[----:B0-----:R-:W-:Y:S01]  /*5af0*/  IMAD.WIDE.U32 R70, R46, UR24, R70 ;  /* 0x000000182e467c25 */ /* 0x001fe2000f8e0046 */
[----:B------:R-:W-:Y:S03]  /*5b00*/  STS [R80+0x10bc], R99 ;  /* 0x0010bc6350007388 */ /* 0x000fe60000000800 */
[----:B------:R-:W-:Y:S01]  /*5b10*/  FMUL.FTZ R90, R90, UR29 ;  /* 0x0000001d5a5a7c20 */ /* 0x000fe20008410000 */
[----:B-1----:R-:W-:Y:S01]  /*5b20*/  FMUL.FTZ R105, R7, R108 ;  /* 0x0000006c07697220 */ /* 0x002fe20000410000 */
[----:B------:R-:W-:Y:S01]  /*5b30*/  IMAD R71, R47, UR24, R71 ;  /* 0x000000182f477c24 */ /* 0x000fe2000f8e0247 */
[----:B------:R-:W-:Y:S01]  /*5b40*/  USHF.R.S32.HI UR24, URZ, 0x1f, UR9 ;  /* 0x0000001fff187899 */ /* 0x000fe20008011409 */
[----:B------:R0:W-:Y:S01]  /*5b50*/  STS [R80+0x10c0], R101 ;  /* 0x0010c06550007388 */ /* 0x0001e20000000800 */
[-C--:B--2---:R-:W-:Y:S01]  /*5b60*/  FMUL.FTZ R87, R6, R83.reuse ;  /* 0x0000005306577220 */ /* 0x084fe20000410000 */
[----:B------:R-:W-:Y:S01]  /*5b70*/  IMAD.WIDE.U32 R70, R85, UR9, R70 ;  /* 0x0000000955467c25 */ /* 0x000fe2000f8e0046 */
[----:B------:R-:W-:Y:S01]  /*5b80*/  UIMAD UR24, UR24, UR40, URZ ;  /* 0x00000028181872a4 */ /* 0x000fe2000f8e02ff */
[----:B------:R-:W-:Y:S02]  /*5b90*/  STS [R80+0x10c4], R105 ;  /* 0x0010c46950007388 */ /* 0x000fe40000000800 */
[----:B------:R-:W-:Y:S01]  /*5ba0*/  FFMA.FTZ R47, R131, R84, R106 ;  /* 0x00000054832f7223 */ /* 0x000fe2000001006a */
[----:B------:R-:W-:Y:S01]  /*5bb0*/  LOP3.LUT R106, R67, UR28, RZ, 0xfc, !PT ;  /* 0x0000001c436a7c12 */ /* 0x000fe2000f8efcff */
[----:B------:R-:W-:Y:S01]  /*5bc0*/  UIMAD UR24, UR9, UR41, UR24 ;  /* 0x00000029091872a4 */ /* 0x000fe2000f8e0218 */
[----:B------:R1:W-:Y:S01]  /*5bd0*/  STS [R80+0x10c8], R107 ;  /* 0x0010c86b50007388 */ /* 0x0003e20000000800 */
[----:B------:R-:W-:Y:S01]  /*5be0*/  FFMA.FTZ R108, R132, R108, R47 ;  /* 0x0000006c846c7223 */ /* 0x000fe2000001002f */
[----:B------:R-:W-:Y:S01]  /*5bf0*/  IADD3 R46, P3, PT, R70, UR28, RZ ;  /* 0x0000001c462e7c10 */ /* 0x000fe2000ff7e0ff */
[----:B0-----:R-:W-:Y:S01]  /*5c00*/  FMUL.FTZ R101, R75, R90 ;  /* 0x0000005a4b657220 */ /* 0x001fe20000410000 */
[----:B------:R0:W-:Y:S01]  /*5c10*/  STS [R80+0x10cc], R87 ;  /* 0x0010cc5750007388 */ /* 0x0001e20000000800 */
[----:B------:R-:W-:Y:S01]  /*5c20*/  IADD3 R106, PT, PT, -R106, UR48, RZ ;  /* 0x000000306a6a7c10 */ /* 0x000fe2000fffe1ff */
[----:B------:R-:W-:Y:S01]  /*5c30*/  FFMA.FTZ R108, R133, R86, R108 ;  /* 0x00000056856c7223 */ /* 0x000fe2000001006c */
[----:B------:R-:W-:Y:S01]  /*5c40*/  IADD3.X R47, PT, PT, R71, UR24, RZ, P3, !PT ;  /* 0x00000018472f7c10 */ /* 0x000fe20009ffe4ff */
[----:B------:R-:W-:Y:S01]  /*5c50*/  FMUL.FTZ R84, R100, UR29 ;  /* 0x0000001d64547c20 */ /* 0x000fe20008410000 */
[----:B------:R-:W-:Y:S01]  /*5c60*/  IADD3 R70, PT, PT, R67, 0x80, RZ ;  /* 0x0000008043467810 */ /* 0x000fe20007ffe0ff */
[----:B------:R-:W-:Y:S01]  /*5c70*/  FFMA.FTZ R75, R75, R83, R108 ;  /* 0x000000534b4b7223 */ /* 0x000fe2000001006c */
[----:B------:R-:W-:Y:S01]  /*5c80*/  MOV R71, UR42 ;  /* 0x0000002a00477c02 */ /* 0x000fe20008000f00 */
[----:B-1----:R-:W-:Y:S01]  /*5c90*/  FMUL.FTZ R107, R102, UR29 ;  /* 0x0000001d666b7c20 */ /* 0x002fe20008410000 */
[----:B------:R-:W-:Y:S01]  /*5ca0*/  ISETP.GE.AND P6, PT, R106, 0x1, PT ;  /* 0x000000016a00780c */ /* 0x000fe20003fc6270 */
[----:B------:R-:W-:Y:S01]  /*5cb0*/  FMUL.FTZ R84, R133, R84 ;  /* 0x0000005485547220 */ /* 0x000fe20000410000 */
[----:B------:R-:W-:Y:S01]  /*5cc0*/  LEA.HI R83, R70, R67, RZ, 0x1b ;  /* 0x0000004346537211 */ /* 0x000fe200078fd8ff */
[----:B------:R-:W-:Y:S01]  /*5cd0*/  IMAD.WIDE.U32 R70, R71, UR8, R46 ;  /* 0x0000000847467c25 */ /* 0x000fe2000f8e002e */
[----:B------:R-:W-:-:S03]  /*5ce0*/  MOV R85, UR43 ;  /* 0x0000002b00557c02 */ /* 0x000fc60008000f00 */
[----:B------:R-:W-:Y:S01]  /*5cf0*/  FMUL.FTZ R108, R103, UR29 ;  /* 0x0000001d676c7c20 */ /* 0x000fe20008410000 */
[----:B0-----:R-:W-:Y:S01]  /*5d00*/  IADD3 R80, PT, PT, R67, 0x100, RZ ;  /* 0x0000010043507810 */ /* 0x001fe20007ffe0ff */
[----:B------:R-:W-:Y:S01]  /*5d10*/  FMUL.FTZ R105, R88, UR29 ;  /* 0x0000001d58697c20 */ /* 0x000fe20008410000 */
[-C--:B------:R-:W-:Y:S01]  /*5d20*/  LEA R83, R83, R68.reuse, 0x2 ;  /* 0x0000004453537211 */ /* 0x080fe200078e10ff */
[----:B------:R-:W-:Y:S01]  /*5d30*/  BAR.SYNC.DEFER_BLOCKING 0x0 ;  /* 0x0000000000007b1d */ /* 0x000fe20000010000 */
[----:B------:R-:W-:Y:S01]  /*5d40*/  IMAD R47, R85, UR8, R71 ;  /* 0x00000008552f7c24 */ /* 0x000fe2000f8e0247 */
[----:B------:R-:W-:Y:S01]  /*5d50*/  LEA R46, P3, R70, UR44, 0x2 ;  /* 0x0000002c462e7c11 */ /* 0x000fe2000f8610ff */
[----:B------:R-:W-:Y:S01]  /*5d60*/  FMUL.FTZ R102, R43, UR29 ;  /* 0x0000001d2b667c20 */ /* 0x000fe20008410000 */
[----:B------:R-:W-:Y:S01]  /*5d70*/  IADD3 R86, PT, PT, R67, 0x180, RZ ;  /* 0x0000018043567810 */ /* 0x000fe20007ffe0ff */
[----:B------:R-:W-:Y:S01]  /*5d80*/  FMUL.FTZ R99, R40, UR29 ;  /* 0x0000001d28637c20 */ /* 0x000fe20008410000 */
        /* <DEDUP_REMOVED lines=22> */
.L_x_2652:
[----:B------:R-:W-:Y:S05]  /*5ef0*/  BSYNC.RECONVERGENT B0 ;  /* 0x0000000000007941 */ /* 0x000fea0003800200 */
.L_x_2651:
[----:B------:R-:W-:Y:S04]  /*5f00*/  BSSY.RECONVERGENT B0, `(.L_x_2653) ;  /* 0x0000003000007945 */ /* 0x000fe80003800200 */
[----:B------:R-:W-:Y:S05]  /*5f10*/  @!P3 BRA `(.L_x_2654) ;  /* 0x000000000004b947 */ /* 0x000fea0003800000 */
[----:B-1----:R2:W-:Y:S02]  /*5f20*/  REDG.E.ADD.F32.FTZ.RN.STRONG.GPU desc[UR26][R46.64+0x200], R111 ;  /* 0x0002006f2e0079a6 */ /* 0x0025e4000c12f31a */
.L_x_2654:
[----:B------:R-:W-:Y:S05]  /*5f30*/  BSYNC.RECONVERGENT B0 ;  /* 0x0000000000007941 */ /* 0x000fea0003800200 */
.L_x_2653:
[----:B-12---:R1:W2:Y:S01]  /*5f40*/  LDS R111, [R80+0x1490] ;  /* 0x00149000506f7984 */ /* 0x0062a20000000800 */
[----:B------:R-:W-:Y:S01]  /*5f50*/  BSSY.RECONVERGENT B0, `(.L_x_2655) ;  /* 0x0000004000007945 */ /* 0x000fe20003800200 */
[----:B------:R-:W-:-:S03]  /*5f60*/  LEA R113, R113, R68, 0x2 ;  /* 0x0000004471717211 */ /* 0x000fc600078e10ff */
[----:B------:R-:W-:Y:S05]  /*5f70*/  @!P4 BRA `(.L_x_2656) ;  /* 0x000000000004c947 */ /* 0x000fea0003800000 */
[----:B--2---:R3:W-:Y:S02]  /*5f80*/  REDG.E.ADD.F32.FTZ.RN.STRONG.GPU desc[UR26][R46.64+0x400], R111 ;  /* 0x0004006f2e0079a6 */ /* 0x0047e4000c12f31a */
.L_x_2656:
[----:B------:R-:W-:Y:S05]  /*5f90*/  BSYNC.RECONVERGENT B0 ;  /* 0x0000000000007941 */ /* 0x000fea0003800200 */
.L_x_2655:
[----:B--23--:R2:W3:Y:S01]  /*5fa0*/  LDS R111, [R113+0x1690] ;  /* 0x00169000716f7984 */ /* 0x00c4e20000000800 */
[----:B------:R-:W-:Y:S01]  /*5fb0*/  BSSY.RECONVERGENT B0, `(.L_x_2657) ;  /* 0x0000005000007945 */ /* 0x000fe20003800200 */
[C---:B-1----:R-:W-:Y:S02]  /*5fc0*/  IADD3 R80, PT, PT, R67.reuse, 0x200, RZ ;  /* 0x0000020043507810 */ /* 0x042fe40007ffe0ff */
[----:B------:R-:W-:Y:S01]  /*5fd0*/  IADD3 R112, PT, PT, R67, 0x280, RZ ;  /* 0x0000028043707810 */ /* 0x000fe20007ffe0ff */
[----:B------:R-:W-:Y:S06]  /*5fe0*/  @!P5 BRA `(.L_x_2658) ;  /* 0x000000000004d947 */ /* 0x000fec0003800000 */
[----:B---3--:R1:W-:Y:S02]  /*5ff0*/  REDG.E.ADD.F32.FTZ.RN.STRONG.GPU desc[UR26][R46.64+0x600], R111 ;  /* 0x0006006f2e0079a6 */ /* 0x0083e4000c12f31a */
.L_x_2658:
[----:B------:R-:W-:Y:S05]  /*6000*/  BSYNC.RECONVERGENT B0 ;  /* 0x0000000000007941 */ /* 0x000fea0003800200 */
.L_x_2657:
        /* <DEDUP_REMOVED lines=15> */
.L_x_2660:
[----:B------:R-:W-:Y:S05]  /*6100*/  BSYNC.RECONVERGENT B0 ;  /* 0x0000000000007941 */ /* 0x000fea0003800200 */
.L_x_2659:
[----:B01----:R0:W1:Y:S01]  /*6110*/  LDS R111, [R116+0x1a90] ;  /* 0x001a9000746f7984 */ /* 0x0030620000000800 */
[----:B------:R-:W-:Y:S01]  /*6120*/  BSSY.RECONVERGENT B0, `(.L_x_2661) ;  /* 0x0000005000007945 */ /* 0x000fe20003800200 */
[----:B------:R-:W-:Y:S02]  /*6130*/  LEA.HI R113, R112, R67, RZ, 0x1b ;  /* 0x0000004370717211 */ /* 0x000fe400078fd8ff */
[----:B------:R-:W-:Y:S01]  /*6140*/  LEA R115, R115, R68, 0x2 ;  /* 0x0000004473737211 */ /* 0x000fe200078e10ff */
[----:B------:R-:W-:Y:S06]  /*6150*/  @!P3 BRA `(.L_x_2662) ;  /* 0x000000000004b947 */ /* 0x000fec0003800000 */
[----:B-1----:R2:W-:Y:S02]  /*6160*/  REDG.E.ADD.F32.FTZ.RN.STRONG.GPU desc[UR26][R46.64+0xa00], R111 ;  /* 0x000a006f2e0079a6 */ /* 0x0025e4000c12f31a */
.L_x_2662:
[----:B------:R-:W-:Y:S05]  /*6170*/  BSYNC.RECONVERGENT B0 ;  /* 0x0000000000007941 */ /* 0x000fea0003800200 */
.L_x_2661:
[----:B-12---:R1:W2:Y:S01]  /*6180*/  LDS R111, [R115+0x1c90] ;  /* 0x001c9000736f7984 */ /* 0x0062a20000000800 */
[----:B------:R-:W-:Y:S01]  /*6190*/  BSSY.RECONVERGENT B0, `(.L_x_2663) ;  /* 0x0000004000007945 */ /* 0x000fe20003800200 */
[----:B------:R-:W-:-:S03]  /*61a0*/  LEA R113, R113, R68, 0x2 ;  /* 0x0000004471717211 */ /* 0x000fc600078e10ff */
[----:B------:R-:W-:Y:S05]  /*61b0*/  @!P4 BRA `(.L_x_2664) ;  /* 0x000000000004c947 */ /* 0x000fea0003800000 */
[----:B--2---:R3:W-:Y:S02]  /*61c0*/  REDG.E.ADD.F32.FTZ.RN.STRONG.GPU desc[UR26][R46.64+0xc00], R111 ;  /* 0x000c006f2e0079a6 */ /* 0x0047e4000c12f31a */
.L_x_2664:
[----:B------:R-:W-:Y:S05]  /*61d0*/  BSYNC.RECONVERGENT B0 ;  /* 0x0000000000007941 */ /* 0x000fea0003800200 */
.L_x_2663:
[----:B--23--:R2:W3:Y:S01]  /*61e0*/  LDS R111, [R113+0x1e90] ;  /* 0x001e9000716f7984 */ /* 0x00c4e20000000800 */
[----:B------:R-:W-:Y:S01]  /*61f0*/  BSSY.RECONVERGENT B0, `(.L_x_2665) ;  /* 0x0000005000007945 */ /* 0x000fe20003800200 */
[C---:B------:R-:W-:Y:S02]  /*6200*/  LOP3.LUT R112, R67.reuse, 0x400, RZ, 0xfc, !PT ;  /* 0x0000040043707812 */ /* 0x040fe400078efcff */
[----:B0-----:R-:W-:Y:S01]  /*6210*/  IADD3 R116, PT, PT, R67, 0x480, RZ ;  /* 0x0000048043747810 */ /* 0x001fe20007ffe0ff */
[----:B------:R-:W-:Y:S06]  /*6220*/  @!P5 BRA `(.L_x_2666) ;  /* 0x000000000004d947 */ /* 0x000fec0003800000 */
[----:B---3--:R0:W-:Y:S02]  /*6230*/  REDG.E.ADD.F32.FTZ.RN.STRONG.GPU desc[UR26][R46.64+0xe00], R111 ;  /* 0x000e006f2e0079a6 */ /* 0x0081e4000c12f31a */
.L_x_2666:
[----:B------:R-:W-:Y:S05]  /*6240*/  BSYNC.RECONVERGENT B0 ;  /* 0x0000000000007941 */ /* 0x000fea0003800200 */
.L_x_2665:
        /* <DEDUP_REMOVED lines=15> */
.L_x_2668:
[----:B------:R-:W-:Y:S05]  /*6340*/  BSYNC.RECONVERGENT B0 ;  /* 0x0000000000007941 */ /* 0x000fea0003800200 */
.L_x_2667:
[----:B01----:R0:W1:Y:S01]  /*6350*/  LDS R111, [R116+0x2290] ;  /* 0x00229000746f7984 */ /* 0x0030620000000800 */
[----:B------:R-:W-:Y:S01]  /*6360*/  BSSY.RECONVERGENT B0, `(.L_x_2669) ;  /* 0x0000005000007945 */ /* 0x000fe20003800200 */
[----:B------:R-:W-:Y:S02]  /*6370*/  LEA.HI R113, R112, R67, RZ, 0x1b ;  /* 0x0000004370717211 */ /* 0x000fe400078fd8ff */
[----:B------:R-:W-:Y:S01]  /*6380*/  LEA R115, R115, R68, 0x2 ;  /* 0x0000004473737211 */ /* 0x000fe200078e10ff */
[----:B------:R-:W-:Y:S06]  /*6390*/  @!P3 BRA `(.L_x_2670) ;  /* 0x000000000004b947 */ /* 0x000fec0003800000 */
[----:B-1----:R2:W-:Y:S02]  /*63a0*/  REDG.E.ADD.F32.FTZ.RN.STRONG.GPU desc[UR26][R46.64+0x1200], R111 ;  /* 0x0012006f2e0079a6 */ /* 0x0025e4000c12f31a */
.L_x_2670:
[----:B------:R-:W-:Y:S05]  /*63b0*/  BSYNC.RECONVERGENT B0 ;  /* 0x0000000000007941 */ /* 0x000fea0003800200 */
.L_x_2669:
[----:B-12---:R1:W2:Y:S01]  /*63c0*/  LDS R111, [R115+0x2490] ;  /* 0x00249000736f7984 */ /* 0x0062a20000000800 */
[----:B------:R-:W-:Y:S01]  /*63d0*/  BSSY.RECONVERGENT B0, `(.L_x_2671) ;  /* 0x0000004000007945 */ /* 0x000fe20003800200 */
[----:B------:R-:W-:-:S03]  /*63e0*/  LEA R113, R113, R68, 0x2 ;  /* 0x0000004471717211 */ /* 0x000fc600078e10ff */
[----:B------:R-:W-:Y:S05]  /*63f0*/  @!P4 BRA `(.L_x_2672) ;  /* 0x000000000004c947 */ /* 0x000fea0003800000 */
[----:B--2---:R3:W-:Y:S02]  /*6400*/  REDG.E.ADD.F32.FTZ.RN.STRONG.GPU desc[UR26][R46.64+0x1400], R111 ;  /* 0x0014006f2e0079a6 */ /* 0x0047e4000c12f31a */
.L_x_2672:
[----:B------:R-:W-:Y:S05]  /*6410*/  BSYNC.RECONVERGENT B0 ;  /* 0x0000000000007941 */ /* 0x000fea0003800200 */
.L_x_2671:
[----:B--23--:R2:W3:Y:S01]  /*6420*/  LDS R111, [R113+0x2690] ;  /* 0x00269000716f7984 */ /* 0x00c4e20000000800 */
[----:B------:R-:W-:Y:S01]  /*6430*/  BSSY.RECONVERGENT B0, `(.L_x_2673) ;  /* 0x0000005000007945 */ /* 0x000fe20003800200 */
[C---:B------:R-:W-:Y:S02]  /*6440*/  IADD3 R112, PT, PT, R67.reuse, 0x600, RZ ;  /* 0x0000060043707810 */ /* 0x040fe40007ffe0ff */
[----:B0-----:R-:W-:Y:S01]  /*6450*/  IADD3 R116, PT, PT, R67, 0x680, RZ ;  /* 0x0000068043747810 */ /* 0x001fe20007ffe0ff */
[----:B------:R-:W-:Y:S06]  /*6460*/  @!P5 BRA `(.L_x_2674) ;  /* 0x000000000004d947 */ /* 0x000fec0003800000 */
[----:B---3--:R0:W-:Y:S02]  /*6470*/  REDG.E.ADD.F32.FTZ.RN.STRONG.GPU desc[UR26][R46.64+0x1600], R111 ;  /* 0x0016006f2e0079a6 */ /* 0x0081e4000c12f31a */
.L_x_2674:
[----:B------:R-:W-:Y:S05]  /*6480*/  BSYNC.RECONVERGENT B0 ;  /* 0x0000000000007941 */ /* 0x000fea0003800200 */
.L_x_2673:
        /* <DEDUP_REMOVED lines=15> */
.L_x_2676:
[----:B------:R-:W-:Y:S05]  /*6580*/  BSYNC.RECONVERGENT B0 ;  /* 0x0000000000007941 */ /* 0x000fea0003800200 */
.L_x_2675:
[----:B01----:R0:W1:Y:S01]  /*6590*/  LDS R111, [R116+0x2a90] ;  /* 0x002a9000746f7984 */ /* 0x0030620000000800 */
[----:B------:R-:W-:Y:S01]  /*65a0*/  BSSY.RECONVERGENT B0, `(.L_x_2677) ;  /* 0x0000005000007945 */ /* 0x000fe20003800200 */
[----:B------:R-:W-:Y:S02]  /*65b0*/  LEA.HI R113, R112, R67, RZ, 0x1b ;  /* 0x0000004370717211 */ /* 0x000fe400078fd8ff */
[----:B------:R-:W-:Y:S01]  /*65c0*/  LEA R115, R115, R68, 0x2 ;  /* 0x0000004473737211 */ /* 0x000fe200078e10ff */
[----:B------:R-:W-:Y:S06]  /*65d0*/  @!P3 BRA `(.L_x_2678) ;  /* 0x000000000004b947 */ /* 0x000fec0003800000 */
[----:B-1----:R2:W-:Y:S02]  /*65e0*/  REDG.E.ADD.F32.FTZ.RN.STRONG.GPU desc[UR26][R46.64+0x1a00], R111 ;  /* 0x001a006f2e0079a6 */ /* 0x0025e4000c12f31a */
.L_x_2678:
[----:B------:R-:W-:Y:S05]  /*65f0*/  BSYNC.RECONVERGENT B0 ;  /* 0x0000000000007941 */ /* 0x000fea0003800200 */
.L_x_2677:
[----:B-12---:R1:W2:Y:S01]  /*6600*/  LDS R111, [R115+0x2c90] ;  /* 0x002c9000736f7984 */ /* 0x0062a20000000800 */
[----:B------:R-:W-:Y:S01]  /*6610*/  BSSY.RECONVERGENT B0, `(.L_x_2679) ;  /* 0x0000004000007945 */ /* 0x000fe20003800200 */
[----:B------:R-:W-:-:S03]  /*6620*/  LEA R113, R113, R68, 0x2 ;  /* 0x0000004471717211 */ /* 0x000fc600078e10ff */
[----:B------:R-:W-:Y:S05]  /*6630*/  @!P4 BRA `(.L_x_2680) ;  /* 0x000000000004c947 */ /* 0x000fea0003800000 */
[----:B--2---:R3:W-:Y:S02]  /*6640*/  REDG.E.ADD.F32.FTZ.RN.STRONG.GPU desc[UR26][R46.64+0x1c00], R111 ;  /* 0x001c006f2e0079a6 */ /* 0x0047e4000c12f31a */
.L_x_2680:
[----:B------:R-:W-:Y:S05]  /*6650*/  BSYNC.RECONVERGENT B0 ;  /* 0x0000000000007941 */ /* 0x000fea0003800200 */
.L_x_2679:
[----:B--23--:R2:W3:Y:S01]  /*6660*/  LDS R111, [R113+0x2e90] ;  /* 0x002e9000716f7984 */ /* 0x00c4e20000000800 */
[----:B------:R-:W-:Y:S04]  /*6670*/  BSSY.RECONVERGENT B0, `(.L_x_2681) ;  /* 0x0000003000007945 */ /* 0x000fe80003800200 */
[----:B------:R-:W-:Y:S05]  /*6680*/  @!P5 BRA `(.L_x_2682) ;  /* 0x000000000004d947 */ /* 0x000fea0003800000 */
[----:B---3--:R4:W-:Y:S02]  /*6690*/  REDG.E.ADD.F32.FTZ.RN.STRONG.GPU desc[UR26][R46.64+0x1e00], R111 ;  /* 0x001e006f2e0079a6 */ /* 0x0089e4000c12f31a */
.L_x_2682:
[----:B------:R-:W-:Y:S05]  /*66a0*/  BSYNC.RECONVERGENT B0 ;  /* 0x0000000000007941 */ /* 0x000fea0003800200 */
.L_x_2681:
[----:B--2---:R-:W2:Y:S04]  /*66b0*/  LDL.LU R113, [R1+0x4] ;  /* 0x0000040001717983 */ /* 0x004ea80000300800 */
[----:B------:R-:W5:Y:S04]  /*66c0*/  LDL.LU R133, [R1+0x8] ;  /* 0x0000080001857983 */ /* 0x000f680000300800 */
[----:B------:R-:W5:Y:S01]  /*66d0*/  LDL.LU R117, [R1+0xc] ;  /* 0x00000c0001757983 */ /* 0x000f620000300800 */
[----:B------:R-:W3:Y:S03]  /*66e0*/  S2R R112, SR_LANEID ;  /* 0x0000000000707919 */ /* 0x000ee60000000000 */
[----:B----4-:R-:W4:Y:S04]  /*66f0*/  SHFL.DOWN PT, R46, R75, 0x1, 0x1f ;  /* 0x08201f004b2e7f89 */ /* 0x010f2800000e0000 */
[----:B------:R-:W4:Y:S04]  /*6700*/  SHFL.DOWN PT, R47, R82, 0x1, 0x1f ;  /* 0x08201f00522f7f89 */ /* 0x000f2800000e0000 */
[----:B0-----:R-:W5:Y:S01]  /*6710*/  LDL.LU R116, [R1+0x10] ;  /* 0x0000100001747983 */ /* 0x001f620000300800 */
[----:B------:R-:W-:-:S03]  /*6720*/  FMUL.FTZ R89, R89, R103 ;  /* 0x0000006759597220 */ /* 0x000fc60000410000 */
[----:B-1----:R-:W5:Y:S01]  /*6730*/  LDL.LU R115, [R1+0x14] ;  /* 0x0000140001737983 */ /* 0x002f620000300800 */
[----:B---3--:R-:W-:-:S13]  /*6740*/  ISETP.GT.AND P3, PT, R112, 0x1e, PT ;  /* 0x0000001e7000780c */ /* 0x008fda0003f64270 */
[----:B----4-:R-:W-:Y:S01]  /*6750*/  @!P3 FADD.FTZ R75, R75, R46 ;  /* 0x0000002e4b4bb221 */ /* 0x010fe20000010000 */
[----:B------:R-:W-:Y:S01]  /*6760*/  @!P3 FADD.FTZ R82, R82, R47 ;  /* 0x0000002f5252b221 */ /* 0x000fe20000010000 */
[----:B------:R-:W-:-:S03]  /*6770*/  ISETP.GT.AND P3, PT, R112, 0x1d, PT ;  /* 0x0000001d7000780c */ /* 0x000fc60003f64270 */
[----:B------:R-:W0:Y:S01]  /*6780*/  SHFL.DOWN PT, R46, R75, 0x2, 0x1f ;  /* 0x08401f004b2e7f89 */ /* 0x000e2200000e0000 */
[----:B------:R-:W-:-:S03]  /*6790*/  FMUL.FTZ R88, R93, R88 ;  /* 0x000000585d587220 */ /* 0x000fc60000410000 */
[----:B------:R-:W1:Y:S06]  /*67a0*/  SHFL.DOWN PT, R47, R82, 0x2, 0x1f ;  /* 0x08401f00522f7f89 */ /* 0x000e6c00000e0000 */
[----:B0-----:R-:W-:Y:S01]  /*67b0*/  @!P3 FADD.FTZ R75, R75, R46 ;  /* 0x0000002e4b4bb221 */ /* 0x001fe20000010000 */
[----:B------:R-:W-:Y:S01]  /*67c0*/  FFMA.FTZ R46, R6, R91, R101 ;  /* 0x0000005b062e7223 */ /* 0x000fe20000010065 */
[----:B-1----:R-:W-:-:S03]  /*67d0*/  @!P3 FADD.FTZ R82, R82, R47 ;  /* 0x0000002f5252b221 */ /* 0x002fc60000010000 */
[----:B------:R-:W0:Y:S01]  /*67e0*/  SHFL.DOWN PT, R106, R75, 0x4, 0x1f ;  /* 0x08801f004b6a7f89 */ /* 0x000e2200000e0000 */
[----:B------:R-:W-:-:S03]  /*67f0*/  ISETP.GT.AND P3, PT, R112, 0x1b, PT ;  /* 0x0000001b7000780c */ /* 0x000fc60003f64270 */
[----:B------:R-:W1:Y:S01]  /*6800*/  SHFL.DOWN PT, R111, R82, 0x4, 0x1f ;  /* 0x08801f00526f7f89 */ /* 0x000e6200000e0000 */
[----:B--2---:R-:W-:Y:S01]  /*6810*/  FFMA.FTZ R113, R91, R5, R113 ;  /* 0x000000055b717223 */ /* 0x004fe20000010071 */
[----:B-----5:R-:W-:-:S04]  /*6820*/  FFMA.FTZ R133, R118, R17, R133 ;  /* 0x0000001176857223 */ /* 0x020fc80000010085 */
[----:B------:R2:W-:Y:S01]  /*6830*/  STL [R1+0x4], R113 ;  /* 0x0000047101007387 */ /* 0x0005e20000100800 */
[----:B------:R-:W-:-:S03]  /*6840*/  FFMA.FTZ R117, R104, R8, R117 ;  /* 0x0000000868757223 */ /* 0x000fc60000010075 */
[----:B--2---:R-:W2:Y:S01]  /*6850*/  LDL.LU R113, [R1+0x18] ;  /* 0x0000180001717983 */ /* 0x004ea20000300800 */
[----:B------:R-:W-:-:S03]  /*6860*/  FMUL.FTZ R132, R132, R107 ;  /* 0x0000006b84847220 */ /* 0x000fc60000410000 */
[----:B------:R-:W3:Y:S01]  /*6870*/  LDL.LU R103, [R1+0x1c] ;  /* 0x00001c0001677983 */ /* 0x000ee20000300800 */
[----:B0-----:R-:W-:Y:S01]  /*6880*/  @!P3 FADD.FTZ R75, R75, R106 ;  /* 0x0000006a4b4bb221 */ /* 0x001fe20000010000 */
[----:B------:R-:W-:Y:S01]  /*6890*/  FADD.FTZ R37, R46, R37 ;  /* 0x000000252e257221 */ /* 0x000fe20000010000 */
[----:B-1----:R-:W-:Y:S01]  /*68a0*/  @!P3 FADD.FTZ R82, R82, R111 ;  /* 0x0000006f5252b221 */ /* 0x002fe20000010000 */
[----:B------:R-:W-:Y:S01]  /*68b0*/  STL [R1+0x8], R133 ;  /* 0x0000088501007387 */ /* 0x000fe20000100800 */
[----:B------:R-:W-:Y:S01]  /*68c0*/  FMUL.FTZ R43, R45, R43 ;  /* 0x0000002b2d2b7220 */ /* 0x000fe20000410000 */
[----:B------:R-:W-:Y:S01]  /*68d0*/  FFMA.FTZ R116, R89, R27, R116 ;  /* 0x0000001b59747223 */ /* 0x000fe20000010074 */
[----:B------:R-:W-:Y:S01]  /*68e0*/  FMUL.FTZ R131, R131, R108 ;  /* 0x0000006c83837220 */ /* 0x000fe20000410000 */
[----:B------:R-:W4:Y:S01]  /*68f0*/  LDL.LU R101, [R1+0x20] ;  /* 0x0000200001657983 */ /* 0x000f220000300800 */
[----:B------:R-:W-:Y:S01]  /*6900*/  FMUL.FTZ R40, R94, R40 ;  /* 0x000000285e287220 */ /* 0x000fe20000410000 */
[----:B------:R-:W-:Y:S01]  /*6910*/  FFMA.FTZ R115, R88, R10, R115 ;  /* 0x0000000a58737223 */ /* 0x000fe20000010073 */
[----:B------:R-:W-:Y:S01]  /*6920*/  FMUL.FTZ R102, R129, R102 ;  /* 0x0000006681667220 */ /* 0x000fe20000410000 */
[----:B------:R-:W-:Y:S01]  /*6930*/  STL [R1+0xc], R117 ;  /* 0x00000c7501007387 */ /* 0x000fe20000100800 */
[----:B------:R-:W-:Y:S01]  /*6940*/  FMUL.FTZ R69, R44, R69 ;  /* 0x000000452c457220 */ /* 0x000fe20000410000 */
[----:B------:R-:W-:Y:S01]  /*6950*/  FMUL.FTZ R128, R128, R99 ;  /* 0x0000006380807220 */ /* 0x000fe20000410000 */
[----:B------:R-:W-:Y:S01]  /*6960*/  FFMA.FTZ R47, R57, R118, R84 ;  /* 0x00000076392f7223 */ /* 0x000fe20000010054 */
[----:B------:R-:W5:Y:S04]  /*6970*/  LDL.LU R93, [R1+0x24] ;  /* 0x00002400015d7983 */ /* 0x000f680000300800 */
[----:B------:R-:W0:Y:S01]  /*6980*/  SHFL.DOWN PT, R46, R75, 0x8, 0x1f ;  /* 0x09001f004b2e7f89 */ /* 0x000e2200000e0000 */
[----:B------:R-:W-:Y:S01]  /*6990*/  ISETP.GT.AND P3, PT, R112, 0x17, PT ;  /* 0x000000177000780c */ /* 0x000fe20003f64270 */
[----:B------:R-:W-:Y:S01]  /*69a0*/  FFMA.FTZ R131, R58, R89, R131 ;  /* 0x000000593a837223 */ /* 0x000fe20000010083 */
[----:B------:R-:W-:Y:S01]  /*69b0*/  FMUL.FTZ R95, R95, R109 ;  /* 0x0000006d5f5f7220 */ /* 0x000fe20000410000 */
[----:B------:R-:W-:Y:S01]  /*69c0*/  STL [R1+0x10], R116 ;  /* 0x0000107401007387 */ /* 0x000fe20000100800 */
[----:B------:R-:W-:Y:S01]  /*69d0*/  FMUL.FTZ R127, R127, R100 ;  /* 0x000000647f7f7220 */ /* 0x000fe20000410000 */
[----:B------:R-:W-:-:S02]  /*69e0*/  FFMA.FTZ R102, R59, R43, R102 ;  /* 0x0000002b3b667223 */ /* 0x000fc40000010066 */
[----:B------:R-:W5:Y:S01]  /*69f0*/  LDL.LU R89, [R1+0x28] ;  /* 0x0000280001597983 */ /* 0x000f620000300800 */
[----:B------:R-:W-:-:S03]  /*6a00*/  FMUL.FTZ R110, R79, R110 ;  /* 0x0000006e4f6e7220 */ /* 0x000fc60000410000 */
[----:B------:R-:W-:Y:S01]  /*6a10*/  STL [R1+0x14], R115 ;  /* 0x0000147301007387 */ /* 0x000fe20000100800 */
[----:B------:R-:W-:-:S03]  /*6a20*/  FADD.FTZ R36, R47, R36 ;  /* 0x000000242f247221 */ /* 0x000fc60000010000 */
[----:B------:R-:W5:Y:S01]  /*6a30*/  LDL.LU R84, [R1+0x2c] ;  /* 0x00002c0001547983 */ /* 0x000f620000300800 */
[----:B------:R-:W-:Y:S01]  /*6a40*/  FMUL.FTZ R73, R42, R73 ;  /* 0x000000492a497220 */ /* 0x000fe20000410000 */
[----:B0-----:R-:W-:Y:S01]  /*6a50*/  @!P3 FADD.FTZ R75, R75, R46 ;  /* 0x0000002e4b4bb221 */ /* 0x001fe20000010000 */
[----:B--2---:R-:W-:Y:S01]  /*6a60*/  FFMA.FTZ R113, R43, R38, R113 ;  /* 0x000000262b717223 */ /* 0x004fe20000010071 */
[----:B---3--:R-:W-:-:S04]  /*6a70*/  FFMA.FTZ R103, R40, R12, R103 ;  /* 0x0000000c28677223 */ /* 0x008fc80000010067 */
[----:B------:R-:W-:Y:S01]  /*6a80*/  STL [R1+0x18], R113 ;  /* 0x0000187101007387 */ /* 0x000fe20000100800 */
[----:B------:R-:W-:Y:S01]  /*6a90*/  FFMA.FTZ R43, R11, R40, R128 ;  /* 0x000000280b2b7223 */ /* 0x000fe20000010080 */
[----:B------:R-:W-:Y:S02]  /*6aa0*/  FFMA.FTZ R40, R60, R69, R127 ;  /* 0x000000453c287223 */ /* 0x000fe4000001007f */
[----:B------:R-:W-:Y:S01]  /*6ab0*/  STL [R1+0x1c], R103 ;  /* 0x00001c6701007387 */ /* 0x000fe20000100800 */
[----:B----4-:R-:W-:-:S03]  /*6ac0*/  FFMA.FTZ R101, R69, R52, R101 ;  /* 0x0000003445657223 */ /* 0x010fc60000010065 */
[----:B------:R-:W2:Y:S01]  /*6ad0*/  LDL.LU R79, [R1+0x30] ;  /* 0x00003000014f7983 */ /* 0x000ea20000300800 */
[----:B------:R-:W-:-:S03]  /*6ae0*/  FADD.FTZ R29, R40, R29 ;  /* 0x0000001d281d7221 */ /* 0x000fc60000010000 */
[----:B------:R-:W3:Y:S01]  /*6af0*/  LDL.LU R47, [R1+0x34] ;  /* 0x00003400012f7983 */ /* 0x000ee20000300800 */
[----:B-----5:R-:W-:-:S03]  /*6b00*/  FFMA.FTZ R93, R95, R14, R93 ;  /* 0x0000000e5f5d7223 */ /* 0x020fc6000001005d */
[----:B------:R-:W-:Y:S04]  /*6b10*/  STL [R1+0x20], R101 ;  /* 0x0000206501007387 */ /* 0x000fe80000100800 */
[----:B------:R-:W4:Y:S04]  /*6b20*/  LDL.LU R46, [R1+0x38] ;  /* 0x00003800012e7983 */ /* 0x000f280000300800 */
[----:B------:R-:W-:Y:S04]  /*6b30*/  STL [R1+0x24], R93 ;  /* 0x0000245d01007387 */ /* 0x000fe80000100800 */
[----:B------:R-:W5:Y:S04]  /*6b40*/  LDL.LU R40, [R1+0x3c] ;  /* 0x00003c0001287983 */ /* 0x000f680000300800 */
[----:B------:R-:W5:Y:S04]  /*6b50*/  LDL.LU R42, [R1+0x40] ;  /* 0x00004000012a7983 */ /* 0x000f680000300800 */
[----:B------:R-:W0:Y:S01]  /*6b60*/  SHFL.DOWN PT, R91, R82, 0x8, 0x1f ;  /* 0x09001f00525b7f89 */ /* 0x000e2200000e0000 */
[----:B------:R-:W-:-:S04]  /*6b70*/  FMUL.FTZ R130, R130, R105 ;  /* 0x0000006982827220 */ /* 0x000fc80000410000 */
[----:B------:R-:W-:Y:S01]  /*6b80*/  FFMA.FTZ R45, R9, R88, R130 ;  /* 0x00000058092d7223 */ /* 0x000fe20000010082 */
[----:B------:R-:W-:Y:S01]  /*6b90*/  FMUL.FTZ R72, R96, R72 ;  /* 0x0000004860487220 */ /* 0x000fe20000410000 */
[----:B------:R-:W1:Y:S02]  /*6ba0*/  SHFL.DOWN PT, R44, R75, 0x10, 0x1f ;  /* 0x0a001f004b2c7f89 */ /* 0x000e6400000e0000 */
[----:B------:R-:W-:Y:S01]  /*6bb0*/  FADD.FTZ R32, R45, R32 ;  /* 0x000000202d207221 */ /* 0x000fe20000010000 */
[----:B------:R-:W-:Y:S01]  /*6bc0*/  FMUL.FTZ R74, R97, R74 ;  /* 0x0000004a614a7220 */ /* 0x000fe20000410000 */
[----:B------:R-:W-:Y:S01]  /*6bd0*/  FFMA.FTZ R89, R110, R53, R89 ;  /* 0x000000356e597223 */ /* 0x000fe20000010059 */
[----:B------:R-:W-:Y:S01]  /*6be0*/  FMUL.FTZ R114, R41, R114 ;  /* 0x0000007229727220 */ /* 0x000fe20000410000 */
[----:B------:R-:W-:Y:S01]  /*6bf0*/  FFMA.FTZ R84, R72, R22, R84 ;  /* 0x0000001648547223 */ /* 0x000fe20000010054 */
[----:B------:R-:W-:Y:S01]  /*6c00*/  FMUL.FTZ R76, R98, R76 ;  /* 0x0000004c624c7220 */ /* 0x000fe20000410000 */
[----:B------:R-:W-:Y:S01]  /*6c10*/  FMUL.FTZ R77, R78, R77 ;  /* 0x0000004d4e4d7220 */ /* 0x000fe20000410000 */
[----:B0-----:R-:W-:-:S05]  /*6c20*/  @!P3 FADD.FTZ R82, R82, R91 ;  /* 0x0000005b5252b221 */ /* 0x001fca0000010000 */
[----:B------:R-:W0:Y:S01]  /*6c30*/  SHFL.DOWN PT, R45, R82, 0x10, 0x1f ;  /* 0x0a001f00522d7f89 */ /* 0x000e2200000e0000 */
[----:B------:R-:W-:-:S03]  /*6c40*/  ISETP.NE.AND P3, PT, R112, RZ, PT ;  /* 0x000000ff7000720c */ /* 0x000fc60003f65270 */
[----:B------:R-:W-:Y:S04]  /*6c50*/  STL [R1+0x28], R89 ;  /* 0x0000285901007387 */ /* 0x000fe80000100800 */
[----:B------:R-:W-:Y:S01]  /*6c60*/  STL [R1+0x2c], R84 ;  /* 0x00002c5401007387 */ /* 0x000fe20000100800 */
[----:B-1----:R-:W-:-:S05]  /*6c70*/  FADD.FTZ R44, R75, R44 ;  /* 0x0000002c4b2c7221 */ /* 0x002fca0000010000 */
[----:B------:R-:W-:Y:S01]  /*6c80*/  @!P3 LOP3.LUT R81, R81, 0xf8, RZ, 0xc0, !PT ;  /* 0x000000f85151b812 */ /* 0x000fe200078ec0ff */
[----:B------:R-:W-:Y:S01]  /*6c90*/  FMUL.FTZ R126, R126, R87 ;  /* 0x000000577e7e7220 */ /* 0x000fe20000410000 */
[----:B------:R-:W-:Y:S01]  /*6ca0*/  FMUL.FTZ R92, R125, R92 ;  /* 0x0000005c7d5c7220 */ /* 0x000fe20000410000 */
[----:B------:R-:W-:Y:S01]  /*6cb0*/  FMUL.FTZ R124, R124, R85 ;  /* 0x000000557c7c7220 */ /* 0x000fe20000410000 */
[----:B------:R-:W-:Y:S01]  /*6cc0*/  @!P3 IADD3 R81, PT, PT, R68, R81, RZ ;  /* 0x000000514451b210 */ /* 0x000fe20007ffe0ff */
[----:B------:R-:W-:Y:S01]  /*6cd0*/  FMUL.FTZ R123, R123, R90 ;  /* 0x0000005a7b7b7220 */ /* 0x000fe20000410000 */
[----:B------:R-:W-:Y:S01]  /*6ce0*/  FMUL.FTZ R83, R122, R83 ;  /* 0x000000537a537220 */ /* 0x000fe20000410000 */
[----:B------:R-:W-:Y:S01]  /*6cf0*/  FMUL.FTZ R86, R119, R86 ;  /* 0x0000005677567220 */ /* 0x000fe20000410000 */
[----:B------:R-:W-:Y:S01]  /*6d00*/  FMUL.FTZ R71, R120, R71 ;  /* 0x0000004778477220 */ /* 0x000fe20000410000 */
[----:B------:R-:W-:Y:S01]  /*6d10*/  FMUL.FTZ R121, R121, R70 ;  /* 0x0000004679797220 */ /* 0x000fe20000410000 */
[----:B0-----:R-:W-:Y:S01]  /*6d20*/  FADD.FTZ R45, R82, R45 ;  /* 0x0000002d522d7221 */ /* 0x001fe20000010000 */
[----:B------:R-:W-:Y:S01]  /*6d30*/  FADD.FTZ R30, R43, R30 ;  /* 0x0000001e2b1e7221 */ /* 0x000fe20000010000 */
[----:B------:R-:W-:Y:S01]  /*6d40*/  FFMA.FTZ R132, R7, R104, R132 ;  /* 0x0000006807847223 */ /* 0x000fe20000010084 */
[----:B------:R-:W-:Y:S01]  /*6d50*/  FFMA.FTZ R95, R13, R95, R126 ;  /* 0x0000005f0d5f7223 */ /* 0x000fe2000001007e */
[----:B------:R-:W-:Y:S01]  /*6d60*/  FFMA.FTZ R43, R61, R110, R92 ;  /* 0x0000006e3d2b7223 */ /* 0x000fe2000001005c */
[----:B------:R-:W-:Y:S01]  /*6d70*/  FFMA.FTZ R124, R15, R72, R124 ;  /* 0x000000480f7c7223 */ /* 0x000fe2000001007c */
[----:B------:R-:W-:Y:S01]  /*6d80*/  FFMA.FTZ R123, R62, R73, R123 ;  /* 0x000000493e7b7223 */ /* 0x000fe2000001007b */
[----:B------:R-:W-:Y:S01]  /*6d90*/  @!P3 STS.64 [R81+0x3198], R44 ;  /* 0x0031982c5100b388 */ /* 0x000fe20000000a00 */
        /* <DEDUP_REMOVED lines=14> */
[----:B------:R-:W-:Y:S01]  /*6e80*/  STL [R1+0x30], R79 ;  /* 0x0000304f01007387 */ /* 0x000fe20000100800 */
[----:B----4-:R-:W-:-:S03]  /*6e90*/  FFMA.FTZ R46, R114, R55, R46 ;  /* 0x00000037722e7223 */ /* 0x010fc6000001002e */
        /* <DEDUP_REMOVED lines=10> */
[----:B------:R-:W-:Y:S06]  /*6f40*/  BAR.SYNC.DEFER_BLOCKING 0x0 ;  /* 0x0000000000007b1d */ /* 0x000fec0000010000 */
[----:B-1----:R-:W-:Y:S05]  /*6f50*/  @P2 BRA `(.L_x_2684) ;  /* 0x0000000000542947 */ /* 0x002fea0003800000 */
        /* <DEDUP_REMOVED lines=21> */
.L_x_2684:
[----:B------:R-:W-:Y:S05]  /*70b0*/  BSYNC.RECONVERGENT B0 ;  /* 0x0000000000007941 */ /* 0x000fea0003800200 */
.L_x_2683:
[----:B------:R-:W-:-:S04]  /*70c0*/  UIADD3 UR8, UPT, UPT, UR8, 0x1, URZ ;  /* 0x0000000108087890 */ /* 0x000fc8000fffe0ff */
[----:B------:R-:W-:-:S09]  /*70d0*/  UISETP.GE.AND UP0, UPT, UR8, UR47, UPT ;  /* 0x0000002f0800728c */ /* 0x000fd2000bf06270 */
[----:B------:R-:W-:Y:S05]  /*70e0*/  BRA.U !UP0, `(.L_x_2685) ;  /* 0xffffffc508ec7547 */ /* 0x000fea000b83ffff */
.L_x_2640:
[----:B------:R-:W1:Y:S01]  /*70f0*/  S2R R40, SR_TID.X ;  /* 0x0000000000287919 */ /* 0x000e620000002100 */
[----:B------:R-:W-:Y:S01]  /*7100*/  BAR.SYNC.DEFER_BLOCKING 0x0 ;  /* 0x0000000000007b1d */ /* 0x000fe20000010000 */
[----:B------:R-:W-:-:S05]  /*7110*/  HFMA2 R17, -RZ, RZ, 0, 9.5367431640625e-07 ;  /* 0x00000010ff117431 */ /* 0x000fca00000001ff */
[----:B0-----:R-:W2:Y:S02]  /*7120*/  LDL.LU R41, [R1+0x20] ;  /* 0x0000200001297983 */ /* 0x001ea40000300800 */
[----:B------:R-:W0:Y:S01]  /*7130*/  S2UR UR32, SR_CTAID.X ;  /* 0x00000000002079c3 */ /* 0x000e220000002500 */
[----:B------:R-:W0:Y:S01]  /*7140*/  LDCU.64 UR24, c[0x0][0x4f8] ;  /* 0x00009f00ff1877ac */ /* 0x000e220008000a00 */
[----:B------:R-:W2:Y:S01]  /*7150*/  LDL.LU R42, [R1+0x1c] ;  /* 0x00001c00012a7983 */ /* 0x000ea20000300800 */
[----:B------:R-:W-:-:S03]  /*7160*/  UIADD3 UR19, UPT, UPT, UR12, -0x1, URZ ;  /* 0xffffffff0c137890 */ /* 0x000fc6000fffe0ff */
[----:B------:R-:W3:Y:S02]  /*7170*/  LDL.LU R43, [R1+0x18] ;  /* 0x00001800012b7983 */ /* 0x000ee40000300800 */
[----:B------:R-:W4:Y:S01]  /*7180*/  S2UR UR8, SR_CTAID.Y ;  /* 0x00000000000879c3 */ /* 0x000f220000002600 */
[----:B------:R-:W4:Y:S01]  /*7190*/  LDCU.64 UR28, c[0x0][0x500] ;  /* 0x0000a000ff1c77ac */ /* 0x000f220008000a00 */
[----:B------:R-:W3:Y:S01]  /*71a0*/  LDL.LU R44, [R1+0x14] ;  /* 0x00001400012c7983 */ /* 0x000ee20000300800 */
[----:B------:R-:W5:Y:S03]  /*71b0*/  LDCU.64 UR30, c[0x0][0x550] ;  /* 0x0000aa00ff1e77ac */ /* 0x000f660008000a00 */
[----:B------:R-:W5:Y:S01]  /*71c0*/  LDL.LU R45, [R1+0x10] ;  /* 0x00001000012d7983 */ /* 0x000f620000300800 */
[----:B-1----:R-:W-:-:S03]  /*71d0*/  SHF.L.U32 R3, R40, 0x1, RZ ;  /* 0x0000000128037819 */ /* 0x002fc600000006ff */
[----:B------:R-:W5:Y:S01]  /*71e0*/  LDL.LU R46, [R1+0xc] ;  /* 0x00000c00012e7983 */ /* 0x000f620000300800 */
[----:B------:R-:W-:Y:S02]  /*71f0*/  LOP3.LUT R40, R40, 0x1f, RZ, 0xc0, !PT ;  /* 0x0000001f28287812 */ /* 0x000fe400078ec0ff */
[----:B------:R-:W-:Y:S01]  /*7200*/  LOP3.LUT R3, R3, 0x7c0, RZ, 0xc0, !PT ;  /* 0x000007c003037812 */ /* 0x000fe200078ec0ff */
[----:B------:R-:W4:Y:S03]  /*7210*/  LDL.LU R47, [R1+0x8] ;  /* 0x00000800012f7983 */ /* 0x000f260000300800 */
[----:B------:R-:W-:Y:S01]  /*7220*/  LOP3.LUT R0, R3, R40, RZ, 0xfc, !PT ;  /* 0x0000002803007212 */ /* 0x000fe200078efcff */
[----:B------:R-:W4:Y:S04]  /*7230*/  LDL.LU R69, [R1+0x4] ;  /* 0x0000040001457983 */ /* 0x000f280000300800 */
[----:B------:R-:W-:Y:S01]  /*7240*/  IMAD.WIDE.U32 R16, R0, R17, UR10 ;  /* 0x0000000a00107e25 */ /* 0x000fe2000f8e0011 */
[----:B------:R-:W3:Y:S04]  /*7250*/  LDL.LU R70, [R1+0x40] ;  /* 0x0000400001467983 */ /* 0x000ee80000300800 */
[----:B------:R-:W2:Y:S04]  /*7260*/  LDG.E.128 R4, desc[UR26][R16.64] ;  /* 0x0000001a10047981 */ /* 0x000ea8000c1e1d00 */
[----:B------:R-:W5:Y:S04]  /*7270*/  LDG.E.128 R8, desc[UR26][R16.64+0x200] ;  /* 0x0002001a10087981 */ /* 0x000f68000c1e1d00 */
[----:B------:R-:W3:Y:S04]  /*7280*/  LDL.LU R71, [R1+0x3c] ;  /* 0x00003c0001477983 */ /* 0x000ee80000300800 */
[----:B------:R-:W4:Y:S04]  /*7290*/  LDL.LU R72, [R1+0x38] ;  /* 0x0000380001487983 */ /* 0x000f280000300800 */
[----:B------:R-:W4:Y:S04]  /*72a0*/  LDL.LU R73, [R1+0x34] ;  /* 0x0000340001497983 */ /* 0x000f280000300800 */
[----:B------:R-:W3:Y:S04]  /*72b0*/  LDL.LU R74, [R1+0x30] ;  /* 0x00003000014a7983 */ /* 0x000ee80000300800 */
[----:B------:R-:W3:Y:S04]  /*72c0*/  LDL.LU R75, [R1+0x2c] ;  /* 0x00002c00014b7983 */ /* 0x000ee80000300800 */
[----:B------:R-:W3:Y:S04]  /*72d0*/  LDL.LU R76, [R1+0x28] ;  /* 0x00002800014c7983 */ /* 0x000ee80000300800 */
[----:B------:R-:W3:Y:S04]  /*72e0*/  LDL.LU R77, [R1+0x24] ;  /* 0x00002400014d7983 */ /* 0x000ee80000300800 */
[----:B--2---:R-:W-:Y:S04]  /*72f0*/  STS.128 [R66], R4 ;  /* 0x0000000442007388 */ /* 0x004fe80000000c00 */
[----:B-----5:R-:W-:Y:S01]  /*7300*/  STS.128 [R66+0x200], R8 ;  /* 0x0002000842007388 */ /* 0x020fe20000000c00 */
[----:B------:R-:W-:-:S03]  /*7310*/  NOP ;  /* 0x0000000000007918 */ /* 0x000fc60000000000 */
[----:B------:R-:W1:Y:S04]  /*7320*/  LDS.128 R12, [R65] ;  /* 0x00000000410c7984 */ /* 0x000e680000000c00 */
[----:B------:R-:W2:Y:S01]  /*7330*/  LDS.128 R4, [R65+0x10] ;  /* 0x0000100041047984 */ /* 0x000ea20000000c00 */
[C---:B-1----:R-:W-:Y:S02]  /*7340*/  SHF.L.U32 R2, R12.reuse, 0x10, RZ ;  /* 0x000000100c027819 */ /* 0x042fe400000006ff */
[----:B------:R-:W-:-:S03]  /*7350*/  PRMT R12, R12, 0x7632, R12 ;  /* 0x000076320c0c7816 */ /* 0x000fc6000000000c */
[----:B------:R-:W-:Y:S01]  /*7360*/  FADD.FTZ R22, R2, UR7 ;  /* 0x0000000702167e21 */ /* 0x000fe20008010000 */
[----:B------:R-:W-:Y:S02]  /*7370*/  SHF.L.U32 R12, R12, 0x10, RZ ;  /* 0x000000100c0c7819 */ /* 0x000fe400000006ff */
[----:B------:R-:W-:Y:S02]  /*7380*/  SHF.L.U32 R2, R13, 0x10, RZ ;  /* 0x000000100d027819 */ /* 0x000fe400000006ff */
[----:B------:R-:W-:Y:S01]  /*7390*/  FSETP.GTU.FTZ.AND P6, PT, R22, 20, PT ;  /* 0x41a000001600780b */ /* 0x000fe20003fdc000 */
[----:B------:R-:W-:Y:S02]  /*73a0*/  FADD.FTZ R12, R12, UR7 ;  /* 0x000000070c0c7e21 */ /* 0x000fe40008010000 */
[----:B------:R-:W-:-:S03]  /*73b0*/  FADD.FTZ R16, R2, UR7 ;  /* 0x0000000702107e21 */ /* 0x000fc60008010000 */
[----:B------:R-:W-:Y:S02]  /*73c0*/  FSETP.GTU.FTZ.AND P4, PT, R12, 20, PT ;  /* 0x41a000000c00780b */ /* 0x000fe40003f9c000 */
[----:B------:R-:W-:-:S05]  /*73d0*/  FSETP.GTU.FTZ.AND P5, PT, R16, 20, PT ;  /* 0x41a000001000780b */ /* 0x000fca0003fbc000 */
[----:B------:R-:W-:-:S06]  /*73e0*/  @!P6 FMUL.FTZ R2, R22, -1.4426950216293334961 ;  /* 0xbfb8aa3b1602e820 */ /* 0x000fcc0000410000 */
[----:B------:R-:W1:Y:S01]  /*73f0*/  @!P6 MUFU.EX2 R2, R2 ;  /* 0x000000020002e308 */ /* 0x000e620000000800 */
[----:B------:R-:W-:Y:S01]  /*7400*/  @!P4 FMUL.FTZ R9, R12, -1.4426950216293334961 ;  /* 0xbfb8aa3b0c09c820 */ /* 0x000fe20000410000 */
[----:B------:R-:W-:-:S06]  /*7410*/  @!P5 FMUL.FTZ R10, R16, -1.4426950216293334961 ;  /* 0xbfb8aa3b100ad820 */ /* 0x000fcc0000410000 */
[----:B------:R-:W5:Y:S08]  /*7420*/  @!P4 MUFU.EX2 R9, R9 ;  /* 0x000000090009c308 */ /* 0x000f700000000800 */
[----:B------:R-:W0:Y:S01]  /*7430*/  @!P5 MUFU.EX2 R10, R10 ;  /* 0x0000000a000ad308 */ /* 0x000e220000000800 */
[----:B-1----:R-:W-:Y:S01]  /*7440*/  @!P6 FADD.FTZ R8, R2, 1 ;  /* 0x3f8000000208e421 */ /* 0x002fe20000010000 */
[----:B------:R-:W-:-:S06]  /*7450*/  PRMT R13, R13, 0x7632, R13 ;  /* 0x000076320d0d7816 */ /* 0x000fcc000000000d */
[----:B------:R-:W1:Y:S01]  /*7460*/  @!P6 MUFU.RCP R16, R8 ;  /* 0x000000080010e308 */ /* 0x000e620000001000 */
[----:B-----5:R-:W-:Y:S01]  /*7470*/  @!P4 FADD.FTZ R9, R9, 1 ;  /* 0x3f8000000909c421 */ /* 0x020fe20000010000 */
[----:B------:R-:W-:Y:S01]  /*7480*/  SHF.L.U32 R13, R13, 0x10, RZ ;  /* 0x000000100d0d7819 */ /* 0x000fe200000006ff */
[----:B0-----:R-:W-:-:S05]  /*7490*/  @!P5 FADD.FTZ R2, R10, 1 ;  /* 0x3f8000000a02d421 */ /* 0x001fca0000010000 */
[----:B------:R-:W0:Y:S01]  /*74a0*/  @!P4 MUFU.RCP R9, R9 ;  /* 0x000000090009c308 */ /* 0x000e220000001000 */
[C---:B------:R-:W-:Y:S01]  /*74b0*/  SHF.L.U32 R18, R14.reuse, 0x10, RZ ;  /* 0x000000100e127819 */ /* 0x040fe200000006ff */
[----:B------:R-:W-:Y:S01]  /*74c0*/  FADD.FTZ R13, R13, UR7 ;  /* 0x000000070d0d7e21 */ /* 0x000fe20008010000 */
[----:B------:R-:W-:-:S05]  /*74d0*/  PRMT R14, R14, 0x7632, R14 ;  /* 0x000076320e0e7816 */ /* 0x000fca000000000e */
[----:B------:R-:W5:Y:S01]  /*74e0*/  @!P5 MUFU.RCP R2, R2 ;  /* 0x000000020002d308 */ /* 0x000f620000001000 */
[----:B-1----:R-:W-:Y:S01]  /*74f0*/  @!P6 FMUL.FTZ R19, R19, R16 ;  /* 0x000000101313e220 */ /* 0x002fe20000410000 */
[----:B------:R-:W-:Y:S01]  /*7500*/  FADD.FTZ R18, R18, UR7 ;  /* 0x0000000712127e21 */ /* 0x000fe20008010000 */
[----:B------:R-:W-:Y:S02]  /*7510*/  SHF.L.U32 R12, R15, 0x10, RZ ;  /* 0x000000100f0c7819 */ /* 0x000fe400000006ff */
[----:B------:R-:W-:Y:S02]  /*7520*/  FSETP.GTU.FTZ.AND P6, PT, R13, 20, PT ;  /* 0x41a000000d00780b */ /* 0x000fe40003fdc000 */
[----:B------:R-:W-:Y:S01]  /*7530*/  SHF.L.U32 R14, R14, 0x10, RZ ;  /* 0x000000100e0e7819 */ /* 0x000fe200000006ff */
[----:B------:R-:W-:Y:S01]  /*7540*/  FADD.FTZ R17, R12, UR7 ;  /* 0x000000070c117e21 */ /* 0x000fe20008010000 */
[----:B------:R-:W-:-:S03]  /*7550*/  FSETP.GTU.FTZ.AND P3, PT, R18, 20, PT ;  /* 0x41a000001200780b */ /* 0x000fc60003f7c000 */
[----:B------:R-:W-:Y:S01]  /*7560*/  FADD.FTZ R16, R14, UR7 ;  /* 0x000000070e107e21 */ /* 0x000fe20008010000 */
[----:B--2---:R-:W-:Y:S01]  /*7570*/  SHF.L.U32 R10, R5, 0x10, RZ ;  /* 0x00000010050a7819 */ /* 0x004fe200000006ff */
[----:B0-----:R-:W-:Y:S01]  /*7580*/  @!P4 FMUL.FTZ R20, R20, R9 ;  /* 0x000000091414c220 */ /* 0x001fe20000410000 */
[----:B------:R-:W-:Y:S02]  /*7590*/  FSETP.GTU.FTZ.AND P2, PT, R17, 20, PT ;  /* 0x41a000001100780b */ /* 0x000fe40003f5c000 */
[----:B------:R-:W-:Y:S01]  /*75a0*/  FSETP.GTU.FTZ.AND P4, PT, R16, 20, PT ;  /* 0x41a000001000780b */ /* 0x000fe20003f9c000 */
[----:B-----5:R-:W-:Y:S01]  /*75b0*/  @!P5 FMUL.FTZ R21, R21, R2 ;  /* 0x000000021515d220 */ /* 0x020fe20000410000 */
[----:B------:R-:W-:Y:S01]  /*75c0*/  FADD.FTZ R22, R10, UR7 ;  /* 0x000000070a167e21 */ /* 0x000fe20008010000 */
[----:B------:R-:W-:Y:S01]  /*75d0*/  @!P6 FMUL.FTZ R2, R13, -1.4426950216293334961 ;  /* 0xbfb8aa3b0d02e820 */ /* 0x000fe20000410000 */
[----:B------:R-:W-:Y:S01]  /*75e0*/  SHF.L.U32 R12, R4, 0x10, RZ ;  /* 0x00000010040c7819 */ /* 0x000fe200000006ff */
[----:B------:R-:W-:-:S02]  /*75f0*/  @!P3 FMUL.FTZ R11, R18, -1.4426950216293334961 ;  /* 0xbfb8aa3b120bb820 */ /* 0x000fc40000410000 */
[----:B------:R-:W-:Y:S02]  /*7600*/  FSETP.GTU.FTZ.AND P0, PT, R22, 20, PT ;  /* 0x41a000001600780b */ /* 0x000fe40003f1c000 */
[----:B------:R-:W-:Y:S01]  /*7610*/  @!P6 MUFU.EX2 R2, R2 ;  /* 0x000000020002e308 */ /* 0x000fe20000000800 */
[----:B------:R-:W-:Y:S01]  /*7620*/  FADD.FTZ R18, R12, UR7 ;  /* 0x000000070c127e21 */ /* 0x000fe20008010000 */
[----:B------:R-:W-:Y:S01]  /*7630*/  @!P2 FMUL.FTZ R8, R17, -1.4426950216293334961 ;  /* 0xbfb8aa3b1108a820 */ /* 0x000fe20000410000 */
[----:B------:R-:W-:Y:S01]  /*7640*/  PRMT R15, R15, 0x7632, R15 ;  /* 0x000076320f0f7816 */ /* 0x000fe2000000000f */
[----:B------:R-:W-:-:S04]  /*7650*/  @!P4 FMUL.FTZ R9, R16, -1.4426950216293334961 ;  /* 0xbfb8aa3b1009c820 */ /* 0x000fc80000410000 */
[----:B------:R-:W0:Y:S01]  /*7660*/  @!P3 MUFU.EX2 R11, R11 ;  /* 0x0000000b000bb308 */ /* 0x000e220000000800 */
[----:B------:R-:W-:Y:S02]  /*7670*/  FSETP.GTU.FTZ.AND P1, PT, R18, 20, PT ;  /* 0x41a000001200780b */ /* 0x000fe40003f3c000 */
[----:B------:R-:W-:-:S05]  /*7680*/  SHF.L.U32 R15, R15, 0x10, RZ ;  /* 0x000000100f0f7819 */ /* 0x000fca00000006ff */
[----:B------:R1:W2:Y:S01]  /*7690*/  @!P2 MUFU.EX2 R12, R8 ;  /* 0x00000008000ca308 */ /* 0x0002a20000000800 */
[----:B------:R-:W-:-:S07]  /*76a0*/  FADD.FTZ R17, R15, UR7 ;  /* 0x000000070f117e21 */ /* 0x000fce0008010000 */
[----:B------:R-:W5:Y:S01]  /*76b0*/  @!P4 MUFU.EX2 R9, R9 ;  /* 0x000000090009c308 */ /* 0x000f620000000800 */
[----:B-1----:R-:W-:Y:S01]  /*76c0*/  @!P0 FMUL.FTZ R8, R22, -1.4426950216293334961 ;  /* 0xbfb8aa3b16088820 */ /* 0x002fe20000410000 */
[----:B0-----:R-:W-:-:S06]  /*76d0*/  @!P3 FADD.FTZ R11, R11, 1 ;  /* 0x3f8000000b0bb421 */ /* 0x001fcc0000010000 */
[----:B------:R0:W-:Y:S01]  /*76e0*/  @!P0 MUFU.EX2 R15, R8 ;  /* 0x00000008000f8308 */ /* 0x0001e20000000800 */
[----:B------:R-:W-:Y:S01]  /*76f0*/  @!P1 FMUL.FTZ R10, R18, -1.4426950216293334961 ;  /* 0xbfb8aa3b120a9820 */ /* 0x000fe20000410000 */
[----:B0-----:R-:W-:Y:S01]  /*7700*/  @!P6 FADD.FTZ R8, R2, 1 ;  /* 0x3f8000000208e421 */ /* 0x001fe20000010000 */
[----:B--2---:R-:W-:-:S05]  /*7710*/  @!P2 FADD.FTZ R12, R12, 1 ;  /* 0x3f8000000c0ca421 */ /* 0x004fca0000010000 */
[----:B------:R5:W-:Y:S08]  /*7720*/  @!P1 MUFU.EX2 R14, R10 ;  /* 0x0000000a000e9308 */ /* 0x000bf00000000800 */
[----:B------:R-:W0:Y:S01]  /*7730*/  @!P6 MUFU.RCP R8, R8 ;  /* 0x000000080008e308 */ /* 0x000e220000001000 */
[----:B-----5:R-:W-:Y:S01]  /*7740*/  @!P4 FADD.FTZ R10, R9, 1 ;  /* 0x3f800000090ac421 */ /* 0x020fe20000010000 */
[----:B------:R-:W-:-:S02]  /*7750*/  SHF.L.U32 R2, R6, 0x10, RZ ;  /* 0x0000001006027819 */ /* 0x000fc400000006ff */
[----:B------:R-:W-:-:S04]  /*7760*/  PRMT R4, R4, 0x7632, R4 ;  /* 0x0000763204047816 */ /* 0x000fc80000000004 */
[----:B------:R-:W1:Y:S01]  /*7770*/  @!P3 MUFU.RCP R11, R11 ;  /* 0x0000000b000bb308 */ /* 0x000e620000001000 */
[----:B------:R-:W-:-:S07]  /*7780*/  PRMT R5, R5, 0x7632, R5 ;  /* 0x0000763205057816 */ /* 0x000fce0000000005 */
[----:B------:R-:W2:Y:S01]  /*7790*/  @!P2 MUFU.RCP R9, R12 ;  /* 0x0000000c0009a308 */ /* 0x000ea20000001000 */
[----:B------:R-:W-:Y:S01]  /*77a0*/  FADD.FTZ R16, R2, UR7 ;  /* 0x0000000702107e21 */ /* 0x000fe20008010000 */
[----:B------:R-:W-:Y:S02]  /*77b0*/  SHF.L.U32 R4, R4, 0x10, RZ ;  /* 0x0000001004047819 */ /* 0x000fe400000006ff */
[----:B------:R-:W-:Y:S01]  /*77c0*/  SHF.L.U32 R5, R5, 0x10, RZ ;  /* 0x0000001005057819 */ /* 0x000fe200000006ff */
[----:B0-----:R-:W-:Y:S01]  /*77d0*/  @!P6 FMUL.FTZ R23, R23, R8 ;  /* 0x000000081717e220 */ /* 0x001fe20000410000 */
[----:B------:R-:W-:Y:S01]  /*77e0*/  FSETP.GTU.FTZ.AND P5, PT, R17, 20, PT ;  /* 0x41a000001100780b */ /* 0x000fe20003fbc000 */
[----:B------:R-:W-:Y:S01]  /*77f0*/  FADD.FTZ R8, R4, UR7 ;  /* 0x0000000704087e21 */ /* 0x000fe20008010000 */
[----:B------:R-:W-:Y:S01]  /*7800*/  FSETP.GTU.FTZ.AND P6, PT, R16, 20, PT ;  /* 0x41a000001000780b */ /* 0x000fe20003fdc000 */
[----:B------:R-:W-:Y:S01]  /*7810*/  FADD.FTZ R5, R5, UR7 ;  /* 0x0000000705057e21 */ /* 0x000fe20008010000 */
[----:B-1----:R-:W-:-:S02]  /*7820*/  @!P3 FMUL.FTZ R24, R24, R11 ;  /* 0x0000000b1818b220 */ /* 0x002fc40000410000 */
[----:B------:R-:W-:Y:S02]  /*7830*/  FSETP.GTU.FTZ.AND P3, PT, R8, 20, PT ;  /* 0x41a000000800780b */ /* 0x000fe40003f7c000 */
[----:B------:R-:W-:Y:S01]  /*7840*/  SHF.L.U32 R2, R7, 0x10, RZ ;  /* 0x0000001007027819 */ /* 0x000fe200000006ff */
[----:B--2---:R-:W-:Y:S01]  /*7850*/  @!P2 FMUL.FTZ R26, R26, R9 ;  /* 0x000000091a1aa220 */ /* 0x004fe20000410000 */
[----:B------:R-:W-:-:S03]  /*7860*/  FSETP.GTU.FTZ.AND P2, PT, R5, 20, PT ;  /* 0x41a000000500780b */ /* 0x000fc60003f5c000 */
[----:B------:R-:W-:Y:S01]  /*7870*/  @!P5 FMUL.FTZ R13, R17, -1.4426950216293334961 ;  /* 0xbfb8aa3b110dd820 */ /* 0x000fe20000410000 */
[----:B------:R-:W-:Y:S01]  /*7880*/  FADD.FTZ R17, R2, UR7 ;  /* 0x0000000702117e21 */ /* 0x000fe20008010000 */
[----:B------:R-:W-:-:S04]  /*7890*/  @!P6 FMUL.FTZ R2, R16, -1.4426950216293334961 ;  /* 0xbfb8aa3b1002e820 */ /* 0x000fc80000410000 */
[----:B------:R0:W-:Y:S02]  /*78a0*/  @!P6 MUFU.EX2 R12, R2 ;  /* 0x00000002000ce308 */ /* 0x0001e40000000800 */
[----:B0-----:R-:W-:Y:S02]  /*78b0*/  @!P3 FMUL.FTZ R2, R8, -1.4426950216293334961 ;  /* 0xbfb8aa3b0802b820 */ /* 0x001fe40000410000 */
[----:B------:R-:W-:-:S04]  /*78c0*/  @!P2 FMUL.FTZ R8, R5, -1.4426950216293334961 ;  /* 0xbfb8aa3b0508a820 */ /* 0x000fc80000410000 */
[----:B------:R0:W-:Y:S02]  /*78d0*/  @!P2 MUFU.EX2 R16, R8 ;  /* 0x000000080010a308 */ /* 0x0001e40000000800 */
[----:B0-----:R-:W-:Y:S02]  /*78e0*/  F2FP.BF16.F32.PACK_AB R8, R42, R41 ;  /* 0x000000292a08723e */ /* 0x001fe400000010ff */
[----:B------:R-:W2:Y:S04]  /*78f0*/  LDL.LU R42, [R1+0x44] ;  /* 0x00004400012a7983 */ /* 0x000ea80000300800 */
[----:B------:R-:W0:Y:S08]  /*7900*/  @!P5 MUFU.EX2 R13, R13 ;  /* 0x0000000d000dd308 */ /* 0x000e300000000800 */
[----:B------:R-:W1:Y:S01]  /*7910*/  @!P4 MUFU.RCP R10, R10 ;  /* 0x0000000a000ac308 */ /* 0x000e620000001000 */
[----:B------:R-:W-:Y:S01]  /*7920*/  @!P1 FADD.FTZ R14, R14, 1 ;  /* 0x3f8000000e0e9421 */ /* 0x000fe20000010000 */
[----:B0-----:R-:W-:-:S06]  /*7930*/  @!P5 FADD.FTZ R13, R13, 1 ;  /* 0x3f8000000d0dd421 */ /* 0x001fcc0000010000 */
[----:B------:R-:W0:Y:S01]  /*7940*/  @!P5 MUFU.RCP R11, R13 ;  /* 0x0000000d000bd308 */ /* 0x000e220000001000 */
[----:B------:R-:W-:Y:S02]  /*7950*/  PRMT R6, R6, 0x7632, R6 ;  /* 0x0000763206067816 */ /* 0x000fe40000000006 */
[----:B------:R-:W-:Y:S01]  /*7960*/  PRMT R7, R7, 0x7632, R7 ;  /* 0x0000763207077816 */ /* 0x000fe20000000007 */
[----:B-1----:R-:W-:-:S04]  /*7970*/  @!P4 FMUL.FTZ R25, R25, R10 ;  /* 0x0000000a1919c220 */ /* 0x002fc80000410000 */
[----:B------:R-:W1:Y:S01]  /*7980*/  @!P1 MUFU.RCP R14, R14 ;  /* 0x0000000e000e9308 */ /* 0x000e620000001000 */
[----:B------:R-:W-:Y:S02]  /*7990*/  FSETP.GTU.FTZ.AND P4, PT, R17, 20, PT ;  /* 0x41a000001100780b */ /* 0x000fe40003f9c000 */
[----:B------:R-:W-:Y:S02]  /*79a0*/  SHF.L.U32 R6, R6, 0x10, RZ ;  /* 0x0000001006067819 */ /* 0x000fe400000006ff */
[----:B------:R-:W-:-:S03]  /*79b0*/  SHF.L.U32 R7, R7, 0x10, RZ ;  /* 0x0000001007077819 */ /* 0x000fc600000006ff */
[----:B------:R-:W-:Y:S01]  /*79c0*/  FADD.FTZ R6, R6, UR7 ;  /* 0x0000000706067e21 */ /* 0x000fe20008010000 */
[----:B0-----:R-:W-:Y:S01]  /*79d0*/  @!P5 FMUL.FTZ R28, R28, R11 ;  /* 0x0000000b1c1cd220 */ /* 0x001fe20000410000 */
[----:B------:R-:W-:-:S03]  /*79e0*/  FADD.FTZ R7, R7, UR7 ;  /* 0x0000000707077e21 */ /* 0x000fc60008010000 */
[----:B------:R-:W-:Y:S01]  /*79f0*/  FSETP.GTU.FTZ.AND P5, PT, R6, 20, PT ;  /* 0x41a000000600780b */ /* 0x000fe20003fbc000 */
[----:B------:R-:W-:Y:S01]  /*7a00*/  @!P4 FMUL.FTZ R4, R17, -1.4426950216293334961 ;  /* 0xbfb8aa3b1104c820 */ /* 0x000fe20000410000 */
[----:B-1----:R-:W-:Y:S01]  /*7a10*/  @!P1 FMUL.FTZ R29, R29, R14 ;  /* 0x0000000e1d1d9220 */ /* 0x002fe20000410000 */
[----:B------:R-:W-:Y:S02]  /*7a20*/  FSETP.GTU.FTZ.AND P1, PT, R7, 20, PT ;  /* 0x41a000000700780b */ /* 0x000fe40003f3c000 */
[----:B------:R0:W1:Y:S01]  /*7a30*/  @!P4 MUFU.EX2 R13, R4 ;  /* 0x00000004000dc308 */ /* 0x0000620000000800 */
[----:B----4-:R-:W-:-:S07]  /*7a40*/  F2FP.BF16.F32.PACK_AB R5, R73, R72 ;  /* 0x000000484905723e */ /* 0x010fce00000010ff */
[----:B------:R-:W-:Y:S01]  /*7a50*/  @!P5 FMUL.FTZ R9, R6, -1.4426950216293334961 ;  /* 0xbfb8aa3b0609d820 */ /* 0x000fe20000410000 */
[----:B---3--:R-:W-:Y:S01]  /*7a60*/  F2FP.BF16.F32.PACK_AB R6, R75, R74 ;  /* 0x0000004a4b06723e */ /* 0x008fe200000010ff */
[----:B------:R-:W-:Y:S01]  /*7a70*/  @!P0 FADD.FTZ R15, R15, 1 ;  /* 0x3f8000000f0f8421 */ /* 0x000fe20000010000 */
[----:B0-----:R-:W-:Y:S01]  /*7a80*/  F2FP.BF16.F32.PACK_AB R4, R71, R70 ;  /* 0x000000464704723e */ /* 0x001fe200000010ff */
[----:B------:R0:W-:Y:S01]  /*7a90*/  @!P5 MUFU.EX2 R17, R9 ;  /* 0x000000090011d308 */ /* 0x0001e20000000800 */
[----:B------:R-:W-:Y:S01]  /*7aa0*/  @!P1 FMUL.FTZ R14, R7, -1.4426950216293334961 ;  /* 0xbfb8aa3b070e9820 */ /* 0x000fe20000410000 */
[----:B------:R-:W-:Y:S01]  /*7ab0*/  F2FP.BF16.F32.PACK_AB R7, R77, R76 ;  /* 0x0000004c4d07723e */ /* 0x000fe200000010ff */
[----:B------:R-:W-:Y:S01]  /*7ac0*/  BAR.SYNC.DEFER_BLOCKING 0x0 ;  /* 0x0000000000007b1d */ /* 0x000fe20000010000 */
[----:B------:R-:W-:Y:S01]  /*7ad0*/  F2FP.BF16.F32.PACK_AB R11, R69, R47 ;  /* 0x0000002f450b723e */ /* 0x000fe200000010ff */
[----:B------:R-:W-:Y:S01]  /*7ae0*/  @!P6 FADD.FTZ R12, R12, 1 ;  /* 0x3f8000000c0ce421 */ /* 0x000fe20000010000 */
[----:B------:R-:W-:-:S02]  /*7af0*/  F2FP.BF16.F32.PACK_AB R10, R46, R45 ;  /* 0x0000002d2e0a723e */ /* 0x000fc400000010ff */
[----:B0-----:R-:W-:Y:S01]  /*7b00*/  F2FP.BF16.F32.PACK_AB R9, R44, R43 ;  /* 0x0000002b2c09723e */ /* 0x001fe200000010ff */
[----:B------:R-:W0:Y:S01]  /*7b10*/  @!P1 MUFU.EX2 R22, R14 ;  /* 0x0000000e00169308 */ /* 0x000e220000000800 */
[----:B------:R-:W-:Y:S01]  /*7b20*/  USHF.L.U32 UR22, UR19, 0xb, URZ ;  /* 0x0000000b13167899 */ /* 0x000fe200080006ff */
[----:B-1----:R-:W-:-:S06]  /*7b30*/  @!P4 FADD.FTZ R18, R13, 1 ;  /* 0x3f8000000d12c421 */ /* 0x002fcc0000010000 */
[----:B------:R-:W1:Y:S01]  /*7b40*/  @!P0 MUFU.RCP R38, R15 ;  /* 0x0000000f00268308 */ /* 0x000e620000001000 */
[----:B------:R-:W-:-:S07]  /*7b50*/  USHF.R.S32.HI UR23, URZ, 0x1f, UR22 ;  /* 0x0000001fff177899 */ /* 0x000fce0008011416 */
[----:B------:R3:W4:Y:S01]  /*7b60*/  @!P6 MUFU.RCP R39, R12 ;  /* 0x0000000c0027e308 */ /* 0x0007220000001000 */
[----:B------:R-:W-:Y:S04]  /*7b70*/  STS.128 [R65], R4 ;  /* 0x0000000441007388 */ /* 0x000fe80000000c00 */
[----:B------:R5:W-:Y:S01]  /*7b80*/  STS.128 [R65+0x10], R8 ;  /* 0x0000100841007388 */ /* 0x000be20000000c00 */
[----:B------:R-:W-:-:S03]  /*7b90*/  NOP ;  /* 0x0000000000007918 */ /* 0x000fc60000000000 */
[----:B---3--:R-:W3:Y:S04]  /*7ba0*/  LDS.128 R12, [R66] ;  /* 0x00000000420c7984 */ /* 0x008ee80000000c00 */
[----:B------:R-:W3:Y:S01]  /*7bb0*/  LDS.128 R4, [R66+0x200] ;  /* 0x0002000042047984 */ /* 0x000ee20000000c00 */
[----:B------:R-:W-:-:S04]  /*7bc0*/  UIMAD.WIDE.U32 UR20, UR32, UR24, UR22 ;  /* 0x00000018201472a5 */ /* 0x000fc8000f8e0016 */
[----:B------:R-:W-:Y:S02]  /*7bd0*/  UIMAD UR21, UR32, UR25, UR21 ;  /* 0x00000019201572a4 */ /* 0x000fe4000f8e0215 */
[----:B------:R-:W-:Y:S02]  /*7be0*/  UIMAD UR24, UR8, UR29, URZ ;  /* 0x0000001d081872a4 */ /* 0x000fe4000f8e02ff */
[----:B------:R-:W-:Y:S01]  /*7bf0*/  UIMAD.WIDE.U32 UR20, UR8, UR28, UR20 ;  /* 0x0000001c081472a5 */ /* 0x000fe2000f8e0014 */
[----:B------:R-:W4:Y:S01]  /*7c00*/  @!P3 MUFU.EX2 R2, R2 ;  /* 0x000000020002b308 */ /* 0x000f220000000800 */
[----:B0-----:R-:W-:Y:S01]  /*7c10*/  @!P1 FADD.FTZ R22, R22, 1 ;  /* 0x3f80000016169421 */ /* 0x001fe20000010000 */
[----:B------:R-:W-:Y:S01]  /*7c20*/  @!P2 FADD.FTZ R16, R16, 1 ;  /* 0x3f8000001010a421 */ /* 0x000fe20000010000 */
[----:B------:R-:W-:Y:S02]  /*7c30*/  UIADD3 UR24, UPT, UPT, UR21, UR24, URZ ;  /* 0x0000001815187290 */ /* 0x000fe4000fffe0ff */
[----:B------:R-:W-:Y:S01]  /*7c40*/  ULEA UR21, UP0, UR20, UR30, 0x1 ;  /* 0x0000001e14157291 */ /* 0x000fe2000f8008ff */
[----:B------:R-:W-:-:S02]  /*7c50*/  @!P5 FADD.FTZ R17, R17, 1 ;  /* 0x3f8000001111d421 */ /* 0x000fc40000010000 */
[----:B------:R-:W0:Y:S01]  /*7c60*/  @!P4 MUFU.RCP R41, R18 ;  /* 0x000000120029c308 */ /* 0x000e220000001000 */
[----:B------:R-:W-:Y:S02]  /*7c70*/  ULEA.HI.X UR20, UR20, UR31, UR24, 0x1, UP0 ;  /* 0x0000001f14147291 */ /* 0x000fe400080f0c18 */
[----:B-----5:R-:W-:Y:S01]  /*7c80*/  MOV R8, UR21 ;  /* 0x0000001500087c02 */ /* 0x020fe20008000f00 */
[----:B-1----:R-:W-:Y:S01]  /*7c90*/  @!P0 FMUL.FTZ R31, R31, R38 ;  /* 0x000000261f1f8220 */ /* 0x002fe20000410000 */
[----:B----4-:R-:W-:Y:S01]  /*7ca0*/  @!P6 FMUL.FTZ R34, R34, R39 ;  /* 0x000000272222e220 */ /* 0x010fe20000410000 */
[----:B------:R-:W1:Y:S01]  /*7cb0*/  LDCU.64 UR24, c[0x0][0x520] ;  /* 0x0000a400ff1877ac */ /* 0x000e620008000a00 */
[----:B------:R-:W-:Y:S01]  /*7cc0*/  MOV R9, UR20 ;  /* 0x0000001400097c02 */ /* 0x000fe20008000f00 */
[----:B------:R-:W-:Y:S01]  /*7cd0*/  @!P3 FADD.FTZ R2, R2, 1 ;  /* 0x3f8000000202b421 */ /* 0x000fe20000010000 */
[----:B------:R-:W4:Y:S01]  /*7ce0*/  LDCU.64 UR28, c[0x0][0x560] ;  /* 0x0000ac00ff1c77ac */ /* 0x000f220008000a00 */
[----:B------:R-:W-:-:S02]  /*7cf0*/  IMAD.WIDE.U32 R8, R0, 0x10, R8 ;  /* 0x0000001000087825 */ /* 0x000fc400078e0008 */
[----:B------:R-:W5:Y:S01]  /*7d00*/  @!P3 MUFU.RCP R27, R2 ;  /* 0x00000002001bb308 */ /* 0x000f620000001000 */
[----:B------:R-:W1:Y:S02]  /*7d10*/  LDCU.64 UR20, c[0x0][0x518] ;  /* 0x0000a300ff1477ac */ /* 0x000e640008000a00 */
[----:B---3--:R-:W-:Y:S05]  /*7d20*/  STG.E.128 desc[UR26][R8.64], R12 ;  /* 0x0000000c08007986 */ /* 0x008fea000c101d1a */
[----:B------:R-:W3:Y:S01]  /*7d30*/  @!P2 MUFU.RCP R33, R16 ;  /* 0x000000100021a308 */ /* 0x000ee20000001000 */
[----:B------:R4:W-:Y:S07]  /*7d40*/  STG.E.128 desc[UR26][R8.64+0x200], R4 ;  /* 0x0002000408007986 */ /* 0x0009ee000c101d1a */
[----:B------:R0:W1:Y:S08]  /*7d50*/  @!P5 MUFU.RCP R10, R17 ;  /* 0x00000011000ad308 */ /* 0x0000700000001000 */
[----:B------:R-:W4:Y:S01]  /*7d60*/  @!P1 MUFU.RCP R22, R22 ;  /* 0x0000001600169308 */ /* 0x000f220000001000 */
[----:B0-----:R-:W-:Y:S01]  /*7d70*/  F2FP.BF16.F32.PACK_AB R17, R23, R21 ;  /* 0x000000151711723e */ /* 0x001fe200000010ff */
[----:B------:R-:W-:Y:S01]  /*7d80*/  @!P4 FMUL.FTZ R36, R36, R41 ;  /* 0x000000292424c220 */ /* 0x000fe20000410000 */
[----:B-----5:R-:W-:Y:S01]  /*7d90*/  @!P3 FMUL.FTZ R30, R30, R27 ;  /* 0x0000001b1e1eb220 */ /* 0x020fe20000410000 */
[----:B---3--:R-:W-:Y:S01]  /*7da0*/  @!P2 FMUL.FTZ R32, R32, R33 ;  /* 0x000000212020a220 */ /* 0x008fe20000410000 */
[----:B------:R-:W-:Y:S01]  /*7db0*/  F2FP.BF16.F32.PACK_AB R18, R25, R24 ;  /* 0x000000181912723e */ /* 0x000fe200000010ff */
[----:B-1----:R-:W-:Y:S01]  /*7dc0*/  @!P5 FMUL.FTZ R35, R35, R10 ;  /* 0x0000000a2323d220 */ /* 0x002fe20000410000 */
[----:B------:R-:W-:-:S02]  /*7dd0*/  F2FP.BF16.F32.PACK_AB R16, R20, R19 ;  /* 0x000000131410723e */ /* 0x000fc400000010ff */
[----:B------:R-:W-:Y:S01]  /*7de0*/  F2FP.BF16.F32.PACK_AB R45, R32, R31 ;  /* 0x0000001f202d723e */ /* 0x000fe200000010ff */
[----:B----4-:R-:W-:Y:S01]  /*7df0*/  @!P1 FMUL.FTZ R37, R37, R22 ;  /* 0x0000001625259220 */ /* 0x010fe20000410000 */
[----:B------:R-:W-:Y:S02]  /*7e00*/  F2FP.BF16.F32.PACK_AB R46, R35, R34 ;  /* 0x00000022232e723e */ /* 0x000fe400000010ff */
[----:B------:R-:W-:Y:S02]  /*7e10*/  F2FP.BF16.F32.PACK_AB R44, R30, R29 ;  /* 0x0000001d1e2c723e */ /* 0x000fe400000010ff */
[----:B------:R-:W-:Y:S01]  /*7e20*/  F2FP.BF16.F32.PACK_AB R47, R37, R36 ;  /* 0x00000024252f723e */ /* 0x000fe200000010ff */
[----:B------:R-:W-:Y:S01]  /*7e30*/  BAR.SYNC.DEFER_BLOCKING 0x0 ;  /* 0x0000000000007b1d */ /* 0x000fe20000010000 */
[----:B------:R-:W-:-:S04]  /*7e40*/  UIMAD.WIDE.U32 UR22, UR32, UR20, UR22 ;  /* 0x00000014201672a5 */ /* 0x000fc8000f8e0016 */
[----:B------:R-:W-:-:S03]  /*7e50*/  UIMAD UR21, UR32, UR21, UR23 ;  /* 0x00000015201572a4 */ /* 0x000fc6000f8e0217 */
[----:B------:R-:W-:Y:S01]  /*7e60*/  UMOV UR20, UR22 ;  /* 0x0000001600147c82 */ /* 0x000fe20008000000 */
[----:B------:R-:W-:Y:S01]  /*7e70*/  STS.128 [R65+0x10], R44 ;  /* 0x0000102c41007388 */ /* 0x000fe20000000c00 */
        /* <DEDUP_REMOVED lines=8> */
[----:B------:R-:W-:-:S03]  /*7f00*/  UIADD3 UR17, UP0, UPT, UR17, -0x1000, URZ ;  /* 0xfffff00011117890 */ /* 0x000fc6000ff1e0ff */
[----:B--2---:R-:W-:-:S04]  /*7f10*/  FADD.FTZ R11, R19, R42 ;  /* 0x0000002a130b7221 */ /* 0x004fc80000010000 */
[----:B------:R-:W-:-:S04]  /*7f20*/  FADD.FTZ R2, R11, R20 ;  /* 0x000000140b027221 */ /* 0x000fc80000010000 */
[----:B------:R-:W-:-:S04]  /*7f30*/  FADD.FTZ R2, R2, R21 ;  /* 0x0000001502027221 */ /* 0x000fc80000010000 */
[----:B------:R-:W-:Y:S01]  /*7f40*/  FADD.FTZ R23, R2, R23 ;  /* 0x0000001702177221 */ /* 0x000fe20000010000 */
[----:B------:R-:W-:-:S03]  /*7f50*/  F2FP.BF16.F32.PACK_AB R19, R28, R26 ;  /* 0x0000001a1c13723e */ /* 0x000fc600000010ff */
[----:B------:R-:W-:-:S04]  /*7f60*/  FADD.FTZ R24, R23, R24 ;  /* 0x0000001817187221 */ /* 0x000fc80000010000 */
[----:B------:R-:W-:Y:S01]  /*7f70*/  FADD.FTZ R25, R24, R25 ;  /* 0x0000001918197221 */ /* 0x000fe20000010000 */
[----:B------:R-:W-:Y:S01]  /*7f80*/  STS.128 [R65], R16 ;  /* 0x0000001041007388 */ /* 0x000fe20000000c00 */
[----:B------:R-:W-:Y:S02]  /*7f90*/  NOP ;  /* 0x0000000000007918 */ /* 0x000fe40000000000 */
[----:B------:R-:W-:Y:S01]  /*7fa0*/  FADD.FTZ R25, R25, R26 ;  /* 0x0000001a19197221 */ /* 0x000fe20000010000 */
        /* <DEDUP_REMOVED lines=12> */
[----:B-1----:R0:W-:Y:S04]  /*8070*/  STG.E.128 desc[UR26][R4.64+0x200], R48 ;  /* 0x0002003004007986 */ /* 0x0021e8000c101d1a */
[----:B------:R0:W-:Y:S01]  /*8080*/  STL [R1+0x44], R2 ;  /* 0x0000440201007387 */ /* 0x0001e20000100800 */
[----:B------:R-:W-:-:S02]  /*8090*/  UIADD3.X UR16, UPT, UPT, UR16, -0x1, URZ, UP0, !UPT ;  /* 0xffffffff10107890 */ /* 0x000fc400087fe4ff */
[----:B------:R-:W-:Y:S02]  /*80a0*/  UISETP.GT.AND UP0, UPT, UR12, 0x1, UPT ;  /* 0x000000010c00788c */ /* 0x000fe4000bf04270 */
[----:B------:R-:W-:Y:S02]  /*80b0*/  UIADD3 UR15, UP1, UPT, UR15, -0x1000, URZ ;  /* 0xfffff0000f0f7890 */ /* 0x000fe4000ff3e0ff */
[----:B------:R-:W-:Y:S02]  /*80c0*/  UIADD3 UR13, UP2, UPT, UR13, -0x1000, URZ ;  /* 0xfffff0000d0d7890 */ /* 0x000fe4000ff5e0ff */
[----:B------:R-:W-:Y:S02]  /*80d0*/  UIADD3 UR20, UP3, UPT, UR10, -0x1000, URZ ;  /* 0xfffff0000a147890 */ /* 0x000fe4000ff7e0ff */
[----:B------:R-:W-:Y:S02]  /*80e0*/  UIADD3.X UR18, UPT, UPT, UR18, -0x1, URZ, UP1, !UPT ;  /* 0xffffffff12127890 */ /* 0x000fe40008ffe4ff */
[----:B------:R-:W-:-:S02]  /*80f0*/  UIADD3.X UR14, UPT, UPT, UR14, -0x1, URZ, UP2, !UPT ;  /* 0xffffffff0e0e7890 */ /* 0x000fc400097fe4ff */
[----:B------:R-:W-:Y:S01]  /*8100*/  UIADD3.X UR11, UPT, UPT, UR11, -0x1, URZ, UP3, !UPT ;  /* 0xffffffff0b0b7890 */ /* 0x000fe20009ffe4ff */
[----:B------:R-:W-:Y:S01]  /*8110*/  UMOV UR12, UR19 ;  /* 0x00000013000c7c82 */ /* 0x000fe20008000000 */
[----:B0-----:R-:W-:Y:S10]  /*8120*/  BRA.U UP0, `(.L_x_2686) ;  /* 0xffffff8500dc7547 */ /* 0x001ff4000b83ffff */
.L_x_2607:
        /* <DEDUP_REMOVED lines=45> */
.L_x_2688:
[----:B------:R-:W-:Y:S05]  /*8400*/  BSYNC.RECONVERGENT B0 ;  /* 0x0000000000007941 */ /* 0x000fea0003800200 */
.L_x_2687:
        /* <DEDUP_REMOVED lines=43> */
.L_x_2690:
[----:B------:R-:W-:Y:S05]  /*86c0*/  BSYNC.RECONVERGENT B0 ;  /* 0x0000000000007941 */ /* 0x000fea0003800200 */
.L_x_2689:
        /* <DEDUP_REMOVED lines=16> */
.L_x_2692:
        /* <DEDUP_REMOVED lines=30> */
.L_x_2691:
[----:B------:R-:W-:Y:S05]  /*89b0*/  EXIT ;  /* 0x000000000000794d */ /* 0x000fea0003800000 */
.L_x_2645:
[----:B------:R-:W-:Y:S01]  /*89c0*/  HFMA2 R87, -RZ, RZ, 0, 5.9604644775390625e-08 ;  /* 0x00000001ff577431 */ /* 0x000fe200000001ff */
[----:B------:R-:W-:Y:S02]  /*89d0*/  MOV R162, R68 ;  /* 0x0000004400a27202 */ /* 0x000fe40000000f00 */
[----:B------:R-:W-:Y:S02]  /*89e0*/  MOV R86, RZ ;  /* 0x000000ff00567202 */ /* 0x000fe40000000f00 */
[----:B------:R-:W-:-:S07]  /*89f0*/  MOV R155, 0xffffffff ;  /* 0xffffffff009b7802 */ /* 0x000fce0000000f00 */
[----:B01---5:R-:W-:Y:S05]  /*8a00*/  WARPSYNC.COLLECTIVE R155, `(.L_x_2693) ;  /* 0x000000009b087348 */ /* 0x023fea0003c00000 */
[----:B------:R2:W3:Y:S02]  /*8a10*/  SHFL.UP P6, R163, R162, R87, R86 ;  /* 0x04000057a2a37389 */ /* 0x0004e400000c0056 */
[----:B0123-5:R-:W-:Y:S05]  /*8a20*/  ENDCOLLECTIVE ;  /* 0x000000000000791b */ /* 0x02ffea0003800000 */
.L_x_2693:
[----:B------:R-:W-:Y:S02]  /*8a30*/  MOV R162, R154 ;  /* 0x0000009a00a27202 */ /* 0x000fe40000000f00 */
[----:B------:R-:W-:-:S07]  /*8a40*/  MOV R156, R163 ;  /* 0x000000a3009c7202 */ /* 0x000fce0000000f00 */
[----:B------:R-:W-:Y:S05]  /*8a50*/  WARPSYNC.COLLECTIVE R155, `(.L_x_2694) ;  /* 0x000000009b087348 */ /* 0x000fea0003c00000 */
[----:B------:R0:W1:Y:S02]  /*8a60*/  SHFL.UP P6, R163, R162, R87, R86 ;  /* 0x04000057a2a37389 */ /* 0x00006400000c0056 */
[----:B01----:R-:W-:Y:S05]  /*8a70*/  ENDCOLLECTIVE ;  /* 0x000000000000791b */ /* 0x003fea0003800000 */
.L_x_2694:
        /* <DEDUP_REMOVED lines=10> */
.L_x_2695:
[----:B------:R-:W-:Y:S02]  /*8b20*/  MOV R162, R156 ;  /* 0x0000009c00a27202 */ /* 0x000fe40000000f00 */
[----:B------:R-:W-:-:S07]  /*8b30*/  MOV R154, R163 ;  /* 0x000000a3009a7202 */ /* 0x000fce0000000f00 */
[----:B------:R-:W-:Y:S05]  /*8b40*/  WARPSYNC.COLLECTIVE R155, `(.L_x_2696) ;  /* 0x000000009b087348 */ /* 0x000fea0003c00000 */
[----:B------:R0:W1:Y:S02]  /*8b50*/  SHFL.UP P6, R163, R162, R87, R86 ;  /* 0x04000057a2a37389 */ /* 0x00006400000c0056 */
[----:B01----:R-:W-:Y:S05]  /*8b60*/  ENDCOLLECTIVE ;  /* 0x000000000000791b */ /* 0x003fea0003800000 */
.L_x_2696:
        /* <DEDUP_REMOVED lines=10> */
.L_x_2697:
[----:B------:R-:W-:Y:S02]  /*8c10*/  MOV R162, R156 ;  /* 0x0000009c00a27202 */ /* 0x000fe40000000f00 */
[----:B------:R-:W-:-:S07]  /*8c20*/  MOV R154, R163 ;  /* 0x000000a3009a7202 */ /* 0x000fce0000000f00 */
[----:B------:R-:W-:Y:S05]  /*8c30*/  WARPSYNC.COLLECTIVE R155, `(.L_x_2698) ;  /* 0x000000009b087348 */ /* 0x000fea0003c00000 */
[----:B------:R0:W1:Y:S02]  /*8c40*/  SHFL.UP P6, R163, R162, R87, R86 ;  /* 0x04000057a2a37389 */ /* 0x00006400000c0056 */
[----:B01----:R-:W-:Y:S05]  /*8c50*/  ENDCOLLECTIVE ;  /* 0x000000000000791b */ /* 0x003fea0003800000 */
.L_x_2698:
        /* <DEDUP_REMOVED lines=10> */
.L_x_2699:
[----:B------:R-:W-:Y:S02]  /*8d00*/  MOV R162, R156 ;  /* 0x0000009c00a27202 */ /* 0x000fe40000000f00 */
[----:B------:R-:W-:-:S07]  /*8d10*/  MOV R154, R163 ;  /* 0x000000a3009a7202 */ /* 0x000fce0000000f00 */
[----:B------:R-:W-:Y:S05]  /*8d20*/  WARPSYNC.COLLECTIVE R155, `(.L_x_2700) ;  /* 0x000000009b087348 */ /* 0x000fea0003c00000 */
[----:B------:R0:W1:Y:S02]  /*8d30*/  SHFL.UP P6, R163, R162, R87, R86 ;  /* 0x04000057a2a37389 */ /* 0x00006400000c0056 */
[----:B01----:R-:W-:Y:S05]  /*8d40*/  ENDCOLLECTIVE ;  /* 0x000000000000791b */ /* 0x003fea0003800000 */
.L_x_2700:
        /* <DEDUP_REMOVED lines=10> */
.L_x_2701:
[----:B------:R-:W-:Y:S02]  /*8df0*/  MOV R162, R156 ;  /* 0x0000009c00a27202 */ /* 0x000fe40000000f00 */
[----:B------:R-:W-:-:S07]  /*8e00*/  MOV R154, R163 ;  /* 0x000000a3009a7202 */ /* 0x000fce0000000f00 */
[----:B------:R-:W-:Y:S05]  /*8e10*/  WARPSYNC.COLLECTIVE R155, `(.L_x_2702) ;  /* 0x000000009b087348 */ /* 0x000fea0003c00000 */
[----:B------:R0:W1:Y:S02]  /*8e20*/  SHFL.UP P6, R163, R162, R87, R86 ;  /* 0x04000057a2a37389 */ /* 0x00006400000c0056 */
[----:B01----:R-:W-:Y:S05]  /*8e30*/  ENDCOLLECTIVE ;  /* 0x000000000000791b */ /* 0x003fea0003800000 */
.L_x_2702:
[----:B------:R-:W-:Y:S01]  /*8e40*/  MOV R86, R163 ;  /* 0x000000a300567202 */ /* 0x000fe20000000f00 */
[----:B------:R-:W-:Y:S06]  /*8e50*/  BRA `(.L_x_2703) ;  /* 0xffffffb800947947 */ /* 0x000fec000383ffff */
.L_x_2646:
        /* <DEDUP_REMOVED lines=8> */
.L_x_2705:
[----:B------:R-:W-:Y:S05]  /*8ee0*/  BSYNC B0 ;  /* 0x0000000000007941 */ /* 0x000fea0003800000 */
.L_x_2704:
[----:B------:R-:W-:Y:S05]  /*8ef0*/  BRA `(.L_x_2706) ;  /* 0xffffffb800887947 */ /* 0x000fea000383ffff */
.L_x_2647:
        /* <DEDUP_REMOVED lines=8> */
.L_x_2708:
[----:B------:R-:W-:Y:S05]  /*8f80*/  BSYNC B0 ;  /* 0x0000000000007941 */ /* 0x000fea0003800000 */
.L_x_2707:
[----:B------:R-:W-:Y:S05]  /*8f90*/  BRA `(.L_x_2709) ;  /* 0xffffffb800687947 */ /* 0x000fea000383ffff */
.L_x_2648:
        /* <DEDUP_REMOVED lines=8> */
.L_x_2711:
[----:B------:R-:W-:Y:S05]  /*9020*/  BSYNC B0 ;  /* 0x0000000000007941 */ /* 0x000fea0003800000 */
.L_x_2710:
        /* <DEDUP_REMOVED lines=9> */
.L_x_2712:
[----:B------:R-:W-:Y:S01]  /*90c0*/  HFMA2 R87, -RZ, RZ, 0, 0 ;  /* 0x00000000ff577431 */ /* 0x000fe200000001ff */
[----:B------:R-:W-:-:S07]  /*90d0*/  MOV R86, 0x1f ;  /* 0x0000001f00567802 */ /* 0x000fce0000000f00 */
[----:B------:R-:W-:Y:S05]  /*90e0*/  WARPSYNC.COLLECTIVE R155, `(.L_x_2713) ;  /* 0x000000009b087348 */ /* 0x000fea0003c00000 */
[----:B------:R0:W1:Y:S02]  /*90f0*/  SHFL.IDX P2, R156, R154, R87, R86 ;  /* 0x000000579a9c7389 */ /* 0x0000640000040056 */
[----:B01----:R-:W-:Y:S05]  /*9100*/  ENDCOLLECTIVE ;  /* 0x000000000000791b */ /* 0x003fea0003800000 */
.L_x_2713:
[----:B------:R-:W-:Y:S02]  /*9110*/  MOV R157, R163 ;  /* 0x000000a3009d7202 */ /* 0x000fe40000000f00 */
[----:B------:R-:W-:Y:S02]  /*9120*/  MOV R154, R47 ;  /* 0x0000002f009a7202 */ /* 0x000fe40000000f00 */
[----:B------:R-:W-:-:S07]  /*9130*/  MOV R46, R156 ;  /* 0x0000009c002e7202 */ /* 0x000fce0000000f00 */
[----:B------:R-:W-:Y:S05]  /*9140*/  WARPSYNC.COLLECTIVE R155, `(.L_x_2714) ;  /* 0x000000009b087348 */ /* 0x000fea0003c00000 */
[----:B------:R0:W1:Y:S02]  /*9150*/  SHFL.IDX P2, R156, R154, R87, R86 ;  /* 0x000000579a9c7389 */ /* 0x0000640000040056 */
[----:B01----:R-:W-:Y:S05]  /*9160*/  ENDCOLLECTIVE ;  /* 0x000000000000791b */ /* 0x003fea0003800000 */
.L_x_2714:
[----:B------:R-:W-:Y:S01]  /*9170*/  MOV R47, R156 ;  /* 0x0000009c002f7202 */ /* 0x000fe20000000f00 */
[----:B------:R-:W-:Y:S06]  /*9180*/  BRA `(.L_x_2715) ;  /* 0xffffffb800047947 */ /* 0x000fec000383ffff */
.L_x_2650:
        /* <DEDUP_REMOVED lines=9> */
.L_x_2716:
[----:B------:R-:W-:Y:S02]  /*9220*/  ISETP.GT.U32.AND P6, PT, R157, 0xf, PT ;  /* 0x0000000f9d00780c */ /* 0x000fe40003fc4070 */
[----:B------:R-:W-:Y:S02]  /*9230*/  MOV R156, R163 ;  /* 0x000000a3009c7202 */ /* 0x000fe40000000f00 */
[----:B------:R-:W-:-:S09]  /*9240*/  MOV R153, R154 ;  /* 0x0000009a00997202 */ /* 0x000fd20000000f00 */
[----:B------:R-:W-:Y:S05]  /*9250*/  WARPSYNC.COLLECTIVE R155, `(.L_x_2717) ;  /* 0x000000009b087348 */ /* 0x000fea0003c00000 */
[----:B------:R0:W1:Y:S02]  /*9260*/  SHFL.DOWN P2, R154, R156, R86, R87 ;  /* 0x080000569c9a7389 */ /* 0x0000640000040057 */
[----:B01----:R-:W-:Y:S05]  /*9270*/  ENDCOLLECTIVE ;  /* 0x000000000000791b */ /* 0x003fea0003800000 */
.L_x_2717:
        /* <DEDUP_REMOVED lines=11> */
.L_x_2718:
[----:B------:R-:W-:Y:S02]  /*9330*/  MOV R156, R163 ;  /* 0x000000a3009c7202 */ /* 0x000fe40000000f00 */
[----:B------:R-:W-:-:S07]  /*9340*/  MOV R153, R154 ;  /* 0x0000009a00997202 */ /* 0x000fce0000000f00 */
[----:B------:R-:W-:Y:S05]  /*9350*/  WARPSYNC.COLLECTIVE R155, `(.L_x_2719) ;  /* 0x000000009b087348 */ /* 0x000fea0003c00000 */
[----:B------:R0:W1:Y:S02]  /*9360*/  SHFL.DOWN P2, R154, R156, R86, R87 ;  /* 0x080000569c9a7389 */ /* 0x0000640000040057 */
[----:B01----:R-:W-:Y:S05]  /*9370*/  ENDCOLLECTIVE ;  /* 0x000000000000791b */ /* 0x003fea0003800000 */
.L_x_2719:
        /* <DEDUP_REMOVED lines=10> */
.L_x_2720:
[----:B------:R-:W-:Y:S02]  /*9420*/  MOV R156, R163 ;  /* 0x000000a3009c7202 */ /* 0x000fe40000000f00 */
[----:B------:R-:W-:-:S07]  /*9430*/  MOV R153, R154 ;  /* 0x0000009a00997202 */ /* 0x000fce0000000f00 */
[----:B------:R-:W-:Y:S05]  /*9440*/  WARPSYNC.COLLECTIVE R155, `(.L_x_2721) ;  /* 0x000000009b087348 */ /* 0x000fea0003c00000 */
[----:B------:R0:W1:Y:S02]  /*9450*/  SHFL.DOWN P2, R154, R156, R86, R87 ;  /* 0x080000569c9a7389 */ /* 0x0000640000040057 */
[----:B01----:R-:W-:Y:S05]  /*9460*/  ENDCOLLECTIVE ;  /* 0x000000000000791b */ /* 0x003fea0003800000 */
.L_x_2721:
        /* <DEDUP_REMOVED lines=10> */
.L_x_2722:
[----:B------:R-:W-:Y:S02]  /*9510*/  MOV R156, R163 ;  /* 0x000000a3009c7202 */ /* 0x000fe40000000f00 */
[----:B------:R-:W-:-:S07]  /*9520*/  MOV R153, R154 ;  /* 0x0000009a00997202 */ /* 0x000fce0000000f00 */
[----:B------:R-:W-:Y:S05]  /*9530*/  WARPSYNC.COLLECTIVE R155, `(.L_x_2723) ;  /* 0x000000009b087348 */ /* 0x000fea0003c00000 */
[----:B------:R0:W1:Y:S02]  /*9540*/  SHFL.DOWN P2, R154, R156, R86, R87 ;  /* 0x080000569c9a7389 */ /* 0x0000640000040057 */
[----:B01----:R-:W-:Y:S05]  /*9550*/  ENDCOLLECTIVE ;  /* 0x000000000000791b */ /* 0x003fea0003800000 */
.L_x_2723:
        /* <DEDUP_REMOVED lines=10> */
.L_x_2724:
[----:B------:R-:W-:Y:S02]  /*9600*/  MOV R156, R163 ;  /* 0x000000a3009c7202 */ /* 0x000fe40000000f00 */
[----:B------:R-:W-:-:S07]  /*9610*/  MOV R153, R154 ;  /* 0x0000009a00997202 */ /* 0x000fce0000000f00 */
[----:B------:R-:W-:Y:S05]  /*9620*/  WARPSYNC.COLLECTIVE R155, `(.L_x_2725) ;  /* 0x000000009b087348 */ /* 0x000fea0003c00000 */
[----:B------:R0:W1:Y:S02]  /*9630*/  SHFL.DOWN P2, R154, R156, R86, R87 ;  /* 0x080000569c9a7389 */ /* 0x0000640000040057 */
[----:B01----:R-:W-:Y:S05]  /*9640*/  ENDCOLLECTIVE ;  /* 0x000000000000791b */ /* 0x003fea0003800000 */
.L_x_2725:
        /* <DEDUP_REMOVED lines=11> */
.L_x_2726:
[----:B------:R-:W-:Y:S02]  /*9700*/  MOV R154, R163 ;  /* 0x000000a3009a7202 */ /* 0x000fe40000000f00 */
[----:B------:R-:W-:-:S07]  /*9710*/  MOV R157, R156 ;  /* 0x0000009c009d7202 */ /* 0x000fce0000000f00 */
[----:B------:R-:W-:Y:S05]  /*9720*/  WARPSYNC.COLLECTIVE R155, `(.L_x_2727) ;  /* 0x000000009b087348 */ /* 0x000fea0003c00000 */
[----:B------:R0:W1:Y:S02]  /*9730*/  SHFL.IDX P2, R156, R154, R87, R86 ;  /* 0x000000579a9c7389 */ /* 0x0000640000040056 */
[----:B01----:R-:W-:Y:S05]  /*9740*/  ENDCOLLECTIVE ;  /* 0x000000000000791b */ /* 0x003fea0003800000 */
.L_x_2727:
        /* <DEDUP_REMOVED lines=9> */
.L_x_2728:
[----:B------:R-:W-:Y:S02]  /*97e0*/  MOV R156, R163 ;  /* 0x000000a3009c7202 */ /* 0x000fe40000000f00 */
[----:B------:R-:W-:-:S07]  /*97f0*/  MOV R162, R154 ;  /* 0x0000009a00a27202 */ /* 0x000fce0000000f00 */
[----:B------:R-:W-:Y:S05]  /*9800*/  WARPSYNC.COLLECTIVE R155, `(.L_x_2729) ;  /* 0x000000009b087348 */ /* 0x000fea0003c00000 */
[----:B------:R0:W1:Y:S02]  /*9810*/  SHFL.DOWN P2, R154, R156, R86, R87 ;  /* 0x080000569c9a7389 */ /* 0x0000640000040057 */
[----:B01----:R-:W-:Y:S05]  /*9820*/  ENDCOLLECTIVE ;  /* 0x000000000000791b */ /* 0x003fea0003800000 */
.L_x_2729:
[----:B------:R-:W-:Y:S01]  /*9830*/  HFMA2 R87, -RZ, RZ, 0, 0 ;  /* 0x00000000ff577431 */ /* 0x000fe200000001ff */
[----:B------:R-:W-:Y:S02]  /*9840*/  MOV R86, 0x1f ;  /* 0x0000001f00567802 */ /* 0x000fe40000000f00 */
[----:B------:R-:W-:Y:S02]  /*9850*/  MOV R163, R154 ;  /* 0x0000009a00a37202 */ /* 0x000fe40000000f00 */
[----:B------:R-:W-:-:S07]  /*9860*/  MOV R154, R46 ;  /* 0x0000002e009a7202 */ /* 0x000fce0000000f00 */
[----:B------:R-:W-:Y:S05]  /*9870*/  WARPSYNC.COLLECTIVE R155, `(.L_x_2730) ;  /* 0x000000009b087348 */ /* 0x000fea0003c00000 */
[----:B------:R0:W1:Y:S02]  /*9880*/  SHFL.IDX P2, R156, R154, R87, R86 ;  /* 0x000000579a9c7389 */ /* 0x0000640000040056 */
[----:B01----:R-:W-:Y:S05]  /*9890*/  ENDCOLLECTIVE ;  /* 0x000000000000791b */ /* 0x003fea0003800000 */
.L_x_2730:
[----:B------:R-:W-:Y:S02]  /*98a0*/  MOV R154, R47 ;  /* 0x0000002f009a7202 */ /* 0x000fe40000000f00 */
[----:B------:R-:W-:-:S07]  /*98b0*/  MOV R46, R156 ;  /* 0x0000009c002e7202 */ /* 0x000fce0000000f00 */
[----:B------:R-:W-:Y:S05]  /*98c0*/  WARPSYNC.COLLECTIVE R155, `(.L_x_2731) ;  /* 0x000000009b087348 */ /* 0x000fea0003c00000 */
[----:B------:R0:W1:Y:S02]  /*98d0*/  SHFL.IDX P2, R156, R154, R87, R86 ;  /* 0x000000579a9c7389 */ /* 0x0000640000040056 */
[----:B01----:R-:W-:Y:S05]  /*98e0*/  ENDCOLLECTIVE ;  /* 0x000000000000791b */ /* 0x003fea0003800000 */
.L_x_2731:
[----:B------:R-:W-:Y:S02]  /*98f0*/  MOV R47, R156 ;  /* 0x0000009c002f7202 */ /* 0x000fe40000000f00 */
[----:B------:R-:W-:Y:S01]  /*9900*/  ISETP.NE.AND P2, PT, R67, 0x1f, PT ;  /* 0x0000001f4300780c */ /* 0x000fe20003f45270 */
[----:B------:R-:W-:-:S12]  /*9910*/  BRA `(.L_x_2732) ;  /* 0xffffffb800407947 */ /* 0x000fd8000383ffff */
.L_x_2733:
        /* <DEDUP_REMOVED lines=14> */
.L_x_10434:


//--------------------- .text._Z25selective_scan_bwd_kernelI32Selective_Scan_bwd_kernel_traitsILi128ELi16ELb1ELb1ELb0ELb1ELb1EN3c108BFloat16EfEEv12SSMParamsBwd --------------------------
	.section	.text._Z25selective_scan_bwd_kernelI32Selective_Scan_bwd_kernel_traitsILi128ELi16ELb1ELb1ELb0ELb1ELb1EN3c108BFloat16EfEEv12SSMParamsBwd,"ax",@progbits
	.align	128
        .global         _Z25selective_scan_bwd_kernelI32Selective_Scan_bwd_kernel_traitsILi128ELi16ELb1ELb1ELb0ELb1ELb1EN3c108BFloat16EfEEv12SSMParamsBwd
        .type           _Z25selective_scan_bwd_kernelI32Selective_Scan_bwd_kernel_traitsILi128ELi16ELb1ELb1ELb0ELb1ELb1EN3c108BFloat16EfEEv12SSMParamsBwd,@function
        .size           _Z25selective_scan_bwd_kernelI32Selective_Scan_bwd_kernel_traitsILi128ELi16ELb1ELb1ELb0ELb1ELb1EN3c108BFloat16EfEEv12SSMParamsBwd,(.L_x_10435 - _Z25selective_scan_bwd_kernelI32Selective_Scan_bwd_kernel_traitsILi128ELi16ELb1ELb1ELb0ELb1ELb1EN3c108BFloat16EfEEv12SSMParamsBwd)
        .other          _Z25selective_scan_bwd_kernelI32Selective_Scan_bwd_kernel_traitsILi128ELi16ELb1ELb1ELb0ELb1ELb1EN3c108BFloat16EfEEv12SSMParamsBwd,@"STO_CUDA_ENTRY STV_DEFAULT"
_Z25selective_scan_bwd_kernelI32Selective_Scan_bwd_kernel_traitsILi128ELi16ELb1ELb1ELb0ELb1ELb1EN3c108BFloat16EfEEv12SSMParamsBwd:
.text._Z25selective_scan_bwd_kernelI32Selective_Scan_bwd_kernel_traitsILi128ELi16ELb1ELb1ELb0ELb1ELb1EN3c108BFloat16EfEEv12SSMParamsBwd:
        /* <DEDUP_REMOVED lines=73> */
[----:B--2---:R-:W-:Y:S02]  /*0490*/  UIMAD.WIDE.U32 UR14, UR10, UR30, UR4 ;  /* 0x0000001e0a0e72a5 */ /* 0x004fe4000f8e0004 */
        /* <DEDUP_REMOVED lines=64> */
.L_x_2814:
[----:B------:R-:W-:Y:S01]  /*08a0*/  BAR.SYNC.DEFER_BLOCKING 0x0 ;  /* 0x0000000000007b1d */ /* 0x000fe20000010000 */
[----:B------:R-:W-:Y:S02]  /*08b0*/  MOV R4, UR15 ;  /* 0x0000000f00047c02 */ /* 0x000fe40008000f00 */
[----:B------:R-:W-:-:S03]  /*08c0*/  MOV R5, UR16 ;  /* 0x0000001000057c02 */ /* 0x000fc60008000f00 */
[----:B------:R-:W0:Y:S01]  /*08d0*/  S2R R6, SR_LANEID ;  /* 0x0000000000067919 */ /* 0x000e220000000000 */
[----:B------:R-:W-:-:S04]  /*08e0*/  IMAD.WIDE.U32 R4, R2, 0x10, R4 ;  /* 0x0000001002047825 */ /* 0x000fc800078e0004 */
[----:B------:R-:W-:Y:S01]  /*08f0*/  HFMA2 R21, -RZ, RZ, 0, 9.5367431640625e-07 ;  /* 0x00000010ff157431 */ /* 0x000fe200000001ff */
[----:B------:R-:W-:Y:S01]  /*0900*/  MOV R12, UR17 ;  /* 0x00000011000c7c02 */ /* 0x000fe20008000f00 */
[----:B------:R-:W1:Y:S01]  /*0910*/  LDC.64 R22, c[0x0][0x410] ;  /* 0x00010400ff167b82 */ /* 0x000e620000000a00 */
[----:B------:R-:W2:Y:S04]  /*0920*/  LDG.E.128 R16, desc[UR28][R4.64] ;  /* 0x0000001c04107981 */ /* 0x000ea8000c1e1d00 */
[----:B------:R-:W3:Y:S01]  /*0930*/  LDG.E.128 R24, desc[UR28][R4.64+0x200] ;  /* 0x0002001c04187981 */ /* 0x000ee2000c1e1d00 */
[----:B------:R-:W-:Y:S01]  /*0940*/  IMAD.WIDE.U32 R20, R2, R21, UR12 ;  /* 0x0000000c02147e25 */ /* 0x000fe2000f8e0015 */
[----:B0-----:R-:W-:-:S04]  /*0950*/  IADD3 R3, PT, PT, R3, R6, RZ ;  /* 0x0000000603037210 */ /* 0x001fc80007ffe0ff */
[----:B------:R-:W-:-:S04]  /*0960*/  LEA R66, R3, R68, 0x4 ;  /* 0x0000004403427211 */ /* 0x000fc800078e20ff */
        /* <DEDUP_REMOVED lines=8> */
[----:B------:R3:W4:Y:S01]  /*09f0*/  LDG.E.128 R32, desc[UR28][R20.64+0x200] ;  /* 0x0002001c14207981 */ /* 0x000722000c1e1d00 */
[----:B------:R-:W-:-:S03]  /*0a00*/  MOV R13, UR20 ;  /* 0x00000014000d7c02 */ /* 0x000fc60008000f00 */
[----:B------:R-:W-:Y:S01]  /*0a10*/  IMAD.WIDE.U32 R2, R2, 0x10, R12 ;  /* 0x0000001002027825 */ /* 0x000fe200078e000c */
[----:B---3--:R-:W3:Y:S01]  /*0a20*/  LDC.64 R20, c[0x0][0x418] ;  /* 0x00010600ff147b82 */ /* 0x008ee20000000a00 */
[----:B--2---:R-:W-:Y:S04]  /*0a30*/  STS.128 [R66], R28 ;  /* 0x0000001c42007388 */ /* 0x004fe80000000c00 */
[----:B----4-:R-:W-:Y:S01]  /*0a40*/  STS.128 [R66+0x200], R32 ;  /* 0x0002002042007388 */ /* 0x010fe20000000c00 */
[----:B------:R-:W-:-:S03]  /*0a50*/  NOP ;  /* 0x0000000000007918 */ /* 0x000fc60000000000 */
[----:B------:R-:W2:Y:S04]  /*0a60*/  LDS.128 R16, [R65] ;  /* 0x0000000041107984 */ /* 0x000ea80000000c00 */
[----:B------:R-:W4:Y:S01]  /*0a70*/  LDS.128 R12, [R65+0x10] ;  /* 0x00001000410c7984 */ /* 0x000f220000000c00 */
[----:B------:R-:W-:Y:S06]  /*0a80*/  BAR.SYNC.DEFER_BLOCKING 0x0 ;  /* 0x0000000000007b1d */ /* 0x000fec0000010000 */
[----:B0-----:R-:W5:Y:S04]  /*0a90*/  LDG.E.128 R24, desc[UR28][R2.64] ;  /* 0x0000001c02187981 */ /* 0x001f68000c1e1d00 */
[----:B------:R-:W3:Y:S01]  /*0aa0*/  LDG.E.128 R36, desc[UR28][R2.64+0x200] ;  /* 0x0002001c02247981 */ /* 0x000ee2000c1e1d00 */
        /* <DEDUP_REMOVED lines=11> */
[----:B----4-:R-:W-:Y:S01]  /*0b60*/  SHF.L.U32 R60, R12, 0x10, RZ ;  /* 0x000000100c3c7819 */ /* 0x010fe200000006ff */
        /* <DEDUP_REMOVED lines=12> */
[----:B-----5:R2:W-:Y:S04]  /*0c30*/  STS.128 [R66], R24 ;  /* 0x0000001842007388 */ /* 0x0205e80000000c00 */
[----:B---3--:R2:W-:Y:S01]  /*0c40*/  STS.128 [R66+0x200], R36 ;  /* 0x0002002442007388 */ /* 0x0085e20000000c00 */
[----:B------:R-:W-:Y:S01]  /*0c50*/  NOP ;  /* 0x0000000000007918 */ /* 0x000fe20000000000 */
[----:B01----:R-:W-:Y:S06]  /*0c60*/  @P1 BRA `(.L_x_2736) ;  /* 0x0000000000781947 */ /* 0x003fec0003800000 */
[----:B------:R-:W-:Y:S01]  /*0c70*/  FMUL.FTZ R64, R64, 1.4426950216293334961 ;  /* 0x3fb8aa3b40407820 */ /* 0x000fe20000410000 */
[----:B--2---:R-:W-:Y:S02]  /*0c80*/  MOV R25, 0x3e800000 ;  /* 0x3e80000000197802 */ /* 0x004fe40000000f00 */
        /* <DEDUP_REMOVED lines=28> */
.L_x_2736:
[----:B------:R-:W-:Y:S05]  /*0e50*/  BSYNC.RECONVERGENT B0 ;  /* 0x0000000000007941 */ /* 0x000fea0003800200 */
.L_x_2735:
[----:B------:R-:W-:Y:S01]  /*0e60*/  SHF.L.U32 R17, R17, 0x10, RZ ;  /* 0x0000001011117819 */ /* 0x000fe200000006ff */
[----:B------:R-:W-:Y:S01]  /*0e70*/  BSSY.RECONVERGENT B0, `(.L_x_2737) ;  /* 0x0000022000007945 */ /* 0x000fe20003800200 */
[----:B------:R-:W-:-:S03]  /*0e80*/  FSETP.GTU.FTZ.AND P1, PT, R58, 20, PT ;  /* 0x41a000003a00780b */ /* 0x000fc60003f3c000 */
[----:B------:R-:W-:Y:S01]  /*0e90*/  FADD.FTZ R57, R17, UR7 ;  /* 0x0000000711397e21 */ /* 0x000fe20008010000 */
[----:B------:R-:W-:Y:S09]  /*0ea0*/  @P5 BRA `(.L_x_2738) ;  /* 0x0000000000785947 */ /* 0x000ff20003800000 */
[----:B------:R-:W-:Y:S01]  /*0eb0*/  FMUL.FTZ R59, R59, 1.4426950216293334961 ;  /* 0x3fb8aa3b3b3b7820 */ /* 0x000fe20000410000 */
[----:B--2---:R-:W-:Y:S01]  /*0ec0*/  MOV R25, 0x3e800000 ;  /* 0x3e80000000197802 */ /* 0x004fe20000000f00 */
        /* <DEDUP_REMOVED lines=28> */
.L_x_2738:
[----:B------:R-:W-:Y:S05]  /*1090*/  BSYNC.RECONVERGENT B0 ;  /* 0x0000000000007941 */ /* 0x000fea0003800200 */
.L_x_2737:
[----:B------:R-:W-:Y:S01]  /*10a0*/  SHF.L.U32 R56, R14, 0x10, RZ ;  /* 0x000000100e387819 */ /* 0x000fe200000006ff */
[----:B------:R-:W-:Y:S01]  /*10b0*/  BSSY.RECONVERGENT B0, `(.L_x_2739) ;  /* 0x0000023000007945 */ /* 0x000fe20003800200 */
[----:B------:R-:W-:Y:S02]  /*10c0*/  FSETP.GTU.FTZ.AND P5, PT, R57, 20, PT ;  /* 0x41a000003900780b */ /* 0x000fe40003fbc000 */
[----:B------:R-:W-:Y:S01]  /*10d0*/  PRMT R18, R18, 0x7632, R18 ;  /* 0x0000763212127816 */ /* 0x000fe20000000012 */
[----:B------:R-:W-:Y:S01]  /*10e0*/  FADD.FTZ R56, R56, UR7 ;  /* 0x0000000738387e21 */ /* 0x000fe20008010000 */
[----:B------:R-:W-:Y:S09]  /*10f0*/  @P0 BRA `(.L_x_2740) ;  /* 0x0000000000780947 */ /* 0x000ff20003800000 */
[----:B------:R-:W-:Y:S01]  /*1100*/  FMUL.FTZ R63, R63, 1.4426950216293334961 ;  /* 0x3fb8aa3b3f3f7820 */ /* 0x000fe20000410000 */
[----:B--2---:R-:W-:Y:S01]  /*1110*/  HFMA2 R25, -RZ, RZ, 1.625, 0 ;  /* 0x3e800000ff197431 */ /* 0x004fe200000001ff */
        /* <DEDUP_REMOVED lines=28> */
.L_x_2740:
[----:B------:R-:W-:Y:S05]  /*12e0*/  BSYNC.RECONVERGENT B0 ;  /* 0x0000000000007941 */ /* 0x000fea0003800200 */
.L_x_2739:
[----:B------:R-:W-:Y:S01]  /*12f0*/  SHF.L.U32 R18, R18, 0x10, RZ ;  /* 0x0000001012127819 */ /* 0x000fe200000006ff */
[----:B------:R-:W-:Y:S01]  /*1300*/  BSSY.RECONVERGENT B0, `(.L_x_2741) ;  /* 0x0000022000007945 */ /* 0x000fe20003800200 */
[----:B------:R-:W-:-:S03]  /*1310*/  FSETP.GTU.FTZ.AND P0, PT, R56, 20, PT ;  /* 0x41a000003800780b */ /* 0x000fc60003f1c000 */
        /* <DEDUP_REMOVED lines=32> */
.L_x_2742:
[----:B------:R-:W-:Y:S05]  /*1520*/  BSYNC.RECONVERGENT B0 ;  /* 0x0000000000007941 */ /* 0x000fea0003800200 */
.L_x_2741:
        /* <DEDUP_REMOVED lines=36> */
.L_x_2744:
[----:B------:R-:W-:Y:S05]  /*1770*/  BSYNC.RECONVERGENT B0 ;  /* 0x0000000000007941 */ /* 0x000fea0003800200 */
.L_x_2743:
        /* <DEDUP_REMOVED lines=36> */
.L_x_2746:
[----:B------:R-:W-:Y:S05]  /*19c0*/  BSYNC.RECONVERGENT B0 ;  /* 0x0000000000007941 */ /* 0x000fea0003800200 */
.L_x_2745:
        /* <DEDUP_REMOVED lines=36> */
.L_x_2748:
[----:B------:R-:W-:Y:S05]  /*1c10*/  BSYNC.RECONVERGENT B0 ;  /* 0x0000000000007941 */ /* 0x000fea0003800200 */
.L_x_2747:
        /* <DEDUP_REMOVED lines=36> */
.L_x_2750:
[----:B------:R-:W-:Y:S05]  /*1e60*/  BSYNC.RECONVERGENT B0 ;  /* 0x0000000000007941 */ /* 0x000fea0003800200 */
.L_x_2749:
        /* <DEDUP_REMOVED lines=36> */
.L_x_2752:
[----:B------:R-:W-:Y:S05]  /*20b0*/  BSYNC.RECONVERGENT B0 ;  /* 0x0000000000007941 */ /* 0x000fea0003800200 */
.L_x_2751:
        /* <DEDUP_REMOVED lines=35> */
.L_x_2754:
[----:B------:R-:W-:Y:S05]  /*22f0*/  BSYNC.RECONVERGENT B0 ;  /* 0x0000000000007941 */ /* 0x000fea0003800200 */
.L_x_2753:
        /* <DEDUP_REMOVED lines=33> */
.L_x_2756:
[----:B------:R-:W-:Y:S05]  /*2510*/  BSYNC.RECONVERGENT B0 ;  /* 0x0000000000007941 */ /* 0x000fea0003800200 */
.L_x_2755:
        /* <DEDUP_REMOVED lines=32> */
.L_x_2758:
[----:B------:R-:W-:Y:S05]  /*2720*/  BSYNC.RECONVERGENT B0 ;  /* 0x0000000000007941 */ /* 0x000fea0003800200 */
.L_x_2757:
        /* <DEDUP_REMOVED lines=32> */
.L_x_2760:
[----:B------:R-:W-:Y:S05]  /*2930*/  BSYNC.RECONVERGENT B0 ;  /* 0x0000000000007941 */ /* 0x000fea0003800200 */
.L_x_2759:
        /* <DEDUP_REMOVED lines=32> */
.L_x_2762:
[----:B------:R-:W-:Y:S05]  /*2b40*/  BSYNC.RECONVERGENT B0 ;  /* 0x0000000000007941 */ /* 0x000fea0003800200 */
.L_x_2761:
        /* <DEDUP_REMOVED lines=32> */
.L_x_2764:
[----:B------:R-:W-:Y:S05]  /*2d50*/  BSYNC.RECONVERGENT B0 ;  /* 0x0000000000007941 */ /* 0x000fea0003800200 */
.L_x_2763:
        /* <DEDUP_REMOVED lines=32> */
.L_x_2766:
[----:B------:R-:W-:Y:S05]  /*2f60*/  BSYNC.RECONVERGENT B0 ;  /* 0x0000000000007941 */ /* 0x000fea0003800200 */
.L_x_2765:
        /* <DEDUP_REMOVED lines=10> */
[----:B--2---:R-:W2:Y:S01]  /*3010*/  LDC.64 R26, c[0x0][0x428] ;  /* 0x00010a00ff1a7b82 */ /* 0x004ea20000000a00 */
        /* <DEDUP_REMOVED lines=9> */
[----:B------:R-:W5:Y:S01]  /*30b0*/  LDS.128 R12, [R65+0x10] ;  /* 0x00001000410c7984 */ /* 0x000f620000000c00 */
[----:B------:R-:W-:Y:S02]  /*30c0*/  IMAD.WIDE.U32 R20, R134, 0x10, R20 ;  /* 0x0000001086147825 */ /* 0x000fe400078e0014 */
[----:B------:R-:W-:Y:S01]  /*30d0*/  BAR.SYNC.DEFER_BLOCKING 0x0 ;  /* 0x0000000000007b1d */ /* 0x000fe20000010000 */
[----:B----4-:R-:W-:-:S05]  /*30e0*/  SHF.L.U32 R93, R16, 0x10, RZ ;  /* 0x00000010105d7819 */ /* 0x010fca00000006ff */
[----:B------:R-:W-:Y:S04]  /*30f0*/  STL [R1+0x44], R134 ;  /* 0x0000448601007387 */ /* 0x000fe80000100800 */
[----:B------:R-:W4:Y:S04]  /*3100*/  LDG.E.128 R36, desc[UR28][R20.64] ;  /* 0x0000001c14247981 */ /* 0x000f28000c1e1d00 */
[----:B------:R-:W5:Y:S01]  /*3110*/  LDG.E.128 R44, desc[UR28][R20.64+0x200] ;  /* 0x0002001c142c7981 */ /* 0x000f62000c1e1d00 */
[----:B-1----:R-:W-:Y:S02]  /*3120*/  IMAD R25, R23, UR21, RZ ;  /* 0x0000001517197c24 */ /* 0x002fe4000f8e02ff */
[----:B------:R-:W-:-:S05]  /*3130*/  IMAD.WIDE.U32 R22, R22, UR21, R2 ;  /* 0x0000001516167c25 */ /* 0x000fca000f8e0002 */
[----:B------:R-:W-:-:S03]  /*3140*/  IADD3 R23, PT, PT, R23, R25, RZ ;  /* 0x0000001917177210 */ /* 0x000fc60007ffe0ff */
[----:B--2---:R-:W-:-:S04]  /*3150*/  IMAD.WIDE.U32 R22, R26, UR10, R22 ;  /* 0x0000000a1a167c25 */ /* 0x004fc8000f8e0016 */
[----:B------:R-:W-:Y:S01]  /*3160*/  IMAD R0, R27, UR10, R23 ;  /* 0x0000000a1b007c24 */ /* 0x000fe2000f8e0217 */
[----:B0-----:R-:W-:-:S04]  /*3170*/  LEA R42, P0, R22, R42, 0x1 ;  /* 0x0000002a162a7211 */ /* 0x001fc800078008ff */
[----:B------:R-:W-:-:S03]  /*3180*/  LEA.HI.X R43, R22, R43, R0, 0x1, P0 ;  /* 0x0000002b162b7211 */ /* 0x000fc600000f0c00 */
[----:B------:R-:W-:Y:S01]  /*3190*/  IMAD.WIDE.U32 R42, R134, 0x10, R42 ;  /* 0x00000010862a7825 */ /* 0x000fe200078e002a */
[----:B----4-:R-:W-:Y:S04]  /*31a0*/  STS.128 [R66], R36 ;  /* 0x0000002442007388 */ /* 0x010fe80000000c00 */
[----:B-----5:R-:W-:Y:S01]  /*31b0*/  STS.128 [R66+0x200], R44 ;  /* 0x0002002c42007388 */ /* 0x020fe20000000c00 */
[----:B------:R-:W-:-:S03]  /*31c0*/  NOP ;  /* 0x0000000000007918 */ /* 0x000fc60000000000 */
[----:B------:R-:W0:Y:S04]  /*31d0*/  LDS.128 R24, [R65] ;  /* 0x0000000041187984 */ /* 0x000e280000000c00 */
[----:B------:R-:W1:Y:S01]  /*31e0*/  LDS.128 R28, [R65+0x10] ;  /* 0x00001000411c7984 */ /* 0x000e620000000c00 */
[----:B------:R-:W-:Y:S06]  /*31f0*/  BAR.SYNC.DEFER_BLOCKING 0x0 ;  /* 0x0000000000007b1d */ /* 0x000fec0000010000 */
[----:B------:R-:W2:Y:S04]  /*3200*/  LDG.E.128 R32, desc[UR28][R42.64] ;  /* 0x0000001c2a207981 */ /* 0x000ea8000c1e1d00 */
[----:B------:R4:W5:Y:S01]  /*3210*/  LDG.E.128 R20, desc[UR28][R42.64+0x200] ;  /* 0x0002001c2a147981 */ /* 0x000962000c1e1d00 */
[----:B------:R-:W-:Y:S01]  /*3220*/  SHF.L.U32 R92, R17, 0x10, RZ ;  /* 0x00000010115c7819 */ /* 0x000fe200000006ff */
[----:B------:R-:W-:Y:S01]  /*3230*/  UISETP.NE.U32.AND UP0, UPT, UR8, URZ, UPT ;  /* 0x000000ff0800728c */ /* 0x000fe2000bf05070 */
[----:B------:R-:W-:-:S02]  /*3240*/  SHF.L.U32 R94, R12, 0x10, RZ ;  /* 0x000000100c5e7819 */ /* 0x000fc400000006ff */
[----:B0-----:R-:W-:Y:S01]  /*3250*/  SHF.L.U32 R47, R27, 0x10, RZ ;  /* 0x000000101b2f7819 */ /* 0x001fe200000006ff */
[----:B------:R-:W-:Y:S01]  /*3260*/  UISETP.NE.AND.EX UP0, UPT, UR9, URZ, UPT, UP0 ;  /* 0x000000ff0900728c */ /* 0x000fe2000bf05300 */
[----:B------:R-:W-:Y:S02]  /*3270*/  PRMT R75, R25, 0x7632, R75 ;  /* 0x00007632194b7816 */ /* 0x000fe4000000004b */
[----:B------:R-:W-:Y:S01]  /*3280*/  PRMT R76, R26, 0x7632, R76 ;  /* 0x000076321a4c7816 */ /* 0x000fe2000000004c */
[----:B----4-:R-:W-:Y:S01]  /*3290*/  FMUL.FTZ R42, R47, -1.4426950216293334961 ;  /* 0xbfb8aa3b2f2a7820 */ /* 0x010fe20000410000 */
[----:B------:R-:W-:Y:S02]  /*32a0*/  PRMT R78, R27, 0x7632, R78 ;  /* 0x000076321b4e7816 */ /* 0x000fe4000000004e */
[----:B-1----:R-:W-:Y:S01]  /*32b0*/  PRMT R79, R28, 0x7632, R79 ;  /* 0x000076321c4f7816 */ /* 0x002fe2000000004f */
[----:B------:R0:W1:Y:S01]  /*32c0*/  MUFU.EX2 R43, R42 ;  /* 0x0000002a002b7308 */ /* 0x0000620000000800 */
[----:B------:R-:W-:-:S02]  /*32d0*/  SHF.L.U32 R67, R26, 0x10, RZ ;  /* 0x000000101a437819 */ /* 0x000fc400000006ff */
[----:B------:R-:W-:Y:S02]  /*32e0*/  SHF.L.U32 R45, R28, 0x10, RZ ;  /* 0x000000101c2d7819 */ /* 0x000fe400000006ff */
[----:B------:R-:W-:Y:S01]  /*32f0*/  SHF.L.U32 R70, R30, 0x10, RZ ;  /* 0x000000101e467819 */ /* 0x000fe200000006ff */
[----:B------:R-:W-:Y:S01]  /*3300*/  FMUL.FTZ R39, R67, -1.4426950216293334961 ;  /* 0xbfb8aa3b43277820 */ /* 0x000fe20000410000 */
[----:B------:R-:W-:Y:S01]  /*3310*/  SHF.L.U32 R46, R31, 0x10, RZ ;  /* 0x000000101f2e7819 */ /* 0x000fe200000006ff */
[----:B------:R-:W-:Y:S01]  /*3320*/  FMUL.FTZ R44, R45, -1.4426950216293334961 ;  /* 0xbfb8aa3b2d2c7820 */ /* 0x000fe20000410000 */
[----:B------:R-:W-:Y:S01]  /*3330*/  SHF.L.U32 R75, R75, 0x10, RZ ;  /* 0x000000104b4b7819 */ /* 0x000fe200000006ff */
[----:B------:R-:W-:Y:S01]  /*3340*/  FMUL.FTZ R74, R70, -1.4426950216293334961 ;  /* 0xbfb8aa3b464a7820 */ /* 0x000fe20000410000 */
[----:B------:R-:W-:Y:S01]  /*3350*/  SHF.L.U32 R76, R76, 0x10, RZ ;  /* 0x000000104c4c7819 */ /* 0x000fe200000006ff */
[----:B0-----:R-:W-:Y:S01]  /*3360*/  FMUL.FTZ R42, R46, -1.4426950216293334961 ;  /* 0xbfb8aa3b2e2a7820 */ /* 0x001fe20000410000 */
[----:B------:R-:W-:Y:S01]  /*3370*/  SHF.L.U32 R78, R78, 0x10, RZ ;  /* 0x000000104e4e7819 */ /* 0x000fe200000006ff */
[----:B------:R-:W0:Y:S01]  /*3380*/  MUFU.EX2 R41, R39 ;  /* 0x0000002700297308 */ /* 0x000e220000000800 */
[----:B------:R-:W-:-:S02]  /*3390*/  SHF.L.U32 R79, R79, 0x10, RZ ;  /* 0x000000104f4f7819 */ /* 0x000fc400000006ff */
[----:B------:R-:W-:Y:S01]  /*33a0*/  SHF.L.U32 R72, R24, 0x10, RZ ;  /* 0x0000001018487819 */ /* 0x000fe200000006ff */
[----:B------:R-:W-:Y:S01]  /*33b0*/  FMUL.FTZ R26, R78, -1.4426950216293334961 ;  /* 0xbfb8aa3b4e1a7820 */ /* 0x000fe20000410000 */
[----:B------:R-:W-:Y:S01]  /*33c0*/  SHF.L.U32 R71, R25, 0x10, RZ ;  /* 0x0000001019477819 */ /* 0x000fe200000006ff */
[----:B------:R-:W-:Y:S01]  /*33d0*/  FMUL.FTZ R25, R76, -1.4426950216293334961 ;  /* 0xbfb8aa3b4c197820 */ /* 0x000fe20000410000 */
[----:B------:R-:W-:Y:S01]  /*33e0*/  PRMT R73, R24, 0x7632, R73 ;  /* 0x0000763218497816 */ /* 0x000fe20000000049 */
[----:B------:R-:W-:Y:S01]  /*33f0*/  FMUL.FTZ R24, R75, -1.4426950216293334961 ;  /* 0xbfb8aa3b4b187820 */ /* 0x000fe20000410000 */
[----:B------:R-:W-:Y:S01]  /*3400*/  FMUL.FTZ R27, R79, -1.4426950216293334961 ;  /* 0xbfb8aa3b4f1b7820 */ /* 0x000fe20000410000 */
[----:B------:R-:W4:Y:S01]  /*3410*/  MUFU.EX2 R48, R44 ;  /* 0x0000002c00307308 */ /* 0x000f220000000800 */
[----:B------:R-:W-:Y:S01]  /*3420*/  FMUL.FTZ R0, R72, -1.4426950216293334961 ;  /* 0xbfb8aa3b48007820 */ /* 0x000fe20000410000 */
[----:B------:R-:W-:Y:S01]  /*3430*/  FMUL.FTZ R37, R71, -1.4426950216293334961 ;  /* 0xbfb8aa3b47257820 */ /* 0x000fe20000410000 */
[----:B------:R-:W-:Y:S01]  /*3440*/  SHF.L.U32 R69, R29, 0x10, RZ ;  /* 0x000000101d457819 */ /* 0x000fe200000006ff */
[----:B-1----:R-:W-:Y:S01]  /*3450*/  FADD.FTZ R43, R43, 1 ;  /* 0x3f8000002b2b7421 */ /* 0x002fe20000010000 */
[----:B------:R-:W-:-:S02]  /*3460*/  PRMT R82, R30, 0x7632, R82 ;  /* 0x000076321e527816 */ /* 0x000fc40000000052 */
[----:B------:R-:W-:Y:S01]  /*3470*/  PRMT R81, R31, 0x7632, R81 ;  /* 0x000076321f517816 */ /* 0x000fe20000000051 */
[----:B------:R-:W1:Y:S01]  /*3480*/  MUFU.EX2 R83, R74 ;  /* 0x0000004a00537308 */ /* 0x000e620000000800 */
[----:B------:R-:W3:Y:S01]  /*3490*/  LDC.64 R30, c[0x0][0x508] ;  /* 0x00014200ff1e7b82 */ /* 0x000ee20000000a00 */
[----:B------:R-:W-:Y:S01]  /*34a0*/  SHF.L.U32 R73, R73, 0x10, RZ ;  /* 0x0000001049497819 */ /* 0x000fe200000006ff */
[----:B0-----:R-:W-:Y:S01]  /*34b0*/  FADD.FTZ R41, R41, 1 ;  /* 0x3f80000029297421 */ /* 0x001fe20000010000 */
[----:B------:R-:W-:Y:S02]  /*34c0*/  PRMT R118, R12, 0x7632, R118 ;  /* 0x000076320c767816 */ /* 0x000fe40000000076 */
[C---:B------:R-:W-:Y:S02]  /*34d0*/  SHF.L.U32 R96, R13.reuse, 0x10, RZ ;  /* 0x000000100d607819 */ /* 0x040fe400000006ff */
[----:B------:R-:W0:Y:S01]  /*34e0*/  MUFU.EX2 R84, R42 ;  /* 0x0000002a00547308 */ /* 0x000e220000000800 */
[----:B------:R-:W-:Y:S01]  /*34f0*/  PRMT R117, R13, 0x7632, R117 ;  /* 0x000076320d757816 */ /* 0x000fe20000000075 */
[----:B----4-:R-:W-:Y:S01]  /*3500*/  FADD.FTZ R48, R48, 1 ;  /* 0x3f80000030307421 */ /* 0x010fe20000010000 */
[----:B------:R-:W-:-:S02]  /*3510*/  SHF.L.U32 R97, R14, 0x10, RZ ;  /* 0x000000100e617819 */ /* 0x000fc400000006ff */
[----:B------:R-:W-:Y:S02]  /*3520*/  PRMT R120, R14, 0x7632, R120 ;  /* 0x000076320e787816 */ /* 0x000fe40000000078 */
[----:B------:R-:W-:Y:S01]  /*3530*/  SHF.L.U32 R98, R15, 0x10, RZ ;  /* 0x000000100f627819 */ /* 0x000fe200000006ff */
[----:B------:R-:W4:Y:S01]  /*3540*/  MUFU.EX2 R39, R24 ;  /* 0x0000001800277308 */ /* 0x000f220000000800 */
[----:B-1----:R-:W-:Y:S01]  /*3550*/  FADD.FTZ R83, R83, 1 ;  /* 0x3f80000053537421 */ /* 0x002fe20000010000 */
[----:B------:R-:W-:Y:S02]  /*3560*/  PRMT R119, R15, 0x7632, R119 ;  /* 0x000076320f777816 */ /* 0x000fe40000000077 */
[----:B------:R-:W-:Y:S02]  /*3570*/  PRMT R108, R17, 0x7632, R108 ;  /* 0x00007632116c7816 */ /* 0x000fe4000000006c */
[----:B------:R-:W-:Y:S02]  /*3580*/  PRMT R109, R16, 0x7632, R109 ;  /* 0x00007632106d7816 */ /* 0x000fe4000000006d */
[----:B------:R-:W1:Y:S01]  /*3590*/  MUFU.EX2 R42, R25 ;  /* 0x00000019002a7308 */ /* 0x000e620000000800 */
[----:B---3--:R-:W-:Y:S01]  /*35a0*/  IMAD R17, R31, UR21, RZ ;  /* 0x000000151f117c24 */ /* 0x008fe2000f8e02ff */
[----:B------:R-:W-:Y:S01]  /*35b0*/  PRMT R77, R29, 0x7632, R77 ;  /* 0x000076321d4d7816 */ /* 0x000fe2000000004d */
[----:B------:R-:W-:Y:S01]  /*35c0*/  IMAD.WIDE.U32 R30, R30, UR21, R2 ;  /* 0x000000151e1e7c25 */ /* 0x000fe2000f8e0002 */
[----:B------:R-:W-:-:S03]  /*35d0*/  SHF.L.U32 R81, R81, 0x10, RZ ;  /* 0x0000001051517819 */ /* 0x000fc600000006ff */
[----:B0-----:R-:W-:Y:S01]  /*35e0*/  FADD.FTZ R84, R84, 1 ;  /* 0x3f80000054547421 */ /* 0x001fe20000010000 */
[----:B------:R-:W-:Y:S01]  /*35f0*/  SHF.L.U32 R82, R82, 0x10, RZ ;  /* 0x0000001052527819 */ /* 0x000fe200000006ff */
[----:B------:R-:W0:Y:S01]  /*3600*/  MUFU.EX2 R44, R26 ;  /* 0x0000001a002c7308 */ /* 0x000e220000000800 */
[----:B------:R-:W-:Y:S01]  /*3610*/  IADD3 R31, PT, PT, R31, R17, RZ ;  /* 0x000000111f1f7210 */ /* 0x000fe20007ffe0ff */
[----:B----4-:R-:W-:Y:S01]  /*3620*/  FADD.FTZ R39, R39, 1 ;  /* 0x3f80000027277421 */ /* 0x010fe20000010000 */
[----:B------:R-:W-:Y:S01]  /*3630*/  SHF.L.U32 R77, R77, 0x10, RZ ;  /* 0x000000104d4d7819 */ /* 0x000fe200000006ff */
[----:B------:R-:W-:Y:S01]  /*3640*/  FMUL.FTZ R28, R82, -1.4426950216293334961 ;  /* 0xbfb8aa3b521c7820 */ /* 0x000fe20000410000 */
[C---:B------:R-:W-:Y:S02]  /*3650*/  SHF.L.U32 R95, R18.reuse, 0x10, RZ ;  /* 0x00000010125f7819 */ /* 0x040fe400000006ff */
[----:B------:R-:W-:Y:S01]  /*3660*/  PRMT R105, R18, 0x7632, R105 ;  /* 0x0000763212697816 */ /* 0x000fe20000000069 */
[----:B------:R-:W3:Y:S01]  /*3670*/  MUFU.EX2 R74, R27 ;  /* 0x0000001b004a7308 */ /* 0x000ee20000000800 */
[----:B------:R-:W-:Y:S01]  /*3680*/  FMUL.FTZ R29, R77, -1.4426950216293334961 ;  /* 0xbfb8aa3b4d1d7820 */ /* 0x000fe20000410000 */
[----:B-1----:R-:W-:Y:S01]  /*3690*/  FADD.FTZ R42, R42, 1 ;  /* 0x3f8000002a2a7421 */ /* 0x002fe20000010000 */
[----:B------:R-:W-:-:S02]  /*36a0*/  SHF.L.U32 R109, R109, 0x10, RZ ;  /* 0x000000106d6d7819 */ /* 0x000fc400000006ff */
[C---:B------:R-:W-:Y:S02]  /*36b0*/  SHF.L.U32 R158, R19.reuse, 0x10, RZ ;  /* 0x00000010139e7819 */ /* 0x040fe400000006ff */
[----:B------:R-:W-:Y:S01]  /*36c0*/  PRMT R152, R19, 0x7632, R152 ;  /* 0x0000763213987816 */ /* 0x000fe20000000098 */
[----:B------:R1:W4:Y:S01]  /*36d0*/  MUFU.EX2 R36, R0 ;  /* 0x0000000000247308 */ /* 0x0003220000000800 */
[----:B0-----:R-:W-:Y:S01]  /*36e0*/  FADD.FTZ R44, R44, 1 ;  /* 0x3f8000002c2c7421 */ /* 0x001fe20000010000 */
[----:B------:R-:W-:Y:S02]  /*36f0*/  SHF.L.U32 R108, R108, 0x10, RZ ;  /* 0x000000106c6c7819 */ /* 0x000fe400000006ff */
[----:B------:R-:W-:Y:S02]  /*3700*/  SHF.L.U32 R105, R105, 0x10, RZ ;  /* 0x0000001069697819 */ /* 0x000fe400000006ff */
[----:B------:R-:W-:Y:S02]  /*3710*/  SHF.L.U32 R152, R152, 0x10, RZ ;  /* 0x0000001098987819 */ /* 0x000fe400000006ff */
[----:B------:R0:W4:Y:S01]  /*3720*/  MUFU.EX2 R38, R37 ;  /* 0x0000002500267308 */ /* 0x0001220000000800 */
[----:B-1----:R-:W-:Y:S01]  /*3730*/  FMUL.FTZ R0, R73, -1.4426950216293334961 ;  /* 0xbfb8aa3b49007820 */ /* 0x002fe20000410000 */
[----:B---3--:R-:W-:Y:S01]  /*3740*/  FADD.FTZ R74, R74, 1 ;  /* 0x3f8000004a4a7421 */ /* 0x008fe20000010000 */
[----:B------:R-:W-:-:S02]  /*3750*/  SHF.L.U32 R118, R118, 0x10, RZ ;  /* 0x0000001076767819 */ /* 0x000fc400000006ff */
[----:B------:R-:W-:Y:S02]  /*3760*/  SHF.L.U32 R117, R117, 0x10, RZ ;  /* 0x0000001075757819 */ /* 0x000fe400000006ff */
[----:B------:R-:W-:Y:S01]  /*3770*/  SHF.L.U32 R120, R120, 0x10, RZ ;  /* 0x0000001078787819 */ /* 0x000fe200000006ff */
[----:B------:R-:W-:Y:S01]  /*3780*/  MUFU.RCP R107, R83 ;  /* 0x00000053006b7308 */ /* 0x000fe20000001000 */
[----:B0-----:R-:W-:Y:S01]  /*3790*/  FMUL.FTZ R37, R69, -1.4426950216293334961 ;  /* 0xbfb8aa3b45257820 */ /* 0x001fe20000410000 */
[----:B----4-:R-:W-:Y:S01]  /*37a0*/  FADD.FTZ R36, R36, 1 ;  /* 0x3f80000024247421 */ /* 0x010fe20000010000 */
[----:B------:R-:W-:Y:S02]  /*37b0*/  SHF.L.U32 R119, R119, 0x10, RZ ;  /* 0x0000001077777819 */ /* 0x000fe400000006ff */
[----:B------:R-:W-:-:S03]  /*37c0*/  PRMT R114, R9, 0x7632, R114 ;  /* 0x0000763209727816 */ /* 0x000fc60000000072 */
[----:B------:R-:W-:Y:S01]  /*37d0*/  MUFU.EX2 R80, R37 ;  /* 0x0000002500507308 */ /* 0x000fe20000000800 */
[----:B------:R-:W-:-:S07]  /*37e0*/  FADD.FTZ R38, R38, 1 ;  /* 0x3f80000026267421 */ /* 0x000fce0000010000 */
[----:B------:R0:W1:Y:S08]  /*37f0*/  MUFU.RCP R85, R36 ;  /* 0x0000002400557308 */ /* 0x0000700000001000 */
[----:B------:R3:W4:Y:S01]  /*3800*/  MUFU.RCP R86, R38 ;  /* 0x0000002600567308 */ /* 0x0007220000001000 */
[----:B0-----:R-:W-:-:S07]  /*3810*/  SHF.L.U32 R36, R4, 0x10, RZ ;  /* 0x0000001004247819 */ /* 0x001fce00000006ff */
[----:B------:R0:W0:Y:S01]  /*3820*/  MUFU.EX2 R37, R0 ;  /* 0x0000000000257308 */ /* 0x0000220000000800 */
[----:B-1----:R-:W-:Y:S01]  /*3830*/  FADD.FTZ R13, -R85, 1 ;  /* 0x3f800000550d7421 */ /* 0x002fe20000010100 */
[----:B---3--:R-:W-:-:S03]  /*3840*/  SHF.L.U32 R38, R10, 0x10, RZ ;  /* 0x000000100a267819 */ /* 0x008fc600000006ff */
[C---:B------:R-:W-:Y:S01]  /*3850*/  FFMA.FTZ R13, R72.reuse, R13, 1 ;  /* 0x3f800000480d7423 */ /* 0x040fe2000001000d */
[----:B------:R-:W-:Y:S02]  /*3860*/  FMUL.FTZ R72, R72, R85 ;  /* 0x0000005548487220 */ /* 0x000fe40000410000 */
[----:B------:R1:W3:Y:S01]  /*3870*/  MUFU.RCP R100, R41 ;  /* 0x0000002900647308 */ /* 0x0002e20000001000 */
[----:B----4-:R-:W-:Y:S01]  /*3880*/  FADD.FTZ R14, -R86, 1 ;  /* 0x3f800000560e7421 */ /* 0x010fe20000010100 */
[----:B0-----:R-:W-:Y:S01]  /*3890*/  FMUL.FTZ R0, R81, -1.4426950216293334961 ;  /* 0xbfb8aa3b51007820 */ /* 0x001fe20000410000 */
[----:B------:R-:W-:Y:S02]  /*38a0*/  FMUL.FTZ R133, R93, R72 ;  /* 0x000000485d857220 */ /* 0x000fe40000410000 */
[C---:B------:R-:W-:Y:S01]  /*38b0*/  FFMA.FTZ R14, R71.reuse, R14, 1 ;  /* 0x3f800000470e7423 */ /* 0x040fe2000001000e */
[----:B------:R-:W-:Y:S02]  /*38c0*/  FMUL.FTZ R71, R71, R86 ;  /* 0x0000005647477220 */ /* 0x000fe40000410000 */
[----:B------:R0:W-:Y:S01]  /*38d0*/  MUFU.RCP R102, R43 ;  /* 0x0000002b00667308 */ /* 0x0001e20000001000 */
[----:B------:R-:W-:Y:S01]  /*38e0*/  FADD.FTZ R37, R37, 1 ;  /* 0x3f80000025257421 */ /* 0x000fe20000010000 */
[----:B-1----:R-:W-:Y:S01]  /*38f0*/  PRMT R41, R5, 0x7632, R41 ;  /* 0x0000763205297816 */ /* 0x002fe20000000029 */
[----:B------:R-:W-:Y:S01]  /*3900*/  FMUL.FTZ R132, R92, R71 ;  /* 0x000000475c847220 */ /* 0x000fe20000410000 */
[----:B------:R-:W-:Y:S04]  /*3910*/  STL [R1+0x40], R133 ;  /* 0x0000408501007387 */ /* 0x000fe80000100800 */
[----:B------:R1:W-:Y:S01]  /*3920*/  MUFU.RCP R116, R37 ;  /* 0x0000002500747308 */ /* 0x0003e20000001000 */
[----:B---3--:R-:W-:Y:S01]  /*3930*/  FADD.FTZ R18, -R100, 1 ;  /* 0x3f80000064127421 */ /* 0x008fe20000010100 */
[----:B0-----:R-:W-:Y:S01]  /*3940*/  PRMT R43, R7, 0x7632, R43 ;  /* 0x00007632072b7816 */ /* 0x001fe2000000002b */
[----:B------:R-:W-:Y:S05]  /*3950*/  STL [R1+0x38], R132 ;  /* 0x0000388401007387 */ /* 0x000fea0000100800 */
[----:B------:R-:W0:Y:S01]  /*3960*/  MUFU.EX2 R0, R0 ;  /* 0x0000000000007308 */ /* 0x000e220000000800 */
[----:B-1----:R-:W-:-:S07]  /*3970*/  SHF.L.U32 R37, R11, 0x10, RZ ;  /* 0x000000100b257819 */ /* 0x002fce00000006ff */
[----:B------:R-:W1:Y:S08]  /*3980*/  MUFU.EX2 R28, R28 ;  /* 0x0000001c001c7308 */ /* 0x000e700000000800 */
[----:B------:R3:W-:Y:S01]  /*3990*/  MUFU.RCP R122, R39 ;  /* 0x00000027007a7308 */ /* 0x0007e20000001000 */
[----:B0-----:R-:W-:-:S07]  /*39a0*/  FADD.FTZ R128, R0, 1 ;  /* 0x3f80000000807421 */ /* 0x001fce0000010000 */
[----:B------:R-:W0:Y:S01]  /*39b0*/  MUFU.EX2 R29, R29 ;  /* 0x0000001d001d7308 */ /* 0x000e220000000800 */
[----:B-1----:R-:W-:Y:S01]  /*39c0*/  FADD.FTZ R28, R28, 1 ;  /* 0x3f8000001c1c7421 */ /* 0x002fe20000010000 */
[----:B---3--:R-:W-:-:S06]  /*39d0*/  SHF.L.U32 R39, R9, 0x10, RZ ;  /* 0x0000001009277819 */ /* 0x008fcc00000006ff */
[----:B------:R-:W-:Y:S08]  /*39e0*/  MUFU.RCP R115, R84 ;  /* 0x0000005400737308 */ /* 0x000ff00000001000 */
[----:B------:R1:W-:Y:S01]  /*39f0*/  MUFU.RCP R121, R42 ;  /* 0x0000002a00797308 */ /* 0x0003e20000001000 */
[----:B0-----:R-:W-:-:S07]  /*3a00*/  FADD.FTZ R126, R29, 1 ;  /* 0x3f8000001d7e7421 */ /* 0x001fce0000010000 */
[----:B------:R0:W3:Y:S01]  /*3a10*/  MUFU.RCP R123, R44 ;  /* 0x0000002c007b7308 */ /* 0x0000e20000001000 */
[----:B-1----:R-:W-:-:S07]  /*3a20*/  PRMT R42, R4, 0x7632, R42 ;  /* 0x00007632042a7816 */ /* 0x002fce000000002a */
[----:B------:R1:W4:Y:S01]  /*3a30*/  MUFU.RCP R104, R48 ;  /* 0x0000003000687308 */ /* 0x0003220000001000 */
[----:B0-----:R-:W-:-:S07]  /*3a40*/  PRMT R44, R11, 0x7632, R44 ;  /* 0x000076320b2c7816 */ /* 0x001fce000000002c */
[----:B------:R-:W-:Y:S01]  /*3a50*/  MUFU.RCP R125, R28 ;  /* 0x0000001c007d7308 */ /* 0x000fe20000001000 */
[----:B---3--:R-:W-:Y:S01]  /*3a60*/  FADD.FTZ R29, -R123, 1 ;  /* 0x3f8000007b1d7421 */ /* 0x008fe20000010100 */
[----:B-1----:R-:W-:-:S03]  /*3a70*/  SHF.L.U32 R48, R8, 0x10, RZ ;  /* 0x0000001008307819 */ /* 0x002fc600000006ff */
[C---:B------:R-:W-:Y:S01]  /*3a80*/  FFMA.FTZ R29, R78.reuse, R29, 1 ;  /* 0x3f8000004e1d7423 */ /* 0x040fe2000001001d */
[----:B------:R-:W-:Y:S02]  /*3a90*/  FMUL.FTZ R78, R78, R123 ;  /* 0x0000007b4e4e7220 */ /* 0x000fe40000410000 */
[----:B------:R-:W-:Y:S01]  /*3aa0*/  MUFU.RCP R128, R128 ;  /* 0x0000008000807308 */ /* 0x000fe20000001000 */
[----:B----4-:R-:W-:-:S04]  /*3ab0*/  FADD.FTZ R0, -R104, 1 ;  /* 0x3f80000068007421 */ /* 0x010fc80000010100 */
[C---:B------:R-:W-:Y:S01]  /*3ac0*/  FFMA.FTZ R0, R45.reuse, R0, 1 ;  /* 0x3f8000002d007423 */ /* 0x040fe20000010000 */
[----:B------:R-:W-:Y:S02]  /*3ad0*/  FMUL.FTZ R45, R45, R104 ;  /* 0x000000682d2d7220 */ /* 0x000fe40000410000 */
[----:B------:R0:W-:Y:S08]  /*3ae0*/  MUFU.RCP R124, R74 ;  /* 0x0000004a007c7308 */ /* 0x0001f00000001000 */
[----:B------:R-:W-:Y:S01]  /*3af0*/  MUFU.RCP R126, R126 ;  /* 0x0000007e007e7308 */ /* 0x000fe20000001000 */
[----:B0-----:R-:W-:Y:S01]  /*3b00*/  PRMT R74, R10, 0x7632, R74 ;  /* 0x000076320a4a7816 */ /* 0x001fe2000000004a */
[----:B--2---:R0:W-:Y:S04]  /*3b10*/  STS.128 [R66], R32 ;  /* 0x0000002042007388 */ /* 0x0041e80000000c00 */
[----:B-----5:R1:W-:Y:S01]  /*3b20*/  STS.128 [R66+0x200], R20 ;  /* 0x0002001442007388 */ /* 0x0203e20000000c00 */
[----:B------:R-:W-:-:S03]  /*3b30*/  NOP ;  /* 0x0000000000007918 */ /* 0x000fc60000000000 */
[----:B------:R-:W2:Y:S01]  /*3b40*/  LDS.128 R24, [R65] ;  /* 0x0000000041187984 */ /* 0x000ea20000000c00 */
[----:B0-----:R-:W-:Y:S01]  /*3b50*/  FADD.FTZ R32, R80, 1 ;  /* 0x3f80000050207421 */ /* 0x001fe20000010000 */
[----:B-1----:R-:W-:Y:S01]  /*3b60*/  FADD.FTZ R20, -R102, 1 ;  /* 0x3f80000066147421 */ /* 0x002fe20000010100 */
[----:B------:R-:W-:Y:S01]  /*3b70*/  FFMA.FTZ R23, R67, R18, 1 ;  /* 0x3f80000043177423 */ /* 0x000fe20000010012 */
[----:B------:R-:W-:-:S03]  /*3b80*/  FADD.FTZ R18, -R116, 1 ;  /* 0x3f80000074127421 */ /* 0x000fc60000010100 */
[----:B------:R-:W0:Y:S01]  /*3b90*/  MUFU.RCP R32, R32 ;  /* 0x0000002000207308 */ /* 0x000e220000001000 */
[----:B------:R-:W-:Y:S01]  /*3ba0*/  FFMA.FTZ R22, R47, R20, 1 ;  /* 0x3f8000002f167423 */ /* 0x000fe20000010014 */
[----:B------:R-:W-:Y:S01]  /*3bb0*/  FMUL.FTZ R67, R67, R100 ;  /* 0x0000006443437220 */ /* 0x000fe20000410000 */
[C---:B------:R-:W-:Y:S01]  /*3bc0*/  FFMA.FTZ R20, R73.reuse, R18, 1 ;  /* 0x3f80000049147423 */ /* 0x040fe20000010012 */
[----:B------:R-:W-:Y:S01]  /*3bd0*/  FMUL.FTZ R73, R73, R116 ;  /* 0x0000007449497220 */ /* 0x000fe20000410000 */
[----:B------:R-:W-:Y:S01]  /*3be0*/  FMUL.FTZ R47, R47, R102 ;  /* 0x000000662f2f7220 */ /* 0x000fe20000410000 */
[----:B------:R-:W-:Y:S02]  /*3bf0*/  FMUL.FTZ R131, R95, R67 ;  /* 0x000000435f837220 */ /* 0x000fe40000410000 */
[----:B------:R-:W-:-:S03]  /*3c00*/  FMUL.FTZ R130, R109, R73 ;  /* 0x000000496d827220 */ /* 0x000fc60000410000 */
[----:B------:R-:W-:Y:S04]  /*3c10*/  STL [R1+0x30], R131 ;  /* 0x0000308301007387 */ /* 0x000fe80000100800 */
[----:B------:R-:W-:Y:S01]  /*3c20*/  STL [R1+0x3c], R130 ;  /* 0x00003c8201007387 */ /* 0x000fe20000100800 */
[C---:B--2---:R-:W-:Y:S02]  /*3c30*/  SHF.L.U32 R80, R24.reuse, 0x10, RZ ;  /* 0x0000001018507819 */ /* 0x044fe400000006ff */
[----:B------:R-:W-:Y:S02]  /*3c40*/  SHF.L.U32 R83, R25, 0x10, RZ ;  /* 0x0000001019537819 */ /* 0x000fe400000006ff */
[----:B------:R-:W-:Y:S01]  /*3c50*/  PRMT R90, R24, 0x7632, R90 ;  /* 0x00007632185a7816 */ /* 0x000fe2000000005a */
        /* <DEDUP_REMOVED lines=9> */
[----:B------:R-:W-:Y:S01]  /*3cf0*/  PRMT R89, R25, 0x7632, R89 ;  /* 0x0000763219597816 */ /* 0x000fe20000000059 */
[----:B------:R-:W-:Y:S01]  /*3d00*/  FMUL.FTZ R17, R15, R14 ;  /* 0x0000000e0f117220 */ /* 0x000fe20000410000 */
[----:B------:R-:W-:Y:S01]  /*3d10*/  FMUL.FTZ R19, R109, R90 ;  /* 0x0000005a6d137220 */ /* 0x000fe20000410000 */
[----:B------:R-:W1:Y:S01]  /*3d20*/  LDS.128 R12, [R65+0x10] ;  /* 0x00001000410c7984 */ /* 0x000e620000000c00 */
[----:B------:R-:W-:Y:S01]  /*3d30*/  PRMT R88, R26, 0x7632, R88 ;  /* 0x000076321a587816 */ /* 0x000fe20000000058 */
[----:B------:R-:W-:Y:S01]  /*3d40*/  FMUL.FTZ R25, R158, R91 ;  /* 0x0000005b9e197220 */ /* 0x000fe20000410000 */
        /* <DEDUP_REMOVED lines=11> */
[----:B------:R-:W-:Y:S01]  /*3e00*/  FADD.FTZ R27, -R121, 1 ;  /* 0x3f800000791b7421 */ /* 0x000fe20000010100 */
        /* <DEDUP_REMOVED lines=13> */
[----:B------:R-:W2:Y:S01]  /*3ee0*/  LDC.64 R28, c[0x0][0x510] ;  /* 0x00014400ff1c7b82 */ /* 0x000ea20000000a00 */
[----:B------:R-:W-:Y:S01]  /*3ef0*/  F2FP.BF16.F32.PACK_AB R17, R20, R17 ;  /* 0x000000111411723e */ /* 0x000fe200000010ff */
[----:B------:R-:W-:Y:S01]  /*3f00*/  FMUL.FTZ R76, R76, R121 ;  /* 0x000000794c4c7220 */ /* 0x000fe20000410000 */
[----:B------:R-:W-:Y:S01]  /*3f10*/  F2FP.BF16.F32.PACK_AB R18, R23, R18 ;  /* 0x000000121712723e */ /* 0x000fe200000010ff */
[----:B------:R-:W-:Y:S01]  /*3f20*/  FMUL.FTZ R129, R108, R75 ;  /* 0x0000004b6c817220 */ /* 0x000fe20000410000 */
[----:B------:R-:W-:-:S03]  /*3f30*/  F2FP.BF16.F32.PACK_AB R19, R22, R19 ;  /* 0x000000131613723e */ /* 0x000fc600000010ff */
[----:B------:R-:W-:Y:S01]  /*3f40*/  BAR.SYNC.DEFER_BLOCKING 0x0 ;  /* 0x0000000000007b1d */ /* 0x000fe20000010000 */
[----:B------:R-:W-:Y:S01]  /*3f50*/  FMUL.FTZ R127, R105, R76 ;  /* 0x0000004c697f7220 */ /* 0x000fe20000410000 */
[----:B------:R-:W-:Y:S01]  /*3f60*/  FMUL.FTZ R158, R158, R47 ;  /* 0x0000002f9e9e7220 */ /* 0x000fe20000410000 */
[----:B------:R-:W-:Y:S01]  /*3f70*/  FMUL.FTZ R152, R152, R78 ;  /* 0x0000004e98987220 */ /* 0x000fe20000410000 */
[C---:B-1----:R-:W-:Y:S02]  /*3f80*/  PRMT R112, R13.reuse, 0x7632, R112 ;  /* 0x000076320d707816 */ /* 0x042fe40000000070 */
[----:B------:R-:W-:Y:S01]  /*3f90*/  SHF.L.U32 R101, R13, 0x10, RZ ;  /* 0x000000100d657819 */ /* 0x000fe200000006ff */
[----:B------:R-:W-:Y:S01]  /*3fa0*/  FADD.FTZ R13, -R107, 1 ;  /* 0x3f8000006b0d7421 */ /* 0x000fe20000010100 */
[----:B------:R-:W-:Y:S01]  /*3fb0*/  SHF.L.U32 R99, R12, 0x10, RZ ;  /* 0x000000100c637819 */ /* 0x000fe200000006ff */
[----:B------:R-:W-:Y:S01]  /*3fc0*/  STL [R1+0x34], R129 ;  /* 0x0000348101007387 */ /* 0x000fe20000100800 */
[C---:B------:R-:W-:Y:S01]  /*3fd0*/  SHF.L.U32 R103, R15.reuse, 0x10, RZ ;  /* 0x000000100f677819 */ /* 0x040fe200000006ff */
[----:B------:R-:W-:Y:S01]  /*3fe0*/  FFMA.FTZ R25, R70, R13, 1 ;  /* 0x3f80000046197423 */ /* 0x000fe2000001000d */
[----:B------:R-:W-:Y:S01]  /*3ff0*/  PRMT R110, R15, 0x7632, R110 ;  /* 0x000076320f6e7816 */ /* 0x000fe2000000006e */
[C---:B------:R-:W-:Y:S01]  /*4000*/  FADD.FTZ R15, -R115.reuse, 1 ;  /* 0x3f800000730f7421 */ /* 0x040fe20000010100 */
        /* <DEDUP_REMOVED lines=8> */
[----:B0-----:R-:W-:Y:S01]  /*4090*/  FADD.FTZ R12, -R32, 1 ;  /* 0x3f800000200c7421 */ /* 0x001fe20000010100 */
[----:B------:R-:W-:Y:S01]  /*40a0*/  FMUL.FTZ R15, R96, R101 ;  /* 0x00000065600f7220 */ /* 0x000fe20000410000 */
[----:B------:R-:W-:Y:S01]  /*40b0*/  FMUL.FTZ R14, R97, R106 ;  /* 0x0000006a610e7220 */ /* 0x000fe20000410000 */
[----:B------:R-:W-:Y:S01]  /*40c0*/  FMUL.FTZ R0, R13, R0 ;  /* 0x000000000d007220 */ /* 0x000fe20000410000 */
[----:B------:R-:W-:Y:S01]  /*40d0*/  FMUL.FTZ R33, R26, R27 ;  /* 0x0000001b1a217220 */ /* 0x000fe20000410000 */
[----:B------:R-:W-:Y:S01]  /*40e0*/  FFMA.FTZ R12, R69, R12, 1 ;  /* 0x3f800000450c7423 */ /* 0x000fe2000001000c */
[----:B------:R-:W-:Y:S01]  /*40f0*/  FMUL.FTZ R15, R32, R15 ;  /* 0x0000000f200f7220 */ /* 0x000fe20000410000 */
[----:B------:R-:W-:Y:S01]  /*4100*/  FMUL.FTZ R14, R107, R14 ;  /* 0x0000000e6b0e7220 */ /* 0x000fe20000410000 */
[----:B------:R-:W-:Y:S01]  /*4110*/  FADD.FTZ R13, -R125, 1 ;  /* 0x3f8000007d0d7421 */ /* 0x000fe20000010100 */
[----:B------:R-:W-:Y:S01]  /*4120*/  FADD.FTZ R26, -R128, 1 ;  /* 0x3f800000801a7421 */ /* 0x000fe20000010100 */
        /* <DEDUP_REMOVED lines=24> */
[----:B------:R-:W-:Y:S01]  /*42b0*/  STS.128 [R65], R16 ;  /* 0x0000001041007388 */ /* 0x000fe20000000c00 */
[----:B------:R-:W-:Y:S01]  /*42c0*/  F2FP.BF16.F32.PACK_AB R20, R13, R0 ;  /* 0x000000000d14723e */ /* 0x000fe200000010ff */
[----:B------:R-:W-:Y:S01]  /*42d0*/  FMUL.FTZ R69, R69, R32 ;  /* 0x0000002045457220 */ /* 0x000fe20000410000 */
[----:B------:R-:W-:Y:S01]  /*42e0*/  F2FP.BF16.F32.PACK_AB R21, R14, R15 ;  /* 0x0000000f0e15723e */ /* 0x000fe200000010ff */
[----:B------:R-:W-:Y:S01]  /*42f0*/  STL [R1+0x2c], R127 ;  /* 0x00002c7f01007387 */ /* 0x000fe20000100800 */
[----:B------:R-:W-:Y:S01]  /*4300*/  F2FP.BF16.F32.PACK_AB R22, R27, R24 ;  /* 0x000000181b16723e */ /* 0x000fe200000010ff */
[----:B--2---:R-:W-:Y:S01]  /*4310*/  IMAD.WIDE.U32 R24, R28, UR10, R30 ;  /* 0x0000000a1c187c25 */ /* 0x004fe2000f8e001e */
[----:B------:R-:W-:Y:S01]  /*4320*/  F2FP.BF16.F32.PACK_AB R23, R34, R33 ;  /* 0x000000212217723e */ /* 0x000fe200000010ff */
[----:B------:R-:W0:Y:S01]  /*4330*/  LDC.64 R26, c[0x0][0x558] ;  /* 0x00015600ff1a7b82 */ /* 0x000e220000000a00 */
[----:B------:R-:W-:Y:S01]  /*4340*/  SHF.L.U32 R35, R5, 0x10, RZ ;  /* 0x0000001005237819 */ /* 0x000fe200000006ff */
[----:B------:R-:W-:Y:S01]  /*4350*/  IMAD R29, R29, UR10, R25 ;  /* 0x0000000a1d1d7c24 */ /* 0x000fe2000f8e0219 */
[C---:B------:R-:W-:Y:S01]  /*4360*/  PRMT R0, R6.reuse, 0x7632, R0 ;  /* 0x0000763206007816 */ /* 0x040fe20000000000 */
[----:B------:R-:W-:Y:S01]  /*4370*/  STS.128 [R65+0x10], R20 ;  /* 0x0000101441007388 */ /* 0x000fe20000000c00 */
[----:B------:R-:W-:Y:S01]  /*4380*/  NOP ;  /* 0x0000000000007918 */ /* 0x000fe20000000000 */
[----:B------:R-:W-:-:S02]  /*4390*/  SHF.L.U32 R34, R6, 0x10, RZ ;  /* 0x0000001006227819 */ /* 0x000fc400000006ff */
[----:B------:R-:W1:Y:S01]  /*43a0*/  LDS.128 R12, [R66] ;  /* 0x00000000420c7984 */ /* 0x000e620000000c00 */
[----:B------:R-:W-:Y:S01]  /*43b0*/  SHF.L.U32 R33, R7, 0x10, RZ ;  /* 0x0000001007217819 */ /* 0x000fe200000006ff */
[----:B------:R-:W-:Y:S01]  /*43c0*/  FMUL.FTZ R70, R70, R107 ;  /* 0x0000006b46467220 */ /* 0x000fe20000410000 */
[----:B------:R-:W-:Y:S01]  /*43d0*/  PRMT R28, R8, 0x7632, R28 ;  /* 0x00007632081c7816 */ /* 0x000fe2000000001c */
[----:B------:R-:W2:Y:S01]  /*43e0*/  LDS.128 R4, [R66+0x200] ;  /* 0x0002000042047984 */ /* 0x000ea20000000c00 */
[----:B------:R-:W-:Y:S01]  /*43f0*/  FMUL.FTZ R46, R46, R115 ;  /* 0x000000732e2e7220 */ /* 0x000fe20000410000 */
[----:B------:R-:W-:Y:S01]  /*4400*/  FMUL.FTZ R79, R79, R124 ;  /* 0x0000007c4f4f7220 */ /* 0x000fe20000410000 */
[----:B------:R-:W-:Y:S01]  /*4410*/  FMUL.FTZ R77, R77, R126 ;  /* 0x0000007e4d4d7220 */ /* 0x000fe20000410000 */
[----:B------:R-:W-:Y:S01]  /*4420*/  FMUL.FTZ R82, R82, R125 ;  /* 0x0000007d52527220 */ /* 0x000fe20000410000 */
[----:B------:R-:W-:Y:S01]  /*4430*/  FMUL.FTZ R81, R81, R128 ;  /* 0x0000008051517220 */ /* 0x000fe20000410000 */
[----:B------:R-:W-:Y:S01]  /*4440*/  SHF.L.U32 R32, R28, 0x10, RZ ;  /* 0x000000101c207819 */ /* 0x000fe200000006ff */
[----:B------:R-:W-:Y:S01]  /*4450*/  FMUL.FTZ R31, R94, R45 ;  /* 0x0000002d5e1f7220 */ /* 0x000fe20000410000 */
[----:B0-----:R-:W-:Y:S01]  /*4460*/  LEA R26, P0, R24, R26, 0x1 ;  /* 0x0000001a181a7211 */ /* 0x001fe200078008ff */
[----:B------:R-:W-:Y:S01]  /*4470*/  FMUL.FTZ R30, R96, R69 ;  /* 0x00000045601e7220 */ /* 0x000fe20000410000 */
[----:B------:R-:W-:Y:S01]  /*4480*/  FMUL.FTZ R28, R98, R46 ;  /* 0x0000002e621c7220 */ /* 0x000fe20000410000 */
[----:B------:R-:W-:Y:S01]  /*4490*/  FMUL.FTZ R25, R120, R82 ;  /* 0x0000005278197220 */ /* 0x000fe20000410000 */
[----:B------:R-:W-:Y:S01]  /*44a0*/  LEA.HI.X R27, R24, R27, R29, 0x1, P0 ;  /* 0x0000001b181b7211 */ /* 0x000fe200000f0c1d */
[----:B------:R-:W-:Y:S01]  /*44b0*/  FMUL.FTZ R29, R97, R70 ;  /* 0x00000046611d7220 */ /* 0x000fe20000410000 */
[----:B------:R-:W-:Y:S01]  /*44c0*/  FMUL.FTZ R24, R119, R81 ;  /* 0x0000005177187220 */ /* 0x000fe20000410000 */
[----:B------:R-:W-:-:S04]  /*44d0*/  IMAD.WIDE.U32 R8, R134, 0x10, R26 ;  /* 0x0000001086087825 */ /* 0x000fc800078e001a */
[----:B------:R-:W-:Y:S01]  /*44e0*/  FMUL.FTZ R27, R118, R79 ;  /* 0x0000004f761b7220 */ /* 0x000fe20000410000 */
[----:B------:R-:W-:Y:S01]  /*44f0*/  FMUL.FTZ R26, R117, R77 ;  /* 0x0000004d751a7220 */ /* 0x000fe20000410000 */
[----:B-1----:R0:W-:Y:S04]  /*4500*/  STG.E.128 desc[UR28][R8.64], R12 ;  /* 0x0000000c08007986 */ /* 0x0021e8000c101d1c */
[----:B--2---:R1:W-:Y:S01]  /*4510*/  STG.E.128 desc[UR28][R8.64+0x200], R4 ;  /* 0x0002000408007986 */ /* 0x0043e2000c101d1c */
[----:B0-----:R-:W-:Y:S01]  /*4520*/  FFMA.FTZ R15, R133, R48, R135 ;  /* 0x00000030850f7223 */ /* 0x001fe20000010087 */
[----:B------:R-:W-:Y:S06]  /*4530*/  BRA.U !UP0, `(.L_x_2767) ;  /* 0x0000000108a47547 */ /* 0x000fec000b800000 */
        /* <DEDUP_REMOVED lines=21> */
[----:B------:R-:W-:Y:S02]  /*4690*/  F2FP.BF16.F32.PACK_AB R4, R73, R4 ;  /* 0x000000044904723e */ /* 0x000fe400000010ff */
[----:B------:R-:W-:Y:S02]  /*46a0*/  F2FP.BF16.F32.PACK_AB R11, R110, R11 ;  /* 0x0000000b6e0b723e */ /* 0x000fe400000010ff */
[----:B------:R-:W-:Y:S01]  /*46b0*/  F2FP.BF16.F32.PACK_AB R10, R111, R10 ;  /* 0x0000000a6f0a723e */ /* 0x000fe200000010ff */
[----:B------:R-:W-:Y:S01]  /*46c0*/  STS.128 [R65], R4 ;  /* 0x0000000441007388 */ /* 0x000fe20000000c00 */
[----:B------:R-:W-:-:S02]  /*46d0*/  F2FP.BF16.F32.PACK_AB R9, R112, R69 ;  /* 0x000000457009723e */ /* 0x000fc400000010ff */
[----:B------:R-:W-:Y:S02]  /*46e0*/  F2FP.BF16.F32.PACK_AB R8, R12, R45 ;  /* 0x0000002d0c08723e */ /* 0x000fe400000010ff */
[----:B------:R-:W1:Y:S03]  /*46f0*/  LDC.64 R12, c[0x0][0x438] ;  /* 0x00010e00ff0c7b82 */ /* 0x000e660000000a00 */
        /* <DEDUP_REMOVED lines=13> */
.L_x_2767:
[----:B--2---:R-:W-:Y:S01]  /*47d0*/  FFMA.FTZ R2, R130, R32, R15 ;  /* 0x0000002082027223 */ /* 0x004fe2000001000f */
[----:B------:R-:W-:Y:S01]  /*47e0*/  SHF.L.U32 R21, R114, 0x10, RZ ;  /* 0x0000001072157819 */ /* 0x000fe200000006ff */
[----:B------:R-:W0:Y:S01]  /*47f0*/  LDCU UR8, c[0x0][0x38c] ;  /* 0x00007180ff0877ac */ /* 0x000e220008000800 */
[----:B------:R-:W-:Y:S01]  /*4800*/  SHF.L.U32 R15, R74, 0x10, RZ ;  /* 0x000000104a0f7819 */ /* 0x000fe200000006ff */
[----:B------:R-:W-:Y:S01]  /*4810*/  FFMA.FTZ R2, R132, R39, R2 ;  /* 0x0000002784027223 */ /* 0x000fe20000010002 */
[----:B-1----:R-:W-:Y:S01]  /*4820*/  SHF.L.U32 R9, R44, 0x10, RZ ;  /* 0x000000102c097819 */ /* 0x002fe200000006ff */
[----:B------:R-:W-:Y:S01]  /*4830*/  FMUL.FTZ R44, R127, UR6 ;  /* 0x000000067f2c7c20 */ /* 0x000fe20008410000 */
[----:B------:R-:W-:Y:S01]  /*4840*/  SHF.L.U32 R4, R42, 0x10, RZ ;  /* 0x000000102a047819 */ /* 0x000fe200000006ff */
[----:B------:R-:W-:Y:S01]  /*4850*/  FFMA.FTZ R3, R129, R21, R2 ;  /* 0x0000001581037223 */ /* 0x000fe20000010002 */
[----:B------:R-:W-:Y:S02]  /*4860*/  CS2R R22, SRZ ;  /* 0x0000000000167805 */ /* 0x000fe4000001ff00 */
[----:B------:R-:W-:-:S02]  /*4870*/  MOV R20, RZ ;  /* 0x000000ff00147202 */ /* 0x000fc40000000f00 */
[----:B------:R-:W-:Y:S01]  /*4880*/  CS2R R18, SRZ ;  /* 0x0000000000127805 */ /* 0x000fe2000001ff00 */
[----:B------:R-:W-:Y:S01]  /*4890*/  FFMA.FTZ R2, R131, R38, R3 ;  /* 0x0000002683027223 */ /* 0x000fe20000010003 */
[----:B------:R-:W-:Y:S02]  /*48a0*/  CS2R R16, SRZ ;  /* 0x0000000000107805 */ /* 0x000fe4000001ff00 */
[----:B------:R-:W-:Y:S02]  /*48b0*/  MOV R14, RZ ;  /* 0x000000ff000e7202 */ /* 0x000fe40000000f00 */
[----:B------:R-:W-:Y:S01]  /*48c0*/  CS2R R12, SRZ ;  /* 0x00000000000c7805 */ /* 0x000fe2000001ff00 */
[----:B------:R-:W-:Y:S01]  /*48d0*/  FFMA.FTZ R3, R127, R15, R2 ;  /* 0x0000000f7f037223 */ /* 0x000fe20000010002 */
[----:B------:R-:W-:Y:S02]  /*48e0*/  CS2R R10, SRZ ;  /* 0x00000000000a7805 */ /* 0x000fe4000001ff00 */
[----:B------:R-:W-:-:S02]  /*48f0*/  MOV R8, RZ ;  /* 0x000000ff00087202 */ /* 0x000fc40000000f00 */
[----:B------:R-:W-:Y:S01]  /*4900*/  CS2R R6, SRZ ;  /* 0x0000000000067805 */ /* 0x000fe2000001ff00 */
[----:B------:R-:W-:Y:S01]  /*4910*/  FFMA.FTZ R3, R158, R37, R3 ;  /* 0x000000259e037223 */ /* 0x000fe20000010003 */
[----:B0-----:R-:W-:Y:S01]  /*4920*/  UISETP.GE.AND UP0, UPT, UR8, 0x1, UPT ;  /* 0x000000010800788c */ /* 0x001fe2000bf06270 */
[----:B------:R-:W-:Y:S01]  /*4930*/  MOV R5, RZ ;  /* 0x000000ff00057202 */ /* 0x000fe20000000f00 */
[----:B------:R-:W-:Y:S01]  /*4940*/  FMUL.FTZ R164, R29, UR6 ;  /* 0x000000061da47c20 */ /* 0x000fe20008410000 */
[----:B------:R-:W-:Y:S01]  /*4950*/  FFMA.FTZ R2, R152, R9, R3 ;  /* 0x0000000998027223 */ /* 0x000fe20000010003 */
[----:B------:R-:W-:Y:S01]  /*4960*/  SHF.L.U32 R3, R41, 0x10, RZ ;  /* 0x0000001029037819 */ /* 0x000fe200000006ff */
[----:B------:R-:W-:Y:S01]  /*4970*/  FMUL.FTZ R160, R28, UR6 ;  /* 0x000000061ca07c20 */ /* 0x000fe20008410000 */
[----:B------:R-:W-:Y:S01]  /*4980*/  FMUL.FTZ R165, R26, UR6 ;  /* 0x000000061aa57c20 */ /* 0x000fe20008410000 */
[----:B------:R-:W-:Y:S01]  /*4990*/  FFMA.FTZ R42, R31, R36, R2 ;  /* 0x000000241f2a7223 */ /* 0x000fe20000010002 */
[----:B------:R-:W-:Y:S01]  /*49a0*/  SHF.L.U32 R2, R0, 0x10, RZ ;  /* 0x0000001000027819 */ /* 0x000fe200000006ff */
[----:B------:R-:W-:Y:S01]  /*49b0*/  FMUL.FTZ R161, R25, UR6 ;  /* 0x0000000619a17c20 */ /* 0x000fe20008410000 */
[----:B------:R-:W-:Y:S01]  /*49c0*/  SHF.L.U32 R0, R43, 0x10, RZ ;  /* 0x000000102b007819 */ /* 0x000fe200000006ff */
[----:B------:R-:W-:Y:S01]  /*49d0*/  FMUL.FTZ R43, R133, UR6 ;  /* 0x00000006852b7c20 */ /* 0x000fe20008410000 */
[----:B------:R-:W-:Y:S01]  /*49e0*/  FFMA.FTZ R41, R27, R4, R42 ;  /* 0x000000041b297223 */ /* 0x000fe2000001002a */
[----:B------:R-:W-:Y:S01]  /*49f0*/  FMUL.FTZ R42, R132, UR6 ;  /* 0x00000006842a7c20 */ /* 0x000fe20008410000 */
[----:B------:R-:W-:-:S02]  /*4a00*/  FMUL.FTZ R159, R24, UR6 ;  /* 0x00000006189f7c20 */ /* 0x000fc40008410000 */
[----:B------:R0:W-:Y:S01]  /*4a10*/  STL [R1+0x28], R43 ;  /* 0x0000282b01007387 */ /* 0x0001e20000100800 */
[----:B------:R-:W-:-:S03]  /*4a20*/  FFMA.FTZ R41, R30, R35, R41 ;  /* 0x000000231e297223 */ /* 0x000fc60000010029 */
[----:B------:R1:W-:Y:S01]  /*4a30*/  STL [R1+0x20], R42 ;  /* 0x0000202a01007387 */ /* 0x0003e20000100800 */
[----:B0-----:R-:W-:Y:S01]  /*4a40*/  FMUL.FTZ R43, R131, UR6 ;  /* 0x00000006832b7c20 */ /* 0x001fe20008410000 */
[----:B-1----:R-:W-:-:S04]  /*4a50*/  FMUL.FTZ R42, R158, UR6 ;  /* 0x000000069e2a7c20 */ /* 0x002fc80008410000 */
[----:B------:R0:W-:Y:S04]  /*4a60*/  STL [R1+0x18], R43 ;  /* 0x0000182b01007387 */ /* 0x0001e80000100800 */
[----:B------:R1:W-:Y:S01]  /*4a70*/  STL [R1+0x10], R42 ;  /* 0x0000102a01007387 */ /* 0x0003e20000100800 */
[----:B0-----:R-:W-:Y:S01]  /*4a80*/  FMUL.FTZ R43, R31, UR6 ;  /* 0x000000061f2b7c20 */ /* 0x001fe20008410000 */
[----:B-1----:R-:W-:Y:S01]  /*4a90*/  FFMA.FTZ R42, R26, R3, R41 ;  /* 0x000000031a2a7223 */ /* 0x002fe20000010029 */
[----:B------:R-:W-:-:S03]  /*4aa0*/  FMUL.FTZ R41, R30, UR6 ;  /* 0x000000061e297c20 */ /* 0x000fc60008410000 */
[----:B------:R0:W-:Y:S01]  /*4ab0*/  STL [R1+0x8], R43 ;  /* 0x0000082b01007387 */ /* 0x0001e20000100800 */
[----:B------:R-:W-:-:S03]  /*4ac0*/  FFMA.FTZ R42, R29, R34, R42 ;  /* 0x000000221d2a7223 */ /* 0x000fc6000001002a */
[----:B------:R1:W-:Y:S01]  /*4ad0*/  STL [R1], R41 ;  /* 0x0000002901007387 */ /* 0x0003e20000100800 */
[----:B0-----:R-:W-:Y:S01]  /*4ae0*/  FMUL.FTZ R43, R129, UR6 ;  /* 0x00000006812b7c20 */ /* 0x001fe20008410000 */
[----:B-1----:R-:W-:-:S05]  /*4af0*/  FMUL.FTZ R41, R130, UR6 ;  /* 0x0000000682297c20 */ /* 0x002fca0008410000 */
[----:B------:R0:W-:Y:S04]  /*4b00*/  STL [R1+0x24], R41 ;  /* 0x0000242901007387 */ /* 0x0001e80000100800 */
[----:B------:R1:W-:Y:S04]  /*4b10*/  STL [R1+0x1c], R43 ;  /* 0x00001c2b01007387 */ /* 0x0003e80000100800 */
[----:B------:R2:W-:Y:S01]  /*4b20*/  STL [R1+0x14], R44 ;  /* 0x0000142c01007387 */ /* 0x0005e20000100800 */
[----:B0-----:R-:W-:Y:S01]  /*4b30*/  FFMA.FTZ R41, R25, R2, R42 ;  /* 0x0000000219297223 */ /* 0x001fe2000001002a */
[----:B------:R-:W-:-:S03]  /*4b40*/  FMUL.FTZ R42, R27, UR6 ;  /* 0x000000061b2a7c20 */ /* 0x000fc60008410000 */
[----:B------:R-:W-:Y:S01]  /*4b50*/  FFMA.FTZ R41, R28, R33, R41 ;  /* 0x000000211c297223 */ /* 0x000fe20000010029 */
[----:B-1----:R-:W-:-:S03]  /*4b60*/  FMUL.FTZ R43, R152, UR6 ;  /* 0x00000006982b7c20 */ /* 0x002fc60008410000 */
[----:B------:R-:W-:Y:S02]  /*4b70*/  FFMA.FTZ R41, R24, R0, R41 ;  /* 0x0000000018297223 */ /* 0x000fe40000010029 */
[----:B------:R2:W-:Y:S04]  /*4b80*/  STL [R1+0xc], R43 ;  /* 0x00000c2b01007387 */ /* 0x0005e80000100800 */
[----:B------:R2:W-:Y:S04]  /*4b90*/  STL [R1+0x4], R42 ;  /* 0x0000042a01007387 */ /* 0x0005e80000100800 */
[----:B------:R2:W-:Y:S01]  /*4ba0*/  STL [R1+0x48], R41 ;  /* 0x0000482901007387 */ /* 0x0005e20000100800 */
[----:B------:R-:W-:Y:S06]  /*4bb0*/  BAR.SYNC.DEFER_BLOCKING 0x0 ;  /* 0x0000000000007b1d */ /* 0x000fec0000010000 */
[----:B------:R-:W-:Y:S05]  /*4bc0*/  BRA.U !UP0, `(.L_x_2768) ;  /* 0x0000003908887547 */ /* 0x000fea000b800000 */
[----:B------:R-:W0:Y:S01]  /*4bd0*/  S2R R67, SR_TID.X ;  /* 0x0000000000437919 */ /* 0x000e220000002100 */
[----:B------:R-:W1:Y:S01]  /*4be0*/  S2UR UR21, SR_CgaCtaId ;  /* 0x00000000001579c3 */ /* 0x000e620000008800 */
        /* <DEDUP_REMOVED lines=12> */
[----:B-1----:R-:W-:Y:S01]  /*4cb0*/  ULEA UR8, UR21, UR8, 0x18 ;  /* 0x0000000815087291 */ /* 0x002fe2000f8ec0ff */
[C---:B0-----:R-:W-:Y:S01]  /*4cc0*/  ISETP.NE.AND P2, PT, R67.reuse, 0x7f, PT ;  /* 0x0000007f4300780c */ /* 0x041fe20003f45270 */
[----:B------:R-:W-:Y:S01]  /*4cd0*/  UIMAD UR9, UR10, UR9, UR23 ;  /* 0x000000090a0972a4 */ /* 0x000fe2000f8e0217 */
[C---:B------:R-:W-:Y:S01]  /*4ce0*/  ISETP.NE.AND P0, PT, R67.reuse, RZ, PT ;  /* 0x000000ff4300720c */ /* 0x040fe20003f05270 */
[----:B------:R-:W0:Y:S01]  /*4cf0*/  LDCU.64 UR32, c[0x0][0x3c0] ;  /* 0x00007800ff2077ac */ /* 0x000e220008000a00 */
[----:B------:R-:W-:Y:S02]  /*4d00*/  IADD3 R80, PT, PT, R67, 0x200, RZ ;  /* 0x0000020043507810 */ /* 0x000fe40007ffe0ff */
[----:B------:R-:W-:Y:S01]  /*4d10*/  MOV R68, UR8 ;  /* 0x0000000800447c02 */ /* 0x000fe20008000f00 */
[----:B------:R-:W1:Y:S01]  /*4d20*/  LDCU.64 UR34, c[0x0][0x440] ;  /* 0x00008800ff2277ac */ /* 0x000e620008000a00 */
[----:B------:R-:W4:Y:S01]  /*4d30*/  LDCU.64 UR36, c[0x0][0x3a8] ;  /* 0x00007500ff2477ac */ /* 0x000f220008000a00 */
[----:B------:R-:W0:Y:S01]  /*4d40*/  LDCU.64 UR38, c[0x0][0x450] ;  /* 0x00008a00ff2677ac */ /* 0x000e220008000a00 */
[----:B------:R-:W0:Y:S01]  /*4d50*/  LDCU.64 UR40, c[0x0][0x3e0] ;  /* 0x00007c00ff2877ac */ /* 0x000e220008000a00 */
[----:B------:R-:W0:Y:S01]  /*4d60*/  LDCU.64 UR42, c[0x0][0x4c0] ;  /* 0x00009800ff2a77ac */ /* 0x000e220008000a00 */
[----:B------:R-:W0:Y:S01]  /*4d70*/  LDCU.64 UR44, c[0x0][0x4d0] ;  /* 0x00009a00ff2c77ac */ /* 0x000e220008000a00 */
[----:B------:R-:W0:Y:S01]  /*4d80*/  LDCU.64 UR46, c[0x0][0x538] ;  /* 0x0000a700ff2e77ac */ /* 0x000e220008000a00 */
[----:B------:R-:W-:Y:S01]  /*4d90*/  UIMAD UR27, UR10, UR27, UR25 ;  /* 0x0000001b0a1b72a4 */ /* 0x000fe2000f8e0219 */
[----:B---3--:R-:W-:-:S11]  /*4da0*/  UMOV UR8, URZ ;  /* 0x000000ff00087c82 */ /* 0x008fd60008000000 */
.L_x_2813:
[----:B------:R-:W3:Y:S01]  /*4db0*/  LDL R40, [R1+0x44] ;  /* 0x0000440001287983 */ /* 0x000ee20000100800 */
[----:B0-----:R-:W-:-:S03]  /*4dc0*/  UIMAD.WIDE.U32 UR30, UR8, UR32, URZ ;  /* 0x00000020081e72a5 */ /* 0x001fc6000f8e00ff */
[----:B------:R-:W5:Y:S01]  /*4dd0*/  LDL R102, [R1+0x40] ;  /* 0x0000400001667983 */ /* 0x000f620000100800 */
[----:B------:R-:W-:Y:S02]  /*4de0*/  UIMAD UR10, UR8, UR33, UR31 ;  /* 0x00000021080a72a4 */ /* 0x000fe4000f8e021f */
[----:B------:R-:W-:Y:S01]  /*4df0*/  ULEA UR21, UP0, UR30, UR19, 0x1 ;  /* 0x000000131e157291 */ /* 0x000fe2000f8008ff */
[----:B------:R-:W5:Y:S03]  /*4e00*/  LDL R100, [R1+0x3c] ;  /* 0x00003c0001647983 */ /* 0x000f660000100800 */
[----:B------:R-:W-:Y:S01]  /*4e10*/  ULEA.HI.X UR30, UR30, UR18, UR10, 0x1, UP0 ;  /* 0x000000121e1e7291 */ /* 0x000fe200080f0c0a */
[----:B------:R-:W5:Y:S01]  /*4e20*/  LDL R90, [R1+0x38] ;  /* 0x00003800015a7983 */ /* 0x000f620000100800 */
[----:B--2---:R-:W-:-:S03]  /*4e30*/  MOV R44, UR21 ;  /* 0x00000015002c7c02 */ /* 0x004fc60008000f00 */
[----:B------:R-:W2:Y:S01]  /*4e40*/  LDL R87, [R1+0x34] ;  /* 0x0000340001577983 */ /* 0x000ea20000100800 */
[----:B------:R-:W-:Y:S01]  /*4e50*/  MOV R45, UR30 ;  /* 0x0000001e002d7c02 */ /* 0x000fe20008000f00 */
[----:B------:R-:W-:Y:S01]  /*4e60*/  UMOV UR30, UR22 ;  /* 0x00000016001e7c82 */ /* 0x000fe20008000000 */
[----:B------:R-:W-:Y:S01]  /*4e70*/  UMOV UR31, UR9 ;  /* 0x00000009001f7c82 */ /* 0x000fe20008000000 */
[----:B------:R-:W2:Y:S01]  /*4e80*/  LDL R86, [R1+0x30] ;  /* 0x0000300001567983 */ /* 0x000ea20000100800 */
[----:B----4-:R-:W-:-:S03]  /*4e90*/  UIMAD.WIDE.U32 UR30, UR8, UR36, UR30 ;  /* 0x00000024081e72a5 */ /* 0x010fc6000f8e001e */
[----:B------:R-:W4:Y:S01]  /*4ea0*/  LDL R85, [R1+0x2c] ;  /* 0x00002c0001557983 */ /* 0x000f220000100800 */
[----:B------:R-:W-:Y:S02]  /*4eb0*/  UIMAD UR10, UR8, UR37, UR31 ;  /* 0x00000025080a72a4 */ /* 0x000fe4000f8e021f */
[----:B-1----:R-:W-:-:S04]  /*4ec0*/  ULEA UR21, UP0, UR30, UR34, 0x2 ;  /* 0x000000221e157291 */ /* 0x002fc8000f8010ff */
[----:B------:R-:W-:Y:S02]  /*4ed0*/  ULEA.HI.X UR30, UR30, UR35, UR10, 0x2, UP0 ;  /* 0x000000231e1e7291 */ /* 0x000fe400080f140a */
[----:B------:R-:W-:-:S04]  /*4ee0*/  MOV R70, UR21 ;  /* 0x0000001500467c02 */ /* 0x000fc80008000f00 */
[----:B------:R-:W-:-:S05]  /*4ef0*/  MOV R71, UR30 ;  /* 0x0000001e00477c02 */ /* 0x000fca0008000f00 */
[----:B------:R0:W5:Y:S01]  /*4f00*/  LDG.E R69, desc[UR28][R70.64] ;  /* 0x0000001c46457981 */ /* 0x000162000c1e1900 */
[----:B---3--:R-:W-:-:S05]  /*4f10*/  IMAD.WIDE.U32 R44, R40, 0x10, R44 ;  /* 0x00000010282c7825 */ /* 0x008fca00078e002c */
[----:B------:R-:W3:Y:S04]  /*4f20*/  LDG.E.128 R40, desc[UR28][R44.64] ;  /* 0x0000001c2c287981 */ /* 0x000ee8000c1e1d00 */
[----:B------:R-:W2:Y:S01]  /*4f30*/  LDG.E.128 R44, desc[UR28][R44.64+0x200] ;  /* 0x0002001c2c2c7981 */ /* 0x000ea2000c1e1d00 */
[----:B------:R-:W-:Y:S02]  /*4f40*/  UMOV UR26, UR24 ;  /* 0x00000018001a7c82 */ /* 0x000fe40008000000 */
[----:B------:R-:W-:-:S04]  /*4f50*/  UIMAD.WIDE.U32 UR30, UR8, UR40, UR26 ;  /* 0x00000028081e72a5 */ /* 0x000fc8000f8e001a */
[----:B------:R-:W-:Y:S02]  /*4f60*/  UIMAD UR10, UR8, UR41, UR31 ;  /* 0x00000029080a72a4 */ /* 0x000fe4000f8e021f */
[----:B------:R-:W-:-:S04]  /*4f70*/  ULEA UR21, UP0, UR30, UR38, 0x2 ;  /* 0x000000261e157291 */ /* 0x000fc8000f8010ff */
[----:B------:R-:W-:Y:S02]  /*4f80*/  ULEA.HI.X UR30, UR30, UR39, UR10, 0x2, UP0 ;  /* 0x000000271e1e7291 */ /* 0x000fe400080f140a */
[----:B0-----:R-:W-:-:S04]  /*4f90*/  MOV R70, UR21 ;  /* 0x0000001500467c02 */ /* 0x001fc80008000f00 */
[----:B------:R-:W-:Y:S02]  /*4fa0*/  MOV R71, UR30 ;  /* 0x0000001e00477c02 */ /* 0x000fe40008000f00 */
[----:B-----5:R-:W-:Y:S01]  /*4fb0*/  R2UR UR26, R69 ;  /* 0x00000000451a72ca */ /* 0x020fe200000e0000 */
[----:B---3--:R-:W-:Y:S04]  /*4fc0*/  STS.128 [R66], R40 ;  /* 0x0000002842007388 */ /* 0x008fe80000000c00 */
[----:B--2---:R-:W-:Y:S01]  /*4fd0*/  STS.128 [R66+0x200], R44 ;  /* 0x0002002c42007388 */ /* 0x004fe20000000c00 */
[----:B------:R-:W-:-:S03]  /*4fe0*/  NOP ;  /* 0x0000000000007918 */ /* 0x000fc60000000000 */
[----:B------:R0:W2:Y:S04]  /*4ff0*/  LDG.E R99, desc[UR28][R70.64] ;  /* 0x0000001c46637981 */ /* 0x0000a8000c1e1900 */
[----:B------:R-:W1:Y:S04]  /*5000*/  LDS.128 R40, [R65] ;  /* 0x0000000041287984 */ /* 0x000e680000000c00 */
[----:B------:R-:W3:Y:S01]  /*5010*/  LDS.128 R44, [R65+0x10] ;  /* 0x00001000412c7984 */ /* 0x000ee20000000c00 */
[----:B------:R-:W-:Y:S01]  /*5020*/  MOV R81, UR26 ;  /* 0x0000001a00517c02 */ /* 0x000fe20008000f00 */
[----:B------:R-:W-:-:S04]  /*5030*/  USHF.L.U32 UR21, UR14, 0x8, URZ ;  /* 0x000000080e157899 */ /* 0x000fc800080006ff */
[----:B------:R-:W-:Y:S01]  /*5040*/  FMUL.FTZ R81, R81, 1.4426950216293334961 ;  /* 0x3fb8aa3b51517820 */ /* 0x000fe20000410000 */
[----:B------:R-:W-:-:S03]  /*5050*/  UIADD3 UR10, UPT, UPT, UR21, -0x100, URZ ;  /* 0xffffff00150a7890 */ /* 0x000fc6000fffe0ff */
[----:B------:R-:W-:Y:S01]  /*5060*/  FMUL.FTZ R135, R81, R64 ;  /* 0x0000004051877220 */ /* 0x000fe20000410000 */
[----:B------:R-:W-:-:S04]  /*5070*/  ULOP3.LUT UR10, UR10, 0x100, URZ, 0xc0, !UPT ;  /* 0x000001000a0a7892 */ /* 0x000fc8000f8ec0ff */
[----:B------:R-:W-:Y:S01]  /*5080*/  UIADD3 UR10, UPT, UPT, UR10, UR8, URZ ;  /* 0x000000080a0a7290 */ /* 0x000fe2000fffe0ff */
[----:B------:R-:W5:Y:S01]  /*5090*/  MUFU.EX2 R135, R135 ;  /* 0x0000008700877308 */ /* 0x000f620000000800 */
[C---:B------:R-:W-:Y:S01]  /*50a0*/  FMUL.FTZ R77, R81.reuse, R59 ;  /* 0x0000003b514d7220 */ /* 0x040fe20000410000 */
[C---:B------:R-:W-:Y:S01]  /*50b0*/  FMUL.FTZ R76, R81.reuse, R63 ;  /* 0x0000003f514c7220 */ /* 0x040fe20000410000 */
        /* <DEDUP_REMOVED lines=37> */
[----:B-----5:R0:W-:Y:S01]  /*5310*/  STS [R80+0x3be0], R135 ;  /* 0x003be08750007388 */ /* 0x0201e20000000800 */
        /* <DEDUP_REMOVED lines=25> */
[-C--:B----4-:R-:W-:Y:S01]  /*54b0*/  FMUL.FTZ R111, R85, R99.reuse ;  /* 0x00000063556f7220 */ /* 0x090fe20000410000 */
        /* <DEDUP_REMOVED lines=11> */
[----:B01----:R-:W-:Y:S05]  /*5570*/  @P2 BRA `(.L_x_2770) ;  /* 0x0000000000242947 */ /* 0x003fea0003800000 */
        /* <DEDUP_REMOVED lines=9> */
.L_x_2770:
[----:B------:R-:W-:-:S06]  /*5610*/  LEA R90, R67, R68, 0x2 ;  /* 0x00000044435a7211 */ /* 0x000fcc00078e10ff */
[----:B------:R-:W0:Y:S02]  /*5620*/  LDS R90, [R90+0x43e4] ;  /* 0x0043e4005a5a7984 */ /* 0x000e240000000800 */
.L_x_2771:
[----:B------:R-:W-:Y:S05]  /*5630*/  BSYNC.RECONVERGENT B0 ;  /* 0x0000000000007941 */ /* 0x000fea0003800200 */
.L_x_2769:
        /* <DEDUP_REMOVED lines=123> */
.L_x_2831:
[----:B------:R-:W0:Y:S01]  /*5df0*/  S2R R87, SR_LANEID ;  /* 0x0000000000577919 */ /* 0x000e220000000000 */
[----:B----4-:R-:W-:Y:S01]  /*5e00*/  FFMA.FTZ R86, R68, R86, R156 ;  /* 0x0000005644567223 */ /* 0x010fe2000001009c */
[----:B------:R-:W-:Y:S01]  /*5e10*/  UMOV UR10, 0xffffffff ;  /* 0xffffffff000a7882 */ /* 0x000fe20000000000 */
[----:B0-----:R-:W-:-:S04]  /*5e20*/  ISETP.GE.AND P2, PT, R87, 0x10, PT ;  /* 0x000000105700780c */ /* 0x001fc80003f46270 */
[----:B------:R-:W-:-:S09]  /*5e30*/  FSEL R157, R156, R86, !P2 ;  /* 0x000000569c9d7208 */ /* 0x000fd20005000000 */
[----:B--23--:R-:W-:Y:S01]  /*5e40*/  @P2 FMUL.FTZ R68, R68, R154 ;  /* 0x0000009a44442220 */ /* 0x00cfe20000410000 */
[----:B------:R-:W-:Y:S06]  /*5e50*/  BRA.DIV UR10, `(.L_x_2774) ;  /* 0x000000460a247947 */ /* 0x000fec000b800000 */
.L_x_2834:
[----:B------:R-:W-:-:S03]  /*5e60*/  UMOV UR10, 0xffffffff ;  /* 0xffffffff000a7882 */ /* 0x000fc60000000000 */
[----:B------:R-:W-:Y:S05]  /*5e70*/  BRA.DIV UR10, `(.L_x_2775) ;  /* 0x000000460a447947 */ /* 0x000fea000b800000 */
.L_x_2837:
[----:B------:R-:W-:-:S03]  /*5e80*/  UMOV UR10, 0xffffffff ;  /* 0xffffffff000a7882 */ /* 0x000fc60000000000 */
[----:B------:R-:W-:Y:S05]  /*5e90*/  BRA.DIV UR10, `(.L_x_2776) ;  /* 0x000000460a647947 */ /* 0x000fea000b800000 */
[----:B------:R-:W0:Y:S04]  /*5ea0*/  SHFL.UP PT, R68, R68, 0x1, RZ ;  /* 0x0420000044447989 */ /* 0x000e2800000e00ff */
[----:B------:R-:W2:Y:S04]  /*5eb0*/  SHFL.UP PT, R157, R157, 0x1, RZ ;  /* 0x042000009d9d7989 */ /* 0x000ea800000e00ff */
[----:B-----5:R-:W3:Y:S04]  /*5ec0*/  SHFL.IDX PT, R46, R46, RZ, 0x1f ;  /* 0x00001fff2e2e7589 */ /* 0x020ee800000e0000 */
[----:B------:R-:W4:Y:S02]  /*5ed0*/  SHFL.IDX PT, R47, R47, RZ, 0x1f ;  /* 0x00001fff2f2f7589 */ /* 0x000f2400000e0000 */
.L_x_2843:
        /* <DEDUP_REMOVED lines=12> */
.L_x_2772:
        /* <DEDUP_REMOVED lines=124> */
.L_x_2860:
        /* <DEDUP_REMOVED lines=14> */
.L_x_2777:
[----:B------:R-:W-:Y:S05]  /*6840*/  WARPSYNC.ALL ;  /* 0x0000000000007948 */ /* 0x000fea0003800000 */
[----:B------:R-:W-:Y:S01]  /*6850*/  ISETP.NE.AND P2, PT, R67, RZ, PT ;  /* 0x000000ff4300720c */ /* 0x000fe20003f45270 */
[----:B------:R-:W3:Y:S04]  /*6860*/  LDL R87, [R1+0x40] ;  /* 0x0000400001577983 */ /* 0x000ee80000100800 */
[----:B------:R-:W4:Y:S04]  /*6870*/  LDL R86, [R1+0x3c] ;  /* 0x00003c0001567983 */ /* 0x000f280000100800 */
[----:B--2---:R-:W2:Y:S04]  /*6880*/  LDL R85, [R1+0x38] ;  /* 0x0000380001557983 */ /* 0x004ea80000100800 */
[----:B------:R-:W5:Y:S04]  /*6890*/  LDL R84, [R1+0x34] ;  /* 0x0000340001547983 */ /* 0x000f680000100800 */
[----:B------:R-:W5:Y:S04]  /*68a0*/  LDL R83, [R1+0x30] ;  /* 0x0000300001537983 */ /* 0x000f680000100800 */
[----:B0-----:R-:W5:Y:S01]  /*68b0*/  LDL R82, [R1+0x2c] ;  /* 0x00002c0001527983 */ /* 0x001f620000100800 */
[----:B------:R-:W-:Y:S01]  /*68c0*/  SHF.R.U32.HI R81, RZ, 0x2, R67 ;  /* 0x00000002ff517819 */ /* 0x000fe20000011643 */
[----:B------:R-:W-:Y:S01]  /*68d0*/  FFMA.FTZ R121, R78, -R121, R135 ;  /* 0x800000794e797223 */ /* 0x000fe20000010087 */
[----:B------:R-:W-:Y:S01]  /*68e0*/  FFMA.FTZ R132, R92, -R132, R149 ;  /* 0x800000845c847223 */ /* 0x000fe20000010095 */
        /* <DEDUP_REMOVED lines=19> */
[----:B------:R-:W-:Y:S01]  /*6a20*/  BSSY.RECONVERGENT B0, `(.L_x_2779) ;  /* 0x00000a7000007945 */ /* 0x000fe20003800200 */
[----:B------:R-:W-:-:S04]  /*6a30*/  UIMAD UR10, UR10, UR42, URZ ;  /* 0x0000002a0a0a72a4 */ /* 0x000fc8000f8e02ff */
[----:B------:R-:W-:Y:S01]  /*6a40*/  UIMAD UR10, UR11, UR43, UR10 ;  /* 0x0000002b0b0a72a4 */ /* 0x000fe2000f8e020a */
[----:B------:R-:W1:Y:S02]  /*6a50*/  LDS R80, [R80+0x36e4] ;  /* 0x0036e40050507984 */ /* 0x000e640000000800 */
[----:B-1----:R-:W-:-:S04]  /*6a60*/  FFMA.FTZ R90, R80, R90, R99 ;  /* 0x0000005a505a7223 */ /* 0x002fc80000010063 */
[----:B------:R-:W-:-:S04]  /*6a70*/  FFMA.FTZ R100, R101, R90, R100 ;  /* 0x0000005a65647223 */ /* 0x000fc80000010064 */
[----:B------:R-:W-:-:S04]  /*6a80*/  FFMA.FTZ R102, R108, R100, R102 ;  /* 0x000000646c667223 */ /* 0x000fc80000010066 */
[----:B------:R-:W-:-:S04]  /*6a90*/  FFMA.FTZ R103, R116, R102, R103 ;  /* 0x0000006674677223 */ /* 0x000fc80000010067 */
[----:B------:R-:W-:Y:S01]  /*6aa0*/  FFMA.FTZ R88, R88, R103, R104 ;  /* 0x0000006758587223 */ /* 0x000fe20000010068 */
[----:B------:R-:W-:-:S03]  /*6ab0*/  FMUL.FTZ R108, R103, UR26 ;  /* 0x0000001a676c7c20 */ /* 0x000fc60008410000 */
[----:B------:R-:W-:-:S04]  /*6ac0*/  FFMA.FTZ R43, R43, R88, R105 ;  /* 0x000000582b2b7223 */ /* 0x000fc80000010069 */
[----:B------:R-:W-:Y:S01]  /*6ad0*/  FFMA.FTZ R40, R40, R43, R106 ;  /* 0x0000002b28287223 */ /* 0x000fe2000001006a */
[----:B------:R-:W-:-:S03]  /*6ae0*/  FMUL.FTZ R106, R92, R102 ;  /* 0x000000665c6a7220 */ /* 0x000fc60000410000 */
[----:B------:R-:W-:-:S04]  /*6af0*/  FFMA.FTZ R69, R69, R40, R107 ;  /* 0x0000002845457223 */ /* 0x000fc8000001006b */
[----:B------:R-:W-:Y:S01]  /*6b00*/  FFMA.FTZ R109, R70, R69, R109 ;  /* 0x00000045466d7223 */ /* 0x000fe2000001006d */
[----:B------:R-:W-:-:S03]  /*6b10*/  FMUL.FTZ R107, R69, R60 ;  /* 0x0000003c456b7220 */ /* 0x000fc60000410000 */
[----:B------:R-:W-:-:S04]  /*6b20*/  FFMA.FTZ R110, R71, R109, R110 ;  /* 0x0000006d476e7223 */ /* 0x000fc8000001006e */
[----:B------:R-:W-:-:S04]  /*6b30*/  FFMA.FTZ R72, R72, R110, R111 ;  /* 0x0000006e48487223 */ /* 0x000fc8000001006f */
[----:B------:R-:W-:-:S04]  /*6b40*/  FFMA.FTZ R73, R73, R72, R112 ;  /* 0x0000004849497223 */ /* 0x000fc80000010070 */
[----:B------:R-:W-:Y:S01]  /*6b50*/  FFMA.FTZ R74, R74, R73, R113 ;  /* 0x000000494a4a7223 */ /* 0x000fe20000010071 */
[C---:B------:R-:W-:Y:S01]  /*6b60*/  FMUL.FTZ R99, R73.reuse, R62 ;  /* 0x0000003e49637220 */ /* 0x040fe20000410000 */
[----:B------:R-:W-:Y:S02]  /*6b70*/  FMUL.FTZ R92, R73, UR26 ;  /* 0x0000001a495c7c20 */ /* 0x000fe40008410000 */
[----:B------:R-:W-:-:S04]  /*6b80*/  FFMA.FTZ R114, R75, R74, R114 ;  /* 0x0000004a4b727223 */ /* 0x000fc80000010072 */
[----:B------:R-:W-:-:S04]  /*6b90*/  FFMA.FTZ R76, R76, R114, R115 ;  /* 0x000000724c4c7223 */ /* 0x000fc80000010073 */
[----:B------:R-:W-:Y:S01]  /*6ba0*/  FFMA.FTZ R77, R77, R76, R117 ;  /* 0x0000004c4d4d7223 */ /* 0x000fe20000010075 */
[----:B---3--:R-:W-:Y:S01]  /*6bb0*/  FFMA.FTZ R135, R87, R135, RZ ;  /* 0x0000008757877223 */ /* 0x008fe200000100ff */
[----:B------:R-:W-:-:S03]  /*6bc0*/  MOV R87, UR8 ;  /* 0x0000000800577c02 */ /* 0x000fc60008000f00 */
[----:B----4-:R-:W-:Y:S01]  /*6bd0*/  FFMA.FTZ R135, R86, R136, R135 ;  /* 0x0000008856877223 */ /* 0x010fe20000010087 */
[----:B------:R-:W-:Y:S01]  /*6be0*/  @!P2 LEA R87, R87, R68, 0x3 ;  /* 0x000000445757a211 */ /* 0x000fe200078e18ff */
[----:B------:R-:W-:Y:S02]  /*6bf0*/  FMUL.FTZ R86, R74, R57 ;  /* 0x000000394a567220 */ /* 0x000fe40000410000 */
[----:B--2---:R-:W-:Y:S01]  /*6c00*/  FFMA.FTZ R135, R85, R137, R135 ;  /* 0x0000008955877223 */ /* 0x004fe20000010087 */
[----:B------:R-:W-:Y:S01]  /*6c10*/  FMUL.FTZ R85, R76, R59 ;  /* 0x0000003b4c557220 */ /* 0x000fe20000410000 */
[----:B------:R1:W-:Y:S02]  /*6c20*/  @!P2 STS.64 [R87+0x45e0], R46 ;  /* 0x0045e02e5700a388 */ /* 0x0003e40000000a00 */
[----:B-----5:R-:W-:Y:S01]  /*6c30*/  FFMA.FTZ R80, R84, R138, R135 ;  /* 0x0000008a54507223 */ /* 0x020fe20000010087 */
[----:B------:R-:W-:-:S03]  /*6c40*/  FMUL.FTZ R84, R114, R63 ;  /* 0x0000003f72547220 */ /* 0x000fc60000410000 */
[----:B------:R-:W-:Y:S01]  /*6c50*/  FFMA.FTZ R83, R83, R139, R80 ;  /* 0x0000008b53537223 */ /* 0x000fe20000010050 */
[----:B------:R-:W-:-:S03]  /*6c60*/  SHF.L.U32 R80, R67, 0x4, RZ ;  /* 0x0000000443507819 */ /* 0x000fc600000006ff */
[----:B------:R-:W-:Y:S01]  /*6c70*/  FFMA.FTZ R83, R82, R140, R83 ;  /* 0x0000008c52537223 */ /* 0x000fe20000010053 */
[----:B-1----:R-:W-:Y:S01]  /*6c80*/  FMUL.FTZ R87, R21, R86 ;  /* 0x0000005615577220 */ /* 0x002fe20000410000 */
[----:B------:R-:W-:Y:S02]  /*6c90*/  FMUL.FTZ R46, R72, R55 ;  /* 0x00000037482e7220 */ /* 0x000fe40000410000 */
[----:B------:R-:W-:Y:S02]  /*6ca0*/  FFMA.FTZ R83, R158, R141, R83 ;  /* 0x0000008d9e537223 */ /* 0x000fe40000010053 */
[----:B------:R-:W-:Y:S02]  /*6cb0*/  FMUL.FTZ R101, R15, R46 ;  /* 0x0000002e0f657220 */ /* 0x000fe40000410000 */
[----:B------:R-:W-:Y:S01]  /*6cc0*/  FFMA.FTZ R70, R152, R142, R83 ;  /* 0x0000008e98467223 */ /* 0x000fe20000010053 */
[----:B------:R-:W-:-:S03]  /*6cd0*/  FFMA.FTZ R83, R91, -R134, R151 ;  /* 0x800000865b537223 */ /* 0x000fc60000010097 */
[----:B------:R-:W-:-:S04]  /*6ce0*/  FFMA.FTZ R70, R31, R144, R70 ;  /* 0x000000901f467223 */ /* 0x000fc80000010046 */
[----:B------:R-:W-:-:S04]  /*6cf0*/  FFMA.FTZ R71, R27, R145, R70 ;  /* 0x000000911b477223 */ /* 0x000fc80000010046 */
[----:B------:R-:W-:-:S04]  /*6d00*/  FFMA.FTZ R71, R30, R146, R71 ;  /* 0x000000921e477223 */ /* 0x000fc80000010047 */
[----:B------:R-:W-:Y:S01]  /*6d10*/  FFMA.FTZ R70, R26, R147, R71 ;  /* 0x000000931a467223 */ /* 0x000fe20000010047 */
[----:B------:R-:W-:-:S03]  /*6d20*/  LEA.HI R71, R67, R80, RZ, 0x1f ;  /* 0x0000005043477211 */ /* 0x000fc600078ff8ff */
[----:B------:R-:W-:Y:S01]  /*6d30*/  FFMA.FTZ R70, R29, R148, R70 ;  /* 0x000000941d467223 */ /* 0x000fe20000010046 */
[----:B------:R-:W-:Y:S02]  /*6d40*/  LEA R104, R71, R68, 0x2 ;  /* 0x0000004447687211 */ /* 0x000fe400078e10ff */
[----:B------:R-:W-:Y:S01]  /*6d50*/  LEA.HI R71, R80, R80, RZ, 0x1b ;  /* 0x0000005050477211 */ /* 0x000fe200078fd8ff */
[----:B------:R-:W-:Y:S01]  /*6d60*/  FFMA.FTZ R149, R25, R149, R70 ;  /* 0x0000009519957223 */ /* 0x000fe20000010046 */
[----:B------:R-:W-:Y:S02]  /*6d70*/  FMUL.FTZ R70, R77, R64 ;  /* 0x000000404d467220 */ /* 0x000fe40000410000 */
[----:B------:R-:W-:Y:S01]  /*6d80*/  LEA R80, R71, R68, 0x2 ;  /* 0x0000004447507211 */ /* 0x000fe200078e10ff */
[----:B------:R-:W-:Y:S01]  /*6d90*/  FFMA.FTZ R149, R28, R150, R149 ;  /* 0x000000961c957223 */ /* 0x000fe20000010095 */
[-C--:B------:R-:W-:Y:S01]  /*6da0*/  FFMA.FTZ R71, R121, R70.reuse, RZ ;  /* 0x0000004679477223 */ /* 0x080fe200000100ff */
[----:B------:R-:W-:-:S02]  /*6db0*/  FMUL.FTZ R75, R48, R70 ;  /* 0x00000046304b7220 */ /* 0x000fc40000410000 */
[----:B------:R-:W-:Y:S01]  /*6dc0*/  FFMA.FTZ R82, R24, R151, R149 ;  /* 0x0000009718527223 */ /* 0x000fe20000010095 */
[-C--:B------:R-:W-:Y:S01]  /*6dd0*/  FFMA.FTZ R70, R120, R85.reuse, R71 ;  /* 0x0000005578467223 */ /* 0x080fe20000010047 */
[-C--:B------:R-:W-:Y:S01]  /*6de0*/  FMUL.FTZ R71, R39, R84.reuse ;  /* 0x0000005427477220 */ /* 0x080fe20000410000 */
[----:B------:R1:W-:Y:S01]  /*6df0*/  STS [R104+0x1090], R75 ;  /* 0x0010904b68007388 */ /* 0x0003e20000000800 */
[----:B------:R-:W-:Y:S01]  /*6e00*/  FMUL.FTZ R85, R32, R85 ;  /* 0x0000005520557220 */ /* 0x000fe20000410000 */
[----:B------:R-:W-:Y:S01]  /*6e10*/  FFMA.FTZ R47, R119, R84, R70 ;  /* 0x00000054772f7223 */ /* 0x000fe20000010046 */
[----:B------:R-:W-:Y:S01]  /*6e20*/  FMUL.FTZ R70, R110, R61 ;  /* 0x0000003d6e467220 */ /* 0x000fe20000410000 */
[----:B------:R-:W-:Y:S01]  /*6e30*/  STS [R80+0x1098], R71 ;  /* 0x0010984750007388 */ /* 0x000fe20000000800 */
[----:B------:R-:W-:Y:S01]  /*6e40*/  FMUL.FTZ R84, R109, R53 ;  /* 0x000000356d547220 */ /* 0x000fe20000410000 */
[----:B------:R-:W-:Y:S01]  /*6e50*/  FFMA.FTZ R86, R122, R86, R47 ;  /* 0x000000567a567223 */ /* 0x000fe2000001002f */
[----:B------:R-:W-:Y:S01]  /*6e60*/  FMUL.FTZ R105, R37, R70 ;  /* 0x0000004625697220 */ /* 0x000fe20000410000 */
[----:B------:R2:W-:Y:S01]  /*6e70*/  STS [R80+0x1094], R85 ;  /* 0x0010945550007388 */ /* 0x0005e20000000800 */
[-C--:B-1----:R-:W-:Y:S01]  /*6e80*/  FMUL.FTZ R75, R38, R99.reuse ;  /* 0x00000063264b7220 */ /* 0x082fe20000410000 */
[----:B------:R-:W-:-:S02]  /*6e90*/  FFMA.FTZ R99, R123, R99, R86 ;  /* 0x000000637b637223 */ /* 0x000fc40000010056 */
[----:B------:R1:W-:Y:S01]  /*6ea0*/  STS [R80+0x109c], R87 ;  /* 0x00109c5750007388 */ /* 0x0003e20000000800 */
[----:B------:R-:W-:Y:S01]  /*6eb0*/  FMUL.FTZ R86, R43, R58 ;  /* 0x0000003a2b567220 */ /* 0x000fe20000410000 */
[----:B------:R-:W-:Y:S01]  /*6ec0*/  FMUL.FTZ R104, R88, R51 ;  /* 0x0000003358687220 */ /* 0x000fe20000410000 */
[----:B------:R-:W-:Y:S01]  /*6ed0*/  FFMA.FTZ R46, R124, R46, R99 ;  /* 0x0000002e7c2e7223 */ /* 0x000fe20000010063 */
[----:B------:R3:W-:Y:S01]  /*6ee0*/  STS [R80+0x10a4], R101 ;  /* 0x0010a46550007388 */ /* 0x0007e20000000800 */
[----:B--2---:R-:W-:Y:S02]  /*6ef0*/  FMUL.FTZ R85, R9, R84 ;  /* 0x0000005409557220 */ /* 0x004fe40000410000 */
[----:B------:R-:W-:Y:S01]  /*6f00*/  FFMA.FTZ R71, R125, R70, R46 ;  /* 0x000000467d477223 */ /* 0x000fe2000001002e */
[----:B------:R2:W-:Y:S01]  /*6f10*/  STS [R80+0x10a0], R75 ;  /* 0x0010a04b50007388 */ /* 0x0005e20000000800 */
[----:B------:R-:W0:Y:S01]  /*6f20*/  LDC.64 R46, c[0x0][0x4b8] ;  /* 0x00012e00ff2e7b82 */ /* 0x000e220000000a00 */
[-C--:B-1----:R-:W-:Y:S01]  /*6f30*/  FMUL.FTZ R87, R36, R107.reuse ;  /* 0x0000006b24577220 */ /* 0x082fe20000410000 */
[----:B------:R-:W-:Y:S01]  /*6f40*/  FFMA.FTZ R84, R126, R84, R71 ;  /* 0x000000547e547223 */ /* 0x000fe20000010047 */
[----:B------:R-:W-:Y:S01]  /*6f50*/  FMUL.FTZ R71, R40, R52 ;  /* 0x0000003428477220 */ /* 0x000fe20000410000 */
[----:B------:R1:W-:Y:S01]  /*6f60*/  STS [R80+0x10ac], R85 ;  /* 0x0010ac5550007388 */ /* 0x0003e20000000800 */
[----:B---3--:R-:W-:Y:S01]  /*6f70*/  FMUL.FTZ R101, R35, R86 ;  /* 0x0000005623657220 */ /* 0x008fe20000410000 */
[----:B------:R-:W-:Y:S01]  /*6f80*/  FFMA.FTZ R107, R127, R107, R84 ;  /* 0x0000006b7f6b7223 */ /* 0x000fe20000010054 */
[-C--:B------:R-:W-:Y:S01]  /*6f90*/  FMUL.FTZ R99, R4, R71.reuse ;  /* 0x0000004704637220 */ /* 0x080fe20000410000 */
[----:B------:R3:W-:Y:S01]  /*6fa0*/  STS [R80+0x10b0], R87 ;  /* 0x0010b05750007388 */ /* 0x0007e20000000800 */
[----:B--2---:R-:W-:Y:S01]  /*6fb0*/  FMUL.FTZ R75, R103, R56 ;  /* 0x00000038674b7220 */ /* 0x004fe20000410000 */
[----:B------:R-:W-:Y:S01]  /*6fc0*/  FFMA.FTZ R70, R128, R71, R107 ;  /* 0x0000004780467223 */ /* 0x000fe2000001006b */
[----:B------:R-:W-:-:S02]  /*6fd0*/  HFMA2 R71, -RZ, RZ, 0, 0 ;  /* 0x00000000ff477431 */ /* 0x000fc400000001ff */
[----:B------:R-:W-:Y:S01]  /*6fe0*/  FMUL.FTZ R107, R102, R50 ;  /* 0x00000032666b7220 */ /* 0x000fe20000410000 */
[----:B------:R2:W-:Y:S01]  /*6ff0*/  STS [R80+0x10a8], R105 ;  /* 0x0010a86950007388 */ /* 0x0005e20000000800 */
[----:B-1----:R-:W-:Y:S01]  /*7000*/  FMUL.FTZ R85, R90, R49 ;  /* 0x000000315a557220 */ /* 0x002fe20000410000 */
[----:B------:R-:W-:Y:S01]  /*7010*/  FMUL.FTZ R111, R34, R75 ;  /* 0x0000004b226f7220 */ /* 0x000fe20000410000 */
[----:B------:R-:W-:Y:S01]  /*7020*/  FMUL.FTZ R113, R2, R107 ;  /* 0x0000006b02717220 */ /* 0x000fe20000410000 */
[----:B------:R1:W-:Y:S01]  /*7030*/  STS [R80+0x10b4], R99 ;  /* 0x0010b46350007388 */ /* 0x0003e20000000800 */
[----:B---3--:R-:W-:Y:S01]  /*7040*/  FFMA.FTZ R87, R129, R86, R70 ;  /* 0x0000005681577223 */ /* 0x008fe20000010046 */
[----:B------:R-:W-:Y:S01]  /*7050*/  MOV R70, R67 ;  /* 0x0000004300467202 */ /* 0x000fe20000000f00 */
[C---:B------:R-:W-:Y:S01]  /*7060*/  FMUL.FTZ R86, R100.reuse, R54 ;  /* 0x0000003664567220 */ /* 0x040fe20000410000 */
[----:B------:R3:W-:Y:S01]  /*7070*/  STS [R80+0x10b8], R101 ;  /* 0x0010b86550007388 */ /* 0x0007e20000000800 */
[----:B------:R-:W-:Y:S01]  /*7080*/  FMUL.FTZ R84, R100, UR26 ;  /* 0x0000001a64547c20 */ /* 0x000fe20008410000 */
[----:B--2---:R-:W-:Y:S01]  /*7090*/  FMUL.FTZ R105, R3, R104 ;  /* 0x0000006803697220 */ /* 0x004fe20000410000 */
[----:B0-----:R-:W-:-:S04]  /*70a0*/  IMAD.WIDE.U32 R70, R46, UR21, R70 ;  /* 0x000000152e467c25 */ /* 0x001fc8000f8e0046 */
[----:B------:R-:W-:Y:S01]  /*70b0*/  FFMA.FTZ R104, R130, R104, R87 ;  /* 0x0000006882687223 */ /* 0x000fe20000010057 */
[----:B------:R-:W-:Y:S01]  /*70c0*/  MOV R87, UR42 ;  /* 0x0000002a00577c02 */ /* 0x000fe20008000f00 */
[----:B-1----:R-:W-:Y:S01]  /*70d0*/  FMUL.FTZ R99, R33, R86 ;  /* 0x0000005621637220 */ /* 0x002fe20000410000 */
[----:B------:R-:W-:Y:S01]  /*70e0*/  IMAD R47, R47, UR21, RZ ;  /* 0x000000152f2f7c24 */ /* 0x000fe2000f8e02ff */
[----:B------:R0:W-:Y:S01]  /*70f0*/  STS [R80+0x10bc], R105 ;  /* 0x0010bc6950007388 */ /* 0x0001e20000000800 */
[----:B------:R-:W-:Y:S01]  /*7100*/  FMUL.FTZ R84, R133, R84 ;  /* 0x0000005485547220 */ /* 0x000fe20000410000 */
[----:B---3--:R-:W-:Y:S02]  /*7110*/  FMUL.FTZ R101, R0, R85 ;  /* 0x0000005500657220 */ /* 0x008fe40000410000 */
[----:B------:R-:W-:Y:S01]  /*7120*/  IADD3 R71, PT, PT, R71, R47, RZ ;  /* 0x0000002f47477210 */ /* 0x000fe20007ffe0ff */
[----:B------:R-:W-:Y:S01]  /*7130*/  FFMA.FTZ R47, R131, R75, R104 ;  /* 0x0000004b832f7223 */ /* 0x000fe20000010068 */
[----:B------:R1:W-:Y:S01]  /*7140*/  STS [R80+0x10c0], R111 ;  /* 0x0010c06f50007388 */ /* 0x0003e20000000800 */
[----:B------:R-:W-:Y:S01]  /*7150*/  FMUL.FTZ R75, R118, R100 ;  /* 0x00000064764b7220 */ /* 0x000fe20000410000 */
[----:B------:R-:W-:Y:S01]  /*7160*/  FMUL.FTZ R104, R43, UR26 ;  /* 0x0000001a2b687c20 */ /* 0x000fe20008410000 */
[----:B------:R-:W-:Y:S01]  /*7170*/  IMAD.WIDE.U32 R70, R87, UR11, R70 ;  /* 0x0000000b57467c25 */ /* 0x000fe2000f8e0046 */
[----:B------:R-:W-:Y:S03]  /*7180*/  STS [R80+0x10c4], R113 ;  /* 0x0010c47150007388 */ /* 0x000fe60000000800 */
[----:B------:R-:W-:Y:S01]  /*7190*/  FFMA.FTZ R100, R132, R107, R47 ;  /* 0x0000006b84647223 */ /* 0x000fe2000001002f */
[----:B------:R-:W-:Y:S01]  /*71a0*/  LOP3.LUT R107, R67, UR30, RZ, 0xfc, !PT ;  /* 0x0000001e436b7c12 */ /* 0x000fe2000f8efcff */
[----:B0-----:R-:W-:Y:S01]  /*71b0*/  FMUL.FTZ R105, R88, UR26 ;  /* 0x0000001a58697c20 */ /* 0x001fe20008410000 */
[----:B------:R0:W-:Y:S01]  /*71c0*/  STS [R80+0x10c8], R99 ;  /* 0x0010c86350007388 */ /* 0x0001e20000000800 */
[----:B------:R-:W-:Y:S01]  /*71d0*/  IADD3 R46, P3, PT, R70, UR30, RZ ;  /* 0x0000001e462e7c10 */ /* 0x000fe2000ff7e0ff */
[----:B------:R-:W-:Y:S01]  /*71e0*/  FFMA.FTZ R100, R133, R86, R100 ;  /* 0x0000005685647223 */ /* 0x000fe20000010064 */
[----:B------:R-:W-:Y:S01]  /*71f0*/  IADD3 R107, PT, PT, -R107, UR50, RZ ;  /* 0x000000326b6b7c10 */ /* 0x000fe2000fffe1ff */
[----:B------:R2:W-:Y:S01]  /*7200*/  STS [R80+0x10cc], R101 ;  /* 0x0010cc6550007388 */ /* 0x0005e20000000800 */
[----:B------:R-:W-:Y:S01]  /*7210*/  FMUL.FTZ R86, R91, R90 ;  /* 0x0000005a5b567220 */ /* 0x000fe20000410000 */
[----:B------:R-:W-:Y:S01]  /*7220*/  FMUL.FTZ R90, R90, UR26 ;  /* 0x0000001a5a5a7c20 */ /* 0x000fe20008410000 */
[----:B------:R-:W-:Y:S01]  /*7230*/  IADD3.X R47, PT, PT, R71, UR10, RZ, P3, !PT ;  /* 0x0000000a472f7c10 */ /* 0x000fe20009ffe4ff */
[----:B-1----:R-:W-:Y:S01]  /*7240*/  FMUL.FTZ R111, R102, UR26 ;  /* 0x0000001a666f7c20 */ /* 0x002fe20008410000 */
[----:B------:R-:W-:Y:S01]  /*7250*/  IADD3 R70, PT, PT, R67, 0x80, RZ ;  /* 0x0000008043467810 */ /* 0x000fe20007ffe0ff */
[----:B0-----:R-:W-:Y:S01]  /*7260*/  FMUL.FTZ R99, R40, UR26 ;  /* 0x0000001a28637c20 */ /* 0x001fe20008410000 */
[----:B------:R-:W-:Y:S01]  /*7270*/  MOV R71, UR44 ;  /* 0x0000002c00477c02 */ /* 0x000fe20008000f00 */
[----:B------:R-:W-:Y:S01]  /*7280*/  FMUL.FTZ R102, R69, UR26 ;  /* 0x0000001a45667c20 */ /* 0x000fe20008410000 */
[----:B------:R-:W-:Y:S01]  /*7290*/  BAR.SYNC.DEFER_BLOCKING 0x0 ;  /* 0x0000000000007b1d */ /* 0x000fe20000010000 */
[----:B------:R-:W-:Y:S01]  /*72a0*/  ISETP.GE.AND P6, PT, R107, 0x1, PT ;  /* 0x000000016b00780c */ /* 0x000fe20003fc6270 */
[C---:B--2---:R-:W-:Y:S01]  /*72b0*/  FMUL.FTZ R101, R83.reuse, R90 ;  /* 0x0000005a53657220 */ /* 0x044fe20000410000 */
[----:B------:R-:W-:Y:S01]  /*72c0*/  FFMA.FTZ R83, R83, R85, R100 ;  /* 0x0000005553537223 */ /* 0x000fe20000010064 */
[----:B------:R-:W-:Y:S01]  /*72d0*/  LEA.HI R85, R70, R67, RZ, 0x1b ;  /* 0x0000004346557211 */ /* 0x000fe200078fd8ff */
[----:B------:R-:W-:Y:S01]  /*72e0*/  IMAD.WIDE.U32 R70, R71, UR8, R46 ;  /* 0x0000000847467c25 */ /* 0x000fe2000f8e002e */
[----:B------:R-:W-:-:S03]  /*72f0*/  MOV R87, UR45 ;  /* 0x0000002d00577c02 */ /* 0x000fc60008000f00 */
[----:B------:R-:W-:Y:S01]  /*7300*/  FMUL.FTZ R91, R109, UR26 ;  /* 0x0000001a6d5b7c20 */ /* 0x000fe20008410000 */
[----:B------:R-:W-:Y:S01]  /*7310*/  IADD3 R80, PT, PT, R67, 0x100, RZ ;  /* 0x0000010043507810 */ /* 0x000fe20007ffe0ff */
[----:B------:R-:W-:Y:S01]  /*7320*/  FMUL.FTZ R100, R110, UR26 ;  /* 0x0000001a6e647c20 */ /* 0x000fe20008410000 */
[-C--:B------:R-:W-:Y:S01]  /*7330*/  LEA R85, R85, R68.reuse, 0x2 ;  /* 0x0000004455557211 */ /* 0x080fe200078e10ff */
[----:B------:R-:W-:Y:S01]  /*7340*/  IMAD R47, R87, UR8, R71 ;  /* 0x00000008572f7c24 */ /* 0x000fe2000f8e0247 */
[----:B------:R-:W-:Y:S01]  /*7350*/  LEA R46, P3, R70, UR46, 0x2 ;  /* 0x0000002e462e7c11 */ /* 0x000fe2000f8610ff */
[----:B------:R-:W-:Y:S01]  /*7360*/  FMUL.FTZ R87, R72, UR26 ;  /* 0x0000001a48577c20 */ /* 0x000fe20008410000 */
[----:B------:R-:W-:Y:S02]  /*7370*/  IADD3 R90, PT, PT, R67, 0x180, RZ ;  /* 0x00000180435a7810 */ /* 0x000fe40007ffe0ff */
[-C--:B------:R-:W-:Y:S02]  /*7380*/  LEA.HI R71, R80, R67.reuse, RZ, 0x1b ;  /* 0x0000004350477211 */ /* 0x080fe400078fd8ff */
[----:B------:R-:W-:Y:S01]  /*7390*/  LEA.HI.X R47, R70, UR47, R47, 0x2, P3 ;  /* 0x0000002f462f7c11 */ /* 0x000fe200098f142f */
[----:B------:R-:W-:Y:S01]  /*73a0*/  FMUL.FTZ R70, R77, UR26 ;  /* 0x0000001a4d467c20 */ /* 0x000fe20008410000 */
[----:B------:R-:W-:Y:S01]  /*73b0*/  LEA.HI R115, R90, R67, RZ, 0x1b ;  /* 0x000000435a737211 */ /* 0x000fe200078fd8ff */
[----:B------:R-:W-:Y:S01]  /*73c0*/  FMUL.FTZ R90, R114, UR26 ;  /* 0x0000001a725a7c20 */ /* 0x000fe20008410000 */
[----:B------:R-:W-:Y:S01]  /*73d0*/  LEA R80, R71, R68, 0x2 ;  /* 0x0000004447507211 */ /* 0x000fe200078e10ff */
[----:B------:R-:W-:Y:S01]  /*73e0*/  FMUL.FTZ R71, R76, UR26 ;  /* 0x0000001a4c477c20 */ /* 0x000fe20008410000 */
[----:B------:R0:W1:Y:S01]  /*73f0*/  LDS R113, [R85+0x1290] ;  /* 0x0012900055717984 */ /* 0x0000620000000800 */
[----:B------:R-:W-:-:S02]  /*7400*/  ISETP.GE.AND P3, PT, R107, 0x81, PT ;  /* 0x000000816b00780c */ /* 0x000fc40003f66270 */
[C---:B------:R-:W-:Y:S02]  /*7410*/  ISETP.GE.AND P4, PT, R107.reuse, 0x101, PT ;  /* 0x000001016b00780c */ /* 0x040fe40003f86270 */
[----:B------:R-:W-:Y:S01]  /*7420*/  ISETP.GE.AND P5, PT, R107, 0x181, PT ;  /* 0x000001816b00780c */ /* 0x000fe20003fa6270 */
[----:B0-----:R-:W-:Y:S01]  /*7430*/  FMUL.FTZ R85, R74, UR26 ;  /* 0x0000001a4a557c20 */ /* 0x001fe20008410000 */
[----:B------:R-:W-:Y:S11]  /*7440*/  @!P6 BRA `(.L_x_2780) ;  /* 0x000000000010e947 */ /* 0x000ff60003800000 */
[----:B------:R-:W-:-:S04]  /*7450*/  LEA.HI R117, R67, R67, RZ, 0x1b ;  /* 0x0000004343757211 */ /* 0x000fc800078fd8ff */
[----:B------:R-:W-:-:S06]  /*7460*/  LEA R117, R117, R68, 0x2 ;  /* 0x0000004475757211 */ /* 0x000fcc00078e10ff */
[----:B------:R-:W0:Y:S04]  /*7470*/  LDS R117, [R117+0x1090] ;  /* 0x0010900075757984 */ /* 0x000e280000000800 */
[----:B0-----:R0:W-:Y:S02]  /*7480*/  REDG.E.ADD.F32.FTZ.RN.STRONG.GPU desc[UR28][R46.64], R117 ;  /* 0x000000752e0079a6 */ /* 0x0011e4000c12f31c */
.L_x_2780:
[----:B------:R-:W-:Y:S05]  /*7490*/  BSYNC.RECONVERGENT B0 ;  /* 0x0000000000007941 */ /* 0x000fea0003800200 */
.L_x_2779:
[----:B------:R-:W-:Y:S04]  /*74a0*/  BSSY.RECONVERGENT B0, `(.L_x_2781) ;  /* 0x0000003000007945 */ /* 0x000fe80003800200 */
[----:B------:R-:W-:Y:S05]  /*74b0*/  @!P3 BRA `(.L_x_2782) ;  /* 0x000000000004b947 */ /* 0x000fea0003800000 */
[----:B-1----:R2:W-:Y:S02]  /*74c0*/  REDG.E.ADD.F32.FTZ.RN.STRONG.GPU desc[UR28][R46.64+0x200], R113 ;  /* 0x000200712e0079a6 */ /* 0x0025e4000c12f31c */
.L_x_2782:
[----:B------:R-:W-:Y:S05]  /*74d0*/  BSYNC.RECONVERGENT B0 ;  /* 0x0000000000007941 */ /* 0x000fea0003800200 */
.L_x_2781:
[----:B-12---:R1:W2:Y:S01]  /*74e0*/  LDS R113, [R80+0x1490] ;  /* 0x0014900050717984 */ /* 0x0062a20000000800 */
[----:B------:R-:W-:Y:S01]  /*74f0*/  BSSY.RECONVERGENT B0, `(.L_x_2783) ;  /* 0x0000004000007945 */ /* 0x000fe20003800200 */
[----:B------:R-:W-:-:S03]  /*7500*/  LEA R115, R115, R68, 0x2 ;  /* 0x0000004473737211 */ /* 0x000fc600078e10ff */
[----:B------:R-:W-:Y:S05]  /*7510*/  @!P4 BRA `(.L_x_2784) ;  /* 0x000000000004c947 */ /* 0x000fea0003800000 */
[----:B--2---:R3:W-:Y:S02]  /*7520*/  REDG.E.ADD.F32.FTZ.RN.STRONG.GPU desc[UR28][R46.64+0x400], R113 ;  /* 0x000400712e0079a6 */ /* 0x0047e4000c12f31c */
.L_x_2784:
[----:B------:R-:W-:Y:S05]  /*7530*/  BSYNC.RECONVERGENT B0 ;  /* 0x0000000000007941 */ /* 0x000fea0003800200 */
.L_x_2783:
[----:B--23--:R2:W3:Y:S01]  /*7540*/  LDS R113, [R115+0x1690] ;  /* 0x0016900073717984 */ /* 0x00c4e20000000800 */
[----:B------:R-:W-:Y:S01]  /*7550*/  BSSY.RECONVERGENT B0, `(.L_x_2785) ;  /* 0x0000005000007945 */ /* 0x000fe20003800200 */
[C---:B-1----:R-:W-:Y:S02]  /*7560*/  IADD3 R80, PT, PT, R67.reuse, 0x200, RZ ;  /* 0x0000020043507810 */ /* 0x042fe40007ffe0ff */
[----:B------:R-:W-:Y:S01]  /*7570*/  IADD3 R112, PT, PT, R67, 0x280, RZ ;  /* 0x0000028043707810 */ /* 0x000fe20007ffe0ff */
[----:B------:R-:W-:Y:S06]  /*7580*/  @!P5 BRA `(.L_x_2786) ;  /* 0x000000000004d947 */ /* 0x000fec0003800000 */
[----:B---3--:R1:W-:Y:S02]  /*7590*/  REDG.E.ADD.F32.FTZ.RN.STRONG.GPU desc[UR28][R46.64+0x600], R113 ;  /* 0x000600712e0079a6 */ /* 0x0083e4000c12f31c */
.L_x_2786:
[----:B------:R-:W-:Y:S05]  /*75a0*/  BSYNC.RECONVERGENT B0 ;  /* 0x0000000000007941 */ /* 0x000fea0003800200 */
.L_x_2785:
        /* <DEDUP_REMOVED lines=15> */
.L_x_2788:
[----:B------:R-:W-:Y:S05]  /*76a0*/  BSYNC.RECONVERGENT B0 ;  /* 0x0000000000007941 */ /* 0x000fea0003800200 */
.L_x_2787:
[----:B01----:R0:W1:Y:S01]  /*76b0*/  LDS R113, [R116+0x1a90] ;  /* 0x001a900074717984 */ /* 0x0030620000000800 */
[----:B------:R-:W-:Y:S01]  /*76c0*/  BSSY.RECONVERGENT B0, `(.L_x_2789) ;  /* 0x0000005000007945 */ /* 0x000fe20003800200 */
[----:B------:R-:W-:Y:S02]  /*76d0*/  LEA.HI R115, R112, R67, RZ, 0x1b ;  /* 0x0000004370737211 */ /* 0x000fe400078fd8ff */
[----:B------:R-:W-:Y:S01]  /*76e0*/  LEA R117, R117, R68, 0x2 ;  /* 0x0000004475757211 */ /* 0x000fe200078e10ff */
[----:B------:R-:W-:Y:S06]  /*76f0*/  @!P3 BRA `(.L_x_2790) ;  /* 0x000000000004b947 */ /* 0x000fec0003800000 */
[----:B-1----:R2:W-:Y:S02]  /*7700*/  REDG.E.ADD.F32.FTZ.RN.STRONG.GPU desc[UR28][R46.64+0xa00], R113 ;  /* 0x000a00712e0079a6 */ /* 0x0025e4000c12f31c */
.L_x_2790:
[----:B------:R-:W-:Y:S05]  /*7710*/  BSYNC.RECONVERGENT B0 ;  /* 0x0000000000007941 */ /* 0x000fea0003800200 */
.L_x_2789:
[----:B-12---:R1:W2:Y:S01]  /*7720*/  LDS R113, [R117+0x1c90] ;  /* 0x001c900075717984 */ /* 0x0062a20000000800 */
[----:B------:R-:W-:Y:S01]  /*7730*/  BSSY.RECONVERGENT B0, `(.L_x_2791) ;  /* 0x0000004000007945 */ /* 0x000fe20003800200 */
[----:B------:R-:W-:-:S03]  /*7740*/  LEA R115, R115, R68, 0x2 ;  /* 0x0000004473737211 */ /* 0x000fc600078e10ff */
[----:B------:R-:W-:Y:S05]  /*7750*/  @!P4 BRA `(.L_x_2792) ;  /* 0x000000000004c947 */ /* 0x000fea0003800000 */
[----:B--2---:R3:W-:Y:S02]  /*7760*/  REDG.E.ADD.F32.FTZ.RN.STRONG.GPU desc[UR28][R46.64+0xc00], R113 ;  /* 0x000c00712e0079a6 */ /* 0x0047e4000c12f31c */
.L_x_2792:
[----:B------:R-:W-:Y:S05]  /*7770*/  BSYNC.RECONVERGENT B0 ;  /* 0x0000000000007941 */ /* 0x000fea0003800200 */
.L_x_2791:
[----:B--23--:R2:W3:Y:S01]  /*7780*/  LDS R113, [R115+0x1e90] ;  /* 0x001e900073717984 */ /* 0x00c4e20000000800 */
[----:B------:R-:W-:Y:S01]  /*7790*/  BSSY.RECONVERGENT B0, `(.L_x_2793) ;  /* 0x0000005000007945 */ /* 0x000fe20003800200 */
[C---:B------:R-:W-:Y:S02]  /*77a0*/  LOP3.LUT R112, R67.reuse, 0x400, RZ, 0xfc, !PT ;  /* 0x0000040043707812 */ /* 0x040fe400078efcff */
[----:B0-----:R-:W-:Y:S01]  /*77b0*/  IADD3 R116, PT, PT, R67, 0x480, RZ ;  /* 0x0000048043747810 */ /* 0x001fe20007ffe0ff */
[----:B------:R-:W-:Y:S06]  /*77c0*/  @!P5 BRA `(.L_x_2794) ;  /* 0x000000000004d947 */ /* 0x000fec0003800000 */
[----:B---3--:R0:W-:Y:S02]  /*77d0*/  REDG.E.ADD.F32.FTZ.RN.STRONG.GPU desc[UR28][R46.64+0xe00], R113 ;  /* 0x000e00712e0079a6 */ /* 0x0081e4000c12f31c */
.L_x_2794:
[----:B------:R-:W-:Y:S05]  /*77e0*/  BSYNC.RECONVERGENT B0 ;  /* 0x0000000000007941 */ /* 0x000fea0003800200 */
.L_x_2793:
        /* <DEDUP_REMOVED lines=15> */
.L_x_2796:
[----:B------:R-:W-:Y:S05]  /*78e0*/  BSYNC.RECONVERGENT B0 ;  /* 0x0000000000007941 */ /* 0x000fea0003800200 */
.L_x_2795:
[----:B01----:R0:W1:Y:S01]  /*78f0*/  LDS R113, [R116+0x2290] ;  /* 0x0022900074717984 */ /* 0x0030620000000800 */
[----:B------:R-:W-:Y:S01]  /*7900*/  BSSY.RECONVERGENT B0, `(.L_x_2797) ;  /* 0x0000005000007945 */ /* 0x000fe20003800200 */
[----:B------:R-:W-:Y:S02]  /*7910*/  LEA.HI R115, R112, R67, RZ, 0x1b ;  /* 0x0000004370737211 */ /* 0x000fe400078fd8ff */
[----:B------:R-:W-:Y:S01]  /*7920*/  LEA R117, R117, R68, 0x2 ;  /* 0x0000004475757211 */ /* 0x000fe200078e10ff */
[----:B------:R-:W-:Y:S06]  /*7930*/  @!P3 BRA `(.L_x_2798) ;  /* 0x000000000004b947 */ /* 0x000fec0003800000 */
[----:B-1----:R2:W-:Y:S02]  /*7940*/  REDG.E.ADD.F32.FTZ.RN.STRONG.GPU desc[UR28][R46.64+0x1200], R113 ;  /* 0x001200712e0079a6 */ /* 0x0025e4000c12f31c */
.L_x_2798:
[----:B------:R-:W-:Y:S05]  /*7950*/  BSYNC.RECONVERGENT B0 ;  /* 0x0000000000007941 */ /* 0x000fea0003800200 */
.L_x_2797:
[----:B-12---:R1:W2:Y:S01]  /*7960*/  LDS R113, [R117+0x2490] ;  /* 0x0024900075717984 */ /* 0x0062a20000000800 */
[----:B------:R-:W-:Y:S01]  /*7970*/  BSSY.RECONVERGENT B0, `(.L_x_2799) ;  /* 0x0000004000007945 */ /* 0x000fe20003800200 */
[----:B------:R-:W-:-:S03]  /*7980*/  LEA R115, R115, R68, 0x2 ;  /* 0x0000004473737211 */ /* 0x000fc600078e10ff */
[----:B------:R-:W-:Y:S05]  /*7990*/  @!P4 BRA `(.L_x_2800) ;  /* 0x000000000004c947 */ /* 0x000fea0003800000 */
[----:B--2---:R3:W-:Y:S02]  /*79a0*/  REDG.E.ADD.F32.FTZ.RN.STRONG.GPU desc[UR28][R46.64+0x1400], R113 ;  /* 0x001400712e0079a6 */ /* 0x0047e4000c12f31c */
.L_x_2800:
[----:B------:R-:W-:Y:S05]  /*79b0*/  BSYNC.RECONVERGENT B0 ;  /* 0x0000000000007941 */ /* 0x000fea0003800200 */
.L_x_2799:
[----:B--23--:R2:W3:Y:S01]  /*79c0*/  LDS R113, [R115+0x2690] ;  /* 0x0026900073717984 */ /* 0x00c4e20000000800 */
[----:B------:R-:W-:Y:S01]  /*79d0*/  BSSY.RECONVERGENT B0, `(.L_x_2801) ;  /* 0x0000005000007945 */ /* 0x000fe20003800200 */
[C---:B------:R-:W-:Y:S02]  /*79e0*/  IADD3 R112, PT, PT, R67.reuse, 0x600, RZ ;  /* 0x0000060043707810 */ /* 0x040fe40007ffe0ff */
[----:B0-----:R-:W-:Y:S01]  /*79f0*/  IADD3 R116, PT, PT, R67, 0x680, RZ ;  /* 0x0000068043747810 */ /* 0x001fe20007ffe0ff */
[----:B------:R-:W-:Y:S06]  /*7a00*/  @!P5 BRA `(.L_x_2802) ;  /* 0x000000000004d947 */ /* 0x000fec0003800000 */
[----:B---3--:R0:W-:Y:S02]  /*7a10*/  REDG.E.ADD.F32.FTZ.RN.STRONG.GPU desc[UR28][R46.64+0x1600], R113 ;  /* 0x001600712e0079a6 */ /* 0x0081e4000c12f31c */
.L_x_2802:
[----:B------:R-:W-:Y:S05]  /*7a20*/  BSYNC.RECONVERGENT B0 ;  /* 0x0000000000007941 */ /* 0x000fea0003800200 */
.L_x_2801:
        /* <DEDUP_REMOVED lines=15> */
.L_x_2804:
[----:B------:R-:W-:Y:S05]  /*7b20*/  BSYNC.RECONVERGENT B0 ;  /* 0x0000000000007941 */ /* 0x000fea0003800200 */
.L_x_2803:
[----:B------:R2:W3:Y:S01]  /*7b30*/  LDS R107, [R115+0x2a90] ;  /* 0x002a9000736b7984 */ /* 0x0004e20000000800 */
[----:B------:R-:W-:Y:S01]  /*7b40*/  BSSY.RECONVERGENT B0, `(.L_x_2805) ;  /* 0x0000005000007945 */ /* 0x000fe20003800200 */
[----:B01----:R-:W-:Y:S02]  /*7b50*/  LEA.HI R113, R112, R67, RZ, 0x1b ;  /* 0x0000004370717211 */ /* 0x003fe400078fd8ff */
[----:B------:R-:W-:Y:S01]  /*7b60*/  LEA R117, R117, R68, 0x2 ;  /* 0x0000004475757211 */ /* 0x000fe200078e10ff */
[----:B------:R-:W-:Y:S06]  /*7b70*/  @!P3 BRA `(.L_x_2806) ;  /* 0x000000000004b947 */ /* 0x000fec0003800000 */
[----:B---3--:R0:W-:Y:S02]  /*7b80*/  REDG.E.ADD.F32.FTZ.RN.STRONG.GPU desc[UR28][R46.64+0x1a00], R107 ;  /* 0x001a006b2e0079a6 */ /* 0x0081e4000c12f31c */
.L_x_2806:
[----:B------:R-:W-:Y:S05]  /*7b90*/  BSYNC.RECONVERGENT B0 ;  /* 0x0000000000007941 */ /* 0x000fea0003800200 */
.L_x_2805:
[----:B0--3--:R0:W1:Y:S01]  /*7ba0*/  LDS R107, [R117+0x2c90] ;  /* 0x002c9000756b7984 */ /* 0x0090620000000800 */
[----:B------:R-:W-:Y:S01]  /*7bb0*/  BSSY.RECONVERGENT B0, `(.L_x_2807) ;  /* 0x0000004000007945 */ /* 0x000fe20003800200 */
[----:B------:R-:W-:-:S03]  /*7bc0*/  LEA R113, R113, R68, 0x2 ;  /* 0x0000004471717211 */ /* 0x000fc600078e10ff */
[----:B------:R-:W-:Y:S05]  /*7bd0*/  @!P4 BRA `(.L_x_2808) ;  /* 0x000000000004c947 */ /* 0x000fea0003800000 */
[----:B-1----:R3:W-:Y:S02]  /*7be0*/  REDG.E.ADD.F32.FTZ.RN.STRONG.GPU desc[UR28][R46.64+0x1c00], R107 ;  /* 0x001c006b2e0079a6 */ /* 0x0027e4000c12f31c */
.L_x_2808:
[----:B------:R-:W-:Y:S05]  /*7bf0*/  BSYNC.RECONVERGENT B0 ;  /* 0x0000000000007941 */ /* 0x000fea0003800200 */
.L_x_2807:
[----:B-1-3--:R1:W3:Y:S01]  /*7c00*/  LDS R107, [R113+0x2e90] ;  /* 0x002e9000716b7984 */ /* 0x00a2e20000000800 */
[----:B------:R-:W-:Y:S04]  /*7c10*/  BSSY.RECONVERGENT B0, `(.L_x_2809) ;  /* 0x0000003000007945 */ /* 0x000fe80003800200 */
[----:B------:R-:W-:Y:S05]  /*7c20*/  @!P5 BRA `(.L_x_2810) ;  /* 0x000000000004d947 */ /* 0x000fea0003800000 */
[----:B---3--:R4:W-:Y:S02]  /*7c30*/  REDG.E.ADD.F32.FTZ.RN.STRONG.GPU desc[UR28][R46.64+0x1e00], R107 ;  /* 0x001e006b2e0079a6 */ /* 0x0089e4000c12f31c */
.L_x_2810:
[----:B------:R-:W-:Y:S05]  /*7c40*/  BSYNC.RECONVERGENT B0 ;  /* 0x0000000000007941 */ /* 0x000fea0003800200 */
.L_x_2809:
[----:B0-----:R-:W5:Y:S04]  /*7c50*/  LDL.LU R117, [R1] ;  /* 0x0000000001757983 */ /* 0x001f680000300800 */
[----:B------:R-:W5:Y:S04]  /*7c60*/  LDL.LU R116, [R1+0x4] ;  /* 0x0000040001747983 */ /* 0x000f680000300800 */
[----:B--2---:R-:W2:Y:S04]  /*7c70*/  LDL.LU R115, [R1+0x8] ;  /* 0x0000080001737983 */ /* 0x004ea80000300800 */
[----:B-1----:R-:W2:Y:S01]  /*7c80*/  LDL.LU R113, [R1+0xc] ;  /* 0x00000c0001717983 */ /* 0x002ea20000300800 */
[----:B---34-:R-:W0:Y:S03]  /*7c90*/  S2R R107, SR_LANEID ;  /* 0x00000000006b7919 */ /* 0x018e260000000000 */
[----:B------:R-:W1:Y:S04]  /*7ca0*/  SHFL.DOWN PT, R47, R82, 0x1, 0x1f ;  /* 0x08201f00522f7f89 */ /* 0x000e6800000e0000 */
[----:B------:R-:W3:Y:S01]  /*7cb0*/  SHFL.DOWN PT, R46, R83, 0x1, 0x1f ;  /* 0x08201f00532e7f89 */ /* 0x000ee200000e0000 */
        /* <DEDUP_REMOVED lines=8> */
[----:B------:R-:W4:Y:S01]  /*7d40*/  LDL.LU R112, [R1+0x10] ;  /* 0x0000100001707983 */ /* 0x000f220000300800 */
[----:B------:R-:W-:Y:S01]  /*7d50*/  FMUL.FTZ R43, R94, R40 ;  /* 0x000000285e2b7220 */ /* 0x000fe20000410000 */
[----:B------:R-:W-:Y:S01]  /*7d60*/  FFMA.FTZ R86, R0, R86, R101 ;  /* 0x0000005600567223 */ /* 0x000fe20000010065 */
[----:B------:R-:W-:Y:S01]  /*7d70*/  FFMA.FTZ R75, R33, R75, R84 ;  /* 0x0000004b214b7223 */ /* 0x000fe20000010054 */
[----:B------:R-:W-:Y:S01]  /*7d80*/  FMUL.FTZ R104, R129, R104 ;  /* 0x0000006881687220 */ /* 0x000fe20000410000 */
[----:B------:R-:W-:Y:S01]  /*7d90*/  FMUL.FTZ R99, R128, R99 ;  /* 0x0000006380637220 */ /* 0x000fe20000410000 */
[----:B------:R-:W-:Y:S01]  /*7da0*/  FMUL.FTZ R111, R132, R111 ;  /* 0x0000006f846f7220 */ /* 0x000fe20000410000 */
[----:B------:R-:W-:Y:S01]  /*7db0*/  FFMA.FTZ R161, R106, R50, R161 ;  /* 0x000000326aa17223 */ /* 0x000fe200000100a1 */
[----:B0-----:R-:W-:Y:S01]  /*7dc0*/  ISETP.GT.AND P3, PT, R107, 0x1e, PT ;  /* 0x0000001e6b00780c */ /* 0x001fe20003f64270 */
[----:B------:R-:W-:Y:S01]  /*7dd0*/  FMUL.FTZ R40, R95, R109 ;  /* 0x0000006d5f287220 */ /* 0x000fe20000410000 */
[----:B------:R-:W-:Y:S01]  /*7de0*/  FADD.FTZ R23, R86, R23 ;  /* 0x0000001756177221 */ /* 0x000fe20000010000 */
[----:B------:R-:W-:Y:S01]  /*7df0*/  FADD.FTZ R22, R75, R22 ;  /* 0x000000164b167221 */ /* 0x000fe20000010000 */
[----:B------:R-:W4:Y:S01]  /*7e00*/  LDL.LU R86, [R1+0x14] ;  /* 0x0000140001567983 */ /* 0x000f220000300800 */
        /* <DEDUP_REMOVED lines=8> */
[----:B-1----:R-:W-:Y:S01]  /*7e90*/  @!P3 FADD.FTZ R82, R82, R47 ;  /* 0x0000002f5252b221 */ /* 0x002fe20000010000 */
[----:B---3--:R-:W-:Y:S01]  /*7ea0*/  @!P3 FADD.FTZ R83, R83, R46 ;  /* 0x0000002e5353b221 */ /* 0x008fe20000010000 */
[----:B------:R-:W-:Y:S01]  /*7eb0*/  ISETP.GT.AND P3, PT, R107, 0x1d, PT ;  /* 0x0000001d6b00780c */ /* 0x000fe20003f64270 */
[----:B------:R-:W-:Y:S01]  /*7ec0*/  FMUL.FTZ R127, R127, R102 ;  /* 0x000000667f7f7220 */ /* 0x000fe20000410000 */
[----:B------:R-:W-:Y:S01]  /*7ed0*/  FMUL.FTZ R100, R125, R100 ;  /* 0x000000647d647220 */ /* 0x000fe20000410000 */
[----:B------:R-:W0:Y:S01]  /*7ee0*/  SHFL.DOWN PT, R47, R82, 0x2, 0x1f ;  /* 0x08401f00522f7f89 */ /* 0x000e2200000e0000 */
[----:B------:R-:W-:Y:S01]  /*7ef0*/  FMUL.FTZ R124, R124, R87 ;  /* 0x000000577c7c7220 */ /* 0x000fe20000410000 */
[----:B------:R-:W-:Y:S01]  /*7f00*/  FMUL.FTZ R123, R123, R92 ;  /* 0x0000005c7b7b7220 */ /* 0x000fe20000410000 */
[----:B------:R-:W-:Y:S01]  /*7f10*/  FMUL.FTZ R122, R122, R85 ;  /* 0x000000557a7a7220 */ /* 0x000fe20000410000 */
[----:B------:R-:W1:Y:S01]  /*7f20*/  SHFL.DOWN PT, R46, R83, 0x2, 0x1f ;  /* 0x08401f00532e7f89 */ /* 0x000e6200000e0000 */
[----:B------:R-:W-:Y:S01]  /*7f30*/  FMUL.FTZ R90, R119, R90 ;  /* 0x0000005a775a7220 */ /* 0x000fe20000410000 */
[----:B------:R-:W-:Y:S01]  /*7f40*/  FMUL.FTZ R71, R120, R71 ;  /* 0x0000004778477220 */ /* 0x000fe20000410000 */
[----:B------:R-:W-:Y:S01]  /*7f50*/  FMUL.FTZ R121, R121, R70 ;  /* 0x0000004679797220 */ /* 0x000fe20000410000 */
[----:B------:R-:W-:Y:S01]  /*7f60*/  BSSY.RECONVERGENT B0, `(.L_x_2811) ;  /* 0x0000065000007945 */ /* 0x000fe20003800200 */
[----:B------:R-:W-:Y:S01]  /*7f70*/  FFMA.FTZ R164, R89, R56, R164 ;  /* 0x0000003859a47223 */ /* 0x000fe200000100a4 */
[----:B------:R-:W-:Y:S01]  /*7f80*/  FFMA.FTZ R165, R88, R51, R165 ;  /* 0x0000003358a57223 */ /* 0x000fe200000100a5 */
[----:B-----5:R-:W-:Y:S01]  /*7f90*/  FFMA.FTZ R117, R45, R58, R117 ;  /* 0x0000003a2d757223 */ /* 0x020fe20000010075 */
[----:B0-----:R-:W-:Y:S01]  /*7fa0*/  @!P3 FADD.FTZ R82, R82, R47 ;  /* 0x0000002f5252b221 */ /* 0x001fe20000010000 */
[----:B-1----:R-:W-:Y:S01]  /*7fb0*/  @!P3 FADD.FTZ R83, R83, R46 ;  /* 0x0000002e5353b221 */ /* 0x002fe20000010000 */
[----:B------:R-:W-:Y:S01]  /*7fc0*/  ISETP.GT.AND P3, PT, R107, 0x1b, PT ;  /* 0x0000001b6b00780c */ /* 0x000fe20003f64270 */
[----:B------:R-:W-:Y:S01]  /*7fd0*/  FFMA.FTZ R116, R43, R52, R116 ;  /* 0x000000342b747223 */ /* 0x000fe20000010074 */
[----:B--2---:R-:W-:Y:S01]  /*7fe0*/  FFMA.FTZ R115, R69, R60, R115 ;  /* 0x0000003c45737223 */ /* 0x004fe20000010073 */
[----:B------:R-:W0:Y:S01]  /*7ff0*/  SHFL.DOWN PT, R47, R82, 0x4, 0x1f ;  /* 0x08801f00522f7f89 */ /* 0x000e2200000e0000 */
[----:B------:R-:W-:Y:S01]  /*8000*/  FFMA.FTZ R104, R35, R45, R104 ;  /* 0x0000002d23687223 */ /* 0x000fe20000010068 */
[----:B------:R-:W-:Y:S01]  /*8010*/  FFMA.FTZ R99, R4, R43, R99 ;  /* 0x0000002b04637223 */ /* 0x000fe20000010063 */
[----:B------:R-:W-:Y:S01]  /*8020*/  FFMA.FTZ R111, R2, R106, R111 ;  /* 0x0000006a026f7223 */ /* 0x000fe2000001006f */
[----:B------:R-:W1:Y:S01]  /*8030*/  SHFL.DOWN PT, R46, R83, 0x4, 0x1f ;  /* 0x08801f00532e7f89 */ /* 0x000e6200000e0000 */
[----:B------:R-:W-:-:S03]  /*8040*/  FFMA.FTZ R113, R40, R53, R113 ;  /* 0x0000003528717223 */ /* 0x000fc60000010071 */
[----:B------:R-:W-:Y:S01]  /*8050*/  STL [R1], R117 ;  /* 0x0000007501007387 */ /* 0x000fe20000100800 */
[----:B------:R-:W-:Y:S01]  /*8060*/  FFMA.FTZ R126, R9, R40, R126 ;  /* 0x00000028097e7223 */ /* 0x000fe2000001007e */
[----:B0-----:R-:W-:Y:S01]  /*8070*/  @!P3 FADD.FTZ R82, R82, R47 ;  /* 0x0000002f5252b221 */ /* 0x001fe20000010000 */
[----:B------:R-:W-:Y:S01]  /*8080*/  FFMA.FTZ R47, R3, R88, R130 ;  /* 0x00000058032f7223 */ /* 0x000fe20000010082 */
[----:B----4-:R-:W-:Y:S01]  /*8090*/  FFMA.FTZ R112, R110, R61, R112 ;  /* 0x0000003d6e707223 */ /* 0x010fe20000010070 */
[----:B------:R-:W-:Y:S01]  /*80a0*/  FFMA.FTZ R86, R72, R55, R86 ;  /* 0x0000003748567223 */ /* 0x000fe20000010056 */
[----:B-1----:R-:W-:Y:S01]  /*80b0*/  @!P3 FADD.FTZ R83, R83, R46 ;  /* 0x0000002e5353b221 */ /* 0x002fe20000010000 */
[----:B------:R-:W-:Y:S01]  /*80c0*/  FFMA.FTZ R46, R34, R89, R131 ;  /* 0x00000059222e7223 */ /* 0x000fe20000010083 */
[----:B------:R-:W-:Y:S01]  /*80d0*/  STL [R1+0x4], R116 ;  /* 0x0000047401007387 */ /* 0x000fe20000100800 */
[----:B------:R-:W-:Y:S01]  /*80e0*/  FADD.FTZ R18, R47, R18 ;  /* 0x000000122f127221 */ /* 0x000fe20000010000 */
[----:B------:R-:W-:Y:S01]  /*80f0*/  ISETP.GT.AND P3, PT, R107, 0x17, PT ;  /* 0x000000176b00780c */ /* 0x000fe20003f64270 */
[----:B------:R-:W-:Y:S01]  /*8100*/  FADD.FTZ R19, R46, R19 ;  /* 0x000000132e137221 */ /* 0x000fe20000010000 */
[----:B------:R-:W2:Y:S01]  /*8110*/  LDL.LU R75, [R1+0x18] ;  /* 0x00001800014b7983 */ /* 0x000ea20000300800 */
[----:B------:R-:W-:Y:S01]  /*8120*/  FFMA.FTZ R127, R36, R69, R127 ;  /* 0x00000045247f7223 */ /* 0x000fe2000001007f */
[----:B------:R-:W-:Y:S01]  /*8130*/  FFMA.FTZ R43, R37, R110, R100 ;  /* 0x0000006e252b7223 */ /* 0x000fe20000010064 */
[----:B------:R-:W-:Y:S01]  /*8140*/  FFMA.FTZ R124, R15, R72, R124 ;  /* 0x000000480f7c7223 */ /* 0x000fe2000001007c */
[----:B------:R-:W3:Y:S01]  /*8150*/  LDL.LU R47, [R1+0x1c] ;  /* 0x00001c00012f7983 */ /* 0x000ee20000300800 */
[----:B------:R-:W-:Y:S01]  /*8160*/  FFMA.FTZ R123, R38, R73, R123 ;  /* 0x00000049267b7223 */ /* 0x000fe2000001007b */
[----:B------:R-:W-:Y:S01]  /*8170*/  FFMA.FTZ R41, R21, R74, R122 ;  /* 0x0000004a15297223 */ /* 0x000fe2000001007a */
[----:B------:R-:W-:Y:S01]  /*8180*/  FFMA.FTZ R90, R39, R114, R90 ;  /* 0x00000072275a7223 */ /* 0x000fe2000001005a */
[----:B------:R-:W-:Y:S01]  /*8190*/  STL [R1+0x8], R115 ;  /* 0x0000087301007387 */ /* 0x000fe20000100800 */
[----:B------:R-:W-:Y:S01]  /*81a0*/  FFMA.FTZ R71, R32, R76, R71 ;  /* 0x0000004c20477223 */ /* 0x000fe20000010047 */
[----:B------:R-:W-:-:S02]  /*81b0*/  FADD.FTZ R20, R111, R20 ;  /* 0x000000146f147221 */ /* 0x000fc40000010000 */
[----:B------:R-:W4:Y:S04]  /*81c0*/  LDL.LU R46, [R1+0x20] ;  /* 0x00002000012e7983 */ /* 0x000f280000300800 */
[----:B------:R-:W-:Y:S04]  /*81d0*/  STL [R1+0xc], R113 ;  /* 0x00000c7101007387 */ /* 0x000fe80000100800 */
[----:B------:R-:W5:Y:S04]  /*81e0*/  LDL.LU R40, [R1+0x24] ;  /* 0x0000240001287983 */ /* 0x000f680000300800 */
[----:B------:R-:W5:Y:S04]  /*81f0*/  LDL.LU R42, [R1+0x28] ;  /* 0x00002800012a7983 */ /* 0x000f680000300800 */
[----:B------:R-:W0:Y:S04]  /*8200*/  SHFL.DOWN PT, R84, R83, 0x8, 0x1f ;  /* 0x09001f0053547f89 */ /* 0x000e2800000e0000 */
[----:B------:R-:W1:Y:S04]  /*8210*/  SHFL.DOWN PT, R93, R82, 0x8, 0x1f ;  /* 0x09001f00525d7f89 */ /* 0x000e6800000e0000 */
[----:B------:R-:W-:Y:S01]  /*8220*/  STL [R1+0x10], R112 ;  /* 0x0000107001007387 */ /* 0x000fe20000100800 */
[----:B0-----:R-:W-:Y:S01]  /*8230*/  @!P3 FADD.FTZ R83, R83, R84 ;  /* 0x000000545353b221 */ /* 0x001fe20000010000 */
[----:B-1----:R-:W-:-:S04]  /*8240*/  @!P3 FADD.FTZ R82, R82, R93 ;  /* 0x0000005d5252b221 */ /* 0x002fc80000010000 */
[----:B------:R-:W0:Y:S04]  /*8250*/  SHFL.DOWN PT, R44, R83, 0x10, 0x1f ;  /* 0x0a001f00532c7f89 */ /* 0x000e2800000e0000 */
[----:B------:R-:W1:Y:S01]  /*8260*/  SHFL.DOWN PT, R45, R82, 0x10, 0x1f ;  /* 0x0a001f00522d7f89 */ /* 0x000e6200000e0000 */
[----:B------:R-:W-:-:S03]  /*8270*/  ISETP.NE.AND P3, PT, R107, RZ, PT ;  /* 0x000000ff6b00720c */ /* 0x000fc60003f65270 */
[----:B------:R-:W-:Y:S10]  /*8280*/  STL [R1+0x14], R86 ;  /* 0x0000145601007387 */ /* 0x000ff40000100800 */
[----:B------:R-:W-:-:S04]  /*8290*/  @!P3 LOP3.LUT R81, R81, 0xf8, RZ, 0xc0, !PT ;  /* 0x000000f85151b812 */ /* 0x000fc800078ec0ff */
[----:B------:R-:W-:Y:S01]  /*82a0*/  @!P3 IADD3 R81, PT, PT, R68, R81, RZ ;  /* 0x000000514451b210 */ /* 0x000fe20007ffe0ff */
[----:B0-----:R-:W-:Y:S01]  /*82b0*/  FADD.FTZ R44, R83, R44 ;  /* 0x0000002c532c7221 */ /* 0x001fe20000010000 */
[----:B-1----:R-:W-:Y:S01]  /*82c0*/  FADD.FTZ R45, R82, R45 ;  /* 0x0000002d522d7221 */ /* 0x002fe20000010000 */
[----:B------:R-:W-:-:S04]  /*82d0*/  FADD.FTZ R17, R104, R17 ;  /* 0x0000001168117221 */ /* 0x000fc80000010000 */
[----:B------:R-:W-:Y:S01]  /*82e0*/  @!P3 STS.64 [R81+0x3198], R44 ;  /* 0x0031982c5100b388 */ /* 0x000fe20000000a00 */
        /* <DEDUP_REMOVED lines=19> */
[----:B0-----:R-:W-:-:S04]  /*8420*/  FFMA.FTZ R40, R48, R77, R121 ;  /* 0x0000004d30287223 */ /* 0x001fc80000010079 */
        /* <DEDUP_REMOVED lines=24> */
.L_x_2812:
[----:B------:R-:W-:Y:S05]  /*85b0*/  BSYNC.RECONVERGENT B0 ;  /* 0x0000000000007941 */ /* 0x000fea0003800200 */
.L_x_2811:
[----:B------:R-:W-:-:S04]  /*85c0*/  UIADD3 UR8, UPT, UPT, UR8, 0x1, URZ ;  /* 0x0000000108087890 */ /* 0x000fc8000fffe0ff */
[----:B------:R-:W-:-:S09]  /*85d0*/  UISETP.GE.AND UP0, UPT, UR8, UR49, UPT ;  /* 0x000000310800728c */ /* 0x000fd2000bf06270 */
[----:B------:R-:W-:Y:S05]  /*85e0*/  BRA.U !UP0, `(.L_x_2813) ;  /* 0xffffffc508f07547 */ /* 0x000fea000b83ffff */
.L_x_2768:
[----:B------:R-:W1:Y:S01]  /*85f0*/  S2R R0, SR_TID.X ;  /* 0x0000000000007919 */ /* 0x000e620000002100 */
[----:B------:R-:W-:Y:S01]  /*8600*/  MOV R37, 0x10 ;  /* 0x0000001000257802 */ /* 0x000fe20000000f00 */
[----:B------:R-:W3:Y:S01]  /*8610*/  LDCU.64 UR26, c[0x0][0x4f8] ;  /* 0x00009f00ff1a77ac */ /* 0x000ee20008000a00 */
[----:B--2---:R-:W2:Y:S01]  /*8620*/  LDL.LU R41, [R1+0x8] ;  /* 0x0000080001297983 */ /* 0x004ea20000300800 */
[----:B------:R-:W-:Y:S01]  /*8630*/  BAR.SYNC.DEFER_BLOCKING 0x0 ;  /* 0x0000000000007b1d */ /* 0x000fe20000010000 */
[----:B------:R-:W-:Y:S02]  /*8640*/  F2FP.BF16.F32.PACK_AB R159, R159, R160 ;  /* 0x000000a09f9f723e */ /* 0x000fe400000010ff */
[----:B------:R-:W-:-:S05]  /*8650*/  F2FP.BF16.F32.PACK_AB R158, R161, R164 ;  /* 0x000000a4a19e723e */ /* 0x000fca00000010ff */
[----:B------:R-:W4:Y:S01]  /*8660*/  S2UR UR10, SR_CTAID.Y ;  /* 0x00000000000a79c3 */ /* 0x000f220000002600 */
[----:B------:R-:W4:Y:S01]  /*8670*/  LDCU.64 UR30, c[0x0][0x500] ;  /* 0x0000a000ff1e77ac */ /* 0x000f220008000a00 */
[----:B------:R-:W2:Y:S01]  /*8680*/  LDL.LU R42, [R1+0x4] ;  /* 0x00000400012a7983 */ /* 0x000ea20000300800 */
[----:B------:R-:W-:-:S03]  /*8690*/  UIADD3 UR24, UPT, UPT, UR14, -0x1, URZ ;  /* 0xffffffff0e187890 */ /* 0x000fc6000fffe0ff */
[----:B------:R-:W5:Y:S01]  /*86a0*/  LDL.LU R43, [R1] ;  /* 0x00000000012b7983 */ /* 0x000f620000300800 */
[----:B------:R-:W4:Y:S03]  /*86b0*/  LDCU.64 UR32, c[0x0][0x550] ;  /* 0x0000aa00ff2077ac */ /* 0x000f260008000a00 */
[----:B------:R-:W2:Y:S04]  /*86c0*/  LDL.LU R44, [R1+0x28] ;  /* 0x00002800012c7983 */ /* 0x000ea80000300800 */
[----:B------:R-:W2:Y:S01]  /*86d0*/  LDL.LU R45, [R1+0x24] ;  /* 0x00002400012d7983 */ /* 0x000ea20000300800 */
[----:B-1----:R-:W-:-:S03]  /*86e0*/  SHF.L.U32 R3, R0, 0x1, RZ ;  /* 0x0000000100037819 */ /* 0x002fc600000006ff */
[----:B0-----:R-:W2:Y:S01]  /*86f0*/  LDL.LU R46, [R1+0x20] ;  /* 0x00002000012e7983 */ /* 0x001ea20000300800 */
[----:B------:R-:W-:Y:S02]  /*8700*/  LOP3.LUT R40, R0, 0x1f, RZ, 0xc0, !PT ;  /* 0x0000001f00287812 */ /* 0x000fe400078ec0ff */
[----:B------:R-:W-:Y:S01]  /*8710*/  LOP3.LUT R3, R3, 0x7c0, RZ, 0xc0, !PT ;  /* 0x000007c003037812 */ /* 0x000fe200078ec0ff */
[----:B------:R-:W2:Y:S03]  /*8720*/  LDL.LU R47, [R1+0x1c] ;  /* 0x00001c00012f7983 */ /* 0x000ea60000300800 */
[----:B------:R-:W-:Y:S01]  /*8730*/  LOP3.LUT R2, R3, R40, RZ, 0xfc, !PT ;  /* 0x0000002803027212 */ /* 0x000fe200078efcff */
[----:B------:R-:W2:Y:S04]  /*8740*/  LDL.LU R69, [R1+0x18] ;  /* 0x0000180001457983 */ /* 0x000ea80000300800 */
[----:B------:R-:W-:Y:S01]  /*8750*/  IMAD.WIDE.U32 R36, R2, R37, UR12 ;  /* 0x0000000c02247e25 */ /* 0x000fe2000f8e0025 */
[----:B------:R-:W2:Y:S04]  /*8760*/  LDL.LU R70, [R1+0x14] ;  /* 0x0000140001467983 */ /* 0x000ea80000300800 */
[----:B------:R-:W5:Y:S04]  /*8770*/  LDG.E.128 R24, desc[UR28][R36.64] ;  /* 0x0000001c24187981 */ /* 0x000f68000c1e1d00 */
[----:B------:R-:W2:Y:S04]  /*8780*/  LDG.E.128 R28, desc[UR28][R36.64+0x200] ;  /* 0x0002001c241c7981 */ /* 0x000ea8000c1e1d00 */
[----:B------:R-:W2:Y:S04]  /*8790*/  LDL.LU R71, [R1+0x10] ;  /* 0x0000100001477983 */ /* 0x000ea80000300800 */
[----:B------:R-:W2:Y:S04]  /*87a0*/  LDL.LU R72, [R1+0xc] ;  /* 0x00000c0001487983 */ /* 0x000ea80000300800 */
[----:B------:R-:W2:Y:S01]  /*87b0*/  LDL.LU R38, [R1+0x4c] ;  /* 0x00004c0001267983 */ /* 0x000ea20000300800 */
[----:B------:R-:W-:Y:S01]  /*87c0*/  USHF.L.U32 UR8, UR24, 0xb, URZ ;  /* 0x0000000b18087899 */ /* 0x000fe200080006ff */
[----:B------:R-:W-:-:S03]  /*87d0*/  UMOV UR9, URZ ;  /* 0x000000ff00097c82 */ /* 0x000fc60008000000 */
[----:B---3--:R-:W-:-:S04]  /*87e0*/  UIMAD.WIDE.U32 UR22, UR21, UR26, UR8 ;  /* 0x0000001a151672a5 */ /* 0x008fc8000f8e0008 */
[----:B------:R-:W-:Y:S02]  /*87f0*/  UIMAD UR23, UR21, UR27, UR23 ;  /* 0x0000001b151772a4 */ /* 0x000fe4000f8e0217 */
[----:B----4-:R-:W-:Y:S02]  /*8800*/  UIMAD UR25, UR10, UR31, URZ ;  /* 0x0000001f0a1972a4 */ /* 0x010fe4000f8e02ff */
[----:B------:R-:W-:Y:S01]  /*8810*/  UIMAD.WIDE.U32 UR22, UR10, UR30, UR22 ;  /* 0x0000001e0a1672a5 */ /* 0x000fe2000f8e0016 */
[----:B------:R-:W0:Y:S03]  /*8820*/  LDCU.64 UR26, c[0x0][0x520] ;  /* 0x0000a400ff1a77ac */ /* 0x000e260008000a00 */
[----:B------:R-:W-:Y:S02]  /*8830*/  UIADD3 UR25, UPT, UPT, UR23, UR25, URZ ;  /* 0x0000001917197290 */ /* 0x000fe4000fffe0ff */
[----:B------:R-:W-:Y:S01]  /*8840*/  ULEA UR23, UP0, UR22, UR32, 0x1 ;  /* 0x0000002016177291 */ /* 0x000fe2000f8008ff */
[----:B------:R-:W1:Y:S03]  /*8850*/  LDCU.64 UR30, c[0x0][0x560] ;  /* 0x0000ac00ff1e77ac */ /* 0x000e660008000a00 */
[----:B------:R-:W-:Y:S01]  /*8860*/  ULEA.HI.X UR22, UR22, UR33, UR25, 0x1, UP0 ;  /* 0x0000002116167291 */ /* 0x000fe200080f0c19 */
[----:B-----5:R-:W-:Y:S04]  /*8870*/  STS.128 [R66], R24 ;  /* 0x0000001842007388 */ /* 0x020fe80000000c00 */
[----:B--2---:R-:W-:Y:S01]  /*8880*/  STS.128 [R66+0x200], R28 ;  /* 0x0002001c42007388 */ /* 0x004fe20000000c00 */
[----:B------:R-:W-:-:S03]  /*8890*/  NOP ;  /* 0x0000000000007918 */ /* 0x000fc60000000000 */
[----:B------:R-:W2:Y:S04]  /*88a0*/  LDS.128 R32, [R65] ;  /* 0x0000000041207984 */ /* 0x000ea80000000c00 */
[----:B------:R-:W3:Y:S01]  /*88b0*/  LDS.128 R24, [R65+0x10] ;  /* 0x0000100041187984 */ /* 0x000ee20000000c00 */
[C---:B--2---:R-:W-:Y:S02]  /*88c0*/  SHF.L.U32 R4, R32.reuse, 0x10, RZ ;  /* 0x0000001020047819 */ /* 0x044fe400000006ff */
[----:B------:R-:W-:-:S04]  /*88d0*/  PRMT R32, R32, 0x7632, R32 ;  /* 0x0000763220207816 */ /* 0x000fc80000000020 */
[----:B------:R-:W-:Y:S01]  /*88e0*/  SHF.L.U32 R32, R32, 0x10, RZ ;  /* 0x0000001020207819 */ /* 0x000fe200000006ff */
[----:B------:R-:W-:-:S04]  /*88f0*/  FADD.FTZ R15, R4, UR7 ;  /* 0x00000007040f7e21 */ /* 0x000fc80008010000 */
[----:B------:R-:W-:Y:S01]  /*8900*/  FADD.FTZ R32, R32, UR7 ;  /* 0x0000000720207e21 */ /* 0x000fe20008010000 */
[----:B------:R-:W-:Y:S02]  /*8910*/  FSETP.GTU.FTZ.AND P6, PT, R15, 20, PT ;  /* 0x41a000000f00780b */ /* 0x000fe40003fdc000 */
[----:B------:R-:W-:Y:S02]  /*8920*/  SHF.L.U32 R4, R33, 0x10, RZ ;  /* 0x0000001021047819 */ /* 0x000fe400000006ff */
[----:B------:R-:W-:-:S03]  /*8930*/  FSETP.GTU.FTZ.AND P4, PT, R32, 20, PT ;  /* 0x41a000002000780b */ /* 0x000fc60003f9c000 */
[----:B------:R-:W-:-:S05]  /*8940*/  FADD.FTZ R21, R4, UR7 ;  /* 0x0000000704157e21 */ /* 0x000fca0008010000 */
[----:B------:R-:W-:Y:S01]  /*8950*/  FSETP.GTU.FTZ.AND P5, PT, R21, 20, PT ;  /* 0x41a000001500780b */ /* 0x000fe20003fbc000 */
[----:B------:R-:W-:-:S04]  /*8960*/  @!P6 FMUL.FTZ R4, R15, -1.4426950216293334961 ;  /* 0xbfb8aa3b0f04e820 */ /* 0x000fc80000410000 */
[----:B------:R-:W-:Y:S01]  /*8970*/  @!P4 FMUL.FTZ R15, R32, -1.4426950216293334961 ;  /* 0xbfb8aa3b200fc820 */ /* 0x000fe20000410000 */
[----:B------:R-:W-:-:S05]  /*8980*/  SHF.L.U32 R9, R34, 0x10, RZ ;  /* 0x0000001022097819 */ /* 0x000fca00000006ff */
[----:B------:R-:W2:Y:S01]  /*8990*/  @!P4 MUFU.EX2 R15, R15 ;  /* 0x0000000f000fc308 */ /* 0x000ea20000000800 */
[----:B------:R-:W-:Y:S01]  /*89a0*/  FADD.FTZ R9, R9, UR7 ;  /* 0x0000000709097e21 */ /* 0x000fe20008010000 */
[----:B------:R-:W-:-:S06]  /*89b0*/  @!P5 FMUL.FTZ R21, R21, -1.4426950216293334961 ;  /* 0xbfb8aa3b1515d820 */ /* 0x000fcc0000410000 */
[----:B------:R-:W4:Y:S01]  /*89c0*/  @!P6 MUFU.EX2 R4, R4 ;  /* 0x000000040004e308 */ /* 0x000f220000000800 */
[----:B------:R-:W-:-:S07]  /*89d0*/  FSETP.GTU.FTZ.AND P3, PT, R9, 20, PT ;  /* 0x41a000000900780b */ /* 0x000fce0003f7c000 */
[----:B------:R-:W5:Y:S01]  /*89e0*/  @!P5 MUFU.EX2 R21, R21 ;  /* 0x000000150015d308 */ /* 0x000f620000000800 */
[----:B--2---:R-:W-:Y:S01]  /*89f0*/  @!P4 FADD.FTZ R15, R15, 1 ;  /* 0x3f8000000f0fc421 */ /* 0x004fe20000010000 */
[----:B------:R-:W-:-:S04]  /*8a00*/  PRMT R34, R34, 0x7632, R34 ;  /* 0x0000763222227816 */ /* 0x000fc80000000022 */
[----:B------:R-:W-:Y:S02]  /*8a10*/  @!P3 FMUL.FTZ R28, R9, -1.4426950216293334961 ;  /* 0xbfb8aa3b091cb820 */ /* 0x000fe40000410000 */
[----:B------:R-:W2:Y:S01]  /*8a20*/  @!P4 MUFU.RCP R15, R15 ;  /* 0x0000000f000fc308 */ /* 0x000ea20000001000 */
[----:B----4-:R-:W-:Y:S01]  /*8a30*/  @!P6 FADD.FTZ R9, R4, 1 ;  /* 0x3f8000000409e421 */ /* 0x010fe20000010000 */
[----:B------:R-:W-:Y:S02]  /*8a40*/  SHF.L.U32 R34, R34, 0x10, RZ ;  /* 0x0000001022227819 */ /* 0x000fe400000006ff */
[----:B------:R-:W-:-:S04]  /*8a50*/  PRMT R33, R33, 0x7632, R33 ;  /* 0x0000763221217816 */ /* 0x000fc80000000021 */
[----:B------:R-:W4:Y:S01]  /*8a60*/  @!P6 MUFU.RCP R30, R9 ;  /* 0x00000009001ee308 */ /* 0x000f220000001000 */
[----:B-----5:R-:W-:Y:S01]  /*8a70*/  @!P5 FADD.FTZ R4, R21, 1 ;  /* 0x3f8000001504d421 */ /* 0x020fe20000010000 */
[----:B------:R-:W-:Y:S01]  /*8a80*/  SHF.L.U32 R33, R33, 0x10, RZ ;  /* 0x0000001021217819 */ /* 0x000fe200000006ff */
[----:B------:R-:W-:Y:S01]  /*8a90*/  FADD.FTZ R34, R34, UR7 ;  /* 0x0000000722227e21 */ /* 0x000fe20008010000 */
[----:B------:R-:W-:-:S04]  /*8aa0*/  SHF.L.U32 R29, R35, 0x10, RZ ;  /* 0x00000010231d7819 */ /* 0x000fc800000006ff */
[----:B------:R-:W5:Y:S01]  /*8ab0*/  @!P5 MUFU.RCP R4, R4 ;  /* 0x000000040004d308 */ /* 0x000f620000001000 */
[----:B------:R-:W-:Y:S01]  /*8ac0*/  PRMT R35, R35, 0x7632, R35 ;  /* 0x0000763223237816 */ /* 0x000fe20000000023 */
[----:B--2---:R-:W-:Y:S01]  /*8ad0*/  @!P4 FMUL.FTZ R6, R6, R15 ;  /* 0x0000000f0606c220 */ /* 0x004fe20000410000 */
[----:B------:R-:W-:Y:S01]  /*8ae0*/  FADD.FTZ R33, R33, UR7 ;  /* 0x0000000721217e21 */ /* 0x000fe20008010000 */
[----:B------:R-:W-:Y:S01]  /*8af0*/  FSETP.GTU.FTZ.AND P4, PT, R34, 20, PT ;  /* 0x41a000002200780b */ /* 0x000fe20003f9c000 */
[----:B------:R-:W-:Y:S01]  /*8b00*/  FADD.FTZ R31, R29, UR7 ;  /* 0x000000071d1f7e21 */ /* 0x000fe20008010000 */
[----:B------:R-:W-:Y:S02]  /*8b10*/  SHF.L.U32 R35, R35, 0x10, RZ ;  /* 0x0000001023237819 */ /* 0x000fe400000006ff */
[----:B---3--:R-:W-:Y:S01]  /*8b20*/  SHF.L.U32 R29, R24, 0x10, RZ ;  /* 0x00000010181d7819 */ /* 0x008fe200000006ff */
[----:B----4-:R-:W-:Y:S01]  /*8b30*/  @!P6 FMUL.FTZ R5, R5, R30 ;  /* 0x0000001e0505e220 */ /* 0x010fe20000410000 */
[----:B------:R-:W-:Y:S01]  /*8b40*/  FSETP.GTU.FTZ.AND P6, PT, R33, 20, PT ;  /* 0x41a000002100780b */ /* 0x000fe20003fdc000 */
[----:B------:R-:W-:-:S02]  /*8b50*/  FADD.FTZ R35, R35, UR7 ;  /* 0x0000000723237e21 */ /* 0x000fc40008010000 */
[----:B------:R-:W-:Y:S01]  /*8b60*/  FADD.FTZ R32, R29, UR7 ;  /* 0x000000071d207e21 */ /* 0x000fe20008010000 */
[----:B------:R-:W-:Y:S01]  /*8b70*/  SHF.L.U32 R21, R25, 0x10, RZ ;  /* 0x0000001019157819 */ /* 0x000fe200000006ff */
[----:B-----5:R-:W-:Y:S01]  /*8b80*/  @!P5 FMUL.FTZ R7, R7, R4 ;  /* 0x000000040707d220 */ /* 0x020fe20000410000 */
[----:B------:R-:W-:Y:S01]  /*8b90*/  FSETP.GTU.FTZ.AND P5, PT, R35, 20, PT ;  /* 0x41a000002300780b */ /* 0x000fe20003fbc000 */
[----:B------:R-:W-:Y:S01]  /*8ba0*/  @!P4 FMUL.FTZ R15, R34, -1.4426950216293334961 ;  /* 0xbfb8aa3b220fc820 */ /* 0x000fe20000410000 */
[----:B------:R-:W-:Y:S02]  /*8bb0*/  FSETP.GTU.FTZ.AND P2, PT, R31, 20, PT ;  /* 0x41a000001f00780b */ /* 0x000fe40003f5c000 */
[----:B------:R-:W-:Y:S01]  /*8bc0*/  FSETP.GTU.FTZ.AND P1, PT, R32, 20, PT ;  /* 0x41a000002000780b */ /* 0x000fe20003f3c000 */
[----:B------:R-:W-:Y:S02]  /*8bd0*/  FADD.FTZ R36, R21, UR7 ;  /* 0x0000000715247e21 */ /* 0x000fe40008010000 */
[----:B------:R-:W-:Y:S01]  /*8be0*/  @!P6 FMUL.FTZ R4, R33, -1.4426950216293334961 ;  /* 0xbfb8aa3b2104e820 */ /* 0x000fe20000410000 */
[----:B------:R-:W2:Y:S02]  /*8bf0*/  @!P4 MUFU.EX2 R15, R15 ;  /* 0x0000000f000fc308 */ /* 0x000ea40000000800 */
[----:B------:R-:W-:-:S03]  /*8c00*/  FSETP.GTU.FTZ.AND P0, PT, R36, 20, PT ;  /* 0x41a000002400780b */ /* 0x000fc60003f1c000 */
[----:B------:R-:W-:-:S03]  /*8c10*/  @!P5 FMUL.FTZ R30, R35, -1.4426950216293334961 ;  /* 0xbfb8aa3b231ed820 */ /* 0x000fc60000410000 */
[----:B------:R-:W3:Y:S01]  /*8c20*/  @!P6 MUFU.EX2 R4, R4 ;  /* 0x000000040004e308 */ /* 0x000ee20000000800 */
[----:B------:R-:W-:Y:S01]  /*8c30*/  @!P2 FMUL.FTZ R9, R31, -1.4426950216293334961 ;  /* 0xbfb8aa3b1f09a820 */ /* 0x000fe20000410000 */
[----:B------:R-:W-:-:S06]  /*8c40*/  @!P1 FMUL.FTZ R21, R32, -1.4426950216293334961 ;  /* 0xbfb8aa3b20159820 */ /* 0x000fcc0000410000 */
[----:B------:R4:W5:Y:S08]  /*8c50*/  @!P2 MUFU.EX2 R29, R9 ;  /* 0x00000009001da308 */ /* 0x0009700000000800 */
[----:B------:R2:W0:Y:S01]  /*8c60*/  @!P1 MUFU.EX2 R31, R21 ;  /* 0x00000015001f9308 */ /* 0x0004220000000800 */
[----:B----4-:R-:W-:-:S07]  /*8c70*/  @!P0 FMUL.FTZ R9, R36, -1.4426950216293334961 ;  /* 0xbfb8aa3b24098820 */ /* 0x010fce0000410000 */
[----:B------:R-:W4:Y:S01]  /*8c80*/  @!P5 MUFU.EX2 R30, R30 ;  /* 0x0000001e001ed308 */ /* 0x000f220000000800 */
[----:B--2---:R-:W-:-:S07]  /*8c90*/  @!P4 FADD.FTZ R21, R15, 1 ;  /* 0x3f8000000f15c421 */ /* 0x004fce0000010000 */
[----:B------:R-:W2:Y:S08]  /*8ca0*/  @!P3 MUFU.EX2 R28, R28 ;  /* 0x0000001c001cb308 */ /* 0x000eb00000000800 */
[----:B------:R3:W-:Y:S08]  /*8cb0*/  @!P0 MUFU.EX2 R32, R9 ;  /* 0x0000000900208308 */ /* 0x0007f00000000800 */
[----:B------:R1:W1:Y:S01]  /*8cc0*/  @!P4 MUFU.RCP R34, R21 ;  /* 0x000000150022c308 */ /* 0x0002620000001000 */
[----:B---3--:R-:W-:Y:S01]  /*8cd0*/  @!P6 FADD.FTZ R9, R4, 1 ;  /* 0x3f8000000409e421 */ /* 0x008fe20000010000 */
[----:B------:R-:W-:Y:S01]  /*8ce0*/  SHF.L.U32 R4, R26, 0x10, RZ ;  /* 0x000000101a047819 */ /* 0x000fe200000006ff */
[----:B-----5:R-:W-:Y:S01]  /*8cf0*/  @!P2 FADD.FTZ R29, R29, 1 ;  /* 0x3f8000001d1da421 */ /* 0x020fe20000010000 */
[----:B0-----:R-:W-:Y:S01]  /*8d00*/  @!P1 FADD.FTZ R31, R31, 1 ;  /* 0x3f8000001f1f9421 */ /* 0x001fe20000010000 */
[----:B----4-:R-:W-:-:S02]  /*8d10*/  @!P5 FADD.FTZ R30, R30, 1 ;  /* 0x3f8000001e1ed421 */ /* 0x010fc40000010000 */
[----:B------:R-:W-:Y:S01]  /*8d20*/  FADD.FTZ R15, R4, UR7 ;  /* 0x00000007040f7e21 */ /* 0x000fe20008010000 */
[----:B------:R-:W0:Y:S01]  /*8d30*/  @!P6 MUFU.RCP R9, R9 ;  /* 0x000000090009e308 */ /* 0x000e220000001000 */
[----:B------:R-:W-:Y:S01]  /*8d40*/  SHF.L.U32 R4, R27, 0x10, RZ ;  /* 0x000000101b047819 */ /* 0x000fe200000006ff */
[----:B--2---:R-:W-:-:S04]  /*8d50*/  @!P3 FADD.FTZ R28, R28, 1 ;  /* 0x3f8000001c1cb421 */ /* 0x004fc80000010000 */
[----:B-1----:R-:W-:Y:S02]  /*8d60*/  FADD.FTZ R21, R4, UR7 ;  /* 0x0000000704157e21 */ /* 0x002fe40008010000 */
[----:B------:R-:W1:Y:S01]  /*8d70*/  @!P3 MUFU.RCP R33, R28 ;  /* 0x0000001c0021b308 */ /* 0x000e620000001000 */
[----:B------:R-:W-:Y:S01]  /*8d80*/  PRMT R24, R24, 0x7632, R24 ;  /* 0x0000763218187816 */ /* 0x000fe20000000018 */
[----:B------:R-:W-:Y:S01]  /*8d90*/  @!P4 FMUL.FTZ R11, R11, R34 ;  /* 0x000000220b0bc220 */ /* 0x000fe20000410000 */
[----:B------:R-:W-:-:S05]  /*8da0*/  FSETP.GTU.FTZ.AND P4, PT, R21, 20, PT ;  /* 0x41a000001500780b */ /* 0x000fca0003f9c000 */
[----:B------:R-:W2:Y:S01]  /*8db0*/  @!P2 MUFU.RCP R29, R29 ;  /* 0x0000001d001da308 */ /* 0x000ea20000001000 */
[----:B------:R-:W-:Y:S02]  /*8dc0*/  PRMT R25, R25, 0x7632, R25 ;  /* 0x0000763219197816 */ /* 0x000fe40000000019 */
[----:B------:R-:W-:-:S05]  /*8dd0*/  PRMT R26, R26, 0x7632, R26 ;  /* 0x000076321a1a7816 */ /* 0x000fca000000001a */
[----:B------:R-:W-:Y:S01]  /*8de0*/  @!P1 MUFU.RCP R31, R31 ;  /* 0x0000001f001f9308 */ /* 0x000fe20000001000 */
[----:B------:R-:W-:-:S07]  /*8df0*/  PRMT R27, R27, 0x7632, R27 ;  /* 0x000076321b1b7816 */ /* 0x000fce000000001b */
[----:B------:R-:W3:Y:S01]  /*8e00*/  @!P5 MUFU.RCP R30, R30 ;  /* 0x0000001e001ed308 */ /* 0x000ee20000001000 */
[----:B------:R-:W-:Y:S02]  /*8e10*/  SHF.L.U32 R24, R24, 0x10, RZ ;  /* 0x0000001018187819 */ /* 0x000fe400000006ff */
[----:B------:R-:W-:Y:S02]  /*8e20*/  SHF.L.U32 R25, R25, 0x10, RZ ;  /* 0x0000001019197819 */ /* 0x000fe400000006ff */
[----:B------:R-:W-:Y:S02]  /*8e30*/  SHF.L.U32 R26, R26, 0x10, RZ ;  /* 0x000000101a1a7819 */ /* 0x000fe400000006ff */
[----:B------:R-:W-:Y:S01]  /*8e40*/  SHF.L.U32 R27, R27, 0x10, RZ ;  /* 0x000000101b1b7819 */ /* 0x000fe200000006ff */
[----:B0-----:R-:W-:Y:S01]  /*8e50*/  @!P6 FMUL.FTZ R8, R8, R9 ;  /* 0x000000090808e220 */ /* 0x001fe20000410000 */
[----:B------:R-:W-:Y:S01]  /*8e60*/  FSETP.GTU.FTZ.AND P6, PT, R15, 20, PT ;  /* 0x41a000000f00780b */ /* 0x000fe20003fdc000 */
[----:B------:R-:W-:Y:S01]  /*8e70*/  FADD.FTZ R9, R24, UR7 ;  /* 0x0000000718097e21 */ /* 0x000fe20008010000 */
[----:B------:R-:W-:Y:S01]  /*8e80*/  FADD.FTZ R25, R25, UR7 ;  /* 0x0000000719197e21 */ /* 0x000fe20008010000 */
[----:B------:R-:W-:Y:S01]  /*8e90*/  FADD.FTZ R26, R26, UR7 ;  /* 0x000000071a1a7e21 */ /* 0x000fe20008010000 */
[----:B------:R-:W-:Y:S01]  /*8ea0*/  FADD.FTZ R27, R27, UR7 ;  /* 0x000000071b1b7e21 */ /* 0x000fe20008010000 */
[----:B-1----:R-:W-:Y:S01]  /*8eb0*/  @!P3 FMUL.FTZ R10, R10, R33 ;  /* 0x000000210a0ab220 */ /* 0x002fe20000410000 */
[----:B------:R-:W-:Y:S01]  /*8ec0*/  FSETP.GTU.FTZ.AND P3, PT, R9, 20, PT ;  /* 0x41a000000900780b */ /* 0x000fe20003f7c000 */
[----:B--2---:R-:W-:Y:S01]  /*8ed0*/  @!P2 FMUL.FTZ R12, R12, R29 ;  /* 0x0000001d0c0ca220 */ /* 0x004fe20000410000 */
[----:B------:R-:W-:Y:S01]  /*8ee0*/  @!P4 FMUL.FTZ R24, R21, -1.4426950216293334961 ;  /* 0xbfb8aa3b1518c820 */ /* 0x000fe20000410000 */
[----:B---3--:R-:W-:Y:S01]  /*8ef0*/  @!P5 FMUL.FTZ R13, R13, R30 ;  /* 0x0000001e0d0dd220 */ /* 0x008fe20000410000 */
[----:B------:R-:W-:Y:S01]  /*8f00*/  @!P1 FMUL.FTZ R14, R14, R31 ;  /* 0x0000001f0e0e9220 */ /* 0x000fe20000410000 */
[----:B------:R-:W-:-:S02]  /*8f10*/  FSETP.GTU.FTZ.AND P2, PT, R25, 20, PT ;  /* 0x41a000001900780b */ /* 0x000fc40003f5c000 */
[----:B------:R-:W-:Y:S02]  /*8f20*/  FSETP.GTU.FTZ.AND P5, PT, R26, 20, PT ;  /* 0x41a000001a00780b */ /* 0x000fe40003fbc000 */
[----:B------:R-:W-:Y:S01]  /*8f30*/  FSETP.GTU.FTZ.AND P1, PT, R27, 20, PT ;  /* 0x41a000001b00780b */ /* 0x000fe20003f3c000 */
[----:B------:R0:W1:Y:S01]  /*8f40*/  @!P4 MUFU.EX2 R28, R24 ;  /* 0x00000018001cc308 */ /* 0x0000620000000800 */
[----:B------:R-:W-:Y:S01]  /*8f50*/  @!P6 FMUL.FTZ R4, R15, -1.4426950216293334961 ;  /* 0xbfb8aa3b0f04e820 */ /* 0x000fe20000410000 */
[----:B------:R-:W-:Y:S01]  /*8f60*/  F2FP.BF16.F32.PACK_AB R157, R165, R43 ;  /* 0x0000002ba59d723e */ /* 0x000fe200000010ff */
[----:B------:R-:W-:Y:S01]  /*8f70*/  @!P0 FADD.FTZ R32, R32, 1 ;  /* 0x3f80000020208421 */ /* 0x000fe20000010000 */
[----:B------:R-:W-:Y:S01]  /*8f80*/  F2FP.BF16.F32.PACK_AB R156, R42, R41 ;  /* 0x000000292a9c723e */ /* 0x000fe200000010ff */
[----:B------:R-:W-:Y:S06]  /*8f90*/  BAR.SYNC.DEFER_BLOCKING 0x0 ;  /* 0x0000000000007b1d */ /* 0x000fec0000010000 */
[----:B------:R2:W3:Y:S01]  /*8fa0*/  @!P6 MUFU.EX2 R15, R4 ;  /* 0x00000004000fe308 */ /* 0x0004e20000000800 */
[----:B------:R-:W-:Y:S01]  /*8fb0*/  @!P5 FMUL.FTZ R21, R26, -1.4426950216293334961 ;  /* 0xbfb8aa3b1a15d820 */ /* 0x000fe20000410000 */
[----:B------:R-:W-:Y:S01]  /*8fc0*/  @!P1 FMUL.FTZ R29, R27, -1.4426950216293334961 ;  /* 0xbfb8aa3b1b1d9820 */ /* 0x000fe20000410000 */
[----:B------:R-:W-:-:S02]  /*8fd0*/  F2FP.BF16.F32.PACK_AB R27, R72, R71 ;  /* 0x00000047481b723e */ /* 0x000fc400000010ff */
[----:B------:R-:W-:Y:S02]  /*8fe0*/  F2FP.BF16.F32.PACK_AB R26, R70, R69 ;  /* 0x00000045461a723e */ /* 0x000fe400000010ff */
[----:B0-----:R-:W-:Y:S01]  /*8ff0*/  F2FP.BF16.F32.PACK_AB R24, R45, R44 ;  /* 0x0000002c2d18723e */ /* 0x001fe200000010ff */
[----:B--2---:R-:W-:Y:S01]  /*9000*/  @!P3 FMUL.FTZ R4, R9, -1.4426950216293334961 ;  /* 0xbfb8aa3b0904b820 */ /* 0x004fe20000410000 */
[----:B------:R-:W-:Y:S01]  /*9010*/  @!P2 FMUL.FTZ R9, R25, -1.4426950216293334961 ;  /* 0xbfb8aa3b1909a820 */ /* 0x000fe20000410000 */
[----:B------:R-:W-:Y:S01]  /*9020*/  F2FP.BF16.F32.PACK_AB R25, R47, R46 ;  /* 0x0000002e2f19723e */ /* 0x000fe200000010ff */
[----:B------:R1:W-:Y:S04]  /*9030*/  @!P0 MUFU.RCP R34, R32 ;  /* 0x0000002000228308 */ /* 0x0003e80000001000 */
[----:B------:R-:W-:Y:S04]  /*9040*/  STS.128 [R65], R24 ;  /* 0x0000001841007388 */ /* 0x000fe80000000c00 */
[----:B------:R0:W-:Y:S01]  /*9050*/  @!P1 MUFU.EX2 R33, R29 ;  /* 0x0000001d00219308 */ /* 0x0001e20000000800 */
[----:B-1----:R-:W-:Y:S01]  /*9060*/  @!P4 FADD.FTZ R32, R28, 1 ;  /* 0x3f8000001c20c421 */ /* 0x002fe20000010000 */
[----:B------:R-:W-:Y:S01]  /*9070*/  STS.128 [R65+0x10], R156 ;  /* 0x0000109c41007388 */ /* 0x000fe20000000c00 */
[----:B------:R-:W-:-:S03]  /*9080*/  NOP ;  /* 0x0000000000007918 */ /* 0x000fc60000000000 */
[----:B0-----:R-:W0:Y:S04]  /*9090*/  LDS.128 R28, [R66] ;  /* 0x00000000421c7984 */ /* 0x001e280000000c00 */
[----:B------:R-:W1:Y:S01]  /*90a0*/  LDS.128 R24, [R66+0x200] ;  /* 0x0002000042187984 */ /* 0x000e620000000c00 */
[----:B------:R-:W2:Y:S01]  /*90b0*/  @!P3 MUFU.EX2 R4, R4 ;  /* 0x000000040004b308 */ /* 0x000ea20000000800 */
[----:B---3--:R-:W-:-:S07]  /*90c0*/  @!P6 FADD.FTZ R15, R15, 1 ;  /* 0x3f8000000f0fe421 */ /* 0x008fce0000010000 */
[----:B------:R-:W3:Y:S08]  /*90d0*/  @!P5 MUFU.EX2 R21, R21 ;  /* 0x000000150015d308 */ /* 0x000ef00000000800 */
[----:B------:R-:W4:Y:S01]  /*90e0*/  @!P2 MUFU.EX2 R9, R9 ;  /* 0x000000090009a308 */ /* 0x000f220000000800 */
[----:B--2---:R-:W-:-:S07]  /*90f0*/  @!P3 FADD.FTZ R4, R4, 1 ;  /* 0x3f8000000404b421 */ /* 0x004fce0000010000 */
[----:B------:R-:W2:Y:S01]  /*9100*/  @!P6 MUFU.RCP R36, R15 ;  /* 0x0000000f0024e308 */ /* 0x000ea20000001000 */
[----:B---3--:R-:W-:-:S07]  /*9110*/  @!P5 FADD.FTZ R21, R21, 1 ;  /* 0x3f8000001515d421 */ /* 0x008fce0000010000 */
[----:B------:R3:W-:Y:S01]  /*9120*/  @!P3 MUFU.RCP R15, R4 ;  /* 0x00000004000fb308 */ /* 0x0007e20000001000 */
[----:B----4-:R-:W-:-:S07]  /*9130*/  @!P2 FADD.FTZ R9, R9, 1 ;  /* 0x3f8000000909a421 */ /* 0x010fce0000010000 */
[----:B------:R4:W5:Y:S01]  /*9140*/  @!P4 MUFU.RCP R37, R32 ;  /* 0x000000200025c308 */ /* 0x0009620000001000 */
[----:B---3--:R-:W-:Y:S01]  /*9150*/  @!P1 FADD.FTZ R4, R33, 1 ;  /* 0x3f80000021049421 */ /* 0x008fe20000010000 */
[----:B------:R-:W-:Y:S02]  /*9160*/  MOV R33, UR22 ;  /* 0x0000001600217c02 */ /* 0x000fe40008000f00 */
[----:B----4-:R-:W-:-:S04]  /*9170*/  MOV R32, UR23 ;  /* 0x0000001700207c02 */ /* 0x010fc80008000f00 */
[----:B------:R-:W3:Y:S08]  /*9180*/  @!P1 MUFU.RCP R4, R4 ;  /* 0x0000000400049308 */ /* 0x000ef00000001000 */
[----:B------:R-:W4:Y:S01]  /*9190*/  @!P5 MUFU.RCP R21, R21 ;  /* 0x000000150015d308 */ /* 0x000f220000001000 */
[----:B------:R-:W-:-:S07]  /*91a0*/  IMAD.WIDE.U32 R32, R2, 0x10, R32 ;  /* 0x0000001002207825 */ /* 0x000fce00078e0020 */
[----:B------:R4:W4:Y:S01]  /*91b0*/  @!P2 MUFU.RCP R35, R9 ;  /* 0x000000090023a308 */ /* 0x0009220000001000 */
[----:B0-----:R-:W-:Y:S01]  /*91c0*/  STG.E.128 desc[UR28][R32.64], R28 ;  /* 0x0000001c20007986 */ /* 0x001fe2000c101d1c */
[----:B--2---:R-:W-:Y:S01]  /*91d0*/  @!P6 FMUL.FTZ R19, R19, R36 ;  /* 0x000000241313e220 */ /* 0x004fe20000410000 */
[----:B------:R-:W-:Y:S01]  /*91e0*/  @!P0 FMUL.FTZ R17, R17, R34 ;  /* 0x0000002211118220 */ /* 0x000fe20000410000 */
[----:B-----5:R-:W-:Y:S01]  /*91f0*/  @!P4 FMUL.FTZ R22, R22, R37 ;  /* 0x000000251616c220 */ /* 0x020fe20000410000 */
[----:B-1----:R-:W-:Y:S01]  /*9200*/  STG.E.128 desc[UR28][R32.64+0x200], R24 ;  /* 0x0002001820007986 */ /* 0x002fe2000c101d1c */
[----:B---3--:R-:W-:Y:S01]  /*9210*/  @!P1 FMUL.FTZ R23, R23, R4 ;  /* 0x0000000417179220 */ /* 0x008fe20000410000 */
[----:B------:R-:W-:Y:S01]  /*9220*/  @!P3 FMUL.FTZ R16, R16, R15 ;  /* 0x0000000f1010b220 */ /* 0x000fe20000410000 */
[----:B------:R-:W0:Y:S01]  /*9230*/  LDCU.64 UR22, c[0x0][0x518] ;  /* 0x0000a300ff1677ac */ /* 0x000e220008000a00 */
[----:B----4-:R-:W-:Y:S01]  /*9240*/  FADD.FTZ R9, R5, R38 ;  /* 0x0000002605097221 */ /* 0x010fe20000010000 */
[----:B------:R-:W-:-:S03]  /*9250*/  @!P5 FMUL.FTZ R20, R20, R21 ;  /* 0x000000151414d220 */ /* 0x000fc60000410000 */
[----:B------:R-:W-:Y:S01]  /*9260*/  FADD.FTZ R4, R9, R6 ;  /* 0x0000000609047221 */ /* 0x000fe20000010000 */
[----:B------:R-:W-:Y:S01]  /*9270*/  F2FP.BF16.F32.PACK_AB R36, R6, R5 ;  /* 0x000000050624723e */ /* 0x000fe200000010ff */
[----:B------:R-:W-:Y:S02]  /*9280*/  @!P2 FMUL.FTZ R18, R18, R35 ;  /* 0x000000231212a220 */ /* 0x000fe40000410000 */
[----:B------:R-:W-:Y:S01]  /*9290*/  FADD.FTZ R5, R4, R7 ;  /* 0x0000000704057221 */ /* 0x000fe20000010000 */
[----:B------:R-:W-:Y:S02]  /*92a0*/  F2FP.BF16.F32.PACK_AB R37, R8, R7 ;  /* 0x000000070825723e */ /* 0x000fe400000010ff */
[----:B------:R-:W-:Y:S01]  /*92b0*/  F2FP.BF16.F32.PACK_AB R39, R13, R12 ;  /* 0x0000000c0d27723e */ /* 0x000fe200000010ff */
[----:B------:R-:W-:Y:S01]  /*92c0*/  FADD.FTZ R5, R5, R8 ;  /* 0x0000000805057221 */ /* 0x000fe20000010000 */
[----:B------:R-:W-:Y:S01]  /*92d0*/  F2FP.BF16.F32.PACK_AB R38, R11, R10 ;  /* 0x0000000a0b26723e */ /* 0x000fe200000010ff */
[----:B------:R-:W-:Y:S01]  /*92e0*/  BAR.SYNC.DEFER_BLOCKING 0x0 ;  /* 0x0000000000007b1d */ /* 0x000fe20000010000 */
[----:B------:R-:W-:-:S02]  /*92f0*/  F2FP.BF16.F32.PACK_AB R47, R23, R22 ;  /* 0x00000016172f723e */ /* 0x000fc400000010ff */
[----:B------:R-:W-:Y:S02]  /*9300*/  F2FP.BF16.F32.PACK_AB R46, R20, R19 ;  /* 0x00000013142e723e */ /* 0x000fe400000010ff */
[----:B------:R-:W-:Y:S02]  /*9310*/  F2FP.BF16.F32.PACK_AB R45, R18, R17 ;  /* 0x00000011122d723e */ /* 0x000fe400000010ff */
[----:B------:R-:W-:Y:S01]  /*9320*/  F2FP.BF16.F32.PACK_AB R44, R16, R14 ;  /* 0x0000000e102c723e */ /* 0x000fe200000010ff */
[----:B------:R-:W-:-:S04]  /*9330*/  FADD.FTZ R10, R5, R10 ;  /* 0x0000000a050a7221 */ /* 0x000fc80000010000 */
[----:B------:R-:W-:Y:S01]  /*9340*/  FADD.FTZ R11, R10, R11 ;  /* 0x0000000b0a0b7221 */ /* 0x000fe20000010000 */
[----:B0-----:R-:W-:-:S03]  /*9350*/  UIMAD.WIDE.U32 UR8, UR21, UR22, UR8 ;  /* 0x00000016150872a5 */ /* 0x001fc6000f8e0008 */
[----:B------:R-:W-:Y:S01]  /*9360*/  FADD.FTZ R12, R11, R12 ;  /* 0x0000000c0b0c7221 */ /* 0x000fe20000010000 */
[----:B------:R-:W-:Y:S04]  /*9370*/  STS.128 [R65], R36 ;  /* 0x0000002441007388 */ /* 0x000fe80000000c00 */
[----:B------:R-:W-:Y:S01]  /*9380*/  STS.128 [R65+0x10], R44 ;  /* 0x0000102c41007388 */ /* 0x000fe20000000c00 */
[----:B------:R-:W-:-:S03]  /*9390*/  NOP ;  /* 0x0000000000007918 */ /* 0x000fc60000000000 */
[----:B------:R-:W0:Y:S04]  /*93a0*/  LDS.128 R28, [R66] ;  /* 0x00000000421c7984 */ /* 0x000e280000000c00 */
[----:B------:R-:W1:Y:S01]  /*93b0*/  LDS.128 R48, [R66+0x200] ;  /* 0x0002000042307984 */ /* 0x000e620000000c00 */
[----:B------:R-:W-:Y:S01]  /*93c0*/  FADD.FTZ R13, R12, R13 ;  /* 0x0000000d0c0d7221 */ /* 0x000fe20000010000 */
[----:B------:R-:W-:-:S03]  /*93d0*/  UIMAD UR9, UR21, UR23, UR9 ;  /* 0x00000017150972a4 */ /* 0x000fc6000f8e0209 */
[----:B------:R-:W-:Y:S01]  /*93e0*/  FADD.FTZ R13, R13, R14 ;  /* 0x0000000e0d0d7221 */ /* 0x000fe20000010000 */
[----:B------:R-:W-:Y:S02]  /*93f0*/  UIMAD UR21, UR10, UR27, URZ ;  /* 0x0000001b0a1572a4 */ /* 0x000fe4000f8e02ff */
[----:B------:R-:W-:Y:S01]  /*9400*/  UIMAD.WIDE.U32 UR8, UR10, UR26, UR8 ;  /* 0x0000001a0a0872a5 */ /* 0x000fe2000f8e0008 */
[----:B------:R-:W-:-:S03]  /*9410*/  FADD.FTZ R16, R13, R16 ;  /* 0x000000100d107221 */ /* 0x000fc60000010000 */
[----:B------:R-:W-:Y:S01]  /*9420*/  UIADD3 UR21, UPT, UPT, UR9, UR21, URZ ;  /* 0x0000001509157290 */ /* 0x000fe2000fffe0ff */
[----:B------:R-:W-:Y:S01]  /*9430*/  FADD.FTZ R17, R16, R17 ;  /* 0x0000001110117221 */ /* 0x000fe20000010000 */
[----:B------:R-:W-:-:S03]  /*9440*/  ULEA UR9, UP0, UR8, UR30, 0x1 ;  /* 0x0000001e08097291 */ /* 0x000fc6000f8008ff */
[----:B------:R-:W-:Y:S01]  /*9450*/  FADD.FTZ R18, R17, R18 ;  /* 0x0000001211127221 */ /* 0x000fe20000010000 */
[----:B------:R-:W-:Y:S02]  /*9460*/  ULEA.HI.X UR8, UR8, UR31, UR21, 0x1, UP0 ;  /* 0x0000001f08087291 */ /* 0x000fe400080f0c15 */
[----:B------:R-:W-:Y:S01]  /*9470*/  MOV R4, UR9 ;  /* 0x0000000900047c02 */ /* 0x000fe20008000f00 */
[----:B------:R-:W-:-:S03]  /*9480*/  FADD.FTZ R19, R18, R19 ;  /* 0x0000001312137221 */ /* 0x000fc60000010000 */
[----:B------:R-:W-:Y:S01]  /*9490*/  MOV R5, UR8 ;  /* 0x0000000800057c02 */ /* 0x000fe20008000f00 */
[----:B------:R-:W-:Y:S02]  /*94a0*/  FADD.FTZ R19, R19, R20 ;  /* 0x0000001413137221 */ /* 0x000fe40000010000 */
[----:B------:R-:W-:-:S04]  /*94b0*/  IMAD.WIDE.U32 R4, R2, 0x10, R4 ;  /* 0x0000001002047825 */ /* 0x000fc800078e0004 */
[----:B------:R-:W-:Y:S01]  /*94c0*/  FADD.FTZ R22, R19, R22 ;  /* 0x0000001613167221 */ /* 0x000fe20000010000 */
[----:B0-----:R-:W-:Y:S04]  /*94d0*/  STG.E.128 desc[UR28][R4.64], R28 ;  /* 0x0000001c04007986 */ /* 0x001fe8000c101d1c */
[----:B-1----:R0:W-:Y:S01]  /*94e0*/  STG.E.128 desc[UR28][R4.64+0x200], R48 ;  /* 0x0002003004007986 */ /* 0x0021e2000c101d1c */
[----:B------:R-:W-:-:S04]  /*94f0*/  UIADD3 UR19, UP0, UPT, UR19, -0x1000, URZ ;  /* 0xfffff00013137890 */ /* 0x000fc8000ff1e0ff */
[----:B------:R-:W-:Y:S01]  /*9500*/  UIADD3.X UR18, UPT, UPT, UR18, -0x1, URZ, UP0, !UPT ;  /* 0xffffffff12127890 */ /* 0x000fe200087fe4ff */
[----:B0-----:R-:W-:-:S05]  /*9510*/  FADD.FTZ R4, R22, R23 ;  /* 0x0000001716047221 */ /* 0x001fca0000010000 */
[----:B------:R0:W-:Y:S01]  /*9520*/  STL [R1+0x4c], R4 ;  /* 0x00004c0401007387 */ /* 0x0001e20000100800 */
        /* <DEDUP_REMOVED lines=9> */
.L_x_2734:
        /* <DEDUP_REMOVED lines=9> */
[----:B------:R-:W0:Y:S02]  /*9650*/  S2R R6, SR_TID.X ;  /* 0x0000000000067919 */ /* 0x000e240000002100 */
        /* <DEDUP_REMOVED lines=9> */
[----:B0-----:R-:W-:-:S04]  /*96f0*/  @!P1 SHF.R.U32.HI R0, RZ, 0x3, R6 ;  /* 0x00000003ff009819 */ /* 0x001fc80000011606 */
[----:B------:R-:W-:Y:S01]  /*9700*/  @!P1 LOP3.LUT R0, R0, 0x7c, RZ, 0xc0, !PT ;  /* 0x0000007c00009812 */ /* 0x000fe200078ec0ff */
[----:B--2---:R-:W-:-:S05]  /*9710*/  @P0 FADD R2, R3, R2 ;  /* 0x0000000203020221 */ /* 0x004fca0000000000 */
[----:B------:R-:W0:Y:S01]  /*9720*/  SHFL.DOWN P0, R5, R2, 0x8, 0x1f ;  /* 0x09001f0002057f89 */ /* 0x000e220000000000 */
[----:B---3--:R-:W-:-:S04]  /*9730*/  @!P1 LEA R7, R8, R7, 0x18 ;  /* 0x0000000708079211 */ /* 0x008fc800078ec0ff */
        /* <DEDUP_REMOVED lines=21> */
.L_x_2816:
[----:B------:R-:W-:Y:S05]  /*9890*/  BSYNC.RECONVERGENT B0 ;  /* 0x0000000000007941 */ /* 0x000fea0003800200 */
.L_x_2815:
        /* <DEDUP_REMOVED lines=43> */
.L_x_2818:
[----:B------:R-:W-:Y:S05]  /*9b50*/  BSYNC.RECONVERGENT B0 ;  /* 0x0000000000007941 */ /* 0x000fea0003800200 */
.L_x_2817:
        /* <DEDUP_REMOVED lines=16> */
.L_x_2820:
        /* <DEDUP_REMOVED lines=30> */
.L_x_2819:
[----:B------:R-:W-:Y:S05]  /*9e40*/  EXIT ;  /* 0x000000000000794d */ /* 0x000fea0003800000 */
.L_x_2773:
[----:B------:R-:W-:Y:S01]  /*9e50*/  HFMA2 R87, -RZ, RZ, 0, 5.9604644775390625e-08 ;  /* 0x00000001ff577431 */ /* 0x000fe200000001ff */
[----:B------:R-:W-:Y:S02]  /*9e60*/  MOV R162, R68 ;  /* 0x0000004400a27202 */ /* 0x000fe40000000f00 */
[----:B------:R-:W-:Y:S02]  /*9e70*/  MOV R86, RZ ;  /* 0x000000ff00567202 */ /* 0x000fe40000000f00 */
[----:B------:R-:W-:-:S07]  /*9e80*/  MOV R155, 0xffffffff ;  /* 0xffffffff009b7802 */ /* 0x000fce0000000f00 */
[----:B01---5:R-:W-:Y:S05]  /*9e90*/  WARPSYNC.COLLECTIVE R155, `(.L_x_2821) ;  /* 0x000000009b087348 */ /* 0x023fea0003c00000 */
[----:B------:R2:W3:Y:S02]  /*9ea0*/  SHFL.UP P6, R163, R162, R87, R86 ;  /* 0x04000057a2a37389 */ /* 0x0004e400000c0056 */
[----:B0123-5:R-:W-:Y:S05]  /*9eb0*/  ENDCOLLECTIVE ;  /* 0x000000000000791b */ /* 0x02ffea0003800000 */
.L_x_2821:
[----:B------:R-:W-:Y:S02]  /*9ec0*/  MOV R162, R154 ;  /* 0x0000009a00a27202 */ /* 0x000fe40000000f00 */
[----:B------:R-:W-:-:S07]  /*9ed0*/  MOV R156, R163 ;  /* 0x000000a3009c7202 */ /* 0x000fce0000000f00 */
[----:B------:R-:W-:Y:S05]  /*9ee0*/  WARPSYNC.COLLECTIVE R155, `(.L_x_2822) ;  /* 0x000000009b087348 */ /* 0x000fea0003c00000 */
[----:B------:R0:W1:Y:S02]  /*9ef0*/  SHFL.UP P6, R163, R162, R87, R86 ;  /* 0x04000057a2a37389 */ /* 0x00006400000c0056 */
[----:B01----:R-:W-:Y:S05]  /*9f00*/  ENDCOLLECTIVE ;  /* 0x000000000000791b */ /* 0x003fea0003800000 */
.L_x_2822:
        /* <DEDUP_REMOVED lines=10> */
.L_x_2823:
[----:B------:R-:W-:Y:S02]  /*9fb0*/  MOV R162, R156 ;  /* 0x0000009c00a27202 */ /* 0x000fe40000000f00 */
[----:B------:R-:W-:-:S07]  /*9fc0*/  MOV R154, R163 ;  /* 0x000000a3009a7202 */ /* 0x000fce0000000f00 */
[----:B------:R-:W-:Y:S05]  /*9fd0*/  WARPSYNC.COLLECTIVE R155, `(.L_x_2824) ;  /* 0x000000009b087348 */ /* 0x000fea0003c00000 */
[----:B------:R0:W1:Y:S02]  /*9fe0*/  SHFL.UP P6, R163, R162, R87, R86 ;  /* 0x04000057a2a37389 */ /* 0x00006400000c0056 */
[----:B01----:R-:W-:Y:S05]  /*9ff0*/  ENDCOLLECTIVE ;  /* 0x000000000000791b */ /* 0x003fea0003800000 */
.L_x_2824:
        /* <DEDUP_REMOVED lines=10> */
.L_x_2825:
[----:B------:R-:W-:Y:S02]  /*a0a0*/  MOV R162, R156 ;  /* 0x0000009c00a27202 */ /* 0x000fe40000000f00 */
[----:B------:R-:W-:-:S07]  /*a0b0*/  MOV R154, R163 ;  /* 0x000000a3009a7202 */ /* 0x000fce0000000f00 */
[----:B------:R-:W-:Y:S05]  /*a0c0*/  WARPSYNC.COLLECTIVE R155, `(.L_x_2826) ;  /* 0x000000009b087348 */ /* 0x000fea0003c00000 */
[----:B------:R0:W1:Y:S02]  /*a0d0*/  SHFL.UP P6, R163, R162, R87, R86 ;  /* 0x04000057a2a37389 */ /* 0x00006400000c0056 */
[----:B01----:R-:W-:Y:S05]  /*a0e0*/  ENDCOLLECTIVE ;  /* 0x000000000000791b */ /* 0x003fea0003800000 */
.L_x_2826:
        /* <DEDUP_REMOVED lines=10> */
.L_x_2827:
[----:B------:R-:W-:Y:S02]  /*a190*/  MOV R162, R156 ;  /* 0x0000009c00a27202 */ /* 0x000fe40000000f00 */
[----:B------:R-:W-:-:S07]  /*a1a0*/  MOV R154, R163 ;  /* 0x000000a3009a7202 */ /* 0x000fce0000000f00 */
[----:B------:R-:W-:Y:S05]  /*a1b0*/  WARPSYNC.COLLECTIVE R155, `(.L_x_2828) ;  /* 0x000000009b087348 */ /* 0x000fea0003c00000 */
[----:B------:R0:W1:Y:S02]  /*a1c0*/  SHFL.UP P6, R163, R162, R87, R86 ;  /* 0x04000057a2a37389 */ /* 0x00006400000c0056 */
[----:B01----:R-:W-:Y:S05]  /*a1d0*/  ENDCOLLECTIVE ;  /* 0x000000000000791b */ /* 0x003fea0003800000 */
.L_x_2828:
        /* <DEDUP_REMOVED lines=10> */
.L_x_2829:
[----:B------:R-:W-:Y:S02]  /*a280*/  MOV R162, R156 ;  /* 0x0000009c00a27202 */ /* 0x000fe40000000f00 */
[----:B------:R-:W-:-:S07]  /*a290*/  MOV R154, R163 ;  /* 0x000000a3009a7202 */ /* 0x000fce0000000f00 */
[----:B------:R-:W-:Y:S05]  /*a2a0*/  WARPSYNC.COLLECTIVE R155, `(.L_x_2830) ;  /* 0x000000009b087348 */ /* 0x000fea0003c00000 */
[----:B------:R0:W1:Y:S02]  /*a2b0*/  SHFL.UP P6, R163, R162, R87, R86 ;  /* 0x04000057a2a37389 */ /* 0x00006400000c0056 */
[----:B01----:R-:W-:Y:S05]  /*a2c0*/  ENDCOLLECTIVE ;  /* 0x000000000000791b */ /* 0x003fea0003800000 */
.L_x_2830:
[----:B------:R-:W-:Y:S01]  /*a2d0*/  MOV R86, R163 ;  /* 0x000000a300567202 */ /* 0x000fe20000000f00 */
[----:B------:R-:W-:Y:S06]  /*a2e0*/  BRA `(.L_x_2831) ;  /* 0xffffffb800c07947 */ /* 0x000fec000383ffff */
.L_x_2774:
        /* <DEDUP_REMOVED lines=8> */
.L_x_2833:
[----:B------:R-:W-:Y:S05]  /*a370*/  BSYNC B0 ;  /* 0x0000000000007941 */ /* 0x000fea0003800000 */
.L_x_2832:
[----:B------:R-:W-:Y:S05]  /*a380*/  BRA `(.L_x_2834) ;  /* 0xffffffb800b47947 */ /* 0x000fea000383ffff */
.L_x_2775:
        /* <DEDUP_REMOVED lines=8> */
.L_x_2836:
[----:B------:R-:W-:Y:S05]  /*a410*/  BSYNC B0 ;  /* 0x0000000000007941 */ /* 0x000fea0003800000 */
.L_x_2835:
[----:B------:R-:W-:Y:S05]  /*a420*/  BRA `(.L_x_2837) ;  /* 0xffffffb800947947 */ /* 0x000fea000383ffff */
.L_x_2776:
        /* <DEDUP_REMOVED lines=8> */
.L_x_2839:
[----:B------:R-:W-:Y:S05]  /*a4b0*/  BSYNC B0 ;  /* 0x0000000000007941 */ /* 0x000fea0003800000 */
.L_x_2838:
        /* <DEDUP_REMOVED lines=9> */
.L_x_2840:
[----:B------:R-:W-:Y:S01]  /*a550*/  HFMA2 R87, -RZ, RZ, 0, 0 ;  /* 0x00000000ff577431 */ /* 0x000fe200000001ff */
[----:B------:R-:W-:-:S07]  /*a560*/  MOV R86, 0x1f ;  /* 0x0000001f00567802 */ /* 0x000fce0000000f00 */
[----:B------:R-:W-:Y:S05]  /*a570*/  WARPSYNC.COLLECTIVE R155, `(.L_x_2841) ;  /* 0x000000009b087348 */ /* 0x000fea0003c00000 */
[----:B------:R0:W1:Y:S02]  /*a580*/  SHFL.IDX P2, R156, R154, R87, R86 ;  /* 0x000000579a9c7389 */ /* 0x0000640000040056 */
[----:B01----:R-:W-:Y:S05]  /*a590*/  ENDCOLLECTIVE ;  /* 0x000000000000791b */ /* 0x003fea0003800000 */
.L_x_2841:
[----:B------:R-:W-:Y:S02]  /*a5a0*/  MOV R157, R163 ;  /* 0x000000a3009d7202 */ /* 0x000fe40000000f00 */
[----:B------:R-:W-:Y:S02]  /*a5b0*/  MOV R154, R47 ;  /* 0x0000002f009a7202 */ /* 0x000fe40000000f00 */
[----:B------:R-:W-:-:S07]  /*a5c0*/  MOV R46, R156 ;  /* 0x0000009c002e7202 */ /* 0x000fce0000000f00 */
[----:B------:R-:W-:Y:S05]  /*a5d0*/  WARPSYNC.COLLECTIVE R155, `(.L_x_2842) ;  /* 0x000000009b087348 */ /* 0x000fea0003c00000 */
[----:B------:R0:W1:Y:S02]  /*a5e0*/  SHFL.IDX P2, R156, R154, R87, R86 ;  /* 0x000000579a9c7389 */ /* 0x0000640000040056 */
[----:B01----:R-:W-:Y:S05]  /*a5f0*/  ENDCOLLECTIVE ;  /* 0x000000000000791b */ /* 0x003fea0003800000 */
.L_x_2842:
[----:B------:R-:W-:Y:S01]  /*a600*/  MOV R47, R156 ;  /* 0x0000009c002f7202 */ /* 0x000fe20000000f00 */
[----:B------:R-:W-:Y:S06]  /*a610*/  BRA `(.L_x_2843) ;  /* 0xffffffb800307947 */ /* 0x000fec000383ffff */
.L_x_2778:
        /* <DEDUP_REMOVED lines=9> */
.L_x_2844:
[----:B------:R-:W-:Y:S02]  /*a6b0*/  ISETP.GT.U32.AND P6, PT, R157, 0xf, PT ;  /* 0x0000000f9d00780c */ /* 0x000fe40003fc4070 */
[----:B------:R-:W-:Y:S02]  /*a6c0*/  MOV R156, R163 ;  /* 0x000000a3009c7202 */ /* 0x000fe40000000f00 */
[----:B------:R-:W-:-:S09]  /*a6d0*/  MOV R153, R154 ;  /* 0x0000009a00997202 */ /* 0x000fd20000000f00 */
[----:B------:R-:W-:Y:S05]  /*a6e0*/  WARPSYNC.COLLECTIVE R155, `(.L_x_2845) ;  /* 0x000000009b087348 */ /* 0x000fea0003c00000 */
[----:B------:R0:W1:Y:S02]  /*a6f0*/  SHFL.DOWN P2, R154, R156, R86, R87 ;  /* 0x080000569c9a7389 */ /* 0x0000640000040057 */
[----:B01----:R-:W-:Y:S05]  /*a700*/  ENDCOLLECTIVE ;  /* 0x000000000000791b */ /* 0x003fea0003800000 */
.L_x_2845:
        /* <DEDUP_REMOVED lines=11> */
.L_x_2846:
[----:B------:R-:W-:Y:S02]  /*a7c0*/  MOV R156, R163 ;  /* 0x000000a3009c7202 */ /* 0x000fe40000000f00 */
[----:B------:R-:W-:-:S07]  /*a7d0*/  MOV R153, R154 ;  /* 0x0000009a00997202 */ /* 0x000fce0000000f00 */
[----:B------:R-:W-:Y:S05]  /*a7e0*/  WARPSYNC.COLLECTIVE R155, `(.L_x_2847) ;  /* 0x000000009b087348 */ /* 0x000fea0003c00000 */
[----:B------:R0:W1:Y:S02]  /*a7f0*/  SHFL.DOWN P2, R154, R156, R86, R87 ;  /* 0x080000569c9a7389 */ /* 0x0000640000040057 */
[----:B01----:R-:W-:Y:S05]  /*a800*/  ENDCOLLECTIVE ;  /* 0x000000000000791b */ /* 0x003fea0003800000 */
.L_x_2847:
        /* <DEDUP_REMOVED lines=10> */
.L_x_2848:
[----:B------:R-:W-:Y:S02]  /*a8b0*/  MOV R156, R163 ;  /* 0x000000a3009c7202 */ /* 0x000fe40000000f00 */
[----:B------:R-:W-:-:S07]  /*a8c0*/  MOV R153, R154 ;  /* 0x0000009a00997202 */ /* 0x000fce0000000f00 */
[----:B------:R-:W-:Y:S05]  /*a8d0*/  WARPSYNC.COLLECTIVE R155, `(.L_x_2849) ;  /* 0x000000009b087348 */ /* 0x000fea0003c00000 */
[----:B------:R0:W1:Y:S02]  /*a8e0*/  SHFL.DOWN P2, R154, R156, R86, R87 ;  /* 0x080000569c9a7389 */ /* 0x0000640000040057 */
[----:B01----:R-:W-:Y:S05]  /*a8f0*/  ENDCOLLECTIVE ;  /* 0x000000000000791b */ /* 0x003fea0003800000 */
.L_x_2849:
        /* <DEDUP_REMOVED lines=10> */
.L_x_2850:
[----:B------:R-:W-:Y:S02]  /*a9a0*/  MOV R156, R163 ;  /* 0x000000a3009c7202 */ /* 0x000fe40000000f00 */
[----:B------:R-:W-:-:S07]  /*a9b0*/  MOV R153, R154 ;  /* 0x0000009a00997202 */ /* 0x000fce0000000f00 */
[----:B------:R-:W-:Y:S05]  /*a9c0*/  WARPSYNC.COLLECTIVE R155, `(.L_x_2851) ;  /* 0x000000009b087348 */ /* 0x000fea0003c00000 */
[----:B------:R0:W1:Y:S02]  /*a9d0*/  SHFL.DOWN P2, R154, R156, R86, R87 ;  /* 0x080000569c9a7389 */ /* 0x0000640000040057 */
[----:B01----:R-:W-:Y:S05]  /*a9e0*/  ENDCOLLECTIVE ;  /* 0x000000000000791b */ /* 0x003fea0003800000 */
.L_x_2851:
        /* <DEDUP_REMOVED lines=10> */
.L_x_2852:
[----:B------:R-:W-:Y:S02]  /*aa90*/  MOV R156, R163 ;  /* 0x000000a3009c7202 */ /* 0x000fe40000000f00 */
[----:B------:R-:W-:-:S07]  /*aaa0*/  MOV R153, R154 ;  /* 0x0000009a00997202 */ /* 0x000fce0000000f00 */
[----:B------:R-:W-:Y:S05]  /*aab0*/  WARPSYNC.COLLECTIVE R155, `(.L_x_2853) ;  /* 0x000000009b087348 */ /* 0x000fea0003c00000 */
[----:B------:R0:W1:Y:S02]  /*aac0*/  SHFL.DOWN P2, R154, R156, R86, R87 ;  /* 0x080000569c9a7389 */ /* 0x0000640000040057 */
[----:B01----:R-:W-:Y:S05]  /*aad0*/  ENDCOLLECTIVE ;  /* 0x000000000000791b */ /* 0x003fea0003800000 */
.L_x_2853:
        /* <DEDUP_REMOVED lines=11> */
.L_x_2854:
[----:B------:R-:W-:Y:S02]  /*ab90*/  MOV R154, R163 ;  /* 0x000000a3009a7202 */ /* 0x000fe40000000f00 */
[----:B------:R-:W-:-:S07]  /*aba0*/  MOV R157, R156 ;  /* 0x0000009c009d7202 */ /* 0x000fce0000000f00 */
[----:B------:R-:W-:Y:S05]  /*abb0*/  WARPSYNC.COLLECTIVE R155, `(.L_x_2855) ;  /* 0x000000009b087348 */ /* 0x000fea0003c00000 */
[----:B------:R0:W1:Y:S02]  /*abc0*/  SHFL.IDX P2, R156, R154, R87, R86 ;  /* 0x000000579a9c7389 */ /* 0x0000640000040056 */
[----:B01----:R-:W-:Y:S05]  /*abd0*/  ENDCOLLECTIVE ;  /* 0x000000000000791b */ /* 0x003fea0003800000 */
.L_x_2855:
        /* <DEDUP_REMOVED lines=9> */
.L_x_2856:
[----:B------:R-:W-:Y:S02]  /*ac70*/  MOV R156, R163 ;  /* 0x000000a3009c7202 */ /* 0x000fe40000000f00 */
[----:B------:R-:W-:-:S07]  /*ac80*/  MOV R162, R154 ;  /* 0x0000009a00a27202 */ /* 0x000fce0000000f00 */
[----:B------:R-:W-:Y:S05]  /*ac90*/  WARPSYNC.COLLECTIVE R155, `(.L_x_2857) ;  /* 0x000000009b087348 */ /* 0x000fea0003c00000 */
[----:B------:R0:W1:Y:S02]  /*aca0*/  SHFL.DOWN P2, R154, R156, R86, R87 ;  /* 0x080000569c9a7389 */ /* 0x0000640000040057 */
[----:B01----:R-:W-:Y:S05]  /*acb0*/  ENDCOLLECTIVE ;  /* 0x000000000000791b */ /* 0x003fea0003800000 */
.L_x_2857:
[----:B------:R-:W-:Y:S01]  /*acc0*/  HFMA2 R87, -RZ, RZ, 0, 0 ;  /* 0x00000000ff577431 */ /* 0x000fe200000001ff */
[----:B------:R-:W-:Y:S02]  /*acd0*/  MOV R86, 0x1f ;  /* 0x0000001f00567802 */ /* 0x000fe40000000f00 */
[----:B------:R-:W-:Y:S02]  /*ace0*/  MOV R163, R154 ;  /* 0x0000009a00a37202 */ /* 0x000fe40000000f00 */
[----:B------:R-:W-:-:S07]  /*acf0*/  MOV R154, R46 ;  /* 0x0000002e009a7202 */ /* 0x000fce0000000f00 */
[----:B------:R-:W-:Y:S05]  /*ad00*/  WARPSYNC.COLLECTIVE R155, `(.L_x_2858) ;  /* 0x000000009b087348 */ /* 0x000fea0003c00000 */
[----:B------:R0:W1:Y:S02]  /*ad10*/  SHFL.IDX P2, R156, R154, R87, R86 ;  /* 0x000000579a9c7389 */ /* 0x0000640000040056 */
[----:B01----:R-:W-:Y:S05]  /*ad20*/  ENDCOLLECTIVE ;  /* 0x000000000000791b */ /* 0x003fea0003800000 */
.L_x_2858:
[----:B------:R-:W-:Y:S02]  /*ad30*/  MOV R154, R47 ;  /* 0x0000002f009a7202 */ /* 0x000fe40000000f00 */
[----:B------:R-:W-:-:S07]  /*ad40*/  MOV R46, R156 ;  /* 0x0000009c002e7202 */ /* 0x000fce0000000f00 */
[----:B------:R-:W-:Y:S05]  /*ad50*/  WARPSYNC.COLLECTIVE R155, `(.L_x_2859) ;  /* 0x000000009b087348 */ /* 0x000fea0003c00000 */
[----:B------:R0:W1:Y:S02]  /*ad60*/  SHFL.IDX P2, R156, R154, R87, R86 ;  /* 0x000000579a9c7389 */ /* 0x0000640000040056 */
[----:B01----:R-:W-:Y:S05]  /*ad70*/  ENDCOLLECTIVE ;  /* 0x000000000000791b */ /* 0x003fea0003800000 */
.L_x_2859:
[----:B------:R-:W-:Y:S02]  /*ad80*/  MOV R47, R156 ;  /* 0x0000009c002f7202 */ /* 0x000fe40000000f00 */
[----:B------:R-:W-:Y:S01]  /*ad90*/  ISETP.NE.AND P2, PT, R67, 0x1f, PT ;  /* 0x0000001f4300780c */ /* 0x000fe20003f45270 */
[----:B------:R-:W-:-:S12]  /*ada0*/  BRA `(.L_x_2860) ;  /* 0xffffffb8006c7947 */ /* 0x000fd8000383ffff */
.L_x_2861:
        /* <DEDUP_REMOVED lines=13> */
.L_x_10435:


//--------------------- .text._Z25selective_scan_bwd_kernelI32Selective_Scan_bwd_kernel_traitsILi128ELi16ELb1ELb1ELb1ELb0ELb0EN3c108BFloat16EfEEv12SSMParamsBwd --------------------------
	.section	.text._Z25selective_scan_bwd_kernelI32Selective_Scan_bwd_kernel_traitsILi128ELi16ELb1ELb1ELb1ELb0ELb0EN3c108BFloat16EfEEv12SSMParamsBwd,"ax",@progbits
	.align	128
        .global         _Z25selective_scan_bwd_kernelI32Selective_Scan_bwd_kernel_traitsILi128ELi16ELb1ELb1ELb1ELb0ELb0EN3c108BFloat16EfEEv12SSMParamsBwd
        .type           _Z25selective_scan_bwd_kernelI32Selective_Scan_bwd_kernel_traitsILi128ELi16ELb1ELb1ELb1ELb0ELb0EN3c108BFloat16EfEEv12SSMParamsBwd,@function
        .size           _Z25selective_scan_bwd_kernelI32Selective_Scan_bwd_kernel_traitsILi128ELi16ELb1ELb1ELb1ELb0ELb0EN3c108BFloat16EfEEv12SSMParamsBwd,(.L_x_10436 - _Z25selective_scan_bwd_kernelI32Selective_Scan_bwd_kernel_traitsILi128ELi16ELb1ELb1ELb1ELb0ELb0EN3c108BFloat16EfEEv12SSMParamsBwd)
        .other          _Z25selective_scan_bwd_kernelI32Selective_Scan_bwd_kernel_traitsILi128ELi16ELb1ELb1ELb1ELb0ELb0EN3c108BFloat16EfEEv12SSMParamsBwd,@"STO_CUDA_ENTRY STV_DEFAULT"
_Z25selective_scan_bwd_kernelI32Selective_Scan_bwd_kernel_traitsILi128ELi16ELb1ELb1ELb1ELb0ELb0EN3c108BFloat16EfEEv12SSMParamsBwd:
.text._Z25selective_scan_bwd_kernelI32Selective_Scan_bwd_kernel_traitsILi128ELi16ELb1ELb1ELb1ELb0ELb0EN3c108BFloat16EfEEv12SSMParamsBwd:
        /* <DEDUP_REMOVED lines=40> */
[----:B------:R-:W4:Y:S01]  /*0280*/  LDCU UR30, c[0x0][0x394] ;  /* 0x00007280ff1e77ac */ /* 0x000f220008000800 */
[----:B------:R-:W-:Y:S01]  /*0290*/  UIMAD.WIDE.U32 UR22, UR8, UR14, UR6 ;  /* 0x0000000e081672a5 */ /* 0x000fe2000f8e0006 */
[----:B------:R-:W-:Y:S01]  /*02a0*/  UMOV UR4, URZ ;  /* 0x000000ff00047c82 */ /* 0x000fe20008000000 */
[----:B-1----:R-:W-:-:S02]  /*02b0*/  UIMAD.WIDE.U32 UR26, UR10, UR18, URZ ;  /* 0x000000120a1a72a5 */ /* 0x002fc4000f8e00ff */
[----:B------:R-:W-:-:S05]  /*02c0*/  UIMAD UR9, UR8, UR15, UR23 ;  /* 0x0000000f080972a4 */ /* 0x000fca000f8e0217 */
[----:B------:R-:W1:Y:S01]  /*02d0*/  I2F.RP R0, UR36 ;  /* 0x0000002400007d06 */ /* 0x000e620008209400 */
[----:B------:R-:W5:Y:S01]  /*02e0*/  LDCU.128 UR12, c[0x0][0x460] ;  /* 0x00008c00ff0c77ac */ /* 0x000f620008000c00 */
[----:B------:R-:W-:Y:S01]  /*02f0*/  UIMAD UR31, UR8, UR31, UR21 ;  /* 0x0000001f081f72a4 */ /* 0x000fe2000f8e0215 */
[----:B------:R-:W0:Y:S01]  /*0300*/  LDCU.64 UR6, c[0x0][0x4a0] ;  /* 0x00009400ff0677ac */ /* 0x000e220008000a00 */
[----:B----4-:R-:W-:Y:S02]  /*0310*/  ULEA UR11, UR30, 0xfffff800, 0xb ;  /* 0xfffff8001e0b7891 */ /* 0x010fe4000f8e58ff */
[----:B------:R-:W-:Y:S02]  /*0320*/  UIMAD UR19, UR10, UR19, UR27 ;  /* 0x000000130a1372a4 */ /* 0x000fe4000f8e021b */
[----:B-1----:R-:W3:Y:S01]  /*0330*/  MUFU.RCP R0, R0 ;  /* 0x0000000000007308 */ /* 0x002ee20000001000 */
[----:B------:R-:W-:Y:S02]  /*0340*/  UIADD3 UR18, UP0, UPT, UR11, UR20, URZ ;  /* 0x000000140b127290 */ /* 0x000fe4000ff1e0ff */
[----:B------:R-:W-:-:S02]  /*0350*/  UIADD3 UR22, UP2, UPT, UR11, UR22, URZ ;  /* 0x000000160b167290 */ /* 0x000fc4000ff5e0ff */
[----:B-----5:R-:W-:Y:S02]  /*0360*/  ULEA UR12, UP1, UR18, UR12, 0x1 ;  /* 0x0000000c120c7291 */ /* 0x020fe4000f8208ff */
[----:B------:R-:W-:Y:S01]  /*0370*/  ULEA UR14, UP3, UR22, UR14, 0x1 ;  /* 0x0000000e160e7291 */ /* 0x000fe2000f8608ff */
[----:B---3--:R-:W-:Y:S02]  /*0380*/  IADD3 R2, PT, PT, R0, 0xffffffe, RZ ;  /* 0x0ffffffe00027810 */ /* 0x008fe40007ffe0ff */
        /* <DEDUP_REMOVED lines=18> */
[----:B------:R-:W-:Y:S02]  /*04b0*/  UIMAD.WIDE.U32 UR20, UR10, UR16, URZ ;  /* 0x000000100a1472a5 */ /* 0x000fe4000f8e00ff */
[----:B------:R-:W-:Y:S02]  /*04c0*/  UISETP.GT.U32.AND UP1, UPT, UR36, UR5, UPT ;  /* 0x000000052400728c */ /* 0x000fe4000bf24070 */
[----:B------:R-:W-:Y:S01]  /*04d0*/  UIMAD UR21, UR10, UR17, UR21 ;  /* 0x000000110a1572a4 */ /* 0x000fe2000f8e0215 */
[----:B------:R-:W1:Y:S01]  /*04e0*/  LDCU.64 UR16, c[0x0][0x3d0] ;  /* 0x00007a00ff1077ac */ /* 0x000e620008000a00 */
[----:B------:R-:W-:Y:S01]  /*04f0*/  UMOV UR18, UR26 ;  /* 0x0000001a00127c82 */ /* 0x000fe20008000000 */
[----:B------:R-:W-:-:S06]  /*0500*/  UISETP.NE.AND.EX UP0, UPT, UR35, URZ, UPT, UP0 ;  /* 0x000000ff2300728c */ /* 0x000fcc000bf05300 */
[----:B------:R-:W-:Y:S02]  /*0510*/  @!UP1 UIADD3 UR5, UPT, UPT, UR5, -UR36, URZ ;  /* 0x8000002405059290 */ /* 0x000fe4000fffe0ff */
[----:B------:R-:W-:Y:S02]  /*0520*/  @!UP1 UIADD3 UR9, UPT, UPT, UR9, 0x1, URZ ;  /* 0x0000000109099890 */ /* 0x000fe4000fffe0ff */
[----:B------:R-:W-:Y:S02]  /*0530*/  UISETP.GE.U32.AND UP2, UPT, UR5, UR36, UPT ;  /* 0x000000240500728c */ /* 0x000fe4000bf46070 */
[----:B------:R-:W-:Y:S01]  /*0540*/  ULOP3.LUT UR5, UR8, UR33, URZ, 0x3c, !UPT ;  /* 0x0000002108057292 */ /* 0x000fe2000f8e3cff */
[----:B------:R-:W2:Y:S03]  /*0550*/  LDCU.64 UR28, c[0x0][0x3c8] ;  /* 0x00007900ff1c77ac */ /* 0x000ea60008000a00 */
[----:B------:R-:W-:-:S02]  /*0560*/  UISETP.GE.AND UP1, UPT, UR5, URZ, UPT ;  /* 0x000000ff0500728c */ /* 0x000fc4000bf26270 */
[----:B0-----:R-:W-:-:S03]  /*0570*/  UIMAD.WIDE.U32 UR18, UR8, UR6, UR18 ;  /* 0x00000006081272a5 */ /* 0x001fc6000f8e0012 */
[----:B------:R-:W-:Y:S02]  /*0580*/  @UP2 UIADD3 UR9, UPT, UPT, UR9, 0x1, URZ ;  /* 0x0000000109092890 */ /* 0x000fe4000fffe0ff */
[----:B------:R-:W-:Y:S01]  /*0590*/  UISETP.NE.AND UP2, UPT, UR33, URZ, UPT ;  /* 0x000000ff2100728c */ /* 0x000fe2000bf45270 */
[----:B------:R-:W0:Y:S01]  /*05a0*/  LDCU.64 UR34, c[0x0][0x3e8] ;  /* 0x00007d00ff2277ac */ /* 0x000e220008000a00 */
[----:B------:R-:W-:Y:S02]  /*05b0*/  UIMAD UR26, UR8, UR7, UR19 ;  /* 0x00000007081a72a4 */ /* 0x000fe4000f8e0213 */
[----:B------:R-:W-:Y:S02]  /*05c0*/  UIADD3 UR18, UP3, UPT, UR11, UR18, URZ ;  /* 0x000000120b127290 */ /* 0x000fe4000ff7e0ff */
[----:B------:R-:W-:-:S05]  /*05d0*/  @!UP1 UIADD3 UR9, UPT, UPT, -UR9, URZ, URZ ;  /* 0x000000ff09099290 */ /* 0x000fca000fffe1ff */
[----:B------:R-:W-:Y:S01]  /*05e0*/  @!UP2 ULOP3.LUT UR9, URZ, UR33, URZ, 0x33, !UPT ;  /* 0x00000021ff09a292 */ /* 0x000fe2000f8e33ff */
[----:B------:R-:W3:Y:S01]  /*05f0*/  @UP0 LDCU UR19, c[0x0][0x384] ;  /* 0x00007080ff1307ac */ /* 0x000ee20008000800 */
[----:B------:R-:W-:Y:S02]  /*0600*/  UIADD3.X UR26, UPT, UPT, UR4, UR26, URZ, UP3, !UPT ;  /* 0x0000001a041a7290 */ /* 0x000fe40009ffe4ff */
[----:B------:R-:W-:Y:S02]  /*0610*/  ULEA UR23, UP3, UR18, UR38, 0x1 ;  /* 0x0000002612177291 */ /* 0x000fe4000f8608ff */
[----:B------:R-:W-:Y:S02]  /*0620*/  USHF.R.S32.HI UR5, URZ, 0x1f, UR9 ;  /* 0x0000001fff057899 */ /* 0x000fe40008011409 */
[----:B-1----:R-:W-:Y:S02]  /*0630*/  UIMAD.WIDE.U32 UR6, UR10, UR16, URZ ;  /* 0x000000100a0672a5 */ /* 0x002fe4000f8e00ff */
[----:B------:R-:W-:Y:S01]  /*0640*/  ULEA.HI.X UR26, UR18, UR39, UR26, 0x1, UP3 ;  /* 0x00000027121a7291 */ /* 0x000fe200098f0c1a */
[----:B------:R-:W1:Y:S01]  /*0650*/  LDCU.64 UR32, c[0x0][0x448] ;  /* 0x00008900ff2077ac */ /* 0x000e620008000a00 */
[----:B--2---:R-:W-:-:S02]  /*0660*/  UIMAD UR16, UR5, UR28, URZ ;  /* 0x0000001c051072a4 */ /* 0x004fc4000f8e02ff */
[----:B------:R-:W-:Y:S02]  /*0670*/  UIMAD UR7, UR10, UR17, UR7 ;  /* 0x000000110a0772a4 */ /* 0x000fe4000f8e0207 */
[----:B0-----:R-:W-:Y:S01]  /*0680*/  UIMAD UR18, UR5, UR34, URZ ;  /* 0x00000022051272a4 */ /* 0x001fe2000f8e02ff */
[----:B------:R-:W0:Y:S01]  /*0690*/  @UP0 LDCU UR27, c[0x0][0x38c] ;  /* 0x00007180ff1b07ac */ /* 0x000e220008000800 */
[----:B------:R-:W-:Y:S02]  /*06a0*/  UIMAD UR5, UR9, UR29, UR16 ;  /* 0x0000001d090572a4 */ /* 0x000fe4000f8e0210 */
[----:B------:R-:W-:Y:S02]  /*06b0*/  UIMAD.WIDE.U32 UR16, UR9, UR34, UR6 ;  /* 0x00000022091072a5 */ /* 0x000fe4000f8e0006 */
[----:B------:R-:W-:Y:S01]  /*06c0*/  UIMAD UR18, UR9, UR35, UR18 ;  /* 0x00000023091272a4 */ /* 0x000fe2000f8e0212 */
[----:B------:R-:W2:Y:S01]  /*06d0*/  @UP0 LDCU.64 UR34, c[0x0][0x480] ;  /* 0x00009000ff2207ac */ /* 0x000ea20008000a00 */
[----:B------:R-:W-:-:S02]  /*06e0*/  UIMAD.WIDE.U32 UR20, UR9, UR28, UR20 ;  /* 0x0000001c091472a5 */ /* 0x000fc4000f8e0014 */
[----:B---3--:R-:W-:Y:S02]  /*06f0*/  @UP0 UIMAD UR10, UR10, UR19, UR8 ;  /* 0x000000130a0a02a4 */ /* 0x008fe4000f8e0208 */
[----:B------:R-:W-:Y:S02]  /*0700*/  UIADD3 UR22, UP1, UPT, UR11, UR20, URZ ;  /* 0x000000140b167290 */ /* 0x000fe4000ff3e0ff */
[----:B------:R-:W-:Y:S02]  /*0710*/  UIADD3 UR5, UPT, UPT, UR21, UR5, URZ ;  /* 0x0000000515057290 */ /* 0x000fe4000fffe0ff */
[----:B------:R-:W-:Y:S02]  /*0720*/  @UP0 UIMAD UR10, UR10, UR30, URZ ;  /* 0x0000001e0a0a02a4 */ /* 0x000fe4000f8e02ff */
[----:B------:R-:W-:Y:S01]  /*0730*/  UIADD3.X UR5, UPT, UPT, UR4, UR5, URZ, UP1, !UPT ;  /* 0x0000000504057290 */ /* 0x000fe20008ffe4ff */
[----:B------:R-:W3:Y:S01]  /*0740*/  LDCU.64 UR28, c[0x0][0x450] ;  /* 0x00008a00ff1c77ac */ /* 0x000ee20008000a00 */
[----:B-1----:R-:W-:-:S02]  /*0750*/  ULEA UR20, UP2, UR22, UR32, 0x1 ;  /* 0x0000002016147291 */ /* 0x002fc4000f8408ff */
[----:B------:R-:W-:Y:S02]  /*0760*/  UIADD3 UR11, UP1, UPT, UR11, UR16, URZ ;  /* 0x000000100b0b7290 */ /* 0x000fe4000ff3e0ff */
[----:B------:R-:W-:Y:S02]  /*0770*/  UIADD3 UR18, UPT, UPT, UR17, UR18, URZ ;  /* 0x0000001211127290 */ /* 0x000fe4000fffe0ff */
[----:B0-----:R-:W-:Y:S02]  /*0780*/  @UP0 UIMAD UR10, UR10, UR27, URZ ;  /* 0x0000001b0a0a02a4 */ /* 0x001fe4000f8e02ff */
[----:B------:R-:W-:Y:S02]  /*0790*/  ULEA.HI.X UR22, UR22, UR33, UR5, 0x1, UP2 ;  /* 0x0000002116167291 */ /* 0x000fe400090f0c05 */
[----:B------:R-:W-:Y:S01]  /*07a0*/  UIADD3.X UR21, UPT, UPT, UR4, UR18, URZ, UP1, !UPT ;  /* 0x0000001204157290 */ /* 0x000fe20008ffe4ff */
[----:B------:R-:W-:Y:S02]  /*07b0*/  UMOV UR5, URZ ;  /* 0x000000ff00057c82 */ /* 0x000fe40008000000 */
[----:B------:R-:W-:Y:S01]  /*07c0*/  UMOV UR4, URZ ;  /* 0x000000ff00047c82 */ /* 0x000fe20008000000 */
[----:B--2---:R-:W-:-:S02]  /*07d0*/  @UP0 UIMAD.WIDE UR4, UR10, 0x8, UR34 ;  /* 0x000000080a0408a5 */ /* 0x004fc4000f8e0222 */
[----:B------:R-:W-:Y:S01]  /*07e0*/  UISETP.GE.AND UP0, UPT, UR30, 0x1, UPT ;  /* 0x000000011e00788c */ /* 0x000fe2000bf06270 */
[----:B------:R-:W-:Y:S01]  /*07f0*/  UMOV UR7, URZ ;  /* 0x000000ff00077c82 */ /* 0x000fe20008000000 */
[----:B------:R-:W-:Y:S01]  /*0800*/  UMOV UR6, URZ ;  /* 0x000000ff00067c82 */ /* 0x000fe20008000000 */
[----:B---3--:R-:W-:-:S04]  /*0810*/  ULEA UR19, UP2, UR11, UR28, 0x1 ;  /* 0x0000001c0b137291 */ /* 0x008fc8000f8408ff */
[----:B------:R-:W-:Y:S01]  /*0820*/  ULEA.HI.X UR21, UR11, UR29, UR21, 0x1, UP2 ;  /* 0x0000001d0b157291 */ /* 0x000fe200090f0c15 */
[----:B------:R-:W-:Y:S02]  /*0830*/  @P0 R2UR UR7, R3 ;  /* 0x00000000030702ca */ /* 0x000fe400000e0000 */
[----:B------:R-:W-:Y:S01]  /*0840*/  @P1 R2UR UR6, R4 ;  /* 0x00000000040612ca */ /* 0x000fe200000e0000 */
[----:B------:R-:W-:-:S14]  /*0850*/  BRA.U !UP0, `(.L_x_2862) ;  /* 0x0000005108c87547 */ /* 0x000fdc000b800000 */
        /* <DEDUP_REMOVED lines=9> */
[----:B------:R-:W-:Y:S01]  /*08f0*/  UMOV UR14, UR20 ;  /* 0x00000014000e7c82 */ /* 0x000fe20008000000 */
[----:B------:R-:W3:Y:S01]  /*0900*/  LDCU UR10, c[0x0][0x394] ;  /* 0x00007280ff0a77ac */ /* 0x000ee20008000800 */
[----:B------:R-:W-:Y:S01]  /*0910*/  UMOV UR16, UR23 ;  /* 0x0000001700107c82 */ /* 0x000fe20008000000 */
[----:B------:R-:W-:Y:S01]  /*0920*/  UMOV UR15, UR26 ;  /* 0x0000001a000f7c82 */ /* 0x000fe20008000000 */
        /* <DEDUP_REMOVED lines=8> */
.L_x_2909:
        /* <DEDUP_REMOVED lines=26> */
[----:B-----5:R5:W-:Y:S04]  /*0b50*/  STS.128 [R73], R28 ;  /* 0x0000001c49007388 */ /* 0x020be80000000c00 */
[----:B--2---:R2:W-:Y:S01]  /*0b60*/  STS.128 [R73+0x200], R32 ;  /* 0x0002002049007388 */ /* 0x0045e20000000c00 */
[----:B------:R-:W-:-:S03]  /*0b70*/  NOP ;  /* 0x0000000000007918 */ /* 0x000fc60000000000 */
[----:B------:R-:W-:Y:S04]  /*0b80*/  LDS.128 R8, [R72] ;  /* 0x0000000048087984 */ /* 0x000fe80000000c00 */
[----:B------:R-:W-:Y:S01]  /*0b90*/  LDS.128 R4, [R72+0x10] ;  /* 0x0000100048047984 */ /* 0x000fe20000000c00 */
[----:B------:R-:W-:Y:S06]  /*0ba0*/  BAR.SYNC.DEFER_BLOCKING 0x0 ;  /* 0x0000000000007b1d */ /* 0x000fec0000010000 */
[----:B0-----:R-:W2:Y:S04]  /*0bb0*/  LDG.E.128 R16, desc[UR24][R2.64] ;  /* 0x0000001802107981 */ /* 0x001ea8000c1e1d00 */
[----:B------:R-:W2:Y:S01]  /*0bc0*/  LDG.E.128 R12, desc[UR24][R2.64+0x200] ;  /* 0x00020018020c7981 */ /* 0x000ea2000c1e1d00 */
[----:B---3--:R-:W-:-:S02]  /*0bd0*/  PRMT R57, R20, 0x7632, R57 ;  /* 0x0000763214397816 */ /* 0x008fc40000000039 */
[----:B------:R-:W-:Y:S02]  /*0be0*/  SHF.L.U32 R71, R20, 0x10, RZ ;  /* 0x0000001014477819 */ /* 0x000fe400000006ff */
[----:B------:R-:W-:Y:S02]  /*0bf0*/  SHF.L.U32 R57, R57, 0x10, RZ ;  /* 0x0000001039397819 */ /* 0x000fe400000006ff */
[C---:B------:R-:W-:Y:S02]  /*0c00*/  PRMT R36, R21.reuse, 0x7632, R36 ;  /* 0x0000763215247816 */ /* 0x040fe40000000024 */
[----:B------:R-:W-:Y:S02]  /*0c10*/  SHF.L.U32 R70, R21, 0x10, RZ ;  /* 0x0000001015467819 */ /* 0x000fe400000006ff */
[----:B------:R-:W-:Y:S02]  /*0c20*/  SHF.L.U32 R36, R36, 0x10, RZ ;  /* 0x0000001024247819 */ /* 0x000fe400000006ff */
[----:B-----5:R-:W-:-:S02]  /*0c30*/  PRMT R31, R22, 0x7632, R31 ;  /* 0x00007632161f7816 */ /* 0x020fc4000000001f */
[----:B------:R-:W-:Y:S02]  /*0c40*/  SHF.L.U32 R69, R22, 0x10, RZ ;  /* 0x0000001016457819 */ /* 0x000fe400000006ff */
[----:B------:R-:W-:Y:S02]  /*0c50*/  SHF.L.U32 R31, R31, 0x10, RZ ;  /* 0x000000101f1f7819 */ /* 0x000fe400000006ff */
[----:B------:R-:W-:Y:S02]  /*0c60*/  SHF.L.U32 R68, R23, 0x10, RZ ;  /* 0x0000001017447819 */ /* 0x000fe400000006ff */
[C---:B----4-:R-:W-:Y:S02]  /*0c70*/  PRMT R22, R26.reuse, 0x7632, R22 ;  /* 0x000076321a167816 */ /* 0x050fe40000000016 */
[----:B------:R-:W-:Y:S02]  /*0c80*/  SHF.L.U32 R65, R26, 0x10, RZ ;  /* 0x000000101a417819 */ /* 0x000fe400000006ff */
[----:B------:R-:W-:-:S02]  /*0c90*/  SHF.L.U32 R67, R24, 0x10, RZ ;  /* 0x0000001018437819 */ /* 0x000fc400000006ff */
[----:B------:R-:W-:Y:S02]  /*0ca0*/  SHF.L.U32 R66, R25, 0x10, RZ ;  /* 0x0000001019427819 */ /* 0x000fe400000006ff */
[----:B------:R-:W-:Y:S02]  /*0cb0*/  SHF.L.U32 R22, R22, 0x10, RZ ;  /* 0x0000001016167819 */ /* 0x000fe400000006ff */
[C---:B------:R-:W-:Y:S02]  /*0cc0*/  PRMT R20, R27.reuse, 0x7632, R20 ;  /* 0x000076321b147816 */ /* 0x040fe40000000014 */
[----:B------:R-:W-:Y:S02]  /*0cd0*/  SHF.L.U32 R64, R27, 0x10, RZ ;  /* 0x000000101b407819 */ /* 0x000fe400000006ff */
[----:B------:R-:W-:Y:S01]  /*0ce0*/  SHF.L.U32 R20, R20, 0x10, RZ ;  /* 0x0000001014147819 */ /* 0x000fe200000006ff */
[----:B-1----:R-:W-:Y:S01]  /*0cf0*/  UISETP.GE.AND UP0, UPT, UR8, 0x1, UPT ;  /* 0x000000010800788c */ /* 0x002fe2000bf06270 */
[----:B------:R-:W-:-:S02]  /*0d00*/  HFMA2 R60, -RZ, RZ, 0, 0 ;  /* 0x00000000ff3c7431 */ /* 0x000fc400000001ff */
[----:B------:R-:W-:Y:S01]  /*0d10*/  HFMA2 R27, -RZ, RZ, 0, 0 ;  /* 0x00000000ff1b7431 */ /* 0x000fe200000001ff */
[----:B------:R-:W-:Y:S02]  /*0d20*/  CS2R R58, SRZ ;  /* 0x00000000003a7805 */ /* 0x000fe4000001ff00 */
[----:B------:R-:W-:Y:S02]  /*0d30*/  MOV R56, RZ ;  /* 0x000000ff00387202 */ /* 0x000fe40000000f00 */
[----:B------:R-:W-:Y:S02]  /*0d40*/  CS2R R38, SRZ ;  /* 0x0000000000267805 */ /* 0x000fe4000001ff00 */
[----:B--2---:R-:W-:Y:S02]  /*0d50*/  CS2R R34, SRZ ;  /* 0x0000000000227805 */ /* 0x004fe4000001ff00 */
[----:B------:R-:W-:Y:S02]  /*0d60*/  CS2R R32, SRZ ;  /* 0x0000000000207805 */ /* 0x000fe4000001ff00 */
[----:B------:R-:W-:-:S02]  /*0d70*/  MOV R30, RZ ;  /* 0x000000ff001e7202 */ /* 0x000fc40000000f00 */
[----:B------:R-:W-:Y:S01]  /*0d80*/  CS2R R28, SRZ ;  /* 0x00000000001c7805 */ /* 0x000fe2000001ff00 */
[----:B------:R0:W-:Y:S04]  /*0d90*/  STS.128 [R73], R16 ;  /* 0x0000001049007388 */ /* 0x0001e80000000c00 */
[----:B------:R-:W-:Y:S01]  /*0da0*/  STS.128 [R73+0x200], R12 ;  /* 0x0002000c49007388 */ /* 0x000fe20000000c00 */
[----:B------:R-:W-:-:S03]  /*0db0*/  NOP ;  /* 0x0000000000007918 */ /* 0x000fc60000000000 */
[----:B------:R-:W1:Y:S04]  /*0dc0*/  LDS.128 R156, [R72] ;  /* 0x00000000489c7984 */ /* 0x000e680000000c00 */
[----:B------:R-:W2:Y:S01]  /*0dd0*/  LDS.128 R136, [R72+0x10] ;  /* 0x0000100048887984 */ /* 0x000ea20000000c00 */
[----:B0-----:R-:W-:-:S04]  /*0de0*/  PRMT R16, R23, 0x7632, R16 ;  /* 0x0000763217107816 */ /* 0x001fc80000000010 */
[----:B------:R-:W-:Y:S02]  /*0df0*/  SHF.L.U32 R26, R16, 0x10, RZ ;  /* 0x00000010101a7819 */ /* 0x000fe400000006ff */
[C---:B-1----:R-:W-:Y:S02]  /*0e00*/  PRMT R2, R156.reuse, 0x7632, R2 ;  /* 0x000076329c027816 */ /* 0x042fe40000000002 */
[----:B------:R-:W-:Y:S02]  /*0e10*/  SHF.L.U32 R44, R156, 0x10, RZ ;  /* 0x000000109c2c7819 */ /* 0x000fe400000006ff */
        /* <DEDUP_REMOVED lines=17> */
[C---:B--2---:R-:W-:Y:S02]  /*0f30*/  PRMT R21, R136.reuse, 0x7632, R21 ;  /* 0x0000763288157816 */ /* 0x044fe40000000015 */
[----:B------:R-:W-:Y:S01]  /*0f40*/  SHF.L.U32 R136, R136, 0x10, RZ ;  /* 0x0000001088887819 */ /* 0x000fe200000006ff */
[----:B------:R-:W-:Y:S01]  /*0f50*/  FFMA.FTZ R3, R158, R26, R3 ;  /* 0x0000001a9e037223 */ /* 0x000fe20000010003 */
[----:B------:R-:W-:-:S03]  /*0f60*/  PRMT R12, R24, 0x7632, R12 ;  /* 0x00007632180c7816 */ /* 0x000fc6000000000c */
[----:B------:R-:W-:Y:S01]  /*0f70*/  FFMA.FTZ R2, R136, R67, R3 ;  /* 0x0000004388027223 */ /* 0x000fe20000010003 */
[----:B------:R-:W-:Y:S01]  /*0f80*/  FMUL.FTZ R3, R44, UR7 ;  /* 0x000000072c037c20 */ /* 0x000fe20008410000 */
[----:B------:R-:W-:Y:S01]  /*0f90*/  STL [R1+0x4], R44 ;  /* 0x0000042c01007387 */ /* 0x000fe20000100800 */
[----:B------:R-:W-:Y:S01]  /*0fa0*/  SHF.L.U32 R24, R12, 0x10, RZ ;  /* 0x000000100c187819 */ /* 0x000fe200000006ff */
[----:B------:R-:W-:Y:S01]  /*0fb0*/  FMUL.FTZ R12, R165, UR7 ;  /* 0x00000007a50c7c20 */ /* 0x000fe20008410000 */
[----:B------:R-:W-:Y:S01]  /*0fc0*/  SHF.L.U32 R21, R21, 0x10, RZ ;  /* 0x0000001015157819 */ /* 0x000fe200000006ff */
[----:B------:R-:W-:Y:S04]  /*0fd0*/  STL [R1], R42 ;  /* 0x0000002a01007387 */ /* 0x000fe80000100800 */
        /* <DEDUP_REMOVED lines=39> */
[----:B------:R-:W-:Y:S01]  /*1250*/  FFMA.FTZ R2, R61, R64, R2 ;  /* 0x000000403d027223 */ /* 0x000fe20000010002 */
[----:B0-----:R-:W-:Y:S02]  /*1260*/  FMUL.FTZ R14, R18, UR7 ;  /* 0x00000007120e7c20 */ /* 0x001fe40008410000 */
        /* <DEDUP_REMOVED lines=9> */
[----:B------:R-:W-:Y:S01]  /*1300*/  MOV R25, RZ ;  /* 0x000000ff00197202 */ /* 0x000fe20000000f00 */
[----:B------:R-:W-:Y:S06]  /*1310*/  BAR.SYNC.DEFER_BLOCKING 0x0 ;  /* 0x0000000000007b1d */ /* 0x000fec0000010000 */
[----:B------:R-:W-:Y:S05]  /*1320*/  BRA.U !UP0, `(.L_x_2863) ;  /* 0x0000004108447547 */ /* 0x000fea000b800000 */
[----:B------:R-:W1:Y:S01]  /*1330*/  S2UR UR21, SR_CTAID.Y ;  /* 0x00000000001579c3 */ /* 0x000e620000002600 */
[----:B------:R-:W1:Y:S01]  /*1340*/  LDCU.64 UR26, c[0x0][0x3a0] ;  /* 0x00007400ff1a77ac */ /* 0x000e620008000a00 */
[----:B------:R-:W2:Y:S01]  /*1350*/  S2R R74, SR_TID.X ;  /* 0x00000000004a7919 */ /* 0x000ea20000002100 */
[C---:B------:R-:W-:Y:S01]  /*1360*/  PRMT R2, R8.reuse, 0x7632, R2 ;  /* 0x0000763208027816 */ /* 0x040fe20000000002 */
[----:B------:R-:W-:Y:S01]  /*1370*/  UISETP.NE.AND UP0, UPT, UR10, 0x1, UPT ;  /* 0x000000010a00788c */ /* 0x000fe2000bf05270 */
[----:B------:R-:W-:Y:S01]  /*1380*/  SHF.L.U32 R16, R8, 0x10, RZ ;  /* 0x0000001008107819 */ /* 0x000fe200000006ff */
[----:B------:R-:W-:Y:S01]  /*1390*/  UMOV UR8, 0x400 ;  /* 0x0000040000087882 */ /* 0x000fe20000000000 */
[C---:B------:R-:W-:Y:S01]  /*13a0*/  PRMT R3, R9.reuse, 0x7632, R3 ;  /* 0x0000763209037816 */ /* 0x040fe20000000003 */
[----:B------:R-:W3:Y:S01]  /*13b0*/  LDCU UR46, c[0x0][0x394] ;  /* 0x00007280ff2e77ac */ /* 0x000ee20008000800 */
[----:B------:R-:W-:Y:S01]  /*13c0*/  SHF.L.U32 R15, R9, 0x10, RZ ;  /* 0x00000010090f7819 */ /* 0x000fe200000006ff */
[----:B------:R-:W-:Y:S01]  /*13d0*/  FADD.FTZ R16, R16, UR6 ;  /* 0x0000000610107e21 */ /* 0x000fe20008010000 */
[C---:B------:R-:W-:Y:S01]  /*13e0*/  PRMT R8, R10.reuse, 0x7632, R8 ;  /* 0x000076320a087816 */ /* 0x040fe20000000008 */
[----:B------:R-:W4:Y:S01]  /*13f0*/  LDCU UR47, c[0x0][0x38c] ;  /* 0x00007180ff2f77ac */ /* 0x000f220008000800 */
[----:B0-----:R-:W-:Y:S01]  /*1400*/  SHF.L.U32 R14, R10, 0x10, RZ ;  /* 0x000000100a0e7819 */ /* 0x001fe200000006ff */
[----:B------:R-:W-:Y:S01]  /*1410*/  FADD.FTZ R15, R15, UR6 ;  /* 0x000000060f0f7e21 */ /* 0x000fe20008010000 */
[C---:B------:R-:W-:Y:S01]  /*1420*/  PRMT R9, R11.reuse, 0x7632, R9 ;  /* 0x000076320b097816 */ /* 0x040fe20000000009 */
[----:B------:R-:W0:Y:S01]  /*1430*/  LDCU UR48, c[0x0][0x388] ;  /* 0x00007100ff3077ac */ /* 0x000e220008000800 */
[----:B------:R-:W-:Y:S01]  /*1440*/  SHF.L.U32 R13, R11, 0x10, RZ ;  /* 0x000000100b0d7819 */ /* 0x000fe200000006ff */
[----:B------:R-:W-:Y:S01]  /*1450*/  FADD.FTZ R14, R14, UR6 ;  /* 0x000000060e0e7e21 */ /* 0x000fe20008010000 */
[C---:B------:R-:W-:Y:S01]  /*1460*/  PRMT R10, R4.reuse, 0x7632, R10 ;  /* 0x00007632040a7816 */ /* 0x040fe2000000000a */
[----:B------:R-:W0:Y:S01]  /*1470*/  LDCU.64 UR28, c[0x0][0x3c0] ;  /* 0x00007800ff1c77ac */ /* 0x000e220008000a00 */
[----:B------:R-:W-:Y:S01]  /*1480*/  SHF.L.U32 R12, R4, 0x10, RZ ;  /* 0x00000010040c7819 */ /* 0x000fe200000006ff */
[----:B------:R-:W-:Y:S01]  /*1490*/  FADD.FTZ R13, R13, UR6 ;  /* 0x000000060d0d7e21 */ /* 0x000fe20008010000 */
[C---:B------:R-:W-:Y:S01]  /*14a0*/  PRMT R40, R5.reuse, 0x7632, R40 ;  /* 0x0000763205287816 */ /* 0x040fe20000000028 */
[----:B-1----:R-:W-:Y:S01]  /*14b0*/  UIMAD.WIDE.U32 UR22, UR21, UR26, URZ ;  /* 0x0000001a151672a5 */ /* 0x002fe2000f8e00ff */
[----:B------:R-:W1:Y:S01]  /*14c0*/  S2UR UR26, SR_CgaCtaId ;  /* 0x00000000001a79c3 */ /* 0x000e620000008800 */
[----:B------:R-:W-:Y:S01]  /*14d0*/  SHF.L.U32 R11, R5, 0x10, RZ ;  /* 0x00000010050b7819 */ /* 0x000fe200000006ff */
[----:B------:R-:W-:Y:S01]  /*14e0*/  FADD.FTZ R12, R12, UR6 ;  /* 0x000000060c0c7e21 */ /* 0x000fe20008010000 */
[----:B------:R-:W-:Y:S01]  /*14f0*/  PLOP3.LUT P1, PT, PT, PT, UP0, 0x80, 0x8 ;  /* 0x000000000008781c */ /* 0x000fe20003f2f008 */
[----:B------:R-:W-:Y:S01]  /*1500*/  UIMAD UR21, UR21, UR27, UR23 ;  /* 0x0000001b151572a4 */ /* 0x000fe2000f8e0217 */
[----:B------:R-:W-:Y:S01]  /*1510*/  PRMT R41, R6, 0x7632, R41 ;  /* 0x0000763206297816 */ /* 0x000fe20000000029 */
[----:B------:R-:W-:Y:S01]  /*1520*/  FADD.FTZ R11, R11, UR6 ;  /* 0x000000060b0b7e21 */ /* 0x000fe20008010000 */
[----:B------:R-:W-:Y:S01]  /*1530*/  PRMT R43, R7, 0x7632, R43 ;  /* 0x00007632072b7816 */ /* 0x000fe2000000002b */
[----:B------:R-:W0:Y:S01]  /*1540*/  LDCU.64 UR30, c[0x0][0x440] ;  /* 0x00008800ff1e77ac */ /* 0x000e220008000a00 */
[----:B--2---:R-:W-:-:S02]  /*1550*/  SHF.L.U32 R4, R74, 0x1, RZ ;  /* 0x000000014a047819 */ /* 0x004fc400000006ff */
[----:B------:R-:W-:Y:S01]  /*1560*/  LOP3.LUT R5, R74, 0x1f, RZ, 0xc0, !PT ;  /* 0x0000001f4a057812 */ /* 0x000fe200078ec0ff */
[----:B------:R-:W2:Y:S01]  /*1570*/  LDCU.64 UR32, c[0x0][0x3a8] ;  /* 0x00007500ff2077ac */ /* 0x000ea20008000a00 */
[----:B------:R-:W-:Y:S02]  /*1580*/  SHF.L.U32 R7, R7, 0x10, RZ ;  /* 0x0000001007077819 */ /* 0x000fe400000006ff */
[----:B------:R-:W-:Y:S01]  /*1590*/  ISETP.EQ.AND P1, PT, R0, RZ, P1 ;  /* 0x000000ff0000720c */ /* 0x000fe20000f22270 */
[----:B------:R-:W0:Y:S01]  /*15a0*/  LDCU.64 UR34, c[0x0][0x3e0] ;  /* 0x00007c00ff2277ac */ /* 0x000e220008000a00 */
[----:B------:R-:W-:Y:S02]  /*15b0*/  SHF.L.U32 R42, R6, 0x10, RZ ;  /* 0x00000010062a7819 */ /* 0x000fe400000006ff */
[----:B------:R-:W-:Y:S01]  /*15c0*/  LOP3.LUT R0, R5, 0x7c0, R4, 0xf8, !PT ;  /* 0x000007c005007812 */ /* 0x000fe200078ef804 */
[----:B------:R-:W0:Y:S01]  /*15d0*/  LDCU.64 UR36, c[0x0][0x4c0] ;  /* 0x00009800ff2477ac */ /* 0x000e220008000a00 */
[----:B------:R-:W-:-:S02]  /*15e0*/  SHF.L.U32 R2, R2, 0x10, RZ ;  /* 0x0000001002027819 */ /* 0x000fc400000006ff */
[----:B------:R-:W-:Y:S01]  /*15f0*/  SHF.L.U32 R3, R3, 0x10, RZ ;  /* 0x0000001003037819 */ /* 0x000fe200000006ff */
[----:B-1----:R-:W-:Y:S01]  /*1600*/  ULEA UR8, UR26, UR8, 0x18 ;  /* 0x000000081a087291 */ /* 0x002fe2000f8ec0ff */
        /* <DEDUP_REMOVED lines=14> */
[----:B------:R-:W-:Y:S01]  /*16f0*/  ISETP.NE.AND P2, PT, R74, 0x7f, PT ;  /* 0x0000007f4a00780c */ /* 0x000fe20003f45270 */
[----:B------:R-:W-:Y:S01]  /*1700*/  FADD.FTZ R3, R40, UR6 ;  /* 0x0000000628037e21 */ /* 0x000fe20008010000 */
[C---:B------:R-:W-:Y:S01]  /*1710*/  ISETP.NE.AND P0, PT, R74.reuse, RZ, PT ;  /* 0x000000ff4a00720c */ /* 0x040fe20003f05270 */
[----:B------:R-:W-:Y:S01]  /*1720*/  FADD.FTZ R2, R41, UR6 ;  /* 0x0000000629027e21 */ /* 0x000fe20008010000 */
[----:B------:R-:W-:Y:S01]  /*1730*/  IADD3 R87, PT, PT, R74, 0x200, RZ ;  /* 0x000002004a577810 */ /* 0x000fe20007ffe0ff */
[----:B------:R-:W-:Y:S01]  /*1740*/  FADD.FTZ R0, R0, UR6 ;  /* 0x0000000600007e21 */ /* 0x000fe20008010000 */
[----:B------:R-:W-:Y:S01]  /*1750*/  MOV R75, UR8 ;  /* 0x00000008004b7c02 */ /* 0x000fe20008000f00 */
[----:B------:R-:W1:Y:S01]  /*1760*/  LDCU.64 UR38, c[0x0][0x4e0] ;  /* 0x00009c00ff2677ac */ /* 0x000e620008000a00 */
[----:B------:R-:W0:Y:S01]  /*1770*/  LDCU.64 UR40, c[0x0][0x4f0] ;  /* 0x00009e00ff2877ac */ /* 0x000e220008000a00 */
[----:B------:R-:W0:Y:S01]  /*1780*/  LDCU.64 UR42, c[0x0][0x538] ;  /* 0x0000a700ff2a77ac */ /* 0x000e220008000a00 */
[----:B------:R-:W0:Y:S01]  /*1790*/  LDCU.64 UR44, c[0x0][0x540] ;  /* 0x0000a800ff2c77ac */ /* 0x000e220008000a00 */
[----:B--234-:R-:W-:-:S05]  /*17a0*/  UMOV UR8, URZ ;  /* 0x000000ff00087c82 */ /* 0x01cfca0008000000 */
.L_x_2908:
[----:B0-----:R-:W-:Y:S01]  /*17b0*/  UIMAD.WIDE.U32 UR26, UR8, UR28, URZ ;  /* 0x0000001c081a72a5 */ /* 0x001fe2000f8e00ff */
[C---:B---3--:R-:W-:Y:S01]  /*17c0*/  SHF.L.U32 R51, R74.reuse, 0x1, RZ ;  /* 0x000000014a337819 */ /* 0x048fe200000006ff */
[----:B------:R-:W2:Y:S01]  /*17d0*/  LDL R97, [R1+0x4] ;  /* 0x0000040001617983 */ /* 0x000ea20000100800 */
[----:B------:R-:W-:Y:S01]  /*17e0*/  LOP3.LUT R50, R74, 0x1f, RZ, 0xc0, !PT ;  /* 0x0000001f4a327812 */ /* 0x000fe200078ec0ff */
[----:B------:R-:W-:Y:S02]  /*17f0*/  UIMAD UR27, UR8, UR29, UR27 ;  /* 0x0000001d081b72a4 */ /* 0x000fe4000f8e021b */
[----:B------:R-:W-:Y:S01]  /*1800*/  ULEA UR49, UP0, UR26, UR14, 0x1 ;  /* 0x0000000e1a317291 */ /* 0x000fe2000f8008ff */
[----:B------:R-:W-:Y:S01]  /*1810*/  LOP3.LUT R50, R50, 0x7c0, R51, 0xf8, !PT ;  /* 0x000007c032327812 */ /* 0x000fe200078ef833 */
[----:B------:R-:W3:Y:S02]  /*1820*/  LDL R96, [R1] ;  /* 0x0000000001607983 */ /* 0x000ee40000100800 */
[----:B------:R-:W-:-:S02]  /*1830*/  ULEA.HI.X UR26, UR26, UR20, UR27, 0x1, UP0 ;  /* 0x000000141a1a7291 */ /* 0x000fc400080f0c1b */
[----:B------:R-:W-:-:S04]  /*1840*/  MOV R44, UR49 ;  /* 0x00000031002c7c02 */ /* 0x000fc80008000f00 */
[----:B------:R-:W-:-:S03]  /*1850*/  MOV R45, UR26 ;  /* 0x0000001a002d7c02 */ /* 0x000fc60008000f00 */
[----:B------:R-:W-:-:S05]  /*1860*/  IMAD.WIDE.U32 R44, R50, 0x10, R44 ;  /* 0x00000010322c7825 */ /* 0x000fca00078e002c */
[----:B------:R-:W4:Y:S04]  /*1870*/  LDG.E.128 R40, desc[UR24][R44.64] ;  /* 0x000000182c287981 */ /* 0x000f28000c1e1d00 */
[----:B------:R-:W5:Y:S01]  /*1880*/  LDG.E.128 R44, desc[UR24][R44.64+0x200] ;  /* 0x000200182c2c7981 */ /* 0x000f62000c1e1d00 */
[----:B------:R-:W-:Y:S01]  /*1890*/  UMOV UR26, UR22 ;  /* 0x00000016001a7c82 */ /* 0x000fe20008000000 */
[----:B------:R-:W-:Y:S02]  /*18a0*/  UMOV UR27, UR21 ;  /* 0x00000015001b7c82 */ /* 0x000fe40008000000 */
[----:B------:R-:W-:-:S04]  /*18b0*/  UIMAD.WIDE.U32 UR26, UR8, UR32, UR26 ;  /* 0x00000020081a72a5 */ /* 0x000fc8000f8e001a */
[----:B------:R-:W-:Y:S02]  /*18c0*/  UIMAD UR27, UR8, UR33, UR27 ;  /* 0x00000021081b72a4 */ /* 0x000fe4000f8e021b */
[----:B------:R-:W-:-:S04]  /*18d0*/  ULEA UR49, UP0, UR26, UR30, 0x2 ;  /* 0x0000001e1a317291 */ /* 0x000fc8000f8010ff */
[----:B------:R-:W-:Y:S02]  /*18e0*/  ULEA.HI.X UR26, UR26, UR31, UR27, 0x2, UP0 ;  /* 0x0000001f1a1a7291 */ /* 0x000fe400080f141b */
[----:B------:R-:W-:-:S04]  /*18f0*/  MOV R48, UR49 ;  /* 0x0000003100307c02 */ /* 0x000fc80008000f00 */
[----:B------:R-:W-:Y:S01]  /*1900*/  MOV R49, UR26 ;  /* 0x0000001a00317c02 */ /* 0x000fe20008000f00 */
[----:B------:R-:W-:-:S04]  /*1910*/  UIMAD.WIDE.U32 UR26, UR8, UR34, URZ ;  /* 0x00000022081a72a5 */ /* 0x000fc8000f8e00ff */
[----:B------:R-:W-:Y:S01]  /*1920*/  UIMAD UR27, UR8, UR35, UR27 ;  /* 0x00000023081b72a4 */ /* 0x000fe2000f8e021b */
[----:B------:R0:W2:Y:S01]  /*1930*/  LDG.E R76, desc[UR24][R48.64] ;  /* 0x00000018304c7981 */ /* 0x0000a2000c1e1900 */
[----:B------:R-:W-:-:S04]  /*1940*/  ULEA UR49, UP0, UR26, UR19, 0x1 ;  /* 0x000000131a317291 */ /* 0x000fc8000f8008ff */
[----:B------:R-:W-:Y:S02]  /*1950*/  ULEA.HI.X UR26, UR26, UR18, UR27, 0x1, UP0 ;  /* 0x000000121a1a7291 */ /* 0x000fe400080f0c1b */
[----:B0-----:R-:W-:-:S04]  /*1960*/  MOV R48, UR49 ;  /* 0x0000003100307c02 */ /* 0x001fc80008000f00 */
[----:B------:R-:W-:-:S03]  /*1970*/  MOV R49, UR26 ;  /* 0x0000001a00317c02 */ /* 0x000fc60008000f00 */
[----:B------:R-:W-:Y:S01]  /*1980*/  IMAD.WIDE.U32 R52, R50, 0x10, R48 ;  /* 0x0000001032347825 */ /* 0x000fe200078e0030 */
[----:B----4-:R-:W-:Y:S04]  /*1990*/  STS.128 [R73], R40 ;  /* 0x0000002849007388 */ /* 0x010fe80000000c00 */
[----:B-----5:R-:W-:Y:S01]  /*19a0*/  STS.128 [R73+0x200], R44 ;  /* 0x0002002c49007388 */ /* 0x020fe20000000c00 */
[----:B------:R-:W-:-:S03]  /*19b0*/  NOP ;  /* 0x0000000000007918 */ /* 0x000fc60000000000 */
[----:B------:R-:W4:Y:S04]  /*19c0*/  LDG.E.128 R48, desc[UR24][R52.64] ;  /* 0x0000001834307981 */ /* 0x000f28000c1e1d00 */
[----:B------:R-:W0:Y:S04]  /*19d0*/  LDS.128 R40, [R72] ;  /* 0x0000000048287984 */ /* 0x000e280000000c00 */
[----:B------:R-:W5:Y:S04]  /*19e0*/  LDS.128 R44, [R72+0x10] ;  /* 0x00001000482c7984 */ /* 0x000f680000000c00 */
[----:B------:R-:W3:Y:S01]  /*19f0*/  LDG.E.128 R52, desc[UR24][R52.64+0x200] ;  /* 0x0002001834347981 */ /* 0x000ee2000c1e1d00 */
[----:B--2---:R-:W-:Y:S01]  /*1a00*/  R2UR UR50, R76 ;  /* 0x000000004c3272ca */ /* 0x004fe200000e0000 */
[----:B------:R-:W-:-:S12]  /*1a10*/  USHF.L.U32 UR27, UR10, 0x8, URZ ;  /* 0x000000080a1b7899 */ /* 0x000fd800080006ff */
[----:B------:R-:W-:Y:S01]  /*1a20*/  MOV R91, UR50 ;  /* 0x00000032005b7c02 */ /* 0x000fe20008000f00 */
[----:B------:R-:W-:-:S04]  /*1a30*/  UIADD3 UR26, UPT, UPT, UR27, -0x100, URZ ;  /* 0xffffff001b1a7890 */ /* 0x000fc8000fffe0ff */
[----:B------:R-:W-:-:S04]  /*1a40*/  FMUL.FTZ R91, R91, 1.4426950216293334961 ;  /* 0x3fb8aa3b5b5b7820 */ /* 0x000fc80000410000 */
[-C--:B------:R-:W-:Y:S01]  /*1a50*/  FMUL.FTZ R92, R16, R91.reuse ;  /* 0x0000005b105c7220 */ /* 0x080fe20000410000 */
[----:B------:R-:W-:Y:S01]  /*1a60*/  ULOP3.LUT UR26, UR26, 0x100, URZ, 0xc0, !UPT ;  /* 0x000001001a1a7892 */ /* 0x000fe2000f8ec0ff */
[-C--:B------:R-:W-:Y:S01]  /*1a70*/  FMUL.FTZ R89, R3, R91.reuse ;  /* 0x0000005b03597220 */ /* 0x080fe20000410000 */
[C---:B0-----:R-:W-:Y:S02]  /*1a80*/  PRMT R115, R42.reuse, 0x7632, R115 ;  /* 0x000076322a737816 */ /* 0x041fe40000000073 */
[----:B------:R-:W-:Y:S01]  /*1a90*/  SHF.L.U32 R86, R42, 0x10, RZ ;  /* 0x000000102a567819 */ /* 0x000fe200000006ff */
[----:B------:R-:W0:Y:S01]  /*1aa0*/  MUFU.EX2 R92, R92 ;  /* 0x0000005c005c7308 */ /* 0x000e220000000800 */
[----:B------:R-:W-:Y:S01]  /*1ab0*/  UIADD3 UR26, UPT, UPT, UR26, UR8, URZ ;  /* 0x000000081a1a7290 */ /* 0x000fe2000fffe0ff */
[-C--:B------:R-:W-:Y:S01]  /*1ac0*/  FMUL.FTZ R82, R8, R91.reuse ;  /* 0x0000005b08527220 */ /* 0x080fe20000410000 */
[-C--:B------:R-:W-:Y:S01]  /*1ad0*/  FMUL.FTZ R81, R15, R91.reuse ;  /* 0x0000005b0f517220 */ /* 0x080fe20000410000 */
[-C--:B------:R-:W-:Y:S01]  /*1ae0*/  FMUL.FTZ R80, R7, R91.reuse ;  /* 0x0000005b07507220 */ /* 0x080fe20000410000 */
[-C--:B------:R-:W-:Y:S01]  /*1af0*/  FMUL.FTZ R79, R14, R91.reuse ;  /* 0x0000005b0e4f7220 */ /* 0x080fe20000410000 */
[-C--:B------:R-:W-:Y:S01]  /*1b00*/  FMUL.FTZ R78, R6, R91.reuse ;  /* 0x0000005b064e7220 */ /* 0x080fe20000410000 */
[-C--:B------:R-:W-:Y:S01]  /*1b10*/  FMUL.FTZ R77, R13, R91.reuse ;  /* 0x0000005b0d4d7220 */ /* 0x080fe20000410000 */
[----:B------:R2:W0:Y:S01]  /*1b20*/  MUFU.EX2 R42, R89 ;  /* 0x00000059002a7308 */ /* 0x0004220000000800 */
[-C--:B------:R-:W-:Y:S01]  /*1b30*/  FMUL.FTZ R76, R5, R91.reuse ;  /* 0x0000005b054c7220 */ /* 0x080fe20000410000 */
[-C--:B------:R-:W-:Y:S01]  /*1b40*/  FMUL.FTZ R85, R12, R91.reuse ;  /* 0x0000005b0c557220 */ /* 0x080fe20000410000 */
[-C--:B------:R-:W-:Y:S01]  /*1b50*/  FMUL.FTZ R84, R4, R91.reuse ;  /* 0x0000005b04547220 */ /* 0x080fe20000410000 */
[-C--:B------:R-:W-:Y:S01]  /*1b60*/  FMUL.FTZ R83, R11, R91.reuse ;  /* 0x0000005b0b537220 */ /* 0x080fe20000410000 */
[-C--:B------:R-:W-:Y:S01]  /*1b70*/  FMUL.FTZ R118, R0, R91.reuse ;  /* 0x0000005b00767220 */ /* 0x080fe20000410000 */
[C---:B-----5:R-:W-:Y:S01]  /*1b80*/  PRMT R110, R47.reuse, 0x7632, R110 ;  /* 0x000076322f6e7816 */ /* 0x060fe2000000006e */
[----:B--2---:R-:W-:Y:S01]  /*1b90*/  FMUL.FTZ R89, R2, R91 ;  /* 0x0000005b02597220 */ /* 0x004fe20000410000 */
[----:B------:R-:W-:-:S02]  /*1ba0*/  SHF.L.U32 R90, R47, 0x10, RZ ;  /* 0x000000102f5a7819 */ /* 0x000fc400000006ff */
[----:B------:R-:W-:Y:S01]  /*1bb0*/  ISETP.NE.AND P2, PT, R74, 0x7f, PT ;  /* 0x0000007f4a00780c */ /* 0x000fe20003f45270 */
[----:B------:R-:W2:Y:S01]  /*1bc0*/  MUFU.EX2 R82, R82 ;  /* 0x0000005200527308 */ /* 0x000ea20000000800 */
[----:B------:R-:W-:Y:S02]  /*1bd0*/  SEL R94, R87, UR26, P0 ;  /* 0x0000001a575e7c07 */ /* 0x000fe40008000000 */
[C---:B------:R-:W-:Y:S02]  /*1be0*/  PRMT R111, R46.reuse, 0x7632, R111 ;  /* 0x000076322e6f7816 */ /* 0x040fe4000000006f */
[----:B------:R-:W-:-:S03]  /*1bf0*/  SHF.L.U32 R88, R46, 0x10, RZ ;  /* 0x000000102e587819 */ /* 0x000fc600000006ff */
[----:B------:R-:W0:Y:S01]  /*1c00*/  MUFU.EX2 R81, R81 ;  /* 0x0000005100517308 */ /* 0x000e220000000800 */
[----:B------:R-:W-:-:S07]  /*1c10*/  LEA R93, R94, R75, 0x2 ;  /* 0x0000004b5e5d7211 */ /* 0x000fce00078e10ff */
[----:B------:R-:W0:Y:S01]  /*1c20*/  MUFU.EX2 R80, R80 ;  /* 0x0000005000507308 */ /* 0x000e220000000800 */
[----:B------:R-:W-:-:S07]  /*1c30*/  FMUL.FTZ R95, R10, R91 ;  /* 0x0000005b0a5f7220 */ /* 0x000fce0000410000 */
[----:B------:R-:W0:Y:S01]  /*1c40*/  MUFU.EX2 R79, R79 ;  /* 0x0000004f004f7308 */ /* 0x000e220000000800 */
[----:B------:R-:W-:-:S07]  /*1c50*/  FMUL.FTZ R94, R9, R91 ;  /* 0x0000005b095e7220 */ /* 0x000fce0000410000 */
        /* <DEDUP_REMOVED lines=8> */
[----:B------:R-:W-:Y:S01]  /*1ce0*/  PRMT R117, R40, 0x7632, R117 ;  /* 0x0000763228757816 */ /* 0x000fe20000000075 */
[----:B------:R-:W-:Y:S01]  /*1cf0*/  BSSY.RECONVERGENT B0, `(.L_x_2864) ;  /* 0x000004f000007945 */ /* 0x000fe20003800200 */
[----:B------:R-:W-:-:S02]  /*1d00*/  PRMT R116, R41, 0x7632, R116 ;  /* 0x0000763229747816 */ /* 0x000fc40000000074 */
[----:B------:R-:W-:Y:S02]  /*1d10*/  PRMT R114, R43, 0x7632, R114 ;  /* 0x000076322b727816 */ /* 0x000fe40000000072 */
[----:B------:R-:W-:Y:S02]  /*1d20*/  PRMT R113, R44, 0x7632, R113 ;  /* 0x000076322c717816 */ /* 0x000fe40000000071 */
[C---:B------:R-:W-:Y:S01]  /*1d30*/  PRMT R112, R45.reuse, 0x7632, R112 ;  /* 0x000076322d707816 */ /* 0x040fe20000000070 */
[----:B------:R-:W0:Y:S01]  /*1d40*/  MUFU.EX2 R91, R94 ;  /* 0x0000005e005b7308 */ /* 0x000e220000000800 */
[----:B------:R-:W-:Y:S02]  /*1d50*/  SHF.L.U32 R87, R45, 0x10, RZ ;  /* 0x000000102d577819 */ /* 0x000fe400000006ff */
[----:B------:R-:W-:Y:S02]  /*1d60*/  SHF.L.U32 R40, R40, 0x10, RZ ;  /* 0x0000001028287819 */ /* 0x000fe400000006ff */
[----:B------:R-:W-:-:S02]  /*1d70*/  SHF.L.U32 R41, R41, 0x10, RZ ;  /* 0x0000001029297819 */ /* 0x000fc400000006ff */
[----:B------:R-:W-:Y:S01]  /*1d80*/  SHF.L.U32 R43, R43, 0x10, RZ ;  /* 0x000000102b2b7819 */ /* 0x000fe200000006ff */
[----:B------:R5:W0:Y:S01]  /*1d90*/  MUFU.EX2 R45, R95 ;  /* 0x0000005f002d7308 */ /* 0x000a220000000800 */
        /* <DEDUP_REMOVED lines=9> */
[----:B----4-:R-:W-:Y:S04]  /*1e30*/  STS.128 [R73+0x1080], R48 ;  /* 0x0010803049007388 */ /* 0x010fe80000000c00 */
[----:B---3--:R-:W-:Y:S01]  /*1e40*/  STS.128 [R73+0x1280], R52 ;  /* 0x0012803449007388 */ /* 0x008fe20000000c00 */
[----:B------:R-:W-:-:S03]  /*1e50*/  NOP ;  /* 0x0000000000007918 */ /* 0x000fc60000000000 */
[----:B------:R-:W3:Y:S04]  /*1e60*/  LDS.128 R48, [R72+0x1080] ;  /* 0x0010800048307984 */ /* 0x000ee80000000c00 */
[----:B------:R-:W4:Y:S04]  /*1e70*/  LDS.128 R52, [R72+0x1090] ;  /* 0x0010900048347984 */ /* 0x000f280000000c00 */
[----:B0-----:R0:W-:Y:S01]  /*1e80*/  STS [R93+0x6d50], R92 ;  /* 0x006d505c5d007388 */ /* 0x0011e20000000800 */
[C---:B---3--:R-:W-:Y:S02]  /*1e90*/  PRMT R47, R49.reuse, 0x7632, R47 ;  /* 0x00007632312f7816 */ /* 0x048fe4000000002f */
[----:B------:R-:W-:-:S02]  /*1ea0*/  SHF.L.U32 R108, R49, 0x10, RZ ;  /* 0x00000010316c7819 */ /* 0x000fc400000006ff */
[C---:B------:R-:W-:Y:S02]  /*1eb0*/  PRMT R49, R51.reuse, 0x7632, R49 ;  /* 0x0000763233317816 */ /* 0x040fe40000000031 */
[----:B------:R-:W-:Y:S02]  /*1ec0*/  SHF.L.U32 R106, R51, 0x10, RZ ;  /* 0x00000010336a7819 */ /* 0x000fe400000006ff */
[C---:B----4-:R-:W-:Y:S02]  /*1ed0*/  PRMT R51, R52.reuse, 0x7632, R51 ;  /* 0x0000763234337816 */ /* 0x050fe40000000033 */
[----:B------:R-:W-:Y:S02]  /*1ee0*/  SHF.L.U32 R105, R52, 0x10, RZ ;  /* 0x0000001034697819 */ /* 0x000fe400000006ff */
[C---:B------:R-:W-:Y:S02]  /*1ef0*/  PRMT R46, R48.reuse, 0x7632, R46 ;  /* 0x00007632302e7816 */ /* 0x040fe4000000002e */
[----:B------:R-:W-:-:S02]  /*1f00*/  SHF.L.U32 R109, R48, 0x10, RZ ;  /* 0x00000010306d7819 */ /* 0x000fc400000006ff */
[C---:B------:R-:W-:Y:S02]  /*1f10*/  PRMT R52, R53.reuse, 0x7632, R52 ;  /* 0x0000763235347816 */ /* 0x040fe40000000034 */
[----:B------:R-:W-:Y:S02]  /*1f20*/  SHF.L.U32 R104, R53, 0x10, RZ ;  /* 0x0000001035687819 */ /* 0x000fe400000006ff */
[----:B------:R-:W-:Y:S02]  /*1f30*/  PRMT R48, R50, 0x7632, R48 ;  /* 0x0000763232307816 */ /* 0x000fe40000000030 */
[C---:B------:R-:W-:Y:S02]  /*1f40*/  PRMT R53, R54.reuse, 0x7632, R53 ;  /* 0x0000763236357816 */ /* 0x040fe40000000035 */
[----:B------:R-:W-:Y:S02]  /*1f50*/  SHF.L.U32 R103, R54, 0x10, RZ ;  /* 0x0000001036677819 */ /* 0x000fe400000006ff */
        /* <DEDUP_REMOVED lines=27> */
[----:B------:R-:W-:Y:S06]  /*2110*/  BAR.SYNC.DEFER_BLOCKING 0x0 ;  /* 0x0000000000007b1d */ /* 0x000fec0000010000 */
[----:B0-2---:R-:W-:Y:S05]  /*2120*/  @P2 BRA `(.L_x_2865) ;  /* 0x0000000000242947 */ /* 0x005fea0003800000 */
[----:B------:R-:W-:Y:S01]  /*2130*/  UISETP.NE.AND UP0, UPT, UR10, UR46, UPT ;  /* 0x0000002e0a00728c */ /* 0x000fe2000bf05270 */
[----:B------:R-:W-:-:S08]  /*2140*/  HFMA2 R93, -RZ, RZ, 1.875, 0 ;  /* 0x3f800000ff5d7431 */ /* 0x000fd000000001ff */
[----:B------:R-:W-:Y:S05]  /*2150*/  BRA.U !UP0, `(.L_x_2866) ;  /* 0x0000000108207547 */ /* 0x000fea000b800000 */
[----:B------:R-:W-:-:S04]  /*2160*/  ULOP3.LUT UR26, UR27, 0x100, URZ, 0xc0, !UPT ;  /* 0x000001001b1a7892 */ /* 0x000fc8000f8ec0ff */
[----:B------:R-:W-:-:S06]  /*2170*/  UIADD3 UR26, UPT, UPT, UR26, UR8, URZ ;  /* 0x000000081a1a7290 */ /* 0x000fcc000fffe0ff */
[----:B------:R-:W-:-:S04]  /*2180*/  MOV R46, UR26 ;  /* 0x0000001a002e7c02 */ /* 0x000fc80008000f00 */
[----:B------:R-:W-:-:S06]  /*2190*/  LEA R93, R46, R75, 0x2 ;  /* 0x0000004b2e5d7211 */ /* 0x000fcc00078e10ff */
[----:B------:R-:W2:Y:S01]  /*21a0*/  LDS R93, [R93+0x6d50] ;  /* 0x006d50005d5d7984 */ /* 0x000ea20000000800 */
[----:B------:R-:W-:Y:S05]  /*21b0*/  BRA `(.L_x_2866) ;  /* 0x0000000000087947 */ /* 0x000fea0003800000 */
.L_x_2865:
[----:B------:R-:W-:-:S06]  /*21c0*/  LEA R93, R74, R75, 0x2 ;  /* 0x0000004b4a5d7211 */ /* 0x000fcc00078e10ff */
[----:B------:R-:W0:Y:S02]  /*21d0*/  LDS R93, [R93+0x7554] ;  /* 0x007554005d5d7984 */ /* 0x000e240000000800 */
.L_x_2866:
[----:B-1----:R-:W-:Y:S05]  /*21e0*/  BSYNC.RECONVERGENT B0 ;  /* 0x0000000000007941 */ /* 0x002fea0003800200 */
.L_x_2864:
[----:B------:R-:W1:Y:S01]  /*21f0*/  @P1 LDC R47, c[0x0][0x38c] ;  /* 0x0000e300ff2f1b82 */ /* 0x000e620000000800 */
        /* <DEDUP_REMOVED lines=8> */
[----:B------:R-:W-:Y:S01]  /*2280*/  FMUL.FTZ R50, R92, R82 ;  /* 0x000000525c327220 */ /* 0x000fe20000410000 */
[----:B-1----:R-:W-:-:S02]  /*2290*/  @P1 IMAD R48, R46, R47, UR8 ;  /* 0x000000082e301e24 */ /* 0x002fc4000f8e022f */
        /* <DEDUP_REMOVED lines=15> */
[----:B-1----:R-:W-:Y:S01]  /*2390*/  FFMA.FTZ R48, R82, R152, R137 ;  /* 0x0000009852307223 */ /* 0x002fe20000010089 */
[C---:B------:R-:W-:Y:S01]  /*23a0*/  FMUL.FTZ R49, R81.reuse, R50 ;  /* 0x0000003251317220 */ /* 0x040fe20000410000 */
        /* <DEDUP_REMOVED lines=36> */
[----:B------:R-:W-:-:S02]  /*25f0*/  LEA R128, R128, R75, 0x3 ;  /* 0x0000004b80807211 */ /* 0x000fc400078e18ff */
        /* <DEDUP_REMOVED lines=13> */
[----:B-1----:R-:W-:Y:S01]  /*26d0*/  MOV R49, 0x400 ;  /* 0x0000040000317802 */ /* 0x002fe20000000f00 */
[----:B------:R-:W-:Y:S01]  /*26e0*/  UMOV UR26, 0xffffffff ;  /* 0xffffffff001a7882 */ /* 0x000fe20000000000 */
[----:B------:R-:W1:Y:S01]  /*26f0*/  S2R R48, SR_TID.X ;  /* 0x0000000000307919 */ /* 0x000e620000002100 */
[----:B------:R-:W4:Y:S01]  /*2700*/  S2R R163, SR_LANEID ;  /* 0x0000000000a37919 */ /* 0x000f220000000000 */
[----:B---3--:R-:W-:Y:S02]  /*2710*/  LEA R74, R74, R49, 0x18 ;  /* 0x000000314a4a7211 */ /* 0x008fe400078ec0ff */
[----:B-1----:R-:W-:-:S03]  /*2720*/  ISETP.NE.AND P0, PT, R48, RZ, PT ;  /* 0x000000ff3000720c */ /* 0x002fc60003f05270 */
[----:B------:R-:W-:Y:S01]  /*2730*/  IMAD R74, R48, 0x28, R74 ;  /* 0x00000028304a7824 */ /* 0x000fe200078e024a */
[----:B----4-:R-:W-:-:S04]  /*2740*/  ISETP.GE.AND P4, PT, R163, 0x10, PT ;  /* 0x00000010a300780c */ /* 0x010fc80003f86270 */
[----:B------:R-:W-:Y:S01]  /*2750*/  LDS.64 R48, [R74+0x6340] ;  /* 0x006340004a307984 */ /* 0x000fe20000000a00 */
[C---:B------:R-:W-:Y:S02]  /*2760*/  ISETP.GE.AND P2, PT, R163.reuse, 0x8, PT ;  /* 0x00000008a300780c */ /* 0x040fe40003f46270 */
[C---:B------:R-:W-:Y:S01]  /*2770*/  ISETP.GE.AND P3, PT, R163.reuse, 0x4, PT ;  /* 0x00000004a300780c */ /* 0x040fe20003f66270 */
[----:B------:R-:W1:Y:S01]  /*2780*/  LDS.64 R50, [R74+0x6348] ;  /* 0x006348004a327984 */ /* 0x000e620000000a00 */
[C---:B------:R-:W-:Y:S02]  /*2790*/  ISETP.GE.AND P4, PT, R163.reuse, 0x2, PT ;  /* 0x00000002a300780c */ /* 0x040fe40003f86270 */
[----:B------:R-:W-:Y:S01]  /*27a0*/  ISETP.GE.AND P5, PT, R163, 0x1, PT ;  /* 0x00000001a300780c */ /* 0x000fe20003fa6270 */
[----:B------:R-:W3:Y:S04]  /*27b0*/  LDS.64 R52, [R74+0x6350] ;  /* 0x006350004a347984 */ /* 0x000ee80000000a00 */
[----:B------:R-:W4:Y:S01]  /*27c0*/  LDS.64 R54, [R74+0x6358] ;  /* 0x006358004a367984 */ /* 0x000f220000000a00 */
[-C--:B-1----:R-:W-:Y:S01]  /*27d0*/  FMUL.FTZ R75, R48, R50.reuse ;  /* 0x00000032304b7220 */ /* 0x082fe20000410000 */
[----:B------:R-:W-:-:S03]  /*27e0*/  FFMA.FTZ R153, R49, R50, R51 ;  /* 0x0000003231997223 */ /* 0x000fc60000010033 */
[C---:B---3--:R-:W-:Y:S01]  /*27f0*/  FMUL.FTZ R75, R52.reuse, R75 ;  /* 0x0000004b344b7220 */ /* 0x048fe20000410000 */
[----:B------:R-:W-:-:S03]  /*2800*/  FFMA.FTZ R153, R52, R153, R53 ;  /* 0x0000009934997223 */ /* 0x000fc60000010035 */
[C---:B----4-:R-:W-:Y:S01]  /*2810*/  FMUL.FTZ R75, R54.reuse, R75 ;  /* 0x0000004b364b7220 */ /* 0x050fe20000410000 */
[----:B------:R-:W-:Y:S01]  /*2820*/  FFMA.FTZ R153, R54, R153, R55 ;  /* 0x0000009936997223 */ /* 0x000fe20000010037 */
[----:B------:R-:W-:Y:S06]  /*2830*/  BRA.DIV UR26, `(.L_x_2868) ;  /* 0x0000003a1aac7947 */ /* 0x000fec000b800000 */
[----:B------:R-:W1:Y:S04]  /*2840*/  SHFL.UP PT, R54, R153, 0x1, RZ ;  /* 0x0420000099367989 */ /* 0x000e6800000e00ff */
[----:B------:R-:W3:Y:S01]  /*2850*/  SHFL.UP PT, R155, R75, 0x1, RZ ;  /* 0x042000004b9b7989 */ /* 0x000ee200000e00ff */
[C---:B-1----:R-:W-:Y:S01]  /*2860*/  FFMA.FTZ R54, R75.reuse, R54, R153 ;  /* 0x000000364b367223 */ /* 0x042fe20000010099 */
[----:B---3--:R-:W-:-:S04]  /*2870*/  @P5 FMUL.FTZ R75, R75, R155 ;  /* 0x0000009b4b4b5220 */ /* 0x008fc80000410000 */
[----:B------:R-:W-:Y:S02]  /*2880*/  FSEL R155, R153, R54, !P5 ;  /* 0x00000036999b7208 */ /* 0x000fe40006800000 */
[----:B------:R-:W-:Y:S04]  /*2890*/  SHFL.UP PT, R153, R75, 0x2, RZ ;  /* 0x044000004b997989 */ /* 0x000fe800000e00ff */
[----:B------:R-:W1:Y:S02]  /*28a0*/  SHFL.UP PT, R54, R155, 0x2, RZ ;  /* 0x044000009b367989 */ /* 0x000e6400000e00ff */
[C---:B-1----:R-:W-:Y:S01]  /*28b0*/  FFMA.FTZ R54, R75.reuse, R54, R155 ;  /* 0x000000364b367223 */ /* 0x042fe2000001009b */
[----:B------:R-:W-:-:S04]  /*28c0*/  @P4 FMUL.FTZ R75, R75, R153 ;  /* 0x000000994b4b4220 */ /* 0x000fc80000410000 */
[----:B------:R-:W-:Y:S01]  /*28d0*/  FSEL R155, R155, R54, !P4 ;  /* 0x000000369b9b7208 */ /* 0x000fe20006000000 */
        /* <DEDUP_REMOVED lines=10> */
[----:B------:R1:W3:Y:S04]  /*2980*/  SHFL.UP PT, R153, R75, 0x10, RZ ;  /* 0x060000004b997989 */ /* 0x0002e800000e00ff */
[----:B------:R1:W4:Y:S02]  /*2990*/  SHFL.UP PT, R54, R155, 0x10, RZ ;  /* 0x060000009b367989 */ /* 0x00032400000e00ff */
.L_x_2925:
[----:B------:R-:W-:Y:S01]  /*29a0*/  ISETP.GE.AND P2, PT, R163, 0x10, PT ;  /* 0x00000010a300780c */ /* 0x000fe20003f46270 */
[----:B----4-:R-:W-:Y:S01]  /*29b0*/  FFMA.FTZ R54, R75, R54, R155 ;  /* 0x000000364b367223 */ /* 0x010fe2000001009b */
[----:B------:R-:W-:-:S04]  /*29c0*/  UMOV UR26, 0xffffffff ;  /* 0xffffffff001a7882 */ /* 0x000fc80000000000 */
[----:B------:R-:W-:-:S07]  /*29d0*/  FSEL R156, R155, R54, !P2 ;  /* 0x000000369b9c7208 */ /* 0x000fce0005000000 */
[----:B-1-3--:R-:W-:Y:S01]  /*29e0*/  @P2 FMUL.FTZ R75, R75, R153 ;  /* 0x000000994b4b2220 */ /* 0x00afe20000410000 */
[----:B------:R-:W-:Y:S06]  /*29f0*/  BRA.DIV UR26, `(.L_x_2869) ;  /* 0x0000003e1a647947 */ /* 0x000fec000b800000 */
.L_x_2928:
[----:B------:R-:W-:-:S03]  /*2a00*/  UMOV UR26, 0xffffffff ;  /* 0xffffffff001a7882 */ /* 0x000fc60000000000 */
[----:B------:R-:W-:Y:S05]  /*2a10*/  BRA.DIV UR26, `(.L_x_2870) ;  /* 0x0000003e1a847947 */ /* 0x000fea000b800000 */
.L_x_2931:
[----:B------:R-:W-:-:S03]  /*2a20*/  UMOV UR26, 0xffffffff ;  /* 0xffffffff001a7882 */ /* 0x000fc60000000000 */
[----:B------:R-:W-:Y:S05]  /*2a30*/  BRA.DIV UR26, `(.L_x_2871) ;  /* 0x0000003e1aa47947 */ /* 0x000fea000b800000 */
[----:B------:R-:W1:Y:S04]  /*2a40*/  SHFL.UP PT, R75, R75, 0x1, RZ ;  /* 0x042000004b4b7989 */ /* 0x000e6800000e00ff */
[----:B------:R-:W3:Y:S04]  /*2a50*/  SHFL.UP PT, R156, R156, 0x1, RZ ;  /* 0x042000009c9c7989 */ /* 0x000ee800000e00ff */
[----:B-----5:R-:W4:Y:S04]  /*2a60*/  SHFL.IDX PT, R46, R46, RZ, 0x1f ;  /* 0x00001fff2e2e7589 */ /* 0x020f2800000e0000 */
[----:B------:R-:W0:Y:S02]  /*2a70*/  SHFL.IDX PT, R47, R47, RZ, 0x1f ;  /* 0x00001fff2f2f7589 */ /* 0x000e2400000e0000 */
.L_x_2937:
[C---:B01-3--:R-:W-:Y:S01]  /*2a80*/  @P0 FFMA.FTZ R47, R75.reuse, R47, R156 ;  /* 0x0000002f4b2f0223 */ /* 0x04bfe2000001009c */
        /* <DEDUP_REMOVED lines=11> */
.L_x_2867:
[----:B---3--:R-:W3:Y:S01]  /*2b40*/  S2R R74, SR_TID.X ;  /* 0x00000000004a7919 */ /* 0x008ee20000002100 */
[----:B------:R-:W-:Y:S05]  /*2b50*/  WARPSYNC.ALL ;  /* 0x0000000000007948 */ /* 0x000fea0003800000 */
[----:B---3--:R-:W-:Y:S01]  /*2b60*/  LOP3.LUT P2, RZ, R74, 0x1f, RZ, 0xc0, !PT ;  /* 0x0000001f4aff7812 */ /* 0x008fe2000784c0ff */
[----:B------:R-:W-:Y:S01]  /*2b70*/  BAR.SYNC.DEFER_BLOCKING 0x0 ;  /* 0x0000000000007b1d */ /* 0x000fe20000010000 */
[----:B012---:R-:W-:Y:S01]  /*2b80*/  FMUL.FTZ R48, R118, R93 ;  /* 0x0000005d76307220 */ /* 0x007fe20000410000 */
        /* <DEDUP_REMOVED lines=16> */
[----:B------:R-:W-:-:S03]  /*2c90*/  FMUL.FTZ R48, R76, R48 ;  /* 0x000000304c307220 */ /* 0x000fc60000410000 */
[----:B------:R-:W-:Y:S01]  /*2ca0*/  MOV R75, UR26 ;  /* 0x0000001a004b7c02 */ /* 0x000fe20008000f00 */
[----:B------:R-:W-:-:S03]  /*2cb0*/  FMUL.FTZ R48, R77, R48 ;  /* 0x000000304d307220 */ /* 0x000fc60000410000 */
[----:B------:R-:W-:Y:S01]  /*2cc0*/  @!P2 LEA R50, R50, R75, 0x3 ;  /* 0x0000004b3232a211 */ /* 0x000fe200078e18ff */
[----:B------:R-:W-:-:S04]  /*2cd0*/  FMUL.FTZ R48, R78, R48 ;  /* 0x000000304e307220 */ /* 0x000fc80000410000 */
[----:B------:R-:W-:-:S04]  /*2ce0*/  FMUL.FTZ R48, R79, R48 ;  /* 0x000000304f307220 */ /* 0x000fc80000410000 */
[----:B------:R-:W-:-:S04]  /*2cf0*/  FMUL.FTZ R48, R80, R48 ;  /* 0x0000003050307220 */ /* 0x000fc80000410000 */
[----:B------:R-:W-:-:S04]  /*2d00*/  FMUL.FTZ R48, R81, R48 ;  /* 0x0000003051307220 */ /* 0x000fc80000410000 */
[----:B------:R-:W-:Y:S01]  /*2d10*/  FMUL.FTZ R48, R82, R48 ;  /* 0x0000003052307220 */ /* 0x000fe20000410000 */
        /* <DEDUP_REMOVED lines=36> */
[C---:B------:R-:W-:Y:S01]  /*2f60*/  IMAD R151, R74.reuse, 0x28, R75 ;  /* 0x000000284a977824 */ /* 0x040fe200078e024b */
[----:B------:R-:W-:Y:S01]  /*2f70*/  UMOV UR26, 0xffffffff ;  /* 0xffffffff001a7882 */ /* 0x000fe20000000000 */
[----:B------:R-:W-:-:S03]  /*2f80*/  LOP3.LUT R156, R74, 0x1f, RZ, 0xc0, !PT ;  /* 0x0000001f4a9c7812 */ /* 0x000fc600078ec0ff */
[----:B0-----:R-:W-:Y:S01]  /*2f90*/  LDS.64 R48, [R151+0x6860] ;  /* 0x0068600097307984 */ /* 0x001fe20000000a00 */
        /* <DEDUP_REMOVED lines=54> */
.L_x_2954:
        /* <DEDUP_REMOVED lines=14> */
.L_x_2872:
[----:B0-2---:R-:W2:Y:S01]  /*33e0*/  LDL.LU R50, [R1+0x8] ;  /* 0x0000080001327983 */ /* 0x005ea20000300800 */
[----:B------:R-:W-:Y:S05]  /*33f0*/  WARPSYNC.ALL ;  /* 0x0000000000007948 */ /* 0x000fea0003800000 */
[----:B------:R-:W-:Y:S06]  /*3400*/  BAR.SYNC.DEFER_BLOCKING 0x0 ;  /* 0x0000000000007b1d */ /* 0x000fec0000010000 */
[----:B------:R-:W3:Y:S04]  /*3410*/  LDL.LU R55, [R1+0xc] ;  /* 0x00000c0001377983 */ /* 0x000ee80000300800 */
[----:B------:R-:W4:Y:S01]  /*3420*/  LDL.LU R54, [R1+0x10] ;  /* 0x0000100001367983 */ /* 0x000f220000300800 */
[----:B------:R-:W-:-:S02]  /*3430*/  ISETP.NE.AND P2, PT, R74, RZ, PT ;  /* 0x000000ff4a00720c */ /* 0x000fc40003f45270 */
[----:B------:R-:W-:Y:S01]  /*3440*/  MOV R48, UR8 ;  /* 0x0000000800307c02 */ /* 0x000fe20008000f00 */
[----:B------:R-:W5:Y:S01]  /*3450*/  LDL.LU R52, [R1+0x14] ;  /* 0x0000140001347983 */ /* 0x000f620000300800 */
[----:B------:R-:W-:-:S03]  /*3460*/  FFMA.FTZ R51, R110, -R135, R152 ;  /* 0x800000876e337223 */ /* 0x000fc60000010098 */
[----:B------:R-:W0:Y:S06]  /*3470*/  LDS R128, [R128+0x6854] ;  /* 0x0068540080807984 */ /* 0x000e2c0000000800 */
[----:B------:R-:W-:-:S05]  /*3480*/  @!P2 LEA R48, R48, R75, 0x3 ;  /* 0x0000004b3030a211 */ /* 0x000fca00078e18ff */
[----:B-1----:R1:W-:Y:S01]  /*3490*/  @!P2 STS.64 [R48+0x7750], R46 ;  /* 0x0077502e3000a388 */ /* 0x0023e20000000a00 */
[----:B0-----:R-:W-:-:S04]  /*34a0*/  FFMA.FTZ R93, R128, R93, R94 ;  /* 0x0000005d805d7223 */ /* 0x001fc8000001005e */
[-C--:B------:R-:W-:Y:S01]  /*34b0*/  FMUL.FTZ R49, R110, R93.reuse ;  /* 0x0000005d6e317220 */ /* 0x080fe20000410000 */
[----:B------:R-:W-:-:S04]  /*34c0*/  FFMA.FTZ R102, R118, R93, R102 ;  /* 0x0000005d76667223 */ /* 0x000fc80000010066 */
[----:B------:R-:W-:-:S04]  /*34d0*/  FFMA.FTZ R91, R91, R102, R95 ;  /* 0x000000665b5b7223 */ /* 0x000fc8000001005f */
[----:B------:R-:W-:-:S04]  /*34e0*/  FFMA.FTZ R89, R89, R91, R103 ;  /* 0x0000005b59597223 */ /* 0x000fc80000010067 */
[----:B------:R-:W-:-:S04]  /*34f0*/  FFMA.FTZ R45, R45, R89, R96 ;  /* 0x000000592d2d7223 */ /* 0x000fc80000010060 */
[----:B------:R-:W-:Y:S01]  /*3500*/  FFMA.FTZ R104, R42, R45, R104 ;  /* 0x0000002d2a687223 */ /* 0x000fe20000010068 */
[----:B------:R-:W-:Y:S01]  /*3510*/  FMUL.FTZ R42, R93, UR50 ;  /* 0x000000325d2a7c20 */ /* 0x000fe20008410000 */
[----:B--2---:R-:W-:-:S03]  /*3520*/  FFMA.FTZ R50, R0, R49, R50 ;  /* 0x0000003100327223 */ /* 0x004fc60000010032 */
[----:B------:R-:W-:Y:S01]  /*3530*/  FMUL.FTZ R53, R51, R42 ;  /* 0x0000002a33357220 */ /* 0x000fe20000410000 */
[----:B------:R-:W-:Y:S01]  /*3540*/  FFMA.FTZ R134, R90, -R134, R150 ;  /* 0x800000865a867223 */ /* 0x000fe20000010096 */
[----:B-1----:R-:W-:Y:S01]  /*3550*/  FMUL.FTZ R47, R102, UR50 ;  /* 0x00000032662f7c20 */ /* 0x002fe20008410000 */
[----:B------:R-:W-:Y:S01]  /*3560*/  FFMA.FTZ R133, R111, -R133, R149 ;  /* 0x800000856f857223 */ /* 0x000fe20000010095 */
[----:B------:R0:W-:Y:S01]  /*3570*/  STL [R1+0x8], R50 ;  /* 0x0000083201007387 */ /* 0x0001e20000100800 */
[----:B------:R-:W-:Y:S01]  /*3580*/  FMUL.FTZ R46, R91, UR50 ;  /* 0x000000325b2e7c20 */ /* 0x000fe20008410000 */
[----:B------:R-:W-:Y:S01]  /*3590*/  FFMA.FTZ R131, R112, -R131, R147 ;  /* 0x8000008370837223 */ /* 0x000fe20000010093 */
[----:B------:R-:W-:Y:S01]  /*35a0*/  FFMA.FTZ R83, R83, R104, R97 ;  /* 0x0000006853537223 */ /* 0x000fe20000010061 */
[----:B0-----:R-:W2:Y:S01]  /*35b0*/  LDL.LU R50, [R1+0x18] ;  /* 0x0000180001327983 */ /* 0x001ea20000300800 */
[----:B------:R-:W-:Y:S01]  /*35c0*/  FFMA.FTZ R49, R20, R49, R53 ;  /* 0x0000003114317223 */ /* 0x000fe20000010035 */
[----:B------:R-:W-:Y:S01]  /*35d0*/  FMUL.FTZ R42, R90, R102 ;  /* 0x000000665a2a7220 */ /* 0x000fe20000410000 */
[----:B------:R-:W-:Y:S01]  /*35e0*/  FMUL.FTZ R47, R134, R47 ;  /* 0x0000002f862f7220 */ /* 0x000fe20000410000 */
[----:B------:R-:W2:Y:S01]  /*35f0*/  LDL.LU R48, [R1+0x1c] ;  /* 0x00001c0001307983 */ /* 0x000ea20000300800 */
[----:B------:R-:W-:Y:S01]  /*3600*/  FADD.FTZ R60, R49, R60 ;  /* 0x0000003c313c7221 */ /* 0x000fe20000010000 */
[----:B------:R-:W-:Y:S01]  /*3610*/  FMUL.FTZ R49, R111, R91 ;  /* 0x0000005b6f317220 */ /* 0x000fe20000410000 */
[----:B---3--:R-:W-:Y:S01]  /*3620*/  FFMA.FTZ R55, R9, R42, R55 ;  /* 0x0000002a09377223 */ /* 0x008fe20000010037 */
[----:B------:R-:W-:Y:S01]  /*3630*/  FMUL.FTZ R112, R112, R45 ;  /* 0x0000002d70707220 */ /* 0x000fe20000410000 */
[----:B------:R-:W-:Y:S01]  /*3640*/  FFMA.FTZ R84, R84, R83, R105 ;  /* 0x0000005354547223 */ /* 0x000fe20000010069 */
[----:B----4-:R-:W-:-:S02]  /*3650*/  FFMA.FTZ R54, R2, R49, R54 ;  /* 0x0000003102367223 */ /* 0x010fc40000010036 */
[----:B------:R-:W-:Y:S04]  /*3660*/  STL [R1+0xc], R55 ;  /* 0x00000c3701007387 */ /* 0x000fe80000100800 */
[----:B------:R0:W-:Y:S04]  /*3670*/  STL [R1+0x10], R54 ;  /* 0x0000103601007387 */ /* 0x0001e80000100800 */
[----:B0-----:R-:W3:Y:S01]  /*3680*/  LDL.LU R54, [R1+0x20] ;  /* 0x0000200001367983 */ /* 0x001ee20000300800 */
[----:B------:R-:W-:Y:S01]  /*3690*/  FFMA.FTZ R42, R64, R42, R47 ;  /* 0x0000002a402a7223 */ /* 0x000fe2000001002f */
[----:B------:R-:W-:-:S03]  /*36a0*/  FMUL.FTZ R47, R133, R46 ;  /* 0x0000002e852f7220 */ /* 0x000fc60000410000 */
[----:B------:R-:W-:Y:S01]  /*36b0*/  FADD.FTZ R59, R42, R59 ;  /* 0x0000003b2a3b7221 */ /* 0x000fe20000010000 */
[----:B------:R-:W-:Y:S01]  /*36c0*/  FMUL.FTZ R42, R45, UR50 ;  /* 0x000000322d2a7c20 */ /* 0x000fe20008410000 */
[----:B------:R-:W-:-:S03]  /*36d0*/  FFMA.FTZ R49, R22, R49, R47 ;  /* 0x0000003116317223 */ /* 0x000fc6000001002f */
[----:B------:R-:W-:Y:S01]  /*36e0*/  FMUL.FTZ R42, R131, R42 ;  /* 0x0000002a832a7220 */ /* 0x000fe20000410000 */
[----:B------:R-:W-:-:S04]  /*36f0*/  FMUL.FTZ R47, R88, R89 ;  /* 0x00000059582f7220 */ /* 0x000fc80000410000 */
[----:B-----5:R-:W-:-:S05]  /*3700*/  FFMA.FTZ R52, R10, R47, R52 ;  /* 0x0000002f0a347223 */ /* 0x020fca0000010034 */
[----:B------:R0:W-:Y:S01]  /*3710*/  STL [R1+0x14], R52 ;  /* 0x0000143401007387 */ /* 0x0001e20000100800 */
[----:B------:R-:W-:-:S04]  /*3720*/  FFMA.FTZ R85, R85, R84, R98 ;  /* 0x0000005455557223 */ /* 0x000fc80000010062 */
[----:B------:R-:W-:Y:S01]  /*3730*/  FFMA.FTZ R76, R76, R85, R106 ;  /* 0x000000554c4c7223 */ /* 0x000fe2000001006a */
[----:B------:R-:W-:Y:S01]  /*3740*/  FFMA.FTZ R132, R88, -R132, R148 ;  /* 0x8000008458847223 */ /* 0x000fe20000010094 */
[----:B------:R-:W-:Y:S02]  /*3750*/  FMUL.FTZ R53, R89, UR50 ;  /* 0x0000003259357c20 */ /* 0x000fe40008410000 */
[----:B------:R-:W-:Y:S02]  /*3760*/  FFMA.FTZ R77, R77, R76, R99 ;  /* 0x0000004c4d4d7223 */ /* 0x000fe40000010063 */
[----:B------:R-:W-:Y:S02]  /*3770*/  FMUL.FTZ R46, R132, R53 ;  /* 0x00000035842e7220 */ /* 0x000fe40000410000 */
[----:B------:R-:W-:Y:S02]  /*3780*/  FFMA.FTZ R78, R78, R77, R107 ;  /* 0x0000004d4e4e7223 */ /* 0x000fe4000001006b */
[----:B------:R-:W-:-:S02]  /*3790*/  FFMA.FTZ R47, R65, R47, R46 ;  /* 0x0000002f412f7223 */ /* 0x000fc4000001002e */
[----:B------:R-:W-:Y:S02]  /*37a0*/  FFMA.FTZ R79, R79, R78, R100 ;  /* 0x0000004e4f4f7223 */ /* 0x000fe40000010064 */
[----:B------:R-:W-:Y:S02]  /*37b0*/  FADD.FTZ R56, R47, R56 ;  /* 0x000000382f387221 */ /* 0x000fe40000010000 */
[----:B------:R-:W-:Y:S01]  /*37c0*/  FFMA.FTZ R80, R80, R79, R108 ;  /* 0x0000004f50507223 */ /* 0x000fe2000001006c */
[----:B------:R-:W-:Y:S01]  /*37d0*/  SHF.L.U32 R47, R74, 0x4, RZ ;  /* 0x000000044a2f7819 */ /* 0x000fe200000006ff */
[----:B------:R-:W-:Y:S02]  /*37e0*/  FADD.FTZ R58, R49, R58 ;  /* 0x0000003a313a7221 */ /* 0x000fe40000010000 */
[----:B------:R-:W-:Y:S01]  /*37f0*/  FFMA.FTZ R81, R81, R80, R101 ;  /* 0x0000005051517223 */ /* 0x000fe20000010065 */
[----:B------:R-:W-:Y:S01]  /*3800*/  FFMA.FTZ R130, R87, -R130, R146 ;  /* 0x8000008257827223 */ /* 0x000fe20000010092 */
[----:B------:R-:W-:Y:S01]  /*3810*/  FMUL.FTZ R49, R104, UR50 ;  /* 0x0000003268317c20 */ /* 0x000fe20008410000 */
[----:B------:R-:W-:Y:S01]  /*3820*/  LEA.HI R46, R74, R47, RZ, 0x1f ;  /* 0x0000002f4a2e7211 */ /* 0x000fe200078ff8ff */
[----:B------:R-:W-:Y:S01]  /*3830*/  FFMA.FTZ R82, R82, R81, R109 ;  /* 0x0000005152527223 */ /* 0x000fe2000001006d */
[----:B------:R-:W-:Y:S01]  /*3840*/  FFMA.FTZ R119, R40, -R119, R92 ;  /* 0x8000007728777223 */ /* 0x000fe2000001005c */
[----:B------:R-:W-:Y:S01]  /*3850*/  FMUL.FTZ R49, R130, R49 ;  /* 0x0000003182317220 */ /* 0x000fe20000410000 */
[----:B0-----:R-:W-:Y:S01]  /*3860*/  FMUL.FTZ R52, R8, R81 ;  /* 0x0000005108347220 */ /* 0x001fe20000410000 */
[-C--:B--2---:R-:W-:Y:S01]  /*3870*/  FFMA.FTZ R50, R3, R112.reuse, R50 ;  /* 0x0000007003327223 */ /* 0x084fe20000010032 */
[----:B------:R-:W-:Y:S01]  /*3880*/  FFMA.FTZ R112, R23, R112, R42 ;  /* 0x0000007017707223 */ /* 0x000fe2000001002a */
[----:B------:R-:W-:-:S04]  /*3890*/  FMUL.FTZ R42, R87, R104 ;  /* 0x00000068572a7220 */ /* 0x000fc80000410000 */
[----:B------:R-:W-:Y:S01]  /*38a0*/  FFMA.FTZ R48, R11, R42, R48 ;  /* 0x0000002a0b307223 */ /* 0x000fe20000010030 */
[----:B------:R0:W-:Y:S04]  /*38b0*/  STL [R1+0x18], R50 ;  /* 0x0000183201007387 */ /* 0x0001e80000100800 */
[----:B------:R1:W-:Y:S04]  /*38c0*/  STL [R1+0x1c], R48 ;  /* 0x00001c3001007387 */ /* 0x0003e80000100800 */
[----:B------:R-:W2:Y:S01]  /*38d0*/  LDL R151, [R1+0x4] ;  /* 0x0000040001977983 */ /* 0x000ea20000100800 */
[----:B0-----:R-:W-:-:S02]  /*38e0*/  LEA.HI R50, R47, R47, RZ, 0x1b ;  /* 0x0000002f2f327211 */ /* 0x001fc400078fd8ff */
[----:B------:R-:W-:Y:S01]  /*38f0*/  LEA R47, R46, R75, 0x2 ;  /* 0x0000004b2e2f7211 */ /* 0x000fe200078e10ff */
[----:B------:R-:W-:Y:S01]  /*3900*/  FMUL.FTZ R46, R16, R82 ;  /* 0x00000052102e7220 */ /* 0x000fe20000410000 */
[----:B------:R-:W-:Y:S01]  /*3910*/  FFMA.FTZ R42, R66, R42, R49 ;  /* 0x0000002a422a7223 */ /* 0x000fe20000010031 */
[----:B------:R-:W-:Y:S01]  /*3920*/  FFMA.FTZ R120, R117, -R120, R137 ;  /* 0x8000007875787223 */ /* 0x000fe20000010089 */
[----:B------:R-:W-:Y:S01]  /*3930*/  FFMA.FTZ R129, R113, -R129, R145 ;  /* 0x8000008171817223 */ /* 0x000fe20000010091 */
[----:B-1----:R-:W-:Y:S01]  /*3940*/  FMUL.FTZ R48, R83, UR50 ;  /* 0x0000003253307c20 */ /* 0x002fe20008410000 */
[----:B------:R-:W-:Y:S01]  /*3950*/  FFMA.FTZ R49, R119, R46, RZ ;  /* 0x0000002e77317223 */ /* 0x000fe200000100ff */
[----:B------:R-:W-:Y:S01]  /*3960*/  FMUL.FTZ R113, R113, R83 ;  /* 0x0000005371717220 */ /* 0x000fe20000410000 */
[----:B------:R-:W-:Y:S01]  /*3970*/  FMUL.FTZ R53, R57, R52 ;  /* 0x0000003439357220 */ /* 0x000fe20000410000 */
[----:B------:R-:W-:Y:S01]  /*3980*/  FMUL.FTZ R55, R129, R48 ;  /* 0x0000003081377220 */ /* 0x000fe20000410000 */
[----:B------:R-:W-:Y:S01]  /*3990*/  FFMA.FTZ R52, R120, R52, R49 ;  /* 0x0000003478347223 */ /* 0x000fe20000010031 */
[----:B------:R-:W-:Y:S01]  /*39a0*/  FFMA.FTZ R121, R41, -R121, R138 ;  /* 0x8000007929797223 */ /* 0x000fe2000001008a */
[----:B------:R-:W-:Y:S01]  /*39b0*/  FMUL.FTZ R49, R15, R80 ;  /* 0x000000500f317220 */ /* 0x000fe20000410000 */
[----:B------:R-:W-:Y:S01]  /*39c0*/  FMUL.FTZ R48, R71, R46 ;  /* 0x0000002e47307220 */ /* 0x000fe20000410000 */
[-C--:B---3--:R-:W-:Y:S01]  /*39d0*/  FFMA.FTZ R54, R4, R113.reuse, R54 ;  /* 0x0000007104367223 */ /* 0x088fe20000010036 */
[----:B------:R-:W-:Y:S01]  /*39e0*/  FFMA.FTZ R46, R24, R113, R55 ;  /* 0x00000071182e7223 */ /* 0x000fe20000010037 */
[----:B------:R-:W-:Y:S01]  /*39f0*/  FFMA.FTZ R122, R116, -R122, R139 ;  /* 0x8000007a747a7223 */ /* 0x000fe2000001008b */
[----:B------:R-:W-:Y:S01]  /*3a00*/  FMUL.FTZ R87, R7, R79 ;  /* 0x0000004f07577220 */ /* 0x000fe20000410000 */
[----:B------:R-:W-:Y:S01]  /*3a10*/  FFMA.FTZ R55, R121, R49, R52 ;  /* 0x0000003179377223 */ /* 0x000fe20000010034 */
[----:B------:R-:W-:Y:S01]  /*3a20*/  LEA R50, R50, R75, 0x2 ;  /* 0x0000004b32327211 */ /* 0x000fe200078e10ff */
[----:B------:R0:W-:Y:S01]  /*3a30*/  STL [R1+0x20], R54 ;  /* 0x0000203601007387 */ /* 0x0001e20000100800 */
[----:B------:R-:W-:-:S03]  /*3a40*/  FFMA.FTZ R123, R86, -R123, R140 ;  /* 0x8000007b567b7223 */ /* 0x000fc6000001008c */
[----:B------:R1:W-:Y:S01]  /*3a50*/  STS [R47+0x2100], R48 ;  /* 0x002100302f007388 */ /* 0x0003e20000000800 */
[----:B0-----:R-:W-:-:S03]  /*3a60*/  FMUL.FTZ R54, R14, R78 ;  /* 0x0000004e0e367220 */ /* 0x001fc60000410000 */
[----:B------:R0:W-:Y:S01]  /*3a70*/  STS [R50+0x2104], R53 ;  /* 0x0021043532007388 */ /* 0x0001e20000000800 */
[----:B-1----:R-:W-:-:S04]  /*3a80*/  FFMA.FTZ R48, R122, R87, R55 ;  /* 0x000000577a307223 */ /* 0x002fc80000010037 */
[----:B0-----:R-:W-:Y:S01]  /*3a90*/  FFMA.FTZ R53, R123, R54, R48 ;  /* 0x000000367b357223 */ /* 0x001fe20000010030 */
[----:B------:R-:W-:Y:S02]  /*3aa0*/  FFMA.FTZ R48, R43, -R125, R142 ;  /* 0x8000007d2b307223 */ /* 0x000fe4000001008e */
[----:B------:R-:W3:Y:S01]  /*3ab0*/  LDL.LU R125, [R1+0x24] ;  /* 0x00002400017d7983 */ /* 0x000ee20000300800 */
[----:B------:R-:W-:Y:S01]  /*3ac0*/  FFMA.FTZ R124, R115, -R124, R141 ;  /* 0x8000007c737c7223 */ /* 0x000fe2000001008d */
[----:B------:R-:W-:-:S04]  /*3ad0*/  FMUL.FTZ R52, R6, R77 ;  /* 0x0000004d06347220 */ /* 0x000fc80000410000 */
[-C--:B------:R-:W-:Y:S01]  /*3ae0*/  FFMA.FTZ R53, R124, R52.reuse, R53 ;  /* 0x000000347c357223 */ /* 0x080fe20000010035 */
[----:B------:R-:W-:Y:S01]  /*3af0*/  FMUL.FTZ R55, R31, R52 ;  /* 0x000000341f377220 */ /* 0x000fe20000410000 */
[----:B------:R-:W-:-:S04]  /*3b00*/  FMUL.FTZ R52, R3, R45 ;  /* 0x0000002d03347220 */ /* 0x000fc80000410000 */
[----:B------:R-:W-:-:S05]  /*3b10*/  FMUL.FTZ R45, R23, R52 ;  /* 0x00000034172d7220 */ /* 0x000fca0000410000 */
[----:B------:R-:W-:Y:S01]  /*3b20*/  STS [R50+0x212c], R45 ;  /* 0x00212c2d32007388 */ /* 0x000fe20000000800 */
[----:B------:R-:W-:Y:S01]  /*3b30*/  FMUL.FTZ R95, R36, R87 ;  /* 0x00000057245f7220 */ /* 0x000fe20000410000 */
[----:B------:R-:W-:Y:S01]  /*3b40*/  FMUL.FTZ R87, R13, R76 ;  /* 0x0000004c0d577220 */ /* 0x000fe20000410000 */
[----:B------:R-:W-:Y:S01]  /*3b50*/  FMUL.FTZ R49, R70, R49 ;  /* 0x0000003146317220 */ /* 0x000fe20000410000 */
[----:B------:R-:W-:Y:S01]  /*3b60*/  FFMA.FTZ R118, R114, -R126, R143 ;  /* 0x8000007e72767223 */ /* 0x000fe2000001008f */
[----:B------:R-:W-:Y:S01]  /*3b70*/  FMUL.FTZ R99, R5, R85 ;  /* 0x0000005505637220 */ /* 0x000fe20000410000 */
[----:B------:R-:W-:Y:S01]  /*3b80*/  FFMA.FTZ R53, R48, R87, R53 ;  /* 0x0000005730357223 */ /* 0x000fe20000010035 */
[----:B------:R-:W-:Y:S01]  /*3b90*/  FMUL.FTZ R97, R69, R54 ;  /* 0x0000003645617220 */ /* 0x000fe20000410000 */
[----:B------:R0:W-:Y:S01]  /*3ba0*/  STS [R50+0x2108], R49 ;  /* 0x0021083132007388 */ /* 0x0001e20000000800 */
[C---:B------:R-:W-:Y:S01]  /*3bb0*/  FFMA.FTZ R54, R44.reuse, -R127, R144 ;  /* 0x8000007f2c367223 */ /* 0x040fe20000010090 */
[-C--:B------:R-:W-:Y:S01]  /*3bc0*/  FMUL.FTZ R44, R44, R84.reuse ;  /* 0x000000542c2c7220 */ /* 0x080fe20000410000 */
[----:B------:R-:W-:Y:S01]  /*3bd0*/  FFMA.FTZ R53, R118, R99, R53 ;  /* 0x0000006376357223 */ /* 0x000fe20000010035 */
[----:B------:R-:W-:Y:S01]  /*3be0*/  FMUL.FTZ R83, R4, R83 ;  /* 0x0000005304537220 */ /* 0x000fe20000410000 */
[----:B0-----:R-:W-:Y:S01]  /*3bf0*/  FMUL.FTZ R49, R84, UR50 ;  /* 0x0000003254317c20 */ /* 0x001fe20008410000 */
[----:B------:R-:W-:-:S03]  /*3c00*/  FMUL.FTZ R84, R12, R84 ;  /* 0x000000540c547220 */ /* 0x000fc60000410000 */
[C---:B------:R-:W-:Y:S01]  /*3c10*/  FMUL.FTZ R49, R54.reuse, R49 ;  /* 0x0000003136317220 */ /* 0x040fe20000410000 */
[----:B------:R-:W-:Y:S01]  /*3c20*/  FFMA.FTZ R54, R54, R84, R53 ;  /* 0x0000005436367223 */ /* 0x000fe20000010035 */
[----:B------:R0:W-:Y:S03]  /*3c30*/  STS [R50+0x210c], R95 ;  /* 0x00210c5f32007388 */ /* 0x0001e60000000800 */
[----:B------:R-:W-:Y:S01]  /*3c40*/  FFMA.FTZ R129, R129, R83, R54 ;  /* 0x0000005381817223 */ /* 0x000fe20000010036 */
[----:B0-----:R-:W-:Y:S01]  /*3c50*/  FMUL.FTZ R95, R11, R104 ;  /* 0x000000680b5f7220 */ /* 0x001fe20000410000 */
[----:B--2---:R-:W-:Y:S02]  /*3c60*/  FMUL.FTZ R45, R151, R92 ;  /* 0x0000005c972d7220 */ /* 0x004fe40000410000 */
[----:B------:R-:W2:Y:S01]  /*3c70*/  LDL R151, [R1] ;  /* 0x0000000001977983 */ /* 0x000ea20000100800 */
[----:B------:R-:W-:-:S04]  /*3c80*/  FFMA.FTZ R130, R130, R95, R129 ;  /* 0x0000005f82827223 */ /* 0x000fc80000010081 */
[----:B------:R-:W-:Y:S01]  /*3c90*/  FFMA.FTZ R131, R131, R52, R130 ;  /* 0x0000003483837223 */ /* 0x000fe20000010082 */
[----:B------:R-:W-:Y:S01]  /*3ca0*/  FMUL.FTZ R52, R10, R89 ;  /* 0x000000590a347220 */ /* 0x000fe20000410000 */
[----:B------:R-:W-:Y:S01]  /*3cb0*/  FMUL.FTZ R87, R68, R87 ;  /* 0x0000005744577220 */ /* 0x000fe20000410000 */
[----:B------:R-:W-:Y:S01]  /*3cc0*/  FMUL.FTZ R53, R67, R84 ;  /* 0x0000005443357220 */ /* 0x000fe20000410000 */
[----:B------:R-:W-:Y:S01]  /*3cd0*/  FMUL.FTZ R83, R24, R83 ;  /* 0x0000005318537220 */ /* 0x000fe20000410000 */
[----:B------:R0:W-:Y:S01]  /*3ce0*/  STS [R50+0x2114], R55 ;  /* 0x0021143732007388 */ /* 0x0001e20000000800 */
[----:B------:R-:W-:Y:S01]  /*3cf0*/  FFMA.FTZ R132, R132, R52, R131 ;  /* 0x0000003484847223 */ /* 0x000fe20000010083 */
[----:B------:R-:W-:Y:S01]  /*3d00*/  FMUL.FTZ R91, R2, R91 ;  /* 0x0000005b025b7220 */ /* 0x000fe20000410000 */
[----:B------:R-:W-:Y:S01]  /*3d10*/  FMUL.FTZ R93, R0, R93 ;  /* 0x0000005d005d7220 */ /* 0x000fe20000410000 */
[----:B------:R1:W-:Y:S01]  /*3d20*/  STS [R50+0x2118], R87 ;  /* 0x0021185732007388 */ /* 0x0003e20000000800 */
[----:B------:R-:W-:Y:S01]  /*3d30*/  FMUL.FTZ R99, R26, R99 ;  /* 0x000000631a637220 */ /* 0x000fe20000410000 */
[----:B------:R-:W-:Y:S01]  /*3d40*/  FFMA.FTZ R133, R133, R91, R132 ;  /* 0x0000005b85857223 */ /* 0x000fe20000010084 */
[----:B0-----:R-:W-:Y:S01]  /*3d50*/  FMUL.FTZ R55, R9, R102 ;  /* 0x0000006609377220 */ /* 0x001fe20000410000 */
[----:B------:R0:W-:Y:S01]  /*3d60*/  STS [R50+0x2120], R53 ;  /* 0x0021203532007388 */ /* 0x0001e20000000800 */
[----:B------:R-:W-:Y:S01]  /*3d70*/  FMUL.FTZ R95, R66, R95 ;  /* 0x0000005f425f7220 */ /* 0x000fe20000410000 */
[----:B------:R-:W-:Y:S01]  /*3d80*/  FMUL.FTZ R91, R22, R91 ;  /* 0x0000005b165b7220 */ /* 0x000fe20000410000 */
[----:B-1----:R-:W-:Y:S01]  /*3d90*/  FMUL.FTZ R87, R64, R55 ;  /* 0x0000003740577220 */ /* 0x002fe20000410000 */
[----:B------:R1:W-:Y:S01]  /*3da0*/  STS [R50+0x2124], R83 ;  /* 0x0021245332007388 */ /* 0x0003e20000000800 */
[----:B0-----:R-:W-:Y:S01]  /*3db0*/  FMUL.FTZ R53, R65, R52 ;  /* 0x0000003441357220 */ /* 0x001fe20000410000 */
[----:B-1----:R-:W-:-:S02]  /*3dc0*/  FMUL.FTZ R83, R20, R93 ;  /* 0x0000005d14537220 */ /* 0x002fc40000410000 */
[----:B------:R-:W-:Y:S04]  /*3dd0*/  STS [R50+0x2110], R97 ;  /* 0x0021106132007388 */ /* 0x000fe80000000800 */
[----:B------:R-:W-:Y:S04]  /*3de0*/  STS [R50+0x211c], R99 ;  /* 0x00211c6332007388 */ /* 0x000fe80000000800 */
[----:B------:R0:W-:Y:S04]  /*3df0*/  STS [R50+0x2128], R95 ;  /* 0x0021285f32007388 */ /* 0x0001e80000000800 */
[----:B------:R1:W-:Y:S04]  /*3e00*/  STS [R50+0x2130], R53 ;  /* 0x0021303532007388 */ /* 0x0003e80000000800 */
[----:B------:R4:W-:Y:S04]  /*3e10*/  STS [R50+0x2134], R91 ;  /* 0x0021345b32007388 */ /* 0x0009e80000000800 */
[----:B------:R-:W-:Y:S04]  /*3e20*/  STS [R50+0x2138], R87 ;  /* 0x0021385732007388 */ /* 0x000fe80000000800 */
[----:B------:R5:W-:Y:S01]  /*3e30*/  STS [R50+0x213c], R83 ;  /* 0x00213c5332007388 */ /* 0x000be20000000800 */
[----:B------:R-:W-:Y:S01]  /*3e40*/  FFMA.FTZ R134, R134, R55, R133 ;  /* 0x0000003786867223 */ /* 0x000fe20000010085 */
[----:B---3--:R-:W-:Y:S01]  /*3e50*/  FFMA.FTZ R125, R12, R44, R125 ;  /* 0x0000002c0c7d7223 */ /* 0x008fe2000001007d */
[----:B------:R-:W-:-:S02]  /*3e60*/  IADD3 R55, PT, PT, R74, 0x80, RZ ;  /* 0x000000804a377810 */ /* 0x000fc40007ffe0ff */
[----:B------:R-:W-:Y:S01]  /*3e70*/  FFMA.FTZ R51, R51, R93, R134 ;  /* 0x0000005d33337223 */ /* 0x000fe20000010086 */
[C---:B------:R-:W-:Y:S02]  /*3e80*/  IADD3 R89, PT, PT, R74.reuse, 0x100, RZ ;  /* 0x000001004a597810 */ /* 0x040fe40007ffe0ff */
[C---:B------:R-:W-:Y:S02]  /*3e90*/  IADD3 R93, PT, PT, R74.reuse, 0x180, RZ ;  /* 0x000001804a5d7810 */ /* 0x040fe40007ffe0ff */
[C---:B0-----:R-:W-:Y:S02]  /*3ea0*/  IADD3 R95, PT, PT, R74.reuse, 0x280, RZ ;  /* 0x000002804a5f7810 */ /* 0x041fe40007ffe0ff */
[C---:B-1----:R-:W-:Y:S02]  /*3eb0*/  IADD3 R53, PT, PT, R74.reuse, 0x300, RZ ;  /* 0x000003004a357810 */ /* 0x042fe40007ffe0ff */
[C---:B------:R-:W-:Y:S02]  /*3ec0*/  IADD3 R97, PT, PT, R74.reuse, 0x380, RZ ;  /* 0x000003804a617810 */ /* 0x040fe40007ffe0ff */
[----:B----4-:R-:W-:-:S02]  /*3ed0*/  LOP3.LUT R91, R74, 0x400, RZ, 0xfc, !PT ;  /* 0x000004004a5b7812 */ /* 0x010fc400078efcff */
[C---:B------:R-:W-:Y:S02]  /*3ee0*/  IADD3 R99, PT, PT, R74.reuse, 0x480, RZ ;  /* 0x000004804a637810 */ /* 0x040fe40007ffe0ff */
[C---:B-----5:R-:W-:Y:S02]  /*3ef0*/  IADD3 R83, PT, PT, R74.reuse, 0x500, RZ ;  /* 0x000005004a537810 */ /* 0x060fe40007ffe0ff */
[C---:B------:R-:W-:Y:S02]  /*3f00*/  IADD3 R101, PT, PT, R74.reuse, 0x580, RZ ;  /* 0x000005804a657810 */ /* 0x040fe40007ffe0ff */
[C---:B------:R-:W-:Y:S02]  /*3f10*/  IADD3 R103, PT, PT, R74.reuse, 0x600, RZ ;  /* 0x000006004a677810 */ /* 0x040fe40007ffe0ff */
[C---:B------:R-:W-:Y:S02]  /*3f20*/  IADD3 R105, PT, PT, R74.reuse, 0x680, RZ ;  /* 0x000006804a697810 */ /* 0x040fe40007ffe0ff */
[----:B------:R-:W-:-:S02]  /*3f30*/  IADD3 R107, PT, PT, R74, 0x700, RZ ;  /* 0x000007004a6b7810 */ /* 0x000fc40007ffe0ff */
[C---:B------:R-:W-:Y:S02]  /*3f40*/  IADD3 R109, PT, PT, R74.reuse, 0x780, RZ ;  /* 0x000007804a6d7810 */ /* 0x040fe40007ffe0ff */
[----:B------:R-:W-:Y:S01]  /*3f50*/  IADD3 R87, PT, PT, R74, 0x200, RZ ;  /* 0x000002004a577810 */ /* 0x000fe20007ffe0ff */
[----:B------:R0:W-:Y:S01]  /*3f60*/  STL [R1+0x24], R125 ;  /* 0x0000247d01007387 */ /* 0x0001e20000100800 */
[----:B------:R-:W-:Y:S01]  /*3f70*/  FADD.FTZ R39, R112, R39 ;  /* 0x0000002770277221 */ /* 0x000fe20000010000 */
[-C--:B------:R-:W-:Y:S02]  /*3f80*/  LEA.HI R96, R74, R74.reuse, RZ, 0x1b ;  /* 0x0000004a4a607211 */ /* 0x080fe400078fd8ff */
[-C--:B------:R-:W-:Y:S02]  /*3f90*/  LEA.HI R112, R55, R74.reuse, RZ, 0x1b ;  /* 0x0000004a37707211 */ /* 0x080fe400078fd8ff */
[-C--:B------:R-:W-:Y:S02]  /*3fa0*/  LEA.HI R54, R89, R74.reuse, RZ, 0x1b ;  /* 0x0000004a59367211 */ /* 0x080fe400078fd8ff */
[----:B------:R-:W-:Y:S01]  /*3fb0*/  LEA.HI R110, R93, R74, RZ, 0x1b ;  /* 0x0000004a5d6e7211 */ /* 0x000fe200078fd8ff */
[----:B0-----:R-:W-:Y:S01]  /*3fc0*/  FMUL.FTZ R125, R43, R76 ;  /* 0x0000004c2b7d7220 */ /* 0x001fe20000410000 */
[-C--:B------:R-:W-:Y:S01]  /*3fd0*/  LEA.HI R84, R95, R74.reuse, RZ, 0x1b ;  /* 0x0000004a5f547211 */ /* 0x080fe200078fd8ff */
[----:B------:R-:W-:Y:S01]  /*3fe0*/  FMUL.FTZ R43, R76, UR50 ;  /* 0x000000324c2b7c20 */ /* 0x000fe20008410000 */
        /* <DEDUP_REMOVED lines=10> */
[----:B------:R-:W-:Y:S01]  /*4090*/  LEA.HI R98, R87, R74, RZ, 0x1b ;  /* 0x0000004a57627211 */ /* 0x000fe200078fd8ff */
[----:B------:R-:W-:Y:S01]  /*40a0*/  FMUL.FTZ R114, R114, R85 ;  /* 0x0000005572727220 */ /* 0x000fe20000410000 */
[-C--:B------:R-:W-:Y:S01]  /*40b0*/  LEA R113, R96, R75.reuse, 0x2 ;  /* 0x0000004b60717211 */ /* 0x080fe200078e10ff */
[----:B------:R-:W-:Y:S01]  /*40c0*/  BAR.SYNC.DEFER_BLOCKING 0x0 ;  /* 0x0000000000007b1d */ /* 0x000fe20000010000 */
[-C--:B------:R-:W-:Y:S01]  /*40d0*/  LEA R112, R112, R75.reuse, 0x2 ;  /* 0x0000004b70707211 */ /* 0x080fe200078e10ff */
[----:B------:R-:W-:Y:S01]  /*40e0*/  FMUL.FTZ R85, R85, UR50 ;  /* 0x0000003255557c20 */ /* 0x000fe20008410000 */
[-C--:B------:R-:W-:Y:S01]  /*40f0*/  LEA R111, R54, R75.reuse, 0x2 ;  /* 0x0000004b366f7211 */ /* 0x080fe200078e10ff */
[----:B------:R-:W-:Y:S01]  /*4100*/  FADD.FTZ R38, R42, R38 ;  /* 0x000000262a267221 */ /* 0x000fe20000010000 */
[----:B------:R-:W-:Y:S01]  /*4110*/  LEA R110, R110, R75, 0x2 ;  /* 0x0000004b6e6e7211 */ /* 0x000fe200078e10ff */
[----:B------:R-:W-:Y:S01]  /*4120*/  FMUL.FTZ R76, R48, R43 ;  /* 0x0000002b304c7220 */ /* 0x000fe20000410000 */
[-C--:B------:R-:W-:Y:S01]  /*4130*/  LEA R109, R84, R75.reuse, 0x2 ;  /* 0x0000004b546d7211 */ /* 0x080fe200078e10ff */
[----:B------:R-:W0:Y:S01]  /*4140*/  S2UR UR26, SR_CTAID.X ;  /* 0x00000000001a79c3 */ /* 0x000e220000002500 */
[----:B------:R-:W-:-:S02]  /*4150*/  LEA R108, R108, R75, 0x2 ;  /* 0x0000004b6c6c7211 */ /* 0x000fc400078e10ff */
[-C--:B------:R-:W-:Y:S02]  /*4160*/  LEA R107, R88, R75.reuse, 0x2 ;  /* 0x0000004b586b7211 */ /* 0x080fe400078e10ff */
[-C--:B------:R-:W-:Y:S02]  /*4170*/  LEA R106, R106, R75.reuse, 0x2 ;  /* 0x0000004b6a6a7211 */ /* 0x080fe400078e10ff */
[-C--:B------:R-:W-:Y:S01]  /*4180*/  LEA R105, R90, R75.reuse, 0x2 ;  /* 0x0000004b5a697211 */ /* 0x080fe200078e10ff */
[----:B------:R-:W0:Y:S01]  /*4190*/  LDC.64 R42, c[0x0][0x4b8] ;  /* 0x00012e00ff2a7b82 */ /* 0x000e220000000a00 */
[-C--:B------:R-:W-:Y:S02]  /*41a0*/  LEA R104, R104, R75.reuse, 0x2 ;  /* 0x0000004b68687211 */ /* 0x080fe400078e10ff */
[-C--:B------:R-:W-:Y:S02]  /*41b0*/  LEA R103, R92, R75.reuse, 0x2 ;  /* 0x0000004b5c677211 */ /* 0x080fe400078e10ff */
[----:B------:R-:W-:-:S02]  /*41c0*/  LEA R102, R102, R75, 0x2 ;  /* 0x0000004b66667211 */ /* 0x000fc400078e10ff */
[-C--:B------:R-:W-:Y:S01]  /*41d0*/  LEA R101, R94, R75.reuse, 0x2 ;  /* 0x0000004b5e657211 */ /* 0x080fe200078e10ff */
[----:B------:R-:W1:Y:S01]  /*41e0*/  LDS R97, [R113+0x2100] ;  /* 0x0021000071617984 */ /* 0x000e620000000800 */
[-C--:B------:R-:W-:Y:S02]  /*41f0*/  LEA R100, R100, R75.reuse, 0x2 ;  /* 0x0000004b64647211 */ /* 0x080fe400078e10ff */
[-C--:B------:R-:W-:Y:S01]  /*4200*/  LEA R99, R52, R75.reuse, 0x2 ;  /* 0x0000004b34637211 */ /* 0x080fe200078e10ff */
[----:B------:R-:W3:Y:S01]  /*4210*/  LDS R96, [R112+0x2300] ;  /* 0x0023000070607984 */ /* 0x000ee20000000800 */
[----:B------:R-:W-:Y:S01]  /*4220*/  LEA R98, R98, R75, 0x2 ;  /* 0x0000004b62627211 */ /* 0x000fe200078e10ff */
[----:B------:R-:W-:Y:S01]  /*4230*/  FMUL.FTZ R118, R118, R85 ;  /* 0x0000005576767220 */ /* 0x000fe20000410000 */
[----:B------:R-:W-:Y:S01]  /*4240*/  FFMA.FTZ R85, R67, R44, R49 ;  /* 0x0000002c43557223 */ /* 0x000fe20000010031 */
        /* <DEDUP_REMOVED lines=11> */
[----:B------:R-:W1:Y:S04]  /*4300*/  LDS R54, [R101+0x3b00] ;  /* 0x003b000065367984 */ /* 0x000e680000000800 */
[----:B------:R-:W1:Y:S04]  /*4310*/  LDS R53, [R100+0x3d00] ;  /* 0x003d000064357984 */ /* 0x000e680000000800 */
[----:B------:R-:W1:Y:S04]  /*4320*/  LDS R52, [R99+0x3f00] ;  /* 0x003f000063347984 */ /* 0x000e680000000800 */
[----:B------:R5:W-:Y:S01]  /*4330*/  STS [R47+0x4200], R45 ;  /* 0x0042002d2f007388 */ /* 0x000be20000000800 */
[----:B------:R-:W-:Y:S01]  /*4340*/  FMUL.FTZ R49, R161, R140 ;  /* 0x0000008ca1317220 */ /* 0x000fe20000410000 */
[----:B-----5:R-:W5:Y:S01]  /*4350*/  LDC.64 R44, c[0x0][0x4d8] ;  /* 0x00013600ff2c7b82 */ /* 0x020f620000000a00 */
[----:B------:R-:W-:-:S03]  /*4360*/  FMUL.FTZ R47, R165, R138 ;  /* 0x0000008aa52f7220 */ /* 0x000fc60000410000 */
[----:B------:R3:W-:Y:S01]  /*4370*/  STS [R50+0x4210], R49 ;  /* 0x0042103132007388 */ /* 0x0007e20000000800 */
[----:B------:R-:W-:Y:S01]  /*4380*/  MOV R48, R74 ;  /* 0x0000004a00307202 */ /* 0x000fe20000000f00 */
[----:B------:R-:W-:Y:S02]  /*4390*/  FADD.FTZ R37, R46, R37 ;  /* 0x000000252e257221 */ /* 0x000fe40000010000 */
[----:B------:R0:W-:Y:S01]  /*43a0*/  STS [R50+0x4208], R47 ;  /* 0x0042082f32007388 */ /* 0x0001e20000000800 */
[----:B---3--:R-:W-:-:S03]  /*43b0*/  MOV R49, RZ ;  /* 0x000000ff00317202 */ /* 0x008fc60000000f00 */
[----:B0-----:R-:W-:-:S04]  /*43c0*/  IMAD.WIDE.U32 R46, R42, UR26, R48 ;  /* 0x0000001a2a2e7c25 */ /* 0x001fc8000f8e0030 */
[----:B------:R-:W-:Y:S01]  /*43d0*/  FMUL.FTZ R127, R159, R142 ;  /* 0x0000008e9f7f7220 */ /* 0x000fe20000410000 */
[----:B------:R-:W-:Y:S02]  /*43e0*/  IMAD R47, R43, UR26, R47 ;  /* 0x0000001a2b2f7c24 */ /* 0x000fe4000f8e022f */
[----:B------:R-:W0:Y:S01]  /*43f0*/  LDC.64 R42, c[0x0][0x4d0] ;  /* 0x00013400ff2a7b82 */ /* 0x000e220000000a00 */
[----:B-----5:R-:W-:Y:S01]  /*4400*/  IMAD.WIDE.U32 R48, R44, UR26, R48 ;  /* 0x0000001a2c307c25 */ /* 0x020fe2000f8e0030 */
[----:B------:R-:W-:Y:S01]  /*4410*/  USHF.R.S32.HI UR27, URZ, 0x1f, UR9 ;  /* 0x0000001fff1b7899 */ /* 0x000fe20008011409 */
[----:B------:R3:W-:Y:S02]  /*4420*/  STS [R50+0x4218], R127 ;  /* 0x0042187f32007388 */ /* 0x0007e40000000800 */
[----:B------:R-:W-:Y:S01]  /*4430*/  IMAD R49, R45, UR26, R49 ;  /* 0x0000001a2d317c24 */ /* 0x000fe2000f8e0231 */
[----:B------:R-:W-:Y:S01]  /*4440*/  MOV R45, UR36 ;  /* 0x00000024002d7c02 */ /* 0x000fe20008000f00 */
[----:B------:R-:W-:-:S02]  /*4450*/  ULEA UR49, UR10, 0xfffff800, 0xb ;  /* 0xfffff8000a317891 */ /* 0x000fc4000f8e58ff */
[----:B------:R-:W-:Y:S01]  /*4460*/  UIMAD UR26, UR27, UR36, URZ ;  /* 0x000000241b1a72a4 */ /* 0x000fe2000f8e02ff */
[----:B---3--:R-:W-:Y:S01]  /*4470*/  MOV R127, UR38 ;  /* 0x00000026007f7c02 */ /* 0x008fe20008000f00 */
[----:B------:R-:W-:Y:S01]  /*4480*/  IMAD.WIDE.U32 R46, R45, UR9, R46 ;  /* 0x000000092d2e7c25 */ /* 0x000fe2000f8e002e */
[----:B------:R-:W-:Y:S02]  /*4490*/  UIMAD UR27, UR27, UR38, URZ ;  /* 0x000000261b1b72a4 */ /* 0x000fe4000f8e02ff */
[----:B------:R-:W-:Y:S02]  /*44a0*/  UIMAD UR26, UR9, UR37, UR26 ;  /* 0x00000025091a72a4 */ /* 0x000fe4000f8e021a */
[----:B------:R-:W-:Y:S01]  /*44b0*/  IMAD.WIDE.U32 R48, R127, UR9, R48 ;  /* 0x000000097f307c25 */ /* 0x000fe2000f8e0030 */
[----:B------:R-:W-:Y:S01]  /*44c0*/  IADD3 R44, P3, PT, R46, UR49, RZ ;  /* 0x000000312e2c7c10 */ /* 0x000fe2000ff7e0ff */
[----:B------:R-:W-:Y:S01]  /*44d0*/  UIMAD UR27, UR9, UR39, UR27 ;  /* 0x00000027091b72a4 */ /* 0x000fe2000f8e021b */
[----:B------:R-:W-:-:S02]  /*44e0*/  LOP3.LUT R126, R74, UR49, RZ, 0xfc, !PT ;  /* 0x000000314a7e7c12 */ /* 0x000fc4000f8efcff */
[----:B------:R-:W-:Y:S02]  /*44f0*/  IADD3 R46, P4, PT, R48, UR49, RZ ;  /* 0x00000031302e7c10 */ /* 0x000fe4000ff9e0ff */
[----:B------:R-:W-:Y:S02]  /*4500*/  IADD3.X R45, PT, PT, R47, UR26, RZ, P3, !PT ;  /* 0x0000001a2f2d7c10 */ /* 0x000fe40009ffe4ff */
[----:B------:R-:W-:Y:S01]  /*4510*/  IADD3 R126, PT, PT, -R126, UR48, RZ ;  /* 0x000000307e7e7c10 */ /* 0x000fe2000fffe1ff */
[----:B------:R-:W-:Y:S01]  /*4520*/  FMUL.FTZ R131, R63, R146 ;  /* 0x000000923f837220 */ /* 0x000fe20000410000 */
[----:B------:R-:W-:Y:S01]  /*4530*/  IADD3.X R47, PT, PT, R49, UR27, RZ, P4, !PT ;  /* 0x0000001b312f7c10 */ /* 0x000fe2000a7fe4ff */
[----:B------:R-:W-:Y:S01]  /*4540*/  FMUL.FTZ R129, R136, R144 ;  /* 0x0000009088817220 */ /* 0x000fe20000410000 */
[----:B------:R-:W-:Y:S01]  /*4550*/  MOV R49, UR40 ;  /* 0x0000002800317c02 */ /* 0x000fe20008000f00 */
[----:B0-----:R-:W-:Y:S01]  /*4560*/  IMAD.WIDE.U32 R44, R42, UR8, R44 ;  /* 0x000000082a2c7c25 */ /* 0x001fe2000f8e002c */
[----:B------:R-:W-:Y:S01]  /*4570*/  ISETP.GE.AND P6, PT, R126, 0x1, PT ;  /* 0x000000017e00780c */ /* 0x000fe20003fc6270 */
[----:B------:R0:W-:Y:S02]  /*4580*/  STS [R50+0x4228], R131 ;  /* 0x0042288332007388 */ /* 0x0001e40000000800 */
[----:B------:R-:W-:-:S04]  /*4590*/  IMAD.WIDE.U32 R46, R49, UR8, R46 ;  /* 0x00000008312e7c25 */ /* 0x000fc8000f8e002e */
[----:B------:R-:W-:Y:S01]  /*45a0*/  FMUL.FTZ R139, R164, R139 ;  /* 0x0000008ba48b7220 */ /* 0x000fe20000410000 */
[----:B------:R3:W-:Y:S01]  /*45b0*/  STS [R50+0x4220], R129 ;  /* 0x0042208132007388 */ /* 0x0007e20000000800 */
[----:B------:R-:W-:Y:S01]  /*45c0*/  FMUL.FTZ R141, R160, R141 ;  /* 0x0000008da08d7220 */ /* 0x000fe20000410000 */
[----:B------:R-:W-:Y:S02]  /*45d0*/  IMAD R49, R43, UR8, R45 ;  /* 0x000000082b317c24 */ /* 0x000fe4000f8e022d */
[----:B------:R-:W-:Y:S01]  /*45e0*/  FMUL.FTZ R143, R158, R143 ;  /* 0x0000008f9e8f7220 */ /* 0x000fe20000410000 */
[----:B------:R-:W-:Y:S01]  /*45f0*/  FMUL.FTZ R145, R21, R145 ;  /* 0x0000009115917220 */ /* 0x000fe20000410000 */
[----:B0-----:R-:W-:Y:S01]  /*4600*/  MOV R131, UR41 ;  /* 0x0000002900837c02 */ /* 0x001fe20008000f00 */
[----:B------:R-:W-:Y:S01]  /*4610*/  FMUL.FTZ R147, R19, R147 ;  /* 0x0000009313937220 */ /* 0x000fe20000410000 */
[----:B------:R-:W-:Y:S01]  /*4620*/  FMUL.FTZ R127, R62, R148 ;  /* 0x000000943e7f7220 */ /* 0x000fe20000410000 */
[----:B------:R-:W-:Y:S01]  /*4630*/  FMUL.FTZ R149, R18, R149 ;  /* 0x0000009512957220 */ /* 0x000fe20000410000 */
[----:B---3--:R-:W-:Y:S01]  /*4640*/  FMUL.FTZ R129, R61, R150 ;  /* 0x000000963d817220 */ /* 0x008fe20000410000 */
[----:B------:R-:W-:Y:S01]  /*4650*/  FMUL.FTZ R45, R17, R152 ;  /* 0x00000098112d7220 */ /* 0x000fe20000410000 */
[----:B--2---:R-:W-:Y:S01]  /*4660*/  FMUL.FTZ R137, R151, R137 ;  /* 0x0000008997897220 */ /* 0x004fe20000410000 */
[----:B------:R-:W-:Y:S01]  /*4670*/  IMAD R43, R131, UR8, R47 ;  /* 0x00000008832b7c24 */ /* 0x000fe2000f8e022f */
[----:B------:R-:W-:Y:S01]  /*4680*/  LEA R42, P4, R46, UR44, 0x2 ;  /* 0x0000002c2e2a7c11 */ /* 0x000fe2000f8810ff */
[----:B------:R-:W-:Y:S01]  /*4690*/  STS [R50+0x420c], R139 ;  /* 0x00420c8b32007388 */ /* 0x000fe20000000800 */
[----:B------:R-:W-:Y:S01]  /*46a0*/  LEA R48, P3, R44, UR42, 0x2 ;  /* 0x0000002a2c307c11 */ /* 0x000fe2000f8610ff */
[----:B------:R-:W-:Y:S02]  /*46b0*/  BSSY.RECONVERGENT B0, `(.L_x_2874) ;  /* 0x000001b000007945 */ /* 0x000fe40003800200 */
[----:B------:R-:W-:Y:S01]  /*46c0*/  STS [R50+0x4204], R137 ;  /* 0x0042048932007388 */ /* 0x000fe20000000800 */
[----:B------:R-:W-:-:S03]  /*46d0*/  LEA.HI.X R43, R46, UR45, R43, 0x2, P4 ;  /* 0x0000002d2e2b7c11 */ /* 0x000fc6000a0f142b */
[----:B------:R-:W-:Y:S01]  /*46e0*/  STS [R50+0x4214], R141 ;  /* 0x0042148d32007388 */ /* 0x000fe20000000800 */
[----:B------:R-:W-:-:S03]  /*46f0*/  LEA.HI.X R49, R44, UR43, R49, 0x2, P3 ;  /* 0x0000002b2c317c11 */ /* 0x000fc600098f1431 */
[----:B------:R-:W-:Y:S01]  /*4700*/  STS [R50+0x421c], R143 ;  /* 0x00421c8f32007388 */ /* 0x000fe20000000800 */
[----:B------:R-:W-:-:S03]  /*4710*/  FMUL.FTZ R115, R115, R77 ;  /* 0x0000004d73737220 */ /* 0x000fc60000410000 */
[----:B------:R-:W-:Y:S04]  /*4720*/  STS [R50+0x4224], R145 ;  /* 0x0042249132007388 */ /* 0x000fe80000000800 */
[----:B------:R-:W-:Y:S04]  /*4730*/  STS [R50+0x422c], R147 ;  /* 0x00422c9332007388 */ /* 0x000fe80000000800 */
[----:B------:R-:W-:Y:S04]  /*4740*/  STS [R50+0x4230], R127 ;  /* 0x0042307f32007388 */ /* 0x000fe80000000800 */
[----:B------:R-:W-:Y:S04]  /*4750*/  STS [R50+0x4234], R149 ;  /* 0x0042349532007388 */ /* 0x000fe80000000800 */
[----:B------:R-:W-:Y:S04]  /*4760*/  STS [R50+0x4238], R129 ;  /* 0x0042388132007388 */ /* 0x000fe80000000800 */
[----:B------:R0:W-:Y:S01]  /*4770*/  STS [R50+0x423c], R45 ;  /* 0x00423c2d32007388 */ /* 0x0001e20000000800 */
[C---:B------:R-:W-:Y:S01]  /*4780*/  ISETP.GE.AND P3, PT, R126.reuse, 0x81, PT ;  /* 0x000000817e00780c */ /* 0x040fe20003f66270 */
[----:B------:R-:W-:Y:S01]  /*4790*/  FMUL.FTZ R77, R77, UR50 ;  /* 0x000000324d4d7c20 */ /* 0x000fe20008410000 */
[----:B------:R-:W-:Y:S01]  /*47a0*/  BAR.SYNC.DEFER_BLOCKING 0x0 ;  /* 0x0000000000007b1d */ /* 0x000fe20000010000 */
[----:B------:R-:W-:Y:S01]  /*47b0*/  ISETP.GE.AND P4, PT, R126, 0x101, PT ;  /* 0x000001017e00780c */ /* 0x000fe20003f86270 */
[----:B------:R-:W-:Y:S01]  /*47c0*/  FMUL.FTZ R128, R78, UR50 ;  /* 0x000000324e807c20 */ /* 0x000fe20008410000 */
[----:B------:R-:W-:Y:S01]  /*47d0*/  FMUL.FTZ R47, R79, UR50 ;  /* 0x000000324f2f7c20 */ /* 0x000fe20008410000 */
[----:B------:R-:W-:Y:S01]  /*47e0*/  FMUL.FTZ R46, R80, UR50 ;  /* 0x00000032502e7c20 */ /* 0x000fe20008410000 */
[----:B------:R-:W-:Y:S01]  /*47f0*/  FMUL.FTZ R44, R82, UR50 ;  /* 0x00000032522c7c20 */ /* 0x000fe20008410000 */
[----:B0-----:R-:W-:Y:S01]  /*4800*/  FMUL.FTZ R45, R81, UR50 ;  /* 0x00000032512d7c20 */ /* 0x001fe20008410000 */
[----:B------:R-:W-:Y:S01]  /*4810*/  ISETP.GE.AND P5, PT, R126, 0x181, PT ;  /* 0x000001817e00780c */ /* 0x000fe20003fa6270 */
[----:B-1--4-:R-:W-:-:S12]  /*4820*/  @!P6 BRA `(.L_x_2875) ;  /* 0x00000000000ce947 */ /* 0x012fd80003800000 */
[----:B------:R-:W0:Y:S04]  /*4830*/  LDS R113, [R113+0x4200] ;  /* 0x0042000071717984 */ /* 0x000e280000000800 */
[----:B------:R1:W-:Y:S04]  /*4840*/  REDG.E.ADD.F32.FTZ.RN.STRONG.GPU desc[UR24][R48.64], R97 ;  /* 0x00000061300079a6 */ /* 0x0003e8000c12f318 */
[----:B0-----:R1:W-:Y:S02]  /*4850*/  REDG.E.ADD.F32.FTZ.RN.STRONG.GPU desc[UR24][R42.64], R113 ;  /* 0x000000712a0079a6 */ /* 0x0013e4000c12f318 */
.L_x_2875:
[----:B------:R-:W-:Y:S05]  /*4860*/  BSYNC.RECONVERGENT B0 ;  /* 0x0000000000007941 */ /* 0x000fea0003800200 */
.L_x_2874:
[----:B-1----:R0:W1:Y:S01]  /*4870*/  LDS R97, [R112+0x4400] ;  /* 0x0044000070617984 */ /* 0x0020620000000800 */
[----:B------:R-:W-:Y:S04]  /*4880*/  BSSY.RECONVERGENT B0, `(.L_x_2876) ;  /* 0x0000004000007945 */ /* 0x000fe80003800200 */
[----:B------:R-:W-:Y:S05]  /*4890*/  @!P3 BRA `(.L_x_2877) ;  /* 0x000000000008b947 */ /* 0x000fea0003800000 */
[----:B------:R2:W-:Y:S04]  /*48a0*/  REDG.E.ADD.F32.FTZ.RN.STRONG.GPU desc[UR24][R48.64+0x200], R96 ;  /* 0x00020060300079a6 */ /* 0x0005e8000c12f318 */
[----:B-1----:R2:W-:Y:S02]  /*48b0*/  REDG.E.ADD.F32.FTZ.RN.STRONG.GPU desc[UR24][R42.64+0x200], R97 ;  /* 0x000200612a0079a6 */ /* 0x0025e4000c12f318 */
.L_x_2877:
[----:B------:R-:W-:Y:S05]  /*48c0*/  BSYNC.RECONVERGENT B0 ;  /* 0x0000000000007941 */ /* 0x000fea0003800200 */
.L_x_2876:
[----:B------:R-:W3:Y:S01]  /*48d0*/  LDS R111, [R111+0x4600] ;  /* 0x004600006f6f7984 */ /* 0x000ee20000000800 */
[----:B------:R-:W-:Y:S04]  /*48e0*/  BSSY.RECONVERGENT B0, `(.L_x_2878) ;  /* 0x0000004000007945 */ /* 0x000fe80003800200 */
[----:B------:R-:W-:Y:S05]  /*48f0*/  @!P4 BRA `(.L_x_2879) ;  /* 0x000000000008c947 */ /* 0x000fea0003800000 */
[----:B------:R4:W-:Y:S04]  /*4900*/  REDG.E.ADD.F32.FTZ.RN.STRONG.GPU desc[UR24][R48.64+0x400], R95 ;  /* 0x0004005f300079a6 */ /* 0x0009e8000c12f318 */
[----:B---3--:R4:W-:Y:S02]  /*4910*/  REDG.E.ADD.F32.FTZ.RN.STRONG.GPU desc[UR24][R42.64+0x400], R111 ;  /* 0x0004006f2a0079a6 */ /* 0x0089e4000c12f318 */
.L_x_2879:
[----:B------:R-:W-:Y:S05]  /*4920*/  BSYNC.RECONVERGENT B0 ;  /* 0x0000000000007941 */ /* 0x000fea0003800200 */
.L_x_2878:
[----:B----4-:R4:W0:Y:S01]  /*4930*/  LDS R95, [R110+0x4800] ;  /* 0x004800006e5f7984 */ /* 0x0108220000000800 */
[----:B------:R-:W-:Y:S04]  /*4940*/  BSSY.RECONVERGENT B0, `(.L_x_2880) ;  /* 0x0000004000007945 */ /* 0x000fe80003800200 */
[----:B------:R-:W-:Y:S05]  /*4950*/  @!P5 BRA `(.L_x_2881) ;  /* 0x000000000008d947 */ /* 0x000fea0003800000 */
[----:B------:R1:W-:Y:S04]  /*4960*/  REDG.E.ADD.F32.FTZ.RN.STRONG.GPU desc[UR24][R48.64+0x600], R94 ;  /* 0x0006005e300079a6 */ /* 0x0003e8000c12f318 */
[----:B0-----:R0:W-:Y:S02]  /*4970*/  REDG.E.ADD.F32.FTZ.RN.STRONG.GPU desc[UR24][R42.64+0x600], R95 ;  /* 0x0006005f2a0079a6 */ /* 0x0011e4000c12f318 */
.L_x_2881:
[----:B------:R-:W-:Y:S05]  /*4980*/  BSYNC.RECONVERGENT B0 ;  /* 0x0000000000007941 */ /* 0x000fea0003800200 */
.L_x_2880:
[----:B0-----:R0:W0:Y:S01]  /*4990*/  LDS R95, [R98+0x4a00] ;  /* 0x004a0000625f7984 */ /* 0x0010220000000800 */
[C---:B------:R-:W-:Y:S01]  /*49a0*/  ISETP.GE.AND P6, PT, R126.reuse, 0x201, PT ;  /* 0x000002017e00780c */ /* 0x040fe20003fc6270 */
[----:B------:R-:W-:Y:S01]  /*49b0*/  BSSY.RECONVERGENT B0, `(.L_x_2882) ;  /* 0x0000007000007945 */ /* 0x000fe20003800200 */
[C---:B------:R-:W-:Y:S02]  /*49c0*/  ISETP.GE.AND P3, PT, R126.reuse, 0x281, PT ;  /* 0x000002817e00780c */ /* 0x040fe40003f66270 */
[C---:B------:R-:W-:Y:S02]  /*49d0*/  ISETP.GE.AND P4, PT, R126.reuse, 0x301, PT ;  /* 0x000003017e00780c */ /* 0x040fe40003f86270 */
[----:B------:R-:W-:-:S07]  /*49e0*/  ISETP.GE.AND P5, PT, R126, 0x381, PT ;  /* 0x000003817e00780c */ /* 0x000fce0003fa6270 */
[----:B------:R-:W-:Y:S06]  /*49f0*/  @!P6 BRA `(.L_x_2883) ;  /* 0x000000000008e947 */ /* 0x000fec0003800000 */
[----:B------:R1:W-:Y:S04]  /*4a00*/  REDG.E.ADD.F32.FTZ.RN.STRONG.GPU desc[UR24][R48.64+0x800], R93 ;  /* 0x0008005d300079a6 */ /* 0x0003e8000c12f318 */
[----:B0-----:R0:W-:Y:S02]  /*4a10*/  REDG.E.ADD.F32.FTZ.RN.STRONG.GPU desc[UR24][R42.64+0x800], R95 ;  /* 0x0008005f2a0079a6 */ /* 0x0011e4000c12f318 */
.L_x_2883:
[----:B------:R-:W-:Y:S05]  /*4a20*/  BSYNC.RECONVERGENT B0 ;  /* 0x0000000000007941 */ /* 0x000fea0003800200 */
.L_x_2882:
[----:B------:R-:W0:Y:S01]  /*4a30*/  LDS R109, [R109+0x4c00] ;  /* 0x004c00006d6d7984 */ /* 0x000e220000000800 */
[----:B------:R-:W-:Y:S04]  /*4a40*/  BSSY.RECONVERGENT B0, `(.L_x_2884) ;  /* 0x0000004000007945 */ /* 0x000fe80003800200 */
[----:B------:R-:W-:Y:S05]  /*4a50*/  @!P3 BRA `(.L_x_2885) ;  /* 0x000000000008b947 */ /* 0x000fea0003800000 */
[----:B------:R1:W-:Y:S04]  /*4a60*/  REDG.E.ADD.F32.FTZ.RN.STRONG.GPU desc[UR24][R48.64+0xa00], R92 ;  /* 0x000a005c300079a6 */ /* 0x0003e8000c12f318 */
[----:B0-----:R0:W-:Y:S02]  /*4a70*/  REDG.E.ADD.F32.FTZ.RN.STRONG.GPU desc[UR24][R42.64+0xa00], R109 ;  /* 0x000a006d2a0079a6 */ /* 0x0011e4000c12f318 */
.L_x_2885:
[----:B------:R-:W-:Y:S05]  /*4a80*/  BSYNC.RECONVERGENT B0 ;  /* 0x0000000000007941 */ /* 0x000fea0003800200 */
.L_x_2884:
[----:B-1----:R1:W0:Y:S01]  /*4a90*/  LDS R93, [R108+0x4e00] ;  /* 0x004e00006c5d7984 */ /* 0x0022220000000800 */
[----:B------:R-:W-:Y:S04]  /*4aa0*/  BSSY.RECONVERGENT B0, `(.L_x_2886) ;  /* 0x0000004000007945 */ /* 0x000fe80003800200 */
[----:B------:R-:W-:Y:S05]  /*4ab0*/  @!P4 BRA `(.L_x_2887) ;  /* 0x000000000008c947 */ /* 0x000fea0003800000 */
[----:B------:R1:W-:Y:S04]  /*4ac0*/  REDG.E.ADD.F32.FTZ.RN.STRONG.GPU desc[UR24][R48.64+0xc00], R91 ;  /* 0x000c005b300079a6 */ /* 0x0003e8000c12f318 */
[----:B0-----:R1:W-:Y:S02]  /*4ad0*/  REDG.E.ADD.F32.FTZ.RN.STRONG.GPU desc[UR24][R42.64+0xc00], R93 ;  /* 0x000c005d2a0079a6 */ /* 0x0013e4000c12f318 */
.L_x_2887:
[----:B------:R-:W-:Y:S05]  /*4ae0*/  BSYNC.RECONVERGENT B0 ;  /* 0x0000000000007941 */ /* 0x000fea0003800200 */
.L_x_2886:
[----:B------:R-:W0:Y:S01]  /*4af0*/  LDS R107, [R107+0x5000] ;  /* 0x005000006b6b7984 */ /* 0x000e220000000800 */
[----:B------:R-:W-:Y:S04]  /*4b00*/  BSSY.RECONVERGENT B0, `(.L_x_2888) ;  /* 0x0000004000007945 */ /* 0x000fe80003800200 */
[----:B------:R-:W-:Y:S05]  /*4b10*/  @!P5 BRA `(.L_x_2889) ;  /* 0x000000000008d947 */ /* 0x000fea0003800000 */
[----:B------:R1:W-:Y:S04]  /*4b20*/  REDG.E.ADD.F32.FTZ.RN.STRONG.GPU desc[UR24][R48.64+0xe00], R90 ;  /* 0x000e005a300079a6 */ /* 0x0003e8000c12f318 */
[----:B0-----:R1:W-:Y:S02]  /*4b30*/  REDG.E.ADD.F32.FTZ.RN.STRONG.GPU desc[UR24][R42.64+0xe00], R107 ;  /* 0x000e006b2a0079a6 */ /* 0x0013e4000c12f318 */
.L_x_2889:
[----:B------:R-:W-:Y:S05]  /*4b40*/  BSYNC.RECONVERGENT B0 ;  /* 0x0000000000007941 */ /* 0x000fea0003800200 */
.L_x_2888:
[----:B-1----:R1:W0:Y:S01]  /*4b50*/  LDS R91, [R106+0x5200] ;  /* 0x005200006a5b7984 */ /* 0x0022220000000800 */
[C---:B------:R-:W-:Y:S01]  /*4b60*/  ISETP.GE.AND P6, PT, R126.reuse, 0x401, PT ;  /* 0x000004017e00780c */ /* 0x040fe20003fc6270 */
[----:B------:R-:W-:Y:S01]  /*4b70*/  BSSY.RECONVERGENT B0, `(.L_x_2890) ;  /* 0x0000007000007945 */ /* 0x000fe20003800200 */
[C---:B------:R-:W-:Y:S02]  /*4b80*/  ISETP.GE.AND P3, PT, R126.reuse, 0x481, PT ;  /* 0x000004817e00780c */ /* 0x040fe40003f66270 */
[C---:B------:R-:W-:Y:S02]  /*4b90*/  ISETP.GE.AND P4, PT, R126.reuse, 0x501, PT ;  /* 0x000005017e00780c */ /* 0x040fe40003f86270 */
[----:B------:R-:W-:-:S07]  /*4ba0*/  ISETP.GE.AND P5, PT, R126, 0x581, PT ;  /* 0x000005817e00780c */ /* 0x000fce0003fa6270 */
[----:B-1----:R-:W-:Y:S06]  /*4bb0*/  @!P6 BRA `(.L_x_2891) ;  /* 0x000000000008e947 */ /* 0x002fec0003800000 */
[----:B------:R1:W-:Y:S04]  /*4bc0*/  REDG.E.ADD.F32.FTZ.RN.STRONG.GPU desc[UR24][R48.64+0x1000], R89 ;  /* 0x00100059300079a6 */ /* 0x0003e8000c12f318 */
[----:B0-----:R1:W-:Y:S02]  /*4bd0*/  REDG.E.ADD.F32.FTZ.RN.STRONG.GPU desc[UR24][R42.64+0x1000], R91 ;  /* 0x0010005b2a0079a6 */ /* 0x0013e4000c12f318 */
.L_x_2891:
[----:B------:R-:W-:Y:S05]  /*4be0*/  BSYNC.RECONVERGENT B0 ;  /* 0x0000000000007941 */ /* 0x000fea0003800200 */
.L_x_2890:
[----:B------:R-:W0:Y:S01]  /*4bf0*/  LDS R105, [R105+0x5400] ;  /* 0x0054000069697984 */ /* 0x000e220000000800 */
[----:B------:R-:W-:Y:S04]  /*4c00*/  BSSY.RECONVERGENT B0, `(.L_x_2892) ;  /* 0x0000004000007945 */ /* 0x000fe80003800200 */
[----:B------:R-:W-:Y:S05]  /*4c10*/  @!P3 BRA `(.L_x_2893) ;  /* 0x000000000008b947 */ /* 0x000fea0003800000 */
[----:B------:R1:W-:Y:S04]  /*4c20*/  REDG.E.ADD.F32.FTZ.RN.STRONG.GPU desc[UR24][R48.64+0x1200], R88 ;  /* 0x00120058300079a6 */ /* 0x0003e8000c12f318 */
[----:B0-----:R1:W-:Y:S02]  /*4c30*/  REDG.E.ADD.F32.FTZ.RN.STRONG.GPU desc[UR24][R42.64+0x1200], R105 ;  /* 0x001200692a0079a6 */ /* 0x0013e4000c12f318 */
.L_x_2893:
[----:B------:R-:W-:Y:S05]  /*4c40*/  BSYNC.RECONVERGENT B0 ;  /* 0x0000000000007941 */ /* 0x000fea0003800200 */
.L_x_2892:
[----:B-1----:R1:W0:Y:S01]  /*4c50*/  LDS R89, [R104+0x5600] ;  /* 0x0056000068597984 */ /* 0x0022220000000800 */
[----:B------:R-:W-:Y:S04]  /*4c60*/  BSSY.RECONVERGENT B0, `(.L_x_2894) ;  /* 0x0000004000007945 */ /* 0x000fe80003800200 */
[----:B------:R-:W-:Y:S05]  /*4c70*/  @!P4 BRA `(.L_x_2895) ;  /* 0x000000000008c947 */ /* 0x000fea0003800000 */
[----:B------:R1:W-:Y:S04]  /*4c80*/  REDG.E.ADD.F32.FTZ.RN.STRONG.GPU desc[UR24][R48.64+0x1400], R84 ;  /* 0x00140054300079a6 */ /* 0x0003e8000c12f318 */
[----:B0-----:R1:W-:Y:S02]  /*4c90*/  REDG.E.ADD.F32.FTZ.RN.STRONG.GPU desc[UR24][R42.64+0x1400], R89 ;  /* 0x001400592a0079a6 */ /* 0x0013e4000c12f318 */
.L_x_2895:
[----:B------:R-:W-:Y:S05]  /*4ca0*/  BSYNC.RECONVERGENT B0 ;  /* 0x0000000000007941 */ /* 0x000fea0003800200 */
.L_x_2894:
[----:B------:R-:W0:Y:S01]  /*4cb0*/  LDS R103, [R103+0x5800] ;  /* 0x0058000067677984 */ /* 0x000e220000000800 */
[----:B------:R-:W-:Y:S04]  /*4cc0*/  BSSY.RECONVERGENT B0, `(.L_x_2896) ;  /* 0x0000004000007945 */ /* 0x000fe80003800200 */
[----:B------:R-:W-:Y:S05]  /*4cd0*/  @!P5 BRA `(.L_x_2897) ;  /* 0x000000000008d947 */ /* 0x000fea0003800000 */
[----:B------:R1:W-:Y:S04]  /*4ce0*/  REDG.E.ADD.F32.FTZ.RN.STRONG.GPU desc[UR24][R48.64+0x1600], R83 ;  /* 0x00160053300079a6 */ /* 0x0003e8000c12f318 */
[----:B0-----:R1:W-:Y:S02]  /*4cf0*/  REDG.E.ADD.F32.FTZ.RN.STRONG.GPU desc[UR24][R42.64+0x1600], R103 ;  /* 0x001600672a0079a6 */ /* 0x0013e4000c12f318 */
.L_x_2897:
[----:B------:R-:W-:Y:S05]  /*4d00*/  BSYNC.RECONVERGENT B0 ;  /* 0x0000000000007941 */ /* 0x000fea0003800200 */
.L_x_2896:
        /* <DEDUP_REMOVED lines=9> */
.L_x_2899:
[----:B------:R-:W-:Y:S05]  /*4da0*/  BSYNC.RECONVERGENT B0 ;  /* 0x0000000000007941 */ /* 0x000fea0003800200 */
.L_x_2898:
[----:B------:R-:W0:Y:S01]  /*4db0*/  LDS R101, [R101+0x5c00] ;  /* 0x005c000065657984 */ /* 0x000e220000000800 */
[----:B------:R-:W-:Y:S04]  /*4dc0*/  BSSY.RECONVERGENT B0, `(.L_x_2900) ;  /* 0x0000004000007945 */ /* 0x000fe80003800200 */
[----:B------:R-:W-:Y:S05]  /*4dd0*/  @!P3 BRA `(.L_x_2901) ;  /* 0x000000000008b947 */ /* 0x000fea0003800000 */
[----:B------:R1:W-:Y:S04]  /*4de0*/  REDG.E.ADD.F32.FTZ.RN.STRONG.GPU desc[UR24][R48.64+0x1a00], R54 ;  /* 0x001a0036300079a6 */ /* 0x0003e8000c12f318 */
[----:B0-----:R1:W-:Y:S02]  /*4df0*/  REDG.E.ADD.F32.FTZ.RN.STRONG.GPU desc[UR24][R42.64+0x1a00], R101 ;  /* 0x001a00652a0079a6 */ /* 0x0013e4000c12f318 */
.L_x_2901:
[----:B------:R-:W-:Y:S05]  /*4e00*/  BSYNC.RECONVERGENT B0 ;  /* 0x0000000000007941 */ /* 0x000fea0003800200 */
.L_x_2900:
[----:B-1----:R1:W0:Y:S01]  /*4e10*/  LDS R55, [R100+0x5e00] ;  /* 0x005e000064377984 */ /* 0x0022220000000800 */
[----:B------:R-:W-:Y:S04]  /*4e20*/  BSSY.RECONVERGENT B0, `(.L_x_2902) ;  /* 0x0000004000007945 */ /* 0x000fe80003800200 */
[----:B------:R-:W-:Y:S05]  /*4e30*/  @!P4 BRA `(.L_x_2903) ;  /* 0x000000000008c947 */ /* 0x000fea0003800000 */
[----:B------:R1:W-:Y:S04]  /*4e40*/  REDG.E.ADD.F32.FTZ.RN.STRONG.GPU desc[UR24][R48.64+0x1c00], R53 ;  /* 0x001c0035300079a6 */ /* 0x0003e8000c12f318 */
[----:B0-----:R1:W-:Y:S02]  /*4e50*/  REDG.E.ADD.F32.FTZ.RN.STRONG.GPU desc[UR24][R42.64+0x1c00], R55 ;  /* 0x001c00372a0079a6 */ /* 0x0013e4000c12f318 */
.L_x_2903:
[----:B------:R-:W-:Y:S05]  /*4e60*/  BSYNC.RECONVERGENT B0 ;  /* 0x0000000000007941 */ /* 0x000fea0003800200 */
.L_x_2902:
[----:B------:R-:W0:Y:S01]  /*4e70*/  LDS R99, [R99+0x6000] ;  /* 0x0060000063637984 */ /* 0x000e220000000800 */
[----:B------:R-:W-:Y:S04]  /*4e80*/  BSSY.RECONVERGENT B0, `(.L_x_2904) ;  /* 0x0000004000007945 */ /* 0x000fe80003800200 */
[----:B------:R-:W-:Y:S05]  /*4e90*/  @!P5 BRA `(.L_x_2905) ;  /* 0x000000000008d947 */ /* 0x000fea0003800000 */
[----:B------:R1:W-:Y:S04]  /*4ea0*/  REDG.E.ADD.F32.FTZ.RN.STRONG.GPU desc[UR24][R48.64+0x1e00], R52 ;  /* 0x001e0034300079a6 */ /* 0x0003e8000c12f318 */
[----:B0-----:R1:W-:Y:S02]  /*4eb0*/  REDG.E.ADD.F32.FTZ.RN.STRONG.GPU desc[UR24][R42.64+0x1e00], R99 ;  /* 0x001e00632a0079a6 */ /* 0x0013e4000c12f318 */
.L_x_2905:
[----:B------:R-:W-:Y:S05]  /*4ec0*/  BSYNC.RECONVERGENT B0 ;  /* 0x0000000000007941 */ /* 0x000fea0003800200 */
.L_x_2904:
[----:B012---:R-:W2:Y:S04]  /*4ed0*/  LDL.LU R43, [R1+0x28] ;  /* 0x00002800012b7983 */ /* 0x007ea80000300800 */
[----:B------:R-:W0:Y:S01]  /*4ee0*/  SHFL.DOWN P3, R42, R51, 0x1, 0x1f ;  /* 0x08201f00332a7f89 */ /* 0x000e220000060000 */
[----:B------:R-:W1:Y:S03]  /*4ef0*/  S2R R52, SR_LANEID ;  /* 0x0000000000347919 */ /* 0x000e660000000000 */
[----:B------:R-:W5:Y:S04]  /*4f00*/  LDL.LU R84, [R1+0x2c] ;  /* 0x00002c0001547983 */ /* 0x000f680000300800 */
[----:B------:R-:W3:Y:S04]  /*4f10*/  LDL.LU R83, [R1+0x30] ;  /* 0x0000300001537983 */ /* 0x000ee80000300800 */
[----:B------:R-:W4:Y:S04]  /*4f20*/  LDL.LU R55, [R1+0x34] ;  /* 0x0000340001377983 */ /* 0x000f280000300800 */
[----:B------:R-:W4:Y:S01]  /*4f30*/  LDL.LU R54, [R1+0x38] ;  /* 0x0000380001367983 */ /* 0x000f220000300800 */
[----:B0-----:R-:W-:-:S05]  /*4f40*/  @P3 FADD R42, R51, R42 ;  /* 0x0000002a332a3221 */ /* 0x001fca0000000000 */
[----:B------:R-:W0:Y:S01]  /*4f50*/  SHFL.DOWN P3, R49, R42, 0x2, 0x1f ;  /* 0x08401f002a317f89 */ /* 0x000e220000060000 */
[----:B-1----:R-:W-:-:S03]  /*4f60*/  ISETP.NE.AND P4, PT, R52, RZ, PT ;  /* 0x000000ff3400720c */ /* 0x002fc60003f85270 */
[----:B------:R-:W4:Y:S01]  /*4f70*/  LDL.LU R52, [R1+0x3c] ;  /* 0x00003c0001347983 */ /* 0x000f220000300800 */
[----:B0-----:R-:W-:-:S05]  /*4f80*/  @P3 FADD R49, R42, R49 ;  /* 0x000000312a313221 */ /* 0x001fca0000000000 */
[----:B------:R-:W0:Y:S02]  /*4f90*/  SHFL.DOWN P3, R48, R49, 0x4, 0x1f ;  /* 0x08801f0031307f89 */ /* 0x000e240000060000 */
[----:B0-----:R-:W-:-:S05]  /*4fa0*/  @P3 FADD R48, R49, R48 ;  /* 0x0000003031303221 */ /* 0x001fca0000000000 */
[----:B------:R-:W0:Y:S02]  /*4fb0*/  SHFL.DOWN P3, R53, R48, 0x8, 0x1f ;  /* 0x09001f0030357f89 */ /* 0x000e240000060000 */
[----:B0-----:R-:W-:Y:S01]  /*4fc0*/  @P3 FADD R53, R48, R53 ;  /* 0x0000003530353221 */ /* 0x001fe20000000000 */
[----:B------:R-:W-:Y:S01]  /*4fd0*/  FMUL.FTZ R78, R86, R78 ;  /* 0x0000004e564e7220 */ /* 0x000fe20000410000 */
[----:B------:R-:W-:Y:S01]  /*4fe0*/  FMUL.FTZ R79, R116, R79 ;  /* 0x0000004f744f7220 */ /* 0x000fe20000410000 */
[----:B------:R-:W-:Y:S02]  /*4ff0*/  FMUL.FTZ R41, R41, R80 ;  /* 0x0000005029297220 */ /* 0x000fe40000410000 */
[----:B------:R-:W0:Y:S01]  /*5000*/  SHFL.DOWN P3, R50, R53, 0x10, 0x1f ;  /* 0x0a001f0035327f89 */ /* 0x000e220000060000 */
[----:B--2---:R-:W-:-:S05]  /*5010*/  FFMA.FTZ R43, R5, R114, R43 ;  /* 0x00000072052b7223 */ /* 0x004fca000001002b */
[----:B------:R1:W-:Y:S04]  /*5020*/  STL [R1+0x28], R43 ;  /* 0x0000282b01007387 */ /* 0x0003e80000100800 */
[----:B------:R-:W2:Y:S04]  /*5030*/  LDL.LU R51, [R1+0x40] ;  /* 0x0000400001337983 */ /* 0x000ea80000300800 */
[----:B------:R-:W2:Y:S01]  /*5040*/  LDL.LU R48, [R1+0x44] ;  /* 0x0000440001307983 */ /* 0x000ea20000300800 */
[----:B-----5:R-:W-:Y:S01]  /*5050*/  FFMA.FTZ R84, R13, R125, R84 ;  /* 0x0000007d0d547223 */ /* 0x020fe20000010054 */
[----:B------:R-:W-:Y:S01]  /*5060*/  FMUL.FTZ R81, R117, R81 ;  /* 0x0000005175517220 */ /* 0x000fe20000410000 */
[----:B---3--:R-:W-:Y:S01]  /*5070*/  FFMA.FTZ R83, R6, R115, R83 ;  /* 0x0000007306537223 */ /* 0x008fe20000010053 */
[----:B------:R-:W-:Y:S01]  /*5080*/  FMUL.FTZ R40, R40, R82 ;  /* 0x0000005228287220 */ /* 0x000fe20000410000 */
[----:B----4-:R-:W-:Y:S01]  /*5090*/  FFMA.FTZ R55, R14, R78, R55 ;  /* 0x0000004e0e377223 */ /* 0x010fe20000010037 */
[----:B------:R3:W-:Y:S01]  /*50a0*/  STL [R1+0x2c], R84 ;  /* 0x00002c5401007387 */ /* 0x0007e20000100800 */
[----:B------:R-:W-:-:S03]  /*50b0*/  FFMA.FTZ R54, R7, R79, R54 ;  /* 0x0000004f07367223 */ /* 0x000fc60000010036 */
[----:B------:R3:W-:Y:S04]  /*50c0*/  STL [R1+0x30], R83 ;  /* 0x0000305301007387 */ /* 0x0007e80000100800 */
[----:B------:R3:W-:Y:S04]  /*50d0*/  STL [R1+0x34], R55 ;  /* 0x0000343701007387 */ /* 0x0007e80000100800 */
[----:B------:R3:W-:Y:S01]  /*50e0*/  STL [R1+0x38], R54 ;  /* 0x0000383601007387 */ /* 0x0007e20000100800 */
[----:B------:R-:W-:-:S05]  /*50f0*/  FFMA.FTZ R52, R15, R41, R52 ;  /* 0x000000290f347223 */ /* 0x000fca0000010034 */
[----:B------:R3:W-:Y:S01]  /*5100*/  STL [R1+0x3c], R52 ;  /* 0x00003c3401007387 */ /* 0x0007e20000100800 */
[----:B------:R-:W-:-:S04]  /*5110*/  @!P4 SHF.R.U32.HI R42, RZ, 0x3, R74 ;  /* 0x00000003ff2ac819 */ /* 0x000fc8000001164a */
[----:B------:R-:W-:Y:S01]  /*5120*/  @!P4 LOP3.LUT R42, R42, 0x7c, RZ, 0xc0, !PT ;  /* 0x0000007c2a2ac812 */ /* 0x000fe200078ec0ff */
[----:B-1----:R-:W-:Y:S01]  /*5130*/  FFMA.FTZ R43, R26, R114, R118 ;  /* 0x000000721a2b7223 */ /* 0x002fe20000010076 */
[----:B0-----:R-:W-:Y:S01]  /*5140*/  @P3 FADD R50, R53, R50 ;  /* 0x0000003235323221 */ /* 0x001fe20000000000 */
[----:B------:R-:W-:Y:S01]  /*5150*/  FMUL.FTZ R124, R124, R77 ;  /* 0x0000004d7c7c7220 */ /* 0x000fe20000410000 */
[----:B------:R-:W-:Y:S01]  /*5160*/  @!P4 IADD3 R49, PT, PT, R75, R42, RZ ;  /* 0x0000002a4b31c210 */ /* 0x000fe20007ffe0ff */
        /* <DEDUP_REMOVED lines=8> */
[----:B------:R-:W-:Y:S01]  /*51f0*/  FFMA.FTZ R43, R69, R78, R128 ;  /* 0x0000004e452b7223 */ /* 0x000fe20000010080 */
[----:B------:R3:W-:Y:S01]  /*5200*/  @!P4 STS [R49+0x6304], R50 ;  /* 0x006304323100c388 */ /* 0x0007e20000000800 */
[----:B------:R-:W-:Y:S01]  /*5210*/  FFMA.FTZ R42, R36, R79, R47 ;  /* 0x0000004f242a7223 */ /* 0x000fe2000001002f */
[----:B------:R-:W-:Y:S01]  /*5220*/  FFMA.FTZ R121, R70, R41, R121 ;  /* 0x0000002946797223 */ /* 0x000fe20000010079 */
[-C--:B------:R-:W-:Y:S01]  /*5230*/  FFMA.FTZ R120, R57, R81.reuse, R120 ;  /* 0x0000005139787223 */ /* 0x080fe20000010078 */
[-C--:B------:R-:W-:Y:S01]  /*5240*/  FFMA.FTZ R44, R71, R40.reuse, R44 ;  /* 0x00000028472c7223 */ /* 0x080fe2000001002c */
        /* <DEDUP_REMOVED lines=11> */
[----:B------:R-:W-:-:S04]  /*5300*/  FFMA.FTZ R48, R16, R40, R48 ;  /* 0x0000002810307223 */ /* 0x000fc80000010030 */
[----:B------:R3:W-:Y:S04]  /*5310*/  STL [R1+0x40], R51 ;  /* 0x0000403301007387 */ /* 0x0007e80000100800 */
[----:B------:R3:W-:Y:S01]  /*5320*/  STL [R1+0x44], R48 ;  /* 0x0000443001007387 */ /* 0x0007e20000100800 */
[----:B------:R-:W-:Y:S05]  /*5330*/  @P2 BRA `(.L_x_2907) ;  /* 0x0000000000302947 */ /* 0x000fea0003800000 */
[----:B------:R-:W-:Y:S01]  /*5340*/  UISETP.NE.AND UP0, UPT, UR10, UR46, UPT ;  /* 0x0000002e0a00728c */ /* 0x000fe2000bf05270 */
[----:B------:R-:W0:Y:S01]  /*5350*/  LDS.64 R40, [R75+0x6308] ;  /* 0x006308004b287984 */ /* 0x000e220000000a00 */
[----:B------:R-:W-:-:S03]  /*5360*/  MOV R42, UR8 ;  /* 0x00000008002a7c02 */ /* 0x000fc60008000f00 */
[----:B------:R-:W1:Y:S01]  /*5370*/  LDS R43, [R75+0x6310] ;  /* 0x006310004b2b7984 */ /* 0x000e620000000800 */
[----:B------:R-:W-:Y:S02]  /*5380*/  PLOP3.LUT P2, PT, PT, PT, UP0, 0x80, 0x8 ;  /* 0x000000000008781c */ /* 0x000fe40003f4f008 */
[----:B------:R-:W-:-:S11]  /*5390*/  LEA R45, R42, R75, 0x2 ;  /* 0x0000004b2a2d7211 */ /* 0x000fd600078e10ff */
[----:B------:R-:W2:Y:S01]  /*53a0*/  @P2 LDS R47, [R45+0x7f50] ;  /* 0x007f50002d2f2984 */ /* 0x000ea20000000800 */
[----:B0-----:R-:W-:-:S04]  /*53b0*/  FADD.FTZ R40, R50, R40 ;  /* 0x0000002832287221 */ /* 0x001fc80000010000 */
[----:B------:R-:W-:-:S04]  /*53c0*/  FADD.FTZ R40, R41, R40 ;  /* 0x0000002829287221 */ /* 0x000fc80000010000 */
[----:B-1----:R-:W-:-:S04]  /*53d0*/  FADD.FTZ R40, R40, R43 ;  /* 0x0000002b28287221 */ /* 0x002fc80000010000 */
[----:B--2---:R-:W-:-:S05]  /*53e0*/  @P2 FADD.FTZ R40, R40, R47 ;  /* 0x0000002f28282221 */ /* 0x004fca0000010000 */
[----:B------:R0:W-:Y:S02]  /*53f0*/  STS [R45+0x7f50], R40 ;  /* 0x007f50282d007388 */ /* 0x0001e40000000800 */
.L_x_2907:
[----:B------:R-:W-:Y:S05]  /*5400*/  BSYNC.RECONVERGENT B0 ;  /* 0x0000000000007941 */ /* 0x000fea0003800200 */
.L_x_2906:
[----:B------:R-:W-:-:S04]  /*5410*/  UIADD3 UR8, UPT, UPT, UR8, 0x1, URZ ;  /* 0x0000000108087890 */ /* 0x000fc8000fffe0ff */
[----:B------:R-:W-:-:S09]  /*5420*/  UISETP.GE.AND UP0, UPT, UR8, UR47, UPT ;  /* 0x0000002f0800728c */ /* 0x000fd2000bf06270 */
[----:B------:R-:W-:Y:S05]  /*5430*/  BRA.U !UP0, `(.L_x_2908) ;  /* 0xffffffc108dc7547 */ /* 0x000fea000b83ffff */
.L_x_2863:
[----:B------:R-:W2:Y:S01]  /*5440*/  LDL.LU R53, [R1+0x30] ;  /* 0x0000300001357983 */ /* 0x000ea20000300800 */
[----:B------:R-:W1:Y:S01]  /*5450*/  S2UR UR34, SR_CTAID.X ;  /* 0x00000000002279c3 */ /* 0x000e620000002500 */
[----:B------:R-:W1:Y:S02]  /*5460*/  LDCU.64 UR28, c[0x0][0x4f8] ;  /* 0x00009f00ff1c77ac */ /* 0x000e640008000a00 */
[----:B---3--:R-:W2:Y:S01]  /*5470*/  LDL.LU R52, [R1+0x34] ;  /* 0x0000340001347983 */ /* 0x008ea20000300800 */
[----:B------:R-:W-:-:S03]  /*5480*/  UIADD3 UR21, UPT, UPT, UR10, -0x1, URZ ;  /* 0xffffffff0a157890 */ /* 0x000fc6000fffe0ff */
[----:B------:R-:W3:Y:S01]  /*5490*/  LDL.LU R51, [R1+0x38] ;  /* 0x0000380001337983 */ /* 0x000ee20000300800 */
[----:B------:R-:W4:Y:S01]  /*54a0*/  S2UR UR8, SR_CTAID.Y ;  /* 0x00000000000879c3 */ /* 0x000f220000002600 */
[----:B------:R-:W4:Y:S02]  /*54b0*/  LDCU.64 UR30, c[0x0][0x500] ;  /* 0x0000a000ff1e77ac */ /* 0x000f240008000a00 */
[----:B------:R-:W3:Y:S01]  /*54c0*/  LDL.LU R50, [R1+0x3c] ;  /* 0x00003c0001327983 */ /* 0x000ee20000300800 */
[----:B------:R-:W5:Y:S03]  /*54d0*/  LDCU.64 UR32, c[0x0][0x550] ;  /* 0x0000aa00ff2077ac */ /* 0x000f660008000a00 */
[----:B------:R-:W3:Y:S04]  /*54e0*/  LDL.LU R49, [R1+0x40] ;  /* 0x0000400001317983 */ /* 0x000ee80000300800 */
[----:B------:R-:W3:Y:S04]  /*54f0*/  LDL.LU R48, [R1+0x44] ;  /* 0x0000440001307983 */ /* 0x000ee80000300800 */
[----:B------:R-:W3:Y:S04]  /*5500*/  LDL.LU R47, [R1+0x8] ;  /* 0x00000800012f7983 */ /* 0x000ee80000300800 */
        /* <DEDUP_REMOVED lines=10> */
[----:B------:R-:W0:Y:S01]  /*55b0*/  S2R R0, SR_TID.X ;  /* 0x0000000000007919 */ /* 0x000e220000002100 */
        /* <DEDUP_REMOVED lines=9> */
[----:B-----5:R-:W-:-:S04]  /*5650*/  ULEA UR23, UP0, UR22, UR32, 0x1 ;  /* 0x0000002016177291 */ /* 0x020fc8000f8008ff */
[----:B------:R-:W-:Y:S01]  /*5660*/  ULEA.HI.X UR22, UR22, UR33, UR28, 0x1, UP0 ;  /* 0x0000002116167291 */ /* 0x000fe200080f0c1c */
[----:B------:R-:W-:Y:S02]  /*5670*/  F2FP.BF16.F32.PACK_AB R21, R29, R28 ;  /* 0x0000001c1d15723e */ /* 0x000fe400000010ff */
[----:B------:R-:W-:Y:S02]  /*5680*/  F2FP.BF16.F32.PACK_AB R23, R34, R33 ;  /* 0x000000212217723e */ /* 0x000fe400000010ff */
[----:B------:R-:W-:Y:S01]  /*5690*/  F2FP.BF16.F32.PACK_AB R22, R32, R30 ;  /* 0x0000001e2016723e */ /* 0x000fe200000010ff */
[----:B------:R-:W4:Y:S01]  /*56a0*/  LDCU.64 UR28, c[0x0][0x520] ;  /* 0x0000a400ff1c77ac */ /* 0x000f220008000a00 */
[----:B------:R-:W-:Y:S02]  /*56b0*/  MOV R3, UR22 ;  /* 0x0000001600037c02 */ /* 0x000fe40008000f00 */
[----:B------:R-:W-:Y:S02]  /*56c0*/  F2FP.BF16.F32.PACK_AB R26, R58, R56 ;  /* 0x000000383a1a723e */ /* 0x000fe400000010ff */
[----:B------:R-:W-:Y:S01]  /*56d0*/  F2FP.BF16.F32.PACK_AB R24, R37, R35 ;  /* 0x000000232518723e */ /* 0x000fe200000010ff */
[----:B------:R-:W-:-:S02]  /*56e0*/  UIADD3 UR19, UP1, UPT, UR19, -0x1000, URZ ;  /* 0xfffff00013137890 */ /* 0x000fc4000ff3e0ff */
[----:B------:R-:W-:Y:S02]  /*56f0*/  UIADD3 UR16, UP2, UPT, UR16, -0x1000, URZ ;  /* 0xfffff00010107890 */ /* 0x000fe4000ff5e0ff */
[----:B------:R-:W-:Y:S02]  /*5700*/  UIADD3 UR13, UP3, UPT, UR13, -0x1000, URZ ;  /* 0xfffff0000d0d7890 */ /* 0x000fe4000ff7e0ff */
[----:B------:R-:W-:Y:S02]  /*5710*/  UIADD3 UR11, UP4, UPT, UR11, -0x1000, URZ ;  /* 0xfffff0000b0b7890 */ /* 0x000fe4000ff9e0ff */
[----:B------:R-:W-:Y:S02]  /*5720*/  UIADD3.X UR18, UPT, UPT, UR18, -0x1, URZ, UP1, !UPT ;  /* 0xffffffff12127890 */ /* 0x000fe40008ffe4ff */
[----:B------:R-:W-:Y:S02]  /*5730*/  UIADD3.X UR15, UPT, UPT, UR15, -0x1, URZ, UP2, !UPT ;  /* 0xffffffff0f0f7890 */ /* 0x000fe400097fe4ff */
[----:B------:R-:W-:-:S02]  /*5740*/  UIADD3.X UR17, UPT, UPT, UR17, -0x1, URZ, UP3, !UPT ;  /* 0xffffffff11117890 */ /* 0x000fc40009ffe4ff */
[----:B------:R-:W-:Y:S01]  /*5750*/  UIADD3.X UR12, UPT, UPT, UR12, -0x1, URZ, UP4, !UPT ;  /* 0xffffffff0c0c7890 */ /* 0x000fe2000a7fe4ff */
[----:B--2---:R-:W-:Y:S02]  /*5760*/  F2FP.BF16.F32.PACK_AB R6, R53, R52 ;  /* 0x000000343506723e */ /* 0x004fe400000010ff */
[----:B---3--:R-:W-:Y:S02]  /*5770*/  F2FP.BF16.F32.PACK_AB R5, R51, R50 ;  /* 0x000000323305723e */ /* 0x008fe400000010ff */
[----:B------:R-:W-:Y:S02]  /*5780*/  F2FP.BF16.F32.PACK_AB R4, R49, R48 ;  /* 0x000000303104723e */ /* 0x000fe400000010ff */
[----:B------:R-:W-:Y:S02]  /*5790*/  F2FP.BF16.F32.PACK_AB R11, R47, R46 ;  /* 0x0000002e2f0b723e */ /* 0x000fe400000010ff */
[----:B------:R-:W-:Y:S02]  /*57a0*/  F2FP.BF16.F32.PACK_AB R10, R45, R44 ;  /* 0x0000002c2d0a723e */ /* 0x000fe400000010ff */
[----:B------:R-:W-:-:S02]  /*57b0*/  F2FP.BF16.F32.PACK_AB R9, R43, R42 ;  /* 0x0000002a2b09723e */ /* 0x000fc400000010ff */
[----:B------:R-:W-:Y:S01]  /*57c0*/  F2FP.BF16.F32.PACK_AB R8, R41, R40 ;  /* 0x000000282908723e */ /* 0x000fe200000010ff */
[----:B------:R-:W-:Y:S01]  /*57d0*/  BAR.SYNC.DEFER_BLOCKING 0x0 ;  /* 0x0000000000007b1d */ /* 0x000fe20000010000 */
[----:B------:R-:W-:-:S05]  /*57e0*/  F2FP.BF16.F32.PACK_AB R7, R55, R54 ;  /* 0x000000363707723e */ /* 0x000fca00000010ff */
[----:B------:R0:W-:Y:S04]  /*57f0*/  STS.128 [R72], R4 ;  /* 0x0000000448007388 */ /* 0x0001e80000000c00 */
[----:B------:R2:W-:Y:S01]  /*5800*/  STS.128 [R72+0x10], R8 ;  /* 0x0000100848007388 */ /* 0x0005e20000000c00 */
[----:B------:R-:W-:-:S03]  /*5810*/  NOP ;  /* 0x0000000000007918 */ /* 0x000fc60000000000 */
[----:B------:R-:W3:Y:S04]  /*5820*/  LDS.128 R12, [R73] ;  /* 0x00000000490c7984 */ /* 0x000ee80000000c00 */
[----:B------:R-:W5:Y:S01]  /*5830*/  LDS.128 R16, [R73+0x200] ;  /* 0x0002000049107984 */ /* 0x000f620000000c00 */
[----:B0-----:R-:W-:Y:S01]  /*5840*/  SHF.L.U32 R5, R0, 0x1, RZ ;  /* 0x0000000100057819 */ /* 0x001fe200000006ff */
[----:B------:R-:W-:Y:S01]  /*5850*/  FADD.FTZ R2, R2, R25 ;  /* 0x0000001902027221 */ /* 0x000fe20000010000 */
[----:B------:R-:W-:Y:S02]  /*5860*/  LOP3.LUT R0, R0, 0x1f, RZ, 0xc0, !PT ;  /* 0x0000001f00007812 */ /* 0x000fe400078ec0ff */
[----:B------:R-:W-:Y:S01]  /*5870*/  LOP3.LUT R5, R5, 0x7c0, RZ, 0xc0, !PT ;  /* 0x000007c005057812 */ /* 0x000fe200078ec0ff */
[----:B--2---:R-:W-:Y:S01]  /*5880*/  FADD.FTZ R9, R2, R27 ;  /* 0x0000001b02097221 */ /* 0x004fe20000010000 */
[----:B------:R-:W-:Y:S01]  /*5890*/  MOV R2, UR23 ;  /* 0x0000001700027c02 */ /* 0x000fe20008000f00 */
[----:B------:R-:W0:Y:S01]  /*58a0*/  LDCU.64 UR22, c[0x0][0x518] ;  /* 0x0000a300ff1677ac */ /* 0x000e220008000a00 */
[----:B------:R-:W-:-:S05]  /*58b0*/  LOP3.LUT R7, R5, R0, RZ, 0xfc, !PT ;  /* 0x0000000005077212 */ /* 0x000fca00078efcff */
[----:B------:R-:W-:-:S04]  /*58c0*/  IMAD.WIDE.U32 R2, R7, 0x10, R2 ;  /* 0x0000001007027825 */ /* 0x000fc800078e0002 */
[----:B------:R-:W-:Y:S01]  /*58d0*/  FADD.FTZ R4, R9, R28 ;  /* 0x0000001c09047221 */ /* 0x000fe20000010000 */
[----:B------:R-:W-:Y:S01]  /*58e0*/  F2FP.BF16.F32.PACK_AB R27, R60, R59 ;  /* 0x0000003b3c1b723e */ /* 0x000fe200000010ff */
[----:B---3--:R-:W-:Y:S04]  /*58f0*/  STG.E.128 desc[UR24][R2.64], R12 ;  /* 0x0000000c02007986 */ /* 0x008fe8000c101d18 */
[----:B-----5:R2:W-:Y:S01]  /*5900*/  STG.E.128 desc[UR24][R2.64+0x200], R16 ;  /* 0x0002001002007986 */ /* 0x0205e2000c101d18 */
[----:B------:R-:W-:Y:S01]  /*5910*/  BAR.SYNC.DEFER_BLOCKING 0x0 ;  /* 0x0000000000007b1d */ /* 0x000fe20000010000 */
[----:B------:R-:W-:Y:S01]  /*5920*/  FADD.FTZ R9, R4, R29 ;  /* 0x0000001d04097221 */ /* 0x000fe20000010000 */
[----:B------:R-:W-:-:S03]  /*5930*/  F2FP.BF16.F32.PACK_AB R25, R39, R38 ;  /* 0x000000262719723e */ /* 0x000fc600000010ff */
        /* <DEDUP_REMOVED lines=8> */
[----:B------:R-:W3:Y:S01]  /*59c0*/  LDS.128 R40, [R73+0x200] ;  /* 0x0002000049287984 */ /* 0x000ee20000000c00 */
[----:B------:R-:W-:Y:S01]  /*59d0*/  FADD.FTZ R34, R33, R34 ;  /* 0x0000002221227221 */ /* 0x000fe20000010000 */
[----:B------:R-:W-:Y:S01]  /*59e0*/  UIMAD UR23, UR34, UR23, UR27 ;  /* 0x00000017221772a4 */ /* 0x000fe2000f8e021b */
[----:B------:R-:W-:Y:S02]  /*59f0*/  UMOV UR22, UR26 ;  /* 0x0000001a00167c82 */ /* 0x000fe40008000000 */
[----:B------:R-:W-:Y:S01]  /*5a00*/  FADD.FTZ R34, R34, R35 ;  /* 0x0000002322227221 */ /* 0x000fe20000010000 */
[----:B----4-:R-:W-:-:S02]  /*5a10*/  UIMAD UR27, UR8, UR29, URZ ;  /* 0x0000001d081b72a4 */ /* 0x010fc4000f8e02ff */
[----:B------:R-:W-:Y:S01]  /*5a20*/  UIMAD.WIDE.U32 UR22, UR8, UR28, UR22 ;  /* 0x0000001c081672a5 */ /* 0x000fe2000f8e0016 */
[----:B------:R-:W-:-:S03]  /*5a30*/  FADD.FTZ R37, R34, R37 ;  /* 0x0000002522257221 */ /* 0x000fc60000010000 */
[----:B------:R-:W-:Y:S01]  /*5a40*/  UIADD3 UR26, UPT, UPT, UR23, UR27, URZ ;  /* 0x0000001b171a7290 */ /* 0x000fe2000fffe0ff */
[----:B------:R-:W-:Y:S01]  /*5a50*/  FADD.FTZ R38, R37, R38 ;  /* 0x0000002625267221 */ /* 0x000fe20000010000 */
[----:B-1----:R-:W-:-:S03]  /*5a60*/  ULEA UR23, UP0, UR22, UR30, 0x1 ;  /* 0x0000001e16177291 */ /* 0x002fc6000f8008ff */
        /* <DEDUP_REMOVED lines=8> */
[----:B0-----:R-:W-:Y:S04]  /*5af0*/  STG.E.128 desc[UR24][R2.64], R12 ;  /* 0x0000000c02007986 */ /* 0x001fe8000c101d18 */
[----:B---3--:R0:W-:Y:S01]  /*5b00*/  STG.E.128 desc[UR24][R2.64+0x200], R40 ;  /* 0x0002002802007986 */ /* 0x0081e2000c101d18 */
[----:B------:R-:W-:-:S04]  /*5b10*/  UIADD3 UR14, UP0, UPT, UR14, -0x1000, URZ ;  /* 0xfffff0000e0e7890 */ /* 0x000fc8000ff1e0ff */
[----:B------:R-:W-:Y:S01]  /*5b20*/  UIADD3.X UR20, UPT, UPT, UR20, -0x1, URZ, UP0, !UPT ;  /* 0xffffffff14147890 */ /* 0x000fe200087fe4ff */
[----:B0-----:R-:W-:-:S05]  /*5b30*/  FADD.FTZ R2, R59, R60 ;  /* 0x0000003c3b027221 */ /* 0x001fca0000010000 */
[----:B------:R0:W-:Y:S01]  /*5b40*/  STL [R1+0x48], R2 ;  /* 0x0000480201007387 */ /* 0x0001e20000100800 */
[----:B------:R-:W-:-:S03]  /*5b50*/  UISETP.GT.AND UP0, UPT, UR10, 0x1, UPT ;  /* 0x000000010a00788c */ /* 0x000fc6000bf04270 */
[----:B------:R-:W-:-:S06]  /*5b60*/  UMOV UR10, UR21 ;  /* 0x00000015000a7c82 */ /* 0x000fcc0008000000 */
[----:B0-----:R-:W-:Y:S05]  /*5b70*/  BRA.U UP0, `(.L_x_2909) ;  /* 0xffffffad008c7547 */ /* 0x001fea000b83ffff */
.L_x_2862:
        /* <DEDUP_REMOVED lines=45> */
.L_x_2911:
[----:B------:R-:W-:Y:S05]  /*5e50*/  BSYNC.RECONVERGENT B0 ;  /* 0x0000000000007941 */ /* 0x000fea0003800200 */
.L_x_2910:
        /* <DEDUP_REMOVED lines=43> */
.L_x_2913:
[----:B------:R-:W-:Y:S05]  /*6110*/  BSYNC.RECONVERGENT B0 ;  /* 0x0000000000007941 */ /* 0x000fea0003800200 */
.L_x_2912:
        /* <DEDUP_REMOVED lines=11> */
.L_x_2914:
[C---:B------:R-:W-:Y:S02]  /*61d0*/  LEA R0, R7.reuse, UR6, 0x2 ;  /* 0x0000000607007c11 */ /* 0x040fe4000f8e10ff */
[----:B-12---:R-:W-:Y:S02]  /*61e0*/  SHF.R.S32.HI R2, RZ, 0x1f, R7 ;  /* 0x0000001fff027819 */ /* 0x006fe40000011407 */
[----:B0-----:R-:W-:Y:S01]  /*61f0*/  MOV R4, UR4 ;  /* 0x0000000400047c02 */ /* 0x001fe20008000f00 */
[----:B------:R-:W0:Y:S01]  /*6200*/  LDS R9, [R0+0x7f50] ;  /* 0x007f500000097984 */ /* 0x000e220000000800 */
[----:B------:R-:W-:Y:S01]  /*6210*/  MOV R3, UR8 ;  /* 0x0000000800037c02 */ /* 0x000fe20008000f00 */
[----:B------:R-:W-:Y:S01]  /*6220*/  IMAD R6, R2, UR12, RZ ;  /* 0x0000000c02067c24 */ /* 0x000fe2000f8e02ff */
        /* <DEDUP_REMOVED lines=8> */
[----:B------:R-:W-:-:S03]  /*62b0*/  ISETP.GE.AND P0, PT, R7, UR16, PT ;  /* 0x0000001007007c0c */ /* 0x000fc6000bf06270 */
[----:B0-----:R0:W-:Y:S10]  /*62c0*/  REDG.E.ADD.F32.FTZ.RN.STRONG.GPU desc[UR24][R4.64], R9 ;  /* 0x00000009040079a6 */ /* 0x0011f4000c12f318 */
[----:B------:R-:W-:Y:S05]  /*62d0*/  @!P0 BRA `(.L_x_2914) ;  /* 0xfffffffc00bc8947 */ /* 0x000fea000383ffff */
[----:B------:R-:W-:Y:S05]  /*62e0*/  EXIT ;  /* 0x000000000000794d */ /* 0x000fea0003800000 */
.L_x_2868:
[----:B------:R-:W-:Y:S01]  /*62f0*/  HFMA2 R55, -RZ, RZ, 0, 5.9604644775390625e-08 ;  /* 0x00000001ff377431 */ /* 0x000fe200000001ff */
[----:B------:R-:W-:Y:S02]  /*6300*/  MOV R157, R75 ;  /* 0x0000004b009d7202 */ /* 0x000fe40000000f00 */
[----:B------:R-:W-:Y:S02]  /*6310*/  MOV R54, RZ ;  /* 0x000000ff00367202 */ /* 0x000fe40000000f00 */
[----:B------:R-:W-:-:S07]  /*6320*/  MOV R154, 0xffffffff ;  /* 0xffffffff009a7802 */ /* 0x000fce0000000f00 */
[----:B0-2--5:R-:W-:Y:S05]  /*6330*/  WARPSYNC.COLLECTIVE R154, `(.L_x_2915) ;  /* 0x000000009a087348 */ /* 0x025fea0003c00000 */
[----:B------:R1:W3:Y:S02]  /*6340*/  SHFL.UP P6, R162, R157, R55, R54 ;  /* 0x040000379da27389 */ /* 0x0002e400000c0036 */
[----:B0123-5:R-:W-:Y:S05]  /*6350*/  ENDCOLLECTIVE ;  /* 0x000000000000791b */ /* 0x02ffea0003800000 */
.L_x_2915:
[----:B------:R-:W-:Y:S02]  /*6360*/  MOV R157, R153 ;  /* 0x00000099009d7202 */ /* 0x000fe40000000f00 */
[----:B------:R-:W-:-:S07]  /*6370*/  MOV R155, R162 ;  /* 0x000000a2009b7202 */ /* 0x000fce0000000f00 */
[----:B------:R-:W-:Y:S05]  /*6380*/  WARPSYNC.COLLECTIVE R154, `(.L_x_2916) ;  /* 0x000000009a087348 */ /* 0x000fea0003c00000 */
[----:B------:R0:W1:Y:S02]  /*6390*/  SHFL.UP P6, R162, R157, R55, R54 ;  /* 0x040000379da27389 */ /* 0x00006400000c0036 */
[----:B01----:R-:W-:Y:S05]  /*63a0*/  ENDCOLLECTIVE ;  /* 0x000000000000791b */ /* 0x003fea0003800000 */
.L_x_2916:
        /* <DEDUP_REMOVED lines=10> */
.L_x_2917:
[----:B------:R-:W-:Y:S02]  /*6450*/  MOV R157, R155 ;  /* 0x0000009b009d7202 */ /* 0x000fe40000000f00 */
[----:B------:R-:W-:-:S07]  /*6460*/  MOV R153, R162 ;  /* 0x000000a200997202 */ /* 0x000fce0000000f00 */
[----:B------:R-:W-:Y:S05]  /*6470*/  WARPSYNC.COLLECTIVE R154, `(.L_x_2918) ;  /* 0x000000009a087348 */ /* 0x000fea0003c00000 */
[----:B------:R0:W1:Y:S02]  /*6480*/  SHFL.UP P6, R162, R157, R55, R54 ;  /* 0x040000379da27389 */ /* 0x00006400000c0036 */
[----:B01----:R-:W-:Y:S05]  /*6490*/  ENDCOLLECTIVE ;  /* 0x000000000000791b */ /* 0x003fea0003800000 */
.L_x_2918:
        /* <DEDUP_REMOVED lines=10> */
.L_x_2919:
[----:B------:R-:W-:Y:S02]  /*6540*/  MOV R157, R155 ;  /* 0x0000009b009d7202 */ /* 0x000fe40000000f00 */
[----:B------:R-:W-:-:S07]  /*6550*/  MOV R153, R162 ;  /* 0x000000a200997202 */ /* 0x000fce0000000f00 */
[----:B------:R-:W-:Y:S05]  /*6560*/  WARPSYNC.COLLECTIVE R154, `(.L_x_2920) ;  /* 0x000000009a087348 */ /* 0x000fea0003c00000 */
[----:B------:R0:W1:Y:S02]  /*6570*/  SHFL.UP P6, R162, R157, R55, R54 ;  /* 0x040000379da27389 */ /* 0x00006400000c0036 */
[----:B01----:R-:W-:Y:S05]  /*6580*/  ENDCOLLECTIVE ;  /* 0x000000000000791b */ /* 0x003fea0003800000 */
.L_x_2920:
        /* <DEDUP_REMOVED lines=10> */
.L_x_2921:
[----:B------:R-:W-:Y:S02]  /*6630*/  MOV R157, R155 ;  /* 0x0000009b009d7202 */ /* 0x000fe40000000f00 */
[----:B------:R-:W-:-:S07]  /*6640*/  MOV R153, R162 ;  /* 0x000000a200997202 */ /* 0x000fce0000000f00 */
[----:B------:R-:W-:Y:S05]  /*6650*/  WARPSYNC.COLLECTIVE R154, `(.L_x_2922) ;  /* 0x000000009a087348 */ /* 0x000fea0003c00000 */
[----:B------:R0:W1:Y:S02]  /*6660*/  SHFL.UP P6, R162, R157, R55, R54 ;  /* 0x040000379da27389 */ /* 0x00006400000c0036 */
[----:B01----:R-:W-:Y:S05]  /*6670*/  ENDCOLLECTIVE ;  /* 0x000000000000791b */ /* 0x003fea0003800000 */
.L_x_2922:
        /* <DEDUP_REMOVED lines=10> */
.L_x_2923:
[----:B------:R-:W-:Y:S02]  /*6720*/  MOV R157, R155 ;  /* 0x0000009b009d7202 */ /* 0x000fe40000000f00 */
[----:B------:R-:W-:-:S07]  /*6730*/  MOV R153, R162 ;  /* 0x000000a200997202 */ /* 0x000fce0000000f00 */
[----:B------:R-:W-:Y:S05]  /*6740*/  WARPSYNC.COLLECTIVE R154, `(.L_x_2924) ;  /* 0x000000009a087348 */ /* 0x000fea0003c00000 */
[----:B------:R0:W1:Y:S02]  /*6750*/  SHFL.UP P6, R162, R157, R55, R54 ;  /* 0x040000379da27389 */ /* 0x00006400000c0036 */
[----:B01----:R-:W-:Y:S05]  /*6760*/  ENDCOLLECTIVE ;  /* 0x000000000000791b */ /* 0x003fea0003800000 */
.L_x_2924:
[----:B------:R-:W-:Y:S01]  /*6770*/  MOV R54, R162 ;  /* 0x000000a200367202 */ /* 0x000fe20000000f00 */
[----:B------:R-:W-:Y:S06]  /*6780*/  BRA `(.L_x_2925) ;  /* 0xffffffc000847947 */ /* 0x000fec000383ffff */
.L_x_2869:
[----:B------:R-:W-:Y:S01]  /*6790*/  HFMA2 R55, -RZ, RZ, 0, 1.847743988037109375e-06 ;  /* 0x0000001fff377431 */ /* 0x000fe200000001ff */
[----:B------:R-:W-:Y:S01]  /*67a0*/  BSSY B0, `(.L_x_2926) ;  /* 0x0000007000007945 */ /* 0x000fe20003800000 */
[----:B------:R-:W-:Y:S02]  /*67b0*/  MOV R153, R75 ;  /* 0x0000004b00997202 */ /* 0x000fe40000000f00 */
[----:B------:R-:W-:Y:S02]  /*67c0*/  MOV R54, 0x1f ;  /* 0x0000001f00367802 */ /* 0x000fe40000000f00 */
[----:B------:R-:W-:-:S07]  /*67d0*/  MOV R154, 0xffffffff ;  /* 0xffffffff009a7802 */ /* 0x000fce0000000f00 */
[----:B0-2--5:R-:W-:Y:S05]  /*67e0*/  WARPSYNC.COLLECTIVE R154, `(.L_x_2927) ;  /* 0x000000009a087348 */ /* 0x025fea0003c00000 */
[----:B------:R1:W3:Y:S02]  /*67f0*/  SHFL.IDX P2, R155, R153, R55, R54 ;  /* 0x00000037999b7389 */ /* 0x0002e40000040036 */
[----:B0123-5:R-:W-:Y:S05]  /*6800*/  ENDCOLLECTIVE ;  /* 0x000000000000791b */ /* 0x02ffea0003800000 */
.L_x_2927:
[----:B------:R-:W-:Y:S05]  /*6810*/  BSYNC B0 ;  /* 0x0000000000007941 */ /* 0x000fea0003800000 */
.L_x_2926:
[----:B------:R-:W-:Y:S05]  /*6820*/  BRA `(.L_x_2928) ;  /* 0xffffffc000747947 */ /* 0x000fea000383ffff */
.L_x_2870:
        /* <DEDUP_REMOVED lines=8> */
.L_x_2930:
[----:B------:R-:W-:Y:S05]  /*68b0*/  BSYNC B0 ;  /* 0x0000000000007941 */ /* 0x000fea0003800000 */
.L_x_2929:
[----:B------:R-:W-:Y:S05]  /*68c0*/  BRA `(.L_x_2931) ;  /* 0xffffffc000547947 */ /* 0x000fea000383ffff */
.L_x_2871:
[----:B------:R-:W-:Y:S01]  /*68d0*/  HFMA2 R55, -RZ, RZ, 0, 5.9604644775390625e-08 ;  /* 0x00000001ff377431 */ /* 0x000fe200000001ff */
[----:B------:R-:W-:Y:S01]  /*68e0*/  BSSY B0, `(.L_x_2932) ;  /* 0x0000007000007945 */ /* 0x000fe20003800000 */
[----:B------:R-:W-:Y:S02]  /*68f0*/  MOV R157, R75 ;  /* 0x0000004b009d7202 */ /* 0x000fe40000000f00 */
[----:B------:R-:W-:Y:S02]  /*6900*/  MOV R54, RZ ;  /* 0x000000ff00367202 */ /* 0x000fe40000000f00 */
[----:B------:R-:W-:-:S07]  /*6910*/  MOV R154, 0xffffffff ;  /* 0xffffffff009a7802 */ /* 0x000fce0000000f00 */
[----:B0-2--5:R-:W-:Y:S05]  /*6920*/  WARPSYNC.COLLECTIVE R154, `(.L_x_2933) ;  /* 0x000000009a087348 */ /* 0x025fea0003c00000 */
[----:B------:R1:W3:Y:S02]  /*6930*/  SHFL.UP P6, R162, R157, R55, R54 ;  /* 0x040000379da27389 */ /* 0x0002e400000c0036 */
[----:B0123-5:R-:W-:Y:S05]  /*6940*/  ENDCOLLECTIVE ;  /* 0x000000000000791b */ /* 0x02ffea0003800000 */
.L_x_2933:
[----:B------:R-:W-:Y:S05]  /*6950*/  BSYNC B0 ;  /* 0x0000000000007941 */ /* 0x000fea0003800000 */
.L_x_2932:
        /* <DEDUP_REMOVED lines=9> */
.L_x_2934:
[----:B------:R-:W-:Y:S01]  /*69f0*/  HFMA2 R55, -RZ, RZ, 0, 0 ;  /* 0x00000000ff377431 */ /* 0x000fe200000001ff */
[----:B------:R-:W-:-:S07]  /*6a00*/  MOV R54, 0x1f ;  /* 0x0000001f00367802 */ /* 0x000fce0000000f00 */
[----:B------:R-:W-:Y:S05]  /*6a10*/  WARPSYNC.COLLECTIVE R154, `(.L_x_2935) ;  /* 0x000000009a087348 */ /* 0x000fea0003c00000 */
[----:B------:R0:W1:Y:S02]  /*6a20*/  SHFL.IDX P2, R155, R153, R55, R54 ;  /* 0x00000037999b7389 */ /* 0x0000640000040036 */
[----:B01----:R-:W-:Y:S05]  /*6a30*/  ENDCOLLECTIVE ;  /* 0x000000000000791b */ /* 0x003fea0003800000 */
.L_x_2935:
[----:B------:R-:W-:Y:S02]  /*6a40*/  MOV R156, R162 ;  /* 0x000000a2009c7202 */ /* 0x000fe40000000f00 */
[----:B------:R-:W-:Y:S02]  /*6a50*/  MOV R153, R47 ;  /* 0x0000002f00997202 */ /* 0x000fe40000000f00 */
[----:B------:R-:W-:-:S07]  /*6a60*/  MOV R46, R155 ;  /* 0x0000009b002e7202 */ /* 0x000fce0000000f00 */
[----:B------:R-:W-:Y:S05]  /*6a70*/  WARPSYNC.COLLECTIVE R154, `(.L_x_2936) ;  /* 0x000000009a087348 */ /* 0x000fea0003c00000 */
[----:B------:R0:W1:Y:S02]  /*6a80*/  SHFL.IDX P2, R155, R153, R55, R54 ;  /* 0x00000037999b7389 */ /* 0x0000640000040036 */
[----:B01----:R-:W-:Y:S05]  /*6a90*/  ENDCOLLECTIVE ;  /* 0x000000000000791b */ /* 0x003fea0003800000 */
.L_x_2936:
[----:B------:R-:W-:Y:S01]  /*6aa0*/  MOV R47, R155 ;  /* 0x0000009b002f7202 */ /* 0x000fe20000000f00 */
[----:B------:R-:W-:Y:S06]  /*6ab0*/  BRA `(.L_x_2937) ;  /* 0xffffffbc00f07947 */ /* 0x000fec000383ffff */
.L_x_2873:
        /* <DEDUP_REMOVED lines=9> */
.L_x_2938:
[----:B------:R-:W-:Y:S02]  /*6b50*/  ISETP.GT.U32.AND P6, PT, R156, 0xf, PT ;  /* 0x0000000f9c00780c */ /* 0x000fe40003fc4070 */
[----:B------:R-:W-:Y:S02]  /*6b60*/  MOV R153, R155 ;  /* 0x0000009b00997202 */ /* 0x000fe40000000f00 */
[----:B------:R-:W-:-:S03]  /*6b70*/  MOV R155, R163 ;  /* 0x000000a3009b7202 */ /* 0x000fc60000000f00 */
[----:B------:R-:W-:-:S07]  /*6b80*/  @P3 FMUL.FTZ R153, R153, R162 ;  /* 0x000000a299993220 */ /* 0x000fce0000410000 */
[----:B------:R-:W-:Y:S05]  /*6b90*/  WARPSYNC.COLLECTIVE R154, `(.L_x_2939) ;  /* 0x000000009a087348 */ /* 0x000fea0003c00000 */
[----:B------:R0:W1:Y:S02]  /*6ba0*/  SHFL.DOWN P2, R155, R155, R54, R55 ;  /* 0x080000369b9b7389 */ /* 0x0000640000040037 */
[----:B01----:R-:W-:Y:S05]  /*6bb0*/  ENDCOLLECTIVE ;  /* 0x000000000000791b */ /* 0x003fea0003800000 */
.L_x_2939:
        /* <DEDUP_REMOVED lines=10> */
.L_x_2940:
[----:B------:R-:W-:Y:S02]  /*6c60*/  MOV R153, R155 ;  /* 0x0000009b00997202 */ /* 0x000fe40000000f00 */
[----:B------:R-:W-:-:S03]  /*6c70*/  MOV R155, R163 ;  /* 0x000000a3009b7202 */ /* 0x000fc60000000f00 */
[----:B------:R-:W-:-:S07]  /*6c80*/  @!P3 FMUL.FTZ R153, R162, R153 ;  /* 0x00000099a299b220 */ /* 0x000fce0000410000 */
[----:B------:R-:W-:Y:S05]  /*6c90*/  WARPSYNC.COLLECTIVE R154, `(.L_x_2941) ;  /* 0x000000009a087348 */ /* 0x000fea0003c00000 */
[----:B------:R0:W1:Y:S02]  /*6ca0*/  SHFL.DOWN P2, R155, R155, R54, R55 ;  /* 0x080000369b9b7389 */ /* 0x0000640000040037 */
[----:B01----:R-:W-:Y:S05]  /*6cb0*/  ENDCOLLECTIVE ;  /* 0x000000000000791b */ /* 0x003fea0003800000 */
.L_x_2941:
        /* <DEDUP_REMOVED lines=9> */
.L_x_2942:
[----:B------:R-:W-:Y:S02]  /*6d50*/  MOV R153, R155 ;  /* 0x0000009b00997202 */ /* 0x000fe40000000f00 */
[----:B------:R-:W-:-:S03]  /*6d60*/  MOV R155, R163 ;  /* 0x000000a3009b7202 */ /* 0x000fc60000000f00 */
[----:B------:R-:W-:-:S07]  /*6d70*/  @!P4 FMUL.FTZ R153, R162, R153 ;  /* 0x00000099a299c220 */ /* 0x000fce0000410000 */
[----:B------:R-:W-:Y:S05]  /*6d80*/  WARPSYNC.COLLECTIVE R154, `(.L_x_2943) ;  /* 0x000000009a087348 */ /* 0x000fea0003c00000 */
[----:B------:R0:W1:Y:S02]  /*6d90*/  SHFL.DOWN P2, R155, R155, R54, R55 ;  /* 0x080000369b9b7389 */ /* 0x0000640000040037 */
[----:B01----:R-:W-:Y:S05]  /*6da0*/  ENDCOLLECTIVE ;  /* 0x000000000000791b */ /* 0x003fea0003800000 */
.L_x_2943:
        /* <DEDUP_REMOVED lines=9> */
.L_x_2944:
[----:B------:R-:W-:Y:S02]  /*6e40*/  MOV R153, R155 ;  /* 0x0000009b00997202 */ /* 0x000fe40000000f00 */
[----:B------:R-:W-:-:S03]  /*6e50*/  MOV R155, R163 ;  /* 0x000000a3009b7202 */ /* 0x000fc60000000f00 */
[----:B------:R-:W-:-:S07]  /*6e60*/  @!P5 FMUL.FTZ R153, R162, R153 ;  /* 0x00000099a299d220 */ /* 0x000fce0000410000 */
[----:B------:R-:W-:Y:S05]  /*6e70*/  WARPSYNC.COLLECTIVE R154, `(.L_x_2945) ;  /* 0x000000009a087348 */ /* 0x000fea0003c00000 */
[----:B------:R0:W1:Y:S02]  /*6e80*/  SHFL.DOWN P2, R155, R155, R54, R55 ;  /* 0x080000369b9b7389 */ /* 0x0000640000040037 */
[----:B01----:R-:W-:Y:S05]  /*6e90*/  ENDCOLLECTIVE ;  /* 0x000000000000791b */ /* 0x003fea0003800000 */
.L_x_2945:
        /* <DEDUP_REMOVED lines=9> */
.L_x_2946:
[----:B------:R-:W-:Y:S02]  /*6f30*/  MOV R153, R155 ;  /* 0x0000009b00997202 */ /* 0x000fe40000000f00 */
[----:B------:R-:W-:-:S03]  /*6f40*/  MOV R155, R163 ;  /* 0x000000a3009b7202 */ /* 0x000fc60000000f00 */
[----:B------:R-:W-:-:S07]  /*6f50*/  @!P6 FMUL.FTZ R153, R162, R153 ;  /* 0x00000099a299e220 */ /* 0x000fce0000410000 */
[----:B------:R-:W-:Y:S05]  /*6f60*/  WARPSYNC.COLLECTIVE R154, `(.L_x_2947) ;  /* 0x000000009a087348 */ /* 0x000fea0003c00000 */
[----:B------:R0:W1:Y:S02]  /*6f70*/  SHFL.DOWN P2, R155, R155, R54, R55 ;  /* 0x080000369b9b7389 */ /* 0x0000640000040037 */
[----:B01----:R-:W-:Y:S05]  /*6f80*/  ENDCOLLECTIVE ;  /* 0x000000000000791b */ /* 0x003fea0003800000 */
.L_x_2947:
        /* <DEDUP_REMOVED lines=10> */
.L_x_2948:
[----:B------:R-:W-:Y:S02]  /*7030*/  MOV R153, R163 ;  /* 0x000000a300997202 */ /* 0x000fe40000000f00 */
[----:B------:R-:W-:-:S07]  /*7040*/  MOV R157, R155 ;  /* 0x0000009b009d7202 */ /* 0x000fce0000000f00 */
[----:B------:R-:W-:Y:S05]  /*7050*/  WARPSYNC.COLLECTIVE R154, `(.L_x_2949) ;  /* 0x000000009a087348 */ /* 0x000fea0003c00000 */
[----:B------:R0:W1:Y:S02]  /*7060*/  SHFL.IDX P2, R155, R153, R55, R54 ;  /* 0x00000037999b7389 */ /* 0x0000640000040036 */
[----:B01----:R-:W-:Y:S05]  /*7070*/  ENDCOLLECTIVE ;  /* 0x000000000000791b */ /* 0x003fea0003800000 */
.L_x_2949:
        /* <DEDUP_REMOVED lines=10> */
.L_x_2950:
[----:B------:R-:W-:Y:S02]  /*7120*/  MOV R162, R155 ;  /* 0x0000009b00a27202 */ /* 0x000fe40000000f00 */
[----:B------:R-:W-:-:S07]  /*7130*/  MOV R155, R163 ;  /* 0x000000a3009b7202 */ /* 0x000fce0000000f00 */
[----:B------:R-:W-:Y:S05]  /*7140*/  WARPSYNC.COLLECTIVE R154, `(.L_x_2951) ;  /* 0x000000009a087348 */ /* 0x000fea0003c00000 */
[----:B------:R0:W1:Y:S02]  /*7150*/  SHFL.DOWN P2, R155, R155, R54, R55 ;  /* 0x080000369b9b7389 */ /* 0x0000640000040037 */
[----:B01----:R-:W-:Y:S05]  /*7160*/  ENDCOLLECTIVE ;  /* 0x000000000000791b */ /* 0x003fea0003800000 */
.L_x_2951:
[----:B------:R-:W-:Y:S01]  /*7170*/  HFMA2 R55, -RZ, RZ, 0, 0 ;  /* 0x00000000ff377431 */ /* 0x000fe200000001ff */
[----:B------:R-:W-:Y:S02]  /*7180*/  MOV R54, 0x1f ;  /* 0x0000001f00367802 */ /* 0x000fe40000000f00 */
[----:B------:R-:W-:-:S07]  /*7190*/  MOV R163, R155 ;  /* 0x0000009b00a37202 */ /* 0x000fce0000000f00 */
[----:B------:R-:W-:Y:S05]  /*71a0*/  WARPSYNC.COLLECTIVE R154, `(.L_x_2952) ;  /* 0x000000009a087348 */ /* 0x000fea0003c00000 */
[----:B------:R0:W1:Y:S02]  /*71b0*/  SHFL.IDX P2, R155, R153, R55, R54 ;  /* 0x00000037999b7389 */ /* 0x0000640000040036 */
[----:B01----:R-:W-:Y:S05]  /*71c0*/  ENDCOLLECTIVE ;  /* 0x000000000000791b */ /* 0x003fea0003800000 */
.L_x_2952:
[----:B------:R-:W-:Y:S02]  /*71d0*/  MOV R153, R47 ;  /* 0x0000002f00997202 */ /* 0x000fe40000000f00 */
[----:B------:R-:W-:-:S07]  /*71e0*/  MOV R46, R155 ;  /* 0x0000009b002e7202 */ /* 0x000fce0000000f00 */
[----:B------:R-:W-:Y:S05]  /*71f0*/  WARPSYNC.COLLECTIVE R154, `(.L_x_2953) ;  /* 0x000000009a087348 */ /* 0x000fea0003c00000 */
[----:B------:R0:W1:Y:S02]  /*7200*/  SHFL.IDX P2, R155, R153, R55, R54 ;  /* 0x00000037999b7389 */ /* 0x0000640000040036 */
[----:B01----:R-:W-:Y:S05]  /*7210*/  ENDCOLLECTIVE ;  /* 0x000000000000791b */ /* 0x003fea0003800000 */
.L_x_2953:
[----:B------:R-:W-:Y:S02]  /*7220*/  MOV R47, R155 ;  /* 0x0000009b002f7202 */ /* 0x000fe40000000f00 */
[----:B------:R-:W-:Y:S01]  /*7230*/  ISETP.NE.AND P2, PT, R74, 0x1f, PT ;  /* 0x0000001f4a00780c */ /* 0x000fe20003f45270 */
[----:B------:R-:W-:-:S12]  /*7240*/  BRA `(.L_x_2954) ;  /* 0xffffffc0002c7947 */ /* 0x000fd8000383ffff */
.L_x_2955:
        /* <DEDUP_REMOVED lines=11> */
.L_x_10436:


//--------------------- .text._Z25selective_scan_bwd_kernelI32Selective_Scan_bwd_kernel_traitsILi128ELi16ELb1ELb1ELb1ELb0ELb1EN3c108BFloat16EfEEv12SSMParamsBwd --------------------------
	.section	.text._Z25selective_scan_bwd_kernelI32Selective_Scan_bwd_kernel_traitsILi128ELi16ELb1ELb1ELb1ELb0ELb1EN3c108BFloat16EfEEv12SSMParamsBwd,"ax",@progbits
	.align	128
        .global         _Z25selective_scan_bwd_kernelI32Selective_Scan_bwd_kernel_traitsILi128ELi16ELb1ELb1ELb1ELb0ELb1EN3c108BFloat16EfEEv12SSMParamsBwd
        .type           _Z25selective_scan_bwd_kernelI32Selective_Scan_bwd_kernel_traitsILi128ELi16ELb1ELb1ELb1ELb0ELb1EN3c108BFloat16EfEEv12SSMParamsBwd,@function
        .size           _Z25selective_scan_bwd_kernelI32Selective_Scan_bwd_kernel_traitsILi128ELi16ELb1ELb1ELb1ELb0ELb1EN3c108BFloat16EfEEv12SSMParamsBwd,(.L_x_10437 - _Z25selective_scan_bwd_kernelI32Selective_Scan_bwd_kernel_traitsILi128ELi16ELb1ELb1ELb1ELb0ELb1EN3c108BFloat16EfEEv12SSMParamsBwd)
        .other          _Z25selective_scan_bwd_kernelI32Selective_Scan_bwd_kernel_traitsILi128ELi16ELb1ELb1ELb1ELb0ELb1EN3c108BFloat16EfEEv12SSMParamsBwd,@"STO_CUDA_ENTRY STV_DEFAULT"
_Z25selective_scan_bwd_kernelI32Selective_Scan_bwd_kernel_traitsILi128ELi16ELb1ELb1ELb1ELb0ELb1EN3c108BFloat16EfEEv12SSMParamsBwd:
.text._Z25selective_scan_bwd_kernelI32Selective_Scan_bwd_kernel_traitsILi128ELi16ELb1ELb1ELb1ELb0ELb1EN3c108BFloat16EfEEv12SSMParamsBwd:
        /* <DEDUP_REMOVED lines=42> */
[----:B------:R-:W-:Y:S01]  /*02a0*/  UMOV UR4, URZ ;  /* 0x000000ff00047c82 */ /* 0x000fe20008000000 */
[----:B-1----:R-:W-:-:S05]  /*02b0*/  ULEA UR16, UR32, 0xfffff800, 0xb ;  /* 0xfffff80020107891 */ /* 0x002fca000f8e58ff */
[----:B------:R-:W1:Y:S01]  /*02c0*/  I2F.RP R0, UR38 ;  /* 0x0000002600007d06 */ /* 0x000e620008209400 */
[----:B------:R-:W-:Y:S02]  /*02d0*/  UIMAD UR11, UR10, UR19, UR25 ;  /* 0x000000130a0b72a4 */ /* 0x000fe4000f8e0219 */
[----:B------:R-:W-:Y:S02]  /*02e0*/  UIADD3 UR25, UP0, UPT, UR16, UR22, URZ ;  /* 0x0000001610197290 */ /* 0x000fe4000ff1e0ff */
[----:B--2---:R-:W-:Y:S02]  /*02f0*/  UIMAD.WIDE.U32 UR28, UR8, UR20, URZ ;  /* 0x00000014081c72a5 */ /* 0x004fe4000f8e00ff */
[----:B------:R-:W-:Y:S01]  /*0300*/  UIADD3 UR20, UP2, UPT, UR16, UR24, URZ ;  /* 0x0000001810147290 */ /* 0x000fe2000ff5e0ff */
[----:B------:R-:W2:Y:S01]  /*0310*/  LDCU.64 UR18, c[0x0][0x3b0] ;  /* 0x00007600ff1277ac */ /* 0x000ea20008000a00 */
[----:B----4-:R-:W-:Y:S01]  /*0320*/  ULEA UR17, UP1, UR25, UR12, 0x1 ;  /* 0x0000000c19117291 */ /* 0x010fe2000f8208ff */
[----:B-1----:R-:W3:Y:S01]  /*0330*/  MUFU.RCP R0, R0 ;  /* 0x0000000000007308 */ /* 0x002ee20000001000 */
[----:B------:R-:W-:Y:S01]  /*0340*/  ULEA UR9, UP3, UR20, UR14, 0x1 ;  /* 0x0000000e14097291 */ /* 0x000fe2000f8608ff */
        /* <DEDUP_REMOVED lines=20> */
[----:B------:R-:W-:Y:S02]  /*0490*/  UIMAD UR23, UR8, UR19, UR23 ;  /* 0x00000013081772a4 */ /* 0x000fe4000f8e0217 */
[----:B------:R-:W-:Y:S01]  /*04a0*/  UISETP.GT.U32.AND UP1, UPT, UR38, UR5, UPT ;  /* 0x000000052600728c */ /* 0x000fe2000bf24070 */
[----:B------:R-:W2:Y:S01]  /*04b0*/  LDCU.64 UR18, c[0x0][0x3d0] ;  /* 0x00007a00ff1277ac */ /* 0x000ea20008000a00 */
[----:B------:R-:W-:-:S02]  /*04c0*/  UISETP.NE.U32.AND UP0, UPT, UR36, URZ, UPT ;  /* 0x000000ff2400728c */ /* 0x000fc4000bf05070 */
[----:B------:R-:W-:Y:S02]  /*04d0*/  UIMAD UR13, UR8, UR21, UR29 ;  /* 0x00000015080d72a4 */ /* 0x000fe4000f8e021d */
[----:B------:R-:W-:-:S05]  /*04e0*/  UISETP.NE.AND.EX UP0, UPT, UR37, URZ, UPT, UP0 ;  /* 0x000000ff2500728c */ /* 0x000fca000bf05300 */
[----:B------:R-:W-:Y:S02]  /*04f0*/  @!UP1 UIADD3 UR5, UPT, UPT, UR5, -UR38, URZ ;  /* 0x8000002605059290 */ /* 0x000fe4000fffe0ff */
[----:B------:R-:W-:Y:S02]  /*0500*/  @!UP1 UIADD3 UR11, UPT, UPT, UR11, 0x1, URZ ;  /* 0x000000010b0b9890 */ /* 0x000fe4000fffe0ff */
[----:B------:R-:W-:Y:S02]  /*0510*/  UISETP.GE.U32.AND UP2, UPT, UR5, UR38, UPT ;  /* 0x000000260500728c */ /* 0x000fe4000bf46070 */
[----:B------:R-:W-:Y:S01]  /*0520*/  ULOP3.LUT UR5, UR10, UR35, URZ, 0x3c, !UPT ;  /* 0x000000230a057292 */ /* 0x000fe2000f8e3cff */
[----:B------:R-:W3:Y:S03]  /*0530*/  LDCU.64 UR36, c[0x0][0x528] ;  /* 0x0000a500ff2477ac */ /* 0x000ee60008000a00 */
[----:B------:R-:W-:Y:S01]  /*0540*/  UISETP.GE.AND UP1, UPT, UR5, URZ, UPT ;  /* 0x000000ff0500728c */ /* 0x000fe2000bf26270 */
[----:B------:R-:W-:-:S04]  /*0550*/  UMOV UR12, UR28 ;  /* 0x0000001c000c7c82 */ /* 0x000fc80008000000 */
[----:B------:R-:W-:Y:S02]  /*0560*/  @UP2 UIADD3 UR11, UPT, UPT, UR11, 0x1, URZ ;  /* 0x000000010b0b2890 */ /* 0x000fe4000fffe0ff */
[----:B------:R-:W-:Y:S01]  /*0570*/  UISETP.NE.AND UP2, UPT, UR35, URZ, UPT ;  /* 0x000000ff2300728c */ /* 0x000fe2000bf45270 */
[----:B------:R-:W4:Y:S01]  /*0580*/  LDCU.64 UR28, c[0x0][0x3c8] ;  /* 0x00007900ff1c77ac */ /* 0x000f220008000a00 */
[----:B-1----:R-:W-:Y:S01]  /*0590*/  UIMAD.WIDE.U32 UR12, UR10, UR6, UR12 ;  /* 0x000000060a0c72a5 */ /* 0x002fe2000f8e000c */
[----:B------:R-:W1:Y:S03]  /*05a0*/  LDCU.64 UR30, c[0x0][0x3e8] ;  /* 0x00007d00ff1e77ac */ /* 0x000e660008000a00 */
[----:B------:R-:W-:Y:S02]  /*05b0*/  UIMAD UR25, UR10, UR7, UR13 ;  /* 0x000000070a1972a4 */ /* 0x000fe4000f8e020d */
[----:B--2---:R-:W-:-:S02]  /*05c0*/  UIMAD.WIDE.U32 UR6, UR8, UR18, URZ ;  /* 0x00000012080672a5 */ /* 0x004fc4000f8e00ff */
[----:B------:R-:W-:Y:S02]  /*05d0*/  UIADD3 UR12, UP3, UPT, UR16, UR12, URZ ;  /* 0x0000000c100c7290 */ /* 0x000fe4000ff7e0ff */
[----:B------:R-:W-:Y:S02]  /*05e0*/  @!UP1 UIADD3 UR11, UPT, UPT, -UR11, URZ, URZ ;  /* 0x000000ff0b0b9290 */ /* 0x000fe4000fffe1ff */
[----:B------:R-:W-:Y:S02]  /*05f0*/  UIMAD UR7, UR8, UR19, UR7 ;  /* 0x00000013080772a4 */ /* 0x000fe4000f8e0207 */
[----:B------:R-:W-:Y:S01]  /*0600*/  @!UP2 ULOP3.LUT UR11, URZ, UR35, URZ, 0x33, !UPT ;  /* 0x00000023ff0ba292 */ /* 0x000fe2000f8e33ff */
[----:B------:R-:W2:Y:S01]  /*0610*/  @UP0 LDCU UR19, c[0x0][0x384] ;  /* 0x00007080ff1307ac */ /* 0x000ea20008000800 */
[----:B------:R-:W-:Y:S02]  /*0620*/  UIADD3.X UR25, UPT, UPT, UR4, UR25, URZ, UP3, !UPT ;  /* 0x0000001904197290 */ /* 0x000fe40009ffe4ff */
[----:B---3--:R-:W-:-:S02]  /*0630*/  ULEA UR18, UP3, UR12, UR36, 0x1 ;  /* 0x000000240c127291 */ /* 0x008fc4000f8608ff */
[----:B------:R-:W-:Y:S02]  /*0640*/  USHF.R.S32.HI UR5, URZ, 0x1f, UR11 ;  /* 0x0000001fff057899 */ /* 0x000fe4000801140b */
[----:B------:R-:W-:Y:S01]  /*0650*/  ULEA.HI.X UR25, UR12, UR37, UR25, 0x1, UP3 ;  /* 0x000000250c197291 */ /* 0x000fe200098f0c19 */
[----:B------:R-:W3:Y:S01]  /*0660*/  LDCU.64 UR34, c[0x0][0x448] ;  /* 0x00008900ff2277ac */ /* 0x000ee20008000a00 */
[----:B----4-:R-:W-:Y:S02]  /*0670*/  UIMAD UR12, UR5, UR28, URZ ;  /* 0x0000001c050c72a4 */ /* 0x010fe4000f8e02ff */
[----:B------:R-:W-:Y:S01]  /*0680*/  UIMAD.WIDE.U32 UR22, UR11, UR28, UR22 ;  /* 0x0000001c0b1672a5 */ /* 0x000fe2000f8e0016 */
[----:B------:R-:W4:Y:S01]  /*0690*/  @UP0 LDCU UR28, c[0x0][0x38c] ;  /* 0x00007180ff1c07ac */ /* 0x000f220008000800 */
[----:B------:R-:W5:Y:S01]  /*06a0*/  @UP0 LDCU.64 UR36, c[0x0][0x480] ;  /* 0x00009000ff2407ac */ /* 0x000f620008000a00 */
[----:B-1----:R-:W-:Y:S02]  /*06b0*/  UIMAD UR15, UR5, UR30, URZ ;  /* 0x0000001e050f72a4 */ /* 0x002fe4000f8e02ff */
[----:B------:R-:W-:-:S02]  /*06c0*/  UIMAD UR5, UR11, UR29, UR12 ;  /* 0x0000001d0b0572a4 */ /* 0x000fc4000f8e020c */
[----:B------:R-:W-:Y:S02]  /*06d0*/  UIADD3 UR24, UP1, UPT, UR16, UR22, URZ ;  /* 0x0000001610187290 */ /* 0x000fe4000ff3e0ff */
[----:B------:R-:W-:Y:S02]  /*06e0*/  UIADD3 UR5, UPT, UPT, UR23, UR5, URZ ;  /* 0x0000000517057290 */ /* 0x000fe4000fffe0ff */
[----:B--2---:R-:W-:Y:S02]  /*06f0*/  @UP0 UIMAD UR8, UR8, UR19, UR10 ;  /* 0x00000013080802a4 */ /* 0x004fe4000f8e020a */
[----:B------:R-:W-:Y:S02]  /*0700*/  UIMAD.WIDE.U32 UR12, UR11, UR30, UR6 ;  /* 0x0000001e0b0c72a5 */ /* 0x000fe4000f8e0006 */
[----:B------:R-:W-:Y:S02]  /*0710*/  UIMAD UR15, UR11, UR31, UR15 ;  /* 0x0000001f0b0f72a4 */ /* 0x000fe4000f8e020f */
[----:B------:R-:W-:-:S02]  /*0720*/  UIADD3.X UR5, UPT, UPT, UR4, UR5, URZ, UP1, !UPT ;  /* 0x0000000504057290 */ /* 0x000fc40008ffe4ff */
[----:B------:R-:W-:Y:S01]  /*0730*/  @UP0 UIMAD UR8, UR8, UR32, URZ ;  /* 0x00000020080802a4 */ /* 0x000fe2000f8e02ff */
[----:B------:R-:W1:Y:S01]  /*0740*/  LDCU.64 UR30, c[0x0][0x450] ;  /* 0x00008a00ff1e77ac */ /* 0x000e620008000a00 */
[----:B---3--:R-:W-:Y:S02]  /*0750*/  ULEA UR22, UP2, UR24, UR34, 0x1 ;  /* 0x0000002218167291 */ /* 0x008fe4000f8408ff */
[----:B------:R-:W-:Y:S02]  /*0760*/  UIADD3 UR16, UP1, UPT, UR16, UR12, URZ ;  /* 0x0000000c10107290 */ /* 0x000fe4000ff3e0ff */
[----:B------:R-:W-:Y:S02]  /*0770*/  UIADD3 UR15, UPT, UPT, UR13, UR15, URZ ;  /* 0x0000000f0d0f7290 */ /* 0x000fe4000fffe0ff */
[----:B----4-:R-:W-:Y:S02]  /*0780*/  @UP0 UIMAD UR8, UR8, UR28, URZ ;  /* 0x0000001c080802a4 */ /* 0x010fe4000f8e02ff */
[----:B------:R-:W-:-:S02]  /*0790*/  ULEA.HI.X UR24, UR24, UR35, UR5, 0x1, UP2 ;  /* 0x0000002318187291 */ /* 0x000fc400090f0c05 */
        /* <DEDUP_REMOVED lines=31> */
.L_x_3004:
        /* <DEDUP_REMOVED lines=20> */
[----:B------:R-:W-:Y:S01]  /*0ad0*/  LEA R72, R6, R73, 0x4 ;  /* 0x0000004906487211 */ /* 0x000fe200078e20ff */
        /* <DEDUP_REMOVED lines=11> */
[----:B--2---:R-:W1:Y:S01]  /*0b90*/  LDC.64 R18, c[0x0][0x410] ;  /* 0x00010400ff127b82 */ /* 0x004e620000000a00 */
        /* <DEDUP_REMOVED lines=12> */
[----:B------:R-:W5:Y:S04]  /*0c60*/  LDCU.64 UR8, c[0x0][0x490] ;  /* 0x00009200ff0877ac */ /* 0x000f680008000a00 */
        /* <DEDUP_REMOVED lines=8> */
[----:B--2---:R2:W-:Y:S04]  /*0cf0*/  STS.128 [R73], R44 ;  /* 0x0000002c49007388 */ /* 0x0045e80000000c00 */
[----:B----4-:R4:W-:Y:S01]  /*0d00*/  STS.128 [R73+0x200], R48 ;  /* 0x0002003049007388 */ /* 0x0109e20000000c00 */
[----:B------:R-:W-:-:S03]  /*0d10*/  NOP ;  /* 0x0000000000007918 */ /* 0x000fc60000000000 */
[----:B------:R-:W-:Y:S04]  /*0d20*/  LDS.128 R28, [R72] ;  /* 0x00000000481c7984 */ /* 0x000fe80000000c00 */
[----:B------:R-:W5:Y:S01]  /*0d30*/  LDS.128 R32, [R72+0x10] ;  /* 0x0000100048207984 */ /* 0x000f620000000c00 */
[----:B------:R-:W-:Y:S06]  /*0d40*/  BAR.SYNC.DEFER_BLOCKING 0x0 ;  /* 0x0000000000007b1d */ /* 0x000fec0000010000 */
[----:B------:R-:W2:Y:S04]  /*0d50*/  LDG.E.128 R56, desc[UR26][R18.64] ;  /* 0x0000001a12387981 */ /* 0x000ea8000c1e1d00 */
[----:B------:R-:W4:Y:S01]  /*0d60*/  LDG.E.128 R60, desc[UR26][R18.64+0x200] ;  /* 0x0002001a123c7981 */ /* 0x000f22000c1e1d00 */
        /* <DEDUP_REMOVED lines=15> */
[----:B------:R3:W4:Y:S01]  /*0e60*/  LDG.E.128 R48, desc[UR26][R38.64+0x200] ;  /* 0x0002001a26307981 */ /* 0x000722000c1e1d00 */
[C---:B-----5:R-:W-:Y:S01]  /*0e70*/  PRMT R122, R32.reuse, 0x7632, R122 ;  /* 0x00007632207a7816 */ /* 0x060fe2000000007a */
[----:B------:R-:W-:Y:S01]  /*0e80*/  UISETP.NE.U32.AND UP0, UPT, UR8, URZ, UPT ;  /* 0x000000ff0800728c */ /* 0x000fe2000bf05070 */
[----:B------:R-:W-:-:S02]  /*0e90*/  SHF.L.U32 R101, R32, 0x10, RZ ;  /* 0x0000001020657819 */ /* 0x000fc400000006ff */
[C---:B0-----:R-:W-:Y:S01]  /*0ea0*/  SHF.L.U32 R18, R52.reuse, 0x10, RZ ;  /* 0x0000001034127819 */ /* 0x041fe200000006ff */
[----:B------:R-:W-:Y:S01]  /*0eb0*/  UISETP.NE.AND.EX UP0, UPT, UR9, URZ, UPT, UP0 ;  /* 0x000000ff0900728c */ /* 0x000fe2000bf05300 */
[----:B------:R-:W-:Y:S02]  /*0ec0*/  PRMT R58, R52, 0x7632, R58 ;  /* 0x00007632343a7816 */ /* 0x000fe4000000003a */
[----:B-1----:R-:W-:Y:S01]  /*0ed0*/  SHF.L.U32 R57, R27, 0x10, RZ ;  /* 0x000000101b397819 */ /* 0x002fe200000006ff */
[----:B------:R-:W-:Y:S01]  /*0ee0*/  FMUL.FTZ R17, R18, -1.4426950216293334961 ;  /* 0xbfb8aa3b12117820 */ /* 0x000fe20000410000 */
[----:B---3--:R-:W-:Y:S02]  /*0ef0*/  SHF.L.U32 R38, R24, 0x10, RZ ;  /* 0x0000001018267819 */ /* 0x008fe400000006ff */
[----:B------:R-:W-:Y:S01]  /*0f00*/  SHF.L.U32 R19, R53, 0x10, RZ ;  /* 0x0000001035137819 */ /* 0x000fe200000006ff */
[----:B------:R-:W-:Y:S01]  /*0f10*/  FMUL.FTZ R52, R57, -1.4426950216293334961 ;  /* 0xbfb8aa3b39347820 */ /* 0x000fe20000410000 */
[----:B------:R-:W-:Y:S01]  /*0f20*/  SHF.L.U32 R39, R25, 0x10, RZ ;  /* 0x0000001019277819 */ /* 0x000fe200000006ff */
[----:B------:R-:W-:Y:S01]  /*0f30*/  FMUL.FTZ R59, R38, -1.4426950216293334961 ;  /* 0xbfb8aa3b263b7820 */ /* 0x000fe20000410000 */
[----:B------:R-:W-:Y:S01]  /*0f40*/  SHF.L.U32 R56, R26, 0x10, RZ ;  /* 0x000000101a387819 */ /* 0x000fe200000006ff */
[----:B------:R-:W0:Y:S01]  /*0f50*/  MUFU.EX2 R78, R52 ;  /* 0x00000034004e7308 */ /* 0x000e220000000800 */
[----:B------:R-:W-:Y:S01]  /*0f60*/  SHF.L.U32 R36, R54, 0x10, RZ ;  /* 0x0000001036247819 */ /* 0x000fe200000006ff */
[----:B------:R-:W-:Y:S01]  /*0f70*/  FMUL.FTZ R60, R39, -1.4426950216293334961 ;  /* 0xbfb8aa3b273c7820 */ /* 0x000fe20000410000 */
[----:B------:R-:W-:Y:S01]  /*0f80*/  SHF.L.U32 R37, R55, 0x10, RZ ;  /* 0x0000001037257819 */ /* 0x000fe200000006ff */
[----:B------:R-:W-:Y:S01]  /*0f90*/  FMUL.FTZ R61, R56, -1.4426950216293334961 ;  /* 0xbfb8aa3b383d7820 */ /* 0x000fe20000410000 */
[----:B------:R-:W-:Y:S01]  /*0fa0*/  PRMT R62, R24, 0x7632, R62 ;  /* 0x00007632183e7816 */ /* 0x000fe2000000003e */
[----:B------:R-:W-:Y:S01]  /*0fb0*/  FMUL.FTZ R41, R19, -1.4426950216293334961 ;  /* 0xbfb8aa3b13297820 */ /* 0x000fe20000410000 */
[----:B------:R-:W-:Y:S01]  /*0fc0*/  PRMT R63, R25, 0x7632, R63 ;  /* 0x00007632193f7816 */ /* 0x000fe2000000003f */
[----:B------:R1:W3:Y:S01]  /*0fd0*/  MUFU.EX2 R71, R59 ;  /* 0x0000003b00477308 */ /* 0x0002e20000000800 */
[----:B------:R-:W-:Y:S01]  /*0fe0*/  SHF.L.U32 R62, R62, 0x10, RZ ;  /* 0x000000103e3e7819 */ /* 0x000fe200000006ff */
[----:B------:R-:W-:Y:S01]  /*0ff0*/  FMUL.FTZ R42, R36, -1.4426950216293334961 ;  /* 0xbfb8aa3b242a7820 */ /* 0x000fe20000410000 */
[----:B------:R-:W-:Y:S01]  /*1000*/  PRMT R87, R27, 0x7632, R87 ;  /* 0x000076321b577816 */ /* 0x000fe20000000057 */
[----:B------:R-:W-:Y:S01]  /*1010*/  FMUL.FTZ R43, R37, -1.4426950216293334961 ;  /* 0xbfb8aa3b252b7820 */ /* 0x000fe20000410000 */
[----:B------:R-:W-:Y:S01]  /*1020*/  PRMT R84, R26, 0x7632, R84 ;  /* 0x000076321a547816 */ /* 0x000fe20000000054 */
[----:B------:R-:W-:Y:S01]  /*1030*/  FMUL.FTZ R25, R62, -1.4426950216293334961 ;  /* 0xbfb8aa3b3e197820 */ /* 0x000fe20000410000 */
[----:B------:R-:W-:Y:S01]  /*1040*/  SHF.L.U32 R58, R58, 0x10, RZ ;  /* 0x000000103a3a7819 */ /* 0x000fe200000006ff */
[----:B------:R5:W3:Y:S01]  /*1050*/  MUFU.EX2 R76, R60 ;  /* 0x0000003c004c7308 */ /* 0x000ae20000000800 */
[----:B-1----:R-:W-:Y:S01]  /*1060*/  PRMT R59, R53, 0x7632, R59 ;  /* 0x00007632353b7816 */ /* 0x002fe2000000003b */
[----:B0-----:R-:W-:Y:S01]  /*1070*/  FADD.FTZ R78, R78, 1 ;  /* 0x3f8000004e4e7421 */ /* 0x001fe20000010000 */
[----:B------:R-:W0:Y:S01]  /*1080*/  LDC.64 R52, c[0x0][0x508] ;  /* 0x00014200ff347b82 */ /* 0x000e220000000a00 */
[----:B------:R-:W-:-:S02]  /*1090*/  SHF.L.U32 R99, R28, 0x10, RZ ;  /* 0x000000101c637819 */ /* 0x000fc400000006ff */
[----:B------:R-:W-:Y:S02]  /*10a0*/  PRMT R121, R33, 0x7632, R121 ;  /* 0x0000763221797816 */ /* 0x000fe40000000079 */
[----:B------:R1:W1:Y:S01]  /*10b0*/  MUFU.EX2 R77, R61 ;  /* 0x0000003d004d7308 */ /* 0x0002620000000800 */
[----:B-----5:R-:W-:Y:S01]  /*10c0*/  PRMT R60, R54, 0x7632, R60 ;  /* 0x00007632363c7816 */ /* 0x020fe2000000003c */
[----:B---3--:R-:W-:Y:S01]  /*10d0*/  FADD.FTZ R71, R71, 1 ;  /* 0x3f80000047477421 */ /* 0x008fe20000010000 */
[----:B------:R-:W-:Y:S02]  /*10e0*/  SHF.L.U32 R102, R33, 0x10, RZ ;  /* 0x0000001021667819 */ /* 0x000fe400000006ff */
[----:B------:R-:W-:Y:S02]  /*10f0*/  SHF.L.U32 R98, R29, 0x10, RZ ;  /* 0x000000101d627819 */ /* 0x000fe400000006ff */
[----:B------:R-:W-:Y:S01]  /*1100*/  PRMT R123, R34, 0x7632, R123 ;  /* 0x00007632227b7816 */ /* 0x000fe2000000007b */
[----:B------:R-:W3:Y:S01]  /*1110*/  MUFU.EX2 R74, R25 ;  /* 0x00000019004a7308 */ /* 0x000ee20000000800 */
[----:B-1----:R-:W-:Y:S01]  /*1120*/  PRMT R61, R55, 0x7632, R61 ;  /* 0x00007632373d7816 */ /* 0x002fe2000000003d */
[----:B------:R-:W-:Y:S01]  /*1130*/  FADD.FTZ R76, R76, 1 ;  /* 0x3f8000004c4c7421 */ /* 0x000fe20000010000 */
[----:B------:R-:W1:Y:S01]  /*1140*/  LDC.64 R54, c[0x0][0x510] ;  /* 0x00014400ff367b82 */ /* 0x000e620000000a00 */
[----:B------:R-:W-:-:S02]  /*1150*/  SHF.L.U32 R103, R34, 0x10, RZ ;  /* 0x0000001022677819 */ /* 0x000fc400000006ff */
[----:B------:R-:W-:Y:S02]  /*1160*/  SHF.L.U32 R61, R61, 0x10, RZ ;  /* 0x000000103d3d7819 */ /* 0x000fe400000006ff */
[----:B------:R-:W5:Y:S01]  /*1170*/  MUFU.EX2 R17, R17 ;  /* 0x0000001100117308 */ /* 0x000f620000000800 */
[----:B------:R-:W-:Y:S01]  /*1180*/  PRMT R164, R29, 0x7632, R164 ;  /* 0x000076321da47816 */ /* 0x000fe200000000a4 */
[----:B------:R-:W-:Y:S01]  /*1190*/  FADD.FTZ R77, R77, 1 ;  /* 0x3f8000004d4d7421 */ /* 0x000fe20000010000 */
[----:B------:R-:W-:Y:S01]  /*11a0*/  FMUL.FTZ R24, R61, -1.4426950216293334961 ;  /* 0xbfb8aa3b3d187820 */ /* 0x000fe20000410000 */
[----:B0-----:R-:W-:Y:S01]  /*11b0*/  IMAD R27, R53, UR23, RZ ;  /* 0x00000017351b7c24 */ /* 0x001fe2000f8e02ff */
[----:B------:R-:W-:Y:S02]  /*11c0*/  SHF.L.U32 R60, R60, 0x10, RZ ;  /* 0x000000103c3c7819 */ /* 0x000fe400000006ff */
[----:B------:R-:W-:Y:S01]  /*11d0*/  SHF.L.U32 R59, R59, 0x10, RZ ;  /* 0x000000103b3b7819 */ /* 0x000fe200000006ff */
[----:B------:R0:W1:Y:S01]  /*11e0*/  MUFU.EX2 R70, R24 ;  /* 0x0000001800467308 */ /* 0x0000620000000800 */
[----:B------:R-:W-:Y:S01]  /*11f0*/  PRMT R107, R28, 0x7632, R107 ;  /* 0x000076321c6b7816 */ /* 0x000fe2000000006b */
[----:B---3--:R-:W-:Y:S01]  /*1200*/  FADD.FTZ R74, R74, 1 ;  /* 0x3f8000004a4a7421 */ /* 0x008fe20000010000 */
[----:B------:R-:W-:-:S02]  /*1210*/  SHF.L.U32 R63, R63, 0x10, RZ ;  /* 0x000000103f3f7819 */ /* 0x000fc400000006ff */
[----:B------:R-:W-:Y:S02]  /*1220*/  SHF.L.U32 R87, R87, 0x10, RZ ;  /* 0x0000001057577819 */ /* 0x000fe400000006ff */
[----:B------:R-:W-:Y:S01]  /*1230*/  SHF.L.U32 R84, R84, 0x10, RZ ;  /* 0x0000001054547819 */ /* 0x000fe200000006ff */
[----:B------:R3:W1:Y:S01]  /*1240*/  MUFU.EX2 R65, R41 ;  /* 0x0000002900417308 */ /* 0x0006620000000800 */
[----:B0-----:R-:W-:-:S04]  /*1250*/  IMAD.WIDE.U32 R24, R52, UR23, R2 ;  /* 0x0000001734187c25 */ /* 0x001fc8000f8e0002 */
[----:B-----5:R-:W-:Y:S01]  /*1260*/  FADD.FTZ R17, R17, 1 ;  /* 0x3f80000011117421 */ /* 0x020fe20000010000 */
[----:B------:R-:W-:Y:S02]  /*1270*/  SHF.L.U32 R161, R30, 0x10, RZ ;  /* 0x000000101ea17819 */ /* 0x000fe400000006ff */
[----:B------:R-:W-:Y:S02]  /*1280*/  PRMT R158, R31, 0x7632, R158 ;  /* 0x000076321f9e7816 */ /* 0x000fe4000000009e */
[----:B------:R-:W-:Y:S01]  /*1290*/  IADD3 R25, PT, PT, R25, R27, RZ ;  /* 0x0000001b19197210 */ /* 0x000fe20007ffe0ff */
[----:B------:R0:W-:Y:S01]  /*12a0*/  MUFU.RCP R85, R17 ;  /* 0x0000001100557308 */ /* 0x0001e20000001000 */
[----:B---3--:R-:W-:Y:S01]  /*12b0*/  FMUL.FTZ R41, R58, -1.4426950216293334961 ;  /* 0xbfb8aa3b3a297820 */ /* 0x008fe20000410000 */
[----:B-1----:R-:W-:Y:S01]  /*12c0*/  FADD.FTZ R70, R70, 1 ;  /* 0x3f80000046467421 */ /* 0x002fe20000010000 */
[----:B------:R-:W-:Y:S01]  /*12d0*/  SHF.L.U32 R100, R31, 0x10, RZ ;  /* 0x000000101f647819 */ /* 0x000fe200000006ff */
[----:B------:R-:W-:Y:S01]  /*12e0*/  IMAD.WIDE.U32 R52, R54, UR10, R24 ;  /* 0x0000000a36347c25 */ /* 0x000fe2000f8e0018 */
[----:B------:R-:W-:-:S02]  /*12f0*/  PRMT R109, R30, 0x7632, R109 ;  /* 0x000076321e6d7816 */ /* 0x000fc4000000006d */
[----:B------:R-:W-:Y:S01]  /*1300*/  SHF.L.U32 R107, R107, 0x10, RZ ;  /* 0x000000106b6b7819 */ /* 0x000fe200000006ff */
[----:B------:R1:W3:Y:S01]  /*1310*/  MUFU.EX2 R67, R42 ;  /* 0x0000002a00437308 */ /* 0x0002e20000000800 */
[----:B------:R-:W-:Y:S01]  /*1320*/  FADD.FTZ R65, R65, 1 ;  /* 0x3f80000041417421 */ /* 0x000fe20000010000 */
[----:B------:R-:W-:Y:S01]  /*1330*/  PRMT R125, R35, 0x7632, R125 ;  /* 0x00007632237d7816 */ /* 0x000fe2000000007d */
[----:B0-----:R-:W-:Y:S01]  /*1340*/  IMAD R17, R55, UR10, R53 ;  /* 0x0000000a37117c24 */ /* 0x001fe2000f8e0235 */
[----:B------:R-:W-:Y:S02]  /*1350*/  SHF.L.U32 R104, R35, 0x10, RZ ;  /* 0x0000001023687819 */ /* 0x000fe400000006ff */
[----:B------:R-:W-:Y:S02]  /*1360*/  SHF.L.U32 R158, R158, 0x10, RZ ;  /* 0x000000109e9e7819 */ /* 0x000fe400000006ff */
[----:B------:R-:W-:Y:S01]  /*1370*/  MUFU.RCP R86, R65 ;  /* 0x0000004100567308 */ /* 0x000fe20000001000 */
[----:B-1----:R-:W-:Y:S01]  /*1380*/  FMUL.FTZ R42, R59, -1.4426950216293334961 ;  /* 0xbfb8aa3b3b2a7820 */ /* 0x002fe20000410000 */
[----:B------:R-:W-:-:S02]  /*1390*/  SHF.L.U32 R109, R109, 0x10, RZ ;  /* 0x000000106d6d7819 */ /* 0x000fc400000006ff */
[----:B------:R-:W-:Y:S02]  /*13a0*/  SHF.L.U32 R164, R164, 0x10, RZ ;  /* 0x00000010a4a47819 */ /* 0x000fe400000006ff */
[C---:B------:R-:W-:Y:S02]  /*13b0*/  LEA R54, P0, R52.reuse, R80, 0x1 ;  /* 0x0000005034367211 */ /* 0x040fe400078008ff */
[----:B------:R0:W1:Y:S01]  /*13c0*/  MUFU.EX2 R69, R43 ;  /* 0x0000002b00457308 */ /* 0x0000620000000800 */
[----:B---3--:R-:W-:Y:S01]  /*13d0*/  FADD.FTZ R67, R67, 1 ;  /* 0x3f80000043437421 */ /* 0x008fe20000010000 */
[----:B------:R-:W-:Y:S02]  /*13e0*/  LEA.HI.X R55, R52, R81, R17, 0x1, P0 ;  /* 0x0000005134377211 */ /* 0x000fe400000f0c11 */
[----:B------:R-:W-:Y:S02]  /*13f0*/  SHF.L.U32 R122, R122, 0x10, RZ ;  /* 0x000000107a7a7819 */ /* 0x000fe400000006ff */
[----:B------:R-:W-:Y:S01]  /*1400*/  SHF.L.U32 R121, R121, 0x10, RZ ;  /* 0x0000001079797819 */ /* 0x000fe200000006ff */
[----:B------:R-:W-:Y:S01]  /*1410*/  IMAD.WIDE.U32 R16, R16, 0x10, R54 ;  /* 0x0000001010107825 */ /* 0x000fe200078e0036 */
[----:B------:R3:W5:Y:S03]  /*1420*/  MUFU.EX2 R64, R41 ;  /* 0x0000002900407308 */ /* 0x0007660000000800 */
[----:B0-----:R-:W-:Y:S01]  /*1430*/  FMUL.FTZ R43, R60, -1.4426950216293334961 ;  /* 0xbfb8aa3b3c2b7820 */ /* 0x001fe20000410000 */
[----:B------:R-:W-:-:S02]  /*1440*/  SHF.L.U32 R123, R123, 0x10, RZ ;  /* 0x000000107b7b7819 */ /* 0x000fc400000006ff */
[----:B------:R-:W-:Y:S02]  /*1450*/  SHF.L.U32 R125, R125, 0x10, RZ ;  /* 0x000000107d7d7819 */ /* 0x000fe400000006ff */
[----:B------:R-:W-:Y:S01]  /*1460*/  SHF.L.U32 R83, R4, 0x10, RZ ;  /* 0x0000001004537819 */ /* 0x000fe200000006ff */
[----:B------:R0:W0:Y:S01]  /*1470*/  MUFU.RCP R93, R67 ;  /* 0x00000043005d7308 */ /* 0x0000220000001000 */
[----:B-1----:R-:W-:Y:S01]  /*1480*/  FADD.FTZ R69, R69, 1 ;  /* 0x3f80000045457421 */ /* 0x002fe20000010000 */
[----:B---3--:R-:W-:Y:S01]  /*1490*/  FMUL.FTZ R41, R84, -1.4426950216293334961 ;  /* 0xbfb8aa3b54297820 */ /* 0x008fe20000410000 */
[----:B------:R-:W-:Y:S02]  /*14a0*/  SHF.L.U32 R82, R5, 0x10, RZ ;  /* 0x0000001005527819 */ /* 0x000fe400000006ff */
[----:B------:R-:W-:Y:S02]  /*14b0*/  SHF.L.U32 R81, R6, 0x10, RZ ;  /* 0x0000001006517819 */ /* 0x000fe400000006ff */
[----:B------:R-:W-:Y:S01]  /*14c0*/  SHF.L.U32 R80, R7, 0x10, RZ ;  /* 0x0000001007507819 */ /* 0x000fe200000006ff */
[----:B------:R1:W3:Y:S01]  /*14d0*/  MUFU.RCP R92, R69 ;  /* 0x00000045005c7308 */ /* 0x0002e20000001000 */
[----:B-----5:R-:W-:Y:S01]  /*14e0*/  FADD.FTZ R64, R64, 1 ;  /* 0x3f80000040407421 */ /* 0x020fe20000010000 */
[----:B0-----:R-:W-:-:S02]  /*14f0*/  SHF.L.U32 R67, R20, 0x10, RZ ;  /* 0x0000001014437819 */ /* 0x001fc400000006ff */
[----:B------:R-:W-:Y:S02]  /*1500*/  PRMT R55, R21, 0x7632, R55 ;  /* 0x0000763215377816 */ /* 0x000fe40000000037 */
[----:B------:R-:W-:Y:S02]  /*1510*/  SHF.L.U32 R65, R22, 0x10, RZ ;  /* 0x0000001016417819 */ /* 0x000fe400000006ff */
[----:B------:R0:W5:Y:S01]  /*1520*/  MUFU.EX2 R68, R43 ;  /* 0x0000002b00447308 */ /* 0x0001620000000800 */
[----:B------:R-:W-:Y:S01]  /*1530*/  FADD.FTZ R31, -R93, 1 ;  /* 0x3f8000005d1f7421 */ /* 0x000fe20000010100 */
[----:B-1----:R-:W-:Y:S02]  /*1540*/  SHF.L.U32 R69, R14, 0x10, RZ ;  /* 0x000000100e457819 */ /* 0x002fe400000006ff */
[----:B------:R-:W-:Y:S01]  /*1550*/  SHF.L.U32 R79, R8, 0x10, RZ ;  /* 0x00000010084f7819 */ /* 0x000fe200000006ff */
[C---:B------:R-:W-:Y:S01]  /*1560*/  FFMA.FTZ R35, R36.reuse, R31, 1 ;  /* 0x3f80000024237423 */ /* 0x040fe2000001001f */
[----:B------:R-:W-:-:S02]  /*1570*/  FMUL.FTZ R36, R36, R93 ;  /* 0x0000005d24247220 */ /* 0x000fc40000410000 */
[----:B------:R1:W1:Y:S01]  /*1580*/  MUFU.RCP R113, R64 ;  /* 0x0000004000717308 */ /* 0x0002620000001000 */
[----:B0-----:R-:W-:Y:S01]  /*1590*/  FMUL.FTZ R43, R63, -1.4426950216293334961 ;  /* 0xbfb8aa3b3f2b7820 */ /* 0x001fe20000410000 */
[----:B---3--:R-:W-:-:S06]  /*15a0*/  FADD.FTZ R30, -R92, 1 ;  /* 0x3f8000005c1e7421 */ /* 0x008fcc0000010100 */
[----:B------:R0:W3:Y:S01]  /*15b0*/  MUFU.EX2 R66, R42 ;  /* 0x0000002a00427308 */ /* 0x0000e20000000800 */
[----:B-----5:R-:W-:Y:S01]  /*15c0*/  FADD.FTZ R68, R68, 1 ;  /* 0x3f80000044447421 */ /* 0x020fe20000010000 */
[----:B-1----:R-:W-:-:S06]  /*15d0*/  SHF.L.U32 R64, R23, 0x10, RZ ;  /* 0x0000001017407819 */ /* 0x002fcc00000006ff */
[----:B------:R-:W1:Y:S01]  /*15e0*/  MUFU.EX2 R43, R43 ;  /* 0x0000002b002b7308 */ /* 0x000e620000000800 */
[----:B0-----:R-:W-:Y:S01]  /*15f0*/  FMUL.FTZ R42, R87, -1.4426950216293334961 ;  /* 0xbfb8aa3b572a7820 */ /* 0x001fe20000410000 */
[----:B------:R-:W-:-:S06]  /*1600*/  FADD.FTZ R31, -R113, 1 ;  /* 0x3f800000711f7421 */ /* 0x000fcc0000010100 */
[----:B------:R-:W0:Y:S01]  /*1610*/  MUFU.EX2 R42, R42 ;  /* 0x0000002a002a7308 */ /* 0x000e220000000800 */
[----:B---3--:R-:W-:-:S07]  /*1620*/  FADD.FTZ R66, R66, 1 ;  /* 0x3f80000042427421 */ /* 0x008fce0000010000 */
[----:B------:R-:W3:Y:S01]  /*1630*/  MUFU.EX2 R41, R41 ;  /* 0x0000002900297308 */ /* 0x000ee20000000800 */
[----:B-1----:R-:W-:-:S07]  /*1640*/  FADD.FTZ R120, R43, 1 ;  /* 0x3f8000002b787421 */ /* 0x002fce0000010000 */
[----:B------:R1:W-:Y:S01]  /*1650*/  MUFU.RCP R112, R70 ;  /* 0x0000004600707308 */ /* 0x0003e20000001000 */
[----:B0-----:R-:W-:-:S07]  /*1660*/  FADD.FTZ R124, R42, 1 ;  /* 0x3f8000002a7c7421 */ /* 0x001fce0000010000 */
[----:B------:R0:W-:Y:S01]  /*1670*/  MUFU.RCP R94, R76 ;  /* 0x0000004c005e7308 */ /* 0x0001e20000001000 */
[----:B---3--:R-:W-:Y:S01]  /*1680*/  FADD.FTZ R41, R41, 1 ;  /* 0x3f80000029297421 */ /* 0x008fe20000010000 */
[----:B-1----:R-:W-:-:S06]  /*1690*/  SHF.L.U32 R70, R13, 0x10, RZ ;  /* 0x000000100d467819 */ /* 0x002fcc00000006ff */
[----:B------:R1:W-:Y:S01]  /*16a0*/  MUFU.RCP R105, R77 ;  /* 0x0000004d00697308 */ /* 0x0003e20000001000 */
[----:B0-----:R-:W-:-:S07]  /*16b0*/  SHF.L.U32 R76, R11, 0x10, RZ ;  /* 0x000000100b4c7819 */ /* 0x001fce00000006ff */
[----:B------:R0:W3:Y:S01]  /*16c0*/  MUFU.RCP R108, R78 ;  /* 0x0000004e006c7308 */ /* 0x0000e20000001000 */
[----:B-1----:R-:W-:-:S07]  /*16d0*/  SHF.L.U32 R77, R10, 0x10, RZ ;  /* 0x000000100a4d7819 */ /* 0x002fce00000006ff */
[----:B------:R1:W5:Y:S01]  /*16e0*/  MUFU.RCP R115, R68 ;  /* 0x0000004400737308 */ /* 0x0003620000001000 */
[----:B0-----:R-:W-:-:S07]  /*16f0*/  SHF.L.U32 R78, R9, 0x10, RZ ;  /* 0x00000010094e7819 */ /* 0x001fce00000006ff */
[----:B------:R0:W5:Y:S01]  /*1700*/  MUFU.RCP R110, R66 ;  /* 0x00000042006e7308 */ /* 0x0001620000001000 */
[----:B---3--:R-:W-:Y:S01]  /*1710*/  FADD.FTZ R42, -R108, 1 ;  /* 0x3f8000006c2a7421 */ /* 0x008fe20000010100 */
[----:B-1----:R-:W-:-:S06]  /*1720*/  SHF.L.U32 R68, R15, 0x10, RZ ;  /* 0x000000100f447819 */ /* 0x002fcc00000006ff */
[----:B------:R1:W3:Y:S01]  /*1730*/  MUFU.RCP R95, R71 ;  /* 0x00000047005f7308 */ /* 0x0002e20000001000 */
[----:B0-----:R-:W-:-:S07]  /*1740*/  SHF.L.U32 R66, R21, 0x10, RZ ;  /* 0x0000001015427819 */ /* 0x001fce00000006ff */
[----:B------:R-:W0:Y:S01]  /*1750*/  MUFU.RCP R120, R120 ;  /* 0x0000007800787308 */ /* 0x000e220000001000 */
[----:B-1----:R-:W-:-:S07]  /*1760*/  SHF.L.U32 R71, R12, 0x10, RZ ;  /* 0x000000100c477819 */ /* 0x002fce00000006ff */
[----:B------:R-:W1:Y:S08]  /*1770*/  MUFU.RCP R127, R41 ;  /* 0x00000029007f7308 */ /* 0x000e700000001000 */
[----:B------:R-:W1:Y:S08]  /*1780*/  MUFU.RCP R124, R124 ;  /* 0x0000007c007c7308 */ /* 0x000e700000001000 */
[----:B------:R5:W1:Y:S02]  /*1790*/  MUFU.RCP R117, R74 ;  /* 0x0000004a00757308 */ /* 0x000a640000001000 */
[----:B-----5:R-:W-:Y:S01]  /*17a0*/  PRMT R74, R20, 0x7632, R74 ;  /* 0x00007632144a7816 */ /* 0x020fe2000000004a */
[----:B--2---:R2:W-:Y:S04]  /*17b0*/  STS.128 [R73], R44 ;  /* 0x0000002c49007388 */ /* 0x0045e80000000c00 */
[----:B----4-:R4:W-:Y:S01]  /*17c0*/  STS.128 [R73+0x200], R48 ;  /* 0x0002003049007388 */ /* 0x0109e20000000c00 */
[----:B------:R-:W-:-:S03]  /*17d0*/  NOP ;  /* 0x0000000000007918 */ /* 0x000fc60000000000 */
[----:B------:R-:W5:Y:S01]  /*17e0*/  LDS.128 R24, [R72] ;  /* 0x0000000048187984 */ /* 0x000f620000000c00 */
[----:B--2---:R-:W-:Y:S01]  /*17f0*/  FFMA.FTZ R44, R58, R31, 1 ;  /* 0x3f8000003a2c7423 */ /* 0x004fe2000001001f */
[----:B------:R-:W-:Y:S01]  /*1800*/  FADD.FTZ R47, -R115, 1 ;  /* 0x3f800000732f7421 */ /* 0x000fe20000010100 */
[----:B----4-:R-:W-:Y:S01]  /*1810*/  FFMA.FTZ R50, R37, R30, 1 ;  /* 0x3f80000025327423 */ /* 0x010fe2000001001e */
[----:B------:R-:W-:Y:S02]  /*1820*/  FFMA.FTZ R51, R57, R42, 1 ;  /* 0x3f80000039337423 */ /* 0x000fe4000001002a */
[----:B------:R-:W-:Y:S01]  /*1830*/  FFMA.FTZ R47, R60, R47, 1 ;  /* 0x3f8000003c2f7423 */ /* 0x000fe2000001002f */
[----:B------:R-:W-:-:S04]  /*1840*/  FMUL.FTZ R37, R37, R92 ;  /* 0x0000005c25257220 */ /* 0x000fc80000410000 */
[----:B------:R-:W-:Y:S01]  /*1850*/  FMUL.FTZ R159, R100, R37 ;  /* 0x00000025649f7220 */ /* 0x000fe20000410000 */
[C---:B-----5:R-:W-:Y:S02]  /*1860*/  SHF.L.U32 R32, R24.reuse, 0x10, RZ ;  /* 0x0000001018207819 */ /* 0x060fe400000006ff */
        /* <DEDUP_REMOVED lines=18> */
[----:B------:R-:W2:Y:S01]  /*1990*/  LDS.128 R24, [R72+0x10] ;  /* 0x0000100048187984 */ /* 0x000ea20000000c00 */
        /* <DEDUP_REMOVED lines=37> */
[----:B------:R-:W-:Y:S01]  /*1bf0*/  STL [R1], R126 ;  /* 0x0000007e01007387 */ /* 0x000fe20000100800 */
[----:B------:R-:W-:Y:S01]  /*1c00*/  FMUL.FTZ R160, R109, R115 ;  /* 0x000000736da07220 */ /* 0x000fe20000410000 */
[----:B--2---:R-:W-:Y:S01]  /*1c10*/  PRMT R119, R24, 0x7632, R119 ;  /* 0x0000763218777816 */ /* 0x004fe20000000077 */
[----:B------:R-:W-:Y:S01]  /*1c20*/  FMUL.FTZ R158, R158, R112 ;  /* 0x000000709e9e7220 */ /* 0x000fe20000410000 */
[----:B------:R-:W-:Y:S01]  /*1c30*/  SHF.L.U32 R96, R24, 0x10, RZ ;  /* 0x0000001018607819 */ /* 0x000fe200000006ff */
[----:B------:R-:W-:Y:S01]  /*1c40*/  FADD.FTZ R24, -R94, 1 ;  /* 0x3f8000005e187421 */ /* 0x000fe20000010100 */
[----:B------:R-:W-:-:S02]  /*1c50*/  PRMT R114, R27, 0x7632, R114 ;  /* 0x000076321b727816 */ /* 0x000fc40000000072 */
        /* <DEDUP_REMOVED lines=8> */
[----:B---3--:R-:W-:Y:S01]  /*1ce0*/  FADD.FTZ R25, -R95, 1 ;  /* 0x3f8000005f197421 */ /* 0x008fe20000010100 */
        /* <DEDUP_REMOVED lines=13> */
[----:B-1----:R-:W-:Y:S01]  /*1dc0*/  FADD.FTZ R27, -R127, 1 ;  /* 0x3f8000007f1b7421 */ /* 0x002fe20000010100 */
[----:B------:R-:W-:Y:S01]  /*1dd0*/  FADD.FTZ R42, -R124, 1 ;  /* 0x3f8000007c2a7421 */ /* 0x000fe20000010100 */
        /* <DEDUP_REMOVED lines=53> */
[----:B------:R-:W-:Y:S01]  /*2130*/  STS.128 [R72], R24 ;  /* 0x0000001848007388 */ /* 0x000fe20000000c00 */
[----:B------:R-:W-:Y:S01]  /*2140*/  PRMT R54, R22, 0x7632, R54 ;  /* 0x0000763216367816 */ /* 0x000fe20000000036 */
[----:B------:R-:W-:Y:S01]  /*2150*/  FMUL.FTZ R58, R123, R84 ;  /* 0x000000547b3a7220 */ /* 0x000fe20000410000 */
[----:B------:R-:W-:Y:S01]  /*2160*/  PRMT R53, R23, 0x7632, R53 ;  /* 0x0000763217357816 */ /* 0x000fe20000000035 */
[----:B------:R-:W-:Y:S01]  /*2170*/  STS.128 [R72+0x10], R28 ;  /* 0x0000101c48007388 */ /* 0x000fe20000000c00 */
[----:B------:R-:W-:-:S03]  /*2180*/  NOP ;  /* 0x0000000000007918 */ /* 0x000fc60000000000 */
[----:B------:R-:W0:Y:S01]  /*2190*/  LDS.128 R12, [R73] ;  /* 0x00000000490c7984 */ /* 0x000e220000000c00 */
[----:B------:R-:W-:Y:S01]  /*21a0*/  PRMT R48, R8, 0x7632, R48 ;  /* 0x0000763208307816 */ /* 0x000fe20000000030 */
        /* <DEDUP_REMOVED lines=51> */
.L_x_2957:
        /* <DEDUP_REMOVED lines=52> */
[----:B------:R-:W-:Y:S02]  /*2820*/  FFMA.FTZ R41, R158, R21, R41 ;  /* 0x000000159e297223 */ /* 0x000fe40000010029 */
[----:B------:R-:W-:Y:S02]  /*2830*/  FADD.FTZ R0, R0, UR6 ;  /* 0x0000000600007e21 */ /* 0x000fe40008010000 */
        /* <DEDUP_REMOVED lines=44> */
[----:B------:R-:W-:Y:S01]  /*2b00*/  UISETP.NE.AND UP0, UPT, UR12, 0x1, UPT ;  /* 0x000000010c00788c */ /* 0x000fe2000bf05270 */
[----:B------:R-:W-:Y:S01]  /*2b10*/  UMOV UR23, 0x400 ;  /* 0x0000040000177882 */ /* 0x000fe20000000000 */
[----:B------:R-:W4:Y:S04]  /*2b20*/  LDCU UR48, c[0x0][0x394] ;  /* 0x00007280ff3077ac */ /* 0x000f280008000800 */
[----:B------:R-:W-:Y:S01]  /*2b30*/  PLOP3.LUT P1, PT, PT, PT, UP0, 0x80, 0x8 ;  /* 0x000000000008781c */ /* 0x000fe20003f2f008 */
[----:B------:R-:W0:Y:S03]  /*2b40*/  LDCU UR49, c[0x0][0x38c] ;  /* 0x00007180ff3177ac */ /* 0x000e260008000800 */
[----:B------:R-:W-:Y:S01]  /*2b50*/  ISETP.EQ.AND P1, PT, R40, RZ, P1 ;  /* 0x000000ff2800720c */ /* 0x000fe20000f22270 */
[----:B------:R-:W1:Y:S01]  /*2b60*/  LDCU UR50, c[0x0][0x388] ;  /* 0x00007100ff3277ac */ /* 0x000e620008000800 */
[----:B---3--:R-:W-:Y:S01]  /*2b70*/  UIMAD.WIDE.U32 UR24, UR10, UR8, URZ ;  /* 0x000000080a1872a5 */ /* 0x008fe2000f8e00ff */
[----:B------:R-:W3:Y:S01]  /*2b80*/  LDCU.64 UR30, c[0x0][0x3c0] ;  /* 0x00007800ff1e77ac */ /* 0x000ee20008000a00 */
[----:B--2---:R-:W-:Y:S01]  /*2b90*/  ULEA UR23, UR28, UR23, 0x18 ;  /* 0x000000171c177291 */ /* 0x004fe2000f8ec0ff */
[----:B------:R-:W2:Y:S01]  /*2ba0*/  LDCU.64 UR32, c[0x0][0x440] ;  /* 0x00008800ff2077ac */ /* 0x000ea20008000a00 */
[C---:B0-----:R-:W-:Y:S01]  /*2bb0*/  SHF.L.U32 R40, R74.reuse, 0x1, RZ ;  /* 0x000000014a287819 */ /* 0x041fe200000006ff */
[----:B------:R-:W0:Y:S01]  /*2bc0*/  LDCU.64 UR34, c[0x0][0x3a8] ;  /* 0x00007500ff2277ac */ /* 0x000e220008000a00 */
[----:B-1----:R-:W-:-:S02]  /*2bd0*/  LOP3.LUT R41, R74, 0x1f, RZ, 0xc0, !PT ;  /* 0x0000001f4a297812 */ /* 0x002fc400078ec0ff */
[C---:B------:R-:W-:Y:S01]  /*2be0*/  ISETP.NE.AND P0, PT, R74.reuse, 0x7f, PT ;  /* 0x0000007f4a00780c */ /* 0x040fe20003f05270 */
[----:B------:R-:W1:Y:S01]  /*2bf0*/  LDCU.64 UR36, c[0x0][0x3e0] ;  /* 0x00007c00ff2477ac */ /* 0x000e620008000a00 */
[C---:B------:R-:W-:Y:S02]  /*2c00*/  ISETP.NE.AND P0, PT, R74.reuse, RZ, PT ;  /* 0x000000ff4a00720c */ /* 0x040fe40003f05270 */
[----:B------:R-:W-:Y:S01]  /*2c10*/  LOP3.LUT R40, R41, 0x7c0, R40, 0xf8, !PT ;  /* 0x000007c029287812 */ /* 0x000fe200078ef828 */
[----:B------:R-:W0:Y:S01]  /*2c20*/  LDCU.64 UR38, c[0x0][0x4c0] ;  /* 0x00009800ff2677ac */ /* 0x000e220008000a00 */
[----:B------:R-:W-:Y:S02]  /*2c30*/  IADD3 R87, PT, PT, R74, 0x200, RZ ;  /* 0x000002004a577810 */ /* 0x000fe40007ffe0ff */
[----:B------:R-:W-:Y:S01]  /*2c40*/  MOV R75, UR23 ;  /* 0x00000017004b7c02 */ /* 0x000fe20008000f00 */
[----:B------:R-:W0:Y:S01]  /*2c50*/  LDCU.64 UR40, c[0x0][0x4e0] ;  /* 0x00009c00ff2877ac */ /* 0x000e220008000a00 */
[----:B------:R-:W0:Y:S01]  /*2c60*/  LDCU.64 UR42, c[0x0][0x4f0] ;  /* 0x00009e00ff2a77ac */ /* 0x000e220008000a00 */
[----:B------:R-:W0:Y:S01]  /*2c70*/  LDCU.64 UR44, c[0x0][0x538] ;  /* 0x0000a700ff2c77ac */ /* 0x000e220008000a00 */
[----:B------:R-:W0:Y:S01]  /*2c80*/  LDCU.64 UR46, c[0x0][0x540] ;  /* 0x0000a800ff2e77ac */ /* 0x000e220008000a00 */
[----:B------:R-:W-:Y:S01]  /*2c90*/  UIMAD UR9, UR10, UR9, UR25 ;  /* 0x000000090a0972a4 */ /* 0x000fe2000f8e0219 */
[----:B--234-:R-:W-:-:S11]  /*2ca0*/  UMOV UR8, URZ ;  /* 0x000000ff00087c82 */ /* 0x01cfd60008000000 */
.L_x_3003:
[----:B------:R-:W-:Y:S01]  /*2cb0*/  UIMAD.WIDE.U32 UR28, UR8, UR30, URZ ;  /* 0x0000001e081c72a5 */ /* 0x000fe2000f8e00ff */
[C---:B0-----:R-:W-:Y:S01]  /*2cc0*/  SHF.L.U32 R51, R74.reuse, 0x1, RZ ;  /* 0x000000014a337819 */ /* 0x041fe200000006ff */
        /* <DEDUP_REMOVED lines=8> */
[----:B-1----:R-:W-:-:S03]  /*2d50*/  MOV R45, UR28 ;  /* 0x0000001c002d7c02 */ /* 0x002fc60008000f00 */
[----:B------:R-:W-:-:S05]  /*2d60*/  IMAD.WIDE.U32 R44, R50, 0x10, R44 ;  /* 0x00000010322c7825 */ /* 0x000fca00078e002c */
[----:B------:R-:W4:Y:S04]  /*2d70*/  LDG.E.128 R40, desc[UR26][R44.64] ;  /* 0x0000001a2c287981 */ /* 0x000f28000c1e1d00 */
[----:B------:R-:W5:Y:S01]  /*2d80*/  LDG.E.128 R44, desc[UR26][R44.64+0x200] ;  /* 0x0002001a2c2c7981 */ /* 0x000f62000c1e1d00 */
        /* <DEDUP_REMOVED lines=8> */
[----:B-1----:R-:W-:-:S04]  /*2e10*/  UIMAD.WIDE.U32 UR28, UR8, UR36, URZ ;  /* 0x00000024081c72a5 */ /* 0x002fc8000f8e00ff */
        /* <DEDUP_REMOVED lines=12> */
[----:B------:R-:W1:Y:S04]  /*2ee0*/  LDS.128 R44, [R72+0x10] ;  /* 0x00001000482c7984 */ /* 0x000e680000000c00 */
[----:B------:R-:W5:Y:S01]  /*2ef0*/  LDG.E.128 R52, desc[UR26][R52.64+0x200] ;  /* 0x0002001a34347981 */ /* 0x000f62000c1e1d00 */
        /* <DEDUP_REMOVED lines=24> */
[C---:B-1----:R-:W-:Y:S01]  /*3080*/  PRMT R110, R47.reuse, 0x7632, R110 ;  /* 0x000076322f6e7816 */ /* 0x042fe2000000006e */
[----:B--2---:R-:W-:Y:S01]  /*3090*/  FMUL.FTZ R89, R2, R91 ;  /* 0x0000005b02597220 */ /* 0x004fe20000410000 */
[----:B------:R-:W-:-:S02]  /*30a0*/  SHF.L.U32 R90, R47, 0x10, RZ ;  /* 0x000000102f5a7819 */ /* 0x000fc400000006ff */
[----:B------:R-:W-:Y:S01]  /*30b0*/  ISETP.NE.AND P2, PT, R74, 0x7f, PT ;  /* 0x0000007f4a00780c */ /* 0x000fe20003f45270 */
[----:B------:R-:W1:Y:S01]  /*30c0*/  MUFU.EX2 R82, R82 ;  /* 0x0000005200527308 */ /* 0x000e620000000800 */
[----:B------:R-:W-:Y:S02]  /*30d0*/  SEL R94, R87, UR10, P0 ;  /* 0x0000000a575e7c07 */ /* 0x000fe40008000000 */
[C---:B------:R-:W-:Y:S02]  /*30e0*/  PRMT R111, R46.reuse, 0x7632, R111 ;  /* 0x000076322e6f7816 */ /* 0x040fe4000000006f */
[----:B------:R-:W-:-:S03]  /*30f0*/  SHF.L.U32 R88, R46, 0x10, RZ ;  /* 0x000000102e587819 */ /* 0x000fc600000006ff */
[----:B------:R-:W2:Y:S01]  /*3100*/  MUFU.EX2 R81, R81 ;  /* 0x0000005100517308 */ /* 0x000ea20000000800 */
        /* <DEDUP_REMOVED lines=35> */
[----:B-----5:R-:W-:Y:S01]  /*3340*/  STS.128 [R73+0x1280], R52 ;  /* 0x0012803449007388 */ /* 0x020fe20000000c00 */
[----:B------:R-:W-:-:S03]  /*3350*/  NOP ;  /* 0x0000000000007918 */ /* 0x000fc60000000000 */
[----:B------:R-:W4:Y:S04]  /*3360*/  LDS.128 R48, [R72+0x1080] ;  /* 0x0010800048307984 */ /* 0x000f280000000c00 */
[----:B------:R-:W5:Y:S04]  /*3370*/  LDS.128 R52, [R72+0x1090] ;  /* 0x0010900048347984 */ /* 0x000f680000000c00 */
[----:B0-----:R0:W-:Y:S01]  /*3380*/  STS [R93+0x6d50], R92 ;  /* 0x006d505c5d007388 */ /* 0x0011e20000000800 */
[C---:B----4-:R-:W-:Y:S02]  /*3390*/  PRMT R47, R49.reuse, 0x7632, R47 ;  /* 0x00007632312f7816 */ /* 0x050fe4000000002f */
[----:B------:R-:W-:-:S02]  /*33a0*/  SHF.L.U32 R108, R49, 0x10, RZ ;  /* 0x00000010316c7819 */ /* 0x000fc400000006ff */
[C---:B------:R-:W-:Y:S02]  /*33b0*/  PRMT R49, R51.reuse, 0x7632, R49 ;  /* 0x0000763233317816 */ /* 0x040fe40000000031 */
[----:B------:R-:W-:Y:S02]  /*33c0*/  SHF.L.U32 R106, R51, 0x10, RZ ;  /* 0x00000010336a7819 */ /* 0x000fe400000006ff */
[C---:B-----5:R-:W-:Y:S02]  /*33d0*/  PRMT R51, R52.reuse, 0x7632, R51 ;  /* 0x0000763234337816 */ /* 0x060fe40000000033 */
[----:B------:R-:W-:Y:S02]  /*33e0*/  SHF.L.U32 R105, R52, 0x10, RZ ;  /* 0x0000001034697819 */ /* 0x000fe400000006ff */
[C---:B------:R-:W-:Y:S02]  /*33f0*/  PRMT R52, R53.reuse, 0x7632, R52 ;  /* 0x0000763235347816 */ /* 0x040fe40000000034 */
[----:B------:R-:W-:-:S02]  /*3400*/  SHF.L.U32 R104, R53, 0x10, RZ ;  /* 0x0000001035687819 */ /* 0x000fc400000006ff */
[C---:B------:R-:W-:Y:S02]  /*3410*/  PRMT R46, R48.reuse, 0x7632, R46 ;  /* 0x00007632302e7816 */ /* 0x040fe4000000002e */
[----:B------:R-:W-:Y:S02]  /*3420*/  SHF.L.U32 R109, R48, 0x10, RZ ;  /* 0x00000010306d7819 */ /* 0x000fe400000006ff */
[C---:B------:R-:W-:Y:S02]  /*3430*/  PRMT R53, R54.reuse, 0x7632, R53 ;  /* 0x0000763236357816 */ /* 0x040fe40000000035 */
[----:B------:R-:W-:Y:S02]  /*3440*/  SHF.L.U32 R103, R54, 0x10, RZ ;  /* 0x0000001036677819 */ /* 0x000fe400000006ff */
        /* <DEDUP_REMOVED lines=13> */
[----:B---3--:R-:W-:Y:S01]  /*3520*/  FMUL.FTZ R101, R96, R46 ;  /* 0x0000002e60657220 */ /* 0x008fe20000410000 */
        /* <DEDUP_REMOVED lines=25> */
.L_x_2960:
[----:B------:R-:W-:-:S06]  /*36c0*/  LEA R93, R74, R75, 0x2 ;  /* 0x0000004b4a5d7211 */ /* 0x000fcc00078e10ff */
[----:B------:R-:W0:Y:S02]  /*36d0*/  LDS R93, [R93+0x7554] ;  /* 0x007554005d5d7984 */ /* 0x000e240000000800 */
.L_x_2961:
[----:B------:R-:W-:Y:S05]  /*36e0*/  BSYNC.RECONVERGENT B0 ;  /* 0x0000000000007941 */ /* 0x000fea0003800200 */
.L_x_2959:
        /* <DEDUP_REMOVED lines=10> */
[----:B--2---:R-:W-:-:S02]  /*3790*/  @P1 IMAD R48, R46, R47, UR8 ;  /* 0x000000082e301e24 */ /* 0x004fc4000f8e022f */
        /* <DEDUP_REMOVED lines=112> */
.L_x_3020:
[----:B------:R-:W-:Y:S01]  /*3ea0*/  ISETP.GE.AND P2, PT, R163, 0x10, PT ;  /* 0x00000010a300780c */ /* 0x000fe20003f46270 */
[----:B----4-:R-:W-:Y:S01]  /*3eb0*/  FFMA.FTZ R54, R75, R54, R155 ;  /* 0x000000364b367223 */ /* 0x010fe2000001009b */
[----:B------:R-:W-:-:S04]  /*3ec0*/  UMOV UR10, 0xffffffff ;  /* 0xffffffff000a7882 */ /* 0x000fc80000000000 */
[----:B------:R-:W-:-:S07]  /*3ed0*/  FSEL R156, R155, R54, !P2 ;  /* 0x000000369b9c7208 */ /* 0x000fce0005000000 */
[----:B--23--:R-:W-:Y:S01]  /*3ee0*/  @P2 FMUL.FTZ R75, R75, R153 ;  /* 0x000000994b4b2220 */ /* 0x00cfe20000410000 */
[----:B------:R-:W-:Y:S06]  /*3ef0*/  BRA.DIV UR10, `(.L_x_2964) ;  /* 0x0000003e0a647947 */ /* 0x000fec000b800000 */
.L_x_3023:
[----:B------:R-:W-:-:S03]  /*3f00*/  UMOV UR10, 0xffffffff ;  /* 0xffffffff000a7882 */ /* 0x000fc60000000000 */
[----:B------:R-:W-:Y:S05]  /*3f10*/  BRA.DIV UR10, `(.L_x_2965) ;  /* 0x0000003e0a847947 */ /* 0x000fea000b800000 */
.L_x_3026:
[----:B------:R-:W-:-:S03]  /*3f20*/  UMOV UR10, 0xffffffff ;  /* 0xffffffff000a7882 */ /* 0x000fc60000000000 */
[----:B------:R-:W-:Y:S05]  /*3f30*/  BRA.DIV UR10, `(.L_x_2966) ;  /* 0x0000003e0aa47947 */ /* 0x000fea000b800000 */
[----:B------:R-:W2:Y:S04]  /*3f40*/  SHFL.UP PT, R75, R75, 0x1, RZ ;  /* 0x042000004b4b7989 */ /* 0x000ea800000e00ff */
[----:B------:R-:W3:Y:S04]  /*3f50*/  SHFL.UP PT, R156, R156, 0x1, RZ ;  /* 0x042000009c9c7989 */ /* 0x000ee800000e00ff */
[----:B-----5:R-:W4:Y:S04]  /*3f60*/  SHFL.IDX PT, R46, R46, RZ, 0x1f ;  /* 0x00001fff2e2e7589 */ /* 0x020f2800000e0000 */
[----:B------:R-:W0:Y:S02]  /*3f70*/  SHFL.IDX PT, R47, R47, RZ, 0x1f ;  /* 0x00001fff2f2f7589 */ /* 0x000e2400000e0000 */
.L_x_3032:
        /* <DEDUP_REMOVED lines=12> */
.L_x_2962:
        /* <DEDUP_REMOVED lines=124> */
.L_x_3049:
        /* <DEDUP_REMOVED lines=14> */
.L_x_2967:
[----:B------:R-:W-:Y:S05]  /*48e0*/  WARPSYNC.ALL ;  /* 0x0000000000007948 */ /* 0x000fea0003800000 */
[----:B------:R-:W-:Y:S01]  /*48f0*/  ISETP.NE.AND P2, PT, R74, RZ, PT ;  /* 0x000000ff4a00720c */ /* 0x000fe20003f45270 */
[----:B0-2---:R-:W2:Y:S01]  /*4900*/  LDL.LU R49, [R1+0x8] ;  /* 0x0000080001317983 */ /* 0x005ea20000300800 */
[----:B------:R-:W-:Y:S06]  /*4910*/  BAR.SYNC.DEFER_BLOCKING 0x0 ;  /* 0x0000000000007b1d */ /* 0x000fec0000010000 */
[----:B------:R-:W3:Y:S04]  /*4920*/  LDL.LU R55, [R1+0xc] ;  /* 0x00000c0001377983 */ /* 0x000ee80000300800 */
[----:B------:R-:W4:Y:S04]  /*4930*/  LDL.LU R54, [R1+0x10] ;  /* 0x0000100001367983 */ /* 0x000f280000300800 */
[----:B------:R-:W5:Y:S01]  /*4940*/  LDL.LU R52, [R1+0x14] ;  /* 0x0000140001347983 */ /* 0x000f620000300800 */
[----:B------:R-:W-:Y:S01]  /*4950*/  MOV R48, UR8 ;  /* 0x0000000800307c02 */ /* 0x000fe20008000f00 */
[----:B------:R-:W-:-:S02]  /*4960*/  FFMA.FTZ R51, R110, -R135, R152 ;  /* 0x800000876e337223 */ /* 0x000fc40000010098 */
[----:B------:R-:W5:Y:S01]  /*4970*/  LDL.LU R53, [R1+0x18] ;  /* 0x0000180001357983 */ /* 0x000f620000300800 */
[----:B------:R-:W-:-:S03]  /*4980*/  @!P2 LEA R48, R48, R75, 0x3 ;  /* 0x0000004b3030a211 */ /* 0x000fc600078e18ff */
[----:B------:R-:W0:Y:S04]  /*4990*/  LDS R128, [R128+0x6854] ;  /* 0x0068540080807984 */ /* 0x000e280000000800 */
[----:B-1----:R1:W-:Y:S01]  /*49a0*/  @!P2 STS.64 [R48+0x7750], R46 ;  /* 0x0077502e3000a388 */ /* 0x0023e20000000a00 */
[----:B0-----:R-:W-:-:S04]  /*49b0*/  FFMA.FTZ R93, R128, R93, R94 ;  /* 0x0000005d805d7223 */ /* 0x001fc8000001005e */
[----:B------:R-:W-:Y:S01]  /*49c0*/  FFMA.FTZ R102, R118, R93, R102 ;  /* 0x0000005d76667223 */ /* 0x000fe20000010066 */
[----:B------:R-:W-:Y:S01]  /*49d0*/  FFMA.FTZ R133, R111, -R133, R149 ;  /* 0x800000856f857223 */ /* 0x000fe20000010095 */
[----:B------:R-:W-:Y:S01]  /*49e0*/  FFMA.FTZ R132, R88, -R132, R148 ;  /* 0x8000008458847223 */ /* 0x000fe20000010094 */
[----:B------:R-:W-:Y:S01]  /*49f0*/  FMUL.FTZ R50, R93, UR29 ;  /* 0x0000001d5d327c20 */ /* 0x000fe20008410000 */
[-C--:B------:R-:W-:Y:S01]  /*4a00*/  FFMA.FTZ R91, R91, R102.reuse, R95 ;  /* 0x000000665b5b7223 */ /* 0x080fe2000001005f */
[----:B-1----:R-:W-:Y:S02]  /*4a10*/  FMUL.FTZ R47, R90, R102 ;  /* 0x000000665a2f7220 */ /* 0x002fe40000410000 */
[----:B------:R-:W-:Y:S01]  /*4a20*/  FMUL.FTZ R50, R51, R50 ;  /* 0x0000003233327220 */ /* 0x000fe20000410000 */
[----:B------:R-:W-:-:S04]  /*4a30*/  FFMA.FTZ R89, R89, R91, R103 ;  /* 0x0000005b59597223 */ /* 0x000fc80000010067 */
[----:B------:R-:W-:-:S04]  /*4a40*/  FFMA.FTZ R45, R45, R89, R96 ;  /* 0x000000592d2d7223 */ /* 0x000fc80000010060 */
[----:B------:R-:W-:Y:S01]  /*4a50*/  FFMA.FTZ R104, R42, R45, R104 ;  /* 0x0000002d2a687223 */ /* 0x000fe20000010068 */
[----:B------:R-:W-:Y:S01]  /*4a60*/  FMUL.FTZ R42, R110, R93 ;  /* 0x0000005d6e2a7220 */ /* 0x000fe20000410000 */
[----:B------:R-:W-:Y:S01]  /*4a70*/  FMUL.FTZ R111, R111, R91 ;  /* 0x0000005b6f6f7220 */ /* 0x000fe20000410000 */
[----:B------:R-:W-:Y:S01]  /*4a80*/  FMUL.FTZ R88, R88, R89 ;  /* 0x0000005958587220 */ /* 0x000fe20000410000 */
[----:B------:R-:W-:Y:S01]  /*4a90*/  FFMA.FTZ R134, R90, -R134, R150 ;  /* 0x800000865a867223 */ /* 0x000fe20000010096 */
[----:B------:R-:W-:Y:S01]  /*4aa0*/  FFMA.FTZ R131, R112, -R131, R147 ;  /* 0x8000008370837223 */ /* 0x000fe20000010093 */
[----:B------:R-:W-:Y:S01]  /*4ab0*/  FFMA.FTZ R83, R83, R104, R97 ;  /* 0x0000006853537223 */ /* 0x000fe20000010061 */
[----:B--2---:R-:W-:-:S05]  /*4ac0*/  FFMA.FTZ R49, R0, R42, R49 ;  /* 0x0000002a00317223 */ /* 0x004fca0000010031 */
[----:B------:R-:W-:Y:S04]  /*4ad0*/  STL [R1+0x8], R49 ;  /* 0x0000083101007387 */ /* 0x000fe80000100800 */
[----:B------:R-:W2:Y:S01]  /*4ae0*/  LDL.LU R48, [R1+0x1c] ;  /* 0x00001c0001307983 */ /* 0x000ea20000300800 */
[----:B---3--:R-:W-:Y:S01]  /*4af0*/  FFMA.FTZ R55, R9, R47, R55 ;  /* 0x0000002f09377223 */ /* 0x008fe20000010037 */
[----:B----4-:R-:W-:-:S04]  /*4b00*/  FFMA.FTZ R54, R2, R111, R54 ;  /* 0x0000006f02367223 */ /* 0x010fc80000010036 */
[----:B------:R-:W-:Y:S01]  /*4b10*/  STL [R1+0xc], R55 ;  /* 0x00000c3701007387 */ /* 0x000fe20000100800 */
[----:B-----5:R-:W-:-:S03]  /*4b20*/  FFMA.FTZ R52, R10, R88, R52 ;  /* 0x000000580a347223 */ /* 0x020fc60000010034 */
[----:B------:R-:W-:Y:S04]  /*4b30*/  STL [R1+0x10], R54 ;  /* 0x0000103601007387 */ /* 0x000fe80000100800 */
[----:B------:R0:W-:Y:S04]  /*4b40*/  STL [R1+0x14], R52 ;  /* 0x0000143401007387 */ /* 0x0001e80000100800 */
[----:B0-----:R-:W3:Y:S01]  /*4b50*/  LDL.LU R52, [R1+0x20] ;  /* 0x0000200001347983 */ /* 0x001ee20000300800 */
[----:B------:R-:W-:Y:S01]  /*4b60*/  FFMA.FTZ R42, R17, R42, R50 ;  /* 0x0000002a112a7223 */ /* 0x000fe20000010032 */
[----:B------:R-:W-:-:S03]  /*4b70*/  FMUL.FTZ R49, R102, UR29 ;  /* 0x0000001d66317c20 */ /* 0x000fc60008410000 */
[----:B------:R-:W-:Y:S01]  /*4b80*/  FADD.FTZ R25, R42, R25 ;  /* 0x000000192a197221 */ /* 0x000fe20000010000 */
[----:B------:R-:W-:Y:S01]  /*4b90*/  FMUL.FTZ R49, R134, R49 ;  /* 0x0000003186317220 */ /* 0x000fe20000410000 */
[----:B------:R-:W-:-:S03]  /*4ba0*/  FMUL.FTZ R42, R91, UR29 ;  /* 0x0000001d5b2a7c20 */ /* 0x000fc60008410000 */
[----:B------:R-:W-:Y:S01]  /*4bb0*/  FFMA.FTZ R47, R64, R47, R49 ;  /* 0x0000002f402f7223 */ /* 0x000fe20000010031 */
[----:B------:R-:W-:-:S04]  /*4bc0*/  FMUL.FTZ R49, R133, R42 ;  /* 0x0000002a85317220 */ /* 0x000fc80000410000 */
[----:B------:R-:W-:Y:S01]  /*4bd0*/  FFMA.FTZ R42, R18, R111, R49 ;  /* 0x0000006f122a7223 */ /* 0x000fe20000010031 */
[----:B------:R-:W-:-:S03]  /*4be0*/  FMUL.FTZ R112, R112, R45 ;  /* 0x0000002d70707220 */ /* 0x000fc60000410000 */
[----:B------:R-:W-:Y:S01]  /*4bf0*/  FADD.FTZ R27, R42, R27 ;  /* 0x0000001b2a1b7221 */ /* 0x000fe20000010000 */
[----:B------:R-:W-:Y:S01]  /*4c00*/  FMUL.FTZ R42, R87, R104 ;  /* 0x00000068572a7220 */ /* 0x000fe20000410000 */
[----:B------:R-:W-:-:S05]  /*4c10*/  FFMA.FTZ R53, R3, R112, R53 ;  /* 0x0000007003357223 */ /* 0x000fca0000010035 */
[----:B------:R-:W-:Y:S01]  /*4c20*/  STL [R1+0x18], R53 ;  /* 0x0000183501007387 */ /* 0x000fe20000100800 */
[----:B------:R-:W-:-:S04]  /*4c30*/  FFMA.FTZ R84, R84, R83, R105 ;  /* 0x0000005354547223 */ /* 0x000fc80000010069 */
[----:B------:R-:W-:Y:S01]  /*4c40*/  FFMA.FTZ R85, R85, R84, R98 ;  /* 0x0000005455557223 */ /* 0x000fe20000010062 */
[----:B------:R-:W-:-:S03]  /*4c50*/  FMUL.FTZ R49, R89, UR29 ;  /* 0x0000001d59317c20 */ /* 0x000fc60008410000 */
[----:B------:R-:W-:Y:S01]  /*4c60*/  FFMA.FTZ R76, R76, R85, R106 ;  /* 0x000000554c4c7223 */ /* 0x000fe2000001006a */
[----:B------:R-:W-:-:S03]  /*4c70*/  FMUL.FTZ R46, R132, R49 ;  /* 0x00000031842e7220 */ /* 0x000fc60000410000 */
[----:B------:R-:W-:Y:S01]  /*4c80*/  FFMA.FTZ R77, R77, R76, R99 ;  /* 0x0000004c4d4d7223 */ /* 0x000fe20000010063 */
[----:B------:R-:W-:Y:S01]  /*4c90*/  FADD.FTZ R26, R47, R26 ;  /* 0x0000001a2f1a7221 */ /* 0x000fe20000010000 */
[----:B------:R-:W-:Y:S02]  /*4ca0*/  FFMA.FTZ R47, R65, R88, R46 ;  /* 0x00000058412f7223 */ /* 0x000fe4000001002e */
[----:B------:R-:W-:Y:S01]  /*4cb0*/  FFMA.FTZ R78, R78, R77, R107 ;  /* 0x0000004d4e4e7223 */ /* 0x000fe2000001006b */
[----:B------:R-:W-:-:S03]  /*4cc0*/  FMUL.FTZ R46, R45, UR29 ;  /* 0x0000001d2d2e7c20 */ /* 0x000fc60008410000 */
[----:B------:R-:W-:Y:S01]  /*4cd0*/  FFMA.FTZ R79, R79, R78, R100 ;  /* 0x0000004e4f4f7223 */ /* 0x000fe20000010064 */
[----:B------:R-:W-:Y:S01]  /*4ce0*/  FMUL.FTZ R46, R131, R46 ;  /* 0x0000002e832e7220 */ /* 0x000fe20000410000 */
[----:B------:R-:W-:Y:S02]  /*4cf0*/  FADD.FTZ R28, R47, R28 ;  /* 0x0000001c2f1c7221 */ /* 0x000fe40000010000 */
[----:B------:R-:W-:Y:S01]  /*4d00*/  FFMA.FTZ R80, R80, R79, R108 ;  /* 0x0000004f50507223 */ /* 0x000fe2000001006c */
[----:B------:R-:W-:Y:S01]  /*4d10*/  FFMA.FTZ R46, R19, R112, R46 ;  /* 0x00000070132e7223 */ /* 0x000fe2000001002e */
[----:B------:R-:W-:Y:S02]  /*4d20*/  SHF.L.U32 R47, R74, 0x4, RZ ;  /* 0x000000044a2f7819 */ /* 0x000fe400000006ff */
[----:B------:R-:W-:Y:S01]  /*4d30*/  FFMA.FTZ R81, R81, R80, R101 ;  /* 0x0000005051517223 */ /* 0x000fe20000010065 */
[----:B------:R-:W-:Y:S01]  /*4d40*/  FADD.FTZ R29, R46, R29 ;  /* 0x0000001d2e1d7221 */ /* 0x000fe20000010000 */
[----:B--2---:R-:W-:-:S05]  /*4d50*/  FFMA.FTZ R48, R11, R42, R48 ;  /* 0x0000002a0b307223 */ /* 0x004fca0000010030 */
[----:B------:R0:W-:Y:S04]  /*4d60*/  STL [R1+0x1c], R48 ;  /* 0x00001c3001007387 */ /* 0x0001e80000100800 */
[----:B------:R-:W2:Y:S01]  /*4d70*/  LDL R151, [R1+0x4] ;  /* 0x0000040001977983 */ /* 0x000ea20000100800 */
[----:B------:R-:W-:Y:S01]  /*4d80*/  LEA.HI R46, R74, R47, RZ, 0x1f ;  /* 0x0000002f4a2e7211 */ /* 0x000fe200078ff8ff */
[----:B------:R-:W-:Y:S01]  /*4d90*/  FFMA.FTZ R82, R82, R81, R109 ;  /* 0x0000005152527223 */ /* 0x000fe2000001006d */
[----:B------:R-:W-:Y:S01]  /*4da0*/  LEA.HI R50, R47, R47, RZ, 0x1b ;  /* 0x0000002f2f327211 */ /* 0x000fe200078fd8ff */
[----:B------:R-:W-:Y:S01]  /*4db0*/  FFMA.FTZ R129, R113, -R129, R145 ;  /* 0x8000008171817223 */ /* 0x000fe20000010091 */
[----:B------:R-:W-:Y:S01]  /*4dc0*/  LEA R47, R46, R75, 0x2 ;  /* 0x0000004b2e2f7211 */ /* 0x000fe200078e10ff */
[----:B0-----:R-:W-:Y:S01]  /*4dd0*/  FMUL.FTZ R48, R83, UR29 ;  /* 0x0000001d53307c20 */ /* 0x001fe20008410000 */
[----:B------:R-:W-:Y:S01]  /*4de0*/  FMUL.FTZ R46, R16, R82 ;  /* 0x00000052102e7220 */ /* 0x000fe20000410000 */
[----:B------:R-:W-:Y:S01]  /*4df0*/  FMUL.FTZ R113, R113, R83 ;  /* 0x0000005371717220 */ /* 0x000fe20000410000 */
[----:B------:R-:W-:Y:S01]  /*4e00*/  FFMA.FTZ R130, R87, -R130, R146 ;  /* 0x8000008257827223 */ /* 0x000fe20000010092 */
[----:B------:R-:W-:Y:S01]  /*4e10*/  FMUL.FTZ R87, R129, R48 ;  /* 0x0000003081577220 */ /* 0x000fe20000410000 */
[----:B------:R-:W-:Y:S01]  /*4e20*/  FMUL.FTZ R48, R71, R46 ;  /* 0x0000002e47307220 */ /* 0x000fe20000410000 */
[----:B---3--:R-:W-:-:S04]  /*4e30*/  FFMA.FTZ R52, R4, R113, R52 ;  /* 0x0000007104347223 */ /* 0x008fc80000010034 */
[----:B------:R0:W-:Y:S04]  /*4e40*/  STS [R47+0x2100], R48 ;  /* 0x002100302f007388 */ /* 0x0001e80000000800 */
[----:B------:R1:W-:Y:S01]  /*4e50*/  STL [R1+0x20], R52 ;  /* 0x0000203401007387 */ /* 0x0003e20000100800 */
[----:B0-----:R-:W-:-:S03]  /*4e60*/  FFMA.FTZ R48, R43, -R125, R142 ;  /* 0x8000007d2b307223 */ /* 0x001fc6000001008e */
[----:B------:R-:W3:Y:S01]  /*4e70*/  LDL.LU R125, [R1+0x24] ;  /* 0x00002400017d7983 */ /* 0x000ee20000300800 */
[----:B------:R-:W-:Y:S01]  /*4e80*/  FMUL.FTZ R49, R104, UR29 ;  /* 0x0000001d68317c20 */ /* 0x000fe20008410000 */
[----:B------:R-:W-:-:S03]  /*4e90*/  FFMA.FTZ R119, R40, -R119, R92 ;  /* 0x8000007728777223 */ /* 0x000fc6000001005c */
[----:B------:R-:W-:Y:S01]  /*4ea0*/  FMUL.FTZ R49, R130, R49 ;  /* 0x0000003182317220 */ /* 0x000fe20000410000 */
[----:B------:R-:W-:Y:S01]  /*4eb0*/  FFMA.FTZ R120, R117, -R120, R137 ;  /* 0x8000007875787223 */ /* 0x000fe20000010089 */
[----:B------:R-:W-:Y:S02]  /*4ec0*/  FMUL.FTZ R53, R8, R81 ;  /* 0x0000005108357220 */ /* 0x000fe40000410000 */
[----:B------:R-:W-:Y:S01]  /*4ed0*/  FFMA.FTZ R42, R66, R42, R49 ;  /* 0x0000002a422a7223 */ /* 0x000fe20000010031 */
[----:B------:R-:W-:Y:S01]  /*4ee0*/  FFMA.FTZ R49, R119, R46, RZ ;  /* 0x0000002e77317223 */ /* 0x000fe200000100ff */
[----:B------:R-:W-:-:S03]  /*4ef0*/  FFMA.FTZ R121, R41, -R121, R138 ;  /* 0x8000007929797223 */ /* 0x000fc6000001008a */
[-C--:B-1----:R-:W-:Y:S01]  /*4f00*/  FFMA.FTZ R52, R120, R53.reuse, R49 ;  /* 0x0000003578347223 */ /* 0x082fe20000010031 */
[----:B------:R-:W-:Y:S01]  /*4f10*/  FMUL.FTZ R49, R15, R80 ;  /* 0x000000500f317220 */ /* 0x000fe20000410000 */
[----:B------:R-:W-:Y:S01]  /*4f20*/  FMUL.FTZ R55, R24, R53 ;  /* 0x0000003518377220 */ /* 0x000fe20000410000 */
[----:B------:R-:W-:Y:S01]  /*4f30*/  FMUL.FTZ R54, R7, R79 ;  /* 0x0000004f07367220 */ /* 0x000fe20000410000 */
[----:B------:R-:W-:Y:S01]  /*4f40*/  FFMA.FTZ R122, R116, -R122, R139 ;  /* 0x8000007a747a7223 */ /* 0x000fe2000001008b */
[----:B------:R-:W-:Y:S01]  /*4f50*/  FFMA.FTZ R53, R121, R49, R52 ;  /* 0x0000003179357223 */ /* 0x000fe20000010034 */
[----:B------:R-:W-:Y:S01]  /*4f60*/  LEA R50, R50, R75, 0x2 ;  /* 0x0000004b32327211 */ /* 0x000fe200078e10ff */
[----:B------:R-:W-:Y:S01]  /*4f70*/  FFMA.FTZ R46, R20, R113, R87 ;  /* 0x00000071142e7223 */ /* 0x000fe20000010057 */
[----:B------:R-:W-:Y:S01]  /*4f80*/  FMUL.FTZ R87, R23, R54 ;  /* 0x0000003617577220 */ /* 0x000fe20000410000 */
[----:B------:R-:W-:Y:S01]  /*4f90*/  FMUL.FTZ R88, R14, R78 ;  /* 0x0000004e0e587220 */ /* 0x000fe20000410000 */
[----:B------:R-:W-:Y:S01]  /*4fa0*/  FFMA.FTZ R54, R122, R54, R53 ;  /* 0x000000367a367223 */ /* 0x000fe20000010035 */
[----:B------:R-:W-:Y:S01]  /*4fb0*/  FFMA.FTZ R123, R86, -R123, R140 ;  /* 0x8000007b567b7223 */ /* 0x000fe2000001008c */
[----:B------:R0:W-:Y:S01]  /*4fc0*/  STS [R50+0x2104], R55 ;  /* 0x0021043732007388 */ /* 0x0001e20000000800 */
[----:B------:R-:W-:-:S02]  /*4fd0*/  FFMA.FTZ R124, R115, -R124, R141 ;  /* 0x8000007c737c7223 */ /* 0x000fc4000001008d */
[----:B------:R-:W-:Y:S01]  /*4fe0*/  FFMA.FTZ R53, R123, R88, R54 ;  /* 0x000000587b357223 */ /* 0x000fe20000010036 */
[----:B------:R-:W-:Y:S01]  /*4ff0*/  FMUL.FTZ R97, R13, R76 ;  /* 0x0000004c0d617220 */ /* 0x000fe20000410000 */
[----:B------:R-:W-:Y:S01]  /*5000*/  FMUL.FTZ R49, R70, R49 ;  /* 0x0000003146317220 */ /* 0x000fe20000410000 */
[----:B0-----:R-:W-:-:S04]  /*5010*/  FMUL.FTZ R55, R6, R77 ;  /* 0x0000004d06377220 */ /* 0x001fc80000410000 */
[----:B------:R-:W-:Y:S01]  /*5020*/  FFMA.FTZ R53, R124, R55, R53 ;  /* 0x000000377c357223 */ /* 0x000fe20000010035 */
[----:B------:R-:W-:Y:S01]  /*5030*/  FFMA.FTZ R118, R114, -R126, R143 ;  /* 0x8000007e72767223 */ /* 0x000fe2000001008f */
[----:B------:R-:W-:Y:S02]  /*5040*/  FMUL.FTZ R52, R5, R85 ;  /* 0x0000005505347220 */ /* 0x000fe40000410000 */
[----:B------:R-:W-:Y:S01]  /*5050*/  FFMA.FTZ R53, R48, R97, R53 ;  /* 0x0000006130357223 */ /* 0x000fe20000010035 */
[----:B------:R0:W-:Y:S01]  /*5060*/  STS [R50+0x2108], R49 ;  /* 0x0021083132007388 */ /* 0x0001e20000000800 */
[C---:B------:R-:W-:Y:S01]  /*5070*/  FFMA.FTZ R54, R44.reuse, -R127, R144 ;  /* 0x8000007f2c367223 */ /* 0x040fe20000010090 */
[----:B------:R-:W-:Y:S01]  /*5080*/  FMUL.FTZ R44, R44, R84 ;  /* 0x000000542c2c7220 */ /* 0x000fe20000410000 */
[----:B------:R-:W-:Y:S01]  /*5090*/  FFMA.FTZ R53, R118, R52, R53 ;  /* 0x0000003476357223 */ /* 0x000fe20000010035 */
[----:B0-----:R-:W-:Y:S01]  /*50a0*/  FMUL.FTZ R49, R84, UR29 ;  /* 0x0000001d54317c20 */ /* 0x001fe20008410000 */
[----:B------:R-:W-:-:S03]  /*50b0*/  FMUL.FTZ R84, R12, R84 ;  /* 0x000000540c547220 */ /* 0x000fc60000410000 */
[C---:B------:R-:W-:Y:S01]  /*50c0*/  FMUL.FTZ R49, R54.reuse, R49 ;  /* 0x0000003136317220 */ /* 0x040fe20000410000 */
[----:B------:R-:W-:Y:S01]  /*50d0*/  FFMA.FTZ R54, R54, R84, R53 ;  /* 0x0000005436367223 */ /* 0x000fe20000010035 */
[----:B------:R-:W-:Y:S01]  /*50e0*/  FMUL.FTZ R53, R21, R52 ;  /* 0x0000003415357220 */ /* 0x000fe20000410000 */
[----:B------:R-:W-:-:S04]  /*50f0*/  FMUL.FTZ R52, R3, R45 ;  /* 0x0000002d03347220 */ /* 0x000fc80000410000 */
[----:B------:R-:W-:-:S05]  /*5100*/  FMUL.FTZ R45, R19, R52 ;  /* 0x00000034132d7220 */ /* 0x000fca0000410000 */
[----:B------:R2:W-:Y:S01]  /*5110*/  STS [R50+0x212c], R45 ;  /* 0x00212c2d32007388 */ /* 0x0005e20000000800 */
[----:B------:R-:W-:-:S03]  /*5120*/  FMUL.FTZ R95, R69, R88 ;  /* 0x00000058455f7220 */ /* 0x000fc60000410000 */
[----:B------:R0:W-:Y:S01]  /*5130*/  STS [R50+0x210c], R87 ;  /* 0x00210c5732007388 */ /* 0x0001e20000000800 */
[----:B--2---:R-:W-:-:S03]  /*5140*/  FMUL.FTZ R45, R151, R92 ;  /* 0x0000005c972d7220 */ /* 0x004fc60000410000 */
[----:B------:R-:W2:Y:S01]  /*5150*/  LDL R151, [R1] ;  /* 0x0000000001977983 */ /* 0x000ea20000100800 */
[----:B0-----:R-:W-:-:S03]  /*5160*/  FMUL.FTZ R87, R4, R83 ;  /* 0x0000005304577220 */ /* 0x001fc60000410000 */
[----:B------:R0:W-:Y:S01]  /*5170*/  STS [R50+0x2110], R95 ;  /* 0x0021105f32007388 */ /* 0x0001e20000000800 */
[----:B------:R-:W-:Y:S01]  /*5180*/  FFMA.FTZ R129, R129, R87, R54 ;  /* 0x0000005781817223 */ /* 0x000fe20000010036 */
[----:B------:R-:W-:Y:S01]  /*5190*/  FMUL.FTZ R55, R22, R55 ;  /* 0x0000003716377220 */ /* 0x000fe20000410000 */
[----:B0-----:R-:W-:-:S04]  /*51a0*/  FMUL.FTZ R95, R11, R104 ;  /* 0x000000680b5f7220 */ /* 0x001fc80000410000 */
[----:B------:R-:W-:-:S04]  /*51b0*/  FFMA.FTZ R130, R130, R95, R129 ;  /* 0x0000005f82827223 */ /* 0x000fc80000010081 */
[----:B------:R-:W-:Y:S01]  /*51c0*/  FFMA.FTZ R131, R131, R52, R130 ;  /* 0x0000003483837223 */ /* 0x000fe20000010082 */
        /* <DEDUP_REMOVED lines=19> */
[----:B------:R0:W-:Y:S04]  /*5300*/  STS [R50+0x2128], R95 ;  /* 0x0021285f32007388 */ /* 0x0001e80000000800 */
[----:B------:R1:W-:Y:S04]  /*5310*/  STS [R50+0x2130], R53 ;  /* 0x0021303532007388 */ /* 0x0003e80000000800 */
[----:B------:R4:W-:Y:S04]  /*5320*/  STS [R50+0x2134], R91 ;  /* 0x0021345b32007388 */ /* 0x0009e80000000800 */
[----:B------:R5:W-:Y:S04]  /*5330*/  STS [R50+0x2138], R83 ;  /* 0x0021385332007388 */ /* 0x000be80000000800 */
[----:B------:R5:W-:Y:S01]  /*5340*/  STS [R50+0x213c], R87 ;  /* 0x00213c5732007388 */ /* 0x000be20000000800 */
[----:B---3--:R-:W-:Y:S01]  /*5350*/  FFMA.FTZ R125, R12, R44, R125 ;  /* 0x0000002c0c7d7223 */ /* 0x008fe2000001007d */
[----:B------:R-:W-:Y:S01]  /*5360*/  FFMA.FTZ R134, R134, R55, R133 ;  /* 0x0000003786867223 */ /* 0x000fe20000010085 */
[----:B------:R-:W-:-:S02]  /*5370*/  IADD3 R55, PT, PT, R74, 0x80, RZ ;  /* 0x000000804a377810 */ /* 0x000fc40007ffe0ff */
[C---:B------:R-:W-:Y:S02]  /*5380*/  IADD3 R89, PT, PT, R74.reuse, 0x100, RZ ;  /* 0x000001004a597810 */ /* 0x040fe40007ffe0ff */
[C---:B------:R-:W-:Y:S02]  /*5390*/  IADD3 R93, PT, PT, R74.reuse, 0x180, RZ ;  /* 0x000001804a5d7810 */ /* 0x040fe40007ffe0ff */
[C---:B0-----:R-:W-:Y:S02]  /*53a0*/  IADD3 R95, PT, PT, R74.reuse, 0x280, RZ ;  /* 0x000002804a5f7810 */ /* 0x041fe40007ffe0ff */
[C---:B-1----:R-:W-:Y:S02]  /*53b0*/  IADD3 R53, PT, PT, R74.reuse, 0x300, RZ ;  /* 0x000003004a357810 */ /* 0x042fe40007ffe0ff */
[C---:B------:R-:W-:Y:S02]  /*53c0*/  IADD3 R97, PT, PT, R74.reuse, 0x380, RZ ;  /* 0x000003804a617810 */ /* 0x040fe40007ffe0ff */
[----:B----4-:R-:W-:-:S02]  /*53d0*/  LOP3.LUT R91, R74, 0x400, RZ, 0xfc, !PT ;  /* 0x000004004a5b7812 */ /* 0x010fc400078efcff */
[C---:B-----5:R-:W-:Y:S02]  /*53e0*/  IADD3 R83, PT, PT, R74.reuse, 0x480, RZ ;  /* 0x000004804a537810 */ /* 0x060fe40007ffe0ff */
[C---:B------:R-:W-:Y:S02]  /*53f0*/  IADD3 R99, PT, PT, R74.reuse, 0x500, RZ ;  /* 0x000005004a637810 */ /* 0x040fe40007ffe0ff */
[C---:B------:R-:W-:Y:S02]  /*5400*/  IADD3 R101, PT, PT, R74.reuse, 0x580, RZ ;  /* 0x000005804a657810 */ /* 0x040fe40007ffe0ff */
[C---:B------:R-:W-:Y:S02]  /*5410*/  IADD3 R103, PT, PT, R74.reuse, 0x600, RZ ;  /* 0x000006004a677810 */ /* 0x040fe40007ffe0ff */
[C---:B------:R-:W-:Y:S02]  /*5420*/  IADD3 R105, PT, PT, R74.reuse, 0x680, RZ ;  /* 0x000006804a697810 */ /* 0x040fe40007ffe0ff */
[----:B------:R-:W-:-:S02]  /*5430*/  IADD3 R107, PT, PT, R74, 0x700, RZ ;  /* 0x000007004a6b7810 */ /* 0x000fc40007ffe0ff */
[C---:B------:R-:W-:Y:S02]  /*5440*/  IADD3 R109, PT, PT, R74.reuse, 0x780, RZ ;  /* 0x000007804a6d7810 */ /* 0x040fe40007ffe0ff */
[C---:B------:R-:W-:Y:S01]  /*5450*/  IADD3 R87, PT, PT, R74.reuse, 0x200, RZ ;  /* 0x000002004a577810 */ /* 0x040fe20007ffe0ff */
[----:B------:R0:W-:Y:S01]  /*5460*/  STL [R1+0x24], R125 ;  /* 0x0000247d01007387 */ /* 0x0001e20000100800 */
[----:B------:R-:W-:Y:S01]  /*5470*/  FFMA.FTZ R51, R51, R54, R134 ;  /* 0x0000003633337223 */ /* 0x000fe20000010086 */
        /* <DEDUP_REMOVED lines=61> */
[----:B-----5:R-:W5:Y:S04]  /*5850*/  LDC.64 R44, c[0x0][0x4d8] ;  /* 0x00013600ff2c7b82 */ /* 0x020f680000000a00 */
[----:B------:R3:W-:Y:S01]  /*5860*/  STS [R50+0x4210], R49 ;  /* 0x0042103132007388 */ /* 0x0007e20000000800 */
[----:B------:R-:W-:Y:S01]  /*5870*/  FMUL.FTZ R47, R165, R138 ;  /* 0x0000008aa52f7220 */ /* 0x000fe20000410000 */
[----:B------:R-:W-:Y:S01]  /*5880*/  MOV R48, R74 ;  /* 0x0000004a00307202 */ /* 0x000fe20000000f00 */
[----:B---3--:R-:W-:-:S02]  /*5890*/  HFMA2 R49, -RZ, RZ, 0, 0 ;  /* 0x00000000ff317431 */ /* 0x008fc400000001ff */
[----:B------:R-:W-:Y:S01]  /*58a0*/  FADD.FTZ R31, R46, R31 ;  /* 0x0000001f2e1f7221 */ /* 0x000fe20000010000 */
[----:B------:R3:W-:Y:S01]  /*58b0*/  STS [R50+0x4208], R47 ;  /* 0x0042082f32007388 */ /* 0x0007e20000000800 */
[----:B------:R-:W-:Y:S01]  /*58c0*/  FMUL.FTZ R127, R159, R142 ;  /* 0x0000008e9f7f7220 */ /* 0x000fe20000410000 */
[----:B0-----:R-:W-:Y:S02]  /*58d0*/  IMAD R43, R43, UR23, RZ ;  /* 0x000000172b2b7c24 */ /* 0x001fe4000f8e02ff */
[----:B------:R-:W-:Y:S02]  /*58e0*/  FMUL.FTZ R129, R136, R144 ;  /* 0x0000009088817220 */ /* 0x000fe40000410000 */
[----:B------:R0:W-:Y:S01]  /*58f0*/  STS [R50+0x4218], R127 ;  /* 0x0042187f32007388 */ /* 0x0001e20000000800 */
[----:B---3--:R-:W-:-:S04]  /*5900*/  IMAD.WIDE.U32 R46, R42, UR23, R48 ;  /* 0x000000172a2e7c25 */ /* 0x008fc8000f8e0030 */
[----:B-----5:R-:W-:Y:S01]  /*5910*/  IMAD.WIDE.U32 R48, R44, UR23, R48 ;  /* 0x000000172c307c25 */ /* 0x020fe2000f8e0030 */
[----:B------:R-:W-:Y:S02]  /*5920*/  IADD3 R47, PT, PT, R47, R43, RZ ;  /* 0x0000002b2f2f7210 */ /* 0x000fe40007ffe0ff */
[----:B------:R-:W3:Y:S01]  /*5930*/  LDC.64 R42, c[0x0][0x4d0] ;  /* 0x00013400ff2a7b82 */ /* 0x000ee20000000a00 */
[----:B0-----:R-:W-:Y:S01]  /*5940*/  IMAD R127, R45, UR23, RZ ;  /* 0x000000172d7f7c24 */ /* 0x001fe2000f8e02ff */
[----:B------:R-:W-:Y:S01]  /*5950*/  USHF.R.S32.HI UR28, URZ, 0x1f, UR11 ;  /* 0x0000001fff1c7899 */ /* 0x000fe2000801140b */
[----:B------:R0:W-:Y:S03]  /*5960*/  STS [R50+0x4220], R129 ;  /* 0x0042208132007388 */ /* 0x0001e60000000800 */
[----:B------:R-:W-:Y:S02]  /*5970*/  IADD3 R49, PT, PT, R49, R127, RZ ;  /* 0x0000007f31317210 */ /* 0x000fe40007ffe0ff */
[----:B------:R-:W-:Y:S01]  /*5980*/  MOV R127, UR38 ;  /* 0x00000026007f7c02 */ /* 0x000fe20008000f00 */
[----:B------:R-:W-:-:S02]  /*5990*/  ULEA UR51, UR12, 0xfffff800, 0xb ;  /* 0xfffff8000c337891 */ /* 0x000fc4000f8e58ff */
[----:B------:R-:W-:Y:S01]  /*59a0*/  UIMAD UR10, UR28, UR38, URZ ;  /* 0x000000261c0a72a4 */ /* 0x000fe2000f8e02ff */
[----:B0-----:R-:W-:Y:S01]  /*59b0*/  MOV R129, UR40 ;  /* 0x0000002800817c02 */ /* 0x001fe20008000f00 */
[----:B------:R-:W-:Y:S01]  /*59c0*/  IMAD.WIDE.U32 R46, R127, UR11, R46 ;  /* 0x0000000b7f2e7c25 */ /* 0x000fe2000f8e002e */
[----:B------:R-:W-:-:S03]  /*59d0*/  UIMAD UR28, UR28, UR40, URZ ;  /* 0x000000281c1c72a4 */ /* 0x000fc6000f8e02ff */
[----:B------:R-:W-:Y:S01]  /*59e0*/  FMUL.FTZ R45, R63, R146 ;  /* 0x000000923f2d7220 */ /* 0x000fe20000410000 */
[----:B------:R-:W-:Y:S02]  /*59f0*/  UIMAD UR10, UR11, UR39, UR10 ;  /* 0x000000270b0a72a4 */ /* 0x000fe4000f8e020a */
[----:B------:R-:W-:Y:S01]  /*5a00*/  IMAD.WIDE.U32 R48, R129, UR11, R48 ;  /* 0x0000000b81307c25 */ /* 0x000fe2000f8e0030 */
[----:B------:R-:W-:Y:S01]  /*5a10*/  IADD3 R44, P3, PT, R46, UR51, RZ ;  /* 0x000000332e2c7c10 */ /* 0x000fe2000ff7e0ff */
[----:B------:R-:W-:Y:S01]  /*5a20*/  UIMAD UR28, UR11, UR41, UR28 ;  /* 0x000000290b1c72a4 */ /* 0x000fe2000f8e021c */
[----:B------:R-:W-:Y:S01]  /*5a30*/  LOP3.LUT R126, R74, UR51, RZ, 0xfc, !PT ;  /* 0x000000334a7e7c12 */ /* 0x000fe2000f8efcff */
[----:B------:R0:W-:Y:S01]  /*5a40*/  STS [R50+0x4228], R45 ;  /* 0x0042282d32007388 */ /* 0x0001e20000000800 */
[----:B------:R-:W-:Y:S02]  /*5a50*/  IADD3 R46, P4, PT, R48, UR51, RZ ;  /* 0x00000033302e7c10 */ /* 0x000fe4000ff9e0ff */
[----:B------:R-:W-:-:S02]  /*5a60*/  IADD3 R126, PT, PT, -R126, UR50, RZ ;  /* 0x000000327e7e7c10 */ /* 0x000fc4000fffe1ff */
[----:B0-----:R-:W-:Y:S02]  /*5a70*/  IADD3.X R45, PT, PT, R47, UR10, RZ, P3, !PT ;  /* 0x0000000a2f2d7c10 */ /* 0x001fe40009ffe4ff */
[----:B------:R-:W-:Y:S02]  /*5a80*/  IADD3.X R47, PT, PT, R49, UR28, RZ, P4, !PT ;  /* 0x0000001c312f7c10 */ /* 0x000fe4000a7fe4ff */
[----:B------:R-:W-:Y:S01]  /*5a90*/  MOV R49, UR42 ;  /* 0x0000002a00317c02 */ /* 0x000fe20008000f00 */
[----:B---3--:R-:W-:Y:S01]  /*5aa0*/  IMAD.WIDE.U32 R44, R42, UR8, R44 ;  /* 0x000000082a2c7c25 */ /* 0x008fe2000f8e002c */
[----:B------:R-:W-:Y:S02]  /*5ab0*/  ISETP.GE.AND P6, PT, R126, 0x1, PT ;  /* 0x000000017e00780c */ /* 0x000fe40003fc6270 */
[----:B------:R-:W-:Y:S01]  /*5ac0*/  MOV R131, UR43 ;  /* 0x0000002b00837c02 */ /* 0x000fe20008000f00 */
[----:B------:R-:W-:-:S04]  /*5ad0*/  IMAD.WIDE.U32 R46, R49, UR8, R46 ;  /* 0x00000008312e7c25 */ /* 0x000fc8000f8e002e */
[----:B--2---:R-:W-:Y:S01]  /*5ae0*/  FMUL.FTZ R137, R151, R137 ;  /* 0x0000008997897220 */ /* 0x004fe20000410000 */
[----:B------:R-:W-:Y:S01]  /*5af0*/  FMUL.FTZ R139, R164, R139 ;  /* 0x0000008ba48b7220 */ /* 0x000fe20000410000 */
[----:B------:R-:W-:Y:S01]  /*5b00*/  FMUL.FTZ R141, R160, R141 ;  /* 0x0000008da08d7220 */ /* 0x000fe20000410000 */
[----:B------:R-:W-:Y:S02]  /*5b10*/  IMAD R49, R43, UR8, R45 ;  /* 0x000000082b317c24 */ /* 0x000fe4000f8e022d */
[----:B------:R-:W-:Y:S01]  /*5b20*/  FMUL.FTZ R143, R158, R143 ;  /* 0x0000008f9e8f7220 */ /* 0x000fe20000410000 */
[----:B------:R-:W-:Y:S01]  /*5b30*/  FMUL.FTZ R145, R60, R145 ;  /* 0x000000913c917220 */ /* 0x000fe20000410000 */
[----:B------:R-:W-:Y:S01]  /*5b40*/  FMUL.FTZ R147, R59, R147 ;  /* 0x000000933b937220 */ /* 0x000fe20000410000 */
[----:B------:R-:W-:Y:S01]  /*5b50*/  FMUL.FTZ R127, R62, R148 ;  /* 0x000000943e7f7220 */ /* 0x000fe20000410000 */
[----:B------:R-:W-:Y:S01]  /*5b60*/  FMUL.FTZ R149, R58, R149 ;  /* 0x000000953a957220 */ /* 0x000fe20000410000 */
[----:B------:R-:W-:Y:S01]  /*5b70*/  FMUL.FTZ R129, R61, R150 ;  /* 0x000000963d817220 */ /* 0x000fe20000410000 */
[----:B------:R-:W-:Y:S01]  /*5b80*/  FMUL.FTZ R45, R57, R152 ;  /* 0x00000098392d7220 */ /* 0x000fe20000410000 */
        /* <DEDUP_REMOVED lines=31> */
.L_x_2970:
[----:B------:R-:W-:Y:S05]  /*5d80*/  BSYNC.RECONVERGENT B0 ;  /* 0x0000000000007941 */ /* 0x000fea0003800200 */
.L_x_2969:
[----:B-1----:R0:W1:Y:S01]  /*5d90*/  LDS R97, [R112+0x4400] ;  /* 0x0044000070617984 */ /* 0x0020620000000800 */
[----:B------:R-:W-:Y:S04]  /*5da0*/  BSSY.RECONVERGENT B0, `(.L_x_2971) ;  /* 0x0000004000007945 */ /* 0x000fe80003800200 */
[----:B------:R-:W-:Y:S05]  /*5db0*/  @!P3 BRA `(.L_x_2972) ;  /* 0x000000000008b947 */ /* 0x000fea0003800000 */
[----:B------:R2:W-:Y:S04]  /*5dc0*/  REDG.E.ADD.F32.FTZ.RN.STRONG.GPU desc[UR26][R48.64+0x200], R96 ;  /* 0x00020060300079a6 */ /* 0x0005e8000c12f31a */
[----:B-1----:R2:W-:Y:S02]  /*5dd0*/  REDG.E.ADD.F32.FTZ.RN.STRONG.GPU desc[UR26][R42.64+0x200], R97 ;  /* 0x000200612a0079a6 */ /* 0x0025e4000c12f31a */
.L_x_2972:
[----:B------:R-:W-:Y:S05]  /*5de0*/  BSYNC.RECONVERGENT B0 ;  /* 0x0000000000007941 */ /* 0x000fea0003800200 */
.L_x_2971:
[----:B------:R-:W3:Y:S01]  /*5df0*/  LDS R111, [R111+0x4600] ;  /* 0x004600006f6f7984 */ /* 0x000ee20000000800 */
[----:B------:R-:W-:Y:S04]  /*5e00*/  BSSY.RECONVERGENT B0, `(.L_x_2973) ;  /* 0x0000004000007945 */ /* 0x000fe80003800200 */
[----:B------:R-:W-:Y:S05]  /*5e10*/  @!P4 BRA `(.L_x_2974) ;  /* 0x000000000008c947 */ /* 0x000fea0003800000 */
[----:B------:R4:W-:Y:S04]  /*5e20*/  REDG.E.ADD.F32.FTZ.RN.STRONG.GPU desc[UR26][R48.64+0x400], R95 ;  /* 0x0004005f300079a6 */ /* 0x0009e8000c12f31a */
[----:B---3--:R4:W-:Y:S02]  /*5e30*/  REDG.E.ADD.F32.FTZ.RN.STRONG.GPU desc[UR26][R42.64+0x400], R111 ;  /* 0x0004006f2a0079a6 */ /* 0x0089e4000c12f31a */
.L_x_2974:
[----:B------:R-:W-:Y:S05]  /*5e40*/  BSYNC.RECONVERGENT B0 ;  /* 0x0000000000007941 */ /* 0x000fea0003800200 */
.L_x_2973:
[----:B----4-:R4:W0:Y:S01]  /*5e50*/  LDS R95, [R110+0x4800] ;  /* 0x004800006e5f7984 */ /* 0x0108220000000800 */
[----:B------:R-:W-:Y:S04]  /*5e60*/  BSSY.RECONVERGENT B0, `(.L_x_2975) ;  /* 0x0000004000007945 */ /* 0x000fe80003800200 */
[----:B------:R-:W-:Y:S05]  /*5e70*/  @!P5 BRA `(.L_x_2976) ;  /* 0x000000000008d947 */ /* 0x000fea0003800000 */
[----:B------:R1:W-:Y:S04]  /*5e80*/  REDG.E.ADD.F32.FTZ.RN.STRONG.GPU desc[UR26][R48.64+0x600], R94 ;  /* 0x0006005e300079a6 */ /* 0x0003e8000c12f31a */
[----:B0-----:R0:W-:Y:S02]  /*5e90*/  REDG.E.ADD.F32.FTZ.RN.STRONG.GPU desc[UR26][R42.64+0x600], R95 ;  /* 0x0006005f2a0079a6 */ /* 0x0011e4000c12f31a */
.L_x_2976:
[----:B------:R-:W-:Y:S05]  /*5ea0*/  BSYNC.RECONVERGENT B0 ;  /* 0x0000000000007941 */ /* 0x000fea0003800200 */
.L_x_2975:
        /* <DEDUP_REMOVED lines=9> */
.L_x_2978:
[----:B------:R-:W-:Y:S05]  /*5f40*/  BSYNC.RECONVERGENT B0 ;  /* 0x0000000000007941 */ /* 0x000fea0003800200 */
.L_x_2977:
[----:B------:R-:W0:Y:S01]  /*5f50*/  LDS R109, [R109+0x4c00] ;  /* 0x004c00006d6d7984 */ /* 0x000e220000000800 */
[----:B------:R-:W-:Y:S04]  /*5f60*/  BSSY.RECONVERGENT B0, `(.L_x_2979) ;  /* 0x0000004000007945 */ /* 0x000fe80003800200 */
[----:B------:R-:W-:Y:S05]  /*5f70*/  @!P3 BRA `(.L_x_2980) ;  /* 0x000000000008b947 */ /* 0x000fea0003800000 */
[----:B------:R1:W-:Y:S04]  /*5f80*/  REDG.E.ADD.F32.FTZ.RN.STRONG.GPU desc[UR26][R48.64+0xa00], R92 ;  /* 0x000a005c300079a6 */ /* 0x0003e8000c12f31a */
[----:B0-----:R0:W-:Y:S02]  /*5f90*/  REDG.E.ADD.F32.FTZ.RN.STRONG.GPU desc[UR26][R42.64+0xa00], R109 ;  /* 0x000a006d2a0079a6 */ /* 0x0011e4000c12f31a */
.L_x_2980:
[----:B------:R-:W-:Y:S05]  /*5fa0*/  BSYNC.RECONVERGENT B0 ;  /* 0x0000000000007941 */ /* 0x000fea0003800200 */
.L_x_2979:
[----:B-1----:R1:W0:Y:S01]  /*5fb0*/  LDS R93, [R108+0x4e00] ;  /* 0x004e00006c5d7984 */ /* 0x0022220000000800 */
[----:B------:R-:W-:Y:S04]  /*5fc0*/  BSSY.RECONVERGENT B0, `(.L_x_2981) ;  /* 0x0000004000007945 */ /* 0x000fe80003800200 */
[----:B------:R-:W-:Y:S05]  /*5fd0*/  @!P4 BRA `(.L_x_2982) ;  /* 0x000000000008c947 */ /* 0x000fea0003800000 */
[----:B------:R1:W-:Y:S04]  /*5fe0*/  REDG.E.ADD.F32.FTZ.RN.STRONG.GPU desc[UR26][R48.64+0xc00], R91 ;  /* 0x000c005b300079a6 */ /* 0x0003e8000c12f31a */
[----:B0-----:R1:W-:Y:S02]  /*5ff0*/  REDG.E.ADD.F32.FTZ.RN.STRONG.GPU desc[UR26][R42.64+0xc00], R93 ;  /* 0x000c005d2a0079a6 */ /* 0x0013e4000c12f31a */
.L_x_2982:
[----:B------:R-:W-:Y:S05]  /*6000*/  BSYNC.RECONVERGENT B0 ;  /* 0x0000000000007941 */ /* 0x000fea0003800200 */
.L_x_2981:
[----:B------:R-:W0:Y:S01]  /*6010*/  LDS R107, [R107+0x5000] ;  /* 0x005000006b6b7984 */ /* 0x000e220000000800 */
[----:B------:R-:W-:Y:S04]  /*6020*/  BSSY.RECONVERGENT B0, `(.L_x_2983) ;  /* 0x0000004000007945 */ /* 0x000fe80003800200 */
[----:B------:R-:W-:Y:S05]  /*6030*/  @!P5 BRA `(.L_x_2984) ;  /* 0x000000000008d947 */ /* 0x000fea0003800000 */
[----:B------:R1:W-:Y:S04]  /*6040*/  REDG.E.ADD.F32.FTZ.RN.STRONG.GPU desc[UR26][R48.64+0xe00], R90 ;  /* 0x000e005a300079a6 */ /* 0x0003e8000c12f31a */
[----:B0-----:R1:W-:Y:S02]  /*6050*/  REDG.E.ADD.F32.FTZ.RN.STRONG.GPU desc[UR26][R42.64+0xe00], R107 ;  /* 0x000e006b2a0079a6 */ /* 0x0013e4000c12f31a */
.L_x_2984:
[----:B------:R-:W-:Y:S05]  /*6060*/  BSYNC.RECONVERGENT B0 ;  /* 0x0000000000007941 */ /* 0x000fea0003800200 */
.L_x_2983:
        /* <DEDUP_REMOVED lines=9> */
.L_x_2986:
[----:B------:R-:W-:Y:S05]  /*6100*/  BSYNC.RECONVERGENT B0 ;  /* 0x0000000000007941 */ /* 0x000fea0003800200 */
.L_x_2985:
[----:B------:R-:W0:Y:S01]  /*6110*/  LDS R105, [R105+0x5400] ;  /* 0x0054000069697984 */ /* 0x000e220000000800 */
[----:B------:R-:W-:Y:S04]  /*6120*/  BSSY.RECONVERGENT B0, `(.L_x_2987) ;  /* 0x0000004000007945 */ /* 0x000fe80003800200 */
[----:B------:R-:W-:Y:S05]  /*6130*/  @!P3 BRA `(.L_x_2988) ;  /* 0x000000000008b947 */ /* 0x000fea0003800000 */
[----:B------:R1:W-:Y:S04]  /*6140*/  REDG.E.ADD.F32.FTZ.RN.STRONG.GPU desc[UR26][R48.64+0x1200], R88 ;  /* 0x00120058300079a6 */ /* 0x0003e8000c12f31a */
[----:B0-----:R1:W-:Y:S02]  /*6150*/  REDG.E.ADD.F32.FTZ.RN.STRONG.GPU desc[UR26][R42.64+0x1200], R105 ;  /* 0x001200692a0079a6 */ /* 0x0013e4000c12f31a */
.L_x_2988:
[----:B------:R-:W-:Y:S05]  /*6160*/  BSYNC.RECONVERGENT B0 ;  /* 0x0000000000007941 */ /* 0x000fea0003800200 */
.L_x_2987:
[----:B-1----:R1:W0:Y:S01]  /*6170*/  LDS R89, [R104+0x5600] ;  /* 0x0056000068597984 */ /* 0x0022220000000800 */
[----:B------:R-:W-:Y:S04]  /*6180*/  BSSY.RECONVERGENT B0, `(.L_x_2989) ;  /* 0x0000004000007945 */ /* 0x000fe80003800200 */
[----:B------:R-:W-:Y:S05]  /*6190*/  @!P4 BRA `(.L_x_2990) ;  /* 0x000000000008c947 */ /* 0x000fea0003800000 */
[----:B------:R1:W-:Y:S04]  /*61a0*/  REDG.E.ADD.F32.FTZ.RN.STRONG.GPU desc[UR26][R48.64+0x1400], R84 ;  /* 0x00140054300079a6 */ /* 0x0003e8000c12f31a */
[----:B0-----:R1:W-:Y:S02]  /*61b0*/  REDG.E.ADD.F32.FTZ.RN.STRONG.GPU desc[UR26][R42.64+0x1400], R89 ;  /* 0x001400592a0079a6 */ /* 0x0013e4000c12f31a */
.L_x_2990:
[----:B------:R-:W-:Y:S05]  /*61c0*/  BSYNC.RECONVERGENT B0 ;  /* 0x0000000000007941 */ /* 0x000fea0003800200 */
.L_x_2989:
[----:B------:R-:W0:Y:S01]  /*61d0*/  LDS R103, [R103+0x5800] ;  /* 0x0058000067677984 */ /* 0x000e220000000800 */
[----:B------:R-:W-:Y:S04]  /*61e0*/  BSSY.RECONVERGENT B0, `(.L_x_2991) ;  /* 0x0000004000007945 */ /* 0x000fe80003800200 */
[----:B------:R-:W-:Y:S05]  /*61f0*/  @!P5 BRA `(.L_x_2992) ;  /* 0x000000000008d947 */ /* 0x000fea0003800000 */
[----:B------:R1:W-:Y:S04]  /*6200*/  REDG.E.ADD.F32.FTZ.RN.STRONG.GPU desc[UR26][R48.64+0x1600], R83 ;  /* 0x00160053300079a6 */ /* 0x0003e8000c12f31a */
[----:B0-----:R1:W-:Y:S02]  /*6210*/  REDG.E.ADD.F32.FTZ.RN.STRONG.GPU desc[UR26][R42.64+0x1600], R103 ;  /* 0x001600672a0079a6 */ /* 0x0013e4000c12f31a */
.L_x_2992:
[----:B------:R-:W-:Y:S05]  /*6220*/  BSYNC.RECONVERGENT B0 ;  /* 0x0000000000007941 */ /* 0x000fea0003800200 */
.L_x_2991:
        /* <DEDUP_REMOVED lines=9> */
.L_x_2994:
[----:B------:R-:W-:Y:S05]  /*62c0*/  BSYNC.RECONVERGENT B0 ;  /* 0x0000000000007941 */ /* 0x000fea0003800200 */
.L_x_2993:
[----:B------:R-:W0:Y:S01]  /*62d0*/  LDS R101, [R101+0x5c00] ;  /* 0x005c000065657984 */ /* 0x000e220000000800 */
[----:B------:R-:W-:Y:S04]  /*62e0*/  BSSY.RECONVERGENT B0, `(.L_x_2995) ;  /* 0x0000004000007945 */ /* 0x000fe80003800200 */
[----:B------:R-:W-:Y:S05]  /*62f0*/  @!P3 BRA `(.L_x_2996) ;  /* 0x000000000008b947 */ /* 0x000fea0003800000 */
[----:B------:R1:W-:Y:S04]  /*6300*/  REDG.E.ADD.F32.FTZ.RN.STRONG.GPU desc[UR26][R48.64+0x1a00], R54 ;  /* 0x001a0036300079a6 */ /* 0x0003e8000c12f31a */
[----:B0-----:R1:W-:Y:S02]  /*6310*/  REDG.E.ADD.F32.FTZ.RN.STRONG.GPU desc[UR26][R42.64+0x1a00], R101 ;  /* 0x001a00652a0079a6 */ /* 0x0013e4000c12f31a */
.L_x_2996:
[----:B------:R-:W-:Y:S05]  /*6320*/  BSYNC.RECONVERGENT B0 ;  /* 0x0000000000007941 */ /* 0x000fea0003800200 */
.L_x_2995:
[----:B-1----:R1:W0:Y:S01]  /*6330*/  LDS R55, [R100+0x5e00] ;  /* 0x005e000064377984 */ /* 0x0022220000000800 */
[----:B------:R-:W-:Y:S04]  /*6340*/  BSSY.RECONVERGENT B0, `(.L_x_2997) ;  /* 0x0000004000007945 */ /* 0x000fe80003800200 */
[----:B------:R-:W-:Y:S05]  /*6350*/  @!P4 BRA `(.L_x_2998) ;  /* 0x000000000008c947 */ /* 0x000fea0003800000 */
[----:B------:R1:W-:Y:S04]  /*6360*/  REDG.E.ADD.F32.FTZ.RN.STRONG.GPU desc[UR26][R48.64+0x1c00], R53 ;  /* 0x001c0035300079a6 */ /* 0x0003e8000c12f31a */
[----:B0-----:R1:W-:Y:S02]  /*6370*/  REDG.E.ADD.F32.FTZ.RN.STRONG.GPU desc[UR26][R42.64+0x1c00], R55 ;  /* 0x001c00372a0079a6 */ /* 0x0013e4000c12f31a */
.L_x_2998:
[----:B------:R-:W-:Y:S05]  /*6380*/  BSYNC.RECONVERGENT B0 ;  /* 0x0000000000007941 */ /* 0x000fea0003800200 */
.L_x_2997:
[----:B------:R-:W0:Y:S01]  /*6390*/  LDS R99, [R99+0x6000] ;  /* 0x0060000063637984 */ /* 0x000e220000000800 */
[----:B------:R-:W-:Y:S04]  /*63a0*/  BSSY.RECONVERGENT B0, `(.L_x_2999) ;  /* 0x0000004000007945 */ /* 0x000fe80003800200 */
[----:B------:R-:W-:Y:S05]  /*63b0*/  @!P5 BRA `(.L_x_3000) ;  /* 0x000000000008d947 */ /* 0x000fea0003800000 */
[----:B------:R1:W-:Y:S04]  /*63c0*/  REDG.E.ADD.F32.FTZ.RN.STRONG.GPU desc[UR26][R48.64+0x1e00], R52 ;  /* 0x001e0034300079a6 */ /* 0x0003e8000c12f31a */
[----:B0-----:R1:W-:Y:S02]  /*63d0*/  REDG.E.ADD.F32.FTZ.RN.STRONG.GPU desc[UR26][R42.64+0x1e00], R99 ;  /* 0x001e00632a0079a6 */ /* 0x0013e4000c12f31a */
.L_x_3000:
[----:B------:R-:W-:Y:S05]  /*63e0*/  BSYNC.RECONVERGENT B0 ;  /* 0x0000000000007941 */ /* 0x000fea0003800200 */
.L_x_2999:
[----:B-1----:R-:W5:Y:S04]  /*63f0*/  LDL.LU R53, [R1+0x28] ;  /* 0x0000280001357983 */ /* 0x002f680000300800 */
[----:B------:R-:W3:Y:S04]  /*6400*/  LDL.LU R52, [R1+0x2c] ;  /* 0x00002c0001347983 */ /* 0x000ee80000300800 */
[----:B0-2---:R-:W0:Y:S04]  /*6410*/  SHFL.DOWN P3, R42, R51, 0x1, 0x1f ;  /* 0x08201f00332a7f89 */ /* 0x005e280000060000 */
[----:B------:R-:W2:Y:S04]  /*6420*/  LDL.LU R83, [R1+0x30] ;  /* 0x0000300001537983 */ /* 0x000ea80000300800 */
[----:B------:R-:W4:Y:S04]  /*6430*/  LDL.LU R55, [R1+0x34] ;  /* 0x0000340001377983 */ /* 0x000f280000300800 */
[----:B------:R-:W4:Y:S01]  /*6440*/  LDL.LU R54, [R1+0x38] ;  /* 0x0000380001367983 */ /* 0x000f220000300800 */
[----:B------:R-:W1:Y:S01]  /*6450*/  S2R R84, SR_LANEID ;  /* 0x0000000000547919 */ /* 0x000e620000000000 */
[----:B0-----:R-:W-:-:S05]  /*6460*/  @P3 FADD R42, R51, R42 ;  /* 0x0000002a332a3221 */ /* 0x001fca0000000000 */
[----:B------:R-:W0:Y:S01]  /*6470*/  SHFL.DOWN P3, R43, R42, 0x2, 0x1f ;  /* 0x08401f002a2b7f89 */ /* 0x000e220000060000 */
[----:B------:R-:W-:Y:S01]  /*6480*/  FMUL.FTZ R78, R86, R78 ;  /* 0x0000004e564e7220 */ /* 0x000fe20000410000 */
[----:B------:R-:W-:Y:S01]  /*6490*/  FMUL.FTZ R116, R116, R79 ;  /* 0x0000004f74747220 */ /* 0x000fe20000410000 */
[----:B------:R-:W-:Y:S01]  /*64a0*/  FMUL.FTZ R41, R41, R80 ;  /* 0x0000005029297220 */ /* 0x000fe20000410000 */
[----:B------:R-:W-:Y:S01]  /*64b0*/  FMUL.FTZ R81, R117, R81 ;  /* 0x0000005175517220 */ /* 0x000fe20000410000 */
[----:B------:R-:W-:Y:S01]  /*64c0*/  FMUL.FTZ R40, R40, R82 ;  /* 0x0000005228287220 */ /* 0x000fe20000410000 */
[----:B-1----:R-:W-:Y:S01]  /*64d0*/  ISETP.NE.AND P4, PT, R84, RZ, PT ;  /* 0x000000ff5400720c */ /* 0x002fe20003f85270 */
[----:B0-----:R-:W-:-:S05]  /*64e0*/  @P3 FADD R43, R42, R43 ;  /* 0x0000002b2a2b3221 */ /* 0x001fca0000000000 */
[----:B------:R-:W0:Y:S02]  /*64f0*/  SHFL.DOWN P3, R48, R43, 0x4, 0x1f ;  /* 0x08801f002b307f89 */ /* 0x000e240000060000 */
[----:B0-----:R-:W-:-:S05]  /*6500*/  @P3 FADD R48, R43, R48 ;  /* 0x000000302b303221 */ /* 0x001fca0000000000 */
[----:B------:R-:W0:Y:S01]  /*6510*/  SHFL.DOWN P3, R49, R48, 0x8, 0x1f ;  /* 0x09001f0030317f89 */ /* 0x000e220000060000 */
[----:B-----5:R-:W-:Y:S01]  /*6520*/  FFMA.FTZ R53, R5, R114, R53 ;  /* 0x0000007205357223 */ /* 0x020fe20000010035 */
[----:B0-----:R-:W-:Y:S01]  /*6530*/  @P3 FADD R49, R48, R49 ;  /* 0x0000003130313221 */ /* 0x001fe20000000000 */
[----:B---3--:R-:W-:-:S03]  /*6540*/  FFMA.FTZ R52, R13, R125, R52 ;  /* 0x0000007d0d347223 */ /* 0x008fc60000010034 */
[----:B------:R0:W-:Y:S04]  /*6550*/  STL [R1+0x28], R53 ;  /* 0x0000283501007387 */ /* 0x0001e80000100800 */
[----:B------:R-:W1:Y:S04]  /*6560*/  SHFL.DOWN P3, R50, R49, 0x10, 0x1f ;  /* 0x0a001f0031327f89 */ /* 0x000e680000060000 */
[----:B0-----:R-:W3:Y:S01]  /*6570*/  LDL.LU R53, [R1+0x3c] ;  /* 0x00003c0001357983 */ /* 0x001ee20000300800 */
[----:B------:R-:W-:Y:S01]  /*6580*/  FMUL.FTZ R77, R124, R77 ;  /* 0x0000004d7c4d7220 */ /* 0x000fe20000410000 */
[----:B------:R-:W-:Y:S01]  /*6590*/  FFMA.FTZ R118, R21, R114, R118 ;  /* 0x0000007215767223 */ /* 0x000fe20000010076 */
[----:B------:R-:W-:Y:S01]  /*65a0*/  FADD.FTZ R32, R85, R32 ;  /* 0x0000002055207221 */ /* 0x000fe20000010000 */
[----:B------:R0:W-:Y:S04]  /*65b0*/  STL [R1+0x2c], R52 ;  /* 0x00002c3401007387 */ /* 0x0001e80000100800 */
[----:B0-----:R-:W5:Y:S04]  /*65c0*/  LDL.LU R52, [R1+0x40] ;  /* 0x0000400001347983 */ /* 0x001f680000300800 */
[----:B------:R-:W5:Y:S01]  /*65d0*/  LDL.LU R51, [R1+0x44] ;  /* 0x0000440001337983 */ /* 0x000f620000300800 */
[----:B--2---:R-:W-:Y:S01]  /*65e0*/  FFMA.FTZ R83, R6, R115, R83 ;  /* 0x0000007306537223 */ /* 0x004fe20000010053 */
[----:B----4-:R-:W-:Y:S01]  /*65f0*/  FFMA.FTZ R55, R14, R78, R55 ;  /* 0x0000004e0e377223 */ /* 0x010fe20000010037 */
[----:B------:R-:W-:Y:S01]  /*6600*/  FFMA.FTZ R54, R7, R116, R54 ;  /* 0x0000007407367223 */ /* 0x000fe20000010036 */
[----:B------:R-:W-:Y:S01]  /*6610*/  @!P4 SHF.R.U32.HI R43, RZ, 0x3, R74 ;  /* 0x00000003ff2bc819 */ /* 0x000fe2000001164a */
[----:B------:R-:W-:Y:S01]  /*6620*/  FMUL.FTZ R122, R122, R47 ;  /* 0x0000002f7a7a7220 */ /* 0x000fe20000410000 */
[----:B------:R0:W-:Y:S01]  /*6630*/  STL [R1+0x30], R83 ;  /* 0x0000305301007387 */ /* 0x0001e20000100800 */
[----:B------:R-:W-:Y:S01]  /*6640*/  FFMA.FTZ R42, R22, R115, R77 ;  /* 0x00000073162a7223 */ /* 0x000fe2000001004d */
[----:B------:R-:W-:Y:S01]  /*6650*/  @!P4 LOP3.LUT R48, R43, 0x7c, RZ, 0xc0, !PT ;  /* 0x0000007c2b30c812 */ /* 0x000fe200078ec0ff */
[----:B-1----:R-:W-:Y:S01]  /*6660*/  @P3 FADD R50, R49, R50 ;  /* 0x0000003231323221 */ /* 0x002fe20000000000 */
[----:B------:R0:W-:Y:S01]  /*6670*/  STL [R1+0x34], R55 ;  /* 0x0000343701007387 */ /* 0x0001e20000100800 */
[----:B------:R-:W-:Y:S01]  /*6680*/  FMUL.FTZ R121, R121, R46 ;  /* 0x0000002e79797220 */ /* 0x000fe20000410000 */
[----:B------:R-:W-:Y:S01]  /*6690*/  @!P4 IADD3 R47, PT, PT, R75, R48, RZ ;  /* 0x000000304b2fc210 */ /* 0x000fe20007ffe0ff */
[----:B------:R-:W-:Y:S01]  /*66a0*/  FMUL.FTZ R128, R123, R128 ;  /* 0x000000807b807220 */ /* 0x000fe20000410000 */
[----:B------:R0:W-:Y:S01]  /*66b0*/  STL [R1+0x38], R54 ;  /* 0x0000383601007387 */ /* 0x0001e20000100800 */
        /* <DEDUP_REMOVED lines=16> */
[----:B------:R-:W-:Y:S01]  /*67c0*/  BAR.SYNC.DEFER_BLOCKING 0x0 ;  /* 0x0000000000007b1d */ /* 0x000fe20000010000 */
[----:B---3--:R-:W-:Y:S01]  /*67d0*/  FFMA.FTZ R53, R15, R41, R53 ;  /* 0x000000290f357223 */ /* 0x008fe20000010035 */
[----:B------:R-:W-:-:S04]  /*67e0*/  FFMA.FTZ R41, R71, R40, R44 ;  /* 0x0000002847297223 */ /* 0x000fc8000001002c */
[----:B------:R0:W-:Y:S01]  /*67f0*/  STL [R1+0x3c], R53 ;  /* 0x00003c3501007387 */ /* 0x0001e20000100800 */
[----:B------:R-:W-:Y:S01]  /*6800*/  FADD.FTZ R56, R41, R56 ;  /* 0x0000003829387221 */ /* 0x000fe20000010000 */
[----:B-----5:R-:W-:Y:S01]  /*6810*/  FFMA.FTZ R52, R8, R81, R52 ;  /* 0x0000005108347223 */ /* 0x020fe20000010034 */
[----:B------:R-:W-:-:S04]  /*6820*/  FFMA.FTZ R51, R16, R40, R51 ;  /* 0x0000002810337223 */ /* 0x000fc80000010033 */
[----:B------:R0:W-:Y:S04]  /*6830*/  STL [R1+0x40], R52 ;  /* 0x0000403401007387 */ /* 0x0001e80000100800 */
[----:B------:R0:W-:Y:S01]  /*6840*/  STL [R1+0x44], R51 ;  /* 0x0000443301007387 */ /* 0x0001e20000100800 */
[----:B------:R-:W-:Y:S05]  /*6850*/  @P2 BRA `(.L_x_3002) ;  /* 0x0000000000302947 */ /* 0x000fea0003800000 */
[----:B------:R-:W-:Y:S01]  /*6860*/  UISETP.NE.AND UP0, UPT, UR12, UR48, UPT ;  /* 0x000000300c00728c */ /* 0x000fe2000bf05270 */
[----:B------:R-:W1:Y:S01]  /*6870*/  LDS.64 R40, [R75+0x6308] ;  /* 0x006308004b287984 */ /* 0x000e620000000a00 */
[----:B------:R-:W-:-:S03]  /*6880*/  MOV R42, UR8 ;  /* 0x00000008002a7c02 */ /* 0x000fc60008000f00 */
[----:B------:R-:W2:Y:S01]  /*6890*/  LDS R43, [R75+0x6310] ;  /* 0x006310004b2b7984 */ /* 0x000ea20000000800 */
[----:B------:R-:W-:Y:S02]  /*68a0*/  PLOP3.LUT P2, PT, PT, PT, UP0, 0x80, 0x8 ;  /* 0x000000000008781c */ /* 0x000fe40003f4f008 */
[----:B------:R-:W-:-:S11]  /*68b0*/  LEA R45, R42, R75, 0x2 ;  /* 0x0000004b2a2d7211 */ /* 0x000fd600078e10ff */
[----:B0-----:R-:W0:Y:S01]  /*68c0*/  @P2 LDS R47, [R45+0x7f50] ;  /* 0x007f50002d2f2984 */ /* 0x001e220000000800 */
[----:B-1----:R-:W-:-:S04]  /*68d0*/  FADD.FTZ R40, R50, R40 ;  /* 0x0000002832287221 */ /* 0x002fc80000010000 */
[----:B------:R-:W-:-:S04]  /*68e0*/  FADD.FTZ R40, R41, R40 ;  /* 0x0000002829287221 */ /* 0x000fc80000010000 */
[----:B--2---:R-:W-:-:S04]  /*68f0*/  FADD.FTZ R40, R40, R43 ;  /* 0x0000002b28287221 */ /* 0x004fc80000010000 */
[----:B0-----:R-:W-:-:S05]  /*6900*/  @P2 FADD.FTZ R40, R40, R47 ;  /* 0x0000002f28282221 */ /* 0x001fca0000010000 */
[----:B------:R1:W-:Y:S02]  /*6910*/  STS [R45+0x7f50], R40 ;  /* 0x007f50282d007388 */ /* 0x0003e40000000800 */
.L_x_3002:
[----:B------:R-:W-:Y:S05]  /*6920*/  BSYNC.RECONVERGENT B0 ;  /* 0x0000000000007941 */ /* 0x000fea0003800200 */
.L_x_3001:
[----:B------:R-:W-:-:S04]  /*6930*/  UIADD3 UR8, UPT, UPT, UR8, 0x1, URZ ;  /* 0x0000000108087890 */ /* 0x000fc8000fffe0ff */
[----:B------:R-:W-:-:S09]  /*6940*/  UISETP.GE.AND UP0, UPT, UR8, UR49, UPT ;  /* 0x000000310800728c */ /* 0x000fd2000bf06270 */
[----:B------:R-:W-:Y:S05]  /*6950*/  BRA.U !UP0, `(.L_x_3003) ;  /* 0xffffffc108d47547 */ /* 0x000fea000b83ffff */
.L_x_2958:
[----:B0-----:R-:W2:Y:S01]  /*6960*/  LDL.LU R53, [R1+0x30] ;  /* 0x0000300001357983 */ /* 0x001ea20000300800 */
[----:B------:R-:W0:Y:S03]  /*6970*/  LDCU.64 UR30, c[0x0][0x4f8] ;  /* 0x00009f00ff1e77ac */ /* 0x000e260008000a00 */
[----:B------:R-:W2:Y:S01]  /*6980*/  LDL.LU R52, [R1+0x34] ;  /* 0x0000340001347983 */ /* 0x000ea20000300800 */
[----:B------:R-:W3:Y:S01]  /*6990*/  S2UR UR10, SR_CTAID.Y ;  /* 0x00000000000a79c3 */ /* 0x000ee20000002600 */
[----:B------:R-:W3:Y:S02]  /*69a0*/  LDCU.64 UR32, c[0x0][0x500] ;  /* 0x0000a000ff2077ac */ /* 0x000ee40008000a00 */
[----:B------:R-:W4:Y:S01]  /*69b0*/  LDL.LU R51, [R1+0x38] ;  /* 0x0000380001337983 */ /* 0x000f220000300800 */
[----:B------:R-:W-:-:S03]  /*69c0*/  UIADD3 UR28, UPT, UPT, UR12, -0x1, URZ ;  /* 0xffffffff0c1c7890 */ /* 0x000fc6000fffe0ff */
[----:B------:R-:W4:Y:S01]  /*69d0*/  LDL.LU R50, [R1+0x3c] ;  /* 0x00003c0001327983 */ /* 0x000f220000300800 */
[----:B------:R-:W5:Y:S03]  /*69e0*/  LDCU.64 UR34, c[0x0][0x550] ;  /* 0x0000aa00ff2277ac */ /* 0x000f660008000a00 */
[----:B------:R-:W4:Y:S04]  /*69f0*/  LDL.LU R49, [R1+0x40] ;  /* 0x0000400001317983 */ /* 0x000f280000300800 */
[----:B------:R-:W4:Y:S04]  /*6a00*/  LDL.LU R48, [R1+0x44] ;  /* 0x0000440001307983 */ /* 0x000f280000300800 */
[----:B------:R-:W4:Y:S04]  /*6a10*/  LDL.LU R47, [R1+0x8] ;  /* 0x00000800012f7983 */ /* 0x000f280000300800 */
[----:B------:R-:W4:Y:S04]  /*6a20*/  LDL.LU R46, [R1+0xc] ;  /* 0x00000c00012e7983 */ /* 0x000f280000300800 */
[----:B-1----:R-:W4:Y:S04]  /*6a30*/  LDL.LU R45, [R1+0x10] ;  /* 0x00001000012d7983 */ /* 0x002f280000300800 */
        /* <DEDUP_REMOVED lines=8> */
[----:B------:R-:W1:Y:S01]  /*6ac0*/  S2R R0, SR_TID.X ;  /* 0x0000000000007919 */ /* 0x000e620000002100 */
[----:B------:R-:W-:Y:S01]  /*6ad0*/  USHF.L.U32 UR8, UR28, 0xb, URZ ;  /* 0x0000000b1c087899 */ /* 0x000fe200080006ff */
[----:B------:R-:W-:-:S03]  /*6ae0*/  UMOV UR9, URZ ;  /* 0x000000ff00097c82 */ /* 0x000fc60008000000 */
[----:B0-----:R-:W-:-:S04]  /*6af0*/  UIMAD.WIDE.U32 UR24, UR23, UR30, UR8 ;  /* 0x0000001e171872a5 */ /* 0x001fc8000f8e0008 */
[----:B------:R-:W-:Y:S02]  /*6b00*/  UIMAD UR25, UR23, UR31, UR25 ;  /* 0x0000001f171972a4 */ /* 0x000fe4000f8e0219 */
[----:B---3--:R-:W-:Y:S02]  /*6b10*/  UIMAD UR29, UR10, UR33, URZ ;  /* 0x000000210a1d72a4 */ /* 0x008fe4000f8e02ff */
[----:B------:R-:W-:Y:S01]  /*6b20*/  UIMAD.WIDE.U32 UR24, UR10, UR32, UR24 ;  /* 0x000000200a1872a5 */ /* 0x000fe2000f8e0018 */
[----:B------:R-:W-:Y:S01]  /*6b30*/  F2FP.BF16.F32.PACK_AB R57, R37, R38 ;  /* 0x000000262539723e */ /* 0x000fe200000010ff */
[----:B------:R-:W0:Y:S02]  /*6b40*/  LDCU.64 UR30, c[0x0][0x520] ;  /* 0x0000a400ff1e77ac */ /* 0x000e240008000a00 */
[----:B------:R-:W-:Y:S02]  /*6b50*/  UIADD3 UR29, UPT, UPT, UR25, UR29, URZ ;  /* 0x0000001d191d7290 */ /* 0x000fe4000fffe0ff */
[----:B-----5:R-:W-:Y:S01]  /*6b60*/  ULEA UR25, UP0, UR24, UR34, 0x1 ;  /* 0x0000002218197291 */ /* 0x020fe2000f8008ff */
[----:B------:R-:W-:Y:S01]  /*6b70*/  F2FP.BF16.F32.PACK_AB R59, R33, R34 ;  /* 0x00000022213b723e */ /* 0x000fe200000010ff */
[----:B------:R-:W3:Y:S02]  /*6b80*/  LDCU.64 UR32, c[0x0][0x560] ;  /* 0x0000ac00ff2077ac */ /* 0x000ee40008000a00 */
[----:B------:R-:W-:-:S06]  /*6b90*/  ULEA.HI.X UR24, UR24, UR35, UR29, 0x1, UP0 ;  /* 0x0000002318187291 */ /* 0x000fcc00080f0c1d */
[----:B------:R-:W-:Y:S02]  /*6ba0*/  MOV R3, UR24 ;  /* 0x0000001800037c02 */ /* 0x000fe40008000f00 */
[----:B------:R-:W-:Y:S01]  /*6bb0*/  F2FP.BF16.F32.PACK_AB R58, R35, R36 ;  /* 0x00000024233a723e */ /* 0x000fe200000010ff */
[----:B------:R-:W-:Y:S02]  /*6bc0*/  UIADD3 UR21, UP1, UPT, UR21, -0x1000, URZ ;  /* 0xfffff00015157890 */ /* 0x000fe4000ff3e0ff */
[----:B------:R-:W-:Y:S02]  /*6bd0*/  UIADD3 UR18, UP2, UPT, UR18, -0x1000, URZ ;  /* 0xfffff00012127890 */ /* 0x000fe4000ff5e0ff */
[----:B------:R-:W-:Y:S02]  /*6be0*/  UIADD3 UR15, UP3, UPT, UR15, -0x1000, URZ ;  /* 0xfffff0000f0f7890 */ /* 0x000fe4000ff7e0ff */
[----:B------:R-:W-:Y:S02]  /*6bf0*/  UIADD3 UR13, UP4, UPT, UR13, -0x1000, URZ ;  /* 0xfffff0000d0d7890 */ /* 0x000fe4000ff9e0ff */
[----:B------:R-:W-:-:S02]  /*6c00*/  UIADD3.X UR20, UPT, UPT, UR20, -0x1, URZ, UP1, !UPT ;  /* 0xffffffff14147890 */ /* 0x000fc40008ffe4ff */
[----:B------:R-:W-:Y:S02]  /*6c10*/  UIADD3.X UR17, UPT, UPT, UR17, -0x1, URZ, UP2, !UPT ;  /* 0xffffffff11117890 */ /* 0x000fe400097fe4ff */
[----:B------:R-:W-:Y:S02]  /*6c20*/  UIADD3.X UR19, UPT, UPT, UR19, -0x1, URZ, UP3, !UPT ;  /* 0xffffffff13137890 */ /* 0x000fe40009ffe4ff */
[----:B------:R-:W-:Y:S01]  /*6c30*/  UIADD3.X UR14, UPT, UPT, UR14, -0x1, URZ, UP4, !UPT ;  /* 0xffffffff0e0e7890 */ /* 0x000fe2000a7fe4ff */
[----:B------:R-:W-:Y:S01]  /*6c40*/  BAR.SYNC.DEFER_BLOCKING 0x0 ;  /* 0x0000000000007b1d */ /* 0x000fe20000010000 */
[----:B--2---:R-:W-:Y:S02]  /*6c50*/  F2FP.BF16.F32.PACK_AB R6, R53, R52 ;  /* 0x000000343506723e */ /* 0x004fe400000010ff */
[----:B----4-:R-:W-:Y:S02]  /*6c60*/  F2FP.BF16.F32.PACK_AB R5, R51, R50 ;  /* 0x000000323305723e */ /* 0x010fe400000010ff */
[----:B------:R-:W-:-:S02]  /*6c70*/  F2FP.BF16.F32.PACK_AB R4, R49, R48 ;  /* 0x000000303104723e */ /* 0x000fc400000010ff */
[----:B------:R-:W-:Y:S02]  /*6c80*/  F2FP.BF16.F32.PACK_AB R11, R47, R46 ;  /* 0x0000002e2f0b723e */ /* 0x000fe400000010ff */
[----:B------:R-:W-:Y:S02]  /*6c90*/  F2FP.BF16.F32.PACK_AB R10, R45, R44 ;  /* 0x0000002c2d0a723e */ /* 0x000fe400000010ff */
[----:B------:R-:W-:Y:S02]  /*6ca0*/  F2FP.BF16.F32.PACK_AB R9, R43, R42 ;  /* 0x0000002a2b09723e */ /* 0x000fe400000010ff */
[----:B------:R-:W-:Y:S02]  /*6cb0*/  F2FP.BF16.F32.PACK_AB R8, R41, R40 ;  /* 0x000000282908723e */ /* 0x000fe400000010ff */
        /* <DEDUP_REMOVED lines=11> */
[----:B------:R-:W-:Y:S01]  /*6d70*/  MOV R2, UR25 ;  /* 0x0000001900027c02 */ /* 0x000fe20008000f00 */
[----:B------:R-:W1:Y:S01]  /*6d80*/  LDCU.64 UR24, c[0x0][0x518] ;  /* 0x0000a300ff1877ac */ /* 0x000e620008000a00 */
[----:B------:R-:W-:-:S05]  /*6d90*/  LOP3.LUT R16, R5, R40, RZ, 0xfc, !PT ;  /* 0x0000002805107212 */ /* 0x000fca00078efcff */
[----:B------:R-:W-:-:S04]  /*6da0*/  IMAD.WIDE.U32 R2, R16, 0x10, R2 ;  /* 0x0000001010027825 */ /* 0x000fc800078e0002 */
[----:B------:R-:W-:Y:S01]  /*6db0*/  FADD.FTZ R4, R7, R38 ;  /* 0x0000002607047221 */ /* 0x000fe20000010000 */
[----:B--2---:R-:W-:Y:S04]  /*6dc0*/  STG.E.128 desc[UR26][R2.64], R12 ;  /* 0x0000000c02007986 */ /* 0x004fe8000c101d1a */
[----:B----4-:R2:W-:Y:S01]  /*6dd0*/  STG.E.128 desc[UR26][R2.64+0x200], R20 ;  /* 0x0002001402007986 */ /* 0x0105e2000c101d1a */
[----:B------:R-:W-:Y:S01]  /*6de0*/  FADD.FTZ R7, R4, R37 ;  /* 0x0000002504077221 */ /* 0x000fe20000010000 */
[----:B------:R-:W-:Y:S01]  /*6df0*/  F2FP.BF16.F32.PACK_AB R56, R39, R56 ;  /* 0x000000382738723e */ /* 0x000fe200000010ff */
[----:B------:R-:W-:Y:S01]  /*6e00*/  BAR.SYNC.DEFER_BLOCKING 0x0 ;  /* 0x0000000000007b1d */ /* 0x000fe20000010000 */
[----:B------:R-:W-:Y:S02]  /*6e10*/  F2FP.BF16.F32.PACK_AB R11, R25, R26 ;  /* 0x0000001a190b723e */ /* 0x000fe400000010ff */
[----:B------:R-:W-:-:S02]  /*6e20*/  F2FP.BF16.F32.PACK_AB R10, R27, R28 ;  /* 0x0000001c1b0a723e */ /* 0x000fc400000010ff */
        /* <DEDUP_REMOVED lines=14> */
[----:B0-----:R-:W-:Y:S02]  /*6f10*/  UIMAD UR23, UR10, UR31, URZ ;  /* 0x0000001f0a1772a4 */ /* 0x001fe4000f8e02ff */
[----:B------:R-:W-:Y:S01]  /*6f20*/  UIMAD.WIDE.U32 UR8, UR10, UR30, UR8 ;  /* 0x0000001e0a0872a5 */ /* 0x000fe2000f8e0008 */
[----:B------:R-:W-:-:S03]  /*6f30*/  FADD.FTZ R31, R32, R31 ;  /* 0x0000001f201f7221 */ /* 0x000fc60000010000 */
[----:B------:R-:W-:Y:S01]  /*6f40*/  UIADD3 UR23, UPT, UPT, UR9, UR23, URZ ;  /* 0x0000001709177290 */ /* 0x000fe2000fffe0ff */
[----:B------:R-:W-:Y:S01]  /*6f50*/  FADD.FTZ R30, R31, R30 ;  /* 0x0000001e1f1e7221 */ /* 0x000fe20000010000 */
[----:B---3--:R-:W-:-:S03]  /*6f60*/  ULEA UR9, UP0, UR8, UR32, 0x1 ;  /* 0x0000002008097291 */ /* 0x008fc6000f8008ff */
        /* <DEDUP_REMOVED lines=17> */
.L_x_2956:
        /* <DEDUP_REMOVED lines=45> */
.L_x_3006:
[----:B------:R-:W-:Y:S05]  /*7350*/  BSYNC.RECONVERGENT B0 ;  /* 0x0000000000007941 */ /* 0x000fea0003800200 */
.L_x_3005:
        /* <DEDUP_REMOVED lines=43> */
.L_x_3008:
[----:B------:R-:W-:Y:S05]  /*7610*/  BSYNC.RECONVERGENT B0 ;  /* 0x0000000000007941 */ /* 0x000fea0003800200 */
.L_x_3007:
        /* <DEDUP_REMOVED lines=11> */
.L_x_3009:
        /* <DEDUP_REMOVED lines=18> */
.L_x_2963:
[----:B------:R-:W-:Y:S01]  /*77f0*/  HFMA2 R55, -RZ, RZ, 0, 5.9604644775390625e-08 ;  /* 0x00000001ff377431 */ /* 0x000fe200000001ff */
[----:B------:R-:W-:Y:S02]  /*7800*/  MOV R157, R75 ;  /* 0x0000004b009d7202 */ /* 0x000fe40000000f00 */
[----:B------:R-:W-:Y:S02]  /*7810*/  MOV R54, RZ ;  /* 0x000000ff00367202 */ /* 0x000fe40000000f00 */
[----:B------:R-:W-:-:S07]  /*7820*/  MOV R154, 0xffffffff ;  /* 0xffffffff009a7802 */ /* 0x000fce0000000f00 */
[----:B01---5:R-:W-:Y:S05]  /*7830*/  WARPSYNC.COLLECTIVE R154, `(.L_x_3010) ;  /* 0x000000009a087348 */ /* 0x023fea0003c00000 */
[----:B------:R2:W3:Y:S02]  /*7840*/  SHFL.UP P6, R162, R157, R55, R54 ;  /* 0x040000379da27389 */ /* 0x0004e400000c0036 */
[----:B0123-5:R-:W-:Y:S05]  /*7850*/  ENDCOLLECTIVE ;  /* 0x000000000000791b */ /* 0x02ffea0003800000 */
.L_x_3010:
[----:B------:R-:W-:Y:S02]  /*7860*/  MOV R157, R153 ;  /* 0x00000099009d7202 */ /* 0x000fe40000000f00 */
[----:B------:R-:W-:-:S07]  /*7870*/  MOV R155, R162 ;  /* 0x000000a2009b7202 */ /* 0x000fce0000000f00 */
[----:B------:R-:W-:Y:S05]  /*7880*/  WARPSYNC.COLLECTIVE R154, `(.L_x_3011) ;  /* 0x000000009a087348 */ /* 0x000fea0003c00000 */
[----:B------:R0:W1:Y:S02]  /*7890*/  SHFL.UP P6, R162, R157, R55, R54 ;  /* 0x040000379da27389 */ /* 0x00006400000c0036 */
[----:B01----:R-:W-:Y:S05]  /*78a0*/  ENDCOLLECTIVE ;  /* 0x000000000000791b */ /* 0x003fea0003800000 */
.L_x_3011:
        /* <DEDUP_REMOVED lines=10> */
.L_x_3012:
[----:B------:R-:W-:Y:S02]  /*7950*/  MOV R157, R155 ;  /* 0x0000009b009d7202 */ /* 0x000fe40000000f00 */
[----:B------:R-:W-:-:S07]  /*7960*/  MOV R153, R162 ;  /* 0x000000a200997202 */ /* 0x000fce0000000f00 */
[----:B------:R-:W-:Y:S05]  /*7970*/  WARPSYNC.COLLECTIVE R154, `(.L_x_3013) ;  /* 0x000000009a087348 */ /* 0x000fea0003c00000 */
[----:B------:R0:W1:Y:S02]  /*7980*/  SHFL.UP P6, R162, R157, R55, R54 ;  /* 0x040000379da27389 */ /* 0x00006400000c0036 */
[----:B01----:R-:W-:Y:S05]  /*7990*/  ENDCOLLECTIVE ;  /* 0x000000000000791b */ /* 0x003fea0003800000 */
.L_x_3013:
        /* <DEDUP_REMOVED lines=10> */
.L_x_3014:
[----:B------:R-:W-:Y:S02]  /*7a40*/  MOV R157, R155 ;  /* 0x0000009b009d7202 */ /* 0x000fe40000000f00 */
[----:B------:R-:W-:-:S07]  /*7a50*/  MOV R153, R162 ;  /* 0x000000a200997202 */ /* 0x000fce0000000f00 */
[----:B------:R-:W-:Y:S05]  /*7a60*/  WARPSYNC.COLLECTIVE R154, `(.L_x_3015) ;  /* 0x000000009a087348 */ /* 0x000fea0003c00000 */
[----:B------:R0:W1:Y:S02]  /*7a70*/  SHFL.UP P6, R162, R157, R55, R54 ;  /* 0x040000379da27389 */ /* 0x00006400000c0036 */
[----:B01----:R-:W-:Y:S05]  /*7a80*/  ENDCOLLECTIVE ;  /* 0x000000000000791b */ /* 0x003fea0003800000 */
.L_x_3015:
        /* <DEDUP_REMOVED lines=10> */
.L_x_3016:
[----:B------:R-:W-:Y:S02]  /*7b30*/  MOV R157, R155 ;  /* 0x0000009b009d7202 */ /* 0x000fe40000000f00 */
[----:B------:R-:W-:-:S07]  /*7b40*/  MOV R153, R162 ;  /* 0x000000a200997202 */ /* 0x000fce0000000f00 */
[----:B------:R-:W-:Y:S05]  /*7b50*/  WARPSYNC.COLLECTIVE R154, `(.L_x_3017) ;  /* 0x000000009a087348 */ /* 0x000fea0003c00000 */
[----:B------:R0:W1:Y:S02]  /*7b60*/  SHFL.UP P6, R162, R157, R55, R54 ;  /* 0x040000379da27389 */ /* 0x00006400000c0036 */
[----:B01----:R-:W-:Y:S05]  /*7b70*/  ENDCOLLECTIVE ;  /* 0x000000000000791b */ /* 0x003fea0003800000 */
.L_x_3017:
        /* <DEDUP_REMOVED lines=10> */
.L_x_3018:
[----:B------:R-:W-:Y:S02]  /*7c20*/  MOV R157, R155 ;  /* 0x0000009b009d7202 */ /* 0x000fe40000000f00 */
[----:B------:R-:W-:-:S07]  /*7c30*/  MOV R153, R162 ;  /* 0x000000a200997202 */ /* 0x000fce0000000f00 */
[----:B------:R-:W-:Y:S05]  /*7c40*/  WARPSYNC.COLLECTIVE R154, `(.L_x_3019) ;  /* 0x000000009a087348 */ /* 0x000fea0003c00000 */
[----:B------:R0:W1:Y:S02]  /*7c50*/  SHFL.UP P6, R162, R157, R55, R54 ;  /* 0x040000379da27389 */ /* 0x00006400000c0036 */
[----:B01----:R-:W-:Y:S05]  /*7c60*/  ENDCOLLECTIVE ;  /* 0x000000000000791b */ /* 0x003fea0003800000 */
.L_x_3019:
[----:B------:R-:W-:Y:S01]  /*7c70*/  MOV R54, R162 ;  /* 0x000000a200367202 */ /* 0x000fe20000000f00 */
[----:B------:R-:W-:Y:S06]  /*7c80*/  BRA `(.L_x_3020) ;  /* 0xffffffc000847947 */ /* 0x000fec000383ffff */
.L_x_2964:
[----:B------:R-:W-:Y:S01]  /*7c90*/  HFMA2 R55, -RZ, RZ, 0, 1.847743988037109375e-06 ;  /* 0x0000001fff377431 */ /* 0x000fe200000001ff */
[----:B------:R-:W-:Y:S01]  /*7ca0*/  BSSY B0, `(.L_x_3021) ;  /* 0x0000007000007945 */ /* 0x000fe20003800000 */
[----:B------:R-:W-:Y:S02]  /*7cb0*/  MOV R153, R75 ;  /* 0x0000004b00997202 */ /* 0x000fe40000000f00 */
[----:B------:R-:W-:Y:S02]  /*7cc0*/  MOV R54, 0x1f ;  /* 0x0000001f00367802 */ /* 0x000fe40000000f00 */
[----:B------:R-:W-:-:S07]  /*7cd0*/  MOV R154, 0xffffffff ;  /* 0xffffffff009a7802 */ /* 0x000fce0000000f00 */
[----:B01---5:R-:W-:Y:S05]  /*7ce0*/  WARPSYNC.COLLECTIVE R154, `(.L_x_3022) ;  /* 0x000000009a087348 */ /* 0x023fea0003c00000 */
[----:B------:R2:W3:Y:S02]  /*7cf0*/  SHFL.IDX P2, R155, R153, R55, R54 ;  /* 0x00000037999b7389 */ /* 0x0004e40000040036 */
[----:B0123-5:R-:W-:Y:S05]  /*7d00*/  ENDCOLLECTIVE ;  /* 0x000000000000791b */ /* 0x02ffea0003800000 */
.L_x_3022:
[----:B------:R-:W-:Y:S05]  /*7d10*/  BSYNC B0 ;  /* 0x0000000000007941 */ /* 0x000fea0003800000 */
.L_x_3021:
[----:B------:R-:W-:Y:S05]  /*7d20*/  BRA `(.L_x_3023) ;  /* 0xffffffc000747947 */ /* 0x000fea000383ffff */
.L_x_2965:
        /* <DEDUP_REMOVED lines=8> */
.L_x_3025:
[----:B------:R-:W-:Y:S05]  /*7db0*/  BSYNC B0 ;  /* 0x0000000000007941 */ /* 0x000fea0003800000 */
.L_x_3024:
[----:B------:R-:W-:Y:S05]  /*7dc0*/  BRA `(.L_x_3026) ;  /* 0xffffffc000547947 */ /* 0x000fea000383ffff */
.L_x_2966:
[----:B------:R-:W-:Y:S01]  /*7dd0*/  HFMA2 R55, -RZ, RZ, 0, 5.9604644775390625e-08 ;  /* 0x00000001ff377431 */ /* 0x000fe200000001ff */
[----:B------:R-:W-:Y:S01]  /*7de0*/  BSSY B0, `(.L_x_3027) ;  /* 0x0000007000007945 */ /* 0x000fe20003800000 */
[----:B------:R-:W-:Y:S02]  /*7df0*/  MOV R157, R75 ;  /* 0x0000004b009d7202 */ /* 0x000fe40000000f00 */
[----:B------:R-:W-:Y:S02]  /*7e00*/  MOV R54, RZ ;  /* 0x000000ff00367202 */ /* 0x000fe40000000f00 */
[----:B------:R-:W-:-:S07]  /*7e10*/  MOV R154, 0xffffffff ;  /* 0xffffffff009a7802 */ /* 0x000fce0000000f00 */
[----:B01---5:R-:W-:Y:S05]  /*7e20*/  WARPSYNC.COLLECTIVE R154, `(.L_x_3028) ;  /* 0x000000009a087348 */ /* 0x023fea0003c00000 */
[----:B------:R2:W3:Y:S02]  /*7e30*/  SHFL.UP P6, R162, R157, R55, R54 ;  /* 0x040000379da27389 */ /* 0x0004e400000c0036 */
[----:B0123-5:R-:W-:Y:S05]  /*7e40*/  ENDCOLLECTIVE ;  /* 0x000000000000791b */ /* 0x02ffea0003800000 */
.L_x_3028:
[----:B------:R-:W-:Y:S05]  /*7e50*/  BSYNC B0 ;  /* 0x0000000000007941 */ /* 0x000fea0003800000 */
.L_x_3027:
        /* <DEDUP_REMOVED lines=9> */
.L_x_3029:
[----:B------:R-:W-:Y:S01]  /*7ef0*/  HFMA2 R55, -RZ, RZ, 0, 0 ;  /* 0x00000000ff377431 */ /* 0x000fe200000001ff */
[----:B------:R-:W-:-:S07]  /*7f00*/  MOV R54, 0x1f ;  /* 0x0000001f00367802 */ /* 0x000fce0000000f00 */
[----:B------:R-:W-:Y:S05]  /*7f10*/  WARPSYNC.COLLECTIVE R154, `(.L_x_3030) ;  /* 0x000000009a087348 */ /* 0x000fea0003c00000 */
[----:B------:R0:W1:Y:S02]  /*7f20*/  SHFL.IDX P2, R155, R153, R55, R54 ;  /* 0x00000037999b7389 */ /* 0x0000640000040036 */
[----:B01----:R-:W-:Y:S05]  /*7f30*/  ENDCOLLECTIVE ;  /* 0x000000000000791b */ /* 0x003fea0003800000 */
.L_x_3030:
[----:B------:R-:W-:Y:S02]  /*7f40*/  MOV R156, R162 ;  /* 0x000000a2009c7202 */ /* 0x000fe40000000f00 */
[----:B------:R-:W-:Y:S02]  /*7f50*/  MOV R153, R47 ;  /* 0x0000002f00997202 */ /* 0x000fe40000000f00 */
[----:B------:R-:W-:-:S07]  /*7f60*/  MOV R46, R155 ;  /* 0x0000009b002e7202 */ /* 0x000fce0000000f00 */
[----:B------:R-:W-:Y:S05]  /*7f70*/  WARPSYNC.COLLECTIVE R154, `(.L_x_3031) ;  /* 0x000000009a087348 */ /* 0x000fea0003c00000 */
[----:B------:R0:W1:Y:S02]  /*7f80*/  SHFL.IDX P2, R155, R153, R55, R54 ;  /* 0x00000037999b7389 */ /* 0x0000640000040036 */
[----:B01----:R-:W-:Y:S05]  /*7f90*/  ENDCOLLECTIVE ;  /* 0x000000000000791b */ /* 0x003fea0003800000 */
.L_x_3031:
[----:B------:R-:W-:Y:S01]  /*7fa0*/  MOV R47, R155 ;  /* 0x0000009b002f7202 */ /* 0x000fe20000000f00 */
[----:B------:R-:W-:Y:S06]  /*7fb0*/  BRA `(.L_x_3032) ;  /* 0xffffffbc00f07947 */ /* 0x000fec000383ffff */
.L_x_2968:
        /* <DEDUP_REMOVED lines=9> */
.L_x_3033:
[----:B------:R-:W-:Y:S02]  /*8050*/  ISETP.GT.U32.AND P6, PT, R156, 0xf, PT ;  /* 0x0000000f9c00780c */ /* 0x000fe40003fc4070 */
[----:B------:R-:W-:Y:S02]  /*8060*/  MOV R153, R155 ;  /* 0x0000009b00997202 */ /* 0x000fe40000000f00 */
[----:B------:R-:W-:-:S03]  /*8070*/  MOV R155, R163 ;  /* 0x000000a3009b7202 */ /* 0x000fc60000000f00 */
[----:B------:R-:W-:-:S07]  /*8080*/  @P3 FMUL.FTZ R153, R153, R162 ;  /* 0x000000a299993220 */ /* 0x000fce0000410000 */
[----:B------:R-:W-:Y:S05]  /*8090*/  WARPSYNC.COLLECTIVE R154, `(.L_x_3034) ;  /* 0x000000009a087348 */ /* 0x000fea0003c00000 */
[----:B------:R0:W1:Y:S02]  /*80a0*/  SHFL.DOWN P2, R155, R155, R54, R55 ;  /* 0x080000369b9b7389 */ /* 0x0000640000040037 */
[----:B01----:R-:W-:Y:S05]  /*80b0*/  ENDCOLLECTIVE ;  /* 0x000000000000791b */ /* 0x003fea0003800000 */
.L_x_3034:
        /* <DEDUP_REMOVED lines=10> */
.L_x_3035:
[----:B------:R-:W-:Y:S02]  /*8160*/  MOV R153, R155 ;  /* 0x0000009b00997202 */ /* 0x000fe40000000f00 */
[----:B------:R-:W-:-:S03]  /*8170*/  MOV R155, R163 ;  /* 0x000000a3009b7202 */ /* 0x000fc60000000f00 */
[----:B------:R-:W-:-:S07]  /*8180*/  @!P3 FMUL.FTZ R153, R162, R153 ;  /* 0x00000099a299b220 */ /* 0x000fce0000410000 */
[----:B------:R-:W-:Y:S05]  /*8190*/  WARPSYNC.COLLECTIVE R154, `(.L_x_3036) ;  /* 0x000000009a087348 */ /* 0x000fea0003c00000 */
[----:B------:R0:W1:Y:S02]  /*81a0*/  SHFL.DOWN P2, R155, R155, R54, R55 ;  /* 0x080000369b9b7389 */ /* 0x0000640000040037 */
[----:B01----:R-:W-:Y:S05]  /*81b0*/  ENDCOLLECTIVE ;  /* 0x000000000000791b */ /* 0x003fea0003800000 */
.L_x_3036:
        /* <DEDUP_REMOVED lines=9> */
.L_x_3037:
[----:B------:R-:W-:Y:S02]  /*8250*/  MOV R153, R155 ;  /* 0x0000009b00997202 */ /* 0x000fe40000000f00 */
[----:B------:R-:W-:-:S03]  /*8260*/  MOV R155, R163 ;  /* 0x000000a3009b7202 */ /* 0x000fc60000000f00 */
[----:B------:R-:W-:-:S07]  /*8270*/  @!P4 FMUL.FTZ R153, R162, R153 ;  /* 0x00000099a299c220 */ /* 0x000fce0000410000 */
[----:B------:R-:W-:Y:S05]  /*8280*/  WARPSYNC.COLLECTIVE R154, `(.L_x_3038) ;  /* 0x000000009a087348 */ /* 0x000fea0003c00000 */
[----:B------:R0:W1:Y:S02]  /*8290*/  SHFL.DOWN P2, R155, R155, R54, R55 ;  /* 0x080000369b9b7389 */ /* 0x0000640000040037 */
[----:B01----:R-:W-:Y:S05]  /*82a0*/  ENDCOLLECTIVE ;  /* 0x000000000000791b */ /* 0x003fea0003800000 */
.L_x_3038:
        /* <DEDUP_REMOVED lines=9> */
.L_x_3039:
[----:B------:R-:W-:Y:S02]  /*8340*/  MOV R153, R155 ;  /* 0x0000009b00997202 */ /* 0x000fe40000000f00 */
[----:B------:R-:W-:-:S03]  /*8350*/  MOV R155, R163 ;  /* 0x000000a3009b7202 */ /* 0x000fc60000000f00 */
[----:B------:R-:W-:-:S07]  /*8360*/  @!P5 FMUL.FTZ R153, R162, R153 ;  /* 0x00000099a299d220 */ /* 0x000fce0000410000 */
[----:B------:R-:W-:Y:S05]  /*8370*/  WARPSYNC.COLLECTIVE R154, `(.L_x_3040) ;  /* 0x000000009a087348 */ /* 0x000fea0003c00000 */
[----:B------:R0:W1:Y:S02]  /*8380*/  SHFL.DOWN P2, R155, R155, R54, R55 ;  /* 0x080000369b9b7389 */ /* 0x0000640000040037 */
[----:B01----:R-:W-:Y:S05]  /*8390*/  ENDCOLLECTIVE ;  /* 0x000000000000791b */ /* 0x003fea0003800000 */
.L_x_3040:
        /* <DEDUP_REMOVED lines=9> */
.L_x_3041:
[----:B------:R-:W-:Y:S02]  /*8430*/  MOV R153, R155 ;  /* 0x0000009b00997202 */ /* 0x000fe40000000f00 */
[----:B------:R-:W-:-:S03]  /*8440*/  MOV R155, R163 ;  /* 0x000000a3009b7202 */ /* 0x000fc60000000f00 */
[----:B------:R-:W-:-:S07]  /*8450*/  @!P6 FMUL.FTZ R153, R162, R153 ;  /* 0x00000099a299e220 */ /* 0x000fce0000410000 */
[----:B------:R-:W-:Y:S05]  /*8460*/  WARPSYNC.COLLECTIVE R154, `(.L_x_3042) ;  /* 0x000000009a087348 */ /* 0x000fea0003c00000 */
[----:B------:R0:W1:Y:S02]  /*8470*/  SHFL.DOWN P2, R155, R155, R54, R55 ;  /* 0x080000369b9b7389 */ /* 0x0000640000040037 */
[----:B01----:R-:W-:Y:S05]  /*8480*/  ENDCOLLECTIVE ;  /* 0x000000000000791b */ /* 0x003fea0003800000 */
.L_x_3042:
        /* <DEDUP_REMOVED lines=10> */
.L_x_3043:
[----:B------:R-:W-:Y:S02]  /*8530*/  MOV R153, R163 ;  /* 0x000000a300997202 */ /* 0x000fe40000000f00 */
[----:B------:R-:W-:-:S07]  /*8540*/  MOV R157, R155 ;  /* 0x0000009b009d7202 */ /* 0x000fce0000000f00 */
[----:B------:R-:W-:Y:S05]  /*8550*/  WARPSYNC.COLLECTIVE R154, `(.L_x_3044) ;  /* 0x000000009a087348 */ /* 0x000fea0003c00000 */
[----:B------:R0:W1:Y:S02]  /*8560*/  SHFL.IDX P2, R155, R153, R55, R54 ;  /* 0x00000037999b7389 */ /* 0x0000640000040036 */
[----:B01----:R-:W-:Y:S05]  /*8570*/  ENDCOLLECTIVE ;  /* 0x000000000000791b */ /* 0x003fea0003800000 */
.L_x_3044:
        /* <DEDUP_REMOVED lines=10> */
.L_x_3045:
[----:B------:R-:W-:Y:S02]  /*8620*/  MOV R162, R155 ;  /* 0x0000009b00a27202 */ /* 0x000fe40000000f00 */
[----:B------:R-:W-:-:S07]  /*8630*/  MOV R155, R163 ;  /* 0x000000a3009b7202 */ /* 0x000fce0000000f00 */
[----:B------:R-:W-:Y:S05]  /*8640*/  WARPSYNC.COLLECTIVE R154, `(.L_x_3046) ;  /* 0x000000009a087348 */ /* 0x000fea0003c00000 */
[----:B------:R0:W1:Y:S02]  /*8650*/  SHFL.DOWN P2, R155, R155, R54, R55 ;  /* 0x080000369b9b7389 */ /* 0x0000640000040037 */
[----:B01----:R-:W-:Y:S05]  /*8660*/  ENDCOLLECTIVE ;  /* 0x000000000000791b */ /* 0x003fea0003800000 */
.L_x_3046:
[----:B------:R-:W-:Y:S01]  /*8670*/  HFMA2 R55, -RZ, RZ, 0, 0 ;  /* 0x00000000ff377431 */ /* 0x000fe200000001ff */
[----:B------:R-:W-:Y:S02]  /*8680*/  MOV R54, 0x1f ;  /* 0x0000001f00367802 */ /* 0x000fe40000000f00 */
[----:B------:R-:W-:-:S07]  /*8690*/  MOV R163, R155 ;  /* 0x0000009b00a37202 */ /* 0x000fce0000000f00 */
[----:B------:R-:W-:Y:S05]  /*86a0*/  WARPSYNC.COLLECTIVE R154, `(.L_x_3047) ;  /* 0x000000009a087348 */ /* 0x000fea0003c00000 */
[----:B------:R0:W1:Y:S02]  /*86b0*/  SHFL.IDX P2, R155, R153, R55, R54 ;  /* 0x00000037999b7389 */ /* 0x0000640000040036 */
[----:B01----:R-:W-:Y:S05]  /*86c0*/  ENDCOLLECTIVE ;  /* 0x000000000000791b */ /* 0x003fea0003800000 */
.L_x_3047:
[----:B------:R-:W-:Y:S02]  /*86d0*/  MOV R153, R47 ;  /* 0x0000002f00997202 */ /* 0x000fe40000000f00 */
[----:B------:R-:W-:-:S07]  /*86e0*/  MOV R46, R155 ;  /* 0x0000009b002e7202 */ /* 0x000fce0000000f00 */
[----:B------:R-:W-:Y:S05]  /*86f0*/  WARPSYNC.COLLECTIVE R154, `(.L_x_3048) ;  /* 0x000000009a087348 */ /* 0x000fea0003c00000 */
[----:B------:R0:W1:Y:S02]  /*8700*/  SHFL.IDX P2, R155, R153, R55, R54 ;  /* 0x00000037999b7389 */ /* 0x0000640000040036 */
[----:B01----:R-:W-:Y:S05]  /*8710*/  ENDCOLLECTIVE ;  /* 0x000000000000791b */ /* 0x003fea0003800000 */
.L_x_3048:
[----:B------:R-:W-:Y:S02]  /*8720*/  MOV R47, R155 ;  /* 0x0000009b002f7202 */ /* 0x000fe40000000f00 */
[----:B------:R-:W-:Y:S01]  /*8730*/  ISETP.NE.AND P2, PT, R74, 0x1f, PT ;  /* 0x0000001f4a00780c */ /* 0x000fe20003f45270 */
[----:B------:R-:W-:-:S12]  /*8740*/  BRA `(.L_x_3049) ;  /* 0xffffffc0002c7947 */ /* 0x000fd8000383ffff */
.L_x_3050:
        /* <DEDUP_REMOVED lines=11> */
.L_x_10437:


//--------------------- .text._Z25selective_scan_bwd_kernelI32Selective_Scan_bwd_kernel_traitsILi128ELi16ELb1ELb1ELb1ELb1ELb0EN3c108BFloat16EfEEv12SSMParamsBwd --------------------------
	.section	.text._Z25selective_scan_bwd_kernelI32Selective_Scan_bwd_kernel_traitsILi128ELi16ELb1ELb1ELb1ELb1ELb0EN3c108BFloat16EfEEv12SSMParamsBwd,"ax",@progbits
	.align	128
        .global         _Z25selective_scan_bwd_kernelI32Selective_Scan_bwd_kernel_traitsILi128ELi16ELb1ELb1ELb1ELb1ELb0EN3c108BFloat16EfEEv12SSMParamsBwd
        .type           _Z25selective_scan_bwd_kernelI32Selective_Scan_bwd_kernel_traitsILi128ELi16ELb1ELb1ELb1ELb1ELb0EN3c108BFloat16EfEEv12SSMParamsBwd,@function
        .size           _Z25selective_scan_bwd_kernelI32Selective_Scan_bwd_kernel_traitsILi128ELi16ELb1ELb1ELb1ELb1ELb0EN3c108BFloat16EfEEv12SSMParamsBwd,(.L_x_10438 - _Z25selective_scan_bwd_kernelI32Selective_Scan_bwd_kernel_traitsILi128ELi16ELb1ELb1ELb1ELb1ELb0EN3c108BFloat16EfEEv12SSMParamsBwd)
        .other          _Z25selective_scan_bwd_kernelI32Selective_Scan_bwd_kernel_traitsILi128ELi16ELb1ELb1ELb1ELb1ELb0EN3c108BFloat16EfEEv12SSMParamsBwd,@"STO_CUDA_ENTRY STV_DEFAULT"
_Z25selective_scan_bwd_kernelI32Selective_Scan_bwd_kernel_traitsILi128ELi16ELb1ELb1ELb1ELb1ELb0EN3c108BFloat16EfEEv12SSMParamsBwd:
.text._Z25selective_scan_bwd_kernelI32Selective_Scan_bwd_kernel_traitsILi128ELi16ELb1ELb1ELb1ELb1ELb0EN3c108BFloat16EfEEv12SSMParamsBwd:
        /* <DEDUP_REMOVED lines=43> */
[----:B------:R-:W3:Y:S01]  /*02b0*/  LDCU UR25, c[0x0][0x394] ;  /* 0x00007280ff1977ac */ /* 0x000ee20008000800 */
[----:B------:R-:W-:Y:S01]  /*02c0*/  UMOV UR4, URZ ;  /* 0x000000ff00047c82 */ /* 0x000fe20008000000 */
[----:B-1----:R-:W-:Y:S01]  /*02d0*/  UIMAD.WIDE.U32 UR28, UR10, UR20, URZ ;  /* 0x000000140a1c72a5 */ /* 0x002fe2000f8e00ff */
[----:B------:R-:W1:Y:S01]  /*02e0*/  LDCU.64 UR18, c[0x0][0x3b0] ;  /* 0x00007600ff1277ac */ /* 0x000e620008000a00 */
[----:B------:R-:W0:Y:S03]  /*02f0*/  LDCU.64 UR6, c[0x0][0x4a0] ;  /* 0x00009400ff0677ac */ /* 0x000e260008000a00 */
[----:B-----5:R-:W5:Y:S01]  /*0300*/  MUFU.RCP R0, R0 ;  /* 0x0000000000007308 */ /* 0x020f620000001000 */
[----:B---3--:R-:W-:-:S04]  /*0310*/  ULEA UR16, UR25, 0xfffff800, 0xb ;  /* 0xfffff80019107891 */ /* 0x008fc8000f8e58ff */
[----:B------:R-:W-:Y:S02]  /*0320*/  UIADD3 UR20, UP0, UPT, UR16, UR22, URZ ;  /* 0x0000001610147290 */ /* 0x000fe4000ff1e0ff */
[----:B------:R-:W-:Y:S02]  /*0330*/  UIADD3 UR24, UP2, UPT, UR16, UR24, URZ ;  /* 0x0000001810187290 */ /* 0x000fe4000ff5e0ff */
[----:B----4-:R-:W-:Y:S02]  /*0340*/  ULEA UR17, UP1, UR20, UR12, 0x1 ;  /* 0x0000000c14117291 */ /* 0x010fe4000f8208ff */
[----:B------:R-:W-:Y:S01]  /*0350*/  ULEA UR11, UP3, UR24, UR14, 0x1 ;  /* 0x0000000e180b7291 */ /* 0x000fe2000f8608ff */
[----:B-----5:R-:W-:Y:S02]  /*0360*/  IADD3 R2, PT, PT, R0, 0xffffffe, RZ ;  /* 0x0ffffffe00027810 */ /* 0x020fe40007ffe0ff */
        /* <DEDUP_REMOVED lines=17> */
[----:B------:R-:W-:Y:S01]  /*0480*/  UIMAD UR5, UR37, UR12, UR33 ;  /* 0x0000000c250572a4 */ /* 0x000fe2000f8e0221 */
[----:B------:R-:W2:Y:S03]  /*0490*/  LDCU.64 UR32, c[0x0][0x528] ;  /* 0x0000a500ff2077ac */ /* 0x000ea60008000a00 */
[----:B------:R-:W-:Y:S02]  /*04a0*/  UISETP.GT.U32.AND UP1, UPT, UR37, UR5, UPT ;  /* 0x000000052500728c */ /* 0x000fe4000bf24070 */
[----:B------:R-:W-:-:S02]  /*04b0*/  UIMAD UR13, UR10, UR21, UR29 ;  /* 0x000000150a0d72a4 */ /* 0x000fc4000f8e021d */
[----:B-1----:R-:W-:Y:S01]  /*04c0*/  UIMAD.WIDE.U32 UR20, UR10, UR18, URZ ;  /* 0x000000120a1472a5 */ /* 0x002fe2000f8e00ff */
[----:B------:R-:W-:Y:S01]  /*04d0*/  UMOV UR12, UR28 ;  /* 0x0000001c000c7c82 */ /* 0x000fe20008000000 */
[----:B------:R-:W-:Y:S01]  /*04e0*/  UISETP.NE.AND.EX UP0, UPT, UR35, URZ, UPT, UP0 ;  /* 0x000000ff2300728c */ /* 0x000fe2000bf05300 */
[----:B------:R-:W1:Y:S04]  /*04f0*/  LDCU.64 UR28, c[0x0][0x3d0] ;  /* 0x00007a00ff1c77ac */ /* 0x000e680008000a00 */
[----:B------:R-:W-:Y:S02]  /*0500*/  @!UP1 UIADD3 UR5, UPT, UPT, UR5, -UR37, URZ ;  /* 0x8000002505059290 */ /* 0x000fe4000fffe0ff */
[----:B------:R-:W-:Y:S02]  /*0510*/  @!UP1 UIADD3 UR9, UPT, UPT, UR9, 0x1, URZ ;  /* 0x0000000109099890 */ /* 0x000fe4000fffe0ff */
[----:B------:R-:W-:-:S02]  /*0520*/  UISETP.GE.U32.AND UP2, UPT, UR5, UR37, UPT ;  /* 0x000000250500728c */ /* 0x000fc4000bf46070 */
[----:B------:R-:W-:Y:S02]  /*0530*/  ULOP3.LUT UR5, UR8, UR36, URZ, 0x3c, !UPT ;  /* 0x0000002408057292 */ /* 0x000fe4000f8e3cff */
[----:B0-----:R-:W-:Y:S02]  /*0540*/  UIMAD.WIDE.U32 UR12, UR8, UR6, UR12 ;  /* 0x00000006080c72a5 */ /* 0x001fe4000f8e000c */
[----:B------:R-:W-:Y:S02]  /*0550*/  UISETP.GE.AND UP1, UPT, UR5, URZ, UPT ;  /* 0x000000ff0500728c */ /* 0x000fe4000bf26270 */
[----:B------:R-:W-:Y:S01]  /*0560*/  UIMAD UR21, UR10, UR19, UR21 ;  /* 0x000000130a1572a4 */ /* 0x000fe2000f8e0215 */
[----:B------:R-:W0:Y:S02]  /*0570*/  LDCU.64 UR18, c[0x0][0x3c8] ;  /* 0x00007900ff1277ac */ /* 0x000e240008000a00 */
[----:B------:R-:W-:Y:S02]  /*0580*/  @UP2 UIADD3 UR9, UPT, UPT, UR9, 0x1, URZ ;  /* 0x0000000109092890 */ /* 0x000fe4000fffe0ff */
[----:B------:R-:W-:-:S02]  /*0590*/  UISETP.NE.AND UP2, UPT, UR36, URZ, UPT ;  /* 0x000000ff2400728c */ /* 0x000fc4000bf45270 */
[----:B------:R-:W-:Y:S01]  /*05a0*/  UIMAD UR24, UR8, UR7, UR13 ;  /* 0x00000007081872a4 */ /* 0x000fe2000f8e020d */
[----:B------:R-:W3:Y:S01]  /*05b0*/  LDCU.64 UR30, c[0x0][0x3e8] ;  /* 0x00007d00ff1e77ac */ /* 0x000ee20008000a00 */
[----:B------:R-:W-:Y:S01]  /*05c0*/  UIADD3 UR12, UP3, UPT, UR16, UR12, URZ ;  /* 0x0000000c100c7290 */ /* 0x000fe2000ff7e0ff */
[----:B------:R-:W4:Y:S03]  /*05d0*/  @UP0 LDCU UR22, c[0x0][0x384] ;  /* 0x00007080ff1607ac */ /* 0x000f260008000800 */
[----:B------:R-:W-:Y:S02]  /*05e0*/  UIADD3.X UR24, UPT, UPT, UR4, UR24, URZ, UP3, !UPT ;  /* 0x0000001804187290 */ /* 0x000fe40009ffe4ff */
[----:B--2---:R-:W-:Y:S02]  /*05f0*/  ULEA UR23, UP3, UR12, UR32, 0x1 ;  /* 0x000000200c177291 */ /* 0x004fe4000f8608ff */
[----:B------:R-:W-:-:S02]  /*0600*/  @!UP1 UIADD3 UR9, UPT, UPT, -UR9, URZ, URZ ;  /* 0x000000ff09099290 */ /* 0x000fc4000fffe1ff */
[----:B------:R-:W-:Y:S02]  /*0610*/  @!UP2 ULOP3.LUT UR9, URZ, UR36, URZ, 0x33, !UPT ;  /* 0x00000024ff09a292 */ /* 0x000fe4000f8e33ff */
[----:B------:R-:W-:Y:S01]  /*0620*/  ULEA.HI.X UR24, UR12, UR33, UR24, 0x1, UP3 ;  /* 0x000000210c187291 */ /* 0x000fe200098f0c18 */
[----:B------:R-:W2:Y:S01]  /*0630*/  LDCU.64 UR32, c[0x0][0x448] ;  /* 0x00008900ff2077ac */ /* 0x000ea20008000a00 */
[----:B-1----:R-:W-:Y:S02]  /*0640*/  UIMAD.WIDE.U32 UR6, UR10, UR28, URZ ;  /* 0x0000001c0a0672a5 */ /* 0x002fe4000f8e00ff */
[----:B------:R-:W-:Y:S01]  /*0650*/  USHF.R.S32.HI UR5, URZ, 0x1f, UR9 ;  /* 0x0000001fff057899 */ /* 0x000fe20008011409 */
[----:B------:R-:W1:Y:S03]  /*0660*/  @UP0 LDCU UR28, c[0x0][0x38c] ;  /* 0x00007180ff1c07ac */ /* 0x000e660008000800 */
[----:B0-----:R-:W-:Y:S01]  /*0670*/  UIMAD UR12, UR5, UR18, URZ ;  /* 0x00000012050c72a4 */ /* 0x001fe2000f8e02ff */
[----:B------:R-:W0:Y:S01]  /*0680*/  @UP0 LDCU.64 UR34, c[0x0][0x480] ;  /* 0x00009000ff2207ac */ /* 0x000e220008000a00 */
[----:B------:R-:W-:-:S02]  /*0690*/  UIMAD.WIDE.U32 UR20, UR9, UR18, UR20 ;  /* 0x00000012091472a5 */ /* 0x000fc4000f8e0014 */
[----:B---3--:R-:W-:Y:S02]  /*06a0*/  UIMAD UR5, UR5, UR30, URZ ;  /* 0x0000001e050572a4 */ /* 0x008fe4000f8e02ff */
[----:B------:R-:W-:Y:S02]  /*06b0*/  UIMAD UR18, UR9, UR19, UR12 ;  /* 0x00000013091272a4 */ /* 0x000fe4000f8e020c */
[----:B------:R-:W-:Y:S02]  /*06c0*/  UIMAD UR7, UR10, UR29, UR7 ;  /* 0x0000001d0a0772a4 */ /* 0x000fe4000f8e0207 */
[----:B------:R-:W-:Y:S02]  /*06d0*/  UIMAD UR19, UR9, UR31, UR5 ;  /* 0x0000001f091372a4 */ /* 0x000fe4000f8e0205 */
[----:B----4-:R-:W-:Y:S02]  /*06e0*/  @UP0 UIMAD UR10, UR10, UR22, UR8 ;  /* 0x000000160a0a02a4 */ /* 0x010fe4000f8e0208 */
[----:B------:R-:W-:-:S02]  /*06f0*/  UIADD3 UR5, UP1, UPT, UR16, UR20, URZ ;  /* 0x0000001410057290 */ /* 0x000fc4000ff3e0ff */
[----:B------:R-:W-:Y:S02]  /*0700*/  UIADD3 UR21, UPT, UPT, UR21, UR18, URZ ;  /* 0x0000001215157290 */ /* 0x000fe4000fffe0ff */
[----:B------:R-:W-:Y:S02]  /*0710*/  UIMAD.WIDE.U32 UR12, UR9, UR30, UR6 ;  /* 0x0000001e090c72a5 */ /* 0x000fe4000f8e0006 */
[----:B------:R-:W-:Y:S01]  /*0720*/  @UP0 UIMAD UR10, UR10, UR25, URZ ;  /* 0x000000190a0a02a4 */ /* 0x000fe2000f8e02ff */
[----:B------:R-:W3:Y:S01]  /*0730*/  LDCU.64 UR30, c[0x0][0x450] ;  /* 0x00008a00ff1e77ac */ /* 0x000ee20008000a00 */
[----:B------:R-:W-:Y:S02]  /*0740*/  UIADD3.X UR21, UPT, UPT, UR4, UR21, URZ, UP1, !UPT ;  /* 0x0000001504157290 */ /* 0x000fe40008ffe4ff */
[----:B--2---:R-:W-:Y:S02]  /*0750*/  ULEA UR20, UP2, UR5, UR32, 0x1 ;  /* 0x0000002005147291 */ /* 0x004fe4000f8408ff */
[----:B------:R-:W-:-:S02]  /*0760*/  UIADD3 UR16, UP1, UPT, UR16, UR12, URZ ;  /* 0x0000000c10107290 */ /* 0x000fc4000ff3e0ff */
[----:B------:R-:W-:Y:S02]  /*0770*/  UIADD3 UR18, UPT, UPT, UR13, UR19, URZ ;  /* 0x000000130d127290 */ /* 0x000fe4000fffe0ff */
[----:B-1----:R-:W-:Y:S02]  /*0780*/  @UP0 UIMAD UR10, UR10, UR28, URZ ;  /* 0x0000001c0a0a02a4 */ /* 0x002fe4000f8e02ff */
[----:B------:R-:W-:Y:S02]  /*0790*/  ULEA.HI.X UR21, UR5, UR33, UR21, 0x1, UP2 ;  /* 0x0000002105157291 */ /* 0x000fe400090f0c15 */
[----:B------:R-:W-:Y:S01]  /*07a0*/  UIADD3.X UR18, UPT, UPT, UR4, UR18, URZ, UP1, !UPT ;  /* 0x0000001204127290 */ /* 0x000fe20008ffe4ff */
[----:B------:R-:W-:Y:S02]  /*07b0*/  UMOV UR5, URZ ;  /* 0x000000ff00057c82 */ /* 0x000fe40008000000 */
[----:B------:R-:W-:Y:S01]  /*07c0*/  UMOV UR4, URZ ;  /* 0x000000ff00047c82 */ /* 0x000fe20008000000 */
[----:B0-----:R-:W-:-:S02]  /*07d0*/  @UP0 UIMAD.WIDE UR4, UR10, 0x8, UR34 ;  /* 0x000000080a0408a5 */ /* 0x001fc4000f8e0222 */
        /* <DEDUP_REMOVED lines=27> */
.L_x_3130:
[----:B------:R-:W-:Y:S01]  /*0990*/  BAR.SYNC.DEFER_BLOCKING 0x0 ;  /* 0x0000000000007b1d */ /* 0x000fe20000010000 */
[----:B------:R-:W-:Y:S02]  /*09a0*/  MOV R4, UR13 ;  /* 0x0000000d00047c02 */ /* 0x000fe40008000f00 */
[----:B------:R-:W-:-:S03]  /*09b0*/  MOV R5, UR14 ;  /* 0x0000000e00057c02 */ /* 0x000fc60008000f00 */
[----:B------:R-:W-:-:S05]  /*09c0*/  IMAD.WIDE.U32 R4, R0, 0x10, R4 ;  /* 0x0000001000047825 */ /* 0x000fca00078e0004 */
[----:B------:R-:W2:Y:S04]  /*09d0*/  LDG.E.128 R8, desc[UR26][R4.64] ;  /* 0x0000001a04087981 */ /* 0x000ea8000c1e1d00 */
[----:B------:R-:W3:Y:S01]  /*09e0*/  LDG.E.128 R12, desc[UR26][R4.64+0x200] ;  /* 0x0002001a040c7981 */ /* 0x000ee2000c1e1d00 */
[----:B------:R-:W-:Y:S01]  /*09f0*/  UMOV UR10, UR22 ;  /* 0x00000016000a7c82 */ /* 0x000fe20008000000 */
[----:B------:R-:W0:Y:S02]  /*0a00*/  S2R R6, SR_LANEID ;  /* 0x0000000000067919 */ /* 0x000e240000000000 */
[----:B0-----:R-:W-:Y:S01]  /*0a10*/  IADD3 R2, PT, PT, R3, R6, RZ ;  /* 0x0000000603027210 */ /* 0x001fe20007ffe0ff */
[----:B------:R-:W-:-:S03]  /*0a20*/  HFMA2 R3, -RZ, RZ, 0, 9.5367431640625e-07 ;  /* 0x00000010ff037431 */ /* 0x000fc600000001ff */
[----:B------:R-:W-:-:S04]  /*0a30*/  LEA R73, R2, R75, 0x4 ;  /* 0x0000004b02497211 */ /* 0x000fc800078e20ff */
[----:B------:R-:W-:Y:S01]  /*0a40*/  LEA R72, R6, R73, 0x4 ;  /* 0x0000004906487211 */ /* 0x000fe200078e20ff */
[----:B------:R-:W-:Y:S01]  /*0a50*/  IMAD.WIDE.U32 R2, R0, R3, UR10 ;  /* 0x0000000a00027e25 */ /* 0x000fe2000f8e0003 */
        /* <DEDUP_REMOVED lines=74> */
[----:B------:R0:W-:Y:S01]  /*0f00*/  STL [R1+0x4], R51 ;  /* 0x0000043301007387 */ /* 0x0001e20000100800 */
        /* <DEDUP_REMOVED lines=44> */
.L_x_3053:
[----:B------:R-:W-:Y:S05]  /*11d0*/  BSYNC.RECONVERGENT B0 ;  /* 0x0000000000007941 */ /* 0x000fea0003800200 */
.L_x_3052:
        /* <DEDUP_REMOVED lines=37> */
.L_x_3055:
[----:B------:R-:W-:Y:S05]  /*1430*/  BSYNC.RECONVERGENT B0 ;  /* 0x0000000000007941 */ /* 0x000fea0003800200 */
.L_x_3054:
        /* <DEDUP_REMOVED lines=37> */
.L_x_3057:
[----:B------:R-:W-:Y:S05]  /*1690*/  BSYNC.RECONVERGENT B0 ;  /* 0x0000000000007941 */ /* 0x000fea0003800200 */
.L_x_3056:
        /* <DEDUP_REMOVED lines=38> */
.L_x_3059:
[----:B------:R-:W-:Y:S05]  /*1900*/  BSYNC.RECONVERGENT B0 ;  /* 0x0000000000007941 */ /* 0x000fea0003800200 */
.L_x_3058:
        /* <DEDUP_REMOVED lines=38> */
.L_x_3061:
[----:B------:R-:W-:Y:S05]  /*1b70*/  BSYNC.RECONVERGENT B0 ;  /* 0x0000000000007941 */ /* 0x000fea0003800200 */
.L_x_3060:
[----:B------:R-:W2:Y:S01]  /*1b80*/  LDL.LU R5, [R1+0x4c] ;  /* 0x00004c0001057983 */ /* 0x000ea20000300800 */
[----:B------:R-:W-:Y:S01]  /*1b90*/  SHF.L.U32 R50, R8, 0x10, RZ ;  /* 0x0000001008327819 */ /* 0x000fe200000006ff */
[----:B------:R-:W-:Y:S01]  /*1ba0*/  BSSY.RECONVERGENT B0, `(.L_x_3062) ;  /* 0x0000027000007945 */ /* 0x000fe20003800200 */
[----:B------:R-:W-:Y:S01]  /*1bb0*/  FSETP.GTU.FTZ.AND P4, PT, R17, 20, PT ;  /* 0x41a000001100780b */ /* 0x000fe20003f9c000 */
[----:B------:R-:W-:Y:S01]  /*1bc0*/  FADD.FTZ R14, R14, UR6 ;  /* 0x000000060e0e7e21 */ /* 0x000fe20008010000 */
[----:B------:R-:W-:Y:S01]  /*1bd0*/  SHF.L.U32 R16, R16, 0x10, RZ ;  /* 0x0000001010107819 */ /* 0x000fe200000006ff */
[----:B------:R0:W-:Y:S01]  /*1be0*/  STL [R1], R50 ;  /* 0x0000003201007387 */ /* 0x0001e20000100800 */
[----:B------:R-:W-:Y:S02]  /*1bf0*/  SHF.L.U32 R15, R43, 0x10, RZ ;  /* 0x000000102b0f7819 */ /* 0x000fe400000006ff */
[----:B------:R-:W-:Y:S01]  /*1c00*/  SHF.L.U32 R49, R49, 0x10, RZ ;  /* 0x0000001031317819 */ /* 0x000fe200000006ff */
[----:B--2---:R-:W-:Y:S01]  /*1c10*/  FFMA.FTZ R9, R51, R71, R5 ;  /* 0x0000004733097223 */ /* 0x004fe20000010005 */
[----:B0-----:R-:W-:Y:S06]  /*1c20*/  @P5 BRA `(.L_x_3063) ;  /* 0x0000000000785947 */ /* 0x001fec0003800000 */
        /* <DEDUP_REMOVED lines=30> */
.L_x_3063:
[----:B------:R-:W-:Y:S05]  /*1e10*/  BSYNC.RECONVERGENT B0 ;  /* 0x0000000000007941 */ /* 0x000fea0003800200 */
.L_x_3062:
        /* <DEDUP_REMOVED lines=39> */
.L_x_3065:
[----:B------:R-:W-:Y:S05]  /*2090*/  BSYNC.RECONVERGENT B0 ;  /* 0x0000000000007941 */ /* 0x000fea0003800200 */
.L_x_3064:
        /* <DEDUP_REMOVED lines=39> */
.L_x_3067:
[----:B------:R-:W-:Y:S05]  /*2310*/  BSYNC.RECONVERGENT B0 ;  /* 0x0000000000007941 */ /* 0x000fea0003800200 */
.L_x_3066:
        /* <DEDUP_REMOVED lines=39> */
.L_x_3069:
[----:B------:R-:W-:Y:S05]  /*2590*/  BSYNC.RECONVERGENT B0 ;  /* 0x0000000000007941 */ /* 0x000fea0003800200 */
.L_x_3068:
        /* <DEDUP_REMOVED lines=39> */
.L_x_3071:
[----:B------:R-:W-:Y:S05]  /*2810*/  BSYNC.RECONVERGENT B0 ;  /* 0x0000000000007941 */ /* 0x000fea0003800200 */
.L_x_3070:
        /* <DEDUP_REMOVED lines=42> */
.L_x_3073:
[----:B------:R-:W-:Y:S05]  /*2ac0*/  BSYNC.RECONVERGENT B0 ;  /* 0x0000000000007941 */ /* 0x000fea0003800200 */
.L_x_3072:
        /* <DEDUP_REMOVED lines=32> */
.L_x_3075:
[----:B------:R-:W-:Y:S05]  /*2cd0*/  BSYNC.RECONVERGENT B0 ;  /* 0x0000000000007941 */ /* 0x000fea0003800200 */
.L_x_3074:
        /* <DEDUP_REMOVED lines=32> */
.L_x_3077:
[----:B------:R-:W-:Y:S05]  /*2ee0*/  BSYNC.RECONVERGENT B0 ;  /* 0x0000000000007941 */ /* 0x000fea0003800200 */
.L_x_3076:
        /* <DEDUP_REMOVED lines=32> */
.L_x_3079:
[----:B------:R-:W-:Y:S05]  /*30f0*/  BSYNC.RECONVERGENT B0 ;  /* 0x0000000000007941 */ /* 0x000fea0003800200 */
.L_x_3078:
        /* <DEDUP_REMOVED lines=32> */
.L_x_3081:
[----:B------:R-:W-:Y:S05]  /*3300*/  BSYNC.RECONVERGENT B0 ;  /* 0x0000000000007941 */ /* 0x000fea0003800200 */
.L_x_3080:
        /* <DEDUP_REMOVED lines=32> */
.L_x_3083:
[----:B------:R-:W-:Y:S05]  /*3510*/  BSYNC.RECONVERGENT B0 ;  /* 0x0000000000007941 */ /* 0x000fea0003800200 */
.L_x_3082:
        /* <DEDUP_REMOVED lines=39> */
[----:B------:R-:W2:Y:S01]  /*3790*/  S2UR UR46, SR_CgaCtaId ;  /* 0x00000000002e79c3 */ /* 0x000ea20000008800 */
[----:B------:R-:W3:Y:S01]  /*37a0*/  LDCU.64 UR24, c[0x0][0x3a0] ;  /* 0x00007400ff1877ac */ /* 0x000ee20008000a00 */
[----:B------:R-:W-:Y:S01]  /*37b0*/  UISETP.NE.AND UP0, UPT, UR12, 0x1, UPT ;  /* 0x000000010c00788c */ /* 0x000fe2000bf05270 */
[----:B------:R-:W-:-:S05]  /*37c0*/  UMOV UR8, 0x400 ;  /* 0x0000040000087882 */ /* 0x000fca0000000000 */
[----:B------:R-:W3:Y:S01]  /*37d0*/  S2UR UR21, SR_CTAID.Y ;  /* 0x00000000001579c3 */ /* 0x000ee20000002600 */
[----:B------:R-:W4:Y:S01]  /*37e0*/  LDCU UR47, c[0x0][0x394] ;  /* 0x00007280ff2f77ac */ /* 0x000f220008000800 */
[----:B------:R-:W-:Y:S01]  /*37f0*/  PLOP3.LUT P1, PT, PT, PT, UP0, 0x80, 0x8 ;  /* 0x000000000008781c */ /* 0x000fe20003f2f008 */
[----:B------:R-:W0:Y:S03]  /*3800*/  LDCU UR48, c[0x0][0x38c] ;  /* 0x00007180ff3077ac */ /* 0x000e260008000800 */
[----:B------:R-:W-:Y:S01]  /*3810*/  ISETP.EQ.AND P1, PT, R40, RZ, P1 ;  /* 0x000000ff2800720c */ /* 0x000fe20000f22270 */
[----:B------:R-:W0:Y:S01]  /*3820*/  LDCU UR49, c[0x0][0x388] ;  /* 0x00007100ff3177ac */ /* 0x000e220008000800 */
[----:B------:R-:W0:Y:S01]  /*3830*/  LDCU.64 UR28, c[0x0][0x3c0] ;  /* 0x00007800ff1c77ac */ /* 0x000e220008000a00 */
[----:B--2---:R-:W-:Y:S01]  /*3840*/  ULEA UR8, UR46, UR8, 0x18 ;  /* 0x000000082e087291 */ /* 0x004fe2000f8ec0ff */
[----:B------:R-:W2:Y:S01]  /*3850*/  LDCU.64 UR30, c[0x0][0x440] ;  /* 0x00008800ff1e77ac */ /* 0x000ea20008000a00 */
[C---:B-1----:R-:W-:Y:S01]  /*3860*/  SHF.L.U32 R37, R74.reuse, 0x1, RZ ;  /* 0x000000014a257819 */ /* 0x042fe200000006ff */
[----:B---3--:R-:W-:Y:S01]  /*3870*/  UIMAD.WIDE.U32 UR22, UR21, UR24, URZ ;  /* 0x00000018151672a5 */ /* 0x008fe2000f8e00ff */
[C---:B------:R-:W-:Y:S01]  /*3880*/  LOP3.LUT R40, R74.reuse, 0x1f, RZ, 0xc0, !PT ;  /* 0x0000001f4a287812 */ /* 0x040fe200078ec0ff */
[----:B------:R-:W1:Y:S01]  /*3890*/  LDCU.64 UR32, c[0x0][0x3a8] ;  /* 0x00007500ff2077ac */ /* 0x000e620008000a00 */
[----:B------:R-:W-:-:S02]  /*38a0*/  ISETP.NE.AND P0, PT, R74, 0x7f, PT ;  /* 0x0000007f4a00780c */ /* 0x000fc40003f05270 */
[----:B------:R-:W-:Y:S01]  /*38b0*/  LOP3.LUT R40, R40, 0x7c0, R37, 0xf8, !PT ;  /* 0x000007c028287812 */ /* 0x000fe200078ef825 */
[----:B------:R-:W-:Y:S01]  /*38c0*/  HFMA2 R37, -RZ, RZ, 0, 0 ;  /* 0x00000000ff257431 */ /* 0x000fe200000001ff */
[C---:B------:R-:W-:Y:S01]  /*38d0*/  ISETP.NE.AND P0, PT, R74.reuse, RZ, PT ;  /* 0x000000ff4a00720c */ /* 0x040fe20003f05270 */
[----:B------:R-:W3:Y:S01]  /*38e0*/  LDCU.64 UR34, c[0x0][0x3e0] ;  /* 0x00007c00ff2277ac */ /* 0x000ee20008000a00 */
[----:B------:R-:W-:Y:S02]  /*38f0*/  IADD3 R87, PT, PT, R74, 0x200, RZ ;  /* 0x000002004a577810 */ /* 0x000fe40007ffe0ff */
[----:B------:R-:W-:Y:S01]  /*3900*/  MOV R75, UR8 ;  /* 0x00000008004b7c02 */ /* 0x000fe20008000f00 */
[----:B------:R-:W0:Y:S01]  /*3910*/  LDCU.64 UR36, c[0x0][0x4c0] ;  /* 0x00009800ff2477ac */ /* 0x000e220008000a00 */
[----:B------:R-:W0:Y:S01]  /*3920*/  LDCU.64 UR38, c[0x0][0x4e0] ;  /* 0x00009c00ff2677ac */ /* 0x000e220008000a00 */
[----:B------:R-:W0:Y:S01]  /*3930*/  LDCU.64 UR40, c[0x0][0x4f0] ;  /* 0x00009e00ff2877ac */ /* 0x000e220008000a00 */
[----:B------:R-:W0:Y:S01]  /*3940*/  LDCU.64 UR42, c[0x0][0x538] ;  /* 0x0000a700ff2a77ac */ /* 0x000e220008000a00 */
[----:B------:R-:W0:Y:S01]  /*3950*/  LDCU.64 UR44, c[0x0][0x540] ;  /* 0x0000a800ff2c77ac */ /* 0x000e220008000a00 */
[----:B------:R-:W-:Y:S01]  /*3960*/  UIMAD UR21, UR21, UR25, UR23 ;  /* 0x00000019151572a4 */ /* 0x000fe2000f8e0217 */
[----:B--2-4-:R-:W-:-:S11]  /*3970*/  UMOV UR8, URZ ;  /* 0x000000ff00087c82 */ /* 0x014fd60008000000 */
.L_x_3129:
[----:B0-----:R-:W-:Y:S01]  /*3980*/  UIMAD.WIDE.U32 UR24, UR8, UR28, URZ ;  /* 0x0000001c081872a5 */ /* 0x001fe2000f8e00ff */
[C---:B---3--:R-:W-:Y:S01]  /*3990*/  SHF.L.U32 R51, R74.reuse, 0x1, RZ ;  /* 0x000000014a337819 */ /* 0x048fe200000006ff */
[----:B------:R-:W2:Y:S01]  /*39a0*/  LDL R97, [R1+0x4] ;  /* 0x0000040001617983 */ /* 0x000ea20000100800 */
[----:B------:R-:W-:Y:S01]  /*39b0*/  LOP3.LUT R50, R74, 0x1f, RZ, 0xc0, !PT ;  /* 0x0000001f4a327812 */ /* 0x000fe200078ec0ff */
[----:B------:R-:W-:Y:S02]  /*39c0*/  UIMAD UR25, UR8, UR29, UR25 ;  /* 0x0000001d081972a4 */ /* 0x000fe4000f8e0219 */
[----:B------:R-:W-:Y:S01]  /*39d0*/  ULEA UR46, UP0, UR24, UR15, 0x1 ;  /* 0x0000000f182e7291 */ /* 0x000fe2000f8008ff */
[----:B------:R-:W-:Y:S01]  /*39e0*/  LOP3.LUT R50, R50, 0x7c0, R51, 0xf8, !PT ;  /* 0x000007c032327812 */ /* 0x000fe200078ef833 */
[----:B------:R-:W4:Y:S02]  /*39f0*/  LDL R96, [R1] ;  /* 0x0000000001607983 */ /* 0x000f240000100800 */
[----:B------:R-:W-:-:S02]  /*3a00*/  ULEA.HI.X UR24, UR24, UR20, UR25, 0x1, UP0 ;  /* 0x0000001418187291 */ /* 0x000fc400080f0c19 */
[----:B------:R-:W-:-:S04]  /*3a10*/  MOV R44, UR46 ;  /* 0x0000002e002c7c02 */ /* 0x000fc80008000f00 */
[----:B------:R-:W-:-:S03]  /*3a20*/  MOV R45, UR24 ;  /* 0x00000018002d7c02 */ /* 0x000fc60008000f00 */
[----:B------:R-:W-:-:S05]  /*3a30*/  IMAD.WIDE.U32 R44, R50, 0x10, R44 ;  /* 0x00000010322c7825 */ /* 0x000fca00078e002c */
[----:B------:R-:W5:Y:S04]  /*3a40*/  LDG.E.128 R40, desc[UR26][R44.64] ;  /* 0x0000001a2c287981 */ /* 0x000f68000c1e1d00 */
[----:B------:R-:W2:Y:S01]  /*3a50*/  LDG.E.128 R44, desc[UR26][R44.64+0x200] ;  /* 0x0002001a2c2c7981 */ /* 0x000ea2000c1e1d00 */
[----:B------:R-:W-:Y:S01]  /*3a60*/  UMOV UR24, UR22 ;  /* 0x0000001600187c82 */ /* 0x000fe20008000000 */
[----:B------:R-:W-:Y:S02]  /*3a70*/  UMOV UR25, UR21 ;  /* 0x0000001500197c82 */ /* 0x000fe40008000000 */
[----:B-1----:R-:W-:-:S04]  /*3a80*/  UIMAD.WIDE.U32 UR24, UR8, UR32, UR24 ;  /* 0x00000020081872a5 */ /* 0x002fc8000f8e0018 */
[----:B------:R-:W-:Y:S02]  /*3a90*/  UIMAD UR25, UR8, UR33, UR25 ;  /* 0x00000021081972a4 */ /* 0x000fe4000f8e0219 */
[----:B------:R-:W-:-:S04]  /*3aa0*/  ULEA UR46, UP0, UR24, UR30, 0x2 ;  /* 0x0000001e182e7291 */ /* 0x000fc8000f8010ff */
[----:B------:R-:W-:Y:S02]  /*3ab0*/  ULEA.HI.X UR24, UR24, UR31, UR25, 0x2, UP0 ;  /* 0x0000001f18187291 */ /* 0x000fe400080f1419 */
[----:B------:R-:W-:-:S04]  /*3ac0*/  MOV R48, UR46 ;  /* 0x0000002e00307c02 */ /* 0x000fc80008000f00 */
[----:B------:R-:W-:Y:S01]  /*3ad0*/  MOV R49, UR24 ;  /* 0x0000001800317c02 */ /* 0x000fe20008000f00 */
[----:B---3--:R-:W-:-:S04]  /*3ae0*/  UIMAD.WIDE.U32 UR24, UR8, UR34, URZ ;  /* 0x00000022081872a5 */ /* 0x008fc8000f8e00ff */
[----:B------:R-:W-:Y:S01]  /*3af0*/  UIMAD UR25, UR8, UR35, UR25 ;  /* 0x00000023081972a4 */ /* 0x000fe2000f8e0219 */
[----:B------:R0:W3:Y:S01]  /*3b00*/  LDG.E R76, desc[UR26][R48.64] ;  /* 0x0000001a304c7981 */ /* 0x0000e2000c1e1900 */
[----:B------:R-:W-:-:S04]  /*3b10*/  ULEA UR46, UP0, UR24, UR19, 0x1 ;  /* 0x00000013182e7291 */ /* 0x000fc8000f8008ff */
[----:B------:R-:W-:Y:S02]  /*3b20*/  ULEA.HI.X UR24, UR24, UR18, UR25, 0x1, UP0 ;  /* 0x0000001218187291 */ /* 0x000fe400080f0c19 */
[----:B0-----:R-:W-:-:S04]  /*3b30*/  MOV R48, UR46 ;  /* 0x0000002e00307c02 */ /* 0x001fc80008000f00 */
[----:B------:R-:W-:-:S03]  /*3b40*/  MOV R49, UR24 ;  /* 0x0000001800317c02 */ /* 0x000fc60008000f00 */
[----:B------:R-:W-:Y:S01]  /*3b50*/  IMAD.WIDE.U32 R52, R50, 0x10, R48 ;  /* 0x0000001032347825 */ /* 0x000fe200078e0030 */
[----:B-----5:R-:W-:Y:S04]  /*3b60*/  STS.128 [R73], R40 ;  /* 0x0000002849007388 */ /* 0x020fe80000000c00 */
[----:B--2---:R-:W-:Y:S01]  /*3b70*/  STS.128 [R73+0x200], R44 ;  /* 0x0002002c49007388 */ /* 0x004fe20000000c00 */
[----:B------:R-:W-:-:S03]  /*3b80*/  NOP ;  /* 0x0000000000007918 */ /* 0x000fc60000000000 */
[----:B------:R-:W2:Y:S04]  /*3b90*/  LDG.E.128 R48, desc[UR26][R52.64] ;  /* 0x0000001a34307981 */ /* 0x000ea8000c1e1d00 */
[----:B------:R-:W0:Y:S04]  /*3ba0*/  LDS.128 R40, [R72] ;  /* 0x0000000048287984 */ /* 0x000e280000000c00 */
[----:B------:R-:W1:Y:S04]  /*3bb0*/  LDS.128 R44, [R72+0x10] ;  /* 0x00001000482c7984 */ /* 0x000e680000000c00 */
[----:B------:R-:W5:Y:S01]  /*3bc0*/  LDG.E.128 R52, desc[UR26][R52.64+0x200] ;  /* 0x0002001a34347981 */ /* 0x000f62000c1e1d00 */
[----:B---3--:R-:W-:Y:S01]  /*3bd0*/  R2UR UR50, R76 ;  /* 0x000000004c3272ca */ /* 0x008fe200000e0000 */
[----:B------:R-:W-:-:S12]  /*3be0*/  USHF.L.U32 UR25, UR12, 0x8, URZ ;  /* 0x000000080c197899 */ /* 0x000fd800080006ff */
[----:B------:R-:W-:Y:S01]  /*3bf0*/  MOV R91, UR50 ;  /* 0x00000032005b7c02 */ /* 0x000fe20008000f00 */
[----:B------:R-:W-:-:S04]  /*3c00*/  UIADD3 UR24, UPT, UPT, UR25, -0x100, URZ ;  /* 0xffffff0019187890 */ /* 0x000fc8000fffe0ff */
[----:B------:R-:W-:-:S04]  /*3c10*/  FMUL.FTZ R91, R91, 1.4426950216293334961 ;  /* 0x3fb8aa3b5b5b7820 */ /* 0x000fc80000410000 */
[C---:B------:R-:W-:Y:S01]  /*3c20*/  FMUL.FTZ R92, R91.reuse, R63 ;  /* 0x0000003f5b5c7220 */ /* 0x040fe20000410000 */
[----:B------:R-:W-:Y:S01]  /*3c30*/  ULOP3.LUT UR24, UR24, 0x100, URZ, 0xc0, !UPT ;  /* 0x0000010018187892 */ /* 0x000fe2000f8ec0ff */
[C---:B------:R-:W-:Y:S01]  /*3c40*/  FMUL.FTZ R89, R91.reuse, R10 ;  /* 0x0000000a5b597220 */ /* 0x040fe20000410000 */
[C---:B0-----:R-:W-:Y:S02]  /*3c50*/  PRMT R115, R42.reuse, 0x7632, R115 ;  /* 0x000076322a737816 */ /* 0x041fe40000000073 */
[----:B------:R-:W-:Y:S01]  /*3c60*/  SHF.L.U32 R86, R42, 0x10, RZ ;  /* 0x000000102a567819 */ /* 0x000fe200000006ff */
[----:B------:R-:W0:Y:S01]  /*3c70*/  MUFU.EX2 R92, R92 ;  /* 0x0000005c005c7308 */ /* 0x000e220000000800 */
[----:B------:R-:W-:Y:S01]  /*3c80*/  UIADD3 UR24, UPT, UPT, UR24, UR8, URZ ;  /* 0x0000000818187290 */ /* 0x000fe2000fffe0ff */
[C---:B------:R-:W-:Y:S01]  /*3c90*/  FMUL.FTZ R82, R91.reuse, R58 ;  /* 0x0000003a5b527220 */ /* 0x040fe20000410000 */
[C---:B------:R-:W-:Y:S01]  /*3ca0*/  FMUL.FTZ R81, R91.reuse, R62 ;  /* 0x0000003e5b517220 */ /* 0x040fe20000410000 */
[C---:B------:R-:W-:Y:S01]  /*3cb0*/  FMUL.FTZ R80, R91.reuse, R33 ;  /* 0x000000215b507220 */ /* 0x040fe20000410000 */
[C---:B------:R-:W-:Y:S01]  /*3cc0*/  FMUL.FTZ R79, R91.reuse, R61 ;  /* 0x0000003d5b4f7220 */ /* 0x040fe20000410000 */
[C---:B------:R-:W-:Y:S01]  /*3cd0*/  FMUL.FTZ R78, R91.reuse, R22 ;  /* 0x000000165b4e7220 */ /* 0x040fe20000410000 */
[C---:B------:R-:W-:Y:S01]  /*3ce0*/  FMUL.FTZ R77, R91.reuse, R60 ;  /* 0x0000003c5b4d7220 */ /* 0x040fe20000410000 */
[----:B------:R3:W0:Y:S01]  /*3cf0*/  MUFU.EX2 R42, R89 ;  /* 0x00000059002a7308 */ /* 0x0006220000000800 */
[C---:B------:R-:W-:Y:S01]  /*3d00*/  FMUL.FTZ R76, R91.reuse, R14 ;  /* 0x0000000e5b4c7220 */ /* 0x040fe20000410000 */
[C---:B------:R-:W-:Y:S01]  /*3d10*/  FMUL.FTZ R85, R91.reuse, R59 ;  /* 0x0000003b5b557220 */ /* 0x040fe20000410000 */
[C---:B------:R-:W-:Y:S01]  /*3d20*/  FMUL.FTZ R84, R91.reuse, R12 ;  /* 0x0000000c5b547220 */ /* 0x040fe20000410000 */
[C---:B------:R-:W-:Y:S01]  /*3d30*/  FMUL.FTZ R83, R91.reuse, R38 ;  /* 0x000000265b537220 */ /* 0x040fe20000410000 */
[----:B------:R-:W-:Y:S01]  /*3d40*/  FMUL.FTZ R118, R91, R5 ;  /* 0x000000055b767220 */ /* 0x000fe20000410000 */
[----:B-1----:R-:W-:Y:S01]  /*3d50*/  PRMT R110, R47, 0x7632, R110 ;  /* 0x000076322f6e7816 */ /* 0x002fe2000000006e */
[----:B---3--:R-:W-:Y:S01]  /*3d60*/  FMUL.FTZ R89, R91, R8 ;  /* 0x000000085b597220 */ /* 0x008fe20000410000 */
[----:B------:R-:W-:-:S02]  /*3d70*/  SHF.L.U32 R90, R47, 0x10, RZ ;  /* 0x000000102f5a7819 */ /* 0x000fc400000006ff */
[----:B------:R-:W-:Y:S01]  /*3d80*/  ISETP.NE.AND P2, PT, R74, 0x7f, PT ;  /* 0x0000007f4a00780c */ /* 0x000fe20003f45270 */
[----:B------:R-:W1:Y:S01]  /*3d90*/  MUFU.EX2 R82, R82 ;  /* 0x0000005200527308 */ /* 0x000e620000000800 */
[----:B------:R-:W-:Y:S02]  /*3da0*/  SEL R94, R87, UR24, P0 ;  /* 0x00000018575e7c07 */ /* 0x000fe40008000000 */
[C---:B------:R-:W-:Y:S02]  /*3db0*/  PRMT R111, R46.reuse, 0x7632, R111 ;  /* 0x000076322e6f7816 */ /* 0x040fe4000000006f */
[----:B------:R-:W-:-:S03]  /*3dc0*/  SHF.L.U32 R88, R46, 0x10, RZ ;  /* 0x000000102e587819 */ /* 0x000fc600000006ff */
[----:B------:R-:W3:Y:S01]  /*3dd0*/  MUFU.EX2 R81, R81 ;  /* 0x0000005100517308 */ /* 0x000ee20000000800 */
        /* <DEDUP_REMOVED lines=34> */
[----:B--2---:R-:W-:Y:S04]  /*4000*/  STS.128 [R73+0x1080], R48 ;  /* 0x0010803049007388 */ /* 0x004fe80000000c00 */
[----:B-----5:R-:W-:Y:S01]  /*4010*/  STS.128 [R73+0x1280], R52 ;  /* 0x0012803449007388 */ /* 0x020fe20000000c00 */
[----:B------:R-:W-:-:S03]  /*4020*/  NOP ;  /* 0x0000000000007918 */ /* 0x000fc60000000000 */
[----:B------:R-:W2:Y:S04]  /*4030*/  LDS.128 R48, [R72+0x1080] ;  /* 0x0010800048307984 */ /* 0x000ea80000000c00 */
[----:B------:R-:W5:Y:S04]  /*4040*/  LDS.128 R52, [R72+0x1090] ;  /* 0x0010900048347984 */ /* 0x000f680000000c00 */
[----:B0-----:R0:W-:Y:S01]  /*4050*/  STS [R93+0x6d50], R92 ;  /* 0x006d505c5d007388 */ /* 0x0011e20000000800 */
[C---:B--2---:R-:W-:Y:S02]  /*4060*/  PRMT R47, R49.reuse, 0x7632, R47 ;  /* 0x00007632312f7816 */ /* 0x044fe4000000002f */
        /* <DEDUP_REMOVED lines=24> */
[----:B----4-:R-:W-:Y:S01]  /*41f0*/  FMUL.FTZ R101, R96, R46 ;  /* 0x0000002e60657220 */ /* 0x010fe20000410000 */
        /* <DEDUP_REMOVED lines=15> */
[----:B0--3--:R-:W-:Y:S05]  /*42f0*/  @P2 BRA `(.L_x_3086) ;  /* 0x0000000000242947 */ /* 0x009fea0003800000 */
        /* <DEDUP_REMOVED lines=9> */
.L_x_3086:
[----:B------:R-:W-:-:S06]  /*4390*/  LEA R93, R74, R75, 0x2 ;  /* 0x0000004b4a5d7211 */ /* 0x000fcc00078e10ff */
[----:B------:R-:W0:Y:S02]  /*43a0*/  LDS R93, [R93+0x7554] ;  /* 0x007554005d5d7984 */ /* 0x000e240000000800 */
.L_x_3087:
[----:B------:R-:W-:Y:S05]  /*43b0*/  BSYNC.RECONVERGENT B0 ;  /* 0x0000000000007941 */ /* 0x000fea0003800200 */
.L_x_3085:
        /* <DEDUP_REMOVED lines=123> */
.L_x_3146:
[----:B------:R-:W-:Y:S01]  /*4b70*/  ISETP.GE.AND P2, PT, R163, 0x10, PT ;  /* 0x00000010a300780c */ /* 0x000fe20003f46270 */
[----:B----4-:R-:W-:Y:S01]  /*4b80*/  FFMA.FTZ R54, R75, R54, R155 ;  /* 0x000000364b367223 */ /* 0x010fe2000001009b */
[----:B------:R-:W-:-:S04]  /*4b90*/  UMOV UR24, 0xffffffff ;  /* 0xffffffff00187882 */ /* 0x000fc80000000000 */
[----:B------:R-:W-:-:S07]  /*4ba0*/  FSEL R156, R155, R54, !P2 ;  /* 0x000000369b9c7208 */ /* 0x000fce0005000000 */
[----:B--23--:R-:W-:Y:S01]  /*4bb0*/  @P2 FMUL.FTZ R75, R75, R153 ;  /* 0x000000994b4b2220 */ /* 0x00cfe20000410000 */
[----:B------:R-:W-:Y:S06]  /*4bc0*/  BRA.DIV UR24, `(.L_x_3090) ;  /* 0x0000004618ac7947 */ /* 0x000fec000b800000 */
.L_x_3149:
[----:B------:R-:W-:-:S03]  /*4bd0*/  UMOV UR24, 0xffffffff ;  /* 0xffffffff00187882 */ /* 0x000fc60000000000 */
[----:B------:R-:W-:Y:S05]  /*4be0*/  BRA.DIV UR24, `(.L_x_3091) ;  /* 0x0000004618cc7947 */ /* 0x000fea000b800000 */
.L_x_3152:
[----:B------:R-:W-:-:S03]  /*4bf0*/  UMOV UR24, 0xffffffff ;  /* 0xffffffff00187882 */ /* 0x000fc60000000000 */
[----:B------:R-:W-:Y:S05]  /*4c00*/  BRA.DIV UR24, `(.L_x_3092) ;  /* 0x0000004618ec7947 */ /* 0x000fea000b800000 */
[----:B------:R-:W2:Y:S04]  /*4c10*/  SHFL.UP PT, R75, R75, 0x1, RZ ;  /* 0x042000004b4b7989 */ /* 0x000ea800000e00ff */
[----:B------:R-:W3:Y:S04]  /*4c20*/  SHFL.UP PT, R156, R156, 0x1, RZ ;  /* 0x042000009c9c7989 */ /* 0x000ee800000e00ff */
[----:B-----5:R-:W4:Y:S04]  /*4c30*/  SHFL.IDX PT, R46, R46, RZ, 0x1f ;  /* 0x00001fff2e2e7589 */ /* 0x020f2800000e0000 */
[----:B------:R-:W0:Y:S02]  /*4c40*/  SHFL.IDX PT, R47, R47, RZ, 0x1f ;  /* 0x00001fff2f2f7589 */ /* 0x000e2400000e0000 */
.L_x_3158:
        /* <DEDUP_REMOVED lines=12> */
.L_x_3088:
        /* <DEDUP_REMOVED lines=124> */
.L_x_3175:
        /* <DEDUP_REMOVED lines=14> */
.L_x_3093:
[----:B------:R-:W3:Y:S01]  /*55b0*/  LDL.LU R55, [R1+0x8] ;  /* 0x0000080001377983 */ /* 0x000ee20000300800 */
[----:B------:R-:W-:Y:S05]  /*55c0*/  WARPSYNC.ALL ;  /* 0x0000000000007948 */ /* 0x000fea0003800000 */
[----:B------:R-:W-:Y:S06]  /*55d0*/  BAR.SYNC.DEFER_BLOCKING 0x0 ;  /* 0x0000000000007b1d */ /* 0x000fec0000010000 */
[----:B------:R-:W4:Y:S04]  /*55e0*/  LDL.LU R54, [R1+0xc] ;  /* 0x00000c0001367983 */ /* 0x000f280000300800 */
[----:B--2---:R-:W2:Y:S01]  /*55f0*/  LDL.LU R53, [R1+0x10] ;  /* 0x0000100001357983 */ /* 0x004ea20000300800 */
[----:B------:R-:W-:-:S02]  /*5600*/  ISETP.NE.AND P2, PT, R74, RZ, PT ;  /* 0x000000ff4a00720c */ /* 0x000fc40003f45270 */
[----:B0-----:R-:W-:Y:S01]  /*5610*/  MOV R48, UR8 ;  /* 0x0000000800307c02 */ /* 0x001fe20008000f00 */
[----:B------:R-:W-:Y:S01]  /*5620*/  FFMA.FTZ R51, R110, -R135, R152 ;  /* 0x800000876e337223 */ /* 0x000fe20000010098 */
[----:B------:R-:W5:Y:S04]  /*5630*/  LDL.LU R52, [R1+0x14] ;  /* 0x0000140001347983 */ /* 0x000f680000300800 */
[----:B------:R-:W0:Y:S05]  /*5640*/  LDS R128, [R128+0x6854] ;  /* 0x0068540080807984 */ /* 0x000e2a0000000800 */
[----:B------:R-:W-:-:S05]  /*5650*/  @!P2 LEA R48, R48, R75, 0x3 ;  /* 0x0000004b3030a211 */ /* 0x000fca00078e18ff */
[----:B-1----:R1:W-:Y:S01]  /*5660*/  @!P2 STS.64 [R48+0x7750], R46 ;  /* 0x0077502e3000a388 */ /* 0x0023e20000000a00 */
[----:B0-----:R-:W-:-:S04]  /*5670*/  FFMA.FTZ R93, R128, R93, R94 ;  /* 0x0000005d805d7223 */ /* 0x001fc8000001005e */
[----:B------:R-:W-:Y:S01]  /*5680*/  FFMA.FTZ R102, R118, R93, R102 ;  /* 0x0000005d76667223 */ /* 0x000fe20000010066 */
[----:B------:R-:W-:-:S03]  /*5690*/  FMUL.FTZ R50, R93, UR50 ;  /* 0x000000325d327c20 */ /* 0x000fc60008410000 */
[----:B------:R-:W-:Y:S01]  /*56a0*/  FFMA.FTZ R91, R91, R102, R95 ;  /* 0x000000665b5b7223 */ /* 0x000fe2000001005f */
[----:B------:R-:W-:Y:S02]  /*56b0*/  FMUL.FTZ R49, R51, R50 ;  /* 0x0000003233317220 */ /* 0x000fe40000410000 */
[----:B------:R-:W5:Y:S01]  /*56c0*/  LDL.LU R50, [R1+0x18] ;  /* 0x0000180001327983 */ /* 0x000f620000300800 */
[----:B------:R-:W-:-:S04]  /*56d0*/  FFMA.FTZ R89, R89, R91, R103 ;  /* 0x0000005b59597223 */ /* 0x000fc80000010067 */
[----:B------:R-:W-:-:S04]  /*56e0*/  FFMA.FTZ R45, R45, R89, R96 ;  /* 0x000000592d2d7223 */ /* 0x000fc80000010060 */
[----:B------:R-:W-:Y:S01]  /*56f0*/  FFMA.FTZ R104, R42, R45, R104 ;  /* 0x0000002d2a687223 */ /* 0x000fe20000010068 */
[----:B------:R-:W-:Y:S01]  /*5700*/  FMUL.FTZ R42, R110, R93 ;  /* 0x0000005d6e2a7220 */ /* 0x000fe20000410000 */
[----:B-1----:R-:W-:Y:S01]  /*5710*/  FMUL.FTZ R47, R90, R102 ;  /* 0x000000665a2f7220 */ /* 0x002fe20000410000 */
[----:B------:R-:W-:Y:S01]  /*5720*/  FFMA.FTZ R132, R88, -R132, R148 ;  /* 0x8000008458847223 */ /* 0x000fe20000010094 */
[----:B------:R-:W-:Y:S01]  /*5730*/  FFMA.FTZ R131, R112, -R131, R147 ;  /* 0x8000008370837223 */ /* 0x000fe20000010093 */
[----:B------:R-:W-:Y:S01]  /*5740*/  FFMA.FTZ R130, R87, -R130, R146 ;  /* 0x8000008257827223 */ /* 0x000fe20000010092 */
[----:B------:R-:W-:Y:S01]  /*5750*/  FFMA.FTZ R83, R83, R104, R97 ;  /* 0x0000006853537223 */ /* 0x000fe20000010061 */
[----:B---3--:R-:W-:-:S05]  /*5760*/  FFMA.FTZ R55, R42, R5, R55 ;  /* 0x000000052a377223 */ /* 0x008fca0000010037 */
[----:B------:R-:W-:Y:S04]  /*5770*/  STL [R1+0x8], R55 ;  /* 0x0000083701007387 */ /* 0x000fe80000100800 */
[----:B------:R-:W3:Y:S01]  /*5780*/  LDL.LU R48, [R1+0x1c] ;  /* 0x00001c0001307983 */ /* 0x000ee20000300800 */
[----:B------:R-:W-:-:S04]  /*5790*/  FFMA.FTZ R42, R6, R42, R49 ;  /* 0x0000002a062a7223 */ /* 0x000fc80000010031 */
[----:B------:R-:W-:Y:S01]  /*57a0*/  FADD.FTZ R37, R42, R37 ;  /* 0x000000252a257221 */ /* 0x000fe20000010000 */
[----:B------:R-:W-:Y:S01]  /*57b0*/  FMUL.FTZ R42, R111, R91 ;  /* 0x0000005b6f2a7220 */ /* 0x000fe20000410000 */
[----:B----4-:R-:W-:-:S03]  /*57c0*/  FFMA.FTZ R54, R47, R17, R54 ;  /* 0x000000112f367223 */ /* 0x010fc60000010036 */
[----:B--2---:R-:W-:Y:S02]  /*57d0*/  FFMA.FTZ R53, R42, R8, R53 ;  /* 0x000000082a357223 */ /* 0x004fe40000010035 */
[----:B------:R0:W-:Y:S04]  /*57e0*/  STL [R1+0xc], R54 ;  /* 0x00000c3601007387 */ /* 0x0001e80000100800 */
[----:B------:R1:W-:Y:S04]  /*57f0*/  STL [R1+0x10], R53 ;  /* 0x0000103501007387 */ /* 0x0003e80000100800 */
[----:B0-----:R-:W2:Y:S01]  /*5800*/  LDL.LU R54, [R1+0x20] ;  /* 0x0000200001367983 */ /* 0x001ea20000300800 */
[----:B------:R-:W-:Y:S01]  /*5810*/  FMUL.FTZ R88, R88, R89 ;  /* 0x0000005958587220 */ /* 0x000fe20000410000 */
[----:B------:R-:W-:Y:S01]  /*5820*/  FMUL.FTZ R112, R112, R45 ;  /* 0x0000002d70707220 */ /* 0x000fe20000410000 */
[----:B------:R-:W-:-:S02]  /*5830*/  FMUL.FTZ R87, R87, R104 ;  /* 0x0000006857577220 */ /* 0x000fc40000410000 */
[----:B-----5:R-:W-:-:S05]  /*5840*/  FFMA.FTZ R52, R88, R27, R52 ;  /* 0x0000001b58347223 */ /* 0x020fca0000010034 */
[----:B------:R-:W-:Y:S01]  /*5850*/  STL [R1+0x14], R52 ;  /* 0x0000143401007387 */ /* 0x000fe20000100800 */
[----:B------:R-:W-:-:S05]  /*5860*/  FFMA.FTZ R50, R112, R10, R50 ;  /* 0x0000000a70327223 */ /* 0x000fca0000010032 */
[----:B------:R0:W-:Y:S01]  /*5870*/  STL [R1+0x18], R50 ;  /* 0x0000183201007387 */ /* 0x0001e20000100800 */
[----:B------:R-:W-:Y:S01]  /*5880*/  FFMA.FTZ R84, R84, R83, R105 ;  /* 0x0000005354547223 */ /* 0x000fe20000010069 */
[----:B------:R-:W-:Y:S01]  /*5890*/  FFMA.FTZ R134, R90, -R134, R150 ;  /* 0x800000865a867223 */ /* 0x000fe20000010096 */
[----:B------:R-:W-:Y:S02]  /*58a0*/  FMUL.FTZ R49, R102, UR50 ;  /* 0x0000003266317c20 */ /* 0x000fe40008410000 */
[----:B------:R-:W-:Y:S01]  /*58b0*/  FFMA.FTZ R85, R85, R84, R98 ;  /* 0x0000005455557223 */ /* 0x000fe20000010062 */
[----:B------:R-:W-:Y:S01]  /*58c0*/  FFMA.FTZ R133, R111, -R133, R149 ;  /* 0x800000856f857223 */ /* 0x000fe20000010095 */
[----:B------:R-:W-:Y:S01]  /*58d0*/  FMUL.FTZ R49, R134, R49 ;  /* 0x0000003186317220 */ /* 0x000fe20000410000 */
[----:B------:R-:W-:Y:S01]  /*58e0*/  FMUL.FTZ R46, R91, UR50 ;  /* 0x000000325b2e7c20 */ /* 0x000fe20008410000 */
[----:B------:R-:W-:Y:S02]  /*58f0*/  FFMA.FTZ R76, R76, R85, R106 ;  /* 0x000000554c4c7223 */ /* 0x000fe4000001006a */
[----:B------:R-:W-:Y:S01]  /*5900*/  FFMA.FTZ R47, R64, R47, R49 ;  /* 0x0000002f402f7223 */ /* 0x000fe20000010031 */
[----:B------:R-:W-:Y:S01]  /*5910*/  FMUL.FTZ R46, R133, R46 ;  /* 0x0000002e852e7220 */ /* 0x000fe20000410000 */
[----:B------:R-:W-:Y:S01]  /*5920*/  FFMA.FTZ R77, R77, R76, R99 ;  /* 0x0000004c4d4d7223 */ /* 0x000fe20000010063 */
[----:B------:R-:W-:-:S02]  /*5930*/  FMUL.FTZ R49, R89, UR50 ;  /* 0x0000003259317c20 */ /* 0x000fc40008410000 */
[----:B------:R-:W-:Y:S01]  /*5940*/  FFMA.FTZ R42, R7, R42, R46 ;  /* 0x0000002a072a7223 */ /* 0x000fe2000001002e */
[----:B------:R-:W-:Y:S01]  /*5950*/  FFMA.FTZ R78, R78, R77, R107 ;  /* 0x0000004d4e4e7223 */ /* 0x000fe2000001006b */
[----:B------:R-:W-:Y:S01]  /*5960*/  FMUL.FTZ R46, R132, R49 ;  /* 0x00000031842e7220 */ /* 0x000fe20000410000 */
[----:B------:R-:W-:Y:S02]  /*5970*/  FADD.FTZ R36, R47, R36 ;  /* 0x000000242f247221 */ /* 0x000fe40000010000 */
[----:B------:R-:W-:Y:S01]  /*5980*/  FFMA.FTZ R79, R79, R78, R100 ;  /* 0x0000004e4f4f7223 */ /* 0x000fe20000010064 */
[----:B------:R-:W-:Y:S01]  /*5990*/  FFMA.FTZ R47, R65, R88, R46 ;  /* 0x00000058412f7223 */ /* 0x000fe2000001002e */
[----:B------:R-:W-:Y:S01]  /*59a0*/  FMUL.FTZ R46, R45, UR50 ;  /* 0x000000322d2e7c20 */ /* 0x000fe20008410000 */
[----:B---3--:R-:W-:-:S05]  /*59b0*/  FFMA.FTZ R48, R87, R38, R48 ;  /* 0x0000002657307223 */ /* 0x008fca0000010030 */
[----:B------:R3:W-:Y:S04]  /*59c0*/  STL [R1+0x1c], R48 ;  /* 0x00001c3001007387 */ /* 0x0007e80000100800 */
[----:B------:R-:W4:Y:S01]  /*59d0*/  LDL R151, [R1+0x4] ;  /* 0x0000040001977983 */ /* 0x000f220000100800 */
[----:B------:R-:W-:Y:S01]  /*59e0*/  FFMA.FTZ R80, R80, R79, R108 ;  /* 0x0000004f50507223 */ /* 0x000fe2000001006c */
[----:B------:R-:W-:Y:S01]  /*59f0*/  FMUL.FTZ R46, R131, R46 ;  /* 0x0000002e832e7220 */ /* 0x000fe20000410000 */
[----:B------:R-:W-:Y:S01]  /*5a00*/  FADD.FTZ R34, R47, R34 ;  /* 0x000000222f227221 */ /* 0x000fe20000010000 */
[----:B------:R-:W-:Y:S01]  /*5a10*/  SHF.L.U32 R47, R74, 0x4, RZ ;  /* 0x000000044a2f7819 */ /* 0x000fe200000006ff */
[----:B------:R-:W-:Y:S01]  /*5a20*/  FFMA.FTZ R81, R81, R80, R101 ;  /* 0x0000005051517223 */ /* 0x000fe20000010065 */
[----:B-1----:R-:W-:Y:S01]  /*5a30*/  FFMA.FTZ R53, R9, R112, R46 ;  /* 0x0000007009357223 */ /* 0x002fe2000001002e */
[----:B------:R-:W-:Y:S01]  /*5a40*/  FMUL.FTZ R49, R104, UR50 ;  /* 0x0000003268317c20 */ /* 0x000fe20008410000 */
[----:B------:R-:W-:Y:S01]  /*5a50*/  LEA.HI R46, R74, R47, RZ, 0x1f ;  /* 0x0000002f4a2e7211 */ /* 0x000fe200078ff8ff */
[----:B------:R-:W-:Y:S01]  /*5a60*/  FFMA.FTZ R82, R82, R81, R109 ;  /* 0x0000005152527223 */ /* 0x000fe2000001006d */
[----:B0-----:R-:W-:Y:S01]  /*5a70*/  LEA.HI R50, R47, R47, RZ, 0x1b ;  /* 0x0000002f2f327211 */ /* 0x001fe200078fd8ff */
[----:B------:R-:W-:Y:S01]  /*5a80*/  FMUL.FTZ R49, R130, R49 ;  /* 0x0000003182317220 */ /* 0x000fe20000410000 */
[----:B------:R-:W-:Y:S01]  /*5a90*/  FFMA.FTZ R129, R113, -R129, R145 ;  /* 0x8000008171817223 */ /* 0x000fe20000010091 */
[----:B------:R-:W-:Y:S01]  /*5aa0*/  LEA R47, R46, R75, 0x2 ;  /* 0x0000004b2e2f7211 */ /* 0x000fe200078e10ff */
[----:B---3--:R-:W-:Y:S01]  /*5ab0*/  FMUL.FTZ R48, R83, UR50 ;  /* 0x0000003253307c20 */ /* 0x008fe20008410000 */
[----:B------:R-:W-:Y:S01]  /*5ac0*/  FFMA.FTZ R119, R40, -R119, R92 ;  /* 0x8000007728777223 */ /* 0x000fe2000001005c */
[----:B------:R-:W-:Y:S01]  /*5ad0*/  FMUL.FTZ R46, R82, R63 ;  /* 0x0000003f522e7220 */ /* 0x000fe20000410000 */
[----:B------:R-:W-:Y:S01]  /*5ae0*/  FADD.FTZ R35, R42, R35 ;  /* 0x000000232a237221 */ /* 0x000fe20000010000 */
[----:B------:R-:W-:Y:S01]  /*5af0*/  FFMA.FTZ R42, R66, R87, R49 ;  /* 0x00000057422a7223 */ /* 0x000fe20000010031 */
[----:B------:R-:W-:Y:S01]  /*5b00*/  FADD.FTZ R32, R53, R32 ;  /* 0x0000002035207221 */ /* 0x000fe20000010000 */
[----:B------:R-:W-:Y:S01]  /*5b10*/  FMUL.FTZ R113, R113, R83 ;  /* 0x0000005371717220 */ /* 0x000fe20000410000 */
[----:B------:R-:W-:Y:S01]  /*5b20*/  FMUL.FTZ R52, R129, R48 ;  /* 0x0000003081347220 */ /* 0x000fe20000410000 */
[----:B------:R-:W-:Y:S01]  /*5b30*/  FFMA.FTZ R120, R117, -R120, R137 ;  /* 0x8000007875787223 */ /* 0x000fe20000010089 */
[----:B------:R-:W-:Y:S01]  /*5b40*/  FMUL.FTZ R53, R81, R58 ;  /* 0x0000003a51357220 */ /* 0x000fe20000410000 */
[-C--:B------:R-:W-:Y:S01]  /*5b50*/  FFMA.FTZ R49, R119, R46.reuse, RZ ;  /* 0x0000002e77317223 */ /* 0x080fe200000100ff */
[----:B------:R-:W-:Y:S01]  /*5b60*/  FMUL.FTZ R48, R71, R46 ;  /* 0x0000002e47307220 */ /* 0x000fe20000410000 */
[----:B------:R-:W-:Y:S01]  /*5b70*/  FFMA.FTZ R46, R11, R113, R52 ;  /* 0x000000710b2e7223 */ /* 0x000fe20000010034 */
[----:B------:R-:W-:Y:S01]  /*5b80*/  FFMA.FTZ R121, R41, -R121, R138 ;  /* 0x8000007929797223 */ /* 0x000fe2000001008a */
[-C--:B------:R-:W-:Y:S01]  /*5b90*/  FFMA.FTZ R52, R120, R53.reuse, R49 ;  /* 0x0000003578347223 */ /* 0x080fe20000010031 */
[----:B------:R-:W-:Y:S01]  /*5ba0*/  FMUL.FTZ R49, R80, R62 ;  /* 0x0000003e50317220 */ /* 0x000fe20000410000 */
[----:B--2---:R-:W-:Y:S01]  /*5bb0*/  FFMA.FTZ R54, R113, R12, R54 ;  /* 0x0000000c71367223 */ /* 0x004fe20000010036 */
[----:B------:R-:W-:Y:S01]  /*5bc0*/  FMUL.FTZ R55, R18, R53 ;  /* 0x0000003512377220 */ /* 0x000fe20000410000 */
[----:B------:R-:W-:Y:S01]  /*5bd0*/  FFMA.FTZ R122, R116, -R122, R139 ;  /* 0x8000007a747a7223 */ /* 0x000fe2000001008b */
[----:B------:R-:W-:Y:S01]  /*5be0*/  FMUL.FTZ R87, R79, R33 ;  /* 0x000000214f577220 */ /* 0x000fe20000410000 */
[----:B------:R-:W-:Y:S01]  /*5bf0*/  FFMA.FTZ R53, R121, R49, R52 ;  /* 0x0000003179357223 */ /* 0x000fe20000010034 */
[----:B------:R0:W-:Y:S01]  /*5c00*/  STL [R1+0x20], R54 ;  /* 0x0000203601007387 */ /* 0x0001e20000100800 */
[----:B------:R-:W-:-:S03]  /*5c10*/  FFMA.FTZ R123, R86, -R123, R140 ;  /* 0x8000007b567b7223 */ /* 0x000fc6000001008c */
[----:B------:R1:W-:Y:S01]  /*5c20*/  STS [R47+0x2100], R48 ;  /* 0x002100302f007388 */ /* 0x0003e20000000800 */
[----:B0-----:R-:W-:Y:S01]  /*5c30*/  FMUL.FTZ R54, R78, R61 ;  /* 0x0000003d4e367220 */ /* 0x001fe20000410000 */
[----:B-1----:R-:W-:-:S04]  /*5c40*/  FFMA.FTZ R48, R122, R87, R53 ;  /* 0x000000577a307223 */ /* 0x002fc80000010035 */
[----:B------:R-:W-:Y:S01]  /*5c50*/  FFMA.FTZ R53, R123, R54, R48 ;  /* 0x000000367b357223 */ /* 0x000fe20000010030 */
[----:B------:R-:W-:Y:S02]  /*5c60*/  FFMA.FTZ R48, R43, -R125, R142 ;  /* 0x8000007d2b307223 */ /* 0x000fe4000001008e */
[----:B------:R-:W2:Y:S01]  /*5c70*/  LDL.LU R125, [R1+0x24] ;  /* 0x00002400017d7983 */ /* 0x000ea20000300800 */
[----:B------:R-:W-:Y:S01]  /*5c80*/  FFMA.FTZ R124, R115, -R124, R141 ;  /* 0x8000007c737c7223 */ /* 0x000fe2000001008d */
[----:B------:R-:W-:Y:S01]  /*5c90*/  FMUL.FTZ R52, R77, R22 ;  /* 0x000000164d347220 */ /* 0x000fe20000410000 */
[----:B------:R-:W-:Y:S01]  /*5ca0*/  FMUL.FTZ R95, R16, R87 ;  /* 0x00000057105f7220 */ /* 0x000fe20000410000 */
[----:B------:R-:W-:Y:S01]  /*5cb0*/  FMUL.FTZ R87, R76, R60 ;  /* 0x0000003c4c577220 */ /* 0x000fe20000410000 */
[----:B------:R-:W-:Y:S01]  /*5cc0*/  LEA R50, R50, R75, 0x2 ;  /* 0x0000004b32327211 */ /* 0x000fe200078e10ff */
[----:B------:R-:W-:Y:S01]  /*5cd0*/  FFMA.FTZ R53, R124, R52, R53 ;  /* 0x000000347c357223 */ /* 0x000fe20000010035 */
[----:B------:R-:W-:Y:S01]  /*5ce0*/  FMUL.FTZ R49, R70, R49 ;  /* 0x0000003146317220 */ /* 0x000fe20000410000 */
[----:B------:R-:W-:Y:S01]  /*5cf0*/  FMUL.FTZ R97, R69, R54 ;  /* 0x0000003645617220 */ /* 0x000fe20000410000 */
[----:B------:R-:W-:Y:S01]  /*5d00*/  FFMA.FTZ R118, R114, -R126, R143 ;  /* 0x8000007e72767223 */ /* 0x000fe2000001008f */
[----:B------:R-:W-:Y:S01]  /*5d10*/  FMUL.FTZ R54, R85, R14 ;  /* 0x0000000e55367220 */ /* 0x000fe20000410000 */
[----:B------:R-:W-:Y:S01]  /*5d20*/  FFMA.FTZ R53, R48, R87, R53 ;  /* 0x0000005730357223 */ /* 0x000fe20000010035 */
[----:B------:R0:W-:Y:S01]  /*5d30*/  STS [R50+0x2108], R49 ;  /* 0x0021083132007388 */ /* 0x0001e20000000800 */
[C---:B------:R-:W-:Y:S01]  /*5d40*/  FFMA.FTZ R88, R44.reuse, -R127, R144 ;  /* 0x8000007f2c587223 */ /* 0x040fe20000010090 */
[----:B------:R-:W-:Y:S01]  /*5d50*/  FMUL.FTZ R44, R44, R84 ;  /* 0x000000542c2c7220 */ /* 0x000fe20000410000 */
[----:B------:R-:W-:Y:S01]  /*5d60*/  FFMA.FTZ R53, R118, R54, R53 ;  /* 0x0000003676357223 */ /* 0x000fe20000010035 */
[----:B------:R1:W-:Y:S01]  /*5d70*/  STS [R50+0x2104], R55 ;  /* 0x0021043732007388 */ /* 0x0003e20000000800 */
[C---:B0-----:R-:W-:Y:S01]  /*5d80*/  FMUL.FTZ R49, R84.reuse, UR50 ;  /* 0x0000003254317c20 */ /* 0x041fe20008410000 */
[----:B------:R-:W-:Y:S01]  /*5d90*/  FMUL.FTZ R84, R84, R59 ;  /* 0x0000003b54547220 */ /* 0x000fe20000410000 */
[----:B-1----:R-:W-:-:S02]  /*5da0*/  FMUL.FTZ R55, R15, R52 ;  /* 0x000000340f377220 */ /* 0x002fc40000410000 */
[C---:B------:R-:W-:Y:S01]  /*5db0*/  FMUL.FTZ R49, R88.reuse, R49 ;  /* 0x0000003158317220 */ /* 0x040fe20000410000 */
[----:B------:R-:W-:Y:S01]  /*5dc0*/  FMUL.FTZ R52, R83, R12 ;  /* 0x0000000c53347220 */ /* 0x000fe20000410000 */
[----:B------:R-:W-:Y:S01]  /*5dd0*/  FFMA.FTZ R88, R88, R84, R53 ;  /* 0x0000005458587223 */ /* 0x000fe20000010035 */
[----:B------:R-:W-:Y:S01]  /*5de0*/  FMUL.FTZ R53, R13, R54 ;  /* 0x000000360d357220 */ /* 0x000fe20000410000 */
[----:B------:R-:W-:Y:S01]  /*5df0*/  FMUL.FTZ R54, R45, R10 ;  /* 0x0000000a2d367220 */ /* 0x000fe20000410000 */
[----:B------:R-:W-:-:S05]  /*5e00*/  FMUL.FTZ R45, R11, R52 ;  /* 0x000000340b2d7220 */ /* 0x000fca0000410000 */
[----:B------:R4:W-:Y:S01]  /*5e10*/  STS [R50+0x2124], R45 ;  /* 0x0021242d32007388 */ /* 0x0009e20000000800 */
[----:B------:R-:W-:-:S03]  /*5e20*/  FFMA.FTZ R129, R129, R52, R88 ;  /* 0x0000003481817223 */ /* 0x000fc60000010058 */
[----:B------:R0:W-:Y:S01]  /*5e30*/  STS [R50+0x210c], R95 ;  /* 0x00210c5f32007388 */ /* 0x0001e20000000800 */
[----:B----4-:R-:W-:-:S03]  /*5e40*/  FMUL.FTZ R45, R151, R92 ;  /* 0x0000005c972d7220 */ /* 0x010fc60000410000 */
[----:B------:R-:W3:Y:S01]  /*5e50*/  LDL R151, [R1] ;  /* 0x0000000001977983 */ /* 0x000ee20000100800 */
[----:B0-----:R-:W-:Y:S01]  /*5e60*/  FMUL.FTZ R95, R104, R38 ;  /* 0x00000026685f7220 */ /* 0x001fe20000410000 */
[----:B------:R-:W-:-:S03]  /*5e70*/  FMUL.FTZ R87, R68, R87 ;  /* 0x0000005744577220 */ /* 0x000fc60000410000 */
[----:B------:R-:W-:Y:S01]  /*5e80*/  FFMA.FTZ R130, R130, R95, R129 ;  /* 0x0000005f82827223 */ /* 0x000fe20000010081 */
[----:B------:R0:W-:Y:S01]  /*5e90*/  STS [R50+0x2114], R55 ;  /* 0x0021143732007388 */ /* 0x0001e20000000800 */
[----:B------:R-:W-:Y:S01]  /*5ea0*/  FMUL.FTZ R83, R67, R84 ;  /* 0x0000005443537220 */ /* 0x000fe20000410000 */
[----:B------:R-:W-:Y:S01]  /*5eb0*/  FMUL.FTZ R52, R89, R27 ;  /* 0x0000001b59347220 */ /* 0x000fe20000410000 */
[-C--:B------:R-:W-:Y:S01]  /*5ec0*/  FFMA.FTZ R131, R131, R54.reuse, R130 ;  /* 0x0000003683837223 */ /* 0x080fe20000010082 */
[----:B------:R1:W-:Y:S01]  /*5ed0*/  STS [R50+0x2118], R87 ;  /* 0x0021185732007388 */ /* 0x0003e20000000800 */
[----:B------:R-:W-:Y:S01]  /*5ee0*/  FMUL.FTZ R93, R93, R5 ;  /* 0x000000055d5d7220 */ /* 0x000fe20000410000 */
[----:B0-----:R-:W-:Y:S01]  /*5ef0*/  FMUL.FTZ R55, R9, R54 ;  /* 0x0000003609377220 */ /* 0x001fe20000410000 */
[----:B------:R-:W-:Y:S01]  /*5f00*/  FMUL.FTZ R54, R91, R8 ;  /* 0x000000085b367220 */ /* 0x000fe20000410000 */
[----:B-1----:R-:W-:Y:S01]  /*5f10*/  FMUL.FTZ R87, R102, R17 ;  /* 0x0000001166577220 */ /* 0x002fe20000410000 */
[----:B------:R0:W-:Y:S01]  /*5f20*/  STS [R50+0x211c], R53 ;  /* 0x00211c3532007388 */ /* 0x0001e20000000800 */
[----:B------:R-:W-:Y:S01]  /*5f30*/  FMUL.FTZ R95, R66, R95 ;  /* 0x0000005f425f7220 */ /* 0x000fe20000410000 */
[----:B------:R-:W-:Y:S01]  /*5f40*/  FMUL.FTZ R91, R6, R93 ;  /* 0x0000005d065b7220 */ /* 0x000fe20000410000 */
[----:B------:R-:W-:Y:S01]  /*5f50*/  FMUL.FTZ R89, R64, R87 ;  /* 0x0000005740597220 */ /* 0x000fe20000410000 */
[----:B------:R1:W-:Y:S01]  /*5f60*/  STS [R50+0x2120], R83 ;  /* 0x0021205332007388 */ /* 0x0003e20000000800 */
[-C--:B------:R-:W-:Y:S01]  /*5f70*/  FFMA.FTZ R132, R132, R52.reuse, R131 ;  /* 0x0000003484847223 */ /* 0x080fe20000010083 */
[----:B0-----:R-:W-:Y:S01]  /*5f80*/  FMUL.FTZ R53, R65, R52 ;  /* 0x0000003441357220 */ /* 0x001fe20000410000 */
[-C--:B-1----:R-:W-:Y:S01]  /*5f90*/  FMUL.FTZ R83, R7, R54.reuse ;  /* 0x0000003607537220 */ /* 0x082fe20000410000 */
[----:B------:R-:W-:Y:S01]  /*5fa0*/  STS [R50+0x2110], R97 ;  /* 0x0021106132007388 */ /* 0x000fe20000000800 */
[----:B------:R-:W-:-:S03]  /*5fb0*/  FFMA.FTZ R133, R133, R54, R132 ;  /* 0x0000003685857223 */ /* 0x000fc60000010084 */
[----:B------:R-:W-:Y:S04]  /*5fc0*/  STS [R50+0x2128], R95 ;  /* 0x0021285f32007388 */ /* 0x000fe80000000800 */
[----:B------:R0:W-:Y:S04]  /*5fd0*/  STS [R50+0x212c], R55 ;  /* 0x00212c3732007388 */ /* 0x0001e80000000800 */
[----:B------:R1:W-:Y:S04]  /*5fe0*/  STS [R50+0x2130], R53 ;  /* 0x0021303532007388 */ /* 0x0003e80000000800 */
[----:B------:R4:W-:Y:S04]  /*5ff0*/  STS [R50+0x2134], R83 ;  /* 0x0021345332007388 */ /* 0x0009e80000000800 */
[----:B------:R5:W-:Y:S04]  /*6000*/  STS [R50+0x2138], R89 ;  /* 0x0021385932007388 */ /* 0x000be80000000800 */
[----:B------:R5:W-:Y:S01]  /*6010*/  STS [R50+0x213c], R91 ;  /* 0x00213c5b32007388 */ /* 0x000be20000000800 */
[----:B------:R-:W-:Y:S01]  /*6020*/  FFMA.FTZ R134, R134, R87, R133 ;  /* 0x0000005786867223 */ /* 0x000fe20000010085 */
[----:B--2---:R-:W-:Y:S01]  /*6030*/  FFMA.FTZ R125, R44, R59, R125 ;  /* 0x0000003b2c7d7223 */ /* 0x004fe2000001007d */
[----:B0-----:R-:W-:-:S02]  /*6040*/  IADD3 R55, PT, PT, R74, 0x80, RZ ;  /* 0x000000804a377810 */ /* 0x001fc40007ffe0ff */
[----:B------:R-:W-:Y:S01]  /*6050*/  FFMA.FTZ R51, R51, R93, R134 ;  /* 0x0000005d33337223 */ /* 0x000fe20000010086 */
[C---:B------:R-:W-:Y:S02]  /*6060*/  IADD3 R93, PT, PT, R74.reuse, 0x100, RZ ;  /* 0x000001004a5d7810 */ /* 0x040fe40007ffe0ff */
[C---:B------:R-:W-:Y:S02]  /*6070*/  IADD3 R95, PT, PT, R74.reuse, 0x180, RZ ;  /* 0x000001804a5f7810 */ /* 0x040fe40007ffe0ff */
[C---:B------:R-:W-:Y:S02]  /*6080*/  IADD3 R97, PT, PT, R74.reuse, 0x280, RZ ;  /* 0x000002804a617810 */ /* 0x040fe40007ffe0ff */
        /* <DEDUP_REMOVED lines=12> */
[-C--:B------:R-:W-:Y:S02]  /*6150*/  LEA.HI R96, R74, R74.reuse, RZ, 0x1b ;  /* 0x0000004a4a607211 */ /* 0x080fe400078fd8ff */
[-C--:B------:R-:W-:Y:S02]  /*6160*/  LEA.HI R112, R55, R74.reuse, RZ, 0x1b ;  /* 0x0000004a37707211 */ /* 0x080fe400078fd8ff */
[-C--:B------:R-:W-:Y:S02]  /*6170*/  LEA.HI R54, R93, R74.reuse, RZ, 0x1b ;  /* 0x0000004a5d367211 */ /* 0x080fe400078fd8ff */
[----:B------:R-:W-:-:S02]  /*6180*/  LEA.HI R110, R95, R74, RZ, 0x1b ;  /* 0x0000004a5f6e7211 */ /* 0x000fc400078fd8ff */
[----:B------:R-:W-:Y:S01]  /*6190*/  LEA.HI R84, R97, R74, RZ, 0x1b ;  /* 0x0000004a61547211 */ /* 0x000fe200078fd8ff */
[----:B0-----:R-:W-:Y:S01]  /*61a0*/  FMUL.FTZ R125, R43, R76 ;  /* 0x0000004c2b7d7220 */ /* 0x001fe20000410000 */
[-C--:B------:R-:W-:Y:S01]  /*61b0*/  LEA.HI R108, R53, R74.reuse, RZ, 0x1b ;  /* 0x0000004a356c7211 */ /* 0x080fe200078fd8ff */
[----:B------:R-:W-:Y:S01]  /*61c0*/  FMUL.FTZ R43, R76, UR50 ;  /* 0x000000324c2b7c20 */ /* 0x000fe20008410000 */
        /* <DEDUP_REMOVED lines=33> */
[----:B------:R-:W2:Y:S01]  /*63e0*/  LDS R96, [R112+0x2300] ;  /* 0x0023000070607984 */ /* 0x000ea20000000800 */
        /* <DEDUP_REMOVED lines=25> */
[----:B--2---:R-:W-:-:S03]  /*6580*/  MOV R49, RZ ;  /* 0x000000ff00317202 */ /* 0x004fc60000000f00 */
        /* <DEDUP_REMOVED lines=11> */
[----:B--2---:R-:W-:Y:S01]  /*6640*/  MOV R127, UR38 ;  /* 0x00000026007f7c02 */ /* 0x004fe20008000f00 */
        /* <DEDUP_REMOVED lines=28> */
[----:B--2---:R-:W-:Y:S01]  /*6810*/  FMUL.FTZ R129, R39, R150 ;  /* 0x0000009627817220 */ /* 0x004fe20000410000 */
[----:B------:R-:W-:Y:S01]  /*6820*/  FMUL.FTZ R45, R0, R152 ;  /* 0x00000098002d7220 */ /* 0x000fe20000410000 */
[----:B---3--:R-:W-:Y:S01]  /*6830*/  FMUL.FTZ R137, R151, R137 ;  /* 0x0000008997897220 */ /* 0x008fe20000410000 */
        /* <DEDUP_REMOVED lines=31> */
.L_x_3096:
[----:B------:R-:W-:Y:S05]  /*6a30*/  BSYNC.RECONVERGENT B0 ;  /* 0x0000000000007941 */ /* 0x000fea0003800200 */
.L_x_3095:
[----:B-1----:R0:W1:Y:S01]  /*6a40*/  LDS R97, [R112+0x4400] ;  /* 0x0044000070617984 */ /* 0x0020620000000800 */
[----:B------:R-:W-:Y:S04]  /*6a50*/  BSSY.RECONVERGENT B0, `(.L_x_3097) ;  /* 0x0000004000007945 */ /* 0x000fe80003800200 */
[----:B------:R-:W-:Y:S05]  /*6a60*/  @!P3 BRA `(.L_x_3098) ;  /* 0x000000000008b947 */ /* 0x000fea0003800000 */
[----:B------:R2:W-:Y:S04]  /*6a70*/  REDG.E.ADD.F32.FTZ.RN.STRONG.GPU desc[UR26][R48.64+0x200], R96 ;  /* 0x00020060300079a6 */ /* 0x0005e8000c12f31a */
[----:B-1----:R2:W-:Y:S02]  /*6a80*/  REDG.E.ADD.F32.FTZ.RN.STRONG.GPU desc[UR26][R42.64+0x200], R97 ;  /* 0x000200612a0079a6 */ /* 0x0025e4000c12f31a */
.L_x_3098:
[----:B------:R-:W-:Y:S05]  /*6a90*/  BSYNC.RECONVERGENT B0 ;  /* 0x0000000000007941 */ /* 0x000fea0003800200 */
.L_x_3097:
[----:B------:R-:W3:Y:S01]  /*6aa0*/  LDS R111, [R111+0x4600] ;  /* 0x004600006f6f7984 */ /* 0x000ee20000000800 */
[----:B------:R-:W-:Y:S04]  /*6ab0*/  BSSY.RECONVERGENT B0, `(.L_x_3099) ;  /* 0x0000004000007945 */ /* 0x000fe80003800200 */
[----:B------:R-:W-:Y:S05]  /*6ac0*/  @!P4 BRA `(.L_x_3100) ;  /* 0x000000000008c947 */ /* 0x000fea0003800000 */
[----:B------:R4:W-:Y:S04]  /*6ad0*/  REDG.E.ADD.F32.FTZ.RN.STRONG.GPU desc[UR26][R48.64+0x400], R95 ;  /* 0x0004005f300079a6 */ /* 0x0009e8000c12f31a */
[----:B---3--:R4:W-:Y:S02]  /*6ae0*/  REDG.E.ADD.F32.FTZ.RN.STRONG.GPU desc[UR26][R42.64+0x400], R111 ;  /* 0x0004006f2a0079a6 */ /* 0x0089e4000c12f31a */
.L_x_3100:
[----:B------:R-:W-:Y:S05]  /*6af0*/  BSYNC.RECONVERGENT B0 ;  /* 0x0000000000007941 */ /* 0x000fea0003800200 */
.L_x_3099:
[----:B----4-:R4:W0:Y:S01]  /*6b00*/  LDS R95, [R110+0x4800] ;  /* 0x004800006e5f7984 */ /* 0x0108220000000800 */
[----:B------:R-:W-:Y:S04]  /*6b10*/  BSSY.RECONVERGENT B0, `(.L_x_3101) ;  /* 0x0000004000007945 */ /* 0x000fe80003800200 */
[----:B------:R-:W-:Y:S05]  /*6b20*/  @!P5 BRA `(.L_x_3102) ;  /* 0x000000000008d947 */ /* 0x000fea0003800000 */
[----:B------:R1:W-:Y:S04]  /*6b30*/  REDG.E.ADD.F32.FTZ.RN.STRONG.GPU desc[UR26][R48.64+0x600], R94 ;  /* 0x0006005e300079a6 */ /* 0x0003e8000c12f31a */
[----:B0-----:R0:W-:Y:S02]  /*6b40*/  REDG.E.ADD.F32.FTZ.RN.STRONG.GPU desc[UR26][R42.64+0x600], R95 ;  /* 0x0006005f2a0079a6 */ /* 0x0011e4000c12f31a */
.L_x_3102:
[----:B------:R-:W-:Y:S05]  /*6b50*/  BSYNC.RECONVERGENT B0 ;  /* 0x0000000000007941 */ /* 0x000fea0003800200 */
.L_x_3101:
        /* <DEDUP_REMOVED lines=9> */
.L_x_3104:
[----:B------:R-:W-:Y:S05]  /*6bf0*/  BSYNC.RECONVERGENT B0 ;  /* 0x0000000000007941 */ /* 0x000fea0003800200 */
.L_x_3103:
[----:B------:R-:W0:Y:S01]  /*6c00*/  LDS R109, [R109+0x4c00] ;  /* 0x004c00006d6d7984 */ /* 0x000e220000000800 */
[----:B------:R-:W-:Y:S04]  /*6c10*/  BSSY.RECONVERGENT B0, `(.L_x_3105) ;  /* 0x0000004000007945 */ /* 0x000fe80003800200 */
[----:B------:R-:W-:Y:S05]  /*6c20*/  @!P3 BRA `(.L_x_3106) ;  /* 0x000000000008b947 */ /* 0x000fea0003800000 */
[----:B------:R1:W-:Y:S04]  /*6c30*/  REDG.E.ADD.F32.FTZ.RN.STRONG.GPU desc[UR26][R48.64+0xa00], R92 ;  /* 0x000a005c300079a6 */ /* 0x0003e8000c12f31a */
[----:B0-----:R0:W-:Y:S02]  /*6c40*/  REDG.E.ADD.F32.FTZ.RN.STRONG.GPU desc[UR26][R42.64+0xa00], R109 ;  /* 0x000a006d2a0079a6 */ /* 0x0011e4000c12f31a */
.L_x_3106:
[----:B------:R-:W-:Y:S05]  /*6c50*/  BSYNC.RECONVERGENT B0 ;  /* 0x0000000000007941 */ /* 0x000fea0003800200 */
.L_x_3105:
[----:B-1----:R1:W0:Y:S01]  /*6c60*/  LDS R93, [R108+0x4e00] ;  /* 0x004e00006c5d7984 */ /* 0x0022220000000800 */
[----:B------:R-:W-:Y:S04]  /*6c70*/  BSSY.RECONVERGENT B0, `(.L_x_3107) ;  /* 0x0000004000007945 */ /* 0x000fe80003800200 */
[----:B------:R-:W-:Y:S05]  /*6c80*/  @!P4 BRA `(.L_x_3108) ;  /* 0x000000000008c947 */ /* 0x000fea0003800000 */
[----:B------:R1:W-:Y:S04]  /*6c90*/  REDG.E.ADD.F32.FTZ.RN.STRONG.GPU desc[UR26][R48.64+0xc00], R91 ;  /* 0x000c005b300079a6 */ /* 0x0003e8000c12f31a */
[----:B0-----:R1:W-:Y:S02]  /*6ca0*/  REDG.E.ADD.F32.FTZ.RN.STRONG.GPU desc[UR26][R42.64+0xc00], R93 ;  /* 0x000c005d2a0079a6 */ /* 0x0013e4000c12f31a */
.L_x_3108:
[----:B------:R-:W-:Y:S05]  /*6cb0*/  BSYNC.RECONVERGENT B0 ;  /* 0x0000000000007941 */ /* 0x000fea0003800200 */
.L_x_3107:
[----:B------:R-:W0:Y:S01]  /*6cc0*/  LDS R107, [R107+0x5000] ;  /* 0x005000006b6b7984 */ /* 0x000e220000000800 */
[----:B------:R-:W-:Y:S04]  /*6cd0*/  BSSY.RECONVERGENT B0, `(.L_x_3109) ;  /* 0x0000004000007945 */ /* 0x000fe80003800200 */
[----:B------:R-:W-:Y:S05]  /*6ce0*/  @!P5 BRA `(.L_x_3110) ;  /* 0x000000000008d947 */ /* 0x000fea0003800000 */
[----:B------:R1:W-:Y:S04]  /*6cf0*/  REDG.E.ADD.F32.FTZ.RN.STRONG.GPU desc[UR26][R48.64+0xe00], R90 ;  /* 0x000e005a300079a6 */ /* 0x0003e8000c12f31a */
[----:B0-----:R1:W-:Y:S02]  /*6d00*/  REDG.E.ADD.F32.FTZ.RN.STRONG.GPU desc[UR26][R42.64+0xe00], R107 ;  /* 0x000e006b2a0079a6 */ /* 0x0013e4000c12f31a */
.L_x_3110:
[----:B------:R-:W-:Y:S05]  /*6d10*/  BSYNC.RECONVERGENT B0 ;  /* 0x0000000000007941 */ /* 0x000fea0003800200 */
.L_x_3109:
        /* <DEDUP_REMOVED lines=9> */
.L_x_3112:
[----:B------:R-:W-:Y:S05]  /*6db0*/  BSYNC.RECONVERGENT B0 ;  /* 0x0000000000007941 */ /* 0x000fea0003800200 */
.L_x_3111:
[----:B------:R-:W0:Y:S01]  /*6dc0*/  LDS R105, [R105+0x5400] ;  /* 0x0054000069697984 */ /* 0x000e220000000800 */
[----:B------:R-:W-:Y:S04]  /*6dd0*/  BSSY.RECONVERGENT B0, `(.L_x_3113) ;  /* 0x0000004000007945 */ /* 0x000fe80003800200 */
[----:B------:R-:W-:Y:S05]  /*6de0*/  @!P3 BRA `(.L_x_3114) ;  /* 0x000000000008b947 */ /* 0x000fea0003800000 */
[----:B------:R1:W-:Y:S04]  /*6df0*/  REDG.E.ADD.F32.FTZ.RN.STRONG.GPU desc[UR26][R48.64+0x1200], R88 ;  /* 0x00120058300079a6 */ /* 0x0003e8000c12f31a */
[----:B0-----:R1:W-:Y:S02]  /*6e00*/  REDG.E.ADD.F32.FTZ.RN.STRONG.GPU desc[UR26][R42.64+0x1200], R105 ;  /* 0x001200692a0079a6 */ /* 0x0013e4000c12f31a */
.L_x_3114:
[----:B------:R-:W-:Y:S05]  /*6e10*/  BSYNC.RECONVERGENT B0 ;  /* 0x0000000000007941 */ /* 0x000fea0003800200 */
.L_x_3113:
[----:B-1----:R1:W0:Y:S01]  /*6e20*/  LDS R89, [R104+0x5600] ;  /* 0x0056000068597984 */ /* 0x0022220000000800 */
[----:B------:R-:W-:Y:S04]  /*6e30*/  BSSY.RECONVERGENT B0, `(.L_x_3115) ;  /* 0x0000004000007945 */ /* 0x000fe80003800200 */
[----:B------:R-:W-:Y:S05]  /*6e40*/  @!P4 BRA `(.L_x_3116) ;  /* 0x000000000008c947 */ /* 0x000fea0003800000 */
[----:B------:R1:W-:Y:S04]  /*6e50*/  REDG.E.ADD.F32.FTZ.RN.STRONG.GPU desc[UR26][R48.64+0x1400], R84 ;  /* 0x00140054300079a6 */ /* 0x0003e8000c12f31a */
[----:B0-----:R1:W-:Y:S02]  /*6e60*/  REDG.E.ADD.F32.FTZ.RN.STRONG.GPU desc[UR26][R42.64+0x1400], R89 ;  /* 0x001400592a0079a6 */ /* 0x0013e4000c12f31a */
.L_x_3116:
[----:B------:R-:W-:Y:S05]  /*6e70*/  BSYNC.RECONVERGENT B0 ;  /* 0x0000000000007941 */ /* 0x000fea0003800200 */
.L_x_3115:
[----:B------:R-:W0:Y:S01]  /*6e80*/  LDS R103, [R103+0x5800] ;  /* 0x0058000067677984 */ /* 0x000e220000000800 */
[----:B------:R-:W-:Y:S04]  /*6e90*/  BSSY.RECONVERGENT B0, `(.L_x_3117) ;  /* 0x0000004000007945 */ /* 0x000fe80003800200 */
[----:B------:R-:W-:Y:S05]  /*6ea0*/  @!P5 BRA `(.L_x_3118) ;  /* 0x000000000008d947 */ /* 0x000fea0003800000 */
[----:B------:R1:W-:Y:S04]  /*6eb0*/  REDG.E.ADD.F32.FTZ.RN.STRONG.GPU desc[UR26][R48.64+0x1600], R83 ;  /* 0x00160053300079a6 */ /* 0x0003e8000c12f31a */
[----:B0-----:R1:W-:Y:S02]  /*6ec0*/  REDG.E.ADD.F32.FTZ.RN.STRONG.GPU desc[UR26][R42.64+0x1600], R103 ;  /* 0x001600672a0079a6 */ /* 0x0013e4000c12f31a */
.L_x_3118:
[----:B------:R-:W-:Y:S05]  /*6ed0*/  BSYNC.RECONVERGENT B0 ;  /* 0x0000000000007941 */ /* 0x000fea0003800200 */
.L_x_3117:
        /* <DEDUP_REMOVED lines=9> */
.L_x_3120:
[----:B------:R-:W-:Y:S05]  /*6f70*/  BSYNC.RECONVERGENT B0 ;  /* 0x0000000000007941 */ /* 0x000fea0003800200 */
.L_x_3119:
[----:B------:R-:W0:Y:S01]  /*6f80*/  LDS R101, [R101+0x5c00] ;  /* 0x005c000065657984 */ /* 0x000e220000000800 */
[----:B------:R-:W-:Y:S04]  /*6f90*/  BSSY.RECONVERGENT B0, `(.L_x_3121) ;  /* 0x0000004000007945 */ /* 0x000fe80003800200 */
[----:B------:R-:W-:Y:S05]  /*6fa0*/  @!P3 BRA `(.L_x_3122) ;  /* 0x000000000008b947 */ /* 0x000fea0003800000 */
[----:B------:R1:W-:Y:S04]  /*6fb0*/  REDG.E.ADD.F32.FTZ.RN.STRONG.GPU desc[UR26][R48.64+0x1a00], R54 ;  /* 0x001a0036300079a6 */ /* 0x0003e8000c12f31a */
[----:B0-----:R1:W-:Y:S02]  /*6fc0*/  REDG.E.ADD.F32.FTZ.RN.STRONG.GPU desc[UR26][R42.64+0x1a00], R101 ;  /* 0x001a00652a0079a6 */ /* 0x0013e4000c12f31a */
.L_x_3122:
[----:B------:R-:W-:Y:S05]  /*6fd0*/  BSYNC.RECONVERGENT B0 ;  /* 0x0000000000007941 */ /* 0x000fea0003800200 */
.L_x_3121:
[----:B-1----:R1:W0:Y:S01]  /*6fe0*/  LDS R55, [R100+0x5e00] ;  /* 0x005e000064377984 */ /* 0x0022220000000800 */
[----:B------:R-:W-:Y:S04]  /*6ff0*/  BSSY.RECONVERGENT B0, `(.L_x_3123) ;  /* 0x0000004000007945 */ /* 0x000fe80003800200 */
[----:B------:R-:W-:Y:S05]  /*7000*/  @!P4 BRA `(.L_x_3124) ;  /* 0x000000000008c947 */ /* 0x000fea0003800000 */
[----:B------:R1:W-:Y:S04]  /*7010*/  REDG.E.ADD.F32.FTZ.RN.STRONG.GPU desc[UR26][R48.64+0x1c00], R53 ;  /* 0x001c0035300079a6 */ /* 0x0003e8000c12f31a */
[----:B0-----:R1:W-:Y:S02]  /*7020*/  REDG.E.ADD.F32.FTZ.RN.STRONG.GPU desc[UR26][R42.64+0x1c00], R55 ;  /* 0x001c00372a0079a6 */ /* 0x0013e4000c12f31a */
.L_x_3124:
[----:B------:R-:W-:Y:S05]  /*7030*/  BSYNC.RECONVERGENT B0 ;  /* 0x0000000000007941 */ /* 0x000fea0003800200 */
.L_x_3123:
[----:B------:R-:W0:Y:S01]  /*7040*/  LDS R99, [R99+0x6000] ;  /* 0x0060000063637984 */ /* 0x000e220000000800 */
[----:B------:R-:W-:Y:S04]  /*7050*/  BSSY.RECONVERGENT B0, `(.L_x_3125) ;  /* 0x0000004000007945 */ /* 0x000fe80003800200 */
[----:B------:R-:W-:Y:S05]  /*7060*/  @!P5 BRA `(.L_x_3126) ;  /* 0x000000000008d947 */ /* 0x000fea0003800000 */
[----:B------:R1:W-:Y:S04]  /*7070*/  REDG.E.ADD.F32.FTZ.RN.STRONG.GPU desc[UR26][R48.64+0x1e00], R52 ;  /* 0x001e0034300079a6 */ /* 0x0003e8000c12f31a */
[----:B0-----:R1:W-:Y:S02]  /*7080*/  REDG.E.ADD.F32.FTZ.RN.STRONG.GPU desc[UR26][R42.64+0x1e00], R99 ;  /* 0x001e00632a0079a6 */ /* 0x0013e4000c12f31a */
.L_x_3126:
[----:B------:R-:W-:Y:S05]  /*7090*/  BSYNC.RECONVERGENT B0 ;  /* 0x0000000000007941 */ /* 0x000fea0003800200 */
.L_x_3125:
        /* <DEDUP_REMOVED lines=83> */
.L_x_3128:
[----:B------:R-:W-:Y:S05]  /*75d0*/  BSYNC.RECONVERGENT B0 ;  /* 0x0000000000007941 */ /* 0x000fea0003800200 */
.L_x_3127:
[----:B------:R-:W-:-:S04]  /*75e0*/  UIADD3 UR8, UPT, UPT, UR8, 0x1, URZ ;  /* 0x0000000108087890 */ /* 0x000fc8000fffe0ff */
[----:B------:R-:W-:-:S09]  /*75f0*/  UISETP.GE.AND UP0, UPT, UR8, UR48, UPT ;  /* 0x000000300800728c */ /* 0x000fd2000bf06270 */
[----:B------:R-:W-:Y:S05]  /*7600*/  BRA.U !UP0, `(.L_x_3129) ;  /* 0xffffffc108dc7547 */ /* 0x000fea000b83ffff */
.L_x_3084:
[----:B0-----:R-:W0:Y:S01]  /*7610*/  S2R R40, SR_TID.X ;  /* 0x0000000000287919 */ /* 0x001e220000002100 */
[----:B------:R-:W-:Y:S01]  /*7620*/  BAR.SYNC.DEFER_BLOCKING 0x0 ;  /* 0x0000000000007b1d */ /* 0x000fe20000010000 */
[----:B------:R-:W-:-:S05]  /*7630*/  HFMA2 R17, -RZ, RZ, 0, 9.5367431640625e-07 ;  /* 0x00000010ff117431 */ /* 0x000fca00000001ff */
[----:B------:R-:W2:Y:S02]  /*7640*/  LDL.LU R41, [R1+0x24] ;  /* 0x0000240001297983 */ /* 0x000ea40000300800 */
[----:B------:R-:W1:Y:S01]  /*7650*/  S2UR UR34, SR_CTAID.X ;  /* 0x00000000002279c3 */ /* 0x000e620000002500 */
[----:B------:R-:W1:Y:S01]  /*7660*/  LDCU.64 UR28, c[0x0][0x4f8] ;  /* 0x00009f00ff1c77ac */ /* 0x000e620008000a00 */
[----:B------:R-:W2:Y:S01]  /*7670*/  LDL.LU R42, [R1+0x20] ;  /* 0x00002000012a7983 */ /* 0x000ea20000300800 */
[----:B------:R-:W-:-:S03]  /*7680*/  UIADD3 UR21, UPT, UPT, UR12, -0x1, URZ ;  /* 0xffffffff0c157890 */ /* 0x000fc6000fffe0ff */
[----:B------:R-:W4:Y:S02]  /*7690*/  LDL.LU R43, [R1+0x1c] ;  /* 0x00001c00012b7983 */ /* 0x000f240000300800 */
[----:B------:R-:W5:Y:S01]  /*76a0*/  S2UR UR8, SR_CTAID.Y ;  /* 0x00000000000879c3 */ /* 0x000f620000002600 */
[----:B------:R-:W5:Y:S01]  /*76b0*/  LDCU.64 UR30, c[0x0][0x500] ;  /* 0x0000a000ff1e77ac */ /* 0x000f620008000a00 */
[----:B------:R-:W4:Y:S01]  /*76c0*/  LDL.LU R44, [R1+0x18] ;  /* 0x00001800012c7983 */ /* 0x000f220000300800 */
[----:B------:R-:W5:Y:S03]  /*76d0*/  LDCU.64 UR32, c[0x0][0x550] ;  /* 0x0000aa00ff2077ac */ /* 0x000f660008000a00 */
[----:B------:R-:W5:Y:S01]  /*76e0*/  LDL.LU R45, [R1+0x14] ;  /* 0x00001400012d7983 */ /* 0x000f620000300800 */
[----:B0-----:R-:W-:-:S03]  /*76f0*/  SHF.L.U32 R3, R40, 0x1, RZ ;  /* 0x0000000128037819 */ /* 0x001fc600000006ff */
[----:B------:R-:W5:Y:S01]  /*7700*/  LDL.LU R46, [R1+0x10] ;  /* 0x00001000012e7983 */ /* 0x000f620000300800 */
[----:B------:R-:W-:Y:S02]  /*7710*/  LOP3.LUT R40, R40, 0x1f, RZ, 0xc0, !PT ;  /* 0x0000001f28287812 */ /* 0x000fe400078ec0ff */
[----:B------:R-:W-:Y:S01]  /*7720*/  LOP3.LUT R3, R3, 0x7c0, RZ, 0xc0, !PT ;  /* 0x000007c003037812 */ /* 0x000fe200078ec0ff */
[----:B------:R-:W4:Y:S03]  /*7730*/  LDL.LU R47, [R1+0xc] ;  /* 0x00000c00012f7983 */ /* 0x000f260000300800 */
[----:B------:R-:W-:Y:S01]  /*7740*/  LOP3.LUT R0, R3, R40, RZ, 0xfc, !PT ;  /* 0x0000002803007212 */ /* 0x000fe200078efcff */
[----:B---3--:R-:W4:Y:S04]  /*7750*/  LDL.LU R48, [R1+0x8] ;  /* 0x0000080001307983 */ /* 0x008f280000300800 */
        /* <DEDUP_REMOVED lines=14> */
[----:B------:R-:W0:Y:S04]  /*7840*/  LDS.128 R12, [R72] ;  /* 0x00000000480c7984 */ /* 0x000e280000000c00 */
[----:B------:R-:W2:Y:S01]  /*7850*/  LDS.128 R4, [R72+0x10] ;  /* 0x0000100048047984 */ /* 0x000ea20000000c00 */
[C---:B0-----:R-:W-:Y:S02]  /*7860*/  SHF.L.U32 R2, R12.reuse, 0x10, RZ ;  /* 0x000000100c027819 */ /* 0x041fe400000006ff */
        /* <DEDUP_REMOVED lines=10> */
[----:B------:R-:W0:Y:S01]  /*7910*/  @!P6 MUFU.EX2 R2, R2 ;  /* 0x000000020002e308 */ /* 0x000e220000000800 */
[----:B------:R-:W-:Y:S01]  /*7920*/  @!P4 FMUL.FTZ R9, R12, -1.4426950216293334961 ;  /* 0xbfb8aa3b0c09c820 */ /* 0x000fe20000410000 */
[----:B------:R-:W-:-:S06]  /*7930*/  @!P5 FMUL.FTZ R10, R16, -1.4426950216293334961 ;  /* 0xbfb8aa3b100ad820 */ /* 0x000fcc0000410000 */
[----:B------:R-:W5:Y:S08]  /*7940*/  @!P4 MUFU.EX2 R9, R9 ;  /* 0x000000090009c308 */ /* 0x000f700000000800 */
[----:B------:R-:W1:Y:S01]  /*7950*/  @!P5 MUFU.EX2 R10, R10 ;  /* 0x0000000a000ad308 */ /* 0x000e620000000800 */
[----:B0-----:R-:W-:Y:S01]  /*7960*/  @!P6 FADD.FTZ R8, R2, 1 ;  /* 0x3f8000000208e421 */ /* 0x001fe20000010000 */
[----:B------:R-:W-:-:S06]  /*7970*/  PRMT R13, R13, 0x7632, R13 ;  /* 0x000076320d0d7816 */ /* 0x000fcc000000000d */
[----:B------:R-:W0:Y:S01]  /*7980*/  @!P6 MUFU.RCP R16, R8 ;  /* 0x000000080010e308 */ /* 0x000e220000001000 */
[----:B-----5:R-:W-:Y:S01]  /*7990*/  @!P4 FADD.FTZ R9, R9, 1 ;  /* 0x3f8000000909c421 */ /* 0x020fe20000010000 */
[----:B------:R-:W-:Y:S01]  /*79a0*/  SHF.L.U32 R13, R13, 0x10, RZ ;  /* 0x000000100d0d7819 */ /* 0x000fe200000006ff */
[----:B-1----:R-:W-:-:S05]  /*79b0*/  @!P5 FADD.FTZ R2, R10, 1 ;  /* 0x3f8000000a02d421 */ /* 0x002fca0000010000 */
[----:B------:R-:W1:Y:S01]  /*79c0*/  @!P4 MUFU.RCP R9, R9 ;  /* 0x000000090009c308 */ /* 0x000e620000001000 */
[C---:B------:R-:W-:Y:S01]  /*79d0*/  SHF.L.U32 R18, R14.reuse, 0x10, RZ ;  /* 0x000000100e127819 */ /* 0x040fe200000006ff */
[----:B------:R-:W-:Y:S01]  /*79e0*/  FADD.FTZ R13, R13, UR6 ;  /* 0x000000060d0d7e21 */ /* 0x000fe20008010000 */
[----:B------:R-:W-:-:S05]  /*79f0*/  PRMT R14, R14, 0x7632, R14 ;  /* 0x000076320e0e7816 */ /* 0x000fca000000000e */
[----:B------:R-:W5:Y:S01]  /*7a00*/  @!P5 MUFU.RCP R2, R2 ;  /* 0x000000020002d308 */ /* 0x000f620000001000 */
[----:B0-----:R-:W-:Y:S01]  /*7a10*/  @!P6 FMUL.FTZ R19, R19, R16 ;  /* 0x000000101313e220 */ /* 0x001fe20000410000 */
        /* <DEDUP_REMOVED lines=8> */
[----:B-1----:R-:W-:Y:S01]  /*7aa0*/  @!P4 FMUL.FTZ R20, R20, R9 ;  /* 0x000000091414c220 */ /* 0x002fe20000410000 */
        /* <DEDUP_REMOVED lines=84> */
[----:B------:R-:W-:Y:S02]  /*7ff0*/  F2FP.BF16.F32.PACK_AB R11, R48, R47 ;  /* 0x0000002f300b723e */ /* 0x000fe400000010ff */
[----:B------:R-:W-:-:S02]  /*8000*/  F2FP.BF16.F32.PACK_AB R10, R46, R45 ;  /* 0x0000002d2e0a723e */ /* 0x000fc400000010ff */
[----:B0-----:R-:W-:Y:S01]  /*8010*/  F2FP.BF16.F32.PACK_AB R9, R44, R43 ;  /* 0x0000002b2c09723e */ /* 0x001fe200000010ff */
[----:B------:R-:W0:Y:S01]  /*8020*/  @!P1 MUFU.EX2 R27, R14 ;  /* 0x0000000e001b9308 */ /* 0x000e220000000800 */
[----:B------:R-:W-:Y:S01]  /*8030*/  USHF.L.U32 UR24, UR21, 0xb, URZ ;  /* 0x0000000b15187899 */ /* 0x000fe200080006ff */
[----:B------:R-:W-:Y:S01]  /*8040*/  @!P6 FADD.FTZ R17, R12, 1 ;  /* 0x3f8000000c11e421 */ /* 0x000fe20000010000 */
[----:B-1----:R-:W-:-:S05]  /*8050*/  @!P4 FADD.FTZ R22, R13, 1 ;  /* 0x3f8000000d16c421 */ /* 0x002fca0000010000 */
[----:B------:R1:W-:Y:S01]  /*8060*/  @!P0 MUFU.RCP R38, R15 ;  /* 0x0000000f00268308 */ /* 0x0003e20000001000 */
[----:B------:R-:W-:Y:S01]  /*8070*/  USHF.R.S32.HI UR25, URZ, 0x1f, UR24 ;  /* 0x0000001fff197899 */ /* 0x000fe20008011418 */
[----:B------:R-:W-:Y:S04]  /*8080*/  STS.128 [R72], R4 ;  /* 0x0000000448007388 */ /* 0x000fe80000000c00 */
[----:B------:R3:W-:Y:S01]  /*8090*/  STS.128 [R72+0x10], R8 ;  /* 0x0000100848007388 */ /* 0x0007e20000000c00 */
[----:B------:R-:W-:-:S03]  /*80a0*/  NOP ;  /* 0x0000000000007918 */ /* 0x000fc60000000000 */
[----:B-1----:R-:W1:Y:S04]  /*80b0*/  LDS.128 R12, [R73] ;  /* 0x00000000490c7984 */ /* 0x002e680000000c00 */
[----:B------:R-:W4:Y:S01]  /*80c0*/  LDS.128 R4, [R73+0x200] ;  /* 0x0002000049047984 */ /* 0x000f220000000c00 */
[----:B------:R-:W5:Y:S01]  /*80d0*/  @!P3 MUFU.EX2 R2, R2 ;  /* 0x000000020002b308 */ /* 0x000f620000000800 */
[----:B------:R-:W-:-:S04]  /*80e0*/  UIMAD.WIDE.U32 UR22, UR34, UR28, UR24 ;  /* 0x0000001c221672a5 */ /* 0x000fc8000f8e0018 */
[----:B------:R-:W-:Y:S02]  /*80f0*/  UIMAD UR23, UR34, UR29, UR23 ;  /* 0x0000001d221772a4 */ /* 0x000fe4000f8e0217 */
[----:B------:R-:W-:Y:S02]  /*8100*/  UIMAD UR28, UR8, UR31, URZ ;  /* 0x0000001f081c72a4 */ /* 0x000fe4000f8e02ff */
[----:B------:R-:W-:Y:S01]  /*8110*/  UIMAD.WIDE.U32 UR22, UR8, UR30, UR22 ;  /* 0x0000001e081672a5 */ /* 0x000fe2000f8e0016 */
[----:B------:R-:W-:Y:S01]  /*8120*/  @!P2 FADD.FTZ R16, R16, 1 ;  /* 0x3f8000001010a421 */ /* 0x000fe20000010000 */
[----:B0-----:R-:W-:Y:S01]  /*8130*/  @!P1 FADD.FTZ R27, R27, 1 ;  /* 0x3f8000001b1b9421 */ /* 0x001fe20000010000 */
[----:B------:R-:W-:Y:S01]  /*8140*/  @!P5 FADD.FTZ R18, R18, 1 ;  /* 0x3f8000001212d421 */ /* 0x000fe20000010000 */
[----:B------:R-:W-:Y:S02]  /*8150*/  UIADD3 UR28, UPT, UPT, UR23, UR28, URZ ;  /* 0x0000001c171c7290 */ /* 0x000fe4000fffe0ff */
[----:B------:R-:W-:Y:S01]  /*8160*/  ULEA UR23, UP0, UR22, UR32, 0x1 ;  /* 0x0000002016177291 */ /* 0x000fe2000f8008ff */
[----:B-----5:R-:W-:Y:S01]  /*8170*/  @!P3 FADD.FTZ R2, R2, 1 ;  /* 0x3f8000000202b421 */ /* 0x020fe20000010000 */
[----:B---3--:R-:W0:Y:S02]  /*8180*/  @!P2 MUFU.RCP R11, R16 ;  /* 0x00000010000ba308 */ /* 0x008e240000001000 */
[----:B------:R-:W-:-:S02]  /*8190*/  ULEA.HI.X UR22, UR22, UR33, UR28, 0x1, UP0 ;  /* 0x0000002116167291 */ /* 0x000fc400080f0c1c */
[----:B------:R-:W-:-:S04]  /*81a0*/  MOV R8, UR23 ;  /* 0x0000001700087c02 */ /* 0x000fc80008000f00 */
[----:B------:R-:W3:Y:S01]  /*81b0*/  @!P6 MUFU.RCP R17, R17 ;  /* 0x000000110011e308 */ /* 0x000ee20000001000 */
[----:B------:R-:W-:-:S07]  /*81c0*/  MOV R9, UR22 ;  /* 0x0000001600097c02 */ /* 0x000fce0008000f00 */
[----:B------:R-:W5:Y:S01]  /*81d0*/  @!P4 MUFU.RCP R39, R22 ;  /* 0x000000160027c308 */ /* 0x000f620000001000 */
[----:B------:R-:W-:Y:S01]  /*81e0*/  @!P0 FMUL.FTZ R31, R31, R38 ;  /* 0x000000261f1f8220 */ /* 0x000fe20000410000 */
[----:B------:R-:W5:Y:S06]  /*81f0*/  LDCU.64 UR30, c[0x0][0x560] ;  /* 0x0000ac00ff1e77ac */ /* 0x000f6c0008000a00 */
[----:B------:R-:W-:Y:S01]  /*8200*/  @!P3 MUFU.RCP R33, R2 ;  /* 0x000000020021b308 */ /* 0x000fe20000001000 */
[----:B------:R-:W-:-:S04]  /*8210*/  IMAD.WIDE.U32 R8, R0, 0x10, R8 ;  /* 0x0000001000087825 */ /* 0x000fc800078e0008 */
[----:B0-----:R-:W-:-:S03]  /*8220*/  @!P2 FMUL.FTZ R32, R32, R11 ;  /* 0x0000000b2020a220 */ /* 0x001fc60000410000 */
[----:B------:R-:W-:Y:S01]  /*8230*/  @!P5 MUFU.RCP R18, R18 ;  /* 0x000000120012d308 */ /* 0x000fe20000001000 */
[----:B---3--:R-:W-:Y:S01]  /*8240*/  @!P6 FMUL.FTZ R34, R34, R17 ;  /* 0x000000112222e220 */ /* 0x008fe20000410000 */
[----:B------:R-:W0:Y:S01]  /*8250*/  LDCU.64 UR22, c[0x0][0x518] ;  /* 0x0000a300ff1677ac */ /* 0x000e220008000a00 */
[----:B------:R-:W-:Y:S01]  /*8260*/  F2FP.BF16.F32.PACK_AB R16, R20, R19 ;  /* 0x000000131410723e */ /* 0x000fe200000010ff */
[----:B------:R-:W3:Y:S04]  /*8270*/  LDCU.64 UR28, c[0x0][0x520] ;  /* 0x0000a400ff1c77ac */ /* 0x000ee80008000a00 */
[----:B------:R-:W0:Y:S01]  /*8280*/  @!P1 MUFU.RCP R2, R27 ;  /* 0x0000001b00029308 */ /* 0x000e220000001000 */
[----:B-1----:R-:W-:Y:S04]  /*8290*/  STG.E.128 desc[UR26][R8.64], R12 ;  /* 0x0000000c08007986 */ /* 0x002fe8000c101d1a */
[----:B----4-:R1:W-:Y:S01]  /*82a0*/  STG.E.128 desc[UR26][R8.64+0x200], R4 ;  /* 0x0002000408007986 */ /* 0x0103e2000c101d1a */
[----:B------:R-:W-:Y:S01]  /*82b0*/  F2FP.BF16.F32.PACK_AB R17, R23, R21 ;  /* 0x000000151711723e */ /* 0x000fe200000010ff */
[----:B-----5:R-:W-:Y:S01]  /*82c0*/  @!P4 FMUL.FTZ R36, R36, R39 ;  /* 0x000000272424c220 */ /* 0x020fe20000410000 */
[----:B0-----:R-:W-:Y:S01]  /*82d0*/  @!P1 FMUL.FTZ R37, R37, R2 ;  /* 0x0000000225259220 */ /* 0x001fe20000410000 */
[----:B------:R-:W-:Y:S01]  /*82e0*/  @!P3 FMUL.FTZ R30, R30, R33 ;  /* 0x000000211e1eb220 */ /* 0x000fe20000410000 */
[----:B------:R-:W-:Y:S01]  /*82f0*/  @!P5 FMUL.FTZ R35, R35, R18 ;  /* 0x000000122323d220 */ /* 0x000fe20000410000 */
[----:B------:R-:W-:-:S02]  /*8300*/  F2FP.BF16.F32.PACK_AB R18, R25, R24 ;  /* 0x000000181912723e */ /* 0x000fc400000010ff */
[----:B------:R-:W-:Y:S02]  /*8310*/  F2FP.BF16.F32.PACK_AB R47, R37, R36 ;  /* 0x00000024252f723e */ /* 0x000fe400000010ff */
        /* <DEDUP_REMOVED lines=8> */
[----:B---3--:R-:W-:Y:S02]  /*83a0*/  UIMAD UR25, UR8, UR29, URZ ;  /* 0x0000001d081972a4 */ /* 0x008fe4000f8e02ff */
[----:B------:R-:W-:-:S04]  /*83b0*/  UIMAD.WIDE.U32 UR22, UR8, UR28, UR22 ;  /* 0x0000001c081672a5 */ /* 0x000fc8000f8e0016 */
[----:B------:R-:W-:Y:S02]  /*83c0*/  UIADD3 UR24, UPT, UPT, UR23, UR25, URZ ;  /* 0x0000001917187290 */ /* 0x000fe4000fffe0ff */
[----:B------:R-:W-:-:S04]  /*83d0*/  ULEA UR23, UP0, UR22, UR30, 0x1 ;  /* 0x0000001e16177291 */ /* 0x000fc8000f8008ff */
[----:B------:R-:W-:Y:S02]  /*83e0*/  ULEA.HI.X UR22, UR22, UR31, UR24, 0x1, UP0 ;  /* 0x0000001f16167291 */ /* 0x000fe400080f0c18 */
[----:B-1----:R-:W-:-:S04]  /*83f0*/  MOV R4, UR23 ;  /* 0x0000001700047c02 */ /* 0x002fc80008000f00 */
[----:B------:R-:W-:-:S03]  /*8400*/  MOV R5, UR22 ;  /* 0x0000001600057c02 */ /* 0x000fc60008000f00 */
[----:B------:R-:W-:-:S04]  /*8410*/  IMAD.WIDE.U32 R4, R0, 0x10, R4 ;  /* 0x0000001000047825 */ /* 0x000fc800078e0004 */
        /* <DEDUP_REMOVED lines=24> */
[----:B------:R-:W-:-:S04]  /*85a0*/  UIADD3 UR15, UP0, UPT, UR15, -0x1000, URZ ;  /* 0xfffff0000f0f7890 */ /* 0x000fc8000ff1e0ff */
[----:B------:R-:W-:Y:S02]  /*85b0*/  UIADD3.X UR20, UPT, UPT, UR20, -0x1, URZ, UP0, !UPT ;  /* 0xffffffff14147890 */ /* 0x000fe400087fe4ff */
[----:B------:R-:W-:Y:S02]  /*85c0*/  UISETP.GT.AND UP0, UPT, UR12, 0x1, UPT ;  /* 0x000000010c00788c */ /* 0x000fe4000bf04270 */
[----:B------:R-:W-:Y:S02]  /*85d0*/  UIADD3 UR19, UP1, UPT, UR19, -0x1000, URZ ;  /* 0xfffff00013137890 */ /* 0x000fe4000ff3e0ff */
[----:B------:R-:W-:Y:S02]  /*85e0*/  UIADD3 UR17, UP2, UPT, UR17, -0x1000, URZ ;  /* 0xfffff00011117890 */ /* 0x000fe4000ff5e0ff */
[----:B------:R-:W-:Y:S02]  /*85f0*/  UIADD3 UR13, UP3, UPT, UR13, -0x1000, URZ ;  /* 0xfffff0000d0d7890 */ /* 0x000fe4000ff7e0ff */
[----:B------:R-:W-:-:S02]  /*8600*/  UIADD3 UR22, UP4, UPT, UR10, -0x1000, URZ ;  /* 0xfffff0000a167890 */ /* 0x000fc4000ff9e0ff */
[----:B------:R-:W-:Y:S02]  /*8610*/  UIADD3.X UR18, UPT, UPT, UR18, -0x1, URZ, UP1, !UPT ;  /* 0xffffffff12127890 */ /* 0x000fe40008ffe4ff */
[----:B------:R-:W-:Y:S02]  /*8620*/  UIADD3.X UR16, UPT, UPT, UR16, -0x1, URZ, UP2, !UPT ;  /* 0xffffffff10107890 */ /* 0x000fe400097fe4ff */
[----:B------:R-:W-:Y:S02]  /*8630*/  UIADD3.X UR14, UPT, UPT, UR14, -0x1, URZ, UP3, !UPT ;  /* 0xffffffff0e0e7890 */ /* 0x000fe40009ffe4ff */
[----:B------:R-:W-:Y:S01]  /*8640*/  UIADD3.X UR11, UPT, UPT, UR11, -0x1, URZ, UP4, !UPT ;  /* 0xffffffff0b0b7890 */ /* 0x000fe2000a7fe4ff */
[----:B------:R-:W-:Y:S01]  /*8650*/  UMOV UR12, UR21 ;  /* 0x00000015000c7c82 */ /* 0x000fe20008000000 */
[----:B0-----:R-:W-:Y:S10]  /*8660*/  BRA.U UP0, `(.L_x_3130) ;  /* 0xffffff8100c87547 */ /* 0x001ff4000b83ffff */
.L_x_3051:
        /* <DEDUP_REMOVED lines=45> */
.L_x_3132:
[----:B------:R-:W-:Y:S05]  /*8940*/  BSYNC.RECONVERGENT B0 ;  /* 0x0000000000007941 */ /* 0x000fea0003800200 */
.L_x_3131:
        /* <DEDUP_REMOVED lines=43> */
.L_x_3134:
[----:B------:R-:W-:Y:S05]  /*8c00*/  BSYNC.RECONVERGENT B0 ;  /* 0x0000000000007941 */ /* 0x000fea0003800200 */
.L_x_3133:
        /* <DEDUP_REMOVED lines=11> */
.L_x_3135:
        /* <DEDUP_REMOVED lines=18> */
.L_x_3089:
[----:B------:R-:W-:Y:S01]  /*8de0*/  HFMA2 R55, -RZ, RZ, 0, 5.9604644775390625e-08 ;  /* 0x00000001ff377431 */ /* 0x000fe200000001ff */
[----:B------:R-:W-:Y:S02]  /*8df0*/  MOV R157, R75 ;  /* 0x0000004b009d7202 */ /* 0x000fe40000000f00 */
[----:B------:R-:W-:Y:S02]  /*8e00*/  MOV R54, RZ ;  /* 0x000000ff00367202 */ /* 0x000fe40000000f00 */
[----:B------:R-:W-:-:S07]  /*8e10*/  MOV R154, 0xffffffff ;  /* 0xffffffff009a7802 */ /* 0x000fce0000000f00 */
[----:B01---5:R-:W-:Y:S05]  /*8e20*/  WARPSYNC.COLLECTIVE R154, `(.L_x_3136) ;  /* 0x000000009a087348 */ /* 0x023fea0003c00000 */
[----:B------:R2:W3:Y:S02]  /*8e30*/  SHFL.UP P6, R162, R157, R55, R54 ;  /* 0x040000379da27389 */ /* 0x0004e400000c0036 */
[----:B0123-5:R-:W-:Y:S05]  /*8e40*/  ENDCOLLECTIVE ;  /* 0x000000000000791b */ /* 0x02ffea0003800000 */
.L_x_3136:
[----:B------:R-:W-:Y:S02]  /*8e50*/  MOV R157, R153 ;  /* 0x00000099009d7202 */ /* 0x000fe40000000f00 */
[----:B------:R-:W-:-:S07]  /*8e60*/  MOV R155, R162 ;  /* 0x000000a2009b7202 */ /* 0x000fce0000000f00 */
[----:B------:R-:W-:Y:S05]  /*8e70*/  WARPSYNC.COLLECTIVE R154, `(.L_x_3137) ;  /* 0x000000009a087348 */ /* 0x000fea0003c00000 */
[----:B------:R0:W1:Y:S02]  /*8e80*/  SHFL.UP P6, R162, R157, R55, R54 ;  /* 0x040000379da27389 */ /* 0x00006400000c0036 */
[----:B01----:R-:W-:Y:S05]  /*8e90*/  ENDCOLLECTIVE ;  /* 0x000000000000791b */ /* 0x003fea0003800000 */
.L_x_3137:
        /* <DEDUP_REMOVED lines=10> */
.L_x_3138:
[----:B------:R-:W-:Y:S02]  /*8f40*/  MOV R157, R155 ;  /* 0x0000009b009d7202 */ /* 0x000fe40000000f00 */
[----:B------:R-:W-:-:S07]  /*8f50*/  MOV R153, R162 ;  /* 0x000000a200997202 */ /* 0x000fce0000000f00 */
[----:B------:R-:W-:Y:S05]  /*8f60*/  WARPSYNC.COLLECTIVE R154, `(.L_x_3139) ;  /* 0x000000009a087348 */ /* 0x000fea0003c00000 */
[----:B------:R0:W1:Y:S02]  /*8f70*/  SHFL.UP P6, R162, R157, R55, R54 ;  /* 0x040000379da27389 */ /* 0x00006400000c0036 */
[----:B01----:R-:W-:Y:S05]  /*8f80*/  ENDCOLLECTIVE ;  /* 0x000000000000791b */ /* 0x003fea0003800000 */
.L_x_3139:
        /* <DEDUP_REMOVED lines=10> */
.L_x_3140:
[----:B------:R-:W-:Y:S02]  /*9030*/  MOV R157, R155 ;  /* 0x0000009b009d7202 */ /* 0x000fe40000000f00 */
[----:B------:R-:W-:-:S07]  /*9040*/  MOV R153, R162 ;  /* 0x000000a200997202 */ /* 0x000fce0000000f00 */
[----:B------:R-:W-:Y:S05]  /*9050*/  WARPSYNC.COLLECTIVE R154, `(.L_x_3141) ;  /* 0x000000009a087348 */ /* 0x000fea0003c00000 */
[----:B------:R0:W1:Y:S02]  /*9060*/  SHFL.UP P6, R162, R157, R55, R54 ;  /* 0x040000379da27389 */ /* 0x00006400000c0036 */
[----:B01----:R-:W-:Y:S05]  /*9070*/  ENDCOLLECTIVE ;  /* 0x000000000000791b */ /* 0x003fea0003800000 */
.L_x_3141:
        /* <DEDUP_REMOVED lines=10> */
.L_x_3142:
[----:B------:R-:W-:Y:S02]  /*9120*/  MOV R157, R155 ;  /* 0x0000009b009d7202 */ /* 0x000fe40000000f00 */
[----:B------:R-:W-:-:S07]  /*9130*/  MOV R153, R162 ;  /* 0x000000a200997202 */ /* 0x000fce0000000f00 */
[----:B------:R-:W-:Y:S05]  /*9140*/  WARPSYNC.COLLECTIVE R154, `(.L_x_3143) ;  /* 0x000000009a087348 */ /* 0x000fea0003c00000 */
[----:B------:R0:W1:Y:S02]  /*9150*/  SHFL.UP P6, R162, R157, R55, R54 ;  /* 0x040000379da27389 */ /* 0x00006400000c0036 */
[----:B01----:R-:W-:Y:S05]  /*9160*/  ENDCOLLECTIVE ;  /* 0x000000000000791b */ /* 0x003fea0003800000 */
.L_x_3143:
        /* <DEDUP_REMOVED lines=10> */
.L_x_3144:
[----:B------:R-:W-:Y:S02]  /*9210*/  MOV R157, R155 ;  /* 0x0000009b009d7202 */ /* 0x000fe40000000f00 */
[----:B------:R-:W-:-:S07]  /*9220*/  MOV R153, R162 ;  /* 0x000000a200997202 */ /* 0x000fce0000000f00 */
[----:B------:R-:W-:Y:S05]  /*9230*/  WARPSYNC.COLLECTIVE R154, `(.L_x_3145) ;  /* 0x000000009a087348 */ /* 0x000fea0003c00000 */
[----:B------:R0:W1:Y:S02]  /*9240*/  SHFL.UP P6, R162, R157, R55, R54 ;  /* 0x040000379da27389 */ /* 0x00006400000c0036 */
[----:B01----:R-:W-:Y:S05]  /*9250*/  ENDCOLLECTIVE ;  /* 0x000000000000791b */ /* 0x003fea0003800000 */
.L_x_3145:
[----:B------:R-:W-:Y:S01]  /*9260*/  MOV R54, R162 ;  /* 0x000000a200367202 */ /* 0x000fe20000000f00 */
[----:B------:R-:W-:Y:S06]  /*9270*/  BRA `(.L_x_3146) ;  /* 0xffffffb8003c7947 */ /* 0x000fec000383ffff */
.L_x_3090:
        /* <DEDUP_REMOVED lines=8> */
.L_x_3148:
[----:B------:R-:W-:Y:S05]  /*9300*/  BSYNC B0 ;  /* 0x0000000000007941 */ /* 0x000fea0003800000 */
.L_x_3147:
[----:B------:R-:W-:Y:S05]  /*9310*/  BRA `(.L_x_3149) ;  /* 0xffffffb8002c7947 */ /* 0x000fea000383ffff */
.L_x_3091:
        /* <DEDUP_REMOVED lines=8> */
.L_x_3151:
[----:B------:R-:W-:Y:S05]  /*93a0*/  BSYNC B0 ;  /* 0x0000000000007941 */ /* 0x000fea0003800000 */
.L_x_3150:
[----:B------:R-:W-:Y:S05]  /*93b0*/  BRA `(.L_x_3152) ;  /* 0xffffffb8000c7947 */ /* 0x000fea000383ffff */
.L_x_3092:
        /* <DEDUP_REMOVED lines=8> */
.L_x_3154:
[----:B------:R-:W-:Y:S05]  /*9440*/  BSYNC B0 ;  /* 0x0000000000007941 */ /* 0x000fea0003800000 */
.L_x_3153:
        /* <DEDUP_REMOVED lines=9> */
.L_x_3155:
[----:B------:R-:W-:Y:S01]  /*94e0*/  HFMA2 R55, -RZ, RZ, 0, 0 ;  /* 0x00000000ff377431 */ /* 0x000fe200000001ff */
[----:B------:R-:W-:-:S07]  /*94f0*/  MOV R54, 0x1f ;  /* 0x0000001f00367802 */ /* 0x000fce0000000f00 */
[----:B------:R-:W-:Y:S05]  /*9500*/  WARPSYNC.COLLECTIVE R154, `(.L_x_3156) ;  /* 0x000000009a087348 */ /* 0x000fea0003c00000 */
[----:B------:R0:W1:Y:S02]  /*9510*/  SHFL.IDX P2, R155, R153, R55, R54 ;  /* 0x00000037999b7389 */ /* 0x0000640000040036 */
[----:B01----:R-:W-:Y:S05]  /*9520*/  ENDCOLLECTIVE ;  /* 0x000000000000791b */ /* 0x003fea0003800000 */
.L_x_3156:
[----:B------:R-:W-:Y:S02]  /*9530*/  MOV R156, R162 ;  /* 0x000000a2009c7202 */ /* 0x000fe40000000f00 */
[----:B------:R-:W-:Y:S02]  /*9540*/  MOV R153, R47 ;  /* 0x0000002f00997202 */ /* 0x000fe40000000f00 */
[----:B------:R-:W-:-:S07]  /*9550*/  MOV R46, R155 ;  /* 0x0000009b002e7202 */ /* 0x000fce0000000f00 */
[----:B------:R-:W-:Y:S05]  /*9560*/  WARPSYNC.COLLECTIVE R154, `(.L_x_3157) ;  /* 0x000000009a087348 */ /* 0x000fea0003c00000 */
[----:B------:R0:W1:Y:S02]  /*9570*/  SHFL.IDX P2, R155, R153, R55, R54 ;  /* 0x00000037999b7389 */ /* 0x0000640000040036 */
[----:B01----:R-:W-:Y:S05]  /*9580*/  ENDCOLLECTIVE ;  /* 0x000000000000791b */ /* 0x003fea0003800000 */
.L_x_3157:
[----:B------:R-:W-:Y:S01]  /*9590*/  MOV R47, R155 ;  /* 0x0000009b002f7202 */ /* 0x000fe20000000f00 */
[----:B------:R-:W-:Y:S06]  /*95a0*/  BRA `(.L_x_3158) ;  /* 0xffffffb400a87947 */ /* 0x000fec000383ffff */
.L_x_3094:
        /* <DEDUP_REMOVED lines=9> */
.L_x_3159:
[----:B------:R-:W-:Y:S02]  /*9640*/  ISETP.GT.U32.AND P6, PT, R156, 0xf, PT ;  /* 0x0000000f9c00780c */ /* 0x000fe40003fc4070 */
[----:B------:R-:W-:Y:S02]  /*9650*/  MOV R153, R155 ;  /* 0x0000009b00997202 */ /* 0x000fe40000000f00 */
[----:B------:R-:W-:-:S03]  /*9660*/  MOV R155, R163 ;  /* 0x000000a3009b7202 */ /* 0x000fc60000000f00 */
[----:B------:R-:W-:-:S07]  /*9670*/  @P3 FMUL.FTZ R153, R153, R162 ;  /* 0x000000a299993220 */ /* 0x000fce0000410000 */
[----:B------:R-:W-:Y:S05]  /*9680*/  WARPSYNC.COLLECTIVE R154, `(.L_x_3160) ;  /* 0x000000009a087348 */ /* 0x000fea0003c00000 */
[----:B------:R0:W1:Y:S02]  /*9690*/  SHFL.DOWN P2, R155, R155, R54, R55 ;  /* 0x080000369b9b7389 */ /* 0x0000640000040037 */
[----:B01----:R-:W-:Y:S05]  /*96a0*/  ENDCOLLECTIVE ;  /* 0x000000000000791b */ /* 0x003fea0003800000 */
.L_x_3160:
        /* <DEDUP_REMOVED lines=10> */
.L_x_3161:
[----:B------:R-:W-:Y:S02]  /*9750*/  MOV R153, R155 ;  /* 0x0000009b00997202 */ /* 0x000fe40000000f00 */
[----:B------:R-:W-:-:S03]  /*9760*/  MOV R155, R163 ;  /* 0x000000a3009b7202 */ /* 0x000fc60000000f00 */
[----:B------:R-:W-:-:S07]  /*9770*/  @!P3 FMUL.FTZ R153, R162, R153 ;  /* 0x00000099a299b220 */ /* 0x000fce0000410000 */
[----:B------:R-:W-:Y:S05]  /*9780*/  WARPSYNC.COLLECTIVE R154, `(.L_x_3162) ;  /* 0x000000009a087348 */ /* 0x000fea0003c00000 */
[----:B------:R0:W1:Y:S02]  /*9790*/  SHFL.DOWN P2, R155, R155, R54, R55 ;  /* 0x080000369b9b7389 */ /* 0x0000640000040037 */
[----:B01----:R-:W-:Y:S05]  /*97a0*/  ENDCOLLECTIVE ;  /* 0x000000000000791b */ /* 0x003fea0003800000 */
.L_x_3162:
        /* <DEDUP_REMOVED lines=9> */
.L_x_3163:
[----:B------:R-:W-:Y:S02]  /*9840*/  MOV R153, R155 ;  /* 0x0000009b00997202 */ /* 0x000fe40000000f00 */
[----:B------:R-:W-:-:S03]  /*9850*/  MOV R155, R163 ;  /* 0x000000a3009b7202 */ /* 0x000fc60000000f00 */
[----:B------:R-:W-:-:S07]  /*9860*/  @!P4 FMUL.FTZ R153, R162, R153 ;  /* 0x00000099a299c220 */ /* 0x000fce0000410000 */
[----:B------:R-:W-:Y:S05]  /*9870*/  WARPSYNC.COLLECTIVE R154, `(.L_x_3164) ;  /* 0x000000009a087348 */ /* 0x000fea0003c00000 */
[----:B------:R0:W1:Y:S02]  /*9880*/  SHFL.DOWN P2, R155, R155, R54, R55 ;  /* 0x080000369b9b7389 */ /* 0x0000640000040037 */
[----:B01----:R-:W-:Y:S05]  /*9890*/  ENDCOLLECTIVE ;  /* 0x000000000000791b */ /* 0x003fea0003800000 */
.L_x_3164:
        /* <DEDUP_REMOVED lines=9> */
.L_x_3165:
[----:B------:R-:W-:Y:S02]  /*9930*/  MOV R153, R155 ;  /* 0x0000009b00997202 */ /* 0x000fe40000000f00 */
[----:B------:R-:W-:-:S03]  /*9940*/  MOV R155, R163 ;  /* 0x000000a3009b7202 */ /* 0x000fc60000000f00 */
[----:B------:R-:W-:-:S07]  /*9950*/  @!P5 FMUL.FTZ R153, R162, R153 ;  /* 0x00000099a299d220 */ /* 0x000fce0000410000 */
[----:B------:R-:W-:Y:S05]  /*9960*/  WARPSYNC.COLLECTIVE R154, `(.L_x_3166) ;  /* 0x000000009a087348 */ /* 0x000fea0003c00000 */
[----:B------:R0:W1:Y:S02]  /*9970*/  SHFL.DOWN P2, R155, R155, R54, R55 ;  /* 0x080000369b9b7389 */ /* 0x0000640000040037 */
[----:B01----:R-:W-:Y:S05]  /*9980*/  ENDCOLLECTIVE ;  /* 0x000000000000791b */ /* 0x003fea0003800000 */
.L_x_3166:
        /* <DEDUP_REMOVED lines=9> */
.L_x_3167:
[----:B------:R-:W-:Y:S02]  /*9a20*/  MOV R153, R155 ;  /* 0x0000009b00997202 */ /* 0x000fe40000000f00 */
[----:B------:R-:W-:-:S03]  /*9a30*/  MOV R155, R163 ;  /* 0x000000a3009b7202 */ /* 0x000fc60000000f00 */
[----:B------:R-:W-:-:S07]  /*9a40*/  @!P6 FMUL.FTZ R153, R162, R153 ;  /* 0x00000099a299e220 */ /* 0x000fce0000410000 */
[----:B------:R-:W-:Y:S05]  /*9a50*/  WARPSYNC.COLLECTIVE R154, `(.L_x_3168) ;  /* 0x000000009a087348 */ /* 0x000fea0003c00000 */
[----:B------:R0:W1:Y:S02]  /*9a60*/  SHFL.DOWN P2, R155, R155, R54, R55 ;  /* 0x080000369b9b7389 */ /* 0x0000640000040037 */
[----:B01----:R-:W-:Y:S05]  /*9a70*/  ENDCOLLECTIVE ;  /* 0x000000000000791b */ /* 0x003fea0003800000 */
.L_x_3168:
        /* <DEDUP_REMOVED lines=10> */
.L_x_3169:
[----:B------:R-:W-:Y:S02]  /*9b20*/  MOV R153, R163 ;  /* 0x000000a300997202 */ /* 0x000fe40000000f00 */
[----:B------:R-:W-:-:S07]  /*9b30*/  MOV R157, R155 ;  /* 0x0000009b009d7202 */ /* 0x000fce0000000f00 */
[----:B------:R-:W-:Y:S05]  /*9b40*/  WARPSYNC.COLLECTIVE R154, `(.L_x_3170) ;  /* 0x000000009a087348 */ /* 0x000fea0003c00000 */
[----:B------:R0:W1:Y:S02]  /*9b50*/  SHFL.IDX P2, R155, R153, R55, R54 ;  /* 0x00000037999b7389 */ /* 0x0000640000040036 */
[----:B01----:R-:W-:Y:S05]  /*9b60*/  ENDCOLLECTIVE ;  /* 0x000000000000791b */ /* 0x003fea0003800000 */
.L_x_3170:
        /* <DEDUP_REMOVED lines=10> */
.L_x_3171:
[----:B------:R-:W-:Y:S02]  /*9c10*/  MOV R162, R155 ;  /* 0x0000009b00a27202 */ /* 0x000fe40000000f00 */
[----:B------:R-:W-:-:S07]  /*9c20*/  MOV R155, R163 ;  /* 0x000000a3009b7202 */ /* 0x000fce0000000f00 */
[----:B------:R-:W-:Y:S05]  /*9c30*/  WARPSYNC.COLLECTIVE R154, `(.L_x_3172) ;  /* 0x000000009a087348 */ /* 0x000fea0003c00000 */
[----:B------:R0:W1:Y:S02]  /*9c40*/  SHFL.DOWN P2, R155, R155, R54, R55 ;  /* 0x080000369b9b7389 */ /* 0x0000640000040037 */
[----:B01----:R-:W-:Y:S05]  /*9c50*/  ENDCOLLECTIVE ;  /* 0x000000000000791b */ /* 0x003fea0003800000 */
.L_x_3172:
[----:B------:R-:W-:Y:S01]  /*9c60*/  HFMA2 R55, -RZ, RZ, 0, 0 ;  /* 0x00000000ff377431 */ /* 0x000fe200000001ff */
[----:B------:R-:W-:Y:S02]  /*9c70*/  MOV R54, 0x1f ;  /* 0x0000001f00367802 */ /* 0x000fe40000000f00 */
[----:B------:R-:W-:-:S07]  /*9c80*/  MOV R163, R155 ;  /* 0x0000009b00a37202 */ /* 0x000fce0000000f00 */
[----:B------:R-:W-:Y:S05]  /*9c90*/  WARPSYNC.COLLECTIVE R154, `(.L_x_3173) ;  /* 0x000000009a087348 */ /* 0x000fea0003c00000 */
[----:B------:R0:W1:Y:S02]  /*9ca0*/  SHFL.IDX P2, R155, R153, R55, R54 ;  /* 0x00000037999b7389 */ /* 0x0000640000040036 */
[----:B01----:R-:W-:Y:S05]  /*9cb0*/  ENDCOLLECTIVE ;  /* 0x000000000000791b */ /* 0x003fea0003800000 */
.L_x_3173:
[----:B------:R-:W-:Y:S02]  /*9cc0*/  MOV R153, R47 ;  /* 0x0000002f00997202 */ /* 0x000fe40000000f00 */
[----:B------:R-:W-:-:S07]  /*9cd0*/  MOV R46, R155 ;  /* 0x0000009b002e7202 */ /* 0x000fce0000000f00 */
[----:B------:R-:W-:Y:S05]  /*9ce0*/  WARPSYNC.COLLECTIVE R154, `(.L_x_3174) ;  /* 0x000000009a087348 */ /* 0x000fea0003c00000 */
[----:B------:R0:W1:Y:S02]  /*9cf0*/  SHFL.IDX P2, R155, R153, R55, R54 ;  /* 0x00000037999b7389 */ /* 0x0000640000040036 */
[----:B01----:R-:W-:Y:S05]  /*9d00*/  ENDCOLLECTIVE ;  /* 0x000000000000791b */ /* 0x003fea0003800000 */
.L_x_3174:
[----:B------:R-:W-:Y:S02]  /*9d10*/  MOV R47, R155 ;  /* 0x0000009b002f7202 */ /* 0x000fe40000000f00 */
[----:B------:R-:W-:Y:S01]  /*9d20*/  ISETP.NE.AND P2, PT, R74, 0x1f, PT ;  /* 0x0000001f4a00780c */ /* 0x000fe20003f45270 */
[----:B------:R-:W-:-:S12]  /*9d30*/  BRA `(.L_x_3175) ;  /* 0xffffffb400e47947 */ /* 0x000fd8000383ffff */
.L_x_3176:
        /* <DEDUP_REMOVED lines=12> */
.L_x_10438:


//--------------------- .text._Z25selective_scan_bwd_kernelI32Selective_Scan_bwd_kernel_traitsILi128ELi16ELb1ELb1ELb1ELb1ELb1EN3c108BFloat16EfEEv12SSMParamsBwd --------------------------
	.section	.text._Z25selective_scan_bwd_kernelI32Selective_Scan_bwd_kernel_traitsILi128ELi16ELb1ELb1ELb1ELb1ELb1EN3c108BFloat16EfEEv12SSMParamsBwd,"ax",@progbits
	.align	128
        .global         _Z25selective_scan_bwd_kernelI32Selective_Scan_bwd_kernel_traitsILi128ELi16ELb1ELb1ELb1ELb1ELb1EN3c108BFloat16EfEEv12SSMParamsBwd
        .type           _Z25selective_scan_bwd_kernelI32Selective_Scan_bwd_kernel_traitsILi128ELi16ELb1ELb1ELb1ELb1ELb1EN3c108BFloat16EfEEv12SSMParamsBwd,@function
        .size           _Z25selective_scan_bwd_kernelI32Selective_Scan_bwd_kernel_traitsILi128ELi16ELb1ELb1ELb1ELb1ELb1EN3c108BFloat16EfEEv12SSMParamsBwd,(.L_x_10439 - _Z25selective_scan_bwd_kernelI32Selective_Scan_bwd_kernel_traitsILi128ELi16ELb1ELb1ELb1ELb1ELb1EN3c108BFloat16EfEEv12SSMParamsBwd)
        .other          _Z25selective_scan_bwd_kernelI32Selective_Scan_bwd_kernel_traitsILi128ELi16ELb1ELb1ELb1ELb1ELb1EN3c108BFloat16EfEEv12SSMParamsBwd,@"STO_CUDA_ENTRY STV_DEFAULT"
_Z25selective_scan_bwd_kernelI32Selective_Scan_bwd_kernel_traitsILi128ELi16ELb1ELb1ELb1ELb1ELb1EN3c108BFloat16EfEEv12SSMParamsBwd:
.text._Z25selective_scan_bwd_kernelI32Selective_Scan_bwd_kernel_traitsILi128ELi16ELb1ELb1ELb1ELb1ELb1EN3c108BFloat16EfEEv12SSMParamsBwd:
        /* <DEDUP_REMOVED lines=71> */
[----:B------:R-:W-:Y:S02]  /*0470*/  UIMAD UR15, UR8, UR21, UR29 ;  /* 0x00000015080f72a4 */ /* 0x000fe4000f8e021d */
[----:B------:R-:W-:Y:S01]  /*0480*/  UIMAD UR5, UR37, UR22, UR33 ;  /* 0x00000016250572a4 */ /* 0x000fe2000f8e0221 */
[----:B------:R-:W-:Y:S01]  /*0490*/  UMOV UR14, UR28 ;  /* 0x0000001c000e7c82 */ /* 0x000fe20008000000 */
[----:B------:R-:W3:Y:S02]  /*04a0*/  LDCU.64 UR28, c[0x0][0x3d0] ;  /* 0x00007a00ff1c77ac */ /* 0x000ee40008000a00 */
[----:B------:R-:W-:Y:S01]  /*04b0*/  UISETP.GT.U32.AND UP1, UPT, UR37, UR5, UPT ;  /* 0x000000052500728c */ /* 0x000fe2000bf24070 */
[----:B------:R-:W4:Y:S01]  /*04c0*/  LDCU.64 UR32, c[0x0][0x528] ;  /* 0x0000a500ff2077ac */ /* 0x000f220008000a00 */
[----:B--2---:R-:W-:-:S02]  /*04d0*/  UISETP.NE.U32.AND UP0, UPT, UR34, URZ, UPT ;  /* 0x000000ff2200728c */ /* 0x004fc4000bf05070 */
[----:B-1----:R-:W-:Y:S02]  /*04e0*/  UIMAD.WIDE.U32 UR14, UR10, UR6, UR14 ;  /* 0x000000060a0e72a5 */ /* 0x002fe4000f8e000e */
[----:B------:R-:W-:-:S05]  /*04f0*/  UISETP.NE.AND.EX UP0, UPT, UR35, URZ, UPT, UP0 ;  /* 0x000000ff2300728c */ /* 0x000fca000bf05300 */
[----:B------:R-:W-:Y:S02]  /*0500*/  @!UP1 UIADD3 UR5, UPT, UPT, UR5, -UR37, URZ ;  /* 0x8000002505059290 */ /* 0x000fe4000fffe0ff */
[----:B------:R-:W-:Y:S02]  /*0510*/  @!UP1 UIADD3 UR11, UPT, UPT, UR11, 0x1, URZ ;  /* 0x000000010b0b9890 */ /* 0x000fe4000fffe0ff */
[----:B------:R-:W-:Y:S02]  /*0520*/  UISETP.GE.U32.AND UP2, UPT, UR5, UR37, UPT ;  /* 0x000000250500728c */ /* 0x000fe4000bf46070 */
[----:B------:R-:W-:Y:S01]  /*0530*/  ULOP3.LUT UR5, UR10, UR36, URZ, 0x3c, !UPT ;  /* 0x000000240a057292 */ /* 0x000fe2000f8e3cff */
[----:B------:R-:W1:Y:S03]  /*0540*/  LDCU.64 UR22, c[0x0][0x3c8] ;  /* 0x00007900ff1677ac */ /* 0x000e660008000a00 */
[----:B------:R-:W-:-:S02]  /*0550*/  UISETP.GE.AND UP1, UPT, UR5, URZ, UPT ;  /* 0x000000ff0500728c */ /* 0x000fc4000bf26270 */
[----:B0-----:R-:W-:-:S03]  /*0560*/  UIMAD.WIDE.U32 UR20, UR8, UR18, URZ ;  /* 0x00000012081472a5 */ /* 0x001fc6000f8e00ff */
[----:B------:R-:W-:Y:S02]  /*0570*/  @UP2 UIADD3 UR11, UPT, UPT, UR11, 0x1, URZ ;  /* 0x000000010b0b2890 */ /* 0x000fe4000fffe0ff */
[----:B------:R-:W-:Y:S01]  /*0580*/  UISETP.NE.AND UP2, UPT, UR36, URZ, UPT ;  /* 0x000000ff2400728c */ /* 0x000fe2000bf45270 */
[----:B------:R-:W0:Y:S01]  /*0590*/  LDCU.64 UR30, c[0x0][0x3e8] ;  /* 0x00007d00ff1e77ac */ /* 0x000e220008000a00 */
[----:B------:R-:W-:Y:S02]  /*05a0*/  UIMAD UR18, UR10, UR7, UR15 ;  /* 0x000000070a1272a4 */ /* 0x000fe4000f8e020f */
[----:B------:R-:W-:Y:S02]  /*05b0*/  UIADD3 UR14, UP3, UPT, UR16, UR14, URZ ;  /* 0x0000000e100e7290 */ /* 0x000fe4000ff7e0ff */
[----:B---3--:R-:W-:Y:S02]  /*05c0*/  UIMAD.WIDE.U32 UR6, UR8, UR28, URZ ;  /* 0x0000001c080672a5 */ /* 0x008fe4000f8e00ff */
[----:B------:R-:W-:-:S02]  /*05d0*/  UIMAD UR21, UR8, UR19, UR21 ;  /* 0x00000013081572a4 */ /* 0x000fc4000f8e0215 */
[----:B------:R-:W-:Y:S01]  /*05e0*/  UIADD3.X UR18, UPT, UPT, UR4, UR18, URZ, UP3, !UPT ;  /* 0x0000001204127290 */ /* 0x000fe20009ffe4ff */
[----:B------:R-:W2:Y:S01]  /*05f0*/  @UP0 LDCU UR28, c[0x0][0x384] ;  /* 0x00007080ff1c07ac */ /* 0x000ea20008000800 */
[----:B----4-:R-:W-:Y:S02]  /*0600*/  ULEA UR19, UP3, UR14, UR32, 0x1 ;  /* 0x000000200e137291 */ /* 0x010fe4000f8608ff */
[----:B------:R-:W-:Y:S02]  /*0610*/  @!UP1 UIADD3 UR11, UPT, UPT, -UR11, URZ, URZ ;  /* 0x000000ff0b0b9290 */ /* 0x000fe4000fffe1ff */
[----:B------:R-:W-:Y:S02]  /*0620*/  @!UP2 ULOP3.LUT UR11, URZ, UR36, URZ, 0x33, !UPT ;  /* 0x00000024ff0ba292 */ /* 0x000fe4000f8e33ff */
[----:B------:R-:W-:Y:S01]  /*0630*/  ULEA.HI.X UR18, UR14, UR33, UR18, 0x1, UP3 ;  /* 0x000000210e127291 */ /* 0x000fe200098f0c12 */
[----:B------:R-:W3:Y:S01]  /*0640*/  LDCU.64 UR32, c[0x0][0x448] ;  /* 0x00008900ff2077ac */ /* 0x000ee20008000a00 */
[----:B------:R-:W-:-:S02]  /*0650*/  USHF.R.S32.HI UR5, URZ, 0x1f, UR11 ;  /* 0x0000001fff057899 */ /* 0x000fc4000801140b */
[----:B------:R-:W-:Y:S01]  /*0660*/  UIMAD UR7, UR8, UR29, UR7 ;  /* 0x0000001d080772a4 */ /* 0x000fe2000f8e0207 */
[----:B------:R-:W4:Y:S01]  /*0670*/  @UP0 LDCU UR29, c[0x0][0x38c] ;  /* 0x00007180ff1d07ac */ /* 0x000f220008000800 */
[----:B-1----:R-:W-:Y:S02]  /*0680*/  UIMAD UR14, UR5, UR22, URZ ;  /* 0x00000016050e72a4 */ /* 0x002fe4000f8e02ff */
[----:B------:R-:W-:Y:S01]  /*0690*/  UIMAD.WIDE.U32 UR20, UR11, UR22, UR20 ;  /* 0x000000160b1472a5 */ /* 0x000fe2000f8e0014 */
[----:B------:R-:W1:Y:S01]  /*06a0*/  @UP0 LDCU.64 UR34, c[0x0][0x480] ;  /* 0x00009000ff2207ac */ /* 0x000e620008000a00 */
[----:B0-----:R-:W-:Y:S02]  /*06b0*/  UIMAD UR22, UR5, UR30, URZ ;  /* 0x0000001e051672a4 */ /* 0x001fe4000f8e02ff */
[----:B------:R-:W-:Y:S02]  /*06c0*/  UIMAD UR5, UR11, UR23, UR14 ;  /* 0x000000170b0572a4 */ /* 0x000fe4000f8e020e */
[----:B------:R-:W-:-:S02]  /*06d0*/  UIADD3 UR23, UP1, UPT, UR16, UR20, URZ ;  /* 0x0000001410177290 */ /* 0x000fc4000ff3e0ff */
[----:B------:R-:W-:Y:S02]  /*06e0*/  UIADD3 UR5, UPT, UPT, UR21, UR5, URZ ;  /* 0x0000000515057290 */ /* 0x000fe4000fffe0ff */
[----:B--2---:R-:W-:Y:S02]  /*06f0*/  @UP0 UIMAD UR8, UR8, UR28, UR10 ;  /* 0x0000001c080802a4 */ /* 0x004fe4000f8e020a */
[----:B------:R-:W-:Y:S02]  /*0700*/  UIMAD.WIDE.U32 UR14, UR11, UR30, UR6 ;  /* 0x0000001e0b0e72a5 */ /* 0x000fe4000f8e0006 */
[----:B------:R-:W-:Y:S02]  /*0710*/  UIMAD UR24, UR11, UR31, UR22 ;  /* 0x0000001f0b1872a4 */ /* 0x000fe4000f8e0216 */
[----:B------:R-:W-:Y:S02]  /*0720*/  UIADD3.X UR5, UPT, UPT, UR4, UR5, URZ, UP1, !UPT ;  /* 0x0000000504057290 */ /* 0x000fe40008ffe4ff */
[----:B------:R-:W-:Y:S01]  /*0730*/  @UP0 UIMAD UR8, UR8, UR25, URZ ;  /* 0x00000019080802a4 */ /* 0x000fe2000f8e02ff */
[----:B------:R-:W0:Y:S01]  /*0740*/  LDCU.64 UR30, c[0x0][0x450] ;  /* 0x00008a00ff1e77ac */ /* 0x000e220008000a00 */
[----:B---3--:R-:W-:-:S02]  /*0750*/  ULEA UR22, UP2, UR23, UR32, 0x1 ;  /* 0x0000002017167291 */ /* 0x008fc4000f8408ff */
[----:B------:R-:W-:Y:S02]  /*0760*/  UIADD3 UR16, UP1, UPT, UR16, UR14, URZ ;  /* 0x0000000e10107290 */ /* 0x000fe4000ff3e0ff */
[----:B------:R-:W-:Y:S02]  /*0770*/  UIADD3 UR20, UPT, UPT, UR15, UR24, URZ ;  /* 0x000000180f147290 */ /* 0x000fe4000fffe0ff */
[----:B----4-:R-:W-:Y:S02]  /*0780*/  @UP0 UIMAD UR8, UR8, UR29, URZ ;  /* 0x0000001d080802a4 */ /* 0x010fe4000f8e02ff */
[----:B------:R-:W-:Y:S02]  /*0790*/  ULEA.HI.X UR23, UR23, UR33, UR5, 0x1, UP2 ;  /* 0x0000002117177291 */ /* 0x000fe400090f0c05 */
[----:B------:R-:W-:Y:S01]  /*07a0*/  UIADD3.X UR20, UPT, UPT, UR4, UR20, URZ, UP1, !UPT ;  /* 0x0000001404147290 */ /* 0x000fe20008ffe4ff */
[----:B------:R-:W-:Y:S02]  /*07b0*/  UMOV UR5, URZ ;  /* 0x000000ff00057c82 */ /* 0x000fe40008000000 */
[----:B------:R-:W-:Y:S01]  /*07c0*/  UMOV UR4, URZ ;  /* 0x000000ff00047c82 */ /* 0x000fe20008000000 */
[----:B-1----:R-:W-:-:S02]  /*07d0*/  @UP0 UIMAD.WIDE UR4, UR8, 0x8, UR34 ;  /* 0x00000008080408a5 */ /* 0x002fc4000f8e0222 */
[----:B------:R-:W-:Y:S01]  /*07e0*/  UISETP.GE.AND UP0, UPT, UR25, 0x1, UPT ;  /* 0x000000011900788c */ /* 0x000fe2000bf06270 */
[----:B------:R-:W-:Y:S01]  /*07f0*/  UMOV UR7, URZ ;  /* 0x000000ff00077c82 */ /* 0x000fe20008000000 */
[----:B------:R-:W-:Y:S01]  /*0800*/  UMOV UR6, URZ ;  /* 0x000000ff00067c82 */ /* 0x000fe20008000000 */
[----:B0-----:R-:W-:-:S04]  /*0810*/  ULEA UR21, UP2, UR16, UR30, 0x1 ;  /* 0x0000001e10157291 */ /* 0x001fc8000f8408ff */
        /* <DEDUP_REMOVED lines=22> */
.L_x_3257:
[----:B------:R-:W-:Y:S01]  /*0980*/  BAR.SYNC.DEFER_BLOCKING 0x0 ;  /* 0x0000000000007b1d */ /* 0x000fe20000010000 */
[----:B------:R-:W-:Y:S02]  /*0990*/  MOV R4, UR15 ;  /* 0x0000000f00047c02 */ /* 0x000fe40008000f00 */
        /* <DEDUP_REMOVED lines=19> */
[----:B------:R-:W-:-:S02]  /*0ad0*/  MOV R4, UR19 ;  /* 0x0000001300047c02 */ /* 0x000fc40008000f00 */
        /* <DEDUP_REMOVED lines=69> */
.L_x_3179:
[----:B------:R-:W-:Y:S05]  /*0f30*/  BSYNC.RECONVERGENT B0 ;  /* 0x0000000000007941 */ /* 0x000fea0003800200 */
.L_x_3178:
        /* <DEDUP_REMOVED lines=35> */
.L_x_3181:
[----:B------:R-:W-:Y:S05]  /*1170*/  BSYNC.RECONVERGENT B0 ;  /* 0x0000000000007941 */ /* 0x000fea0003800200 */
.L_x_3180:
        /* <DEDUP_REMOVED lines=36> */
.L_x_3183:
[----:B------:R-:W-:Y:S05]  /*13c0*/  BSYNC.RECONVERGENT B0 ;  /* 0x0000000000007941 */ /* 0x000fea0003800200 */
.L_x_3182:
        /* <DEDUP_REMOVED lines=35> */
.L_x_3185:
[----:B------:R-:W-:Y:S05]  /*1600*/  BSYNC.RECONVERGENT B0 ;  /* 0x0000000000007941 */ /* 0x000fea0003800200 */
.L_x_3184:
        /* <DEDUP_REMOVED lines=36> */
.L_x_3187:
[----:B------:R-:W-:Y:S05]  /*1850*/  BSYNC.RECONVERGENT B0 ;  /* 0x0000000000007941 */ /* 0x000fea0003800200 */
.L_x_3186:
        /* <DEDUP_REMOVED lines=36> */
.L_x_3189:
[----:B------:R-:W-:Y:S05]  /*1aa0*/  BSYNC.RECONVERGENT B0 ;  /* 0x0000000000007941 */ /* 0x000fea0003800200 */
.L_x_3188:
        /* <DEDUP_REMOVED lines=36> */
.L_x_3191:
[----:B------:R-:W-:Y:S05]  /*1cf0*/  BSYNC.RECONVERGENT B0 ;  /* 0x0000000000007941 */ /* 0x000fea0003800200 */
.L_x_3190:
        /* <DEDUP_REMOVED lines=36> */
.L_x_3193:
[----:B------:R-:W-:Y:S05]  /*1f40*/  BSYNC.RECONVERGENT B0 ;  /* 0x0000000000007941 */ /* 0x000fea0003800200 */
.L_x_3192:
        /* <DEDUP_REMOVED lines=36> */
.L_x_3195:
[----:B------:R-:W-:Y:S05]  /*2190*/  BSYNC.RECONVERGENT B0 ;  /* 0x0000000000007941 */ /* 0x000fea0003800200 */
.L_x_3194:
        /* <DEDUP_REMOVED lines=35> */
.L_x_3197:
[----:B------:R-:W-:Y:S05]  /*23d0*/  BSYNC.RECONVERGENT B0 ;  /* 0x0000000000007941 */ /* 0x000fea0003800200 */
.L_x_3196:
        /* <DEDUP_REMOVED lines=33> */
.L_x_3199:
[----:B------:R-:W-:Y:S05]  /*25f0*/  BSYNC.RECONVERGENT B0 ;  /* 0x0000000000007941 */ /* 0x000fea0003800200 */
.L_x_3198:
        /* <DEDUP_REMOVED lines=32> */
.L_x_3201:
[----:B------:R-:W-:Y:S05]  /*2800*/  BSYNC.RECONVERGENT B0 ;  /* 0x0000000000007941 */ /* 0x000fea0003800200 */
.L_x_3200:
        /* <DEDUP_REMOVED lines=32> */
.L_x_3203:
[----:B------:R-:W-:Y:S05]  /*2a10*/  BSYNC.RECONVERGENT B0 ;  /* 0x0000000000007941 */ /* 0x000fea0003800200 */
.L_x_3202:
        /* <DEDUP_REMOVED lines=32> */
.L_x_3205:
[----:B------:R-:W-:Y:S05]  /*2c20*/  BSYNC.RECONVERGENT B0 ;  /* 0x0000000000007941 */ /* 0x000fea0003800200 */
.L_x_3204:
        /* <DEDUP_REMOVED lines=32> */
.L_x_3207:
[----:B------:R-:W-:Y:S05]  /*2e30*/  BSYNC.RECONVERGENT B0 ;  /* 0x0000000000007941 */ /* 0x000fea0003800200 */
.L_x_3206:
        /* <DEDUP_REMOVED lines=32> */
.L_x_3209:
[----:B------:R-:W-:Y:S05]  /*3040*/  BSYNC.RECONVERGENT B0 ;  /* 0x0000000000007941 */ /* 0x000fea0003800200 */
.L_x_3208:
[----:B------:R-:W0:Y:S01]  /*3050*/  S2UR UR10, SR_CTAID.Y ;  /* 0x00000000000a79c3 */ /* 0x000e220000002600 */
[----:B------:R-:W-:Y:S01]  /*3060*/  ULEA UR8, UR14, 0xfffff800, 0xb ;  /* 0xfffff8000e087891 */ /* 0x000fe2000f8e58ff */
[----:B------:R-:W-:Y:S01]  /*3070*/  HFMA2 R3, -RZ, RZ, 0, 0 ;  /* 0x00000000ff037431 */ /* 0x000fe200000001ff */
[----:B------:R-:W3:Y:S01]  /*3080*/  LDL.LU R128, [R1+0x4c] ;  /* 0x00004c0001807983 */ /* 0x000ee20000300800 */
[----:B------:R-:W-:Y:S01]  /*3090*/  IMAD R5, R15, UR23, RZ ;  /* 0x000000170f057c24 */ /* 0x000fe2000f8e02ff */
[----:B--2---:R-:W-:Y:S02]  /*30a0*/  SHF.L.U32 R39, R0, 0x1, RZ ;  /* 0x0000000100277819 */ /* 0x004fe400000006ff */
[----:B------:R-:W-:Y:S01]  /*30b0*/  MOV R2, UR8 ;  /* 0x0000000800027c02 */ /* 0x000fe20008000f00 */
[----:B------:R-:W1:Y:S01]  /*30c0*/  LDC.64 R6, c[0x0][0x488] ;  /* 0x00012200ff067b82 */ /* 0x000e620000000a00 */
[----:B------:R-:W-:Y:S01]  /*30d0*/  LDS.128 R8, [R72] ;  /* 0x0000000048087984 */ /* 0x000fe20000000c00 */
[----:B------:R-:W-:-:S02]  /*30e0*/  LOP3.LUT R39, R40, 0x7c0, R39, 0xf8, !PT ;  /* 0x000007c028277812 */ /* 0x000fc400078ef827 */
[----:B------:R-:W-:Y:S01]  /*30f0*/  IMAD.WIDE.U32 R14, R14, UR23, R2 ;  /* 0x000000170e0e7c25 */ /* 0x000fe2000f8e0002 */
[----:B------:R-:W2:Y:S03]  /*3100*/  LDCU.64 UR8, c[0x0][0x490] ;  /* 0x00009200ff0877ac */ /* 0x000ea60008000a00 */
[----:B------:R-:W4:Y:S01]  /*3110*/  LDC.64 R18, c[0x0][0x428] ;  /* 0x00010a00ff127b82 */ /* 0x000f220000000a00 */
[----:B------:R-:W-:-:S03]  /*3120*/  IADD3 R15, PT, PT, R15, R5, RZ ;  /* 0x000000050f0f7210 */ /* 0x000fc60007ffe0ff */
[----:B0-----:R-:W-:-:S04]  /*3130*/  IMAD.WIDE.U32 R4, R12, UR10, R14 ;  /* 0x0000000a0c047c25 */ /* 0x001fc8000f8e000e */
[----:B------:R-:W0:Y:S01]  /*3140*/  LDC.64 R36, c[0x0][0x478] ;  /* 0x00011e00ff247b82 */ /* 0x000e220000000a00 */
[----:B------:R-:W-:Y:S01]  /*3150*/  IMAD R13, R13, UR10, R5 ;  /* 0x0000000a0d0d7c24 */ /* 0x000fe2000f8e0205 */
[----:B-1----:R-:W-:-:S06]  /*3160*/  LEA R12, P0, R4, R6, 0x1 ;  /* 0x00000006040c7211 */ /* 0x002fcc00078008ff */
[----:B------:R-:W1:Y:S01]  /*3170*/  LDC.64 R14, c[0x0][0x420] ;  /* 0x00010800ff0e7b82 */ /* 0x000e620000000a00 */
[----:B------:R-:W-:Y:S02]  /*3180*/  LEA.HI.X R13, R4, R7, R13, 0x1, P0 ;  /* 0x00000007040d7211 */ /* 0x000fe400000f0c0d */
[----:B------:R-:W5:Y:S01]  /*3190*/  LDS.128 R4, [R72+0x10] ;  /* 0x0000100048047984 */ /* 0x000f620000000c00 */
[----:B------:R-:W-:-:S04]  /*31a0*/  IMAD.WIDE.U32 R12, R39, 0x10, R12 ;  /* 0x00000010270c7825 */ /* 0x000fc800078e000c */
[----:B------:R-:W-:Y:S06]  /*31b0*/  BAR.SYNC.DEFER_BLOCKING 0x0 ;  /* 0x0000000000007b1d */ /* 0x000fec0000010000 */
[----:B------:R-:W2:Y:S04]  /*31c0*/  LDG.E.128 R44, desc[UR26][R12.64] ;  /* 0x0000001a0c2c7981 */ /* 0x000ea8000c1e1d00 */
[----:B------:R-:W5:Y:S01]  /*31d0*/  LDG.E.128 R76, desc[UR26][R12.64+0x200] ;  /* 0x0002001a0c4c7981 */ /* 0x000f62000c1e1d00 */
[----:B-1----:R-:W-:-:S02]  /*31e0*/  IMAD R17, R15, UR23, RZ ;  /* 0x000000170f117c24 */ /* 0x002fc4000f8e02ff */
[----:B------:R-:W-:-:S05]  /*31f0*/  IMAD.WIDE.U32 R14, R14, UR23, R2 ;  /* 0x000000170e0e7c25 */ /* 0x000fca000f8e0002 */
[----:B------:R-:W-:-:S03]  /*3200*/  IADD3 R15, PT, PT, R15, R17, RZ ;  /* 0x000000110f0f7210 */ /* 0x000fc60007ffe0ff */
[----:B----4-:R-:W-:-:S04]  /*3210*/  IMAD.WIDE.U32 R14, R18, UR10, R14 ;  /* 0x0000000a120e7c25 */ /* 0x010fc8000f8e000e */
[----:B------:R-:W-:Y:S01]  /*3220*/  IMAD R0, R19, UR10, R15 ;  /* 0x0000000a13007c24 */ /* 0x000fe2000f8e020f */
[----:B0-----:R-:W-:-:S04]  /*3230*/  LEA R36, P0, R14, R36, 0x1 ;  /* 0x000000240e247211 */ /* 0x001fc800078008ff */
[----:B------:R-:W-:-:S03]  /*3240*/  LEA.HI.X R37, R14, R37, R0, 0x1, P0 ;  /* 0x000000250e257211 */ /* 0x000fc600000f0c00 */
[----:B------:R-:W-:Y:S01]  /*3250*/  IMAD.WIDE.U32 R36, R39, 0x10, R36 ;  /* 0x0000001027247825 */ /* 0x000fe200078e0024 */
[----:B--2---:R-:W-:Y:S04]  /*3260*/  STS.128 [R73], R44 ;  /* 0x0000002c49007388 */ /* 0x004fe80000000c00 */
[----:B-----5:R-:W-:Y:S01]  /*3270*/  STS.128 [R73+0x200], R76 ;  /* 0x0002004c49007388 */ /* 0x020fe20000000c00 */
[----:B------:R-:W-:-:S03]  /*3280*/  NOP ;  /* 0x0000000000007918 */ /* 0x000fc60000000000 */
[----:B------:R-:W0:Y:S04]  /*3290*/  LDS.128 R16, [R72] ;  /* 0x0000000048107984 */ /* 0x000e280000000c00 */
[----:B------:R-:W1:Y:S01]  /*32a0*/  LDS.128 R20, [R72+0x10] ;  /* 0x0000100048147984 */ /* 0x000e620000000c00 */
[----:B------:R-:W-:Y:S06]  /*32b0*/  BAR.SYNC.DEFER_BLOCKING 0x0 ;  /* 0x0000000000007b1d */ /* 0x000fec0000010000 */
[----:B------:R-:W2:Y:S04]  /*32c0*/  LDG.E.128 R24, desc[UR26][R36.64] ;  /* 0x0000001a24187981 */ /* 0x000ea8000c1e1d00 */
[----:B------:R4:W5:Y:S01]  /*32d0*/  LDG.E.128 R12, desc[UR26][R36.64+0x200] ;  /* 0x0002001a240c7981 */ /* 0x000962000c1e1d00 */
[C---:B------:R-:W-:Y:S01]  /*32e0*/  SHF.L.U32 R158, R4.reuse, 0x10, RZ ;  /* 0x00000010049e7819 */ /* 0x040fe200000006ff */
[----:B------:R-:W-:Y:S01]  /*32f0*/  UISETP.NE.U32.AND UP0, UPT, UR8, URZ, UPT ;  /* 0x000000ff0800728c */ /* 0x000fe2000bf05070 */
[----:B------:R-:W-:-:S02]  /*3300*/  PRMT R136, R4, 0x7632, R136 ;  /* 0x0000763204887816 */ /* 0x000fc40000000088 */
[----:B0-----:R-:W-:Y:S01]  /*3310*/  PRMT R55, R17, 0x7632, R55 ;  /* 0x0000763211377816 */ /* 0x001fe20000000037 */
[----:B------:R-:W-:Y:S01]  /*3320*/  UISETP.NE.AND.EX UP0, UPT, UR9, URZ, UPT, UP0 ;  /* 0x000000ff0900728c */ /* 0x000fe2000bf05300 */
[----:B------:R-:W-:Y:S02]  /*3330*/  PRMT R74, R18, 0x7632, R74 ;  /* 0x00007632124a7816 */ /* 0x000fe4000000004a */
[----:B------:R-:W-:Y:S02]  /*3340*/  PRMT R77, R19, 0x7632, R77 ;  /* 0x00007632134d7816 */ /* 0x000fe4000000004d */
[----:B-1----:R-:W-:Y:S02]  /*3350*/  PRMT R78, R20, 0x7632, R78 ;  /* 0x00007632144e7816 */ /* 0x002fe4000000004e */
[----:B------:R-:W-:Y:S02]  /*3360*/  SHF.L.U32 R48, R18, 0x10, RZ ;  /* 0x0000001012307819 */ /* 0x000fe400000006ff */
[----:B------:R-:W-:-:S02]  /*3370*/  SHF.L.U32 R50, R22, 0x10, RZ ;  /* 0x0000001016327819 */ /* 0x000fc400000006ff */
[----:B------:R-:W-:Y:S01]  /*3380*/  SHF.L.U32 R55, R55, 0x10, RZ ;  /* 0x0000001037377819 */ /* 0x000fe200000006ff */
[----:B------:R-:W-:Y:S01]  /*3390*/  FMUL.FTZ R43, R48, -1.4426950216293334961 ;  /* 0xbfb8aa3b302b7820 */ /* 0x000fe20000410000 */
[----:B------:R-:W-:Y:S01]  /*33a0*/  SHF.L.U32 R74, R74, 0x10, RZ ;  /* 0x000000104a4a7819 */ /* 0x000fe200000006ff */
[----:B------:R-:W-:Y:S01]  /*33b0*/  FMUL.FTZ R54, R50, -1.4426950216293334961 ;  /* 0xbfb8aa3b32367820 */ /* 0x000fe20000410000 */
[----:B------:R-:W-:Y:S01]  /*33c0*/  SHF.L.U32 R77, R77, 0x10, RZ ;  /* 0x000000104d4d7819 */ /* 0x000fe200000006ff */
[----:B------:R-:W0:Y:S01]  /*33d0*/  MUFU.EX2 R44, R43 ;  /* 0x0000002b002c7308 */ /* 0x000e220000000800 */
[----:B------:R-:W-:Y:S02]  /*33e0*/  SHF.L.U32 R78, R78, 0x10, RZ ;  /* 0x000000104e4e7819 */ /* 0x000fe400000006ff */
[----:B------:R-:W-:Y:S01]  /*33f0*/  SHF.L.U32 R52, R16, 0x10, RZ ;  /* 0x0000001010347819 */ /* 0x000fe200000006ff */
[----:B------:R-:W-:Y:S01]  /*3400*/  FMUL.FTZ R18, R77, -1.4426950216293334961 ;  /* 0xbfb8aa3b4d127820 */ /* 0x000fe20000410000 */
[----:B------:R-:W-:Y:S01]  /*3410*/  SHF.L.U32 R51, R17, 0x10, RZ ;  /* 0x0000001011337819 */ /* 0x000fe200000006ff */
[----:B------:R-:W-:Y:S01]  /*3420*/  FMUL.FTZ R17, R74, -1.4426950216293334961 ;  /* 0xbfb8aa3b4a117820 */ /* 0x000fe20000410000 */
[----:B------:R-:W-:Y:S01]  /*3430*/  SHF.L.U32 R47, R19, 0x10, RZ ;  /* 0x00000010132f7819 */ /* 0x000fe200000006ff */
[----:B------:R-:W-:Y:S01]  /*3440*/  FMUL.FTZ R19, R78, -1.4426950216293334961 ;  /* 0xbfb8aa3b4e137820 */ /* 0x000fe20000410000 */
[----:B------:R-:W-:Y:S01]  /*3450*/  PRMT R53, R16, 0x7632, R53 ;  /* 0x0000763210357816 */ /* 0x000fe20000000035 */
[----:B------:R-:W-:Y:S01]  /*3460*/  FMUL.FTZ R16, R55, -1.4426950216293334961 ;  /* 0xbfb8aa3b37107820 */ /* 0x000fe20000410000 */
[----:B------:R-:W1:Y:S01]  /*3470*/  MUFU.EX2 R85, R54 ;  /* 0x0000003600557308 */ /* 0x000e620000000800 */
[----:B------:R-:W-:Y:S01]  /*3480*/  FMUL.FTZ R0, R52, -1.4426950216293334961 ;  /* 0xbfb8aa3b34007820 */ /* 0x000fe20000410000 */
[----:B------:R-:W-:Y:S01]  /*3490*/  FMUL.FTZ R41, R51, -1.4426950216293334961 ;  /* 0xbfb8aa3b33297820 */ /* 0x000fe20000410000 */
[----:B----4-:R-:W-:Y:S01]  /*34a0*/  FMUL.FTZ R36, R47, -1.4426950216293334961 ;  /* 0xbfb8aa3b2f247820 */ /* 0x010fe20000410000 */
[----:B------:R-:W-:-:S02]  /*34b0*/  SHF.L.U32 R49, R21, 0x10, RZ ;  /* 0x0000001015317819 */ /* 0x000fc400000006ff */
[----:B------:R-:W-:Y:S01]  /*34c0*/  SHF.L.U32 R53, R53, 0x10, RZ ;  /* 0x0000001035357819 */ /* 0x000fe200000006ff */
[----:B0-----:R-:W-:Y:S01]  /*34d0*/  FADD.FTZ R44, R44, 1 ;  /* 0x3f8000002c2c7421 */ /* 0x001fe20000010000 */
[----:B------:R-:W0:Y:S01]  /*34e0*/  MUFU.EX2 R43, R16 ;  /* 0x00000010002b7308 */ /* 0x000e220000000800 */
[----:B------:R-:W-:Y:S02]  /*34f0*/  PRMT R79, R22, 0x7632, R79 ;  /* 0x00007632164f7816 */ /* 0x000fe4000000004f */
[----:B------:R-:W-:Y:S02]  /*3500*/  SHF.L.U32 R45, R20, 0x10, RZ ;  /* 0x00000010142d7819 */ /* 0x000fe400000006ff */
[----:B------:R-:W-:Y:S02]  /*3510*/  PRMT R111, R5, 0x7632, R111 ;  /* 0x00007632056f7816 */ /* 0x000fe4000000006f */
[C---:B------:R-:W-:Y:S01]  /*3520*/  SHF.L.U32 R90, R6.reuse, 0x10, RZ ;  /* 0x00000010065a7819 */ /* 0x040fe200000006ff */
[----:B------:R-:W4:Y:S01]  /*3530*/  MUFU.EX2 R54, R17 ;  /* 0x0000001100367308 */ /* 0x000f220000000800 */
[----:B------:R-:W-:Y:S01]  /*3540*/  PRMT R110, R6, 0x7632, R110 ;  /* 0x00007632066e7816 */ /* 0x000fe2000000006e */
[----:B------:R-:W-:Y:S01]  /*3550*/  FMUL.FTZ R37, R45, -1.4426950216293334961 ;  /* 0xbfb8aa3b2d257820 */ /* 0x000fe20000410000 */
[----:B------:R-:W-:Y:S01]  /*3560*/  SHF.L.U32 R91, R7, 0x10, RZ ;  /* 0x00000010075b7819 */ /* 0x000fe200000006ff */
[----:B-1----:R-:W-:Y:S01]  /*3570*/  FADD.FTZ R85, R85, 1 ;  /* 0x3f80000055557421 */ /* 0x002fe20000010000 */
[----:B------:R-:W-:-:S02]  /*3580*/  PRMT R113, R7, 0x7632, R113 ;  /* 0x0000763207717816 */ /* 0x000fc40000000071 */
[----:B------:R-:W-:Y:S01]  /*3590*/  SHF.L.U32 R46, R23, 0x10, RZ ;  /* 0x00000010172e7819 */ /* 0x000fe200000006ff */
[----:B------:R-:W1:Y:S01]  /*35a0*/  MUFU.EX2 R93, R18 ;  /* 0x00000012005d7308 */ /* 0x000e620000000800 */
[----:B------:R-:W-:Y:S01]  /*35b0*/  PRMT R100, R10, 0x7632, R100 ;  /* 0x000076320a647816 */ /* 0x000fe20000000064 */
[----:B0-----:R-:W-:Y:S01]  /*35c0*/  FADD.FTZ R43, R43, 1 ;  /* 0x3f8000002b2b7421 */ /* 0x001fe20000010000 */
[C---:B------:R-:W-:Y:S02]  /*35d0*/  SHF.L.U32 R89, R11.reuse, 0x10, RZ ;  /* 0x000000100b597819 */ /* 0x040fe400000006ff */
[----:B------:R-:W-:Y:S02]  /*35e0*/  PRMT R159, R11, 0x7632, R159 ;  /* 0x000076320b9f7816 */ /* 0x000fe4000000009f */
[----:B------:R-:W-:Y:S01]  /*35f0*/  PRMT R23, R23, 0x7632, R23 ;  /* 0x0000763217177816 */ /* 0x000fe20000000017 */
[----:B------:R-:W0:Y:S01]  /*3600*/  MUFU.EX2 R95, R19 ;  /* 0x00000013005f7308 */ /* 0x000e220000000800 */
[----:B------:R-:W-:Y:S01]  /*3610*/  PRMT R76, R21, 0x7632, R76 ;  /* 0x00007632154c7816 */ /* 0x000fe2000000004c */
[----:B----4-:R-:W-:Y:S01]  /*3620*/  FADD.FTZ R54, R54, 1 ;  /* 0x3f80000036367421 */ /* 0x010fe20000010000 */
[----:B------:R-:W-:-:S02]  /*3630*/  SHF.L.U32 R23, R23, 0x10, RZ ;  /* 0x0000001017177819 */ /* 0x000fc400000006ff */
[----:B------:R-:W-:Y:S02]  /*3640*/  SHF.L.U32 R76, R76, 0x10, RZ ;  /* 0x000000104c4c7819 */ /* 0x000fe400000006ff */
[----:B------:R-:W-:Y:S01]  /*3650*/  SHF.L.U32 R79, R79, 0x10, RZ ;  /* 0x000000104f4f7819 */ /* 0x000fe200000006ff */
[----:B------:R4:W3:Y:S01]  /*3660*/  MUFU.EX2 R38, R0 ;  /* 0x0000000000267308 */ /* 0x0008e20000000800 */
[----:B-1----:R-:W-:Y:S01]  /*3670*/  FADD.FTZ R93, R93, 1 ;  /* 0x3f8000005d5d7421 */ /* 0x002fe20000010000 */
[----:B------:R-:W-:Y:S01]  /*3680*/  FMUL.FTZ R21, R76, -1.4426950216293334961 ;  /* 0xbfb8aa3b4c157820 */ /* 0x000fe20000410000 */
[----:B------:R-:W-:Y:S01]  /*3690*/  PRMT R102, R8, 0x7632, R102 ;  /* 0x0000763208667816 */ /* 0x000fe20000000066 */
[----:B------:R-:W-:Y:S01]  /*36a0*/  FMUL.FTZ R20, R79, -1.4426950216293334961 ;  /* 0xbfb8aa3b4f147820 */ /* 0x000fe20000410000 */
[----:B------:R-:W-:Y:S02]  /*36b0*/  PRMT R103, R9, 0x7632, R103 ;  /* 0x0000763209677816 */ /* 0x000fe40000000067 */
[----:B------:R-:W-:Y:S01]  /*36c0*/  SHF.L.U32 R102, R102, 0x10, RZ ;  /* 0x0000001066667819 */ /* 0x000fe200000006ff */
[----:B------:R1:W1:Y:S01]  /*36d0*/  MUFU.EX2 R42, R41 ;  /* 0x00000029002a7308 */ /* 0x0002620000000800 */
[----:B----4-:R-:W-:Y:S01]  /*36e0*/  FMUL.FTZ R0, R53, -1.4426950216293334961 ;  /* 0xbfb8aa3b35007820 */ /* 0x010fe20000410000 */
[----:B------:R-:W-:Y:S01]  /*36f0*/  SHF.L.U32 R100, R100, 0x10, RZ ;  /* 0x0000001064647819 */ /* 0x000fe200000006ff */
[----:B0-----:R-:W-:Y:S01]  /*3700*/  FADD.FTZ R95, R95, 1 ;  /* 0x3f8000005f5f7421 */ /* 0x001fe20000010000 */
[----:B------:R-:W-:-:S02]  /*3710*/  SHF.L.U32 R159, R159, 0x10, RZ ;  /* 0x000000109f9f7819 */ /* 0x000fc400000006ff */
[----:B------:R-:W-:Y:S02]  /*3720*/  SHF.L.U32 R103, R103, 0x10, RZ ;  /* 0x0000001067677819 */ /* 0x000fe400000006ff */
[----:B------:R0:W4:Y:S01]  /*3730*/  MUFU.EX2 R80, R36 ;  /* 0x0000002400507308 */ /* 0x0001220000000800 */
[----:B---3--:R-:W-:Y:S01]  /*3740*/  FADD.FTZ R38, R38, 1 ;  /* 0x3f80000026267421 */ /* 0x008fe20000010000 */
[----:B-1----:R-:W-:Y:S01]  /*3750*/  FMUL.FTZ R41, R49, -1.4426950216293334961 ;  /* 0xbfb8aa3b31297820 */ /* 0x002fe20000410000 */
[----:B------:R-:W-:Y:S02]  /*3760*/  SHF.L.U32 R136, R136, 0x10, RZ ;  /* 0x0000001088887819 */ /* 0x000fe400000006ff */
[----:B------:R-:W-:Y:S02]  /*3770*/  SHF.L.U32 R111, R111, 0x10, RZ ;  /* 0x000000106f6f7819 */ /* 0x000fe400000006ff */
[----:B------:R-:W-:Y:S01]  /*3780*/  SHF.L.U32 R110, R110, 0x10, RZ ;  /* 0x000000106e6e7819 */ /* 0x000fe200000006ff */
[----:B------:R-:W-:Y:S01]  /*3790*/  MUFU.RCP R83, R38 ;  /* 0x0000002600537308 */ /* 0x000fe20000001000 */
[----:B------:R-:W-:Y:S01]  /*37a0*/  FADD.FTZ R42, R42, 1 ;  /* 0x3f8000002a2a7421 */ /* 0x000fe20000010000 */
[----:B0-----:R-:W-:Y:S01]  /*37b0*/  FMUL.FTZ R36, R46, -1.4426950216293334961 ;  /* 0xbfb8aa3b2e247820 */ /* 0x001fe20000410000 */
[----:B------:R-:W-:-:S02]  /*37c0*/  SHF.L.U32 R113, R113, 0x10, RZ ;  /* 0x0000001071717819 */ /* 0x000fc400000006ff */
[----:B------:R-:W-:-:S03]  /*37d0*/  PRMT R120, R32, 0x7632, R120 ;  /* 0x0000763220787816 */ /* 0x000fc60000000078 */
[----:B------:R-:W0:Y:S01]  /*37e0*/  MUFU.RCP R82, R42 ;  /* 0x0000002a00527308 */ /* 0x000e220000001000 */
[----:B----4-:R-:W-:-:S07]  /*37f0*/  FADD.FTZ R80, R80, 1 ;  /* 0x3f80000050507421 */ /* 0x010fce0000010000 */
[----:B------:R-:W-:Y:S08]  /*3800*/  MUFU.RCP R92, R80 ;  /* 0x00000050005c7308 */ /* 0x000ff00000001000 */
[----:B------:R-:W1:Y:S01]  /*3810*/  MUFU.EX2 R84, R41 ;  /* 0x0000002900547308 */ /* 0x000e620000000800 */
[----:B0-----:R-:W-:-:S04]  /*3820*/  FADD.FTZ R6, -R82, 1 ;  /* 0x3f80000052067421 */ /* 0x001fc80000010100 */
[C---:B------:R-:W-:Y:S01]  /*3830*/  FFMA.FTZ R6, R51.reuse, R6, 1 ;  /* 0x3f80000033067423 */ /* 0x040fe20000010006 */
[----:B------:R-:W-:Y:S02]  /*3840*/  FMUL.FTZ R51, R51, R82 ;  /* 0x0000005233337220 */ /* 0x000fe40000410000 */
[----:B------:R0:W3:Y:S08]  /*3850*/  MUFU.EX2 R41, R0 ;  /* 0x0000000000297308 */ /* 0x0000f00000000800 */
[----:B------:R-:W4:Y:S01]  /*3860*/  MUFU.EX2 R81, R37 ;  /* 0x0000002500517308 */ /* 0x000f220000000800 */
[----:B0-----:R-:W-:Y:S01]  /*3870*/  FMUL.FTZ R0, R23, -1.4426950216293334961 ;  /* 0xbfb8aa3b17007820 */ /* 0x001fe20000410000 */
[----:B-1----:R-:W-:-:S06]  /*3880*/  FADD.FTZ R84, R84, 1 ;  /* 0x3f80000054547421 */ /* 0x002fcc0000010000 */
[----:B------:R0:W1:Y:S01]  /*3890*/  MUFU.EX2 R86, R36 ;  /* 0x0000002400567308 */ /* 0x0000620000000800 */
[----:B---3--:R-:W-:-:S07]  /*38a0*/  FADD.FTZ R41, R41, 1 ;  /* 0x3f80000029297421 */ /* 0x008fce0000010000 */
[----:B------:R-:W-:Y:S01]  /*38b0*/  MUFU.RCP R97, R44 ;  /* 0x0000002c00617308 */ /* 0x000fe20000001000 */
[----:B0-----:R-:W0:Y:S01]  /*38c0*/  LDC.64 R36, c[0x0][0x508] ;  /* 0x00014200ff247b82 */ /* 0x001e220000000a00 */
[----:B----4-:R-:W-:-:S06]  /*38d0*/  FADD.FTZ R81, R81, 1 ;  /* 0x3f80000051517421 */ /* 0x010fcc0000010000 */
[----:B------:R-:W-:Y:S01]  /*38e0*/  MUFU.RCP R108, R41 ;  /* 0x00000029006c7308 */ /* 0x000fe20000001000 */
[----:B-1----:R-:W-:-:S07]  /*38f0*/  FADD.FTZ R86, R86, 1 ;  /* 0x3f80000056567421 */ /* 0x002fce0000010000 */
[----:B------:R-:W1:Y:S08]  /*3900*/  MUFU.EX2 R0, R0 ;  /* 0x0000000000007308 */ /* 0x000e700000000800 */
[----:B------:R-:W3:Y:S01]  /*3910*/  MUFU.EX2 R21, R21 ;  /* 0x0000001500157308 */ /* 0x000ee20000000800 */
[----:B0-----:R-:W-:-:S07]  /*3920*/  IMAD R37, R37, UR23, RZ ;  /* 0x0000001725257c24 */ /* 0x001fce000f8e02ff */
[----:B------:R-:W0:Y:S01]  /*3930*/  MUFU.EX2 R20, R20 ;  /* 0x0000001400147308 */ /* 0x000e220000000800 */
[----:B-1----:R-:W-:-:S07]  /*3940*/  FADD.FTZ R118, R0, 1 ;  /* 0x3f80000000767421 */ /* 0x002fce0000010000 */
[----:B------:R1:W4:Y:S01]  /*3950*/  MUFU.RCP R115, R54 ;  /* 0x0000003600737308 */ /* 0x0003220000001000 */
[----:B---3--:R-:W-:-:S07]  /*3960*/  FADD.FTZ R119, R21, 1 ;  /* 0x3f80000015777421 */ /* 0x008fce0000010000 */
[----:B------:R-:W3:Y:S01]  /*3970*/  MUFU.RCP R94, R81 ;  /* 0x00000051005e7308 */ /* 0x000ee20000001000 */
[----:B0-----:R-:W-:Y:S01]  /*3980*/  FADD.FTZ R20, R20, 1 ;  /* 0x3f80000014147421 */ /* 0x001fe20000010000 */
[----:B-1----:R-:W-:-:S06]  /*3990*/  PRMT R54, R34, 0x7632, R54 ;  /* 0x0000763222367816 */ /* 0x002fcc0000000036 */
[----:B------:R-:W0:Y:S01]  /*39a0*/  MUFU.RCP R114, R93 ;  /* 0x0000005d00727308 */ /* 0x000e220000001000 */
[----:B----4-:R-:W-:-:S04]  /*39b0*/  FADD.FTZ R21, -R115, 1 ;  /* 0x3f80000073157421 */ /* 0x010fc80000010100 */
[C---:B------:R-:W-:Y:S01]  /*39c0*/  FFMA.FTZ R21, R74.reuse, R21, 1 ;  /* 0x3f8000004a157423 */ /* 0x040fe20000010015 */
[----:B------:R-:W-:Y:S02]  /*39d0*/  FMUL.FTZ R74, R74, R115 ;  /* 0x000000734a4a7220 */ /* 0x000fe40000410000 */
[----:B------:R-:W1:Y:S01]  /*39e0*/  MUFU.RCP R112, R43 ;  /* 0x0000002b00707308 */ /* 0x000e620000001000 */
[----:B---3--:R-:W-:Y:S01]  /*39f0*/  FADD.FTZ R0, -R94, 1 ;  /* 0x3f8000005e007421 */ /* 0x008fe20000010100 */
[----:B------:R-:W-:-:S03]  /*3a00*/  FMUL.FTZ R121, R100, R74 ;  /* 0x0000004a64797220 */ /* 0x000fc60000410000 */
[C---:B------:R-:W-:Y:S01]  /*3a10*/  FFMA.FTZ R0, R45.reuse, R0, 1 ;  /* 0x3f8000002d007423 */ /* 0x040fe20000010000 */
[----:B------:R-:W-:Y:S02]  /*3a20*/  FMUL.FTZ R45, R45, R94 ;  /* 0x0000005e2d2d7220 */ /* 0x000fe40000410000 */
[----:B------:R3:W-:Y:S08]  /*3a30*/  MUFU.RCP R96, R84 ;  /* 0x0000005400607308 */ /* 0x0007f00000001000 */
[----:B------:R4:W1:Y:S08]  /*3a40*/  MUFU.RCP R109, R86 ;  /* 0x00000056006d7308 */ /* 0x0008700000001000 */
[----:B------:R0:W1:Y:S08]  /*3a50*/  MUFU.RCP R101, R85 ;  /* 0x0000005500657308 */ /* 0x0000700000001000 */
[----:B------:R-:W1:Y:S08]  /*3a60*/  MUFU.RCP R116, R20 ;  /* 0x0000001400747308 */ /* 0x000e700000001000 */
[----:B------:R-:W1:Y:S08]  /*3a70*/  MUFU.RCP R118, R118 ;  /* 0x0000007600767308 */ /* 0x000e700000001000 */
[----:B------:R1:W1:Y:S08]  /*3a80*/  MUFU.RCP R117, R95 ;  /* 0x0000005f00757308 */ /* 0x0002700000001000 */
[----:B------:R-:W1:Y:S01]  /*3a90*/  MUFU.RCP R119, R119 ;  /* 0x0000007700777308 */ /* 0x000e620000001000 */
[----:B--2---:R2:W-:Y:S04]  /*3aa0*/  STS.128 [R73], R24 ;  /* 0x0000001849007388 */ /* 0x0045e80000000c00 */
[----:B-----5:R5:W-:Y:S01]  /*3ab0*/  STS.128 [R73+0x200], R12 ;  /* 0x0002000c49007388 */ /* 0x020be20000000c00 */
[----:B------:R-:W-:-:S03]  /*3ac0*/  NOP ;  /* 0x0000000000007918 */ /* 0x000fc60000000000 */
[----:B------:R-:W3:Y:S01]  /*3ad0*/  LDS.128 R16, [R72] ;  /* 0x0000000048107984 */ /* 0x000ee20000000c00 */
[----:B--2---:R-:W-:Y:S02]  /*3ae0*/  SHF.L.U32 R25, R8, 0x10, RZ ;  /* 0x0000001008197819 */ /* 0x004fe400000006ff */
[----:B------:R-:W-:Y:S01]  /*3af0*/  SHF.L.U32 R27, R9, 0x10, RZ ;  /* 0x00000010091b7819 */ /* 0x000fe200000006ff */
[----:B------:R-:W-:Y:S01]  /*3b00*/  IMAD.WIDE.U32 R8, R36, UR23, R2 ;  /* 0x0000001724087c25 */ /* 0x000fe2000f8e0002 */
[----:B------:R-:W-:-:S03]  /*3b10*/  SHF.L.U32 R26, R5, 0x10, RZ ;  /* 0x00000010051a7819 */ /* 0x000fc600000006ff */
[----:B------:R-:W-:Y:S01]  /*3b20*/  FADD.FTZ R5, -R83, 1 ;  /* 0x3f80000053057421 */ /* 0x000fe20000010100 */
[----:B------:R-:W-:Y:S01]  /*3b30*/  SHF.L.U32 R24, R10, 0x10, RZ ;  /* 0x000000100a187819 */ /* 0x000fe200000006ff */
[----:B-----5:R-:W-:Y:S01]  /*3b40*/  FADD.FTZ R12, -R92, 1 ;  /* 0x3f8000005c0c7421 */ /* 0x020fe20000010100 */
[----:B------:R-:W-:Y:S01]  /*3b50*/  FADD.FTZ R13, -R97, 1 ;  /* 0x3f800000610d7421 */ /* 0x000fe20000010100 */
[C---:B------:R-:W-:Y:S01]  /*3b60*/  FFMA.FTZ R5, R52.reuse, R5, 1 ;  /* 0x3f80000034057423 */ /* 0x040fe20000010005 */
[----:B------:R-:W-:Y:S01]  /*3b70*/  IADD3 R9, PT, PT, R9, R37, RZ ;  /* 0x0000002509097210 */ /* 0x000fe20007ffe0ff */
[----:B------:R-:W-:Y:S01]  /*3b80*/  FMUL.FTZ R52, R52, R83 ;  /* 0x0000005334347220 */ /* 0x000fe20000410000 */
[----:B------:R-:W-:-:S03]  /*3b90*/  FMUL.FTZ R126, R27, R51 ;  /* 0x000000331b7e7220 */ /* 0x000fc60000410000 */
[----:B------:R-:W-:-:S05]  /*3ba0*/  FMUL.FTZ R127, R25, R52 ;  /* 0x00000034197f7220 */ /* 0x000fca0000410000 */
[----:B------:R-:W-:Y:S04]  /*3bb0*/  STL [R1+0x48], R127 ;  /* 0x0000487f01007387 */ /* 0x000fe80000100800 */
[----:B------:R-:W-:Y:S01]  /*3bc0*/  STL [R1+0x40], R126 ;  /* 0x0000407e01007387 */ /* 0x000fe20000100800 */
[C---:B---3--:R-:W-:Y:S02]  /*3bd0*/  SHF.L.U32 R22, R16.reuse, 0x10, RZ ;  /* 0x0000001010167819 */ /* 0x048fe400000006ff */
        /* <DEDUP_REMOVED lines=16> */
[----:B----4-:R-:W-:Y:S01]  /*3ce0*/  PRMT R86, R17, 0x7632, R86 ;  /* 0x0000763211567816 */ /* 0x010fe20000000056 */
[----:B------:R-:W-:Y:S01]  /*3cf0*/  FMUL.FTZ R15, R89, R88 ;  /* 0x00000058590f7220 */ /* 0x000fe20000410000 */
[----:B0-----:R-:W-:Y:S01]  /*3d00*/  PRMT R85, R18, 0x7632, R85 ;  /* 0x0000763212557816 */ /* 0x001fe20000000055 */
[----:B------:R-:W-:Y:S01]  /*3d10*/  FFMA.FTZ R17, R48, R13, 1 ;  /* 0x3f80000030117423 */ /* 0x000fe2000001000d */
[----:B------:R-:W-:Y:S01]  /*3d20*/  FMUL.FTZ R13, R102, R87 ;  /* 0x00000057660d7220 */ /* 0x000fe20000410000 */
[----:B------:R-:W-:Y:S01]  /*3d30*/  FFMA.FTZ R14, R53, R12, 1 ;  /* 0x3f800000350e7423 */ /* 0x000fe2000001000c */
        /* <DEDUP_REMOVED lines=9> */
[----:B------:R-:W-:Y:S01]  /*3dd0*/  FADD.FTZ R18, -R114, 1 ;  /* 0x3f80000072127421 */ /* 0x000fe20000010100 */
[----:B------:R-:W-:Y:S01]  /*3de0*/  FMUL.FTZ R37, R159, R84 ;  /* 0x000000549f257220 */ /* 0x000fe20000410000 */
[----:B------:R-:W-:Y:S01]  /*3df0*/  FMUL.FTZ R12, R12, R17 ;  /* 0x000000110c0c7220 */ /* 0x000fe20000410000 */
[----:B-1----:R-:W-:Y:S01]  /*3e00*/  FADD.FTZ R14, -R112, 1 ;  /* 0x3f800000700e7421 */ /* 0x002fe20000010100 */
[----:B------:R-:W-:Y:S01]  /*3e10*/  FMUL.FTZ R17, R103, R86 ;  /* 0x0000005667117220 */ /* 0x000fe20000410000 */
[----:B------:R-:W-:Y:S01]  /*3e20*/  FMUL.FTZ R16, R115, R16 ;  /* 0x0000001073107220 */ /* 0x000fe20000410000 */
[----:B------:R-:W-:Y:S01]  /*3e30*/  FFMA.FTZ R18, R77, R18, 1 ;  /* 0x3f8000004d127423 */ /* 0x000fe20000010012 */
        /* <DEDUP_REMOVED lines=16> */
[----:B--2---:R-:W-:-:S02]  /*3f40*/  PRMT R104, R7, 0x7632, R104 ;  /* 0x0000763207687816 */ /* 0x004fc40000000068 */
[----:B------:R-:W-:Y:S01]  /*3f50*/  SHF.L.U32 R98, R7, 0x10, RZ ;  /* 0x0000001007627819 */ /* 0x000fe200000006ff */
[----:B------:R-:W-:Y:S01]  /*3f60*/  FADD.FTZ R7, -R109, 1 ;  /* 0x3f8000006d077421 */ /* 0x000fe20000010100 */
[----:B------:R-:W-:Y:S01]  /*3f70*/  SHF.L.U32 R95, R5, 0x10, RZ ;  /* 0x00000010055f7819 */ /* 0x000fe200000006ff */
[----:B------:R-:W-:Y:S01]  /*3f80*/  STL [R1+0x30], R124 ;  /* 0x0000307c01007387 */ /* 0x000fe20000100800 */
[----:B------:R-:W-:Y:S01]  /*3f90*/  SHF.L.U32 R99, R6, 0x10, RZ ;  /* 0x0000001006637819 */ /* 0x000fe200000006ff */
[----:B------:R-:W-:Y:S01]  /*3fa0*/  FFMA.FTZ R21, R46, R7, 1 ;  /* 0x3f8000002e157423 */ /* 0x000fe20000010007 */
[C---:B------:R-:W-:Y:S01]  /*3fb0*/  PRMT R107, R4.reuse, 0x7632, R107 ;  /* 0x00007632046b7816 */ /* 0x040fe2000000006b */
[----:B------:R-:W-:Y:S01]  /*3fc0*/  FMUL.FTZ R18, R91, R98 ;  /* 0x000000625b127220 */ /* 0x000fe20000410000 */
[----:B------:R-:W-:Y:S01]  /*3fd0*/  SHF.L.U32 R93, R4, 0x10, RZ ;  /* 0x00000010045d7819 */ /* 0x000fe200000006ff */
[----:B------:R-:W-:Y:S01]  /*3fe0*/  FADD.FTZ R4, -R96, 1 ;  /* 0x3f80000060047421 */ /* 0x000fe20000010100 */
[----:B------:R-:W-:Y:S01]  /*3ff0*/  PRMT R106, R5, 0x7632, R106 ;  /* 0x00007632056a7816 */ /* 0x000fe2000000006a */
[----:B------:R-:W-:Y:S01]  /*4000*/  FADD.FTZ R5, -R101, 1 ;  /* 0x3f80000065057421 */ /* 0x000fe20000010100 */
[----:B------:R-:W-:Y:S01]  /*4010*/  PRMT R105, R6, 0x7632, R105 ;  /* 0x0000763206697816 */ /* 0x000fe20000000069 */
        /* <DEDUP_REMOVED lines=13> */
[----:B------:R-:W-:Y:S01]  /*40f0*/  FADD.FTZ R4, -R116, 1 ;  /* 0x3f80000074047421 */ /* 0x000fe20000010100 */
        /* <DEDUP_REMOVED lines=25> */
[----:B------:R-:W-:Y:S01]  /*4290*/  STL [R1+0x44], R123 ;  /* 0x0000447b01007387 */ /* 0x000fe20000100800 */
[----:B------:R-:W-:Y:S01]  /*42a0*/  F2FP.BF16.F32.PACK_AB R5, R14, R11 ;  /* 0x0000000b0e05723e */ /* 0x000fe200000010ff */
[----:B------:R-:W-:Y:S01]  /*42b0*/  FMUL.FTZ R49, R49, R96 ;  /* 0x0000006031317220 */ /* 0x000fe20000410000 */
[----:B------:R-:W-:Y:S01]  /*42c0*/  F2FP.BF16.F32.PACK_AB R6, R17, R12 ;  /* 0x0000000c1106723e */ /* 0x000fe200000010ff */
[----:B------:R-:W-:Y:S01]  /*42d0*/  STL [R1+0x3c], R122 ;  /* 0x00003c7a01007387 */ /* 0x000fe20000100800 */
[----:B------:R-:W-:Y:S01]  /*42e0*/  F2FP.BF16.F32.PACK_AB R7, R16, R13 ;  /* 0x0000000d1007723e */ /* 0x000fe200000010ff */
[----:B0-----:R-:W-:Y:S01]  /*42f0*/  IMAD.WIDE.U32 R16, R20, UR10, R8 ;  /* 0x0000000a14107c25 */ /* 0x001fe2000f8e0008 */
[----:B------:R-:W-:Y:S01]  /*4300*/  F2FP.BF16.F32.PACK_AB R12, R19, R0 ;  /* 0x00000000130c723e */ /* 0x000fe200000010ff */
[----:B------:R-:W-:Y:S01]  /*4310*/  BAR.SYNC.DEFER_BLOCKING 0x0 ;  /* 0x0000000000007b1d */ /* 0x000fe20000010000 */
[----:B------:R-:W-:Y:S01]  /*4320*/  F2FP.BF16.F32.PACK_AB R13, R37, R18 ;  /* 0x00000012250d723e */ /* 0x000fe200000010ff */
[----:B------:R-:W-:Y:S01]  /*4330*/  IMAD R21, R21, UR10, R17 ;  /* 0x0000000a15157c24 */ /* 0x000fe2000f8e0211 */
[----:B------:R-:W-:Y:S01]  /*4340*/  F2FP.BF16.F32.PACK_AB R14, R41, R36 ;  /* 0x00000024290e723e */ /* 0x000fe200000010ff */
[----:B------:R-:W-:Y:S01]  /*4350*/  FMUL.FTZ R50, R50, R101 ;  /* 0x0000006532327220 */ /* 0x000fe20000410000 */
[----:B------:R-:W-:-:S03]  /*4360*/  F2FP.BF16.F32.PACK_AB R15, R43, R42 ;  /* 0x0000002a2b0f723e */ /* 0x000fc600000010ff */
[----:B------:R-:W0:Y:S01]  /*4370*/  LDC.64 R18, c[0x0][0x558] ;  /* 0x00015600ff127b82 */ /* 0x000e220000000a00 */
[----:B------:R-:W-:Y:S01]  /*4380*/  SHF.L.U32 R38, R32, 0x10, RZ ;  /* 0x0000001020267819 */ /* 0x000fe200000006ff */
[----:B------:R-:W-:Y:S01]  /*4390*/  STL [R1+0x34], R121 ;  /* 0x0000347901007387 */ /* 0x000fe20000100800 */
[----:B------:R-:W-:Y:S01]  /*43a0*/  FMUL.FTZ R46, R46, R109 ;  /* 0x0000006d2e2e7220 */ /* 0x000fe20000410000 */
[----:B------:R-:W-:Y:S01]  /*43b0*/  FMUL.FTZ R78, R78, R117 ;  /* 0x000000754e4e7220 */ /* 0x000fe20000410000 */
[----:B------:R-:W-:Y:S01]  /*43c0*/  FMUL.FTZ R76, R76, R119 ;  /* 0x000000774c4c7220 */ /* 0x000fe20000410000 */
[----:B------:R-:W-:Y:S01]  /*43d0*/  FMUL.FTZ R79, R79, R116 ;  /* 0x000000744f4f7220 */ /* 0x000fe20000410000 */
[----:B------:R-:W-:Y:S01]  /*43e0*/  FMUL.FTZ R23, R23, R118 ;  /* 0x0000007617177220 */ /* 0x000fe20000410000 */
[C---:B------:R-:W-:Y:S01]  /*43f0*/  PRMT R20, R33.reuse, 0x7632, R20 ;  /* 0x0000763221147816 */ /* 0x040fe20000000014 */
[----:B------:R-:W-:Y:S01]  /*4400*/  FMUL.FTZ R158, R158, R45 ;  /* 0x0000002d9e9e7220 */ /* 0x000fe20000410000 */
[----:B------:R-:W-:Y:S01]  /*4410*/  SHF.L.U32 R37, R33, 0x10, RZ ;  /* 0x0000001021257819 */ /* 0x000fe200000006ff */
[----:B------:R-:W-:Y:S01]  /*4420*/  FMUL.FTZ R27, R91, R46 ;  /* 0x0000002e5b1b7220 */ /* 0x000fe20000410000 */
[----:B------:R-:W-:Y:S01]  /*4430*/  SHF.L.U32 R36, R34, 0x10, RZ ;  /* 0x0000001022247819 */ /* 0x000fe200000006ff */
[----:B------:R-:W-:Y:S01]  /*4440*/  FMUL.FTZ R159, R159, R77 ;  /* 0x0000004d9f9f7220 */ /* 0x000fe20000410000 */
[C---:B------:R-:W-:Y:S01]  /*4450*/  PRMT R41, R29.reuse, 0x7632, R41 ;  /* 0x000076321d297816 */ /* 0x040fe20000000029 */
[----:B------:R-:W-:Y:S01]  /*4460*/  FMUL.FTZ R136, R136, R78 ;  /* 0x0000004e88887220 */ /* 0x000fe20000410000 */
[----:B------:R-:W-:Y:S01]  /*4470*/  SHF.L.U32 R33, R29, 0x10, RZ ;  /* 0x000000101d217819 */ /* 0x000fe200000006ff */
[----:B------:R-:W-:Y:S01]  /*4480*/  FMUL.FTZ R29, R26, R49 ;  /* 0x000000311a1d7220 */ /* 0x000fe20000410000 */
[----:B------:R-:W-:Y:S01]  /*4490*/  STS.128 [R72], R4 ;  /* 0x0000000448007388 */ /* 0x000fe20000000c00 */
[----:B------:R-:W-:Y:S01]  /*44a0*/  PRMT R44, R35, 0x7632, R44 ;  /* 0x00007632232c7816 */ /* 0x000fe2000000002c */
[----:B------:R-:W-:Y:S01]  /*44b0*/  FMUL.FTZ R26, R111, R76 ;  /* 0x0000004c6f1a7220 */ /* 0x000fe20000410000 */
[----:B------:R-:W-:Y:S01]  /*44c0*/  PRMT R42, R28, 0x7632, R42 ;  /* 0x000076321c2a7816 */ /* 0x000fe2000000002a */
[----:B------:R1:W-:Y:S01]  /*44d0*/  STS.128 [R72+0x10], R12 ;  /* 0x0000100c48007388 */ /* 0x0003e20000000c00 */
[----:B------:R-:W-:-:S03]  /*44e0*/  NOP ;  /* 0x0000000000007918 */ /* 0x000fc60000000000 */
[----:B------:R-:W2:Y:S01]  /*44f0*/  LDS.128 R8, [R73] ;  /* 0x0000000049087984 */ /* 0x000ea20000000c00 */
[----:B0-----:R-:W-:Y:S01]  /*4500*/  LEA R18, P0, R16, R18, 0x1 ;  /* 0x0000001210127211 */ /* 0x001fe200078008ff */
[----:B------:R-:W-:Y:S01]  /*4510*/  FMUL.FTZ R25, R110, R79 ;  /* 0x0000004f6e197220 */ /* 0x000fe20000410000 */
[----:B------:R-:W-:Y:S01]  /*4520*/  SHF.L.U32 R34, R28, 0x10, RZ ;  /* 0x000000101c227819 */ /* 0x000fe200000006ff */
[----:B------:R-:W0:Y:S01]  /*4530*/  LDS.128 R4, [R73+0x200] ;  /* 0x0002000049047984 */ /* 0x000e220000000c00 */
[----:B------:R-:W-:Y:S01]  /*4540*/  LEA.HI.X R19, R16, R19, R21, 0x1, P0 ;  /* 0x0000001310137211 */ /* 0x000fe200000f0c15 */
[----:B------:R-:W-:Y:S01]  /*4550*/  FMUL.FTZ R28, R90, R50 ;  /* 0x000000325a1c7220 */ /* 0x000fe20000410000 */
[C---:B------:R-:W-:Y:S01]  /*4560*/  PRMT R0, R30.reuse, 0x7632, R0 ;  /* 0x000076321e007816 */ /* 0x040fe20000000000 */
[----:B------:R-:W-:Y:S01]  /*4570*/  FMUL.FTZ R24, R113, R23 ;  /* 0x0000001771187220 */ /* 0x000fe20000410000 */
[----:B------:R-:W-:Y:S01]  /*4580*/  SHF.L.U32 R32, R30, 0x10, RZ ;  /* 0x000000101e207819 */ /* 0x000fe200000006ff */
[----:B------:R-:W-:Y:S01]  /*4590*/  IMAD.WIDE.U32 R18, R39, 0x10, R18 ;  /* 0x0000001027127825 */ /* 0x000fe200078e0012 */
[----:B------:R-:W-:-:S03]  /*45a0*/  PRMT R43, R31, 0x7632, R43 ;  /* 0x000076321f2b7816 */ /* 0x000fc6000000002b */
[----:B-1----:R-:W-:Y:S01]  /*45b0*/  FFMA.FTZ R15, R127, R38, R128 ;  /* 0x000000267f0f7223 */ /* 0x002fe20000010080 */
[----:B------:R-:W-:Y:S02]  /*45c0*/  SHF.L.U32 R35, R35, 0x10, RZ ;  /* 0x0000001023237819 */ /* 0x000fe400000006ff */
[----:B------:R-:W-:Y:S02]  /*45d0*/  SHF.L.U32 R31, R31, 0x10, RZ ;  /* 0x000000101f1f7819 */ /* 0x000fe400000006ff */
[----:B------:R-:W-:Y:S01]  /*45e0*/  SHF.L.U32 R30, R120, 0x10, RZ ;  /* 0x00000010781e7819 */ /* 0x000fe200000006ff */
[----:B--2---:R1:W-:Y:S04]  /*45f0*/  STG.E.128 desc[UR26][R18.64], R8 ;  /* 0x0000000812007986 */ /* 0x0043e8000c101d1a */
        /* <DEDUP_REMOVED lines=43> */
.L_x_3210:
        /* <DEDUP_REMOVED lines=13> */
[----:B------:R-:W-:Y:S01]  /*4980*/  SHF.L.U32 R3, R41, 0x10, RZ ;  /* 0x0000001029037819 */ /* 0x000fe200000006ff */
[----:B------:R-:W-:Y:S01]  /*4990*/  FMUL.FTZ R41, R127, UR7 ;  /* 0x000000077f297c20 */ /* 0x000fe20008410000 */
[----:B------:R-:W-:Y:S01]  /*49a0*/  CS2R R16, SRZ ;  /* 0x0000000000107805 */ /* 0x000fe2000001ff00 */
[----:B------:R-:W-:Y:S01]  /*49b0*/  FFMA.FTZ R2, R121, R15, R2 ;  /* 0x0000000f79027223 */ /* 0x000fe20000010002 */
[----:B------:R-:W-:Y:S02]  /*49c0*/  MOV R14, RZ ;  /* 0x000000ff000e7202 */ /* 0x000fe40000000f00 */
[----:B------:R-:W-:Y:S01]  /*49d0*/  CS2R R12, SRZ ;  /* 0x00000000000c7805 */ /* 0x000fe2000001ff00 */
[----:B------:R1:W-:Y:S01]  /*49e0*/  STL [R1+0x2c], R41 ;  /* 0x00002c2901007387 */ /* 0x0003e20000100800 */
[----:B------:R-:W-:Y:S01]  /*49f0*/  FFMA.FTZ R2, R124, R35, R2 ;  /* 0x000000237c027223 */ /* 0x000fe20000010002 */
[----:B0-----:R-:W-:Y:S01]  /*4a00*/  UISETP.GE.AND UP0, UPT, UR8, 0x1, UPT ;  /* 0x000000010800788c */ /* 0x001fe2000bf06270 */
[----:B------:R-:W-:-:S02]  /*4a10*/  CS2R R10, SRZ ;  /* 0x00000000000a7805 */ /* 0x000fc4000001ff00 */
[----:B------:R-:W-:Y:S01]  /*4a20*/  MOV R8, RZ ;  /* 0x000000ff00087202 */ /* 0x000fe20000000f00 */
[----:B------:R-:W-:Y:S01]  /*4a30*/  FFMA.FTZ R45, R159, R9, R2 ;  /* 0x000000099f2d7223 */ /* 0x000fe20000010002 */
[----:B------:R-:W-:Y:S02]  /*4a40*/  SHF.L.U32 R2, R0, 0x10, RZ ;  /* 0x0000001000027819 */ /* 0x000fe400000006ff */
[----:B------:R-:W-:Y:S02]  /*4a50*/  CS2R R6, SRZ ;  /* 0x0000000000067805 */ /* 0x000fe4000001ff00 */
[----:B------:R-:W-:Y:S01]  /*4a60*/  SHF.L.U32 R0, R43, 0x10, RZ ;  /* 0x000000102b007819 */ /* 0x000fe200000006ff */
[----:B------:R-:W-:Y:S01]  /*4a70*/  FFMA.FTZ R45, R158, R34, R45 ;  /* 0x000000229e2d7223 */ /* 0x000fe2000001002d */
[----:B------:R-:W-:Y:S01]  /*4a80*/  FMUL.FTZ R43, R126, UR7 ;  /* 0x000000077e2b7c20 */ /* 0x000fe20008410000 */
[----:B------:R-:W-:Y:S01]  /*4a90*/  MOV R5, RZ ;  /* 0x000000ff00057202 */ /* 0x000fe20000000f00 */
[----:B------:R-:W-:Y:S01]  /*4aa0*/  FMUL.FTZ R165, R28, UR7 ;  /* 0x000000071ca57c20 */ /* 0x000fe20008410000 */
[----:B------:R-:W-:Y:S01]  /*4ab0*/  FFMA.FTZ R42, R136, R4, R45 ;  /* 0x00000004882a7223 */ /* 0x000fe2000001002d */
[----:B------:R-:W-:Y:S01]  /*4ac0*/  FMUL.FTZ R161, R27, UR7 ;  /* 0x000000071ba17c20 */ /* 0x000fe20008410000 */
[----:B------:R0:W-:Y:S01]  /*4ad0*/  STL [R1+0x24], R43 ;  /* 0x0000242b01007387 */ /* 0x0001e20000100800 */
[----:B------:R-:W-:Y:S01]  /*4ae0*/  FMUL.FTZ R164, R25, UR7 ;  /* 0x0000000719a47c20 */ /* 0x000fe20008410000 */
[----:B-1----:R-:W-:Y:S01]  /*4af0*/  FFMA.FTZ R41, R29, R33, R42 ;  /* 0x000000211d297223 */ /* 0x002fe2000001002a */
[----:B------:R-:W-:Y:S01]  /*4b00*/  FMUL.FTZ R42, R158, UR7 ;  /* 0x000000079e2a7c20 */ /* 0x000fe20008410000 */
[----:B------:R1:W-:Y:S01]  /*4b10*/  STL [R1+0x1c], R44 ;  /* 0x00001c2c01007387 */ /* 0x0003e20000100800 */
[----:B------:R-:W-:Y:S01]  /*4b20*/  FMUL.FTZ R160, R24, UR7 ;  /* 0x0000000718a07c20 */ /* 0x000fe20008410000 */
[----:B------:R-:W-:Y:S01]  /*4b30*/  FFMA.FTZ R41, R26, R3, R41 ;  /* 0x000000031a297223 */ /* 0x000fe20000010029 */
[----:B0-----:R-:W-:Y:S01]  /*4b40*/  FMUL.FTZ R43, R124, UR7 ;  /* 0x000000077c2b7c20 */ /* 0x001fe20008410000 */
[----:B-1----:R-:W-:-:S04]  /*4b50*/  FMUL.FTZ R44, R123, UR7 ;  /* 0x000000077b2c7c20 */ /* 0x002fc80008410000 */
[----:B------:R0:W-:Y:S04]  /*4b60*/  STL [R1+0x14], R43 ;  /* 0x0000142b01007387 */ /* 0x0001e80000100800 */
[----:B------:R1:W-:Y:S01]  /*4b70*/  STL [R1+0xc], R42 ;  /* 0x00000c2a01007387 */ /* 0x0003e20000100800 */
[----:B0-----:R-:W-:Y:S01]  /*4b80*/  FMUL.FTZ R43, R121, UR7 ;  /* 0x00000007792b7c20 */ /* 0x001fe20008410000 */
[----:B-1----:R-:W-:-:S05]  /*4b90*/  FMUL.FTZ R42, R29, UR7 ;  /* 0x000000071d2a7c20 */ /* 0x002fca0008410000 */
[----:B------:R0:W-:Y:S04]  /*4ba0*/  STL [R1+0x4], R42 ;  /* 0x0000042a01007387 */ /* 0x0001e80000100800 */
[----:B------:R-:W-:Y:S01]  /*4bb0*/  STL [R1+0x28], R44 ;  /* 0x0000282c01007387 */ /* 0x000fe20000100800 */
[----:B0-----:R-:W-:Y:S01]  /*4bc0*/  FFMA.FTZ R42, R28, R32, R41 ;  /* 0x000000201c2a7223 */ /* 0x001fe20000010029 */
[----:B------:R-:W-:-:S03]  /*4bd0*/  FMUL.FTZ R41, R122, UR7 ;  /* 0x000000077a297c20 */ /* 0x000fc60008410000 */
[----:B------:R-:W-:Y:S02]  /*4be0*/  FFMA.FTZ R42, R25, R2, R42 ;  /* 0x00000002192a7223 */ /* 0x000fe4000001002a */
[----:B------:R0:W-:Y:S04]  /*4bf0*/  STL [R1+0x20], R41 ;  /* 0x0000202901007387 */ /* 0x0001e80000100800 */
[----:B------:R1:W-:Y:S01]  /*4c00*/  STL [R1+0x18], R43 ;  /* 0x0000182b01007387 */ /* 0x0003e20000100800 */
[----:B0-----:R-:W-:Y:S01]  /*4c10*/  FMUL.FTZ R41, R159, UR7 ;  /* 0x000000079f297c20 */ /* 0x001fe20008410000 */
[----:B-1----:R-:W-:-:S04]  /*4c20*/  FMUL.FTZ R43, R136, UR7 ;  /* 0x00000007882b7c20 */ /* 0x002fc80008410000 */
[----:B------:R0:W-:Y:S04]  /*4c30*/  STL [R1+0x10], R41 ;  /* 0x0000102901007387 */ /* 0x0001e80000100800 */
[----:B------:R1:W-:Y:S01]  /*4c40*/  STL [R1+0x8], R43 ;  /* 0x0000082b01007387 */ /* 0x0003e20000100800 */
[----:B0-----:R-:W-:Y:S01]  /*4c50*/  FFMA.FTZ R41, R27, R31, R42 ;  /* 0x0000001f1b297223 */ /* 0x001fe2000001002a */
[----:B------:R-:W-:-:S03]  /*4c60*/  FMUL.FTZ R42, R26, UR7 ;  /* 0x000000071a2a7c20 */ /* 0x000fc60008410000 */
[----:B------:R-:W-:Y:S02]  /*4c70*/  FFMA.FTZ R41, R24, R0, R41 ;  /* 0x0000000018297223 */ /* 0x000fe40000010029 */
[----:B------:R1:W-:Y:S04]  /*4c80*/  STL [R1], R42 ;  /* 0x0000002a01007387 */ /* 0x0003e80000100800 */
[----:B------:R1:W-:Y:S01]  /*4c90*/  STL [R1+0x4c], R41 ;  /* 0x00004c2901007387 */ /* 0x0003e20000100800 */
[----:B------:R-:W-:Y:S06]  /*4ca0*/  BAR.SYNC.DEFER_BLOCKING 0x0 ;  /* 0x0000000000007b1d */ /* 0x000fec0000010000 */
        /* <DEDUP_REMOVED lines=16> */
[C---:B0-----:R-:W-:Y:S01]  /*4db0*/  ISETP.NE.AND P2, PT, R74.reuse, 0x7f, PT ;  /* 0x0000007f4a00780c */ /* 0x041fe20003f45270 */
[----:B------:R-:W0:Y:S01]  /*4dc0*/  LDCU.64 UR34, c[0x0][0x3a8] ;  /* 0x00007500ff2277ac */ /* 0x000e220008000a00 */
[----:B------:R-:W-:-:S02]  /*4dd0*/  ISETP.NE.AND P0, PT, R74, RZ, PT ;  /* 0x000000ff4a00720c */ /* 0x000fc40003f05270 */
[----:B------:R-:W-:Y:S01]  /*4de0*/  IADD3 R87, PT, PT, R74, 0x200, RZ ;  /* 0x000002004a577810 */ /* 0x000fe20007ffe0ff */
[----:B------:R-:W0:Y:S01]  /*4df0*/  LDCU.64 UR36, c[0x0][0x3e0] ;  /* 0x00007c00ff2477ac */ /* 0x000e220008000a00 */
[----:B------:R-:W-:Y:S01]  /*4e00*/  MOV R75, UR23 ;  /* 0x00000017004b7c02 */ /* 0x000fe20008000f00 */
[----:B------:R-:W0:Y:S01]  /*4e10*/  LDCU.64 UR38, c[0x0][0x4c0] ;  /* 0x00009800ff2677ac */ /* 0x000e220008000a00 */
[----:B------:R-:W0:Y:S01]  /*4e20*/  LDCU.64 UR40, c[0x0][0x4e0] ;  /* 0x00009c00ff2877ac */ /* 0x000e220008000a00 */
[----:B------:R-:W0:Y:S01]  /*4e30*/  LDCU.64 UR42, c[0x0][0x4f0] ;  /* 0x00009e00ff2a77ac */ /* 0x000e220008000a00 */
[----:B------:R-:W0:Y:S01]  /*4e40*/  LDCU.64 UR44, c[0x0][0x538] ;  /* 0x0000a700ff2c77ac */ /* 0x000e220008000a00 */
[----:B------:R-:W0:Y:S01]  /*4e50*/  LDCU.64 UR46, c[0x0][0x540] ;  /* 0x0000a800ff2e77ac */ /* 0x000e220008000a00 */
[----:B------:R-:W-:Y:S01]  /*4e60*/  UIMAD UR9, UR10, UR9, UR25 ;  /* 0x000000090a0972a4 */ /* 0x000fe2000f8e0219 */
[----:B-1234-:R-:W-:-:S11]  /*4e70*/  UMOV UR8, URZ ;  /* 0x000000ff00087c82 */ /* 0x01efd60008000000 */
.L_x_3256:
[----:B------:R-:W-:Y:S01]  /*4e80*/  UIMAD.WIDE.U32 UR28, UR8, UR30, URZ ;  /* 0x0000001e081c72a5 */ /* 0x000fe2000f8e00ff */
[----:B------:R-:W2:Y:S03]  /*4e90*/  LDL R98, [R1+0x38] ;  /* 0x0000380001627983 */ /* 0x000ea60000100800 */
[----:B------:R-:W-:Y:S01]  /*4ea0*/  UIMAD UR10, UR8, UR31, UR29 ;  /* 0x0000001f080a72a4 */ /* 0x000fe2000f8e021d */
[----:B------:R-:W3:Y:S01]  /*4eb0*/  LDL R97, [R1+0x30] ;  /* 0x0000300001617983 */ /* 0x000ee20000100800 */
[----:B------:R-:W-:-:S03]  /*4ec0*/  ULEA UR23, UP0, UR28, UR17, 0x1 ;  /* 0x000000111c177291 */ /* 0x000fc6000f8008ff */
[----:B------:R-:W4:Y:S01]  /*4ed0*/  LDL R101, [R1+0x40] ;  /* 0x0000400001657983 */ /* 0x000f220000100800 */
[----:B------:R-:W-:Y:S02]  /*4ee0*/  ULEA.HI.X UR28, UR28, UR22, UR10, 0x1, UP0 ;  /* 0x000000161c1c7291 */ /* 0x000fe400080f0c0a */
[----:B------:R-:W-:Y:S01]  /*4ef0*/  MOV R44, UR23 ;  /* 0x00000017002c7c02 */ /* 0x000fe20008000f00 */
[----:B------:R-:W5:Y:S03]  /*4f00*/  LDL R100, [R1+0x44] ;  /* 0x0000440001647983 */ /* 0x000f660000100800 */
[----:B0-----:R-:W-:Y:S01]  /*4f10*/  MOV R45, UR28 ;  /* 0x0000001c002d7c02 */ /* 0x001fe20008000f00 */
[----:B------:R-:W5:Y:S02]  /*4f20*/  LDL R99, [R1+0x3c] ;  /* 0x00003c0001637983 */ /* 0x000f640000100800 */
[----:B------:R-:W-:-:S02]  /*4f30*/  IMAD.WIDE.U32 R44, R39, 0x10, R44 ;  /* 0x00000010272c7825 */ /* 0x000fc400078e002c */
[----:B------:R-:W5:Y:S04]  /*4f40*/  LDL R96, [R1+0x34] ;  /* 0x0000340001607983 */ /* 0x000f680000100800 */
[----:B-1----:R-:W2:Y:S04]  /*4f50*/  LDG.E.128 R40, desc[UR26][R44.64] ;  /* 0x0000001a2c287981 */ /* 0x002ea8000c1e1d00 */
[----:B------:R-:W5:Y:S04]  /*4f60*/  LDL R119, [R1+0x48] ;  /* 0x0000480001777983 */ /* 0x000f680000100800 */
[----:B------:R-:W3:Y:S01]  /*4f70*/  LDG.E.128 R44, desc[UR26][R44.64+0x200] ;  /* 0x0002001a2c2c7981 */ /* 0x000ee2000c1e1d00 */
[----:B------:R-:W-:Y:S01]  /*4f80*/  UMOV UR28, UR24 ;  /* 0x00000018001c7c82 */ /* 0x000fe20008000000 */
[----:B------:R-:W-:-:S02]  /*4f90*/  UMOV UR29, UR9 ;  /* 0x00000009001d7c82 */ /* 0x000fc40008000000 */
        /* <DEDUP_REMOVED lines=8> */
[----:B------:R0:W4:Y:S01]  /*5020*/  LDG.E R76, desc[UR26][R48.64] ;  /* 0x0000001a304c7981 */ /* 0x000122000c1e1900 */
[----:B------:R-:W-:-:S04]  /*5030*/  ULEA UR23, UP0, UR28, UR21, 0x1 ;  /* 0x000000151c177291 */ /* 0x000fc8000f8008ff */
[----:B------:R-:W-:Y:S02]  /*5040*/  ULEA.HI.X UR28, UR28, UR20, UR10, 0x1, UP0 ;  /* 0x000000141c1c7291 */ /* 0x000fe400080f0c0a */
[----:B0-----:R-:W-:-:S04]  /*5050*/  MOV R48, UR23 ;  /* 0x0000001700307c02 */ /* 0x001fc80008000f00 */
[----:B------:R-:W-:-:S03]  /*5060*/  MOV R49, UR28 ;  /* 0x0000001c00317c02 */ /* 0x000fc60008000f00 */
[----:B------:R-:W-:Y:S01]  /*5070*/  IMAD.WIDE.U32 R52, R39, 0x10, R48 ;  /* 0x0000001027347825 */ /* 0x000fe200078e0030 */
[----:B--2---:R-:W-:Y:S04]  /*5080*/  STS.128 [R73], R40 ;  /* 0x0000002849007388 */ /* 0x004fe80000000c00 */
[----:B---3--:R-:W-:Y:S01]  /*5090*/  STS.128 [R73+0x200], R44 ;  /* 0x0002002c49007388 */ /* 0x008fe20000000c00 */
[----:B------:R-:W-:-:S03]  /*50a0*/  NOP ;  /* 0x0000000000007918 */ /* 0x000fc60000000000 */
[----:B------:R-:W2:Y:S04]  /*50b0*/  LDG.E.128 R48, desc[UR26][R52.64] ;  /* 0x0000001a34307981 */ /* 0x000ea8000c1e1d00 */
[----:B------:R-:W0:Y:S04]  /*50c0*/  LDS.128 R40, [R72] ;  /* 0x0000000048287984 */ /* 0x000e280000000c00 */
[----:B------:R-:W1:Y:S04]  /*50d0*/  LDS.128 R44, [R72+0x10] ;  /* 0x00001000482c7984 */ /* 0x000e680000000c00 */
[----:B------:R-:W3:Y:S01]  /*50e0*/  LDG.E.128 R52, desc[UR26][R52.64+0x200] ;  /* 0x0002001a34347981 */ /* 0x000ee2000c1e1d00 */
[----:B----4-:R-:W-:Y:S01]  /*50f0*/  R2UR UR29, R76 ;  /* 0x000000004c1d72ca */ /* 0x010fe200000e0000 */
        /* <DEDUP_REMOVED lines=22> */
[C---:B------:R-:W-:Y:S01]  /*5260*/  FMUL.FTZ R118, R91.reuse, R56 ;  /* 0x000000385b767220 */ /* 0x040fe20000410000 */
[----:B------:R-:W-:Y:S01]  /*5270*/  ISETP.NE.AND P2, PT, R74, 0x7f, PT ;  /* 0x0000007f4a00780c */ /* 0x000fe20003f45270 */
[----:B----4-:R-:W-:Y:S01]  /*5280*/  FMUL.FTZ R89, R91, R57 ;  /* 0x000000395b597220 */ /* 0x010fe20000410000 */
[----:B------:R-:W-:Y:S01]  /*5290*/  SEL R94, R87, UR10, P0 ;  /* 0x0000000a575e7c07 */ /* 0x000fe20008000000 */
[----:B------:R-:W4:Y:S01]  /*52a0*/  MUFU.EX2 R82, R82 ;  /* 0x0000005200527308 */ /* 0x000f220000000800 */
[----:B-1----:R-:W-:-:S02]  /*52b0*/  PRMT R111, R46, 0x7632, R111 ;  /* 0x000076322e6f7816 */ /* 0x002fc4000000006f */
[----:B------:R-:W-:Y:S02]  /*52c0*/  SHF.L.U32 R88, R46, 0x10, RZ ;  /* 0x000000102e587819 */ /* 0x000fe400000006ff */
[C---:B------:R-:W-:Y:S02]  /*52d0*/  PRMT R110, R47.reuse, 0x7632, R110 ;  /* 0x000076322f6e7816 */ /* 0x040fe4000000006e */
[----:B------:R-:W-:Y:S01]  /*52e0*/  SHF.L.U32 R90, R47, 0x10, RZ ;  /* 0x000000102f5a7819 */ /* 0x000fe200000006ff */
[----:B------:R-:W1:Y:S01]  /*52f0*/  MUFU.EX2 R81, R81 ;  /* 0x0000005100517308 */ /* 0x000e620000000800 */
        /* <DEDUP_REMOVED lines=35> */
[----:B---3--:R-:W-:Y:S01]  /*5530*/  STS.128 [R73+0x1280], R52 ;  /* 0x0012803449007388 */ /* 0x008fe20000000c00 */
[----:B------:R-:W-:-:S03]  /*5540*/  NOP ;  /* 0x0000000000007918 */ /* 0x000fc60000000000 */
[----:B------:R-:W2:Y:S04]  /*5550*/  LDS.128 R48, [R72+0x1080] ;  /* 0x0010800048307984 */ /* 0x000ea80000000c00 */
[----:B------:R-:W3:Y:S04]  /*5560*/  LDS.128 R52, [R72+0x1090] ;  /* 0x0010900048347984 */ /* 0x000ee80000000c00 */
[----:B0-----:R0:W-:Y:S01]  /*5570*/  STS [R93+0x6d50], R92 ;  /* 0x006d505c5d007388 */ /* 0x0011e20000000800 */
[C---:B--2---:R-:W-:Y:S02]  /*5580*/  PRMT R46, R48.reuse, 0x7632, R46 ;  /* 0x00007632302e7816 */ /* 0x044fe4000000002e */
[----:B------:R-:W-:-:S02]  /*5590*/  SHF.L.U32 R109, R48, 0x10, RZ ;  /* 0x00000010306d7819 */ /* 0x000fc400000006ff */
[C---:B------:R-:W-:Y:S02]  /*55a0*/  PRMT R47, R49.reuse, 0x7632, R47 ;  /* 0x00007632312f7816 */ /* 0x040fe4000000002f */
[----:B------:R-:W-:Y:S02]  /*55b0*/  SHF.L.U32 R108, R49, 0x10, RZ ;  /* 0x00000010316c7819 */ /* 0x000fe400000006ff */
[C---:B------:R-:W-:Y:S02]  /*55c0*/  PRMT R48, R50.reuse, 0x7632, R48 ;  /* 0x0000763232307816 */ /* 0x040fe40000000030 */
[----:B------:R-:W-:Y:S02]  /*55d0*/  SHF.L.U32 R107, R50, 0x10, RZ ;  /* 0x00000010326b7819 */ /* 0x000fe400000006ff */
[C---:B------:R-:W-:Y:S02]  /*55e0*/  PRMT R49, R51.reuse, 0x7632, R49 ;  /* 0x0000763233317816 */ /* 0x040fe40000000031 */
[----:B------:R-:W-:-:S02]  /*55f0*/  SHF.L.U32 R106, R51, 0x10, RZ ;  /* 0x00000010336a7819 */ /* 0x000fc400000006ff */
[C---:B---3--:R-:W-:Y:S02]  /*5600*/  PRMT R50, R52.reuse, 0x7632, R50 ;  /* 0x0000763234327816 */ /* 0x048fe40000000032 */
[----:B------:R-:W-:Y:S02]  /*5610*/  SHF.L.U32 R105, R52, 0x10, RZ ;  /* 0x0000001034697819 */ /* 0x000fe400000006ff */
[C---:B------:R-:W-:Y:S02]  /*5620*/  PRMT R51, R53.reuse, 0x7632, R51 ;  /* 0x0000763235337816 */ /* 0x040fe40000000033 */
[----:B------:R-:W-:Y:S02]  /*5630*/  SHF.L.U32 R104, R53, 0x10, RZ ;  /* 0x0000001035687819 */ /* 0x000fe400000006ff */
[----:B------:R-:W-:Y:S02]  /*5640*/  PRMT R52, R54, 0x7632, R52 ;  /* 0x0000763236347816 */ /* 0x000fe40000000034 */
[----:B------:R-:W-:-:S02]  /*5650*/  PRMT R53, R55, 0x7632, R53 ;  /* 0x0000763237357816 */ /* 0x000fc40000000035 */
[----:B------:R-:W-:Y:S01]  /*5660*/  SHF.L.U32 R46, R46, 0x10, RZ ;  /* 0x000000102e2e7819 */ /* 0x000fe200000006ff */
[----:B------:R-:W-:Y:S01]  /*5670*/  FMUL.FTZ R107, R98, R107 ;  /* 0x0000006b626b7220 */ /* 0x000fe20000410000 */
[----:B------:R-:W-:Y:S01]  /*5680*/  SHF.L.U32 R47, R47, 0x10, RZ ;  /* 0x000000102f2f7819 */ /* 0x000fe200000006ff */
[----:B------:R-:W-:Y:S01]  /*5690*/  FMUL.FTZ R106, R97, R106 ;  /* 0x0000006a616a7220 */ /* 0x000fe20000410000 */
[----:B------:R-:W-:Y:S01]  /*56a0*/  SHF.L.U32 R48, R48, 0x10, RZ ;  /* 0x0000001030307819 */ /* 0x000fe200000006ff */
[----:B------:R-:W-:Y:S01]  /*56b0*/  FMUL.FTZ R108, R101, R108 ;  /* 0x0000006c656c7220 */ /* 0x000fe20000410000 */
[----:B------:R-:W-:Y:S02]  /*56c0*/  SHF.L.U32 R103, R54, 0x10, RZ ;  /* 0x0000001036677819 */ /* 0x000fe400000006ff */
[----:B------:R-:W-:Y:S02]  /*56d0*/  SHF.L.U32 R102, R55, 0x10, RZ ;  /* 0x0000001037667819 */ /* 0x000fe400000006ff */
[----:B------:R-:W-:-:S02]  /*56e0*/  SHF.L.U32 R98, R49, 0x10, RZ ;  /* 0x0000001031627819 */ /* 0x000fc400000006ff */
[----:B------:R-:W-:Y:S02]  /*56f0*/  SHF.L.U32 R97, R50, 0x10, RZ ;  /* 0x0000001032617819 */ /* 0x000fe400000006ff */
[----:B------:R-:W-:Y:S02]  /*5700*/  SHF.L.U32 R51, R51, 0x10, RZ ;  /* 0x0000001033337819 */ /* 0x000fe400000006ff */
[----:B------:R-:W-:Y:S02]  /*5710*/  SHF.L.U32 R52, R52, 0x10, RZ ;  /* 0x0000001034347819 */ /* 0x000fe400000006ff */
[----:B------:R-:W-:Y:S01]  /*5720*/  SHF.L.U32 R53, R53, 0x10, RZ ;  /* 0x0000001035357819 */ /* 0x000fe200000006ff */
[----:B-----5:R-:W-:Y:S01]  /*5730*/  FMUL.FTZ R101, R100, R46 ;  /* 0x0000002e64657220 */ /* 0x020fe20000410000 */
        /* <DEDUP_REMOVED lines=23> */
.L_x_3213:
[----:B------:R-:W-:-:S06]  /*58b0*/  LEA R93, R74, R75, 0x2 ;  /* 0x0000004b4a5d7211 */ /* 0x000fcc00078e10ff */
[----:B------:R-:W0:Y:S02]  /*58c0*/  LDS R93, [R93+0x7554] ;  /* 0x007554005d5d7984 */ /* 0x000e240000000800 */
.L_x_3214:
[----:B------:R-:W-:Y:S05]  /*58d0*/  BSYNC.RECONVERGENT B0 ;  /* 0x0000000000007941 */ /* 0x000fea0003800200 */
.L_x_3212:
        /* <DEDUP_REMOVED lines=123> */
.L_x_3273:
[----:B------:R-:W-:Y:S01]  /*6090*/  ISETP.GE.AND P2, PT, R163, 0x10, PT ;  /* 0x00000010a300780c */ /* 0x000fe20003f46270 */
[----:B----4-:R-:W-:Y:S01]  /*60a0*/  FFMA.FTZ R54, R75, R54, R155 ;  /* 0x000000364b367223 */ /* 0x010fe2000001009b */
[----:B------:R-:W-:-:S04]  /*60b0*/  UMOV UR10, 0xffffffff ;  /* 0xffffffff000a7882 */ /* 0x000fc80000000000 */
[----:B------:R-:W-:-:S07]  /*60c0*/  FSEL R156, R155, R54, !P2 ;  /* 0x000000369b9c7208 */ /* 0x000fce0005000000 */
[----:B--23--:R-:W-:Y:S01]  /*60d0*/  @P2 FMUL.FTZ R75, R75, R153 ;  /* 0x000000994b4b2220 */ /* 0x00cfe20000410000 */
[----:B------:R-:W-:Y:S06]  /*60e0*/  BRA.DIV UR10, `(.L_x_3217) ;  /* 0x000000460a907947 */ /* 0x000fec000b800000 */
.L_x_3276:
[----:B------:R-:W-:-:S03]  /*60f0*/  UMOV UR10, 0xffffffff ;  /* 0xffffffff000a7882 */ /* 0x000fc60000000000 */
[----:B------:R-:W-:Y:S05]  /*6100*/  BRA.DIV UR10, `(.L_x_3218) ;  /* 0x000000460ab07947 */ /* 0x000fea000b800000 */
.L_x_3279:
[----:B------:R-:W-:-:S03]  /*6110*/  UMOV UR10, 0xffffffff ;  /* 0xffffffff000a7882 */ /* 0x000fc60000000000 */
[----:B------:R-:W-:Y:S05]  /*6120*/  BRA.DIV UR10, `(.L_x_3219) ;  /* 0x000000460ad07947 */ /* 0x000fea000b800000 */
[----:B------:R-:W2:Y:S04]  /*6130*/  SHFL.UP PT, R75, R75, 0x1, RZ ;  /* 0x042000004b4b7989 */ /* 0x000ea800000e00ff */
[----:B------:R-:W3:Y:S04]  /*6140*/  SHFL.UP PT, R156, R156, 0x1, RZ ;  /* 0x042000009c9c7989 */ /* 0x000ee800000e00ff */
[----:B-----5:R-:W4:Y:S04]  /*6150*/  SHFL.IDX PT, R46, R46, RZ, 0x1f ;  /* 0x00001fff2e2e7589 */ /* 0x020f2800000e0000 */
[----:B------:R-:W0:Y:S02]  /*6160*/  SHFL.IDX PT, R47, R47, RZ, 0x1f ;  /* 0x00001fff2f2f7589 */ /* 0x000e2400000e0000 */
.L_x_3285:
        /* <DEDUP_REMOVED lines=12> */
.L_x_3215:
        /* <DEDUP_REMOVED lines=124> */
.L_x_3302:
        /* <DEDUP_REMOVED lines=14> */
.L_x_3220:
[----:B------:R-:W-:Y:S05]  /*6ad0*/  WARPSYNC.ALL ;  /* 0x0000000000007948 */ /* 0x000fea0003800000 */
[----:B------:R-:W-:Y:S01]  /*6ae0*/  ISETP.NE.AND P2, PT, R74, RZ, PT ;  /* 0x000000ff4a00720c */ /* 0x000fe20003f45270 */
[----:B------:R-:W3:Y:S04]  /*6af0*/  LDL.LU R54, [R1] ;  /* 0x0000000001367983 */ /* 0x000ee80000300800 */
[----:B0-2---:R-:W2:Y:S01]  /*6b00*/  LDL.LU R50, [R1+0x4] ;  /* 0x0000040001327983 */ /* 0x005ea20000300800 */
[----:B------:R-:W-:Y:S01]  /*6b10*/  BAR.SYNC.DEFER_BLOCKING 0x0 ;  /* 0x0000000000007b1d */ /* 0x000fe20000010000 */
[----:B------:R-:W-:Y:S01]  /*6b20*/  MOV R48, UR8 ;  /* 0x0000000800307c02 */ /* 0x000fe20008000f00 */
[----:B------:R-:W-:-:S04]  /*6b30*/  FFMA.FTZ R51, R110, -R135, R152 ;  /* 0x800000876e337223 */ /* 0x000fc80000010098 */
[----:B------:R-:W4:Y:S01]  /*6b40*/  LDL.LU R52, [R1+0x8] ;  /* 0x0000080001347983 */ /* 0x000f220000300800 */
[----:B------:R-:W-:Y:S01]  /*6b50*/  @!P2 LEA R48, R48, R75, 0x3 ;  /* 0x0000004b3030a211 */ /* 0x000fe200078e18ff */
[----:B------:R-:W-:Y:S01]  /*6b60*/  FFMA.FTZ R134, R90, -R134, R150 ;  /* 0x800000865a867223 */ /* 0x000fe20000010096 */
[----:B------:R-:W-:Y:S01]  /*6b70*/  FFMA.FTZ R133, R111, -R133, R149 ;  /* 0x800000856f857223 */ /* 0x000fe20000010095 */
[----:B------:R-:W-:Y:S01]  /*6b80*/  FFMA.FTZ R131, R112, -R131, R147 ;  /* 0x8000008370837223 */ /* 0x000fe20000010093 */
[----:B------:R-:W-:Y:S01]  /*6b90*/  FFMA.FTZ R132, R88, -R132, R148 ;  /* 0x8000008458847223 */ /* 0x000fe20000010094 */
[----:B------:R-:W-:Y:S01]  /*6ba0*/  FFMA.FTZ R130, R87, -R130, R146 ;  /* 0x8000008257827223 */ /* 0x000fe20000010092 */
[----:B------:R-:W-:Y:S01]  /*6bb0*/  FFMA.FTZ R129, R113, -R129, R145 ;  /* 0x8000008171817223 */ /* 0x000fe20000010091 */
[----:B------:R-:W-:Y:S01]  /*6bc0*/  FFMA.FTZ R119, R40, -R119, R92 ;  /* 0x8000007728777223 */ /* 0x000fe2000001005c */
[----:B------:R-:W-:Y:S01]  /*6bd0*/  FFMA.FTZ R120, R117, -R120, R137 ;  /* 0x8000007875787223 */ /* 0x000fe20000010089 */
[----:B------:R-:W0:Y:S04]  /*6be0*/  LDS R128, [R128+0x6854] ;  /* 0x0068540080807984 */ /* 0x000e280000000800 */
[----:B-1----:R1:W-:Y:S01]  /*6bf0*/  @!P2 STS.64 [R48+0x7750], R46 ;  /* 0x0077502e3000a388 */ /* 0x0023e20000000a00 */
[----:B0-----:R-:W-:-:S04]  /*6c00*/  FFMA.FTZ R93, R128, R93, R94 ;  /* 0x0000005d805d7223 */ /* 0x001fc8000001005e */
[-C--:B------:R-:W-:Y:S01]  /*6c10*/  FFMA.FTZ R102, R118, R93.reuse, R102 ;  /* 0x0000005d76667223 */ /* 0x080fe20000010066 */
[----:B------:R-:W-:-:S03]  /*6c20*/  FMUL.FTZ R49, R110, R93 ;  /* 0x0000005d6e317220 */ /* 0x000fc60000410000 */
[-C--:B------:R-:W-:Y:S01]  /*6c30*/  FFMA.FTZ R91, R91, R102.reuse, R95 ;  /* 0x000000665b5b7223 */ /* 0x080fe2000001005f */
[----:B-1----:R-:W-:Y:S01]  /*6c40*/  FMUL.FTZ R47, R102, UR29 ;  /* 0x0000001d662f7c20 */ /* 0x002fe20008410000 */
[----:B------:R-:W-:Y:S01]  /*6c50*/  FMUL.FTZ R90, R90, R102 ;  /* 0x000000665a5a7220 */ /* 0x000fe20000410000 */
[----:B------:R-:W-:Y:S01]  /*6c60*/  FFMA.FTZ R160, R49, R56, R160 ;  /* 0x0000003831a07223 */ /* 0x000fe200000100a0 */
[----:B------:R-:W-:Y:S01]  /*6c70*/  FFMA.FTZ R89, R89, R91, R103 ;  /* 0x0000005b59597223 */ /* 0x000fe20000010067 */
[----:B------:R-:W-:Y:S01]  /*6c80*/  FMUL.FTZ R46, R134, R47 ;  /* 0x0000002f862e7220 */ /* 0x000fe20000410000 */
[----:B------:R-:W-:Y:S01]  /*6c90*/  FFMA.FTZ R121, R41, -R121, R138 ;  /* 0x8000007929797223 */ /* 0x000fe2000001008a */
[----:B------:R-:W-:Y:S01]  /*6ca0*/  FFMA.FTZ R122, R116, -R122, R139 ;  /* 0x8000007a747a7223 */ /* 0x000fe2000001008b */
[----:B------:R-:W-:Y:S01]  /*6cb0*/  FFMA.FTZ R45, R45, R89, R96 ;  /* 0x000000592d2d7223 */ /* 0x000fe20000010060 */
[----:B------:R-:W-:Y:S01]  /*6cc0*/  FFMA.FTZ R47, R31, R90, R46 ;  /* 0x0000005a1f2f7223 */ /* 0x000fe2000001002e */
[----:B------:R-:W-:Y:S01]  /*6cd0*/  FFMA.FTZ R123, R86, -R123, R140 ;  /* 0x8000007b567b7223 */ /* 0x000fe2000001008c */
[----:B------:R-:W-:Y:S01]  /*6ce0*/  FFMA.FTZ R124, R115, -R124, R141 ;  /* 0x8000007c737c7223 */ /* 0x000fe2000001008d */
[-C--:B------:R-:W-:Y:S01]  /*6cf0*/  FFMA.FTZ R104, R42, R45.reuse, R104 ;  /* 0x0000002d2a687223 */ /* 0x080fe20000010068 */
[----:B------:R-:W-:Y:S01]  /*6d00*/  FMUL.FTZ R42, R93, UR29 ;  /* 0x0000001d5d2a7c20 */ /* 0x000fe20008410000 */
[----:B------:R-:W-:Y:S01]  /*6d10*/  FMUL.FTZ R46, R45, UR29 ;  /* 0x0000001d2d2e7c20 */ /* 0x000fe20008410000 */
[----:B------:R-:W-:Y:S01]  /*6d20*/  FMUL.FTZ R112, R112, R45 ;  /* 0x0000002d70707220 */ /* 0x000fe20000410000 */
[----:B------:R-:W-:Y:S01]  /*6d30*/  FFMA.FTZ R83, R83, R104, R97 ;  /* 0x0000006853537223 */ /* 0x000fe20000010061 */
[----:B------:R-:W-:Y:S01]  /*6d40*/  FMUL.FTZ R53, R51, R42 ;  /* 0x0000002a33357220 */ /* 0x000fe20000410000 */
[----:B------:R-:W-:Y:S01]  /*6d50*/  FMUL.FTZ R46, R131, R46 ;  /* 0x0000002e832e7220 */ /* 0x000fe20000410000 */
[----:B------:R-:W-:Y:S01]  /*6d60*/  FADD.FTZ R22, R47, R22 ;  /* 0x000000162f167221 */ /* 0x000fe20000010000 */
[----:B------:R-:W-:Y:S01]  /*6d70*/  FFMA.FTZ R84, R84, R83, R105 ;  /* 0x0000005354547223 */ /* 0x000fe20000010069 */
[----:B------:R-:W-:Y:S01]  /*6d80*/  FFMA.FTZ R42, R0, R49, R53 ;  /* 0x00000031002a7223 */ /* 0x000fe20000010035 */
[----:B------:R-:W-:Y:S01]  /*6d90*/  FMUL.FTZ R49, R111, R91 ;  /* 0x0000005b6f317220 */ /* 0x000fe20000410000 */
[----:B------:R-:W-:Y:S01]  /*6da0*/  FMUL.FTZ R47, R104, UR29 ;  /* 0x0000001d682f7c20 */ /* 0x000fe20008410000 */
[----:B------:R-:W-:Y:S01]  /*6db0*/  FFMA.FTZ R85, R85, R84, R98 ;  /* 0x0000005455557223 */ /* 0x000fe20000010062 */
[----:B------:R-:W-:Y:S01]  /*6dc0*/  FADD.FTZ R23, R42, R23 ;  /* 0x000000172a177221 */ /* 0x000fe20000010000 */
[----:B------:R-:W-:Y:S01]  /*6dd0*/  FMUL.FTZ R42, R91, UR29 ;  /* 0x0000001d5b2a7c20 */ /* 0x000fe20008410000 */
[----:B------:R-:W-:Y:S01]  /*6de0*/  FFMA.FTZ R164, R49, R57, R164 ;  /* 0x0000003931a47223 */ /* 0x000fe200000100a4 */
[----:B------:R-:W-:Y:S01]  /*6df0*/  FFMA.FTZ R76, R76, R85, R106 ;  /* 0x000000554c4c7223 */ /* 0x000fe2000001006a */
[----:B------:R-:W-:Y:S01]  /*6e00*/  FMUL.FTZ R48, R130, R47 ;  /* 0x0000002f82307220 */ /* 0x000fe20000410000 */
[----:B------:R-:W-:Y:S01]  /*6e10*/  FMUL.FTZ R53, R133, R42 ;  /* 0x0000002a85357220 */ /* 0x000fe20000410000 */
[----:B------:R-:W-:Y:S01]  /*6e20*/  FMUL.FTZ R42, R88, R89 ;  /* 0x00000059582a7220 */ /* 0x000fe20000410000 */
[----:B------:R-:W-:Y:S01]  /*6e30*/  FFMA.FTZ R77, R77, R76, R99 ;  /* 0x0000004c4d4d7223 */ /* 0x000fe20000010063 */
[----:B------:R-:W-:Y:S01]  /*6e40*/  SHF.L.U32 R47, R74, 0x4, RZ ;  /* 0x000000044a2f7819 */ /* 0x000fe200000006ff */
[----:B------:R-:W-:Y:S01]  /*6e50*/  FFMA.FTZ R49, R2, R49, R53 ;  /* 0x0000003102317223 */ /* 0x000fe20000010035 */
[----:B------:R-:W-:Y:S01]  /*6e60*/  FMUL.FTZ R53, R89, UR29 ;  /* 0x0000001d59357c20 */ /* 0x000fe20008410000 */
[----:B------:R-:W-:Y:S01]  /*6e70*/  FFMA.FTZ R78, R78, R77, R107 ;  /* 0x0000004d4e4e7223 */ /* 0x000fe2000001006b */
[----:B------:R-:W-:Y:S01]  /*6e80*/  FFMA.FTZ R165, R42, R63, R165 ;  /* 0x0000003f2aa57223 */ /* 0x000fe200000100a5 */
[----:B------:R-:W-:Y:S01]  /*6e90*/  FADD.FTZ R20, R49, R20 ;  /* 0x0000001431147221 */ /* 0x000fe20000010000 */
[----:B------:R-:W-:Y:S01]  /*6ea0*/  FFMA.FTZ R49, R3, R112, R46 ;  /* 0x0000007003317223 */ /* 0x000fe2000001002e */
[----:B------:R-:W-:Y:S01]  /*6eb0*/  FMUL.FTZ R46, R87, R104 ;  /* 0x00000068572e7220 */ /* 0x000fe20000410000 */
[----:B------:R-:W-:Y:S01]  /*6ec0*/  FFMA.FTZ R79, R79, R78, R100 ;  /* 0x0000004e4f4f7223 */ /* 0x000fe20000010064 */
[----:B------:R-:W-:Y:S01]  /*6ed0*/  FMUL.FTZ R53, R132, R53 ;  /* 0x0000003584357220 */ /* 0x000fe20000410000 */
[----:B------:R-:W-:Y:S01]  /*6ee0*/  FMUL.FTZ R113, R113, R83 ;  /* 0x0000005371717220 */ /* 0x000fe20000410000 */
[----:B------:R-:W-:Y:S01]  /*6ef0*/  FADD.FTZ R18, R49, R18 ;  /* 0x0000001231127221 */ /* 0x000fe20000010000 */
[----:B------:R-:W-:Y:S01]  /*6f00*/  FFMA.FTZ R80, R80, R79, R108 ;  /* 0x0000004f50507223 */ /* 0x000fe2000001006c */
[----:B------:R-:W-:Y:S01]  /*6f10*/  FFMA.FTZ R42, R32, R42, R53 ;  /* 0x0000002a202a7223 */ /* 0x000fe20000010035 */
[----:B------:R-:W-:Y:S01]  /*6f20*/  FFMA.FTZ R118, R114, -R126, R143 ;  /* 0x8000007e72767223 */ /* 0x000fe2000001008f */
[----:B------:R-:W-:Y:S01]  /*6f30*/  FFMA.FTZ R161, R90, R61, R161 ;  /* 0x0000003d5aa17223 */ /* 0x000fe200000100a1 */
[----:B------:R-:W-:Y:S01]  /*6f40*/  FFMA.FTZ R81, R81, R80, R101 ;  /* 0x0000005051517223 */ /* 0x000fe20000010065 */
[----:B------:R-:W-:Y:S01]  /*6f50*/  FADD.FTZ R19, R42, R19 ;  /* 0x000000132a137221 */ /* 0x000fe20000010000 */
[----:B------:R-:W-:Y:S01]  /*6f60*/  FFMA.FTZ R42, R33, R46, R48 ;  /* 0x0000002e212a7223 */ /* 0x000fe20000010030 */
[----:B------:R-:W-:Y:S01]  /*6f70*/  FMUL.FTZ R48, R83, UR29 ;  /* 0x0000001d53307c20 */ /* 0x000fe20008410000 */
[----:B------:R-:W-:Y:S01]  /*6f80*/  FFMA.FTZ R82, R82, R81, R109 ;  /* 0x0000005152527223 */ /* 0x000fe2000001006d */
[----:B------:R-:W-:-:S02]  /*6f90*/  FMUL.FTZ R53, R81, R66 ;  /* 0x0000004251357220 */ /* 0x000fc40000410000 */
[----:B------:R-:W-:Y:S01]  /*6fa0*/  FMUL.FTZ R87, R129, R48 ;  /* 0x0000003081577220 */ /* 0x000fe20000410000 */
[----:B---3--:R-:W-:Y:S01]  /*6fb0*/  FFMA.FTZ R54, R112, R58, R54 ;  /* 0x0000003a70367223 */ /* 0x008fe20000010036 */
[----:B--2---:R-:W-:-:S04]  /*6fc0*/  FFMA.FTZ R50, R46, R65, R50 ;  /* 0x000000412e327223 */ /* 0x004fc80000010032 */
[----:B------:R-:W-:Y:S01]  /*6fd0*/  STL [R1], R54 ;  /* 0x0000003601007387 */ /* 0x000fe20000100800 */
[----:B------:R-:W-:Y:S01]  /*6fe0*/  LEA.HI R46, R74, R47, RZ, 0x1f ;  /* 0x0000002f4a2e7211 */ /* 0x000fe200078ff8ff */
[----:B------:R-:W-:Y:S01]  /*6ff0*/  FMUL.FTZ R88, R79, R64 ;  /* 0x000000404f587220 */ /* 0x000fe20000410000 */
[----:B------:R-:W-:Y:S01]  /*7000*/  FMUL.FTZ R95, R78, R69 ;  /* 0x000000454e5f7220 */ /* 0x000fe20000410000 */
[----:B------:R0:W-:Y:S01]  /*7010*/  STL [R1+0x4], R50 ;  /* 0x0000043201007387 */ /* 0x0001e20000100800 */
[----:B------:R-:W-:-:S03]  /*7020*/  FMUL.FTZ R55, R30, R53 ;  /* 0x000000351e377220 */ /* 0x000fc60000410000 */
[----:B------:R-:W2:Y:S01]  /*7030*/  LDL R151, [R1+0x48] ;  /* 0x0000480001977983 */ /* 0x000ea20000100800 */
[----:B----4-:R-:W-:Y:S01]  /*7040*/  FFMA.FTZ R52, R113, R59, R52 ;  /* 0x0000003b71347223 */ /* 0x010fe20000010034 */
[----:B0-----:R-:W-:Y:S02]  /*7050*/  LEA.HI R50, R47, R47, RZ, 0x1b ;  /* 0x0000002f2f327211 */ /* 0x001fe400078fd8ff */
[----:B------:R-:W-:Y:S01]  /*7060*/  LEA R47, R46, R75, 0x2 ;  /* 0x0000004b2e2f7211 */ /* 0x000fe200078e10ff */
[----:B------:R-:W-:Y:S01]  /*7070*/  FMUL.FTZ R46, R82, R71 ;  /* 0x00000047522e7220 */ /* 0x000fe20000410000 */
[----:B------:R-:W-:Y:S01]  /*7080*/  STL [R1+0x8], R52 ;  /* 0x0000083401007387 */ /* 0x000fe20000100800 */
[----:B------:R-:W-:Y:S01]  /*7090*/  FMUL.FTZ R54, R80, R70 ;  /* 0x0000004650367220 */ /* 0x000fe20000410000 */
[----:B------:R-:W-:Y:S01]  /*70a0*/  LEA R50, R50, R75, 0x2 ;  /* 0x0000004b32327211 */ /* 0x000fe200078e10ff */
[-C--:B------:R-:W-:Y:S01]  /*70b0*/  FMUL.FTZ R48, R38, R46.reuse ;  /* 0x0000002e26307220 */ /* 0x080fe20000410000 */
[----:B------:R-:W-:-:S04]  /*70c0*/  FFMA.FTZ R49, R119, R46, RZ ;  /* 0x0000002e77317223 */ /* 0x000fc800000100ff */
[----:B------:R0:W-:Y:S02]  /*70d0*/  STS [R47+0x2100], R48 ;  /* 0x002100302f007388 */ /* 0x0001e40000000800 */
[----:B0-----:R-:W-:Y:S02]  /*70e0*/  FFMA.FTZ R48, R43, -R125, R142 ;  /* 0x8000007d2b307223 */ /* 0x001fe4000001008e */
[----:B------:R-:W3:Y:S01]  /*70f0*/  LDL.LU R125, [R1+0xc] ;  /* 0x00000c00017d7983 */ /* 0x000ee20000300800 */
[----:B------:R-:W-:Y:S01]  /*7100*/  FFMA.FTZ R52, R120, R53, R49 ;  /* 0x0000003578347223 */ /* 0x000fe20000010031 */
[----:B------:R-:W-:Y:S01]  /*7110*/  FFMA.FTZ R46, R4, R113, R87 ;  /* 0x00000071042e7223 */ /* 0x000fe20000010057 */
[----:B------:R-:W-:Y:S01]  /*7120*/  FMUL.FTZ R97, R36, R95 ;  /* 0x0000005f24617220 */ /* 0x000fe20000410000 */
[----:B------:R-:W4:Y:S01]  /*7130*/  LDL R154, [R1+0x38] ;  /* 0x00003800019a7983 */ /* 0x000f220000100800 */
[----:B------:R-:W-:Y:S01]  /*7140*/  FFMA.FTZ R49, R121, R54, R52 ;  /* 0x0000003679317223 */ /* 0x000fe20000010034 */
[----:B------:R-:W-:Y:S01]  /*7150*/  FMUL.FTZ R87, R21, R88 ;  /* 0x0000005815577220 */ /* 0x000fe20000410000 */
[----:B------:R-:W-:Y:S01]  /*7160*/  FMUL.FTZ R53, R37, R54 ;  /* 0x0000003625357220 */ /* 0x000fe20000410000 */
[----:B------:R-:W-:Y:S01]  /*7170*/  FMUL.FTZ R104, R104, R65 ;  /* 0x0000004168687220 */ /* 0x000fe20000410000 */
[----:B------:R-:W-:Y:S01]  /*7180*/  FFMA.FTZ R88, R122, R88, R49 ;  /* 0x000000587a587223 */ /* 0x000fe20000010031 */
[----:B------:R-:W-:Y:S01]  /*7190*/  FMUL.FTZ R52, R77, R62 ;  /* 0x0000003e4d347220 */ /* 0x000fe20000410000 */
[----:B------:R-:W5:Y:S02]  /*71a0*/  LDL R156, [R1+0x40] ;  /* 0x00004000019c7983 */ /* 0x000f640000100800 */
[----:B------:R-:W-:-:S02]  /*71b0*/  FFMA.FTZ R95, R123, R95, R88 ;  /* 0x0000005f7b5f7223 */ /* 0x000fc40000010058 */
[----:B------:R0:W-:Y:S02]  /*71c0*/  STS [R50+0x2108], R53 ;  /* 0x0021083532007388 */ /* 0x0001e40000000800 */
[-C--:B------:R-:W-:Y:S02]  /*71d0*/  FFMA.FTZ R95, R124, R52.reuse, R95 ;  /* 0x000000347c5f7223 */ /* 0x080fe4000001005f */
[----:B------:R-:W5:Y:S04]  /*71e0*/  LDL R157, [R1+0x44] ;  /* 0x00004400019d7983 */ /* 0x000f680000100800 */
[----:B------:R-:W5:Y:S01]  /*71f0*/  LDL R155, [R1+0x3c] ;  /* 0x00003c00019b7983 */ /* 0x000f620000100800 */
[----:B0-----:R-:W-:Y:S01]  /*7200*/  FMUL.FTZ R53, R15, R52 ;  /* 0x000000340f357220 */ /* 0x001fe20000410000 */
[----:B------:R-:W-:Y:S01]  /*7210*/  FMUL.FTZ R52, R45, R58 ;  /* 0x0000003a2d347220 */ /* 0x000fe20000410000 */
[----:B------:R-:W-:Y:S01]  /*7220*/  FMUL.FTZ R45, R33, R104 ;  /* 0x00000068212d7220 */ /* 0x000fe20000410000 */
[----:B------:R-:W5:Y:S04]  /*7230*/  LDL R153, [R1+0x34] ;  /* 0x0000340001997983 */ /* 0x000f680000100800 */
[----:B------:R2:W-:Y:S01]  /*7240*/  STS [R50+0x2128], R45 ;  /* 0x0021282d32007388 */ /* 0x0005e20000000800 */
[----:B------:R-:W-:Y:S01]  /*7250*/  FMUL.FTZ R54, R76, R68 ;  /* 0x000000444c367220 */ /* 0x000fe20000410000 */
[----:B------:R-:W-:-:S03]  /*7260*/  FMUL.FTZ R88, R85, R60 ;  /* 0x0000003c55587220 */ /* 0x000fc60000410000 */
[----:B------:R-:W-:Y:S01]  /*7270*/  FFMA.FTZ R95, R48, R54, R95 ;  /* 0x00000036305f7223 */ /* 0x000fe2000001005f */
[----:B------:R0:W-:Y:S01]  /*7280*/  STS [R50+0x210c], R87 ;  /* 0x00210c5732007388 */ /* 0x0001e20000000800 */
[----:B------:R-:W-:Y:S01]  /*7290*/  FFMA.FTZ R90, R44, -R127, R144 ;  /* 0x8000007f2c5a7223 */ /* 0x000fe20000010090 */
[----:B------:R-:W-:Y:S01]  /*72a0*/  FMUL.FTZ R49, R84, UR29 ;  /* 0x0000001d54317c20 */ /* 0x000fe20008410000 */
[----:B------:R-:W-:Y:S01]  /*72b0*/  FFMA.FTZ R95, R118, R88, R95 ;  /* 0x00000058765f7223 */ /* 0x000fe2000001005f */
[----:B--2---:R-:W-:Y:S02]  /*72c0*/  FMUL.FTZ R45, R151, R92 ;  /* 0x0000005c972d7220 */ /* 0x004fe40000410000 */
[----:B------:R-:W2:Y:S01]  /*72d0*/  LDL R151, [R1+0x30] ;  /* 0x0000300001977983 */ /* 0x000ea20000100800 */
[----:B0-----:R-:W-:Y:S01]  /*72e0*/  FMUL.FTZ R87, R84, R67 ;  /* 0x0000004354577220 */ /* 0x001fe20000410000 */
[----:B------:R-:W-:-:S03]  /*72f0*/  FMUL.FTZ R49, R90, R49 ;  /* 0x000000315a317220 */ /* 0x000fc60000410000 */
[----:B------:R-:W-:Y:S01]  /*7300*/  FFMA.FTZ R90, R90, R87, R95 ;  /* 0x000000575a5a7223 */ /* 0x000fe2000001005f */
[----:B------:R-:W-:-:S04]  /*7310*/  FMUL.FTZ R95, R83, R59 ;  /* 0x0000003b535f7220 */ /* 0x000fc80000410000 */
[----:B------:R-:W-:-:S04]  /*7320*/  FFMA.FTZ R129, R129, R95, R90 ;  /* 0x0000005f81817223 */ /* 0x000fc8000001005a */
[----:B------:R-:W-:Y:S01]  /*7330*/  FFMA.FTZ R130, R130, R104, R129 ;  /* 0x0000006882827223 */ /* 0x000fe20000010081 */
[----:B------:R-:W-:Y:S01]  /*7340*/  FMUL.FTZ R89, R89, R63 ;  /* 0x0000003f59597220 */ /* 0x000fe20000410000 */
[----:B------:R0:W-:Y:S02]  /*7350*/  STS [R50+0x2104], R55 ;  /* 0x0021043732007388 */ /* 0x0001e40000000800 */
[----:B------:R-:W-:Y:S01]  /*7360*/  FFMA.FTZ R131, R131, R52, R130 ;  /* 0x0000003483837223 */ /* 0x000fe20000010082 */
[----:B------:R-:W-:Y:S01]  /*7370*/  FMUL.FTZ R83, R9, R88 ;  /* 0x0000005809537220 */ /* 0x000fe20000410000 */
[----:B------:R-:W-:Y:S01]  /*7380*/  FMUL.FTZ R91, R91, R57 ;  /* 0x000000395b5b7220 */ /* 0x000fe20000410000 */
[----:B------:R-:W-:Y:S01]  /*7390*/  FMUL.FTZ R93, R93, R56 ;  /* 0x000000385d5d7220 */ /* 0x000fe20000410000 */
[----:B------:R-:W-:Y:S01]  /*73a0*/  FFMA.FTZ R132, R132, R89, R131 ;  /* 0x0000005984847223 */ /* 0x000fe20000010083 */
[----:B------:R-:W-:Y:S01]  /*73b0*/  FMUL.FTZ R102, R102, R61 ;  /* 0x0000003d66667220 */ /* 0x000fe20000410000 */
[----:B0-----:R-:W-:Y:S01]  /*73c0*/  FMUL.FTZ R55, R35, R54 ;  /* 0x0000003623377220 */ /* 0x001fe20000410000 */
[----:B------:R0:W-:Y:S01]  /*73d0*/  STS [R50+0x2114], R53 ;  /* 0x0021143532007388 */ /* 0x0001e20000000800 */
[----:B------:R-:W-:Y:S01]  /*73e0*/  FFMA.FTZ R133, R133, R91, R132 ;  /* 0x0000005b85857223 */ /* 0x000fe20000010084 */
[----:B------:R-:W-:Y:S01]  /*73f0*/  FMUL.FTZ R87, R34, R87 ;  /* 0x0000005722577220 */ /* 0x000fe20000410000 */
[----:B------:R-:W-:Y:S01]  /*7400*/  FMUL.FTZ R95, R4, R95 ;  /* 0x0000005f045f7220 */ /* 0x000fe20000410000 */
[----:B------:R1:W-:Y:S01]  /*7410*/  STS [R50+0x2118], R55 ;  /* 0x0021183732007388 */ /* 0x0003e20000000800 */
[----:B------:R-:W-:Y:S01]  /*7420*/  FMUL.FTZ R89, R32, R89 ;  /* 0x0000005920597220 */ /* 0x000fe20000410000 */
[----:B------:R-:W-:-:S02]  /*7430*/  FMUL.FTZ R91, R2, R91 ;  /* 0x0000005b025b7220 */ /* 0x000fc40000410000 */
[----:B------:R3:W-:Y:S01]  /*7440*/  STS [R50+0x211c], R83 ;  /* 0x00211c5332007388 */ /* 0x0007e20000000800 */
[----:B0-----:R-:W-:Y:S01]  /*7450*/  FMUL.FTZ R53, R3, R52 ;  /* 0x0000003403357220 */ /* 0x001fe20000410000 */
[----:B-1----:R-:W-:Y:S01]  /*7460*/  FMUL.FTZ R55, R31, R102 ;  /* 0x000000661f377220 */ /* 0x002fe20000410000 */
[----:B---3--:R-:W-:Y:S01]  /*7470*/  FMUL.FTZ R83, R0, R93 ;  /* 0x0000005d00537220 */ /* 0x008fe20000410000 */
[----:B------:R-:W-:Y:S04]  /*7480*/  STS [R50+0x2110], R97 ;  /* 0x0021106132007388 */ /* 0x000fe80000000800 */
[----:B------:R-:W-:Y:S04]  /*7490*/  STS [R50+0x2120], R87 ;  /* 0x0021205732007388 */ /* 0x000fe80000000800 */
[----:B------:R-:W-:Y:S04]  /*74a0*/  STS [R50+0x2124], R95 ;  /* 0x0021245f32007388 */ /* 0x000fe80000000800 */
[----:B------:R0:W-:Y:S04]  /*74b0*/  STS [R50+0x212c], R53 ;  /* 0x00212c3532007388 */ /* 0x0001e80000000800 */
[----:B------:R1:W-:Y:S04]  /*74c0*/  STS [R50+0x2130], R89 ;  /* 0x0021305932007388 */ /* 0x0003e80000000800 */
[----:B------:R3:W-:Y:S04]  /*74d0*/  STS [R50+0x2134], R91 ;  /* 0x0021345b32007388 */ /* 0x0007e80000000800 */
[----:B------:R4:W-:Y:S04]  /*74e0*/  STS [R50+0x2138], R55 ;  /* 0x0021383732007388 */ /* 0x0009e80000000800 */
[----:B------:R5:W-:Y:S01]  /*74f0*/  STS [R50+0x213c], R83 ;  /* 0x00213c5332007388 */ /* 0x000be20000000800 */
[----:B------:R-:W-:Y:S01]  /*7500*/  FMUL.FTZ R44, R44, R84 ;  /* 0x000000542c2c7220 */ /* 0x000fe20000410000 */
[----:B------:R-:W-:-:S03]  /*7510*/  FFMA.FTZ R102, R134, R102, R133 ;  /* 0x0000006686667223 */ /* 0x000fc60000010085 */
[----:B------:R-:W-:Y:S01]  /*7520*/  FFMA.FTZ R125, R44, R67, R125 ;  /* 0x000000432c7d7223 */ /* 0x000fe2000001007d */
[----:B------:R-:W-:Y:S01]  /*7530*/  FFMA.FTZ R51, R51, R93, R102 ;  /* 0x0000005d33337223 */ /* 0x000fe20000010066 */
[C---:B0-----:R-:W-:Y:S02]  /*7540*/  IADD3 R53, PT, PT, R74.reuse, 0x80, RZ ;  /* 0x000000804a357810 */ /* 0x041fe40007ffe0ff */
[C---:B------:R-:W-:Y:S02]  /*7550*/  IADD3 R93, PT, PT, R74.reuse, 0x100, RZ ;  /* 0x000001004a5d7810 */ /* 0x040fe40007ffe0ff */
[C---:B------:R-:W-:Y:S02]  /*7560*/  IADD3 R95, PT, PT, R74.reuse, 0x180, RZ ;  /* 0x000001804a5f7810 */ /* 0x040fe40007ffe0ff */
[C---:B------:R-:W-:Y:S02]  /*7570*/  IADD3 R97, PT, PT, R74.reuse, 0x280, RZ ;  /* 0x000002804a617810 */ /* 0x040fe40007ffe0ff */
[----:B-1----:R-:W-:-:S02]  /*7580*/  IADD3 R89, PT, PT, R74, 0x300, RZ ;  /* 0x000003004a597810 */ /* 0x002fc40007ffe0ff */
[C---:B------:R-:W-:Y:S02]  /*7590*/  IADD3 R99, PT, PT, R74.reuse, 0x380, RZ ;  /* 0x000003804a637810 */ /* 0x040fe40007ffe0ff */
[C---:B---3--:R-:W-:Y:S02]  /*75a0*/  LOP3.LUT R91, R74.reuse, 0x400, RZ, 0xfc, !PT ;  /* 0x000004004a5b7812 */ /* 0x048fe400078efcff */
[C---:B----4-:R-:W-:Y:S02]  /*75b0*/  IADD3 R55, PT, PT, R74.reuse, 0x480, RZ ;  /* 0x000004804a377810 */ /* 0x050fe40007ffe0ff */
[C---:B-----5:R-:W-:Y:S02]  /*75c0*/  IADD3 R83, PT, PT, R74.reuse, 0x500, RZ ;  /* 0x000005004a537810 */ /* 0x060fe40007ffe0ff */
[C---:B------:R-:W-:Y:S02]  /*75d0*/  IADD3 R101, PT, PT, R74.reuse, 0x580, RZ ;  /* 0x000005804a657810 */ /* 0x040fe40007ffe0ff */
[----:B------:R-:W-:-:S02]  /*75e0*/  IADD3 R103, PT, PT, R74, 0x600, RZ ;  /* 0x000006004a677810 */ /* 0x000fc40007ffe0ff */
[C---:B------:R-:W-:Y:S02]  /*75f0*/  IADD3 R105, PT, PT, R74.reuse, 0x680, RZ ;  /* 0x000006804a697810 */ /* 0x040fe40007ffe0ff */
[C---:B------:R-:W-:Y:S02]  /*7600*/  IADD3 R107, PT, PT, R74.reuse, 0x700, RZ ;  /* 0x000007004a6b7810 */ /* 0x040fe40007ffe0ff */
[C---:B------:R-:W-:Y:S02]  /*7610*/  IADD3 R109, PT, PT, R74.reuse, 0x780, RZ ;  /* 0x000007804a6d7810 */ /* 0x040fe40007ffe0ff */
[C---:B------:R-:W-:Y:S01]  /*7620*/  IADD3 R87, PT, PT, R74.reuse, 0x200, RZ ;  /* 0x000002004a577810 */ /* 0x040fe20007ffe0ff */
[----:B------:R0:W-:Y:S01]  /*7630*/  STL [R1+0xc], R125 ;  /* 0x00000c7d01007387 */ /* 0x0001e20000100800 */
[-C--:B------:R-:W-:Y:S02]  /*7640*/  LEA.HI R96, R74, R74.reuse, RZ, 0x1b ;  /* 0x0000004a4a607211 */ /* 0x080fe400078fd8ff */
[----:B------:R-:W-:-:S02]  /*7650*/  LEA.HI R112, R53, R74, RZ, 0x1b ;  /* 0x0000004a35707211 */ /* 0x000fc400078fd8ff */
[-C--:B------:R-:W-:Y:S02]  /*7660*/  LEA.HI R54, R93, R74.reuse, RZ, 0x1b ;  /* 0x0000004a5d367211 */ /* 0x080fe400078fd8ff */
[-C--:B------:R-:W-:Y:S02]  /*7670*/  LEA.HI R110, R95, R74.reuse, RZ, 0x1b ;  /* 0x0000004a5f6e7211 */ /* 0x080fe400078fd8ff */
[----:B------:R-:W-:Y:S01]  /*7680*/  LEA.HI R84, R97, R74, RZ, 0x1b ;  /* 0x0000004a61547211 */ /* 0x000fe200078fd8ff */
[----:B0-----:R-:W-:Y:S01]  /*7690*/  FMUL.FTZ R125, R43, R76 ;  /* 0x0000004c2b7d7220 */ /* 0x001fe20000410000 */
[-C--:B------:R-:W-:Y:S01]  /*76a0*/  LEA.HI R108, R89, R74.reuse, RZ, 0x1b ;  /* 0x0000004a596c7211 */ /* 0x080fe200078fd8ff */
[----:B------:R-:W-:Y:S01]  /*76b0*/  FMUL.FTZ R43, R76, UR29 ;  /* 0x0000001d4c2b7c20 */ /* 0x000fe20008410000 */
        /* <DEDUP_REMOVED lines=60> */
[----:B0-----:R-:W-:Y:S02]  /*7a80*/  IMAD R43, R43, UR23, RZ ;  /* 0x000000172b2b7c24 */ /* 0x001fe4000f8e02ff */
[----:B------:R-:W-:Y:S01]  /*7a90*/  FMUL.FTZ R129, R158, R144 ;  /* 0x000000909e817220 */ /* 0x000fe20000410000 */
[----:B---3--:R-:W-:-:S04]  /*7aa0*/  IMAD.WIDE.U32 R46, R42, UR23, R48 ;  /* 0x000000172a2e7c25 */ /* 0x008fc8000f8e0030 */
[----:B-----5:R-:W-:Y:S01]  /*7ab0*/  IMAD.WIDE.U32 R48, R44, UR23, R48 ;  /* 0x000000172c307c25 */ /* 0x020fe2000f8e0030 */
[----:B------:R-:W-:Y:S02]  /*7ac0*/  IADD3 R47, PT, PT, R47, R43, RZ ;  /* 0x0000002b2f2f7210 */ /* 0x000fe40007ffe0ff */
[----:B------:R-:W0:Y:S01]  /*7ad0*/  LDC.64 R42, c[0x0][0x4d0] ;  /* 0x00013400ff2a7b82 */ /* 0x000e220000000a00 */
[----:B------:R-:W-:Y:S01]  /*7ae0*/  USHF.R.S32.HI UR28, URZ, 0x1f, UR11 ;  /* 0x0000001fff1c7899 */ /* 0x000fe2000801140b */
[----:B------:R3:W-:Y:S01]  /*7af0*/  STS [R50+0x4220], R129 ;  /* 0x0042208132007388 */ /* 0x0007e20000000800 */
[----:B------:R-:W-:Y:S02]  /*7b00*/  ULEA UR51, UR14, 0xfffff800, 0xb ;  /* 0xfffff8000e337891 */ /* 0x000fe4000f8e58ff */
[----:B------:R-:W-:Y:S02]  /*7b10*/  UIMAD UR10, UR28, UR38, URZ ;  /* 0x000000261c0a72a4 */ /* 0x000fe4000f8e02ff */
[----:B------:R-:W-:-:S02]  /*7b20*/  UIMAD UR28, UR28, UR40, URZ ;  /* 0x000000281c1c72a4 */ /* 0x000fc4000f8e02ff */
[----:B---3--:R-:W-:Y:S01]  /*7b30*/  MOV R129, UR40 ;  /* 0x0000002800817c02 */ /* 0x008fe20008000f00 */
[----:B--2---:R-:W-:-:S05]  /*7b40*/  FMUL.FTZ R127, R151, R142 ;  /* 0x0000008e977f7220 */ /* 0x004fca0000410000 */
[----:B------:R2:W-:Y:S02]  /*7b50*/  STS [R50+0x4218], R127 ;  /* 0x0042187f32007388 */ /* 0x0005e40000000800 */
[----:B--2---:R-:W-:-:S05]  /*7b60*/  IMAD R127, R45, UR23, RZ ;  /* 0x000000172d7f7c24 */ /* 0x004fca000f8e02ff */
[----:B------:R-:W-:Y:S02]  /*7b70*/  IADD3 R49, PT, PT, R49, R127, RZ ;  /* 0x0000007f31317210 */ /* 0x000fe40007ffe0ff */
[----:B------:R-:W-:Y:S01]  /*7b80*/  MOV R127, UR38 ;  /* 0x00000026007f7c02 */ /* 0x000fe20008000f00 */
[----:B------:R-:W-:Y:S01]  /*7b90*/  FMUL.FTZ R45, R29, R146 ;  /* 0x000000921d2d7220 */ /* 0x000fe20000410000 */
[----:B------:R-:W-:Y:S02]  /*7ba0*/  UIMAD UR10, UR11, UR39, UR10 ;  /* 0x000000270b0a72a4 */ /* 0x000fe4000f8e020a */
[----:B------:R-:W-:-:S04]  /*7bb0*/  IMAD.WIDE.U32 R48, R129, UR11, R48 ;  /* 0x0000000b81307c25 */ /* 0x000fc8000f8e0030 */
[----:B------:R-:W-:Y:S01]  /*7bc0*/  IMAD.WIDE.U32 R46, R127, UR11, R46 ;  /* 0x0000000b7f2e7c25 */ /* 0x000fe2000f8e002e */
[----:B------:R-:W-:Y:S01]  /*7bd0*/  UIMAD UR28, UR11, UR41, UR28 ;  /* 0x000000290b1c72a4 */ /* 0x000fe2000f8e021c */
[----:B------:R-:W-:Y:S02]  /*7be0*/  LOP3.LUT R126, R74, UR51, RZ, 0xfc, !PT ;  /* 0x000000334a7e7c12 */ /* 0x000fe4000f8efcff */
[----:B------:R-:W-:Y:S01]  /*7bf0*/  IADD3 R44, P3, PT, R46, UR51, RZ ;  /* 0x000000332e2c7c10 */ /* 0x000fe2000ff7e0ff */
[----:B------:R2:W-:Y:S01]  /*7c00*/  STS [R50+0x4228], R45 ;  /* 0x0042282d32007388 */ /* 0x0005e20000000800 */
[----:B------:R-:W-:Y:S02]  /*7c10*/  IADD3 R46, P4, PT, R48, UR51, RZ ;  /* 0x00000033302e7c10 */ /* 0x000fe4000ff9e0ff */
[----:B------:R-:W-:Y:S02]  /*7c20*/  IADD3 R126, PT, PT, -R126, UR50, RZ ;  /* 0x000000327e7e7c10 */ /* 0x000fe4000fffe1ff */
[----:B--2---:R-:W-:-:S02]  /*7c30*/  IADD3.X R45, PT, PT, R47, UR10, RZ, P3, !PT ;  /* 0x0000000a2f2d7c10 */ /* 0x004fc40009ffe4ff */
[----:B------:R-:W-:Y:S02]  /*7c40*/  IADD3.X R47, PT, PT, R49, UR28, RZ, P4, !PT ;  /* 0x0000001c312f7c10 */ /* 0x000fe4000a7fe4ff */
[----:B------:R-:W-:Y:S01]  /*7c50*/  MOV R49, UR42 ;  /* 0x0000002a00317c02 */ /* 0x000fe20008000f00 */
[----:B0-----:R-:W-:Y:S01]  /*7c60*/  IMAD.WIDE.U32 R44, R42, UR8, R44 ;  /* 0x000000082a2c7c25 */ /* 0x001fe2000f8e002c */
[----:B------:R-:W-:Y:S02]  /*7c70*/  ISETP.GE.AND P6, PT, R126, 0x1, PT ;  /* 0x000000017e00780c */ /* 0x000fe40003fc6270 */
[----:B------:R-:W-:Y:S01]  /*7c80*/  MOV R131, UR43 ;  /* 0x0000002b00837c02 */ /* 0x000fe20008000f00 */
[----:B------:R-:W-:-:S04]  /*7c90*/  IMAD.WIDE.U32 R46, R49, UR8, R46 ;  /* 0x00000008312e7c25 */ /* 0x000fc8000f8e002e */
[----:B------:R-:W-:Y:S01]  /*7ca0*/  FMUL.FTZ R137, R157, R137 ;  /* 0x000000899d897220 */ /* 0x000fe20000410000 */
        /* <DEDUP_REMOVED lines=41> */
.L_x_3223:
[----:B------:R-:W-:Y:S05]  /*7f40*/  BSYNC.RECONVERGENT B0 ;  /* 0x0000000000007941 */ /* 0x000fea0003800200 */
.L_x_3222:
[----:B-1----:R0:W1:Y:S01]  /*7f50*/  LDS R97, [R112+0x4400] ;  /* 0x0044000070617984 */ /* 0x0020620000000800 */
[----:B------:R-:W-:Y:S04]  /*7f60*/  BSSY.RECONVERGENT B0, `(.L_x_3224) ;  /* 0x0000004000007945 */ /* 0x000fe80003800200 */
[----:B------:R-:W-:Y:S05]  /*7f70*/  @!P3 BRA `(.L_x_3225) ;  /* 0x000000000008b947 */ /* 0x000fea0003800000 */
[----:B------:R2:W-:Y:S04]  /*7f80*/  REDG.E.ADD.F32.FTZ.RN.STRONG.GPU desc[UR26][R48.64+0x200], R96 ;  /* 0x00020060300079a6 */ /* 0x0005e8000c12f31a */
[----:B-1----:R2:W-:Y:S02]  /*7f90*/  REDG.E.ADD.F32.FTZ.RN.STRONG.GPU desc[UR26][R42.64+0x200], R97 ;  /* 0x000200612a0079a6 */ /* 0x0025e4000c12f31a */
.L_x_3225:
[----:B------:R-:W-:Y:S05]  /*7fa0*/  BSYNC.RECONVERGENT B0 ;  /* 0x0000000000007941 */ /* 0x000fea0003800200 */
.L_x_3224:
[----:B------:R-:W3:Y:S01]  /*7fb0*/  LDS R111, [R111+0x4600] ;  /* 0x004600006f6f7984 */ /* 0x000ee20000000800 */
[----:B------:R-:W-:Y:S04]  /*7fc0*/  BSSY.RECONVERGENT B0, `(.L_x_3226) ;  /* 0x0000004000007945 */ /* 0x000fe80003800200 */
[----:B------:R-:W-:Y:S05]  /*7fd0*/  @!P4 BRA `(.L_x_3227) ;  /* 0x000000000008c947 */ /* 0x000fea0003800000 */
[----:B------:R4:W-:Y:S04]  /*7fe0*/  REDG.E.ADD.F32.FTZ.RN.STRONG.GPU desc[UR26][R48.64+0x400], R95 ;  /* 0x0004005f300079a6 */ /* 0x0009e8000c12f31a */
[----:B---3--:R4:W-:Y:S02]  /*7ff0*/  REDG.E.ADD.F32.FTZ.RN.STRONG.GPU desc[UR26][R42.64+0x400], R111 ;  /* 0x0004006f2a0079a6 */ /* 0x0089e4000c12f31a */
.L_x_3227:
[----:B------:R-:W-:Y:S05]  /*8000*/  BSYNC.RECONVERGENT B0 ;  /* 0x0000000000007941 */ /* 0x000fea0003800200 */
.L_x_3226:
[----:B----4-:R4:W0:Y:S01]  /*8010*/  LDS R95, [R110+0x4800] ;  /* 0x004800006e5f7984 */ /* 0x0108220000000800 */
[----:B------:R-:W-:Y:S04]  /*8020*/  BSSY.RECONVERGENT B0, `(.L_x_3228) ;  /* 0x0000004000007945 */ /* 0x000fe80003800200 */
[----:B------:R-:W-:Y:S05]  /*8030*/  @!P5 BRA `(.L_x_3229) ;  /* 0x000000000008d947 */ /* 0x000fea0003800000 */
[----:B------:R1:W-:Y:S04]  /*8040*/  REDG.E.ADD.F32.FTZ.RN.STRONG.GPU desc[UR26][R48.64+0x600], R94 ;  /* 0x0006005e300079a6 */ /* 0x0003e8000c12f31a */
[----:B0-----:R0:W-:Y:S02]  /*8050*/  REDG.E.ADD.F32.FTZ.RN.STRONG.GPU desc[UR26][R42.64+0x600], R95 ;  /* 0x0006005f2a0079a6 */ /* 0x0011e4000c12f31a */
.L_x_3229:
[----:B------:R-:W-:Y:S05]  /*8060*/  BSYNC.RECONVERGENT B0 ;  /* 0x0000000000007941 */ /* 0x000fea0003800200 */
.L_x_3228:
        /* <DEDUP_REMOVED lines=9> */
.L_x_3231:
[----:B------:R-:W-:Y:S05]  /*8100*/  BSYNC.RECONVERGENT B0 ;  /* 0x0000000000007941 */ /* 0x000fea0003800200 */
.L_x_3230:
[----:B------:R-:W0:Y:S01]  /*8110*/  LDS R109, [R109+0x4c00] ;  /* 0x004c00006d6d7984 */ /* 0x000e220000000800 */
[----:B------:R-:W-:Y:S04]  /*8120*/  BSSY.RECONVERGENT B0, `(.L_x_3232) ;  /* 0x0000004000007945 */ /* 0x000fe80003800200 */
[----:B------:R-:W-:Y:S05]  /*8130*/  @!P3 BRA `(.L_x_3233) ;  /* 0x000000000008b947 */ /* 0x000fea0003800000 */
[----:B------:R1:W-:Y:S04]  /*8140*/  REDG.E.ADD.F32.FTZ.RN.STRONG.GPU desc[UR26][R48.64+0xa00], R92 ;  /* 0x000a005c300079a6 */ /* 0x0003e8000c12f31a */
[----:B0-----:R0:W-:Y:S02]  /*8150*/  REDG.E.ADD.F32.FTZ.RN.STRONG.GPU desc[UR26][R42.64+0xa00], R109 ;  /* 0x000a006d2a0079a6 */ /* 0x0011e4000c12f31a */
.L_x_3233:
[----:B------:R-:W-:Y:S05]  /*8160*/  BSYNC.RECONVERGENT B0 ;  /* 0x0000000000007941 */ /* 0x000fea0003800200 */
.L_x_3232:
[----:B-1----:R1:W0:Y:S01]  /*8170*/  LDS R93, [R108+0x4e00] ;  /* 0x004e00006c5d7984 */ /* 0x0022220000000800 */
[----:B------:R-:W-:Y:S04]  /*8180*/  BSSY.RECONVERGENT B0, `(.L_x_3234) ;  /* 0x0000004000007945 */ /* 0x000fe80003800200 */
[----:B------:R-:W-:Y:S05]  /*8190*/  @!P4 BRA `(.L_x_3235) ;  /* 0x000000000008c947 */ /* 0x000fea0003800000 */
[----:B------:R1:W-:Y:S04]  /*81a0*/  REDG.E.ADD.F32.FTZ.RN.STRONG.GPU desc[UR26][R48.64+0xc00], R91 ;  /* 0x000c005b300079a6 */ /* 0x0003e8000c12f31a */
[----:B0-----:R1:W-:Y:S02]  /*81b0*/  REDG.E.ADD.F32.FTZ.RN.STRONG.GPU desc[UR26][R42.64+0xc00], R93 ;  /* 0x000c005d2a0079a6 */ /* 0x0013e4000c12f31a */
.L_x_3235:
[----:B------:R-:W-:Y:S05]  /*81c0*/  BSYNC.RECONVERGENT B0 ;  /* 0x0000000000007941 */ /* 0x000fea0003800200 */
.L_x_3234:
[----:B------:R-:W0:Y:S01]  /*81d0*/  LDS R107, [R107+0x5000] ;  /* 0x005000006b6b7984 */ /* 0x000e220000000800 */
[----:B------:R-:W-:Y:S04]  /*81e0*/  BSSY.RECONVERGENT B0, `(.L_x_3236) ;  /* 0x0000004000007945 */ /* 0x000fe80003800200 */
[----:B------:R-:W-:Y:S05]  /*81f0*/  @!P5 BRA `(.L_x_3237) ;  /* 0x000000000008d947 */ /* 0x000fea0003800000 */
[----:B------:R1:W-:Y:S04]  /*8200*/  REDG.E.ADD.F32.FTZ.RN.STRONG.GPU desc[UR26][R48.64+0xe00], R90 ;  /* 0x000e005a300079a6 */ /* 0x0003e8000c12f31a */
[----:B0-----:R1:W-:Y:S02]  /*8210*/  REDG.E.ADD.F32.FTZ.RN.STRONG.GPU desc[UR26][R42.64+0xe00], R107 ;  /* 0x000e006b2a0079a6 */ /* 0x0013e4000c12f31a */
.L_x_3237:
[----:B------:R-:W-:Y:S05]  /*8220*/  BSYNC.RECONVERGENT B0 ;  /* 0x0000000000007941 */ /* 0x000fea0003800200 */
.L_x_3236:
        /* <DEDUP_REMOVED lines=9> */
.L_x_3239:
[----:B------:R-:W-:Y:S05]  /*82c0*/  BSYNC.RECONVERGENT B0 ;  /* 0x0000000000007941 */ /* 0x000fea0003800200 */
.L_x_3238:
[----:B------:R-:W0:Y:S01]  /*82d0*/  LDS R105, [R105+0x5400] ;  /* 0x0054000069697984 */ /* 0x000e220000000800 */
[----:B------:R-:W-:Y:S04]  /*82e0*/  BSSY.RECONVERGENT B0, `(.L_x_3240) ;  /* 0x0000004000007945 */ /* 0x000fe80003800200 */
[----:B------:R-:W-:Y:S05]  /*82f0*/  @!P3 BRA `(.L_x_3241) ;  /* 0x000000000008b947 */ /* 0x000fea0003800000 */
[----:B------:R1:W-:Y:S04]  /*8300*/  REDG.E.ADD.F32.FTZ.RN.STRONG.GPU desc[UR26][R48.64+0x1200], R88 ;  /* 0x00120058300079a6 */ /* 0x0003e8000c12f31a */
[----:B0-----:R1:W-:Y:S02]  /*8310*/  REDG.E.ADD.F32.FTZ.RN.STRONG.GPU desc[UR26][R42.64+0x1200], R105 ;  /* 0x001200692a0079a6 */ /* 0x0013e4000c12f31a */
.L_x_3241:
[----:B------:R-:W-:Y:S05]  /*8320*/  BSYNC.RECONVERGENT B0 ;  /* 0x0000000000007941 */ /* 0x000fea0003800200 */
.L_x_3240:
[----:B-1----:R1:W0:Y:S01]  /*8330*/  LDS R89, [R104+0x5600] ;  /* 0x0056000068597984 */ /* 0x0022220000000800 */
[----:B------:R-:W-:Y:S04]  /*8340*/  BSSY.RECONVERGENT B0, `(.L_x_3242) ;  /* 0x0000004000007945 */ /* 0x000fe80003800200 */
[----:B------:R-:W-:Y:S05]  /*8350*/  @!P4 BRA `(.L_x_3243) ;  /* 0x000000000008c947 */ /* 0x000fea0003800000 */
[----:B------:R1:W-:Y:S04]  /*8360*/  REDG.E.ADD.F32.FTZ.RN.STRONG.GPU desc[UR26][R48.64+0x1400], R84 ;  /* 0x00140054300079a6 */ /* 0x0003e8000c12f31a */
[----:B0-----:R1:W-:Y:S02]  /*8370*/  REDG.E.ADD.F32.FTZ.RN.STRONG.GPU desc[UR26][R42.64+0x1400], R89 ;  /* 0x001400592a0079a6 */ /* 0x0013e4000c12f31a */
.L_x_3243:
[----:B------:R-:W-:Y:S05]  /*8380*/  BSYNC.RECONVERGENT B0 ;  /* 0x0000000000007941 */ /* 0x000fea0003800200 */
.L_x_3242:
[----:B------:R-:W0:Y:S01]  /*8390*/  LDS R103, [R103+0x5800] ;  /* 0x0058000067677984 */ /* 0x000e220000000800 */
[----:B------:R-:W-:Y:S04]  /*83a0*/  BSSY.RECONVERGENT B0, `(.L_x_3244) ;  /* 0x0000004000007945 */ /* 0x000fe80003800200 */
[----:B------:R-:W-:Y:S05]  /*83b0*/  @!P5 BRA `(.L_x_3245) ;  /* 0x000000000008d947 */ /* 0x000fea0003800000 */
[----:B------:R1:W-:Y:S04]  /*83c0*/  REDG.E.ADD.F32.FTZ.RN.STRONG.GPU desc[UR26][R48.64+0x1600], R83 ;  /* 0x00160053300079a6 */ /* 0x0003e8000c12f31a */
[----:B0-----:R1:W-:Y:S02]  /*83d0*/  REDG.E.ADD.F32.FTZ.RN.STRONG.GPU desc[UR26][R42.64+0x1600], R103 ;  /* 0x001600672a0079a6 */ /* 0x0013e4000c12f31a */
.L_x_3245:
[----:B------:R-:W-:Y:S05]  /*83e0*/  BSYNC.RECONVERGENT B0 ;  /* 0x0000000000007941 */ /* 0x000fea0003800200 */
.L_x_3244:
        /* <DEDUP_REMOVED lines=9> */
.L_x_3247:
[----:B------:R-:W-:Y:S05]  /*8480*/  BSYNC.RECONVERGENT B0 ;  /* 0x0000000000007941 */ /* 0x000fea0003800200 */
.L_x_3246:
[----:B------:R-:W0:Y:S01]  /*8490*/  LDS R101, [R101+0x5c00] ;  /* 0x005c000065657984 */ /* 0x000e220000000800 */
[----:B------:R-:W-:Y:S04]  /*84a0*/  BSSY.RECONVERGENT B0, `(.L_x_3248) ;  /* 0x0000004000007945 */ /* 0x000fe80003800200 */
[----:B------:R-:W-:Y:S05]  /*84b0*/  @!P3 BRA `(.L_x_3249) ;  /* 0x000000000008b947 */ /* 0x000fea0003800000 */
[----:B------:R1:W-:Y:S04]  /*84c0*/  REDG.E.ADD.F32.FTZ.RN.STRONG.GPU desc[UR26][R48.64+0x1a00], R54 ;  /* 0x001a0036300079a6 */ /* 0x0003e8000c12f31a */
[----:B0-----:R1:W-:Y:S02]  /*84d0*/  REDG.E.ADD.F32.FTZ.RN.STRONG.GPU desc[UR26][R42.64+0x1a00], R101 ;  /* 0x001a00652a0079a6 */ /* 0x0013e4000c12f31a */
.L_x_3249:
[----:B------:R-:W-:Y:S05]  /*84e0*/  BSYNC.RECONVERGENT B0 ;  /* 0x0000000000007941 */ /* 0x000fea0003800200 */
.L_x_3248:
[----:B-1----:R1:W0:Y:S01]  /*84f0*/  LDS R55, [R100+0x5e00] ;  /* 0x005e000064377984 */ /* 0x0022220000000800 */
[----:B------:R-:W-:Y:S04]  /*8500*/  BSSY.RECONVERGENT B0, `(.L_x_3250) ;  /* 0x0000004000007945 */ /* 0x000fe80003800200 */
[----:B------:R-:W-:Y:S05]  /*8510*/  @!P4 BRA `(.L_x_3251) ;  /* 0x000000000008c947 */ /* 0x000fea0003800000 */
[----:B------:R1:W-:Y:S04]  /*8520*/  REDG.E.ADD.F32.FTZ.RN.STRONG.GPU desc[UR26][R48.64+0x1c00], R53 ;  /* 0x001c0035300079a6 */ /* 0x0003e8000c12f31a */
[----:B0-----:R1:W-:Y:S02]  /*8530*/  REDG.E.ADD.F32.FTZ.RN.STRONG.GPU desc[UR26][R42.64+0x1c00], R55 ;  /* 0x001c00372a0079a6 */ /* 0x0013e4000c12f31a */
.L_x_3251:
[----:B------:R-:W-:Y:S05]  /*8540*/  BSYNC.RECONVERGENT B0 ;  /* 0x0000000000007941 */ /* 0x000fea0003800200 */
.L_x_3250:
[----:B------:R-:W0:Y:S01]  /*8550*/  LDS R99, [R99+0x6000] ;  /* 0x0060000063637984 */ /* 0x000e220000000800 */
[----:B------:R-:W-:Y:S04]  /*8560*/  BSSY.RECONVERGENT B0, `(.L_x_3252) ;  /* 0x0000004000007945 */ /* 0x000fe80003800200 */
[----:B------:R-:W-:Y:S05]  /*8570*/  @!P5 BRA `(.L_x_3253) ;  /* 0x000000000008d947 */ /* 0x000fea0003800000 */
[----:B------:R1:W-:Y:S04]  /*8580*/  REDG.E.ADD.F32.FTZ.RN.STRONG.GPU desc[UR26][R48.64+0x1e00], R52 ;  /* 0x001e0034300079a6 */ /* 0x0003e8000c12f31a */
[----:B0-----:R1:W-:Y:S02]  /*8590*/  REDG.E.ADD.F32.FTZ.RN.STRONG.GPU desc[UR26][R42.64+0x1e00], R99 ;  /* 0x001e00632a0079a6 */ /* 0x0013e4000c12f31a */
.L_x_3253:
[----:B------:R-:W-:Y:S05]  /*85a0*/  BSYNC.RECONVERGENT B0 ;  /* 0x0000000000007941 */ /* 0x000fea0003800200 */
.L_x_3252:
[----:B-1----:R-:W5:Y:S04]  /*85b0*/  LDL.LU R52, [R1+0x10] ;  /* 0x0000100001347983 */ /* 0x002f680000300800 */
[----:B0-2---:R-:W0:Y:S04]  /*85c0*/  SHFL.DOWN P3, R42, R51, 0x1, 0x1f ;  /* 0x08201f00332a7f89 */ /* 0x005e280000060000 */
[----:B------:R-:W2:Y:S04]  /*85d0*/  LDL.LU R83, [R1+0x14] ;  /* 0x0000140001537983 */ /* 0x000ea80000300800 */
[----:B------:R-:W3:Y:S04]  /*85e0*/  LDL.LU R55, [R1+0x18] ;  /* 0x0000180001377983 */ /* 0x000ee80000300800 */
        /* <DEDUP_REMOVED lines=14> */
[----:B------:R-:W0:Y:S02]  /*86d0*/  SHFL.DOWN P3, R49, R48, 0x8, 0x1f ;  /* 0x09001f0030317f89 */ /* 0x000e240000060000 */
[----:B0-----:R-:W-:-:S05]  /*86e0*/  @P3 FADD R49, R48, R49 ;  /* 0x0000003130313221 */ /* 0x001fca0000000000 */
[----:B------:R-:W0:Y:S01]  /*86f0*/  SHFL.DOWN P3, R50, R49, 0x10, 0x1f ;  /* 0x0a001f0031327f89 */ /* 0x000e220000060000 */
[----:B-----5:R-:W-:-:S05]  /*8700*/  FFMA.FTZ R52, R114, R60, R52 ;  /* 0x0000003c72347223 */ /* 0x020fca0000010034 */
[----:B------:R1:W-:Y:S04]  /*8710*/  STL [R1+0x10], R52 ;  /* 0x0000103401007387 */ /* 0x0003e80000100800 */
[----:B-1----:R-:W5:Y:S01]  /*8720*/  LDL.LU R52, [R1+0x24] ;  /* 0x0000240001347983 */ /* 0x002f620000300800 */
[----:B--2---:R-:W-:Y:S01]  /*8730*/  FFMA.FTZ R83, R125, R68, R83 ;  /* 0x000000447d537223 */ /* 0x004fe20000010053 */
[----:B------:R-:W-:Y:S01]  /*8740*/  FMUL.FTZ R124, R124, R77 ;  /* 0x0000004d7c7c7220 */ /* 0x000fe20000410000 */
[----:B------:R-:W-:Y:S01]  /*8750*/  FFMA.FTZ R118, R9, R114, R118 ;  /* 0x0000007209767223 */ /* 0x000fe20000010076 */
[----:B------:R-:W2:Y:S01]  /*8760*/  LDL.LU R51, [R1+0x28] ;  /* 0x0000280001337983 */ /* 0x000ea20000300800 */
[----:B------:R-:W-:-:S03]  /*8770*/  FADD.FTZ R14, R85, R14 ;  /* 0x0000000e550e7221 */ /* 0x000fc60000010000 */
[----:B------:R-:W2:Y:S01]  /*8780*/  LDL.LU R48, [R1+0x2c] ;  /* 0x00002c0001307983 */ /* 0x000ea20000300800 */
[----:B---3--:R-:W-:Y:S01]  /*8790*/  FFMA.FTZ R55, R115, R62, R55 ;  /* 0x0000003e73377223 */ /* 0x008fe20000010037 */
[----:B----4-:R-:W-:Y:S01]  /*87a0*/  FFMA.FTZ R54, R78, R69, R54 ;  /* 0x000000454e367223 */ /* 0x010fe20000010036 */
[----:B------:R-:W-:Y:S01]  /*87b0*/  FFMA.FTZ R53, R79, R64, R53 ;  /* 0x000000404f357223 */ /* 0x000fe20000010035 */
[----:B------:R1:W-:Y:S04]  /*87c0*/  STL [R1+0x14], R83 ;  /* 0x0000145301007387 */ /* 0x0003e80000100800 */
[----:B------:R1:W-:Y:S04]  /*87d0*/  STL [R1+0x18], R55 ;  /* 0x0000183701007387 */ /* 0x0003e80000100800 */
[----:B------:R1:W-:Y:S04]  /*87e0*/  STL [R1+0x1c], R54 ;  /* 0x00001c3601007387 */ /* 0x0003e80000100800 */
[----:B------:R1:W-:Y:S01]  /*87f0*/  STL [R1+0x20], R53 ;  /* 0x0000203501007387 */ /* 0x0003e20000100800 */
[----:B------:R-:W-:-:S04]  /*8800*/  @!P4 SHF.R.U32.HI R42, RZ, 0x3, R74 ;  /* 0x00000003ff2ac819 */ /* 0x000fc8000001164a */
[----:B------:R-:W-:Y:S01]  /*8810*/  @!P4 LOP3.LUT R42, R42, 0x7c, RZ, 0xc0, !PT ;  /* 0x0000007c2a2ac812 */ /* 0x000fe200078ec0ff */
[----:B0-----:R-:W-:Y:S01]  /*8820*/  @P3 FADD R50, R49, R50 ;  /* 0x0000003231323221 */ /* 0x001fe20000000000 */
[----:B------:R-:W-:Y:S01]  /*8830*/  FMUL.FTZ R123, R123, R128 ;  /* 0x000000807b7b7220 */ /* 0x000fe20000410000 */
[----:B------:R-:W-:Y:S01]  /*8840*/  FMUL.FTZ R122, R122, R47 ;  /* 0x0000002f7a7a7220 */ /* 0x000fe20000410000 */
[----:B------:R-:W-:Y:S01]  /*8850*/  @!P4 IADD3 R43, PT, PT, R75, R42, RZ ;  /* 0x0000002a4b2bc210 */ /* 0x000fe20007ffe0ff */
[----:B------:R-:W-:Y:S01]  /*8860*/  FMUL.FTZ R46, R121, R46 ;  /* 0x0000002e792e7220 */ /* 0x000fe20000410000 */
[----:B------:R-:W-:Y:S01]  /*8870*/  FMUL.FTZ R45, R120, R45 ;  /* 0x0000002d782d7220 */ /* 0x000fe20000410000 */
[----:B------:R-:W-:Y:S01]  /*8880*/  FMUL.FTZ R119, R119, R44 ;  /* 0x0000002c77777220 */ /* 0x000fe20000410000 */
        /* <DEDUP_REMOVED lines=18> */
[----:B-----5:R-:W-:Y:S01]  /*89b0*/  FFMA.FTZ R52, R41, R70, R52 ;  /* 0x0000004629347223 */ /* 0x020fe20000010034 */
[----:B--2---:R-:W-:-:S04]  /*89c0*/  FFMA.FTZ R51, R81, R66, R51 ;  /* 0x0000004251337223 */ /* 0x004fc80000010033 */
[----:B------:R1:W-:Y:S01]  /*89d0*/  STL [R1+0x24], R52 ;  /* 0x0000243401007387 */ /* 0x0003e20000100800 */
[----:B------:R-:W-:-:S03]  /*89e0*/  FFMA.FTZ R48, R40, R71, R48 ;  /* 0x0000004728307223 */ /* 0x000fc60000010030 */
[----:B------:R1:W-:Y:S04]  /*89f0*/  STL [R1+0x28], R51 ;  /* 0x0000283301007387 */ /* 0x0003e80000100800 */
[----:B------:R1:W-:Y:S01]  /*8a00*/  STL [R1+0x2c], R48 ;  /* 0x00002c3001007387 */ /* 0x0003e20000100800 */
[----:B------:R-:W-:Y:S05]  /*8a10*/  @P2 BRA `(.L_x_3255) ;  /* 0x0000000000302947 */ /* 0x000fea0003800000 */
[----:B------:R-:W-:Y:S01]  /*8a20*/  UISETP.NE.AND UP0, UPT, UR14, UR48, UPT ;  /* 0x000000300e00728c */ /* 0x000fe2000bf05270 */
[----:B------:R-:W0:Y:S01]  /*8a30*/  LDS.64 R40, [R75+0x6308] ;  /* 0x006308004b287984 */ /* 0x000e220000000a00 */
[----:B------:R-:W-:-:S03]  /*8a40*/  MOV R42, UR8 ;  /* 0x00000008002a7c02 */ /* 0x000fc60008000f00 */
[----:B-1----:R-:W1:Y:S01]  /*8a50*/  LDS R43, [R75+0x6310] ;  /* 0x006310004b2b7984 */ /* 0x002e620000000800 */
        /* <DEDUP_REMOVED lines=8> */
.L_x_3255:
[----:B------:R-:W-:Y:S05]  /*8ae0*/  BSYNC.RECONVERGENT B0 ;  /* 0x0000000000007941 */ /* 0x000fea0003800200 */
.L_x_3254:
[----:B------:R-:W-:-:S04]  /*8af0*/  UIADD3 UR8, UPT, UPT, UR8, 0x1, URZ ;  /* 0x0000000108087890 */ /* 0x000fc8000fffe0ff */
[----:B------:R-:W-:-:S09]  /*8b00*/  UISETP.GE.AND UP0, UPT, UR8, UR49, UPT ;  /* 0x000000310800728c */ /* 0x000fd2000bf06270 */
[----:B------:R-:W-:Y:S05]  /*8b10*/  BRA.U !UP0, `(.L_x_3256) ;  /* 0xffffffc108d87547 */ /* 0x000fea000b83ffff */
.L_x_3211:
[----:B------:R-:W2:Y:S01]  /*8b20*/  S2R R0, SR_TID.X ;  /* 0x0000000000007919 */ /* 0x000ea20000002100 */
[----:B------:R-:W-:Y:S01]  /*8b30*/  MOV R37, 0x10 ;  /* 0x0000001000257802 */ /* 0x000fe20000000f00 */
[----:B------:R-:W3:Y:S01]  /*8b40*/  LDCU.64 UR30, c[0x0][0x4f8] ;  /* 0x00009f00ff1e77ac */ /* 0x000ee20008000a00 */
[----:B-1----:R-:W4:Y:S01]  /*8b50*/  LDL.LU R41, [R1+0xc] ;  /* 0x00000c0001297983 */ /* 0x002f220000300800 */
[----:B------:R-:W-:Y:S08]  /*8b60*/  BAR.SYNC.DEFER_BLOCKING 0x0 ;  /* 0x0000000000007b1d */ /* 0x000ff00000010000 */
[----:B------:R-:W1:Y:S01]  /*8b70*/  S2UR UR10, SR_CTAID.Y ;  /* 0x00000000000a79c3 */ /* 0x000e620000002600 */
[----:B------:R-:W1:Y:S01]  /*8b80*/  LDCU.64 UR32, c[0x0][0x500] ;  /* 0x0000a000ff2077ac */ /* 0x000e620008000a00 */
[----:B------:R-:W4:Y:S01]  /*8b90*/  LDL.LU R42, [R1+0x8] ;  /* 0x00000800012a7983 */ /* 0x000f220000300800 */
[----:B------:R-:W-:-:S03]  /*8ba0*/  UIADD3 UR28, UPT, UPT, UR14, -0x1, URZ ;  /* 0xffffffff0e1c7890 */ /* 0x000fc6000fffe0ff */
[----:B------:R-:W5:Y:S01]  /*8bb0*/  LDL.LU R43, [R1+0x4] ;  /* 0x00000400012b7983 */ /* 0x000f620000300800 */
[----:B------:R-:W1:Y:S03]  /*8bc0*/  LDCU.64 UR34, c[0x0][0x550] ;  /* 0x0000aa00ff2277ac */ /* 0x000e660008000a00 */
[----:B------:R-:W5:Y:S04]  /*8bd0*/  LDL.LU R44, [R1] ;  /* 0x00000000012c7983 */ /* 0x000f680000300800 */
[----:B0-----:R-:W4:Y:S01]  /*8be0*/  LDL.LU R45, [R1+0x2c] ;  /* 0x00002c00012d7983 */ /* 0x001f220000300800 */
[----:B--2---:R-:W-:-:S03]  /*8bf0*/  SHF.L.U32 R3, R0, 0x1, RZ ;  /* 0x0000000100037819 */ /* 0x004fc600000006ff */
[----:B------:R-:W2:Y:S01]  /*8c00*/  LDL.LU R46, [R1+0x28] ;  /* 0x00002800012e7983 */ /* 0x000ea20000300800 */
[----:B------:R-:W-:Y:S02]  /*8c10*/  LOP3.LUT R40, R0, 0x1f, RZ, 0xc0, !PT ;  /* 0x0000001f00287812 */ /* 0x000fe400078ec0ff */
[----:B------:R-:W-:Y:S01]  /*8c20*/  LOP3.LUT R3, R3, 0x7c0, RZ, 0xc0, !PT ;  /* 0x000007c003037812 */ /* 0x000fe200078ec0ff */
[----:B------:R-:W4:Y:S03]  /*8c30*/  LDL.LU R47, [R1+0x24] ;  /* 0x00002400012f7983 */ /* 0x000f260000300800 */
[----:B------:R-:W-:Y:S01]  /*8c40*/  LOP3.LUT R2, R3, R40, RZ, 0xfc, !PT ;  /* 0x0000002803027212 */ /* 0x000fe200078efcff */
[----:B------:R-:W4:Y:S04]  /*8c50*/  LDL.LU R48, [R1+0x20] ;  /* 0x0000200001307983 */ /* 0x000f280000300800 */
[----:B------:R-:W-:Y:S01]  /*8c60*/  IMAD.WIDE.U32 R36, R2, R37, UR12 ;  /* 0x0000000c02247e25 */ /* 0x000fe2000f8e0025 */
[----:B------:R-:W2:Y:S04]  /*8c70*/  LDL.LU R49, [R1+0x1c] ;  /* 0x00001c0001317983 */ /* 0x000ea80000300800 */
[----:B------:R-:W5:Y:S04]  /*8c80*/  LDG.E.128 R24, desc[UR26][R36.64] ;  /* 0x0000001a24187981 */ /* 0x000f68000c1e1d00 */
[----:B------:R-:W4:Y:S04]  /*8c90*/  LDG.E.128 R28, desc[UR26][R36.64+0x200] ;  /* 0x0002001a241c7981 */ /* 0x000f28000c1e1d00 */
[----:B------:R-:W2:Y:S04]  /*8ca0*/  LDL.LU R50, [R1+0x18] ;  /* 0x0000180001327983 */ /* 0x000ea80000300800 */
[----:B------:R-:W2:Y:S04]  /*8cb0*/  LDL.LU R51, [R1+0x14] ;  /* 0x0000140001337983 */ /* 0x000ea80000300800 */
[----:B------:R-:W2:Y:S04]  /*8cc0*/  LDL.LU R52, [R1+0x10] ;  /* 0x0000100001347983 */ /* 0x000ea80000300800 */
[----:B------:R-:W2:Y:S01]  /*8cd0*/  LDL.LU R37, [R1+0x50] ;  /* 0x0000500001257983 */ /* 0x000ea20000300800 */
[----:B------:R-:W-:Y:S01]  /*8ce0*/  USHF.L.U32 UR8, UR28, 0xb, URZ ;  /* 0x0000000b1c087899 */ /* 0x000fe200080006ff */
[----:B------:R-:W-:-:S03]  /*8cf0*/  UMOV UR9, URZ ;  /* 0x000000ff00097c82 */ /* 0x000fc60008000000 */
[----:B---3--:R-:W-:-:S04]  /*8d00*/  UIMAD.WIDE.U32 UR24, UR23, UR30, UR8 ;  /* 0x0000001e171872a5 */ /* 0x008fc8000f8e0008 */
[----:B------:R-:W-:Y:S02]  /*8d10*/  UIMAD UR25, UR23, UR31, UR25 ;  /* 0x0000001f171972a4 */ /* 0x000fe4000f8e0219 */
[----:B-1----:R-:W-:Y:S02]  /*8d20*/  UIMAD UR29, UR10, UR33, URZ ;  /* 0x000000210a1d72a4 */ /* 0x002fe4000f8e02ff */
[----:B------:R-:W-:Y:S01]  /*8d30*/  UIMAD.WIDE.U32 UR24, UR10, UR32, UR24 ;  /* 0x000000200a1872a5 */ /* 0x000fe2000f8e0018 */
[----:B------:R-:W0:Y:S03]  /*8d40*/  LDCU.64 UR30, c[0x0][0x520] ;  /* 0x0000a400ff1e77ac */ /* 0x000e260008000a00 */
[----:B------:R-:W-:Y:S02]  /*8d50*/  UIADD3 UR29, UPT, UPT, UR25, UR29, URZ ;  /* 0x0000001d191d7290 */ /* 0x000fe4000fffe0ff */
[----:B------:R-:W-:Y:S01]  /*8d60*/  ULEA UR25, UP0, UR24, UR34, 0x1 ;  /* 0x0000002218197291 */ /* 0x000fe2000f8008ff */
[----:B------:R-:W1:Y:S03]  /*8d70*/  LDCU.64 UR32, c[0x0][0x560] ;  /* 0x0000ac00ff2077ac */ /* 0x000e660008000a00 */
[----:B------:R-:W-:Y:S01]  /*8d80*/  ULEA.HI.X UR24, UR24, UR35, UR29, 0x1, UP0 ;  /* 0x0000002318187291 */ /* 0x000fe200080f0c1d */
[----:B-----5:R-:W-:Y:S04]  /*8d90*/  STS.128 [R73], R24 ;  /* 0x0000001849007388 */ /* 0x020fe80000000c00 */
[----:B----4-:R-:W-:Y:S01]  /*8da0*/  STS.128 [R73+0x200], R28 ;  /* 0x0002001c49007388 */ /* 0x010fe20000000c00 */
[----:B------:R-:W-:-:S03]  /*8db0*/  NOP ;  /* 0x0000000000007918 */ /* 0x000fc60000000000 */
[----:B------:R-:W3:Y:S04]  /*8dc0*/  LDS.128 R32, [R72] ;  /* 0x0000000048207984 */ /* 0x000ee80000000c00 */
[----:B------:R-:W4:Y:S01]  /*8dd0*/  LDS.128 R24, [R72+0x10] ;  /* 0x0000100048187984 */ /* 0x000f220000000c00 */
[C---:B---3--:R-:W-:Y:S02]  /*8de0*/  SHF.L.U32 R4, R32.reuse, 0x10, RZ ;  /* 0x0000001020047819 */ /* 0x048fe400000006ff */
[----:B------:R-:W-:-:S03]  /*8df0*/  PRMT R32, R32, 0x7632, R32 ;  /* 0x0000763220207816 */ /* 0x000fc60000000020 */
[----:B------:R-:W-:Y:S01]  /*8e00*/  FADD.FTZ R15, R4, UR6 ;  /* 0x00000006040f7e21 */ /* 0x000fe20008010000 */
[----:B------:R-:W-:Y:S02]  /*8e10*/  SHF.L.U32 R32, R32, 0x10, RZ ;  /* 0x0000001020207819 */ /* 0x000fe400000006ff */
[----:B------:R-:W-:-:S03]  /*8e20*/  SHF.L.U32 R4, R33, 0x10, RZ ;  /* 0x0000001021047819 */ /* 0x000fc600000006ff */
[----:B------:R-:W-:Y:S01]  /*8e30*/  FADD.FTZ R32, R32, UR6 ;  /* 0x0000000620207e21 */ /* 0x000fe20008010000 */
[----:B------:R-:W-:Y:S01]  /*8e40*/  FSETP.GTU.FTZ.AND P6, PT, R15, 20, PT ;  /* 0x41a000000f00780b */ /* 0x000fe20003fdc000 */
[----:B------:R-:W-:-:S03]  /*8e50*/  FADD.FTZ R21, R4, UR6 ;  /* 0x0000000604157e21 */ /* 0x000fc60008010000 */
[----:B------:R-:W-:Y:S02]  /*8e60*/  FSETP.GTU.FTZ.AND P4, PT, R32, 20, PT ;  /* 0x41a000002000780b */ /* 0x000fe40003f9c000 */
[----:B------:R-:W-:Y:S02]  /*8e70*/  FSETP.GTU.FTZ.AND P5, PT, R21, 20, PT ;  /* 0x41a000001500780b */ /* 0x000fe40003fbc000 */
[----:B------:R-:W-:-:S05]  /*8e80*/  SHF.L.U32 R9, R34, 0x10, RZ ;  /* 0x0000001022097819 */ /* 0x000fca00000006ff */
[----:B------:R-:W-:Y:S01]  /*8e90*/  @!P6 FMUL.FTZ R4, R15, -1.4426950216293334961 ;  /* 0xbfb8aa3b0f04e820 */ /* 0x000fe20000410000 */
[----:B------:R-:W-:-:S03]  /*8ea0*/  FADD.FTZ R9, R9, UR6 ;  /* 0x0000000609097e21 */ /* 0x000fc60008010000 */
[----:B------:R-:W-:Y:S02]  /*8eb0*/  @!P4 FMUL.FTZ R15, R32, -1.4426950216293334961 ;  /* 0xbfb8aa3b200fc820 */ /* 0x000fe40000410000 */
[----:B------:R-:W-:Y:S01]  /*8ec0*/  @!P5 FMUL.FTZ R21, R21, -1.4426950216293334961 ;  /* 0xbfb8aa3b1515d820 */ /* 0x000fe20000410000 */
[----:B------:R-:W3:Y:S01]  /*8ed0*/  @!P6 MUFU.EX2 R4, R4 ;  /* 0x000000040004e308 */ /* 0x000ee20000000800 */
[----:B------:R-:W-:-:S07]  /*8ee0*/  FSETP.GTU.FTZ.AND P3, PT, R9, 20, PT ;  /* 0x41a000000900780b */ /* 0x000fce0003f7c000 */
[----:B------:R-:W5:Y:S08]  /*8ef0*/  @!P4 MUFU.EX2 R15, R15 ;  /* 0x0000000f000fc308 */ /* 0x000f700000000800 */
[----:B------:R-:W0:Y:S01]  /*8f00*/  @!P5 MUFU.EX2 R21, R21 ;  /* 0x000000150015d308 */ /* 0x000e220000000800 */
[----:B------:R-:W-:Y:S01]  /*8f10*/  @!P3 FMUL.FTZ R28, R9, -1.4426950216293334961 ;  /* 0xbfb8aa3b091cb820 */ /* 0x000fe20000410000 */
[----:B---3--:R-:W-:Y:S01]  /*8f20*/  @!P6 FADD.FTZ R9, R4, 1 ;  /* 0x3f8000000409e421 */ /* 0x008fe20000010000 */
[----:B------:R-:W-:Y:S01]  /*8f30*/  PRMT R33, R33, 0x7632, R33 ;  /* 0x0000763221217816 */ /* 0x000fe20000000021 */
[----:B-----5:R-:W-:-:S04]  /*8f40*/  @!P4 FADD.FTZ R15, R15, 1 ;  /* 0x3f8000000f0fc421 */ /* 0x020fc80000010000 */
[----:B------:R-:W3:Y:S01]  /*8f50*/  @!P6 MUFU.RCP R30, R9 ;  /* 0x00000009001ee308 */ /* 0x000ee20000001000 */
[----:B0-----:R-:W-:-:S07]  /*8f60*/  @!P5 FADD.FTZ R4, R21, 1 ;  /* 0x3f8000001504d421 */ /* 0x001fce0000010000 */
[----:B------:R-:W0:Y:S01]  /*8f70*/  @!P4 MUFU.RCP R15, R15 ;  /* 0x0000000f000fc308 */ /* 0x000e220000001000 */
[----:B------:R-:W-:Y:S02]  /*8f80*/  SHF.L.U32 R33, R33, 0x10, RZ ;  /* 0x0000001021217819 */ /* 0x000fe400000006ff */
[----:B------:R-:W-:Y:S02]  /*8f90*/  PRMT R34, R34, 0x7632, R34 ;  /* 0x0000763222227816 */ /* 0x000fe40000000022 */
[----:B------:R-:W-:-:S03]  /*8fa0*/  SHF.L.U32 R29, R35, 0x10, RZ ;  /* 0x00000010231d7819 */ /* 0x000fc600000006ff */
[----:B------:R-:W5:Y:S01]  /*8fb0*/  @!P5 MUFU.RCP R4, R4 ;  /* 0x000000040004d308 */ /* 0x000f620000001000 */
[----:B------:R-:W-:Y:S01]  /*8fc0*/  PRMT R35, R35, 0x7632, R35 ;  /* 0x0000763223237816 */ /* 0x000fe20000000023 */
[----:B------:R-:W-:Y:S01]  /*8fd0*/  FADD.FTZ R33, R33, UR6 ;  /* 0x0000000621217e21 */ /* 0x000fe20008010000 */
[----:B------:R-:W-:Y:S01]  /*8fe0*/  SHF.L.U32 R34, R34, 0x10, RZ ;  /* 0x0000001022227819 */ /* 0x000fe200000006ff */
[----:B------:R-:W-:Y:S01]  /*8ff0*/  FADD.FTZ R31, R29, UR6 ;  /* 0x000000061d1f7e21 */ /* 0x000fe20008010000 */
[----:B------:R-:W-:Y:S01]  /*9000*/  SHF.L.U32 R35, R35, 0x10, RZ ;  /* 0x0000001023237819 */ /* 0x000fe200000006ff */
[----:B---3--:R-:W-:Y:S01]  /*9010*/  @!P6 FMUL.FTZ R5, R5, R30 ;  /* 0x0000001e0505e220 */ /* 0x008fe20000410000 */
[----:B----4-:R-:W-:Y:S01]  /*9020*/  SHF.L.U32 R29, R24, 0x10, RZ ;  /* 0x00000010181d7819 */ /* 0x010fe200000006ff */
[----:B------:R-:W-:Y:S01]  /*9030*/  FADD.FTZ R34, R34, UR6 ;  /* 0x0000000622227e21 */ /* 0x000fe20008010000 */
[----:B------:R-:W-:Y:S01]  /*9040*/  FSETP.GTU.FTZ.AND P6, PT, R33, 20, PT ;  /* 0x41a000002100780b */ /* 0x000fe20003fdc000 */
[----:B------:R-:W-:Y:S01]  /*9050*/  FADD.FTZ R35, R35, UR6 ;  /* 0x0000000623237e21 */ /* 0x000fe20008010000 */
[----:B0-----:R-:W-:Y:S01]  /*9060*/  @!P4 FMUL.FTZ R6, R6, R15 ;  /* 0x0000000f0606c220 */ /* 0x001fe20000410000 */
[----:B------:R-:W-:Y:S01]  /*9070*/  FADD.FTZ R32, R29, UR6 ;  /* 0x000000061d207e21 */ /* 0x000fe20008010000 */
[----:B------:R-:W-:Y:S01]  /*9080*/  FSETP.GTU.FTZ.AND P4, PT, R34, 20, PT ;  /* 0x41a000002200780b */ /* 0x000fe20003f9c000 */
[----:B-----5:R-:W-:Y:S01]  /*9090*/  @!P5 FMUL.FTZ R7, R7, R4 ;  /* 0x000000040707d220 */ /* 0x020fe20000410000 */
[----:B------:R-:W-:-:S02]  /*90a0*/  FSETP.GTU.FTZ.AND P5, PT, R35, 20, PT ;  /* 0x41a000002300780b */ /* 0x000fc40003fbc000 */
[----:B------:R-:W-:Y:S02]  /*90b0*/  FSETP.GTU.FTZ.AND P2, PT, R31, 20, PT ;  /* 0x41a000001f00780b */ /* 0x000fe40003f5c000 */
[----:B------:R-:W-:Y:S02]  /*90c0*/  SHF.L.U32 R21, R25, 0x10, RZ ;  /* 0x0000001019157819 */ /* 0x000fe400000006ff */
[----:B------:R-:W-:Y:S01]  /*90d0*/  FSETP.GTU.FTZ.AND P1, PT, R32, 20, PT ;  /* 0x41a000002000780b */ /* 0x000fe20003f3c000 */
[----:B------:R-:W-:Y:S02]  /*90e0*/  @!P6 FMUL.FTZ R4, R33, -1.4426950216293334961 ;  /* 0xbfb8aa3b2104e820 */ /* 0x000fe40000410000 */
[----:B------:R-:W-:Y:S02]  /*90f0*/  FADD.FTZ R36, R21, UR6 ;  /* 0x0000000615247e21 */ /* 0x000fe40008010000 */
[----:B------:R-:W-:Y:S02]  /*9100*/  @!P4 FMUL.FTZ R15, R34, -1.4426950216293334961 ;  /* 0xbfb8aa3b220fc820 */ /* 0x000fe40000410000 */
[----:B------:R-:W-:Y:S01]  /*9110*/  @!P6 MUFU.EX2 R4, R4 ;  /* 0x000000040004e308 */ /* 0x000fe20000000800 */
[----:B------:R-:W-:Y:S01]  /*9120*/  FSETP.GTU.FTZ.AND P0, PT, R36, 20, PT ;  /* 0x41a000002400780b */ /* 0x000fe20003f1c000 */
[----:B------:R-:W-:Y:S01]  /*9130*/  @!P5 FMUL.FTZ R30, R35, -1.4426950216293334961 ;  /* 0xbfb8aa3b231ed820 */ /* 0x000fe20000410000 */
[----:B------:R-:W-:-:S03]  /*9140*/  @!P2 FMUL.FTZ R9, R31, -1.4426950216293334961 ;  /* 0xbfb8aa3b1f09a820 */ /* 0x000fc60000410000 */
[----:B------:R-:W-:Y:S02]  /*9150*/  @!P1 FMUL.FTZ R21, R32, -1.4426950216293334961 ;  /* 0xbfb8aa3b20159820 */ /* 0x000fe40000410000 */
[----:B------:R-:W0:Y:S08]  /*9160*/  @!P4 MUFU.EX2 R15, R15 ;  /* 0x0000000f000fc308 */ /* 0x000e300000000800 */
[----:B------:R3:W4:Y:S08]  /*9170*/  @!P2 MUFU.EX2 R29, R9 ;  /* 0x00000009001da308 */ /* 0x0007300000000800 */
[----:B------:R0:W5:Y:S01]  /*9180*/  @!P1 MUFU.EX2 R31, R21 ;  /* 0x00000015001f9308 */ /* 0x0001620000000800 */
[----:B---3--:R-:W-:-:S07]  /*9190*/  @!P0 FMUL.FTZ R9, R36, -1.4426950216293334961 ;  /* 0xbfb8aa3b24098820 */ /* 0x008fce0000410000 */
[----:B------:R-:W3:Y:S08]  /*91a0*/  @!P5 MUFU.EX2 R30, R30 ;  /* 0x0000001e001ed308 */ /* 0x000ef00000000800 */
[----:B------:R-:W1:Y:S01]  /*91b0*/  @!P3 MUFU.EX2 R28, R28 ;  /* 0x0000001c001cb308 */ /* 0x000e620000000800 */
[----:B0-----:R-:W-:-:S07]  /*91c0*/  @!P4 FADD.FTZ R21, R15, 1 ;  /* 0x3f8000000f15c421 */ /* 0x001fce0000010000 */
[----:B------:R0:W-:Y:S01]  /*91d0*/  @!P0 MUFU.EX2 R32, R9 ;  /* 0x0000000900208308 */ /* 0x0001e20000000800 */
[----:B----4-:R-:W-:Y:S01]  /*91e0*/  @!P2 FADD.FTZ R29, R29, 1 ;  /* 0x3f8000001d1da421 */ /* 0x010fe20000010000 */
[----:B-----5:R-:W-:Y:S01]  /*91f0*/  @!P1 FADD.FTZ R31, R31, 1 ;  /* 0x3f8000001f1f9421 */ /* 0x020fe20000010000 */
[----:B---3--:R-:W-:Y:S01]  /*9200*/  @!P5 FADD.FTZ R30, R30, 1 ;  /* 0x3f8000001e1ed421 */ /* 0x008fe20000010000 */
[----:B0-----:R-:W-:Y:S01]  /*9210*/  @!P6 FADD.FTZ R9, R4, 1 ;  /* 0x3f8000000409e421 */ /* 0x001fe20000010000 */
[----:B-1----:R-:W-:-:S03]  /*9220*/  @!P3 FADD.FTZ R28, R28, 1 ;  /* 0x3f8000001c1cb421 */ /* 0x002fc60000010000 */
[----:B------:R0:W-:Y:S01]  /*9230*/  @!P4 MUFU.RCP R34, R21 ;  /* 0x000000150022c308 */ /* 0x0001e20000001000 */
[----:B------:R-:W-:-:S07]  /*9240*/  SHF.L.U32 R4, R26, 0x10, RZ ;  /* 0x000000101a047819 */ /* 0x000fce00000006ff */
[----:B------:R-:W1:Y:S01]  /*9250*/  @!P6 MUFU.RCP R9, R9 ;  /* 0x000000090009e308 */ /* 0x000e620000001000 */
[----:B------:R-:W-:Y:S01]  /*9260*/  FADD.FTZ R15, R4, UR6 ;  /* 0x00000006040f7e21 */ /* 0x000fe20008010000 */
[----:B------:R-:W-:Y:S02]  /*9270*/  SHF.L.U32 R4, R27, 0x10, RZ ;  /* 0x000000101b047819 */ /* 0x000fe400000006ff */
[----:B------:R-:W-:-:S04]  /*9280*/  PRMT R24, R24, 0x7632, R24 ;  /* 0x0000763218187816 */ /* 0x000fc80000000018 */
[----:B------:R-:W3:Y:S01]  /*9290*/  @!P3 MUFU.RCP R33, R28 ;  /* 0x0000001c0021b308 */ /* 0x000ee20000001000 */
[----:B------:R-:W-:Y:S02]  /*92a0*/  PRMT R25, R25, 0x7632, R25 ;  /* 0x0000763219197816 */ /* 0x000fe40000000019 */
[----:B------:R-:W-:-:S05]  /*92b0*/  PRMT R26, R26, 0x7632, R26 ;  /* 0x000076321a1a7816 */ /* 0x000fca000000001a */
[----:B------:R-:W4:Y:S01]  /*92c0*/  @!P2 MUFU.RCP R29, R29 ;  /* 0x0000001d001da308 */ /* 0x000f220000001000 */
[----:B------:R-:W-:-:S07]  /*92d0*/  PRMT R27, R27, 0x7632, R27 ;  /* 0x000076321b1b7816 */ /* 0x000fce000000001b */
[----:B------:R-:W-:Y:S01]  /*92e0*/  @!P1 MUFU.RCP R31, R31 ;  /* 0x0000001f001f9308 */ /* 0x000fe20000001000 */
[----:B------:R-:W-:-:S07]  /*92f0*/  SHF.L.U32 R24, R24, 0x10, RZ ;  /* 0x0000001018187819 */ /* 0x000fce00000006ff */
[----:B------:R-:W5:Y:S01]  /*9300*/  @!P5 MUFU.RCP R30, R30 ;  /* 0x0000001e001ed308 */ /* 0x000f620000001000 */
[----:B------:R-:W-:Y:S01]  /*9310*/  SHF.L.U32 R25, R25, 0x10, RZ ;  /* 0x0000001019197819 */ /* 0x000fe200000006ff */
[----:B0-----:R-:W-:Y:S01]  /*9320*/  FADD.FTZ R21, R4, UR6 ;  /* 0x0000000604157e21 */ /* 0x001fe20008010000 */
[----:B------:R-:W-:Y:S02]  /*9330*/  SHF.L.U32 R26, R26, 0x10, RZ ;  /* 0x000000101a1a7819 */ /* 0x000fe400000006ff */
[----:B------:R-:W-:Y:S01]  /*9340*/  SHF.L.U32 R27, R27, 0x10, RZ ;  /* 0x000000101b1b7819 */ /* 0x000fe200000006ff */
[----:B-1----:R-:W-:Y:S01]  /*9350*/  @!P6 FMUL.FTZ R8, R8, R9 ;  /* 0x000000090808e220 */ /* 0x002fe20000410000 */
[----:B------:R-:W-:Y:S01]  /*9360*/  FSETP.GTU.FTZ.AND P6, PT, R15, 20, PT ;  /* 0x41a000000f00780b */ /* 0x000fe20003fdc000 */
[----:B------:R-:W-:Y:S01]  /*9370*/  FADD.FTZ R9, R24, UR6 ;  /* 0x0000000618097e21 */ /* 0x000fe20008010000 */
[----:B------:R-:W-:Y:S01]  /*9380*/  @!P4 FMUL.FTZ R11, R11, R34 ;  /* 0x000000220b0bc220 */ /* 0x000fe20000410000 */
[----:B------:R-:W-:Y:S01]  /*9390*/  FADD.FTZ R25, R25, UR6 ;  /* 0x0000000619197e21 */ /* 0x000fe20008010000 */
[----:B------:R-:W-:Y:S01]  /*93a0*/  FADD.FTZ R26, R26, UR6 ;  /* 0x000000061a1a7e21 */ /* 0x000fe20008010000 */
[----:B------:R-:W-:Y:S01]  /*93b0*/  FADD.FTZ R27, R27, UR6 ;  /* 0x000000061b1b7e21 */ /* 0x000fe20008010000 */
[----:B------:R-:W-:Y:S01]  /*93c0*/  FSETP.GTU.FTZ.AND P4, PT, R21, 20, PT ;  /* 0x41a000001500780b */ /* 0x000fe20003f9c000 */
[----:B---3--:R-:W-:Y:S01]  /*93d0*/  @!P3 FMUL.FTZ R10, R10, R33 ;  /* 0x000000210a0ab220 */ /* 0x008fe20000410000 */
[----:B------:R-:W-:Y:S01]  /*93e0*/  FSETP.GTU.FTZ.AND P3, PT, R9, 20, PT ;  /* 0x41a000000900780b */ /* 0x000fe20003f7c000 */
[----:B----4-:R-:W-:Y:S01]  /*93f0*/  @!P2 FMUL.FTZ R12, R12, R29 ;  /* 0x0000001d0c0ca220 */ /* 0x010fe20000410000 */
[----:B-----5:R-:W-:Y:S01]  /*9400*/  @!P5 FMUL.FTZ R13, R13, R30 ;  /* 0x0000001e0d0dd220 */ /* 0x020fe20000410000 */
[----:B------:R-:W-:Y:S01]  /*9410*/  @!P1 FMUL.FTZ R14, R14, R31 ;  /* 0x0000001f0e0e9220 */ /* 0x000fe20000410000 */
[----:B------:R-:W-:-:S02]  /*9420*/  FSETP.GTU.FTZ.AND P2, PT, R25, 20, PT ;  /* 0x41a000001900780b */ /* 0x000fc40003f5c000 */
[----:B------:R-:W-:Y:S02]  /*9430*/  FSETP.GTU.FTZ.AND P5, PT, R26, 20, PT ;  /* 0x41a000001a00780b */ /* 0x000fe40003fbc000 */
[----:B------:R-:W-:Y:S01]  /*9440*/  FSETP.GTU.FTZ.AND P1, PT, R27, 20, PT ;  /* 0x41a000001b00780b */ /* 0x000fe20003f3c000 */
[----:B------:R-:W-:Y:S02]  /*9450*/  @!P6 FMUL.FTZ R4, R15, -1.4426950216293334961 ;  /* 0xbfb8aa3b0f04e820 */ /* 0x000fe40000410000 */
[----:B------:R-:W-:Y:S02]  /*9460*/  @!P4 FMUL.FTZ R24, R21, -1.4426950216293334961 ;  /* 0xbfb8aa3b1518c820 */ /* 0x000fe40000410000 */
[----:B------:R0:W-:Y:S01]  /*9470*/  @!P6 MUFU.EX2 R15, R4 ;  /* 0x00000004000fe308 */ /* 0x0001e20000000800 */
[----:B------:R-:W-:Y:S02]  /*9480*/  F2FP.BF16.F32.PACK_AB R31, R160, R161 ;  /* 0x000000a1a01f723e */ /* 0x000fe400000010ff */
[----:B------:R-:W-:-:S02]  /*9490*/  F2FP.BF16.F32.PACK_AB R30, R164, R165 ;  /* 0x000000a5a41e723e */ /* 0x000fc400000010ff */
[----:B------:R-:W-:Y:S01]  /*94a0*/  F2FP.BF16.F32.PACK_AB R29, R44, R43 ;  /* 0x0000002b2c1d723e */ /* 0x000fe200000010ff */
[----:B------:R-:W-:Y:S01]  /*94b0*/  @!P5 FMUL.FTZ R21, R26, -1.4426950216293334961 ;  /* 0xbfb8aa3b1a15d820 */ /* 0x000fe20000410000 */
[----:B--2---:R-:W-:Y:S01]  /*94c0*/  F2FP.BF16.F32.PACK_AB R26, R50, R49 ;  /* 0x00000031321a723e */ /* 0x004fe200000010ff */
[----:B------:R1:W-:Y:S01]  /*94d0*/  @!P4 MUFU.EX2 R33, R24 ;  /* 0x000000180021c308 */ /* 0x0003e20000000800 */
[----:B0-----:R-:W-:Y:S01]  /*94e0*/  @!P3 FMUL.FTZ R4, R9, -1.4426950216293334961 ;  /* 0xbfb8aa3b0904b820 */ /* 0x001fe20000410000 */
[----:B------:R-:W-:Y:S01]  /*94f0*/  @!P2 FMUL.FTZ R9, R25, -1.4426950216293334961 ;  /* 0xbfb8aa3b1909a820 */ /* 0x000fe20000410000 */
[----:B------:R-:W-:Y:S01]  /*9500*/  @!P1 FMUL.FTZ R34, R27, -1.4426950216293334961 ;  /* 0xbfb8aa3b1b229820 */ /* 0x000fe20000410000 */
[----:B------:R-:W-:Y:S02]  /*9510*/  F2FP.BF16.F32.PACK_AB R27, R52, R51 ;  /* 0x00000033341b723e */ /* 0x000fe400000010ff */
[----:B------:R-:W-:Y:S01]  /*9520*/  F2FP.BF16.F32.PACK_AB R25, R48, R47 ;  /* 0x0000002f3019723e */ /* 0x000fe200000010ff */
[----:B------:R-:W-:Y:S01]  /*9530*/  BAR.SYNC.DEFER_BLOCKING 0x0 ;  /* 0x0000000000007b1d */ /* 0x000fe20000010000 */
[----:B------:R-:W-:-:S02]  /*9540*/  F2FP.BF16.F32.PACK_AB R28, R42, R41 ;  /* 0x000000292a1c723e */ /* 0x000fc400000010ff */
[----:B-1----:R-:W-:-:S03]  /*9550*/  F2FP.BF16.F32.PACK_AB R24, R46, R45 ;  /* 0x0000002d2e18723e */ /* 0x002fc600000010ff */
[----:B------:R-:W0:Y:S02]  /*9560*/  @!P2 MUFU.EX2 R9, R9 ;  /* 0x000000090009a308 */ /* 0x000e240000000800 */
[----:B------:R-:W-:Y:S04]  /*9570*/  STS.128 [R72], R24 ;  /* 0x0000001848007388 */ /* 0x000fe80000000c00 */
[----:B------:R-:W-:Y:S01]  /*9580*/  STS.128 [R72+0x10], R28 ;  /* 0x0000101c48007388 */ /* 0x000fe20000000c00 */
[----:B------:R-:W-:-:S03]  /*9590*/  NOP ;  /* 0x0000000000007918 */ /* 0x000fc60000000000 */
[----:B------:R-:W1:Y:S04]  /*95a0*/  LDS.128 R24, [R73] ;  /* 0x0000000049187984 */ /* 0x000e680000000c00 */
[----:B------:R-:W2:Y:S01]  /*95b0*/  LDS.128 R28, [R73+0x200] ;  /* 0x00020000491c7984 */ /* 0x000ea20000000c00 */
[----:B------:R-:W3:Y:S08]  /*95c0*/  @!P5 MUFU.EX2 R21, R21 ;  /* 0x000000150015d308 */ /* 0x000ef00000000800 */
[----:B------:R-:W4:Y:S01]  /*95d0*/  @!P1 MUFU.EX2 R34, R34 ;  /* 0x0000002200229308 */ /* 0x000f220000000800 */
[----:B0-----:R-:W-:-:S07]  /*95e0*/  @!P2 FADD.FTZ R9, R9, 1 ;  /* 0x3f8000000909a421 */ /* 0x001fce0000010000 */
[----:B------:R-:W0:Y:S01]  /*95f0*/  @!P3 MUFU.EX2 R4, R4 ;  /* 0x000000040004b308 */ /* 0x000e220000000800 */
[----:B------:R-:W-:Y:S01]  /*9600*/  @!P0 FADD.FTZ R32, R32, 1 ;  /* 0x3f80000020208421 */ /* 0x000fe20000010000 */
[----:B------:R-:W-:Y:S01]  /*9610*/  @!P4 FADD.FTZ R33, R33, 1 ;  /* 0x3f8000002121c421 */ /* 0x000fe20000010000 */
[----:B------:R-:W-:Y:S01]  /*9620*/  @!P6 FADD.FTZ R15, R15, 1 ;  /* 0x3f8000000f0fe421 */ /* 0x000fe20000010000 */
[----:B---3--:R-:W-:-:S04]  /*9630*/  @!P5 FADD.FTZ R21, R21, 1 ;  /* 0x3f8000001515d421 */ /* 0x008fc80000010000 */
[----:B------:R3:W-:Y:S01]  /*9640*/  @!P0 MUFU.RCP R36, R32 ;  /* 0x0000002000248308 */ /* 0x0007e20000001000 */
[----:B----4-:R-:W-:-:S07]  /*9650*/  @!P1 FADD.FTZ R34, R34, 1 ;  /* 0x3f80000022229421 */ /* 0x010fce0000010000 */
[----:B------:R4:W-:Y:S01]  /*9660*/  @!P4 MUFU.RCP R35, R33 ;  /* 0x000000210023c308 */ /* 0x0009e20000001000 */
[----:B---3--:R-:W-:Y:S01]  /*9670*/  MOV R32, UR25 ;  /* 0x0000001900207c02 */ /* 0x008fe20008000f00 */
[----:B0-----:R-:W-:-:S06]  /*9680*/  @!P3 FADD.FTZ R4, R4, 1 ;  /* 0x3f8000000404b421 */ /* 0x001fcc0000010000 */
[----:B------:R-:W0:Y:S01]  /*9690*/  @!P2 MUFU.RCP R9, R9 ;  /* 0x000000090009a308 */ /* 0x000e220000001000 */
[----:B----4-:R-:W-:-:S07]  /*96a0*/  MOV R33, UR24 ;  /* 0x0000001800217c02 */ /* 0x010fce0008000f00 */
[----:B------:R-:W3:Y:S01]  /*96b0*/  @!P6 MUFU.RCP R38, R15 ;  /* 0x0000000f0026e308 */ /* 0x000ee20000001000 */
[----:B------:R-:W-:-:S07]  /*96c0*/  IMAD.WIDE.U32 R32, R2, 0x10, R32 ;  /* 0x0000001002207825 */ /* 0x000fce00078e0020 */
[----:B------:R-:W4:Y:S01]  /*96d0*/  @!P5 MUFU.RCP R21, R21 ;  /* 0x000000150015d308 */ /* 0x000f220000001000 */
[----:B-1----:R-:W-:Y:S07]  /*96e0*/  STG.E.128 desc[UR26][R32.64], R24 ;  /* 0x0000001820007986 */ /* 0x002fee000c101d1a */
[----:B------:R-:W1:Y:S01]  /*96f0*/  @!P1 MUFU.RCP R34, R34 ;  /* 0x0000002200229308 */ /* 0x000e620000001000 */
[----:B--2---:R-:W-:Y:S01]  /*9700*/  STG.E.128 desc[UR26][R32.64+0x200], R28 ;  /* 0x0002001c20007986 */ /* 0x004fe2000c101d1a */
[----:B0-----:R-:W-:Y:S01]  /*9710*/  @!P2 FMUL.FTZ R18, R18, R9 ;  /* 0x000000091212a220 */ /* 0x001fe20000410000 */
[----:B------:R-:W-:Y:S01]  /*9720*/  @!P0 FMUL.FTZ R17, R17, R36 ;  /* 0x0000002411118220 */ /* 0x000fe20000410000 */
[----:B------:R-:W-:Y:S01]  /*9730*/  @!P4 FMUL.FTZ R22, R22, R35 ;  /* 0x000000231616c220 */ /* 0x000fe20000410000 */
[----:B------:R-:W0:Y:S03]  /*9740*/  LDCU.64 UR24, c[0x0][0x518] ;  /* 0x0000a300ff1877ac */ /* 0x000e260008000a00 */
[----:B------:R2:W5:Y:S01]  /*9750*/  @!P3 MUFU.RCP R15, R4 ;  /* 0x00000004000fb308 */ /* 0x0005620000001000 */
[----:B------:R-:W-:Y:S01]  /*9760*/  FADD.FTZ R9, R5, R37 ;  /* 0x0000002505097221 */ /* 0x000fe20000010000 */
[----:B---3--:R-:W-:Y:S01]  /*9770*/  @!P6 FMUL.FTZ R19, R19, R38 ;  /* 0x000000261313e220 */ /* 0x008fe20000410000 */
[----:B----4-:R-:W-:Y:S01]  /*9780*/  @!P5 FMUL.FTZ R20, R20, R21 ;  /* 0x000000151414d220 */ /* 0x010fe20000410000 */
[----:B------:R-:W-:Y:S01]  /*9790*/  F2FP.BF16.F32.PACK_AB R37, R8, R7 ;  /* 0x000000070825723e */ /* 0x000fe200000010ff */
[----:B--2---:R-:W-:Y:S01]  /*97a0*/  FADD.FTZ R4, R9, R6 ;  /* 0x0000000609047221 */ /* 0x004fe20000010000 */
[----:B-1----:R-:W-:-:S03]  /*97b0*/  @!P1 FMUL.FTZ R23, R23, R34 ;  /* 0x0000002217179220 */ /* 0x002fc60000410000 */
[----:B------:R-:W-:Y:S01]  /*97c0*/  FADD.FTZ R7, R4, R7 ;  /* 0x0000000704077221 */ /* 0x000fe20000010000 */
[----:B-----5:R-:W-:Y:S01]  /*97d0*/  @!P3 FMUL.FTZ R16, R16, R15 ;  /* 0x0000000f1010b220 */ /* 0x020fe20000410000 */
[----:B------:R-:W-:Y:S02]  /*97e0*/  F2FP.BF16.F32.PACK_AB R36, R6, R5 ;  /* 0x000000050624723e */ /* 0x000fe400000010ff */
[----:B------:R-:W-:Y:S01]  /*97f0*/  FADD.FTZ R7, R7, R8 ;  /* 0x0000000807077221 */ /* 0x000fe20000010000 */
[----:B------:R-:W-:Y:S02]  /*9800*/  F2FP.BF16.F32.PACK_AB R39, R13, R12 ;  /* 0x0000000c0d27723e */ /* 0x000fe400000010ff */
        /* <DEDUP_REMOVED lines=47> */
[----:B------:R-:W-:Y:S01]  /*9b00*/  UMOV UR14, UR28 ;  /* 0x0000001c000e7c82 */ /* 0x000fe20008000000 */
[----:B0-----:R-:W-:Y:S10]  /*9b10*/  BRA.U UP0, `(.L_x_3257) ;  /* 0xffffff6d00987547 */ /* 0x001ff4000b83ffff */
.L_x_3177:
        /* <DEDUP_REMOVED lines=45> */
.L_x_3259:
[----:B------:R-:W-:Y:S05]  /*9df0*/  BSYNC.RECONVERGENT B0 ;  /* 0x0000000000007941 */ /* 0x000fea0003800200 */
.L_x_3258:
        /* <DEDUP_REMOVED lines=43> */
.L_x_3261:
[----:B------:R-:W-:Y:S05]  /*a0b0*/  BSYNC.RECONVERGENT B0 ;  /* 0x0000000000007941 */ /* 0x000fea0003800200 */
.L_x_3260:
        /* <DEDUP_REMOVED lines=11> */
.L_x_3262:
        /* <DEDUP_REMOVED lines=18> */
.L_x_3216:
[----:B------:R-:W-:Y:S01]  /*a290*/  HFMA2 R55, -RZ, RZ, 0, 5.9604644775390625e-08 ;  /* 0x00000001ff377431 */ /* 0x000fe200000001ff */
[----:B------:R-:W-:Y:S02]  /*a2a0*/  MOV R157, R75 ;  /* 0x0000004b009d7202 */ /* 0x000fe40000000f00 */
[----:B------:R-:W-:Y:S02]  /*a2b0*/  MOV R54, RZ ;  /* 0x000000ff00367202 */ /* 0x000fe40000000f00 */
[----:B------:R-:W-:-:S07]  /*a2c0*/  MOV R154, 0xffffffff ;  /* 0xffffffff009a7802 */ /* 0x000fce0000000f00 */
[----:B01---5:R-:W-:Y:S05]  /*a2d0*/  WARPSYNC.COLLECTIVE R154, `(.L_x_3263) ;  /* 0x000000009a087348 */ /* 0x023fea0003c00000 */
[----:B------:R2:W3:Y:S02]  /*a2e0*/  SHFL.UP P6, R162, R157, R55, R54 ;  /* 0x040000379da27389 */ /* 0x0004e400000c0036 */
[----:B0123-5:R-:W-:Y:S05]  /*a2f0*/  ENDCOLLECTIVE ;  /* 0x000000000000791b */ /* 0x02ffea0003800000 */
.L_x_3263:
[----:B------:R-:W-:Y:S02]  /*a300*/  MOV R157, R153 ;  /* 0x00000099009d7202 */ /* 0x000fe40000000f00 */
[----:B------:R-:W-:-:S07]  /*a310*/  MOV R155, R162 ;  /* 0x000000a2009b7202 */ /* 0x000fce0000000f00 */
[----:B------:R-:W-:Y:S05]  /*a320*/  WARPSYNC.COLLECTIVE R154, `(.L_x_3264) ;  /* 0x000000009a087348 */ /* 0x000fea0003c00000 */
[----:B------:R0:W1:Y:S02]  /*a330*/  SHFL.UP P6, R162, R157, R55, R54 ;  /* 0x040000379da27389 */ /* 0x00006400000c0036 */
[----:B01----:R-:W-:Y:S05]  /*a340*/  ENDCOLLECTIVE ;  /* 0x000000000000791b */ /* 0x003fea0003800000 */
.L_x_3264:
        /* <DEDUP_REMOVED lines=10> */
.L_x_3265:
[----:B------:R-:W-:Y:S02]  /*a3f0*/  MOV R157, R155 ;  /* 0x0000009b009d7202 */ /* 0x000fe40000000f00 */
[----:B------:R-:W-:-:S07]  /*a400*/  MOV R153, R162 ;  /* 0x000000a200997202 */ /* 0x000fce0000000f00 */
[----:B------:R-:W-:Y:S05]  /*a410*/  WARPSYNC.COLLECTIVE R154, `(.L_x_3266) ;  /* 0x000000009a087348 */ /* 0x000fea0003c00000 */
[----:B------:R0:W1:Y:S02]  /*a420*/  SHFL.UP P6, R162, R157, R55, R54 ;  /* 0x040000379da27389 */ /* 0x00006400000c0036 */
[----:B01----:R-:W-:Y:S05]  /*a430*/  ENDCOLLECTIVE ;  /* 0x000000000000791b */ /* 0x003fea0003800000 */
.L_x_3266:
        /* <DEDUP_REMOVED lines=10> */
.L_x_3267:
[----:B------:R-:W-:Y:S02]  /*a4e0*/  MOV R157, R155 ;  /* 0x0000009b009d7202 */ /* 0x000fe40000000f00 */
[----:B------:R-:W-:-:S07]  /*a4f0*/  MOV R153, R162 ;  /* 0x000000a200997202 */ /* 0x000fce0000000f00 */
[----:B------:R-:W-:Y:S05]  /*a500*/  WARPSYNC.COLLECTIVE R154, `(.L_x_3268) ;  /* 0x000000009a087348 */ /* 0x000fea0003c00000 */
[----:B------:R0:W1:Y:S02]  /*a510*/  SHFL.UP P6, R162, R157, R55, R54 ;  /* 0x040000379da27389 */ /* 0x00006400000c0036 */
[----:B01----:R-:W-:Y:S05]  /*a520*/  ENDCOLLECTIVE ;  /* 0x000000000000791b */ /* 0x003fea0003800000 */
.L_x_3268:
        /* <DEDUP_REMOVED lines=10> */
.L_x_3269:
[----:B------:R-:W-:Y:S02]  /*a5d0*/  MOV R157, R155 ;  /* 0x0000009b009d7202 */ /* 0x000fe40000000f00 */
[----:B------:R-:W-:-:S07]  /*a5e0*/  MOV R153, R162 ;  /* 0x000000a200997202 */ /* 0x000fce0000000f00 */
[----:B------:R-:W-:Y:S05]  /*a5f0*/  WARPSYNC.COLLECTIVE R154, `(.L_x_3270) ;  /* 0x000000009a087348 */ /* 0x000fea0003c00000 */
[----:B------:R0:W1:Y:S02]  /*a600*/  SHFL.UP P6, R162, R157, R55, R54 ;  /* 0x040000379da27389 */ /* 0x00006400000c0036 */
[----:B01----:R-:W-:Y:S05]  /*a610*/  ENDCOLLECTIVE ;  /* 0x000000000000791b */ /* 0x003fea0003800000 */
.L_x_3270:
        /* <DEDUP_REMOVED lines=10> */
.L_x_3271:
[----:B------:R-:W-:Y:S02]  /*a6c0*/  MOV R157, R155 ;  /* 0x0000009b009d7202 */ /* 0x000fe40000000f00 */
[----:B------:R-:W-:-:S07]  /*a6d0*/  MOV R153, R162 ;  /* 0x000000a200997202 */ /* 0x000fce0000000f00 */
[----:B------:R-:W-:Y:S05]  /*a6e0*/  WARPSYNC.COLLECTIVE R154, `(.L_x_3272) ;  /* 0x000000009a087348 */ /* 0x000fea0003c00000 */
[----:B------:R0:W1:Y:S02]  /*a6f0*/  SHFL.UP P6, R162, R157, R55, R54 ;  /* 0x040000379da27389 */ /* 0x00006400000c0036 */
[----:B01----:R-:W-:Y:S05]  /*a700*/  ENDCOLLECTIVE ;  /* 0x000000000000791b */ /* 0x003fea0003800000 */
.L_x_3272:
[----:B------:R-:W-:Y:S01]  /*a710*/  MOV R54, R162 ;  /* 0x000000a200367202 */ /* 0x000fe20000000f00 */
[----:B------:R-:W-:Y:S06]  /*a720*/  BRA `(.L_x_3273) ;  /* 0xffffffb800587947 */ /* 0x000fec000383ffff */
.L_x_3217:
        /* <DEDUP_REMOVED lines=8> */
.L_x_3275:
[----:B------:R-:W-:Y:S05]  /*a7b0*/  BSYNC B0 ;  /* 0x0000000000007941 */ /* 0x000fea0003800000 */
.L_x_3274:
[----:B------:R-:W-:Y:S05]  /*a7c0*/  BRA `(.L_x_3276) ;  /* 0xffffffb800487947 */ /* 0x000fea000383ffff */
.L_x_3218:
        /* <DEDUP_REMOVED lines=8> */
.L_x_3278:
[----:B------:R-:W-:Y:S05]  /*a850*/  BSYNC B0 ;  /* 0x0000000000007941 */ /* 0x000fea0003800000 */
.L_x_3277:
[----:B------:R-:W-:Y:S05]  /*a860*/  BRA `(.L_x_3279) ;  /* 0xffffffb800287947 */ /* 0x000fea000383ffff */
.L_x_3219:
        /* <DEDUP_REMOVED lines=8> */
.L_x_3281:
[----:B------:R-:W-:Y:S05]  /*a8f0*/  BSYNC B0 ;  /* 0x0000000000007941 */ /* 0x000fea0003800000 */
.L_x_3280:
        /* <DEDUP_REMOVED lines=9> */
.L_x_3282:
[----:B------:R-:W-:Y:S01]  /*a990*/  HFMA2 R55, -RZ, RZ, 0, 0 ;  /* 0x00000000ff377431 */ /* 0x000fe200000001ff */
[----:B------:R-:W-:-:S07]  /*a9a0*/  MOV R54, 0x1f ;  /* 0x0000001f00367802 */ /* 0x000fce0000000f00 */
[----:B------:R-:W-:Y:S05]  /*a9b0*/  WARPSYNC.COLLECTIVE R154, `(.L_x_3283) ;  /* 0x000000009a087348 */ /* 0x000fea0003c00000 */
[----:B------:R0:W1:Y:S02]  /*a9c0*/  SHFL.IDX P2, R155, R153, R55, R54 ;  /* 0x00000037999b7389 */ /* 0x0000640000040036 */
[----:B01----:R-:W-:Y:S05]  /*a9d0*/  ENDCOLLECTIVE ;  /* 0x000000000000791b */ /* 0x003fea0003800000 */
.L_x_3283:
[----:B------:R-:W-:Y:S02]  /*a9e0*/  MOV R156, R162 ;  /* 0x000000a2009c7202 */ /* 0x000fe40000000f00 */
[----:B------:R-:W-:Y:S02]  /*a9f0*/  MOV R153, R47 ;  /* 0x0000002f00997202 */ /* 0x000fe40000000f00 */
[----:B------:R-:W-:-:S07]  /*aa00*/  MOV R46, R155 ;  /* 0x0000009b002e7202 */ /* 0x000fce0000000f00 */
[----:B------:R-:W-:Y:S05]  /*aa10*/  WARPSYNC.COLLECTIVE R154, `(.L_x_3284) ;  /* 0x000000009a087348 */ /* 0x000fea0003c00000 */
[----:B------:R0:W1:Y:S02]  /*aa20*/  SHFL.IDX P2, R155, R153, R55, R54 ;  /* 0x00000037999b7389 */ /* 0x0000640000040036 */
[----:B01----:R-:W-:Y:S05]  /*aa30*/  ENDCOLLECTIVE ;  /* 0x000000000000791b */ /* 0x003fea0003800000 */
.L_x_3284:
[----:B------:R-:W-:Y:S01]  /*aa40*/  MOV R47, R155 ;  /* 0x0000009b002f7202 */ /* 0x000fe20000000f00 */
[----:B------:R-:W-:Y:S06]  /*aa50*/  BRA `(.L_x_3285) ;  /* 0xffffffb400c47947 */ /* 0x000fec000383ffff */
.L_x_3221:
        /* <DEDUP_REMOVED lines=9> */
.L_x_3286:
[----:B------:R-:W-:Y:S02]  /*aaf0*/  ISETP.GT.U32.AND P6, PT, R156, 0xf, PT ;  /* 0x0000000f9c00780c */ /* 0x000fe40003fc4070 */
[----:B------:R-:W-:Y:S02]  /*ab00*/  MOV R153, R155 ;  /* 0x0000009b00997202 */ /* 0x000fe40000000f00 */
[----:B------:R-:W-:-:S03]  /*ab10*/  MOV R155, R163 ;  /* 0x000000a3009b7202 */ /* 0x000fc60000000f00 */
[----:B------:R-:W-:-:S07]  /*ab20*/  @P3 FMUL.FTZ R153, R153, R162 ;  /* 0x000000a299993220 */ /* 0x000fce0000410000 */
[----:B------:R-:W-:Y:S05]  /*ab30*/  WARPSYNC.COLLECTIVE R154, `(.L_x_3287) ;  /* 0x000000009a087348 */ /* 0x000fea0003c00000 */
[----:B------:R0:W1:Y:S02]  /*ab40*/  SHFL.DOWN P2, R155, R155, R54, R55 ;  /* 0x080000369b9b7389 */ /* 0x0000640000040037 */
[----:B01----:R-:W-:Y:S05]  /*ab50*/  ENDCOLLECTIVE ;  /* 0x000000000000791b */ /* 0x003fea0003800000 */
.L_x_3287:
        /* <DEDUP_REMOVED lines=10> */
.L_x_3288:
[----:B------:R-:W-:Y:S02]  /*ac00*/  MOV R153, R155 ;  /* 0x0000009b00997202 */ /* 0x000fe40000000f00 */
[----:B------:R-:W-:-:S03]  /*ac10*/  MOV R155, R163 ;  /* 0x000000a3009b7202 */ /* 0x000fc60000000f00 */
[----:B------:R-:W-:-:S07]  /*ac20*/  @!P3 FMUL.FTZ R153, R162, R153 ;  /* 0x00000099a299b220 */ /* 0x000fce0000410000 */
[----:B------:R-:W-:Y:S05]  /*ac30*/  WARPSYNC.COLLECTIVE R154, `(.L_x_3289) ;  /* 0x000000009a087348 */ /* 0x000fea0003c00000 */
[----:B------:R0:W1:Y:S02]  /*ac40*/  SHFL.DOWN P2, R155, R155, R54, R55 ;  /* 0x080000369b9b7389 */ /* 0x0000640000040037 */
[----:B01----:R-:W-:Y:S05]  /*ac50*/  ENDCOLLECTIVE ;  /* 0x000000000000791b */ /* 0x003fea0003800000 */
.L_x_3289:
        /* <DEDUP_REMOVED lines=9> */
.L_x_3290:
[----:B------:R-:W-:Y:S02]  /*acf0*/  MOV R153, R155 ;  /* 0x0000009b00997202 */ /* 0x000fe40000000f00 */
[----:B------:R-:W-:-:S03]  /*ad00*/  MOV R155, R163 ;  /* 0x000000a3009b7202 */ /* 0x000fc60000000f00 */
[----:B------:R-:W-:-:S07]  /*ad10*/  @!P4 FMUL.FTZ R153, R162, R153 ;  /* 0x00000099a299c220 */ /* 0x000fce0000410000 */
[----:B------:R-:W-:Y:S05]  /*ad20*/  WARPSYNC.COLLECTIVE R154, `(.L_x_3291) ;  /* 0x000000009a087348 */ /* 0x000fea0003c00000 */
[----:B------:R0:W1:Y:S02]  /*ad30*/  SHFL.DOWN P2, R155, R155, R54, R55 ;  /* 0x080000369b9b7389 */ /* 0x0000640000040037 */
[----:B01----:R-:W-:Y:S05]  /*ad40*/  ENDCOLLECTIVE ;  /* 0x000000000000791b */ /* 0x003fea0003800000 */
.L_x_3291:
        /* <DEDUP_REMOVED lines=9> */
.L_x_3292:
[----:B------:R-:W-:Y:S02]  /*ade0*/  MOV R153, R155 ;  /* 0x0000009b00997202 */ /* 0x000fe40000000f00 */
[----:B------:R-:W-:-:S03]  /*adf0*/  MOV R155, R163 ;  /* 0x000000a3009b7202 */ /* 0x000fc60000000f00 */
[----:B------:R-:W-:-:S07]  /*ae00*/  @!P5 FMUL.FTZ R153, R162, R153 ;  /* 0x00000099a299d220 */ /* 0x000fce0000410000 */
[----:B------:R-:W-:Y:S05]  /*ae10*/  WARPSYNC.COLLECTIVE R154, `(.L_x_3293) ;  /* 0x000000009a087348 */ /* 0x000fea0003c00000 */
[----:B------:R0:W1:Y:S02]  /*ae20*/  SHFL.DOWN P2, R155, R155, R54, R55 ;  /* 0x080000369b9b7389 */ /* 0x0000640000040037 */
[----:B01----:R-:W-:Y:S05]  /*ae30*/  ENDCOLLECTIVE ;  /* 0x000000000000791b */ /* 0x003fea0003800000 */
.L_x_3293:
        /* <DEDUP_REMOVED lines=9> */
.L_x_3294:
[----:B------:R-:W-:Y:S02]  /*aed0*/  MOV R153, R155 ;  /* 0x0000009b00997202 */ /* 0x000fe40000000f00 */
[----:B------:R-:W-:-:S03]  /*aee0*/  MOV R155, R163 ;  /* 0x000000a3009b7202 */ /* 0x000fc60000000f00 */
[----:B------:R-:W-:-:S07]  /*aef0*/  @!P6 FMUL.FTZ R153, R162, R153 ;  /* 0x00000099a299e220 */ /* 0x000fce0000410000 */
[----:B------:R-:W-:Y:S05]  /*af00*/  WARPSYNC.COLLECTIVE R154, `(.L_x_3295) ;  /* 0x000000009a087348 */ /* 0x000fea0003c00000 */
[----:B------:R0:W1:Y:S02]  /*af10*/  SHFL.DOWN P2, R155, R155, R54, R55 ;  /* 0x080000369b9b7389 */ /* 0x0000640000040037 */
[----:B01----:R-:W-:Y:S05]  /*af20*/  ENDCOLLECTIVE ;  /* 0x000000000000791b */ /* 0x003fea0003800000 */
.L_x_3295:
        /* <DEDUP_REMOVED lines=10> */
.L_x_3296:
[----:B------:R-:W-:Y:S02]  /*afd0*/  MOV R153, R163 ;  /* 0x000000a300997202 */ /* 0x000fe40000000f00 */
[----:B------:R-:W-:-:S07]  /*afe0*/  MOV R157, R155 ;  /* 0x0000009b009d7202 */ /* 0x000fce0000000f00 */
[----:B------:R-:W-:Y:S05]  /*aff0*/  WARPSYNC.COLLECTIVE R154, `(.L_x_3297) ;  /* 0x000000009a087348 */ /* 0x000fea0003c00000 */
[----:B------:R0:W1:Y:S02]  /*b000*/  SHFL.IDX P2, R155, R153, R55, R54 ;  /* 0x00000037999b7389 */ /* 0x0000640000040036 */
[----:B01----:R-:W-:Y:S05]  /*b010*/  ENDCOLLECTIVE ;  /* 0x000000000000791b */ /* 0x003fea0003800000 */
.L_x_3297:
        /* <DEDUP_REMOVED lines=10> */
.L_x_3298:
[----:B------:R-:W-:Y:S02]  /*b0c0*/  MOV R162, R155 ;  /* 0x0000009b00a27202 */ /* 0x000fe40000000f00 */
[----:B------:R-:W-:-:S07]  /*b0d0*/  MOV R155, R163 ;  /* 0x000000a3009b7202 */ /* 0x000fce0000000f00 */
[----:B------:R-:W-:Y:S05]  /*b0e0*/  WARPSYNC.COLLECTIVE R154, `(.L_x_3299) ;  /* 0x000000009a087348 */ /* 0x000fea0003c00000 */
[----:B------:R0:W1:Y:S02]  /*b0f0*/  SHFL.DOWN P2, R155, R155, R54, R55 ;  /* 0x080000369b9b7389 */ /* 0x0000640000040037 */
[----:B01----:R-:W-:Y:S05]  /*b100*/  ENDCOLLECTIVE ;  /* 0x000000000000791b */ /* 0x003fea0003800000 */
.L_x_3299:
[----:B------:R-:W-:Y:S01]  /*b110*/  HFMA2 R55, -RZ, RZ, 0, 0 ;  /* 0x00000000ff377431 */ /* 0x000fe200000001ff */
[----:B------:R-:W-:Y:S02]  /*b120*/  MOV R54, 0x1f ;  /* 0x0000001f00367802 */ /* 0x000fe40000000f00 */
[----:B------:R-:W-:-:S07]  /*b130*/  MOV R163, R155 ;  /* 0x0000009b00a37202 */ /* 0x000fce0000000f00 */
[----:B------:R-:W-:Y:S05]  /*b140*/  WARPSYNC.COLLECTIVE R154, `(.L_x_3300) ;  /* 0x000000009a087348 */ /* 0x000fea0003c00000 */
[----:B------:R0:W1:Y:S02]  /*b150*/  SHFL.IDX P2, R155, R153, R55, R54 ;  /* 0x00000037999b7389 */ /* 0x0000640000040036 */
[----:B01----:R-:W-:Y:S05]  /*b160*/  ENDCOLLECTIVE ;  /* 0x000000000000791b */ /* 0x003fea0003800000 */
.L_x_3300:
[----:B------:R-:W-:Y:S02]  /*b170*/  MOV R153, R47 ;  /* 0x0000002f00997202 */ /* 0x000fe40000000f00 */
[----:B------:R-:W-:-:S07]  /*b180*/  MOV R46, R155 ;  /* 0x0000009b002e7202 */ /* 0x000fce0000000f00 */
[----:B------:R-:W-:Y:S05]  /*b190*/  WARPSYNC.COLLECTIVE R154, `(.L_x_3301) ;  /* 0x000000009a087348 */ /* 0x000fea0003c00000 */
[----:B------:R0:W1:Y:S02]  /*b1a0*/  SHFL.IDX P2, R155, R153, R55, R54 ;  /* 0x00000037999b7389 */ /* 0x0000640000040036 */
[----:B01----:R-:W-:Y:S05]  /*b1b0*/  ENDCOLLECTIVE ;  /* 0x000000000000791b */ /* 0x003fea0003800000 */
.L_x_3301:
[----:B------:R-:W-:Y:S02]  /*b1c0*/  MOV R47, R155 ;  /* 0x0000009b002f7202 */ /* 0x000fe40000000f00 */
[----:B------:R-:W-:Y:S01]  /*b1d0*/  ISETP.NE.AND P2, PT, R74, 0x1f, PT ;  /* 0x0000001f4a00780c */ /* 0x000fe20003f45270 */
[----:B------:R-:W-:-:S12]  /*b1e0*/  BRA `(.L_x_3302) ;  /* 0xffffffb800007947 */ /* 0x000fd8000383ffff */
.L_x_3303:
        /* <DEDUP_REMOVED lines=9> */
.L_x_10439:


//--------------------- .text._Z25selective_scan_bwd_kernelI32Selective_Scan_bwd_kernel_traitsILi64ELi16ELb0ELb0ELb0ELb0ELb0EN3c108BFloat16EfEEv12SSMParamsBwd --------------------------
	.section	.text._Z25selective_scan_bwd_kernelI32Selective_Scan_bwd_kernel_traitsILi64ELi16ELb0ELb0ELb0ELb0ELb0EN3c108BFloat16EfEEv12SSMParamsBwd,"ax",@progbits
	.align	128
        .global         _Z25selective_scan_bwd_kernelI32Selective_Scan_bwd_kernel_traitsILi64ELi16ELb0ELb0ELb0ELb0ELb0EN3c108BFloat16EfEEv12SSMParamsBwd
        .type           _Z25selective_scan_bwd_kernelI32Selective_Scan_bwd_kernel_traitsILi64ELi16ELb0ELb0ELb0ELb0ELb0EN3c108BFloat16EfEEv12SSMParamsBwd,@function
        .size           _Z25selective_scan_bwd_kernelI32Selective_Scan_bwd_kernel_traitsILi64ELi16ELb0ELb0ELb0ELb0ELb0EN3c108BFloat16EfEEv12SSMParamsBwd,(.L_x_10440 - _Z25selective_scan_bwd_kernelI32Selective_Scan_bwd_kernel_traitsILi64ELi16ELb0ELb0ELb0ELb0ELb0EN3c108BFloat16EfEEv12SSMParamsBwd)
        .other          _Z25selective_scan_bwd_kernelI32Selective_Scan_bwd_kernel_traitsILi64ELi16ELb0ELb0ELb0ELb0ELb0EN3c108BFloat16EfEEv12SSMParamsBwd,@"STO_CUDA_ENTRY STV_DEFAULT"
_Z25selective_scan_bwd_kernelI32Selective_Scan_bwd_kernel_traitsILi64ELi16ELb0ELb0ELb0ELb0ELb0EN3c108BFloat16EfEEv12SSMParamsBwd:
.text._Z25selective_scan_bwd_kernelI32Selective_Scan_bwd_kernel_traitsILi64ELi16ELb0ELb0ELb0ELb0ELb0EN3c108BFloat16EfEEv12SSMParamsBwd:
[----:B------:R-:W-:Y:S01]  /*0000*/  LDC R1, c[0x0][0x37c] ;  /* 0x0000df00ff017b82 */ /* 0x000fe20000000800 */
[----:B------:R-:W0:Y:S07]  /*0010*/  LDCU.64 UR10, c[0x0][0x470] ;  /* 0x00008e00ff0a77ac */ /* 0x000e2e0008000a00 */
[----:B------:R-:W1:Y:S01]  /*0020*/  S2UR UR8, SR_CTAID.Y ;  /* 0x00000000000879c3 */ /* 0x000e620000002600 */
[----:B------:R-:W-:Y:S01]  /*0030*/  CS2R R10, SRZ ;  /* 0x00000000000a7805 */ /* 0x000fe2000001ff00 */
[----:B------:R-:W2:Y:S01]  /*0040*/  LDCU.128 UR4, c[0x0][0x450] ;  /* 0x00008a00ff0477ac */ /* 0x000ea20008000c00 */
[----:B------:R-:W3:Y:S05]  /*0050*/  LDCU.64 UR24, c[0x0][0x358] ;  /* 0x00006b00ff1877ac */ /* 0x000eea0008000a00 */
[----:B------:R-:W4:Y:S01]  /*0060*/  S2UR UR28, SR_CTAID.X ;  /* 0x00000000001c79c3 */ /* 0x000f220000002500 */
[----:B------:R-:W4:Y:S01]  /*0070*/  LDCU.128 UR32, c[0x0][0x400] ;  /* 0x00008000ff2077ac */ /* 0x000f220008000c00 */
[----:B------:R-:W4:Y:S01]  /*0080*/  LDCU.64 UR16, c[0x0][0x480] ;  /* 0x00009000ff1077ac */ /* 0x000f220008000a00 */
[----:B0-----:R-:W-:-:S02]  /*0090*/  UISETP.NE.U32.AND UP1, UPT, UR10, URZ, UPT ;  /* 0x000000ff0a00728c */ /* 0x001fc4000bf25070 */
[----:B--2---:R-:W-:Y:S02]  /*00a0*/  UISETP.NE.U32.AND UP0, UPT, UR6, URZ, UPT ;  /* 0x000000ff0600728c */ /* 0x004fe4000bf05070 */
[----:B------:R-:W-:Y:S02]  /*00b0*/  UISETP.NE.AND.EX UP1, UPT, UR11, URZ, UPT, UP1 ;  /* 0x000000ff0b00728c */ /* 0x000fe4000bf25310 */
[----:B------:R-:W-:Y:S01]  /*00c0*/  UISETP.NE.AND.EX UP0, UPT, UR7, URZ, UPT, UP0 ;  /* 0x000000ff0700728c */ /* 0x000fe2000bf05300 */
[----:B------:R-:W0:Y:S03]  /*00d0*/  LDCU UR31, c[0x0][0x394] ;  /* 0x00007280ff1f77ac */ /* 0x000e260008000800 */
[----:B------:R-:W-:Y:S02]  /*00e0*/  PLOP3.LUT P1, PT, PT, PT, UP1, 0x80, 0x8 ;  /* 0x000000000008781c */ /* 0x000fe40003f2f018 */
[----:B------:R-:W-:Y:S01]  /*00f0*/  PLOP3.LUT P0, PT, PT, PT, UP0, 0x80, 0x8 ;  /* 0x000000000008781c */ /* 0x000fe20003f0f008 */
[----:B------:R-:W2:Y:S02]  /*0100*/  LDCU.128 UR20, c[0x0][0x3f0] ;  /* 0x00007e00ff1477ac */ /* 0x000ea40008000c00 */
[----:B-1----:R-:W-:-:S02]  /*0110*/  @UP1 ULEA UR10, UP3, UR8, UR10, 0x2 ;  /* 0x0000000a080a1291 */ /* 0x002fc4000f8610ff */
[----:B------:R-:W-:Y:S02]  /*0120*/  @UP0 ULEA UR6, UP2, UR8, UR6, 0x2 ;  /* 0x0000000608060291 */ /* 0x000fe4000f8410ff */
[----:B------:R-:W-:Y:S02]  /*0130*/  @UP1 ULEA.HI.X UR11, UR8, UR11, URZ, 0x2, UP3 ;  /* 0x0000000b080b1291 */ /* 0x000fe400098f14ff */
[----:B------:R-:W-:Y:S01]  /*0140*/  @UP0 ULEA.HI.X UR7, UR8, UR7, URZ, 0x2, UP2 ;  /* 0x0000000708070291 */ /* 0x000fe200090f14ff */
[----:B------:R-:W-:Y:S01]  /*0150*/  MOV R4, UR10 ;  /* 0x0000000a00047c02 */ /* 0x000fe20008000f00 */
[----:B------:R-:W1:Y:S01]  /*0160*/  LDCU.128 UR12, c[0x0][0x460] ;  /* 0x00008c00ff0c77ac */ /* 0x000e620008000c00 */
[----:B------:R-:W-:Y:S01]  /*0170*/  MOV R2, UR6 ;  /* 0x0000000600027c02 */ /* 0x000fe20008000f00 */
[----:B------:R-:W-:Y:S02]  /*0180*/  IMAD.U32 R5, RZ, RZ, UR11 ;  /* 0x0000000bff057e24 */ /* 0x000fe4000f8e00ff */
[----:B------:R-:W-:Y:S01]  /*0190*/  MOV R3, UR7 ;  /* 0x0000000700037c02 */ /* 0x000fe20008000f00 */
[----:B------:R-:W1:Y:S02]  /*01a0*/  LDCU.64 UR36, c[0x0][0x498] ;  /* 0x00009300ff2477ac */ /* 0x000e640008000a00 */
[----:B---3--:R3:W5:Y:S04]  /*01b0*/  @P1 LDG.E R10, desc[UR24][R4.64] ;  /* 0x00000018040a1981 */ /* 0x008768000c1e1900 */
[----:B------:R3:W5:Y:S01]  /*01c0*/  @P0 LDG.E R11, desc[UR24][R2.64] ;  /* 0x00000018020b0981 */ /* 0x000762000c1e1900 */
[----:B----4-:R-:W-:-:S02]  /*01d0*/  UIMAD.WIDE.U32 UR10, UR28, UR32, URZ ;  /* 0x000000201c0a72a5 */ /* 0x010fc4000f8e00ff */
[----:B------:R-:W-:Y:S02]  /*01e0*/  UISETP.NE.U32.AND UP0, UPT, UR16, URZ, UPT ;  /* 0x000000ff1000728c */ /* 0x000fe4000bf05070 */
[----:B------:R-:W-:Y:S02]  /*01f0*/  UIMAD UR11, UR28, UR33, UR11 ;  /* 0x000000211c0b72a4 */ /* 0x000fe4000f8e020b */
[----:B0-----:R-:W-:Y:S02]  /*0200*/  ULEA UR9, UR31, 0xfffffc00, 0xa ;  /* 0xfffffc001f097891 */ /* 0x001fe4000f8e50ff */
[----:B------:R-:W-:Y:S02]  /*0210*/  UIMAD.WIDE.U32 UR18, UR8, UR34, UR10 ;  /* 0x00000022081272a5 */ /* 0x000fe4000f8e000a */
[----:B------:R-:W-:Y:S01]  /*0220*/  UISETP.NE.AND.EX UP0, UPT, UR17, URZ, UPT, UP0 ;  /* 0x000000ff1100728c */ /* 0x000fe2000bf05300 */
[----:B------:R-:W0:Y:S01]  /*0230*/  LDCU.64 UR16, c[0x0][0x3b8] ;  /* 0x00007700ff1077ac */ /* 0x000e220008000a00 */
[----:B------:R-:W-:-:S02]  /*0240*/  UIMAD UR27, UR8, UR35, UR19 ;  /* 0x00000023081b72a4 */ /* 0x000fc4000f8e0213 */
[----:B------:R-:W-:Y:S02]  /*0250*/  UIADD3 UR18, UP3, UPT, UR9, UR18, URZ ;  /* 0x0000001209127290 */ /* 0x000fe4000ff7e0ff */
[----:B------:R-:W-:Y:S02]  /*0260*/  USHF.R.S32.HI UR26, URZ, 0x1f, UR9 ;  /* 0x0000001fff1a7899 */ /* 0x000fe40008011409 */
[----:B--2---:R-:W-:Y:S01]  /*0270*/  UIMAD.WIDE.U32 UR6, UR28, UR20, URZ ;  /* 0x000000141c0672a5 */ /* 0x004fe2000f8e00ff */
[----:B------:R-:W2:Y:S01]  /*0280*/  LDCU.64 UR32, c[0x0][0x3d8] ;  /* 0x00007b00ff2077ac */ /* 0x000ea20008000a00 */
[----:B-1----:R-:W-:Y:S02]  /*0290*/  ULEA UR14, UP4, UR18, UR14, 0x1 ;  /* 0x0000000e120e7291 */ /* 0x002fe4000f8808ff */
[----:B------:R-:W-:Y:S02]  /*02a0*/  UIADD3.X UR27, UPT, UPT, UR26, UR27, URZ, UP3, !UPT ;  /* 0x0000001b1a1b7290 */ /* 0x000fe40009ffe4ff */
[----:B------:R-:W-:Y:S01]  /*02b0*/  UIMAD UR7, UR28, UR21, UR7 ;  /* 0x000000151c0772a4 */ /* 0x000fe2000f8e0207 */
[----:B------:R-:W1:Y:S01]  /*02c0*/  LDCU.64 UR10, c[0x0][0x4a0] ;  /* 0x00009400ff0a77ac */ /* 0x000e620008000a00 */
[----:B------:R-:W-:-:S02]  /*02d0*/  ULEA.HI.X UR27, UR18, UR15, UR27, 0x1, UP4 ;  /* 0x0000000f121b7291 */ /* 0x000fc4000a0f0c1b */
[----:B------:R-:W-:Y:S01]  /*02e0*/  UIMAD.WIDE.U32 UR6, UR8, UR22, UR6 ;  /* 0x00000016080672a5 */ /* 0x000fe2000f8e0006 */
[----:B------:R-:W4:Y:S03]  /*02f0*/  @UP0 LDCU UR15, c[0x0][0x384] ;  /* 0x00007080ff0f07ac */ /* 0x000f260008000800 */
[----:B------:R-:W-:Y:S02]  /*0300*/  UIMAD UR30, UR8, UR23, UR7 ;  /* 0x00000017081e72a4 */ /* 0x000fe4000f8e0207 */
[----:B------:R-:W-:Y:S02]  /*0310*/  UIADD3 UR6, UP1, UPT, UR9, UR6, URZ ;  /* 0x0000000609067290 */ /* 0x000fe4000ff3e0ff */
[----:B0-----:R-:W-:Y:S02]  /*0320*/  UIMAD.WIDE.U32 UR18, UR8, UR16, URZ ;  /* 0x00000010081272a5 */ /* 0x001fe4000f8e00ff */
[----:B------:R-:W-:-:S02]  /*0330*/  UIMAD.WIDE.U32 UR20, UR28, UR36, URZ ;  /* 0x000000241c1472a5 */ /* 0x000fc4000f8e00ff */
[----:B------:R-:W-:Y:S02]  /*0340*/  ULEA UR29, UP2, UR6, UR12, 0x1 ;  /* 0x0000000c061d7291 */ /* 0x000fe4000f8408ff */
[----:B------:R-:W-:Y:S01]  /*0350*/  UIADD3.X UR30, UPT, UPT, UR26, UR30, URZ, UP1, !UPT ;  /* 0x0000001e1a1e7290 */ /* 0x000fe20008ffe4ff */
[----:B------:R-:W0:Y:S03]  /*0360*/  @UP0 LDCU UR16, c[0x0][0x38c] ;  /* 0x00007180ff1007ac */ /* 0x000e260008000800 */
[----:B------:R-:W-:Y:S01]  /*0370*/  ULEA.HI.X UR30, UR6, UR13, UR30, 0x1, UP2 ;  /* 0x0000000d061e7291 */ /* 0x000fe200090f0c1e */
[----:B------:R-:W3:Y:S01]  /*0380*/  @UP0 LDCU.64 UR34, c[0x0][0x480] ;  /* 0x00009000ff2207ac */ /* 0x000ee20008000a00 */
[----:B--2---:R-:W-:Y:S02]  /*0390*/  UIMAD.WIDE.U32 UR22, UR8, UR32, URZ ;  /* 0x00000020081672a5 */ /* 0x004fe4000f8e00ff */
[----:B------:R-:W-:Y:S01]  /*03a0*/  UIMAD UR13, UR28, UR37, UR21 ;  /* 0x000000251c0d72a4 */ /* 0x000fe2000f8e0215 */
[----:B------:R-:W-:Y:S01]  /*03b0*/  UMOV UR12, UR20 ;  /* 0x00000014000c7c82 */ /* 0x000fe20008000000 */
[----:B------:R-:W-:-:S02]  /*03c0*/  ULEA UR6, UP1, UR22, UR4, 0x2 ;  /* 0x0000000416067291 */ /* 0x000fc4000f8210ff */
[----:B-1----:R-:W-:Y:S02]  /*03d0*/  UIMAD.WIDE.U32 UR12, UR8, UR10, UR12 ;  /* 0x0000000a080c72a5 */ /* 0x002fe4000f8e000c */
[----:B----4-:R-:W-:Y:S02]  /*03e0*/  @UP0 UIMAD UR4, UR28, UR15, UR8 ;  /* 0x0000000f1c0402a4 */ /* 0x010fe4000f8e0208 */
[----:B------:R-:W-:Y:S02]  /*03f0*/  UIMAD UR11, UR8, UR11, UR13 ;  /* 0x0000000b080b72a4 */ /* 0x000fe4000f8e020d */
[----:B------:R-:W-:Y:S02]  /*0400*/  UIADD3 UR12, UP2, UPT, UR9, UR12, URZ ;  /* 0x0000000c090c7290 */ /* 0x000fe4000ff5e0ff */
[----:B------:R-:W-:Y:S02]  /*0410*/  UIMAD UR7, UR8, UR33, UR23 ;  /* 0x00000021080772a4 */ /* 0x000fe4000f8e0217 */
[----:B------:R-:W-:Y:S01]  /*0420*/  @UP0 UIMAD UR4, UR4, UR31, URZ ;  /* 0x0000001f040402a4 */ /* 0x000fe2000f8e02ff */
[----:B------:R-:W1:Y:S01]  /*0430*/  LDCU.64 UR32, c[0x0][0x448] ;  /* 0x00008900ff2077ac */ /* 0x000e620008000a00 */
[----:B------:R-:W2:Y:S01]  /*0440*/  LDCU.64 UR36, c[0x0][0x528] ;  /* 0x0000a500ff2477ac */ /* 0x000ea20008000a00 */
[----:B------:R-:W-:-:S02]  /*0450*/  UIADD3.X UR20, UPT, UPT, UR26, UR11, URZ, UP2, !UPT ;  /* 0x0000000b1a147290 */ /* 0x000fc400097fe4ff */
[----:B0-----:R-:W-:Y:S02]  /*0460*/  @UP0 UIMAD UR11, UR4, UR16, URZ ;  /* 0x00000010040b02a4 */ /* 0x001fe4000f8e02ff */
[----:B------:R-:W-:Y:S01]  /*0470*/  ULEA.HI.X UR7, UR22, UR5, UR7, 0x2, UP1 ;  /* 0x0000000516077291 */ /* 0x000fe200088f1407 */
[----:B------:R-:W-:Y:S02]  /*0480*/  UMOV UR4, URZ ;  /* 0x000000ff00047c82 */ /* 0x000fe40008000000 */
[----:B------:R-:W-:Y:S01]  /*0490*/  UMOV UR5, URZ ;  /* 0x000000ff00057c82 */ /* 0x000fe20008000000 */
[----:B---3--:R-:W-:Y:S02]  /*04a0*/  @UP0 UIMAD.WIDE UR4, UR11, 0x8, UR34 ;  /* 0x000000080b0408a5 */ /* 0x008fe4000f8e0222 */
[----:B------:R-:W-:Y:S02]  /*04b0*/  UISETP.GE.AND UP0, UPT, UR31, 0x1, UPT ;  /* 0x000000011f00788c */ /* 0x000fe4000bf06270 */
[----:B------:R-:W-:Y:S01]  /*04c0*/  UIMAD UR10, UR8, UR17, UR19 ;  /* 0x00000011080a72a4 */ /* 0x000fe2000f8e0213 */
[----:B------:R-:W-:Y:S01]  /*04d0*/  CS2R R12, SRZ ;  /* 0x00000000000c7805 */ /* 0x000fe2000001ff00 */
[----:B-1----:R-:W-:-:S02]  /*04e0*/  ULEA UR9, UP1, UR18, UR32, 0x2 ;  /* 0x0000002012097291 */ /* 0x002fc4000f8210ff */
[----:B--2---:R-:W-:Y:S02]  /*04f0*/  ULEA UR19, UP2, UR12, UR36, 0x1 ;  /* 0x000000240c137291 */ /* 0x004fe4000f8408ff */
[----:B------:R-:W-:Y:S02]  /*0500*/  ULEA.HI.X UR10, UR18, UR33, UR10, 0x2, UP1 ;  /* 0x00000021120a7291 */ /* 0x000fe400088f140a */
[----:B------:R-:W-:Y:S01]  /*0510*/  ULEA.HI.X UR20, UR12, UR37, UR20, 0x1, UP2 ;  /* 0x000000250c147291 */ /* 0x000fe200090f0c14 */
[----:B------:R-:W-:Y:S11]  /*0520*/  BRA.U !UP0, `(.L_x_3304) ;  /* 0x0000004d087c7547 */ /* 0x000ff6000b800000 */
[----:B------:R-:W0:Y:S01]  /*0530*/  S2R R14, SR_TID.X ;  /* 0x00000000000e7919 */ /* 0x000e220000002100 */
[----:B------:R-:W1:Y:S01]  /*0540*/  LDCU.64 UR16, c[0x0][0x3a0] ;  /* 0x00007400ff1077ac */ /* 0x000e620008000a00 */
[----:B------:R-:W2:Y:S01]  /*0550*/  S2UR UR18, SR_CgaCtaId ;  /* 0x00000000001279c3 */ /* 0x000ea20000008800 */
[----:B------:R-:W-:Y:S01]  /*0560*/  CS2R R12, SRZ ;  /* 0x00000000000c7805 */ /* 0x000fe2000001ff00 */
[----:B------:R-:W3:Y:S01]  /*0570*/  LDCU.64 UR22, c[0x0][0x440] ;  /* 0x00008800ff1677ac */ /* 0x000ee20008000a00 */
[----:B------:R-:W-:Y:S01]  /*0580*/  UMOV UR15, UR29 ;  /* 0x0000001d000f7c82 */ /* 0x000fe20008000000 */
[----:B-1----:R-:W-:-:S03]  /*0590*/  UIMAD.WIDE.U32 UR12, UR8, UR16, URZ ;  /* 0x00000010080c72a5 */ /* 0x002fc6000f8e00ff */
[----:B------:R-:W-:Y:S01]  /*05a0*/  UMOV UR16, UR30 ;  /* 0x0000001e00107c82 */ /* 0x000fe20008000000 */
[----:B------:R-:W-:Y:S02]  /*05b0*/  UIMAD UR13, UR8, UR17, UR13 ;  /* 0x00000011080d72a4 */ /* 0x000fe4000f8e020d */
[----:B---3--:R-:W-:Y:S01]  /*05c0*/  ULEA UR11, UP0, UR12, UR22, 0x2 ;  /* 0x000000160c0b7291 */ /* 0x008fe2000f8010ff */
[----:B------:R-:W-:Y:S02]  /*05d0*/  UMOV UR17, 0x400 ;  /* 0x0000040000117882 */ /* 0x000fe40000000000 */
[----:B--2---:R-:W-:Y:S02]  /*05e0*/  ULEA UR18, UR18, UR17, 0x18 ;  /* 0x0000001112127291 */ /* 0x004fe4000f8ec0ff */
[----:B------:R-:W-:Y:S01]  /*05f0*/  ULEA.HI.X UR13, UR12, UR23, UR13, 0x2, UP0 ;  /* 0x000000170c0d7291 */ /* 0x000fe200080f140d */
[C---:B0-----:R-:W-:Y:S01]  /*0600*/  SHF.L.U32 R15, R14.reuse, 0x4, RZ ;  /* 0x000000040e0f7819 */ /* 0x041fe200000006ff */
[----:B------:R-:W0:Y:S01]  /*0610*/  LDCU UR12, c[0x0][0x394] ;  /* 0x00007280ff0c77ac */ /* 0x000e220008000800 */
[----:B------:R-:W-:-:S02]  /*0620*/  LOP3.LUT R200, R14, 0x1f, RZ, 0xc0, !PT ;  /* 0x0000001f0ec87812 */ /* 0x000fc400078ec0ff */
[----:B------:R-:W-:Y:S01]  /*0630*/  LOP3.LUT R15, R15, 0x3e00, RZ, 0xc0, !PT ;  /* 0x00003e000f0f7812 */ /* 0x000fe200078ec0ff */
[----:B------:R-:W-:Y:S01]  /*0640*/  UMOV UR17, UR27 ;  /* 0x0000001b00117c82 */ /* 0x000fe20008000000 */
[C---:B------:R-:W-:Y:S02]  /*0650*/  LEA R17, R14.reuse, UR18, 0x3 ;  /* 0x000000120e117c11 */ /* 0x040fe4000f8e18ff */
[----:B------:R-:W-:Y:S02]  /*0660*/  LOP3.LUT R16, R15, 0x1f, R14, 0xf8, !PT ;  /* 0x0000001f0f107812 */ /* 0x000fe400078ef80e */
[----:B------:R-:W-:Y:S02]  /*0670*/  LEA R18, R14, R17, 0x3 ;  /* 0x000000110e127211 */ /* 0x000fe400078e18ff */
[C---:B------:R-:W-:Y:S02]  /*0680*/  LOP3.LUT R19, R16.reuse, 0x20, RZ, 0xfc, !PT ;  /* 0x0000002010137812 */ /* 0x040fe400078efcff */
[----:B------:R-:W-:-:S02]  /*0690*/  LOP3.LUT R20, R16, 0x40, RZ, 0xfc, !PT ;  /* 0x0000004010147812 */ /* 0x000fc400078efcff */
[C---:B------:R-:W-:Y:S02]  /*06a0*/  LOP3.LUT R21, R16.reuse, 0x60, RZ, 0xfc, !PT ;  /* 0x0000006010157812 */ /* 0x040fe400078efcff */
[C---:B------:R-:W-:Y:S02]  /*06b0*/  LOP3.LUT R22, R16.reuse, 0x80, RZ, 0xfc, !PT ;  /* 0x0000008010167812 */ /* 0x040fe400078efcff */
[C---:B------:R-:W-:Y:S02]  /*06c0*/  LOP3.LUT R23, R16.reuse, 0xa0, RZ, 0xfc, !PT ;  /* 0x000000a010177812 */ /* 0x040fe400078efcff */
[C---:B------:R-:W-:Y:S02]  /*06d0*/  LOP3.LUT R24, R16.reuse, 0xc0, RZ, 0xfc, !PT ;  /* 0x000000c010187812 */ /* 0x040fe400078efcff */
        /* <DEDUP_REMOVED lines=8> */
[----:B------:R-:W-:Y:S02]  /*0760*/  LOP3.LUT R33, R16, 0x1e0, RZ, 0xfc, !PT ;  /* 0x000001e010217812 */ /* 0x000fe400078efcff */
[----:B------:R-:W-:Y:S01]  /*0770*/  LEA R202, R14, UR18, 0x2 ;  /* 0x000000120eca7c11 */ /* 0x000fe2000f8e10ff */
[----:B------:R-:W-:Y:S01]  /*0780*/  UMOV UR18, UR19 ;  /* 0x0000001300127c82 */ /* 0x000fe20008000000 */
[----:B0-----:R-:W-:-:S05]  /*0790*/  UMOV UR19, UR20 ;  /* 0x0000001400137c82 */ /* 0x001fca0008000000 */
.L_x_3319:
[----:B0-----:R-:W0:Y:S01]  /*07a0*/  LDC R34, c[0x0][0x388] ;  /* 0x0000e200ff227b82 */ /* 0x001e220000000800 */
[----:B------:R-:W-:Y:S01]  /*07b0*/  UIADD3 UR20, UPT, UPT, UR12, -0x1, URZ ;  /* 0xffffffff0c147890 */ /* 0x000fe2000fffe0ff */
[----:B------:R-:W-:Y:S02]  /*07c0*/  SHF.L.U32 R2, R16, 0x1, RZ ;  /* 0x0000000110027819 */ /* 0x000fe400000006ff */
[----:B------:R-:W-:Y:S01]  /*07d0*/  PRMT R9, RZ, 0x7610, R9 ;  /* 0x00007610ff097816 */ /* 0x000fe20000000009 */
[----:B------:R-:W-:Y:S01]  /*07e0*/  USHF.L.U32 UR34, UR20, 0xa, URZ ;  /* 0x0000000a14227899 */ /* 0x000fe200080006ff */
[----:B------:R-:W-:Y:S02]  /*07f0*/  IADD3 R6, P0, PT, R2, UR15, RZ ;  /* 0x0000000f02067c10 */ /* 0x000fe4000ff1e0ff */
        /* <DEDUP_REMOVED lines=9> */
[----:B0-----:R-:W-:Y:S01]  /*0890*/  VIADD R34, R34, -UR34 ;  /* 0x8000002222227c36 */ /* 0x001fe20008000000 */
[----:B------:R-:W-:Y:S02]  /*08a0*/  IADD3.X R7, PT, PT, RZ, UR16, RZ, P0, !PT ;  /* 0x00000010ff077c10 */ /* 0x000fe400087fe4ff */
[----:B------:R-:W-:Y:S02]  /*08b0*/  PRMT R57, RZ, 0x7610, R57 ;  /* 0x00007610ff397816 */ /* 0x000fe40000000039 */
[----:B------:R-:W-:Y:S02]  /*08c0*/  PRMT R56, RZ, 0x7610, R56 ;  /* 0x00007610ff387816 */ /* 0x000fe40000000038 */
[----:B------:R-:W-:Y:S02]  /*08d0*/  PRMT R59, RZ, 0x7610, R59 ;  /* 0x00007610ff3b7816 */ /* 0x000fe4000000003b */
[----:B------:R-:W-:-:S02]  /*08e0*/  PRMT R58, RZ, 0x7610, R58 ;  /* 0x00007610ff3a7816 */ /* 0x000fc4000000003a */
[----:B------:R-:W-:Y:S02]  /*08f0*/  PRMT R61, RZ, 0x7610, R61 ;  /* 0x00007610ff3d7816 */ /* 0x000fe4000000003d */
[----:B------:R-:W-:Y:S01]  /*0900*/  PRMT R60, RZ, 0x7610, R60 ;  /* 0x00007610ff3c7816 */ /* 0x000fe2000000003c */
[----:B------:R-:W-:Y:S01]  /*0910*/  BAR.SYNC.DEFER_BLOCKING 0x0 ;  /* 0x0000000000007b1d */ /* 0x000fe20000010000 */
[-C--:B------:R-:W-:Y:S02]  /*0920*/  ISETP.GE.AND P0, PT, R20, R34.reuse, PT ;  /* 0x000000221400720c */ /* 0x080fe40003f06270 */
[C---:B------:R-:W-:Y:S02]  /*0930*/  IADD3 R4, P1, PT, R2.reuse, UR14, RZ ;  /* 0x0000000e02047c10 */ /* 0x040fe4000ff3e0ff */
[----:B------:R-:W-:Y:S01]  /*0940*/  IADD3 R2, P2, PT, R2, UR18, RZ ;  /* 0x0000001202027c10 */ /* 0x000fe2000ff5e0ff */
[----:B------:R-:W0:Y:S01]  /*0950*/  S2R R36, SR_LANEID ;  /* 0x0000000000247919 */ /* 0x000e220000000000 */
[----:B------:R-:W-:Y:S01]  /*0960*/  IADD3.X R5, PT, PT, RZ, UR17, RZ, P1, !PT ;  /* 0x00000011ff057c10 */ /* 0x000fe20008ffe4ff */
[----:B-1----:R-:W1:Y:S01]  /*0970*/  S2UR UR22, SR_CgaCtaId ;  /* 0x00000000001679c3 */ /* 0x002e620000008800 */
[----:B------:R-:W-:Y:S01]  /*0980*/  IADD3.X R3, PT, PT, RZ, UR19, RZ, P2, !PT ;  /* 0x00000013ff037c10 */ /* 0x000fe200097fe4ff */
[----:B------:R-:W-:Y:S01]  /*0990*/  UMOV UR21, 0x400 ;  /* 0x0000040000157882 */ /* 0x000fe20000000000 */
[-C--:B------:R-:W-:Y:S01]  /*09a0*/  ISETP.GE.AND P1, PT, R19, R34.reuse, PT ;  /* 0x000000221300720c */ /* 0x080fe20003f26270 */
[----:B------:R-:W2:Y:S01]  /*09b0*/  LDCU UR23, c[0x0][0x38c] ;  /* 0x00007180ff1777ac */ /* 0x000ea20008000800 */
[----:B------:R-:W-:-:S02]  /*09c0*/  ISETP.GE.AND P2, PT, R16, R34, PT ;  /* 0x000000221000720c */ /* 0x000fc40003f46270 */
[-C--:B------:R-:W-:Y:S02]  /*09d0*/  ISETP.GE.AND P3, PT, R24, R34.reuse, PT ;  /* 0x000000221800720c */ /* 0x080fe40003f66270 */
[-C--:B------:R-:W-:Y:S02]  /*09e0*/  ISETP.GE.AND P4, PT, R23, R34.reuse, PT ;  /* 0x000000221700720c */ /* 0x080fe40003f86270 */
[-C--:B------:R-:W-:Y:S02]  /*09f0*/  ISETP.GE.AND P5, PT, R22, R34.reuse, PT ;  /* 0x000000221600720c */ /* 0x080fe40003fa6270 */
[-C--:B------:R-:W-:Y:S01]  /*0a00*/  ISETP.GE.AND P6, PT, R21, R34.reuse, PT ;  /* 0x000000221500720c */ /* 0x080fe20003fc6270 */
[----:B------:R-:W3:Y:S01]  /*0a10*/  @!P0 LDG.E.U16 R9, desc[UR24][R6.64+0x80] ;  /* 0x0000801806098981 */ /* 0x000ee2000c1e1500 */
[----:B------:R-:W-:-:S03]  /*0a20*/  ISETP.GE.AND P0, PT, R25, R34, PT ;  /* 0x000000221900720c */ /* 0x000fc60003f06270 */
[----:B------:R-:W4:Y:S04]  /*0a30*/  @!P1 LDG.E.U16 R8, desc[UR24][R6.64+0x40] ;  /* 0x0000401806089981 */ /* 0x000f28000c1e1500 */
[----:B------:R-:W2:Y:S04]  /*0a40*/  @!P2 LDG.E.U16 R0, desc[UR24][R6.64] ;  /* 0x000000180600a981 */ /* 0x000ea8000c1e1500 */
[----:B------:R-:W3:Y:S04]  /*0a50*/  @!P3 LDG.E.U16 R53, desc[UR24][R6.64+0x180] ;  /* 0x000180180635b981 */ /* 0x000ee8000c1e1500 */
[----:B------:R-:W3:Y:S01]  /*0a60*/  @!P0 LDG.E.U16 R52, desc[UR24][R6.64+0x1c0] ;  /* 0x0001c01806348981 */ /* 0x000ee2000c1e1500 */
[----:B------:R-:W-:-:S02]  /*0a70*/  ISETP.GE.AND P0, PT, R26, R34, PT ;  /* 0x000000221a00720c */ /* 0x000fc40003f06270 */
[-C--:B------:R-:W-:Y:S01]  /*0a80*/  ISETP.GE.AND P1, PT, R28, R34.reuse, PT ;  /* 0x000000221c00720c */ /* 0x080fe20003f26270 */
[----:B------:R-:W3:Y:S01]  /*0a90*/  @!P4 LDG.E.U16 R50, desc[UR24][R6.64+0x140] ;  /* 0x000140180632c981 */ /* 0x000ee2000c1e1500 */
[-C--:B------:R-:W-:Y:S02]  /*0aa0*/  ISETP.GE.AND P2, PT, R29, R34.reuse, PT ;  /* 0x000000221d00720c */ /* 0x080fe40003f46270 */
[-C--:B------:R-:W-:Y:S01]  /*0ab0*/  ISETP.GE.AND P3, PT, R30, R34.reuse, PT ;  /* 0x000000221e00720c */ /* 0x080fe20003f66270 */
[----:B------:R-:W3:Y:S01]  /*0ac0*/  @!P5 LDG.E.U16 R47, desc[UR24][R6.64+0x100] ;  /* 0x00010018062fd981 */ /* 0x000ee2000c1e1500 */
[----:B------:R-:W-:-:S03]  /*0ad0*/  ISETP.GE.AND P4, PT, R31, R34, PT ;  /* 0x000000221f00720c */ /* 0x000fc60003f86270 */
[----:B------:R-:W3:Y:S04]  /*0ae0*/  @!P6 LDG.E.U16 R48, desc[UR24][R6.64+0xc0] ;  /* 0x0000c0180630e981 */ /* 0x000ee8000c1e1500 */
[----:B------:R-:W3:Y:S01]  /*0af0*/  @!P0 LDG.E.U16 R55, desc[UR24][R6.64+0x200] ;  /* 0x0002001806378981 */ /* 0x000ee2000c1e1500 */
[-C--:B------:R-:W-:Y:S02]  /*0b00*/  ISETP.GE.AND P0, PT, R27, R34.reuse, PT ;  /* 0x000000221b00720c */ /* 0x080fe40003f06270 */
[-C--:B------:R-:W-:Y:S01]  /*0b10*/  ISETP.GE.AND P5, PT, R32, R34.reuse, PT ;  /* 0x000000222000720c */ /* 0x080fe20003fa6270 */
[----:B------:R-:W3:Y:S01]  /*0b20*/  @!P1 LDG.E.U16 R57, desc[UR24][R6.64+0x280] ;  /* 0x0002801806399981 */ /* 0x000ee2000c1e1500 */
[----:B------:R-:W-:-:S03]  /*0b30*/  ISETP.GE.AND P6, PT, R33, R34, PT ;  /* 0x000000222100720c */ /* 0x000fc60003fc6270 */
[----:B------:R-:W3:Y:S04]  /*0b40*/  @!P2 LDG.E.U16 R56, desc[UR24][R6.64+0x2c0] ;  /* 0x0002c0180638a981 */ /* 0x000ee8000c1e1500 */
[----:B------:R-:W3:Y:S04]  /*0b50*/  @!P3 LDG.E.U16 R59, desc[UR24][R6.64+0x300] ;  /* 0x00030018063bb981 */ /* 0x000ee8000c1e1500 */
[----:B------:R-:W3:Y:S04]  /*0b60*/  @!P0 LDG.E.U16 R54, desc[UR24][R6.64+0x240] ;  /* 0x0002401806368981 */ /* 0x000ee8000c1e1500 */
[----:B------:R-:W3:Y:S04]  /*0b70*/  @!P4 LDG.E.U16 R58, desc[UR24][R6.64+0x340] ;  /* 0x00034018063ac981 */ /* 0x000ee8000c1e1500 */
[----:B------:R-:W3:Y:S04]  /*0b80*/  @!P5 LDG.E.U16 R61, desc[UR24][R6.64+0x380] ;  /* 0x00038018063dd981 */ /* 0x000ee8000c1e1500 */
[----:B------:R1:W3:Y:S01]  /*0b90*/  @!P6 LDG.E.U16 R60, desc[UR24][R6.64+0x3c0] ;  /* 0x0003c018063ce981 */ /* 0x0002e2000c1e1500 */
[----:B0-----:R-:W-:Y:S01]  /*0ba0*/  IMAD.IADD R37, R15, 0x1, R36 ;  /* 0x000000010f257824 */ /* 0x001fe200078e0224 */
[----:B-1----:R-:W-:-:S04]  /*0bb0*/  ULEA UR35, UR22, UR21, 0x18 ;  /* 0x0000001516237291 */ /* 0x002fc8000f8ec0ff */
[C---:B------:R-:W-:Y:S01]  /*0bc0*/  IADD3 R38, PT, PT, R37.reuse, 0x20, RZ ;  /* 0x0000002025267810 */ /* 0x040fe20007ffe0ff */
[C---:B------:R-:W-:Y:S01]  /*0bd0*/  VIADD R44, R37.reuse, 0x80 ;  /* 0x00000080252c7836 */ /* 0x040fe20000000000 */
[C---:B------:R-:W-:Y:S01]  /*0be0*/  IADD3 R40, PT, PT, R37.reuse, 0x40, RZ ;  /* 0x0000004025287810 */ /* 0x040fe20007ffe0ff */
[C---:B------:R-:W-:Y:S01]  /*0bf0*/  VIADD R64, R37.reuse, 0x100 ;  /* 0x0000010025407836 */ /* 0x040fe20000000000 */
[C---:B------:R-:W-:Y:S01]  /*0c00*/  IADD3 R42, PT, PT, R37.reuse, 0x60, RZ ;  /* 0x00000060252a7810 */ /* 0x040fe20007ffe0ff */
[C---:B------:R-:W-:Y:S01]  /*0c10*/  VIADD R72, R37.reuse, 0x180 ;  /* 0x0000018025487836 */ /* 0x040fe20000000000 */
[C---:B------:R-:W-:Y:S02]  /*0c20*/  IADD3 R46, PT, PT, R37.reuse, 0xc0, RZ ;  /* 0x000000c0252e7810 */ /* 0x040fe40007ffe0ff */
[C---:B------:R-:W-:Y:S02]  /*0c30*/  LEA.HI.SX32 R35, R37.reuse, R37, 0x1b ;  /* 0x0000002525237211 */ /* 0x040fe400078fdaff */
[----:B------:R-:W-:-:S02]  /*0c40*/  IADD3 R6, PT, PT, R37, 0xa0, RZ ;  /* 0x000000a025067810 */ /* 0x000fc40007ffe0ff */
[C---:B------:R-:W-:Y:S02]  /*0c50*/  IADD3 R62, PT, PT, R37.reuse, 0xe0, RZ ;  /* 0x000000e0253e7810 */ /* 0x040fe40007ffe0ff */
[C---:B------:R-:W-:Y:S02]  /*0c60*/  IADD3 R66, PT, PT, R37.reuse, 0x120, RZ ;  /* 0x0000012025427810 */ /* 0x040fe40007ffe0ff */
[C---:B------:R-:W-:Y:S02]  /*0c70*/  IADD3 R68, PT, PT, R37.reuse, 0x140, RZ ;  /* 0x0000014025447810 */ /* 0x040fe40007ffe0ff */
[C---:B------:R-:W-:Y:S02]  /*0c80*/  IADD3 R70, PT, PT, R37.reuse, 0x160, RZ ;  /* 0x0000016025467810 */ /* 0x040fe40007ffe0ff */
[C---:B------:R-:W-:Y:S02]  /*0c90*/  IADD3 R74, PT, PT, R37.reuse, 0x1a0, RZ ;  /* 0x000001a0254a7810 */ /* 0x040fe40007ffe0ff */
[----:B------:R-:W-:-:S02]  /*0ca0*/  IADD3 R76, PT, PT, R37, 0x1c0, RZ ;  /* 0x000001c0254c7810 */ /* 0x000fc40007ffe0ff */
[----:B------:R-:W-:Y:S02]  /*0cb0*/  IADD3 R78, PT, PT, R37, 0x1e0, RZ ;  /* 0x000001e0254e7810 */ /* 0x000fe40007ffe0ff */
[-C--:B------:R-:W-:Y:S02]  /*0cc0*/  LEA.HI.SX32 R38, R38, R37.reuse, 0x1b ;  /* 0x0000002526267211 */ /* 0x080fe400078fdaff */
[-C--:B------:R-:W-:Y:S02]  /*0cd0*/  LEA.HI.SX32 R40, R40, R37.reuse, 0x1b ;  /* 0x0000002528287211 */ /* 0x080fe400078fdaff */
[-C--:B------:R-:W-:Y:S02]  /*0ce0*/  LEA.HI.SX32 R39, R42, R37.reuse, 0x1b ;  /* 0x000000252a277211 */ /* 0x080fe400078fdaff */
[----:B------:R-:W-:Y:S02]  /*0cf0*/  LEA.HI.SX32 R42, R46, R37, 0x1b ;  /* 0x000000252e2a7211 */ /* 0x000fe400078fdaff */
[----:B------:R-:W-:-:S02]  /*0d00*/  LOP3.LUT R7, R14, 0x3e0, RZ, 0xc0, !PT ;  /* 0x000003e00e077812 */ /* 0x000fc400078ec0ff */
[----:B------:R-:W-:Y:S02]  /*0d10*/  LEA R35, R35, UR35, 0x1 ;  /* 0x0000002323237c11 */ /* 0x000fe4000f8e08ff */
        /* <DEDUP_REMOVED lines=11> */
[----:B------:R-:W-:Y:S02]  /*0dd0*/  LEA R37, R38, UR35, 0x1 ;  /* 0x0000002326257c11 */ /* 0x000fe4000f8e08ff */
[----:B------:R-:W-:Y:S01]  /*0de0*/  LEA R38, R40, UR35, 0x1 ;  /* 0x0000002328267c11 */ /* 0x000fe2000f8e08ff */
[----:B------:R-:W-:Y:S01]  /*0df0*/  IMAD.IADD R7, R7, 0x1, R36 ;  /* 0x0000000107077824 */ /* 0x000fe200078e0224 */
[----:B------:R-:W-:Y:S02]  /*0e00*/  LEA R39, R39, UR35, 0x1 ;  /* 0x0000002327277c11 */ /* 0x000fe4000f8e08ff */
[----:B------:R-:W-:Y:S02]  /*0e10*/  LEA R40, R44, UR35, 0x1 ;  /* 0x000000232c287c11 */ /* 0x000fe4000f8e08ff */
[----:B------:R-:W-:Y:S02]  /*0e20*/  LEA R41, R6, UR35, 0x1 ;  /* 0x0000002306297c11 */ /* 0x000fe4000f8e08ff */
[----:B------:R-:W-:-:S02]  /*0e30*/  LEA R42, R42, UR35, 0x1 ;  /* 0x000000232a2a7c11 */ /* 0x000fc4000f8e08ff */
[----:B------:R-:W-:Y:S02]  /*0e40*/  LEA R43, R43, UR35, 0x1 ;  /* 0x000000232b2b7c11 */ /* 0x000fe4000f8e08ff */
[----:B------:R-:W-:Y:S02]  /*0e50*/  LEA R44, R64, UR35, 0x1 ;  /* 0x00000023402c7c11 */ /* 0x000fe4000f8e08ff */
[----:B------:R-:W-:Y:S02]  /*0e60*/  LEA R45, R45, UR35, 0x1 ;  /* 0x000000232d2d7c11 */ /* 0x000fe4000f8e08ff */
[----:B------:R-:W-:Y:S02]  /*0e70*/  SHF.L.U32 R7, R7, 0x4, RZ ;  /* 0x0000000407077819 */ /* 0x000fe400000006ff */
[----:B------:R-:W-:Y:S02]  /*0e80*/  LEA R46, R46, UR35, 0x1 ;  /* 0x000000232e2e7c11 */ /* 0x000fe4000f8e08ff */
[----:B------:R-:W-:-:S02]  /*0e90*/  LEA R49, R49, UR35, 0x1 ;  /* 0x0000002331317c11 */ /* 0x000fc4000f8e08ff */
[----:B------:R-:W-:Y:S02]  /*0ea0*/  LEA R51, R51, UR35, 0x1 ;  /* 0x0000002333337c11 */ /* 0x000fe4000f8e08ff */
[----:B------:R-:W-:Y:S02]  /*0eb0*/  P2R R69, PR, RZ, 0x1 ;  /* 0x00000001ff457803 */ /* 0x000fe40000000000 */
[-C--:B------:R-:W-:Y:S02]  /*0ec0*/  ISETP.GE.AND P0, PT, R16, R34.reuse, PT ;  /* 0x000000221000720c */ /* 0x080fe40003f06270 */
[----:B------:R-:W-:Y:S02]  /*0ed0*/  P2R R67, PR, RZ, 0x2 ;  /* 0x00000002ff437803 */ /* 0x000fe40000000000 */
[----:B------:R-:W-:Y:S02]  /*0ee0*/  P2R R65, PR, RZ, 0x4 ;  /* 0x00000004ff417803 */ /* 0x000fe40000000000 */
[----:B------:R-:W-:-:S02]  /*0ef0*/  ISETP.GE.AND P1, PT, R21, R34, PT ;  /* 0x000000221500720c */ /* 0x000fc40003f26270 */
[----:B------:R-:W-:Y:S02]  /*0f00*/  P2R R63, PR, RZ, 0x8 ;  /* 0x00000008ff3f7803 */ /* 0x000fe40000000000 */
[-C--:B------:R-:W-:Y:S02]  /*0f10*/  ISETP.GE.AND P2, PT, R20, R34.reuse, PT ;  /* 0x000000221400720c */ /* 0x080fe40003f46270 */
[----:B------:R-:W-:Y:S02]  /*0f20*/  ISETP.GE.AND P3, PT, R19, R34, PT ;  /* 0x000000221300720c */ /* 0x000fe40003f66270 */
[----:B------:R-:W-:Y:S02]  /*0f30*/  PRMT R6, RZ, 0x7610, R6 ;  /* 0x00007610ff067816 */ /* 0x000fe40000000006 */
[----:B------:R-:W-:Y:S02]  /*0f40*/  PRMT R62, RZ, 0x7610, R62 ;  /* 0x00007610ff3e7816 */ /* 0x000fe4000000003e */
[----:B------:R-:W-:Y:S01]  /*0f50*/  PRMT R64, RZ, 0x7610, R64 ;  /* 0x00007610ff407816 */ /* 0x000fe20000000040 */
[----:B--2---:R-:W-:Y:S04]  /*0f60*/  STS.U16 [R35], R0 ;  /* 0x0000000023007388 */ /* 0x004fe80000000400 */
[----:B----4-:R-:W-:Y:S04]  /*0f70*/  STS.U16 [R37+0x40], R8 ;  /* 0x0000400825007388 */ /* 0x010fe80000000400 */
[----:B---3--:R-:W-:Y:S04]  /*0f80*/  STS.U16 [R38+0x80], R9 ;  /* 0x0000800926007388 */ /* 0x008fe80000000400 */
[----:B------:R0:W-:Y:S04]  /*0f90*/  STS.U16 [R39+0xc0], R48 ;  /* 0x0000c03027007388 */ /* 0x0001e80000000400 */
[----:B------:R1:W-:Y:S04]  /*0fa0*/  STS.U16 [R40+0x100], R47 ;  /* 0x0001002f28007388 */ /* 0x0003e80000000400 */
[----:B------:R2:W-:Y:S01]  /*0fb0*/  STS.U16 [R41+0x140], R50 ;  /* 0x0001403229007388 */ /* 0x0005e20000000400 */
[----:B0-----:R-:W-:-:S03]  /*0fc0*/  LEA R48, R72, UR35, 0x1 ;  /* 0x0000002348307c11 */ /* 0x001fc6000f8e08ff */
[----:B------:R-:W-:Y:S01]  /*0fd0*/  STS.U16 [R42+0x180], R53 ;  /* 0x000180352a007388 */ /* 0x000fe20000000400 */
[----:B-1----:R-:W-:-:S03]  /*0fe0*/  LEA R47, R70, UR35, 0x1 ;  /* 0x00000023462f7c11 */ /* 0x002fc6000f8e08ff */
[----:B------:R0:W-:Y:S01]  /*0ff0*/  STS.U16 [R43+0x1c0], R52 ;  /* 0x0001c0342b007388 */ /* 0x0001e20000000400 */
[----:B--2---:R-:W-:-:S03]  /*1000*/  LEA R50, R76, UR35, 0x1 ;  /* 0x000000234c327c11 */ /* 0x004fc6000f8e08ff */
[----:B------:R-:W-:Y:S04]  /*1010*/  STS.U16 [R44+0x200], R55 ;  /* 0x000200372c007388 */ /* 0x000fe80000000400 */
[----:B------:R-:W-:Y:S01]  /*1020*/  STS.U16 [R45+0x240], R54 ;  /* 0x000240362d007388 */ /* 0x000fe20000000400 */
[----:B0-----:R-:W-:-:S03]  /*1030*/  LEA.HI.SX32 R52, R7, R7, 0x1b ;  /* 0x0000000707347211 */ /* 0x001fc600078fdaff */
[----:B------:R0:W-:Y:S01]  /*1040*/  STS.U16 [R46+0x280], R57 ;  /* 0x000280392e007388 */ /* 0x0001e20000000400 */
[----:B------:R-:W-:-:S03]  /*1050*/  LEA R52, R52, UR35, 0x1 ;  /* 0x0000002334347c11 */ /* 0x000fc6000f8e08ff */
[----:B------:R1:W-:Y:S04]  /*1060*/  STS.U16 [R47+0x2c0], R56 ;  /* 0x0002c0382f007388 */ /* 0x0003e80000000400 */
[----:B------:R-:W-:Y:S04]  /*1070*/  STS.U16 [R48+0x300], R59 ;  /* 0x0003003b30007388 */ /* 0x000fe80000000400 */
[----:B------:R2:W-:Y:S04]  /*1080*/  STS.U16 [R49+0x340], R58 ;  /* 0x0003403a31007388 */ /* 0x0005e80000000400 */
[----:B------:R-:W-:Y:S04]  /*1090*/  STS.U16 [R50+0x380], R61 ;  /* 0x0003803d32007388 */ /* 0x000fe80000000400 */
[----:B------:R3:W-:Y:S01]  /*10a0*/  STS.U16 [R51+0x3c0], R60 ;  /* 0x0003c03c33007388 */ /* 0x0007e20000000400 */
[----:B------:R-:W-:-:S03]  /*10b0*/  NOP ;  /* 0x0000000000007918 */ /* 0x000fc60000000000 */
[----:B------:R-:W4:Y:S04]  /*10c0*/  LDS.U16 R80, [R52] ;  /* 0x0000000034507984 */ /* 0x000f280000000400 */
        /* <DEDUP_REMOVED lines=15> */
[----:B------:R-:W-:Y:S01]  /*11c0*/  BAR.SYNC.DEFER_BLOCKING 0x0 ;  /* 0x0000000000007b1d */ /* 0x000fe20000010000 */
[----:B------:R-:W-:-:S02]  /*11d0*/  PRMT R0, RZ, 0x7610, R0 ;  /* 0x00007610ff007816 */ /* 0x000fc40000000000 */
[----:B------:R-:W-:Y:S02]  /*11e0*/  PRMT R53, RZ, 0x7610, R53 ;  /* 0x00007610ff357816 */ /* 0x000fe40000000035 */
[----:B------:R-:W-:Y:S02]  /*11f0*/  PRMT R8, RZ, 0x7610, R8 ;  /* 0x00007610ff087816 */ /* 0x000fe40000000008 */
[----:B------:R-:W-:Y:S01]  /*1200*/  PRMT R9, RZ, 0x7610, R9 ;  /* 0x00007610ff097816 */ /* 0x000fe20000000009 */
[----:B------:R-:W4:Y:S01]  /*1210*/  @!P0 LDG.E.U16 R0, desc[UR24][R4.64] ;  /* 0x0000001804008981 */ /* 0x000f22000c1e1500 */
[----:B------:R-:W-:-:S03]  /*1220*/  ISETP.GE.AND P0, PT, R22, R34, PT ;  /* 0x000000221600720c */ /* 0x000fc60003f06270 */
[----:B------:R-:W4:Y:S01]  /*1230*/  @!P1 LDG.E.U16 R8, desc[UR24][R4.64+0xc0] ;  /* 0x0000c01804089981 */ /* 0x000f22000c1e1500 */
[----:B------:R-:W-:-:S03]  /*1240*/  ISETP.GE.AND P1, PT, R25, R34, PT ;  /* 0x000000221900720c */ /* 0x000fc60003f26270 */
[----:B------:R-:W4:Y:S01]  /*1250*/  @!P2 LDG.E.U16 R9, desc[UR24][R4.64+0x80] ;  /* 0x000080180409a981 */ /* 0x000f22000c1e1500 */
[----:B------:R-:W-:-:S03]  /*1260*/  ISETP.GE.AND P2, PT, R24, R34, PT ;  /* 0x000000221800720c */ /* 0x000fc60003f46270 */
[----:B------:R-:W4:Y:S04]  /*1270*/  @!P3 LDG.E.U16 R6, desc[UR24][R4.64+0x40] ;  /* 0x000040180406b981 */ /* 0x000f28000c1e1500 */
[----:B------:R-:W4:Y:S01]  /*1280*/  @!P0 LDG.E.U16 R53, desc[UR24][R4.64+0x100] ;  /* 0x0001001804358981 */ /* 0x000f22000c1e1500 */
[-C--:B------:R-:W-:Y:S02]  /*1290*/  ISETP.GE.AND P0, PT, R26, R34.reuse, PT ;  /* 0x000000221a00720c */ /* 0x080fe40003f06270 */
[----:B------:R-:W-:Y:S01]  /*12a0*/  ISETP.GE.AND P3, PT, R23, R34, PT ;  /* 0x000000221700720c */ /* 0x000fe20003f66270 */
[----:B------:R-:W4:Y:S01]  /*12b0*/  @!P4 LDG.E.U16 R62, desc[UR24][R4.64+0x340] ;  /* 0x00034018043ec981 */ /* 0x000f22000c1e1500 */
[----:B0-----:R-:W-:Y:S02]  /*12c0*/  PRMT R57, RZ, 0x7610, R57 ;  /* 0x00007610ff397816 */ /* 0x001fe40000000039 */
[----:B-1----:R-:W-:Y:S01]  /*12d0*/  PRMT R56, RZ, 0x7610, R56 ;  /* 0x00007610ff387816 */ /* 0x002fe20000000038 */
[----:B------:R-:W4:Y:S01]  /*12e0*/  @!P6 LDG.E.U16 R64, desc[UR24][R4.64+0x3c0] ;  /* 0x0003c0180440e981 */ /* 0x000f22000c1e1500 */
[----:B------:R-:W-:-:S02]  /*12f0*/  PRMT R55, RZ, 0x7610, R55 ;  /* 0x00007610ff377816 */ /* 0x000fc40000000037 */
[----:B------:R-:W-:Y:S02]  /*1300*/  PRMT R54, RZ, 0x7610, R54 ;  /* 0x00007610ff367816 */ /* 0x000fe40000000036 */
[----:B------:R-:W4:Y:S01]  /*1310*/  @!P1 LDG.E.U16 R56, desc[UR24][R4.64+0x1c0] ;  /* 0x0001c01804389981 */ /* 0x000f22000c1e1500 */
[----:B------:R-:W-:-:S03]  /*1320*/  ISETP.NE.AND P1, PT, R67, RZ, PT ;  /* 0x000000ff4300720c */ /* 0x000fc60003f25270 */
[----:B------:R-:W4:Y:S01]  /*1330*/  @!P0 LDG.E.U16 R57, desc[UR24][R4.64+0x200] ;  /* 0x0002001804398981 */ /* 0x000f22000c1e1500 */
[----:B------:R-:W-:-:S03]  /*1340*/  ISETP.NE.AND P0, PT, R69, RZ, PT ;  /* 0x000000ff4500720c */ /* 0x000fc60003f05270 */
[----:B------:R-:W4:Y:S01]  /*1350*/  @!P2 LDG.E.U16 R55, desc[UR24][R4.64+0x180] ;  /* 0x000180180437a981 */ /* 0x000f22000c1e1500 */
[----:B------:R-:W-:-:S03]  /*1360*/  ISETP.NE.AND P2, PT, R65, RZ, PT ;  /* 0x000000ff4100720c */ /* 0x000fc60003f45270 */
[----:B------:R-:W4:Y:S01]  /*1370*/  @!P3 LDG.E.U16 R54, desc[UR24][R4.64+0x140] ;  /* 0x000140180436b981 */ /* 0x000f22000c1e1500 */
[----:B------:R-:W-:Y:S02]  /*1380*/  ISETP.NE.AND P3, PT, R63, RZ, PT ;  /* 0x000000ff3f00720c */ /* 0x000fe40003f65270 */
[----:B--2---:R-:W-:Y:S02]  /*1390*/  PRMT R58, RZ, 0x7610, R58 ;  /* 0x00007610ff3a7816 */ /* 0x004fe4000000003a */
[----:B------:R-:W-:Y:S02]  /*13a0*/  PRMT R59, RZ, 0x7610, R59 ;  /* 0x00007610ff3b7816 */ /* 0x000fe4000000003b */
[----:B---3--:R-:W-:Y:S02]  /*13b0*/  PRMT R60, RZ, 0x7610, R60 ;  /* 0x00007610ff3c7816 */ /* 0x008fe4000000003c */
[----:B------:R-:W-:Y:S01]  /*13c0*/  PRMT R61, RZ, 0x7610, R61 ;  /* 0x00007610ff3d7816 */ /* 0x000fe2000000003d */
[----:B------:R-:W2:Y:S01]  /*13d0*/  @!P0 LDG.E.U16 R58, desc[UR24][R4.64+0x240] ;  /* 0x00024018043a8981 */ /* 0x000ea2000c1e1500 */
[----:B------:R-:W-:-:S03]  /*13e0*/  PRMT R7, RZ, 0x7610, R7 ;  /* 0x00007610ff077816 */ /* 0x000fc60000000007 */
[----:B------:R-:W3:Y:S04]  /*13f0*/  @!P1 LDG.E.U16 R59, desc[UR24][R4.64+0x280] ;  /* 0x00028018043b9981 */ /* 0x000ee8000c1e1500 */
[----:B------:R-:W3:Y:S04]  /*1400*/  @!P2 LDG.E.U16 R60, desc[UR24][R4.64+0x2c0] ;  /* 0x0002c018043ca981 */ /* 0x000ee8000c1e1500 */
[----:B------:R-:W3:Y:S04]  /*1410*/  @!P3 LDG.E.U16 R61, desc[UR24][R4.64+0x300] ;  /* 0x00030018043db981 */ /* 0x000ee8000c1e1500 */
[----:B------:R-:W3:Y:S01]  /*1420*/  @!P5 LDG.E.U16 R7, desc[UR24][R4.64+0x380] ;  /* 0x000380180407d981 */ /* 0x000ee2000c1e1500 */
[----:B------:R-:W-:-:S02]  /*1430*/  P2R R65, PR, RZ, 0x1 ;  /* 0x00000001ff417803 */ /* 0x000fc40000000000 */
[-C--:B------:R-:W-:Y:S02]  /*1440*/  ISETP.GE.AND P0, PT, R16, R34.reuse, PT ;  /* 0x000000221000720c */ /* 0x080fe40003f06270 */
[----:B------:R-:W-:Y:S02]  /*1450*/  PRMT R66, RZ, 0x7610, R66 ;  /* 0x00007610ff427816 */ /* 0x000fe40000000042 */
[----:B------:R-:W-:Y:S02]  /*1460*/  P2R R63, PR, RZ, 0x2 ;  /* 0x00000002ff3f7803 */ /* 0x000fe40000000000 */
[----:B------:R-:W-:Y:S02]  /*1470*/  ISETP.GE.AND P1, PT, R19, R34, PT ;  /* 0x000000221300720c */ /* 0x000fe40003f26270 */
[----:B------:R-:W-:Y:S01]  /*1480*/  PRMT R68, RZ, 0x7610, R68 ;  /* 0x00007610ff447816 */ /* 0x000fe20000000044 */
[----:B----4-:R-:W-:Y:S04]  /*1490*/  STS.U16 [R35], R0 ;  /* 0x0000000023007388 */ /* 0x010fe80000000400 */
[----:B------:R-:W-:Y:S04]  /*14a0*/  STS.U16 [R37+0x40], R6 ;  /* 0x0000400625007388 */ /* 0x000fe80000000400 */
[----:B------:R-:W-:Y:S04]  /*14b0*/  STS.U16 [R38+0x80], R9 ;  /* 0x0000800926007388 */ /* 0x000fe80000000400 */
[----:B------:R-:W-:Y:S04]  /*14c0*/  STS.U16 [R39+0xc0], R8 ;  /* 0x0000c00827007388 */ /* 0x000fe80000000400 */
[----:B------:R0:W-:Y:S04]  /*14d0*/  STS.U16 [R40+0x100], R53 ;  /* 0x0001003528007388 */ /* 0x0001e80000000400 */
[----:B------:R1:W-:Y:S04]  /*14e0*/  STS.U16 [R41+0x140], R54 ;  /* 0x0001403629007388 */ /* 0x0003e80000000400 */
[----:B------:R4:W-:Y:S04]  /*14f0*/  STS.U16 [R42+0x180], R55 ;  /* 0x000180372a007388 */ /* 0x0009e80000000400 */
[----:B------:R4:W-:Y:S04]  /*1500*/  STS.U16 [R43+0x1c0], R56 ;  /* 0x0001c0382b007388 */ /* 0x0009e80000000400 */
[----:B------:R4:W-:Y:S04]  /*1510*/  STS.U16 [R44+0x200], R57 ;  /* 0x000200392c007388 */ /* 0x0009e80000000400 */
[----:B--2---:R2:W-:Y:S04]  /*1520*/  STS.U16 [R45+0x240], R58 ;  /* 0x0002403a2d007388 */ /* 0x0045e80000000400 */
[----:B---3--:R3:W-:Y:S04]  /*1530*/  STS.U16 [R46+0x280], R59 ;  /* 0x0002803b2e007388 */ /* 0x0087e80000000400 */
[----:B------:R3:W-:Y:S04]  /*1540*/  STS.U16 [R47+0x2c0], R60 ;  /* 0x0002c03c2f007388 */ /* 0x0007e80000000400 */
        /* <DEDUP_REMOVED lines=23> */
[----:B-1----:R-:W-:-:S03]  /*16c0*/  PRMT R54, RZ, 0x7610, R54 ;  /* 0x00007610ff367816 */ /* 0x002fc60000000036 */
[----:B------:R-:W3:Y:S01]  /*16d0*/  @!P0 LDG.E.U16 R66, desc[UR24][R2.64] ;  /* 0x0000001802428981 */ /* 0x000ee2000c1e1500 */
[----:B------:R-:W-:-:S03]  /*16e0*/  ISETP.GE.AND P0, PT, R20, R34, PT ;  /* 0x000000221400720c */ /* 0x000fc60003f06270 */
[----:B------:R-:W3:Y:S01]  /*16f0*/  @!P1 LDG.E.U16 R54, desc[UR24][R2.64+0x40] ;  /* 0x0000401802369981 */ /* 0x000ee2000c1e1500 */
[-C--:B------:R-:W-:Y:S02]  /*1700*/  ISETP.GE.AND P1, PT, R21, R34.reuse, PT ;  /* 0x000000221500720c */ /* 0x080fe40003f26270 */
[----:B----4-:R-:W-:Y:S01]  /*1710*/  PRMT R55, RZ, 0x7610, R55 ;  /* 0x00007610ff377816 */ /* 0x010fe20000000037 */
[----:B------:R-:W4:Y:S06]  /*1720*/  @!P4 LDG.E.U16 R68, desc[UR24][R2.64+0x340] ;  /* 0x000340180244c981 */ /* 0x000f2c000c1e1500 */
[----:B------:R-:W4:Y:S01]  /*1730*/  @!P0 LDG.E.U16 R53, desc[UR24][R2.64+0x80] ;  /* 0x0000801802358981 */ /* 0x000f22000c1e1500 */
[----:B------:R-:W-:-:S02]  /*1740*/  ISETP.GE.AND P0, PT, R22, R34, PT ;  /* 0x000000221600720c */ /* 0x000fc40003f06270 */
[----:B------:R-:W-:-:S06]  /*1750*/  PRMT R56, RZ, 0x7610, R56 ;  /* 0x00007610ff387816 */ /* 0x000fcc0000000038 */
[----:B------:R-:W4:Y:S01]  /*1760*/  @!P1 LDG.E.U16 R56, desc[UR24][R2.64+0xc0] ;  /* 0x0000c01802389981 */ /* 0x000f22000c1e1500 */
[----:B------:R-:W-:-:S04]  /*1770*/  ISETP.GE.AND P1, PT, R23, R34, PT ;  /* 0x000000221700720c */ /* 0x000fc80003f26270 */
[----:B------:R-:W4:Y:S01]  /*1780*/  @!P0 LDG.E.U16 R55, desc[UR24][R2.64+0x100] ;  /* 0x0001001802378981 */ /* 0x000f22000c1e1500 */
[----:B------:R-:W-:Y:S02]  /*1790*/  ISETP.GE.AND P0, PT, R24, R34, PT ;  /* 0x000000221800720c */ /* 0x000fe40003f06270 */
[----:B------:R-:W-:Y:S02]  /*17a0*/  PRMT R57, RZ, 0x7610, R57 ;  /* 0x00007610ff397816 */ /* 0x000fe40000000039 */
[----:B--2---:R-:W-:-:S06]  /*17b0*/  PRMT R58, RZ, 0x7610, R58 ;  /* 0x00007610ff3a7816 */ /* 0x004fcc000000003a */
[----:B------:R-:W2:Y:S01]  /*17c0*/  @!P1 LDG.E.U16 R58, desc[UR24][R2.64+0x140] ;  /* 0x00014018023a9981 */ /* 0x000ea2000c1e1500 */
[----:B------:R-:W-:-:S03]  /*17d0*/  ISETP.GE.AND P1, PT, R25, R34, PT ;  /* 0x000000221900720c */ /* 0x000fc60003f26270 */
[----:B------:R-:W2:Y:S01]  /*17e0*/  @!P0 LDG.E.U16 R57, desc[UR24][R2.64+0x180] ;  /* 0x0001801802398981 */ /* 0x000ea2000c1e1500 */
[----:B------:R-:W-:Y:S02]  /*17f0*/  ISETP.GE.AND P0, PT, R26, R34, PT ;  /* 0x000000221a00720c */ /* 0x000fe40003f06270 */
[----:B---3--:R-:W-:Y:S02]  /*1800*/  PRMT R59, RZ, 0x7610, R59 ;  /* 0x00007610ff3b7816 */ /* 0x008fe4000000003b */
[----:B------:R-:W-:-:S06]  /*1810*/  PRMT R60, RZ, 0x7610, R60 ;  /* 0x00007610ff3c7816 */ /* 0x000fcc000000003c */
[----:B------:R-:W3:Y:S01]  /*1820*/  @!P1 LDG.E.U16 R60, desc[UR24][R2.64+0x1c0] ;  /* 0x0001c018023c9981 */ /* 0x000ee2000c1e1500 */
[----:B------:R-:W-:-:S03]  /*1830*/  ISETP.NE.AND P1, PT, R63, RZ, PT ;  /* 0x000000ff3f00720c */ /* 0x000fc60003f25270 */
[----:B------:R-:W3:Y:S01]  /*1840*/  @!P0 LDG.E.U16 R59, desc[UR24][R2.64+0x200] ;  /* 0x00020018023b8981 */ /* 0x000ee2000c1e1500 */
[----:B------:R-:W-:Y:S02]  /*1850*/  ISETP.NE.AND P0, PT, R65, RZ, PT ;  /* 0x000000ff4100720c */ /* 0x000fe40003f05270 */
[----:B------:R-:W-:Y:S02]  /*1860*/  PRMT R62, RZ, 0x7610, R62 ;  /* 0x00007610ff3e7816 */ /* 0x000fe4000000003e */
[----:B------:R-:W-:Y:S02]  /*1870*/  PRMT R61, RZ, 0x7610, R61 ;  /* 0x00007610ff3d7816 */ /* 0x000fe4000000003d */
[----:B------:R-:W-:Y:S02]  /*1880*/  PRMT R64, RZ, 0x7610, R64 ;  /* 0x00007610ff407816 */ /* 0x000fe40000000040 */
[----:B------:R-:W-:Y:S02]  /*1890*/  PRMT R63, RZ, 0x7610, R63 ;  /* 0x00007610ff3f7816 */ /* 0x000fe4000000003f */
        /* <DEDUP_REMOVED lines=8> */
[----:B------:R-:W-:Y:S01]  /*1920*/  IMAD.U32 R80, R80, 0x10000, RZ ;  /* 0x0001000050507824 */ /* 0x000fe200078e00ff */
[----:B------:R-:W-:Y:S01]  /*1930*/  SHF.L.U32 R82, R82, 0x10, RZ ;  /* 0x0000001052527819 */ /* 0x000fe200000006ff */
[----:B------:R-:W-:Y:S01]  /*1940*/  IMAD.U32 R84, R84, 0x10000, RZ ;  /* 0x0001000054547824 */ /* 0x000fe200078e00ff */
[----:B------:R-:W-:-:S02]  /*1950*/  SHF.L.U32 R85, R85, 0x10, RZ ;  /* 0x0000001055557819 */ /* 0x000fc400000006ff */
[----:B------:R-:W-:Y:S01]  /*1960*/  SHF.L.U32 R87, R87, 0x10, RZ ;  /* 0x0000001057577819 */ /* 0x000fe200000006ff */
[----:B------:R-:W-:Y:S01]  /*1970*/  IMAD.U32 R88, R88, 0x10000, RZ ;  /* 0x0001000058587824 */ /* 0x000fe200078e00ff */
[----:B------:R-:W-:Y:S02]  /*1980*/  SHF.L.U32 R89, R89, 0x10, RZ ;  /* 0x0000001059597819 */ /* 0x000fe400000006ff */
[----:B------:R-:W-:Y:S02]  /*1990*/  SHF.L.U32 R91, R91, 0x10, RZ ;  /* 0x000000105b5b7819 */ /* 0x000fe400000006ff */
[----:B------:R-:W-:Y:S02]  /*19a0*/  SHF.L.U32 R93, R93, 0x10, RZ ;  /* 0x000000105d5d7819 */ /* 0x000fe400000006ff */
[----:B------:R-:W-:Y:S01]  /*19b0*/  SHF.L.U32 R94, R94, 0x10, RZ ;  /* 0x000000105e5e7819 */ /* 0x000fe200000006ff */
[----:B------:R-:W-:Y:S01]  /*19c0*/  IMAD.U32 R96, R96, 0x10000, RZ ;  /* 0x0001000060607824 */ /* 0x000fe200078e00ff */
[----:B------:R-:W-:-:S02]  /*19d0*/  SHF.L.U32 R97, R97, 0x10, RZ ;  /* 0x0000001061617819 */ /* 0x000fc400000006ff */
[----:B------:R-:W-:Y:S01]  /*19e0*/  SHF.L.U32 R99, R99, 0x10, RZ ;  /* 0x0000001063637819 */ /* 0x000fe200000006ff */
[----:B------:R-:W-:Y:S01]  /*19f0*/  IMAD.U32 R100, R100, 0x10000, RZ ;  /* 0x0001000064647824 */ /* 0x000fe200078e00ff */
[----:B------:R-:W-:Y:S01]  /*1a00*/  UISETP.GE.AND UP0, UPT, UR23, 0x1, UPT ;  /* 0x000000011700788c */ /* 0x000fe2000bf06270 */
[----:B------:R-:W-:Y:S02]  /*1a10*/  SHF.L.U32 R101, R101, 0x10, RZ ;  /* 0x0000001065657819 */ /* 0x000fe400000006ff */
[----:B------:R-:W-:Y:S01]  /*1a20*/  SHF.L.U32 R103, R103, 0x10, RZ ;  /* 0x0000001067677819 */ /* 0x000fe200000006ff */
[----:B------:R-:W-:Y:S02]  /*1a30*/  HFMA2 R70, -RZ, RZ, 0, 0 ;  /* 0x00000000ff467431 */ /* 0x000fe400000001ff */
[----:B------:R-:W-:Y:S02]  /*1a40*/  HFMA2 R77, -RZ, RZ, 0, 0 ;  /* 0x00000000ff4d7431 */ /* 0x000fe400000001ff */
[----:B------:R-:W-:Y:S01]  /*1a50*/  HFMA2 R109, -RZ, RZ, 0, 0 ;  /* 0x00000000ff6d7431 */ /* 0x000fe200000001ff */
[----:B------:R-:W-:Y:S01]  /*1a60*/  MOV R81, RZ ;  /* 0x000000ff00517202 */ /* 0x000fe20000000f00 */
[----:B------:R-:W-:Y:S01]  /*1a70*/  IMAD.MOV.U32 R152, RZ, RZ, RZ ;  /* 0x000000ffff987224 */ /* 0x000fe200078e00ff */
[----:B------:R-:W-:-:S02]  /*1a80*/  MOV R150, RZ ;  /* 0x000000ff00967202 */ /* 0x000fc40000000f00 */
[----:B------:R-:W-:Y:S01]  /*1a90*/  CS2R R78, SRZ ;  /* 0x00000000004e7805 */ /* 0x000fe2000001ff00 */
[----:B------:R-:W-:Y:S04]  /*1aa0*/  STS.U16 [R35], R66 ;  /* 0x0000004223007388 */ /* 0x000fe80000000400 */
[----:B------:R-:W-:Y:S04]  /*1ab0*/  STS.U16 [R37+0x40], R54 ;  /* 0x0000403625007388 */ /* 0x000fe80000000400 */
[----:B----4-:R-:W-:Y:S04]  /*1ac0*/  STS.U16 [R38+0x80], R53 ;  /* 0x0000803526007388 */ /* 0x010fe80000000400 */
[----:B------:R-:W-:Y:S04]  /*1ad0*/  STS.U16 [R39+0xc0], R56 ;  /* 0x0000c03827007388 */ /* 0x000fe80000000400 */
[----:B------:R-:W-:Y:S04]  /*1ae0*/  STS.U16 [R40+0x100], R55 ;  /* 0x0001003728007388 */ /* 0x000fe80000000400 */
[----:B--2---:R-:W-:Y:S04]  /*1af0*/  STS.U16 [R41+0x140], R58 ;  /* 0x0001403a29007388 */ /* 0x004fe80000000400 */
        /* <DEDUP_REMOVED lines=16> */
[----:B------:R-:W4:Y:S04]  /*1c00*/  LDS.U16 R95, [R52+0xa] ;  /* 0x00000a00345f7984 */ /* 0x000f280000000400 */
[----:B------:R-:W4:Y:S04]  /*1c10*/  LDS.U16 R98, [R52+0xc] ;  /* 0x00000c0034627984 */ /* 0x000f280000000400 */
[----:B------:R-:W4:Y:S04]  /*1c20*/  LDS.U16 R102, [R52+0xe] ;  /* 0x00000e0034667984 */ /* 0x000f280000000400 */
[----:B------:R-:W4:Y:S04]  /*1c30*/  LDS.U16 R104, [R52+0x10] ;  /* 0x0000100034687984 */ /* 0x000f280000000400 */
[----:B------:R-:W4:Y:S04]  /*1c40*/  LDS.U16 R105, [R52+0x12] ;  /* 0x0000120034697984 */ /* 0x000f280000000400 */
[----:B------:R-:W4:Y:S01]  /*1c50*/  LDS.U16 R106, [R52+0x14] ;  /* 0x00001400346a7984 */ /* 0x000f220000000400 */
[----:B0-----:R-:W-:-:S03]  /*1c60*/  SHF.L.U32 R0, R2, 0x10, RZ ;  /* 0x0000001002007819 */ /* 0x001fc600000006ff */
[----:B------:R-:W0:Y:S01]  /*1c70*/  LDS.U16 R108, [R52+0x16] ;  /* 0x00001600346c7984 */ /* 0x000e220000000400 */
[----:B-1----:R-:W-:Y:S01]  /*1c80*/  SHF.L.U32 R83, R83, 0x10, RZ ;  /* 0x0000001053537819 */ /* 0x002fe200000006ff */
[----:B------:R-:W-:Y:S01]  /*1c90*/  FFMA.FTZ R2, R0, R80, R13 ;  /* 0x0000005000027223 */ /* 0x000fe2000001000d */
[----:B--2---:R-:W-:Y:S01]  /*1ca0*/  SHF.L.U32 R86, R86, 0x10, RZ ;  /* 0x0000001056567819 */ /* 0x004fe200000006ff */
[----:B------:R-:W1:Y:S02]  /*1cb0*/  LDS.U16 R110, [R52+0x18] ;  /* 0x00001800346e7984 */ /* 0x000e640000000400 */
[----:B------:R-:W-:Y:S01]  /*1cc0*/  FFMA.FTZ R3, R83, R82, R2 ;  /* 0x0000005253037223 */ /* 0x000fe20000010002 */
[----:B---3--:R-:W-:Y:S01]  /*1cd0*/  SHF.L.U32 R90, R90, 0x10, RZ ;  /* 0x000000105a5a7819 */ /* 0x008fe200000006ff */
[----:B------:R-:W2:Y:S02]  /*1ce0*/  LDS.U16 R107, [R52+0x1a] ;  /* 0x00001a00346b7984 */ /* 0x000ea40000000400 */
[----:B------:R-:W-:Y:S01]  /*1cf0*/  FFMA.FTZ R3, R86, R84, R3 ;  /* 0x0000005456037223 */ /* 0x000fe20000010003 */
[----:B----4-:R-:W-:Y:S01]  /*1d00*/  IMAD.U32 R92, R92, 0x10000, RZ ;  /* 0x000100005c5c7824 */ /* 0x010fe200078e00ff */
[----:B------:R-:W3:Y:S02]  /*1d10*/  LDS.U16 R112, [R52+0x1c] ;  /* 0x00001c0034707984 */ /* 0x000ee40000000400 */
[----:B------:R-:W-:Y:S01]  /*1d20*/  FFMA.FTZ R3, R90, R85, R3 ;  /* 0x000000555a037223 */ /* 0x000fe20000010003 */
[----:B------:R-:W-:Y:S01]  /*1d30*/  SHF.L.U32 R95, R95, 0x10, RZ ;  /* 0x000000105f5f7819 */ /* 0x000fe200000006ff */
[----:B------:R-:W4:Y:S02]  /*1d40*/  LDS.U16 R114, [R52+0x1e] ;  /* 0x00001e0034727984 */ /* 0x000f240000000400 */
[----:B------:R-:W-:Y:S01]  /*1d50*/  FFMA.FTZ R2, R92, R87, R3 ;  /* 0x000000575c027223 */ /* 0x000fe20000010003 */
[----:B------:R-:W-:-:S03]  /*1d60*/  SHF.L.U32 R98, R98, 0x10, RZ ;  /* 0x0000001062627819 */ /* 0x000fc600000006ff */
[----:B------:R-:W-:Y:S01]  /*1d70*/  FFMA.FTZ R3, R95, R88, R2 ;  /* 0x000000585f037223 */ /* 0x000fe20000010002 */
[----:B------:R-:W-:-:S03]  /*1d80*/  SHF.L.U32 R102, R102, 0x10, RZ ;  /* 0x0000001066667819 */ /* 0x000fc600000006ff */
[----:B------:R-:W-:Y:S01]  /*1d90*/  FFMA.FTZ R3, R98, R89, R3 ;  /* 0x0000005962037223 */ /* 0x000fe20000010003 */
[----:B------:R-:W-:-:S03]  /*1da0*/  IMAD.U32 R104, R104, 0x10000, RZ ;  /* 0x0001000068687824 */ /* 0x000fc600078e00ff */
[----:B------:R-:W-:Y:S01]  /*1db0*/  FFMA.FTZ R3, R102, R91, R3 ;  /* 0x0000005b66037223 */ /* 0x000fe20000010003 */
[----:B------:R-:W-:-:S03]  /*1dc0*/  SHF.L.U32 R105, R105, 0x10, RZ ;  /* 0x0000001069697819 */ /* 0x000fc600000006ff */
[----:B------:R-:W-:Y:S01]  /*1dd0*/  FFMA.FTZ R2, R104, R93, R3 ;  /* 0x0000005d68027223 */ /* 0x000fe20000010003 */
[----:B------:R-:W-:-:S03]  /*1de0*/  SHF.L.U32 R106, R106, 0x10, RZ ;  /* 0x000000106a6a7819 */ /* 0x000fc600000006ff */
[----:B------:R-:W-:Y:S01]  /*1df0*/  FFMA.FTZ R3, R105, R94, R2 ;  /* 0x0000005e69037223 */ /* 0x000fe20000010002 */
[----:B0-----:R-:W-:-:S03]  /*1e00*/  SHF.L.U32 R108, R108, 0x10, RZ ;  /* 0x000000106c6c7819 */ /* 0x001fc600000006ff */
[----:B------:R-:W-:Y:S01]  /*1e10*/  FFMA.FTZ R3, R106, R96, R3 ;  /* 0x000000606a037223 */ /* 0x000fe20000010003 */
[----:B-1----:R-:W-:-:S03]  /*1e20*/  IMAD.U32 R110, R110, 0x10000, RZ ;  /* 0x000100006e6e7824 */ /* 0x002fc600078e00ff */
[----:B------:R-:W-:Y:S01]  /*1e30*/  FFMA.FTZ R3, R108, R97, R3 ;  /* 0x000000616c037223 */ /* 0x000fe20000010003 */
[----:B--2---:R-:W-:-:S03]  /*1e40*/  SHF.L.U32 R107, R107, 0x10, RZ ;  /* 0x000000106b6b7819 */ /* 0x004fc600000006ff */
[----:B------:R-:W-:Y:S01]  /*1e50*/  FFMA.FTZ R2, R110, R99, R3 ;  /* 0x000000636e027223 */ /* 0x000fe20000010003 */
[----:B---3--:R-:W-:-:S03]  /*1e60*/  SHF.L.U32 R112, R112, 0x10, RZ ;  /* 0x0000001070707819 */ /* 0x008fc600000006ff */
[----:B------:R-:W-:Y:S01]  /*1e70*/  FFMA.FTZ R3, R107, R100, R2 ;  /* 0x000000646b037223 */ /* 0x000fe20000010002 */
[----:B----4-:R-:W-:-:S03]  /*1e80*/  SHF.L.U32 R114, R114, 0x10, RZ ;  /* 0x0000001072727819 */ /* 0x010fc600000006ff */
[----:B------:R-:W-:Y:S01]  /*1e90*/  FFMA.FTZ R3, R112, R101, R3 ;  /* 0x0000006570037223 */ /* 0x000fe20000010003 */
[----:B------:R-:W-:Y:S02]  /*1ea0*/  CS2R R66, SRZ ;  /* 0x0000000000427805 */ /* 0x000fe4000001ff00 */
[----:B------:R-:W-:Y:S02]  /*1eb0*/  CS2R R62, SRZ ;  /* 0x00000000003e7805 */ /* 0x000fe4000001ff00 */
[----:B------:R-:W-:Y:S02]  /*1ec0*/  CS2R R58, SRZ ;  /* 0x00000000003a7805 */ /* 0x000fe4000001ff00 */
[----:B------:R-:W-:Y:S01]  /*1ed0*/  CS2R R54, SRZ ;  /* 0x0000000000367805 */ /* 0x000fe2000001ff00 */
[-C--:B-----5:R-:W-:Y:S01]  /*1ee0*/  FMUL.FTZ R149, R0, R11.reuse ;  /* 0x0000000b00957220 */ /* 0x0a0fe20000410000 */
        /* <DEDUP_REMOVED lines=14> */
[C---:B------:R-:W-:Y:S01]  /*1fd0*/  FMUL.FTZ R74, R114.reuse, R11 ;  /* 0x0000000b724a7220 */ /* 0x040fe20000410000 */
[----:B------:R-:W-:Y:S01]  /*1fe0*/  FFMA.FTZ R13, R114, R103, R3 ;  /* 0x00000067720d7223 */ /* 0x000fe20000010003 */
[----:B------:R-:W-:Y:S06]  /*1ff0*/  BAR.SYNC.DEFER_BLOCKING 0x0 ;  /* 0x0000000000007b1d */ /* 0x000fec0000010000 */
[----:B------:R-:W-:Y:S05]  /*2000*/  BRA.U !UP0, `(.L_x_3305) ;  /* 0x00000025083c7547 */ /* 0x000fea000b800000 */
[----:B------:R-:W0:Y:S01]  /*2010*/  LDC R2, c[0x0][0x394] ;  /* 0x0000e500ff027b82 */ /* 0x000e220000000800 */
[----:B------:R-:W1:Y:S01]  /*2020*/  LDCU.64 UR38, c[0x0][0x3e0] ;  /* 0x00007c00ff2677ac */ /* 0x000e620008000a00 */
[----:B------:R-:W-:Y:S01]  /*2030*/  SHF.L.U32 R123, R6, 0x10, RZ ;  /* 0x00000010067b7819 */ /* 0x000fe200000006ff */
[----:B------:R-:W-:Y:S01]  /*2040*/  IMAD.U32 R3, R4, 0x10000, RZ ;  /* 0x0001000004037824 */ /* 0x000fe200078e00ff */
[----:B------:R-:W-:Y:S01]  /*2050*/  SHF.L.U32 R125, R8, 0x10, RZ ;  /* 0x00000010087d7819 */ /* 0x000fe200000006ff */
[----:B------:R-:W2:Y:S01]  /*2060*/  LDCU.64 UR40, c[0x0][0x3c0] ;  /* 0x00007800ff2877ac */ /* 0x000ea20008000a00 */
[----:B------:R-:W-:Y:S01]  /*2070*/  SHF.L.U32 R5, R5, 0x10, RZ ;  /* 0x0000001005057819 */ /* 0x000fe200000006ff */
[----:B------:R-:W-:Y:S01]  /*2080*/  IMAD.U32 R9, R9, 0x10000, RZ ;  /* 0x0001000009097824 */ /* 0x000fe200078e00ff */
[----:B------:R-:W3:Y:S01]  /*2090*/  LDC R204, c[0x0][0x394] ;  /* 0x0000e500ffcc7b82 */ /* 0x000ee20000000800 */
[----:B------:R-:W4:Y:S01]  /*20a0*/  LDCU.64 UR36, c[0x0][0x3a8] ;  /* 0x00007500ff2477ac */ /* 0x000f220008000a00 */
[----:B------:R-:W-:Y:S01]  /*20b0*/  SHF.L.U32 R127, R111, 0x10, RZ ;  /* 0x000000106f7f7819 */ /* 0x000fe200000006ff */
[----:B------:R-:W-:Y:S01]  /*20c0*/  IMAD.U32 R131, R115, 0x10000, RZ ;  /* 0x0001000073837824 */ /* 0x000fe200078e00ff */
[----:B------:R-:W-:Y:S01]  /*20d0*/  SHF.L.U32 R129, R113, 0x10, RZ ;  /* 0x0000001071817819 */ /* 0x000fe200000006ff */
[----:B------:R-:W-:Y:S01]  /*20e0*/  USHF.L.U32 UR21, UR20, 0x8, URZ ;  /* 0x0000000814157899 */ /* 0x000fe200080006ff */
[----:B------:R-:W-:Y:S01]  /*20f0*/  SHF.L.U32 R7, R7, 0x10, RZ ;  /* 0x0000001007077819 */ /* 0x000fe200000006ff */
[----:B------:R-:W-:Y:S01]  /*2100*/  UIADD3 UR22, UPT, UPT, UR12, -0x2, URZ ;  /* 0xfffffffe0c167890 */ /* 0x000fe2000fffe0ff */
[----:B------:R-:W-:Y:S01]  /*2110*/  SHF.L.U32 R133, R116, 0x10, RZ ;  /* 0x0000001074857819 */ /* 0x000fe200000006ff */
[----:B------:R-:W-:Y:S01]  /*2120*/  IMAD.U32 R139, R119, 0x10000, RZ ;  /* 0x00010000778b7824 */ /* 0x000fe200078e00ff */
[----:B------:R-:W-:Y:S01]  /*2130*/  SHF.L.U32 R135, R117, 0x10, RZ ;  /* 0x0000001075877819 */ /* 0x000fe200000006ff */
[----:B------:R-:W-:Y:S01]  /*2140*/  ULOP3.LUT UR21, UR21, 0x100, URZ, 0xc0, !UPT ;  /* 0x0000010015157892 */ /* 0x000fe2000f8ec0ff */
[----:B------:R-:W-:Y:S01]  /*2150*/  SHF.L.U32 R137, R118, 0x10, RZ ;  /* 0x0000001076897819 */ /* 0x000fe200000006ff */
[----:B------:R-:W-:Y:S01]  /*2160*/  IMAD.U32 R111, RZ, RZ, UR35 ;  /* 0x00000023ff6f7e24 */ /* 0x000fe2000f8e00ff */
[----:B------:R-:W-:Y:S01]  /*2170*/  SHF.L.U32 R141, R120, 0x10, RZ ;  /* 0x00000010788d7819 */ /* 0x000fe200000006ff */
[--C-:B------:R-:W-:Y:S01]  /*2180*/  FADD.FTZ R117, R123, R10.reuse ;  /* 0x0000000a7b757221 */ /* 0x100fe20000010000 */
[----:B0-----:R-:W-:Y:S01]  /*2190*/  ISETP.LE.AND P0, PT, R2, UR12, PT ;  /* 0x0000000c02007c0c */ /* 0x001fe2000bf03270 */
[--C-:B------:R-:W-:Y:S01]  /*21a0*/  FADD.FTZ R116, R125, R10.reuse ;  /* 0x0000000a7d747221 */ /* 0x100fe20000010000 */
[----:B------:R-:W-:Y:S01]  /*21b0*/  SHF.L.U32 R143, R121, 0x10, RZ ;  /* 0x00000010798f7819 */ /* 0x000fe200000006ff */
[--C-:B------:R-:W-:Y:S01]  /*21c0*/  FADD.FTZ R113, R3, R10.reuse ;  /* 0x0000000a03717221 */ /* 0x100fe20000010000 */
[----:B------:R-:W-:Y:S01]  /*21d0*/  ISETP.EQ.AND P0, PT, R200, RZ, !P0 ;  /* 0x000000ffc800720c */ /* 0x000fe20004702270 */
[--C-:B------:R-:W-:Y:S01]  /*21e0*/  FADD.FTZ R115, R5, R10.reuse ;  /* 0x0000000a05737221 */ /* 0x100fe20000010000 */
[----:B------:R-:W-:Y:S01]  /*21f0*/  SHF.L.U32 R145, R122, 0x10, RZ ;  /* 0x000000107a917819 */ /* 0x000fe200000006ff */
[--C-:B------:R-:W-:Y:S01]  /*2200*/  FADD.FTZ R118, R9, R10.reuse ;  /* 0x0000000a09767221 */ /* 0x100fe20000010000 */
        /* <DEDUP_REMOVED lines=8> */
[----:B------:R-:W-:Y:S01]  /*2290*/  UIMAD UR22, UR22, UR23, URZ ;  /* 0x00000017161672a4 */ /* 0x000fe2000f8e02ff */
[--C-:B------:R-:W-:Y:S01]  /*22a0*/  FADD.FTZ R125, R141, R10.reuse ;  /* 0x0000000a8d7d7221 */ /* 0x100fe20000010000 */
[--C-:B------:R-:W-:Y:S01]  /*22b0*/  FADD.FTZ R130, R143, R10.reuse ;  /* 0x0000000a8f827221 */ /* 0x100fe20000010000 */
[----:B------:R-:W-:Y:S01]  /*22c0*/  FADD.FTZ R132, R145, R10 ;  /* 0x0000000a91847221 */ /* 0x000fe20000010000 */
[----:B------:R-:W-:Y:S01]  /*22d0*/  LOP3.LUT R203, R203, 0xfffffffd, RZ, 0xc0, !PT ;  /* 0xfffffffdcbcb7812 */ /* 0x000fe200078ec0ff */
[----:B------:R-:W-:Y:S01]  /*22e0*/  FMUL.FTZ R129, R113, R80 ;  /* 0x0000005071817220 */ /* 0x000fe20000410000 */
[----:B------:R-:W-:Y:S01]  /*22f0*/  MOV R70, RZ ;  /* 0x000000ff00467202 */ /* 0x000fe20000000f00 */
[----:B------:R-:W-:Y:S01]  /*2300*/  FMUL.FTZ R134, R115, R82 ;  /* 0x0000005273867220 */ /* 0x000fe20000410000 */
[----:B------:R-:W-:Y:S01]  /*2310*/  IADD3 R127, PT, PT, R111, 0x1590, RZ ;  /* 0x000015906f7f7810 */ /* 0x000fe20007ffe0ff */
        /* <DEDUP_REMOVED lines=12> */
[----:B------:R-:W-:Y:S01]  /*23e0*/  @P0 LOP3.LUT R203, R203, 0x2, RZ, 0xfc, !PT ;  /* 0x00000002cbcb0812 */ /* 0x000fe200078efcff */
[----:B------:R-:W-:Y:S01]  /*23f0*/  FMUL.FTZ R145, R130, R101 ;  /* 0x0000006582917220 */ /* 0x000fe20000410000 */
[----:B------:R-:W-:Y:S01]  /*2400*/  FMUL.FTZ R146, R132, R103 ;  /* 0x0000006784927220 */ /* 0x000fe20000410000 */
[----:B------:R-:W-:Y:S01]  /*2410*/  MOV R147, UR21 ;  /* 0x0000001500937c02 */ /* 0x000fe20008000f00 */
[----:B------:R-:W-:Y:S01]  /*2420*/  UIADD3 UR42, UPT, UPT, -UR23, URZ, URZ ;  /* 0x000000ff172a7290 */ /* 0x000fe2000fffe1ff */
[----:B------:R-:W-:Y:S01]  /*2430*/  IMAD.U32 R148, RZ, RZ, UR22 ;  /* 0x00000016ff947e24 */ /* 0x000fe2000f8e00ff */
[----:B------:R-:W-:Y:S01]  /*2440*/  UMOV UR29, UR11 ;  /* 0x0000000b001d7c82 */ /* 0x000fe20008000000 */
[----:B------:R-:W-:Y:S01]  /*2450*/  UMOV UR30, UR13 ;  /* 0x0000000d001e7c82 */ /* 0x000fe20008000000 */
[----:B------:R-:W-:Y:S01]  /*2460*/  UMOV UR26, UR9 ;  /* 0x00000009001a7c82 */ /* 0x000fe20008000000 */
[----:B------:R-:W-:Y:S01]  /*2470*/  UMOV UR27, UR10 ;  /* 0x0000000a001b7c82 */ /* 0x000fe20008000000 */
[----:B------:R-:W0:Y:S01]  /*2480*/  LDCU UR43, c[0x0][0x394] ;  /* 0x00007280ff2b77ac */ /* 0x000e220008000800 */
[----:B-1----:R-:W-:-:S02]  /*2490*/  USHF.L.U64.HI UR33, UR38, 0x2, UR39 ;  /* 0x0000000226217899 */ /* 0x002fc40008010227 */
[----:B--2---:R-:W-:Y:S02]  /*24a0*/  USHF.L.U64.HI UR32, UR40, 0x2, UR41 ;  /* 0x0000000228207899 */ /* 0x004fe40008010229 */
[----:B----4-:R-:W-:Y:S01]  /*24b0*/  USHF.L.U64.HI UR31, UR36, 0x2, UR37 ;  /* 0x00000002241f7899 */ /* 0x010fe20008010225 */
[----:B------:R-:W-:Y:S01]  /*24c0*/  UMOV UR22, UR6 ;  /* 0x0000000600167c82 */ /* 0x000fe20008000000 */
[----:B---3--:R-:W-:-:S10]  /*24d0*/  UMOV UR23, UR7 ;  /* 0x0000000700177c82 */ /* 0x008fd40008000000 */
.L_x_3318:
[----:B------:R-:W-:Y:S02]  /*24e0*/  MOV R6, UR29 ;  /* 0x0000001d00067c02 */ /* 0x000fe40008000f00 */
[----:B------:R-:W-:-:S05]  /*24f0*/  MOV R7, UR30 ;  /* 0x0000001e00077c02 */ /* 0x000fca0008000f00 */
[----:B------:R-:W2:Y:S01]  /*2500*/  LDG.E R151, desc[UR24][R6.64] ;  /* 0x0000001806977981 */ /* 0x000ea2000c1e1900 */
[----:B------:R-:W-:Y:S01]  /*2510*/  MOV R2, UR26 ;  /* 0x0000001a00027c02 */ /* 0x000fe20008000f00 */
[----:B------:R-:W-:Y:S01]  /*2520*/  IMAD.U32 R3, RZ, RZ, UR27 ;  /* 0x0000001bff037e24 */ /* 0x000fe2000f8e00ff */
[----:B0-----:R-:W-:Y:S02]  /*2530*/  MOV R5, UR23 ;  /* 0x0000001700057c02 */ /* 0x001fe40008000f00 */
[----:B------:R-:W-:Y:S02]  /*2540*/  MOV R4, UR22 ;  /* 0x0000001600047c02 */ /* 0x000fe40008000f00 */
[----:B------:R-:W3:Y:S04]  /*2550*/  LDG.E R2, desc[UR24][R2.64] ;  /* 0x0000001802027981 */ /* 0x000ee8000c1e1900 */
[----:B-1----:R1:W3:Y:S01]  /*2560*/  LDG.E R5, desc[UR24][R4.64] ;  /* 0x0000001804057981 */ /* 0x0022e2000c1e1900 */
[----:B------:R-:W4:Y:S01]  /*2570*/  S2UR UR21, SR_CgaCtaId ;  /* 0x00000000001579c3 */ /* 0x000f220000008800 */
[C---:B------:R-:W-:Y:S01]  /*2580*/  ISETP.NE.AND P0, PT, R14.reuse, RZ, PT ;  /* 0x000000ff0e00720c */ /* 0x040fe20003f05270 */
[----:B------:R-:W-:Y:S01]  /*2590*/  UMOV UR35, 0x400 ;  /* 0x0000040000237882 */ /* 0x000fe20000000000 */
[C---:B------:R-:W-:Y:S01]  /*25a0*/  ISETP.NE.AND P1, PT, R14.reuse, 0x3f, PT ;  /* 0x0000003f0e00780c */ /* 0x040fe20003f25270 */
[----:B------:R-:W-:Y:S01]  /*25b0*/  BSSY.RECONVERGENT B0, `(.L_x_3306) ;  /* 0x0000042000007945 */ /* 0x000fe20003800200 */
[----:B-1----:R-:W-:-:S04]  /*25c0*/  IADD3 R4, PT, PT, R14, 0x200, RZ ;  /* 0x000002000e047810 */ /* 0x002fc80007ffe0ff */
[----:B------:R-:W-:Y:S01]  /*25d0*/  SEL R4, R147, R4, !P0 ;  /* 0x0000000493047207 */ /* 0x000fe20004000000 */
[----:B----4-:R-:W-:-:S06]  /*25e0*/  ULEA UR35, UR21, UR35, 0x18 ;  /* 0x0000002315237291 */ /* 0x010fcc000f8ec0ff */
[----:B------:R-:W-:Y:S01]  /*25f0*/  LEA R3, R4, UR35, 0x2 ;  /* 0x0000002304037c11 */ /* 0x000fe2000f8e10ff */
[----:B--2---:R-:W-:-:S04]  /*2600*/  FMUL.FTZ R9, R151, 1.4426950216293334961 ;  /* 0x3fb8aa3b97097820 */ /* 0x004fc80000410000 */
[-C--:B------:R-:W-:Y:S01]  /*2610*/  FMUL.FTZ R8, R113, R9.reuse ;  /* 0x0000000971087220 */ /* 0x080fe20000410000 */
[-C--:B------:R-:W-:Y:S01]  /*2620*/  FMUL.FTZ R153, R115, R9.reuse ;  /* 0x0000000973997220 */ /* 0x080fe20000410000 */
[-C--:B------:R-:W-:Y:S01]  /*2630*/  FMUL.FTZ R154, R117, R9.reuse ;  /* 0x00000009759a7220 */ /* 0x080fe20000410000 */
[-C--:B------:R-:W-:Y:S01]  /*2640*/  FMUL.FTZ R156, R116, R9.reuse ;  /* 0x00000009749c7220 */ /* 0x080fe20000410000 */
[-C--:B------:R-:W-:Y:S01]  /*2650*/  FMUL.FTZ R158, R118, R9.reuse ;  /* 0x00000009769e7220 */ /* 0x080fe20000410000 */
[-C--:B------:R-:W-:Y:S01]  /*2660*/  FMUL.FTZ R155, R119, R9.reuse ;  /* 0x00000009779b7220 */ /* 0x080fe20000410000 */
        /* <DEDUP_REMOVED lines=11> */
[----:B------:R-:W2:Y:S01]  /*2720*/  MUFU.EX2 R153, R153 ;  /* 0x0000009900997308 */ /* 0x000ea20000000800 */
[----:B---3--:R-:W-:-:S04]  /*2730*/  FMUL.FTZ R5, R2, R5 ;  /* 0x0000000502057220 */ /* 0x008fc80000410000 */
[-C--:B------:R-:W-:Y:S01]  /*2740*/  FMUL.FTZ R164, R0, R5.reuse ;  /* 0x0000000500a47220 */ /* 0x080fe20000410000 */
[----:B-1----:R1:W-:Y:S01]  /*2750*/  STS [R3+0xc90], R8 ;  /* 0x000c900803007388 */ /* 0x0023e20000000800 */
        /* <DEDUP_REMOVED lines=31> */
[----:B0-----:R-:W-:Y:S01]  /*2950*/  UISETP.NE.AND UP0, UPT, UR12, UR43, UPT ;  /* 0x0000002b0c00728c */ /* 0x001fe2000bf05270 */
[----:B------:R-:W-:-:S08]  /*2960*/  IMAD.MOV.U32 R184, RZ, RZ, 0x3f800000 ;  /* 0x3f800000ffb87424 */ /* 0x000fd000078e00ff */
[----:B------:R-:W-:Y:S05]  /*2970*/  BRA.U !UP0, `(.L_x_3308) ;  /* 0x0000000108147547 */ /* 0x000fea000b800000 */
[----:B------:R-:W-:-:S04]  /*2980*/  USHF.L.U32 UR21, UR12, 0xa, URZ ;  /* 0x0000000a0c157899 */ /* 0x000fc800080006ff */
[----:B------:R-:W-:-:S09]  /*2990*/  ULOP3.LUT UR21, UR21, 0x400, URZ, 0xc0, !UPT ;  /* 0x0000040015157892 */ /* 0x000fd2000f8ec0ff */
[----:B------:R3:W4:Y:S01]  /*29a0*/  LDS R184, [R111+UR21+0xc90] ;  /* 0x000c90156fb87984 */ /* 0x0007220008000800 */
[----:B------:R-:W-:Y:S05]  /*29b0*/  BRA `(.L_x_3308) ;  /* 0x0000000000047947 */ /* 0x000fea0003800000 */
.L_x_3307:
[----:B------:R1:W2:Y:S02]  /*29c0*/  LDS R184, [R202+0x1494] ;  /* 0x00149400cab87984 */ /* 0x0002a40000000800 */
.L_x_3308:
[----:B0-----:R-:W-:Y:S05]  /*29d0*/  BSYNC.RECONVERGENT B0 ;  /* 0x0000000000007941 */ /* 0x001fea0003800200 */
.L_x_3306:
[----:B------:R-:W-:Y:S01]  /*29e0*/  UISETP.NE.AND UP0, UPT, UR12, 0x1, UPT ;  /* 0x000000010c00788c */ /* 0x000fe2000bf05270 */
[-C--:B------:R-:W-:Y:S01]  /*29f0*/  FMUL.FTZ R7, R8, R153.reuse ;  /* 0x0000009908077220 */ /* 0x080fe20000410000 */
[----:B------:R-:W-:Y:S01]  /*2a00*/  FFMA.FTZ R6, R129, R153, R134 ;  /* 0x0000009981067223 */ /* 0x000fe20000010086 */
[----:B------:R-:W-:Y:S01]  /*2a10*/  MOV R5, 0x8 ;  /* 0x0000000800057802 */ /* 0x000fe20000000f00 */
[----:B------:R-:W-:Y:S01]  /*2a20*/  HFMA2 R2, -RZ, RZ, 1.875, 0 ;  /* 0x3f800000ff027431 */ /* 0x000fe200000001ff */
[----:B------:R-:W-:Y:S02]  /*2a30*/  MOV R3, RZ ;  /* 0x000000ff00037202 */ /* 0x000fe40000000f00 */
[----:B------:R-:W-:Y:S01]  /*2a40*/  PLOP3.LUT P1, PT, PT, PT, UP0, 0x80, 0x8 ;  /* 0x000000000008781c */ /* 0x000fe20003f2f008 */
[----:B------:R-:W-:-:S03]  /*2a50*/  FMUL.FTZ R7, R154, R7 ;  /* 0x000000079a077220 */ /* 0x000fc60000410000 */
[----:B------:R-:W-:Y:S01]  /*2a60*/  ISETP.NE.OR P1, PT, R200, RZ, !P1 ;  /* 0x000000ffc800720c */ /* 0x000fe20004f25670 */
[----:B------:R-:W-:Y:S01]  /*2a70*/  FFMA.FTZ R6, R154, R6, R131 ;  /* 0x000000069a067223 */ /* 0x000fe20000010083 */
[----:B------:R-:W-:-:S03]  /*2a80*/  FMUL.FTZ R7, R156, R7 ;  /* 0x000000079c077220 */ /* 0x000fc60000410000 */
[----:B------:R-:W-:Y:S01]  /*2a90*/  FFMA.FTZ R6, R156, R6, R133 ;  /* 0x000000069c067223 */ /* 0x000fe20000010085 */
[----:B------:R-:W-:-:S03]  /*2aa0*/  FMUL.FTZ R186, R158, R7 ;  /* 0x000000079eba7220 */ /* 0x000fc60000410000 */
[----:B------:R-:W-:Y:S01]  /*2ab0*/  FFMA.FTZ R6, R158, R6, R135 ;  /* 0x000000069e067223 */ /* 0x000fe20000010087 */
[----:B------:R-:W-:-:S03]  /*2ac0*/  FMUL.FTZ R7, R155, R186 ;  /* 0x000000ba9b077220 */ /* 0x000fc60000410000 */
[----:B------:R-:W-:-:S04]  /*2ad0*/  @!P1 IMAD.WIDE R4, R148, R5, UR4 ;  /* 0x0000000494049e25 */ /* 0x000fc8000f8e0205 */
[----:B------:R-:W-:Y:S01]  /*2ae0*/  FFMA.FTZ R6, R155, R6, R136 ;  /* 0x000000069b067223 */ /* 0x000fe20000010088 */
[----:B------:R0:W5:Y:S03]  /*2af0*/  @!P1 LDG.E.64 R2, desc[UR24][R4.64] ;  /* 0x0000001804029981 */ /* 0x000166000c1e1b00 */
[----:B------:R-:W-:Y:S01]  /*2b00*/  FFMA.FTZ R6, R160, R6, R137 ;  /* 0x00000006a0067223 */ /* 0x000fe20000010089 */
[----:B------:R-:W-:Y:S02]  /*2b10*/  ISETP.GT.U32.AND P2, PT, R14, 0x1f, PT ;  /* 0x0000001f0e00780c */ /* 0x000fe40003f44070 */
[----:B------:R-:W-:Y:S01]  /*2b20*/  LOP3.LUT R203, R203, 0xfffffffe, RZ, 0xc0, !PT ;  /* 0xfffffffecbcb7812 */ /* 0x000fe200078ec0ff */
[----:B------:R-:W-:-:S04]  /*2b30*/  FFMA.FTZ R6, R157, R6, R138 ;  /* 0x000000069d067223 */ /* 0x000fc8000001008a */
[----:B------:R-:W-:Y:S01]  /*2b40*/  FFMA.FTZ R6, R162, R6, R139 ;  /* 0x00000006a2067223 */ /* 0x000fe2000001008b */
[----:B0-----:R-:W-:-:S03]  /*2b50*/  FMUL.FTZ R4, R160, R7 ;  /* 0x00000007a0047220 */ /* 0x001fc60000410000 */
[----:B------:R-:W-:Y:S01]  /*2b60*/  FFMA.FTZ R6, R159, R6, R140 ;  /* 0x000000069f067223 */ /* 0x000fe2000001008c */
[----:B------:R-:W-:Y:S01]  /*2b70*/  FMUL.FTZ R5, R157, R4 ;  /* 0x000000049d057220 */ /* 0x000fe20000410000 */
        /* <DEDUP_REMOVED lines=15> */
[----:B------:R0:W-:Y:S01]  /*2c70*/  STS.64 [R17+0x880], R4 ;  /* 0x0008800411007388 */ /* 0x0001e20000000a00 */
[----:B------:R-:W-:Y:S06]  /*2c80*/  BAR.SYNC.DEFER_BLOCKING 0x0 ;  /* 0x0000000000007b1d */ /* 0x000fec0000010000 */
[----:B------:R-:W-:Y:S05]  /*2c90*/  @P2 BRA `(.L_x_3309) ;  /* 0x0000000000cc2947 */ /* 0x000fea0003800000 */
[----:B0-----:R-:W0:Y:S01]  /*2ca0*/  LDS.128 R4, [R18+0x880] ;  /* 0x0008800012047984 */ /* 0x001e220000000c00 */
[----:B------:R-:W-:Y:S01]  /*2cb0*/  UMOV UR21, 0xffffffff ;  /* 0xffffffff00157882 */ /* 0x000fe20000000000 */
[C---:B------:R-:W-:Y:S02]  /*2cc0*/  ISETP.GE.AND P1, PT, R36.reuse, 0x10, PT ;  /* 0x000000102400780c */ /* 0x040fe40003f26270 */
[C---:B------:R-:W-:Y:S02]  /*2cd0*/  ISETP.GE.AND P2, PT, R36.reuse, 0x8, PT ;  /* 0x000000082400780c */ /* 0x040fe40003f46270 */
[C---:B------:R-:W-:Y:S02]  /*2ce0*/  ISETP.GE.AND P3, PT, R36.reuse, 0x4, PT ;  /* 0x000000042400780c */ /* 0x040fe40003f66270 */
[C---:B------:R-:W-:Y:S02]  /*2cf0*/  ISETP.GE.AND P4, PT, R36.reuse, 0x2, PT ;  /* 0x000000022400780c */ /* 0x040fe40003f86270 */
[----:B------:R-:W-:Y:S01]  /*2d00*/  ISETP.GE.AND P5, PT, R36, 0x1, PT ;  /* 0x000000012400780c */ /* 0x000fe20003fa6270 */
[-C--:B0-----:R-:W-:Y:S01]  /*2d10*/  FFMA.FTZ R5, R5, R6.reuse, R7 ;  /* 0x0000000605057223 */ /* 0x081fe20000010007 */
[----:B------:R-:W-:Y:S01]  /*2d20*/  FMUL.FTZ R6, R4, R6 ;  /* 0x0000000604067220 */ /* 0x000fe20000410000 */
[----:B------:R-:W-:Y:S10]  /*2d30*/  BRA.DIV UR21, `(.L_x_3310) ;  /* 0x0000003215007947 */ /* 0x000ff4000b800000 */
        /* <DEDUP_REMOVED lines=21> */
[----:B------:R0:W0:Y:S02]  /*2e90*/  SHFL.UP PT, R4, R5, 0x10, RZ ;  /* 0x0600000005047989 */ /* 0x00002400000e00ff */
.L_x_3336:
[C---:B0-----:R-:W-:Y:S01]  /*2ea0*/  FFMA.FTZ R4, R6.reuse, R4, R5 ;  /* 0x0000000406047223 */ /* 0x041fe20000010005 */
[----:B------:R-:W-:Y:S01]  /*2eb0*/  UMOV UR21, 0xffffffff ;  /* 0xffffffff00157882 */ /* 0x000fe20000000000 */
[----:B-1----:R-:W-:-:S03]  /*2ec0*/  @P1 FMUL.FTZ R6, R6, R9 ;  /* 0x0000000906061220 */ /* 0x002fc60000410000 */
[----:B------:R-:W-:Y:S01]  /*2ed0*/  FSEL R7, R5, R4, !P1 ;  /* 0x0000000405077208 */ /* 0x000fe20004800000 */
[----:B------:R-:W-:Y:S06]  /*2ee0*/  BRA.DIV UR21, `(.L_x_3311) ;  /* 0x0000003215987947 */ /* 0x000fec000b800000 */
.L_x_3339:
[----:B------:R-:W-:-:S03]  /*2ef0*/  UMOV UR21, 0xffffffff ;  /* 0xffffffff00157882 */ /* 0x000fc60000000000 */
[----:B------:R-:W-:Y:S05]  /*2f00*/  BRA.DIV UR21, `(.L_x_3312) ;  /* 0x0000003215b87947 */ /* 0x000fea000b800000 */
.L_x_3342:
[----:B------:R-:W-:-:S03]  /*2f10*/  UMOV UR21, 0xffffffff ;  /* 0xffffffff00157882 */ /* 0x000fc60000000000 */
[----:B------:R-:W-:Y:S05]  /*2f20*/  BRA.DIV UR21, `(.L_x_3313) ;  /* 0x0000003215d87947 */ /* 0x000fea000b800000 */
[----:B------:R0:W1:Y:S04]  /*2f30*/  SHFL.UP PT, R9, R6, 0x1, RZ ;  /* 0x0420000006097989 */ /* 0x00006800000e00ff */
[----:B------:R0:W0:Y:S04]  /*2f40*/  SHFL.UP PT, R186, R7, 0x1, RZ ;  /* 0x0420000007ba7989 */ /* 0x00002800000e00ff */
[----:B-----5:R0:W0:Y:S04]  /*2f50*/  SHFL.IDX PT, R4, R2, RZ, 0x1f ;  /* 0x00001fff02047589 */ /* 0x02002800000e0000 */
[----:B------:R0:W0:Y:S02]  /*2f60*/  SHFL.IDX PT, R5, R3, RZ, 0x1f ;  /* 0x00001fff03057589 */ /* 0x00002400000e0000 */
.L_x_3348:
[----:B0-----:R-:W0:Y:S01]  /*2f70*/  LDS.64 R6, [R18+0x880] ;  /* 0x0008800012067984 */ /* 0x001e220000000a00 */
[C---:B-1----:R-:W-:Y:S01]  /*2f80*/  @P0 FFMA.FTZ R5, R9.reuse, R5, R186 ;  /* 0x0000000509050223 */ /* 0x042fe200000100ba */
[----:B------:R-:W-:-:S03]  /*2f90*/  @P0 FMUL.FTZ R4, R9, R4 ;  /* 0x0000000409040220 */ /* 0x000fc60000410000 */
[-C--:B0-----:R-:W-:Y:S01]  /*2fa0*/  FFMA.FTZ R7, R5, R6.reuse, R7 ;  /* 0x0000000605077223 */ /* 0x081fe20000010007 */
[----:B------:R-:W-:-:S05]  /*2fb0*/  FMUL.FTZ R6, R4, R6 ;  /* 0x0000000604067220 */ /* 0x000fca0000410000 */
[----:B------:R0:W-:Y:S02]  /*2fc0*/  STS.128 [R18+0x880], R4 ;  /* 0x0008800412007388 */ /* 0x0001e40000000c00 */
.L_x_3309:
[----:B------:R-:W-:Y:S05]  /*2fd0*/  WARPSYNC.ALL ;  /* 0x0000000000007948 */ /* 0x000fea0003800000 */
[----:B------:R-:W-:Y:S01]  /*2fe0*/  BAR.SYNC.DEFER_BLOCKING 0x0 ;  /* 0x0000000000007b1d */ /* 0x000fe20000010000 */
[C---:B--2-45:R-:W-:Y:S01]  /*2ff0*/  FMUL.FTZ R3, R181.reuse, R184 ;  /* 0x000000b8b5037220 */ /* 0x074fe20000410000 */
[----:B------:R-:W-:Y:S01]  /*3000*/  FFMA.FTZ R2, R181, R183, R182 ;  /* 0x000000b7b5027223 */ /* 0x000fe200000100b6 */
[----:B------:R-:W-:Y:S02]  /*3010*/  LOP3.LUT P0, RZ, R203, 0x2, RZ, 0xc0, !PT ;  /* 0x00000002cbff7812 */ /* 0x000fe4000780c0ff */
[C---:B0-----:R-:W-:Y:S01]  /*3020*/  FMUL.FTZ R4, R178.reuse, R3 ;  /* 0x00000003b2047220 */ /* 0x041fe20000410000 */
[----:B------:R-:W-:Y:S01]  /*3030*/  FFMA.FTZ R2, R178, R2, R179 ;  /* 0x00000002b2027223 */ /* 0x000fe200000100b3 */
[----:B------:R-:W-:-:S02]  /*3040*/  MOV R9, RZ ;  /* 0x000000ff00097202 */ /* 0x000fc40000000f00 */
        /* <DEDUP_REMOVED lines=28> */
[----:B------:R-:W-:-:S03]  /*3210*/  IMAD.MOV.U32 R8, RZ, RZ, 0x3f800000 ;  /* 0x3f800000ff087424 */ /* 0x000fc600078e00ff */
[----:B------:R-:W-:-:S03]  /*3220*/  FFMA.FTZ R191, R153, R192, R134 ;  /* 0x000000c099bf7223 */ /* 0x000fc60000010086 */
[----:B------:R0:W2:Y:S01]  /*3230*/  @P0 LDS.64 R8, [R127] ;  /* 0x000000007f080984 */ /* 0x0000a20000000a00 */
[----:B------:R-:W-:Y:S01]  /*3240*/  FFMA.FTZ R190, R154, R191, R131 ;  /* 0x000000bf9abe7223 */ /* 0x000fe20000010083 */
[----:B------:R-:W-:Y:S02]  /*3250*/  ISETP.GT.U32.AND P0, PT, R14, 0x1f, PT ;  /* 0x0000001f0e00780c */ /* 0x000fe40003f04070 */
[----:B------:R0:W-:Y:S01]  /*3260*/  STS.64 [R17+0xa90], R2 ;  /* 0x000a900211007388 */ /* 0x0001e20000000a00 */
        /* <DEDUP_REMOVED lines=14> */
[----:B0-2---:R-:W-:Y:S05]  /*3350*/  @P0 BRA `(.L_x_3314) ;  /* 0x0000000000e80947 */ /* 0x005fea0003800000 */
[----:B------:R-:W0:Y:S01]  /*3360*/  LDS.128 R4, [R18+0xa90] ;  /* 0x000a900012047984 */ /* 0x000e220000000c00 */
[----:B------:R-:W-:Y:S01]  /*3370*/  UMOV UR21, 0xffffffff ;  /* 0xffffffff00157882 */ /* 0x000fe20000000000 */
[----:B------:R-:W-:Y:S01]  /*3380*/  ISETP.NE.AND P0, PT, R200, 0x1f, PT ;  /* 0x0000001fc800780c */ /* 0x000fe20003f05270 */
[C---:B0-----:R-:W-:Y:S01]  /*3390*/  FFMA.FTZ R5, R4.reuse, R7, R5 ;  /* 0x0000000704057223 */ /* 0x041fe20000010005 */
[----:B------:R-:W-:Y:S01]  /*33a0*/  FMUL.FTZ R6, R4, R6 ;  /* 0x0000000604067220 */ /* 0x000fe20000410000 */
[----:B------:R-:W-:Y:S10]  /*33b0*/  BRA.DIV UR21, `(.L_x_3315) ;  /* 0x00000032152c7947 */ /* 0x000ff4000b800000 */
[----:B------:R-:W0:Y:S01]  /*33c0*/  SHFL.DOWN PT, R7, R5, 0x1, 0x1f ;  /* 0x08201f0005077f89 */ /* 0x000e2200000e0000 */
[----:B------:R-:W-:Y:S02]  /*33d0*/  MOV R3, R6 ;  /* 0x0000000600037202 */ /* 0x000fe40000000f00 */
[----:B------:R-:W-:Y:S01]  /*33e0*/  MOV R4, R5 ;  /* 0x0000000500047202 */ /* 0x000fe20000000f00 */
[----:B------:R-:W2:Y:S04]  /*33f0*/  SHFL.DOWN PT, R2, R6, 0x1, 0x1f ;  /* 0x08201f0006027f89 */ /* 0x000ea800000e0000 */
[----:B------:R-:W-:Y:S01]  /*3400*/  SHFL.IDX PT, R207, R8, RZ, 0x1f ;  /* 0x00001fff08cf7589 */ /* 0x000fe200000e0000 */
[----:B0-----:R-:W-:Y:S01]  /*3410*/  @P0 FFMA.FTZ R7, R3, R7, R4 ;  /* 0x0000000703070223 */ /* 0x001fe20000010004 */
[----:B--2---:R-:W-:-:S04]  /*3420*/  @P0 FMUL.FTZ R2, R2, R3 ;  /* 0x0000000302020220 */ /* 0x004fc80000410000 */
[----:B------:R-:W-:Y:S01]  /*3430*/  @P0 MOV R4, R7 ;  /* 0x0000000700040202 */ /* 0x000fe20000000f00 */
[----:B------:R-:W-:Y:S01]  /*3440*/  @P0 IMAD.MOV.U32 R3, RZ, RZ, R2 ;  /* 0x000000ffff030224 */ /* 0x000fe200078e0002 */
[----:B------:R-:W-:-:S03]  /*3450*/  ISETP.GT.U32.AND P0, PT, R200, 0x1d, PT ;  /* 0x0000001dc800780c */ /* 0x000fc60003f04070 */
[----:B------:R-:W0:Y:S04]  /*3460*/  SHFL.DOWN PT, R7, R4, 0x2, 0x1f ;  /* 0x08401f0004077f89 */ /* 0x000e2800000e0000 */
[----:B------:R-:W2:Y:S06]  /*3470*/  SHFL.DOWN PT, R2, R3, 0x2, 0x1f ;  /* 0x08401f0003027f89 */ /* 0x000eac00000e0000 */
[C---:B0-----:R-:W-:Y:S01]  /*3480*/  @!P0 FFMA.FTZ R7, R3.reuse, R7, R4 ;  /* 0x0000000703078223 */ /* 0x041fe20000010004 */
[----:B--2---:R-:W-:-:S04]  /*3490*/  @!P0 FMUL.FTZ R2, R3, R2 ;  /* 0x0000000203028220 */ /* 0x004fc80000410000 */
[----:B------:R-:W-:Y:S02]  /*34a0*/  @!P0 MOV R4, R7 ;  /* 0x0000000700048202 */ /* 0x000fe40000000f00 */
[----:B------:R-:W-:Y:S01]  /*34b0*/  SHFL.IDX PT, R7, R9, RZ, 0x1f ;  /* 0x00001fff09077589 */ /* 0x000fe200000e0000 */
[----:B------:R-:W-:-:S03]  /*34c0*/  @!P0 MOV R3, R2 ;  /* 0x0000000200038202 */ /* 0x000fc60000000f00 */
[----:B------:R-:W0:Y:S01]  /*34d0*/  SHFL.DOWN PT, R5, R4, 0x4, 0x1f ;  /* 0x08801f0004057f89 */ /* 0x000e2200000e0000 */
[----:B------:R-:W-:-:S03]  /*34e0*/  ISETP.GT.U32.AND P0, PT, R200, 0x1b, PT ;  /* 0x0000001bc800780c */ /* 0x000fc60003f04070 */
[----:B------:R-:W2:Y:S10]  /*34f0*/  SHFL.DOWN PT, R2, R3, 0x4, 0x1f ;  /* 0x08801f0003027f89 */ /* 0x000eb400000e0000 */
[C---:B0-----:R-:W-:Y:S01]  /*3500*/  @!P0 FFMA.FTZ R5, R3.reuse, R5, R4 ;  /* 0x0000000503058223 */ /* 0x041fe20000010004 */
[----:B--2---:R-:W-:-:S04]  /*3510*/  @!P0 FMUL.FTZ R2, R3, R2 ;  /* 0x0000000203028220 */ /* 0x004fc80000410000 */
[----:B------:R-:W-:Y:S01]  /*3520*/  @!P0 MOV R4, R5 ;  /* 0x0000000500048202 */ /* 0x000fe20000000f00 */
[----:B------:R-:W-:Y:S01]  /*3530*/  @!P0 IMAD.MOV.U32 R3, RZ, RZ, R2 ;  /* 0x000000ffff038224 */ /* 0x000fe200078e0002 */
[----:B------:R-:W-:-:S03]  /*3540*/  ISETP.GT.U32.AND P0, PT, R200, 0x17, PT ;  /* 0x00000017c800780c */ /* 0x000fc60003f04070 */
[----:B------:R-:W0:Y:S04]  /*3550*/  SHFL.DOWN PT, R5, R4, 0x8, 0x1f ;  /* 0x09001f0004057f89 */ /* 0x000e2800000e0000 */
[----:B------:R-:W2:Y:S06]  /*3560*/  SHFL.DOWN PT, R2, R3, 0x8, 0x1f ;  /* 0x09001f0003027f89 */ /* 0x000eac00000e0000 */
[C---:B0-----:R-:W-:Y:S01]  /*3570*/  @!P0 FFMA.FTZ R5, R3.reuse, R5, R4 ;  /* 0x0000000503058223 */ /* 0x041fe20000010004 */
[----:B--2---:R-:W-:-:S04]  /*3580*/  @!P0 FMUL.FTZ R2, R3, R2 ;  /* 0x0000000203028220 */ /* 0x004fc80000410000 */
[----:B------:R-:W-:Y:S02]  /*3590*/  @!P0 MOV R4, R5 ;  /* 0x0000000500048202 */ /* 0x000fe40000000f00 */
        /* <DEDUP_REMOVED lines=8> */
[----:B------:R-:W-:-:S03]  /*3620*/  ISETP.NE.AND P0, PT, R14, 0x1f, PT ;  /* 0x0000001f0e00780c */ /* 0x000fc60003f05270 */
[----:B------:R-:W-:Y:S04]  /*3630*/  SHFL.IDX PT, R6, R4, RZ, 0x1f ;  /* 0x00001fff04067589 */ /* 0x000fe800000e0000 */
[----:B------:R-:W0:Y:S04]  /*3640*/  SHFL.IDX PT, R2, R3, RZ, 0x1f ;  /* 0x00001fff03027589 */ /* 0x000e2800000e0000 */
[----:B------:R2:W4:Y:S04]  /*3650*/  SHFL.DOWN PT, R205, R3, 0x1, 0x1f ;  /* 0x08201f0003cd7f89 */ /* 0x00052800000e0000 */
[----:B------:R2:W1:Y:S01]  /*3660*/  SHFL.DOWN PT, R206, R4, 0x1, 0x1f ;  /* 0x08201f0004ce7f89 */ /* 0x00046200000e0000 */
[-C--:B0-----:R-:W-:Y:S01]  /*3670*/  FFMA.FTZ R9, R9, R2.reuse, R6 ;  /* 0x0000000209097223 */ /* 0x081fe20000010006 */
[----:B--2---:R-:W-:-:S07]  /*3680*/  FMUL.FTZ R8, R8, R2 ;  /* 0x0000000208087220 */ /* 0x004fce0000410000 */
.L_x_3365:
[----:B------:R-:W0:Y:S01]  /*3690*/  LDS.64 R4, [R18+0xa98] ;  /* 0x000a980012047984 */ /* 0x000e220000000a00 */
[----:B------:R-:W-:Y:S01]  /*36a0*/  MOV R6, R207 ;  /* 0x000000cf00067202 */ /* 0x000fe20000000f00 */
[----:B-1--4-:R-:W-:-:S04]  /*36b0*/  @P0 FFMA.FTZ R7, R205, R7, R206 ;  /* 0x00000007cd070223 */ /* 0x012fc800000100ce */
[----:B------:R-:W-:Y:S01]  /*36c0*/  @P0 FMUL.FTZ R6, R205, R6 ;  /* 0x00000006cd060220 */ /* 0x000fe20000410000 */
[----:B0-----:R-:W-:-:S03]  /*36d0*/  FFMA.FTZ R5, R4, R7, R5 ;  /* 0x0000000704057223 */ /* 0x001fc60000010005 */
[----:B------:R-:W-:-:S05]  /*36e0*/  FMUL.FTZ R4, R4, R6 ;  /* 0x0000000604047220 */ /* 0x000fca0000410000 */
[----:B------:R0:W-:Y:S02]  /*36f0*/  STS.128 [R18+0xa90], R4 ;  /* 0x000a900412007388 */ /* 0x0001e40000000c00 */
.L_x_3314:
[----:B------:R-:W-:Y:S05]  /*3700*/  WARPSYNC.ALL ;  /* 0x0000000000007948 */ /* 0x000fea0003800000 */
[----:B------:R-:W-:Y:S01]  /*3710*/  BAR.SYNC.DEFER_BLOCKING 0x0 ;  /* 0x0000000000007b1d */ /* 0x000fe20000010000 */
[C---:B------:R-:W-:Y:S02]  /*3720*/  ISETP.GT.AND P1, PT, R36.reuse, 0x1e, PT ;  /* 0x0000001e2400780c */ /* 0x040fe40003f24270 */
[----:B------:R-:W-:Y:S02]  /*3730*/  ISETP.GT.AND P0, PT, R36, 0x1d, PT ;  /* 0x0000001d2400780c */ /* 0x000fe40003f04270 */
[----:B------:R-:W-:Y:S01]  /*3740*/  ISETP.NE.AND P2, PT, R14, RZ, PT ;  /* 0x000000ff0e00720c */ /* 0x000fe20003f45270 */
[----:B------:R-:W-:Y:S01]  /*3750*/  BSSY.RECONVERGENT B0, `(.L_x_3316) ;  /* 0x00000cd000007945 */ /* 0x000fe20003800200 */
[----:B------:R-:W2:Y:S11]  /*3760*/  LDS R2, [R17+0xa94] ;  /* 0x000a940011027984 */ /* 0x000eb60000000800 */
[----:B------:R4:W-:Y:S01]  /*3770*/  @!P2 STS.64 [R127], R8 ;  /* 0x000000087f00a388 */ /* 0x0009e20000000a00 */
[----:B--2---:R-:W-:Y:S01]  /*3780*/  FFMA.FTZ R184, R2, R184, R183 ;  /* 0x000000b802b87223 */ /* 0x004fe200000100b7 */
[----:B------:R-:W-:-:S03]  /*3790*/  FFMA.FTZ R2, R0, R192, RZ ;  /* 0x000000c000027223 */ /* 0x000fc600000100ff */
[-C--:B------:R-:W-:Y:S01]  /*37a0*/  FFMA.FTZ R182, R181, R184.reuse, R182 ;  /* 0x000000b8b5b67223 */ /* 0x080fe200000100b6 */
[----:B------:R-:W-:Y:S01]  /*37b0*/  FFMA.FTZ R3, R83, R191, R2 ;  /* 0x000000bf53037223 */ /* 0x000fe20000010002 */
[----:B------:R-:W-:Y:S01]  /*37c0*/  FADD.FTZ R191, -R134, R191 ;  /* 0x000000bf86bf7221 */ /* 0x000fe20000010100 */
[----:B------:R-:W-:Y:S01]  /*37d0*/  FMUL.FTZ R216, R132, R184 ;  /* 0x000000b884d87220 */ /* 0x000fe20000410000 */
[----:B------:R-:W-:Y:S01]  /*37e0*/  FFMA.FTZ R178, R178, R182, R179 ;  /* 0x000000b6b2b27223 */ /* 0x000fe200000100b3 */
[----:B------:R-:W-:Y:S01]  /*37f0*/  FFMA.FTZ R3, R86, R190, R3 ;  /* 0x000000be56037223 */ /* 0x000fe20000010003 */
[----:B------:R-:W-:Y:S01]  /*3800*/  FADD.FTZ R190, -R131, R190 ;  /* 0x000000be83be7221 */ /* 0x000fe20000010100 */
[----:B------:R-:W-:Y:S01]  /*3810*/  FADD.FTZ R74, R216, R74 ;  /* 0x0000004ad84a7221 */ /* 0x000fe20000010000 */
[----:B------:R-:W-:Y:S01]  /*3820*/  FFMA.FTZ R180, R171, R178, R180 ;  /* 0x000000b2abb47223 */ /* 0x000fe200000100b4 */
[----:B------:R-:W-:Y:S01]  /*3830*/  FFMA.FTZ R3, R90, R189, R3 ;  /* 0x000000bd5a037223 */ /* 0x000fe20000010003 */
[----:B------:R-:W-:-:S02]  /*3840*/  FADD.FTZ R189, -R133, R189 ;  /* 0x000000bd85bd7221 */ /* 0x000fc40000010100 */
[----:B------:R-:W-:Y:S01]  /*3850*/  FFMA.FTZ R168, R168, R180, R177 ;  /* 0x000000b4a8a87223 */ /* 0x000fe200000100b1 */
[----:B------:R-:W-:Y:S01]  /*3860*/  FFMA.FTZ R2, R92, R188, R3 ;  /* 0x000000bc5c027223 */ /* 0x000fe20000010003 */
[-C--:B------:R-:W-:Y:S01]  /*3870*/  FMUL.FTZ R214, R128, R180.reuse ;  /* 0x000000b480d67220 */ /* 0x080fe20000410000 */
[----:B----4-:R-:W-:Y:S01]  /*3880*/  FMUL.FTZ R8, R151, R180 ;  /* 0x000000b497087220 */ /* 0x010fe20000410000 */
[-C--:B------:R-:W-:Y:S01]  /*3890*/  FFMA.FTZ R176, R163, R168.reuse, R176 ;  /* 0x000000a8a3b07223 */ /* 0x080fe200000100b0 */
[----:B------:R-:W-:Y:S01]  /*38a0*/  FFMA.FTZ R3, R95, R187, R2 ;  /* 0x000000bb5f037223 */ /* 0x000fe20000010002 */
[----:B------:R-:W-:Y:S01]  /*38b0*/  FADD.FTZ R187, -R136, R187 ;  /* 0x000000bb88bb7221 */ /* 0x000fe20000010100 */
[----:B------:R-:W-:Y:S01]  /*38c0*/  FMUL.FTZ R212, R126, R168 ;  /* 0x000000a87ed47220 */ /* 0x000fe20000410000 */
[----:B------:R-:W-:Y:S01]  /*38d0*/  FFMA.FTZ R166, R166, R176, R175 ;  /* 0x000000b0a6a67223 */ /* 0x000fe200000100af */
[----:B------:R-:W-:Y:S01]  /*38e0*/  FFMA.FTZ R3, R98, R186, R3 ;  /* 0x000000ba62037223 */ /* 0x000fe20000010003 */
[----:B------:R-:W-:Y:S01]  /*38f0*/  FMUL.FTZ R210, R123, R176 ;  /* 0x000000b07bd27220 */ /* 0x000fe20000410000 */
[----:B------:R-:W-:Y:S01]  /*3900*/  FADD.FTZ R163, -R145, R196 ;  /* 0x000000c491a37221 */ /* 0x000fe20000010100 */
[----:B------:R-:W-:Y:S01]  /*3910*/  FFMA.FTZ R174, R159, R166, R174 ;  /* 0x000000a69fae7223 */ /* 0x000fe200000100ae */
[----:B------:R-:W-:Y:S01]  /*3920*/  FFMA.FTZ R3, R102, R185, R3 ;  /* 0x000000b966037223 */ /* 0x000fe20000010003 */
[----:B------:R-:W-:Y:S01]  /*3930*/  FADD.FTZ R185, -R138, R185 ;  /* 0x000000b98ab97221 */ /* 0x000fe20000010100 */
[----:B------:R-:W-:Y:S01]  /*3940*/  FADD.FTZ R159, -R140, R194 ;  /* 0x000000c28c9f7221 */ /* 0x000fe20000010100 */
[-C--:B------:R-:W-:Y:S01]  /*3950*/  FFMA.FTZ R162, R162, R174.reuse, R173 ;  /* 0x000000aea2a27223 */ /* 0x080fe200000100ad */
[----:B------:R-:W-:Y:S01]  /*3960*/  FFMA.FTZ R2, R104, R193, R3 ;  /* 0x000000c168027223 */ /* 0x000fe20000010003 */
[----:B------:R-:W-:Y:S01]  /*3970*/  FADD.FTZ R193, -R139, R193 ;  /* 0x000000c18bc17221 */ /* 0x000fe20000010100 */
[----:B------:R-:W-:Y:S01]  /*3980*/  FMUL.FTZ R208, R124, R174 ;  /* 0x000000ae7cd07220 */ /* 0x000fe20000410000 */
[----:B------:R-:W-:Y:S01]  /*3990*/  FFMA.FTZ R172, R157, R162, R172 ;  /* 0x000000a29dac7223 */ /* 0x000fe200000100ac */
[----:B------:R-:W-:Y:S01]  /*39a0*/  FFMA.FTZ R3, R105, R194, R2 ;  /* 0x000000c269037223 */ /* 0x000fe20000010002 */
[----:B------:R-:W-:Y:S01]  /*39b0*/  FMUL.FTZ R194, R121, R166 ;  /* 0x000000a679c27220 */ /* 0x000fe20000410000 */
[----:B------:R-:W-:Y:S01]  /*39c0*/  FADD.FTZ R69, R214, R69 ;  /* 0x00000045d6457221 */ /* 0x000fe20000010000 */
[----:B------:R-:W-:Y:S01]  /*39d0*/  FFMA.FTZ R160, R160, R172, R169 ;  /* 0x000000aca0a07223 */ /* 0x000fe200000100a9 */
[----:B0-----:R-:W-:Y:S01]  /*39e0*/  FFMA.FTZ R5, R106, R195, R3 ;  /* 0x000000c36a057223 */ /* 0x001fe20000010003 */
[----:B------:R-:W-:Y:S01]  /*39f0*/  FADD.FTZ R3, -R129, R192 ;  /* 0x000000c081037221 */ /* 0x000fe20000010100 */
[----:B------:R-:W-:Y:S01]  /*3a00*/  FADD.FTZ R195, -R141, R195 ;  /* 0x000000c38dc37221 */ /* 0x000fe20000010100 */
[----:B------:R-:W-:Y:S01]  /*3a10*/  FFMA.FTZ R170, R155, R160, R170 ;  /* 0x000000a09baa7223 */ /* 0x000fe200000100aa */
[----:B------:R-:W-:Y:S01]  /*3a20*/  FFMA.FTZ R7, R108, R201, R5 ;  /* 0x000000c96c077223 */ /* 0x000fe20000010005 */
[----:B------:R-:W-:Y:S01]  /*3a30*/  FADD.FTZ R201, -R142, R201 ;  /* 0x000000c98ec97221 */ /* 0x000fe20000010100 */
[----:B------:R-:W-:Y:S01]  /*3a40*/  FADD.FTZ R68, R212, R68 ;  /* 0x00000044d4447221 */ /* 0x000fe20000010000 */
[----:B------:R-:W-:Y:S01]  /*3a50*/  FFMA.FTZ R158, R158, R170, R167 ;  /* 0x000000aa9e9e7223 */ /* 0x000fe200000100a7 */
[----:B------:R-:W-:Y:S01]  /*3a60*/  FFMA.FTZ R4, R110, R199, R7 ;  /* 0x000000c76e047223 */ /* 0x000fe20000010007 */
[----:B------:R-:W-:Y:S01]  /*3a70*/  FADD.FTZ R199, -R143, R199 ;  /* 0x000000c78fc77221 */ /* 0x000fe20000010100 */
[----:B------:R-:W-:Y:S01]  /*3a80*/  FADD.FTZ R65, R210, R65 ;  /* 0x00000041d2417221 */ /* 0x000fe20000010000 */
[----:B------:R-:W-:Y:S01]  /*3a90*/  FFMA.FTZ R156, R156, R158, R165 ;  /* 0x0000009e9c9c7223 */ /* 0x000fe200000100a5 */
[----:B------:R-:W-:Y:S01]  /*3aa0*/  FFMA.FTZ R155, R107, R198, R4 ;  /* 0x000000c66b9b7223 */ /* 0x000fe20000010004 */
[----:B------:R-:W-:Y:S01]  /*3ab0*/  FMUL.FTZ R4, R116, R158 ;  /* 0x0000009e74047220 */ /* 0x000fe20000410000 */
[----:B------:R-:W-:Y:S01]  /*3ac0*/  FADD.FTZ R64, R194, R64 ;  /* 0x00000040c2407221 */ /* 0x000fe20000010000 */
[-C--:B------:R-:W-:Y:S01]  /*3ad0*/  FFMA.FTZ R154, R154, R156.reuse, R161 ;  /* 0x0000009c9a9a7223 */ /* 0x080fe200000100a1 */
[----:B------:R-:W-:Y:S01]  /*3ae0*/  FMUL.FTZ R7, R117, R156 ;  /* 0x0000009c75077220 */ /* 0x000fe20000410000 */
[----:B------:R-:W-:Y:S01]  /*3af0*/  FFMA.FTZ R157, R112, R196, R155 ;  /* 0x000000c4709d7223 */ /* 0x000fe2000001009b */
[----:B------:R-:W-:Y:S01]  /*3b00*/  FMUL.FTZ R196, R130, R182 ;  /* 0x000000b682c47220 */ /* 0x000fe20000410000 */
        /* <DEDUP_REMOVED lines=11> */
[----:B------:R-:W-:Y:S01]  /*3bc0*/  FADD.FTZ R5, -R135, R188 ;  /* 0x000000bc87057221 */ /* 0x000fe20000010100 */
[----:B------:R-:W-:Y:S01]  /*3bd0*/  FFMA.FTZ R188, R114, R197, R157 ;  /* 0x000000c572bc7223 */ /* 0x000fe2000001009d */
[----:B------:R-:W-:Y:S01]  /*3be0*/  FADD.FTZ R157, -R137, R186 ;  /* 0x000000ba899d7221 */ /* 0x000fe20000010100 */
[----:B------:R-:W-:Y:S01]  /*3bf0*/  FFMA.FTZ R153, R7, R190, R192 ;  /* 0x000000be07997223 */ /* 0x000fe200000100c0 */
[----:B------:R-:W-:Y:S01]  /*3c00*/  FMUL.FTZ R192, R118, R170 ;  /* 0x000000aa76c07220 */ /* 0x000fe20000410000 */
[----:B------:R-:W-:Y:S01]  /*3c10*/  FMUL.FTZ R186, R120, R172 ;  /* 0x000000ac78ba7220 */ /* 0x000fe20000410000 */
[----:B------:R-:W0:Y:S01]  /*3c20*/  SHFL.DOWN PT, R161, R188, 0x1, 0x1f ;  /* 0x08201f00bca17f89 */ /* 0x000e2200000e0000 */
[----:B------:R-:W-:Y:S01]  /*3c30*/  FFMA.FTZ R155, R4, R189, R153 ;  /* 0x000000bd049b7223 */ /* 0x000fe20000010099 */
[----:B------:R-:W-:Y:S01]  /*3c40*/  FMUL.FTZ R153, R119, R160 ;  /* 0x000000a077997220 */ /* 0x000fe20000410000 */
[----:B------:R-:W-:Y:S01]  /*3c50*/  FADD.FTZ R197, -R146, R197 ;  /* 0x000000c592c57221 */ /* 0x000fe20000010100 */
[----:B------:R-:W-:Y:S01]  /*3c60*/  FADD.FTZ R57, R186, R57 ;  /* 0x00000039ba397221 */ /* 0x000fe20000010000 */
[C---:B------:R-:W-:Y:S01]  /*3c70*/  FFMA.FTZ R206, R192.reuse, R5, R155 ;  /* 0x00000005c0ce7223 */ /* 0x040fe2000001009b */
[----:B------:R-:W-:Y:S01]  /*3c80*/  FADD.FTZ R56, R153, R56 ;  /* 0x0000003899387221 */ /* 0x000fe20000010000 */
[----:B------:R-:W-:-:S02]  /*3c90*/  FADD.FTZ R53, R192, R53 ;  /* 0x00000035c0357221 */ /* 0x000fc40000010000 */
[----:B------:R-:W-:Y:S01]  /*3ca0*/  FFMA.FTZ R155, R153, R187, R206 ;  /* 0x000000bb999b7223 */ /* 0x000fe200000100ce */
[----:B------:R-:W-:-:S03]  /*3cb0*/  FMUL.FTZ R206, R122, R162 ;  /* 0x000000a27ace7220 */ /* 0x000fc60000410000 */
[----:B------:R-:W-:Y:S01]  /*3cc0*/  FFMA.FTZ R155, R186, R157, R155 ;  /* 0x0000009dba9b7223 */ /* 0x000fe2000001009b */
[----:B------:R-:W-:-:S03]  /*3cd0*/  FADD.FTZ R60, R206, R60 ;  /* 0x0000003cce3c7221 */ /* 0x000fc60000010000 */
[----:B------:R-:W-:-:S04]  /*3ce0*/  FFMA.FTZ R155, R206, R185, R155 ;  /* 0x000000b9ce9b7223 */ /* 0x000fc8000001009b */
[----:B------:R-:W-:Y:S01]  /*3cf0*/  FFMA.FTZ R155, R208, R193, R155 ;  /* 0x000000c1d09b7223 */ /* 0x000fe2000001009b */
[----:B0-----:R-:W-:-:S03]  /*3d00*/  @!P1 FADD.FTZ R188, R188, R161 ;  /* 0x000000a1bcbc9221 */ /* 0x001fc60000010000 */
[----:B------:R-:W-:Y:S01]  /*3d10*/  FFMA.FTZ R155, R194, R159, R155 ;  /* 0x0000009fc29b7223 */ /* 0x000fe2000001009b */
[----:B------:R-:W-:Y:S01]  /*3d20*/  FADD.FTZ R161, -R144, R198 ;  /* 0x000000c690a17221 */ /* 0x000fe20000010100 */
[----:B------:R-:W-:Y:S02]  /*3d30*/  FMUL.FTZ R198, R125, R178 ;  /* 0x000000b27dc67220 */ /* 0x000fe40000410000 */
[----:B------:R-:W-:Y:S01]  /*3d40*/  FFMA.FTZ R155, R210, R195, R155 ;  /* 0x000000c3d29b7223 */ /* 0x000fe2000001009b */
[----:B------:R-:W0:Y:S01]  /*3d50*/  SHFL.DOWN PT, R165, R188, 0x2, 0x1f ;  /* 0x08401f00bca57f89 */ /* 0x000e2200000e0000 */
[----:B------:R-:W-:Y:S02]  /*3d60*/  FADD.FTZ R72, R198, R72 ;  /* 0x00000048c6487221 */ /* 0x000fe40000010000 */
[----:B------:R-:W-:-:S04]  /*3d70*/  FFMA.FTZ R155, R212, R201, R155 ;  /* 0x000000c9d49b7223 */ /* 0x000fc8000001009b */
[----:B------:R-:W-:-:S04]  /*3d80*/  FFMA.FTZ R155, R214, R199, R155 ;  /* 0x000000c7d69b7223 */ /* 0x000fc8000001009b */
[----:B------:R-:W-:-:S04]  /*3d90*/  FFMA.FTZ R155, R198, R161, R155 ;  /* 0x000000a1c69b7223 */ /* 0x000fc8000001009b */
[----:B------:R-:W-:Y:S01]  /*3da0*/  FFMA.FTZ R155, R196, R163, R155 ;  /* 0x000000a3c49b7223 */ /* 0x000fe2000001009b */
[----:B------:R-:W-:-:S03]  /*3db0*/  FMUL.FTZ R196, R151, R178 ;  /* 0x000000b297c47220 */ /* 0x000fc60000410000 */
[----:B------:R-:W-:Y:S01]  /*3dc0*/  FFMA.FTZ R155, R216, R197, R155 ;  /* 0x000000c5d89b7223 */ /* 0x000fe2000001009b */
[----:B------:R-:W-:Y:S01]  /*3dd0*/  FMUL.FTZ R216, R151, R182 ;  /* 0x000000b697d87220 */ /* 0x000fe20000410000 */
[----:B------:R-:W-:-:S03]  /*3de0*/  FMUL.FTZ R161, R161, R196 ;  /* 0x000000c4a1a17220 */ /* 0x000fc60000410000 */
[----:B------:R-:W2:Y:S01]  /*3df0*/  SHFL.DOWN PT, R218, R155, 0x1, 0x1f ;  /* 0x08201f009bda7f89 */ /* 0x000ea200000e0000 */
[----:B0-----:R-:W-:Y:S01]  /*3e00*/  @!P0 FADD.FTZ R188, R188, R165 ;  /* 0x000000a5bcbc8221 */ /* 0x001fe20000010000 */
[----:B------:R-:W-:Y:S01]  /*3e10*/  FMUL.FTZ R216, R163, R216 ;  /* 0x000000d8a3d87220 */ /* 0x000fe20000410000 */
[----:B------:R-:W-:-:S03]  /*3e20*/  FFMA.FTZ R161, R100, R178, R161 ;  /* 0x000000b264a17223 */ /* 0x000fc600000100a1 */
[----:B------:R-:W0:Y:S01]  /*3e30*/  SHFL.DOWN PT, R165, R188, 0x4, 0x1f ;  /* 0x08801f00bca57f89 */ /* 0x000e2200000e0000 */
[----:B------:R-:W-:Y:S01]  /*3e40*/  FFMA.FTZ R216, R101, R182, R216 ;  /* 0x000000b665d87223 */ /* 0x000fe200000100d8 */
[----:B------:R-:W-:Y:S01]  /*3e50*/  FMUL.FTZ R182, R199, R8 ;  /* 0x00000008c7b67220 */ /* 0x000fe20000410000 */
[----:B------:R-:W-:Y:S01]  /*3e60*/  FMUL.FTZ R8, R151, R168 ;  /* 0x000000a897087220 */ /* 0x000fe20000410000 */
[----:B------:R-:W-:Y:S01]  /*3e70*/  FADD.FTZ R66, R161, R66 ;  /* 0x00000042a1427221 */ /* 0x000fe20000010000 */
[----:B------:R-:W-:Y:S01]  /*3e80*/  FADD.FTZ R67, R216, R67 ;  /* 0x00000043d8437221 */ /* 0x000fe20000010000 */
[----:B------:R-:W-:Y:S01]  /*3e90*/  FFMA.FTZ R182, R99, R180, R182 ;  /* 0x000000b463b67223 */ /* 0x000fe200000100b6 */
[----:B------:R-:W-:Y:S01]  /*3ea0*/  FMUL.FTZ R178, R201, R8 ;  /* 0x00000008c9b27220 */ /* 0x000fe20000410000 */
[----:B------:R-:W-:Y:S02]  /*3eb0*/  FMUL.FTZ R8, R151, R176 ;  /* 0x000000b097087220 */ /* 0x000fe40000410000 */
[----:B------:R-:W-:Y:S01]  /*3ec0*/  FADD.FTZ R63, R182, R63 ;  /* 0x0000003fb63f7221 */ /* 0x000fe20000010000 */
[----:B------:R-:W-:Y:S01]  /*3ed0*/  FFMA.FTZ R9, R97, R168, R178 ;  /* 0x000000a861097223 */ /* 0x000fe200000100b2 */
[----:B------:R-:W-:Y:S01]  /*3ee0*/  FMUL.FTZ R195, R195, R8 ;  /* 0x00000008c3c37220 */ /* 0x000fe20000410000 */
[----:B------:R-:W-:-:S02]  /*3ef0*/  FMUL.FTZ R8, R151, R166 ;  /* 0x000000a697087220 */ /* 0x000fc40000410000 */
[----:B------:R-:W-:Y:S01]  /*3f00*/  FADD.FTZ R62, R9, R62 ;  /* 0x0000003e093e7221 */ /* 0x000fe20000010000 */
[----:B------:R-:W-:Y:S01]  /*3f10*/  FFMA.FTZ R168, R96, R176, R195 ;  /* 0x000000b060a87223 */ /* 0x000fe200000100c3 */
[----:B------:R-:W-:Y:S01]  /*3f20*/  FMUL.FTZ R159, R159, R8 ;  /* 0x000000089f9f7220 */ /* 0x000fe20000410000 */
[----:B--2---:R-:W-:Y:S01]  /*3f30*/  @!P1 FADD.FTZ R155, R155, R218 ;  /* 0x000000da9b9b9221 */ /* 0x004fe20000010000 */
[----:B------:R-:W-:Y:S01]  /*3f40*/  ISETP.GT.AND P1, PT, R36, 0x1b, PT ;  /* 0x0000001b2400780c */ /* 0x000fe20003f24270 */
[----:B------:R-:W-:Y:S01]  /*3f50*/  FMUL.FTZ R8, R151, R174 ;  /* 0x000000ae97087220 */ /* 0x000fe20000410000 */
[----:B------:R-:W-:Y:S01]  /*3f60*/  FADD.FTZ R59, R168, R59 ;  /* 0x0000003ba83b7221 */ /* 0x000fe20000010000 */
[----:B------:R-:W-:Y:S01]  /*3f70*/  FFMA.FTZ R159, R94, R166, R159 ;  /* 0x000000a65e9f7223 */ /* 0x000fe2000001009f */
[----:B------:R-:W2:Y:S01]  /*3f80*/  SHFL.DOWN PT, R218, R155, 0x2, 0x1f ;  /* 0x08401f009bda7f89 */ /* 0x000ea200000e0000 */
[----:B------:R-:W-:Y:S01]  /*3f90*/  FMUL.FTZ R176, R193, R8 ;  /* 0x00000008c1b07220 */ /* 0x000fe20000410000 */
[----:B------:R-:W-:Y:S01]  /*3fa0*/  FMUL.FTZ R8, R151, R162 ;  /* 0x000000a297087220 */ /* 0x000fe20000410000 */
[----:B------:R-:W-:-:S02]  /*3fb0*/  FADD.FTZ R58, R159, R58 ;  /* 0x0000003a9f3a7221 */ /* 0x000fc40000010000 */
[----:B------:R-:W-:Y:S01]  /*3fc0*/  FFMA.FTZ R176, R93, R174, R176 ;  /* 0x000000ae5db07223 */ /* 0x000fe200000100b0 */
[----:B------:R-:W-:Y:S01]  /*3fd0*/  FMUL.FTZ R168, R185, R8 ;  /* 0x00000008b9a87220 */ /* 0x000fe20000410000 */
[----:B------:R-:W-:Y:S02]  /*3fe0*/  FMUL.FTZ R8, R151, R172 ;  /* 0x000000ac97087220 */ /* 0x000fe40000410000 */
[----:B0-----:R-:W-:Y:S01]  /*3ff0*/  @!P1 FADD.FTZ R188, R188, R165 ;  /* 0x000000a5bcbc9221 */ /* 0x001fe20000010000 */
[----:B------:R-:W-:Y:S01]  /*4000*/  FFMA.FTZ R9, R91, R162, R168 ;  /* 0x000000a25b097223 */ /* 0x000fe200000100a8 */
[----:B------:R-:W-:Y:S01]  /*4010*/  FMUL.FTZ R166, R157, R8 ;  /* 0x000000089da67220 */ /* 0x000fe20000410000 */
[----:B------:R-:W-:Y:S01]  /*4020*/  FMUL.FTZ R8, R151, R160 ;  /* 0x000000a097087220 */ /* 0x000fe20000410000 */
[----:B------:R-:W-:Y:S01]  /*4030*/  FADD.FTZ R55, R176, R55 ;  /* 0x00000037b0377221 */ /* 0x000fe20000010000 */
[----:B------:R-:W0:Y:S01]  /*4040*/  SHFL.DOWN PT, R165, R188, 0x8, 0x1f ;  /* 0x09001f00bca57f89 */ /* 0x000e2200000e0000 */
[----:B------:R-:W-:Y:S01]  /*4050*/  FADD.FTZ R54, R9, R54 ;  /* 0x0000003609367221 */ /* 0x000fe20000010000 */
[----:B------:R-:W-:Y:S01]  /*4060*/  FMUL.FTZ R187, R187, R8 ;  /* 0x00000008bbbb7220 */ /* 0x000fe20000410000 */
[C---:B------:R-:W-:Y:S01]  /*4070*/  FMUL.FTZ R8, R151.reuse, R170 ;  /* 0x000000aa97087220 */ /* 0x040fe20000410000 */
[----:B------:R-:W-:Y:S01]  /*4080*/  FMUL.FTZ R9, R151, R156 ;  /* 0x0000009c97097220 */ /* 0x000fe20000410000 */
[----:B------:R-:W-:Y:S01]  /*4090*/  FFMA.FTZ R166, R89, R172, R166 ;  /* 0x000000ac59a67223 */ /* 0x000fe200000100a6 */
[----:B------:R-:W-:Y:S01]  /*40a0*/  FFMA.FTZ R187, R88, R160, R187 ;  /* 0x000000a058bb7223 */ /* 0x000fe200000100bb */
[----:B------:R-:W-:Y:S01]  /*40b0*/  FMUL.FTZ R162, R5, R8 ;  /* 0x0000000805a27220 */ /* 0x000fe20000410000 */
[----:B------:R-:W-:Y:S01]  /*40c0*/  FMUL.FTZ R8, R151, R158 ;  /* 0x0000009e97087220 */ /* 0x000fe20000410000 */
[----:B------:R-:W-:Y:S01]  /*40d0*/  FMUL.FTZ R9, R190, R9 ;  /* 0x00000009be097220 */ /* 0x000fe20000410000 */
[----:B--2---:R-:W-:Y:S01]  /*40e0*/  @!P0 FADD.FTZ R155, R155, R218 ;  /* 0x000000da9b9b8221 */ /* 0x004fe20000010000 */
[----:B------:R-:W-:Y:S01]  /*40f0*/  FMUL.FTZ R218, R151, R184 ;  /* 0x000000b897da7220 */ /* 0x000fe20000410000 */
[----:B------:R-:W-:Y:S01]  /*4100*/  ISETP.GT.AND P0, PT, R36, 0x17, PT ;  /* 0x000000172400780c */ /* 0x000fe20003f04270 */
[----:B------:R-:W-:Y:S01]  /*4110*/  FMUL.FTZ R8, R189, R8 ;  /* 0x00000008bd087220 */ /* 0x000fe20000410000 */
[----:B------:R-:W-:Y:S01]  /*4120*/  FFMA.FTZ R162, R87, R170, R162 ;  /* 0x000000aa57a27223 */ /* 0x000fe200000100a2 */
[----:B------:R-:W2:Y:S01]  /*4130*/  SHFL.DOWN PT, R220, R155, 0x4, 0x1f ;  /* 0x08801f009bdc7f89 */ /* 0x000ea200000e0000 */
        /* <DEDUP_REMOVED lines=8> */
[----:B------:R-:W-:Y:S01]  /*41c0*/  FADD.FTZ R70, R163, R70 ;  /* 0x00000046a3467221 */ /* 0x000fe20000010000 */
[----:B0-----:R-:W-:Y:S01]  /*41d0*/  @!P0 FADD.FTZ R188, R188, R165 ;  /* 0x000000a5bcbc8221 */ /* 0x001fe20000010000 */
[----:B------:R-:W-:Y:S01]  /*41e0*/  FFMA.FTZ R191, R82, R154, R191 ;  /* 0x0000009a52bf7223 */ /* 0x000fe200000100bf */
[----:B------:R-:W-:Y:S01]  /*41f0*/  FFMA.FTZ R164, R80, R164, R3 ;  /* 0x000000a450a47223 */ /* 0x000fe20000010003 */
[----:B------:R-:W-:Y:S01]  /*4200*/  FADD.FTZ R81, R166, R81 ;  /* 0x00000051a6517221 */ /* 0x000fe20000010000 */
[----:B------:R-:W-:Y:S01]  /*4210*/  FADD.FTZ R152, R187, R152 ;  /* 0x00000098bb987221 */ /* 0x000fe20000010000 */
[----:B------:R-:W-:Y:S01]  /*4220*/  SHFL.DOWN PT, R161, R188, 0x10, 0x1f ;  /* 0x0a001f00bca17f89 */ /* 0x000fe200000e0000 */
[----:B------:R-:W-:Y:S01]  /*4230*/  FADD.FTZ R77, R162, R77 ;  /* 0x0000004da24d7221 */ /* 0x000fe20000010000 */
[----:B------:R-:W-:Y:S01]  /*4240*/  FADD.FTZ R150, R7, R150 ;  /* 0x0000009607967221 */ /* 0x000fe20000010000 */
[----:B------:R-:W-:Y:S01]  /*4250*/  FADD.FTZ R109, R156, R109 ;  /* 0x0000006d9c6d7221 */ /* 0x000fe20000010000 */
[----:B------:R-:W-:Y:S01]  /*4260*/  FADD.FTZ R78, R191, R78 ;  /* 0x0000004ebf4e7221 */ /* 0x000fe20000010000 */
[----:B------:R-:W-:Y:S01]  /*4270*/  FADD.FTZ R79, R164, R79 ;  /* 0x0000004fa44f7221 */ /* 0x000fe20000010000 */
[----:B--2---:R-:W-:-:S05]  /*4280*/  @!P1 FADD.FTZ R155, R155, R220 ;  /* 0x000000dc9b9b9221 */ /* 0x004fca0000010000 */
[----:B------:R-:W0:Y:S02]  /*4290*/  SHFL.DOWN PT, R184, R155, 0x8, 0x1f ;  /* 0x09001f009bb87f89 */ /* 0x000e2400000e0000 */
[----:B0-----:R-:W-:Y:S01]  /*42a0*/  @!P0 FADD.FTZ R155, R155, R184 ;  /* 0x000000b89b9b8221 */ /* 0x001fe20000010000 */
[----:B------:R-:W-:-:S04]  /*42b0*/  ISETP.NE.AND P0, PT, R36, RZ, PT ;  /* 0x000000ff2400720c */ /* 0x000fc80003f05270 */
[----:B------:R-:W0:Y:S09]  /*42c0*/  SHFL.DOWN PT, R178, R155, 0x10, 0x1f ;  /* 0x0a001f009bb27f89 */ /* 0x000e3200000e0000 */
[----:B------:R-:W-:-:S04]  /*42d0*/  @!P0 SHF.R.U32.HI R5, RZ, 0x2, R14 ;  /* 0x00000002ff058819 */ /* 0x000fc8000001160e */
[----:B------:R-:W-:Y:S01]  /*42e0*/  @!P0 LOP3.LUT R153, R5, 0xf8, RZ, 0xc0, !PT ;  /* 0x000000f805998812 */ /* 0x000fe200078ec0ff */
[----:B------:R-:W-:Y:S01]  /*42f0*/  FADD.FTZ R5, R188, R161 ;  /* 0x000000a1bc057221 */ /* 0x000fe20000010000 */
[----:B0-----:R-:W-:-:S05]  /*4300*/  FADD.FTZ R4, R155, R178 ;  /* 0x000000b29b047221 */ /* 0x001fca0000010000 */
[----:B------:R0:W-:Y:S01]  /*4310*/  @!P0 STS.64 [R153+UR35+0x858], R4 ;  /* 0x0008580499008988 */ /* 0x0001e20008000a23 */
[----:B------:R-:W-:Y:S06]  /*4320*/  BAR.SYNC.DEFER_BLOCKING 0x0 ;  /* 0x0000000000007b1d */ /* 0x000fec0000010000 */
[----:B------:R-:W-:Y:S05]  /*4330*/  @P2 BRA `(.L_x_3317) ;  /* 0x0000000000382947 */ /* 0x000fea0003800000 */
[----:B------:R-:W-:Y:S01]  /*4340*/  ISETP.NE.AND P1, PT, R204, UR12, PT ;  /* 0x0000000ccc007c0c */ /* 0x000fe2000bf25270 */
[----:B------:R-:W2:Y:S01]  /*4350*/  LDS.64 R2, [UR35+0x860] ;  /* 0x00086023ff027984 */ /* 0x000ea20008000a00 */
[----:B------:R-:W-:-:S04]  /*4360*/  ISETP.GT.AND P0, PT, R36, 0xf, PT ;  /* 0x0000000f2400780c */ /* 0x000fc80003f04270 */
[----:B------:R-:W-:Y:S02]  /*4370*/  FSEL R188, R188, R5, P0 ;  /* 0x00000005bcbc7208 */ /* 0x000fe40000000000 */
[----:B------:R-:W-:-:S05]  /*4380*/  FSEL R155, R155, R4, P0 ;  /* 0x000000049b9b7208 */ /* 0x000fca0000000000 */
[----:B------:R-:W4:Y:S04]  /*4390*/  @P1 LDS R6, [R111+0x2190] ;  /* 0x002190006f061984 */ /* 0x000f280000000800 */
[----:B------:R-:W5:Y:S01]  /*43a0*/  @P1 LDS R7, [R111+0x1d90] ;  /* 0x001d90006f071984 */ /* 0x000f620000000800 */
[----:B--2---:R-:W-:Y:S01]  /*43b0*/  FADD.FTZ R3, R3, R188 ;  /* 0x000000bc03037221 */ /* 0x004fe20000010000 */
[----:B------:R-:W-:-:S03]  /*43c0*/  FADD.FTZ R2, R2, R155 ;  /* 0x0000009b02027221 */ /* 0x000fc60000010000 */
[----:B----4-:R-:W-:Y:S01]  /*43d0*/  @P1 FADD.FTZ R6, R3, R6 ;  /* 0x0000000603061221 */ /* 0x010fe20000010000 */
[----:B-----5:R-:W-:-:S04]  /*43e0*/  @P1 FADD.FTZ R2, R2, R7 ;  /* 0x0000000702021221 */ /* 0x020fc80000010000 */
[----:B------:R2:W-:Y:S04]  /*43f0*/  @P1 STS [R111+0x2190], R6 ;  /* 0x002190066f001388 */ /* 0x0005e80000000800 */
[----:B------:R2:W-:Y:S04]  /*4400*/  STS [R111+0x1d90], R2 ;  /* 0x001d90026f007388 */ /* 0x0005e80000000800 */
[----:B------:R2:W-:Y:S02]  /*4410*/  @!P1 STS [R111+0x2190], R3 ;  /* 0x002190036f009388 */ /* 0x0005e40000000800 */
.L_x_3317:
[----:B------:R-:W-:Y:S05]  /*4420*/  BSYNC.RECONVERGENT B0 ;  /* 0x0000000000007941 */ /* 0x000fea0003800200 */
.L_x_3316:
[----:B------:R-:W-:Y:S01]  /*4430*/  ULEA UR22, UP0, UR38, UR22, 0x2 ;  /* 0x0000001626167291 */ /* 0x000fe2000f8010ff */
[----:B------:R-:W-:Y:S01]  /*4440*/  IADD3 R148, PT, PT, R148, 0x1, RZ ;  /* 0x0000000194947810 */ /* 0x000fe20007ffe0ff */
[----:B------:R-:W-:Y:S01]  /*4450*/  UIADD3 UR42, UPT, UPT, UR42, 0x1, URZ ;  /* 0x000000012a2a7890 */ /* 0x000fe2000fffe0ff */
[----:B--23--:R-:W-:Y:S01]  /*4460*/  VIADD R111, R111, 0x4 ;  /* 0x000000046f6f7836 */ /* 0x00cfe20000000000 */
[----:B------:R-:W-:Y:S01]  /*4470*/  UIADD3.X UR23, UPT, UPT, UR23, UR33, URZ, UP0, !UPT ;  /* 0x0000002117177290 */ /* 0x000fe200087fe4ff */
[----:B------:R-:W-:Y:S01]  /*4480*/  IADD3 R127, PT, PT, R127, 0x8, RZ ;  /* 0x000000087f7f7810 */ /* 0x000fe20007ffe0ff */
[----:B------:R-:W-:Y:S01]  /*4490*/  UISETP.NE.AND UP0, UPT, UR42, URZ, UPT ;  /* 0x000000ff2a00728c */ /* 0x000fe2000bf05270 */
[----:B------:R-:W-:Y:S01]  /*44a0*/  IADD3 R147, PT, PT, R147, 0x1, RZ ;  /* 0x0000000193937810 */ /* 0x000fe20007ffe0ff */
[----:B------:R-:W-:Y:S02]  /*44b0*/  ULEA UR26, UP1, UR40, UR26, 0x2 ;  /* 0x0000001a281a7291 */ /* 0x000fe4000f8210ff */
[----:B------:R-:W-:-:S02]  /*44c0*/  ULEA UR29, UP2, UR36, UR29, 0x2 ;  /* 0x0000001d241d7291 */ /* 0x000fc4000f8410ff */
[----:B------:R-:W-:Y:S02]  /*44d0*/  UIADD3.X UR27, UPT, UPT, UR27, UR32, URZ, UP1, !UPT ;  /* 0x000000201b1b7290 */ /* 0x000fe40008ffe4ff */
[----:B------:R-:W-:Y:S01]  /*44e0*/  UIADD3.X UR30, UPT, UPT, UR30, UR31, URZ, UP2, !UPT ;  /* 0x0000001f1e1e7290 */ /* 0x000fe200097fe4ff */
[----:B------:R-:W-:Y:S11]  /*44f0*/  BRA.U UP0, `(.L_x_3318) ;  /* 0xffffffdd00f87547 */ /* 0x000ff6000b83ffff */
.L_x_3305:
[----:B------:R-:W-:Y:S01]  /*4500*/  BAR.SYNC.DEFER_BLOCKING 0x0 ;  /* 0x0000000000007b1d */ /* 0x000fe20000010000 */
[----:B------:R-:W-:Y:S01]  /*4510*/  F2FP.BF16.F32.PACK_AB R75, R75, R149 ;  /* 0x000000954b4b723e */ /* 0x000fe200000010ff */
[----:B------:R-:W-:Y:S01]  /*4520*/  USHF.R.S32.HI UR27, URZ, 0x1f, UR34 ;  /* 0x0000001fff1b7899 */ /* 0x000fe20008011422 */
[----:B------:R-:W-:Y:S01]  /*4530*/  F2FP.BF16.F32.PACK_AB R73, R73, R76 ;  /* 0x0000004c4949723e */ /* 0x000fe200000010ff */
[----:B------:R-:W-:Y:S01]  /*4540*/  UIADD3 UR15, UP0, UPT, UR15, -0x800, URZ ;  /* 0xfffff8000f0f7890 */ /* 0x000fe2000ff1e0ff */
[----:B------:R-:W-:Y:S01]  /*4550*/  F2FP.BF16.F32.PACK_AB R53, R56, R53 ;  /* 0x000000353835723e */ /* 0x000fe200000010ff */
[----:B------:R-:W2:Y:S01]  /*4560*/  LDCU.64 UR30, c[0x0][0x4f8] ;  /* 0x00009f00ff1e77ac */ /* 0x000ea20008000a00 */
[----:B------:R-:W-:Y:S02]  /*4570*/  PRMT R0, R75, 0x7632, R0 ;  /* 0x000076324b007816 */ /* 0x000fe40000000000 */
[----:B------:R-:W-:Y:S01]  /*4580*/  PRMT R2, R73, 0x7632, R2 ;  /* 0x0000763249027816 */ /* 0x000fe20000000002 */
[----:B------:R-:W3:Y:S01]  /*4590*/  LDCU.64 UR32, c[0x0][0x500] ;  /* 0x0000a000ff2077ac */ /* 0x000ee20008000a00 */
[----:B------:R-:W-:-:S02]  /*45a0*/  PRMT R3, R53, 0x7632, R3 ;  /* 0x0000763235037816 */ /* 0x000fc40000000003 */
[----:B------:R-:W-:Y:S01]  /*45b0*/  ISETP.NE.AND P0, PT, R14, RZ, PT ;  /* 0x000000ff0e00720c */ /* 0x000fe20003f05270 */
[----:B------:R-:W-:Y:S01]  /*45c0*/  UMOV UR26, UR34 ;  /* 0x00000022001a7c82 */ /* 0x000fe20008000000 */
[----:B------:R-:W-:Y:S01]  /*45d0*/  F2FP.BF16.F32.PACK_AB R57, R60, R57 ;  /* 0x000000393c39723e */ /* 0x000fe200000010ff */
[----:B------:R-:W-:Y:S01]  /*45e0*/  UIADD3.X UR16, UPT, UPT, UR16, -0x1, URZ, UP0, !UPT ;  /* 0xffffffff10107890 */ /* 0x000fe200087fe4ff */
[----:B------:R-:W-:Y:S01]  /*45f0*/  F2FP.BF16.F32.PACK_AB R61, R64, R61 ;  /* 0x0000003d403d723e */ /* 0x000fe200000010ff */
[----:B------:R-:W-:Y:S01]  /*4600*/  UISETP.GT.AND UP0, UPT, UR12, 0x1, UPT ;  /* 0x000000010c00788c */ /* 0x000fe2000bf04270 */
[----:B------:R-:W-:Y:S01]  /*4610*/  F2FP.BF16.F32.PACK_AB R65, R68, R65 ;  /* 0x000000414441723e */ /* 0x000fe200000010ff */
[----:B------:R-:W-:Y:S01]  /*4620*/  UIADD3 UR14, UP1, UPT, UR14, -0x800, URZ ;  /* 0xfffff8000e0e7890 */ /* 0x000fe2000ff3e0ff */
[----:B------:R-:W-:Y:S01]  /*4630*/  F2FP.BF16.F32.PACK_AB R69, R72, R69 ;  /* 0x000000454845723e */ /* 0x000fe200000010ff */
[----:B------:R-:W-:Y:S01]  /*4640*/  UIADD3 UR18, UP2, UPT, UR18, -0x800, URZ ;  /* 0xfffff80012127890 */ /* 0x000fe2000ff5e0ff */
[----:B------:R-:W-:Y:S01]  /*4650*/  F2FP.BF16.F32.PACK_AB R71, R74, R71 ;  /* 0x000000474a47723e */ /* 0x000fe200000010ff */
[----:B------:R4:W-:Y:S01]  /*4660*/  STS.U16 [R52+0x2], R0 ;  /* 0x0000020034007388 */ /* 0x0009e20000000400 */
[----:B0-----:R-:W-:Y:S01]  /*4670*/  PRMT R4, R61, 0x7632, R4 ;  /* 0x000076323d047816 */ /* 0x001fe20000000004 */
[----:B--2---:R-:W-:Y:S01]  /*4680*/  UIMAD.WIDE.U32 UR22, UR28, UR30, UR26 ;  /* 0x0000001e1c1672a5 */ /* 0x004fe2000f8e001a */
[----:B------:R-:W-:Y:S01]  /*4690*/  PRMT R6, R71, 0x7632, R6 ;  /* 0x0000763247067816 */ /* 0x000fe20000000006 */
[----:B------:R0:W-:Y:S01]  /*46a0*/  STS.U16 [R52+0x6], R2 ;  /* 0x0000060234007388 */ /* 0x0001e20000000400 */
[----:B------:R-:W-:-:S02]  /*46b0*/  UIADD3.X UR17, UPT, UPT, UR17, -0x1, URZ, UP1, !UPT ;  /* 0xffffffff11117890 */ /* 0x000fc40008ffe4ff */
[----:B------:R-:W-:Y:S01]  /*46c0*/  UIMAD UR23, UR28, UR31, UR23 ;  /* 0x0000001f1c1772a4 */ /* 0x000fe2000f8e0217 */
[----:B------:R2:W-:Y:S01]  /*46d0*/  STS.U16 [R52+0xa], R3 ;  /* 0x00000a0334007388 */ /* 0x0005e20000000400 */
[----:B------:R-:W5:Y:S01]  /*46e0*/  LDCU.64 UR30, c[0x0][0x550] ;  /* 0x0000aa00ff1e77ac */ /* 0x000f620008000a00 */
[----:B----4-:R-:W-:Y:S02]  /*46f0*/  PRMT R0, R57, 0x7632, R0 ;  /* 0x0000763239007816 */ /* 0x010fe40000000000 */
[----:B------:R-:W-:Y:S01]  /*4700*/  STS.U16 [R52], R75 ;  /* 0x0000004b34007388 */ /* 0x000fe20000000400 */
[----:B---3--:R-:W-:Y:S01]  /*4710*/  UIMAD.WIDE.U32 UR22, UR8, UR32, UR22 ;  /* 0x00000020081672a5 */ /* 0x008fe2000f8e0016 */
[----:B0-----:R-:W-:Y:S01]  /*4720*/  PRMT R2, R65, 0x7632, R2 ;  /* 0x0000763241027816 */ /* 0x001fe20000000002 */
[----:B------:R-:W-:Y:S01]  /*4730*/  UIADD3.X UR19, UPT, UPT, UR19, -0x1, URZ, UP2, !UPT ;  /* 0xffffffff13137890 */ /* 0x000fe200097fe4ff */
[----:B------:R-:W-:Y:S01]  /*4740*/  STS.U16 [R52+0x4], R73 ;  /* 0x0000044934007388 */ /* 0x000fe20000000400 */
[----:B------:R-:W-:Y:S01]  /*4750*/  UIMAD UR21, UR8, UR33, UR23 ;  /* 0x00000021081572a4 */ /* 0x000fe2000f8e0217 */
[----:B--2---:R-:W-:Y:S01]  /*4760*/  PRMT R3, R69, 0x7632, R3 ;  /* 0x0000763245037816 */ /* 0x004fe20000000003 */
[----:B------:R-:W0:Y:S01]  /*4770*/  LDCU.64 UR32, c[0x0][0x560] ;  /* 0x0000ac00ff2077ac */ /* 0x000e220008000a00 */
[----:B------:R-:W-:Y:S01]  /*4780*/  STS.U16 [R52+0x8], R53 ;  /* 0x0000083534007388 */ /* 0x000fe20000000400 */
[----:B------:R-:W-:-:S03]  /*4790*/  UMOV UR12, UR20 ;  /* 0x00000014000c7c82 */ /* 0x000fc60008000000 */
        /* <DEDUP_REMOVED lines=11> */
[----:B------:R-:W-:Y:S01]  /*4850*/  LDS.U16 R5, [R35] ;  /* 0x0000000023057984 */ /* 0x000fe20000000400 */
[----:B--2---:R-:W-:Y:S01]  /*4860*/  IADD3 R3, P1, PT, R16, UR22, RZ ;  /* 0x0000001610037c10 */ /* 0x004fe2000ff3e0ff */
[----:B------:R-:W2:Y:S02]  /*4870*/  LDCU.64 UR22, c[0x0][0x518] ;  /* 0x0000a300ff1677ac */ /* 0x000ea40008000a00 */
[----:B------:R-:W-:Y:S01]  /*4880*/  LDS.U16 R7, [R37+0x40] ;  /* 0x0000400025077984 */ /* 0x000fe20000000400 */
[----:B------:R-:W-:Y:S02]  /*4890*/  IADD3.X R4, PT, PT, RZ, UR21, RZ, P1, !PT ;  /* 0x00000015ff047c10 */ /* 0x000fe40008ffe4ff */
[C---:B-----5:R-:W-:Y:S01]  /*48a0*/  LEA R2, P3, R3.reuse, UR30, 0x1 ;  /* 0x0000001e03027c11 */ /* 0x060fe2000f8608ff */
[----:B------:R-:W-:Y:S03]  /*48b0*/  LDS.U16 R9, [R38+0x80] ;  /* 0x0000800026097984 */ /* 0x000fe60000000400 */
[----:B------:R-:W-:Y:S01]  /*48c0*/  LEA.HI.X R3, R3, UR31, R4, 0x1, P3 ;  /* 0x0000001f03037c11 */ /* 0x000fe200098f0c04 */
[----:B------:R-:W-:Y:S01]  /*48d0*/  LDS.U16 R53, [R39+0xc0] ;  /* 0x0000c00027357984 */ /* 0x000fe20000000400 */
[----:B------:R-:W3:Y:S03]  /*48e0*/  LDCU.64 UR30, c[0x0][0x520] ;  /* 0x0000a400ff1e77ac */ /* 0x000ee60008000a00 */
[----:B------:R-:W-:Y:S04]  /*48f0*/  LDS.U16 R57, [R40+0x100] ;  /* 0x0001000028397984 */ /* 0x000fe80000000400 */
[----:B------:R-:W-:Y:S01]  /*4900*/  LDS.U16 R61, [R41+0x140] ;  /* 0x00014000293d7984 */ /* 0x000fe20000000400 */
[----:B--2---:R-:W-:-:S03]  /*4910*/  UIMAD.WIDE.U32 UR26, UR28, UR22, UR26 ;  /* 0x000000161c1a72a5 */ /* 0x004fc6000f8e001a */
[----:B------:R-:W-:Y:S01]  /*4920*/  LDS.U16 R65, [R42+0x180] ;  /* 0x000180002a417984 */ /* 0x000fe20000000400 */
[----:B------:R-:W-:-:S03]  /*4930*/  UIMAD UR23, UR28, UR23, UR27 ;  /* 0x000000171c1772a4 */ /* 0x000fc6000f8e021b */
[----:B------:R-:W-:Y:S01]  /*4940*/  LDS.U16 R69, [R43+0x1c0] ;  /* 0x0001c0002b457984 */ /* 0x000fe20000000400 */
[----:B------:R-:W-:Y:S02]  /*4950*/  UMOV UR22, UR26 ;  /* 0x0000001a00167c82 */ /* 0x000fe40008000000 */
[----:B---3--:R-:W-:Y:S01]  /*4960*/  UIMAD.WIDE.U32 UR22, UR8, UR30, UR22 ;  /* 0x0000001e081672a5 */ /* 0x008fe2000f8e0016 */
[----:B------:R-:W-:Y:S03]  /*4970*/  LDS.U16 R71, [R44+0x200] ;  /* 0x000200002c477984 */ /* 0x000fe60000000400 */
[----:B------:R-:W-:Y:S01]  /*4980*/  UIMAD UR21, UR8, UR31, UR23 ;  /* 0x0000001f081572a4 */ /* 0x000fe2000f8e0217 */
        /* <DEDUP_REMOVED lines=38> */
[----:B------:R-:W-:Y:S02]  /*4bf0*/  FADD.FTZ R79, R79, R12 ;  /* 0x0000000c4f4f7221 */ /* 0x000fe40000010000 */
[C---:B------:R-:W-:Y:S01]  /*4c00*/  PRMT R4, R0.reuse, 0x7610, R4 ;  /* 0x0000761000047816 */ /* 0x040fe20000000004 */
[----:B------:R-:W-:Y:S01]  /*4c10*/  @!P2 STG.E.U16 desc[UR24][R2.64+0x2c0], R83 ;  /* 0x0002c0530200a986 */ /* 0x000fe2000c101518 */
[----:B--2---:R-:W-:Y:S01]  /*4c20*/  PRMT R5, R0, 0x7632, R5 ;  /* 0x0000763200057816 */ /* 0x004fe20000000005 */
[----:B------:R-:W-:Y:S01]  /*4c30*/  FADD.FTZ R78, R79, R78 ;  /* 0x0000004e4f4e7221 */ /* 0x000fe20000010000 */
[----:B------:R-:W-:Y:S01]  /*4c40*/  F2FP.BF16.F32.PACK_AB R0, R152, R77 ;  /* 0x0000004d9800723e */ /* 0x000fe200000010ff */
[----:B------:R-:W-:Y:S03]  /*4c50*/  @!P5 STG.E.U16 desc[UR24][R2.64+0x300], R85 ;  /* 0x000300550200d986 */ /* 0x000fe6000c101518 */
[C---:B------:R-:W-:Y:S01]  /*4c60*/  PRMT R8, R0.reuse, 0x7610, R8 ;  /* 0x0000761000087816 */ /* 0x040fe20000000008 */
[----:B------:R-:W-:Y:S01]  /*4c70*/  @!P4 STG.E.U16 desc[UR24][R2.64+0x340], R87 ;  /* 0x000340570200c986 */ /* 0x000fe2000c101518 */
[----:B---3--:R-:W-:-:S02]  /*4c80*/  PRMT R9, R0, 0x7632, R9 ;  /* 0x0000763200097816 */ /* 0x008fc40000000009 */
[----:B------:R-:W-:Y:S01]  /*4c90*/  F2FP.BF16.F32.PACK_AB R0, R54, R81 ;  /* 0x000000513600723e */ /* 0x000fe200000010ff */
[----:B------:R-:W-:Y:S04]  /*4ca0*/  @!P3 STG.E.U16 desc[UR24][R2.64+0x380], R89 ;  /* 0x000380590200b986 */ /* 0x000fe8000c101518 */
[----:B------:R2:W-:Y:S01]  /*4cb0*/  @!P6 STG.E.U16 desc[UR24][R2.64+0x3c0], R91 ;  /* 0x0003c05b0200e986 */ /* 0x0005e2000c101518 */
[----:B------:R-:W-:Y:S01]  /*4cc0*/  BAR.SYNC.DEFER_BLOCKING 0x0 ;  /* 0x0000000000007b1d */ /* 0x000fe20000010000 */
[----:B--2---:R-:W-:Y:S01]  /*4cd0*/  F2FP.BF16.F32.PACK_AB R3, R150, R109 ;  /* 0x0000006d9603723e */ /* 0x004fe200000010ff */
        /* <DEDUP_REMOVED lines=17> */
[C---:B--2---:R-:W-:Y:S01]  /*4df0*/  PRMT R4, R0.reuse, 0x7610, R4 ;  /* 0x0000761000047816 */ /* 0x044fe20000000004 */
[----:B------:R2:W-:Y:S02]  /*4e00*/  STS.U16 [R52+0x8], R8 ;  /* 0x0000080834007388 */ /* 0x0005e40000000400 */
[----:B------:R-:W-:Y:S01]  /*4e10*/  FADD.FTZ R58, R55, R58 ;  /* 0x0000003a373a7221 */ /* 0x000fe20000010000 */
[----:B---3--:R-:W-:Y:S02]  /*4e20*/  PRMT R5, R0, 0x7632, R5 ;  /* 0x0000763200057816 */ /* 0x008fe40000000005 */
[----:B------:R-:W-:Y:S01]  /*4e30*/  F2FP.BF16.F32.PACK_AB R0, R66, R63 ;  /* 0x0000003f4200723e */ /* 0x000fe200000010ff */
[----:B------:R3:W-:Y:S01]  /*4e40*/  STS.U16 [R52+0xc], R4 ;  /* 0x00000c0434007388 */ /* 0x0007e20000000400 */
[----:B----4-:R-:W-:Y:S01]  /*4e50*/  PRMT R6, R3, 0x7632, R6 ;  /* 0x0000763203067816 */ /* 0x010fe20000000006 */
[----:B------:R-:W-:-:S02]  /*4e60*/  FADD.FTZ R59, R58, R59 ;  /* 0x0000003b3a3b7221 */ /* 0x000fc40000010000 */
[----:B------:R-:W-:Y:S01]  /*4e70*/  STS.U16 [R52+0x6], R7 ;  /* 0x0000060734007388 */ /* 0x000fe20000000400 */
[----:B--2---:R-:W-:Y:S01]  /*4e80*/  PRMT R8, R0, 0x7632, R8 ;  /* 0x0000763200087816 */ /* 0x004fe20000000008 */
[----:B------:R-:W-:Y:S02]  /*4e90*/  FADD.FTZ R62, R59, R62 ;  /* 0x0000003e3b3e7221 */ /* 0x000fe40000010000 */
[----:B------:R-:W-:Y:S01]  /*4ea0*/  STS.U16 [R52+0xa], R9 ;  /* 0x00000a0934007388 */ /* 0x000fe20000000400 */
[----:B---3--:R-:W-:Y:S01]  /*4eb0*/  PRMT R4, R2, 0x7632, R4 ;  /* 0x0000763202047816 */ /* 0x008fe20000000004 */
[----:B------:R-:W-:Y:S02]  /*4ec0*/  FADD.FTZ R63, R62, R63 ;  /* 0x0000003f3e3f7221 */ /* 0x000fe40000010000 */
[----:B------:R-:W-:Y:S02]  /*4ed0*/  STS.U16 [R52+0xe], R5 ;  /* 0x00000e0534007388 */ /* 0x000fe40000000400 */
[----:B------:R-:W-:-:S02]  /*4ee0*/  FADD.FTZ R66, R63, R66 ;  /* 0x000000423f427221 */ /* 0x000fc40000010000 */
[----:B------:R-:W-:Y:S02]  /*4ef0*/  STS.U16 [R52+0x10], R36 ;  /* 0x0000102434007388 */ /* 0x000fe40000000400 */
[----:B------:R-:W-:Y:S02]  /*4f00*/  FADD.FTZ R67, R66, R67 ;  /* 0x0000004342437221 */ /* 0x000fe40000010000 */
[----:B------:R-:W-:Y:S02]  /*4f10*/  STS.U16 [R52+0x12], R53 ;  /* 0x0000123534007388 */ /* 0x000fe40000000400 */
[----:B------:R-:W-:Y:S02]  /*4f20*/  FADD.FTZ R12, R67, R70 ;  /* 0x00000046430c7221 */ /* 0x000fe40000010000 */
[----:B------:R2:W-:Y:S04]  /*4f30*/  STS.U16 [R52+0x14], R3 ;  /* 0x0000140334007388 */ /* 0x0005e80000000400 */
[----:B------:R-:W-:Y:S04]  /*4f40*/  STS.U16 [R52+0x16], R6 ;  /* 0x0000160634007388 */ /* 0x000fe80000000400 */
[----:B------:R-:W-:Y:S01]  /*4f50*/  STS.U16 [R52+0x18], R0 ;  /* 0x0000180034007388 */ /* 0x000fe20000000400 */
[----:B--2---:R-:W-:-:S03]  /*4f60*/  IADD3 R3, P2, PT, R16, UR22, RZ ;  /* 0x0000001610037c10 */ /* 0x004fc6000ff5e0ff */
[----:B------:R-:W-:Y:S04]  /*4f70*/  STS.U16 [R52+0x1a], R8 ;  /* 0x00001a0834007388 */ /* 0x000fe80000000400 */
[----:B------:R-:W-:Y:S04]  /*4f80*/  STS.U16 [R52+0x1c], R2 ;  /* 0x00001c0234007388 */ /* 0x000fe80000000400 */
[----:B------:R2:W-:Y:S01]  /*4f90*/  STS.U16 [R52+0x1e], R4 ;  /* 0x00001e0434007388 */ /* 0x0005e20000000400 */
[----:B------:R-:W-:-:S03]  /*4fa0*/  NOP ;  /* 0x0000000000007918 */ /* 0x000fc60000000000 */
[----:B------:R-:W-:Y:S01]  /*4fb0*/  LDS.U16 R35, [R35] ;  /* 0x0000000023237984 */ /* 0x000fe20000000400 */
[----:B--2---:R-:W-:-:S03]  /*4fc0*/  IMAD.X R4, RZ, RZ, UR21, P2 ;  /* 0x00000015ff047e24 */ /* 0x004fc600090e06ff */
[----:B------:R-:W-:Y:S01]  /*4fd0*/  LDS.U16 R37, [R37+0x40] ;  /* 0x0000400025257984 */ /* 0x000fe20000000400 */
[----:B0-----:R-:W-:-:S03]  /*4fe0*/  LEA R2, P2, R3, UR32, 0x1 ;  /* 0x0000002003027c11 */ /* 0x001fc6000f8408ff */
[----:B------:R-:W-:Y:S01]  /*4ff0*/  LDS.U16 R5, [R38+0x80] ;  /* 0x0000800026057984 */ /* 0x000fe20000000400 */
[----:B------:R-:W-:-:S03]  /*5000*/  LEA.HI.X R3, R3, UR33, R4, 0x1, P2 ;  /* 0x0000002103037c11 */ /* 0x000fc600090f0c04 */
        /* <DEDUP_REMOVED lines=46> */
[----:B------:R0:W-:Y:S04]  /*52f0*/  @!P5 STG.E.U16 desc[UR24][R2.64+0x380], R65 ;  /* 0x000380410200d986 */ /* 0x0001e8000c101518 */
[----:B------:R0:W-:Y:S01]  /*5300*/  @!P6 STG.E.U16 desc[UR24][R2.64+0x3c0], R51 ;  /* 0x0003c0330200e986 */ /* 0x0001e2000c101518 */
[----:B------:R-:W-:Y:S05]  /*5310*/  BRA.U UP0, `(.L_x_3319) ;  /* 0xffffffb500207547 */ /* 0x000fea000b83ffff */
.L_x_3304:
[----:B------:R-:W2:Y:S01]  /*5320*/  LDCU.64 UR12, c[0x0][0x548] ;  /* 0x0000a900ff0c77ac */ /* 0x000ea20008000a00 */
[----:B-----5:R-:W3:Y:S01]  /*5330*/  S2R R11, SR_TID.X ;  /* 0x00000000000b7919 */ /* 0x020ee20000002100 */
[----:B------:R-:W4:Y:S01]  /*5340*/  LDCU UR38, c[0x0][0x38c] ;  /* 0x00007180ff2677ac */ /* 0x000f220008000800 */
[----:B------:R-:W0:Y:S01]  /*5350*/  LDCU.64 UR14, c[0x0][0x568] ;  /* 0x0000ad00ff0e77ac */ /* 0x000e220008000a00 */
[----:B--2---:R-:W-:-:S04]  /*5360*/  UISETP.NE.U32.AND UP0, UPT, UR12, URZ, UPT ;  /* 0x000000ff0c00728c */ /* 0x004fc8000bf05070 */
[----:B------:R-:W-:-:S09]  /*5370*/  UISETP.NE.AND.EX UP0, UPT, UR13, URZ, UPT, UP0 ;  /* 0x000000ff0d00728c */ /* 0x000fd2000bf05300 */
[----:B0---4-:R-:W-:Y:S05]  /*5380*/  BRA.U !UP0, `(.L_x_3320) ;  /* 0x00000001088c7547 */ /* 0x011fea000b800000 */
[----:B------:R-:W0:Y:S01]  /*5390*/  SHFL.DOWN P0, R0, R13, 0x1, 0x1f ;  /* 0x08201f000d007f89 */ /* 0x000e220000000000 */
[----:B------:R-:W-:Y:S01]  /*53a0*/  BSSY.RECONVERGENT B0, `(.L_x_3320) ;  /* 0x0000021000007945 */ /* 0x000fe20003800200 */
[----:B------:R-:W2:Y:S01]  /*53b0*/  S2R R4, SR_LANEID ;  /* 0x0000000000047919 */ /* 0x000ea20000000000 */
[----:B------:R-:W4:Y:S01]  /*53c0*/  S2R R6, SR_TID.X ;  /* 0x0000000000067919 */ /* 0x000f220000002100 */
[----:B0-----:R-:W-:-:S05]  /*53d0*/  @P0 FADD R0, R0, R13 ;  /* 0x0000000d00000221 */ /* 0x001fca0000000000 */
[----:B------:R-:W0:Y:S01]  /*53e0*/  SHFL.DOWN P0, R3, R0, 0x2, 0x1f ;  /* 0x08401f0000037f89 */ /* 0x000e220000000000 */
[----:B--2---:R-:W-:-:S13]  /*53f0*/  ISETP.NE.AND P1, PT, R4, RZ, PT ;  /* 0x000000ff0400720c */ /* 0x004fda0003f25270 */
[----:B------:R-:W2:Y:S01]  /*5400*/  @!P1 S2R R8, SR_CgaCtaId ;  /* 0x0000000000089919 */ /* 0x000ea20000008800 */
[----:B------:R-:W-:Y:S01]  /*5410*/  @!P1 MOV R7, 0x400 ;  /* 0x0000040000079802 */ /* 0x000fe20000000f00 */
[----:B0-----:R-:W-:Y:S01]  /*5420*/  @P0 FADD R3, R0, R3 ;  /* 0x0000000300030221 */ /* 0x001fe20000000000 */
[----:B----4-:R-:W-:-:S04]  /*5430*/  @!P1 SHF.R.U32.HI R0, RZ, 0x3, R6 ;  /* 0x00000003ff009819 */ /* 0x010fc80000011606 */
[----:B------:R-:W0:Y:S01]  /*5440*/  SHFL.DOWN P0, R2, R3, 0x4, 0x1f ;  /* 0x08801f0003027f89 */ /* 0x000e220000000000 */
[----:B------:R-:W-:Y:S02]  /*5450*/  @!P1 LOP3.LUT R0, R0, 0x7c, RZ, 0xc0, !PT ;  /* 0x0000007c00009812 */ /* 0x000fe400078ec0ff */
[----:B--2---:R-:W-:Y:S01]  /*5460*/  @!P1 LEA R7, R8, R7, 0x18 ;  /* 0x0000000708079211 */ /* 0x004fe200078ec0ff */
        /* <DEDUP_REMOVED lines=13> */
[----:B------:R-:W2:Y:S01]  /*5540*/  LDS R5, [UR4+0x858] ;  /* 0x00085804ff057984 */ /* 0x000ea20008000800 */
[----:B------:R-:W-:-:S04]  /*5550*/  ULEA UR4, UP0, UR8, UR12, 0x2 ;  /* 0x0000000c08047291 */ /* 0x000fc8000f8010ff */
[----:B------:R-:W-:Y:S02]  /*5560*/  ULEA.HI.X UR5, UR8, UR13, URZ, 0x2, UP0 ;  /* 0x0000000d08057291 */ /* 0x000fe400080f14ff */
[----:B------:R-:W-:-:S04]  /*5570*/  MOV R2, UR4 ;  /* 0x0000000400027c02 */ /* 0x000fc80008000f00 */
[----:B0-----:R-:W-:Y:S01]  /*5580*/  MOV R3, UR5 ;  /* 0x0000000500037c02 */ /* 0x001fe20008000f00 */
[----:B--2---:R-:W-:-:S05]  /*5590*/  FADD.FTZ R5, R4, R5 ;  /* 0x0000000504057221 */ /* 0x004fca0000010000 */
[----:B------:R2:W-:Y:S02]  /*55a0*/  REDG.E.ADD.F32.FTZ.RN.STRONG.GPU desc[UR24][R2.64], R5 ;  /* 0x00000005020079a6 */ /* 0x0005e4000c12f318 */
.L_x_3321:
[----:B------:R-:W-:Y:S05]  /*55b0*/  BSYNC.RECONVERGENT B0 ;  /* 0x0000000000007941 */ /* 0x000fea0003800200 */
.L_x_3320:
[----:B------:R-:W-:Y:S01]  /*55c0*/  UISETP.NE.U32.AND UP0, UPT, UR14, URZ, UPT ;  /* 0x000000ff0e00728c */ /* 0x000fe2000bf05070 */
[----:B---3--:R-:W-:-:S03]  /*55d0*/  ISETP.GE.AND P0, PT, R11, UR38, PT ;  /* 0x000000260b007c0c */ /* 0x008fc6000bf06270 */
[----:B------:R-:W-:-:S09]  /*55e0*/  UISETP.NE.AND.EX UP0, UPT, UR15, URZ, UPT, UP0 ;  /* 0x000000ff0f00728c */ /* 0x000fd2000bf05300 */
[----:B------:R-:W-:Y:S05]  /*55f0*/  BRA.U !UP0, `(.L_x_3322) ;  /* 0x0000000108907547 */ /* 0x000fea000b800000 */
[----:B------:R-:W-:Y:S06]  /*5600*/  BAR.SYNC.DEFER_BLOCKING 0x0 ;  /* 0x0000000000007b1d */ /* 0x000fec0000010000 */
[----:B------:R-:W-:Y:S01]  /*5610*/  BSSY.RECONVERGENT B0, `(.L_x_3322) ;  /* 0x0000022000007945 */ /* 0x000fe20003800200 */
[----:B0-2---:R-:W0:Y:S01]  /*5620*/  SHFL.DOWN P1, R3, R12, 0x1, 0x1f ;  /* 0x08201f000c037f89 */ /* 0x005e220000020000 */
[----:B------:R-:W2:Y:S01]  /*5630*/  S2R R4, SR_LANEID ;  /* 0x0000000000047919 */ /* 0x000ea20000000000 */
[----:B0-----:R-:W-:-:S05]  /*5640*/  @P1 FADD R3, R3, R12 ;  /* 0x0000000c03031221 */ /* 0x001fca0000000000 */
[----:B------:R-:W0:Y:S01]  /*5650*/  SHFL.DOWN P1, R0, R3, 0x2, 0x1f ;  /* 0x08401f0003007f89 */ /* 0x000e220000020000 */
[----:B--2---:R-:W-:Y:S02]  /*5660*/  ISETP.NE.AND P2, PT, R4, RZ, PT ;  /* 0x000000ff0400720c */ /* 0x004fe40003f45270 */
[----:B------:R-:W2:Y:S11]  /*5670*/  S2R R4, SR_TID.X ;  /* 0x0000000000047919 */ /* 0x000eb60000002100 */
[----:B------:R-:W3:Y:S01]  /*5680*/  @!P2 S2R R9, SR_CgaCtaId ;  /* 0x000000000009a919 */ /* 0x000ee20000008800 */
[----:B------:R-:W-:Y:S01]  /*5690*/  @!P2 MOV R6, 0x400 ;  /* 0x000004000006a802 */ /* 0x000fe20000000f00 */
[----:B0-----:R-:W-:-:S05]  /*56a0*/  @P1 FADD R0, R3, R0 ;  /* 0x0000000003001221 */ /* 0x001fca0000000000 */
[----:B------:R-:W0:Y:S01]  /*56b0*/  SHFL.DOWN P1, R5, R0, 0x4, 0x1f ;  /* 0x08801f0000057f89 */ /* 0x000e220000020000 */
[----:B--2---:R-:W-:-:S04]  /*56c0*/  @!P2 SHF.R.U32.HI R3, RZ, 0x3, R4 ;  /* 0x00000003ff03a819 */ /* 0x004fc80000011604 */
[----:B------:R-:W-:Y:S02]  /*56d0*/  @!P2 LOP3.LUT R3, R3, 0x7c, RZ, 0xc0, !PT ;  /* 0x0000007c0303a812 */ /* 0x000fe400078ec0ff */
[----:B---3--:R-:W-:Y:S01]  /*56e0*/  @!P2 LEA R6, R9, R6, 0x18 ;  /* 0x000000060906a211 */ /* 0x008fe200078ec0ff */
        /* <DEDUP_REMOVED lines=13> */
[----:B------:R-:W0:Y:S01]  /*57c0*/  LDS R0, [UR4+0x858] ;  /* 0x00085804ff007984 */ /* 0x000e220008000800 */
[----:B------:R-:W-:-:S04]  /*57d0*/  ULEA UR4, UP0, UR8, UR14, 0x2 ;  /* 0x0000000e08047291 */ /* 0x000fc8000f8010ff */
[----:B------:R-:W-:Y:S02]  /*57e0*/  ULEA.HI.X UR5, UR8, UR15, URZ, 0x2, UP0 ;  /* 0x0000000f08057291 */ /* 0x000fe400080f14ff */
[----:B------:R-:W-:-:S04]  /*57f0*/  MOV R2, UR4 ;  /* 0x0000000400027c02 */ /* 0x000fc80008000f00 */
[----:B------:R-:W-:Y:S01]  /*5800*/  MOV R3, UR5 ;  /* 0x0000000500037c02 */ /* 0x000fe20008000f00 */
[----:B0-----:R-:W-:-:S05]  /*5810*/  FADD.FTZ R7, R7, R0 ;  /* 0x0000000007077221 */ /* 0x001fca0000010000 */
[----:B------:R2:W-:Y:S02]  /*5820*/  REDG.E.ADD.F32.FTZ.RN.STRONG.GPU desc[UR24][R2.64], R7 ;  /* 0x00000007020079a6 */ /* 0x0005e4000c12f318 */
.L_x_3323:
[----:B------:R-:W-:Y:S05]  /*5830*/  BSYNC.RECONVERGENT B0 ;  /* 0x0000000000007941 */ /* 0x000fea0003800200 */
.L_x_3322:
[----:B------:R-:W-:Y:S05]  /*5840*/  @P0 EXIT ;  /* 0x000000000000094d */ /* 0x000fea0003800000 */
[----:B------:R-:W3:Y:S01]  /*5850*/  LDCU.64 UR12, c[0x0][0x4e8] ;  /* 0x00009d00ff0c77ac */ /* 0x000ee20008000a00 */
[----:B------:R-:W4:Y:S01]  /*5860*/  S2UR UR22, SR_CgaCtaId ;  /* 0x00000000001679c3 */ /* 0x000f220000008800 */
[----:B------:R-:W-:Y:S01]  /*5870*/  BSSY.RECONVERGENT B0, `(.L_x_3324) ;  /* 0x000004b000007945 */ /* 0x000fe20003800200 */
[----:B------:R-:W5:Y:S01]  /*5880*/  LDCU.64 UR18, c[0x0][0x4c8] ;  /* 0x00009900ff1277ac */ /* 0x000f620008000a00 */
[----:B------:R-:W0:Y:S01]  /*5890*/  LDCU.64 UR20, c[0x0][0x4a8] ;  /* 0x00009500ff1477ac */ /* 0x000e220008000a00 */
[----:B------:R-:W-:Y:S01]  /*58a0*/  UMOV UR17, 0x400 ;  /* 0x0000040000117882 */ /* 0x000fe20000000000 */
[----:B------:R-:W0:Y:S01]  /*58b0*/  LDCU UR23, c[0x0][0x360] ;  /* 0x00006c00ff1777ac */ /* 0x000e220008000800 */
[----:B------:R-:W0:Y:S01]  /*58c0*/  LDCU.64 UR40, c[0x0][0x3e0] ;  /* 0x00007c00ff2877ac */ /* 0x000e220008000a00 */
[----:B---3--:R-:W-:Y:S01]  /*58d0*/  UIMAD.WIDE.U32 UR4, UR8, UR12, URZ ;  /* 0x0000000c080472a5 */ /* 0x008fe2000f8e00ff */
[----:B------:R-:W3:Y:S03]  /*58e0*/  LDCU.64 UR42, c[0x0][0x3c0] ;  /* 0x00007800ff2a77ac */ /* 0x000ee60008000a00 */
[----:B------:R-:W-:-:S02]  /*58f0*/  UIMAD UR16, UR8, UR13, UR5 ;  /* 0x0000000d081072a4 */ /* 0x000fc4000f8e0205 */
[----:B-----5:R-:W-:Y:S02]  /*5900*/  UIMAD.WIDE.U32 UR12, UR8, UR18, URZ ;  /* 0x00000012080c72a5 */ /* 0x020fe4000f8e00ff */
[----:B0-----:R-:W-:Y:S02]  /*5910*/  UIMAD.WIDE.U32 UR14, UR8, UR20, URZ ;  /* 0x00000014080e72a5 */ /* 0x001fe4000f8e00ff */
[----:B------:R-:W-:Y:S01]  /*5920*/  UIMAD UR11, UR8, UR19, UR13 ;  /* 0x00000013080b72a4 */ /* 0x000fe2000f8e020d */
[----:B------:R-:W0:Y:S01]  /*5930*/  LDCU.64 UR26, c[0x0][0x4b0] ;  /* 0x00009600ff1a77ac */ /* 0x000e220008000a00 */
[----:B------:R-:W0:Y:S01]  /*5940*/  LDCU.64 UR32, c[0x0][0x4d0] ;  /* 0x00009a00ff2077ac */ /* 0x000e220008000a00 */
[----:B------:R-:W0:Y:S01]  /*5950*/  LDCU.64 UR34, c[0x0][0x4f0] ;  /* 0x00009e00ff2277ac */ /* 0x000e220008000a00 */
[----:B------:R-:W0:Y:S01]  /*5960*/  LDCU.64 UR36, c[0x0][0x540] ;  /* 0x0000a800ff2477ac */ /* 0x000e220008000a00 */
[----:B------:R-:W0:Y:S01]  /*5970*/  LDCU.128 UR28, c[0x0][0x530] ;  /* 0x0000a600ff1c77ac */ /* 0x000e220008000c00 */
[----:B------:R-:W-:-:S02]  /*5980*/  UIMAD UR8, UR8, UR21, UR15 ;  /* 0x00000015080872a4 */ /* 0x000fc4000f8e020f */
[----:B----4-:R-:W-:-:S12]  /*5990*/  ULEA UR17, UR22, UR17, 0x18 ;  /* 0x0000001116117291 */ /* 0x010fd8000f8ec0ff */
.L_x_3325:
[C---:B------:R-:W-:Y:S01]  /*59a0*/  LEA R0, R11.reuse, UR17, 0x2 ;  /* 0x000000110b007c11 */ /* 0x040fe2000f8e10ff */
[----:B----4-:R-:W-:Y:S01]  /*59b0*/  IMAD.U32 R4, RZ, RZ, UR14 ;  /* 0x0000000eff047e24 */ /* 0x010fe2000f8e00ff */
[----:B------:R-:W-:Y:S01]  /*59c0*/  SHF.R.S32.HI R10, RZ, 0x1f, R11 ;  /* 0x0000001fff0a7819 */ /* 0x000fe2000001140b */
[C---:B--2---:R-:W-:Y:S01]  /*59d0*/  IMAD.WIDE.U32 R6, R11.reuse, UR40, RZ ;  /* 0x000000280b067c25 */ /* 0x044fe2000f8e00ff */
[----:B------:R-:W-:Y:S01]  /*59e0*/  MOV R3, UR8 ;  /* 0x0000000800037c02 */ /* 0x000fe20008000f00 */
[----:B------:R-:W2:Y:S01]  /*59f0*/  LDS R13, [R0+0x1d90] ;  /* 0x001d9000000d7984 */ /* 0x000ea20000000800 */
[----:B------:R-:W-:Y:S01]  /*5a00*/  MOV R2, R4 ;  /* 0x0000000400027202 */ /* 0x000fe20000000f00 */
[C---:B0-----:R-:W-:Y:S01]  /*5a10*/  IMAD R4, R10.reuse, UR26, RZ ;  /* 0x0000001a0a047c24 */ /* 0x041fe2000f8e02ff */
[----:B------:R-:W-:Y:S01]  /*5a20*/  MOV R5, UR15 ;  /* 0x0000000f00057c02 */ /* 0x000fe20008000f00 */
[----:B------:R-:W-:Y:S01]  /*5a30*/  IMAD R8, R10, UR40, RZ ;  /* 0x000000280a087c24 */ /* 0x000fe2000f8e02ff */
[----:B------:R-:W0:Y:S01]  /*5a40*/  LDS R0, [R0+0x2190] ;  /* 0x0021900000007984 */ /* 0x000e220000000800 */
[----:B------:R-:W-:-:S04]  /*5a50*/  IMAD.WIDE.U32 R2, R11, UR26, R2 ;  /* 0x0000001a0b027c25 */ /* 0x000fc8000f8e0002 */
[C---:B------:R-:W-:Y:S01]  /*5a60*/  IMAD R5, R11.reuse, UR27, R4 ;  /* 0x0000001b0b057c24 */ /* 0x040fe2000f8e0204 */
[----:B------:R-:W-:Y:S01]  /*5a70*/  LEA R4, P0, R2, UR28, 0x2 ;  /* 0x0000001c02047c11 */ /* 0x000fe2000f8010ff */
[----:B------:R-:W-:Y:S01]  /*5a80*/  IMAD R9, R11, UR41, R8 ;  /* 0x000000290b097c24 */ /* 0x000fe2000f8e0208 */
[----:B------:R-:W-:Y:S02]  /*5a90*/  LEA R8, P1, R6, UR6, 0x2 ;  /* 0x0000000606087c11 */ /* 0x000fe4000f8210ff */
[----:B------:R-:W-:Y:S01]  /*5aa0*/  IADD3 R5, PT, PT, R3, R5, RZ ;  /* 0x0000000503057210 */ /* 0x000fe20007ffe0ff */
[----:B------:R-:W-:-:S03]  /*5ab0*/  IMAD.IADD R3, R7, 0x1, R9 ;  /* 0x0000000107037824 */ /* 0x000fc600078e0209 */
[----:B------:R-:W-:Y:S02]  /*5ac0*/  LEA.HI.X R5, R2, UR29, R5, 0x2, P0 ;  /* 0x0000001d02057c11 */ /* 0x000fe400080f1405 */
[----:B------:R-:W-:-:S03]  /*5ad0*/  LEA.HI.X R9, R6, UR7, R3, 0x2, P1 ;  /* 0x0000000706097c11 */ /* 0x000fc600088f1403 */
[----:B--2---:R2:W-:Y:S04]  /*5ae0*/  REDG.E.ADD.F32.FTZ.RN.STRONG.GPU desc[UR24][R4.64], R13 ;  /* 0x0000000d040079a6 */ /* 0x0045e8000c12f318 */
[----:B------:R4:W0:Y:S01]  /*5af0*/  LDG.E R15, desc[UR24][R8.64] ;  /* 0x00000018080f7981 */ /* 0x000822000c1e1900 */
[----:B------:R-:W-:Y:S01]  /*5b00*/  MOV R6, UR12 ;  /* 0x0000000c00067c02 */ /* 0x000fe20008000f00 */
[C---:B------:R-:W-:Y:S01]  /*5b10*/  IMAD R12, R10.reuse, UR32, RZ ;  /* 0x000000200a0c7c24 */ /* 0x040fe2000f8e02ff */
[----:B------:R-:W-:Y:S01]  /*5b20*/  MOV R3, UR11 ;  /* 0x0000000b00037c02 */ /* 0x000fe20008000f00 */
[----:B---3--:R-:W-:Y:S01]  /*5b30*/  IMAD R14, R10, UR42, RZ ;  /* 0x0000002a0a0e7c24 */ /* 0x008fe2000f8e02ff */
[----:B------:R-:W-:Y:S01]  /*5b40*/  MOV R2, R6 ;  /* 0x0000000600027202 */ /* 0x000fe20000000f00 */
[C---:B------:R-:W-:Y:S01]  /*5b50*/  IMAD R17, R11.reuse, UR33, R12 ;  /* 0x000000210b117c24 */ /* 0x040fe2000f8e020c */
[----:B------:R-:W-:Y:S01]  /*5b60*/  MOV R7, UR13 ;  /* 0x0000000d00077c02 */ /* 0x000fe20008000f00 */
[----:B------:R-:W-:-:S04]  /*5b70*/  IMAD.WIDE.U32 R6, R11, UR42, RZ ;  /* 0x0000002a0b067c25 */ /* 0x000fc8000f8e00ff */
[----:B------:R-:W-:Y:S01]  /*5b80*/  IMAD.WIDE.U32 R2, R11, UR32, R2 ;  /* 0x000000200b027c25 */ /* 0x000fe2000f8e0002 */
[----:B----4-:R-:W-:-:S03]  /*5b90*/  LEA R8, P1, R6, UR9, 0x2 ;  /* 0x0000000906087c11 */ /* 0x010fc6000f8210ff */
[----:B--2---:R-:W-:Y:S01]  /*5ba0*/  IMAD R13, R11, UR43, R14 ;  /* 0x0000002b0b0d7c24 */ /* 0x004fe2000f8e020e */
[----:B------:R-:W-:Y:S01]  /*5bb0*/  LEA R4, P0, R2, UR30, 0x2 ;  /* 0x0000001e02047c11 */ /* 0x000fe2000f8010ff */
[----:B------:R-:W-:-:S03]  /*5bc0*/  IMAD.IADD R5, R3, 0x1, R17 ;  /* 0x0000000103057824 */ /* 0x000fc600078e0211 */
[----:B------:R-:W-:Y:S02]  /*5bd0*/  IADD3 R3, PT, PT, R7, R13, RZ ;  /* 0x0000000d07037210 */ /* 0x000fe40007ffe0ff */
[----:B------:R-:W-:Y:S02]  /*5be0*/  LEA.HI.X R5, R2, UR31, R5, 0x2, P0 ;  /* 0x0000001f02057c11 */ /* 0x000fe400080f1405 */
[----:B------:R-:W-:Y:S01]  /*5bf0*/  LEA.HI.X R9, R6, UR10, R3, 0x2, P1 ;  /* 0x0000000a06097c11 */ /* 0x000fe200088f1403 */
[----:B0-----:R-:W-:-:S05]  /*5c00*/  FMUL.FTZ R15, R0, R15 ;  /* 0x0000000f000f7220 */ /* 0x001fca0000410000 */
        /* <DEDUP_REMOVED lines=18> */
.L_x_3324:
[----:B------:R-:W-:Y:S05]  /*5d30*/  EXIT ;  /* 0x000000000000794d */ /* 0x000fea0003800000 */
.L_x_3310:
[----:B------:R-:W-:Y:S01]  /*5d40*/  HFMA2 R188, -RZ, RZ, 0, 5.9604644775390625e-08 ;  /* 0x00000001ffbc7431 */ /* 0x000fe200000001ff */
[----:B------:R-:W-:Y:S01]  /*5d50*/  MOV R187, R6 ;  /* 0x0000000600bb7202 */ /* 0x000fe20000000f00 */
[----:B------:R-:W-:Y:S01]  /*5d60*/  IMAD.MOV.U32 R189, RZ, RZ, RZ ;  /* 0x000000ffffbd7224 */ /* 0x000fe200078e00ff */
[----:B------:R-:W-:-:S07]  /*5d70*/  MOV R208, 0xffffffff ;  /* 0xffffffff00d07802 */ /* 0x000fce0000000f00 */
[----:B-12345:R-:W-:Y:S05]  /*5d80*/  WARPSYNC.COLLECTIVE R208, `(.L_x_3326) ;  /* 0x00000000d0087348 */ /* 0x03efea0003c00000 */
[----:B------:R0:W0:Y:S02]  /*5d90*/  SHFL.UP P6, R4, R187, R188, R189 ;  /* 0x040000bcbb047389 */ /* 0x00002400000c00bd */
[----:B012345:R-:W-:Y:S05]  /*5da0*/  ENDCOLLECTIVE ;  /* 0x000000000000791b */ /* 0x03ffea0003800000 */
.L_x_3326:
[----:B------:R-:W-:Y:S02]  /*5db0*/  MOV R187, R5 ;  /* 0x0000000500bb7202 */ /* 0x000fe40000000f00 */
[----:B------:R-:W-:-:S07]  /*5dc0*/  MOV R7, R4 ;  /* 0x0000000400077202 */ /* 0x000fce0000000f00 */
[----:B------:R-:W-:Y:S05]  /*5dd0*/  WARPSYNC.COLLECTIVE R208, `(.L_x_3327) ;  /* 0x00000000d0087348 */ /* 0x000fea0003c00000 */
[----:B------:R0:W1:Y:S02]  /*5de0*/  SHFL.UP P6, R4, R187, R188, R189 ;  /* 0x040000bcbb047389 */ /* 0x00006400000c00bd */
[----:B01----:R-:W-:Y:S05]  /*5df0*/  ENDCOLLECTIVE ;  /* 0x000000000000791b */ /* 0x003fea0003800000 */
.L_x_3327:
[----:B------:R-:W-:Y:S02]  /*5e00*/  IMAD.MOV.U32 R188, RZ, RZ, 0x2 ;  /* 0x00000002ffbc7424 */ /* 0x000fe400078e00ff */
[C---:B------:R-:W-:Y:S01]  /*5e10*/  FFMA.FTZ R4, R6.reuse, R4, R5 ;  /* 0x0000000406047223 */ /* 0x040fe20000010005 */
[----:B------:R-:W-:-:S04]  /*5e20*/  @P5 FMUL.FTZ R6, R6, R7 ;  /* 0x0000000706065220 */ /* 0x000fc80000410000 */
[----:B------:R-:W-:Y:S02]  /*5e30*/  FSEL R9, R5, R4, !P5 ;  /* 0x0000000405097208 */ /* 0x000fe40006800000 */
[----:B------:R-:W-:-:S07]  /*5e40*/  MOV R187, R6 ;  /* 0x0000000600bb7202 */ /* 0x000fce0000000f00 */
[----:B------:R-:W-:Y:S05]  /*5e50*/  WARPSYNC.COLLECTIVE R208, `(.L_x_3328) ;  /* 0x00000000d0087348 */ /* 0x000fea0003c00000 */
[----:B------:R0:W1:Y:S02]  /*5e60*/  SHFL.UP P6, R4, R187, R188, R189 ;  /* 0x040000bcbb047389 */ /* 0x00006400000c00bd */
[----:B01----:R-:W-:Y:S05]  /*5e70*/  ENDCOLLECTIVE ;  /* 0x000000000000791b */ /* 0x003fea0003800000 */
.L_x_3328:
[----:B------:R-:W-:Y:S02]  /*5e80*/  MOV R187, R9 ;  /* 0x0000000900bb7202 */ /* 0x000fe40000000f00 */
[----:B------:R-:W-:-:S07]  /*5e90*/  MOV R7, R4 ;  /* 0x0000000400077202 */ /* 0x000fce0000000f00 */
[----:B------:R-:W-:Y:S05]  /*5ea0*/  WARPSYNC.COLLECTIVE R208, `(.L_x_3329) ;  /* 0x00000000d0087348 */ /* 0x000fea0003c00000 */
[----:B------:R0:W1:Y:S02]  /*5eb0*/  SHFL.UP P6, R4, R187, R188, R189 ;  /* 0x040000bcbb047389 */ /* 0x00006400000c00bd */
[----:B01----:R-:W-:Y:S05]  /*5ec0*/  ENDCOLLECTIVE ;  /* 0x000000000000791b */ /* 0x003fea0003800000 */
.L_x_3329:
        /* <DEDUP_REMOVED lines=8> */
.L_x_3330:
[----:B------:R-:W-:Y:S01]  /*5f50*/  MOV R187, R185 ;  /* 0x000000b900bb7202 */ /* 0x000fe20000000f00 */
[----:B------:R-:W-:-:S07]  /*5f60*/  IMAD.MOV.U32 R5, RZ, RZ, R4 ;  /* 0x000000ffff057224 */ /* 0x000fce00078e0004 */
[----:B------:R-:W-:Y:S05]  /*5f70*/  WARPSYNC.COLLECTIVE R208, `(.L_x_3331) ;  /* 0x00000000d0087348 */ /* 0x000fea0003c00000 */
[----:B------:R0:W1:Y:S02]  /*5f80*/  SHFL.UP P6, R4, R187, R188, R189 ;  /* 0x040000bcbb047389 */ /* 0x00006400000c00bd */
[----:B01----:R-:W-:Y:S05]  /*5f90*/  ENDCOLLECTIVE ;  /* 0x000000000000791b */ /* 0x003fea0003800000 */
.L_x_3331:
        /* <DEDUP_REMOVED lines=8> */
.L_x_3332:
[----:B------:R-:W-:Y:S01]  /*6020*/  IMAD.MOV.U32 R187, RZ, RZ, R7 ;  /* 0x000000ffffbb7224 */ /* 0x000fe200078e0007 */
[----:B------:R-:W-:-:S07]  /*6030*/  MOV R5, R4 ;  /* 0x0000000400057202 */ /* 0x000fce0000000f00 */
[----:B------:R-:W-:Y:S05]  /*6040*/  WARPSYNC.COLLECTIVE R208, `(.L_x_3333) ;  /* 0x00000000d0087348 */ /* 0x000fea0003c00000 */
[----:B------:R0:W1:Y:S02]  /*6050*/  SHFL.UP P6, R4, R187, R188, R189 ;  /* 0x040000bcbb047389 */ /* 0x00006400000c00bd */
[----:B01----:R-:W-:Y:S05]  /*6060*/  ENDCOLLECTIVE ;  /* 0x000000000000791b */ /* 0x003fea0003800000 */
.L_x_3333:
        /* <DEDUP_REMOVED lines=8> */
.L_x_3334:
[----:B------:R-:W-:Y:S02]  /*60f0*/  MOV R187, R5 ;  /* 0x0000000500bb7202 */ /* 0x000fe40000000f00 */
[----:B------:R-:W-:-:S07]  /*6100*/  MOV R9, R4 ;  /* 0x0000000400097202 */ /* 0x000fce0000000f00 */
[----:B------:R-:W-:Y:S05]  /*6110*/  WARPSYNC.COLLECTIVE R208, `(.L_x_3335) ;  /* 0x00000000d0087348 */ /* 0x000fea0003c00000 */
[----:B------:R0:W1:Y:S02]  /*6120*/  SHFL.UP P6, R4, R187, R188, R189 ;  /* 0x040000bcbb047389 */ /* 0x00006400000c00bd */
[----:B01----:R-:W-:Y:S05]  /*6130*/  ENDCOLLECTIVE ;  /* 0x000000000000791b */ /* 0x003fea0003800000 */
.L_x_3335:
[----:B------:R-:W-:Y:S05]  /*6140*/  BRA `(.L_x_3336) ;  /* 0xffffffcc00547947 */ /* 0x000fea000383ffff */
.L_x_3311:
[----:B------:R-:W-:Y:S01]  /*6150*/  HFMA2 R210, -RZ, RZ, 0, 1.847743988037109375e-06 ;  /* 0x0000001fffd27431 */ /* 0x000fe200000001ff */
[----:B------:R-:W-:Y:S01]  /*6160*/  BSSY B0, `(.L_x_3337) ;  /* 0x0000007000007945 */ /* 0x000fe20003800000 */
[----:B------:R-:W-:Y:S01]  /*6170*/  IMAD.MOV.U32 R209, RZ, RZ, R6 ;  /* 0x000000ffffd17224 */ /* 0x000fe200078e0006 */
[----:B------:R-:W-:Y:S02]  /*6180*/  MOV R211, 0x1f ;  /* 0x0000001f00d37802 */ /* 0x000fe40000000f00 */
[----:B------:R-:W-:-:S07]  /*6190*/  MOV R208, 0xffffffff ;  /* 0xffffffff00d07802 */ /* 0x000fce0000000f00 */
[----:B--2345:R-:W-:Y:S05]  /*61a0*/  WARPSYNC.COLLECTIVE R208, `(.L_x_3338) ;  /* 0x00000000d0087348 */ /* 0x03cfea0003c00000 */
[----:B------:R0:W1:Y:S02]  /*61b0*/  SHFL.IDX P1, R5, R209, R210, R211 ;  /* 0x000000d2d1057389 */ /* 0x00006400000200d3 */
[----:B012345:R-:W-:Y:S05]  /*61c0*/  ENDCOLLECTIVE ;  /* 0x000000000000791b */ /* 0x03ffea0003800000 */
.L_x_3338:
[----:B------:R-:W-:Y:S05]  /*61d0*/  BSYNC B0 ;  /* 0x0000000000007941 */ /* 0x000fea0003800000 */
.L_x_3337:
[----:B------:R-:W-:Y:S05]  /*61e0*/  BRA `(.L_x_3339) ;  /* 0xffffffcc00407947 */ /* 0x000fea000383ffff */
.L_x_3312:
[----:B------:R-:W-:Y:S01]  /*61f0*/  HFMA2 R211, -RZ, RZ, 0, 1.847743988037109375e-06 ;  /* 0x0000001fffd37431 */ /* 0x000fe200000001ff */
[----:B------:R-:W-:Y:S01]  /*6200*/  BSSY B0, `(.L_x_3340) ;  /* 0x0000007000007945 */ /* 0x000fe20003800000 */
[----:B------:R-:W-:Y:S01]  /*6210*/  MOV R209, R7 ;  /* 0x0000000700d17202 */ /* 0x000fe20000000f00 */
[----:B------:R-:W-:Y:S01]  /*6220*/  IMAD.MOV.U32 R210, RZ, RZ, 0x1f ;  /* 0x0000001fffd27424 */ /* 0x000fe200078e00ff */
[----:B------:R-:W-:-:S07]  /*6230*/  MOV R208, 0xffffffff ;  /* 0xffffffff00d07802 */ /* 0x000fce0000000f00 */
[----:B--2345:R-:W-:Y:S05]  /*6240*/  WARPSYNC.COLLECTIVE R208, `(.L_x_3341) ;  /* 0x00000000d0087348 */ /* 0x03cfea0003c00000 */
[----:B------:R0:W1:Y:S02]  /*6250*/  SHFL.IDX P1, R5, R209, R210, R211 ;  /* 0x000000d2d1057389 */ /* 0x00006400000200d3 */
[----:B012345:R-:W-:Y:S05]  /*6260*/  ENDCOLLECTIVE ;  /* 0x000000000000791b */ /* 0x03ffea0003800000 */
.L_x_3341:
[----:B------:R-:W-:Y:S05]  /*6270*/  BSYNC B0 ;  /* 0x0000000000007941 */ /* 0x000fea0003800000 */
.L_x_3340:
[----:B------:R-:W-:Y:S05]  /*6280*/  BRA `(.L_x_3342) ;  /* 0xffffffcc00207947 */ /* 0x000fea000383ffff */
.L_x_3313:
[----:B------:R-:W-:Y:S01]  /*6290*/  HFMA2 R188, -RZ, RZ, 0, 5.9604644775390625e-08 ;  /* 0x00000001ffbc7431 */ /* 0x000fe200000001ff */
[----:B------:R-:W-:Y:S01]  /*62a0*/  BSSY B0, `(.L_x_3343) ;  /* 0x0000007000007945 */ /* 0x000fe20003800000 */
[----:B------:R-:W-:Y:S01]  /*62b0*/  MOV R187, R6 ;  /* 0x0000000600bb7202 */ /* 0x000fe20000000f00 */
[----:B------:R-:W-:Y:S01]  /*62c0*/  IMAD.MOV.U32 R189, RZ, RZ, RZ ;  /* 0x000000ffffbd7224 */ /* 0x000fe200078e00ff */
[----:B------:R-:W-:-:S07]  /*62d0*/  MOV R208, 0xffffffff ;  /* 0xffffffff00d07802 */ /* 0x000fce0000000f00 */
[----:B--2345:R-:W-:Y:S05]  /*62e0*/  WARPSYNC.COLLECTIVE R208, `(.L_x_3344) ;  /* 0x00000000d0087348 */ /* 0x03cfea0003c00000 */
[----:B------:R0:W1:Y:S02]  /*62f0*/  SHFL.UP P6, R4, R187, R188, R189 ;  /* 0x040000bcbb047389 */ /* 0x00006400000c00bd */
[----:B012345:R-:W-:Y:S05]  /*6300*/  ENDCOLLECTIVE ;  /* 0x000000000000791b */ /* 0x03ffea0003800000 */
.L_x_3344:
[----:B------:R-:W-:Y:S05]  /*6310*/  BSYNC B0 ;  /* 0x0000000000007941 */ /* 0x000fea0003800000 */
.L_x_3343:
[----:B------:R-:W-:Y:S01]  /*6320*/  HFMA2 R188, -RZ, RZ, 0, 5.9604644775390625e-08 ;  /* 0x00000001ffbc7431 */ /* 0x000fe200000001ff */
[----:B------:R-:W-:Y:S01]  /*6330*/  MOV R187, R7 ;  /* 0x0000000700bb7202 */ /* 0x000fe20000000f00 */
[----:B------:R-:W-:Y:S02]  /*6340*/  HFMA2 R210, -RZ, RZ, 0, 0 ;  /* 0x00000000ffd27431 */ /* 0x000fe400000001ff */
[----:B------:R-:W-:Y:S01]  /*6350*/  IMAD.MOV.U32 R189, RZ, RZ, RZ ;  /* 0x000000ffffbd7224 */ /* 0x000fe200078e00ff */
[----:B------:R-:W-:Y:S01]  /*6360*/  MOV R208, 0xffffffff ;  /* 0xffffffff00d07802 */ /* 0x000fe20000000f00 */
[----:B------:R-:W-:Y:S01]  /*6370*/  IMAD.MOV.U32 R211, RZ, RZ, 0x1f ;  /* 0x0000001fffd37424 */ /* 0x000fe200078e00ff */
[----:B------:R-:W-:Y:S02]  /*6380*/  MOV R209, R2 ;  /* 0x0000000200d17202 */ /* 0x000fe40000000f00 */
[----:B------:R-:W-:-:S07]  /*6390*/  MOV R9, R4 ;  /* 0x0000000400097202 */ /* 0x000fce0000000f00 */
[----:B------:R-:W-:Y:S05]  /*63a0*/  WARPSYNC.COLLECTIVE R208, `(.L_x_3345) ;  /* 0x00000000d0087348 */ /* 0x000fea0003c00000 */
[----:B------:R0:W1:Y:S02]  /*63b0*/  SHFL.UP P6, R4, R187, R188, R189 ;  /* 0x040000bcbb047389 */ /* 0x00006400000c00bd */
[----:B01----:R-:W-:Y:S05]  /*63c0*/  ENDCOLLECTIVE ;  /* 0x000000000000791b */ /* 0x003fea0003800000 */
.L_x_3345:
[----:B------:R-:W-:Y:S05]  /*63d0*/  WARPSYNC.COLLECTIVE R208, `(.L_x_3346) ;  /* 0x00000000d0087348 */ /* 0x000fea0003c00000 */
[----:B------:R0:W1:Y:S02]  /*63e0*/  SHFL.IDX P1, R5, R209, R210, R211 ;  /* 0x000000d2d1057389 */ /* 0x00006400000200d3 */
[----:B01----:R-:W-:Y:S05]  /*63f0*/  ENDCOLLECTIVE ;  /* 0x000000000000791b */ /* 0x003fea0003800000 */
.L_x_3346:
[----:B------:R-:W-:Y:S02]  /*6400*/  MOV R209, R3 ;  /* 0x0000000300d17202 */ /* 0x000fe40000000f00 */
[----:B------:R-:W-:Y:S02]  /*6410*/  MOV R186, R4 ;  /* 0x0000000400ba7202 */ /* 0x000fe40000000f00 */
[----:B------:R-:W-:-:S07]  /*6420*/  MOV R4, R5 ;  /* 0x0000000500047202 */ /* 0x000fce0000000f00 */
[----:B------:R-:W-:Y:S05]  /*6430*/  WARPSYNC.COLLECTIVE R208, `(.L_x_3347) ;  /* 0x00000000d0087348 */ /* 0x000fea0003c00000 */
[----:B------:R0:W1:Y:S02]  /*6440*/  SHFL.IDX P1, R5, R209, R210, R211 ;  /* 0x000000d2d1057389 */ /* 0x00006400000200d3 */
[----:B01----:R-:W-:Y:S05]  /*6450*/  ENDCOLLECTIVE ;  /* 0x000000000000791b */ /* 0x003fea0003800000 */
.L_x_3347:
[----:B------:R-:W-:Y:S05]  /*6460*/  BRA `(.L_x_3348) ;  /* 0xffffffc800c07947 */ /* 0x000fea000383ffff */
.L_x_3315:
[----:B------:R-:W-:Y:S01]  /*6470*/  HFMA2 R212, -RZ, RZ, 0, 5.9604644775390625e-08 ;  /* 0x00000001ffd47431 */ /* 0x000fe200000001ff */
[-C--:B------:R-:W-:Y:S01]  /*6480*/  MOV R213, R6.reuse ;  /* 0x0000000600d57202 */ /* 0x080fe20000000f00 */
[----:B------:R-:W-:Y:S01]  /*6490*/  IMAD.MOV.U32 R215, RZ, RZ, 0x1f ;  /* 0x0000001fffd77424 */ /* 0x000fe200078e00ff */
[----:B------:R-:W-:Y:S01]  /*64a0*/  MOV R208, 0xffffffff ;  /* 0xffffffff00d07802 */ /* 0x000fe20000000f00 */
[----:B------:R-:W-:Y:S01]  /*64b0*/  IMAD.MOV.U32 R4, RZ, RZ, R5 ;  /* 0x000000ffff047224 */ /* 0x000fe200078e0005 */
[----:B------:R-:W-:Y:S01]  /*64c0*/  MOV R3, R6 ;  /* 0x0000000600037202 */ /* 0x000fe20000000f00 */
[----:B------:R-:W-:Y:S01]  /*64d0*/  HFMA2 R210, -RZ, RZ, 0, 0 ;  /* 0x00000000ffd27431 */ /* 0x000fe200000001ff */
[----:B------:R-:W-:-:S07]  /*64e0*/  MOV R211, 0x1f ;  /* 0x0000001f00d37802 */ /* 0x000fce0000000f00 */
[----:B-1-3--:R-:W-:Y:S05]  /*64f0*/  WARPSYNC.COLLECTIVE R208, `(.L_x_3349) ;  /* 0x00000000d0087348 */ /* 0x00afea0003c00000 */
[----:B------:R0:W2:Y:S02]  /*6500*/  SHFL.DOWN P1, R7, R213, R212, R215 ;  /* 0x080000d4d5077389 */ /* 0x0000a400000200d7 */
[----:B0123--:R-:W-:Y:S05]  /*6510*/  ENDCOLLECTIVE ;  /* 0x000000000000791b */ /* 0x00ffea0003800000 */
.L_x_3349:
[----:B------:R-:W-:Y:S02]  /*6520*/  MOV R213, R5 ;  /* 0x0000000500d57202 */ /* 0x000fe40000000f00 */
[----:B------:R-:W-:-:S07]  /*6530*/  MOV R2, R7 ;  /* 0x0000000700027202 */ /* 0x000fce0000000f00 */
[----:B------:R-:W-:Y:S05]  /*6540*/  WARPSYNC.COLLECTIVE R208, `(.L_x_3350) ;  /* 0x00000000d0087348 */ /* 0x000fea0003c00000 */
[----:B------:R0:W1:Y:S02]  /*6550*/  SHFL.DOWN P1, R7, R213, R212, R215 ;  /* 0x080000d4d5077389 */ /* 0x00006400000200d7 */
[----:B01----:R-:W-:Y:S05]  /*6560*/  ENDCOLLECTIVE ;  /* 0x000000000000791b */ /* 0x003fea0003800000 */
.L_x_3350:
[----:B------:R-:W-:Y:S01]  /*6570*/  @P0 FMUL.FTZ R2, R2, R3 ;  /* 0x0000000302020220 */ /* 0x000fe20000410000 */
[----:B------:R-:W-:Y:S02]  /*6580*/  HFMA2 R212, -RZ, RZ, 0, 1.1920928955078125e-07 ;  /* 0x00000002ffd47431 */ /* 0x000fe400000001ff */
[----:B------:R-:W-:Y:S02]  /*6590*/  @P0 FFMA.FTZ R7, R3, R7, R4 ;  /* 0x0000000703070223 */ /* 0x000fe40000010004 */
[----:B------:R-:W-:-:S04]  /*65a0*/  @P0 MOV R3, R2 ;  /* 0x0000000200030202 */ /* 0x000fc80000000f00 */
[----:B------:R-:W-:Y:S02]  /*65b0*/  MOV R213, R3 ;  /* 0x0000000300d57202 */ /* 0x000fe40000000f00 */
[----:B------:R-:W-:Y:S02]  /*65c0*/  @P0 MOV R4, R7 ;  /* 0x0000000700040202 */ /* 0x000fe40000000f00 */
[----:B------:R-:W-:-:S13]  /*65d0*/  ISETP.GT.U32.AND P0, PT, R200, 0x1d, PT ;  /* 0x0000001dc800780c */ /* 0x000fda0003f04070 */
[----:B------:R-:W-:Y:S05]  /*65e0*/  WARPSYNC.COLLECTIVE R208, `(.L_x_3351) ;  /* 0x00000000d0087348 */ /* 0x000fea0003c00000 */
[----:B------:R0:W1:Y:S02]  /*65f0*/  SHFL.DOWN P1, R7, R213, R212, R215 ;  /* 0x080000d4d5077389 */ /* 0x00006400000200d7 */
[----:B01----:R-:W-:Y:S05]  /*6600*/  ENDCOLLECTIVE ;  /* 0x000000000000791b */ /* 0x003fea0003800000 */
.L_x_3351:
[----:B------:R-:W-:Y:S01]  /*6610*/  MOV R213, R4 ;  /* 0x0000000400d57202 */ /* 0x000fe20000000f00 */
[----:B------:R-:W-:-:S07]  /*6620*/  IMAD.MOV.U32 R2, RZ, RZ, R7 ;  /* 0x000000ffff027224 */ /* 0x000fce00078e0007 */
[----:B------:R-:W-:Y:S05]  /*6630*/  WARPSYNC.COLLECTIVE R208, `(.L_x_3352) ;  /* 0x00000000d0087348 */ /* 0x000fea0003c00000 */
[----:B------:R0:W1:Y:S02]  /*6640*/  SHFL.DOWN P1, R7, R213, R212, R215 ;  /* 0x080000d4d5077389 */ /* 0x00006400000200d7 */
[----:B01----:R-:W-:Y:S05]  /*6650*/  ENDCOLLECTIVE ;  /* 0x000000000000791b */ /* 0x003fea0003800000 */
.L_x_3352:
[C---:B------:R-:W-:Y:S01]  /*6660*/  @!P0 FMUL.FTZ R2, R3.reuse, R2 ;  /* 0x0000000203028220 */ /* 0x040fe20000410000 */
[----:B------:R-:W-:Y:S02]  /*6670*/  IMAD.MOV.U32 R212, RZ, RZ, 0x4 ;  /* 0x00000004ffd47424 */ /* 0x000fe400078e00ff */
[----:B------:R-:W-:Y:S02]  /*6680*/  @!P0 FFMA.FTZ R7, R3, R7, R4 ;  /* 0x0000000703078223 */ /* 0x000fe40000010004 */
[----:B------:R-:W-:-:S04]  /*6690*/  @!P0 MOV R3, R2 ;  /* 0x0000000200038202 */ /* 0x000fc80000000f00 */
[----:B------:R-:W-:Y:S02]  /*66a0*/  MOV R213, R3 ;  /* 0x0000000300d57202 */ /* 0x000fe40000000f00 */
[----:B------:R-:W-:Y:S02]  /*66b0*/  @!P0 MOV R4, R7 ;  /* 0x0000000700048202 */ /* 0x000fe40000000f00 */
[----:B------:R-:W-:-:S13]  /*66c0*/  ISETP.GT.U32.AND P0, PT, R200, 0x1b, PT ;  /* 0x0000001bc800780c */ /* 0x000fda0003f04070 */
[----:B------:R-:W-:Y:S05]  /*66d0*/  WARPSYNC.COLLECTIVE R208, `(.L_x_3353) ;  /* 0x00000000d0087348 */ /* 0x000fea0003c00000 */
[----:B------:R0:W1:Y:S02]  /*66e0*/  SHFL.DOWN P1, R7, R213, R212, R215 ;  /* 0x080000d4d5077389 */ /* 0x00006400000200d7 */
[----:B01----:R-:W-:Y:S05]  /*66f0*/  ENDCOLLECTIVE ;  /* 0x000000000000791b */ /* 0x003fea0003800000 */
.L_x_3353:
[----:B------:R-:W-:Y:S02]  /*6700*/  MOV R213, R4 ;  /* 0x0000000400d57202 */ /* 0x000fe40000000f00 */
[----:B------:R-:W-:-:S07]  /*6710*/  MOV R2, R7 ;  /* 0x0000000700027202 */ /* 0x000fce0000000f00 */
[----:B------:R-:W-:Y:S05]  /*6720*/  WARPSYNC.COLLECTIVE R208, `(.L_x_3354) ;  /* 0x00000000d0087348 */ /* 0x000fea0003c00000 */
[----:B------:R0:W1:Y:S02]  /*6730*/  SHFL.DOWN P1, R7, R213, R212, R215 ;  /* 0x080000d4d5077389 */ /* 0x00006400000200d7 */
[----:B01----:R-:W-:Y:S05]  /*6740*/  ENDCOLLECTIVE ;  /* 0x000000000000791b */ /* 0x003fea0003800000 */
.L_x_3354:
[----:B------:R-:W-:Y:S01]  /*6750*/  @!P0 FMUL.FTZ R2, R3, R2 ;  /* 0x0000000203028220 */ /* 0x000fe20000410000 */
[----:B------:R-:W-:Y:S01]  /*6760*/  HFMA2 R212, -RZ, RZ, 0, 4.76837158203125e-07 ;  /* 0x00000008ffd47431 */ /* 0x000fe200000001ff */
[----:B------:R-:W-:-:S05]  /*6770*/  MOV R5, R7 ;  /* 0x0000000700057202 */ /* 0x000fca0000000f00 */
[----:B------:R-:W-:Y:S01]  /*6780*/  @!P0 FFMA.FTZ R5, R3, R5, R4 ;  /* 0x0000000503058223 */ /* 0x000fe20000010004 */
[----:B------:R-:W-:-:S03]  /*6790*/  @!P0 MOV R3, R2 ;  /* 0x0000000200038202 */ /* 0x000fc60000000f00 */
[----:B------:R-:W-:Y:S01]  /*67a0*/  @!P0 IMAD.MOV.U32 R4, RZ, RZ, R5 ;  /* 0x000000ffff048224 */ /* 0x000fe200078e0005 */
[----:B------:R-:W-:Y:S02]  /*67b0*/  MOV R213, R3 ;  /* 0x0000000300d57202 */ /* 0x000fe40000000f00 */
[----:B------:R-:W-:-:S13]  /*67c0*/  ISETP.GT.U32.AND P0, PT, R200, 0x17, PT ;  /* 0x00000017c800780c */ /* 0x000fda0003f04070 */
[----:B------:R-:W-:Y:S05]  /*67d0*/  WARPSYNC.COLLECTIVE R208, `(.L_x_3355) ;  /* 0x00000000d0087348 */ /* 0x000fea0003c00000 */
[----:B------:R0:W1:Y:S02]  /*67e0*/  SHFL.DOWN P1, R7, R213, R212, R215 ;  /* 0x080000d4d5077389 */ /* 0x00006400000200d7 */
[----:B01----:R-:W-:Y:S05]  /*67f0*/  ENDCOLLECTIVE ;  /* 0x000000000000791b */ /* 0x003fea0003800000 */
.L_x_3355:
[----:B------:R-:W-:Y:S02]  /*6800*/  MOV R213, R4 ;  /* 0x0000000400d57202 */ /* 0x000fe40000000f00 */
[----:B------:R-:W-:-:S07]  /*6810*/  MOV R2, R7 ;  /* 0x0000000700027202 */ /* 0x000fce0000000f00 */
[----:B------:R-:W-:Y:S05]  /*6820*/  WARPSYNC.COLLECTIVE R208, `(.L_x_3356) ;  /* 0x00000000d0087348 */ /* 0x000fea0003c00000 */
[----:B------:R0:W1:Y:S02]  /*6830*/  SHFL.DOWN P1, R7, R213, R212, R215 ;  /* 0x080000d4d5077389 */ /* 0x00006400000200d7 */
[----:B01----:R-:W-:Y:S05]  /*6840*/  ENDCOLLECTIVE ;  /* 0x000000000000791b */ /* 0x003fea0003800000 */
.L_x_3356:
[----:B------:R-:W-:Y:S01]  /*6850*/  @!P0 FMUL.FTZ R2, R3, R2 ;  /* 0x0000000203028220 */ /* 0x000fe20000410000 */
[----:B------:R-:W-:Y:S02]  /*6860*/  HFMA2 R212, -RZ, RZ, 0, 9.5367431640625e-07 ;  /* 0x00000010ffd47431 */ /* 0x000fe400000001ff */
[----:B------:R-:W-:-:S04]  /*6870*/  IMAD.MOV.U32 R5, RZ, RZ, R7 ;  /* 0x000000ffff057224 */ /* 0x000fc800078e0007 */
[----:B------:R-:W-:Y:S01]  /*6880*/  @!P0 FFMA.FTZ R5, R3, R5, R4 ;  /* 0x0000000503058223 */ /* 0x000fe20000010004 */
[----:B------:R-:W-:-:S04]  /*6890*/  @!P0 MOV R3, R2 ;  /* 0x0000000200038202 */ /* 0x000fc80000000f00 */
[----:B------:R-:W-:Y:S02]  /*68a0*/  MOV R213, R3 ;  /* 0x0000000300d57202 */ /* 0x000fe40000000f00 */
[----:B------:R-:W-:Y:S02]  /*68b0*/  @!P0 MOV R4, R5 ;  /* 0x0000000500048202 */ /* 0x000fe40000000f00 */
[----:B------:R-:W-:-:S13]  /*68c0*/  ISETP.GT.U32.AND P0, PT, R200, 0xf, PT ;  /* 0x0000000fc800780c */ /* 0x000fda0003f04070 */
[----:B------:R-:W-:Y:S05]  /*68d0*/  WARPSYNC.COLLECTIVE R208, `(.L_x_3357) ;  /* 0x00000000d0087348 */ /* 0x000fea0003c00000 */
[----:B------:R0:W1:Y:S02]  /*68e0*/  SHFL.DOWN P1, R7, R213, R212, R215 ;  /* 0x080000d4d5077389 */ /* 0x00006400000200d7 */
[----:B01----:R-:W-:Y:S05]  /*68f0*/  ENDCOLLECTIVE ;  /* 0x000000000000791b */ /* 0x003fea0003800000 */
.L_x_3357:
[----:B------:R-:W-:Y:S01]  /*6900*/  MOV R213, R4 ;  /* 0x0000000400d57202 */ /* 0x000fe20000000f00 */
[----:B------:R-:W-:-:S07]  /*6910*/  IMAD.MOV.U32 R2, RZ, RZ, R7 ;  /* 0x000000ffff027224 */ /* 0x000fce00078e0007 */
[----:B------:R-:W-:Y:S05]  /*6920*/  WARPSYNC.COLLECTIVE R208, `(.L_x_3358) ;  /* 0x00000000d0087348 */ /* 0x000fea0003c00000 */
[----:B------:R0:W1:Y:S02]  /*6930*/  SHFL.DOWN P1, R7, R213, R212, R215 ;  /* 0x080000d4d5077389 */ /* 0x00006400000200d7 */
[----:B01----:R-:W-:Y:S05]  /*6940*/  ENDCOLLECTIVE ;  /* 0x000000000000791b */ /* 0x003fea0003800000 */
.L_x_3358:
[----:B------:R-:W-:Y:S01]  /*6950*/  @!P0 FMUL.FTZ R2, R3, R2 ;  /* 0x0000000203028220 */ /* 0x000fe20000410000 */
[----:B------:R-:W-:Y:S01]  /*6960*/  HFMA2 R212, -RZ, RZ, 0, 5.9604644775390625e-08 ;  /* 0x00000001ffd47431 */ /* 0x000fe200000001ff */
[----:B------:R-:W-:-:S05]  /*6970*/  MOV R5, R7 ;  /* 0x0000000700057202 */ /* 0x000fca0000000f00 */
[----:B------:R-:W-:Y:S01]  /*6980*/  @!P0 FFMA.FTZ R5, R3, R5, R4 ;  /* 0x0000000503058223 */ /* 0x000fe20000010004 */
[----:B------:R-:W-:-:S04]  /*6990*/  @!P0 MOV R3, R2 ;  /* 0x0000000200038202 */ /* 0x000fc80000000f00 */
[----:B------:R-:W-:Y:S01]  /*69a0*/  @!P0 MOV R4, R5 ;  /* 0x0000000500048202 */ /* 0x000fe20000000f00 */
[----:B------:R-:W-:Y:S01]  /*69b0*/  IMAD.MOV.U32 R209, RZ, RZ, R3 ;  /* 0x000000ffffd17224 */ /* 0x000fe200078e0003 */
[----:B------:R-:W-:Y:S02]  /*69c0*/  MOV R213, R3 ;  /* 0x0000000300d57202 */ /* 0x000fe40000000f00 */
[----:B------:R-:W-:-:S13]  /*69d0*/  ISETP.NE.AND P0, PT, R14, 0x1f, PT ;  /* 0x0000001f0e00780c */ /* 0x000fda0003f05270 */
[----:B------:R-:W-:Y:S05]  /*69e0*/  WARPSYNC.COLLECTIVE R208, `(.L_x_3359) ;  /* 0x00000000d0087348 */ /* 0x000fea0003c00000 */
[----:B------:R0:W1:Y:S02]  /*69f0*/  SHFL.IDX P1, R5, R209, R210, R211 ;  /* 0x000000d2d1057389 */ /* 0x00006400000200d3 */
[----:B01----:R-:W-:Y:S05]  /*6a00*/  ENDCOLLECTIVE ;  /* 0x000000000000791b */ /* 0x003fea0003800000 */
.L_x_3359:
[----:B------:R-:W-:Y:S02]  /*6a10*/  MOV R209, R4 ;  /* 0x0000000400d17202 */ /* 0x000fe40000000f00 */
[----:B------:R-:W-:-:S07]  /*6a20*/  MOV R2, R5 ;  /* 0x0000000500027202 */ /* 0x000fce0000000f00 */
[----:B------:R-:W-:Y:S05]  /*6a30*/  WARPSYNC.COLLECTIVE R208, `(.L_x_3360) ;  /* 0x00000000d0087348 */ /* 0x000fea0003c00000 */
[----:B------:R0:W1:Y:S02]  /*6a40*/  SHFL.IDX P1, R5, R209, R210, R211 ;  /* 0x000000d2d1057389 */ /* 0x00006400000200d3 */
[----:B01----:R-:W-:Y:S05]  /*6a50*/  ENDCOLLECTIVE ;  /* 0x000000000000791b */ /* 0x003fea0003800000 */
.L_x_3360:
[----:B------:R-:W-:Y:S05]  /*6a60*/  WARPSYNC.COLLECTIVE R208, `(.L_x_3361) ;  /* 0x00000000d0087348 */ /* 0x000fea0003c00000 */
[----:B------:R0:W1:Y:S02]  /*6a70*/  SHFL.DOWN P1, R7, R213, R212, R215 ;  /* 0x080000d4d5077389 */ /* 0x00006400000200d7 */
[----:B01----:R-:W-:Y:S05]  /*6a80*/  ENDCOLLECTIVE ;  /* 0x000000000000791b */ /* 0x003fea0003800000 */
.L_x_3361:
[----:B------:R-:W-:Y:S01]  /*6a90*/  MOV R209, R8 ;  /* 0x0000000800d17202 */ /* 0x000fe20000000f00 */
[----:B------:R-:W-:Y:S01]  /*6aa0*/  FMUL.FTZ R8, R8, R2 ;  /* 0x0000000208087220 */ /* 0x000fe20000410000 */
[----:B------:R-:W-:Y:S01]  /*6ab0*/  MOV R213, R4 ;  /* 0x0000000400d57202 */ /* 0x000fe20000000f00 */
[----:B------:R-:W-:Y:S01]  /*6ac0*/  IMAD.MOV.U32 R6, RZ, RZ, R5 ;  /* 0x000000ffff067224 */ /* 0x000fe200078e0005 */
[----:B------:R-:W-:-:S07]  /*6ad0*/  MOV R205, R7 ;  /* 0x0000000700cd7202 */ /* 0x000fce0000000f00 */
[----:B------:R-:W-:Y:S05]  /*6ae0*/  WARPSYNC.COLLECTIVE R208, `(.L_x_3362) ;  /* 0x00000000d0087348 */ /* 0x000fea0003c00000 */
[----:B------:R0:W1:Y:S02]  /*6af0*/  SHFL.DOWN P1, R7, R213, R212, R215 ;  /* 0x080000d4d5077389 */ /* 0x00006400000200d7 */
[----:B01----:R-:W-:Y:S05]  /*6b00*/  ENDCOLLECTIVE ;  /* 0x000000000000791b */ /* 0x003fea0003800000 */
.L_x_3362:
[----:B------:R-:W-:Y:S05]  /*6b10*/  WARPSYNC.COLLECTIVE R208, `(.L_x_3363) ;  /* 0x00000000d0087348 */ /* 0x000fea0003c00000 */
[----:B------:R0:W1:Y:S02]  /*6b20*/  SHFL.IDX P1, R5, R209, R210, R211 ;  /* 0x000000d2d1057389 */ /* 0x00006400000200d3 */
[----:B01----:R-:W-:Y:S05]  /*6b30*/  ENDCOLLECTIVE ;  /* 0x000000000000791b */ /* 0x003fea0003800000 */
.L_x_3363:
[----:B------:R-:W-:Y:S01]  /*6b40*/  MOV R209, R9 ;  /* 0x0000000900d17202 */ /* 0x000fe20000000f00 */
[----:B------:R-:W-:Y:S01]  /*6b50*/  FFMA.FTZ R9, R9, R2, R6 ;  /* 0x0000000209097223 */ /* 0x000fe20000010006 */
[----:B------:R-:W-:Y:S01]  /*6b60*/  IMAD.MOV.U32 R206, RZ, RZ, R7 ;  /* 0x000000ffffce7224 */ /* 0x000fe200078e0007 */
[----:B------:R-:W-:-:S07]  /*6b70*/  MOV R207, R5 ;  /* 0x0000000500cf7202 */ /* 0x000fce0000000f00 */
[----:B------:R-:W-:Y:S05]  /*6b80*/  WARPSYNC.COLLECTIVE R208, `(.L_x_3364) ;  /* 0x00000000d0087348 */ /* 0x000fea0003c00000 */
[----:B------:R0:W1:Y:S02]  /*6b90*/  SHFL.IDX P1, R5, R209, R210, R211 ;  /* 0x000000d2d1057389 */ /* 0x00006400000200d3 */
[----:B01----:R-:W-:Y:S05]  /*6ba0*/  ENDCOLLECTIVE ;  /* 0x000000000000791b */ /* 0x003fea0003800000 */
.L_x_3364:
[----:B------:R-:W-:Y:S01]  /*6bb0*/  MOV R7, R5 ;  /* 0x0000000500077202 */ /* 0x000fe20000000f00 */
[----:B------:R-:W-:Y:S06]  /*6bc0*/  BRA `(.L_x_3365) ;  /* 0xffffffc800b07947 */ /* 0x000fec000383ffff */
.L_x_3366:
        /* <DEDUP_REMOVED lines=11> */
.L_x_10440:


//--------------------- .text._Z25selective_scan_bwd_kernelI32Selective_Scan_bwd_kernel_traitsILi64ELi16ELb0ELb0ELb0ELb0ELb1EN3c108BFloat16EfEEv12SSMParamsBwd --------------------------
	.section	.text._Z25selective_scan_bwd_kernelI32Selective_Scan_bwd_kernel_traitsILi64ELi16ELb0ELb0ELb0ELb0ELb1EN3c108BFloat16EfEEv12SSMParamsBwd,"ax",@progbits
	.align	128
        .global         _Z25selective_scan_bwd_kernelI32Selective_Scan_bwd_kernel_traitsILi64ELi16ELb0ELb0ELb0ELb0ELb1EN3c108BFloat16EfEEv12SSMParamsBwd
        .type           _Z25selective_scan_bwd_kernelI32Selective_Scan_bwd_kernel_traitsILi64ELi16ELb0ELb0ELb0ELb0ELb1EN3c108BFloat16EfEEv12SSMParamsBwd,@function
        .size           _Z25selective_scan_bwd_kernelI32Selective_Scan_bwd_kernel_traitsILi64ELi16ELb0ELb0ELb0ELb0ELb1EN3c108BFloat16EfEEv12SSMParamsBwd,(.L_x_10441 - _Z25selective_scan_bwd_kernelI32Selective_Scan_bwd_kernel_traitsILi64ELi16ELb0ELb0ELb0ELb0ELb1EN3c108BFloat16EfEEv12SSMParamsBwd)
        .other          _Z25selective_scan_bwd_kernelI32Selective_Scan_bwd_kernel_traitsILi64ELi16ELb0ELb0ELb0ELb0ELb1EN3c108BFloat16EfEEv12SSMParamsBwd,@"STO_CUDA_ENTRY STV_DEFAULT"
_Z25selective_scan_bwd_kernelI32Selective_Scan_bwd_kernel_traitsILi64ELi16ELb0ELb0ELb0ELb0ELb1EN3c108BFloat16EfEEv12SSMParamsBwd:
.text._Z25selective_scan_bwd_kernelI32Selective_Scan_bwd_kernel_traitsILi64ELi16ELb0ELb0ELb0ELb0ELb1EN3c108BFloat16EfEEv12SSMParamsBwd:
        /* <DEDUP_REMOVED lines=8> */
[----:B------:R-:W4:Y:S01]  /*0080*/  LDCU.128 UR24, c[0x0][0x400] ;  /* 0x00008000ff1877ac */ /* 0x000f220008000c00 */
[----:B0-----:R-:W-:-:S02]  /*0090*/  UISETP.NE.U32.AND UP1, UPT, UR8, URZ, UPT ;  /* 0x000000ff0800728c */ /* 0x001fc4000bf25070 */
[----:B--2---:R-:W-:Y:S02]  /*00a0*/  UISETP.NE.U32.AND UP0, UPT, UR6, URZ, UPT ;  /* 0x000000ff0600728c */ /* 0x004fe4000bf05070 */
[----:B------:R-:W-:Y:S02]  /*00b0*/  UISETP.NE.AND.EX UP1, UPT, UR9, URZ, UPT, UP1 ;  /* 0x000000ff0900728c */ /* 0x000fe4000bf25310 */
[----:B------:R-:W-:Y:S01]  /*00c0*/  UISETP.NE.AND.EX UP0, UPT, UR7, URZ, UPT, UP0 ;  /* 0x000000ff0700728c */ /* 0x000fe2000bf05300 */
[----:B------:R-:W0:Y:S03]  /*00d0*/  LDCU.64 UR34, c[0x0][0x480] ;  /* 0x00009000ff2277ac */ /* 0x000e260008000a00 */
[----:B------:R-:W-:Y:S02]  /*00e0*/  PLOP3.LUT P1, PT, PT, PT, UP1, 0x80, 0x8 ;  /* 0x000000000008781c */ /* 0x000fe40003f2f018 */
[----:B------:R-:W-:Y:S01]  /*00f0*/  PLOP3.LUT P0, PT, PT, PT, UP0, 0x80, 0x8 ;  /* 0x000000000008781c */ /* 0x000fe20003f0f008 */
[----:B------:R-:W2:Y:S02]  /*0100*/  LDCU UR30, c[0x0][0x394] ;  /* 0x00007280ff1e77ac */ /* 0x000ea40008000800 */
[----:B-1----:R-:W-:-:S02]  /*0110*/  @UP1 ULEA UR8, UP3, UR16, UR8, 0x2 ;  /* 0x0000000810081291 */ /* 0x002fc4000f8610ff */
[----:B------:R-:W-:Y:S02]  /*0120*/  @UP0 ULEA UR6, UP2, UR16, UR6, 0x2 ;  /* 0x0000000610060291 */ /* 0x000fe4000f8410ff */
[----:B------:R-:W-:Y:S02]  /*0130*/  @UP1 ULEA.HI.X UR9, UR16, UR9, URZ, 0x2, UP3 ;  /* 0x0000000910091291 */ /* 0x000fe400098f14ff */
[----:B------:R-:W-:Y:S01]  /*0140*/  @UP0 ULEA.HI.X UR7, UR16, UR7, URZ, 0x2, UP2 ;  /* 0x0000000710070291 */ /* 0x000fe200090f14ff */
[----:B------:R-:W-:Y:S01]  /*0150*/  MOV R4, UR8 ;  /* 0x0000000800047c02 */ /* 0x000fe20008000f00 */
[----:B------:R-:W1:Y:S01]  /*0160*/  LDCU.64 UR28, c[0x0][0x498] ;  /* 0x00009300ff1c77ac */ /* 0x000e620008000a00 */
[----:B------:R-:W-:Y:S01]  /*0170*/  MOV R2, UR6 ;  /* 0x0000000600027c02 */ /* 0x000fe20008000f00 */
[----:B------:R-:W-:Y:S02]  /*0180*/  IMAD.U32 R5, RZ, RZ, UR9 ;  /* 0x00000009ff057e24 */ /* 0x000fe4000f8e00ff */
[----:B------:R-:W-:Y:S01]  /*0190*/  MOV R3, UR7 ;  /* 0x0000000700037c02 */ /* 0x000fe20008000f00 */
[----:B------:R-:W1:Y:S02]  /*01a0*/  LDCU.64 UR36, c[0x0][0x528] ;  /* 0x0000a500ff2477ac */ /* 0x000e640008000a00 */
[----:B---3--:R3:W5:Y:S01]  /*01b0*/  @P1 LDG.E R10, desc[UR32][R4.64] ;  /* 0x00000020040a1981 */ /* 0x008762000c1e1900 */
[----:B----4-:R-:W-:-:S03]  /*01c0*/  UIMAD.WIDE.U32 UR12, UR31, UR24, URZ ;  /* 0x000000181f0c72a5 */ /* 0x010fc6000f8e00ff */
[----:B------:R3:W5:Y:S01]  /*01d0*/  @P0 LDG.E R11, desc[UR32][R2.64] ;  /* 0x00000020020b0981 */ /* 0x000762000c1e1900 */
[----:B------:R-:W-:Y:S01]  /*01e0*/  UIMAD.WIDE.U32 UR6, UR31, UR20, URZ ;  /* 0x000000141f0672a5 */ /* 0x000fe2000f8e00ff */
[----:B------:R-:W4:Y:S03]  /*01f0*/  LDCU.128 UR8, c[0x0][0x460] ;  /* 0x00008c00ff0877ac */ /* 0x000f260008000c00 */
[----:B------:R-:W-:Y:S02]  /*0200*/  UIMAD UR7, UR31, UR21, UR7 ;  /* 0x000000151f0772a4 */ /* 0x000fe4000f8e0207 */
[----:B------:R-:W-:Y:S02]  /*0210*/  UIMAD UR13, UR31, UR25, UR13 ;  /* 0x000000191f0d72a4 */ /* 0x000fe4000f8e020d */
[----:B------:R-:W-:Y:S02]  /*0220*/  UIMAD.WIDE.U32 UR14, UR16, UR22, UR6 ;  /* 0x00000016100e72a5 */ /* 0x000fe4000f8e0006 */
[----:B------:R-:W-:-:S02]  /*0230*/  UIMAD.WIDE.U32 UR18, UR16, UR26, UR12 ;  /* 0x0000001a101272a5 */ /* 0x000fc4000f8e000c */
[----:B0-----:R-:W-:Y:S02]  /*0240*/  UISETP.NE.U32.AND UP0, UPT, UR34, URZ, UPT ;  /* 0x000000ff2200728c */ /* 0x001fe4000bf05070 */
[----:B------:R-:W-:Y:S02]  /*0250*/  UIMAD UR22, UR16, UR23, UR15 ;  /* 0x00000017101672a4 */ /* 0x000fe4000f8e020f */
[----:B--2---:R-:W-:Y:S02]  /*0260*/  ULEA UR15, UR30, 0xfffffc00, 0xa ;  /* 0xfffffc001e0f7891 */ /* 0x004fe4000f8e50ff */
[----:B------:R-:W-:Y:S02]  /*0270*/  UIMAD UR17, UR16, UR27, UR19 ;  /* 0x0000001b101172a4 */ /* 0x000fe4000f8e0213 */
[----:B------:R-:W-:Y:S01]  /*0280*/  UISETP.NE.AND.EX UP0, UPT, UR35, URZ, UPT, UP0 ;  /* 0x000000ff2300728c */ /* 0x000fe2000bf05300 */
[----:B------:R-:W0:Y:S01]  /*0290*/  LDCU.64 UR34, c[0x0][0x3d8] ;  /* 0x00007b00ff2277ac */ /* 0x000e220008000a00 */
[----:B------:R-:W2:Y:S01]  /*02a0*/  LDCU.64 UR12, c[0x0][0x3b8] ;  /* 0x00007700ff0c77ac */ /* 0x000ea20008000a00 */
[----:B-1----:R-:W-:-:S02]  /*02b0*/  UIMAD.WIDE.U32 UR20, UR31, UR28, URZ ;  /* 0x0000001c1f1472a5 */ /* 0x002fc4000f8e00ff */
[----:B------:R-:W-:Y:S02]  /*02c0*/  UIADD3 UR25, UP1, UPT, UR15, UR14, URZ ;  /* 0x0000000e0f197290 */ /* 0x000fe4000ff3e0ff */
[----:B------:R-:W-:Y:S02]  /*02d0*/  UIADD3 UR27, UP3, UPT, UR15, UR18, URZ ;  /* 0x000000120f1b7290 */ /* 0x000fe4000ff7e0ff */
[----:B------:R-:W-:Y:S02]  /*02e0*/  USHF.R.S32.HI UR14, URZ, 0x1f, UR15 ;  /* 0x0000001fff0e7899 */ /* 0x000fe4000801140f */
[----:B----4-:R-:W-:Y:S02]  /*02f0*/  ULEA UR26, UP4, UR27, UR10, 0x1 ;  /* 0x0000000a1b1a7291 */ /* 0x010fe4000f8808ff */
[----:B------:R-:W-:Y:S02]  /*0300*/  ULEA UR24, UP2, UR25, UR8, 0x1 ;  /* 0x0000000819187291 */ /* 0x000fe4000f8408ff */
[----:B------:R-:W-:-:S02]  /*0310*/  UIADD3.X UR10, UPT, UPT, UR14, UR22, URZ, UP1, !UPT ;  /* 0x000000160e0a7290 */ /* 0x000fc40008ffe4ff */
[----:B------:R-:W-:Y:S02]  /*0320*/  UIADD3.X UR8, UPT, UPT, UR14, UR17, URZ, UP3, !UPT ;  /* 0x000000110e087290 */ /* 0x000fe40009ffe4ff */
[----:B------:R-:W-:Y:S02]  /*0330*/  ULEA.HI.X UR25, UR25, UR9, UR10, 0x1, UP2 ;  /* 0x0000000919197291 */ /* 0x000fe400090f0c0a */
[----:B------:R-:W-:Y:S01]  /*0340*/  UIMAD UR9, UR31, UR29, UR21 ;  /* 0x0000001d1f0972a4 */ /* 0x000fe2000f8e0215 */
[----:B------:R-:W1:Y:S01]  /*0350*/  @UP0 LDCU UR21, c[0x0][0x384] ;  /* 0x00007080ff1507ac */ /* 0x000e620008000800 */
[----:B------:R-:W-:Y:S01]  /*0360*/  ULEA.HI.X UR27, UR27, UR11, UR8, 0x1, UP4 ;  /* 0x0000000b1b1b7291 */ /* 0x000fe2000a0f0c08 */
[----:B------:R-:W4:Y:S01]  /*0370*/  LDCU.64 UR6, c[0x0][0x4a0] ;  /* 0x00009400ff0677ac */ /* 0x000f220008000a00 */
[----:B0-----:R-:W-:Y:S02]  /*0380*/  UIMAD.WIDE.U32 UR18, UR16, UR34, URZ ;  /* 0x00000022101272a5 */ /* 0x001fe4000f8e00ff */
[----:B--2---:R-:W-:Y:S01]  /*0390*/  UIMAD.WIDE.U32 UR10, UR16, UR12, URZ ;  /* 0x0000000c100a72a5 */ /* 0x004fe2000f8e00ff */
[----:B------:R-:W0:Y:S01]  /*03a0*/  @UP0 LDCU UR12, c[0x0][0x38c] ;  /* 0x00007180ff0c07ac */ /* 0x000e220008000800 */
[----:B------:R-:W-:Y:S01]  /*03b0*/  UIMAD UR19, UR16, UR35, UR19 ;  /* 0x00000023101372a4 */ /* 0x000fe2000f8e0213 */
[----:B------:R-:W2:Y:S01]  /*03c0*/  @UP0 LDCU.64 UR34, c[0x0][0x480] ;  /* 0x00009000ff2207ac */ /* 0x000ea20008000a00 */
[----:B------:R-:W-:-:S02]  /*03d0*/  ULEA UR17, UP1, UR18, UR4, 0x2 ;  /* 0x0000000412117291 */ /* 0x000fc4000f8210ff */
[----:B-1----:R-:W-:Y:S01]  /*03e0*/  @UP0 UIMAD UR4, UR31, UR21, UR16 ;  /* 0x000000151f0402a4 */ /* 0x002fe2000f8e0210 */
[----:B------:R-:W1:Y:S03]  /*03f0*/  LDCU.64 UR22, c[0x0][0x448] ;  /* 0x00008900ff1677ac */ /* 0x000e660008000a00 */
[----:B------:R-:W-:Y:S01]  /*0400*/  @UP0 UIMAD UR4, UR4, UR30, URZ ;  /* 0x0000001e040402a4 */ /* 0x000fe2000f8e02ff */
[----:B------:R-:W-:Y:S02]  /*0410*/  UMOV UR8, UR20 ;  /* 0x0000001400087c82 */ /* 0x000fe40008000000 */
[----:B----4-:R-:W-:Y:S02]  /*0420*/  UIMAD.WIDE.U32 UR8, UR16, UR6, UR8 ;  /* 0x00000006100872a5 */ /* 0x010fe4000f8e0008 */
[----:B0-----:R-:W-:Y:S02]  /*0430*/  @UP0 UIMAD UR6, UR4, UR12, URZ ;  /* 0x0000000c040602a4 */ /* 0x001fe4000f8e02ff */
[----:B------:R-:W-:Y:S01]  /*0440*/  ULEA.HI.X UR18, UR18, UR5, UR19, 0x2, UP1 ;  /* 0x0000000512127291 */ /* 0x000fe200088f1413 */
[----:B------:R-:W-:-:S02]  /*0450*/  UMOV UR4, URZ ;  /* 0x000000ff00047c82 */ /* 0x000fc40008000000 */
[----:B------:R-:W-:Y:S01]  /*0460*/  UMOV UR5, URZ ;  /* 0x000000ff00057c82 */ /* 0x000fe20008000000 */
[----:B--2---:R-:W-:Y:S02]  /*0470*/  @UP0 UIMAD.WIDE UR4, UR6, 0x8, UR34 ;  /* 0x00000008060408a5 */ /* 0x004fe4000f8e0222 */
[----:B------:R-:W-:Y:S02]  /*0480*/  UISETP.GE.AND UP0, UPT, UR30, 0x1, UPT ;  /* 0x000000011e00788c */ /* 0x000fe4000bf06270 */
[----:B------:R-:W-:Y:S02]  /*0490*/  UIMAD UR7, UR16, UR7, UR9 ;  /* 0x00000007100772a4 */ /* 0x000fe4000f8e0209 */
[----:B------:R-:W-:Y:S01]  /*04a0*/  UIADD3 UR8, UP2, UPT, UR15, UR8, URZ ;  /* 0x000000080f087290 */ /* 0x000fe2000ff5e0ff */
[----:B------:R-:W-:Y:S01]  /*04b0*/  CS2R R12, SRZ ;  /* 0x00000000000c7805 */ /* 0x000fe2000001ff00 */
[----:B------:R-:W-:Y:S02]  /*04c0*/  UIMAD UR13, UR16, UR13, UR11 ;  /* 0x0000000d100d72a4 */ /* 0x000fe4000f8e020b */
[----:B------:R-:W-:-:S02]  /*04d0*/  UIADD3.X UR29, UPT, UPT, UR14, UR7, URZ, UP2, !UPT ;  /* 0x000000070e1d7290 */ /* 0x000fc400097fe4ff */
[----:B-1----:R-:W-:Y:S02]  /*04e0*/  ULEA UR19, UP1, UR10, UR22, 0x2 ;  /* 0x000000160a137291 */ /* 0x002fe4000f8210ff */
[----:B------:R-:W-:Y:S02]  /*04f0*/  ULEA UR28, UP2, UR8, UR36, 0x1 ;  /* 0x00000024081c7291 */ /* 0x000fe4000f8408ff */
[----:B------:R-:W-:Y:S02]  /*0500*/  ULEA.HI.X UR20, UR10, UR23, UR13, 0x2, UP1 ;  /* 0x000000170a147291 */ /* 0x000fe400088f140d */
[----:B------:R-:W-:Y:S01]  /*0510*/  ULEA.HI.X UR29, UR8, UR37, UR29, 0x1, UP2 ;  /* 0x00000025081d7291 */ /* 0x000fe200090f0c1d */
[----:B---3--:R-:W-:Y:S11]  /*0520*/  BRA.U !UP0, `(.L_x_3367) ;  /* 0x0000007108f47547 */ /* 0x008ff6000b800000 */
[----:B------:R-:W0:Y:S01]  /*0530*/  S2R R14, SR_TID.X ;  /* 0x00000000000e7919 */ /* 0x000e220000002100 */
[----:B------:R-:W1:Y:S01]  /*0540*/  LDCU.64 UR8, c[0x0][0x3a0] ;  /* 0x00007400ff0877ac */ /* 0x000e620008000a00 */
[----:B------:R-:W2:Y:S01]  /*0550*/  S2UR UR7, SR_CgaCtaId ;  /* 0x00000000000779c3 */ /* 0x000ea20000008800 */
[----:B------:R-:W-:Y:S01]  /*0560*/  CS2R R12, SRZ ;  /* 0x00000000000c7805 */ /* 0x000fe2000001ff00 */
[----:B------:R-:W3:Y:S01]  /*0570*/  LDCU.64 UR10, c[0x0][0x440] ;  /* 0x00008800ff0a77ac */ /* 0x000ee20008000a00 */
[----:B-1----:R-:W-:-:S04]  /*0580*/  UIMAD.WIDE.U32 UR22, UR16, UR8, URZ ;  /* 0x00000008101672a5 */ /* 0x002fc8000f8e00ff */
[----:B------:R-:W-:Y:S02]  /*0590*/  UIMAD UR6, UR16, UR9, UR23 ;  /* 0x00000009100672a4 */ /* 0x000fe4000f8e0217 */
[----:B---3--:R-:W-:-:S04]  /*05a0*/  ULEA UR21, UP0, UR22, UR10, 0x2 ;  /* 0x0000000a16157291 */ /* 0x008fc8000f8010ff */
[----:B------:R-:W-:Y:S01]  /*05b0*/  ULEA.HI.X UR22, UR22, UR11, UR6, 0x2, UP0 ;  /* 0x0000000b16167291 */ /* 0x000fe200080f1406 */
[----:B------:R-:W1:Y:S01]  /*05c0*/  LDCU UR23, c[0x0][0x394] ;  /* 0x00007280ff1777ac */ /* 0x000e620008000800 */
[C---:B0-----:R-:W-:Y:S02]  /*05d0*/  SHF.L.U32 R15, R14.reuse, 0x4, RZ ;  /* 0x000000040e0f7819 */ /* 0x041fe400000006ff */
[----:B------:R-:W-:Y:S01]  /*05e0*/  LOP3.LUT R153, R14, 0x1f, RZ, 0xc0, !PT ;  /* 0x0000001f0e997812 */ /* 0x000fe200078ec0ff */
[----:B------:R-:W-:Y:S01]  /*05f0*/  UMOV UR6, 0x400 ;  /* 0x0000040000067882 */ /* 0x000fe20000000000 */
[----:B------:R-:W-:Y:S01]  /*0600*/  LOP3.LUT R15, R15, 0x3e00, RZ, 0xc0, !PT ;  /* 0x00003e000f0f7812 */ /* 0x000fe200078ec0ff */
[----:B--2---:R-:W-:-:S03]  /*0610*/  ULEA UR6, UR7, UR6, 0x18 ;  /* 0x0000000607067291 */ /* 0x004fc6000f8ec0ff */
[----:B------:R-:W-:-:S03]  /*0620*/  LOP3.LUT R16, R15, 0x1f, R14, 0xf8, !PT ;  /* 0x0000001f0f107812 */ /* 0x000fc600078ef80e */
[----:B------:R-:W-:Y:S02]  /*0630*/  LEA R17, R14, UR6, 0x3 ;  /* 0x000000060e117c11 */ /* 0x000fe4000f8e18ff */
[----:B------:R-:W-:Y:S02]  /*0640*/  LOP3.LUT R19, R16, 0x20, RZ, 0xfc, !PT ;  /* 0x0000002010137812 */ /* 0x000fe400078efcff */
[----:B------:R-:W-:Y:S02]  /*0650*/  LEA R18, R14, R17, 0x3 ;  /* 0x000000110e127211 */ /* 0x000fe400078e18ff */
        /* <DEDUP_REMOVED lines=13> */
[----:B-1----:R-:W-:-:S07]  /*0730*/  LOP3.LUT R33, R16, 0x1e0, RZ, 0xfc, !PT ;  /* 0x000001e010217812 */ /* 0x002fce00078efcff */
.L_x_3383:
[----:B0-----:R-:W0:Y:S01]  /*0740*/  LDCU.128 UR8, c[0x0][0x410] ;  /* 0x00008200ff0877ac */ /* 0x001e220008000c00 */
[----:B------:R-:W1:Y:S01]  /*0750*/  LDC R34, c[0x0][0x388] ;  /* 0x0000e200ff227b82 */ /* 0x000e620000000800 */
[----:B------:R-:W-:Y:S01]  /*0760*/  PRMT R47, RZ, 0x7610, R47 ;  /* 0x00007610ff2f7816 */ /* 0x000fe2000000002f */
[----:B------:R-:W-:Y:S01]  /*0770*/  UIADD3 UR30, UPT, UPT, UR23, -0x1, URZ ;  /* 0xffffffff171e7890 */ /* 0x000fe2000fffe0ff */
[----:B------:R-:W-:Y:S01]  /*0780*/  PRMT R54, RZ, 0x7610, R54 ;  /* 0x00007610ff367816 */ /* 0x000fe20000000036 */
[----:B------:R-:W-:Y:S01]  /*0790*/  UMOV UR7, URZ ;  /* 0x000000ff00077c82 */ /* 0x000fe20008000000 */
[----:B------:R-:W2:Y:S01]  /*07a0*/  LDCU.64 UR38, c[0x0][0x488] ;  /* 0x00009100ff2677ac */ /* 0x000ea20008000a00 */
[----:B------:R-:W-:Y:S02]  /*07b0*/  PRMT R48, RZ, 0x7610, R48 ;  /* 0x00007610ff307816 */ /* 0x000fe40000000030 */
[----:B------:R-:W-:Y:S01]  /*07c0*/  PRMT R50, RZ, 0x7610, R50 ;  /* 0x00007610ff327816 */ /* 0x000fe20000000032 */
[----:B------:R-:W-:Y:S01]  /*07d0*/  USHF.L.U32 UR6, UR30, 0xa, URZ ;  /* 0x0000000a1e067899 */ /* 0x000fe200080006ff */
[----:B------:R-:W-:Y:S01]  /*07e0*/  PRMT R49, RZ, 0x7610, R49 ;  /* 0x00007610ff317816 */ /* 0x000fe20000000031 */
[----:B------:R-:W3:Y:S01]  /*07f0*/  LDCU.128 UR12, c[0x0][0x420] ;  /* 0x00008400ff0c77ac */ /* 0x000ee20008000c00 */
[----:B------:R-:W-:-:S02]  /*0800*/  PRMT R52, RZ, 0x7610, R52 ;  /* 0x00007610ff347816 */ /* 0x000fc40000000034 */
[----:B------:R-:W-:Y:S01]  /*0810*/  PRMT R53, RZ, 0x7610, R53 ;  /* 0x00007610ff357816 */ /* 0x000fe20000000035 */
[----:B------:R-:W4:Y:S01]  /*0820*/  LDCU.64 UR40, c[0x0][0x478] ;  /* 0x00008f00ff2877ac */ /* 0x000f220008000a00 */
[----:B------:R-:W-:Y:S02]  /*0830*/  PRMT R55, RZ, 0x7610, R55 ;  /* 0x00007610ff377816 */ /* 0x000fe40000000037 */
[----:B------:R-:W-:Y:S01]  /*0840*/  PRMT R56, RZ, 0x7610, R56 ;  /* 0x00007610ff387816 */ /* 0x000fe20000000038 */
[----:B0-----:R-:W-:Y:S01]  /*0850*/  UIMAD.WIDE.U32 UR34, UR31, UR8, UR6 ;  /* 0x000000081f2272a5 */ /* 0x001fe2000f8e0006 */
[----:B------:R-:W-:Y:S02]  /*0860*/  PRMT R57, RZ, 0x7610, R57 ;  /* 0x00007610ff397816 */ /* 0x000fe40000000039 */
[----:B------:R-:W-:Y:S01]  /*0870*/  PRMT R58, RZ, 0x7610, R58 ;  /* 0x00007610ff3a7816 */ /* 0x000fe2000000003a */
[----:B------:R-:W-:Y:S01]  /*0880*/  UIMAD UR9, UR31, UR9, UR35 ;  /* 0x000000091f0972a4 */ /* 0x000fe2000f8e0223 */
[----:B-1----:R-:W-:-:S02]  /*0890*/  IADD3 R34, PT, PT, R34, -UR6, RZ ;  /* 0x8000000622227c10 */ /* 0x002fc4000fffe0ff */
[----:B------:R-:W-:Y:S01]  /*08a0*/  UMOV UR8, UR34 ;  /* 0x0000002200087c82 */ /* 0x000fe20008000000 */
[----:B------:R-:W-:Y:S01]  /*08b0*/  PRMT R59, RZ, 0x7610, R59 ;  /* 0x00007610ff3b7816 */ /* 0x000fe2000000003b */
[----:B------:R-:W-:Y:S01]  /*08c0*/  UIMAD.WIDE.U32 UR8, UR16, UR10, UR8 ;  /* 0x0000000a100872a5 */ /* 0x000fe2000f8e0008 */
[-C--:B------:R-:W-:Y:S01]  /*08d0*/  ISETP.GE.AND P6, PT, R21, R34.reuse, PT ;  /* 0x000000221500720c */ /* 0x080fe20003fc6270 */
[----:B---3--:R-:W-:Y:S01]  /*08e0*/  UIMAD.WIDE.U32 UR36, UR31, UR12, UR6 ;  /* 0x0000000c1f2472a5 */ /* 0x008fe2000f8e0006 */
[-C--:B------:R-:W-:Y:S01]  /*08f0*/  ISETP.GE.AND P5, PT, R22, R34.reuse, PT ;  /* 0x000000221600720c */ /* 0x080fe20003fa6270 */
[----:B------:R-:W-:Y:S01]  /*0900*/  UIMAD UR11, UR16, UR11, UR9 ;  /* 0x0000000b100b72a4 */ /* 0x000fe2000f8e0209 */
[----:B------:R-:W-:Y:S01]  /*0910*/  ISETP.GE.AND P4, PT, R23, R34, PT ;  /* 0x000000221700720c */ /* 0x000fe20003f86270 */
[----:B------:R-:W-:Y:S01]  /*0920*/  UIMAD UR13, UR31, UR13, UR37 ;  /* 0x0000000d1f0d72a4 */ /* 0x000fe2000f8e0225 */
[----:B------:R-:W-:Y:S02]  /*0930*/  IADD3 R5, P0, PT, R16, UR8, RZ ;  /* 0x0000000810057c10 */ /* 0x000fe4000ff1e0ff */
[----:B------:R-:W-:Y:S01]  /*0940*/  PRMT R60, RZ, 0x7610, R60 ;  /* 0x00007610ff3c7816 */ /* 0x000fe2000000003c */
[----:B------:R-:W-:Y:S01]  /*0950*/  UMOV UR12, UR36 ;  /* 0x00000024000c7c82 */ /* 0x000fe20008000000 */
[----:B------:R-:W-:Y:S01]  /*0960*/  IADD3.X R6, PT, PT, RZ, UR11, RZ, P0, !PT ;  /* 0x0000000bff067c10 */ /* 0x000fe200087fe4ff */
[----:B------:R-:W-:Y:S01]  /*0970*/  UIMAD.WIDE.U32 UR12, UR16, UR14, UR12 ;  /* 0x0000000e100c72a5 */ /* 0x000fe2000f8e000c */
[----:B--2---:R-:W-:-:S02]  /*0980*/  LEA R4, P0, R5, UR38, 0x1 ;  /* 0x0000002605047c11 */ /* 0x004fc4000f8008ff */
[----:B------:R-:W-:Y:S01]  /*0990*/  ISETP.GE.AND P3, PT, R24, R34, PT ;  /* 0x000000221800720c */ /* 0x000fe20003f66270 */
[----:B------:R-:W-:Y:S01]  /*09a0*/  UIMAD UR15, UR16, UR15, UR13 ;  /* 0x0000000f100f72a4 */ /* 0x000fe2000f8e020d */
[----:B------:R-:W-:Y:S02]  /*09b0*/  LEA.HI.X R5, R5, UR39, R6, 0x1, P0 ;  /* 0x0000002705057c11 */ /* 0x000fe400080f0c06 */
[----:B------:R-:W-:Y:S02]  /*09c0*/  PRMT R61, RZ, 0x7610, R61 ;  /* 0x00007610ff3d7816 */ /* 0x000fe4000000003d */
[----:B------:R-:W-:Y:S01]  /*09d0*/  PRMT R62, RZ, 0x7610, R62 ;  /* 0x00007610ff3e7816 */ /* 0x000fe2000000003e */
[----:B------:R-:W-:Y:S01]  /*09e0*/  BAR.SYNC.DEFER_BLOCKING 0x0 ;  /* 0x0000000000007b1d */ /* 0x000fe20000010000 */
[C---:B------:R-:W-:Y:S02]  /*09f0*/  SHF.L.U32 R6, R16.reuse, 0x1, RZ ;  /* 0x0000000110067819 */ /* 0x040fe400000006ff */
[----:B------:R-:W-:-:S02]  /*0a00*/  IADD3 R0, P1, PT, R16, UR12, RZ ;  /* 0x0000000c10007c10 */ /* 0x000fc4000ff3e0ff */
[----:B------:R-:W-:Y:S01]  /*0a10*/  IADD3 R38, P0, PT, R6, UR24, RZ ;  /* 0x0000001806267c10 */ /* 0x000fe2000ff1e0ff */
[----:B------:R-:W0:Y:S03]  /*0a20*/  S2R R36, SR_LANEID ;  /* 0x0000000000247919 */ /* 0x000e260000000000 */
[----:B------:R-:W-:Y:S01]  /*0a30*/  IADD3.X R39, PT, PT, RZ, UR25, RZ, P0, !PT ;  /* 0x00000019ff277c10 */ /* 0x000fe200087fe4ff */
[----:B------:R-:W-:Y:S01]  /*0a40*/  IMAD.X R3, RZ, RZ, UR15, P1 ;  /* 0x0000000fff037e24 */ /* 0x000fe200088e06ff */
[----:B------:R-:W-:Y:S01]  /*0a50*/  ISETP.GE.AND P0, PT, R20, R34, PT ;  /* 0x000000221400720c */ /* 0x000fe20003f06270 */
[----:B------:R-:W1:Y:S01]  /*0a60*/  S2UR UR8, SR_CgaCtaId ;  /* 0x00000000000879c3 */ /* 0x000e620000008800 */
[C---:B----4-:R-:W-:Y:S01]  /*0a70*/  LEA R2, P1, R0.reuse, UR40, 0x1 ;  /* 0x0000002800027c11 */ /* 0x050fe2000f8208ff */
[----:B------:R-:W-:Y:S01]  /*0a80*/  UMOV UR12, 0x400 ;  /* 0x00000400000c7882 */ /* 0x000fe20000000000 */
[----:B------:R-:W-:Y:S01]  /*0a90*/  PRMT R63, RZ, 0x7610, R63 ;  /* 0x00007610ff3f7816 */ /* 0x000fe2000000003f */
[----:B------:R-:W2:Y:S01]  /*0aa0*/  LDCU.64 UR10, c[0x0][0x508] ;  /* 0x0000a100ff0a77ac */ /* 0x000ea20008000a00 */
[----:B------:R-:W-:-:S02]  /*0ab0*/  LEA.HI.X R3, R0, UR41, R3, 0x1, P1 ;  /* 0x0000002900037c11 */ /* 0x000fc400088f0c03 */
[C---:B------:R-:W-:Y:S01]  /*0ac0*/  IADD3 R8, P1, PT, R6.reuse, UR26, RZ ;  /* 0x0000001a06087c10 */ /* 0x040fe2000ff3e0ff */
[----:B------:R-:W3:Y:S01]  /*0ad0*/  LDCU.64 UR14, c[0x0][0x510] ;  /* 0x0000a200ff0e77ac */ /* 0x000ee20008000a00 */
[----:B------:R-:W-:Y:S02]  /*0ae0*/  IADD3 R6, P2, PT, R6, UR28, RZ ;  /* 0x0000001c06067c10 */ /* 0x000fe4000ff5e0ff */
[----:B------:R-:W-:Y:S01]  /*0af0*/  PRMT R0, RZ, 0x7610, R0 ;  /* 0x00007610ff007816 */ /* 0x000fe20000000000 */
[----:B------:R-:W4:Y:S01]  /*0b00*/  @!P0 LDG.E.U16 R47, desc[UR32][R38.64+0x80] ;  /* 0x00008020262f8981 */ /* 0x000f22000c1e1500 */
[-C--:B------:R-:W-:Y:S01]  /*0b10*/  ISETP.GE.AND P0, PT, R25, R34.reuse, PT ;  /* 0x000000221900720c */ /* 0x080fe20003f06270 */
[----:B------:R-:W-:Y:S01]  /*0b20*/  IMAD.X R9, RZ, RZ, UR27, P1 ;  /* 0x0000001bff097e24 */ /* 0x000fe200088e06ff */
[----:B------:R-:W-:Y:S01]  /*0b30*/  IADD3.X R7, PT, PT, RZ, UR29, RZ, P2, !PT ;  /* 0x0000001dff077c10 */ /* 0x000fe200097fe4ff */
[----:B------:R-:W2:Y:S01]  /*0b40*/  @!P6 LDG.E.U16 R50, desc[UR32][R38.64+0xc0] ;  /* 0x0000c0202632e981 */ /* 0x000ea2000c1e1500 */
[-C--:B------:R-:W-:Y:S01]  /*0b50*/  ISETP.GE.AND P2, PT, R16, R34.reuse, PT ;  /* 0x000000221000720c */ /* 0x080fe20003f46270 */
[----:B------:R-:W3:Y:S01]  /*0b60*/  LDCU.64 UR36, c[0x0][0x490] ;  /* 0x00009200ff2477ac */ /* 0x000ee20008000a00 */
[-C--:B------:R-:W-:Y:S01]  /*0b70*/  ISETP.GE.AND P1, PT, R19, R34.reuse, PT ;  /* 0x000000221300720c */ /* 0x080fe20003f26270 */
[----:B------:R-:W3:Y:S01]  /*0b80*/  @!P5 LDG.E.U16 R49, desc[UR32][R38.64+0x100] ;  /* 0x000100202631d981 */ /* 0x000ee2000c1e1500 */
[----:B------:R-:W-:Y:S01]  /*0b90*/  PRMT R65, RZ, 0x7610, R65 ;  /* 0x00007610ff417816 */ /* 0x000fe20000000041 */
[----:B------:R-:W0:Y:S02]  /*0ba0*/  LDCU UR34, c[0x0][0x38c] ;  /* 0x00007180ff2277ac */ /* 0x000e240008000800 */
[----:B------:R-:W3:Y:S04]  /*0bb0*/  @!P4 LDG.E.U16 R52, desc[UR32][R38.64+0x140] ;  /* 0x000140202634c981 */ /* 0x000ee8000c1e1500 */
[----:B------:R-:W3:Y:S01]  /*0bc0*/  @!P0 LDG.E.U16 R54, desc[UR32][R38.64+0x1c0] ;  /* 0x0001c02026368981 */ /* 0x000ee2000c1e1500 */
[----:B------:R-:W-:-:S03]  /*0bd0*/  ISETP.GE.AND P0, PT, R26, R34, PT ;  /* 0x000000221a00720c */ /* 0x000fc60003f06270 */
[----:B------:R-:W4:Y:S04]  /*0be0*/  @!P2 LDG.E.U16 R0, desc[UR32][R38.64] ;  /* 0x000000202600a981 */ /* 0x000f28000c1e1500 */
[----:B------:R-:W2:Y:S01]  /*0bf0*/  @!P1 LDG.E.U16 R48, desc[UR32][R38.64+0x40] ;  /* 0x0000402026309981 */ /* 0x000ea2000c1e1500 */
[----:B------:R-:W-:-:S03]  /*0c00*/  ISETP.GE.AND P1, PT, R28, R34, PT ;  /* 0x000000221c00720c */ /* 0x000fc60003f26270 */
[----:B------:R-:W3:Y:S01]  /*0c10*/  @!P3 LDG.E.U16 R53, desc[UR32][R38.64+0x180] ;  /* 0x000180202635b981 */ /* 0x000ee2000c1e1500 */
[----:B------:R-:W-:-:S03]  /*0c20*/  ISETP.GE.AND P2, PT, R29, R34, PT ;  /* 0x000000221d00720c */ /* 0x000fc60003f46270 */
[----:B------:R-:W3:Y:S01]  /*0c30*/  @!P0 LDG.E.U16 R55, desc[UR32][R38.64+0x200] ;  /* 0x0002002026378981 */ /* 0x000ee2000c1e1500 */
[-C--:B------:R-:W-:Y:S02]  /*0c40*/  ISETP.GE.AND P0, PT, R27, R34.reuse, PT ;  /* 0x000000221b00720c */ /* 0x080fe40003f06270 */
[-C--:B------:R-:W-:Y:S02]  /*0c50*/  ISETP.GE.AND P3, PT, R30, R34.reuse, PT ;  /* 0x000000221e00720c */ /* 0x080fe40003f66270 */
[-C--:B------:R-:W-:Y:S01]  /*0c60*/  ISETP.GE.AND P4, PT, R31, R34.reuse, PT ;  /* 0x000000221f00720c */ /* 0x080fe20003f86270 */
[----:B------:R-:W3:Y:S01]  /*0c70*/  @!P1 LDG.E.U16 R57, desc[UR32][R38.64+0x280] ;  /* 0x0002802026399981 */ /* 0x000ee2000c1e1500 */
[-C--:B------:R-:W-:Y:S02]  /*0c80*/  ISETP.GE.AND P5, PT, R32, R34.reuse, PT ;  /* 0x000000222000720c */ /* 0x080fe40003fa6270 */
[----:B------:R-:W-:Y:S01]  /*0c90*/  ISETP.GE.AND P6, PT, R33, R34, PT ;  /* 0x000000222100720c */ /* 0x000fe20003fc6270 */
[----:B------:R-:W3:Y:S04]  /*0ca0*/  @!P2 LDG.E.U16 R58, desc[UR32][R38.64+0x2c0] ;  /* 0x0002c020263aa981 */ /* 0x000ee8000c1e1500 */
[----:B------:R-:W3:Y:S04]  /*0cb0*/  @!P0 LDG.E.U16 R56, desc[UR32][R38.64+0x240] ;  /* 0x0002402026388981 */ /* 0x000ee8000c1e1500 */
[----:B------:R-:W3:Y:S04]  /*0cc0*/  @!P3 LDG.E.U16 R59, desc[UR32][R38.64+0x300] ;  /* 0x00030020263bb981 */ /* 0x000ee8000c1e1500 */
[----:B------:R-:W3:Y:S04]  /*0cd0*/  @!P4 LDG.E.U16 R60, desc[UR32][R38.64+0x340] ;  /* 0x00034020263cc981 */ /* 0x000ee8000c1e1500 */
[----:B------:R-:W3:Y:S04]  /*0ce0*/  @!P5 LDG.E.U16 R61, desc[UR32][R38.64+0x380] ;  /* 0x00038020263dd981 */ /* 0x000ee8000c1e1500 */
[----:B------:R1:W3:Y:S01]  /*0cf0*/  @!P6 LDG.E.U16 R62, desc[UR32][R38.64+0x3c0] ;  /* 0x0003c020263ee981 */ /* 0x0002e2000c1e1500 */
[----:B0-----:R-:W-:Y:S01]  /*0d00*/  IADD3 R37, PT, PT, R15, R36, RZ ;  /* 0x000000240f257210 */ /* 0x001fe20007ffe0ff */
[----:B-1----:R-:W-:-:S03]  /*0d10*/  ULEA UR12, UR8, UR12, 0x18 ;  /* 0x0000000c080c7291 */ /* 0x002fc6000f8ec0ff */
[C---:B------:R-:W-:Y:S01]  /*0d20*/  IADD3 R40, PT, PT, R37.reuse, 0x20, RZ ;  /* 0x0000002025287810 */ /* 0x040fe20007ffe0ff */
[C---:B------:R-:W-:Y:S01]  /*0d30*/  VIADD R42, R37.reuse, 0x40 ;  /* 0x00000040252a7836 */ /* 0x040fe20000000000 */
[C---:B------:R-:W-:Y:S01]  /*0d40*/  IADD3 R44, PT, PT, R37.reuse, 0x60, RZ ;  /* 0x00000060252c7810 */ /* 0x040fe20007ffe0ff */
[C---:B------:R-:W-:Y:S01]  /*0d50*/  VIADD R66, R37.reuse, 0xc0 ;  /* 0x000000c025427836 */ /* 0x040fe20000000000 */
[C---:B------:R-:W-:Y:S01]  /*0d60*/  LEA.HI.SX32 R35, R37.reuse, R37, 0x1b ;  /* 0x0000002525237211 */ /* 0x040fe200078fdaff */
[C---:B------:R-:W-:Y:S01]  /*0d70*/  VIADD R74, R37.reuse, 0x140 ;  /* 0x00000140254a7836 */ /* 0x040fe20000000000 */
[C---:B------:R-:W-:Y:S01]  /*0d80*/  IADD3 R46, PT, PT, R37.reuse, 0x80, RZ ;  /* 0x00000080252e7810 */ /* 0x040fe20007ffe0ff */
[C---:B------:R-:W-:Y:S01]  /*0d90*/  VIADD R82, R37.reuse, 0x1c0 ;  /* 0x000001c025527836 */ /* 0x040fe20000000000 */
[C---:B------:R-:W-:Y:S02]  /*0da0*/  IADD3 R64, PT, PT, R37.reuse, 0xa0, RZ ;  /* 0x000000a025407810 */ /* 0x040fe40007ffe0ff */
[----:B------:R-:W-:-:S02]  /*0db0*/  IADD3 R68, PT, PT, R37, 0xe0, RZ ;  /* 0x000000e025447810 */ /* 0x000fc40007ffe0ff */
[C---:B------:R-:W-:Y:S02]  /*0dc0*/  IADD3 R70, PT, PT, R37.reuse, 0x100, RZ ;  /* 0x0000010025467810 */ /* 0x040fe40007ffe0ff */
[C---:B------:R-:W-:Y:S02]  /*0dd0*/  IADD3 R72, PT, PT, R37.reuse, 0x120, RZ ;  /* 0x0000012025487810 */ /* 0x040fe40007ffe0ff */
[C---:B------:R-:W-:Y:S02]  /*0de0*/  IADD3 R76, PT, PT, R37.reuse, 0x160, RZ ;  /* 0x00000160254c7810 */ /* 0x040fe40007ffe0ff */
[C---:B------:R-:W-:Y:S02]  /*0df0*/  IADD3 R78, PT, PT, R37.reuse, 0x180, RZ ;  /* 0x00000180254e7810 */ /* 0x040fe40007ffe0ff */
[C---:B------:R-:W-:Y:S02]  /*0e00*/  IADD3 R80, PT, PT, R37.reuse, 0x1a0, RZ ;  /* 0x000001a025507810 */ /* 0x040fe40007ffe0ff */
[----:B------:R-:W-:-:S02]  /*0e10*/  IADD3 R84, PT, PT, R37, 0x1e0, RZ ;  /* 0x000001e025547810 */ /* 0x000fc40007ffe0ff */
[-C--:B------:R-:W-:Y:S02]  /*0e20*/  LEA.HI.SX32 R40, R40, R37.reuse, 0x1b ;  /* 0x0000002528287211 */ /* 0x080fe400078fdaff */
[-C--:B------:R-:W-:Y:S02]  /*0e30*/  LEA.HI.SX32 R38, R42, R37.reuse, 0x1b ;  /* 0x000000252a267211 */ /* 0x080fe400078fdaff */
[-C--:B------:R-:W-:Y:S02]  /*0e40*/  LEA.HI.SX32 R39, R44, R37.reuse, 0x1b ;  /* 0x000000252c277211 */ /* 0x080fe400078fdaff */
[----:B------:R-:W-:Y:S02]  /*0e50*/  LEA R35, R35, UR12, 0x1 ;  /* 0x0000000c23237c11 */ /* 0x000fe4000f8e08ff */
        /* <DEDUP_REMOVED lines=23> */
[----:B------:R-:W-:Y:S02]  /*0fd0*/  P2R R88, PR, RZ, 0x1 ;  /* 0x00000001ff587803 */ /* 0x000fe40000000000 */
[----:B------:R-:W-:Y:S02]  /*0fe0*/  ISETP.GE.AND P0, PT, R16, R34, PT ;  /* 0x000000221000720c */ /* 0x000fe40003f06270 */
[----:B------:R-:W-:-:S02]  /*0ff0*/  P2R R86, PR, RZ, 0x2 ;  /* 0x00000002ff567803 */ /* 0x000fc40000000000 */
[----:B------:R-:W-:Y:S02]  /*1000*/  P2R R69, PR, RZ, 0x4 ;  /* 0x00000004ff457803 */ /* 0x000fe40000000000 */
[-C--:B------:R-:W-:Y:S02]  /*1010*/  ISETP.GE.AND P1, PT, R21, R34.reuse, PT ;  /* 0x000000221500720c */ /* 0x080fe40003f26270 */
[----:B------:R-:W-:Y:S02]  /*1020*/  P2R R67, PR, RZ, 0x8 ;  /* 0x00000008ff437803 */ /* 0x000fe40000000000 */
[-C--:B------:R-:W-:Y:S02]  /*1030*/  ISETP.GE.AND P2, PT, R20, R34.reuse, PT ;  /* 0x000000221400720c */ /* 0x080fe40003f46270 */
[----:B------:R-:W-:Y:S02]  /*1040*/  ISETP.GE.AND P3, PT, R19, R34, PT ;  /* 0x000000221300720c */ /* 0x000fe40003f66270 */
[----:B------:R-:W-:-:S02]  /*1050*/  PRMT R64, RZ, 0x7610, R64 ;  /* 0x00007610ff407816 */ /* 0x000fc40000000040 */
[----:B------:R-:W-:Y:S02]  /*1060*/  PRMT R66, RZ, 0x7610, R66 ;  /* 0x00007610ff427816 */ /* 0x000fe40000000042 */
[----:B------:R-:W-:Y:S01]  /*1070*/  PRMT R68, RZ, 0x7610, R68 ;  /* 0x00007610ff447816 */ /* 0x000fe20000000044 */
[----:B----4-:R-:W-:Y:S04]  /*1080*/  STS.U16 [R35], R0 ;  /* 0x0000000023007388 */ /* 0x010fe80000000400 */
[----:B--2---:R-:W-:Y:S04]  /*1090*/  STS.U16 [R37+0x40], R48 ;  /* 0x0000403025007388 */ /* 0x004fe80000000400 */
[----:B------:R-:W-:Y:S04]  /*10a0*/  STS.U16 [R38+0x80], R47 ;  /* 0x0000802f26007388 */ /* 0x000fe80000000400 */
[----:B------:R-:W-:Y:S04]  /*10b0*/  STS.U16 [R39+0xc0], R50 ;  /* 0x0000c03227007388 */ /* 0x000fe80000000400 */
[----:B---3--:R-:W-:Y:S04]  /*10c0*/  STS.U16 [R40+0x100], R49 ;  /* 0x0001003128007388 */ /* 0x008fe80000000400 */
[----:B------:R-:W-:Y:S04]  /*10d0*/  STS.U16 [R41+0x140], R52 ;  /* 0x0001403429007388 */ /* 0x000fe80000000400 */
[----:B------:R0:W-:Y:S02]  /*10e0*/  STS.U16 [R42+0x180], R53 ;  /* 0x000180352a007388 */ /* 0x0001e40000000400 */
[----:B0-----:R-:W-:-:S04]  /*10f0*/  LOP3.LUT R53, R14, 0x3e0, RZ, 0xc0, !PT ;  /* 0x000003e00e357812 */ /* 0x001fc800078ec0ff */
[----:B------:R-:W-:Y:S01]  /*1100*/  IADD3 R53, PT, PT, R53, R36, RZ ;  /* 0x0000002435357210 */ /* 0x000fe20007ffe0ff */
[----:B------:R-:W-:Y:S01]  /*1110*/  STS.U16 [R43+0x1c0], R54 ;  /* 0x0001c0362b007388 */ /* 0x000fe20000000400 */
[----:B------:R-:W-:Y:S02]  /*1120*/  LEA R47, R76, UR12, 0x1 ;  /* 0x0000000c4c2f7c11 */ /* 0x000fe4000f8e08ff */
[----:B------:R-:W-:Y:S01]  /*1130*/  SHF.L.U32 R53, R53, 0x4, RZ ;  /* 0x0000000435357819 */ /* 0x000fe200000006ff */
[----:B------:R-:W-:Y:S01]  /*1140*/  STS.U16 [R44+0x200], R55 ;  /* 0x000200372c007388 */ /* 0x000fe20000000400 */
[----:B------:R-:W-:Y:S02]  /*1150*/  LEA R48, R78, UR12, 0x1 ;  /* 0x0000000c4e307c11 */ /* 0x000fe4000f8e08ff */
[----:B------:R-:W-:Y:S01]  /*1160*/  LEA R49, R80, UR12, 0x1 ;  /* 0x0000000c50317c11 */ /* 0x000fe2000f8e08ff */
[----:B------:R-:W-:Y:S01]  /*1170*/  STS.U16 [R45+0x240], R56 ;  /* 0x000240382d007388 */ /* 0x000fe20000000400 */
[----:B------:R-:W-:-:S02]  /*1180*/  LEA.HI.SX32 R52, R53, R53, 0x1b ;  /* 0x0000003535347211 */ /* 0x000fc400078fdaff */
[----:B------:R-:W-:Y:S01]  /*1190*/  LEA R50, R82, UR12, 0x1 ;  /* 0x0000000c52327c11 */ /* 0x000fe2000f8e08ff */
[----:B------:R0:W-:Y:S01]  /*11a0*/  STS.U16 [R46+0x280], R57 ;  /* 0x000280392e007388 */ /* 0x0001e20000000400 */
[----:B------:R-:W-:-:S03]  /*11b0*/  LEA R52, R52, UR12, 0x1 ;  /* 0x0000000c34347c11 */ /* 0x000fc6000f8e08ff */
[----:B------:R-:W-:Y:S04]  /*11c0*/  STS.U16 [R47+0x2c0], R58 ;  /* 0x0002c03a2f007388 */ /* 0x000fe80000000400 */
[----:B------:R-:W-:Y:S04]  /*11d0*/  STS.U16 [R48+0x300], R59 ;  /* 0x0003003b30007388 */ /* 0x000fe80000000400 */
        /* <DEDUP_REMOVED lines=21> */
[----:B------:R-:W-:-:S02]  /*1330*/  PRMT R0, RZ, 0x7610, R0 ;  /* 0x00007610ff007816 */ /* 0x000fc40000000000 */
[----:B0-----:R-:W-:Y:S02]  /*1340*/  PRMT R57, RZ, 0x7610, R57 ;  /* 0x00007610ff397816 */ /* 0x001fe40000000039 */
[----:B------:R-:W-:Y:S02]  /*1350*/  PRMT R56, RZ, 0x7610, R56 ;  /* 0x00007610ff387816 */ /* 0x000fe40000000038 */
[----:B------:R-:W-:Y:S02]  /*1360*/  PRMT R55, RZ, 0x7610, R55 ;  /* 0x00007610ff377816 */ /* 0x000fe40000000037 */
[----:B------:R-:W-:Y:S01]  /*1370*/  PRMT R54, RZ, 0x7610, R54 ;  /* 0x00007610ff367816 */ /* 0x000fe20000000036 */
[----:B------:R-:W3:Y:S01]  /*1380*/  @!P0 LDG.E.U16 R0, desc[UR32][R8.64] ;  /* 0x0000002008008981 */ /* 0x000ee2000c1e1500 */
        /* <DEDUP_REMOVED lines=10> */
[----:B-1----:R-:W-:Y:S02]  /*1430*/  PRMT R61, RZ, 0x7610, R61 ;  /* 0x00007610ff3d7816 */ /* 0x002fe4000000003d */
[----:B------:R-:W-:Y:S01]  /*1440*/  PRMT R60, RZ, 0x7610, R60 ;  /* 0x00007610ff3c7816 */ /* 0x000fe2000000003c */
        /* <DEDUP_REMOVED lines=11> */
[----:B--2---:R-:W-:Y:S01]  /*1500*/  PRMT R62, RZ, 0x7610, R62 ;  /* 0x00007610ff3e7816 */ /* 0x004fe2000000003e */
[----:B------:R-:W2:Y:S01]  /*1510*/  @!P1 LDG.E.U16 R63, desc[UR32][R8.64+0x280] ;  /* 0x00028020083f9981 */ /* 0x000ea2000c1e1500 */
[----:B------:R-:W-:-:S04]  /*1520*/  PRMT R53, RZ, 0x7610, R53 ;  /* 0x00007610ff357816 */ /* 0x000fc80000000035 */
[----:B------:R-:W2:Y:S04]  /*1530*/  @!P0 LDG.E.U16 R62, desc[UR32][R8.64+0x240] ;  /* 0x00024020083e8981 */ /* 0x000ea8000c1e1500 */
[----:B------:R-:W2:Y:S04]  /*1540*/  @!P2 LDG.E.U16 R64, desc[UR32][R8.64+0x2c0] ;  /* 0x0002c0200840a981 */ /* 0x000ea8000c1e1500 */
[----:B------:R-:W2:Y:S04]  /*1550*/  @!P3 LDG.E.U16 R65, desc[UR32][R8.64+0x300] ;  /* 0x000300200841b981 */ /* 0x000ea8000c1e1500 */
[----:B------:R-:W2:Y:S01]  /*1560*/  @!P5 LDG.E.U16 R53, desc[UR32][R8.64+0x380] ;  /* 0x000380200835d981 */ /* 0x000ea2000c1e1500 */
[----:B------:R-:W-:-:S02]  /*1570*/  P2R R72, PR, RZ, 0x1 ;  /* 0x00000001ff487803 */ /* 0x000fc40000000000 */
[-C--:B------:R-:W-:Y:S02]  /*1580*/  ISETP.GE.AND P0, PT, R16, R34.reuse, PT ;  /* 0x000000221000720c */ /* 0x080fe40003f06270 */
[----:B------:R-:W-:Y:S02]  /*1590*/  P2R R70, PR, RZ, 0x2 ;  /* 0x00000002ff467803 */ /* 0x000fe40000000000 */
[----:B------:R-:W-:Y:S02]  /*15a0*/  P2R R69, PR, RZ, 0x4 ;  /* 0x00000004ff457803 */ /* 0x000fe40000000000 */
[-C--:B------:R-:W-:Y:S02]  /*15b0*/  ISETP.GE.AND P1, PT, R21, R34.reuse, PT ;  /* 0x000000221500720c */ /* 0x080fe40003f26270 */
[----:B------:R-:W-:Y:S02]  /*15c0*/  P2R R67, PR, RZ, 0x8 ;  /* 0x00000008ff437803 */ /* 0x000fe40000000000 */
[----:B------:R-:W-:-:S02]  /*15d0*/  ISETP.GE.AND P2, PT, R20, R34, PT ;  /* 0x000000221400720c */ /* 0x000fc40003f46270 */
[----:B------:R-:W-:Y:S01]  /*15e0*/  ISETP.GE.AND P3, PT, R19, R34, PT ;  /* 0x000000221300720c */ /* 0x000fe20003f66270 */
[----:B---3--:R0:W-:Y:S04]  /*15f0*/  STS.U16 [R35], R0 ;  /* 0x0000000023007388 */ /* 0x0081e80000000400 */
[----:B----4-:R-:W-:Y:S04]  /*1600*/  STS.U16 [R37+0x40], R54 ;  /* 0x0000403625007388 */ /* 0x010fe80000000400 */
[----:B------:R-:W-:Y:S04]  /*1610*/  STS.U16 [R38+0x80], R55 ;  /* 0x0000803726007388 */ /* 0x000fe80000000400 */
[----:B------:R-:W-:Y:S04]  /*1620*/  STS.U16 [R39+0xc0], R56 ;  /* 0x0000c03827007388 */ /* 0x000fe80000000400 */
[----:B------:R1:W-:Y:S04]  /*1630*/  STS.U16 [R40+0x100], R57 ;  /* 0x0001003928007388 */ /* 0x0003e80000000400 */
[----:B------:R-:W-:Y:S04]  /*1640*/  STS.U16 [R41+0x140], R58 ;  /* 0x0001403a29007388 */ /* 0x000fe80000000400 */
[----:B------:R-:W-:Y:S04]  /*1650*/  STS.U16 [R42+0x180], R59 ;  /* 0x0001803b2a007388 */ /* 0x000fe80000000400 */
[----:B------:R-:W-:Y:S04]  /*1660*/  STS.U16 [R43+0x1c0], R60 ;  /* 0x0001c03c2b007388 */ /* 0x000fe80000000400 */
[----:B------:R3:W-:Y:S04]  /*1670*/  STS.U16 [R44+0x200], R61 ;  /* 0x0002003d2c007388 */ /* 0x0007e80000000400 */
[----:B--2---:R2:W-:Y:S04]  /*1680*/  STS.U16 [R45+0x240], R62 ;  /* 0x0002403e2d007388 */ /* 0x0045e80000000400 */
[----:B------:R-:W-:Y:S04]  /*1690*/  STS.U16 [R46+0x280], R63 ;  /* 0x0002803f2e007388 */ /* 0x000fe80000000400 */
        /* <DEDUP_REMOVED lines=24> */
[----:B-1----:R-:W-:-:S02]  /*1820*/  PRMT R57, RZ, 0x7610, R57 ;  /* 0x00007610ff397816 */ /* 0x002fc40000000039 */
        /* <DEDUP_REMOVED lines=12> */
[----:B------:R-:W-:Y:S02]  /*18f0*/  ISETP.GE.AND P3, PT, R23, R34, PT ;  /* 0x000000221700720c */ /* 0x000fe40003f66270 */
        /* <DEDUP_REMOVED lines=12> */
[----:B--2---:R-:W-:Y:S02]  /*19c0*/  PRMT R62, RZ, 0x7610, R62 ;  /* 0x00007610ff3e7816 */ /* 0x004fe4000000003e */
[----:B----4-:R-:W-:Y:S02]  /*19d0*/  PRMT R53, RZ, 0x7610, R53 ;  /* 0x00007610ff357816 */ /* 0x010fe40000000035 */
[----:B------:R-:W-:Y:S02]  /*19e0*/  PRMT R64, RZ, 0x7610, R64 ;  /* 0x00007610ff407816 */ /* 0x000fe40000000040 */
[----:B------:R-:W-:Y:S01]  /*19f0*/  PRMT R63, RZ, 0x7610, R63 ;  /* 0x00007610ff3f7816 */ /* 0x000fe2000000003f */
[----:B------:R-:W2:Y:S01]  /*1a00*/  @!P0 LDG.E.U16 R62, desc[UR32][R6.64+0x240] ;  /* 0x00024020063e8981 */ /* 0x000ea2000c1e1500 */
[----:B------:R-:W-:-:S02]  /*1a10*/  PRMT R66, RZ, 0x7610, R66 ;  /* 0x00007610ff427816 */ /* 0x000fc40000000042 */
[----:B------:R-:W-:Y:S01]  /*1a20*/  PRMT R65, RZ, 0x7610, R65 ;  /* 0x00007610ff417816 */ /* 0x000fe20000000041 */
[----:B------:R-:W4:Y:S01]  /*1a30*/  @!P1 LDG.E.U16 R53, desc[UR32][R6.64+0x280] ;  /* 0x0002802006359981 */ /* 0x000f22000c1e1500 */
[----:B------:R-:W-:-:S03]  /*1a40*/  PRMT R68, RZ, 0x7610, R68 ;  /* 0x00007610ff447816 */ /* 0x000fc60000000044 */
[----:B------:R-:W4:Y:S04]  /*1a50*/  @!P2 LDG.E.U16 R64, desc[UR32][R6.64+0x2c0] ;  /* 0x0002c0200640a981 */ /* 0x000f28000c1e1500 */
[----:B------:R-:W4:Y:S04]  /*1a60*/  @!P3 LDG.E.U16 R63, desc[UR32][R6.64+0x300] ;  /* 0x00030020063fb981 */ /* 0x000f28000c1e1500 */
[----:B------:R-:W4:Y:S04]  /*1a70*/  @!P4 LDG.E.U16 R66, desc[UR32][R6.64+0x340] ;  /* 0x000340200642c981 */ /* 0x000f28000c1e1500 */
[----:B------:R-:W4:Y:S04]  /*1a80*/  @!P5 LDG.E.U16 R65, desc[UR32][R6.64+0x380] ;  /* 0x000380200641d981 */ /* 0x000f28000c1e1500 */
[----:B------:R-:W4:Y:S01]  /*1a90*/  @!P6 LDG.E.U16 R68, desc[UR32][R6.64+0x3c0] ;  /* 0x0003c0200644e981 */ /* 0x000f22000c1e1500 */
[----:B------:R-:W-:-:S02]  /*1aa0*/  P2R R88, PR, RZ, 0x1 ;  /* 0x00000001ff587803 */ /* 0x000fc40000000000 */
[-C--:B------:R-:W-:Y:S02]  /*1ab0*/  ISETP.GE.AND P0, PT, R16, R34.reuse, PT ;  /* 0x000000221000720c */ /* 0x080fe40003f06270 */
[----:B------:R-:W-:Y:S02]  /*1ac0*/  P2R R86, PR, RZ, 0x2 ;  /* 0x00000002ff567803 */ /* 0x000fe40000000000 */
[----:B------:R-:W-:Y:S02]  /*1ad0*/  P2R R84, PR, RZ, 0x4 ;  /* 0x00000004ff547803 */ /* 0x000fe40000000000 */
[-C--:B------:R-:W-:Y:S02]  /*1ae0*/  ISETP.GE.AND P1, PT, R21, R34.reuse, PT ;  /* 0x000000221500720c */ /* 0x080fe40003f26270 */
[----:B------:R-:W-:Y:S02]  /*1af0*/  P2R R82, PR, RZ, 0x8 ;  /* 0x00000008ff527803 */ /* 0x000fe40000000000 */
[----:B------:R-:W-:-:S02]  /*1b00*/  ISETP.GE.AND P2, PT, R20, R34, PT ;  /* 0x000000221400720c */ /* 0x000fc40003f46270 */
[----:B------:R-:W-:Y:S02]  /*1b10*/  ISETP.GE.AND P3, PT, R19, R34, PT ;  /* 0x000000221300720c */ /* 0x000fe40003f66270 */
[----:B------:R-:W-:Y:S02]  /*1b20*/  PRMT R72, RZ, 0x7610, R72 ;  /* 0x00007610ff487816 */ /* 0x000fe40000000048 */
[----:B------:R-:W-:Y:S02]  /*1b30*/  PRMT R70, RZ, 0x7610, R70 ;  /* 0x00007610ff467816 */ /* 0x000fe40000000046 */
[----:B------:R-:W-:Y:S02]  /*1b40*/  PRMT R74, RZ, 0x7610, R74 ;  /* 0x00007610ff4a7816 */ /* 0x000fe4000000004a */
[----:B------:R-:W-:Y:S02]  /*1b50*/  PRMT R67, RZ, 0x7610, R67 ;  /* 0x00007610ff437816 */ /* 0x000fe40000000043 */
[----:B------:R-:W-:-:S02]  /*1b60*/  PRMT R78, RZ, 0x7610, R78 ;  /* 0x00007610ff4e7816 */ /* 0x000fc4000000004e */
[----:B------:R-:W-:Y:S02]  /*1b70*/  PRMT R69, RZ, 0x7610, R69 ;  /* 0x00007610ff457816 */ /* 0x000fe40000000045 */
[----:B------:R-:W-:Y:S01]  /*1b80*/  PRMT R80, RZ, 0x7610, R80 ;  /* 0x00007610ff507816 */ /* 0x000fe20000000050 */
[----:B------:R-:W-:Y:S04]  /*1b90*/  STS.U16 [R35], R0 ;  /* 0x0000000023007388 */ /* 0x000fe80000000400 */
[----:B------:R-:W-:Y:S04]  /*1ba0*/  STS.U16 [R37+0x40], R54 ;  /* 0x0000403625007388 */ /* 0x000fe80000000400 */
[----:B------:R-:W-:Y:S04]  /*1bb0*/  STS.U16 [R38+0x80], R55 ;  /* 0x0000803726007388 */ /* 0x000fe80000000400 */
[----:B------:R-:W-:Y:S04]  /*1bc0*/  STS.U16 [R39+0xc0], R56 ;  /* 0x0000c03827007388 */ /* 0x000fe80000000400 */
[----:B------:R-:W-:Y:S04]  /*1bd0*/  STS.U16 [R40+0x100], R57 ;  /* 0x0001003928007388 */ /* 0x000fe80000000400 */
[----:B---3--:R0:W-:Y:S04]  /*1be0*/  STS.U16 [R41+0x140], R58 ;  /* 0x0001403a29007388 */ /* 0x0081e80000000400 */
[----:B------:R1:W-:Y:S04]  /*1bf0*/  STS.U16 [R42+0x180], R59 ;  /* 0x0001803b2a007388 */ /* 0x0003e80000000400 */
[----:B------:R-:W-:Y:S04]  /*1c00*/  STS.U16 [R43+0x1c0], R60 ;  /* 0x0001c03c2b007388 */ /* 0x000fe80000000400 */
[----:B------:R-:W-:Y:S04]  /*1c10*/  STS.U16 [R44+0x200], R61 ;  /* 0x0002003d2c007388 */ /* 0x000fe80000000400 */
[----:B--2---:R-:W-:Y:S04]  /*1c20*/  STS.U16 [R45+0x240], R62 ;  /* 0x0002403e2d007388 */ /* 0x004fe80000000400 */
[----:B----4-:R-:W-:Y:S04]  /*1c30*/  STS.U16 [R46+0x280], R53 ;  /* 0x000280352e007388 */ /* 0x010fe80000000400 */
[----:B------:R-:W-:Y:S04]  /*1c40*/  STS.U16 [R47+0x2c0], R64 ;  /* 0x0002c0402f007388 */ /* 0x000fe80000000400 */
[----:B------:R2:W-:Y:S04]  /*1c50*/  STS.U16 [R48+0x300], R63 ;  /* 0x0003003f30007388 */ /* 0x0005e80000000400 */
[----:B------:R3:W-:Y:S04]  /*1c60*/  STS.U16 [R49+0x340], R66 ;  /* 0x0003404231007388 */ /* 0x0007e80000000400 */
        /* <DEDUP_REMOVED lines=22> */
[----:B------:R-:W-:Y:S02]  /*1dd0*/  PRMT R57, RZ, 0x7610, R57 ;  /* 0x00007610ff397816 */ /* 0x000fe40000000039 */
        /* <DEDUP_REMOVED lines=11> */
[----:B--2---:R-:W-:Y:S02]  /*1e90*/  PRMT R63, RZ, 0x7610, R63 ;  /* 0x00007610ff3f7816 */ /* 0x004fe4000000003f */
[----:B------:R-:W-:Y:S01]  /*1ea0*/  PRMT R61, RZ, 0x7610, R61 ;  /* 0x00007610ff3d7816 */ /* 0x000fe2000000003d */
[----:B------:R-:W2:Y:S01]  /*1eb0*/  @!P4 LDG.E.U16 R78, desc[UR32][R4.64+0x340] ;  /* 0x00034020044ec981 */ /* 0x000ea2000c1e1500 */
[----:B------:R-:W-:-:S02]  /*1ec0*/  PRMT R62, RZ, 0x7610, R62 ;  /* 0x00007610ff3e7816 */ /* 0x000fc4000000003e */
[----:B------:R-:W-:Y:S01]  /*1ed0*/  ISETP.NE.AND P1, PT, R86, RZ, PT ;  /* 0x000000ff5600720c */ /* 0x000fe20003f25270 */
[----:B------:R-:W2:Y:S04]  /*1ee0*/  @!P5 LDG.E.U16 R69, desc[UR32][R4.64+0x380] ;  /* 0x000380200445d981 */ /* 0x000ea8000c1e1500 */
[----:B------:R-:W2:Y:S01]  /*1ef0*/  @!P0 LDG.E.U16 R63, desc[UR32][R4.64+0x200] ;  /* 0x00020020043f8981 */ /* 0x000ea2000c1e1500 */
[----:B------:R-:W-:-:S03]  /*1f00*/  ISETP.NE.AND P0, PT, R88, RZ, PT ;  /* 0x000000ff5800720c */ /* 0x000fc60003f05270 */
[----:B------:R-:W2:Y:S01]  /*1f10*/  @!P2 LDG.E.U16 R61, desc[UR32][R4.64+0x180] ;  /* 0x00018020043da981 */ /* 0x000ea2000c1e1500 */
[----:B------:R-:W-:-:S03]  /*1f20*/  ISETP.NE.AND P2, PT, R84, RZ, PT ;  /* 0x000000ff5400720c */ /* 0x000fc60003f45270 */
[----:B------:R-:W2:Y:S01]  /*1f30*/  @!P3 LDG.E.U16 R62, desc[UR32][R4.64+0x140] ;  /* 0x00014020043eb981 */ /* 0x000ea2000c1e1500 */
[----:B------:R-:W-:Y:S02]  /*1f40*/  ISETP.NE.AND P3, PT, R82, RZ, PT ;  /* 0x000000ff5200720c */ /* 0x000fe40003f65270 */
[----:B---3--:R-:W-:Y:S01]  /*1f50*/  PRMT R66, RZ, 0x7610, R66 ;  /* 0x00007610ff427816 */ /* 0x008fe20000000042 */
[----:B------:R-:W3:Y:S01]  /*1f60*/  @!P6 LDG.E.U16 R80, desc[UR32][R4.64+0x3c0] ;  /* 0x0003c0200450e981 */ /* 0x000ee2000c1e1500 */
[----:B----4-:R-:W-:Y:S02]  /*1f70*/  PRMT R65, RZ, 0x7610, R65 ;  /* 0x00007610ff417816 */ /* 0x010fe40000000041 */
[----:B------:R-:W-:Y:S02]  /*1f80*/  PRMT R68, RZ, 0x7610, R68 ;  /* 0x00007610ff447816 */ /* 0x000fe40000000044 */
[----:B------:R-:W4:Y:S04]  /*1f90*/  @!P0 LDG.E.U16 R66, desc[UR32][R4.64+0x240] ;  /* 0x0002402004428981 */ /* 0x000f28000c1e1500 */
        /* <DEDUP_REMOVED lines=28> */
[----:B----4-:R-:W-:Y:S04]  /*2160*/  STS.U16 [R45+0x240], R66 ;  /* 0x000240422d007388 */ /* 0x010fe80000000400 */
[----:B---3--:R-:W-:Y:S04]  /*2170*/  STS.U16 [R46+0x280], R65 ;  /* 0x000280412e007388 */ /* 0x008fe80000000400 */
        /* <DEDUP_REMOVED lines=8> */
[----:B------:R-:W2:Y:S04]  /*2200*/  LDS.U16 R57, [R52+0x4] ;  /* 0x0000040034397984 */ /* 0x000ea80000000400 */
[----:B------:R-:W-:Y:S04]  /*2210*/  LDS.U16 R58, [R52+0x6] ;  /* 0x00000600343a7984 */ /* 0x000fe80000000400 */
[----:B------:R-:W-:Y:S04]  /*2220*/  LDS.U16 R59, [R52+0x8] ;  /* 0x00000800343b7984 */ /* 0x000fe80000000400 */
[----:B------:R-:W-:Y:S04]  /*2230*/  LDS.U16 R61, [R52+0xa] ;  /* 0x00000a00343d7984 */ /* 0x000fe80000000400 */
[----:B------:R-:W3:Y:S04]  /*2240*/  LDS.U16 R62, [R52+0xc] ;  /* 0x00000c00343e7984 */ /* 0x000ee80000000400 */
[----:B------:R-:W-:Y:S04]  /*2250*/  LDS.U16 R63, [R52+0xe] ;  /* 0x00000e00343f7984 */ /* 0x000fe80000000400 */
[----:B------:R-:W4:Y:S04]  /*2260*/  LDS.U16 R65, [R52+0x10] ;  /* 0x0000100034417984 */ /* 0x000f280000000400 */
[----:B------:R-:W-:Y:S04]  /*2270*/  LDS.U16 R66, [R52+0x12] ;  /* 0x0000120034427984 */ /* 0x000fe80000000400 */
[----:B------:R-:W-:Y:S04]  /*2280*/  LDS.U16 R67, [R52+0x14] ;  /* 0x0000140034437984 */ /* 0x000fe80000000400 */
[----:B------:R-:W-:Y:S04]  /*2290*/  LDS.U16 R68, [R52+0x16] ;  /* 0x0000160034447984 */ /* 0x000fe80000000400 */
[----:B------:R-:W-:Y:S04]  /*22a0*/  LDS.U16 R69, [R52+0x18] ;  /* 0x0000180034457984 */ /* 0x000fe80000000400 */
[----:B------:R-:W4:Y:S04]  /*22b0*/  LDS.U16 R70, [R52+0x1a] ;  /* 0x00001a0034467984 */ /* 0x000f280000000400 */
[----:B------:R-:W4:Y:S04]  /*22c0*/  LDS.U16 R72, [R52+0x1c] ;  /* 0x00001c0034487984 */ /* 0x000f280000000400 */
[----:B------:R-:W4:Y:S01]  /*22d0*/  LDS.U16 R74, [R52+0x1e] ;  /* 0x00001e00344a7984 */ /* 0x000f220000000400 */
[----:B------:R-:W-:Y:S01]  /*22e0*/  BAR.SYNC.DEFER_BLOCKING 0x0 ;  /* 0x0000000000007b1d */ /* 0x000fe20000010000 */
[----:B0-----:R-:W-:-:S05]  /*22f0*/  PRMT R78, RZ, 0x7610, R78 ;  /* 0x00007610ff4e7816 */ /* 0x001fca000000004e */
[----:B------:R-:W4:Y:S01]  /*2300*/  @!P0 LDG.E.U16 R84, desc[UR32][R2.64] ;  /* 0x0000002002548981 */ /* 0x000f22000c1e1500 */
[----:B------:R-:W-:-:S03]  /*2310*/  ISETP.GE.AND P0, PT, R20, R34, PT ;  /* 0x000000221400720c */ /* 0x000fc60003f06270 */
[----:B------:R-:W4:Y:S01]  /*2320*/  @!P1 LDG.E.U16 R78, desc[UR32][R2.64+0x40] ;  /* 0x00004020024e9981 */ /* 0x000f22000c1e1500 */
[-C--:B------:R-:W-:Y:S02]  /*2330*/  ISETP.GE.AND P1, PT, R21, R34.reuse, PT ;  /* 0x000000221500720c */ /* 0x080fe40003f26270 */
[----:B-1----:R-:W-:Y:S01]  /*2340*/  PRMT R80, RZ, 0x7610, R80 ;  /* 0x00007610ff507816 */ /* 0x002fe20000000050 */
[----:B------:R-:W4:Y:S04]  /*2350*/  @!P2 LDG.E.U16 R92, desc[UR32][R2.64+0x2c0] ;  /* 0x0002c020025ca981 */ /* 0x000f28000c1e1500 */
[----:B------:R-:W4:Y:S04]  /*2360*/  @!P3 LDG.E.U16 R137, desc[UR32][R2.64+0x300] ;  /* 0x000300200289b981 */ /* 0x000f28000c1e1500 */
[----:B------:R-:W4:Y:S01]  /*2370*/  @!P0 LDG.E.U16 R115, desc[UR32][R2.64+0x80] ;  /* 0x0000802002738981 */ /* 0x000f22000c1e1500 */
[----:B------:R-:W-:-:S03]  /*2380*/  ISETP.GE.AND P0, PT, R22, R34, PT ;  /* 0x000000221600720c */ /* 0x000fc60003f06270 */
[----:B------:R-:W4:Y:S01]  /*2390*/  @!P1 LDG.E.U16 R80, desc[UR32][R2.64+0xc0] ;  /* 0x0000c02002509981 */ /* 0x000f22000c1e1500 */
[----:B------:R-:W-:-:S03]  /*23a0*/  ISETP.GE.AND P1, PT, R23, R34, PT ;  /* 0x000000221700720c */ /* 0x000fc60003f26270 */
[----:B------:R-:W4:Y:S04]  /*23b0*/  @!P4 LDG.E.U16 R94, desc[UR32][R2.64+0x340] ;  /* 0x00034020025ec981 */ /* 0x000f28000c1e1500 */
[----:B------:R-:W4:Y:S04]  /*23c0*/  @!P5 LDG.E.U16 R139, desc[UR32][R2.64+0x380] ;  /* 0x00038020028bd981 */ /* 0x000f28000c1e1500 */
[----:B------:R-:W4:Y:S01]  /*23d0*/  @!P0 LDG.E.U16 R123, desc[UR32][R2.64+0x100] ;  /* 0x00010020027b8981 */ /* 0x000f22000c1e1500 */
[----:B------:R-:W-:-:S03]  /*23e0*/  ISETP.GE.AND P0, PT, R24, R34, PT ;  /* 0x000000221800720c */ /* 0x000fc60003f06270 */
[----:B------:R-:W4:Y:S01]  /*23f0*/  @!P1 LDG.E.U16 R86, desc[UR32][R2.64+0x140] ;  /* 0x0001402002569981 */ /* 0x000f22000c1e1500 */
[----:B------:R-:W-:-:S09]  /*2400*/  ISETP.GE.AND P1, PT, R25, R34, PT ;  /* 0x000000221900720c */ /* 0x000fd20003f26270 */
[----:B------:R-:W4:Y:S01]  /*2410*/  @!P0 LDG.E.U16 R125, desc[UR32][R2.64+0x180] ;  /* 0x00018020027d8981 */ /* 0x000f22000c1e1500 */
[----:B------:R-:W-:-:S03]  /*2420*/  ISETP.GE.AND P0, PT, R26, R34, PT ;  /* 0x000000221a00720c */ /* 0x000fc60003f06270 */
[----:B------:R-:W4:Y:S01]  /*2430*/  @!P1 LDG.E.U16 R88, desc[UR32][R2.64+0x1c0] ;  /* 0x0001c02002589981 */ /* 0x000f22000c1e1500 */
[----:B------:R-:W-:-:S09]  /*2440*/  ISETP.NE.AND P1, PT, R82, RZ, PT ;  /* 0x000000ff5200720c */ /* 0x000fd20003f25270 */
[----:B------:R-:W4:Y:S01]  /*2450*/  @!P0 LDG.E.U16 R133, desc[UR32][R2.64+0x200] ;  /* 0x0002002002858981 */ /* 0x000f22000c1e1500 */
[----:B------:R-:W-:Y:S02]  /*2460*/  ISETP.NE.AND P0, PT, R90, RZ, PT ;  /* 0x000000ff5a00720c */ /* 0x000fe40003f05270 */
[----:B------:R-:W-:Y:S01]  /*2470*/  PRMT R90, RZ, 0x7610, R90 ;  /* 0x00007610ff5a7816 */ /* 0x000fe2000000005a */
[----:B------:R-:W4:Y:S01]  /*2480*/  @!P1 LDG.E.U16 R135, desc[UR32][R2.64+0x280] ;  /* 0x0002802002879981 */ /* 0x000f22000c1e1500 */
[----:B------:R-:W-:-:S06]  /*2490*/  PRMT R82, RZ, 0x7610, R82 ;  /* 0x00007610ff527816 */ /* 0x000fcc0000000052 */
[----:B------:R-:W4:Y:S04]  /*24a0*/  @!P6 LDG.E.U16 R82, desc[UR32][R2.64+0x3c0] ;  /* 0x0003c0200252e981 */ /* 0x000f28000c1e1500 */
[----:B------:R0:W4:Y:S01]  /*24b0*/  @!P0 LDG.E.U16 R90, desc[UR32][R2.64+0x240] ;  /* 0x00024020025a8981 */ /* 0x000122000c1e1500 */
[----:B--2---:R-:W-:Y:S01]  /*24c0*/  SHF.L.U32 R57, R57, 0x10, RZ ;  /* 0x0000001039397819 */ /* 0x004fe200000006ff */
[----:B------:R-:W-:-:S04]  /*24d0*/  IMAD.U32 R5, R5, 0x10000, RZ ;  /* 0x0001000005057824 */ /* 0x000fc800078e00ff */
[----:B------:R-:W-:Y:S01]  /*24e0*/  FMUL.FTZ R116, R57, -1.4426950216293334961 ;  /* 0xbfb8aa3b39747820 */ /* 0x000fe20000410000 */
[----:B------:R-:W-:Y:S01]  /*24f0*/  FMUL.FTZ R96, R5, -1.4426950216293334961 ;  /* 0xbfb8aa3b05607820 */ /* 0x000fe20000410000 */
[----:B------:R-:W-:-:S04]  /*2500*/  SHF.L.U32 R4, R4, 0x10, RZ ;  /* 0x0000001004047819 */ /* 0x000fc800000006ff */
[----:B------:R-:W-:Y:S01]  /*2510*/  MUFU.EX2 R116, R116 ;  /* 0x0000007400747308 */ /* 0x000fe20000000800 */
[----:B------:R-:W-:Y:S01]  /*2520*/  FMUL.FTZ R98, R4, -1.4426950216293334961 ;  /* 0xbfb8aa3b04627820 */ /* 0x000fe20000410000 */
[----:B---3--:R-:W-:-:S06]  /*2530*/  SHF.L.U32 R62, R62, 0x10, RZ ;  /* 0x000000103e3e7819 */ /* 0x008fcc00000006ff */
[----:B------:R-:W1:Y:S01]  /*2540*/  MUFU.EX2 R96, R96 ;  /* 0x0000006000607308 */ /* 0x000e620000000800 */
[----:B------:R-:W-:Y:S01]  /*2550*/  SHF.L.U32 R61, R61, 0x10, RZ ;  /* 0x000000103d3d7819 */ /* 0x000fe200000006ff */
[----:B------:R-:W-:-:S04]  /*2560*/  FMUL.FTZ R120, R62, -1.4426950216293334961 ;  /* 0xbfb8aa3b3e787820 */ /* 0x000fc80000410000 */
[----:B------:R-:W-:Y:S02]  /*2570*/  FMUL.FTZ R118, R61, -1.4426950216293334961 ;  /* 0xbfb8aa3b3d767820 */ /* 0x000fe40000410000 */
[----:B------:R-:W2:Y:S01]  /*2580*/  MUFU.EX2 R98, R98 ;  /* 0x0000006200627308 */ /* 0x000ea20000000800 */
[----:B------:R-:W-:-:S07]  /*2590*/  IMAD.U32 R59, R59, 0x10000, RZ ;  /* 0x000100003b3b7824 */ /* 0x000fce00078e00ff */
[----:B------:R-:W3:Y:S01]  /*25a0*/  MUFU.EX2 R120, R120 ;  /* 0x0000007800787308 */ /* 0x000ee20000000800 */
[----:B-1----:R-:W-:Y:S01]  /*25b0*/  FADD.FTZ R96, R96, 1 ;  /* 0x3f80000060607421 */ /* 0x002fe20000010000 */
[----:B------:R-:W-:-:S06]  /*25c0*/  SHF.L.U32 R58, R58, 0x10, RZ ;  /* 0x000000103a3a7819 */ /* 0x000fcc00000006ff */
[----:B------:R-:W-:Y:S01]  /*25d0*/  MUFU.EX2 R118, R118 ;  /* 0x0000007600767308 */ /* 0x000fe20000000800 */
[----:B0-----:R-:W-:Y:S01]  /*25e0*/  FMUL.FTZ R3, R59, -1.4426950216293334961 ;  /* 0xbfb8aa3b3b037820 */ /* 0x001fe20000410000 */
[----:B--2---:R-:W-:Y:S01]  /*25f0*/  FADD.FTZ R98, R98, 1 ;  /* 0x3f80000062627421 */ /* 0x004fe20000010000 */
[----:B------:R-:W-:Y:S01]  /*2600*/  FMUL.FTZ R2, R58, -1.4426950216293334961 ;  /* 0xbfb8aa3b3a027820 */ /* 0x000fe20000410000 */
[----:B------:R-:W-:-:S04]  /*2610*/  SHF.L.U32 R121, R121, 0x10, RZ ;  /* 0x0000001079797819 */ /* 0x000fc800000006ff */
[----:B------:R-:W0:Y:S01]  /*2620*/  MUFU.EX2 R3, R3 ;  /* 0x0000000300037308 */ /* 0x000e220000000800 */
[----:B---3--:R-:W-:Y:S01]  /*2630*/  FADD.FTZ R120, R120, 1 ;  /* 0x3f80000078787421 */ /* 0x008fe20000010000 */
[----:B----4-:R-:W-:Y:S01]  /*2640*/  IMAD.U32 R65, R65, 0x10000, RZ ;  /* 0x0001000041417824 */ /* 0x010fe200078e00ff */
[----:B------:R-:W-:-:S05]  /*2650*/  SHF.L.U32 R70, R70, 0x10, RZ ;  /* 0x0000001046467819 */ /* 0x000fca00000006ff */
[----:B------:R-:W1:Y:S01]  /*2660*/  MUFU.EX2 R2, R2 ;  /* 0x0000000200027308 */ /* 0x000e620000000800 */
[----:B------:R-:W-:Y:S01]  /*2670*/  SHF.L.U32 R63, R63, 0x10, RZ ;  /* 0x000000103f3f7819 */ /* 0x000fe200000006ff */
[----:B------:R-:W-:Y:S01]  /*2680*/  FMUL.FTZ R124, R65, -1.4426950216293334961 ;  /* 0xbfb8aa3b417c7820 */ /* 0x000fe20000410000 */
[----:B------:R-:W-:Y:S01]  /*2690*/  FMUL.FTZ R138, R70, -1.4426950216293334961 ;  /* 0xbfb8aa3b468a7820 */ /* 0x000fe20000410000 */
[----:B------:R-:W-:Y:S02]  /*26a0*/  SHF.L.U32 R66, R66, 0x10, RZ ;  /* 0x0000001042427819 */ /* 0x000fe400000006ff */
[----:B------:R-:W-:Y:S02]  /*26b0*/  FMUL.FTZ R122, R63, -1.4426950216293334961 ;  /* 0xbfb8aa3b3f7a7820 */ /* 0x000fe40000410000 */
[----:B------:R-:W-:Y:S01]  /*26c0*/  MUFU.EX2 R143, R138 ;  /* 0x0000008a008f7308 */ /* 0x000fe20000000800 */
[----:B0-----:R-:W-:Y:S01]  /*26d0*/  FADD.FTZ R3, R3, 1 ;  /* 0x3f80000003037421 */ /* 0x001fe20000010000 */
[----:B------:R-:W-:Y:S01]  /*26e0*/  FMUL.FTZ R126, R66, -1.4426950216293334961 ;  /* 0xbfb8aa3b427e7820 */ /* 0x000fe20000410000 */
[----:B------:R-:W-:-:S05]  /*26f0*/  SHF.L.U32 R67, R67, 0x10, RZ ;  /* 0x0000001043437819 */ /* 0x000fca00000006ff */
[----:B------:R-:W0:Y:S01]  /*2700*/  MUFU.EX2 R124, R124 ;  /* 0x0000007c007c7308 */ /* 0x000e220000000800 */
[----:B-1----:R-:W-:Y:S01]  /*2710*/  FADD.FTZ R2, R2, 1 ;  /* 0x3f80000002027421 */ /* 0x002fe20000010000 */
[----:B------:R-:W-:Y:S01]  /*2720*/  SHF.L.U32 R119, R119, 0x10, RZ ;  /* 0x0000001077777819 */ /* 0x000fe200000006ff */
[----:B------:R-:W-:-:S05]  /*2730*/  FMUL.FTZ R128, R67, -1.4426950216293334961 ;  /* 0xbfb8aa3b43807820 */ /* 0x000fca0000410000 */
[----:B------:R-:W-:Y:S01]  /*2740*/  MUFU.EX2 R122, R122 ;  /* 0x0000007a007a7308 */ /* 0x000fe20000000800 */
[----:B------:R-:W-:-:S07]  /*2750*/  IMAD.U32 R117, R117, 0x10000, RZ ;  /* 0x0001000075757824 */ /* 0x000fce00078e00ff */
[----:B------:R-:W-:Y:S01]  /*2760*/  MUFU.EX2 R126, R126 ;  /* 0x0000007e007e7308 */ /* 0x000fe20000000800 */
[----:B------:R-:W-:Y:S01]  /*2770*/  SHF.L.U32 R68, R68, 0x10, RZ ;  /* 0x0000001044447819 */ /* 0x000fe200000006ff */
[----:B------:R-:W-:Y:S02]  /*2780*/  IMAD.U32 R69, R69, 0x10000, RZ ;  /* 0x0001000045457824 */ /* 0x000fe400078e00ff */
[----:B0-----:R-:W-:Y:S01]  /*2790*/  FADD.FTZ R124, R124, 1 ;  /* 0x3f8000007c7c7421 */ /* 0x001fe20000010000 */
[----:B------:R-:W-:-:S03]  /*27a0*/  SHF.L.U32 R129, R129, 0x10, RZ ;  /* 0x0000001081817819 */ /* 0x000fc600000006ff */
[----:B------:R-:W-:Y:S01]  /*27b0*/  MUFU.EX2 R128, R128 ;  /* 0x0000008000807308 */ /* 0x000fe20000000800 */
[----:B------:R-:W-:Y:S01]  /*27c0*/  FMUL.FTZ R134, R69, -1.4426950216293334961 ;  /* 0xbfb8aa3b45867820 */ /* 0x000fe20000410000 */
[----:B------:R-:W-:Y:S01]  /*27d0*/  SHF.L.U32 R72, R72, 0x10, RZ ;  /* 0x0000001048487819 */ /* 0x000fe200000006ff */
[----:B------:R-:W-:Y:S01]  /*27e0*/  FMUL.FTZ R130, R68, -1.4426950216293334961 ;  /* 0xbfb8aa3b44827820 */ /* 0x000fe20000410000 */
[----:B------:R-:W-:Y:S02]  /*27f0*/  SHF.L.U32 R74, R74, 0x10, RZ ;  /* 0x000000104a4a7819 */ /* 0x000fe400000006ff */
[----:B------:R-:W-:Y:S01]  /*2800*/  SHF.L.U32 R127, R127, 0x10, RZ ;  /* 0x000000107f7f7819 */ /* 0x000fe200000006ff */
[----:B------:R-:W-:Y:S01]  /*2810*/  FMUL.FTZ R140, R72, -1.4426950216293334961 ;  /* 0xbfb8aa3b488c7820 */ /* 0x000fe20000410000 */
[----:B------:R-:W-:Y:S01]  /*2820*/  MUFU.EX2 R136, R134 ;  /* 0x0000008600887308 */ /* 0x000fe20000000800 */
[----:B------:R-:W-:-:S07]  /*2830*/  IMAD.U32 R131, R131, 0x10000, RZ ;  /* 0x0001000083837824 */ /* 0x000fce00078e00ff */
[----:B------:R0:W-:Y:S02]  /*2840*/  MUFU.EX2 R132, R130 ;  /* 0x0000008200847308 */ /* 0x0001e40000000800 */
[----:B0-----:R-:W-:-:S06]  /*2850*/  FMUL.FTZ R130, R74, -1.4426950216293334961 ;  /* 0xbfb8aa3b4a827820 */ /* 0x001fcc0000410000 */
[----:B------:R-:W-:Y:S01]  /*2860*/  MUFU.EX2 R144, R140 ;  /* 0x0000008c00907308 */ /* 0x000fe20000000800 */
[----:B------:R-:W-:Y:S04]  /*2870*/  STS.U16 [R35], R84 ;  /* 0x0000005423007388 */ /* 0x000fe80000000400 */
        /* <DEDUP_REMOVED lines=16> */
[----:B------:R-:W2:Y:S01]  /*2980*/  LDS.U16 R88, [R52+0x4] ;  /* 0x0000040034587984 */ /* 0x000ea20000000400 */
[----:B0-----:R-:W-:-:S03]  /*2990*/  FADD.FTZ R80, R116, 1 ;  /* 0x3f80000074507421 */ /* 0x001fc60000010000 */
[----:B------:R-:W0:Y:S04]  /*29a0*/  LDS.U16 R86, [R52+0x2] ;  /* 0x0000020034567984 */ /* 0x000e280000000400 */
[----:B------:R-:W3:Y:S01]  /*29b0*/  LDS.U16 R84, [R52] ;  /* 0x0000000034547984 */ /* 0x000ee20000000400 */
[----:B------:R-:W4:Y:S03]  /*29c0*/  MUFU.RCP R80, R80 ;  /* 0x0000005000507308 */ /* 0x000f260000001000 */
[----:B------:R-:W-:Y:S05]  /*29d0*/  LDS.U16 R94, [R52+0x6] ;  /* 0x00000600345e7984 */ /* 0x000fea0000000400 */
[----:B------:R1:W-:Y:S02]  /*29e0*/  MUFU.RCP R78, R96 ;  /* 0x00000060004e7308 */ /* 0x0003e40000001000 */
[----:B-1----:R-:W1:Y:S06]  /*29f0*/  LDS.U16 R96, [R52+0x8] ;  /* 0x0000080034607984 */ /* 0x002e6c0000000400 */
[----:B------:R4:W3:Y:S01]  /*2a00*/  MUFU.RCP R115, R98 ;  /* 0x0000006200737308 */ /* 0x0008e20000001000 */
[----:B------:R-:W-:-:S02]  /*2a10*/  FADD.FTZ R90, R118, 1 ;  /* 0x3f800000765a7421 */ /* 0x000fc40000010000 */
[----:B------:R-:W-:Y:S04]  /*2a20*/  LDS.U16 R118, [R52+0xc] ;  /* 0x00000c0034767984 */ /* 0x000fe80000000400 */
[----:B----4-:R-:W4:Y:S01]  /*2a30*/  LDS.U16 R98, [R52+0xa] ;  /* 0x00000a0034627984 */ /* 0x010f220000000400 */
[----:B------:R0:W-:Y:S01]  /*2a40*/  MUFU.RCP R125, R120 ;  /* 0x00000078007d7308 */ /* 0x0001e20000001000 */
[----:B--2---:R-:W-:-:S05]  /*2a50*/  SHF.L.U32 R88, R88, 0x10, RZ ;  /* 0x0000001058587819 */ /* 0x004fca00000006ff */
[----:B------:R-:W-:Y:S01]  /*2a60*/  FMUL.FTZ R135, R121, R88 ;  /* 0x0000005879877220 */ /* 0x000fe20000410000 */
[----:B0-----:R-:W-:-:S03]  /*2a70*/  FADD.FTZ R120, -R80, 1 ;  /* 0x3f80000050787421 */ /* 0x001fc60000010100 */
[----:B------:R-:W-:Y:S01]  /*2a80*/  FMUL.FTZ R135, R80, R135 ;  /* 0x0000008750877220 */ /* 0x000fe20000410000 */
[----:B------:R-:W-:-:S04]  /*2a90*/  FFMA.FTZ R120, R57, R120, 1 ;  /* 0x3f80000039787423 */ /* 0x000fc80000010078 */
[----:B------:R-:W-:Y:S02]  /*2aa0*/  FMUL.FTZ R138, R135, R120 ;  /* 0x00000078878a7220 */ /* 0x000fe40000410000 */
[----:B------:R-:W0:Y:S01]  /*2ab0*/  LDS.U16 R120, [R52+0xe] ;  /* 0x00000e0034787984 */ /* 0x000e220000000400 */
[----:B------:R2:W-:Y:S01]  /*2ac0*/  MUFU.RCP R82, R3 ;  /* 0x0000000300527308 */ /* 0x0005e20000001000 */
[----:B------:R-:W-:Y:S01]  /*2ad0*/  IMAD.U32 R86, R86, 0x10000, RZ ;  /* 0x0001000056567824 */ /* 0x000fe200078e00ff */
[----:B---3--:R-:W-:-:S03]  /*2ae0*/  SHF.L.U32 R84, R84, 0x10, RZ ;  /* 0x0000001054547819 */ /* 0x008fc600000006ff */
[----:B------:R-:W-:-:S03]  /*2af0*/  FMUL.FTZ R116, R119, R86 ;  /* 0x0000005677747220 */ /* 0x000fc60000410000 */
[----:B------:R3:W4:Y:S01]  /*2b00*/  MUFU.RCP R123, R2 ;  /* 0x00000002007b7308 */ /* 0x0007220000001000 */
[C---:B--2---:R-:W-:Y:S01]  /*2b10*/  FADD.FTZ R3, -R115.reuse, 1 ;  /* 0x3f80000073037421 */ /* 0x044fe20000010100 */
[----:B------:R-:W-:Y:S01]  /*2b20*/  FMUL.FTZ R116, R115, R116 ;  /* 0x0000007473747220 */ /* 0x000fe20000410000 */
[----:B-1----:R-:W-:Y:S02]  /*2b30*/  SHF.L.U32 R96, R96, 0x10, RZ ;  /* 0x0000001060607819 */ /* 0x002fe400000006ff */
[----:B------:R-:W-:Y:S01]  /*2b40*/  FFMA.FTZ R133, R4, R3, 1 ;  /* 0x3f80000004857423 */ /* 0x000fe20000010003 */
[----:B------:R-:W-:Y:S02]  /*2b50*/  FMUL.FTZ R3, R117, R84 ;  /* 0x0000005475037220 */ /* 0x000fe40000410000 */
[----:B------:R-:W1:Y:S01]  /*2b60*/  MUFU.RCP R90, R90 ;  /* 0x0000005a005a7308 */ /* 0x000e620000001000 */
[----:B---3--:R-:W-:Y:S01]  /*2b70*/  FADD.FTZ R2, -R78, 1 ;  /* 0x3f8000004e027421 */ /* 0x008fe20000010100 */
[----:B------:R-:W-:Y:S01]  /*2b80*/  FMUL.FTZ R155, R116, R133 ;  /* 0x00000085749b7220 */ /* 0x000fe20000410000 */
[----:B------:R-:W-:Y:S01]  /*2b90*/  FADD.FTZ R92, R122, 1 ;  /* 0x3f8000007a5c7421 */ /* 0x000fe20000010000 */
[----:B------:R-:W-:Y:S01]  /*2ba0*/  FMUL.FTZ R3, R78, R3 ;  /* 0x000000034e037220 */ /* 0x000fe20000410000 */
[----:B------:R-:W-:Y:S01]  /*2bb0*/  FFMA.FTZ R2, R5, R2, 1 ;  /* 0x3f80000005027423 */ /* 0x000fe20000010002 */
[----:B------:R-:W-:Y:S01]  /*2bc0*/  SHF.L.U32 R94, R94, 0x10, RZ ;  /* 0x000000105e5e7819 */ /* 0x000fe200000006ff */
[----:B------:R-:W2:Y:S01]  /*2bd0*/  LDS.U16 R122, [R52+0x10] ;  /* 0x00001000347a7984 */ /* 0x000ea20000000400 */
[----:B------:R3:W-:Y:S01]  /*2be0*/  MUFU.RCP R116, R124 ;  /* 0x0000007c00747308 */ /* 0x0007e20000001000 */
[----:B------:R-:W-:Y:S01]  /*2bf0*/  FMUL.FTZ R135, R129, R96 ;  /* 0x0000006081877220 */ /* 0x000fe20000410000 */
[----:B------:R-:W-:Y:S01]  /*2c00*/  FMUL.FTZ R134, R3, R2 ;  /* 0x0000000203867220 */ /* 0x000fe20000410000 */
[----:B------:R-:W-:Y:S01]  /*2c10*/  FADD.FTZ R133, R126, 1 ;  /* 0x3f8000007e857421 */ /* 0x000fe20000010000 */
[----:B----4-:R-:W-:Y:S01]  /*2c20*/  FADD.FTZ R3, -R123, 1 ;  /* 0x3f8000007b037421 */ /* 0x010fe20000010100 */
[----:B------:R-:W-:Y:S01]  /*2c30*/  FMUL.FTZ R2, R127, R94 ;  /* 0x0000005e7f027220 */ /* 0x000fe20000410000 */
[C---:B---3--:R-:W-:Y:S01]  /*2c40*/  FADD.FTZ R124, -R82.reuse, 1 ;  /* 0x3f800000527c7421 */ /* 0x048fe20000010100 */
[----:B------:R-:W-:Y:S01]  /*2c50*/  FMUL.FTZ R135, R82, R135 ;  /* 0x0000008752877220 */ /* 0x000fe20000410000 */
[----:B------:R-:W-:-:S02]  /*2c60*/  SHF.L.U32 R98, R98, 0x10, RZ ;  /* 0x0000001062627819 */ /* 0x000fc400000006ff */
[----:B------:R-:W-:Y:S01]  /*2c70*/  FFMA.FTZ R126, R59, R124, 1 ;  /* 0x3f8000003b7e7423 */ /* 0x000fe2000001007c */
[----:B------:R-:W3:Y:S01]  /*2c80*/  MUFU.RCP R92, R92 ;  /* 0x0000005c005c7308 */ /* 0x000ee20000001000 */
[----:B------:R-:W-:Y:S01]  /*2c90*/  FFMA.FTZ R3, R58, R3, 1 ;  /* 0x3f8000003a037423 */ /* 0x000fe20000010003 */
[----:B------:R-:W-:Y:S01]  /*2ca0*/  FMUL.FTZ R2, R123, R2 ;  /* 0x000000027b027220 */ /* 0x000fe20000410000 */
[----:B------:R-:W-:Y:S01]  /*2cb0*/  FMUL.FTZ R140, R135, R126 ;  /* 0x0000007e878c7220 */ /* 0x000fe20000410000 */
[----:B------:R-:W-:Y:S01]  /*2cc0*/  SHF.L.U32 R118, R118, 0x10, RZ ;  /* 0x0000001076767819 */ /* 0x000fe200000006ff */
[----:B------:R-:W-:Y:S02]  /*2cd0*/  IMAD.U32 R135, R76, 0x10000, RZ ;  /* 0x000100004c877824 */ /* 0x000fe400078e00ff */
[----:B------:R-:W-:Y:S01]  /*2ce0*/  FMUL.FTZ R137, R131, R98 ;  /* 0x0000006283897220 */ /* 0x000fe20000410000 */
[----:B------:R4:W2:Y:S01]  /*2cf0*/  MUFU.EX2 R146, R130 ;  /* 0x0000008200927308 */ /* 0x0008a20000000800 */
[----:B------:R-:W-:Y:S01]  /*2d00*/  FMUL.FTZ R159, R2, R3 ;  /* 0x00000003029f7220 */ /* 0x000fe20000410000 */
[----:B------:R-:W-:Y:S01]  /*2d10*/  FADD.FTZ R3, -R125, 1 ;  /* 0x3f8000007d037421 */ /* 0x000fe20000010100 */
[----:B------:R-:W-:Y:S01]  /*2d20*/  FMUL.FTZ R76, R135, R118 ;  /* 0x00000076874c7220 */ /* 0x000fe20000410000 */
[----:B-1----:R-:W-:Y:S01]  /*2d30*/  FMUL.FTZ R137, R90, R137 ;  /* 0x000000895a897220 */ /* 0x002fe20000410000 */
[----:B0-----:R-:W-:Y:S01]  /*2d40*/  SHF.L.U32 R120, R120, 0x10, RZ ;  /* 0x0000001078787819 */ /* 0x001fe200000006ff */
[----:B------:R-:W-:Y:S01]  /*2d50*/  LDS.U16 R126, [R52+0x16] ;  /* 0x00001600347e7984 */ /* 0x000fe20000000400 */
[----:B----4-:R-:W-:Y:S01]  /*2d60*/  FADD.FTZ R130, R128, 1 ;  /* 0x3f80000080827421 */ /* 0x010fe20000010000 */
[----:B------:R-:W-:Y:S01]  /*2d70*/  FADD.FTZ R128, -R90, 1 ;  /* 0x3f8000005a807421 */ /* 0x000fe20000010100 */
[----:B------:R-:W-:Y:S01]  /*2d80*/  FFMA.FTZ R139, R62, R3, 1 ;  /* 0x3f8000003e8b7423 */ /* 0x000fe20000010003 */
[----:B------:R-:W-:Y:S01]  /*2d90*/  FMUL.FTZ R76, R125, R76 ;  /* 0x0000004c7d4c7220 */ /* 0x000fe20000410000 */
[----:B------:R-:W0:Y:S01]  /*2da0*/  LDS.U16 R2, [R52+0x12] ;  /* 0x0000120034027984 */ /* 0x000e220000000400 */
[----:B------:R-:W-:-:S03]  /*2db0*/  FFMA.FTZ R128, R61, R128, 1 ;  /* 0x3f8000003d807423 */ /* 0x000fc60000010080 */
[----:B------:R-:W1:Y:S01]  /*2dc0*/  LDS.U16 R3, [R52+0x14] ;  /* 0x0000140034037984 */ /* 0x000e620000000400 */
[----:B------:R-:W-:Y:S01]  /*2dd0*/  FMUL.FTZ R161, R137, R128 ;  /* 0x0000008089a17220 */ /* 0x000fe20000410000 */
[----:B------:R-:W-:Y:S01]  /*2de0*/  SHF.L.U32 R137, R64, 0x10, RZ ;  /* 0x0000001040897819 */ /* 0x000fe200000006ff */
[----:B------:R-:W-:Y:S01]  /*2df0*/  FMUL.FTZ R142, R76, R139 ;  /* 0x0000008b4c8e7220 */ /* 0x000fe20000410000 */
[----:B------:R-:W-:Y:S02]  /*2e00*/  IMAD.U32 R139, R60, 0x10000, RZ ;  /* 0x000100003c8b7824 */ /* 0x000fe400078e00ff */
[----:B---3--:R-:W-:Y:S01]  /*2e10*/  FADD.FTZ R60, -R92, 1 ;  /* 0x3f8000005c3c7421 */ /* 0x008fe20000010100 */
[----:B------:R-:W3:Y:S01]  /*2e20*/  LDS.U16 R128, [R52+0x18] ;  /* 0x0000180034807984 */ /* 0x000ee20000000400 */
[----:B------:R-:W-:Y:S01]  /*2e30*/  FMUL.FTZ R145, R137, R120 ;  /* 0x0000007889917220 */ /* 0x000fe20000410000 */
[----:B------:R-:W-:Y:S01]  /*2e40*/  FADD.FTZ R132, R132, 1 ;  /* 0x3f80000084847421 */ /* 0x000fe20000010000 */
[----:B------:R-:W-:Y:S01]  /*2e50*/  FADD.FTZ R136, R136, 1 ;  /* 0x3f80000088887421 */ /* 0x000fe20000010000 */
[----:B------:R-:W-:Y:S01]  /*2e60*/  FFMA.FTZ R60, R63, R60, 1 ;  /* 0x3f8000003f3c7423 */ /* 0x000fe2000001003c */
[----:B------:R-:W-:Y:S01]  /*2e70*/  FMUL.FTZ R145, R92, R145 ;  /* 0x000000915c917220 */ /* 0x000fe20000410000 */
[----:B------:R4:W-:Y:S03]  /*2e80*/  MUFU.RCP R141, R132 ;  /* 0x00000084008d7308 */ /* 0x0009e60000001000 */
[----:B------:R-:W-:-:S02]  /*2e90*/  FMUL.FTZ R163, R145, R60 ;  /* 0x0000003c91a37220 */ /* 0x000fc40000410000 */
[----:B------:R-:W-:Y:S03]  /*2ea0*/  LDS.U16 R60, [R52+0x1a] ;  /* 0x00001a00343c7984 */ /* 0x000fe60000000400 */
[----:B------:R0:W-:Y:S01]  /*2eb0*/  MUFU.RCP R64, R136 ;  /* 0x0000008800407308 */ /* 0x0001e20000001000 */
[----:B----4-:R-:W4:Y:S01]  /*2ec0*/  LDS.U16 R132, [R52+0x1c] ;  /* 0x00001c0034847984 */ /* 0x010f220000000400 */
[----:B--2---:R-:W-:-:S03]  /*2ed0*/  SHF.L.U32 R122, R122, 0x10, RZ ;  /* 0x000000107a7a7819 */ /* 0x004fc600000006ff */
[----:B0-----:R-:W0:Y:S03]  /*2ee0*/  LDS.U16 R136, [R52+0x1e] ;  /* 0x00001e0034887984 */ /* 0x001e260000000400 */
[----:B------:R-:W2:Y:S01]  /*2ef0*/  MUFU.RCP R133, R133 ;  /* 0x0000008500857308 */ /* 0x000ea20000001000 */
[----:B------:R-:W-:Y:S01]  /*2f00*/  FADD.FTZ R76, -R116, 1 ;  /* 0x3f800000744c7421 */ /* 0x000fe20000010100 */
[----:B------:R-:W-:-:S03]  /*2f10*/  FMUL.FTZ R147, R139, R122 ;  /* 0x0000007a8b937220 */ /* 0x000fc60000410000 */
[----:B------:R-:W-:Y:S01]  /*2f20*/  FFMA.FTZ R76, R65, R76, 1 ;  /* 0x3f800000414c7423 */ /* 0x000fe2000001004c */
[----:B------:R-:W-:Y:S02]  /*2f30*/  FMUL.FTZ R147, R116, R147 ;  /* 0x0000009374937220 */ /* 0x000fe40000410000 */
[----:B------:R1:W4:Y:S01]  /*2f40*/  MUFU.RCP R124, R130 ;  /* 0x00000082007c7308 */ /* 0x0003220000001000 */
[----:B------:R-:W-:Y:S01]  /*2f50*/  FADD.FTZ R149, R144, 1 ;  /* 0x3f80000090957421 */ /* 0x000fe20000010000 */
[----:B------:R-:W-:Y:S01]  /*2f60*/  FMUL.FTZ R144, R147, R76 ;  /* 0x0000004c93907220 */ /* 0x000fe20000410000 */
[----:B------:R-:W-:Y:S01]  /*2f70*/  SHF.L.U32 R147, R53, 0x10, RZ ;  /* 0x0000001035937819 */ /* 0x000fe200000006ff */
[----:B------:R-:W-:Y:S01]  /*2f80*/  FADD.FTZ R143, R143, 1 ;  /* 0x3f8000008f8f7421 */ /* 0x000fe20000010000 */
[----:B------:R-:W-:Y:S01]  /*2f90*/  FADD.FTZ R146, R146, 1 ;  /* 0x3f80000092927421 */ /* 0x000fe20000010000 */
[----:B--2---:R-:W-:Y:S01]  /*2fa0*/  FADD.FTZ R53, -R133, 1 ;  /* 0x3f80000085357421 */ /* 0x004fe20000010100 */
[----:B-1----:R-:W-:Y:S01]  /*2fb0*/  SHF.L.U32 R130, R55, 0x10, RZ ;  /* 0x0000001037827819 */ /* 0x002fe200000006ff */
[----:B------:R-:W-:Y:S01]  /*2fc0*/  FADD.FTZ R55, -R141, 1 ;  /* 0x3f8000008d377421 */ /* 0x000fe20000010100 */
[----:B------:R-:W-:Y:S01]  /*2fd0*/  SHF.L.U32 R76, R56, 0x10, RZ ;  /* 0x00000010384c7819 */ /* 0x000fe200000006ff */
[----:B------:R-:W-:Y:S01]  /*2fe0*/  FFMA.FTZ R157, R66, R53, 1 ;  /* 0x3f800000429d7423 */ /* 0x000fe20000010035 */
[----:B------:R-:W-:Y:S01]  /*2ff0*/  SHF.L.U32 R53, R2, 0x10, RZ ;  /* 0x0000001002357819 */ /* 0x000fe200000006ff */
[----:B------:R-:W1:Y:S01]  /*3000*/  MUFU.RCP R143, R143 ;  /* 0x0000008f008f7308 */ /* 0x000e620000001000 */
[----:B------:R-:W-:Y:S01]  /*3010*/  FFMA.FTZ R167, R68, R55, 1 ;  /* 0x3f80000044a77423 */ /* 0x000fe20000010037 */
[----:B------:R-:W-:Y:S01]  /*3020*/  SHF.L.U32 R55, R3, 0x10, RZ ;  /* 0x0000001003377819 */ /* 0x000fe200000006ff */
[----:B------:R-:W-:Y:S01]  /*3030*/  FADD.FTZ R56, -R64, 1 ;  /* 0x3f80000040387421 */ /* 0x000fe20000010100 */
[----:B---3--:R-:W-:-:S04]  /*3040*/  SHF.L.U32 R128, R128, 0x10, RZ ;  /* 0x0000001080807819 */ /* 0x008fc800000006ff */
[----:B------:R-:W2:Y:S01]  /*3050*/  MUFU.RCP R149, R149 ;  /* 0x0000009500957308 */ /* 0x000ea20000001000 */
[----:B------:R-:W-:Y:S02]  /*3060*/  IMAD.U32 R145, R54, 0x10000, RZ ;  /* 0x0001000036917824 */ /* 0x000fe400078e00ff */
[----:B------:R-:W-:Y:S01]  /*3070*/  FMUL.FTZ R2, R76, R53 ;  /* 0x000000354c027220 */ /* 0x000fe20000410000 */
[----:B------:R-:W-:-:S04]  /*3080*/  IMAD.U32 R126, R126, 0x10000, RZ ;  /* 0x000100007e7e7824 */ /* 0x000fc800078e00ff */
[----:B------:R3:W2:Y:S01]  /*3090*/  MUFU.RCP R151, R146 ;  /* 0x0000009200977308 */ /* 0x0006a20000001000 */
[----:B----4-:R-:W-:Y:S01]  /*30a0*/  FADD.FTZ R54, -R124, 1 ;  /* 0x3f8000007c367421 */ /* 0x010fe20000010100 */
[----:B------:R-:W-:Y:S01]  /*30b0*/  FMUL.FTZ R3, R130, R55 ;  /* 0x0000003782037220 */ /* 0x000fe20000410000 */
[----:B------:R-:W-:Y:S01]  /*30c0*/  FMUL.FTZ R169, R147, R128 ;  /* 0x0000008093a97220 */ /* 0x000fe20000410000 */
[----:B------:R-:W-:Y:S01]  /*30d0*/  FMUL.FTZ R2, R133, R2 ;  /* 0x0000000285027220 */ /* 0x000fe20000410000 */
[----:B------:R-:W-:Y:S01]  /*30e0*/  F2FP.BF16.F32.PACK_AB R148, R155, R134 ;  /* 0x000000869b94723e */ /* 0x000fe200000010ff */
[----:B------:R-:W-:Y:S01]  /*30f0*/  BAR.SYNC.DEFER_BLOCKING 0x0 ;  /* 0x0000000000007b1d */ /* 0x000fe20000010000 */
[----:B---3--:R-:W-:Y:S01]  /*3100*/  FFMA.FTZ R146, R69, R56, 1 ;  /* 0x3f80000045927423 */ /* 0x008fe20000010038 */
[----:B------:R-:W-:Y:S01]  /*3110*/  FMUL.FTZ R56, R145, R126 ;  /* 0x0000007e91387220 */ /* 0x000fe20000410000 */
[----:B------:R-:W-:Y:S01]  /*3120*/  FFMA.FTZ R165, R67, R54, 1 ;  /* 0x3f80000043a57423 */ /* 0x000fe20000010036 */
[----:B------:R-:W-:Y:S01]  /*3130*/  SHF.L.U32 R155, R7, 0x10, RZ ;  /* 0x00000010079b7819 */ /* 0x000fe200000006ff */
[----:B------:R-:W-:Y:S01]  /*3140*/  FMUL.FTZ R54, R124, R3 ;  /* 0x000000037c367220 */ /* 0x000fe20000410000 */
[----:B------:R-:W-:Y:S01]  /*3150*/  SHF.L.U32 R134, R6, 0x10, RZ ;  /* 0x0000001006867819 */ /* 0x000fe200000006ff */
[----:B------:R-:W-:Y:S01]  /*3160*/  FMUL.FTZ R56, R141, R56 ;  /* 0x000000388d387220 */ /* 0x000fe20000410000 */
[----:B------:R-:W-:Y:S01]  /*3170*/  SHF.L.U32 R7, R132, 0x10, RZ ;  /* 0x0000001084077819 */ /* 0x000fe200000006ff */
[----:B------:R-:W-:Y:S01]  /*3180*/  FMUL.FTZ R169, R64, R169 ;  /* 0x000000a940a97220 */ /* 0x000fe20000410000 */
[----:B------:R-:W-:Y:S01]  /*3190*/  FMUL.FTZ R3, R2, R157 ;  /* 0x0000009d02037220 */ /* 0x000fe20000410000 */
[----:B------:R-:W-:Y:S01]  /*31a0*/  SHF.L.U32 R6, R60, 0x10, RZ ;  /* 0x000000103c067819 */ /* 0x000fe200000006ff */
[----:B------:R-:W-:Y:S01]  /*31b0*/  IMAD.U32 R157, R0, 0x10000, RZ ;  /* 0x00010000009d7824 */ /* 0x000fe200078e00ff */
[----:B0-----:R-:W-:Y:S01]  /*31c0*/  SHF.L.U32 R132, R136, 0x10, RZ ;  /* 0x0000001088847819 */ /* 0x001fe200000006ff */
[----:B------:R-:W-:Y:S01]  /*31d0*/  FMUL.FTZ R54, R54, R165 ;  /* 0x000000a536367220 */ /* 0x000fe20000410000 */
[----:B------:R-:W-:Y:S01]  /*31e0*/  FMUL.FTZ R167, R56, R167 ;  /* 0x000000a738a77220 */ /* 0x000fe20000410000 */
[----:B------:R-:W-:Y:S01]  /*31f0*/  FMUL.FTZ R146, R169, R146 ;  /* 0x00000092a9927220 */ /* 0x000fe20000410000 */
[----:B-1----:R-:W-:Y:S01]  /*3200*/  FADD.FTZ R165, -R143, 1 ;  /* 0x3f8000008fa57421 */ /* 0x002fe20000010100 */
[----:B--2---:R-:W-:Y:S01]  /*3210*/  FADD.FTZ R169, -R149, 1 ;  /* 0x3f80000095a97421 */ /* 0x004fe20000010100 */
        /* <DEDUP_REMOVED lines=8> */
[----:B------:R-:W-:Y:S01]  /*32a0*/  FFMA.FTZ R171, R74, R171, 1 ;  /* 0x3f8000004aab7423 */ /* 0x000fe200000100ab */
[----:B------:R-:W-:Y:S01]  /*32b0*/  FMUL.FTZ R56, R151, R56 ;  /* 0x0000003897387220 */ /* 0x000fe20000410000 */
[----:B------:R-:W-:Y:S01]  /*32c0*/  F2FP.BF16.F32.PACK_AB R138, R159, R138 ;  /* 0x0000008a9f8a723e */ /* 0x000fe200000010ff */
[----:B------:R-:W-:Y:S01]  /*32d0*/  FMUL.FTZ R165, R0, R165 ;  /* 0x000000a500a57220 */ /* 0x000fe20000410000 */
[----:B------:R-:W-:Y:S01]  /*32e0*/  F2FP.BF16.F32.PACK_AB R140, R161, R140 ;  /* 0x0000008ca18c723e */ /* 0x000fe200000010ff */
[----:B------:R-:W-:Y:S01]  /*32f0*/  FMUL.FTZ R2, R2, R169 ;  /* 0x000000a902027220 */ /* 0x000fe20000410000 */
[----:B------:R-:W-:Y:S01]  /*3300*/  FMUL.FTZ R171, R56, R171 ;  /* 0x000000ab38ab7220 */ /* 0x000fe20000410000 */
[----:B------:R-:W-:-:S02]  /*3310*/  PRMT R0, R148, 0x7632, R0 ;  /* 0x0000763294007816 */ /* 0x000fc40000000000 */
[----:B------:R-:W-:Y:S02]  /*3320*/  PRMT R56, R138, 0x7632, R56 ;  /* 0x000076328a387816 */ /* 0x000fe40000000038 */
[----:B------:R-:W-:Y:S02]  /*3330*/  PRMT R60, R140, 0x7632, R60 ;  /* 0x000076328c3c7816 */ /* 0x000fe4000000003c */
[----:B------:R-:W-:Y:S02]  /*3340*/  ISETP.NE.AND P0, PT, R14, RZ, PT ;  /* 0x000000ff0e00720c */ /* 0x000fe40003f05270 */
[----:B------:R-:W-:Y:S02]  /*3350*/  F2FP.BF16.F32.PACK_AB R142, R163, R142 ;  /* 0x0000008ea38e723e */ /* 0x000fe400000010ff */
[----:B------:R-:W-:Y:S02]  /*3360*/  F2FP.BF16.F32.PACK_AB R3, R3, R144 ;  /* 0x000000900303723e */ /* 0x000fe400000010ff */
[----:B------:R-:W-:-:S02]  /*3370*/  F2FP.BF16.F32.PACK_AB R54, R167, R54 ;  /* 0x00000036a736723e */ /* 0x000fc400000010ff */
[----:B------:R-:W-:Y:S02]  /*3380*/  F2FP.BF16.F32.PACK_AB R146, R165, R146 ;  /* 0x00000092a592723e */ /* 0x000fe400000010ff */
[----:B------:R-:W-:Y:S01]  /*3390*/  F2FP.BF16.F32.PACK_AB R2, R171, R2 ;  /* 0x00000002ab02723e */ /* 0x000fe200000010ff */
[----:B------:R0:W-:Y:S01]  /*33a0*/  STS.U16 [R52+0x2], R0 ;  /* 0x0000020034007388 */ /* 0x0001e20000000400 */
[----:B------:R-:W-:-:S03]  /*33b0*/  PRMT R136, R3, 0x7632, R136 ;  /* 0x0000763203887816 */ /* 0x000fc60000000088 */
[----:B------:R1:W-:Y:S04]  /*33c0*/  STS.U16 [R52+0x4], R138 ;  /* 0x0000048a34007388 */ /* 0x0003e80000000400 */
[----:B------:R2:W-:Y:S01]  /*33d0*/  STS.U16 [R52+0x6], R56 ;  /* 0x0000063834007388 */ /* 0x0005e20000000400 */
[----:B0-----:R-:W-:-:S03]  /*33e0*/  PRMT R0, R142, 0x7632, R0 ;  /* 0x000076328e007816 */ /* 0x001fc60000000000 */
[----:B------:R0:W-:Y:S01]  /*33f0*/  STS.U16 [R52+0xa], R60 ;  /* 0x00000a3c34007388 */ /* 0x0001e20000000400 */
[----:B-1----:R-:W-:Y:S02]  /*3400*/  PRMT R138, R2, 0x7632, R138 ;  /* 0x00007632028a7816 */ /* 0x002fe4000000008a */
[----:B--2---:R-:W-:Y:S02]  /*3410*/  PRMT R56, R54, 0x7632, R56 ;  /* 0x0000763236387816 */ /* 0x004fe40000000038 */
[----:B0-----:R-:W-:Y:S01]  /*3420*/  PRMT R60, R146, 0x7632, R60 ;  /* 0x00007632923c7816 */ /* 0x001fe2000000003c */
[----:B------:R-:W-:Y:S04]  /*3430*/  STS.U16 [R52], R148 ;  /* 0x0000009434007388 */ /* 0x000fe80000000400 */
        /* <DEDUP_REMOVED lines=30> */
[----:B------:R-:W-:-:S04]  /*3620*/  UIMAD.WIDE.U32 UR8, UR31, UR10, UR6 ;  /* 0x0000000a1f0872a5 */ /* 0x000fc8000f8e0006 */
[----:B------:R-:W-:Y:S01]  /*3630*/  UIMAD UR9, UR31, UR11, UR9 ;  /* 0x0000000b1f0972a4 */ /* 0x000fe2000f8e0209 */
[----:B------:R-:W2:Y:S01]  /*3640*/  LDCU.64 UR10, c[0x0][0x558] ;  /* 0x0000ab00ff0a77ac */ /* 0x000ea20008000a00 */
[----:B------:R-:W3:Y:S02]  /*3650*/  LDS R0, [UR12+0x840] ;  /* 0x0008400cff007984 */ /* 0x000ee40008000800 */
[----:B------:R-:W-:-:S04]  /*3660*/  UIMAD.WIDE.U32 UR8, UR16, UR14, UR8 ;  /* 0x0000000e100872a5 */ /* 0x000fc8000f8e0008 */
[----:B------:R-:W-:Y:S02]  /*3670*/  UIMAD UR9, UR16, UR15, UR9 ;  /* 0x0000000f100972a4 */ /* 0x000fe4000f8e0209 */
[----:B0-----:R-:W-:-:S05]  /*3680*/  IADD3 R3, P1, PT, R16, UR8, RZ ;  /* 0x0000000810037c10 */ /* 0x001fca000ff3e0ff */
[----:B-1----:R-:W-:Y:S01]  /*3690*/  IMAD.X R54, RZ, RZ, UR9, P1 ;  /* 0x00000009ff367e24 */ /* 0x002fe200088e06ff */
[----:B--2---:R-:W-:-:S04]  /*36a0*/  LEA R2, P1, R3, UR10, 0x1 ;  /* 0x0000000a03027c11 */ /* 0x004fc8000f8208ff */
        /* <DEDUP_REMOVED lines=89> */
[----:B------:R-:W-:Y:S02]  /*3c40*/  F2FP.BF16.F32.PACK_AB R63, R63, R118 ;  /* 0x000000763f3f723e */ /* 0x000fe400000010ff */
[----:B------:R-:W-:Y:S01]  /*3c50*/  F2FP.BF16.F32.PACK_AB R59, R98, R59 ;  /* 0x0000003b623b723e */ /* 0x000fe200000010ff */
[----:B------:R1:W-:Y:S01]  /*3c60*/  STS.U16 [R52+0x2], R3 ;  /* 0x0000020334007388 */ /* 0x0003e20000000400 */
[----:B------:R-:W-:Y:S02]  /*3c70*/  F2FP.BF16.F32.PACK_AB R2, R2, R65 ;  /* 0x000000410202723e */ /* 0x000fe400000010ff */
[----:B------:R-:W-:Y:S01]  /*3c80*/  F2FP.BF16.F32.PACK_AB R55, R126, R55 ;  /* 0x000000377e37723e */ /* 0x000fe200000010ff */
[----:B------:R2:W-:Y:S01]  /*3c90*/  STS.U16 [R52], R4 ;  /* 0x0000000434007388 */ /* 0x0005e20000000400 */
[----:B------:R-:W-:Y:S02]  /*3ca0*/  F2FP.BF16.F32.PACK_AB R6, R6, R69 ;  /* 0x000000450606723e */ /* 0x000fe400000010ff */
[----:B------:R-:W-:Y:S01]  /*3cb0*/  F2FP.BF16.F32.PACK_AB R7, R132, R7 ;  /* 0x000000078407723e */ /* 0x000fe200000010ff */
[----:B------:R3:W-:Y:S01]  /*3cc0*/  STS.U16 [R52+0x4], R57 ;  /* 0x0000043934007388 */ /* 0x0007e20000000400 */
[----:B------:R-:W-:-:S02]  /*3cd0*/  PRMT R5, R57, 0x7632, R5 ;  /* 0x0000763239057816 */ /* 0x000fc40000000005 */
[----:B-1----:R-:W-:Y:S01]  /*3ce0*/  PRMT R3, R63, 0x7632, R3 ;  /* 0x000076323f037816 */ /* 0x002fe20000000003 */
[----:B------:R1:W-:Y:S01]  /*3cf0*/  STS.U16 [R52+0xc], R63 ;  /* 0x00000c3f34007388 */ /* 0x0003e20000000400 */
[----:B------:R-:W-:Y:S01]  /*3d00*/  PRMT R53, R59, 0x7632, R53 ;  /* 0x000076323b357816 */ /* 0x000fe20000000035 */
[----:B0-----:R-:W-:Y:S01]  /*3d10*/  UIMAD.WIDE.U32 UR14, UR31, UR8, UR6 ;  /* 0x000000081f0e72a5 */ /* 0x001fe2000f8e0006 */
[----:B--2---:R-:W-:Y:S01]  /*3d20*/  PRMT R4, R2, 0x7632, R4 ;  /* 0x0000763202047816 */ /* 0x004fe20000000004 */
[----:B------:R-:W-:Y:S01]  /*3d30*/  STS.U16 [R52+0x6], R5 ;  /* 0x0000060534007388 */ /* 0x000fe20000000400 */
[----:B------:R-:W-:Y:S01]  /*3d40*/  PRMT R61, R6, 0x7632, R61 ;  /* 0x00007632063d7816 */ /* 0x000fe2000000003d */
[----:B------:R-:W-:Y:S01]  /*3d50*/  UIMAD UR9, UR31, UR9, UR15 ;  /* 0x000000091f0972a4 */ /* 0x000fe2000f8e020f */
[----:B---3--:R-:W-:Y:S01]  /*3d60*/  PRMT R57, R55, 0x7632, R57 ;  /* 0x0000763237397816 */ /* 0x008fe20000000039 */
[----:B------:R-:W-:Y:S01]  /*3d70*/  STS.U16 [R52+0x8], R59 ;  /* 0x0000083b34007388 */ /* 0x000fe20000000400 */
[C---:B------:R-:W-:Y:S01]  /*3d80*/  PRMT R65, R7.reuse, 0x7632, R65 ;  /* 0x0000763207417816 */ /* 0x040fe20000000041 */
[----:B------:R-:W-:Y:S01]  /*3d90*/  UMOV UR8, UR14 ;  /* 0x0000000e00087c82 */ /* 0x000fe20008000000 */
[----:B-1----:R-:W-:Y:S01]  /*3da0*/  PRMT R63, R7, 0x7610, R63 ;  /* 0x00007610073f7816 */ /* 0x002fe2000000003f */
[----:B------:R-:W-:Y:S01]  /*3db0*/  STS.U16 [R52+0xa], R53 ;  /* 0x00000a3534007388 */ /* 0x000fe20000000400 */
[----:B------:R-:W-:-:S03]  /*3dc0*/  UIMAD.WIDE.U32 UR8, UR16, UR10, UR8 ;  /* 0x0000000a100872a5 */ /* 0x000fc6000f8e0008 */
[----:B------:R0:W-:Y:S01]  /*3dd0*/  STS.U16 [R52+0xe], R3 ;  /* 0x00000e0334007388 */ /* 0x0001e20000000400 */
[----:B------:R-:W-:-:S03]  /*3de0*/  UIMAD UR11, UR16, UR11, UR9 ;  /* 0x0000000b100b72a4 */ /* 0x000fc6000f8e0209 */
[----:B------:R1:W-:Y:S04]  /*3df0*/  STS.U16 [R52+0x10], R2 ;  /* 0x0000100234007388 */ /* 0x0003e80000000400 */
[----:B------:R-:W-:Y:S01]  /*3e00*/  STS.U16 [R52+0x12], R4 ;  /* 0x0000120434007388 */ /* 0x000fe20000000400 */
[----:B0-----:R-:W-:-:S03]  /*3e10*/  IADD3 R3, P1, PT, R16, UR8, RZ ;  /* 0x0000000810037c10 */ /* 0x001fc6000ff3e0ff */
[----:B------:R-:W-:Y:S01]  /*3e20*/  STS.U16 [R52+0x14], R55 ;  /* 0x0000143734007388 */ /* 0x000fe20000000400 */
[----:B-1----:R-:W-:-:S03]  /*3e30*/  LEA R2, P5, R3, UR36, 0x1 ;  /* 0x0000002403027c11 */ /* 0x002fc6000f8a08ff */
[----:B------:R-:W-:Y:S04]  /*3e40*/  STS.U16 [R52+0x16], R57 ;  /* 0x0000163934007388 */ /* 0x000fe80000000400 */
[----:B------:R0:W-:Y:S04]  /*3e50*/  STS.U16 [R52+0x18], R6 ;  /* 0x0000180634007388 */ /* 0x0001e80000000400 */
[----:B------:R-:W-:Y:S04]  /*3e60*/  STS.U16 [R52+0x1a], R61 ;  /* 0x00001a3d34007388 */ /* 0x000fe80000000400 */
[----:B------:R-:W-:Y:S01]  /*3e70*/  STS.U16 [R52+0x1c], R63 ;  /* 0x00001c3f34007388 */ /* 0x000fe20000000400 */
[----:B0-----:R-:W-:-:S03]  /*3e80*/  IADD3.X R6, PT, PT, RZ, UR11, RZ, P1, !PT ;  /* 0x0000000bff067c10 */ /* 0x001fc60008ffe4ff */
[----:B------:R-:W-:Y:S01]  /*3e90*/  STS.U16 [R52+0x1e], R65 ;  /* 0x00001e4134007388 */ /* 0x000fe20000000400 */
[----:B------:R-:W-:-:S03]  /*3ea0*/  NOP ;  /* 0x0000000000007918 */ /* 0x000fc60000000000 */
[----:B------:R-:W-:Y:S01]  /*3eb0*/  LDS.U16 R5, [R35] ;  /* 0x0000000023057984 */ /* 0x000fe20000000400 */
        /* <DEDUP_REMOVED lines=51> */
.L_x_3368:
[----:B------:R-:W-:Y:S01]  /*41f0*/  SHF.L.U32 R71, R71, 0x10, RZ ;  /* 0x0000001047477819 */ /* 0x000fe200000006ff */
[----:B------:R-:W-:Y:S01]  /*4200*/  IMAD.U32 R73, R73, 0x10000, RZ ;  /* 0x0001000049497824 */ /* 0x000fe200078e00ff */
[----:B------:R-:W-:Y:S01]  /*4210*/  SHF.L.U32 R75, R75, 0x10, RZ ;  /* 0x000000104b4b7819 */ /* 0x000fe200000006ff */
[----:B------:R-:W-:Y:S01]  /*4220*/  IMAD.U32 R81, R81, 0x10000, RZ ;  /* 0x0001000051517824 */ /* 0x000fe200078e00ff */
[----:B------:R-:W-:Y:S01]  /*4230*/  SHF.L.U32 R77, R77, 0x10, RZ ;  /* 0x000000104d4d7819 */ /* 0x000fe200000006ff */
[----:B0-----:R-:W-:Y:S01]  /*4240*/  FFMA.FTZ R115, R0, R71, R13 ;  /* 0x0000004700737223 */ /* 0x001fe2000001000d */
[----:B------:R-:W-:Y:S01]  /*4250*/  SHF.L.U32 R79, R79, 0x10, RZ ;  /* 0x000000104f4f7819 */ /* 0x000fe200000006ff */
[----:B------:R-:W-:Y:S01]  /*4260*/  IMAD.U32 R89, R89, 0x10000, RZ ;  /* 0x0001000059597824 */ /* 0x000fe200078e00ff */
[----:B------:R-:W-:Y:S01]  /*4270*/  SHF.L.U32 R83, R83, 0x10, RZ ;  /* 0x0000001053537819 */ /* 0x000fe200000006ff */
[----:B------:R-:W-:Y:S01]  /*4280*/  FFMA.FTZ R117, R54, R73, R115 ;  /* 0x0000004936757223 */ /* 0x000fe20000010073 */
[----:B------:R-:W-:Y:S01]  /*4290*/  SHF.L.U32 R85, R85, 0x10, RZ ;  /* 0x0000001055557819 */ /* 0x000fe200000006ff */
[----:B------:R-:W-:Y:S01]  /*42a0*/  BAR.SYNC.DEFER_BLOCKING 0x0 ;  /* 0x0000000000007b1d */ /* 0x000fe20000010000 */
[----:B------:R-:W-:Y:S01]  /*42b0*/  SHF.L.U32 R87, R87, 0x10, RZ ;  /* 0x0000001057577819 */ /* 0x000fe200000006ff */
[----:B------:R-:W-:Y:S01]  /*42c0*/  FFMA.FTZ R121, R56, R75, R117 ;  /* 0x0000004b38797223 */ /* 0x000fe20000010075 */
[----:B------:R-:W-:Y:S01]  /*42d0*/  SHF.L.U32 R91, R91, 0x10, RZ ;  /* 0x000000105b5b7819 */ /* 0x000fe200000006ff */
[----:B------:R-:W-:Y:S01]  /*42e0*/  IMAD.U32 R97, R97, 0x10000, RZ ;  /* 0x0001000061617824 */ /* 0x000fe200078e00ff */
[----:B------:R-:W-:Y:S01]  /*42f0*/  SHF.L.U32 R93, R93, 0x10, RZ ;  /* 0x000000105d5d7819 */ /* 0x000fe200000006ff */
[----:B------:R-:W-:Y:S01]  /*4300*/  FFMA.FTZ R125, R58, R77, R121 ;  /* 0x0000004d3a7d7223 */ /* 0x000fe20000010079 */
[----:B------:R-:W-:Y:S01]  /*4310*/  SHF.L.U32 R95, R95, 0x10, RZ ;  /* 0x000000105f5f7819 */ /* 0x000fe200000006ff */
[----:B------:R-:W-:Y:S01]  /*4320*/  UISETP.GE.AND UP0, UPT, UR34, 0x1, UPT ;  /* 0x000000012200788c */ /* 0x000fe2000bf06270 */
[----:B------:R-:W-:Y:S01]  /*4330*/  SHF.L.U32 R99, R99, 0x10, RZ ;  /* 0x0000001063637819 */ /* 0x000fe200000006ff */
[----:B------:R-:W-:Y:S01]  /*4340*/  FFMA.FTZ R125, R60, R79, R125 ;  /* 0x0000004f3c7d7223 */ /* 0x000fe2000001007d */
[----:B------:R-:W-:Y:S01]  /*4350*/  SHF.L.U32 R111, R111, 0x10, RZ ;  /* 0x000000106f6f7819 */ /* 0x000fe200000006ff */
[----:B------:R-:W-:Y:S01]  /*4360*/  IMAD.U32 R113, R113, 0x10000, RZ ;  /* 0x0001000071717824 */ /* 0x000fe200078e00ff */
        /* <DEDUP_REMOVED lines=15> */
[----:B------:R-:W-:Y:S01]  /*4460*/  HFMA2 R98, -RZ, RZ, 0, 0 ;  /* 0x00000000ff627431 */ /* 0x000fe200000001ff */
[----:B------:R-:W-:Y:S01]  /*4470*/  SHF.L.U32 R117, R104, 0x10, RZ ;  /* 0x0000001068757819 */ /* 0x000fe200000006ff */
[----:B------:R-:W-:Y:S01]  /*4480*/  FFMA.FTZ R125, R80, R89, R125 ;  /* 0x00000059507d7223 */ /* 0x000fe2000001007d */
[----:B------:R-:W-:Y:S01]  /*4490*/  SHF.L.U32 R119, R102, 0x10, RZ ;  /* 0x0000001066777819 */ /* 0x000fe200000006ff */
[----:B------:R-:W-:Y:S01]  /*44a0*/  HFMA2 R67, -RZ, RZ, 0, 0 ;  /* 0x00000000ff437431 */ /* 0x000fe200000001ff */
[----:B------:R-:W-:Y:S01]  /*44b0*/  SHF.L.U32 R9, R9, 0x10, RZ ;  /* 0x0000001009097819 */ /* 0x000fe200000006ff */
[----:B------:R-:W-:Y:S01]  /*44c0*/  FFMA.FTZ R125, R78, R91, R125 ;  /* 0x0000005b4e7d7223 */ /* 0x000fe2000001007d */
[----:B------:R-:W-:Y:S01]  /*44d0*/  SHF.L.U32 R123, R8, 0x10, RZ ;  /* 0x00000010087b7819 */ /* 0x000fe200000006ff */
[----:B------:R-:W-:-:S02]  /*44e0*/  HFMA2 R65, -RZ, RZ, 0, 0 ;  /* 0x00000000ff417431 */ /* 0x000fc400000001ff */
[--C-:B-----5:R-:W-:Y:S01]  /*44f0*/  FADD.FTZ R118, R113, R10.reuse ;  /* 0x0000000a71767221 */ /* 0x120fe20000010000 */
[----:B------:R-:W-:Y:S01]  /*4500*/  FFMA.FTZ R125, R76, R93, R125 ;  /* 0x0000005d4c7d7223 */ /* 0x000fe2000001007d */
[----:B------:R-:W-:Y:S02]  /*4510*/  HFMA2 R90, -RZ, RZ, 0, 0 ;  /* 0x00000000ff5a7431 */ /* 0x000fe400000001ff */
[--C-:B------:R-:W-:Y:S01]  /*4520*/  FADD.FTZ R122, R111, R10.reuse ;  /* 0x0000000a6f7a7221 */ /* 0x100fe20000010000 */
[----:B------:R-:W-:Y:S02]  /*4530*/  HFMA2 R59, -RZ, RZ, 0, 0 ;  /* 0x00000000ff3b7431 */ /* 0x000fe400000001ff */
[----:B------:R-:W-:Y:S01]  /*4540*/  FFMA.FTZ R125, R74, R95, R125 ;  /* 0x0000005f4a7d7223 */ /* 0x000fe2000001007d */
[----:B------:R-:W-:Y:S02]  /*4550*/  HFMA2 R57, -RZ, RZ, 0, 0 ;  /* 0x00000000ff397431 */ /* 0x000fe400000001ff */
[--C-:B------:R-:W-:Y:S01]  /*4560*/  FADD.FTZ R126, R109, R10.reuse ;  /* 0x0000000a6d7e7221 */ /* 0x100fe20000010000 */
[--C-:B------:R-:W-:Y:S01]  /*4570*/  FADD.FTZ R128, R13, R10.reuse ;  /* 0x0000000a0d807221 */ /* 0x100fe20000010000 */
[----:B------:R-:W-:Y:S01]  /*4580*/  FFMA.FTZ R125, R72, R97, R125 ;  /* 0x00000061487d7223 */ /* 0x000fe2000001007d */
[--C-:B------:R-:W-:Y:S01]  /*4590*/  FADD.FTZ R130, R107, R10.reuse ;  /* 0x0000000a6b827221 */ /* 0x100fe20000010000 */
[--C-:B------:R-:W-:Y:S01]  /*45a0*/  FADD.FTZ R132, R115, R10.reuse ;  /* 0x0000000a73847221 */ /* 0x100fe20000010000 */
[--C-:B------:R-:W-:Y:S01]  /*45b0*/  FADD.FTZ R134, R105, R10.reuse ;  /* 0x0000000a69867221 */ /* 0x100fe20000010000 */
[----:B------:R-:W-:Y:S01]  /*45c0*/  FFMA.FTZ R125, R70, R99, R125 ;  /* 0x00000063467d7223 */ /* 0x000fe2000001007d */
[--C-:B------:R-:W-:Y:S01]  /*45d0*/  FADD.FTZ R138, R103, R10.reuse ;  /* 0x0000000a678a7221 */ /* 0x100fe20000010000 */
[----:B------:R-:W-:Y:S01]  /*45e0*/  MOV R69, RZ ;  /* 0x000000ff00457202 */ /* 0x000fe20000000f00 */
[----:B------:R-:W-:Y:S01]  /*45f0*/  IMAD.MOV.U32 R96, RZ, RZ, RZ ;  /* 0x000000ffff607224 */ /* 0x000fe200078e00ff */
[----:B------:R-:W-:Y:S01]  /*4600*/  MOV R94, RZ ;  /* 0x000000ff005e7202 */ /* 0x000fe20000000f00 */
[----:B------:R-:W-:Y:S01]  /*4610*/  IMAD.MOV.U32 R92, RZ, RZ, RZ ;  /* 0x000000ffff5c7224 */ /* 0x000fe200078e00ff */
[----:B------:R-:W-:Y:S01]  /*4620*/  MOV R63, RZ ;  /* 0x000000ff003f7202 */ /* 0x000fe20000000f00 */
[----:B------:R-:W-:Y:S01]  /*4630*/  IMAD.MOV.U32 R88, RZ, RZ, RZ ;  /* 0x000000ffff587224 */ /* 0x000fe200078e00ff */
[----:B------:R-:W-:Y:S01]  /*4640*/  MOV R61, RZ ;  /* 0x000000ff003d7202 */ /* 0x000fe20000000f00 */
[----:B------:R-:W-:Y:S01]  /*4650*/  IMAD.MOV.U32 R84, RZ, RZ, RZ ;  /* 0x000000ffff547224 */ /* 0x000fe200078e00ff */
[----:B------:R-:W-:Y:S01]  /*4660*/  MOV R86, RZ ;  /* 0x000000ff00567202 */ /* 0x000fe20000000f00 */
[--C-:B------:R-:W-:Y:S01]  /*4670*/  FADD.FTZ R116, R3, R10.reuse ;  /* 0x0000000a03747221 */ /* 0x100fe20000010000 */
[----:B------:R-:W-:Y:S01]  /*4680*/  MOV R55, RZ ;  /* 0x000000ff00377202 */ /* 0x000fe20000000f00 */
[--C-:B------:R-:W-:Y:S01]  /*4690*/  FADD.FTZ R120, R5, R10.reuse ;  /* 0x0000000a05787221 */ /* 0x100fe20000010000 */
[----:B------:R-:W-:Y:S01]  /*46a0*/  MOV R53, UR12 ;  /* 0x0000000c00357c02 */ /* 0x000fe20008000f00 */
[--C-:B------:R-:W-:Y:S01]  /*46b0*/  FADD.FTZ R124, R7, R10.reuse ;  /* 0x0000000a077c7221 */ /* 0x100fe20000010000 */
[--C-:B------:R-:W-:Y:S01]  /*46c0*/  FADD.FTZ R136, R117, R10.reuse ;  /* 0x0000000a75887221 */ /* 0x100fe20000010000 */
[--C-:B------:R-:W-:Y:S01]  /*46d0*/  FADD.FTZ R140, R119, R10.reuse ;  /* 0x0000000a778c7221 */ /* 0x100fe20000010000 */
[--C-:B------:R-:W-:Y:S01]  /*46e0*/  FADD.FTZ R142, R121, R10.reuse ;  /* 0x0000000a798e7221 */ /* 0x100fe20000010000 */
[--C-:B------:R-:W-:Y:S01]  /*46f0*/  FADD.FTZ R144, R9, R10.reuse ;  /* 0x0000000a09907221 */ /* 0x100fe20000010000 */
[----:B------:R-:W-:Y:S01]  /*4700*/  FADD.FTZ R146, R123, R10 ;  /* 0x0000000a7b927221 */ /* 0x000fe20000010000 */
        /* <DEDUP_REMOVED lines=17> */
[----:B------:R-:W-:Y:S06]  /*4820*/  BRA.U !UP0, `(.L_x_3369) ;  /* 0x0000002108b87547 */ /* 0x000fec000b800000 */
[----:B------:R-:W0:Y:S01]  /*4830*/  LDC R203, c[0x0][0x394] ;  /* 0x0000e500ffcb7b82 */ /* 0x000e220000000800 */
[----:B------:R-:W1:Y:S01]  /*4840*/  LDCU.64 UR36, c[0x0][0x3e0] ;  /* 0x00007c00ff2477ac */ /* 0x000e620008000a00 */
[----:B------:R-:W-:Y:S01]  /*4850*/  FMUL.FTZ R117, R116, R71 ;  /* 0x0000004774757220 */ /* 0x000fe20000410000 */
[----:B------:R-:W-:Y:S01]  /*4860*/  FMUL.FTZ R148, R118, R73 ;  /* 0x0000004976947220 */ /* 0x000fe20000410000 */
[----:B------:R-:W-:Y:S01]  /*4870*/  FMUL.FTZ R119, R120, R75 ;  /* 0x0000004b78777220 */ /* 0x000fe20000410000 */
[----:B------:R-:W2:Y:S01]  /*4880*/  LDCU.64 UR38, c[0x0][0x3c0] ;  /* 0x00007800ff2677ac */ /* 0x000ea20008000a00 */
[----:B------:R-:W-:Y:S01]  /*4890*/  FMUL.FTZ R121, R122, R77 ;  /* 0x0000004d7a797220 */ /* 0x000fe20000410000 */
[----:B------:R-:W-:Y:S01]  /*48a0*/  FMUL.FTZ R123, R124, R79 ;  /* 0x0000004f7c7b7220 */ /* 0x000fe20000410000 */
[----:B------:R-:W-:Y:S01]  /*48b0*/  FMUL.FTZ R125, R126, R81 ;  /* 0x000000517e7d7220 */ /* 0x000fe20000410000 */
[----:B------:R-:W3:Y:S01]  /*48c0*/  LDCU.64 UR40, c[0x0][0x3a8] ;  /* 0x00007500ff2877ac */ /* 0x000ee20008000a00 */
[----:B------:R-:W-:Y:S01]  /*48d0*/  FMUL.FTZ R127, R128, R83 ;  /* 0x00000053807f7220 */ /* 0x000fe20000410000 */
[----:B------:R-:W-:Y:S01]  /*48e0*/  FMUL.FTZ R129, R130, R85 ;  /* 0x0000005582817220 */ /* 0x000fe20000410000 */
[----:B------:R-:W-:Y:S01]  /*48f0*/  FMUL.FTZ R131, R132, R87 ;  /* 0x0000005784837220 */ /* 0x000fe20000410000 */
[----:B------:R-:W-:Y:S01]  /*4900*/  USHF.L.U32 UR8, UR30, 0x8, URZ ;  /* 0x000000081e087899 */ /* 0x000fe200080006ff */
[----:B------:R-:W-:Y:S01]  /*4910*/  FMUL.FTZ R133, R134, R89 ;  /* 0x0000005986857220 */ /* 0x000fe20000410000 */
[----:B------:R-:W-:Y:S01]  /*4920*/  UISETP.NE.AND UP0, UPT, UR23, 0x1, UPT ;  /* 0x000000011700788c */ /* 0x000fe2000bf05270 */
[----:B------:R-:W-:Y:S01]  /*4930*/  FMUL.FTZ R135, R136, R91 ;  /* 0x0000005b88877220 */ /* 0x000fe20000410000 */
[----:B------:R-:W-:Y:S01]  /*4940*/  UIADD3 UR9, UPT, UPT, UR23, -0x2, URZ ;  /* 0xfffffffe17097890 */ /* 0x000fe2000fffe0ff */
[----:B------:R-:W-:Y:S01]  /*4950*/  FMUL.FTZ R137, R138, R93 ;  /* 0x0000005d8a897220 */ /* 0x000fe20000410000 */
[----:B------:R-:W-:Y:S01]  /*4960*/  ULOP3.LUT UR8, UR8, 0x100, URZ, 0xc0, !UPT ;  /* 0x0000010008087892 */ /* 0x000fe2000f8ec0ff */
[----:B------:R-:W-:Y:S01]  /*4970*/  FMUL.FTZ R139, R140, R95 ;  /* 0x0000005f8c8b7220 */ /* 0x000fe20000410000 */
[----:B------:R-:W-:Y:S01]  /*4980*/  UIMAD UR9, UR9, UR34, URZ ;  /* 0x00000022090972a4 */ /* 0x000fe2000f8e02ff */
[----:B------:R-:W-:Y:S01]  /*4990*/  PLOP3.LUT P1, PT, PT, PT, UP0, 0x80, 0x8 ;  /* 0x000000000008781c */ /* 0x000fe20003f2f008 */
[----:B------:R-:W-:Y:S01]  /*49a0*/  FMUL.FTZ R141, R142, R97 ;  /* 0x000000618e8d7220 */ /* 0x000fe20000410000 */
[----:B------:R-:W-:Y:S01]  /*49b0*/  FMUL.FTZ R143, R144, R99 ;  /* 0x00000063908f7220 */ /* 0x000fe20000410000 */
[----:B------:R-:W-:Y:S01]  /*49c0*/  FMUL.FTZ R145, R146, R101 ;  /* 0x0000006592917220 */ /* 0x000fe20000410000 */
[----:B------:R-:W-:Y:S01]  /*49d0*/  ISETP.EQ.AND P1, PT, R153, RZ, P1 ;  /* 0x000000ff9900720c */ /* 0x000fe20000f22270 */
[----:B------:R-:W-:Y:S01]  /*49e0*/  IMAD.MOV.U32 R98, RZ, RZ, RZ ;  /* 0x000000ffff627224 */ /* 0x000fe200078e00ff */
[----:B------:R-:W-:Y:S01]  /*49f0*/  IADD3 R147, PT, PT, R53, 0x1590, RZ ;  /* 0x0000159035937810 */ /* 0x000fe20007ffe0ff */
[----:B------:R-:W-:Y:S01]  /*4a00*/  UIADD3 UR42, UPT, UPT, -UR34, URZ, URZ ;  /* 0x000000ff222a7290 */ /* 0x000fe2000fffe1ff */
[----:B------:R-:W-:Y:S01]  /*4a10*/  MOV R149, UR8 ;  /* 0x0000000800957c02 */ /* 0x000fe20008000f00 */
[----:B------:R-:W-:Y:S01]  /*4a20*/  UMOV UR14, UR21 ;  /* 0x00000015000e7c82 */ /* 0x000fe20008000000 */
[----:B------:R-:W-:Y:S01]  /*4a30*/  MOV R150, UR9 ;  /* 0x0000000900967c02 */ /* 0x000fe20008000f00 */
[----:B------:R-:W-:Y:S01]  /*4a40*/  UMOV UR15, UR22 ;  /* 0x00000016000f7c82 */ /* 0x000fe20008000000 */
[----:B------:R-:W-:Y:S01]  /*4a50*/  UMOV UR11, UR19 ;  /* 0x00000013000b7c82 */ /* 0x000fe20008000000 */
[----:B------:R-:W-:Y:S01]  /*4a60*/  UMOV UR13, UR20 ;  /* 0x00000014000d7c82 */ /* 0x000fe20008000000 */
[----:B------:R-:W4:Y:S01]  /*4a70*/  LDCU UR43, c[0x0][0x394] ;  /* 0x00007280ff2b77ac */ /* 0x000f220008000800 */
[----:B-1----:R-:W-:-:S02]  /*4a80*/  USHF.L.U64.HI UR37, UR36, 0x2, UR37 ;  /* 0x0000000224257899 */ /* 0x002fc40008010225 */
[----:B--2---:R-:W-:Y:S02]  /*4a90*/  USHF.L.U64.HI UR35, UR38, 0x2, UR39 ;  /* 0x0000000226237899 */ /* 0x004fe40008010227 */
[----:B---3--:R-:W-:Y:S01]  /*4aa0*/  USHF.L.U64.HI UR34, UR40, 0x2, UR41 ;  /* 0x0000000228227899 */ /* 0x008fe20008010229 */
[----:B------:R-:W-:Y:S01]  /*4ab0*/  UMOV UR9, UR17 ;  /* 0x0000001100097c82 */ /* 0x000fe20008000000 */
[----:B------:R-:W-:-:S10]  /*4ac0*/  UMOV UR10, UR18 ;  /* 0x00000012000a7c82 */ /* 0x000fd40008000000 */
.L_x_3382:
[----:B------:R-:W-:Y:S01]  /*4ad0*/  MOV R6, UR14 ;  /* 0x0000000e00067c02 */ /* 0x000fe20008000f00 */
[----:B------:R-:W-:-:S05]  /*4ae0*/  IMAD.U32 R7, RZ, RZ, UR15 ;  /* 0x0000000fff077e24 */ /* 0x000fca000f8e00ff */
[----:B------:R-:W2:Y:S01]  /*4af0*/  LDG.E R152, desc[UR32][R6.64] ;  /* 0x0000002006987981 */ /* 0x000ea2000c1e1900 */
[----:B------:R-:W-:Y:S01]  /*4b00*/  MOV R2, UR11 ;  /* 0x0000000b00027c02 */ /* 0x000fe20008000f00 */
[----:B0-----:R-:W-:Y:S01]  /*4b10*/  IMAD.U32 R5, RZ, RZ, UR10 ;  /* 0x0000000aff057e24 */ /* 0x001fe2000f8e00ff */
[----:B------:R-:W-:Y:S02]  /*4b20*/  MOV R3, UR13 ;  /* 0x0000000d00037c02 */ /* 0x000fe40008000f00 */
[----:B------:R-:W-:-:S03]  /*4b30*/  MOV R4, UR9 ;  /* 0x0000000900047c02 */ /* 0x000fc60008000f00 */
[----:B------:R-:W3:Y:S04]  /*4b40*/  LDG.E R2, desc[UR32][R2.64] ;  /* 0x0000002002027981 */ /* 0x000ee8000c1e1900 */
[----:B------:R1:W3:Y:S01]  /*4b50*/  LDG.E R5, desc[UR32][R4.64] ;  /* 0x0000002004057981 */ /* 0x0002e2000c1e1900 */
[----:B------:R-:W5:Y:S01]  /*4b60*/  S2UR UR8, SR_CgaCtaId ;  /* 0x00000000000879c3 */ /* 0x000f620000008800 */
[C---:B------:R-:W-:Y:S01]  /*4b70*/  ISETP.NE.AND P0, PT, R14.reuse, RZ, PT ;  /* 0x000000ff0e00720c */ /* 0x040fe20003f05270 */
[----:B------:R-:W-:Y:S01]  /*4b80*/  UMOV UR12, 0x400 ;  /* 0x00000400000c7882 */ /* 0x000fe20000000000 */
[C---:B------:R-:W-:Y:S01]  /*4b90*/  ISETP.NE.AND P2, PT, R14.reuse, 0x3f, PT ;  /* 0x0000003f0e00780c */ /* 0x040fe20003f45270 */
[----:B------:R-:W-:Y:S01]  /*4ba0*/  BSSY.RECONVERGENT B0, `(.L_x_3370) ;  /* 0x0000043000007945 */ /* 0x000fe20003800200 */
[----:B-1----:R-:W-:-:S04]  /*4bb0*/  IADD3 R4, PT, PT, R14, 0x200, RZ ;  /* 0x000002000e047810 */ /* 0x002fc80007ffe0ff */
[----:B------:R-:W-:Y:S01]  /*4bc0*/  SEL R4, R149, R4, !P0 ;  /* 0x0000000495047207 */ /* 0x000fe20004000000 */
[----:B-----5:R-:W-:-:S06]  /*4bd0*/  ULEA UR12, UR8, UR12, 0x18 ;  /* 0x0000000c080c7291 */ /* 0x020fcc000f8ec0ff */
        /* <DEDUP_REMOVED lines=53> */
[----:B-123--:R-:W-:Y:S05]  /*4f30*/  @P2 BRA `(.L_x_3371) ;  /* 0x00000000001c2947 */ /* 0x00efea0003800000 */
[----:B----4-:R-:W-:Y:S01]  /*4f40*/  UISETP.NE.AND UP0, UPT, UR23, UR43, UPT ;  /* 0x0000002b1700728c */ /* 0x010fe2000bf05270 */
[----:B------:R-:W-:-:S08]  /*4f50*/  HFMA2 R186, -RZ, RZ, 1.875, 0 ;  /* 0x3f800000ffba7431 */ /* 0x000fd000000001ff */
[----:B------:R-:W-:Y:S05]  /*4f60*/  BRA.U !UP0, `(.L_x_3372) ;  /* 0x0000000108187547 */ /* 0x000fea000b800000 */
[----:B------:R-:W-:-:S04]  /*4f70*/  USHF.L.U32 UR8, UR23, 0xa, URZ ;  /* 0x0000000a17087899 */ /* 0x000fc800080006ff */
[----:B------:R-:W-:-:S09]  /*4f80*/  ULOP3.LUT UR8, UR8, 0x400, URZ, 0xc0, !UPT ;  /* 0x0000040008087892 */ /* 0x000fd2000f8ec0ff */
[----:B------:R2:W3:Y:S01]  /*4f90*/  LDS R186, [R53+UR8+0xc90] ;  /* 0x000c900835ba7984 */ /* 0x0004e20008000800 */
[----:B------:R-:W-:Y:S05]  /*4fa0*/  BRA `(.L_x_3372) ;  /* 0x0000000000087947 */ /* 0x000fea0003800000 */
.L_x_3371:
[----:B------:R-:W-:-:S06]  /*4fb0*/  LEA R186, R14, UR12, 0x2 ;  /* 0x0000000c0eba7c11 */ /* 0x000fcc000f8e10ff */
[----:B------:R-:W1:Y:S02]  /*4fc0*/  LDS R186, [R186+0x1494] ;  /* 0x00149400baba7984 */ /* 0x000e640000000800 */
.L_x_3372:
[----:B----4-:R-:W-:Y:S05]  /*4fd0*/  BSYNC.RECONVERGENT B0 ;  /* 0x0000000000007941 */ /* 0x010fea0003800200 */
.L_x_3370:
[-C--:B------:R-:W-:Y:S01]  /*4fe0*/  FMUL.FTZ R7, R8, R155.reuse ;  /* 0x0000009b08077220 */ /* 0x080fe20000410000 */
[----:B------:R-:W-:Y:S01]  /*4ff0*/  FFMA.FTZ R6, R117, R155, R148 ;  /* 0x0000009b75067223 */ /* 0x000fe20000010094 */
[----:B------:R-:W-:Y:S01]  /*5000*/  MOV R5, 0x8 ;  /* 0x0000000800057802 */ /* 0x000fe20000000f00 */
[----:B------:R-:W-:Y:S02]  /*5010*/  HFMA2 R3, -RZ, RZ, 0, 0 ;  /* 0x00000000ff037431 */ /* 0x000fe400000001ff */
[C---:B------:R-:W-:Y:S01]  /*5020*/  FMUL.FTZ R7, R156.reuse, R7 ;  /* 0x000000079c077220 */ /* 0x040fe20000410000 */
[----:B------:R-:W-:Y:S01]  /*5030*/  FFMA.FTZ R6, R156, R6, R119 ;  /* 0x000000069c067223 */ /* 0x000fe20000010077 */
[----:B------:R-:W-:Y:S02]  /*5040*/  IMAD.MOV.U32 R2, RZ, RZ, 0x3f800000 ;  /* 0x3f800000ff027424 */ /* 0x000fe400078e00ff */
[C---:B0-----:R-:W-:Y:S01]  /*5050*/  FMUL.FTZ R7, R158.reuse, R7 ;  /* 0x000000079e077220 */ /* 0x041fe20000410000 */
[----:B------:R-:W-:Y:S01]  /*5060*/  FFMA.FTZ R6, R158, R6, R121 ;  /* 0x000000069e067223 */ /* 0x000fe20000010079 */
[----:B------:R-:W-:-:S04]  /*5070*/  @P1 IMAD.WIDE R4, R150, R5, UR4 ;  /* 0x0000000496041e25 */ /* 0x000fc8000f8e0205 */
[C---:B------:R-:W-:Y:S01]  /*5080*/  FMUL.FTZ R7, R160.reuse, R7 ;  /* 0x00000007a0077220 */ /* 0x040fe20000410000 */
[----:B------:R-:W-:Y:S01]  /*5090*/  FFMA.FTZ R6, R160, R6, R123 ;  /* 0x00000006a0067223 */ /* 0x000fe2000001007b */
[----:B------:R-:W-:Y:S01]  /*50a0*/  ISETP.GT.U32.AND P2, PT, R14, 0x1f, PT ;  /* 0x0000001f0e00780c */ /* 0x000fe20003f44070 */
[----:B------:R0:W5:Y:S01]  /*50b0*/  @P1 LDG.E.64 R2, desc[UR32][R4.64] ;  /* 0x0000002004021981 */ /* 0x000162000c1e1b00 */
[C---:B------:R-:W-:Y:S01]  /*50c0*/  FMUL.FTZ R7, R162.reuse, R7 ;  /* 0x00000007a2077220 */ /* 0x040fe20000410000 */
[----:B------:R-:W-:Y:S01]  /*50d0*/  FFMA.FTZ R6, R162, R6, R125 ;  /* 0x00000006a2067223 */ /* 0x000fe2000001007d */
[----:B------:R-:W-:Y:S02]  /*50e0*/  LOP3.LUT R154, R154, 0xfffffffd, RZ, 0xc0, !PT ;  /* 0xfffffffd9a9a7812 */ /* 0x000fe400078ec0ff */
[C---:B------:R-:W-:Y:S01]  /*50f0*/  FMUL.FTZ R7, R164.reuse, R7 ;  /* 0x00000007a4077220 */ /* 0x040fe20000410000 */
[----:B------:R-:W-:-:S03]  /*5100*/  FFMA.FTZ R6, R164, R6, R127 ;  /* 0x00000006a4067223 */ /* 0x000fc6000001007f */
[C---:B------:R-:W-:Y:S01]  /*5110*/  FMUL.FTZ R7, R166.reuse, R7 ;  /* 0x00000007a6077220 */ /* 0x040fe20000410000 */
[----:B------:R-:W-:Y:S02]  /*5120*/  FFMA.FTZ R6, R166, R6, R129 ;  /* 0x00000006a6067223 */ /* 0x000fe40000010081 */
[----:B------:R-:W-:Y:S01]  /*5130*/  @P2 LOP3.LUT R154, R154, 0x2, RZ, 0xfc, !PT ;  /* 0x000000029a9a2812 */ /* 0x000fe200078efcff */
        /* <DEDUP_REMOVED lines=13> */
[----:B0-----:R-:W-:-:S03]  /*5210*/  FFMA.FTZ R5, R182, R6, R143 ;  /* 0x00000006b6057223 */ /* 0x001fc6000001008f */
[C---:B------:R-:W-:Y:S01]  /*5220*/  FMUL.FTZ R4, R184.reuse, R7 ;  /* 0x00000007b8047220 */ /* 0x040fe20000410000 */
[----:B------:R-:W-:-:S05]  /*5230*/  FFMA.FTZ R5, R184, R5, R145 ;  /* 0x00000005b8057223 */ /* 0x000fca0000010091 */
[----:B------:R0:W-:Y:S01]  /*5240*/  STS.64 [R17+0x880], R4 ;  /* 0x0008800411007388 */ /* 0x0001e20000000a00 */
[----:B------:R-:W-:Y:S06]  /*5250*/  BAR.SYNC.DEFER_BLOCKING 0x0 ;  /* 0x0000000000007b1d */ /* 0x000fec0000010000 */
[----:B------:R-:W-:Y:S05]  /*5260*/  @P2 BRA `(.L_x_3373) ;  /* 0x0000000000d82947 */ /* 0x000fea0003800000 */
[----:B0-----:R-:W0:Y:S01]  /*5270*/  LDS.128 R4, [R18+0x880] ;  /* 0x0008800012047984 */ /* 0x001e220000000c00 */
[----:B------:R-:W-:Y:S01]  /*5280*/  ISETP.GE.AND P2, PT, R36, 0x10, PT ;  /* 0x000000102400780c */ /* 0x000fe20003f46270 */
[----:B------:R-:W-:Y:S01]  /*5290*/  UMOV UR8, 0xffffffff ;  /* 0xffffffff00087882 */ /* 0x000fe20000000000 */
[----:B------:R-:W-:Y:S02]  /*52a0*/  LOP3.LUT R154, R154, 0xfffffffe, RZ, 0xc0, !PT ;  /* 0xfffffffe9a9a7812 */ /* 0x000fe400078ec0ff */
[C---:B------:R-:W-:Y:S02]  /*52b0*/  ISETP.GE.AND P3, PT, R36.reuse, 0x4, PT ;  /* 0x000000042400780c */ /* 0x040fe40003f66270 */
[C---:B------:R-:W-:Y:S02]  /*52c0*/  ISETP.GE.AND P4, PT, R36.reuse, 0x2, PT ;  /* 0x000000022400780c */ /* 0x040fe40003f86270 */
[----:B------:R-:W-:-:S05]  /*52d0*/  ISETP.GE.AND P5, PT, R36, 0x1, PT ;  /* 0x000000012400780c */ /* 0x000fca0003fa6270 */
[----:B------:R-:W-:Y:S02]  /*52e0*/  @P2 LOP3.LUT R154, R154, 0x1, RZ, 0xfc, !PT ;  /* 0x000000019a9a2812 */ /* 0x000fe400078efcff */
[----:B------:R-:W-:Y:S01]  /*52f0*/  ISETP.GE.AND P2, PT, R36, 0x8, PT ;  /* 0x000000082400780c */ /* 0x000fe20003f46270 */
[-C--:B0-----:R-:W-:Y:S01]  /*5300*/  FFMA.FTZ R5, R5, R6.reuse, R7 ;  /* 0x0000000605057223 */ /* 0x081fe20000010007 */
[----:B------:R-:W-:Y:S01]  /*5310*/  FMUL.FTZ R6, R4, R6 ;  /* 0x0000000604067220 */ /* 0x000fe20000410000 */
[----:B------:R-:W-:Y:S10]  /*5320*/  BRA.DIV UR8, `(.L_x_3374) ;  /* 0x0000002e08fc7947 */ /* 0x000ff4000b800000 */
[----:B------:R-:W0:Y:S04]  /*5330*/  SHFL.UP PT, R4, R5, 0x1, RZ ;  /* 0x0420000005047989 */ /* 0x000e2800000e00ff */
[----:B------:R-:W4:Y:S01]  /*5340*/  SHFL.UP PT, R7, R6, 0x1, RZ ;  /* 0x0420000006077989 */ /* 0x000f2200000e00ff */
[C---:B0-----:R-:W-:Y:S01]  /*5350*/  FFMA.FTZ R4, R6.reuse, R4, R5 ;  /* 0x0000000406047223 */ /* 0x041fe20000010005 */
[----:B----4-:R-:W-:-:S04]  /*5360*/  @P5 FMUL.FTZ R6, R6, R7 ;  /* 0x0000000706065220 */ /* 0x010fc80000410000 */
        /* <DEDUP_REMOVED lines=16> */
[----:B------:R0:W4:Y:S04]  /*5470*/  SHFL.UP PT, R9, R6, 0x10, RZ ;  /* 0x0600000006097989 */ /* 0x00012800000e00ff */
[----:B------:R0:W0:Y:S02]  /*5480*/  SHFL.UP PT, R4, R5, 0x10, RZ ;  /* 0x0600000005047989 */ /* 0x00002400000e00ff */
.L_x_3400:
[----:B------:R-:W-:Y:S01]  /*5490*/  ISETP.GE.AND P2, PT, R36, 0x10, PT ;  /* 0x000000102400780c */ /* 0x000fe20003f46270 */
[----:B0-----:R-:W-:Y:S01]  /*54a0*/  FFMA.FTZ R4, R6, R4, R5 ;  /* 0x0000000406047223 */ /* 0x001fe20000010005 */
[----:B------:R-:W-:-:S04]  /*54b0*/  UMOV UR8, 0xffffffff ;  /* 0xffffffff00087882 */ /* 0x000fc80000000000 */
[----:B------:R-:W-:-:S07]  /*54c0*/  FSEL R7, R5, R4, !P2 ;  /* 0x0000000405077208 */ /* 0x000fce0005000000 */
[----:B----4-:R-:W-:Y:S01]  /*54d0*/  @P2 FMUL.FTZ R6, R6, R9 ;  /* 0x0000000906062220 */ /* 0x010fe20000410000 */
[----:B------:R-:W-:Y:S06]  /*54e0*/  BRA.DIV UR8, `(.L_x_3375) ;  /* 0x0000003208907947 */ /* 0x000fec000b800000 */
.L_x_3403:
[----:B------:R-:W-:-:S03]  /*54f0*/  UMOV UR8, 0xffffffff ;  /* 0xffffffff00087882 */ /* 0x000fc60000000000 */
[----:B------:R-:W-:Y:S05]  /*5500*/  BRA.DIV UR8, `(.L_x_3376) ;  /* 0x0000003208b07947 */ /* 0x000fea000b800000 */
.L_x_3406:
[----:B------:R-:W-:-:S03]  /*5510*/  UMOV UR8, 0xffffffff ;  /* 0xffffffff00087882 */ /* 0x000fc60000000000 */
[----:B------:R-:W-:Y:S05]  /*5520*/  BRA.DIV UR8, `(.L_x_3377) ;  /* 0x0000003208d07947 */ /* 0x000fea000b800000 */
[----:B------:R0:W4:Y:S04]  /*5530*/  SHFL.UP PT, R9, R6, 0x1, RZ ;  /* 0x0420000006097989 */ /* 0x00012800000e00ff */
[----:B------:R0:W0:Y:S04]  /*5540*/  SHFL.UP PT, R188, R7, 0x1, RZ ;  /* 0x0420000007bc7989 */ /* 0x00002800000e00ff */
[----:B-----5:R0:W0:Y:S04]  /*5550*/  SHFL.IDX PT, R4, R2, RZ, 0x1f ;  /* 0x00001fff02047589 */ /* 0x02002800000e0000 */
[----:B------:R0:W0:Y:S02]  /*5560*/  SHFL.IDX PT, R5, R3, RZ, 0x1f ;  /* 0x00001fff03057589 */ /* 0x00002400000e0000 */
.L_x_3412:
[----:B0-----:R-:W0:Y:S01]  /*5570*/  LDS.64 R6, [R18+0x880] ;  /* 0x0008800012067984 */ /* 0x001e220000000a00 */
[C---:B----4-:R-:W-:Y:S01]  /*5580*/  @P0 FFMA.FTZ R5, R9.reuse, R5, R188 ;  /* 0x0000000509050223 */ /* 0x050fe200000100bc */
[----:B------:R-:W-:-:S03]  /*5590*/  @P0 FMUL.FTZ R4, R9, R4 ;  /* 0x0000000409040220 */ /* 0x000fc60000410000 */
[-C--:B0-----:R-:W-:Y:S01]  /*55a0*/  FFMA.FTZ R7, R5, R6.reuse, R7 ;  /* 0x0000000605077223 */ /* 0x081fe20000010007 */
[----:B------:R-:W-:-:S05]  /*55b0*/  FMUL.FTZ R6, R4, R6 ;  /* 0x0000000604067220 */ /* 0x000fca0000410000 */
[----:B------:R4:W-:Y:S02]  /*55c0*/  STS.128 [R18+0x880], R4 ;  /* 0x0008800412007388 */ /* 0x0009e40000000c00 */
.L_x_3373:
[----:B------:R-:W-:Y:S05]  /*55d0*/  WARPSYNC.ALL ;  /* 0x0000000000007948 */ /* 0x000fea0003800000 */
[----:B------:R-:W-:Y:S01]  /*55e0*/  BAR.SYNC.DEFER_BLOCKING 0x0 ;  /* 0x0000000000007b1d */ /* 0x000fe20000010000 */
[C---:B-1-3-5:R-:W-:Y:S01]  /*55f0*/  FMUL.FTZ R3, R184.reuse, R186 ;  /* 0x000000bab8037220 */ /* 0x06afe20000410000 */
[----:B------:R-:W-:Y:S01]  /*5600*/  FFMA.FTZ R2, R184, R185, R183 ;  /* 0x000000b9b8027223 */ /* 0x000fe200000100b7 */
[----:B------:R-:W-:Y:S02]  /*5610*/  ISETP.LE.AND P0, PT, R203, UR23, PT ;  /* 0x00000017cb007c0c */ /* 0x000fe4000bf03270 */
[C---:B------:R-:W-:Y:S01]  /*5620*/  FMUL.FTZ R3, R182.reuse, R3 ;  /* 0x00000003b6037220 */ /* 0x040fe20000410000 */
[----:B------:R-:W-:Y:S01]  /*5630*/  FFMA.FTZ R2, R182, R2, R181 ;  /* 0x00000002b6027223 */ /* 0x000fe200000100b5 */
[----:B------:R-:W-:-:S02]  /*5640*/  ISETP.NE.OR P0, PT, R153, RZ, P0 ;  /* 0x000000ff9900720c */ /* 0x000fc40000705670 */
[C---:B------:R-:W-:Y:S01]  /*5650*/  FMUL.FTZ R3, R180.reuse, R3 ;  /* 0x00000003b4037220 */ /* 0x040fe20000410000 */
[----:B------:R-:W-:Y:S01]  /*5660*/  FFMA.FTZ R2, R180, R2, R179 ;  /* 0x00000002b4027223 */ /* 0x000fe200000100b3 */
[----:B------:R-:W-:Y:S02]  /*5670*/  ISETP.GT.U32.AND P2, PT, R14, 0x1f, PT ;  /* 0x0000001f0e00780c */ /* 0x000fe40003f44070 */
[C---:B------:R-:W-:Y:S01]  /*5680*/  FMUL.FTZ R3, R178.reuse, R3 ;  /* 0x00000003b2037220 */ /* 0x040fe20000410000 */
[----:B------:R-:W-:Y:S01]  /*5690*/  FFMA.FTZ R2, R178, R2, R177 ;  /* 0x00000002b2027223 */ /* 0x000fe200000100b1 */
[----:B------:R-:W-:Y:S02]  /*56a0*/  MOV R9, RZ ;  /* 0x000000ff00097202 */ /* 0x000fe40000000f00 */
[C---:B------:R-:W-:Y:S01]  /*56b0*/  FMUL.FTZ R3, R176.reuse, R3 ;  /* 0x00000003b0037220 */ /* 0x040fe20000410000 */
[----:B------:R-:W-:-:S03]  /*56c0*/  FFMA.FTZ R2, R176, R2, R175 ;  /* 0x00000002b0027223 */ /* 0x000fc600000100af */
[C---:B------:R-:W-:Y:S01]  /*56d0*/  FMUL.FTZ R3, R174.reuse, R3 ;  /* 0x00000003ae037220 */ /* 0x040fe20000410000 */
[----:B------:R-:W-:Y:S01]  /*56e0*/  FFMA.FTZ R2, R174, R2, R173 ;  /* 0x00000002ae027223 */ /* 0x000fe200000100ad */
[----:B------:R-:W1:Y:S02]  /*56f0*/  LDS R194, [R17+0x884] ;  /* 0x0008840011c27984 */ /* 0x000e640000000800 */
        /* <DEDUP_REMOVED lines=14> */
[C---:B0---4-:R-:W-:Y:S01]  /*57e0*/  FMUL.FTZ R4, R156.reuse, R3 ;  /* 0x000000039c047220 */ /* 0x051fe20000410000 */
[----:B------:R-:W-:-:S03]  /*57f0*/  FFMA.FTZ R3, R156, R2, R157 ;  /* 0x000000029c037223 */ /* 0x000fc6000001009d */
[C---:B------:R-:W-:Y:S01]  /*5800*/  FMUL.FTZ R2, R155.reuse, R4 ;  /* 0x000000049b027220 */ /* 0x040fe20000410000 */
[----:B------:R-:W-:Y:S01]  /*5810*/  FFMA.FTZ R3, R155, R3, R172 ;  /* 0x000000039b037223 */ /* 0x000fe200000100ac */
[----:B-1----:R-:W-:Y:S01]  /*5820*/  FFMA.FTZ R194, R8, R194, R117 ;  /* 0x000000c208c27223 */ /* 0x002fe20000010075 */
[----:B------:R-:W-:-:S03]  /*5830*/  HFMA2 R8, -RZ, RZ, 1.875, 0 ;  /* 0x3f800000ff087431 */ /* 0x000fc600000001ff */
[----:B------:R-:W-:-:S04]  /*5840*/  FFMA.FTZ R193, R155, R194, R148 ;  /* 0x000000c29bc17223 */ /* 0x000fc80000010094 */
[----:B------:R-:W-:Y:S01]  /*5850*/  FFMA.FTZ R192, R156, R193, R119 ;  /* 0x000000c19cc07223 */ /* 0x000fe20000010077 */
[----:B------:R0:W1:Y:S03]  /*5860*/  @!P0 LDS.64 R8, [R147] ;  /* 0x0000000093088984 */ /* 0x0000660000000a00 */
[----:B------:R-:W-:Y:S01]  /*5870*/  FFMA.FTZ R191, R158, R192, R121 ;  /* 0x000000c09ebf7223 */ /* 0x000fe20000010079 */
[----:B------:R0:W-:Y:S03]  /*5880*/  STS.64 [R17+0xa90], R2 ;  /* 0x000a900211007388 */ /* 0x0001e60000000a00 */
        /* <DEDUP_REMOVED lines=14> */
[----:B------:R-:W0:Y:S01]  /*5970*/  LDS.128 R4, [R18+0xa90] ;  /* 0x000a900012047984 */ /* 0x000e220000000c00 */
[----:B------:R-:W-:Y:S01]  /*5980*/  UMOV UR8, 0xffffffff ;  /* 0xffffffff00087882 */ /* 0x000fe20000000000 */
[----:B------:R-:W-:Y:S01]  /*5990*/  ISETP.NE.AND P0, PT, R153, 0x1f, PT ;  /* 0x0000001f9900780c */ /* 0x000fe20003f05270 */
[C---:B0-----:R-:W-:Y:S01]  /*59a0*/  FFMA.FTZ R5, R4.reuse, R7, R5 ;  /* 0x0000000704057223 */ /* 0x041fe20000010005 */
[----:B------:R-:W-:Y:S01]  /*59b0*/  FMUL.FTZ R6, R4, R6 ;  /* 0x0000000604067220 */ /* 0x000fe20000410000 */
[----:B------:R-:W-:Y:S10]  /*59c0*/  BRA.DIV UR8, `(.L_x_3379) ;  /* 0x0000003208207947 */ /* 0x000ff4000b800000 */
[----:B------:R-:W0:Y:S01]  /*59d0*/  SHFL.DOWN PT, R7, R5, 0x1, 0x1f ;  /* 0x08201f0005077f89 */ /* 0x000e2200000e0000 */
[----:B------:R-:W-:Y:S01]  /*59e0*/  MOV R4, R5 ;  /* 0x0000000500047202 */ /* 0x000fe20000000f00 */
[----:B------:R-:W-:Y:S02]  /*59f0*/  IMAD.MOV.U32 R3, RZ, RZ, R6 ;  /* 0x000000ffff037224 */ /* 0x000fe400078e0006 */
[----:B------:R-:W1:Y:S04]  /*5a00*/  SHFL.DOWN PT, R2, R6, 0x1, 0x1f ;  /* 0x08201f0006027f89 */ /* 0x000e6800000e0000 */
[----:B------:R-:W-:Y:S01]  /*5a10*/  SHFL.IDX PT, R206, R8, RZ, 0x1f ;  /* 0x00001fff08ce7589 */ /* 0x000fe200000e0000 */
[----:B0-----:R-:W-:Y:S01]  /*5a20*/  @P0 FFMA.FTZ R7, R3, R7, R4 ;  /* 0x0000000703070223 */ /* 0x001fe20000010004 */
[----:B-1----:R-:W-:-:S04]  /*5a30*/  @P0 FMUL.FTZ R2, R2, R3 ;  /* 0x0000000302020220 */ /* 0x002fc80000410000 */
[----:B------:R-:W-:Y:S02]  /*5a40*/  @P0 MOV R4, R7 ;  /* 0x0000000700040202 */ /* 0x000fe40000000f00 */
[----:B------:R-:W-:-:S03]  /*5a50*/  @P0 MOV R3, R2 ;  /* 0x0000000200030202 */ /* 0x000fc60000000f00 */
[----:B------:R-:W0:Y:S01]  /*5a60*/  SHFL.DOWN PT, R7, R4, 0x2, 0x1f ;  /* 0x08401f0004077f89 */ /* 0x000e2200000e0000 */
[----:B------:R-:W-:-:S03]  /*5a70*/  ISETP.GT.U32.AND P0, PT, R153, 0x1d, PT ;  /* 0x0000001d9900780c */ /* 0x000fc60003f04070 */
[----:B------:R-:W1:Y:S10]  /*5a80*/  SHFL.DOWN PT, R2, R3, 0x2, 0x1f ;  /* 0x08401f0003027f89 */ /* 0x000e7400000e0000 */
[C---:B0-----:R-:W-:Y:S01]  /*5a90*/  @!P0 FFMA.FTZ R7, R3.reuse, R7, R4 ;  /* 0x0000000703078223 */ /* 0x041fe20000010004 */
[----:B-1----:R-:W-:-:S04]  /*5aa0*/  @!P0 FMUL.FTZ R2, R3, R2 ;  /* 0x0000000203028220 */ /* 0x002fc80000410000 */
[----:B------:R-:W-:Y:S02]  /*5ab0*/  @!P0 MOV R4, R7 ;  /* 0x0000000700048202 */ /* 0x000fe40000000f00 */
[----:B------:R-:W-:Y:S01]  /*5ac0*/  SHFL.IDX PT, R7, R9, RZ, 0x1f ;  /* 0x00001fff09077589 */ /* 0x000fe200000e0000 */
[----:B------:R-:W-:Y:S01]  /*5ad0*/  @!P0 IMAD.MOV.U32 R3, RZ, RZ, R2 ;  /* 0x000000ffff038224 */ /* 0x000fe200078e0002 */
[----:B------:R-:W-:Y:S02]  /*5ae0*/  ISETP.GT.U32.AND P0, PT, R153, 0x1b, PT ;  /* 0x0000001b9900780c */ /* 0x000fe40003f04070 */
[----:B------:R-:W0:Y:S04]  /*5af0*/  SHFL.DOWN PT, R5, R4, 0x4, 0x1f ;  /* 0x08801f0004057f89 */ /* 0x000e2800000e0000 */
[----:B------:R-:W1:Y:S07]  /*5b00*/  SHFL.DOWN PT, R2, R3, 0x4, 0x1f ;  /* 0x08801f0003027f89 */ /* 0x000e6e00000e0000 */
[C---:B0-----:R-:W-:Y:S01]  /*5b10*/  @!P0 FFMA.FTZ R5, R3.reuse, R5, R4 ;  /* 0x0000000503058223 */ /* 0x041fe20000010004 */
[----:B-1----:R-:W-:-:S04]  /*5b20*/  @!P0 FMUL.FTZ R2, R3, R2 ;  /* 0x0000000203028220 */ /* 0x002fc80000410000 */
[----:B------:R-:W-:Y:S02]  /*5b30*/  @!P0 MOV R4, R5 ;  /* 0x0000000500048202 */ /* 0x000fe40000000f00 */
[----:B------:R-:W-:-:S03]  /*5b40*/  @!P0 MOV R3, R2 ;  /* 0x0000000200038202 */ /* 0x000fc60000000f00 */
[----:B------:R-:W0:Y:S01]  /*5b50*/  SHFL.DOWN PT, R5, R4, 0x8, 0x1f ;  /* 0x09001f0004057f89 */ /* 0x000e2200000e0000 */
[----:B------:R-:W-:-:S03]  /*5b60*/  ISETP.GT.U32.AND P0, PT, R153, 0x17, PT ;  /* 0x000000179900780c */ /* 0x000fc60003f04070 */
[----:B------:R-:W1:Y:S10]  /*5b70*/  SHFL.DOWN PT, R2, R3, 0x8, 0x1f ;  /* 0x09001f0003027f89 */ /* 0x000e7400000e0000 */
[C---:B0-----:R-:W-:Y:S01]  /*5b80*/  @!P0 FFMA.FTZ R5, R3.reuse, R5, R4 ;  /* 0x0000000503058223 */ /* 0x041fe20000010004 */
[----:B-1----:R-:W-:-:S04]  /*5b90*/  @!P0 FMUL.FTZ R2, R3, R2 ;  /* 0x0000000203028220 */ /* 0x002fc80000410000 */
[----:B------:R-:W-:Y:S01]  /*5ba0*/  @!P0 MOV R4, R5 ;  /* 0x0000000500048202 */ /* 0x000fe20000000f00 */
[----:B------:R-:W-:Y:S01]  /*5bb0*/  @!P0 IMAD.MOV.U32 R3, RZ, RZ, R2 ;  /* 0x000000ffff038224 */ /* 0x000fe200078e0002 */
[----:B------:R-:W-:-:S03]  /*5bc0*/  ISETP.GT.U32.AND P0, PT, R153, 0xf, PT ;  /* 0x0000000f9900780c */ /* 0x000fc60003f04070 */
[----:B------:R-:W0:Y:S04]  /*5bd0*/  SHFL.DOWN PT, R5, R4, 0x10, 0x1f ;  /* 0x0a001f0004057f89 */ /* 0x000e2800000e0000 */
[----:B------:R-:W1:Y:S06]  /*5be0*/  SHFL.DOWN PT, R2, R3, 0x10, 0x1f ;  /* 0x0a001f0003027f89 */ /* 0x000e6c00000e0000 */
[C---:B0-----:R-:W-:Y:S01]  /*5bf0*/  @!P0 FFMA.FTZ R5, R3.reuse, R5, R4 ;  /* 0x0000000503058223 */ /* 0x041fe20000010004 */
[----:B-1----:R-:W-:-:S04]  /*5c00*/  @!P0 FMUL.FTZ R2, R3, R2 ;  /* 0x0000000203028220 */ /* 0x002fc80000410000 */
[----:B------:R-:W-:Y:S02]  /*5c10*/  @!P0 MOV R4, R5 ;  /* 0x0000000500048202 */ /* 0x000fe40000000f00 */
[----:B------:R-:W-:-:S03]  /*5c20*/  @!P0 MOV R3, R2 ;  /* 0x0000000200038202 */ /* 0x000fc60000000f00 */
[----:B------:R-:W-:Y:S01]  /*5c30*/  SHFL.IDX PT, R6, R4, RZ, 0x1f ;  /* 0x00001fff04067589 */ /* 0x000fe200000e0000 */
[----:B------:R-:W-:-:S03]  /*5c40*/  ISETP.NE.AND P0, PT, R14, 0x1f, PT ;  /* 0x0000001f0e00780c */ /* 0x000fc60003f05270 */
[----:B------:R-:W0:Y:S04]  /*5c50*/  SHFL.IDX PT, R2, R3, RZ, 0x1f ;  /* 0x00001fff03027589 */ /* 0x000e2800000e0000 */
[----:B------:R1:W3:Y:S04]  /*5c60*/  SHFL.DOWN PT, R204, R3, 0x1, 0x1f ;  /* 0x08201f0003cc7f89 */ /* 0x0002e800000e0000 */
[----:B------:R1:W4:Y:S01]  /*5c70*/  SHFL.DOWN PT, R205, R4, 0x1, 0x1f ;  /* 0x08201f0004cd7f89 */ /* 0x00032200000e0000 */
[-C--:B0-----:R-:W-:Y:S01]  /*5c80*/  FFMA.FTZ R9, R9, R2.reuse, R6 ;  /* 0x0000000209097223 */ /* 0x081fe20000010006 */
[----:B-1----:R-:W-:-:S07]  /*5c90*/  FMUL.FTZ R8, R8, R2 ;  /* 0x0000000208087220 */ /* 0x002fce0000410000 */
.L_x_3429:
[----:B------:R-:W0:Y:S01]  /*5ca0*/  LDS.64 R4, [R18+0xa98] ;  /* 0x000a980012047984 */ /* 0x000e220000000a00 */
[----:B------:R-:W-:Y:S02]  /*5cb0*/  IMAD.MOV.U32 R6, RZ, RZ, R206 ;  /* 0x000000ffff067224 */ /* 0x000fe400078e00ce */
[C---:B---34-:R-:W-:Y:S02]  /*5cc0*/  @P0 FFMA.FTZ R7, R204.reuse, R7, R205 ;  /* 0x00000007cc070223 */ /* 0x058fe400000100cd */
[----:B------:R-:W-:Y:S02]  /*5cd0*/  @P0 FMUL.FTZ R6, R204, R6 ;  /* 0x00000006cc060220 */ /* 0x000fe40000410000 */
[C---:B0-----:R-:W-:Y:S02]  /*5ce0*/  FFMA.FTZ R5, R4.reuse, R7, R5 ;  /* 0x0000000704057223 */ /* 0x041fe40000010005 */
[----:B------:R-:W-:-:S05]  /*5cf0*/  FMUL.FTZ R4, R4, R6 ;  /* 0x0000000604047220 */ /* 0x000fca0000410000 */
[----:B------:R0:W-:Y:S02]  /*5d00*/  STS.128 [R18+0xa90], R4 ;  /* 0x000a900412007388 */ /* 0x0001e40000000c00 */
.L_x_3378:
[----:B------:R-:W-:Y:S05]  /*5d10*/  WARPSYNC.ALL ;  /* 0x0000000000007948 */ /* 0x000fea0003800000 */
[----:B------:R-:W-:Y:S01]  /*5d20*/  BAR.SYNC.DEFER_BLOCKING 0x0 ;  /* 0x0000000000007b1d */ /* 0x000fe20000010000 */
[----:B------:R-:W-:Y:S01]  /*5d30*/  FFMA.FTZ R3, R0, R194, RZ ;  /* 0x000000c200037223 */ /* 0x000fe200000100ff */
[C---:B------:R-:W-:Y:S02]  /*5d40*/  ISETP.GT.AND P2, PT, R36.reuse, 0x1e, PT ;  /* 0x0000001e2400780c */ /* 0x040fe40003f44270 */
[----:B------:R-:W-:Y:S01]  /*5d50*/  ISETP.GT.AND P0, PT, R36, 0x1d, PT ;  /* 0x0000001d2400780c */ /* 0x000fe20003f04270 */
[----:B------:R-:W-:Y:S01]  /*5d60*/  FFMA.FTZ R3, R54, R193, R3 ;  /* 0x000000c136037223 */ /* 0x000fe20000010003 */
[----:B------:R-:W-:Y:S01]  /*5d70*/  FADD.FTZ R193, -R148, R193 ;  /* 0x000000c194c17221 */ /* 0x000fe20000010100 */
[----:B------:R-:W-:Y:S01]  /*5d80*/  ISETP.GT.AND P3, PT, R36, 0x1b, PT ;  /* 0x0000001b2400780c */ /* 0x000fe20003f64270 */
[----:B------:R-:W-:Y:S01]  /*5d90*/  BSSY.RECONVERGENT B0, `(.L_x_3380) ;  /* 0x00000ca000007945 */ /* 0x000fe20003800200 */
[----:B------:R-:W-:Y:S01]  /*5da0*/  FFMA.FTZ R3, R56, R192, R3 ;  /* 0x000000c038037223 */ /* 0x000fe20000010003 */
[----:B------:R-:W-:-:S03]  /*5db0*/  FADD.FTZ R192, -R119, R192 ;  /* 0x000000c077c07221 */ /* 0x000fc60000010100 */
[----:B------:R-:W-:Y:S01]  /*5dc0*/  FFMA.FTZ R3, R58, R191, R3 ;  /* 0x000000bf3a037223 */ /* 0x000fe20000010003 */
[----:B------:R-:W-:-:S03]  /*5dd0*/  FADD.FTZ R191, -R121, R191 ;  /* 0x000000bf79bf7221 */ /* 0x000fc60000010100 */
[----:B------:R-:W-:Y:S01]  /*5de0*/  FFMA.FTZ R3, R60, R190, R3 ;  /* 0x000000be3c037223 */ /* 0x000fe20000010003 */
[----:B------:R-:W-:-:S03]  /*5df0*/  FADD.FTZ R190, -R123, R190 ;  /* 0x000000be7bbe7221 */ /* 0x000fc60000010100 */
[----:B------:R-:W-:Y:S01]  /*5e00*/  FFMA.FTZ R3, R62, R189, R3 ;  /* 0x000000bd3e037223 */ /* 0x000fe20000010003 */
[----:B------:R-:W-:Y:S01]  /*5e10*/  FADD.FTZ R189, -R125, R189 ;  /* 0x000000bd7dbd7221 */ /* 0x000fe20000010100 */
[----:B------:R-:W1:Y:S02]  /*5e20*/  LDS R2, [R17+0xa94] ;  /* 0x000a940011027984 */ /* 0x000e640000000800 */
[----:B------:R-:W-:-:S04]  /*5e30*/  FFMA.FTZ R3, R64, R188, R3 ;  /* 0x000000bc40037223 */ /* 0x000fc80000010003 */
[----:B------:R-:W-:-:S04]  /*5e40*/  FFMA.FTZ R3, R66, R187, R3 ;  /* 0x000000bb42037223 */ /* 0x000fc80000010003 */
[----:B------:R-:W-:Y:S01]  /*5e50*/  FFMA.FTZ R3, R82, R195, R3 ;  /* 0x000000c352037223 */ /* 0x000fe20000010003 */
[----:B------:R-:W-:-:S03]  /*5e60*/  FADD.FTZ R195, -R131, R195 ;  /* 0x000000c383c37221 */ /* 0x000fc60000010100 */
[----:B------:R-:W-:Y:S01]  /*5e70*/  FFMA.FTZ R3, R80, R196, R3 ;  /* 0x000000c450037223 */ /* 0x000fe20000010003 */
[----:B------:R-:W-:-:S03]  /*5e80*/  FADD.FTZ R196, -R133, R196 ;  /* 0x000000c485c47221 */ /* 0x000fc60000010100 */
[----:B0-----:R-:W-:Y:S01]  /*5e90*/  FFMA.FTZ R5, R78, R197, R3 ;  /* 0x000000c54e057223 */ /* 0x001fe20000010003 */
[----:B------:R-:W-:Y:S01]  /*5ea0*/  FADD.FTZ R3, -R117, R194 ;  /* 0x000000c275037221 */ /* 0x000fe20000010100 */
[----:B------:R-:W-:Y:S02]  /*5eb0*/  FADD.FTZ R197, -R135, R197 ;  /* 0x000000c587c57221 */ /* 0x000fe40000010100 */
[----:B------:R-:W-:Y:S01]  /*5ec0*/  FFMA.FTZ R7, R76, R202, R5 ;  /* 0x000000ca4c077223 */ /* 0x000fe20000010005 */
[----:B------:R-:W-:-:S03]  /*5ed0*/  FADD.FTZ R202, -R137, R202 ;  /* 0x000000ca89ca7221 */ /* 0x000fc60000010100 */
[----:B------:R-:W-:Y:S01]  /*5ee0*/  FFMA.FTZ R205, R74, R201, R7 ;  /* 0x000000c94acd7223 */ /* 0x000fe20000010007 */
[----:B------:R-:W-:Y:S01]  /*5ef0*/  FADD.FTZ R201, -R139, R201 ;  /* 0x000000c98bc97221 */ /* 0x000fe20000010100 */
[----:B-1----:R-:W-:-:S04]  /*5f00*/  FFMA.FTZ R185, R2, R186, R185 ;  /* 0x000000ba02b97223 */ /* 0x002fc800000100b9 */
[----:B------:R-:W-:-:S04]  /*5f10*/  FFMA.FTZ R183, R184, R185, R183 ;  /* 0x000000b9b8b77223 */ /* 0x000fc800000100b7 */
[----:B------:R-:W-:Y:S01]  /*5f20*/  FFMA.FTZ R181, R182, R183, R181 ;  /* 0x000000b7b6b57223 */ /* 0x000fe200000100b5 */
[----:B------:R-:W-:-:S03]  /*5f30*/  FMUL.FTZ R182, R146, R185 ;  /* 0x000000b992b67220 */ /* 0x000fc60000410000 */
[----:B------:R-:W-:Y:S01]  /*5f40*/  FFMA.FTZ R179, R180, R181, R179 ;  /* 0x000000b5b4b37223 */ /* 0x000fe200000100b3 */
[----:B------:R-:W-:Y:S01]  /*5f50*/  FADD.FTZ R180, -R143, R199 ;  /* 0x000000c78fb47221 */ /* 0x000fe20000010100 */
[----:B------:R-:W-:Y:S02]  /*5f60*/  FADD.FTZ R109, R182, R109 ;  /* 0x0000006db66d7221 */ /* 0x000fe40000010000 */
        /* <DEDUP_REMOVED lines=9> */
[----:B------:R-:W-:Y:S01]  /*6000*/  FMUL.FTZ R170, R136, R175 ;  /* 0x000000af88aa7220 */ /* 0x000fe20000410000 */
[----:B------:R-:W-:-:S02]  /*6010*/  FADD.FTZ R104, R174, R104 ;  /* 0x00000068ae687221 */ /* 0x000fc40000010000 */
[----:B------:R-:W-:Y:S01]  /*6020*/  FFMA.FTZ R169, R168, R171, R169 ;  /* 0x000000aba8a97223 */ /* 0x000fe200000100a9 */
[----:B------:R-:W-:Y:S01]  /*6030*/  FMUL.FTZ R168, R134, R173 ;  /* 0x000000ad86a87220 */ /* 0x000fe20000410000 */
[----:B------:R-:W-:Y:S02]  /*6040*/  FADD.FTZ R102, R170, R102 ;  /* 0x00000066aa667221 */ /* 0x000fe40000010000 */
[----:B------:R-:W-:Y:S01]  /*6050*/  FFMA.FTZ R167, R166, R169, R167 ;  /* 0x000000a9a6a77223 */ /* 0x000fe200000100a7 */
[----:B------:R-:W-:Y:S01]  /*6060*/  FMUL.FTZ R166, R132, R171 ;  /* 0x000000ab84a67220 */ /* 0x000fe20000410000 */
[----:B------:R-:W-:Y:S02]  /*6070*/  FADD.FTZ R103, R168, R103 ;  /* 0x00000067a8677221 */ /* 0x000fe40000010000 */
[----:B------:R-:W-:Y:S01]  /*6080*/  FFMA.FTZ R165, R164, R167, R165 ;  /* 0x000000a7a4a57223 */ /* 0x000fe200000100a5 */
[----:B------:R-:W-:Y:S01]  /*6090*/  FADD.FTZ R164, -R129, R187 ;  /* 0x000000bb81a47221 */ /* 0x000fe20000010100 */
[----:B------:R-:W-:-:S02]  /*60a0*/  FADD.FTZ R100, R166, R100 ;  /* 0x00000064a6647221 */ /* 0x000fc40000010000 */
[----:B------:R-:W-:Y:S01]  /*60b0*/  FFMA.FTZ R163, R162, R165, R163 ;  /* 0x000000a5a2a37223 */ /* 0x000fe200000100a3 */
[----:B------:R-:W-:-:S03]  /*60c0*/  FMUL.FTZ R162, R130, R169 ;  /* 0x000000a982a27220 */ /* 0x000fc60000410000 */
[----:B------:R-:W-:Y:S01]  /*60d0*/  FFMA.FTZ R161, R160, R163, R161 ;  /* 0x000000a3a0a17223 */ /* 0x000fe200000100a1 */
[----:B------:R-:W-:-:S03]  /*60e0*/  FADD.FTZ R108, R162, R108 ;  /* 0x0000006ca26c7221 */ /* 0x000fc60000010000 */
[-C--:B------:R-:W-:Y:S01]  /*60f0*/  FFMA.FTZ R159, R158, R161.reuse, R159 ;  /* 0x000000a19e9f7223 */ /* 0x080fe2000001009f */
[----:B------:R-:W-:Y:S01]  /*6100*/  FMUL.FTZ R4, R122, R161 ;  /* 0x000000a17a047220 */ /* 0x000fe20000410000 */
[----:B------:R-:W-:Y:S02]  /*6110*/  FMUL.FTZ R158, R126, R165 ;  /* 0x000000a57e9e7220 */ /* 0x000fe40000410000 */
[-C--:B------:R-:W-:Y:S01]  /*6120*/  FFMA.FTZ R157, R156, R159.reuse, R157 ;  /* 0x0000009f9c9d7223 */ /* 0x080fe2000001009d */
[----:B------:R-:W-:Y:S01]  /*6130*/  FMUL.FTZ R7, R120, R159 ;  /* 0x0000009f78077220 */ /* 0x000fe20000410000 */
[----:B------:R-:W-:Y:S01]  /*6140*/  FADD.FTZ R110, R158, R110 ;  /* 0x0000006e9e6e7221 */ /* 0x000fe20000010000 */
[----:B------:R-:W-:Y:S01]  /*6150*/  FADD.FTZ R112, R4, R112 ;  /* 0x0000007004707221 */ /* 0x000fe20000010000 */
[-C--:B------:R-:W-:Y:S01]  /*6160*/  FFMA.FTZ R155, R155, R157.reuse, R172 ;  /* 0x0000009d9b9b7223 */ /* 0x080fe200000100ac */
[----:B------:R-:W-:Y:S01]  /*6170*/  FMUL.FTZ R6, R118, R157 ;  /* 0x0000009d76067220 */ /* 0x000fe20000410000 */
[----:B------:R-:W-:Y:S01]  /*6180*/  FMUL.FTZ R172, R138, R177 ;  /* 0x000000b18aac7220 */ /* 0x000fe20000410000 */
[----:B------:R-:W-:Y:S01]  /*6190*/  FADD.FTZ R115, R7, R115 ;  /* 0x0000007307737221 */ /* 0x000fe20000010000 */
[----:B------:R-:W-:Y:S01]  /*61a0*/  FMUL.FTZ R2, R116, R155 ;  /* 0x0000009b74027220 */ /* 0x000fe20000410000 */
[----:B------:R-:W-:Y:S01]  /*61b0*/  FADD.FTZ R114, R6, R114 ;  /* 0x0000007206727221 */ /* 0x000fe20000010000 */
[----:B------:R-:W-:-:S02]  /*61c0*/  FADD.FTZ R105, R172, R105 ;  /* 0x00000069ac697221 */ /* 0x000fc40000010000 */
[C---:B------:R-:W-:Y:S01]  /*61d0*/  FFMA.FTZ R5, R2.reuse, R3, RZ ;  /* 0x0000000302057223 */ /* 0x040fe200000100ff */
[----:B------:R-:W-:-:S03]  /*61e0*/  FADD.FTZ R151, R2, R151 ;  /* 0x0000009702977221 */ /* 0x000fc60000010000 */
[----:B------:R-:W-:Y:S01]  /*61f0*/  FFMA.FTZ R156, R6, R193, R5 ;  /* 0x000000c1069c7223 */ /* 0x000fe20000010005 */
[----:B------:R-:W-:Y:S01]  /*6200*/  FFMA.FTZ R5, R72, R200, R205 ;  /* 0x000000c848057223 */ /* 0x000fe200000100cd */
[----:B------:R-:W-:Y:S02]  /*6210*/  FADD.FTZ R200, -R141, R200 ;  /* 0x000000c88dc87221 */ /* 0x000fe40000010100 */
[----:B------:R-:W-:Y:S01]  /*6220*/  FFMA.FTZ R205, R7, R192, R156 ;  /* 0x000000c007cd7223 */ /* 0x000fe2000001009c */
[----:B------:R-:W-:Y:S01]  /*6230*/  FFMA.FTZ R207, R70, R199, R5 ;  /* 0x000000c746cf7223 */ /* 0x000fe20000010005 */
[----:B------:R-:W-:Y:S02]  /*6240*/  FMUL.FTZ R5, R124, R163 ;  /* 0x000000a37c057220 */ /* 0x000fe40000410000 */
[----:B------:R-:W-:Y:S01]  /*6250*/  FFMA.FTZ R160, R4, R191, R205 ;  /* 0x000000bf04a07223 */ /* 0x000fe200000100cd */
[----:B------:R-:W-:Y:S01]  /*6260*/  FFMA.FTZ R156, R68, R198, R207 ;  /* 0x000000c6449c7223 */ /* 0x000fe200000100cf */
[----:B------:R-:W-:Y:S01]  /*6270*/  FADD.FTZ R205, -R127, R188 ;  /* 0x000000bc7fcd7221 */ /* 0x000fe20000010100 */
[----:B------:R-:W-:Y:S01]  /*6280*/  FADD.FTZ R198, -R145, R198 ;  /* 0x000000c691c67221 */ /* 0x000fe20000010100 */
[C---:B------:R-:W-:Y:S01]  /*6290*/  FFMA.FTZ R207, R5.reuse, R190, R160 ;  /* 0x000000be05cf7223 */ /* 0x040fe200000100a0 */
[----:B------:R-:W-:Y:S01]  /*62a0*/  FMUL.FTZ R160, R128, R167 ;  /* 0x000000a780a07220 */ /* 0x000fe20000410000 */
[----:B------:R-:W0:Y:S01]  /*62b0*/  SHFL.DOWN PT, R209, R156, 0x1, 0x1f ;  /* 0x08201f009cd17f89 */ /* 0x000e2200000e0000 */
[----:B------:R-:W-:Y:S01]  /*62c0*/  FADD.FTZ R113, R5, R113 ;  /* 0x0000007105717221 */ /* 0x000fe20000010000 */
[----:B------:R-:W-:Y:S01]  /*62d0*/  FFMA.FTZ R207, R158, R189, R207 ;  /* 0x000000bd9ecf7223 */ /* 0x000fe200000100cf */
[----:B------:R-:W-:-:S03]  /*62e0*/  FADD.FTZ R111, R160, R111 ;  /* 0x0000006fa06f7221 */ /* 0x000fc60000010000 */
[----:B------:R-:W-:-:S04]  /*62f0*/  FFMA.FTZ R207, R160, R205, R207 ;  /* 0x000000cda0cf7223 */ /* 0x000fc800000100cf */
[----:B------:R-:W-:-:S04]  /*6300*/  FFMA.FTZ R207, R162, R164, R207 ;  /* 0x000000a4a2cf7223 */ /* 0x000fc800000100cf */
[----:B------:R-:W-:-:S04]  /*6310*/  FFMA.FTZ R207, R166, R195, R207 ;  /* 0x000000c3a6cf7223 */ /* 0x000fc800000100cf */
[----:B------:R-:W-:-:S04]  /*6320*/  FFMA.FTZ R207, R168, R196, R207 ;  /* 0x000000c4a8cf7223 */ /* 0x000fc800000100cf */
[----:B------:R-:W-:Y:S01]  /*6330*/  FFMA.FTZ R207, R170, R197, R207 ;  /* 0x000000c5aacf7223 */ /* 0x000fe200000100cf */
[----:B0-----:R-:W-:-:S03]  /*6340*/  @!P2 FADD.FTZ R156, R156, R209 ;  /* 0x000000d19c9ca221 */ /* 0x001fc60000010000 */
[----:B------:R-:W-:Y:S02]  /*6350*/  FFMA.FTZ R207, R172, R202, R207 ;  /* 0x000000caaccf7223 */ /* 0x000fe400000100cf */
[----:B------:R-:W0:Y:S02]  /*6360*/  SHFL.DOWN PT, R199, R156, 0x2, 0x1f ;  /* 0x08401f009cc77f89 */ /* 0x000e2400000e0000 */
[----:B------:R-:W-:-:S04]  /*6370*/  FFMA.FTZ R207, R174, R201, R207 ;  /* 0x000000c9aecf7223 */ /* 0x000fc800000100cf */
[----:B------:R-:W-:-:S04]  /*6380*/  FFMA.FTZ R207, R176, R200, R207 ;  /* 0x000000c8b0cf7223 */ /* 0x000fc800000100cf */
[----:B------:R-:W-:-:S04]  /*6390*/  FFMA.FTZ R207, R178, R180, R207 ;  /* 0x000000b4b2cf7223 */ /* 0x000fc800000100cf */
[----:B------:R-:W-:Y:S01]  /*63a0*/  FFMA.FTZ R187, R182, R198, R207 ;  /* 0x000000c6b6bb7223 */ /* 0x000fe200000100cf */
[----:B------:R-:W-:-:S04]  /*63b0*/  FMUL.FTZ R207, R152, R183 ;  /* 0x000000b798cf7220 */ /* 0x000fc80000410000 */
[----:B------:R-:W1:Y:S01]  /*63c0*/  SHFL.DOWN PT, R184, R187, 0x1, 0x1f ;  /* 0x08201f00bbb87f89 */ /* 0x000e6200000e0000 */
[----:B------:R-:W-:-:S04]  /*63d0*/  FMUL.FTZ R180, R180, R207 ;  /* 0x000000cfb4b47220 */ /* 0x000fc80000410000 */
[----:B------:R-:W-:Y:S01]  /*63e0*/  FFMA.FTZ R180, R99, R183, R180 ;  /* 0x000000b763b47223 */ /* 0x000fe200000100b4 */
[----:B0-----:R-:W-:-:S03]  /*63f0*/  @!P0 FADD.FTZ R156, R156, R199 ;  /* 0x000000c79c9c8221 */ /* 0x001fc60000010000 */
[----:B------:R-:W-:Y:S02]  /*6400*/  FADD.FTZ R69, R180, R69 ;  /* 0x00000045b4457221 */ /* 0x000fe40000010000 */
[----:B------:R-:W0:Y:S01]  /*6410*/  SHFL.DOWN PT, R199, R156, 0x4, 0x1f ;  /* 0x08801f009cc77f89 */ /* 0x000e2200000e0000 */
[----:B-1----:R-:W-:Y:S01]  /*6420*/  @!P2 FADD.FTZ R187, R187, R184 ;  /* 0x000000b8bbbba221 */ /* 0x002fe20000010000 */
[----:B------:R-:W-:-:S04]  /*6430*/  ISETP.GT.AND P2, PT, R36, 0x17, PT ;  /* 0x000000172400780c */ /* 0x000fc80003f44270 */
[----:B------:R-:W1:Y:S01]  /*6440*/  SHFL.DOWN PT, R184, R187, 0x2, 0x1f ;  /* 0x08401f00bbb87f89 */ /* 0x000e6200000e0000 */
[----:B0-----:R-:W-:-:S05]  /*6450*/  @!P3 FADD.FTZ R156, R156, R199 ;  /* 0x000000c79c9cb221 */ /* 0x001fca0000010000 */
[----:B------:R-:W0:Y:S01]  /*6460*/  SHFL.DOWN PT, R199, R156, 0x8, 0x1f ;  /* 0x09001f009cc77f89 */ /* 0x000e2200000e0000 */
[----:B-1----:R-:W-:Y:S01]  /*6470*/  @!P0 FADD.FTZ R187, R187, R184 ;  /* 0x000000b8bbbb8221 */ /* 0x002fe20000010000 */
[----:B------:R-:W-:-:S04]  /*6480*/  ISETP.NE.AND P0, PT, R14, RZ, PT ;  /* 0x000000ff0e00720c */ /* 0x000fc80003f05270 */
[----:B------:R-:W1:Y:S01]  /*6490*/  SHFL.DOWN PT, R184, R187, 0x4, 0x1f ;  /* 0x08801f00bbb87f89 */ /* 0x000e6200000e0000 */
[----:B0-----:R-:W-:Y:S01]  /*64a0*/  @!P2 FADD.FTZ R156, R156, R199 ;  /* 0x000000c79c9ca221 */ /* 0x001fe20000010000 */
[----:B------:R-:W-:-:S07]  /*64b0*/  FMUL.FTZ R199, R152, R185 ;  /* 0x000000b998c77220 */ /* 0x000fce0000410000 */
[----:B------:R0:W-:Y:S01]  /*64c0*/  @!P0 STS.64 [R147], R8 ;  /* 0x0000000893008388 */ /* 0x0001e20000000a00 */
[----:B------:R-:W-:Y:S01]  /*64d0*/  FMUL.FTZ R198, R198, R199 ;  /* 0x000000c7c6c67220 */ /* 0x000fe20000410000 */
[----:B------:R-:W-:-:S03]  /*64e0*/  FMUL.FTZ R199, R152, R181 ;  /* 0x000000b598c77220 */ /* 0x000fc60000410000 */
[----:B------:R-:W-:Y:S01]  /*64f0*/  FFMA.FTZ R185, R101, R185, R198 ;  /* 0x000000b965b97223 */ /* 0x000fe200000100c6 */
[----:B------:R-:W-:-:S03]  /*6500*/  FMUL.FTZ R200, R200, R199 ;  /* 0x000000c7c8c87220 */ /* 0x000fc60000410000 */
[----:B------:R-:W-:Y:S01]  /*6510*/  FADD.FTZ R98, R185, R98 ;  /* 0x00000062b9627221 */ /* 0x000fe20000010000 */
[----:B------:R-:W-:Y:S01]  /*6520*/  FFMA.FTZ R181, R97, R181, R200 ;  /* 0x000000b561b57223 */ /* 0x000fe200000100c8 */
[C---:B0-----:R-:W-:Y:S01]  /*6530*/  FMUL.FTZ R8, R152.reuse, R179 ;  /* 0x000000b398087220 */ /* 0x041fe20000410000 */
[C---:B------:R-:W-:Y:S01]  /*6540*/  FMUL.FTZ R9, R152.reuse, R177 ;  /* 0x000000b198097220 */ /* 0x040fe20000410000 */
[----:B-1----:R-:W-:Y:S02]  /*6550*/  @!P3 FADD.FTZ R187, R187, R184 ;  /* 0x000000b8bbbbb221 */ /* 0x002fe40000010000 */
[----:B------:R-:W-:Y:S01]  /*6560*/  FMUL.FTZ R174, R201, R8 ;  /* 0x00000008c9ae7220 */ /* 0x000fe20000410000 */
[----:B------:R-:W-:Y:S01]  /*6570*/  FMUL.FTZ R8, R152, R175 ;  /* 0x000000af98087220 */ /* 0x000fe20000410000 */
[----:B------:R-:W-:Y:S01]  /*6580*/  FMUL.FTZ R202, R202, R9 ;  /* 0x00000009caca7220 */ /* 0x000fe20000410000 */
[C---:B------:R-:W-:Y:S01]  /*6590*/  FMUL.FTZ R9, R152.reuse, R173 ;  /* 0x000000ad98097220 */ /* 0x040fe20000410000 */
[----:B------:R-:W0:Y:S01]  /*65a0*/  SHFL.DOWN PT, R176, R187, 0x8, 0x1f ;  /* 0x09001f00bbb07f89 */ /* 0x000e2200000e0000 */
[----:B------:R-:W-:Y:S01]  /*65b0*/  FMUL.FTZ R170, R197, R8 ;  /* 0x00000008c5aa7220 */ /* 0x000fe20000410000 */
[----:B------:R-:W-:Y:S01]  /*65c0*/  FMUL.FTZ R8, R152, R171 ;  /* 0x000000ab98087220 */ /* 0x000fe20000410000 */
[----:B------:R-:W-:Y:S01]  /*65d0*/  FMUL.FTZ R196, R196, R9 ;  /* 0x00000009c4c47220 */ /* 0x000fe20000410000 */
[----:B------:R-:W-:Y:S01]  /*65e0*/  FMUL.FTZ R9, R152, R169 ;  /* 0x000000a998097220 */ /* 0x000fe20000410000 */
[----:B------:R-:W-:Y:S01]  /*65f0*/  FFMA.FTZ R170, R91, R175, R170 ;  /* 0x000000af5baa7223 */ /* 0x000fe200000100aa */
[----:B------:R-:W-:Y:S01]  /*6600*/  FMUL.FTZ R8, R195, R8 ;  /* 0x00000008c3087220 */ /* 0x000fe20000410000 */
[----:B------:R-:W1:Y:S01]  /*6610*/  SHFL.DOWN PT, R175, R156, 0x10, 0x1f ;  /* 0x0a001f009caf7f89 */ /* 0x000e6200000e0000 */
[----:B------:R-:W-:Y:S01]  /*6620*/  FMUL.FTZ R164, R164, R9 ;  /* 0x00000009a4a47220 */ /* 0x000fe20000410000 */
[C---:B------:R-:W-:Y:S01]  /*6630*/  FMUL.FTZ R9, R152.reuse, R163 ;  /* 0x000000a398097220 */ /* 0x040fe20000410000 */
[----:B------:R-:W-:Y:S01]  /*6640*/  FFMA.FTZ R162, R87, R171, R8 ;  /* 0x000000ab57a27223 */ /* 0x000fe20000010008 */
[----:B------:R-:W-:Y:S01]  /*6650*/  FMUL.FTZ R8, R152, R167 ;  /* 0x000000a798087220 */ /* 0x000fe20000410000 */
[----:B------:R-:W-:Y:S01]  /*6660*/  FFMA.FTZ R174, R95, R179, R174 ;  /* 0x000000b35fae7223 */ /* 0x000fe200000100ae */
[----:B------:R-:W-:Y:S01]  /*6670*/  FMUL.FTZ R190, R190, R9 ;  /* 0x00000009bebe7220 */ /* 0x000fe20000410000 */
[C---:B------:R-:W-:Y:S01]  /*6680*/  FMUL.FTZ R9, R152.reuse, R159 ;  /* 0x0000009f98097220 */ /* 0x040fe20000410000 */
[----:B------:R-:W-:Y:S01]  /*6690*/  FMUL.FTZ R160, R205, R8 ;  /* 0x00000008cda07220 */ /* 0x000fe20000410000 */
[----:B------:R-:W-:Y:S01]  /*66a0*/  FMUL.FTZ R8, R152, R165 ;  /* 0x000000a598087220 */ /* 0x000fe20000410000 */
[----:B------:R-:W-:Y:S01]  /*66b0*/  FFMA.FTZ R177, R93, R177, R202 ;  /* 0x000000b15db17223 */ /* 0x000fe200000100ca */
[----:B------:R-:W-:Y:S01]  /*66c0*/  FMUL.FTZ R192, R192, R9 ;  /* 0x00000009c0c07220 */ /* 0x000fe20000410000 */
[----:B------:R-:W-:Y:S01]  /*66d0*/  FFMA.FTZ R173, R89, R173, R196 ;  /* 0x000000ad59ad7223 */ /* 0x000fe200000100c4 */
[----:B------:R-:W-:Y:S01]  /*66e0*/  FMUL.FTZ R8, R189, R8 ;  /* 0x00000008bd087220 */ /* 0x000fe20000410000 */
[----:B------:R-:W-:Y:S01]  /*66f0*/  FFMA.FTZ R169, R85, R169, R164 ;  /* 0x000000a955a97223 */ /* 0x000fe200000100a4 */
[----:B------:R-:W-:Y:S01]  /*6700*/  FFMA.FTZ R160, R83, R167, R160 ;  /* 0x000000a753a07223 */ /* 0x000fe200000100a0 */
[----:B------:R-:W-:Y:S01]  /*6710*/  FFMA.FTZ R190, R79, R163, R190 ;  /* 0x000000a34fbe7223 */ /* 0x000fe200000100be */
[----:B0-----:R-:W-:Y:S01]  /*6720*/  @!P2 FADD.FTZ R187, R187, R176 ;  /* 0x000000b0bbbba221 */ /* 0x001fe20000010000 */
[----:B------:R-:W-:Y:S01]  /*6730*/  ISETP.NE.AND P2, PT, R36, RZ, PT ;  /* 0x000000ff2400720c */ /* 0x000fe20003f45270 */
[----:B------:R-:W-:Y:S01]  /*6740*/  FFMA.FTZ R165, R81, R165, R8 ;  /* 0x000000a551a57223 */ /* 0x000fe20000010008 */
[----:B------:R-:W-:Y:S01]  /*6750*/  FMUL.FTZ R8, R152, R161 ;  /* 0x000000a198087220 */ /* 0x000fe20000410000 */
[----:B------:R-:W-:Y:S01]  /*6760*/  FFMA.FTZ R192, R75, R159, R192 ;  /* 0x0000009f4bc07223 */ /* 0x000fe200000100c0 */
[----:B------:R-:W0:Y:S01]  /*6770*/  SHFL.DOWN PT, R166, R187, 0x10, 0x1f ;  /* 0x0a001f00bba67f89 */ /* 0x000e2200000e0000 */
[----:B------:R-:W-:Y:S01]  /*6780*/  FADD.FTZ R96, R181, R96 ;  /* 0x00000060b5607221 */ /* 0x000fe20000010000 */
[----:B------:R-:W-:Y:S01]  /*6790*/  FMUL.FTZ R8, R191, R8 ;  /* 0x00000008bf087220 */ /* 0x000fe20000410000 */
[----:B------:R-:W-:Y:S01]  /*67a0*/  FADD.FTZ R67, R174, R67 ;  /* 0x00000043ae437221 */ /* 0x000fe20000010000 */
[----:B------:R-:W-:Y:S01]  /*67b0*/  FADD.FTZ R94, R177, R94 ;  /* 0x0000005eb15e7221 */ /* 0x000fe20000010000 */
[----:B------:R-:W-:Y:S01]  /*67c0*/  FADD.FTZ R65, R170, R65 ;  /* 0x00000041aa417221 */ /* 0x000fe20000010000 */
[----:B------:R-:W-:Y:S01]  /*67d0*/  FFMA.FTZ R161, R77, R161, R8 ;  /* 0x000000a14da17223 */ /* 0x000fe20000010008 */
[C---:B------:R-:W-:Y:S01]  /*67e0*/  FMUL.FTZ R8, R152.reuse, R157 ;  /* 0x0000009d98087220 */ /* 0x040fe20000410000 */
[----:B------:R-:W-:Y:S01]  /*67f0*/  FMUL.FTZ R152, R152, R155 ;  /* 0x0000009b98987220 */ /* 0x000fe20000410000 */
[----:B------:R-:W-:Y:S01]  /*6800*/  @!P2 SHF.R.U32.HI R5, RZ, 0x2, R14 ;  /* 0x00000002ff05a819 */ /* 0x000fe2000001160e */
[----:B------:R-:W-:Y:S01]  /*6810*/  FADD.FTZ R92, R173, R92 ;  /* 0x0000005cad5c7221 */ /* 0x000fe20000010000 */
[----:B------:R-:W-:Y:S01]  /*6820*/  FMUL.FTZ R8, R193, R8 ;  /* 0x00000008c1087220 */ /* 0x000fe20000410000 */
[----:B------:R-:W-:Y:S01]  /*6830*/  FMUL.FTZ R152, R3, R152 ;  /* 0x0000009803987220 */ /* 0x000fe20000410000 */
[----:B------:R-:W-:Y:S01]  /*6840*/  @!P2 LOP3.LUT R158, R5, 0xf8, RZ, 0xc0, !PT ;  /* 0x000000f8059ea812 */ /* 0x000fe200078ec0ff */
[----:B-1----:R-:W-:Y:S01]  /*6850*/  FADD.FTZ R5, R156, R175 ;  /* 0x000000af9c057221 */ /* 0x002fe20000010000 */
        /* <DEDUP_REMOVED lines=9> */
[----:B0-----:R-:W-:Y:S01]  /*68f0*/  FADD.FTZ R4, R187, R166 ;  /* 0x000000a6bb047221 */ /* 0x001fe20000010000 */
[----:B------:R-:W-:Y:S01]  /*6900*/  FADD.FTZ R84, R157, R84 ;  /* 0x000000549d547221 */ /* 0x000fe20000010000 */
[----:B------:R-:W-:-:S03]  /*6910*/  FADD.FTZ R55, R152, R55 ;  /* 0x0000003798377221 */ /* 0x000fc60000010000 */
[----:B------:R0:W-:Y:S01]  /*6920*/  @!P2 STS.64 [R158+UR12+0x858], R4 ;  /* 0x000858049e00a988 */ /* 0x0001e20008000a0c */
[----:B------:R-:W-:Y:S06]  /*6930*/  BAR.SYNC.DEFER_BLOCKING 0x0 ;  /* 0x0000000000007b1d */ /* 0x000fec0000010000 */
[----:B------:R-:W-:Y:S05]  /*6940*/  @P0 BRA `(.L_x_3381) ;  /* 0x0000000000380947 */ /* 0x000fea0003800000 */
[----:B------:R-:W-:Y:S01]  /*6950*/  ISETP.NE.AND P3, PT, R203, UR23, PT ;  /* 0x00000017cb007c0c */ /* 0x000fe2000bf65270 */
[----:B------:R-:W1:Y:S01]  /*6960*/  LDS.64 R2, [UR12+0x860] ;  /* 0x0008600cff027984 */ /* 0x000e620008000a00 */
[----:B------:R-:W-:-:S04]  /*6970*/  ISETP.GT.AND P2, PT, R36, 0xf, PT ;  /* 0x0000000f2400780c */ /* 0x000fc80003f44270 */
[----:B------:R-:W-:Y:S02]  /*6980*/  FSEL R156, R156, R5, P2 ;  /* 0x000000059c9c7208 */ /* 0x000fe40001000000 */
[----:B------:R-:W-:-:S05]  /*6990*/  FSEL R187, R187, R4, P2 ;  /* 0x00000004bbbb7208 */ /* 0x000fca0001000000 */
[----:B------:R-:W3:Y:S04]  /*69a0*/  @P3 LDS R6, [R53+0x2190] ;  /* 0x0021900035063984 */ /* 0x000ee80000000800 */
[----:B------:R-:W4:Y:S01]  /*69b0*/  @P3 LDS R7, [R53+0x1d90] ;  /* 0x001d900035073984 */ /* 0x000f220000000800 */
[----:B-1----:R-:W-:Y:S01]  /*69c0*/  FADD.FTZ R3, R3, R156 ;  /* 0x0000009c03037221 */ /* 0x002fe20000010000 */
[----:B------:R-:W-:-:S03]  /*69d0*/  FADD.FTZ R2, R2, R187 ;  /* 0x000000bb02027221 */ /* 0x000fc60000010000 */
[----:B---3--:R-:W-:Y:S01]  /*69e0*/  @P3 FADD.FTZ R6, R3, R6 ;  /* 0x0000000603063221 */ /* 0x008fe20000010000 */
[----:B----4-:R-:W-:-:S04]  /*69f0*/  @P3 FADD.FTZ R2, R2, R7 ;  /* 0x0000000702023221 */ /* 0x010fc80000010000 */
[----:B------:R1:W-:Y:S04]  /*6a00*/  @P3 STS [R53+0x2190], R6 ;  /* 0x0021900635003388 */ /* 0x0003e80000000800 */
[----:B------:R1:W-:Y:S04]  /*6a10*/  STS [R53+0x1d90], R2 ;  /* 0x001d900235007388 */ /* 0x0003e80000000800 */
[----:B------:R1:W-:Y:S02]  /*6a20*/  @!P3 STS [R53+0x2190], R3 ;  /* 0x002190033500b388 */ /* 0x0003e40000000800 */
.L_x_3381:
[----:B------:R-:W-:Y:S05]  /*6a30*/  BSYNC.RECONVERGENT B0 ;  /* 0x0000000000007941 */ /* 0x000fea0003800200 */
.L_x_3380:
[----:B------:R-:W-:Y:S01]  /*6a40*/  ULEA UR9, UP0, UR36, UR9, 0x2 ;  /* 0x0000000924097291 */ /* 0x000fe2000f8010ff */
[----:B------:R-:W-:Y:S01]  /*6a50*/  IADD3 R150, PT, PT, R150, 0x1, RZ ;  /* 0x0000000196967810 */ /* 0x000fe20007ffe0ff */
[----:B------:R-:W-:Y:S01]  /*6a60*/  UIADD3 UR42, UPT, UPT, UR42, 0x1, URZ ;  /* 0x000000012a2a7890 */ /* 0x000fe2000fffe0ff */
[----:B-12---:R-:W-:Y:S01]  /*6a70*/  IADD3 R53, PT, PT, R53, 0x4, RZ ;  /* 0x0000000435357810 */ /* 0x006fe20007ffe0ff */
[----:B------:R-:W-:Y:S01]  /*6a80*/  UIADD3.X UR10, UPT, UPT, UR10, UR37, URZ, UP0, !UPT ;  /* 0x000000250a0a7290 */ /* 0x000fe200087fe4ff */
[----:B------:R-:W-:Y:S01]  /*6a90*/  IADD3 R147, PT, PT, R147, 0x8, RZ ;  /* 0x0000000893937810 */ /* 0x000fe20007ffe0ff */
[----:B------:R-:W-:Y:S01]  /*6aa0*/  UISETP.NE.AND UP0, UPT, UR42, URZ, UPT ;  /* 0x000000ff2a00728c */ /* 0x000fe2000bf05270 */
[----:B------:R-:W-:Y:S01]  /*6ab0*/  VIADD R149, R149, 0x1 ;  /* 0x0000000195957836 */ /* 0x000fe20000000000 */
[----:B------:R-:W-:Y:S02]  /*6ac0*/  ULEA UR11, UP1, UR38, UR11, 0x2 ;  /* 0x0000000b260b7291 */ /* 0x000fe4000f8210ff */
[----:B------:R-:W-:-:S02]  /*6ad0*/  ULEA UR14, UP2, UR40, UR14, 0x2 ;  /* 0x0000000e280e7291 */ /* 0x000fc4000f8410ff */
[----:B------:R-:W-:Y:S02]  /*6ae0*/  UIADD3.X UR13, UPT, UPT, UR13, UR35, URZ, UP1, !UPT ;  /* 0x000000230d0d7290 */ /* 0x000fe40008ffe4ff */
[----:B------:R-:W-:Y:S01]  /*6af0*/  UIADD3.X UR15, UPT, UPT, UR15, UR34, URZ, UP2, !UPT ;  /* 0x000000220f0f7290 */ /* 0x000fe200097fe4ff */
[----:B------:R-:W-:Y:S11]  /*6b00*/  BRA.U UP0, `(.L_x_3382) ;  /* 0xffffffdd00f07547 */ /* 0x000ff6000b83ffff */
.L_x_3369:
[----:B------:R-:W-:Y:S01]  /*6b10*/  BAR.SYNC.DEFER_BLOCKING 0x0 ;  /* 0x0000000000007b1d */ /* 0x000fe20000010000 */
[----:B------:R-:W-:Y:S01]  /*6b20*/  F2FP.BF16.F32.PACK_AB R114, R114, R151 ;  /* 0x000000977272723e */ /* 0x000fe200000010ff */
[----:B------:R-:W-:Y:S01]  /*6b30*/  UIADD3 UR24, UP0, UPT, UR24, -0x800, URZ ;  /* 0xfffff80018187890 */ /* 0x000fe2000ff1e0ff */
[----:B------:R-:W-:Y:S01]  /*6b40*/  F2FP.BF16.F32.PACK_AB R112, R112, R115 ;  /* 0x000000737070723e */ /* 0x000fe200000010ff */
[----:B------:R-:W-:Y:S01]  /*6b50*/  UIADD3 UR26, UP1, UPT, UR26, -0x800, URZ ;  /* 0xfffff8001a1a7890 */ /* 0x000fe2000ff3e0ff */
[----:B------:R-:W-:Y:S01]  /*6b60*/  F2FP.BF16.F32.PACK_AB R110, R110, R113 ;  /* 0x000000716e6e723e */ /* 0x000fe200000010ff */
[----:B------:R-:W1:Y:S01]  /*6b70*/  LDCU.64 UR10, c[0x0][0x4f8] ;  /* 0x00009f00ff0a77ac */ /* 0x000e620008000a00 */
[----:B------:R-:W-:Y:S02]  /*6b80*/  PRMT R0, R114, 0x7632, R0 ;  /* 0x0000763272007816 */ /* 0x000fe40000000000 */
[----:B------:R-:W-:Y:S01]  /*6b90*/  PRMT R2, R112, 0x7632, R2 ;  /* 0x0000763270027816 */ /* 0x000fe20000000002 */
[----:B------:R-:W2:Y:S01]  /*6ba0*/  LDCU.64 UR14, c[0x0][0x500] ;  /* 0x0000a000ff0e77ac */ /* 0x000ea20008000a00 */
[----:B------:R-:W-:-:S02]  /*6bb0*/  PRMT R3, R110, 0x7632, R3 ;  /* 0x000076326e037816 */ /* 0x000fc40000000003 */
[----:B------:R-:W-:Y:S01]  /*6bc0*/  F2FP.BF16.F32.PACK_AB R108, R108, R111 ;  /* 0x0000006f6c6c723e */ /* 0x000fe200000010ff */
[----:B------:R-:W-:Y:S01]  /*6bd0*/  UMOV UR7, URZ ;  /* 0x000000ff00077c82 */ /* 0x000fe20008000000 */
[----:B------:R-:W-:Y:S01]  /*6be0*/  F2FP.BF16.F32.PACK_AB R100, R103, R100 ;  /* 0x000000646764723e */ /* 0x000fe200000010ff */
[----:B------:R-:W-:Y:S01]  /*6bf0*/  UIADD3.X UR25, UPT, UPT, UR25, -0x1, URZ, UP0, !UPT ;  /* 0xffffffff19197890 */ /* 0x000fe200087fe4ff */
[----:B------:R-:W-:Y:S01]  /*6c00*/  F2FP.BF16.F32.PACK_AB R102, R105, R102 ;  /* 0x000000666966723e */ /* 0x000fe200000010ff */
[----:B------:R-:W-:Y:S01]  /*6c10*/  UISETP.GT.AND UP0, UPT, UR23, 0x1, UPT ;  /* 0x000000011700788c */ /* 0x000fe2000bf04270 */
[----:B------:R-:W-:Y:S01]  /*6c20*/  F2FP.BF16.F32.PACK_AB R104, R107, R104 ;  /* 0x000000686b68723e */ /* 0x000fe200000010ff */
[----:B------:R-:W-:Y:S01]  /*6c30*/  UIADD3 UR28, UP2, UPT, UR28, -0x800, URZ ;  /* 0xfffff8001c1c7890 */ /* 0x000fe2000ff5e0ff */
[----:B------:R-:W-:Y:S01]  /*6c40*/  F2FP.BF16.F32.PACK_AB R106, R109, R106 ;  /* 0x0000006a6d6a723e */ /* 0x000fe200000010ff */
[----:B------:R-:W-:Y:S01]  /*6c50*/  UIADD3.X UR27, UPT, UPT, UR27, -0x1, URZ, UP1, !UPT ;  /* 0xffffffff1b1b7890 */ /* 0x000fe20008ffe4ff */
[----:B0-----:R-:W-:Y:S01]  /*6c60*/  PRMT R4, R100, 0x7632, R4 ;  /* 0x0000763264047816 */ /* 0x001fe20000000004 */
[----:B------:R0:W-:Y:S01]  /*6c70*/  STS.U16 [R52+0x2], R0 ;  /* 0x0000020034007388 */ /* 0x0001e20000000400 */
[----:B------:R-:W-:Y:S01]  /*6c80*/  PRMT R6, R106, 0x7632, R6 ;  /* 0x000076326a067816 */ /* 0x000fe20000000006 */
[----:B-1----:R-:W-:-:S02]  /*6c90*/  UIMAD.WIDE.U32 UR8, UR31, UR10, UR6 ;  /* 0x0000000a1f0872a5 */ /* 0x002fc4000f8e0006 */
[----:B------:R1:W-:Y:S01]  /*6ca0*/  STS.U16 [R52+0x6], R2 ;  /* 0x0000060234007388 */ /* 0x0003e20000000400 */
[----:B------:R-:W-:Y:S02]  /*6cb0*/  UIADD3.X UR29, UPT, UPT, UR29, -0x1, URZ, UP2, !UPT ;  /* 0xffffffff1d1d7890 */ /* 0x000fe400097fe4ff */
[----:B------:R-:W-:Y:S01]  /*6cc0*/  UIMAD UR9, UR31, UR11, UR9 ;  /* 0x0000000b1f0972a4 */ /* 0x000fe2000f8e0209 */
[----:B------:R3:W-:Y:S01]  /*6cd0*/  STS.U16 [R52+0xa], R3 ;  /* 0x00000a0334007388 */ /* 0x0007e20000000400 */
[----:B------:R-:W4:Y:S01]  /*6ce0*/  LDCU.64 UR10, c[0x0][0x550] ;  /* 0x0000aa00ff0a77ac */ /* 0x000f220008000a00 */
[----:B0-----:R-:W-:Y:S02]  /*6cf0*/  PRMT R0, R108, 0x7632, R0 ;  /* 0x000076326c007816 */ /* 0x001fe40000000000 */
[----:B------:R-:W-:Y:S01]  /*6d00*/  STS.U16 [R52], R114 ;  /* 0x0000007234007388 */ /* 0x000fe20000000400 */
[----:B--2---:R-:W-:Y:S01]  /*6d10*/  UIMAD.WIDE.U32 UR8, UR16, UR14, UR8 ;  /* 0x0000000e100872a5 */ /* 0x004fe2000f8e0008 */
[----:B-1----:R-:W-:Y:S01]  /*6d20*/  PRMT R2, R102, 0x7632, R2 ;  /* 0x0000763266027816 */ /* 0x002fe20000000002 */
[----:B------:R-:W-:Y:S01]  /*6d30*/  UMOV UR23, UR30 ;  /* 0x0000001e00177c82 */ /* 0x000fe20008000000 */
[----:B------:R-:W-:Y:S01]  /*6d40*/  STS.U16 [R52+0x4], R112 ;  /* 0x0000047034007388 */ /* 0x000fe20000000400 */
[----:B------:R-:W-:Y:S01]  /*6d50*/  UIMAD UR9, UR16, UR15, UR9 ;  /* 0x0000000f100972a4 */ /* 0x000fe2000f8e0209 */
[----:B---3--:R-:W-:-:S02]  /*6d60*/  PRMT R3, R104, 0x7632, R3 ;  /* 0x0000763268037816 */ /* 0x008fc40000000003 */
        /* <DEDUP_REMOVED lines=13> */
[----:B0-----:R-:W-:-:S03]  /*6e40*/  IADD3 R3, P1, PT, R16, UR8, RZ ;  /* 0x0000000810037c10 */ /* 0x001fc6000ff3e0ff */
[----:B------:R-:W-:Y:S01]  /*6e50*/  LDS.U16 R7, [R37+0x40] ;  /* 0x0000400025077984 */ /* 0x000fe20000000400 */
[----:B------:R-:W-:Y:S01]  /*6e60*/  IADD3.X R4, PT, PT, RZ, UR9, RZ, P1, !PT ;  /* 0x00000009ff047c10 */ /* 0x000fe20008ffe4ff */
[----:B------:R-:W0:Y:S01]  /*6e70*/  LDCU.64 UR8, c[0x0][0x518] ;  /* 0x0000a300ff0877ac */ /* 0x000e220008000a00 */
[C---:B----4-:R-:W-:Y:S01]  /*6e80*/  LEA R2, P3, R3.reuse, UR10, 0x1 ;  /* 0x0000000a03027c11 */ /* 0x050fe2000f8608ff */
[----:B------:R-:W-:Y:S03]  /*6e90*/  LDS.U16 R9, [R38+0x80] ;  /* 0x0000800026097984 */ /* 0x000fe60000000400 */
[----:B------:R-:W-:Y:S01]  /*6ea0*/  LEA.HI.X R3, R3, UR11, R4, 0x1, P3 ;  /* 0x0000000b03037c11 */ /* 0x000fe200098f0c04 */
[----:B------:R-:W-:Y:S01]  /*6eb0*/  LDS.U16 R53, [R39+0xc0] ;  /* 0x0000c00027357984 */ /* 0x000fe20000000400 */
[----:B------:R-:W1:Y:S03]  /*6ec0*/  LDCU.64 UR10, c[0x0][0x520] ;  /* 0x0000a400ff0a77ac */ /* 0x000e660008000a00 */
[----:B------:R-:W-:Y:S04]  /*6ed0*/  LDS.U16 R71, [R40+0x100] ;  /* 0x0001000028477984 */ /* 0x000fe80000000400 */
[----:B------:R-:W-:Y:S04]  /*6ee0*/  LDS.U16 R73, [R41+0x140] ;  /* 0x0001400029497984 */ /* 0x000fe80000000400 */
[----:B------:R-:W-:Y:S01]  /*6ef0*/  LDS.U16 R75, [R42+0x180] ;  /* 0x000180002a4b7984 */ /* 0x000fe20000000400 */
[----:B0-----:R-:W-:-:S03]  /*6f00*/  UIMAD.WIDE.U32 UR6, UR31, UR8, UR6 ;  /* 0x000000081f0672a5 */ /* 0x001fc6000f8e0006 */
[----:B------:R-:W-:Y:S01]  /*6f10*/  LDS.U16 R77, [R43+0x1c0] ;  /* 0x0001c0002b4d7984 */ /* 0x000fe20000000400 */
[----:B------:R-:W-:Y:S01]  /*6f20*/  UIMAD UR7, UR31, UR9, UR7 ;  /* 0x000000091f0772a4 */ /* 0x000fe2000f8e0207 */
[----:B------:R-:W0:Y:S02]  /*6f30*/  LDCU.64 UR8, c[0x0][0x560] ;  /* 0x0000ac00ff0877ac */ /* 0x000e240008000a00 */
[----:B------:R-:W-:Y:S01]  /*6f40*/  LDS.U16 R79, [R44+0x200] ;  /* 0x000200002c4f7984 */ /* 0x000fe20000000400 */
[----:B-1----:R-:W-:-:S03]  /*6f50*/  UIMAD.WIDE.U32 UR6, UR16, UR10, UR6 ;  /* 0x0000000a100672a5 */ /* 0x002fc6000f8e0006 */
[----:B------:R-:W-:Y:S01]  /*6f60*/  LDS.U16 R81, [R45+0x240] ;  /* 0x000240002d517984 */ /* 0x000fe20000000400 */
[----:B------:R-:W-:-:S03]  /*6f70*/  UIMAD UR7, UR16, UR11, UR7 ;  /* 0x0000000b100772a4 */ /* 0x000fc6000f8e0207 */
        /* <DEDUP_REMOVED lines=40> */
[----:B-1----:R-:W-:Y:S01]  /*7200*/  PRMT R5, R0, 0x7632, R5 ;  /* 0x0000763200057816 */ /* 0x002fe20000000005 */
[----:B------:R-:W-:Y:S01]  /*7210*/  FADD.FTZ R84, R55, R84 ;  /* 0x0000005437547221 */ /* 0x000fe20000010000 */
[----:B------:R-:W-:Y:S01]  /*7220*/  F2FP.BF16.F32.PACK_AB R0, R88, R59 ;  /* 0x0000003b5800723e */ /* 0x000fe200000010ff */
[----:B------:R-:W-:Y:S03]  /*7230*/  @!P5 STG.E.U16 desc[UR32][R2.64+0x300], R87 ;  /* 0x000300570200d986 */ /* 0x000fe6000c101520 */
[C---:B------:R-:W-:Y:S01]  /*7240*/  PRMT R8, R0.reuse, 0x7610, R8 ;  /* 0x0000761000087816 */ /* 0x040fe20000000008 */
[----:B------:R-:W-:Y:S01]  /*7250*/  @!P4 STG.E.U16 desc[UR32][R2.64+0x340], R89 ;  /* 0x000340590200c986 */ /* 0x000fe2000c101520 */
[----:B--2---:R-:W-:-:S02]  /*7260*/  PRMT R9, R0, 0x7632, R9 ;  /* 0x0000763200097816 */ /* 0x004fc40000000009 */
        /* <DEDUP_REMOVED lines=23> */
[----:B------:R1:W-:Y:S02]  /*73e0*/  STS.U16 [R52+0x8], R8 ;  /* 0x0000080834007388 */ /* 0x0003e40000000400 */
[----:B------:R-:W-:Y:S01]  /*73f0*/  FADD.FTZ R92, R63, R92 ;  /* 0x0000005c3f5c7221 */ /* 0x000fe20000010000 */
[----:B--2---:R-:W-:Y:S02]  /*7400*/  PRMT R5, R0, 0x7632, R5 ;  /* 0x0000763200057816 */ /* 0x004fe40000000005 */
[----:B------:R-:W-:Y:S01]  /*7410*/  F2FP.BF16.F32.PACK_AB R0, R96, R67 ;  /* 0x000000436000723e */ /* 0x000fe200000010ff */
[----:B------:R2:W-:Y:S01]  /*7420*/  STS.U16 [R52+0xc], R4 ;  /* 0x00000c0434007388 */ /* 0x0005e20000000400 */
[----:B---3--:R-:W-:Y:S01]  /*7430*/  PRMT R6, R3, 0x7632, R6 ;  /* 0x0000763203067816 */ /* 0x008fe20000000006 */
[----:B------:R-:W-:-:S02]  /*7440*/  FADD.FTZ R65, R92, R65 ;  /* 0x000000415c417221 */ /* 0x000fc40000010000 */
[----:B------:R-:W-:Y:S01]  /*7450*/  STS.U16 [R52+0x6], R7 ;  /* 0x0000060734007388 */ /* 0x000fe20000000400 */
[----:B-1----:R-:W-:Y:S01]  /*7460*/  PRMT R8, R0, 0x7632, R8 ;  /* 0x0000763200087816 */ /* 0x002fe20000000008 */
[----:B------:R-:W-:Y:S02]  /*7470*/  FADD.FTZ R94, R65, R94 ;  /* 0x0000005e415e7221 */ /* 0x000fe40000010000 */
[----:B------:R-:W-:Y:S01]  /*7480*/  STS.U16 [R52+0xa], R9 ;  /* 0x00000a0934007388 */ /* 0x000fe20000000400 */
[----:B--2---:R-:W-:Y:S01]  /*7490*/  PRMT R4, R2, 0x7632, R4 ;  /* 0x0000763202047816 */ /* 0x004fe20000000004 */
        /* <DEDUP_REMOVED lines=10> */
[----:B-1----:R-:W-:-:S03]  /*7540*/  IADD3 R3, P2, PT, R16, UR6, RZ ;  /* 0x0000000610037c10 */ /* 0x002fc6000ff5e0ff */
[----:B------:R-:W-:Y:S04]  /*7550*/  STS.U16 [R52+0x1a], R8 ;  /* 0x00001a0834007388 */ /* 0x000fe80000000400 */
[----:B------:R-:W-:Y:S04]  /*7560*/  STS.U16 [R52+0x1c], R2 ;  /* 0x00001c0234007388 */ /* 0x000fe80000000400 */
[----:B------:R1:W-:Y:S01]  /*7570*/  STS.U16 [R52+0x1e], R4 ;  /* 0x00001e0434007388 */ /* 0x0003e20000000400 */
[----:B------:R-:W-:-:S03]  /*7580*/  NOP ;  /* 0x0000000000007918 */ /* 0x000fc60000000000 */
[----:B------:R-:W-:Y:S01]  /*7590*/  LDS.U16 R35, [R35] ;  /* 0x0000000023237984 */ /* 0x000fe20000000400 */
[----:B-1----:R-:W-:-:S03]  /*75a0*/  IADD3.X R4, PT, PT, RZ, UR7, RZ, P2, !PT ;  /* 0x00000007ff047c10 */ /* 0x002fc600097fe4ff */
        /* <DEDUP_REMOVED lines=53> */
.L_x_3367:
[----:B------:R-:W1:Y:S01]  /*7900*/  LDCU.64 UR6, c[0x0][0x548] ;  /* 0x0000a900ff0677ac */ /* 0x000e620008000a00 */
[----:B-----5:R-:W2:Y:S01]  /*7910*/  S2R R11, SR_TID.X ;  /* 0x00000000000b7919 */ /* 0x020ea20000002100 */
[----:B------:R-:W3:Y:S01]  /*7920*/  LDCU UR23, c[0x0][0x38c] ;  /* 0x00007180ff1777ac */ /* 0x000ee20008000800 */
[----:B------:R-:W4:Y:S01]  /*7930*/  LDCU.64 UR8, c[0x0][0x568] ;  /* 0x0000ad00ff0877ac */ /* 0x000f220008000a00 */
[----:B-1----:R-:W-:-:S04]  /*7940*/  UISETP.NE.U32.AND UP0, UPT, UR6, URZ, UPT ;  /* 0x000000ff0600728c */ /* 0x002fc8000bf05070 */
[----:B------:R-:W-:-:S09]  /*7950*/  UISETP.NE.AND.EX UP0, UPT, UR7, URZ, UPT, UP0 ;  /* 0x000000ff0700728c */ /* 0x000fd2000bf05300 */
[----:B---34-:R-:W-:Y:S05]  /*7960*/  BRA.U !UP0, `(.L_x_3384) ;  /* 0x00000001088c7547 */ /* 0x018fea000b800000 */
[----:B------:R-:W1:Y:S01]  /*7970*/  SHFL.DOWN P0, R0, R13, 0x1, 0x1f ;  /* 0x08201f000d007f89 */ /* 0x000e620000000000 */
[----:B------:R-:W-:Y:S01]  /*7980*/  BSSY.RECONVERGENT B0, `(.L_x_3384) ;  /* 0x0000021000007945 */ /* 0x000fe20003800200 */
[----:B------:R-:W3:Y:S01]  /*7990*/  S2R R4, SR_LANEID ;  /* 0x0000000000047919 */ /* 0x000ee20000000000 */
[----:B------:R-:W4:Y:S01]  /*79a0*/  S2R R6, SR_TID.X ;  /* 0x0000000000067919 */ /* 0x000f220000002100 */
[----:B-1----:R-:W-:-:S05]  /*79b0*/  @P0 FADD R0, R0, R13 ;  /* 0x0000000d00000221 */ /* 0x002fca0000000000 */
[----:B0-----:R-:W0:Y:S01]  /*79c0*/  SHFL.DOWN P0, R3, R0, 0x2, 0x1f ;  /* 0x08401f0000037f89 */ /* 0x001e220000000000 */
[----:B---3--:R-:W-:-:S13]  /*79d0*/  ISETP.NE.AND P1, PT, R4, RZ, PT ;  /* 0x000000ff0400720c */ /* 0x008fda0003f25270 */
[----:B------:R-:W1:Y:S01]  /*79e0*/  @!P1 S2R R8, SR_CgaCtaId ;  /* 0x0000000000089919 */ /* 0x000e620000008800 */
[----:B------:R-:W-:Y:S01]  /*79f0*/  @!P1 MOV R7, 0x400 ;  /* 0x0000040000079802 */ /* 0x000fe20000000f00 */
[----:B0-----:R-:W-:Y:S01]  /*7a00*/  @P0 FADD R3, R0, R3 ;  /* 0x0000000300030221 */ /* 0x001fe20000000000 */
[----:B----4-:R-:W-:-:S04]  /*7a10*/  @!P1 SHF.R.U32.HI R0, RZ, 0x3, R6 ;  /* 0x00000003ff009819 */ /* 0x010fc80000011606 */
        /* <DEDUP_REMOVED lines=16> */
[----:B------:R-:W1:Y:S01]  /*7b20*/  LDS R5, [UR4+0x858] ;  /* 0x00085804ff057984 */ /* 0x000e620008000800 */
[----:B------:R-:W-:-:S04]  /*7b30*/  ULEA UR4, UP0, UR16, UR6, 0x2 ;  /* 0x0000000610047291 */ /* 0x000fc8000f8010ff */
[----:B------:R-:W-:Y:S02]  /*7b40*/  ULEA.HI.X UR5, UR16, UR7, URZ, 0x2, UP0 ;  /* 0x0000000710057291 */ /* 0x000fe400080f14ff */
[----:B------:R-:W-:-:S04]  /*7b50*/  IMAD.U32 R2, RZ, RZ, UR4 ;  /* 0x00000004ff027e24 */ /* 0x000fc8000f8e00ff */
[----:B0-----:R-:W-:Y:S01]  /*7b60*/  MOV R3, UR5 ;  /* 0x0000000500037c02 */ /* 0x001fe20008000f00 */
[----:B-1----:R-:W-:-:S05]  /*7b70*/  FADD.FTZ R5, R4, R5 ;  /* 0x0000000504057221 */ /* 0x002fca0000010000 */
[----:B------:R1:W-:Y:S02]  /*7b80*/  REDG.E.ADD.F32.FTZ.RN.STRONG.GPU desc[UR32][R2.64], R5 ;  /* 0x00000005020079a6 */ /* 0x0003e4000c12f320 */
.L_x_3385:
[----:B------:R-:W-:Y:S05]  /*7b90*/  BSYNC.RECONVERGENT B0 ;  /* 0x0000000000007941 */ /* 0x000fea0003800200 */
.L_x_3384:
[----:B------:R-:W-:Y:S01]  /*7ba0*/  UISETP.NE.U32.AND UP0, UPT, UR8, URZ, UPT ;  /* 0x000000ff0800728c */ /* 0x000fe2000bf05070 */
[----:B--2---:R-:W-:-:S03]  /*7bb0*/  ISETP.GE.AND P0, PT, R11, UR23, PT ;  /* 0x000000170b007c0c */ /* 0x004fc6000bf06270 */
[----:B------:R-:W-:-:S09]  /*7bc0*/  UISETP.NE.AND.EX UP0, UPT, UR9, URZ, UPT, UP0 ;  /* 0x000000ff0900728c */ /* 0x000fd2000bf05300 */
[----:B------:R-:W-:Y:S05]  /*7bd0*/  BRA.U !UP0, `(.L_x_3386) ;  /* 0x0000000108907547 */ /* 0x000fea000b800000 */
[----:B------:R-:W-:Y:S06]  /*7be0*/  BAR.SYNC.DEFER_BLOCKING 0x0 ;  /* 0x0000000000007b1d */ /* 0x000fec0000010000 */
[----:B------:R-:W-:Y:S01]  /*7bf0*/  BSSY.RECONVERGENT B0, `(.L_x_3386) ;  /* 0x0000022000007945 */ /* 0x000fe20003800200 */
[----:B01----:R-:W0:Y:S01]  /*7c00*/  SHFL.DOWN P1, R3, R12, 0x1, 0x1f ;  /* 0x08201f000c037f89 */ /* 0x003e220000020000 */
[----:B------:R-:W1:Y:S01]  /*7c10*/  S2R R4, SR_LANEID ;  /* 0x0000000000047919 */ /* 0x000e620000000000 */
[----:B0-----:R-:W-:-:S05]  /*7c20*/  @P1 FADD R3, R3, R12 ;  /* 0x0000000c03031221 */ /* 0x001fca0000000000 */
[----:B------:R-:W0:Y:S01]  /*7c30*/  SHFL.DOWN P1, R0, R3, 0x2, 0x1f ;  /* 0x08401f0003007f89 */ /* 0x000e220000020000 */
[----:B-1----:R-:W-:Y:S02]  /*7c40*/  ISETP.NE.AND P2, PT, R4, RZ, PT ;  /* 0x000000ff0400720c */ /* 0x002fe40003f45270 */
[----:B------:R-:W1:Y:S11]  /*7c50*/  S2R R4, SR_TID.X ;  /* 0x0000000000047919 */ /* 0x000e760000002100 */
[----:B------:R-:W2:Y:S01]  /*7c60*/  @!P2 S2R R9, SR_CgaCtaId ;  /* 0x000000000009a919 */ /* 0x000ea20000008800 */
[----:B------:R-:W-:Y:S01]  /*7c70*/  @!P2 MOV R6, 0x400 ;  /* 0x000004000006a802 */ /* 0x000fe20000000f00 */
[----:B0-----:R-:W-:-:S05]  /*7c80*/  @P1 FADD R0, R3, R0 ;  /* 0x0000000003001221 */ /* 0x001fca0000000000 */
[----:B------:R-:W0:Y:S01]  /*7c90*/  SHFL.DOWN P1, R5, R0, 0x4, 0x1f ;  /* 0x08801f0000057f89 */ /* 0x000e220000020000 */
[----:B-1----:R-:W-:-:S04]  /*7ca0*/  @!P2 SHF.R.U32.HI R3, RZ, 0x3, R4 ;  /* 0x00000003ff03a819 */ /* 0x002fc80000011604 */
        /* <DEDUP_REMOVED lines=15> */
[----:B------:R-:W0:Y:S01]  /*7da0*/  LDS R0, [UR4+0x858] ;  /* 0x00085804ff007984 */ /* 0x000e220008000800 */
[----:B------:R-:W-:-:S04]  /*7db0*/  ULEA UR4, UP0, UR16, UR8, 0x2 ;  /* 0x0000000810047291 */ /* 0x000fc8000f8010ff */
[----:B------:R-:W-:Y:S02]  /*7dc0*/  ULEA.HI.X UR5, UR16, UR9, URZ, 0x2, UP0 ;  /* 0x0000000910057291 */ /* 0x000fe400080f14ff */
[----:B------:R-:W-:-:S04]  /*7dd0*/  MOV R2, UR4 ;  /* 0x0000000400027c02 */ /* 0x000fc80008000f00 */
[----:B------:R-:W-:Y:S02]  /*7de0*/  IMAD.U32 R3, RZ, RZ, UR5 ;  /* 0x00000005ff037e24 */ /* 0x000fe4000f8e00ff */
[----:B0-----:R-:W-:-:S05]  /*7df0*/  FADD.FTZ R7, R7, R0 ;  /* 0x0000000007077221 */ /* 0x001fca0000010000 */
[----:B------:R1:W-:Y:S02]  /*7e00*/  REDG.E.ADD.F32.FTZ.RN.STRONG.GPU desc[UR32][R2.64], R7 ;  /* 0x00000007020079a6 */ /* 0x0003e4000c12f320 */
.L_x_3387:
[----:B------:R-:W-:Y:S05]  /*7e10*/  BSYNC.RECONVERGENT B0 ;  /* 0x0000000000007941 */ /* 0x000fea0003800200 */
.L_x_3386:
[----:B------:R-:W-:Y:S05]  /*7e20*/  @P0 EXIT ;  /* 0x000000000000094d */ /* 0x000fea0003800000 */
[----:B------:R-:W2:Y:S01]  /*7e30*/  S2UR UR21, SR_CgaCtaId ;  /* 0x00000000001579c3 */ /* 0x000ea20000008800 */
[----:B------:R-:W3:Y:S01]  /*7e40*/  LDCU.64 UR10, c[0x0][0x4e8] ;  /* 0x00009d00ff0a77ac */ /* 0x000ee20008000a00 */
[----:B------:R-:W-:Y:S01]  /*7e50*/  BSSY.RECONVERGENT B0, `(.L_x_3388) ;  /* 0x000004b000007945 */ /* 0x000fe20003800200 */
[----:B------:R-:W4:Y:S01]  /*7e60*/  LDCU.64 UR12, c[0x0][0x4c8] ;  /* 0x00009900ff0c77ac */ /* 0x000f220008000a00 */
[----:B------:R-:W5:Y:S01]  /*7e70*/  LDCU.64 UR14, c[0x0][0x4a8] ;  /* 0x00009500ff0e77ac */ /* 0x000f620008000a00 */
[----:B------:R-:W0:Y:S01]  /*7e80*/  LDCU UR22, c[0x0][0x360] ;  /* 0x00006c00ff1677ac */ /* 0x000e220008000800 */
[----:B------:R-:W0:Y:S01]  /*7e90*/  LDCU.64 UR38, c[0x0][0x3e0] ;  /* 0x00007c00ff2677ac */ /* 0x000e220008000a00 */
[----:B---3--:R-:W-:Y:S02]  /*7ea0*/  UIMAD.WIDE.U32 UR4, UR16, UR10, URZ ;  /* 0x0000000a100472a5 */ /* 0x008fe4000f8e00ff */
[----:B----4-:R-:W-:Y:S02]  /*7eb0*/  UIMAD.WIDE.U32 UR6, UR16, UR12, URZ ;  /* 0x0000000c100672a5 */ /* 0x010fe4000f8e00ff */
[----:B------:R-:W-:-:S02]  /*7ec0*/  UIMAD UR11, UR16, UR11, UR5 ;  /* 0x0000000b100b72a4 */ /* 0x000fc4000f8e0205 */
[----:B-----5:R-:W-:Y:S01]  /*7ed0*/  UIMAD.WIDE.U32 UR8, UR16, UR14, URZ ;  /* 0x0000000e100872a5 */ /* 0x020fe2000f8e00ff */
[----:B------:R-:W-:Y:S01]  /*7ee0*/  UMOV UR12, 0x400 ;  /* 0x00000400000c7882 */ /* 0x000fe20000000000 */
[----:B------:R-:W-:Y:S01]  /*7ef0*/  UIMAD UR10, UR16, UR13, UR7 ;  /* 0x0000000d100a72a4 */ /* 0x000fe2000f8e0207 */
[----:B------:R-:W3:Y:S01]  /*7f00*/  LDCU.64 UR40, c[0x0][0x3c0] ;  /* 0x00007800ff2877ac */ /* 0x000ee20008000a00 */
[----:B------:R-:W4:Y:S01]  /*7f10*/  LDCU.64 UR28, c[0x0][0x4b0] ;  /* 0x00009600ff1c77ac */ /* 0x000f220008000a00 */
[----:B------:R-:W0:Y:S01]  /*7f20*/  LDCU.64 UR30, c[0x0][0x4d0] ;  /* 0x00009a00ff1e77ac */ /* 0x000e220008000a00 */
[----:B------:R-:W0:Y:S01]  /*7f30*/  LDCU.64 UR34, c[0x0][0x4f0] ;  /* 0x00009e00ff2277ac */ /* 0x000e220008000a00 */
[----:B------:R-:W0:Y:S01]  /*7f40*/  LDCU.64 UR36, c[0x0][0x540] ;  /* 0x0000a800ff2477ac */ /* 0x000e220008000a00 */
[----:B------:R-:W0:Y:S01]  /*7f50*/  LDCU.128 UR24, c[0x0][0x530] ;  /* 0x0000a600ff1877ac */ /* 0x000e220008000c00 */
[----:B------:R-:W-:Y:S02]  /*7f60*/  UIMAD UR16, UR16, UR15, UR9 ;  /* 0x0000000f101072a4 */ /* 0x000fe4000f8e0209 */
[----:B--2---:R-:W-:-:S12]  /*7f70*/  ULEA UR12, UR21, UR12, 0x18 ;  /* 0x0000000c150c7291 */ /* 0x004fd8000f8ec0ff */
.L_x_3389:
[C---:B------:R-:W-:Y:S01]  /*7f80*/  LEA R0, R11.reuse, UR12, 0x2 ;  /* 0x0000000c0b007c11 */ /* 0x040fe2000f8e10ff */
[----:B012---:R-:W-:Y:S01]  /*7f90*/  IMAD.WIDE.U32 R6, R11, UR38, RZ ;  /* 0x000000260b067c25 */ /* 0x007fe2000f8e00ff */
[----:B------:R-:W-:Y:S02]  /*7fa0*/  MOV R4, UR8 ;  /* 0x0000000800047c02 */ /* 0x000fe40008000f00 */
[----:B------:R-:W-:Y:S01]  /*7fb0*/  SHF.R.S32.HI R10, RZ, 0x1f, R11 ;  /* 0x0000001fff0a7819 */ /* 0x000fe2000001140b */
[----:B------:R-:W0:Y:S01]  /*7fc0*/  LDS R13, [R0+0x1d90] ;  /* 0x001d9000000d7984 */ /* 0x000e220000000800 */
[----:B------:R-:W-:Y:S01]  /*7fd0*/  MOV R3, UR16 ;  /* 0x0000001000037c02 */ /* 0x000fe20008000f00 */
[----:B------:R-:W-:Y:S01]  /*7fe0*/  IMAD.MOV.U32 R2, RZ, RZ, R4 ;  /* 0x000000ffff027224 */ /* 0x000fe200078e0004 */
[----:B------:R-:W-:Y:S01]  /*7ff0*/  MOV R5, UR9 ;  /* 0x0000000900057c02 */ /* 0x000fe20008000f00 */
[C---:B----4-:R-:W-:Y:S01]  /*8000*/  IMAD R4, R10.reuse, UR28, RZ ;  /* 0x0000001c0a047c24 */ /* 0x050fe2000f8e02ff */
[----:B------:R-:W1:Y:S01]  /*8010*/  LDS R0, [R0+0x2190] ;  /* 0x0021900000007984 */ /* 0x000e620000000800 */
[----:B------:R-:W-:-:S02]  /*8020*/  IMAD R8, R10, UR38, RZ ;  /* 0x000000260a087c24 */ /* 0x000fc4000f8e02ff */
[----:B------:R-:W-:-:S04]  /*8030*/  IMAD.WIDE.U32 R2, R11, UR28, R2 ;  /* 0x0000001c0b027c25 */ /* 0x000fc8000f8e0002 */
[C---:B------:R-:W-:Y:S01]  /*8040*/  IMAD R5, R11.reuse, UR29, R4 ;  /* 0x0000001d0b057c24 */ /* 0x040fe2000f8e0204 */
[----:B------:R-:W-:Y:S01]  /*8050*/  LEA R4, P0, R2, UR24, 0x2 ;  /* 0x0000001802047c11 */ /* 0x000fe2000f8010ff */
[----:B------:R-:W-:Y:S01]  /*8060*/  IMAD R9, R11, UR39, R8 ;  /* 0x000000270b097c24 */ /* 0x000fe2000f8e0208 */
[----:B------:R-:W-:Y:S02]  /*8070*/  LEA R8, P1, R6, UR17, 0x2 ;  /* 0x0000001106087c11 */ /* 0x000fe4000f8210ff */
[----:B------:R-:W-:Y:S02]  /*8080*/  IADD3 R5, PT, PT, R3, R5, RZ ;  /* 0x0000000503057210 */ /* 0x000fe40007ffe0ff */
[----:B------:R-:W-:Y:S02]  /*8090*/  IADD3 R3, PT, PT, R7, R9, RZ ;  /* 0x0000000907037210 */ /* 0x000fe40007ffe0ff */
[----:B------:R-:W-:Y:S02]  /*80a0*/  LEA.HI.X R5, R2, UR25, R5, 0x2, P0 ;  /* 0x0000001902057c11 */ /* 0x000fe400080f1405 */
[----:B------:R-:W-:-:S03]  /*80b0*/  LEA.HI.X R9, R6, UR18, R3, 0x2, P1 ;  /* 0x0000001206097c11 */ /* 0x000fc600088f1403 */
[----:B0-----:R0:W-:Y:S04]  /*80c0*/  REDG.E.ADD.F32.FTZ.RN.STRONG.GPU desc[UR32][R4.64], R13 ;  /* 0x0000000d040079a6 */ /* 0x0011e8000c12f320 */
[----:B------:R2:W1:Y:S01]  /*80d0*/  LDG.E R15, desc[UR32][R8.64] ;  /* 0x00000020080f7981 */ /* 0x000462000c1e1900 */
[----:B------:R-:W-:Y:S01]  /*80e0*/  IMAD.U32 R6, RZ, RZ, UR6 ;  /* 0x00000006ff067e24 */ /* 0x000fe2000f8e00ff */
[----:B------:R-:W-:Y:S01]  /*80f0*/  MOV R3, UR10 ;  /* 0x0000000a00037c02 */ /* 0x000fe20008000f00 */
[C---:B------:R-:W-:Y:S01]  /*8100*/  IMAD R12, R10.reuse, UR30, RZ ;  /* 0x0000001e0a0c7c24 */ /* 0x040fe2000f8e02ff */
[----:B------:R-:W-:Y:S01]  /*8110*/  MOV R7, UR7 ;  /* 0x0000000700077c02 */ /* 0x000fe20008000f00 */
[----:B---3--:R-:W-:Y:S01]  /*8120*/  IMAD R14, R10, UR40, RZ ;  /* 0x000000280a0e7c24 */ /* 0x008fe2000f8e02ff */
[----:B------:R-:W-:Y:S01]  /*8130*/  MOV R2, R6 ;  /* 0x0000000600027202 */ /* 0x000fe20000000f00 */
[----:B------:R-:W-:-:S02]  /*8140*/  IMAD R17, R11, UR31, R12 ;  /* 0x0000001f0b117c24 */ /* 0x000fc4000f8e020c */
[----:B------:R-:W-:-:S04]  /*8150*/  IMAD.WIDE.U32 R6, R11, UR40, RZ ;  /* 0x000000280b067c25 */ /* 0x000fc8000f8e00ff */
[----:B------:R-:W-:Y:S01]  /*8160*/  IMAD.WIDE.U32 R2, R11, UR30, R2 ;  /* 0x0000001e0b027c25 */ /* 0x000fe2000f8e0002 */
[----:B--2---:R-:W-:-:S03]  /*8170*/  LEA R8, P1, R6, UR19, 0x2 ;  /* 0x0000001306087c11 */ /* 0x004fc6000f8210ff */
[----:B0-----:R-:W-:Y:S01]  /*8180*/  IMAD R13, R11, UR41, R14 ;  /* 0x000000290b0d7c24 */ /* 0x001fe2000f8e020e */
[----:B------:R-:W-:Y:S02]  /*8190*/  IADD3 R5, PT, PT, R3, R17, RZ ;  /* 0x0000001103057210 */ /* 0x000fe40007ffe0ff */
[----:B------:R-:W-:Y:S01]  /*81a0*/  LEA R4, P0, R2, UR26, 0x2 ;  /* 0x0000001a02047c11 */ /* 0x000fe2000f8010ff */
[----:B------:R-:W-:-:S03]  /*81b0*/  IMAD.IADD R3, R7, 0x1, R13 ;  /* 0x0000000107037824 */ /* 0x000fc600078e020d */
[----:B------:R-:W-:Y:S02]  /*81c0*/  LEA.HI.X R5, R2, UR27, R5, 0x2, P0 ;  /* 0x0000001b02057c11 */ /* 0x000fe400080f1405 */
[----:B------:R-:W-:Y:S01]  /*81d0*/  LEA.HI.X R9, R6, UR20, R3, 0x2, P1 ;  /* 0x0000001406097c11 */ /* 0x000fe200088f1403 */
[----:B-1----:R-:W-:-:S05]  /*81e0*/  FMUL.FTZ R15, R0, R15 ;  /* 0x0000000f000f7220 */ /* 0x002fca0000410000 */
[----:B------:R2:W-:Y:S04]  /*81f0*/  REDG.E.ADD.F32.FTZ.RN.STRONG.GPU desc[UR32][R4.64], R15 ;  /* 0x0000000f040079a6 */ /* 0x0005e8000c12f320 */
[----:B------:R-:W3:Y:S01]  /*8200*/  LDG.E R9, desc[UR32][R8.64] ;  /* 0x0000002008097981 */ /* 0x000ee2000c1e1900 */
        /* <DEDUP_REMOVED lines=12> */
[----:B---3--:R-:W-:-:S05]  /*82d0*/  FMUL.FTZ R3, R0, R9 ;  /* 0x0000000900037220 */ /* 0x008fca0000410000 */
[----:B------:R2:W-:Y:S07]  /*82e0*/  REDG.E.ADD.F32.FTZ.RN.STRONG.GPU desc[UR32][R6.64], R3 ;  /* 0x00000003060079a6 */ /* 0x0005ee000c12f320 */
[----:B------:R-:W-:Y:S05]  /*82f0*/  @!P0 BRA `(.L_x_3389) ;  /* 0xfffffffc00208947 */ /* 0x000fea000383ffff */
[----:B------:R-:W-:Y:S05]  /*8300*/  BSYNC.RECONVERGENT B0 ;  /* 0x0000000000007941 */ /* 0x000fea0003800200 */
.L_x_3388:
[----:B------:R-:W-:Y:S05]  /*8310*/  EXIT ;  /* 0x000000000000794d */ /* 0x000fea0003800000 */
.L_x_3374:
[----:B------:R-:W-:Y:S01]  /*8320*/  HFMA2 R189, -RZ, RZ, 0, 5.9604644775390625e-08 ;  /* 0x00000001ffbd7431 */ /* 0x000fe200000001ff */
[----:B------:R-:W-:Y:S01]  /*8330*/  MOV R190, R6 ;  /* 0x0000000600be7202 */ /* 0x000fe20000000f00 */
[----:B------:R-:W-:Y:S01]  /*8340*/  IMAD.MOV.U32 R192, RZ, RZ, RZ ;  /* 0x000000ffffc07224 */ /* 0x000fe200078e00ff */
[----:B------:R-:W-:-:S07]  /*8350*/  MOV R207, 0xffffffff ;  /* 0xffffffff00cf7802 */ /* 0x000fce0000000f00 */
[----:B-123-5:R-:W-:Y:S05]  /*8360*/  WARPSYNC.COLLECTIVE R207, `(.L_x_3390) ;  /* 0x00000000cf087348 */ /* 0x02efea0003c00000 */
[----:B------:R0:W4:Y:S02]  /*8370*/  SHFL.UP P6, R4, R190, R189, R192 ;  /* 0x040000bdbe047389 */ /* 0x00012400000c00c0 */
[----:B012345:R-:W-:Y:S05]  /*8380*/  ENDCOLLECTIVE ;  /* 0x000000000000791b */ /* 0x03ffea0003800000 */
.L_x_3390:
[----:B------:R-:W-:Y:S02]  /*8390*/  MOV R190, R5 ;  /* 0x0000000500be7202 */ /* 0x000fe40000000f00 */
[----:B------:R-:W-:-:S07]  /*83a0*/  MOV R7, R4 ;  /* 0x0000000400077202 */ /* 0x000fce0000000f00 */
[----:B------:R-:W-:Y:S05]  /*83b0*/  WARPSYNC.COLLECTIVE R207, `(.L_x_3391) ;  /* 0x00000000cf087348 */ /* 0x000fea0003c00000 */
[----:B------:R0:W1:Y:S02]  /*83c0*/  SHFL.UP P6, R4, R190, R189, R192 ;  /* 0x040000bdbe047389 */ /* 0x00006400000c00c0 */
[----:B01----:R-:W-:Y:S05]  /*83d0*/  ENDCOLLECTIVE ;  /* 0x000000000000791b */ /* 0x003fea0003800000 */
.L_x_3391:
        /* <DEDUP_REMOVED lines=8> */
.L_x_3392:
[----:B------:R-:W-:Y:S02]  /*8460*/  MOV R190, R9 ;  /* 0x0000000900be7202 */ /* 0x000fe40000000f00 */
[----:B------:R-:W-:-:S07]  /*8470*/  MOV R7, R4 ;  /* 0x0000000400077202 */ /* 0x000fce0000000f00 */
[----:B------:R-:W-:Y:S05]  /*8480*/  WARPSYNC.COLLECTIVE R207, `(.L_x_3393) ;  /* 0x00000000cf087348 */ /* 0x000fea0003c00000 */
[----:B------:R0:W1:Y:S02]  /*8490*/  SHFL.UP P6, R4, R190, R189, R192 ;  /* 0x040000bdbe047389 */ /* 0x00006400000c00c0 */
[----:B01----:R-:W-:Y:S05]  /*84a0*/  ENDCOLLECTIVE ;  /* 0x000000000000791b */ /* 0x003fea0003800000 */
.L_x_3393:
        /* <DEDUP_REMOVED lines=8> */
.L_x_3394:
[----:B------:R-:W-:Y:S01]  /*8530*/  MOV R190, R187 ;  /* 0x000000bb00be7202 */ /* 0x000fe20000000f00 */
[----:B------:R-:W-:-:S07]  /*8540*/  IMAD.MOV.U32 R5, RZ, RZ, R4 ;  /* 0x000000ffff057224 */ /* 0x000fce00078e0004 */
[----:B------:R-:W-:Y:S05]  /*8550*/  WARPSYNC.COLLECTIVE R207, `(.L_x_3395) ;  /* 0x00000000cf087348 */ /* 0x000fea0003c00000 */
[----:B------:R0:W1:Y:S02]  /*8560*/  SHFL.UP P6, R4, R190, R189, R192 ;  /* 0x040000bdbe047389 */ /* 0x00006400000c00c0 */
[----:B01----:R-:W-:Y:S05]  /*8570*/  ENDCOLLECTIVE ;  /* 0x000000000000791b */ /* 0x003fea0003800000 */
.L_x_3395:
        /* <DEDUP_REMOVED lines=8> */
.L_x_3396:
[----:B------:R-:W-:Y:S01]  /*8600*/  IMAD.MOV.U32 R190, RZ, RZ, R7 ;  /* 0x000000ffffbe7224 */ /* 0x000fe200078e0007 */
[----:B------:R-:W-:-:S07]  /*8610*/  MOV R5, R4 ;  /* 0x0000000400057202 */ /* 0x000fce0000000f00 */
[----:B------:R-:W-:Y:S05]  /*8620*/  WARPSYNC.COLLECTIVE R207, `(.L_x_3397) ;  /* 0x00000000cf087348 */ /* 0x000fea0003c00000 */
[----:B------:R0:W1:Y:S02]  /*8630*/  SHFL.UP P6, R4, R190, R189, R192 ;  /* 0x040000bdbe047389 */ /* 0x00006400000c00c0 */
[----:B01----:R-:W-:Y:S05]  /*8640*/  ENDCOLLECTIVE ;  /* 0x000000000000791b */ /* 0x003fea0003800000 */
.L_x_3397:
        /* <DEDUP_REMOVED lines=8> */
.L_x_3398:
[----:B------:R-:W-:Y:S02]  /*86d0*/  MOV R190, R5 ;  /* 0x0000000500be7202 */ /* 0x000fe40000000f00 */
[----:B------:R-:W-:-:S07]  /*86e0*/  MOV R9, R4 ;  /* 0x0000000400097202 */ /* 0x000fce0000000f00 */
[----:B------:R-:W-:Y:S05]  /*86f0*/  WARPSYNC.COLLECTIVE R207, `(.L_x_3399) ;  /* 0x00000000cf087348 */ /* 0x000fea0003c00000 */
[----:B------:R0:W1:Y:S02]  /*8700*/  SHFL.UP P6, R4, R190, R189, R192 ;  /* 0x040000bdbe047389 */ /* 0x00006400000c00c0 */
[----:B01----:R-:W-:Y:S05]  /*8710*/  ENDCOLLECTIVE ;  /* 0x000000000000791b */ /* 0x003fea0003800000 */
.L_x_3399:
[----:B------:R-:W-:Y:S05]  /*8720*/  BRA `(.L_x_3400) ;  /* 0xffffffcc00587947 */ /* 0x000fea000383ffff */
.L_x_3375:
[----:B------:R-:W-:Y:S01]  /*8730*/  HFMA2 R209, -RZ, RZ, 0, 1.847743988037109375e-06 ;  /* 0x0000001fffd17431 */ /* 0x000fe200000001ff */
[----:B------:R-:W-:Y:S01]  /*8740*/  BSSY B0, `(.L_x_3401) ;  /* 0x0000007000007945 */ /* 0x000fe20003800000 */
[----:B------:R-:W-:Y:S01]  /*8750*/  IMAD.MOV.U32 R208, RZ, RZ, R6 ;  /* 0x000000ffffd07224 */ /* 0x000fe200078e0006 */
[----:B------:R-:W-:Y:S02]  /*8760*/  MOV R210, 0x1f ;  /* 0x0000001f00d27802 */ /* 0x000fe40000000f00 */
[----:B------:R-:W-:-:S07]  /*8770*/  MOV R207, 0xffffffff ;  /* 0xffffffff00cf7802 */ /* 0x000fce0000000f00 */
[----:B-123-5:R-:W-:Y:S05]  /*8780*/  WARPSYNC.COLLECTIVE R207, `(.L_x_3402) ;  /* 0x00000000cf087348 */ /* 0x02efea0003c00000 */
[----:B------:R0:W4:Y:S02]  /*8790*/  SHFL.IDX P2, R5, R208, R209, R210 ;  /* 0x000000d1d0057389 */ /* 0x00012400000400d2 */
[----:B012345:R-:W-:Y:S05]  /*87a0*/  ENDCOLLECTIVE ;  /* 0x000000000000791b */ /* 0x03ffea0003800000 */
.L_x_3402:
[----:B------:R-:W-:Y:S05]  /*87b0*/  BSYNC B0 ;  /* 0x0000000000007941 */ /* 0x000fea0003800000 */
.L_x_3401:
[----:B------:R-:W-:Y:S05]  /*87c0*/  BRA `(.L_x_3403) ;  /* 0xffffffcc00487947 */ /* 0x000fea000383ffff */
.L_x_3376:
[----:B------:R-:W-:Y:S01]  /*87d0*/  HFMA2 R210, -RZ, RZ, 0, 1.847743988037109375e-06 ;  /* 0x0000001fffd27431 */ /* 0x000fe200000001ff */
[----:B------:R-:W-:Y:S01]  /*87e0*/  BSSY B0, `(.L_x_3404) ;  /* 0x0000007000007945 */ /* 0x000fe20003800000 */
[----:B------:R-:W-:Y:S01]  /*87f0*/  MOV R208, R7 ;  /* 0x0000000700d07202 */ /* 0x000fe20000000f00 */
[----:B------:R-:W-:Y:S01]  /*8800*/  IMAD.MOV.U32 R209, RZ, RZ, 0x1f ;  /* 0x0000001fffd17424 */ /* 0x000fe200078e00ff */
[----:B------:R-:W-:-:S07]  /*8810*/  MOV R207, 0xffffffff ;  /* 0xffffffff00cf7802 */ /* 0x000fce0000000f00 */
[----:B-123-5:R-:W-:Y:S05]  /*8820*/  WARPSYNC.COLLECTIVE R207, `(.L_x_3405) ;  /* 0x00000000cf087348 */ /* 0x02efea0003c00000 */
[----:B------:R0:W4:Y:S02]  /*8830*/  SHFL.IDX P2, R5, R208, R209, R210 ;  /* 0x000000d1d0057389 */ /* 0x00012400000400d2 */
[----:B012345:R-:W-:Y:S05]  /*8840*/  ENDCOLLECTIVE ;  /* 0x000000000000791b */ /* 0x03ffea0003800000 */
.L_x_3405:
[----:B------:R-:W-:Y:S05]  /*8850*/  BSYNC B0 ;  /* 0x0000000000007941 */ /* 0x000fea0003800000 */
.L_x_3404:
[----:B------:R-:W-:Y:S05]  /*8860*/  BRA `(.L_x_3406) ;  /* 0xffffffcc00287947 */ /* 0x000fea000383ffff */
.L_x_3377:
[----:B------:R-:W-:Y:S01]  /*8870*/  HFMA2 R189, -RZ, RZ, 0, 5.9604644775390625e-08 ;  /* 0x00000001ffbd7431 */ /* 0x000fe200000001ff */
[----:B------:R-:W-:Y:S01]  /*8880*/  BSSY B0, `(.L_x_3407) ;  /* 0x0000007000007945 */ /* 0x000fe20003800000 */
[----:B------:R-:W-:Y:S01]  /*8890*/  MOV R190, R6 ;  /* 0x0000000600be7202 */ /* 0x000fe20000000f00 */
[----:B------:R-:W-:Y:S01]  /*88a0*/  IMAD.MOV.U32 R192, RZ, RZ, RZ ;  /* 0x000000ffffc07224 */ /* 0x000fe200078e00ff */
[----:B------:R-:W-:-:S07]  /*88b0*/  MOV R207, 0xffffffff ;  /* 0xffffffff00cf7802 */ /* 0x000fce0000000f00 */
[----:B-123-5:R-:W-:Y:S05]  /*88c0*/  WARPSYNC.COLLECTIVE R207, `(.L_x_3408) ;  /* 0x00000000cf087348 */ /* 0x02efea0003c00000 */
[----:B------:R0:W4:Y:S02]  /*88d0*/  SHFL.UP P6, R4, R190, R189, R192 ;  /* 0x040000bdbe047389 */ /* 0x00012400000c00c0 */
[----:B012345:R-:W-:Y:S05]  /*88e0*/  ENDCOLLECTIVE ;  /* 0x000000000000791b */ /* 0x03ffea0003800000 */
.L_x_3408:
[----:B------:R-:W-:Y:S05]  /*88f0*/  BSYNC B0 ;  /* 0x0000000000007941 */ /* 0x000fea0003800000 */
.L_x_3407:
        /* <DEDUP_REMOVED lines=11> */
.L_x_3409:
[----:B------:R-:W-:Y:S05]  /*89b0*/  WARPSYNC.COLLECTIVE R207, `(.L_x_3410) ;  /* 0x00000000cf087348 */ /* 0x000fea0003c00000 */
[----:B------:R0:W1:Y:S02]  /*89c0*/  SHFL.IDX P2, R5, R208, R209, R210 ;  /* 0x000000d1d0057389 */ /* 0x00006400000400d2 */
[----:B01----:R-:W-:Y:S05]  /*89d0*/  ENDCOLLECTIVE ;  /* 0x000000000000791b */ /* 0x003fea0003800000 */
.L_x_3410:
[----:B------:R-:W-:Y:S02]  /*89e0*/  MOV R208, R3 ;  /* 0x0000000300d07202 */ /* 0x000fe40000000f00 */
[----:B------:R-:W-:Y:S02]  /*89f0*/  MOV R188, R4 ;  /* 0x0000000400bc7202 */ /* 0x000fe40000000f00 */
[----:B------:R-:W-:-:S07]  /*8a00*/  MOV R4, R5 ;  /* 0x0000000500047202 */ /* 0x000fce0000000f00 */
[----:B------:R-:W-:Y:S05]  /*8a10*/  WARPSYNC.COLLECTIVE R207, `(.L_x_3411) ;  /* 0x00000000cf087348 */ /* 0x000fea0003c00000 */
[----:B------:R0:W1:Y:S02]  /*8a20*/  SHFL.IDX P2, R5, R208, R209, R210 ;  /* 0x000000d1d0057389 */ /* 0x00006400000400d2 */
[----:B01----:R-:W-:Y:S05]  /*8a30*/  ENDCOLLECTIVE ;  /* 0x000000000000791b */ /* 0x003fea0003800000 */
.L_x_3411:
[----:B------:R-:W-:Y:S05]  /*8a40*/  BRA `(.L_x_3412) ;  /* 0xffffffc800c87947 */ /* 0x000fea000383ffff */
.L_x_3379:
        /* <DEDUP_REMOVED lines=8> */
[----:B--2---:R-:W-:Y:S05]  /*8ad0*/  WARPSYNC.COLLECTIVE R207, `(.L_x_3413) ;  /* 0x00000000cf087348 */ /* 0x004fea0003c00000 */
[----:B------:R0:W1:Y:S02]  /*8ae0*/  SHFL.DOWN P2, R7, R212, R211, R214 ;  /* 0x080000d3d4077389 */ /* 0x00006400000400d6 */
[----:B012---:R-:W-:Y:S05]  /*8af0*/  ENDCOLLECTIVE ;  /* 0x000000000000791b */ /* 0x007fea0003800000 */
.L_x_3413:
[----:B------:R-:W-:Y:S02]  /*8b00*/  MOV R212, R5 ;  /* 0x0000000500d47202 */ /* 0x000fe40000000f00 */
[----:B------:R-:W-:-:S07]  /*8b10*/  MOV R2, R7 ;  /* 0x0000000700027202 */ /* 0x000fce0000000f00 */
[----:B------:R-:W-:Y:S05]  /*8b20*/  WARPSYNC.COLLECTIVE R207, `(.L_x_3414) ;  /* 0x00000000cf087348 */ /* 0x000fea0003c00000 */
[----:B------:R0:W1:Y:S02]  /*8b30*/  SHFL.DOWN P2, R7, R212, R211, R214 ;  /* 0x080000d3d4077389 */ /* 0x00006400000400d6 */
[----:B01----:R-:W-:Y:S05]  /*8b40*/  ENDCOLLECTIVE ;  /* 0x000000000000791b */ /* 0x003fea0003800000 */
.L_x_3414:
        /* <DEDUP_REMOVED lines=10> */
.L_x_3415:
[----:B------:R-:W-:Y:S01]  /*8bf0*/  MOV R212, R4 ;  /* 0x0000000400d47202 */ /* 0x000fe20000000f00 */
[----:B------:R-:W-:-:S07]  /*8c00*/  IMAD.MOV.U32 R2, RZ, RZ, R7 ;  /* 0x000000ffff027224 */ /* 0x000fce00078e0007 */
[----:B------:R-:W-:Y:S05]  /*8c10*/  WARPSYNC.COLLECTIVE R207, `(.L_x_3416) ;  /* 0x00000000cf087348 */ /* 0x000fea0003c00000 */
[----:B------:R0:W1:Y:S02]  /*8c20*/  SHFL.DOWN P2, R7, R212, R211, R214 ;  /* 0x080000d3d4077389 */ /* 0x00006400000400d6 */
[----:B01----:R-:W-:Y:S05]  /*8c30*/  ENDCOLLECTIVE ;  /* 0x000000000000791b */ /* 0x003fea0003800000 */
.L_x_3416:
        /* <DEDUP_REMOVED lines=10> */
.L_x_3417:
[----:B------:R-:W-:Y:S02]  /*8ce0*/  MOV R212, R4 ;  /* 0x0000000400d47202 */ /* 0x000fe40000000f00 */
[----:B------:R-:W-:-:S07]  /*8cf0*/  MOV R2, R7 ;  /* 0x0000000700027202 */ /* 0x000fce0000000f00 */
[----:B------:R-:W-:Y:S05]  /*8d00*/  WARPSYNC.COLLECTIVE R207, `(.L_x_3418) ;  /* 0x00000000cf087348 */ /* 0x000fea0003c00000 */
[----:B------:R0:W1:Y:S02]  /*8d10*/  SHFL.DOWN P2, R7, R212, R211, R214 ;  /* 0x080000d3d4077389 */ /* 0x00006400000400d6 */
[----:B01----:R-:W-:Y:S05]  /*8d20*/  ENDCOLLECTIVE ;  /* 0x000000000000791b */ /* 0x003fea0003800000 */
.L_x_3418:
        /* <DEDUP_REMOVED lines=11> */
.L_x_3419:
[----:B------:R-:W-:Y:S02]  /*8de0*/  MOV R212, R4 ;  /* 0x0000000400d47202 */ /* 0x000fe40000000f00 */
[----:B------:R-:W-:-:S07]  /*8df0*/  MOV R2, R7 ;  /* 0x0000000700027202 */ /* 0x000fce0000000f00 */
[----:B------:R-:W-:Y:S05]  /*8e00*/  WARPSYNC.COLLECTIVE R207, `(.L_x_3420) ;  /* 0x00000000cf087348 */ /* 0x000fea0003c00000 */
[----:B------:R0:W1:Y:S02]  /*8e10*/  SHFL.DOWN P2, R7, R212, R211, R214 ;  /* 0x080000d3d4077389 */ /* 0x00006400000400d6 */
[----:B01----:R-:W-:Y:S05]  /*8e20*/  ENDCOLLECTIVE ;  /* 0x000000000000791b */ /* 0x003fea0003800000 */
.L_x_3420:
        /* <DEDUP_REMOVED lines=11> */
.L_x_3421:
[----:B------:R-:W-:Y:S01]  /*8ee0*/  MOV R212, R4 ;  /* 0x0000000400d47202 */ /* 0x000fe20000000f00 */
[----:B------:R-:W-:-:S07]  /*8ef0*/  IMAD.MOV.U32 R2, RZ, RZ, R7 ;  /* 0x000000ffff027224 */ /* 0x000fce00078e0007 */
[----:B------:R-:W-:Y:S05]  /*8f00*/  WARPSYNC.COLLECTIVE R207, `(.L_x_3422) ;  /* 0x00000000cf087348 */ /* 0x000fea0003c00000 */
[----:B------:R0:W1:Y:S02]  /*8f10*/  SHFL.DOWN P2, R7, R212, R211, R214 ;  /* 0x080000d3d4077389 */ /* 0x00006400000400d6 */
[----:B01----:R-:W-:Y:S05]  /*8f20*/  ENDCOLLECTIVE ;  /* 0x000000000000791b */ /* 0x003fea0003800000 */
.L_x_3422:
        /* <DEDUP_REMOVED lines=12> */
.L_x_3423:
[----:B------:R-:W-:Y:S02]  /*8ff0*/  MOV R208, R4 ;  /* 0x0000000400d07202 */ /* 0x000fe40000000f00 */
[----:B------:R-:W-:-:S07]  /*9000*/  MOV R2, R5 ;  /* 0x0000000500027202 */ /* 0x000fce0000000f00 */
[----:B------:R-:W-:Y:S05]  /*9010*/  WARPSYNC.COLLECTIVE R207, `(.L_x_3424) ;  /* 0x00000000cf087348 */ /* 0x000fea0003c00000 */
[----:B------:R0:W1:Y:S02]  /*9020*/  SHFL.IDX P2, R5, R208, R209, R210 ;  /* 0x000000d1d0057389 */ /* 0x00006400000400d2 */
[----:B01----:R-:W-:Y:S05]  /*9030*/  ENDCOLLECTIVE ;  /* 0x000000000000791b */ /* 0x003fea0003800000 */
.L_x_3424:
[----:B------:R-:W-:Y:S05]  /*9040*/  WARPSYNC.COLLECTIVE R207, `(.L_x_3425) ;  /* 0x00000000cf087348 */ /* 0x000fea0003c00000 */
[----:B------:R0:W1:Y:S02]  /*9050*/  SHFL.DOWN P2, R7, R212, R211, R214 ;  /* 0x080000d3d4077389 */ /* 0x00006400000400d6 */
[----:B01----:R-:W-:Y:S05]  /*9060*/  ENDCOLLECTIVE ;  /* 0x000000000000791b */ /* 0x003fea0003800000 */
.L_x_3425:
        /* <DEDUP_REMOVED lines=8> */
.L_x_3426:
[----:B------:R-:W-:Y:S05]  /*90f0*/  WARPSYNC.COLLECTIVE R207, `(.L_x_3427) ;  /* 0x00000000cf087348 */ /* 0x000fea0003c00000 */
[----:B------:R0:W1:Y:S02]  /*9100*/  SHFL.IDX P2, R5, R208, R209, R210 ;  /* 0x000000d1d0057389 */ /* 0x00006400000400d2 */
[----:B01----:R-:W-:Y:S05]  /*9110*/  ENDCOLLECTIVE ;  /* 0x000000000000791b */ /* 0x003fea0003800000 */
.L_x_3427:
[----:B------:R-:W-:Y:S01]  /*9120*/  MOV R208, R9 ;  /* 0x0000000900d07202 */ /* 0x000fe20000000f00 */
[----:B------:R-:W-:Y:S01]  /*9130*/  FFMA.FTZ R9, R9, R2, R6 ;  /* 0x0000000209097223 */ /* 0x000fe20000010006 */
[----:B------:R-:W-:Y:S01]  /*9140*/  IMAD.MOV.U32 R205, RZ, RZ, R7 ;  /* 0x000000ffffcd7224 */ /* 0x000fe200078e0007 */
[----:B------:R-:W-:-:S07]  /*9150*/  MOV R206, R5 ;  /* 0x0000000500ce7202 */ /* 0x000fce0000000f00 */
[----:B------:R-:W-:Y:S05]  /*9160*/  WARPSYNC.COLLECTIVE R207, `(.L_x_3428) ;  /* 0x00000000cf087348 */ /* 0x000fea0003c00000 */
[----:B------:R0:W1:Y:S02]  /*9170*/  SHFL.IDX P2, R5, R208, R209, R210 ;  /* 0x000000d1d0057389 */ /* 0x00006400000400d2 */
[----:B01----:R-:W-:Y:S05]  /*9180*/  ENDCOLLECTIVE ;  /* 0x000000000000791b */ /* 0x003fea0003800000 */
.L_x_3428:
[----:B------:R-:W-:Y:S01]  /*9190*/  MOV R7, R5 ;  /* 0x0000000500077202 */ /* 0x000fe20000000f00 */
[----:B------:R-:W-:Y:S06]  /*91a0*/  BRA `(.L_x_3429) ;  /* 0xffffffc800bc7947 */ /* 0x000fec000383ffff */
.L_x_3430:
        /* <DEDUP_REMOVED lines=13> */
.L_x_10441:


//--------------------- .text._Z25selective_scan_bwd_kernelI32Selective_Scan_bwd_kernel_traitsILi64ELi16ELb0ELb0ELb0ELb1ELb0EN3c108BFloat16EfEEv12SSMParamsBwd --------------------------
	.section	.text._Z25selective_scan_bwd_kernelI32Selective_Scan_bwd_kernel_traitsILi64ELi16ELb0ELb0ELb0ELb1ELb0EN3c108BFloat16EfEEv12SSMParamsBwd,"ax",@progbits
	.align	128
        .global         _Z25selective_scan_bwd_kernelI32Selective_Scan_bwd_kernel_traitsILi64ELi16ELb0ELb0ELb0ELb1ELb0EN3c108BFloat16EfEEv12SSMParamsBwd
        .type           _Z25selective_scan_bwd_kernelI32Selective_Scan_bwd_kernel_traitsILi64ELi16ELb0ELb0ELb0ELb1ELb0EN3c108BFloat16EfEEv12SSMParamsBwd,@function
        .size           _Z25selective_scan_bwd_kernelI32Selective_Scan_bwd_kernel_traitsILi64ELi16ELb0ELb0ELb0ELb1ELb0EN3c108BFloat16EfEEv12SSMParamsBwd,(.L_x_10442 - _Z25selective_scan_bwd_kernelI32Selective_Scan_bwd_kernel_traitsILi64ELi16ELb0ELb0ELb0ELb1ELb0EN3c108BFloat16EfEEv12SSMParamsBwd)
        .other          _Z25selective_scan_bwd_kernelI32Selective_Scan_bwd_kernel_traitsILi64ELi16ELb0ELb0ELb0ELb1ELb0EN3c108BFloat16EfEEv12SSMParamsBwd,@"STO_CUDA_ENTRY STV_DEFAULT"
_Z25selective_scan_bwd_kernelI32Selective_Scan_bwd_kernel_traitsILi64ELi16ELb0ELb0ELb0ELb1ELb0EN3c108BFloat16EfEEv12SSMParamsBwd:
.text._Z25selective_scan_bwd_kernelI32Selective_Scan_bwd_kernel_traitsILi64ELi16ELb0ELb0ELb0ELb1ELb0EN3c108BFloat16EfEEv12SSMParamsBwd:
[----:B------:R-:W-:Y:S01]  /*0000*/  LDC R1, c[0x0][0x37c] ;  /* 0x0000df00ff017b82 */ /* 0x000fe20000000800 */
[----:B------:R-:W0:Y:S07]  /*0010*/  LDCU.64 UR10, c[0x0][0x470] ;  /* 0x00008e00ff0a77ac */ /* 0x000e2e0008000a00 */
[----:B------:R-:W1:Y:S01]  /*0020*/  S2UR UR8, SR_CTAID.Y ;  /* 0x00000000000879c3 */ /* 0x000e620000002600 */
[----:B------:R-:W-:Y:S01]  /*0030*/  HFMA2 R67, -RZ, RZ, 0, 0 ;  /* 0x00000000ff437431 */ /* 0x000fe200000001ff */
[----:B------:R-:W-:Y:S01]  /*0040*/  MOV R38, RZ ;  /* 0x000000ff00267202 */ /* 0x000fe20000000f00 */
[----:B------:R-:W2:Y:S01]  /*0050*/  LDCU.128 UR4, c[0x0][0x450] ;  /* 0x00008a00ff0477ac */ /* 0x000ea20008000c00 */
[----:B------:R-:W3:Y:S04]  /*0060*/  LDCU.64 UR24, c[0x0][0x358] ;  /* 0x00006b00ff1877ac */ /* 0x000ee80008000a00 */
        /* <DEDUP_REMOVED lines=17> */
[----:B------:R-:W-:Y:S02]  /*0180*/  MOV R2, UR6 ;  /* 0x0000000600027c02 */ /* 0x000fe40008000f00 */
[----:B------:R-:W-:Y:S01]  /*0190*/  MOV R5, UR11 ;  /* 0x0000000b00057c02 */ /* 0x000fe20008000f00 */
[----:B------:R-:W1:Y:S01]  /*01a0*/  LDCU.64 UR36, c[0x0][0x498] ;  /* 0x00009300ff2477ac */ /* 0x000e620008000a00 */
[----:B------:R-:W-:-:S03]  /*01b0*/  MOV R3, UR7 ;  /* 0x0000000700037c02 */ /* 0x000fc60008000f00 */
[----:B---3--:R3:W5:Y:S04]  /*01c0*/  @P1 LDG.E R38, desc[UR24][R4.64] ;  /* 0x0000001804261981 */ /* 0x008768000c1e1900 */
[----:B------:R3:W5:Y:S01]  /*01d0*/  @P0 LDG.E R67, desc[UR24][R2.64] ;  /* 0x0000001802430981 */ /* 0x000762000c1e1900 */
[----:B----4-:R-:W-:Y:S02]  /*01e0*/  UIMAD.WIDE.U32 UR10, UR28, UR32, URZ ;  /* 0x000000201c0a72a5 */ /* 0x010fe4000f8e00ff */
[----:B------:R-:W-:Y:S02]  /*01f0*/  UISETP.NE.U32.AND UP0, UPT, UR16, URZ, UPT ;  /* 0x000000ff1000728c */ /* 0x000fe4000bf05070 */
[----:B------:R-:W-:Y:S02]  /*0200*/  UIMAD UR11, UR28, UR33, UR11 ;  /* 0x000000211c0b72a4 */ /* 0x000fe4000f8e020b */
[----:B0-----:R-:W-:-:S02]  /*0210*/  ULEA UR9, UR31, 0xfffffc00, 0xa ;  /* 0xfffffc001f097891 */ /* 0x001fc4000f8e50ff */
[----:B------:R-:W-:Y:S02]  /*0220*/  UIMAD.WIDE.U32 UR18, UR8, UR34, UR10 ;  /* 0x00000022081272a5 */ /* 0x000fe4000f8e000a */
[----:B------:R-:W-:Y:S01]  /*0230*/  UISETP.NE.AND.EX UP0, UPT, UR17, URZ, UPT, UP0 ;  /* 0x000000ff1100728c */ /* 0x000fe2000bf05300 */
[----:B------:R-:W0:Y:S01]  /*0240*/  LDCU.64 UR16, c[0x0][0x3b8] ;  /* 0x00007700ff1077ac */ /* 0x000e220008000a00 */
[----:B------:R-:W-:Y:S02]  /*0250*/  UIMAD UR27, UR8, UR35, UR19 ;  /* 0x00000023081b72a4 */ /* 0x000fe4000f8e0213 */
[----:B------:R-:W-:Y:S02]  /*0260*/  UIADD3 UR18, UP3, UPT, UR9, UR18, URZ ;  /* 0x0000001209127290 */ /* 0x000fe4000ff7e0ff */
[----:B------:R-:W-:Y:S02]  /*0270*/  USHF.R.S32.HI UR26, URZ, 0x1f, UR9 ;  /* 0x0000001fff1a7899 */ /* 0x000fe40008011409 */
[----:B--2---:R-:W-:Y:S01]  /*0280*/  UIMAD.WIDE.U32 UR6, UR28, UR20, URZ ;  /* 0x000000141c0672a5 */ /* 0x004fe2000f8e00ff */
[----:B------:R-:W2:Y:S01]  /*0290*/  LDCU.64 UR32, c[0x0][0x3d8] ;  /* 0x00007b00ff2077ac */ /* 0x000ea20008000a00 */
[----:B-1----:R-:W-:-:S02]  /*02a0*/  ULEA UR14, UP4, UR18, UR14, 0x1 ;  /* 0x0000000e120e7291 */ /* 0x002fc4000f8808ff */
[----:B------:R-:W-:Y:S02]  /*02b0*/  UIADD3.X UR27, UPT, UPT, UR26, UR27, URZ, UP3, !UPT ;  /* 0x0000001b1a1b7290 */ /* 0x000fe40009ffe4ff */
[----:B------:R-:W-:Y:S01]  /*02c0*/  UIMAD UR7, UR28, UR21, UR7 ;  /* 0x000000151c0772a4 */ /* 0x000fe2000f8e0207 */
[----:B------:R-:W1:Y:S01]  /*02d0*/  LDCU.64 UR10, c[0x0][0x4a0] ;  /* 0x00009400ff0a77ac */ /* 0x000e620008000a00 */
[----:B------:R-:W-:Y:S02]  /*02e0*/  ULEA.HI.X UR27, UR18, UR15, UR27, 0x1, UP4 ;  /* 0x0000000f121b7291 */ /* 0x000fe4000a0f0c1b */
[----:B------:R-:W-:Y:S01]  /*02f0*/  UIMAD.WIDE.U32 UR6, UR8, UR22, UR6 ;  /* 0x00000016080672a5 */ /* 0x000fe2000f8e0006 */
[----:B------:R-:W4:Y:S03]  /*0300*/  @UP0 LDCU UR15, c[0x0][0x384] ;  /* 0x00007080ff0f07ac */ /* 0x000f260008000800 */
[----:B------:R-:W-:-:S02]  /*0310*/  UIMAD UR30, UR8, UR23, UR7 ;  /* 0x00000017081e72a4 */ /* 0x000fc4000f8e0207 */
[----:B------:R-:W-:Y:S02]  /*0320*/  UIADD3 UR6, UP1, UPT, UR9, UR6, URZ ;  /* 0x0000000609067290 */ /* 0x000fe4000ff3e0ff */
[----:B0-----:R-:W-:Y:S02]  /*0330*/  UIMAD.WIDE.U32 UR18, UR8, UR16, URZ ;  /* 0x00000010081272a5 */ /* 0x001fe4000f8e00ff */
[----:B------:R-:W-:Y:S02]  /*0340*/  UIMAD.WIDE.U32 UR20, UR28, UR36, URZ ;  /* 0x000000241c1472a5 */ /* 0x000fe4000f8e00ff */
[----:B------:R-:W-:Y:S02]  /*0350*/  ULEA UR29, UP2, UR6, UR12, 0x1 ;  /* 0x0000000c061d7291 */ /* 0x000fe4000f8408ff */
[----:B------:R-:W-:Y:S01]  /*0360*/  UIADD3.X UR30, UPT, UPT, UR26, UR30, URZ, UP1, !UPT ;  /* 0x0000001e1a1e7290 */ /* 0x000fe20008ffe4ff */
[----:B------:R-:W0:Y:S03]  /*0370*/  @UP0 LDCU UR16, c[0x0][0x38c] ;  /* 0x00007180ff1007ac */ /* 0x000e260008000800 */
[----:B------:R-:W-:Y:S01]  /*0380*/  ULEA.HI.X UR30, UR6, UR13, UR30, 0x1, UP2 ;  /* 0x0000000d061e7291 */ /* 0x000fe200090f0c1e */
[----:B------:R-:W3:Y:S01]  /*0390*/  @UP0 LDCU.64 UR34, c[0x0][0x480] ;  /* 0x00009000ff2207ac */ /* 0x000ee20008000a00 */
[----:B--2---:R-:W-:-:S02]  /*03a0*/  UIMAD.WIDE.U32 UR22, UR8, UR32, URZ ;  /* 0x00000020081672a5 */ /* 0x004fc4000f8e00ff */
[----:B------:R-:W-:Y:S01]  /*03b0*/  UIMAD UR13, UR28, UR37, UR21 ;  /* 0x000000251c0d72a4 */ /* 0x000fe2000f8e0215 */
[----:B------:R-:W-:Y:S01]  /*03c0*/  UMOV UR12, UR20 ;  /* 0x00000014000c7c82 */ /* 0x000fe20008000000 */
[----:B------:R-:W-:Y:S02]  /*03d0*/  ULEA UR6, UP1, UR22, UR4, 0x2 ;  /* 0x0000000416067291 */ /* 0x000fe4000f8210ff */
[----:B-1----:R-:W-:Y:S02]  /*03e0*/  UIMAD.WIDE.U32 UR12, UR8, UR10, UR12 ;  /* 0x0000000a080c72a5 */ /* 0x002fe4000f8e000c */
[----:B----4-:R-:W-:Y:S02]  /*03f0*/  @UP0 UIMAD UR4, UR28, UR15, UR8 ;  /* 0x0000000f1c0402a4 */ /* 0x010fe4000f8e0208 */
[----:B------:R-:W-:Y:S02]  /*0400*/  UIMAD UR11, UR8, UR11, UR13 ;  /* 0x0000000b080b72a4 */ /* 0x000fe4000f8e020d */
[----:B------:R-:W-:-:S02]  /*0410*/  UIADD3 UR12, UP2, UPT, UR9, UR12, URZ ;  /* 0x0000000c090c7290 */ /* 0x000fc4000ff5e0ff */
[----:B------:R-:W-:Y:S02]  /*0420*/  UIMAD UR7, UR8, UR33, UR23 ;  /* 0x00000021080772a4 */ /* 0x000fe4000f8e0217 */
[----:B------:R-:W-:Y:S01]  /*0430*/  @UP0 UIMAD UR4, UR4, UR31, URZ ;  /* 0x0000001f040402a4 */ /* 0x000fe2000f8e02ff */
[----:B------:R-:W1:Y:S01]  /*0440*/  LDCU.64 UR32, c[0x0][0x448] ;  /* 0x00008900ff2077ac */ /* 0x000e620008000a00 */
[----:B------:R-:W2:Y:S01]  /*0450*/  LDCU.64 UR36, c[0x0][0x528] ;  /* 0x0000a500ff2477ac */ /* 0x000ea20008000a00 */
[----:B------:R-:W-:Y:S02]  /*0460*/  UIADD3.X UR20, UPT, UPT, UR26, UR11, URZ, UP2, !UPT ;  /* 0x0000000b1a147290 */ /* 0x000fe400097fe4ff */
[----:B0-----:R-:W-:Y:S02]  /*0470*/  @UP0 UIMAD UR11, UR4, UR16, URZ ;  /* 0x00000010040b02a4 */ /* 0x001fe4000f8e02ff */
[----:B------:R-:W-:Y:S01]  /*0480*/  ULEA.HI.X UR7, UR22, UR5, UR7, 0x2, UP1 ;  /* 0x0000000516077291 */ /* 0x000fe200088f1407 */
[----:B------:R-:W-:-:S02]  /*0490*/  UMOV UR4, URZ ;  /* 0x000000ff00047c82 */ /* 0x000fc40008000000 */
[----:B------:R-:W-:Y:S01]  /*04a0*/  UMOV UR5, URZ ;  /* 0x000000ff00057c82 */ /* 0x000fe20008000000 */
[----:B---3--:R-:W-:Y:S02]  /*04b0*/  @UP0 UIMAD.WIDE UR4, UR11, 0x8, UR34 ;  /* 0x000000080b0408a5 */ /* 0x008fe4000f8e0222 */
[----:B------:R-:W-:Y:S01]  /*04c0*/  UISETP.GE.AND UP0, UPT, UR31, 0x1, UPT ;  /* 0x000000011f00788c */ /* 0x000fe2000bf06270 */
[----:B------:R-:W-:Y:S01]  /*04d0*/  HFMA2 R65, -RZ, RZ, 0, 0 ;  /* 0x00000000ff417431 */ /* 0x000fe200000001ff */
[----:B------:R-:W-:Y:S01]  /*04e0*/  UIMAD UR10, UR8, UR17, UR19 ;  /* 0x00000011080a72a4 */ /* 0x000fe2000f8e0213 */
[----:B------:R-:W-:Y:S01]  /*04f0*/  MOV R36, RZ ;  /* 0x000000ff00247202 */ /* 0x000fe20000000f00 */
[----:B-1----:R-:W-:Y:S02]  /*0500*/  ULEA UR9, UP1, UR18, UR32, 0x2 ;  /* 0x0000002012097291 */ /* 0x002fe4000f8210ff */
[----:B--2---:R-:W-:Y:S02]  /*0510*/  ULEA UR19, UP2, UR12, UR36, 0x1 ;  /* 0x000000240c137291 */ /* 0x004fe4000f8408ff */
[----:B------:R-:W-:-:S02]  /*0520*/  ULEA.HI.X UR10, UR18, UR33, UR10, 0x2, UP1 ;  /* 0x00000021120a7291 */ /* 0x000fc400088f140a */
[----:B------:R-:W-:Y:S01]  /*0530*/  ULEA.HI.X UR20, UR12, UR37, UR20, 0x1, UP2 ;  /* 0x000000250c147291 */ /* 0x000fe200090f0c14 */
[----:B------:R-:W-:Y:S11]  /*0540*/  BRA.U !UP0, `(.L_x_3431) ;  /* 0x0000007d08587547 */ /* 0x000ff6000b800000 */
[----:B------:R-:W0:Y:S01]  /*0550*/  S2R R63, SR_TID.X ;  /* 0x00000000003f7919 */ /* 0x000e220000002100 */
[----:B------:R-:W1:Y:S01]  /*0560*/  LDCU.64 UR16, c[0x0][0x3a0] ;  /* 0x00007400ff1077ac */ /* 0x000e620008000a00 */
[----:B------:R-:W2:Y:S01]  /*0570*/  S2UR UR18, SR_CgaCtaId ;  /* 0x00000000001279c3 */ /* 0x000ea20000008800 */
[----:B------:R-:W-:Y:S01]  /*0580*/  MOV R36, RZ ;  /* 0x000000ff00247202 */ /* 0x000fe20000000f00 */
[----:B------:R-:W3:Y:S01]  /*0590*/  LDCU.64 UR22, c[0x0][0x440] ;  /* 0x00008800ff1677ac */ /* 0x000ee20008000a00 */
[----:B------:R-:W-:Y:S01]  /*05a0*/  MOV R65, RZ ;  /* 0x000000ff00417202 */ /* 0x000fe20000000f00 */
        /* <DEDUP_REMOVED lines=13> */
[----:B------:R-:W-:Y:S01]  /*0680*/  LEA R32, R63, UR18, 0x3 ;  /* 0x000000123f207c11 */ /* 0x000fe2000f8e18ff */
[----:B------:R-:W-:Y:S01]  /*0690*/  UMOV UR18, UR19 ;  /* 0x0000001300127c82 */ /* 0x000fe20008000000 */
[----:B------:R-:W-:Y:S01]  /*06a0*/  LOP3.LUT R61, R34, 0x1f, R63, 0xf8, !PT ;  /* 0x0000001f223d7812 */ /* 0x000fe200078ef83f */
[----:B------:R-:W-:-:S03]  /*06b0*/  UMOV UR19, UR20 ;  /* 0x0000001400137c82 */ /* 0x000fc60008000000 */
        /* <DEDUP_REMOVED lines=14> */
[----:B0-----:R-:W-:-:S07]  /*07a0*/  LOP3.LUT R31, R61, 0x1e0, RZ, 0xfc, !PT ;  /* 0x000001e03d1f7812 */ /* 0x001fce00078efcff */
.L_x_3478:
[----:B------:R-:W0:Y:S01]  /*07b0*/  LDC R30, c[0x0][0x388] ;  /* 0x0000e200ff1e7b82 */ /* 0x000e220000000800 */
[----:B------:R-:W-:Y:S01]  /*07c0*/  UIADD3 UR20, UPT, UPT, UR12, -0x1, URZ ;  /* 0xffffffff0c147890 */ /* 0x000fe2000fffe0ff */
[----:B------:R-:W-:Y:S02]  /*07d0*/  SHF.L.U32 R2, R61, 0x1, RZ ;  /* 0x000000013d027819 */ /* 0x000fe400000006ff */
[----:B------:R-:W-:Y:S01]  /*07e0*/  PRMT R11, RZ, 0x7610, R11 ;  /* 0x00007610ff0b7816 */ /* 0x000fe2000000000b */
[----:B------:R-:W-:Y:S01]  /*07f0*/  USHF.L.U32 UR34, UR20, 0xa, URZ ;  /* 0x0000000a14227899 */ /* 0x000fe200080006ff */
[----:B------:R-:W-:Y:S02]  /*0800*/  IADD3 R4, P0, PT, R2, UR15, RZ ;  /* 0x0000000f02047c10 */ /* 0x000fe4000ff1e0ff */
[----:B------:R-:W-:Y:S02]  /*0810*/  PRMT R12, RZ, 0x7610, R12 ;  /* 0x00007610ff0c7816 */ /* 0x000fe4000000000c */
[----:B------:R-:W-:-:S02]  /*0820*/  IADD3.X R5, PT, PT, RZ, UR16, RZ, P0, !PT ;  /* 0x00000010ff057c10 */ /* 0x000fc400087fe4ff */
[C---:B------:R-:W-:Y:S02]  /*0830*/  IADD3 R8, P1, PT, R2.reuse, UR14, RZ ;  /* 0x0000000e02087c10 */ /* 0x040fe4000ff3e0ff */
[----:B------:R-:W-:Y:S02]  /*0840*/  IADD3 R2, P2, PT, R2, UR18, RZ ;  /* 0x0000001202027c10 */ /* 0x000fe4000ff5e0ff */
[----:B------:R-:W-:Y:S02]  /*0850*/  IADD3.X R9, PT, PT, RZ, UR17, RZ, P1, !PT ;  /* 0x00000011ff097c10 */ /* 0x000fe40008ffe4ff */
[----:B------:R-:W-:Y:S02]  /*0860*/  IADD3.X R3, PT, PT, RZ, UR19, RZ, P2, !PT ;  /* 0x00000013ff037c10 */ /* 0x000fe400097fe4ff */
[----:B------:R-:W-:Y:S02]  /*0870*/  PRMT R7, RZ, 0x7610, R7 ;  /* 0x00007610ff077816 */ /* 0x000fe40000000007 */
[----:B------:R-:W-:Y:S01]  /*0880*/  PRMT R0, RZ, 0x7610, R0 ;  /* 0x00007610ff007816 */ /* 0x000fe20000000000 */
[----:B0-----:R-:W-:Y:S01]  /*0890*/  VIADD R30, R30, -UR34 ;  /* 0x800000221e1e7c36 */ /* 0x001fe20008000000 */
[----:B------:R-:W-:-:S02]  /*08a0*/  PRMT R71, RZ, 0x7610, R71 ;  /* 0x00007610ff477816 */ /* 0x000fc40000000047 */
[----:B------:R-:W-:Y:S02]  /*08b0*/  PRMT R69, RZ, 0x7610, R69 ;  /* 0x00007610ff457816 */ /* 0x000fe40000000045 */
[-C--:B------:R-:W-:Y:S01]  /*08c0*/  ISETP.GE.AND P0, PT, R57, R30.reuse, PT ;  /* 0x0000001e3900720c */ /* 0x080fe20003f06270 */
[----:B------:R-:W-:Y:S01]  /*08d0*/  BAR.SYNC.DEFER_BLOCKING 0x0 ;  /* 0x0000000000007b1d */ /* 0x000fe20000010000 */
[-C--:B------:R-:W-:Y:S02]  /*08e0*/  ISETP.GE.AND P2, PT, R61, R30.reuse, PT ;  /* 0x0000001e3d00720c */ /* 0x080fe40003f46270 */
[-C--:B------:R-:W-:Y:S02]  /*08f0*/  ISETP.GE.AND P1, PT, R59, R30.reuse, PT ;  /* 0x0000001e3b00720c */ /* 0x080fe40003f26270 */
[-C--:B------:R-:W-:Y:S02]  /*0900*/  ISETP.GE.AND P3, PT, R49, R30.reuse, PT ;  /* 0x0000001e3100720c */ /* 0x080fe40003f66270 */
[----:B------:R-:W-:-:S02]  /*0910*/  ISETP.GE.AND P4, PT, R51, R30, PT ;  /* 0x0000001e3300720c */ /* 0x000fc40003f86270 */
[-C--:B------:R-:W-:Y:S02]  /*0920*/  ISETP.GE.AND P5, PT, R53, R30.reuse, PT ;  /* 0x0000001e3500720c */ /* 0x080fe40003fa6270 */
[----:B------:R-:W-:Y:S02]  /*0930*/  ISETP.GE.AND P6, PT, R55, R30, PT ;  /* 0x0000001e3700720c */ /* 0x000fe40003fc6270 */
[----:B------:R-:W-:Y:S02]  /*0940*/  PRMT R10, RZ, 0x7610, R10 ;  /* 0x00007610ff0a7816 */ /* 0x000fe4000000000a */
[----:B------:R-:W-:Y:S02]  /*0950*/  PRMT R13, RZ, 0x7610, R13 ;  /* 0x00007610ff0d7816 */ /* 0x000fe4000000000d */
[----:B------:R-:W-:Y:S02]  /*0960*/  PRMT R6, RZ, 0x7610, R6 ;  /* 0x00007610ff067816 */ /* 0x000fe40000000006 */
[----:B------:R-:W-:-:S02]  /*0970*/  PRMT R40, RZ, 0x7610, R40 ;  /* 0x00007610ff287816 */ /* 0x000fc40000000028 */
[----:B------:R-:W-:Y:S02]  /*0980*/  PRMT R73, RZ, 0x7610, R73 ;  /* 0x00007610ff497816 */ /* 0x000fe40000000049 */
[----:B------:R-:W-:Y:S01]  /*0990*/  PRMT R42, RZ, 0x7610, R42 ;  /* 0x00007610ff2a7816 */ /* 0x000fe2000000002a */
[----:B------:R-:W2:Y:S01]  /*09a0*/  @!P0 LDG.E.U16 R11, desc[UR24][R4.64+0x80] ;  /* 0x00008018040b8981 */ /* 0x000ea2000c1e1500 */
[----:B------:R-:W-:Y:S02]  /*09b0*/  ISETP.GE.AND P0, PT, R47, R30, PT ;  /* 0x0000001e2f00720c */ /* 0x000fe40003f06270 */
[----:B------:R-:W-:Y:S01]  /*09c0*/  PRMT R75, RZ, 0x7610, R75 ;  /* 0x00007610ff4b7816 */ /* 0x000fe2000000004b */
[----:B------:R-:W3:Y:S01]  /*09d0*/  @!P2 LDG.E.U16 R7, desc[UR24][R4.64] ;  /* 0x000000180407a981 */ /* 0x000ee2000c1e1500 */
[----:B------:R-:W-:Y:S02]  /*09e0*/  PRMT R44, RZ, 0x7610, R44 ;  /* 0x00007610ff2c7816 */ /* 0x000fe4000000002c */
[----:B------:R-:W-:Y:S01]  /*09f0*/  PRMT R77, RZ, 0x7610, R77 ;  /* 0x00007610ff4d7816 */ /* 0x000fe2000000004d */
[----:B------:R-:W4:Y:S01]  /*0a00*/  @!P1 LDG.E.U16 R0, desc[UR24][R4.64+0x40] ;  /* 0x0000401804009981 */ /* 0x000f22000c1e1500 */
[----:B------:R-:W-:-:S03]  /*0a10*/  PRMT R46, RZ, 0x7610, R46 ;  /* 0x00007610ff2e7816 */ /* 0x000fc6000000002e */
[----:B------:R-:W2:Y:S04]  /*0a20*/  @!P3 LDG.E.U16 R69, desc[UR24][R4.64+0x180] ;  /* 0x000180180445b981 */ /* 0x000ea8000c1e1500 */
[----:B------:R-:W2:Y:S01]  /*0a30*/  @!P0 LDG.E.U16 R12, desc[UR24][R4.64+0x1c0] ;  /* 0x0001c018040c8981 */ /* 0x000ea2000c1e1500 */
[-C--:B------:R-:W-:Y:S02]  /*0a40*/  ISETP.GE.AND P0, PT, R45, R30.reuse, PT ;  /* 0x0000001e2d00720c */ /* 0x080fe40003f06270 */
[-C--:B------:R-:W-:Y:S01]  /*0a50*/  ISETP.GE.AND P1, PT, R41, R30.reuse, PT ;  /* 0x0000001e2900720c */ /* 0x080fe20003f26270 */
[----:B------:R-:W2:Y:S01]  /*0a60*/  @!P4 LDG.E.U16 R10, desc[UR24][R4.64+0x140] ;  /* 0x00014018040ac981 */ /* 0x000ea2000c1e1500 */
[-C--:B------:R-:W-:Y:S02]  /*0a70*/  ISETP.GE.AND P2, PT, R39, R30.reuse, PT ;  /* 0x0000001e2700720c */ /* 0x080fe40003f46270 */
[-C--:B------:R-:W-:Y:S01]  /*0a80*/  ISETP.GE.AND P3, PT, R37, R30.reuse, PT ;  /* 0x0000001e2500720c */ /* 0x080fe20003f66270 */
[----:B------:R-:W2:Y:S01]  /*0a90*/  @!P5 LDG.E.U16 R13, desc[UR24][R4.64+0x100] ;  /* 0x00010018040dd981 */ /* 0x000ea2000c1e1500 */
[----:B------:R-:W-:-:S03]  /*0aa0*/  ISETP.GE.AND P4, PT, R35, R30, PT ;  /* 0x0000001e2300720c */ /* 0x000fc60003f86270 */
[----:B------:R-:W2:Y:S04]  /*0ab0*/  @!P6 LDG.E.U16 R6, desc[UR24][R4.64+0xc0] ;  /* 0x0000c0180406e981 */ /* 0x000ea8000c1e1500 */
[----:B------:R-:W2:Y:S01]  /*0ac0*/  @!P0 LDG.E.U16 R71, desc[UR24][R4.64+0x200] ;  /* 0x0002001804478981 */ /* 0x000ea2000c1e1500 */
[-C--:B------:R-:W-:Y:S02]  /*0ad0*/  ISETP.GE.AND P0, PT, R43, R30.reuse, PT ;  /* 0x0000001e2b00720c */ /* 0x080fe40003f06270 */
[-C--:B------:R-:W-:Y:S01]  /*0ae0*/  ISETP.GE.AND P5, PT, R33, R30.reuse, PT ;  /* 0x0000001e2100720c */ /* 0x080fe20003fa6270 */
[----:B------:R-:W2:Y:S01]  /*0af0*/  @!P1 LDG.E.U16 R73, desc[UR24][R4.64+0x280] ;  /* 0x0002801804499981 */ /* 0x000ea2000c1e1500 */
[----:B------:R-:W-:-:S03]  /*0b00*/  ISETP.GE.AND P6, PT, R31, R30, PT ;  /* 0x0000001e1f00720c */ /* 0x000fc60003fc6270 */
[----:B------:R-:W2:Y:S04]  /*0b10*/  @!P2 LDG.E.U16 R42, desc[UR24][R4.64+0x2c0] ;  /* 0x0002c018042aa981 */ /* 0x000ea8000c1e1500 */
[----:B------:R-:W2:Y:S04]  /*0b20*/  @!P3 LDG.E.U16 R75, desc[UR24][R4.64+0x300] ;  /* 0x00030018044bb981 */ /* 0x000ea8000c1e1500 */
[----:B------:R-:W2:Y:S04]  /*0b30*/  @!P0 LDG.E.U16 R40, desc[UR24][R4.64+0x240] ;  /* 0x0002401804288981 */ /* 0x000ea8000c1e1500 */
[----:B------:R-:W2:Y:S04]  /*0b40*/  @!P4 LDG.E.U16 R44, desc[UR24][R4.64+0x340] ;  /* 0x00034018042cc981 */ /* 0x000ea8000c1e1500 */
[----:B------:R-:W2:Y:S04]  /*0b50*/  @!P5 LDG.E.U16 R77, desc[UR24][R4.64+0x380] ;  /* 0x00038018044dd981 */ /* 0x000ea8000c1e1500 */
[----:B------:R0:W2:Y:S01]  /*0b60*/  @!P6 LDG.E.U16 R46, desc[UR24][R4.64+0x3c0] ;  /* 0x0003c018042ee981 */ /* 0x0000a2000c1e1500 */
[----:B------:R-:W1:Y:S01]  /*0b70*/  S2R R29, SR_LANEID ;  /* 0x00000000001d7919 */ /* 0x000e620000000000 */
[----:B------:R-:W0:Y:S01]  /*0b80*/  S2UR UR22, SR_CgaCtaId ;  /* 0x00000000001679c3 */ /* 0x000e220000008800 */
[----:B------:R-:W-:-:S02]  /*0b90*/  UMOV UR21, 0x400 ;  /* 0x0000040000157882 */ /* 0x000fc40000000000 */
[----:B0-----:R-:W-:Y:S01]  /*0ba0*/  ULEA UR35, UR22, UR21, 0x18 ;  /* 0x0000001516237291 */ /* 0x001fe2000f8ec0ff */
[----:B-1----:R-:W-:-:S04]  /*0bb0*/  IADD3 R14, PT, PT, R34, R29, RZ ;  /* 0x0000001d220e7210 */ /* 0x002fc80007ffe0ff */
[C---:B------:R-:W-:Y:S02]  /*0bc0*/  IADD3 R15, PT, PT, R14.reuse, 0x20, RZ ;  /* 0x000000200e0f7810 */ /* 0x040fe40007ffe0ff */
[CC--:B------:R-:W-:Y:S02]  /*0bd0*/  LEA.HI.SX32 R28, R14.reuse, R14.reuse, 0x1b ;  /* 0x0000000e0e1c7211 */ /* 0x0c0fe400078fdaff */
[C---:B------:R-:W-:Y:S02]  /*0be0*/  IADD3 R27, PT, PT, R14.reuse, 0x100, RZ ;  /* 0x000001000e1b7810 */ /* 0x040fe40007ffe0ff */
[----:B------:R-:W-:Y:S02]  /*0bf0*/  LEA.HI.SX32 R15, R15, R14, 0x1b ;  /* 0x0000000e0f0f7211 */ /* 0x000fe400078fdaff */
[----:B------:R-:W-:Y:S02]  /*0c00*/  IADD3 R17, PT, PT, R14, 0x40, RZ ;  /* 0x000000400e117810 */ /* 0x000fe40007ffe0ff */
[----:B------:R-:W-:-:S02]  /*0c10*/  LEA R28, R28, UR35, 0x1 ;  /* 0x000000231c1c7c11 */ /* 0x000fc4000f8e08ff */
[----:B------:R-:W-:Y:S02]  /*0c20*/  LEA.HI.SX32 R20, R27, R14, 0x1b ;  /* 0x0000000e1b147211 */ /* 0x000fe400078fdaff */
[C---:B------:R-:W-:Y:S02]  /*0c30*/  IADD3 R19, PT, PT, R14.reuse, 0x60, RZ ;  /* 0x000000600e137810 */ /* 0x040fe40007ffe0ff */
[----:B------:R-:W-:Y:S02]  /*0c40*/  LEA R27, R15, UR35, 0x1 ;  /* 0x000000230f1b7c11 */ /* 0x000fe4000f8e08ff */
[C---:B------:R-:W-:Y:S02]  /*0c50*/  IADD3 R21, PT, PT, R14.reuse, 0x80, RZ ;  /* 0x000000800e157810 */ /* 0x040fe40007ffe0ff */
[C---:B------:R-:W-:Y:S02]  /*0c60*/  IADD3 R5, PT, PT, R14.reuse, 0xa0, RZ ;  /* 0x000000a00e057810 */ /* 0x040fe40007ffe0ff */
[----:B------:R-:W-:-:S02]  /*0c70*/  IADD3 R23, PT, PT, R14, 0xc0, RZ ;  /* 0x000000c00e177810 */ /* 0x000fc40007ffe0ff */
[C---:B------:R-:W-:Y:S02]  /*0c80*/  IADD3 R25, PT, PT, R14.reuse, 0xe0, RZ ;  /* 0x000000e00e197810 */ /* 0x040fe40007ffe0ff */
[-C--:B------:R-:W-:Y:S01]  /*0c90*/  LEA.HI.SX32 R17, R17, R14.reuse, 0x1b ;  /* 0x0000000e11117211 */ /* 0x080fe200078fdaff */
[C---:B------:R-:W-:Y:S01]  /*0ca0*/  VIADD R79, R14.reuse, 0x120 ;  /* 0x000001200e4f7836 */ /* 0x040fe20000000000 */
[-C--:B------:R-:W-:Y:S02]  /*0cb0*/  LEA.HI.SX32 R19, R19, R14.reuse, 0x1b ;  /* 0x0000000e13137211 */ /* 0x080fe400078fdaff */
[-C--:B------:R-:W-:Y:S02]  /*0cc0*/  LEA.HI.SX32 R21, R21, R14.reuse, 0x1b ;  /* 0x0000000e15157211 */ /* 0x080fe400078fdaff */
[----:B------:R-:W-:Y:S02]  /*0cd0*/  LEA.HI.SX32 R5, R5, R14, 0x1b ;  /* 0x0000000e05057211 */ /* 0x000fe400078fdaff */
[----:B------:R-:W-:-:S02]  /*0ce0*/  IADD3 R81, PT, PT, R14, 0x140, RZ ;  /* 0x000001400e517810 */ /* 0x000fc40007ffe0ff */
[-C--:B------:R-:W-:Y:S02]  /*0cf0*/  LEA.HI.SX32 R22, R23, R14.reuse, 0x1b ;  /* 0x0000000e17167211 */ /* 0x080fe400078fdaff */
[----:B------:R-:W-:Y:S02]  /*0d00*/  LEA.HI.SX32 R4, R25, R14, 0x1b ;  /* 0x0000000e19047211 */ /* 0x000fe400078fdaff */
[----:B------:R-:W-:Y:S02]  /*0d10*/  LEA R26, R17, UR35, 0x1 ;  /* 0x00000023111a7c11 */ /* 0x000fe4000f8e08ff */
[C---:B------:R-:W-:Y:S02]  /*0d20*/  IADD3 R83, PT, PT, R14.reuse, 0x160, RZ ;  /* 0x000001600e537810 */ /* 0x040fe40007ffe0ff */
[----:B------:R-:W-:Y:S02]  /*0d30*/  LEA R25, R19, UR35, 0x1 ;  /* 0x0000002313197c11 */ /* 0x000fe4000f8e08ff */
[----:B------:R-:W-:-:S02]  /*0d40*/  IADD3 R85, PT, PT, R14, 0x180, RZ ;  /* 0x000001800e557810 */ /* 0x000fc40007ffe0ff */
[----:B------:R-:W-:Y:S02]  /*0d50*/  LEA R24, R21, UR35, 0x1 ;  /* 0x0000002315187c11 */ /* 0x000fe4000f8e08ff */
[C---:B------:R-:W-:Y:S02]  /*0d60*/  IADD3 R87, PT, PT, R14.reuse, 0x1a0, RZ ;  /* 0x000001a00e577810 */ /* 0x040fe40007ffe0ff */
[-C--:B------:R-:W-:Y:S02]  /*0d70*/  LEA.HI.SX32 R79, R79, R14.reuse, 0x1b ;  /* 0x0000000e4f4f7211 */ /* 0x080fe400078fdaff */
[----:B------:R-:W-:Y:S02]  /*0d80*/  LEA R23, R5, UR35, 0x1 ;  /* 0x0000002305177c11 */ /* 0x000fe4000f8e08ff */
[----:B------:R-:W-:Y:S02]  /*0d90*/  IADD3 R89, PT, PT, R14, 0x1c0, RZ ;  /* 0x000001c00e597810 */ /* 0x000fe40007ffe0ff */
[----:B------:R-:W-:-:S02]  /*0da0*/  LEA.HI.SX32 R18, R81, R14, 0x1b ;  /* 0x0000000e51127211 */ /* 0x000fc400078fdaff */
[----:B------:R-:W-:Y:S02]  /*0db0*/  LEA R22, R22, UR35, 0x1 ;  /* 0x0000002316167c11 */ /* 0x000fe4000f8e08ff */
[----:B------:R-:W-:Y:S02]  /*0dc0*/  IADD3 R91, PT, PT, R14, 0x1e0, RZ ;  /* 0x000001e00e5b7810 */ /* 0x000fe40007ffe0ff */
[-C--:B------:R-:W-:Y:S02]  /*0dd0*/  LEA.HI.SX32 R83, R83, R14.reuse, 0x1b ;  /* 0x0000000e53537211 */ /* 0x080fe400078fdaff */
[----:B------:R-:W-:Y:S02]  /*0de0*/  LEA R21, R4, UR35, 0x1 ;  /* 0x0000002304157c11 */ /* 0x000fe4000f8e08ff */
[----:B------:R-:W-:Y:S02]  /*0df0*/  LEA.HI.SX32 R16, R85, R14, 0x1b ;  /* 0x0000000e55107211 */ /* 0x000fe400078fdaff */
[----:B------:R-:W-:-:S02]  /*0e00*/  LEA R20, R20, UR35, 0x1 ;  /* 0x0000002314147c11 */ /* 0x000fc4000f8e08ff */
[-C--:B------:R-:W-:Y:S02]  /*0e10*/  LEA.HI.SX32 R87, R87, R14.reuse, 0x1b ;  /* 0x0000000e57577211 */ /* 0x080fe400078fdaff */
[----:B------:R-:W-:Y:S02]  /*0e20*/  LEA R19, R79, UR35, 0x1 ;  /* 0x000000234f137c11 */ /* 0x000fe4000f8e08ff */
[-C--:B------:R-:W-:Y:S02]  /*0e30*/  LEA.HI.SX32 R89, R89, R14.reuse, 0x1b ;  /* 0x0000000e59597211 */ /* 0x080fe400078fdaff */
[----:B------:R-:W-:Y:S02]  /*0e40*/  LEA R18, R18, UR35, 0x1 ;  /* 0x0000002312127c11 */ /* 0x000fe4000f8e08ff */
[----:B------:R-:W-:Y:S02]  /*0e50*/  LEA.HI.SX32 R91, R91, R14, 0x1b ;  /* 0x0000000e5b5b7211 */ /* 0x000fe400078fdaff */
[----:B------:R-:W-:-:S02]  /*0e60*/  LEA R17, R83, UR35, 0x1 ;  /* 0x0000002353117c11 */ /* 0x000fc4000f8e08ff */
[----:B------:R-:W-:Y:S02]  /*0e70*/  LEA R16, R16, UR35, 0x1 ;  /* 0x0000002310107c11 */ /* 0x000fe4000f8e08ff */
[----:B------:R-:W-:Y:S02]  /*0e80*/  LEA R15, R87, UR35, 0x1 ;  /* 0x00000023570f7c11 */ /* 0x000fe4000f8e08ff */
[----:B------:R-:W-:Y:S02]  /*0e90*/  LEA R14, R89, UR35, 0x1 ;  /* 0x00000023590e7c11 */ /* 0x000fe4000f8e08ff */
[----:B------:R-:W-:Y:S02]  /*0ea0*/  P2R R72, PR, RZ, 0x1 ;  /* 0x00000001ff487803 */ /* 0x000fe40000000000 */
[----:B------:R-:W-:Y:S02]  /*0eb0*/  ISETP.GE.AND P0, PT, R61, R30, PT ;  /* 0x0000001e3d00720c */ /* 0x000fe40003f06270 */
[----:B------:R-:W-:-:S02]  /*0ec0*/  PRMT R5, RZ, 0x7610, R5 ;  /* 0x00007610ff057816 */ /* 0x000fc40000000005 */
[----:B------:R-:W-:Y:S02]  /*0ed0*/  P2R R70, PR, RZ, 0x2 ;  /* 0x00000002ff467803 */ /* 0x000fe40000000000 */
[----:B------:R-:W-:Y:S02]  /*0ee0*/  P2R R68, PR, RZ, 0x4 ;  /* 0x00000004ff447803 */ /* 0x000fe40000000000 */
[-C--:B------:R-:W-:Y:S02]  /*0ef0*/  ISETP.GE.AND P1, PT, R55, R30.reuse, PT ;  /* 0x0000001e3700720c */ /* 0x080fe40003f26270 */
[----:B------:R-:W-:Y:S02]  /*0f00*/  P2R R66, PR, RZ, 0x8 ;  /* 0x00000008ff427803 */ /* 0x000fe40000000000 */
[-C--:B------:R-:W-:Y:S02]  /*0f10*/  ISETP.GE.AND P2, PT, R57, R30.reuse, PT ;  /* 0x0000001e3900720c */ /* 0x080fe40003f46270 */
[----:B------:R-:W-:-:S02]  /*0f20*/  ISETP.GE.AND P3, PT, R59, R30, PT ;  /* 0x0000001e3b00720c */ /* 0x000fc40003f66270 */
[----:B------:R-:W-:Y:S02]  /*0f30*/  PRMT R4, RZ, 0x7610, R4 ;  /* 0x00007610ff047816 */ /* 0x000fe40000000004 */
[----:B------:R-:W-:Y:S02]  /*0f40*/  PRMT R60, RZ, 0x7610, R60 ;  /* 0x00007610ff3c7816 */ /* 0x000fe4000000003c */
[----:B------:R-:W-:Y:S02]  /*0f50*/  PRMT R62, RZ, 0x7610, R62 ;  /* 0x00007610ff3e7816 */ /* 0x000fe4000000003e */
[----:B------:R-:W-:Y:S01]  /*0f60*/  PRMT R64, RZ, 0x7610, R64 ;  /* 0x00007610ff407816 */ /* 0x000fe20000000040 */
[----:B---3--:R-:W-:Y:S04]  /*0f70*/  STS.U16 [R28], R7 ;  /* 0x000000071c007388 */ /* 0x008fe80000000400 */
[----:B----4-:R0:W-:Y:S04]  /*0f80*/  STS.U16 [R27+0x40], R0 ;  /* 0x000040001b007388 */ /* 0x0101e80000000400 */
[----:B--2---:R-:W-:Y:S01]  /*0f90*/  STS.U16 [R26+0x80], R11 ;  /* 0x0000800b1a007388 */ /* 0x004fe20000000400 */
[----:B0-----:R-:W-:-:S04]  /*0fa0*/  LOP3.LUT R0, R63, 0x3e0, RZ, 0xc0, !PT ;  /* 0x000003e03f007812 */ /* 0x001fc800078ec0ff */
[----:B------:R-:W-:-:S04]  /*0fb0*/  IADD3 R0, PT, PT, R0, R29, RZ ;  /* 0x0000001d00007210 */ /* 0x000fc80007ffe0ff */
[----:B------:R-:W-:Y:S01]  /*0fc0*/  SHF.L.U32 R0, R0, 0x4, RZ ;  /* 0x0000000400007819 */ /* 0x000fe200000006ff */
[----:B------:R-:W-:Y:S04]  /*0fd0*/  STS.U16 [R25+0xc0], R6 ;  /* 0x0000c00619007388 */ /* 0x000fe80000000400 */
[----:B------:R0:W-:Y:S04]  /*0fe0*/  STS.U16 [R24+0x100], R13 ;  /* 0x0001000d18007388 */ /* 0x0001e80000000400 */
[----:B------:R-:W-:Y:S04]  /*0ff0*/  STS.U16 [R23+0x140], R10 ;  /* 0x0001400a17007388 */ /* 0x000fe80000000400 */
[----:B------:R-:W-:Y:S04]  /*1000*/  STS.U16 [R22+0x180], R69 ;  /* 0x0001804516007388 */ /* 0x000fe80000000400 */
[----:B------:R1:W-:Y:S01]  /*1010*/  STS.U16 [R21+0x1c0], R12 ;  /* 0x0001c00c15007388 */ /* 0x0003e20000000400 */
[----:B0-----:R-:W-:-:S03]  /*1020*/  LEA R13, R91, UR35, 0x1 ;  /* 0x000000235b0d7c11 */ /* 0x001fc6000f8e08ff */
[----:B------:R0:W-:Y:S04]  /*1030*/  STS.U16 [R20+0x200], R71 ;  /* 0x0002004714007388 */ /* 0x0001e80000000400 */
[----:B------:R2:W-:Y:S01]  /*1040*/  STS.U16 [R19+0x240], R40 ;  /* 0x0002402813007388 */ /* 0x0005e20000000400 */
[----:B-1----:R-:W-:-:S03]  /*1050*/  LEA.HI.SX32 R12, R0, R0, 0x1b ;  /* 0x00000000000c7211 */ /* 0x002fc600078fdaff */
[----:B------:R1:W-:Y:S01]  /*1060*/  STS.U16 [R18+0x280], R73 ;  /* 0x0002804912007388 */ /* 0x0003e20000000400 */
[----:B------:R-:W-:-:S03]  /*1070*/  LEA R12, R12, UR35, 0x1 ;  /* 0x000000230c0c7c11 */ /* 0x000fc6000f8e08ff */
        /* <DEDUP_REMOVED lines=38> */
[----:B--2---:R-:W-:-:S02]  /*12e0*/  PRMT R40, RZ, 0x7610, R40 ;  /* 0x00007610ff287816 */ /* 0x004fc40000000028 */
[----:B------:R-:W-:Y:S02]  /*12f0*/  PRMT R69, RZ, 0x7610, R69 ;  /* 0x00007610ff457816 */ /* 0x000fe40000000045 */
        /* <DEDUP_REMOVED lines=9> */
[----:B-1----:R-:W-:Y:S02]  /*1390*/  PRMT R73, RZ, 0x7610, R73 ;  /* 0x00007610ff497816 */ /* 0x002fe40000000049 */
[----:B---3--:R-:W-:Y:S01]  /*13a0*/  PRMT R75, RZ, 0x7610, R75 ;  /* 0x00007610ff4b7816 */ /* 0x008fe2000000004b */
[----:B------:R-:W3:Y:S01]  /*13b0*/  @!P0 LDG.E.U16 R60, desc[UR24][R8.64+0x240] ;  /* 0x00024018083c8981 */ /* 0x000ee2000c1e1500 */
[----:B----4-:R-:W-:Y:S02]  /*13c0*/  PRMT R77, RZ, 0x7610, R77 ;  /* 0x00007610ff4d7816 */ /* 0x010fe4000000004d */
[----:B------:R-:W-:Y:S01]  /*13d0*/  PRMT R0, RZ, 0x7610, R0 ;  /* 0x00007610ff007816 */ /* 0x000fe20000000000 */
[----:B------:R-:W4:Y:S04]  /*13e0*/  @!P1 LDG.E.U16 R73, desc[UR24][R8.64+0x280] ;  /* 0x0002801808499981 */ /* 0x000f28000c1e1500 */
[----:B------:R-:W4:Y:S04]  /*13f0*/  @!P2 LDG.E.U16 R62, desc[UR24][R8.64+0x2c0] ;  /* 0x0002c018083ea981 */ /* 0x000f28000c1e1500 */
[----:B------:R-:W4:Y:S04]  /*1400*/  @!P3 LDG.E.U16 R75, desc[UR24][R8.64+0x300] ;  /* 0x00030018084bb981 */ /* 0x000f28000c1e1500 */
[----:B------:R-:W4:Y:S04]  /*1410*/  @!P5 LDG.E.U16 R77, desc[UR24][R8.64+0x380] ;  /* 0x00038018084dd981 */ /* 0x000f28000c1e1500 */
[----:B------:R-:W4:Y:S01]  /*1420*/  @!P6 LDG.E.U16 R0, desc[UR24][R8.64+0x3c0] ;  /* 0x0003c0180800e981 */ /* 0x000f22000c1e1500 */
        /* <DEDUP_REMOVED lines=25> */
[----:B---3--:R-:W-:Y:S04]  /*15c0*/  STS.U16 [R19+0x240], R60 ;  /* 0x0002403c13007388 */ /* 0x008fe80000000400 */
[----:B----4-:R0:W-:Y:S04]  /*15d0*/  STS.U16 [R18+0x280], R73 ;  /* 0x0002804912007388 */ /* 0x0101e80000000400 */
[----:B------:R-:W-:Y:S04]  /*15e0*/  STS.U16 [R17+0x2c0], R62 ;  /* 0x0002c03e11007388 */ /* 0x000fe80000000400 */
[----:B------:R1:W-:Y:S04]  /*15f0*/  STS.U16 [R16+0x300], R75 ;  /* 0x0003004b10007388 */ /* 0x0003e80000000400 */
[----:B------:R-:W-:Y:S04]  /*1600*/  STS.U16 [R15+0x340], R64 ;  /* 0x000340400f007388 */ /* 0x000fe80000000400 */
[----:B------:R2:W-:Y:S04]  /*1610*/  STS.U16 [R14+0x380], R77 ;  /* 0x0003804d0e007388 */ /* 0x0005e80000000400 */
[----:B------:R-:W-:Y:S01]  /*1620*/  STS.U16 [R13+0x3c0], R0 ;  /* 0x0003c0000d007388 */ /* 0x000fe20000000400 */
[----:B------:R-:W-:-:S03]  /*1630*/  NOP ;  /* 0x0000000000007918 */ /* 0x000fc60000000000 */
[----:B------:R-:W3:Y:S04]  /*1640*/  LDS.U16 R11, [R12] ;  /* 0x000000000c0b7984 */ /* 0x000ee80000000400 */
[----:B------:R-:W4:Y:S04]  /*1650*/  LDS.U16 R40, [R12+0x2] ;  /* 0x000002000c287984 */ /* 0x000f280000000400 */
[----:B------:R-:W-:Y:S04]  /*1660*/  LDS.U16 R60, [R12+0x4] ;  /* 0x000004000c3c7984 */ /* 0x000fe80000000400 */
[----:B------:R-:W-:Y:S04]  /*1670*/  LDS.U16 R66, [R12+0x6] ;  /* 0x000006000c427984 */ /* 0x000fe80000000400 */
[----:B------:R-:W-:Y:S04]  /*1680*/  LDS.U16 R62, [R12+0x8] ;  /* 0x000008000c3e7984 */ /* 0x000fe80000000400 */
[----:B------:R-:W4:Y:S04]  /*1690*/  LDS.U16 R69, [R12+0xa] ;  /* 0x00000a000c457984 */ /* 0x000f280000000400 */
[----:B------:R-:W4:Y:S04]  /*16a0*/  LDS.U16 R64, [R12+0xc] ;  /* 0x00000c000c407984 */ /* 0x000f280000000400 */
[----:B------:R-:W1:Y:S04]  /*16b0*/  LDS.U16 R71, [R12+0xe] ;  /* 0x00000e000c477984 */ /* 0x000e680000000400 */
[----:B------:R-:W2:Y:S04]  /*16c0*/  LDS.U16 R105, [R12+0x10] ;  /* 0x000010000c697984 */ /* 0x000ea80000000400 */
[----:B------:R-:W3:Y:S04]  /*16d0*/  LDS.U16 R107, [R12+0x12] ;  /* 0x000012000c6b7984 */ /* 0x000ee80000000400 */
[----:B------:R-:W3:Y:S04]  /*16e0*/  LDS.U16 R10, [R12+0x14] ;  /* 0x000014000c0a7984 */ /* 0x000ee80000000400 */
[----:B------:R-:W3:Y:S04]  /*16f0*/  LDS.U16 R7, [R12+0x16] ;  /* 0x000016000c077984 */ /* 0x000ee80000000400 */
[----:B------:R-:W3:Y:S04]  /*1700*/  LDS.U16 R0, [R12+0x18] ;  /* 0x000018000c007984 */ /* 0x000ee80000000400 */
[----:B------:R-:W3:Y:S04]  /*1710*/  LDS.U16 R6, [R12+0x1a] ;  /* 0x00001a000c067984 */ /* 0x000ee80000000400 */
[----:B------:R-:W3:Y:S04]  /*1720*/  LDS.U16 R5, [R12+0x1c] ;  /* 0x00001c000c057984 */ /* 0x000ee80000000400 */
[----:B------:R-:W3:Y:S01]  /*1730*/  LDS.U16 R4, [R12+0x1e] ;  /* 0x00001e000c047984 */ /* 0x000ee20000000400 */
[----:B------:R-:W-:Y:S01]  /*1740*/  BAR.SYNC.DEFER_BLOCKING 0x0 ;  /* 0x0000000000007b1d */ /* 0x000fe20000010000 */
[----:B0-----:R-:W-:-:S05]  /*1750*/  PRMT R73, RZ, 0x7610, R73 ;  /* 0x00007610ff497816 */ /* 0x001fca0000000049 */
[----:B------:R-:W4:Y:S01]  /*1760*/  @!P0 LDG.E.U16 R79, desc[UR24][R2.64] ;  /* 0x00000018024f8981 */ /* 0x000f22000c1e1500 */
[----:B------:R-:W-:-:S03]  /*1770*/  ISETP.GE.AND P0, PT, R57, R30, PT ;  /* 0x0000001e3900720c */ /* 0x000fc60003f06270 */
[----:B------:R-:W4:Y:S01]  /*1780*/  @!P1 LDG.E.U16 R68, desc[UR24][R2.64+0x40] ;  /* 0x0000401802449981 */ /* 0x000f22000c1e1500 */
[----:B------:R-:W-:Y:S02]  /*1790*/  ISETP.GE.AND P1, PT, R55, R30, PT ;  /* 0x0000001e3700720c */ /* 0x000fe40003f26270 */
[----:B-1----:R-:W-:Y:S01]  /*17a0*/  PRMT R75, RZ, 0x7610, R75 ;  /* 0x00007610ff4b7816 */ /* 0x002fe2000000004b */
[----:B------:R-:W4:Y:S01]  /*17b0*/  @!P2 LDG.E.U16 R94, desc[UR24][R2.64+0x2c0] ;  /* 0x0002c018025ea981 */ /* 0x000f22000c1e1500 */
[----:B--2---:R-:W-:-:S03]  /*17c0*/  PRMT R77, RZ, 0x7610, R77 ;  /* 0x00007610ff4d7816 */ /* 0x004fc6000000004d */
[----:B------:R-:W2:Y:S04]  /*17d0*/  @!P3 LDG.E.U16 R85, desc[UR24][R2.64+0x300] ;  /* 0x000300180255b981 */ /* 0x000ea8000c1e1500 */
[----:B------:R-:W2:Y:S01]  /*17e0*/  @!P0 LDG.E.U16 R73, desc[UR24][R2.64+0x80] ;  /* 0x0000801802498981 */ /* 0x000ea2000c1e1500 */
[----:B------:R-:W-:-:S03]  /*17f0*/  ISETP.GE.AND P0, PT, R53, R30, PT ;  /* 0x0000001e3500720c */ /* 0x000fc60003f06270 */
[----:B------:R-:W2:Y:S01]  /*1800*/  @!P1 LDG.E.U16 R70, desc[UR24][R2.64+0xc0] ;  /* 0x0000c01802469981 */ /* 0x000ea2000c1e1500 */
[----:B------:R-:W-:-:S03]  /*1810*/  ISETP.GE.AND P1, PT, R51, R30, PT ;  /* 0x0000001e3300720c */ /* 0x000fc60003f26270 */
[----:B------:R-:W2:Y:S04]  /*1820*/  @!P4 LDG.E.U16 R98, desc[UR24][R2.64+0x340] ;  /* 0x000340180262c981 */ /* 0x000ea8000c1e1500 */
[----:B------:R-:W2:Y:S04]  /*1830*/  @!P5 LDG.E.U16 R87, desc[UR24][R2.64+0x380] ;  /* 0x000380180257d981 */ /* 0x000ea8000c1e1500 */
[----:B------:R-:W2:Y:S01]  /*1840*/  @!P0 LDG.E.U16 R75, desc[UR24][R2.64+0x100] ;  /* 0x00010018024b8981 */ /* 0x000ea2000c1e1500 */
[----:B------:R-:W-:-:S03]  /*1850*/  ISETP.GE.AND P0, PT, R49, R30, PT ;  /* 0x0000001e3100720c */ /* 0x000fc60003f06270 */
[----:B------:R-:W2:Y:S01]  /*1860*/  @!P1 LDG.E.U16 R72, desc[UR24][R2.64+0x140] ;  /* 0x0001401802489981 */ /* 0x000ea2000c1e1500 */
[----:B------:R-:W-:-:S03]  /*1870*/  ISETP.GE.AND P1, PT, R47, R30, PT ;  /* 0x0000001e2f00720c */ /* 0x000fc60003f26270 */
[----:B------:R-:W2:Y:S06]  /*1880*/  @!P6 LDG.E.U16 R108, desc[UR24][R2.64+0x3c0] ;  /* 0x0003c018026ce981 */ /* 0x000eac000c1e1500 */
[----:B------:R-:W2:Y:S01]  /*1890*/  @!P0 LDG.E.U16 R77, desc[UR24][R2.64+0x180] ;  /* 0x00018018024d8981 */ /* 0x000ea2000c1e1500 */
[----:B------:R-:W-:-:S03]  /*18a0*/  ISETP.GE.AND P0, PT, R45, R30, PT ;  /* 0x0000001e2d00720c */ /* 0x000fc60003f06270 */
[----:B------:R-:W2:Y:S01]  /*18b0*/  @!P1 LDG.E.U16 R74, desc[UR24][R2.64+0x1c0] ;  /* 0x0001c018024a9981 */ /* 0x000ea2000c1e1500 */
[----:B------:R-:W-:-:S09]  /*18c0*/  ISETP.NE.AND P1, PT, R76, RZ, PT ;  /* 0x000000ff4c00720c */ /* 0x000fd20003f25270 */
[----:B------:R-:W2:Y:S01]  /*18d0*/  @!P0 LDG.E.U16 R81, desc[UR24][R2.64+0x200] ;  /* 0x0002001802518981 */ /* 0x000ea2000c1e1500 */
[----:B------:R-:W-:Y:S02]  /*18e0*/  ISETP.NE.AND P0, PT, R78, RZ, PT ;  /* 0x000000ff4e00720c */ /* 0x000fe40003f05270 */
[----:B------:R-:W-:Y:S01]  /*18f0*/  PRMT R76, RZ, 0x7610, R76 ;  /* 0x00007610ff4c7816 */ /* 0x000fe2000000004c */
[----:B------:R-:W2:Y:S10]  /*1900*/  @!P1 LDG.E.U16 R83, desc[UR24][R2.64+0x280] ;  /* 0x0002801802539981 */ /* 0x000eb4000c1e1500 */
[----:B------:R-:W2:Y:S01]  /*1910*/  @!P0 LDG.E.U16 R76, desc[UR24][R2.64+0x240] ;  /* 0x00024018024c8981 */ /* 0x000ea2000c1e1500 */
[----:B---3--:R-:W-:-:S05]  /*1920*/  SHF.L.U32 R11, R11, 0x10, RZ ;  /* 0x000000100b0b7819 */ /* 0x008fca00000006ff */
[----:B-----5:R-:W-:-:S05]  /*1930*/  FADD.FTZ R91, R11, R38 ;  /* 0x000000260b5b7221 */ /* 0x020fca0000010000 */
[----:B------:R-:W-:Y:S02]  /*1940*/  FSETP.GTU.FTZ.AND P0, PT, R91, 20, PT ;  /* 0x41a000005b00780b */ /* 0x000fe40003f1c000 */
[----:B----4-:R-:W-:Y:S02]  /*1950*/  SHF.L.U32 R89, R40, 0x10, RZ ;  /* 0x0000001028597819 */ /* 0x010fe400000006ff */
[----:B------:R-:W-:Y:S01]  /*1960*/  SHF.L.U32 R69, R69, 0x10, RZ ;  /* 0x0000001045457819 */ /* 0x000fe200000006ff */
[----:B------:R-:W-:Y:S02]  /*1970*/  BSSY.RECONVERGENT B0, `(.L_x_3432) ;  /* 0x000005e000007945 */ /* 0x000fe40003800200 */
[----:B------:R-:W-:Y:S01]  /*1980*/  FADD.FTZ R89, R89, R38 ;  /* 0x0000002659597221 */ /* 0x000fe20000010000 */
[----:B------:R-:W-:Y:S02]  /*1990*/  HFMA2 R101, -RZ, RZ, 0, 0 ;  /* 0x00000000ff657431 */ /* 0x000fe400000001ff */
[----:B------:R-:W-:-:S02]  /*19a0*/  HFMA2 R95, -RZ, RZ, 0, 0 ;  /* 0x00000000ff5f7431 */ /* 0x000fc400000001ff */
[----:B------:R-:W-:Y:S01]  /*19b0*/  HFMA2 R93, -RZ, RZ, 0, 0 ;  /* 0x00000000ff5d7431 */ /* 0x000fe200000001ff */
[----:B------:R-:W-:Y:S02]  /*19c0*/  PRMT R78, RZ, 0x7610, R78 ;  /* 0x00007610ff4e7816 */ /* 0x000fe4000000004e */
[----:B------:R-:W-:Y:S02]  /*19d0*/  MOV R99, RZ ;  /* 0x000000ff00637202 */ /* 0x000fe40000000f00 */
[----:B------:R-:W-:Y:S02]  /*19e0*/  MOV R97, RZ ;  /* 0x000000ff00617202 */ /* 0x000fe40000000f00 */
[----:B------:R-:W-:Y:S01]  /*19f0*/  FSETP.GTU.FTZ.AND P1, PT, R89, 20, PT ;  /* 0x41a000005900780b */ /* 0x000fe20003f3c000 */
[----:B------:R-:W-:Y:S04]  /*1a00*/  STS.U16 [R28], R79 ;  /* 0x0000004f1c007388 */ /* 0x000fe80000000400 */
[----:B------:R-:W-:Y:S04]  /*1a10*/  STS.U16 [R27+0x40], R68 ;  /* 0x000040441b007388 */ /* 0x000fe80000000400 */
[----:B--2---:R-:W-:Y:S04]  /*1a20*/  STS.U16 [R26+0x80], R73 ;  /* 0x000080491a007388 */ /* 0x004fe80000000400 */
        /* <DEDUP_REMOVED lines=29> */
[----:B------:R1:W1:Y:S01]  /*1c00*/  LDS.U16 R133, [R12+0x1e] ;  /* 0x00001e000c857984 */ /* 0x0002620000000400 */
[----:B0-----:R-:W-:-:S02]  /*1c10*/  SHF.L.U32 R87, R60, 0x10, RZ ;  /* 0x000000103c577819 */ /* 0x001fc400000006ff */
[----:B------:R-:W-:Y:S02]  /*1c20*/  SHF.L.U32 R85, R66, 0x10, RZ ;  /* 0x0000001042557819 */ /* 0x000fe400000006ff */
[----:B------:R-:W-:Y:S01]  /*1c30*/  SHF.L.U32 R83, R62, 0x10, RZ ;  /* 0x000000103e537819 */ /* 0x000fe200000006ff */
[--C-:B------:R-:W-:Y:S01]  /*1c40*/  FADD.FTZ R87, R87, R38.reuse ;  /* 0x0000002657577221 */ /* 0x100fe20000010000 */
[--C-:B------:R-:W-:Y:S01]  /*1c50*/  FADD.FTZ R81, R69, R38.reuse ;  /* 0x0000002645517221 */ /* 0x100fe20000010000 */
[--C-:B------:R-:W-:Y:S01]  /*1c60*/  FADD.FTZ R85, R85, R38.reuse ;  /* 0x0000002655557221 */ /* 0x100fe20000010000 */
[----:B------:R-:W-:Y:S01]  /*1c70*/  SHF.L.U32 R75, R64, 0x10, RZ ;  /* 0x00000010404b7819 */ /* 0x000fe200000006ff */
[--C-:B------:R-:W-:Y:S01]  /*1c80*/  FADD.FTZ R83, R83, R38.reuse ;  /* 0x0000002653537221 */ /* 0x100fe20000010000 */
[----:B------:R-:W-:Y:S02]  /*1c90*/  HFMA2 R74, -RZ, RZ, 0, 0 ;  /* 0x00000000ff4a7431 */ /* 0x000fe400000001ff */
[----:B------:R-:W-:Y:S01]  /*1ca0*/  HFMA2 R79, -RZ, RZ, 0, 0 ;  /* 0x00000000ff4f7431 */ /* 0x000fe200000001ff */
[----:B------:R-:W-:Y:S01]  /*1cb0*/  CS2R R76, SRZ ;  /* 0x00000000004c7805 */ /* 0x000fe2000001ff00 */
[----:B------:R-:W-:Y:S01]  /*1cc0*/  IMAD.MOV.U32 R72, RZ, RZ, RZ ;  /* 0x000000ffff487224 */ /* 0x000fe200078e00ff */
[----:B------:R-:W-:Y:S01]  /*1cd0*/  MOV R70, RZ ;  /* 0x000000ff00467202 */ /* 0x000fe20000000f00 */
[----:B------:R-:W-:Y:S01]  /*1ce0*/  IMAD.MOV.U32 R66, RZ, RZ, RZ ;  /* 0x000000ffff427224 */ /* 0x000fe200078e00ff */
[----:B------:R-:W-:Y:S01]  /*1cf0*/  MOV R68, RZ ;  /* 0x000000ff00447202 */ /* 0x000fe20000000f00 */
[----:B------:R-:W-:Y:S01]  /*1d00*/  FADD.FTZ R75, R75, R38 ;  /* 0x000000264b4b7221 */ /* 0x000fe20000010000 */
[----:B------:R-:W-:-:S02]  /*1d10*/  FSETP.GTU.FTZ.AND P2, PT, R87, 20, PT ;  /* 0x41a000005700780b */ /* 0x000fc40003f5c000 */
[----:B------:R-:W-:Y:S02]  /*1d20*/  FSETP.GTU.FTZ.AND P3, PT, R85, 20, PT ;  /* 0x41a000005500780b */ /* 0x000fe40003f7c000 */
[----:B------:R-:W-:Y:S02]  /*1d30*/  FSETP.GTU.FTZ.AND P4, PT, R83, 20, PT ;  /* 0x41a000005300780b */ /* 0x000fe40003f9c000 */
[----:B------:R-:W-:Y:S02]  /*1d40*/  FSETP.GTU.FTZ.AND P5, PT, R81, 20, PT ;  /* 0x41a000005100780b */ /* 0x000fe40003fbc000 */
[----:B------:R-:W-:Y:S01]  /*1d50*/  MOV R64, RZ ;  /* 0x000000ff00407202 */ /* 0x000fe20000000f00 */
[----:B--234-:R-:W-:Y:S10]  /*1d60*/  @P0 BRA `(.L_x_3433) ;  /* 0x0000000000780947 */ /* 0x01cff40003800000 */
        /* <DEDUP_REMOVED lines=30> */
.L_x_3433:
[----:B------:R-:W-:Y:S05]  /*1f50*/  BSYNC.RECONVERGENT B0 ;  /* 0x0000000000007941 */ /* 0x000fea0003800200 */
.L_x_3432:
[----:B------:R-:W-:Y:S01]  /*1f60*/  SHF.L.U32 R71, R71, 0x10, RZ ;  /* 0x0000001047477819 */ /* 0x000fe200000006ff */
[----:B------:R-:W-:Y:S01]  /*1f70*/  BSSY.RECONVERGENT B0, `(.L_x_3434) ;  /* 0x0000026000007945 */ /* 0x000fe20003800200 */
[----:B------:R-:W-:Y:S01]  /*1f80*/  HFMA2 R62, -RZ, RZ, 0, 0 ;  /* 0x00000000ff3e7431 */ /* 0x000fe200000001ff */
[----:B------:R-:W-:Y:S02]  /*1f90*/  FSETP.GTU.FTZ.AND P0, PT, R75, 20, PT ;  /* 0x41a000004b00780b */ /* 0x000fe40003f1c000 */
[----:B------:R-:W-:Y:S01]  /*1fa0*/  MOV R73, RZ ;  /* 0x000000ff00497202 */ /* 0x000fe20000000f00 */
[----:B------:R-:W-:Y:S01]  /*1fb0*/  FADD.FTZ R71, R71, R38 ;  /* 0x0000002647477221 */ /* 0x000fe20000010000 */
[----:B------:R-:W-:Y:S02]  /*1fc0*/  MOV R60, UR35 ;  /* 0x00000023003c7c02 */ /* 0x000fe40008000f00 */
[----:B------:R-:W-:Y:S01]  /*1fd0*/  SHF.L.U32 R58, R58, 0x10, RZ ;  /* 0x000000103a3a7819 */ /* 0x000fe200000006ff */
[----:B------:R-:W-:Y:S06]  /*1fe0*/  @P1 BRA `(.L_x_3435) ;  /* 0x0000000000781947 */ /* 0x000fec0003800000 */
        /* <DEDUP_REMOVED lines=30> */
.L_x_3435:
[----:B------:R-:W-:Y:S05]  /*21d0*/  BSYNC.RECONVERGENT B0 ;  /* 0x0000000000007941 */ /* 0x000fea0003800200 */
.L_x_3434:
[----:B------:R-:W-:Y:S01]  /*21e0*/  SHF.L.U32 R105, R105, 0x10, RZ ;  /* 0x0000001069697819 */ /* 0x000fe200000006ff */
[----:B------:R-:W-:Y:S01]  /*21f0*/  BSSY.RECONVERGENT B0, `(.L_x_3436) ;  /* 0x0000026000007945 */ /* 0x000fe20003800200 */
[----:B------:R-:W-:Y:S02]  /*2200*/  FSETP.GTU.FTZ.AND P1, PT, R71, 20, PT ;  /* 0x41a000004700780b */ /* 0x000fe40003f3c000 */
[----:B------:R-:W-:Y:S01]  /*2210*/  SHF.L.U32 R56, R56, 0x10, RZ ;  /* 0x0000001038387819 */ /* 0x000fe200000006ff */
[----:B------:R-:W-:Y:S01]  /*2220*/  FADD.FTZ R69, R105, R38 ;  /* 0x0000002669457221 */ /* 0x000fe20000010000 */
        /* <DEDUP_REMOVED lines=34> */
.L_x_3437:
[----:B------:R-:W-:Y:S05]  /*2450*/  BSYNC.RECONVERGENT B0 ;  /* 0x0000000000007941 */ /* 0x000fea0003800200 */
.L_x_3436:
        /* <DEDUP_REMOVED lines=39> */
.L_x_3439:
[----:B------:R-:W-:Y:S05]  /*26d0*/  BSYNC.RECONVERGENT B0 ;  /* 0x0000000000007941 */ /* 0x000fea0003800200 */
.L_x_3438:
[----:B------:R-:W-:Y:S01]  /*26e0*/  SHF.L.U32 R105, R10, 0x10, RZ ;  /* 0x000000100a697819 */ /* 0x000fe200000006ff */
[----:B------:R-:W-:Y:S01]  /*26f0*/  BSSY.RECONVERGENT B0, `(.L_x_3440) ;  /* 0x0000026000007945 */ /* 0x000fe20003800200 */
[----:B------:R-:W-:Y:S01]  /*2700*/  FSETP.GTU.FTZ.AND P3, PT, R40, 20, PT ;  /* 0x41a000002800780b */ /* 0x000fe20003f7c000 */
[----:B------:R-:W-:Y:S01]  /*2710*/  IMAD.U32 R80, R80, 0x10000, RZ ;  /* 0x0001000050507824 */ /* 0x000fe200078e00ff */
[----:B------:R-:W-:Y:S01]  /*2720*/  SHF.L.U32 R103, R103, 0x10, RZ ;  /* 0x0000001067677819 */ /* 0x000fe200000006ff */
[----:B------:R-:W-:Y:S01]  /*2730*/  FADD.FTZ R105, R105, R38 ;  /* 0x0000002669697221 */ /* 0x000fe20000010000 */
        /* <DEDUP_REMOVED lines=33> */
.L_x_3441:
[----:B------:R-:W-:Y:S05]  /*2950*/  BSYNC.RECONVERGENT B0 ;  /* 0x0000000000007941 */ /* 0x000fea0003800200 */
.L_x_3440:
[----:B------:R-:W-:Y:S01]  /*2960*/  BSSY.RECONVERGENT B0, `(.L_x_3442) ;  /* 0x0000027000007945 */ /* 0x000fe20003800200 */
[----:B------:R-:W-:Y:S01]  /*2970*/  SHF.L.U32 R109, R0, 0x10, RZ ;  /* 0x00000010006d7819 */ /* 0x000fe200000006ff */
[----:B------:R-:W-:Y:S01]  /*2980*/  FADD.FTZ R107, R107, R38 ;  /* 0x000000266b6b7221 */ /* 0x000fe20000010000 */
[----:B------:R-:W-:Y:S02]  /*2990*/  FSETP.GTU.FTZ.AND P4, PT, R105, 20, PT ;  /* 0x41a000006900780b */ /* 0x000fe40003f9c000 */
[----:B------:R-:W-:Y:S02]  /*29a0*/  SHF.L.U32 R84, R84, 0x10, RZ ;  /* 0x0000001054547819 */ /* 0x000fe400000006ff */
        /* <DEDUP_REMOVED lines=34> */
.L_x_3443:
[----:B------:R-:W-:Y:S05]  /*2bd0*/  BSYNC.RECONVERGENT B0 ;  /* 0x0000000000007941 */ /* 0x000fea0003800200 */
.L_x_3442:
[----:B------:R-:W-:Y:S01]  /*2be0*/  SHF.L.U32 R90, R90, 0x10, RZ ;  /* 0x000000105a5a7819 */ /* 0x000fe200000006ff */
[----:B------:R-:W-:Y:S01]  /*2bf0*/  FFMA.FTZ R65, R0, R58, R65 ;  /* 0x0000003a00417223 */ /* 0x000fe20000010041 */
[----:B------:R-:W-:Y:S01]  /*2c00*/  BSSY.RECONVERGENT B0, `(.L_x_3444) ;  /* 0x0000025000007945 */ /* 0x000fe20003800200 */
[----:B------:R-:W-:Y:S01]  /*2c10*/  FSETP.GTU.FTZ.AND P5, PT, R107, 20, PT ;  /* 0x41a000006b00780b */ /* 0x000fe20003fbc000 */
[----:B------:R-:W-:Y:S01]  /*2c20*/  FADD.FTZ R109, R109, R38 ;  /* 0x000000266d6d7221 */ /* 0x000fe20000010000 */
        /* <DEDUP_REMOVED lines=34> */
.L_x_3445:
[----:B------:R-:W-:Y:S05]  /*2e50*/  BSYNC.RECONVERGENT B0 ;  /* 0x0000000000007941 */ /* 0x000fea0003800200 */
.L_x_3444:
[----:B------:R-:W-:Y:S02]  /*2e60*/  IMAD.U32 R94, R94, 0x10000, RZ ;  /* 0x000100005e5e7824 */ /* 0x000fe400078e00ff */
        /* <DEDUP_REMOVED lines=38> */
.L_x_3447:
[----:B------:R-:W-:Y:S05]  /*30d0*/  BSYNC.RECONVERGENT B0 ;  /* 0x0000000000007941 */ /* 0x000fea0003800200 */
.L_x_3446:
[----:B------:R-:W-:Y:S01]  /*30e0*/  SHF.L.U32 R98, R98, 0x10, RZ ;  /* 0x0000001062627819 */ /* 0x000fe200000006ff */
[----:B------:R-:W-:Y:S01]  /*30f0*/  FFMA.FTZ R65, R96, R50, R65 ;  /* 0x0000003260417223 */ /* 0x000fe20000010041 */
[----:B------:R-:W-:Y:S01]  /*3100*/  BSSY.RECONVERGENT B0, `(.L_x_3448) ;  /* 0x0000025000007945 */ /* 0x000fe20003800200 */
[----:B------:R-:W-:Y:S01]  /*3110*/  FSETP.GTU.FTZ.AND P1, PT, R111, 20, PT ;  /* 0x41a000006f00780b */ /* 0x000fe20003f3c000 */
[----:B------:R-:W-:Y:S01]  /*3120*/  FADD.FTZ R113, R113, R38 ;  /* 0x0000002671717221 */ /* 0x000fe20000010000 */
[----:B------:R-:W-:Y:S01]  /*3130*/  SHF.L.U32 R115, R4, 0x10, RZ ;  /* 0x0000001004737819 */ /* 0x000fe200000006ff */
[----:B------:R-:W-:Y:S01]  /*3140*/  FFMA.FTZ R65, R98, R48, R65 ;  /* 0x0000003062417223 */ /* 0x000fe20000010041 */
[----:B-1----:R-:W-:Y:S01]  /*3150*/  SHF.L.U32 R100, R100, 0x10, RZ ;  /* 0x0000001064647819 */ /* 0x002fe200000006ff */
        /* <DEDUP_REMOVED lines=31> */
.L_x_3449:
[----:B------:R-:W-:Y:S05]  /*3350*/  BSYNC.RECONVERGENT B0 ;  /* 0x0000000000007941 */ /* 0x000fea0003800200 */
.L_x_3448:
        /* <DEDUP_REMOVED lines=39> */
.L_x_3451:
[----:B------:R-:W-:Y:S05]  /*35d0*/  BSYNC.RECONVERGENT B0 ;  /* 0x0000000000007941 */ /* 0x000fea0003800200 */
.L_x_3450:
[----:B------:R-:W-:Y:S01]  /*35e0*/  SHF.L.U32 R108, R108, 0x10, RZ ;  /* 0x000000106c6c7819 */ /* 0x000fe200000006ff */
[----:B------:R-:W-:Y:S01]  /*35f0*/  FFMA.FTZ R65, R106, R42, R65 ;  /* 0x0000002a6a417223 */ /* 0x000fe20000010041 */
[----:B------:R-:W-:Y:S01]  /*3600*/  SHF.L.U32 R110, R110, 0x10, RZ ;  /* 0x000000106e6e7819 */ /* 0x000fe200000006ff */
[----:B------:R-:W-:Y:S01]  /*3610*/  BSSY.RECONVERGENT B0, `(.L_x_3452) ;  /* 0x0000029000007945 */ /* 0x000fe20003800200 */
[----:B------:R-:W-:Y:S01]  /*3620*/  FSETP.GTU.FTZ.AND P3, PT, R115, 20, PT ;  /* 0x41a000007300780b */ /* 0x000fe20003f7c000 */
[----:B------:R-:W-:Y:S01]  /*3630*/  FFMA.FTZ R3, R108, R103, R65 ;  /* 0x000000676c037223 */ /* 0x000fe20000010041 */
[----:B------:R-:W-:Y:S01]  /*3640*/  IMAD.U32 R112, R112, 0x10000, RZ ;  /* 0x0001000070707824 */ /* 0x000fe200078e00ff */
[----:B------:R-:W-:Y:S01]  /*3650*/  SHF.L.U32 R114, R114, 0x10, RZ ;  /* 0x0000001072727819 */ /* 0x000fe200000006ff */
[----:B------:R-:W-:Y:S01]  /*3660*/  FMUL.FTZ R153, R0, R67 ;  /* 0x0000004300997220 */ /* 0x000fe20000410000 */
[----:B------:R-:W-:Y:S01]  /*3670*/  SHF.L.U32 R116, R116, 0x10, RZ ;  /* 0x0000001074747819 */ /* 0x000fe200000006ff */
[----:B------:R-:W-:Y:S01]  /*3680*/  FFMA.FTZ R3, R110, R80, R3 ;  /* 0x000000506e037223 */ /* 0x000fe20000010003 */
[----:B------:R-:W-:-:S02]  /*3690*/  SHF.L.U32 R117, R117, 0x10, RZ ;  /* 0x0000001075757819 */ /* 0x000fc400000006ff */
        /* <DEDUP_REMOVED lines=32> */
.L_x_3453:
[----:B------:R-:W-:Y:S05]  /*38a0*/  BSYNC.RECONVERGENT B0 ;  /* 0x0000000000007941 */ /* 0x000fea0003800200 */
.L_x_3452:
        /* <DEDUP_REMOVED lines=32> */
.L_x_3455:
[----:B------:R-:W-:Y:S05]  /*3ab0*/  BSYNC.RECONVERGENT B0 ;  /* 0x0000000000007941 */ /* 0x000fea0003800200 */
.L_x_3454:
        /* <DEDUP_REMOVED lines=32> */
.L_x_3457:
[----:B------:R-:W-:Y:S05]  /*3cc0*/  BSYNC.RECONVERGENT B0 ;  /* 0x0000000000007941 */ /* 0x000fea0003800200 */
.L_x_3456:
        /* <DEDUP_REMOVED lines=32> */
.L_x_3459:
[----:B------:R-:W-:Y:S05]  /*3ed0*/  BSYNC.RECONVERGENT B0 ;  /* 0x0000000000007941 */ /* 0x000fea0003800200 */
.L_x_3458:
        /* <DEDUP_REMOVED lines=32> */
.L_x_3461:
[----:B------:R-:W-:Y:S05]  /*40e0*/  BSYNC.RECONVERGENT B0 ;  /* 0x0000000000007941 */ /* 0x000fea0003800200 */
.L_x_3460:
        /* <DEDUP_REMOVED lines=32> */
.L_x_3463:
[----:B------:R-:W-:Y:S05]  /*42f0*/  BSYNC.RECONVERGENT B0 ;  /* 0x0000000000007941 */ /* 0x000fea0003800200 */
.L_x_3462:
[----:B------:R-:W0:Y:S01]  /*4300*/  LDCU UR23, c[0x0][0x38c] ;  /* 0x00007180ff1777ac */ /* 0x000e220008000800 */
[----:B------:R-:W-:Y:S01]  /*4310*/  FFMA.FTZ R3, R112, R82, R3 ;  /* 0x0000005270037223 */ /* 0x000fe20000010003 */
[-C--:B------:R-:W-:Y:S01]  /*4320*/  FMUL.FTZ R118, R90, R67.reuse ;  /* 0x000000435a767220 */ /* 0x080fe20000410000 */
[-C--:B------:R-:W-:Y:S01]  /*4330*/  FMUL.FTZ R119, R92, R67.reuse ;  /* 0x000000435c777220 */ /* 0x080fe20000410000 */
[-C--:B------:R-:W-:Y:S01]  /*4340*/  FMUL.FTZ R120, R94, R67.reuse ;  /* 0x000000435e787220 */ /* 0x080fe20000410000 */
        /* <DEDUP_REMOVED lines=8> */
[C---:B------:R-:W-:Y:S01]  /*43d0*/  FFMA.FTZ R2, R117.reuse, R88, R2 ;  /* 0x0000005875027223 */ /* 0x040fe20000010002 */
[-C--:B------:R-:W-:Y:S01]  /*43e0*/  FMUL.FTZ R127, R110, R67.reuse ;  /* 0x000000436e7f7220 */ /* 0x080fe20000410000 */
[-C--:B------:R-:W-:Y:S01]  /*43f0*/  FMUL.FTZ R128, R112, R67.reuse ;  /* 0x0000004370807220 */ /* 0x080fe20000410000 */
[-C--:B------:R-:W-:Y:S01]  /*4400*/  FMUL.FTZ R129, R114, R67.reuse ;  /* 0x0000004372817220 */ /* 0x080fe20000410000 */
[-C--:B------:R-:W-:Y:S01]  /*4410*/  FMUL.FTZ R130, R116, R67.reuse ;  /* 0x0000004374827220 */ /* 0x080fe20000410000 */
[----:B0-----:R-:W-:Y:S01]  /*4420*/  UISETP.GE.AND UP0, UPT, UR23, 0x1, UPT ;  /* 0x000000011700788c */ /* 0x001fe2000bf06270 */
[-C--:B------:R-:W-:Y:S01]  /*4430*/  FMUL.FTZ R131, R117, R67.reuse ;  /* 0x0000004375837220 */ /* 0x080fe20000410000 */
[C---:B------:R-:W-:Y:S01]  /*4440*/  FMUL.FTZ R132, R133.reuse, R67 ;  /* 0x0000004385847220 */ /* 0x040fe20000410000 */
[----:B------:R-:W-:Y:S01]  /*4450*/  FFMA.FTZ R65, R133, R104, R2 ;  /* 0x0000006885417223 */ /* 0x000fe20000010002 */
[----:B------:R-:W-:Y:S06]  /*4460*/  BAR.SYNC.DEFER_BLOCKING 0x0 ;  /* 0x0000000000007b1d */ /* 0x000fec0000010000 */
[----:B------:R-:W-:Y:S05]  /*4470*/  BRA.U !UP0, `(.L_x_3464) ;  /* 0x0000002108c07547 */ /* 0x000fea000b800000 */
[----:B------:R-:W0:Y:S01]  /*4480*/  LDC R205, c[0x0][0x394] ;  /* 0x0000e500ffcd7b82 */ /* 0x000e220000000800 */
[----:B------:R-:W1:Y:S01]  /*4490*/  LDCU.64 UR36, c[0x0][0x3e0] ;  /* 0x00007c00ff2477ac */ /* 0x000e620008000a00 */
[----:B------:R-:W-:Y:S02]  /*44a0*/  HFMA2 R101, -RZ, RZ, 0, 0 ;  /* 0x00000000ff657431 */ /* 0x000fe400000001ff */
        /* <DEDUP_REMOVED lines=24> */
[----:B------:R-:W-:Y:S01]  /*4630*/  FMUL.FTZ R149, R104, R115 ;  /* 0x0000007368957220 */ /* 0x000fe20000410000 */
        /* <DEDUP_REMOVED lines=14> */
.L_x_3477:
[----:B------:R-:W-:Y:S01]  /*4720*/  IMAD.U32 R6, RZ, RZ, UR29 ;  /* 0x0000001dff067e24 */ /* 0x000fe2000f8e00ff */
[----:B------:R-:W-:-:S05]  /*4730*/  MOV R7, UR30 ;  /* 0x0000001e00077c02 */ /* 0x000fca0008000f00 */
[----:B------:R-:W2:Y:S01]  /*4740*/  LDG.E R154, desc[UR24][R6.64] ;  /* 0x00000018069a7981 */ /* 0x000ea2000c1e1900 */
[----:B------:R-:W-:Y:S02]  /*4750*/  MOV R2, UR26 ;  /* 0x0000001a00027c02 */ /* 0x000fe40008000f00 */
[----:B0-----:R-:W-:Y:S02]  /*4760*/  MOV R5, UR23 ;  /* 0x0000001700057c02 */ /* 0x001fe40008000f00 */
        /* <DEDUP_REMOVED lines=14> */
[C---:B------:R-:W-:Y:S01]  /*4850*/  FMUL.FTZ R11, R10.reuse, R91 ;  /* 0x0000005b0a0b7220 */ /* 0x040fe20000410000 */
[C---:B------:R-:W-:Y:S01]  /*4860*/  FMUL.FTZ R156, R10.reuse, R89 ;  /* 0x000000590a9c7220 */ /* 0x040fe20000410000 */
[C---:B------:R-:W-:Y:S01]  /*4870*/  FMUL.FTZ R155, R10.reuse, R87 ;  /* 0x000000570a9b7220 */ /* 0x040fe20000410000 */
[C---:B------:R-:W-:Y:S01]  /*4880*/  FMUL.FTZ R158, R10.reuse, R85 ;  /* 0x000000550a9e7220 */ /* 0x040fe20000410000 */
[C---:B------:R-:W-:Y:S01]  /*4890*/  FMUL.FTZ R157, R10.reuse, R83 ;  /* 0x000000530a9d7220 */ /* 0x040fe20000410000 */
[C---:B------:R-:W-:Y:S01]  /*48a0*/  FMUL.FTZ R160, R10.reuse, R81 ;  /* 0x000000510aa07220 */ /* 0x040fe20000410000 */
        /* <DEDUP_REMOVED lines=53> */
.L_x_3466:
[----:B------:R-:W-:-:S06]  /*4c00*/  LEA R186, R63, UR35, 0x2 ;  /* 0x000000233fba7c11 */ /* 0x000fcc000f8e10ff */
[----:B------:R-:W1:Y:S02]  /*4c10*/  LDS R186, [R186+0x1494] ;  /* 0x00149400baba7984 */ /* 0x000e640000000800 */
.L_x_3467:
[----:B----4-:R-:W-:Y:S05]  /*4c20*/  BSYNC.RECONVERGENT B0 ;  /* 0x0000000000007941 */ /* 0x010fea0003800200 */
.L_x_3465:
[-C--:B------:R-:W-:Y:S01]  /*4c30*/  FMUL.FTZ R6, R11, R156.reuse ;  /* 0x0000009c0b067220 */ /* 0x080fe20000410000 */
[----:B------:R-:W-:Y:S01]  /*4c40*/  FFMA.FTZ R7, R134, R156, R135 ;  /* 0x0000009c86077223 */ /* 0x000fe20000010087 */
[----:B------:R-:W-:Y:S01]  /*4c50*/  MOV R5, 0x8 ;  /* 0x0000000800057802 */ /* 0x000fe20000000f00 */
[----:B------:R-:W-:Y:S02]  /*4c60*/  HFMA2 R2, -RZ, RZ, 1.875, 0 ;  /* 0x3f800000ff027431 */ /* 0x000fe400000001ff */
[C---:B------:R-:W-:Y:S01]  /*4c70*/  FMUL.FTZ R187, R155.reuse, R6 ;  /* 0x000000069bbb7220 */ /* 0x040fe20000410000 */
[----:B------:R-:W-:Y:S01]  /*4c80*/  FFMA.FTZ R7, R155, R7, R136 ;  /* 0x000000079b077223 */ /* 0x000fe20000010088 */
[----:B------:R-:W-:Y:S01]  /*4c90*/  MOV R3, RZ ;  /* 0x000000ff00037202 */ /* 0x000fe20000000f00 */
[----:B------:R-:W-:-:S04]  /*4ca0*/  @P1 IMAD.WIDE R4, R152, R5, UR4 ;  /* 0x0000000498041e25 */ /* 0x000fc8000f8e0205 */
[C---:B0-----:R-:W-:Y:S01]  /*4cb0*/  FMUL.FTZ R6, R158.reuse, R187 ;  /* 0x000000bb9e067220 */ /* 0x041fe20000410000 */
[----:B------:R-:W-:-:S03]  /*4cc0*/  FFMA.FTZ R7, R158, R7, R137 ;  /* 0x000000079e077223 */ /* 0x000fc60000010089 */
[C---:B------:R-:W-:Y:S01]  /*4cd0*/  FMUL.FTZ R187, R157.reuse, R6 ;  /* 0x000000069dbb7220 */ /* 0x040fe20000410000 */
[----:B------:R-:W-:Y:S01]  /*4ce0*/  FFMA.FTZ R7, R157, R7, R138 ;  /* 0x000000079d077223 */ /* 0x000fe2000001008a */
[----:B------:R0:W5:Y:S01]  /*4cf0*/  @P1 LDG.E.64 R2, desc[UR24][R4.64] ;  /* 0x0000001804021981 */ /* 0x000162000c1e1b00 */
[----:B------:R-:W-:Y:S01]  /*4d00*/  ISETP.GT.U32.AND P2, PT, R63, 0x1f, PT ;  /* 0x0000001f3f00780c */ /* 0x000fe20003f44070 */
[C---:B------:R-:W-:Y:S01]  /*4d10*/  FMUL.FTZ R6, R160.reuse, R187 ;  /* 0x000000bba0067220 */ /* 0x040fe20000410000 */
[----:B------:R-:W-:Y:S01]  /*4d20*/  FFMA.FTZ R7, R160, R7, R139 ;  /* 0x00000007a0077223 */ /* 0x000fe2000001008b */
[----:B------:R-:W-:-:S03]  /*4d30*/  LOP3.LUT R188, R188, 0xfffffffd, RZ, 0xc0, !PT ;  /* 0xfffffffdbcbc7812 */ /* 0x000fc600078ec0ff */
[C---:B------:R-:W-:Y:S01]  /*4d40*/  FFMA.FTZ R7, R159.reuse, R7, R140 ;  /* 0x000000079f077223 */ /* 0x040fe2000001008c */
[----:B0-----:R-:W-:-:S03]  /*4d50*/  FMUL.FTZ R5, R159, R6 ;  /* 0x000000069f057220 */ /* 0x001fc60000410000 */
[C---:B------:R-:W-:Y:S01]  /*4d60*/  FFMA.FTZ R7, R162.reuse, R7, R141 ;  /* 0x00000007a2077223 */ /* 0x040fe2000001008d */
[----:B------:R-:W-:-:S03]  /*4d70*/  FMUL.FTZ R4, R162, R5 ;  /* 0x00000005a2047220 */ /* 0x000fc60000410000 */
[C---:B------:R-:W-:Y:S01]  /*4d80*/  FFMA.FTZ R7, R161.reuse, R7, R142 ;  /* 0x00000007a1077223 */ /* 0x040fe2000001008e */
[----:B------:R-:W-:Y:S01]  /*4d90*/  @P2 LOP3.LUT R188, R188, 0x2, RZ, 0xfc, !PT ;  /* 0x00000002bcbc2812 */ /* 0x000fe200078efcff */
[----:B------:R-:W-:Y:S02]  /*4da0*/  FMUL.FTZ R5, R161, R4 ;  /* 0x00000004a1057220 */ /* 0x000fe40000410000 */
[C---:B------:R-:W-:Y:S02]  /*4db0*/  FFMA.FTZ R7, R164.reuse, R7, R143 ;  /* 0x00000007a4077223 */ /* 0x040fe4000001008f */
[----:B------:R-:W-:Y:S02]  /*4dc0*/  FMUL.FTZ R4, R164, R5 ;  /* 0x00000005a4047220 */ /* 0x000fe40000410000 */
[C---:B------:R-:W-:Y:S02]  /*4dd0*/  FFMA.FTZ R7, R165.reuse, R7, R144 ;  /* 0x00000007a5077223 */ /* 0x040fe40000010090 */
[----:B------:R-:W-:-:S02]  /*4de0*/  FMUL.FTZ R5, R165, R4 ;  /* 0x00000004a5057220 */ /* 0x000fc40000410000 */
[C---:B------:R-:W-:Y:S02]  /*4df0*/  FFMA.FTZ R7, R168.reuse, R7, R145 ;  /* 0x00000007a8077223 */ /* 0x040fe40000010091 */
[----:B------:R-:W-:Y:S02]  /*4e00*/  FMUL.FTZ R4, R168, R5 ;  /* 0x00000005a8047220 */ /* 0x000fe40000410000 */
[C---:B------:R-:W-:Y:S02]  /*4e10*/  FFMA.FTZ R7, R169.reuse, R7, R146 ;  /* 0x00000007a9077223 */ /* 0x040fe40000010092 */
[----:B------:R-:W-:Y:S02]  /*4e20*/  FMUL.FTZ R5, R169, R4 ;  /* 0x00000004a9057220 */ /* 0x000fe40000410000 */
[C---:B------:R-:W-:Y:S02]  /*4e30*/  FFMA.FTZ R7, R174.reuse, R7, R147 ;  /* 0x00000007ae077223 */ /* 0x040fe40000010093 */
[----:B------:R-:W-:-:S02]  /*4e40*/  FMUL.FTZ R4, R174, R5 ;  /* 0x00000005ae047220 */ /* 0x000fc40000410000 */
[C---:B------:R-:W-:Y:S02]  /*4e50*/  FFMA.FTZ R7, R179.reuse, R7, R148 ;  /* 0x00000007b3077223 */ /* 0x040fe40000010094 */
[----:B------:R-:W-:-:S04]  /*4e60*/  FMUL.FTZ R5, R179, R4 ;  /* 0x00000004b3057220 */ /* 0x000fc80000410000 */
[C---:B------:R-:W-:Y:S01]  /*4e70*/  FMUL.FTZ R4, R184.reuse, R5 ;  /* 0x00000005b8047220 */ /* 0x040fe20000410000 */
[----:B------:R-:W-:-:S05]  /*4e80*/  FFMA.FTZ R5, R184, R7, R149 ;  /* 0x00000007b8057223 */ /* 0x000fca0000010095 */
[----:B------:R0:W-:Y:S01]  /*4e90*/  STS.64 [R32+0x880], R4 ;  /* 0x0008800420007388 */ /* 0x0001e20000000a00 */
[----:B------:R-:W-:Y:S06]  /*4ea0*/  BAR.SYNC.DEFER_BLOCKING 0x0 ;  /* 0x0000000000007b1d */ /* 0x000fec0000010000 */
[----:B------:R-:W-:Y:S05]  /*4eb0*/  @P2 BRA `(.L_x_3468) ;  /* 0x0000000000dc2947 */ /* 0x000fea0003800000 */
[----:B------:R-:W-:Y:S01]  /*4ec0*/  LEA R191, R63, R32, 0x3 ;  /* 0x000000203fbf7211 */ /* 0x000fe200078e18ff */
[----:B------:R-:W-:Y:S01]  /*4ed0*/  UMOV UR21, 0xffffffff ;  /* 0xffffffff00157882 */ /* 0x000fe20000000000 */
[C---:B------:R-:W-:Y:S02]  /*4ee0*/  ISETP.GE.AND P2, PT, R29.reuse, 0x10, PT ;  /* 0x000000101d00780c */ /* 0x040fe40003f46270 */
[----:B------:R-:W-:Y:S01]  /*4ef0*/  LOP3.LUT R188, R188, 0xfffffffe, RZ, 0xc0, !PT ;  /* 0xfffffffebcbc7812 */ /* 0x000fe200078ec0ff */
[----:B0-----:R-:W0:Y:S01]  /*4f00*/  LDS.128 R4, [R191+0x880] ;  /* 0x00088000bf047984 */ /* 0x001e220000000c00 */
        /* <DEDUP_REMOVED lines=30> */
.L_x_3495:
[----:B------:R-:W-:Y:S01]  /*50f0*/  ISETP.GE.AND P2, PT, R29, 0x10, PT ;  /* 0x000000101d00780c */ /* 0x000fe20003f46270 */
[----:B0-----:R-:W-:Y:S01]  /*5100*/  FFMA.FTZ R4, R6, R4, R5 ;  /* 0x0000000406047223 */ /* 0x001fe20000010005 */
[----:B------:R-:W-:-:S04]  /*5110*/  UMOV UR21, 0xffffffff ;  /* 0xffffffff00157882 */ /* 0x000fc80000000000 */
[----:B------:R-:W-:-:S07]  /*5120*/  FSEL R7, R5, R4, !P2 ;  /* 0x0000000405077208 */ /* 0x000fce0005000000 */
[----:B----4-:R-:W-:Y:S01]  /*5130*/  @P2 FMUL.FTZ R6, R6, R187 ;  /* 0x000000bb06062220 */ /* 0x010fe20000410000 */
[----:B------:R-:W-:Y:S06]  /*5140*/  BRA.DIV UR21, `(.L_x_3470) ;  /* 0x0000003e15e47947 */ /* 0x000fec000b800000 */
.L_x_3498:
[----:B------:R-:W-:-:S03]  /*5150*/  UMOV UR21, 0xffffffff ;  /* 0xffffffff00157882 */ /* 0x000fc60000000000 */
[----:B------:R-:W-:Y:S05]  /*5160*/  BRA.DIV UR21, `(.L_x_3471) ;  /* 0x0000004215047947 */ /* 0x000fea000b800000 */
.L_x_3501:
[----:B------:R-:W-:-:S03]  /*5170*/  UMOV UR21, 0xffffffff ;  /* 0xffffffff00157882 */ /* 0x000fc60000000000 */
[----:B------:R-:W-:Y:S05]  /*5180*/  BRA.DIV UR21, `(.L_x_3472) ;  /* 0x0000004215247947 */ /* 0x000fea000b800000 */
[----:B------:R0:W4:Y:S04]  /*5190*/  SHFL.UP PT, R10, R6, 0x1, RZ ;  /* 0x04200000060a7989 */ /* 0x00012800000e00ff */
[----:B------:R0:W0:Y:S04]  /*51a0*/  SHFL.UP PT, R187, R7, 0x1, RZ ;  /* 0x0420000007bb7989 */ /* 0x00002800000e00ff */
[----:B-----5:R0:W0:Y:S04]  /*51b0*/  SHFL.IDX PT, R4, R2, RZ, 0x1f ;  /* 0x00001fff02047589 */ /* 0x02002800000e0000 */
[----:B------:R0:W0:Y:S02]  /*51c0*/  SHFL.IDX PT, R5, R3, RZ, 0x1f ;  /* 0x00001fff03057589 */ /* 0x00002400000e0000 */
.L_x_3507:
[----:B0-----:R-:W0:Y:S01]  /*51d0*/  LDS.64 R6, [R191+0x880] ;  /* 0x00088000bf067984 */ /* 0x001e220000000a00 */
[C---:B----4-:R-:W-:Y:S01]  /*51e0*/  @P0 FFMA.FTZ R5, R10.reuse, R5, R187 ;  /* 0x000000050a050223 */ /* 0x050fe200000100bb */
[----:B------:R-:W-:-:S03]  /*51f0*/  @P0 FMUL.FTZ R4, R10, R4 ;  /* 0x000000040a040220 */ /* 0x000fc60000410000 */
[-C--:B0-----:R-:W-:Y:S01]  /*5200*/  FFMA.FTZ R7, R5, R6.reuse, R7 ;  /* 0x0000000605077223 */ /* 0x081fe20000010007 */
[----:B------:R-:W-:-:S05]  /*5210*/  FMUL.FTZ R6, R4, R6 ;  /* 0x0000000604067220 */ /* 0x000fca0000410000 */
[----:B------:R4:W-:Y:S02]  /*5220*/  STS.128 [R191+0x880], R4 ;  /* 0x00088004bf007388 */ /* 0x0009e40000000c00 */
.L_x_3468:
[----:B------:R-:W-:Y:S05]  /*5230*/  WARPSYNC.ALL ;  /* 0x0000000000007948 */ /* 0x000fea0003800000 */
[----:B------:R-:W-:Y:S01]  /*5240*/  BAR.SYNC.DEFER_BLOCKING 0x0 ;  /* 0x0000000000007b1d */ /* 0x000fe20000010000 */
[C---:B-1-3-5:R-:W-:Y:S01]  /*5250*/  FMUL.FTZ R2, R184.reuse, R186 ;  /* 0x000000bab8027220 */ /* 0x06afe20000410000 */
[----:B------:R-:W-:Y:S01]  /*5260*/  FFMA.FTZ R3, R184, R185, R183 ;  /* 0x000000b9b8037223 */ /* 0x000fe200000100b7 */
[----:B------:R-:W-:Y:S01]  /*5270*/  ISETP.LE.AND P0, PT, R205, UR12, PT ;  /* 0x0000000ccd007c0c */ /* 0x000fe2000bf03270 */
[----:B------:R-:W-:Y:S02]  /*5280*/  HFMA2 R10, -RZ, RZ, 1.875, 0 ;  /* 0x3f800000ff0a7431 */ /* 0x000fe400000001ff */
[C---:B0---4-:R-:W-:Y:S01]  /*5290*/  FMUL.FTZ R5, R179.reuse, R2 ;  /* 0x00000002b3057220 */ /* 0x051fe20000410000 */
[----:B------:R-:W-:Y:S01]  /*52a0*/  FFMA.FTZ R3, R179, R3, R182 ;  /* 0x00000003b3037223 */ /* 0x000fe200000100b6 */
[----:B------:R-:W-:-:S02]  /*52b0*/  ISETP.NE.OR P0, PT, R190, RZ, P0 ;  /* 0x000000ffbe00720c */ /* 0x000fc40000705670 */
[C---:B------:R-:W-:Y:S01]  /*52c0*/  FMUL.FTZ R2, R174.reuse, R5 ;  /* 0x00000005ae027220 */ /* 0x040fe20000410000 */
[----:B------:R-:W-:Y:S01]  /*52d0*/  FFMA.FTZ R3, R174, R3, R181 ;  /* 0x00000003ae037223 */ /* 0x000fe200000100b5 */
[----:B------:R-:W-:Y:S02]  /*52e0*/  ISETP.GT.U32.AND P2, PT, R63, 0x1f, PT ;  /* 0x0000001f3f00780c */ /* 0x000fe40003f44070 */
        /* <DEDUP_REMOVED lines=26> */
[----:B------:R-:W-:-:S03]  /*5490*/  IMAD.MOV.U32 R11, RZ, RZ, RZ ;  /* 0x000000ffff0b7224 */ /* 0x000fc600078e00ff */
[----:B------:R-:W-:-:S03]  /*54a0*/  FFMA.FTZ R194, R156, R197, R135 ;  /* 0x000000c59cc27223 */ /* 0x000fc60000010087 */
[----:B------:R0:W1:Y:S01]  /*54b0*/  @!P0 LDS.64 R10, [R150] ;  /* 0x00000000960a8984 */ /* 0x0000620000000a00 */
[----:B------:R-:W-:-:S03]  /*54c0*/  FFMA.FTZ R195, R155, R194, R136 ;  /* 0x000000c29bc37223 */ /* 0x000fc60000010088 */
        /* <DEDUP_REMOVED lines=16> */
[----:B------:R-:W-:Y:S01]  /*55d0*/  LEA R209, R63, R32, 0x3 ;  /* 0x000000203fd17211 */ /* 0x000fe200078e18ff */
[----:B------:R-:W-:Y:S01]  /*55e0*/  UMOV UR21, 0xffffffff ;  /* 0xffffffff00157882 */ /* 0x000fe20000000000 */
[----:B------:R-:W-:-:S03]  /*55f0*/  ISETP.NE.AND P0, PT, R190, 0x1f, PT ;  /* 0x0000001fbe00780c */ /* 0x000fc60003f05270 */
[----:B------:R-:W0:Y:S02]  /*5600*/  LDS.128 R4, [R209+0xa90] ;  /* 0x000a9000d1047984 */ /* 0x000e240000000c00 */
[C---:B0-----:R-:W-:Y:S01]  /*5610*/  FFMA.FTZ R5, R4.reuse, R7, R5 ;  /* 0x0000000704057223 */ /* 0x041fe20000010005 */
[----:B------:R-:W-:Y:S01]  /*5620*/  FMUL.FTZ R6, R4, R6 ;  /* 0x0000000604067220 */ /* 0x000fe20000410000 */
[----:B------:R-:W-:Y:S06]  /*5630*/  BRA.DIV UR21, `(.L_x_3474) ;  /* 0x0000003e15707947 */ /* 0x000fec000b800000 */
[----:B------:R-:W0:Y:S01]  /*5640*/  SHFL.DOWN PT, R2, R6, 0x1, 0x1f ;  /* 0x08201f0006027f89 */ /* 0x000e2200000e0000 */
[----:B------:R-:W-:Y:S02]  /*5650*/  MOV R3, R6 ;  /* 0x0000000600037202 */ /* 0x000fe40000000f00 */
[----:B------:R-:W-:Y:S01]  /*5660*/  MOV R4, R5 ;  /* 0x0000000500047202 */ /* 0x000fe20000000f00 */
[----:B------:R-:W1:Y:S04]  /*5670*/  SHFL.DOWN PT, R7, R5, 0x1, 0x1f ;  /* 0x08201f0005077f89 */ /* 0x000e6800000e0000 */
        /* <DEDUP_REMOVED lines=13> */
[----:B------:R-:W-:-:S03]  /*5750*/  ISETP.GT.U32.AND P0, PT, R190, 0x1b, PT ;  /* 0x0000001bbe00780c */ /* 0x000fc60003f04070 */
[----:B------:R-:W1:Y:S04]  /*5760*/  SHFL.DOWN PT, R5, R4, 0x4, 0x1f ;  /* 0x08801f0004057f89 */ /* 0x000e6800000e0000 */
[----:B------:R-:W-:Y:S06]  /*5770*/  SHFL.IDX PT, R7, R11, RZ, 0x1f ;  /* 0x00001fff0b077589 */ /* 0x000fec00000e0000 */
[C---:B0-----:R-:W-:Y:S01]  /*5780*/  @!P0 FMUL.FTZ R2, R3.reuse, R2 ;  /* 0x0000000203028220 */ /* 0x041fe20000410000 */
[----:B-1----:R-:W-:-:S04]  /*5790*/  @!P0 FFMA.FTZ R5, R3, R5, R4 ;  /* 0x0000000503058223 */ /* 0x002fc80000010004 */
[----:B------:R-:W-:Y:S02]  /*57a0*/  @!P0 MOV R3, R2 ;  /* 0x0000000200038202 */ /* 0x000fe40000000f00 */
[----:B------:R-:W-:-:S03]  /*57b0*/  @!P0 MOV R4, R5 ;  /* 0x0000000500048202 */ /* 0x000fc60000000f00 */
        /* <DEDUP_REMOVED lines=12> */
[----:B------:R-:W-:Y:S01]  /*5880*/  @!P0 MOV R3, R2 ;  /* 0x0000000200038202 */ /* 0x000fe20000000f00 */
[----:B------:R-:W-:Y:S01]  /*5890*/  @!P0 IMAD.MOV.U32 R4, RZ, RZ, R5 ;  /* 0x000000ffff048224 */ /* 0x000fe200078e0005 */
[----:B------:R-:W-:-:S03]  /*58a0*/  ISETP.NE.AND P0, PT, R63, 0x1f, PT ;  /* 0x0000001f3f00780c */ /* 0x000fc60003f05270 */
[----:B------:R-:W0:Y:S04]  /*58b0*/  SHFL.IDX PT, R2, R3, RZ, 0x1f ;  /* 0x00001fff03027589 */ /* 0x000e2800000e0000 */
[----:B------:R-:W1:Y:S04]  /*58c0*/  SHFL.IDX PT, R6, R4, RZ, 0x1f ;  /* 0x00001fff04067589 */ /* 0x000e6800000e0000 */
[----:B------:R3:W4:Y:S04]  /*58d0*/  SHFL.DOWN PT, R206, R3, 0x1, 0x1f ;  /* 0x08201f0003ce7f89 */ /* 0x00072800000e0000 */
[----:B------:R3:W2:Y:S01]  /*58e0*/  SHFL.DOWN PT, R207, R4, 0x1, 0x1f ;  /* 0x08201f0004cf7f89 */ /* 0x0006a200000e0000 */
[-C--:B0-----:R-:W-:Y:S01]  /*58f0*/  FMUL.FTZ R10, R10, R2.reuse ;  /* 0x000000020a0a7220 */ /* 0x081fe20000410000 */
[----:B-1-3--:R-:W-:-:S07]  /*5900*/  FFMA.FTZ R11, R11, R2, R6 ;  /* 0x000000020b0b7223 */ /* 0x00afce0000010006 */
.L_x_3524:
[----:B------:R-:W0:Y:S01]  /*5910*/  LDS.64 R4, [R209+0xa98] ;  /* 0x000a9800d1047984 */ /* 0x000e220000000a00 */
[----:B------:R-:W-:Y:S01]  /*5920*/  MOV R6, R208 ;  /* 0x000000d000067202 */ /* 0x000fe20000000f00 */
[----:B--2-4-:R-:W-:-:S04]  /*5930*/  @P0 FFMA.FTZ R7, R206, R7, R207 ;  /* 0x00000007ce070223 */ /* 0x014fc800000100cf */
[----:B------:R-:W-:Y:S01]  /*5940*/  @P0 FMUL.FTZ R6, R206, R6 ;  /* 0x00000006ce060220 */ /* 0x000fe20000410000 */
[----:B0-----:R-:W-:-:S03]  /*5950*/  FFMA.FTZ R5, R4, R7, R5 ;  /* 0x0000000704057223 */ /* 0x001fc60000010005 */
[----:B------:R-:W-:-:S05]  /*5960*/  FMUL.FTZ R4, R4, R6 ;  /* 0x0000000604047220 */ /* 0x000fca0000410000 */
[----:B------:R0:W-:Y:S02]  /*5970*/  STS.128 [R209+0xa90], R4 ;  /* 0x000a9004d1007388 */ /* 0x0001e40000000c00 */
.L_x_3473:
[----:B------:R-:W-:Y:S05]  /*5980*/  WARPSYNC.ALL ;  /* 0x0000000000007948 */ /* 0x000fea0003800000 */
[----:B------:R-:W-:Y:S01]  /*5990*/  BAR.SYNC.DEFER_BLOCKING 0x0 ;  /* 0x0000000000007b1d */ /* 0x000fe20000010000 */
[----:B------:R-:W-:Y:S01]  /*59a0*/  FFMA.FTZ R3, R0, R197, RZ ;  /* 0x000000c500037223 */ /* 0x000fe200000100ff */
[----:B------:R-:W-:Y:S01]  /*59b0*/  FADD.FTZ R197, -R134, R197 ;  /* 0x000000c586c57221 */ /* 0x000fe20000010100 */
[----:B------:R-:W-:Y:S02]  /*59c0*/  ISETP.GT.AND P2, PT, R29, 0x1e, PT ;  /* 0x0000001e1d00780c */ /* 0x000fe40003f44270 */
[----:B------:R-:W-:Y:S01]  /*59d0*/  FFMA.FTZ R3, R90, R194, R3 ;  /* 0x000000c25a037223 */ /* 0x000fe20000010003 */
[----:B------:R-:W-:Y:S01]  /*59e0*/  FADD.FTZ R194, -R135, R194 ;  /* 0x000000c287c27221 */ /* 0x000fe20000010100 */
[----:B------:R-:W-:Y:S01]  /*59f0*/  ISETP.GT.AND P0, PT, R29, 0x1d, PT ;  /* 0x0000001d1d00780c */ /* 0x000fe20003f04270 */
[----:B------:R-:W-:Y:S01]  /*5a00*/  BSSY.RECONVERGENT B0, `(.L_x_3475) ;  /* 0x00000ca000007945 */ /* 0x000fe20003800200 */
[----:B------:R-:W-:Y:S01]  /*5a10*/  FFMA.FTZ R3, R92, R195, R3 ;  /* 0x000000c35c037223 */ /* 0x000fe20000010003 */
[----:B------:R-:W-:Y:S01]  /*5a20*/  FADD.FTZ R195, -R136, R195 ;  /* 0x000000c388c37221 */ /* 0x000fe20000010100 */
[----:B------:R-:W-:-:S02]  /*5a30*/  ISETP.NE.AND P3, PT, R63, RZ, PT ;  /* 0x000000ff3f00720c */ /* 0x000fc40003f65270 */
[----:B------:R-:W-:Y:S01]  /*5a40*/  FFMA.FTZ R3, R94, R192, R3 ;  /* 0x000000c05e037223 */ /* 0x000fe20000010003 */
[----:B------:R-:W-:-:S03]  /*5a50*/  FADD.FTZ R192, -R137, R192 ;  /* 0x000000c089c07221 */ /* 0x000fc60000010100 */
[----:B------:R-:W-:Y:S01]  /*5a60*/  FFMA.FTZ R3, R96, R193, R3 ;  /* 0x000000c160037223 */ /* 0x000fe20000010003 */
[----:B------:R-:W-:-:S03]  /*5a70*/  FADD.FTZ R193, -R138, R193 ;  /* 0x000000c18ac17221 */ /* 0x000fc60000010100 */
[----:B------:R-:W-:Y:S01]  /*5a80*/  FFMA.FTZ R3, R98, R191, R3 ;  /* 0x000000bf62037223 */ /* 0x000fe20000010003 */
[----:B------:R-:W-:Y:S01]  /*5a90*/  FADD.FTZ R191, -R139, R191 ;  /* 0x000000bf8bbf7221 */ /* 0x000fe20000010100 */
[----:B------:R-:W1:Y:S02]  /*5aa0*/  LDS R2, [R32+0xa94] ;  /* 0x000a940020027984 */ /* 0x000e640000000800 */
[----:B------:R-:W-:Y:S01]  /*5ab0*/  FFMA.FTZ R3, R100, R189, R3 ;  /* 0x000000bd64037223 */ /* 0x000fe20000010003 */
[----:B------:R-:W-:Y:S01]  /*5ac0*/  FADD.FTZ R189, -R140, R189 ;  /* 0x000000bd8cbd7221 */ /* 0x000fe20000010100 */
[----:B------:R3:W-:Y:S02]  /*5ad0*/  @!P3 STS.64 [R150], R10 ;  /* 0x0000000a9600b388 */ /* 0x0007e40000000a00 */
[----:B------:R-:W-:-:S04]  /*5ae0*/  FFMA.FTZ R3, R102, R187, R3 ;  /* 0x000000bb66037223 */ /* 0x000fc80000010003 */
[----:B------:R-:W-:Y:S01]  /*5af0*/  FFMA.FTZ R3, R106, R199, R3 ;  /* 0x000000c76a037223 */ /* 0x000fe20000010003 */
[----:B------:R-:W-:-:S03]  /*5b00*/  FADD.FTZ R199, -R142, R199 ;  /* 0x000000c78ec77221 */ /* 0x000fc60000010100 */
[----:B------:R-:W-:Y:S01]  /*5b10*/  FFMA.FTZ R3, R108, R196, R3 ;  /* 0x000000c46c037223 */ /* 0x000fe20000010003 */
[----:B------:R-:W-:-:S03]  /*5b20*/  FADD.FTZ R196, -R143, R196 ;  /* 0x000000c48fc47221 */ /* 0x000fc60000010100 */
[----:B------:R-:W-:Y:S01]  /*5b30*/  FFMA.FTZ R3, R110, R201, R3 ;  /* 0x000000c96e037223 */ /* 0x000fe20000010003 */
[----:B------:R-:W-:-:S03]  /*5b40*/  FADD.FTZ R201, -R144, R201 ;  /* 0x000000c990c97221 */ /* 0x000fc60000010100 */
[----:B0-----:R-:W-:Y:S01]  /*5b50*/  FFMA.FTZ R5, R112, R204, R3 ;  /* 0x000000cc70057223 */ /* 0x001fe20000010003 */
[----:B------:R-:W-:-:S03]  /*5b60*/  FADD.FTZ R204, -R145, R204 ;  /* 0x000000cc91cc7221 */ /* 0x000fc60000010100 */
[----:B------:R-:W-:Y:S01]  /*5b70*/  FFMA.FTZ R5, R114, R203, R5 ;  /* 0x000000cb72057223 */ /* 0x000fe20000010005 */
[----:B------:R-:W-:Y:S01]  /*5b80*/  FADD.FTZ R203, -R146, R203 ;  /* 0x000000cb92cb7221 */ /* 0x000fe20000010100 */
[----:B-1----:R-:W-:-:S04]  /*5b90*/  FFMA.FTZ R185, R2, R186, R185 ;  /* 0x000000ba02b97223 */ /* 0x002fc800000100b9 */
[----:B------:R-:W-:-:S04]  /*5ba0*/  FFMA.FTZ R183, R184, R185, R183 ;  /* 0x000000b9b8b77223 */ /* 0x000fc800000100b7 */
[----:B------:R-:W-:-:S04]  /*5bb0*/  FFMA.FTZ R179, R179, R183, R182 ;  /* 0x000000b7b3b37223 */ /* 0x000fc800000100b6 */
[----:B------:R-:W-:Y:S01]  /*5bc0*/  FFMA.FTZ R181, R174, R179, R181 ;  /* 0x000000b3aeb57223 */ /* 0x000fe200000100b5 */
[----:B------:R-:W-:-:S03]  /*5bd0*/  FMUL.FTZ R174, R179, R111 ;  /* 0x0000006fb3ae7220 */ /* 0x000fc60000410000 */
[-C--:B------:R-:W-:Y:S01]  /*5be0*/  FFMA.FTZ R169, R169, R181.reuse, R180 ;  /* 0x000000b5a9a97223 */ /* 0x080fe200000100b4 */
[----:B------:R-:W-:Y:S01]  /*5bf0*/  FADD.FTZ R130, R174, R130 ;  /* 0x00000082ae827221 */ /* 0x000fe20000010000 */
[----:B---3--:R-:W-:Y:S02]  /*5c00*/  FMUL.FTZ R10, R154, R181 ;  /* 0x000000b59a0a7220 */ /* 0x008fe40000410000 */
[-C--:B------:R-:W-:Y:S01]  /*5c10*/  FFMA.FTZ R177, R168, R169.reuse, R177 ;  /* 0x000000a9a8b17223 */ /* 0x080fe200000100b1 */
[----:B------:R-:W-:-:S03]  /*5c20*/  FMUL.FTZ R11, R154, R169 ;  /* 0x000000a99a0b7220 */ /* 0x000fc60000410000 */
[----:B------:R-:W-:Y:S01]  /*5c30*/  FFMA.FTZ R165, R165, R177, R178 ;  /* 0x000000b1a5a57223 */ /* 0x000fe200000100b2 */
[----:B------:R-:W-:Y:S01]  /*5c40*/  FMUL.FTZ R168, R177, R105 ;  /* 0x00000069b1a87220 */ /* 0x000fe20000410000 */
[----:B------:R-:W-:Y:S02]  /*5c50*/  FMUL.FTZ R178, R185, R115 ;  /* 0x00000073b9b27220 */ /* 0x000fe40000410000 */
[----:B------:R-:W-:Y:S01]  /*5c60*/  FFMA.FTZ R175, R164, R165, R175 ;  /* 0x000000a5a4af7223 */ /* 0x000fe200000100af */
[----:B------:R-:W-:Y:S01]  /*5c70*/  FADD.FTZ R127, R168, R127 ;  /* 0x0000007fa87f7221 */ /* 0x000fe20000010000 */
[----:B------:R-:W-:Y:S02]  /*5c80*/  FADD.FTZ R132, R178, R132 ;  /* 0x00000084b2847221 */ /* 0x000fe40000010000 */
[----:B------:R-:W-:Y:S01]  /*5c90*/  FFMA.FTZ R161, R161, R175, R176 ;  /* 0x000000afa1a17223 */ /* 0x000fe200000100b0 */
[----:B------:R-:W-:Y:S01]  /*5ca0*/  FMUL.FTZ R164, R175, R69 ;  /* 0x00000045afa47220 */ /* 0x000fe20000410000 */
[----:B------:R-:W-:-:S02]  /*5cb0*/  FMUL.FTZ R176, R183, R113 ;  /* 0x00000071b7b07220 */ /* 0x000fc40000410000 */
[----:B------:R-:W-:Y:S01]  /*5cc0*/  FFMA.FTZ R173, R162, R161, R173 ;  /* 0x000000a1a2ad7223 */ /* 0x000fe200000100ad */
[----:B------:R-:W-:Y:S01]  /*5cd0*/  FADD.FTZ R162, -R141, R187 ;  /* 0x000000bb8da27221 */ /* 0x000fe20000010100 */
[----:B------:R-:W-:Y:S01]  /*5ce0*/  FADD.FTZ R131, R176, R131 ;  /* 0x00000083b0837221 */ /* 0x000fe20000010000 */
        /* <DEDUP_REMOVED lines=12> */
[----:B------:R-:W-:Y:S01]  /*5db0*/  FMUL.FTZ R3, R155, R89 ;  /* 0x000000599b037220 */ /* 0x000fe20000410000 */
[----:B------:R-:W-:Y:S01]  /*5dc0*/  FMUL.FTZ R156, R167, R87 ;  /* 0x00000057a79c7220 */ /* 0x000fe20000410000 */
[----:B------:R-:W-:Y:S01]  /*5dd0*/  FADD.FTZ R126, R166, R126 ;  /* 0x0000007ea67e7221 */ /* 0x000fe20000010000 */
[----:B------:R-:W-:Y:S01]  /*5de0*/  FMUL.FTZ R2, R163, R91 ;  /* 0x0000005ba3027220 */ /* 0x000fe20000410000 */
[----:B------:R-:W-:Y:S01]  /*5df0*/  FADD.FTZ R118, R3, R118 ;  /* 0x0000007603767221 */ /* 0x000fe20000010000 */
[----:B------:R-:W-:Y:S02]  /*5e00*/  FADD.FTZ R119, R156, R119 ;  /* 0x000000779c777221 */ /* 0x000fe40000010000 */
[C---:B------:R-:W-:Y:S01]  /*5e10*/  FFMA.FTZ R4, R2.reuse, R197, RZ ;  /* 0x000000c502047223 */ /* 0x040fe200000100ff */
[----:B------:R-:W-:-:S03]  /*5e20*/  FADD.FTZ R153, R2, R153 ;  /* 0x0000009902997221 */ /* 0x000fc60000010000 */
[----:B------:R-:W-:Y:S01]  /*5e30*/  FFMA.FTZ R7, R3, R194, R4 ;  /* 0x000000c203077223 */ /* 0x000fe20000010004 */
[----:B------:R-:W-:Y:S01]  /*5e40*/  FFMA.FTZ R4, R116, R202, R5 ;  /* 0x000000ca74047223 */ /* 0x000fe20000010005 */
[----:B------:R-:W-:Y:S01]  /*5e50*/  FMUL.FTZ R5, R157, R85 ;  /* 0x000000559d057220 */ /* 0x000fe20000410000 */
[----:B------:R-:W-:Y:S01]  /*5e60*/  FADD.FTZ R202, -R147, R202 ;  /* 0x000000ca93ca7221 */ /* 0x000fe20000010100 */
[----:B------:R-:W-:Y:S01]  /*5e70*/  FFMA.FTZ R6, R156, R195, R7 ;  /* 0x000000c39c067223 */ /* 0x000fe20000010007 */
[----:B------:R-:W-:Y:S01]  /*5e80*/  FFMA.FTZ R158, R117, R200, R4 ;  /* 0x000000c8759e7223 */ /* 0x000fe20000010004 */
[----:B------:R-:W-:Y:S01]  /*5e90*/  FMUL.FTZ R4, R171, R83 ;  /* 0x00000053ab047220 */ /* 0x000fe20000410000 */
[----:B------:R-:W-:Y:S01]  /*5ea0*/  FMUL.FTZ R7, R159, R81 ;  /* 0x000000519f077220 */ /* 0x000fe20000410000 */
[----:B------:R-:W-:Y:S01]  /*5eb0*/  FFMA.FTZ R207, R5, R192, R6 ;  /* 0x000000c005cf7223 */ /* 0x000fe20000010006 */
[----:B------:R-:W-:Y:S01]  /*5ec0*/  FFMA.FTZ R6, R133, R198, R158 ;  /* 0x000000c685067223 */ /* 0x000fe2000001009e */
[----:B------:R-:W-:Y:S01]  /*5ed0*/  FMUL.FTZ R158, R173, R75 ;  /* 0x0000004bad9e7220 */ /* 0x000fe20000410000 */
[----:B------:R-:W-:Y:S01]  /*5ee0*/  FADD.FTZ R200, -R148, R200 ;  /* 0x000000c894c87221 */ /* 0x000fe20000010100 */
[----:B------:R-:W-:Y:S01]  /*5ef0*/  FFMA.FTZ R160, R4, R193, R207 ;  /* 0x000000c104a07223 */ /* 0x000fe200000100cf */
[----:B------:R-:W-:Y:S01]  /*5f00*/  FADD.FTZ R198, -R149, R198 ;  /* 0x000000c695c67221 */ /* 0x000fe20000010100 */
[----:B------:R-:W0:Y:S01]  /*5f10*/  SHFL.DOWN PT, R209, R6, 0x1, 0x1f ;  /* 0x08201f0006d17f89 */ /* 0x000e2200000e0000 */
[C---:B------:R-:W-:Y:S01]  /*5f20*/  FADD.FTZ R122, R7.reuse, R122 ;  /* 0x0000007a077a7221 */ /* 0x040fe20000010000 */
[----:B------:R-:W-:Y:S01]  /*5f30*/  FFMA.FTZ R207, R7, R191, R160 ;  /* 0x000000bf07cf7223 */ /* 0x000fe200000100a0 */
[----:B------:R-:W-:Y:S01]  /*5f40*/  FMUL.FTZ R160, R161, R71 ;  /* 0x00000047a1a07220 */ /* 0x000fe20000410000 */
[----:B------:R-:W-:Y:S01]  /*5f50*/  FMUL.FTZ R7, R154, R157 ;  /* 0x0000009d9a077220 */ /* 0x000fe20000410000 */
[----:B------:R-:W-:Y:S01]  /*5f60*/  FADD.FTZ R121, R4, R121 ;  /* 0x0000007904797221 */ /* 0x000fe20000010000 */
[----:B------:R-:W-:Y:S01]  /*5f70*/  FFMA.FTZ R207, R158, R189, R207 ;  /* 0x000000bd9ecf7223 */ /* 0x000fe200000100cf */
[----:B------:R-:W-:Y:S01]  /*5f80*/  FADD.FTZ R124, R160, R124 ;  /* 0x0000007ca07c7221 */ /* 0x000fe20000010000 */
[----:B------:R-:W-:Y:S01]  /*5f90*/  FMUL.FTZ R7, R192, R7 ;  /* 0x00000007c0077220 */ /* 0x000fe20000410000 */
[----:B------:R-:W-:Y:S01]  /*5fa0*/  FADD.FTZ R123, R158, R123 ;  /* 0x0000007b9e7b7221 */ /* 0x000fe20000010000 */
[----:B------:R-:W-:Y:S01]  /*5fb0*/  FFMA.FTZ R207, R160, R162, R207 ;  /* 0x000000a2a0cf7223 */ /* 0x000fe200000100cf */
[----:B------:R-:W-:-:S03]  /*5fc0*/  FADD.FTZ R120, R5, R120 ;  /* 0x0000007805787221 */ /* 0x000fc60000010000 */
[----:B------:R-:W-:-:S04]  /*5fd0*/  FFMA.FTZ R207, R164, R199, R207 ;  /* 0x000000c7a4cf7223 */ /* 0x000fc800000100cf */
[----:B------:R-:W-:-:S04]  /*5fe0*/  FFMA.FTZ R207, R166, R196, R207 ;  /* 0x000000c4a6cf7223 */ /* 0x000fc800000100cf */
[----:B------:R-:W-:Y:S01]  /*5ff0*/  FFMA.FTZ R207, R168, R201, R207 ;  /* 0x000000c9a8cf7223 */ /* 0x000fe200000100cf */
[----:B0-----:R-:W-:-:S03]  /*6000*/  @!P2 FADD.FTZ R6, R6, R209 ;  /* 0x000000d10606a221 */ /* 0x001fc60000010000 */
[----:B------:R-:W-:Y:S02]  /*6010*/  FFMA.FTZ R207, R170, R204, R207 ;  /* 0x000000ccaacf7223 */ /* 0x000fe400000100cf */
[----:B------:R-:W0:Y:S02]  /*6020*/  SHFL.DOWN PT, R209, R6, 0x2, 0x1f ;  /* 0x08401f0006d17f89 */ /* 0x000e2400000e0000 */
[----:B------:R-:W-:Y:S01]  /*6030*/  FFMA.FTZ R207, R172, R203, R207 ;  /* 0x000000cbaccf7223 */ /* 0x000fe200000100cf */
[----:B------:R-:W-:Y:S01]  /*6040*/  FMUL.FTZ R203, R203, R10 ;  /* 0x0000000acbcb7220 */ /* 0x000fe20000410000 */
[----:B------:R-:W-:Y:S02]  /*6050*/  FMUL.FTZ R10, R154, R177 ;  /* 0x000000b19a0a7220 */ /* 0x000fe40000410000 */
[----:B------:R-:W-:Y:S01]  /*6060*/  FFMA.FTZ R207, R174, R202, R207 ;  /* 0x000000caaecf7223 */ /* 0x000fe200000100cf */
[----:B------:R-:W-:Y:S01]  /*6070*/  FFMA.FTZ R203, R84, R181, R203 ;  /* 0x000000b554cb7223 */ /* 0x000fe200000100cb */
[----:B------:R-:W-:Y:S01]  /*6080*/  FMUL.FTZ R201, R201, R10 ;  /* 0x0000000ac9c97220 */ /* 0x000fe20000410000 */
[----:B------:R-:W-:Y:S01]  /*6090*/  FMUL.FTZ R10, R154, R175 ;  /* 0x000000af9a0a7220 */ /* 0x000fe20000410000 */
[----:B------:R-:W-:Y:S01]  /*60a0*/  FFMA.FTZ R207, R176, R200, R207 ;  /* 0x000000c8b0cf7223 */ /* 0x000fe200000100cf */
[----:B------:R-:W-:Y:S01]  /*60b0*/  FADD.FTZ R74, R203, R74 ;  /* 0x0000004acb4a7221 */ /* 0x000fe20000010000 */
[----:B------:R-:W-:Y:S01]  /*60c0*/  FFMA.FTZ R201, R80, R177, R201 ;  /* 0x000000b150c97223 */ /* 0x000fe200000100c9 */
[----:B------:R-:W-:Y:S01]  /*60d0*/  FMUL.FTZ R199, R199, R10 ;  /* 0x0000000ac7c77220 */ /* 0x000fe20000410000 */
[----:B------:R-:W-:Y:S01]  /*60e0*/  FFMA.FTZ R187, R178, R198, R207 ;  /* 0x000000c6b2bb7223 */ /* 0x000fe200000100cf */
[----:B------:R-:W-:Y:S01]  /*60f0*/  FMUL.FTZ R10, R154, R173 ;  /* 0x000000ad9a0a7220 */ /* 0x000fe20000410000 */
[----:B------:R-:W-:Y:S01]  /*6100*/  FADD.FTZ R72, R201, R72 ;  /* 0x00000048c9487221 */ /* 0x000fe20000010000 */
[----:B------:R-:W-:-:S02]  /*6110*/  FFMA.FTZ R199, R42, R175, R199 ;  /* 0x000000af2ac77223 */ /* 0x000fc400000100c7 */
[----:B------:R-:W1:Y:S01]  /*6120*/  SHFL.DOWN PT, R180, R187, 0x1, 0x1f ;  /* 0x08201f00bbb47f89 */ /* 0x000e6200000e0000 */
[----:B------:R-:W-:Y:S01]  /*6130*/  FMUL.FTZ R189, R189, R10 ;  /* 0x0000000abdbd7220 */ /* 0x000fe20000410000 */
[----:B------:R-:W-:Y:S01]  /*6140*/  FMUL.FTZ R10, R154, R159 ;  /* 0x0000009f9a0a7220 */ /* 0x000fe20000410000 */
[----:B------:R-:W-:Y:S02]  /*6150*/  FADD.FTZ R70, R199, R70 ;  /* 0x00000046c7467221 */ /* 0x000fe40000010000 */
[----:B------:R-:W-:Y:S01]  /*6160*/  FFMA.FTZ R189, R46, R173, R189 ;  /* 0x000000ad2ebd7223 */ /* 0x000fe200000100bd */
[----:B0-----:R-:W-:Y:S01]  /*6170*/  @!P0 FADD.FTZ R6, R6, R209 ;  /* 0x000000d106068221 */ /* 0x001fe20000010000 */
[----:B------:R-:W-:Y:S01]  /*6180*/  FMUL.FTZ R191, R191, R10 ;  /* 0x0000000abfbf7220 */ /* 0x000fe20000410000 */
[C---:B------:R-:W-:Y:S01]  /*6190*/  FMUL.FTZ R10, R154.reuse, R171 ;  /* 0x000000ab9a0a7220 */ /* 0x040fe20000410000 */
[----:B------:R-:W-:Y:S01]  /*61a0*/  FMUL.FTZ R209, R154, R183 ;  /* 0x000000b79ad17220 */ /* 0x000fe20000410000 */
[----:B------:R-:W-:Y:S01]  /*61b0*/  FADD.FTZ R68, R189, R68 ;  /* 0x00000044bd447221 */ /* 0x000fe20000010000 */
[----:B------:R-:W0:Y:S01]  /*61c0*/  SHFL.DOWN PT, R207, R6, 0x4, 0x1f ;  /* 0x08801f0006cf7f89 */ /* 0x000e2200000e0000 */
[----:B------:R-:W-:Y:S01]  /*61d0*/  FMUL.FTZ R193, R193, R10 ;  /* 0x0000000ac1c17220 */ /* 0x000fe20000410000 */
[----:B------:R-:W-:Y:S01]  /*61e0*/  FFMA.FTZ R10, R48, R159, R191 ;  /* 0x0000009f300a7223 */ /* 0x000fe200000100bf */
[----:B------:R-:W-:-:S02]  /*61f0*/  FMUL.FTZ R209, R200, R209 ;  /* 0x000000d1c8d17220 */ /* 0x000fc40000410000 */
[----:B------:R-:W-:Y:S01]  /*6200*/  FFMA.FTZ R193, R50, R171, R193 ;  /* 0x000000ab32c17223 */ /* 0x000fe200000100c1 */
[----:B------:R-:W-:Y:S01]  /*6210*/  FADD.FTZ R79, R10, R79 ;  /* 0x0000004f0a4f7221 */ /* 0x000fe20000010000 */
[----:B------:R-:W-:Y:S01]  /*6220*/  FMUL.FTZ R10, R154, R167 ;  /* 0x000000a79a0a7220 */ /* 0x000fe20000410000 */
[----:B------:R-:W-:Y:S01]  /*6230*/  FFMA.FTZ R209, R88, R183, R209 ;  /* 0x000000b758d17223 */ /* 0x000fe200000100d1 */
[----:B------:R-:W-:Y:S02]  /*6240*/  FADD.FTZ R66, R193, R66 ;  /* 0x00000042c1427221 */ /* 0x000fe40000010000 */
[----:B------:R-:W-:Y:S01]  /*6250*/  FMUL.FTZ R195, R195, R10 ;  /* 0x0000000ac3c37220 */ /* 0x000fe20000410000 */
[----:B------:R-:W-:Y:S01]  /*6260*/  FFMA.FTZ R10, R52, R157, R7 ;  /* 0x0000009d340a7223 */ /* 0x000fe20000010007 */
[----:B-1----:R-:W-:Y:S01]  /*6270*/  @!P2 FADD.FTZ R187, R187, R180 ;  /* 0x000000b4bbbba221 */ /* 0x002fe20000010000 */
[----:B------:R-:W-:Y:S01]  /*6280*/  ISETP.GT.AND P2, PT, R29, 0x1b, PT ;  /* 0x0000001b1d00780c */ /* 0x000fe20003f44270 */
[----:B------:R-:W-:Y:S01]  /*6290*/  FMUL.FTZ R7, R154, R155 ;  /* 0x0000009b9a077220 */ /* 0x000fe20000410000 */
[----:B------:R-:W-:Y:S01]  /*62a0*/  FADD.FTZ R77, R10, R77 ;  /* 0x0000004d0a4d7221 */ /* 0x000fe20000010000 */
[----:B------:R-:W-:Y:S01]  /*62b0*/  FFMA.FTZ R195, R54, R167, R195 ;  /* 0x000000a736c37223 */ /* 0x000fe200000100c3 */
[----:B------:R-:W1:Y:S01]  /*62c0*/  SHFL.DOWN PT, R180, R187, 0x2, 0x1f ;  /* 0x08401f00bbb47f89 */ /* 0x000e6200000e0000 */
[----:B------:R-:W-:Y:S01]  /*62d0*/  FMUL.FTZ R7, R194, R7 ;  /* 0x00000007c2077220 */ /* 0x000fe20000410000 */
[----:B------:R-:W-:Y:S01]  /*62e0*/  FADD.FTZ R76, R209, R76 ;  /* 0x0000004cd14c7221 */ /* 0x000fe20000010000 */
[----:B------:R-:W-:-:S02]  /*62f0*/  FADD.FTZ R64, R195, R64 ;  /* 0x00000040c3407221 */ /* 0x000fc40000010000 */
[----:B------:R-:W-:-:S04]  /*6300*/  FFMA.FTZ R7, R56, R155, R7 ;  /* 0x0000009b38077223 */ /* 0x000fc80000010007 */
[----:B0-----:R-:W-:Y:S01]  /*6310*/  @!P2 FADD.FTZ R6, R6, R207 ;  /* 0x000000cf0606a221 */ /* 0x001fe20000010000 */
[----:B------:R-:W-:-:S04]  /*6320*/  FADD.FTZ R62, R7, R62 ;  /* 0x0000003e073e7221 */ /* 0x000fc80000010000 */
[----:B------:R-:W0:Y:S01]  /*6330*/  SHFL.DOWN PT, R207, R6, 0x8, 0x1f ;  /* 0x09001f0006cf7f89 */ /* 0x000e2200000e0000 */
[----:B-1----:R-:W-:Y:S01]  /*6340*/  @!P0 FADD.FTZ R187, R187, R180 ;  /* 0x000000b4bbbb8221 */ /* 0x002fe20000010000 */
[----:B------:R-:W-:-:S04]  /*6350*/  ISETP.GT.AND P0, PT, R29, 0x17, PT ;  /* 0x000000171d00780c */ /* 0x000fc80003f04270 */
[----:B------:R-:W1:Y:S09]  /*6360*/  SHFL.DOWN PT, R180, R187, 0x4, 0x1f ;  /* 0x08801f00bbb47f89 */ /* 0x000e7200000e0000 */
[----:B0-----:R-:W-:Y:S01]  /*6370*/  @!P0 FADD.FTZ R6, R6, R207 ;  /* 0x000000cf06068221 */ /* 0x001fe20000010000 */
[----:B------:R-:W-:-:S04]  /*6380*/  FMUL.FTZ R207, R154, R185 ;  /* 0x000000b99acf7220 */ /* 0x000fc80000410000 */
[----:B------:R-:W-:Y:S01]  /*6390*/  FMUL.FTZ R211, R198, R207 ;  /* 0x000000cfc6d37220 */ /* 0x000fe20000410000 */
[----:B------:R-:W-:-:S03]  /*63a0*/  FMUL.FTZ R207, R154, R179 ;  /* 0x000000b39acf7220 */ /* 0x000fc60000410000 */
[----:B------:R-:W-:Y:S01]  /*63b0*/  FFMA.FTZ R176, R104, R185, R211 ;  /* 0x000000b968b07223 */ /* 0x000fe200000100d3 */
[----:B------:R-:W-:-:S03]  /*63c0*/  FMUL.FTZ R207, R202, R207 ;  /* 0x000000cfcacf7220 */ /* 0x000fc60000410000 */
[----:B------:R-:W-:Y:S01]  /*63d0*/  FADD.FTZ R101, R176, R101 ;  /* 0x00000065b0657221 */ /* 0x000fe20000010000 */
[----:B------:R-:W-:Y:S01]  /*63e0*/  FFMA.FTZ R172, R86, R179, R207 ;  /* 0x000000b356ac7223 */ /* 0x000fe200000100cf */
[----:B-1----:R-:W-:Y:S01]  /*63f0*/  @!P2 FADD.FTZ R187, R187, R180 ;  /* 0x000000b4bbbba221 */ /* 0x002fe20000010000 */
[----:B------:R-:W-:Y:S01]  /*6400*/  FMUL.FTZ R179, R204, R11 ;  /* 0x0000000bccb37220 */ /* 0x000fe20000410000 */
[----:B------:R-:W-:Y:S01]  /*6410*/  FMUL.FTZ R11, R154, R165 ;  /* 0x000000a59a0b7220 */ /* 0x000fe20000410000 */
[----:B------:R-:W-:Y:S02]  /*6420*/  FADD.FTZ R99, R172, R99 ;  /* 0x00000063ac637221 */ /* 0x000fe40000010000 */
[----:B------:R-:W0:Y:S01]  /*6430*/  SHFL.DOWN PT, R174, R187, 0x8, 0x1f ;  /* 0x09001f00bbae7f89 */ /* 0x000e2200000e0000 */
[----:B------:R-:W-:Y:S01]  /*6440*/  FMUL.FTZ R196, R196, R11 ;  /* 0x0000000bc4c47220 */ /* 0x000fe20000410000 */
[C---:B------:R-:W-:Y:S01]  /*6450*/  FMUL.FTZ R11, R154.reuse, R161 ;  /* 0x000000a19a0b7220 */ /* 0x040fe20000410000 */
[----:B------:R-:W-:Y:S01]  /*6460*/  FMUL.FTZ R154, R154, R163 ;  /* 0x000000a39a9a7220 */ /* 0x000fe20000410000 */
[----:B------:R-:W-:Y:S01]  /*6470*/  FFMA.FTZ R168, R82, R169, R179 ;  /* 0x000000a952a87223 */ /* 0x000fe200000100b3 */
[----:B------:R-:W-:Y:S01]  /*6480*/  FFMA.FTZ R196, R103, R165, R196 ;  /* 0x000000a567c47223 */ /* 0x000fe200000100c4 */
[----:B------:R-:W-:Y:S01]  /*6490*/  FMUL.FTZ R11, R162, R11 ;  /* 0x0000000ba20b7220 */ /* 0x000fe20000410000 */
[----:B------:R-:W1:Y:S01]  /*64a0*/  SHFL.DOWN PT, R165, R6, 0x10, 0x1f ;  /* 0x0a001f0006a57f89 */ /* 0x000e6200000e0000 */
[----:B------:R-:W-:Y:S01]  /*64b0*/  FMUL.FTZ R197, R197, R154 ;  /* 0x0000009ac5c57220 */ /* 0x000fe20000410000 */
[----:B------:R-:W-:Y:S01]  /*64c0*/  FADD.FTZ R97, R168, R97 ;  /* 0x00000061a8617221 */ /* 0x000fe20000010000 */
[----:B------:R-:W-:Y:S01]  /*64d0*/  FFMA.FTZ R158, R44, R161, R11 ;  /* 0x000000a12c9e7223 */ /* 0x000fe2000001000b */
[----:B------:R-:W-:Y:S01]  /*64e0*/  FADD.FTZ R95, R196, R95 ;  /* 0x0000005fc45f7221 */ /* 0x000fe20000010000 */
[----:B------:R-:W-:-:S02]  /*64f0*/  FFMA.FTZ R10, R58, R163, R197 ;  /* 0x000000a33a0a7223 */ /* 0x000fc400000100c5 */
[----:B------:R-:W-:Y:S02]  /*6500*/  FADD.FTZ R93, R158, R93 ;  /* 0x0000005d9e5d7221 */ /* 0x000fe40000010000 */
[----:B------:R-:W-:Y:S01]  /*6510*/  FADD.FTZ R73, R10, R73 ;  /* 0x000000490a497221 */ /* 0x000fe20000010000 */
[----:B0-----:R-:W-:Y:S01]  /*6520*/  @!P0 FADD.FTZ R187, R187, R174 ;  /* 0x000000aebbbb8221 */ /* 0x001fe20000010000 */
[----:B------:R-:W-:-:S04]  /*6530*/  ISETP.NE.AND P0, PT, R29, RZ, PT ;  /* 0x000000ff1d00720c */ /* 0x000fc80003f05270 */
[----:B------:R-:W0:Y:S01]  /*6540*/  SHFL.DOWN PT, R160, R187, 0x10, 0x1f ;  /* 0x0a001f00bba07f89 */ /* 0x000e2200000e0000 */
[----:B-1----:R-:W-:-:S08]  /*6550*/  FADD.FTZ R5, R6, R165 ;  /* 0x000000a506057221 */ /* 0x002fd00000010000 */
[----:B------:R-:W-:-:S04]  /*6560*/  @!P0 SHF.R.U32.HI R4, RZ, 0x2, R63 ;  /* 0x00000002ff048819 */ /* 0x000fc8000001163f */
[----:B------:R-:W-:Y:S01]  /*6570*/  @!P0 LOP3.LUT R11, R4, 0xf8, RZ, 0xc0, !PT ;  /* 0x000000f8040b8812 */ /* 0x000fe200078ec0ff */
[----:B0-----:R-:W-:-:S05]  /*6580*/  FADD.FTZ R4, R187, R160 ;  /* 0x000000a0bb047221 */ /* 0x001fca0000010000 */
        /* <DEDUP_REMOVED lines=17> */
.L_x_3476:
[----:B------:R-:W-:Y:S05]  /*66a0*/  BSYNC.RECONVERGENT B0 ;  /* 0x0000000000007941 */ /* 0x000fea0003800200 */
.L_x_3475:
[----:B------:R-:W-:Y:S01]  /*66b0*/  ULEA UR22, UP0, UR36, UR22, 0x2 ;  /* 0x0000001624167291 */ /* 0x000fe2000f8010ff */
[----:B------:R-:W-:Y:S01]  /*66c0*/  IADD3 R152, PT, PT, R152, 0x1, RZ ;  /* 0x0000000198987810 */ /* 0x000fe20007ffe0ff */
[----:B------:R-:W-:Y:S01]  /*66d0*/  UIADD3 UR42, UPT, UPT, UR42, 0x1, URZ ;  /* 0x000000012a2a7890 */ /* 0x000fe2000fffe0ff */
[----:B-12---:R-:W-:Y:S01]  /*66e0*/  IADD3 R60, PT, PT, R60, 0x4, RZ ;  /* 0x000000043c3c7810 */ /* 0x006fe20007ffe0ff */
        /* <DEDUP_REMOVED lines=9> */
.L_x_3464:
[----:B------:R-:W-:Y:S01]  /*6780*/  BAR.SYNC.DEFER_BLOCKING 0x0 ;  /* 0x0000000000007b1d */ /* 0x000fe20000010000 */
[-C--:B------:R-:W-:Y:S02]  /*6790*/  ISETP.GE.AND P2, PT, R61, R30.reuse, PT ;  /* 0x0000001e3d00720c */ /* 0x080fe40003f46270 */
[-C--:B------:R-:W-:Y:S02]  /*67a0*/  ISETP.GE.AND P1, PT, R59, R30.reuse, PT ;  /* 0x0000001e3b00720c */ /* 0x080fe40003f26270 */
[----:B------:R-:W-:Y:S01]  /*67b0*/  PRMT R3, RZ, 0x7610, R3 ;  /* 0x00007610ff037816 */ /* 0x000fe20000000003 */
[----:B------:R-:W1:Y:S01]  /*67c0*/  LDCU.64 UR30, c[0x0][0x4f8] ;  /* 0x00009f00ff1e77ac */ /* 0x000e620008000a00 */
[----:B------:R-:W-:Y:S02]  /*67d0*/  PRMT R0, RZ, 0x7610, R0 ;  /* 0x00007610ff007816 */ /* 0x000fe40000000000 */
[-C--:B------:R-:W-:Y:S01]  /*67e0*/  ISETP.GE.AND P0, PT, R57, R30.reuse, PT ;  /* 0x0000001e3900720c */ /* 0x080fe20003f06270 */
[----:B------:R-:W2:Y:S01]  /*67f0*/  LDCU.64 UR32, c[0x0][0x500] ;  /* 0x0000a000ff2077ac */ /* 0x000ea20008000a00 */
[----:B------:R-:W-:-:S02]  /*6800*/  ISETP.GE.AND P4, PT, R55, R30, PT ;  /* 0x0000001e3700720c */ /* 0x000fc40003f86270 */
[-C--:B------:R-:W-:Y:S02]  /*6810*/  ISETP.GE.AND P6, PT, R53, R30.reuse, PT ;  /* 0x0000001e3500720c */ /* 0x080fe40003fc6270 */
[-C--:B------:R-:W-:Y:S02]  /*6820*/  ISETP.GE.AND P5, PT, R51, R30.reuse, PT ;  /* 0x0000001e3300720c */ /* 0x080fe40003fa6270 */
[-C--:B------:R-:W-:Y:S02]  /*6830*/  ISETP.GE.AND P3, PT, R49, R30.reuse, PT ;  /* 0x0000001e3100720c */ /* 0x080fe40003f66270 */
[----:B0-----:R-:W-:Y:S01]  /*6840*/  PRMT R5, RZ, 0x7610, R5 ;  /* 0x00007610ff057816 */ /* 0x001fe20000000005 */
[----:B------:R-:W3:Y:S01]  /*6850*/  @!P2 LDG.E.U16 R3, desc[UR24][R8.64] ;  /* 0x000000180803a981 */ /* 0x000ee2000c1e1500 */
[-C--:B------:R-:W-:Y:S02]  /*6860*/  ISETP.GE.AND P2, PT, R47, R30.reuse, PT ;  /* 0x0000001e2f00720c */ /* 0x080fe40003f46270 */
[----:B------:R-:W-:Y:S01]  /*6870*/  PRMT R2, RZ, 0x7610, R2 ;  /* 0x00007610ff027816 */ /* 0x000fe20000000002 */
[----:B------:R-:W4:Y:S01]  /*6880*/  @!P1 LDG.E.U16 R0, desc[UR24][R8.64+0x40] ;  /* 0x0000401808009981 */ /* 0x000f22000c1e1500 */
[----:B------:R-:W-:-:S02]  /*6890*/  ISETP.GE.AND P1, PT, R45, R30, PT ;  /* 0x0000001e2d00720c */ /* 0x000fc40003f26270 */
[----:B------:R-:W-:Y:S01]  /*68a0*/  PRMT R7, RZ, 0x7610, R7 ;  /* 0x00007610ff077816 */ /* 0x000fe20000000007 */
[----:B------:R-:W5:Y:S01]  /*68b0*/  @!P0 LDG.E.U16 R5, desc[UR24][R8.64+0x80] ;  /* 0x0000801808058981 */ /* 0x000f62000c1e1500 */
[----:B------:R-:W-:Y:S02]  /*68c0*/  PRMT R4, RZ, 0x7610, R4 ;  /* 0x00007610ff047816 */ /* 0x000fe40000000004 */
[----:B------:R-:W-:Y:S01]  /*68d0*/  PRMT R11, RZ, 0x7610, R11 ;  /* 0x00007610ff0b7816 */ /* 0x000fe2000000000b */
[----:B------:R-:W2:Y:S01]  /*68e0*/  @!P4 LDG.E.U16 R2, desc[UR24][R8.64+0xc0] ;  /* 0x0000c0180802c981 */ /* 0x000ea2000c1e1500 */
[----:B------:R-:W-:Y:S02]  /*68f0*/  PRMT R6, RZ, 0x7610, R6 ;  /* 0x00007610ff067816 */ /* 0x000fe40000000006 */
[----:B------:R-:W-:Y:S01]  /*6900*/  PRMT R29, RZ, 0x7610, R29 ;  /* 0x00007610ff1d7816 */ /* 0x000fe2000000001d */
[----:B------:R-:W2:Y:S01]  /*6910*/  @!P6 LDG.E.U16 R7, desc[UR24][R8.64+0x100] ;  /* 0x000100180807e981 */ /* 0x000ea2000c1e1500 */
[----:B------:R-:W-:-:S02]  /*6920*/  ISETP.GE.AND P0, PT, R43, R30, PT ;  /* 0x0000001e2b00720c */ /* 0x000fc40003f06270 */
[-C--:B------:R-:W-:Y:S01]  /*6930*/  ISETP.GE.AND P4, PT, R41, R30.reuse, PT ;  /* 0x0000001e2900720c */ /* 0x080fe20003f86270 */
[----:B------:R-:W2:Y:S01]  /*6940*/  @!P5 LDG.E.U16 R4, desc[UR24][R8.64+0x140] ;  /* 0x000140180804d981 */ /* 0x000ea2000c1e1500 */
[-C--:B------:R-:W-:Y:S02]  /*6950*/  ISETP.GE.AND P6, PT, R39, R30.reuse, PT ;  /* 0x0000001e2700720c */ /* 0x080fe40003fc6270 */
[-C--:B------:R-:W-:Y:S01]  /*6960*/  ISETP.GE.AND P5, PT, R37, R30.reuse, PT ;  /* 0x0000001e2500720c */ /* 0x080fe20003fa6270 */
[----:B------:R-:W2:Y:S01]  /*6970*/  @!P3 LDG.E.U16 R11, desc[UR24][R8.64+0x180] ;  /* 0x00018018080bb981 */ /* 0x000ea2000c1e1500 */
[----:B------:R-:W-:-:S03]  /*6980*/  ISETP.GE.AND P3, PT, R35, R30, PT ;  /* 0x0000001e2300720c */ /* 0x000fc60003f66270 */
[----:B------:R-:W2:Y:S01]  /*6990*/  @!P2 LDG.E.U16 R6, desc[UR24][R8.64+0x1c0] ;  /* 0x0001c0180806a981 */ /* 0x000ea2000c1e1500 */
[----:B------:R-:W-:-:S03]  /*69a0*/  ISETP.GE.AND P2, PT, R33, R30, PT ;  /* 0x0000001e2100720c */ /* 0x000fc60003f46270 */
[----:B------:R-:W2:Y:S01]  /*69b0*/  @!P1 LDG.E.U16 R29, desc[UR24][R8.64+0x200] ;  /* 0x00020018081d9981 */ /* 0x000ea2000c1e1500 */
[----:B------:R-:W-:Y:S02]  /*69c0*/  ISETP.GE.AND P1, PT, R31, R30, PT ;  /* 0x0000001e1f00720c */ /* 0x000fe40003f26270 */
[----:B------:R-:W-:Y:S02]  /*69d0*/  PRMT R10, RZ, 0x7610, R10 ;  /* 0x00007610ff0a7816 */ /* 0x000fe4000000000a */
[----:B------:R-:W-:Y:S02]  /*69e0*/  PRMT R69, RZ, 0x7610, R69 ;  /* 0x00007610ff457816 */ /* 0x000fe40000000045 */
        /* <DEDUP_REMOVED lines=10> */
[----:B------:R-:W2:Y:S01]  /*6a90*/  @!P1 LDG.E.U16 R78, desc[UR24][R8.64+0x3c0] ;  /* 0x0003c018084e9981 */ /* 0x000ea2000c1e1500 */
[----:B------:R-:W-:-:S02]  /*6aa0*/  F2FP.BF16.F32.PACK_AB R118, R118, R153 ;  /* 0x000000997676723e */ /* 0x000fc400000010ff */
[----:B------:R-:W-:Y:S01]  /*6ab0*/  F2FP.BF16.F32.PACK_AB R119, R120, R119 ;  /* 0x000000777877723e */ /* 0x000fe200000010ff */
[----:B---3--:R-:W-:Y:S04]  /*6ac0*/  STS.U16 [R28], R3 ;  /* 0x000000031c007388 */ /* 0x008fe80000000400 */
[----:B----4-:R-:W-:Y:S04]  /*6ad0*/  STS.U16 [R27+0x40], R0 ;  /* 0x000040001b007388 */ /* 0x010fe80000000400 */
[----:B-----5:R-:W-:Y:S04]  /*6ae0*/  STS.U16 [R26+0x80], R5 ;  /* 0x000080051a007388 */ /* 0x020fe80000000400 */
        /* <DEDUP_REMOVED lines=16> */
[----:B------:R-:W3:Y:S04]  /*6bf0*/  LDS.U16 R2, [R12+0x2] ;  /* 0x000002000c027984 */ /* 0x000ee80000000400 */
[----:B------:R-:W4:Y:S04]  /*6c00*/  LDS.U16 R4, [R12+0x6] ;  /* 0x000006000c047984 */ /* 0x000f280000000400 */
[----:B------:R-:W-:Y:S01]  /*6c10*/  LDS.U16 R6, [R12+0x12] ;  /* 0x000012000c067984 */ /* 0x000fe20000000400 */
[----:B0-----:R-:W-:-:S03]  /*6c20*/  SHF.L.U32 R5, R0, 0x10, RZ ;  /* 0x0000001000057819 */ /* 0x001fc600000006ff */
[----:B------:R-:W0:Y:S01]  /*6c30*/  LDS.U16 R0, [R12+0x8] ;  /* 0x000008000c007984 */ /* 0x000e220000000400 */
[----:B--2---:R-:W-:Y:S01]  /*6c40*/  SHF.L.U32 R3, R3, 0x10, RZ ;  /* 0x0000001003037819 */ /* 0x004fe200000006ff */
[----:B------:R-:W-:Y:S01]  /*6c50*/  FADD.FTZ R7, R5, R38 ;  /* 0x0000002605077221 */ /* 0x000fe20000010000 */
[----:B---3--:R-:W-:-:S03]  /*6c60*/  SHF.L.U32 R5, R2, 0x10, RZ ;  /* 0x0000001002057819 */ /* 0x008fc600000006ff */
[--C-:B------:R-:W-:Y:S01]  /*6c70*/  FADD.FTZ R9, R3, R38.reuse ;  /* 0x0000002603097221 */ /* 0x100fe20000010000 */
[----:B------:R-:W-:Y:S01]  /*6c80*/  FSETP.GTU.FTZ.AND P1, PT, R7, 20, PT ;  /* 0x41a000000700780b */ /* 0x000fe20003f3c000 */
[----:B------:R-:W2:Y:S01]  /*6c90*/  LDS.U16 R3, [R12+0xc] ;  /* 0x00000c000c037984 */ /* 0x000ea20000000400 */
[--C-:B------:R-:W-:Y:S02]  /*6ca0*/  FADD.FTZ R8, R5, R38.reuse ;  /* 0x0000002605087221 */ /* 0x100fe40000010000 */
[----:B------:R-:W-:Y:S01]  /*6cb0*/  FSETP.GTU.FTZ.AND P5, PT, R9, 20, PT ;  /* 0x41a000000900780b */ /* 0x000fe20003fbc000 */
[----:B------:R-:W3:Y:S01]  /*6cc0*/  LDS.U16 R2, [R12+0xa] ;  /* 0x00000a000c027984 */ /* 0x000ee20000000400 */
[----:B----4-:R-:W-:Y:S02]  /*6cd0*/  SHF.L.U32 R5, R4, 0x10, RZ ;  /* 0x0000001004057819 */ /* 0x010fe400000006ff */
[----:B------:R-:W-:Y:S01]  /*6ce0*/  FSETP.GTU.FTZ.AND P6, PT, R8, 20, PT ;  /* 0x41a000000800780b */ /* 0x000fe20003fdc000 */
[----:B------:R-:W4:Y:S02]  /*6cf0*/  LDS.U16 R4, [R12+0xe] ;  /* 0x00000e000c047984 */ /* 0x000f240000000400 */
[----:B------:R-:W-:-:S02]  /*6d00*/  FADD.FTZ R10, R5, R38 ;  /* 0x00000026050a7221 */ /* 0x000fc40000010000 */
[----:B------:R-:W5:Y:S01]  /*6d10*/  LDS.U16 R5, [R12+0x10] ;  /* 0x000010000c057984 */ /* 0x000f620000000400 */
[----:B------:R-:W-:-:S03]  /*6d20*/  @!P1 FMUL.FTZ R7, R7, -1.4426950216293334961 ;  /* 0xbfb8aa3b07079820 */ /* 0x000fc60000410000 */
[----:B------:R-:W-:-:S04]  /*6d30*/  @!P5 FMUL.FTZ R9, R9, -1.4426950216293334961 ;  /* 0xbfb8aa3b0909d820 */ /* 0x000fc80000410000 */
[----:B------:R-:W-:Y:S01]  /*6d40*/  @!P6 FMUL.FTZ R8, R8, -1.4426950216293334961 ;  /* 0xbfb8aa3b0808e820 */ /* 0x000fe20000410000 */
[----:B------:R-:W1:Y:S08]  /*6d50*/  @!P1 MUFU.EX2 R7, R7 ;  /* 0x0000000700079308 */ /* 0x000e700000000800 */
[----:B------:R-:W3:Y:S08]  /*6d60*/  @!P5 MUFU.EX2 R9, R9 ;  /* 0x000000090009d308 */ /* 0x000ef00000000800 */
[----:B------:R-:W4:Y:S01]  /*6d70*/  @!P6 MUFU.EX2 R8, R8 ;  /* 0x000000080008e308 */ /* 0x000f220000000800 */
[----:B0-----:R-:W-:Y:S01]  /*6d80*/  SHF.L.U32 R11, R0, 0x10, RZ ;  /* 0x00000010000b7819 */ /* 0x001fe200000006ff */
[----:B-1----:R-:W-:Y:S01]  /*6d90*/  @!P1 FADD.FTZ R7, R7, 1 ;  /* 0x3f80000007079421 */ /* 0x002fe20000010000 */
[----:B--2---:R-:W-:Y:S01]  /*6da0*/  SHF.L.U32 R3, R3, 0x10, RZ ;  /* 0x0000001003037819 */ /* 0x004fe200000006ff */
[----:B---3--:R-:W-:-:S04]  /*6db0*/  @!P5 FADD.FTZ R9, R9, 1 ;  /* 0x3f8000000909d421 */ /* 0x008fc80000010000 */
[----:B------:R0:W1:Y:S01]  /*6dc0*/  @!P1 MUFU.RCP R40, R7 ;  /* 0x0000000700289308 */ /* 0x0000620000001000 */
[----:B------:R-:W-:Y:S01]  /*6dd0*/  FADD.FTZ R0, R11, R38 ;  /* 0x000000260b007221 */ /* 0x000fe20000010000 */
[----:B------:R-:W-:Y:S01]  /*6de0*/  SHF.L.U32 R11, R2, 0x10, RZ ;  /* 0x00000010020b7819 */ /* 0x000fe200000006ff */
[----:B----4-:R-:W-:-:S05]  /*6df0*/  @!P6 FADD.FTZ R8, R8, 1 ;  /* 0x3f8000000808e421 */ /* 0x010fca0000010000 */
[----:B------:R-:W2:Y:S01]  /*6e00*/  @!P5 MUFU.RCP R9, R9 ;  /* 0x000000090009d308 */ /* 0x000ea20000001000 */
[--C-:B0-----:R-:W-:Y:S01]  /*6e10*/  FADD.FTZ R7, R3, R38.reuse ;  /* 0x0000002603077221 */ /* 0x101fe20000010000 */
[----:B------:R-:W-:Y:S02]  /*6e20*/  IMAD.U32 R3, R4, 0x10000, RZ ;  /* 0x0001000004037824 */ /* 0x000fe400078e00ff */
[----:B------:R-:W-:-:S04]  /*6e30*/  FADD.FTZ R11, R11, R38 ;  /* 0x000000260b0b7221 */ /* 0x000fc80000010000 */
[----:B------:R-:W0:Y:S01]  /*6e40*/  @!P6 MUFU.RCP R29, R8 ;  /* 0x00000008001de308 */ /* 0x000e220000001000 */
[--C-:B------:R-:W-:Y:S01]  /*6e50*/  FADD.FTZ R4, R3, R38.reuse ;  /* 0x0000002603047221 */ /* 0x100fe20000010000 */
[----:B-----5:R-:W-:Y:S02]  /*6e60*/  SHF.L.U32 R5, R5, 0x10, RZ ;  /* 0x0000001005057819 */ /* 0x020fe400000006ff */
[----:B------:R-:W-:Y:S02]  /*6e70*/  SHF.L.U32 R3, R6, 0x10, RZ ;  /* 0x0000001006037819 */ /* 0x000fe400000006ff */
[----:B------:R-:W-:Y:S01]  /*6e80*/  FSETP.GTU.FTZ.AND P3, PT, R11, 20, PT ;  /* 0x41a000000b00780b */ /* 0x000fe20003f7c000 */
[--C-:B------:R-:W-:Y:S02]  /*6e90*/  FADD.FTZ R5, R5, R38.reuse ;  /* 0x0000002605057221 */ /* 0x100fe40000010000 */
[----:B------:R-:W-:Y:S01]  /*6ea0*/  FADD.FTZ R6, R3, R38 ;  /* 0x0000002603067221 */ /* 0x000fe20000010000 */
[----:B------:R-:W-:Y:S01]  /*6eb0*/  FSETP.GTU.FTZ.AND P2, PT, R7, 20, PT ;  /* 0x41a000000700780b */ /* 0x000fe20003f5c000 */
[----:B-1----:R-:W-:Y:S01]  /*6ec0*/  @!P1 FMUL.FTZ R73, R73, R40 ;  /* 0x0000002849499220 */ /* 0x002fe20000410000 */
[----:B------:R-:W-:Y:S01]  /*6ed0*/  FSETP.GTU.FTZ.AND P1, PT, R4, 20, PT ;  /* 0x41a000000400780b */ /* 0x000fe20003f3c000 */
[----:B--2---:R-:W-:Y:S01]  /*6ee0*/  @!P5 FMUL.FTZ R64, R64, R9 ;  /* 0x000000094040d220 */ /* 0x004fe20000410000 */
[----:B------:R-:W-:Y:S01]  /*6ef0*/  FSETP.GTU.FTZ.AND P5, PT, R6, 20, PT ;  /* 0x41a000000600780b */ /* 0x000fe20003fbc000 */
[----:B0-----:R-:W-:Y:S01]  /*6f00*/  @!P6 FMUL.FTZ R62, R62, R29 ;  /* 0x0000001d3e3ee220 */ /* 0x001fe20000410000 */
[----:B------:R-:W-:-:S03]  /*6f10*/  FSETP.GTU.FTZ.AND P6, PT, R5, 20, PT ;  /* 0x41a000000500780b */ /* 0x000fc60003fdc000 */
[----:B------:R-:W-:Y:S01]  /*6f20*/  @!P3 FMUL.FTZ R2, R11, -1.4426950216293334961 ;  /* 0xbfb8aa3b0b02b820 */ /* 0x000fe20000410000 */
[----:B------:R-:W-:-:S03]  /*6f30*/  FSETP.GTU.FTZ.AND P4, PT, R0, 20, PT ;  /* 0x41a000000000780b */ /* 0x000fc60003f9c000 */
[----:B------:R-:W-:Y:S02]  /*6f40*/  @!P2 FMUL.FTZ R3, R7, -1.4426950216293334961 ;  /* 0xbfb8aa3b0703a820 */ /* 0x000fe40000410000 */
[----:B------:R-:W0:Y:S01]  /*6f50*/  @!P3 MUFU.EX2 R2, R2 ;  /* 0x000000020002b308 */ /* 0x000e220000000800 */
[----:B------:R-:W-:Y:S01]  /*6f60*/  @!P1 FMUL.FTZ R4, R4, -1.4426950216293334961 ;  /* 0xbfb8aa3b04049820 */ /* 0x000fe20000410000 */
[----:B------:R-:W-:Y:S02]  /*6f70*/  @!P5 FMUL.FTZ R6, R6, -1.4426950216293334961 ;  /* 0xbfb8aa3b0606d820 */ /* 0x000fe40000410000 */
[----:B------:R-:W-:-:S04]  /*6f80*/  @!P6 FMUL.FTZ R5, R5, -1.4426950216293334961 ;  /* 0xbfb8aa3b0505e820 */ /* 0x000fc80000410000 */
[----:B------:R-:W1:Y:S01]  /*6f90*/  @!P2 MUFU.EX2 R3, R3 ;  /* 0x000000030003a308 */ /* 0x000e620000000800 */
[----:B------:R-:W-:-:S07]  /*6fa0*/  @!P4 FMUL.FTZ R0, R0, -1.4426950216293334961 ;  /* 0xbfb8aa3b0000c820 */ /* 0x000fce0000410000 */
[----:B------:R-:W2:Y:S08]  /*6fb0*/  @!P1 MUFU.EX2 R4, R4 ;  /* 0x0000000400049308 */ /* 0x000eb00000000800 */
[----:B------:R-:W3:Y:S08]  /*6fc0*/  @!P6 MUFU.EX2 R5, R5 ;  /* 0x000000050005e308 */ /* 0x000ef00000000800 */
[----:B------:R-:W4:Y:S01]  /*6fd0*/  @!P5 MUFU.EX2 R6, R6 ;  /* 0x000000060006d308 */ /* 0x000f220000000800 */
[----:B0-----:R-:W-:-:S07]  /*6fe0*/  @!P3 FADD.FTZ R2, R2, 1 ;  /* 0x3f8000000202b421 */ /* 0x001fce0000010000 */
[----:B------:R-:W0:Y:S01]  /*6ff0*/  @!P4 MUFU.EX2 R0, R0 ;  /* 0x000000000000c308 */ /* 0x000e220000000800 */
[----:B-1----:R-:W-:Y:S01]  /*7000*/  @!P2 FADD.FTZ R3, R3, 1 ;  /* 0x3f8000000303a421 */ /* 0x002fe20000010000 */
[----:B--2---:R-:W-:Y:S01]  /*7010*/  @!P1 FADD.FTZ R4, R4, 1 ;  /* 0x3f80000004049421 */ /* 0x004fe20000010000 */
[----:B---3--:R-:W-:-:S05]  /*7020*/  @!P6 FADD.FTZ R5, R5, 1 ;  /* 0x3f8000000505e421 */ /* 0x008fca0000010000 */
[----:B------:R-:W1:Y:S01]  /*7030*/  @!P3 MUFU.RCP R2, R2 ;  /* 0x000000020002b308 */ /* 0x000e620000001000 */
[----:B----4-:R-:W-:-:S07]  /*7040*/  @!P5 FADD.FTZ R6, R6, 1 ;  /* 0x3f8000000606d421 */ /* 0x010fce0000010000 */
[----:B------:R-:W2:Y:S01]  /*7050*/  @!P2 MUFU.RCP R3, R3 ;  /* 0x000000030003a308 */ /* 0x000ea20000001000 */
[----:B0-----:R-:W-:-:S07]  /*7060*/  @!P4 FADD.FTZ R0, R0, 1 ;  /* 0x3f8000000000c421 */ /* 0x001fce0000010000 */
[----:B------:R-:W0:Y:S08]  /*7070*/  @!P1 MUFU.RCP R4, R4 ;  /* 0x0000000400049308 */ /* 0x000e300000001000 */
[----:B------:R-:W3:Y:S08]  /*7080*/  @!P6 MUFU.RCP R5, R5 ;  /* 0x000000050005e308 */ /* 0x000ef00000001000 */
[----:B------:R-:W4:Y:S01]  /*7090*/  @!P5 MUFU.RCP R6, R6 ;  /* 0x000000060006d308 */ /* 0x000f220000001000 */
[----:B------:R-:W-:Y:S01]  /*70a0*/  FSETP.GTU.FTZ.AND P0, PT, R10, 20, PT ;  /* 0x41a000000a00780b */ /* 0x000fe20003f1c000 */
[----:B-1----:R-:W-:-:S02]  /*70b0*/  @!P3 FMUL.FTZ R79, R79, R2 ;  /* 0x000000024f4fb220 */ /* 0x002fc40000410000 */
[----:B------:R-:W-:Y:S04]  /*70c0*/  LDS.U16 R2, [R12+0x16] ;  /* 0x000016000c027984 */ /* 0x000fe80000000400 */
[----:B------:R1:W5:Y:S02]  /*70d0*/  @!P4 MUFU.RCP R7, R0 ;  /* 0x000000000007c308 */ /* 0x0003640000001000 */
[----:B-1----:R-:W1:Y:S01]  /*70e0*/  LDS.U16 R0, [R12+0x14] ;  /* 0x000014000c007984 */ /* 0x002e620000000400 */
[----:B--2---:R-:W-:Y:S01]  /*70f0*/  @!P2 FMUL.FTZ R68, R68, R3 ;  /* 0x000000034444a220 */ /* 0x004fe20000410000 */
[----:B0-----:R-:W-:Y:S02]  /*7100*/  @!P1 FMUL.FTZ R93, R93, R4 ;  /* 0x000000045d5d9220 */ /* 0x001fe40000410000 */
[----:B------:R-:W0:Y:S01]  /*7110*/  LDS.U16 R3, [R12+0x18] ;  /* 0x000018000c037984 */ /* 0x000e220000000400 */
[----:B---3--:R-:W-:Y:S01]  /*7120*/  @!P6 FMUL.FTZ R70, R70, R5 ;  /* 0x000000054646e220 */ /* 0x008fe20000410000 */
[----:B----4-:R-:W-:-:S02]  /*7130*/  @!P5 FMUL.FTZ R95, R95, R6 ;  /* 0x000000065f5fd220 */ /* 0x010fc40000410000 */
[----:B------:R-:W2:Y:S01]  /*7140*/  LDS.U16 R4, [R12+0x1a] ;  /* 0x00001a000c047984 */ /* 0x000ea20000000400 */
[----:B------:R-:W-:-:S03]  /*7150*/  @!P0 FMUL.FTZ R10, R10, -1.4426950216293334961 ;  /* 0xbfb8aa3b0a0a8820 */ /* 0x000fc60000410000 */
[----:B------:R-:W-:Y:S04]  /*7160*/  LDS.U16 R5, [R12+0x1c] ;  /* 0x00001c000c057984 */ /* 0x000fe80000000400 */
[----:B------:R-:W3:Y:S01]  /*7170*/  LDS.U16 R6, [R12+0x1e] ;  /* 0x00001e000c067984 */ /* 0x000ee20000000400 */
[----:B------:R-:W-:Y:S06]  /*7180*/  BAR.SYNC.DEFER_BLOCKING 0x0 ;  /* 0x0000000000007b1d */ /* 0x000fec0000010000 */
[----:B------:R-:W4:Y:S01]  /*7190*/  @!P0 MUFU.EX2 R10, R10 ;  /* 0x0000000a000a8308 */ /* 0x000f220000000800 */
[----:B-----5:R-:W-:Y:S01]  /*71a0*/  @!P4 FMUL.FTZ R66, R66, R7 ;  /* 0x000000074242c220 */ /* 0x020fe20000410000 */
[----:B------:R-:W-:Y:S01]  /*71b0*/  PRMT R7, R118, 0x7632, R7 ;  /* 0x0000763276077816 */ /* 0x000fe20000000007 */
[----:B----4-:R-:W-:-:S04]  /*71c0*/  @!P0 FADD.FTZ R10, R10, 1 ;  /* 0x3f8000000a0a8421 */ /* 0x010fc80000010000 */
[----:B------:R1:W-:Y:S02]  /*71d0*/  STS.U16 [R12+0x2], R7 ;  /* 0x000002070c007388 */ /* 0x0003e40000000400 */
[----:B-1----:R-:W-:Y:S01]  /*71e0*/  SHF.L.U32 R7, R0, 0x10, RZ ;  /* 0x0000001000077819 */ /* 0x002fe200000006ff */
[----:B------:R-:W1:Y:S04]  /*71f0*/  @!P0 MUFU.RCP R10, R10 ;  /* 0x0000000a000a8308 */ /* 0x000e680000001000 */
[----:B------:R-:W-:Y:S01]  /*7200*/  FADD.FTZ R0, R7, R38 ;  /* 0x0000002607007221 */ /* 0x000fe20000010000 */
[----:B------:R-:W-:Y:S02]  /*7210*/  SHF.L.U32 R7, R2, 0x10, RZ ;  /* 0x0000001002077819 */ /* 0x000fe400000006ff */
[----:B0-----:R-:W-:-:S03]  /*7220*/  SHF.L.U32 R3, R3, 0x10, RZ ;  /* 0x0000001003037819 */ /* 0x001fc600000006ff */
[--C-:B------:R-:W-:Y:S01]  /*7230*/  FADD.FTZ R2, R7, R38.reuse ;  /* 0x0000002607027221 */ /* 0x100fe20000010000 */
[----:B--2---:R-:W-:Y:S01]  /*7240*/  SHF.L.U32 R7, R4, 0x10, RZ ;  /* 0x0000001004077819 */ /* 0x004fe200000006ff */
[----:B------:R-:W-:Y:S01]  /*7250*/  FADD.FTZ R4, R3, R38 ;  /* 0x0000002603047221 */ /* 0x000fe20000010000 */
[----:B------:R-:W-:-:S03]  /*7260*/  PRMT R8, R119, 0x7632, R8 ;  /* 0x0000763277087816 */ /* 0x000fc60000000008 */
[----:B------:R-:W-:Y:S01]  /*7270*/  FADD.FTZ R7, R7, R38 ;  /* 0x0000002607077221 */ /* 0x000fe20000010000 */
[----:B------:R-:W-:Y:S02]  /*7280*/  F2FP.BF16.F32.PACK_AB R121, R122, R121 ;  /* 0x000000797a79723e */ /* 0x000fe400000010ff */
[----:B------:R-:W-:Y:S01]  /*7290*/  F2FP.BF16.F32.PACK_AB R125, R126, R125 ;  /* 0x0000007d7e7d723e */ /* 0x000fe200000010ff */
[----:B------:R0:W-:Y:S01]  /*72a0*/  STS.U16 [R12+0x6], R8 ;  /* 0x000006080c007388 */ /* 0x0001e20000000400 */
[----:B------:R-:W-:Y:S01]  /*72b0*/  FSETP.GTU.FTZ.AND P2, PT, R4, 20, PT ;  /* 0x41a000000400780b */ /* 0x000fe20003f5c000 */
[----:B-1----:R-:W-:Y:S01]  /*72c0*/  @!P0 FMUL.FTZ R77, R77, R10 ;  /* 0x0000000a4d4d8220 */ /* 0x002fe20000410000 */
[----:B------:R-:W-:Y:S02]  /*72d0*/  FSETP.GTU.FTZ.AND P5, PT, R7, 20, PT ;  /* 0x41a000000700780b */ /* 0x000fe40003fbc000 */
[----:B------:R-:W-:Y:S02]  /*72e0*/  PRMT R9, R121, 0x7632, R9 ;  /* 0x0000763279097816 */ /* 0x000fe40000000009 */
[----:B------:R-:W-:-:S02]  /*72f0*/  ISETP.NE.AND P0, PT, R63, RZ, PT ;  /* 0x000000ff3f00720c */ /* 0x000fc40003f05270 */
[----:B0-----:R-:W-:Y:S02]  /*7300*/  PRMT R8, R125, 0x7632, R8 ;  /* 0x000076327d087816 */ /* 0x001fe40000000008 */
[----:B------:R-:W-:Y:S02]  /*7310*/  F2FP.BF16.F32.PACK_AB R123, R124, R123 ;  /* 0x0000007b7c7b723e */ /* 0x000fe400000010ff */
[----:B------:R-:W-:Y:S02]  /*7320*/  F2FP.BF16.F32.PACK_AB R127, R128, R127 ;  /* 0x0000007f807f723e */ /* 0x000fe400000010ff */
[----:B------:R-:W-:Y:S02]  /*7330*/  F2FP.BF16.F32.PACK_AB R129, R130, R129 ;  /* 0x000000818281723e */ /* 0x000fe400000010ff */
[----:B------:R-:W-:Y:S01]  /*7340*/  F2FP.BF16.F32.PACK_AB R131, R132, R131 ;  /* 0x000000838483723e */ /* 0x000fe200000010ff */
[----:B------:R0:W-:Y:S01]  /*7350*/  STS.U16 [R12+0xa], R9 ;  /* 0x00000a090c007388 */ /* 0x0001e20000000400 */
[----:B---3--:R-:W-:-:S02]  /*7360*/  SHF.L.U32 R3, R6, 0x10, RZ ;  /* 0x0000001006037819 */ /* 0x008fc400000006ff */
[----:B------:R-:W-:Y:S01]  /*7370*/  PRMT R10, R123, 0x7632, R10 ;  /* 0x000076327b0a7816 */ /* 0x000fe2000000000a */
[----:B------:R1:W-:Y:S01]  /*7380*/  STS.U16 [R12+0x12], R8 ;  /* 0x000012080c007388 */ /* 0x0003e20000000400 */
[----:B------:R-:W-:Y:S01]  /*7390*/  PRMT R11, R127, 0x7632, R11 ;  /* 0x000076327f0b7816 */ /* 0x000fe2000000000b */
[----:B------:R-:W-:Y:S01]  /*73a0*/  FADD.FTZ R6, R3, R38 ;  /* 0x0000002603067221 */ /* 0x000fe20000010000 */
[----:B------:R-:W-:Y:S02]  /*73b0*/  SHF.L.U32 R5, R5, 0x10, RZ ;  /* 0x0000001005057819 */ /* 0x000fe400000006ff */
[----:B0-----:R-:W-:Y:S02]  /*73c0*/  PRMT R9, R129, 0x7632, R9 ;  /* 0x0000763281097816 */ /* 0x001fe40000000009 */
[----:B-1----:R-:W-:Y:S01]  /*73d0*/  PRMT R8, R131, 0x7632, R8 ;  /* 0x0000763283087816 */ /* 0x002fe20000000008 */
[----:B------:R-:W-:Y:S01]  /*73e0*/  STS.U16 [R12], R118 ;  /* 0x000000760c007388 */ /* 0x000fe20000000400 */
[----:B------:R-:W-:Y:S01]  /*73f0*/  FSETP.GTU.FTZ.AND P6, PT, R0, 20, PT ;  /* 0x41a000000000780b */ /* 0x000fe20003fdc000 */
[----:B------:R-:W-:Y:S01]  /*7400*/  @!P2 FMUL.FTZ R3, R4, -1.4426950216293334961 ;  /* 0xbfb8aa3b0403a820 */ /* 0x000fe20000410000 */
[----:B------:R-:W-:Y:S01]  /*7410*/  @!P5 FMUL.FTZ R4, R7, -1.4426950216293334961 ;  /* 0xbfb8aa3b0704d820 */ /* 0x000fe20000410000 */
[----:B------:R-:W-:Y:S01]  /*7420*/  STS.U16 [R12+0x4], R119 ;  /* 0x000004770c007388 */ /* 0x000fe20000000400 */
[----:B------:R-:W-:-:S03]  /*7430*/  FSETP.GTU.FTZ.AND P3, PT, R2, 20, PT ;  /* 0x41a000000200780b */ /* 0x000fc60003f7c000 */
[----:B------:R-:W-:Y:S01]  /*7440*/  STS.U16 [R12+0x8], R121 ;  /* 0x000008790c007388 */ /* 0x000fe20000000400 */
[----:B------:R-:W-:-:S03]  /*7450*/  FADD.FTZ R5, R5, R38 ;  /* 0x0000002605057221 */ /* 0x000fc60000010000 */
        /* <DEDUP_REMOVED lines=28> */
[----:B------:R-:W-:Y:S01]  /*7620*/  FSETP.GTU.FTZ.AND P1, PT, R5, 20, PT ;  /* 0x41a000000500780b */ /* 0x000fe20003f3c000 */
[----:B------:R-:W-:Y:S01]  /*7630*/  @!P6 FMUL.FTZ R0, R0, -1.4426950216293334961 ;  /* 0xbfb8aa3b0000e820 */ /* 0x000fe20000410000 */
[----:B------:R-:W-:Y:S01]  /*7640*/  @!P3 FMUL.FTZ R2, R2, -1.4426950216293334961 ;  /* 0xbfb8aa3b0202b820 */ /* 0x000fe20000410000 */
[----:B------:R-:W-:-:S02]  /*7650*/  FSETP.GTU.FTZ.AND P4, PT, R6, 20, PT ;  /* 0x41a000000600780b */ /* 0x000fc40003f9c000 */
[----:B------:R-:W-:Y:S08]  /*7660*/  @!P2 MUFU.EX2 R3, R3 ;  /* 0x000000030003a308 */ /* 0x000ff00000000800 */
[----:B------:R-:W0:Y:S01]  /*7670*/  @!P6 MUFU.EX2 R0, R0 ;  /* 0x000000000000e308 */ /* 0x000e220000000800 */
[----:B------:R-:W-:-:S07]  /*7680*/  @!P1 FMUL.FTZ R5, R5, -1.4426950216293334961 ;  /* 0xbfb8aa3b05059820 */ /* 0x000fce0000410000 */
[----:B------:R-:W1:Y:S01]  /*7690*/  @!P3 MUFU.EX2 R2, R2 ;  /* 0x000000020002b308 */ /* 0x000e620000000800 */
[----:B------:R-:W2:Y:S07]  /*76a0*/  LDS R8, [UR35+0x840] ;  /* 0x00084023ff087984 */ /* 0x000eae0008000800 */
[----:B------:R-:W3:Y:S01]  /*76b0*/  @!P1 MUFU.EX2 R5, R5 ;  /* 0x0000000500059308 */ /* 0x000ee20000000800 */
[----:B------:R-:W-:Y:S01]  /*76c0*/  @!P4 FMUL.FTZ R6, R6, -1.4426950216293334961 ;  /* 0xbfb8aa3b0606c820 */ /* 0x000fe20000410000 */
[----:B0-----:R-:W-:Y:S01]  /*76d0*/  @!P6 FADD.FTZ R0, R0, 1 ;  /* 0x3f8000000000e421 */ /* 0x001fe20000010000 */
[----:B------:R-:W-:Y:S01]  /*76e0*/  USHF.R.S32.HI UR27, URZ, 0x1f, UR34 ;  /* 0x0000001fff1b7899 */ /* 0x000fe20008011422 */
[----:B------:R-:W-:Y:S01]  /*76f0*/  @!P2 FADD.FTZ R3, R3, 1 ;  /* 0x3f8000000303a421 */ /* 0x000fe20000010000 */
[----:B------:R-:W-:-:S02]  /*7700*/  UMOV UR26, UR34 ;  /* 0x00000022001a7c82 */ /* 0x000fc40008000000 */
[----:B------:R-:W-:Y:S01]  /*7710*/  UIMAD.WIDE.U32 UR22, UR28, UR30, UR26 ;  /* 0x0000001e1c1672a5 */ /* 0x000fe2000f8e001a */
[----:B------:R-:W0:Y:S01]  /*7720*/  @!P6 MUFU.RCP R109, R0 ;  /* 0x00000000006de308 */ /* 0x000e220000001000 */
[----:B-1----:R-:W-:Y:S02]  /*7730*/  @!P3 FADD.FTZ R2, R2, 1 ;  /* 0x3f8000000202b421 */ /* 0x002fe40000010000 */
[----:B------:R-:W-:Y:S01]  /*7740*/  UIMAD UR23, UR28, UR31, UR23 ;  /* 0x0000001f1c1772a4 */ /* 0x000fe2000f8e0217 */
[----:B------:R-:W1:Y:S04]  /*7750*/  LDCU.64 UR30, c[0x0][0x550] ;  /* 0x0000aa00ff1e77ac */ /* 0x000e680008000a00 */
[----:B------:R-:W4:Y:S01]  /*7760*/  @!P5 MUFU.EX2 R4, R4 ;  /* 0x000000040004d308 */ /* 0x000f220000000800 */
[----:B---3--:R-:W-:-:S07]  /*7770*/  @!P1 FADD.FTZ R5, R5, 1 ;  /* 0x3f80000005059421 */ /* 0x008fce0000010000 */
[----:B------:R-:W3:Y:S08]  /*7780*/  @!P4 MUFU.EX2 R6, R6 ;  /* 0x000000060006c308 */ /* 0x000ef00000000800 */
[----:B------:R-:W5:Y:S01]  /*7790*/  @!P2 MUFU.RCP R3, R3 ;  /* 0x000000030003a308 */ /* 0x000f620000001000 */
[----:B------:R-:W-:-:S07]  /*77a0*/  UIMAD.WIDE.U32 UR22, UR8, UR32, UR22 ;  /* 0x00000020081672a5 */ /* 0x000fce000f8e0016 */
[----:B------:R-:W1:Y:S01]  /*77b0*/  @!P3 MUFU.RCP R2, R2 ;  /* 0x000000020002b308 */ /* 0x000e620000001000 */
[----:B------:R-:W-:-:S07]  /*77c0*/  UIMAD UR21, UR8, UR33, UR23 ;  /* 0x00000021081572a4 */ /* 0x000fce000f8e0217 */
[----:B------:R-:W2:Y:S01]  /*77d0*/  @!P1 MUFU.RCP R5, R5 ;  /* 0x0000000500059308 */ /* 0x000ea20000001000 */
[----:B0-----:R-:W-:Y:S01]  /*77e0*/  @!P6 FMUL.FTZ R72, R72, R109 ;  /* 0x0000006d4848e220 */ /* 0x001fe20000410000 */
[----:B----4-:R-:W-:Y:S01]  /*77f0*/  @!P5 FADD.FTZ R4, R4, 1 ;  /* 0x3f8000000404d421 */ /* 0x010fe20000010000 */
[----:B---3--:R-:W-:Y:S01]  /*7800*/  @!P4 FADD.FTZ R6, R6, 1 ;  /* 0x3f8000000606c421 */ /* 0x008fe20000010000 */
[----:B------:R-:W-:Y:S01]  /*7810*/  IADD3 R0, P6, PT, R61, UR22, RZ ;  /* 0x000000163d007c10 */ /* 0x000fe2000ffde0ff */
[----:B-----5:R-:W-:Y:S01]  /*7820*/  @!P2 FMUL.FTZ R74, R74, R3 ;  /* 0x000000034a4aa220 */ /* 0x020fe20000410000 */
[----:B------:R-:W0:Y:S02]  /*7830*/  LDCU.64 UR22, c[0x0][0x518] ;  /* 0x0000a300ff1677ac */ /* 0x000e240008000a00 */
[----:B------:R-:W-:Y:S01]  /*7840*/  IADD3.X R3, PT, PT, RZ, UR21, RZ, P6, !PT ;  /* 0x00000015ff037c10 */ /* 0x000fe2000b7fe4ff */
[----:B-1----:R-:W-:Y:S01]  /*7850*/  @!P3 FMUL.FTZ R97, R97, R2 ;  /* 0x000000026161b220 */ /* 0x002fe20000410000 */
[C---:B------:R-:W-:Y:S01]  /*7860*/  LEA R2, P6, R0.reuse, UR30, 0x1 ;  /* 0x0000001e00027c11 */ /* 0x040fe2000f8c08ff */
[----:B------:R-:W1:Y:S01]  /*7870*/  @!P5 MUFU.RCP R4, R4 ;  /* 0x000000040004d308 */ /* 0x000e620000001000 */
[----:B--2---:R-:W-:Y:S01]  /*7880*/  ISETP.GE.AND P2, PT, R61, R8, PT ;  /* 0x000000083d00720c */ /* 0x004fe20003f46270 */
[----:B------:R-:W2:Y:S01]  /*7890*/  LDCU.64 UR32, c[0x0][0x560] ;  /* 0x0000ac00ff2077ac */ /* 0x000ea20008000a00 */
[----:B------:R-:W-:-:S05]  /*78a0*/  LEA.HI.X R3, R0, UR31, R3, 0x1, P6 ;  /* 0x0000001f00037c11 */ /* 0x000fca000b0f0c03 */
[----:B------:R-:W3:Y:S01]  /*78b0*/  @!P4 MUFU.RCP R6, R6 ;  /* 0x000000060006c308 */ /* 0x000ee20000001000 */
[----:B------:R-:W-:Y:S01]  /*78c0*/  @!P1 FMUL.FTZ R76, R76, R5 ;  /* 0x000000054c4c9220 */ /* 0x000fe20000410000 */
[-C--:B------:R-:W-:Y:S01]  /*78d0*/  ISETP.GE.AND P3, PT, R59, R8.reuse, PT ;  /* 0x000000083b00720c */ /* 0x080fe20003f66270 */
[----:B------:R-:W4:Y:S01]  /*78e0*/  LDCU.64 UR30, c[0x0][0x520] ;  /* 0x0000a400ff1e77ac */ /* 0x000f220008000a00 */
[-C--:B------:R-:W-:Y:S02]  /*78f0*/  ISETP.GE.AND P6, PT, R57, R8.reuse, PT ;  /* 0x000000083900720c */ /* 0x080fe40003fc6270 */
[-C--:B------:R-:W-:Y:S01]  /*7900*/  ISETP.GE.AND P1, PT, R55, R8.reuse, PT ;  /* 0x000000083700720c */ /* 0x080fe20003f26270 */
[----:B------:R-:W-:Y:S01]  /*7910*/  @!P2 STG.E.U16 desc[UR24][R2.64], R7 ;  /* 0x000000070200a986 */ /* 0x000fe2000c101518 */
[----:B------:R-:W-:Y:S01]  /*7920*/  ISETP.GE.AND P2, PT, R53, R8, PT ;  /* 0x000000083500720c */ /* 0x000fe20003f46270 */
[----:B-1----:R-:W-:Y:S01]  /*7930*/  @!P5 FMUL.FTZ R99, R99, R4 ;  /* 0x000000046363d220 */ /* 0x002fe20000410000 */
[----:B------:R-:W-:-:S05]  /*7940*/  ISETP.GE.AND P5, PT, R47, R8, PT ;  /* 0x000000082f00720c */ /* 0x000fca0003fa6270 */
[----:B------:R1:W-:Y:S01]  /*7950*/  @!P3 STG.E.U16 desc[UR24][R2.64+0x40], R9 ;  /* 0x000040090200b986 */ /* 0x0003e2000c101518 */
[----:B------:R-:W-:Y:S01]  /*7960*/  ISETP.GE.AND P3, PT, R51, R8, PT ;  /* 0x000000083300720c */ /* 0x000fe20003f66270 */
[----:B---3--:R-:W-:Y:S01]  /*7970*/  @!P4 FMUL.FTZ R101, R101, R6 ;  /* 0x000000066565c220 */ /* 0x008fe20000410000 */
        /* <DEDUP_REMOVED lines=27> */
[----:B------:R-:W-:-:S04]  /*7b30*/  F2FP.BF16.F32.PACK_AB R0, R79, R66 ;  /* 0x000000424f00723e */ /* 0x000fc800000010ff */
[C---:B------:R-:W-:Y:S02]  /*7b40*/  PRMT R8, R0.reuse, 0x7610, R8 ;  /* 0x0000761000087816 */ /* 0x040fe40000000008 */
[----:B-1----:R-:W-:Y:S02]  /*7b50*/  PRMT R9, R0, 0x7632, R9 ;  /* 0x0000763200097816 */ /* 0x002fe40000000009 */
[----:B------:R-:W-:Y:S02]  /*7b60*/  F2FP.BF16.F32.PACK_AB R0, R93, R68 ;  /* 0x000000445d00723e */ /* 0x000fe400000010ff */
[----:B---3--:R-:W-:Y:S02]  /*7b70*/  F2FP.BF16.F32.PACK_AB R3, R77, R64 ;  /* 0x000000404d03723e */ /* 0x008fe400000010ff */
[----:B------:R-:W-:Y:S02]  /*7b80*/  F2FP.BF16.F32.PACK_AB R2, R95, R70 ;  /* 0x000000465f02723e */ /* 0x000fe400000010ff */
[----:B------:R-:W-:-:S02]  /*7b90*/  PRMT R5, R3, 0x7610, R5 ;  /* 0x0000761003057816 */ /* 0x000fc40000000005 */
[----:B------:R-:W-:Y:S02]  /*7ba0*/  PRMT R7, R3, 0x7632, R7 ;  /* 0x0000763203077816 */ /* 0x000fe40000000007 */
[C---:B------:R-:W-:Y:S01]  /*7bb0*/  PRMT R10, R2.reuse, 0x7610, R10 ;  /* 0x00007610020a7816 */ /* 0x040fe2000000000a */
[----:B------:R1:W-:Y:S01]  /*7bc0*/  STS.U16 [R12], R6 ;  /* 0x000000060c007388 */ /* 0x0003e20000000400 */
[----:B------:R-:W-:-:S03]  /*7bd0*/  PRMT R11, R2, 0x7632, R11 ;  /* 0x00007632020b7816 */ /* 0x000fc6000000000b */
[----:B------:R3:W-:Y:S01]  /*7be0*/  STS.U16 [R12+0x2], R4 ;  /* 0x000002040c007388 */ /* 0x0007e20000000400 */
[----:B------:R-:W-:Y:S02]  /*7bf0*/  F2FP.BF16.F32.PACK_AB R3, R97, R72 ;  /* 0x000000486103723e */ /* 0x000fe400000010ff */
[----:B------:R-:W-:Y:S02]  /*7c00*/  F2FP.BF16.F32.PACK_AB R2, R101, R76 ;  /* 0x0000004c6502723e */ /* 0x000fe400000010ff */
[C---:B-1----:R-:W-:Y:S02]  /*7c10*/  PRMT R6, R0.reuse, 0x7610, R6 ;  /* 0x0000761000067816 */ /* 0x042fe40000000006 */
[----:B---3--:R-:W-:Y:S02]  /*7c20*/  PRMT R4, R0, 0x7632, R4 ;  /* 0x0000763200047816 */ /* 0x008fe40000000004 */
[----:B------:R-:W-:Y:S01]  /*7c30*/  F2FP.BF16.F32.PACK_AB R0, R99, R74 ;  /* 0x0000004a6300723e */ /* 0x000fe200000010ff */
[----:B------:R1:W-:Y:S03]  /*7c40*/  STS.U16 [R12+0x8], R8 ;  /* 0x000008080c007388 */ /* 0x0003e60000000400 */
[----:B------:R-:W-:Y:S01]  /*7c50*/  PRMT R29, R0, 0x7632, R29 ;  /* 0x00007632001d7816 */ /* 0x000fe2000000001d */
[----:B------:R3:W-:Y:S01]  /*7c60*/  STS.U16 [R12+0xc], R6 ;  /* 0x00000c060c007388 */ /* 0x0007e20000000400 */
[----:B-1----:R-:W-:-:S02]  /*7c70*/  PRMT R8, R3, 0x7632, R8 ;  /* 0x0000763203087816 */ /* 0x002fc40000000008 */
[----:B---3--:R-:W-:Y:S01]  /*7c80*/  PRMT R6, R2, 0x7632, R6 ;  /* 0x0000763202067816 */ /* 0x008fe20000000006 */
        /* <DEDUP_REMOVED lines=35> */
[----:B----4-:R-:W-:-:S04]  /*7ec0*/  UIMAD.WIDE.U32 UR22, UR8, UR30, UR22 ;  /* 0x0000001e081672a5 */ /* 0x010fc8000f8e0016 */
[----:B------:R-:W-:Y:S02]  /*7ed0*/  UIMAD UR21, UR8, UR31, UR23 ;  /* 0x0000001f081572a4 */ /* 0x000fe4000f8e0217 */
[----:B-1----:R-:W-:Y:S01]  /*7ee0*/  IADD3 R3, P0, PT, R61, UR22, RZ ;  /* 0x000000163d037c10 */ /* 0x002fe2000ff1e0ff */
[----:B------:R-:W-:-:S03]  /*7ef0*/  FADD.FTZ R73, R73, R36 ;  /* 0x0000002449497221 */ /* 0x000fc60000010000 */
[----:B------:R-:W-:Y:S01]  /*7f00*/  IADD3.X R4, PT, PT, RZ, UR21, RZ, P0, !PT ;  /* 0x00000015ff047c10 */ /* 0x000fe200087fe4ff */
[----:B------:R-:W-:Y:S01]  /*7f10*/  FADD.FTZ R73, R73, R62 ;  /* 0x0000003e49497221 */ /* 0x000fe20000010000 */
[----:B--2---:R-:W-:-:S03]  /*7f20*/  LEA R2, P2, R3, UR32, 0x1 ;  /* 0x0000002003027c11 */ /* 0x004fc6000f8408ff */
[----:B------:R-:W-:Y:S01]  /*7f30*/  FADD.FTZ R64, R73, R64 ;  /* 0x0000004049407221 */ /* 0x000fe20000010000 */
[----:B------:R-:W-:-:S03]  /*7f40*/  LEA.HI.X R3, R3, UR33, R4, 0x1, P2 ;  /* 0x0000002103037c11 */ /* 0x000fc600090f0c04 */
[----:B------:R-:W-:Y:S01]  /*7f50*/  FADD.FTZ R77, R64, R77 ;  /* 0x0000004d404d7221 */ /* 0x000fe20000010000 */
[-C--:B0-----:R-:W-:Y:S02]  /*7f60*/  ISETP.GE.AND P0, PT, R61, R0.reuse, PT ;  /* 0x000000003d00720c */ /* 0x081fe40003f06270 */
[-C--:B------:R-:W-:Y:S02]  /*7f70*/  ISETP.GE.AND P1, PT, R59, R0.reuse, PT ;  /* 0x000000003b00720c */ /* 0x080fe40003f26270 */
[-C--:B------:R-:W-:Y:S02]  /*7f80*/  ISETP.GE.AND P2, PT, R53, R0.reuse, PT ;  /* 0x000000003500720c */ /* 0x080fe40003f46270 */
[-C--:B------:R-:W-:Y:S02]  /*7f90*/  ISETP.GE.AND P3, PT, R51, R0.reuse, PT ;  /* 0x000000003300720c */ /* 0x080fe40003f66270 */
[-C--:B------:R-:W-:Y:S02]  /*7fa0*/  ISETP.GE.AND P4, PT, R49, R0.reuse, PT ;  /* 0x000000003100720c */ /* 0x080fe40003f86270 */
[----:B------:R-:W-:-:S02]  /*7fb0*/  ISETP.GE.AND P5, PT, R47, R0, PT ;  /* 0x000000002f00720c */ /* 0x000fc40003fa6270 */
        /* <DEDUP_REMOVED lines=27> */
[----:B------:R0:W-:Y:S04]  /*8170*/  @!P1 STG.E.U16 desc[UR24][R2.64+0x280], R69 ;  /* 0x0002804502009986 */ /* 0x0001e8000c101518 */
[----:B------:R0:W-:Y:S04]  /*8180*/  @!P2 STG.E.U16 desc[UR24][R2.64+0x2c0], R17 ;  /* 0x0002c0110200a986 */ /* 0x0001e8000c101518 */
[----:B------:R0:W-:Y:S04]  /*8190*/  @!P3 STG.E.U16 desc[UR24][R2.64+0x300], R71 ;  /* 0x000300470200b986 */ /* 0x0001e8000c101518 */
[----:B------:R0:W-:Y:S04]  /*81a0*/  @!P4 STG.E.U16 desc[UR24][R2.64+0x340], R15 ;  /* 0x0003400f0200c986 */ /* 0x0001e8000c101518 */
[----:B------:R0:W-:Y:S04]  /*81b0*/  @!P5 STG.E.U16 desc[UR24][R2.64+0x380], R75 ;  /* 0x0003804b0200d986 */ /* 0x0001e8000c101518 */
[----:B------:R0:W-:Y:S01]  /*81c0*/  @!P6 STG.E.U16 desc[UR24][R2.64+0x3c0], R13 ;  /* 0x0003c00d0200e986 */ /* 0x0001e2000c101518 */
[----:B------:R-:W-:Y:S01]  /*81d0*/  FADD.FTZ R97, R72, R97 ;  /* 0x0000006148617221 */ /* 0x000fe20000010000 */
[----:B------:R-:W-:-:S03]  /*81e0*/  UIADD3 UR15, UP0, UPT, UR15, -0x800, URZ ;  /* 0xfffff8000f0f7890 */ /* 0x000fc6000ff1e0ff */
[----:B------:R-:W-:Y:S01]  /*81f0*/  FADD.FTZ R74, R97, R74 ;  /* 0x0000004a614a7221 */ /* 0x000fe20000010000 */
[----:B------:R-:W-:Y:S02]  /*8200*/  UIADD3.X UR16, UPT, UPT, UR16, -0x1, URZ, UP0, !UPT ;  /* 0xffffffff10107890 */ /* 0x000fe400087fe4ff */
[----:B------:R-:W-:Y:S01]  /*8210*/  UISETP.GT.AND UP0, UPT, UR12, 0x1, UPT ;  /* 0x000000010c00788c */ /* 0x000fe2000bf04270 */
[----:B------:R-:W-:Y:S01]  /*8220*/  FADD.FTZ R99, R74, R99 ;  /* 0x000000634a637221 */ /* 0x000fe20000010000 */
[----:B------:R-:W-:-:S03]  /*8230*/  UIADD3 UR18, UP1, UPT, UR18, -0x800, URZ ;  /* 0xfffff80012127890 */ /* 0x000fc6000ff3e0ff */
[----:B------:R-:W-:Y:S01]  /*8240*/  FADD.FTZ R36, R99, R76 ;  /* 0x0000004c63247221 */ /* 0x000fe20000010000 */
[----:B------:R-:W-:-:S03]  /*8250*/  UIADD3 UR14, UP2, UPT, UR14, -0x800, URZ ;  /* 0xfffff8000e0e7890 */ /* 0x000fc6000ff5e0ff */
[----:B------:R-:W-:Y:S01]  /*8260*/  FADD.FTZ R36, R36, R101 ;  /* 0x0000006524247221 */ /* 0x000fe20000010000 */
[----:B------:R-:W-:Y:S02]  /*8270*/  UIADD3.X UR19, UPT, UPT, UR19, -0x1, URZ, UP1, !UPT ;  /* 0xffffffff13137890 */ /* 0x000fe40008ffe4ff */
[----:B------:R-:W-:Y:S01]  /*8280*/  UIADD3.X UR17, UPT, UPT, UR17, -0x1, URZ, UP2, !UPT ;  /* 0xffffffff11117890 */ /* 0x000fe200097fe4ff */
[----:B------:R-:W-:Y:S01]  /*8290*/  UMOV UR12, UR20 ;  /* 0x00000014000c7c82 */ /* 0x000fe20008000000 */
[----:B0-----:R-:W-:Y:S10]  /*82a0*/  BRA.U UP0, `(.L_x_3478) ;  /* 0xffffff8500407547 */ /* 0x001ff4000b83ffff */
.L_x_3431:
[----:B------:R-:W0:Y:S01]  /*82b0*/  LDCU.64 UR12, c[0x0][0x548] ;  /* 0x0000a900ff0c77ac */ /* 0x000e220008000a00 */
[----:B------:R-:W1:Y:S01]  /*82c0*/  S2R R11, SR_TID.X ;  /* 0x00000000000b7919 */ /* 0x000e620000002100 */
[----:B------:R-:W2:Y:S01]  /*82d0*/  LDCU UR38, c[0x0][0x38c] ;  /* 0x00007180ff2677ac */ /* 0x000ea20008000800 */
[----:B------:R-:W3:Y:S01]  /*82e0*/  LDCU.64 UR14, c[0x0][0x568] ;  /* 0x0000ad00ff0e77ac */ /* 0x000ee20008000a00 */
[----:B0-----:R-:W-:-:S04]  /*82f0*/  UISETP.NE.U32.AND UP0, UPT, UR12, URZ, UPT ;  /* 0x000000ff0c00728c */ /* 0x001fc8000bf05070 */
[----:B------:R-:W-:-:S09]  /*8300*/  UISETP.NE.AND.EX UP0, UPT, UR13, URZ, UPT, UP0 ;  /* 0x000000ff0d00728c */ /* 0x000fd2000bf05300 */
[----:B--23--:R-:W-:Y:S05]  /*8310*/  BRA.U !UP0, `(.L_x_3479) ;  /* 0x00000001088c7547 */ /* 0x00cfea000b800000 */
[----:B------:R-:W0:Y:S01]  /*8320*/  SHFL.DOWN P0, R0, R65, 0x1, 0x1f ;  /* 0x08201f0041007f89 */ /* 0x000e220000000000 */
[----:B------:R-:W-:Y:S01]  /*8330*/  BSSY.RECONVERGENT B0, `(.L_x_3479) ;  /* 0x0000021000007945 */ /* 0x000fe20003800200 */
[----:B------:R-:W2:Y:S01]  /*8340*/  S2R R4, SR_LANEID ;  /* 0x0000000000047919 */ /* 0x000ea20000000000 */
[----:B------:R-:W3:Y:S01]  /*8350*/  S2R R6, SR_TID.X ;  /* 0x0000000000067919 */ /* 0x000ee20000002100 */
[----:B0-----:R-:W-:-:S05]  /*8360*/  @P0 FADD R0, R0, R65 ;  /* 0x0000004100000221 */ /* 0x001fca0000000000 */
[----:B------:R-:W0:Y:S01]  /*8370*/  SHFL.DOWN P0, R3, R0, 0x2, 0x1f ;  /* 0x08401f0000037f89 */ /* 0x000e220000000000 */
[----:B--2---:R-:W-:-:S13]  /*8380*/  ISETP.NE.AND P1, PT, R4, RZ, PT ;  /* 0x000000ff0400720c */ /* 0x004fda0003f25270 */
[----:B------:R-:W2:Y:S01]  /*8390*/  @!P1 S2R R8, SR_CgaCtaId ;  /* 0x0000000000089919 */ /* 0x000ea20000008800 */
[----:B------:R-:W-:Y:S01]  /*83a0*/  @!P1 MOV R7, 0x400 ;  /* 0x0000040000079802 */ /* 0x000fe20000000f00 */
[----:B0-----:R-:W-:Y:S01]  /*83b0*/  @P0 FADD R3, R0, R3 ;  /* 0x0000000300030221 */ /* 0x001fe20000000000 */
[----:B---3--:R-:W-:-:S04]  /*83c0*/  @!P1 SHF.R.U32.HI R0, RZ, 0x3, R6 ;  /* 0x00000003ff009819 */ /* 0x008fc80000011606 */
        /* <DEDUP_REMOVED lines=20> */
[----:B0-----:R-:W-:Y:S02]  /*8510*/  IMAD.U32 R3, RZ, RZ, UR5 ;  /* 0x00000005ff037e24 */ /* 0x001fe4000f8e00ff */
[----:B--2---:R-:W-:-:S05]  /*8520*/  FADD.FTZ R5, R4, R5 ;  /* 0x0000000504057221 */ /* 0x004fca0000010000 */
[----:B------:R2:W-:Y:S02]  /*8530*/  REDG.E.ADD.F32.FTZ.RN.STRONG.GPU desc[UR24][R2.64], R5 ;  /* 0x00000005020079a6 */ /* 0x0005e4000c12f318 */
.L_x_3480:
[----:B------:R-:W-:Y:S05]  /*8540*/  BSYNC.RECONVERGENT B0 ;  /* 0x0000000000007941 */ /* 0x000fea0003800200 */
.L_x_3479:
[----:B------:R-:W-:Y:S01]  /*8550*/  UISETP.NE.U32.AND UP0, UPT, UR14, URZ, UPT ;  /* 0x000000ff0e00728c */ /* 0x000fe2000bf05070 */
[----:B-1----:R-:W-:-:S03]  /*8560*/  ISETP.GE.AND P0, PT, R11, UR38, PT ;  /* 0x000000260b007c0c */ /* 0x002fc6000bf06270 */
[----:B------:R-:W-:-:S09]  /*8570*/  UISETP.NE.AND.EX UP0, UPT, UR15, URZ, UPT, UP0 ;  /* 0x000000ff0f00728c */ /* 0x000fd2000bf05300 */
[----:B------:R-:W-:Y:S05]  /*8580*/  BRA.U !UP0, `(.L_x_3481) ;  /* 0x0000000108907547 */ /* 0x000fea000b800000 */
[----:B------:R-:W-:Y:S06]  /*8590*/  BAR.SYNC.DEFER_BLOCKING 0x0 ;  /* 0x0000000000007b1d */ /* 0x000fec0000010000 */
[----:B------:R-:W-:Y:S01]  /*85a0*/  BSSY.RECONVERGENT B0, `(.L_x_3481) ;  /* 0x0000022000007945 */ /* 0x000fe20003800200 */
[----:B0-2---:R-:W0:Y:S01]  /*85b0*/  SHFL.DOWN P1, R3, R36, 0x1, 0x1f ;  /* 0x08201f0024037f89 */ /* 0x005e220000020000 */
        /* <DEDUP_REMOVED lines=29> */
[----:B------:R-:W-:Y:S01]  /*8790*/  MOV R3, UR5 ;  /* 0x0000000500037c02 */ /* 0x000fe20008000f00 */
[----:B0-----:R-:W-:-:S05]  /*87a0*/  FADD.FTZ R7, R7, R0 ;  /* 0x0000000007077221 */ /* 0x001fca0000010000 */
[----:B------:R1:W-:Y:S02]  /*87b0*/  REDG.E.ADD.F32.FTZ.RN.STRONG.GPU desc[UR24][R2.64], R7 ;  /* 0x00000007020079a6 */ /* 0x0003e4000c12f318 */
.L_x_3482:
[----:B------:R-:W-:Y:S05]  /*87c0*/  BSYNC.RECONVERGENT B0 ;  /* 0x0000000000007941 */ /* 0x000fea0003800200 */
.L_x_3481:
[----:B------:R-:W-:Y:S05]  /*87d0*/  @P0 EXIT ;  /* 0x000000000000094d */ /* 0x000fea0003800000 */
[----:B------:R-:W3:Y:S01]  /*87e0*/  LDCU.64 UR12, c[0x0][0x4e8] ;  /* 0x00009d00ff0c77ac */ /* 0x000ee20008000a00 */
[----:B------:R-:W4:Y:S01]  /*87f0*/  S2UR UR22, SR_CgaCtaId ;  /* 0x00000000001679c3 */ /* 0x000f220000008800 */
[----:B------:R-:W-:Y:S01]  /*8800*/  BSSY.RECONVERGENT B0, `(.L_x_3483) ;  /* 0x000004b000007945 */ /* 0x000fe20003800200 */
[----:B------:R-:W0:Y:S01]  /*8810*/  LDCU.64 UR18, c[0x0][0x4c8] ;  /* 0x00009900ff1277ac */ /* 0x000e220008000a00 */
[----:B------:R-:W1:Y:S01]  /*8820*/  LDCU.64 UR20, c[0x0][0x4a8] ;  /* 0x00009500ff1477ac */ /* 0x000e620008000a00 */
[----:B------:R-:W-:Y:S01]  /*8830*/  UMOV UR17, 0x400 ;  /* 0x0000040000117882 */ /* 0x000fe20000000000 */
[----:B------:R-:W0:Y:S01]  /*8840*/  LDCU UR23, c[0x0][0x360] ;  /* 0x00006c00ff1777ac */ /* 0x000e220008000800 */
[----:B------:R-:W1:Y:S01]  /*8850*/  LDCU.64 UR40, c[0x0][0x3e0] ;  /* 0x00007c00ff2877ac */ /* 0x000e620008000a00 */
[----:B---3--:R-:W-:Y:S01]  /*8860*/  UIMAD.WIDE.U32 UR4, UR8, UR12, URZ ;  /* 0x0000000c080472a5 */ /* 0x008fe2000f8e00ff */
[----:B------:R-:W3:Y:S03]  /*8870*/  LDCU.64 UR42, c[0x0][0x3c0] ;  /* 0x00007800ff2a77ac */ /* 0x000ee60008000a00 */
[----:B------:R-:W-:-:S02]  /*8880*/  UIMAD UR16, UR8, UR13, UR5 ;  /* 0x0000000d081072a4 */ /* 0x000fc4000f8e0205 */
[----:B0-----:R-:W-:Y:S02]  /*8890*/  UIMAD.WIDE.U32 UR12, UR8, UR18, URZ ;  /* 0x00000012080c72a5 */ /* 0x001fe4000f8e00ff */
[----:B-1----:R-:W-:Y:S02]  /*88a0*/  UIMAD.WIDE.U32 UR14, UR8, UR20, URZ ;  /* 0x00000014080e72a5 */ /* 0x002fe4000f8e00ff */
[----:B------:R-:W-:Y:S01]  /*88b0*/  UIMAD UR11, UR8, UR19, UR13 ;  /* 0x00000013080b72a4 */ /* 0x000fe2000f8e020d */
[----:B------:R-:W0:Y:S01]  /*88c0*/  LDCU.64 UR26, c[0x0][0x4b0] ;  /* 0x00009600ff1a77ac */ /* 0x000e220008000a00 */
[----:B------:R-:W1:Y:S01]  /*88d0*/  LDCU.64 UR32, c[0x0][0x4d0] ;  /* 0x00009a00ff2077ac */ /* 0x000e620008000a00 */
[----:B------:R-:W0:Y:S01]  /*88e0*/  LDCU.64 UR34, c[0x0][0x4f0] ;  /* 0x00009e00ff2277ac */ /* 0x000e220008000a00 */
[----:B------:R-:W0:Y:S01]  /*88f0*/  LDCU.64 UR36, c[0x0][0x540] ;  /* 0x0000a800ff2477ac */ /* 0x000e220008000a00 */
[----:B------:R-:W0:Y:S01]  /*8900*/  LDCU.128 UR28, c[0x0][0x530] ;  /* 0x0000a600ff1c77ac */ /* 0x000e220008000c00 */
[----:B------:R-:W-:-:S02]  /*8910*/  UIMAD UR8, UR8, UR21, UR15 ;  /* 0x00000015080872a4 */ /* 0x000fc4000f8e020f */
[----:B----4-:R-:W-:-:S12]  /*8920*/  ULEA UR17, UR22, UR17, 0x18 ;  /* 0x0000001116117291 */ /* 0x010fd8000f8ec0ff */
.L_x_3484:
[C---:B------:R-:W-:Y:S01]  /*8930*/  LEA R0, R11.reuse, UR17, 0x2 ;  /* 0x000000110b007c11 */ /* 0x040fe2000f8e10ff */
[C---:B----4-:R-:W-:Y:S01]  /*8940*/  IMAD.WIDE.U32 R6, R11.reuse, UR40, RZ ;  /* 0x000000280b067c25 */ /* 0x050fe2000f8e00ff */
[----:B------:R-:W-:Y:S02]  /*8950*/  MOV R4, UR14 ;  /* 0x0000000e00047c02 */ /* 0x000fe40008000f00 */
[----:B------:R-:W-:Y:S01]  /*8960*/  SHF.R.S32.HI R10, RZ, 0x1f, R11 ;  /* 0x0000001fff0a7819 */ /* 0x000fe2000001140b */
[----:B------:R-:W4:Y:S01]  /*8970*/  LDS R13, [R0+0x1d90] ;  /* 0x001d9000000d7984 */ /* 0x000f220000000800 */
[----:B--2---:R-:W-:Y:S02]  /*8980*/  MOV R3, UR8 ;  /* 0x0000000800037c02 */ /* 0x004fe40008000f00 */
        /* <DEDUP_REMOVED lines=14> */
[----:B----4-:R2:W-:Y:S04]  /*8a70*/  REDG.E.ADD.F32.FTZ.RN.STRONG.GPU desc[UR24][R4.64], R13 ;  /* 0x0000000d040079a6 */ /* 0x0105e8000c12f318 */
[----:B------:R4:W0:Y:S01]  /*8a80*/  LDG.E R15, desc[UR24][R8.64] ;  /* 0x00000018080f7981 */ /* 0x000822000c1e1900 */
[----:B------:R-:W-:Y:S01]  /*8a90*/  MOV R6, UR12 ;  /* 0x0000000c00067c02 */ /* 0x000fe20008000f00 */
[C---:B-1----:R-:W-:Y:S01]  /*8aa0*/  IMAD R12, R10.reuse, UR32, RZ ;  /* 0x000000200a0c7c24 */ /* 0x042fe2000f8e02ff */
[----:B------:R-:W-:Y:S01]  /*8ab0*/  MOV R3, UR11 ;  /* 0x0000000b00037c02 */ /* 0x000fe20008000f00 */
[----:B---3--:R-:W-:Y:S01]  /*8ac0*/  IMAD R14, R10, UR42, RZ ;  /* 0x0000002a0a0e7c24 */ /* 0x008fe2000f8e02ff */
[----:B------:R-:W-:Y:S01]  /*8ad0*/  MOV R7, UR13 ;  /* 0x0000000d00077c02 */ /* 0x000fe20008000f00 */
[----:B------:R-:W-:-:S02]  /*8ae0*/  IMAD.MOV.U32 R2, RZ, RZ, R6 ;  /* 0x000000ffff027224 */ /* 0x000fc400078e0006 */
[C---:B------:R-:W-:Y:S02]  /*8af0*/  IMAD R17, R11.reuse, UR33, R12 ;  /* 0x000000210b117c24 */ /* 0x040fe4000f8e020c */
[----:B------:R-:W-:-:S04]  /*8b00*/  IMAD.WIDE.U32 R2, R11, UR32, R2 ;  /* 0x000000200b027c25 */ /* 0x000fc8000f8e0002 */
[----:B------:R-:W-:Y:S01]  /*8b10*/  IMAD.WIDE.U32 R6, R11, UR42, RZ ;  /* 0x0000002a0b067c25 */ /* 0x000fe2000f8e00ff */
[----:B--2---:R-:W-:Y:S02]  /*8b20*/  IADD3 R5, PT, PT, R3, R17, RZ ;  /* 0x0000001103057210 */ /* 0x004fe40007ffe0ff */
[----:B------:R-:W-:Y:S01]  /*8b30*/  LEA R4, P0, R2, UR30, 0x2 ;  /* 0x0000001e02047c11 */ /* 0x000fe2000f8010ff */
[----:B------:R-:W-:Y:S01]  /*8b40*/  IMAD R13, R11, UR43, R14 ;  /* 0x0000002b0b0d7c24 */ /* 0x000fe2000f8e020e */
[----:B----4-:R-:W-:Y:S02]  /*8b50*/  LEA R8, P1, R6, UR9, 0x2 ;  /* 0x0000000906087c11 */ /* 0x010fe4000f8210ff */
[----:B------:R-:W-:Y:S02]  /*8b60*/  LEA.HI.X R5, R2, UR31, R5, 0x2, P0 ;  /* 0x0000001f02057c11 */ /* 0x000fe400080f1405 */
[----:B------:R-:W-:-:S04]  /*8b70*/  IADD3 R3, PT, PT, R7, R13, RZ ;  /* 0x0000000d07037210 */ /* 0x000fc80007ffe0ff */
[----:B------:R-:W-:Y:S01]  /*8b80*/  LEA.HI.X R9, R6, UR10, R3, 0x2, P1 ;  /* 0x0000000a06097c11 */ /* 0x000fe200088f1403 */
[----:B0-----:R-:W-:-:S05]  /*8b90*/  FMUL.FTZ R15, R0, R15 ;  /* 0x0000000f000f7220 */ /* 0x001fca0000410000 */
        /* <DEDUP_REMOVED lines=18> */
.L_x_3483:
[----:B------:R-:W-:Y:S05]  /*8cc0*/  EXIT ;  /* 0x000000000000794d */ /* 0x000fea0003800000 */
.L_x_3469:
[----:B------:R-:W-:Y:S01]  /*8cd0*/  HFMA2 R192, -RZ, RZ, 0, 5.9604644775390625e-08 ;  /* 0x00000001ffc07431 */ /* 0x000fe200000001ff */
[----:B------:R-:W-:Y:S02]  /*8ce0*/  MOV R193, R6 ;  /* 0x0000000600c17202 */ /* 0x000fe40000000f00 */
[----:B------:R-:W-:Y:S02]  /*8cf0*/  MOV R195, RZ ;  /* 0x000000ff00c37202 */ /* 0x000fe40000000f00 */
[----:B------:R-:W-:-:S07]  /*8d00*/  MOV R210, 0xffffffff ;  /* 0xffffffff00d27802 */ /* 0x000fce0000000f00 */
[----:B-123-5:R-:W-:Y:S05]  /*8d10*/  WARPSYNC.COLLECTIVE R210, `(.L_x_3485) ;  /* 0x00000000d2087348 */ /* 0x02efea0003c00000 */
[----:B------:R0:W4:Y:S02]  /*8d20*/  SHFL.UP P6, R4, R193, R192, R195 ;  /* 0x040000c0c1047389 */ /* 0x00012400000c00c3 */
[----:B012345:R-:W-:Y:S05]  /*8d30*/  ENDCOLLECTIVE ;  /* 0x000000000000791b */ /* 0x03ffea0003800000 */
.L_x_3485:
[----:B------:R-:W-:Y:S01]  /*8d40*/  MOV R193, R5 ;  /* 0x0000000500c17202 */ /* 0x000fe20000000f00 */
[----:B------:R-:W-:-:S07]  /*8d50*/  IMAD.MOV.U32 R7, RZ, RZ, R4 ;  /* 0x000000ffff077224 */ /* 0x000fce00078e0004 */
[----:B------:R-:W-:Y:S05]  /*8d60*/  WARPSYNC.COLLECTIVE R210, `(.L_x_3486) ;  /* 0x00000000d2087348 */ /* 0x000fea0003c00000 */
[----:B------:R0:W1:Y:S02]  /*8d70*/  SHFL.UP P6, R4, R193, R192, R195 ;  /* 0x040000c0c1047389 */ /* 0x00006400000c00c3 */
[----:B01----:R-:W-:Y:S05]  /*8d80*/  ENDCOLLECTIVE ;  /* 0x000000000000791b */ /* 0x003fea0003800000 */
.L_x_3486:
        /* <DEDUP_REMOVED lines=8> */
.L_x_3487:
[----:B------:R-:W-:Y:S02]  /*8e10*/  MOV R193, R187 ;  /* 0x000000bb00c17202 */ /* 0x000fe40000000f00 */
[----:B------:R-:W-:-:S07]  /*8e20*/  MOV R7, R4 ;  /* 0x0000000400077202 */ /* 0x000fce0000000f00 */
[----:B------:R-:W-:Y:S05]  /*8e30*/  WARPSYNC.COLLECTIVE R210, `(.L_x_3488) ;  /* 0x00000000d2087348 */ /* 0x000fea0003c00000 */
[----:B------:R0:W1:Y:S02]  /*8e40*/  SHFL.UP P6, R4, R193, R192, R195 ;  /* 0x040000c0c1047389 */ /* 0x00006400000c00c3 */
[----:B01----:R-:W-:Y:S05]  /*8e50*/  ENDCOLLECTIVE ;  /* 0x000000000000791b */ /* 0x003fea0003800000 */
.L_x_3488:
        /* <DEDUP_REMOVED lines=8> */
.L_x_3489:
[----:B------:R-:W-:Y:S02]  /*8ee0*/  MOV R193, R189 ;  /* 0x000000bd00c17202 */ /* 0x000fe40000000f00 */
[----:B------:R-:W-:-:S07]  /*8ef0*/  MOV R5, R4 ;  /* 0x0000000400057202 */ /* 0x000fce0000000f00 */
[----:B------:R-:W-:Y:S05]  /*8f00*/  WARPSYNC.COLLECTIVE R210, `(.L_x_3490) ;  /* 0x00000000d2087348 */ /* 0x000fea0003c00000 */
[----:B------:R0:W1:Y:S02]  /*8f10*/  SHFL.UP P6, R4, R193, R192, R195 ;  /* 0x040000c0c1047389 */ /* 0x00006400000c00c3 */
[----:B01----:R-:W-:Y:S05]  /*8f20*/  ENDCOLLECTIVE ;  /* 0x000000000000791b */ /* 0x003fea0003800000 */
.L_x_3490:
        /* <DEDUP_REMOVED lines=8> */
.L_x_3491:
[----:B------:R-:W-:Y:S01]  /*8fb0*/  IMAD.MOV.U32 R193, RZ, RZ, R7 ;  /* 0x000000ffffc17224 */ /* 0x000fe200078e0007 */
[----:B------:R-:W-:-:S07]  /*8fc0*/  MOV R5, R4 ;  /* 0x0000000400057202 */ /* 0x000fce0000000f00 */
[----:B------:R-:W-:Y:S05]  /*8fd0*/  WARPSYNC.COLLECTIVE R210, `(.L_x_3492) ;  /* 0x00000000d2087348 */ /* 0x000fea0003c00000 */
[----:B------:R0:W1:Y:S02]  /*8fe0*/  SHFL.UP P6, R4, R193, R192, R195 ;  /* 0x040000c0c1047389 */ /* 0x00006400000c00c3 */
[----:B01----:R-:W-:Y:S05]  /*8ff0*/  ENDCOLLECTIVE ;  /* 0x000000000000791b */ /* 0x003fea0003800000 */
.L_x_3492:
        /* <DEDUP_REMOVED lines=8> */
.L_x_3493:
[----:B------:R-:W-:Y:S02]  /*9080*/  MOV R193, R5 ;  /* 0x0000000500c17202 */ /* 0x000fe40000000f00 */
[----:B------:R-:W-:-:S07]  /*9090*/  MOV R187, R4 ;  /* 0x0000000400bb7202 */ /* 0x000fce0000000f00 */
[----:B------:R-:W-:Y:S05]  /*90a0*/  WARPSYNC.COLLECTIVE R210, `(.L_x_3494) ;  /* 0x00000000d2087348 */ /* 0x000fea0003c00000 */
[----:B------:R0:W1:Y:S02]  /*90b0*/  SHFL.UP P6, R4, R193, R192, R195 ;  /* 0x040000c0c1047389 */ /* 0x00006400000c00c3 */
[----:B01----:R-:W-:Y:S05]  /*90c0*/  ENDCOLLECTIVE ;  /* 0x000000000000791b */ /* 0x003fea0003800000 */
.L_x_3494:
[----:B------:R-:W-:Y:S05]  /*90d0*/  BRA `(.L_x_3495) ;  /* 0xffffffc000047947 */ /* 0x000fea000383ffff */
.L_x_3470:
[----:B------:R-:W-:Y:S01]  /*90e0*/  HFMA2 R212, -RZ, RZ, 0, 1.847743988037109375e-06 ;  /* 0x0000001fffd47431 */ /* 0x000fe200000001ff */
[----:B------:R-:W-:Y:S01]  /*90f0*/  BSSY B0, `(.L_x_3496) ;  /* 0x0000007000007945 */ /* 0x000fe20003800000 */
[----:B------:R-:W-:Y:S02]  /*9100*/  MOV R211, R6 ;  /* 0x0000000600d37202 */ /* 0x000fe40000000f00 */
[----:B------:R-:W-:Y:S02]  /*9110*/  MOV R213, 0x1f ;  /* 0x0000001f00d57802 */ /* 0x000fe40000000f00 */
[----:B------:R-:W-:-:S07]  /*9120*/  MOV R210, 0xffffffff ;  /* 0xffffffff00d27802 */ /* 0x000fce0000000f00 */
[----:B-123-5:R-:W-:Y:S05]  /*9130*/  WARPSYNC.COLLECTIVE R210, `(.L_x_3497) ;  /* 0x00000000d2087348 */ /* 0x02efea0003c00000 */
[----:B------:R0:W4:Y:S02]  /*9140*/  SHFL.IDX P2, R5, R211, R212, R213 ;  /* 0x000000d4d3057389 */ /* 0x00012400000400d5 */
[----:B012345:R-:W-:Y:S05]  /*9150*/  ENDCOLLECTIVE ;  /* 0x000000000000791b */ /* 0x03ffea0003800000 */
.L_x_3497:
[----:B------:R-:W-:Y:S05]  /*9160*/  BSYNC B0 ;  /* 0x0000000000007941 */ /* 0x000fea0003800000 */
.L_x_3496:
[----:B------:R-:W-:Y:S05]  /*9170*/  BRA `(.L_x_3498) ;  /* 0xffffffbc00f47947 */ /* 0x000fea000383ffff */
.L_x_3471:
        /* <DEDUP_REMOVED lines=8> */
.L_x_3500:
[----:B------:R-:W-:Y:S05]  /*9200*/  BSYNC B0 ;  /* 0x0000000000007941 */ /* 0x000fea0003800000 */
.L_x_3499:
[----:B------:R-:W-:Y:S05]  /*9210*/  BRA `(.L_x_3501) ;  /* 0xffffffbc00d47947 */ /* 0x000fea000383ffff */
.L_x_3472:
[----:B------:R-:W-:Y:S01]  /*9220*/  HFMA2 R192, -RZ, RZ, 0, 5.9604644775390625e-08 ;  /* 0x00000001ffc07431 */ /* 0x000fe200000001ff */
[----:B------:R-:W-:Y:S01]  /*9230*/  BSSY B0, `(.L_x_3502) ;  /* 0x0000007000007945 */ /* 0x000fe20003800000 */
[----:B------:R-:W-:Y:S01]  /*9240*/  IMAD.MOV.U32 R193, RZ, RZ, R6 ;  /* 0x000000ffffc17224 */ /* 0x000fe200078e0006 */
[----:B------:R-:W-:Y:S02]  /*9250*/  MOV R195, RZ ;  /* 0x000000ff00c37202 */ /* 0x000fe40000000f00 */
[----:B------:R-:W-:-:S07]  /*9260*/  MOV R210, 0xffffffff ;  /* 0xffffffff00d27802 */ /* 0x000fce0000000f00 */
[----:B-123-5:R-:W-:Y:S05]  /*9270*/  WARPSYNC.COLLECTIVE R210, `(.L_x_3503) ;  /* 0x00000000d2087348 */ /* 0x02efea0003c00000 */
[----:B------:R0:W4:Y:S02]  /*9280*/  SHFL.UP P6, R4, R193, R192, R195 ;  /* 0x040000c0c1047389 */ /* 0x00012400000c00c3 */
[----:B012345:R-:W-:Y:S05]  /*9290*/  ENDCOLLECTIVE ;  /* 0x000000000000791b */ /* 0x03ffea0003800000 */
.L_x_3503:
[----:B------:R-:W-:Y:S05]  /*92a0*/  BSYNC B0 ;  /* 0x0000000000007941 */ /* 0x000fea0003800000 */
.L_x_3502:
[----:B------:R-:W-:Y:S01]  /*92b0*/  HFMA2 R192, -RZ, RZ, 0, 5.9604644775390625e-08 ;  /* 0x00000001ffc07431 */ /* 0x000fe200000001ff */
[----:B------:R-:W-:Y:S01]  /*92c0*/  MOV R193, R7 ;  /* 0x0000000700c17202 */ /* 0x000fe20000000f00 */
[----:B------:R-:W-:Y:S01]  /*92d0*/  HFMA2 R212, -RZ, RZ, 0, 0 ;  /* 0x00000000ffd47431 */ /* 0x000fe200000001ff */
[----:B------:R-:W-:Y:S02]  /*92e0*/  MOV R195, RZ ;  /* 0x000000ff00c37202 */ /* 0x000fe40000000f00 */
[----:B------:R-:W-:Y:S02]  /*92f0*/  MOV R210, 0xffffffff ;  /* 0xffffffff00d27802 */ /* 0x000fe40000000f00 */
[----:B------:R-:W-:Y:S02]  /*9300*/  MOV R211, R2 ;  /* 0x0000000200d37202 */ /* 0x000fe40000000f00 */
[----:B------:R-:W-:Y:S02]  /*9310*/  MOV R213, 0x1f ;  /* 0x0000001f00d57802 */ /* 0x000fe40000000f00 */
[----:B------:R-:W-:-:S07]  /*9320*/  MOV R10, R4 ;  /* 0x00000004000a7202 */ /* 0x000fce0000000f00 */
[----:B------:R-:W-:Y:S05]  /*9330*/  WARPSYNC.COLLECTIVE R210, `(.L_x_3504) ;  /* 0x00000000d2087348 */ /* 0x000fea0003c00000 */
[----:B------:R0:W1:Y:S02]  /*9340*/  SHFL.UP P6, R4, R193, R192, R195 ;  /* 0x040000c0c1047389 */ /* 0x00006400000c00c3 */
[----:B01----:R-:W-:Y:S05]  /*9350*/  ENDCOLLECTIVE ;  /* 0x000000000000791b */ /* 0x003fea0003800000 */
.L_x_3504:
[----:B------:R-:W-:Y:S05]  /*9360*/  WARPSYNC.COLLECTIVE R210, `(.L_x_3505) ;  /* 0x00000000d2087348 */ /* 0x000fea0003c00000 */
[----:B------:R0:W1:Y:S02]  /*9370*/  SHFL.IDX P2, R5, R211, R212, R213 ;  /* 0x000000d4d3057389 */ /* 0x00006400000400d5 */
[----:B01----:R-:W-:Y:S05]  /*9380*/  ENDCOLLECTIVE ;  /* 0x000000000000791b */ /* 0x003fea0003800000 */
.L_x_3505:
[----:B------:R-:W-:Y:S02]  /*9390*/  MOV R211, R3 ;  /* 0x0000000300d37202 */ /* 0x000fe40000000f00 */
[----:B------:R-:W-:Y:S01]  /*93a0*/  MOV R187, R4 ;  /* 0x0000000400bb7202 */ /* 0x000fe20000000f00 */
[----:B------:R-:W-:-:S07]  /*93b0*/  IMAD.MOV.U32 R4, RZ, RZ, R5 ;  /* 0x000000ffff047224 */ /* 0x000fce00078e0005 */
[----:B------:R-:W-:Y:S05]  /*93c0*/  WARPSYNC.COLLECTIVE R210, `(.L_x_3506) ;  /* 0x00000000d2087348 */ /* 0x000fea0003c00000 */
[----:B------:R0:W1:Y:S02]  /*93d0*/  SHFL.IDX P2, R5, R211, R212, R213 ;  /* 0x000000d4d3057389 */ /* 0x00006400000400d5 */
[----:B01----:R-:W-:Y:S05]  /*93e0*/  ENDCOLLECTIVE ;  /* 0x000000000000791b */ /* 0x003fea0003800000 */
.L_x_3506:
[----:B------:R-:W-:Y:S05]  /*93f0*/  BRA `(.L_x_3507) ;  /* 0xffffffbc00747947 */ /* 0x000fea000383ffff */
.L_x_3474:
[----:B------:R-:W-:Y:S01]  /*9400*/  HFMA2 R214, -RZ, RZ, 0, 5.9604644775390625e-08 ;  /* 0x00000001ffd67431 */ /* 0x000fe200000001ff */
[-C--:B------:R-:W-:Y:S01]  /*9410*/  MOV R215, R6.reuse ;  /* 0x0000000600d77202 */ /* 0x080fe20000000f00 */
[----:B------:R-:W-:Y:S01]  /*9420*/  HFMA2 R213, -RZ, RZ, 0, 1.847743988037109375e-06 ;  /* 0x0000001fffd57431 */ /* 0x000fe200000001ff */
[----:B------:R-:W-:Y:S01]  /*9430*/  MOV R217, 0x1f ;  /* 0x0000001f00d97802 */ /* 0x000fe20000000f00 */
[----:B------:R-:W-:Y:S01]  /*9440*/  IMAD.MOV.U32 R212, RZ, RZ, RZ ;  /* 0x000000ffffd47224 */ /* 0x000fe200078e00ff */
[----:B------:R-:W-:Y:S02]  /*9450*/  MOV R210, 0xffffffff ;  /* 0xffffffff00d27802 */ /* 0x000fe40000000f00 */
[----:B------:R-:W-:Y:S02]  /*9460*/  MOV R3, R6 ;  /* 0x0000000600037202 */ /* 0x000fe40000000f00 */
[----:B------:R-:W-:-:S07]  /*9470*/  MOV R4, R5 ;  /* 0x0000000500047202 */ /* 0x000fce0000000f00 */
[----:B--2---:R-:W-:Y:S05]  /*9480*/  WARPSYNC.COLLECTIVE R210, `(.L_x_3508) ;  /* 0x00000000d2087348 */ /* 0x004fea0003c00000 */
[----:B------:R0:W1:Y:S02]  /*9490*/  SHFL.DOWN P2, R7, R215, R214, R217 ;  /* 0x080000d6d7077389 */ /* 0x00006400000400d9 */
[----:B012---:R-:W-:Y:S05]  /*94a0*/  ENDCOLLECTIVE ;  /* 0x000000000000791b */ /* 0x007fea0003800000 */
.L_x_3508:
[----:B------:R-:W-:Y:S02]  /*94b0*/  MOV R215, R5 ;  /* 0x0000000500d77202 */ /* 0x000fe40000000f00 */
[----:B------:R-:W-:-:S07]  /*94c0*/  MOV R2, R7 ;  /* 0x0000000700027202 */ /* 0x000fce0000000f00 */
[----:B------:R-:W-:Y:S05]  /*94d0*/  WARPSYNC.COLLECTIVE R210, `(.L_x_3509) ;  /* 0x00000000d2087348 */ /* 0x000fea0003c00000 */
[----:B------:R0:W1:Y:S02]  /*94e0*/  SHFL.DOWN P2, R7, R215, R214, R217 ;  /* 0x080000d6d7077389 */ /* 0x00006400000400d9 */
[----:B01----:R-:W-:Y:S05]  /*94f0*/  ENDCOLLECTIVE ;  /* 0x000000000000791b */ /* 0x003fea0003800000 */
.L_x_3509:
[----:B------:R-:W-:Y:S01]  /*9500*/  @P0 FMUL.FTZ R2, R2, R3 ;  /* 0x0000000302020220 */ /* 0x000fe20000410000 */
[----:B------:R-:W-:Y:S02]  /*9510*/  IMAD.MOV.U32 R214, RZ, RZ, 0x2 ;  /* 0x00000002ffd67424 */ /* 0x000fe400078e00ff */
        /* <DEDUP_REMOVED lines=8> */
.L_x_3510:
[----:B------:R-:W-:Y:S02]  /*95a0*/  MOV R215, R4 ;  /* 0x0000000400d77202 */ /* 0x000fe40000000f00 */
[----:B------:R-:W-:-:S07]  /*95b0*/  MOV R2, R7 ;  /* 0x0000000700027202 */ /* 0x000fce0000000f00 */
[----:B------:R-:W-:Y:S05]  /*95c0*/  WARPSYNC.COLLECTIVE R210, `(.L_x_3511) ;  /* 0x00000000d2087348 */ /* 0x000fea0003c00000 */
[----:B------:R0:W1:Y:S02]  /*95d0*/  SHFL.DOWN P2, R7, R215, R214, R217 ;  /* 0x080000d6d7077389 */ /* 0x00006400000400d9 */
[----:B01----:R-:W-:Y:S05]  /*95e0*/  ENDCOLLECTIVE ;  /* 0x000000000000791b */ /* 0x003fea0003800000 */
.L_x_3511:
[C---:B------:R-:W-:Y:S01]  /*95f0*/  @!P0 FMUL.FTZ R2, R3.reuse, R2 ;  /* 0x0000000203028220 */ /* 0x040fe20000410000 */
[----:B------:R-:W-:Y:S02]  /*9600*/  HFMA2 R214, -RZ, RZ, 0, 2.384185791015625e-07 ;  /* 0x00000004ffd67431 */ /* 0x000fe400000001ff */
        /* <DEDUP_REMOVED lines=8> */
.L_x_3512:
[----:B------:R-:W-:Y:S02]  /*9690*/  MOV R215, R4 ;  /* 0x0000000400d77202 */ /* 0x000fe40000000f00 */
[----:B------:R-:W-:-:S07]  /*96a0*/  MOV R2, R7 ;  /* 0x0000000700027202 */ /* 0x000fce0000000f00 */
[----:B------:R-:W-:Y:S05]  /*96b0*/  WARPSYNC.COLLECTIVE R210, `(.L_x_3513) ;  /* 0x00000000d2087348 */ /* 0x000fea0003c00000 */
[----:B------:R0:W1:Y:S02]  /*96c0*/  SHFL.DOWN P2, R7, R215, R214, R217 ;  /* 0x080000d6d7077389 */ /* 0x00006400000400d9 */
[----:B01----:R-:W-:Y:S05]  /*96d0*/  ENDCOLLECTIVE ;  /* 0x000000000000791b */ /* 0x003fea0003800000 */
.L_x_3513:
[----:B------:R-:W-:Y:S01]  /*96e0*/  @!P0 FMUL.FTZ R2, R3, R2 ;  /* 0x0000000203028220 */ /* 0x000fe20000410000 */
[----:B------:R-:W-:Y:S01]  /*96f0*/  IMAD.MOV.U32 R214, RZ, RZ, 0x8 ;  /* 0x00000008ffd67424 */ /* 0x000fe200078e00ff */
[----:B------:R-:W-:-:S05]  /*9700*/  MOV R5, R7 ;  /* 0x0000000700057202 */ /* 0x000fca0000000f00 */
        /* <DEDUP_REMOVED lines=8> */
.L_x_3514:
[----:B------:R-:W-:Y:S02]  /*9790*/  MOV R215, R4 ;  /* 0x0000000400d77202 */ /* 0x000fe40000000f00 */
[----:B------:R-:W-:-:S07]  /*97a0*/  MOV R2, R7 ;  /* 0x0000000700027202 */ /* 0x000fce0000000f00 */
[----:B------:R-:W-:Y:S05]  /*97b0*/  WARPSYNC.COLLECTIVE R210, `(.L_x_3515) ;  /* 0x00000000d2087348 */ /* 0x000fea0003c00000 */
[----:B------:R0:W1:Y:S02]  /*97c0*/  SHFL.DOWN P2, R7, R215, R214, R217 ;  /* 0x080000d6d7077389 */ /* 0x00006400000400d9 */
[----:B01----:R-:W-:Y:S05]  /*97d0*/  ENDCOLLECTIVE ;  /* 0x000000000000791b */ /* 0x003fea0003800000 */
.L_x_3515:
[----:B------:R-:W-:Y:S01]  /*97e0*/  @!P0 FMUL.FTZ R2, R3, R2 ;  /* 0x0000000203028220 */ /* 0x000fe20000410000 */
[----:B------:R-:W-:Y:S01]  /*97f0*/  HFMA2 R214, -RZ, RZ, 0, 9.5367431640625e-07 ;  /* 0x00000010ffd67431 */ /* 0x000fe200000001ff */
        /* <DEDUP_REMOVED lines=9> */
.L_x_3516:
[----:B------:R-:W-:Y:S02]  /*9890*/  MOV R215, R4 ;  /* 0x0000000400d77202 */ /* 0x000fe40000000f00 */
[----:B------:R-:W-:-:S07]  /*98a0*/  MOV R2, R7 ;  /* 0x0000000700027202 */ /* 0x000fce0000000f00 */
[----:B------:R-:W-:Y:S05]  /*98b0*/  WARPSYNC.COLLECTIVE R210, `(.L_x_3517) ;  /* 0x00000000d2087348 */ /* 0x000fea0003c00000 */
[----:B------:R0:W1:Y:S02]  /*98c0*/  SHFL.DOWN P2, R7, R215, R214, R217 ;  /* 0x080000d6d7077389 */ /* 0x00006400000400d9 */
[----:B01----:R-:W-:Y:S05]  /*98d0*/  ENDCOLLECTIVE ;  /* 0x000000000000791b */ /* 0x003fea0003800000 */
.L_x_3517:
[----:B------:R-:W-:Y:S01]  /*98e0*/  @!P0 FMUL.FTZ R2, R3, R2 ;  /* 0x0000000203028220 */ /* 0x000fe20000410000 */
[----:B------:R-:W-:Y:S01]  /*98f0*/  HFMA2 R214, -RZ, RZ, 0, 5.9604644775390625e-08 ;  /* 0x00000001ffd67431 */ /* 0x000fe200000001ff */
[----:B------:R-:W-:-:S05]  /*9900*/  MOV R5, R7 ;  /* 0x0000000700057202 */ /* 0x000fca0000000f00 */
[----:B------:R-:W-:Y:S01]  /*9910*/  @!P0 FFMA.FTZ R5, R3, R5, R4 ;  /* 0x0000000503058223 */ /* 0x000fe20000010004 */
[----:B------:R-:W-:-:S04]  /*9920*/  @!P0 MOV R3, R2 ;  /* 0x0000000200038202 */ /* 0x000fc80000000f00 */
[----:B------:R-:W-:Y:S02]  /*9930*/  MOV R211, R3 ;  /* 0x0000000300d37202 */ /* 0x000fe40000000f00 */
[----:B------:R-:W-:Y:S02]  /*9940*/  @!P0 MOV R4, R5 ;  /* 0x0000000500048202 */ /* 0x000fe40000000f00 */
[----:B------:R-:W-:-:S07]  /*9950*/  MOV R215, R3 ;  /* 0x0000000300d77202 */ /* 0x000fce0000000f00 */
[----:B------:R-:W-:Y:S05]  /*9960*/  WARPSYNC.COLLECTIVE R210, `(.L_x_3518) ;  /* 0x00000000d2087348 */ /* 0x000fea0003c00000 */
[----:B------:R0:W1:Y:S02]  /*9970*/  SHFL.IDX P2, R5, R211, R212, R213 ;  /* 0x000000d4d3057389 */ /* 0x00006400000400d5 */
[----:B01----:R-:W-:Y:S05]  /*9980*/  ENDCOLLECTIVE ;  /* 0x000000000000791b */ /* 0x003fea0003800000 */
.L_x_3518:
[----:B------:R-:W-:Y:S02]  /*9990*/  ISETP.NE.AND P0, PT, R63, 0x1f, PT ;  /* 0x0000001f3f00780c */ /* 0x000fe40003f05270 */
[----:B------:R-:W-:Y:S02]  /*99a0*/  MOV R211, R4 ;  /* 0x0000000400d37202 */ /* 0x000fe40000000f00 */
[----:B------:R-:W-:-:S09]  /*99b0*/  MOV R2, R5 ;  /* 0x0000000500027202 */ /* 0x000fd20000000f00 */
[----:B------:R-:W-:Y:S05]  /*99c0*/  WARPSYNC.COLLECTIVE R210, `(.L_x_3519) ;  /* 0x00000000d2087348 */ /* 0x000fea0003c00000 */
[----:B------:R0:W1:Y:S02]  /*99d0*/  SHFL.IDX P2, R5, R211, R212, R213 ;  /* 0x000000d4d3057389 */ /* 0x00006400000400d5 */
[----:B01----:R-:W-:Y:S05]  /*99e0*/  ENDCOLLECTIVE ;  /* 0x000000000000791b */ /* 0x003fea0003800000 */
.L_x_3519:
[----:B------:R-:W-:Y:S05]  /*99f0*/  WARPSYNC.COLLECTIVE R210, `(.L_x_3520) ;  /* 0x00000000d2087348 */ /* 0x000fea0003c00000 */
[----:B------:R0:W1:Y:S02]  /*9a00*/  SHFL.DOWN P2, R7, R215, R214, R217 ;  /* 0x080000d6d7077389 */ /* 0x00006400000400d9 */
[----:B01----:R-:W-:Y:S05]  /*9a10*/  ENDCOLLECTIVE ;  /* 0x000000000000791b */ /* 0x003fea0003800000 */
.L_x_3520:
[----:B------:R-:W-:Y:S01]  /*9a20*/  MOV R211, R10 ;  /* 0x0000000a00d37202 */ /* 0x000fe20000000f00 */
[----:B------:R-:W-:Y:S01]  /*9a30*/  FMUL.FTZ R10, R10, R2 ;  /* 0x000000020a0a7220 */ /* 0x000fe20000410000 */
[----:B------:R-:W-:Y:S02]  /*9a40*/  MOV R215, R4 ;  /* 0x0000000400d77202 */ /* 0x000fe40000000f00 */
[----:B------:R-:W-:Y:S02]  /*9a50*/  MOV R6, R5 ;  /* 0x0000000500067202 */ /* 0x000fe40000000f00 */
[----:B------:R-:W-:-:S07]  /*9a60*/  MOV R206, R7 ;  /* 0x0000000700ce7202 */ /* 0x000fce0000000f00 */
[----:B------:R-:W-:Y:S05]  /*9a70*/  WARPSYNC.COLLECTIVE R210, `(.L_x_3521) ;  /* 0x00000000d2087348 */ /* 0x000fea0003c00000 */
[----:B------:R0:W1:Y:S02]  /*9a80*/  SHFL.DOWN P2, R7, R215, R214, R217 ;  /* 0x080000d6d7077389 */ /* 0x00006400000400d9 */
[----:B01----:R-:W-:Y:S05]  /*9a90*/  ENDCOLLECTIVE ;  /* 0x000000000000791b */ /* 0x003fea0003800000 */
.L_x_3521:
[----:B------:R-:W-:Y:S05]  /*9aa0*/  WARPSYNC.COLLECTIVE R210, `(.L_x_3522) ;  /* 0x00000000d2087348 */ /* 0x000fea0003c00000 */
[----:B------:R0:W1:Y:S02]  /*9ab0*/  SHFL.IDX P2, R5, R211, R212, R213 ;  /* 0x000000d4d3057389 */ /* 0x00006400000400d5 */
[----:B01----:R-:W-:Y:S05]  /*9ac0*/  ENDCOLLECTIVE ;  /* 0x000000000000791b */ /* 0x003fea0003800000 */
.L_x_3522:
[----:B------:R-:W-:Y:S01]  /*9ad0*/  MOV R211, R11 ;  /* 0x0000000b00d37202 */ /* 0x000fe20000000f00 */
[----:B------:R-:W-:Y:S01]  /*9ae0*/  FFMA.FTZ R11, R11, R2, R6 ;  /* 0x000000020b0b7223 */ /* 0x000fe20000010006 */
[----:B------:R-:W-:Y:S02]  /*9af0*/  MOV R207, R7 ;  /* 0x0000000700cf7202 */ /* 0x000fe40000000f00 */
[----:B------:R-:W-:-:S07]  /*9b00*/  MOV R208, R5 ;  /* 0x0000000500d07202 */ /* 0x000fce0000000f00 */
[----:B------:R-:W-:Y:S05]  /*9b10*/  WARPSYNC.COLLECTIVE R210, `(.L_x_3523) ;  /* 0x00000000d2087348 */ /* 0x000fea0003c00000 */
[----:B------:R0:W1:Y:S02]  /*9b20*/  SHFL.IDX P2, R5, R211, R212, R213 ;  /* 0x000000d4d3057389 */ /* 0x00006400000400d5 */
[----:B01----:R-:W-:Y:S05]  /*9b30*/  ENDCOLLECTIVE ;  /* 0x000000000000791b */ /* 0x003fea0003800000 */
.L_x_3523:
[----:B------:R-:W-:Y:S01]  /*9b40*/  MOV R7, R5 ;  /* 0x0000000500077202 */ /* 0x000fe20000000f00 */
[----:B------:R-:W-:Y:S06]  /*9b50*/  BRA `(.L_x_3524) ;  /* 0xffffffbc006c7947 */ /* 0x000fec000383ffff */
.L_x_3525:
        /* <DEDUP_REMOVED lines=10> */
.L_x_10442:


//--------------------- .text._Z25selective_scan_bwd_kernelI32Selective_Scan_bwd_kernel_traitsILi64ELi16ELb0ELb0ELb0ELb1ELb1EN3c108BFloat16EfEEv12SSMParamsBwd --------------------------
	.section	.text._Z25selective_scan_bwd_kernelI32Selective_Scan_bwd_kernel_traitsILi64ELi16ELb0ELb0ELb0ELb1ELb1EN3c108BFloat16EfEEv12SSMParamsBwd,"ax",@progbits
	.align	128
        .global         _Z25selective_scan_bwd_kernelI32Selective_Scan_bwd_kernel_traitsILi64ELi16ELb0ELb0ELb0ELb1ELb1EN3c108BFloat16EfEEv12SSMParamsBwd
        .type           _Z25selective_scan_bwd_kernelI32Selective_Scan_bwd_kernel_traitsILi64ELi16ELb0ELb0ELb0ELb1ELb1EN3c108BFloat16EfEEv12SSMParamsBwd,@function
        .size           _Z25selective_scan_bwd_kernelI32Selective_Scan_bwd_kernel_traitsILi64ELi16ELb0ELb0ELb0ELb1ELb1EN3c108BFloat16EfEEv12SSMParamsBwd,(.L_x_10443 - _Z25selective_scan_bwd_kernelI32Selective_Scan_bwd_kernel_traitsILi64ELi16ELb0ELb0ELb0ELb1ELb1EN3c108BFloat16EfEEv12SSMParamsBwd)
        .other          _Z25selective_scan_bwd_kernelI32Selective_Scan_bwd_kernel_traitsILi64ELi16ELb0ELb0ELb0ELb1ELb1EN3c108BFloat16EfEEv12SSMParamsBwd,@"STO_CUDA_ENTRY STV_DEFAULT"
_Z25selective_scan_bwd_kernelI32Selective_Scan_bwd_kernel_traitsILi64ELi16ELb0ELb0ELb0ELb1ELb1EN3c108BFloat16EfEEv12SSMParamsBwd:
.text._Z25selective_scan_bwd_kernelI32Selective_Scan_bwd_kernel_traitsILi64ELi16ELb0ELb0ELb0ELb1ELb1EN3c108BFloat16EfEEv12SSMParamsBwd:
        /* <DEDUP_REMOVED lines=26> */
[----:B------:R-:W-:-:S03]  /*01a0*/  MOV R3, UR7 ;  /* 0x0000000700037c02 */ /* 0x000fc60008000f00 */
[----:B---3--:R3:W5:Y:S01]  /*01b0*/  @P1 LDG.E R38, desc[UR26][R4.64] ;  /* 0x0000001a04261981 */ /* 0x008762000c1e1900 */
[----:B------:R-:W3:Y:S03]  /*01c0*/  LDCU.128 UR8, c[0x0][0x460] ;  /* 0x00008c00ff0877ac */ /* 0x000ee60008000c00 */
[----:B------:R0:W5:Y:S01]  /*01d0*/  @P0 LDG.E R67, desc[UR26][R2.64] ;  /* 0x0000001a02430981 */ /* 0x000162000c1e1900 */
[----:B----4-:R-:W-:Y:S02]  /*01e0*/  UIMAD.WIDE.U32 UR6, UR30, UR20, URZ ;  /* 0x000000141e0672a5 */ /* 0x010fe4000f8e00ff */
[----:B------:R-:W-:Y:S02]  /*01f0*/  UIMAD.WIDE.U32 UR14, UR30, UR32, URZ ;  /* 0x000000201e0e72a5 */ /* 0x000fe4000f8e00ff */
[----:B------:R-:W-:Y:S02]  /*0200*/  UIMAD UR7, UR30, UR21, UR7 ;  /* 0x000000151e0772a4 */ /* 0x000fe4000f8e0207 */
[----:B------:R-:W-:Y:S01]  /*0210*/  UIMAD UR15, UR30, UR33, UR15 ;  /* 0x000000211e0f72a4 */ /* 0x000fe2000f8e020f */
[----:B------:R-:W4:Y:S01]  /*0220*/  LDCU.64 UR32, c[0x0][0x3d8] ;  /* 0x00007b00ff2077ac */ /* 0x000f220008000a00 */
[----:B------:R-:W-:-:S02]  /*0230*/  UIMAD.WIDE.U32 UR16, UR12, UR22, UR6 ;  /* 0x000000160c1072a5 */ /* 0x000fc4000f8e0006 */
[----:B0-----:R-:W-:Y:S02]  /*0240*/  UISETP.NE.U32.AND UP0, UPT, UR38, URZ, UPT ;  /* 0x000000ff2600728c */ /* 0x001fe4000bf05070 */
[----:B--2---:R-:W-:Y:S02]  /*0250*/  ULEA UR22, UR28, 0xfffffc00, 0xa ;  /* 0xfffffc001c167891 */ /* 0x004fe4000f8e50ff */
[----:B------:R-:W-:Y:S02]  /*0260*/  UIMAD UR25, UR12, UR23, UR17 ;  /* 0x000000170c1972a4 */ /* 0x000fe4000f8e0211 */
[----:B------:R-:W-:Y:S02]  /*0270*/  UISETP.NE.AND.EX UP0, UPT, UR39, URZ, UPT, UP0 ;  /* 0x000000ff2700728c */ /* 0x000fe4000bf05300 */
[----:B-1----:R-:W-:Y:S02]  /*0280*/  UIMAD.WIDE.U32 UR20, UR30, UR36, URZ ;  /* 0x000000241e1472a5 */ /* 0x002fe4000f8e00ff */
[----:B------:R-:W-:-:S02]  /*0290*/  UIADD3 UR16, UP1, UPT, UR22, UR16, URZ ;  /* 0x0000001016107290 */ /* 0x000fc4000ff3e0ff */
[----:B------:R-:W-:Y:S02]  /*02a0*/  USHF.R.S32.HI UR23, URZ, 0x1f, UR22 ;  /* 0x0000001fff177899 */ /* 0x000fe40008011416 */
[----:B---3--:R-:W-:Y:S02]  /*02b0*/  ULEA UR24, UP2, UR16, UR8, 0x1 ;  /* 0x0000000810187291 */ /* 0x008fe4000f8408ff */
[----:B------:R-:W-:Y:S02]  /*02c0*/  UIADD3.X UR25, UPT, UPT, UR23, UR25, URZ, UP1, !UPT ;  /* 0x0000001917197290 */ /* 0x000fe40008ffe4ff */
[----:B------:R-:W-:Y:S02]  /*02d0*/  UIMAD.WIDE.U32 UR18, UR12, UR34, UR14 ;  /* 0x000000220c1272a5 */ /* 0x000fe4000f8e000e */
[----:B------:R-:W-:Y:S02]  /*02e0*/  ULEA.HI.X UR25, UR16, UR9, UR25, 0x1, UP2 ;  /* 0x0000000910197291 */ /* 0x000fe400090f0c19 */
[----:B------:R-:W-:-:S02]  /*02f0*/  UIMAD UR9, UR30, UR37, UR21 ;  /* 0x000000251e0972a4 */ /* 0x000fc4000f8e0215 */
[----:B------:R-:W-:Y:S01]  /*0300*/  UIMAD UR17, UR12, UR35, UR19 ;  /* 0x000000230c1172a4 */ /* 0x000fe2000f8e0213 */
[----:B------:R-:W0:Y:S01]  /*0310*/  LDCU.64 UR14, c[0x0][0x3b8] ;  /* 0x00007700ff0e77ac */ /* 0x000e220008000a00 */
[----:B------:R-:W-:Y:S01]  /*0320*/  UIADD3 UR13, UP3, UPT, UR22, UR18, URZ ;  /* 0x00000012160d7290 */ /* 0x000fe2000ff7e0ff */
[----:B------:R-:W1:Y:S01]  /*0330*/  @UP0 LDCU UR21, c[0x0][0x384] ;  /* 0x00007080ff1507ac */ /* 0x000e620008000800 */
[----:B----4-:R-:W-:Y:S01]  /*0340*/  UIMAD.WIDE.U32 UR18, UR12, UR32, URZ ;  /* 0x000000200c1272a5 */ /* 0x010fe2000f8e00ff */
[----:B------:R-:W2:Y:S03]  /*0350*/  LDCU.64 UR6, c[0x0][0x4a0] ;  /* 0x00009400ff0677ac */ /* 0x000ea60008000a00 */
[----:B------:R-:W-:Y:S01]  /*0360*/  UIMAD UR19, UR12, UR33, UR19 ;  /* 0x000000210c1372a4 */ /* 0x000fe2000f8e0213 */
[----:B------:R-:W3:Y:S01]  /*0370*/  LDCU.64 UR32, c[0x0][0x448] ;  /* 0x00008900ff2077ac */ /* 0x000ee20008000a00 */
[----:B------:R-:W4:Y:S01]  /*0380*/  @UP0 LDCU UR29, c[0x0][0x38c] ;  /* 0x00007180ff1d07ac */ /* 0x000f220008000800 */
[----:B------:R-:W-:-:S02]  /*0390*/  ULEA UR10, UP4, UR13, UR10, 0x1 ;  /* 0x0000000a0d0a7291 */ /* 0x000fc4000f8808ff */
[----:B------:R-:W-:Y:S01]  /*03a0*/  UIADD3.X UR8, UPT, UPT, UR23, UR17, URZ, UP3, !UPT ;  /* 0x0000001117087290 */ /* 0x000fe20009ffe4ff */
[----:B------:R-:W4:Y:S03]  /*03b0*/  @UP0 LDCU.64 UR34, c[0x0][0x480] ;  /* 0x00009000ff2207ac */ /* 0x000f260008000a00 */
[----:B------:R-:W-:Y:S02]  /*03c0*/  ULEA.HI.X UR11, UR13, UR11, UR8, 0x1, UP4 ;  /* 0x0000000b0d0b7291 */ /* 0x000fe4000a0f0c08 */
[----:B------:R-:W-:Y:S02]  /*03d0*/  ULEA UR13, UP1, UR18, UR4, 0x2 ;  /* 0x00000004120d7291 */ /* 0x000fe4000f8210ff */
[----:B0-----:R-:W-:Y:S02]  /*03e0*/  UIMAD.WIDE.U32 UR16, UR12, UR14, URZ ;  /* 0x0000000e0c1072a5 */ /* 0x001fe4000f8e00ff */
[----:B-1----:R-:W-:-:S02]  /*03f0*/  @UP0 UIMAD UR4, UR30, UR21, UR12 ;  /* 0x000000151e0402a4 */ /* 0x002fc4000f8e020c */
[----:B------:R-:W-:Y:S02]  /*0400*/  ULEA.HI.X UR14, UR18, UR5, UR19, 0x2, UP1 ;  /* 0x00000005120e7291 */ /* 0x000fe400088f1413 */
[----:B------:R-:W-:Y:S02]  /*0410*/  UIMAD UR5, UR12, UR15, UR17 ;  /* 0x0000000f0c0572a4 */ /* 0x000fe4000f8e0211 */
[----:B------:R-:W-:Y:S01]  /*0420*/  @UP0 UIMAD UR4, UR4, UR28, URZ ;  /* 0x0000001c040402a4 */ /* 0x000fe2000f8e02ff */
[----:B------:R-:W0:Y:S01]  /*0430*/  LDCU.64 UR36, c[0x0][0x528] ;  /* 0x0000a500ff2477ac */ /* 0x000e220008000a00 */
[----:B------:R-:W-:Y:S01]  /*0440*/  UMOV UR8, UR20 ;  /* 0x0000001400087c82 */ /* 0x000fe20008000000 */
[----:B---3--:R-:W-:Y:S02]  /*0450*/  ULEA UR15, UP1, UR16, UR32, 0x2 ;  /* 0x00000020100f7291 */ /* 0x008fe4000f8210ff */
[----:B--2---:R-:W-:Y:S02]  /*0460*/  UIMAD.WIDE.U32 UR8, UR12, UR6, UR8 ;  /* 0x000000060c0872a5 */ /* 0x004fe4000f8e0008 */
[----:B----4-:R-:W-:-:S02]  /*0470*/  @UP0 UIMAD UR6, UR4, UR29, URZ ;  /* 0x0000001d040602a4 */ /* 0x010fc4000f8e02ff */
[----:B------:R-:W-:Y:S01]  /*0480*/  ULEA.HI.X UR16, UR16, UR33, UR5, 0x2, UP1 ;  /* 0x0000002110107291 */ /* 0x000fe200088f1405 */
[----:B------:R-:W-:Y:S02]  /*0490*/  UMOV UR4, URZ ;  /* 0x000000ff00047c82 */ /* 0x000fe40008000000 */
[----:B------:R-:W-:Y:S01]  /*04a0*/  UMOV UR5, URZ ;  /* 0x000000ff00057c82 */ /* 0x000fe20008000000 */
[----:B------:R-:W-:Y:S02]  /*04b0*/  @UP0 UIMAD.WIDE UR4, UR6, 0x8, UR34 ;  /* 0x00000008060408a5 */ /* 0x000fe4000f8e0222 */
[----:B------:R-:W-:Y:S02]  /*04c0*/  UISETP.GE.AND UP0, UPT, UR28, 0x1, UPT ;  /* 0x000000011c00788c */ /* 0x000fe4000bf06270 */
[----:B------:R-:W-:Y:S02]  /*04d0*/  UIMAD UR7, UR12, UR7, UR9 ;  /* 0x000000070c0772a4 */ /* 0x000fe4000f8e0209 */
[----:B------:R-:W-:Y:S01]  /*04e0*/  UIADD3 UR8, UP2, UPT, UR22, UR8, URZ ;  /* 0x0000000816087290 */ /* 0x000fe2000ff5e0ff */
[----:B------:R-:W-:Y:S01]  /*04f0*/  HFMA2 R65, -RZ, RZ, 0, 0 ;  /* 0x00000000ff417431 */ /* 0x000fe200000001ff */
[----:B------:R-:W-:-:S02]  /*0500*/  MOV R36, RZ ;  /* 0x000000ff00247202 */ /* 0x000fc40000000f00 */
[----:B------:R-:W-:Y:S02]  /*0510*/  UIADD3.X UR19, UPT, UPT, UR23, UR7, URZ, UP2, !UPT ;  /* 0x0000000717137290 */ /* 0x000fe400097fe4ff */
[----:B0-----:R-:W-:-:S04]  /*0520*/  ULEA UR18, UP2, UR8, UR36, 0x1 ;  /* 0x0000002408127291 */ /* 0x001fc8000f8408ff */
[----:B------:R-:W-:Y:S01]  /*0530*/  ULEA.HI.X UR19, UR8, UR37, UR19, 0x1, UP2 ;  /* 0x0000002508137291 */ /* 0x000fe200090f0c13 */
[----:B------:R-:W-:Y:S11]  /*0540*/  BRA.U !UP0, `(.L_x_3526) ;  /* 0x000000a508ac7547 */ /* 0x000ff6000b800000 */
[----:B------:R-:W0:Y:S01]  /*0550*/  S2R R63, SR_TID.X ;  /* 0x00000000003f7919 */ /* 0x000e220000002100 */
[----:B------:R-:W1:Y:S01]  /*0560*/  S2UR UR7, SR_CgaCtaId ;  /* 0x00000000000779c3 */ /* 0x000e620000008800 */
[----:B------:R-:W-:Y:S01]  /*0570*/  UMOV UR6, 0x400 ;  /* 0x0000040000067882 */ /* 0x000fe20000000000 */
[----:B------:R-:W-:Y:S01]  /*0580*/  MOV R36, RZ ;  /* 0x000000ff00247202 */ /* 0x000fe20000000f00 */
[----:B------:R-:W-:Y:S01]  /*0590*/  IMAD.MOV.U32 R65, RZ, RZ, RZ ;  /* 0x000000ffff417224 */ /* 0x000fe200078e00ff */
[----:B------:R-:W2:Y:S01]  /*05a0*/  LDCU UR21, c[0x0][0x394] ;  /* 0x00007280ff1577ac */ /* 0x000ea20008000800 */
[----:B------:R-:W-:Y:S01]  /*05b0*/  UMOV UR20, UR25 ;  /* 0x0000001900147c82 */ /* 0x000fe20008000000 */
[----:B------:R-:W-:Y:S01]  /*05c0*/  UMOV UR22, UR10 ;  /* 0x0000000a00167c82 */ /* 0x000fe20008000000 */
[----:B------:R-:W-:Y:S01]  /*05d0*/  UMOV UR17, UR11 ;  /* 0x0000000b00117c82 */ /* 0x000fe20008000000 */
[----:B-1----:R-:W-:Y:S01]  /*05e0*/  ULEA UR6, UR7, UR6, 0x18 ;  /* 0x0000000607067291 */ /* 0x002fe2000f8ec0ff */
[----:B0-----:R-:W-:-:S02]  /*05f0*/  SHF.L.U32 R34, R63, 0x4, RZ ;  /* 0x000000043f227819 */ /* 0x001fc400000006ff */
[C---:B------:R-:W-:Y:S02]  /*0600*/  LOP3.LUT R155, R63.reuse, 0x1f, RZ, 0xc0, !PT ;  /* 0x0000001f3f9b7812 */ /* 0x040fe400078ec0ff */
[----:B------:R-:W-:Y:S02]  /*0610*/  LOP3.LUT R34, R34, 0x3e00, RZ, 0xc0, !PT ;  /* 0x00003e0022227812 */ /* 0x000fe400078ec0ff */
[----:B------:R-:W-:Y:S02]  /*0620*/  LEA R32, R63, UR6, 0x3 ;  /* 0x000000063f207c11 */ /* 0x000fe4000f8e18ff */
[----:B------:R-:W-:-:S04]  /*0630*/  LOP3.LUT R61, R34, 0x1f, R63, 0xf8, !PT ;  /* 0x0000001f223d7812 */ /* 0x000fc800078ef83f */
        /* <DEDUP_REMOVED lines=14> */
[----:B--2---:R-:W-:-:S07]  /*0720*/  LOP3.LUT R31, R61, 0x1e0, RZ, 0xfc, !PT ;  /* 0x000001e03d1f7812 */ /* 0x004fce00078efcff */
.L_x_3574:
[----:B------:R-:W0:Y:S01]  /*0730*/  LDC R30, c[0x0][0x388] ;  /* 0x0000e200ff1e7b82 */ /* 0x000e220000000800 */
[----:B------:R-:W-:Y:S01]  /*0740*/  UIADD3 UR23, UPT, UPT, UR21, -0x1, URZ ;  /* 0xffffffff15177890 */ /* 0x000fe2000fffe0ff */
[----:B------:R-:W-:Y:S02]  /*0750*/  SHF.L.U32 R2, R61, 0x1, RZ ;  /* 0x000000013d027819 */ /* 0x000fe400000006ff */
[----:B------:R-:W-:Y:S01]  /*0760*/  PRMT R11, RZ, 0x7610, R11 ;  /* 0x00007610ff0b7816 */ /* 0x000fe2000000000b */
[----:B------:R-:W-:Y:S01]  /*0770*/  USHF.L.U32 UR6, UR23, 0xa, URZ ;  /* 0x0000000a17067899 */ /* 0x000fe200080006ff */
[C---:B------:R-:W-:Y:S02]  /*0780*/  IADD3 R4, P0, PT, R2.reuse, UR24, RZ ;  /* 0x0000001802047c10 */ /* 0x040fe4000ff1e0ff */
[----:B------:R-:W-:Y:S02]  /*0790*/  IADD3 R8, P1, PT, R2, UR22, RZ ;  /* 0x0000001602087c10 */ /* 0x000fe4000ff3e0ff */
[----:B------:R-:W-:-:S02]  /*07a0*/  IADD3.X R5, PT, PT, RZ, UR20, RZ, P0, !PT ;  /* 0x00000014ff057c10 */ /* 0x000fc400087fe4ff */
[----:B------:R-:W-:Y:S02]  /*07b0*/  IADD3 R2, P2, PT, R2, UR18, RZ ;  /* 0x0000001202027c10 */ /* 0x000fe4000ff5e0ff */
[----:B------:R-:W-:Y:S02]  /*07c0*/  PRMT R12, RZ, 0x7610, R12 ;  /* 0x00007610ff0c7816 */ /* 0x000fe4000000000c */
[----:B------:R-:W-:Y:S01]  /*07d0*/  IADD3.X R9, PT, PT, RZ, UR17, RZ, P1, !PT ;  /* 0x00000011ff097c10 */ /* 0x000fe20008ffe4ff */
[----:B------:R-:W-:Y:S01]  /*07e0*/  IMAD.X R3, RZ, RZ, UR19, P2 ;  /* 0x00000013ff037e24 */ /* 0x000fe200090e06ff */
[----:B------:R-:W-:Y:S02]  /*07f0*/  PRMT R7, RZ, 0x7610, R7 ;  /* 0x00007610ff077816 */ /* 0x000fe40000000007 */
[----:B------:R-:W-:Y:S02]  /*0800*/  PRMT R0, RZ, 0x7610, R0 ;  /* 0x00007610ff007816 */ /* 0x000fe40000000000 */
[----:B------:R-:W-:-:S02]  /*0810*/  PRMT R6, RZ, 0x7610, R6 ;  /* 0x00007610ff067816 */ /* 0x000fc40000000006 */
[----:B0-----:R-:W-:Y:S02]  /*0820*/  IADD3 R30, PT, PT, R30, -UR6, RZ ;  /* 0x800000061e1e7c10 */ /* 0x001fe4000fffe0ff */
[----:B------:R-:W-:Y:S02]  /*0830*/  PRMT R13, RZ, 0x7610, R13 ;  /* 0x00007610ff0d7816 */ /* 0x000fe4000000000d */
[-C--:B------:R-:W-:Y:S01]  /*0840*/  ISETP.GE.AND P0, PT, R57, R30.reuse, PT ;  /* 0x0000001e3900720c */ /* 0x080fe20003f06270 */
[----:B------:R-:W-:Y:S01]  /*0850*/  BAR.SYNC.DEFER_BLOCKING 0x0 ;  /* 0x0000000000007b1d */ /* 0x000fe20000010000 */
[-C--:B------:R-:W-:Y:S02]  /*0860*/  ISETP.GE.AND P2, PT, R61, R30.reuse, PT ;  /* 0x0000001e3d00720c */ /* 0x080fe40003f46270 */
[----:B------:R-:W-:Y:S02]  /*0870*/  P2R R82, PR, RZ, 0x1 ;  /* 0x00000001ff527803 */ /* 0x000fe40000000000 */
[----:B------:R-:W-:-:S02]  /*0880*/  ISETP.GE.AND P1, PT, R59, R30, PT ;  /* 0x0000001e3b00720c */ /* 0x000fc40003f26270 */
[-C--:B------:R-:W-:Y:S02]  /*0890*/  ISETP.GE.AND P6, PT, R55, R30.reuse, PT ;  /* 0x0000001e3700720c */ /* 0x080fe40003fc6270 */
[-C--:B------:R-:W-:Y:S02]  /*08a0*/  ISETP.GE.AND P5, PT, R53, R30.reuse, PT ;  /* 0x0000001e3500720c */ /* 0x080fe40003fa6270 */
[-C--:B------:R-:W-:Y:S02]  /*08b0*/  ISETP.GE.AND P3, PT, R49, R30.reuse, PT ;  /* 0x0000001e3100720c */ /* 0x080fe40003f66270 */
[----:B------:R-:W-:Y:S02]  /*08c0*/  ISETP.GE.AND P4, PT, R51, R30, PT ;  /* 0x0000001e3300720c */ /* 0x000fe40003f86270 */
[----:B------:R-:W-:Y:S02]  /*08d0*/  PRMT R71, RZ, 0x7610, R71 ;  /* 0x00007610ff477816 */ /* 0x000fe40000000047 */
[----:B------:R-:W-:-:S02]  /*08e0*/  PRMT R69, RZ, 0x7610, R69 ;  /* 0x00007610ff457816 */ /* 0x000fc40000000045 */
[----:B------:R-:W-:Y:S02]  /*08f0*/  PRMT R10, RZ, 0x7610, R10 ;  /* 0x00007610ff0a7816 */ /* 0x000fe4000000000a */
[----:B------:R-:W-:Y:S02]  /*0900*/  P2R R78, PR, RZ, 0x40 ;  /* 0x00000040ff4e7803 */ /* 0x000fe40000000000 */
[----:B------:R-:W-:Y:S01]  /*0910*/  P2R R74, PR, RZ, 0x20 ;  /* 0x00000020ff4a7803 */ /* 0x000fe20000000000 */
[----:B------:R-:W2:Y:S01]  /*0920*/  @!P0 LDG.E.U16 R11, desc[UR26][R4.64+0x80] ;  /* 0x0000801a040b8981 */ /* 0x000ea2000c1e1500 */
[----:B------:R-:W-:Y:S02]  /*0930*/  ISETP.GE.AND P0, PT, R47, R30, PT ;  /* 0x0000001e2f00720c */ /* 0x000fe40003f06270 */
[----:B------:R-:W-:Y:S01]  /*0940*/  P2R R84, PR, RZ, 0x2 ;  /* 0x00000002ff547803 */ /* 0x000fe20000000000 */
[----:B------:R-:W3:Y:S01]  /*0950*/  @!P2 LDG.E.U16 R7, desc[UR26][R4.64] ;  /* 0x0000001a0407a981 */ /* 0x000ee2000c1e1500 */
[----:B------:R-:W-:-:S02]  /*0960*/  P2R R92, PR, RZ, 0x1 ;  /* 0x00000001ff5c7803 */ /* 0x000fc40000000000 */
[----:B------:R-:W-:Y:S01]  /*0970*/  P2R R86, PR, RZ, 0x4 ;  /* 0x00000004ff567803 */ /* 0x000fe20000000000 */
[----:B------:R-:W4:Y:S01]  /*0980*/  @!P1 LDG.E.U16 R0, desc[UR26][R4.64+0x40] ;  /* 0x0000401a04009981 */ /* 0x000f22000c1e1500 */
[----:B------:R-:W-:Y:S02]  /*0990*/  P2R R90, PR, RZ, 0x8 ;  /* 0x00000008ff5a7803 */ /* 0x000fe40000000000 */
[----:B------:R-:W-:Y:S01]  /*09a0*/  P2R R88, PR, RZ, 0x10 ;  /* 0x00000010ff587803 */ /* 0x000fe20000000000 */
[----:B------:R-:W2:Y:S01]  /*09b0*/  @!P6 LDG.E.U16 R6, desc[UR26][R4.64+0xc0] ;  /* 0x0000c01a0406e981 */ /* 0x000ea2000c1e1500 */
[----:B------:R-:W-:Y:S02]  /*09c0*/  PRMT R40, RZ, 0x7610, R40 ;  /* 0x00007610ff287816 */ /* 0x000fe40000000028 */
[----:B------:R-:W-:Y:S01]  /*09d0*/  PRMT R73, RZ, 0x7610, R73 ;  /* 0x00007610ff497816 */ /* 0x000fe20000000049 */
[----:B------:R-:W2:Y:S01]  /*09e0*/  @!P0 LDG.E.U16 R12, desc[UR26][R4.64+0x1c0] ;  /* 0x0001c01a040c8981 */ /* 0x000ea2000c1e1500 */
[----:B------:R-:W-:-:S02]  /*09f0*/  ISETP.GE.AND P0, PT, R45, R30, PT ;  /* 0x0000001e2d00720c */ /* 0x000fc40003f06270 */
[-C--:B------:R-:W-:Y:S01]  /*0a00*/  ISETP.GE.AND P6, PT, R43, R30.reuse, PT ;  /* 0x0000001e2b00720c */ /* 0x080fe20003fc6270 */
[----:B------:R-:W2:Y:S01]  /*0a10*/  @!P5 LDG.E.U16 R13, desc[UR26][R4.64+0x100] ;  /* 0x0001001a040dd981 */ /* 0x000ea2000c1e1500 */
[----:B------:R-:W-:Y:S02]  /*0a20*/  P2R R94, PR, RZ, 0x1 ;  /* 0x00000001ff5e7803 */ /* 0x000fe40000000000 */
[-C--:B------:R-:W-:Y:S01]  /*0a30*/  ISETP.GE.AND P5, PT, R41, R30.reuse, PT ;  /* 0x0000001e2900720c */ /* 0x080fe20003fa6270 */
[----:B------:R-:W2:Y:S01]  /*0a40*/  @!P3 LDG.E.U16 R69, desc[UR26][R4.64+0x180] ;  /* 0x0001801a0445b981 */ /* 0x000ea2000c1e1500 */
[-C--:B------:R-:W-:Y:S02]  /*0a50*/  ISETP.GE.AND P1, PT, R37, R30.reuse, PT ;  /* 0x0000001e2500720c */ /* 0x080fe40003f26270 */
[----:B------:R-:W-:Y:S01]  /*0a60*/  ISETP.GE.AND P2, PT, R35, R30, PT ;  /* 0x0000001e2300720c */ /* 0x000fe20003f46270 */
[----:B------:R-:W2:Y:S01]  /*0a70*/  @!P4 LDG.E.U16 R10, desc[UR26][R4.64+0x140] ;  /* 0x0001401a040ac981 */ /* 0x000ea2000c1e1500 */
[----:B------:R-:W-:-:S02]  /*0a80*/  PRMT R42, RZ, 0x7610, R42 ;  /* 0x00007610ff2a7816 */ /* 0x000fc4000000002a */
[----:B------:R-:W-:Y:S01]  /*0a90*/  PRMT R75, RZ, 0x7610, R75 ;  /* 0x00007610ff4b7816 */ /* 0x000fe2000000004b */
[----:B------:R-:W2:Y:S01]  /*0aa0*/  @!P0 LDG.E.U16 R71, desc[UR26][R4.64+0x200] ;  /* 0x0002001a04478981 */ /* 0x000ea2000c1e1500 */
[-C--:B------:R-:W-:Y:S02]  /*0ab0*/  ISETP.GE.AND P0, PT, R39, R30.reuse, PT ;  /* 0x0000001e2700720c */ /* 0x080fe40003f06270 */
[-C--:B------:R-:W-:Y:S01]  /*0ac0*/  ISETP.GE.AND P3, PT, R33, R30.reuse, PT ;  /* 0x0000001e2100720c */ /* 0x080fe20003f66270 */
[----:B------:R-:W2:Y:S01]  /*0ad0*/  @!P6 LDG.E.U16 R40, desc[UR26][R4.64+0x240] ;  /* 0x0002401a0428e981 */ /* 0x000ea2000c1e1500 */
[----:B------:R-:W-:Y:S02]  /*0ae0*/  ISETP.GE.AND P4, PT, R31, R30, PT ;  /* 0x0000001e1f00720c */ /* 0x000fe40003f86270 */
        /* <DEDUP_REMOVED lines=13> */
[----:B------:R-:W-:Y:S02]  /*0bc0*/  P2R R64, PR, RZ, 0x40 ;  /* 0x00000040ff407803 */ /* 0x000fe40000000000 */
[----:B------:R-:W-:-:S04]  /*0bd0*/  ISETP.NE.AND P6, PT, R94, RZ, PT ;  /* 0x000000ff5e00720c */ /* 0x000fc80003fc5270 */
[----:B------:R-:W-:Y:S02]  /*0be0*/  P2R R62, PR, RZ, 0x40 ;  /* 0x00000040ff3e7803 */ /* 0x000fe40000000000 */
[----:B------:R-:W-:Y:S01]  /*0bf0*/  ISETP.NE.AND P6, PT, R92, RZ, PT ;  /* 0x000000ff5c00720c */ /* 0x000fe20003fc5270 */
[----:B0-----:R-:W-:Y:S01]  /*0c00*/  ULEA UR25, UR7, UR25, 0x18 ;  /* 0x0000001907197291 */ /* 0x001fe2000f8ec0ff */
[----:B-1----:R-:W-:-:S04]  /*0c10*/  IADD3 R14, PT, PT, R34, R29, RZ ;  /* 0x0000001d220e7210 */ /* 0x002fc80007ffe0ff */
[C---:B------:R-:W-:Y:S02]  /*0c20*/  IADD3 R15, PT, PT, R14.reuse, 0x20, RZ ;  /* 0x000000200e0f7810 */ /* 0x040fe40007ffe0ff */
[CC--:B------:R-:W-:Y:S02]  /*0c30*/  LEA.HI.SX32 R28, R14.reuse, R14.reuse, 0x1b ;  /* 0x0000000e0e1c7211 */ /* 0x0c0fe400078fdaff */
[C---:B------:R-:W-:Y:S02]  /*0c40*/  IADD3 R27, PT, PT, R14.reuse, 0x100, RZ ;  /* 0x000001000e1b7810 */ /* 0x040fe40007ffe0ff */
[----:B------:R-:W-:Y:S01]  /*0c50*/  LEA.HI.SX32 R15, R15, R14, 0x1b ;  /* 0x0000000e0f0f7211 */ /* 0x000fe200078fdaff */
[C---:B------:R-:W-:Y:S01]  /*0c60*/  VIADD R21, R14.reuse, 0x80 ;  /* 0x000000800e157836 */ /* 0x040fe20000000000 */
        /* <DEDUP_REMOVED lines=8> */
[-C--:B------:R-:W-:Y:S01]  /*0cf0*/  LEA.HI.SX32 R17, R17, R14.reuse, 0x1b ;  /* 0x0000000e11117211 */ /* 0x080fe200078fdaff */
[C---:B------:R-:W-:Y:S01]  /*0d00*/  VIADD R79, R14.reuse, 0x120 ;  /* 0x000001200e4f7836 */ /* 0x040fe20000000000 */
[-C--:B------:R-:W-:Y:S02]  /*0d10*/  LEA.HI.SX32 R19, R19, R14.reuse, 0x1b ;  /* 0x0000000e13137211 */ /* 0x080fe400078fdaff */
[-C--:B------:R-:W-:Y:S02]  /*0d20*/  LEA.HI.SX32 R21, R21, R14.reuse, 0x1b ;  /* 0x0000000e15157211 */ /* 0x080fe400078fdaff */
[-C--:B------:R-:W-:Y:S02]  /*0d30*/  LEA.HI.SX32 R5, R5, R14.reuse, 0x1b ;  /* 0x0000000e05057211 */ /* 0x080fe400078fdaff */
[----:B------:R-:W-:Y:S02]  /*0d40*/  IADD3 R81, PT, PT, R14, 0x140, RZ ;  /* 0x000001400e517810 */ /* 0x000fe40007ffe0ff */
[----:B------:R-:W-:-:S02]  /*0d50*/  LEA.HI.SX32 R22, R23, R14, 0x1b ;  /* 0x0000000e17167211 */ /* 0x000fc400078fdaff */
[----:B------:R-:W-:Y:S02]  /*0d60*/  LEA.HI.SX32 R4, R25, R14, 0x1b ;  /* 0x0000000e19047211 */ /* 0x000fe400078fdaff */
[----:B------:R-:W-:Y:S02]  /*0d70*/  LEA R26, R17, UR25, 0x1 ;  /* 0x00000019111a7c11 */ /* 0x000fe4000f8e08ff */
[----:B------:R-:W-:Y:S02]  /*0d80*/  P2R R60, PR, RZ, 0x40 ;  /* 0x00000040ff3c7803 */ /* 0x000fe40000000000 */
[C---:B------:R-:W-:Y:S02]  /*0d90*/  IADD3 R83, PT, PT, R14.reuse, 0x160, RZ ;  /* 0x000001600e537810 */ /* 0x040fe40007ffe0ff */
[----:B------:R-:W-:Y:S01]  /*0da0*/  LEA R25, R19, UR25, 0x1 ;  /* 0x0000001913197c11 */ /* 0x000fe2000f8e08ff */
[----:B------:R-:W-:Y:S01]  /*0db0*/  VIADD R89, R14, 0x1c0 ;  /* 0x000001c00e597836 */ /* 0x000fe20000000000 */
[----:B------:R-:W-:-:S02]  /*0dc0*/  ISETP.NE.AND P6, PT, R90, RZ, PT ;  /* 0x000000ff5a00720c */ /* 0x000fc40003fc5270 */
[C---:B------:R-:W-:Y:S02]  /*0dd0*/  IADD3 R85, PT, PT, R14.reuse, 0x180, RZ ;  /* 0x000001800e557810 */ /* 0x040fe40007ffe0ff */
[----:B------:R-:W-:Y:S02]  /*0de0*/  LEA R24, R21, UR25, 0x1 ;  /* 0x0000001915187c11 */ /* 0x000fe4000f8e08ff */
[----:B------:R-:W-:Y:S02]  /*0df0*/  IADD3 R87, PT, PT, R14, 0x1a0, RZ ;  /* 0x000001a00e577810 */ /* 0x000fe40007ffe0ff */
[-C--:B------:R-:W-:Y:S02]  /*0e00*/  LEA.HI.SX32 R79, R79, R14.reuse, 0x1b ;  /* 0x0000000e4f4f7211 */ /* 0x080fe400078fdaff */
[----:B------:R-:W-:Y:S02]  /*0e10*/  LEA R23, R5, UR25, 0x1 ;  /* 0x0000001905177c11 */ /* 0x000fe4000f8e08ff */
        /* <DEDUP_REMOVED lines=8> */
[----:B------:R-:W-:Y:S02]  /*0ea0*/  ISETP.NE.AND P6, PT, R88, RZ, PT ;  /* 0x000000ff5800720c */ /* 0x000fe40003fc5270 */
[-C--:B------:R-:W-:Y:S02]  /*0eb0*/  LEA.HI.SX32 R87, R87, R14.reuse, 0x1b ;  /* 0x0000000e57577211 */ /* 0x080fe400078fdaff */
[----:B------:R-:W-:Y:S02]  /*0ec0*/  LEA R19, R79, UR25, 0x1 ;  /* 0x000000194f137c11 */ /* 0x000fe4000f8e08ff */
[----:B------:R-:W-:Y:S02]  /*0ed0*/  LEA.HI.SX32 R89, R89, R14, 0x1b ;  /* 0x0000000e59597211 */ /* 0x000fe400078fdaff */
[----:B------:R-:W-:-:S02]  /*0ee0*/  LEA R18, R18, UR25, 0x1 ;  /* 0x0000001912127c11 */ /* 0x000fc4000f8e08ff */
        /* <DEDUP_REMOVED lines=16> */
[----:B------:R-:W-:Y:S01]  /*0ff0*/  PRMT R4, RZ, 0x7610, R4 ;  /* 0x00007610ff047816 */ /* 0x000fe20000000004 */
[----:B---3--:R-:W-:Y:S04]  /*1000*/  STS.U16 [R28], R7 ;  /* 0x000000071c007388 */ /* 0x008fe80000000400 */
[----:B----4-:R0:W-:Y:S04]  /*1010*/  STS.U16 [R27+0x40], R0 ;  /* 0x000040001b007388 */ /* 0x0101e80000000400 */
[----:B--2---:R-:W-:Y:S01]  /*1020*/  STS.U16 [R26+0x80], R11 ;  /* 0x0000800b1a007388 */ /* 0x004fe20000000400 */
[----:B0-----:R-:W-:-:S03]  /*1030*/  LOP3.LUT R0, R63, 0x3e0, RZ, 0xc0, !PT ;  /* 0x000003e03f007812 */ /* 0x001fc600078ec0ff */
[----:B------:R-:W-:Y:S01]  /*1040*/  STS.U16 [R25+0xc0], R6 ;  /* 0x0000c00619007388 */ /* 0x000fe20000000400 */
[----:B------:R-:W-:-:S03]  /*1050*/  IADD3 R0, PT, PT, R0, R29, RZ ;  /* 0x0000001d00007210 */ /* 0x000fc60007ffe0ff */
[----:B------:R0:W-:Y:S01]  /*1060*/  STS.U16 [R24+0x100], R13 ;  /* 0x0001000d18007388 */ /* 0x0001e20000000400 */
[----:B------:R-:W-:-:S03]  /*1070*/  SHF.L.U32 R0, R0, 0x4, RZ ;  /* 0x0000000400007819 */ /* 0x000fc600000006ff */
[----:B------:R-:W-:Y:S04]  /*1080*/  STS.U16 [R23+0x140], R10 ;  /* 0x0001400a17007388 */ /* 0x000fe80000000400 */
[----:B------:R-:W-:Y:S01]  /*1090*/  STS.U16 [R22+0x180], R69 ;  /* 0x0001804516007388 */ /* 0x000fe20000000400 */
[----:B0-----:R-:W-:-:S03]  /*10a0*/  LEA R13, R91, UR25, 0x1 ;  /* 0x000000195b0d7c11 */ /* 0x001fc6000f8e08ff */
[----:B------:R0:W-:Y:S04]  /*10b0*/  STS.U16 [R21+0x1c0], R12 ;  /* 0x0001c00c15007388 */ /* 0x0001e80000000400 */
[----:B------:R-:W-:Y:S04]  /*10c0*/  STS.U16 [R20+0x200], R71 ;  /* 0x0002004714007388 */ /* 0x000fe80000000400 */
[----:B------:R1:W-:Y:S01]  /*10d0*/  STS.U16 [R19+0x240], R40 ;  /* 0x0002402813007388 */ /* 0x0003e20000000400 */
[----:B0-----:R-:W-:-:S03]  /*10e0*/  LEA.HI.SX32 R12, R0, R0, 0x1b ;  /* 0x00000000000c7211 */ /* 0x001fc600078fdaff */
[----:B------:R-:W-:Y:S01]  /*10f0*/  STS.U16 [R18+0x280], R73 ;  /* 0x0002804912007388 */ /* 0x000fe20000000400 */
[----:B------:R-:W-:-:S03]  /*1100*/  LEA R12, R12, UR25, 0x1 ;  /* 0x000000190c0c7c11 */ /* 0x000fc6000f8e08ff */
[----:B------:R0:W-:Y:S04]  /*1110*/  STS.U16 [R17+0x2c0], R42 ;  /* 0x0002c02a11007388 */ /* 0x0001e80000000400 */
        /* <DEDUP_REMOVED lines=23> */
[----:B------:R-:W4:Y:S01]  /*1290*/  @!P6 LDG.E.U16 R5, desc[UR26][R8.64] ;  /* 0x0000001a0805e981 */ /* 0x000f22000c1e1500 */
[----:B------:R-:W-:-:S13]  /*12a0*/  ISETP.NE.AND P6, PT, R48, RZ, PT ;  /* 0x000000ff3000720c */ /* 0x000fda0003fc5270 */
        /* <DEDUP_REMOVED lines=14> */
[----:B-1----:R-:W-:-:S11]  /*1390*/  PRMT R40, RZ, 0x7610, R40 ;  /* 0x00007610ff287816 */ /* 0x002fd60000000028 */
[----:B------:R-:W4:Y:S01]  /*13a0*/  @!P6 LDG.E.U16 R69, desc[UR26][R8.64+0x180] ;  /* 0x0001801a0845e981 */ /* 0x000f22000c1e1500 */
[----:B------:R-:W-:Y:S02]  /*13b0*/  ISETP.NE.AND P6, PT, R60, RZ, PT ;  /* 0x000000ff3c00720c */ /* 0x000fe40003fc5270 */
[----:B------:R-:W-:-:S11]  /*13c0*/  PRMT R71, RZ, 0x7610, R71 ;  /* 0x00007610ff477816 */ /* 0x000fd60000000047 */
[----:B------:R-:W4:Y:S01]  /*13d0*/  @!P6 LDG.E.U16 R40, desc[UR26][R8.64+0x1c0] ;  /* 0x0001c01a0828e981 */ /* 0x000f22000c1e1500 */
[----:B------:R-:W-:Y:S02]  /*13e0*/  ISETP.NE.AND P6, PT, R62, RZ, PT ;  /* 0x000000ff3e00720c */ /* 0x000fe40003fc5270 */
[----:B0-----:R-:W-:Y:S02]  /*13f0*/  PRMT R42, RZ, 0x7610, R42 ;  /* 0x00007610ff2a7816 */ /* 0x001fe4000000002a */
[----:B--2---:R-:W-:Y:S02]  /*1400*/  PRMT R77, RZ, 0x7610, R77 ;  /* 0x00007610ff4d7816 */ /* 0x004fe4000000004d */
[----:B------:R-:W-:Y:S02]  /*1410*/  PRMT R44, RZ, 0x7610, R44 ;  /* 0x00007610ff2c7816 */ /* 0x000fe4000000002c */
[----:B------:R-:W-:Y:S02]  /*1420*/  PRMT R81, RZ, 0x7610, R81 ;  /* 0x00007610ff517816 */ /* 0x000fe40000000051 */
[----:B---3--:R-:W-:Y:S01]  /*1430*/  PRMT R46, RZ, 0x7610, R46 ;  /* 0x00007610ff2e7816 */ /* 0x008fe2000000002e */
[----:B------:R-:W2:Y:S04]  /*1440*/  @!P5 LDG.E.U16 R77, desc[UR26][R8.64+0x280] ;  /* 0x0002801a084dd981 */ /* 0x000ea8000c1e1500 */
[----:B------:R-:W3:Y:S01]  /*1450*/  @!P6 LDG.E.U16 R71, desc[UR26][R8.64+0x200] ;  /* 0x0002001a0847e981 */ /* 0x000ee2000c1e1500 */
        /* <DEDUP_REMOVED lines=8> */
[----:B------:R-:W2:Y:S01]  /*14e0*/  @!P4 LDG.E.U16 R0, desc[UR26][R8.64+0x3c0] ;  /* 0x0003c01a0800c981 */ /* 0x000ea2000c1e1500 */
        /* <DEDUP_REMOVED lines=22> */
[----:B------:R-:W-:Y:S04]  /*1650*/  STS.U16 [R27+0x40], R4 ;  /* 0x000040041b007388 */ /* 0x000fe80000000400 */
[----:B------:R-:W-:Y:S04]  /*1660*/  STS.U16 [R26+0x80], R7 ;  /* 0x000080071a007388 */ /* 0x000fe80000000400 */
[----:B------:R-:W-:Y:S04]  /*1670*/  STS.U16 [R25+0xc0], R6 ;  /* 0x0000c00619007388 */ /* 0x000fe80000000400 */
[----:B------:R-:W-:Y:S04]  /*1680*/  STS.U16 [R24+0x100], R11 ;  /* 0x0001000b18007388 */ /* 0x000fe80000000400 */
[----:B------:R-:W-:Y:S04]  /*1690*/  STS.U16 [R23+0x140], R10 ;  /* 0x0001400a17007388 */ /* 0x000fe80000000400 */
[----:B------:R0:W-:Y:S04]  /*16a0*/  STS.U16 [R22+0x180], R69 ;  /* 0x0001804516007388 */ /* 0x0001e80000000400 */
[----:B------:R-:W-:Y:S04]  /*16b0*/  STS.U16 [R21+0x1c0], R40 ;  /* 0x0001c02815007388 */ /* 0x000fe80000000400 */
[----:B---3--:R1:W-:Y:S04]  /*16c0*/  STS.U16 [R20+0x200], R71 ;  /* 0x0002004714007388 */ /* 0x0083e80000000400 */
[----:B--2---:R-:W-:Y:S04]  /*16d0*/  STS.U16 [R19+0x240], R42 ;  /* 0x0002402a13007388 */ /* 0x004fe80000000400 */
        /* <DEDUP_REMOVED lines=9> */
[----:B------:R-:W4:Y:S04]  /*1770*/  LDS.U16 R5, [R12+0x4] ;  /* 0x000004000c057984 */ /* 0x000f280000000400 */
[----:B------:R-:W-:Y:S04]  /*1780*/  LDS.U16 R6, [R12+0x6] ;  /* 0x000006000c067984 */ /* 0x000fe80000000400 */
[----:B------:R-:W4:Y:S04]  /*1790*/  LDS.U16 R7, [R12+0x8] ;  /* 0x000008000c077984 */ /* 0x000f280000000400 */
        /* <DEDUP_REMOVED lines=9> */
[----:B------:R-:W4:Y:S04]  /*1830*/  LDS.U16 R54, [R12+0x1c] ;  /* 0x00001c000c367984 */ /* 0x000f280000000400 */
[----:B------:R-:W4:Y:S01]  /*1840*/  LDS.U16 R56, [R12+0x1e] ;  /* 0x00001e000c387984 */ /* 0x000f220000000400 */
[----:B------:R-:W-:Y:S01]  /*1850*/  BAR.SYNC.DEFER_BLOCKING 0x0 ;  /* 0x0000000000007b1d */ /* 0x000fe20000010000 */
[----:B0-----:R-:W-:-:S05]  /*1860*/  PRMT R69, RZ, 0x7610, R69 ;  /* 0x00007610ff457816 */ /* 0x001fca0000000045 */
[----:B------:R-:W4:Y:S01]  /*1870*/  @!P6 LDG.E.U16 R87, desc[UR26][R2.64] ;  /* 0x0000001a0257e981 */ /* 0x000f22000c1e1500 */
[----:B------:R-:W-:-:S13]  /*1880*/  ISETP.NE.AND P6, PT, R96, RZ, PT ;  /* 0x000000ff6000720c */ /* 0x000fda0003fc5270 */
[----:B------:R-:W4:Y:S01]  /*1890*/  @!P6 LDG.E.U16 R58, desc[UR26][R2.64+0x40] ;  /* 0x0000401a023ae981 */ /* 0x000f22000c1e1500 */
[----:B------:R-:W-:-:S13]  /*18a0*/  ISETP.NE.AND P6, PT, R98, RZ, PT ;  /* 0x000000ff6200720c */ /* 0x000fda0003fc5270 */
        /* <DEDUP_REMOVED lines=17> */
[----:B------:R-:W-:Y:S02]  /*19c0*/  PRMT R66, RZ, 0x7610, R66 ;  /* 0x00007610ff427816 */ /* 0x000fe40000000042 */
[----:B----4-:R-:W-:Y:S02]  /*19d0*/  PRMT R85, RZ, 0x7610, R85 ;  /* 0x00007610ff557816 */ /* 0x010fe40000000055 */
        /* <DEDUP_REMOVED lines=14> */
[----:B------:R-:W-:-:S02]  /*1ac0*/  P2R R76, PR, RZ, 0x20 ;  /* 0x00000020ff4c7803 */ /* 0x000fc40000000000 */
[----:B0-----:R-:W-:Y:S01]  /*1ad0*/  SHF.L.U32 R3, R0, 0x10, RZ ;  /* 0x0000001000037819 */ /* 0x001fe200000006ff */
[----:B------:R-:W-:Y:S01]  /*1ae0*/  IMAD.U32 R5, R5, 0x10000, RZ ;  /* 0x0001000005057824 */ /* 0x000fe200078e00ff */
[----:B------:R-:W-:Y:S01]  /*1af0*/  SHF.L.U32 R7, R7, 0x10, RZ ;  /* 0x0000001007077819 */ /* 0x000fe200000006ff */
[----:B------:R-:W-:Y:S01]  /*1b00*/  IMAD.U32 R107, R54, 0x10000, RZ ;  /* 0x00010000366b7824 */ /* 0x000fe200078e00ff */
[----:B------:R-:W-:Y:S02]  /*1b10*/  SHF.L.U32 R11, R11, 0x10, RZ ;  /* 0x000000100b0b7819 */ /* 0x000fe400000006ff */
[----:B------:R-:W-:Y:S02]  /*1b20*/  SHF.L.U32 R99, R50, 0x10, RZ ;  /* 0x0000001032637819 */ /* 0x000fe400000006ff */
[----:B------:R-:W-:Y:S02]  /*1b30*/  SHF.L.U32 R103, R52, 0x10, RZ ;  /* 0x0000001034677819 */ /* 0x000fe400000006ff */
[----:B------:R-:W-:Y:S01]  /*1b40*/  SHF.L.U32 R121, R56, 0x10, RZ ;  /* 0x0000001038797819 */ /* 0x000fe200000006ff */
[----:B------:R-:W-:Y:S01]  /*1b50*/  BSSY.RECONVERGENT B0, `(.L_x_3527) ;  /* 0x000004a000007945 */ /* 0x000fe20003800200 */
[--C-:B-----5:R-:W-:Y:S01]  /*1b60*/  FADD.FTZ R52, R11, R38.reuse ;  /* 0x000000260b347221 */ /* 0x120fe20000010000 */
[----:B------:R-:W-:Y:S04]  /*1b70*/  STS.U16 [R28], R87 ;  /* 0x000000571c007388 */ /* 0x000fe80000000400 */
[----:B------:R-:W-:Y:S04]  /*1b80*/  STS.U16 [R27+0x40], R58 ;  /* 0x0000403a1b007388 */ /* 0x000fe80000000400 */
[----:B------:R-:W-:Y:S04]  /*1b90*/  STS.U16 [R26+0x80], R69 ;  /* 0x000080451a007388 */ /* 0x000fe80000000400 */
[----:B------:R-:W-:Y:S04]  /*1ba0*/  STS.U16 [R25+0xc0], R60 ;  /* 0x0000c03c19007388 */ /* 0x000fe80000000400 */
[----:B------:R-:W-:Y:S04]  /*1bb0*/  STS.U16 [R24+0x100], R71 ;  /* 0x0001004718007388 */ /* 0x000fe80000000400 */
[----:B--2---:R-:W-:Y:S04]  /*1bc0*/  STS.U16 [R23+0x140], R62 ;  /* 0x0001403e17007388 */ /* 0x004fe80000000400 */
[----:B------:R-:W-:Y:S04]  /*1bd0*/  STS.U16 [R22+0x180], R77 ;  /* 0x0001804d16007388 */ /* 0x000fe80000000400 */
[----:B---3--:R-:W-:Y:S04]  /*1be0*/  STS.U16 [R21+0x1c0], R64 ;  /* 0x0001c04015007388 */ /* 0x008fe80000000400 */
[----:B----4-:R0:W-:Y:S02]  /*1bf0*/  STS.U16 [R20+0x200], R81 ;  /* 0x0002005114007388 */ /* 0x0101e40000000400 */
[----:B0-----:R-:W-:Y:S01]  /*1c00*/  SHF.L.U32 R81, R40, 0x10, RZ ;  /* 0x0000001028517819 */ /* 0x001fe200000006ff */
[----:B------:R-:W-:-:S05]  /*1c10*/  FADD.FTZ R40, R3, R38 ;  /* 0x0000002603287221 */ /* 0x000fca0000010000 */
[----:B------:R-:W-:Y:S01]  /*1c20*/  FSETP.GTU.FTZ.AND P5, PT, R40, 20, PT ;  /* 0x41a000002800780b */ /* 0x000fe20003fbc000 */
[----:B------:R-:W-:Y:S04]  /*1c30*/  STS.U16 [R19+0x240], R66 ;  /* 0x0002404213007388 */ /* 0x000fe80000000400 */
[----:B------:R0:W-:Y:S01]  /*1c40*/  STS.U16 [R18+0x280], R85 ;  /* 0x0002805512007388 */ /* 0x0001e20000000400 */
[----:B------:R-:W-:-:S03]  /*1c50*/  SHF.L.U32 R69, R4, 0x10, RZ ;  /* 0x0000001004457819 */ /* 0x000fc600000006ff */
[----:B------:R-:W-:Y:S01]  /*1c60*/  STS.U16 [R17+0x2c0], R68 ;  /* 0x0002c04411007388 */ /* 0x000fe20000000400 */
[----:B------:R-:W-:-:S03]  /*1c70*/  SHF.L.U32 R71, R6, 0x10, RZ ;  /* 0x0000001006477819 */ /* 0x000fc600000006ff */
[----:B------:R1:W-:Y:S01]  /*1c80*/  STS.U16 [R16+0x300], R91 ;  /* 0x0003005b10007388 */ /* 0x0003e20000000400 */
[----:B------:R-:W-:-:S03]  /*1c90*/  SHF.L.U32 R77, R10, 0x10, RZ ;  /* 0x000000100a4d7819 */ /* 0x000fc600000006ff */
[----:B------:R-:W-:Y:S01]  /*1ca0*/  STS.U16 [R15+0x340], R70 ;  /* 0x000340460f007388 */ /* 0x000fe20000000400 */
[----:B------:R-:W-:Y:S01]  /*1cb0*/  SHF.L.U32 R87, R44, 0x10, RZ ;  /* 0x000000102c577819 */ /* 0x000fe200000006ff */
[----:B0-----:R-:W-:Y:S02]  /*1cc0*/  IMAD.U32 R85, R42, 0x10000, RZ ;  /* 0x000100002a557824 */ /* 0x001fe400078e00ff */
[----:B------:R0:W-:Y:S01]  /*1cd0*/  STS.U16 [R14+0x380], R97 ;  /* 0x000380610e007388 */ /* 0x0001e20000000400 */
[----:B-1----:R-:W-:-:S03]  /*1ce0*/  SHF.L.U32 R91, R46, 0x10, RZ ;  /* 0x000000102e5b7819 */ /* 0x002fc600000006ff */
[----:B------:R1:W-:Y:S01]  /*1cf0*/  STS.U16 [R13+0x3c0], R72 ;  /* 0x0003c0480d007388 */ /* 0x0003e20000000400 */
[--C-:B------:R-:W-:Y:S01]  /*1d00*/  FADD.FTZ R42, R69, R38.reuse ;  /* 0x00000026452a7221 */ /* 0x100fe20000010000 */
[----:B0-----:R-:W-:Y:S01]  /*1d10*/  SHF.L.U32 R97, R48, 0x10, RZ ;  /* 0x0000001030617819 */ /* 0x001fe200000006ff */
        /* <DEDUP_REMOVED lines=12> */
[----:B------:R-:W-:Y:S01]  /*1de0*/  FADD.FTZ R69, R121, R38 ;  /* 0x0000002679457221 */ /* 0x000fe20000010000 */
[----:B------:R-:W-:Y:S01]  /*1df0*/  NOP ;  /* 0x0000000000007918 */ /* 0x000fe20000000000 */
[----:B-1----:R-:W-:Y:S05]  /*1e00*/  @P5 BRA `(.L_x_3528) ;  /* 0x0000000000785947 */ /* 0x002fea0003800000 */
        /* <DEDUP_REMOVED lines=30> */
.L_x_3528:
[----:B------:R-:W-:Y:S05]  /*1ff0*/  BSYNC.RECONVERGENT B0 ;  /* 0x0000000000007941 */ /* 0x000fea0003800200 */
.L_x_3527:
[----:B------:R-:W-:Y:S01]  /*2000*/  FSETP.GTU.FTZ.AND P5, PT, R42, 20, PT ;  /* 0x41a000002a00780b */ /* 0x000fe20003fbc000 */
[----:B------:R-:W-:-:S12]  /*2010*/  BSSY.RECONVERGENT B0, `(.L_x_3529) ;  /* 0x0000020000007945 */ /* 0x000fd80003800200 */
        /* <DEDUP_REMOVED lines=31> */
.L_x_3530:
[----:B------:R-:W-:Y:S05]  /*2210*/  BSYNC.RECONVERGENT B0 ;  /* 0x0000000000007941 */ /* 0x000fea0003800200 */
.L_x_3529:
        /* <DEDUP_REMOVED lines=33> */
.L_x_3532:
[----:B------:R-:W-:Y:S05]  /*2430*/  BSYNC.RECONVERGENT B0 ;  /* 0x0000000000007941 */ /* 0x000fea0003800200 */
.L_x_3531:
        /* <DEDUP_REMOVED lines=33> */
.L_x_3534:
[----:B------:R-:W-:Y:S05]  /*2650*/  BSYNC.RECONVERGENT B0 ;  /* 0x0000000000007941 */ /* 0x000fea0003800200 */
.L_x_3533:
        /* <DEDUP_REMOVED lines=33> */
.L_x_3536:
[----:B------:R-:W-:Y:S05]  /*2870*/  BSYNC.RECONVERGENT B0 ;  /* 0x0000000000007941 */ /* 0x000fea0003800200 */
.L_x_3535:
        /* <DEDUP_REMOVED lines=33> */
.L_x_3538:
[----:B------:R-:W-:Y:S05]  /*2a90*/  BSYNC.RECONVERGENT B0 ;  /* 0x0000000000007941 */ /* 0x000fea0003800200 */
.L_x_3537:
        /* <DEDUP_REMOVED lines=33> */
.L_x_3540:
[----:B------:R-:W-:Y:S05]  /*2cb0*/  BSYNC.RECONVERGENT B0 ;  /* 0x0000000000007941 */ /* 0x000fea0003800200 */
.L_x_3539:
        /* <DEDUP_REMOVED lines=33> */
.L_x_3542:
[----:B------:R-:W-:Y:S05]  /*2ed0*/  BSYNC.RECONVERGENT B0 ;  /* 0x0000000000007941 */ /* 0x000fea0003800200 */
.L_x_3541:
        /* <DEDUP_REMOVED lines=33> */
.L_x_3544:
[----:B------:R-:W-:Y:S05]  /*30f0*/  BSYNC.RECONVERGENT B0 ;  /* 0x0000000000007941 */ /* 0x000fea0003800200 */
.L_x_3543:
        /* <DEDUP_REMOVED lines=33> */
.L_x_3546:
[----:B------:R-:W-:Y:S05]  /*3310*/  BSYNC.RECONVERGENT B0 ;  /* 0x0000000000007941 */ /* 0x000fea0003800200 */
.L_x_3545:
        /* <DEDUP_REMOVED lines=33> */
.L_x_3548:
[----:B------:R-:W-:Y:S05]  /*3530*/  BSYNC.RECONVERGENT B0 ;  /* 0x0000000000007941 */ /* 0x000fea0003800200 */
.L_x_3547:
        /* <DEDUP_REMOVED lines=33> */
.L_x_3550:
[----:B------:R-:W-:Y:S05]  /*3750*/  BSYNC.RECONVERGENT B0 ;  /* 0x0000000000007941 */ /* 0x000fea0003800200 */
.L_x_3549:
        /* <DEDUP_REMOVED lines=33> */
.L_x_3552:
[----:B------:R-:W-:Y:S05]  /*3970*/  BSYNC.RECONVERGENT B0 ;  /* 0x0000000000007941 */ /* 0x000fea0003800200 */
.L_x_3551:
        /* <DEDUP_REMOVED lines=33> */
.L_x_3554:
[----:B------:R-:W-:Y:S05]  /*3b90*/  BSYNC.RECONVERGENT B0 ;  /* 0x0000000000007941 */ /* 0x000fea0003800200 */
.L_x_3553:
        /* <DEDUP_REMOVED lines=33> */
.L_x_3556:
[----:B------:R-:W-:Y:S05]  /*3db0*/  BSYNC.RECONVERGENT B0 ;  /* 0x0000000000007941 */ /* 0x000fea0003800200 */
.L_x_3555:
        /* <DEDUP_REMOVED lines=33> */
.L_x_3558:
[----:B------:R-:W-:Y:S05]  /*3fd0*/  BSYNC.RECONVERGENT B0 ;  /* 0x0000000000007941 */ /* 0x000fea0003800200 */
.L_x_3557:
[----:B------:R-:W0:Y:S01]  /*3fe0*/  LDCU.128 UR8, c[0x0][0x410] ;  /* 0x00008200ff0877ac */ /* 0x000e220008000c00 */
[----:B------:R-:W-:Y:S01]  /*3ff0*/  ISETP.NE.AND P6, PT, R76, RZ, PT ;  /* 0x000000ff4c00720c */ /* 0x000fe20003fc5270 */
[----:B------:R-:W1:Y:S01]  /*4000*/  LDS.U16 R96, [R12] ;  /* 0x000000000c607984 */ /* 0x000e620000000400 */
[----:B------:R-:W-:Y:S01]  /*4010*/  P2R R121, PR, RZ, 0x1 ;  /* 0x00000001ff797803 */ /* 0x000fe20000000000 */
[----:B------:R-:W-:Y:S01]  /*4020*/  UMOV UR7, URZ ;  /* 0x000000ff00077c82 */ /* 0x000fe20008000000 */
[----:B------:R-:W-:Y:S01]  /*4030*/  ISETP.NE.AND P0, PT, R74, RZ, PT ;  /* 0x000000ff4a00720c */ /* 0x000fe20003f05270 */
[----:B------:R-:W-:Y:S01]  /*4040*/  LDS.U16 R98, [R12+0x2] ;  /* 0x000002000c627984 */ /* 0x000fe20000000400 */
[----:B------:R-:W-:Y:S01]  /*4050*/  PRMT R81, RZ, 0x7610, R81 ;  /* 0x00007610ff517816 */ /* 0x000fe20000000051 */
[----:B------:R-:W2:Y:S01]  /*4060*/  LDCU.64 UR32, c[0x0][0x490] ;  /* 0x00009200ff2077ac */ /* 0x000ea20008000a00 */
[----:B------:R-:W-:Y:S01]  /*4070*/  P2R R120, PR, RZ, 0x1 ;  /* 0x00000001ff787803 */ /* 0x000fe20000000000 */
[----:B------:R-:W3:Y:S01]  /*4080*/  LDS.U16 R123, [R12+0x4] ;  /* 0x000004000c7b7984 */ /* 0x000ee20000000400 */
[----:B------:R-:W-:-:S02]  /*4090*/  ISETP.NE.AND P0, PT, R78, RZ, PT ;  /* 0x000000ff4e00720c */ /* 0x000fc40003f05270 */
[----:B------:R-:W-:Y:S01]  /*40a0*/  PRMT R72, RZ, 0x7610, R72 ;  /* 0x00007610ff487816 */ /* 0x000fe20000000048 */
[----:B------:R-:W-:Y:S01]  /*40b0*/  LDS.U16 R131, [R12+0x6] ;  /* 0x000006000c837984 */ /* 0x000fe20000000400 */
[----:B------:R-:W-:Y:S02]  /*40c0*/  P2R R118, PR, RZ, 0x1 ;  /* 0x00000001ff767803 */ /* 0x000fe40000000000 */
[----:B------:R-:W-:Y:S01]  /*40d0*/  ISETP.NE.AND P0, PT, R82, RZ, PT ;  /* 0x000000ff5200720c */ /* 0x000fe20003f05270 */
[----:B0-----:R-:W-:Y:S01]  /*40e0*/  UIMAD.WIDE.U32 UR28, UR30, UR8, UR6 ;  /* 0x000000081e1c72a5 */ /* 0x001fe2000f8e0006 */
[----:B------:R-:W0:Y:S01]  /*40f0*/  LDS.U16 R133, [R12+0x8] ;  /* 0x000008000c857984 */ /* 0x000e220000000400 */
[----:B------:R-:W-:Y:S02]  /*4100*/  PRMT R85, RZ, 0x7610, R85 ;  /* 0x00007610ff557816 */ /* 0x000fe40000000055 */
[----:B------:R-:W-:Y:S01]  /*4110*/  UIMAD UR9, UR30, UR9, UR29 ;  /* 0x000000091e0972a4 */ /* 0x000fe2000f8e021d */
[----:B------:R-:W4:Y:S01]  /*4120*/  LDS.U16 R135, [R12+0xa] ;  /* 0x00000a000c877984 */ /* 0x000f220000000400 */
[----:B------:R-:W-:Y:S01]  /*4130*/  P2R R116, PR, RZ, 0x1 ;  /* 0x00000001ff747803 */ /* 0x000fe20000000000 */
[----:B------:R-:W-:Y:S01]  /*4140*/  UMOV UR8, UR28 ;  /* 0x0000001c00087c82 */ /* 0x000fe20008000000 */
[----:B------:R-:W-:Y:S01]  /*4150*/  ISETP.NE.AND P0, PT, R84, RZ, PT ;  /* 0x000000ff5400720c */ /* 0x000fe20003f05270 */
[----:B------:R-:W-:Y:S01]  /*4160*/  UIMAD.WIDE.U32 UR8, UR12, UR10, UR8 ;  /* 0x0000000a0c0872a5 */ /* 0x000fe2000f8e0008 */
[----:B------:R-:W-:Y:S01]  /*4170*/  LDS.U16 R71, [R12+0xe] ;  /* 0x00000e000c477984 */ /* 0x000fe20000000400 */
[----:B------:R-:W-:-:S02]  /*4180*/  PRMT R100, RZ, 0x7610, R100 ;  /* 0x00007610ff647816 */ /* 0x000fc40000000064 */
[----:B------:R-:W-:Y:S01]  /*4190*/  UIMAD UR11, UR12, UR11, UR9 ;  /* 0x0000000b0c0b72a4 */ /* 0x000fe2000f8e0209 */
[----:B------:R-:W-:Y:S01]  /*41a0*/  LDS.U16 R70, [R12+0x10] ;  /* 0x000010000c467984 */ /* 0x000fe20000000400 */
[----:B------:R-:W-:Y:S02]  /*41b0*/  IADD3 R2, P5, PT, R61, UR8, RZ ;  /* 0x000000083d027c10 */ /* 0x000fe4000ffbe0ff */
[----:B------:R-:W-:Y:S01]  /*41c0*/  P2R R114, PR, RZ, 0x1 ;  /* 0x00000001ff727803 */ /* 0x000fe20000000000 */
[----:B------:R-:W5:Y:S01]  /*41d0*/  LDS.U16 R11, [R12+0x12] ;  /* 0x000012000c0b7984 */ /* 0x000f620000000400 */
[----:B------:R-:W-:Y:S02]  /*41e0*/  IADD3.X R5, PT, PT, RZ, UR11, RZ, P5, !PT ;  /* 0x0000000bff057c10 */ /* 0x000fe4000affe4ff */
[----:B------:R-:W-:Y:S01]  /*41f0*/  ISETP.NE.AND P0, PT, R86, RZ, PT ;  /* 0x000000ff5600720c */ /* 0x000fe20003f05270 */
[----:B------:R-:W-:Y:S01]  /*4200*/  LDS.U16 R10, [R12+0x14] ;  /* 0x000014000c0a7984 */ /* 0x000fe20000000400 */
[----:B------:R-:W-:Y:S01]  /*4210*/  P2R R122, PR, RZ, 0x2 ;  /* 0x00000002ff7a7803 */ /* 0x000fe20000000000 */
[----:B------:R-:W2:Y:S01]  /*4220*/  LDCU.128 UR8, c[0x0][0x420] ;  /* 0x00008400ff0877ac */ /* 0x000ea20008000c00 */
[----:B------:R-:W-:Y:S01]  /*4230*/  ISETP.NE.AND P1, PT, R88, RZ, PT ;  /* 0x000000ff5800720c */ /* 0x000fe20003f25270 */
[----:B------:R-:W-:Y:S01]  /*4240*/  LDS.U16 R7, [R12+0x16] ;  /* 0x000016000c077984 */ /* 0x000fe20000000400 */
[----:B------:R-:W-:-:S02]  /*4250*/  P2R R124, PR, RZ, 0x4 ;  /* 0x00000004ff7c7803 */ /* 0x000fc40000000000 */
[----:B------:R-:W-:Y:S01]  /*4260*/  ISETP.NE.AND P2, PT, R90, RZ, PT ;  /* 0x000000ff5a00720c */ /* 0x000fe20003f45270 */
[----:B------:R-:W-:Y:S01]  /*4270*/  LDS.U16 R6, [R12+0x18] ;  /* 0x000018000c067984 */ /* 0x000fe20000000400 */
[----:B------:R-:W-:Y:S02]  /*4280*/  P2R R125, PR, RZ, 0x8 ;  /* 0x00000008ff7d7803 */ /* 0x000fe40000000000 */
[----:B------:R-:W-:Y:S01]  /*4290*/  ISETP.NE.AND P3, PT, R92, RZ, PT ;  /* 0x000000ff5c00720c */ /* 0x000fe20003f65270 */
[----:B------:R-:W-:Y:S01]  /*42a0*/  LDS.U16 R4, [R12+0x1c] ;  /* 0x00001c000c047984 */ /* 0x000fe20000000400 */
[----:B------:R-:W-:Y:S02]  /*42b0*/  P2R R126, PR, RZ, 0x10 ;  /* 0x00000010ff7e7803 */ /* 0x000fe40000000000 */
[----:B------:R-:W-:Y:S02]  /*42c0*/  ISETP.NE.AND P4, PT, R94, RZ, PT ;  /* 0x000000ff5e00720c */ /* 0x000fe40003f85270 */
[----:B------:R-:W-:-:S02]  /*42d0*/  PRMT R87, RZ, 0x7610, R87 ;  /* 0x00007610ff577816 */ /* 0x000fc40000000057 */
[----:B------:R-:W-:Y:S01]  /*42e0*/  PRMT R102, RZ, 0x7610, R102 ;  /* 0x00007610ff667816 */ /* 0x000fe20000000066 */
[----:B--2---:R-:W-:Y:S01]  /*42f0*/  UIMAD.WIDE.U32 UR28, UR30, UR8, UR6 ;  /* 0x000000081e1c72a5 */ /* 0x004fe2000f8e0006 */
[----:B------:R-:W-:Y:S02]  /*4300*/  PRMT R91, RZ, 0x7610, R91 ;  /* 0x00007610ff5b7816 */ /* 0x000fe4000000005b */
[----:B------:R-:W-:Y:S01]  /*4310*/  PRMT R104, RZ, 0x7610, R104 ;  /* 0x00007610ff687816 */ /* 0x000fe20000000068 */
[----:B------:R-:W-:Y:S01]  /*4320*/  UIMAD UR9, UR30, UR9, UR29 ;  /* 0x000000091e0972a4 */ /* 0x000fe2000f8e021d */
[----:B------:R-:W-:Y:S02]  /*4330*/  PRMT R97, RZ, 0x7610, R97 ;  /* 0x00007610ff617816 */ /* 0x000fe40000000061 */
[----:B------:R-:W-:Y:S01]  /*4340*/  UMOV UR8, UR28 ;  /* 0x0000001c00087c82 */ /* 0x000fe20008000000 */
        /* <DEDUP_REMOVED lines=11> */
[----:B-1----:R-:W-:Y:S01]  /*4400*/  SHF.L.U32 R96, R96, 0x10, RZ ;  /* 0x0000001060607819 */ /* 0x002fe200000006ff */
[----:B---3--:R-:W-:Y:S01]  /*4410*/  IMAD.U32 R123, R123, 0x10000, RZ ;  /* 0x000100007b7b7824 */ /* 0x008fe200078e00ff */
[----:B------:R-:W-:Y:S01]  /*4420*/  IADD3 R0, P5, PT, R61, UR8, RZ ;  /* 0x000000083d007c10 */ /* 0x000fe2000ffbe0ff */
[----:B------:R-:W1:Y:S03]  /*4430*/  LDCU.64 UR8, c[0x0][0x488] ;  /* 0x00009100ff0877ac */ /* 0x000e660008000a00 */
[----:B------:R-:W-:Y:S02]  /*4440*/  IADD3.X R3, PT, PT, RZ, UR11, RZ, P5, !PT ;  /* 0x0000000bff037c10 */ /* 0x000fe4000affe4ff */
[----:B0-----:R-:W-:-:S02]  /*4450*/  SHF.L.U32 R133, R133, 0x10, RZ ;  /* 0x0000001085857819 */ /* 0x001fc400000006ff */
[----:B------:R-:W-:Y:S01]  /*4460*/  SHF.L.U32 R131, R131, 0x10, RZ ;  /* 0x0000001083837819 */ /* 0x000fe200000006ff */
[----:B----4-:R-:W-:Y:S01]  /*4470*/  IMAD.U32 R135, R135, 0x10000, RZ ;  /* 0x0001000087877824 */ /* 0x010fe200078e00ff */
[----:B------:R-:W-:Y:S01]  /*4480*/  SHF.L.U32 R98, R98, 0x10, RZ ;  /* 0x0000001062627819 */ /* 0x000fe200000006ff */
[----:B------:R-:W0:Y:S01]  /*4490*/  LDCU.64 UR10, c[0x0][0x508] ;  /* 0x0000a100ff0a77ac */ /* 0x000e220008000a00 */
[----:B-----5:R-:W-:Y:S01]  /*44a0*/  SHF.L.U32 R11, R11, 0x10, RZ ;  /* 0x000000100b0b7819 */ /* 0x020fe200000006ff */
[----:B------:R-:W2:Y:S01]  /*44b0*/  LDCU.64 UR28, c[0x0][0x510] ;  /* 0x0000a200ff1c77ac */ /* 0x000ea20008000a00 */
[----:B-1----:R-:W-:-:S04]  /*44c0*/  LEA R76, P5, R2, UR8, 0x1 ;  /* 0x00000008024c7c11 */ /* 0x002fc8000f8a08ff */
[----:B------:R-:W-:Y:S01]  /*44d0*/  LEA.HI.X R77, R2, UR9, R5, 0x1, P5 ;  /* 0x00000009024d7c11 */ /* 0x000fe2000a8f0c05 */
[----:B------:R-:W1:Y:S01]  /*44e0*/  LDCU.64 UR8, c[0x0][0x478] ;  /* 0x00008f00ff0877ac */ /* 0x000e620008000a00 */
[----:B------:R-:W-:Y:S01]  /*44f0*/  LDS.U16 R5, [R12+0x1a] ;  /* 0x00001a000c057984 */ /* 0x000fe20000000400 */
[----:B-1----:R-:W-:-:S04]  /*4500*/  LEA R2, P5, R0, UR8, 0x1 ;  /* 0x0000000800027c11 */ /* 0x002fc8000f8a08ff */
[----:B------:R-:W-:Y:S02]  /*4510*/  LEA.HI.X R3, R0, UR9, R3, 0x1, P5 ;  /* 0x0000000900037c11 */ /* 0x000fe4000a8f0c03 */
[----:B------:R-:W-:Y:S01]  /*4520*/  ISETP.NE.AND P5, PT, R80, RZ, PT ;  /* 0x000000ff5000720c */ /* 0x000fe20003fa5270 */
[----:B------:R-:W-:Y:S04]  /*4530*/  LDS.U16 R0, [R12+0x1e] ;  /* 0x00001e000c007984 */ /* 0x000fe80000000400 */
[----:B------:R-:W-:Y:S01]  /*4540*/  LDS.U16 R80, [R12+0xc] ;  /* 0x00000c000c507984 */ /* 0x000fe20000000400 */
[----:B------:R-:W-:Y:S06]  /*4550*/  BAR.SYNC.DEFER_BLOCKING 0x0 ;  /* 0x0000000000007b1d */ /* 0x000fec0000010000 */
        /* <DEDUP_REMOVED lines=45> */
[----:B----4-:R-:W-:Y:S04]  /*4830*/  STS.U16 [R27+0x40], R72 ;  /* 0x000040481b007388 */ /* 0x010fe80000000400 */
[----:B-----5:R-:W-:Y:S04]  /*4840*/  STS.U16 [R26+0x80], R85 ;  /* 0x000080551a007388 */ /* 0x020fe80000000400 */
[----:B--2---:R1:W-:Y:S04]  /*4850*/  STS.U16 [R25+0xc0], R100 ;  /* 0x0000c06419007388 */ /* 0x0043e80000000400 */
        /* <DEDUP_REMOVED lines=11> */
[----:B------:R5:W-:Y:S01]  /*4910*/  STS.U16 [R13+0x3c0], R112 ;  /* 0x0003c0700d007388 */ /* 0x000be20000000400 */
[----:B------:R-:W-:-:S03]  /*4920*/  NOP ;  /* 0x0000000000007918 */ /* 0x000fc60000000000 */
[----:B------:R-:W0:Y:S04]  /*4930*/  LDS.U16 R74, [R12] ;  /* 0x000000000c4a7984 */ /* 0x000e280000000400 */
[----:B------:R-:W-:Y:S04]  /*4940*/  LDS.U16 R72, [R12+0x2] ;  /* 0x000002000c487984 */ /* 0x000fe80000000400 */
[----:B------:R-:W-:Y:S04]  /*4950*/  LDS.U16 R76, [R12+0x4] ;  /* 0x000004000c4c7984 */ /* 0x000fe80000000400 */
[----:B------:R-:W0:Y:S04]  /*4960*/  LDS.U16 R77, [R12+0x6] ;  /* 0x000006000c4d7984 */ /* 0x000e280000000400 */
[----:B------:R-:W0:Y:S04]  /*4970*/  LDS.U16 R78, [R12+0x8] ;  /* 0x000008000c4e7984 */ /* 0x000e280000000400 */
[----:B------:R-:W0:Y:S04]  /*4980*/  LDS.U16 R81, [R12+0xa] ;  /* 0x00000a000c517984 */ /* 0x000e280000000400 */
[----:B------:R-:W-:Y:S04]  /*4990*/  LDS.U16 R82, [R12+0xc] ;  /* 0x00000c000c527984 */ /* 0x000fe80000000400 */
[----:B------:R-:W-:Y:S04]  /*49a0*/  LDS.U16 R84, [R12+0xe] ;  /* 0x00000e000c547984 */ /* 0x000fe80000000400 */
[----:B------:R-:W-:Y:S04]  /*49b0*/  LDS.U16 R85, [R12+0x10] ;  /* 0x000010000c557984 */ /* 0x000fe80000000400 */
[----:B------:R-:W0:Y:S04]  /*49c0*/  LDS.U16 R86, [R12+0x12] ;  /* 0x000012000c567984 */ /* 0x000e280000000400 */
[----:B------:R-:W-:Y:S04]  /*49d0*/  LDS.U16 R87, [R12+0x14] ;  /* 0x000014000c577984 */ /* 0x000fe80000000400 */
[----:B------:R-:W-:Y:S04]  /*49e0*/  LDS.U16 R88, [R12+0x16] ;  /* 0x000016000c587984 */ /* 0x000fe80000000400 */
[----:B------:R-:W-:Y:S04]  /*49f0*/  LDS.U16 R90, [R12+0x18] ;  /* 0x000018000c5a7984 */ /* 0x000fe80000000400 */
[----:B------:R-:W0:Y:S04]  /*4a00*/  LDS.U16 R91, [R12+0x1a] ;  /* 0x00001a000c5b7984 */ /* 0x000e280000000400 */
[----:B------:R-:W0:Y:S04]  /*4a10*/  LDS.U16 R92, [R12+0x1c] ;  /* 0x00001c000c5c7984 */ /* 0x000e280000000400 */
[----:B------:R-:W-:Y:S01]  /*4a20*/  LDS.U16 R94, [R12+0x1e] ;  /* 0x00001e000c5e7984 */ /* 0x000fe20000000400 */
[----:B------:R-:W-:Y:S01]  /*4a30*/  BAR.SYNC.DEFER_BLOCKING 0x0 ;  /* 0x0000000000007b1d */ /* 0x000fe20000010000 */
[----:B-1----:R-:W-:-:S05]  /*4a40*/  PRMT R100, RZ, 0x7610, R100 ;  /* 0x00007610ff647816 */ /* 0x002fca0000000064 */
[----:B------:R-:W5:Y:S01]  /*4a50*/  @!P5 LDG.E.U16 R121, desc[UR26][R2.64] ;  /* 0x0000001a0279d981 */ /* 0x000f62000c1e1500 */
[----:B------:R-:W-:Y:S02]  /*4a60*/  ISETP.NE.AND P5, PT, R114, RZ, PT ;  /* 0x000000ff7200720c */ /* 0x000fe40003fa5270 */
[----:B--2---:R-:W-:Y:S01]  /*4a70*/  PRMT R97, RZ, 0x7610, R97 ;  /* 0x00007610ff617816 */ /* 0x004fe20000000061 */
[----:B------:R-:W2:Y:S01]  /*4a80*/  @!P1 LDG.E.U16 R129, desc[UR26][R2.64+0x300] ;  /* 0x0003001a02819981 */ /* 0x000ea2000c1e1500 */
[----:B------:R-:W-:Y:S02]  /*4a90*/  PRMT R102, RZ, 0x7610, R102 ;  /* 0x00007610ff667816 */ /* 0x000fe40000000066 */
[----:B---3--:R-:W-:Y:S01]  /*4aa0*/  PRMT R99, RZ, 0x7610, R99 ;  /* 0x00007610ff637816 */ /* 0x008fe20000000063 */
[----:B------:R-:W3:Y:S06]  /*4ab0*/  @!P3 LDG.E.U16 R137, desc[UR26][R2.64+0x380] ;  /* 0x0003801a0289b981 */ /* 0x000eec000c1e1500 */
[----:B------:R-:W2:Y:S01]  /*4ac0*/  @!P5 LDG.E.U16 R100, desc[UR26][R2.64+0x40] ;  /* 0x0000401a0264d981 */ /* 0x000ea2000c1e1500 */
[----:B------:R-:W-:-:S13]  /*4ad0*/  ISETP.NE.AND P5, PT, R116, RZ, PT ;  /* 0x000000ff7400720c */ /* 0x000fda0003fa5270 */
[----:B------:R-:W3:Y:S01]  /*4ae0*/  @!P5 LDG.E.U16 R97, desc[UR26][R2.64+0x80] ;  /* 0x0000801a0261d981 */ /* 0x000ee2000c1e1500 */
[----:B------:R-:W-:-:S13]  /*4af0*/  ISETP.NE.AND P5, PT, R118, RZ, PT ;  /* 0x000000ff7600720c */ /* 0x000fda0003fa5270 */
        /* <DEDUP_REMOVED lines=19> */
[----:B-----5:R-:W-:Y:S02]  /*4c30*/  PRMT R112, RZ, 0x7610, R112 ;  /* 0x00007610ff707816 */ /* 0x020fe40000000070 */
[----:B------:R-:W-:Y:S01]  /*4c40*/  PRMT R114, RZ, 0x7610, R114 ;  /* 0x00007610ff727816 */ /* 0x000fe20000000072 */
[----:B------:R-:W5:Y:S04]  /*4c50*/  @!P6 LDG.E.U16 R127, desc[UR26][R2.64+0x280] ;  /* 0x0002801a027fe981 */ /* 0x000f68000c1e1500 */
[----:B------:R-:W5:Y:S04]  /*4c60*/  @!P5 LDG.E.U16 R108, desc[UR26][R2.64+0x240] ;  /* 0x0002401a026cd981 */ /* 0x000f68000c1e1500 */
[----:B------:R-:W5:Y:S04]  /*4c70*/  @!P0 LDG.E.U16 R110, desc[UR26][R2.64+0x2c0] ;  /* 0x0002c01a026e8981 */ /* 0x000f68000c1e1500 */
[----:B------:R-:W5:Y:S04]  /*4c80*/  @!P2 LDG.E.U16 R112, desc[UR26][R2.64+0x340] ;  /* 0x0003401a0270a981 */ /* 0x000f68000c1e1500 */
[----:B------:R1:W5:Y:S01]  /*4c90*/  @!P4 LDG.E.U16 R114, desc[UR26][R2.64+0x3c0] ;  /* 0x0003c01a0272c981 */ /* 0x000362000c1e1500 */
[----:B0-----:R-:W-:-:S04]  /*4ca0*/  IMAD.U32 R74, R74, 0x10000, RZ ;  /* 0x000100004a4a7824 */ /* 0x001fc800078e00ff */
[----:B------:R-:W-:-:S06]  /*4cb0*/  FMUL.FTZ R103, R74, -1.4426950216293334961 ;  /* 0xbfb8aa3b4a677820 */ /* 0x000fcc0000410000 */
[----:B------:R-:W0:Y:S01]  /*4cc0*/  MUFU.EX2 R103, R103 ;  /* 0x0000006700677308 */ /* 0x000e220000000800 */
[----:B------:R-:W-:Y:S02]  /*4cd0*/  SHF.L.U32 R77, R77, 0x10, RZ ;  /* 0x000000104d4d7819 */ /* 0x000fe400000006ff */
[----:B------:R-:W-:Y:S02]  /*4ce0*/  SHF.L.U32 R78, R78, 0x10, RZ ;  /* 0x000000104e4e7819 */ /* 0x000fe400000006ff */
[----:B------:R-:W-:Y:S01]  /*4cf0*/  SHF.L.U32 R76, R76, 0x10, RZ ;  /* 0x000000104c4c7819 */ /* 0x000fe200000006ff */
[----:B-1----:R-:W-:Y:S02]  /*4d00*/  FMUL.FTZ R2, R77, -1.4426950216293334961 ;  /* 0xbfb8aa3b4d027820 */ /* 0x002fe40000410000 */
[----:B------:R-:W-:Y:S01]  /*4d10*/  FMUL.FTZ R3, R78, -1.4426950216293334961 ;  /* 0xbfb8aa3b4e037820 */ /* 0x000fe20000410000 */
[----:B------:R-:W-:Y:S01]  /*4d20*/  SHF.L.U32 R81, R81, 0x10, RZ ;  /* 0x0000001051517819 */ /* 0x000fe200000006ff */
[----:B------:R-:W-:-:S02]  /*4d30*/  FMUL.FTZ R118, R76, -1.4426950216293334961 ;  /* 0xbfb8aa3b4c767820 */ /* 0x000fc40000410000 */
[----:B------:R-:W1:Y:S01]  /*4d40*/  MUFU.EX2 R2, R2 ;  /* 0x0000000200027308 */ /* 0x000e620000000800 */
[----:B0-----:R-:W-:-:S07]  /*4d50*/  FADD.FTZ R103, R103, 1 ;  /* 0x3f80000067677421 */ /* 0x001fce0000010000 */
[----:B------:R-:W0:Y:S01]  /*4d60*/  MUFU.EX2 R3, R3 ;  /* 0x0000000300037308 */ /* 0x000e220000000800 */
[----:B------:R-:W-:Y:S01]  /*4d70*/  FMUL.FTZ R120, R81, -1.4426950216293334961 ;  /* 0xbfb8aa3b51787820 */ /* 0x000fe20000410000 */
[----:B------:R-:W-:-:S06]  /*4d80*/  SHF.L.U32 R72, R72, 0x10, RZ ;  /* 0x0000001048487819 */ /* 0x000fcc00000006ff */
[----:B------:R-:W0:Y:S08]  /*4d90*/  MUFU.EX2 R118, R118 ;  /* 0x0000007600767308 */ /* 0x000e300000000800 */
[----:B------:R-:W-:Y:S01]  /*4da0*/  MUFU.RCP R103, R103 ;  /* 0x0000006700677308 */ /* 0x000fe20000001000 */
[----:B------:R-:W-:Y:S01]  /*4db0*/  FMUL.FTZ R116, R72, -1.4426950216293334961 ;  /* 0xbfb8aa3b48747820 */ /* 0x000fe20000410000 */
[----:B------:R-:W-:-:S06]  /*4dc0*/  SHF.L.U32 R86, R86, 0x10, RZ ;  /* 0x0000001056567819 */ /* 0x000fcc00000006ff */
[----:B------:R-:W5:Y:S01]  /*4dd0*/  MUFU.EX2 R120, R120 ;  /* 0x0000007800787308 */ /* 0x000f620000000800 */
[----:B-1----:R-:W-:Y:S01]  /*4de0*/  FADD.FTZ R2, R2, 1 ;  /* 0x3f80000002027421 */ /* 0x002fe20000010000 */
[----:B0-----:R-:W-:Y:S01]  /*4df0*/  FADD.FTZ R3, R3, 1 ;  /* 0x3f80000003037421 */ /* 0x001fe20000010000 */
[----:B------:R-:W-:Y:S02]  /*4e00*/  IMAD.U32 R82, R82, 0x10000, RZ ;  /* 0x0001000052527824 */ /* 0x000fe400078e00ff */
[----:B------:R-:W-:Y:S01]  /*4e10*/  FMUL.FTZ R128, R86, -1.4426950216293334961 ;  /* 0xbfb8aa3b56807820 */ /* 0x000fe20000410000 */
[----:B------:R-:W-:Y:S01]  /*4e20*/  SHF.L.U32 R91, R91, 0x10, RZ ;  /* 0x000000105b5b7819 */ /* 0x000fe200000006ff */
[----:B------:R-:W-:Y:S01]  /*4e30*/  FADD.FTZ R118, R118, 1 ;  /* 0x3f80000076767421 */ /* 0x000fe20000010000 */
[----:B------:R-:W-:Y:S01]  /*4e40*/  SHF.L.U32 R84, R84, 0x10, RZ ;  /* 0x0000001054547819 */ /* 0x000fe200000006ff */
[----:B------:R-:W0:Y:S01]  /*4e50*/  MUFU.EX2 R116, R116 ;  /* 0x0000007400747308 */ /* 0x000e220000000800 */
[----:B------:R-:W-:-:S03]  /*4e60*/  FMUL.FTZ R122, R82, -1.4426950216293334961 ;  /* 0xbfb8aa3b527a7820 */ /* 0x000fc60000410000 */
[----:B------:R-:W-:-:S04]  /*4e70*/  FMUL.FTZ R124, R84, -1.4426950216293334961 ;  /* 0xbfb8aa3b547c7820 */ /* 0x000fc80000410000 */
[----:B------:R1:W-:Y:S01]  /*4e80*/  MUFU.EX2 R130, R128 ;  /* 0x0000008000827308 */ /* 0x0003e20000000800 */
[----:B------:R-:W-:Y:S01]  /*4e90*/  SHF.L.U32 R92, R92, 0x10, RZ ;  /* 0x000000105c5c7819 */ /* 0x000fe200000006ff */
[----:B-1----:R-:W-:-:S06]  /*4ea0*/  FMUL.FTZ R128, R91, -1.4426950216293334961 ;  /* 0xbfb8aa3b5b807820 */ /* 0x002fcc0000410000 */
[----:B------:R-:W1:Y:S01]  /*4eb0*/  MUFU.EX2 R122, R122 ;  /* 0x0000007a007a7308 */ /* 0x000e620000000800 */
[----:B------:R-:W-:-:S07]  /*4ec0*/  SHF.L.U32 R88, R88, 0x10, RZ ;  /* 0x0000001058587819 */ /* 0x000fce00000006ff */
[----:B------:R-:W-:Y:S01]  /*4ed0*/  MUFU.EX2 R144, R128 ;  /* 0x0000008000907308 */ /* 0x000fe20000000800 */
[----:B------:R-:W-:Y:S04]  /*4ee0*/  STS.U16 [R28], R121 ;  /* 0x000000791c007388 */ /* 0x000fe80000000400 */
[----:B--2---:R-:W-:Y:S04]  /*4ef0*/  STS.U16 [R27+0x40], R100 ;  /* 0x000040641b007388 */ /* 0x004fe80000000400 */
[----:B---3--:R-:W-:Y:S04]  /*4f00*/  STS.U16 [R26+0x80], R97 ;  /* 0x000080611a007388 */ /* 0x008fe80000000400 */
[----:B------:R2:W-:Y:S04]  /*4f10*/  STS.U16 [R25+0xc0], R102 ;  /* 0x0000c06619007388 */ /* 0x0005e80000000400 */
[----:B------:R-:W-:Y:S04]  /*4f20*/  STS.U16 [R24+0x100], R99 ;  /* 0x0001006318007388 */ /* 0x000fe80000000400 */
[----:B----4-:R-:W-:Y:S04]  /*4f30*/  STS.U16 [R23+0x140], R104 ;  /* 0x0001406817007388 */ /* 0x010fe80000000400 */
[----:B------:R-:W-:Y:S04]  /*4f40*/  STS.U16 [R22+0x180], R107 ;  /* 0x0001806b16007388 */ /* 0x000fe80000000400 */
[----:B------:R-:W-:Y:S04]  /*4f50*/  STS.U16 [R21+0x1c0], R106 ;  /* 0x0001c06a15007388 */ /* 0x000fe80000000400 */
[----:B------:R3:W-:Y:S04]  /*4f60*/  STS.U16 [R20+0x200], R125 ;  /* 0x0002007d14007388 */ /* 0x0007e80000000400 */
[----:B-----5:R-:W-:Y:S04]  /*4f70*/  STS.U16 [R19+0x240], R108 ;  /* 0x0002406c13007388 */ /* 0x020fe80000000400 */
        /* <DEDUP_REMOVED lines=9> */
[----:B------:R-:W1:Y:S04]  /*5010*/  LDS.U16 R108, [R12+0x8] ;  /* 0x000008000c6c7984 */ /* 0x000e680000000400 */
[----:B------:R-:W1:Y:S04]  /*5020*/  LDS.U16 R106, [R12+0x6] ;  /* 0x000006000c6a7984 */ /* 0x000e680000000400 */
[----:B------:R-:W1:Y:S01]  /*5030*/  LDS.U16 R110, [R12+0xa] ;  /* 0x00000a000c6e7984 */ /* 0x000e620000000400 */
[----:B--2---:R-:W-:Y:S03]  /*5040*/  MUFU.RCP R102, R2 ;  /* 0x0000000200667308 */ /* 0x004fe60000001000 */
[----:B------:R-:W2:Y:S04]  /*5050*/  LDS.U16 R114, [R12+0xc] ;  /* 0x00000c000c727984 */ /* 0x000ea80000000400 */
[----:B------:R-:W2:Y:S01]  /*5060*/  LDS.U16 R99, [R12+0x2] ;  /* 0x000002000c637984 */ /* 0x000ea20000000400 */
[----:B---3--:R3:W-:Y:S01]  /*5070*/  MUFU.RCP R125, R3 ;  /* 0x00000003007d7308 */ /* 0x0087e20000001000 */
[----:B------:R-:W-:Y:S01]  /*5080*/  FADD.FTZ R104, R120, 1 ;  /* 0x3f80000078687421 */ /* 0x000fe20000010000 */
[----:B---3--:R-:W-:Y:S01]  /*5090*/  FADD.FTZ R3, -R103, 1 ;  /* 0x3f80000067037421 */ /* 0x008fe20000010100 */
[----:B----4-:R-:W-:-:S05]  /*50a0*/  SHF.L.U32 R97, R97, 0x10, RZ ;  /* 0x0000001061617819 */ /* 0x010fca00000006ff */
[----:B------:R-:W3:Y:S01]  /*50b0*/  MUFU.RCP R121, R118 ;  /* 0x0000007600797308 */ /* 0x000ee20000001000 */
[----:B------:R-:W-:Y:S01]  /*50c0*/  FMUL.FTZ R2, R96, R97 ;  /* 0x0000006160027220 */ /* 0x000fe20000410000 */
[----:B------:R-:W-:-:S03]  /*50d0*/  FFMA.FTZ R3, R74, R3, 1 ;  /* 0x3f8000004a037423 */ /* 0x000fc60000010003 */
[----:B------:R-:W-:-:S03]  /*50e0*/  FMUL.FTZ R2, R103, R2 ;  /* 0x0000000267027220 */ /* 0x000fc60000410000 */
[----:B------:R-:W4:Y:S01]  /*50f0*/  MUFU.EX2 R124, R124 ;  /* 0x0000007c007c7308 */ /* 0x000f220000000800 */
[----:B------:R-:W-:Y:S02]  /*5100*/  FMUL.FTZ R128, R2, R3 ;  /* 0x0000000302807220 */ /* 0x000fe40000410000 */
[----:B------:R-:W2:Y:S05]  /*5110*/  LDS.U16 R2, [R12+0xe] ;  /* 0x00000e000c027984 */ /* 0x000eaa0000000400 */
[----:B------:R-:W2:Y:S01]  /*5120*/  MUFU.RCP R104, R104 ;  /* 0x0000006800687308 */ /* 0x000ea20000001000 */
[----:B------:R-:W-:Y:S01]  /*5130*/  FMUL.FTZ R139, R92, -1.4426950216293334961 ;  /* 0xbfb8aa3b5c8b7820 */ /* 0x000fe20000410000 */
[----:B0-----:R-:W-:Y:S01]  /*5140*/  FADD.FTZ R116, R116, 1 ;  /* 0x3f80000074747421 */ /* 0x001fe20000010000 */
[----:B-----5:R-:W-:Y:S01]  /*5150*/  SHF.L.U32 R100, R100, 0x10, RZ ;  /* 0x0000001064647819 */ /* 0x020fe200000006ff */
[----:B------:R-:W-:Y:S01]  /*5160*/  FMUL.FTZ R136, R88, -1.4426950216293334961 ;  /* 0xbfb8aa3b58887820 */ /* 0x000fe20000410000 */
[----:B------:R-:W-:-:S03]  /*5170*/  SHF.L.U32 R94, R94, 0x10, RZ ;  /* 0x000000105e5e7819 */ /* 0x000fc600000006ff */
[----:B------:R3:W-:Y:S01]  /*5180*/  MUFU.EX2 R146, R139 ;  /* 0x0000008b00927308 */ /* 0x0007e20000000800 */
[----:B------:R-:W-:Y:S01]  /*5190*/  SHF.L.U32 R85, R85, 0x10, RZ ;  /* 0x0000001055557819 */ /* 0x000fe200000006ff */
[----:B-1----:R-:W-:Y:S01]  /*51a0*/  FADD.FTZ R122, R122, 1 ;  /* 0x3f8000007a7a7421 */ /* 0x002fe20000010000 */
[----:B------:R-:W-:-:S05]  /*51b0*/  SHF.L.U32 R108, R108, 0x10, RZ ;  /* 0x000000106c6c7819 */ /* 0x000fca00000006ff */
[----:B------:R0:W-:Y:S01]  /*51c0*/  MUFU.RCP R107, R116 ;  /* 0x00000074006b7308 */ /* 0x0001e20000001000 */
[----:B---3--:R-:W-:Y:S01]  /*51d0*/  FADD.FTZ R139, -R121, 1 ;  /* 0x3f800000798b7421 */ /* 0x008fe20000010100 */
[----:B------:R-:W-:-:S03]  /*51e0*/  FMUL.FTZ R126, R85, -1.4426950216293334961 ;  /* 0xbfb8aa3b557e7820 */ /* 0x000fc60000410000 */
[----:B------:R-:W-:Y:S01]  /*51f0*/  FFMA.FTZ R139, R76, R139, 1 ;  /* 0x3f8000004c8b7423 */ /* 0x000fe2000001008b */
[----:B0-----:R-:W-:Y:S02]  /*5200*/  FMUL.FTZ R116, R123, R100 ;  /* 0x000000647b747220 */ /* 0x001fe40000410000 */
[----:B------:R0:W-:Y:S02]  /*5210*/  MUFU.EX2 R140, R136 ;  /* 0x00000088008c7308 */ /* 0x0001e40000000800 */
[----:B------:R-:W-:Y:S01]  /*5220*/  FMUL.FTZ R116, R121, R116 ;  /* 0x0000007479747220 */ /* 0x000fe20000410000 */
[----:B----4-:R-:W-:Y:S01]  /*5230*/  FADD.FTZ R124, R124, 1 ;  /* 0x3f8000007c7c7421 */ /* 0x010fe20000010000 */
[----:B0-----:R-:W-:-:S04]  /*5240*/  FMUL.FTZ R136, R94, -1.4426950216293334961 ;  /* 0xbfb8aa3b5e887820 */ /* 0x001fc80000410000 */
[----:B------:R2:W0:Y:S01]  /*5250*/  MUFU.RCP R127, R122 ;  /* 0x0000007a007f7308 */ /* 0x0004220000001000 */
[----:B------:R-:W-:Y:S01]  /*5260*/  IMAD.U32 R90, R90, 0x10000, RZ ;  /* 0x000100005a5a7824 */ /* 0x000fe200078e00ff */
[----:B------:R-:W-:Y:S01]  /*5270*/  SHF.L.U32 R106, R106, 0x10, RZ ;  /* 0x000000106a6a7819 */ /* 0x000fe200000006ff */
[----:B------:R-:W-:Y:S01]  /*5280*/  FMUL.FTZ R120, R133, R108 ;  /* 0x0000006c85787220 */ /* 0x000fe20000410000 */
[----:B------:R-:W-:-:S04]  /*5290*/  SHF.L.U32 R87, R87, 0x10, RZ ;  /* 0x0000001057577819 */ /* 0x000fc800000006ff */
[----:B------:R1:W-:Y:S01]  /*52a0*/  MUFU.EX2 R148, R136 ;  /* 0x0000008800947308 */ /* 0x0003e20000000800 */
[----:B--2---:R-:W-:Y:S01]  /*52b0*/  FADD.FTZ R122, -R104, 1 ;  /* 0x3f800000687a7421 */ /* 0x004fe20000010100 */
[----:B------:R-:W-:Y:S01]  /*52c0*/  FMUL.FTZ R138, R90, -1.4426950216293334961 ;  /* 0xbfb8aa3b5a8a7820 */ /* 0x000fe20000410000 */
[----:B------:R-:W-:Y:S01]  /*52d0*/  SHF.L.U32 R110, R110, 0x10, RZ ;  /* 0x000000106e6e7819 */ /* 0x000fe200000006ff */
[----:B-1----:R-:W-:Y:S01]  /*52e0*/  FMUL.FTZ R136, R116, R139 ;  /* 0x0000008b74887220 */ /* 0x002fe20000410000 */
[----:B------:R-:W-:Y:S01]  /*52f0*/  FADD.FTZ R139, -R125, 1 ;  /* 0x3f8000007d8b7421 */ /* 0x000fe20000010100 */
[----:B------:R-:W1:Y:S02]  /*5300*/  LDS.U16 R116, [R12+0x10] ;  /* 0x000010000c747984 */ /* 0x000e640000000400 */
[----:B------:R2:W-:Y:S01]  /*5310*/  MUFU.RCP R129, R124 ;  /* 0x0000007c00817308 */ /* 0x0005e20000001000 */
[----:B------:R-:W-:Y:S01]  /*5320*/  FADD.FTZ R118, -R102, 1 ;  /* 0x3f80000066767421 */ /* 0x000fe20000010100 */
[----:B------:R-:W-:Y:S01]  /*5330*/  FFMA.FTZ R139, R78, R139, 1 ;  /* 0x3f8000004e8b7423 */ /* 0x000fe2000001008b */
[----:B------:R-:W-:Y:S01]  /*5340*/  FMUL.FTZ R3, R131, R106 ;  /* 0x0000006a83037220 */ /* 0x000fe20000410000 */
[----:B------:R-:W-:-:S04]  /*5350*/  FMUL.FTZ R134, R87, -1.4426950216293334961 ;  /* 0xbfb8aa3b57867820 */ /* 0x000fc80000410000 */
[----:B------:R-:W3:Y:S01]  /*5360*/  MUFU.EX2 R126, R126 ;  /* 0x0000007e007e7308 */ /* 0x000ee20000000800 */
[----:B--2---:R-:W-:Y:S01]  /*5370*/  FFMA.FTZ R124, R81, R122, 1 ;  /* 0x3f800000517c7423 */ /* 0x004fe2000001007a */
[----:B------:R-:W-:Y:S01]  /*5380*/  FMUL.FTZ R122, R125, R120 ;  /* 0x000000787d7a7220 */ /* 0x000fe20000410000 */
[----:B------:R-:W-:Y:S01]  /*5390*/  FFMA.FTZ R118, R77, R118, 1 ;  /* 0x3f8000004d767423 */ /* 0x000fe20000010076 */
[----:B------:R-:W-:Y:S01]  /*53a0*/  FMUL.FTZ R141, R135, R110 ;  /* 0x0000006e878d7220 */ /* 0x000fe20000410000 */
[----:B------:R-:W-:Y:S01]  /*53b0*/  FMUL.FTZ R3, R102, R3 ;  /* 0x0000000366037220 */ /* 0x000fe20000410000 */
[----:B------:R-:W-:Y:S02]  /*53c0*/  SHF.L.U32 R114, R114, 0x10, RZ ;  /* 0x0000001072727819 */ /* 0x000fe400000006ff */
[----:B------:R2:W-:Y:S01]  /*53d0*/  MUFU.EX2 R142, R138 ;  /* 0x0000008a008e7308 */ /* 0x0005e20000000800 */
[----:B------:R-:W-:Y:S01]  /*53e0*/  SHF.L.U32 R99, R99, 0x10, RZ ;  /* 0x0000001063637819 */ /* 0x000fe200000006ff */
[----:B------:R-:W-:Y:S01]  /*53f0*/  FMUL.FTZ R141, R104, R141 ;  /* 0x0000008d688d7220 */ /* 0x000fe20000410000 */
[----:B------:R-:W-:Y:S01]  /*5400*/  FMUL.FTZ R161, R3, R118 ;  /* 0x0000007603a17220 */ /* 0x000fe20000410000 */
[----:B--2---:R-:W-:Y:S01]  /*5410*/  FMUL.FTZ R138, R122, R139 ;  /* 0x0000008b7a8a7220 */ /* 0x004fe20000410000 */
[----:B------:R-:W-:-:S03]  /*5420*/  SHF.L.U32 R139, R80, 0x10, RZ ;  /* 0x00000010508b7819 */ /* 0x000fc600000006ff */
[----:B------:R-:W2:Y:S01]  /*5430*/  MUFU.EX2 R134, R134 ;  /* 0x0000008600867308 */ /* 0x000ea20000000800 */
[----:B------:R-:W-:Y:S01]  /*5440*/  FMUL.FTZ R112, R98, R99 ;  /* 0x0000006362707220 */ /* 0x000fe20000410000 */
[----:B0-----:R-:W-:Y:S01]  /*5450*/  FADD.FTZ R3, -R127, 1 ;  /* 0x3f8000007f037421 */ /* 0x001fe20000010100 */
[----:B------:R-:W-:Y:S01]  /*5460*/  FADD.FTZ R137, -R107, 1 ;  /* 0x3f8000006b897421 */ /* 0x000fe20000010100 */
[----:B------:R-:W-:Y:S01]  /*5470*/  FMUL.FTZ R118, R139, R114 ;  /* 0x000000728b767220 */ /* 0x000fe20000410000 */
[----:B------:R-:W-:Y:S01]  /*5480*/  FMUL.FTZ R163, R141, R124 ;  /* 0x0000007c8da37220 */ /* 0x000fe20000410000 */
[----:B------:R-:W-:Y:S01]  /*5490*/  FMUL.FTZ R112, R107, R112 ;  /* 0x000000706b707220 */ /* 0x000fe20000410000 */
[----:B---3--:R-:W-:Y:S01]  /*54a0*/  FADD.FTZ R126, R126, 1 ;  /* 0x3f8000007e7e7421 */ /* 0x008fe20000010000 */
[----:B------:R-:W-:Y:S01]  /*54b0*/  FMUL.FTZ R124, R127, R118 ;  /* 0x000000767f7c7220 */ /* 0x000fe20000410000 */
[----:B------:R-:W-:Y:S02]  /*54c0*/  IMAD.U32 R118, R71, 0x10000, RZ ;  /* 0x0001000047767824 */ /* 0x000fe400078e00ff */
[----:B------:R-:W-:Y:S01]  /*54d0*/  FFMA.FTZ R137, R72, R137, 1 ;  /* 0x3f80000048897423 */ /* 0x000fe20000010089 */
[----:B------:R-:W-:Y:S01]  /*54e0*/  FFMA.FTZ R141, R82, R3, 1 ;  /* 0x3f800000528d7423 */ /* 0x000fe20000010003 */
[----:B------:R-:W-:Y:S01]  /*54f0*/  SHF.L.U32 R71, R2, 0x10, RZ ;  /* 0x0000001002477819 */ /* 0x000fe200000006ff */
[----:B------:R-:W0:Y:S01]  /*5500*/  LDS.U16 R3, [R12+0x12] ;  /* 0x000012000c037984 */ /* 0x000e220000000400 */
[----:B------:R-:W-:-:S03]  /*5510*/  FMUL.FTZ R157, R112, R137 ;  /* 0x00000089709d7220 */ /* 0x000fc60000410000 */
[----:B------:R-:W3:Y:S01]  /*5520*/  LDS.U16 R80, [R12+0x14] ;  /* 0x000014000c507984 */ /* 0x000ee20000000400 */
[----:B------:R4:W5:Y:S01]  /*5530*/  MUFU.RCP R112, R126 ;  /* 0x0000007e00707308 */ /* 0x0009620000001000 */
[----:B------:R-:W-:Y:S01]  /*5540*/  FMUL.FTZ R2, R118, R71 ;  /* 0x0000004776027220 */ /* 0x000fe20000410000 */
[C---:B------:R-:W-:Y:S01]  /*5550*/  FADD.FTZ R147, -R129.reuse, 1 ;  /* 0x3f80000081937421 */ /* 0x040fe20000010100 */
[----:B------:R-:W3:Y:S01]  /*5560*/  LDS.U16 R122, [R12+0x16] ;  /* 0x000016000c7a7984 */ /* 0x000ee20000000400 */
[----:B------:R-:W-:Y:S01]  /*5570*/  FADD.FTZ R130, R130, 1 ;  /* 0x3f80000082827421 */ /* 0x000fe20000010000 */
[----:B--2---:R-:W-:Y:S01]  /*5580*/  FADD.FTZ R134, R134, 1 ;  /* 0x3f80000086867421 */ /* 0x004fe20000010000 */
[----:B------:R-:W-:Y:S01]  /*5590*/  FMUL.FTZ R2, R129, R2 ;  /* 0x0000000281027220 */ /* 0x000fe20000410000 */
[----:B----4-:R-:W2:Y:S01]  /*55a0*/  LDS.U16 R126, [R12+0x18] ;  /* 0x000018000c7e7984 */ /* 0x010ea20000000400 */
[----:B------:R-:W-:Y:S01]  /*55b0*/  FFMA.FTZ R147, R84, R147, 1 ;  /* 0x3f80000054937423 */ /* 0x000fe20000010093 */
[----:B------:R4:W0:Y:S01]  /*55c0*/  MUFU.RCP R137, R130 ;  /* 0x0000008200897308 */ /* 0x0008220000001000 */
[----:B------:R-:W-:-:S02]  /*55d0*/  FADD.FTZ R140, R140, 1 ;  /* 0x3f8000008c8c7421 */ /* 0x000fc40000010000 */
[----:B------:R-:W-:Y:S02]  /*55e0*/  FMUL.FTZ R165, R2, R147 ;  /* 0x0000009302a57220 */ /* 0x000fe40000410000 */
[----:B------:R-:W2:Y:S03]  /*55f0*/  LDS.U16 R2, [R12+0x1a] ;  /* 0x00001a000c027984 */ /* 0x000ea60000000400 */
[----:B------:R5:W3:Y:S01]  /*5600*/  MUFU.RCP R120, R134 ;  /* 0x0000008600787308 */ /* 0x000ae20000001000 */
[----:B----4-:R-:W4:Y:S01]  /*5610*/  LDS.U16 R130, [R12+0x1c] ;  /* 0x00001c000c827984 */ /* 0x010f220000000400 */
[----:B-1----:R-:W-:-:S03]  /*5620*/  SHF.L.U32 R116, R116, 0x10, RZ ;  /* 0x0000001074747819 */ /* 0x002fc600000006ff */
[----:B-----5:R-:W1:Y:S03]  /*5630*/  LDS.U16 R134, [R12+0x1e] ;  /* 0x00001e000c867984 */ /* 0x020e660000000400 */
[----:B------:R5:W4:Y:S02]  /*5640*/  MUFU.RCP R143, R140 ;  /* 0x0000008c008f7308 */ /* 0x000b240000001000 */
[----:B-----5:R-:W-:Y:S01]  /*5650*/  FMUL.FTZ R140, R124, R141 ;  /* 0x0000008d7c8c7220 */ /* 0x020fe20000410000 */
[----:B------:R-:W-:Y:S01]  /*5660*/  SHF.L.U32 R141, R70, 0x10, RZ ;  /* 0x00000010468d7819 */ /* 0x000fe200000006ff */
[----:B------:R-:W-:Y:S01]  /*5670*/  FADD.FTZ R124, -R112, 1 ;  /* 0x3f800000707c7421 */ /* 0x000fe20000010100 */
[----:B------:R-:W-:-:S03]  /*5680*/  FADD.FTZ R142, R142, 1 ;  /* 0x3f8000008e8e7421 */ /* 0x000fc60000010000 */
[----:B------:R-:W-:Y:S01]  /*5690*/  FMUL.FTZ R149, R141, R116 ;  /* 0x000000748d957220 */ /* 0x000fe20000410000 */
[----:B------:R-:W-:-:S03]  /*56a0*/  FFMA.FTZ R124, R85, R124, 1 ;  /* 0x3f800000557c7423 */ /* 0x000fc6000001007c */
[----:B------:R-:W-:Y:S01]  /*56b0*/  FMUL.FTZ R149, R112, R149 ;  /* 0x0000009570957220 */ /* 0x000fe20000410000 */
[----:B------:R5:W1:Y:S01]  /*56c0*/  MUFU.RCP R145, R142 ;  /* 0x0000008e00917308 */ /* 0x000a620000001000 */
[----:B------:R-:W-:Y:S02]  /*56d0*/  IMAD.U32 R147, R7, 0x10000, RZ ;  /* 0x0001000007937824 */ /* 0x000fe400078e00ff */
[----:B0-----:R-:W-:Y:S01]  /*56e0*/  FADD.FTZ R7, -R137, 1 ;  /* 0x3f80000089077421 */ /* 0x001fe20000010100 */
[----:B------:R-:W-:Y:S01]  /*56f0*/  FADD.FTZ R70, R144, 1 ;  /* 0x3f80000090467421 */ /* 0x000fe20000010000 */
[----:B------:R-:W-:Y:S01]  /*5700*/  FADD.FTZ R146, R146, 1 ;  /* 0x3f80000092927421 */ /* 0x000fe20000010000 */
[----:B-----5:R-:W-:Y:S01]  /*5710*/  FMUL.FTZ R142, R149, R124 ;  /* 0x0000007c958e7220 */ /* 0x020fe20000410000 */
[----:B------:R-:W-:Y:S01]  /*5720*/  SHF.L.U32 R149, R6, 0x10, RZ ;  /* 0x0000001006957819 */ /* 0x000fe200000006ff */
[----:B---3--:R-:W-:Y:S01]  /*5730*/  FADD.FTZ R6, -R120, 1 ;  /* 0x3f80000078067421 */ /* 0x008fe20000010100 */
[----:B------:R-:W-:Y:S01]  /*5740*/  FADD.FTZ R148, R148, 1 ;  /* 0x3f80000094947421 */ /* 0x000fe20000010000 */
[----:B------:R-:W-:Y:S01]  /*5750*/  FFMA.FTZ R159, R86, R7, 1 ;  /* 0x3f800000569f7423 */ /* 0x000fe20000010007 */
[----:B------:R-:W-:Y:S01]  /*5760*/  SHF.L.U32 R124, R10, 0x10, RZ ;  /* 0x000000100a7c7819 */ /* 0x000fe200000006ff */
[----:B------:R-:W-:Y:S01]  /*5770*/  FFMA.FTZ R167, R87, R6, 1 ;  /* 0x3f80000057a77423 */ /* 0x000fe20000010006 */
[----:B------:R-:W-:-:S02]  /*5780*/  SHF.L.U32 R6, R3, 0x10, RZ ;  /* 0x0000001003067819 */ /* 0x000fc400000006ff */
[----:B------:R-:W-:Y:S01]  /*5790*/  SHF.L.U32 R7, R80, 0x10, RZ ;  /* 0x0000001050077819 */ /* 0x000fe200000006ff */
[----:B------:R-:W0:Y:S01]  /*57a0*/  MUFU.RCP R70, R70 ;  /* 0x0000004600467308 */ /* 0x000e220000001000 */
[----:B------:R-:W-:Y:S01]  /*57b0*/  SHF.L.U32 R10, R122, 0x10, RZ ;  /* 0x000000107a0a7819 */ /* 0x000fe200000006ff */
[----:B------:R-:W-:Y:S01]  /*57c0*/  FMUL.FTZ R80, R11, R6 ;  /* 0x000000060b507220 */ /* 0x000fe20000410000 */
[----:B--2---:R-:W-:Y:S01]  /*57d0*/  SHF.L.U32 R122, R126, 0x10, RZ ;  /* 0x000000107e7a7819 */ /* 0x004fe200000006ff */
[----:B------:R-:W-:-:S04]  /*57e0*/  FMUL.FTZ R3, R124, R7 ;  /* 0x000000077c037220 */ /* 0x000fc80000410000 */
[----:B------:R2:W3:Y:S01]  /*57f0*/  MUFU.RCP R151, R146 ;  /* 0x0000009200977308 */ /* 0x0004e20000001000 */
[----:B------:R-:W-:-:S07]  /*5800*/  FMUL.FTZ R80, R137, R80 ;  /* 0x0000005089507220 */ /* 0x000fce0000410000 */
[----:B------:R5:W3:Y:S01]  /*5810*/  MUFU.RCP R153, R148 ;  /* 0x0000009400997308 */ /* 0x000ae20000001000 */
[----:B------:R-:W-:Y:S01]  /*5820*/  FMUL.FTZ R126, R120, R3 ;  /* 0x00000003787e7220 */ /* 0x000fe20000410000 */
[----:B----4-:R-:W-:Y:S01]  /*5830*/  FADD.FTZ R169, -R143, 1 ;  /* 0x3f8000008fa97421 */ /* 0x010fe20000010100 */
[----:B-1----:R-:W-:Y:S01]  /*5840*/  FADD.FTZ R171, -R145, 1 ;  /* 0x3f80000091ab7421 */ /* 0x002fe20000010100 */
[----:B------:R-:W-:Y:S01]  /*5850*/  FMUL.FTZ R144, R147, R10 ;  /* 0x0000000a93907220 */ /* 0x000fe20000410000 */
[----:B--2---:R-:W-:Y:S01]  /*5860*/  FMUL.FTZ R146, R149, R122 ;  /* 0x0000007a95927220 */ /* 0x004fe20000410000 */
[----:B------:R-:W-:Y:S01]  /*5870*/  FMUL.FTZ R3, R80, R159 ;  /* 0x0000009f50037220 */ /* 0x000fe20000410000 */
[----:B------:R-:W-:Y:S01]  /*5880*/  FMUL.FTZ R167, R126, R167 ;  /* 0x000000a77ea77220 */ /* 0x000fe20000410000 */
[----:B-----5:R-:W-:Y:S01]  /*5890*/  F2FP.BF16.F32.PACK_AB R148, R157, R128 ;  /* 0x000000809d94723e */ /* 0x020fe200000010ff */
[----:B------:R-:W-:Y:S01]  /*58a0*/  BAR.SYNC.DEFER_BLOCKING 0x0 ;  /* 0x0000000000007b1d */ /* 0x000fe20000010000 */
[----:B------:R-:W-:Y:S01]  /*58b0*/  IMAD.U32 R157, R5, 0x10000, RZ ;  /* 0x00010000059d7824 */ /* 0x000fe200078e00ff */
[----:B------:R-:W-:Y:S01]  /*58c0*/  SHF.L.U32 R128, R4, 0x10, RZ ;  /* 0x0000001004807819 */ /* 0x000fe200000006ff */
[----:B------:R-:W-:Y:S01]  /*58d0*/  FFMA.FTZ R169, R88, R169, 1 ;  /* 0x3f80000058a97423 */ /* 0x000fe200000100a9 */
[----:B------:R-:W-:Y:S01]  /*58e0*/  FFMA.FTZ R171, R90, R171, 1 ;  /* 0x3f8000005aab7423 */ /* 0x000fe200000100ab */
[----:B------:R-:W-:Y:S01]  /*58f0*/  FMUL.FTZ R144, R143, R144 ;  /* 0x000000908f907220 */ /* 0x000fe20000410000 */
[----:B------:R-:W-:Y:S01]  /*5900*/  FMUL.FTZ R146, R145, R146 ;  /* 0x0000009291927220 */ /* 0x000fe20000410000 */
[----:B------:R-:W-:-:S02]  /*5910*/  SHF.L.U32 R159, R0, 0x10, RZ ;  /* 0x00000010009f7819 */ /* 0x000fc400000006ff */
[----:B------:R-:W-:Y:S02]  /*5920*/  SHF.L.U32 R4, R2, 0x10, RZ ;  /* 0x0000001002047819 */ /* 0x000fe400000006ff */
[----:B------:R-:W-:Y:S02]  /*5930*/  SHF.L.U32 R5, R130, 0x10, RZ ;  /* 0x0000001082057819 */ /* 0x000fe400000006ff */
[----:B------:R-:W-:Y:S01]  /*5940*/  SHF.L.U32 R126, R134, 0x10, RZ ;  /* 0x00000010867e7819 */ /* 0x000fe200000006ff */
[----:B------:R-:W-:Y:S01]  /*5950*/  FMUL.FTZ R144, R144, R169 ;  /* 0x000000a990907220 */ /* 0x000fe20000410000 */
[----:B------:R-:W-:Y:S01]  /*5960*/  FMUL.FTZ R146, R146, R171 ;  /* 0x000000ab92927220 */ /* 0x000fe20000410000 */
[----:B0-----:R-:W-:Y:S01]  /*5970*/  FADD.FTZ R0, -R70, 1 ;  /* 0x3f80000046007421 */ /* 0x001fe20000010100 */
[----:B---3--:R-:W-:Y:S01]  /*5980*/  FADD.FTZ R171, -R151, 1 ;  /* 0x3f80000097ab7421 */ /* 0x008fe20000010100 */
        /* <DEDUP_REMOVED lines=64> */
[----:B------:R-:W-:-:S05]  /*5d90*/  UIMAD.WIDE.U32 UR8, UR30, UR10, UR6 ;  /* 0x0000000a1e0872a5 */ /* 0x000fca000f8e0006 */
[----:B------:R-:W3:Y:S01]  /*5da0*/  LDS R0, [UR25+0x840] ;  /* 0x00084019ff007984 */ /* 0x000ee20008000800 */
[----:B------:R-:W-:Y:S01]  /*5db0*/  UIMAD UR9, UR30, UR11, UR9 ;  /* 0x0000000b1e0972a4 */ /* 0x000fe2000f8e0209 */
[----:B------:R-:W2:Y:S03]  /*5dc0*/  LDCU.64 UR10, c[0x0][0x558] ;  /* 0x0000ab00ff0a77ac */ /* 0x000ea60008000a00 */
        /* <DEDUP_REMOVED lines=94> */
[----:B------:R-:W-:-:S02]  /*63b0*/  PRMT R4, R77, 0x7632, R4 ;  /* 0x000076324d047816 */ /* 0x000fc40000000004 */
[----:B------:R-:W-:Y:S01]  /*63c0*/  F2FP.BF16.F32.PACK_AB R81, R81, R108 ;  /* 0x0000006c5151723e */ /* 0x000fe200000010ff */
[----:B------:R1:W-:Y:S01]  /*63d0*/  STS.U16 [R12], R2 ;  /* 0x000000020c007388 */ /* 0x0003e20000000400 */
[----:B------:R-:W-:Y:S02]  /*63e0*/  F2FP.BF16.F32.PACK_AB R71, R71, R114 ;  /* 0x000000724747723e */ /* 0x000fe400000010ff */
[----:B------:R-:W-:Y:S01]  /*63f0*/  F2FP.BF16.F32.PACK_AB R6, R6, R85 ;  /* 0x000000550606723e */ /* 0x000fe200000010ff */
[----:B------:R2:W-:Y:S01]  /*6400*/  STS.U16 [R12+0x2], R3 ;  /* 0x000002030c007388 */ /* 0x0005e20000000400 */
[----:B------:R-:W-:Y:S02]  /*6410*/  F2FP.BF16.F32.PACK_AB R7, R10, R7 ;  /* 0x000000070a07723e */ /* 0x000fe400000010ff */
[----:B------:R-:W-:Y:S01]  /*6420*/  F2FP.BF16.F32.PACK_AB R91, R91, R122 ;  /* 0x0000007a5b5b723e */ /* 0x000fe200000010ff */
[----:B------:R3:W-:Y:S01]  /*6430*/  STS.U16 [R12+0x6], R4 ;  /* 0x000006040c007388 */ /* 0x0007e20000000400 */
[----:B------:R-:W-:-:S02]  /*6440*/  F2FP.BF16.F32.PACK_AB R5, R126, R5 ;  /* 0x000000057e05723e */ /* 0x000fc400000010ff */
[----:B------:R-:W-:Y:S01]  /*6450*/  PRMT R11, R81, 0x7632, R11 ;  /* 0x00007632510b7816 */ /* 0x000fe2000000000b */
[----:B------:R-:W-:Y:S01]  /*6460*/  STS.U16 [R12+0x4], R77 ;  /* 0x0000044d0c007388 */ /* 0x000fe20000000400 */
[----:B-1----:R-:W-:Y:S01]  /*6470*/  PRMT R2, R71, 0x7632, R2 ;  /* 0x0000763247027816 */ /* 0x002fe20000000002 */
        /* <DEDUP_REMOVED lines=9> */
[----:B------:R-:W-:Y:S01]  /*6510*/  PRMT R97, R5, 0x7632, R97 ;  /* 0x0000763205617816 */ /* 0x000fe20000000061 */
[----:B------:R-:W-:Y:S01]  /*6520*/  STS.U16 [R12+0xc], R71 ;  /* 0x00000c470c007388 */ /* 0x000fe20000000400 */
[----:B------:R-:W-:-:S03]  /*6530*/  UIMAD.WIDE.U32 UR8, UR12, UR10, UR8 ;  /* 0x0000000a0c0872a5 */ /* 0x000fc6000f8e0008 */
[----:B------:R-:W-:Y:S01]  /*6540*/  STS.U16 [R12+0xe], R2 ;  /* 0x00000e020c007388 */ /* 0x000fe20000000400 */
[----:B------:R-:W-:-:S03]  /*6550*/  UIMAD UR11, UR12, UR11, UR9 ;  /* 0x0000000b0c0b72a4 */ /* 0x000fc6000f8e0209 */
[----:B------:R-:W-:Y:S04]  /*6560*/  STS.U16 [R12+0x10], R6 ;  /* 0x000010060c007388 */ /* 0x000fe80000000400 */
[----:B------:R0:W-:Y:S04]  /*6570*/  STS.U16 [R12+0x12], R3 ;  /* 0x000012030c007388 */ /* 0x0001e80000000400 */
[----:B------:R-:W-:Y:S04]  /*6580*/  STS.U16 [R12+0x14], R7 ;  /* 0x000014070c007388 */ /* 0x000fe80000000400 */
[----:B------:R-:W-:Y:S01]  /*6590*/  STS.U16 [R12+0x16], R4 ;  /* 0x000016040c007388 */ /* 0x000fe20000000400 */
[----:B0-----:R-:W-:-:S03]  /*65a0*/  IADD3 R3, P1, PT, R61, UR8, RZ ;  /* 0x000000083d037c10 */ /* 0x001fc6000ff3e0ff */
[----:B------:R-:W-:Y:S01]  /*65b0*/  STS.U16 [R12+0x18], R91 ;  /* 0x0000185b0c007388 */ /* 0x000fe20000000400 */
[----:B------:R-:W-:-:S03]  /*65c0*/  IADD3.X R6, PT, PT, RZ, UR11, RZ, P1, !PT ;  /* 0x0000000bff067c10 */ /* 0x000fc60008ffe4ff */
[----:B------:R-:W-:Y:S01]  /*65d0*/  STS.U16 [R12+0x1a], R10 ;  /* 0x00001a0a0c007388 */ /* 0x000fe20000000400 */
[----:B------:R-:W-:-:S03]  /*65e0*/  LEA R2, P5, R3, UR32, 0x1 ;  /* 0x0000002003027c11 */ /* 0x000fc6000f8a08ff */
[----:B------:R-:W-:Y:S01]  /*65f0*/  STS.U16 [R12+0x1c], R87 ;  /* 0x00001c570c007388 */ /* 0x000fe20000000400 */
[----:B------:R-:W-:-:S03]  /*6600*/  LEA.HI.X R3, R3, UR33, R6, 0x1, P5 ;  /* 0x0000002103037c11 */ /* 0x000fc6000a8f0c06 */
        /* <DEDUP_REMOVED lines=53> */
.L_x_3559:
[----:B------:R-:W-:Y:S01]  /*6960*/  SHF.L.U32 R73, R73, 0x10, RZ ;  /* 0x0000001049497819 */ /* 0x000fe200000006ff */
[----:B------:R-:W1:Y:S01]  /*6970*/  LDCU UR34, c[0x0][0x38c] ;  /* 0x00007180ff2277ac */ /* 0x000e620008000800 */
        /* <DEDUP_REMOVED lines=13> */
[----:B0-----:R-:W-:Y:S01]  /*6a50*/  HFMA2 R81, -RZ, RZ, 0, 0 ;  /* 0x00000000ff517431 */ /* 0x001fe200000001ff */
[----:B------:R-:W-:Y:S01]  /*6a60*/  SHF.L.U32 R105, R105, 0x10, RZ ;  /* 0x0000001069697819 */ /* 0x000fe200000006ff */
[----:B------:R-:W-:Y:S01]  /*6a70*/  FFMA.FTZ R65, R74, R83, R65 ;  /* 0x000000534a417223 */ /* 0x000fe20000010041 */
[----:B------:R-:W-:Y:S01]  /*6a80*/  SHF.L.U32 R109, R109, 0x10, RZ ;  /* 0x000000106d6d7819 */ /* 0x000fe200000006ff */
[----:B-1----:R-:W-:Y:S01]  /*6a90*/  UISETP.GE.AND UP0, UPT, UR34, 0x1, UPT ;  /* 0x000000012200788c */ /* 0x002fe2000bf06270 */
        /* <DEDUP_REMOVED lines=10> */
[----:B------:R-:W-:Y:S01]  /*6b40*/  HFMA2 R97, -RZ, RZ, 0, 0 ;  /* 0x00000000ff617431 */ /* 0x000fe200000001ff */
[----:B------:R-:W-:Y:S01]  /*6b50*/  PRMT R102, RZ, 0x7610, R102 ;  /* 0x00007610ff667816 */ /* 0x000fe20000000066 */
[----:B------:R-:W-:-:S02]  /*6b60*/  IMAD.MOV.U32 R77, RZ, RZ, RZ ;  /* 0x000000ffff4d7224 */ /* 0x000fc400078e00ff */
[----:B------:R-:W-:Y:S01]  /*6b70*/  FFMA.FTZ R65, R82, R101, R65 ;  /* 0x0000006552417223 */ /* 0x000fe20000010041 */
[----:B------:R-:W-:Y:S01]  /*6b80*/  MOV R71, RZ ;  /* 0x000000ff00477202 */ /* 0x000fe20000000f00 */
[----:B------:R-:W-:Y:S01]  /*6b90*/  IMAD.MOV.U32 R85, RZ, RZ, RZ ;  /* 0x000000ffff557224 */ /* 0x000fe200078e00ff */
[----:B------:R-:W-:Y:S01]  /*6ba0*/  MOV R106, RZ ;  /* 0x000000ff006a7202 */ /* 0x000fe20000000f00 */
        /* <DEDUP_REMOVED lines=9> */
[----:B------:R-:W-:Y:S01]  /*6c40*/  MOV R107, UR25 ;  /* 0x00000019006b7c02 */ /* 0x000fe20008000f00 */
[-C--:B------:R-:W-:Y:S01]  /*6c50*/  FMUL.FTZ R153, R0, R67.reuse ;  /* 0x0000004300997220 */ /* 0x080fe20000410000 */
[----:B------:R-:W-:Y:S01]  /*6c60*/  FMUL.FTZ R116, R70, R67 ;  /* 0x0000004346747220 */ /* 0x000fe20000410000 */
[----:B------:R-:W-:Y:S01]  /*6c70*/  FFMA.FTZ R65, R94, R113, R65 ;  /* 0x000000715e417223 */ /* 0x000fe20000010041 */
[-C--:B------:R-:W-:Y:S01]  /*6c80*/  FMUL.FTZ R118, R72, R67.reuse ;  /* 0x0000004348767220 */ /* 0x080fe20000410000 */
        /* <DEDUP_REMOVED lines=20> */
[----:B------:R-:W1:Y:S01]  /*6dd0*/  LDCU.128 UR8, c[0x0][0x3a0] ;  /* 0x00007400ff0877ac */ /* 0x000e620008000c00 */
[----:B------:R-:W-:Y:S01]  /*6de0*/  LOP3.LUT R156, R156, 0xfffffffd, RZ, 0xc0, !PT ;  /* 0xfffffffd9c9c7812 */ /* 0x000fe200078ec0ff */
[----:B------:R-:W-:Y:S01]  /*6df0*/  FMUL.FTZ R134, R73, R40 ;  /* 0x0000002849867220 */ /* 0x000fe20000410000 */
[----:B------:R-:W-:Y:S01]  /*6e00*/  FMUL.FTZ R135, R75, R42 ;  /* 0x0000002a4b877220 */ /* 0x000fe20000410000 */
[----:B------:R-:W2:Y:S01]  /*6e10*/  LDCU.64 UR32, c[0x0][0x440] ;  /* 0x00008800ff2077ac */ /* 0x000ea20008000a00 */
[----:B------:R-:W-:Y:S01]  /*6e20*/  FMUL.FTZ R136, R79, R44 ;  /* 0x0000002c4f887220 */ /* 0x000fe20000410000 */
[----:B------:R-:W-:Y:S01]  /*6e30*/  FMUL.FTZ R137, R83, R46 ;  /* 0x0000002e53897220 */ /* 0x000fe20000410000 */
[----:B------:R-:W3:Y:S01]  /*6e40*/  LDC R204, c[0x0][0x394] ;  /* 0x0000e500ffcc7b82 */ /* 0x000ee20000000800 */
[----:B------:R-:W4:Y:S01]  /*6e50*/  LDCU.64 UR36, c[0x0][0x3e0] ;  /* 0x00007c00ff2477ac */ /* 0x000f220008000a00 */
[----:B------:R-:W-:Y:S01]  /*6e60*/  FMUL.FTZ R138, R89, R48 ;  /* 0x00000030598a7220 */ /* 0x000fe20000410000 */
[----:B------:R-:W-:Y:S01]  /*6e70*/  FMUL.FTZ R139, R93, R50 ;  /* 0x000000325d8b7220 */ /* 0x000fe20000410000 */
[----:B------:R-:W-:Y:S01]  /*6e80*/  FMUL.FTZ R140, R95, R52 ;  /* 0x000000345f8c7220 */ /* 0x000fe20000410000 */
[----:B------:R-:W5:Y:S01]  /*6e90*/  LDCU.64 UR38, c[0x0][0x3c0] ;  /* 0x00007800ff2677ac */ /* 0x000f620008000a00 */
[----:B------:R-:W-:Y:S01]  /*6ea0*/  FMUL.FTZ R141, R101, R54 ;  /* 0x00000036658d7220 */ /* 0x000fe20000410000 */
[----:B------:R-:W-:Y:S01]  /*6eb0*/  FMUL.FTZ R142, R105, R56 ;  /* 0x00000038698e7220 */ /* 0x000fe20000410000 */
[----:B------:R-:W-:Y:S01]  /*6ec0*/  FMUL.FTZ R143, R109, R58 ;  /* 0x0000003a6d8f7220 */ /* 0x000fe20000410000 */
[----:B------:R-:W-:Y:S01]  /*6ed0*/  USHF.L.U32 UR7, UR23, 0x8, URZ ;  /* 0x0000000817077899 */ /* 0x000fe200080006ff */
[----:B------:R-:W-:Y:S01]  /*6ee0*/  FMUL.FTZ R144, R111, R60 ;  /* 0x0000003c6f907220 */ /* 0x000fe20000410000 */
[----:B-1----:R-:W-:Y:S01]  /*6ef0*/  UIMAD.WIDE.U32 UR28, UR12, UR8, URZ ;  /* 0x000000080c1c72a5 */ /* 0x002fe2000f8e00ff */
[----:B------:R-:W-:Y:S01]  /*6f00*/  FMUL.FTZ R145, R113, R62 ;  /* 0x0000003e71917220 */ /* 0x000fe20000410000 */
[----:B------:R-:W-:Y:S01]  /*6f10*/  UIADD3 UR8, UPT, UPT, UR21, -0x2, URZ ;  /* 0xfffffffe15087890 */ /* 0x000fe2000fffe0ff */
[----:B------:R-:W-:Y:S01]  /*6f20*/  FMUL.FTZ R146, R115, R64 ;  /* 0x0000004073927220 */ /* 0x000fe20000410000 */
[----:B------:R-:W-:Y:S01]  /*6f30*/  ULOP3.LUT UR7, UR7, 0x100, URZ, 0xc0, !UPT ;  /* 0x0000010007077892 */ /* 0x000fe2000f8ec0ff */
[----:B0-----:R-:W-:Y:S01]  /*6f40*/  ISETP.LE.AND P0, PT, R2, UR21, PT ;  /* 0x0000001502007c0c */ /* 0x001fe2000bf03270 */
[----:B------:R-:W-:Y:S01]  /*6f50*/  UIMAD UR9, UR12, UR9, UR29 ;  /* 0x000000090c0972a4 */ /* 0x000fe2000f8e021d */
[----:B------:R-:W-:Y:S01]  /*6f60*/  FMUL.FTZ R147, R117, R66 ;  /* 0x0000004275937220 */ /* 0x000fe20000410000 */
[----:B------:R-:W-:Y:S01]  /*6f70*/  UIMAD UR8, UR8, UR34, URZ ;  /* 0x00000022080872a4 */ /* 0x000fe2000f8e02ff */
[----:B------:R-:W-:Y:S01]  /*6f80*/  ISETP.EQ.AND P0, PT, R155, RZ, !P0 ;  /* 0x000000ff9b00720c */ /* 0x000fe20004702270 */
[----:B--2---:R-:W-:Y:S01]  /*6f90*/  ULEA UR31, UP0, UR28, UR32, 0x2 ;  /* 0x000000201c1f7291 */ /* 0x004fe2000f8010ff */
[----:B------:R-:W-:Y:S01]  /*6fa0*/  FMUL.FTZ R148, R119, R68 ;  /* 0x0000004477947220 */ /* 0x000fe20000410000 */
[----:B------:R-:W-:Y:S01]  /*6fb0*/  FMUL.FTZ R149, R132, R69 ;  /* 0x0000004584957220 */ /* 0x000fe20000410000 */
[----:B------:R-:W-:Y:S01]  /*6fc0*/  IADD3 R150, PT, PT, R107, 0x1590, RZ ;  /* 0x000015906b967810 */ /* 0x000fe20007ffe0ff */
[----:B------:R-:W-:Y:S01]  /*6fd0*/  IMAD.MOV.U32 R100, RZ, RZ, RZ ;  /* 0x000000ffff647224 */ /* 0x000fe200078e00ff */
[----:B------:R-:W-:Y:S01]  /*6fe0*/  MOV R151, UR7 ;  /* 0x0000000700977c02 */ /* 0x000fe20008000f00 */
[----:B------:R-:W-:Y:S01]  /*6ff0*/  ULEA.HI.X UR32, UR28, UR33, UR9, 0x2, UP0 ;  /* 0x000000211c207291 */ /* 0x000fe200080f1409 */
[----:B------:R-:W-:Y:S01]  /*7000*/  MOV R152, UR8 ;  /* 0x0000000800987c02 */ /* 0x000fe20008000f00 */
[----:B------:R-:W-:Y:S01]  /*7010*/  UIADD3 UR35, UPT, UPT, -UR34, URZ, URZ ;  /* 0x000000ff22237290 */ /* 0x000fe2000fffe1ff */
[----:B------:R-:W-:Y:S01]  /*7020*/  UMOV UR28, UR15 ;  /* 0x0000000f001c7c82 */ /* 0x000fe20008000000 */
[----:B------:R-:W-:-:S02]  /*7030*/  UMOV UR29, UR16 ;  /* 0x00000010001d7c82 */ /* 0x000fc40008000000 */
[----:B------:R-:W-:Y:S01]  /*7040*/  @P0 LOP3.LUT R156, R156, 0x2, RZ, 0xfc, !PT ;  /* 0x000000029c9c0812 */ /* 0x000fe200078efcff */
[----:B------:R-:W0:Y:S01]  /*7050*/  LDCU UR40, c[0x0][0x394] ;  /* 0x00007280ff2877ac */ /* 0x000e220008000800 */
[----:B------:R-:W-:Y:S02]  /*7060*/  USHF.L.U64.HI UR11, UR10, 0x2, UR11 ;  /* 0x000000020a0b7899 */ /* 0x000fe4000801020b */
[----:B----4-:R-:W-:Y:S02]  /*7070*/  USHF.L.U64.HI UR34, UR36, 0x2, UR37 ;  /* 0x0000000224227899 */ /* 0x010fe40008010225 */
[----:B-----5:R-:W-:Y:S01]  /*7080*/  USHF.L.U64.HI UR33, UR38, 0x2, UR39 ;  /* 0x0000000226217899 */ /* 0x020fe20008010227 */
[----:B------:R-:W-:Y:S01]  /*7090*/  UMOV UR8, UR13 ;  /* 0x0000000d00087c82 */ /* 0x000fe20008000000 */
[----:B---3--:R-:W-:-:S10]  /*70a0*/  UMOV UR9, UR14 ;  /* 0x0000000e00097c82 */ /* 0x008fd40008000000 */
.L_x_3573:
        /* <DEDUP_REMOVED lines=8> */
[----:B------:R1:W3:Y:S01]  /*7130*/  LDG.E R5, desc[UR26][R4.64] ;  /* 0x0000001a04057981 */ /* 0x0002e2000c1e1900 */
        /* <DEDUP_REMOVED lines=63> */
[----:B------:R-:W-:-:S08]  /*7530*/  HFMA2 R188, -RZ, RZ, 1.875, 0 ;  /* 0x3f800000ffbc7431 */ /* 0x000fd000000001ff */
[----:B------:R-:W-:Y:S05]  /*7540*/  BRA.U !UP0, `(.L_x_3563) ;  /* 0x0000000108187547 */ /* 0x000fea000b800000 */
[----:B------:R-:W-:-:S04]  /*7550*/  USHF.L.U32 UR7, UR21, 0xa, URZ ;  /* 0x0000000a15077899 */ /* 0x000fc800080006ff */
[----:B------:R-:W-:-:S09]  /*7560*/  ULOP3.LUT UR7, UR7, 0x400, URZ, 0xc0, !UPT ;  /* 0x0000040007077892 */ /* 0x000fd2000f8ec0ff */
[----:B------:R2:W3:Y:S01]  /*7570*/  LDS R188, [R107+UR7+0xc90] ;  /* 0x000c90076bbc7984 */ /* 0x0004e20008000800 */
[----:B------:R-:W-:Y:S05]  /*7580*/  BRA `(.L_x_3563) ;  /* 0x0000000000087947 */ /* 0x000fea0003800000 */
.L_x_3562:
[----:B------:R-:W-:-:S06]  /*7590*/  LEA R188, R63, UR25, 0x2 ;  /* 0x000000193fbc7c11 */ /* 0x000fcc000f8e10ff */
[----:B------:R-:W1:Y:S02]  /*75a0*/  LDS R188, [R188+0x1494] ;  /* 0x00149400bcbc7984 */ /* 0x000e640000000800 */
.L_x_3563:
[----:B0-----:R-:W-:Y:S05]  /*75b0*/  BSYNC.RECONVERGENT B0 ;  /* 0x0000000000007941 */ /* 0x001fea0003800200 */
.L_x_3561:
[----:B------:R-:W-:Y:S01]  /*75c0*/  UISETP.NE.AND UP0, UPT, UR21, 0x1, UPT ;  /* 0x000000011500788c */ /* 0x000fe2000bf05270 */
[-C--:B------:R-:W-:Y:S01]  /*75d0*/  FMUL.FTZ R6, R11, R158.reuse ;  /* 0x0000009e0b067220 */ /* 0x080fe20000410000 */
[----:B------:R-:W-:Y:S01]  /*75e0*/  FFMA.FTZ R7, R134, R158, R135 ;  /* 0x0000009e86077223 */ /* 0x000fe20000010087 */
[----:B------:R-:W-:Y:S01]  /*75f0*/  MOV R5, 0x8 ;  /* 0x0000000800057802 */ /* 0x000fe20000000f00 */
[----:B------:R-:W-:Y:S02]  /*7600*/  HFMA2 R3, -RZ, RZ, 0, 0 ;  /* 0x00000000ff037431 */ /* 0x000fe400000001ff */
[----:B------:R-:W-:Y:S01]  /*7610*/  IMAD.MOV.U32 R2, RZ, RZ, 0x3f800000 ;  /* 0x3f800000ff027424 */ /* 0x000fe200078e00ff */
        /* <DEDUP_REMOVED lines=41> */
[C---:B------:R-:W-:Y:S01]  /*78b0*/  ISETP.GE.AND P2, PT, R29.reuse, 0x8, PT ;  /* 0x000000081d00780c */ /* 0x040fe20003f46270 */
[----:B0-----:R-:W0:Y:S01]  /*78c0*/  LDS.128 R4, [R190+0x880] ;  /* 0x00088000be047984 */ /* 0x001e220000000c00 */
[C---:B------:R-:W-:Y:S02]  /*78d0*/  ISETP.GE.AND P3, PT, R29.reuse, 0x4, PT ;  /* 0x000000041d00780c */ /* 0x040fe40003f66270 */
[C---:B------:R-:W-:Y:S02]  /*78e0*/  ISETP.GE.AND P4, PT, R29.reuse, 0x2, PT ;  /* 0x000000021d00780c */ /* 0x040fe40003f86270 */
        /* <DEDUP_REMOVED lines=26> */
.L_x_3591:
[C---:B0-----:R-:W-:Y:S01]  /*7a90*/  FFMA.FTZ R4, R6.reuse, R4, R5 ;  /* 0x0000000406047223 */ /* 0x041fe20000010005 */
[----:B------:R-:W-:Y:S01]  /*7aa0*/  UMOV UR7, 0xffffffff ;  /* 0xffffffff00077882 */ /* 0x000fe20000000000 */
[----:B----4-:R-:W-:-:S03]  /*7ab0*/  @P1 FMUL.FTZ R6, R6, R189 ;  /* 0x000000bd06061220 */ /* 0x010fc60000410000 */
[----:B------:R-:W-:Y:S01]  /*7ac0*/  FSEL R7, R5, R4, !P1 ;  /* 0x0000000405077208 */ /* 0x000fe20004800000 */
[----:B------:R-:W-:Y:S06]  /*7ad0*/  BRA.DIV UR7, `(.L_x_3566) ;  /* 0x0000003e07d47947 */ /* 0x000fec000b800000 */
.L_x_3594:
[----:B------:R-:W-:-:S03]  /*7ae0*/  UMOV UR7, 0xffffffff ;  /* 0xffffffff00077882 */ /* 0x000fc60000000000 */
[----:B------:R-:W-:Y:S05]  /*7af0*/  BRA.DIV UR7, `(.L_x_3567) ;  /* 0x0000003e07f47947 */ /* 0x000fea000b800000 */
.L_x_3597:
[----:B------:R-:W-:-:S03]  /*7b00*/  UMOV UR7, 0xffffffff ;  /* 0xffffffff00077882 */ /* 0x000fc60000000000 */
[----:B------:R-:W-:Y:S05]  /*7b10*/  BRA.DIV UR7, `(.L_x_3568) ;  /* 0x0000004207147947 */ /* 0x000fea000b800000 */
[----:B------:R0:W4:Y:S04]  /*7b20*/  SHFL.UP PT, R10, R6, 0x1, RZ ;  /* 0x04200000060a7989 */ /* 0x00012800000e00ff */
[----:B------:R0:W0:Y:S04]  /*7b30*/  SHFL.UP PT, R189, R7, 0x1, RZ ;  /* 0x0420000007bd7989 */ /* 0x00002800000e00ff */
[----:B-----5:R0:W0:Y:S04]  /*7b40*/  SHFL.IDX PT, R4, R2, RZ, 0x1f ;  /* 0x00001fff02047589 */ /* 0x02002800000e0000 */
[----:B------:R0:W0:Y:S02]  /*7b50*/  SHFL.IDX PT, R5, R3, RZ, 0x1f ;  /* 0x00001fff03057589 */ /* 0x00002400000e0000 */
.L_x_3603:
[----:B0-----:R-:W0:Y:S01]  /*7b60*/  LDS.64 R6, [R190+0x880] ;  /* 0x00088000be067984 */ /* 0x001e220000000a00 */
[C---:B----4-:R-:W-:Y:S01]  /*7b70*/  @P0 FFMA.FTZ R5, R10.reuse, R5, R189 ;  /* 0x000000050a050223 */ /* 0x050fe200000100bd */
[----:B------:R-:W-:-:S03]  /*7b80*/  @P0 FMUL.FTZ R4, R10, R4 ;  /* 0x000000040a040220 */ /* 0x000fc60000410000 */
[-C--:B0-----:R-:W-:Y:S01]  /*7b90*/  FFMA.FTZ R7, R5, R6.reuse, R7 ;  /* 0x0000000605077223 */ /* 0x081fe20000010007 */
[----:B------:R-:W-:-:S05]  /*7ba0*/  FMUL.FTZ R6, R4, R6 ;  /* 0x0000000604067220 */ /* 0x000fca0000410000 */
[----:B------:R4:W-:Y:S02]  /*7bb0*/  STS.128 [R190+0x880], R4 ;  /* 0x00088004be007388 */ /* 0x0009e40000000c00 */
.L_x_3564:
[----:B------:R-:W-:Y:S05]  /*7bc0*/  WARPSYNC.ALL ;  /* 0x0000000000007948 */ /* 0x000fea0003800000 */
[----:B------:R-:W-:Y:S01]  /*7bd0*/  BAR.SYNC.DEFER_BLOCKING 0x0 ;  /* 0x0000000000007b1d */ /* 0x000fe20000010000 */
[C---:B-1-3-5:R-:W-:Y:S01]  /*7be0*/  FMUL.FTZ R2, R186.reuse, R188 ;  /* 0x000000bcba027220 */ /* 0x06afe20000410000 */
[----:B------:R-:W-:Y:S01]  /*7bf0*/  FFMA.FTZ R3, R186, R187, R185 ;  /* 0x000000bbba037223 */ /* 0x000fe200000100b9 */
[----:B------:R-:W-:Y:S02]  /*7c00*/  LOP3.LUT P0, RZ, R156, 0x2, RZ, 0xc0, !PT ;  /* 0x000000029cff7812 */ /* 0x000fe4000780c0ff */
[C---:B0---4-:R-:W-:Y:S01]  /*7c10*/  FMUL.FTZ R5, R181.reuse, R2 ;  /* 0x00000002b5057220 */ /* 0x051fe20000410000 */
[----:B------:R-:W-:Y:S01]  /*7c20*/  FFMA.FTZ R3, R181, R3, R184 ;  /* 0x00000003b5037223 */ /* 0x000fe200000100b8 */
[----:B------:R-:W-:-:S02]  /*7c30*/  MOV R10, 0x3f800000 ;  /* 0x3f800000000a7802 */ /* 0x000fc40000000f00 */
        /* <DEDUP_REMOVED lines=28> */
[----:B------:R-:W-:-:S03]  /*7e00*/  MOV R11, RZ ;  /* 0x000000ff000b7202 */ /* 0x000fc60000000f00 */
[----:B------:R-:W-:-:S03]  /*7e10*/  FFMA.FTZ R194, R158, R197, R135 ;  /* 0x000000c59ec27223 */ /* 0x000fc60000010087 */
[----:B------:R0:W1:Y:S01]  /*7e20*/  @P0 LDS.64 R10, [R150] ;  /* 0x00000000960a0984 */ /* 0x0000620000000a00 */
        /* <DEDUP_REMOVED lines=70> */
.L_x_3620:
[----:B------:R-:W0:Y:S01]  /*8290*/  LDS.64 R4, [R209+0xa98] ;  /* 0x000a9800d1047984 */ /* 0x000e220000000a00 */
[----:B------:R-:W-:Y:S02]  /*82a0*/  IMAD.MOV.U32 R6, RZ, RZ, R208 ;  /* 0x000000ffff067224 */ /* 0x000fe400078e00d0 */
[C---:B---34-:R-:W-:Y:S02]  /*82b0*/  @P0 FFMA.FTZ R7, R206.reuse, R7, R207 ;  /* 0x00000007ce070223 */ /* 0x058fe400000100cf */
[----:B------:R-:W-:Y:S02]  /*82c0*/  @P0 FMUL.FTZ R6, R206, R6 ;  /* 0x00000006ce060220 */ /* 0x000fe40000410000 */
[C---:B0-----:R-:W-:Y:S02]  /*82d0*/  FFMA.FTZ R5, R4.reuse, R7, R5 ;  /* 0x0000000704057223 */ /* 0x041fe40000010005 */
[----:B------:R-:W-:-:S05]  /*82e0*/  FMUL.FTZ R4, R4, R6 ;  /* 0x0000000604047220 */ /* 0x000fca0000410000 */
[----:B------:R0:W-:Y:S02]  /*82f0*/  STS.128 [R209+0xa90], R4 ;  /* 0x000a9004d1007388 */ /* 0x0001e40000000c00 */
.L_x_3569:
[----:B------:R-:W-:Y:S05]  /*8300*/  WARPSYNC.ALL ;  /* 0x0000000000007948 */ /* 0x000fea0003800000 */
[----:B------:R-:W-:Y:S01]  /*8310*/  BAR.SYNC.DEFER_BLOCKING 0x0 ;  /* 0x0000000000007b1d */ /* 0x000fe20000010000 */
[----:B------:R-:W-:Y:S01]  /*8320*/  FFMA.FTZ R3, R0, R197, RZ ;  /* 0x000000c500037223 */ /* 0x000fe200000100ff */
[----:B------:R-:W-:Y:S01]  /*8330*/  FADD.FTZ R197, -R134, R197 ;  /* 0x000000c586c57221 */ /* 0x000fe20000010100 */
[----:B------:R-:W-:Y:S02]  /*8340*/  ISETP.GT.AND P1, PT, R29, 0x1e, PT ;  /* 0x0000001e1d00780c */ /* 0x000fe40003f24270 */
[----:B------:R-:W-:Y:S01]  /*8350*/  FFMA.FTZ R3, R70, R194, R3 ;  /* 0x000000c246037223 */ /* 0x000fe20000010003 */
[----:B------:R-:W-:Y:S01]  /*8360*/  FADD.FTZ R194, -R135, R194 ;  /* 0x000000c287c27221 */ /* 0x000fe20000010100 */
[C---:B------:R-:W-:Y:S01]  /*8370*/  ISETP.GT.AND P0, PT, R29.reuse, 0x1d, PT ;  /* 0x0000001d1d00780c */ /* 0x040fe20003f04270 */
[----:B------:R-:W-:Y:S01]  /*8380*/  BSSY.RECONVERGENT B0, `(.L_x_3571) ;  /* 0x00000ca000007945 */ /* 0x000fe20003800200 */
[----:B------:R-:W-:Y:S01]  /*8390*/  FFMA.FTZ R3, R72, R195, R3 ;  /* 0x000000c348037223 */ /* 0x000fe20000010003 */
[----:B------:R-:W-:Y:S01]  /*83a0*/  FADD.FTZ R195, -R136, R195 ;  /* 0x000000c388c37221 */ /* 0x000fe20000010100 */
[----:B------:R-:W-:-:S02]  /*83b0*/  ISETP.GT.AND P2, PT, R29, 0x1b, PT ;  /* 0x0000001b1d00780c */ /* 0x000fc40003f44270 */
        /* <DEDUP_REMOVED lines=9> */
[----:B------:R-:W-:-:S04]  /*8450*/  FFMA.FTZ R3, R84, R199, R3 ;  /* 0x000000c754037223 */ /* 0x000fc80000010003 */
[----:B------:R-:W-:Y:S01]  /*8460*/  FFMA.FTZ R3, R98, R196, R3 ;  /* 0x000000c462037223 */ /* 0x000fe20000010003 */
[----:B------:R-:W-:-:S03]  /*8470*/  FADD.FTZ R196, -R143, R196 ;  /* 0x000000c48fc47221 */ /* 0x000fc60000010100 */
[----:B------:R-:W-:-:S04]  /*8480*/  FFMA.FTZ R3, R96, R201, R3 ;  /* 0x000000c960037223 */ /* 0x000fc80000010003 */
[----:B0-----:R-:W-:Y:S01]  /*8490*/  FFMA.FTZ R5, R94, R202, R3 ;  /* 0x000000ca5e057223 */ /* 0x001fe20000010003 */
[----:B------:R-:W-:-:S03]  /*84a0*/  FADD.FTZ R202, -R145, R202 ;  /* 0x000000ca91ca7221 */ /* 0x000fc60000010100 */
[----:B------:R-:W-:-:S04]  /*84b0*/  FFMA.FTZ R5, R92, R205, R5 ;  /* 0x000000cd5c057223 */ /* 0x000fc80000010005 */
[----:B------:R-:W-:Y:S01]  /*84c0*/  FFMA.FTZ R5, R90, R200, R5 ;  /* 0x000000c85a057223 */ /* 0x000fe20000010005 */
[----:B------:R-:W-:-:S03]  /*84d0*/  FADD.FTZ R200, -R147, R200 ;  /* 0x000000c893c87221 */ /* 0x000fc60000010100 */
[----:B------:R-:W-:Y:S01]  /*84e0*/  FFMA.FTZ R209, R88, R203, R5 ;  /* 0x000000cb58d17223 */ /* 0x000fe20000010005 */
[----:B-1----:R-:W-:-:S04]  /*84f0*/  FFMA.FTZ R187, R2, R188, R187 ;  /* 0x000000bc02bb7223 */ /* 0x002fc800000100bb */
[----:B------:R-:W-:Y:S01]  /*8500*/  FFMA.FTZ R185, R186, R187, R185 ;  /* 0x000000bbbab97223 */ /* 0x000fe200000100b9 */
[----:B------:R-:W-:-:S03]  /*8510*/  FMUL.FTZ R215, R187, R69 ;  /* 0x00000045bbd77220 */ /* 0x000fc60000410000 */
[----:B------:R-:W-:Y:S01]  /*8520*/  FFMA.FTZ R181, R181, R185, R184 ;  /* 0x000000b9b5b57223 */ /* 0x000fe200000100b8 */
[----:B------:R-:W-:-:S03]  /*8530*/  FADD.FTZ R133, R215, R133 ;  /* 0x00000085d7857221 */ /* 0x000fc60000010000 */
[----:B------:R-:W-:-:S04]  /*8540*/  FFMA.FTZ R183, R176, R181, R183 ;  /* 0x000000b5b0b77223 */ /* 0x000fc800000100b7 */
[----:B------:R-:W-:-:S04]  /*8550*/  FFMA.FTZ R171, R171, R183, R182 ;  /* 0x000000b7abab7223 */ /* 0x000fc800000100b6 */
[----:B------:R-:W-:Y:S01]  /*8560*/  FFMA.FTZ R179, R170, R171, R179 ;  /* 0x000000abaab37223 */ /* 0x000fe200000100b3 */
[----:B------:R-:W-:Y:S01]  /*8570*/  FMUL.FTZ R211, R171, R62 ;  /* 0x0000003eabd37220 */ /* 0x000fe20000410000 */
[----:B------:R-:W-:Y:S01]  /*8580*/  FADD.FTZ R170, -R146, R205 ;  /* 0x000000cd92aa7221 */ /* 0x000fe20000010100 */
[----:B------:R-:W-:Y:S01]  /*8590*/  FMUL.FTZ R205, R183, R64 ;  /* 0x00000040b7cd7220 */ /* 0x000fe20000410000 */
[----:B------:R-:W-:Y:S01]  /*85a0*/  FFMA.FTZ R167, R167, R179, R180 ;  /* 0x000000b3a7a77223 */ /* 0x000fe200000100b4 */
[----:B------:R-:W-:Y:S02]  /*85b0*/  FADD.FTZ R129, R211, R129 ;  /* 0x00000081d3817221 */ /* 0x000fe40000010000 */
[----:B------:R-:W-:Y:S01]  /*85c0*/  FADD.FTZ R128, R205, R128 ;  /* 0x00000080cd807221 */ /* 0x000fe20000010000 */
[----:B------:R-:W-:Y:S01]  /*85d0*/  FFMA.FTZ R177, R166, R167, R177 ;  /* 0x000000a7a6b17223 */ /* 0x000fe200000100b1 */
[----:B------:R-:W-:-:S03]  /*85e0*/  FADD.FTZ R166, -R142, R199 ;  /* 0x000000c78ea67221 */ /* 0x000fc60000010100 */
[----:B------:R-:W-:Y:S01]  /*85f0*/  FFMA.FTZ R163, R163, R177, R178 ;  /* 0x000000b1a3a37223 */ /* 0x000fe200000100b2 */
[----:B------:R-:W-:-:S03]  /*8600*/  FMUL.FTZ R199, R177, R56 ;  /* 0x00000038b1c77220 */ /* 0x000fc60000410000 */
[----:B------:R-:W-:Y:S01]  /*8610*/  FFMA.FTZ R175, R164, R163, R175 ;  /* 0x000000a3a4af7223 */ /* 0x000fe200000100af */
[----:B------:R-:W-:Y:S01]  /*8620*/  FADD.FTZ R164, -R141, R189 ;  /* 0x000000bd8da47221 */ /* 0x000fe20000010100 */
[----:B------:R-:W-:Y:S02]  /*8630*/  FADD.FTZ R124, R199, R124 ;  /* 0x0000007cc77c7221 */ /* 0x000fe40000010000 */
        /* <DEDUP_REMOVED lines=10> */
[----:B------:R-:W-:Y:S01]  /*86e0*/  FMUL.FTZ R7, R169, R44 ;  /* 0x0000002ca9077220 */ /* 0x000fe20000410000 */
[----:B------:R-:W-:Y:S01]  /*86f0*/  FADD.FTZ R168, -R144, R201 ;  /* 0x000000c990a87221 */ /* 0x000fe20000010100 */
        /* <DEDUP_REMOVED lines=15> */
[----:B------:R-:W-:Y:S01]  /*87f0*/  FMUL.FTZ R209, R167, R58 ;  /* 0x0000003aa7d17220 */ /* 0x000fe20000410000 */
[----:B------:R-:W-:Y:S01]  /*8800*/  FADD.FTZ R198, -R149, R198 ;  /* 0x000000c695c67221 */ /* 0x000fe20000010100 */
[----:B------:R-:W-:Y:S01]  /*8810*/  FFMA.FTZ R160, R4, R192, R207 ;  /* 0x000000c004a07223 */ /* 0x000fe200000100cf */
[----:B------:R-:W-:Y:S01]  /*8820*/  FMUL.FTZ R7, R154, R157 ;  /* 0x0000009d9a077220 */ /* 0x000fe20000410000 */
[----:B------:R-:W0:Y:S01]  /*8830*/  SHFL.DOWN PT, R213, R6, 0x1, 0x1f ;  /* 0x08201f0006d57f89 */ /* 0x000e2200000e0000 */
[----:B------:R-:W-:Y:S01]  /*8840*/  FADD.FTZ R121, R4, R121 ;  /* 0x0000007904797221 */ /* 0x000fe20000010000 */
[----:B------:R-:W-:Y:S01]  /*8850*/  FFMA.FTZ R207, R5, R193, R160 ;  /* 0x000000c105cf7223 */ /* 0x000fe200000100a0 */
[----:B------:R-:W-:Y:S01]  /*8860*/  FADD.FTZ R160, -R140, R191 ;  /* 0x000000bf8ca07221 */ /* 0x000fe20000010100 */
[----:B------:R-:W-:Y:S01]  /*8870*/  FMUL.FTZ R191, R175, R52 ;  /* 0x00000034afbf7220 */ /* 0x000fe20000410000 */
[----:B------:R-:W-:Y:S01]  /*8880*/  FMUL.FTZ R194, R194, R7 ;  /* 0x00000007c2c27220 */ /* 0x000fe20000410000 */
[----:B------:R-:W-:Y:S01]  /*8890*/  FFMA.FTZ R162, R158, R190, R207 ;  /* 0x000000be9ea27223 */ /* 0x000fe200000100cf */
[----:B------:R-:W-:Y:S01]  /*88a0*/  FMUL.FTZ R207, R163, R54 ;  /* 0x00000036a3cf7220 */ /* 0x000fe20000410000 */
[----:B------:R-:W-:Y:S01]  /*88b0*/  FADD.FTZ R127, R209, R127 ;  /* 0x0000007fd17f7221 */ /* 0x000fe20000010000 */
[----:B------:R-:W-:Y:S01]  /*88c0*/  FFMA.FTZ R194, R75, R157, R194 ;  /* 0x0000009d4bc27223 */ /* 0x000fe200000100c2 */
[----:B------:R-:W-:Y:S01]  /*88d0*/  FFMA.FTZ R162, R191, R160, R162 ;  /* 0x000000a0bfa27223 */ /* 0x000fe200000100a2 */
[----:B------:R-:W-:Y:S01]  /*88e0*/  FADD.FTZ R125, R207, R125 ;  /* 0x0000007dcf7d7221 */ /* 0x000fe20000010000 */
[----:B------:R-:W-:Y:S01]  /*88f0*/  FADD.FTZ R122, R191, R122 ;  /* 0x0000007abf7a7221 */ /* 0x000fe20000010000 */
[----:B------:R-:W-:Y:S01]  /*8900*/  FADD.FTZ R99, R194, R99 ;  /* 0x00000063c2637221 */ /* 0x000fe20000010000 */
[----:B------:R-:W-:-:S04]  /*8910*/  FFMA.FTZ R162, R207, R164, R162 ;  /* 0x000000a4cfa27223 */ /* 0x000fc800000100a2 */
[----:B------:R-:W-:-:S04]  /*8920*/  FFMA.FTZ R162, R199, R166, R162 ;  /* 0x000000a6c7a27223 */ /* 0x000fc800000100a2 */
[----:B------:R-:W-:Y:S01]  /*8930*/  FFMA.FTZ R162, R209, R196, R162 ;  /* 0x000000c4d1a27223 */ /* 0x000fe200000100a2 */
[----:B0-----:R-:W-:Y:S01]  /*8940*/  @!P1 FADD.FTZ R6, R6, R213 ;  /* 0x000000d506069221 */ /* 0x001fe20000010000 */
[----:B------:R-:W-:Y:S02]  /*8950*/  FMUL.FTZ R213, R181, R66 ;  /* 0x00000042b5d57220 */ /* 0x000fe40000410000 */
[----:B------:R-:W-:Y:S02]  /*8960*/  FFMA.FTZ R162, R201, R168, R162 ;  /* 0x000000a8c9a27223 */ /* 0x000fe400000100a2 */
[----:B------:R-:W0:Y:S02]  /*8970*/  SHFL.DOWN PT, R217, R6, 0x2, 0x1f ;  /* 0x08401f0006d97f89 */ /* 0x000e2400000e0000 */
        /* <DEDUP_REMOVED lines=8> */
[----:B------:R-:W-:-:S03]  /*8a00*/  FMUL.FTZ R200, R200, R203 ;  /* 0x000000cbc8c87220 */ /* 0x000fc60000410000 */
[----:B------:R-:W1:Y:S01]  /*8a10*/  SHFL.DOWN PT, R162, R189, 0x1, 0x1f ;  /* 0x08201f00bda27f89 */ /* 0x000e6200000e0000 */
[----:B------:R-:W-:Y:S01]  /*8a20*/  FMUL.FTZ R172, R172, R215 ;  /* 0x000000d7acac7220 */ /* 0x000fe20000410000 */
[----:B0-----:R-:W-:Y:S01]  /*8a30*/  @!P0 FADD.FTZ R6, R6, R217 ;  /* 0x000000d906068221 */ /* 0x001fe20000010000 */
[----:B------:R-:W-:Y:S02]  /*8a40*/  FFMA.FTZ R200, R117, R181, R200 ;  /* 0x000000b575c87223 */ /* 0x000fe400000100c8 */
[----:B------:R-:W-:Y:S02]  /*8a50*/  FFMA.FTZ R172, R119, R185, R172 ;  /* 0x000000b977ac7223 */ /* 0x000fe400000100ac */
[----:B------:R-:W0:Y:S01]  /*8a60*/  SHFL.DOWN PT, R217, R6, 0x4, 0x1f ;  /* 0x08801f0006d97f89 */ /* 0x000e2200000e0000 */
[----:B------:R-:W-:Y:S01]  /*8a70*/  FADD.FTZ R77, R200, R77 ;  /* 0x0000004dc84d7221 */ /* 0x000fe20000010000 */
[----:B------:R-:W-:Y:S01]  /*8a80*/  FADD.FTZ R71, R172, R71 ;  /* 0x00000047ac477221 */ /* 0x000fe20000010000 */
        /* <DEDUP_REMOVED lines=9> */
[----:B------:R-:W-:-:S04]  /*8b20*/  FMUL.FTZ R217, R154, R187 ;  /* 0x000000bb9ad97220 */ /* 0x000fc80000410000 */
[----:B------:R-:W-:-:S03]  /*8b30*/  FMUL.FTZ R217, R198, R217 ;  /* 0x000000d9c6d97220 */ /* 0x000fc60000410000 */
[----:B------:R0:W-:Y:S01]  /*8b40*/  @!P0 STS.64 [R150], R10 ;  /* 0x0000000a96008388 */ /* 0x0001e20000000a00 */
[----:B------:R-:W-:-:S04]  /*8b50*/  FFMA.FTZ R217, R132, R187, R217 ;  /* 0x000000bb84d97223 */ /* 0x000fc800000100d9 */
[----:B------:R-:W-:Y:S01]  /*8b60*/  FADD.FTZ R100, R217, R100 ;  /* 0x00000064d9647221 */ /* 0x000fe20000010000 */
[----:B0-----:R-:W-:Y:S01]  /*8b70*/  FMUL.FTZ R11, R154, R183 ;  /* 0x000000b79a0b7220 */ /* 0x001fe20000410000 */
[----:B-1----:R-:W-:-:S03]  /*8b80*/  @!P2 FADD.FTZ R189, R189, R162 ;  /* 0x000000a2bdbda221 */ /* 0x002fc60000010000 */
[----:B------:R-:W-:Y:S01]  /*8b90*/  FMUL.FTZ R170, R170, R11 ;  /* 0x0000000baaaa7220 */ /* 0x000fe20000410000 */
[----:B------:R-:W-:Y:S01]  /*8ba0*/  FMUL.FTZ R11, R154, R171 ;  /* 0x000000ab9a0b7220 */ /* 0x000fe20000410000 */
[----:B------:R-:W0:Y:S03]  /*8bb0*/  SHFL.DOWN PT, R10, R189, 0x8, 0x1f ;  /* 0x09001f00bd0a7f89 */ /* 0x000e2600000e0000 */
[----:B------:R-:W-:Y:S01]  /*8bc0*/  FMUL.FTZ R202, R202, R11 ;  /* 0x0000000bcaca7220 */ /* 0x000fe20000410000 */
[----:B------:R-:W-:Y:S01]  /*8bd0*/  FMUL.FTZ R11, R154, R179 ;  /* 0x000000b39a0b7220 */ /* 0x000fe20000410000 */
[----:B------:R-:W-:Y:S02]  /*8be0*/  FFMA.FTZ R183, R115, R183, R170 ;  /* 0x000000b773b77223 */ /* 0x000fe400000100aa */
[----:B------:R-:W-:Y:S01]  /*8bf0*/  FFMA.FTZ R171, R113, R171, R202 ;  /* 0x000000ab71ab7223 */ /* 0x000fe200000100ca */
[----:B------:R-:W-:Y:S01]  /*8c00*/  FMUL.FTZ R168, R168, R11 ;  /* 0x0000000ba8a87220 */ /* 0x000fe20000410000 */
[----:B------:R-:W-:Y:S01]  /*8c10*/  FMUL.FTZ R11, R154, R167 ;  /* 0x000000a79a0b7220 */ /* 0x000fe20000410000 */
[----:B------:R-:W-:Y:S01]  /*8c20*/  FADD.FTZ R104, R183, R104 ;  /* 0x00000068b7687221 */ /* 0x000fe20000010000 */
[----:B------:R-:W-:Y:S01]  /*8c30*/  FADD.FTZ R106, R171, R106 ;  /* 0x0000006aab6a7221 */ /* 0x000fe20000010000 */
[----:B------:R-:W-:Y:S01]  /*8c40*/  FFMA.FTZ R168, R111, R179, R168 ;  /* 0x000000b36fa87223 */ /* 0x000fe200000100a8 */
[----:B------:R-:W-:Y:S01]  /*8c50*/  FMUL.FTZ R196, R196, R11 ;  /* 0x0000000bc4c47220 */ /* 0x000fe20000410000 */
[----:B------:R-:W-:-:S02]  /*8c60*/  FMUL.FTZ R11, R154, R177 ;  /* 0x000000b19a0b7220 */ /* 0x000fc40000410000 */
[----:B------:R-:W-:Y:S01]  /*8c70*/  FADD.FTZ R81, R168, R81 ;  /* 0x00000051a8517221 */ /* 0x000fe20000010000 */
[----:B------:R-:W-:Y:S01]  /*8c80*/  FFMA.FTZ R196, R109, R167, R196 ;  /* 0x000000a76dc47223 */ /* 0x000fe200000100c4 */
[----:B------:R-:W-:Y:S01]  /*8c90*/  FMUL.FTZ R166, R166, R11 ;  /* 0x0000000ba6a67220 */ /* 0x000fe20000410000 */
[----:B------:R-:W1:Y:S01]  /*8ca0*/  SHFL.DOWN PT, R167, R6, 0x10, 0x1f ;  /* 0x0a001f0006a77f89 */ /* 0x000e6200000e0000 */
[----:B------:R-:W-:Y:S01]  /*8cb0*/  FMUL.FTZ R11, R154, R163 ;  /* 0x000000a39a0b7220 */ /* 0x000fe20000410000 */
[----:B------:R-:W-:Y:S01]  /*8cc0*/  FADD.FTZ R85, R196, R85 ;  /* 0x00000055c4557221 */ /* 0x000fe20000010000 */
[----:B------:R-:W-:Y:S02]  /*8cd0*/  FFMA.FTZ R177, R105, R177, R166 ;  /* 0x000000b169b17223 */ /* 0x000fe400000100a6 */
[----:B------:R-:W-:Y:S01]  /*8ce0*/  FMUL.FTZ R164, R164, R11 ;  /* 0x0000000ba4a47220 */ /* 0x000fe20000410000 */
[C---:B------:R-:W-:Y:S01]  /*8cf0*/  FMUL.FTZ R11, R154.reuse, R175 ;  /* 0x000000af9a0b7220 */ /* 0x040fe20000410000 */
[----:B0-----:R-:W-:Y:S01]  /*8d00*/  @!P1 FADD.FTZ R189, R189, R10 ;  /* 0x0000000abdbd9221 */ /* 0x001fe20000010000 */
[----:B------:R-:W-:Y:S01]  /*8d10*/  ISETP.NE.AND P1, PT, R29, RZ, PT ;  /* 0x000000ff1d00720c */ /* 0x000fe20003f25270 */
[----:B------:R-:W-:Y:S01]  /*8d20*/  FMUL.FTZ R10, R154, R173 ;  /* 0x000000ad9a0a7220 */ /* 0x000fe20000410000 */
[----:B------:R-:W-:Y:S01]  /*8d30*/  FMUL.FTZ R160, R160, R11 ;  /* 0x0000000ba0a07220 */ /* 0x000fe20000410000 */
[----:B------:R-:W-:Y:S01]  /*8d40*/  FMUL.FTZ R11, R154, R161 ;  /* 0x000000a19a0b7220 */ /* 0x000fe20000410000 */
[----:B------:R-:W0:Y:S01]  /*8d50*/  SHFL.DOWN PT, R162, R189, 0x10, 0x1f ;  /* 0x0a001f00bda27f89 */ /* 0x000e2200000e0000 */
[----:B------:R-:W-:Y:S01]  /*8d60*/  FMUL.FTZ R10, R193, R10 ;  /* 0x0000000ac10a7220 */ /* 0x000fe20000410000 */
[----:B------:R-:W-:Y:S01]  /*8d70*/  FFMA.FTZ R160, R95, R175, R160 ;  /* 0x000000af5fa07223 */ /* 0x000fe200000100a0 */
[----:B------:R-:W-:Y:S01]  /*8d80*/  FMUL.FTZ R190, R190, R11 ;  /* 0x0000000bbebe7220 */ /* 0x000fe20000410000 */
[C---:B------:R-:W-:Y:S01]  /*8d90*/  FMUL.FTZ R11, R154.reuse, R159 ;  /* 0x0000009f9a0b7220 */ /* 0x040fe20000410000 */
[----:B------:R-:W-:Y:S01]  /*8da0*/  FFMA.FTZ R158, R89, R173, R10 ;  /* 0x000000ad599e7223 */ /* 0x000fe2000001000a */
[C---:B------:R-:W-:Y:S01]  /*8db0*/  FMUL.FTZ R10, R154.reuse, R169 ;  /* 0x000000a99a0a7220 */ /* 0x040fe20000410000 */
[----:B------:R-:W-:Y:S01]  /*8dc0*/  FMUL.FTZ R154, R154, R165 ;  /* 0x000000a59a9a7220 */ /* 0x000fe20000410000 */
[----:B------:R-:W-:Y:S01]  /*8dd0*/  FADD.FTZ R87, R160, R87 ;  /* 0x00000057a0577221 */ /* 0x000fe20000010000 */
[----:B------:R-:W-:Y:S01]  /*8de0*/  @!P1 SHF.R.U32.HI R5, RZ, 0x2, R63 ;  /* 0x00000002ff059819 */ /* 0x000fe2000001163f */
[----:B------:R-:W-:Y:S01]  /*8df0*/  FMUL.FTZ R192, R192, R11 ;  /* 0x0000000bc0c07220 */ /* 0x000fe20000410000 */
[----:B------:R-:W-:Y:S01]  /*8e00*/  FMUL.FTZ R10, R195, R10 ;  /* 0x0000000ac30a7220 */ /* 0x000fe20000410000 */
[----:B------:R-:W-:Y:S01]  /*8e10*/  FMUL.FTZ R154, R197, R154 ;  /* 0x0000009ac59a7220 */ /* 0x000fe20000410000 */
[----:B------:R-:W-:Y:S01]  /*8e20*/  @!P1 LOP3.LUT R160, R5, 0xf8, RZ, 0xc0, !PT ;  /* 0x000000f805a09812 */ /* 0x000fe200078ec0ff */
[----:B-1----:R-:W-:Y:S01]  /*8e30*/  FADD.FTZ R5, R6, R167 ;  /* 0x000000a706057221 */ /* 0x002fe20000010000 */
        /* <DEDUP_REMOVED lines=9> */
[----:B0-----:R-:W-:Y:S01]  /*8ed0*/  FADD.FTZ R4, R189, R162 ;  /* 0x000000a2bd047221 */ /* 0x001fe20000010000 */
[----:B------:R-:W-:Y:S01]  /*8ee0*/  FADD.FTZ R114, R159, R114 ;  /* 0x000000729f727221 */ /* 0x000fe20000010000 */
[----:B------:R-:W-:Y:S01]  /*8ef0*/  FADD.FTZ R97, R10, R97 ;  /* 0x000000610a617221 */ /* 0x000fe20000010000 */
[----:B------:R-:W-:-:S02]  /*8f00*/  FADD.FTZ R103, R154, R103 ;  /* 0x000000679a677221 */ /* 0x000fc40000010000 */
        /* <DEDUP_REMOVED lines=8> */
[----:B------:R-:W0:Y:S04]  /*8f90*/  @P2 LDS R7, [R107+0x2190] ;  /* 0x002190006b072984 */ /* 0x000e280000000800 */
[----:B------:R-:W3:Y:S01]  /*8fa0*/  @P2 LDS R11, [R107+0x1d90] ;  /* 0x001d90006b0b2984 */ /* 0x000ee20000000800 */
[----:B-1----:R-:W-:Y:S01]  /*8fb0*/  FADD.FTZ R6, R3, R6 ;  /* 0x0000000603067221 */ /* 0x002fe20000010000 */
[----:B------:R-:W-:-:S03]  /*8fc0*/  FADD.FTZ R2, R2, R189 ;  /* 0x000000bd02027221 */ /* 0x000fc60000010000 */
[----:B0-----:R-:W-:Y:S01]  /*8fd0*/  @P2 FADD.FTZ R4, R6, R7 ;  /* 0x0000000706042221 */ /* 0x001fe20000010000 */
[----:B---3--:R-:W-:-:S04]  /*8fe0*/  @P2 FADD.FTZ R2, R2, R11 ;  /* 0x0000000b02022221 */ /* 0x008fc80000010000 */
[----:B------:R1:W-:Y:S04]  /*8ff0*/  @P2 STS [R107+0x2190], R4 ;  /* 0x002190046b002388 */ /* 0x0003e80000000800 */
[----:B------:R1:W-:Y:S04]  /*9000*/  STS [R107+0x1d90], R2 ;  /* 0x001d90026b007388 */ /* 0x0003e80000000800 */
[----:B------:R1:W-:Y:S02]  /*9010*/  @!P2 STS [R107+0x2190], R6 ;  /* 0x002190066b00a388 */ /* 0x0003e40000000800 */
.L_x_3572:
[----:B------:R-:W-:Y:S05]  /*9020*/  BSYNC.RECONVERGENT B0 ;  /* 0x0000000000007941 */ /* 0x000fea0003800200 */
.L_x_3571:
        /* <DEDUP_REMOVED lines=13> */
.L_x_3560:
[----:B------:R-:W-:Y:S01]  /*9100*/  BAR.SYNC.DEFER_BLOCKING 0x0 ;  /* 0x0000000000007b1d */ /* 0x000fe20000010000 */
[-C--:B------:R-:W-:Y:S02]  /*9110*/  ISETP.GE.AND P2, PT, R61, R30.reuse, PT ;  /* 0x0000001e3d00720c */ /* 0x080fe40003f46270 */
[-C--:B------:R-:W-:Y:S02]  /*9120*/  ISETP.GE.AND P3, PT, R59, R30.reuse, PT ;  /* 0x0000001e3b00720c */ /* 0x080fe40003f66270 */
[-C--:B------:R-:W-:Y:S01]  /*9130*/  ISETP.GE.AND P4, PT, R57, R30.reuse, PT ;  /* 0x0000001e3900720c */ /* 0x080fe20003f86270 */
[----:B------:R-:W1:Y:S01]  /*9140*/  LDCU.64 UR10, c[0x0][0x4f8] ;  /* 0x00009f00ff0a77ac */ /* 0x000e620008000a00 */
[----:B------:R-:W-:Y:S02]  /*9150*/  ISETP.GE.AND P5, PT, R55, R30, PT ;  /* 0x0000001e3700720c */ /* 0x000fe40003fa6270 */
[----:B------:R-:W-:Y:S01]  /*9160*/  PRMT R3, RZ, 0x7610, R3 ;  /* 0x00007610ff037816 */ /* 0x000fe20000000003 */
[----:B------:R-:W2:Y:S01]  /*9170*/  LDCU.64 UR28, c[0x0][0x500] ;  /* 0x0000a000ff1c77ac */ /* 0x000ea20008000a00 */
[----:B------:R-:W-:-:S02]  /*9180*/  PRMT R0, RZ, 0x7610, R0 ;  /* 0x00007610ff007816 */ /* 0x000fc40000000000 */
[----:B0-----:R-:W-:Y:S02]  /*9190*/  PRMT R5, RZ, 0x7610, R5 ;  /* 0x00007610ff057816 */ /* 0x001fe40000000005 */
[----:B------:R-:W-:Y:S02]  /*91a0*/  PRMT R2, RZ, 0x7610, R2 ;  /* 0x00007610ff027816 */ /* 0x000fe40000000002 */
[-C--:B------:R-:W-:Y:S02]  /*91b0*/  ISETP.GE.AND P6, PT, R53, R30.reuse, PT ;  /* 0x0000001e3500720c */ /* 0x080fe40003fc6270 */
[-C--:B------:R-:W-:Y:S01]  /*91c0*/  ISETP.GE.AND P1, PT, R51, R30.reuse, PT ;  /* 0x0000001e3300720c */ /* 0x080fe20003f26270 */
[----:B------:R-:W3:Y:S01]  /*91d0*/  @!P2 LDG.E.U16 R3, desc[UR26][R8.64] ;  /* 0x0000001a0803a981 */ /* 0x000ee2000c1e1500 */
[----:B------:R-:W-:-:S03]  /*91e0*/  ISETP.GE.AND P2, PT, R49, R30, PT ;  /* 0x0000001e3100720c */ /* 0x000fc60003f46270 */
[----:B------:R-:W4:Y:S01]  /*91f0*/  @!P3 LDG.E.U16 R0, desc[UR26][R8.64+0x40] ;  /* 0x0000401a0800b981 */ /* 0x000f22000c1e1500 */
[-C--:B------:R-:W-:Y:S02]  /*9200*/  ISETP.GE.AND P3, PT, R47, R30.reuse, PT ;  /* 0x0000001e2f00720c */ /* 0x080fe40003f66270 */
[----:B------:R-:W-:Y:S01]  /*9210*/  PRMT R7, RZ, 0x7610, R7 ;  /* 0x00007610ff077816 */ /* 0x000fe20000000007 */
[----:B------:R-:W5:Y:S01]  /*9220*/  @!P4 LDG.E.U16 R5, desc[UR26][R8.64+0x80] ;  /* 0x0000801a0805c981 */ /* 0x000f62000c1e1500 */
[-C--:B------:R-:W-:Y:S02]  /*9230*/  ISETP.GE.AND P4, PT, R45, R30.reuse, PT ;  /* 0x0000001e2d00720c */ /* 0x080fe40003f86270 */
[----:B------:R-:W-:Y:S01]  /*9240*/  PRMT R4, RZ, 0x7610, R4 ;  /* 0x00007610ff047816 */ /* 0x000fe20000000004 */
[----:B------:R-:W2:Y:S01]  /*9250*/  @!P5 LDG.E.U16 R2, desc[UR26][R8.64+0xc0] ;  /* 0x0000c01a0802d981 */ /* 0x000ea2000c1e1500 */
[----:B------:R-:W-:Y:S02]  /*9260*/  ISETP.GE.AND P5, PT, R43, R30, PT ;  /* 0x0000001e2b00720c */ /* 0x000fe40003fa6270 */
[----:B------:R-:W-:Y:S01]  /*9270*/  PRMT R11, RZ, 0x7610, R11 ;  /* 0x00007610ff0b7816 */ /* 0x000fe2000000000b */
[----:B------:R-:W2:Y:S01]  /*9280*/  @!P6 LDG.E.U16 R7, desc[UR26][R8.64+0x100] ;  /* 0x0001001a0807e981 */ /* 0x000ea2000c1e1500 */
[----:B------:R-:W-:-:S02]  /*9290*/  PRMT R6, RZ, 0x7610, R6 ;  /* 0x00007610ff067816 */ /* 0x000fc40000000006 */
[----:B------:R-:W-:Y:S01]  /*92a0*/  PRMT R29, RZ, 0x7610, R29 ;  /* 0x00007610ff1d7816 */ /* 0x000fe2000000001d */
[----:B------:R-:W2:Y:S01]  /*92b0*/  @!P1 LDG.E.U16 R4, desc[UR26][R8.64+0x140] ;  /* 0x0001401a08049981 */ /* 0x000ea2000c1e1500 */
[----:B------:R-:W-:Y:S02]  /*92c0*/  PRMT R10, RZ, 0x7610, R10 ;  /* 0x00007610ff0a7816 */ /* 0x000fe4000000000a */
        /* <DEDUP_REMOVED lines=21> */
[----:B------:R-:W-:-:S03]  /*9420*/  F2FP.BF16.F32.PACK_AB R116, R116, R153 ;  /* 0x000000997474723e */ /* 0x000fc600000010ff */
        /* <DEDUP_REMOVED lines=20> */
[----:B------:R-:W4:Y:S01]  /*9570*/  LDS.U16 R4, [R12+0x6] ;  /* 0x000006000c047984 */ /* 0x000f220000000400 */
[----:B0-----:R-:W-:-:S03]  /*9580*/  SHF.L.U32 R5, R0, 0x10, RZ ;  /* 0x0000001000057819 */ /* 0x001fc600000006ff */
[----:B------:R-:W-:Y:S01]  /*9590*/  LDS.U16 R0, [R12+0x8] ;  /* 0x000008000c007984 */ /* 0x000fe20000000400 */
[----:B--2---:R-:W-:Y:S01]  /*95a0*/  SHF.L.U32 R3, R3, 0x10, RZ ;  /* 0x0000001003037819 */ /* 0x004fe200000006ff */
[----:B------:R-:W-:Y:S01]  /*95b0*/  FADD.FTZ R6, R5, R38 ;  /* 0x0000002605067221 */ /* 0x000fe20000010000 */
[----:B---3--:R-:W-:-:S03]  /*95c0*/  IMAD.U32 R5, R2, 0x10000, RZ ;  /* 0x0001000002057824 */ /* 0x008fc600078e00ff */
[--C-:B------:R-:W-:Y:S01]  /*95d0*/  FADD.FTZ R9, R3, R38.reuse ;  /* 0x0000002603097221 */ /* 0x100fe20000010000 */
[----:B------:R-:W-:Y:S01]  /*95e0*/  FSETP.GTU.FTZ.AND P5, PT, R6, 20, PT ;  /* 0x41a000000600780b */ /* 0x000fe20003fbc000 */
[----:B------:R-:W-:Y:S01]  /*95f0*/  LDS.U16 R2, [R12+0xa] ;  /* 0x00000a000c027984 */ /* 0x000fe20000000400 */
[--C-:B------:R-:W-:Y:S01]  /*9600*/  FADD.FTZ R5, R5, R38.reuse ;  /* 0x0000002605057221 */ /* 0x100fe20000010000 */
[----:B----4-:R-:W-:Y:S02]  /*9610*/  SHF.L.U32 R3, R4, 0x10, RZ ;  /* 0x0000001004037819 */ /* 0x010fe400000006ff */
[----:B------:R-:W-:Y:S01]  /*9620*/  FSETP.GTU.FTZ.AND P1, PT, R9, 20, PT ;  /* 0x41a000000900780b */ /* 0x000fe20003f3c000 */
[----:B------:R-:W-:Y:S01]  /*9630*/  LDS.U16 R4, [R12+0xe] ;  /* 0x00000e000c047984 */ /* 0x000fe20000000400 */
[----:B------:R-:W-:Y:S01]  /*9640*/  FSETP.GTU.FTZ.AND P6, PT, R5, 20, PT ;  /* 0x41a000000500780b */ /* 0x000fe20003fdc000 */
[----:B------:R-:W-:Y:S02]  /*9650*/  FADD.FTZ R10, R3, R38 ;  /* 0x00000026030a7221 */ /* 0x000fe40000010000 */
[----:B------:R-:W0:Y:S03]  /*9660*/  LDS.U16 R3, [R12+0xc] ;  /* 0x00000c000c037984 */ /* 0x000e260000000400 */
[----:B------:R-:W-:Y:S01]  /*9670*/  FSETP.GTU.FTZ.AND P2, PT, R10, 20, PT ;  /* 0x41a000000a00780b */ /* 0x000fe20003f5c000 */
[----:B------:R-:W-:-:S04]  /*9680*/  @!P5 FMUL.FTZ R6, R6, -1.4426950216293334961 ;  /* 0xbfb8aa3b0606d820 */ /* 0x000fc80000410000 */
[----:B------:R2:W3:Y:S02]  /*9690*/  @!P5 MUFU.EX2 R7, R6 ;  /* 0x000000060007d308 */ /* 0x0004e40000000800 */
[----:B------:R-:W-:Y:S02]  /*96a0*/  @!P6 FMUL.FTZ R8, R5, -1.4426950216293334961 ;  /* 0xbfb8aa3b0508e820 */ /* 0x000fe40000410000 */
[----:B------:R-:W4:Y:S04]  /*96b0*/  LDS.U16 R5, [R12+0x10] ;  /* 0x000010000c057984 */ /* 0x000f280000000400 */
[----:B--2---:R-:W2:Y:S01]  /*96c0*/  LDS.U16 R6, [R12+0x12] ;  /* 0x000012000c067984 */ /* 0x004ea20000000400 */
[----:B------:R-:W-:Y:S01]  /*96d0*/  @!P1 FMUL.FTZ R9, R9, -1.4426950216293334961 ;  /* 0xbfb8aa3b09099820 */ /* 0x000fe20000410000 */
[----:B------:R-:W-:-:S05]  /*96e0*/  @!P2 FMUL.FTZ R10, R10, -1.4426950216293334961 ;  /* 0xbfb8aa3b0a0aa820 */ /* 0x000fca0000410000 */
[----:B------:R-:W5:Y:S08]  /*96f0*/  @!P1 MUFU.EX2 R9, R9 ;  /* 0x0000000900099308 */ /* 0x000f700000000800 */
[----:B------:R-:W1:Y:S01]  /*9700*/  @!P2 MUFU.EX2 R10, R10 ;  /* 0x0000000a000aa308 */ /* 0x000e620000000800 */
[----:B---3--:R-:W-:-:S07]  /*9710*/  @!P5 FADD.FTZ R7, R7, 1 ;  /* 0x3f8000000707d421 */ /* 0x008fce0000010000 */
[----:B------:R-:W3:Y:S01]  /*9720*/  @!P6 MUFU.EX2 R8, R8 ;  /* 0x000000080008e308 */ /* 0x000ee20000000800 */
[----:B-----5:R-:W-:Y:S01]  /*9730*/  @!P1 FADD.FTZ R9, R9, 1 ;  /* 0x3f80000009099421 */ /* 0x020fe20000010000 */
[----:B0-----:R-:W-:Y:S01]  /*9740*/  SHF.L.U32 R3, R3, 0x10, RZ ;  /* 0x0000001003037819 */ /* 0x001fe200000006ff */
[----:B-1----:R-:W-:-:S05]  /*9750*/  @!P2 FADD.FTZ R10, R10, 1 ;  /* 0x3f8000000a0aa421 */ /* 0x002fca0000010000 */
[----:B------:R-:W-:Y:S01]  /*9760*/  @!P5 MUFU.RCP R40, R7 ;  /* 0x000000070028d308 */ /* 0x000fe20000001000 */
[----:B------:R-:W-:Y:S01]  /*9770*/  FADD.FTZ R29, R3, R38 ;  /* 0x00000026031d7221 */ /* 0x000fe20000010000 */
[----:B------:R-:W-:-:S06]  /*9780*/  IMAD.U32 R3, R4, 0x10000, RZ ;  /* 0x0001000004037824 */ /* 0x000fcc00078e00ff */
[----:B------:R-:W0:Y:S01]  /*9790*/  @!P1 MUFU.RCP R42, R9 ;  /* 0x00000009002a9308 */ /* 0x000e220000001000 */
[----:B------:R-:W-:-:S07]  /*97a0*/  FADD.FTZ R4, R3, R38 ;  /* 0x0000002603047221 */ /* 0x000fce0000010000 */
[----:B------:R-:W1:Y:S01]  /*97b0*/  @!P2 MUFU.RCP R7, R10 ;  /* 0x0000000a0007a308 */ /* 0x000e620000001000 */
[----:B----4-:R-:W-:Y:S02]  /*97c0*/  SHF.L.U32 R5, R5, 0x10, RZ ;  /* 0x0000001005057819 */ /* 0x010fe400000006ff */
[----:B--2---:R-:W-:Y:S01]  /*97d0*/  SHF.L.U32 R3, R6, 0x10, RZ ;  /* 0x0000001006037819 */ /* 0x004fe200000006ff */
[----:B---3--:R-:W-:Y:S01]  /*97e0*/  @!P6 FADD.FTZ R8, R8, 1 ;  /* 0x3f8000000808e421 */ /* 0x008fe20000010000 */
[----:B------:R-:W-:Y:S01]  /*97f0*/  SHF.L.U32 R11, R0, 0x10, RZ ;  /* 0x00000010000b7819 */ /* 0x000fe200000006ff */
[--C-:B------:R-:W-:Y:S02]  /*9800*/  FADD.FTZ R5, R5, R38.reuse ;  /* 0x0000002605057221 */ /* 0x100fe40000010000 */
[--C-:B------:R-:W-:Y:S01]  /*9810*/  FADD.FTZ R6, R3, R38.reuse ;  /* 0x0000002603067221 */ /* 0x100fe20000010000 */
[----:B0-----:R-:W-:Y:S01]  /*9820*/  @!P1 FMUL.FTZ R97, R97, R42 ;  /* 0x0000002a61619220 */ /* 0x001fe20000410000 */
[----:B------:R-:W0:Y:S01]  /*9830*/  @!P6 MUFU.RCP R8, R8 ;  /* 0x000000080008e308 */ /* 0x000e220000001000 */
[----:B------:R-:W-:Y:S01]  /*9840*/  FADD.FTZ R0, R11, R38 ;  /* 0x000000260b007221 */ /* 0x000fe20000010000 */
[----:B------:R-:W-:-:S02]  /*9850*/  SHF.L.U32 R11, R2, 0x10, RZ ;  /* 0x00000010020b7819 */ /* 0x000fc400000006ff */
[----:B------:R-:W-:Y:S01]  /*9860*/  FSETP.GTU.FTZ.AND P1, PT, R5, 20, PT ;  /* 0x41a000000500780b */ /* 0x000fe20003f3c000 */
[----:B-1----:R-:W-:Y:S01]  /*9870*/  @!P2 FMUL.FTZ R114, R114, R7 ;  /* 0x000000077272a220 */ /* 0x002fe20000410000 */
[----:B------:R-:W-:Y:S01]  /*9880*/  FSETP.GTU.FTZ.AND P2, PT, R6, 20, PT ;  /* 0x41a000000600780b */ /* 0x000fe20003f5c000 */
[----:B------:R-:W-:Y:S01]  /*9890*/  FADD.FTZ R11, R11, R38 ;  /* 0x000000260b0b7221 */ /* 0x000fe20000010000 */
[----:B------:R-:W-:Y:S01]  /*98a0*/  FSETP.GTU.FTZ.AND P3, PT, R0, 20, PT ;  /* 0x41a000000000780b */ /* 0x000fe20003f7c000 */
[----:B------:R-:W-:-:S03]  /*98b0*/  @!P5 FMUL.FTZ R103, R103, R40 ;  /* 0x000000286767d220 */ /* 0x000fc60000410000 */
[----:B------:R-:W-:Y:S02]  /*98c0*/  FSETP.GTU.FTZ.AND P4, PT, R11, 20, PT ;  /* 0x41a000000b00780b */ /* 0x000fe40003f9c000 */
[----:B------:R-:W-:-:S03]  /*98d0*/  FSETP.GTU.FTZ.AND P5, PT, R29, 20, PT ;  /* 0x41a000001d00780b */ /* 0x000fc60003fbc000 */
[----:B------:R-:W-:Y:S01]  /*98e0*/  @!P1 FMUL.FTZ R5, R5, -1.4426950216293334961 ;  /* 0xbfb8aa3b05059820 */ /* 0x000fe20000410000 */
[----:B0-----:R-:W-:Y:S01]  /*98f0*/  @!P6 FMUL.FTZ R99, R99, R8 ;  /* 0x000000086363e220 */ /* 0x001fe20000410000 */
[----:B------:R-:W-:Y:S01]  /*9900*/  @!P2 FMUL.FTZ R6, R6, -1.4426950216293334961 ;  /* 0xbfb8aa3b0606a820 */ /* 0x000fe20000410000 */
[----:B------:R-:W-:Y:S01]  /*9910*/  FSETP.GTU.FTZ.AND P6, PT, R4, 20, PT ;  /* 0x41a000000400780b */ /* 0x000fe20003fdc000 */
[----:B------:R-:W-:Y:S02]  /*9920*/  @!P3 FMUL.FTZ R0, R0, -1.4426950216293334961 ;  /* 0xbfb8aa3b0000b820 */ /* 0x000fe40000410000 */
[----:B------:R-:W0:Y:S02]  /*9930*/  @!P1 MUFU.EX2 R5, R5 ;  /* 0x0000000500059308 */ /* 0x000e240000000800 */
[----:B------:R-:W-:-:S06]  /*9940*/  @!P4 FMUL.FTZ R2, R11, -1.4426950216293334961 ;  /* 0xbfb8aa3b0b02c820 */ /* 0x000fcc0000410000 */
[----:B------:R-:W1:Y:S01]  /*9950*/  @!P2 MUFU.EX2 R6, R6 ;  /* 0x000000060006a308 */ /* 0x000e620000000800 */
[----:B------:R-:W-:-:S07]  /*9960*/  @!P5 FMUL.FTZ R3, R29, -1.4426950216293334961 ;  /* 0xbfb8aa3b1d03d820 */ /* 0x000fce0000410000 */
[----:B------:R-:W2:Y:S01]  /*9970*/  @!P3 MUFU.EX2 R0, R0 ;  /* 0x000000000000b308 */ /* 0x000ea20000000800 */
[----:B------:R-:W-:-:S07]  /*9980*/  @!P6 FMUL.FTZ R4, R4, -1.4426950216293334961 ;  /* 0xbfb8aa3b0404e820 */ /* 0x000fce0000410000 */
[----:B------:R-:W3:Y:S01]  /*9990*/  @!P4 MUFU.EX2 R2, R2 ;  /* 0x000000020002c308 */ /* 0x000ee20000000800 */
[----:B0-----:R-:W-:Y:S01]  /*99a0*/  @!P1 FADD.FTZ R5, R5, 1 ;  /* 0x3f80000005059421 */ /* 0x001fe20000010000 */
[----:B-1----:R-:W-:-:S06]  /*99b0*/  @!P2 FADD.FTZ R6, R6, 1 ;  /* 0x3f8000000606a421 */ /* 0x002fcc0000010000 */
[----:B------:R-:W0:Y:S01]  /*99c0*/  @!P5 MUFU.EX2 R3, R3 ;  /* 0x000000030003d308 */ /* 0x000e220000000800 */
[----:B--2---:R-:W-:-:S07]  /*99d0*/  @!P3 FADD.FTZ R0, R0, 1 ;  /* 0x3f8000000000b421 */ /* 0x004fce0000010000 */
[----:B------:R-:W1:Y:S01]  /*99e0*/  @!P6 MUFU.EX2 R4, R4 ;  /* 0x000000040004e308 */ /* 0x000e620000000800 */
[----:B---3--:R-:W-:-:S07]  /*99f0*/  @!P4 FADD.FTZ R2, R2, 1 ;  /* 0x3f8000000202c421 */ /* 0x008fce0000010000 */
[----:B------:R-:W2:Y:S08]  /*9a00*/  @!P1 MUFU.RCP R5, R5 ;  /* 0x0000000500059308 */ /* 0x000eb00000001000 */
[----:B------:R-:W3:Y:S01]  /*9a10*/  @!P2 MUFU.RCP R6, R6 ;  /* 0x000000060006a308 */ /* 0x000ee20000001000 */
[----:B0-----:R-:W-:-:S07]  /*9a20*/  @!P5 FADD.FTZ R3, R3, 1 ;  /* 0x3f8000000303d421 */ /* 0x001fce0000010000 */
[----:B------:R0:W-:Y:S01]  /*9a30*/  @!P3 MUFU.RCP R8, R0 ;  /* 0x000000000008b308 */ /* 0x0001e20000001000 */
[----:B-1----:R-:W-:Y:S01]  /*9a40*/  @!P6 FADD.FTZ R4, R4, 1 ;  /* 0x3f8000000404e421 */ /* 0x002fe20000010000 */
[----:B0-----:R-:W0:Y:S06]  /*9a50*/  LDS.U16 R0, [R12+0x14] ;  /* 0x000014000c007984 */ /* 0x001e2c0000000400 */
[----:B------:R1:W4:Y:S01]  /*9a60*/  @!P4 MUFU.RCP R7, R2 ;  /* 0x000000020007c308 */ /* 0x0003220000001000 */
[----:B--2---:R-:W-:Y:S01]  /*9a70*/  @!P1 FMUL.FTZ R108, R108, R5 ;  /* 0x000000056c6c9220 */ /* 0x004fe20000410000 */
[----:B---3--:R-:W-:Y:S01]  /*9a80*/  @!P2 FMUL.FTZ R85, R85, R6 ;  /* 0x000000065555a220 */ /* 0x008fe20000410000 */
[----:B------:R-:W-:Y:S04]  /*9a90*/  LDS.U16 R5, [R12+0x1c] ;  /* 0x00001c000c057984 */ /* 0x000fe80000000400 */
[----:B------:R-:W-:Y:S01]  /*9aa0*/  LDS.U16 R6, [R12+0x1e] ;  /* 0x00001e000c067984 */ /* 0x000fe20000000400 */
[----:B------:R2:W3:Y:S03]  /*9ab0*/  @!P5 MUFU.RCP R10, R3 ;  /* 0x00000003000ad308 */ /* 0x0004e60000001000 */
[----:B-1----:R-:W1:Y:S05]  /*9ac0*/  LDS.U16 R2, [R12+0x16] ;  /* 0x000016000c027984 */ /* 0x002e6a0000000400 */
[----:B------:R5:W3:Y:S01]  /*9ad0*/  @!P6 MUFU.RCP R9, R4 ;  /* 0x000000040009e308 */ /* 0x000ae20000001000 */
[----:B--2---:R-:W2:Y:S04]  /*9ae0*/  LDS.U16 R3, [R12+0x18] ;  /* 0x000018000c037984 */ /* 0x004ea80000000400 */
[----:B-----5:R-:W5:Y:S01]  /*9af0*/  LDS.U16 R4, [R12+0x1a] ;  /* 0x00001a000c047984 */ /* 0x020f620000000400 */
[----:B------:R-:W-:Y:S01]  /*9b00*/  BAR.SYNC.DEFER_BLOCKING 0x0 ;  /* 0x0000000000007b1d */ /* 0x000fe20000010000 */
[----:B----4-:R-:W-:Y:S01]  /*9b10*/  @!P4 FMUL.FTZ R112, R112, R7 ;  /* 0x000000077070c220 */ /* 0x010fe20000410000 */
[----:B------:R-:W-:-:S02]  /*9b20*/  PRMT R7, R116, 0x7632, R7 ;  /* 0x0000763274077816 */ /* 0x000fc40000000007 */
[----:B------:R-:W-:Y:S01]  /*9b30*/  F2FP.BF16.F32.PACK_AB R118, R121, R118 ;  /* 0x000000767976723e */ /* 0x000fe200000010ff */
[----:B------:R-:W-:Y:S02]  /*9b40*/  @!P3 FMUL.FTZ R91, R91, R8 ;  /* 0x000000085b5bb220 */ /* 0x000fe40000410000 */
[----:B------:R0:W-:Y:S02]  /*9b50*/  STS.U16 [R12+0x2], R7 ;  /* 0x000002070c007388 */ /* 0x0001e40000000400 */
[----:B0-----:R-:W-:-:S05]  /*9b60*/  SHF.L.U32 R7, R0, 0x10, RZ ;  /* 0x0000001000077819 */ /* 0x001fca00000006ff */
[----:B------:R-:W-:Y:S01]  /*9b70*/  FADD.FTZ R0, R7, R38 ;  /* 0x0000002607007221 */ /* 0x000fe20000010000 */
[----:B-1----:R-:W-:Y:S02]  /*9b80*/  SHF.L.U32 R7, R2, 0x10, RZ ;  /* 0x0000001002077819 */ /* 0x002fe400000006ff */
[----:B--2---:R-:W-:-:S03]  /*9b90*/  SHF.L.U32 R3, R3, 0x10, RZ ;  /* 0x0000001003037819 */ /* 0x004fc600000006ff */
[--C-:B------:R-:W-:Y:S01]  /*9ba0*/  FADD.FTZ R2, R7, R38.reuse ;  /* 0x0000002607027221 */ /* 0x100fe20000010000 */
[----:B-----5:R-:W-:Y:S02]  /*9bb0*/  IMAD.U32 R7, R4, 0x10000, RZ ;  /* 0x0001000004077824 */ /* 0x020fe400078e00ff */
[----:B------:R-:W-:Y:S01]  /*9bc0*/  FADD.FTZ R4, R3, R38 ;  /* 0x0000002603047221 */ /* 0x000fe20000010000 */
[----:B------:R-:W-:Y:S01]  /*9bd0*/  PRMT R8, R118, 0x7632, R8 ;  /* 0x0000763276087816 */ /* 0x000fe20000000008 */
[----:B------:R-:W-:Y:S01]  /*9be0*/  FADD.FTZ R7, R7, R38 ;  /* 0x0000002607077221 */ /* 0x000fe20000010000 */
[----:B------:R-:W-:Y:S02]  /*9bf0*/  F2FP.BF16.F32.PACK_AB R120, R123, R120 ;  /* 0x000000787b78723e */ /* 0x000fe400000010ff */
[----:B------:R-:W-:Y:S02]  /*9c00*/  F2FP.BF16.F32.PACK_AB R122, R125, R122 ;  /* 0x0000007a7d7a723e */ /* 0x000fe400000010ff */
[----:B------:R-:W-:Y:S01]  /*9c10*/  F2FP.BF16.F32.PACK_AB R124, R127, R124 ;  /* 0x0000007c7f7c723e */ /* 0x000fe200000010ff */
[----:B---3--:R-:W-:Y:S01]  /*9c20*/  @!P5 FMUL.FTZ R87, R87, R10 ;  /* 0x0000000a5757d220 */ /* 0x008fe20000410000 */
[----:B------:R-:W-:Y:S01]  /*9c30*/  FSETP.GTU.FTZ.AND P2, PT, R4, 20, PT ;  /* 0x41a000000400780b */ /* 0x000fe20003f5c000 */
[----:B------:R-:W-:Y:S01]  /*9c40*/  @!P6 FMUL.FTZ R110, R110, R9 ;  /* 0x000000096e6ee220 */ /* 0x000fe20000410000 */
[----:B------:R0:W-:Y:S01]  /*9c50*/  STS.U16 [R12+0x6], R8 ;  /* 0x000006080c007388 */ /* 0x0001e20000000400 */
[----:B------:R-:W-:-:S02]  /*9c60*/  FSETP.GTU.FTZ.AND P5, PT, R7, 20, PT ;  /* 0x41a000000700780b */ /* 0x000fc40003fbc000 */
[----:B------:R-:W-:Y:S02]  /*9c70*/  PRMT R9, R120, 0x7632, R9 ;  /* 0x0000763278097816 */ /* 0x000fe40000000009 */
[----:B------:R-:W-:Y:S02]  /*9c80*/  PRMT R10, R122, 0x7632, R10 ;  /* 0x000076327a0a7816 */ /* 0x000fe4000000000a */
[----:B------:R-:W-:Y:S02]  /*9c90*/  F2FP.BF16.F32.PACK_AB R126, R129, R126 ;  /* 0x0000007e817e723e */ /* 0x000fe400000010ff */
[----:B0-----:R-:W-:Y:S02]  /*9ca0*/  PRMT R8, R124, 0x7632, R8 ;  /* 0x000076327c087816 */ /* 0x001fe40000000008 */
[----:B------:R-:W-:Y:S02]  /*9cb0*/  F2FP.BF16.F32.PACK_AB R128, R131, R128 ;  /* 0x000000808380723e */ /* 0x000fe400000010ff */
[----:B------:R-:W-:Y:S01]  /*9cc0*/  F2FP.BF16.F32.PACK_AB R130, R133, R130 ;  /* 0x000000828582723e */ /* 0x000fe200000010ff */
[----:B------:R0:W-:Y:S01]  /*9cd0*/  STS.U16 [R12+0xa], R9 ;  /* 0x00000a090c007388 */ /* 0x0001e20000000400 */
[----:B------:R-:W-:-:S03]  /*9ce0*/  SHF.L.U32 R3, R6, 0x10, RZ ;  /* 0x0000001006037819 */ /* 0x000fc600000006ff */
[----:B------:R1:W-:Y:S04]  /*9cf0*/  STS.U16 [R12+0xe], R10 ;  /* 0x00000e0a0c007388 */ /* 0x0003e80000000400 */
[----:B------:R2:W-:Y:S01]  /*9d00*/  STS.U16 [R12+0x12], R8 ;  /* 0x000012080c007388 */ /* 0x0005e20000000400 */
[----:B0-----:R-:W-:Y:S02]  /*9d10*/  PRMT R9, R126, 0x7632, R9 ;  /* 0x000076327e097816 */ /* 0x001fe40000000009 */
[----:B-1----:R-:W-:Y:S02]  /*9d20*/  PRMT R10, R128, 0x7632, R10 ;  /* 0x00007632800a7816 */ /* 0x002fe4000000000a */
[----:B--2---:R-:W-:Y:S01]  /*9d30*/  PRMT R8, R130, 0x7632, R8 ;  /* 0x0000763282087816 */ /* 0x004fe20000000008 */
[----:B------:R-:W-:Y:S01]  /*9d40*/  FADD.FTZ R6, R3, R38 ;  /* 0x0000002603067221 */ /* 0x000fe20000010000 */
[----:B------:R-:W-:Y:S01]  /*9d50*/  FSETP.GTU.FTZ.AND P6, PT, R0, 20, PT ;  /* 0x41a000000000780b */ /* 0x000fe20003fdc000 */
[----:B------:R-:W-:Y:S01]  /*9d60*/  STS.U16 [R12], R116 ;  /* 0x000000740c007388 */ /* 0x000fe20000000400 */
[----:B------:R-:W-:Y:S01]  /*9d70*/  SHF.L.U32 R5, R5, 0x10, RZ ;  /* 0x0000001005057819 */ /* 0x000fe200000006ff */
[----:B------:R-:W-:Y:S01]  /*9d80*/  @!P2 FMUL.FTZ R3, R4, -1.4426950216293334961 ;  /* 0xbfb8aa3b0403a820 */ /* 0x000fe20000410000 */
[----:B------:R-:W-:Y:S01]  /*9d90*/  @!P5 FMUL.FTZ R4, R7, -1.4426950216293334961 ;  /* 0xbfb8aa3b0704d820 */ /* 0x000fe20000410000 */
        /* <DEDUP_REMOVED lines=12> */
[----:B------:R-:W-:-:S03]  /*9e60*/  FADD.FTZ R5, R5, R38 ;  /* 0x0000002605057221 */ /* 0x000fc60000010000 */
        /* <DEDUP_REMOVED lines=19> */
[----:B------:R-:W-:-:S05]  /*9fa0*/  FSETP.GTU.FTZ.AND P1, PT, R5, 20, PT ;  /* 0x41a000000500780b */ /* 0x000fca0003f3c000 */
[----:B------:R-:W1:Y:S01]  /*9fb0*/  @!P6 MUFU.EX2 R0, R0 ;  /* 0x000000000000e308 */ /* 0x000e620000000800 */
[----:B------:R-:W-:-:S05]  /*9fc0*/  FSETP.GTU.FTZ.AND P4, PT, R6, 20, PT ;  /* 0x41a000000600780b */ /* 0x000fca0003f9c000 */
[----:B------:R-:W-:Y:S02]  /*9fd0*/  @!P3 FMUL.FTZ R2, R2, -1.4426950216293334961 ;  /* 0xbfb8aa3b0202b820 */ /* 0x000fe40000410000 */
[----:B------:R-:W2:Y:S01]  /*9fe0*/  @!P2 MUFU.EX2 R3, R3 ;  /* 0x000000030003a308 */ /* 0x000ea20000000800 */
[----:B------:R-:W-:Y:S01]  /*9ff0*/  @!P1 FMUL.FTZ R5, R5, -1.4426950216293334961 ;  /* 0xbfb8aa3b05059820 */ /* 0x000fe20000410000 */
[----:B------:R-:W3:Y:S06]  /*a000*/  LDS R8, [UR25+0x840] ;  /* 0x00084019ff087984 */ /* 0x000eec0008000800 */
[----:B------:R-:W4:Y:S01]  /*a010*/  @!P3 MUFU.EX2 R2, R2 ;  /* 0x000000020002b308 */ /* 0x000f220000000800 */
[----:B-1----:R-:W-:-:S07]  /*a020*/  @!P6 FADD.FTZ R0, R0, 1 ;  /* 0x3f8000000000e421 */ /* 0x002fce0000010000 */
[----:B------:R-:W1:Y:S01]  /*a030*/  @!P1 MUFU.EX2 R5, R5 ;  /* 0x0000000500059308 */ /* 0x000e620000000800 */
[----:B------:R-:W-:Y:S01]  /*a040*/  @!P4 FMUL.FTZ R6, R6, -1.4426950216293334961 ;  /* 0xbfb8aa3b0606c820 */ /* 0x000fe20000410000 */
[----:B--2---:R-:W-:Y:S01]  /*a050*/  @!P2 FADD.FTZ R3, R3, 1 ;  /* 0x3f8000000303a421 */ /* 0x004fe20000010000 */
[----:B------:R-:W-:Y:S02]  /*a060*/  UMOV UR7, URZ ;  /* 0x000000ff00077c82 */ /* 0x000fe40008000000 */
[----:B------:R-:W-:-:S03]  /*a070*/  UIMAD.WIDE.U32 UR8, UR30, UR10, UR6 ;  /* 0x0000000a1e0872a5 */ /* 0x000fc6000f8e0006 */
[----:B------:R-:W2:Y:S01]  /*a080*/  @!P6 MUFU.RCP R0, R0 ;  /* 0x000000000000e308 */ /* 0x000ea20000001000 */
[----:B------:R-:W-:Y:S01]  /*a090*/  UIMAD UR9, UR30, UR11, UR9 ;  /* 0x0000000b1e0972a4 */ /* 0x000fe2000f8e0209 */
[----:B----4-:R-:W-:Y:S01]  /*a0a0*/  @!P3 FADD.FTZ R2, R2, 1 ;  /* 0x3f8000000202b421 */ /* 0x010fe20000010000 */
[----:B------:R-:W4:Y:S05]  /*a0b0*/  LDCU.64 UR10, c[0x0][0x550] ;  /* 0x0000aa00ff0a77ac */ /* 0x000f2a0008000a00 */
[----:B------:R-:W5:Y:S01]  /*a0c0*/  @!P5 MUFU.EX2 R4, R4 ;  /* 0x000000040004d308 */ /* 0x000f620000000800 */
[----:B-1----:R-:W-:-:S07]  /*a0d0*/  @!P1 FADD.FTZ R5, R5, 1 ;  /* 0x3f80000005059421 */ /* 0x002fce0000010000 */
[----:B------:R-:W1:Y:S08]  /*a0e0*/  @!P4 MUFU.EX2 R6, R6 ;  /* 0x000000060006c308 */ /* 0x000e700000000800 */
[----:B------:R-:W3:Y:S01]  /*a0f0*/  @!P2 MUFU.RCP R3, R3 ;  /* 0x000000030003a308 */ /* 0x000ee20000001000 */
[----:B------:R-:W-:-:S07]  /*a100*/  UIMAD.WIDE.U32 UR8, UR12, UR28, UR8 ;  /* 0x0000001c0c0872a5 */ /* 0x000fce000f8e0008 */
[----:B------:R4:W4:Y:S01]  /*a110*/  @!P3 MUFU.RCP R111, R2 ;  /* 0x00000002006fb308 */ /* 0x0009220000001000 */
[----:B------:R-:W-:-:S07]  /*a120*/  UIMAD UR9, UR12, UR29, UR9 ;  /* 0x0000001d0c0972a4 */ /* 0x000fce000f8e0209 */
[----:B0-----:R-:W0:Y:S01]  /*a130*/  @!P1 MUFU.RCP R10, R5 ;  /* 0x00000005000a9308 */ /* 0x001e220000001000 */
[----:B--2---:R-:W-:Y:S01]  /*a140*/  @!P6 FMUL.FTZ R81, R81, R0 ;  /* 0x000000005151e220 */ /* 0x004fe20000410000 */
[----:B-----5:R-:W-:Y:S01]  /*a150*/  @!P5 FADD.FTZ R4, R4, 1 ;  /* 0x3f8000000404d421 */ /* 0x020fe20000010000 */
[C---:B------:R-:W-:Y:S01]  /*a160*/  IADD3 R0, P6, PT, R61.reuse, UR8, RZ ;  /* 0x000000083d007c10 */ /* 0x040fe2000ffde0ff */
[----:B-1----:R-:W-:Y:S01]  /*a170*/  @!P4 FADD.FTZ R6, R6, 1 ;  /* 0x3f8000000606c421 */ /* 0x002fe20000010000 */
[----:B---3--:R-:W-:Y:S02]  /*a180*/  @!P2 FMUL.FTZ R104, R104, R3 ;  /* 0x000000036868a220 */ /* 0x008fe40000410000 */
[----:B------:R-:W-:Y:S01]  /*a190*/  IADD3.X R3, PT, PT, RZ, UR9, RZ, P6, !PT ;  /* 0x00000009ff037c10 */ /* 0x000fe2000b7fe4ff */
[----:B------:R-:W1:Y:S01]  /*a1a0*/  @!P5 MUFU.RCP R4, R4 ;  /* 0x000000040004d308 */ /* 0x000e620000001000 */
[----:B----4-:R-:W-:Y:S01]  /*a1b0*/  LEA R2, P6, R0, UR10, 0x1 ;  /* 0x0000000a00027c11 */ /* 0x010fe2000f8c08ff */
[----:B------:R-:W-:Y:S01]  /*a1c0*/  @!P3 FMUL.FTZ R106, R106, R111 ;  /* 0x0000006f6a6ab220 */ /* 0x000fe20000410000 */
[----:B------:R-:W-:Y:S01]  /*a1d0*/  ISETP.GE.AND P2, PT, R61, R8, PT ;  /* 0x000000083d00720c */ /* 0x000fe20003f46270 */
[----:B------:R-:W2:Y:S01]  /*a1e0*/  LDCU.64 UR8, c[0x0][0x518] ;  /* 0x0000a300ff0877ac */ /* 0x000ea20008000a00 */
[----:B------:R-:W-:-:S03]  /*a1f0*/  LEA.HI.X R3, R0, UR11, R3, 0x1, P6 ;  /* 0x0000000b00037c11 */ /* 0x000fc6000b0f0c03 */
[----:B------:R-:W3:Y:S01]  /*a200*/  @!P4 MUFU.RCP R113, R6 ;  /* 0x000000060071c308 */ /* 0x000ee20000001000 */
[----:B0-----:R-:W-:Y:S01]  /*a210*/  @!P1 FMUL.FTZ R71, R71, R10 ;  /* 0x0000000a47479220 */ /* 0x001fe20000410000 */
[-C--:B------:R-:W-:Y:S01]  /*a220*/  ISETP.GE.AND P3, PT, R59, R8.reuse, PT ;  /* 0x000000083b00720c */ /* 0x080fe20003f66270 */
[----:B------:R-:W0:Y:S01]  /*a230*/  LDCU.64 UR10, c[0x0][0x520] ;  /* 0x0000a400ff0a77ac */ /* 0x000e220008000a00 */
[-C--:B------:R-:W-:Y:S02]  /*a240*/  ISETP.GE.AND P6, PT, R57, R8.reuse, PT ;  /* 0x000000083900720c */ /* 0x080fe40003fc6270 */
[----:B------:R-:W-:Y:S02]  /*a250*/  ISETP.GE.AND P1, PT, R55, R8, PT ;  /* 0x000000083700720c */ /* 0x000fe40003f26270 */
[----:B------:R-:W-:Y:S01]  /*a260*/  @!P2 STG.E.U16 desc[UR26][R2.64], R7 ;  /* 0x000000070200a986 */ /* 0x000fe2000c10151a */
[----:B-1----:R-:W-:Y:S01]  /*a270*/  @!P5 FMUL.FTZ R77, R77, R4 ;  /* 0x000000044d4dd220 */ /* 0x002fe20000410000 */
[----:B------:R-:W-:-:S02]  /*a280*/  ISETP.GE.AND P2, PT, R53, R8, PT ;  /* 0x000000083500720c */ /* 0x000fc40003f46270 */
[----:B------:R-:W-:-:S03]  /*a290*/  ISETP.GE.AND P5, PT, R47, R8, PT ;  /* 0x000000082f00720c */ /* 0x000fc60003fa6270 */
[----:B------:R1:W-:Y:S01]  /*a2a0*/  @!P3 STG.E.U16 desc[UR26][R2.64+0x40], R9 ;  /* 0x000040090200b986 */ /* 0x0003e2000c10151a */
[-C--:B------:R-:W-:Y:S01]  /*a2b0*/  ISETP.GE.AND P3, PT, R51, R8.reuse, PT ;  /* 0x000000083300720c */ /* 0x080fe20003f66270 */
        /* <DEDUP_REMOVED lines=84> */
[----:B------:R-:W3:Y:S03]  /*a800*/  LDCU.64 UR8, c[0x0][0x560] ;  /* 0x0000ac00ff0877ac */ /* 0x000ee60008000a00 */
[----:B0-----:R-:W-:-:S04]  /*a810*/  UIMAD.WIDE.U32 UR6, UR12, UR10, UR6 ;  /* 0x0000000a0c0672a5 */ /* 0x001fc8000f8e0006 */
[----:B------:R-:W-:Y:S02]  /*a820*/  UIMAD UR7, UR12, UR11, UR7 ;  /* 0x0000000b0c0772a4 */ /* 0x000fe4000f8e0207 */
[----:B-1----:R-:W-:Y:S01]  /*a830*/  IADD3 R3, P0, PT, R61, UR6, RZ ;  /* 0x000000063d037c10 */ /* 0x002fe2000ff1e0ff */
[----:B------:R-:W-:-:S03]  /*a840*/  FADD.FTZ R36, R103, R36 ;  /* 0x0000002467247221 */ /* 0x000fc60000010000 */
[----:B------:R-:W-:Y:S01]  /*a850*/  IADD3.X R4, PT, PT, RZ, UR7, RZ, P0, !PT ;  /* 0x00000007ff047c10 */ /* 0x000fe200087fe4ff */
[----:B------:R-:W-:Y:S01]  /*a860*/  FADD.FTZ R36, R36, R99 ;  /* 0x0000006324247221 */ /* 0x000fe20000010000 */
[----:B---3--:R-:W-:-:S03]  /*a870*/  LEA R2, P2, R3, UR8, 0x1 ;  /* 0x0000000803027c11 */ /* 0x008fc6000f8408ff */
[----:B------:R-:W-:Y:S01]  /*a880*/  FADD.FTZ R97, R36, R97 ;  /* 0x0000006124617221 */ /* 0x000fe20000010000 */
[----:B------:R-:W-:-:S03]  /*a890*/  LEA.HI.X R3, R3, UR9, R4, 0x1, P2 ;  /* 0x0000000903037c11 */ /* 0x000fc600090f0c04 */
[----:B------:R-:W-:Y:S01]  /*a8a0*/  FADD.FTZ R114, R97, R114 ;  /* 0x0000007261727221 */ /* 0x000fe20000010000 */
[-C--:B--2---:R-:W-:Y:S02]  /*a8b0*/  ISETP.GE.AND P0, PT, R61, R0.reuse, PT ;  /* 0x000000003d00720c */ /* 0x084fe40003f06270 */
        /* <DEDUP_REMOVED lines=52> */
.L_x_3526:
        /* <DEDUP_REMOVED lines=37> */
[----:B------:R-:W-:-:S04]  /*ae50*/  IMAD.U32 R2, RZ, RZ, UR4 ;  /* 0x00000004ff027e24 */ /* 0x000fc8000f8e00ff */
[----:B0-----:R-:W-:Y:S01]  /*ae60*/  MOV R3, UR5 ;  /* 0x0000000500037c02 */ /* 0x001fe20008000f00 */
[----:B--2---:R-:W-:-:S05]  /*ae70*/  FADD.FTZ R5, R4, R5 ;  /* 0x0000000504057221 */ /* 0x004fca0000010000 */
[----:B------:R2:W-:Y:S02]  /*ae80*/  REDG.E.ADD.F32.FTZ.RN.STRONG.GPU desc[UR26][R2.64], R5 ;  /* 0x00000005020079a6 */ /* 0x0005e4000c12f31a */
.L_x_3576:
[----:B------:R-:W-:Y:S05]  /*ae90*/  BSYNC.RECONVERGENT B0 ;  /* 0x0000000000007941 */ /* 0x000fea0003800200 */
.L_x_3575:
        /* <DEDUP_REMOVED lines=39> */
.L_x_3578:
[----:B------:R-:W-:Y:S05]  /*b110*/  BSYNC.RECONVERGENT B0 ;  /* 0x0000000000007941 */ /* 0x000fea0003800200 */
.L_x_3577:
[----:B------:R-:W-:Y:S05]  /*b120*/  @P0 EXIT ;  /* 0x000000000000094d */ /* 0x000fea0003800000 */
[----:B------:R-:W3:Y:S01]  /*b130*/  S2UR UR22, SR_CgaCtaId ;  /* 0x00000000001679c3 */ /* 0x000ee20000008800 */
[----:B------:R-:W4:Y:S01]  /*b140*/  LDCU.64 UR10, c[0x0][0x4e8] ;  /* 0x00009d00ff0a77ac */ /* 0x000f220008000a00 */
[----:B------:R-:W-:Y:S01]  /*b150*/  BSSY.RECONVERGENT B0, `(.L_x_3579) ;  /* 0x000004b000007945 */ /* 0x000fe20003800200 */
[----:B------:R-:W0:Y:S01]  /*b160*/  LDCU.64 UR18, c[0x0][0x4c8] ;  /* 0x00009900ff1277ac */ /* 0x000e220008000a00 */
[----:B------:R-:W1:Y:S01]  /*b170*/  LDCU.64 UR20, c[0x0][0x4a8] ;  /* 0x00009500ff1477ac */ /* 0x000e620008000a00 */
[----:B------:R-:W-:Y:S01]  /*b180*/  UMOV UR17, 0x400 ;  /* 0x0000040000117882 */ /* 0x000fe20000000000 */
[----:B------:R-:W1:Y:S01]  /*b190*/  LDCU UR23, c[0x0][0x360] ;  /* 0x00006c00ff1777ac */ /* 0x000e620008000800 */
[----:B------:R-:W1:Y:S01]  /*b1a0*/  LDCU.64 UR40, c[0x0][0x3e0] ;  /* 0x00007c00ff2877ac */ /* 0x000e620008000a00 */
[----:B----4-:R-:W-:Y:S02]  /*b1b0*/  UIMAD.WIDE.U32 UR4, UR12, UR10, URZ ;  /* 0x0000000a0c0472a5 */ /* 0x010fe4000f8e00ff */
[----:B0-----:R-:W-:-:S02]  /*b1c0*/  UIMAD.WIDE.U32 UR6, UR12, UR18, URZ ;  /* 0x000000120c0672a5 */ /* 0x001fc4000f8e00ff */
[----:B------:R-:W-:Y:S02]  /*b1d0*/  UIMAD UR11, UR12, UR11, UR5 ;  /* 0x0000000b0c0b72a4 */ /* 0x000fe4000f8e0205 */
[----:B-1----:R-:W-:Y:S02]  /*b1e0*/  UIMAD.WIDE.U32 UR8, UR12, UR20, URZ ;  /* 0x000000140c0872a5 */ /* 0x002fe4000f8e00ff */
[----:B------:R-:W-:Y:S01]  /*b1f0*/  UIMAD UR10, UR12, UR19, UR7 ;  /* 0x000000130c0a72a4 */ /* 0x000fe2000f8e0207 */
[----:B------:R-:W0:Y:S01]  /*b200*/  LDCU.64 UR42, c[0x0][0x3c0] ;  /* 0x00007800ff2a77ac */ /* 0x000e220008000a00 */
[----:B------:R-:W1:Y:S01]  /*b210*/  LDCU.64 UR24, c[0x0][0x4b0] ;  /* 0x00009600ff1877ac */ /* 0x000e620008000a00 */
[----:B------:R-:W4:Y:S01]  /*b220*/  LDCU.64 UR32, c[0x0][0x4d0] ;  /* 0x00009a00ff2077ac */ /* 0x000f220008000a00 */
[----:B------:R-:W0:Y:S01]  /*b230*/  LDCU.64 UR34, c[0x0][0x4f0] ;  /* 0x00009e00ff2277ac */ /* 0x000e220008000a00 */
[----:B------:R-:W0:Y:S01]  /*b240*/  LDCU.64 UR36, c[0x0][0x540] ;  /* 0x0000a800ff2477ac */ /* 0x000e220008000a00 */
[----:B------:R-:W0:Y:S01]  /*b250*/  LDCU.128 UR28, c[0x0][0x530] ;  /* 0x0000a600ff1c77ac */ /* 0x000e220008000c00 */
[----:B------:R-:W-:-:S02]  /*b260*/  UIMAD UR12, UR12, UR21, UR9 ;  /* 0x000000150c0c72a4 */ /* 0x000fc4000f8e0209 */
[----:B---3--:R-:W-:-:S12]  /*b270*/  ULEA UR17, UR22, UR17, 0x18 ;  /* 0x0000001116117291 */ /* 0x008fd8000f8ec0ff */
.L_x_3580:
[C---:B------:R-:W-:Y:S01]  /*b280*/  LEA R0, R11.reuse, UR17, 0x2 ;  /* 0x000000110b007c11 */ /* 0x040fe2000f8e10ff */
[----:B---3--:R-:W-:Y:S01]  /*b290*/  IMAD.U32 R4, RZ, RZ, UR8 ;  /* 0x00000008ff047e24 */ /* 0x008fe2000f8e00ff */
[----:B------:R-:W-:Y:S01]  /*b2a0*/  SHF.R.S32.HI R10, RZ, 0x1f, R11 ;  /* 0x0000001fff0a7819 */ /* 0x000fe2000001140b */
[C---:B------:R-:W-:Y:S01]  /*b2b0*/  IMAD.WIDE.U32 R6, R11.reuse, UR40, RZ ;  /* 0x000000280b067c25 */ /* 0x040fe2000f8e00ff */
[----:B--2---:R-:W-:Y:S01]  /*b2c0*/  MOV R3, UR12 ;  /* 0x0000000c00037c02 */ /* 0x004fe20008000f00 */
[----:B------:R-:W2:Y:S01]  /*b2d0*/  LDS R13, [R0+0x1d90] ;  /* 0x001d9000000d7984 */ /* 0x000ea20000000800 */
[----:B------:R-:W-:Y:S01]  /*b2e0*/  MOV R2, R4 ;  /* 0x0000000400027202 */ /* 0x000fe20000000f00 */
[C---:B-1----:R-:W-:Y:S01]  /*b2f0*/  IMAD R4, R10.reuse, UR24, RZ ;  /* 0x000000180a047c24 */ /* 0x042fe2000f8e02ff */
[----:B------:R-:W-:Y:S01]  /*b300*/  MOV R5, UR9 ;  /* 0x0000000900057c02 */ /* 0x000fe20008000f00 */
[----:B------:R-:W-:Y:S01]  /*b310*/  IMAD R8, R10, UR40, RZ ;  /* 0x000000280a087c24 */ /* 0x000fe2000f8e02ff */
[----:B------:R-:W1:Y:S01]  /*b320*/  LDS R0, [R0+0x2190] ;  /* 0x0021900000007984 */ /* 0x000e620000000800 */
        /* <DEDUP_REMOVED lines=9> */
[----:B--2---:R0:W-:Y:S04]  /*b3c0*/  REDG.E.ADD.F32.FTZ.RN.STRONG.GPU desc[UR26][R4.64], R13 ;  /* 0x0000000d040079a6 */ /* 0x0041e8000c12f31a */
[----:B------:R2:W1:Y:S01]  /*b3d0*/  LDG.E R15, desc[UR26][R8.64] ;  /* 0x0000001a080f7981 */ /* 0x000462000c1e1900 */
[----:B------:R-:W-:Y:S01]  /*b3e0*/  IMAD.U32 R6, RZ, RZ, UR6 ;  /* 0x00000006ff067e24 */ /* 0x000fe2000f8e00ff */
[----:B------:R-:W-:Y:S01]  /*b3f0*/  MOV R3, UR10 ;  /* 0x0000000a00037c02 */ /* 0x000fe20008000f00 */
[C---:B----4-:R-:W-:Y:S01]  /*b400*/  IMAD R12, R10.reuse, UR32, RZ ;  /* 0x000000200a0c7c24 */ /* 0x050fe2000f8e02ff */
[----:B------:R-:W-:Y:S01]  /*b410*/  MOV R7, UR7 ;  /* 0x0000000700077c02 */ /* 0x000fe20008000f00 */
[----:B------:R-:W-:Y:S01]  /*b420*/  IMAD R14, R10, UR42, RZ ;  /* 0x0000002a0a0e7c24 */ /* 0x000fe2000f8e02ff */
[----:B------:R-:W-:Y:S01]  /*b430*/  MOV R2, R6 ;  /* 0x0000000600027202 */ /* 0x000fe20000000f00 */
[----:B------:R-:W-:-:S02]  /*b440*/  IMAD R17, R11, UR33, R12 ;  /* 0x000000210b117c24 */ /* 0x000fc4000f8e020c */
[----:B------:R-:W-:-:S04]  /*b450*/  IMAD.WIDE.U32 R6, R11, UR42, RZ ;  /* 0x0000002a0b067c25 */ /* 0x000fc8000f8e00ff */
[----:B------:R-:W-:Y:S01]  /*b460*/  IMAD.WIDE.U32 R2, R11, UR32, R2 ;  /* 0x000000200b027c25 */ /* 0x000fe2000f8e0002 */
[----:B--2---:R-:W-:-:S03]  /*b470*/  LEA R8, P1, R6, UR15, 0x2 ;  /* 0x0000000f06087c11 */ /* 0x004fc6000f8210ff */
[----:B0-----:R-:W-:Y:S01]  /*b480*/  IMAD R13, R11, UR43, R14 ;  /* 0x0000002b0b0d7c24 */ /* 0x001fe2000f8e020e */
[----:B------:R-:W-:Y:S02]  /*b490*/  IADD3 R5, PT, PT, R3, R17, RZ ;  /* 0x0000001103057210 */ /* 0x000fe40007ffe0ff */
[C---:B------:R-:W-:Y:S02]  /*b4a0*/  LEA R4, P0, R2.reuse, UR30, 0x2 ;  /* 0x0000001e02047c11 */ /* 0x040fe4000f8010ff */
[----:B------:R-:W-:Y:S02]  /*b4b0*/  IADD3 R3, PT, PT, R7, R13, RZ ;  /* 0x0000000d07037210 */ /* 0x000fe40007ffe0ff */
[----:B------:R-:W-:Y:S02]  /*b4c0*/  LEA.HI.X R5, R2, UR31, R5, 0x2, P0 ;  /* 0x0000001f02057c11 */ /* 0x000fe400080f1405 */
[----:B------:R-:W-:Y:S01]  /*b4d0*/  LEA.HI.X R9, R6, UR16, R3, 0x2, P1 ;  /* 0x0000001006097c11 */ /* 0x000fe200088f1403 */
[----:B-1----:R-:W-:-:S05]  /*b4e0*/  FMUL.FTZ R15, R0, R15 ;  /* 0x0000000f000f7220 */ /* 0x002fca0000410000 */
        /* <DEDUP_REMOVED lines=18> */
.L_x_3579:
[----:B------:R-:W-:Y:S05]  /*b610*/  EXIT ;  /* 0x000000000000794d */ /* 0x000fea0003800000 */
.L_x_3565:
[----:B------:R-:W-:Y:S01]  /*b620*/  HFMA2 R195, -RZ, RZ, 0, 0 ;  /* 0x00000000ffc37431 */ /* 0x000fe200000001ff */
[----:B------:R-:W-:Y:S01]  /*b630*/  MOV R193, R6 ;  /* 0x0000000600c17202 */ /* 0x000fe20000000f00 */
[----:B------:R-:W-:Y:S01]  /*b640*/  IMAD.MOV.U32 R192, RZ, RZ, 0x1 ;  /* 0x00000001ffc07424 */ /* 0x000fe200078e00ff */
[----:B------:R-:W-:-:S07]  /*b650*/  MOV R210, 0xffffffff ;  /* 0xffffffff00d27802 */ /* 0x000fce0000000f00 */
[----:B-123-5:R-:W-:Y:S05]  /*b660*/  WARPSYNC.COLLECTIVE R210, `(.L_x_3581) ;  /* 0x00000000d2087348 */ /* 0x02efea0003c00000 */
[----:B------:R0:W4:Y:S02]  /*b670*/  SHFL.UP P6, R4, R193, R192, R195 ;  /* 0x040000c0c1047389 */ /* 0x00012400000c00c3 */
[----:B012345:R-:W-:Y:S05]  /*b680*/  ENDCOLLECTIVE ;  /* 0x000000000000791b */ /* 0x03ffea0003800000 */
.L_x_3581:
[----:B------:R-:W-:Y:S02]  /*b690*/  MOV R193, R5 ;  /* 0x0000000500c17202 */ /* 0x000fe40000000f00 */
[----:B------:R-:W-:-:S07]  /*b6a0*/  MOV R7, R4 ;  /* 0x0000000400077202 */ /* 0x000fce0000000f00 */
[----:B------:R-:W-:Y:S05]  /*b6b0*/  WARPSYNC.COLLECTIVE R210, `(.L_x_3582) ;  /* 0x00000000d2087348 */ /* 0x000fea0003c00000 */
[----:B------:R0:W1:Y:S02]  /*b6c0*/  SHFL.UP P6, R4, R193, R192, R195 ;  /* 0x040000c0c1047389 */ /* 0x00006400000c00c3 */
[----:B01----:R-:W-:Y:S05]  /*b6d0*/  ENDCOLLECTIVE ;  /* 0x000000000000791b */ /* 0x003fea0003800000 */
.L_x_3582:
        /* <DEDUP_REMOVED lines=8> */
.L_x_3583:
[----:B------:R-:W-:Y:S02]  /*b760*/  MOV R193, R189 ;  /* 0x000000bd00c17202 */ /* 0x000fe40000000f00 */
[----:B------:R-:W-:-:S07]  /*b770*/  MOV R7, R4 ;  /* 0x0000000400077202 */ /* 0x000fce0000000f00 */
[----:B------:R-:W-:Y:S05]  /*b780*/  WARPSYNC.COLLECTIVE R210, `(.L_x_3584) ;  /* 0x00000000d2087348 */ /* 0x000fea0003c00000 */
[----:B------:R0:W1:Y:S02]  /*b790*/  SHFL.UP P6, R4, R193, R192, R195 ;  /* 0x040000c0c1047389 */ /* 0x00006400000c00c3 */
[----:B01----:R-:W-:Y:S05]  /*b7a0*/  ENDCOLLECTIVE ;  /* 0x000000000000791b */ /* 0x003fea0003800000 */
.L_x_3584:
        /* <DEDUP_REMOVED lines=8> */
.L_x_3585:
[----:B------:R-:W-:Y:S01]  /*b830*/  IMAD.MOV.U32 R193, RZ, RZ, R191 ;  /* 0x000000ffffc17224 */ /* 0x000fe200078e00bf */
[----:B------:R-:W-:-:S07]  /*b840*/  MOV R5, R4 ;  /* 0x0000000400057202 */ /* 0x000fce0000000f00 */
[----:B------:R-:W-:Y:S05]  /*b850*/  WARPSYNC.COLLECTIVE R210, `(.L_x_3586) ;  /* 0x00000000d2087348 */ /* 0x000fea0003c00000 */
[----:B------:R0:W1:Y:S02]  /*b860*/  SHFL.UP P6, R4, R193, R192, R195 ;  /* 0x040000c0c1047389 */ /* 0x00006400000c00c3 */
[----:B01----:R-:W-:Y:S05]  /*b870*/  ENDCOLLECTIVE ;  /* 0x000000000000791b */ /* 0x003fea0003800000 */
.L_x_3586:
        /* <DEDUP_REMOVED lines=8> */
.L_x_3587:
[----:B------:R-:W-:Y:S02]  /*b900*/  MOV R193, R7 ;  /* 0x0000000700c17202 */ /* 0x000fe40000000f00 */
[----:B------:R-:W-:-:S07]  /*b910*/  MOV R5, R4 ;  /* 0x0000000400057202 */ /* 0x000fce0000000f00 */
[----:B------:R-:W-:Y:S05]  /*b920*/  WARPSYNC.COLLECTIVE R210, `(.L_x_3588) ;  /* 0x00000000d2087348 */ /* 0x000fea0003c00000 */
[----:B------:R0:W1:Y:S02]  /*b930*/  SHFL.UP P6, R4, R193, R192, R195 ;  /* 0x040000c0c1047389 */ /* 0x00006400000c00c3 */
[----:B01----:R-:W-:Y:S05]  /*b940*/  ENDCOLLECTIVE ;  /* 0x000000000000791b */ /* 0x003fea0003800000 */
.L_x_3588:
        /* <DEDUP_REMOVED lines=8> */
.L_x_3589:
[----:B------:R-:W-:Y:S02]  /*b9d0*/  MOV R193, R5 ;  /* 0x0000000500c17202 */ /* 0x000fe40000000f00 */
[----:B------:R-:W-:-:S07]  /*b9e0*/  MOV R189, R4 ;  /* 0x0000000400bd7202 */ /* 0x000fce0000000f00 */
[----:B------:R-:W-:Y:S05]  /*b9f0*/  WARPSYNC.COLLECTIVE R210, `(.L_x_3590) ;  /* 0x00000000d2087348 */ /* 0x000fea0003c00000 */
[----:B------:R0:W1:Y:S02]  /*ba00*/  SHFL.UP P6, R4, R193, R192, R195 ;  /* 0x040000c0c1047389 */ /* 0x00006400000c00c3 */
[----:B01----:R-:W-:Y:S05]  /*ba10*/  ENDCOLLECTIVE ;  /* 0x000000000000791b */ /* 0x003fea0003800000 */
.L_x_3590:
[----:B------:R-:W-:Y:S05]  /*ba20*/  BRA `(.L_x_3591) ;  /* 0xffffffc000187947 */ /* 0x000fea000383ffff */
.L_x_3566:
[----:B------:R-:W-:Y:S01]  /*ba30*/  HFMA2 R212, -RZ, RZ, 0, 1.847743988037109375e-06 ;  /* 0x0000001fffd47431 */ /* 0x000fe200000001ff */
[----:B------:R-:W-:Y:S01]  /*ba40*/  BSSY B0, `(.L_x_3592) ;  /* 0x0000007000007945 */ /* 0x000fe20003800000 */
[----:B------:R-:W-:Y:S01]  /*ba50*/  MOV R211, R6 ;  /* 0x0000000600d37202 */ /* 0x000fe20000000f00 */
[----:B------:R-:W-:Y:S01]  /*ba60*/  IMAD.MOV.U32 R210, RZ, RZ, -0x1 ;  /* 0xffffffffffd27424 */ /* 0x000fe200078e00ff */
[----:B------:R-:W-:-:S07]  /*ba70*/  MOV R213, 0x1f ;  /* 0x0000001f00d57802 */ /* 0x000fce0000000f00 */
[----:B-123-5:R-:W-:Y:S05]  /*ba80*/  WARPSYNC.COLLECTIVE R210, `(.L_x_3593) ;  /* 0x00000000d2087348 */ /* 0x02efea0003c00000 */
[----:B------:R0:W4:Y:S02]  /*ba90*/  SHFL.IDX P1, R5, R211, R212, R213 ;  /* 0x000000d4d3057389 */ /* 0x00012400000200d5 */
[----:B012345:R-:W-:Y:S05]  /*baa0*/  ENDCOLLECTIVE ;  /* 0x000000000000791b */ /* 0x03ffea0003800000 */
.L_x_3593:
[----:B------:R-:W-:Y:S05]  /*bab0*/  BSYNC B0 ;  /* 0x0000000000007941 */ /* 0x000fea0003800000 */
.L_x_3592:
[----:B------:R-:W-:Y:S05]  /*bac0*/  BRA `(.L_x_3594) ;  /* 0xffffffc000047947 */ /* 0x000fea000383ffff */
.L_x_3567:
        /* <DEDUP_REMOVED lines=8> */
.L_x_3596:
[----:B------:R-:W-:Y:S05]  /*bb50*/  BSYNC B0 ;  /* 0x0000000000007941 */ /* 0x000fea0003800000 */
.L_x_3595:
[----:B------:R-:W-:Y:S05]  /*bb60*/  BRA `(.L_x_3597) ;  /* 0xffffffbc00e47947 */ /* 0x000fea000383ffff */
.L_x_3568:
[----:B------:R-:W-:Y:S01]  /*bb70*/  HFMA2 R195, -RZ, RZ, 0, 0 ;  /* 0x00000000ffc37431 */ /* 0x000fe200000001ff */
[----:B------:R-:W-:Y:S01]  /*bb80*/  BSSY B0, `(.L_x_3598) ;  /* 0x0000007000007945 */ /* 0x000fe20003800000 */
[----:B------:R-:W-:Y:S01]  /*bb90*/  MOV R193, R6 ;  /* 0x0000000600c17202 */ /* 0x000fe20000000f00 */
[----:B------:R-:W-:Y:S01]  /*bba0*/  IMAD.MOV.U32 R192, RZ, RZ, 0x1 ;  /* 0x00000001ffc07424 */ /* 0x000fe200078e00ff */
[----:B------:R-:W-:-:S07]  /*bbb0*/  MOV R210, 0xffffffff ;  /* 0xffffffff00d27802 */ /* 0x000fce0000000f00 */
[----:B-123-5:R-:W-:Y:S05]  /*bbc0*/  WARPSYNC.COLLECTIVE R210, `(.L_x_3599) ;  /* 0x00000000d2087348 */ /* 0x02efea0003c00000 */
[----:B------:R0:W4:Y:S02]  /*bbd0*/  SHFL.UP P6, R4, R193, R192, R195 ;  /* 0x040000c0c1047389 */ /* 0x00012400000c00c3 */
[----:B012345:R-:W-:Y:S05]  /*bbe0*/  ENDCOLLECTIVE ;  /* 0x000000000000791b */ /* 0x03ffea0003800000 */
.L_x_3599:
[----:B------:R-:W-:Y:S05]  /*bbf0*/  BSYNC B0 ;  /* 0x0000000000007941 */ /* 0x000fea0003800000 */
.L_x_3598:
[----:B------:R-:W-:Y:S01]  /*bc00*/  HFMA2 R192, -RZ, RZ, 0, 5.9604644775390625e-08 ;  /* 0x00000001ffc07431 */ /* 0x000fe200000001ff */
[----:B------:R-:W-:Y:S01]  /*bc10*/  MOV R193, R7 ;  /* 0x0000000700c17202 */ /* 0x000fe20000000f00 */
[----:B------:R-:W-:Y:S02]  /*bc20*/  HFMA2 R212, -RZ, RZ, 0, 0 ;  /* 0x00000000ffd47431 */ /* 0x000fe400000001ff */
[----:B------:R-:W-:Y:S01]  /*bc30*/  IMAD.MOV.U32 R195, RZ, RZ, RZ ;  /* 0x000000ffffc37224 */ /* 0x000fe200078e00ff */
[----:B------:R-:W-:Y:S02]  /*bc40*/  MOV R210, 0xffffffff ;  /* 0xffffffff00d27802 */ /* 0x000fe40000000f00 */
[----:B------:R-:W-:Y:S02]  /*bc50*/  MOV R211, R2 ;  /* 0x0000000200d37202 */ /* 0x000fe40000000f00 */
[----:B------:R-:W-:Y:S02]  /*bc60*/  MOV R213, 0x1f ;  /* 0x0000001f00d57802 */ /* 0x000fe40000000f00 */
[----:B------:R-:W-:-:S07]  /*bc70*/  MOV R10, R4 ;  /* 0x00000004000a7202 */ /* 0x000fce0000000f00 */
[----:B------:R-:W-:Y:S05]  /*bc80*/  WARPSYNC.COLLECTIVE R210, `(.L_x_3600) ;  /* 0x00000000d2087348 */ /* 0x000fea0003c00000 */
[----:B------:R0:W1:Y:S02]  /*bc90*/  SHFL.UP P6, R4, R193, R192, R195 ;  /* 0x040000c0c1047389 */ /* 0x00006400000c00c3 */
[----:B01----:R-:W-:Y:S05]  /*bca0*/  ENDCOLLECTIVE ;  /* 0x000000000000791b */ /* 0x003fea0003800000 */
.L_x_3600:
[----:B------:R-:W-:Y:S05]  /*bcb0*/  WARPSYNC.COLLECTIVE R210, `(.L_x_3601) ;  /* 0x00000000d2087348 */ /* 0x000fea0003c00000 */
[----:B------:R0:W1:Y:S02]  /*bcc0*/  SHFL.IDX P1, R5, R211, R212, R213 ;  /* 0x000000d4d3057389 */ /* 0x00006400000200d5 */
[----:B01----:R-:W-:Y:S05]  /*bcd0*/  ENDCOLLECTIVE ;  /* 0x000000000000791b */ /* 0x003fea0003800000 */
.L_x_3601:
[----:B------:R-:W-:Y:S02]  /*bce0*/  MOV R211, R3 ;  /* 0x0000000300d37202 */ /* 0x000fe40000000f00 */
[----:B------:R-:W-:Y:S01]  /*bcf0*/  MOV R189, R4 ;  /* 0x0000000400bd7202 */ /* 0x000fe20000000f00 */
[----:B------:R-:W-:-:S07]  /*bd00*/  IMAD.MOV.U32 R4, RZ, RZ, R5 ;  /* 0x000000ffff047224 */ /* 0x000fce00078e0005 */
[----:B------:R-:W-:Y:S05]  /*bd10*/  WARPSYNC.COLLECTIVE R210, `(.L_x_3602) ;  /* 0x00000000d2087348 */ /* 0x000fea0003c00000 */
[----:B------:R0:W1:Y:S02]  /*bd20*/  SHFL.IDX P1, R5, R211, R212, R213 ;  /* 0x000000d4d3057389 */ /* 0x00006400000200d5 */
[----:B01----:R-:W-:Y:S05]  /*bd30*/  ENDCOLLECTIVE ;  /* 0x000000000000791b */ /* 0x003fea0003800000 */
.L_x_3602:
[----:B------:R-:W-:Y:S05]  /*bd40*/  BRA `(.L_x_3603) ;  /* 0xffffffbc00847947 */ /* 0x000fea000383ffff */
.L_x_3570:
[----:B------:R-:W-:Y:S01]  /*bd50*/  HFMA2 R214, -RZ, RZ, 0, 5.9604644775390625e-08 ;  /* 0x00000001ffd67431 */ /* 0x000fe200000001ff */
[-C--:B------:R-:W-:Y:S01]  /*bd60*/  MOV R215, R6.reuse ;  /* 0x0000000600d77202 */ /* 0x080fe20000000f00 */
[----:B------:R-:W-:Y:S01]  /*bd70*/  HFMA2 R212, -RZ, RZ, 0, 0 ;  /* 0x00000000ffd47431 */ /* 0x000fe200000001ff */
[----:B------:R-:W-:Y:S02]  /*bd80*/  MOV R217, 0x1f ;  /* 0x0000001f00d97802 */ /* 0x000fe40000000f00 */
[----:B------:R-:W-:Y:S02]  /*bd90*/  MOV R210, 0xffffffff ;  /* 0xffffffff00d27802 */ /* 0x000fe40000000f00 */
[----:B------:R-:W-:Y:S02]  /*bda0*/  MOV R3, R6 ;  /* 0x0000000600037202 */ /* 0x000fe40000000f00 */
[----:B------:R-:W-:-:S07]  /*bdb0*/  MOV R4, R5 ;  /* 0x0000000500047202 */ /* 0x000fce0000000f00 */
[----:B--2---:R-:W-:Y:S05]  /*bdc0*/  WARPSYNC.COLLECTIVE R210, `(.L_x_3604) ;  /* 0x00000000d2087348 */ /* 0x004fea0003c00000 */
[----:B------:R0:W1:Y:S02]  /*bdd0*/  SHFL.DOWN P1, R7, R215, R214, R217 ;  /* 0x080000d6d7077389 */ /* 0x00006400000200d9 */
[----:B012---:R-:W-:Y:S05]  /*bde0*/  ENDCOLLECTIVE ;  /* 0x000000000000791b */ /* 0x007fea0003800000 */
.L_x_3604:
[----:B------:R-:W-:Y:S02]  /*bdf0*/  MOV R213, 0x1f ;  /* 0x0000001f00d57802 */ /* 0x000fe40000000f00 */
[----:B------:R-:W-:Y:S01]  /*be00*/  MOV R215, R5 ;  /* 0x0000000500d77202 */ /* 0x000fe20000000f00 */
[----:B------:R-:W-:-:S07]  /*be10*/  IMAD.MOV.U32 R2, RZ, RZ, R7 ;  /* 0x000000ffff027224 */ /* 0x000fce00078e0007 */
[----:B------:R-:W-:Y:S05]  /*be20*/  WARPSYNC.COLLECTIVE R210, `(.L_x_3605) ;  /* 0x00000000d2087348 */ /* 0x000fea0003c00000 */
[----:B------:R0:W1:Y:S02]  /*be30*/  SHFL.DOWN P1, R7, R215, R214, R217 ;  /* 0x080000d6d7077389 */ /* 0x00006400000200d9 */
[----:B01----:R-:W-:Y:S05]  /*be40*/  ENDCOLLECTIVE ;  /* 0x000000000000791b */ /* 0x003fea0003800000 */
.L_x_3605:
[----:B------:R-:W-:Y:S01]  /*be50*/  @P0 FMUL.FTZ R2, R2, R3 ;  /* 0x0000000302020220 */ /* 0x000fe20000410000 */
[----:B------:R-:W-:Y:S02]  /*be60*/  HFMA2 R214, -RZ, RZ, 0, 1.1920928955078125e-07 ;  /* 0x00000002ffd67431 */ /* 0x000fe400000001ff */
[----:B------:R-:W-:Y:S02]  /*be70*/  @P0 FFMA.FTZ R7, R3, R7, R4 ;  /* 0x0000000703070223 */ /* 0x000fe40000010004 */
[----:B------:R-:W-:-:S03]  /*be80*/  @P0 MOV R3, R2 ;  /* 0x0000000200030202 */ /* 0x000fc60000000f00 */
[----:B------:R-:W-:Y:S02]  /*be90*/  @P0 MOV R4, R7 ;  /* 0x0000000700040202 */ /* 0x000fe40000000f00 */
[----:B------:R-:W-:Y:S01]  /*bea0*/  IMAD.MOV.U32 R215, RZ, RZ, R3 ;  /* 0x000000ffffd77224 */ /* 0x000fe200078e0003 */
[----:B------:R-:W-:-:S13]  /*beb0*/  ISETP.GT.U32.AND P0, PT, R155, 0x1d, PT ;  /* 0x0000001d9b00780c */ /* 0x000fda0003f04070 */
[----:B------:R-:W-:Y:S05]  /*bec0*/  WARPSYNC.COLLECTIVE R210, `(.L_x_3606) ;  /* 0x00000000d2087348 */ /* 0x000fea0003c00000 */
[----:B------:R0:W1:Y:S02]  /*bed0*/  SHFL.DOWN P1, R7, R215, R214, R217 ;  /* 0x080000d6d7077389 */ /* 0x00006400000200d9 */
[----:B01----:R-:W-:Y:S05]  /*bee0*/  ENDCOLLECTIVE ;  /* 0x000000000000791b */ /* 0x003fea0003800000 */
.L_x_3606:
[----:B------:R-:W-:Y:S02]  /*bef0*/  MOV R215, R4 ;  /* 0x0000000400d77202 */ /* 0x000fe40000000f00 */
[----:B------:R-:W-:-:S07]  /*bf00*/  MOV R2, R7 ;  /* 0x0000000700027202 */ /* 0x000fce0000000f00 */
[----:B------:R-:W-:Y:S05]  /*bf10*/  WARPSYNC.COLLECTIVE R210, `(.L_x_3607) ;  /* 0x00000000d2087348 */ /* 0x000fea0003c00000 */
[----:B------:R0:W1:Y:S02]  /*bf20*/  SHFL.DOWN P1, R7, R215, R214, R217 ;  /* 0x080000d6d7077389 */ /* 0x00006400000200d9 */
[----:B01----:R-:W-:Y:S05]  /*bf30*/  ENDCOLLECTIVE ;  /* 0x000000000000791b */ /* 0x003fea0003800000 */
.L_x_3607:
[C---:B------:R-:W-:Y:S01]  /*bf40*/  @!P0 FMUL.FTZ R2, R3.reuse, R2 ;  /* 0x0000000203028220 */ /* 0x040fe20000410000 */
[----:B------:R-:W-:Y:S02]  /*bf50*/  HFMA2 R214, -RZ, RZ, 0, 2.384185791015625e-07 ;  /* 0x00000004ffd67431 */ /* 0x000fe400000001ff */
[----:B------:R-:W-:Y:S02]  /*bf60*/  @!P0 FFMA.FTZ R7, R3, R7, R4 ;  /* 0x0000000703078223 */ /* 0x000fe40000010004 */
[----:B------:R-:W-:-:S03]  /*bf70*/  @!P0 MOV R3, R2 ;  /* 0x0000000200038202 */ /* 0x000fc60000000f00 */
[----:B------:R-:W-:Y:S02]  /*bf80*/  @!P0 MOV R4, R7 ;  /* 0x0000000700048202 */ /* 0x000fe40000000f00 */
[----:B------:R-:W-:Y:S01]  /*bf90*/  IMAD.MOV.U32 R215, RZ, RZ, R3 ;  /* 0x000000ffffd77224 */ /* 0x000fe200078e0003 */
[----:B------:R-:W-:-:S13]  /*bfa0*/  ISETP.GT.U32.AND P0, PT, R155, 0x1b, PT ;  /* 0x0000001b9b00780c */ /* 0x000fda0003f04070 */
[----:B------:R-:W-:Y:S05]  /*bfb0*/  WARPSYNC.COLLECTIVE R210, `(.L_x_3608) ;  /* 0x00000000d2087348 */ /* 0x000fea0003c00000 */
[----:B------:R0:W1:Y:S02]  /*bfc0*/  SHFL.DOWN P1, R7, R215, R214, R217 ;  /* 0x080000d6d7077389 */ /* 0x00006400000200d9 */
[----:B01----:R-:W-:Y:S05]  /*bfd0*/  ENDCOLLECTIVE ;  /* 0x000000000000791b */ /* 0x003fea0003800000 */
.L_x_3608:
[----:B------:R-:W-:Y:S02]  /*bfe0*/  MOV R215, R4 ;  /* 0x0000000400d77202 */ /* 0x000fe40000000f00 */
[----:B------:R-:W-:-:S07]  /*bff0*/  MOV R2, R7 ;  /* 0x0000000700027202 */ /* 0x000fce0000000f00 */
[----:B------:R-:W-:Y:S05]  /*c000*/  WARPSYNC.COLLECTIVE R210, `(.L_x_3609) ;  /* 0x00000000d2087348 */ /* 0x000fea0003c00000 */
[----:B------:R0:W1:Y:S02]  /*c010*/  SHFL.DOWN P1, R7, R215, R214, R217 ;  /* 0x080000d6d7077389 */ /* 0x00006400000200d9 */
[----:B01----:R-:W-:Y:S05]  /*c020*/  ENDCOLLECTIVE ;  /* 0x000000000000791b */ /* 0x003fea0003800000 */
.L_x_3609:
        /* <DEDUP_REMOVED lines=11> */
.L_x_3610:
[----:B------:R-:W-:Y:S02]  /*c0e0*/  MOV R215, R4 ;  /* 0x0000000400d77202 */ /* 0x000fe40000000f00 */
[----:B------:R-:W-:-:S07]  /*c0f0*/  MOV R2, R7 ;  /* 0x0000000700027202 */ /* 0x000fce0000000f00 */
[----:B------:R-:W-:Y:S05]  /*c100*/  WARPSYNC.COLLECTIVE R210, `(.L_x_3611) ;  /* 0x00000000d2087348 */ /* 0x000fea0003c00000 */
[----:B------:R0:W1:Y:S02]  /*c110*/  SHFL.DOWN P1, R7, R215, R214, R217 ;  /* 0x080000d6d7077389 */ /* 0x00006400000200d9 */
[----:B01----:R-:W-:Y:S05]  /*c120*/  ENDCOLLECTIVE ;  /* 0x000000000000791b */ /* 0x003fea0003800000 */
.L_x_3611:
[----:B------:R-:W-:Y:S01]  /*c130*/  @!P0 FMUL.FTZ R2, R3, R2 ;  /* 0x0000000203028220 */ /* 0x000fe20000410000 */
[----:B------:R-:W-:Y:S01]  /*c140*/  HFMA2 R214, -RZ, RZ, 0, 9.5367431640625e-07 ;  /* 0x00000010ffd67431 */ /* 0x000fe200000001ff */
[----:B------:R-:W-:-:S05]  /*c150*/  MOV R5, R7 ;  /* 0x0000000700057202 */ /* 0x000fca0000000f00 */
[----:B------:R-:W-:Y:S01]  /*c160*/  @!P0 FFMA.FTZ R5, R3, R5, R4 ;  /* 0x0000000503058223 */ /* 0x000fe20000010004 */
[----:B------:R-:W-:-:S04]  /*c170*/  @!P0 IMAD.MOV.U32 R3, RZ, RZ, R2 ;  /* 0x000000ffff038224 */ /* 0x000fc800078e0002 */
[----:B------:R-:W-:Y:S02]  /*c180*/  @!P0 MOV R4, R5 ;  /* 0x0000000500048202 */ /* 0x000fe40000000f00 */
[----:B------:R-:W-:Y:S02]  /*c190*/  MOV R215, R3 ;  /* 0x0000000300d77202 */ /* 0x000fe40000000f00 */
[----:B------:R-:W-:-:S13]  /*c1a0*/  ISETP.GT.U32.AND P0, PT, R155, 0xf, PT ;  /* 0x0000000f9b00780c */ /* 0x000fda0003f04070 */
[----:B------:R-:W-:Y:S05]  /*c1b0*/  WARPSYNC.COLLECTIVE R210, `(.L_x_3612) ;  /* 0x00000000d2087348 */ /* 0x000fea0003c00000 */
[----:B------:R0:W1:Y:S02]  /*c1c0*/  SHFL.DOWN P1, R7, R215, R214, R217 ;  /* 0x080000d6d7077389 */ /* 0x00006400000200d9 */
[----:B01----:R-:W-:Y:S05]  /*c1d0*/  ENDCOLLECTIVE ;  /* 0x000000000000791b */ /* 0x003fea0003800000 */
.L_x_3612:
[----:B------:R-:W-:Y:S02]  /*c1e0*/  MOV R215, R4 ;  /* 0x0000000400d77202 */ /* 0x000fe40000000f00 */
[----:B------:R-:W-:-:S07]  /*c1f0*/  MOV R2, R7 ;  /* 0x0000000700027202 */ /* 0x000fce0000000f00 */
[----:B------:R-:W-:Y:S05]  /*c200*/  WARPSYNC.COLLECTIVE R210, `(.L_x_3613) ;  /* 0x00000000d2087348 */ /* 0x000fea0003c00000 */
[----:B------:R0:W1:Y:S02]  /*c210*/  SHFL.DOWN P1, R7, R215, R214, R217 ;  /* 0x080000d6d7077389 */ /* 0x00006400000200d9 */
[----:B01----:R-:W-:Y:S05]  /*c220*/  ENDCOLLECTIVE ;  /* 0x000000000000791b */ /* 0x003fea0003800000 */
.L_x_3613:
[----:B------:R-:W-:Y:S01]  /*c230*/  @!P0 FMUL.FTZ R2, R3, R2 ;  /* 0x0000000203028220 */ /* 0x000fe20000410000 */
[----:B------:R-:W-:Y:S02]  /*c240*/  HFMA2 R214, -RZ, RZ, 0, 5.9604644775390625e-08 ;  /* 0x00000001ffd67431 */ /* 0x000fe400000001ff */
[----:B------:R-:W-:-:S04]  /*c250*/  IMAD.MOV.U32 R5, RZ, RZ, R7 ;  /* 0x000000ffff057224 */ /* 0x000fc800078e0007 */
        /* <DEDUP_REMOVED lines=8> */
.L_x_3614:
[----:B------:R-:W-:Y:S02]  /*c2e0*/  ISETP.NE.AND P0, PT, R63, 0x1f, PT ;  /* 0x0000001f3f00780c */ /* 0x000fe40003f05270 */
[----:B------:R-:W-:Y:S01]  /*c2f0*/  MOV R211, R4 ;  /* 0x0000000400d37202 */ /* 0x000fe20000000f00 */
[----:B------:R-:W-:-:S10]  /*c300*/  IMAD.MOV.U32 R2, RZ, RZ, R5 ;  /* 0x000000ffff027224 */ /* 0x000fd400078e0005 */
[----:B------:R-:W-:Y:S05]  /*c310*/  WARPSYNC.COLLECTIVE R210, `(.L_x_3615) ;  /* 0x00000000d2087348 */ /* 0x000fea0003c00000 */
[----:B------:R0:W1:Y:S02]  /*c320*/  SHFL.IDX P1, R5, R211, R212, R213 ;  /* 0x000000d4d3057389 */ /* 0x00006400000200d5 */
[----:B01----:R-:W-:Y:S05]  /*c330*/  ENDCOLLECTIVE ;  /* 0x000000000000791b */ /* 0x003fea0003800000 */
.L_x_3615:
[----:B------:R-:W-:Y:S05]  /*c340*/  WARPSYNC.COLLECTIVE R210, `(.L_x_3616) ;  /* 0x00000000d2087348 */ /* 0x000fea0003c00000 */
[----:B------:R0:W1:Y:S02]  /*c350*/  SHFL.DOWN P1, R7, R215, R214, R217 ;  /* 0x080000d6d7077389 */ /* 0x00006400000200d9 */
[----:B01----:R-:W-:Y:S05]  /*c360*/  ENDCOLLECTIVE ;  /* 0x000000000000791b */ /* 0x003fea0003800000 */
.L_x_3616:
[----:B------:R-:W-:Y:S01]  /*c370*/  MOV R211, R10 ;  /* 0x0000000a00d37202 */ /* 0x000fe20000000f00 */
[----:B------:R-:W-:Y:S01]  /*c380*/  FMUL.FTZ R10, R10, R2 ;  /* 0x000000020a0a7220 */ /* 0x000fe20000410000 */
[----:B------:R-:W-:Y:S01]  /*c390*/  IMAD.MOV.U32 R215, RZ, RZ, R4 ;  /* 0x000000ffffd77224 */ /* 0x000fe200078e0004 */
[----:B------:R-:W-:Y:S02]  /*c3a0*/  MOV R6, R5 ;  /* 0x0000000500067202 */ /* 0x000fe40000000f00 */
[----:B------:R-:W-:-:S07]  /*c3b0*/  MOV R206, R7 ;  /* 0x0000000700ce7202 */ /* 0x000fce0000000f00 */
[----:B------:R-:W-:Y:S05]  /*c3c0*/  WARPSYNC.COLLECTIVE R210, `(.L_x_3617) ;  /* 0x00000000d2087348 */ /* 0x000fea0003c00000 */
[----:B------:R0:W1:Y:S02]  /*c3d0*/  SHFL.DOWN P1, R7, R215, R214, R217 ;  /* 0x080000d6d7077389 */ /* 0x00006400000200d9 */
[----:B01----:R-:W-:Y:S05]  /*c3e0*/  ENDCOLLECTIVE ;  /* 0x000000000000791b */ /* 0x003fea0003800000 */
.L_x_3617:
[----:B------:R-:W-:Y:S05]  /*c3f0*/  WARPSYNC.COLLECTIVE R210, `(.L_x_3618) ;  /* 0x00000000d2087348 */ /* 0x000fea0003c00000 */
[----:B------:R0:W1:Y:S02]  /*c400*/  SHFL.IDX P1, R5, R211, R212, R213 ;  /* 0x000000d4d3057389 */ /* 0x00006400000200d5 */
[----:B01----:R-:W-:Y:S05]  /*c410*/  ENDCOLLECTIVE ;  /* 0x000000000000791b */ /* 0x003fea0003800000 */
.L_x_3618:
[----:B------:R-:W-:Y:S01]  /*c420*/  MOV R211, R11 ;  /* 0x0000000b00d37202 */ /* 0x000fe20000000f00 */
[----:B------:R-:W-:Y:S01]  /*c430*/  FFMA.FTZ R11, R11, R2, R6 ;  /* 0x000000020b0b7223 */ /* 0x000fe20000010006 */
[----:B------:R-:W-:Y:S02]  /*c440*/  MOV R207, R7 ;  /* 0x0000000700cf7202 */ /* 0x000fe40000000f00 */
[----:B------:R-:W-:-:S07]  /*c450*/  MOV R208, R5 ;  /* 0x0000000500d07202 */ /* 0x000fce0000000f00 */
[----:B------:R-:W-:Y:S05]  /*c460*/  WARPSYNC.COLLECTIVE R210, `(.L_x_3619) ;  /* 0x00000000d2087348 */ /* 0x000fea0003c00000 */
[----:B------:R0:W1:Y:S02]  /*c470*/  SHFL.IDX P1, R5, R211, R212, R213 ;  /* 0x000000d4d3057389 */ /* 0x00006400000200d5 */
[----:B01----:R-:W-:Y:S05]  /*c480*/  ENDCOLLECTIVE ;  /* 0x000000000000791b */ /* 0x003fea0003800000 */
.L_x_3619:
[----:B------:R-:W-:Y:S01]  /*c490*/  MOV R7, R5 ;  /* 0x0000000500077202 */ /* 0x000fe20000000f00 */
[----:B------:R-:W-:Y:S06]  /*c4a0*/  BRA `(.L_x_3620) ;  /* 0xffffffbc00787947 */ /* 0x000fec000383ffff */
.L_x_3621:
        /* <DEDUP_REMOVED lines=13> */
.L_x_10443:


//--------------------- .text._Z25selective_scan_bwd_kernelI32Selective_Scan_bwd_kernel_traitsILi64ELi16ELb0ELb0ELb1ELb0ELb0EN3c108BFloat16EfEEv12SSMParamsBwd --------------------------
	.section	.text._Z25selective_scan_bwd_kernelI32Selective_Scan_bwd_kernel_traitsILi64ELi16ELb0ELb0ELb1ELb0ELb0EN3c108BFloat16EfEEv12SSMParamsBwd,"ax",@progbits
	.align	128
        .global         _Z25selective_scan_bwd_kernelI32Selective_Scan_bwd_kernel_traitsILi64ELi16ELb0ELb0ELb1ELb0ELb0EN3c108BFloat16EfEEv12SSMParamsBwd
        .type           _Z25selective_scan_bwd_kernelI32Selective_Scan_bwd_kernel_traitsILi64ELi16ELb0ELb0ELb1ELb0ELb0EN3c108BFloat16EfEEv12SSMParamsBwd,@function
        .size           _Z25selective_scan_bwd_kernelI32Selective_Scan_bwd_kernel_traitsILi64ELi16ELb0ELb0ELb1ELb0ELb0EN3c108BFloat16EfEEv12SSMParamsBwd,(.L_x_10444 - _Z25selective_scan_bwd_kernelI32Selective_Scan_bwd_kernel_traitsILi64ELi16ELb0ELb0ELb1ELb0ELb0EN3c108BFloat16EfEEv12SSMParamsBwd)
        .other          _Z25selective_scan_bwd_kernelI32Selective_Scan_bwd_kernel_traitsILi64ELi16ELb0ELb0ELb1ELb0ELb0EN3c108BFloat16EfEEv12SSMParamsBwd,@"STO_CUDA_ENTRY STV_DEFAULT"
_Z25selective_scan_bwd_kernelI32Selective_Scan_bwd_kernel_traitsILi64ELi16ELb0ELb0ELb1ELb0ELb0EN3c108BFloat16EfEEv12SSMParamsBwd:
.text._Z25selective_scan_bwd_kernelI32Selective_Scan_bwd_kernel_traitsILi64ELi16ELb0ELb0ELb1ELb0ELb0EN3c108BFloat16EfEEv12SSMParamsBwd:
[----:B------:R-:W-:Y:S08]  /*0000*/  LDC R1, c[0x0][0x37c] ;  /* 0x0000df00ff017b82 */ /* 0x000ff00000000800 */
[----:B------:R-:W0:Y:S01]  /*0010*/  LDC R8, c[0x0][0x398] ;  /* 0x0000e600ff087b82 */ /* 0x000e220000000800 */
[----:B------:R-:W1:Y:S01]  /*0020*/  LDCU.64 UR4, c[0x0][0x458] ;  /* 0x00008b00ff0477ac */ /* 0x000e620008000a00 */
[----:B------:R-:W-:Y:S01]  /*0030*/  HFMA2 R157, -RZ, RZ, 0, 0 ;  /* 0x00000000ff9d7431 */ /* 0x000fe200000001ff */
[----:B------:R-:W-:Y:S01]  /*0040*/  CS2R R150, SRZ ;  /* 0x0000000000967805 */ /* 0x000fe2000001ff00 */
[----:B------:R-:W2:Y:S04]  /*0050*/  LDCU.64 UR6, c[0x0][0x470] ;  /* 0x00008e00ff0677ac */ /* 0x000ea80008000a00 */
[----:B------:R-:W3:Y:S01]  /*0060*/  S2UR UR26, SR_CTAID.Y ;  /* 0x00000000001a79c3 */ /* 0x000ee20000002600 */
[----:B------:R-:W4:Y:S01]  /*0070*/  LDCU.64 UR24, c[0x0][0x358] ;  /* 0x00006b00ff1877ac */ /* 0x000f220008000a00 */
[----:B------:R-:W4:Y:S06]  /*0080*/  LDCU.128 UR12, c[0x0][0x3f0] ;  /* 0x00007e00ff0c77ac */ /* 0x000f2c0008000c00 */
[----:B------:R-:W4:Y:S01]  /*0090*/  S2UR UR27, SR_CTAID.X ;  /* 0x00000000001b79c3 */ /* 0x000f220000002500 */
[----:B------:R-:W4:Y:S01]  /*00a0*/  LDCU.128 UR16, c[0x0][0x400] ;  /* 0x00008000ff1077ac */ /* 0x000f220008000c00 */
[----:B-1----:R-:W-:-:S02]  /*00b0*/  UISETP.NE.U32.AND UP0, UPT, UR4, URZ, UPT ;  /* 0x000000ff0400728c */ /* 0x002fc4000bf05070 */
[----:B--2---:R-:W-:Y:S01]  /*00c0*/  UISETP.NE.U32.AND UP1, UPT, UR6, URZ, UPT ;  /* 0x000000ff0600728c */ /* 0x004fe2000bf25070 */
[----:B0-----:R-:W-:Y:S01]  /*00d0*/  IABS R9, R8 ;  /* 0x0000000800097213 */ /* 0x001fe20000000000 */
[----:B------:R-:W-:Y:S02]  /*00e0*/  UISETP.NE.AND.EX UP0, UPT, UR5, URZ, UPT, UP0 ;  /* 0x000000ff0500728c */ /* 0x000fe4000bf05300 */
[----:B------:R-:W-:Y:S01]  /*00f0*/  UISETP.NE.AND.EX UP1, UPT, UR7, URZ, UPT, UP1 ;  /* 0x000000ff0700728c */ /* 0x000fe2000bf25310 */
[----:B------:R-:W0:Y:S01]  /*0100*/  I2F.RP R0, R9 ;  /* 0x0000000900007306 */ /* 0x000e220000209400 */
[----:B------:R-:W1:Y:S02]  /*0110*/  LDCU UR28, c[0x0][0x394] ;  /* 0x00007280ff1c77ac */ /* 0x000e640008000800 */
[----:B------:R-:W-:Y:S02]  /*0120*/  PLOP3.LUT P0, PT, PT, PT, UP0, 0x80, 0x8 ;  /* 0x000000000008781c */ /* 0x000fe40003f0f008 */
[----:B------:R-:W-:Y:S01]  /*0130*/  PLOP3.LUT P1, PT, PT, PT, UP1, 0x80, 0x8 ;  /* 0x000000000008781c */ /* 0x000fe20003f2f018 */
[----:B------:R-:W2:Y:S02]  /*0140*/  LDCU.64 UR22, c[0x0][0x480] ;  /* 0x00009000ff1677ac */ /* 0x000ea40008000a00 */
[----:B---3--:R-:W-:-:S02]  /*0150*/  @UP0 ULEA UR4, UP2, UR26, UR4, 0x2 ;  /* 0x000000041a040291 */ /* 0x008fc4000f8410ff */
[----:B------:R-:W-:Y:S02]  /*0160*/  @UP1 ULEA UR6, UP3, UR26, UR6, 0x2 ;  /* 0x000000061a061291 */ /* 0x000fe4000f8610ff */
[----:B------:R-:W-:Y:S01]  /*0170*/  @UP0 ULEA.HI.X UR5, UR26, UR5, URZ, 0x2, UP2 ;  /* 0x000000051a050291 */ /* 0x000fe200090f14ff */
[----:B0-----:R-:W0:Y:S01]  /*0180*/  MUFU.RCP R0, R0 ;  /* 0x0000000000007308 */ /* 0x001e220000001000 */
[----:B------:R-:W-:Y:S01]  /*0190*/  IMAD.U32 R2, RZ, RZ, UR4 ;  /* 0x00000004ff027e24 */ /* 0x000fe2000f8e00ff */
[----:B------:R-:W-:Y:S01]  /*01a0*/  @UP1 ULEA.HI.X UR7, UR26, UR7, URZ, 0x2, UP3 ;  /* 0x000000071a071291 */ /* 0x000fe200098f14ff */
[----:B------:R-:W-:Y:S01]  /*01b0*/  IMAD.U32 R4, RZ, RZ, UR6 ;  /* 0x00000006ff047e24 */ /* 0x000fe2000f8e00ff */
[----:B------:R-:W3:Y:S01]  /*01c0*/  LDCU.64 UR20, c[0x0][0x3d0] ;  /* 0x00007a00ff1477ac */ /* 0x000ee20008000a00 */
[----:B------:R-:W-:-:S03]  /*01d0*/  MOV R3, UR5 ;  /* 0x0000000500037c02 */ /* 0x000fc60008000f00 */
[----:B------:R-:W-:Y:S02]  /*01e0*/  MOV R5, UR7 ;  /* 0x0000000700057c02 */ /* 0x000fe40008000f00 */
[----:B----4-:R-:W5:Y:S01]  /*01f0*/  @P0 LDG.E R157, desc[UR24][R2.64] ;  /* 0x00000018029d0981 */ /* 0x010f62000c1e1900 */
[----:B0-----:R-:W-:Y:S01]  /*0200*/  VIADD R6, R0, 0xffffffe ;  /* 0x0ffffffe00067836 */ /* 0x001fe20000000000 */
[----:B------:R-:W-:Y:S02]  /*0210*/  UIMAD.WIDE.U32 UR4, UR27, UR12, URZ ;  /* 0x0000000c1b0472a5 */ /* 0x000fe4000f8e00ff */
[----:B------:R0:W5:Y:S01]  /*0220*/  @P1 LDG.E R150, desc[UR24][R4.64] ;  /* 0x0000001804961981 */ /* 0x000162000c1e1900 */
[----:B------:R-:W-:Y:S01]  /*0230*/  UIMAD.WIDE.U32 UR6, UR27, UR16, URZ ;  /* 0x000000101b0672a5 */ /* 0x000fe2000f8e00ff */
[----:B------:R4:W3:Y:S01]  /*0240*/  F2I.FTZ.U32.TRUNC.NTZ R7, R6 ;  /* 0x0000000600077305 */ /* 0x0008e2000021f000 */
[----:B------:R-:W-:Y:S01]  /*0250*/  IABS R0, UR26 ;  /* 0x0000001a00007c13 */ /* 0x000fe20008000000 */
[----:B------:R-:W-:Y:S01]  /*0260*/  UIMAD UR5, UR27, UR13, UR5 ;  /* 0x0000000d1b0572a4 */ /* 0x000fe2000f8e0205 */
[----:B------:R-:W-:Y:S01]  /*0270*/  HFMA2 R153, -RZ, RZ, 0, 0 ;  /* 0x00000000ff997431 */ /* 0x000fe200000001ff */
[----:B------:R-:W-:-:S02]  /*0280*/  UIMAD UR7, UR27, UR17, UR7 ;  /* 0x000000111b0772a4 */ /* 0x000fc4000f8e0207 */
[----:B------:R-:W-:Y:S02]  /*0290*/  UIMAD.WIDE.U32 UR8, UR26, UR14, UR4 ;  /* 0x0000000e1a0872a5 */ /* 0x000fe4000f8e0004 */
[----:B------:R-:W-:Y:S01]  /*02a0*/  UIMAD.WIDE.U32 UR10, UR26, UR18, UR6 ;  /* 0x000000121a0a72a5 */ /* 0x000fe2000f8e0006 */
[----:B----4-:R-:W-:Y:S01]  /*02b0*/  IMAD.MOV.U32 R6, RZ, RZ, RZ ;  /* 0x000000ffff067224 */ /* 0x010fe200078e00ff */
[----:B-1----:R-:W-:Y:S01]  /*02c0*/  ULEA UR12, UR28, 0xfffffc00, 0xa ;  /* 0xfffffc001c0c7891 */ /* 0x002fe2000f8e50ff */
[----:B0-----:R-:W0:Y:S01]  /*02d0*/  LDC.64 R4, c[0x0][0x3e8] ;  /* 0x0000fa00ff047b82 */ /* 0x001e220000000a00 */
[----:B--2---:R-:W-:Y:S02]  /*02e0*/  UISETP.NE.U32.AND UP0, UPT, UR22, URZ, UPT ;  /* 0x000000ff1600728c */ /* 0x004fe4000bf05070 */
[----:B------:R-:W-:Y:S01]  /*02f0*/  UIADD3 UR8, UP1, UPT, UR12, UR8, URZ ;  /* 0x000000080c087290 */ /* 0x000fe2000ff3e0ff */
[----:B---3--:R-:W-:Y:S01]  /*0300*/  IADD3 R2, PT, PT, RZ, -R7, RZ ;  /* 0x80000007ff027210 */ /* 0x008fe20007ffe0ff */
[----:B------:R-:W1:Y:S04]  /*0310*/  LDCU.128 UR4, c[0x0][0x460] ;  /* 0x00008c00ff0477ac */ /* 0x000e680008000c00 */
[----:B------:R-:W-:Y:S01]  /*0320*/  IMAD R3, R2, R9, RZ ;  /* 0x0000000902037224 */ /* 0x000fe200078e02ff */
[----:B------:R-:W-:-:S02]  /*0330*/  UIMAD UR14, UR26, UR15, UR9 ;  /* 0x0000000f1a0e72a4 */ /* 0x000fc4000f8e0209 */
[----:B------:R-:W-:Y:S01]  /*0340*/  UIMAD UR16, UR26, UR19, UR11 ;  /* 0x000000131a1072a4 */ /* 0x000fe2000f8e020b */
[----:B------:R-:W-:Y:S01]  /*0350*/  IMAD.HI.U32 R6, R7, R3, R6 ;  /* 0x0000000307067227 */ /* 0x000fe200078e0006 */
[----:B------:R-:W-:Y:S01]  /*0360*/  USHF.R.S32.HI UR17, URZ, 0x1f, UR12 ;  /* 0x0000001fff117899 */ /* 0x000fe2000801140c */
[----:B------:R-:W2:Y:S04]  /*0370*/  LDCU.64 UR18, c[0x0][0x498] ;  /* 0x00009300ff1277ac */ /* 0x000ea80008000a00 */
[----:B------:R-:W-:Y:S01]  /*0380*/  IMAD.HI.U32 R155, R6, R0, RZ ;  /* 0x00000000069b7227 */ /* 0x000fe200078e00ff */
[----:B------:R-:W-:Y:S01]  /*0390*/  UIADD3 UR10, UP3, UPT, UR12, UR10, URZ ;  /* 0x0000000a0c0a7290 */ /* 0x000fe2000ff7e0ff */
[----:B------:R-:W3:Y:S01]  /*03a0*/  LDC.64 R6, c[0x0][0x450] ;  /* 0x00011400ff067b82 */ /* 0x000ee20000000a00 */
[----:B------:R-:W-:-:S02]  /*03b0*/  UISETP.NE.AND.EX UP0, UPT, UR23, URZ, UPT, UP0 ;  /* 0x000000ff1700728c */ /* 0x000fc4000bf05300 */
[----:B------:R-:W-:Y:S01]  /*03c0*/  IADD3 R2, PT, PT, -R155, RZ, RZ ;  /* 0x000000ff9b027210 */ /* 0x000fe20007ffe1ff */
[----:B-1----:R-:W-:Y:S02]  /*03d0*/  ULEA UR13, UP2, UR8, UR4, 0x1 ;  /* 0x00000004080d7291 */ /* 0x002fe4000f8408ff */
[----:B------:R-:W-:Y:S02]  /*03e0*/  UIADD3.X UR14, UPT, UPT, UR17, UR14, URZ, UP1, !UPT ;  /* 0x0000000e110e7290 */ /* 0x000fe40008ffe4ff */
[C---:B------:R-:W-:Y:S01]  /*03f0*/  IMAD R0, R9.reuse, R2, R0 ;  /* 0x0000000209007224 */ /* 0x040fe200078e0200 */
[----:B------:R-:W-:Y:S02]  /*0400*/  ULEA UR15, UP4, UR10, UR6, 0x1 ;  /* 0x000000060a0f7291 */ /* 0x000fe4000f8808ff */
[----:B------:R-:W-:Y:S02]  /*0410*/  ULEA.HI.X UR14, UR8, UR5, UR14, 0x1, UP2 ;  /* 0x00000005080e7291 */ /* 0x000fe400090f0c0e */
[----:B------:R-:W-:Y:S01]  /*0420*/  ISETP.GT.U32.AND P1, PT, R9, R0, PT ;  /* 0x000000000900720c */ /* 0x000fe20003f24070 */
[----:B------:R-:W-:Y:S01]  /*0430*/  UIADD3.X UR16, UPT, UPT, UR17, UR16, URZ, UP3, !UPT ;  /* 0x0000001011107290 */ /* 0x000fe20009ffe4ff */
[----:B------:R-:W1:Y:S03]  /*0440*/  LDCU.64 UR8, c[0x0][0x4a0] ;  /* 0x00009400ff0877ac */ /* 0x000e660008000a00 */
[----:B------:R-:W-:Y:S01]  /*0450*/  ULEA.HI.X UR16, UR10, UR7, UR16, 0x1, UP4 ;  /* 0x000000070a107291 */ /* 0x000fe2000a0f0c10 */
[----:B------:R-:W4:Y:S07]  /*0460*/  @UP0 LDCU UR10, c[0x0][0x384] ;  /* 0x00007080ff0a07ac */ /* 0x000f2e0008000800 */
[----:B------:R-:W-:Y:S01]  /*0470*/  @!P1 IMAD.IADD R0, R0, 0x1, -R9 ;  /* 0x0000000100009824 */ /* 0x000fe200078e0a09 */
[----:B------:R-:W-:Y:S01]  /*0480*/  @!P1 IADD3 R155, PT, PT, R155, 0x1, RZ ;  /* 0x000000019b9b9810 */ /* 0x000fe20007ffe0ff */
[----:B--2---:R-:W-:Y:S01]  /*0490*/  UIMAD.WIDE.U32 UR4, UR27, UR18, URZ ;  /* 0x000000121b0472a5 */ /* 0x004fe2000f8e00ff */
[----:B------:R-:W-:Y:S01]  /*04a0*/  ISETP.NE.AND P1, PT, R8, RZ, PT ;  /* 0x000000ff0800720c */ /* 0x000fe20003f25270 */
[----:B------:R-:W2:Y:S01]  /*04b0*/  LDCU.64 UR22, c[0x0][0x528] ;  /* 0x0000a500ff1677ac */ /* 0x000ea20008000a00 */
[----:B------:R-:W-:-:S02]  /*04c0*/  ISETP.GE.U32.AND P0, PT, R0, R9, PT ;  /* 0x000000090000720c */ /* 0x000fc40003f06070 */
[----:B------:R-:W-:Y:S01]  /*04d0*/  LOP3.LUT R0, R8, UR26, RZ, 0x3c, !PT ;  /* 0x0000001a08007c12 */ /* 0x000fe2000f8e3cff */
[----:B------:R-:W3:Y:S03]  /*04e0*/  @UP0 LDCU UR11, c[0x0][0x38c] ;  /* 0x00007180ff0b07ac */ /* 0x000ee60008000800 */
[----:B------:R-:W-:Y:S01]  /*04f0*/  ISETP.GE.AND P2, PT, R0, RZ, PT ;  /* 0x000000ff0000720c */ /* 0x000fe20003f46270 */
[----:B------:R-:W-:Y:S01]  /*0500*/  UIMAD UR5, UR27, UR19, UR5 ;  /* 0x000000131b0572a4 */ /* 0x000fe2000f8e0205 */
[----:B------:R-:W3:Y:S05]  /*0510*/  @UP0 LDCU.64 UR30, c[0x0][0x480] ;  /* 0x00009000ff1e07ac */ /* 0x000eea0008000a00 */
[----:B------:R-:W-:Y:S01]  /*0520*/  @P0 VIADD R155, R155, 0x1 ;  /* 0x000000019b9b0836 */ /* 0x000fe20000000000 */
[----:B-1----:R-:W-:-:S02]  /*0530*/  UIMAD.WIDE.U32 UR4, UR26, UR8, UR4 ;  /* 0x000000081a0472a5 */ /* 0x002fc4000f8e0004 */
[----:B------:R-:W-:Y:S02]  /*0540*/  UIMAD.WIDE.U32 UR6, UR27, UR20, URZ ;  /* 0x000000141b0672a5 */ /* 0x000fe4000f8e00ff */
[----:B------:R-:W-:Y:S01]  /*0550*/  UIMAD UR20, UR26, UR9, UR5 ;  /* 0x000000091a1472a4 */ /* 0x000fe2000f8e0205 */
[----:B------:R-:W-:Y:S01]  /*0560*/  @!P2 IADD3 R155, PT, PT, -R155, RZ, RZ ;  /* 0x000000ff9b9ba210 */ /* 0x000fe20007ffe1ff */
[----:B----4-:R-:W-:Y:S01]  /*0570*/  @UP0 UIMAD UR5, UR27, UR10, UR26 ;  /* 0x0000000a1b0502a4 */ /* 0x010fe2000f8e021a */
[----:B------:R-:W-:Y:S01]  /*0580*/  @!P1 LOP3.LUT R155, RZ, R8, RZ, 0x33, !PT ;  /* 0x00000008ff9b9212 */ /* 0x000fe200078e33ff */
[----:B------:R-:W-:Y:S02]  /*0590*/  UIMAD UR7, UR27, UR21, UR7 ;  /* 0x000000151b0772a4 */ /* 0x000fe4000f8e0207 */
[----:B------:R-:W-:Y:S01]  /*05a0*/  UIADD3 UR4, UP1, UPT, UR12, UR4, URZ ;  /* 0x000000040c047290 */ /* 0x000fe2000ff3e0ff */
[----:B------:R-:W-:Y:S01]  /*05b0*/  SHF.R.S32.HI R3, RZ, 0x1f, R155 ;  /* 0x0000001fff037819 */ /* 0x000fe2000001149b */
[----:B------:R-:W-:-:S02]  /*05c0*/  @UP0 UIMAD UR5, UR5, UR28, URZ ;  /* 0x0000001c050502a4 */ /* 0x000fc4000f8e02ff */
[----:B------:R-:W-:Y:S02]  /*05d0*/  UIADD3.X UR20, UPT, UPT, UR17, UR20, URZ, UP1, !UPT ;  /* 0x0000001411147290 */ /* 0x000fe40008ffe4ff */
[-C--:B0-----:R-:W-:Y:S01]  /*05e0*/  IMAD R0, R3, R4.reuse, RZ ;  /* 0x0000000403007224 */ /* 0x081fe200078e02ff */
[----:B--2---:R-:W-:Y:S01]  /*05f0*/  ULEA UR19, UP1, UR4, UR22, 0x1 ;  /* 0x0000001604137291 */ /* 0x004fe2000f8208ff */
[C---:B------:R-:W-:Y:S01]  /*0600*/  IMAD.WIDE.U32 R2, R155.reuse, R4, UR6 ;  /* 0x000000069b027e25 */ /* 0x040fe2000f8e0004 */
[----:B---3--:R-:W-:Y:S02]  /*0610*/  @UP0 UIMAD UR6, UR5, UR11, URZ ;  /* 0x0000000b050602a4 */ /* 0x008fe4000f8e02ff */
[----:B------:R-:W-:Y:S01]  /*0620*/  ULEA.HI.X UR20, UR4, UR23, UR20, 0x1, UP1 ;  /* 0x0000001704147291 */ /* 0x000fe200088f0c14 */
[----:B------:R-:W-:Y:S01]  /*0630*/  IMAD R5, R155, R5, R0 ;  /* 0x000000059b057224 */ /* 0x000fe200078e0200 */
[----:B------:R-:W-:Y:S01]  /*0640*/  UMOV UR5, URZ ;  /* 0x000000ff00057c82 */ /* 0x000fe20008000000 */
[----:B------:R-:W-:Y:S01]  /*0650*/  UMOV UR4, URZ ;  /* 0x000000ff00047c82 */ /* 0x000fe20008000000 */
[----:B------:R-:W-:Y:S01]  /*0660*/  @UP0 UIMAD.WIDE UR4, UR6, 0x8, UR30 ;  /* 0x00000008060408a5 */ /* 0x000fe2000f8e021e */
[----:B------:R-:W-:Y:S01]  /*0670*/  IMAD.IADD R0, R3, 0x1, R5 ;  /* 0x0000000103007824 */ /* 0x000fe200078e0205 */
[----:B------:R-:W-:Y:S01]  /*0680*/  UISETP.GE.AND UP0, UPT, UR28, 0x1, UPT ;  /* 0x000000011c00788c */ /* 0x000fe2000bf06270 */
[----:B------:R-:W-:-:S04]  /*0690*/  IADD3 R147, P0, PT, R2, UR12, RZ ;  /* 0x0000000c02937c10 */ /* 0x000fc8000ff1e0ff */
[----:B------:R-:W-:Y:S02]  /*06a0*/  LEA R149, P1, R147, R6, 0x1 ;  /* 0x0000000693957211 */ /* 0x000fe400078208ff */
[----:B------:R-:W-:-:S04]  /*06b0*/  IADD3.X R0, PT, PT, R0, UR17, RZ, P0, !PT ;  /* 0x0000001100007c10 */ /* 0x000fc800087fe4ff */
[----:B------:R-:W-:Y:S01]  /*06c0*/  LEA.HI.X R147, R147, R7, R0, 0x1, P1 ;  /* 0x0000000793937211 */ /* 0x000fe200008f0c00 */
[----:B------:R-:W-:Y:S06]  /*06d0*/  BRA.U !UP0, `(.L_x_3622) ;  /* 0x0000006508f47547 */ /* 0x000fec000b800000 */
[----:B------:R-:W0:Y:S01]  /*06e0*/  S2R R148, SR_TID.X ;  /* 0x0000000000947919 */ /* 0x000e220000002100 */
[----:B------:R-:W1:Y:S01]  /*06f0*/  S2UR UR18, SR_CgaCtaId ;  /* 0x00000000001279c3 */ /* 0x000e620000008800 */
[----:B------:R-:W2:Y:S01]  /*0700*/  LDCU.64 UR10, c[0x0][0x3a0] ;  /* 0x00007400ff0a77ac */ /* 0x000ea20008000a00 */
[----:B------:R-:W-:Y:S01]  /*0710*/  MOV R151, RZ ;  /* 0x000000ff00977202 */ /* 0x000fe20000000f00 */
[----:B------:R-:W-:Y:S01]  /*0720*/  IMAD.MOV.U32 R153, RZ, RZ, RZ ;  /* 0x000000ffff997224 */ /* 0x000fe200078e00ff */
[----:B------:R-:W3:Y:S01]  /*0730*/  LDCU.64 UR22, c[0x0][0x3b8] ;  /* 0x00007700ff1677ac */ /* 0x000ee20008000a00 */
[----:B------:R-:W-:Y:S01]  /*0740*/  UMOV UR17, 0x400 ;  /* 0x0000040000117882 */ /* 0x000fe20000000000 */
[----:B--2---:R-:W-:Y:S02]  /*0750*/  UIMAD.WIDE.U32 UR8, UR26, UR10, URZ ;  /* 0x0000000a1a0872a5 */ /* 0x004fe4000f8e00ff */
[----:B---3--:R-:W-:Y:S02]  /*0760*/  UIMAD.WIDE.U32 UR6, UR26, UR22, URZ ;  /* 0x000000161a0672a5 */ /* 0x008fe4000f8e00ff */
[----:B-1----:R-:W-:-:S02]  /*0770*/  ULEA UR17, UR18, UR17, 0x18 ;  /* 0x0000001112117291 */ /* 0x002fc4000f8ec0ff */
[----:B------:R-:W-:Y:S02]  /*0780*/  UIMAD UR10, UR26, UR11, UR9 ;  /* 0x0000000b1a0a72a4 */ /* 0x000fe4000f8e0209 */
[----:B------:R-:W-:Y:S01]  /*0790*/  UIMAD UR12, UR26, UR23, UR7 ;  /* 0x000000171a0c72a4 */ /* 0x000fe2000f8e0207 */
[C---:B0-----:R-:W-:Y:S01]  /*07a0*/  IMAD.SHL.U32 R0, R148.reuse, 0x10, RZ ;  /* 0x0000001094007824 */ /* 0x041fe200078e00ff */
[C---:B------:R-:W-:Y:S01]  /*07b0*/  LOP3.LUT R186, R148.reuse, 0x1f, RZ, 0xc0, !PT ;  /* 0x0000001f94ba7812 */ /* 0x040fe200078ec0ff */
[----:B------:R-:W0:Y:S01]  /*07c0*/  LDCU UR11, c[0x0][0x394] ;  /* 0x00007280ff0b77ac */ /* 0x000e220008000800 */
[----:B------:R-:W-:Y:S02]  /*07d0*/  LEA R145, R148, UR17, 0x3 ;  /* 0x0000001194917c11 */ /* 0x000fe4000f8e18ff */
[C---:B------:R-:W-:Y:S01]  /*07e0*/  LOP3.LUT R3, R0.reuse, 0x3e00, RZ, 0xc0, !PT ;  /* 0x00003e0000037812 */ /* 0x040fe200078ec0ff */
[----:B------:R-:W-:Y:S01]  /*07f0*/  UMOV UR18, UR20 ;  /* 0x0000001400127c82 */ /* 0x000fe20008000000 */
[----:B------:R-:W-:-:S02]  /*0800*/  LEA.HI R144, R0, R0, RZ, 0x1b ;  /* 0x0000000000907211 */ /* 0x000fc400078fd8ff */
[----:B------:R-:W-:Y:S02]  /*0810*/  LOP3.LUT R146, R3, 0x1f, R148, 0xf8, !PT ;  /* 0x0000001f03927812 */ /* 0x000fe400078ef894 */
[----:B------:R-:W-:Y:S01]  /*0820*/  LEA R144, R144, UR17, 0x2 ;  /* 0x0000001190907c11 */ /* 0x000fe2000f8e10ff */
[----:B------:R-:W-:Y:S01]  /*0830*/  UMOV UR17, UR19 ;  /* 0x0000001300117c82 */ /* 0x000fe20008000000 */
        /* <DEDUP_REMOVED lines=14> */
[----:B0-----:R-:W-:-:S07]  /*0920*/  LOP3.LUT R129, R146, 0x1e0, RZ, 0xfc, !PT ;  /* 0x000001e092817812 */ /* 0x001fce00078efcff */
.L_x_3669:
[----:B0-----:R-:W0:Y:S01]  /*0930*/  LDCU UR19, c[0x0][0x388] ;  /* 0x00007100ff1377ac */ /* 0x001e220008000800 */
[----:B-1----:R-:W-:Y:S02]  /*0940*/  SHF.L.U32 R2, R146, 0x1, RZ ;  /* 0x0000000192027819 */ /* 0x002fe400000006ff */
[----:B------:R-:W-:Y:S01]  /*0950*/  PRMT R0, RZ, 0x7610, R0 ;  /* 0x00007610ff007816 */ /* 0x000fe20000000000 */
[----:B------:R-:W-:Y:S01]  /*0960*/  ULEA UR22, UR11, 0xfffffc00, 0xa ;  /* 0xfffffc000b167891 */ /* 0x000fe2000f8e50ff */
[C---:B------:R-:W-:Y:S02]  /*0970*/  IADD3 R6, P2, PT, R2.reuse, UR13, RZ ;  /* 0x0000000d02067c10 */ /* 0x040fe4000ff5e0ff */
[C---:B------:R-:W-:Y:S02]  /*0980*/  IADD3 R4, P1, PT, R2.reuse, UR15, RZ ;  /* 0x0000000f02047c10 */ /* 0x040fe4000ff3e0ff */
[----:B------:R-:W-:Y:S01]  /*0990*/  IADD3 R2, P0, PT, R2, UR17, RZ ;  /* 0x0000001102027c10 */ /* 0x000fe2000ff1e0ff */
[----:B------:R-:W-:Y:S01]  /*09a0*/  IMAD.X R7, RZ, RZ, UR14, P2 ;  /* 0x0000000eff077e24 */ /* 0x000fe200090e06ff */
[----:B------:R-:W-:-:S02]  /*09b0*/  PRMT R15, RZ, 0x7610, R15 ;  /* 0x00007610ff0f7816 */ /* 0x000fc4000000000f */
[----:B------:R-:W-:Y:S01]  /*09c0*/  IADD3.X R5, PT, PT, RZ, UR16, RZ, P1, !PT ;  /* 0x00000010ff057c10 */ /* 0x000fe20008ffe4ff */
[----:B------:R-:W-:Y:S01]  /*09d0*/  IMAD.X R3, RZ, RZ, UR18, P0 ;  /* 0x00000012ff037e24 */ /* 0x000fe200080e06ff */
        /* <DEDUP_REMOVED lines=8> */
[----:B------:R-:W-:Y:S02]  /*0a60*/  ISETP.GE.AND P1, PT, R143, UR23, PT ;  /* 0x000000178f007c0c */ /* 0x000fe4000bf26270 */
[----:B------:R-:W-:Y:S02]  /*0a70*/  ISETP.GE.AND P2, PT, R142, UR23, PT ;  /* 0x000000178e007c0c */ /* 0x000fe4000bf46270 */
[----:B------:R-:W-:Y:S02]  /*0a80*/  ISETP.GE.AND P6, PT, R141, UR23, PT ;  /* 0x000000178d007c0c */ /* 0x000fe4000bfc6270 */
[----:B------:R-:W-:Y:S02]  /*0a90*/  ISETP.GE.AND P3, PT, R138, UR23, PT ;  /* 0x000000178a007c0c */ /* 0x000fe4000bf66270 */
[----:B------:R-:W-:-:S02]  /*0aa0*/  ISETP.GE.AND P5, PT, R140, UR23, PT ;  /* 0x000000178c007c0c */ /* 0x000fc4000bfa6270 */
[----:B------:R-:W-:Y:S02]  /*0ab0*/  ISETP.GE.AND P4, PT, R139, UR23, PT ;  /* 0x000000178b007c0c */ /* 0x000fe4000bf86270 */
        /* <DEDUP_REMOVED lines=8> */
[----:B------:R-:W-:Y:S01]  /*0b40*/  PRMT R21, RZ, 0x7610, R21 ;  /* 0x00007610ff157816 */ /* 0x000fe20000000015 */
[----:B------:R-:W3:Y:S01]  /*0b50*/  @!P1 LDG.E.U16 R9, desc[UR24][R6.64+0x40] ;  /* 0x0000401806099981 */ /* 0x000ee2000c1e1500 */
[----:B------:R-:W-:Y:S02]  /*0b60*/  PRMT R20, RZ, 0x7610, R20 ;  /* 0x00007610ff147816 */ /* 0x000fe40000000014 */
[----:B------:R-:W-:Y:S01]  /*0b70*/  PRMT R23, RZ, 0x7610, R23 ;  /* 0x00007610ff177816 */ /* 0x000fe20000000017 */
[----:B------:R-:W4:Y:S04]  /*0b80*/  @!P2 LDG.E.U16 R8, desc[UR24][R6.64+0x80] ;  /* 0x000080180608a981 */ /* 0x000f28000c1e1500 */
[----:B------:R-:W4:Y:S04]  /*0b90*/  @!P6 LDG.E.U16 R11, desc[UR24][R6.64+0xc0] ;  /* 0x0000c018060be981 */ /* 0x000f28000c1e1500 */
[----:B------:R-:W4:Y:S01]  /*0ba0*/  @!P0 LDG.E.U16 R15, desc[UR24][R6.64+0x1c0] ;  /* 0x0001c018060f8981 */ /* 0x000f22000c1e1500 */
[----:B------:R-:W-:-:S02]  /*0bb0*/  ISETP.GE.AND P0, PT, R136, UR23, PT ;  /* 0x0000001788007c0c */ /* 0x000fc4000bf06270 */
[----:B------:R-:W-:Y:S01]  /*0bc0*/  ISETP.GE.AND P1, PT, R134, UR23, PT ;  /* 0x0000001786007c0c */ /* 0x000fe2000bf26270 */
[----:B------:R-:W4:Y:S01]  /*0bd0*/  @!P3 LDG.E.U16 R12, desc[UR24][R6.64+0x180] ;  /* 0x00018018060cb981 */ /* 0x000f22000c1e1500 */
[----:B------:R-:W-:Y:S02]  /*0be0*/  ISETP.GE.AND P2, PT, R133, UR23, PT ;  /* 0x0000001785007c0c */ /* 0x000fe4000bf46270 */
[----:B------:R-:W-:Y:S01]  /*0bf0*/  ISETP.GE.AND P3, PT, R132, UR23, PT ;  /* 0x0000001784007c0c */ /* 0x000fe2000bf66270 */
[----:B------:R-:W4:Y:S04]  /*0c00*/  @!P5 LDG.E.U16 R10, desc[UR24][R6.64+0x100] ;  /* 0x00010018060ad981 */ /* 0x000f28000c1e1500 */
[----:B------:R-:W4:Y:S04]  /*0c10*/  @!P4 LDG.E.U16 R13, desc[UR24][R6.64+0x140] ;  /* 0x00014018060dc981 */ /* 0x000f28000c1e1500 */
[----:B------:R-:W4:Y:S01]  /*0c20*/  @!P0 LDG.E.U16 R14, desc[UR24][R6.64+0x200] ;  /* 0x00020018060e8981 */ /* 0x000f22000c1e1500 */
[----:B------:R-:W-:-:S02]  /*0c30*/  ISETP.GE.AND P0, PT, R135, UR23, PT ;  /* 0x0000001787007c0c */ /* 0x000fc4000bf06270 */
[----:B------:R-:W-:Y:S01]  /*0c40*/  ISETP.GE.AND P4, PT, R131, UR23, PT ;  /* 0x0000001783007c0c */ /* 0x000fe2000bf86270 */
        /* <DEDUP_REMOVED lines=8> */
[----:B------:R0:W4:Y:S01]  /*0cd0*/  @!P6 LDG.E.U16 R23, desc[UR24][R6.64+0x3c0] ;  /* 0x0003c0180617e981 */ /* 0x000122000c1e1500 */
[----:B------:R-:W1:Y:S01]  /*0ce0*/  S2R R128, SR_LANEID ;  /* 0x0000000000807919 */ /* 0x000e620000000000 */
[----:B------:R-:W0:Y:S01]  /*0cf0*/  S2UR UR21, SR_CgaCtaId ;  /* 0x00000000001579c3 */ /* 0x000e220000008800 */
[----:B------:R-:W-:-:S04]  /*0d00*/  SHF.L.U32 R22, R148, 0x4, RZ ;  /* 0x0000000494167819 */ /* 0x000fc800000006ff */
[----:B------:R-:W-:Y:S01]  /*0d10*/  LOP3.LUT R25, R22, 0x3e00, RZ, 0xc0, !PT ;  /* 0x00003e0016197812 */ /* 0x000fe200078ec0ff */
[----:B------:R-:W-:Y:S02]  /*0d20*/  UMOV UR20, 0x400 ;  /* 0x0000040000147882 */ /* 0x000fe40000000000 */
[----:B0-----:R-:W-:Y:S01]  /*0d30*/  ULEA UR32, UR21, UR20, 0x18 ;  /* 0x0000001415207291 */ /* 0x001fe2000f8ec0ff */
[----:B------:R-:W-:Y:S01]  /*0d40*/  P2R R33, PR, RZ, 0x1 ;  /* 0x00000001ff217803 */ /* 0x000fe20000000000 */
[----:B------:R-:W0:Y:S01]  /*0d50*/  LDCU UR20, c[0x0][0x38c] ;  /* 0x00007180ff1477ac */ /* 0x000e220008000800 */
[----:B-1----:R-:W-:-:S05]  /*0d60*/  IMAD.IADD R25, R25, 0x1, R128 ;  /* 0x0000000119197824 */ /* 0x002fca00078e0280 */
[CC--:B------:R-:W-:Y:S02]  /*0d70*/  LEA.HI.SX32 R127, R25.reuse, R25.reuse, 0x1b ;  /* 0x00000019197f7211 */ /* 0x0c0fe400078fdaff */
[C---:B------:R-:W-:Y:S01]  /*0d80*/  IADD3 R6, PT, PT, R25.reuse, 0x20, RZ ;  /* 0x0000002019067810 */ /* 0x040fe20007ffe0ff */
[----:B------:R-:W-:Y:S01]  /*0d90*/  VIADD R22, R25, 0x40 ;  /* 0x0000004019167836 */ /* 0x000fe20000000000 */
[----:B------:R-:W-:Y:S01]  /*0da0*/  LEA R127, R127, UR32, 0x1 ;  /* 0x000000207f7f7c11 */ /* 0x000fe2000f8e08ff */
[C---:B------:R-:W-:Y:S01]  /*0db0*/  VIADD R26, R25.reuse, 0x80 ;  /* 0x00000080191a7836 */ /* 0x040fe20000000000 */
[-C--:B------:R-:W-:Y:S02]  /*0dc0*/  LEA.HI.SX32 R6, R6, R25.reuse, 0x1b ;  /* 0x0000001906067211 */ /* 0x080fe400078fdaff */
[----:B------:R-:W-:Y:S02]  /*0dd0*/  IADD3 R24, PT, PT, R25, 0x60, RZ ;  /* 0x0000006019187810 */ /* 0x000fe40007ffe0ff */
[----:B------:R-:W-:-:S02]  /*0de0*/  LEA.HI.SX32 R22, R22, R25, 0x1b ;  /* 0x0000001916167211 */ /* 0x000fc400078fdaff */
[----:B------:R-:W-:Y:S02]  /*0df0*/  LEA R126, R6, UR32, 0x1 ;  /* 0x00000020067e7c11 */ /* 0x000fe4000f8e08ff */
[-C--:B------:R-:W-:Y:S02]  /*0e00*/  LEA.HI.SX32 R24, R24, R25.reuse, 0x1b ;  /* 0x0000001918187211 */ /* 0x080fe400078fdaff */
[C---:B------:R-:W-:Y:S02]  /*0e10*/  IADD3 R6, PT, PT, R25.reuse, 0xe0, RZ ;  /* 0x000000e019067810 */ /* 0x040fe40007ffe0ff */
[----:B------:R-:W-:Y:S02]  /*0e20*/  LEA.HI.SX32 R26, R26, R25, 0x1b ;  /* 0x000000191a1a7211 */ /* 0x000fe400078fdaff */
[C---:B------:R-:W-:Y:S02]  /*0e30*/  IADD3 R28, PT, PT, R25.reuse, 0xa0, RZ ;  /* 0x000000a0191c7810 */ /* 0x040fe40007ffe0ff */
        /* <DEDUP_REMOVED lines=11> */
[----:B------:R-:W-:Y:S02]  /*0ef0*/  LEA R122, R28, UR32, 0x1 ;  /* 0x000000201c7a7c11 */ /* 0x000fe4000f8e08ff */
[-C--:B------:R-:W-:Y:S02]  /*0f00*/  LEA.HI.SX32 R24, R24, R25.reuse, 0x1b ;  /* 0x0000001918187211 */ /* 0x080fe400078fdaff */
[-C--:B------:R-:W-:Y:S02]  /*0f10*/  LEA.HI.SX32 R26, R26, R25.reuse, 0x1b ;  /* 0x000000191a1a7211 */ /* 0x080fe400078fdaff */
[----:B------:R-:W-:Y:S02]  /*0f20*/  LEA R119, R22, UR32, 0x1 ;  /* 0x0000002016777c11 */ /* 0x000fe4000f8e08ff */
[----:B------:R-:W-:Y:S02]  /*0f30*/  LEA.HI.SX32 R6, R6, R25, 0x1b ;  /* 0x0000001906067211 */ /* 0x000fe400078fdaff */
[----:B------:R-:W-:-:S02]  /*0f40*/  LEA R118, R24, UR32, 0x1 ;  /* 0x0000002018767c11 */ /* 0x000fc4000f8e08ff */
[----:B------:R-:W-:Y:S02]  /*0f50*/  LEA R117, R26, UR32, 0x1 ;  /* 0x000000201a757c11 */ /* 0x000fe4000f8e08ff */
[----:B------:R-:W-:Y:S02]  /*0f60*/  IADD3 R22, PT, PT, R25, 0x1e0, RZ ;  /* 0x000001e019167810 */ /* 0x000fe40007ffe0ff */
[----:B------:R-:W-:Y:S02]  /*0f70*/  LEA R115, R6, UR32, 0x1 ;  /* 0x0000002006737c11 */ /* 0x000fe4000f8e08ff */
[----:B------:R-:W-:-:S04]  /*0f80*/  LEA.HI.SX32 R22, R22, R25, 0x1b ;  /* 0x0000001916167211 */ /* 0x000fc800078fdaff */
[----:B------:R-:W-:Y:S02]  /*0f90*/  LEA R112, R22, UR32, 0x1 ;  /* 0x0000002016707c11 */ /* 0x000fe4000f8e08ff */
[----:B------:R-:W-:Y:S02]  /*0fa0*/  ISETP.GE.AND P0, PT, R146, UR23, PT ;  /* 0x0000001792007c0c */ /* 0x000fe4000bf06270 */
[----:B------:R-:W-:Y:S02]  /*0fb0*/  PRMT R34, RZ, 0x7610, R34 ;  /* 0x00007610ff227816 */ /* 0x000fe40000000022 */
[----:B------:R-:W-:Y:S02]  /*0fc0*/  P2R R31, PR, RZ, 0x2 ;  /* 0x00000002ff1f7803 */ /* 0x000fe40000000000 */
[----:B------:R-:W-:Y:S02]  /*0fd0*/  P2R R29, PR, RZ, 0x4 ;  /* 0x00000004ff1d7803 */ /* 0x000fe40000000000 */
[----:B------:R-:W-:-:S02]  /*0fe0*/  ISETP.GE.AND P1, PT, R141, UR23, PT ;  /* 0x000000178d007c0c */ /* 0x000fc4000bf26270 */
[----:B------:R-:W-:Y:S02]  /*0ff0*/  P2R R27, PR, RZ, 0x8 ;  /* 0x00000008ff1b7803 */ /* 0x000fe40000000000 */
[----:B------:R-:W-:Y:S02]  /*1000*/  ISETP.GE.AND P2, PT, R142, UR23, PT ;  /* 0x000000178e007c0c */ /* 0x000fe4000bf46270 */
[----:B------:R-:W-:Y:S02]  /*1010*/  ISETP.GE.AND P3, PT, R143, UR23, PT ;  /* 0x000000178f007c0c */ /* 0x000fe4000bf66270 */
[----:B------:R-:W-:Y:S02]  /*1020*/  PRMT R38, RZ, 0x7610, R38 ;  /* 0x00007610ff267816 */ /* 0x000fe40000000026 */
[----:B------:R-:W-:Y:S02]  /*1030*/  PRMT R36, RZ, 0x7610, R36 ;  /* 0x00007610ff247816 */ /* 0x000fe40000000024 */
[----:B------:R-:W-:-:S02]  /*1040*/  PRMT R7, RZ, 0x7610, R7 ;  /* 0x00007610ff077816 */ /* 0x000fc40000000007 */
[----:B------:R-:W-:Y:S02]  /*1050*/  PRMT R42, RZ, 0x7610, R42 ;  /* 0x00007610ff2a7816 */ /* 0x000fe4000000002a */
[----:B------:R-:W-:Y:S02]  /*1060*/  PRMT R40, RZ, 0x7610, R40 ;  /* 0x00007610ff287816 */ /* 0x000fe40000000028 */
[----:B------:R-:W-:Y:S02]  /*1070*/  PRMT R44, RZ, 0x7610, R44 ;  /* 0x00007610ff2c7816 */ /* 0x000fe4000000002c */
[----:B------:R-:W-:Y:S01]  /*1080*/  PRMT R46, RZ, 0x7610, R46 ;  /* 0x00007610ff2e7816 */ /* 0x000fe2000000002e */
[----:B--2---:R1:W-:Y:S02]  /*1090*/  STS.U16 [R127], R0 ;  /* 0x000000007f007388 */ /* 0x0043e40000000400 */
[C---:B-1----:R-:W-:Y:S02]  /*10a0*/  VIADD R0, R25.reuse, 0xc0 ;  /* 0x000000c019007836 */ /* 0x042fe40000000000 */
[----:B---3--:R-:W-:Y:S03]  /*10b0*/  STS.U16 [R126+0x40], R9 ;  /* 0x000040097e007388 */ /* 0x008fe60000000400 */
[----:B------:R-:W-:Y:S01]  /*10c0*/  LEA.HI.SX32 R0, R0, R25, 0x1b ;  /* 0x0000001900007211 */ /* 0x000fe200078fdaff */
[----:B----4-:R1:W-:Y:S03]  /*10d0*/  STS.U16 [R125+0x80], R8 ;  /* 0x000080087d007388 */ /* 0x0103e60000000400 */
[----:B------:R-:W-:Y:S01]  /*10e0*/  LEA R121, R0, UR32, 0x1 ;  /* 0x0000002000797c11 */ /* 0x000fe2000f8e08ff */
[----:B------:R-:W-:Y:S01]  /*10f0*/  STS.U16 [R124+0xc0], R11 ;  /* 0x0000c00b7c007388 */ /* 0x000fe20000000400 */
[----:B------:R-:W-:-:S03]  /*1100*/  IADD3 R0, PT, PT, R25, 0x160, RZ ;  /* 0x0000016019007810 */ /* 0x000fc60007ffe0ff */
[----:B------:R2:W-:Y:S01]  /*1110*/  STS.U16 [R123+0x100], R10 ;  /* 0x0001000a7b007388 */ /* 0x0005e20000000400 */
[C---:B-1----:R-:W-:Y:S02]  /*1120*/  IADD3 R8, PT, PT, R25.reuse, 0x1a0, RZ ;  /* 0x000001a019087810 */ /* 0x042fe40007ffe0ff */
[-C--:B------:R-:W-:Y:S01]  /*1130*/  LEA.HI.SX32 R0, R0, R25.reuse, 0x1b ;  /* 0x0000001900007211 */ /* 0x080fe200078fdaff */
[----:B------:R-:W-:Y:S01]  /*1140*/  STS.U16 [R122+0x140], R13 ;  /* 0x0001400d7a007388 */ /* 0x000fe20000000400 */
[-C--:B------:R-:W-:Y:S01]  /*1150*/  LEA.HI.SX32 R8, R8, R25.reuse, 0x1b ;  /* 0x0000001908087211 */ /* 0x080fe200078fdaff */
[----:B--2---:R-:W-:Y:S02]  /*1160*/  VIADD R10, R25, 0x1c0 ;  /* 0x000001c0190a7836 */ /* 0x004fe40000000000 */
[----:B------:R1:W-:Y:S01]  /*1170*/  STS.U16 [R121+0x180], R12 ;  /* 0x0001800c79007388 */ /* 0x0003e20000000400 */
[----:B------:R-:W-:Y:S02]  /*1180*/  LEA R116, R0, UR32, 0x1 ;  /* 0x0000002000747c11 */ /* 0x000fe4000f8e08ff */
[----:B------:R-:W-:Y:S01]  /*1190*/  LEA.HI.SX32 R10, R10, R25, 0x1b ;  /* 0x000000190a0a7211 */ /* 0x000fe200078fdaff */
[----:B------:R-:W-:Y:S01]  /*11a0*/  STS.U16 [R120+0x1c0], R15 ;  /* 0x0001c00f78007388 */ /* 0x000fe20000000400 */
[----:B------:R-:W-:-:S02]  /*11b0*/  LEA R114, R8, UR32, 0x1 ;  /* 0x0000002008727c11 */ /* 0x000fc4000f8e08ff */
        /* <DEDUP_REMOVED lines=56> */
[----:B------:R1:W-:Y:S01]  /*1540*/  STS.U16 [R112+0x3c0], R23 ;  /* 0x0003c01770007388 */ /* 0x0003e20000000400 */
[----:B------:R-:W-:-:S03]  /*1550*/  NOP ;  /* 0x0000000000007918 */ /* 0x000fc60000000000 */
[----:B------:R-:W2:Y:S04]  /*1560*/  LDS.U16 R78, [R111] ;  /* 0x000000006f4e7984 */ /* 0x000ea80000000400 */
[----:B------:R-:W3:Y:S04]  /*1570*/  LDS.U16 R79, [R110+0x2] ;  /* 0x000002006e4f7984 */ /* 0x000ee80000000400 */
[----:B------:R-:W4:Y:S04]  /*1580*/  LDS.U16 R76, [R109+0x4] ;  /* 0x000004006d4c7984 */ /* 0x000f280000000400 */
        /* <DEDUP_REMOVED lines=13> */
[----:B------:R-:W-:Y:S01]  /*1660*/  BAR.SYNC.DEFER_BLOCKING 0x0 ;  /* 0x0000000000007b1d */ /* 0x000fe20000010000 */
[----:B------:R-:W-:-:S05]  /*1670*/  PRMT R9, RZ, 0x7610, R9 ;  /* 0x00007610ff097816 */ /* 0x000fca0000000009 */
[----:B------:R-:W2:Y:S01]  /*1680*/  @!P0 LDG.E.U16 R34, desc[UR24][R4.64] ;  /* 0x0000001804228981 */ /* 0x000ea2000c1e1500 */
[----:B------:R-:W-:-:S03]  /*1690*/  ISETP.GE.AND P0, PT, R140, UR23, PT ;  /* 0x000000178c007c0c */ /* 0x000fc6000bf06270 */
[----:B------:R-:W3:Y:S01]  /*16a0*/  @!P1 LDG.E.U16 R9, desc[UR24][R4.64+0xc0] ;  /* 0x0000c01804099981 */ /* 0x000ee2000c1e1500 */
[----:B------:R-:W-:-:S03]  /*16b0*/  ISETP.GE.AND P1, PT, R137, UR23, PT ;  /* 0x0000001789007c0c */ /* 0x000fc6000bf26270 */
[----:B------:R-:W4:Y:S01]  /*16c0*/  @!P2 LDG.E.U16 R36, desc[UR24][R4.64+0x80] ;  /* 0x000080180424a981 */ /* 0x000f22000c1e1500 */
[----:B------:R-:W-:-:S03]  /*16d0*/  ISETP.GE.AND P2, PT, R138, UR23, PT ;  /* 0x000000178a007c0c */ /* 0x000fc6000bf46270 */
[----:B------:R-:W3:Y:S04]  /*16e0*/  @!P3 LDG.E.U16 R7, desc[UR24][R4.64+0x40] ;  /* 0x000040180407b981 */ /* 0x000ee8000c1e1500 */
[----:B------:R-:W4:Y:S01]  /*16f0*/  @!P0 LDG.E.U16 R38, desc[UR24][R4.64+0x100] ;  /* 0x0001001804268981 */ /* 0x000f22000c1e1500 */
[----:B------:R-:W-:Y:S02]  /*1700*/  ISETP.GE.AND P0, PT, R136, UR23, PT ;  /* 0x0000001788007c0c */ /* 0x000fe4000bf06270 */
[----:B------:R-:W-:Y:S02]  /*1710*/  ISETP.GE.AND P3, PT, R139, UR23, PT ;  /* 0x000000178b007c0c */ /* 0x000fe4000bf66270 */
[----:B------:R-:W-:Y:S01]  /*1720*/  PRMT R13, RZ, 0x7610, R13 ;  /* 0x00007610ff0d7816 */ /* 0x000fe2000000000d */
[----:B------:R-:W4:Y:S01]  /*1730*/  @!P2 LDG.E.U16 R40, desc[UR24][R4.64+0x180] ;  /* 0x000180180428a981 */ /* 0x000f22000c1e1500 */
[----:B------:R-:W-:-:S02]  /*1740*/  PRMT R11, RZ, 0x7610, R11 ;  /* 0x00007610ff0b7816 */ /* 0x000fc4000000000b */
[----:B------:R-:W-:Y:S02]  /*1750*/  ISETP.NE.AND P2, PT, R29, RZ, PT ;  /* 0x000000ff1d00720c */ /* 0x000fe40003f45270 */
[----:B------:R-:W4:Y:S01]  /*1760*/  @!P1 LDG.E.U16 R13, desc[UR24][R4.64+0x1c0] ;  /* 0x0001c018040d9981 */ /* 0x000f22000c1e1500 */
[----:B------:R-:W-:-:S03]  /*1770*/  ISETP.NE.AND P1, PT, R31, RZ, PT ;  /* 0x000000ff1f00720c */ /* 0x000fc60003f25270 */
[----:B------:R-:W4:Y:S01]  /*1780*/  @!P0 LDG.E.U16 R42, desc[UR24][R4.64+0x200] ;  /* 0x00020018042a8981 */ /* 0x000f22000c1e1500 */
[----:B------:R-:W-:-:S03]  /*1790*/  ISETP.NE.AND P0, PT, R33, RZ, PT ;  /* 0x000000ff2100720c */ /* 0x000fc60003f05270 */
[----:B------:R-:W4:Y:S01]  /*17a0*/  @!P3 LDG.E.U16 R11, desc[UR24][R4.64+0x140] ;  /* 0x00014018040bb981 */ /* 0x000f22000c1e1500 */
[----:B------:R-:W-:Y:S02]  /*17b0*/  ISETP.NE.AND P3, PT, R27, RZ, PT ;  /* 0x000000ff1b00720c */ /* 0x000fe40003f65270 */
        /* <DEDUP_REMOVED lines=13> */
[----:B------:R-:W-:Y:S02]  /*1890*/  ISETP.GE.AND P0, PT, R146, UR23, PT ;  /* 0x0000001792007c0c */ /* 0x000fe4000bf06270 */
[----:B------:R-:W-:Y:S02]  /*18a0*/  P2R R26, PR, RZ, 0x2 ;  /* 0x00000002ff1a7803 */ /* 0x000fe40000000000 */
[----:B------:R-:W-:Y:S02]  /*18b0*/  ISETP.GE.AND P1, PT, R143, UR23, PT ;  /* 0x000000178f007c0c */ /* 0x000fe4000bf26270 */
[----:B------:R-:W-:Y:S02]  /*18c0*/  PRMT R0, RZ, 0x7610, R0 ;  /* 0x00007610ff007816 */ /* 0x000fe40000000000 */
[----:B------:R-:W-:Y:S02]  /*18d0*/  PRMT R20, RZ, 0x7610, R20 ;  /* 0x00007610ff147816 */ /* 0x000fe40000000014 */
[----:B-1----:R-:W-:-:S02]  /*18e0*/  PRMT R23, RZ, 0x7610, R23 ;  /* 0x00007610ff177816 */ /* 0x002fc40000000017 */
        /* <DEDUP_REMOVED lines=9> */
[----:B------:R-:W-:Y:S01]  /*1980*/  PRMT R35, RZ, 0x7610, R35 ;  /* 0x00007610ff237816 */ /* 0x000fe20000000023 */
[----:B--2---:R-:W-:Y:S04]  /*1990*/  STS.U16 [R127], R34 ;  /* 0x000000227f007388 */ /* 0x004fe80000000400 */
[----:B---3--:R-:W-:Y:S04]  /*19a0*/  STS.U16 [R126+0x40], R7 ;  /* 0x000040077e007388 */ /* 0x008fe80000000400 */
        /* <DEDUP_REMOVED lines=32> */
[----:B-1----:R-:W-:-:S05]  /*1bb0*/  PRMT R21, RZ, 0x7610, R21 ;  /* 0x00007610ff157816 */ /* 0x002fca0000000015 */
[----:B------:R-:W2:Y:S01]  /*1bc0*/  @!P0 LDG.E.U16 R0, desc[UR24][R2.64] ;  /* 0x0000001802008981 */ /* 0x000ea2000c1e1500 */
[----:B------:R-:W-:-:S03]  /*1bd0*/  ISETP.GE.AND P0, PT, R142, UR23, PT ;  /* 0x000000178e007c0c */ /* 0x000fc6000bf06270 */
[----:B------:R-:W3:Y:S01]  /*1be0*/  @!P1 LDG.E.U16 R21, desc[UR24][R2.64+0x40] ;  /* 0x0000401802159981 */ /* 0x000ee2000c1e1500 */
[----:B------:R-:W-:-:S03]  /*1bf0*/  ISETP.GE.AND P1, PT, R141, UR23, PT ;  /* 0x000000178d007c0c */ /* 0x000fc6000bf26270 */
[----:B------:R-:W4:Y:S04]  /*1c00*/  @!P2 LDG.E.U16 R31, desc[UR24][R2.64+0x2c0] ;  /* 0x0002c018021fa981 */ /* 0x000f28000c1e1500 */
[----:B------:R-:W4:Y:S04]  /*1c10*/  @!P3 LDG.E.U16 R30, desc[UR24][R2.64+0x300] ;  /* 0x00030018021eb981 */ /* 0x000f28000c1e1500 */
[----:B------:R-:W4:Y:S01]  /*1c20*/  @!P0 LDG.E.U16 R20, desc[UR24][R2.64+0x80] ;  /* 0x0000801802148981 */ /* 0x000f22000c1e1500 */
[----:B------:R-:W-:-:S03]  /*1c30*/  ISETP.GE.AND P0, PT, R140, UR23, PT ;  /* 0x000000178c007c0c */ /* 0x000fc6000bf06270 */
[----:B------:R-:W4:Y:S01]  /*1c40*/  @!P1 LDG.E.U16 R23, desc[UR24][R2.64+0xc0] ;  /* 0x0000c01802179981 */ /* 0x000f22000c1e1500 */
[----:B------:R-:W-:-:S03]  /*1c50*/  ISETP.GE.AND P1, PT, R139, UR23, PT ;  /* 0x000000178b007c0c */ /* 0x000fc6000bf26270 */
[----:B------:R-:W4:Y:S04]  /*1c60*/  @!P4 LDG.E.U16 R33, desc[UR24][R2.64+0x340] ;  /* 0x000340180221c981 */ /* 0x000f28000c1e1500 */
[----:B------:R-:W4:Y:S04]  /*1c70*/  @!P5 LDG.E.U16 R32, desc[UR24][R2.64+0x380] ;  /* 0x000380180220d981 */ /* 0x000f28000c1e1500 */
[----:B------:R-:W4:Y:S01]  /*1c80*/  @!P0 LDG.E.U16 R22, desc[UR24][R2.64+0x100] ;  /* 0x0001001802168981 */ /* 0x000f22000c1e1500 */
[----:B------:R-:W-:-:S03]  /*1c90*/  ISETP.GE.AND P0, PT, R138, UR23, PT ;  /* 0x000000178a007c0c */ /* 0x000fc6000bf06270 */
[----:B------:R-:W4:Y:S01]  /*1ca0*/  @!P1 LDG.E.U16 R25, desc[UR24][R2.64+0x140] ;  /* 0x0001401802199981 */ /* 0x000f22000c1e1500 */
[----:B------:R-:W-:-:S03]  /*1cb0*/  ISETP.GE.AND P1, PT, R137, UR23, PT ;  /* 0x0000001789007c0c */ /* 0x000fc6000bf26270 */
[----:B------:R-:W4:Y:S06]  /*1cc0*/  @!P6 LDG.E.U16 R35, desc[UR24][R2.64+0x3c0] ;  /* 0x0003c0180223e981 */ /* 0x000f2c000c1e1500 */
[----:B------:R-:W4:Y:S01]  /*1cd0*/  @!P0 LDG.E.U16 R24, desc[UR24][R2.64+0x180] ;  /* 0x0001801802188981 */ /* 0x000f22000c1e1500 */
[----:B------:R-:W-:-:S03]  /*1ce0*/  ISETP.GE.AND P0, PT, R136, UR23, PT ;  /* 0x0000001788007c0c */ /* 0x000fc6000bf06270 */
[----:B------:R-:W4:Y:S01]  /*1cf0*/  @!P1 LDG.E.U16 R27, desc[UR24][R2.64+0x1c0] ;  /* 0x0001c018021b9981 */ /* 0x000f22000c1e1500 */
[----:B------:R-:W-:Y:S02]  /*1d00*/  ISETP.NE.AND P1, PT, R26, RZ, PT ;  /* 0x000000ff1a00720c */ /* 0x000fe40003f25270 */
[----:B------:R-:W-:-:S07]  /*1d10*/  PRMT R26, RZ, 0x7610, R26 ;  /* 0x00007610ff1a7816 */ /* 0x000fce000000001a */
[----:B------:R-:W4:Y:S01]  /*1d20*/  @!P0 LDG.E.U16 R26, desc[UR24][R2.64+0x200] ;  /* 0x00020018021a8981 */ /* 0x000f22000c1e1500 */
[----:B------:R-:W-:Y:S02]  /*1d30*/  ISETP.NE.AND P0, PT, R28, RZ, PT ;  /* 0x000000ff1c00720c */ /* 0x000fe40003f05270 */
[----:B------:R-:W-:-:S06]  /*1d40*/  PRMT R28, RZ, 0x7610, R28 ;  /* 0x00007610ff1c7816 */ /* 0x000fcc000000001c */
[----:B------:R-:W4:Y:S05]  /*1d50*/  @!P1 LDG.E.U16 R28, desc[UR24][R2.64+0x280] ;  /* 0x00028018021c9981 */ /* 0x000f2a000c1e1500 */
[----:B------:R-:W4:Y:S01]  /*1d60*/  @!P0 LDG.E.U16 R29, desc[UR24][R2.64+0x240] ;  /* 0x00024018021d8981 */ /* 0x000f22000c1e1500 */
[----:B------:R-:W-:Y:S02]  /*1d70*/  SHF.L.U32 R78, R78, 0x10, RZ ;  /* 0x000000104e4e7819 */ /* 0x000fe400000006ff */
[----:B------:R-:W-:Y:S02]  /*1d80*/  SHF.L.U32 R79, R79, 0x10, RZ ;  /* 0x000000104f4f7819 */ /* 0x000fe400000006ff */
[----:B------:R-:W-:Y:S01]  /*1d90*/  SHF.L.U32 R76, R76, 0x10, RZ ;  /* 0x000000104c4c7819 */ /* 0x000fe200000006ff */
[----:B0-----:R-:W-:-:S02]  /*1da0*/  IMAD.U32 R75, R75, 0x10000, RZ ;  /* 0x000100004b4b7824 */ /* 0x001fc400078e00ff */
[----:B------:R-:W-:Y:S01]  /*1db0*/  IMAD.U32 R72, R72, 0x10000, RZ ;  /* 0x0001000048487824 */ /* 0x000fe200078e00ff */
[----:B------:R-:W-:Y:S02]  /*1dc0*/  SHF.L.U32 R73, R73, 0x10, RZ ;  /* 0x0000001049497819 */ /* 0x000fe400000006ff */
[----:B------:R-:W-:Y:S01]  /*1dd0*/  SHF.L.U32 R70, R70, 0x10, RZ ;  /* 0x0000001046467819 */ /* 0x000fe200000006ff */
[----:B------:R-:W-:Y:S02]  /*1de0*/  IMAD.U32 R69, R69, 0x10000, RZ ;  /* 0x0001000045457824 */ /* 0x000fe400078e00ff */
[----:B------:R-:W-:Y:S01]  /*1df0*/  IMAD.U32 R66, R66, 0x10000, RZ ;  /* 0x0001000042427824 */ /* 0x000fe200078e00ff */
[----:B------:R-:W-:Y:S02]  /*1e00*/  SHF.L.U32 R67, R67, 0x10, RZ ;  /* 0x0000001043437819 */ /* 0x000fe400000006ff */
[----:B------:R-:W-:Y:S01]  /*1e10*/  SHF.L.U32 R64, R64, 0x10, RZ ;  /* 0x0000001040407819 */ /* 0x000fe200000006ff */
[----:B------:R-:W-:-:S02]  /*1e20*/  IMAD.U32 R63, R63, 0x10000, RZ ;  /* 0x000100003f3f7824 */ /* 0x000fc400078e00ff */
[----:B------:R-:W-:Y:S01]  /*1e30*/  IMAD.U32 R60, R60, 0x10000, RZ ;  /* 0x000100003c3c7824 */ /* 0x000fe200078e00ff */
[----:B------:R-:W-:Y:S01]  /*1e40*/  SHF.L.U32 R61, R61, 0x10, RZ ;  /* 0x000000103d3d7819 */ /* 0x000fe200000006ff */
[----:B------:R-:W-:Y:S01]  /*1e50*/  UISETP.GE.AND UP0, UPT, UR20, 0x1, UPT ;  /* 0x000000011400788c */ /* 0x000fe2000bf06270 */
[----:B------:R-:W-:Y:S01]  /*1e60*/  SHF.L.U32 R58, R58, 0x10, RZ ;  /* 0x000000103a3a7819 */ /* 0x000fe200000006ff */
[----:B------:R-:W-:Y:S01]  /*1e70*/  IMAD.U32 R57, R57, 0x10000, RZ ;  /* 0x0001000039397824 */ /* 0x000fe200078e00ff */
[----:B------:R-:W-:Y:S02]  /*1e80*/  CS2R R94, SRZ ;  /* 0x00000000005e7805 */ /* 0x000fe4000001ff00 */
[----:B------:R-:W-:Y:S02]  /*1e90*/  CS2R R92, SRZ ;  /* 0x00000000005c7805 */ /* 0x000fe4000001ff00 */
[----:B------:R-:W-:Y:S02]  /*1ea0*/  CS2R R90, SRZ ;  /* 0x00000000005a7805 */ /* 0x000fe4000001ff00 */
[----:B------:R-:W-:-:S02]  /*1eb0*/  CS2R R88, SRZ ;  /* 0x0000000000587805 */ /* 0x000fc4000001ff00 */
[----:B------:R-:W-:Y:S02]  /*1ec0*/  CS2R R86, SRZ ;  /* 0x0000000000567805 */ /* 0x000fe4000001ff00 */
[----:B------:R-:W-:Y:S02]  /*1ed0*/  CS2R R84, SRZ ;  /* 0x0000000000547805 */ /* 0x000fe4000001ff00 */
[----:B------:R-:W-:Y:S02]  /*1ee0*/  CS2R R82, SRZ ;  /* 0x0000000000527805 */ /* 0x000fe4000001ff00 */
[----:B------:R-:W-:Y:S01]  /*1ef0*/  CS2R R80, SRZ ;  /* 0x0000000000507805 */ /* 0x000fe2000001ff00 */
        /* <DEDUP_REMOVED lines=28> */
[----:B0-----:R-:W-:-:S03]  /*20c0*/  IMAD.U32 R0, R0, 0x10000, RZ ;  /* 0x0001000000007824 */ /* 0x001fc600078e00ff */
[----:B------:R-:W0:Y:S01]  /*20d0*/  LDS.U16 R53, [R100+0x16] ;  /* 0x0000160064357984 */ /* 0x000e220000000400 */
[----:B-1----:R-:W-:Y:S02]  /*20e0*/  IMAD.U32 R77, R77, 0x10000, RZ ;  /* 0x000100004d4d7824 */ /* 0x002fe400078e00ff */
[----:B------:R-:W-:Y:S01]  /*20f0*/  FFMA.FTZ R2, R0, R78, R153 ;  /* 0x0000004e00027223 */ /* 0x000fe20000010099 */
[----:B------:R-:W1:Y:S01]  /*2100*/  LDS.U16 R52, [R99+0x18] ;  /* 0x0000180063347984 */ /* 0x000e620000000400 */
[----:B--2---:R-:W-:Y:S02]  /*2110*/  SHF.L.U32 R74, R74, 0x10, RZ ;  /* 0x000000104a4a7819 */ /* 0x004fe400000006ff */
[----:B------:R-:W-:Y:S01]  /*2120*/  FFMA.FTZ R3, R77, R79, R2 ;  /* 0x0000004f4d037223 */ /* 0x000fe20000010002 */
[----:B------:R-:W2:Y:S01]  /*2130*/  LDS.U16 R51, [R98+0x1a] ;  /* 0x00001a0062337984 */ /* 0x000ea20000000400 */
[----:B---3--:R-:W-:Y:S02]  /*2140*/  IMAD.U32 R71, R71, 0x10000, RZ ;  /* 0x0001000047477824 */ /* 0x008fe400078e00ff */
[----:B------:R-:W-:Y:S01]  /*2150*/  FFMA.FTZ R2, R74, R76, R3 ;  /* 0x0000004c4a027223 */ /* 0x000fe20000010003 */
[----:B------:R-:W3:Y:S01]  /*2160*/  LDS.U16 R50, [R97+0x1c] ;  /* 0x00001c0061327984 */ /* 0x000ee20000000400 */
[----:B----4-:R-:W-:-:S02]  /*2170*/  SHF.L.U32 R68, R68, 0x10, RZ ;  /* 0x0000001044447819 */ /* 0x010fc400000006ff */
[----:B------:R-:W-:Y:S01]  /*2180*/  FFMA.FTZ R3, R71, R75, R2 ;  /* 0x0000004b47037223 */ /* 0x000fe20000010002 */
[----:B------:R-:W4:Y:S01]  /*2190*/  LDS.U16 R48, [R96+0x1e] ;  /* 0x00001e0060307984 */ /* 0x000f220000000400 */
[----:B------:R-:W-:Y:S02]  /*21a0*/  IMAD.U32 R65, R65, 0x10000, RZ ;  /* 0x0001000041417824 */ /* 0x000fe400078e00ff */
[----:B------:R-:W-:Y:S01]  /*21b0*/  FFMA.FTZ R2, R68, R72, R3 ;  /* 0x0000004844027223 */ /* 0x000fe20000010003 */
[----:B------:R-:W-:-:S03]  /*21c0*/  SHF.L.U32 R62, R62, 0x10, RZ ;  /* 0x000000103e3e7819 */ /* 0x000fc600000006ff */
[----:B------:R-:W-:Y:S01]  /*21d0*/  FFMA.FTZ R3, R65, R73, R2 ;  /* 0x0000004941037223 */ /* 0x000fe20000010002 */
[----:B------:R-:W-:-:S03]  /*21e0*/  IMAD.U32 R59, R59, 0x10000, RZ ;  /* 0x000100003b3b7824 */ /* 0x000fc600078e00ff */
[----:B------:R-:W-:Y:S01]  /*21f0*/  FFMA.FTZ R2, R62, R70, R3 ;  /* 0x000000463e027223 */ /* 0x000fe20000010003 */
[----:B------:R-:W-:-:S03]  /*2200*/  SHF.L.U32 R56, R56, 0x10, RZ ;  /* 0x0000001038387819 */ /* 0x000fc600000006ff */
[----:B------:R-:W-:Y:S01]  /*2210*/  FFMA.FTZ R3, R59, R69, R2 ;  /* 0x000000453b037223 */ /* 0x000fe20000010002 */
[----:B------:R-:W-:-:S03]  /*2220*/  IMAD.U32 R55, R55, 0x10000, RZ ;  /* 0x0001000037377824 */ /* 0x000fc600078e00ff */
[----:B------:R-:W-:Y:S01]  /*2230*/  FFMA.FTZ R2, R56, R66, R3 ;  /* 0x0000004238027223 */ /* 0x000fe20000010003 */
[----:B------:R-:W-:-:S03]  /*2240*/  SHF.L.U32 R54, R54, 0x10, RZ ;  /* 0x0000001036367819 */ /* 0x000fc600000006ff */
[----:B------:R-:W-:Y:S01]  /*2250*/  FFMA.FTZ R3, R55, R67, R2 ;  /* 0x0000004337037223 */ /* 0x000fe20000010002 */
[----:B0-----:R-:W-:-:S03]  /*2260*/  IMAD.U32 R53, R53, 0x10000, RZ ;  /* 0x0001000035357824 */ /* 0x001fc600078e00ff */
[----:B------:R-:W-:Y:S01]  /*2270*/  FFMA.FTZ R2, R54, R64, R3 ;  /* 0x0000004036027223 */ /* 0x000fe20000010003 */
[----:B-1----:R-:W-:-:S03]  /*2280*/  SHF.L.U32 R52, R52, 0x10, RZ ;  /* 0x0000001034347819 */ /* 0x002fc600000006ff */
[----:B------:R-:W-:Y:S01]  /*2290*/  FFMA.FTZ R3, R53, R63, R2 ;  /* 0x0000003f35037223 */ /* 0x000fe20000010002 */
[----:B--2---:R-:W-:-:S03]  /*22a0*/  IMAD.U32 R51, R51, 0x10000, RZ ;  /* 0x0001000033337824 */ /* 0x004fc600078e00ff */
[----:B------:R-:W-:Y:S01]  /*22b0*/  FFMA.FTZ R2, R52, R60, R3 ;  /* 0x0000003c34027223 */ /* 0x000fe20000010003 */
[----:B---3--:R-:W-:-:S03]  /*22c0*/  SHF.L.U32 R50, R50, 0x10, RZ ;  /* 0x0000001032327819 */ /* 0x008fc600000006ff */
[----:B------:R-:W-:Y:S01]  /*22d0*/  FFMA.FTZ R3, R51, R61, R2 ;  /* 0x0000003d33037223 */ /* 0x000fe20000010002 */
[----:B----4-:R-:W-:-:S03]  /*22e0*/  IMAD.U32 R48, R48, 0x10000, RZ ;  /* 0x0001000030307824 */ /* 0x010fc600078e00ff */
[----:B------:R-:W-:Y:S01]  /*22f0*/  FFMA.FTZ R3, R50, R58, R3 ;  /* 0x0000003a32037223 */ /* 0x000fe20000010003 */
        /* <DEDUP_REMOVED lines=19> */
[----:B------:R-:W-:Y:S01]  /*2430*/  SHF.L.U32 R27, R8, 0x10, RZ ;  /* 0x00000010081b7819 */ /* 0x000fe200000006ff */
[----:B------:R-:W-:Y:S01]  /*2440*/  IMAD.U32 R3, R9, 0x10000, RZ ;  /* 0x0001000009037824 */ /* 0x000fe200078e00ff */
[----:B------:R-:W-:Y:S01]  /*2450*/  SHF.L.U32 R25, R10, 0x10, RZ ;  /* 0x000000100a197819 */ /* 0x000fe200000006ff */
[----:B------:R-:W-:Y:S01]  /*2460*/  IMAD.U32 R21, R11, 0x10000, RZ ;  /* 0x000100000b157824 */ /* 0x000fe200078e00ff */
[----:B------:R-:W-:Y:S01]  /*2470*/  SHF.L.U32 R23, R12, 0x10, RZ ;  /* 0x000000100c177819 */ /* 0x000fe200000006ff */
[----:B------:R-:W-:Y:S01]  /*2480*/  IMAD.U32 R159, R13, 0x10000, RZ ;  /* 0x000100000d9f7824 */ /* 0x000fe200078e00ff */
[----:B------:R-:W0:Y:S01]  /*2490*/  LDC.64 R8, c[0x0][0x440] ;  /* 0x00011000ff087b82 */ /* 0x000e220000000a00 */
[----:B------:R-:W-:Y:S01]  /*24a0*/  UISETP.NE.AND UP0, UPT, UR11, 0x1, UPT ;  /* 0x000000010b00788c */ /* 0x000fe2000bf05270 */
[----:B------:R-:W-:Y:S01]  /*24b0*/  SHF.L.U32 R31, R4, 0x10, RZ ;  /* 0x00000010041f7819 */ /* 0x000fe200000006ff */
[----:B------:R-:W-:Y:S01]  /*24c0*/  IMAD.U32 R17, R17, 0x10000, RZ ;  /* 0x0001000011117824 */ /* 0x000fe200078e00ff */
[----:B------:R-:W-:Y:S01]  /*24d0*/  SHF.L.U32 R29, R6, 0x10, RZ ;  /* 0x00000010061d7819 */ /* 0x000fe200000006ff */
[----:B------:R-:W-:Y:S01]  /*24e0*/  IMAD.U32 R5, R5, 0x10000, RZ ;  /* 0x0001000005057824 */ /* 0x000fe200078e00ff */
[----:B------:R-:W-:Y:S01]  /*24f0*/  SHF.L.U32 R161, R14, 0x10, RZ ;  /* 0x000000100ea17819 */ /* 0x000fe200000006ff */
[----:B------:R-:W-:Y:S01]  /*2500*/  IMAD.U32 R7, R7, 0x10000, RZ ;  /* 0x0001000007077824 */ /* 0x000fe200078e00ff */
[----:B------:R-:W1:Y:S01]  /*2510*/  LDC.64 R10, c[0x0][0x448] ;  /* 0x00011200ff0a7b82 */ /* 0x000e620000000a00 */
[----:B------:R-:W-:Y:S01]  /*2520*/  SHF.L.U32 R163, R16, 0x10, RZ ;  /* 0x0000001010a37819 */ /* 0x000fe200000006ff */
[----:B------:R-:W-:Y:S01]  /*2530*/  IMAD.U32 R15, R15, 0x10000, RZ ;  /* 0x000100000f0f7824 */ /* 0x000fe200078e00ff */
[----:B------:R-:W-:Y:S01]  /*2540*/  SHF.L.U32 R165, R18, 0x10, RZ ;  /* 0x0000001012a57819 */ /* 0x000fe200000006ff */
[----:B------:R-:W-:Y:S01]  /*2550*/  IMAD.U32 R167, R19, 0x10000, RZ ;  /* 0x0001000013a77824 */ /* 0x000fe200078e00ff */
[----:B------:R-:W-:Y:S01]  /*2560*/  PLOP3.LUT P1, PT, PT, PT, UP0, 0x80, 0x8 ;  /* 0x000000000008781c */ /* 0x000fe20003f2f008 */
[--C-:B------:R-:W-:Y:S01]  /*2570*/  FADD.FTZ R24, R21, R150.reuse ;  /* 0x0000009615187221 */ /* 0x100fe20000010000 */
[--C-:B------:R-:W-:Y:S01]  /*2580*/  FADD.FTZ R18, R17, R150.reuse ;  /* 0x0000009611127221 */ /* 0x100fe20000010000 */
[----:B------:R-:W2:Y:S01]  /*2590*/  LDC.64 R12, c[0x0][0x4d8] ;  /* 0x00013600ff0c7b82 */ /* 0x000ea20000000a00 */
[----:B------:R-:W-:Y:S01]  /*25a0*/  ISETP.GE.AND P2, PT, R146, UR23, PT ;  /* 0x0000001792007c0c */ /* 0x000fe2000bf46270 */
[----:B------:R-:W-:Y:S01]  /*25b0*/  IMAD.MOV.U32 R95, RZ, RZ, RZ ;  /* 0x000000ffff5f7224 */ /* 0x000fe200078e00ff */
[----:B------:R-:W-:Y:S01]  /*25c0*/  MOV R33, RZ ;  /* 0x000000ff00217202 */ /* 0x000fe20000000f00 */
        /* <DEDUP_REMOVED lines=9> */
[----:B------:R-:W-:Y:S01]  /*2660*/  ISETP.EQ.AND P1, PT, R186, RZ, P1 ;  /* 0x000000ffba00720c */ /* 0x000fe20000f22270 */
[--C-:B------:R-:W-:Y:S01]  /*2670*/  FADD.FTZ R21, R161, R150.reuse ;  /* 0x00000096a1157221 */ /* 0x100fe20000010000 */
[--C-:B------:R-:W-:Y:S01]  /*2680*/  FADD.FTZ R20, R15, R150.reuse ;  /* 0x000000960f147221 */ /* 0x100fe20000010000 */
[--C-:B------:R-:W-:Y:S01]  /*2690*/  FADD.FTZ R19, R163, R150.reuse ;  /* 0x00000096a3137221 */ /* 0x100fe20000010000 */
[--C-:B------:R-:W-:Y:S01]  /*26a0*/  FADD.FTZ R17, R165, R150.reuse ;  /* 0x00000096a5117221 */ /* 0x100fe20000010000 */
[----:B------:R-:W-:Y:S01]  /*26b0*/  FADD.FTZ R16, R167, R150 ;  /* 0x00000096a7107221 */ /* 0x000fe20000010000 */
[----:B------:R-:W3:Y:S01]  /*26c0*/  LDCU UR42, c[0x0][0x394] ;  /* 0x00007280ff2a77ac */ /* 0x000ee20008000800 */
[----:B------:R-:W4:Y:S01]  /*26d0*/  LDCU UR43, c[0x0][0x38c] ;  /* 0x00007180ff2b77ac */ /* 0x000f220008000800 */
[----:B------:R-:W0:Y:S01]  /*26e0*/  LDCU UR21, c[0x0][0x388] ;  /* 0x00007100ff1577ac */ /* 0x000e220008000800 */
[----:B------:R-:W0:Y:S01]  /*26f0*/  LDCU.64 UR28, c[0x0][0x3a8] ;  /* 0x00007500ff1c77ac */ /* 0x000e220008000a00 */
[----:B------:R-:W0:Y:S01]  /*2700*/  LDCU.64 UR30, c[0x0][0x3c0] ;  /* 0x00007800ff1e77ac */ /* 0x000e220008000a00 */
[----:B------:R-:W0:Y:S01]  /*2710*/  LDCU.64 UR34, c[0x0][0x3e0] ;  /* 0x00007c00ff2277ac */ /* 0x000e220008000a00 */
[----:B------:R-:W0:Y:S01]  /*2720*/  LDCU.64 UR36, c[0x0][0x4e0] ;  /* 0x00009c00ff2477ac */ /* 0x000e220008000a00 */
[----:B------:R-:W0:Y:S01]  /*2730*/  LDCU.64 UR38, c[0x0][0x4f0] ;  /* 0x00009e00ff2677ac */ /* 0x000e220008000a00 */
[----:B------:R-:W0:Y:S02]  /*2740*/  LDCU.64 UR40, c[0x0][0x540] ;  /* 0x0000a800ff2877ac */ /* 0x000e240008000a00 */
.L_x_3668:
[----:B--2---:R-:W-:Y:S01]  /*2750*/  MOV R2, R146 ;  /* 0x0000009200027202 */ /* 0x004fe20000000f00 */
[----:B------:R-:W-:Y:S01]  /*2760*/  IMAD.MOV.U32 R3, RZ, RZ, RZ ;  /* 0x000000ffff037224 */ /* 0x000fe200078e00ff */
[----:B------:R-:W-:Y:S02]  /*2770*/  ISETP.GE.AND P6, PT, R143, UR23, PT ;  /* 0x000000178f007c0c */ /* 0x000fe4000bfc6270 */
[----:B------:R-:W-:Y:S01]  /*2780*/  ISETP.GE.AND P4, PT, R142, UR23, PT ;  /* 0x000000178e007c0c */ /* 0x000fe2000bf86270 */
[----:B01----:R-:W-:Y:S01]  /*2790*/  IMAD.WIDE.U32 R4, R33, UR34, R2 ;  /* 0x0000002221047c25 */ /* 0x003fe2000f8e0002 */
[----:B------:R-:W-:Y:S02]  /*27a0*/  ISETP.GE.AND P5, PT, R141, UR23, PT ;  /* 0x000000178d007c0c */ /* 0x000fe4000bfa6270 */
[----:B------:R-:W-:Y:S01]  /*27b0*/  ISETP.GE.AND P3, PT, R139, UR23, PT ;  /* 0x000000178b007c0c */ /* 0x000fe2000bf66270 */
[----:B------:R-:W-:Y:S01]  /*27c0*/  IMAD R3, R33, UR35, R5 ;  /* 0x0000002321037c24 */ /* 0x000fe2000f8e0205 */
[----:B------:R-:W-:-:S04]  /*27d0*/  LEA R2, P0, R4, R149, 0x1 ;  /* 0x0000009504027211 */ /* 0x000fc800078008ff */
[----:B------:R-:W-:Y:S02]  /*27e0*/  LEA.HI.X R3, R4, R147, R3, 0x1, P0 ;  /* 0x0000009304037211 */ /* 0x000fe400000f0c03 */
[----:B------:R-:W-:-:S03]  /*27f0*/  ISETP.GE.AND P0, PT, R140, UR23, PT ;  /* 0x000000178c007c0c */ /* 0x000fc6000bf06270 */
[----:B------:R-:W5:Y:S04]  /*2800*/  @!P2 LDG.E.U16 R4, desc[UR24][R2.64] ;  /* 0x000000180204a981 */ /* 0x000f68000c1e1500 */
[----:B------:R-:W3:Y:S04]  /*2810*/  @!P6 LDG.E.U16 R15, desc[UR24][R2.64+0x40] ;  /* 0x00004018020fe981 */ /* 0x000ee8000c1e1500 */
[----:B------:R-:W4:Y:S04]  /*2820*/  @!P4 LDG.E.U16 R14, desc[UR24][R2.64+0x80] ;  /* 0x00008018020ec981 */ /* 0x000f28000c1e1500 */
[----:B------:R-:W2:Y:S04]  /*2830*/  @!P0 LDG.E.U16 R152, desc[UR24][R2.64+0x100] ;  /* 0x0001001802988981 */ /* 0x000ea8000c1e1500 */
[----:B------:R-:W2:Y:S04]  /*2840*/  @!P5 LDG.E.U16 R159, desc[UR24][R2.64+0xc0] ;  /* 0x0000c018029fd981 */ /* 0x000ea8000c1e1500 */
[----:B------:R-:W2:Y:S01]  /*2850*/  @!P3 LDG.E.U16 R161, desc[UR24][R2.64+0x140] ;  /* 0x0001401802a1b981 */ /* 0x000ea2000c1e1500 */
[----:B------:R-:W-:Y:S01]  /*2860*/  HFMA2 R154, -RZ, RZ, 0, 0 ;  /* 0x00000000ff9a7431 */ /* 0x000fe200000001ff */
[----:B------:R-:W-:Y:S01]  /*2870*/  MOV R6, UR8 ;  /* 0x0000000800067c02 */ /* 0x000fe20008000f00 */
[----:B------:R-:W-:-:S02]  /*2880*/  IMAD.U32 R5, RZ, RZ, UR10 ;  /* 0x0000000aff057e24 */ /* 0x000fc4000f8e00ff */
[----:B------:R-:W-:Y:S01]  /*2890*/  HFMA2 R164, -RZ, RZ, 0, 0 ;  /* 0x00000000ffa47431 */ /* 0x000fe200000001ff */
[----:B------:R-:W-:Y:S01]  /*28a0*/  MOV R162, RZ ;  /* 0x000000ff00a27202 */ /* 0x000fe20000000f00 */
[----:B------:R-:W-:Y:S01]  /*28b0*/  IMAD.U32 R7, RZ, RZ, UR9 ;  /* 0x00000009ff077e24 */ /* 0x000fe2000f8e00ff */
[----:B-----5:R-:W-:Y:S01]  /*28c0*/  @!P2 PRMT R154, R4, 0x5410, RZ ;  /* 0x00005410049aa816 */ /* 0x020fe200000000ff */
[----:B------:R-:W-:-:S04]  /*28d0*/  IMAD.MOV.U32 R4, RZ, RZ, R6 ;  /* 0x000000ffff047224 */ /* 0x000fc800078e0006 */
[C---:B------:R-:W-:Y:S01]  /*28e0*/  IMAD.WIDE.U32 R4, R33.reuse, UR28, R4 ;  /* 0x0000001c21047c25 */ /* 0x040fe2000f8e0004 */
[----:B---3--:R-:W-:Y:S02]  /*28f0*/  @!P6 PRMT R154, R154, 0x5410, R15 ;  /* 0x000054109a9ae816 */ /* 0x008fe4000000000f */
[----:B----4-:R-:W-:Y:S01]  /*2900*/  @!P4 PRMT R162, R14, 0x5410, RZ ;  /* 0x000054100ea2c816 */ /* 0x010fe200000000ff */
[----:B------:R-:W-:Y:S01]  /*2910*/  IMAD R5, R33, UR29, R5 ;  /* 0x0000001d21057c24 */ /* 0x000fe2000f8e0205 */
[----:B------:R-:W-:Y:S02]  /*2920*/  ISETP.GE.AND P6, PT, R138, UR23, PT ;  /* 0x000000178a007c0c */ /* 0x000fe4000bfc6270 */
[----:B--2---:R-:W-:Y:S02]  /*2930*/  @!P0 PRMT R164, R152, 0x5410, RZ ;  /* 0x0000541098a48816 */ /* 0x004fe400000000ff */
[----:B------:R-:W-:Y:S02]  /*2940*/  LEA R6, P0, R4, R8, 0x2 ;  /* 0x0000000804067211 */ /* 0x000fe400078010ff */
[----:B------:R-:W-:-:S02]  /*2950*/  @!P5 PRMT R162, R162, 0x5410, R159 ;  /* 0x00005410a2a2d816 */ /* 0x000fc4000000009f */
[----:B------:R-:W-:Y:S02]  /*2960*/  ISETP.GE.AND P4, PT, R136, UR23, PT ;  /* 0x0000001788007c0c */ /* 0x000fe4000bf86270 */
[----:B------:R-:W-:Y:S02]  /*2970*/  ISETP.GE.AND P5, PT, R137, UR23, PT ;  /* 0x0000001789007c0c */ /* 0x000fe4000bfa6270 */
[----:B------:R-:W-:Y:S01]  /*2980*/  LEA.HI.X R7, R4, R9, R5, 0x2, P0 ;  /* 0x0000000904077211 */ /* 0x000fe200000f1405 */
[----:B------:R-:W2:Y:S01]  /*2990*/  @!P6 LDG.E.U16 R160, desc[UR24][R2.64+0x180] ;  /* 0x0001801802a0e981 */ /* 0x000ea2000c1e1500 */
[----:B------:R-:W-:Y:S02]  /*29a0*/  ISETP.GE.AND P0, PT, R134, UR23, PT ;  /* 0x0000001786007c0c */ /* 0x000fe4000bf06270 */
[----:B------:R-:W-:Y:S01]  /*29b0*/  @!P3 PRMT R164, R164, 0x5410, R161 ;  /* 0x00005410a4a4b816 */ /* 0x000fe200000000a1 */
[----:B------:R-:W-:Y:S01]  /*29c0*/  IMAD.U32 R14, RZ, RZ, UR6 ;  /* 0x00000006ff0e7e24 */ /* 0x000fe2000f8e00ff */
[----:B------:R-:W-:Y:S01]  /*29d0*/  ISETP.GE.AND P3, PT, R135, UR23, PT ;  /* 0x0000001787007c0c */ /* 0x000fe2000bf66270 */
[----:B------:R-:W-:-:S02]  /*29e0*/  IMAD.MOV.U32 R166, RZ, RZ, RZ ;  /* 0x000000ffffa67224 */ /* 0x000fc400078e00ff */
[----:B------:R-:W3:Y:S04]  /*29f0*/  @!P4 LDG.E.U16 R156, desc[UR24][R2.64+0x200] ;  /* 0x00020018029cc981 */ /* 0x000ee8000c1e1500 */
[----:B------:R-:W4:Y:S04]  /*2a00*/  @!P5 LDG.E.U16 R159, desc[UR24][R2.64+0x1c0] ;  /* 0x0001c018029fd981 */ /* 0x000f28000c1e1500 */
[----:B------:R-:W5:Y:S04]  /*2a10*/  @!P0 LDG.E.U16 R158, desc[UR24][R2.64+0x280] ;  /* 0x00028018029e8981 */ /* 0x000f68000c1e1500 */
[----:B------:R-:W5:Y:S01]  /*2a20*/  @!P3 LDG.E.U16 R161, desc[UR24][R2.64+0x240] ;  /* 0x0002401802a1b981 */ /* 0x000f62000c1e1500 */
[----:B------:R-:W-:-:S02]  /*2a30*/  MOV R5, UR12 ;  /* 0x0000000c00057c02 */ /* 0x000fc40008000f00 */
[----:B------:R-:W-:Y:S01]  /*2a40*/  MOV R4, R14 ;  /* 0x0000000e00047202 */ /* 0x000fe20000000f00 */
[----:B------:R-:W-:Y:S01]  /*2a50*/  IMAD.MOV.U32 R168, RZ, RZ, RZ ;  /* 0x000000ffffa87224 */ /* 0x000fe200078e00ff */
[----:B------:R1:W5:Y:S03]  /*2a60*/  LDG.E R152, desc[UR24][R6.64] ;  /* 0x0000001806987981 */ /* 0x000366000c1e1900 */
[----:B------:R-:W-:-:S04]  /*2a70*/  IMAD.WIDE.U32 R4, R33, UR30, R4 ;  /* 0x0000001e21047c25 */ /* 0x000fc8000f8e0004 */
[----:B------:R-:W-:Y:S02]  /*2a80*/  IMAD R5, R33, UR31, R5 ;  /* 0x0000001f21057c24 */ /* 0x000fe4000f8e0205 */
[----:B------:R-:W-:Y:S01]  /*2a90*/  IMAD.MOV.U32 R14, RZ, RZ, RZ ;  /* 0x000000ffff0e7224 */ /* 0x000fe200078e00ff */
[----:B------:R-:W-:Y:S02]  /*2aa0*/  MOV R15, UR7 ;  /* 0x00000007000f7c02 */ /* 0x000fe40008000f00 */
[----:B--2---:R-:W-:Y:S02]  /*2ab0*/  @!P6 PRMT R166, R160, 0x5410, RZ ;  /* 0x00005410a0a6e816 */ /* 0x004fe400000000ff */
[----:B------:R-:W-:Y:S02]  /*2ac0*/  ISETP.GE.AND P6, PT, R133, UR23, PT ;  /* 0x0000001785007c0c */ /* 0x000fe4000bfc6270 */
[----:B---3--:R-:W-:Y:S02]  /*2ad0*/  @!P4 PRMT R168, R156, 0x5410, RZ ;  /* 0x000054109ca8c816 */ /* 0x008fe400000000ff */
[----:B------:R-:W-:-:S02]  /*2ae0*/  ISETP.GE.AND P4, PT, R132, UR23, PT ;  /* 0x0000001784007c0c */ /* 0x000fc4000bf86270 */
[----:B----4-:R-:W-:Y:S02]  /*2af0*/  @!P5 PRMT R166, R166, 0x5410, R159 ;  /* 0x00005410a6a6d816 */ /* 0x010fe4000000009f */
[----:B-1----:R-:W-:Y:S02]  /*2b00*/  LEA R6, P5, R4, R10, 0x2 ;  /* 0x0000000a04067211 */ /* 0x002fe400078a10ff */
[----:B-----5:R-:W-:Y:S02]  /*2b10*/  @!P0 PRMT R14, R158, 0x5410, RZ ;  /* 0x000054109e0e8816 */ /* 0x020fe400000000ff */
[----:B------:R-:W-:Y:S02]  /*2b20*/  ISETP.GE.AND P0, PT, R130, UR23, PT ;  /* 0x0000001782007c0c */ /* 0x000fe4000bf06270 */
[----:B------:R-:W-:Y:S02]  /*2b30*/  @!P3 PRMT R168, R168, 0x5410, R161 ;  /* 0x00005410a8a8b816 */ /* 0x000fe400000000a1 */
[----:B------:R-:W-:-:S02]  /*2b40*/  ISETP.GE.AND P3, PT, R131, UR23, PT ;  /* 0x0000001783007c0c */ /* 0x000fc4000bf66270 */
[----:B------:R-:W-:Y:S02]  /*2b50*/  LEA.HI.X R7, R4, R11, R5, 0x2, P5 ;  /* 0x0000000b04077211 */ /* 0x000fe400028f1405 */
[----:B------:R-:W-:Y:S01]  /*2b60*/  ISETP.GE.AND P5, PT, R129, UR23, PT ;  /* 0x0000001781007c0c */ /* 0x000fe2000bfa6270 */
[----:B------:R-:W2:Y:S04]  /*2b70*/  @!P4 LDG.E.U16 R4, desc[UR24][R2.64+0x300] ;  /* 0x000300180204c981 */ /* 0x000ea8000c1e1500 */
[----:B------:R-:W3:Y:S04]  /*2b80*/  @!P6 LDG.E.U16 R5, desc[UR24][R2.64+0x2c0] ;  /* 0x0002c0180205e981 */ /* 0x000ee8000c1e1500 */
[----:B------:R-:W4:Y:S04]  /*2b90*/  @!P0 LDG.E.U16 R159, desc[UR24][R2.64+0x380] ;  /* 0x00038018029f8981 */ /* 0x000f28000c1e1500 */
[----:B------:R-:W5:Y:S04]  /*2ba0*/  @!P3 LDG.E.U16 R15, desc[UR24][R2.64+0x340] ;  /* 0x00034018020fb981 */ /* 0x000f68000c1e1500 */
[----:B------:R0:W5:Y:S04]  /*2bb0*/  @!P5 LDG.E.U16 R163, desc[UR24][R2.64+0x3c0] ;  /* 0x0003c01802a3d981 */ /* 0x000168000c1e1500 */
[----:B------:R1:W5:Y:S01]  /*2bc0*/  LDG.E R188, desc[UR24][R6.64] ;  /* 0x0000001806bc7981 */ /* 0x000362000c1e1900 */
[----:B0-----:R-:W-:-:S03]  /*2bd0*/  PRMT R2, R154, 0x7632, R2 ;  /* 0x000076329a027816 */ /* 0x001fc60000000002 */
[----:B------:R-:W-:Y:S04]  /*2be0*/  STS.U16 [R127], R154 ;  /* 0x0000009a7f007388 */ /* 0x000fe80000000400 */
[----:B------:R0:W-:Y:S01]  /*2bf0*/  STS.U16 [R126+0x40], R2 ;  /* 0x000040027e007388 */ /* 0x0001e20000000400 */
[----:B------:R-:W-:Y:S02]  /*2c00*/  PRMT R3, R162, 0x7632, R3 ;  /* 0x00007632a2037816 */ /* 0x000fe40000000003 */
[----:B-1----:R-:W-:Y:S01]  /*2c10*/  PRMT R6, R164, 0x7632, R6 ;  /* 0x00007632a4067816 */ /* 0x002fe20000000006 */
[----:B0-----:R-:W-:Y:S01]  /*2c20*/  HFMA2 R2, -RZ, RZ, 0, 0 ;  /* 0x00000000ff027431 */ /* 0x001fe200000001ff */
[----:B------:R-:W-:Y:S01]  /*2c30*/  STS.U16 [R125+0x80], R162 ;  /* 0x000080a27d007388 */ /* 0x000fe20000000400 */
[----:B------:R-:W-:-:S02]  /*2c40*/  PRMT R7, R166, 0x7632, R7 ;  /* 0x00007632a6077816 */ /* 0x000fc40000000007 */
[----:B------:R-:W-:Y:S01]  /*2c50*/  PRMT R154, R168, 0x7632, R154 ;  /* 0x00007632a89a7816 */ /* 0x000fe2000000009a */
[----:B------:R0:W-:Y:S04]  /*2c60*/  STS.U16 [R124+0xc0], R3 ;  /* 0x0000c0037c007388 */ /* 0x0001e80000000400 */
[----:B------:R-:W-:Y:S04]  /*2c70*/  STS.U16 [R123+0x100], R164 ;  /* 0x000100a47b007388 */ /* 0x000fe80000000400 */
[----:B------:R1:W-:Y:S04]  /*2c80*/  STS.U16 [R122+0x140], R6 ;  /* 0x000140067a007388 */ /* 0x0003e80000000400 */
[----:B------:R-:W-:Y:S04]  /*2c90*/  STS.U16 [R121+0x180], R166 ;  /* 0x000180a679007388 */ /* 0x000fe80000000400 */
[----:B------:R-:W-:Y:S04]  /*2ca0*/  STS.U16 [R120+0x1c0], R7 ;  /* 0x0001c00778007388 */ /* 0x000fe80000000400 */
[----:B------:R-:W-:Y:S04]  /*2cb0*/  STS.U16 [R119+0x200], R168 ;  /* 0x000200a877007388 */ /* 0x000fe80000000400 */
[----:B------:R-:W-:Y:S01]  /*2cc0*/  STS.U16 [R118+0x240], R154 ;  /* 0x0002409a76007388 */ /* 0x000fe20000000400 */
[----:B------:R-:W0:Y:S01]  /*2cd0*/  S2UR UR20, SR_CgaCtaId ;  /* 0x00000000001479c3 */ /* 0x000e220000008800 */
[----:B------:R-:W-:Y:S01]  /*2ce0*/  USHF.L.U32 UR33, UR11, 0x8, URZ ;  /* 0x000000080b217899 */ /* 0x000fe200080006ff */
[----:B------:R-:W-:-:S03]  /*2cf0*/  FMUL.FTZ R165, R152, 1.4426950216293334961 ;  /* 0x3fb8aa3b98a57820 */ /* 0x000fc60000410000 */
[----:B------:R-:W-:Y:S01]  /*2d00*/  UIADD3 UR19, UPT, UPT, UR33, -0x100, URZ ;  /* 0xffffff0021137890 */ /* 0x000fe2000fffe0ff */
[----:B------:R-:W-:-:S03]  /*2d10*/  FMUL.FTZ R219, R31, R165 ;  /* 0x000000a51fdb7220 */ /* 0x000fc60000410000 */
[----:B------:R-:W-:-:S03]  /*2d20*/  ULOP3.LUT UR19, UR19, 0x100, URZ, 0xc0, !UPT ;  /* 0x0000010013137892 */ /* 0x000fc6000f8ec0ff */
        /* <DEDUP_REMOVED lines=14> */
[----:B------:R-:W-:Y:S01]  /*2e10*/  UMOV UR32, 0x400 ;  /* 0x0000040000207882 */ /* 0x000fe20000000000 */
[-C--:B------:R-:W-:Y:S01]  /*2e20*/  FMUL.FTZ R176, R17, R165.reuse ;  /* 0x000000a511b07220 */ /* 0x080fe20000410000 */
[----:B------:R-:W-:Y:S01]  /*2e30*/  FMUL.FTZ R177, R16, R165 ;  /* 0x000000a510b17220 */ /* 0x000fe20000410000 */
[----:B0-----:R-:W-:Y:S01]  /*2e40*/  ULEA UR32, UR20, UR32, 0x18 ;  /* 0x0000002014207291 */ /* 0x001fe2000f8ec0ff */
        /* <DEDUP_REMOVED lines=16> */
[----:B--2---:R-:W-:Y:S01]  /*2f50*/  @!P4 PRMT R2, R4, 0x5410, RZ ;  /* 0x000054100402c816 */ /* 0x004fe200000000ff */
[----:B------:R-:W-:Y:S01]  /*2f60*/  IMAD.MOV.U32 R4, RZ, RZ, RZ ;  /* 0x000000ffff047224 */ /* 0x000fe200078e00ff */
[----:B---3--:R-:W-:-:S02]  /*2f70*/  @!P6 PRMT R14, R14, 0x5410, R5 ;  /* 0x000054100e0ee816 */ /* 0x008fc40000000005 */
[----:B----4-:R-:W-:Y:S02]  /*2f80*/  @!P0 PRMT R4, R159, 0x5410, RZ ;  /* 0x000054109f048816 */ /* 0x010fe400000000ff */
[----:B------:R-:W-:Y:S02]  /*2f90*/  PRMT R3, R14, 0x7632, R3 ;  /* 0x000076320e037816 */ /* 0x000fe40000000003 */
[----:B-----5:R-:W-:Y:S02]  /*2fa0*/  @!P3 PRMT R2, R2, 0x5410, R15 ;  /* 0x000054100202b816 */ /* 0x020fe4000000000f */
[----:B------:R-:W-:Y:S02]  /*2fb0*/  @!P5 PRMT R4, R4, 0x5410, R163 ;  /* 0x000054100404d816 */ /* 0x000fe400000000a3 */
[----:B------:R-:W-:Y:S01]  /*2fc0*/  PRMT R5, R2, 0x7632, R5 ;  /* 0x0000763202057816 */ /* 0x000fe20000000005 */
[----:B------:R-:W-:Y:S01]  /*2fd0*/  STS.U16 [R117+0x280], R14 ;  /* 0x0002800e75007388 */ /* 0x000fe20000000400 */
[----:B-1----:R-:W-:-:S03]  /*2fe0*/  PRMT R6, R4, 0x7632, R6 ;  /* 0x0000763204067816 */ /* 0x002fc60000000006 */
[----:B------:R-:W-:Y:S04]  /*2ff0*/  STS.U16 [R116+0x2c0], R3 ;  /* 0x0002c00374007388 */ /* 0x000fe80000000400 */
[----:B------:R1:W-:Y:S04]  /*3000*/  STS.U16 [R115+0x300], R2 ;  /* 0x0003000273007388 */ /* 0x0003e80000000400 */
[----:B------:R-:W-:Y:S04]  /*3010*/  STS.U16 [R114+0x340], R5 ;  /* 0x0003400572007388 */ /* 0x000fe80000000400 */
[----:B------:R-:W-:Y:S04]  /*3020*/  STS.U16 [R113+0x380], R4 ;  /* 0x0003800471007388 */ /* 0x000fe80000000400 */
[----:B------:R-:W-:Y:S01]  /*3030*/  STS.U16 [R112+0x3c0], R6 ;  /* 0x0003c00670007388 */ /* 0x000fe20000000400 */
[----:B------:R-:W-:-:S03]  /*3040*/  NOP ;  /* 0x0000000000007918 */ /* 0x000fc60000000000 */
[----:B------:R-:W2:Y:S04]  /*3050*/  LDS.U16 R197, [R101+0x14] ;  /* 0x0000140065c57984 */ /* 0x000ea80000000400 */
[----:B------:R-:W3:Y:S04]  /*3060*/  LDS.U16 R201, [R103+0x10] ;  /* 0x0000100067c97984 */ /* 0x000ee80000000400 */
[----:B------:R-:W4:Y:S04]  /*3070*/  LDS.U16 R191, [R98+0x1a] ;  /* 0x00001a0062bf7984 */ /* 0x000f280000000400 */
[----:B------:R-:W-:Y:S04]  /*3080*/  LDS.U16 R217, [R111] ;  /* 0x000000006fd97984 */ /* 0x000fe80000000400 */
[----:B------:R-:W-:Y:S04]  /*3090*/  LDS.U16 R213, [R109+0x4] ;  /* 0x000004006dd57984 */ /* 0x000fe80000000400 */
[----:B------:R-:W-:Y:S04]  /*30a0*/  LDS.U16 R209, [R107+0x8] ;  /* 0x000008006bd17984 */ /* 0x000fe80000000400 */
[----:B------:R-:W-:Y:S04]  /*30b0*/  LDS.U16 R205, [R105+0xc] ;  /* 0x00000c0069cd7984 */ /* 0x000fe80000000400 */
[----:B------:R-:W-:Y:S04]  /*30c0*/  LDS.U16 R195, [R100+0x16] ;  /* 0x0000160064c37984 */ /* 0x000fe80000000400 */
[----:B------:R-:W-:Y:S04]  /*30d0*/  LDS.U16 R175, [R97+0x1c] ;  /* 0x00001c0061af7984 */ /* 0x000fe80000000400 */
[----:B------:R-:W5:Y:S04]  /*30e0*/  LDS.U16 R207, [R106+0xa] ;  /* 0x00000a006acf7984 */ /* 0x000f680000000400 */
[----:B------:R-:W0:Y:S04]  /*30f0*/  LDS.U16 R203, [R104+0xe] ;  /* 0x00000e0068cb7984 */ /* 0x000e280000000400 */
[----:B------:R-:W0:Y:S04]  /*3100*/  LDS.U16 R199, [R102+0x12] ;  /* 0x0000120066c77984 */ /* 0x000e280000000400 */
[----:B------:R-:W0:Y:S04]  /*3110*/  LDS.U16 R193, [R99+0x18] ;  /* 0x0000180063c17984 */ /* 0x000e280000000400 */
[----:B------:R-:W0:Y:S04]  /*3120*/  LDS.U16 R154, [R96+0x1e] ;  /* 0x00001e00609a7984 */ /* 0x000e280000000400 */
[----:B------:R-:W0:Y:S04]  /*3130*/  LDS.U16 R215, [R110+0x2] ;  /* 0x000002006ed77984 */ /* 0x000e280000000400 */
[----:B------:R-:W0:Y:S01]  /*3140*/  LDS.U16 R211, [R108+0x6] ;  /* 0x000006006cd37984 */ /* 0x000e220000000400 */
[----:B-1----:R-:W-:Y:S01]  /*3150*/  VIADD R2, R33, UR19 ;  /* 0x0000001321027c36 */ /* 0x002fe20008000000 */
[----:B------:R-:W-:-:S02]  /*3160*/  ISETP.NE.AND P0, PT, R148, RZ, PT ;  /* 0x000000ff9400720c */ /* 0x000fc40003f05270 */
[C---:B------:R-:W-:Y:S02]  /*3170*/  IADD3 R159, PT, PT, R148.reuse, 0x200, RZ ;  /* 0x00000200949f7810 */ /* 0x040fe40007ffe0ff */
[----:B------:R-:W-:Y:S02]  /*3180*/  ISETP.NE.AND P3, PT, R148, 0x3f, PT ;  /* 0x0000003f9400780c */ /* 0x000fe40003f65270 */
[----:B------:R-:W-:Y:S02]  /*3190*/  SEL R2, R2, R159, !P0 ;  /* 0x0000009f02027207 */ /* 0x000fe40004000000 */
[----:B--2---:R-:W-:Y:S02]  /*31a0*/  SHF.L.U32 R197, R197, 0x10, RZ ;  /* 0x00000010c5c57819 */ /* 0x004fe400000006ff */
[----:B------:R-:W-:Y:S02]  /*31b0*/  LEA R2, R2, UR32, 0x2 ;  /* 0x0000002002027c11 */ /* 0x000fe4000f8e10ff */
[----:B---3--:R-:W-:-:S02]  /*31c0*/  SHF.L.U32 R201, R201, 0x10, RZ ;  /* 0x00000010c9c97819 */ /* 0x008fc400000006ff */
[----:B----4-:R-:W-:Y:S01]  /*31d0*/  SHF.L.U32 R191, R191, 0x10, RZ ;  /* 0x00000010bfbf7819 */ /* 0x010fe200000006ff */
[----:B-----5:R-:W-:Y:S01]  /*31e0*/  IMAD.U32 R207, R207, 0x10000, RZ ;  /* 0x00010000cfcf7824 */ /* 0x020fe200078e00ff */
[----:B------:R-:W-:Y:S02]  /*31f0*/  SHF.L.U32 R217, R217, 0x10, RZ ;  /* 0x00000010d9d97819 */ /* 0x000fe400000006ff */
[----:B------:R-:W-:Y:S01]  /*3200*/  SHF.L.U32 R213, R213, 0x10, RZ ;  /* 0x00000010d5d57819 */ /* 0x000fe200000006ff */
[----:B0-----:R-:W-:Y:S01]  /*3210*/  IMAD.U32 R203, R203, 0x10000, RZ ;  /* 0x00010000cbcb7824 */ /* 0x001fe200078e00ff */
[----:B------:R-:W-:Y:S02]  /*3220*/  SHF.L.U32 R209, R209, 0x10, RZ ;  /* 0x00000010d1d17819 */ /* 0x000fe400000006ff */
[----:B------:R-:W-:Y:S01]  /*3230*/  SHF.L.U32 R205, R205, 0x10, RZ ;  /* 0x00000010cdcd7819 */ /* 0x000fe200000006ff */
[----:B------:R-:W-:Y:S01]  /*3240*/  IMAD.U32 R199, R199, 0x10000, RZ ;  /* 0x00010000c7c77824 */ /* 0x000fe200078e00ff */
[----:B------:R-:W-:-:S02]  /*3250*/  SHF.L.U32 R195, R195, 0x10, RZ ;  /* 0x00000010c3c37819 */ /* 0x000fc400000006ff */
[----:B------:R-:W-:Y:S01]  /*3260*/  SHF.L.U32 R175, R175, 0x10, RZ ;  /* 0x00000010afaf7819 */ /* 0x000fe200000006ff */
[----:B------:R-:W-:Y:S02]  /*3270*/  IMAD.U32 R193, R193, 0x10000, RZ ;  /* 0x00010000c1c17824 */ /* 0x000fe400078e00ff */
[----:B------:R-:W-:Y:S01]  /*3280*/  FMUL.FTZ R165, R188, R197 ;  /* 0x000000c5bca57220 */ /* 0x000fe20000410000 */
[----:B------:R-:W-:Y:S01]  /*3290*/  IMAD.U32 R154, R154, 0x10000, RZ ;  /* 0x000100009a9a7824 */ /* 0x000fe200078e00ff */
[----:B------:R0:W-:Y:S01]  /*32a0*/  STS [R2+0x1d10], R219 ;  /* 0x001d10db02007388 */ /* 0x0001e20000000800 */
        /* <DEDUP_REMOVED lines=12> */
[----:B------:R-:W-:Y:S01]  /*3370*/  FMUL.FTZ R225, R188, R154 ;  /* 0x0000009abce17220 */ /* 0x000fe20000410000 */
[----:B------:R-:W-:Y:S01]  /*3380*/  FMUL.FTZ R168, R54, R165 ;  /* 0x000000a536a87220 */ /* 0x000fe20000410000 */
[----:B------:R-:W-:Y:S01]  /*3390*/  FMUL.FTZ R170, R56, R163 ;  /* 0x000000a338aa7220 */ /* 0x000fe20000410000 */
[----:B------:R-:W-:Y:S01]  /*33a0*/  FMUL.FTZ R165, R51, R164 ;  /* 0x000000a433a57220 */ /* 0x000fe20000410000 */
        /* <DEDUP_REMOVED lines=13> */
[----:B------:R-:W-:Y:S06]  /*3480*/  BAR.SYNC.DEFER_BLOCKING 0x0 ;  /* 0x0000000000007b1d */ /* 0x000fec0000010000 */
[----:B------:R-:W-:Y:S05]  /*3490*/  @P3 BRA `(.L_x_3625) ;  /* 0x0000000000203947 */ /* 0x000fea0003800000 */
[----:B------:R-:W-:Y:S01]  /*34a0*/  UISETP.NE.AND UP0, UPT, UR11, UR42, UPT ;  /* 0x0000002a0b00728c */ /* 0x000fe2000bf05270 */
[----:B------:R-:W-:-:S08]  /*34b0*/  MOV R162, 0x3f800000 ;  /* 0x3f80000000a27802 */ /* 0x000fd00000000f00 */
[----:B------:R-:W-:Y:S05]  /*34c0*/  BRA.U !UP0, `(.L_x_3626) ;  /* 0x00000001081c7547 */ /* 0x000fea000b800000 */
[----:B------:R-:W-:-:S06]  /*34d0*/  ULOP3.LUT UR19, UR33, 0x100, URZ, 0xc0, !UPT ;  /* 0x0000010021137892 */ /* 0x000fcc000f8ec0ff */
[----:B------:R-:W-:-:S04]  /*34e0*/  IADD3 R2, PT, PT, R33, UR19, RZ ;  /* 0x0000001321027c10 */ /* 0x000fc8000fffe0ff */
[----:B------:R-:W-:-:S05]  /*34f0*/  LEA R2, R2, UR32, 0x2 ;  /* 0x0000002002027c11 */ /* 0x000fca000f8e10ff */
[----:B------:R1:W2:Y:S01]  /*3500*/  LDS R162, [R2+0x1d10] ;  /* 0x001d100002a27984 */ /* 0x0002a20000000800 */
[----:B------:R-:W-:Y:S05]  /*3510*/  BRA `(.L_x_3626) ;  /* 0x0000000000087947 */ /* 0x000fea0003800000 */
.L_x_3625:
[----:B------:R-:W-:-:S06]  /*3520*/  LEA R162, R148, UR32, 0x2 ;  /* 0x0000002094a27c11 */ /* 0x000fcc000f8e10ff */
[----:B------:R-:W0:Y:S02]  /*3530*/  LDS R162, [R162+0x2514] ;  /* 0x00251400a2a27984 */ /* 0x000e240000000800 */
.L_x_3626:
[----:B------:R-:W-:Y:S05]  /*3540*/  BSYNC.RECONVERGENT B0 ;  /* 0x0000000000007941 */ /* 0x000fea0003800200 */
.L_x_3624:
[----:B------:R-:W3:Y:S01]  /*3550*/  @P1 LDC R4, c[0x0][0x38c] ;  /* 0x0000e300ff041b82 */ /* 0x000ee20000000800 */
[----:B------:R-:W-:Y:S01]  /*3560*/  VOTEU.ANY UP0, P1 ;  /* 0x0000000000ff7886 */ /* 0x000fe20000800100 */
[----:B------:R-:W-:Y:S01]  /*3570*/  FMUL.FTZ R190, R31, R78 ;  /* 0x0000004e1fbe7220 */ /* 0x000fe20000410000 */
[----:B------:R-:W-:Y:S01]  /*3580*/  FMUL.FTZ R225, R30, R79 ;  /* 0x0000004f1ee17220 */ /* 0x000fe20000410000 */
[----:B------:R-:W-:Y:S02]  /*3590*/  HFMA2 R3, -RZ, RZ, 0, 0 ;  /* 0x00000000ff037431 */ /* 0x000fe400000001ff */
[----:B------:R-:W-:Y:S01]  /*35a0*/  IMAD.MOV.U32 R5, RZ, RZ, 0x8 ;  /* 0x00000008ff057424 */ /* 0x000fe200078e00ff */
[----:B------:R-:W-:Y:S01]  /*35b0*/  @UP0 UIADD3 UR19, UPT, UPT, UR11, -0x2, URZ ;  /* 0xfffffffe0b130890 */ /* 0x000fe2000fffe0ff */
[----:B------:R-:W-:Y:S01]  /*35c0*/  FMUL.FTZ R7, R219, R158 ;  /* 0x0000009edb077220 */ /* 0x000fe20000410000 */
[----:B------:R-:W-:Y:S01]  /*35d0*/  FMUL.FTZ R221, R29, R76 ;  /* 0x0000004c1ddd7220 */ /* 0x000fe20000410000 */
[----:B------:R-:W-:Y:S01]  /*35e0*/  FFMA.FTZ R6, R158, R190, R225 ;  /* 0x000000be9e067223 */ /* 0x000fe200000100e1 */
[----:B-1----:R-:W-:Y:S01]  /*35f0*/  MOV R2, 0x3f800000 ;  /* 0x3f80000000027802 */ /* 0x002fe20000000f00 */
[----:B------:R-:W-:Y:S01]  /*3600*/  FMUL.FTZ R192, R156, R7 ;  /* 0x000000079cc07220 */ /* 0x000fe20000410000 */
[----:B------:R-:W-:Y:S01]  /*3610*/  FMUL.FTZ R194, R28, R75 ;  /* 0x0000004b1cc27220 */ /* 0x000fe20000410000 */
[----:B------:R-:W-:Y:S01]  /*3620*/  FFMA.FTZ R6, R156, R6, R221 ;  /* 0x000000069c067223 */ /* 0x000fe200000100dd */
[----:B------:R-:W-:Y:S01]  /*3630*/  FMUL.FTZ R223, R27, R72 ;  /* 0x000000481bdf7220 */ /* 0x000fe20000410000 */
[----:B------:R-:W-:-:S02]  /*3640*/  FMUL.FTZ R7, R161, R192 ;  /* 0x000000c0a1077220 */ /* 0x000fc40000410000 */
[----:B------:R-:W-:Y:S01]  /*3650*/  FFMA.FTZ R6, R161, R6, R194 ;  /* 0x00000006a1067223 */ /* 0x000fe200000100c2 */
[----:B---3--:R-:W-:-:S04]  /*3660*/  @P1 IMAD R4, R4, UR19, R33 ;  /* 0x0000001304041c24 */ /* 0x008fc8000f8e0221 */
[----:B------:R-:W-:-:S04]  /*3670*/  @P1 IMAD.WIDE R4, R4, R5, UR4 ;  /* 0x0000000404041e25 */ /* 0x000fc8000f8e0205 */
[----:B------:R-:W-:Y:S01]  /*3680*/  FMUL.FTZ R196, R26, R73 ;  /* 0x000000491ac47220 */ /* 0x000fe20000410000 */
[----:B------:R-:W-:Y:S01]  /*3690*/  FFMA.FTZ R6, R160, R6, R223 ;  /* 0x00000006a0067223 */ /* 0x000fe200000100df */
[----:B------:R1:W5:Y:S01]  /*36a0*/  @P1 LDG.E.64 R2, desc[UR24][R4.64] ;  /* 0x0000001804021981 */ /* 0x000362000c1e1b00 */
[----:B------:R-:W-:Y:S02]  /*36b0*/  FMUL.FTZ R227, R25, R70 ;  /* 0x0000004619e37220 */ /* 0x000fe40000410000 */
        /* <DEDUP_REMOVED lines=8> */
[----:B-1----:R-:W-:Y:S01]  /*3740*/  FMUL.FTZ R4, R160, R7 ;  /* 0x00000007a0047220 */ /* 0x002fe20000410000 */
[----:B------:R-:W-:Y:S01]  /*3750*/  FFMA.FTZ R6, R185, R6, R198 ;  /* 0x00000006b9067223 */ /* 0x000fe200000100c6 */
[----:B------:R-:W-:Y:S01]  /*3760*/  FMUL.FTZ R206, R18, R61 ;  /* 0x0000003d12ce7220 */ /* 0x000fe20000410000 */
[----:B------:R-:W-:Y:S01]  /*3770*/  FMUL.FTZ R233, R17, R58 ;  /* 0x0000003a11e97220 */ /* 0x000fe20000410000 */
[----:B------:R-:W-:Y:S01]  /*3780*/  FMUL.FTZ R5, R189, R4 ;  /* 0x00000004bd057220 */ /* 0x000fe20000410000 */
[----:B------:R-:W-:Y:S01]  /*3790*/  FFMA.FTZ R6, R182, R6, R231 ;  /* 0x00000006b6067223 */ /* 0x000fe200000100e7 */
[----:B------:R-:W-:Y:S01]  /*37a0*/  ISETP.GT.U32.AND P3, PT, R148, 0x1f, PT ;  /* 0x0000001f9400780c */ /* 0x000fe20003f64070 */
[----:B------:R-:W-:Y:S01]  /*37b0*/  FMUL.FTZ R200, R16, R57 ;  /* 0x0000003910c87220 */ /* 0x000fe20000410000 */
[----:B------:R-:W-:Y:S01]  /*37c0*/  FMUL.FTZ R4, R184, R5 ;  /* 0x00000005b8047220 */ /* 0x000fe20000410000 */
[----:B------:R-:W-:Y:S01]  /*37d0*/  FFMA.FTZ R6, R183, R6, R202 ;  /* 0x00000006b7067223 */ /* 0x000fe200000100ca */
[----:B------:R-:W-:-:S02]  /*37e0*/  LOP3.LUT R187, R187, 0xfffffffb, RZ, 0xc0, !PT ;  /* 0xfffffffbbbbb7812 */ /* 0x000fc400078ec0ff */
[----:B------:R-:W-:Y:S01]  /*37f0*/  FMUL.FTZ R5, R185, R4 ;  /* 0x00000004b9057220 */ /* 0x000fe20000410000 */
[----:B------:R-:W-:-:S03]  /*3800*/  FFMA.FTZ R6, R180, R6, R235 ;  /* 0x00000006b4067223 */ /* 0x000fc600000100eb */
[----:B------:R-:W-:Y:S01]  /*3810*/  FMUL.FTZ R4, R182, R5 ;  /* 0x00000005b6047220 */ /* 0x000fe20000410000 */
[----:B------:R-:W-:Y:S02]  /*3820*/  FFMA.FTZ R6, R181, R6, R204 ;  /* 0x00000006b5067223 */ /* 0x000fe400000100cc */
[----:B------:R-:W-:Y:S01]  /*3830*/  @P3 LOP3.LUT R187, R187, 0x4, RZ, 0xfc, !PT ;  /* 0x00000004bbbb3812 */ /* 0x000fe200078efcff */
[----:B------:R-:W-:Y:S01]  /*3840*/  FMUL.FTZ R5, R183, R4 ;  /* 0x00000004b7057220 */ /* 0x000fe20000410000 */
[----:B------:R-:W-:-:S03]  /*3850*/  FFMA.FTZ R6, R178, R6, R237 ;  /* 0x00000006b2067223 */ /* 0x000fc600000100ed */
[----:B------:R-:W-:Y:S01]  /*3860*/  FMUL.FTZ R4, R180, R5 ;  /* 0x00000005b4047220 */ /* 0x000fe20000410000 */
[----:B------:R-:W-:-:S03]  /*3870*/  FFMA.FTZ R6, R179, R6, R206 ;  /* 0x00000006b3067223 */ /* 0x000fc600000100ce */
        /* <DEDUP_REMOVED lines=10> */
[----:B------:R-:W-:Y:S01]  /*3920*/  IMAD R192, R148, 0x8, R145 ;  /* 0x0000000894c07824 */ /* 0x000fe200078e0291 */
[C---:B------:R-:W-:Y:S01]  /*3930*/  ISETP.GE.AND P3, PT, R128.reuse, 0x10, PT ;  /* 0x000000108000780c */ /* 0x040fe20003f66270 */
[----:B------:R-:W-:Y:S01]  /*3940*/  UMOV UR19, 0xffffffff ;  /* 0xffffffff00137882 */ /* 0x000fe20000000000 */
[C---:B------:R-:W-:Y:S02]  /*3950*/  ISETP.GE.AND P4, PT, R128.reuse, 0x8, PT ;  /* 0x000000088000780c */ /* 0x040fe40003f86270 */
[----:B-1----:R-:W1:Y:S01]  /*3960*/  LDS.128 R4, [R192+0x1900] ;  /* 0x00190000c0047984 */ /* 0x002e620000000c00 */
[----:B------:R-:W-:Y:S02]  /*3970*/  LOP3.LUT R187, R187, 0xfffffffd, RZ, 0xc0, !PT ;  /* 0xfffffffdbbbb7812 */ /* 0x000fe400078ec0ff */
[----:B------:R-:W-:-:S06]  /*3980*/  ISETP.GE.AND P5, PT, R128, 0x1, PT ;  /* 0x000000018000780c */ /* 0x000fcc0003fa6270 */
[----:B------:R-:W-:Y:S02]  /*3990*/  @P3 LOP3.LUT R187, R187, 0x2, RZ, 0xfc, !PT ;  /* 0x00000002bbbb3812 */ /* 0x000fe400078efcff */
[----:B------:R-:W-:Y:S02]  /*39a0*/  ISETP.GE.AND P3, PT, R128, 0x4, PT ;  /* 0x000000048000780c */ /* 0x000fe40003f66270 */
[----:B------:R-:W-:-:S04]  /*39b0*/  LOP3.LUT R187, R187, 0xfffffffe, RZ, 0xc0, !PT ;  /* 0xfffffffebbbb7812 */ /* 0x000fc800078ec0ff */
[----:B------:R-:W-:Y:S02]  /*39c0*/  @P4 LOP3.LUT R187, R187, 0x1, RZ, 0xfc, !PT ;  /* 0x00000001bbbb4812 */ /* 0x000fe400078efcff */
[----:B------:R-:W-:Y:S01]  /*39d0*/  ISETP.GE.AND P4, PT, R128, 0x2, PT ;  /* 0x000000028000780c */ /* 0x000fe20003f86270 */
[-C--:B-1----:R-:W-:Y:S01]  /*39e0*/  FFMA.FTZ R5, R5, R6.reuse, R7 ;  /* 0x0000000605057223 */ /* 0x082fe20000010007 */
[----:B------:R-:W-:Y:S01]  /*39f0*/  FMUL.FTZ R210, R4, R6 ;  /* 0x0000000604d27220 */ /* 0x000fe20000410000 */
[----:B------:R-:W-:Y:S10]  /*3a00*/  BRA.DIV UR19, `(.L_x_3628) ;  /* 0x0000003e13187947 */ /* 0x000ff4000b800000 */
[----:B------:R-:W1:Y:S01]  /*3a10*/  SHFL.UP PT, R4, R5, 0x1, RZ ;  /* 0x0420000005047989 */ /* 0x000e6200000e00ff */
[----:B------:R-:W-:-:S03]  /*3a20*/  ISETP.GE.AND P6, PT, R128, 0x8, PT ;  /* 0x000000088000780c */ /* 0x000fc60003fc6270 */
[----:B------:R-:W3:Y:S01]  /*3a30*/  SHFL.UP PT, R7, R210, 0x1, RZ ;  /* 0x04200000d2077989 */ /* 0x000ee200000e00ff */
[C---:B-1----:R-:W-:Y:S01]  /*3a40*/  FFMA.FTZ R4, R210.reuse, R4, R5 ;  /* 0x00000004d2047223 */ /* 0x042fe20000010005 */
[----:B---3--:R-:W-:-:S04]  /*3a50*/  @P5 FMUL.FTZ R210, R210, R7 ;  /* 0x00000007d2d25220 */ /* 0x008fc80000410000 */
        /* <DEDUP_REMOVED lines=18> */
.L_x_3686:
[----:B------:R-:W-:Y:S01]  /*3b80*/  ISETP.GE.AND P3, PT, R128, 0x10, PT ;  /* 0x000000108000780c */ /* 0x000fe20003f66270 */
[----:B----4-:R-:W-:Y:S01]  /*3b90*/  FFMA.FTZ R4, R210, R4, R5 ;  /* 0x00000004d2047223 */ /* 0x010fe20000010005 */
[----:B------:R-:W-:-:S04]  /*3ba0*/  UMOV UR19, 0xffffffff ;  /* 0xffffffff00137882 */ /* 0x000fc80000000000 */
[----:B------:R-:W-:-:S07]  /*3bb0*/  FSEL R212, R5, R4, !P3 ;  /* 0x0000000405d47208 */ /* 0x000fce0005800000 */
[----:B-1-3--:R-:W-:Y:S01]  /*3bc0*/  @P3 FMUL.FTZ R210, R210, R229 ;  /* 0x000000e5d2d23220 */ /* 0x00afe20000410000 */
[----:B------:R-:W-:Y:S06]  /*3bd0*/  BRA.DIV UR19, `(.L_x_3629) ;  /* 0x0000003e13ac7947 */ /* 0x000fec000b800000 */
.L_x_3689:
[----:B------:R-:W-:-:S03]  /*3be0*/  UMOV UR19, 0xffffffff ;  /* 0xffffffff00137882 */ /* 0x000fc60000000000 */
[----:B------:R-:W-:Y:S05]  /*3bf0*/  BRA.DIV UR19, `(.L_x_3630) ;  /* 0x0000003e13cc7947 */ /* 0x000fea000b800000 */
.L_x_3692:
[----:B------:R-:W-:-:S03]  /*3c00*/  UMOV UR19, 0xffffffff ;  /* 0xffffffff00137882 */ /* 0x000fc60000000000 */
[----:B------:R-:W-:Y:S05]  /*3c10*/  BRA.DIV UR19, `(.L_x_3631) ;  /* 0x0000003e13ec7947 */ /* 0x000fea000b800000 */
[----:B------:R-:W1:Y:S04]  /*3c20*/  SHFL.UP PT, R210, R210, 0x1, RZ ;  /* 0x04200000d2d27989 */ /* 0x000e6800000e00ff */
[----:B------:R3:W4:Y:S04]  /*3c30*/  SHFL.UP PT, R229, R212, 0x1, RZ ;  /* 0x04200000d4e57989 */ /* 0x00072800000e00ff */
[----:B-----5:R3:W0:Y:S04]  /*3c40*/  SHFL.IDX PT, R4, R2, RZ, 0x1f ;  /* 0x00001fff02047589 */ /* 0x02062800000e0000 */
[----:B------:R3:W0:Y:S02]  /*3c50*/  SHFL.IDX PT, R5, R3, RZ, 0x1f ;  /* 0x00001fff03057589 */ /* 0x00062400000e0000 */
.L_x_3698:
[----:B------:R-:W5:Y:S01]  /*3c60*/  LDS.64 R6, [R192+0x1900] ;  /* 0x00190000c0067984 */ /* 0x000f620000000a00 */
[C---:B01--4-:R-:W-:Y:S01]  /*3c70*/  @P0 FFMA.FTZ R5, R210.reuse, R5, R229 ;  /* 0x00000005d2050223 */ /* 0x053fe200000100e5 */
[----:B------:R-:W-:-:S03]  /*3c80*/  @P0 FMUL.FTZ R4, R210, R4 ;  /* 0x00000004d2040220 */ /* 0x000fc60000410000 */
[-C--:B-----5:R-:W-:Y:S01]  /*3c90*/  FFMA.FTZ R7, R5, R6.reuse, R7 ;  /* 0x0000000605077223 */ /* 0x0a0fe20000010007 */
[----:B------:R-:W-:-:S05]  /*3ca0*/  FMUL.FTZ R6, R4, R6 ;  /* 0x0000000604067220 */ /* 0x000fca0000410000 */
[----:B------:R4:W-:Y:S02]  /*3cb0*/  STS.128 [R192+0x1900], R4 ;  /* 0x00190004c0007388 */ /* 0x0009e40000000c00 */
.L_x_3627:
[----:B------:R-:W-:Y:S05]  /*3cc0*/  WARPSYNC.ALL ;  /* 0x0000000000007948 */ /* 0x000fea0003800000 */
[----:B------:R-:W-:Y:S01]  /*3cd0*/  BAR.SYNC.DEFER_BLOCKING 0x0 ;  /* 0x0000000000007b1d */ /* 0x000fe20000010000 */
[C---:B0-23-5:R-:W-:Y:S01]  /*3ce0*/  FMUL.FTZ R3, R177.reuse, R162 ;  /* 0x000000a2b1037220 */ /* 0x06dfe20000410000 */
[----:B-1--4-:R-:W-:Y:S01]  /*3cf0*/  FFMA.FTZ R4, R177, R163, R164 ;  /* 0x000000a3b1047223 */ /* 0x012fe200000100a4 */
[----:B------:R-:W-:Y:S01]  /*3d00*/  UISETP.GE.AND UP0, UPT, UR11, UR42, UPT ;  /* 0x0000002a0b00728c */ /* 0x000fe2000bf06270 */
[----:B------:R-:W-:Y:S01]  /*3d10*/  FMUL.FTZ R208, R188, R211 ;  /* 0x000000d3bcd07220 */ /* 0x000fe20000410000 */
[C---:B------:R-:W-:Y:S01]  /*3d20*/  FMUL.FTZ R6, R176.reuse, R3 ;  /* 0x00000003b0067220 */ /* 0x040fe20000410000 */
[----:B------:R-:W-:Y:S01]  /*3d30*/  FFMA.FTZ R4, R176, R4, R165 ;  /* 0x00000004b0047223 */ /* 0x000fe200000100a5 */
[----:B------:R-:W-:-:S02]  /*3d40*/  ISETP.GT.U32.AND P3, PT, R148, 0x1f, PT ;  /* 0x0000001f9400780c */ /* 0x000fc40003f64070 */
[C---:B------:R-:W-:Y:S01]  /*3d50*/  FMUL.FTZ R3, R179.reuse, R6 ;  /* 0x00000006b3037220 */ /* 0x040fe20000410000 */
[----:B------:R-:W-:Y:S01]  /*3d60*/  FFMA.FTZ R4, R179, R4, R166 ;  /* 0x00000004b3047223 */ /* 0x000fe200000100a6 */
[----:B------:R-:W-:Y:S02]  /*3d70*/  PLOP3.LUT P0, PT, PT, PT, UP0, 0x80, 0x8 ;  /* 0x000000000008781c */ /* 0x000fe40003f0f008 */
[C---:B------:R-:W-:Y:S01]  /*3d80*/  FMUL.FTZ R6, R178.reuse, R3 ;  /* 0x00000003b2067220 */ /* 0x040fe20000410000 */
[----:B------:R-:W-:Y:S01]  /*3d90*/  FFMA.FTZ R4, R178, R4, R167 ;  /* 0x00000004b2047223 */ /* 0x000fe200000100a7 */
[----:B------:R-:W-:Y:S02]  /*3da0*/  ISETP.NE.OR P0, PT, R186, RZ, P0 ;  /* 0x000000ffba00720c */ /* 0x000fe40000705670 */
[C---:B------:R-:W-:Y:S01]  /*3db0*/  FMUL.FTZ R5, R181.reuse, R6 ;  /* 0x00000006b5057220 */ /* 0x040fe20000410000 */
[----:B------:R-:W-:Y:S01]  /*3dc0*/  FFMA.FTZ R4, R181, R4, R168 ;  /* 0x00000004b5047223 */ /* 0x000fe200000100a8 */
[----:B------:R-:W-:-:S02]  /*3dd0*/  MOV R3, RZ ;  /* 0x000000ff00037202 */ /* 0x000fc40000000f00 */
[C---:B------:R-:W-:Y:S01]  /*3de0*/  FMUL.FTZ R6, R180.reuse, R5 ;  /* 0x00000005b4067220 */ /* 0x040fe20000410000 */
[----:B------:R-:W-:Y:S01]  /*3df0*/  FFMA.FTZ R5, R180, R4, R169 ;  /* 0x00000004b4057223 */ /* 0x000fe200000100a9 */
[----:B------:R-:W0:Y:S02]  /*3e00*/  LDS R2, [R145+0x1904] ;  /* 0x0019040091027984 */ /* 0x000e240000000800 */
[C---:B------:R-:W-:Y:S01]  /*3e10*/  FMUL.FTZ R7, R183.reuse, R6 ;  /* 0x00000006b7077220 */ /* 0x040fe20000410000 */
[----:B------:R-:W-:Y:S02]  /*3e20*/  FFMA.FTZ R5, R183, R5, R170 ;  /* 0x00000005b7057223 */ /* 0x000fe400000100aa */
[----:B------:R-:W-:Y:S01]  /*3e30*/  @!P0 LEA R4, R33, UR32, 0x3 ;  /* 0x0000002021048c11 */ /* 0x000fe2000f8e18ff */
        /* <DEDUP_REMOVED lines=8> */
[----:B------:R-:W-:Y:S01]  /*3ec0*/  FMUL.FTZ R6, R188, R215 ;  /* 0x000000d7bc067220 */ /* 0x000fe20000410000 */
[----:B0-----:R-:W-:Y:S01]  /*3ed0*/  FFMA.FTZ R190, R219, R2, R190 ;  /* 0x00000002dbbe7223 */ /* 0x001fe200000100be */
[----:B------:R-:W-:-:S03]  /*3ee0*/  HFMA2 R2, -RZ, RZ, 1.875, 0 ;  /* 0x3f800000ff027431 */ /* 0x000fc600000001ff */
[----:B------:R-:W-:Y:S01]  /*3ef0*/  FFMA.FTZ R219, R158, R190, R225 ;  /* 0x000000be9edb7223 */ /* 0x000fe200000100e1 */
[----:B------:R-:W-:-:S03]  /*3f00*/  FMUL.FTZ R225, R71, R208 ;  /* 0x000000d047e17220 */ /* 0x000fc60000410000 */
[----:B------:R-:W-:Y:S01]  /*3f10*/  FFMA.FTZ R192, R156, R219, R221 ;  /* 0x000000db9cc07223 */ /* 0x000fe200000100dd */
[----:B------:R-:W-:Y:S01]  /*3f20*/  FFMA.FTZ R5, R160, R5, R225 ;  /* 0x00000005a0057223 */ /* 0x000fe200000100e1 */
[----:B------:R0:W1:Y:S02]  /*3f30*/  @!P0 LDS.64 R2, [R4+0x2610] ;  /* 0x0026100004028984 */ /* 0x0000640000000a00 */
[C---:B------:R-:W-:Y:S01]  /*3f40*/  FFMA.FTZ R221, R161.reuse, R192, R194 ;  /* 0x000000c0a1dd7223 */ /* 0x040fe200000100c2 */
[----:B------:R-:W-:-:S03]  /*3f50*/  FFMA.FTZ R5, R161, R5, R14 ;  /* 0x00000005a1057223 */ /* 0x000fc6000001000e */
[C---:B------:R-:W-:Y:S01]  /*3f60*/  FFMA.FTZ R194, R160.reuse, R221, R223 ;  /* 0x000000dda0c27223 */ /* 0x040fe200000100df */
[----:B0-----:R-:W-:-:S03]  /*3f70*/  FMUL.FTZ R4, R160, R7 ;  /* 0x00000007a0047220 */ /* 0x001fc60000410000 */
[----:B------:R-:W-:Y:S01]  /*3f80*/  FFMA.FTZ R223, R189, R194, R196 ;  /* 0x000000c2bddf7223 */ /* 0x000fe200000100c4 */
[----:B------:R-:W-:-:S03]  /*3f90*/  FMUL.FTZ R7, R161, R4 ;  /* 0x00000004a1077220 */ /* 0x000fc60000410000 */
[----:B------:R-:W-:Y:S01]  /*3fa0*/  FFMA.FTZ R196, R184, R223, R227 ;  /* 0x000000dfb8c47223 */ /* 0x000fe200000100e3 */
[----:B------:R-:W-:Y:S01]  /*3fb0*/  FMUL.FTZ R227, R77, R6 ;  /* 0x000000064de37220 */ /* 0x000fe20000410000 */
[C---:B------:R-:W-:Y:S02]  /*3fc0*/  FMUL.FTZ R7, R156.reuse, R7 ;  /* 0x000000079c077220 */ /* 0x040fe40000410000 */
[----:B------:R-:W-:Y:S01]  /*3fd0*/  FFMA.FTZ R229, R185, R196, R198 ;  /* 0x000000c4b9e57223 */ /* 0x000fe200000100c6 */
[----:B------:R-:W-:Y:S01]  /*3fe0*/  FFMA.FTZ R5, R156, R5, R227 ;  /* 0x000000059c057223 */ /* 0x000fe200000100e3 */
[----:B------:R-:W-:Y:S02]  /*3ff0*/  FMUL.FTZ R4, R158, R7 ;  /* 0x000000079e047220 */ /* 0x000fe40000410000 */
[----:B------:R-:W-:Y:S01]  /*4000*/  FFMA.FTZ R198, R182, R229, R231 ;  /* 0x000000e5b6c67223 */ /* 0x000fe200000100e7 */
[----:B------:R-:W-:-:S03]  /*4010*/  FFMA.FTZ R5, R158, R5, R15 ;  /* 0x000000059e057223 */ /* 0x000fc6000001000f */
        /* <DEDUP_REMOVED lines=10> */
[----:B------:R-:W-:Y:S01]  /*40c0*/  IMAD R200, R148, 0x8, R145 ;  /* 0x0000000894c87824 */ /* 0x000fe200078e0291 */
[----:B------:R-:W-:Y:S01]  /*40d0*/  UMOV UR19, 0xffffffff ;  /* 0xffffffff00137882 */ /* 0x000fe20000000000 */
[----:B------:R-:W-:-:S03]  /*40e0*/  ISETP.NE.AND P0, PT, R186, 0x1f, PT ;  /* 0x0000001fba00780c */ /* 0x000fc60003f05270 */
[----:B------:R-:W0:Y:S02]  /*40f0*/  LDS.128 R4, [R200+0x1b10] ;  /* 0x001b1000c8047984 */ /* 0x000e240000000c00 */
[C---:B0-----:R-:W-:Y:S01]  /*4100*/  FFMA.FTZ R5, R4.reuse, R7, R5 ;  /* 0x0000000704057223 */ /* 0x041fe20000010005 */
[----:B------:R-:W-:Y:S01]  /*4110*/  FMUL.FTZ R4, R4, R6 ;  /* 0x0000000604047220 */ /* 0x000fe20000410000 */
[----:B------:R-:W-:Y:S06]  /*4120*/  BRA.DIV UR19, `(.L_x_3633) ;  /* 0x0000003e13247947 */ /* 0x000fec000b800000 */
[----:B------:R-:W0:Y:S04]  /*4130*/  SHFL.DOWN PT, R208, R5, 0x1, 0x1f ;  /* 0x08201f0005d07f89 */ /* 0x000e2800000e0000 */
[----:B------:R-:W1:Y:S04]  /*4140*/  SHFL.DOWN PT, R7, R4, 0x1, 0x1f ;  /* 0x08201f0004077f89 */ /* 0x000e6800000e0000 */
[----:B------:R-:W-:Y:S04]  /*4150*/  SHFL.IDX PT, R216, R2, RZ, 0x1f ;  /* 0x00001fff02d87589 */ /* 0x000fe800000e0000 */
        /* <DEDUP_REMOVED lines=16> */
[----:B-1----:R-:W-:-:S03]  /*4260*/  @!P0 FMUL.FTZ R7, R4, R7 ;  /* 0x0000000704078220 */ /* 0x002fc60000410000 */
[----:B------:R-:W-:Y:S02]  /*4270*/  @!P0 IMAD.MOV.U32 R5, RZ, RZ, R208 ;  /* 0x000000ffff058224 */ /* 0x000fe400078e00d0 */
        /* <DEDUP_REMOVED lines=15> */
[----:B------:R-:W-:-:S03]  /*4370*/  ISETP.NE.AND P0, PT, R148, 0x1f, PT ;  /* 0x0000001f9400780c */ /* 0x000fc60003f05270 */
[----:B------:R-:W-:Y:S04]  /*4380*/  SHFL.IDX PT, R212, R5, RZ, 0x1f ;  /* 0x00001fff05d47589 */ /* 0x000fe800000e0000 */
[----:B------:R-:W0:Y:S04]  /*4390*/  SHFL.IDX PT, R210, R4, RZ, 0x1f ;  /* 0x00001fff04d27589 */ /* 0x000e2800000e0000 */
[----:B------:R1:W2:Y:S04]  /*43a0*/  SHFL.DOWN PT, R214, R4, 0x1, 0x1f ;  /* 0x08201f0004d67f89 */ /* 0x0002a800000e0000 */
[----:B------:R1:W3:Y:S01]  /*43b0*/  SHFL.DOWN PT, R241, R5, 0x1, 0x1f ;  /* 0x08201f0005f17f89 */ /* 0x0002e200000e0000 */
[-C--:B0-----:R-:W-:Y:S01]  /*43c0*/  FFMA.FTZ R212, R3, R210.reuse, R212 ;  /* 0x000000d203d47223 */ /* 0x081fe200000100d4 */
[----:B-1----:R-:W-:-:S07]  /*43d0*/  FMUL.FTZ R210, R2, R210 ;  /* 0x000000d202d27220 */ /* 0x002fce0000410000 */
.L_x_3715:
[----:B------:R-:W0:Y:S01]  /*43e0*/  LDS.64 R4, [R200+0x1b18] ;  /* 0x001b1800c8047984 */ /* 0x000e220000000a00 */
[----:B------:R-:W-:Y:S01]  /*43f0*/  MOV R7, R218 ;  /* 0x000000da00077202 */ /* 0x000fe20000000f00 */
[----:B------:R-:W-:Y:S01]  /*4400*/  IMAD.MOV.U32 R6, RZ, RZ, R216 ;  /* 0x000000ffff067224 */ /* 0x000fe200078e00d8 */
[----:B------:R-:W-:Y:S02]  /*4410*/  MOV R3, R212 ;  /* 0x000000d400037202 */ /* 0x000fe40000000f00 */
[----:B------:R-:W-:Y:S01]  /*4420*/  MOV R2, R210 ;  /* 0x000000d200027202 */ /* 0x000fe20000000f00 */
[C---:B--23--:R-:W-:Y:S01]  /*4430*/  @P0 FFMA.FTZ R7, R214.reuse, R7, R241 ;  /* 0x00000007d6070223 */ /* 0x04cfe200000100f1 */
[----:B------:R-:W-:-:S03]  /*4440*/  @P0 FMUL.FTZ R6, R214, R6 ;  /* 0x00000006d6060220 */ /* 0x000fc60000410000 */
[C---:B0-----:R-:W-:Y:S01]  /*4450*/  FFMA.FTZ R5, R4.reuse, R7, R5 ;  /* 0x0000000704057223 */ /* 0x041fe20000010005 */
[----:B------:R-:W-:-:S05]  /*4460*/  FMUL.FTZ R4, R4, R6 ;  /* 0x0000000604047220 */ /* 0x000fca0000410000 */
[----:B------:R0:W-:Y:S02]  /*4470*/  STS.128 [R200+0x1b10], R4 ;  /* 0x001b1004c8007388 */ /* 0x0001e40000000c00 */
.L_x_3632:
[----:B------:R-:W-:Y:S01]  /*4480*/  ISETP.NE.AND P3, PT, R148, RZ, PT ;  /* 0x000000ff9400720c */ /* 0x000fe20003f65270 */
[----:B------:R-:W-:Y:S05]  /*4490*/  WARPSYNC.ALL ;  /* 0x0000000000007948 */ /* 0x000fea0003800000 */
[----:B0-----:R-:W-:Y:S01]  /*44a0*/  P2R R4, PR, RZ, 0x8 ;  /* 0x00000008ff047803 */ /* 0x001fe20000000000 */
[----:B------:R-:W-:Y:S01]  /*44b0*/  BAR.SYNC.DEFER_BLOCKING 0x0 ;  /* 0x0000000000007b1d */ /* 0x000fe20000010000 */
[----:B------:R-:W-:Y:S01]  /*44c0*/  FMUL.FTZ R217, R217, R190 ;  /* 0x000000bed9d97220 */ /* 0x000fe20000410000 */
        /* <DEDUP_REMOVED lines=12> */
[----:B------:R-:W-:-:S02]  /*4590*/  HFMA2 R5, -RZ, RZ, 0, 0 ;  /* 0x00000000ff057431 */ /* 0x000fc400000001ff */
[----:B------:R-:W-:Y:S01]  /*45a0*/  FMUL.FTZ R197, R197, R202 ;  /* 0x000000cac5c57220 */ /* 0x000fe20000410000 */
[----:B------:R-:W-:Y:S01]  /*45b0*/  FMUL.FTZ R195, R195, R235 ;  /* 0x000000ebc3c37220 */ /* 0x000fe20000410000 */
[----:B------:R-:W-:Y:S01]  /*45c0*/  FFMA.FTZ R211, R71, R211, R4 ;  /* 0x000000d347d37223 */ /* 0x000fe20000010004 */
[----:B------:R-:W-:Y:S01]  /*45d0*/  FMUL.FTZ R193, R193, R204 ;  /* 0x000000ccc1c17220 */ /* 0x000fe20000410000 */
[----:B------:R-:W-:Y:S01]  /*45e0*/  SHF.R.S32.HI R208, RZ, 0x1f, R155 ;  /* 0x0000001fffd07819 */ /* 0x000fe2000001149b */
[----:B------:R-:W-:Y:S01]  /*45f0*/  FMUL.FTZ R7, R188, R190 ;  /* 0x000000bebc077220 */ /* 0x000fe20000410000 */
[----:B------:R-:W-:Y:S01]  /*4600*/  FFMA.FTZ R4, R68, R209, R211 ;  /* 0x000000d144047223 */ /* 0x000fe200000100d3 */
[----:B------:R-:W-:Y:S01]  /*4610*/  FMUL.FTZ R175, R175, R206 ;  /* 0x000000ceafaf7220 */ /* 0x000fe20000410000 */
[----:B------:R-:W-:Y:S01]  /*4620*/  UMOV UR19, UR21 ;  /* 0x0000001500137c82 */ /* 0x000fe20008000000 */
[----:B------:R-:W0:Y:S01]  /*4630*/  LDS R6, [R145+0x1b14] ;  /* 0x001b140091067984 */ /* 0x000e220000000800 */
[----:B------:R-:W-:Y:S01]  /*4640*/  FFMA.FTZ R207, R65, R207, R4 ;  /* 0x000000cf41cf7223 */ /* 0x000fe20000010004 */
[----:B------:R-:W-:Y:S01]  /*4650*/  IMAD R208, R208, UR36, RZ ;  /* 0x00000024d0d07c24 */ /* 0x000fe2000f8e02ff */
[----:B------:R-:W-:Y:S02]  /*4660*/  BSSY.RECONVERGENT B0, `(.L_x_3634) ;  /* 0x0000073000007945 */ /* 0x000fe40003800200 */
[----:B------:R-:W-:-:S04]  /*4670*/  FFMA.FTZ R4, R62, R205, R207 ;  /* 0x000000cd3e047223 */ /* 0x000fc800000100cf */
[----:B------:R-:W-:-:S04]  /*4680*/  FFMA.FTZ R203, R59, R203, R4 ;  /* 0x000000cb3bcb7223 */ /* 0x000fc80000010004 */
[----:B------:R-:W-:Y:S01]  /*4690*/  FFMA.FTZ R4, R56, R201, R203 ;  /* 0x000000c938047223 */ /* 0x000fe200000100cb */
[----:B------:R-:W-:Y:S02]  /*46a0*/  @!P3 LEA R201, R33, UR32, 0x3 ;  /* 0x0000002021c9bc11 */ /* 0x000fe4000f8e18ff */
[----:B------:R-:W-:Y:S01]  /*46b0*/  IADD3 R203, PT, PT, R148, 0x40, RZ ;  /* 0x0000004094cb7810 */ /* 0x000fe20007ffe0ff */
[----:B------:R-:W-:Y:S01]  /*46c0*/  FFMA.FTZ R199, R55, R199, R4 ;  /* 0x000000c737c77223 */ /* 0x000fe20000010004 */
[----:B------:R-:W-:Y:S01]  /*46d0*/  IMAD.MOV.U32 R4, RZ, RZ, R148 ;  /* 0x000000ffff047224 */ /* 0x000fe200078e0094 */
[----:B------:R1:W-:Y:S01]  /*46e0*/  @!P3 STS.64 [R201+0x2610], R2 ;  /* 0x00261002c900b388 */ /* 0x0003e20000000a00 */
[----:B------:R-:W-:Y:S01]  /*46f0*/  LEA.HI R203, R203, R148, RZ, 0x1b ;  /* 0x00000094cbcb7211 */ /* 0x000fe200078fd8ff */
[----:B------:R-:W-:Y:S01]  /*4700*/  FFMA.FTZ R200, R54, R197, R199 ;  /* 0x000000c536c87223 */ /* 0x000fe200000100c7 */
[----:B------:R-:W-:-:S04]  /*4710*/  IMAD.WIDE.U32 R4, R12, UR27, R4 ;  /* 0x0000001b0c047c25 */ /* 0x000fc8000f8e0004 */
[----:B------:R-:W-:Y:S01]  /*4720*/  FMUL.FTZ R199, R188, R194 ;  /* 0x000000c2bcc77220 */ /* 0x000fe20000410000 */
[----:B------:R-:W-:Y:S01]  /*4730*/  FFMA.FTZ R195, R53, R195, R200 ;  /* 0x000000c335c37223 */ /* 0x000fe200000100c8 */
[----:B------:R-:W-:Y:S02]  /*4740*/  IMAD R5, R13, UR27, R5 ;  /* 0x0000001b0d057c24 */ /* 0x000fe4000f8e0205 */
[----:B------:R-:W-:Y:S01]  /*4750*/  FMUL.FTZ R199, R68, R199 ;  /* 0x000000c744c77220 */ /* 0x000fe20000410000 */
[C---:B------:R-:W-:Y:S02]  /*4760*/  IMAD R197, R155.reuse, UR37, R208 ;  /* 0x000000259bc57c24 */ /* 0x040fe4000f8e02d0 */
[----:B------:R-:W-:Y:S01]  /*4770*/  FFMA.FTZ R200, R52, R193, R195 ;  /* 0x000000c134c87223 */ /* 0x000fe200000100c3 */
[----:B------:R-:W-:Y:S01]  /*4780*/  SHF.R.U32.HI R195, RZ, 0x1, R148 ;  /* 0x00000001ffc37819 */ /* 0x000fe20000011694 */
[----:B------:R-:W-:-:S04]  /*4790*/  IMAD.WIDE.U32 R4, R155, UR36, R4 ;  /* 0x000000249b047c25 */ /* 0x000fc8000f8e0004 */
[----:B------:R-:W-:Y:S01]  /*47a0*/  FMUL.FTZ R193, R191, R237 ;  /* 0x000000edbfc17220 */ /* 0x000fe20000410000 */
[----:B------:R-:W-:Y:S01]  /*47b0*/  FMUL.FTZ R191, R0, R7 ;  /* 0x0000000700bf7220 */ /* 0x000fe20000410000 */
[----:B------:R-:W-:Y:S01]  /*47c0*/  LEA R195, R148, R195, 0x4 ;  /* 0x000000c394c37211 */ /* 0x000fe200078e20ff */
[----:B-1----:R-:W-:Y:S01]  /*47d0*/  FMUL.FTZ R2, R188, R223 ;  /* 0x000000dfbc027220 */ /* 0x002fe20000410000 */
[----:B------:R-:W-:Y:S01]  /*47e0*/  FFMA.FTZ R7, R51, R193, R200 ;  /* 0x000000c133077223 */ /* 0x000fe200000100c8 */
[----:B------:R-:W-:Y:S01]  /*47f0*/  IADD3 R4, P0, PT, R4, UR22, RZ ;  /* 0x0000001604047c10 */ /* 0x000fe2000ff1e0ff */
[----:B------:R-:W-:Y:S01]  /*4800*/  FMUL.FTZ R201, R188, R198 ;  /* 0x000000c6bcc97220 */ /* 0x000fe20000410000 */
[----:B------:R-:W-:Y:S01]  /*4810*/  LEA R208, R195, UR32, 0x2 ;  /* 0x00000020c3d07c11 */ /* 0x000fe2000f8e10ff */
[----:B0-----:R-:W-:Y:S01]  /*4820*/  FFMA.FTZ R163, R6, R162, R163 ;  /* 0x000000a206a37223 */ /* 0x001fe200000100a3 */
[C---:B------:R-:W-:Y:S01]  /*4830*/  FMUL.FTZ R6, R188.reuse, R219 ;  /* 0x000000dbbc067220 */ /* 0x040fe20000410000 */
[C---:B------:R-:W-:Y:S01]  /*4840*/  FMUL.FTZ R195, R188.reuse, R192 ;  /* 0x000000c0bcc37220 */ /* 0x040fe20000410000 */
[C---:B------:R-:W-:Y:S01]  /*4850*/  FMUL.FTZ R162, R188.reuse, R221 ;  /* 0x000000ddbca27220 */ /* 0x040fe20000410000 */
[----:B------:R0:W-:Y:S01]  /*4860*/  STS [R208+0x850], R191 ;  /* 0x000850bfd0007388 */ /* 0x0001e20000000800 */
[----:B------:R-:W-:Y:S01]  /*4870*/  FMUL.FTZ R193, R77, R6 ;  /* 0x000000064dc17220 */ /* 0x000fe20000410000 */
[----:B------:R-:W-:Y:S01]  /*4880*/  FMUL.FTZ R6, R188, R229 ;  /* 0x000000e5bc067220 */ /* 0x000fe20000410000 */
[----:B------:R-:W-:-:S02]  /*4890*/  IMAD.X R5, R5, 0x1, R197, P0 ;  /* 0x0000000105057824 */ /* 0x000fc400000e06c5 */
[----:B------:R-:W-:Y:S01]  /*48a0*/  FMUL.FTZ R195, R74, R195 ;  /* 0x000000c34ac37220 */ /* 0x000fe20000410000 */
[----:B------:R-:W-:Y:S01]  /*48b0*/  FMUL.FTZ R197, R71, R162 ;  /* 0x000000a247c57220 */ /* 0x000fe20000410000 */
[----:B------:R1:W-:Y:S01]  /*48c0*/  STS [R144+0x854], R193 ;  /* 0x000854c190007388 */ /* 0x0003e20000000800 */
[----:B------:R-:W-:Y:S01]  /*48d0*/  FMUL.FTZ R3, R65, R2 ;  /* 0x0000000241037220 */ /* 0x000fe20000410000 */
[----:B------:R-:W-:Y:S01]  /*48e0*/  FMUL.FTZ R201, R56, R201 ;  /* 0x000000c938c97220 */ /* 0x000fe20000410000 */
[C---:B------:R-:W-:Y:S01]  /*48f0*/  FMUL.FTZ R2, R188.reuse, R231 ;  /* 0x000000e7bc027220 */ /* 0x040fe20000410000 */
[----:B0-----:R-:W-:Y:S01]  /*4900*/  FMUL.FTZ R191, R188, R196 ;  /* 0x000000c4bcbf7220 */ /* 0x001fe20000410000 */
[----:B------:R0:W-:Y:S01]  /*4910*/  STS [R144+0x858], R195 ;  /* 0x000858c390007388 */ /* 0x0001e20000000800 */
[----:B------:R-:W-:Y:S01]  /*4920*/  FFMA.FTZ R177, R177, R163, R164 ;  /* 0x000000a3b1b17223 */ /* 0x000fe200000100a4 */
[----:B------:R-:W-:Y:S01]  /*4930*/  FFMA.FTZ R7, R50, R175, R7 ;  /* 0x000000af32077223 */ /* 0x000fe20000010007 */
[----:B------:R-:W-:Y:S01]  /*4940*/  FMUL.FTZ R191, R62, R191 ;  /* 0x000000bf3ebf7220 */ /* 0x000fe20000410000 */
[----:B------:R2:W-:Y:S01]  /*4950*/  STS [R144+0x85c], R197 ;  /* 0x00085cc590007388 */ /* 0x0005e20000000800 */
[----:B-1----:R-:W-:Y:S01]  /*4960*/  FMUL.FTZ R193, R59, R6 ;  /* 0x000000063bc17220 */ /* 0x002fe20000410000 */
[----:B------:R-:W-:Y:S01]  /*4970*/  FMUL.FTZ R6, R188, R235 ;  /* 0x000000ebbc067220 */ /* 0x000fe20000410000 */
[----:B------:R-:W-:Y:S01]  /*4980*/  FFMA.FTZ R165, R176, R177, R165 ;  /* 0x000000b1b0a57223 */ /* 0x000fe200000100a5 */
[----:B------:R1:W-:Y:S01]  /*4990*/  STS [R144+0x860], R199 ;  /* 0x000860c790007388 */ /* 0x0003e20000000800 */
[----:B------:R-:W-:-:S02]  /*49a0*/  IMAD.U32 R175, RZ, RZ, UR19 ;  /* 0x00000013ffaf7e24 */ /* 0x000fc4000f8e00ff */
[----:B0-----:R-:W-:Y:S01]  /*49b0*/  FMUL.FTZ R195, R55, R2 ;  /* 0x0000000237c37220 */ /* 0x001fe20000410000 */
[C---:B------:R-:W-:Y:S01]  /*49c0*/  FMUL.FTZ R2, R188.reuse, R237 ;  /* 0x000000edbc027220 */ /* 0x040fe20000410000 */
[----:B------:R0:W-:Y:S01]  /*49d0*/  STS [R144+0x86c], R193 ;  /* 0x00086cc190007388 */ /* 0x0001e20000000800 */
[----:B------:R-:W-:Y:S01]  /*49e0*/  FFMA.FTZ R179, R179, R165, R166 ;  /* 0x000000a5b3b37223 */ /* 0x000fe200000100a6 */
[----:B--2---:R-:W-:Y:S02]  /*49f0*/  FMUL.FTZ R197, R188, R202 ;  /* 0x000000cabcc57220 */ /* 0x004fe40000410000 */
[----:B------:R2:W-:Y:S01]  /*4a00*/  STS [R144+0x870], R201 ;  /* 0x000870c990007388 */ /* 0x0005e20000000800 */
[----:B------:R-:W-:Y:S01]  /*4a10*/  FFMA.FTZ R167, R178, R179, R167 ;  /* 0x000000b3b2a77223 */ /* 0x000fe200000100a7 */
[----:B-1----:R-:W-:Y:S01]  /*4a20*/  FMUL.FTZ R199, R188, R204 ;  /* 0x000000ccbcc77220 */ /* 0x002fe20000410000 */
[----:B------:R-:W-:Y:S01]  /*4a30*/  FMUL.FTZ R197, R54, R197 ;  /* 0x000000c536c57220 */ /* 0x000fe20000410000 */
[----:B------:R1:W-:Y:S01]  /*4a40*/  STS [R144+0x864], R3 ;  /* 0x0008640390007388 */ /* 0x0003e20000000800 */
[----:B------:R-:W-:Y:S01]  /*4a50*/  FFMA.FTZ R181, R181, R167, R168 ;  /* 0x000000a7b5b57223 */ /* 0x000fe200000100a8 */
[----:B0-----:R-:W-:Y:S01]  /*4a60*/  FMUL.FTZ R193, R188, R206 ;  /* 0x000000cebcc17220 */ /* 0x001fe20000410000 */
[----:B------:R-:W-:Y:S01]  /*4a70*/  FMUL.FTZ R199, R52, R199 ;  /* 0x000000c734c77220 */ /* 0x000fe20000410000 */
[----:B------:R0:W-:Y:S01]  /*4a80*/  STS [R144+0x868], R191 ;  /* 0x000868bf90007388 */ /* 0x0001e20000000800 */
[----:B------:R-:W-:Y:S01]  /*4a90*/  FFMA.FTZ R169, R180, R181, R169 ;  /* 0x000000b5b4a97223 */ /* 0x000fe200000100a9 */
[----:B--2---:R-:W-:Y:S01]  /*4aa0*/  FMUL.FTZ R201, R188, R233 ;  /* 0x000000e9bcc97220 */ /* 0x004fe20000410000 */
[----:B------:R-:W-:Y:S01]  /*4ab0*/  FMUL.FTZ R193, R50, R193 ;  /* 0x000000c132c17220 */ /* 0x000fe20000410000 */
[----:B------:R2:W-:Y:S01]  /*4ac0*/  STS [R144+0x874], R195 ;  /* 0x000874c390007388 */ /* 0x0005e20000000800 */
[----:B------:R-:W-:Y:S01]  /*4ad0*/  FFMA.FTZ R183, R183, R169, R170 ;  /* 0x000000a9b7b77223 */ /* 0x000fe200000100aa */
[----:B-1----:R-:W-:Y:S01]  /*4ae0*/  FMUL.FTZ R3, R53, R6 ;  /* 0x0000000635037220 */ /* 0x002fe20000410000 */
[----:B------:R-:W-:Y:S01]  /*4af0*/  FMUL.FTZ R201, R48, R201 ;  /* 0x000000c930c97220 */ /* 0x000fe20000410000 */
[----:B------:R-:W-:Y:S01]  /*4b00*/  STS [R144+0x878], R197 ;  /* 0x000878c590007388 */ /* 0x000fe20000000800 */
[----:B------:R-:W-:Y:S01]  /*4b10*/  FFMA.FTZ R171, R182, R183, R171 ;  /* 0x000000b7b6ab7223 */ /* 0x000fe200000100ab */
[----:B0-----:R-:W-:Y:S01]  /*4b20*/  FMUL.FTZ R191, R51, R2 ;  /* 0x0000000233bf7220 */ /* 0x001fe20000410000 */
[----:B------:R-:W-:Y:S01]  /*4b30*/  FMUL.FTZ R6, R154, R233 ;  /* 0x000000e99a067220 */ /* 0x000fe20000410000 */
[----:B------:R0:W-:Y:S01]  /*4b40*/  STS [R144+0x87c], R3 ;  /* 0x00087c0390007388 */ /* 0x0001e20000000800 */
[----:B------:R-:W-:Y:S01]  /*4b50*/  FFMA.FTZ R185, R185, R171, R172 ;  /* 0x000000abb9b97223 */ /* 0x000fe200000100ac */
[----:B--2---:R-:W-:Y:S01]  /*4b60*/  LEA R195, R203, UR32, 0x2 ;  /* 0x00000020cbc37c11 */ /* 0x004fe2000f8e10ff */
[----:B------:R-:W-:Y:S01]  /*4b70*/  FFMA.FTZ R6, R48, R6, R7 ;  /* 0x0000000630067223 */ /* 0x000fe20000010007 */
[----:B------:R1:W-:Y:S01]  /*4b80*/  STS [R144+0x880], R199 ;  /* 0x000880c790007388 */ /* 0x0003e20000000800 */
[----:B------:R-:W-:Y:S01]  /*4b90*/  FFMA.FTZ R173, R184, R185, R173 ;  /* 0x000000b9b8ad7223 */ /* 0x000fe200000100ad */
[----:B------:R-:W-:-:S02]  /*4ba0*/  IADD3 R154, PT, PT, R175, -UR22, -R148 ;  /* 0x80000016af9a7c10 */ /* 0x000fc4000fffe894 */
[----:B------:R1:W-:Y:S01]  /*4bb0*/  STS [R144+0x884], R191 ;  /* 0x000884bf90007388 */ /* 0x0003e20000000800 */
[----:B------:R-:W-:Y:S01]  /*4bc0*/  FFMA.FTZ R189, R189, R173, R174 ;  /* 0x000000adbdbd7223 */ /* 0x000fe200000100ae */
[C---:B0-----:R-:W-:Y:S01]  /*4bd0*/  IMAD.WIDE.U32 R2, R33.reuse, UR38, R4 ;  /* 0x0000002621027c25 */ /* 0x041fe2000f8e0004 */
[----:B------:R-:W-:Y:S01]  /*4be0*/  ISETP.GE.AND P6, PT, R154, 0x1, PT ;  /* 0x000000019a00780c */ /* 0x000fe20003fc6270 */
[----:B------:R1:W-:Y:S02]  /*4bf0*/  STS [R144+0x888], R193 ;  /* 0x000888c190007388 */ /* 0x0003e40000000800 */
[----:B------:R-:W-:Y:S01]  /*4c00*/  FFMA.FTZ R225, R160, R189, R225 ;  /* 0x000000bda0e17223 */ /* 0x000fe200000100e1 */
[----:B------:R-:W-:Y:S01]  /*4c10*/  IMAD R3, R33, UR39, R3 ;  /* 0x0000002721037c24 */ /* 0x000fe2000f8e0203 */
[----:B------:R-:W-:Y:S01]  /*4c20*/  LEA R4, P0, R2, UR40, 0x2 ;  /* 0x0000002802047c11 */ /* 0x000fe2000f8010ff */
[----:B------:R1:W-:Y:S01]  /*4c30*/  STS [R144+0x88c], R201 ;  /* 0x00088cc990007388 */ /* 0x0003e20000000800 */
[----:B------:R-:W-:Y:S01]  /*4c40*/  FFMA.FTZ R161, R161, R225, R14 ;  /* 0x000000e1a1a17223 */ /* 0x000fe2000001000e */
[----:B------:R-:W-:Y:S01]  /*4c50*/  IADD3 R7, PT, PT, R148, 0xc0, RZ ;  /* 0x000000c094077810 */ /* 0x000fe20007ffe0ff */
[----:B------:R-:W-:Y:S01]  /*4c60*/  BAR.SYNC.DEFER_BLOCKING 0x0 ;  /* 0x0000000000007b1d */ /* 0x000fe20000010000 */
[----:B------:R-:W-:Y:S01]  /*4c70*/  LEA.HI.X R5, R2, UR41, R3, 0x2, P0 ;  /* 0x0000002902057c11 */ /* 0x000fe200080f1403 */
[----:B------:R-:W-:Y:S01]  /*4c80*/  FFMA.FTZ R227, R156, R161, R227 ;  /* 0x000000a19ce37223 */ /* 0x000fe200000100e3 */
[----:B------:R-:W-:-:S02]  /*4c90*/  IADD3 R3, PT, PT, R148, 0x80, RZ ;  /* 0x0000008094037810 */ /* 0x000fc40007ffe0ff */
[----:B------:R-:W-:Y:S01]  /*4ca0*/  IADD3 R175, PT, PT, R148, 0x100, RZ ;  /* 0x0000010094af7810 */ /* 0x000fe20007ffe0ff */
[----:B------:R-:W-:Y:S01]  /*4cb0*/  FFMA.FTZ R15, R158, R227, R15 ;  /* 0x000000e39e0f7223 */ /* 0x000fe2000001000f */
[-C--:B------:R-:W-:Y:S02]  /*4cc0*/  LEA.HI R3, R3, R148.reuse, RZ, 0x1b ;  /* 0x0000009403037211 */ /* 0x080fe400078fd8ff */
[----:B------:R-:W-:Y:S02]  /*4cd0*/  LEA.HI R7, R7, R148, RZ, 0x1b ;  /* 0x0000009407077211 */ /* 0x000fe400078fd8ff */
[----:B------:R-:W-:Y:S02]  /*4ce0*/  LEA R14, R3, UR32, 0x2 ;  /* 0x00000020030e7c11 */ /* 0x000fe4000f8e10ff */
[C---:B------:R-:W-:Y:S02]  /*4cf0*/  ISETP.GE.AND P5, PT, R154.reuse, 0x41, PT ;  /* 0x000000419a00780c */ /* 0x040fe40003fa6270 */
[----:B------:R-:W-:-:S02]  /*4d00*/  ISETP.GE.AND P4, PT, R154, 0x81, PT ;  /* 0x000000819a00780c */ /* 0x000fc40003f86270 */
[C---:B------:R-:W-:Y:S02]  /*4d10*/  ISETP.GE.AND P3, PT, R154.reuse, 0xc1, PT ;  /* 0x000000c19a00780c */ /* 0x040fe40003f66270 */
[----:B------:R-:W-:Y:S01]  /*4d20*/  ISETP.GE.AND P0, PT, R154, 0x101, PT ;  /* 0x000001019a00780c */ /* 0x000fe20003f06270 */
[----:B------:R-:W0:Y:S01]  /*4d30*/  LDS R195, [R195+0x950] ;  /* 0x00095000c3c37984 */ /* 0x000e220000000800 */
[----:B-1----:R-:W-:Y:S11]  /*4d40*/  @!P6 BRA `(.L_x_3635) ;  /* 0x000000000010e947 */ /* 0x002ff60003800000 */
[----:B------:R-:W-:-:S04]  /*4d50*/  LEA.HI R2, R148, R148, RZ, 0x1b ;  /* 0x0000009494027211 */ /* 0x000fc800078fd8ff */
[----:B------:R-:W-:-:S05]  /*4d60*/  LEA R2, R2, UR32, 0x2 ;  /* 0x0000002002027c11 */ /* 0x000fca000f8e10ff */
[----:B------:R-:W1:Y:S04]  /*4d70*/  LDS R3, [R2+0x850] ;  /* 0x0008500002037984 */ /* 0x000e680000000800 */
[----:B-1----:R1:W-:Y:S02]  /*4d80*/  REDG.E.ADD.F32.FTZ.RN.STRONG.GPU desc[UR24][R4.64], R3 ;  /* 0x00000003040079a6 */ /* 0x0023e4000c12f318 */
.L_x_3635:
[----:B------:R-:W-:Y:S05]  /*4d90*/  BSYNC.RECONVERGENT B0 ;  /* 0x0000000000007941 */ /* 0x000fea0003800200 */
.L_x_3634:
[----:B------:R-:W-:Y:S01]  /*4da0*/  BSSY.RECONVERGENT B0, `(.L_x_3636) ;  /* 0x0000004000007945 */ /* 0x000fe20003800200 */
[----:B------:R-:W-:-:S03]  /*4db0*/  ISETP.GE.AND P6, PT, R154, 0x141, PT ;  /* 0x000001419a00780c */ /* 0x000fc60003fc6270 */
[----:B------:R-:W-:Y:S10]  /*4dc0*/  @!P5 BRA `(.L_x_3637) ;  /* 0x000000000004d947 */ /* 0x000ff40003800000 */
[----:B0-----:R2:W-:Y:S02]  /*4dd0*/  REDG.E.ADD.F32.FTZ.RN.STRONG.GPU desc[UR24][R4.64+0x100], R195 ;  /* 0x000100c3040079a6 */ /* 0x0015e4000c12f318 */
.L_x_3637:
[----:B------:R-:W-:Y:S05]  /*4de0*/  BSYNC.RECONVERGENT B0 ;  /* 0x0000000000007941 */ /* 0x000fea0003800200 */
.L_x_3636:
[----:B-1----:R1:W3:Y:S01]  /*4df0*/  LDS R3, [R14+0xa50] ;  /* 0x000a50000e037984 */ /* 0x0022e20000000800 */
[----:B------:R-:W-:Y:S01]  /*4e00*/  BSSY.RECONVERGENT B0, `(.L_x_3638) ;  /* 0x0000006000007945 */ /* 0x000fe20003800200 */
[----:B------:R-:W-:Y:S01]  /*4e10*/  VIADD R191, R148, 0x140 ;  /* 0x0000014094bf7836 */ /* 0x000fe20000000000 */
[----:B------:R-:W-:Y:S02]  /*4e20*/  LEA.HI R175, R175, R148, RZ, 0x1b ;  /* 0x00000094afaf7211 */ /* 0x000fe400078fd8ff */
[----:B------:R-:W-:Y:S01]  /*4e30*/  LEA R7, R7, UR32, 0x2 ;  /* 0x0000002007077c11 */ /* 0x000fe2000f8e10ff */
[----:B------:R-:W-:Y:S06]  /*4e40*/  @!P4 BRA `(.L_x_3639) ;  /* 0x000000000004c947 */ /* 0x000fec0003800000 */
[----:B---3--:R4:W-:Y:S02]  /*4e50*/  REDG.E.ADD.F32.FTZ.RN.STRONG.GPU desc[UR24][R4.64+0x200], R3 ;  /* 0x00020003040079a6 */ /* 0x0089e4000c12f318 */
.L_x_3639:
[----:B------:R-:W-:Y:S05]  /*4e60*/  BSYNC.RECONVERGENT B0 ;  /* 0x0000000000007941 */ /* 0x000fea0003800200 */
.L_x_3638:
[----:B---34-:R3:W4:Y:S01]  /*4e70*/  LDS R3, [R7+0xb50] ;  /* 0x000b500007037984 */ /* 0x0187220000000800 */
[----:B------:R-:W-:Y:S01]  /*4e80*/  BSSY.RECONVERGENT B0, `(.L_x_3640) ;  /* 0x0000005000007945 */ /* 0x000fe20003800200 */
[----:B------:R-:W-:Y:S02]  /*4e90*/  LEA.HI R191, R191, R148, RZ, 0x1b ;  /* 0x00000094bfbf7211 */ /* 0x000fe400078fd8ff */
[----:B------:R-:W-:Y:S01]  /*4ea0*/  LEA R175, R175, UR32, 0x2 ;  /* 0x00000020afaf7c11 */ /* 0x000fe2000f8e10ff */
[----:B------:R-:W-:Y:S06]  /*4eb0*/  @!P3 BRA `(.L_x_3641) ;  /* 0x000000000004b947 */ /* 0x000fec0003800000 */
[----:B----4-:R4:W-:Y:S02]  /*4ec0*/  REDG.E.ADD.F32.FTZ.RN.STRONG.GPU desc[UR24][R4.64+0x300], R3 ;  /* 0x00030003040079a6 */ /* 0x0109e4000c12f318 */
.L_x_3641:
[----:B------:R-:W-:Y:S05]  /*4ed0*/  BSYNC.RECONVERGENT B0 ;  /* 0x0000000000007941 */ /* 0x000fea0003800200 */
.L_x_3640:
[----:B----4-:R4:W0:Y:S01]  /*4ee0*/  LDS R3, [R175+0xc50] ;  /* 0x000c5000af037984 */ /* 0x0108220000000800 */
[----:B------:R-:W-:Y:S01]  /*4ef0*/  BSSY.RECONVERGENT B0, `(.L_x_3642) ;  /* 0x0000004000007945 */ /* 0x000fe20003800200 */
[----:B------:R-:W-:-:S03]  /*4f00*/  LEA R191, R191, UR32, 0x2 ;  /* 0x00000020bfbf7c11 */ /* 0x000fc6000f8e10ff */
[----:B------:R-:W-:Y:S05]  /*4f10*/  @!P0 BRA `(.L_x_3643) ;  /* 0x0000000000048947 */ /* 0x000fea0003800000 */
[----:B0-----:R0:W-:Y:S02]  /*4f20*/  REDG.E.ADD.F32.FTZ.RN.STRONG.GPU desc[UR24][R4.64+0x400], R3 ;  /* 0x00040003040079a6 */ /* 0x0011e4000c12f318 */
.L_x_3643:
[----:B------:R-:W-:Y:S05]  /*4f30*/  BSYNC.RECONVERGENT B0 ;  /* 0x0000000000007941 */ /* 0x000fea0003800200 */
.L_x_3642:
[----:B0-----:R0:W0:Y:S01]  /*4f40*/  LDS R3, [R191+0xd50] ;  /* 0x000d5000bf037984 */ /* 0x0010220000000800 */
[----:B------:R-:W-:Y:S01]  /*4f50*/  BSSY.RECONVERGENT B0, `(.L_x_3644) ;  /* 0x0000005000007945 */ /* 0x000fe20003800200 */
[C---:B---3--:R-:W-:Y:S02]  /*4f60*/  IADD3 R7, PT, PT, R148.reuse, 0x180, RZ ;  /* 0x0000018094077810 */ /* 0x048fe40007ffe0ff */
[----:B----4-:R-:W-:Y:S01]  /*4f70*/  IADD3 R175, PT, PT, R148, 0x1c0, RZ ;  /* 0x000001c094af7810 */ /* 0x010fe20007ffe0ff */
[----:B------:R-:W-:Y:S06]  /*4f80*/  @!P6 BRA `(.L_x_3645) ;  /* 0x000000000004e947 */ /* 0x000fec0003800000 */
[----:B0-----:R3:W-:Y:S02]  /*4f90*/  REDG.E.ADD.F32.FTZ.RN.STRONG.GPU desc[UR24][R4.64+0x500], R3 ;  /* 0x00050003040079a6 */ /* 0x0017e4000c12f318 */
.L_x_3645:
[----:B------:R-:W-:Y:S05]  /*4fa0*/  BSYNC.RECONVERGENT B0 ;  /* 0x0000000000007941 */ /* 0x000fea0003800200 */
.L_x_3644:
[-C--:B------:R-:W-:Y:S01]  /*4fb0*/  LEA.HI R7, R7, R148.reuse, RZ, 0x1b ;  /* 0x0000009407077211 */ /* 0x080fe200078fd8ff */
[----:B------:R-:W-:Y:S01]  /*4fc0*/  BSSY.RECONVERGENT B0, `(.L_x_3646) ;  /* 0x000000e000007945 */ /* 0x000fe20003800200 */
[----:B------:R-:W-:Y:S01]  /*4fd0*/  ISETP.GE.AND P6, PT, R154, 0x181, PT ;  /* 0x000001819a00780c */ /* 0x000fe20003fc6270 */
[----:B0-----:R-:W-:Y:S01]  /*4fe0*/  VIADD R191, R148, 0x240 ;  /* 0x0000024094bf7836 */ /* 0x001fe20000000000 */
[----:B---3--:R-:W-:Y:S02]  /*4ff0*/  LEA R3, R7, UR32, 0x2 ;  /* 0x0000002007037c11 */ /* 0x008fe4000f8e10ff */
[-C--:B------:R-:W-:Y:S02]  /*5000*/  LEA.HI R175, R175, R148.reuse, RZ, 0x1b ;  /* 0x00000094afaf7211 */ /* 0x080fe400078fd8ff */
[----:B------:R-:W-:Y:S02]  /*5010*/  LEA.HI R159, R159, R148, RZ, 0x1b ;  /* 0x000000949f9f7211 */ /* 0x000fe400078fd8ff */
[----:B------:R-:W0:Y:S01]  /*5020*/  LDS R3, [R3+0xe50] ;  /* 0x000e500003037984 */ /* 0x000e220000000800 */
[----:B------:R-:W-:-:S02]  /*5030*/  LEA R175, R175, UR32, 0x2 ;  /* 0x00000020afaf7c11 */ /* 0x000fc4000f8e10ff */
[C---:B------:R-:W-:Y:S02]  /*5040*/  ISETP.GE.AND P0, PT, R154.reuse, 0x1c1, PT ;  /* 0x000001c19a00780c */ /* 0x040fe40003f06270 */
[C---:B------:R-:W-:Y:S02]  /*5050*/  ISETP.GE.AND P3, PT, R154.reuse, 0x201, PT ;  /* 0x000002019a00780c */ /* 0x040fe40003f66270 */
[C---:B------:R-:W-:Y:S02]  /*5060*/  ISETP.GE.AND P4, PT, R154.reuse, 0x241, PT ;  /* 0x000002419a00780c */ /* 0x040fe40003f86270 */
[----:B------:R-:W-:Y:S01]  /*5070*/  ISETP.GE.AND P5, PT, R154, 0x281, PT ;  /* 0x000002819a00780c */ /* 0x000fe20003fa6270 */
[----:B------:R-:W-:-:S12]  /*5080*/  @!P6 BRA `(.L_x_3647) ;  /* 0x000000000004e947 */ /* 0x000fd80003800000 */
[----:B0-----:R3:W-:Y:S02]  /*5090*/  REDG.E.ADD.F32.FTZ.RN.STRONG.GPU desc[UR24][R4.64+0x600], R3 ;  /* 0x00060003040079a6 */ /* 0x0017e4000c12f318 */
.L_x_3647:
[----:B------:R-:W-:Y:S05]  /*50a0*/  BSYNC.RECONVERGENT B0 ;  /* 0x0000000000007941 */ /* 0x000fea0003800200 */
.L_x_3646:
[----:B0--3--:R0:W3:Y:S01]  /*50b0*/  LDS R3, [R175+0xf50] ;  /* 0x000f5000af037984 */ /* 0x0090e20000000800 */
[----:B------:R-:W-:Y:S01]  /*50c0*/  BSSY.RECONVERGENT B0, `(.L_x_3648) ;  /* 0x0000006000007945 */ /* 0x000fe20003800200 */
[----:B------:R-:W-:Y:S02]  /*50d0*/  IADD3 R7, PT, PT, R148, 0x280, RZ ;  /* 0x0000028094077810 */ /* 0x000fe40007ffe0ff */
[----:B------:R-:W-:Y:S02]  /*50e0*/  LEA R159, R159, UR32, 0x2 ;  /* 0x000000209f9f7c11 */ /* 0x000fe4000f8e10ff */
[----:B------:R-:W-:Y:S01]  /*50f0*/  LEA.HI R191, R191, R148, RZ, 0x1b ;  /* 0x00000094bfbf7211 */ /* 0x000fe200078fd8ff */
[----:B------:R-:W-:Y:S06]  /*5100*/  @!P0 BRA `(.L_x_3649) ;  /* 0x0000000000048947 */ /* 0x000fec0003800000 */
[----:B---3--:R4:W-:Y:S02]  /*5110*/  REDG.E.ADD.F32.FTZ.RN.STRONG.GPU desc[UR24][R4.64+0x700], R3 ;  /* 0x00070003040079a6 */ /* 0x0089e4000c12f318 */
.L_x_3649:
[----:B------:R-:W-:Y:S05]  /*5120*/  BSYNC.RECONVERGENT B0 ;  /* 0x0000000000007941 */ /* 0x000fea0003800200 */
.L_x_3648:
[----:B---34-:R3:W4:Y:S01]  /*5130*/  LDS R3, [R159+0x1050] ;  /* 0x001050009f037984 */ /* 0x0187220000000800 */
[----:B------:R-:W-:Y:S01]  /*5140*/  BSSY.RECONVERGENT B0, `(.L_x_3650) ;  /* 0x0000005000007945 */ /* 0x000fe20003800200 */
[----:B------:R-:W-:Y:S02]  /*5150*/  LEA.HI R7, R7, R148, RZ, 0x1b ;  /* 0x0000009407077211 */ /* 0x000fe400078fd8ff */
[----:B------:R-:W-:Y:S01]  /*5160*/  LEA R191, R191, UR32, 0x2 ;  /* 0x00000020bfbf7c11 */ /* 0x000fe2000f8e10ff */
[----:B------:R-:W-:Y:S06]  /*5170*/  @!P3 BRA `(.L_x_3651) ;  /* 0x000000000004b947 */ /* 0x000fec0003800000 */
[----:B----4-:R4:W-:Y:S02]  /*5180*/  REDG.E.ADD.F32.FTZ.RN.STRONG.GPU desc[UR24][R4.64+0x800], R3 ;  /* 0x00080003040079a6 */ /* 0x0109e4000c12f318 */
.L_x_3651:
[----:B------:R-:W-:Y:S05]  /*5190*/  BSYNC.RECONVERGENT B0 ;  /* 0x0000000000007941 */ /* 0x000fea0003800200 */
.L_x_3650:
[----:B----4-:R4:W0:Y:S01]  /*51a0*/  LDS R3, [R191+0x1150] ;  /* 0x00115000bf037984 */ /* 0x0108220000000800 */
[----:B------:R-:W-:Y:S01]  /*51b0*/  BSSY.RECONVERGENT B0, `(.L_x_3652) ;  /* 0x0000005000007945 */ /* 0x000fe20003800200 */
[----:B---3--:R-:W-:Y:S02]  /*51c0*/  IADD3 R159, PT, PT, R148, 0x2c0, RZ ;  /* 0x000002c0949f7810 */ /* 0x008fe40007ffe0ff */
[----:B------:R-:W-:Y:S01]  /*51d0*/  LEA R7, R7, UR32, 0x2 ;  /* 0x0000002007077c11 */ /* 0x000fe2000f8e10ff */
[----:B------:R-:W-:Y:S06]  /*51e0*/  @!P4 BRA `(.L_x_3653) ;  /* 0x000000000004c947 */ /* 0x000fec0003800000 */
[----:B0-----:R3:W-:Y:S02]  /*51f0*/  REDG.E.ADD.F32.FTZ.RN.STRONG.GPU desc[UR24][R4.64+0x900], R3 ;  /* 0x00090003040079a6 */ /* 0x0017e4000c12f318 */
.L_x_3653:
[----:B------:R-:W-:Y:S05]  /*5200*/  BSYNC.RECONVERGENT B0 ;  /* 0x0000000000007941 */ /* 0x000fea0003800200 */
.L_x_3652:
[----:B0--3--:R0:W3:Y:S01]  /*5210*/  LDS R3, [R7+0x1250] ;  /* 0x0012500007037984 */ /* 0x0090e20000000800 */
[----:B------:R-:W-:Y:S01]  /*5220*/  BSSY.RECONVERGENT B0, `(.L_x_3654) ;  /* 0x0000004000007945 */ /* 0x000fe20003800200 */
[----:B------:R-:W-:-:S03]  /*5230*/  LEA.HI R159, R159, R148, RZ, 0x1b ;  /* 0x000000949f9f7211 */ /* 0x000fc600078fd8ff */
[----:B------:R-:W-:Y:S05]  /*5240*/  @!P5 BRA `(.L_x_3655) ;  /* 0x000000000004d947 */ /* 0x000fea0003800000 */
[----:B---3--:R3:W-:Y:S02]  /*5250*/  REDG.E.ADD.F32.FTZ.RN.STRONG.GPU desc[UR24][R4.64+0xa00], R3 ;  /* 0x000a0003040079a6 */ /* 0x0087e4000c12f318 */
.L_x_3655:
[----:B------:R-:W-:Y:S05]  /*5260*/  BSYNC.RECONVERGENT B0 ;  /* 0x0000000000007941 */ /* 0x000fea0003800200 */
.L_x_3654:
[----:B0-----:R-:W-:Y:S01]  /*5270*/  LEA R7, R159, UR32, 0x2 ;  /* 0x000000209f077c11 */ /* 0x001fe2000f8e10ff */
[----:B------:R-:W-:Y:S01]  /*5280*/  BSSY.RECONVERGENT B0, `(.L_x_3656) ;  /* 0x000000b000007945 */ /* 0x000fe20003800200 */
[C---:B------:R-:W-:Y:S01]  /*5290*/  ISETP.GE.AND P6, PT, R154.reuse, 0x2c1, PT ;  /* 0x000002c19a00780c */ /* 0x040fe20003fc6270 */
[C---:B---3--:R-:W-:Y:S01]  /*52a0*/  FFMA.FTZ R3, -R31.reuse, R78, R190 ;  /* 0x0000004e1f037223 */ /* 0x048fe200000101be */
[C---:B------:R-:W-:Y:S01]  /*52b0*/  ISETP.GE.AND P0, PT, R154.reuse, 0x301, PT ;  /* 0x000003019a00780c */ /* 0x040fe20003f06270 */
[----:B------:R-:W-:Y:S01]  /*52c0*/  FMUL.FTZ R2, R31, R15 ;  /* 0x0000000f1f027220 */ /* 0x000fe20000410000 */
[----:B------:R-:W0:Y:S01]  /*52d0*/  LDS R7, [R7+0x1350] ;  /* 0x0013500007077984 */ /* 0x000e220000000800 */
[C---:B------:R-:W-:Y:S02]  /*52e0*/  ISETP.GE.AND P3, PT, R154.reuse, 0x341, PT ;  /* 0x000003419a00780c */ /* 0x040fe40003f66270 */
[C---:B------:R-:W-:Y:S02]  /*52f0*/  ISETP.GE.AND P4, PT, R154.reuse, 0x381, PT ;  /* 0x000003819a00780c */ /* 0x040fe40003f86270 */
[----:B------:R-:W-:-:S04]  /*5300*/  ISETP.GE.AND P5, PT, R154, 0x3c1, PT ;  /* 0x000003c19a00780c */ /* 0x000fc80003fa6270 */
[----:B------:R-:W-:Y:S09]  /*5310*/  @!P6 BRA `(.L_x_3657) ;  /* 0x000000000004e947 */ /* 0x000ff20003800000 */
[----:B0-----:R3:W-:Y:S02]  /*5320*/  REDG.E.ADD.F32.FTZ.RN.STRONG.GPU desc[UR24][R4.64+0xb00], R7 ;  /* 0x000b0007040079a6 */ /* 0x0017e4000c12f318 */
.L_x_3657:
[----:B------:R-:W-:Y:S05]  /*5330*/  BSYNC.RECONVERGENT B0 ;  /* 0x0000000000007941 */ /* 0x000fea0003800200 */
.L_x_3656:
[----:B------:R-:W-:Y:S02]  /*5340*/  VIADD R175, R148, 0x300 ;  /* 0x0000030094af7836 */ /* 0x000fe40000000000 */
[C---:B-1----:R-:W-:Y:S01]  /*5350*/  FFMA.FTZ R14, -R30.reuse, R79, R219 ;  /* 0x0000004f1e0e7223 */ /* 0x042fe200000101db */
[----:B0--3--:R-:W-:Y:S01]  /*5360*/  FMUL.FTZ R7, R30, R227 ;  /* 0x000000e31e077220 */ /* 0x009fe20000410000 */
[----:B------:R-:W-:Y:S01]  /*5370*/  FFMA.FTZ R156, R2, R3, RZ ;  /* 0x00000003029c7223 */ /* 0x000fe200000100ff */
[----:B------:R-:W-:Y:S01]  /*5380*/  FFMA.FTZ R192, -R29, R76, R192 ;  /* 0x0000004c1dc07223 */ /* 0x000fe200000101c0 */
[----:B------:R-:W-:Y:S01]  /*5390*/  LEA.HI R175, R175, R148, RZ, 0x1b ;  /* 0x00000094afaf7211 */ /* 0x000fe200078fd8ff */
[----:B------:R-:W-:Y:S01]  /*53a0*/  FMUL.FTZ R154, R29, R161 ;  /* 0x000000a11d9a7220 */ /* 0x000fe20000410000 */
[----:B------:R-:W-:Y:S01]  /*53b0*/  FFMA.FTZ R159, R7, R14, R156 ;  /* 0x0000000e079f7223 */ /* 0x000fe2000001009c */
[C---:B------:R-:W-:Y:S01]  /*53c0*/  FFMA.FTZ R221, -R28.reuse, R75, R221 ;  /* 0x0000004b1cdd7223 */ /* 0x040fe200000101dd */
[----:B------:R-:W-:Y:S01]  /*53d0*/  LEA R175, R175, UR32, 0x2 ;  /* 0x00000020afaf7c11 */ /* 0x000fe2000f8e10ff */
[----:B------:R-:W-:Y:S01]  /*53e0*/  FMUL.FTZ R156, R28, R225 ;  /* 0x000000e11c9c7220 */ /* 0x000fe20000410000 */
[----:B------:R-:W-:Y:S01]  /*53f0*/  FFMA.FTZ R159, R154, R192, R159 ;  /* 0x000000c09a9f7223 */ /* 0x000fe2000001009f */
[C---:B------:R-:W-:Y:S01]  /*5400*/  FFMA.FTZ R194, -R27.reuse, R72, R194 ;  /* 0x000000481bc27223 */ /* 0x040fe200000101c2 */
[----:B------:R-:W-:Y:S01]  /*5410*/  FMUL.FTZ R158, R27, R189 ;  /* 0x000000bd1b9e7220 */ /* 0x000fe20000410000 */
[----:B------:R-:W-:Y:S01]  /*5420*/  FFMA.FTZ R223, -R26, R73, R223 ;  /* 0x000000491adf7223 */ /* 0x000fe200000101df */
[----:B------:R-:W0:Y:S01]  /*5430*/  LDS R175, [R175+0x1450] ;  /* 0x00145000afaf7984 */ /* 0x000e220000000800 */
[----:B------:R-:W-:Y:S01]  /*5440*/  FFMA.FTZ R159, R156, R221, R159 ;  /* 0x000000dd9c9f7223 */ /* 0x000fe2000001009f */
[----:B----4-:R-:W-:Y:S01]  /*5450*/  IADD3 R191, PT, PT, R148, 0x340, RZ ;  /* 0x0000034094bf7810 */ /* 0x010fe20007ffe0ff */
[----:B------:R-:W-:Y:S01]  /*5460*/  FMUL.FTZ R160, R26, R173 ;  /* 0x000000ad1aa07220 */ /* 0x000fe20000410000 */
[----:B------:R-:W-:Y:S01]  /*5470*/  FFMA.FTZ R196, -R25, R70, R196 ;  /* 0x0000004619c47223 */ /* 0x000fe200000101c4 */
[----:B------:R-:W-:Y:S01]  /*5480*/  FFMA.FTZ R159, R158, R194, R159 ;  /* 0x000000c29e9f7223 */ /* 0x000fe2000001009f */
[----:B------:R-:W-:Y:S01]  /*5490*/  LEA.HI R191, R191, R148, RZ, 0x1b ;  /* 0x00000094bfbf7211 */ /* 0x000fe200078fd8ff */
[----:B------:R-:W-:Y:S01]  /*54a0*/  FMUL.FTZ R162, R25, R185 ;  /* 0x000000b919a27220 */ /* 0x000fe20000410000 */
[----:B------:R-:W-:Y:S01]  /*54b0*/  BSSY.RECONVERGENT B0, `(.L_x_3658) ;  /* 0x0000008000007945 */ /* 0x000fe20003800200 */
[----:B------:R-:W-:Y:S01]  /*54c0*/  FFMA.FTZ R159, R160, R223, R159 ;  /* 0x000000dfa09f7223 */ /* 0x000fe2000001009f */
[C---:B------:R-:W-:Y:S01]  /*54d0*/  FFMA.FTZ R229, -R24.reuse, R69, R229 ;  /* 0x0000004518e57223 */ /* 0x040fe200000101e5 */
[----:B------:R-:W-:Y:S01]  /*54e0*/  LEA R191, R191, UR32, 0x2 ;  /* 0x00000020bfbf7c11 */ /* 0x000fe2000f8e10ff */
[----:B------:R-:W-:Y:S01]  /*54f0*/  FMUL.FTZ R164, R24, R171 ;  /* 0x000000ab18a47220 */ /* 0x000fe20000410000 */
[----:B------:R-:W-:Y:S01]  /*5500*/  FFMA.FTZ R159, R162, R196, R159 ;  /* 0x000000c4a29f7223 */ /* 0x000fe2000001009f */
[----:B------:R-:W-:Y:S06]  /*5510*/  @!P0 BRA `(.L_x_3659) ;  /* 0x0000000000048947 */ /* 0x000fec0003800000 */
[----:B0-----:R1:W-:Y:S02]  /*5520*/  REDG.E.ADD.F32.FTZ.RN.STRONG.GPU desc[UR24][R4.64+0xc00], R175 ;  /* 0x000c00af040079a6 */ /* 0x0013e4000c12f318 */
.L_x_3659:
[----:B------:R-:W-:Y:S05]  /*5530*/  BSYNC.RECONVERGENT B0 ;  /* 0x0000000000007941 */ /* 0x000fea0003800200 */
.L_x_3658:
[----:B01----:R0:W1:Y:S01]  /*5540*/  LDS R175, [R191+0x1550] ;  /* 0x00155000bfaf7984 */ /* 0x0030620000000800 */
[----:B------:R-:W-:Y:S01]  /*5550*/  BSSY.RECONVERGENT B0, `(.L_x_3660) ;  /* 0x0000006000007945 */ /* 0x000fe20003800200 */
[C---:B------:R-:W-:Y:S01]  /*5560*/  FFMA.FTZ R198, -R23.reuse, R66, R198 ;  /* 0x0000004217c67223 */ /* 0x040fe200000101c6 */
[----:B------:R-:W-:Y:S01]  /*5570*/  FMUL.FTZ R166, R23, R183 ;  /* 0x000000b717a67220 */ /* 0x000fe20000410000 */
[----:B------:R-:W-:Y:S01]  /*5580*/  FFMA.FTZ R159, R164, R229, R159 ;  /* 0x000000e5a49f7223 */ /* 0x000fe2000001009f */
[----:B------:R-:W-:Y:S06]  /*5590*/  @!P3 BRA `(.L_x_3661) ;  /* 0x000000000004b947 */ /* 0x000fec0003800000 */
[----:B-1----:R3:W-:Y:S02]  /*55a0*/  REDG.E.ADD.F32.FTZ.RN.STRONG.GPU desc[UR24][R4.64+0xd00], R175 ;  /* 0x000d00af040079a6 */ /* 0x0027e4000c12f318 */
.L_x_3661:
[----:B------:R-:W-:Y:S05]  /*55b0*/  BSYNC.RECONVERGENT B0 ;  /* 0x0000000000007941 */ /* 0x000fea0003800200 */
.L_x_3660:
[----:B-1-3--:R-:W-:Y:S01]  /*55c0*/  IADD3 R175, PT, PT, R148, 0x380, RZ ;  /* 0x0000038094af7810 */ /* 0x00afe20007ffe0ff */
[C---:B------:R-:W-:Y:S01]  /*55d0*/  FFMA.FTZ R231, -R22.reuse, R67, R231 ;  /* 0x0000004316e77223 */ /* 0x040fe200000101e7 */
[----:B------:R-:W-:Y:S01]  /*55e0*/  FMUL.FTZ R168, R22, R169 ;  /* 0x000000a916a87220 */ /* 0x000fe20000410000 */
[----:B------:R-:W-:Y:S01]  /*55f0*/  FFMA.FTZ R159, R166, R198, R159 ;  /* 0x000000c6a69f7223 */ /* 0x000fe2000001009f */
[----:B------:R-:W-:Y:S01]  /*5600*/  LEA.HI R175, R175, R148, RZ, 0x1b ;  /* 0x00000094afaf7211 */ /* 0x000fe200078fd8ff */
[C---:B------:R-:W-:Y:S01]  /*5610*/  FFMA.FTZ R202, -R21.reuse, R64, R202 ;  /* 0x0000004015ca7223 */ /* 0x040fe200000101ca */
[----:B------:R-:W-:Y:S01]  /*5620*/  FMUL.FTZ R170, R21, R181 ;  /* 0x000000b515aa7220 */ /* 0x000fe20000410000 */
[----:B------:R-:W-:Y:S01]  /*5630*/  FFMA.FTZ R159, R168, R231, R159 ;  /* 0x000000e7a89f7223 */ /* 0x000fe2000001009f */
[----:B------:R-:W-:Y:S01]  /*5640*/  LEA R175, R175, UR32, 0x2 ;  /* 0x00000020afaf7c11 */ /* 0x000fe2000f8e10ff */
[C---:B------:R-:W-:Y:S01]  /*5650*/  FFMA.FTZ R235, -R20.reuse, R63, R235 ;  /* 0x0000003f14eb7223 */ /* 0x040fe200000101eb */
[----:B------:R-:W-:Y:S01]  /*5660*/  FMUL.FTZ R172, R20, R167 ;  /* 0x000000a714ac7220 */ /* 0x000fe20000410000 */
[----:B------:R-:W-:Y:S01]  /*5670*/  FFMA.FTZ R159, R170, R202, R159 ;  /* 0x000000caaa9f7223 */ /* 0x000fe2000001009f */
[C---:B------:R-:W-:Y:S01]  /*5680*/  FFMA.FTZ R204, -R19.reuse, R60, R204 ;  /* 0x0000003c13cc7223 */ /* 0x040fe200000101cc */
[----:B------:R-:W-:Y:S01]  /*5690*/  FMUL.FTZ R174, R19, R179 ;  /* 0x000000b313ae7220 */ /* 0x000fe20000410000 */
[----:B------:R-:W1:Y:S01]  /*56a0*/  LDS R175, [R175+0x1650] ;  /* 0x00165000afaf7984 */ /* 0x000e620000000800 */
[----:B------:R-:W-:Y:S01]  /*56b0*/  FFMA.FTZ R159, R172, R235, R159 ;  /* 0x000000ebac9f7223 */ /* 0x000fe2000001009f */
[----:B0-----:R-:W-:-:S02]  /*56c0*/  VIADD R191, R148, 0x3c0 ;  /* 0x000003c094bf7836 */ /* 0x001fc40000000000 */
[C---:B------:R-:W-:Y:S01]  /*56d0*/  FFMA.FTZ R237, -R18.reuse, R61, R237 ;  /* 0x0000003d12ed7223 */ /* 0x040fe200000101ed */
[----:B------:R-:W-:Y:S01]  /*56e0*/  FMUL.FTZ R176, R18, R165 ;  /* 0x000000a512b07220 */ /* 0x000fe20000410000 */
[----:B------:R-:W-:Y:S01]  /*56f0*/  FFMA.FTZ R159, R174, R204, R159 ;  /* 0x000000ccae9f7223 */ /* 0x000fe2000001009f */
[----:B------:R-:W-:Y:S01]  /*5700*/  FFMA.FTZ R206, -R17, R58, R206 ;  /* 0x0000003a11ce7223 */ /* 0x000fe200000101ce */
[----:B------:R-:W-:Y:S01]  /*5710*/  LEA.HI R191, R191, R148, RZ, 0x1b ;  /* 0x00000094bfbf7211 */ /* 0x000fe200078fd8ff */
[----:B------:R-:W-:Y:S01]  /*5720*/  FMUL.FTZ R178, R17, R177 ;  /* 0x000000b111b27220 */ /* 0x000fe20000410000 */
[----:B------:R-:W-:Y:S01]  /*5730*/  FFMA.FTZ R159, R176, R237, R159 ;  /* 0x000000edb09f7223 */ /* 0x000fe2000001009f */
[----:B------:R-:W-:Y:S01]  /*5740*/  BSSY.RECONVERGENT B0, `(.L_x_3662) ;  /* 0x0000007000007945 */ /* 0x000fe20003800200 */
[C---:B------:R-:W-:Y:S01]  /*5750*/  FFMA.FTZ R233, -R16.reuse, R57, R233 ;  /* 0x0000003910e97223 */ /* 0x040fe200000101e9 */
[----:B------:R-:W-:Y:S01]  /*5760*/  LEA R191, R191, UR32, 0x2 ;  /* 0x00000020bfbf7c11 */ /* 0x000fe2000f8e10ff */
[----:B------:R-:W-:Y:S01]  /*5770*/  FMUL.FTZ R180, R16, R163 ;  /* 0x000000a310b47220 */ /* 0x000fe20000410000 */
[----:B------:R-:W-:Y:S01]  /*5780*/  FFMA.FTZ R159, R178, R206, R159 ;  /* 0x000000ceb29f7223 */ /* 0x000fe2000001009f */
[----:B------:R-:W-:Y:S06]  /*5790*/  @!P4 BRA `(.L_x_3663) ;  /* 0x000000000004c947 */ /* 0x000fec0003800000 */
[----:B-1----:R0:W-:Y:S02]  /*57a0*/  REDG.E.ADD.F32.FTZ.RN.STRONG.GPU desc[UR24][R4.64+0xe00], R175 ;  /* 0x000e00af040079a6 */ /* 0x0021e4000c12f318 */
.L_x_3663:
[----:B------:R-:W-:Y:S05]  /*57b0*/  BSYNC.RECONVERGENT B0 ;  /* 0x0000000000007941 */ /* 0x000fea0003800200 */
.L_x_3662:
[----:B01----:R0:W1:Y:S01]  /*57c0*/  LDS R175, [R191+0x1750] ;  /* 0x00175000bfaf7984 */ /* 0x0030620000000800 */
[----:B------:R-:W-:Y:S01]  /*57d0*/  BSSY.RECONVERGENT B0, `(.L_x_3664) ;  /* 0x0000004000007945 */ /* 0x000fe20003800200 */
[----:B------:R-:W-:-:S03]  /*57e0*/  FFMA.FTZ R159, R180, R233, R159 ;  /* 0x000000e9b49f7223 */ /* 0x000fc6000001009f */
[----:B------:R-:W-:Y:S05]  /*57f0*/  @!P5 BRA `(.L_x_3665) ;  /* 0x000000000004d947 */ /* 0x000fea0003800000 */
[----:B-1----:R3:W-:Y:S02]  /*5800*/  REDG.E.ADD.F32.FTZ.RN.STRONG.GPU desc[UR24][R4.64+0xf00], R175 ;  /* 0x000f00af040079a6 */ /* 0x0027e4000c12f318 */
.L_x_3665:
[----:B------:R-:W-:Y:S05]  /*5810*/  BSYNC.RECONVERGENT B0 ;  /* 0x0000000000007941 */ /* 0x000fea0003800200 */
.L_x_3664:
[----:B--23--:R-:W2:Y:S01]  /*5820*/  SHFL.DOWN PT, R5, R6, 0x1, 0x1f ;  /* 0x08201f0006057f89 */ /* 0x00cea200000e0000 */
[----:B------:R-:W-:Y:S01]  /*5830*/  ISETP.GT.AND P0, PT, R128, 0x1e, PT ;  /* 0x0000001e8000780c */ /* 0x000fe20003f04270 */
[----:B------:R-:W-:Y:S01]  /*5840*/  FADD.FTZ R37, R174, R37 ;  /* 0x00000025ae257221 */ /* 0x000fe20000010000 */
[----:B------:R-:W-:Y:S01]  /*5850*/  FADD.FTZ R32, R180, R32 ;  /* 0x00000020b4207221 */ /* 0x000fe20000010000 */
[----:B------:R-:W3:Y:S01]  /*5860*/  SHFL.DOWN PT, R4, R159, 0x1, 0x1f ;  /* 0x08201f009f047f89 */ /* 0x000ee200000e0000 */
[----:B------:R-:W-:Y:S01]  /*5870*/  FADD.FTZ R34, R176, R34 ;  /* 0x00000022b0227221 */ /* 0x000fe20000010000 */
[----:B------:R-:W-:Y:S01]  /*5880*/  FADD.FTZ R36, R172, R36 ;  /* 0x00000024ac247221 */ /* 0x000fe20000010000 */
[----:B------:R-:W-:Y:S01]  /*5890*/  FADD.FTZ R38, R168, R38 ;  /* 0x00000026a8267221 */ /* 0x000fe20000010000 */
[----:B------:R-:W-:Y:S01]  /*58a0*/  FADD.FTZ R41, R166, R41 ;  /* 0x00000029a6297221 */ /* 0x000fe20000010000 */
[----:B------:R-:W-:Y:S01]  /*58b0*/  FADD.FTZ R40, R164, R40 ;  /* 0x00000028a4287221 */ /* 0x000fe20000010000 */
[----:B------:R-:W-:Y:S01]  /*58c0*/  FADD.FTZ R45, R158, R45 ;  /* 0x0000002d9e2d7221 */ /* 0x000fe20000010000 */
[----:B------:R-:W-:Y:S01]  /*58d0*/  ISETP.NE.AND P3, PT, R148, RZ, PT ;  /* 0x000000ff9400720c */ /* 0x000fe20003f65270 */
[----:B------:R-:W-:Y:S01]  /*58e0*/  FADD.FTZ R44, R156, R44 ;  /* 0x0000002c9c2c7221 */ /* 0x000fe20000010000 */
[-C--:B------:R-:W-:Y:S01]  /*58f0*/  FMUL.FTZ R156, R152, R225.reuse ;  /* 0x000000e1989c7220 */ /* 0x080fe20000410000 */
[----:B------:R-:W-:Y:S01]  /*5900*/  FADD.FTZ R42, R160, R42 ;  /* 0x0000002aa02a7221 */ /* 0x000fe20000010000 */
[----:B------:R-:W-:Y:S01]  /*5910*/  BSSY.RECONVERGENT B0, `(.L_x_3666) ;  /* 0x0000070000007945 */ /* 0x000fe20003800200 */
[----:B------:R-:W-:Y:S01]  /*5920*/  FADD.FTZ R35, R178, R35 ;  /* 0x00000023b2237221 */ /* 0x000fe20000010000 */
[----:B------:R-:W-:Y:S01]  /*5930*/  FMUL.FTZ R156, R221, R156 ;  /* 0x0000009cdd9c7220 */ /* 0x000fe20000410000 */
[----:B------:R-:W-:Y:S01]  /*5940*/  FADD.FTZ R39, R170, R39 ;  /* 0x00000027aa277221 */ /* 0x000fe20000010000 */
[----:B------:R-:W-:Y:S01]  /*5950*/  FADD.FTZ R43, R162, R43 ;  /* 0x0000002ba22b7221 */ /* 0x000fe20000010000 */
[----:B------:R-:W-:Y:S01]  /*5960*/  FADD.FTZ R47, R154, R47 ;  /* 0x0000002f9a2f7221 */ /* 0x000fe20000010000 */
[----:B------:R-:W-:Y:S01]  /*5970*/  FFMA.FTZ R156, R75, R225, R156 ;  /* 0x000000e14b9c7223 */ /* 0x000fe2000001009c */
[----:B------:R-:W-:Y:S01]  /*5980*/  FADD.FTZ R46, R7, R46 ;  /* 0x0000002e072e7221 */ /* 0x000fe20000010000 */
[----:B------:R-:W-:Y:S01]  /*5990*/  FADD.FTZ R49, R2, R49 ;  /* 0x0000003102317221 */ /* 0x000fe20000010000 */
[----:B--2---:R-:W-:Y:S01]  /*59a0*/  @!P0 FADD.FTZ R6, R6, R5 ;  /* 0x0000000506068221 */ /* 0x004fe20000010000 */
[----:B------:R-:W-:Y:S01]  /*59b0*/  FADD.FTZ R83, R156, R83 ;  /* 0x000000539c537221 */ /* 0x000fe20000010000 */
[----:B---3--:R-:W-:-:S03]  /*59c0*/  @!P0 FADD.FTZ R159, R159, R4 ;  /* 0x000000049f9f8221 */ /* 0x008fc60000010000 */
[----:B------:R-:W2:Y:S01]  /*59d0*/  SHFL.DOWN PT, R5, R6, 0x2, 0x1f ;  /* 0x08401f0006057f89 */ /* 0x000ea200000e0000 */
[----:B------:R-:W-:-:S03]  /*59e0*/  ISETP.GT.AND P0, PT, R128, 0x1d, PT ;  /* 0x0000001d8000780c */ /* 0x000fc60003f04270 */
[----:B------:R-:W3:Y:S10]  /*59f0*/  SHFL.DOWN PT, R4, R159, 0x2, 0x1f ;  /* 0x08401f009f047f89 */ /* 0x000ef400000e0000 */
[----:B--2---:R-:W-:Y:S01]  /*5a00*/  @!P0 FADD.FTZ R6, R6, R5 ;  /* 0x0000000506068221 */ /* 0x004fe20000010000 */
[----:B------:R-:W-:Y:S01]  /*5a10*/  FMUL.FTZ R5, R152, R177 ;  /* 0x000000b198057220 */ /* 0x000fe20000410000 */
[----:B---3--:R-:W-:-:S03]  /*5a20*/  @!P0 FADD.FTZ R159, R159, R4 ;  /* 0x000000049f9f8221 */ /* 0x008fc60000010000 */
[----:B-1----:R-:W1:Y:S01]  /*5a30*/  SHFL.DOWN PT, R175, R6, 0x4, 0x1f ;  /* 0x08801f0006af7f89 */ /* 0x002e6200000e0000 */
[----:B------:R-:W-:Y:S01]  /*5a40*/  ISETP.GT.AND P0, PT, R128, 0x1b, PT ;  /* 0x0000001b8000780c */ /* 0x000fe20003f04270 */
[----:B------:R-:W-:Y:S01]  /*5a50*/  FMUL.FTZ R5, R206, R5 ;  /* 0x00000005ce057220 */ /* 0x000fe20000410000 */
[----:B------:R-:W-:Y:S01]  /*5a60*/  FMUL.FTZ R4, R152, R163 ;  /* 0x000000a398047220 */ /* 0x000fe20000410000 */
[----:B------:R-:W2:Y:S02]  /*5a70*/  SHFL.DOWN PT, R182, R159, 0x4, 0x1f ;  /* 0x08801f009fb67f89 */ /* 0x000ea400000e0000 */
[----:B------:R-:W-:Y:S01]  /*5a80*/  FFMA.FTZ R177, R58, R177, R5 ;  /* 0x000000b13ab17223 */ /* 0x000fe20000010005 */
        /* <DEDUP_REMOVED lines=17> */
[----:B-1----:R-:W-:Y:S01]  /*5ba0*/  @!P0 FADD.FTZ R6, R6, R175 ;  /* 0x000000af06068221 */ /* 0x002fe20000010000 */
[----:B------:R-:W-:Y:S01]  /*5bb0*/  FMUL.FTZ R5, R198, R5 ;  /* 0x00000005c6057220 */ /* 0x000fe20000410000 */
[----:B------:R-:W-:Y:S01]  /*5bc0*/  FFMA.FTZ R163, R64, R181, R163 ;  /* 0x000000b540a37223 */ /* 0x000fe200000100a3 */
[----:B------:R-:W-:Y:S01]  /*5bd0*/  FFMA.FTZ R166, R67, R169, R4 ;  /* 0x000000a943a67223 */ /* 0x000fe20000010004 */
[----:B--2---:R-:W-:Y:S01]  /*5be0*/  @!P0 FADD.FTZ R159, R159, R182 ;  /* 0x000000b69f9f8221 */ /* 0x004fe20000010000 */
[----:B------:R-:W1:Y:S01]  /*5bf0*/  SHFL.DOWN PT, R175, R6, 0x8, 0x1f ;  /* 0x09001f0006af7f89 */ /* 0x000e6200000e0000 */
[----:B------:R-:W-:Y:S01]  /*5c00*/  ISETP.GT.AND P0, PT, R128, 0x17, PT ;  /* 0x000000178000780c */ /* 0x000fe20003f04270 */
[----:B------:R-:W-:Y:S01]  /*5c10*/  FFMA.FTZ R183, R66, R183, R5 ;  /* 0x000000b742b77223 */ /* 0x000fe20000010005 */
[C---:B------:R-:W-:Y:S01]  /*5c20*/  FMUL.FTZ R5, R152.reuse, R185 ;  /* 0x000000b998057220 */ /* 0x040fe20000410000 */
[----:B------:R-:W2:Y:S01]  /*5c30*/  SHFL.DOWN PT, R174, R159, 0x8, 0x1f ;  /* 0x09001f009fae7f89 */ /* 0x000ea200000e0000 */
[----:B------:R-:W-:Y:S01]  /*5c40*/  FADD.FTZ R90, R163, R90 ;  /* 0x0000005aa35a7221 */ /* 0x000fe20000010000 */
[----:B------:R-:W-:Y:S01]  /*5c50*/  FMUL.FTZ R4, R152, R171 ;  /* 0x000000ab98047220 */ /* 0x000fe20000410000 */
        /* <DEDUP_REMOVED lines=14> */
[----:B------:R-:W-:Y:S01]  /*5d40*/  FADD.FTZ R91, R172, R91 ;  /* 0x0000005bac5b7221 */ /* 0x000fe20000010000 */
[----:B------:R-:W-:Y:S01]  /*5d50*/  FADD.FTZ R89, R166, R89 ;  /* 0x00000059a6597221 */ /* 0x000fe20000010000 */
[----:B------:R-:W-:Y:S01]  /*5d60*/  FADD.FTZ R88, R183, R88 ;  /* 0x00000058b7587221 */ /* 0x000fe20000010000 */
[----:B-1----:R-:W-:Y:S01]  /*5d70*/  @!P0 FADD.FTZ R6, R6, R175 ;  /* 0x000000af06068221 */ /* 0x002fe20000010000 */
[----:B------:R-:W-:Y:S01]  /*5d80*/  FADD.FTZ R87, R164, R87 ;  /* 0x00000057a4577221 */ /* 0x000fe20000010000 */
[----:B------:R-:W-:Y:S01]  /*5d90*/  FADD.FTZ R86, R185, R86 ;  /* 0x00000056b9567221 */ /* 0x000fe20000010000 */
[----:B------:R-:W-:Y:S01]  /*5da0*/  FADD.FTZ R85, R158, R85 ;  /* 0x000000559e557221 */ /* 0x000fe20000010000 */
[----:B--2---:R-:W-:Y:S01]  /*5db0*/  @!P0 FADD.FTZ R159, R159, R174 ;  /* 0x000000ae9f9f8221 */ /* 0x004fe20000010000 */
[----:B------:R-:W1:Y:S01]  /*5dc0*/  SHFL.DOWN PT, R165, R6, 0x10, 0x1f ;  /* 0x0a001f0006a57f89 */ /* 0x000e6200000e0000 */
[----:B------:R-:W-:Y:S01]  /*5dd0*/  ISETP.NE.AND P0, PT, R128, RZ, PT ;  /* 0x000000ff8000720c */ /* 0x000fe20003f05270 */
[----:B------:R-:W-:-:S02]  /*5de0*/  FADD.FTZ R84, R189, R84 ;  /* 0x00000054bd547221 */ /* 0x000fc40000010000 */
[----:B------:R-:W2:Y:S10]  /*5df0*/  SHFL.DOWN PT, R168, R159, 0x10, 0x1f ;  /* 0x0a001f009fa87f89 */ /* 0x000eb400000e0000 */
[----:B------:R-:W-:-:S04]  /*5e00*/  @!P0 SHF.R.U32.HI R4, RZ, 0x2, R148 ;  /* 0x00000002ff048819 */ /* 0x000fc80000011694 */
[----:B------:R-:W-:Y:S01]  /*5e10*/  @!P0 LOP3.LUT R160, R4, 0xf8, RZ, 0xc0, !PT ;  /* 0x000000f804a08812 */ /* 0x000fe200078ec0ff */
[----:B-1----:R-:W-:Y:S01]  /*5e20*/  FADD.FTZ R5, R6, R165 ;  /* 0x000000a506057221 */ /* 0x002fe20000010000 */
[----:B------:R-:W-:Y:S01]  /*5e30*/  FMUL.FTZ R165, R192, R163 ;  /* 0x000000a3c0a57220 */ /* 0x000fe20000410000 */
[C---:B------:R-:W-:Y:S01]  /*5e40*/  FMUL.FTZ R163, R152.reuse, R227 ;  /* 0x000000e398a37220 */ /* 0x040fe20000410000 */
[----:B------:R-:W-:Y:S01]  /*5e50*/  FMUL.FTZ R152, R152, R15 ;  /* 0x0000000f98987220 */ /* 0x000fe20000410000 */
[----:B--2---:R-:W-:Y:S01]  /*5e60*/  FADD.FTZ R4, R159, R168 ;  /* 0x000000a89f047221 */ /* 0x004fe20000010000 */
[----:B------:R-:W-:Y:S01]  /*5e70*/  FFMA.FTZ R165, R76, R161, R165 ;  /* 0x000000a14ca57223 */ /* 0x000fe200000100a5 */
[----:B------:R-:W-:Y:S01]  /*5e80*/  FMUL.FTZ R14, R14, R163 ;  /* 0x000000a30e0e7220 */ /* 0x000fe20000410000 */
[----:B------:R-:W-:Y:S02]  /*5e90*/  FMUL.FTZ R3, R3, R152 ;  /* 0x0000009803037220 */ /* 0x000fe40000410000 */
[----:B------:R1:W-:Y:S01]  /*5ea0*/  @!P0 STS.64 [R160+UR32+0x18d8], R4 ;  /* 0x0018d804a0008988 */ /* 0x0003e20008000a20 */
[----:B------:R-:W-:Y:S01]  /*5eb0*/  FFMA.FTZ R14, R79, R227, R14 ;  /* 0x000000e34f0e7223 */ /* 0x000fe2000001000e */
[----:B------:R-:W-:Y:S01]  /*5ec0*/  FFMA.FTZ R3, R78, R15, R3 ;  /* 0x0000000f4e037223 */ /* 0x000fe20000010003 */
[----:B------:R-:W-:-:S02]  /*5ed0*/  FADD.FTZ R82, R165, R82 ;  /* 0x00000052a5527221 */ /* 0x000fc40000010000 */
[----:B------:R-:W-:Y:S01]  /*5ee0*/  FADD.FTZ R81, R14, R81 ;  /* 0x000000510e517221 */ /* 0x000fe20000010000 */
[----:B------:R-:W-:Y:S01]  /*5ef0*/  FADD.FTZ R80, R3, R80 ;  /* 0x0000005003507221 */ /* 0x000fe20000010000 */
[----:B------:R-:W-:Y:S06]  /*5f00*/  BAR.SYNC.DEFER_BLOCKING 0x0 ;  /* 0x0000000000007b1d */ /* 0x000fec0000010000 */
[----:B------:R-:W-:Y:S05]  /*5f10*/  @P3 BRA `(.L_x_3667) ;  /* 0x00000000003c3947 */ /* 0x000fea0003800000 */
[----:B------:R-:W-:Y:S01]  /*5f20*/  UISETP.NE.AND UP0, UPT, UR11, UR42, UPT ;  /* 0x0000002a0b00728c */ /* 0x000fe2000bf05270 */
[----:B------:R-:W-:Y:S01]  /*5f30*/  LEA R15, R33, UR32, 0x2 ;  /* 0x00000020210f7c11 */ /* 0x000fe2000f8e10ff */
[----:B------:R-:W2:Y:S01]  /*5f40*/  LDS.64 R2, [UR32+0x18e0] ;  /* 0x0018e020ff027984 */ /* 0x000ea20008000a00 */
[----:B------:R-:W-:-:S03]  /*5f50*/  ISETP.GT.AND P0, PT, R128, 0xf, PT ;  /* 0x0000000f8000780c */ /* 0x000fc60003f04270 */
[----:B------:R-:W-:Y:S02]  /*5f60*/  PLOP3.LUT P3, PT, PT, PT, UP0, 0x80, 0x8 ;  /* 0x000000000008781c */ /* 0x000fe40003f6f008 */
[----:B------:R-:W-:Y:S02]  /*5f70*/  FSEL R6, R6, R5, P0 ;  /* 0x0000000506067208 */ /* 0x000fe40000000000 */
[----:B------:R-:W-:-:S09]  /*5f80*/  FSEL R159, R159, R4, P0 ;  /* 0x000000049f9f7208 */ /* 0x000fd20000000000 */
[----:B------:R-:W3:Y:S04]  /*5f90*/  @P3 LDS R14, [R15+0x3210] ;  /* 0x003210000f0e3984 */ /* 0x000ee80000000800 */
[----:B------:R-:W4:Y:S01]  /*5fa0*/  @P3 LDS R7, [R15+0x2e10] ;  /* 0x002e10000f073984 */ /* 0x000f220000000800 */
[----:B--2---:R-:W-:Y:S01]  /*5fb0*/  FADD.FTZ R3, R3, R6 ;  /* 0x0000000603037221 */ /* 0x004fe20000010000 */
[----:B------:R-:W-:-:S03]  /*5fc0*/  FADD.FTZ R2, R2, R159 ;  /* 0x0000009f02027221 */ /* 0x000fc60000010000 */
[----:B---3--:R-:W-:Y:S01]  /*5fd0*/  @P3 FADD.FTZ R3, R3, R14 ;  /* 0x0000000e03033221 */ /* 0x008fe20000010000 */
[----:B----4-:R-:W-:-:S04]  /*5fe0*/  @P3 FADD.FTZ R2, R2, R7 ;  /* 0x0000000702023221 */ /* 0x010fc80000010000 */
[----:B------:R2:W-:Y:S04]  /*5ff0*/  STS [R15+0x3210], R3 ;  /* 0x003210030f007388 */ /* 0x0005e80000000800 */
[----:B------:R2:W-:Y:S02]  /*6000*/  STS [R15+0x2e10], R2 ;  /* 0x002e10020f007388 */ /* 0x0005e40000000800 */
.L_x_3667:
[----:B------:R-:W-:Y:S05]  /*6010*/  BSYNC.RECONVERGENT B0 ;  /* 0x0000000000007941 */ /* 0x000fea0003800200 */
.L_x_3666:
[----:B------:R-:W-:-:S04]  /*6020*/  IADD3 R33, PT, PT, R33, 0x1, RZ ;  /* 0x0000000121217810 */ /* 0x000fc80007ffe0ff */
[----:B------:R-:W-:-:S13]  /*6030*/  ISETP.GE.AND P0, PT, R33, UR43, PT ;  /* 0x0000002b21007c0c */ /* 0x000fda000bf06270 */
[----:B------:R-:W-:Y:S05]  /*6040*/  @!P0 BRA `(.L_x_3668) ;  /* 0xffffffc400c08947 */ /* 0x000fea000383ffff */
.L_x_3623:
[----:B------:R-:W-:Y:S01]  /*6050*/  BAR.SYNC.DEFER_BLOCKING 0x0 ;  /* 0x0000000000007b1d */ /* 0x000fe20000010000 */
[----:B------:R-:W-:Y:S01]  /*6060*/  F2FP.BF16.F32.PACK_AB R46, R46, R49 ;  /* 0x000000312e2e723e */ /* 0x000fe200000010ff */
[----:B------:R-:W-:Y:S01]  /*6070*/  UIADD3 UR19, UPT, UPT, -UR22, UR19, URZ ;  /* 0x0000001316137290 */ /* 0x000fe2000fffe1ff */
[----:B------:R-:W-:Y:S01]  /*6080*/  F2FP.BF16.F32.PACK_AB R44, R44, R47 ;  /* 0x0000002f2c2c723e */ /* 0x000fe200000010ff */
[----:B------:R-:W-:Y:S01]  /*6090*/  USHF.R.S32.HI UR23, URZ, 0x1f, UR22 ;  /* 0x0000001fff177899 */ /* 0x000fe20008011416 */
[----:B------:R-:W-:Y:S01]  /*60a0*/  PRMT R55, R46, 0x7632, R55 ;  /* 0x000076322e377816 */ /* 0x000fe20000000037 */
[----:B------:R-:W3:Y:S01]  /*60b0*/  LDCU.64 UR28, c[0x0][0x4f8] ;  /* 0x00009f00ff1c77ac */ /* 0x000ee20008000a00 */
[----:B------:R-:W-:Y:S02]  /*60c0*/  F2FP.BF16.F32.PACK_AB R42, R42, R45 ;  /* 0x0000002d2a2a723e */ /* 0x000fe400000010ff */
[----:B------:R-:W-:Y:S01]  /*60d0*/  PRMT R54, R44, 0x7632, R54 ;  /* 0x000076322c367816 */ /* 0x000fe20000000036 */
[----:B------:R-:W4:Y:S01]  /*60e0*/  LDCU.64 UR30, c[0x0][0x500] ;  /* 0x0000a000ff1e77ac */ /* 0x000f220008000a00 */
[----:B------:R-:W-:-:S02]  /*60f0*/  F2FP.BF16.F32.PACK_AB R40, R40, R43 ;  /* 0x0000002b2828723e */ /* 0x000fc400000010ff */
[----:B------:R-:W-:Y:S01]  /*6100*/  PRMT R53, R42, 0x7632, R53 ;  /* 0x000076322a357816 */ /* 0x000fe20000000035 */
[----:B------:R-:W-:Y:S01]  /*6110*/  UIADD3 UR13, UP0, UPT, UR13, -0x800, URZ ;  /* 0xfffff8000d0d7890 */ /* 0x000fe2000ff1e0ff */
[----:B------:R-:W-:Y:S01]  /*6120*/  F2FP.BF16.F32.PACK_AB R38, R38, R41 ;  /* 0x000000292626723e */ /* 0x000fe200000010ff */
[----:B------:R-:W-:Y:S01]  /*6130*/  UIADD3 UR15, UP1, UPT, UR15, -0x800, URZ ;  /* 0xfffff8000f0f7890 */ /* 0x000fe2000ff3e0ff */
[----:B------:R-:W-:Y:S01]  /*6140*/  PRMT R52, R40, 0x7632, R52 ;  /* 0x0000763228347816 */ /* 0x000fe20000000034 */
[----:B------:R-:W-:Y:S01]  /*6150*/  UIADD3.X UR14, UPT, UPT, UR14, -0x1, URZ, UP0, !UPT ;  /* 0xffffffff0e0e7890 */ /* 0x000fe200087fe4ff */
[----:B------:R-:W-:Y:S01]  /*6160*/  F2FP.BF16.F32.PACK_AB R36, R36, R39 ;  /* 0x000000272424723e */ /* 0x000fe200000010ff */
[----:B------:R-:W-:Y:S01]  /*6170*/  UISETP.GT.AND UP0, UPT, UR11, 0x1, UPT ;  /* 0x000000010b00788c */ /* 0x000fe2000bf04270 */
[----:B------:R-:W-:Y:S01]  /*6180*/  PRMT R51, R38, 0x7632, R51 ;  /* 0x0000763226337816 */ /* 0x000fe20000000033 */
[----:B------:R-:W-:Y:S01]  /*6190*/  UIADD3 UR17, UP2, UPT, UR17, -0x800, URZ ;  /* 0xfffff80011117890 */ /* 0x000fe2000ff5e0ff */
[----:B------:R-:W-:Y:S01]  /*61a0*/  F2FP.BF16.F32.PACK_AB R34, R34, R37 ;  /* 0x000000252222723e */ /* 0x000fe200000010ff */
[----:B------:R-:W-:Y:S01]  /*61b0*/  STS.U16 [R111], R46 ;  /* 0x0000002e6f007388 */ /* 0x000fe20000000400 */
[----:B------:R-:W-:Y:S01]  /*61c0*/  ISETP.NE.AND P0, PT, R148, RZ, PT ;  /* 0x000000ff9400720c */ /* 0x000fe20003f05270 */
[----:B---3--:R-:W-:Y:S01]  /*61d0*/  UIMAD.WIDE.U32 UR20, UR27, UR28, UR22 ;  /* 0x0000001c1b1472a5 */ /* 0x008fe2000f8e0016 */
[----:B------:R-:W-:Y:S01]  /*61e0*/  PRMT R50, R36, 0x7632, R50 ;  /* 0x0000763224327816 */ /* 0x000fe20000000032 */
[----:B------:R-:W-:Y:S01]  /*61f0*/  STS.U16 [R110+0x2], R55 ;  /* 0x000002376e007388 */ /* 0x000fe20000000400 */
[----:B------:R-:W-:Y:S01]  /*6200*/  F2FP.BF16.F32.PACK_AB R32, R32, R35 ;  /* 0x000000232020723e */ /* 0x000fe200000010ff */
[----:B------:R-:W-:Y:S01]  /*6210*/  UIMAD UR21, UR27, UR29, UR21 ;  /* 0x0000001d1b1572a4 */ /* 0x000fe2000f8e0215 */
[----:B------:R-:W-:Y:S01]  /*6220*/  PRMT R49, R34, 0x7632, R49 ;  /* 0x0000763222317816 */ /* 0x000fe20000000031 */
[----:B------:R-:W-:Y:S01]  /*6230*/  STS.U16 [R109+0x4], R44 ;  /* 0x0000042c6d007388 */ /* 0x000fe20000000400 */
[----:B------:R-:W-:Y:S01]  /*6240*/  PRMT R48, R32, 0x7632, R48 ;  /* 0x0000763220307816 */ /* 0x000fe20000000030 */
[----:B------:R-:W3:Y:S01]  /*6250*/  LDCU.64 UR28, c[0x0][0x550] ;  /* 0x0000aa00ff1c77ac */ /* 0x000ee20008000a00 */
[----:B------:R-:W-:Y:S01]  /*6260*/  MOV R6, UR19 ;  /* 0x0000001300067c02 */ /* 0x000fe20008000f00 */
[----:B------:R-:W-:Y:S01]  /*6270*/  STS.U16 [R108+0x6], R54 ;  /* 0x000006366c007388 */ /* 0x000fe20000000400 */
[----:B----4-:R-:W-:-:S03]  /*6280*/  UIMAD.WIDE.U32 UR20, UR26, UR30, UR20 ;  /* 0x0000001e1a1472a5 */ /* 0x010fc6000f8e0014 */
[----:B------:R-:W-:Y:S01]  /*6290*/  STS.U16 [R107+0x8], R42 ;  /* 0x0000082a6b007388 */ /* 0x000fe20000000400 */
[----:B------:R-:W-:Y:S02]  /*62a0*/  UIADD3.X UR16, UPT, UPT, UR16, -0x1, URZ, UP1, !UPT ;  /* 0xffffffff10107890 */ /* 0x000fe40008ffe4ff */
[----:B------:R-:W-:Y:S01]  /*62b0*/  UIMAD UR19, UR26, UR31, UR21 ;  /* 0x0000001f1a1372a4 */ /* 0x000fe2000f8e0215 */
[----:B------:R-:W-:Y:S01]  /*62c0*/  STS.U16 [R106+0xa], R53 ;  /* 0x00000a356a007388 */ /* 0x000fe20000000400 */
[----:B--2---:R-:W-:Y:S01]  /*62d0*/  IADD3 R3, P1, PT, R146, UR20, RZ ;  /* 0x0000001492037c10 */ /* 0x004fe2000ff3e0ff */
[----:B------:R-:W2:Y:S02]  /*62e0*/  LDCU.64 UR30, c[0x0][0x560] ;  /* 0x0000ac00ff1e77ac */ /* 0x000ea40008000a00 */
[----:B------:R-:W-:Y:S02]  /*62f0*/  STS.U16 [R105+0xc], R40 ;  /* 0x00000c2869007388 */ /* 0x000fe40000000400 */
[----:B-1----:R-:W-:Y:S01]  /*6300*/  IMAD.X R4, RZ, RZ, UR19, P1 ;  /* 0x00000013ff047e24 */ /* 0x002fe200088e06ff */
[----:B------:R-:W1:Y:S01]  /*6310*/  LDCU.64 UR20, c[0x0][0x518] ;  /* 0x0000a300ff1477ac */ /* 0x000e620008000a00 */
[----:B------:R-:W-:Y:S01]  /*6320*/  STS.U16 [R104+0xe], R52 ;  /* 0x00000e3468007388 */ /* 0x000fe20000000400 */
[----:B---3--:R-:W-:Y:S01]  /*6330*/  LEA R2, P4, R3, UR28, 0x1 ;  /* 0x0000001c03027c11 */ /* 0x008fe2000f8808ff */
[----:B------:R-:W-:-:S02]  /*6340*/  UIADD3.X UR18, UPT, UPT, UR18, -0x1, URZ, UP2, !UPT ;  /* 0xffffffff12127890 */ /* 0x000fc400097fe4ff */
[----:B------:R-:W-:Y:S01]  /*6350*/  STS.U16 [R103+0x10], R38 ;  /* 0x0000102667007388 */ /* 0x000fe20000000400 */
[----:B------:R-:W-:Y:S01]  /*6360*/  LEA.HI.X R3, R3, UR29, R4, 0x1, P4 ;  /* 0x0000001d03037c11 */ /* 0x000fe2000a0f0c04 */
[----:B------:R-:W3:Y:S02]  /*6370*/  LDCU.64 UR28, c[0x0][0x520] ;  /* 0x0000a400ff1c77ac */ /* 0x000ee40008000a00 */
[----:B------:R-:W-:Y:S04]  /*6380*/  STS.U16 [R102+0x12], R51 ;  /* 0x0000123366007388 */ /* 0x000fe80000000400 */
[----:B------:R-:W-:Y:S04]  /*6390*/  STS.U16 [R101+0x14], R36 ;  /* 0x0000142465007388 */ /* 0x000fe80000000400 */
[----:B------:R-:W-:Y:S01]  /*63a0*/  STS.U16 [R100+0x16], R50 ;  /* 0x0000163264007388 */ /* 0x000fe20000000400 */
[----:B-1----:R-:W-:-:S03]  /*63b0*/  UIMAD.WIDE.U32 UR22, UR27, UR20, UR22 ;  /* 0x000000141b1672a5 */ /* 0x002fc6000f8e0016 */
[----:B------:R-:W-:Y:S01]  /*63c0*/  STS.U16 [R99+0x18], R34 ;  /* 0x0000182263007388 */ /* 0x000fe20000000400 */
[----:B------:R-:W-:-:S03]  /*63d0*/  UIMAD UR21, UR27, UR21, UR23 ;  /* 0x000000151b1572a4 */ /* 0x000fc6000f8e0217 */
[----:B------:R-:W-:Y:S01]  /*63e0*/  STS.U16 [R98+0x1a], R49 ;  /* 0x00001a3162007388 */ /* 0x000fe20000000400 */
[----:B------:R-:W-:Y:S02]  /*63f0*/  UMOV UR20, UR22 ;  /* 0x0000001600147c82 */ /* 0x000fe40008000000 */
[----:B---3--:R-:W-:Y:S01]  /*6400*/  UIMAD.WIDE.U32 UR20, UR26, UR28, UR20 ;  /* 0x0000001c1a1472a5 */ /* 0x008fe2000f8e0014 */
[----:B------:R-:W-:Y:S03]  /*6410*/  STS.U16 [R97+0x1c], R32 ;  /* 0x00001c2061007388 */ /* 0x000fe60000000400 */
[----:B------:R-:W-:Y:S01]  /*6420*/  UIMAD UR19, UR26, UR29, UR21 ;  /* 0x0000001d1a1372a4 */ /* 0x000fe2000f8e0215 */
        /* <DEDUP_REMOVED lines=52> */
[----:B------:R-:W-:Y:S01]  /*6770*/  PRMT R55, R0, 0x7632, R55 ;  /* 0x0000763200377816 */ /* 0x000fe20000000037 */
[----:B------:R-:W-:Y:S01]  /*6780*/  FADD.FTZ R81, R80, R81 ;  /* 0x0000005150517221 */ /* 0x000fe20000010000 */
[----:B------:R-:W-:Y:S01]  /*6790*/  F2FP.BF16.F32.PACK_AB R0, R85, R84 ;  /* 0x000000545500723e */ /* 0x000fe200000010ff */
[----:B------:R-:W-:Y:S03]  /*67a0*/  @!P2 STG.E.U16 desc[UR24][R2.64+0x300], R29 ;  /* 0x0003001d0200a986 */ /* 0x000fe6000c101518 */
[C---:B-1----:R-:W-:Y:S01]  /*67b0*/  PRMT R5, R0.reuse, 0x7610, R5 ;  /* 0x0000761000057816 */ /* 0x042fe20000000005 */
[----:B------:R-:W-:Y:S01]  /*67c0*/  @!P1 STG.E.U16 desc[UR24][R2.64+0x340], R31 ;  /* 0x0003401f02009986 */ /* 0x000fe2000c101518 */
[----:B------:R-:W-:-:S02]  /*67d0*/  PRMT R53, R0, 0x7632, R53 ;  /* 0x0000763200357816 */ /* 0x000fc40000000035 */
[----:B------:R-:W-:Y:S01]  /*67e0*/  F2FP.BF16.F32.PACK_AB R0, R89, R88 ;  /* 0x000000585900723e */ /* 0x000fe200000010ff */
[----:B------:R-:W-:Y:S03]  /*67f0*/  @!P5 STG.E.U16 desc[UR24][R2.64+0x380], R33 ;  /* 0x000380210200d986 */ /* 0x000fe6000c101518 */
[----:B------:R-:W-:Y:S01]  /*6800*/  PRMT R51, R0, 0x7632, R51 ;  /* 0x0000763200337816 */ /* 0x000fe20000000033 */
        /* <DEDUP_REMOVED lines=10> */
[----:B------:R-:W-:-:S03]  /*68b0*/  F2FP.BF16.F32.PACK_AB R2, R91, R90 ;  /* 0x0000005a5b02723e */ /* 0x000fc600000010ff */
[----:B------:R-:W-:Y:S01]  /*68c0*/  FADD.FTZ R85, R84, R85 ;  /* 0x0000005554557221 */ /* 0x000fe20000010000 */
[----:B------:R-:W-:Y:S01]  /*68d0*/  PRMT R50, R2, 0x7632, R50 ;  /* 0x0000763202327816 */ /* 0x000fe20000000032 */
[----:B------:R1:W-:Y:S02]  /*68e0*/  STS.U16 [R111], R4 ;  /* 0x000000046f007388 */ /* 0x0003e40000000400 */
[----:B------:R-:W-:Y:S02]  /*68f0*/  FADD.FTZ R86, R85, R86 ;  /* 0x0000005655567221 */ /* 0x000fe40000010000 */
[----:B------:R-:W-:Y:S02]  /*6900*/  STS.U16 [R110+0x2], R55 ;  /* 0x000002376e007388 */ /* 0x000fe40000000400 */
[----:B------:R-:W-:Y:S02]  /*6910*/  FADD.FTZ R87, R86, R87 ;  /* 0x0000005756577221 */ /* 0x000fe40000010000 */
[----:B------:R3:W-:Y:S02]  /*6920*/  STS.U16 [R109+0x4], R3 ;  /* 0x000004036d007388 */ /* 0x0007e40000000400 */
[----:B------:R-:W-:Y:S01]  /*6930*/  FADD.FTZ R88, R87, R88 ;  /* 0x0000005857587221 */ /* 0x000fe20000010000 */
[----:B-1----:R-:W-:Y:S01]  /*6940*/  PRMT R4, R0, 0x7610, R4 ;  /* 0x0000761000047816 */ /* 0x002fe20000000004 */
[----:B------:R-:W-:Y:S01]  /*6950*/  STS.U16 [R108+0x6], R54 ;  /* 0x000006366c007388 */ /* 0x000fe20000000400 */
[----:B------:R-:W-:Y:S01]  /*6960*/  F2FP.BF16.F32.PACK_AB R0, R93, R92 ;  /* 0x0000005c5d00723e */ /* 0x000fe200000010ff */
[----:B------:R-:W-:-:S02]  /*6970*/  FADD.FTZ R89, R88, R89 ;  /* 0x0000005958597221 */ /* 0x000fc40000010000 */
[----:B------:R-:W-:Y:S01]  /*6980*/  STS.U16 [R107+0x8], R5 ;  /* 0x000008056b007388 */ /* 0x000fe20000000400 */
[----:B------:R-:W-:Y:S01]  /*6990*/  PRMT R49, R0, 0x7632, R49 ;  /* 0x0000763200317816 */ /* 0x000fe20000000031 */
[----:B------:R-:W-:Y:S01]  /*69a0*/  FADD.FTZ R90, R89, R90 ;  /* 0x0000005a595a7221 */ /* 0x000fe20000010000 */
[----:B---3--:R-:W-:Y:S01]  /*69b0*/  PRMT R3, R2, 0x7610, R3 ;  /* 0x0000761002037816 */ /* 0x008fe20000000003 */
[----:B------:R-:W-:Y:S01]  /*69c0*/  STS.U16 [R106+0xa], R53 ;  /* 0x00000a356a007388 */ /* 0x000fe20000000400 */
[----:B------:R-:W-:Y:S01]  /*69d0*/  F2FP.BF16.F32.PACK_AB R2, R95, R94 ;  /* 0x0000005e5f02723e */ /* 0x000fe200000010ff */
[----:B------:R-:W-:Y:S02]  /*69e0*/  FADD.FTZ R91, R90, R91 ;  /* 0x0000005b5a5b7221 */ /* 0x000fe40000010000 */
[----:B------:R-:W-:Y:S01]  /*69f0*/  STS.U16 [R105+0xc], R7 ;  /* 0x00000c0769007388 */ /* 0x000fe20000000400 */
[----:B------:R-:W-:Y:S01]  /*6a00*/  PRMT R48, R2, 0x7632, R48 ;  /* 0x0000763202307816 */ /* 0x000fe20000000030 */
[----:B------:R-:W-:-:S02]  /*6a10*/  FADD.FTZ R92, R91, R92 ;  /* 0x0000005c5b5c7221 */ /* 0x000fc40000010000 */
[----:B------:R-:W-:Y:S02]  /*6a20*/  STS.U16 [R104+0xe], R52 ;  /* 0x00000e3468007388 */ /* 0x000fe40000000400 */
[----:B------:R-:W-:Y:S02]  /*6a30*/  FADD.FTZ R93, R92, R93 ;  /* 0x0000005d5c5d7221 */ /* 0x000fe40000010000 */
[----:B------:R-:W-:Y:S02]  /*6a40*/  STS.U16 [R103+0x10], R4 ;  /* 0x0000100467007388 */ /* 0x000fe40000000400 */
[----:B------:R-:W-:Y:S02]  /*6a50*/  FADD.FTZ R94, R93, R94 ;  /* 0x0000005e5d5e7221 */ /* 0x000fe40000010000 */
[----:B------:R-:W-:Y:S02]  /*6a60*/  STS.U16 [R102+0x12], R51 ;  /* 0x0000123366007388 */ /* 0x000fe40000000400 */
[----:B------:R-:W-:-:S02]  /*6a70*/  FADD.FTZ R151, R94, R95 ;  /* 0x0000005f5e977221 */ /* 0x000fc40000010000 */
[----:B------:R1:W-:Y:S04]  /*6a80*/  STS.U16 [R101+0x14], R3 ;  /* 0x0000140365007388 */ /* 0x0003e80000000400 */
[----:B------:R-:W-:Y:S04]  /*6a90*/  STS.U16 [R100+0x16], R50 ;  /* 0x0000163264007388 */ /* 0x000fe80000000400 */
[----:B------:R-:W-:Y:S01]  /*6aa0*/  STS.U16 [R99+0x18], R0 ;  /* 0x0000180063007388 */ /* 0x000fe20000000400 */
[----:B-1----:R-:W-:-:S03]  /*6ab0*/  IADD3 R3, P2, PT, R146, UR20, RZ ;  /* 0x0000001492037c10 */ /* 0x002fc6000ff5e0ff */
[----:B------:R-:W-:Y:S01]  /*6ac0*/  STS.U16 [R98+0x1a], R49 ;  /* 0x00001a3162007388 */ /* 0x000fe20000000400 */
[----:B------:R-:W-:Y:S01]  /*6ad0*/  IADD3.X R4, PT, PT, RZ, UR19, RZ, P2, !PT ;  /* 0x00000013ff047c10 */ /* 0x000fe200097fe4ff */
[----:B------:R-:W-:Y:S02]  /*6ae0*/  UIADD3 UR19, UPT, UPT, UR11, -0x1, URZ ;  /* 0xffffffff0b137890 */ /* 0x000fe4000fffe0ff */
[----:B------:R2:W-:Y:S04]  /*6af0*/  STS.U16 [R97+0x1c], R2 ;  /* 0x00001c0261007388 */ /* 0x0005e80000000400 */
[----:B------:R-:W-:Y:S01]  /*6b00*/  STS.U16 [R96+0x1e], R48 ;  /* 0x00001e3060007388 */ /* 0x000fe20000000400 */
[----:B------:R-:W-:-:S03]  /*6b10*/  NOP ;  /* 0x0000000000007918 */ /* 0x000fc60000000000 */
[----:B------:R-:W-:Y:S01]  /*6b20*/  LDS.U16 R127, [R127] ;  /* 0x000000007f7f7984 */ /* 0x000fe20000000400 */
[C---:B--2---:R-:W-:Y:S01]  /*6b30*/  LEA R2, P2, R3.reuse, UR30, 0x1 ;  /* 0x0000001e03027c11 */ /* 0x044fe2000f8408ff */
[----:B------:R-:W-:Y:S02]  /*6b40*/  UMOV UR11, UR19 ;  /* 0x00000013000b7c82 */ /* 0x000fe40008000000 */
        /* <DEDUP_REMOVED lines=49> */
[----:B------:R-:W-:-:S13]  /*6e60*/  ISETP.GE.AND P0, PT, R135, R0, PT ;  /* 0x000000008700720c */ /* 0x000fda0003f06270 */
[----:B------:R1:W-:Y:S01]  /*6e70*/  @!P0 STG.E.U16 desc[UR24][R2.64+0x240], R13 ;  /* 0x0002400d02008986 */ /* 0x0003e2000c101518 */
[----:B------:R-:W-:-:S04]  /*6e80*/  IADD3 R149, P0, PT, R149, -0x800, RZ ;  /* 0xfffff80095957810 */ /* 0x000fc80007f1e0ff */
[----:B------:R-:W-:Y:S01]  /*6e90*/  IADD3.X R147, PT, PT, R147, -0x1, RZ, P0, !PT ;  /* 0xffffffff93937810 */ /* 0x000fe200007fe4ff */
[----:B------:R-:W-:Y:S08]  /*6ea0*/  BRA.U UP0, `(.L_x_3669) ;  /* 0xffffff9900a07547 */ /* 0x000ff0000b83ffff */
.L_x_3622:
[----:B------:R-:W2:Y:S01]  /*6eb0*/  LDCU.64 UR6, c[0x0][0x548] ;  /* 0x0000a900ff0677ac */ /* 0x000ea20008000a00 */
[----:B-1----:R-:W1:Y:S01]  /*6ec0*/  S2R R9, SR_TID.X ;  /* 0x0000000000097919 */ /* 0x002e620000002100 */
[----:B------:R-:W3:Y:S01]  /*6ed0*/  LDCU UR15, c[0x0][0x38c] ;  /* 0x00007180ff0f77ac */ /* 0x000ee20008000800 */
[----:B------:R-:W4:Y:S01]  /*6ee0*/  LDCU.64 UR8, c[0x0][0x568] ;  /* 0x0000ad00ff0877ac */ /* 0x000f220008000a00 */
[----:B--2---:R-:W-:-:S04]  /*6ef0*/  UISETP.NE.U32.AND UP0, UPT, UR6, URZ, UPT ;  /* 0x000000ff0600728c */ /* 0x004fc8000bf05070 */
[----:B------:R-:W-:-:S09]  /*6f00*/  UISETP.NE.AND.EX UP0, UPT, UR7, URZ, UPT, UP0 ;  /* 0x000000ff0700728c */ /* 0x000fd2000bf05300 */
[----:B---34-:R-:W-:Y:S05]  /*6f10*/  BRA.U !UP0, `(.L_x_3670) ;  /* 0x00000001088c7547 */ /* 0x018fea000b800000 */
[----:B------:R-:W2:Y:S01]  /*6f20*/  SHFL.DOWN P0, R0, R153, 0x1, 0x1f ;  /* 0x08201f0099007f89 */ /* 0x000ea20000000000 */
[----:B------:R-:W-:Y:S01]  /*6f30*/  BSSY.RECONVERGENT B0, `(.L_x_3670) ;  /* 0x0000021000007945 */ /* 0x000fe20003800200 */
[----:B------:R-:W3:Y:S01]  /*6f40*/  S2R R4, SR_LANEID ;  /* 0x0000000000047919 */ /* 0x000ee20000000000 */
[----:B------:R-:W4:Y:S01]  /*6f50*/  S2R R6, SR_TID.X ;  /* 0x0000000000067919 */ /* 0x000f220000002100 */
[----:B--2---:R-:W-:-:S05]  /*6f60*/  @P0 FADD R0, R0, R153 ;  /* 0x0000009900000221 */ /* 0x004fca0000000000 */
[----:B------:R-:W2:Y:S01]  /*6f70*/  SHFL.DOWN P0, R3, R0, 0x2, 0x1f ;  /* 0x08401f0000037f89 */ /* 0x000ea20000000000 */
[----:B---3--:R-:W-:-:S13]  /*6f80*/  ISETP.NE.AND P1, PT, R4, RZ, PT ;  /* 0x000000ff0400720c */ /* 0x008fda0003f25270 */
[----:B------:R-:W3:Y:S01]  /*6f90*/  @!P1 S2R R8, SR_CgaCtaId ;  /* 0x0000000000089919 */ /* 0x000ee20000008800 */
[----:B------:R-:W-:Y:S01]  /*6fa0*/  @!P1 MOV R7, 0x400 ;  /* 0x0000040000079802 */ /* 0x000fe20000000f00 */
[----:B--2---:R-:W-:Y:S01]  /*6fb0*/  @P0 FADD R3, R0, R3 ;  /* 0x0000000300030221 */ /* 0x004fe20000000000 */
[----:B----4-:R-:W-:-:S04]  /*6fc0*/  @!P1 SHF.R.U32.HI R0, RZ, 0x3, R6 ;  /* 0x00000003ff009819 */ /* 0x010fc80000011606 */
[----:B------:R-:W2:Y:S01]  /*6fd0*/  SHFL.DOWN P0, R2, R3, 0x4, 0x1f ;  /* 0x08801f0003027f89 */ /* 0x000ea20000000000 */
[----:B------:R-:W-:Y:S02]  /*6fe0*/  @!P1 LOP3.LUT R0, R0, 0x7c, RZ, 0xc0, !PT ;  /* 0x0000007c00009812 */ /* 0x000fe400078ec0ff */
[----:B---3--:R-:W-:Y:S01]  /*6ff0*/  @!P1 LEA R7, R8, R7, 0x18 ;  /* 0x0000000708079211 */ /* 0x008fe200078ec0ff */
[----:B--2---:R-:W-:-:S03]  /*7000*/  @P0 FADD R2, R3, R2 ;  /* 0x0000000203020221 */ /* 0x004fc60000000000 */
[----:B------:R-:W-:Y:S02]  /*7010*/  @!P1 IADD3 R3, PT, PT, R7, R0, RZ ;  /* 0x0000000007039210 */ /* 0x000fe40007ffe0ff */
[----:B------:R-:W2:Y:S02]  /*7020*/  SHFL.DOWN P0, R5, R2, 0x8, 0x1f ;  /* 0x09001f0002057f89 */ /* 0x000ea40000000000 */
[----:B--2---:R-:W-:-:S05]  /*7030*/  @P0 FADD R5, R2, R5 ;  /* 0x0000000502050221 */ /* 0x004fca0000000000 */
[----:B------:R-:W2:Y:S02]  /*7040*/  SHFL.DOWN P0, R4, R5, 0x10, 0x1f ;  /* 0x0a001f0005047f89 */ /* 0x000ea40000000000 */
[----:B--2---:R-:W-:Y:S01]  /*7050*/  @P0 FADD R4, R5, R4 ;  /* 0x0000000405040221 */ /* 0x004fe20000000000 */
[----:B------:R-:W-:-:S04]  /*7060*/  ISETP.NE.AND P0, PT, R6, RZ, PT ;  /* 0x000000ff0600720c */ /* 0x000fc80003f05270 */
[----:B------:R2:W-:Y:S01]  /*7070*/  @!P1 STS [R3+0x18d4], R4 ;  /* 0x0018d40403009388 */ /* 0x0005e20000000800 */
[----:B------:R-:W-:Y:S08]  /*7080*/  BAR.SYNC.DEFER_BLOCKING 0x0 ;  /* 0x0000000000007b1d */ /* 0x000ff00000010000 */
[----:B------:R-:W-:Y:S05]  /*7090*/  @P0 BRA `(.L_x_3671) ;  /* 0x0000000000280947 */ /* 0x000fea0003800000 */
[----:B------:R-:W3:Y:S01]  /*70a0*/  S2UR UR5, SR_CgaCtaId ;  /* 0x00000000000579c3 */ /* 0x000ee20000008800 */
[----:B------:R-:W-:Y:S02]  /*70b0*/  UMOV UR4, 0x400 ;  /* 0x0000040000047882 */ /* 0x000fe40000000000 */
[----:B---3--:R-:W-:-:S09]  /*70c0*/  ULEA UR4, UR5, UR4, 0x18 ;  /* 0x0000000405047291 */ /* 0x008fd2000f8ec0ff */
[----:B------:R-:W3:Y:S01]  /*70d0*/  LDS R5, [UR4+0x18d8] ;  /* 0x0018d804ff057984 */ /* 0x000ee20008000800 */
[----:B------:R-:W-:-:S04]  /*70e0*/  ULEA UR4, UP0, UR26, UR6, 0x2 ;  /* 0x000000061a047291 */ /* 0x000fc8000f8010ff */
[----:B------:R-:W-:Y:S02]  /*70f0*/  ULEA.HI.X UR5, UR26, UR7, URZ, 0x2, UP0 ;  /* 0x000000071a057291 */ /* 0x000fe400080f14ff */
[----:B------:R-:W-:-:S04]  /*7100*/  IMAD.U32 R2, RZ, RZ, UR4 ;  /* 0x00000004ff027e24 */ /* 0x000fc8000f8e00ff */
[----:B--2---:R-:W-:Y:S01]  /*7110*/  MOV R3, UR5 ;  /* 0x0000000500037c02 */ /* 0x004fe20008000f00 */
[----:B---3--:R-:W-:-:S05]  /*7120*/  FADD.FTZ R5, R4, R5 ;  /* 0x0000000504057221 */ /* 0x008fca0000010000 */
[----:B------:R3:W-:Y:S02]  /*7130*/  REDG.E.ADD.F32.FTZ.RN.STRONG.GPU desc[UR24][R2.64], R5 ;  /* 0x00000005020079a6 */ /* 0x0007e4000c12f318 */
.L_x_3671:
[----:B------:R-:W-:Y:S05]  /*7140*/  BSYNC.RECONVERGENT B0 ;  /* 0x0000000000007941 */ /* 0x000fea0003800200 */
.L_x_3670:
[----:B------:R-:W-:Y:S01]  /*7150*/  UISETP.NE.U32.AND UP0, UPT, UR8, URZ, UPT ;  /* 0x000000ff0800728c */ /* 0x000fe2000bf05070 */
[----:B-1----:R-:W-:-:S03]  /*7160*/  ISETP.GE.AND P0, PT, R9, UR15, PT ;  /* 0x0000000f09007c0c */ /* 0x002fc6000bf06270 */
[----:B------:R-:W-:-:S09]  /*7170*/  UISETP.NE.AND.EX UP0, UPT, UR9, URZ, UPT, UP0 ;  /* 0x000000ff0900728c */ /* 0x000fd2000bf05300 */
[----:B------:R-:W-:Y:S05]  /*7180*/  BRA.U !UP0, `(.L_x_3672) ;  /* 0x0000000108907547 */ /* 0x000fea000b800000 */
[----:B------:R-:W-:Y:S06]  /*7190*/  BAR.SYNC.DEFER_BLOCKING 0x0 ;  /* 0x0000000000007b1d */ /* 0x000fec0000010000 */
[----:B------:R-:W-:Y:S01]  /*71a0*/  BSSY.RECONVERGENT B0, `(.L_x_3672) ;  /* 0x0000022000007945 */ /* 0x000fe20003800200 */
[----:B------:R-:W1:Y:S01]  /*71b0*/  SHFL.DOWN P1, R0, R151, 0x1, 0x1f ;  /* 0x08201f0097007f89 */ /* 0x000e620000020000 */
[----:B--2---:R-:W2:Y:S01]  /*71c0*/  S2R R4, SR_LANEID ;  /* 0x0000000000047919 */ /* 0x004ea20000000000 */
[----:B------:R-:W4:Y:S01]  /*71d0*/  S2R R6, SR_TID.X ;  /* 0x0000000000067919 */ /* 0x000f220000002100 */
[----:B-1----:R-:W-:-:S05]  /*71e0*/  @P1 FADD R0, R0, R151 ;  /* 0x0000009700001221 */ /* 0x002fca0000000000 */
[----:B---3--:R-:W1:Y:S01]  /*71f0*/  SHFL.DOWN P1, R3, R0, 0x2, 0x1f ;  /* 0x08401f0000037f89 */ /* 0x008e620000020000 */
[----:B--2---:R-:W-:-:S13]  /*7200*/  ISETP.NE.AND P2, PT, R4, RZ, PT ;  /* 0x000000ff0400720c */ /* 0x004fda0003f45270 */
[----:B------:R-:W2:Y:S01]  /*7210*/  @!P2 S2R R8, SR_CgaCtaId ;  /* 0x000000000008a919 */ /* 0x000ea20000008800 */
[----:B------:R-:W-:Y:S01]  /*7220*/  @!P2 MOV R7, 0x400 ;  /* 0x000004000007a802 */ /* 0x000fe20000000f00 */
[----:B-1----:R-:W-:Y:S01]  /*7230*/  @P1 FADD R3, R0, R3 ;  /* 0x0000000300031221 */ /* 0x002fe20000000000 */
[----:B----4-:R-:W-:-:S04]  /*7240*/  @!P2 SHF.R.U32.HI R0, RZ, 0x3, R6 ;  /* 0x00000003ff00a819 */ /* 0x010fc80000011606 */
        /* <DEDUP_REMOVED lines=20> */
[----:B------:R-:W-:Y:S01]  /*7390*/  MOV R3, UR5 ;  /* 0x0000000500037c02 */ /* 0x000fe20008000f00 */
[----:B--2---:R-:W-:-:S05]  /*73a0*/  FADD.FTZ R5, R4, R5 ;  /* 0x0000000504057221 */ /* 0x004fca0000010000 */
[----:B------:R2:W-:Y:S02]  /*73b0*/  REDG.E.ADD.F32.FTZ.RN.STRONG.GPU desc[UR24][R2.64], R5 ;  /* 0x00000005020079a6 */ /* 0x0005e4000c12f318 */
.L_x_3673:
[----:B------:R-:W-:Y:S05]  /*73c0*/  BSYNC.RECONVERGENT B0 ;  /* 0x0000000000007941 */ /* 0x000fea0003800200 */
.L_x_3672:
[----:B------:R-:W-:Y:S05]  /*73d0*/  @P0 EXIT ;  /* 0x000000000000094d */ /* 0x000fea0003800000 */
[----:B------:R-:W4:Y:S01]  /*73e0*/  S2UR UR12, SR_CTAID.Y ;  /* 0x00000000000c79c3 */ /* 0x000f220000002600 */
[----:B------:R-:W4:Y:S01]  /*73f0*/  LDCU.64 UR8, c[0x0][0x4a8] ;  /* 0x00009500ff0877ac */ /* 0x000f220008000a00 */
[----:B------:R-:W-:Y:S01]  /*7400*/  BSSY.RECONVERGENT B0, `(.L_x_3674) ;  /* 0x0000025000007945 */ /* 0x000fe20003800200 */
[----:B------:R-:W-:Y:S01]  /*7410*/  MOV R0, R9 ;  /* 0x0000000900007202 */ /* 0x000fe20000000f00 */
[----:B------:R-:W0:Y:S04]  /*7420*/  LDCU.64 UR10, c[0x0][0x4c8] ;  /* 0x00009900ff0a77ac */ /* 0x000e280008000a00 */
[----:B------:R-:W1:Y:S01]  /*7430*/  S2UR UR13, SR_CgaCtaId ;  /* 0x00000000000d79c3 */ /* 0x000e620000008800 */
[----:B------:R-:W0:Y:S01]  /*7440*/  LDCU UR14, c[0x0][0x360] ;  /* 0x00006c00ff0e77ac */ /* 0x000e220008000800 */
[----:B------:R-:W1:Y:S06]  /*7450*/  LDCU.128 UR16, c[0x0][0x530] ;  /* 0x0000a600ff1077ac */ /* 0x000e6c0008000c00 */
[----:B------:R-:W2:Y:S08]  /*7460*/  LDC.64 R14, c[0x0][0x4b0] ;  /* 0x00012c00ff0e7b82 */ /* 0x000eb00000000a00 */
[----:B------:R-:W2:Y:S01]  /*7470*/  LDC.64 R16, c[0x0][0x4d0] ;  /* 0x00013400ff107b82 */ /* 0x000ea20000000a00 */
[----:B----4-:R-:W-:-:S02]  /*7480*/  UIMAD.WIDE.U32 UR4, UR12, UR8, URZ ;  /* 0x000000080c0472a5 */ /* 0x010fc4000f8e00ff */
[----:B0-----:R-:W-:Y:S01]  /*7490*/  UIMAD.WIDE.U32 UR6, UR12, UR10, URZ ;  /* 0x0000000a0c0672a5 */ /* 0x001fe2000f8e00ff */
[----:B------:R-:W-:Y:S01]  /*74a0*/  UMOV UR8, 0x400 ;  /* 0x0000040000087882 */ /* 0x000fe20000000000 */
[----:B------:R-:W-:Y:S02]  /*74b0*/  UIMAD UR9, UR12, UR9, UR5 ;  /* 0x000000090c0972a4 */ /* 0x000fe4000f8e0205 */
[----:B------:R-:W-:Y:S02]  /*74c0*/  UIMAD UR11, UR12, UR11, UR7 ;  /* 0x0000000b0c0b72a4 */ /* 0x000fe4000f8e0207 */
[----:B-1----:R-:W-:-:S12]  /*74d0*/  ULEA UR13, UR13, UR8, 0x18 ;  /* 0x000000080d0d7291 */ /* 0x002fd8000f8ec0ff */
.L_x_3675:
[C---:B0-----:R-:W-:Y:S01]  /*74e0*/  LEA R8, R0.reuse, UR13, 0x2 ;  /* 0x0000000d00087c11 */ /* 0x041fe2000f8e10ff */
[----:B------:R-:W-:Y:S01]  /*74f0*/  UMOV UR8, UR4 ;  /* 0x0000000400087c82 */ /* 0x000fe20008000000 */
[----:B--23--:R-:W-:Y:S01]  /*7500*/  SHF.R.S32.HI R3, RZ, 0x1f, R0 ;  /* 0x0000001fff037819 */ /* 0x00cfe20000011400 */
[----:B------:R-:W-:Y:S02]  /*7510*/  UMOV UR10, UR6 ;  /* 0x00000006000a7c82 */ /* 0x000fe40008000000 */
[----:B------:R-:W0:Y:S01]  /*7520*/  LDS R11, [R8+0x2e10] ;  /* 0x002e1000080b7984 */ /* 0x000e220000000800 */
[----:B------:R-:W-:-:S03]  /*7530*/  IMAD.WIDE.U32 R6, R0, R16, UR10 ;  /* 0x0000000a00067e25 */ /* 0x000fc6000f8e0010 */
[----:B------:R1:W2:Y:S01]  /*7540*/  LDS R13, [R8+0x3210] ;  /* 0x00321000080d7984 */ /* 0x0002a20000000800 */
[C---:B------:R-:W-:Y:S02]  /*7550*/  IMAD R4, R3.reuse, R14, RZ ;  /* 0x0000000e03047224 */ /* 0x040fe400078e02ff */
[----:B------:R-:W-:Y:S02]  /*7560*/  IMAD R9, R3, R16, RZ ;  /* 0x0000001003097224 */ /* 0x000fe400078e02ff */
[----:B------:R-:W-:Y:S01]  /*7570*/  IMAD.WIDE.U32 R2, R0, R14, UR8 ;  /* 0x0000000800027e25 */ /* 0x000fe2000f8e000e */
[----:B-1----:R-:W-:-:S03]  /*7580*/  LEA R8, P1, R6, UR18, 0x2 ;  /* 0x0000001206087c11 */ /* 0x002fc6000f8210ff */
[----:B------:R-:W-:Y:S01]  /*7590*/  IMAD R5, R0, R15, R4 ;  /* 0x0000000f00057224 */ /* 0x000fe200078e0204 */
[----:B------:R-:W-:Y:S01]  /*75a0*/  LEA R4, P0, R2, UR16, 0x2 ;  /* 0x0000001002047c11 */ /* 0x000fe2000f8010ff */
[C---:B------:R-:W-:Y:S02]  /*75b0*/  IMAD R9, R0.reuse, R17, R9 ;  /* 0x0000001100097224 */ /* 0x040fe400078e0209 */
[----:B------:R-:W-:Y:S01]  /*75c0*/  IMAD.IADD R5, R3, 0x1, R5 ;  /* 0x0000000103057824 */ /* 0x000fe200078e0205 */
[----:B------:R-:W-:Y:S02]  /*75d0*/  IADD3 R0, PT, PT, R0, UR14, RZ ;  /* 0x0000000e00007c10 */ /* 0x000fe4000fffe0ff */
[----:B------:R-:W-:Y:S02]  /*75e0*/  IADD3 R3, PT, PT, R7, R9, RZ ;  /* 0x0000000907037210 */ /* 0x000fe40007ffe0ff */
[----:B------:R-:W-:Y:S02]  /*75f0*/  LEA.HI.X R5, R2, UR17, R5, 0x2, P0 ;  /* 0x0000001102057c11 */ /* 0x000fe400080f1405 */
[----:B------:R-:W-:-:S02]  /*7600*/  ISETP.GE.AND P0, PT, R0, UR15, PT ;  /* 0x0000000f00007c0c */ /* 0x000fc4000bf06270 */
[----:B------:R-:W-:Y:S01]  /*7610*/  LEA.HI.X R9, R6, UR19, R3, 0x2, P1 ;  /* 0x0000001306097c11 */ /* 0x000fe200088f1403 */
[----:B0-----:R0:W-:Y:S04]  /*7620*/  REDG.E.ADD.F32.FTZ.RN.STRONG.GPU desc[UR24][R4.64], R11 ;  /* 0x0000000b040079a6 */ /* 0x0011e8000c12f318 */
[----:B--2---:R0:W-:Y:S06]  /*7630*/  REDG.E.ADD.F32.FTZ.RN.STRONG.GPU desc[UR24][R8.64], R13 ;  /* 0x0000000d080079a6 */ /* 0x0041ec000c12f318 */
[----:B------:R-:W-:Y:S05]  /*7640*/  @!P0 BRA `(.L_x_3675) ;  /* 0xfffffffc00a48947 */ /* 0x000fea000383ffff */
[----:B------:R-:W-:Y:S05]  /*7650*/  BSYNC.RECONVERGENT B0 ;  /* 0x0000000000007941 */ /* 0x000fea0003800200 */
.L_x_3674:
[----:B------:R-:W-:Y:S05]  /*7660*/  EXIT ;  /* 0x000000000000794d */ /* 0x000fea0003800000 */
.L_x_3628:
[----:B------:R-:W-:Y:S02]  /*7670*/  HFMA2 R214, -RZ, RZ, 0, 5.9604644775390625e-08 ;  /* 0x00000001ffd67431 */ /* 0x000fe400000001ff */
[----:B------:R-:W-:Y:S01]  /*7680*/  IMAD.MOV.U32 R241, RZ, RZ, R210 ;  /* 0x000000fffff17224 */ /* 0x000fe200078e00d2 */
[----:B------:R-:W-:Y:S01]  /*7690*/  MOV R243, RZ ;  /* 0x000000ff00f37202 */ /* 0x000fe20000000f00 */
[----:B------:R-:W-:-:S07]  /*76a0*/  IMAD.MOV.U32 R6, RZ, RZ, -0x1 ;  /* 0xffffffffff067424 */ /* 0x000fce00078e00ff */
[----:B0-2--5:R-:W-:Y:S05]  /*76b0*/  WARPSYNC.COLLECTIVE R6, `(.L_x_3676) ;  /* 0x0000000006087348 */ /* 0x025fea0003c00000 */
[----:B------:R1:W3:Y:S02]  /*76c0*/  SHFL.UP P6, R4, R241, R214, R243 ;  /* 0x040000d6f1047389 */ /* 0x0002e400000c00f3 */
[----:B0123-5:R-:W-:Y:S05]  /*76d0*/  ENDCOLLECTIVE ;  /* 0x000000000000791b */ /* 0x02ffea0003800000 */
.L_x_3676:
[----:B------:R-:W-:Y:S02]  /*76e0*/  MOV R241, R5 ;  /* 0x0000000500f17202 */ /* 0x000fe40000000f00 */
[----:B------:R-:W-:-:S07]  /*76f0*/  MOV R7, R4 ;  /* 0x0000000400077202 */ /* 0x000fce0000000f00 */
[----:B------:R-:W-:Y:S05]  /*7700*/  WARPSYNC.COLLECTIVE R6, `(.L_x_3677) ;  /* 0x0000000006087348 */ /* 0x000fea0003c00000 */
[----:B------:R0:W1:Y:S02]  /*7710*/  SHFL.UP P6, R4, R241, R214, R243 ;  /* 0x040000d6f1047389 */ /* 0x00006400000c00f3 */
[----:B01----:R-:W-:Y:S05]  /*7720*/  ENDCOLLECTIVE ;  /* 0x000000000000791b */ /* 0x003fea0003800000 */
.L_x_3677:
[----:B------:R-:W-:Y:S02]  /*7730*/  HFMA2 R214, -RZ, RZ, 0, 1.1920928955078125e-07 ;  /* 0x00000002ffd67431 */ /* 0x000fe400000001ff */
[C---:B------:R-:W-:Y:S01]  /*7740*/  FFMA.FTZ R4, R210.reuse, R4, R5 ;  /* 0x00000004d2047223 */ /* 0x040fe20000010005 */
[----:B------:R-:W-:-:S04]  /*7750*/  @P5 FMUL.FTZ R210, R210, R7 ;  /* 0x00000007d2d25220 */ /* 0x000fc80000410000 */
[----:B------:R-:W-:Y:S01]  /*7760*/  IMAD.MOV.U32 R241, RZ, RZ, R210 ;  /* 0x000000fffff17224 */ /* 0x000fe200078e00d2 */
[----:B------:R-:W-:Y:S02]  /*7770*/  FSEL R229, R5, R4, !P5 ;  /* 0x0000000405e57208 */ /* 0x000fe40006800000 */
[----:B------:R-:W-:-:S13]  /*7780*/  ISETP.GE.AND P5, PT, R128, 0x8, PT ;  /* 0x000000088000780c */ /* 0x000fda0003fa6270 */
[----:B------:R-:W-:Y:S05]  /*7790*/  WARPSYNC.COLLECTIVE R6, `(.L_x_3678) ;  /* 0x0000000006087348 */ /* 0x000fea0003c00000 */
[----:B------:R0:W1:Y:S02]  /*77a0*/  SHFL.UP P6, R4, R241, R214, R243 ;  /* 0x040000d6f1047389 */ /* 0x00006400000c00f3 */
[----:B01----:R-:W-:Y:S05]  /*77b0*/  ENDCOLLECTIVE ;  /* 0x000000000000791b */ /* 0x003fea0003800000 */
.L_x_3678:
[----:B------:R-:W-:Y:S01]  /*77c0*/  IMAD.MOV.U32 R241, RZ, RZ, R229 ;  /* 0x000000fffff17224 */ /* 0x000fe200078e00e5 */
[----:B------:R-:W-:-:S07]  /*77d0*/  MOV R7, R4 ;  /* 0x0000000400077202 */ /* 0x000fce0000000f00 */
[----:B------:R-:W-:Y:S05]  /*77e0*/  WARPSYNC.COLLECTIVE R6, `(.L_x_3679) ;  /* 0x0000000006087348 */ /* 0x000fea0003c00000 */
[----:B------:R0:W1:Y:S02]  /*77f0*/  SHFL.UP P6, R4, R241, R214, R243 ;  /* 0x040000d6f1047389 */ /* 0x00006400000c00f3 */
[----:B01----:R-:W-:Y:S05]  /*7800*/  ENDCOLLECTIVE ;  /* 0x000000000000791b */ /* 0x003fea0003800000 */
.L_x_3679:
        /* <DEDUP_REMOVED lines=8> */
.L_x_3680:
[----:B------:R-:W-:Y:S01]  /*7890*/  MOV R241, R239 ;  /* 0x000000ef00f17202 */ /* 0x000fe20000000f00 */
[----:B------:R-:W-:-:S07]  /*78a0*/  IMAD.MOV.U32 R5, RZ, RZ, R4 ;  /* 0x000000ffff057224 */ /* 0x000fce00078e0004 */
[----:B------:R-:W-:Y:S05]  /*78b0*/  WARPSYNC.COLLECTIVE R6, `(.L_x_3681) ;  /* 0x0000000006087348 */ /* 0x000fea0003c00000 */
[----:B------:R0:W1:Y:S02]  /*78c0*/  SHFL.UP P6, R4, R241, R214, R243 ;  /* 0x040000d6f1047389 */ /* 0x00006400000c00f3 */
[----:B01----:R-:W-:Y:S05]  /*78d0*/  ENDCOLLECTIVE ;  /* 0x000000000000791b */ /* 0x003fea0003800000 */
.L_x_3681:
        /* <DEDUP_REMOVED lines=8> */
.L_x_3682:
[----:B------:R-:W-:Y:S02]  /*7960*/  MOV R241, R7 ;  /* 0x0000000700f17202 */ /* 0x000fe40000000f00 */
[----:B------:R-:W-:-:S07]  /*7970*/  MOV R5, R4 ;  /* 0x0000000400057202 */ /* 0x000fce0000000f00 */
[----:B------:R-:W-:Y:S05]  /*7980*/  WARPSYNC.COLLECTIVE R6, `(.L_x_3683) ;  /* 0x0000000006087348 */ /* 0x000fea0003c00000 */
[----:B------:R0:W1:Y:S02]  /*7990*/  SHFL.UP P6, R4, R241, R214, R243 ;  /* 0x040000d6f1047389 */ /* 0x00006400000c00f3 */
[----:B01----:R-:W-:Y:S05]  /*79a0*/  ENDCOLLECTIVE ;  /* 0x000000000000791b */ /* 0x003fea0003800000 */
.L_x_3683:
[----:B------:R-:W-:Y:S02]  /*79b0*/  HFMA2 R214, -RZ, RZ, 0, 9.5367431640625e-07 ;  /* 0x00000010ffd67431 */ /* 0x000fe400000001ff */
[C---:B------:R-:W-:Y:S01]  /*79c0*/  FFMA.FTZ R4, R210.reuse, R4, R7 ;  /* 0x00000004d2047223 */ /* 0x040fe20000010007 */
[----:B------:R-:W-:-:S04]  /*79d0*/  @P5 FMUL.FTZ R210, R210, R5 ;  /* 0x00000005d2d25220 */ /* 0x000fc80000410000 */
[----:B------:R-:W-:Y:S01]  /*79e0*/  IMAD.MOV.U32 R241, RZ, RZ, R210 ;  /* 0x000000fffff17224 */ /* 0x000fe200078e00d2 */
[----:B------:R-:W-:-:S07]  /*79f0*/  FSEL R5, R7, R4, !P5 ;  /* 0x0000000407057208 */ /* 0x000fce0006800000 */
[----:B------:R-:W-:Y:S05]  /*7a00*/  WARPSYNC.COLLECTIVE R6, `(.L_x_3684) ;  /* 0x0000000006087348 */ /* 0x000fea0003c00000 */
[----:B------:R0:W1:Y:S02]  /*7a10*/  SHFL.UP P6, R4, R241, R214, R243 ;  /* 0x040000d6f1047389 */ /* 0x00006400000c00f3 */
[----:B01----:R-:W-:Y:S05]  /*7a20*/  ENDCOLLECTIVE ;  /* 0x000000000000791b */ /* 0x003fea0003800000 */
.L_x_3684:
[----:B------:R-:W-:Y:S01]  /*7a30*/  IMAD.MOV.U32 R241, RZ, RZ, R5 ;  /* 0x000000fffff17224 */ /* 0x000fe200078e0005 */
[----:B------:R-:W-:-:S07]  /*7a40*/  MOV R229, R4 ;  /* 0x0000000400e57202 */ /* 0x000fce0000000f00 */
[----:B------:R-:W-:Y:S05]  /*7a50*/  WARPSYNC.COLLECTIVE R6, `(.L_x_3685) ;  /* 0x0000000006087348 */ /* 0x000fea0003c00000 */
[----:B------:R0:W1:Y:S02]  /*7a60*/  SHFL.UP P6, R4, R241, R214, R243 ;  /* 0x040000d6f1047389 */ /* 0x00006400000c00f3 */
[----:B01----:R-:W-:Y:S05]  /*7a70*/  ENDCOLLECTIVE ;  /* 0x000000000000791b */ /* 0x003fea0003800000 */
.L_x_3685:
[----:B------:R-:W-:Y:S05]  /*7a80*/  BRA `(.L_x_3686) ;  /* 0xffffffc0003c7947 */ /* 0x000fea000383ffff */
.L_x_3629:
[----:B------:R-:W-:Y:S01]  /*7a90*/  HFMA2 R208, -RZ, RZ, 0, 1.847743988037109375e-06 ;  /* 0x0000001fffd07431 */ /* 0x000fe200000001ff */
[----:B------:R-:W-:Y:S01]  /*7aa0*/  BSSY B0, `(.L_x_3687) ;  /* 0x0000007000007945 */ /* 0x000fe20003800000 */
[----:B------:R-:W-:Y:S01]  /*7ab0*/  MOV R239, R210 ;  /* 0x000000d200ef7202 */ /* 0x000fe20000000f00 */
[----:B------:R-:W-:Y:S01]  /*7ac0*/  IMAD.MOV.U32 R7, RZ, RZ, 0x1f ;  /* 0x0000001fff077424 */ /* 0x000fe200078e00ff */
[----:B------:R-:W-:-:S07]  /*7ad0*/  MOV R6, 0xffffffff ;  /* 0xffffffff00067802 */ /* 0x000fce0000000f00 */
[----:B0-2--5:R-:W-:Y:S05]  /*7ae0*/  WARPSYNC.COLLECTIVE R6, `(.L_x_3688) ;  /* 0x0000000006087348 */ /* 0x025fea0003c00000 */
[----:B------:R1:W3:Y:S02]  /*7af0*/  SHFL.IDX P3, R218, R239, R208, R7 ;  /* 0x000000d0efda7389 */ /* 0x0002e40000060007 */
[----:B0123-5:R-:W-:Y:S05]  /*7b00*/  ENDCOLLECTIVE ;  /* 0x000000000000791b */ /* 0x02ffea0003800000 */
.L_x_3688:
[----:B------:R-:W-:Y:S05]  /*7b10*/  BSYNC B0 ;  /* 0x0000000000007941 */ /* 0x000fea0003800000 */
.L_x_3687:
[----:B------:R-:W-:Y:S05]  /*7b20*/  BRA `(.L_x_3689) ;  /* 0xffffffc0002c7947 */ /* 0x000fea000383ffff */
.L_x_3630:
        /* <DEDUP_REMOVED lines=8> */
.L_x_3691:
[----:B------:R-:W-:Y:S05]  /*7bb0*/  BSYNC B0 ;  /* 0x0000000000007941 */ /* 0x000fea0003800000 */
.L_x_3690:
[----:B------:R-:W-:Y:S05]  /*7bc0*/  BRA `(.L_x_3692) ;  /* 0xffffffc0000c7947 */ /* 0x000fea000383ffff */
.L_x_3631:
[----:B------:R-:W-:Y:S01]  /*7bd0*/  HFMA2 R214, -RZ, RZ, 0, 5.9604644775390625e-08 ;  /* 0x00000001ffd67431 */ /* 0x000fe200000001ff */
[----:B------:R-:W-:Y:S01]  /*7be0*/  BSSY B0, `(.L_x_3693) ;  /* 0x0000007000007945 */ /* 0x000fe20003800000 */
[----:B------:R-:W-:Y:S01]  /*7bf0*/  IMAD.MOV.U32 R241, RZ, RZ, R210 ;  /* 0x000000fffff17224 */ /* 0x000fe200078e00d2 */
[----:B------:R-:W-:Y:S01]  /*7c00*/  MOV R243, RZ ;  /* 0x000000ff00f37202 */ /* 0x000fe20000000f00 */
[----:B------:R-:W-:-:S07]  /*7c10*/  IMAD.MOV.U32 R6, RZ, RZ, -0x1 ;  /* 0xffffffffff067424 */ /* 0x000fce00078e00ff */
[----:B0-2--5:R-:W-:Y:S05]  /*7c20*/  WARPSYNC.COLLECTIVE R6, `(.L_x_3694) ;  /* 0x0000000006087348 */ /* 0x025fea0003c00000 */
[----:B------:R1:W3:Y:S02]  /*7c30*/  SHFL.UP P6, R4, R241, R214, R243 ;  /* 0x040000d6f1047389 */ /* 0x0002e400000c00f3 */
[----:B0123-5:R-:W-:Y:S05]  /*7c40*/  ENDCOLLECTIVE ;  /* 0x000000000000791b */ /* 0x02ffea0003800000 */
.L_x_3694:
[----:B------:R-:W-:Y:S05]  /*7c50*/  BSYNC B0 ;  /* 0x0000000000007941 */ /* 0x000fea0003800000 */
.L_x_3693:
[----:B------:R-:W-:Y:S01]  /*7c60*/  HFMA2 R243, -RZ, RZ, 0, 0 ;  /* 0x00000000fff37431 */ /* 0x000fe200000001ff */
[----:B------:R-:W-:Y:S01]  /*7c70*/  MOV R241, R212 ;  /* 0x000000d400f17202 */ /* 0x000fe20000000f00 */
[----:B------:R-:W-:Y:S02]  /*7c80*/  HFMA2 R208, -RZ, RZ, 0, 0 ;  /* 0x00000000ffd07431 */ /* 0x000fe400000001ff */
[----:B------:R-:W-:Y:S01]  /*7c90*/  IMAD.MOV.U32 R214, RZ, RZ, 0x1 ;  /* 0x00000001ffd67424 */ /* 0x000fe200078e00ff */
[----:B------:R-:W-:Y:S01]  /*7ca0*/  MOV R6, 0xffffffff ;  /* 0xffffffff00067802 */ /* 0x000fe20000000f00 */
[----:B------:R-:W-:Y:S01]  /*7cb0*/  IMAD.MOV.U32 R7, RZ, RZ, 0x1f ;  /* 0x0000001fff077424 */ /* 0x000fe200078e00ff */
[----:B------:R-:W-:Y:S02]  /*7cc0*/  MOV R239, R2 ;  /* 0x0000000200ef7202 */ /* 0x000fe40000000f00 */
[----:B------:R-:W-:-:S07]  /*7cd0*/  MOV R210, R4 ;  /* 0x0000000400d27202 */ /* 0x000fce0000000f00 */
[----:B------:R-:W-:Y:S05]  /*7ce0*/  WARPSYNC.COLLECTIVE R6, `(.L_x_3695) ;  /* 0x0000000006087348 */ /* 0x000fea0003c00000 */
[----:B------:R0:W1:Y:S02]  /*7cf0*/  SHFL.UP P6, R4, R241, R214, R243 ;  /* 0x040000d6f1047389 */ /* 0x00006400000c00f3 */
[----:B01----:R-:W-:Y:S05]  /*7d00*/  ENDCOLLECTIVE ;  /* 0x000000000000791b */ /* 0x003fea0003800000 */
.L_x_3695:
[----:B------:R-:W-:Y:S05]  /*7d10*/  WARPSYNC.COLLECTIVE R6, `(.L_x_3696) ;  /* 0x0000000006087348 */ /* 0x000fea0003c00000 */
[----:B------:R0:W1:Y:S02]  /*7d20*/  SHFL.IDX P3, R218, R239, R208, R7 ;  /* 0x000000d0efda7389 */ /* 0x0000640000060007 */
[----:B01----:R-:W-:Y:S05]  /*7d30*/  ENDCOLLECTIVE ;  /* 0x000000000000791b */ /* 0x003fea0003800000 */
.L_x_3696:
[----:B------:R-:W-:Y:S01]  /*7d40*/  MOV R239, R3 ;  /* 0x0000000300ef7202 */ /* 0x000fe20000000f00 */
[----:B------:R-:W-:Y:S01]  /*7d50*/  IMAD.MOV.U32 R229, RZ, RZ, R4 ;  /* 0x000000ffffe57224 */ /* 0x000fe200078e0004 */
[----:B------:R-:W-:-:S07]  /*7d60*/  MOV R4, R218 ;  /* 0x000000da00047202 */ /* 0x000fce0000000f00 */
[----:B------:R-:W-:Y:S05]  /*7d70*/  WARPSYNC.COLLECTIVE R6, `(.L_x_3697) ;  /* 0x0000000006087348 */ /* 0x000fea0003c00000 */
[----:B------:R0:W1:Y:S02]  /*7d80*/  SHFL.IDX P3, R218, R239, R208, R7 ;  /* 0x000000d0efda7389 */ /* 0x0000640000060007 */
[----:B01----:R-:W-:Y:S05]  /*7d90*/  ENDCOLLECTIVE ;  /* 0x000000000000791b */ /* 0x003fea0003800000 */
.L_x_3697:
[----:B------:R-:W-:Y:S01]  /*7da0*/  IMAD.MOV.U32 R5, RZ, RZ, R218 ;  /* 0x000000ffff057224 */ /* 0x000fe200078e00da */
[----:B------:R-:W-:Y:S06]  /*7db0*/  BRA `(.L_x_3698) ;  /* 0xffffffbc00a87947 */ /* 0x000fec000383ffff */
.L_x_3633:
[----:B------:R-:W-:Y:S01]  /*7dc0*/  HFMA2 R220, -RZ, RZ, 0, 5.9604644775390625e-08 ;  /* 0x00000001ffdc7431 */ /* 0x000fe200000001ff */
[----:B------:R-:W-:Y:S01]  /*7dd0*/  MOV R243, R4 ;  /* 0x0000000400f37202 */ /* 0x000fe20000000f00 */
[----:B------:R-:W-:Y:S01]  /*7de0*/  IMAD.MOV.U32 R245, RZ, RZ, 0x1f ;  /* 0x0000001ffff57424 */ /* 0x000fe200078e00ff */
[----:B------:R-:W-:-:S07]  /*7df0*/  MOV R6, 0xffffffff ;  /* 0xffffffff00067802 */ /* 0x000fce0000000f00 */
[----:B------:R-:W-:Y:S05]  /*7e00*/  WARPSYNC.COLLECTIVE R6, `(.L_x_3699) ;  /* 0x0000000006087348 */ /* 0x000fea0003c00000 */
[----:B------:R0:W1:Y:S02]  /*7e10*/  SHFL.DOWN P3, R208, R243, R220, R245 ;  /* 0x080000dcf3d07389 */ /* 0x00006400000600f5 */
[----:B01----:R-:W-:Y:S05]  /*7e20*/  ENDCOLLECTIVE ;  /* 0x000000000000791b */ /* 0x003fea0003800000 */
.L_x_3699:
[----:B------:R-:W-:Y:S01]  /*7e30*/  IMAD.MOV.U32 R243, RZ, RZ, R5 ;  /* 0x000000fffff37224 */ /* 0x000fe200078e0005 */
[----:B------:R-:W-:-:S07]  /*7e40*/  MOV R7, R208 ;  /* 0x000000d000077202 */ /* 0x000fce0000000f00 */
[----:B------:R-:W-:Y:S05]  /*7e50*/  WARPSYNC.COLLECTIVE R6, `(.L_x_3700) ;  /* 0x0000000006087348 */ /* 0x000fea0003c00000 */
[----:B------:R0:W1:Y:S02]  /*7e60*/  SHFL.DOWN P3, R208, R243, R220, R245 ;  /* 0x080000dcf3d07389 */ /* 0x00006400000600f5 */
[----:B01----:R-:W-:Y:S05]  /*7e70*/  ENDCOLLECTIVE ;  /* 0x000000000000791b */ /* 0x003fea0003800000 */
.L_x_3700:
        /* <DEDUP_REMOVED lines=10> */
.L_x_3701:
[----:B------:R-:W-:Y:S01]  /*7f20*/  IMAD.MOV.U32 R243, RZ, RZ, R5 ;  /* 0x000000fffff37224 */ /* 0x000fe200078e0005 */
[----:B------:R-:W-:-:S07]  /*7f30*/  MOV R7, R208 ;  /* 0x000000d000077202 */ /* 0x000fce0000000f00 */
[----:B------:R-:W-:Y:S05]  /*7f40*/  WARPSYNC.COLLECTIVE R6, `(.L_x_3702) ;  /* 0x0000000006087348 */ /* 0x000fea0003c00000 */
[----:B------:R0:W1:Y:S02]  /*7f50*/  SHFL.DOWN P3, R208, R243, R220, R245 ;  /* 0x080000dcf3d07389 */ /* 0x00006400000600f5 */
[----:B01----:R-:W-:Y:S05]  /*7f60*/  ENDCOLLECTIVE ;  /* 0x000000000000791b */ /* 0x003fea0003800000 */
.L_x_3702:
        /* <DEDUP_REMOVED lines=10> */
.L_x_3703:
[----:B------:R-:W-:Y:S01]  /*8010*/  IMAD.MOV.U32 R243, RZ, RZ, R5 ;  /* 0x000000fffff37224 */ /* 0x000fe200078e0005 */
[----:B------:R-:W-:-:S07]  /*8020*/  MOV R7, R208 ;  /* 0x000000d000077202 */ /* 0x000fce0000000f00 */
[----:B------:R-:W-:Y:S05]  /*8030*/  WARPSYNC.COLLECTIVE R6, `(.L_x_3704) ;  /* 0x0000000006087348 */ /* 0x000fea0003c00000 */
[----:B------:R0:W1:Y:S02]  /*8040*/  SHFL.DOWN P3, R208, R243, R220, R245 ;  /* 0x080000dcf3d07389 */ /* 0x00006400000600f5 */
[----:B01----:R-:W-:Y:S05]  /*8050*/  ENDCOLLECTIVE ;  /* 0x000000000000791b */ /* 0x003fea0003800000 */
.L_x_3704:
[C---:B------:R-:W-:Y:S01]  /*8060*/  @!P0 FMUL.FTZ R7, R4.reuse, R7 ;  /* 0x0000000704078220 */ /* 0x040fe20000410000 */
[----:B------:R-:W-:Y:S02]  /*8070*/  HFMA2 R220, -RZ, RZ, 0, 4.76837158203125e-07 ;  /* 0x00000008ffdc7431 */ /* 0x000fe400000001ff */
        /* <DEDUP_REMOVED lines=8> */
.L_x_3705:
[----:B------:R-:W-:Y:S01]  /*8100*/  IMAD.MOV.U32 R243, RZ, RZ, R5 ;  /* 0x000000fffff37224 */ /* 0x000fe200078e0005 */
[----:B------:R-:W-:-:S07]  /*8110*/  MOV R7, R208 ;  /* 0x000000d000077202 */ /* 0x000fce0000000f00 */
[----:B------:R-:W-:Y:S05]  /*8120*/  WARPSYNC.COLLECTIVE R6, `(.L_x_3706) ;  /* 0x0000000006087348 */ /* 0x000fea0003c00000 */
[----:B------:R0:W1:Y:S02]  /*8130*/  SHFL.DOWN P3, R208, R243, R220, R245 ;  /* 0x080000dcf3d07389 */ /* 0x00006400000600f5 */
[----:B01----:R-:W-:Y:S05]  /*8140*/  ENDCOLLECTIVE ;  /* 0x000000000000791b */ /* 0x003fea0003800000 */
.L_x_3706:
[C---:B------:R-:W-:Y:S01]  /*8150*/  @!P0 FMUL.FTZ R7, R4.reuse, R7 ;  /* 0x0000000704078220 */ /* 0x040fe20000410000 */
[----:B------:R-:W-:Y:S02]  /*8160*/  HFMA2 R220, -RZ, RZ, 0, 9.5367431640625e-07 ;  /* 0x00000010ffdc7431 */ /* 0x000fe400000001ff */
        /* <DEDUP_REMOVED lines=8> */
.L_x_3707:
[----:B------:R-:W-:Y:S01]  /*81f0*/  IMAD.MOV.U32 R243, RZ, RZ, R5 ;  /* 0x000000fffff37224 */ /* 0x000fe200078e0005 */
[----:B------:R-:W-:-:S07]  /*8200*/  MOV R7, R208 ;  /* 0x000000d000077202 */ /* 0x000fce0000000f00 */
[----:B------:R-:W-:Y:S05]  /*8210*/  WARPSYNC.COLLECTIVE R6, `(.L_x_3708) ;  /* 0x0000000006087348 */ /* 0x000fea0003c00000 */
[----:B------:R0:W1:Y:S02]  /*8220*/  SHFL.DOWN P3, R208, R243, R220, R245 ;  /* 0x080000dcf3d07389 */ /* 0x00006400000600f5 */
[----:B01----:R-:W-:Y:S05]  /*8230*/  ENDCOLLECTIVE ;  /* 0x000000000000791b */ /* 0x003fea0003800000 */
.L_x_3708:
[C---:B------:R-:W-:Y:S01]  /*8240*/  @!P0 FMUL.FTZ R7, R4.reuse, R7 ;  /* 0x0000000704078220 */ /* 0x040fe20000410000 */
[----:B------:R-:W-:Y:S02]  /*8250*/  HFMA2 R220, -RZ, RZ, 0, 5.9604644775390625e-08 ;  /* 0x00000001ffdc7431 */ /* 0x000fe400000001ff */
[----:B------:R-:W-:Y:S02]  /*8260*/  @!P0 FFMA.FTZ R208, R4, R208, R5 ;  /* 0x000000d004d08223 */ /* 0x000fe40000010005 */
[----:B------:R-:W-:Y:S02]  /*8270*/  @!P0 MOV R4, R7 ;  /* 0x0000000700048202 */ /* 0x000fe40000000f00 */
[----:B------:R-:W-:Y:S02]  /*8280*/  MOV R7, 0x1f ;  /* 0x0000001f00077802 */ /* 0x000fe40000000f00 */
[----:B------:R-:W-:Y:S01]  /*8290*/  @!P0 MOV R5, R208 ;  /* 0x000000d000058202 */ /* 0x000fe20000000f00 */
[----:B------:R-:W-:-:S02]  /*82a0*/  HFMA2 R208, -RZ, RZ, 0, 0 ;  /* 0x00000000ffd07431 */ /* 0x000fc400000001ff */
[--C-:B------:R-:W-:Y:S01]  /*82b0*/  IMAD.MOV.U32 R239, RZ, RZ, R4.reuse ;  /* 0x000000ffffef7224 */ /* 0x100fe200078e0004 */
[----:B------:R-:W-:Y:S01]  /*82c0*/  ISETP.NE.AND P0, PT, R148, 0x1f, PT ;  /* 0x0000001f9400780c */ /* 0x000fe20003f05270 */
[----:B------:R-:W-:-:S12]  /*82d0*/  IMAD.MOV.U32 R243, RZ, RZ, R4 ;  /* 0x000000fffff37224 */ /* 0x000fd800078e0004 */
[----:B------:R-:W-:Y:S05]  /*82e0*/  WARPSYNC.COLLECTIVE R6, `(.L_x_3709) ;  /* 0x0000000006087348 */ /* 0x000fea0003c00000 */
[----:B------:R0:W1:Y:S02]  /*82f0*/  SHFL.IDX P3, R218, R239, R208, R7 ;  /* 0x000000d0efda7389 */ /* 0x0000640000060007 */
[----:B01----:R-:W-:Y:S05]  /*8300*/  ENDCOLLECTIVE ;  /* 0x000000000000791b */ /* 0x003fea0003800000 */
.L_x_3709:
[----:B------:R-:W-:Y:S01]  /*8310*/  MOV R239, R5 ;  /* 0x0000000500ef7202 */ /* 0x000fe20000000f00 */
[----:B------:R-:W-:-:S07]  /*8320*/  IMAD.MOV.U32 R210, RZ, RZ, R218 ;  /* 0x000000ffffd27224 */ /* 0x000fce00078e00da */
[----:B------:R-:W-:Y:S05]  /*8330*/  WARPSYNC.COLLECTIVE R6, `(.L_x_3710) ;  /* 0x0000000006087348 */ /* 0x000fea0003c00000 */
[----:B------:R0:W1:Y:S02]  /*8340*/  SHFL.IDX P3, R218, R239, R208, R7 ;  /* 0x000000d0efda7389 */ /* 0x0000640000060007 */
[----:B01----:R-:W-:Y:S05]  /*8350*/  ENDCOLLECTIVE ;  /* 0x000000000000791b */ /* 0x003fea0003800000 */
.L_x_3710:
[----:B------:R-:W-:Y:S05]  /*8360*/  WARPSYNC.COLLECTIVE R6, `(.L_x_3711) ;  /* 0x0000000006087348 */ /* 0x000fea0003c00000 */
[----:B------:R0:W1:Y:S02]  /*8370*/  SHFL.DOWN P3, R208, R243, R220, R245 ;  /* 0x080000dcf3d07389 */ /* 0x00006400000600f5 */
[----:B01----:R-:W-:Y:S05]  /*8380*/  ENDCOLLECTIVE ;  /* 0x000000000000791b */ /* 0x003fea0003800000 */
.L_x_3711:
[----:B------:R-:W-:Y:S01]  /*8390*/  MOV R239, R2 ;  /* 0x0000000200ef7202 */ /* 0x000fe20000000f00 */
[----:B------:R-:W-:Y:S01]  /*83a0*/  IMAD.MOV.U32 R243, RZ, RZ, R5 ;  /* 0x000000fffff37224 */ /* 0x000fe200078e0005 */
[----:B------:R-:W-:Y:S02]  /*83b0*/  MOV R212, R218 ;  /* 0x000000da00d47202 */ /* 0x000fe40000000f00 */
[----:B------:R-:W-:-:S03]  /*83c0*/  MOV R214, R208 ;  /* 0x000000d000d67202 */ /* 0x000fc60000000f00 */
[----:B------:R-:W-:-:S07]  /*83d0*/  FFMA.FTZ R212, R3, R210, R212 ;  /* 0x000000d203d47223 */ /* 0x000fce00000100d4 */
[----:B------:R-:W-:Y:S05]  /*83e0*/  WARPSYNC.COLLECTIVE R6, `(.L_x_3712) ;  /* 0x0000000006087348 */ /* 0x000fea0003c00000 */
[----:B------:R0:W1:Y:S02]  /*83f0*/  SHFL.DOWN P3, R208, R243, R220, R245 ;  /* 0x080000dcf3d07389 */ /* 0x00006400000600f5 */
[----:B01----:R-:W-:Y:S05]  /*8400*/  ENDCOLLECTIVE ;  /* 0x000000000000791b */ /* 0x003fea0003800000 */
.L_x_3712:
[----:B------:R-:W-:Y:S01]  /*8410*/  FMUL.FTZ R210, R2, R210 ;  /* 0x000000d202d27220 */ /* 0x000fe20000410000 */
[----:B------:R-:W-:Y:S01]  /*8420*/  MOV R241, R208 ;  /* 0x000000d000f17202 */ /* 0x000fe20000000f00 */
[----:B------:R-:W-:-:S07]  /*8430*/  IMAD.MOV.U32 R208, RZ, RZ, RZ ;  /* 0x000000ffffd07224 */ /* 0x000fce00078e00ff */
[----:B------:R-:W-:Y:S05]  /*8440*/  WARPSYNC.COLLECTIVE R6, `(.L_x_3713) ;  /* 0x0000000006087348 */ /* 0x000fea0003c00000 */
[----:B------:R0:W1:Y:S02]  /*8450*/  SHFL.IDX P3, R218, R239, R208, R7 ;  /* 0x000000d0efda7389 */ /* 0x0000640000060007 */
[----:B01----:R-:W-:Y:S05]  /*8460*/  ENDCOLLECTIVE ;  /* 0x000000000000791b */ /* 0x003fea0003800000 */
.L_x_3713:
[----:B------:R-:W-:Y:S02]  /*8470*/  MOV R239, R3 ;  /* 0x0000000300ef7202 */ /* 0x000fe40000000f00 */
[----:B------:R-:W-:-:S07]  /*8480*/  MOV R216, R218 ;  /* 0x000000da00d87202 */ /* 0x000fce0000000f00 */
[----:B------:R-:W-:Y:S05]  /*8490*/  WARPSYNC.COLLECTIVE R6, `(.L_x_3714) ;  /* 0x0000000006087348 */ /* 0x000fea0003c00000 */
[----:B------:R0:W1:Y:S02]  /*84a0*/  SHFL.IDX P3, R218, R239, R208, R7 ;  /* 0x000000d0efda7389 */ /* 0x0000640000060007 */
[----:B01----:R-:W-:Y:S05]  /*84b0*/  ENDCOLLECTIVE ;  /* 0x000000000000791b */ /* 0x003fea0003800000 */
.L_x_3714:
[----:B------:R-:W-:Y:S05]  /*84c0*/  BRA `(.L_x_3715) ;  /* 0xffffffbc00c47947 */ /* 0x000fea000383ffff */
.L_x_3716:
        /* <DEDUP_REMOVED lines=11> */
.L_x_10444:


//--------------------- .text._Z25selective_scan_bwd_kernelI32Selective_Scan_bwd_kernel_traitsILi64ELi16ELb0ELb0ELb1ELb0ELb1EN3c108BFloat16EfEEv12SSMParamsBwd --------------------------
	.section	.text._Z25selective_scan_bwd_kernelI32Selective_Scan_bwd_kernel_traitsILi64ELi16ELb0ELb0ELb1ELb0ELb1EN3c108BFloat16EfEEv12SSMParamsBwd,"ax",@progbits
	.align	128
        .global         _Z25selective_scan_bwd_kernelI32Selective_Scan_bwd_kernel_traitsILi64ELi16ELb0ELb0ELb1ELb0ELb1EN3c108BFloat16EfEEv12SSMParamsBwd
        .type           _Z25selective_scan_bwd_kernelI32Selective_Scan_bwd_kernel_traitsILi64ELi16ELb0ELb0ELb1ELb0ELb1EN3c108BFloat16EfEEv12SSMParamsBwd,@function
        .size           _Z25selective_scan_bwd_kernelI32Selective_Scan_bwd_kernel_traitsILi64ELi16ELb0ELb0ELb1ELb0ELb1EN3c108BFloat16EfEEv12SSMParamsBwd,(.L_x_10445 - _Z25selective_scan_bwd_kernelI32Selective_Scan_bwd_kernel_traitsILi64ELi16ELb0ELb0ELb1ELb0ELb1EN3c108BFloat16EfEEv12SSMParamsBwd)
        .other          _Z25selective_scan_bwd_kernelI32Selective_Scan_bwd_kernel_traitsILi64ELi16ELb0ELb0ELb1ELb0ELb1EN3c108BFloat16EfEEv12SSMParamsBwd,@"STO_CUDA_ENTRY STV_DEFAULT"
_Z25selective_scan_bwd_kernelI32Selective_Scan_bwd_kernel_traitsILi64ELi16ELb0ELb0ELb1ELb0ELb1EN3c108BFloat16EfEEv12SSMParamsBwd:
.text._Z25selective_scan_bwd_kernelI32Selective_Scan_bwd_kernel_traitsILi64ELi16ELb0ELb0ELb1ELb0ELb1EN3c108BFloat16EfEEv12SSMParamsBwd:
        /* <DEDUP_REMOVED lines=27> */
[----:B------:R-:W-:Y:S02]  /*01b0*/  IMAD.U32 R4, RZ, RZ, UR6 ;  /* 0x00000006ff047e24 */ /* 0x000fe4000f8e00ff */
[----:B------:R-:W-:-:S03]  /*01c0*/  MOV R3, UR5 ;  /* 0x0000000500037c02 */ /* 0x000fc60008000f00 */
[----:B------:R-:W-:Y:S02]  /*01d0*/  MOV R5, UR7 ;  /* 0x0000000700057c02 */ /* 0x000fe40008000f00 */
[----:B----4-:R-:W5:Y:S01]  /*01e0*/  @P0 LDG.E R157, desc[UR30][R2.64] ;  /* 0x0000001e029d0981 */ /* 0x010f62000c1e1900 */
[----:B0-----:R-:W-:Y:S01]  /*01f0*/  VIADD R6, R0, 0xffffffe ;  /* 0x0ffffffe00067836 */ /* 0x001fe20000000000 */
[----:B------:R-:W-:Y:S02]  /*0200*/  UIMAD.WIDE.U32 UR4, UR36, UR12, URZ ;  /* 0x0000000c240472a5 */ /* 0x000fe4000f8e00ff */
[----:B------:R0:W5:Y:S01]  /*0210*/  @P1 LDG.E R150, desc[UR30][R4.64] ;  /* 0x0000001e04961981 */ /* 0x000162000c1e1900 */
[----:B------:R-:W-:Y:S01]  /*0220*/  UIMAD.WIDE.U32 UR6, UR36, UR16, URZ ;  /* 0x00000010240672a5 */ /* 0x000fe2000f8e00ff */
[----:B------:R3:W4:Y:S01]  /*0230*/  F2I.FTZ.U32.TRUNC.NTZ R7, R6 ;  /* 0x0000000600077305 */ /* 0x000722000021f000 */
[----:B------:R-:W-:Y:S01]  /*0240*/  IABS R0, UR29 ;  /* 0x0000001d00007c13 */ /* 0x000fe20008000000 */
[----:B------:R-:W-:Y:S01]  /*0250*/  UIMAD UR5, UR36, UR13, UR5 ;  /* 0x0000000d240572a4 */ /* 0x000fe2000f8e0205 */
[----:B------:R-:W-:Y:S01]  /*0260*/  HFMA2 R153, -RZ, RZ, 0, 0 ;  /* 0x00000000ff997431 */ /* 0x000fe200000001ff */
[----:B------:R-:W-:-:S02]  /*0270*/  UIMAD UR7, UR36, UR17, UR7 ;  /* 0x00000011240772a4 */ /* 0x000fc4000f8e0207 */
[----:B------:R-:W-:Y:S02]  /*0280*/  UIMAD.WIDE.U32 UR8, UR29, UR14, UR4 ;  /* 0x0000000e1d0872a5 */ /* 0x000fe4000f8e0004 */
[----:B------:R-:W-:Y:S01]  /*0290*/  UIMAD.WIDE.U32 UR10, UR29, UR18, UR6 ;  /* 0x000000121d0a72a5 */ /* 0x000fe2000f8e0006 */
[----:B---3--:R-:W-:Y:S01]  /*02a0*/  IMAD.MOV.U32 R6, RZ, RZ, RZ ;  /* 0x000000ffff067224 */ /* 0x008fe200078e00ff */
[----:B-1----:R-:W-:Y:S01]  /*02b0*/  ULEA UR16, UR20, 0xfffffc00, 0xa ;  /* 0xfffffc0014107891 */ /* 0x002fe2000f8e50ff */
[----:B0-----:R-:W0:Y:S01]  /*02c0*/  LDC.64 R4, c[0x0][0x3e8] ;  /* 0x0000fa00ff047b82 */ /* 0x001e220000000a00 */
[----:B------:R-:W1:Y:S01]  /*02d0*/  LDCU.64 UR12, c[0x0][0x498] ;  /* 0x00009300ff0c77ac */ /* 0x000e620008000a00 */
[----:B----4-:R-:W-:Y:S02]  /*02e0*/  IADD3 R2, PT, PT, RZ, -R7, RZ ;  /* 0x80000007ff027210 */ /* 0x010fe40007ffe0ff */
[----:B------:R-:W3:Y:S03]  /*02f0*/  LDCU.128 UR4, c[0x0][0x460] ;  /* 0x00008c00ff0477ac */ /* 0x000ee60008000c00 */
[----:B------:R-:W-:Y:S01]  /*0300*/  IMAD R3, R2, R9, RZ ;  /* 0x0000000902037224 */ /* 0x000fe200078e02ff */
[----:B------:R-:W-:-:S02]  /*0310*/  UIADD3 UR8, UP1, UPT, UR16, UR8, URZ ;  /* 0x0000000810087290 */ /* 0x000fc4000ff3e0ff */
[----:B--2---:R-:W-:Y:S01]  /*0320*/  UISETP.NE.U32.AND UP0, UPT, UR32, URZ, UPT ;  /* 0x000000ff2000728c */ /* 0x004fe2000bf05070 */
[----:B------:R-:W-:Y:S01]  /*0330*/  IMAD.HI.U32 R6, R7, R3, R6 ;  /* 0x0000000307067227 */ /* 0x000fe200078e0006 */
[----:B------:R-:W-:Y:S02]  /*0340*/  UIMAD UR24, UR29, UR15, UR9 ;  /* 0x0000000f1d1872a4 */ /* 0x000fe4000f8e0209 */
[----:B------:R-:W-:Y:S01]  /*0350*/  USHF.R.S32.HI UR17, URZ, 0x1f, UR16 ;  /* 0x0000001fff117899 */ /* 0x000fe20008011410 */
[----:B------:R-:W2:Y:S02]  /*0360*/  LDCU.64 UR14, c[0x0][0x3d0] ;  /* 0x00007a00ff0e77ac */ /* 0x000ea40008000a00 */
[----:B------:R-:W-:Y:S02]  /*0370*/  IMAD.HI.U32 R155, R6, R0, RZ ;  /* 0x00000000069b7227 */ /* 0x000fe400078e00ff */
[----:B------:R-:W4:Y:S01]  /*0380*/  LDC.64 R6, c[0x0][0x450] ;  /* 0x00011400ff067b82 */ /* 0x000f220000000a00 */
[----:B------:R-:W-:-:S02]  /*0390*/  UIADD3 UR10, UP3, UPT, UR16, UR10, URZ ;  /* 0x0000000a100a7290 */ /* 0x000fc4000ff7e0ff */
[----:B------:R-:W-:Y:S01]  /*03a0*/  IADD3 R2, PT, PT, -R155, RZ, RZ ;  /* 0x000000ff9b027210 */ /* 0x000fe20007ffe1ff */
[----:B------:R-:W-:Y:S02]  /*03b0*/  UISETP.NE.AND.EX UP0, UPT, UR33, URZ, UPT, UP0 ;  /* 0x000000ff2100728c */ /* 0x000fe4000bf05300 */
[----:B---3--:R-:W-:Y:S02]  /*03c0*/  ULEA UR23, UP2, UR8, UR4, 0x1 ;  /* 0x0000000408177291 */ /* 0x008fe4000f8408ff */
[C---:B------:R-:W-:Y:S01]  /*03d0*/  IMAD R0, R9.reuse, R2, R0 ;  /* 0x0000000209007224 */ /* 0x040fe200078e0200 */
[----:B------:R-:W-:Y:S02]  /*03e0*/  UIADD3.X UR24, UPT, UPT, UR17, UR24, URZ, UP1, !UPT ;  /* 0x0000001811187290 */ /* 0x000fe40008ffe4ff */
[----:B------:R-:W-:Y:S02]  /*03f0*/  UIMAD UR26, UR29, UR19, UR11 ;  /* 0x000000131d1a72a4 */ /* 0x000fe4000f8e020b */
[----:B------:R-:W-:Y:S01]  /*0400*/  ISETP.GT.U32.AND P1, PT, R9, R0, PT ;  /* 0x000000000900720c */ /* 0x000fe20003f24070 */
[----:B------:R-:W-:-:S02]  /*0410*/  ULEA.HI.X UR24, UR8, UR5, UR24, 0x1, UP2 ;  /* 0x0000000508187291 */ /* 0x000fc400090f0c18 */
[----:B------:R-:W-:Y:S02]  /*0420*/  ULEA UR25, UP4, UR10, UR6, 0x1 ;  /* 0x000000060a197291 */ /* 0x000fe4000f8808ff */
[----:B------:R-:W-:Y:S01]  /*0430*/  UIADD3.X UR26, UPT, UPT, UR17, UR26, URZ, UP3, !UPT ;  /* 0x0000001a111a7290 */ /* 0x000fe20009ffe4ff */
[----:B------:R-:W3:Y:S03]  /*0440*/  LDCU.64 UR8, c[0x0][0x4a0] ;  /* 0x00009400ff0877ac */ /* 0x000ee60008000a00 */
[----:B------:R-:W-:-:S04]  /*0450*/  ULEA.HI.X UR26, UR10, UR7, UR26, 0x1, UP4 ;  /* 0x000000070a1a7291 */ /* 0x000fc8000a0f0c1a */
[----:B------:R-:W-:Y:S01]  /*0460*/  @!P1 IMAD.IADD R0, R0, 0x1, -R9 ;  /* 0x0000000100009824 */ /* 0x000fe200078e0a09 */
[----:B------:R-:W0:Y:S01]  /*0470*/  @UP0 LDCU UR10, c[0x0][0x384] ;  /* 0x00007080ff0a07ac */ /* 0x000e220008000800 */
[----:B------:R-:W-:Y:S02]  /*0480*/  @!P1 IADD3 R155, PT, PT, R155, 0x1, RZ ;  /* 0x000000019b9b9810 */ /* 0x000fe40007ffe0ff */
[----:B------:R-:W-:Y:S01]  /*0490*/  ISETP.NE.AND P1, PT, R8, RZ, PT ;  /* 0x000000ff0800720c */ /* 0x000fe20003f25270 */
[----:B-1----:R-:W-:Y:S01]  /*04a0*/  UIMAD.WIDE.U32 UR4, UR36, UR12, URZ ;  /* 0x0000000c240472a5 */ /* 0x002fe2000f8e00ff */
[----:B------:R-:W-:Y:S01]  /*04b0*/  ISETP.GE.U32.AND P0, PT, R0, R9, PT ;  /* 0x000000090000720c */ /* 0x000fe20003f06070 */
[----:B--2---:R-:W-:Y:S01]  /*04c0*/  UIMAD.WIDE.U32 UR6, UR36, UR14, URZ ;  /* 0x0000000e240672a5 */ /* 0x004fe2000f8e00ff */
[----:B------:R-:W-:Y:S01]  /*04d0*/  LOP3.LUT R0, R8, UR29, RZ, 0x3c, !PT ;  /* 0x0000001d08007c12 */ /* 0x000fe2000f8e3cff */
[----:B------:R-:W-:Y:S01]  /*04e0*/  UIMAD UR5, UR36, UR13, UR5 ;  /* 0x0000000d240572a4 */ /* 0x000fe2000f8e0205 */
[----:B------:R-:W1:Y:S02]  /*04f0*/  LDCU.64 UR12, c[0x0][0x528] ;  /* 0x0000a500ff0c77ac */ /* 0x000e640008000a00 */
[----:B------:R-:W-:Y:S01]  /*0500*/  ISETP.GE.AND P2, PT, R0, RZ, PT ;  /* 0x000000ff0000720c */ /* 0x000fe20003f46270 */
[----:B------:R-:W2:Y:S06]  /*0510*/  @UP0 LDCU UR11, c[0x0][0x38c] ;  /* 0x00007180ff0b07ac */ /* 0x000eac0008000800 */
[----:B------:R-:W-:Y:S01]  /*0520*/  @P0 VIADD R155, R155, 0x1 ;  /* 0x000000019b9b0836 */ /* 0x000fe20000000000 */
[----:B------:R-:W-:Y:S01]  /*0530*/  UIMAD UR7, UR36, UR15, UR7 ;  /* 0x0000000f240772a4 */ /* 0x000fe2000f8e0207 */
[----:B------:R-:W4:Y:S04]  /*0540*/  @UP0 LDCU.64 UR14, c[0x0][0x480] ;  /* 0x00009000ff0e07ac */ /* 0x000f280008000a00 */
[----:B------:R-:W-:Y:S01]  /*0550*/  @!P2 IADD3 R155, PT, PT, -R155, RZ, RZ ;  /* 0x000000ff9b9ba210 */ /* 0x000fe20007ffe1ff */
[----:B---3--:R-:W-:Y:S01]  /*0560*/  UIMAD.WIDE.U32 UR4, UR29, UR8, UR4 ;  /* 0x000000081d0472a5 */ /* 0x008fe2000f8e0004 */
[----:B------:R-:W-:-:S03]  /*0570*/  @!P1 LOP3.LUT R155, RZ, R8, RZ, 0x33, !PT ;  /* 0x00000008ff9b9212 */ /* 0x000fc600078e33ff */
[----:B------:R-:W-:Y:S01]  /*0580*/  UIMAD UR28, UR29, UR9, UR5 ;  /* 0x000000091d1c72a4 */ /* 0x000fe2000f8e0205 */
[----:B------:R-:W-:Y:S01]  /*0590*/  SHF.R.S32.HI R3, RZ, 0x1f, R155 ;  /* 0x0000001fff037819 */ /* 0x000fe2000001149b */
[----:B0-----:R-:W-:Y:S02]  /*05a0*/  @UP0 UIMAD UR5, UR36, UR10, UR29 ;  /* 0x0000000a240502a4 */ /* 0x001fe4000f8e021d */
[----:B------:R-:W-:Y:S02]  /*05b0*/  UIADD3 UR4, UP1, UPT, UR16, UR4, URZ ;  /* 0x0000000410047290 */ /* 0x000fe4000ff3e0ff */
[----:B------:R-:W-:Y:S01]  /*05c0*/  @UP0 UIMAD UR5, UR5, UR20, URZ ;  /* 0x00000014050502a4 */ /* 0x000fe2000f8e02ff */
[-C--:B------:R-:W-:Y:S01]  /*05d0*/  IMAD R0, R3, R4.reuse, RZ ;  /* 0x0000000403007224 */ /* 0x080fe200078e02ff */
[----:B------:R-:W-:Y:S01]  /*05e0*/  UIADD3.X UR28, UPT, UPT, UR17, UR28, URZ, UP1, !UPT ;  /* 0x0000001c111c7290 */ /* 0x000fe20008ffe4ff */
[----:B------:R-:W-:Y:S01]  /*05f0*/  IMAD.WIDE.U32 R2, R155, R4, UR6 ;  /* 0x000000069b027e25 */ /* 0x000fe2000f8e0004 */
[----:B-1----:R-:W-:-:S02]  /*0600*/  ULEA UR27, UP1, UR4, UR12, 0x1 ;  /* 0x0000000c041b7291 */ /* 0x002fc4000f8208ff */
[----:B--2---:R-:W-:Y:S01]  /*0610*/  @UP0 UIMAD UR6, UR5, UR11, URZ ;  /* 0x0000000b050602a4 */ /* 0x004fe2000f8e02ff */
[----:B------:R-:W-:Y:S01]  /*0620*/  IMAD R5, R155, R5, R0 ;  /* 0x000000059b057224 */ /* 0x000fe200078e0200 */
[----:B------:R-:W-:Y:S01]  /*0630*/  ULEA.HI.X UR28, UR4, UR13, UR28, 0x1, UP1 ;  /* 0x0000000d041c7291 */ /* 0x000fe200088f0c1c */
[----:B------:R-:W-:Y:S01]  /*0640*/  IADD3 R147, P0, PT, R2, UR16, RZ ;  /* 0x0000001002937c10 */ /* 0x000fe2000ff1e0ff */
[----:B------:R-:W-:Y:S01]  /*0650*/  UMOV UR5, URZ ;  /* 0x000000ff00057c82 */ /* 0x000fe20008000000 */
[----:B------:R-:W-:Y:S01]  /*0660*/  UMOV UR4, URZ ;  /* 0x000000ff00047c82 */ /* 0x000fe20008000000 */
[----:B----4-:R-:W-:Y:S01]  /*0670*/  @UP0 UIMAD.WIDE UR4, UR6, 0x8, UR14 ;  /* 0x00000008060408a5 */ /* 0x010fe2000f8e020e */
[----:B------:R-:W-:Y:S01]  /*0680*/  IMAD.IADD R0, R3, 0x1, R5 ;  /* 0x0000000103007824 */ /* 0x000fe200078e0205 */
[----:B------:R-:W-:Y:S01]  /*0690*/  UISETP.GE.AND UP0, UPT, UR20, 0x1, UPT ;  /* 0x000000011400788c */ /* 0x000fe2000bf06270 */
[----:B------:R-:W-:-:S03]  /*06a0*/  LEA R149, P1, R147, R6, 0x1 ;  /* 0x0000000693957211 */ /* 0x000fc600078208ff */
        /* <DEDUP_REMOVED lines=10> */
[----:B------:R-:W4:Y:S01]  /*0750*/  LDCU UR22, c[0x0][0x394] ;  /* 0x00007280ff1677ac */ /* 0x000f220008000800 */
[----:B--2---:R-:W-:Y:S02]  /*0760*/  UIMAD.WIDE.U32 UR16, UR29, UR8, URZ ;  /* 0x000000081d1072a5 */ /* 0x004fe4000f8e00ff */
[----:B---3--:R-:W-:-:S02]  /*0770*/  UIMAD.WIDE.U32 UR18, UR29, UR20, URZ ;  /* 0x000000141d1272a5 */ /* 0x008fc4000f8e00ff */
[----:B-1----:R-:W-:Y:S02]  /*0780*/  ULEA UR6, UR7, UR6, 0x18 ;  /* 0x0000000607067291 */ /* 0x002fe4000f8ec0ff */
[----:B------:R-:W-:Y:S02]  /*0790*/  UIMAD UR20, UR29, UR9, UR17 ;  /* 0x000000091d1472a4 */ /* 0x000fe4000f8e0211 */
[----:B------:R-:W-:Y:S01]  /*07a0*/  UIMAD UR21, UR29, UR21, UR19 ;  /* 0x000000151d1572a4 */ /* 0x000fe2000f8e0213 */
[C---:B0-----:R-:W-:Y:S01]  /*07b0*/  IMAD.SHL.U32 R0, R148.reuse, 0x10, RZ ;  /* 0x0000001094007824 */ /* 0x041fe200078e00ff */
[C---:B------:R-:W-:Y:S02]  /*07c0*/  LOP3.LUT R187, R148.reuse, 0x1f, RZ, 0xc0, !PT ;  /* 0x0000001f94bb7812 */ /* 0x040fe400078ec0ff */
[----:B------:R-:W-:Y:S02]  /*07d0*/  LEA R145, R148, UR6, 0x3 ;  /* 0x0000000694917c11 */ /* 0x000fe4000f8e18ff */
[----:B------:R-:W-:-:S02]  /*07e0*/  LOP3.LUT R3, R0, 0x3e00, RZ, 0xc0, !PT ;  /* 0x00003e0000037812 */ /* 0x000fc400078ec0ff */
[----:B------:R-:W-:Y:S02]  /*07f0*/  LEA.HI R144, R0, R0, RZ, 0x1b ;  /* 0x0000000000907211 */ /* 0x000fe400078fd8ff */
[----:B------:R-:W-:Y:S02]  /*0800*/  LOP3.LUT R146, R3, 0x1f, R148, 0xf8, !PT ;  /* 0x0000001f03927812 */ /* 0x000fe400078ef894 */
[----:B------:R-:W-:Y:S02]  /*0810*/  LEA R144, R144, UR6, 0x2 ;  /* 0x0000000690907c11 */ /* 0x000fe4000f8e10ff */
        /* <DEDUP_REMOVED lines=14> */
[----:B----4-:R-:W-:-:S07]  /*0900*/  LOP3.LUT R129, R146, 0x1e0, RZ, 0xfc, !PT ;  /* 0x000001e092817812 */ /* 0x010fce00078efcff */
.L_x_3765:
[----:B0-----:R-:W0:Y:S01]  /*0910*/  LDCU.128 UR12, c[0x0][0x420] ;  /* 0x00008400ff0c77ac */ /* 0x001e220008000c00 */
[----:B-1----:R-:W-:Y:S02]  /*0920*/  PRMT R19, RZ, 0x7610, R19 ;  /* 0x00007610ff137816 */ /* 0x002fe40000000013 */
[----:B------:R-:W-:Y:S01]  /*0930*/  PRMT R18, RZ, 0x7610, R18 ;  /* 0x00007610ff127816 */ /* 0x000fe20000000012 */
[----:B------:R-:W1:Y:S01]  /*0940*/  LDCU.128 UR8, c[0x0][0x410] ;  /* 0x00008200ff0877ac */ /* 0x000e620008000c00 */
[----:B------:R-:W-:Y:S02]  /*0950*/  PRMT R13, RZ, 0x7610, R13 ;  /* 0x00007610ff0d7816 */ /* 0x000fe4000000000d */
[----:B------:R-:W-:Y:S01]  /*0960*/  PRMT R12, RZ, 0x7610, R12 ;  /* 0x00007610ff0c7816 */ /* 0x000fe2000000000c */
[----:B------:R-:W-:Y:S01]  /*0970*/  ULEA UR6, UR22, 0xfffffc00, 0xa ;  /* 0xfffffc0016067891 */ /* 0x000fe2000f8e50ff */
[----:B------:R-:W-:Y:S01]  /*0980*/  PRMT R15, RZ, 0x7610, R15 ;  /* 0x00007610ff0f7816 */ /* 0x000fe2000000000f */
[----:B------:R-:W-:Y:S01]  /*0990*/  UMOV UR7, URZ ;  /* 0x000000ff00077c82 */ /* 0x000fe20008000000 */
[----:B------:R-:W2:Y:S01]  /*09a0*/  LDCU.64 UR38, c[0x0][0x488] ;  /* 0x00009100ff2677ac */ /* 0x000ea20008000a00 */
[----:B------:R-:W-:-:S02]  /*09b0*/  PRMT R16, RZ, 0x7610, R16 ;  /* 0x00007610ff107816 */ /* 0x000fc40000000010 */
[----:B------:R-:W-:Y:S01]  /*09c0*/  PRMT R14, RZ, 0x7610, R14 ;  /* 0x00007610ff0e7816 */ /* 0x000fe2000000000e */
[----:B------:R-:W3:Y:S01]  /*09d0*/  LDCU.64 UR40, c[0x0][0x478] ;  /* 0x00008f00ff2877ac */ /* 0x000ee20008000a00 */
[----:B------:R-:W-:Y:S02]  /*09e0*/  PRMT R17, RZ, 0x7610, R17 ;  /* 0x00007610ff117816 */ /* 0x000fe40000000011 */
[----:B------:R-:W-:Y:S01]  /*09f0*/  PRMT R21, RZ, 0x7610, R21 ;  /* 0x00007610ff157816 */ /* 0x000fe20000000015 */
[----:B0-----:R-:W-:Y:S01]  /*0a00*/  UIMAD.WIDE.U32 UR34, UR36, UR12, UR6 ;  /* 0x0000000c242272a5 */ /* 0x001fe2000f8e0006 */
[----:B------:R-:W-:Y:S01]  /*0a10*/  PRMT R20, RZ, 0x7610, R20 ;  /* 0x00007610ff147816 */ /* 0x000fe20000000014 */
[----:B-1----:R-:W-:Y:S01]  /*0a20*/  UIMAD.WIDE.U32 UR32, UR36, UR8, UR6 ;  /* 0x00000008242072a5 */ /* 0x002fe2000f8e0006 */
[----:B------:R-:W-:Y:S01]  /*0a30*/  PRMT R23, RZ, 0x7610, R23 ;  /* 0x00007610ff177816 */ /* 0x000fe20000000017 */
[----:B------:R-:W-:Y:S01]  /*0a40*/  UIMAD UR13, UR36, UR13, UR35 ;  /* 0x0000000d240d72a4 */ /* 0x000fe2000f8e0223 */
[----:B------:R-:W-:-:S02]  /*0a50*/  PRMT R22, RZ, 0x7610, R22 ;  /* 0x00007610ff167816 */ /* 0x000fc40000000016 */
[----:B------:R-:W-:Y:S01]  /*0a60*/  UMOV UR12, UR34 ;  /* 0x00000022000c7c82 */ /* 0x000fe20008000000 */
[----:B------:R-:W-:Y:S01]  /*0a70*/  UIMAD UR9, UR36, UR9, UR33 ;  /* 0x00000009240972a4 */ /* 0x000fe2000f8e0221 */
[----:B------:R-:W-:Y:S01]  /*0a80*/  PRMT R25, RZ, 0x7610, R25 ;  /* 0x00007610ff197816 */ /* 0x000fe20000000019 */
[----:B------:R-:W-:Y:S01]  /*0a90*/  UIMAD.WIDE.U32 UR12, UR29, UR14, UR12 ;  /* 0x0000000e1d0c72a5 */ /* 0x000fe2000f8e000c */
[----:B------:R-:W-:Y:S01]  /*0aa0*/  PRMT R24, RZ, 0x7610, R24 ;  /* 0x00007610ff187816 */ /* 0x000fe20000000018 */
[----:B------:R-:W-:Y:S01]  /*0ab0*/  UMOV UR8, UR32 ;  /* 0x0000002000087c82 */ /* 0x000fe20008000000 */
[----:B------:R-:W-:Y:S01]  /*0ac0*/  PRMT R27, RZ, 0x7610, R27 ;  /* 0x00007610ff1b7816 */ /* 0x000fe2000000001b */
[----:B------:R-:W-:Y:S02]  /*0ad0*/  UIMAD.WIDE.U32 UR8, UR29, UR10, UR8 ;  /* 0x0000000a1d0872a5 */ /* 0x000fe4000f8e0008 */
[----:B------:R-:W-:Y:S01]  /*0ae0*/  UIMAD UR15, UR29, UR15, UR13 ;  /* 0x0000000f1d0f72a4 */ /* 0x000fe2000f8e020d */
[----:B------:R-:W-:Y:S01]  /*0af0*/  IADD3 R0, P1, PT, R146, UR12, RZ ;  /* 0x0000000c92007c10 */ /* 0x000fe2000ff3e0ff */
[----:B------:R-:W-:-:S02]  /*0b00*/  UIMAD UR11, UR29, UR11, UR9 ;  /* 0x0000000b1d0b72a4 */ /* 0x000fc4000f8e0209 */
[----:B------:R-:W-:Y:S01]  /*0b10*/  IADD3 R3, P0, PT, R146, UR8, RZ ;  /* 0x0000000892037c10 */ /* 0x000fe2000ff1e0ff */
[----:B------:R-:W0:Y:S01]  /*0b20*/  LDCU UR13, c[0x0][0x388] ;  /* 0x00007100ff0d77ac */ /* 0x000e220008000800 */
[----:B------:R-:W-:Y:S01]  /*0b30*/  IMAD.X R5, RZ, RZ, UR15, P1 ;  /* 0x0000000fff057e24 */ /* 0x000fe200088e06ff */
[C---:B---3--:R-:W-:Y:S02]  /*0b40*/  LEA R4, P1, R0.reuse, UR40, 0x1 ;  /* 0x0000002800047c11 */ /* 0x048fe4000f8208ff */
[----:B------:R-:W-:Y:S01]  /*0b50*/  IADD3.X R6, PT, PT, RZ, UR11, RZ, P0, !PT ;  /* 0x0000000bff067c10 */ /* 0x000fe200087fe4ff */
[----:B------:R-:W-:Y:S01]  /*0b60*/  BAR.SYNC.DEFER_BLOCKING 0x0 ;  /* 0x0000000000007b1d */ /* 0x000fe20000010000 */
[C---:B--2---:R-:W-:Y:S02]  /*0b70*/  LEA R2, P0, R3.reuse, UR38, 0x1 ;  /* 0x0000002603027c11 */ /* 0x044fe4000f8008ff */
[----:B------:R-:W-:Y:S02]  /*0b80*/  LEA.HI.X R5, R0, UR41, R5, 0x1, P1 ;  /* 0x0000002900057c11 */ /* 0x000fe400088f0c05 */
[----:B------:R-:W-:Y:S01]  /*0b90*/  LEA.HI.X R3, R3, UR39, R6, 0x1, P0 ;  /* 0x0000002703037c11 */ /* 0x000fe200080f0c06 */
[----:B------:R-:W1:Y:S01]  /*0ba0*/  S2R R128, SR_LANEID ;  /* 0x0000000000807919 */ /* 0x000e620000000000 */
[----:B------:R-:W-:Y:S01]  /*0bb0*/  SHF.L.U32 R6, R146, 0x1, RZ ;  /* 0x0000000192067819 */ /* 0x000fe200000006ff */
[----:B------:R-:W2:Y:S01]  /*0bc0*/  S2UR UR8, SR_CgaCtaId ;  /* 0x00000000000879c3 */ /* 0x000ea20000008800 */
[----:B------:R-:W-:-:S02]  /*0bd0*/  PRMT R0, RZ, 0x7610, R0 ;  /* 0x00007610ff007816 */ /* 0x000fc40000000000 */
[----:B------:R-:W-:Y:S01]  /*0be0*/  SHF.L.U32 R26, R148, 0x4, RZ ;  /* 0x00000004941a7819 */ /* 0x000fe200000006ff */
[----:B0-----:R-:W-:Y:S01]  /*0bf0*/  UIADD3 UR32, UPT, UPT, -UR6, UR13, URZ ;  /* 0x0000000d06207290 */ /* 0x001fe2000fffe1ff */
[C---:B------:R-:W-:Y:S01]  /*0c00*/  IADD3 R10, P1, PT, R6.reuse, UR23, RZ ;  /* 0x00000017060a7c10 */ /* 0x040fe2000ff3e0ff */
[----:B------:R-:W-:Y:S01]  /*0c10*/  UMOV UR12, 0x400 ;  /* 0x00000400000c7882 */ /* 0x000fe20000000000 */
[C---:B------:R-:W-:Y:S01]  /*0c20*/  IADD3 R8, P2, PT, R6.reuse, UR25, RZ ;  /* 0x0000001906087c10 */ /* 0x040fe2000ff5e0ff */
[----:B------:R-:W0:Y:S01]  /*0c30*/  LDCU.64 UR10, c[0x0][0x508] ;  /* 0x0000a100ff0a77ac */ /* 0x000e220008000a00 */
[----:B------:R-:W-:Y:S01]  /*0c40*/  IADD3 R6, P0, PT, R6, UR27, RZ ;  /* 0x0000001b06067c10 */ /* 0x000fe2000ff1e0ff */
[----:B------:R-:W-:Y:S01]  /*0c50*/  IMAD.X R11, RZ, RZ, UR24, P1 ;  /* 0x00000018ff0b7e24 */ /* 0x000fe200088e06ff */
[----:B------:R-:W-:Y:S01]  /*0c60*/  IADD3.X R9, PT, PT, RZ, UR26, RZ, P2, !PT ;  /* 0x0000001aff097c10 */ /* 0x000fe200097fe4ff */
[----:B------:R-:W3:Y:S01]  /*0c70*/  LDCU.64 UR14, c[0x0][0x510] ;  /* 0x0000a200ff0e77ac */ /* 0x000ee20008000a00 */
[----:B------:R-:W-:Y:S01]  /*0c80*/  ISETP.GE.AND P2, PT, R143, UR32, PT ;  /* 0x000000208f007c0c */ /* 0x000fe2000bf46270 */
[----:B------:R-:W-:Y:S01]  /*0c90*/  IMAD.X R7, RZ, RZ, UR28, P0 ;  /* 0x0000001cff077e24 */ /* 0x000fe200080e06ff */
[----:B------:R-:W-:Y:S01]  /*0ca0*/  ISETP.GE.AND P0, PT, R146, UR32, PT ;  /* 0x0000002092007c0c */ /* 0x000fe2000bf06270 */
[----:B------:R-:W4:Y:S01]  /*0cb0*/  LDCU.64 UR34, c[0x0][0x490] ;  /* 0x00009200ff2277ac */ /* 0x000f220008000a00 */
[----:B------:R-:W-:-:S02]  /*0cc0*/  ISETP.GE.AND P1, PT, R142, UR32, PT ;  /* 0x000000208e007c0c */ /* 0x000fc4000bf26270 */
[----:B------:R-:W-:Y:S01]  /*0cd0*/  ISETP.GE.AND P6, PT, R141, UR32, PT ;  /* 0x000000208d007c0c */ /* 0x000fe2000bfc6270 */
[----:B------:R-:W0:Y:S01]  /*0ce0*/  LDCU UR33, c[0x0][0x38c] ;  /* 0x00007180ff2177ac */ /* 0x000e220008000800 */
[----:B------:R-:W-:Y:S02]  /*0cf0*/  ISETP.GE.AND P3, PT, R138, UR32, PT ;  /* 0x000000208a007c0c */ /* 0x000fe4000bf66270 */
[----:B------:R-:W-:Y:S02]  /*0d00*/  ISETP.GE.AND P5, PT, R140, UR32, PT ;  /* 0x000000208c007c0c */ /* 0x000fe4000bfa6270 */
[----:B------:R-:W-:Y:S01]  /*0d10*/  ISETP.GE.AND P4, PT, R139, UR32, PT ;  /* 0x000000208b007c0c */ /* 0x000fe2000bf86270 */
[----:B------:R-:W3:Y:S04]  /*0d20*/  @!P2 LDG.E.U16 R13, desc[UR30][R10.64+0x40] ;  /* 0x0000401e0a0da981 */ /* 0x000ee8000c1e1500 */
[----:B------:R-:W4:Y:S01]  /*0d30*/  @!P0 LDG.E.U16 R0, desc[UR30][R10.64] ;  /* 0x0000001e0a008981 */ /* 0x000f22000c1e1500 */
[----:B------:R-:W-:-:S03]  /*0d40*/  ISETP.GE.AND P0, PT, R137, UR32, PT ;  /* 0x0000002089007c0c */ /* 0x000fc6000bf06270 */
[----:B------:R-:W3:Y:S04]  /*0d50*/  @!P1 LDG.E.U16 R12, desc[UR30][R10.64+0x80] ;  /* 0x0000801e0a0c9981 */ /* 0x000ee8000c1e1500 */
[----:B------:R-:W3:Y:S04]  /*0d60*/  @!P6 LDG.E.U16 R15, desc[UR30][R10.64+0xc0] ;  /* 0x0000c01e0a0fe981 */ /* 0x000ee8000c1e1500 */
[----:B------:R-:W3:Y:S04]  /*0d70*/  @!P3 LDG.E.U16 R16, desc[UR30][R10.64+0x180] ;  /* 0x0001801e0a10b981 */ /* 0x000ee8000c1e1500 */
[----:B------:R-:W3:Y:S01]  /*0d80*/  @!P0 LDG.E.U16 R19, desc[UR30][R10.64+0x1c0] ;  /* 0x0001c01e0a138981 */ /* 0x000ee2000c1e1500 */
[----:B------:R-:W-:-:S02]  /*0d90*/  ISETP.GE.AND P0, PT, R136, UR32, PT ;  /* 0x0000002088007c0c */ /* 0x000fc4000bf06270 */
[----:B------:R-:W-:Y:S01]  /*0da0*/  ISETP.GE.AND P1, PT, R134, UR32, PT ;  /* 0x0000002086007c0c */ /* 0x000fe2000bf26270 */
[----:B------:R-:W3:Y:S01]  /*0db0*/  @!P5 LDG.E.U16 R14, desc[UR30][R10.64+0x100] ;  /* 0x0001001e0a0ed981 */ /* 0x000ee2000c1e1500 */
[----:B------:R-:W-:Y:S02]  /*0dc0*/  ISETP.GE.AND P2, PT, R133, UR32, PT ;  /* 0x0000002085007c0c */ /* 0x000fe4000bf46270 */
[----:B------:R-:W-:Y:S01]  /*0dd0*/  ISETP.GE.AND P3, PT, R132, UR32, PT ;  /* 0x0000002084007c0c */ /* 0x000fe2000bf66270 */
[----:B------:R-:W3:Y:S01]  /*0de0*/  @!P4 LDG.E.U16 R17, desc[UR30][R10.64+0x140] ;  /* 0x0001401e0a11c981 */ /* 0x000ee2000c1e1500 */
[----:B------:R-:W-:-:S05]  /*0df0*/  ISETP.GE.AND P4, PT, R131, UR32, PT ;  /* 0x0000002083007c0c */ /* 0x000fca000bf86270 */
[----:B------:R-:W3:Y:S01]  /*0e00*/  @!P0 LDG.E.U16 R18, desc[UR30][R10.64+0x200] ;  /* 0x0002001e0a128981 */ /* 0x000ee2000c1e1500 */
[----:B------:R-:W-:Y:S02]  /*0e10*/  ISETP.GE.AND P0, PT, R135, UR32, PT ;  /* 0x0000002087007c0c */ /* 0x000fe4000bf06270 */
[----:B------:R-:W-:Y:S01]  /*0e20*/  ISETP.GE.AND P5, PT, R130, UR32, PT ;  /* 0x0000002082007c0c */ /* 0x000fe2000bfa6270 */
[----:B------:R-:W3:Y:S01]  /*0e30*/  @!P1 LDG.E.U16 R20, desc[UR30][R10.64+0x280] ;  /* 0x0002801e0a149981 */ /* 0x000ee2000c1e1500 */
[----:B------:R-:W-:-:S03]  /*0e40*/  ISETP.GE.AND P6, PT, R129, UR32, PT ;  /* 0x0000002081007c0c */ /* 0x000fc6000bfc6270 */
[----:B------:R-:W3:Y:S04]  /*0e50*/  @!P2 LDG.E.U16 R23, desc[UR30][R10.64+0x2c0] ;  /* 0x0002c01e0a17a981 */ /* 0x000ee8000c1e1500 */
[----:B------:R-:W3:Y:S04]  /*0e60*/  @!P3 LDG.E.U16 R22, desc[UR30][R10.64+0x300] ;  /* 0x0003001e0a16b981 */ /* 0x000ee8000c1e1500 */
[----:B------:R-:W3:Y:S04]  /*0e70*/  @!P0 LDG.E.U16 R21, desc[UR30][R10.64+0x240] ;  /* 0x0002401e0a158981 */ /* 0x000ee8000c1e1500 */
[----:B------:R-:W3:Y:S04]  /*0e80*/  @!P4 LDG.E.U16 R25, desc[UR30][R10.64+0x340] ;  /* 0x0003401e0a19c981 */ /* 0x000ee8000c1e1500 */
[----:B------:R-:W3:Y:S04]  /*0e90*/  @!P5 LDG.E.U16 R24, desc[UR30][R10.64+0x380] ;  /* 0x0003801e0a18d981 */ /* 0x000ee8000c1e1500 */
[----:B------:R0:W3:Y:S01]  /*0ea0*/  @!P6 LDG.E.U16 R27, desc[UR30][R10.64+0x3c0] ;  /* 0x0003c01e0a1be981 */ /* 0x0000e2000c1e1500 */
[----:B------:R-:W-:Y:S01]  /*0eb0*/  LOP3.LUT R29, R26, 0x3e00, RZ, 0xc0, !PT ;  /* 0x00003e001a1d7812 */ /* 0x000fe200078ec0ff */
[----:B--2---:R-:W-:-:S04]  /*0ec0*/  ULEA UR12, UR8, UR12, 0x18 ;  /* 0x0000000c080c7291 */ /* 0x004fc8000f8ec0ff */
[----:B-1----:R-:W-:-:S05]  /*0ed0*/  IMAD.IADD R29, R29, 0x1, R128 ;  /* 0x000000011d1d7824 */ /* 0x002fca00078e0280 */
[CC--:B------:R-:W-:Y:S02]  /*0ee0*/  LEA.HI.SX32 R127, R29.reuse, R29.reuse, 0x1b ;  /* 0x0000001d1d7f7211 */ /* 0x0c0fe400078fdaff */
[C---:B0-----:R-:W-:Y:S01]  /*0ef0*/  IADD3 R10, PT, PT, R29.reuse, 0x20, RZ ;  /* 0x000000201d0a7810 */ /* 0x041fe20007ffe0ff */
        /* <DEDUP_REMOVED lines=33> */
[----:B------:R-:W-:Y:S02]  /*1110*/  P2R R37, PR, RZ, 0x1 ;  /* 0x00000001ff257803 */ /* 0x000fe40000000000 */
[----:B------:R-:W-:Y:S02]  /*1120*/  ISETP.GE.AND P0, PT, R146, UR32, PT ;  /* 0x0000002092007c0c */ /* 0x000fe4000bf06270 */
[----:B------:R-:W-:Y:S02]  /*1130*/  PRMT R38, RZ, 0x7610, R38 ;  /* 0x00007610ff267816 */ /* 0x000fe40000000026 */
[----:B------:R-:W-:Y:S02]  /*1140*/  P2R R35, PR, RZ, 0x2 ;  /* 0x00000002ff237803 */ /* 0x000fe40000000000 */
[----:B------:R-:W-:-:S02]  /*1150*/  P2R R33, PR, RZ, 0x4 ;  /* 0x00000004ff217803 */ /* 0x000fc40000000000 */
[----:B------:R-:W-:Y:S02]  /*1160*/  ISETP.GE.AND P1, PT, R141, UR32, PT ;  /* 0x000000208d007c0c */ /* 0x000fe4000bf26270 */
[----:B------:R-:W-:Y:S02]  /*1170*/  P2R R31, PR, RZ, 0x8 ;  /* 0x00000008ff1f7803 */ /* 0x000fe40000000000 */
[----:B------:R-:W-:Y:S02]  /*1180*/  ISETP.GE.AND P2, PT, R142, UR32, PT ;  /* 0x000000208e007c0c */ /* 0x000fe4000bf46270 */
[----:B------:R-:W-:Y:S02]  /*1190*/  ISETP.GE.AND P3, PT, R143, UR32, PT ;  /* 0x000000208f007c0c */ /* 0x000fe4000bf66270 */
[----:B------:R-:W-:Y:S02]  /*11a0*/  PRMT R42, RZ, 0x7610, R42 ;  /* 0x00007610ff2a7816 */ /* 0x000fe4000000002a */
[----:B------:R-:W-:-:S02]  /*11b0*/  PRMT R40, RZ, 0x7610, R40 ;  /* 0x00007610ff287816 */ /* 0x000fc40000000028 */
[----:B------:R-:W-:Y:S02]  /*11c0*/  PRMT R11, RZ, 0x7610, R11 ;  /* 0x00007610ff0b7816 */ /* 0x000fe4000000000b */
[----:B------:R-:W-:Y:S02]  /*11d0*/  PRMT R46, RZ, 0x7610, R46 ;  /* 0x00007610ff2e7816 */ /* 0x000fe4000000002e */
[----:B------:R-:W-:Y:S02]  /*11e0*/  PRMT R44, RZ, 0x7610, R44 ;  /* 0x00007610ff2c7816 */ /* 0x000fe4000000002c */
[----:B------:R-:W-:Y:S02]  /*11f0*/  PRMT R48, RZ, 0x7610, R48 ;  /* 0x00007610ff307816 */ /* 0x000fe40000000030 */
[----:B------:R-:W-:Y:S02]  /*1200*/  PRMT R64, RZ, 0x7610, R64 ;  /* 0x00007610ff407816 */ /* 0x000fe40000000040 */
[----:B------:R-:W-:Y:S01]  /*1210*/  PRMT R66, RZ, 0x7610, R66 ;  /* 0x00007610ff427816 */ /* 0x000fe20000000042 */
[----:B----4-:R0:W-:Y:S02]  /*1220*/  STS.U16 [R127], R0 ;  /* 0x000000007f007388 */ /* 0x0101e40000000400 */
[----:B0-----:R-:W-:-:S02]  /*1230*/  VIADD R0, R29, 0xc0 ;  /* 0x000000c01d007836 */ /* 0x001fc40000000000 */
[----:B---3--:R-:W-:Y:S03]  /*1240*/  STS.U16 [R126+0x40], R13 ;  /* 0x0000400d7e007388 */ /* 0x008fe60000000400 */
[----:B------:R-:W-:Y:S01]  /*1250*/  LEA.HI.SX32 R0, R0, R29, 0x1b ;  /* 0x0000001d00007211 */ /* 0x000fe200078fdaff */
[----:B------:R0:W-:Y:S03]  /*1260*/  STS.U16 [R125+0x80], R12 ;  /* 0x0000800c7d007388 */ /* 0x0001e60000000400 */
[----:B------:R-:W-:Y:S01]  /*1270*/  LEA R121, R0, UR12, 0x1 ;  /* 0x0000000c00797c11 */ /* 0x000fe2000f8e08ff */
[----:B------:R-:W-:Y:S01]  /*1280*/  STS.U16 [R124+0xc0], R15 ;  /* 0x0000c00f7c007388 */ /* 0x000fe20000000400 */
[----:B------:R-:W-:-:S03]  /*1290*/  IADD3 R0, PT, PT, R29, 0x160, RZ ;  /* 0x000001601d007810 */ /* 0x000fc60007ffe0ff */
[----:B------:R1:W-:Y:S01]  /*12a0*/  STS.U16 [R123+0x100], R14 ;  /* 0x0001000e7b007388 */ /* 0x0003e20000000400 */
[C---:B0-----:R-:W-:Y:S02]  /*12b0*/  IADD3 R12, PT, PT, R29.reuse, 0x1a0, RZ ;  /* 0x000001a01d0c7810 */ /* 0x041fe40007ffe0ff */
[-C--:B------:R-:W-:Y:S01]  /*12c0*/  LEA.HI.SX32 R0, R0, R29.reuse, 0x1b ;  /* 0x0000001d00007211 */ /* 0x080fe200078fdaff */
[----:B------:R-:W-:Y:S01]  /*12d0*/  STS.U16 [R122+0x140], R17 ;  /* 0x000140117a007388 */ /* 0x000fe20000000400 */
[-C--:B------:R-:W-:Y:S01]  /*12e0*/  LEA.HI.SX32 R12, R12, R29.reuse, 0x1b ;  /* 0x0000001d0c0c7211 */ /* 0x080fe200078fdaff */
[----:B-1----:R-:W-:Y:S02]  /*12f0*/  VIADD R14, R29, 0x1c0 ;  /* 0x000001c01d0e7836 */ /* 0x002fe40000000000 */
        /* <DEDUP_REMOVED lines=20> */
[C---:B------:R-:W-:Y:S01]  /*1440*/  IADD3 R14, PT, PT, R29.reuse, 0x4, RZ ;  /* 0x000000041d0e7810 */ /* 0x040fe20007ffe0ff */
[C---:B------:R-:W-:Y:S01]  /*1450*/  VIADD R32, R29.reuse, 0xd ;  /* 0x0000000d1d207836 */ /* 0x040fe20000000000 */
[C---:B------:R-:W-:Y:S01]  /*1460*/  IADD3 R18, PT, PT, R29.reuse, 0x6, RZ ;  /* 0x000000061d127810 */ /* 0x040fe20007ffe0ff */
[C---:B------:R-:W-:Y:S01]  /*1470*/  VIADD R36, R29.reuse, 0xf ;  /* 0x0000000f1d247836 */ /* 0x040fe20000000000 */
[----:B--2---:R-:W-:-:S02]  /*1480*/  IADD3 R22, PT, PT, R29, 0x8, RZ ;  /* 0x000000081d167810 */ /* 0x004fc40007ffe0ff */
[C---:B------:R-:W-:Y:S01]  /*1490*/  IADD3 R26, PT, PT, R29.reuse, 0xa, RZ ;  /* 0x0000000a1d1a7810 */ /* 0x040fe20007ffe0ff */
[C---:B0-----:R-:W-:Y:S01]  /*14a0*/  VIADD R24, R29.reuse, 0x9 ;  /* 0x000000091d187836 */ /* 0x041fe20000000000 */
        /* <DEDUP_REMOVED lines=63> */
[----:B------:R-:W-:Y:S01]  /*18a0*/  ISETP.GE.AND P3, PT, R139, UR32, PT ;  /* 0x000000208b007c0c */ /* 0x000fe2000bf66270 */
[----:B------:R-:W4:Y:S01]  /*18b0*/  @!P5 LDG.E.U16 R66, desc[UR30][R8.64+0x380] ;  /* 0x0003801e0842d981 */ /* 0x000f22000c1e1500 */
[----:B------:R-:W-:Y:S02]  /*18c0*/  PRMT R17, RZ, 0x7610, R17 ;  /* 0x00007610ff117816 */ /* 0x000fe40000000011 */
[----:B------:R-:W-:Y:S01]  /*18d0*/  PRMT R15, RZ, 0x7610, R15 ;  /* 0x00007610ff0f7816 */ /* 0x000fe2000000000f */
        /* <DEDUP_REMOVED lines=13> */
[----:B------:R-:W4:Y:S04]  /*19b0*/  @!P0 LDG.E.U16 R19, desc[UR30][R8.64+0x240] ;  /* 0x0002401e08138981 */ /* 0x000f28000c1e1500 */
[----:B------:R-:W4:Y:S04]  /*19c0*/  @!P2 LDG.E.U16 R21, desc[UR30][R8.64+0x2c0] ;  /* 0x0002c01e0815a981 */ /* 0x000f28000c1e1500 */
[----:B------:R-:W4:Y:S04]  /*19d0*/  @!P3 LDG.E.U16 R64, desc[UR30][R8.64+0x300] ;  /* 0x0003001e0840b981 */ /* 0x000f28000c1e1500 */
[----:B------:R-:W4:Y:S04]  /*19e0*/  @!P4 LDG.E.U16 R23, desc[UR30][R8.64+0x340] ;  /* 0x0003401e0817c981 */ /* 0x000f28000c1e1500 */
[----:B------:R-:W4:Y:S01]  /*19f0*/  @!P6 LDG.E.U16 R25, desc[UR30][R8.64+0x3c0] ;  /* 0x0003c01e0819e981 */ /* 0x000f22000c1e1500 */
[----:B------:R-:W-:-:S02]  /*1a00*/  P2R R47, PR, RZ, 0x1 ;  /* 0x00000001ff2f7803 */ /* 0x000fc40000000000 */
[----:B------:R-:W-:Y:S02]  /*1a10*/  ISETP.GE.AND P0, PT, R146, UR32, PT ;  /* 0x0000002092007c0c */ /* 0x000fe4000bf06270 */
[----:B------:R-:W-:Y:S02]  /*1a20*/  PRMT R0, RZ, 0x7610, R0 ;  /* 0x00007610ff007816 */ /* 0x000fe40000000000 */
[----:B------:R-:W-:Y:S02]  /*1a30*/  P2R R45, PR, RZ, 0x2 ;  /* 0x00000002ff2d7803 */ /* 0x000fe40000000000 */
[----:B------:R-:W-:Y:S02]  /*1a40*/  P2R R43, PR, RZ, 0x4 ;  /* 0x00000004ff2b7803 */ /* 0x000fe40000000000 */
[----:B------:R-:W-:Y:S02]  /*1a50*/  ISETP.GE.AND P1, PT, R141, UR32, PT ;  /* 0x000000208d007c0c */ /* 0x000fe4000bf26270 */
[----:B------:R-:W-:-:S02]  /*1a60*/  P2R R41, PR, RZ, 0x8 ;  /* 0x00000008ff297803 */ /* 0x000fc40000000000 */
[----:B------:R-:W-:Y:S02]  /*1a70*/  ISETP.GE.AND P2, PT, R142, UR32, PT ;  /* 0x000000208e007c0c */ /* 0x000fe4000bf46270 */
[----:B------:R-:W-:Y:S02]  /*1a80*/  ISETP.GE.AND P3, PT, R143, UR32, PT ;  /* 0x000000208f007c0c */ /* 0x000fe4000bf66270 */
[----:B------:R-:W-:Y:S02]  /*1a90*/  PRMT R26, RZ, 0x7610, R26 ;  /* 0x00007610ff1a7816 */ /* 0x000fe4000000001a */
[----:B------:R-:W-:Y:S02]  /*1aa0*/  PRMT R29, RZ, 0x7610, R29 ;  /* 0x00007610ff1d7816 */ /* 0x000fe4000000001d */
[----:B------:R-:W-:Y:S02]  /*1ab0*/  PRMT R24, RZ, 0x7610, R24 ;  /* 0x00007610ff187816 */ /* 0x000fe40000000018 */
[----:B0-----:R-:W-:-:S02]  /*1ac0*/  PRMT R27, RZ, 0x7610, R27 ;  /* 0x00007610ff1b7816 */ /* 0x001fc4000000001b */
        /* <DEDUP_REMOVED lines=55> */
[----:B------:R-:W-:-:S03]  /*1e40*/  ISETP.NE.AND P1, PT, R45, RZ, PT ;  /* 0x000000ff2d00720c */ /* 0x000fc60003f25270 */
[----:B------:R-:W4:Y:S01]  /*1e50*/  @!P2 LDG.E.U16 R28, desc[UR30][R6.64+0x180] ;  /* 0x0001801e061ca981 */ /* 0x000f22000c1e1500 */
[----:B------:R-:W-:Y:S02]  /*1e60*/  ISETP.NE.AND P2, PT, R43, RZ, PT ;  /* 0x000000ff2b00720c */ /* 0x000fe40003f45270 */
[----:B0-----:R-:W-:Y:S01]  /*1e70*/  PRMT R25, RZ, 0x7610, R25 ;  /* 0x00007610ff197816 */ /* 0x001fe20000000019 */
[----:B------:R-:W4:Y:S04]  /*1e80*/  @!P4 LDG.E.U16 R37, desc[UR30][R6.64+0x340] ;  /* 0x0003401e0625c981 */ /* 0x000f28000c1e1500 */
[----:B------:R-:W4:Y:S01]  /*1e90*/  @!P0 LDG.E.U16 R30, desc[UR30][R6.64+0x200] ;  /* 0x0002001e061e8981 */ /* 0x000f22000c1e1500 */
[----:B------:R-:W-:-:S03]  /*1ea0*/  ISETP.NE.AND P0, PT, R47, RZ, PT ;  /* 0x000000ff2f00720c */ /* 0x000fc60003f05270 */
[----:B------:R-:W4:Y:S01]  /*1eb0*/  @!P3 LDG.E.U16 R31, desc[UR30][R6.64+0x140] ;  /* 0x0001401e061fb981 */ /* 0x000f22000c1e1500 */
[----:B------:R-:W-:-:S03]  /*1ec0*/  ISETP.NE.AND P3, PT, R41, RZ, PT ;  /* 0x000000ff2900720c */ /* 0x000fc60003f65270 */
[----:B------:R-:W4:Y:S04]  /*1ed0*/  @!P1 LDG.E.U16 R32, desc[UR30][R6.64+0x280] ;  /* 0x0002801e06209981 */ /* 0x000f28000c1e1500 */
        /* <DEDUP_REMOVED lines=54> */
[----:B------:R-:W-:Y:S02]  /*2240*/  PRMT R29, RZ, 0x7610, R29 ;  /* 0x00007610ff1d7816 */ /* 0x000fe4000000001d */
[----:B------:R-:W-:Y:S02]  /*2250*/  PRMT R28, RZ, 0x7610, R28 ;  /* 0x00007610ff1c7816 */ /* 0x000fe4000000001c */
[----:B------:R-:W-:Y:S01]  /*2260*/  PRMT R27, RZ, 0x7610, R27 ;  /* 0x00007610ff1b7816 */ /* 0x000fe2000000001b */
[----:B------:R-:W4:Y:S01]  /*2270*/  @!P0 LDG.E.U16 R38, desc[UR30][R2.64] ;  /* 0x0000001e02268981 */ /* 0x000f22000c1e1500 */
[----:B------:R-:W-:-:S03]  /*2280*/  ISETP.GE.AND P0, PT, R140, UR32, PT ;  /* 0x000000208c007c0c */ /* 0x000fc6000bf06270 */
[----:B------:R-:W4:Y:S01]  /*2290*/  @!P1 LDG.E.U16 R29, desc[UR30][R2.64+0xc0] ;  /* 0x0000c01e021d9981 */ /* 0x000f22000c1e1500 */
[----:B------:R-:W-:-:S03]  /*22a0*/  ISETP.GE.AND P1, PT, R137, UR32, PT ;  /* 0x0000002089007c0c */ /* 0x000fc6000bf26270 */
[----:B------:R-:W4:Y:S01]  /*22b0*/  @!P2 LDG.E.U16 R28, desc[UR30][R2.64+0x80] ;  /* 0x0000801e021ca981 */ /* 0x000f22000c1e1500 */
[----:B------:R-:W-:-:S03]  /*22c0*/  ISETP.GE.AND P2, PT, R138, UR32, PT ;  /* 0x000000208a007c0c */ /* 0x000fc6000bf46270 */
[----:B------:R-:W4:Y:S04]  /*22d0*/  @!P3 LDG.E.U16 R27, desc[UR30][R2.64+0x40] ;  /* 0x0000401e021bb981 */ /* 0x000f28000c1e1500 */
[----:B------:R-:W4:Y:S01]  /*22e0*/  @!P0 LDG.E.U16 R30, desc[UR30][R2.64+0x100] ;  /* 0x0001001e021e8981 */ /* 0x000f22000c1e1500 */
[----:B------:R-:W-:Y:S02]  /*22f0*/  ISETP.GE.AND P0, PT, R136, UR32, PT ;  /* 0x0000002088007c0c */ /* 0x000fe4000bf06270 */
[----:B------:R-:W-:Y:S01]  /*2300*/  ISETP.GE.AND P3, PT, R139, UR32, PT ;  /* 0x000000208b007c0c */ /* 0x000fe2000bf66270 */
[----:B------:R-:W4:Y:S01]  /*2310*/  @!P4 LDG.E.U16 R41, desc[UR30][R2.64+0x340] ;  /* 0x0003401e0229c981 */ /* 0x000f22000c1e1500 */
[----:B-1----:R-:W-:Y:S02]  /*2320*/  PRMT R34, RZ, 0x7610, R34 ;  /* 0x00007610ff227816 */ /* 0x002fe40000000022 */
[----:B------:R-:W-:Y:S01]  /*2330*/  PRMT R35, RZ, 0x7610, R35 ;  /* 0x00007610ff237816 */ /* 0x000fe20000000023 */
[----:B------:R-:W4:Y:S01]  /*2340*/  @!P2 LDG.E.U16 R46, desc[UR30][R2.64+0x180] ;  /* 0x0001801e022ea981 */ /* 0x000f22000c1e1500 */
[----:B------:R-:W-:-:S02]  /*2350*/  PRMT R33, RZ, 0x7610, R33 ;  /* 0x00007610ff217816 */ /* 0x000fc40000000021 */
[----:B------:R-:W-:Y:S01]  /*2360*/  ISETP.NE.AND P2, PT, R47, RZ, PT ;  /* 0x000000ff2f00720c */ /* 0x000fe20003f45270 */
[----:B------:R-:W4:Y:S04]  /*2370*/  @!P5 LDG.E.U16 R64, desc[UR30][R2.64+0x380] ;  /* 0x0003801e0240d981 */ /* 0x000f28000c1e1500 */
        /* <DEDUP_REMOVED lines=8> */
[----:B---3--:R-:W-:Y:S02]  /*2400*/  PRMT R36, RZ, 0x7610, R36 ;  /* 0x00007610ff247816 */ /* 0x008fe40000000024 */
[----:B----4-:R-:W-:Y:S02]  /*2410*/  PRMT R39, RZ, 0x7610, R39 ;  /* 0x00007610ff277816 */ /* 0x010fe40000000027 */
[----:B------:R-:W3:Y:S04]  /*2420*/  @!P0 LDG.E.U16 R37, desc[UR30][R2.64+0x240] ;  /* 0x0002401e02258981 */ /* 0x000ee8000c1e1500 */
[----:B------:R-:W4:Y:S04]  /*2430*/  @!P1 LDG.E.U16 R36, desc[UR30][R2.64+0x280] ;  /* 0x0002801e02249981 */ /* 0x000f28000c1e1500 */
[----:B------:R-:W2:Y:S04]  /*2440*/  @!P2 LDG.E.U16 R39, desc[UR30][R2.64+0x2c0] ;  /* 0x0002c01e0227a981 */ /* 0x000ea8000c1e1500 */
[----:B------:R-:W2:Y:S01]  /*2450*/  @!P3 LDG.E.U16 R48, desc[UR30][R2.64+0x300] ;  /* 0x0003001e0230b981 */ /* 0x000ea2000c1e1500 */
[----:B------:R-:W-:-:S02]  /*2460*/  P2R R72, PR, RZ, 0x1 ;  /* 0x00000001ff487803 */ /* 0x000fc40000000000 */
[----:B------:R-:W-:Y:S02]  /*2470*/  ISETP.GE.AND P0, PT, R146, UR32, PT ;  /* 0x0000002092007c0c */ /* 0x000fe4000bf06270 */
[----:B------:R-:W-:Y:S02]  /*2480*/  P2R R70, PR, RZ, 0x2 ;  /* 0x00000002ff467803 */ /* 0x000fe40000000000 */
[----:B------:R-:W-:Y:S02]  /*2490*/  ISETP.GE.AND P1, PT, R143, UR32, PT ;  /* 0x000000208f007c0c */ /* 0x000fe4000bf26270 */
        /* <DEDUP_REMOVED lines=20> */
[----:B---3--:R-:W-:Y:S04]  /*25e0*/  STS.U16 [R118+0x240], R37 ;  /* 0x0002402576007388 */ /* 0x008fe80000000400 */
[----:B----4-:R-:W-:Y:S04]  /*25f0*/  STS.U16 [R117+0x280], R36 ;  /* 0x0002802475007388 */ /* 0x010fe80000000400 */
[----:B--2---:R-:W-:Y:S04]  /*2600*/  STS.U16 [R116+0x2c0], R39 ;  /* 0x0002c02774007388 */ /* 0x004fe80000000400 */
[----:B------:R1:W-:Y:S04]  /*2610*/  STS.U16 [R115+0x300], R48 ;  /* 0x0003003073007388 */ /* 0x0003e80000000400 */
[----:B------:R-:W-:Y:S04]  /*2620*/  STS.U16 [R114+0x340], R41 ;  /* 0x0003402972007388 */ /* 0x000fe80000000400 */
[----:B------:R2:W-:Y:S04]  /*2630*/  STS.U16 [R113+0x380], R64 ;  /* 0x0003804071007388 */ /* 0x0005e80000000400 */
[----:B------:R-:W-:Y:S01]  /*2640*/  STS.U16 [R112+0x3c0], R43 ;  /* 0x0003c02b70007388 */ /* 0x000fe20000000400 */
[----:B------:R-:W-:-:S03]  /*2650*/  NOP ;  /* 0x0000000000007918 */ /* 0x000fc60000000000 */
[----:B------:R-:W-:Y:S04]  /*2660*/  LDS.U16 R27, [R111] ;  /* 0x000000006f1b7984 */ /* 0x000fe80000000400 */
[----:B------:R-:W-:Y:S04]  /*2670*/  LDS.U16 R28, [R110+0x2] ;  /* 0x000002006e1c7984 */ /* 0x000fe80000000400 */
[----:B------:R-:W3:Y:S04]  /*2680*/  LDS.U16 R29, [R109+0x4] ;  /* 0x000004006d1d7984 */ /* 0x000ee80000000400 */
[----:B------:R-:W4:Y:S04]  /*2690*/  LDS.U16 R30, [R108+0x6] ;  /* 0x000006006c1e7984 */ /* 0x000f280000000400 */
[----:B------:R-:W4:Y:S04]  /*26a0*/  LDS.U16 R2, [R107+0x8] ;  /* 0x000008006b027984 */ /* 0x000f280000000400 */
[----:B------:R-:W-:Y:S04]  /*26b0*/  LDS.U16 R3, [R106+0xa] ;  /* 0x00000a006a037984 */ /* 0x000fe80000000400 */
[----:B------:R-:W4:Y:S04]  /*26c0*/  LDS.U16 R33, [R105+0xc] ;  /* 0x00000c0069217984 */ /* 0x000f280000000400 */
[----:B------:R-:W-:Y:S04]  /*26d0*/  LDS.U16 R34, [R104+0xe] ;  /* 0x00000e0068227984 */ /* 0x000fe80000000400 */
[----:B------:R-:W-:Y:S04]  /*26e0*/  LDS.U16 R35, [R103+0x10] ;  /* 0x0000100067237984 */ /* 0x000fe80000000400 */
[----:B------:R-:W4:Y:S04]  /*26f0*/  LDS.U16 R36, [R102+0x12] ;  /* 0x0000120066247984 */ /* 0x000f280000000400 */
[----:B------:R-:W-:Y:S04]  /*2700*/  LDS.U16 R37, [R101+0x14] ;  /* 0x0000140065257984 */ /* 0x000fe80000000400 */
[----:B------:R-:W4:Y:S04]  /*2710*/  LDS.U16 R38, [R100+0x16] ;  /* 0x0000160064267984 */ /* 0x000f280000000400 */
[----:B------:R-:W4:Y:S04]  /*2720*/  LDS.U16 R39, [R99+0x18] ;  /* 0x0000180063277984 */ /* 0x000f280000000400 */
[----:B------:R-:W4:Y:S04]  /*2730*/  LDS.U16 R41, [R98+0x1a] ;  /* 0x00001a0062297984 */ /* 0x000f280000000400 */
[----:B------:R-:W4:Y:S04]  /*2740*/  LDS.U16 R43, [R97+0x1c] ;  /* 0x00001c00612b7984 */ /* 0x000f280000000400 */
[----:B------:R-:W4:Y:S01]  /*2750*/  LDS.U16 R45, [R96+0x1e] ;  /* 0x00001e00602d7984 */ /* 0x000f220000000400 */
[----:B------:R-:W-:Y:S01]  /*2760*/  BAR.SYNC.DEFER_BLOCKING 0x0 ;  /* 0x0000000000007b1d */ /* 0x000fe20000010000 */
[----:B0-----:R-:W-:-:S05]  /*2770*/  PRMT R46, RZ, 0x7610, R46 ;  /* 0x00007610ff2e7816 */ /* 0x001fca000000002e */
[----:B------:R-:W4:Y:S01]  /*2780*/  @!P0 LDG.E.U16 R66, desc[UR30][R4.64] ;  /* 0x0000001e04428981 */ /* 0x000f22000c1e1500 */
[----:B------:R-:W-:-:S03]  /*2790*/  ISETP.GE.AND P0, PT, R142, UR32, PT ;  /* 0x000000208e007c0c */ /* 0x000fc6000bf06270 */
[----:B------:R-:W4:Y:S01]  /*27a0*/  @!P1 LDG.E.U16 R47, desc[UR30][R4.64+0x40] ;  /* 0x0000401e042f9981 */ /* 0x000f22000c1e1500 */
[----:B------:R-:W-:Y:S02]  /*27b0*/  ISETP.GE.AND P1, PT, R141, UR32, PT ;  /* 0x000000208d007c0c */ /* 0x000fe4000bf26270 */
[----:B-1----:R-:W-:Y:S01]  /*27c0*/  PRMT R48, RZ, 0x7610, R48 ;  /* 0x00007610ff307816 */ /* 0x002fe20000000030 */
[----:B------:R-:W4:Y:S01]  /*27d0*/  @!P2 LDG.E.U16 R83, desc[UR30][R4.64+0x2c0] ;  /* 0x0002c01e0453a981 */ /* 0x000f22000c1e1500 */
[----:B--2---:R-:W-:-:S03]  /*27e0*/  PRMT R64, RZ, 0x7610, R64 ;  /* 0x00007610ff407816 */ /* 0x004fc60000000040 */
[----:B------:R-:W2:Y:S04]  /*27f0*/  @!P3 LDG.E.U16 R74, desc[UR30][R4.64+0x300] ;  /* 0x0003001e044ab981 */ /* 0x000ea8000c1e1500 */
[----:B------:R-:W2:Y:S01]  /*2800*/  @!P0 LDG.E.U16 R46, desc[UR30][R4.64+0x80] ;  /* 0x0000801e042e8981 */ /* 0x000ea2000c1e1500 */
[----:B------:R-:W-:-:S03]  /*2810*/  ISETP.GE.AND P0, PT, R140, UR32, PT ;  /* 0x000000208c007c0c */ /* 0x000fc6000bf06270 */
[----:B------:R-:W2:Y:S01]  /*2820*/  @!P1 LDG.E.U16 R67, desc[UR30][R4.64+0xc0] ;  /* 0x0000c01e04439981 */ /* 0x000ea2000c1e1500 */
[----:B------:R-:W-:-:S03]  /*2830*/  ISETP.GE.AND P1, PT, R139, UR32, PT ;  /* 0x000000208b007c0c */ /* 0x000fc6000bf26270 */
[----:B------:R-:W2:Y:S04]  /*2840*/  @!P4 LDG.E.U16 R85, desc[UR30][R4.64+0x340] ;  /* 0x0003401e0455c981 */ /* 0x000ea8000c1e1500 */
[----:B------:R-:W2:Y:S04]  /*2850*/  @!P5 LDG.E.U16 R76, desc[UR30][R4.64+0x380] ;  /* 0x0003801e044cd981 */ /* 0x000ea8000c1e1500 */
[----:B------:R-:W2:Y:S01]  /*2860*/  @!P0 LDG.E.U16 R48, desc[UR30][R4.64+0x100] ;  /* 0x0001001e04308981 */ /* 0x000ea2000c1e1500 */
[----:B------:R-:W-:-:S03]  /*2870*/  ISETP.GE.AND P0, PT, R138, UR32, PT ;  /* 0x000000208a007c0c */ /* 0x000fc6000bf06270 */
[----:B------:R-:W2:Y:S01]  /*2880*/  @!P1 LDG.E.U16 R73, desc[UR30][R4.64+0x140] ;  /* 0x0001401e04499981 */ /* 0x000ea2000c1e1500 */
[----:B------:R-:W-:-:S03]  /*2890*/  ISETP.GE.AND P1, PT, R137, UR32, PT ;  /* 0x0000002089007c0c */ /* 0x000fc6000bf26270 */
[----:B------:R-:W2:Y:S06]  /*28a0*/  @!P6 LDG.E.U16 R87, desc[UR30][R4.64+0x3c0] ;  /* 0x0003c01e0457e981 */ /* 0x000eac000c1e1500 */
[----:B------:R-:W2:Y:S01]  /*28b0*/  @!P0 LDG.E.U16 R64, desc[UR30][R4.64+0x180] ;  /* 0x0001801e04408981 */ /* 0x000ea2000c1e1500 */
[----:B------:R-:W-:-:S03]  /*28c0*/  ISETP.GE.AND P0, PT, R136, UR32, PT ;  /* 0x0000002088007c0c */ /* 0x000fc6000bf06270 */
[----:B------:R-:W2:Y:S01]  /*28d0*/  @!P1 LDG.E.U16 R75, desc[UR30][R4.64+0x1c0] ;  /* 0x0001c01e044b9981 */ /* 0x000ea2000c1e1500 */
[----:B------:R-:W-:Y:S02]  /*28e0*/  ISETP.NE.AND P1, PT, R70, RZ, PT ;  /* 0x000000ff4600720c */ /* 0x000fe40003f25270 */
[----:B------:R-:W-:-:S07]  /*28f0*/  PRMT R70, RZ, 0x7610, R70 ;  /* 0x00007610ff467816 */ /* 0x000fce0000000046 */
[----:B------:R-:W2:Y:S01]  /*2900*/  @!P0 LDG.E.U16 R70, desc[UR30][R4.64+0x200] ;  /* 0x0002001e04468981 */ /* 0x000ea2000c1e1500 */
[----:B------:R-:W-:Y:S02]  /*2910*/  ISETP.NE.AND P0, PT, R72, RZ, PT ;  /* 0x000000ff4800720c */ /* 0x000fe40003f05270 */
[----:B------:R-:W-:-:S06]  /*2920*/  PRMT R72, RZ, 0x7610, R72 ;  /* 0x00007610ff487816 */ /* 0x000fcc0000000048 */
[----:B------:R-:W2:Y:S05]  /*2930*/  @!P1 LDG.E.U16 R72, desc[UR30][R4.64+0x280] ;  /* 0x0002801e04489981 */ /* 0x000eaa000c1e1500 */
[----:B------:R0:W2:Y:S01]  /*2940*/  @!P0 LDG.E.U16 R79, desc[UR30][R4.64+0x240] ;  /* 0x0002401e044f8981 */ /* 0x0000a2000c1e1500 */
[----:B---3--:R-:W-:Y:S01]  /*2950*/  SHF.L.U32 R29, R29, 0x10, RZ ;  /* 0x000000101d1d7819 */ /* 0x008fe200000006ff */
[----:B------:R-:W-:-:S04]  /*2960*/  IMAD.U32 R28, R28, 0x10000, RZ ;  /* 0x000100001c1c7824 */ /* 0x000fc800078e00ff */
[----:B------:R-:W-:Y:S01]  /*2970*/  FMUL.FTZ R84, R29, -1.4426950216293334961 ;  /* 0xbfb8aa3b1d547820 */ /* 0x000fe20000410000 */
[----:B------:R-:W-:Y:S01]  /*2980*/  FMUL.FTZ R81, R28, -1.4426950216293334961 ;  /* 0xbfb8aa3b1c517820 */ /* 0x000fe20000410000 */
[----:B----4-:R-:W-:Y:S01]  /*2990*/  IMAD.U32 R30, R30, 0x10000, RZ ;  /* 0x000100001e1e7824 */ /* 0x010fe200078e00ff */
[----:B------:R-:W-:Y:S02]  /*29a0*/  SHF.L.U32 R27, R27, 0x10, RZ ;  /* 0x000000101b1b7819 */ /* 0x000fe400000006ff */
[----:B------:R-:W-:Y:S01]  /*29b0*/  MUFU.EX2 R82, R81 ;  /* 0x0000005100527308 */ /* 0x000fe20000000800 */
[----:B------:R-:W-:Y:S01]  /*29c0*/  FMUL.FTZ R86, R30, -1.4426950216293334961 ;  /* 0xbfb8aa3b1e567820 */ /* 0x000fe20000410000 */
[----:B0-----:R-:W-:Y:S01]  /*29d0*/  SHF.L.U32 R4, R2, 0x10, RZ ;  /* 0x0000001002047819 */ /* 0x001fe200000006ff */
[----:B------:R-:W-:-:S05]  /*29e0*/  FMUL.FTZ R78, R27, -1.4426950216293334961 ;  /* 0xbfb8aa3b1b4e7820 */ /* 0x000fca0000410000 */
[----:B------:R-:W-:Y:S01]  /*29f0*/  MUFU.EX2 R84, R84 ;  /* 0x0000005400547308 */ /* 0x000fe20000000800 */
[----:B------:R-:W-:Y:S01]  /*2a00*/  FMUL.FTZ R2, R4, -1.4426950216293334961 ;  /* 0xbfb8aa3b04027820 */ /* 0x000fe20000410000 */
[----:B------:R-:W-:Y:S01]  /*2a10*/  SHF.L.U32 R33, R33, 0x10, RZ ;  /* 0x0000001021217819 */ /* 0x000fe200000006ff */
[----:B------:R-:W-:-:S05]  /*2a20*/  IMAD.U32 R36, R36, 0x10000, RZ ;  /* 0x0001000024247824 */ /* 0x000fca00078e00ff */
[----:B------:R0:W1:Y:S08]  /*2a30*/  MUFU.EX2 R80, R78 ;  /* 0x0000004e00507308 */ /* 0x0000700000000800 */
[----:B------:R-:W-:Y:S01]  /*2a40*/  MUFU.EX2 R86, R86 ;  /* 0x0000005600567308 */ /* 0x000fe20000000800 */
[----:B0-----:R-:W-:Y:S01]  /*2a50*/  FMUL.FTZ R78, R33, -1.4426950216293334961 ;  /* 0xbfb8aa3b214e7820 */ /* 0x001fe20000410000 */
[----:B------:R-:W-:-:S06]  /*2a60*/  FMUL.FTZ R92, R36, -1.4426950216293334961 ;  /* 0xbfb8aa3b245c7820 */ /* 0x000fcc0000410000 */
[----:B------:R0:W-:Y:S01]  /*2a70*/  MUFU.EX2 R88, R2 ;  /* 0x0000000200587308 */ /* 0x0001e20000000800 */
[----:B------:R-:W-:Y:S02]  /*2a80*/  IMAD.U32 R38, R38, 0x10000, RZ ;  /* 0x0001000026267824 */ /* 0x000fe400078e00ff */
[----:B------:R-:W-:-:S05]  /*2a90*/  IMAD.U32 R5, R3, 0x10000, RZ ;  /* 0x0001000003057824 */ /* 0x000fca00078e00ff */
[----:B------:R-:W-:Y:S01]  /*2aa0*/  MUFU.EX2 R90, R78 ;  /* 0x0000004e005a7308 */ /* 0x000fe20000000800 */
[----:B------:R-:W-:Y:S01]  /*2ab0*/  FMUL.FTZ R94, R38, -1.4426950216293334961 ;  /* 0xbfb8aa3b265e7820 */ /* 0x000fe20000410000 */
[----:B------:R-:W-:Y:S01]  /*2ac0*/  FMUL.FTZ R3, R5, -1.4426950216293334961 ;  /* 0xbfb8aa3b05037820 */ /* 0x000fe20000410000 */
[----:B-1----:R-:W-:Y:S01]  /*2ad0*/  FADD.FTZ R80, R80, 1 ;  /* 0x3f80000050507421 */ /* 0x002fe20000010000 */
[----:B------:R-:W-:-:S04]  /*2ae0*/  IMAD.U32 R34, R34, 0x10000, RZ ;  /* 0x0001000022227824 */ /* 0x000fc800078e00ff */
[----:B------:R-:W-:Y:S01]  /*2af0*/  MUFU.EX2 R156, R92 ;  /* 0x0000005c009c7308 */ /* 0x000fe20000000800 */
[----:B------:R-:W-:Y:S01]  /*2b00*/  SHF.L.U32 R35, R35, 0x10, RZ ;  /* 0x0000001023237819 */ /* 0x000fe200000006ff */
[----:B------:R-:W-:-:S06]  /*2b10*/  FMUL.FTZ R81, R34, -1.4426950216293334961 ;  /* 0xbfb8aa3b22517820 */ /* 0x000fcc0000410000 */
[----:B------:R1:W-:Y:S01]  /*2b20*/  MUFU.EX2 R89, R3 ;  /* 0x0000000300597308 */ /* 0x0003e20000000800 */
[----:B0-----:R-:W-:Y:S01]  /*2b30*/  FMUL.FTZ R2, R35, -1.4426950216293334961 ;  /* 0xbfb8aa3b23027820 */ /* 0x001fe20000410000 */
[----:B------:R-:W-:-:S06]  /*2b40*/  SHF.L.U32 R69, R69, 0x10, RZ ;  /* 0x0000001045457819 */ /* 0x000fcc00000006ff */
[----:B------:R-:W-:Y:S01]  /*2b50*/  MUFU.EX2 R159, R94 ;  /* 0x0000005e009f7308 */ /* 0x000fe20000000800 */
[----:B------:R-:W-:-:S07]  /*2b60*/  SHF.L.U32 R37, R37, 0x10, RZ ;  /* 0x0000001025257819 */ /* 0x000fce00000006ff */
[----:B------:R-:W0:Y:S01]  /*2b70*/  MUFU.EX2 R91, R81 ;  /* 0x00000051005b7308 */ /* 0x000e220000000800 */
[----:B-1----:R-:W-:Y:S01]  /*2b80*/  FMUL.FTZ R3, R37, -1.4426950216293334961 ;  /* 0xbfb8aa3b25037820 */ /* 0x002fe20000410000 */
[----:B------:R-:W-:Y:S01]  /*2b90*/  SHF.L.U32 R71, R71, 0x10, RZ ;  /* 0x0000001047477819 */ /* 0x000fe200000006ff */
[----:B------:R-:W-:-:S05]  /*2ba0*/  IMAD.U32 R68, R68, 0x10000, RZ ;  /* 0x0001000044447824 */ /* 0x000fca00078e00ff */
[----:B------:R1:W-:Y:S01]  /*2bb0*/  MUFU.EX2 R95, R2 ;  /* 0x00000002005f7308 */ /* 0x0003e20000000800 */
[----:B------:R-:W-:Y:S01]  /*2bc0*/  SHF.L.U32 R93, R93, 0x10, RZ ;  /* 0x000000105d5d7819 */ /* 0x000fe200000006ff */
[----:B------:R-:W-:-:S06]  /*2bd0*/  IMAD.U32 R77, R77, 0x10000, RZ ;  /* 0x000100004d4d7824 */ /* 0x000fcc00078e00ff */
[----:B------:R-:W-:Y:S01]  /*2be0*/  MUFU.EX2 R158, R3 ;  /* 0x00000003009e7308 */ /* 0x000fe20000000800 */
[----:B0-----:R-:W-:Y:S01]  /*2bf0*/  FADD.FTZ R91, R91, 1 ;  /* 0x3f8000005b5b7421 */ /* 0x001fe20000010000 */
[----:B------:R-:W-:Y:S01]  /*2c00*/  SHF.L.U32 R39, R39, 0x10, RZ ;  /* 0x0000001027277819 */ /* 0x000fe200000006ff */
[----:B------:R-:W-:-:S04]  /*2c10*/  FADD.FTZ R156, R156, 1 ;  /* 0x3f8000009c9c7421 */ /* 0x000fc80000010000 */
[----:B------:R-:W-:Y:S01]  /*2c20*/  FMUL.FTZ R81, R39, -1.4426950216293334961 ;  /* 0xbfb8aa3b27517820 */ /* 0x000fe20000410000 */
[----:B------:R-:W-:-:S05]  /*2c30*/  IMAD.U32 R41, R41, 0x10000, RZ ;  /* 0x0001000029297824 */ /* 0x000fca00078e00ff */
[----:B------:R-:W-:Y:S01]  /*2c40*/  MUFU.EX2 R81, R81 ;  /* 0x0000005100517308 */ /* 0x000fe20000000800 */
[----:B------:R-:W-:Y:S01]  /*2c50*/  FMUL.FTZ R78, R41, -1.4426950216293334961 ;  /* 0xbfb8aa3b294e7820 */ /* 0x000fe20000410000 */
[----:B------:R-:W-:Y:S01]  /*2c60*/  FADD.FTZ R162, R159, 1 ;  /* 0x3f8000009fa27421 */ /* 0x000fe20000010000 */
[----:B------:R-:W-:-:S05]  /*2c70*/  SHF.L.U32 R43, R43, 0x10, RZ ;  /* 0x000000102b2b7819 */ /* 0x000fca00000006ff */
[----:B------:R-:W-:Y:S01]  /*2c80*/  MUFU.EX2 R78, R78 ;  /* 0x0000004e004e7308 */ /* 0x000fe20000000800 */
[----:B------:R-:W-:Y:S02]  /*2c90*/  IMAD.U32 R45, R45, 0x10000, RZ ;  /* 0x000100002d2d7824 */ /* 0x000fe400078e00ff */
[----:B-1----:R-:W-:Y:S01]  /*2ca0*/  FMUL.FTZ R2, R43, -1.4426950216293334961 ;  /* 0xbfb8aa3b2b027820 */ /* 0x002fe20000410000 */
[----:B------:R0:W-:Y:S04]  /*2cb0*/  STS.U16 [R127], R66 ;  /* 0x000000427f007388 */ /* 0x0001e80000000400 */
[----:B------:R-:W-:Y:S04]  /*2cc0*/  STS.U16 [R126+0x40], R47 ;  /* 0x0000402f7e007388 */ /* 0x000fe80000000400 */
[----:B--2---:R-:W-:Y:S04]  /*2cd0*/  STS.U16 [R125+0x80], R46 ;  /* 0x0000802e7d007388 */ /* 0x004fe80000000400 */
[----:B------:R1:W-:Y:S04]  /*2ce0*/  STS.U16 [R124+0xc0], R67 ;  /* 0x0000c0437c007388 */ /* 0x0003e80000000400 */
        /* <DEDUP_REMOVED lines=13> */
[----:B------:R-:W4:Y:S04]  /*2dc0*/  LDS.U16 R48, [R109+0x4] ;  /* 0x000004006d307984 */ /* 0x000f280000000400 */
[----:B------:R-:W4:Y:S04]  /*2dd0*/  LDS.U16 R46, [R111] ;  /* 0x000000006f2e7984 */ /* 0x000f280000000400 */
[----:B------:R-:W4:Y:S04]  /*2de0*/  LDS.U16 R47, [R110+0x2] ;  /* 0x000002006e2f7984 */ /* 0x000f280000000400 */
[----:B------:R-:W4:Y:S04]  /*2df0*/  LDS.U16 R72, [R108+0x6] ;  /* 0x000006006c487984 */ /* 0x000f280000000400 */
[----:B------:R-:W4:Y:S01]  /*2e00*/  LDS.U16 R76, [R107+0x8] ;  /* 0x000008006b4c7984 */ /* 0x000f220000000400 */
[----:B0-----:R-:W-:Y:S01]  /*2e10*/  FADD.FTZ R66, R84, 1 ;  /* 0x3f80000054427421 */ /* 0x001fe20000010000 */
[----:B-1----:R-:W-:-:S02]  /*2e20*/  FADD.FTZ R67, R82, 1 ;  /* 0x3f80000052437421 */ /* 0x002fc40000010000 */
[----:B------:R-:W0:Y:S03]  /*2e30*/  LDS.U16 R92, [R105+0xc] ;  /* 0x00000c00695c7984 */ /* 0x000e260000000400 */
[----:B------:R-:W1:Y:S01]  /*2e40*/  MUFU.RCP R66, R66 ;  /* 0x0000004200427308 */ /* 0x000e620000001000 */
[----:B--2---:R-:W-:Y:S01]  /*2e50*/  FADD.FTZ R73, R86, 1 ;  /* 0x3f80000056497421 */ /* 0x004fe20000010000 */
[----:B---3--:R-:W-:Y:S01]  /*2e60*/  FADD.FTZ R75, R88, 1 ;  /* 0x3f800000584b7421 */ /* 0x008fe20000010000 */
[----:B------:R-:W2:Y:S05]  /*2e70*/  LDS.U16 R94, [R104+0xe] ;  /* 0x00000e00685e7984 */ /* 0x000eaa0000000400 */
[----:B------:R-:W-:Y:S01]  /*2e80*/  MUFU.RCP R64, R80 ;  /* 0x0000005000407308 */ /* 0x000fe20000001000 */
[----:B------:R-:W3:Y:S01]  /*2e90*/  LDS.U16 R88, [R106+0xa] ;  /* 0x00000a006a587984 */ /* 0x000ee20000000400 */
[----:B----4-:R-:W-:Y:S01]  /*2ea0*/  FADD.FTZ R74, R90, 1 ;  /* 0x3f8000005a4a7421 */ /* 0x010fe20000010000 */
[----:B------:R-:W-:-:S02]  /*2eb0*/  FADD.FTZ R70, R89, 1 ;  /* 0x3f80000059467421 */ /* 0x000fc40000010000 */
[----:B------:R-:W4:Y:S03]  /*2ec0*/  LDS.U16 R152, [R103+0x10] ;  /* 0x0000100067987984 */ /* 0x000f260000000400 */
[----:B------:R-:W0:Y:S01]  /*2ed0*/  MUFU.RCP R67, R67 ;  /* 0x0000004300437308 */ /* 0x000e220000001000 */
[----:B------:R-:W-:Y:S01]  /*2ee0*/  IMAD.U32 R48, R48, 0x10000, RZ ;  /* 0x0001000030307824 */ /* 0x000fe200078e00ff */
[----:B------:R-:W4:Y:S04]  /*2ef0*/  LDS.U16 R154, [R102+0x12] ;  /* 0x00001200669a7984 */ /* 0x000f280000000400 */
[----:B------:R-:W-:Y:S02]  /*2f00*/  LDS.U16 R163, [R99+0x18] ;  /* 0x0000180063a37984 */ /* 0x000fe40000000400 */
[----:B------:R-:W2:Y:S01]  /*2f10*/  MUFU.RCP R73, R73 ;  /* 0x0000004900497308 */ /* 0x000ea20000001000 */
[----:B-1----:R-:W-:Y:S01]  /*2f20*/  FADD.FTZ R82, -R66, 1 ;  /* 0x3f80000042527421 */ /* 0x002fe20000010100 */
[----:B------:R-:W-:-:S06]  /*2f30*/  FMUL.FTZ R83, R69, R48 ;  /* 0x0000003045537220 */ /* 0x000fcc0000410000 */
[----:B------:R-:W1:Y:S01]  /*2f40*/  MUFU.RCP R75, R75 ;  /* 0x0000004b004b7308 */ /* 0x000e620000001000 */
[----:B0-----:R-:W-:Y:S01]  /*2f50*/  FADD.FTZ R79, -R67, 1 ;  /* 0x3f800000434f7421 */ /* 0x001fe20000010100 */
[----:B------:R-:W-:Y:S01]  /*2f60*/  IMAD.U32 R46, R46, 0x10000, RZ ;  /* 0x000100002e2e7824 */ /* 0x000fe200078e00ff */
[----:B------:R-:W-:Y:S01]  /*2f70*/  SHF.L.U32 R47, R47, 0x10, RZ ;  /* 0x000000102f2f7819 */ /* 0x000fe200000006ff */
[----:B------:R-:W-:Y:S01]  /*2f80*/  FFMA.FTZ R84, R29, R82, 1 ;  /* 0x3f8000001d547423 */ /* 0x000fe20000010052 */
[----:B------:R-:W-:Y:S01]  /*2f90*/  FMUL.FTZ R83, R66, R83 ;  /* 0x0000005342537220 */ /* 0x000fe20000410000 */
[----:B------:R-:W-:Y:S02]  /*2fa0*/  SHF.L.U32 R72, R72, 0x10, RZ ;  /* 0x0000001048487819 */ /* 0x000fe400000006ff */
[----:B------:R-:W0:Y:S01]  /*2fb0*/  MUFU.RCP R74, R74 ;  /* 0x0000004a004a7308 */ /* 0x000e220000001000 */
[----:B------:R-:W-:Y:S01]  /*2fc0*/  FFMA.FTZ R85, R28, R79, 1 ;  /* 0x3f8000001c557423 */ /* 0x000fe2000001004f */
[----:B------:R-:W-:Y:S01]  /*2fd0*/  FMUL.FTZ R79, R71, R46 ;  /* 0x0000002e474f7220 */ /* 0x000fe20000410000 */
[----:B------:R-:W-:Y:S01]  /*2fe0*/  FADD.FTZ R80, -R64, 1 ;  /* 0x3f80000040507421 */ /* 0x000fe20000010100 */
[----:B------:R-:W-:Y:S01]  /*2ff0*/  FMUL.FTZ R82, R68, R47 ;  /* 0x0000002f44527220 */ /* 0x000fe20000410000 */
[----:B------:R-:W-:Y:S01]  /*3000*/  FMUL.FTZ R84, R83, R84 ;  /* 0x0000005453547220 */ /* 0x000fe20000410000 */
[----:B--2---:R-:W-:Y:S01]  /*3010*/  FADD.FTZ R83, -R73, 1 ;  /* 0x3f80000049537421 */ /* 0x004fe20000010100 */
[----:B------:R-:W-:-:S02]  /*3020*/  IMAD.U32 R76, R76, 0x10000, RZ ;  /* 0x000100004c4c7824 */ /* 0x000fc400078e00ff */
[----:B------:R-:W-:Y:S01]  /*3030*/  FMUL.FTZ R86, R93, R72 ;  /* 0x000000485d567220 */ /* 0x000fe20000410000 */
[----:B------:R-:W-:Y:S01]  /*3040*/  FMUL.FTZ R79, R64, R79 ;  /* 0x0000004f404f7220 */ /* 0x000fe20000410000 */
[----:B------:R-:W-:Y:S01]  /*3050*/  FFMA.FTZ R80, R27, R80, 1 ;  /* 0x3f8000001b507423 */ /* 0x000fe20000010050 */
[----:B------:R-:W-:Y:S01]  /*3060*/  FMUL.FTZ R82, R67, R82 ;  /* 0x0000005243527220 */ /* 0x000fe20000410000 */
[----:B------:R-:W2:Y:S01]  /*3070*/  MUFU.RCP R70, R70 ;  /* 0x0000004600467308 */ /* 0x000ea20000001000 */
[----:B-1----:R-:W-:Y:S01]  /*3080*/  FADD.FTZ R87, -R75, 1 ;  /* 0x3f8000004b577421 */ /* 0x002fe20000010100 */
[----:B------:R-:W-:Y:S01]  /*3090*/  FFMA.FTZ R83, R30, R83, 1 ;  /* 0x3f8000001e537423 */ /* 0x000fe20000010053 */
[----:B------:R-:W-:Y:S01]  /*30a0*/  FMUL.FTZ R90, R77, R76 ;  /* 0x0000004c4d5a7220 */ /* 0x000fe20000410000 */
[----:B------:R-:W-:Y:S01]  /*30b0*/  FMUL.FTZ R86, R73, R86 ;  /* 0x0000005649567220 */ /* 0x000fe20000410000 */
[----:B------:R-:W-:Y:S01]  /*30c0*/  FMUL.FTZ R80, R79, R80 ;  /* 0x000000504f507220 */ /* 0x000fe20000410000 */
[----:B------:R-:W-:Y:S01]  /*30d0*/  FMUL.FTZ R85, R82, R85 ;  /* 0x0000005552557220 */ /* 0x000fe20000410000 */
[----:B------:R-:W-:Y:S01]  /*30e0*/  FADD.FTZ R82, R95, 1 ;  /* 0x3f8000005f527421 */ /* 0x000fe20000010000 */
[----:B------:R-:W1:Y:S01]  /*30f0*/  MUFU.RCP R79, R91 ;  /* 0x0000005b004f7308 */ /* 0x000e620000001000 */
[----:B------:R-:W-:Y:S01]  /*3100*/  FFMA.FTZ R87, R4, R87, 1 ;  /* 0x3f80000004577423 */ /* 0x000fe20000010057 */
[----:B------:R-:W-:Y:S01]  /*3110*/  FMUL.FTZ R90, R75, R90 ;  /* 0x0000005a4b5a7220 */ /* 0x000fe20000410000 */
[----:B------:R-:W-:Y:S01]  /*3120*/  FMUL.FTZ R95, R86, R83 ;  /* 0x00000053565f7220 */ /* 0x000fe20000410000 */
[----:B------:R-:W-:-:S02]  /*3130*/  IMAD.U32 R83, R42, 0x10000, RZ ;  /* 0x000100002a537824 */ /* 0x000fc400078e00ff */
[----:B0-----:R-:W-:Y:S01]  /*3140*/  FADD.FTZ R42, -R74, 1 ;  /* 0x3f8000004a2a7421 */ /* 0x001fe20000010100 */
[----:B------:R-:W-:Y:S01]  /*3150*/  FMUL.FTZ R90, R90, R87 ;  /* 0x000000575a5a7220 */ /* 0x000fe20000410000 */
[----:B------:R-:W-:Y:S01]  /*3160*/  FADD.FTZ R86, R158, 1 ;  /* 0x3f8000009e567421 */ /* 0x000fe20000010000 */
[----:B------:R0:W-:Y:S01]  /*3170*/  MUFU.RCP R87, R156 ;  /* 0x0000009c00577308 */ /* 0x0001e20000001000 */
[----:B------:R-:W-:Y:S01]  /*3180*/  FFMA.FTZ R160, R33, R42, 1 ;  /* 0x3f80000021a07423 */ /* 0x000fe2000001002a */
[----:B------:R-:W-:Y:S01]  /*3190*/  LDS.U16 R158, [R100+0x16] ;  /* 0x00001600649e7984 */ /* 0x000fe20000000400 */
[----:B------:R-:W-:-:S03]  /*31a0*/  SHF.L.U32 R42, R92, 0x10, RZ ;  /* 0x000000105c2a7819 */ /* 0x000fc600000006ff */
[----:B0-----:R-:W0:Y:S01]  /*31b0*/  LDS.U16 R156, [R101+0x14] ;  /* 0x00001400659c7984 */ /* 0x001e220000000400 */
[----:B------:R-:W-:Y:S01]  /*31c0*/  SHF.L.U32 R89, R40, 0x10, RZ ;  /* 0x0000001028597819 */ /* 0x000fe200000006ff */
[----:B--2---:R-:W-:Y:S01]  /*31d0*/  FADD.FTZ R40, -R70, 1 ;  /* 0x3f80000046287421 */ /* 0x004fe20000010100 */
[----:B------:R-:W-:Y:S01]  /*31e0*/  SHF.L.U32 R91, R44, 0x10, RZ ;  /* 0x000000102c5b7819 */ /* 0x000fe200000006ff */
[----:B------:R-:W-:Y:S01]  /*31f0*/  FMUL.FTZ R165, R83, R42 ;  /* 0x0000002a53a57220 */ /* 0x000fe20000410000 */
[----:B------:R-:W-:Y:S02]  /*3200*/  IMAD.U32 R44, R94, 0x10000, RZ ;  /* 0x000100005e2c7824 */ /* 0x000fe400078e00ff */
[----:B-1----:R-:W-:Y:S01]  /*3210*/  FADD.FTZ R159, -R79, 1 ;  /* 0x3f8000004f9f7421 */ /* 0x002fe20000010100 */
[----:B------:R-:W-:Y:S01]  /*3220*/  FFMA.FTZ R161, R5, R40, 1 ;  /* 0x3f80000005a17423 */ /* 0x000fe20000010028 */
[----:B------:R-:W-:Y:S01]  /*3230*/  FMUL.FTZ R165, R74, R165 ;  /* 0x000000a54aa57220 */ /* 0x000fe20000410000 */
[----:B---3--:R-:W-:-:S02]  /*3240*/  IMAD.U32 R40, R88, 0x10000, RZ ;  /* 0x0001000058287824 */ /* 0x008fc400078e00ff */
[----:B------:R-:W-:Y:S01]  /*3250*/  FMUL.FTZ R92, R89, R44 ;  /* 0x0000002c595c7220 */ /* 0x000fe20000410000 */
[----:B------:R-:W1:Y:S01]  /*3260*/  MUFU.RCP R82, R82 ;  /* 0x0000005200527308 */ /* 0x000e620000001000 */
[----:B------:R-:W-:Y:S01]  /*3270*/  FFMA.FTZ R167, R34, R159, 1 ;  /* 0x3f80000022a77423 */ /* 0x000fe2000001009f */
[----:B------:R-:W-:Y:S01]  /*3280*/  FMUL.FTZ R164, R165, R160 ;  /* 0x000000a0a5a47220 */ /* 0x000fe20000410000 */
[----:B------:R-:W-:Y:S01]  /*3290*/  FMUL.FTZ R159, R91, R40 ;  /* 0x000000285b9f7220 */ /* 0x000fe20000410000 */
[----:B------:R-:W-:Y:S01]  /*32a0*/  FMUL.FTZ R92, R79, R92 ;  /* 0x0000005c4f5c7220 */ /* 0x000fe20000410000 */
[----:B------:R-:W2:Y:S01]  /*32b0*/  LDS.U16 R160, [R98+0x1a] ;  /* 0x00001a0062a07984 */ /* 0x000ea20000000400 */
[----:B------:R-:W-:Y:S01]  /*32c0*/  FMUL.FTZ R3, R45, -1.4426950216293334961 ;  /* 0xbfb8aa3b2d037820 */ /* 0x000fe20000410000 */
[----:B------:R-:W-:Y:S01]  /*32d0*/  FMUL.FTZ R88, R70, R159 ;  /* 0x0000009f46587220 */ /* 0x000fe20000410000 */
[----:B------:R-:W-:Y:S01]  /*32e0*/  FMUL.FTZ R171, R92, R167 ;  /* 0x000000a75cab7220 */ /* 0x000fe20000410000 */
[----:B------:R-:W-:Y:S01]  /*32f0*/  FADD.FTZ R92, R81, 1 ;  /* 0x3f800000515c7421 */ /* 0x000fe20000010000 */
[----:B------:R-:W-:Y:S01]  /*3300*/  IMAD.U32 R81, R31, 0x10000, RZ ;  /* 0x000100001f517824 */ /* 0x000fe200078e00ff */
[----:B----4-:R-:W-:Y:S01]  /*3310*/  SHF.L.U32 R31, R152, 0x10, RZ ;  /* 0x00000010981f7819 */ /* 0x010fe200000006ff */
[----:B------:R3:W-:Y:S01]  /*3320*/  MUFU.RCP R159, R162 ;  /* 0x000000a2009f7308 */ /* 0x0007e20000001000 */
[----:B------:R-:W-:Y:S01]  /*3330*/  FMUL.FTZ R169, R88, R161 ;  /* 0x000000a158a97220 */ /* 0x000fe20000410000 */
[----:B------:R-:W4:Y:S01]  /*3340*/  LDS.U16 R152, [R97+0x1c] ;  /* 0x00001c0061987984 */ /* 0x000f220000000400 */
[----:B------:R-:W-:Y:S01]  /*3350*/  SHF.L.U32 R88, R32, 0x10, RZ ;  /* 0x0000001020587819 */ /* 0x000fe200000006ff */
[----:B------:R-:W-:-:S02]  /*3360*/  FADD.FTZ R167, R78, 1 ;  /* 0x3f8000004ea77421 */ /* 0x000fc40000010000 */
[----:B---3--:R-:W3:Y:S02]  /*3370*/  LDS.U16 R162, [R96+0x1e] ;  /* 0x00001e0060a27984 */ /* 0x008ee40000000400 */
[----:B------:R-:W0:Y:S01]  /*3380*/  MUFU.EX2 R2, R2 ;  /* 0x0000000200027308 */ /* 0x000e220000000800 */
[----:B-1----:R-:W-:Y:S01]  /*3390*/  FADD.FTZ R78, -R82, 1 ;  /* 0x3f800000524e7421 */ /* 0x002fe20000010100 */
[----:B------:R-:W-:Y:S01]  /*33a0*/  FMUL.FTZ R161, R88, R31 ;  /* 0x0000001f58a17220 */ /* 0x000fe20000410000 */
[----:B------:R-:W-:-:S05]  /*33b0*/  IMAD.U32 R32, R154, 0x10000, RZ ;  /* 0x000100009a207824 */ /* 0x000fca00078e00ff */
[----:B------:R-:W1:Y:S01]  /*33c0*/  MUFU.EX2 R3, R3 ;  /* 0x0000000300037308 */ /* 0x000e620000000800 */
[----:B------:R-:W-:Y:S01]  /*33d0*/  FFMA.FTZ R78, R35, R78, 1 ;  /* 0x3f800000234e7423 */ /* 0x000fe2000001004e */
[----:B------:R-:W-:-:S06]  /*33e0*/  FMUL.FTZ R161, R82, R161 ;  /* 0x000000a152a17220 */ /* 0x000fcc0000410000 */
[----:B------:R-:W2:Y:S01]  /*33f0*/  MUFU.RCP R86, R86 ;  /* 0x0000005600567308 */ /* 0x000ea20000001000 */
[----:B------:R-:W-:Y:S01]  /*3400*/  FADD.FTZ R165, -R87, 1 ;  /* 0x3f80000057a57421 */ /* 0x000fe20000010100 */
[----:B------:R-:W-:-:S06]  /*3410*/  FMUL.FTZ R94, R81, R32 ;  /* 0x00000020515e7220 */ /* 0x000fcc0000410000 */
[----:B------:R-:W4:Y:S01]  /*3420*/  MUFU.RCP R92, R92 ;  /* 0x0000005c005c7308 */ /* 0x000f220000001000 */
[----:B------:R-:W-:Y:S01]  /*3430*/  FMUL.FTZ R166, R161, R78 ;  /* 0x0000004ea1a67220 */ /* 0x000fe20000410000 */
[----:B------:R-:W-:Y:S01]  /*3440*/  FFMA.FTZ R165, R36, R165, 1 ;  /* 0x3f80000024a57423 */ /* 0x000fe200000100a5 */
[----:B------:R-:W-:Y:S01]  /*3450*/  FMUL.FTZ R154, R87, R94 ;  /* 0x0000005e579a7220 */ /* 0x000fe20000410000 */
[----:B------:R-:W-:Y:S01]  /*3460*/  SHF.L.U32 R161, R26, 0x10, RZ ;  /* 0x000000101aa17819 */ /* 0x000fe200000006ff */
[----:B------:R-:W-:Y:S01]  /*3470*/  IMAD.U32 R26, R25, 0x10000, RZ ;  /* 0x00010000191a7824 */ /* 0x000fe200078e00ff */
[----:B------:R-:W-:Y:S01]  /*3480*/  SHF.L.U32 R78, R24, 0x10, RZ ;  /* 0x00000010184e7819 */ /* 0x000fe200000006ff */
[----:B0-----:R-:W-:Y:S01]  /*3490*/  IMAD.U32 R24, R156, 0x10000, RZ ;  /* 0x000100009c187824 */ /* 0x001fe200078e00ff */
[----:B------:R-:W-:Y:S01]  /*34a0*/  SHF.L.U32 R25, R158, 0x10, RZ ;  /* 0x000000109e197819 */ /* 0x000fe200000006ff */
[----:B------:R0:W3:Y:S01]  /*34b0*/  MUFU.RCP R94, R167 ;  /* 0x000000a7005e7308 */ /* 0x0000e20000001000 */
[----:B------:R-:W-:Y:S01]  /*34c0*/  FMUL.FTZ R173, R154, R165 ;  /* 0x000000a59aad7220 */ /* 0x000fe20000410000 */
[----:B------:R-:W-:Y:S01]  /*34d0*/  FADD.FTZ R154, R2, 1 ;  /* 0x3f800000029a7421 */ /* 0x000fe20000010000 */
[----:B-1----:R-:W-:Y:S01]  /*34e0*/  FADD.FTZ R170, R3, 1 ;  /* 0x3f80000003aa7421 */ /* 0x002fe20000010000 */
[----:B--2---:R-:W-:Y:S01]  /*34f0*/  FADD.FTZ R2, -R86, 1 ;  /* 0x3f80000056027421 */ /* 0x004fe20000010100 */
[----:B------:R-:W-:Y:S01]  /*3500*/  FMUL.FTZ R3, R161, R24 ;  /* 0x00000018a1037220 */ /* 0x000fe20000410000 */
[----:B------:R-:W-:Y:S01]  /*3510*/  FADD.FTZ R165, -R159, 1 ;  /* 0x3f8000009fa57421 */ /* 0x000fe20000010100 */
[----:B------:R-:W-:Y:S01]  /*3520*/  FMUL.FTZ R156, R26, R25 ;  /* 0x000000191a9c7220 */ /* 0x000fe20000410000 */
[----:B----4-:R-:W-:Y:S01]  /*3530*/  FADD.FTZ R158, -R92, 1 ;  /* 0x3f8000005c9e7421 */ /* 0x010fe20000010100 */
[----:B------:R-:W-:Y:S01]  /*3540*/  FFMA.FTZ R2, R37, R2, 1 ;  /* 0x3f80000025027423 */ /* 0x000fe20000010002 */
[----:B------:R-:W-:Y:S01]  /*3550*/  FMUL.FTZ R3, R86, R3 ;  /* 0x0000000356037220 */ /* 0x000fe20000410000 */
[----:B------:R-:W-:Y:S01]  /*3560*/  FFMA.FTZ R165, R38, R165, 1 ;  /* 0x3f80000026a57423 */ /* 0x000fe200000100a5 */
[----:B------:R-:W-:Y:S01]  /*3570*/  FMUL.FTZ R156, R159, R156 ;  /* 0x0000009c9f9c7220 */ /* 0x000fe20000410000 */
[----:B------:R-:W-:-:S02]  /*3580*/  IMAD.U32 R163, R163, 0x10000, RZ ;  /* 0x00010000a3a37824 */ /* 0x000fc400078e00ff */
[----:B------:R-:W-:Y:S01]  /*3590*/  FFMA.FTZ R168, R39, R158, 1 ;  /* 0x3f80000027a87423 */ /* 0x000fe2000001009e */
[----:B------:R-:W-:Y:S01]  /*35a0*/  FMUL.FTZ R2, R3, R2 ;  /* 0x0000000203027220 */ /* 0x000fe20000410000 */
[----:B------:R-:W1:Y:S01]  /*35b0*/  MUFU.RCP R158, R170 ;  /* 0x000000aa009e7308 */ /* 0x000e620000001000 */
[----:B------:R-:W-:Y:S01]  /*35c0*/  FMUL.FTZ R3, R156, R165 ;  /* 0x000000a59c037220 */ /* 0x000fe20000410000 */
[----:B0-----:R-:W-:Y:S01]  /*35d0*/  FMUL.FTZ R167, R78, R163 ;  /* 0x000000a34ea77220 */ /* 0x001fe20000410000 */
[----:B------:R-:W-:Y:S01]  /*35e0*/  SHF.L.U32 R156, R7, 0x10, RZ ;  /* 0x00000010079c7819 */ /* 0x000fe200000006ff */
[----:B------:R-:W-:-:S04]  /*35f0*/  IMAD.U32 R7, R160, 0x10000, RZ ;  /* 0x00010000a0077824 */ /* 0x000fc800078e00ff */
[----:B------:R-:W0:Y:S01]  /*3600*/  MUFU.RCP R154, R154 ;  /* 0x0000009a009a7308 */ /* 0x000e220000001000 */
[----:B------:R-:W-:Y:S01]  /*3610*/  FMUL.FTZ R167, R92, R167 ;  /* 0x000000a75ca77220 */ /* 0x000fe20000410000 */
[----:B---3--:R-:W-:Y:S01]  /*3620*/  FADD.FTZ R160, -R94, 1 ;  /* 0x3f8000005ea07421 */ /* 0x008fe20000010100 */
[----:B------:R-:W-:Y:S01]  /*3630*/  FMUL.FTZ R175, R156, R7 ;  /* 0x000000079caf7220 */ /* 0x000fe20000410000 */
[----:B------:R-:W-:Y:S01]  /*3640*/  SHF.L.U32 R165, R6, 0x10, RZ ;  /* 0x0000001006a57819 */ /* 0x000fe200000006ff */
[----:B------:R-:W-:Y:S01]  /*3650*/  FMUL.FTZ R168, R167, R168 ;  /* 0x000000a8a7a87220 */ /* 0x000fe20000410000 */
[----:B------:R-:W-:Y:S01]  /*3660*/  IMAD.U32 R6, R152, 0x10000, RZ ;  /* 0x0001000098067824 */ /* 0x000fe200078e00ff */
[----:B------:R-:W-:Y:S01]  /*3670*/  SHF.L.U32 R167, R0, 0x10, RZ ;  /* 0x0000001000a77819 */ /* 0x000fe200000006ff */
[----:B------:R-:W-:Y:S01]  /*3680*/  FFMA.FTZ R160, R41, R160, 1 ;  /* 0x3f80000029a07423 */ /* 0x000fe200000100a0 */
[----:B------:R-:W-:Y:S01]  /*3690*/  FMUL.FTZ R175, R94, R175 ;  /* 0x000000af5eaf7220 */ /* 0x000fe20000410000 */
[----:B------:R-:W-:Y:S01]  /*36a0*/  IMAD.U32 R152, R162, 0x10000, RZ ;  /* 0x00010000a2987824 */ /* 0x000fe200078e00ff */
[----:B------:R-:W-:Y:S01]  /*36b0*/  F2FP.BF16.F32.PACK_AB R80, R85, R80 ;  /* 0x000000505550723e */ /* 0x000fe200000010ff */
[----:B------:R-:W-:Y:S01]  /*36c0*/  BAR.SYNC.DEFER_BLOCKING 0x0 ;  /* 0x0000000000007b1d */ /* 0x000fe20000010000 */
[----:B------:R-:W-:Y:S01]  /*36d0*/  FMUL.FTZ R175, R175, R160 ;  /* 0x000000a0afaf7220 */ /* 0x000fe20000410000 */
[----:B-1----:R-:W-:Y:S01]  /*36e0*/  FADD.FTZ R160, -R158, 1 ;  /* 0x3f8000009ea07421 */ /* 0x002fe20000010100 */
[----:B------:R-:W-:Y:S01]  /*36f0*/  FMUL.FTZ R179, R167, R152 ;  /* 0x00000098a7b37220 */ /* 0x000fe20000410000 */
[----:B------:R-:W-:Y:S01]  /*3700*/  FMUL.FTZ R177, R165, R6 ;  /* 0x00000006a5b17220 */ /* 0x000fe20000410000 */
[----:B0-----:R-:W-:Y:S01]  /*3710*/  FADD.FTZ R0, -R154, 1 ;  /* 0x3f8000009a007421 */ /* 0x001fe20000010100 */
[----:B------:R-:W-:Y:S01]  /*3720*/  F2FP.BF16.F32.PACK_AB R84, R95, R84 ;  /* 0x000000545f54723e */ /* 0x000fe200000010ff */
[----:B------:R-:W-:Y:S01]  /*3730*/  FFMA.FTZ R160, R45, R160, 1 ;  /* 0x3f8000002da07423 */ /* 0x000fe200000100a0 */
[----:B------:R-:W-:Y:S01]  /*3740*/  FMUL.FTZ R179, R158, R179 ;  /* 0x000000b39eb37220 */ /* 0x000fe20000410000 */
[----:B------:R-:W-:Y:S01]  /*3750*/  PRMT R85, R80, 0x7632, R85 ;  /* 0x0000763250557816 */ /* 0x000fe20000000055 */
[----:B------:R-:W-:Y:S01]  /*3760*/  FFMA.FTZ R0, R43, R0, 1 ;  /* 0x3f8000002b007423 */ /* 0x000fe20000010000 */
[----:B------:R-:W-:Y:S01]  /*3770*/  F2FP.BF16.F32.PACK_AB R90, R169, R90 ;  /* 0x0000005aa95a723e */ /* 0x000fe200000010ff */
[----:B------:R-:W-:Y:S01]  /*3780*/  FMUL.FTZ R177, R154, R177 ;  /* 0x000000b19ab17220 */ /* 0x000fe20000410000 */
[----:B------:R-:W-:Y:S01]  /*3790*/  PRMT R95, R84, 0x7632, R95 ;  /* 0x00007632545f7816 */ /* 0x000fe2000000005f */
[----:B------:R-:W-:Y:S01]  /*37a0*/  FMUL.FTZ R179, R179, R160 ;  /* 0x000000a0b3b37220 */ /* 0x000fe20000410000 */
[----:B------:R-:W-:Y:S01]  /*37b0*/  F2FP.BF16.F32.PACK_AB R164, R171, R164 ;  /* 0x000000a4aba4723e */ /* 0x000fe200000010ff */
[----:B------:R-:W-:Y:S01]  /*37c0*/  FMUL.FTZ R0, R177, R0 ;  /* 0x00000000b1007220 */ /* 0x000fe20000410000 */
[----:B------:R-:W-:-:S02]  /*37d0*/  PRMT R160, R90, 0x7632, R160 ;  /* 0x000076325aa07816 */ /* 0x000fc400000000a0 */
[----:B------:R-:W-:Y:S02]  /*37e0*/  F2FP.BF16.F32.PACK_AB R166, R173, R166 ;  /* 0x000000a6ada6723e */ /* 0x000fe400000010ff */
[----:B------:R-:W-:Y:S01]  /*37f0*/  F2FP.BF16.F32.PACK_AB R2, R3, R2 ;  /* 0x000000020302723e */ /* 0x000fe200000010ff */
[----:B------:R0:W-:Y:S01]  /*3800*/  STS.U16 [R111], R80 ;  /* 0x000000506f007388 */ /* 0x0001e20000000400 */
[----:B------:R-:W-:-:S03]  /*3810*/  PRMT R3, R166, 0x7632, R3 ;  /* 0x00007632a6037816 */ /* 0x000fc60000000003 */
[----:B------:R-:W-:Y:S01]  /*3820*/  STS.U16 [R110+0x2], R85 ;  /* 0x000002556e007388 */ /* 0x000fe20000000400 */
[----:B------:R-:W-:-:S03]  /*3830*/  F2FP.BF16.F32.PACK_AB R168, R175, R168 ;  /* 0x000000a8afa8723e */ /* 0x000fc600000010ff */
[----:B------:R1:W-:Y:S01]  /*3840*/  STS.U16 [R109+0x4], R84 ;  /* 0x000004546d007388 */ /* 0x0003e20000000400 */
[----:B0-----:R-:W-:-:S03]  /*3850*/  PRMT R80, R164, 0x7632, R80 ;  /* 0x00007632a4507816 */ /* 0x001fc60000000050 */
[----:B------:R-:W-:Y:S01]  /*3860*/  STS.U16 [R108+0x6], R95 ;  /* 0x0000065f6c007388 */ /* 0x000fe20000000400 */
[----:B------:R-:W-:-:S03]  /*3870*/  ISETP.NE.AND P5, PT, R148, RZ, PT ;  /* 0x000000ff9400720c */ /* 0x000fc60003fa5270 */
[----:B------:R0:W-:Y:S01]  /*3880*/  STS.U16 [R107+0x8], R90 ;  /* 0x0000085a6b007388 */ /* 0x0001e20000000400 */
[----:B------:R-:W-:Y:S02]  /*3890*/  F2FP.BF16.F32.PACK_AB R0, R179, R0 ;  /* 0x00000000b300723e */ /* 0x000fe400000010ff */
[----:B-1----:R-:W-:Y:S01]  /*38a0*/  PRMT R84, R2, 0x7632, R84 ;  /* 0x0000763202547816 */ /* 0x002fe20000000054 */
[----:B------:R-:W-:Y:S04]  /*38b0*/  STS.U16 [R106+0xa], R160 ;  /* 0x00000aa06a007388 */ /* 0x000fe80000000400 */
[----:B------:R-:W-:Y:S01]  /*38c0*/  STS.U16 [R105+0xc], R164 ;  /* 0x00000ca469007388 */ /* 0x000fe20000000400 */
[----:B0-----:R-:W-:-:S03]  /*38d0*/  PRMT R90, R168, 0x7632, R90 ;  /* 0x00007632a85a7816 */ /* 0x001fc6000000005a */
[----:B------:R0:W-:Y:S04]  /*38e0*/  STS.U16 [R104+0xe], R80 ;  /* 0x00000e5068007388 */ /* 0x0001e80000000400 */
[----:B------:R-:W-:Y:S04]  /*38f0*/  STS.U16 [R103+0x10], R166 ;  /* 0x000010a667007388 */ /* 0x000fe80000000400 */
[----:B------:R-:W-:Y:S01]  /*3900*/  STS.U16 [R102+0x12], R3 ;  /* 0x0000120366007388 */ /* 0x000fe20000000400 */
[----:B0-----:R-:W-:-:S03]  /*3910*/  PRMT R80, R0, 0x7632, R80 ;  /* 0x0000763200507816 */ /* 0x001fc60000000050 */
[----:B------:R0:W-:Y:S04]  /*3920*/  STS.U16 [R101+0x14], R2 ;  /* 0x0000140265007388 */ /* 0x0001e80000000400 */
[----:B------:R-:W-:Y:S04]  /*3930*/  STS.U16 [R100+0x16], R84 ;  /* 0x0000165464007388 */ /* 0x000fe80000000400 */
[----:B------:R-:W-:Y:S01]  /*3940*/  STS.U16 [R99+0x18], R168 ;  /* 0x000018a863007388 */ /* 0x000fe20000000400 */
[----:B0-----:R-:W-:-:S03]  /*3950*/  MOV R2, UR32 ;  /* 0x0000002000027c02 */ /* 0x001fc60008000f00 */
        /* <DEDUP_REMOVED lines=24> */
[----:B------:R-:W1:Y:S01]  /*3ae0*/  LDCU.64 UR10, c[0x0][0x558] ;  /* 0x0000ab00ff0a77ac */ /* 0x000e620008000a00 */
[----:B------:R-:W2:Y:S02]  /*3af0*/  LDS R0, [UR12+0x840] ;  /* 0x0008400cff007984 */ /* 0x000ea40008000800 */
[----:B------:R-:W-:-:S04]  /*3b00*/  UIMAD.WIDE.U32 UR8, UR29, UR14, UR8 ;  /* 0x0000000e1d0872a5 */ /* 0x000fc8000f8e0008 */
[----:B------:R-:W-:Y:S02]  /*3b10*/  UIMAD UR9, UR29, UR15, UR9 ;  /* 0x0000000f1d0972a4 */ /* 0x000fe4000f8e0209 */
[----:B------:R-:W-:-:S05]  /*3b20*/  IADD3 R3, P0, PT, R146, UR8, RZ ;  /* 0x0000000892037c10 */ /* 0x000fca000ff1e0ff */
        /* <DEDUP_REMOVED lines=9> */
[----:B------:R-:W-:Y:S01]  /*3bc0*/  @!P2 STG.E.U16 desc[UR30][R2.64], R85 ;  /* 0x000000550200a986 */ /* 0x000fe2000c10151e */
        /* <DEDUP_REMOVED lines=84> */
[----:B------:R-:W-:Y:S01]  /*4110*/  STS.U16 [R111], R27 ;  /* 0x0000001b6f007388 */ /* 0x000fe20000000400 */
[----:B------:R-:W-:Y:S01]  /*4120*/  F2FP.BF16.F32.PACK_AB R31, R32, R31 ;  /* 0x0000001f201f723e */ /* 0x000fe200000010ff */
[----:B------:R-:W0:Y:S01]  /*4130*/  LDCU.128 UR8, c[0x0][0x430] ;  /* 0x00008600ff0877ac */ /* 0x000e220008000c00 */
[----:B------:R-:W-:Y:S01]  /*4140*/  F2FP.BF16.F32.PACK_AB R24, R25, R24 ;  /* 0x000000181918723e */ /* 0x000fe200000010ff */
[----:B------:R1:W-:Y:S01]  /*4150*/  STS.U16 [R110+0x2], R3 ;  /* 0x000002036e007388 */ /* 0x0003e20000000400 */
[----:B------:R-:W-:-:S02]  /*4160*/  PRMT R25, R31, 0x7632, R25 ;  /* 0x000076321f197816 */ /* 0x000fc40000000019 */
[----:B------:R-:W-:Y:S01]  /*4170*/  F2FP.BF16.F32.PACK_AB R2, R2, R39 ;  /* 0x000000270202723e */ /* 0x000fe200000010ff */
[----:B------:R-:W-:Y:S01]  /*4180*/  STS.U16 [R109+0x4], R29 ;  /* 0x0000041d6d007388 */ /* 0x000fe20000000400 */
[----:B------:R-:W-:Y:S02]  /*4190*/  F2FP.BF16.F32.PACK_AB R6, R45, R6 ;  /* 0x000000062d06723e */ /* 0x000fe400000010ff */
[----:B------:R-:W-:Y:S01]  /*41a0*/  PRMT R26, R2, 0x7632, R26 ;  /* 0x00007632021a7816 */ /* 0x000fe2000000001a */
[----:B------:R2:W-:Y:S01]  /*41b0*/  STS.U16 [R108+0x6], R5 ;  /* 0x000006056c007388 */ /* 0x0005e20000000400 */
[----:B------:R-:W-:Y:S02]  /*41c0*/  PRMT R48, R6, 0x7632, R48 ;  /* 0x0000763206307816 */ /* 0x000fe40000000030 */
[----:B-1----:R-:W-:Y:S01]  /*41d0*/  PRMT R3, R33, 0x7632, R3 ;  /* 0x0000763221037816 */ /* 0x002fe20000000003 */
[----:B------:R1:W-:Y:S04]  /*41e0*/  STS.U16 [R107+0x8], R4 ;  /* 0x000008046b007388 */ /* 0x0003e80000000400 */
[----:B------:R-:W-:Y:S01]  /*41f0*/  STS.U16 [R106+0xa], R7 ;  /* 0x00000a076a007388 */ /* 0x000fe20000000400 */
[----:B0-----:R-:W-:Y:S01]  /*4200*/  UIMAD.WIDE.U32 UR14, UR36, UR8, UR6 ;  /* 0x00000008240e72a5 */ /* 0x001fe2000f8e0006 */
[----:B--2---:R-:W-:-:S02]  /*4210*/  PRMT R5, R24, 0x7610, R5 ;  /* 0x0000761018057816 */ /* 0x004fc40000000005 */
[----:B------:R-:W-:Y:S01]  /*4220*/  STS.U16 [R105+0xc], R33 ;  /* 0x00000c2169007388 */ /* 0x000fe20000000400 */
[----:B------:R-:W-:Y:S01]  /*4230*/  UIMAD UR9, UR36, UR9, UR15 ;  /* 0x00000009240972a4 */ /* 0x000fe2000f8e020f */
[----:B-1----:R-:W-:Y:S02]  /*4240*/  PRMT R4, R24, 0x7632, R4 ;  /* 0x0000763218047816 */ /* 0x002fe40000000004 */
[----:B------:R0:W-:Y:S01]  /*4250*/  STS.U16 [R104+0xe], R3 ;  /* 0x00000e0368007388 */ /* 0x0001e20000000400 */
[----:B------:R-:W-:Y:S01]  /*4260*/  MOV R24, UR32 ;  /* 0x0000002000187c02 */ /* 0x000fe20008000f00 */
[----:B------:R-:W-:Y:S02]  /*4270*/  UMOV UR8, UR14 ;  /* 0x0000000e00087c82 */ /* 0x000fe40008000000 */
[----:B------:R-:W-:Y:S01]  /*4280*/  STS.U16 [R103+0x10], R31 ;  /* 0x0000101f67007388 */ /* 0x000fe20000000400 */
[----:B------:R-:W-:-:S03]  /*4290*/  UIMAD.WIDE.U32 UR8, UR29, UR10, UR8 ;  /* 0x0000000a1d0872a5 */ /* 0x000fc6000f8e0008 */
[----:B------:R-:W-:Y:S01]  /*42a0*/  STS.U16 [R102+0x12], R25 ;  /* 0x0000121966007388 */ /* 0x000fe20000000400 */
[----:B------:R-:W-:Y:S02]  /*42b0*/  UIMAD UR11, UR29, UR11, UR9 ;  /* 0x0000000b1d0b72a4 */ /* 0x000fe4000f8e0209 */
[----:B0-----:R-:W-:Y:S01]  /*42c0*/  IADD3 R3, P0, PT, R146, UR8, RZ ;  /* 0x0000000892037c10 */ /* 0x001fe2000ff1e0ff */
[----:B------:R-:W-:Y:S04]  /*42d0*/  STS.U16 [R101+0x14], R5 ;  /* 0x0000140565007388 */ /* 0x000fe80000000400 */
[----:B------:R-:W-:Y:S04]  /*42e0*/  STS.U16 [R100+0x16], R4 ;  /* 0x0000160464007388 */ /* 0x000fe80000000400 */
[----:B------:R0:W-:Y:S04]  /*42f0*/  STS.U16 [R99+0x18], R2 ;  /* 0x0000180263007388 */ /* 0x0001e80000000400 */
[----:B------:R-:W-:Y:S04]  /*4300*/  STS.U16 [R98+0x1a], R26 ;  /* 0x00001a1a62007388 */ /* 0x000fe80000000400 */
[----:B------:R1:W-:Y:S01]  /*4310*/  STS.U16 [R97+0x1c], R6 ;  /* 0x00001c0661007388 */ /* 0x0003e20000000400 */
[----:B0-----:R-:W-:-:S03]  /*4320*/  LEA R2, P4, R3, UR34, 0x1 ;  /* 0x0000002203027c11 */ /* 0x001fc6000f8808ff */
[----:B------:R-:W-:Y:S01]  /*4330*/  STS.U16 [R96+0x1e], R48 ;  /* 0x00001e3060007388 */ /* 0x000fe20000000400 */
[----:B------:R-:W-:-:S03]  /*4340*/  NOP ;  /* 0x0000000000007918 */ /* 0x000fc60000000000 */
[----:B------:R-:W-:Y:S01]  /*4350*/  LDS.U16 R5, [R127] ;  /* 0x000000007f057984 */ /* 0x000fe20000000400 */
[----:B-1----:R-:W-:-:S03]  /*4360*/  IMAD.X R6, RZ, RZ, UR11, P0 ;  /* 0x0000000bff067e24 */ /* 0x002fc600080e06ff */
[----:B------:R-:W-:Y:S02]  /*4370*/  LDS.U16 R7, [R126+0x40] ;  /* 0x000040007e077984 */ /* 0x000fe40000000400 */
[----:B------:R-:W-:Y:S02]  /*4380*/  LEA.HI.X R3, R3, UR35, R6, 0x1, P4 ;  /* 0x0000002303037c11 */ /* 0x000fe4000a0f0c06 */
        /* <DEDUP_REMOVED lines=49> */
.L_x_3718:
        /* <DEDUP_REMOVED lines=11> */
[----:B-----5:R-:W-:Y:S01]  /*4750*/  FADD.FTZ R48, R3, R150 ;  /* 0x0000009603307221 */ /* 0x020fe20000010000 */
[----:B------:R-:W-:Y:S01]  /*4760*/  SHF.L.U32 R57, R57, 0x10, RZ ;  /* 0x0000001039397819 */ /* 0x000fe200000006ff */
[----:B------:R-:W-:Y:S01]  /*4770*/  FFMA.FTZ R2, R94, R63, R29 ;  /* 0x0000003f5e027223 */ /* 0x000fe2000001001d */
[----:B------:R-:W-:Y:S01]  /*4780*/  IMAD.U32 R54, R54, 0x10000, RZ ;  /* 0x0001000036367824 */ /* 0x000fe200078e00ff */
[----:B------:R-:W-:Y:S01]  /*4790*/  SHF.L.U32 R55, R55, 0x10, RZ ;  /* 0x0000001037377819 */ /* 0x000fe200000006ff */
[----:B------:R-:W-:Y:S01]  /*47a0*/  BAR.SYNC.DEFER_BLOCKING 0x0 ;  /* 0x0000000000007b1d */ /* 0x000fe20000010000 */
[----:B------:R-:W-:Y:S01]  /*47b0*/  FFMA.FTZ R35, R93, R60, R2 ;  /* 0x0000003c5d237223 */ /* 0x000fe20000010002 */
[----:B------:R-:W-:Y:S01]  /*47c0*/  SHF.L.U32 R52, R52, 0x10, RZ ;  /* 0x0000001034347819 */ /* 0x000fe200000006ff */
[----:B------:R-:W-:Y:S01]  /*47d0*/  IMAD.U32 R53, R53, 0x10000, RZ ;  /* 0x0001000035357824 */ /* 0x000fe200078e00ff */
[----:B------:R-:W-:Y:S01]  /*47e0*/  SHF.L.U32 R50, R50, 0x10, RZ ;  /* 0x0000001032327819 */ /* 0x000fe200000006ff */
[----:B------:R-:W-:Y:S01]  /*47f0*/  FFMA.FTZ R2, R92, R61, R35 ;  /* 0x0000003d5c027223 */ /* 0x000fe20000010023 */
[----:B------:R-:W-:Y:S01]  /*4800*/  UISETP.GE.AND UP0, UPT, UR33, 0x1, UPT ;  /* 0x000000012100788c */ /* 0x000fe2000bf06270 */
[----:B------:R-:W-:Y:S01]  /*4810*/  SHF.L.U32 R51, R51, 0x10, RZ ;  /* 0x0000001033337819 */ /* 0x000fe200000006ff */
[----:B------:R-:W-:-:S02]  /*4820*/  IMAD.U32 R27, R16, 0x10000, RZ ;  /* 0x00010000101b7824 */ /* 0x000fc400078e00ff */
        /* <DEDUP_REMOVED lines=21> */
[----:B------:R-:W-:-:S02]  /*4980*/  HFMA2 R81, -RZ, RZ, 0, 0 ;  /* 0x00000000ff517431 */ /* 0x000fc400000001ff */
[--C-:B------:R-:W-:Y:S01]  /*4990*/  FADD.FTZ R42, R25, R150.reuse ;  /* 0x00000096192a7221 */ /* 0x100fe20000010000 */
[----:B------:R-:W-:Y:S01]  /*49a0*/  FADD.FTZ R40, R27, R150 ;  /* 0x000000961b287221 */ /* 0x000fe20000010000 */
[----:B------:R-:W-:Y:S01]  /*49b0*/  FFMA.FTZ R3, R85, R52, R2 ;  /* 0x0000003455037223 */ /* 0x000fe20000010002 */
[--C-:B------:R-:W-:Y:S01]  /*49c0*/  FADD.FTZ R38, R29, R150.reuse ;  /* 0x000000961d267221 */ /* 0x100fe20000010000 */
[--C-:B------:R-:W-:Y:S01]  /*49d0*/  FADD.FTZ R37, R19, R150.reuse ;  /* 0x0000009613257221 */ /* 0x100fe20000010000 */
[--C-:B------:R-:W-:Y:S01]  /*49e0*/  FADD.FTZ R36, R31, R150.reuse ;  /* 0x000000961f247221 */ /* 0x100fe20000010000 */
[----:B------:R-:W-:Y:S01]  /*49f0*/  FFMA.FTZ R2, R84, R53, R3 ;  /* 0x0000003554027223 */ /* 0x000fe20000010003 */
[--C-:B------:R-:W-:Y:S01]  /*4a00*/  FADD.FTZ R35, R21, R150.reuse ;  /* 0x0000009615237221 */ /* 0x100fe20000010000 */
[--C-:B------:R-:W-:Y:S01]  /*4a10*/  FADD.FTZ R34, R33, R150.reuse ;  /* 0x0000009621227221 */ /* 0x100fe20000010000 */
[----:B------:R-:W-:Y:S01]  /*4a20*/  FADD.FTZ R32, R23, R150 ;  /* 0x0000009617207221 */ /* 0x000fe20000010000 */
[----:B------:R-:W-:Y:S01]  /*4a30*/  FFMA.FTZ R3, R83, R50, R2 ;  /* 0x0000003253037223 */ /* 0x000fe20000010002 */
[----:B------:R-:W-:-:S02]  /*4a40*/  CS2R R78, SRZ ;  /* 0x00000000004e7805 */ /* 0x000fc4000001ff00 */
[----:B------:R-:W-:Y:S02]  /*4a50*/  CS2R R76, SRZ ;  /* 0x00000000004c7805 */ /* 0x000fe4000001ff00 */
[----:B------:R-:W-:Y:S01]  /*4a60*/  CS2R R74, SRZ ;  /* 0x00000000004a7805 */ /* 0x000fe2000001ff00 */
[----:B------:R-:W-:Y:S01]  /*4a70*/  FFMA.FTZ R3, R82, R51, R3 ;  /* 0x0000003352037223 */ /* 0x000fe20000010003 */
[----:B------:R-:W-:Y:S02]  /*4a80*/  CS2R R72, SRZ ;  /* 0x0000000000487805 */ /* 0x000fe4000001ff00 */
[----:B------:R-:W-:Y:S02]  /*4a90*/  CS2R R70, SRZ ;  /* 0x0000000000467805 */ /* 0x000fe4000001ff00 */
[----:B------:R-:W-:Y:S02]  /*4aa0*/  CS2R R68, SRZ ;  /* 0x0000000000447805 */ /* 0x000fe4000001ff00 */
[----:B------:R-:W-:Y:S01]  /*4ab0*/  CS2R R66, SRZ ;  /* 0x0000000000427805 */ /* 0x000fe2000001ff00 */
[----:B------:R-:W-:-:S02]  /*4ac0*/  IMAD.MOV.U32 R64, RZ, RZ, RZ ;  /* 0x000000ffff407224 */ /* 0x000fc400078e00ff */
[--C-:B------:R-:W-:Y:S01]  /*4ad0*/  FADD.FTZ R47, R9, R150.reuse ;  /* 0x00000096092f7221 */ /* 0x100fe20000010000 */
        /* <DEDUP_REMOVED lines=24> */
[----:B------:R-:W0:Y:S01]  /*4c60*/  LDC.64 R8, c[0x0][0x440] ;  /* 0x00011000ff087b82 */ /* 0x000e220000000a00 */
[----:B------:R-:W-:Y:S01]  /*4c70*/  ISETP.GE.AND P0, PT, R146, UR32, PT ;  /* 0x0000002092007c0c */ /* 0x000fe2000bf06270 */
[----:B------:R-:W-:Y:S01]  /*4c80*/  UISETP.NE.AND UP0, UPT, UR22, 0x1, UPT ;  /* 0x000000011600788c */ /* 0x000fe2000bf05270 */
[----:B------:R-:W-:Y:S01]  /*4c90*/  LOP3.LUT R186, R186, 0xfffffffb, RZ, 0xc0, !PT ;  /* 0xfffffffbbaba7812 */ /* 0x000fe200078ec0ff */
[----:B------:R-:W-:Y:S01]  /*4ca0*/  IMAD.MOV.U32 R81, RZ, RZ, RZ ;  /* 0x000000ffff517224 */ /* 0x000fe200078e00ff */
[----:B------:R-:W-:Y:S01]  /*4cb0*/  MOV R17, RZ ;  /* 0x000000ff00117202 */ /* 0x000fe20000000f00 */
[----:B------:R-:W1:Y:S02]  /*4cc0*/  LDCU UR33, c[0x0][0x394] ;  /* 0x00007280ff2177ac */ /* 0x000e640008000800 */
[----:B------:R-:W2:Y:S01]  /*4cd0*/  LDC.64 R10, c[0x0][0x448] ;  /* 0x00011200ff0a7b82 */ /* 0x000ea20000000a00 */
[----:B------:R-:W-:Y:S01]  /*4ce0*/  PLOP3.LUT P1, PT, PT, PT, UP0, 0x80, 0x8 ;  /* 0x000000000008781c */ /* 0x000fe20003f2f008 */
[----:B------:R-:W3:Y:S03]  /*4cf0*/  LDCU UR37, c[0x0][0x38c] ;  /* 0x00007180ff2577ac */ /* 0x000ee60008000800 */
[----:B------:R-:W-:Y:S01]  /*4d00*/  ISETP.EQ.AND P1, PT, R187, RZ, P1 ;  /* 0x000000ffbb00720c */ /* 0x000fe20000f22270 */
[----:B------:R-:W4:Y:S01]  /*4d10*/  LDCU UR13, c[0x0][0x388] ;  /* 0x00007100ff0d77ac */ /* 0x000f220008000800 */
[----:B------:R-:W-:Y:S01]  /*4d20*/  @P0 LOP3.LUT R186, R186, 0x4, RZ, 0xfc, !PT ;  /* 0x00000004baba0812 */ /* 0x000fe200078efcff */
[----:B------:R-:W0:Y:S01]  /*4d30*/  LDC.64 R12, c[0x0][0x4d8] ;  /* 0x00013600ff0c7b82 */ /* 0x000e220000000a00 */
[----:B------:R-:W0:Y:S01]  /*4d40*/  LDCU.64 UR10, c[0x0][0x3a8] ;  /* 0x00007500ff0a77ac */ /* 0x000e220008000a00 */
[----:B------:R-:W0:Y:S01]  /*4d50*/  LDCU.64 UR14, c[0x0][0x3c0] ;  /* 0x00007800ff0e77ac */ /* 0x000e220008000a00 */
[----:B------:R-:W0:Y:S01]  /*4d60*/  LDCU.64 UR34, c[0x0][0x3e0] ;  /* 0x00007c00ff2277ac */ /* 0x000e220008000a00 */
[----:B------:R-:W0:Y:S01]  /*4d70*/  LDCU.64 UR38, c[0x0][0x4e0] ;  /* 0x00009c00ff2677ac */ /* 0x000e220008000a00 */
[----:B------:R-:W0:Y:S01]  /*4d80*/  LDCU.64 UR40, c[0x0][0x4f0] ;  /* 0x00009e00ff2877ac */ /* 0x000e220008000a00 */
[----:B------:R-:W0:Y:S04]  /*4d90*/  LDCU.64 UR42, c[0x0][0x540] ;  /* 0x0000a800ff2a77ac */ /* 0x000e280008000a00 */
.L_x_3764:
[----:B--2---:R-:W-:Y:S01]  /*4da0*/  HFMA2 R3, -RZ, RZ, 0, 0 ;  /* 0x00000000ff037431 */ /* 0x004fe200000001ff */
[----:B------:R-:W-:Y:S02]  /*4db0*/  MOV R2, R146 ;  /* 0x0000009200027202 */ /* 0x000fe40000000f00 */
[----:B------:R-:W-:Y:S02]  /*4dc0*/  LOP3.LUT P6, RZ, R186, 0x4, RZ, 0xc0, !PT ;  /* 0x00000004baff7812 */ /* 0x000fe400078cc0ff */
[----:B------:R-:W-:Y:S02]  /*4dd0*/  ISETP.GE.AND P5, PT, R143, UR32, PT ;  /* 0x000000208f007c0c */ /* 0x000fe4000bfa6270 */
[----:B------:R-:W-:Y:S02]  /*4de0*/  ISETP.GE.AND P2, PT, R142, UR32, PT ;  /* 0x000000208e007c0c */ /* 0x000fe4000bf46270 */
[----:B------:R-:W-:Y:S01]  /*4df0*/  ISETP.GE.AND P4, PT, R140, UR32, PT ;  /* 0x000000208c007c0c */ /* 0x000fe2000bf86270 */
[----:B01----:R-:W-:Y:S01]  /*4e00*/  IMAD.WIDE.U32 R4, R17, UR34, R2 ;  /* 0x0000002211047c25 */ /* 0x003fe2000f8e0002 */
[----:B------:R-:W-:-:S03]  /*4e10*/  ISETP.GE.AND P3, PT, R139, UR32, PT ;  /* 0x000000208b007c0c */ /* 0x000fc6000bf66270 */
        /* <DEDUP_REMOVED lines=10> */
[----:B------:R-:W-:Y:S01]  /*4ec0*/  MOV R6, UR16 ;  /* 0x0000001000067c02 */ /* 0x000fe20008000f00 */
[----:B------:R-:W-:-:S02]  /*4ed0*/  IMAD.U32 R5, RZ, RZ, UR20 ;  /* 0x00000014ff057e24 */ /* 0x000fc4000f8e00ff */
[----:B------:R-:W-:Y:S02]  /*4ee0*/  HFMA2 R160, -RZ, RZ, 0, 0 ;  /* 0x00000000ffa07431 */ /* 0x000fe400000001ff */
[----:B------:R-:W-:Y:S01]  /*4ef0*/  IMAD.MOV.U32 R154, RZ, RZ, RZ ;  /* 0x000000ffff9a7224 */ /* 0x000fe200078e00ff */
[----:B------:R-:W-:Y:S01]  /*4f00*/  MOV R4, R6 ;  /* 0x0000000600047202 */ /* 0x000fe20000000f00 */
[----:B------:R-:W-:Y:S01]  /*4f10*/  IMAD.MOV.U32 R162, RZ, RZ, RZ ;  /* 0x000000ffffa27224 */ /* 0x000fe200078e00ff */
[----:B------:R-:W-:-:S03]  /*4f20*/  MOV R7, UR17 ;  /* 0x0000001100077c02 */ /* 0x000fc60008000f00 */
[----:B------:R-:W-:-:S04]  /*4f30*/  IMAD.WIDE.U32 R4, R17, UR10, R4 ;  /* 0x0000000a11047c25 */ /* 0x000fc8000f8e0004 */
[----:B------:R-:W-:Y:S01]  /*4f40*/  IMAD R5, R17, UR11, R5 ;  /* 0x0000000b11057c24 */ /* 0x000fe2000f8e0205 */
[----:B-----5:R-:W-:-:S04]  /*4f50*/  @!P6 PRMT R154, R156, 0x5410, RZ ;  /* 0x000054109c9ae816 */ /* 0x020fc800000000ff */
[----:B---3--:R-:W-:Y:S02]  /*4f60*/  @!P5 PRMT R154, R154, 0x5410, R15 ;  /* 0x000054109a9ad816 */ /* 0x008fe4000000000f */
[----:B------:R-:W-:Y:S02]  /*4f70*/  LEA R6, P5, R4, R8, 0x2 ;  /* 0x0000000804067211 */ /* 0x000fe400078a10ff */
[----:B----4-:R-:W-:Y:S02]  /*4f80*/  @!P2 PRMT R160, R14, 0x5410, RZ ;  /* 0x000054100ea0a816 */ /* 0x010fe400000000ff */
[----:B------:R-:W-:Y:S02]  /*4f90*/  ISETP.GE.AND P2, PT, R138, UR32, PT ;  /* 0x000000208a007c0c */ /* 0x000fe4000bf46270 */
[----:B------:R-:W-:Y:S02]  /*4fa0*/  LEA.HI.X R7, R4, R9, R5, 0x2, P5 ;  /* 0x0000000904077211 */ /* 0x000fe400028f1405 */
[----:B------:R-:W-:-:S02]  /*4fb0*/  ISETP.GE.AND P5, PT, R136, UR32, PT ;  /* 0x0000002088007c0c */ /* 0x000fc4000bfa6270 */
[----:B--2---:R-:W-:Y:S02]  /*4fc0*/  @!P0 PRMT R160, R160, 0x5410, R159 ;  /* 0x00005410a0a08816 */ /* 0x004fe4000000009f */
[----:B------:R-:W-:Y:S02]  /*4fd0*/  @!P4 PRMT R162, R152, 0x5410, RZ ;  /* 0x0000541098a2c816 */ /* 0x000fe400000000ff */
[----:B------:R-:W-:Y:S02]  /*4fe0*/  ISETP.GE.AND P0, PT, R137, UR32, PT ;  /* 0x0000002089007c0c */ /* 0x000fe4000bf06270 */
[----:B------:R-:W-:Y:S01]  /*4ff0*/  MOV R164, RZ ;  /* 0x000000ff00a47202 */ /* 0x000fe20000000f00 */
[----:B------:R-:W2:Y:S01]  /*5000*/  @!P2 LDG.E.U16 R163, desc[UR30][R2.64+0x180] ;  /* 0x0001801e02a3a981 */ /* 0x000ea2000c1e1500 */
[----:B------:R-:W-:Y:S02]  /*5010*/  ISETP.GE.AND P4, PT, R135, UR32, PT ;  /* 0x0000002087007c0c */ /* 0x000fe4000bf86270 */
[----:B------:R-:W-:Y:S01]  /*5020*/  @!P3 PRMT R162, R162, 0x5410, R161 ;  /* 0x00005410a2a2b816 */ /* 0x000fe200000000a1 */
[----:B------:R-:W3:Y:S01]  /*5030*/  @!P5 LDG.E.U16 R156, desc[UR30][R2.64+0x200] ;  /* 0x0002001e029cd981 */ /* 0x000ee2000c1e1500 */
[----:B------:R-:W-:-:S02]  /*5040*/  ISETP.GE.AND P3, PT, R134, UR32, PT ;  /* 0x0000002086007c0c */ /* 0x000fc4000bf66270 */
[----:B------:R-:W-:Y:S01]  /*5050*/  MOV R14, UR18 ;  /* 0x00000012000e7c02 */ /* 0x000fe20008000f00 */
[----:B------:R-:W-:Y:S01]  /*5060*/  HFMA2 R166, -RZ, RZ, 0, 0 ;  /* 0x00000000ffa67431 */ /* 0x000fe200000001ff */
[----:B------:R-:W-:Y:S01]  /*5070*/  MOV R5, UR21 ;  /* 0x0000001500057c02 */ /* 0x000fe20008000f00 */
[----:B------:R-:W4:Y:S04]  /*5080*/  @!P0 LDG.E.U16 R159, desc[UR30][R2.64+0x1c0] ;  /* 0x0001c01e029f8981 */ /* 0x000f28000c1e1500 */
[----:B------:R-:W5:Y:S04]  /*5090*/  @!P4 LDG.E.U16 R161, desc[UR30][R2.64+0x240] ;  /* 0x0002401e02a1c981 */ /* 0x000f68000c1e1500 */
[----:B------:R-:W5:Y:S01]  /*50a0*/  @!P3 LDG.E.U16 R158, desc[UR30][R2.64+0x280] ;  /* 0x0002801e029eb981 */ /* 0x000f62000c1e1500 */
[----:B------:R-:W-:Y:S01]  /*50b0*/  MOV R4, R14 ;  /* 0x0000000e00047202 */ /* 0x000fe20000000f00 */
[----:B------:R-:W-:-:S02]  /*50c0*/  IMAD.MOV.U32 R14, RZ, RZ, RZ ;  /* 0x000000ffff0e7224 */ /* 0x000fc400078e00ff */
[----:B------:R0:W5:Y:S02]  /*50d0*/  LDG.E R152, desc[UR30][R6.64] ;  /* 0x0000001e06987981 */ /* 0x000164000c1e1900 */
[----:B------:R-:W-:-:S04]  /*50e0*/  IMAD.WIDE.U32 R4, R17, UR14, R4 ;  /* 0x0000000e11047c25 */ /* 0x000fc8000f8e0004 */
[----:B------:R-:W-:Y:S02]  /*50f0*/  IMAD R5, R17, UR15, R5 ;  /* 0x0000000f11057c24 */ /* 0x000fe4000f8e0205 */
[----:B------:R-:W-:Y:S01]  /*5100*/  IMAD.U32 R15, RZ, RZ, UR19 ;  /* 0x00000013ff0f7e24 */ /* 0x000fe2000f8e00ff */
[----:B--2---:R-:W-:Y:S02]  /*5110*/  @!P2 PRMT R164, R163, 0x5410, RZ ;  /* 0x00005410a3a4a816 */ /* 0x004fe400000000ff */
[----:B---3--:R-:W-:Y:S02]  /*5120*/  @!P5 PRMT R14, R156, 0x5410, RZ ;  /* 0x000054109c0ed816 */ /* 0x008fe400000000ff */
[----:B0-----:R-:W-:Y:S02]  /*5130*/  LEA R6, P5, R4, R10, 0x2 ;  /* 0x0000000a04067211 */ /* 0x001fe400078a10ff */
[----:B----4-:R-:W-:Y:S02]  /*5140*/  @!P0 PRMT R164, R164, 0x5410, R159 ;  /* 0x00005410a4a48816 */ /* 0x010fe4000000009f */
[----:B------:R-:W-:-:S02]  /*5150*/  ISETP.GE.AND P0, PT, R132, UR32, PT ;  /* 0x0000002084007c0c */ /* 0x000fc4000bf06270 */
[----:B-----5:R-:W-:Y:S02]  /*5160*/  @!P4 PRMT R14, R14, 0x5410, R161 ;  /* 0x000054100e0ec816 */ /* 0x020fe400000000a1 */
[----:B------:R-:W-:Y:S02]  /*5170*/  ISETP.GE.AND P2, PT, R133, UR32, PT ;  /* 0x0000002085007c0c */ /* 0x000fe4000bf46270 */
[----:B------:R-:W-:Y:S02]  /*5180*/  ISETP.GE.AND P4, PT, R130, UR32, PT ;  /* 0x0000002082007c0c */ /* 0x000fe4000bf86270 */
[----:B------:R-:W-:Y:S02]  /*5190*/  @!P3 PRMT R166, R158, 0x5410, RZ ;  /* 0x000054109ea6b816 */ /* 0x000fe400000000ff */
[----:B------:R-:W-:Y:S02]  /*51a0*/  ISETP.GE.AND P3, PT, R131, UR32, PT ;  /* 0x0000002083007c0c */ /* 0x000fe4000bf66270 */
[----:B------:R-:W-:-:S02]  /*51b0*/  LEA.HI.X R7, R4, R11, R5, 0x2, P5 ;  /* 0x0000000b04077211 */ /* 0x000fc400028f1405 */
[----:B------:R-:W-:Y:S01]  /*51c0*/  ISETP.GE.AND P5, PT, R129, UR32, PT ;  /* 0x0000002081007c0c */ /* 0x000fe2000bfa6270 */
[----:B------:R-:W2:Y:S04]  /*51d0*/  @!P0 LDG.E.U16 R4, desc[UR30][R2.64+0x300] ;  /* 0x0003001e02048981 */ /* 0x000ea8000c1e1500 */
[----:B------:R-:W3:Y:S04]  /*51e0*/  @!P2 LDG.E.U16 R5, desc[UR30][R2.64+0x2c0] ;  /* 0x0002c01e0205a981 */ /* 0x000ee8000c1e1500 */
[----:B------:R-:W4:Y:S04]  /*51f0*/  @!P4 LDG.E.U16 R159, desc[UR30][R2.64+0x380] ;  /* 0x0003801e029fc981 */ /* 0x000f28000c1e1500 */
[----:B------:R-:W5:Y:S04]  /*5200*/  @!P3 LDG.E.U16 R15, desc[UR30][R2.64+0x340] ;  /* 0x0003401e020fb981 */ /* 0x000f68000c1e1500 */
[----:B------:R0:W5:Y:S04]  /*5210*/  @!P5 LDG.E.U16 R165, desc[UR30][R2.64+0x3c0] ;  /* 0x0003c01e02a5d981 */ /* 0x000168000c1e1500 */
[----:B------:R1:W5:Y:S01]  /*5220*/  LDG.E R185, desc[UR30][R6.64] ;  /* 0x0000001e06b97981 */ /* 0x000362000c1e1900 */
[----:B0-----:R-:W-:-:S02]  /*5230*/  PRMT R2, R154, 0x7632, R2 ;  /* 0x000076329a027816 */ /* 0x001fc40000000002 */
[----:B------:R-:W-:Y:S01]  /*5240*/  PRMT R3, R160, 0x7632, R3 ;  /* 0x00007632a0037816 */ /* 0x000fe20000000003 */
[----:B------:R-:W-:Y:S01]  /*5250*/  STS.U16 [R127], R154 ;  /* 0x0000009a7f007388 */ /* 0x000fe20000000400 */
[----:B-1----:R-:W-:-:S03]  /*5260*/  PRMT R6, R162, 0x7632, R6 ;  /* 0x00007632a2067816 */ /* 0x002fc60000000006 */
[----:B------:R0:W-:Y:S04]  /*5270*/  STS.U16 [R126+0x40], R2 ;  /* 0x000040027e007388 */ /* 0x0001e80000000400 */
[----:B------:R-:W-:Y:S04]  /*5280*/  STS.U16 [R125+0x80], R160 ;  /* 0x000080a07d007388 */ /* 0x000fe80000000400 */
[----:B------:R-:W-:Y:S01]  /*5290*/  STS.U16 [R124+0xc0], R3 ;  /* 0x0000c0037c007388 */ /* 0x000fe20000000400 */
[----:B0-----:R-:W-:-:S03]  /*52a0*/  MOV R2, RZ ;  /* 0x000000ff00027202 */ /* 0x001fc60000000f00 */
[----:B------:R-:W-:Y:S01]  /*52b0*/  STS.U16 [R123+0x100], R162 ;  /* 0x000100a27b007388 */ /* 0x000fe20000000400 */
[----:B------:R-:W-:-:S03]  /*52c0*/  PRMT R7, R164, 0x7632, R7 ;  /* 0x00007632a4077816 */ /* 0x000fc60000000007 */
[----:B------:R0:W-:Y:S01]  /*52d0*/  STS.U16 [R122+0x140], R6 ;  /* 0x000140067a007388 */ /* 0x0001e20000000400 */
[----:B------:R-:W-:-:S03]  /*52e0*/  PRMT R154, R14, 0x7632, R154 ;  /* 0x000076320e9a7816 */ /* 0x000fc6000000009a */
[----:B------:R-:W-:Y:S01]  /*52f0*/  STS.U16 [R121+0x180], R164 ;  /* 0x000180a479007388 */ /* 0x000fe20000000400 */
[----:B0-----:R-:W-:-:S03]  /*5300*/  IMAD.MOV.U32 R6, RZ, RZ, RZ ;  /* 0x000000ffff067224 */ /* 0x001fc600078e00ff */
[----:B------:R-:W-:Y:S04]  /*5310*/  STS.U16 [R120+0x1c0], R7 ;  /* 0x0001c00778007388 */ /* 0x000fe80000000400 */
[----:B------:R-:W-:Y:S04]  /*5320*/  STS.U16 [R119+0x200], R14 ;  /* 0x0002000e77007388 */ /* 0x000fe80000000400 */
[----:B------:R-:W-:Y:S01]  /*5330*/  STS.U16 [R118+0x240], R154 ;  /* 0x0002409a76007388 */ /* 0x000fe20000000400 */
[----:B------:R-:W0:Y:S01]  /*5340*/  S2UR UR9, SR_CgaCtaId ;  /* 0x00000000000979c3 */ /* 0x000e220000008800 */
[----:B------:R-:W-:Y:S01]  /*5350*/  FMUL.FTZ R167, R152, 1.4426950216293334961 ;  /* 0x3fb8aa3b98a77820 */ /* 0x000fe20000410000 */
[----:B------:R-:W-:-:S03]  /*5360*/  ULEA UR8, UR22, 0xffffff00, 0x8 ;  /* 0xffffff0016087891 */ /* 0x000fc6000f8e40ff */
[-C--:B------:R-:W-:Y:S01]  /*5370*/  FMUL.FTZ R189, R48, R167.reuse ;  /* 0x000000a730bd7220 */ /* 0x080fe20000410000 */
[----:B------:R-:W-:Y:S01]  /*5380*/  ULOP3.LUT UR8, UR8, 0x100, URZ, 0xc0, !UPT ;  /* 0x0000010008087892 */ /* 0x000fe2000f8ec0ff */
[----:B------:R-:W-:-:S04]  /*5390*/  FMUL.FTZ R158, R47, R167 ;  /* 0x000000a72f9e7220 */ /* 0x000fc80000410000 */
        /* <DEDUP_REMOVED lines=33> */
[----:B--2---:R-:W-:-:S02]  /*55b0*/  @!P0 PRMT R2, R4, 0x5410, RZ ;  /* 0x0000541004028816 */ /* 0x004fc400000000ff */
[----:B---3--:R-:W-:Y:S02]  /*55c0*/  @!P2 PRMT R166, R166, 0x5410, R5 ;  /* 0x00005410a6a6a816 */ /* 0x008fe40000000005 */
[----:B----4-:R-:W-:Y:S02]  /*55d0*/  @!P4 PRMT R6, R159, 0x5410, RZ ;  /* 0x000054109f06c816 */ /* 0x010fe400000000ff */
[----:B------:R-:W-:Y:S02]  /*55e0*/  PRMT R3, R166, 0x7632, R3 ;  /* 0x00007632a6037816 */ /* 0x000fe40000000003 */
[----:B-----5:R-:W-:Y:S02]  /*55f0*/  @!P3 PRMT R2, R2, 0x5410, R15 ;  /* 0x000054100202b816 */ /* 0x020fe4000000000f */
[----:B------:R-:W-:Y:S02]  /*5600*/  @!P5 PRMT R6, R6, 0x5410, R165 ;  /* 0x000054100606d816 */ /* 0x000fe400000000a5 */
[----:B------:R-:W-:Y:S01]  /*5610*/  PRMT R4, R2, 0x7632, R4 ;  /* 0x0000763202047816 */ /* 0x000fe20000000004 */
[----:B------:R-:W-:Y:S01]  /*5620*/  STS.U16 [R117+0x280], R166 ;  /* 0x000280a675007388 */ /* 0x000fe20000000400 */
[----:B------:R-:W-:-:S03]  /*5630*/  PRMT R5, R6, 0x7632, R5 ;  /* 0x0000763206057816 */ /* 0x000fc60000000005 */
[----:B------:R-:W-:Y:S04]  /*5640*/  STS.U16 [R116+0x2c0], R3 ;  /* 0x0002c00374007388 */ /* 0x000fe80000000400 */
[----:B------:R2:W-:Y:S04]  /*5650*/  STS.U16 [R115+0x300], R2 ;  /* 0x0003000273007388 */ /* 0x0005e80000000400 */
[----:B------:R-:W-:Y:S04]  /*5660*/  STS.U16 [R114+0x340], R4 ;  /* 0x0003400472007388 */ /* 0x000fe80000000400 */
[----:B------:R-:W-:Y:S04]  /*5670*/  STS.U16 [R113+0x380], R6 ;  /* 0x0003800671007388 */ /* 0x000fe80000000400 */
[----:B------:R-:W-:Y:S01]  /*5680*/  STS.U16 [R112+0x3c0], R5 ;  /* 0x0003c00570007388 */ /* 0x000fe20000000400 */
[----:B------:R-:W-:-:S03]  /*5690*/  NOP ;  /* 0x0000000000007918 */ /* 0x000fc60000000000 */
[----:B------:R-:W3:Y:S04]  /*56a0*/  LDS.U16 R194, [R101+0x14] ;  /* 0x0000140065c27984 */ /* 0x000ee80000000400 */
        /* <DEDUP_REMOVED lines=9> */
[----:B------:R-:W1:Y:S04]  /*5740*/  LDS.U16 R196, [R102+0x12] ;  /* 0x0000120066c47984 */ /* 0x000e680000000400 */
[----:B------:R-:W0:Y:S04]  /*5750*/  LDS.U16 R154, [R96+0x1e] ;  /* 0x00001e00609a7984 */ /* 0x000e280000000400 */
[----:B------:R-:W0:Y:S04]  /*5760*/  LDS.U16 R214, [R111] ;  /* 0x000000006fd67984 */ /* 0x000e280000000400 */
[----:B------:R-:W-:Y:S04]  /*5770*/  LDS.U16 R202, [R105+0xc] ;  /* 0x00000c0069ca7984 */ /* 0x000fe80000000400 */
[----:B------:R-:W0:Y:S04]  /*5780*/  LDS.U16 R200, [R104+0xe] ;  /* 0x00000e0068c87984 */ /* 0x000e280000000400 */
[----:B------:R-:W0:Y:S01]  /*5790*/  LDS.U16 R190, [R99+0x18] ;  /* 0x0000180063be7984 */ /* 0x000e220000000400 */
[----:B------:R-:W-:-:S02]  /*57a0*/  ISETP.NE.AND P0, PT, R148, RZ, PT ;  /* 0x000000ff9400720c */ /* 0x000fc40003f05270 */
[C---:B------:R-:W-:Y:S02]  /*57b0*/  IADD3 R159, PT, PT, R148.reuse, 0x200, RZ ;  /* 0x00000200949f7810 */ /* 0x040fe40007ffe0ff */
[----:B--2---:R-:W-:Y:S02]  /*57c0*/  IADD3 R2, PT, PT, R17, UR8, RZ ;  /* 0x0000000811027c10 */ /* 0x004fe4000fffe0ff */
[----:B------:R-:W-:Y:S02]  /*57d0*/  ISETP.NE.AND P2, PT, R148, 0x3f, PT ;  /* 0x0000003f9400780c */ /* 0x000fe40003f45270 */
[----:B------:R-:W-:Y:S02]  /*57e0*/  SEL R2, R2, R159, !P0 ;  /* 0x0000009f02027207 */ /* 0x000fe40004000000 */
[----:B---3--:R-:W-:Y:S02]  /*57f0*/  SHF.L.U32 R194, R194, 0x10, RZ ;  /* 0x00000010c2c27819 */ /* 0x008fe400000006ff */
[----:B------:R-:W-:-:S02]  /*5800*/  LEA R2, R2, UR12, 0x2 ;  /* 0x0000000c02027c11 */ /* 0x000fc4000f8e10ff */
[----:B----4-:R-:W-:Y:S01]  /*5810*/  SHF.L.U32 R212, R212, 0x10, RZ ;  /* 0x00000010d4d47819 */ /* 0x010fe200000006ff */
[----:B-----5:R-:W-:Y:S01]  /*5820*/  IMAD.U32 R208, R208, 0x10000, RZ ;  /* 0x00010000d0d07824 */ /* 0x020fe200078e00ff */
[----:B------:R-:W-:Y:S02]  /*5830*/  SHF.L.U32 R210, R210, 0x10, RZ ;  /* 0x00000010d2d27819 */ /* 0x000fe400000006ff */
[----:B------:R-:W-:Y:S01]  /*5840*/  SHF.L.U32 R206, R206, 0x10, RZ ;  /* 0x00000010cece7819 */ /* 0x000fe200000006ff */
[----:B-1----:R-:W-:Y:S01]  /*5850*/  IMAD.U32 R196, R196, 0x10000, RZ ;  /* 0x00010000c4c47824 */ /* 0x002fe200078e00ff */
[----:B------:R-:W-:Y:S02]  /*5860*/  SHF.L.U32 R204, R204, 0x10, RZ ;  /* 0x00000010cccc7819 */ /* 0x000fe400000006ff */
[----:B------:R-:W-:Y:S01]  /*5870*/  SHF.L.U32 R198, R198, 0x10, RZ ;  /* 0x00000010c6c67819 */ /* 0x000fe200000006ff */
[----:B0-----:R-:W-:Y:S01]  /*5880*/  IMAD.U32 R154, R154, 0x10000, RZ ;  /* 0x000100009a9a7824 */ /* 0x001fe200078e00ff */
[----:B------:R-:W-:-:S02]  /*5890*/  SHF.L.U32 R192, R192, 0x10, RZ ;  /* 0x00000010c0c07819 */ /* 0x000fc400000006ff */
[----:B------:R-:W-:Y:S02]  /*58a0*/  SHF.L.U32 R188, R188, 0x10, RZ ;  /* 0x00000010bcbc7819 */ /* 0x000fe400000006ff */
[----:B------:R-:W-:Y:S01]  /*58b0*/  SHF.L.U32 R173, R173, 0x10, RZ ;  /* 0x00000010adad7819 */ /* 0x000fe200000006ff */
        /* <DEDUP_REMOVED lines=12> */
[----:B------:R-:W-:Y:S01]  /*5980*/  FMUL.FTZ R193, R185, R154 ;  /* 0x0000009ab9c17220 */ /* 0x000fe20000410000 */
[----:B------:R-:W-:Y:S01]  /*5990*/  FMUL.FTZ R168, R86, R165 ;  /* 0x000000a556a87220 */ /* 0x000fe20000410000 */
        /* <DEDUP_REMOVED lines=20> */
[----:B------:R-:W-:-:S04]  /*5ae0*/  USHF.L.U32 UR8, UR22, 0x8, URZ ;  /* 0x0000000816087899 */ /* 0x000fc800080006ff */
[----:B------:R-:W-:-:S06]  /*5af0*/  ULOP3.LUT UR8, UR8, 0x100, URZ, 0xc0, !UPT ;  /* 0x0000010008087892 */ /* 0x000fcc000f8ec0ff */
[----:B------:R-:W-:-:S04]  /*5b00*/  IADD3 R2, PT, PT, R17, UR8, RZ ;  /* 0x0000000811027c10 */ /* 0x000fc8000fffe0ff */
[----:B------:R-:W-:-:S05]  /*5b10*/  LEA R2, R2, UR12, 0x2 ;  /* 0x0000000c02027c11 */ /* 0x000fca000f8e10ff */
[----:B------:R1:W2:Y:S01]  /*5b20*/  LDS R162, [R2+0x1d10] ;  /* 0x001d100002a27984 */ /* 0x0002a20000000800 */
[----:B------:R-:W-:Y:S05]  /*5b30*/  BRA `(.L_x_3722) ;  /* 0x0000000000087947 */ /* 0x000fea0003800000 */
.L_x_3721:
[----:B------:R-:W-:-:S06]  /*5b40*/  LEA R162, R148, UR12, 0x2 ;  /* 0x0000000c94a27c11 */ /* 0x000fcc000f8e10ff */
[----:B------:R-:W0:Y:S02]  /*5b50*/  LDS R162, [R162+0x2514] ;  /* 0x00251400a2a27984 */ /* 0x000e240000000800 */
.L_x_3722:
[----:B------:R-:W-:Y:S05]  /*5b60*/  BSYNC.RECONVERGENT B0 ;  /* 0x0000000000007941 */ /* 0x000fea0003800200 */
.L_x_3720:
[----:B------:R-:W3:Y:S01]  /*5b70*/  @P1 LDC R4, c[0x0][0x38c] ;  /* 0x0000e300ff041b82 */ /* 0x000ee20000000800 */
[----:B------:R-:W-:Y:S01]  /*5b80*/  VOTEU.ANY UP0, P1 ;  /* 0x0000000000ff7886 */ /* 0x000fe20000800100 */
[----:B------:R-:W-:Y:S01]  /*5b90*/  FMUL.FTZ R216, R48, R65 ;  /* 0x0000004130d87220 */ /* 0x000fe20000410000 */
[----:B------:R-:W-:Y:S01]  /*5ba0*/  FMUL.FTZ R195, R47, R62 ;  /* 0x0000003e2fc37220 */ /* 0x000fe20000410000 */
[----:B------:R-:W-:Y:S01]  /*5bb0*/  FMUL.FTZ R7, R189, R158 ;  /* 0x0000009ebd077220 */ /* 0x000fe20000410000 */
[----:B------:R-:W-:Y:S01]  /*5bc0*/  FMUL.FTZ R191, R46, R63 ;  /* 0x0000003f2ebf7220 */ /* 0x000fe20000410000 */
[----:B------:R-:W-:Y:S01]  /*5bd0*/  @UP0 UIADD3 UR8, UPT, UPT, UR22, -0x2, URZ ;  /* 0xfffffffe16080890 */ /* 0x000fe2000fffe0ff */
[----:B------:R-:W-:Y:S01]  /*5be0*/  FFMA.FTZ R6, R158, R216, R195 ;  /* 0x000000d89e067223 */ /* 0x000fe200000100c3 */
[----:B------:R-:W-:Y:S01]  /*5bf0*/  FMUL.FTZ R218, R45, R60 ;  /* 0x0000003c2dda7220 */ /* 0x000fe20000410000 */
[----:B------:R-:W-:Y:S01]  /*5c00*/  FMUL.FTZ R222, R156, R7 ;  /* 0x000000079cde7220 */ /* 0x000fe20000410000 */
[----:B-1----:R-:W-:-:S02]  /*5c10*/  HFMA2 R2, -RZ, RZ, 1.875, 0 ;  /* 0x3f800000ff027431 */ /* 0x002fc400000001ff */
[----:B------:R-:W-:Y:S01]  /*5c20*/  FFMA.FTZ R6, R156, R6, R191 ;  /* 0x000000069c067223 */ /* 0x000fe200000100bf */
[----:B------:R-:W-:Y:S02]  /*5c30*/  IMAD.MOV.U32 R5, RZ, RZ, 0x8 ;  /* 0x00000008ff057424 */ /* 0x000fe400078e00ff */
[----:B------:R-:W-:Y:S01]  /*5c40*/  FMUL.FTZ R220, R44, R61 ;  /* 0x0000003d2cdc7220 */ /* 0x000fe20000410000 */
[C---:B------:R-:W-:Y:S01]  /*5c50*/  FMUL.FTZ R224, R161.reuse, R222 ;  /* 0x000000dea1e07220 */ /* 0x040fe20000410000 */
[----:B------:R-:W-:Y:S01]  /*5c60*/  FFMA.FTZ R6, R161, R6, R218 ;  /* 0x00000006a1067223 */ /* 0x000fe200000100da */
[----:B------:R-:W-:Y:S01]  /*5c70*/  MOV R3, RZ ;  /* 0x000000ff00037202 */ /* 0x000fe20000000f00 */
[----:B------:R-:W-:Y:S01]  /*5c80*/  FMUL.FTZ R222, R43, R58 ;  /* 0x0000003a2bde7220 */ /* 0x000fe20000410000 */
[C---:B------:R-:W-:Y:S01]  /*5c90*/  FMUL.FTZ R224, R163.reuse, R224 ;  /* 0x000000e0a3e07220 */ /* 0x040fe20000410000 */
[----:B---3--:R-:W-:Y:S02]  /*5ca0*/  @P1 IMAD R4, R4, UR8, R17 ;  /* 0x0000000804041c24 */ /* 0x008fe4000f8e0211 */
[----:B------:R-:W-:-:S02]  /*5cb0*/  FFMA.FTZ R6, R163, R6, R220 ;  /* 0x00000006a3067223 */ /* 0x000fc400000100dc */
        /* <DEDUP_REMOVED lines=14> */
[----:B------:R-:W-:Y:S01]  /*5da0*/  FMUL.FTZ R224, R39, R54 ;  /* 0x0000003627e07220 */ /* 0x000fe20000410000 */
[----:B------:R-:W-:Y:S01]  /*5db0*/  FFMA.FTZ R6, R180, R6, R207 ;  /* 0x00000006b4067223 */ /* 0x000fe200000100cf */
[----:B------:R-:W-:Y:S01]  /*5dc0*/  ISETP.GT.U32.AND P2, PT, R148, 0x1f, PT ;  /* 0x0000001f9400780c */ /* 0x000fe20003f44070 */
[----:B------:R-:W-:Y:S01]  /*5dd0*/  FMUL.FTZ R5, R184, R5 ;  /* 0x00000005b8057220 */ /* 0x000fe20000410000 */
[----:B------:R-:W-:Y:S01]  /*5de0*/  FMUL.FTZ R226, R32, R49 ;  /* 0x0000003120e27220 */ /* 0x000fe20000410000 */
[----:B------:R-:W-:Y:S01]  /*5df0*/  FFMA.FTZ R6, R181, R6, R224 ;  /* 0x00000006b5067223 */ /* 0x000fe200000100e0 */
[----:B------:R-:W-:Y:S01]  /*5e00*/  LOP3.LUT R186, R186, 0xfffffffd, RZ, 0xc0, !PT ;  /* 0xfffffffdbaba7812 */ /* 0x000fe200078ec0ff */
[----:B------:R-:W-:-:S02]  /*5e10*/  FMUL.FTZ R5, R182, R5 ;  /* 0x00000005b6057220 */ /* 0x000fc40000410000 */
[----:B------:R-:W-:Y:S02]  /*5e20*/  FFMA.FTZ R6, R178, R6, R209 ;  /* 0x00000006b2067223 */ /* 0x000fe400000100d1 */
[----:B------:R-:W-:Y:S02]  /*5e30*/  FMUL.FTZ R4, R180, R5 ;  /* 0x00000005b4047220 */ /* 0x000fe40000410000 */
[----:B------:R-:W-:Y:S02]  /*5e40*/  FFMA.FTZ R6, R179, R6, R230 ;  /* 0x00000006b3067223 */ /* 0x000fe400000100e6 */
[----:B------:R-:W-:Y:S01]  /*5e50*/  FMUL.FTZ R5, R181, R4 ;  /* 0x00000004b5057220 */ /* 0x000fe20000410000 */
[----:B------:R-:W-:Y:S01]  /*5e60*/  @P2 LOP3.LUT R186, R186, 0x2, RZ, 0xfc, !PT ;  /* 0x00000002baba2812 */ /* 0x000fe200078efcff */
[----:B------:R-:W-:Y:S02]  /*5e70*/  FFMA.FTZ R6, R176, R6, R211 ;  /* 0x00000006b0067223 */ /* 0x000fe400000100d3 */
[----:B------:R-:W-:-:S02]  /*5e80*/  FMUL.FTZ R4, R178, R5 ;  /* 0x00000005b2047220 */ /* 0x000fc40000410000 */
[----:B------:R-:W-:Y:S02]  /*5e90*/  FFMA.FTZ R6, R174, R6, R213 ;  /* 0x00000006ae067223 */ /* 0x000fe400000100d5 */
[----:B------:R-:W-:-:S04]  /*5ea0*/  FMUL.FTZ R5, R179, R4 ;  /* 0x00000004b3057220 */ /* 0x000fc80000410000 */
[----:B------:R-:W-:-:S04]  /*5eb0*/  FMUL.FTZ R5, R176, R5 ;  /* 0x00000005b0057220 */ /* 0x000fc80000410000 */
[----:B------:R-:W-:Y:S01]  /*5ec0*/  FMUL.FTZ R4, R174, R5 ;  /* 0x00000005ae047220 */ /* 0x000fe20000410000 */
[----:B------:R-:W-:-:S03]  /*5ed0*/  FFMA.FTZ R5, R177, R6, R228 ;  /* 0x00000006b1057223 */ /* 0x000fc600000100e4 */
[----:B------:R-:W-:Y:S01]  /*5ee0*/  FMUL.FTZ R4, R177, R4 ;  /* 0x00000004b1047220 */ /* 0x000fe20000410000 */
[----:B------:R-:W-:-:S03]  /*5ef0*/  FFMA.FTZ R5, R175, R5, R226 ;  /* 0x00000005af057223 */ /* 0x000fc600000100e2 */
[----:B------:R-:W-:-:S05]  /*5f00*/  FMUL.FTZ R4, R175, R4 ;  /* 0x00000004af047220 */ /* 0x000fca0000410000 */
[----:B------:R1:W-:Y:S01]  /*5f10*/  STS.64 [R145+0x1900], R4 ;  /* 0x0019000491007388 */ /* 0x0003e20000000a00 */
[----:B------:R-:W-:Y:S06]  /*5f20*/  BAR.SYNC.DEFER_BLOCKING 0x0 ;  /* 0x0000000000007b1d */ /* 0x000fec0000010000 */
[----:B------:R-:W-:Y:S05]  /*5f30*/  @P2 BRA `(.L_x_3723) ;  /* 0x0000000000dc2947 */ /* 0x000fea0003800000 */
[----:B------:R-:W-:Y:S01]  /*5f40*/  IMAD R193, R148, 0x8, R145 ;  /* 0x0000000894c17824 */ /* 0x000fe200078e0291 */
[----:B------:R-:W-:Y:S01]  /*5f50*/  ISETP.GE.AND P2, PT, R128, 0x10, PT ;  /* 0x000000108000780c */ /* 0x000fe20003f46270 */
[----:B------:R-:W-:Y:S01]  /*5f60*/  UMOV UR8, 0xffffffff ;  /* 0xffffffff00087882 */ /* 0x000fe20000000000 */
[----:B------:R-:W-:Y:S02]  /*5f70*/  LOP3.LUT R186, R186, 0xfffffffe, RZ, 0xc0, !PT ;  /* 0xfffffffebaba7812 */ /* 0x000fe400078ec0ff */
[----:B-1----:R-:W1:Y:S01]  /*5f80*/  LDS.128 R4, [R193+0x1900] ;  /* 0x00190000c1047984 */ /* 0x002e620000000c00 */
[C---:B------:R-:W-:Y:S02]  /*5f90*/  ISETP.GE.AND P3, PT, R128.reuse, 0x4, PT ;  /* 0x000000048000780c */ /* 0x040fe40003f66270 */
[C---:B------:R-:W-:Y:S02]  /*5fa0*/  ISETP.GE.AND P4, PT, R128.reuse, 0x2, PT ;  /* 0x000000028000780c */ /* 0x040fe40003f86270 */
[----:B------:R-:W-:-:S04]  /*5fb0*/  ISETP.GE.AND P5, PT, R128, 0x1, PT ;  /* 0x000000018000780c */ /* 0x000fc80003fa6270 */
[----:B------:R-:W-:Y:S02]  /*5fc0*/  @P2 LOP3.LUT R186, R186, 0x1, RZ, 0xfc, !PT ;  /* 0x00000001baba2812 */ /* 0x000fe400078efcff */
[----:B------:R-:W-:Y:S01]  /*5fd0*/  ISETP.GE.AND P2, PT, R128, 0x8, PT ;  /* 0x000000088000780c */ /* 0x000fe20003f46270 */
[-C--:B-1----:R-:W-:Y:S01]  /*5fe0*/  FFMA.FTZ R232, R5, R6.reuse, R7 ;  /* 0x0000000605e87223 */ /* 0x082fe20000010007 */
[----:B------:R-:W-:Y:S01]  /*5ff0*/  FMUL.FTZ R197, R4, R6 ;  /* 0x0000000604c57220 */ /* 0x000fe20000410000 */
[----:B------:R-:W-:Y:S10]  /*6000*/  BRA.DIV UR8, `(.L_x_3724) ;  /* 0x0000003e08107947 */ /* 0x000ff4000b800000 */
[----:B------:R-:W1:Y:S04]  /*6010*/  SHFL.UP PT, R5, R232, 0x1, RZ ;  /* 0x04200000e8057989 */ /* 0x000e6800000e00ff */
        /* <DEDUP_REMOVED lines=21> */
.L_x_3782:
[----:B------:R-:W-:Y:S01]  /*6170*/  ISETP.GE.AND P2, PT, R128, 0x10, PT ;  /* 0x000000108000780c */ /* 0x000fe20003f46270 */
[----:B----4-:R-:W-:Y:S01]  /*6180*/  FFMA.FTZ R5, R197, R5, R4 ;  /* 0x00000005c5057223 */ /* 0x010fe20000010004 */
[----:B------:R-:W-:-:S04]  /*6190*/  UMOV UR8, 0xffffffff ;  /* 0xffffffff00087882 */ /* 0x000fc80000000000 */
[----:B------:R-:W-:-:S07]  /*61a0*/  FSEL R199, R4, R5, !P2 ;  /* 0x0000000504c77208 */ /* 0x000fce0005000000 */
[----:B-1-3--:R-:W-:Y:S01]  /*61b0*/  @P2 FMUL.FTZ R197, R197, R234 ;  /* 0x000000eac5c52220 */ /* 0x00afe20000410000 */
[----:B------:R-:W-:Y:S06]  /*61c0*/  BRA.DIV UR8, `(.L_x_3725) ;  /* 0x0000003e08a47947 */ /* 0x000fec000b800000 */
.L_x_3785:
[----:B------:R-:W-:-:S03]  /*61d0*/  UMOV UR8, 0xffffffff ;  /* 0xffffffff00087882 */ /* 0x000fc60000000000 */
[----:B------:R-:W-:Y:S05]  /*61e0*/  BRA.DIV UR8, `(.L_x_3726) ;  /* 0x0000003e08c47947 */ /* 0x000fea000b800000 */
.L_x_3788:
[----:B------:R-:W-:-:S03]  /*61f0*/  UMOV UR8, 0xffffffff ;  /* 0xffffffff00087882 */ /* 0x000fc60000000000 */
[----:B------:R-:W-:Y:S05]  /*6200*/  BRA.DIV UR8, `(.L_x_3727) ;  /* 0x0000003e08e47947 */ /* 0x000fea000b800000 */
[----:B------:R-:W1:Y:S04]  /*6210*/  SHFL.UP PT, R197, R197, 0x1, RZ ;  /* 0x04200000c5c57989 */ /* 0x000e6800000e00ff */
[----:B------:R3:W4:Y:S04]  /*6220*/  SHFL.UP PT, R232, R199, 0x1, RZ ;  /* 0x04200000c7e87989 */ /* 0x00072800000e00ff */
[----:B-----5:R3:W0:Y:S04]  /*6230*/  SHFL.IDX PT, R4, R2, RZ, 0x1f ;  /* 0x00001fff02047589 */ /* 0x02062800000e0000 */
[----:B------:R3:W0:Y:S02]  /*6240*/  SHFL.IDX PT, R5, R3, RZ, 0x1f ;  /* 0x00001fff03057589 */ /* 0x00062400000e0000 */
.L_x_3794:
[----:B------:R-:W5:Y:S01]  /*6250*/  LDS.64 R6, [R193+0x1900] ;  /* 0x00190000c1067984 */ /* 0x000f620000000a00 */
[C---:B01--4-:R-:W-:Y:S01]  /*6260*/  @P0 FFMA.FTZ R5, R197.reuse, R5, R232 ;  /* 0x00000005c5050223 */ /* 0x053fe200000100e8 */
[----:B------:R-:W-:-:S03]  /*6270*/  @P0 FMUL.FTZ R4, R197, R4 ;  /* 0x00000004c5040220 */ /* 0x000fc60000410000 */
[-C--:B-----5:R-:W-:Y:S01]  /*6280*/  FFMA.FTZ R7, R5, R6.reuse, R7 ;  /* 0x0000000605077223 */ /* 0x0a0fe20000010007 */
[----:B------:R-:W-:-:S05]  /*6290*/  FMUL.FTZ R6, R4, R6 ;  /* 0x0000000604067220 */ /* 0x000fca0000410000 */
[----:B------:R4:W-:Y:S02]  /*62a0*/  STS.128 [R193+0x1900], R4 ;  /* 0x00190004c1007388 */ /* 0x0009e40000000c00 */
.L_x_3723:
[----:B------:R-:W-:Y:S05]  /*62b0*/  WARPSYNC.ALL ;  /* 0x0000000000007948 */ /* 0x000fea0003800000 */
[----:B------:R-:W-:Y:S01]  /*62c0*/  BAR.SYNC.DEFER_BLOCKING 0x0 ;  /* 0x0000000000007b1d */ /* 0x000fe20000010000 */
[C---:B012-4-:R-:W-:Y:S01]  /*62d0*/  FMUL.FTZ R4, R175.reuse, R162 ;  /* 0x000000a2af047220 */ /* 0x057fe20000410000 */
[----:B---3-5:R-:W-:Y:S01]  /*62e0*/  FFMA.FTZ R3, R175, R165, R164 ;  /* 0x000000a5af037223 */ /* 0x028fe200000100a4 */
[C---:B------:R-:W-:Y:S01]  /*62f0*/  FMUL.FTZ R193, R185.reuse, R190 ;  /* 0x000000beb9c17220 */ /* 0x040fe20000410000 */
[----:B------:R-:W-:Y:S01]  /*6300*/  FMUL.FTZ R6, R185, R200 ;  /* 0x000000c8b9067220 */ /* 0x000fe20000410000 */
[C---:B------:R-:W-:Y:S01]  /*6310*/  FMUL.FTZ R5, R177.reuse, R4 ;  /* 0x00000004b1057220 */ /* 0x040fe20000410000 */
[----:B------:R-:W-:Y:S01]  /*6320*/  FFMA.FTZ R3, R177, R3, R166 ;  /* 0x00000003b1037223 */ /* 0x000fe200000100a6 */
[----:B------:R-:W-:Y:S01]  /*6330*/  FMUL.FTZ R193, R84, R193 ;  /* 0x000000c154c17220 */ /* 0x000fe20000410000 */
[----:B------:R-:W-:Y:S01]  /*6340*/  FMUL.FTZ R199, R185, R202 ;  /* 0x000000cab9c77220 */ /* 0x000fe20000410000 */
[C---:B------:R-:W-:Y:S01]  /*6350*/  FMUL.FTZ R5, R174.reuse, R5 ;  /* 0x00000005ae057220 */ /* 0x040fe20000410000 */
[----:B------:R-:W-:Y:S01]  /*6360*/  FMUL.FTZ R197, R89, R6 ;  /* 0x0000000659c57220 */ /* 0x000fe20000410000 */
[----:B------:R-:W-:Y:S01]  /*6370*/  FFMA.FTZ R3, R174, R3, R193 ;  /* 0x00000003ae037223 */ /* 0x000fe200000100c1 */
[----:B------:R-:W-:Y:S01]  /*6380*/  UISETP.GE.AND UP0, UPT, UR22, UR33, UPT ;  /* 0x000000211600728c */ /* 0x000fe2000bf06270 */
[----:B------:R-:W-:Y:S01]  /*6390*/  FMUL.FTZ R199, R90, R199 ;  /* 0x000000c75ac77220 */ /* 0x000fe20000410000 */
[----:B------:R-:W-:Y:S01]  /*63a0*/  FMUL.FTZ R205, R185, R214 ;  /* 0x000000d6b9cd7220 */ /* 0x000fe20000410000 */
[----:B------:R-:W-:Y:S01]  /*63b0*/  FFMA.FTZ R3, R176, R3, R167 ;  /* 0x00000003b0037223 */ /* 0x000fe200000100a7 */
[----:B------:R-:W-:-:S02]  /*63c0*/  ISETP.GT.U32.AND P2, PT, R148, 0x1f, PT ;  /* 0x0000001f9400780c */ /* 0x000fc40003f44070 */
[----:B------:R-:W-:Y:S01]  /*63d0*/  PLOP3.LUT P0, PT, PT, PT, UP0, 0x80, 0x8 ;  /* 0x000000000008781c */ /* 0x000fe20003f0f008 */
[----:B------:R-:W-:Y:S01]  /*63e0*/  FFMA.FTZ R3, R179, R3, R168 ;  /* 0x00000003b3037223 */ /* 0x000fe200000100a8 */
[----:B------:R-:W-:Y:S02]  /*63f0*/  FMUL.FTZ R205, R0, R205 ;  /* 0x000000cd00cd7220 */ /* 0x000fe40000410000 */
[----:B------:R-:W-:Y:S01]  /*6400*/  ISETP.NE.OR P0, PT, R187, RZ, P0 ;  /* 0x000000ffbb00720c */ /* 0x000fe20000705670 */
[----:B------:R-:W-:Y:S01]  /*6410*/  FFMA.FTZ R3, R178, R3, R169 ;  /* 0x00000003b2037223 */ /* 0x000fe200000100a9 */
[----:B------:R-:W0:Y:S03]  /*6420*/  LDS R2, [R145+0x1904] ;  /* 0x0019040091027984 */ /* 0x000e260000000800 */
[----:B------:R-:W-:Y:S01]  /*6430*/  FFMA.FTZ R3, R181, R3, R170 ;  /* 0x00000003b5037223 */ /* 0x000fe200000100aa */
[----:B0-----:R-:W-:Y:S01]  /*6440*/  FFMA.FTZ R189, R189, R2, R216 ;  /* 0x00000002bdbd7223 */ /* 0x001fe200000100d8 */
[----:B------:R-:W-:-:S03]  /*6450*/  FMUL.FTZ R2, R176, R5 ;  /* 0x00000005b0027220 */ /* 0x000fc60000410000 */
[----:B------:R-:W-:Y:S01]  /*6460*/  FFMA.FTZ R216, R158, R189, R195 ;  /* 0x000000bd9ed87223 */ /* 0x000fe200000100c3 */
[----:B------:R-:W-:Y:S01]  /*6470*/  FMUL.FTZ R5, R179, R2 ;  /* 0x00000002b3057220 */ /* 0x000fe20000410000 */
[----:B------:R-:W-:Y:S02]  /*6480*/  HFMA2 R2, -RZ, RZ, 1.875, 0 ;  /* 0x3f800000ff027431 */ /* 0x000fe400000001ff */
[----:B------:R-:W-:Y:S01]  /*6490*/  FFMA.FTZ R191, R156, R216, R191 ;  /* 0x000000d89cbf7223 */ /* 0x000fe200000100bf */
[----:B------:R-:W-:-:S03]  /*64a0*/  FMUL.FTZ R4, R178, R5 ;  /* 0x00000005b2047220 */ /* 0x000fc60000410000 */
[----:B------:R-:W-:Y:S01]  /*64b0*/  FFMA.FTZ R218, R161, R191, R218 ;  /* 0x000000bfa1da7223 */ /* 0x000fe200000100da */
[----:B------:R-:W-:Y:S01]  /*64c0*/  FMUL.FTZ R5, R181, R4 ;  /* 0x00000004b5057220 */ /* 0x000fe20000410000 */
[C---:B------:R-:W-:Y:S01]  /*64d0*/  FFMA.FTZ R4, R180.reuse, R3, R197 ;  /* 0x00000003b4047223 */ /* 0x040fe200000100c5 */
[----:B------:R-:W-:Y:S01]  /*64e0*/  MOV R3, RZ ;  /* 0x000000ff00037202 */ /* 0x000fe20000000f00 */
[----:B------:R-:W-:Y:S01]  /*64f0*/  FFMA.FTZ R195, R163, R218, R220 ;  /* 0x000000daa3c37223 */ /* 0x000fe200000100dc */
[----:B------:R-:W-:Y:S01]  /*6500*/  FMUL.FTZ R5, R180, R5 ;  /* 0x00000005b4057220 */ /* 0x000fe20000410000 */
[C---:B------:R-:W-:Y:S01]  /*6510*/  FFMA.FTZ R6, R182.reuse, R4, R199 ;  /* 0x00000004b6067223 */ /* 0x040fe200000100c7 */
[----:B------:R-:W-:Y:S01]  /*6520*/  @!P0 LEA R4, R17, UR12, 0x3 ;  /* 0x0000000c11048c11 */ /* 0x000fe2000f8e18ff */
[----:B------:R-:W-:Y:S01]  /*6530*/  FFMA.FTZ R220, R183, R195, R222 ;  /* 0x000000c3b7dc7223 */ /* 0x000fe200000100de */
[----:B------:R-:W-:-:S03]  /*6540*/  FMUL.FTZ R5, R182, R5 ;  /* 0x00000005b6057220 */ /* 0x000fc60000410000 */
[C---:B------:R-:W-:Y:S01]  /*6550*/  FFMA.FTZ R201, R184.reuse, R220, R201 ;  /* 0x000000dcb8c97223 */ /* 0x040fe200000100c9 */
[C---:B------:R-:W-:Y:S01]  /*6560*/  FMUL.FTZ R232, R184.reuse, R5 ;  /* 0x00000005b8e87220 */ /* 0x040fe20000410000 */
[----:B------:R-:W-:Y:S01]  /*6570*/  FFMA.FTZ R5, R184, R6, R171 ;  /* 0x00000006b8057223 */ /* 0x000fe200000100ab */
[----:B------:R0:W1:Y:S01]  /*6580*/  @!P0 LDS.64 R2, [R4+0x2610] ;  /* 0x0026100004028984 */ /* 0x0000620000000a00 */
[----:B------:R-:W-:Y:S01]  /*6590*/  FFMA.FTZ R222, R182, R201, R203 ;  /* 0x000000c9b6de7223 */ /* 0x000fe200000100cb */
[C---:B------:R-:W-:Y:S01]  /*65a0*/  FMUL.FTZ R232, R183.reuse, R232 ;  /* 0x000000e8b7e87220 */ /* 0x040fe20000410000 */
[----:B------:R-:W-:Y:S02]  /*65b0*/  FFMA.FTZ R5, R183, R5, R172 ;  /* 0x00000005b7057223 */ /* 0x000fe400000100ac */
        /* <DEDUP_REMOVED lines=10> */
[C---:B0-----:R-:W-:Y:S01]  /*6660*/  FMUL.FTZ R4, R158.reuse, R7 ;  /* 0x000000079e047220 */ /* 0x041fe20000410000 */
[----:B------:R-:W-:-:S02]  /*6670*/  FFMA.FTZ R5, R158, R5, R205 ;  /* 0x000000059e057223 */ /* 0x000fc400000100cd */
[----:B------:R-:W-:-:S03]  /*6680*/  FFMA.FTZ R209, R176, R230, R211 ;  /* 0x000000e6b0d17223 */ /* 0x000fc600000100d3 */
[----:B------:R0:W-:Y:S01]  /*6690*/  STS.64 [R145+0x1b10], R4 ;  /* 0x001b100491007388 */ /* 0x0001e20000000a00 */
[----:B------:R-:W-:-:S04]  /*66a0*/  FFMA.FTZ R232, R174, R209, R213 ;  /* 0x000000d1aee87223 */ /* 0x000fc800000100d5 */
[----:B------:R-:W-:-:S04]  /*66b0*/  FFMA.FTZ R228, R177, R232, R228 ;  /* 0x000000e8b1e47223 */ /* 0x000fc800000100e4 */
[----:B------:R-:W-:Y:S01]  /*66c0*/  FFMA.FTZ R211, R175, R228, R226 ;  /* 0x000000e4afd37223 */ /* 0x000fe200000100e2 */
[----:B------:R-:W-:Y:S06]  /*66d0*/  BAR.SYNC.DEFER_BLOCKING 0x0 ;  /* 0x0000000000007b1d */ /* 0x000fec0000010000 */
[----:B------:R-:W-:Y:S05]  /*66e0*/  @P2 BRA `(.L_x_3728) ;  /* 0x0000000000f02947 */ /* 0x000fea0003800000 */
[----:B------:R-:W-:Y:S01]  /*66f0*/  IMAD R213, R148, 0x8, R145 ;  /* 0x0000000894d57824 */ /* 0x000fe200078e0291 */
[----:B------:R-:W-:Y:S01]  /*6700*/  UMOV UR8, 0xffffffff ;  /* 0xffffffff00087882 */ /* 0x000fe20000000000 */
[----:B------:R-:W-:-:S03]  /*6710*/  ISETP.NE.AND P0, PT, R187, 0x1f, PT ;  /* 0x0000001fbb00780c */ /* 0x000fc60003f05270 */
[----:B0-----:R-:W0:Y:S02]  /*6720*/  LDS.128 R4, [R213+0x1b10] ;  /* 0x001b1000d5047984 */ /* 0x001e240000000c00 */
[C---:B0-----:R-:W-:Y:S01]  /*6730*/  FFMA.FTZ R5, R4.reuse, R7, R5 ;  /* 0x0000000704057223 */ /* 0x041fe20000010005 */
[----:B------:R-:W-:Y:S01]  /*6740*/  FMUL.FTZ R4, R4, R6 ;  /* 0x0000000604047220 */ /* 0x000fe20000410000 */
[----:B------:R-:W-:Y:S06]  /*6750*/  BRA.DIV UR8, `(.L_x_3729) ;  /* 0x0000003e080c7947 */ /* 0x000fec000b800000 */
[----:B------:R-:W0:Y:S04]  /*6760*/  SHFL.DOWN PT, R215, R5, 0x1, 0x1f ;  /* 0x08201f0005d77f89 */ /* 0x000e2800000e0000 */
[----:B------:R-:W2:Y:S04]  /*6770*/  SHFL.DOWN PT, R7, R4, 0x1, 0x1f ;  /* 0x08201f0004077f89 */ /* 0x000ea800000e0000 */
[----:B-1----:R-:W-:Y:S04]  /*6780*/  SHFL.IDX PT, R221, R2, RZ, 0x1f ;  /* 0x00001fff02dd7589 */ /* 0x002fe800000e0000 */
[----:B------:R-:W-:Y:S01]  /*6790*/  SHFL.IDX PT, R223, R3, RZ, 0x1f ;  /* 0x00001fff03df7589 */ /* 0x000fe200000e0000 */
[----:B0-----:R-:W-:Y:S01]  /*67a0*/  @P0 FFMA.FTZ R215, R4, R215, R5 ;  /* 0x000000d704d70223 */ /* 0x001fe20000010005 */
[----:B--2---:R-:W-:-:S04]  /*67b0*/  @P0 FMUL.FTZ R7, R7, R4 ;  /* 0x0000000407070220 */ /* 0x004fc80000410000 */
        /* <DEDUP_REMOVED lines=37> */
.L_x_3811:
        /* <DEDUP_REMOVED lines=10> */
.L_x_3728:
[----:B------:R-:W-:Y:S05]  /*6ab0*/  WARPSYNC.ALL ;  /* 0x0000000000007948 */ /* 0x000fea0003800000 */
[----:B------:R-:W-:Y:S01]  /*6ac0*/  ISETP.NE.AND P5, PT, R148, RZ, PT ;  /* 0x000000ff9400720c */ /* 0x000fe20003fa5270 */
[----:B------:R-:W-:Y:S01]  /*6ad0*/  BAR.SYNC.DEFER_BLOCKING 0x0 ;  /* 0x0000000000007b1d */ /* 0x000fe20000010000 */
[----:B0-2---:R-:W-:Y:S01]  /*6ae0*/  FMUL.FTZ R5, R214, R189 ;  /* 0x000000bdd6057220 */ /* 0x005fe20000410000 */
        /* <DEDUP_REMOVED lines=13> */
[----:B------:R-:W-:-:S02]  /*6bc0*/  IMAD.MOV.U32 R4, RZ, RZ, R148 ;  /* 0x000000ffff047224 */ /* 0x000fc400078e0094 */
[----:B------:R-:W-:Y:S01]  /*6bd0*/  FMUL.FTZ R192, R192, R230 ;  /* 0x000000e6c0c07220 */ /* 0x000fe20000410000 */
[----:B------:R-:W-:Y:S01]  /*6be0*/  FFMA.FTZ R5, R93, R208, R210 ;  /* 0x000000d05d057223 */ /* 0x000fe200000100d2 */
[----:B------:R-:W-:Y:S01]  /*6bf0*/  FMUL.FTZ R190, R190, R209 ;  /* 0x000000d1bebe7220 */ /* 0x000fe20000410000 */
[----:B------:R-:W-:Y:S01]  /*6c00*/  SHF.R.U32.HI R213, RZ, 0x1, R148 ;  /* 0x00000001ffd57819 */ /* 0x000fe20000011694 */
[C---:B------:R-:W-:Y:S01]  /*6c10*/  FMUL.FTZ R219, R185.reuse, R195 ;  /* 0x000000c3b9db7220 */ /* 0x040fe20000410000 */
[----:B------:R-:W-:Y:S01]  /*6c20*/  FFMA.FTZ R206, R92, R206, R5 ;  /* 0x000000ce5cce7223 */ /* 0x000fe20000010005 */
[----:B------:R-:W-:Y:S01]  /*6c30*/  FMUL.FTZ R223, R185, R203 ;  /* 0x000000cbb9df7220 */ /* 0x000fe20000410000 */
[----:B------:R-:W-:Y:S01]  /*6c40*/  LEA R213, R148, R213, 0x4 ;  /* 0x000000d594d57211 */ /* 0x000fe200078e20ff */
[----:B------:R-:W0:Y:S01]  /*6c50*/  LDS R6, [R145+0x1b14] ;  /* 0x001b140091067984 */ /* 0x000e220000000800 */
[----:B------:R-:W-:Y:S01]  /*6c60*/  FFMA.FTZ R5, R91, R204, R206 ;  /* 0x000000cc5b057223 */ /* 0x000fe200000100ce */
[----:B------:R-:W-:Y:S01]  /*6c70*/  FMUL.FTZ R219, R92, R219 ;  /* 0x000000db5cdb7220 */ /* 0x000fe20000410000 */
[----:B------:R-:W-:Y:S01]  /*6c80*/  LEA R221, R213, UR12, 0x2 ;  /* 0x0000000cd5dd7c11 */ /* 0x000fe2000f8e10ff */
[----:B------:R-:W-:Y:S01]  /*6c90*/  FMUL.FTZ R223, R88, R223 ;  /* 0x000000df58df7220 */ /* 0x000fe20000410000 */
[----:B------:R-:W-:Y:S01]  /*6ca0*/  FFMA.FTZ R202, R90, R202, R5 ;  /* 0x000000ca5aca7223 */ /* 0x000fe20000010005 */
[----:B------:R-:W-:Y:S01]  /*6cb0*/  FMUL.FTZ R173, R173, R228 ;  /* 0x000000e4adad7220 */ /* 0x000fe20000410000 */
[----:B------:R-:W-:Y:S02]  /*6cc0*/  BSSY.RECONVERGENT B0, `(.L_x_3730) ;  /* 0x000006e000007945 */ /* 0x000fe40003800200 */
[----:B------:R-:W-:-:S04]  /*6cd0*/  FFMA.FTZ R5, R89, R200, R202 ;  /* 0x000000c859057223 */ /* 0x000fc800000100ca */
[----:B------:R-:W-:Y:S01]  /*6ce0*/  FFMA.FTZ R198, R88, R198, R5 ;  /* 0x000000c658c67223 */ /* 0x000fe20000010005 */
[----:B------:R-:W-:-:S03]  /*6cf0*/  HFMA2 R5, -RZ, RZ, 0, 0 ;  /* 0x00000000ff057431 */ /* 0x000fc600000001ff */
[----:B------:R-:W-:-:S04]  /*6d00*/  FFMA.FTZ R7, R87, R196, R198 ;  /* 0x000000c457077223 */ /* 0x000fc800000100c6 */
[----:B------:R-:W-:Y:S01]  /*6d10*/  FFMA.FTZ R194, R86, R194, R7 ;  /* 0x000000c256c27223 */ /* 0x000fe20000010007 */
[----:B------:R-:W-:-:S04]  /*6d20*/  IMAD.WIDE.U32 R4, R12, UR36, R4 ;  /* 0x000000240c047c25 */ /* 0x000fc8000f8e0004 */
[----:B------:R-:W-:Y:S01]  /*6d30*/  FFMA.FTZ R7, R85, R192, R194 ;  /* 0x000000c055077223 */ /* 0x000fe200000100c2 */
[----:B------:R-:W-:Y:S01]  /*6d40*/  SHF.R.S32.HI R194, RZ, 0x1f, R155 ;  /* 0x0000001fffc27819 */ /* 0x000fe2000001149b */
[----:B------:R-:W-:Y:S01]  /*6d50*/  FMUL.FTZ R192, R188, R232 ;  /* 0x000000e8bcc07220 */ /* 0x000fe20000410000 */
[----:B------:R-:W-:Y:S02]  /*6d60*/  IMAD R5, R13, UR36, R5 ;  /* 0x000000240d057c24 */ /* 0x000fe4000f8e0205 */
[----:B------:R-:W-:Y:S01]  /*6d70*/  FFMA.FTZ R190, R84, R190, R7 ;  /* 0x000000be54be7223 */ /* 0x000fe20000010007 */
[----:B------:R-:W-:Y:S01]  /*6d80*/  FMUL.FTZ R7, R185, R189 ;  /* 0x000000bdb9077220 */ /* 0x000fe20000410000 */
[----:B------:R-:W-:Y:S02]  /*6d90*/  IMAD R194, R194, UR38, RZ ;  /* 0x00000026c2c27c24 */ /* 0x000fe4000f8e02ff */
[----:B------:R-:W-:-:S04]  /*6da0*/  IMAD.WIDE.U32 R4, R155, UR38, R4 ;  /* 0x000000269b047c25 */ /* 0x000fc8000f8e0004 */
[----:B------:R-:W-:Y:S01]  /*6db0*/  FMUL.FTZ R188, R0, R7 ;  /* 0x0000000700bc7220 */ /* 0x000fe20000410000 */
[----:B------:R-:W-:Y:S01]  /*6dc0*/  FFMA.FTZ R7, R83, R192, R190 ;  /* 0x000000c053077223 */ /* 0x000fe200000100be */
[----:B------:R-:W-:Y:S01]  /*6dd0*/  IMAD R215, R155, UR39, R194 ;  /* 0x000000279bd77c24 */ /* 0x000fe2000f8e02c2 */
[----:B------:R-:W-:Y:S02]  /*6de0*/  IADD3 R4, P0, PT, R4, UR6, RZ ;  /* 0x0000000604047c10 */ /* 0x000fe4000ff1e0ff */
[----:B------:R-:W-:Y:S01]  /*6df0*/  FFMA.FTZ R7, R82, R173, R7 ;  /* 0x000000ad52077223 */ /* 0x000fe20000010007 */
[----:B------:R-:W-:Y:S01]  /*6e00*/  @!P5 LEA R194, R17, UR12, 0x3 ;  /* 0x0000000c11c2dc11 */ /* 0x000fe2000f8e18ff */
[----:B0-----:R-:W-:Y:S01]  /*6e10*/  FFMA.FTZ R165, R6, R162, R165 ;  /* 0x000000a206a57223 */ /* 0x001fe200000100a5 */
[----:B------:R-:W-:Y:S01]  /*6e20*/  FMUL.FTZ R6, R185, R216 ;  /* 0x000000d8b9067220 */ /* 0x000fe20000410000 */
[----:B------:R-:W-:Y:S02]  /*6e30*/  IMAD.X R5, R5, 0x1, R215, P0 ;  /* 0x0000000105057824 */ /* 0x000fe400000e06d7 */
[----:B------:R-:W-:Y:S01]  /*6e40*/  FMUL.FTZ R215, R185, R191 ;  /* 0x000000bfb9d77220 */ /* 0x000fe20000410000 */
[----:B-1----:R0:W-:Y:S01]  /*6e50*/  @!P5 STS.64 [R194+0x2610], R2 ;  /* 0x00261002c200d388 */ /* 0x0021e20000000a00 */
[----:B------:R-:W-:Y:S01]  /*6e60*/  FMUL.FTZ R213, R95, R6 ;  /* 0x000000065fd57220 */ /* 0x000fe20000410000 */
[C---:B------:R-:W-:Y:S01]  /*6e70*/  FMUL.FTZ R162, R185.reuse, R218 ;  /* 0x000000dab9a27220 */ /* 0x040fe20000410000 */
[----:B------:R-:W-:Y:S01]  /*6e80*/  FMUL.FTZ R6, R185, R222 ;  /* 0x000000deb9067220 */ /* 0x000fe20000410000 */
[----:B------:R1:W-:Y:S01]  /*6e90*/  STS [R221+0x850], R188 ;  /* 0x000850bcdd007388 */ /* 0x0003e20000000800 */
[----:B------:R-:W-:Y:S01]  /*6ea0*/  FMUL.FTZ R215, R94, R215 ;  /* 0x000000d75ed77220 */ /* 0x000fe20000410000 */
[----:B------:R-:W-:Y:S01]  /*6eb0*/  FMUL.FTZ R217, R93, R162 ;  /* 0x000000a25dd97220 */ /* 0x000fe20000410000 */
[----:B------:R-:W-:Y:S01]  /*6ec0*/  FFMA.FTZ R175, R175, R165, R164 ;  /* 0x000000a5afaf7223 */ /* 0x000fe200000100a4 */
[----:B------:R2:W-:Y:S01]  /*6ed0*/  STS [R144+0x854], R213 ;  /* 0x000854d590007388 */ /* 0x0005e20000000800 */
[----:B------:R-:W-:-:S02]  /*6ee0*/  IMAD.U32 R173, RZ, RZ, UR13 ;  /* 0x0000000dffad7e24 */ /* 0x000fc4000f8e00ff */
[----:B------:R-:W-:Y:S01]  /*6ef0*/  FFMA.FTZ R177, R177, R175, R166 ;  /* 0x000000afb1b17223 */ /* 0x000fe200000100a6 */
[C---:B0-----:R-:W-:Y:S01]  /*6f00*/  FMUL.FTZ R2, R185.reuse, R220 ;  /* 0x000000dcb9027220 */ /* 0x041fe20000410000 */
[----:B------:R0:W-:Y:S01]  /*6f10*/  STS [R144+0x858], R215 ;  /* 0x000858d790007388 */ /* 0x0001e20000000800 */
[----:B-1----:R-:W-:Y:S01]  /*6f20*/  FMUL.FTZ R221, R185, R201 ;  /* 0x000000c9b9dd7220 */ /* 0x002fe20000410000 */
[----:B------:R-:W-:Y:S01]  /*6f30*/  FFMA.FTZ R193, R174, R177, R193 ;  /* 0x000000b1aec17223 */ /* 0x000fe200000100c1 */
[----:B------:R-:W-:Y:S01]  /*6f40*/  FMUL.FTZ R3, R91, R2 ;  /* 0x000000025b037220 */ /* 0x000fe20000410000 */
[----:B------:R-:W-:Y:S01]  /*6f50*/  FMUL.FTZ R2, R185, R224 ;  /* 0x000000e0b9027220 */ /* 0x000fe20000410000 */
[----:B------:R-:W-:Y:S01]  /*6f60*/  FMUL.FTZ R221, R90, R221 ;  /* 0x000000dd5add7220 */ /* 0x000fe20000410000 */
[----:B--2---:R-:W-:Y:S01]  /*6f70*/  FMUL.FTZ R213, R89, R6 ;  /* 0x0000000659d57220 */ /* 0x004fe20000410000 */
[----:B------:R1:W-:Y:S01]  /*6f80*/  STS [R144+0x85c], R217 ;  /* 0x00085cd990007388 */ /* 0x0003e20000000800 */
[----:B------:R-:W-:Y:S01]  /*6f90*/  FMUL.FTZ R6, R185, R230 ;  /* 0x000000e6b9067220 */ /* 0x000fe20000410000 */
[----:B------:R-:W-:Y:S01]  /*6fa0*/  FFMA.FTZ R167, R176, R193, R167 ;  /* 0x000000c1b0a77223 */ /* 0x000fe200000100a7 */
[----:B0-----:R-:W-:Y:S01]  /*6fb0*/  FMUL.FTZ R215, R87, R2 ;  /* 0x0000000257d77220 */ /* 0x001fe20000410000 */
[----:B------:R0:W-:Y:S01]  /*6fc0*/  STS [R144+0x860], R219 ;  /* 0x000860db90007388 */ /* 0x0001e20000000800 */
[----:B------:R-:W-:Y:S01]  /*6fd0*/  FMUL.FTZ R2, R185, R232 ;  /* 0x000000e8b9027220 */ /* 0x000fe20000410000 */
[----:B------:R-:W-:-:S02]  /*6fe0*/  FFMA.FTZ R179, R179, R167, R168 ;  /* 0x000000a7b3b37223 */ /* 0x000fc400000100a8 */
[----:B------:R2:W-:Y:S01]  /*6ff0*/  STS [R144+0x868], R221 ;  /* 0x000868dd90007388 */ /* 0x0005e20000000800 */
[C---:B-1----:R-:W-:Y:S01]  /*7000*/  FMUL.FTZ R217, R185.reuse, R207 ;  /* 0x000000cfb9d97220 */ /* 0x042fe20000410000 */
[----:B------:R-:W-:Y:S02]  /*7010*/  FFMA.FTZ R169, R178, R179, R169 ;  /* 0x000000b3b2a97223 */ /* 0x000fe400000100a9 */
[----:B------:R1:W-:Y:S01]  /*7020*/  STS [R144+0x86c], R213 ;  /* 0x00086cd590007388 */ /* 0x0003e20000000800 */
[----:B0-----:R-:W-:Y:S01]  /*7030*/  FMUL.FTZ R219, R185, R209 ;  /* 0x000000d1b9db7220 */ /* 0x001fe20000410000 */
[----:B------:R-:W-:Y:S02]  /*7040*/  FMUL.FTZ R217, R86, R217 ;  /* 0x000000d956d97220 */ /* 0x000fe40000410000 */
[----:B------:R0:W-:Y:S01]  /*7050*/  STS [R144+0x864], R3 ;  /* 0x0008640390007388 */ /* 0x0001e20000000800 */
[----:B------:R-:W-:Y:S01]  /*7060*/  FFMA.FTZ R181, R181, R169, R170 ;  /* 0x000000a9b5b57223 */ /* 0x000fe200000100aa */
[C---:B--2---:R-:W-:Y:S01]  /*7070*/  FMUL.FTZ R221, R185.reuse, R211 ;  /* 0x000000d3b9dd7220 */ /* 0x044fe20000410000 */
[----:B------:R-:W-:Y:S01]  /*7080*/  FMUL.FTZ R219, R84, R219 ;  /* 0x000000db54db7220 */ /* 0x000fe20000410000 */
[----:B------:R2:W-:Y:S01]  /*7090*/  STS [R144+0x870], R223 ;  /* 0x000870df90007388 */ /* 0x0005e20000000800 */
[----:B------:R-:W-:Y:S01]  /*70a0*/  FFMA.FTZ R197, R180, R181, R197 ;  /* 0x000000b5b4c57223 */ /* 0x000fe200000100c5 */
[----:B-1----:R-:W-:Y:S01]  /*70b0*/  FMUL.FTZ R213, R185, R228 ;  /* 0x000000e4b9d57220 */ /* 0x002fe20000410000 */
[----:B------:R-:W-:Y:S01]  /*70c0*/  FMUL.FTZ R185, R83, R2 ;  /* 0x0000000253b97220 */ /* 0x000fe20000410000 */
[----:B------:R-:W-:Y:S01]  /*70d0*/  FMUL.FTZ R221, R80, R221 ;  /* 0x000000dd50dd7220 */ /* 0x000fe20000410000 */
[----:B------:R1:W-:Y:S01]  /*70e0*/  STS [R144+0x874], R215 ;  /* 0x000874d790007388 */ /* 0x0003e20000000800 */
[----:B0-----:R-:W-:Y:S01]  /*70f0*/  FMUL.FTZ R3, R85, R6 ;  /* 0x0000000655037220 */ /* 0x001fe20000410000 */
[----:B------:R-:W-:Y:S01]  /*7100*/  FMUL.FTZ R213, R82, R213 ;  /* 0x000000d552d57220 */ /* 0x000fe20000410000 */
[----:B------:R-:W-:Y:S01]  /*7110*/  FFMA.FTZ R199, R182, R197, R199 ;  /* 0x000000c5b6c77223 */ /* 0x000fe200000100c7 */
[----:B------:R-:W-:Y:S01]  /*7120*/  STS [R144+0x878], R217 ;  /* 0x000878d990007388 */ /* 0x000fe20000000800 */
[----:B--2---:R-:W-:Y:S01]  /*7130*/  IADD3 R223, PT, PT, R148, 0x40, RZ ;  /* 0x0000004094df7810 */ /* 0x004fe20007ffe0ff */
[----:B------:R-:W-:Y:S01]  /*7140*/  FMUL.FTZ R6, R154, R211 ;  /* 0x000000d39a067220 */ /* 0x000fe20000410000 */
[----:B------:R-:W-:Y:S01]  /*7150*/  FFMA.FTZ R171, R184, R199, R171 ;  /* 0x000000c7b8ab7223 */ /* 0x000fe200000100ab */
[----:B------:R0:W-:Y:S01]  /*7160*/  STS [R144+0x87c], R3 ;  /* 0x00087c0390007388 */ /* 0x0001e20000000800 */
[----:B------:R-:W-:Y:S01]  /*7170*/  LEA.HI R223, R223, R148, RZ, 0x1b ;  /* 0x00000094dfdf7211 */ /* 0x000fe200078fd8ff */
[----:B------:R-:W-:Y:S01]  /*7180*/  FFMA.FTZ R6, R80, R6, R7 ;  /* 0x0000000650067223 */ /* 0x000fe20000010007 */
[----:B------:R-:W-:Y:S01]  /*7190*/  IADD3 R154, PT, PT, R173, -UR6, -R148 ;  /* 0x80000006ad9a7c10 */ /* 0x000fe2000fffe894 */
[----:B------:R2:W-:Y:S01]  /*71a0*/  STS [R144+0x880], R219 ;  /* 0x000880db90007388 */ /* 0x0005e20000000800 */
[----:B-1----:R-:W-:Y:S01]  /*71b0*/  LEA R215, R223, UR12, 0x2 ;  /* 0x0000000cdfd77c11 */ /* 0x002fe2000f8e10ff */
[----:B------:R-:W-:Y:S01]  /*71c0*/  FFMA.FTZ R183, R183, R171, R172 ;  /* 0x000000abb7b77223 */ /* 0x000fe200000100ac */
[----:B------:R-:W-:Y:S01]  /*71d0*/  ISETP.GE.AND P6, PT, R154, 0x1, PT ;  /* 0x000000019a00780c */ /* 0x000fe20003fc6270 */
[----:B------:R2:W-:Y:S01]  /*71e0*/  STS [R144+0x884], R185 ;  /* 0x000884b990007388 */ /* 0x0005e20000000800 */
[----:B------:R-:W-:Y:S01]  /*71f0*/  IADD3 R7, PT, PT, R148, 0xc0, RZ ;  /* 0x000000c094077810 */ /* 0x000fe20007ffe0ff */
[----:B0-----:R-:W-:-:S04]  /*7200*/  IMAD.WIDE.U32 R2, R17, UR40, R4 ;  /* 0x0000002811027c25 */ /* 0x001fc8000f8e0004 */
[----:B------:R-:W-:Y:S01]  /*7210*/  FFMA.FTZ R163, R163, R183, R160 ;  /* 0x000000b7a3a37223 */ /* 0x000fe200000100a0 */
[----:B------:R2:W-:Y:S01]  /*7220*/  STS [R144+0x888], R213 ;  /* 0x000888d590007388 */ /* 0x0005e20000000800 */
[----:B------:R-:W-:Y:S01]  /*7230*/  IADD3 R173, PT, PT, R148, 0x100, RZ ;  /* 0x0000010094ad7810 */ /* 0x000fe20007ffe0ff */
[----:B------:R-:W-:Y:S01]  /*7240*/  IMAD R3, R17, UR41, R3 ;  /* 0x0000002911037c24 */ /* 0x000fe2000f8e0203 */
[C---:B------:R-:W-:Y:S01]  /*7250*/  LEA R4, P0, R2.reuse, UR42, 0x2 ;  /* 0x0000002a02047c11 */ /* 0x040fe2000f8010ff */
[----:B------:R2:W-:Y:S01]  /*7260*/  STS [R144+0x88c], R221 ;  /* 0x00088cdd90007388 */ /* 0x0005e20000000800 */
[----:B------:R-:W-:Y:S01]  /*7270*/  FFMA.FTZ R161, R161, R163, R14 ;  /* 0x000000a3a1a17223 */ /* 0x000fe2000001000e */
[----:B------:R-:W-:Y:S01]  /*7280*/  LEA.HI R7, R7, R148, RZ, 0x1b ;  /* 0x0000009407077211 */ /* 0x000fe200078fd8ff */
[----:B------:R-:W-:Y:S01]  /*7290*/  BAR.SYNC.DEFER_BLOCKING 0x0 ;  /* 0x0000000000007b1d */ /* 0x000fe20000010000 */
[----:B------:R-:W-:Y:S01]  /*72a0*/  LEA.HI.X R5, R2, UR43, R3, 0x2, P0 ;  /* 0x0000002b02057c11 */ /* 0x000fe200080f1403 */
[----:B------:R-:W-:Y:S01]  /*72b0*/  FFMA.FTZ R15, R156, R161, R15 ;  /* 0x000000a19c0f7223 */ /* 0x000fe2000001000f */
[----:B------:R-:W-:-:S02]  /*72c0*/  IADD3 R3, PT, PT, R148, 0x80, RZ ;  /* 0x0000008094037810 */ /* 0x000fc40007ffe0ff */
[----:B------:R-:W-:Y:S01]  /*72d0*/  ISETP.GE.AND P4, PT, R154, 0x41, PT ;  /* 0x000000419a00780c */ /* 0x000fe20003f86270 */
[----:B------:R-:W-:Y:S01]  /*72e0*/  FFMA.FTZ R205, R158, R15, R205 ;  /* 0x0000000f9ecd7223 */ /* 0x000fe200000100cd */
[----:B------:R-:W-:Y:S02]  /*72f0*/  LEA.HI R3, R3, R148, RZ, 0x1b ;  /* 0x0000009403037211 */ /* 0x000fe400078fd8ff */
[C---:B------:R-:W-:Y:S02]  /*7300*/  ISETP.GE.AND P3, PT, R154.reuse, 0x81, PT ;  /* 0x000000819a00780c */ /* 0x040fe40003f66270 */
[----:B------:R-:W-:Y:S02]  /*7310*/  LEA R14, R3, UR12, 0x2 ;  /* 0x0000000c030e7c11 */ /* 0x000fe4000f8e10ff */
[C---:B------:R-:W-:Y:S02]  /*7320*/  ISETP.GE.AND P2, PT, R154.reuse, 0xc1, PT ;  /* 0x000000c19a00780c */ /* 0x040fe40003f46270 */
[----:B------:R-:W-:Y:S01]  /*7330*/  ISETP.GE.AND P0, PT, R154, 0x101, PT ;  /* 0x000001019a00780c */ /* 0x000fe20003f06270 */
[----:B------:R-:W0:Y:S01]  /*7340*/  LDS R215, [R215+0x950] ;  /* 0x00095000d7d77984 */ /* 0x000e220000000800 */
[----:B--2---:R-:W-:Y:S11]  /*7350*/  @!P6 BRA `(.L_x_3731) ;  /* 0x000000000010e947 */ /* 0x004ff60003800000 */
[----:B------:R-:W-:-:S04]  /*7360*/  LEA.HI R2, R148, R148, RZ, 0x1b ;  /* 0x0000009494027211 */ /* 0x000fc800078fd8ff */
[----:B------:R-:W-:-:S05]  /*7370*/  LEA R2, R2, UR12, 0x2 ;  /* 0x0000000c02027c11 */ /* 0x000fca000f8e10ff */
[----:B------:R-:W1:Y:S04]  /*7380*/  LDS R3, [R2+0x850] ;  /* 0x0008500002037984 */ /* 0x000e680000000800 */
[----:B-1----:R1:W-:Y:S02]  /*7390*/  REDG.E.ADD.F32.FTZ.RN.STRONG.GPU desc[UR30][R4.64], R3 ;  /* 0x00000003040079a6 */ /* 0x0023e4000c12f31e */
.L_x_3731:
[----:B------:R-:W-:Y:S05]  /*73a0*/  BSYNC.RECONVERGENT B0 ;  /* 0x0000000000007941 */ /* 0x000fea0003800200 */
.L_x_3730:
[----:B------:R-:W-:Y:S01]  /*73b0*/  BSSY.RECONVERGENT B0, `(.L_x_3732) ;  /* 0x0000004000007945 */ /* 0x000fe20003800200 */
[----:B------:R-:W-:-:S03]  /*73c0*/  ISETP.GE.AND P6, PT, R154, 0x141, PT ;  /* 0x000001419a00780c */ /* 0x000fc60003fc6270 */
[----:B------:R-:W-:Y:S10]  /*73d0*/  @!P4 BRA `(.L_x_3733) ;  /* 0x000000000004c947 */ /* 0x000ff40003800000 */
[----:B0-----:R2:W-:Y:S02]  /*73e0*/  REDG.E.ADD.F32.FTZ.RN.STRONG.GPU desc[UR30][R4.64+0x100], R215 ;  /* 0x000100d7040079a6 */ /* 0x0015e4000c12f31e */
.L_x_3733:
[----:B------:R-:W-:Y:S05]  /*73f0*/  BSYNC.RECONVERGENT B0 ;  /* 0x0000000000007941 */ /* 0x000fea0003800200 */
.L_x_3732:
[----:B-1----:R1:W3:Y:S01]  /*7400*/  LDS R3, [R14+0xa50] ;  /* 0x000a50000e037984 */ /* 0x0022e20000000800 */
[----:B------:R-:W-:Y:S01]  /*7410*/  BSSY.RECONVERGENT B0, `(.L_x_3734) ;  /* 0x0000006000007945 */ /* 0x000fe20003800200 */
[----:B------:R-:W-:Y:S01]  /*7420*/  VIADD R185, R148, 0x140 ;  /* 0x0000014094b97836 */ /* 0x000fe20000000000 */
[----:B------:R-:W-:Y:S02]  /*7430*/  LEA.HI R173, R173, R148, RZ, 0x1b ;  /* 0x00000094adad7211 */ /* 0x000fe400078fd8ff */
[----:B------:R-:W-:Y:S01]  /*7440*/  LEA R7, R7, UR12, 0x2 ;  /* 0x0000000c07077c11 */ /* 0x000fe2000f8e10ff */
[----:B------:R-:W-:Y:S06]  /*7450*/  @!P3 BRA `(.L_x_3735) ;  /* 0x000000000004b947 */ /* 0x000fec0003800000 */
[----:B---3--:R4:W-:Y:S02]  /*7460*/  REDG.E.ADD.F32.FTZ.RN.STRONG.GPU desc[UR30][R4.64+0x200], R3 ;  /* 0x00020003040079a6 */ /* 0x0089e4000c12f31e */
.L_x_3735:
[----:B------:R-:W-:Y:S05]  /*7470*/  BSYNC.RECONVERGENT B0 ;  /* 0x0000000000007941 */ /* 0x000fea0003800200 */
.L_x_3734:
[----:B---34-:R3:W4:Y:S01]  /*7480*/  LDS R3, [R7+0xb50] ;  /* 0x000b500007037984 */ /* 0x0187220000000800 */
[----:B------:R-:W-:Y:S01]  /*7490*/  BSSY.RECONVERGENT B0, `(.L_x_3736) ;  /* 0x0000005000007945 */ /* 0x000fe20003800200 */
[----:B------:R-:W-:Y:S02]  /*74a0*/  LEA.HI R185, R185, R148, RZ, 0x1b ;  /* 0x00000094b9b97211 */ /* 0x000fe400078fd8ff */
[----:B------:R-:W-:Y:S01]  /*74b0*/  LEA R173, R173, UR12, 0x2 ;  /* 0x0000000cadad7c11 */ /* 0x000fe2000f8e10ff */
[----:B------:R-:W-:Y:S06]  /*74c0*/  @!P2 BRA `(.L_x_3737) ;  /* 0x000000000004a947 */ /* 0x000fec0003800000 */
[----:B----4-:R4:W-:Y:S02]  /*74d0*/  REDG.E.ADD.F32.FTZ.RN.STRONG.GPU desc[UR30][R4.64+0x300], R3 ;  /* 0x00030003040079a6 */ /* 0x0109e4000c12f31e */
.L_x_3737:
[----:B------:R-:W-:Y:S05]  /*74e0*/  BSYNC.RECONVERGENT B0 ;  /* 0x0000000000007941 */ /* 0x000fea0003800200 */
.L_x_3736:
[----:B----4-:R4:W0:Y:S01]  /*74f0*/  LDS R3, [R173+0xc50] ;  /* 0x000c5000ad037984 */ /* 0x0108220000000800 */
[----:B------:R-:W-:Y:S01]  /*7500*/  BSSY.RECONVERGENT B0, `(.L_x_3738) ;  /* 0x0000004000007945 */ /* 0x000fe20003800200 */
[----:B------:R-:W-:-:S03]  /*7510*/  LEA R185, R185, UR12, 0x2 ;  /* 0x0000000cb9b97c11 */ /* 0x000fc6000f8e10ff */
[----:B------:R-:W-:Y:S05]  /*7520*/  @!P0 BRA `(.L_x_3739) ;  /* 0x0000000000048947 */ /* 0x000fea0003800000 */
[----:B0-----:R0:W-:Y:S02]  /*7530*/  REDG.E.ADD.F32.FTZ.RN.STRONG.GPU desc[UR30][R4.64+0x400], R3 ;  /* 0x00040003040079a6 */ /* 0x0011e4000c12f31e */
.L_x_3739:
[----:B------:R-:W-:Y:S05]  /*7540*/  BSYNC.RECONVERGENT B0 ;  /* 0x0000000000007941 */ /* 0x000fea0003800200 */
.L_x_3738:
[----:B0-----:R0:W0:Y:S01]  /*7550*/  LDS R3, [R185+0xd50] ;  /* 0x000d5000b9037984 */ /* 0x0010220000000800 */
[----:B------:R-:W-:Y:S01]  /*7560*/  BSSY.RECONVERGENT B0, `(.L_x_3740) ;  /* 0x0000005000007945 */ /* 0x000fe20003800200 */
[C---:B---3--:R-:W-:Y:S02]  /*7570*/  IADD3 R7, PT, PT, R148.reuse, 0x180, RZ ;  /* 0x0000018094077810 */ /* 0x048fe40007ffe0ff */
[----:B----4-:R-:W-:Y:S01]  /*7580*/  IADD3 R173, PT, PT, R148, 0x1c0, RZ ;  /* 0x000001c094ad7810 */ /* 0x010fe20007ffe0ff */
[----:B------:R-:W-:Y:S06]  /*7590*/  @!P6 BRA `(.L_x_3741) ;  /* 0x000000000004e947 */ /* 0x000fec0003800000 */
[----:B0-----:R3:W-:Y:S02]  /*75a0*/  REDG.E.ADD.F32.FTZ.RN.STRONG.GPU desc[UR30][R4.64+0x500], R3 ;  /* 0x00050003040079a6 */ /* 0x0017e4000c12f31e */
.L_x_3741:
[----:B------:R-:W-:Y:S05]  /*75b0*/  BSYNC.RECONVERGENT B0 ;  /* 0x0000000000007941 */ /* 0x000fea0003800200 */
.L_x_3740:
        /* <DEDUP_REMOVED lines=15> */
.L_x_3743:
[----:B------:R-:W-:Y:S05]  /*76b0*/  BSYNC.RECONVERGENT B0 ;  /* 0x0000000000007941 */ /* 0x000fea0003800200 */
.L_x_3742:
[----:B0--3--:R0:W3:Y:S01]  /*76c0*/  LDS R3, [R173+0xf50] ;  /* 0x000f5000ad037984 */ /* 0x0090e20000000800 */
[----:B------:R-:W-:Y:S01]  /*76d0*/  BSSY.RECONVERGENT B0, `(.L_x_3744) ;  /* 0x0000006000007945 */ /* 0x000fe20003800200 */
[----:B------:R-:W-:Y:S02]  /*76e0*/  IADD3 R7, PT, PT, R148, 0x280, RZ ;  /* 0x0000028094077810 */ /* 0x000fe40007ffe0ff */
[----:B------:R-:W-:Y:S02]  /*76f0*/  LEA R159, R159, UR12, 0x2 ;  /* 0x0000000c9f9f7c11 */ /* 0x000fe4000f8e10ff */
[----:B------:R-:W-:Y:S01]  /*7700*/  LEA.HI R185, R185, R148, RZ, 0x1b ;  /* 0x00000094b9b97211 */ /* 0x000fe200078fd8ff */
[----:B------:R-:W-:Y:S06]  /*7710*/  @!P0 BRA `(.L_x_3745) ;  /* 0x0000000000048947 */ /* 0x000fec0003800000 */
[----:B---3--:R4:W-:Y:S02]  /*7720*/  REDG.E.ADD.F32.FTZ.RN.STRONG.GPU desc[UR30][R4.64+0x700], R3 ;  /* 0x00070003040079a6 */ /* 0x0089e4000c12f31e */
.L_x_3745:
[----:B------:R-:W-:Y:S05]  /*7730*/  BSYNC.RECONVERGENT B0 ;  /* 0x0000000000007941 */ /* 0x000fea0003800200 */
.L_x_3744:
[----:B---34-:R3:W4:Y:S01]  /*7740*/  LDS R3, [R159+0x1050] ;  /* 0x001050009f037984 */ /* 0x0187220000000800 */
[----:B------:R-:W-:Y:S01]  /*7750*/  BSSY.RECONVERGENT B0, `(.L_x_3746) ;  /* 0x0000005000007945 */ /* 0x000fe20003800200 */
[----:B------:R-:W-:Y:S02]  /*7760*/  LEA.HI R7, R7, R148, RZ, 0x1b ;  /* 0x0000009407077211 */ /* 0x000fe400078fd8ff */
[----:B------:R-:W-:Y:S01]  /*7770*/  LEA R185, R185, UR12, 0x2 ;  /* 0x0000000cb9b97c11 */ /* 0x000fe2000f8e10ff */
[----:B------:R-:W-:Y:S06]  /*7780*/  @!P2 BRA `(.L_x_3747) ;  /* 0x000000000004a947 */ /* 0x000fec0003800000 */
[----:B----4-:R4:W-:Y:S02]  /*7790*/  REDG.E.ADD.F32.FTZ.RN.STRONG.GPU desc[UR30][R4.64+0x800], R3 ;  /* 0x00080003040079a6 */ /* 0x0109e4000c12f31e */
.L_x_3747:
[----:B------:R-:W-:Y:S05]  /*77a0*/  BSYNC.RECONVERGENT B0 ;  /* 0x0000000000007941 */ /* 0x000fea0003800200 */
.L_x_3746:
[----:B----4-:R4:W0:Y:S01]  /*77b0*/  LDS R3, [R185+0x1150] ;  /* 0x00115000b9037984 */ /* 0x0108220000000800 */
[----:B------:R-:W-:Y:S01]  /*77c0*/  BSSY.RECONVERGENT B0, `(.L_x_3748) ;  /* 0x0000005000007945 */ /* 0x000fe20003800200 */
[----:B---3--:R-:W-:Y:S02]  /*77d0*/  IADD3 R159, PT, PT, R148, 0x2c0, RZ ;  /* 0x000002c0949f7810 */ /* 0x008fe40007ffe0ff */
[----:B------:R-:W-:Y:S01]  /*77e0*/  LEA R7, R7, UR12, 0x2 ;  /* 0x0000000c07077c11 */ /* 0x000fe2000f8e10ff */
[----:B------:R-:W-:Y:S06]  /*77f0*/  @!P3 BRA `(.L_x_3749) ;  /* 0x000000000004b947 */ /* 0x000fec0003800000 */
[----:B0-----:R3:W-:Y:S02]  /*7800*/  REDG.E.ADD.F32.FTZ.RN.STRONG.GPU desc[UR30][R4.64+0x900], R3 ;  /* 0x00090003040079a6 */ /* 0x0017e4000c12f31e */
.L_x_3749:
[----:B------:R-:W-:Y:S05]  /*7810*/  BSYNC.RECONVERGENT B0 ;  /* 0x0000000000007941 */ /* 0x000fea0003800200 */
.L_x_3748:
[----:B0--3--:R0:W3:Y:S01]  /*7820*/  LDS R3, [R7+0x1250] ;  /* 0x0012500007037984 */ /* 0x0090e20000000800 */
[----:B------:R-:W-:Y:S01]  /*7830*/  BSSY.RECONVERGENT B0, `(.L_x_3750) ;  /* 0x0000004000007945 */ /* 0x000fe20003800200 */
[----:B------:R-:W-:-:S03]  /*7840*/  LEA.HI R159, R159, R148, RZ, 0x1b ;  /* 0x000000949f9f7211 */ /* 0x000fc600078fd8ff */
[----:B------:R-:W-:Y:S05]  /*7850*/  @!P4 BRA `(.L_x_3751) ;  /* 0x000000000004c947 */ /* 0x000fea0003800000 */
[----:B---3--:R3:W-:Y:S02]  /*7860*/  REDG.E.ADD.F32.FTZ.RN.STRONG.GPU desc[UR30][R4.64+0xa00], R3 ;  /* 0x000a0003040079a6 */ /* 0x0087e4000c12f31e */
.L_x_3751:
[----:B------:R-:W-:Y:S05]  /*7870*/  BSYNC.RECONVERGENT B0 ;  /* 0x0000000000007941 */ /* 0x000fea0003800200 */
.L_x_3750:
[----:B---3--:R-:W-:Y:S01]  /*7880*/  LEA R3, R159, UR12, 0x2 ;  /* 0x0000000c9f037c11 */ /* 0x008fe2000f8e10ff */
[----:B------:R-:W-:Y:S01]  /*7890*/  BSSY.RECONVERGENT B0, `(.L_x_3752) ;  /* 0x000000b000007945 */ /* 0x000fe20003800200 */
[----:B------:R-:W-:Y:S01]  /*78a0*/  ISETP.GE.AND P6, PT, R154, 0x2c1, PT ;  /* 0x000002c19a00780c */ /* 0x000fe20003fc6270 */
[----:B------:R-:W-:Y:S01]  /*78b0*/  FFMA.FTZ R189, -R48, R65, R189 ;  /* 0x0000004130bd7223 */ /* 0x000fe200000101bd */
[----:B------:R-:W-:Y:S01]  /*78c0*/  ISETP.GE.AND P0, PT, R154, 0x301, PT ;  /* 0x000003019a00780c */ /* 0x000fe20003f06270 */
[----:B------:R-:W-:Y:S01]  /*78d0*/  FMUL.FTZ R2, R48, R205 ;  /* 0x000000cd30027220 */ /* 0x000fe20000410000 */
[----:B------:R-:W3:Y:S01]  /*78e0*/  LDS R3, [R3+0x1350] ;  /* 0x0013500003037984 */ /* 0x000ee20000000800 */
[C---:B------:R-:W-:Y:S02]  /*78f0*/  ISETP.GE.AND P2, PT, R154.reuse, 0x341, PT ;  /* 0x000003419a00780c */ /* 0x040fe40003f46270 */
[C---:B------:R-:W-:Y:S02]  /*7900*/  ISETP.GE.AND P3, PT, R154.reuse, 0x381, PT ;  /* 0x000003819a00780c */ /* 0x040fe40003f66270 */
[----:B------:R-:W-:-:S04]  /*7910*/  ISETP.GE.AND P4, PT, R154, 0x3c1, PT ;  /* 0x000003c19a00780c */ /* 0x000fc80003f86270 */
[----:B------:R-:W-:Y:S09]  /*7920*/  @!P6 BRA `(.L_x_3753) ;  /* 0x000000000004e947 */ /* 0x000ff20003800000 */
[----:B---3--:R3:W-:Y:S02]  /*7930*/  REDG.E.ADD.F32.FTZ.RN.STRONG.GPU desc[UR30][R4.64+0xb00], R3 ;  /* 0x000b0003040079a6 */ /* 0x0087e4000c12f31e */
.L_x_3753:
[----:B------:R-:W-:Y:S05]  /*7940*/  BSYNC.RECONVERGENT B0 ;  /* 0x0000000000007941 */ /* 0x000fea0003800200 */
.L_x_3752:
[C---:B------:R-:W-:Y:S01]  /*7950*/  FFMA.FTZ R216, -R47.reuse, R62, R216 ;  /* 0x0000003e2fd87223 */ /* 0x040fe200000101d8 */
[----:B---3--:R-:W-:Y:S01]  /*7960*/  FMUL.FTZ R3, R47, R15 ;  /* 0x0000000f2f037220 */ /* 0x008fe20000410000 */
[----:B------:R-:W-:Y:S01]  /*7970*/  FFMA.FTZ R154, R2, R189, RZ ;  /* 0x000000bd029a7223 */ /* 0x000fe200000100ff */
[C---:B------:R-:W-:Y:S01]  /*7980*/  FFMA.FTZ R191, -R46.reuse, R63, R191 ;  /* 0x0000003f2ebf7223 */ /* 0x040fe200000101bf */
[----:B-1----:R-:W-:Y:S01]  /*7990*/  FMUL.FTZ R14, R46, R161 ;  /* 0x000000a12e0e7220 */ /* 0x002fe20000410000 */
[----:B------:R-:W-:Y:S01]  /*79a0*/  FFMA.FTZ R218, -R45, R60, R218 ;  /* 0x0000003c2dda7223 */ /* 0x000fe200000101da */
[----:B------:R-:W-:Y:S01]  /*79b0*/  FFMA.FTZ R159, R3, R216, R154 ;  /* 0x000000d8039f7223 */ /* 0x000fe2000001009a */
[----:B0-----:R-:W-:Y:S01]  /*79c0*/  FMUL.FTZ R7, R45, R163 ;  /* 0x000000a32d077220 */ /* 0x001fe20000410000 */
[----:B------:R-:W-:Y:S02]  /*79d0*/  VIADD R173, R148, 0x300 ;  /* 0x0000030094ad7836 */ /* 0x000fe40000000000 */
[----:B------:R-:W-:Y:S01]  /*79e0*/  FFMA.FTZ R195, -R44, R61, R195 ;  /* 0x0000003d2cc37223 */ /* 0x000fe200000101c3 */
[----:B------:R-:W-:Y:S01]  /*79f0*/  FFMA.FTZ R156, R14, R191, R159 ;  /* 0x000000bf0e9c7223 */ /* 0x000fe2000001009f */
[----:B------:R-:W-:Y:S01]  /*7a00*/  FMUL.FTZ R154, R44, R183 ;  /* 0x000000b72c9a7220 */ /* 0x000fe20000410000 */
[----:B------:R-:W-:Y:S01]  /*7a10*/  FFMA.FTZ R220, -R43, R58, R220 ;  /* 0x0000003a2bdc7223 */ /* 0x000fe200000101dc */
[----:B------:R-:W-:Y:S01]  /*7a20*/  FFMA.FTZ R201, -R42, R59, R201 ;  /* 0x0000003b2ac97223 */ /* 0x000fe200000101c9 */
[----:B------:R-:W-:Y:S01]  /*7a30*/  FFMA.FTZ R159, R7, R218, R156 ;  /* 0x000000da079f7223 */ /* 0x000fe2000001009c */
[-C--:B------:R-:W-:Y:S01]  /*7a40*/  LEA.HI R156, R173, R148.reuse, RZ, 0x1b ;  /* 0x00000094ad9c7211 */ /* 0x080fe200078fd8ff */
[----:B------:R-:W-:Y:S01]  /*7a50*/  FMUL.FTZ R173, R43, R171 ;  /* 0x000000ab2bad7220 */ /* 0x000fe20000410000 */
[----:B----4-:R-:W-:Y:S01]  /*7a60*/  IADD3 R185, PT, PT, R148, 0x340, RZ ;  /* 0x0000034094b97810 */ /* 0x010fe20007ffe0ff */
[----:B------:R-:W-:Y:S01]  /*7a70*/  FFMA.FTZ R158, R154, R195, R159 ;  /* 0x000000c39a9e7223 */ /* 0x000fe2000001009f */
[----:B------:R-:W-:Y:S01]  /*7a80*/  LEA R162, R156, UR12, 0x2 ;  /* 0x0000000c9ca27c11 */ /* 0x000fe2000f8e10ff */
[----:B------:R-:W-:Y:S01]  /*7a90*/  FMUL.FTZ R156, R42, R199 ;  /* 0x000000c72a9c7220 */ /* 0x000fe20000410000 */
[----:B------:R-:W-:Y:S01]  /*7aa0*/  LEA.HI R185, R185, R148, RZ, 0x1b ;  /* 0x00000094b9b97211 */ /* 0x000fe200078fd8ff */
[----:B------:R-:W-:Y:S01]  /*7ab0*/  FFMA.FTZ R159, R173, R220, R158 ;  /* 0x000000dcad9f7223 */ /* 0x000fe2000001009e */
[----:B------:R-:W-:Y:S01]  /*7ac0*/  BSSY.RECONVERGENT B0, `(.L_x_3754) ;  /* 0x0000008000007945 */ /* 0x000fe20003800200 */
[----:B------:R-:W-:Y:S01]  /*7ad0*/  FFMA.FTZ R222, -R41, R56, R222 ;  /* 0x0000003829de7223 */ /* 0x000fe200000101de */
[----:B------:R-:W-:Y:S01]  /*7ae0*/  LEA R213, R185, UR12, 0x2 ;  /* 0x0000000cb9d57c11 */ /* 0x000fe2000f8e10ff */
[----:B------:R-:W-:Y:S01]  /*7af0*/  FFMA.FTZ R160, R156, R201, R159 ;  /* 0x000000c99ca07223 */ /* 0x000fe2000001009f */
[----:B------:R-:W-:Y:S01]  /*7b00*/  FMUL.FTZ R185, R41, R197 ;  /* 0x000000c529b97220 */ /* 0x000fe20000410000 */
[----:B------:R0:W1:Y:S01]  /*7b10*/  LDS R159, [R162+0x1450] ;  /* 0x00145000a29f7984 */ /* 0x0000620000000800 */
[----:B------:R-:W-:Y:S05]  /*7b20*/  @!P0 BRA `(.L_x_3755) ;  /* 0x0000000000048947 */ /* 0x000fea0003800000 */
[----:B-1----:R3:W-:Y:S02]  /*7b30*/  REDG.E.ADD.F32.FTZ.RN.STRONG.GPU desc[UR30][R4.64+0xc00], R159 ;  /* 0x000c009f040079a6 */ /* 0x0027e4000c12f31e */
.L_x_3755:
[----:B------:R-:W-:Y:S05]  /*7b40*/  BSYNC.RECONVERGENT B0 ;  /* 0x0000000000007941 */ /* 0x000fea0003800200 */
.L_x_3754:
[----:B------:R-:W4:Y:S01]  /*7b50*/  LDS R213, [R213+0x1550] ;  /* 0x00155000d5d57984 */ /* 0x000f220000000800 */
[----:B------:R-:W-:Y:S01]  /*7b60*/  BSSY.RECONVERGENT B0, `(.L_x_3756) ;  /* 0x0000006000007945 */ /* 0x000fe20003800200 */
[C---:B------:R-:W-:Y:S01]  /*7b70*/  FFMA.FTZ R203, -R40.reuse, R57, R203 ;  /* 0x0000003928cb7223 */ /* 0x040fe200000101cb */
[----:B------:R-:W-:Y:S01]  /*7b80*/  FMUL.FTZ R158, R40, R181 ;  /* 0x000000b5289e7220 */ /* 0x000fe20000410000 */
[----:B-1-3--:R-:W-:Y:S01]  /*7b90*/  FFMA.FTZ R159, R185, R222, R160 ;  /* 0x000000deb99f7223 */ /* 0x00afe200000100a0 */
[----:B------:R-:W-:Y:S06]  /*7ba0*/  @!P2 BRA `(.L_x_3757) ;  /* 0x000000000004a947 */ /* 0x000fec0003800000 */
[----:B----4-:R1:W-:Y:S02]  /*7bb0*/  REDG.E.ADD.F32.FTZ.RN.STRONG.GPU desc[UR30][R4.64+0xd00], R213 ;  /* 0x000d00d5040079a6 */ /* 0x0103e4000c12f31e */
.L_x_3757:
[----:B------:R-:W-:Y:S05]  /*7bc0*/  BSYNC.RECONVERGENT B0 ;  /* 0x0000000000007941 */ /* 0x000fea0003800200 */
.L_x_3756:
[----:B-1--4-:R-:W-:Y:S01]  /*7bd0*/  IADD3 R213, PT, PT, R148, 0x380, RZ ;  /* 0x0000038094d57810 */ /* 0x012fe20007ffe0ff */
[----:B------:R-:W-:Y:S01]  /*7be0*/  FFMA.FTZ R174, -R32, R49, R211 ;  /* 0x0000003120ae7223 */ /* 0x000fe200000101d3 */
[C---:B------:R-:W-:Y:S01]  /*7bf0*/  FFMA.FTZ R224, -R39.reuse, R54, R224 ;  /* 0x0000003627e07223 */ /* 0x040fe200000101e0 */
[----:B------:R-:W-:Y:S01]  /*7c00*/  FMUL.FTZ R160, R39, R169 ;  /* 0x000000a927a07220 */ /* 0x000fe20000410000 */
[----:B------:R-:W-:Y:S01]  /*7c10*/  LEA.HI R213, R213, R148, RZ, 0x1b ;  /* 0x00000094d5d57211 */ /* 0x000fe200078fd8ff */
[----:B------:R-:W-:Y:S01]  /*7c20*/  FFMA.FTZ R159, R158, R203, R159 ;  /* 0x000000cb9e9f7223 */ /* 0x000fe2000001009f */
[C---:B------:R-:W-:Y:S01]  /*7c30*/  FFMA.FTZ R207, -R38.reuse, R55, R207 ;  /* 0x0000003726cf7223 */ /* 0x040fe200000101cf */
[----:B0-----:R-:W-:Y:S01]  /*7c40*/  FMUL.FTZ R162, R38, R179 ;  /* 0x000000b326a27220 */ /* 0x001fe20000410000 */
[----:B------:R-:W-:Y:S01]  /*7c50*/  LEA R213, R213, UR12, 0x2 ;  /* 0x0000000cd5d57c11 */ /* 0x000fe2000f8e10ff */
[----:B------:R-:W-:Y:S01]  /*7c60*/  FFMA.FTZ R159, R160, R224, R159 ;  /* 0x000000e0a09f7223 */ /* 0x000fe2000001009f */
[C---:B------:R-:W-:Y:S01]  /*7c70*/  FFMA.FTZ R230, -R37.reuse, R52, R230 ;  /* 0x0000003425e67223 */ /* 0x040fe200000101e6 */
[----:B------:R-:W-:Y:S01]  /*7c80*/  FMUL.FTZ R164, R37, R167 ;  /* 0x000000a725a47220 */ /* 0x000fe20000410000 */
[----:B------:R-:W-:Y:S01]  /*7c90*/  FFMA.FTZ R209, -R36, R53, R209 ;  /* 0x0000003524d17223 */ /* 0x000fe200000101d1 */
[----:B------:R0:W1:Y:S01]  /*7ca0*/  LDS R211, [R213+0x1650] ;  /* 0x00165000d5d37984 */ /* 0x0000620000000800 */
[----:B------:R-:W-:Y:S01]  /*7cb0*/  FFMA.FTZ R159, R162, R207, R159 ;  /* 0x000000cfa29f7223 */ /* 0x000fe2000001009f */
[----:B------:R-:W-:Y:S01]  /*7cc0*/  FMUL.FTZ R166, R36, R193 ;  /* 0x000000c124a67220 */ /* 0x000fe20000410000 */
[----:B--2---:R-:W-:-:S02]  /*7cd0*/  VIADD R215, R148, 0x3c0 ;  /* 0x000003c094d77836 */ /* 0x004fc40000000000 */
[C---:B------:R-:W-:Y:S01]  /*7ce0*/  FFMA.FTZ R232, -R35.reuse, R50, R232 ;  /* 0x0000003223e87223 */ /* 0x040fe200000101e8 */
[----:B------:R-:W-:Y:S01]  /*7cf0*/  FFMA.FTZ R159, R164, R230, R159 ;  /* 0x000000e6a49f7223 */ /* 0x000fe2000001009f */
[----:B------:R-:W-:Y:S01]  /*7d00*/  FMUL.FTZ R168, R35, R177 ;  /* 0x000000b123a87220 */ /* 0x000fe20000410000 */
[----:B------:R-:W-:Y:S01]  /*7d10*/  FFMA.FTZ R228, -R34, R51, R228 ;  /* 0x0000003322e47223 */ /* 0x000fe200000101e4 */
[----:B------:R-:W-:Y:S01]  /*7d20*/  LEA.HI R215, R215, R148, RZ, 0x1b ;  /* 0x00000094d7d77211 */ /* 0x000fe200078fd8ff */
[----:B------:R-:W-:Y:S01]  /*7d30*/  FFMA.FTZ R159, R166, R209, R159 ;  /* 0x000000d1a69f7223 */ /* 0x000fe2000001009f */
[----:B------:R-:W-:Y:S01]  /*7d40*/  FMUL.FTZ R170, R34, R175 ;  /* 0x000000af22aa7220 */ /* 0x000fe20000410000 */
[----:B------:R-:W-:Y:S01]  /*7d50*/  BSSY.RECONVERGENT B0, `(.L_x_3758) ;  /* 0x0000007000007945 */ /* 0x000fe20003800200 */
[----:B------:R-:W-:Y:S01]  /*7d60*/  LEA R215, R215, UR12, 0x2 ;  /* 0x0000000cd7d77c11 */ /* 0x000fe2000f8e10ff */
[----:B------:R-:W-:Y:S01]  /*7d70*/  FFMA.FTZ R159, R168, R232, R159 ;  /* 0x000000e8a89f7223 */ /* 0x000fe2000001009f */
[----:B------:R-:W-:-:S03]  /*7d80*/  FMUL.FTZ R172, R32, R165 ;  /* 0x000000a520ac7220 */ /* 0x000fc60000410000 */
[----:B------:R-:W-:Y:S01]  /*7d90*/  FFMA.FTZ R159, R170, R228, R159 ;  /* 0x000000e4aa9f7223 */ /* 0x000fe2000001009f */
[----:B0-----:R-:W-:Y:S06]  /*7da0*/  @!P3 BRA `(.L_x_3759) ;  /* 0x000000000004b947 */ /* 0x001fec0003800000 */
[----:B-1----:R0:W-:Y:S02]  /*7db0*/  REDG.E.ADD.F32.FTZ.RN.STRONG.GPU desc[UR30][R4.64+0xe00], R211 ;  /* 0x000e00d3040079a6 */ /* 0x0021e4000c12f31e */
.L_x_3759:
[----:B------:R-:W-:Y:S05]  /*7dc0*/  BSYNC.RECONVERGENT B0 ;  /* 0x0000000000007941 */ /* 0x000fea0003800200 */
.L_x_3758:
[----:B01----:R0:W1:Y:S01]  /*7dd0*/  LDS R211, [R215+0x1750] ;  /* 0x00175000d7d37984 */ /* 0x0030620000000800 */
[----:B------:R-:W-:Y:S01]  /*7de0*/  BSSY.RECONVERGENT B0, `(.L_x_3760) ;  /* 0x0000004000007945 */ /* 0x000fe20003800200 */
[----:B------:R-:W-:-:S03]  /*7df0*/  FFMA.FTZ R159, R172, R174, R159 ;  /* 0x000000aeac9f7223 */ /* 0x000fc6000001009f */
[----:B------:R-:W-:Y:S05]  /*7e00*/  @!P4 BRA `(.L_x_3761) ;  /* 0x000000000004c947 */ /* 0x000fea0003800000 */
[----:B-1----:R2:W-:Y:S02]  /*7e10*/  REDG.E.ADD.F32.FTZ.RN.STRONG.GPU desc[UR30][R4.64+0xf00], R211 ;  /* 0x000f00d3040079a6 */ /* 0x0025e4000c12f31e */
.L_x_3761:
[----:B------:R-:W-:Y:S05]  /*7e20*/  BSYNC.RECONVERGENT B0 ;  /* 0x0000000000007941 */ /* 0x000fea0003800200 */
.L_x_3760:
[----:B--2---:R-:W2:Y:S01]  /*7e30*/  SHFL.DOWN PT, R4, R159, 0x1, 0x1f ;  /* 0x08201f009f047f89 */ /* 0x004ea200000e0000 */
        /* <DEDUP_REMOVED lines=10> */
[----:B------:R-:W-:Y:S01]  /*7ee0*/  FMUL.FTZ R7, R152, R163 ;  /* 0x000000a398077220 */ /* 0x000fe20000410000 */
[----:B------:R-:W-:Y:S01]  /*7ef0*/  FADD.FTZ R29, R154, R29 ;  /* 0x0000001d9a1d7221 */ /* 0x000fe20000010000 */
[----:B------:R-:W-:Y:S01]  /*7f00*/  FADD.FTZ R31, R14, R31 ;  /* 0x0000001f0e1f7221 */ /* 0x000fe20000010000 */
[----:B-1----:R-:W-:Y:S01]  /*7f10*/  FMUL.FTZ R211, R152, R175 ;  /* 0x000000af98d37220 */ /* 0x002fe20000410000 */
[----:B------:R-:W-:Y:S01]  /*7f20*/  FMUL.FTZ R7, R218, R7 ;  /* 0x00000007da077220 */ /* 0x000fe20000410000 */
[----:B------:R-:W-:Y:S01]  /*7f30*/  BSSY.RECONVERGENT B0, `(.L_x_3762) ;  /* 0x000006e000007945 */ /* 0x000fe20003800200 */
[----:B------:R-:W-:Y:S01]  /*7f40*/  FADD.FTZ R16, R172, R16 ;  /* 0x00000010ac107221 */ /* 0x000fe20000010000 */
[----:B------:R-:W-:Y:S01]  /*7f50*/  FMUL.FTZ R228, R228, R211 ;  /* 0x000000d3e4e47220 */ /* 0x000fe20000410000 */
[----:B------:R-:W-:Y:S01]  /*7f60*/  FFMA.FTZ R14, R60, R163, R7 ;  /* 0x000000a33c0e7223 */ /* 0x000fe20000010007 */
[----:B------:R-:W-:Y:S01]  /*7f70*/  FMUL.FTZ R7, R152, R15 ;  /* 0x0000000f98077220 */ /* 0x000fe20000410000 */
[----:B------:R-:W-:Y:S01]  /*7f80*/  FADD.FTZ R19, R170, R19 ;  /* 0x00000013aa137221 */ /* 0x000fe20000010000 */
[----:B------:R-:W-:Y:S01]  /*7f90*/  FFMA.FTZ R175, R51, R175, R228 ;  /* 0x000000af33af7223 */ /* 0x000fe200000100e4 */
[----:B------:R-:W-:Y:S01]  /*7fa0*/  FADD.FTZ R69, R14, R69 ;  /* 0x000000450e457221 */ /* 0x000fe20000010000 */
[----:B--2---:R-:W-:Y:S01]  /*7fb0*/  @!P0 FADD.FTZ R159, R159, R4 ;  /* 0x000000049f9f8221 */ /* 0x004fe20000010000 */
[----:B------:R-:W-:Y:S01]  /*7fc0*/  FMUL.FTZ R7, R216, R7 ;  /* 0x00000007d8077220 */ /* 0x000fe20000410000 */
[----:B------:R-:W-:Y:S01]  /*7fd0*/  FADD.FTZ R78, R175, R78 ;  /* 0x0000004eaf4e7221 */ /* 0x000fe20000010000 */
[----:B------:R-:W-:Y:S01]  /*7fe0*/  FADD.FTZ R24, R185, R24 ;  /* 0x00000018b9187221 */ /* 0x000fe20000010000 */
[----:B---3--:R-:W-:Y:S01]  /*7ff0*/  @!P0 FADD.FTZ R6, R6, R5 ;  /* 0x0000000506068221 */ /* 0x008fe20000010000 */
[----:B------:R-:W1:Y:S01]  /*8000*/  SHFL.DOWN PT, R4, R159, 0x2, 0x1f ;  /* 0x08401f009f047f89 */ /* 0x000e6200000e0000 */
[----:B------:R-:W-:Y:S01]  /*8010*/  ISETP.GT.AND P0, PT, R128, 0x1d, PT ;  /* 0x0000001d8000780c */ /* 0x000fe20003f04270 */
[----:B------:R-:W-:Y:S01]  /*8020*/  FFMA.FTZ R14, R62, R15, R7 ;  /* 0x0000000f3e0e7223 */ /* 0x000fe20000010007 */
[----:B------:R-:W-:Y:S01]  /*8030*/  FADD.FTZ R26, R173, R26 ;  /* 0x0000001aad1a7221 */ /* 0x000fe20000010000 */
[----:B------:R-:W2:Y:S01]  /*8040*/  SHFL.DOWN PT, R5, R6, 0x2, 0x1f ;  /* 0x08401f0006057f89 */ /* 0x000ea200000e0000 */
[----:B------:R-:W-:Y:S01]  /*8050*/  FADD.FTZ R30, R3, R30 ;  /* 0x0000001e031e7221 */ /* 0x000fe20000010000 */
[----:B------:R-:W-:Y:S01]  /*8060*/  FADD.FTZ R33, R2, R33 ;  /* 0x0000002102217221 */ /* 0x000fe20000010000 */
[----:B------:R-:W-:-:S07]  /*8070*/  FADD.FTZ R67, R14, R67 ;  /* 0x000000430e437221 */ /* 0x000fce0000010000 */
[----:B-1----:R-:W-:Y:S01]  /*8080*/  @!P0 FADD.FTZ R159, R159, R4 ;  /* 0x000000049f9f8221 */ /* 0x002fe20000010000 */
[----:B--2---:R-:W-:-:S04]  /*8090*/  @!P0 FADD.FTZ R6, R6, R5 ;  /* 0x0000000506068221 */ /* 0x004fc80000010000 */
[----:B------:R-:W1:Y:S01]  /*80a0*/  SHFL.DOWN PT, R4, R159, 0x4, 0x1f ;  /* 0x08801f009f047f89 */ /* 0x000e6200000e0000 */
[----:B------:R-:W-:Y:S01]  /*80b0*/  ISETP.GT.AND P0, PT, R128, 0x1b, PT ;  /* 0x0000001b8000780c */ /* 0x000fe20003f04270 */
[----:B------:R-:W-:Y:S02]  /*80c0*/  FMUL.FTZ R5, R152, R165 ;  /* 0x000000a598057220 */ /* 0x000fe40000410000 */
[----:B------:R-:W2:Y:S02]  /*80d0*/  SHFL.DOWN PT, R213, R6, 0x4, 0x1f ;  /* 0x08801f0006d57f89 */ /* 0x000ea400000e0000 */
[----:B------:R-:W-:Y:S01]  /*80e0*/  FMUL.FTZ R174, R174, R5 ;  /* 0x00000005aeae7220 */ /* 0x000fe20000410000 */
[----:B------:R-:W-:-:S03]  /*80f0*/  FMUL.FTZ R5, R152, R177 ;  /* 0x000000b198057220 */ /* 0x000fc60000410000 */
[----:B------:R-:W-:Y:S01]  /*8100*/  FFMA.FTZ R174, R49, R165, R174 ;  /* 0x000000a531ae7223 */ /* 0x000fe200000100ae */
[----:B------:R-:W-:Y:S01]  /*8110*/  FMUL.FTZ R165, R232, R5 ;  /* 0x00000005e8a57220 */ /* 0x000fe20000410000 */
[----:B------:R-:W-:Y:S02]  /*8120*/  FMUL.FTZ R5, R152, R167 ;  /* 0x000000a798057220 */ /* 0x000fe40000410000 */
[----:B------:R-:W-:Y:S01]  /*8130*/  FADD.FTZ R81, R174, R81 ;  /* 0x00000051ae517221 */ /* 0x000fe20000010000 */
[----:B------:R-:W-:Y:S01]  /*8140*/  FFMA.FTZ R166, R50, R177, R165 ;  /* 0x000000b132a67223 */ /* 0x000fe200000100a5 */
[----:B------:R-:W-:Y:S01]  /*8150*/  FMUL.FTZ R165, R230, R5 ;  /* 0x00000005e6a57220 */ /* 0x000fe20000410000 */
[----:B------:R-:W-:Y:S02]  /*8160*/  FMUL.FTZ R5, R152, R169 ;  /* 0x000000a998057220 */ /* 0x000fe40000410000 */
[----:B------:R-:W-:Y:S01]  /*8170*/  FADD.FTZ R79, R166, R79 ;  /* 0x0000004fa64f7221 */ /* 0x000fe20000010000 */
[----:B------:R-:W-:Y:S01]  /*8180*/  FFMA.FTZ R164, R52, R167, R165 ;  /* 0x000000a734a47223 */ /* 0x000fe200000100a5 */
[----:B------:R-:W-:Y:S01]  /*8190*/  FMUL.FTZ R5, R224, R5 ;  /* 0x00000005e0057220 */ /* 0x000fe20000410000 */
[----:B-1----:R-:W-:Y:S01]  /*81a0*/  @!P0 FADD.FTZ R159, R159, R4 ;  /* 0x000000049f9f8221 */ /* 0x002fe20000010000 */
[----:B------:R-:W-:-:S02]  /*81b0*/  FMUL.FTZ R4, R152, R193 ;  /* 0x000000c198047220 */ /* 0x000fc40000410000 */
[----:B------:R-:W-:Y:S01]  /*81c0*/  FFMA.FTZ R158, R54, R169, R5 ;  /* 0x000000a9369e7223 */ /* 0x000fe20000010005 */
[----:B------:R-:W-:Y:S01]  /*81d0*/  FMUL.FTZ R5, R152, R197 ;  /* 0x000000c598057220 */ /* 0x000fe20000410000 */
[----:B--2---:R-:W-:Y:S01]  /*81e0*/  @!P0 FADD.FTZ R6, R6, R213 ;  /* 0x000000d506068221 */ /* 0x004fe20000010000 */
[----:B------:R-:W-:Y:S01]  /*81f0*/  FMUL.FTZ R4, R209, R4 ;  /* 0x00000004d1047220 */ /* 0x000fe20000410000 */
[----:B------:R-:W1:Y:S01]  /*8200*/  SHFL.DOWN PT, R168, R159, 0x8, 0x1f ;  /* 0x09001f009fa87f89 */ /* 0x000e6200000e0000 */
[----:B------:R-:W-:Y:S01]  /*8210*/  ISETP.GT.AND P0, PT, R128, 0x17, PT ;  /* 0x000000178000780c */ /* 0x000fe20003f04270 */
[----:B------:R-:W-:Y:S01]  /*8220*/  FMUL.FTZ R165, R222, R5 ;  /* 0x00000005dea57220 */ /* 0x000fe20000410000 */
[----:B------:R-:W-:Y:S01]  /*8230*/  FFMA.FTZ R193, R53, R193, R4 ;  /* 0x000000c135c17223 */ /* 0x000fe20000010004 */
[----:B------:R-:W2:Y:S01]  /*8240*/  SHFL.DOWN PT, R209, R6, 0x8, 0x1f ;  /* 0x09001f0006d17f89 */ /* 0x000ea200000e0000 */
[C---:B------:R-:W-:Y:S01]  /*8250*/  FMUL.FTZ R4, R152.reuse, R179 ;  /* 0x000000b398047220 */ /* 0x040fe20000410000 */
[----:B------:R-:W-:Y:S01]  /*8260*/  FMUL.FTZ R5, R152, R171 ;  /* 0x000000ab98057220 */ /* 0x000fe20000410000 */
[----:B------:R-:W-:Y:S01]  /*8270*/  FADD.FTZ R75, R158, R75 ;  /* 0x0000004b9e4b7221 */ /* 0x000fe20000010000 */
[----:B------:R-:W-:Y:S01]  /*8280*/  FFMA.FTZ R158, R56, R197, R165 ;  /* 0x000000c5389e7223 */ /* 0x000fe200000100a5 */
[----:B------:R-:W-:Y:S01]  /*8290*/  FMUL.FTZ R162, R207, R4 ;  /* 0x00000004cfa27220 */ /* 0x000fe20000410000 */
[----:B------:R-:W-:Y:S01]  /*82a0*/  FMUL.FTZ R4, R152, R181 ;  /* 0x000000b598047220 */ /* 0x000fe20000410000 */
[----:B------:R-:W-:Y:S01]  /*82b0*/  FMUL.FTZ R5, R220, R5 ;  /* 0x00000005dc057220 */ /* 0x000fe20000410000 */
[----:B------:R-:W-:Y:S01]  /*82c0*/  FADD.FTZ R73, R158, R73 ;  /* 0x000000499e497221 */ /* 0x000fe20000010000 */
[----:B------:R-:W-:Y:S01]  /*82d0*/  FFMA.FTZ R179, R55, R179, R162 ;  /* 0x000000b337b37223 */ /* 0x000fe200000100a2 */
[----:B------:R-:W-:Y:S01]  /*82e0*/  FMUL.FTZ R4, R203, R4 ;  /* 0x00000004cb047220 */ /* 0x000fe20000410000 */
[----:B------:R-:W-:Y:S01]  /*82f0*/  FADD.FTZ R76, R193, R76 ;  /* 0x0000004cc14c7221 */ /* 0x000fe20000010000 */
[----:B------:R-:W-:Y:S01]  /*8300*/  FADD.FTZ R77, R164, R77 ;  /* 0x0000004da44d7221 */ /* 0x000fe20000010000 */
[----:B------:R-:W-:Y:S01]  /*8310*/  FADD.FTZ R74, R179, R74 ;  /* 0x0000004ab34a7221 */ /* 0x000fe20000010000 */
[----:B------:R-:W-:Y:S01]  /*8320*/  FFMA.FTZ R181, R57, R181, R4 ;  /* 0x000000b539b57223 */ /* 0x000fe20000010004 */
[----:B------:R-:W-:-:S03]  /*8330*/  FMUL.FTZ R4, R152, R199 ;  /* 0x000000c798047220 */ /* 0x000fc60000410000 */
[----:B------:R-:W-:Y:S01]  /*8340*/  FADD.FTZ R72, R181, R72 ;  /* 0x00000048b5487221 */ /* 0x000fe20000010000 */
[----:B------:R-:W-:Y:S01]  /*8350*/  FMUL.FTZ R156, R201, R4 ;  /* 0x00000004c99c7220 */ /* 0x000fe20000410000 */
[----:B-1----:R-:W-:Y:S01]  /*8360*/  @!P0 FADD.FTZ R159, R159, R168 ;  /* 0x000000a89f9f8221 */ /* 0x002fe20000010000 */
[----:B------:R-:W-:Y:S02]  /*8370*/  FMUL.FTZ R4, R152, R183 ;  /* 0x000000b798047220 */ /* 0x000fe40000410000 */
[----:B------:R-:W-:Y:S01]  /*8380*/  FFMA.FTZ R199, R59, R199, R156 ;  /* 0x000000c73bc77223 */ /* 0x000fe2000001009c */
[----:B--2---:R-:W-:Y:S01]  /*8390*/  @!P0 FADD.FTZ R6, R6, R209 ;  /* 0x000000d106068221 */ /* 0x004fe20000010000 */
[----:B------:R-:W1:Y:S01]  /*83a0*/  SHFL.DOWN PT, R160, R159, 0x10, 0x1f ;  /* 0x0a001f009fa07f89 */ /* 0x000e6200000e0000 */
[----:B------:R-:W-:Y:S01]  /*83b0*/  ISETP.NE.AND P0, PT, R128, RZ, PT ;  /* 0x000000ff8000720c */ /* 0x000fe20003f05270 */
[----:B------:R-:W-:Y:S01]  /*83c0*/  FMUL.FTZ R154, R195, R4 ;  /* 0x00000004c39a7220 */ /* 0x000fe20000410000 */
[----:B------:R-:W-:Y:S01]  /*83d0*/  FFMA.FTZ R156, R58, R171, R5 ;  /* 0x000000ab3a9c7223 */ /* 0x000fe20000010005 */
[----:B------:R-:W2:Y:S01]  /*83e0*/  SHFL.DOWN PT, R167, R6, 0x10, 0x1f ;  /* 0x0a001f0006a77f89 */ /* 0x000ea200000e0000 */
[----:B------:R-:W-:Y:S01]  /*83f0*/  FADD.FTZ R70, R199, R70 ;  /* 0x00000046c7467221 */ /* 0x000fe20000010000 */
[----:B------:R-:W-:Y:S01]  /*8400*/  FFMA.FTZ R183, R61, R183, R154 ;  /* 0x000000b73db77223 */ /* 0x000fe2000001009a */
[C---:B------:R-:W-:Y:S01]  /*8410*/  FMUL.FTZ R154, R152.reuse, R161 ;  /* 0x000000a1989a7220 */ /* 0x040fe20000410000 */
[----:B------:R-:W-:Y:S01]  /*8420*/  FMUL.FTZ R152, R152, R205 ;  /* 0x000000cd98987220 */ /* 0x000fe20000410000 */
[----:B------:R-:W-:Y:S01]  /*8430*/  FADD.FTZ R71, R156, R71 ;  /* 0x000000479c477221 */ /* 0x000fe20000010000 */
[----:B------:R-:W-:Y:S01]  /*8440*/  FADD.FTZ R68, R183, R68 ;  /* 0x00000044b7447221 */ /* 0x000fe20000010000 */
[----:B------:R-:W-:Y:S01]  /*8450*/  FMUL.FTZ R154, R191, R154 ;  /* 0x0000009abf9a7220 */ /* 0x000fe20000410000 */
[----:B------:R-:W-:-:S02]  /*8460*/  FMUL.FTZ R152, R189, R152 ;  /* 0x00000098bd987220 */ /* 0x000fc40000410000 */
[----:B------:R-:W-:Y:S01]  /*8470*/  @!P0 SHF.R.U32.HI R4, RZ, 0x2, R148 ;  /* 0x00000002ff048819 */ /* 0x000fe20000011694 */
[----:B------:R-:W-:Y:S01]  /*8480*/  FFMA.FTZ R161, R63, R161, R154 ;  /* 0x000000a13fa17223 */ /* 0x000fe2000001009a */
[----:B------:R-:W-:Y:S02]  /*8490*/  FFMA.FTZ R205, R65, R205, R152 ;  /* 0x000000cd41cd7223 */ /* 0x000fe40000010098 */
[----:B------:R-:W-:Y:S01]  /*84a0*/  @!P0 LOP3.LUT R158, R4, 0xf8, RZ, 0xc0, !PT ;  /* 0x000000f8049e8812 */ /* 0x000fe200078ec0ff */
[----:B------:R-:W-:Y:S01]  /*84b0*/  FADD.FTZ R66, R161, R66 ;  /* 0x00000042a1427221 */ /* 0x000fe20000010000 */
[----:B------:R-:W-:Y:S01]  /*84c0*/  FADD.FTZ R64, R205, R64 ;  /* 0x00000040cd407221 */ /* 0x000fe20000010000 */
[----:B-1----:R-:W-:Y:S01]  /*84d0*/  FADD.FTZ R4, R159, R160 ;  /* 0x000000a09f047221 */ /* 0x002fe20000010000 */
[----:B--2---:R-:W-:-:S05]  /*84e0*/  FADD.FTZ R5, R6, R167 ;  /* 0x000000a706057221 */ /* 0x004fca0000010000 */
[----:B------:R1:W-:Y:S01]  /*84f0*/  @!P0 STS.64 [R158+UR12+0x18d8], R4 ;  /* 0x0018d8049e008988 */ /* 0x0003e20008000a0c */
        /* <DEDUP_REMOVED lines=17> */
.L_x_3763:
[----:B------:R-:W-:Y:S05]  /*8610*/  BSYNC.RECONVERGENT B0 ;  /* 0x0000000000007941 */ /* 0x000fea0003800200 */
.L_x_3762:
[----:B------:R-:W-:-:S04]  /*8620*/  IADD3 R17, PT, PT, R17, 0x1, RZ ;  /* 0x0000000111117810 */ /* 0x000fc80007ffe0ff */
[----:B------:R-:W-:-:S13]  /*8630*/  ISETP.GE.AND P0, PT, R17, UR37, PT ;  /* 0x0000002511007c0c */ /* 0x000fda000bf06270 */
[----:B------:R-:W-:Y:S05]  /*8640*/  @!P0 BRA `(.L_x_3764) ;  /* 0xffffffc400d48947 */ /* 0x000fea000383ffff */
.L_x_3719:
[----:B------:R-:W-:Y:S01]  /*8650*/  BAR.SYNC.DEFER_BLOCKING 0x0 ;  /* 0x0000000000007b1d */ /* 0x000fe20000010000 */
[----:B------:R-:W-:Y:S01]  /*8660*/  F2FP.BF16.F32.PACK_AB R30, R30, R33 ;  /* 0x000000211e1e723e */ /* 0x000fe200000010ff */
[----:B------:R-:W-:Y:S01]  /*8670*/  UIADD3 UR13, UPT, UPT, -UR6, UR13, URZ ;  /* 0x0000000d060d7290 */ /* 0x000fe2000fffe1ff */
[----:B------:R-:W-:Y:S01]  /*8680*/  F2FP.BF16.F32.PACK_AB R28, R28, R31 ;  /* 0x0000001f1c1c723e */ /* 0x000fe200000010ff */
[----:B------:R-:W-:Y:S01]  /*8690*/  UIADD3 UR23, UP0, UPT, UR23, -0x800, URZ ;  /* 0xfffff80017177890 */ /* 0x000fe2000ff1e0ff */
[----:B------:R-:W-:Y:S01]  /*86a0*/  F2FP.BF16.F32.PACK_AB R26, R26, R29 ;  /* 0x0000001d1a1a723e */ /* 0x000fe200000010ff */
[----:B------:R-:W3:Y:S01]  /*86b0*/  LDCU.64 UR10, c[0x0][0x4f8] ;  /* 0x00009f00ff0a77ac */ /* 0x000ee20008000a00 */
[----:B------:R-:W-:Y:S02]  /*86c0*/  PRMT R55, R30, 0x7632, R55 ;  /* 0x000076321e377816 */ /* 0x000fe40000000037 */
[----:B------:R-:W-:Y:S01]  /*86d0*/  PRMT R54, R28, 0x7632, R54 ;  /* 0x000076321c367816 */ /* 0x000fe20000000036 */
[----:B------:R-:W4:Y:S01]  /*86e0*/  LDCU.64 UR14, c[0x0][0x500] ;  /* 0x0000a000ff0e77ac */ /* 0x000f220008000a00 */
[----:B------:R-:W-:-:S02]  /*86f0*/  F2FP.BF16.F32.PACK_AB R24, R24, R27 ;  /* 0x0000001b1818723e */ /* 0x000fc400000010ff */
[----:B------:R-:W-:Y:S01]  /*8700*/  PRMT R53, R26, 0x7632, R53 ;  /* 0x000076321a357816 */ /* 0x000fe20000000035 */
[----:B------:R-:W-:Y:S01]  /*8710*/  UMOV UR7, URZ ;  /* 0x000000ff00077c82 */ /* 0x000fe20008000000 */
[----:B------:R-:W-:Y:S01]  /*8720*/  F2FP.BF16.F32.PACK_AB R22, R22, R25 ;  /* 0x000000191616723e */ /* 0x000fe200000010ff */
[----:B------:R-:W-:Y:S01]  /*8730*/  UIADD3.X UR24, UPT, UPT, UR24, -0x1, URZ, UP0, !UPT ;  /* 0xffffffff18187890 */ /* 0x000fe200087fe4ff */
[----:B------:R-:W-:Y:S01]  /*8740*/  PRMT R52, R24, 0x7632, R52 ;  /* 0x0000763218347816 */ /* 0x000fe20000000034 */
[----:B------:R-:W-:Y:S01]  /*8750*/  UISETP.GT.AND UP0, UPT, UR22, 0x1, UPT ;  /* 0x000000011600788c */ /* 0x000fe2000bf04270 */
[----:B------:R-:W-:Y:S01]  /*8760*/  F2FP.BF16.F32.PACK_AB R20, R20, R23 ;  /* 0x000000171414723e */ /* 0x000fe200000010ff */
[----:B------:R-:W-:Y:S01]  /*8770*/  UIADD3 UR25, UP1, UPT, UR25, -0x800, URZ ;  /* 0xfffff80019197890 */ /* 0x000fe2000ff3e0ff */
[----:B------:R-:W-:Y:S01]  /*8780*/  PRMT R51, R22, 0x7632, R51 ;  /* 0x0000763216337816 */ /* 0x000fe20000000033 */
[----:B------:R-:W-:Y:S01]  /*8790*/  UIADD3 UR27, UP2, UPT, UR27, -0x800, URZ ;  /* 0xfffff8001b1b7890 */ /* 0x000fe2000ff5e0ff */
[----:B------:R-:W-:Y:S01]  /*87a0*/  F2FP.BF16.F32.PACK_AB R18, R18, R21 ;  /* 0x000000151212723e */ /* 0x000fe200000010ff */
[----:B------:R-:W-:Y:S01]  /*87b0*/  STS.U16 [R111], R30 ;  /* 0x0000001e6f007388 */ /* 0x000fe20000000400 */
[----:B------:R-:W-:Y:S01]  /*87c0*/  PRMT R50, R20, 0x7632, R50 ;  /* 0x0000763214327816 */ /* 0x000fe20000000032 */
[----:B---3--:R-:W-:Y:S01]  /*87d0*/  UIMAD.WIDE.U32 UR8, UR36, UR10, UR6 ;  /* 0x0000000a240872a5 */ /* 0x008fe2000f8e0006 */
[----:B------:R-:W-:Y:S01]  /*87e0*/  F2FP.BF16.F32.PACK_AB R16, R16, R19 ;  /* 0x000000131010723e */ /* 0x000fe200000010ff */
[----:B------:R-:W-:Y:S01]  /*87f0*/  STS.U16 [R110+0x2], R55 ;  /* 0x000002376e007388 */ /* 0x000fe20000000400 */
[----:B------:R-:W-:Y:S01]  /*8800*/  PRMT R49, R18, 0x7632, R49 ;  /* 0x0000763212317816 */ /* 0x000fe20000000031 */
[----:B------:R-:W-:Y:S01]  /*8810*/  UIMAD UR9, UR36, UR11, UR9 ;  /* 0x0000000b240972a4 */ /* 0x000fe2000f8e0209 */
[----:B------:R-:W-:Y:S01]  /*8820*/  PRMT R48, R16, 0x7632, R48 ;  /* 0x0000763210307816 */ /* 0x000fe20000000030 */
[----:B------:R-:W-:Y:S01]  /*8830*/  STS.U16 [R109+0x4], R28 ;  /* 0x0000041c6d007388 */ /* 0x000fe20000000400 */
[----:B------:R-:W-:Y:S01]  /*8840*/  MOV R6, UR13 ;  /* 0x0000000d00067c02 */ /* 0x000fe20008000f00 */
[----:B------:R-:W3:Y:S02]  /*8850*/  LDCU.64 UR10, c[0x0][0x550] ;  /* 0x0000aa00ff0a77ac */ /* 0x000ee40008000a00 */
[----:B------:R-:W-:Y:S01]  /*8860*/  STS.U16 [R108+0x6], R54 ;  /* 0x000006366c007388 */ /* 0x000fe20000000400 */
[----:B----4-:R-:W-:-:S03]  /*8870*/  UIMAD.WIDE.U32 UR8, UR29, UR14, UR8 ;  /* 0x0000000e1d0872a5 */ /* 0x010fc6000f8e0008 */
[----:B------:R-:W-:Y:S01]  /*8880*/  STS.U16 [R107+0x8], R26 ;  /* 0x0000081a6b007388 */ /* 0x000fe20000000400 */
[----:B------:R-:W-:Y:S02]  /*8890*/  UIADD3.X UR26, UPT, UPT, UR26, -0x1, URZ, UP1, !UPT ;  /* 0xffffffff1a1a7890 */ /* 0x000fe40008ffe4ff */
[----:B------:R-:W-:Y:S01]  /*88a0*/  UIMAD UR9, UR29, UR15, UR9 ;  /* 0x0000000f1d0972a4 */ /* 0x000fe2000f8e0209 */
[----:B------:R-:W-:Y:S01]  /*88b0*/  STS.U16 [R106+0xa], R53 ;  /* 0x00000a356a007388 */ /* 0x000fe20000000400 */
[----:B--2---:R-:W-:Y:S01]  /*88c0*/  IADD3 R3, P0, PT, R146, UR8, RZ ;  /* 0x0000000892037c10 */ /* 0x004fe2000ff1e0ff */
[----:B------:R-:W-:Y:S02]  /*88d0*/  UIADD3.X UR28, UPT, UPT, UR28, -0x1, URZ, UP2, !UPT ;  /* 0xffffffff1c1c7890 */ /* 0x000fe400097fe4ff */
[----:B------:R-:W-:Y:S02]  /*88e0*/  STS.U16 [R105+0xc], R24 ;  /* 0x00000c1869007388 */ /* 0x000fe40000000400 */
[----:B-1----:R-:W-:-:S02]  /*88f0*/  IMAD.X R4, RZ, RZ, UR9, P0 ;  /* 0x00000009ff047e24 */ /* 0x002fc400080e06ff */
[----:B------:R-:W-:Y:S01]  /*8900*/  STS.U16 [R104+0xe], R52 ;  /* 0x00000e3468007388 */ /* 0x000fe20000000400 */
[C---:B---3--:R-:W-:Y:S01]  /*8910*/  LEA R2, P3, R3.reuse, UR10, 0x1 ;  /* 0x0000000a03027c11 */ /* 0x048fe2000f8608ff */
[----:B------:R-:W1:Y:S02]  /*8920*/  LDCU.64 UR8, c[0x0][0x518] ;  /* 0x0000a300ff0877ac */ /* 0x000e640008000a00 */
[----:B------:R-:W-:Y:S01]  /*8930*/  STS.U16 [R103+0x10], R22 ;  /* 0x0000101667007388 */ /* 0x000fe20000000400 */
[----:B------:R-:W-:Y:S01]  /*8940*/  LEA.HI.X R3, R3, UR11, R4, 0x1, P3 ;  /* 0x0000000b03037c11 */ /* 0x000fe200098f0c04 */
[----:B------:R-:W2:Y:S02]  /*8950*/  LDCU.64 UR10, c[0x0][0x520] ;  /* 0x0000a400ff0a77ac */ /* 0x000ea40008000a00 */
[----:B------:R-:W-:Y:S04]  /*8960*/  STS.U16 [R102+0x12], R51 ;  /* 0x0000123366007388 */ /* 0x000fe80000000400 */
[----:B------:R-:W-:Y:S04]  /*8970*/  STS.U16 [R101+0x14], R20 ;  /* 0x0000141465007388 */ /* 0x000fe80000000400 */
[----:B------:R-:W-:Y:S04]  /*8980*/  STS.U16 [R100+0x16], R50 ;  /* 0x0000163264007388 */ /* 0x000fe80000000400 */
[----:B------:R-:W-:Y:S01]  /*8990*/  STS.U16 [R99+0x18], R18 ;  /* 0x0000181263007388 */ /* 0x000fe20000000400 */
[----:B-1----:R-:W-:-:S03]  /*89a0*/  UIMAD.WIDE.U32 UR6, UR36, UR8, UR6 ;  /* 0x00000008240672a5 */ /* 0x002fc6000f8e0006 */
[----:B------:R-:W-:Y:S01]  /*89b0*/  STS.U16 [R98+0x1a], R49 ;  /* 0x00001a3162007388 */ /* 0x000fe20000000400 */
[----:B------:R-:W-:Y:S01]  /*89c0*/  UIMAD UR7, UR36, UR9, UR7 ;  /* 0x00000009240772a4 */ /* 0x000fe2000f8e0207 */
[----:B------:R-:W1:Y:S02]  /*89d0*/  LDCU.64 UR8, c[0x0][0x560] ;  /* 0x0000ac00ff0877ac */ /* 0x000e640008000a00 */
[----:B------:R-:W-:Y:S01]  /*89e0*/  STS.U16 [R97+0x1c], R16 ;  /* 0x00001c1061007388 */ /* 0x000fe20000000400 */
[----:B--2---:R-:W-:-:S03]  /*89f0*/  UIMAD.WIDE.U32 UR6, UR29, UR10, UR6 ;  /* 0x0000000a1d0672a5 */ /* 0x004fc6000f8e0006 */
[----:B------:R-:W-:Y:S01]  /*8a00*/  STS.U16 [R96+0x1e], R48 ;  /* 0x00001e3060007388 */ /* 0x000fe20000000400 */
[----:B------:R-:W-:-:S03]  /*8a10*/  NOP ;  /* 0x0000000000007918 */ /* 0x000fc60000000000 */
[----:B------:R-:W-:Y:S01]  /*8a20*/  LDS.U16 R5, [R127] ;  /* 0x000000007f057984 */ /* 0x000fe20000000400 */
[----:B------:R-:W-:-:S03]  /*8a30*/  UIMAD UR7, UR29, UR11, UR7 ;  /* 0x0000000b1d0772a4 */ /* 0x000fc6000f8e0207 */
        /* <DEDUP_REMOVED lines=53> */
[C---:B--2---:R-:W-:Y:S01]  /*8d90*/  PRMT R5, R0.reuse, 0x7610, R5 ;  /* 0x0000761000057816 */ /* 0x044fe20000000005 */
[----:B------:R-:W-:Y:S01]  /*8da0*/  @!P0 STG.E.U16 desc[UR30][R2.64+0x340], R31 ;  /* 0x0003401f02008986 */ /* 0x000fe2000c10151e */
[----:B------:R-:W-:-:S02]  /*8db0*/  PRMT R53, R0, 0x7632, R53 ;  /* 0x0000763200357816 */ /* 0x000fc40000000035 */
[----:B------:R-:W-:Y:S01]  /*8dc0*/  F2FP.BF16.F32.PACK_AB R0, R75, R72 ;  /* 0x000000484b00723e */ /* 0x000fe200000010ff */
[----:B------:R-:W-:Y:S03]  /*8dd0*/  @!P4 STG.E.U16 desc[UR30][R2.64+0x380], R33 ;  /* 0x000380210200c986 */ /* 0x000fe6000c10151e */
[----:B------:R-:W-:Y:S01]  /*8de0*/  PRMT R51, R0, 0x7632, R51 ;  /* 0x0000763200337816 */ /* 0x000fe20000000033 */
        /* <DEDUP_REMOVED lines=19> */
[----:B--2---:R-:W-:Y:S01]  /*8f20*/  PRMT R4, R0, 0x7610, R4 ;  /* 0x0000761000047816 */ /* 0x004fe20000000004 */
        /* <DEDUP_REMOVED lines=22> */
[----:B--2---:R-:W-:Y:S01]  /*9090*/  IADD3 R3, P2, PT, R146, UR6, RZ ;  /* 0x0000000692037c10 */ /* 0x004fe2000ff5e0ff */
[----:B------:R-:W-:-:S02]  /*90a0*/  UIADD3 UR6, UPT, UPT, UR22, -0x1, URZ ;  /* 0xffffffff16067890 */ /* 0x000fc4000fffe0ff */
[----:B------:R-:W-:Y:S01]  /*90b0*/  STS.U16 [R98+0x1a], R49 ;  /* 0x00001a3162007388 */ /* 0x000fe20000000400 */
[----:B------:R-:W-:-:S03]  /*90c0*/  IADD3.X R4, PT, PT, RZ, UR7, RZ, P2, !PT ;  /* 0x00000007ff047c10 */ /* 0x000fc600097fe4ff */
[----:B------:R1:W-:Y:S01]  /*90d0*/  STS.U16 [R97+0x1c], R2 ;  /* 0x00001c0261007388 */ /* 0x0003e20000000400 */
[----:B------:R-:W-:-:S03]  /*90e0*/  UMOV UR22, UR6 ;  /* 0x0000000600167c82 */ /* 0x000fc60008000000 */
[----:B------:R-:W-:Y:S01]  /*90f0*/  STS.U16 [R96+0x1e], R48 ;  /* 0x00001e3060007388 */ /* 0x000fe20000000400 */
[----:B------:R-:W-:-:S03]  /*9100*/  NOP ;  /* 0x0000000000007918 */ /* 0x000fc60000000000 */
[----:B------:R-:W-:Y:S01]  /*9110*/  LDS.U16 R127, [R127] ;  /* 0x000000007f7f7984 */ /* 0x000fe20000000400 */
[----:B-1----:R-:W-:-:S03]  /*9120*/  LEA R2, P2, R3, UR8, 0x1 ;  /* 0x0000000803027c11 */ /* 0x002fc6000f8408ff */
        /* <DEDUP_REMOVED lines=54> */
.L_x_3717:
        /* <DEDUP_REMOVED lines=41> */
.L_x_3767:
[----:B------:R-:W-:Y:S05]  /*9720*/  BSYNC.RECONVERGENT B0 ;  /* 0x0000000000007941 */ /* 0x000fea0003800200 */
.L_x_3766:
        /* <DEDUP_REMOVED lines=39> */
.L_x_3769:
[----:B------:R-:W-:Y:S05]  /*99a0*/  BSYNC.RECONVERGENT B0 ;  /* 0x0000000000007941 */ /* 0x000fea0003800200 */
.L_x_3768:
        /* <DEDUP_REMOVED lines=17> */
.L_x_3771:
        /* <DEDUP_REMOVED lines=24> */
.L_x_3770:
[----:B------:R-:W-:Y:S05]  /*9c40*/  EXIT ;  /* 0x000000000000794d */ /* 0x000fea0003800000 */
.L_x_3724:
[----:B------:R-:W-:Y:S02]  /*9c50*/  HFMA2 R217, -RZ, RZ, 0, 5.9604644775390625e-08 ;  /* 0x00000001ffd97431 */ /* 0x000fe400000001ff */
[----:B------:R-:W-:Y:S01]  /*9c60*/  IMAD.MOV.U32 R205, RZ, RZ, R197 ;  /* 0x000000ffffcd7224 */ /* 0x000fe200078e00c5 */
[----:B------:R-:W-:Y:S01]  /*9c70*/  MOV R238, RZ ;  /* 0x000000ff00ee7202 */ /* 0x000fe20000000f00 */
[----:B------:R-:W-:-:S07]  /*9c80*/  IMAD.MOV.U32 R6, RZ, RZ, -0x1 ;  /* 0xffffffffff067424 */ /* 0x000fce00078e00ff */
[----:B0-2--5:R-:W-:Y:S05]  /*9c90*/  WARPSYNC.COLLECTIVE R6, `(.L_x_3772) ;  /* 0x0000000006087348 */ /* 0x025fea0003c00000 */
[----:B------:R1:W3:Y:S02]  /*9ca0*/  SHFL.UP P6, R5, R205, R217, R238 ;  /* 0x040000d9cd057389 */ /* 0x0002e400000c00ee */
[----:B0123-5:R-:W-:Y:S05]  /*9cb0*/  ENDCOLLECTIVE ;  /* 0x000000000000791b */ /* 0x02ffea0003800000 */
.L_x_3772:
[----:B------:R-:W-:Y:S02]  /*9cc0*/  MOV R205, R232 ;  /* 0x000000e800cd7202 */ /* 0x000fe40000000f00 */
[----:B------:R-:W-:-:S07]  /*9cd0*/  MOV R4, R5 ;  /* 0x0000000500047202 */ /* 0x000fce0000000f00 */
[----:B------:R-:W-:Y:S05]  /*9ce0*/  WARPSYNC.COLLECTIVE R6, `(.L_x_3773) ;  /* 0x0000000006087348 */ /* 0x000fea0003c00000 */
[----:B------:R0:W1:Y:S02]  /*9cf0*/  SHFL.UP P6, R5, R205, R217, R238 ;  /* 0x040000d9cd057389 */ /* 0x00006400000c00ee */
[----:B01----:R-:W-:Y:S05]  /*9d00*/  ENDCOLLECTIVE ;  /* 0x000000000000791b */ /* 0x003fea0003800000 */
.L_x_3773:
[----:B------:R-:W-:Y:S02]  /*9d10*/  HFMA2 R217, -RZ, RZ, 0, 1.1920928955078125e-07 ;  /* 0x00000002ffd97431 */ /* 0x000fe400000001ff */
[C---:B------:R-:W-:Y:S01]  /*9d20*/  FFMA.FTZ R5, R197.reuse, R5, R232 ;  /* 0x00000005c5057223 */ /* 0x040fe200000100e8 */
[----:B------:R-:W-:-:S04]  /*9d30*/  @P5 FMUL.FTZ R197, R197, R4 ;  /* 0x00000004c5c55220 */ /* 0x000fc80000410000 */
[----:B------:R-:W-:Y:S01]  /*9d40*/  IMAD.MOV.U32 R205, RZ, RZ, R197 ;  /* 0x000000ffffcd7224 */ /* 0x000fe200078e00c5 */
[----:B------:R-:W-:-:S07]  /*9d50*/  FSEL R234, R232, R5, !P5 ;  /* 0x00000005e8ea7208 */ /* 0x000fce0006800000 */
[----:B------:R-:W-:Y:S05]  /*9d60*/  WARPSYNC.COLLECTIVE R6, `(.L_x_3774) ;  /* 0x0000000006087348 */ /* 0x000fea0003c00000 */
[----:B------:R0:W1:Y:S02]  /*9d70*/  SHFL.UP P6, R5, R205, R217, R238 ;  /* 0x040000d9cd057389 */ /* 0x00006400000c00ee */
[----:B01----:R-:W-:Y:S05]  /*9d80*/  ENDCOLLECTIVE ;  /* 0x000000000000791b */ /* 0x003fea0003800000 */
.L_x_3774:
[----:B------:R-:W-:Y:S01]  /*9d90*/  IMAD.MOV.U32 R205, RZ, RZ, R234 ;  /* 0x000000ffffcd7224 */ /* 0x000fe200078e00ea */
[----:B------:R-:W-:-:S07]  /*9da0*/  MOV R4, R5 ;  /* 0x0000000500047202 */ /* 0x000fce0000000f00 */
[----:B------:R-:W-:Y:S05]  /*9db0*/  WARPSYNC.COLLECTIVE R6, `(.L_x_3775) ;  /* 0x0000000006087348 */ /* 0x000fea0003c00000 */
[----:B------:R0:W1:Y:S02]  /*9dc0*/  SHFL.UP P6, R5, R205, R217, R238 ;  /* 0x040000d9cd057389 */ /* 0x00006400000c00ee */
[----:B01----:R-:W-:Y:S05]  /*9dd0*/  ENDCOLLECTIVE ;  /* 0x000000000000791b */ /* 0x003fea0003800000 */
.L_x_3775:
        /* <DEDUP_REMOVED lines=8> */
.L_x_3776:
[----:B------:R-:W-:Y:S01]  /*9e60*/  MOV R205, R236 ;  /* 0x000000ec00cd7202 */ /* 0x000fe20000000f00 */
[----:B------:R-:W-:-:S07]  /*9e70*/  IMAD.MOV.U32 R4, RZ, RZ, R5 ;  /* 0x000000ffff047224 */ /* 0x000fce00078e0005 */
[----:B------:R-:W-:Y:S05]  /*9e80*/  WARPSYNC.COLLECTIVE R6, `(.L_x_3777) ;  /* 0x0000000006087348 */ /* 0x000fea0003c00000 */
[----:B------:R0:W1:Y:S02]  /*9e90*/  SHFL.UP P6, R5, R205, R217, R238 ;  /* 0x040000d9cd057389 */ /* 0x00006400000c00ee */
[----:B01----:R-:W-:Y:S05]  /*9ea0*/  ENDCOLLECTIVE ;  /* 0x000000000000791b */ /* 0x003fea0003800000 */
.L_x_3777:
        /* <DEDUP_REMOVED lines=8> */
.L_x_3778:
[----:B------:R-:W-:Y:S02]  /*9f30*/  MOV R205, R232 ;  /* 0x000000e800cd7202 */ /* 0x000fe40000000f00 */
[----:B------:R-:W-:-:S07]  /*9f40*/  MOV R4, R5 ;  /* 0x0000000500047202 */ /* 0x000fce0000000f00 */
[----:B------:R-:W-:Y:S05]  /*9f50*/  WARPSYNC.COLLECTIVE R6, `(.L_x_3779) ;  /* 0x0000000006087348 */ /* 0x000fea0003c00000 */
[----:B------:R0:W1:Y:S02]  /*9f60*/  SHFL.UP P6, R5, R205, R217, R238 ;  /* 0x040000d9cd057389 */ /* 0x00006400000c00ee */
[----:B01----:R-:W-:Y:S05]  /*9f70*/  ENDCOLLECTIVE ;  /* 0x000000000000791b */ /* 0x003fea0003800000 */
.L_x_3779:
        /* <DEDUP_REMOVED lines=8> */
.L_x_3780:
[----:B------:R-:W-:Y:S01]  /*a000*/  IMAD.MOV.U32 R205, RZ, RZ, R4 ;  /* 0x000000ffffcd7224 */ /* 0x000fe200078e0004 */
[----:B------:R-:W-:-:S07]  /*a010*/  MOV R234, R5 ;  /* 0x0000000500ea7202 */ /* 0x000fce0000000f00 */
[----:B------:R-:W-:Y:S05]  /*a020*/  WARPSYNC.COLLECTIVE R6, `(.L_x_3781) ;  /* 0x0000000006087348 */ /* 0x000fea0003c00000 */
[----:B------:R0:W1:Y:S02]  /*a030*/  SHFL.UP P6, R5, R205, R217, R238 ;  /* 0x040000d9cd057389 */ /* 0x00006400000c00ee */
[----:B01----:R-:W-:Y:S05]  /*a040*/  ENDCOLLECTIVE ;  /* 0x000000000000791b */ /* 0x003fea0003800000 */
.L_x_3781:
[----:B------:R-:W-:Y:S05]  /*a050*/  BRA `(.L_x_3782) ;  /* 0xffffffc000447947 */ /* 0x000fea000383ffff */
.L_x_3725:
        /* <DEDUP_REMOVED lines=8> */
.L_x_3784:
[----:B------:R-:W-:Y:S05]  /*a0e0*/  BSYNC B0 ;  /* 0x0000000000007941 */ /* 0x000fea0003800000 */
.L_x_3783:
[----:B------:R-:W-:Y:S05]  /*a0f0*/  BRA `(.L_x_3785) ;  /* 0xffffffc000347947 */ /* 0x000fea000383ffff */
.L_x_3726:
        /* <DEDUP_REMOVED lines=8> */
.L_x_3787:
[----:B------:R-:W-:Y:S05]  /*a180*/  BSYNC B0 ;  /* 0x0000000000007941 */ /* 0x000fea0003800000 */
.L_x_3786:
[----:B------:R-:W-:Y:S05]  /*a190*/  BRA `(.L_x_3788) ;  /* 0xffffffc000147947 */ /* 0x000fea000383ffff */
.L_x_3727:
        /* <DEDUP_REMOVED lines=8> */
.L_x_3790:
[----:B------:R-:W-:Y:S05]  /*a220*/  BSYNC B0 ;  /* 0x0000000000007941 */ /* 0x000fea0003800000 */
.L_x_3789:
        /* <DEDUP_REMOVED lines=11> */
.L_x_3791:
[----:B------:R-:W-:Y:S05]  /*a2e0*/  WARPSYNC.COLLECTIVE R6, `(.L_x_3792) ;  /* 0x0000000006087348 */ /* 0x000fea0003c00000 */
[----:B------:R0:W1:Y:S02]  /*a2f0*/  SHFL.IDX P2, R223, R234, R215, R7 ;  /* 0x000000d7eadf7389 */ /* 0x0000640000040007 */
[----:B01----:R-:W-:Y:S05]  /*a300*/  ENDCOLLECTIVE ;  /* 0x000000000000791b */ /* 0x003fea0003800000 */
.L_x_3792:
[----:B------:R-:W-:Y:S01]  /*a310*/  MOV R234, R3 ;  /* 0x0000000300ea7202 */ /* 0x000fe20000000f00 */
[----:B------:R-:W-:Y:S01]  /*a320*/  IMAD.MOV.U32 R232, RZ, RZ, R5 ;  /* 0x000000ffffe87224 */ /* 0x000fe200078e0005 */
[----:B------:R-:W-:-:S07]  /*a330*/  MOV R4, R223 ;  /* 0x000000df00047202 */ /* 0x000fce0000000f00 */
[----:B------:R-:W-:Y:S05]  /*a340*/  WARPSYNC.COLLECTIVE R6, `(.L_x_3793) ;  /* 0x0000000006087348 */ /* 0x000fea0003c00000 */
[----:B------:R0:W1:Y:S02]  /*a350*/  SHFL.IDX P2, R223, R234, R215, R7 ;  /* 0x000000d7eadf7389 */ /* 0x0000640000040007 */
[----:B01----:R-:W-:Y:S05]  /*a360*/  ENDCOLLECTIVE ;  /* 0x000000000000791b */ /* 0x003fea0003800000 */
.L_x_3793:
[----:B------:R-:W-:Y:S01]  /*a370*/  IMAD.MOV.U32 R5, RZ, RZ, R223 ;  /* 0x000000ffff057224 */ /* 0x000fe200078e00df */
[----:B------:R-:W-:Y:S06]  /*a380*/  BRA `(.L_x_3794) ;  /* 0xffffffbc00b07947 */ /* 0x000fec000383ffff */
.L_x_3729:
[----:B------:R-:W-:Y:S01]  /*a390*/  HFMA2 R227, -RZ, RZ, 0, 5.9604644775390625e-08 ;  /* 0x00000001ffe37431 */ /* 0x000fe200000001ff */
[----:B------:R-:W-:Y:S01]  /*a3a0*/  MOV R225, R4 ;  /* 0x0000000400e17202 */ /* 0x000fe20000000f00 */
[----:B------:R-:W-:Y:S01]  /*a3b0*/  IMAD.MOV.U32 R238, RZ, RZ, 0x1f ;  /* 0x0000001fffee7424 */ /* 0x000fe200078e00ff */
[----:B------:R-:W-:-:S07]  /*a3c0*/  MOV R6, 0xffffffff ;  /* 0xffffffff00067802 */ /* 0x000fce0000000f00 */
[----:B-1----:R-:W-:Y:S05]  /*a3d0*/  WARPSYNC.COLLECTIVE R6, `(.L_x_3795) ;  /* 0x0000000006087348 */ /* 0x002fea0003c00000 */
[----:B------:R0:W2:Y:S02]  /*a3e0*/  SHFL.DOWN P2, R215, R225, R227, R238 ;  /* 0x080000e3e1d77389 */ /* 0x0000a400000400ee */
[----:B012---:R-:W-:Y:S05]  /*a3f0*/  ENDCOLLECTIVE ;  /* 0x000000000000791b */ /* 0x007fea0003800000 */
.L_x_3795:
[----:B------:R-:W-:Y:S01]  /*a400*/  IMAD.MOV.U32 R225, RZ, RZ, R5 ;  /* 0x000000ffffe17224 */ /* 0x000fe200078e0005 */
[----:B------:R-:W-:-:S07]  /*a410*/  MOV R7, R215 ;  /* 0x000000d700077202 */ /* 0x000fce0000000f00 */
[----:B------:R-:W-:Y:S05]  /*a420*/  WARPSYNC.COLLECTIVE R6, `(.L_x_3796) ;  /* 0x0000000006087348 */ /* 0x000fea0003c00000 */
[----:B------:R0:W1:Y:S02]  /*a430*/  SHFL.DOWN P2, R215, R225, R227, R238 ;  /* 0x080000e3e1d77389 */ /* 0x00006400000400ee */
[----:B01----:R-:W-:Y:S05]  /*a440*/  ENDCOLLECTIVE ;  /* 0x000000000000791b */ /* 0x003fea0003800000 */
.L_x_3796:
        /* <DEDUP_REMOVED lines=10> */
.L_x_3797:
[----:B------:R-:W-:Y:S01]  /*a4f0*/  IMAD.MOV.U32 R225, RZ, RZ, R5 ;  /* 0x000000ffffe17224 */ /* 0x000fe200078e0005 */
[----:B------:R-:W-:-:S07]  /*a500*/  MOV R7, R215 ;  /* 0x000000d700077202 */ /* 0x000fce0000000f00 */
[----:B------:R-:W-:Y:S05]  /*a510*/  WARPSYNC.COLLECTIVE R6, `(.L_x_3798) ;  /* 0x0000000006087348 */ /* 0x000fea0003c00000 */
[----:B------:R0:W1:Y:S02]  /*a520*/  SHFL.DOWN P2, R215, R225, R227, R238 ;  /* 0x080000e3e1d77389 */ /* 0x00006400000400ee */
[----:B01----:R-:W-:Y:S05]  /*a530*/  ENDCOLLECTIVE ;  /* 0x000000000000791b */ /* 0x003fea0003800000 */
.L_x_3798:
        /* <DEDUP_REMOVED lines=10> */
.L_x_3799:
[----:B------:R-:W-:Y:S01]  /*a5e0*/  IMAD.MOV.U32 R225, RZ, RZ, R5 ;  /* 0x000000ffffe17224 */ /* 0x000fe200078e0005 */
[----:B------:R-:W-:-:S07]  /*a5f0*/  MOV R7, R215 ;  /* 0x000000d700077202 */ /* 0x000fce0000000f00 */
[----:B------:R-:W-:Y:S05]  /*a600*/  WARPSYNC.COLLECTIVE R6, `(.L_x_3800) ;  /* 0x0000000006087348 */ /* 0x000fea0003c00000 */
[----:B------:R0:W1:Y:S02]  /*a610*/  SHFL.DOWN P2, R215, R225, R227, R238 ;  /* 0x080000e3e1d77389 */ /* 0x00006400000400ee */
[----:B01----:R-:W-:Y:S05]  /*a620*/  ENDCOLLECTIVE ;  /* 0x000000000000791b */ /* 0x003fea0003800000 */
.L_x_3800:
        /* <DEDUP_REMOVED lines=10> */
.L_x_3801:
[----:B------:R-:W-:Y:S01]  /*a6d0*/  IMAD.MOV.U32 R225, RZ, RZ, R5 ;  /* 0x000000ffffe17224 */ /* 0x000fe200078e0005 */
[----:B------:R-:W-:-:S07]  /*a6e0*/  MOV R7, R215 ;  /* 0x000000d700077202 */ /* 0x000fce0000000f00 */
[----:B------:R-:W-:Y:S05]  /*a6f0*/  WARPSYNC.COLLECTIVE R6, `(.L_x_3802) ;  /* 0x0000000006087348 */ /* 0x000fea0003c00000 */
[----:B------:R0:W1:Y:S02]  /*a700*/  SHFL.DOWN P2, R215, R225, R227, R238 ;  /* 0x080000e3e1d77389 */ /* 0x00006400000400ee */
[----:B01----:R-:W-:Y:S05]  /*a710*/  ENDCOLLECTIVE ;  /* 0x000000000000791b */ /* 0x003fea0003800000 */
.L_x_3802:
        /* <DEDUP_REMOVED lines=10> */
.L_x_3803:
[----:B------:R-:W-:Y:S01]  /*a7c0*/  IMAD.MOV.U32 R225, RZ, RZ, R5 ;  /* 0x000000ffffe17224 */ /* 0x000fe200078e0005 */
[----:B------:R-:W-:-:S07]  /*a7d0*/  MOV R7, R215 ;  /* 0x000000d700077202 */ /* 0x000fce0000000f00 */
[----:B------:R-:W-:Y:S05]  /*a7e0*/  WARPSYNC.COLLECTIVE R6, `(.L_x_3804) ;  /* 0x0000000006087348 */ /* 0x000fea0003c00000 */
[----:B------:R0:W1:Y:S02]  /*a7f0*/  SHFL.DOWN P2, R215, R225, R227, R238 ;  /* 0x080000e3e1d77389 */ /* 0x00006400000400ee */
[----:B01----:R-:W-:Y:S05]  /*a800*/  ENDCOLLECTIVE ;  /* 0x000000000000791b */ /* 0x003fea0003800000 */
.L_x_3804:
        /* <DEDUP_REMOVED lines=13> */
.L_x_3805:
[----:B------:R-:W-:Y:S01]  /*a8e0*/  MOV R234, R5 ;  /* 0x0000000500ea7202 */ /* 0x000fe20000000f00 */
[----:B------:R-:W-:-:S07]  /*a8f0*/  IMAD.MOV.U32 R217, RZ, RZ, R223 ;  /* 0x000000ffffd97224 */ /* 0x000fce00078e00df */
[----:B------:R-:W-:Y:S05]  /*a900*/  WARPSYNC.COLLECTIVE R6, `(.L_x_3806) ;  /* 0x0000000006087348 */ /* 0x000fea0003c00000 */
[----:B------:R0:W1:Y:S02]  /*a910*/  SHFL.IDX P2, R223, R234, R215, R7 ;  /* 0x000000d7eadf7389 */ /* 0x0000640000040007 */
[----:B01----:R-:W-:Y:S05]  /*a920*/  ENDCOLLECTIVE ;  /* 0x000000000000791b */ /* 0x003fea0003800000 */
.L_x_3806:
[----:B------:R-:W-:Y:S05]  /*a930*/  WARPSYNC.COLLECTIVE R6, `(.L_x_3807) ;  /* 0x0000000006087348 */ /* 0x000fea0003c00000 */
[----:B------:R0:W1:Y:S02]  /*a940*/  SHFL.DOWN P2, R215, R225, R227, R238 ;  /* 0x080000e3e1d77389 */ /* 0x00006400000400ee */
[----:B01----:R-:W-:Y:S05]  /*a950*/  ENDCOLLECTIVE ;  /* 0x000000000000791b */ /* 0x003fea0003800000 */
.L_x_3807:
        /* <DEDUP_REMOVED lines=8> */
.L_x_3808:
[----:B------:R-:W-:Y:S01]  /*a9e0*/  FMUL.FTZ R217, R2, R217 ;  /* 0x000000d902d97220 */ /* 0x000fe20000410000 */
[----:B------:R-:W-:Y:S01]  /*a9f0*/  MOV R236, R215 ;  /* 0x000000d700ec7202 */ /* 0x000fe20000000f00 */
[----:B------:R-:W-:-:S07]  /*aa00*/  IMAD.MOV.U32 R215, RZ, RZ, RZ ;  /* 0x000000ffffd77224 */ /* 0x000fce00078e00ff */
[----:B------:R-:W-:Y:S05]  /*aa10*/  WARPSYNC.COLLECTIVE R6, `(.L_x_3809) ;  /* 0x0000000006087348 */ /* 0x000fea0003c00000 */
[----:B------:R0:W1:Y:S02]  /*aa20*/  SHFL.IDX P2, R223, R234, R215, R7 ;  /* 0x000000d7eadf7389 */ /* 0x0000640000040007 */
[----:B01----:R-:W-:Y:S05]  /*aa30*/  ENDCOLLECTIVE ;  /* 0x000000000000791b */ /* 0x003fea0003800000 */
.L_x_3809:
[----:B------:R-:W-:Y:S02]  /*aa40*/  MOV R234, R3 ;  /* 0x0000000300ea7202 */ /* 0x000fe40000000f00 */
[----:B------:R-:W-:-:S07]  /*aa50*/  MOV R221, R223 ;  /* 0x000000df00dd7202 */ /* 0x000fce0000000f00 */
[----:B------:R-:W-:Y:S05]  /*aa60*/  WARPSYNC.COLLECTIVE R6, `(.L_x_3810) ;  /* 0x0000000006087348 */ /* 0x000fea0003c00000 */
[----:B------:R0:W1:Y:S02]  /*aa70*/  SHFL.IDX P2, R223, R234, R215, R7 ;  /* 0x000000d7eadf7389 */ /* 0x0000640000040007 */
[----:B01----:R-:W-:Y:S05]  /*aa80*/  ENDCOLLECTIVE ;  /* 0x000000000000791b */ /* 0x003fea0003800000 */
.L_x_3810:
[----:B------:R-:W-:Y:S05]  /*aa90*/  BRA `(.L_x_3811) ;  /* 0xffffffbc00dc7947 */ /* 0x000fea000383ffff */
.L_x_3812:
        /* <DEDUP_REMOVED lines=14> */
.L_x_10445:


//--------------------- .text._Z25selective_scan_bwd_kernelI32Selective_Scan_bwd_kernel_traitsILi64ELi16ELb0ELb0ELb1ELb1ELb0EN3c108BFloat16EfEEv12SSMParamsBwd --------------------------
	.section	.text._Z25selective_scan_bwd_kernelI32Selective_Scan_bwd_kernel_traitsILi64ELi16ELb0ELb0ELb1ELb1ELb0EN3c108BFloat16EfEEv12SSMParamsBwd,"ax",@progbits
	.align	128
        .global         _Z25selective_scan_bwd_kernelI32Selective_Scan_bwd_kernel_traitsILi64ELi16ELb0ELb0ELb1ELb1ELb0EN3c108BFloat16EfEEv12SSMParamsBwd
        .type           _Z25selective_scan_bwd_kernelI32Selective_Scan_bwd_kernel_traitsILi64ELi16ELb0ELb0ELb1ELb1ELb0EN3c108BFloat16EfEEv12SSMParamsBwd,@function
        .size           _Z25selective_scan_bwd_kernelI32Selective_Scan_bwd_kernel_traitsILi64ELi16ELb0ELb0ELb1ELb1ELb0EN3c108BFloat16EfEEv12SSMParamsBwd,(.L_x_10446 - _Z25selective_scan_bwd_kernelI32Selective_Scan_bwd_kernel_traitsILi64ELi16ELb0ELb0ELb1ELb1ELb0EN3c108BFloat16EfEEv12SSMParamsBwd)
        .other          _Z25selective_scan_bwd_kernelI32Selective_Scan_bwd_kernel_traitsILi64ELi16ELb0ELb0ELb1ELb1ELb0EN3c108BFloat16EfEEv12SSMParamsBwd,@"STO_CUDA_ENTRY STV_DEFAULT"
_Z25selective_scan_bwd_kernelI32Selective_Scan_bwd_kernel_traitsILi64ELi16ELb0ELb0ELb1ELb1ELb0EN3c108BFloat16EfEEv12SSMParamsBwd:
.text._Z25selective_scan_bwd_kernelI32Selective_Scan_bwd_kernel_traitsILi64ELi16ELb0ELb0ELb1ELb1ELb0EN3c108BFloat16EfEEv12SSMParamsBwd:
        /* <DEDUP_REMOVED lines=25> */
[----:B------:R-:W-:Y:S01]  /*0190*/  MOV R2, UR4 ;  /* 0x0000000400027c02 */ /* 0x000fe20008000f00 */
[----:B------:R-:W-:Y:S01]  /*01a0*/  @UP1 ULEA.HI.X UR7, UR26, UR7, URZ, 0x2, UP3 ;  /* 0x000000071a071291 */ /* 0x000fe200098f14ff */
[----:B------:R-:W-:Y:S01]  /*01b0*/  IMAD.U32 R4, RZ, RZ, UR6 ;  /* 0x00000006ff047e24 */ /* 0x000fe2000f8e00ff */
[----:B------:R-:W3:Y:S01]  /*01c0*/  LDCU.64 UR20, c[0x0][0x3d0] ;  /* 0x00007a00ff1477ac */ /* 0x000ee20008000a00 */
[----:B------:R-:W-:-:S03]  /*01d0*/  MOV R3, UR5 ;  /* 0x0000000500037c02 */ /* 0x000fc60008000f00 */
[----:B------:R-:W-:Y:S02]  /*01e0*/  MOV R5, UR7 ;  /* 0x0000000700057c02 */ /* 0x000fe40008000f00 */
[----:B----4-:R-:W5:Y:S01]  /*01f0*/  @P0 LDG.E R159, desc[UR24][R2.64] ;  /* 0x00000018029f0981 */ /* 0x010f62000c1e1900 */
[----:B0-----:R-:W-:Y:S01]  /*0200*/  IADD3 R6, PT, PT, R0, 0xffffffe, RZ ;  /* 0x0ffffffe00067810 */ /* 0x001fe20007ffe0ff */
        /* <DEDUP_REMOVED lines=38> */
[-C--:B------:R-:W-:Y:S01]  /*0470*/  @!P1 IADD3 R0, PT, PT, R0, -R9.reuse, RZ ;  /* 0x8000000900009210 */ /* 0x080fe20007ffe0ff */
[----:B--2---:R-:W-:Y:S01]  /*0480*/  UIMAD.WIDE.U32 UR4, UR27, UR18, URZ ;  /* 0x000000121b0472a5 */ /* 0x004fe2000f8e00ff */
[----:B------:R-:W-:Y:S01]  /*0490*/  @!P1 IADD3 R157, PT, PT, R157, 0x1, RZ ;  /* 0x000000019d9d9810 */ /* 0x000fe20007ffe0ff */
[----:B------:R-:W2:Y:S01]  /*04a0*/  LDCU.64 UR22, c[0x0][0x528] ;  /* 0x0000a500ff1677ac */ /* 0x000ea20008000a00 */
[----:B------:R-:W-:-:S02]  /*04b0*/  ISETP.GE.U32.AND P0, PT, R0, R9, PT ;  /* 0x000000090000720c */ /* 0x000fc40003f06070 */
[C---:B------:R-:W-:Y:S01]  /*04c0*/  LOP3.LUT R0, R8.reuse, UR26, RZ, 0x3c, !PT ;  /* 0x0000001a08007c12 */ /* 0x040fe2000f8e3cff */
[----:B------:R-:W3:Y:S01]  /*04d0*/  @UP0 LDCU UR11, c[0x0][0x38c] ;  /* 0x00007180ff0b07ac */ /* 0x000ee20008000800 */
[----:B------:R-:W-:Y:S02]  /*04e0*/  ISETP.NE.AND P1, PT, R8, RZ, PT ;  /* 0x000000ff0800720c */ /* 0x000fe40003f25270 */
        /* <DEDUP_REMOVED lines=24> */
[----:B------:R-:W-:Y:S01]  /*0670*/  IADD3 R149, P0, PT, R2, UR12, RZ ;  /* 0x0000000c02957c10 */ /* 0x000fe2000ff1e0ff */
[----:B------:R-:W-:Y:S01]  /*0680*/  UISETP.GE.AND UP0, UPT, UR28, 0x1, UPT ;  /* 0x000000011c00788c */ /* 0x000fe2000bf06270 */
[----:B------:R-:W-:-:S02]  /*0690*/  IADD3 R0, PT, PT, R3, R5, RZ ;  /* 0x0000000503007210 */ /* 0x000fc40007ffe0ff */
[----:B------:R-:W-:Y:S02]  /*06a0*/  LEA R151, P1, R149, R6, 0x1 ;  /* 0x0000000695977211 */ /* 0x000fe400078208ff */
[----:B------:R-:W-:-:S04]  /*06b0*/  IADD3.X R0, PT, PT, R0, UR17, RZ, P0, !PT ;  /* 0x0000001100007c10 */ /* 0x000fc800087fe4ff */
[----:B------:R-:W-:Y:S01]  /*06c0*/  LEA.HI.X R149, R149, R7, R0, 0x1, P1 ;  /* 0x0000000795957211 */ /* 0x000fe200008f0c00 */
[----:B------:R-:W-:Y:S06]  /*06d0*/  BRA.U !UP0, `(.L_x_3813) ;  /* 0x0000009508cc7547 */ /* 0x000fec000b800000 */
[----:B------:R-:W0:Y:S01]  /*06e0*/  S2R R150, SR_TID.X ;  /* 0x0000000000967919 */ /* 0x000e220000002100 */
[----:B------:R-:W1:Y:S01]  /*06f0*/  S2UR UR18, SR_CgaCtaId ;  /* 0x00000000001279c3 */ /* 0x000e620000008800 */
[----:B------:R-:W2:Y:S01]  /*0700*/  LDCU.64 UR10, c[0x0][0x3a0] ;  /* 0x00007400ff0a77ac */ /* 0x000ea20008000a00 */
[----:B------:R-:W-:Y:S02]  /*0710*/  MOV R153, RZ ;  /* 0x000000ff00997202 */ /* 0x000fe40000000f00 */
[----:B------:R-:W-:Y:S01]  /*0720*/  MOV R155, RZ ;  /* 0x000000ff009b7202 */ /* 0x000fe20000000f00 */
[----:B------:R-:W3:Y:S01]  /*0730*/  LDCU.64 UR22, c[0x0][0x3b8] ;  /* 0x00007700ff1677ac */ /* 0x000ee20008000a00 */
[----:B------:R-:W-:Y:S01]  /*0740*/  UMOV UR17, 0x400 ;  /* 0x0000040000117882 */ /* 0x000fe20000000000 */
[----:B--2---:R-:W-:Y:S02]  /*0750*/  UIMAD.WIDE.U32 UR8, UR26, UR10, URZ ;  /* 0x0000000a1a0872a5 */ /* 0x004fe4000f8e00ff */
[----:B---3--:R-:W-:-:S02]  /*0760*/  UIMAD.WIDE.U32 UR6, UR26, UR22, URZ ;  /* 0x000000161a0672a5 */ /* 0x008fc4000f8e00ff */
[----:B-1----:R-:W-:Y:S02]  /*0770*/  ULEA UR17, UR18, UR17, 0x18 ;  /* 0x0000001112117291 */ /* 0x002fe4000f8ec0ff */
[----:B------:R-:W-:Y:S02]  /*0780*/  UIMAD UR10, UR26, UR11, UR9 ;  /* 0x0000000b1a0a72a4 */ /* 0x000fe4000f8e0209 */
[----:B------:R-:W-:Y:S01]  /*0790*/  UIMAD UR12, UR26, UR23, UR7 ;  /* 0x000000171a0c72a4 */ /* 0x000fe2000f8e0207 */
[C---:B0-----:R-:W-:Y:S01]  /*07a0*/  IMAD.SHL.U32 R0, R150.reuse, 0x10, RZ ;  /* 0x0000001096007824 */ /* 0x041fe200078e00ff */
[C---:B------:R-:W-:Y:S01]  /*07b0*/  LOP3.LUT R184, R150.reuse, 0x1f, RZ, 0xc0, !PT ;  /* 0x0000001f96b87812 */ /* 0x040fe200078ec0ff */
[----:B------:R-:W0:Y:S01]  /*07c0*/  LDCU UR11, c[0x0][0x394] ;  /* 0x00007280ff0b77ac */ /* 0x000e220008000800 */
[----:B------:R-:W-:Y:S02]  /*07d0*/  LEA R147, R150, UR17, 0x3 ;  /* 0x0000001196937c11 */ /* 0x000fe4000f8e18ff */
[----:B------:R-:W-:Y:S01]  /*07e0*/  LOP3.LUT R3, R0, 0x3e00, RZ, 0xc0, !PT ;  /* 0x00003e0000037812 */ /* 0x000fe200078ec0ff */
[----:B------:R-:W-:Y:S01]  /*07f0*/  UMOV UR17, UR19 ;  /* 0x0000001300117c82 */ /* 0x000fe20008000000 */
[----:B------:R-:W-:-:S02]  /*0800*/  UMOV UR18, UR20 ;  /* 0x0000001400127c82 */ /* 0x000fc40008000000 */
        /* <DEDUP_REMOVED lines=16> */
.L_x_3892:
[----:B0-----:R-:W0:Y:S01]  /*0910*/  LDCU UR19, c[0x0][0x388] ;  /* 0x00007100ff1377ac */ /* 0x001e220008000800 */
[----:B------:R-:W-:Y:S02]  /*0920*/  SHF.L.U32 R2, R148, 0x1, RZ ;  /* 0x0000000194027819 */ /* 0x000fe400000006ff */
[----:B------:R-:W-:Y:S01]  /*0930*/  PRMT R7, RZ, 0x7610, R7 ;  /* 0x00007610ff077816 */ /* 0x000fe20000000007 */
[----:B------:R-:W-:Y:S01]  /*0940*/  ULEA UR22, UR11, 0xfffffc00, 0xa ;  /* 0xfffffc000b167891 */ /* 0x000fe2000f8e50ff */
[C---:B------:R-:W-:Y:S02]  /*0950*/  IADD3 R4, P2, PT, R2.reuse, UR13, RZ ;  /* 0x0000000d02047c10 */ /* 0x040fe4000ff5e0ff */
[C---:B------:R-:W-:Y:S02]  /*0960*/  IADD3 R8, P1, PT, R2.reuse, UR15, RZ ;  /* 0x0000000f02087c10 */ /* 0x040fe4000ff3e0ff */
[----:B------:R-:W-:Y:S01]  /*0970*/  IADD3 R2, P0, PT, R2, UR17, RZ ;  /* 0x0000001102027c10 */ /* 0x000fe2000ff1e0ff */
[----:B------:R-:W-:Y:S01]  /*0980*/  IMAD.X R5, RZ, RZ, UR14, P2 ;  /* 0x0000000eff057e24 */ /* 0x000fe200090e06ff */
[----:B------:R-:W-:-:S02]  /*0990*/  PRMT R12, RZ, 0x7610, R12 ;  /* 0x00007610ff0c7816 */ /* 0x000fc4000000000c */
[----:B------:R-:W-:Y:S02]  /*09a0*/  IADD3.X R3, PT, PT, RZ, UR18, RZ, P0, !PT ;  /* 0x00000012ff037c10 */ /* 0x000fe400087fe4ff */
[----:B------:R-:W-:Y:S02]  /*09b0*/  IADD3.X R9, PT, PT, RZ, UR16, RZ, P1, !PT ;  /* 0x00000010ff097c10 */ /* 0x000fe40008ffe4ff */
        /* <DEDUP_REMOVED lines=25> */
[----:B------:R-:W4:Y:S01]  /*0b50*/  @!P2 LDG.E.U16 R11, desc[UR24][R4.64+0x80] ;  /* 0x00008018040ba981 */ /* 0x000f22000c1e1500 */
[----:B------:R-:W-:-:S03]  /*0b60*/  PRMT R23, RZ, 0x7610, R23 ;  /* 0x00007610ff177816 */ /* 0x000fc60000000017 */
[----:B------:R-:W4:Y:S04]  /*0b70*/  @!P3 LDG.E.U16 R15, desc[UR24][R4.64+0x180] ;  /* 0x00018018040fb981 */ /* 0x000f28000c1e1500 */
[----:B------:R-:W4:Y:S01]  /*0b80*/  @!P0 LDG.E.U16 R12, desc[UR24][R4.64+0x1c0] ;  /* 0x0001c018040c8981 */ /* 0x000f22000c1e1500 */
[----:B------:R-:W-:Y:S02]  /*0b90*/  ISETP.GE.AND P0, PT, R139, UR23, PT ;  /* 0x000000178b007c0c */ /* 0x000fe4000bf06270 */
[----:B------:R-:W-:Y:S01]  /*0ba0*/  ISETP.GE.AND P1, PT, R137, UR23, PT ;  /* 0x0000001789007c0c */ /* 0x000fe2000bf26270 */
[----:B------:R-:W4:Y:S01]  /*0bb0*/  @!P6 LDG.E.U16 R6, desc[UR24][R4.64+0xc0] ;  /* 0x0000c0180406e981 */ /* 0x000f22000c1e1500 */
[----:B------:R-:W-:Y:S02]  /*0bc0*/  ISETP.GE.AND P2, PT, R136, UR23, PT ;  /* 0x0000001788007c0c */ /* 0x000fe4000bf46270 */
[----:B------:R-:W-:Y:S01]  /*0bd0*/  ISETP.GE.AND P3, PT, R135, UR23, PT ;  /* 0x0000001787007c0c */ /* 0x000fe2000bf66270 */
[----:B------:R-:W4:Y:S01]  /*0be0*/  @!P4 LDG.E.U16 R10, desc[UR24][R4.64+0x140] ;  /* 0x00014018040ac981 */ /* 0x000f22000c1e1500 */
[----:B------:R-:W-:-:S03]  /*0bf0*/  ISETP.GE.AND P4, PT, R134, UR23, PT ;  /* 0x0000001786007c0c */ /* 0x000fc6000bf86270 */
[----:B------:R-:W4:Y:S04]  /*0c00*/  @!P5 LDG.E.U16 R13, desc[UR24][R4.64+0x100] ;  /* 0x00010018040dd981 */ /* 0x000f28000c1e1500 */
        /* <DEDUP_REMOVED lines=16> */
[----:B0-----:R-:W-:Y:S02]  /*0d10*/  ULEA UR32, UR21, UR20, 0x18 ;  /* 0x0000001415207291 */ /* 0x001fe4000f8ec0ff */
[----:B-1----:R-:W-:-:S05]  /*0d20*/  IMAD.IADD R22, R22, 0x1, R131 ;  /* 0x0000000116167824 */ /* 0x002fca00078e0283 */
[CC--:B------:R-:W-:Y:S02]  /*0d30*/  LEA.HI.SX32 R130, R22.reuse, R22.reuse, 0x1b ;  /* 0x0000001616827211 */ /* 0x0c0fe400078fdaff */
[----:B------:R-:W-:Y:S02]  /*0d40*/  IADD3 R5, PT, PT, R22, 0x20, RZ ;  /* 0x0000002016057810 */ /* 0x000fe40007ffe0ff */
[----:B------:R-:W-:Y:S02]  /*0d50*/  LEA R130, R130, UR32, 0x1 ;  /* 0x0000002082827c11 */ /* 0x000fe4000f8e08ff */
[C---:B------:R-:W-:Y:S02]  /*0d60*/  IADD3 R25, PT, PT, R22.reuse, 0x40, RZ ;  /* 0x0000004016197810 */ /* 0x040fe40007ffe0ff */
[----:B------:R-:W-:Y:S01]  /*0d70*/  LEA.HI.SX32 R5, R5, R22, 0x1b ;  /* 0x0000001605057211 */ /* 0x000fe200078fdaff */
[C---:B------:R-:W-:Y:S01]  /*0d80*/  VIADD R29, R22.reuse, 0x80 ;  /* 0x00000080161d7836 */ /* 0x040fe20000000000 */
[----:B------:R-:W-:-:S02]  /*0d90*/  IADD3 R27, PT, PT, R22, 0x60, RZ ;  /* 0x00000060161b7810 */ /* 0x000fc40007ffe0ff */
[-C--:B------:R-:W-:Y:S02]  /*0da0*/  LEA.HI.SX32 R25, R25, R22.reuse, 0x1b ;  /* 0x0000001619197211 */ /* 0x080fe400078fdaff */
[----:B------:R-:W-:Y:S02]  /*0db0*/  LEA R129, R5, UR32, 0x1 ;  /* 0x0000002005817c11 */ /* 0x000fe4000f8e08ff */
[C---:B------:R-:W-:Y:S02]  /*0dc0*/  IADD3 R5, PT, PT, R22.reuse, 0xc0, RZ ;  /* 0x000000c016057810 */ /* 0x040fe40007ffe0ff */
[-C--:B------:R-:W-:Y:S02]  /*0dd0*/  LEA.HI.SX32 R27, R27, R22.reuse, 0x1b ;  /* 0x000000161b1b7211 */ /* 0x080fe400078fdaff */
[----:B------:R-:W-:Y:S02]  /*0de0*/  LEA.HI.SX32 R29, R29, R22, 0x1b ;  /* 0x000000161d1d7211 */ /* 0x000fe400078fdaff */
[----:B------:R-:W-:Y:S01]  /*0df0*/  LEA R128, R25, UR32, 0x1 ;  /* 0x0000002019807c11 */ /* 0x000fe2000f8e08ff */
[C---:B------:R-:W-:Y:S01]  /*0e00*/  VIADD R25, R22.reuse, 0x100 ;  /* 0x0000010016197836 */ /* 0x040fe20000000000 */
[----:B------:R-:W-:-:S02]  /*0e10*/  IADD3 R31, PT, PT, R22, 0xa0, RZ ;  /* 0x000000a0161f7810 */ /* 0x000fc40007ffe0ff */
[-C--:B------:R-:W-:Y:S02]  /*0e20*/  LEA.HI.SX32 R5, R5, R22.reuse, 0x1b ;  /* 0x0000001605057211 */ /* 0x080fe400078fdaff */
[----:B------:R-:W-:Y:S02]  /*0e30*/  LEA R127, R27, UR32, 0x1 ;  /* 0x000000201b7f7c11 */ /* 0x000fe4000f8e08ff */
[----:B------:R-:W-:Y:S02]  /*0e40*/  LEA R126, R29, UR32, 0x1 ;  /* 0x000000201d7e7c11 */ /* 0x000fe4000f8e08ff */
[----:B------:R-:W-:Y:S02]  /*0e50*/  LEA.HI.SX32 R31, R31, R22, 0x1b ;  /* 0x000000161f1f7211 */ /* 0x000fe400078fdaff */
[C---:B------:R-:W-:Y:S02]  /*0e60*/  IADD3 R27, PT, PT, R22.reuse, 0x120, RZ ;  /* 0x00000120161b7810 */ /* 0x040fe40007ffe0ff */
[----:B------:R-:W-:-:S02]  /*0e70*/  IADD3 R29, PT, PT, R22, 0x140, RZ ;  /* 0x00000140161d7810 */ /* 0x000fc40007ffe0ff */
[-C--:B------:R-:W-:Y:S02]  /*0e80*/  LEA.HI.SX32 R25, R25, R22.reuse, 0x1b ;  /* 0x0000001619197211 */ /* 0x080fe400078fdaff */
[----:B------:R-:W-:Y:S02]  /*0e90*/  LEA R124, R5, UR32, 0x1 ;  /* 0x00000020057c7c11 */ /* 0x000fe4000f8e08ff */
[----:B------:R-:W-:Y:S02]  /*0ea0*/  IADD3 R5, PT, PT, R22, 0x160, RZ ;  /* 0x0000016016057810 */ /* 0x000fe40007ffe0ff */
[----:B------:R-:W-:Y:S02]  /*0eb0*/  LEA R125, R31, UR32, 0x1 ;  /* 0x000000201f7d7c11 */ /* 0x000fe4000f8e08ff */
[-C--:B------:R-:W-:Y:S02]  /*0ec0*/  LEA.HI.SX32 R27, R27, R22.reuse, 0x1b ;  /* 0x000000161b1b7211 */ /* 0x080fe400078fdaff */
[----:B------:R-:W-:-:S02]  /*0ed0*/  LEA.HI.SX32 R29, R29, R22, 0x1b ;  /* 0x000000161d1d7211 */ /* 0x000fc400078fdaff */
[----:B------:R-:W-:Y:S02]  /*0ee0*/  LEA R122, R25, UR32, 0x1 ;  /* 0x00000020197a7c11 */ /* 0x000fe4000f8e08ff */
[----:B------:R-:W-:Y:S02]  /*0ef0*/  IADD3 R25, PT, PT, R22, 0x1e0, RZ ;  /* 0x000001e016197810 */ /* 0x000fe40007ffe0ff */
[-C--:B------:R-:W-:Y:S02]  /*0f00*/  LEA.HI.SX32 R5, R5, R22.reuse, 0x1b ;  /* 0x0000001605057211 */ /* 0x080fe400078fdaff */
[----:B------:R-:W-:Y:S02]  /*0f10*/  LEA R121, R27, UR32, 0x1 ;  /* 0x000000201b797c11 */ /* 0x000fe4000f8e08ff */
[----:B------:R-:W-:Y:S02]  /*0f20*/  LEA R120, R29, UR32, 0x1 ;  /* 0x000000201d787c11 */ /* 0x000fe4000f8e08ff */
[----:B------:R-:W-:-:S02]  /*0f30*/  LEA.HI.SX32 R25, R25, R22, 0x1b ;  /* 0x0000001619197211 */ /* 0x000fc400078fdaff */
[----:B------:R-:W-:Y:S02]  /*0f40*/  LEA R119, R5, UR32, 0x1 ;  /* 0x0000002005777c11 */ /* 0x000fe4000f8e08ff */
[----:B------:R-:W-:Y:S02]  /*0f50*/  LEA R116, R25, UR32, 0x1 ;  /* 0x0000002019747c11 */ /* 0x000fe4000f8e08ff */
[----:B------:R-:W-:Y:S02]  /*0f60*/  P2R R30, PR, RZ, 0x1 ;  /* 0x00000001ff1e7803 */ /* 0x000fe40000000000 */
[----:B------:R-:W-:Y:S02]  /*0f70*/  ISETP.GE.AND P0, PT, R148, UR23, PT ;  /* 0x0000001794007c0c */ /* 0x000fe4000bf06270 */
[----:B------:R-:W-:Y:S02]  /*0f80*/  PRMT R37, RZ, 0x7610, R37 ;  /* 0x00007610ff257816 */ /* 0x000fe40000000025 */
        /* <DEDUP_REMOVED lines=9> */
[----:B------:R-:W-:Y:S02]  /*1020*/  PRMT R45, RZ, 0x7610, R45 ;  /* 0x00007610ff2d7816 */ /* 0x000fe4000000002d */
[----:B------:R-:W-:Y:S02]  /*1030*/  PRMT R43, RZ, 0x7610, R43 ;  /* 0x00007610ff2b7816 */ /* 0x000fe4000000002b */
[----:B------:R-:W-:Y:S01]  /*1040*/  PRMT R47, RZ, 0x7610, R47 ;  /* 0x00007610ff2f7816 */ /* 0x000fe2000000002f */
[----:B--2---:R0:W-:Y:S02]  /*1050*/  STS.U16 [R130], R7 ;  /* 0x0000000782007388 */ /* 0x0041e40000000400 */
[----:B0-----:R-:W-:-:S04]  /*1060*/  IADD3 R7, PT, PT, R22, 0xe0, RZ ;  /* 0x000000e016077810 */ /* 0x001fc80007ffe0ff */
[----:B------:R-:W-:Y:S01]  /*1070*/  LEA.HI.SX32 R7, R7, R22, 0x1b ;  /* 0x0000001607077211 */ /* 0x000fe200078fdaff */
[----:B---3--:R-:W-:Y:S03]  /*1080*/  STS.U16 [R129+0x40], R0 ;  /* 0x0000400081007388 */ /* 0x008fe60000000400 */
[----:B------:R-:W-:Y:S01]  /*1090*/  LEA R123, R7, UR32, 0x1 ;  /* 0x00000020077b7c11 */ /* 0x000fe2000f8e08ff */
[----:B----4-:R0:W-:Y:S01]  /*10a0*/  STS.U16 [R128+0x80], R11 ;  /* 0x0000800b80007388 */ /* 0x0101e20000000400 */
[----:B------:R-:W-:-:S03]  /*10b0*/  VIADD R7, R22, 0x180 ;  /* 0x0000018016077836 */ /* 0x000fc60000000000 */
[----:B------:R-:W-:Y:S02]  /*10c0*/  STS.U16 [R127+0xc0], R6 ;  /* 0x0000c0067f007388 */ /* 0x000fe40000000400 */
[----:B------:R-:W-:Y:S02]  /*10d0*/  LEA.HI.SX32 R7, R7, R22, 0x1b ;  /* 0x0000001607077211 */ /* 0x000fe400078fdaff */
[----:B------:R1:W-:Y:S01]  /*10e0*/  STS.U16 [R126+0x100], R13 ;  /* 0x0001000d7e007388 */ /* 0x0003e20000000400 */
[----:B0-----:R-:W-:-:S03]  /*10f0*/  IADD3 R11, PT, PT, R22, 0x1a0, RZ ;  /* 0x000001a0160b7810 */ /* 0x001fc60007ffe0ff */
[----:B------:R-:W-:Y:S01]  /*1100*/  STS.U16 [R125+0x140], R10 ;  /* 0x0001400a7d007388 */ /* 0x000fe20000000400 */
[-C--:B------:R-:W-:Y:S02]  /*1110*/  LEA.HI.SX32 R11, R11, R22.reuse, 0x1b ;  /* 0x000000160b0b7211 */ /* 0x080fe400078fdaff */
[----:B-1----:R-:W-:Y:S01]  /*1120*/  IADD3 R13, PT, PT, R22, 0x1c0, RZ ;  /* 0x000001c0160d7810 */ /* 0x002fe20007ffe0ff */
        /* <DEDUP_REMOVED lines=9> */
[----:B------:R2:W-:Y:S04]  /*11c0*/  STS.U16 [R120+0x280], R19 ;  /* 0x0002801378007388 */ /* 0x0005e80000000400 */
[----:B------:R-:W-:Y:S04]  /*11d0*/  STS.U16 [R119+0x2c0], R16 ;  /* 0x0002c01077007388 */ /* 0x000fe80000000400 */
[----:B------:R3:W-:Y:S01]  /*11e0*/  STS.U16 [R118+0x300], R21 ;  /* 0x0003001576007388 */ /* 0x0007e20000000400 */
[----:B------:R-:W-:-:S03]  /*11f0*/  VIADD R5, R22, 0x1 ;  /* 0x0000000116057836 */ /* 0x000fc60000000000 */
[----:B------:R-:W-:Y:S01]  /*1200*/  STS.U16 [R117+0x340], R18 ;  /* 0x0003401275007388 */ /* 0x000fe20000000400 */
[----:B0-----:R-:W-:-:S03]  /*1210*/  VIADD R15, R22, 0x5 ;  /* 0x00000005160f7836 */ /* 0x001fc60000000000 */
[----:B------:R-:W-:Y:S01]  /*1220*/  STS.U16 [R115+0x380], R20 ;  /* 0x0003801473007388 */ /* 0x000fe20000000400 */
[C---:B------:R-:W-:Y:S01]  /*1230*/  VIADD R31, R22.reuse, 0xd ;  /* 0x0000000d161f7836 */ /* 0x040fe20000000000 */
[C---:B------:R-:W-:Y:S02]  /*1240*/  IADD3 R7, PT, PT, R22.reuse, 0x2, RZ ;  /* 0x0000000216077810 */ /* 0x040fe40007ffe0ff */
[----:B------:R0:W-:Y:S01]  /*1250*/  STS.U16 [R116+0x3c0], R23 ;  /* 0x0003c01774007388 */ /* 0x0001e20000000400 */
[C---:B------:R-:W-:Y:S02]  /*1260*/  IADD3 R11, PT, PT, R22.reuse, 0x3, RZ ;  /* 0x00000003160b7810 */ /* 0x040fe40007ffe0ff */
[C---:B------:R-:W-:Y:S02]  /*1270*/  IADD3 R13, PT, PT, R22.reuse, 0x4, RZ ;  /* 0x00000004160d7810 */ /* 0x040fe40007ffe0ff */
[C---:B-1----:R-:W-:Y:S02]  /*1280*/  IADD3 R17, PT, PT, R22.reuse, 0x6, RZ ;  /* 0x0000000616117810 */ /* 0x042fe40007ffe0ff */
[----:B--2---:R-:W-:-:S02]  /*1290*/  IADD3 R19, PT, PT, R22, 0x7, RZ ;  /* 0x0000000716137810 */ /* 0x004fc40007ffe0ff */
[C---:B---3--:R-:W-:Y:S01]  /*12a0*/  IADD3 R21, PT, PT, R22.reuse, 0x8, RZ ;  /* 0x0000000816157810 */ /* 0x048fe20007ffe0ff */
[C---:B0-----:R-:W-:Y:S01]  /*12b0*/  VIADD R23, R22.reuse, 0x9 ;  /* 0x0000000916177836 */ /* 0x041fe20000000000 */
        /* <DEDUP_REMOVED lines=82> */
[----:B------:R-:W-:-:S02]  /*17e0*/  PRMT R18, RZ, 0x7610, R18 ;  /* 0x00007610ff127816 */ /* 0x000fc40000000012 */
        /* <DEDUP_REMOVED lines=42> */
[----:B------:R-:W-:Y:S04]  /*1a90*/  LDS.U16 R13, [R113+0x2] ;  /* 0x00000200710d7984 */ /* 0x000fe80000000400 */
[----:B------:R-:W1:Y:S04]  /*1aa0*/  LDS.U16 R12, [R112+0x4] ;  /* 0x00000400700c7984 */ /* 0x000e680000000400 */
[----:B------:R-:W-:Y:S04]  /*1ab0*/  LDS.U16 R15, [R111+0x6] ;  /* 0x000006006f0f7984 */ /* 0x000fe80000000400 */
[----:B------:R-:W2:Y:S04]  /*1ac0*/  LDS.U16 R14, [R110+0x8] ;  /* 0x000008006e0e7984 */ /* 0x000ea80000000400 */
[----:B------:R-:W3:Y:S04]  /*1ad0*/  LDS.U16 R17, [R109+0xa] ;  /* 0x00000a006d117984 */ /* 0x000ee80000000400 */
[----:B------:R-:W4:Y:S04]  /*1ae0*/  LDS.U16 R16, [R108+0xc] ;  /* 0x00000c006c107984 */ /* 0x000f280000000400 */
        /* <DEDUP_REMOVED lines=8> */
[----:B------:R0:W0:Y:S01]  /*1b70*/  LDS.U16 R4, [R99+0x1e] ;  /* 0x00001e0063047984 */ /* 0x0000220000000400 */
[----:B------:R-:W-:Y:S06]  /*1b80*/  BAR.SYNC.DEFER_BLOCKING 0x0 ;  /* 0x0000000000007b1d */ /* 0x000fec0000010000 */
        /* <DEDUP_REMOVED lines=24> */
[----:B------:R-:W-:Y:S01]  /*1d10*/  PRMT R30, RZ, 0x7610, R30 ;  /* 0x00007610ff1e7816 */ /* 0x000fe2000000001e */
[----:B------:R-:W4:Y:S10]  /*1d20*/  @!P1 LDG.E.U16 R31, desc[UR24][R2.64+0x280] ;  /* 0x00028018021f9981 */ /* 0x000f34000c1e1500 */
[----:B------:R1:W4:Y:S01]  /*1d30*/  @!P0 LDG.E.U16 R30, desc[UR24][R2.64+0x240] ;  /* 0x00024018021e8981 */ /* 0x000322000c1e1500 */
[----:B0-----:R-:W-:-:S04]  /*1d40*/  IMAD.U32 R11, R11, 0x10000, RZ ;  /* 0x000100000b0b7824 */ /* 0x001fc800078e00ff */
[----:B-----5:R-:W-:-:S05]  /*1d50*/  FADD.FTZ R90, R11, R152 ;  /* 0x000000980b5a7221 */ /* 0x020fca0000010000 */
[----:B------:R-:W-:Y:S02]  /*1d60*/  FSETP.GTU.FTZ.AND P0, PT, R90, 20, PT ;  /* 0x41a000005a00780b */ /* 0x000fe40003f1c000 */
[----:B-1----:R-:W-:Y:S01]  /*1d70*/  SHF.L.U32 R3, R12, 0x10, RZ ;  /* 0x000000100c037819 */ /* 0x002fe200000006ff */
[----:B--2---:R-:W-:Y:S01]  /*1d80*/  IMAD.U32 R83, R14, 0x10000, RZ ;  /* 0x000100000e537824 */ /* 0x004fe200078e00ff */
[----:B------:R-:W-:Y:S02]  /*1d90*/  SHF.L.U32 R13, R13, 0x10, RZ ;  /* 0x000000100d0d7819 */ /* 0x000fe400000006ff */
[----:B------:R-:W-:Y:S02]  /*1da0*/  SHF.L.U32 R15, R15, 0x10, RZ ;  /* 0x000000100f0f7819 */ /* 0x000fe400000006ff */
[----:B---3--:R-:W-:Y:S01]  /*1db0*/  SHF.L.U32 R17, R17, 0x10, RZ ;  /* 0x0000001011117819 */ /* 0x008fe200000006ff */
[--C-:B------:R-:W-:Y:S01]  /*1dc0*/  FADD.FTZ R86, R3, R152.reuse ;  /* 0x0000009803567221 */ /* 0x100fe20000010000 */
[--C-:B------:R-:W-:Y:S01]  /*1dd0*/  FADD.FTZ R88, R13, R152.reuse ;  /* 0x000000980d587221 */ /* 0x100fe20000010000 */
[--C-:B------:R-:W-:Y:S01]  /*1de0*/  FADD.FTZ R85, R15, R152.reuse ;  /* 0x000000980f557221 */ /* 0x100fe20000010000 */
[--C-:B------:R-:W-:Y:S01]  /*1df0*/  FADD.FTZ R83, R83, R152.reuse ;  /* 0x0000009853537221 */ /* 0x100fe20000010000 */
[----:B------:R-:W-:Y:S01]  /*1e00*/  FADD.FTZ R84, R17, R152 ;  /* 0x0000009811547221 */ /* 0x000fe20000010000 */
[----:B----4-:R-:W-:Y:S01]  /*1e10*/  SHF.L.U32 R3, R16, 0x10, RZ ;  /* 0x0000001010037819 */ /* 0x010fe200000006ff */
[----:B------:R-:W-:Y:S01]  /*1e20*/  BSSY.RECONVERGENT B0, `(.L_x_3814) ;  /* 0x0000052000007945 */ /* 0x000fe20003800200 */
[----:B------:R-:W-:-:S02]  /*1e30*/  HFMA2 R91, -RZ, RZ, 0, 0 ;  /* 0x00000000ff5b7431 */ /* 0x000fc400000001ff */
[----:B------:R-:W-:Y:S01]  /*1e40*/  HFMA2 R87, -RZ, RZ, 0, 0 ;  /* 0x00000000ff577431 */ /* 0x000fe200000001ff */
[----:B------:R-:W-:Y:S02]  /*1e50*/  PRMT R97, RZ, 0x7610, R97 ;  /* 0x00007610ff617816 */ /* 0x000fe40000000061 */
[----:B------:R-:W-:Y:S02]  /*1e60*/  CS2R R94, SRZ ;  /* 0x00000000005e7805 */ /* 0x000fe4000001ff00 */
[----:B------:R-:W-:Y:S01]  /*1e70*/  MOV R98, RZ ;  /* 0x000000ff00627202 */ /* 0x000fe20000000f00 */
[----:B------:R-:W-:Y:S01]  /*1e80*/  IMAD.MOV.U32 R96, RZ, RZ, RZ ;  /* 0x000000ffff607224 */ /* 0x000fe200078e00ff */
[----:B------:R-:W-:Y:S02]  /*1e90*/  CS2R R92, SRZ ;  /* 0x00000000005c7805 */ /* 0x000fe4000001ff00 */
[----:B------:R-:W-:Y:S02]  /*1ea0*/  MOV R89, RZ ;  /* 0x000000ff00597202 */ /* 0x000fe40000000f00 */
[----:B------:R-:W-:-:S02]  /*1eb0*/  CS2R R80, SRZ ;  /* 0x0000000000507805 */ /* 0x000fc4000001ff00 */
[----:B------:R-:W-:Y:S01]  /*1ec0*/  FSETP.GTU.FTZ.AND P1, PT, R88, 20, PT ;  /* 0x41a000005800780b */ /* 0x000fe20003f3c000 */
[----:B------:R-:W-:Y:S01]  /*1ed0*/  IMAD.MOV.U32 R79, RZ, RZ, RZ ;  /* 0x000000ffff4f7224 */ /* 0x000fe200078e00ff */
[----:B------:R-:W-:Y:S01]  /*1ee0*/  FSETP.GTU.FTZ.AND P2, PT, R86, 20, PT ;  /* 0x41a000005600780b */ /* 0x000fe20003f5c000 */
[----:B------:R-:W-:Y:S01]  /*1ef0*/  FADD.FTZ R78, R3, R152 ;  /* 0x00000098034e7221 */ /* 0x000fe20000010000 */
        /* <DEDUP_REMOVED lines=21> */
[----:B------:R0:W1:Y:S04]  /*2050*/  LDS.U16 R2, [R114] ;  /* 0x0000000072027984 */ /* 0x0000680000000400 */
[----:B------:R0:W2:Y:S04]  /*2060*/  LDS.U16 R54, [R113+0x2] ;  /* 0x0000020071367984 */ /* 0x0000a80000000400 */
        /* <DEDUP_REMOVED lines=14> */
[----:B-1234-:R-:W-:Y:S05]  /*2150*/  @P0 BRA `(.L_x_3815) ;  /* 0x0000000000780947 */ /* 0x01efea0003800000 */
[----:B------:R-:W-:Y:S01]  /*2160*/  FMUL.FTZ R90, R90, 1.4426950216293334961 ;  /* 0x3fb8aa3b5a5a7820 */ /* 0x000fe20000410000 */
[----:B------:R-:W-:Y:S01]  /*2170*/  MOV R13, 0x3e800000 ;  /* 0x3e800000000d7802 */ /* 0x000fe20000000f00 */
[----:B------:R-:W-:Y:S02]  /*2180*/  IMAD.MOV.U32 R14, RZ, RZ, 0x3d39bf78 ;  /* 0x3d39bf78ff0e7424 */ /* 0x000fe400078e00ff */
        /* <DEDUP_REMOVED lines=27> */
.L_x_3815:
[----:B------:R-:W-:Y:S05]  /*2340*/  BSYNC.RECONVERGENT B0 ;  /* 0x0000000000007941 */ /* 0x000fea0003800200 */
.L_x_3814:
[----:B------:R-:W-:Y:S01]  /*2350*/  SHF.L.U32 R73, R18, 0x10, RZ ;  /* 0x0000001012497819 */ /* 0x000fe200000006ff */
[----:B------:R-:W-:Y:S01]  /*2360*/  BSSY.RECONVERGENT B0, `(.L_x_3816) ;  /* 0x0000025000007945 */ /* 0x000fe20003800200 */
[----:B------:R-:W-:Y:S01]  /*2370*/  HFMA2 R74, -RZ, RZ, 0, 0 ;  /* 0x00000000ff4a7431 */ /* 0x000fe200000001ff */
[----:B------:R-:W-:Y:S02]  /*2380*/  FSETP.GTU.FTZ.AND P0, PT, R78, 20, PT ;  /* 0x41a000004e00780b */ /* 0x000fe40003f1c000 */
[----:B------:R-:W-:Y:S01]  /*2390*/  CS2R R76, SRZ ;  /* 0x00000000004c7805 */ /* 0x000fe2000001ff00 */
[----:B------:R-:W-:Y:S02]  /*23a0*/  IMAD.U32 R75, R75, 0x10000, RZ ;  /* 0x000100004b4b7824 */ /* 0x000fe400078e00ff */
[----:B------:R-:W-:Y:S01]  /*23b0*/  FADD.FTZ R73, R73, R152 ;  /* 0x0000009849497221 */ /* 0x000fe20000010000 */
[----:B------:R-:W-:Y:S07]  /*23c0*/  @P1 BRA `(.L_x_3817) ;  /* 0x0000000000781947 */ /* 0x000fee0003800000 */
        /* <DEDUP_REMOVED lines=30> */
.L_x_3817:
[----:B------:R-:W-:Y:S05]  /*25b0*/  BSYNC.RECONVERGENT B0 ;  /* 0x0000000000007941 */ /* 0x000fea0003800200 */
.L_x_3816:
        /* <DEDUP_REMOVED lines=10> */
[----:B------:R-:W-:Y:S01]  /*2660*/  IMAD.MOV.U32 R13, RZ, RZ, 0x3e800000 ;  /* 0x3e800000ff0d7424 */ /* 0x000fe200078e00ff */
        /* <DEDUP_REMOVED lines=28> */
.L_x_3819:
[----:B------:R-:W-:Y:S05]  /*2830*/  BSYNC.RECONVERGENT B0 ;  /* 0x0000000000007941 */ /* 0x000fea0003800200 */
.L_x_3818:
[----:B------:R-:W-:Y:S01]  /*2840*/  IMAD.U32 R61, R20, 0x10000, RZ ;  /* 0x00010000143d7824 */ /* 0x000fe200078e00ff */
        /* <DEDUP_REMOVED lines=38> */
.L_x_3821:
[----:B------:R-:W-:Y:S05]  /*2ab0*/  BSYNC.RECONVERGENT B0 ;  /* 0x0000000000007941 */ /* 0x000fea0003800200 */
.L_x_3820:
        /* <DEDUP_REMOVED lines=39> */
.L_x_3823:
[----:B------:R-:W-:Y:S05]  /*2d30*/  BSYNC.RECONVERGENT B0 ;  /* 0x0000000000007941 */ /* 0x000fea0003800200 */
.L_x_3822:
[----:B------:R-:W-:Y:S01]  /*2d40*/  BSSY.RECONVERGENT B0, `(.L_x_3824) ;  /* 0x0000027000007945 */ /* 0x000fe20003800200 */
[----:B------:R-:W-:Y:S01]  /*2d50*/  SHF.L.U32 R53, R0, 0x10, RZ ;  /* 0x0000001000357819 */ /* 0x000fe200000006ff */
[----:B------:R-:W-:Y:S01]  /*2d60*/  IMAD.U32 R58, R58, 0x10000, RZ ;  /* 0x000100003a3a7824 */ /* 0x000fe200078e00ff */
[----:B------:R-:W-:Y:S01]  /*2d70*/  FSETP.GTU.FTZ.AND P4, PT, R59, 20, PT ;  /* 0x41a000003b00780b */ /* 0x000fe20003f9c000 */
[----:B------:R-:W-:Y:S01]  /*2d80*/  FADD.FTZ R55, R55, R152 ;  /* 0x0000009837377221 */ /* 0x000fe20000010000 */
[----:B------:R-:W-:Y:S01]  /*2d90*/  SHF.L.U32 R57, R57, 0x10, RZ ;  /* 0x0000001039397819 */ /* 0x000fe200000006ff */
[----:B------:R-:W-:Y:S01]  /*2da0*/  IMAD.U32 R0, R2, 0x10000, RZ ;  /* 0x0001000002007824 */ /* 0x000fe200078e00ff */
[----:B------:R-:W-:Y:S01]  /*2db0*/  SHF.L.U32 R56, R56, 0x10, RZ ;  /* 0x0000001038387819 */ /* 0x000fe200000006ff */
[----:B------:R-:W-:Y:S08]  /*2dc0*/  @P5 BRA `(.L_x_3825) ;  /* 0x0000000000785947 */ /* 0x000ff00003800000 */
        /* <DEDUP_REMOVED lines=30> */
.L_x_3825:
[----:B------:R-:W-:Y:S05]  /*2fb0*/  BSYNC.RECONVERGENT B0 ;  /* 0x0000000000007941 */ /* 0x000fea0003800200 */
.L_x_3824:
[----:B------:R-:W-:Y:S01]  /*2fc0*/  SHF.L.U32 R54, R54, 0x10, RZ ;  /* 0x0000001036367819 */ /* 0x000fe200000006ff */
[----:B------:R-:W-:Y:S01]  /*2fd0*/  FFMA.FTZ R155, R0, R75, R155 ;  /* 0x0000004b009b7223 */ /* 0x000fe2000001009b */
[----:B------:R-:W-:Y:S01]  /*2fe0*/  BSSY.RECONVERGENT B0, `(.L_x_3826) ;  /* 0x0000025000007945 */ /* 0x000fe20003800200 */
[----:B------:R-:W-:Y:S01]  /*2ff0*/  FSETP.GTU.FTZ.AND P5, PT, R55, 20, PT ;  /* 0x41a000003700780b */ /* 0x000fe20003fbc000 */
[----:B------:R-:W-:Y:S01]  /*3000*/  FADD.FTZ R53, R53, R152 ;  /* 0x0000009835357221 */ /* 0x000fe20000010000 */
[----:B------:R-:W-:Y:S01]  /*3010*/  SHF.L.U32 R7, R6, 0x10, RZ ;  /* 0x0000001006077819 */ /* 0x000fe200000006ff */
[----:B------:R-:W-:Y:S02]  /*3020*/  IMAD.U32 R52, R52, 0x10000, RZ ;  /* 0x0001000034347824 */ /* 0x000fe400078e00ff */
[----:B------:R-:W-:Y:S01]  /*3030*/  FFMA.FTZ R155, R54, R71, R155 ;  /* 0x00000047369b7223 */ /* 0x000fe2000001009b */
[----:B------:R-:W-:Y:S07]  /*3040*/  @P0 BRA `(.L_x_3827) ;  /* 0x0000000000780947 */ /* 0x000fee0003800000 */
        /* <DEDUP_REMOVED lines=30> */
.L_x_3827:
[----:B------:R-:W-:Y:S05]  /*3230*/  BSYNC.RECONVERGENT B0 ;  /* 0x0000000000007941 */ /* 0x000fea0003800200 */
.L_x_3826:
[----:B------:R-:W-:Y:S01]  /*3240*/  SHF.L.U32 R51, R51, 0x10, RZ ;  /* 0x0000001033337819 */ /* 0x000fe200000006ff */
[----:B------:R-:W-:Y:S01]  /*3250*/  FFMA.FTZ R2, R52, R69, R155 ;  /* 0x0000004534027223 */ /* 0x000fe2000001009b */
[----:B------:R-:W-:Y:S01]  /*3260*/  BSSY.RECONVERGENT B0, `(.L_x_3828) ;  /* 0x0000025000007945 */ /* 0x000fe20003800200 */
[----:B------:R-:W-:Y:S01]  /*3270*/  FSETP.GTU.FTZ.AND P0, PT, R53, 20, PT ;  /* 0x41a000003500780b */ /* 0x000fe20003f1c000 */
[----:B------:R-:W-:Y:S01]  /*3280*/  FADD.FTZ R50, R7, R152 ;  /* 0x0000009807327221 */ /* 0x000fe20000010000 */
[----:B------:R-:W-:Y:S01]  /*3290*/  SHF.L.U32 R47, R5, 0x10, RZ ;  /* 0x00000010052f7819 */ /* 0x000fe200000006ff */
[----:B0-----:R-:W-:Y:S02]  /*32a0*/  IMAD.U32 R49, R49, 0x10000, RZ ;  /* 0x0001000031317824 */ /* 0x001fe400078e00ff */
[----:B------:R-:W-:Y:S01]  /*32b0*/  FFMA.FTZ R10, R51, R72, R2 ;  /* 0x00000048330a7223 */ /* 0x000fe20000010002 */
[----:B------:R-:W-:Y:S07]  /*32c0*/  @P1 BRA `(.L_x_3829) ;  /* 0x0000000000781947 */ /* 0x000fee0003800000 */
        /* <DEDUP_REMOVED lines=30> */
.L_x_3829:
[----:B------:R-:W-:Y:S05]  /*34b0*/  BSYNC.RECONVERGENT B0 ;  /* 0x0000000000007941 */ /* 0x000fea0003800200 */
.L_x_3828:
        /* <DEDUP_REMOVED lines=39> */
.L_x_3831:
[----:B------:R-:W-:Y:S05]  /*3730*/  BSYNC.RECONVERGENT B0 ;  /* 0x0000000000007941 */ /* 0x000fea0003800200 */
.L_x_3830:
        /* <DEDUP_REMOVED lines=39> */
.L_x_3833:
[----:B------:R-:W-:Y:S05]  /*39b0*/  BSYNC.RECONVERGENT B0 ;  /* 0x0000000000007941 */ /* 0x000fea0003800200 */
.L_x_3832:
        /* <DEDUP_REMOVED lines=8> */
[----:B------:R-:W-:Y:S01]  /*3a40*/  IMAD.U32 R34, R34, 0x10000, RZ ;  /* 0x0001000022227824 */ /* 0x000fe200078e00ff */
[----:B------:R-:W-:Y:S01]  /*3a50*/  SHF.L.U32 R37, R37, 0x10, RZ ;  /* 0x0000001025257819 */ /* 0x000fe200000006ff */
[----:B------:R-:W-:Y:S01]  /*3a60*/  FMUL.FTZ R35, R0, R159 ;  /* 0x0000009f00237220 */ /* 0x000fe20000410000 */
[----:B------:R-:W-:Y:S01]  /*3a70*/  SHF.L.U32 R36, R36, 0x10, RZ ;  /* 0x0000001024247819 */ /* 0x000fe200000006ff */
[----:B------:R-:W-:Y:S01]  /*3a80*/  FFMA.FTZ R2, R40, R62, R3 ;  /* 0x0000003e28027223 */ /* 0x000fe20000010003 */
[----:B------:R-:W-:Y:S06]  /*3a90*/  @P4 BRA `(.L_x_3835) ;  /* 0x0000000000784947 */ /* 0x000fec0003800000 */
        /* <DEDUP_REMOVED lines=30> */
.L_x_3835:
[----:B------:R-:W-:Y:S05]  /*3c80*/  BSYNC.RECONVERGENT B0 ;  /* 0x0000000000007941 */ /* 0x000fea0003800200 */
.L_x_3834:
        /* <DEDUP_REMOVED lines=32> */
.L_x_3837:
[----:B------:R-:W-:Y:S05]  /*3e90*/  BSYNC.RECONVERGENT B0 ;  /* 0x0000000000007941 */ /* 0x000fea0003800200 */
.L_x_3836:
        /* <DEDUP_REMOVED lines=32> */
.L_x_3839:
[----:B------:R-:W-:Y:S05]  /*40a0*/  BSYNC.RECONVERGENT B0 ;  /* 0x0000000000007941 */ /* 0x000fea0003800200 */
.L_x_3838:
[----:B------:R-:W-:Y:S04]  /*40b0*/  BSSY.RECONVERGENT B0, `(.L_x_3840) ;  /* 0x0000020000007945 */ /* 0x000fe80003800200 */
        /* <DEDUP_REMOVED lines=31> */
.L_x_3841:
[----:B------:R-:W-:Y:S05]  /*42b0*/  BSYNC.RECONVERGENT B0 ;  /* 0x0000000000007941 */ /* 0x000fea0003800200 */
.L_x_3840:
        /* <DEDUP_REMOVED lines=32> */
.L_x_3843:
[----:B------:R-:W-:Y:S05]  /*44c0*/  BSYNC.RECONVERGENT B0 ;  /* 0x0000000000007941 */ /* 0x000fea0003800200 */
.L_x_3842:
        /* <DEDUP_REMOVED lines=32> */
.L_x_3845:
[----:B------:R-:W-:Y:S05]  /*46d0*/  BSYNC.RECONVERGENT B0 ;  /* 0x0000000000007941 */ /* 0x000fea0003800200 */
.L_x_3844:
        /* <DEDUP_REMOVED lines=24> */
[----:B------:R-:W0:Y:S01]  /*4860*/  LDC.64 R10, c[0x0][0x440] ;  /* 0x00011000ff0a7b82 */ /* 0x000e220000000a00 */
[----:B------:R-:W-:Y:S01]  /*4870*/  UISETP.NE.AND UP0, UPT, UR11, 0x1, UPT ;  /* 0x000000010b00788c */ /* 0x000fe2000bf05270 */
[----:B------:R-:W-:Y:S01]  /*4880*/  HFMA2 R19, -RZ, RZ, 0, 0 ;  /* 0x00000000ff137431 */ /* 0x000fe200000001ff */
[----:B------:R-:W-:Y:S01]  /*4890*/  ISETP.GE.AND P2, PT, R148, UR23, PT ;  /* 0x0000001794007c0c */ /* 0x000fe2000bf46270 */
[----:B------:R-:W-:Y:S01]  /*48a0*/  IMAD.MOV.U32 R98, RZ, RZ, RZ ;  /* 0x000000ffff627224 */ /* 0x000fe200078e00ff */
[----:B------:R-:W1:Y:S02]  /*48b0*/  LDCU UR42, c[0x0][0x394] ;  /* 0x00007280ff2a77ac */ /* 0x000e640008000800 */
[----:B------:R-:W-:Y:S01]  /*48c0*/  PLOP3.LUT P1, PT, PT, PT, UP0, 0x80, 0x8 ;  /* 0x000000000008781c */ /* 0x000fe20003f2f008 */
[----:B------:R-:W2:Y:S01]  /*48d0*/  LDC.64 R12, c[0x0][0x448] ;  /* 0x00011200ff0c7b82 */ /* 0x000ea20000000a00 */
[----:B------:R-:W3:Y:S02]  /*48e0*/  LDCU UR43, c[0x0][0x38c] ;  /* 0x00007180ff2b77ac */ /* 0x000ee40008000800 */
[----:B------:R-:W-:Y:S01]  /*48f0*/  ISETP.EQ.AND P1, PT, R184, RZ, P1 ;  /* 0x000000ffb800720c */ /* 0x000fe20000f22270 */
[----:B------:R-:W4:Y:S04]  /*4900*/  LDCU UR21, c[0x0][0x388] ;  /* 0x00007100ff1577ac */ /* 0x000f280008000800 */
[----:B------:R-:W0:Y:S01]  /*4910*/  LDC.64 R14, c[0x0][0x4d8] ;  /* 0x00013600ff0e7b82 */ /* 0x000e220000000a00 */
[----:B------:R-:W0:Y:S01]  /*4920*/  LDCU.64 UR28, c[0x0][0x3a8] ;  /* 0x00007500ff1c77ac */ /* 0x000e220008000a00 */
[----:B------:R-:W0:Y:S01]  /*4930*/  LDCU.64 UR30, c[0x0][0x3c0] ;  /* 0x00007800ff1e77ac */ /* 0x000e220008000a00 */
[----:B------:R-:W0:Y:S01]  /*4940*/  LDCU.64 UR34, c[0x0][0x3e0] ;  /* 0x00007c00ff2277ac */ /* 0x000e220008000a00 */
[----:B------:R-:W0:Y:S01]  /*4950*/  LDCU.64 UR36, c[0x0][0x4e0] ;  /* 0x00009c00ff2477ac */ /* 0x000e220008000a00 */
[----:B------:R-:W0:Y:S01]  /*4960*/  LDCU.64 UR38, c[0x0][0x4f0] ;  /* 0x00009e00ff2677ac */ /* 0x000e220008000a00 */
[----:B------:R-:W0:Y:S02]  /*4970*/  LDCU.64 UR40, c[0x0][0x540] ;  /* 0x0000a800ff2877ac */ /* 0x000e240008000a00 */
.L_x_3891:
[----:B--2---:R-:W-:Y:S02]  /*4980*/  MOV R2, R148 ;  /* 0x0000009400027202 */ /* 0x004fe40000000f00 */
[----:B------:R-:W-:Y:S02]  /*4990*/  MOV R3, RZ ;  /* 0x000000ff00037202 */ /* 0x000fe40000000f00 */
[----:B------:R-:W-:Y:S02]  /*49a0*/  ISETP.GE.AND P6, PT, R146, UR23, PT ;  /* 0x0000001792007c0c */ /* 0x000fe4000bfc6270 */
[----:B------:R-:W-:Y:S01]  /*49b0*/  ISETP.GE.AND P4, PT, R145, UR23, PT ;  /* 0x0000001791007c0c */ /* 0x000fe2000bf86270 */
[C---:B01----:R-:W-:Y:S01]  /*49c0*/  IMAD.WIDE.U32 R4, R19.reuse, UR34, R2 ;  /* 0x0000002213047c25 */ /* 0x043fe2000f8e0002 */
        /* <DEDUP_REMOVED lines=12> */
[----:B------:R-:W-:-:S02]  /*4a90*/  MOV R161, RZ ;  /* 0x000000ff00a17202 */ /* 0x000fc40000000f00 */
[----:B------:R-:W-:Y:S01]  /*4aa0*/  MOV R6, UR8 ;  /* 0x0000000800067c02 */ /* 0x000fe20008000f00 */
[----:B------:R-:W-:Y:S01]  /*4ab0*/  IMAD.U32 R5, RZ, RZ, UR10 ;  /* 0x0000000aff057e24 */ /* 0x000fe2000f8e00ff */
[----:B------:R-:W-:Y:S02]  /*4ac0*/  MOV R169, RZ ;  /* 0x000000ff00a97202 */ /* 0x000fe40000000f00 */
[----:B------:R-:W-:Y:S02]  /*4ad0*/  MOV R171, RZ ;  /* 0x000000ff00ab7202 */ /* 0x000fe40000000f00 */
[----:B------:R-:W-:Y:S02]  /*4ae0*/  MOV R7, UR9 ;  /* 0x0000000900077c02 */ /* 0x000fe40008000f00 */
[----:B-----5:R-:W-:-:S04]  /*4af0*/  @!P2 PRMT R161, R158, 0x5410, RZ ;  /* 0x000054109ea1a816 */ /* 0x020fc800000000ff */
[----:B---3--:R-:W-:Y:S01]  /*4b00*/  @!P6 PRMT R161, R161, 0x5410, R4 ;  /* 0x00005410a1a1e816 */ /* 0x008fe20000000004 */
[----:B------:R-:W-:-:S04]  /*4b10*/  IMAD.MOV.U32 R4, RZ, RZ, R6 ;  /* 0x000000ffff047224 */ /* 0x000fc800078e0006 */
[----:B------:R-:W-:Y:S01]  /*4b20*/  IMAD.WIDE.U32 R4, R19, UR28, R4 ;  /* 0x0000001c13047c25 */ /* 0x000fe2000f8e0004 */
[----:B----4-:R-:W-:Y:S02]  /*4b30*/  @!P4 PRMT R169, R16, 0x5410, RZ ;  /* 0x0000541010a9c816 */ /* 0x010fe400000000ff */
[----:B--2---:R-:W-:Y:S01]  /*4b40*/  @!P0 PRMT R171, R17, 0x5410, RZ ;  /* 0x0000541011ab8816 */ /* 0x004fe200000000ff */
[----:B------:R-:W-:Y:S01]  /*4b50*/  IMAD R5, R19, UR29, R5 ;  /* 0x0000001d13057c24 */ /* 0x000fe2000f8e0205 */
[----:B------:R-:W-:Y:S02]  /*4b60*/  ISETP.GE.AND P6, PT, R141, UR23, PT ;  /* 0x000000178d007c0c */ /* 0x000fe4000bfc6270 */
[----:B------:R-:W-:Y:S02]  /*4b70*/  LEA R6, P0, R4, R10, 0x2 ;  /* 0x0000000a04067211 */ /* 0x000fe400078010ff */
[----:B------:R-:W-:Y:S02]  /*4b80*/  @!P5 PRMT R169, R169, 0x5410, R154 ;  /* 0x00005410a9a9d816 */ /* 0x000fe4000000009a */
[----:B------:R-:W-:-:S02]  /*4b90*/  ISETP.GE.AND P4, PT, R139, UR23, PT ;  /* 0x000000178b007c0c */ /* 0x000fc4000bf86270 */
[----:B------:R-:W-:Y:S02]  /*4ba0*/  ISETP.GE.AND P5, PT, R140, UR23, PT ;  /* 0x000000178c007c0c */ /* 0x000fe4000bfa6270 */
[----:B------:R-:W-:Y:S02]  /*4bb0*/  LEA.HI.X R7, R4, R11, R5, 0x2, P0 ;  /* 0x0000000b04077211 */ /* 0x000fe400000f1405 */
[----:B------:R-:W-:Y:S01]  /*4bc0*/  ISETP.GE.AND P0, PT, R137, UR23, PT ;  /* 0x0000001789007c0c */ /* 0x000fe2000bf06270 */
[----:B------:R-:W2:Y:S01]  /*4bd0*/  @!P6 LDG.E.U16 R163, desc[UR24][R2.64+0x180] ;  /* 0x0001801802a3e981 */ /* 0x000ea2000c1e1500 */
[----:B------:R-:W-:Y:S02]  /*4be0*/  @!P3 PRMT R171, R171, 0x5410, R156 ;  /* 0x00005410ababb816 */ /* 0x000fe4000000009c */
[----:B------:R-:W-:Y:S01]  /*4bf0*/  ISETP.GE.AND P3, PT, R138, UR23, PT ;  /* 0x000000178a007c0c */ /* 0x000fe2000bf66270 */
[----:B------:R-:W-:Y:S02]  /*4c00*/  IMAD.U32 R16, RZ, RZ, UR6 ;  /* 0x00000006ff107e24 */ /* 0x000fe4000f8e00ff */
[----:B------:R-:W3:Y:S04]  /*4c10*/  @!P4 LDG.E.U16 R158, desc[UR24][R2.64+0x200] ;  /* 0x00020018029ec981 */ /* 0x000ee8000c1e1500 */
[----:B------:R-:W4:Y:S04]  /*4c20*/  @!P5 LDG.E.U16 R156, desc[UR24][R2.64+0x1c0] ;  /* 0x0001c018029cd981 */ /* 0x000f28000c1e1500 */
[----:B------:R-:W5:Y:S04]  /*4c30*/  @!P0 LDG.E.U16 R162, desc[UR24][R2.64+0x280] ;  /* 0x0002801802a28981 */ /* 0x000f68000c1e1500 */
[----:B------:R-:W5:Y:S01]  /*4c40*/  @!P3 LDG.E.U16 R160, desc[UR24][R2.64+0x240] ;  /* 0x0002401802a0b981 */ /* 0x000f62000c1e1500 */
[----:B------:R-:W-:-:S02]  /*4c50*/  MOV R5, UR12 ;  /* 0x0000000c00057c02 */ /* 0x000fc40008000f00 */
[----:B------:R-:W-:Y:S01]  /*4c60*/  MOV R4, R16 ;  /* 0x0000001000047202 */ /* 0x000fe20000000f00 */
[----:B------:R0:W5:Y:S01]  /*4c70*/  LDG.E R154, desc[UR24][R6.64] ;  /* 0x00000018069a7981 */ /* 0x000162000c1e1900 */
[----:B------:R-:W-:-:S03]  /*4c80*/  MOV R173, RZ ;  /* 0x000000ff00ad7202 */ /* 0x000fc60000000f00 */
[C---:B------:R-:W-:Y:S01]  /*4c90*/  IMAD.WIDE.U32 R4, R19.reuse, UR30, R4 ;  /* 0x0000001e13047c25 */ /* 0x040fe2000f8e0004 */
[----:B------:R-:W-:Y:S02]  /*4ca0*/  MOV R17, UR7 ;  /* 0x0000000700117c02 */ /* 0x000fe40008000f00 */
[----:B------:R-:W-:Y:S01]  /*4cb0*/  MOV R17, RZ ;  /* 0x000000ff00117202 */ /* 0x000fe20000000f00 */
[----:B0-----:R-:W-:Y:S02]  /*4cc0*/  IMAD R7, R19, UR31, R5 ;  /* 0x0000001f13077c24 */ /* 0x001fe4000f8e0205 */
[----:B------:R-:W-:Y:S01]  /*4cd0*/  IMAD.MOV.U32 R5, RZ, RZ, RZ ;  /* 0x000000ffff057224 */ /* 0x000fe200078e00ff */
[----:B--2---:R-:W-:Y:S02]  /*4ce0*/  @!P6 PRMT R173, R163, 0x5410, RZ ;  /* 0x00005410a3ade816 */ /* 0x004fe400000000ff */
[----:B------:R-:W-:Y:S02]  /*4cf0*/  ISETP.GE.AND P6, PT, R136, UR23, PT ;  /* 0x0000001788007c0c */ /* 0x000fe4000bfc6270 */
[----:B---3--:R-:W-:-:S02]  /*4d00*/  @!P4 PRMT R17, R158, 0x5410, RZ ;  /* 0x000054109e11c816 */ /* 0x008fc400000000ff */
[----:B------:R-:W-:Y:S02]  /*4d10*/  ISETP.GE.AND P4, PT, R135, UR23, PT ;  /* 0x0000001787007c0c */ /* 0x000fe4000bf86270 */
[----:B----4-:R-:W-:Y:S02]  /*4d20*/  @!P5 PRMT R173, R173, 0x5410, R156 ;  /* 0x00005410adadd816 */ /* 0x010fe4000000009c */
[----:B------:R-:W-:Y:S02]  /*4d30*/  LEA R6, P5, R4, R12, 0x2 ;  /* 0x0000000c04067211 */ /* 0x000fe400078a10ff */
[----:B-----5:R-:W-:Y:S02]  /*4d40*/  @!P0 PRMT R5, R162, 0x5410, RZ ;  /* 0x00005410a2058816 */ /* 0x020fe400000000ff */
[----:B------:R-:W-:Y:S02]  /*4d50*/  ISETP.GE.AND P0, PT, R133, UR23, PT ;  /* 0x0000001785007c0c */ /* 0x000fe4000bf06270 */
[----:B------:R-:W-:-:S02]  /*4d60*/  @!P3 PRMT R17, R17, 0x5410, R160 ;  /* 0x000054101111b816 */ /* 0x000fc400000000a0 */
[----:B------:R-:W-:Y:S01]  /*4d70*/  ISETP.GE.AND P3, PT, R134, UR23, PT ;  /* 0x0000001786007c0c */ /* 0x000fe2000bf66270 */
[----:B------:R-:W2:Y:S01]  /*4d80*/  @!P4 LDG.E.U16 R16, desc[UR24][R2.64+0x300] ;  /* 0x000300180210c981 */ /* 0x000ea2000c1e1500 */
[----:B------:R-:W-:Y:S02]  /*4d90*/  LEA.HI.X R7, R4, R13, R7, 0x2, P5 ;  /* 0x0000000d04077211 */ /* 0x000fe400028f1407 */
[----:B------:R-:W-:Y:S01]  /*4da0*/  ISETP.GE.AND P5, PT, R132, UR23, PT ;  /* 0x0000001784007c0c */ /* 0x000fe2000bfa6270 */
[----:B------:R-:W3:Y:S04]  /*4db0*/  @!P6 LDG.E.U16 R4, desc[UR24][R2.64+0x2c0] ;  /* 0x0002c0180204e981 */ /* 0x000ee8000c1e1500 */
[----:B------:R-:W4:Y:S04]  /*4dc0*/  @!P0 LDG.E.U16 R158, desc[UR24][R2.64+0x380] ;  /* 0x00038018029e8981 */ /* 0x000f28000c1e1500 */
[----:B------:R-:W5:Y:S04]  /*4dd0*/  @!P3 LDG.E.U16 R156, desc[UR24][R2.64+0x340] ;  /* 0x00034018029cb981 */ /* 0x000f68000c1e1500 */
[----:B------:R0:W5:Y:S04]  /*4de0*/  @!P5 LDG.E.U16 R175, desc[UR24][R2.64+0x3c0] ;  /* 0x0003c01802afd981 */ /* 0x000168000c1e1500 */
[----:B------:R1:W5:Y:S01]  /*4df0*/  LDG.E R192, desc[UR24][R6.64] ;  /* 0x0000001806c07981 */ /* 0x000362000c1e1900 */
[----:B0-----:R-:W-:-:S02]  /*4e00*/  PRMT R2, R161, 0x7632, R2 ;  /* 0x00007632a1027816 */ /* 0x001fc40000000002 */
[----:B------:R-:W-:Y:S01]  /*4e10*/  PRMT R3, R169, 0x7632, R3 ;  /* 0x00007632a9037816 */ /* 0x000fe20000000003 */
[----:B------:R0:W-:Y:S04]  /*4e20*/  STS.U16 [R130], R161 ;  /* 0x000000a182007388 */ /* 0x0001e80000000400 */
[----:B------:R-:W-:Y:S01]  /*4e30*/  STS.U16 [R129+0x40], R2 ;  /* 0x0000400281007388 */ /* 0x000fe20000000400 */
[----:B-1----:R-:W-:-:S03]  /*4e40*/  PRMT R6, R171, 0x7632, R6 ;  /* 0x00007632ab067816 */ /* 0x002fc60000000006 */
[----:B------:R-:W-:Y:S04]  /*4e50*/  STS.U16 [R128+0x80], R169 ;  /* 0x000080a980007388 */ /* 0x000fe80000000400 */
[----:B------:R1:W-:Y:S01]  /*4e60*/  STS.U16 [R127+0xc0], R3 ;  /* 0x0000c0037f007388 */ /* 0x0003e20000000400 */
[----:B------:R-:W-:Y:S02]  /*4e70*/  PRMT R7, R173, 0x7632, R7 ;  /* 0x00007632ad077816 */ /* 0x000fe40000000007 */
[----:B0-----:R-:W-:Y:S01]  /*4e80*/  PRMT R161, R17, 0x7632, R161 ;  /* 0x0000763211a17816 */ /* 0x001fe200000000a1 */
[----:B------:R-:W-:Y:S01]  /*4e90*/  STS.U16 [R126+0x100], R171 ;  /* 0x000100ab7e007388 */ /* 0x000fe20000000400 */
[----:B-1----:R-:W-:-:S03]  /*4ea0*/  CS2R R2, SRZ ;  /* 0x0000000000027805 */ /* 0x002fc6000001ff00 */
[----:B------:R-:W-:Y:S04]  /*4eb0*/  STS.U16 [R125+0x140], R6 ;  /* 0x000140067d007388 */ /* 0x000fe80000000400 */
[----:B------:R-:W-:Y:S04]  /*4ec0*/  STS.U16 [R124+0x180], R173 ;  /* 0x000180ad7c007388 */ /* 0x000fe80000000400 */
[----:B------:R-:W-:Y:S04]  /*4ed0*/  STS.U16 [R123+0x1c0], R7 ;  /* 0x0001c0077b007388 */ /* 0x000fe80000000400 */
[----:B------:R-:W-:Y:S04]  /*4ee0*/  STS.U16 [R122+0x200], R17 ;  /* 0x000200117a007388 */ /* 0x000fe80000000400 */
[----:B------:R0:W-:Y:S01]  /*4ef0*/  STS.U16 [R121+0x240], R161 ;  /* 0x000240a179007388 */ /* 0x0001e20000000400 */
[----:B------:R-:W1:Y:S01]  /*4f00*/  S2UR UR20, SR_CgaCtaId ;  /* 0x00000000001479c3 */ /* 0x000e620000008800 */
[----:B------:R-:W-:Y:S01]  /*4f10*/  FMUL.FTZ R162, R154, 1.4426950216293334961 ;  /* 0x3fb8aa3b9aa27820 */ /* 0x000fe20000410000 */
[----:B------:R-:W-:-:S03]  /*4f20*/  USHF.L.U32 UR33, UR11, 0x8, URZ ;  /* 0x000000080b217899 */ /* 0x000fc600080006ff */
[----:B------:R-:W-:Y:S01]  /*4f30*/  FMUL.FTZ R198, R162, R90 ;  /* 0x0000005aa2c67220 */ /* 0x000fe20000410000 */
[----:B------:R-:W-:-:S04]  /*4f40*/  UIADD3 UR19, UPT, UPT, UR33, -0x100, URZ ;  /* 0xffffff0021137890 */ /* 0x000fc8000fffe0ff */
[----:B------:R-:W-:Y:S01]  /*4f50*/  ULOP3.LUT UR19, UR19, 0x100, URZ, 0xc0, !UPT ;  /* 0x0000010013137892 */ /* 0x000fe2000f8ec0ff */
[----:B------:R-:W5:Y:S01]  /*4f60*/  MUFU.EX2 R198, R198 ;  /* 0x000000c600c67308 */ /* 0x000f620000000800 */
        /* <DEDUP_REMOVED lines=14> */
[----:B0-----:R-:W-:Y:S01]  /*5050*/  IADD3 R161, PT, PT, R150, 0x200, RZ ;  /* 0x0000020096a17810 */ /* 0x001fe20007ffe0ff */
[C---:B------:R-:W-:Y:S01]  /*5060*/  FMUL.FTZ R183, R162.reuse, R47 ;  /* 0x0000002fa2b77220 */ /* 0x040fe20000410000 */
[----:B------:R-:W-:Y:S01]  /*5070*/  FMUL.FTZ R181, R162, R43 ;  /* 0x0000002ba2b57220 */ /* 0x000fe20000410000 */
[----:B-1----:R-:W-:Y:S01]  /*5080*/  ULEA UR32, UR20, UR32, 0x18 ;  /* 0x0000002014207291 */ /* 0x002fe2000f8ec0ff */
[----:B------:R-:W0:Y:S08]  /*5090*/  MUFU.EX2 R165, R165 ;  /* 0x000000a500a57308 */ /* 0x000e300000000800 */
        /* <DEDUP_REMOVED lines=16> */
[--C-:B---3--:R-:W-:Y:S02]  /*51a0*/  @!P6 PRMT R5, R5, 0x5410, R4.reuse ;  /* 0x000054100505e816 */ /* 0x108fe40000000004 */
[----:B----4-:R-:W-:Y:S02]  /*51b0*/  @!P0 PRMT R2, R158, 0x5410, RZ ;  /* 0x000054109e028816 */ /* 0x010fe400000000ff */
[----:B------:R-:W-:Y:S02]  /*51c0*/  PRMT R4, R5, 0x7632, R4 ;  /* 0x0000763205047816 */ /* 0x000fe40000000004 */
[----:B-----5:R-:W-:Y:S01]  /*51d0*/  @!P3 PRMT R3, R3, 0x5410, R156 ;  /* 0x000054100303b816 */ /* 0x020fe2000000009c */
[----:B------:R2:W-:Y:S01]  /*51e0*/  STS.U16 [R120+0x280], R5 ;  /* 0x0002800578007388 */ /* 0x0005e20000000400 */
[----:B------:R-:W-:Y:S02]  /*51f0*/  @!P5 PRMT R2, R2, 0x5410, R175 ;  /* 0x000054100202d816 */ /* 0x000fe400000000af */
[----:B------:R-:W-:Y:S01]  /*5200*/  PRMT R6, R3, 0x7632, R6 ;  /* 0x0000763203067816 */ /* 0x000fe20000000006 */
[----:B------:R-:W-:Y:S01]  /*5210*/  STS.U16 [R119+0x2c0], R4 ;  /* 0x0002c00477007388 */ /* 0x000fe20000000400 */
[----:B--2---:R-:W-:-:S03]  /*5220*/  PRMT R5, R2, 0x7632, R5 ;  /* 0x0000763202057816 */ /* 0x004fc60000000005 */
[----:B------:R-:W-:Y:S04]  /*5230*/  STS.U16 [R118+0x300], R3 ;  /* 0x0003000376007388 */ /* 0x000fe80000000400 */
[----:B------:R-:W-:Y:S04]  /*5240*/  STS.U16 [R117+0x340], R6 ;  /* 0x0003400675007388 */ /* 0x000fe80000000400 */
[----:B------:R2:W-:Y:S04]  /*5250*/  STS.U16 [R115+0x380], R2 ;  /* 0x0003800273007388 */ /* 0x0005e80000000400 */
[----:B------:R-:W-:Y:S01]  /*5260*/  STS.U16 [R116+0x3c0], R5 ;  /* 0x0003c00574007388 */ /* 0x000fe20000000400 */
[----:B------:R-:W-:-:S03]  /*5270*/  NOP ;  /* 0x0000000000007918 */ /* 0x000fc60000000000 */
[----:B------:R-:W3:Y:S04]  /*5280*/  LDS.U16 R205, [R106+0x10] ;  /* 0x000010006acd7984 */ /* 0x000ee80000000400 */
[----:B------:R-:W4:Y:S04]  /*5290*/  LDS.U16 R201, [R104+0x14] ;  /* 0x0000140068c97984 */ /* 0x000f280000000400 */
[----:B------:R-:W5:Y:S04]  /*52a0*/  LDS.U16 R221, [R114] ;  /* 0x0000000072dd7984 */ /* 0x000f680000000400 */
[----:B------:R-:W1:Y:S04]  /*52b0*/  LDS.U16 R217, [R112+0x4] ;  /* 0x0000040070d97984 */ /* 0x000e680000000400 */
[----:B------:R-:W0:Y:S04]  /*52c0*/  LDS.U16 R215, [R111+0x6] ;  /* 0x000006006fd77984 */ /* 0x000e280000000400 */
[----:B------:R-:W0:Y:S04]  /*52d0*/  LDS.U16 R213, [R110+0x8] ;  /* 0x000008006ed57984 */ /* 0x000e280000000400 */
[----:B------:R-:W0:Y:S04]  /*52e0*/  LDS.U16 R209, [R108+0xc] ;  /* 0x00000c006cd17984 */ /* 0x000e280000000400 */
[----:B------:R-:W0:Y:S04]  /*52f0*/  LDS.U16 R207, [R107+0xe] ;  /* 0x00000e006bcf7984 */ /* 0x000e280000000400 */
[----:B------:R-:W0:Y:S04]  /*5300*/  LDS.U16 R199, [R103+0x16] ;  /* 0x0000160067c77984 */ /* 0x000e280000000400 */
[----:B------:R-:W-:Y:S04]  /*5310*/  LDS.U16 R197, [R102+0x18] ;  /* 0x0000180066c57984 */ /* 0x000fe80000000400 */
[----:B------:R-:W-:Y:S04]  /*5320*/  LDS.U16 R179, [R100+0x1c] ;  /* 0x00001c0064b37984 */ /* 0x000fe80000000400 */
[----:B------:R-:W-:Y:S04]  /*5330*/  LDS.U16 R158, [R99+0x1e] ;  /* 0x00001e00639e7984 */ /* 0x000fe80000000400 */
[----:B------:R-:W0:Y:S04]  /*5340*/  LDS.U16 R219, [R113+0x2] ;  /* 0x0000020071db7984 */ /* 0x000e280000000400 */
[----:B------:R-:W0:Y:S04]  /*5350*/  LDS.U16 R211, [R109+0xa] ;  /* 0x00000a006dd37984 */ /* 0x000e280000000400 */
[----:B------:R-:W0:Y:S04]  /*5360*/  LDS.U16 R203, [R105+0x12] ;  /* 0x0000120069cb7984 */ /* 0x000e280000000400 */
[----:B------:R-:W0:Y:S01]  /*5370*/  LDS.U16 R195, [R101+0x1a] ;  /* 0x00001a0065c37984 */ /* 0x000e220000000400 */
[----:B------:R-:W-:-:S02]  /*5380*/  ISETP.NE.AND P0, PT, R150, RZ, PT ;  /* 0x000000ff9600720c */ /* 0x000fc40003f05270 */
[----:B--2---:R-:W-:Y:S02]  /*5390*/  IADD3 R2, PT, PT, R19, UR19, RZ ;  /* 0x0000001313027c10 */ /* 0x004fe4000fffe0ff */
[----:B------:R-:W-:Y:S02]  /*53a0*/  ISETP.NE.AND P3, PT, R150, 0x3f, PT ;  /* 0x0000003f9600780c */ /* 0x000fe40003f65270 */
[----:B------:R-:W-:Y:S02]  /*53b0*/  SEL R2, R2, R161, !P0 ;  /* 0x000000a102027207 */ /* 0x000fe40004000000 */
[----:B---3--:R-:W-:Y:S02]  /*53c0*/  SHF.L.U32 R205, R205, 0x10, RZ ;  /* 0x00000010cdcd7819 */ /* 0x008fe400000006ff */
[----:B------:R-:W-:Y:S02]  /*53d0*/  LEA R3, R2, UR32, 0x2 ;  /* 0x0000002002037c11 */ /* 0x000fe4000f8e10ff */
[----:B----4-:R-:W-:-:S02]  /*53e0*/  SHF.L.U32 R201, R201, 0x10, RZ ;  /* 0x00000010c9c97819 */ /* 0x010fc400000006ff */
[----:B-----5:R-:W-:Y:S02]  /*53f0*/  SHF.L.U32 R221, R221, 0x10, RZ ;  /* 0x00000010dddd7819 */ /* 0x020fe400000006ff */
[----:B-1----:R-:W-:Y:S02]  /*5400*/  SHF.L.U32 R217, R217, 0x10, RZ ;  /* 0x00000010d9d97819 */ /* 0x002fe400000006ff */
[----:B0-----:R-:W-:Y:S02]  /*5410*/  SHF.L.U32 R215, R215, 0x10, RZ ;  /* 0x00000010d7d77819 */ /* 0x001fe400000006ff */
[----:B------:R-:W-:Y:S02]  /*5420*/  SHF.L.U32 R213, R213, 0x10, RZ ;  /* 0x00000010d5d57819 */ /* 0x000fe400000006ff */
[----:B------:R-:W-:Y:S02]  /*5430*/  SHF.L.U32 R209, R209, 0x10, RZ ;  /* 0x00000010d1d17819 */ /* 0x000fe400000006ff */
[----:B------:R-:W-:-:S02]  /*5440*/  SHF.L.U32 R207, R207, 0x10, RZ ;  /* 0x00000010cfcf7819 */ /* 0x000fc400000006ff */
[----:B------:R-:W-:Y:S01]  /*5450*/  SHF.L.U32 R199, R199, 0x10, RZ ;  /* 0x00000010c7c77819 */ /* 0x000fe200000006ff */
[----:B------:R-:W-:Y:S01]  /*5460*/  IMAD.U32 R219, R219, 0x10000, RZ ;  /* 0x00010000dbdb7824 */ /* 0x000fe200078e00ff */
[----:B------:R-:W-:Y:S02]  /*5470*/  SHF.L.U32 R197, R197, 0x10, RZ ;  /* 0x00000010c5c57819 */ /* 0x000fe400000006ff */
[----:B------:R-:W-:Y:S01]  /*5480*/  SHF.L.U32 R179, R179, 0x10, RZ ;  /* 0x00000010b3b37819 */ /* 0x000fe200000006ff */
[----:B------:R-:W-:Y:S01]  /*5490*/  IMAD.U32 R211, R211, 0x10000, RZ ;  /* 0x00010000d3d37824 */ /* 0x000fe200078e00ff */
[----:B------:R-:W-:Y:S01]  /*54a0*/  SHF.L.U32 R158, R158, 0x10, RZ ;  /* 0x000000109e9e7819 */ /* 0x000fe200000006ff */
[----:B------:R-:W-:Y:S01]  /*54b0*/  IMAD.U32 R203, R203, 0x10000, RZ ;  /* 0x00010000cbcb7824 */ /* 0x000fe200078e00ff */
[----:B------:R0:W-:Y:S01]  /*54c0*/  STS [R3+0x1d10], R198 ;  /* 0x001d10c603007388 */ /* 0x0001e20000000800 */
[----:B------:R-:W-:Y:S02]  /*54d0*/  IMAD.U32 R195, R195, 0x10000, RZ ;  /* 0x00010000c3c37824 */ /* 0x000fe400078e00ff */
        /* <DEDUP_REMOVED lines=38> */
[----:B------:R-:W-:-:S05]  /*5740*/  VIADD R2, R19, UR19 ;  /* 0x0000001313027c36 */ /* 0x000fca0008000000 */
[----:B------:R-:W-:-:S05]  /*5750*/  LEA R2, R2, UR32, 0x2 ;  /* 0x0000002002027c11 */ /* 0x000fca000f8e10ff */
[----:B------:R1:W2:Y:S01]  /*5760*/  LDS R164, [R2+0x1d10] ;  /* 0x001d100002a47984 */ /* 0x0002a20000000800 */
[----:B------:R-:W-:Y:S05]  /*5770*/  BRA `(.L_x_3849) ;  /* 0x0000000000087947 */ /* 0x000fea0003800000 */
.L_x_3848:
[----:B------:R-:W-:-:S06]  /*5780*/  LEA R164, R150, UR32, 0x2 ;  /* 0x0000002096a47c11 */ /* 0x000fcc000f8e10ff */
[----:B------:R-:W0:Y:S02]  /*5790*/  LDS R164, [R164+0x2514] ;  /* 0x00251400a4a47984 */ /* 0x000e240000000800 */
.L_x_3849:
[----:B------:R-:W-:Y:S05]  /*57a0*/  BSYNC.RECONVERGENT B0 ;  /* 0x0000000000007941 */ /* 0x000fea0003800200 */
.L_x_3847:
[----:B------:R-:W3:Y:S01]  /*57b0*/  @P1 LDC R4, c[0x0][0x38c] ;  /* 0x0000e300ff041b82 */ /* 0x000ee20000000800 */
[----:B------:R-:W-:Y:S01]  /*57c0*/  VOTEU.ANY UP0, P1 ;  /* 0x0000000000ff7886 */ /* 0x000fe20000800100 */
[----:B------:R-:W-:Y:S01]  /*57d0*/  FMUL.FTZ R225, R75, R90 ;  /* 0x0000005a4be17220 */ /* 0x000fe20000410000 */
[----:B------:R-:W-:Y:S01]  /*57e0*/  FMUL.FTZ R194, R71, R88 ;  /* 0x0000005847c27220 */ /* 0x000fe20000410000 */
[----:B------:R-:W-:Y:S02]  /*57f0*/  HFMA2 R5, -RZ, RZ, 0, 4.76837158203125e-07 ;  /* 0x00000008ff057431 */ /* 0x000fe400000001ff */
[----:B------:R-:W-:Y:S01]  /*5800*/  FMUL.FTZ R7, R198, R165 ;  /* 0x000000a5c6077220 */ /* 0x000fe20000410000 */
[----:B------:R-:W-:Y:S01]  /*5810*/  @UP0 UIADD3 UR19, UPT, UPT, UR11, -0x2, URZ ;  /* 0xfffffffe0b130890 */ /* 0x000fe2000fffe0ff */
[----:B------:R-:W-:Y:S01]  /*5820*/  FMUL.FTZ R223, R69, R86 ;  /* 0x0000005645df7220 */ /* 0x000fe20000410000 */
[----:B------:R-:W-:Y:S01]  /*5830*/  FFMA.FTZ R6, R165, R225, R194 ;  /* 0x000000e1a5067223 */ /* 0x000fe200000100c2 */
[----:B------:R-:W-:Y:S01]  /*5840*/  FMUL.FTZ R200, R72, R85 ;  /* 0x0000005548c87220 */ /* 0x000fe20000410000 */
[----:B------:R-:W-:Y:S01]  /*5850*/  FMUL.FTZ R196, R160, R7 ;  /* 0x00000007a0c47220 */ /* 0x000fe20000410000 */
[----:B------:R-:W-:-:S02]  /*5860*/  HFMA2 R3, -RZ, RZ, 0, 0 ;  /* 0x00000000ff037431 */ /* 0x000fc400000001ff */
[----:B------:R-:W-:Y:S01]  /*5870*/  FFMA.FTZ R6, R160, R6, R223 ;  /* 0x00000006a0067223 */ /* 0x000fe200000100df */
[----:B------:R-:W-:Y:S01]  /*5880*/  FMUL.FTZ R202, R70, R83 ;  /* 0x0000005346ca7220 */ /* 0x000fe20000410000 */
[C---:B------:R-:W-:Y:S01]  /*5890*/  FMUL.FTZ R196, R163.reuse, R196 ;  /* 0x000000c4a3c47220 */ /* 0x040fe20000410000 */
[----:B-1----:R-:W-:Y:S01]  /*58a0*/  MOV R2, 0x3f800000 ;  /* 0x3f80000000027802 */ /* 0x002fe20000000f00 */
[----:B------:R-:W-:Y:S01]  /*58b0*/  FFMA.FTZ R6, R163, R6, R200 ;  /* 0x00000006a3067223 */ /* 0x000fe200000100c8 */
[----:B------:R-:W-:Y:S01]  /*58c0*/  FMUL.FTZ R204, R67, R84 ;  /* 0x0000005443cc7220 */ /* 0x000fe20000410000 */
[C---:B------:R-:W-:Y:S01]  /*58d0*/  FMUL.FTZ R196, R167.reuse, R196 ;  /* 0x000000c4a7c47220 */ /* 0x040fe20000410000 */
[----:B---3--:R-:W-:Y:S02]  /*58e0*/  @P1 IMAD R4, R4, UR19, R19 ;  /* 0x0000001304041c24 */ /* 0x008fe4000f8e0213 */
[----:B------:R-:W-:Y:S02]  /*58f0*/  FFMA.FTZ R6, R167, R6, R202 ;  /* 0x00000006a7067223 */ /* 0x000fe400000100ca */
        /* <DEDUP_REMOVED lines=16> */
[----:B------:R-:W-:Y:S01]  /*5a00*/  ISETP.GT.U32.AND P3, PT, R150, 0x1f, PT ;  /* 0x0000001f9600780c */ /* 0x000fe20003f64070 */
[----:B------:R-:W-:Y:S01]  /*5a10*/  FMUL.FTZ R4, R190, R5 ;  /* 0x00000005be047220 */ /* 0x000fe20000410000 */
[----:B------:R-:W-:Y:S01]  /*5a20*/  FFMA.FTZ R6, R189, R6, R216 ;  /* 0x00000006bd067223 */ /* 0x000fe200000100d8 */
[----:B------:R-:W-:Y:S01]  /*5a30*/  FMUL.FTZ R206, R44, R43 ;  /* 0x0000002b2cce7220 */ /* 0x000fe20000410000 */
[----:B------:R-:W-:Y:S01]  /*5a40*/  LOP3.LUT R186, R186, 0xfffffffb, RZ, 0xc0, !PT ;  /* 0xfffffffbbaba7812 */ /* 0x000fe200078ec0ff */
[----:B------:R-:W-:Y:S01]  /*5a50*/  FMUL.FTZ R5, R191, R4 ;  /* 0x00000004bf057220 */ /* 0x000fe20000410000 */
[----:B------:R-:W-:-:S03]  /*5a60*/  FFMA.FTZ R6, R182, R6, R231 ;  /* 0x00000006b6067223 */ /* 0x000fc600000100e7 */
[----:B------:R-:W-:Y:S01]  /*5a70*/  FMUL.FTZ R4, R188, R5 ;  /* 0x00000005bc047220 */ /* 0x000fe20000410000 */
[----:B------:R-:W-:-:S03]  /*5a80*/  FFMA.FTZ R6, R187, R6, R212 ;  /* 0x00000006bb067223 */ /* 0x000fc600000100d4 */
[----:B------:R-:W-:Y:S01]  /*5a90*/  FMUL.FTZ R5, R189, R4 ;  /* 0x00000004bd057220 */ /* 0x000fe20000410000 */
[----:B------:R-:W-:Y:S01]  /*5aa0*/  FFMA.FTZ R6, R180, R6, R233 ;  /* 0x00000006b4067223 */ /* 0x000fe200000100e9 */
[----:B------:R-:W-:Y:S02]  /*5ab0*/  @P3 LOP3.LUT R186, R186, 0x4, RZ, 0xfc, !PT ;  /* 0x00000004baba3812 */ /* 0x000fe400078efcff */
[----:B------:R-:W-:Y:S01]  /*5ac0*/  FMUL.FTZ R4, R182, R5 ;  /* 0x00000005b6047220 */ /* 0x000fe20000410000 */
[----:B------:R-:W-:-:S03]  /*5ad0*/  FFMA.FTZ R6, R185, R6, R210 ;  /* 0x00000006b9067223 */ /* 0x000fc600000100d2 */
[----:B------:R-:W-:-:S04]  /*5ae0*/  FMUL.FTZ R5, R187, R4 ;  /* 0x00000004bb057220 */ /* 0x000fc80000410000 */
[----:B------:R-:W-:Y:S01]  /*5af0*/  FMUL.FTZ R4, R180, R5 ;  /* 0x00000005b4047220 */ /* 0x000fe20000410000 */
[----:B------:R-:W-:-:S03]  /*5b00*/  FFMA.FTZ R5, R183, R6, R208 ;  /* 0x00000006b7057223 */ /* 0x000fc600000100d0 */
[----:B------:R-:W-:Y:S01]  /*5b10*/  FMUL.FTZ R4, R185, R4 ;  /* 0x00000004b9047220 */ /* 0x000fe20000410000 */
[----:B------:R-:W-:-:S03]  /*5b20*/  FFMA.FTZ R5, R181, R5, R206 ;  /* 0x00000005b5057223 */ /* 0x000fc600000100ce */
[----:B------:R-:W-:-:S04]  /*5b30*/  FMUL.FTZ R4, R183, R4 ;  /* 0x00000004b7047220 */ /* 0x000fc80000410000 */
[----:B------:R-:W-:-:S05]  /*5b40*/  FMUL.FTZ R4, R181, R4 ;  /* 0x00000004b5047220 */ /* 0x000fca0000410000 */
        /* <DEDUP_REMOVED lines=41> */
.L_x_3909:
[----:B------:R-:W-:Y:S01]  /*5de0*/  ISETP.GE.AND P3, PT, R131, 0x10, PT ;  /* 0x000000108300780c */ /* 0x000fe20003f66270 */
[----:B----4-:R-:W-:Y:S01]  /*5df0*/  FFMA.FTZ R4, R222, R4, R5 ;  /* 0x00000004de047223 */ /* 0x010fe20000010005 */
[----:B------:R-:W-:-:S04]  /*5e00*/  UMOV UR19, 0xffffffff ;  /* 0xffffffff00137882 */ /* 0x000fc80000000000 */
[----:B------:R-:W-:-:S07]  /*5e10*/  FSEL R224, R5, R4, !P3 ;  /* 0x0000000405e07208 */ /* 0x000fce0005800000 */
[----:B-1-3--:R-:W-:Y:S01]  /*5e20*/  @P3 FMUL.FTZ R222, R222, R235 ;  /* 0x000000ebdede3220 */ /* 0x00afe20000410000 */
[----:B------:R-:W-:Y:S06]  /*5e30*/  BRA.DIV UR19, `(.L_x_3852) ;  /* 0x0000004a13ec7947 */ /* 0x000fec000b800000 */
.L_x_3912:
[----:B------:R-:W-:-:S03]  /*5e40*/  UMOV UR19, 0xffffffff ;  /* 0xffffffff00137882 */ /* 0x000fc60000000000 */
[----:B------:R-:W-:Y:S05]  /*5e50*/  BRA.DIV UR19, `(.L_x_3853) ;  /* 0x0000004e130c7947 */ /* 0x000fea000b800000 */
.L_x_3915:
[----:B------:R-:W-:-:S03]  /*5e60*/  UMOV UR19, 0xffffffff ;  /* 0xffffffff00137882 */ /* 0x000fc60000000000 */
[----:B------:R-:W-:Y:S05]  /*5e70*/  BRA.DIV UR19, `(.L_x_3854) ;  /* 0x0000004e132c7947 */ /* 0x000fea000b800000 */
[----:B------:R-:W1:Y:S04]  /*5e80*/  SHFL.UP PT, R222, R222, 0x1, RZ ;  /* 0x04200000dede7989 */ /* 0x000e6800000e00ff */
[----:B------:R3:W4:Y:S04]  /*5e90*/  SHFL.UP PT, R235, R224, 0x1, RZ ;  /* 0x04200000e0eb7989 */ /* 0x00072800000e00ff */
[----:B-----5:R3:W0:Y:S04]  /*5ea0*/  SHFL.IDX PT, R4, R2, RZ, 0x1f ;  /* 0x00001fff02047589 */ /* 0x02062800000e0000 */
[----:B------:R3:W0:Y:S02]  /*5eb0*/  SHFL.IDX PT, R5, R3, RZ, 0x1f ;  /* 0x00001fff03057589 */ /* 0x00062400000e0000 */
.L_x_3921:
[----:B------:R-:W5:Y:S01]  /*5ec0*/  LDS.64 R6, [R196+0x1900] ;  /* 0x00190000c4067984 */ /* 0x000f620000000a00 */
[C---:B01--4-:R-:W-:Y:S01]  /*5ed0*/  @P0 FFMA.FTZ R5, R222.reuse, R5, R235 ;  /* 0x00000005de050223 */ /* 0x053fe200000100eb */
[----:B------:R-:W-:-:S03]  /*5ee0*/  @P0 FMUL.FTZ R4, R222, R4 ;  /* 0x00000004de040220 */ /* 0x000fc60000410000 */
[-C--:B-----5:R-:W-:Y:S01]  /*5ef0*/  FFMA.FTZ R7, R5, R6.reuse, R7 ;  /* 0x0000000605077223 */ /* 0x0a0fe20000010007 */
[----:B------:R-:W-:-:S05]  /*5f00*/  FMUL.FTZ R6, R4, R6 ;  /* 0x0000000604067220 */ /* 0x000fca0000410000 */
[----:B------:R4:W-:Y:S02]  /*5f10*/  STS.128 [R196+0x1900], R4 ;  /* 0x00190004c4007388 */ /* 0x0009e40000000c00 */
.L_x_3850:
[----:B------:R-:W-:Y:S05]  /*5f20*/  WARPSYNC.ALL ;  /* 0x0000000000007948 */ /* 0x000fea0003800000 */
[----:B------:R-:W-:Y:S01]  /*5f30*/  BAR.SYNC.DEFER_BLOCKING 0x0 ;  /* 0x0000000000007b1d */ /* 0x000fe20000010000 */
[C---:B012-4-:R-:W-:Y:S01]  /*5f40*/  FMUL.FTZ R4, R181.reuse, R164 ;  /* 0x000000a4b5047220 */ /* 0x057fe20000410000 */
[----:B---3-5:R-:W-:Y:S01]  /*5f50*/  FFMA.FTZ R3, R181, R169, R166 ;  /* 0x000000a9b5037223 */ /* 0x028fe200000100a6 */
[----:B------:R-:W-:Y:S01]  /*5f60*/  UISETP.GE.AND UP0, UPT, UR11, UR42, UPT ;  /* 0x0000002a0b00728c */ /* 0x000fe2000bf06270 */
[----:B------:R-:W-:Y:S01]  /*5f70*/  ISETP.GT.U32.AND P3, PT, R150, 0x1f, PT ;  /* 0x0000001f9600780c */ /* 0x000fe20003f64070 */
[C---:B------:R-:W-:Y:S01]  /*5f80*/  FMUL.FTZ R4, R183.reuse, R4 ;  /* 0x00000004b7047220 */ /* 0x040fe20000410000 */
[----:B------:R-:W-:-:S03]  /*5f90*/  FFMA.FTZ R3, R183, R3, R168 ;  /* 0x00000003b7037223 */ /* 0x000fc600000100a8 */
[C---:B------:R-:W-:Y:S01]  /*5fa0*/  FMUL.FTZ R5, R185.reuse, R4 ;  /* 0x00000004b9057220 */ /* 0x040fe20000410000 */
[----:B------:R-:W-:Y:S01]  /*5fb0*/  FFMA.FTZ R3, R185, R3, R170 ;  /* 0x00000003b9037223 */ /* 0x000fe200000100aa */
[----:B------:R-:W-:Y:S02]  /*5fc0*/  PLOP3.LUT P0, PT, PT, PT, UP0, 0x80, 0x8 ;  /* 0x000000000008781c */ /* 0x000fe40003f0f008 */
[C---:B------:R-:W-:Y:S01]  /*5fd0*/  FMUL.FTZ R4, R180.reuse, R5 ;  /* 0x00000005b4047220 */ /* 0x040fe20000410000 */
[----:B------:R-:W-:Y:S01]  /*5fe0*/  FFMA.FTZ R3, R180, R3, R171 ;  /* 0x00000003b4037223 */ /* 0x000fe200000100ab */
[----:B------:R-:W-:Y:S02]  /*5ff0*/  ISETP.NE.OR P0, PT, R184, RZ, P0 ;  /* 0x000000ffb800720c */ /* 0x000fe40000705670 */
[C---:B------:R-:W-:Y:S01]  /*6000*/  FMUL.FTZ R5, R187.reuse, R4 ;  /* 0x00000004bb057220 */ /* 0x040fe20000410000 */
[----:B------:R-:W-:-:S04]  /*6010*/  FFMA.FTZ R3, R187, R3, R172 ;  /* 0x00000003bb037223 */ /* 0x000fc800000100ac */
[----:B------:R-:W-:Y:S01]  /*6020*/  FFMA.FTZ R3, R182, R3, R173 ;  /* 0x00000003b6037223 */ /* 0x000fe200000100ad */
[----:B------:R-:W0:Y:S03]  /*6030*/  LDS R2, [R147+0x1904] ;  /* 0x0019040093027984 */ /* 0x000e260000000800 */
[----:B------:R-:W-:Y:S02]  /*6040*/  FFMA.FTZ R3, R189, R3, R174 ;  /* 0x00000003bd037223 */ /* 0x000fe400000100ae */
[----:B------:R-:W-:Y:S02]  /*6050*/  @!P0 LEA R6, R19, UR32, 0x3 ;  /* 0x0000002013068c11 */ /* 0x000fe4000f8e18ff */
        /* <DEDUP_REMOVED lines=9> */
[C---:B------:R-:W-:Y:S01]  /*60f0*/  FMUL.FTZ R5, R191.reuse, R4 ;  /* 0x00000004bf057220 */ /* 0x040fe20000410000 */
[----:B------:R-:W-:Y:S01]  /*6100*/  FFMA.FTZ R4, R191, R3, R176 ;  /* 0x00000003bf047223 */ /* 0x000fe200000100b0 */
[----:B------:R-:W-:Y:S01]  /*6110*/  MOV R3, RZ ;  /* 0x000000ff00037202 */ /* 0x000fe20000000f00 */
[----:B------:R-:W-:Y:S01]  /*6120*/  FFMA.FTZ R225, R167, R223, R202 ;  /* 0x000000dfa7e17223 */ /* 0x000fe200000100ca */
[C---:B------:R-:W-:Y:S01]  /*6130*/  FMUL.FTZ R202, R190.reuse, R5 ;  /* 0x00000005beca7220 */ /* 0x040fe20000410000 */
[C---:B------:R-:W-:Y:S02]  /*6140*/  FFMA.FTZ R5, R190.reuse, R4, R177 ;  /* 0x00000004be057223 */ /* 0x040fe400000100b1 */
[C---:B------:R-:W-:Y:S01]  /*6150*/  FFMA.FTZ R200, R193.reuse, R225, R204 ;  /* 0x000000e1c1c87223 */ /* 0x040fe200000100cc */
[C---:B------:R-:W-:Y:S01]  /*6160*/  FMUL.FTZ R4, R193.reuse, R202 ;  /* 0x000000cac1047220 */ /* 0x040fe20000410000 */
[----:B------:R-:W-:Y:S01]  /*6170*/  FFMA.FTZ R5, R193, R5, R178 ;  /* 0x00000005c1057223 */ /* 0x000fe200000100b2 */
[----:B------:R0:W1:Y:S01]  /*6180*/  @!P0 LDS.64 R2, [R6+0x2610] ;  /* 0x0026100006028984 */ /* 0x0000620000000a00 */
        /* <DEDUP_REMOVED lines=20> */
[----:B0-----:R-:W-:Y:S05]  /*62d0*/  @P3 BRA `(.L_x_3855) ;  /* 0x0000000000f43947 */ /* 0x001fea0003800000 */
        /* <DEDUP_REMOVED lines=8> */
[----:B------:R-:W-:-:S03]  /*6360*/  MOV R4, R7 ;  /* 0x0000000700047202 */ /* 0x000fc60000000f00 */
[----:B------:R-:W2:Y:S04]  /*6370*/  SHFL.DOWN PT, R212, R7, 0x1, 0x1f ;  /* 0x08201f0007d47f89 */ /* 0x000ea800000e0000 */
[----:B-1----:R-:W-:Y:S04]  /*6380*/  SHFL.IDX PT, R214, R2, RZ, 0x1f ;  /* 0x00001fff02d67589 */ /* 0x002fe800000e0000 */
[----:B------:R-:W-:Y:S01]  /*6390*/  SHFL.IDX PT, R216, R3, RZ, 0x1f ;  /* 0x00001fff03d87589 */ /* 0x000fe200000e0000 */
[----:B0-----:R-:W-:Y:S01]  /*63a0*/  @P0 FMUL.FTZ R208, R208, R5 ;  /* 0x00000005d0d00220 */ /* 0x001fe20000410000 */
[----:B--2---:R-:W-:-:S03]  /*63b0*/  @P0 FFMA.FTZ R212, R5, R212, R4 ;  /* 0x000000d405d40223 */ /* 0x004fc60000010004 */
[----:B------:R-:W-:Y:S02]  /*63c0*/  @P0 IMAD.MOV.U32 R5, RZ, RZ, R208 ;  /* 0x000000ffff050224 */ /* 0x000fe400078e00d0 */
        /* <DEDUP_REMOVED lines=15> */
[----:B------:R-:W-:-:S03]  /*64c0*/  ISETP.GT.U32.AND P0, PT, R184, 0x17, PT ;  /* 0x00000017b800780c */ /* 0x000fc60003f04070 */
[----:B------:R-:W0:Y:S04]  /*64d0*/  SHFL.DOWN PT, R208, R5, 0x8, 0x1f ;  /* 0x09001f0005d07f89 */ /* 0x000e2800000e0000 */
[----:B------:R-:W1:Y:S06]  /*64e0*/  SHFL.DOWN PT, R7, R4, 0x8, 0x1f ;  /* 0x09001f0004077f89 */ /* 0x000e6c00000e0000 */
        /* <DEDUP_REMOVED lines=11> */
[----:B------:R-:W-:Y:S01]  /*65a0*/  SHFL.IDX PT, R208, R5, RZ, 0x1f ;  /* 0x00001fff05d07589 */ /* 0x000fe200000e0000 */
[----:B------:R-:W-:-:S03]  /*65b0*/  ISETP.NE.AND P0, PT, R150, 0x1f, PT ;  /* 0x0000001f9600780c */ /* 0x000fc60003f05270 */
[----:B------:R-:W0:Y:S04]  /*65c0*/  SHFL.IDX PT, R220, R4, RZ, 0x1f ;  /* 0x00001fff04dc7589 */ /* 0x000e2800000e0000 */
[----:B------:R1:W2:Y:S04]  /*65d0*/  SHFL.DOWN PT, R212, R5, 0x1, 0x1f ;  /* 0x08201f0005d47f89 */ /* 0x0002a800000e0000 */
[----:B------:R1:W3:Y:S01]  /*65e0*/  SHFL.DOWN PT, R243, R4, 0x1, 0x1f ;  /* 0x08201f0004f37f89 */ /* 0x0002e200000e0000 */
[-C--:B0-----:R-:W-:Y:S01]  /*65f0*/  FFMA.FTZ R222, R3, R208.reuse, R220 ;  /* 0x000000d003de7223 */ /* 0x081fe200000100dc */
[----:B-1----:R-:W-:-:S07]  /*6600*/  FMUL.FTZ R208, R2, R208 ;  /* 0x000000d002d07220 */ /* 0x002fce0000410000 */
.L_x_3938:
[----:B------:R-:W0:Y:S01]  /*6610*/  LDS.64 R4, [R206+0x1b18] ;  /* 0x001b1800ce047984 */ /* 0x000e220000000a00 */
[----:B------:R-:W-:Y:S01]  /*6620*/  IMAD.MOV.U32 R7, RZ, RZ, R216 ;  /* 0x000000ffff077224 */ /* 0x000fe200078e00d8 */
[----:B------:R-:W-:Y:S02]  /*6630*/  MOV R6, R214 ;  /* 0x000000d600067202 */ /* 0x000fe40000000f00 */
[----:B------:R-:W-:Y:S01]  /*6640*/  MOV R3, R222 ;  /* 0x000000de00037202 */ /* 0x000fe20000000f00 */
[C---:B--23--:R-:W-:Y:S01]  /*6650*/  @P0 FFMA.FTZ R7, R212.reuse, R7, R243 ;  /* 0x00000007d4070223 */ /* 0x04cfe200000100f3 */
[----:B------:R-:W-:Y:S01]  /*6660*/  MOV R2, R208 ;  /* 0x000000d000027202 */ /* 0x000fe20000000f00 */
[----:B------:R-:W-:Y:S02]  /*6670*/  @P0 FMUL.FTZ R6, R212, R6 ;  /* 0x00000006d4060220 */ /* 0x000fe40000410000 */
[C---:B0-----:R-:W-:Y:S02]  /*6680*/  FFMA.FTZ R5, R4.reuse, R7, R5 ;  /* 0x0000000704057223 */ /* 0x041fe40000010005 */
[----:B------:R-:W-:-:S05]  /*6690*/  FMUL.FTZ R4, R4, R6 ;  /* 0x0000000604047220 */ /* 0x000fca0000410000 */
[----:B------:R0:W-:Y:S02]  /*66a0*/  STS.128 [R206+0x1b10], R4 ;  /* 0x001b1004ce007388 */ /* 0x0001e40000000c00 */
.L_x_3855:
        /* <DEDUP_REMOVED lines=18> */
[----:B------:R-:W-:-:S02]  /*67d0*/  IMAD.MOV.U32 R5, RZ, RZ, RZ ;  /* 0x000000ffff057224 */ /* 0x000fc400078e00ff */
        /* <DEDUP_REMOVED lines=10> */
[----:B------:R-:W-:-:S02]  /*6880*/  IMAD R208, R208, UR36, RZ ;  /* 0x00000024d0d07c24 */ /* 0x000fc4000f8e02ff */
[----:B------:R-:W-:Y:S01]  /*6890*/  FMUL.FTZ R158, R158, R239 ;  /* 0x000000ef9e9e7220 */ /* 0x000fe20000410000 */
[----:B------:R-:W-:Y:S01]  /*68a0*/  BSSY.RECONVERGENT B0, `(.L_x_3857) ;  /* 0x0000074000007945 */ /* 0x000fe20003800200 */
[----:B------:R-:W-:-:S04]  /*68b0*/  FFMA.FTZ R4, R46, R209, R211 ;  /* 0x000000d12e047223 */ /* 0x000fc800000100d3 */
[----:B------:R-:W-:-:S04]  /*68c0*/  FFMA.FTZ R207, R45, R207, R4 ;  /* 0x000000cf2dcf7223 */ /* 0x000fc80000010004 */
[----:B------:R-:W-:Y:S01]  /*68d0*/  FFMA.FTZ R4, R42, R205, R207 ;  /* 0x000000cd2a047223 */ /* 0x000fe200000100cf */
[----:B------:R-:W-:Y:S01]  /*68e0*/  SHF.L.U32 R205, R150, 0x4, RZ ;  /* 0x0000000496cd7819 */ /* 0x000fe200000006ff */
[----:B------:R-:W-:Y:S02]  /*68f0*/  FMUL.FTZ R207, R192, R233 ;  /* 0x000000e9c0cf7220 */ /* 0x000fe40000410000 */
[----:B------:R-:W-:Y:S01]  /*6900*/  FFMA.FTZ R203, R41, R203, R4 ;  /* 0x000000cb29cb7223 */ /* 0x000fe20000010004 */
[----:B------:R-:W-:Y:S01]  /*6910*/  MOV R4, R150 ;  /* 0x0000009600047202 */ /* 0x000fe20000000f00 */
[----:B------:R-:W-:Y:S02]  /*6920*/  FMUL.FTZ R207, R38, R207 ;  /* 0x000000cf26cf7220 */ /* 0x000fe40000410000 */
[----:B------:R-:W-:Y:S01]  /*6930*/  FFMA.FTZ R206, R40, R201, R203 ;  /* 0x000000c928ce7223 */ /* 0x000fe200000100cb */
[----:B------:R-:W-:Y:S01]  /*6940*/  IMAD R201, R157, UR37, R208 ;  /* 0x000000259dc97c24 */ /* 0x000fe2000f8e02d0 */
[----:B------:R-:W-:Y:S01]  /*6950*/  @!P3 LEA R203, R19, UR32, 0x3 ;  /* 0x0000002013cbbc11 */ /* 0x000fe2000f8e18ff */
[----:B------:R-:W-:-:S04]  /*6960*/  IMAD.WIDE.U32 R4, R14, UR27, R4 ;  /* 0x0000001b0e047c25 */ /* 0x000fc8000f8e0004 */
[----:B------:R-:W-:Y:S01]  /*6970*/  FFMA.FTZ R199, R39, R199, R206 ;  /* 0x000000c727c77223 */ /* 0x000fe200000100ce */
[----:B------:R-:W-:-:S03]  /*6980*/  IMAD R5, R15, UR27, R5 ;  /* 0x0000001b0f057c24 */ /* 0x000fc6000f8e0205 */
[----:B------:R-:W-:Y:S01]  /*6990*/  FFMA.FTZ R206, R38, R197, R199 ;  /* 0x000000c526ce7223 */ /* 0x000fe200000100c7 */
[----:B------:R-:W-:Y:S01]  /*69a0*/  FMUL.FTZ R197, R195, R210 ;  /* 0x000000d2c3c57220 */ /* 0x000fe20000410000 */
[----:B------:R-:W-:Y:S01]  /*69b0*/  FMUL.FTZ R195, R0, R7 ;  /* 0x0000000700c37220 */ /* 0x000fe20000410000 */
[----:B------:R-:W-:Y:S01]  /*69c0*/  IMAD.WIDE.U32 R4, R157, UR36, R4 ;  /* 0x000000249d047c25 */ /* 0x000fe2000f8e0004 */
[----:B------:R-:W-:-:S03]  /*69d0*/  LEA.HI R199, R150, R205, RZ, 0x1f ;  /* 0x000000cd96c77211 */ /* 0x000fc600078ff8ff */
[----:B------:R-:W-:Y:S01]  /*69e0*/  FFMA.FTZ R7, R37, R197, R206 ;  /* 0x000000c525077223 */ /* 0x000fe200000100ce */
[----:B------:R-:W-:Y:S01]  /*69f0*/  FMUL.FTZ R197, R192, R194 ;  /* 0x000000c2c0c57220 */ /* 0x000fe20000410000 */
[----:B-1----:R1:W-:Y:S01]  /*6a00*/  @!P3 STS.64 [R203+0x2610], R2 ;  /* 0x00261002cb00b388 */ /* 0x0023e20000000a00 */
[----:B------:R-:W-:Y:S01]  /*6a10*/  IADD3 R4, P0, PT, R4, UR22, RZ ;  /* 0x0000001604047c10 */ /* 0x000fe2000ff1e0ff */
[----:B------:R-:W-:Y:S01]  /*6a20*/  FFMA.FTZ R7, R36, R179, R7 ;  /* 0x000000b324077223 */ /* 0x000fe20000010007 */
[----:B------:R-:W-:Y:S01]  /*6a30*/  LEA R208, R199, UR32, 0x2 ;  /* 0x00000020c7d07c11 */ /* 0x000fe2000f8e10ff */
[----:B0-----:R-:W-:Y:S01]  /*6a40*/  FFMA.FTZ R169, R6, R164, R169 ;  /* 0x000000a406a97223 */ /* 0x001fe200000100a9 */
[----:B------:R-:W-:Y:S01]  /*6a50*/  LEA.HI R6, R205, R205, RZ, 0x1b ;  /* 0x000000cdcd067211 */ /* 0x000fe200078fd8ff */
[----:B------:R-:W-:Y:S01]  /*6a60*/  FMUL.FTZ R197, R54, R197 ;  /* 0x000000c536c57220 */ /* 0x000fe20000410000 */
[----:B------:R-:W-:Y:S01]  /*6a70*/  IADD3.X R5, PT, PT, R5, R201, RZ, P0, !PT ;  /* 0x000000c905057210 */ /* 0x000fe200007fe4ff */
[----:B------:R-:W-:Y:S01]  /*6a80*/  FFMA.FTZ R181, R181, R169, R166 ;  /* 0x000000a9b5b57223 */ /* 0x000fe200000100a6 */
[----:B------:R-:W-:Y:S01]  /*6a90*/  LEA R6, R6, UR32, 0x2 ;  /* 0x0000002006067c11 */ /* 0x000fe2000f8e10ff */
[C---:B------:R-:W-:Y:S01]  /*6aa0*/  FMUL.FTZ R164, R192.reuse, R223 ;  /* 0x000000dfc0a47220 */ /* 0x040fe20000410000 */
[C---:B------:R-:W-:Y:S01]  /*6ab0*/  FMUL.FTZ R166, R192.reuse, R225 ;  /* 0x000000e1c0a67220 */ /* 0x040fe20000410000 */
[C---:B------:R-:W-:Y:S01]  /*6ac0*/  FMUL.FTZ R201, R192.reuse, R200 ;  /* 0x000000c8c0c97220 */ /* 0x040fe20000410000 */
[C---:B-1----:R-:W-:Y:S01]  /*6ad0*/  FMUL.FTZ R203, R192.reuse, R202 ;  /* 0x000000cac0cb7220 */ /* 0x042fe20000410000 */
[C---:B------:R-:W-:Y:S01]  /*6ae0*/  FMUL.FTZ R2, R192.reuse, R227 ;  /* 0x000000e3c0027220 */ /* 0x040fe20000410000 */
[----:B------:R0:W-:Y:S01]  /*6af0*/  STS [R208+0x850], R195 ;  /* 0x000850c3d0007388 */ /* 0x0001e20000000800 */
[----:B------:R-:W-:Y:S01]  /*6b00*/  FMUL.FTZ R3, R51, R164 ;  /* 0x000000a433037220 */ /* 0x000fe20000410000 */
[----:B------:R-:W-:Y:S01]  /*6b10*/  FMUL.FTZ R199, R192, R196 ;  /* 0x000000c4c0c77220 */ /* 0x000fe20000410000 */
[----:B------:R-:W-:Y:S01]  /*6b20*/  FMUL.FTZ R201, R48, R201 ;  /* 0x000000c930c97220 */ /* 0x000fe20000410000 */
[----:B------:R1:W-:Y:S01]  /*6b30*/  STS [R6+0x854], R197 ;  /* 0x000854c506007388 */ /* 0x0003e20000000800 */
[----:B------:R-:W-:Y:S01]  /*6b40*/  FMUL.FTZ R203, R46, R203 ;  /* 0x000000cb2ecb7220 */ /* 0x000fe20000410000 */
[----:B------:R-:W-:Y:S01]  /*6b50*/  FMUL.FTZ R199, R52, R199 ;  /* 0x000000c734c77220 */ /* 0x000fe20000410000 */
[----:B------:R-:W-:Y:S01]  /*6b60*/  FFMA.FTZ R183, R183, R181, R168 ;  /* 0x000000b5b7b77223 */ /* 0x000fe200000100a8 */
[----:B------:R2:W-:Y:S01]  /*6b70*/  STS [R6+0x85c], R3 ;  /* 0x00085c0306007388 */ /* 0x0005e20000000800 */
[C---:B------:R-:W-:Y:S01]  /*6b80*/  FMUL.FTZ R205, R192.reuse, R204 ;  /* 0x000000ccc0cd7220 */ /* 0x040fe20000410000 */
[----:B0-----:R-:W-:Y:S01]  /*6b90*/  FMUL.FTZ R195, R49, R166 ;  /* 0x000000a631c37220 */ /* 0x001fe20000410000 */
[C---:B------:R-:W-:Y:S01]  /*6ba0*/  FMUL.FTZ R164, R192.reuse, R235 ;  /* 0x000000ebc0a47220 */ /* 0x040fe20000410000 */
[----:B------:R0:W-:Y:S01]  /*6bb0*/  STS [R6+0x864], R201 ;  /* 0x000864c906007388 */ /* 0x0001e20000000800 */
[----:B------:R-:W-:Y:S01]  /*6bc0*/  FFMA.FTZ R185, R185, R183, R170 ;  /* 0x000000b7b9b97223 */ /* 0x000fe200000100aa */
[----:B-1----:R-:W-:Y:S01]  /*6bd0*/  FMUL.FTZ R197, R45, R2 ;  /* 0x000000022dc57220 */ /* 0x002fe20000410000 */
[----:B------:R-:W-:Y:S01]  /*6be0*/  FMUL.FTZ R2, R192, R229 ;  /* 0x000000e5c0027220 */ /* 0x000fe20000410000 */
[----:B------:R1:W-:Y:S01]  /*6bf0*/  STS [R6+0x860], R195 ;  /* 0x000860c306007388 */ /* 0x0003e20000000800 */
[----:B------:R-:W-:Y:S01]  /*6c00*/  FMUL.FTZ R205, R42, R205 ;  /* 0x000000cd2acd7220 */ /* 0x000fe20000410000 */
[----:B------:R-:W-:Y:S01]  /*6c10*/  FFMA.FTZ R171, R180, R185, R171 ;  /* 0x000000b9b4ab7223 */ /* 0x000fe200000100ab */
[----:B--2---:R-:W-:Y:S01]  /*6c20*/  FMUL.FTZ R3, R41, R2 ;  /* 0x0000000229037220 */ /* 0x004fe20000410000 */
[----:B------:R2:W-:Y:S01]  /*6c30*/  STS [R6+0x868], R203 ;  /* 0x000868cb06007388 */ /* 0x0005e20000000800 */
[C---:B------:R-:W-:Y:S01]  /*6c40*/  FMUL.FTZ R2, R192.reuse, R210 ;  /* 0x000000d2c0027220 */ /* 0x040fe20000410000 */
[----:B0-----:R-:W-:Y:S01]  /*6c50*/  FMUL.FTZ R201, R192, R237 ;  /* 0x000000edc0c97220 */ /* 0x001fe20000410000 */
[----:B------:R-:W-:Y:S01]  /*6c60*/  FFMA.FTZ R187, R187, R171, R172 ;  /* 0x000000abbbbb7223 */ /* 0x000fe200000100ac */
[----:B------:R0:W-:Y:S01]  /*6c70*/  STS [R6+0x858], R199 ;  /* 0x000858c706007388 */ /* 0x0001e20000000800 */
[----:B------:R-:W-:-:S02]  /*6c80*/  IMAD.U32 R179, RZ, RZ, UR19 ;  /* 0x00000013ffb37e24 */ /* 0x000fc4000f8e00ff */
[----:B-1----:R-:W-:Y:S01]  /*6c90*/  FMUL.FTZ R195, R192, R231 ;  /* 0x000000e7c0c37220 */ /* 0x002fe20000410000 */
[----:B------:R-:W-:Y:S01]  /*6ca0*/  FMUL.FTZ R201, R36, R201 ;  /* 0x000000c924c97220 */ /* 0x000fe20000410000 */
[----:B------:R1:W-:Y:S01]  /*6cb0*/  STS [R6+0x86c], R197 ;  /* 0x00086cc506007388 */ /* 0x0003e20000000800 */
[----:B------:R-:W-:Y:S01]  /*6cc0*/  FFMA.FTZ R173, R182, R187, R173 ;  /* 0x000000bbb6ad7223 */ /* 0x000fe200000100ad */
[----:B--2---:R-:W-:Y:S01]  /*6cd0*/  FMUL.FTZ R203, R192, R239 ;  /* 0x000000efc0cb7220 */ /* 0x004fe20000410000 */
[----:B------:R-:W-:Y:S01]  /*6ce0*/  FMUL.FTZ R195, R40, R195 ;  /* 0x000000c328c37220 */ /* 0x000fe20000410000 */
[----:B------:R2:W-:Y:S01]  /*6cf0*/  STS [R6+0x870], R205 ;  /* 0x000870cd06007388 */ /* 0x0005e20000000800 */
[----:B------:R-:W-:Y:S01]  /*6d00*/  FFMA.FTZ R189, R189, R173, R174 ;  /* 0x000000adbdbd7223 */ /* 0x000fe200000100ae */
[----:B0-----:R-:W-:Y:S01]  /*6d10*/  FMUL.FTZ R199, R39, R164 ;  /* 0x000000a427c77220 */ /* 0x001fe20000410000 */
[----:B------:R-:W-:Y:S01]  /*6d20*/  FMUL.FTZ R203, R34, R203 ;  /* 0x000000cb22cb7220 */ /* 0x000fe20000410000 */
[----:B------:R0:W-:Y:S01]  /*6d30*/  STS [R6+0x874], R3 ;  /* 0x0008740306007388 */ /* 0x0001e20000000800 */
[----:B------:R-:W-:Y:S01]  /*6d40*/  FFMA.FTZ R175, R188, R189, R175 ;  /* 0x000000bdbcaf7223 */ /* 0x000fe200000100af */
[----:B-1----:R-:W-:-:S02]  /*6d50*/  FMUL.FTZ R197, R37, R2 ;  /* 0x0000000225c57220 */ /* 0x002fc40000410000 */
[----:B------:R1:W-:Y:S01]  /*6d60*/  STS [R6+0x878], R195 ;  /* 0x000878c306007388 */ /* 0x0003e20000000800 */
[----:B------:R-:W-:Y:S01]  /*6d70*/  FFMA.FTZ R191, R191, R175, R176 ;  /* 0x000000afbfbf7223 */ /* 0x000fe200000100b0 */
[----:B--2---:R-:W-:Y:S02]  /*6d80*/  IADD3 R205, PT, PT, R150, 0x40, RZ ;  /* 0x0000004096cd7810 */ /* 0x004fe40007ffe0ff */
[----:B------:R-:W-:Y:S01]  /*6d90*/  STS [R6+0x87c], R199 ;  /* 0x00087cc706007388 */ /* 0x000fe20000000800 */
[----:B------:R-:W-:Y:S01]  /*6da0*/  FFMA.FTZ R177, R190, R191, R177 ;  /* 0x000000bfbeb17223 */ /* 0x000fe200000100b1 */
[----:B------:R-:W-:Y:S01]  /*6db0*/  LEA.HI R205, R205, R150, RZ, 0x1b ;  /* 0x00000096cdcd7211 */ /* 0x000fe200078fd8ff */
[----:B0-----:R-:W-:Y:S01]  /*6dc0*/  IMAD.WIDE.U32 R2, R19, UR38, R4 ;  /* 0x0000002613027c25 */ /* 0x001fe2000f8e0004 */
[----:B------:R-:W-:Y:S03]  /*6dd0*/  STS [R6+0x880], R207 ;  /* 0x000880cf06007388 */ /* 0x000fe60000000800 */
[----:B------:R-:W-:Y:S01]  /*6de0*/  FFMA.FTZ R193, R193, R177, R178 ;  /* 0x000000b1c1c17223 */ /* 0x000fe200000100b2 */
[----:B-1----:R-:W-:Y:S01]  /*6df0*/  LEA R195, R205, UR32, 0x2 ;  /* 0x00000020cdc37c11 */ /* 0x002fe2000f8e10ff */
[----:B------:R-:W-:Y:S01]  /*6e00*/  IMAD R3, R19, UR39, R3 ;  /* 0x0000002713037c24 */ /* 0x000fe2000f8e0203 */
[----:B------:R-:W-:Y:S01]  /*6e10*/  STS [R6+0x884], R197 ;  /* 0x000884c506007388 */ /* 0x000fe20000000800 */
[----:B------:R-:W-:Y:S01]  /*6e20*/  FFMA.FTZ R167, R167, R193, R162 ;  /* 0x000000c1a7a77223 */ /* 0x000fe200000100a2 */
[----:B------:R-:W-:-:S02]  /*6e30*/  LEA R4, P0, R2, UR40, 0x2 ;  /* 0x0000002802047c11 */ /* 0x000fc4000f8010ff */
[----:B------:R-:W-:Y:S01]  /*6e40*/  STS [R6+0x888], R201 ;  /* 0x000888c906007388 */ /* 0x000fe20000000800 */
[----:B------:R-:W-:Y:S01]  /*6e50*/  FFMA.FTZ R163, R163, R167, R16 ;  /* 0x000000a7a3a37223 */ /* 0x000fe20000010010 */
[----:B------:R-:W-:Y:S02]  /*6e60*/  LEA.HI.X R5, R2, UR41, R3, 0x2, P0 ;  /* 0x0000002902057c11 */ /* 0x000fe400080f1403 */
[----:B------:R0:W-:Y:S01]  /*6e70*/  STS [R6+0x88c], R203 ;  /* 0x00088ccb06007388 */ /* 0x0001e20000000800 */
[----:B------:R-:W-:Y:S01]  /*6e80*/  FFMA.FTZ R17, R160, R163, R17 ;  /* 0x000000a3a0117223 */ /* 0x000fe20000010011 */
[----:B------:R-:W-:Y:S01]  /*6e90*/  IADD3 R3, PT, PT, R150, 0x80, RZ ;  /* 0x0000008096037810 */ /* 0x000fe20007ffe0ff */
[----:B------:R-:W-:Y:S02]  /*6ea0*/  BAR.SYNC.DEFER_BLOCKING 0x0 ;  /* 0x0000000000007b1d */ /* 0x000fe40000010000 */
[----:B------:R-:W-:Y:S01]  /*6eb0*/  FFMA.FTZ R165, R165, R17, R156 ;  /* 0x00000011a5a57223 */ /* 0x000fe2000001009c */
[----:B------:R-:W-:-:S02]  /*6ec0*/  IADD3 R156, PT, PT, R179, -UR22, -R150 ;  /* 0x80000016b39c7c10 */ /* 0x000fc4000fffe896 */
[----:B------:R-:W-:Y:S02]  /*6ed0*/  LEA.HI R3, R3, R150, RZ, 0x1b ;  /* 0x0000009603037211 */ /* 0x000fe400078fd8ff */
[----:B------:R-:W-:Y:S01]  /*6ee0*/  ISETP.GE.AND P6, PT, R156, 0x1, PT ;  /* 0x000000019c00780c */ /* 0x000fe20003fc6270 */
[----:B0-----:R-:W-:Y:S01]  /*6ef0*/  FFMA.FTZ R6, R34, R158, R7 ;  /* 0x0000009e22067223 */ /* 0x001fe20000010007 */
[C---:B------:R-:W-:Y:S02]  /*6f00*/  IADD3 R7, PT, PT, R150.reuse, 0xc0, RZ ;  /* 0x000000c096077810 */ /* 0x040fe40007ffe0ff */
[----:B------:R-:W-:Y:S02]  /*6f10*/  IADD3 R179, PT, PT, R150, 0x100, RZ ;  /* 0x0000010096b37810 */ /* 0x000fe40007ffe0ff */
[----:B------:R-:W-:Y:S02]  /*6f20*/  LEA.HI R7, R7, R150, RZ, 0x1b ;  /* 0x0000009607077211 */ /* 0x000fe400078fd8ff */
[----:B------:R-:W-:-:S02]  /*6f30*/  LEA R16, R3, UR32, 0x2 ;  /* 0x0000002003107c11 */ /* 0x000fc4000f8e10ff */
[C---:B------:R-:W-:Y:S02]  /*6f40*/  ISETP.GE.AND P5, PT, R156.reuse, 0x41, PT ;  /* 0x000000419c00780c */ /* 0x040fe40003fa6270 */
[C---:B------:R-:W-:Y:S02]  /*6f50*/  ISETP.GE.AND P4, PT, R156.reuse, 0x81, PT ;  /* 0x000000819c00780c */ /* 0x040fe40003f86270 */
[C---:B------:R-:W-:Y:S02]  /*6f60*/  ISETP.GE.AND P3, PT, R156.reuse, 0xc1, PT ;  /* 0x000000c19c00780c */ /* 0x040fe40003f66270 */
[----:B------:R-:W-:Y:S01]  /*6f70*/  ISETP.GE.AND P0, PT, R156, 0x101, PT ;  /* 0x000001019c00780c */ /* 0x000fe20003f06270 */
[----:B------:R-:W0:Y:S01]  /*6f80*/  LDS R195, [R195+0x950] ;  /* 0x00095000c3c37984 */ /* 0x000e220000000800 */
[----:B------:R-:W-:Y:S11]  /*6f90*/  @!P6 BRA `(.L_x_3858) ;  /* 0x000000000010e947 */ /* 0x000ff60003800000 */
[----:B------:R-:W-:-:S04]  /*6fa0*/  LEA.HI R2, R150, R150, RZ, 0x1b ;  /* 0x0000009696027211 */ /* 0x000fc800078fd8ff */
[----:B------:R-:W-:-:S05]  /*6fb0*/  LEA R2, R2, UR32, 0x2 ;  /* 0x0000002002027c11 */ /* 0x000fca000f8e10ff */
[----:B------:R-:W1:Y:S04]  /*6fc0*/  LDS R3, [R2+0x850] ;  /* 0x0008500002037984 */ /* 0x000e680000000800 */
[----:B-1----:R1:W-:Y:S02]  /*6fd0*/  REDG.E.ADD.F32.FTZ.RN.STRONG.GPU desc[UR24][R4.64], R3 ;  /* 0x00000003040079a6 */ /* 0x0023e4000c12f318 */
.L_x_3858:
[----:B------:R-:W-:Y:S05]  /*6fe0*/  BSYNC.RECONVERGENT B0 ;  /* 0x0000000000007941 */ /* 0x000fea0003800200 */
.L_x_3857:
[----:B------:R-:W-:Y:S01]  /*6ff0*/  BSSY.RECONVERGENT B0, `(.L_x_3859) ;  /* 0x0000004000007945 */ /* 0x000fe20003800200 */
[----:B------:R-:W-:-:S03]  /*7000*/  ISETP.GE.AND P6, PT, R156, 0x141, PT ;  /* 0x000001419c00780c */ /* 0x000fc60003fc6270 */
[----:B------:R-:W-:Y:S10]  /*7010*/  @!P5 BRA `(.L_x_3860) ;  /* 0x000000000004d947 */ /* 0x000ff40003800000 */
[----:B0-----:R2:W-:Y:S02]  /*7020*/  REDG.E.ADD.F32.FTZ.RN.STRONG.GPU desc[UR24][R4.64+0x100], R195 ;  /* 0x000100c3040079a6 */ /* 0x0015e4000c12f318 */
.L_x_3860:
[----:B------:R-:W-:Y:S05]  /*7030*/  BSYNC.RECONVERGENT B0 ;  /* 0x0000000000007941 */ /* 0x000fea0003800200 */
.L_x_3859:
[----:B-1----:R1:W3:Y:S01]  /*7040*/  LDS R3, [R16+0xa50] ;  /* 0x000a500010037984 */ /* 0x0022e20000000800 */
[----:B------:R-:W-:Y:S01]  /*7050*/  BSSY.RECONVERGENT B0, `(.L_x_3861) ;  /* 0x0000006000007945 */ /* 0x000fe20003800200 */
[----:B0-2---:R-:W-:Y:S02]  /*7060*/  IADD3 R195, PT, PT, R150, 0x140, RZ ;  /* 0x0000014096c37810 */ /* 0x005fe40007ffe0ff */
[----:B------:R-:W-:Y:S02]  /*7070*/  LEA.HI R179, R179, R150, RZ, 0x1b ;  /* 0x00000096b3b37211 */ /* 0x000fe400078fd8ff */
[----:B------:R-:W-:Y:S01]  /*7080*/  LEA R7, R7, UR32, 0x2 ;  /* 0x0000002007077c11 */ /* 0x000fe2000f8e10ff */
[----:B------:R-:W-:Y:S06]  /*7090*/  @!P4 BRA `(.L_x_3862) ;  /* 0x000000000004c947 */ /* 0x000fec0003800000 */
[----:B---3--:R0:W-:Y:S02]  /*70a0*/  REDG.E.ADD.F32.FTZ.RN.STRONG.GPU desc[UR24][R4.64+0x200], R3 ;  /* 0x00020003040079a6 */ /* 0x0081e4000c12f318 */
.L_x_3862:
[----:B------:R-:W-:Y:S05]  /*70b0*/  BSYNC.RECONVERGENT B0 ;  /* 0x0000000000007941 */ /* 0x000fea0003800200 */
.L_x_3861:
[----:B0--3--:R0:W2:Y:S01]  /*70c0*/  LDS R3, [R7+0xb50] ;  /* 0x000b500007037984 */ /* 0x0090a20000000800 */
[----:B------:R-:W-:Y:S01]  /*70d0*/  BSSY.RECONVERGENT B0, `(.L_x_3863) ;  /* 0x0000005000007945 */ /* 0x000fe20003800200 */
[----:B------:R-:W-:Y:S02]  /*70e0*/  LEA.HI R195, R195, R150, RZ, 0x1b ;  /* 0x00000096c3c37211 */ /* 0x000fe400078fd8ff */
[----:B------:R-:W-:Y:S01]  /*70f0*/  LEA R179, R179, UR32, 0x2 ;  /* 0x00000020b3b37c11 */ /* 0x000fe2000f8e10ff */
[----:B------:R-:W-:Y:S06]  /*7100*/  @!P3 BRA `(.L_x_3864) ;  /* 0x000000000004b947 */ /* 0x000fec0003800000 */
[----:B--2---:R3:W-:Y:S02]  /*7110*/  REDG.E.ADD.F32.FTZ.RN.STRONG.GPU desc[UR24][R4.64+0x300], R3 ;  /* 0x00030003040079a6 */ /* 0x0047e4000c12f318 */
.L_x_3864:
[----:B------:R-:W-:Y:S05]  /*7120*/  BSYNC.RECONVERGENT B0 ;  /* 0x0000000000007941 */ /* 0x000fea0003800200 */
.L_x_3863:
[----:B--23--:R2:W3:Y:S01]  /*7130*/  LDS R3, [R179+0xc50] ;  /* 0x000c5000b3037984 */ /* 0x00c4e20000000800 */
[----:B------:R-:W-:Y:S01]  /*7140*/  BSSY.RECONVERGENT B0, `(.L_x_3865) ;  /* 0x0000004000007945 */ /* 0x000fe20003800200 */
[----:B------:R-:W-:-:S03]  /*7150*/  LEA R195, R195, UR32, 0x2 ;  /* 0x00000020c3c37c11 */ /* 0x000fc6000f8e10ff */
[----:B------:R-:W-:Y:S05]  /*7160*/  @!P0 BRA `(.L_x_3866) ;  /* 0x0000000000048947 */ /* 0x000fea0003800000 */
[----:B---3--:R4:W-:Y:S02]  /*7170*/  REDG.E.ADD.F32.FTZ.RN.STRONG.GPU desc[UR24][R4.64+0x400], R3 ;  /* 0x00040003040079a6 */ /* 0x0089e4000c12f318 */
.L_x_3866:
[----:B------:R-:W-:Y:S05]  /*7180*/  BSYNC.RECONVERGENT B0 ;  /* 0x0000000000007941 */ /* 0x000fea0003800200 */
.L_x_3865:
[----:B---34-:R3:W4:Y:S01]  /*7190*/  LDS R3, [R195+0xd50] ;  /* 0x000d5000c3037984 */ /* 0x0187220000000800 */
[----:B------:R-:W-:Y:S01]  /*71a0*/  BSSY.RECONVERGENT B0, `(.L_x_3867) ;  /* 0x0000005000007945 */ /* 0x000fe20003800200 */
[C---:B0-----:R-:W-:Y:S01]  /*71b0*/  IADD3 R7, PT, PT, R150.reuse, 0x180, RZ ;  /* 0x0000018096077810 */ /* 0x041fe20007ffe0ff */
[----:B--2---:R-:W-:Y:S02]  /*71c0*/  VIADD R179, R150, 0x1c0 ;  /* 0x000001c096b37836 */ /* 0x004fe40000000000 */
[----:B------:R-:W-:Y:S05]  /*71d0*/  @!P6 BRA `(.L_x_3868) ;  /* 0x000000000004e947 */ /* 0x000fea0003800000 */
[----:B----4-:R0:W-:Y:S02]  /*71e0*/  REDG.E.ADD.F32.FTZ.RN.STRONG.GPU desc[UR24][R4.64+0x500], R3 ;  /* 0x00050003040079a6 */ /* 0x0101e4000c12f318 */
.L_x_3868:
[----:B------:R-:W-:Y:S05]  /*71f0*/  BSYNC.RECONVERGENT B0 ;  /* 0x0000000000007941 */ /* 0x000fea0003800200 */
.L_x_3867:
[-C--:B------:R-:W-:Y:S01]  /*7200*/  LEA.HI R7, R7, R150.reuse, RZ, 0x1b ;  /* 0x0000009607077211 */ /* 0x080fe200078fd8ff */
[----:B------:R-:W-:Y:S01]  /*7210*/  BSSY.RECONVERGENT B0, `(.L_x_3869) ;  /* 0x000000e000007945 */ /* 0x000fe20003800200 */
[----:B------:R-:W-:Y:S02]  /*7220*/  ISETP.GE.AND P6, PT, R156, 0x181, PT ;  /* 0x000001819c00780c */ /* 0x000fe40003fc6270 */
[----:B0---4-:R-:W-:Y:S02]  /*7230*/  LEA R3, R7, UR32, 0x2 ;  /* 0x0000002007037c11 */ /* 0x011fe4000f8e10ff */
[-C--:B------:R-:W-:Y:S02]  /*7240*/  LEA.HI R179, R179, R150.reuse, RZ, 0x1b ;  /* 0x00000096b3b37211 */ /* 0x080fe400078fd8ff */
[----:B------:R-:W-:Y:S02]  /*7250*/  LEA.HI R161, R161, R150, RZ, 0x1b ;  /* 0x00000096a1a17211 */ /* 0x000fe400078fd8ff */
[----:B------:R-:W0:Y:S01]  /*7260*/  LDS R3, [R3+0xe50] ;  /* 0x000e500003037984 */ /* 0x000e220000000800 */
[----:B---3--:R-:W-:-:S02]  /*7270*/  IADD3 R195, PT, PT, R150, 0x240, RZ ;  /* 0x0000024096c37810 */ /* 0x008fc40007ffe0ff */
[----:B------:R-:W-:Y:S02]  /*7280*/  LEA R179, R179, UR32, 0x2 ;  /* 0x00000020b3b37c11 */ /* 0x000fe4000f8e10ff */
[C---:B------:R-:W-:Y:S02]  /*7290*/  ISETP.GE.AND P0, PT, R156.reuse, 0x1c1, PT ;  /* 0x000001c19c00780c */ /* 0x040fe40003f06270 */
[C---:B------:R-:W-:Y:S02]  /*72a0*/  ISETP.GE.AND P3, PT, R156.reuse, 0x201, PT ;  /* 0x000002019c00780c */ /* 0x040fe40003f66270 */
[C---:B------:R-:W-:Y:S02]  /*72b0*/  ISETP.GE.AND P4, PT, R156.reuse, 0x241, PT ;  /* 0x000002419c00780c */ /* 0x040fe40003f86270 */
[----:B------:R-:W-:Y:S01]  /*72c0*/  ISETP.GE.AND P5, PT, R156, 0x281, PT ;  /* 0x000002819c00780c */ /* 0x000fe20003fa6270 */
[----:B------:R-:W-:-:S12]  /*72d0*/  @!P6 BRA `(.L_x_3870) ;  /* 0x000000000004e947 */ /* 0x000fd80003800000 */
[----:B0-----:R2:W-:Y:S02]  /*72e0*/  REDG.E.ADD.F32.FTZ.RN.STRONG.GPU desc[UR24][R4.64+0x600], R3 ;  /* 0x00060003040079a6 */ /* 0x0015e4000c12f318 */
.L_x_3870:
[----:B------:R-:W-:Y:S05]  /*72f0*/  BSYNC.RECONVERGENT B0 ;  /* 0x0000000000007941 */ /* 0x000fea0003800200 */
.L_x_3869:
[----:B0-2---:R0:W2:Y:S01]  /*7300*/  LDS R3, [R179+0xf50] ;  /* 0x000f5000b3037984 */ /* 0x0050a20000000800 */
[----:B------:R-:W-:Y:S01]  /*7310*/  BSSY.RECONVERGENT B0, `(.L_x_3871) ;  /* 0x0000006000007945 */ /* 0x000fe20003800200 */
[----:B------:R-:W-:Y:S02]  /*7320*/  IADD3 R7, PT, PT, R150, 0x280, RZ ;  /* 0x0000028096077810 */ /* 0x000fe40007ffe0ff */
[----:B------:R-:W-:Y:S02]  /*7330*/  LEA R161, R161, UR32, 0x2 ;  /* 0x00000020a1a17c11 */ /* 0x000fe4000f8e10ff */
[----:B------:R-:W-:Y:S01]  /*7340*/  LEA.HI R195, R195, R150, RZ, 0x1b ;  /* 0x00000096c3c37211 */ /* 0x000fe200078fd8ff */
[----:B------:R-:W-:Y:S06]  /*7350*/  @!P0 BRA `(.L_x_3872) ;  /* 0x0000000000048947 */ /* 0x000fec0003800000 */
[----:B--2---:R3:W-:Y:S02]  /*7360*/  REDG.E.ADD.F32.FTZ.RN.STRONG.GPU desc[UR24][R4.64+0x700], R3 ;  /* 0x00070003040079a6 */ /* 0x0047e4000c12f318 */
.L_x_3872:
[----:B------:R-:W-:Y:S05]  /*7370*/  BSYNC.RECONVERGENT B0 ;  /* 0x0000000000007941 */ /* 0x000fea0003800200 */
.L_x_3871:
[----:B--23--:R2:W3:Y:S01]  /*7380*/  LDS R3, [R161+0x1050] ;  /* 0x00105000a1037984 */ /* 0x00c4e20000000800 */
[----:B------:R-:W-:Y:S01]  /*7390*/  BSSY.RECONVERGENT B0, `(.L_x_3873) ;  /* 0x0000005000007945 */ /* 0x000fe20003800200 */
[----:B------:R-:W-:Y:S02]  /*73a0*/  LEA.HI R7, R7, R150, RZ, 0x1b ;  /* 0x0000009607077211 */ /* 0x000fe400078fd8ff */
[----:B------:R-:W-:Y:S01]  /*73b0*/  LEA R195, R195, UR32, 0x2 ;  /* 0x00000020c3c37c11 */ /* 0x000fe2000f8e10ff */
[----:B------:R-:W-:Y:S06]  /*73c0*/  @!P3 BRA `(.L_x_3874) ;  /* 0x000000000004b947 */ /* 0x000fec0003800000 */
[----:B---3--:R4:W-:Y:S02]  /*73d0*/  REDG.E.ADD.F32.FTZ.RN.STRONG.GPU desc[UR24][R4.64+0x800], R3 ;  /* 0x00080003040079a6 */ /* 0x0089e4000c12f318 */
.L_x_3874:
[----:B------:R-:W-:Y:S05]  /*73e0*/  BSYNC.RECONVERGENT B0 ;  /* 0x0000000000007941 */ /* 0x000fea0003800200 */
.L_x_3873:
[----:B---34-:R3:W4:Y:S01]  /*73f0*/  LDS R3, [R195+0x1150] ;  /* 0x00115000c3037984 */ /* 0x0187220000000800 */
[----:B------:R-:W-:Y:S01]  /*7400*/  BSSY.RECONVERGENT B0, `(.L_x_3875) ;  /* 0x0000005000007945 */ /* 0x000fe20003800200 */
[----:B--2---:R-:W-:Y:S02]  /*7410*/  IADD3 R161, PT, PT, R150, 0x2c0, RZ ;  /* 0x000002c096a17810 */ /* 0x004fe40007ffe0ff */
[----:B------:R-:W-:Y:S01]  /*7420*/  LEA R7, R7, UR32, 0x2 ;  /* 0x0000002007077c11 */ /* 0x000fe2000f8e10ff */
[----:B------:R-:W-:Y:S06]  /*7430*/  @!P4 BRA `(.L_x_3876) ;  /* 0x000000000004c947 */ /* 0x000fec0003800000 */
[----:B----4-:R2:W-:Y:S02]  /*7440*/  REDG.E.ADD.F32.FTZ.RN.STRONG.GPU desc[UR24][R4.64+0x900], R3 ;  /* 0x00090003040079a6 */ /* 0x0105e4000c12f318 */
.L_x_3876:
[----:B------:R-:W-:Y:S05]  /*7450*/  BSYNC.RECONVERGENT B0 ;  /* 0x0000000000007941 */ /* 0x000fea0003800200 */
.L_x_3875:
[----:B--2-4-:R2:W4:Y:S01]  /*7460*/  LDS R3, [R7+0x1250] ;  /* 0x0012500007037984 */ /* 0x0145220000000800 */
[----:B------:R-:W-:Y:S01]  /*7470*/  BSSY.RECONVERGENT B0, `(.L_x_3877) ;  /* 0x0000004000007945 */ /* 0x000fe20003800200 */
[----:B------:R-:W-:-:S03]  /*7480*/  LEA.HI R161, R161, R150, RZ, 0x1b ;  /* 0x00000096a1a17211 */ /* 0x000fc600078fd8ff */
[----:B------:R-:W-:Y:S05]  /*7490*/  @!P5 BRA `(.L_x_3878) ;  /* 0x000000000004d947 */ /* 0x000fea0003800000 */
[----:B----4-:R4:W-:Y:S02]  /*74a0*/  REDG.E.ADD.F32.FTZ.RN.STRONG.GPU desc[UR24][R4.64+0xa00], R3 ;  /* 0x000a0003040079a6 */ /* 0x0109e4000c12f318 */
.L_x_3878:
[----:B------:R-:W-:Y:S05]  /*74b0*/  BSYNC.RECONVERGENT B0 ;  /* 0x0000000000007941 */ /* 0x000fea0003800200 */
.L_x_3877:
[----:B--2---:R-:W-:Y:S01]  /*74c0*/  LEA R7, R161, UR32, 0x2 ;  /* 0x00000020a1077c11 */ /* 0x004fe2000f8e10ff */
[----:B------:R-:W-:Y:S01]  /*74d0*/  BSSY.RECONVERGENT B0, `(.L_x_3879) ;  /* 0x000000b000007945 */ /* 0x000fe20003800200 */
[C---:B------:R-:W-:Y:S01]  /*74e0*/  ISETP.GE.AND P6, PT, R156.reuse, 0x2c1, PT ;  /* 0x000002c19c00780c */ /* 0x040fe20003fc6270 */
[-C--:B----4-:R-:W-:Y:S01]  /*74f0*/  FFMA.FTZ R3, R75, -R90.reuse, R198 ;  /* 0x8000005a4b037223 */ /* 0x090fe200000100c6 */
[C---:B------:R-:W-:Y:S01]  /*7500*/  ISETP.GE.AND P0, PT, R156.reuse, 0x301, PT ;  /* 0x000003019c00780c */ /* 0x040fe20003f06270 */
[----:B------:R-:W-:Y:S01]  /*7510*/  FMUL.FTZ R2, R165, R90 ;  /* 0x0000005aa5027220 */ /* 0x000fe20000410000 */
[----:B------:R-:W2:Y:S01]  /*7520*/  LDS R7, [R7+0x1350] ;  /* 0x0013500007077984 */ /* 0x000ea20000000800 */
[C---:B------:R-:W-:Y:S02]  /*7530*/  ISETP.GE.AND P3, PT, R156.reuse, 0x341, PT ;  /* 0x000003419c00780c */ /* 0x040fe40003f66270 */
[C---:B------:R-:W-:Y:S02]  /*7540*/  ISETP.GE.AND P4, PT, R156.reuse, 0x381, PT ;  /* 0x000003819c00780c */ /* 0x040fe40003f86270 */
[----:B------:R-:W-:-:S04]  /*7550*/  ISETP.GE.AND P5, PT, R156, 0x3c1, PT ;  /* 0x000003c19c00780c */ /* 0x000fc80003fa6270 */
[----:B------:R-:W-:Y:S09]  /*7560*/  @!P6 BRA `(.L_x_3880) ;  /* 0x000000000004e947 */ /* 0x000ff20003800000 */
[----:B--2---:R4:W-:Y:S02]  /*7570*/  REDG.E.ADD.F32.FTZ.RN.STRONG.GPU desc[UR24][R4.64+0xb00], R7 ;  /* 0x000b0007040079a6 */ /* 0x0049e4000c12f318 */
.L_x_3880:
[----:B------:R-:W-:Y:S05]  /*7580*/  BSYNC.RECONVERGENT B0 ;  /* 0x0000000000007941 */ /* 0x000fea0003800200 */
.L_x_3879:
[C---:B0-----:R-:W-:Y:S01]  /*7590*/  IADD3 R179, PT, PT, R150.reuse, 0x300, RZ ;  /* 0x0000030096b37810 */ /* 0x041fe20007ffe0ff */
[----:B---3--:R-:W-:Y:S02]  /*75a0*/  VIADD R195, R150, 0x340 ;  /* 0x0000034096c37836 */ /* 0x008fe40000000000 */
[-C--:B------:R-:W-:Y:S01]  /*75b0*/  FFMA.FTZ R194, R71, -R88.reuse, R194 ;  /* 0x8000005847c27223 */ /* 0x080fe200000100c2 */
[----:B--2-4-:R-:W-:Y:S01]  /*75c0*/  FMUL.FTZ R7, R17, R88 ;  /* 0x0000005811077220 */ /* 0x014fe20000410000 */
[-C--:B------:R-:W-:Y:S01]  /*75d0*/  LEA.HI R160, R179, R150.reuse, RZ, 0x1b ;  /* 0x00000096b3a07211 */ /* 0x080fe200078fd8ff */
[----:B------:R-:W-:Y:S01]  /*75e0*/  FFMA.FTZ R156, R2, R3, RZ ;  /* 0x00000003029c7223 */ /* 0x000fe200000100ff */
[----:B------:R-:W-:Y:S01]  /*75f0*/  LEA.HI R195, R195, R150, RZ, 0x1b ;  /* 0x00000096c3c37211 */ /* 0x000fe200078fd8ff */
[-C--:B------:R-:W-:Y:S01]  /*7600*/  FFMA.FTZ R196, R69, -R86.reuse, R196 ;  /* 0x8000005645c47223 */ /* 0x080fe200000100c4 */
[----:B------:R-:W-:Y:S01]  /*7610*/  LEA R164, R160, UR32, 0x2 ;  /* 0x00000020a0a47c11 */ /* 0x000fe2000f8e10ff */
[----:B-1----:R-:W-:Y:S01]  /*7620*/  FMUL.FTZ R16, R163, R86 ;  /* 0x00000056a3107220 */ /* 0x002fe20000410000 */
[----:B------:R-:W-:Y:S01]  /*7630*/  LEA R166, R195, UR32, 0x2 ;  /* 0x00000020c3a67c11 */ /* 0x000fe2000f8e10ff */
[----:B------:R-:W-:Y:S01]  /*7640*/  FFMA.FTZ R161, R7, R194, R156 ;  /* 0x000000c207a17223 */ /* 0x000fe2000001009c */
[-C--:B------:R-:W-:Y:S01]  /*7650*/  FFMA.FTZ R223, R72, -R85.reuse, R223 ;  /* 0x8000005548df7223 */ /* 0x080fe200000100df */
[----:B------:R0:W1:Y:S01]  /*7660*/  LDS R195, [R164+0x1450] ;  /* 0x00145000a4c37984 */ /* 0x0000620000000800 */
[----:B------:R-:W-:Y:S01]  /*7670*/  FMUL.FTZ R156, R167, R85 ;  /* 0x00000055a79c7220 */ /* 0x000fe20000410000 */
[----:B------:R-:W-:Y:S01]  /*7680*/  FFMA.FTZ R161, R16, R196, R161 ;  /* 0x000000c410a17223 */ /* 0x000fe200000100a1 */
[-C--:B------:R-:W-:Y:S01]  /*7690*/  FFMA.FTZ R225, R70, -R83.reuse, R225 ;  /* 0x8000005346e17223 */ /* 0x080fe200000100e1 */
[----:B------:R-:W-:Y:S01]  /*76a0*/  FMUL.FTZ R158, R193, R83 ;  /* 0x00000053c19e7220 */ /* 0x000fe20000410000 */
[-C--:B------:R-:W-:Y:S01]  /*76b0*/  FFMA.FTZ R200, R67, -R84.reuse, R200 ;  /* 0x8000005443c87223 */ /* 0x080fe200000100c8 */
[----:B------:R-:W-:Y:S01]  /*76c0*/  FFMA.FTZ R161, R156, R223, R161 ;  /* 0x000000df9ca17223 */ /* 0x000fe200000100a1 */
[----:B------:R-:W-:Y:S01]  /*76d0*/  FMUL.FTZ R179, R177, R84 ;  /* 0x00000054b1b37220 */ /* 0x000fe20000410000 */
[-C--:B------:R-:W-:Y:S01]  /*76e0*/  FFMA.FTZ R202, R65, -R78.reuse, R202 ;  /* 0x8000004e41ca7223 */ /* 0x080fe200000100ca */
[----:B------:R-:W-:Y:S01]  /*76f0*/  FMUL.FTZ R160, R191, R78 ;  /* 0x0000004ebfa07220 */ /* 0x000fe20000410000 */
[----:B------:R-:W-:Y:S01]  /*7700*/  FFMA.FTZ R162, R158, R225, R161 ;  /* 0x000000e19ea27223 */ /* 0x000fe200000100a1 */
[----:B------:R-:W-:Y:S01]  /*7710*/  BSSY.RECONVERGENT B0, `(.L_x_3881) ;  /* 0x0000007000007945 */ /* 0x000fe20003800200 */
[----:B------:R-:W-:-:S02]  /*7720*/  FFMA.FTZ R227, R66, -R73, R227 ;  /* 0x8000004942e37223 */ /* 0x000fc400000100e3 */
[----:B------:R-:W-:Y:S01]  /*7730*/  FFMA.FTZ R161, R179, R200, R162 ;  /* 0x000000c8b3a17223 */ /* 0x000fe200000100a2 */
[----:B------:R-:W-:-:S03]  /*7740*/  FMUL.FTZ R162, R175, R73 ;  /* 0x00000049afa27220 */ /* 0x000fc60000410000 */
[----:B------:R-:W-:Y:S01]  /*7750*/  FFMA.FTZ R161, R160, R202, R161 ;  /* 0x000000caa0a17223 */ /* 0x000fe200000100a1 */
[----:B0-----:R-:W-:Y:S06]  /*7760*/  @!P0 BRA `(.L_x_3882) ;  /* 0x0000000000048947 */ /* 0x001fec0003800000 */
[----:B-1----:R0:W-:Y:S02]  /*7770*/  REDG.E.ADD.F32.FTZ.RN.STRONG.GPU desc[UR24][R4.64+0xc00], R195 ;  /* 0x000c00c3040079a6 */ /* 0x0021e4000c12f318 */
.L_x_3882:
[----:B------:R-:W-:Y:S05]  /*7780*/  BSYNC.RECONVERGENT B0 ;  /* 0x0000000000007941 */ /* 0x000fea0003800200 */
.L_x_3881:
[----:B01----:R0:W1:Y:S01]  /*7790*/  LDS R195, [R166+0x1550] ;  /* 0x00155000a6c37984 */ /* 0x0030620000000800 */
[----:B------:R-:W-:Y:S01]  /*77a0*/  BSSY.RECONVERGENT B0, `(.L_x_3883) ;  /* 0x0000006000007945 */ /* 0x000fe20003800200 */
[-C--:B------:R-:W-:Y:S01]  /*77b0*/  FFMA.FTZ R204, R63, -R68.reuse, R204 ;  /* 0x800000443fcc7223 */ /* 0x080fe200000100cc */
[----:B------:R-:W-:Y:S01]  /*77c0*/  FMUL.FTZ R164, R189, R68 ;  /* 0x00000044bda47220 */ /* 0x000fe20000410000 */
[----:B------:R-:W-:Y:S01]  /*77d0*/  FFMA.FTZ R161, R162, R227, R161 ;  /* 0x000000e3a2a17223 */ /* 0x000fe200000100a1 */
[----:B------:R-:W-:Y:S06]  /*77e0*/  @!P3 BRA `(.L_x_3884) ;  /* 0x000000000004b947 */ /* 0x000fec0003800000 */
[----:B-1----:R2:W-:Y:S02]  /*77f0*/  REDG.E.ADD.F32.FTZ.RN.STRONG.GPU desc[UR24][R4.64+0xd00], R195 ;  /* 0x000d00c3040079a6 */ /* 0x0025e4000c12f318 */
.L_x_3884:
[----:B------:R-:W-:Y:S05]  /*7800*/  BSYNC.RECONVERGENT B0 ;  /* 0x0000000000007941 */ /* 0x000fea0003800200 */
.L_x_3883:
[----:B-12---:R-:W-:Y:S01]  /*7810*/  IADD3 R195, PT, PT, R150, 0x380, RZ ;  /* 0x0000038096c37810 */ /* 0x006fe20007ffe0ff */
[-C--:B------:R-:W-:Y:S01]  /*7820*/  FFMA.FTZ R229, R64, -R61.reuse, R229 ;  /* 0x8000003d40e57223 */ /* 0x080fe200000100e5 */
[----:B0-----:R-:W-:Y:S01]  /*7830*/  FMUL.FTZ R166, R173, R61 ;  /* 0x0000003dada67220 */ /* 0x001fe20000410000 */
[----:B------:R-:W-:Y:S01]  /*7840*/  FFMA.FTZ R161, R164, R204, R161 ;  /* 0x000000cca4a17223 */ /* 0x000fe200000100a1 */
[----:B------:R-:W-:Y:S01]  /*7850*/  LEA.HI R195, R195, R150, RZ, 0x1b ;  /* 0x00000096c3c37211 */ /* 0x000fe200078fd8ff */
[-C--:B------:R-:W-:Y:S01]  /*7860*/  FFMA.FTZ R231, R62, -R59.reuse, R231 ;  /* 0x8000003b3ee77223 */ /* 0x080fe200000100e7 */
[----:B------:R-:W-:Y:S01]  /*7870*/  FMUL.FTZ R168, R187, R59 ;  /* 0x0000003bbba87220 */ /* 0x000fe20000410000 */
        /* <DEDUP_REMOVED lines=24> */
.L_x_3886:
[----:B------:R-:W-:Y:S05]  /*7a00*/  BSYNC.RECONVERGENT B0 ;  /* 0x0000000000007941 */ /* 0x000fea0003800200 */
.L_x_3885:
[----:B01----:R0:W1:Y:S01]  /*7a10*/  LDS R195, [R197+0x1750] ;  /* 0x00175000c5c37984 */ /* 0x0030620000000800 */
[----:B------:R-:W-:Y:S01]  /*7a20*/  BSSY.RECONVERGENT B0, `(.L_x_3887) ;  /* 0x0000004000007945 */ /* 0x000fe20003800200 */
[----:B------:R-:W-:-:S03]  /*7a30*/  FFMA.FTZ R161, R178, R239, R161 ;  /* 0x000000efb2a17223 */ /* 0x000fc600000100a1 */
[----:B------:R-:W-:Y:S05]  /*7a40*/  @!P5 BRA `(.L_x_3888) ;  /* 0x000000000004d947 */ /* 0x000fea0003800000 */
[----:B-1----:R2:W-:Y:S02]  /*7a50*/  REDG.E.ADD.F32.FTZ.RN.STRONG.GPU desc[UR24][R4.64+0xf00], R195 ;  /* 0x000f00c3040079a6 */ /* 0x0025e4000c12f318 */
.L_x_3888:
[----:B------:R-:W-:Y:S05]  /*7a60*/  BSYNC.RECONVERGENT B0 ;  /* 0x0000000000007941 */ /* 0x000fea0003800200 */
.L_x_3887:
[----:B--2---:R-:W2:Y:S01]  /*7a70*/  SHFL.DOWN PT, R5, R6, 0x1, 0x1f ;  /* 0x08201f0006057f89 */ /* 0x004ea200000e0000 */
[----:B------:R-:W-:Y:S01]  /*7a80*/  ISETP.GT.AND P0, PT, R131, 0x1e, PT ;  /* 0x0000001e8300780c */ /* 0x000fe20003f04270 */
[----:B------:R-:W-:Y:S01]  /*7a90*/  FMUL.FTZ R180, R154, R169 ;  /* 0x000000a99ab47220 */ /* 0x000fe20000410000 */
[----:B------:R-:W-:Y:S01]  /*7aa0*/  FADD.FTZ R23, R172, R23 ;  /* 0x00000017ac177221 */ /* 0x000fe20000010000 */
[----:B------:R-:W3:Y:S01]  /*7ab0*/  SHFL.DOWN PT, R4, R161, 0x1, 0x1f ;  /* 0x08201f00a1047f89 */ /* 0x000ee200000e0000 */
[----:B------:R-:W-:Y:S01]  /*7ac0*/  FADD.FTZ R26, R162, R26 ;  /* 0x0000001aa21a7221 */ /* 0x000fe20000010000 */
[----:B------:R-:W-:Y:S01]  /*7ad0*/  FMUL.FTZ R239, R239, R180 ;  /* 0x000000b4efef7220 */ /* 0x000fe20000410000 */
[----:B------:R-:W-:Y:S01]  /*7ae0*/  FADD.FTZ R30, R156, R30 ;  /* 0x0000001e9c1e7221 */ /* 0x000fe20000010000 */
[----:B------:R-:W-:Y:S01]  /*7af0*/  FMUL.FTZ R156, R154, R167 ;  /* 0x000000a79a9c7220 */ /* 0x000fe20000410000 */
[----:B------:R-:W-:Y:S01]  /*7b00*/  FADD.FTZ R33, R16, R33 ;  /* 0x0000002110217221 */ /* 0x000fe20000010000 */
[----:B------:R-:W-:Y:S01]  /*7b10*/  FFMA.FTZ R239, R44, R169, R239 ;  /* 0x000000a92cef7223 */ /* 0x000fe200000100ef */
[----:B------:R-:W-:Y:S01]  /*7b20*/  ISETP.NE.AND P3, PT, R150, RZ, PT ;  /* 0x000000ff9600720c */ /* 0x000fe20003f65270 */
[----:B------:R-:W-:Y:S01]  /*7b30*/  FMUL.FTZ R223, R223, R156 ;  /* 0x0000009cdfdf7220 */ /* 0x000fe20000410000 */
[----:B------:R-:W-:Y:S01]  /*7b40*/  FADD.FTZ R31, R158, R31 ;  /* 0x0000001f9e1f7221 */ /* 0x000fe20000010000 */
[----:B------:R-:W-:Y:S01]  /*7b50*/  FADD.FTZ R20, R174, R20 ;  /* 0x00000014ae147221 */ /* 0x000fe20000010000 */
[----:B------:R-:W-:Y:S01]  /*7b60*/  FADD.FTZ R22, R170, R22 ;  /* 0x00000016aa167221 */ /* 0x000fe20000010000 */
[----:B------:R-:W-:Y:S01]  /*7b70*/  FFMA.FTZ R16, R72, R167, R223 ;  /* 0x000000a748107223 */ /* 0x000fe200000100df */
[----:B------:R-:W-:Y:S01]  /*7b80*/  FMUL.FTZ R167, R154, R17 ;  /* 0x000000119aa77220 */ /* 0x000fe20000410000 */
[----:B------:R-:W-:Y:S01]  /*7b90*/  FADD.FTZ R24, R166, R24 ;  /* 0x00000018a6187221 */ /* 0x000fe20000010000 */
[----:B------:R-:W-:Y:S01]  /*7ba0*/  FADD.FTZ R29, R160, R29 ;  /* 0x0000001da01d7221 */ /* 0x000fe20000010000 */
[----:B------:R-:W-:Y:S01]  /*7bb0*/  BSSY.RECONVERGENT B0, `(.L_x_3889) ;  /* 0x000006b000007945 */ /* 0x000fe20003800200 */
[----:B------:R-:W-:Y:S01]  /*7bc0*/  FMUL.FTZ R194, R194, R167 ;  /* 0x000000a7c2c27220 */ /* 0x000fe20000410000 */
[----:B------:R-:W-:Y:S01]  /*7bd0*/  FADD.FTZ R18, R178, R18 ;  /* 0x00000012b2127221 */ /* 0x000fe20000010000 */
[----:B------:R-:W-:Y:S01]  /*7be0*/  FADD.FTZ R21, R176, R21 ;  /* 0x00000015b0157221 */ /* 0x000fe20000010000 */
[----:B--2---:R-:W-:Y:S01]  /*7bf0*/  @!P0 FADD.FTZ R6, R6, R5 ;  /* 0x0000000506068221 */ /* 0x004fe20000010000 */
[----:B------:R-:W-:Y:S01]  /*7c00*/  FFMA.FTZ R194, R71, R17, R194 ;  /* 0x0000001147c27223 */ /* 0x000fe200000100c2 */
[----:B------:R-:W-:Y:S01]  /*7c10*/  FADD.FTZ R98, R239, R98 ;  /* 0x00000062ef627221 */ /* 0x000fe20000010000 */
[----:B------:R-:W-:Y:S01]  /*7c20*/  FADD.FTZ R25, R168, R25 ;  /* 0x00000019a8197221 */ /* 0x000fe20000010000 */
[----:B---3--:R-:W-:Y:S01]  /*7c30*/  @!P0 FADD.FTZ R161, R161, R4 ;  /* 0x00000004a1a18221 */ /* 0x008fe20000010000 */
[----:B------:R-:W2:Y:S01]  /*7c40*/  SHFL.DOWN PT, R5, R6, 0x2, 0x1f ;  /* 0x08401f0006057f89 */ /* 0x000ea200000e0000 */
[----:B------:R-:W-:Y:S01]  /*7c50*/  ISETP.GT.AND P0, PT, R131, 0x1d, PT ;  /* 0x0000001d8300780c */ /* 0x000fe20003f04270 */
[----:B------:R-:W-:Y:S01]  /*7c60*/  FADD.FTZ R27, R164, R27 ;  /* 0x0000001ba41b7221 */ /* 0x000fe20000010000 */
[----:B------:R-:W-:Y:S01]  /*7c70*/  FADD.FTZ R28, R179, R28 ;  /* 0x0000001cb31c7221 */ /* 0x000fe20000010000 */
[----:B------:R-:W3:Y:S01]  /*7c80*/  SHFL.DOWN PT, R4, R161, 0x2, 0x1f ;  /* 0x08401f00a1047f89 */ /* 0x000ee200000e0000 */
[----:B------:R-:W-:Y:S01]  /*7c90*/  FADD.FTZ R32, R7, R32 ;  /* 0x0000002007207221 */ /* 0x000fe20000010000 */
[----:B------:R-:W-:Y:S01]  /*7ca0*/  FADD.FTZ R79, R16, R79 ;  /* 0x0000004f104f7221 */ /* 0x000fe20000010000 */
[----:B------:R-:W-:Y:S01]  /*7cb0*/  FADD.FTZ R35, R2, R35 ;  /* 0x0000002302237221 */ /* 0x000fe20000010000 */
[----:B------:R-:W-:-:S06]  /*7cc0*/  FADD.FTZ R77, R194, R77 ;  /* 0x0000004dc24d7221 */ /* 0x000fcc0000010000 */
[----:B--2---:R-:W-:Y:S01]  /*7cd0*/  @!P0 FADD.FTZ R6, R6, R5 ;  /* 0x0000000506068221 */ /* 0x004fe20000010000 */
[----:B------:R-:W-:Y:S01]  /*7ce0*/  FMUL.FTZ R5, R154, R183 ;  /* 0x000000b79a057220 */ /* 0x000fe20000410000 */
[----:B---3--:R-:W-:-:S03]  /*7cf0*/  @!P0 FADD.FTZ R161, R161, R4 ;  /* 0x00000004a1a18221 */ /* 0x008fc60000010000 */
[----:B-1----:R-:W1:Y:S01]  /*7d00*/  SHFL.DOWN PT, R195, R6, 0x4, 0x1f ;  /* 0x08801f0006c37f89 */ /* 0x002e6200000e0000 */
        /* <DEDUP_REMOVED lines=23> */
[----:B-1----:R-:W-:Y:S01]  /*7e80*/  @!P0 FADD.FTZ R6, R6, R195 ;  /* 0x000000c306068221 */ /* 0x002fe20000010000 */
[----:B------:R-:W-:Y:S01]  /*7e90*/  FFMA.FTZ R166, R62, R187, R231 ;  /* 0x000000bb3ea67223 */ /* 0x000fe200000100e7 */
[----:B------:R-:W-:Y:S01]  /*7ea0*/  FMUL.FTZ R229, R229, R4 ;  /* 0x00000004e5e57220 */ /* 0x000fe20000410000 */
[C---:B------:R-:W-:Y:S01]  /*7eb0*/  FMUL.FTZ R4, R154.reuse, R175 ;  /* 0x000000af9a047220 */ /* 0x040fe20000410000 */
[----:B--2---:R-:W-:Y:S01]  /*7ec0*/  @!P0 FADD.FTZ R161, R161, R182 ;  /* 0x000000b6a1a18221 */ /* 0x004fe20000010000 */
[----:B------:R-:W1:Y:S01]  /*7ed0*/  SHFL.DOWN PT, R169, R6, 0x8, 0x1f ;  /* 0x09001f0006a97f89 */ /* 0x000e6200000e0000 */
[----:B------:R-:W-:Y:S01]  /*7ee0*/  ISETP.GT.AND P0, PT, R131, 0x17, PT ;  /* 0x000000178300780c */ /* 0x000fe20003f04270 */
[----:B------:R-:W-:Y:S01]  /*7ef0*/  FMUL.FTZ R227, R227, R4 ;  /* 0x00000004e3e37220 */ /* 0x000fe20000410000 */
[----:B------:R-:W-:Y:S01]  /*7f00*/  FMUL.FTZ R4, R154, R193 ;  /* 0x000000c19a047220 */ /* 0x000fe20000410000 */
[----:B------:R-:W2:Y:S01]  /*7f10*/  SHFL.DOWN PT, R172, R161, 0x8, 0x1f ;  /* 0x09001f00a1ac7f89 */ /* 0x000ea200000e0000 */
[----:B------:R-:W-:Y:S01]  /*7f20*/  FFMA.FTZ R229, R64, R173, R229 ;  /* 0x000000ad40e57223 */ /* 0x000fe200000100e5 */
[----:B------:R-:W-:Y:S01]  /*7f30*/  FFMA.FTZ R160, R66, R175, R227 ;  /* 0x000000af42a07223 */ /* 0x000fe200000100e3 */
[----:B------:R-:W-:Y:S01]  /*7f40*/  FMUL.FTZ R225, R225, R4 ;  /* 0x00000004e1e17220 */ /* 0x000fe20000410000 */
[----:B------:R-:W-:Y:S01]  /*7f50*/  FFMA.FTZ R191, R65, R191, R202 ;  /* 0x000000bf41bf7223 */ /* 0x000fe200000100ca */
[----:B------:R-:W-:Y:S01]  /*7f60*/  FFMA.FTZ R200, R67, R177, R200 ;  /* 0x000000b143c87223 */ /* 0x000fe200000100c8 */
[----:B------:R-:W-:Y:S01]  /*7f70*/  FADD.FTZ R95, R174, R95 ;  /* 0x0000005fae5f7221 */ /* 0x000fe20000010000 */
        /* <DEDUP_REMOVED lines=11> */
[----:B-1----:R-:W-:Y:S01]  /*8030*/  @!P0 FADD.FTZ R6, R6, R169 ;  /* 0x000000a906068221 */ /* 0x002fe20000010000 */
[----:B--2---:R-:W-:-:S04]  /*8040*/  @!P0 FADD.FTZ R161, R161, R172 ;  /* 0x000000aca1a18221 */ /* 0x004fc80000010000 */
[----:B------:R-:W1:Y:S01]  /*8050*/  SHFL.DOWN PT, R169, R6, 0x10, 0x1f ;  /* 0x0a001f0006a97f89 */ /* 0x000e6200000e0000 */
[----:B------:R-:W-:-:S03]  /*8060*/  ISETP.NE.AND P0, PT, R131, RZ, PT ;  /* 0x000000ff8300720c */ /* 0x000fc60003f05270 */
[----:B------:R-:W2:Y:S10]  /*8070*/  SHFL.DOWN PT, R162, R161, 0x10, 0x1f ;  /* 0x0a001f00a1a27f89 */ /* 0x000eb400000e0000 */
[----:B------:R-:W-:-:S04]  /*8080*/  @!P0 SHF.R.U32.HI R4, RZ, 0x2, R150 ;  /* 0x00000002ff048819 */ /* 0x000fc80000011696 */
[----:B------:R-:W-:Y:S01]  /*8090*/  @!P0 LOP3.LUT R158, R4, 0xf8, RZ, 0xc0, !PT ;  /* 0x000000f8049e8812 */ /* 0x000fe200078ec0ff */
[----:B-1----:R-:W-:Y:S01]  /*80a0*/  FADD.FTZ R5, R6, R169 ;  /* 0x000000a906057221 */ /* 0x002fe20000010000 */
[C---:B------:R-:W-:Y:S01]  /*80b0*/  FMUL.FTZ R169, R154.reuse, R163 ;  /* 0x000000a39aa97220 */ /* 0x040fe20000410000 */
[----:B------:R-:W-:Y:S01]  /*80c0*/  FMUL.FTZ R154, R154, R165 ;  /* 0x000000a59a9a7220 */ /* 0x000fe20000410000 */
[----:B--2---:R-:W-:Y:S02]  /*80d0*/  FADD.FTZ R4, R161, R162 ;  /* 0x000000a2a1047221 */ /* 0x004fe40000010000 */
[----:B------:R-:W-:Y:S01]  /*80e0*/  FMUL.FTZ R196, R196, R169 ;  /* 0x000000a9c4c47220 */ /* 0x000fe20000410000 */
[----:B------:R-:W-:Y:S02]  /*80f0*/  FMUL.FTZ R154, R3, R154 ;  /* 0x0000009a039a7220 */ /* 0x000fe40000410000 */
[----:B------:R1:W-:Y:S01]  /*8100*/  @!P0 STS.64 [R158+UR32+0x18d8], R4 ;  /* 0x0018d8049e008988 */ /* 0x0003e20008000a20 */
[----:B------:R-:W-:Y:S01]  /*8110*/  FFMA.FTZ R163, R69, R163, R196 ;  /* 0x000000a345a37223 */ /* 0x000fe200000100c4 */
[----:B------:R-:W-:-:S03]  /*8120*/  FFMA.FTZ R165, R75, R165, R154 ;  /* 0x000000a54ba57223 */ /* 0x000fc6000001009a */
        /* <DEDUP_REMOVED lines=19> */
.L_x_3890:
[----:B------:R-:W-:Y:S05]  /*8260*/  BSYNC.RECONVERGENT B0 ;  /* 0x0000000000007941 */ /* 0x000fea0003800200 */
.L_x_3889:
[----:B------:R-:W-:-:S04]  /*8270*/  IADD3 R19, PT, PT, R19, 0x1, RZ ;  /* 0x0000000113137810 */ /* 0x000fc80007ffe0ff */
[----:B------:R-:W-:-:S13]  /*8280*/  ISETP.GE.AND P0, PT, R19, UR43, PT ;  /* 0x0000002b13007c0c */ /* 0x000fda000bf06270 */
[----:B------:R-:W-:Y:S05]  /*8290*/  @!P0 BRA `(.L_x_3891) ;  /* 0xffffffc400b88947 */ /* 0x000fea000383ffff */
.L_x_3846:
[----:B------:R-:W-:Y:S01]  /*82a0*/  BAR.SYNC.DEFER_BLOCKING 0x0 ;  /* 0x0000000000007b1d */ /* 0x000fe20000010000 */
[----:B------:R-:W-:Y:S01]  /*82b0*/  UIADD3 UR19, UPT, UPT, -UR22, UR19, URZ ;  /* 0x0000001316137290 */ /* 0x000fe2000fffe1ff */
[----:B--2---:R-:W-:Y:S02]  /*82c0*/  PRMT R3, RZ, 0x7610, R3 ;  /* 0x00007610ff037816 */ /* 0x004fe40000000003 */
[----:B------:R-:W-:Y:S02]  /*82d0*/  PRMT R0, RZ, 0x7610, R0 ;  /* 0x00007610ff007816 */ /* 0x000fe40000000000 */
[----:B-1----:R-:W-:Y:S01]  /*82e0*/  PRMT R5, RZ, 0x7610, R5 ;  /* 0x00007610ff057816 */ /* 0x002fe20000000005 */
[----:B------:R-:W1:Y:S01]  /*82f0*/  LDCU.64 UR28, c[0x0][0x4f8] ;  /* 0x00009f00ff1c77ac */ /* 0x000e620008000a00 */
[----:B------:R-:W-:Y:S02]  /*8300*/  ISETP.GE.AND P2, PT, R148, UR19, PT ;  /* 0x0000001394007c0c */ /* 0x000fe4000bf46270 */
[----:B------:R-:W-:Y:S01]  /*8310*/  ISETP.GE.AND P1, PT, R146, UR19, PT ;  /* 0x0000001392007c0c */ /* 0x000fe2000bf26270 */
[----:B------:R-:W2:Y:S01]  /*8320*/  LDCU.64 UR30, c[0x0][0x500] ;  /* 0x0000a000ff1e77ac */ /* 0x000ea20008000a00 */
[----:B------:R-:W-:-:S02]  /*8330*/  ISETP.GE.AND P0, PT, R145, UR19, PT ;  /* 0x0000001391007c0c */ /* 0x000fc4000bf06270 */
[----:B------:R-:W-:Y:S02]  /*8340*/  ISETP.GE.AND P4, PT, R144, UR19, PT ;  /* 0x0000001390007c0c */ /* 0x000fe4000bf86270 */
[----:B------:R-:W-:Y:S02]  /*8350*/  ISETP.GE.AND P6, PT, R143, UR19, PT ;  /* 0x000000138f007c0c */ /* 0x000fe4000bfc6270 */
[----:B------:R-:W-:Y:S02]  /*8360*/  ISETP.GE.AND P5, PT, R142, UR19, PT ;  /* 0x000000138e007c0c */ /* 0x000fe4000bfa6270 */
[----:B------:R-:W-:Y:S02]  /*8370*/  ISETP.GE.AND P3, PT, R141, UR19, PT ;  /* 0x000000138d007c0c */ /* 0x000fe4000bf66270 */
[----:B------:R-:W-:Y:S01]  /*8380*/  PRMT R2, RZ, 0x7610, R2 ;  /* 0x00007610ff027816 */ /* 0x000fe20000000002 */
[----:B------:R-:W3:Y:S01]  /*8390*/  @!P2 LDG.E.U16 R3, desc[UR24][R8.64] ;  /* 0x000000180803a981 */ /* 0x000ee2000c1e1500 */
[----:B------:R-:W-:-:S02]  /*83a0*/  ISETP.GE.AND P2, PT, R140, UR19, PT ;  /* 0x000000138c007c0c */ /* 0x000fc4000bf46270 */
[----:B------:R-:W-:Y:S01]  /*83b0*/  PRMT R7, RZ, 0x7610, R7 ;  /* 0x00007610ff077816 */ /* 0x000fe20000000007 */
[----:B------:R-:W4:Y:S01]  /*83c0*/  @!P1 LDG.E.U16 R0, desc[UR24][R8.64+0x40] ;  /* 0x0000401808009981 */ /* 0x000f22000c1e1500 */
[----:B------:R-:W-:Y:S02]  /*83d0*/  ISETP.GE.AND P1, PT, R139, UR19, PT ;  /* 0x000000138b007c0c */ /* 0x000fe4000bf26270 */
[----:B------:R-:W-:Y:S01]  /*83e0*/  PRMT R4, RZ, 0x7610, R4 ;  /* 0x00007610ff047816 */ /* 0x000fe20000000004 */
[----:B------:R-:W5:Y:S01]  /*83f0*/  @!P0 LDG.E.U16 R5, desc[UR24][R8.64+0x80] ;  /* 0x0000801808058981 */ /* 0x000f62000c1e1500 */
[----:B------:R-:W-:Y:S02]  /*8400*/  PRMT R11, RZ, 0x7610, R11 ;  /* 0x00007610ff0b7816 */ /* 0x000fe4000000000b */
[----:B------:R-:W-:Y:S01]  /*8410*/  PRMT R6, RZ, 0x7610, R6 ;  /* 0x00007610ff067816 */ /* 0x000fe20000000006 */
[----:B------:R-:W2:Y:S01]  /*8420*/  @!P4 LDG.E.U16 R2, desc[UR24][R8.64+0xc0] ;  /* 0x0000c0180802c981 */ /* 0x000ea2000c1e1500 */
[----:B------:R-:W-:-:S02]  /*8430*/  PRMT R13, RZ, 0x7610, R13 ;  /* 0x00007610ff0d7816 */ /* 0x000fc4000000000d */
[----:B------:R-:W-:Y:S01]  /*8440*/  ISETP.GE.AND P0, PT, R138, UR19, PT ;  /* 0x000000138a007c0c */ /* 0x000fe2000bf06270 */
[----:B------:R-:W2:Y:S01]  /*8450*/  @!P6 LDG.E.U16 R7, desc[UR24][R8.64+0x100] ;  /* 0x000100180807e981 */ /* 0x000ea2000c1e1500 */
[----:B------:R-:W-:Y:S02]  /*8460*/  ISETP.GE.AND P4, PT, R137, UR19, PT ;  /* 0x0000001389007c0c */ /* 0x000fe4000bf86270 */
        /* <DEDUP_REMOVED lines=8> */
[----:B------:R-:W-:Y:S02]  /*84f0*/  ISETP.GE.AND P1, PT, R132, UR19, PT ;  /* 0x0000001384007c0c */ /* 0x000fe4000bf26270 */
        /* <DEDUP_REMOVED lines=14> */
[----:B------:R-:W-:Y:S02]  /*85e0*/  F2FP.BF16.F32.PACK_AB R30, R30, R33 ;  /* 0x000000211e1e723e */ /* 0x000fe400000010ff */
[----:B------:R-:W-:Y:S02]  /*85f0*/  F2FP.BF16.F32.PACK_AB R28, R28, R31 ;  /* 0x0000001f1c1c723e */ /* 0x000fe400000010ff */
[----:B------:R-:W-:Y:S02]  /*8600*/  F2FP.BF16.F32.PACK_AB R26, R26, R29 ;  /* 0x0000001d1a1a723e */ /* 0x000fe400000010ff */
[----:B------:R-:W-:Y:S02]  /*8610*/  F2FP.BF16.F32.PACK_AB R24, R24, R27 ;  /* 0x0000001b1818723e */ /* 0x000fe400000010ff */
[----:B------:R-:W-:Y:S02]  /*8620*/  F2FP.BF16.F32.PACK_AB R22, R22, R25 ;  /* 0x000000191616723e */ /* 0x000fe400000010ff */
        /* <DEDUP_REMOVED lines=22> */
[----:B------:R-:W-:Y:S01]  /*8790*/  LDS.U16 R6, [R105+0x12] ;  /* 0x0000120069067984 */ /* 0x000fe20000000400 */
[----:B--2---:R-:W-:-:S03]  /*87a0*/  SHF.L.U32 R5, R0, 0x10, RZ ;  /* 0x0000001000057819 */ /* 0x004fc600000006ff */
[----:B------:R-:W2:Y:S02]  /*87b0*/  LDS.U16 R0, [R110+0x8] ;  /* 0x000008006e007984 */ /* 0x000ea40000000400 */
[--C-:B------:R-:W-:Y:S01]  /*87c0*/  FADD.FTZ R7, R5, R152.reuse ;  /* 0x0000009805077221 */ /* 0x100fe20000010000 */
[----:B---3--:R-:W-:Y:S01]  /*87d0*/  IMAD.U32 R5, R2, 0x10000, RZ ;  /* 0x0001000002057824 */ /* 0x008fe200078e00ff */
[----:B----4-:R-:W-:Y:S01]  /*87e0*/  SHF.L.U32 R3, R3, 0x10, RZ ;  /* 0x0000001003037819 */ /* 0x010fe200000006ff */
[----:B------:R-:W3:Y:S02]  /*87f0*/  LDS.U16 R2, [R109+0xa] ;  /* 0x00000a006d027984 */ /* 0x000ee40000000400 */
[----:B------:R-:W-:Y:S01]  /*8800*/  FSETP.GTU.FTZ.AND P1, PT, R7, 20, PT ;  /* 0x41a000000700780b */ /* 0x000fe20003f3c000 */
[--C-:B------:R-:W-:Y:S01]  /*8810*/  FADD.FTZ R8, R5, R152.reuse ;  /* 0x0000009805087221 */ /* 0x100fe20000010000 */
[----:B------:R-:W-:Y:S02]  /*8820*/  FADD.FTZ R9, R3, R152 ;  /* 0x0000009803097221 */ /* 0x000fe40000010000 */
[----:B------:R-:W4:Y:S02]  /*8830*/  LDS.U16 R3, [R108+0xc] ;  /* 0x00000c006c037984 */ /* 0x000f240000000400 */
[----:B------:R-:W-:-:S02]  /*8840*/  FSETP.GTU.FTZ.AND P6, PT, R8, 20, PT ;  /* 0x41a000000800780b */ /* 0x000fc40003fdc000 */
[----:B-----5:R-:W-:Y:S02]  /*8850*/  SHF.L.U32 R5, R4, 0x10, RZ ;  /* 0x0000001004057819 */ /* 0x020fe400000006ff */
[----:B------:R-:W5:Y:S03]  /*8860*/  LDS.U16 R4, [R107+0xe] ;  /* 0x00000e006b047984 */ /* 0x000f660000000400 */
[----:B------:R-:W-:Y:S01]  /*8870*/  @!P1 FMUL.FTZ R7, R7, -1.4426950216293334961 ;  /* 0xbfb8aa3b07079820 */ /* 0x000fe20000410000 */
[----:B------:R-:W-:Y:S02]  /*8880*/  FADD.FTZ R10, R5, R152 ;  /* 0x00000098050a7221 */ /* 0x000fe40000010000 */
[----:B------:R-:W0:Y:S03]  /*8890*/  LDS.U16 R5, [R106+0x10] ;  /* 0x000010006a057984 */ /* 0x000e260000000400 */
[----:B------:R-:W-:Y:S01]  /*88a0*/  @!P6 FMUL.FTZ R8, R8, -1.4426950216293334961 ;  /* 0xbfb8aa3b0808e820 */ /* 0x000fe20000410000 */
[----:B------:R-:W1:Y:S01]  /*88b0*/  @!P1 MUFU.EX2 R7, R7 ;  /* 0x0000000700079308 */ /* 0x000e620000000800 */
[----:B------:R-:W-:-:S07]  /*88c0*/  FSETP.GTU.FTZ.AND P5, PT, R9, 20, PT ;  /* 0x41a000000900780b */ /* 0x000fce0003fbc000 */
[----:B------:R-:W4:Y:S01]  /*88d0*/  @!P6 MUFU.EX2 R8, R8 ;  /* 0x000000080008e308 */ /* 0x000f220000000800 */
[----:B--2---:R-:W-:-:S05]  /*88e0*/  SHF.L.U32 R11, R0, 0x10, RZ ;  /* 0x00000010000b7819 */ /* 0x004fca00000006ff */
[--C-:B------:R-:W-:Y:S01]  /*88f0*/  FADD.FTZ R0, R11, R152.reuse ;  /* 0x000000980b007221 */ /* 0x100fe20000010000 */
[----:B---3--:R-:W-:Y:S01]  /*8900*/  SHF.L.U32 R11, R2, 0x10, RZ ;  /* 0x00000010020b7819 */ /* 0x008fe200000006ff */
[----:B-1----:R-:W-:Y:S01]  /*8910*/  @!P1 FADD.FTZ R7, R7, 1 ;  /* 0x3f80000007079421 */ /* 0x002fe20000010000 */
[----:B------:R-:W-:Y:S02]  /*8920*/  @!P5 FMUL.FTZ R9, R9, -1.4426950216293334961 ;  /* 0xbfb8aa3b0909d820 */ /* 0x000fe40000410000 */
[----:B------:R-:W-:Y:S01]  /*8930*/  FSETP.GTU.FTZ.AND P4, PT, R0, 20, PT ;  /* 0x41a000000000780b */ /* 0x000fe20003f9c000 */
[--C-:B------:R-:W-:Y:S01]  /*8940*/  FADD.FTZ R11, R11, R152.reuse ;  /* 0x000000980b0b7221 */ /* 0x100fe20000010000 */
[----:B----4-:R-:W-:Y:S02]  /*8950*/  IMAD.U32 R3, R3, 0x10000, RZ ;  /* 0x0001000003037824 */ /* 0x010fe400078e00ff */
[----:B------:R-:W-:Y:S01]  /*8960*/  @!P6 FADD.FTZ R8, R8, 1 ;  /* 0x3f8000000808e421 */ /* 0x000fe20000010000 */
[----:B------:R-:W1:Y:S01]  /*8970*/  @!P1 MUFU.RCP R7, R7 ;  /* 0x0000000700079308 */ /* 0x000e620000001000 */
[----:B------:R-:W-:Y:S01]  /*8980*/  FSETP.GTU.FTZ.AND P3, PT, R11, 20, PT ;  /* 0x41a000000b00780b */ /* 0x000fe20003f7c000 */
[----:B------:R-:W-:-:S06]  /*8990*/  FADD.FTZ R12, R3, R152 ;  /* 0x00000098030c7221 */ /* 0x000fcc0000010000 */
[----:B------:R-:W2:Y:S01]  /*89a0*/  @!P5 MUFU.EX2 R9, R9 ;  /* 0x000000090009d308 */ /* 0x000ea20000000800 */
[----:B------:R-:W-:Y:S01]  /*89b0*/  FSETP.GTU.FTZ.AND P2, PT, R12, 20, PT ;  /* 0x41a000000c00780b */ /* 0x000fe20003f5c000 */
[----:B------:R-:W-:Y:S01]  /*89c0*/  @!P4 FMUL.FTZ R0, R0, -1.4426950216293334961 ;  /* 0xbfb8aa3b0000c820 */ /* 0x000fe20000410000 */
[----:B-----5:R-:W-:-:S05]  /*89d0*/  SHF.L.U32 R3, R4, 0x10, RZ ;  /* 0x0000001004037819 */ /* 0x020fca00000006ff */
[----:B------:R-:W3:Y:S01]  /*89e0*/  @!P6 MUFU.RCP R8, R8 ;  /* 0x000000080008e308 */ /* 0x000ee20000001000 */
[----:B0-----:R-:W-:Y:S01]  /*89f0*/  SHF.L.U32 R5, R5, 0x10, RZ ;  /* 0x0000001005057819 */ /* 0x001fe200000006ff */
[----:B------:R-:W-:Y:S01]  /*8a00*/  FADD.FTZ R4, R3, R152 ;  /* 0x0000009803047221 */ /* 0x000fe20000010000 */
[----:B------:R-:W-:Y:S01]  /*8a10*/  SHF.L.U32 R3, R6, 0x10, RZ ;  /* 0x0000001006037819 */ /* 0x000fe200000006ff */
[----:B------:R-:W-:Y:S01]  /*8a20*/  @!P3 FMUL.FTZ R2, R11, -1.4426950216293334961 ;  /* 0xbfb8aa3b0b02b820 */ /* 0x000fe20000410000 */
[----:B-1----:R-:W-:-:S03]  /*8a30*/  @!P1 FMUL.FTZ R74, R74, R7 ;  /* 0x000000074a4a9220 */ /* 0x002fc60000410000 */
[----:B------:R-:W0:Y:S01]  /*8a40*/  @!P4 MUFU.EX2 R0, R0 ;  /* 0x000000000000c308 */ /* 0x000e220000000800 */
[--C-:B------:R-:W-:Y:S01]  /*8a50*/  FADD.FTZ R5, R5, R152.reuse ;  /* 0x0000009805057221 */ /* 0x100fe20000010000 */
[----:B------:R-:W-:Y:S01]  /*8a60*/  FSETP.GTU.FTZ.AND P1, PT, R4, 20, PT ;  /* 0x41a000000400780b */ /* 0x000fe20003f3c000 */
[----:B------:R-:W-:Y:S01]  /*8a70*/  FADD.FTZ R11, R3, R152 ;  /* 0x00000098030b7221 */ /* 0x000fe20000010000 */
[----:B--2---:R-:W-:Y:S01]  /*8a80*/  @!P5 FADD.FTZ R9, R9, 1 ;  /* 0x3f8000000909d421 */ /* 0x004fe20000010000 */
[----:B------:R-:W-:-:S03]  /*8a90*/  @!P2 FMUL.FTZ R3, R12, -1.4426950216293334961 ;  /* 0xbfb8aa3b0c03a820 */ /* 0x000fc60000410000 */
[----:B------:R-:W1:Y:S01]  /*8aa0*/  @!P3 MUFU.EX2 R2, R2 ;  /* 0x000000020002b308 */ /* 0x000e620000000800 */
[----:B---3--:R-:W-:Y:S01]  /*8ab0*/  @!P6 FMUL.FTZ R77, R77, R8 ;  /* 0x000000084d4de220 */ /* 0x008fe20000410000 */
[----:B------:R-:W-:-:S06]  /*8ac0*/  FSETP.GTU.FTZ.AND P6, PT, R5, 20, PT ;  /* 0x41a000000500780b */ /* 0x000fcc0003fdc000 */
[----:B------:R-:W2:Y:S01]  /*8ad0*/  @!P5 MUFU.RCP R9, R9 ;  /* 0x000000090009d308 */ /* 0x000ea20000001000 */
[----:B------:R-:W-:Y:S01]  /*8ae0*/  @!P1 FMUL.FTZ R6, R4, -1.4426950216293334961 ;  /* 0xbfb8aa3b04069820 */ /* 0x000fe20000410000 */
[----:B0-----:R-:W-:Y:S02]  /*8af0*/  @!P4 FADD.FTZ R4, R0, 1 ;  /* 0x3f8000000004c421 */ /* 0x001fe40000010000 */
[----:B------:R-:W0:Y:S04]  /*8b00*/  LDS.U16 R0, [R104+0x14] ;  /* 0x0000140068007984 */ /* 0x000e280000000400 */
[----:B------:R-:W3:Y:S01]  /*8b10*/  @!P2 MUFU.EX2 R3, R3 ;  /* 0x000000030003a308 */ /* 0x000ee20000000800 */
[----:B------:R-:W-:Y:S01]  /*8b20*/  @!P6 FMUL.FTZ R8, R5, -1.4426950216293334961 ;  /* 0xbfb8aa3b0508e820 */ /* 0x000fe20000410000 */
[----:B-1----:R-:W-:-:S02]  /*8b30*/  @!P3 FADD.FTZ R5, R2, 1 ;  /* 0x3f8000000205b421 */ /* 0x002fc40000010000 */
[----:B------:R-:W1:Y:S04]  /*8b40*/  LDS.U16 R2, [R103+0x16] ;  /* 0x0000160067027984 */ /* 0x000e680000000400 */
[----:B------:R3:W-:Y:S01]  /*8b50*/  @!P1 MUFU.EX2 R7, R6 ;  /* 0x0000000600079308 */ /* 0x0007e20000000800 */
[----:B--2---:R-:W-:Y:S01]  /*8b60*/  @!P5 FMUL.FTZ R76, R76, R9 ;  /* 0x000000094c4cd220 */ /* 0x004fe20000410000 */
[----:B------:R-:W-:Y:S02]  /*8b70*/  FSETP.GTU.FTZ.AND P5, PT, R11, 20, PT ;  /* 0x41a000000b00780b */ /* 0x000fe40003fbc000 */
[----:B------:R-:W-:-:S04]  /*8b80*/  FSETP.GTU.FTZ.AND P0, PT, R10, 20, PT ;  /* 0x41a000000a00780b */ /* 0x000fc80003f1c000 */
[----:B------:R-:W2:Y:S01]  /*8b90*/  @!P6 MUFU.EX2 R8, R8 ;  /* 0x000000080008e308 */ /* 0x000ea20000000800 */
[----:B---3--:R-:W-:Y:S02]  /*8ba0*/  @!P2 FADD.FTZ R6, R3, 1 ;  /* 0x3f8000000306a421 */ /* 0x008fe40000010000 */
[----:B------:R-:W3:Y:S04]  /*8bb0*/  LDS.U16 R3, [R102+0x18] ;  /* 0x0000180066037984 */ /* 0x000ee80000000400 */
[----:B------:R-:W-:Y:S01]  /*8bc0*/  @!P5 FMUL.FTZ R9, R11, -1.4426950216293334961 ;  /* 0xbfb8aa3b0b09d820 */ /* 0x000fe20000410000 */
[----:B------:R4:W-:Y:S01]  /*8bd0*/  @!P3 MUFU.RCP R12, R5 ;  /* 0x00000005000cb308 */ /* 0x0009e20000001000 */
[----:B------:R-:W-:Y:S01]  /*8be0*/  @!P0 FMUL.FTZ R10, R10, -1.4426950216293334961 ;  /* 0xbfb8aa3b0a0a8820 */ /* 0x000fe20000410000 */
[----:B----4-:R-:W4:Y:S01]  /*8bf0*/  LDS.U16 R5, [R100+0x1c] ;  /* 0x00001c0064057984 */ /* 0x010f220000000400 */
[----:B--2---:R-:W-:-:S05]  /*8c00*/  @!P6 FADD.FTZ R8, R8, 1 ;  /* 0x3f8000000808e421 */ /* 0x004fca0000010000 */
[----:B------:R2:W-:Y:S01]  /*8c10*/  @!P4 MUFU.RCP R11, R4 ;  /* 0x00000004000bc308 */ /* 0x0005e20000001000 */
[----:B------:R-:W-:-:S07]  /*8c20*/  @!P1 FADD.FTZ R7, R7, 1 ;  /* 0x3f80000007079421 */ /* 0x000fce0000010000 */
[----:B------:R5:W-:Y:S01]  /*8c30*/  @!P2 MUFU.RCP R13, R6 ;  /* 0x00000006000da308 */ /* 0x000be20000001000 */
[----:B--2---:R-:W2:Y:S07]  /*8c40*/  LDS.U16 R4, [R101+0x1a] ;  /* 0x00001a0065047984 */ /* 0x004eae0000000400 */
[----:B------:R-:W0:Y:S01]  /*8c50*/  @!P5 MUFU.EX2 R9, R9 ;  /* 0x000000090009d308 */ /* 0x000e220000000800 */
[----:B-----5:R-:W5:Y:S01]  /*8c60*/  LDS.U16 R6, [R99+0x1e] ;  /* 0x00001e0063067984 */ /* 0x020f620000000400 */
[----:B------:R-:W-:Y:S06]  /*8c70*/  BAR.SYNC.DEFER_BLOCKING 0x0 ;  /* 0x0000000000007b1d */ /* 0x000fec0000010000 */
[----:B------:R-:W1:Y:S08]  /*8c80*/  @!P0 MUFU.EX2 R10, R10 ;  /* 0x0000000a000a8308 */ /* 0x000e700000000800 */
[----:B------:R-:W3:Y:S08]  /*8c90*/  @!P6 MUFU.RCP R8, R8 ;  /* 0x000000080008e308 */ /* 0x000ef00000001000 */
[----:B------:R4:W-:Y:S01]  /*8ca0*/  @!P1 MUFU.RCP R14, R7 ;  /* 0x00000007000e9308 */ /* 0x0009e20000001000 */
[----:B0-----:R-:W-:Y:S01]  /*8cb0*/  @!P5 FADD.FTZ R9, R9, 1 ;  /* 0x3f8000000909d421 */ /* 0x001fe20000010000 */
[----:B----4-:R-:W-:Y:S01]  /*8cc0*/  SHF.L.U32 R7, R0, 0x10, RZ ;  /* 0x0000001000077819 */ /* 0x010fe200000006ff */
[----:B-1----:R-:W-:-:S04]  /*8cd0*/  @!P0 FADD.FTZ R10, R10, 1 ;  /* 0x3f8000000a0a8421 */ /* 0x002fc80000010000 */
[----:B------:R-:W-:Y:S01]  /*8ce0*/  FADD.FTZ R0, R7, R152 ;  /* 0x0000009807007221 */ /* 0x000fe20000010000 */
[----:B------:R-:W-:Y:S02]  /*8cf0*/  IMAD.U32 R7, R2, 0x10000, RZ ;  /* 0x0001000002077824 */ /* 0x000fe400078e00ff */
[----:B---3--:R-:W-:Y:S01]  /*8d00*/  @!P6 FMUL.FTZ R89, R89, R8 ;  /* 0x000000085959e220 */ /* 0x008fe20000410000 */
[----:B------:R-:W-:Y:S01]  /*8d10*/  PRMT R8, R32, 0x7632, R8 ;  /* 0x0000763220087816 */ /* 0x000fe20000000008 */
[----:B------:R-:W-:Y:S01]  /*8d20*/  FADD.FTZ R7, R7, R152 ;  /* 0x0000009807077221 */ /* 0x000fe20000010000 */
[----:B------:R-:W-:Y:S01]  /*8d30*/  SHF.L.U32 R3, R3, 0x10, RZ ;  /* 0x0000001003037819 */ /* 0x000fe200000006ff */
[----:B------:R-:W0:Y:S01]  /*8d40*/  @!P5 MUFU.RCP R9, R9 ;  /* 0x000000090009d308 */ /* 0x000e220000001000 */
[----:B------:R-:W-:Y:S01]  /*8d50*/  @!P3 FMUL.FTZ R81, R81, R12 ;  /* 0x0000000c5151b220 */ /* 0x000fe20000410000 */
[----:B------:R-:W-:Y:S01]  /*8d60*/  STS.U16 [R114], R32 ;  /* 0x0000002072007388 */ /* 0x000fe20000000400 */
[----:B------:R-:W-:-:S03]  /*8d70*/  FSETP.GTU.FTZ.AND P3, PT, R7, 20, PT ;  /* 0x41a000000700780b */ /* 0x000fc60003f7c000 */
[----:B------:R1:W-:Y:S02]  /*8d80*/  STS.U16 [R113+0x2], R8 ;  /* 0x0000020871007388 */ /* 0x0003e40000000400 */
[----:B------:R-:W3:Y:S01]  /*8d90*/  @!P0 MUFU.RCP R10, R10 ;  /* 0x0000000a000a8308 */ /* 0x000ee20000001000 */
[----:B------:R-:W-:Y:S01]  /*8da0*/  @!P2 FMUL.FTZ R82, R82, R13 ;  /* 0x0000000d5252a220 */ /* 0x000fe20000410000 */
[----:B------:R-:W-:Y:S01]  /*8db0*/  PRMT R2, R30, 0x7632, R2 ;  /* 0x000076321e027816 */ /* 0x000fe20000000002 */
[----:B-1----:R-:W-:Y:S01]  /*8dc0*/  FADD.FTZ R8, R3, R152 ;  /* 0x0000009803087221 */ /* 0x002fe20000010000 */
[----:B------:R-:W-:-:S04]  /*8dd0*/  SHF.L.U32 R5, R5, 0x10, RZ ;  /* 0x0000001005057819 */ /* 0x000fc800000006ff */
[----:B------:R-:W-:Y:S01]  /*8de0*/  FSETP.GTU.FTZ.AND P2, PT, R8, 20, PT ;  /* 0x41a000000800780b */ /* 0x000fe20003f5c000 */
[----:B------:R-:W-:Y:S01]  /*8df0*/  STS.U16 [R112+0x4], R30 ;  /* 0x0000041e70007388 */ /* 0x000fe20000000400 */
[----:B--2---:R-:W-:-:S03]  /*8e00*/  SHF.L.U32 R3, R4, 0x10, RZ ;  /* 0x0000001004037819 */ /* 0x004fc600000006ff */
[----:B------:R1:W-:Y:S01]  /*8e10*/  STS.U16 [R111+0x6], R2 ;  /* 0x000006026f007388 */ /* 0x0003e20000000400 */
[----:B0-----:R-:W-:Y:S01]  /*8e20*/  @!P5 FMUL.FTZ R92, R92, R9 ;  /* 0x000000095c5cd220 */ /* 0x001fe20000410000 */
[----:B------:R-:W-:Y:S01]  /*8e30*/  PRMT R9, R28, 0x7632, R9 ;  /* 0x000076321c097816 */ /* 0x000fe20000000009 */
[----:B---3--:R-:W-:Y:S01]  /*8e40*/  @!P0 FMUL.FTZ R79, R79, R10 ;  /* 0x0000000a4f4f8220 */ /* 0x008fe20000410000 */
[----:B------:R-:W-:Y:S01]  /*8e50*/  @!P1 FMUL.FTZ R87, R87, R14 ;  /* 0x0000000e57579220 */ /* 0x000fe20000410000 */
[--C-:B------:R-:W-:Y:S01]  /*8e60*/  FADD.FTZ R4, R3, R152.reuse ;  /* 0x0000009803047221 */ /* 0x100fe20000010000 */
[----:B-1----:R-:W-:Y:S01]  /*8e70*/  @!P3 FMUL.FTZ R2, R7, -1.4426950216293334961 ;  /* 0xbfb8aa3b0702b820 */ /* 0x002fe20000410000 */
[----:B------:R-:W-:Y:S01]  /*8e80*/  FADD.FTZ R7, R5, R152 ;  /* 0x0000009805077221 */ /* 0x000fe20000010000 */
[----:B------:R-:W-:Y:S01]  /*8e90*/  PRMT R10, R26, 0x7632, R10 ;  /* 0x000076321a0a7816 */ /* 0x000fe2000000000a */
[----:B------:R-:W-:Y:S01]  /*8ea0*/  @!P2 FMUL.FTZ R3, R8, -1.4426950216293334961 ;  /* 0xbfb8aa3b0803a820 */ /* 0x000fe20000410000 */
[----:B------:R-:W-:Y:S01]  /*8eb0*/  STS.U16 [R110+0x8], R28 ;  /* 0x0000081c6e007388 */ /* 0x000fe20000000400 */
[----:B------:R-:W-:-:S02]  /*8ec0*/  PRMT R8, R24, 0x7632, R8 ;  /* 0x0000763218087816 */ /* 0x000fc40000000008 */
[----:B------:R-:W-:Y:S01]  /*8ed0*/  FSETP.GTU.FTZ.AND P1, PT, R7, 20, PT ;  /* 0x41a000000700780b */ /* 0x000fe20003f3c000 */
[----:B------:R0:W-:Y:S01]  /*8ee0*/  STS.U16 [R109+0xa], R9 ;  /* 0x00000a096d007388 */ /* 0x0001e20000000400 */
[----:B------:R-:W-:Y:S02]  /*8ef0*/  ISETP.NE.AND P0, PT, R150, RZ, PT ;  /* 0x000000ff9600720c */ /* 0x000fe40003f05270 */
[----:B------:R-:W-:Y:S01]  /*8f00*/  F2FP.BF16.F32.PACK_AB R18, R18, R21 ;  /* 0x000000151212723e */ /* 0x000fe200000010ff */
[----:B------:R-:W-:Y:S01]  /*8f10*/  STS.U16 [R108+0xc], R26 ;  /* 0x00000c1a6c007388 */ /* 0x000fe20000000400 */
[----:B-----5:R-:W-:-:S03]  /*8f20*/  SHF.L.U32 R5, R6, 0x10, RZ ;  /* 0x0000001006057819 */ /* 0x020fc600000006ff */
[----:B------:R1:W-:Y:S01]  /*8f30*/  STS.U16 [R107+0xe], R10 ;  /* 0x00000e0a6b007388 */ /* 0x0003e20000000400 */
[----:B0-----:R-:W-:-:S03]  /*8f40*/  PRMT R9, R22, 0x7632, R9 ;  /* 0x0000763216097816 */ /* 0x001fc60000000009 */
[----:B------:R-:W-:Y:S04]  /*8f50*/  STS.U16 [R106+0x10], R24 ;  /* 0x000010186a007388 */ /* 0x000fe80000000400 */
[----:B------:R0:W-:Y:S01]  /*8f60*/  STS.U16 [R105+0x12], R8 ;  /* 0x0000120869007388 */ /* 0x0001e20000000400 */
[----:B-1----:R-:W-:-:S03]  /*8f70*/  PRMT R10, R20, 0x7632, R10 ;  /* 0x00007632140a7816 */ /* 0x002fc6000000000a */
[----:B------:R-:W-:Y:S01]  /*8f80*/  STS.U16 [R104+0x14], R22 ;  /* 0x0000141668007388 */ /* 0x000fe20000000400 */
[----:B------:R-:W-:Y:S01]  /*8f90*/  FSETP.GTU.FTZ.AND P6, PT, R0, 20, PT ;  /* 0x41a000000000780b */ /* 0x000fe20003fdc000 */
[----:B------:R-:W-:Y:S02]  /*8fa0*/  IMAD.U32 R12, RZ, RZ, UR19 ;  /* 0x00000013ff0c7e24 */ /* 0x000fe4000f8e00ff */
[----:B------:R-:W-:Y:S01]  /*8fb0*/  STS.U16 [R103+0x16], R9 ;  /* 0x0000160967007388 */ /* 0x000fe20000000400 */
[----:B0-----:R-:W-:-:S03]  /*8fc0*/  PRMT R8, R18, 0x7632, R8 ;  /* 0x0000763212087816 */ /* 0x001fc60000000008 */
[----:B------:R-:W-:Y:S01]  /*8fd0*/  STS.U16 [R102+0x18], R20 ;  /* 0x0000181466007388 */ /* 0x000fe20000000400 */
[----:B------:R-:W-:-:S03]  /*8fe0*/  FADD.FTZ R6, R5, R152 ;  /* 0x0000009805067221 */ /* 0x000fc60000010000 */
[----:B------:R-:W-:Y:S01]  /*8ff0*/  STS.U16 [R101+0x1a], R10 ;  /* 0x00001a0a65007388 */ /* 0x000fe20000000400 */
[----:B------:R-:W-:Y:S01]  /*9000*/  @!P4 FMUL.FTZ R80, R80, R11 ;  /* 0x0000000b5050c220 */ /* 0x000fe20000410000 */
[----:B------:R-:W-:Y:S02]  /*9010*/  @!P1 FMUL.FTZ R5, R7, -1.4426950216293334961 ;  /* 0xbfb8aa3b07059820 */ /* 0x000fe40000410000 */
        /* <DEDUP_REMOVED lines=21> */
[----:B------:R-:W-:-:S06]  /*9170*/  @!P6 FMUL.FTZ R0, R0, -1.4426950216293334961 ;  /* 0xbfb8aa3b0000e820 */ /* 0x000fcc0000410000 */
[----:B------:R-:W1:Y:S01]  /*9180*/  @!P6 MUFU.EX2 R0, R0 ;  /* 0x000000000000e308 */ /* 0x000e620000000800 */
[----:B------:R-:W-:Y:S02]  /*9190*/  FSETP.GTU.FTZ.AND P5, PT, R4, 20, PT ;  /* 0x41a000000400780b */ /* 0x000fe40003fbc000 */
[----:B------:R-:W-:-:S05]  /*91a0*/  FSETP.GTU.FTZ.AND P4, PT, R6, 20, PT ;  /* 0x41a000000600780b */ /* 0x000fca0003f9c000 */
[----:B------:R-:W2:Y:S01]  /*91b0*/  @!P3 MUFU.EX2 R2, R2 ;  /* 0x000000020002b308 */ /* 0x000ea20000000800 */
[----:B------:R-:W-:-:S07]  /*91c0*/  USHF.R.S32.HI UR23, URZ, 0x1f, UR22 ;  /* 0x0000001fff177899 */ /* 0x000fce0008011416 */
[----:B------:R-:W3:Y:S01]  /*91d0*/  @!P2 MUFU.EX2 R3, R3 ;  /* 0x000000030003a308 */ /* 0x000ee20000000800 */
[----:B------:R-:W4:Y:S01]  /*91e0*/  LDS R39, [UR32+0x840] ;  /* 0x00084020ff277984 */ /* 0x000f220008000800 */
[----:B-1----:R-:W-:-:S06]  /*91f0*/  @!P6 FADD.FTZ R0, R0, 1 ;  /* 0x3f8000000000e421 */ /* 0x002fcc0000010000 */
[----:B------:R-:W1:Y:S01]  /*9200*/  @!P1 MUFU.EX2 R5, R5 ;  /* 0x0000000500059308 */ /* 0x000e620000000800 */
[----:B------:R-:W-:Y:S01]  /*9210*/  @!P5 FMUL.FTZ R4, R4, -1.4426950216293334961 ;  /* 0xbfb8aa3b0404d820 */ /* 0x000fe20000410000 */
[----:B------:R-:W-:Y:S01]  /*9220*/  @!P4 FMUL.FTZ R6, R6, -1.4426950216293334961 ;  /* 0xbfb8aa3b0606c820 */ /* 0x000fe20000410000 */
[----:B------:R-:W-:-:S05]  /*9230*/  UIMAD.WIDE.U32 UR20, UR27, UR28, UR22 ;  /* 0x0000001c1b1472a5 */ /* 0x000fca000f8e0016 */
[----:B------:R-:W5:Y:S01]  /*9240*/  @!P6 MUFU.RCP R0, R0 ;  /* 0x000000000000e308 */ /* 0x000f620000001000 */
[----:B------:R-:W-:Y:S01]  /*9250*/  UIMAD UR21, UR27, UR29, UR21 ;  /* 0x0000001d1b1572a4 */ /* 0x000fe2000f8e0215 */
[----:B--2---:R-:W-:Y:S01]  /*9260*/  @!P3 FADD.FTZ R2, R2, 1 ;  /* 0x3f8000000202b421 */ /* 0x004fe20000010000 */
[----:B------:R-:W2:Y:S01]  /*9270*/  LDCU.64 UR28, c[0x0][0x550] ;  /* 0x0000aa00ff1c77ac */ /* 0x000ea20008000a00 */
[----:B---3--:R-:W-:-:S04]  /*9280*/  @!P2 FADD.FTZ R3, R3, 1 ;  /* 0x3f8000000303a421 */ /* 0x008fc80000010000 */
[----:B------:R-:W3:Y:S01]  /*9290*/  @!P5 MUFU.EX2 R4, R4 ;  /* 0x000000040004d308 */ /* 0x000ee20000000800 */
[----:B-1----:R-:W-:-:S07]  /*92a0*/  @!P1 FADD.FTZ R5, R5, 1 ;  /* 0x3f80000005059421 */ /* 0x002fce0000010000 */
[----:B------:R-:W1:Y:S01]  /*92b0*/  @!P4 MUFU.EX2 R6, R6 ;  /* 0x000000060006c308 */ /* 0x000e620000000800 */
[----:B------:R-:W-:-:S07]  /*92c0*/  UIMAD.WIDE.U32 UR20, UR26, UR30, UR20 ;  /* 0x0000001e1a1472a5 */ /* 0x000fce000f8e0014 */
[----:B------:R-:W2:Y:S01]  /*92d0*/  @!P3 MUFU.RCP R41, R2 ;  /* 0x000000020029b308 */ /* 0x000ea20000001000 */
[----:B------:R-:W-:-:S07]  /*92e0*/  UIMAD UR19, UR26, UR31, UR21 ;  /* 0x0000001f1a1372a4 */ /* 0x000fce000f8e0215 */
[----:B0-----:R0:W4:Y:S01]  /*92f0*/  @!P2 MUFU.RCP R8, R3 ;  /* 0x000000030008a308 */ /* 0x0011220000001000 */
[----:B-----5:R-:W-:-:S07]  /*9300*/  @!P6 FMUL.FTZ R91, R91, R0 ;  /* 0x000000005b5be220 */ /* 0x020fce0000410000 */
[----:B------:R-:W5:Y:S01]  /*9310*/  @!P1 MUFU.RCP R10, R5 ;  /* 0x00000005000a9308 */ /* 0x000f620000001000 */
[----:B------:R-:W-:Y:S01]  /*9320*/  IADD3 R0, P6, PT, R148, UR20, RZ ;  /* 0x0000001494007c10 */ /* 0x000fe2000ffde0ff */
[----:B---3--:R-:W-:Y:S01]  /*9330*/  @!P5 FADD.FTZ R4, R4, 1 ;  /* 0x3f8000000404d421 */ /* 0x008fe20000010000 */
[----:B-1----:R-:W-:Y:S01]  /*9340*/  @!P4 FADD.FTZ R6, R6, 1 ;  /* 0x3f8000000606c421 */ /* 0x002fe20000010000 */
[----:B--2---:R-:W-:Y:S01]  /*9350*/  @!P3 FMUL.FTZ R94, R94, R41 ;  /* 0x000000295e5eb220 */ /* 0x004fe20000410000 */
[----:B0-----:R-:W-:Y:S01]  /*9360*/  IADD3.X R3, PT, PT, RZ, UR19, RZ, P6, !PT ;  /* 0x00000013ff037c10 */ /* 0x001fe2000b7fe4ff */
[----:B------:R-:W0:Y:S01]  /*9370*/  LDCU.64 UR20, c[0x0][0x518] ;  /* 0x0000a300ff1477ac */ /* 0x000e220008000a00 */
[----:B------:R-:W-:Y:S01]  /*9380*/  LEA R2, P6, R0, UR28, 0x1 ;  /* 0x0000001c00027c11 */ /* 0x000fe2000f8c08ff */
[----:B------:R-:W1:Y:S01]  /*9390*/  @!P5 MUFU.RCP R43, R4 ;  /* 0x00000004002bd308 */ /* 0x000e620000001000 */
[----:B----4-:R-:W-:Y:S01]  /*93a0*/  @!P2 FMUL.FTZ R93, R93, R8 ;  /* 0x000000085d5da220 */ /* 0x010fe20000410000 */
[----:B------:R-:W-:Y:S01]  /*93b0*/  ISETP.GE.AND P2, PT, R148, R39, PT ;  /* 0x000000279400720c */ /* 0x000fe20003f46270 */
[----:B------:R-:W2:Y:S01]  /*93c0*/  LDCU.64 UR30, c[0x0][0x560] ;  /* 0x0000ac00ff1e77ac */ /* 0x000ea20008000a00 */
[----:B------:R-:W-:-:S04]  /*93d0*/  LEA.HI.X R3, R0, UR29, R3, 0x1, P6 ;  /* 0x0000001d00037c11 */ /* 0x000fc8000b0f0c03 */
[----:B------:R-:W3:Y:S01]  /*93e0*/  @!P4 MUFU.RCP R45, R6 ;  /* 0x00000006002dc308 */ /* 0x000ee20000001000 */
[----:B-----5:R-:W-:Y:S01]  /*93f0*/  @!P1 FMUL.FTZ R95, R95, R10 ;  /* 0x0000000a5f5f9220 */ /* 0x020fe20000410000 */
        /* <DEDUP_REMOVED lines=8> */
[----:B------:R-:W-:Y:S01]  /*9480*/  @!P3 STG.E.U16 desc[UR24][R2.64+0x40], R9 ;  /* 0x000040090200b986 */ /* 0x000fe2000c101518 */
        /* <DEDUP_REMOVED lines=36> */
[C---:B------:R-:W-:Y:S02]  /*96d0*/  PRMT R54, R0.reuse, 0x7610, R54 ;  /* 0x0000761000367816 */ /* 0x040fe40000000036 */
[----:B------:R-:W-:Y:S02]  /*96e0*/  PRMT R7, R0, 0x7632, R7 ;  /* 0x0000763200077816 */ /* 0x000fe40000000007 */
[----:B------:R-:W-:Y:S01]  /*96f0*/  F2FP.BF16.F32.PACK_AB R0, R94, R91 ;  /* 0x0000005b5e00723e */ /* 0x000fe200000010ff */
[----:B------:R-:W-:Y:S01]  /*9700*/  STS.U16 [R114], R57 ;  /* 0x0000003972007388 */ /* 0x000fe20000000400 */
[----:B------:R-:W-:-:S03]  /*9710*/  PRMT R53, R2, 0x7610, R53 ;  /* 0x0000761002357816 */ /* 0x000fc60000000035 */
[----:B------:R1:W-:Y:S01]  /*9720*/  STS.U16 [R113+0x2], R4 ;  /* 0x0000020471007388 */ /* 0x0003e20000000400 */
[----:B------:R-:W-:-:S03]  /*9730*/  PRMT R52, R0, 0x7610, R52 ;  /* 0x0000761000347816 */ /* 0x000fc60000000034 */
[----:B------:R3:W-:Y:S04]  /*9740*/  STS.U16 [R112+0x4], R3 ;  /* 0x0000040370007388 */ /* 0x0007e80000000400 */
[----:B------:R-:W-:Y:S01]  /*9750*/  STS.U16 [R111+0x6], R5 ;  /* 0x000006056f007388 */ /* 0x000fe20000000400 */
[----:B-1----:R-:W-:-:S03]  /*9760*/  PRMT R4, R2, 0x7632, R4 ;  /* 0x0000763202047816 */ /* 0x002fc60000000004 */
[----:B------:R-:W-:Y:S01]  /*9770*/  STS.U16 [R110+0x8], R55 ;  /* 0x000008376e007388 */ /* 0x000fe20000000400 */
[----:B------:R-:W-:Y:S02]  /*9780*/  F2FP.BF16.F32.PACK_AB R2, R96, R93 ;  /* 0x0000005d6002723e */ /* 0x000fe400000010ff */
[----:B---3--:R-:W-:Y:S01]  /*9790*/  PRMT R3, R0, 0x7632, R3 ;  /* 0x0000763200037816 */ /* 0x008fe20000000003 */
[----:B------:R1:W-:Y:S01]  /*97a0*/  STS.U16 [R109+0xa], R6 ;  /* 0x00000a066d007388 */ /* 0x0003e20000000400 */
[----:B------:R-:W-:-:S03]  /*97b0*/  F2FP.BF16.F32.PACK_AB R0, R98, R95 ;  /* 0x0000005f6200723e */ /* 0x000fc600000010ff */
[----:B------:R-:W-:Y:S01]  /*97c0*/  STS.U16 [R108+0xc], R54 ;  /* 0x00000c366c007388 */ /* 0x000fe20000000400 */
[----:B------:R-:W-:-:S03]  /*97d0*/  PRMT R8, R0, 0x7632, R8 ;  /* 0x0000763200087816 */ /* 0x000fc60000000008 */
[----:B------:R-:W-:Y:S01]  /*97e0*/  STS.U16 [R107+0xe], R7 ;  /* 0x00000e076b007388 */ /* 0x000fe20000000400 */
        /* <DEDUP_REMOVED lines=28> */
[----:B------:R-:W3:Y:S01]  /*99b0*/  LDS R21, [UR32+0x840] ;  /* 0x00084020ff157984 */ /* 0x000ee20008000800 */
[----:B0-----:R-:W-:-:S04]  /*99c0*/  UIMAD.WIDE.U32 UR22, UR27, UR20, UR22 ;  /* 0x000000141b1672a5 */ /* 0x001fc8000f8e0016 */
[----:B------:R-:W-:-:S03]  /*99d0*/  UIMAD UR21, UR27, UR21, UR23 ;  /* 0x000000151b1572a4 */ /* 0x000fc6000f8e0217 */
[----:B------:R-:W-:Y:S02]  /*99e0*/  UMOV UR20, UR22 ;  /* 0x0000001600147c82 */ /* 0x000fe40008000000 */
[----:B----4-:R-:W-:Y:S01]  /*99f0*/  UIMAD.WIDE.U32 UR20, UR26, UR28, UR20 ;  /* 0x0000001c1a1472a5 */ /* 0x010fe2000f8e0014 */
[----:B------:R-:W-:-:S03]  /*9a00*/  FADD.FTZ R74, R74, R153 ;  /* 0x000000994a4a7221 */ /* 0x000fc60000010000 */
[----:B------:R-:W-:Y:S02]  /*9a10*/  UIMAD UR19, UR26, UR29, UR21 ;  /* 0x0000001d1a1372a4 */ /* 0x000fe4000f8e0215 */
[----:B-1----:R-:W-:Y:S01]  /*9a20*/  IADD3 R0, P0, PT, R148, UR20, RZ ;  /* 0x0000001494007c10 */ /* 0x002fe2000ff1e0ff */
[----:B------:R-:W-:-:S03]  /*9a30*/  FADD.FTZ R77, R74, R77 ;  /* 0x0000004d4a4d7221 */ /* 0x000fc60000010000 */
[----:B------:R-:W-:Y:S02]  /*9a40*/  IADD3.X R3, PT, PT, RZ, UR19, RZ, P0, !PT ;  /* 0x00000013ff037c10 */ /* 0x000fe400087fe4ff */
[----:B--2---:R-:W-:Y:S01]  /*9a50*/  LEA R2, P2, R0, UR30, 0x1 ;  /* 0x0000001e00027c11 */ /* 0x004fe2000f8408ff */
[----:B------:R-:W-:-:S03]  /*9a60*/  FADD.FTZ R76, R77, R76 ;  /* 0x0000004c4d4c7221 */ /* 0x000fc60000010000 */
[----:B------:R-:W-:Y:S01]  /*9a70*/  LEA.HI.X R3, R0, UR31, R3, 0x1, P2 ;  /* 0x0000001f00037c11 */ /* 0x000fe200090f0c03 */
[----:B------:R-:W-:Y:S01]  /*9a80*/  FADD.FTZ R79, R76, R79 ;  /* 0x0000004f4c4f7221 */ /* 0x000fe20000010000 */
[-C--:B---3--:R-:W-:Y:S02]  /*9a90*/  ISETP.GE.AND P1, PT, R146, R21.reuse, PT ;  /* 0x000000159200720c */ /* 0x088fe40003f26270 */
[-C--:B------:R-:W-:Y:S02]  /*9aa0*/  ISETP.GE.AND P2, PT, R143, R21.reuse, PT ;  /* 0x000000158f00720c */ /* 0x080fe40003f46270 */
[-C--:B------:R-:W-:Y:S02]  /*9ab0*/  ISETP.GE.AND P3, PT, R142, R21.reuse, PT ;  /* 0x000000158e00720c */ /* 0x080fe40003f66270 */
[-C--:B------:R-:W-:Y:S02]  /*9ac0*/  ISETP.GE.AND P4, PT, R141, R21.reuse, PT ;  /* 0x000000158d00720c */ /* 0x080fe40003f86270 */
[----:B------:R-:W-:-:S02]  /*9ad0*/  ISETP.GE.AND P5, PT, R140, R21, PT ;  /* 0x000000158c00720c */ /* 0x000fc40003fa6270 */
[----:B------:R-:W-:-:S03]  /*9ae0*/  ISETP.GE.AND P6, PT, R139, R21, PT ;  /* 0x000000158b00720c */ /* 0x000fc60003fc6270 */
[----:B------:R0:W-:Y:S01]  /*9af0*/  @!P1 STG.E.U16 desc[UR24][R2.64+0x40], R129 ;  /* 0x0000408102009986 */ /* 0x0001e2000c101518 */
[-C--:B------:R-:W-:Y:S02]  /*9b00*/  ISETP.GE.AND P1, PT, R144, R21.reuse, PT ;  /* 0x000000159000720c */ /* 0x080fe40003f26270 */
        /* <DEDUP_REMOVED lines=27> */
[----:B------:R0:W-:Y:S01]  /*9cc0*/  @!P6 STG.E.U16 desc[UR24][R2.64+0x3c0], R19 ;  /* 0x0003c0130200e986 */ /* 0x0001e2000c101518 */
[----:B------:R-:W-:-:S03]  /*9cd0*/  FADD.FTZ R94, R91, R94 ;  /* 0x0000005e5b5e7221 */ /* 0x000fc60000010000 */
[----:B------:R0:W-:Y:S01]  /*9ce0*/  @!P0 STG.E.U16 desc[UR24][R2.64+0x80], R7 ;  /* 0x0000800702008986 */ /* 0x0001e2000c101518 */
[----:B------:R-:W-:Y:S01]  /*9cf0*/  ISETP.GE.AND P0, PT, R138, R21, PT ;  /* 0x000000158a00720c */ /* 0x000fe20003f06270 */
[----:B------:R-:W-:Y:S01]  /*9d00*/  UIADD3 UR13, UP0, UPT, UR13, -0x800, URZ ;  /* 0xfffff8000d0d7890 */ /* 0x000fe2000ff1e0ff */
[----:B------:R-:W-:-:S03]  /*9d10*/  FADD.FTZ R93, R94, R93 ;  /* 0x0000005d5e5d7221 */ /* 0x000fc60000010000 */
[----:B------:R-:W-:Y:S02]  /*9d20*/  UIADD3.X UR14, UPT, UPT, UR14, -0x1, URZ, UP0, !UPT ;  /* 0xffffffff0e0e7890 */ /* 0x000fe400087fe4ff */
[----:B------:R-:W-:Y:S01]  /*9d30*/  UISETP.GT.AND UP0, UPT, UR11, 0x1, UPT ;  /* 0x000000010b00788c */ /* 0x000fe2000bf04270 */
[----:B------:R-:W-:Y:S01]  /*9d40*/  FADD.FTZ R96, R93, R96 ;  /* 0x000000605d607221 */ /* 0x000fe20000010000 */
[----:B------:R-:W-:-:S03]  /*9d50*/  UIADD3 UR19, UPT, UPT, UR11, -0x1, URZ ;  /* 0xffffffff0b137890 */ /* 0x000fc6000fffe0ff */
[----:B------:R-:W-:Y:S01]  /*9d60*/  FADD.FTZ R95, R96, R95 ;  /* 0x0000005f605f7221 */ /* 0x000fe20000010000 */
[----:B------:R0:W-:Y:S01]  /*9d70*/  @!P0 STG.E.U16 desc[UR24][R2.64+0x240], R121 ;  /* 0x0002407902008986 */ /* 0x0001e2000c101518 */
[----:B------:R-:W-:Y:S01]  /*9d80*/  IADD3 R151, P0, PT, R151, -0x800, RZ ;  /* 0xfffff80097977810 */ /* 0x000fe20007f1e0ff */
[----:B------:R-:W-:Y:S01]  /*9d90*/  UIADD3 UR17, UP1, UPT, UR17, -0x800, URZ ;  /* 0xfffff80011117890 */ /* 0x000fe2000ff3e0ff */
[----:B------:R-:W-:Y:S01]  /*9da0*/  FADD.FTZ R153, R95, R98 ;  /* 0x000000625f997221 */ /* 0x000fe20000010000 */
[----:B------:R-:W-:Y:S01]  /*9db0*/  UIADD3 UR15, UP2, UPT, UR15, -0x800, URZ ;  /* 0xfffff8000f0f7890 */ /* 0x000fe2000ff5e0ff */
[----:B------:R-:W-:Y:S01]  /*9dc0*/  IADD3.X R149, PT, PT, R149, -0x1, RZ, P0, !PT ;  /* 0xffffffff95957810 */ /* 0x000fe200007fe4ff */
[----:B------:R-:W-:Y:S02]  /*9dd0*/  UIADD3.X UR18, UPT, UPT, UR18, -0x1, URZ, UP1, !UPT ;  /* 0xffffffff12127890 */ /* 0x000fe40008ffe4ff */
[----:B------:R-:W-:Y:S01]  /*9de0*/  UIADD3.X UR16, UPT, UPT, UR16, -0x1, URZ, UP2, !UPT ;  /* 0xffffffff10107890 */ /* 0x000fe200097fe4ff */
[----:B------:R-:W-:Y:S01]  /*9df0*/  UMOV UR11, UR19 ;  /* 0x00000013000b7c82 */ /* 0x000fe20008000000 */
[----:B------:R-:W-:Y:S10]  /*9e00*/  BRA.U UP0, `(.L_x_3892) ;  /* 0xffffff6900c07547 */ /* 0x000ff4000b83ffff */
.L_x_3813:
        /* <DEDUP_REMOVED lines=38> */
[----:B-1----:R-:W-:Y:S02]  /*a070*/  IMAD.U32 R3, RZ, RZ, UR5 ;  /* 0x00000005ff037e24 */ /* 0x002fe4000f8e00ff */
[----:B--2---:R-:W-:-:S05]  /*a080*/  FADD.FTZ R5, R4, R5 ;  /* 0x0000000504057221 */ /* 0x004fca0000010000 */
[----:B------:R2:W-:Y:S02]  /*a090*/  REDG.E.ADD.F32.FTZ.RN.STRONG.GPU desc[UR24][R2.64], R5 ;  /* 0x00000005020079a6 */ /* 0x0005e4000c12f318 */
.L_x_3894:
[----:B------:R-:W-:Y:S05]  /*a0a0*/  BSYNC.RECONVERGENT B0 ;  /* 0x0000000000007941 */ /* 0x000fea0003800200 */
.L_x_3893:
        /* <DEDUP_REMOVED lines=35> */
[----:B------:R-:W-:-:S04]  /*a2e0*/  MOV R2, UR4 ;  /* 0x0000000400027c02 */ /* 0x000fc80008000f00 */
[----:B------:R-:W-:Y:S01]  /*a2f0*/  MOV R3, UR5 ;  /* 0x0000000500037c02 */ /* 0x000fe20008000f00 */
[----:B-1----:R-:W-:-:S05]  /*a300*/  FADD.FTZ R5, R4, R5 ;  /* 0x0000000504057221 */ /* 0x002fca0000010000 */
[----:B------:R1:W-:Y:S02]  /*a310*/  REDG.E.ADD.F32.FTZ.RN.STRONG.GPU desc[UR24][R2.64], R5 ;  /* 0x00000005020079a6 */ /* 0x0003e4000c12f318 */
.L_x_3896:
[----:B------:R-:W-:Y:S05]  /*a320*/  BSYNC.RECONVERGENT B0 ;  /* 0x0000000000007941 */ /* 0x000fea0003800200 */
.L_x_3895:
[----:B------:R-:W-:Y:S05]  /*a330*/  @P0 EXIT ;  /* 0x000000000000094d */ /* 0x000fea0003800000 */
[----:B------:R-:W3:Y:S01]  /*a340*/  S2UR UR12, SR_CTAID.Y ;  /* 0x00000000000c79c3 */ /* 0x000ee20000002600 */
[----:B------:R-:W3:Y:S01]  /*a350*/  LDCU.64 UR8, c[0x0][0x4a8] ;  /* 0x00009500ff0877ac */ /* 0x000ee20008000a00 */
[----:B------:R-:W-:Y:S01]  /*a360*/  BSSY.RECONVERGENT B0, `(.L_x_3897) ;  /* 0x0000025000007945 */ /* 0x000fe20003800200 */
[----:B------:R-:W-:Y:S01]  /*a370*/  MOV R0, R9 ;  /* 0x0000000900007202 */ /* 0x000fe20000000f00 */
[----:B------:R-:W4:Y:S04]  /*a380*/  LDCU.64 UR10, c[0x0][0x4c8] ;  /* 0x00009900ff0a77ac */ /* 0x000f280008000a00 */
[----:B------:R-:W0:Y:S01]  /*a390*/  S2UR UR13, SR_CgaCtaId ;  /* 0x00000000000d79c3 */ /* 0x000e220000008800 */
[----:B------:R-:W0:Y:S01]  /*a3a0*/  LDCU UR14, c[0x0][0x360] ;  /* 0x00006c00ff0e77ac */ /* 0x000e220008000800 */
[----:B------:R-:W0:Y:S06]  /*a3b0*/  LDCU.128 UR16, c[0x0][0x530] ;  /* 0x0000a600ff1077ac */ /* 0x000e2c0008000c00 */
[----:B------:R-:W1:Y:S08]  /*a3c0*/  LDC.64 R14, c[0x0][0x4b0] ;  /* 0x00012c00ff0e7b82 */ /* 0x000e700000000a00 */
[----:B------:R-:W1:Y:S01]  /*a3d0*/  LDC.64 R16, c[0x0][0x4d0] ;  /* 0x00013400ff107b82 */ /* 0x000e620000000a00 */
[----:B---3--:R-:W-:-:S02]  /*a3e0*/  UIMAD.WIDE.U32 UR4, UR12, UR8, URZ ;  /* 0x000000080c0472a5 */ /* 0x008fc4000f8e00ff */
[----:B----4-:R-:W-:Y:S01]  /*a3f0*/  UIMAD.WIDE.U32 UR6, UR12, UR10, URZ ;  /* 0x0000000a0c0672a5 */ /* 0x010fe2000f8e00ff */
[----:B------:R-:W-:Y:S01]  /*a400*/  UMOV UR8, 0x400 ;  /* 0x0000040000087882 */ /* 0x000fe20000000000 */
[----:B------:R-:W-:Y:S02]  /*a410*/  UIMAD UR9, UR12, UR9, UR5 ;  /* 0x000000090c0972a4 */ /* 0x000fe4000f8e0205 */
[----:B------:R-:W-:Y:S02]  /*a420*/  UIMAD UR11, UR12, UR11, UR7 ;  /* 0x0000000b0c0b72a4 */ /* 0x000fe4000f8e0207 */
[----:B0-----:R-:W-:-:S12]  /*a430*/  ULEA UR13, UR13, UR8, 0x18 ;  /* 0x000000080d0d7291 */ /* 0x001fd8000f8ec0ff */
.L_x_3898:
[C---:B0-----:R-:W-:Y:S01]  /*a440*/  LEA R8, R0.reuse, UR13, 0x2 ;  /* 0x0000000d00087c11 */ /* 0x041fe2000f8e10ff */
[----:B------:R-:W-:Y:S01]  /*a450*/  UMOV UR8, UR4 ;  /* 0x0000000400087c82 */ /* 0x000fe20008000000 */
[----:B-12---:R-:W-:Y:S01]  /*a460*/  SHF.R.S32.HI R3, RZ, 0x1f, R0 ;  /* 0x0000001fff037819 */ /* 0x006fe20000011400 */
        /* <DEDUP_REMOVED lines=21> */
.L_x_3897:
[----:B------:R-:W-:Y:S05]  /*a5c0*/  EXIT ;  /* 0x000000000000794d */ /* 0x000fea0003800000 */
.L_x_3851:
[----:B------:R-:W-:Y:S01]  /*a5d0*/  HFMA2 R226, -RZ, RZ, 0, 5.9604644775390625e-08 ;  /* 0x00000001ffe27431 */ /* 0x000fe200000001ff */
[----:B------:R-:W-:Y:S01]  /*a5e0*/  MOV R239, R222 ;  /* 0x000000de00ef7202 */ /* 0x000fe20000000f00 */
[----:B------:R-:W-:Y:S01]  /*a5f0*/  IMAD.MOV.U32 R243, RZ, RZ, RZ ;  /* 0x000000fffff37224 */ /* 0x000fe200078e00ff */
[----:B------:R-:W-:-:S07]  /*a600*/  MOV R6, 0xffffffff ;  /* 0xffffffff00067802 */ /* 0x000fce0000000f00 */
[----:B0-2--5:R-:W-:Y:S05]  /*a610*/  WARPSYNC.COLLECTIVE R6, `(.L_x_3899) ;  /* 0x0000000006087348 */ /* 0x025fea0003c00000 */
[----:B------:R1:W3:Y:S02]  /*a620*/  SHFL.UP P6, R4, R239, R226, R243 ;  /* 0x040000e2ef047389 */ /* 0x0002e400000c00f3 */
[----:B0123-5:R-:W-:Y:S05]  /*a630*/  ENDCOLLECTIVE ;  /* 0x000000000000791b */ /* 0x02ffea0003800000 */
.L_x_3899:
[----:B------:R-:W-:Y:S02]  /*a640*/  MOV R239, R5 ;  /* 0x0000000500ef7202 */ /* 0x000fe40000000f00 */
[----:B------:R-:W-:-:S07]  /*a650*/  MOV R7, R4 ;  /* 0x0000000400077202 */ /* 0x000fce0000000f00 */
[----:B------:R-:W-:Y:S05]  /*a660*/  WARPSYNC.COLLECTIVE R6, `(.L_x_3900) ;  /* 0x0000000006087348 */ /* 0x000fea0003c00000 */
[----:B------:R0:W1:Y:S02]  /*a670*/  SHFL.UP P6, R4, R239, R226, R243 ;  /* 0x040000e2ef047389 */ /* 0x00006400000c00f3 */
[----:B01----:R-:W-:Y:S05]  /*a680*/  ENDCOLLECTIVE ;  /* 0x000000000000791b */ /* 0x003fea0003800000 */
.L_x_3900:
[----:B------:R-:W-:Y:S02]  /*a690*/  IMAD.MOV.U32 R226, RZ, RZ, 0x2 ;  /* 0x00000002ffe27424 */ /* 0x000fe400078e00ff */
[C---:B------:R-:W-:Y:S01]  /*a6a0*/  FFMA.FTZ R4, R222.reuse, R4, R5 ;  /* 0x00000004de047223 */ /* 0x040fe20000010005 */
[----:B------:R-:W-:-:S04]  /*a6b0*/  @P5 FMUL.FTZ R222, R222, R7 ;  /* 0x00000007dede5220 */ /* 0x000fc80000410000 */
[----:B------:R-:W-:Y:S02]  /*a6c0*/  FSEL R235, R5, R4, !P5 ;  /* 0x0000000405eb7208 */ /* 0x000fe40006800000 */
[----:B------:R-:W-:Y:S02]  /*a6d0*/  MOV R239, R222 ;  /* 0x000000de00ef7202 */ /* 0x000fe40000000f00 */
[----:B------:R-:W-:-:S13]  /*a6e0*/  ISETP.GE.AND P5, PT, R131, 0x8, PT ;  /* 0x000000088300780c */ /* 0x000fda0003fa6270 */
[----:B------:R-:W-:Y:S05]  /*a6f0*/  WARPSYNC.COLLECTIVE R6, `(.L_x_3901) ;  /* 0x0000000006087348 */ /* 0x000fea0003c00000 */
[----:B------:R0:W1:Y:S02]  /*a700*/  SHFL.UP P6, R4, R239, R226, R243 ;  /* 0x040000e2ef047389 */ /* 0x00006400000c00f3 */
[----:B01----:R-:W-:Y:S05]  /*a710*/  ENDCOLLECTIVE ;  /* 0x000000000000791b */ /* 0x003fea0003800000 */
.L_x_3901:
[----:B------:R-:W-:Y:S02]  /*a720*/  MOV R239, R235 ;  /* 0x000000eb00ef7202 */ /* 0x000fe40000000f00 */
[----:B------:R-:W-:-:S07]  /*a730*/  MOV R7, R4 ;  /* 0x0000000400077202 */ /* 0x000fce0000000f00 */
[----:B------:R-:W-:Y:S05]  /*a740*/  WARPSYNC.COLLECTIVE R6, `(.L_x_3902) ;  /* 0x0000000006087348 */ /* 0x000fea0003c00000 */
[----:B------:R0:W1:Y:S02]  /*a750*/  SHFL.UP P6, R4, R239, R226, R243 ;  /* 0x040000e2ef047389 */ /* 0x00006400000c00f3 */
[----:B01----:R-:W-:Y:S05]  /*a760*/  ENDCOLLECTIVE ;  /* 0x000000000000791b */ /* 0x003fea0003800000 */
.L_x_3902:
        /* <DEDUP_REMOVED lines=8> */
.L_x_3903:
[----:B------:R-:W-:Y:S01]  /*a7f0*/  MOV R239, R237 ;  /* 0x000000ed00ef7202 */ /* 0x000fe20000000f00 */
[----:B------:R-:W-:-:S07]  /*a800*/  IMAD.MOV.U32 R5, RZ, RZ, R4 ;  /* 0x000000ffff057224 */ /* 0x000fce00078e0004 */
[----:B------:R-:W-:Y:S05]  /*a810*/  WARPSYNC.COLLECTIVE R6, `(.L_x_3904) ;  /* 0x0000000006087348 */ /* 0x000fea0003c00000 */
[----:B------:R0:W1:Y:S02]  /*a820*/  SHFL.UP P6, R4, R239, R226, R243 ;  /* 0x040000e2ef047389 */ /* 0x00006400000c00f3 */
[----:B01----:R-:W-:Y:S05]  /*a830*/  ENDCOLLECTIVE ;  /* 0x000000000000791b */ /* 0x003fea0003800000 */
.L_x_3904:
        /* <DEDUP_REMOVED lines=8> */
.L_x_3905:
[----:B------:R-:W-:Y:S01]  /*a8c0*/  IMAD.MOV.U32 R239, RZ, RZ, R7 ;  /* 0x000000ffffef7224 */ /* 0x000fe200078e0007 */
[----:B------:R-:W-:-:S07]  /*a8d0*/  MOV R5, R4 ;  /* 0x0000000400057202 */ /* 0x000fce0000000f00 */
[----:B------:R-:W-:Y:S05]  /*a8e0*/  WARPSYNC.COLLECTIVE R6, `(.L_x_3906) ;  /* 0x0000000006087348 */ /* 0x000fea0003c00000 */
[----:B------:R0:W1:Y:S02]  /*a8f0*/  SHFL.UP P6, R4, R239, R226, R243 ;  /* 0x040000e2ef047389 */ /* 0x00006400000c00f3 */
[----:B01----:R-:W-:Y:S05]  /*a900*/  ENDCOLLECTIVE ;  /* 0x000000000000791b */ /* 0x003fea0003800000 */
.L_x_3906:
        /* <DEDUP_REMOVED lines=8> */
.L_x_3907:
[----:B------:R-:W-:Y:S02]  /*a990*/  MOV R239, R5 ;  /* 0x0000000500ef7202 */ /* 0x000fe40000000f00 */
[----:B------:R-:W-:-:S07]  /*a9a0*/  MOV R235, R4 ;  /* 0x0000000400eb7202 */ /* 0x000fce0000000f00 */
[----:B------:R-:W-:Y:S05]  /*a9b0*/  WARPSYNC.COLLECTIVE R6, `(.L_x_3908) ;  /* 0x0000000006087348 */ /* 0x000fea0003c00000 */
[----:B------:R0:W1:Y:S02]  /*a9c0*/  SHFL.UP P6, R4, R239, R226, R243 ;  /* 0x040000e2ef047389 */ /* 0x00006400000c00f3 */
[----:B01----:R-:W-:Y:S05]  /*a9d0*/  ENDCOLLECTIVE ;  /* 0x000000000000791b */ /* 0x003fea0003800000 */
.L_x_3908:
[----:B------:R-:W-:Y:S05]  /*a9e0*/  BRA `(.L_x_3909) ;  /* 0xffffffb000fc7947 */ /* 0x000fea000383ffff */
.L_x_3852:
[----:B------:R-:W-:Y:S01]  /*a9f0*/  HFMA2 R218, -RZ, RZ, 0, 1.847743988037109375e-06 ;  /* 0x0000001fffda7431 */ /* 0x000fe200000001ff */
[----:B------:R-:W-:Y:S01]  /*aa00*/  BSSY B0, `(.L_x_3910) ;  /* 0x0000007000007945 */ /* 0x000fe20003800000 */
[----:B------:R-:W-:Y:S01]  /*aa10*/  IMAD.MOV.U32 R241, RZ, RZ, R222 ;  /* 0x000000fffff17224 */ /* 0x000fe200078e00de */
[----:B------:R-:W-:Y:S02]  /*aa20*/  MOV R7, 0x1f ;  /* 0x0000001f00077802 */ /* 0x000fe40000000f00 */
[----:B------:R-:W-:-:S07]  /*aa30*/  MOV R6, 0xffffffff ;  /* 0xffffffff00067802 */ /* 0x000fce0000000f00 */
[----:B0-2--5:R-:W-:Y:S05]  /*aa40*/  WARPSYNC.COLLECTIVE R6, `(.L_x_3911) ;  /* 0x0000000006087348 */ /* 0x025fea0003c00000 */
[----:B------:R1:W3:Y:S02]  /*aa50*/  SHFL.IDX P3, R220, R241, R218, R7 ;  /* 0x000000daf1dc7389 */ /* 0x0002e40000060007 */
[----:B0123-5:R-:W-:Y:S05]  /*aa60*/  ENDCOLLECTIVE ;  /* 0x000000000000791b */ /* 0x02ffea0003800000 */
.L_x_3911:
[----:B------:R-:W-:Y:S05]  /*aa70*/  BSYNC B0 ;  /* 0x0000000000007941 */ /* 0x000fea0003800000 */
.L_x_3910:
[----:B------:R-:W-:Y:S05]  /*aa80*/  BRA `(.L_x_3912) ;  /* 0xffffffb000ec7947 */ /* 0x000fea000383ffff */
.L_x_3853:
        /* <DEDUP_REMOVED lines=8> */
.L_x_3914:
[----:B------:R-:W-:Y:S05]  /*ab10*/  BSYNC B0 ;  /* 0x0000000000007941 */ /* 0x000fea0003800000 */
.L_x_3913:
[----:B------:R-:W-:Y:S05]  /*ab20*/  BRA `(.L_x_3915) ;  /* 0xffffffb000cc7947 */ /* 0x000fea000383ffff */
.L_x_3854:
[----:B------:R-:W-:Y:S01]  /*ab30*/  HFMA2 R226, -RZ, RZ, 0, 5.9604644775390625e-08 ;  /* 0x00000001ffe27431 */ /* 0x000fe200000001ff */
[----:B------:R-:W-:Y:S01]  /*ab40*/  BSSY B0, `(.L_x_3916) ;  /* 0x0000007000007945 */ /* 0x000fe20003800000 */
[----:B------:R-:W-:Y:S01]  /*ab50*/  MOV R239, R222 ;  /* 0x000000de00ef7202 */ /* 0x000fe20000000f00 */
[----:B------:R-:W-:Y:S01]  /*ab60*/  IMAD.MOV.U32 R243, RZ, RZ, RZ ;  /* 0x000000fffff37224 */ /* 0x000fe200078e00ff */
[----:B------:R-:W-:-:S07]  /*ab70*/  MOV R6, 0xffffffff ;  /* 0xffffffff00067802 */ /* 0x000fce0000000f00 */
[----:B0-2--5:R-:W-:Y:S05]  /*ab80*/  WARPSYNC.COLLECTIVE R6, `(.L_x_3917) ;  /* 0x0000000006087348 */ /* 0x025fea0003c00000 */
[----:B------:R1:W3:Y:S02]  /*ab90*/  SHFL.UP P6, R4, R239, R226, R243 ;  /* 0x040000e2ef047389 */ /* 0x0002e400000c00f3 */
[----:B0123-5:R-:W-:Y:S05]  /*aba0*/  ENDCOLLECTIVE ;  /* 0x000000000000791b */ /* 0x02ffea0003800000 */
.L_x_3917:
[----:B------:R-:W-:Y:S05]  /*abb0*/  BSYNC B0 ;  /* 0x0000000000007941 */ /* 0x000fea0003800000 */
.L_x_3916:
        /* <DEDUP_REMOVED lines=11> */
.L_x_3918:
[----:B------:R-:W-:Y:S05]  /*ac70*/  WARPSYNC.COLLECTIVE R6, `(.L_x_3919) ;  /* 0x0000000006087348 */ /* 0x000fea0003c00000 */
[----:B------:R0:W1:Y:S02]  /*ac80*/  SHFL.IDX P3, R220, R241, R218, R7 ;  /* 0x000000daf1dc7389 */ /* 0x0000640000060007 */
[----:B01----:R-:W-:Y:S05]  /*ac90*/  ENDCOLLECTIVE ;  /* 0x000000000000791b */ /* 0x003fea0003800000 */
.L_x_3919:
[----:B------:R-:W-:Y:S02]  /*aca0*/  MOV R241, R3 ;  /* 0x0000000300f17202 */ /* 0x000fe40000000f00 */
[----:B------:R-:W-:Y:S02]  /*acb0*/  MOV R235, R4 ;  /* 0x0000000400eb7202 */ /* 0x000fe40000000f00 */
[----:B------:R-:W-:-:S07]  /*acc0*/  MOV R4, R220 ;  /* 0x000000dc00047202 */ /* 0x000fce0000000f00 */
[----:B------:R-:W-:Y:S05]  /*acd0*/  WARPSYNC.COLLECTIVE R6, `(.L_x_3920) ;  /* 0x0000000006087348 */ /* 0x000fea0003c00000 */
[----:B------:R0:W1:Y:S02]  /*ace0*/  SHFL.IDX P3, R220, R241, R218, R7 ;  /* 0x000000daf1dc7389 */ /* 0x0000640000060007 */
[----:B01----:R-:W-:Y:S05]  /*acf0*/  ENDCOLLECTIVE ;  /* 0x000000000000791b */ /* 0x003fea0003800000 */
.L_x_3920:
[----:B------:R-:W-:Y:S01]  /*ad00*/  MOV R5, R220 ;  /* 0x000000dc00057202 */ /* 0x000fe20000000f00 */
[----:B------:R-:W-:Y:S06]  /*ad10*/  BRA `(.L_x_3921) ;  /* 0xffffffb000687947 */ /* 0x000fec000383ffff */
.L_x_3856:
[----:B------:R-:W-:Y:S01]  /*ad20*/  HFMA2 R247, -RZ, RZ, 0, 1.847743988037109375e-06 ;  /* 0x0000001ffff77431 */ /* 0x000fe200000001ff */
[----:B------:R-:W-:Y:S01]  /*ad30*/  MOV R245, R5 ;  /* 0x0000000500f57202 */ /* 0x000fe20000000f00 */
[----:B------:R-:W-:Y:S01]  /*ad40*/  IMAD.MOV.U32 R216, RZ, RZ, 0x1 ;  /* 0x00000001ffd87424 */ /* 0x000fe200078e00ff */
[----:B------:R-:W-:Y:S01]  /*ad50*/  MOV R6, 0xffffffff ;  /* 0xffffffff00067802 */ /* 0x000fe20000000f00 */
[----:B------:R-:W-:Y:S01]  /*ad60*/  HFMA2 R218, -RZ, RZ, 0, 0 ;  /* 0x00000000ffda7431 */ /* 0x000fe200000001ff */
[----:B------:R-:W-:-:S07]  /*ad70*/  MOV R4, R7 ;  /* 0x0000000700047202 */ /* 0x000fce0000000f00 */
[----:B-1----:R-:W-:Y:S05]  /*ad80*/  WARPSYNC.COLLECTIVE R6, `(.L_x_3922) ;  /* 0x0000000006087348 */ /* 0x002fea0003c00000 */
[----:B------:R0:W2:Y:S02]  /*ad90*/  SHFL.DOWN P3, R243, R245, R216, R247 ;  /* 0x080000d8f5f37389 */ /* 0x0000a400000600f7 */
[----:B012---:R-:W-:Y:S05]  /*ada0*/  ENDCOLLECTIVE ;  /* 0x000000000000791b */ /* 0x007fea0003800000 */
.L_x_3922:
[----:B------:R-:W-:Y:S02]  /*adb0*/  MOV R245, R7 ;  /* 0x0000000700f57202 */ /* 0x000fe40000000f00 */
[----:B------:R-:W-:-:S07]  /*adc0*/  MOV R208, R243 ;  /* 0x000000f300d07202 */ /* 0x000fce0000000f00 */
[----:B------:R-:W-:Y:S05]  /*add0*/  WARPSYNC.COLLECTIVE R6, `(.L_x_3923) ;  /* 0x0000000006087348 */ /* 0x000fea0003c00000 */
[----:B------:R0:W1:Y:S02]  /*ade0*/  SHFL.DOWN P3, R243, R245, R216, R247 ;  /* 0x080000d8f5f37389 */ /* 0x00006400000600f7 */
[----:B01----:R-:W-:Y:S05]  /*adf0*/  ENDCOLLECTIVE ;  /* 0x000000000000791b */ /* 0x003fea0003800000 */
.L_x_3923:
[----:B------:R-:W-:Y:S01]  /*ae00*/  @P0 FMUL.FTZ R208, R208, R5 ;  /* 0x00000005d0d00220 */ /* 0x000fe20000410000 */
[----:B------:R-:W-:Y:S02]  /*ae10*/  IMAD.MOV.U32 R216, RZ, RZ, 0x2 ;  /* 0x00000002ffd87424 */ /* 0x000fe400078e00ff */
[----:B------:R-:W-:-:S04]  /*ae20*/  IMAD.MOV.U32 R212, RZ, RZ, R243 ;  /* 0x000000ffffd47224 */ /* 0x000fc800078e00f3 */
[----:B------:R-:W-:Y:S01]  /*ae30*/  @P0 FFMA.FTZ R212, R5, R212, R4 ;  /* 0x000000d405d40223 */ /* 0x000fe20000010004 */
[----:B------:R-:W-:-:S04]  /*ae40*/  @P0 MOV R5, R208 ;  /* 0x000000d000050202 */ /* 0x000fc80000000f00 */
[----:B------:R-:W-:Y:S02]  /*ae50*/  MOV R245, R5 ;  /* 0x0000000500f57202 */ /* 0x000fe40000000f00 */
[----:B------:R-:W-:Y:S02]  /*ae60*/  @P0 MOV R4, R212 ;  /* 0x000000d400040202 */ /* 0x000fe40000000f00 */
[----:B------:R-:W-:-:S13]  /*ae70*/  ISETP.GT.U32.AND P0, PT, R184, 0x1d, PT ;  /* 0x0000001db800780c */ /* 0x000fda0003f04070 */
[----:B------:R-:W-:Y:S05]  /*ae80*/  WARPSYNC.COLLECTIVE R6, `(.L_x_3924) ;  /* 0x0000000006087348 */ /* 0x000fea0003c00000 */
[----:B------:R0:W1:Y:S02]  /*ae90*/  SHFL.DOWN P3, R243, R245, R216, R247 ;  /* 0x080000d8f5f37389 */ /* 0x00006400000600f7 */
[----:B01----:R-:W-:Y:S05]  /*aea0*/  ENDCOLLECTIVE ;  /* 0x000000000000791b */ /* 0x003fea0003800000 */
.L_x_3924:
[----:B------:R-:W-:Y:S02]  /*aeb0*/  MOV R245, R4 ;  /* 0x0000000400f57202 */ /* 0x000fe40000000f00 */
[----:B------:R-:W-:-:S07]  /*aec0*/  MOV R208, R243 ;  /* 0x000000f300d07202 */ /* 0x000fce0000000f00 */
[----:B------:R-:W-:Y:S05]  /*aed0*/  WARPSYNC.COLLECTIVE R6, `(.L_x_3925) ;  /* 0x0000000006087348 */ /* 0x000fea0003c00000 */
[----:B------:R0:W1:Y:S02]  /*aee0*/  SHFL.DOWN P3, R243, R245, R216, R247 ;  /* 0x080000d8f5f37389 */ /* 0x00006400000600f7 */
[----:B01----:R-:W-:Y:S05]  /*aef0*/  ENDCOLLECTIVE ;  /* 0x000000000000791b */ /* 0x003fea0003800000 */
.L_x_3925:
[----:B------:R-:W-:Y:S01]  /*af00*/  @!P0 FMUL.FTZ R208, R5, R208 ;  /* 0x000000d005d08220 */ /* 0x000fe20000410000 */
[----:B------:R-:W-:Y:S01]  /*af10*/  HFMA2 R216, -RZ, RZ, 0, 2.384185791015625e-07 ;  /* 0x00000004ffd87431 */ /* 0x000fe200000001ff */
        /* <DEDUP_REMOVED lines=9> */
.L_x_3926:
[----:B------:R-:W-:Y:S02]  /*afb0*/  MOV R245, R4 ;  /* 0x0000000400f57202 */ /* 0x000fe40000000f00 */
[----:B------:R-:W-:-:S07]  /*afc0*/  MOV R208, R243 ;  /* 0x000000f300d07202 */ /* 0x000fce0000000f00 */
[----:B------:R-:W-:Y:S05]  /*afd0*/  WARPSYNC.COLLECTIVE R6, `(.L_x_3927) ;  /* 0x0000000006087348 */ /* 0x000fea0003c00000 */
[----:B------:R0:W1:Y:S02]  /*afe0*/  SHFL.DOWN P3, R243, R245, R216, R247 ;  /* 0x080000d8f5f37389 */ /* 0x00006400000600f7 */
[----:B01----:R-:W-:Y:S05]  /*aff0*/  ENDCOLLECTIVE ;  /* 0x000000000000791b */ /* 0x003fea0003800000 */
.L_x_3927:
[----:B------:R-:W-:Y:S01]  /*b000*/  @!P0 FMUL.FTZ R208, R5, R208 ;  /* 0x000000d005d08220 */ /* 0x000fe20000410000 */
[----:B------:R-:W-:Y:S02]  /*b010*/  HFMA2 R216, -RZ, RZ, 0, 4.76837158203125e-07 ;  /* 0x00000008ffd87431 */ /* 0x000fe400000001ff */
        /* <DEDUP_REMOVED lines=9> */
.L_x_3928:
[----:B------:R-:W-:Y:S01]  /*b0b0*/  MOV R245, R4 ;  /* 0x0000000400f57202 */ /* 0x000fe20000000f00 */
[----:B------:R-:W-:-:S07]  /*b0c0*/  IMAD.MOV.U32 R208, RZ, RZ, R243 ;  /* 0x000000ffffd07224 */ /* 0x000fce00078e00f3 */
[----:B------:R-:W-:Y:S05]  /*b0d0*/  WARPSYNC.COLLECTIVE R6, `(.L_x_3929) ;  /* 0x0000000006087348 */ /* 0x000fea0003c00000 */
[----:B------:R0:W1:Y:S02]  /*b0e0*/  SHFL.DOWN P3, R243, R245, R216, R247 ;  /* 0x080000d8f5f37389 */ /* 0x00006400000600f7 */
[----:B01----:R-:W-:Y:S05]  /*b0f0*/  ENDCOLLECTIVE ;  /* 0x000000000000791b */ /* 0x003fea0003800000 */
.L_x_3929:
[----:B------:R-:W-:Y:S01]  /*b100*/  @!P0 FMUL.FTZ R208, R5, R208 ;  /* 0x000000d005d08220 */ /* 0x000fe20000410000 */
[----:B------:R-:W-:Y:S01]  /*b110*/  HFMA2 R216, -RZ, RZ, 0, 9.5367431640625e-07 ;  /* 0x00000010ffd87431 */ /* 0x000fe200000001ff */
[----:B------:R-:W-:-:S05]  /*b120*/  MOV R7, R243 ;  /* 0x000000f300077202 */ /* 0x000fca0000000f00 */
[----:B------:R-:W-:Y:S01]  /*b130*/  @!P0 FFMA.FTZ R7, R5, R7, R4 ;  /* 0x0000000705078223 */ /* 0x000fe20000010004 */
[----:B------:R-:W-:-:S04]  /*b140*/  @!P0 MOV R5, R208 ;  /* 0x000000d000058202 */ /* 0x000fc80000000f00 */
[----:B------:R-:W-:Y:S01]  /*b150*/  @!P0 MOV R4, R7 ;  /* 0x0000000700048202 */ /* 0x000fe20000000f00 */
[----:B------:R-:W-:Y:S01]  /*b160*/  IMAD.MOV.U32 R245, RZ, RZ, R5 ;  /* 0x000000fffff57224 */ /* 0x000fe200078e0005 */
[----:B------:R-:W-:-:S13]  /*b170*/  ISETP.GT.U32.AND P0, PT, R184, 0xf, PT ;  /* 0x0000000fb800780c */ /* 0x000fda0003f04070 */
[----:B------:R-:W-:Y:S05]  /*b180*/  WARPSYNC.COLLECTIVE R6, `(.L_x_3930) ;  /* 0x0000000006087348 */ /* 0x000fea0003c00000 */
[----:B------:R0:W1:Y:S02]  /*b190*/  SHFL.DOWN P3, R243, R245, R216, R247 ;  /* 0x080000d8f5f37389 */ /* 0x00006400000600f7 */
[----:B01----:R-:W-:Y:S05]  /*b1a0*/  ENDCOLLECTIVE ;  /* 0x000000000000791b */ /* 0x003fea0003800000 */
.L_x_3930:
[----:B------:R-:W-:Y:S02]  /*b1b0*/  MOV R245, R4 ;  /* 0x0000000400f57202 */ /* 0x000fe40000000f00 */
[----:B------:R-:W-:-:S07]  /*b1c0*/  MOV R208, R243 ;  /* 0x000000f300d07202 */ /* 0x000fce0000000f00 */
[----:B------:R-:W-:Y:S05]  /*b1d0*/  WARPSYNC.COLLECTIVE R6, `(.L_x_3931) ;  /* 0x0000000006087348 */ /* 0x000fea0003c00000 */
[----:B------:R0:W1:Y:S02]  /*b1e0*/  SHFL.DOWN P3, R243, R245, R216, R247 ;  /* 0x080000d8f5f37389 */ /* 0x00006400000600f7 */
[----:B01----:R-:W-:Y:S05]  /*b1f0*/  ENDCOLLECTIVE ;  /* 0x000000000000791b */ /* 0x003fea0003800000 */
.L_x_3931:
[----:B------:R-:W-:Y:S01]  /*b200*/  @!P0 FMUL.FTZ R208, R5, R208 ;  /* 0x000000d005d08220 */ /* 0x000fe20000410000 */
[----:B------:R-:W-:Y:S01]  /*b210*/  HFMA2 R216, -RZ, RZ, 0, 5.9604644775390625e-08 ;  /* 0x00000001ffd87431 */ /* 0x000fe200000001ff */
[----:B------:R-:W-:-:S05]  /*b220*/  MOV R7, R243 ;  /* 0x000000f300077202 */ /* 0x000fca0000000f00 */
[----:B------:R-:W-:Y:S01]  /*b230*/  @!P0 FFMA.FTZ R7, R5, R7, R4 ;  /* 0x0000000705078223 */ /* 0x000fe20000010004 */
[----:B------:R-:W-:-:S03]  /*b240*/  @!P0 MOV R5, R208 ;  /* 0x000000d000058202 */ /* 0x000fc60000000f00 */
[----:B------:R-:W-:Y:S01]  /*b250*/  @!P0 IMAD.MOV.U32 R4, RZ, RZ, R7 ;  /* 0x000000ffff048224 */ /* 0x000fe200078e0007 */
[-C--:B------:R-:W-:Y:S02]  /*b260*/  MOV R241, R5.reuse ;  /* 0x0000000500f17202 */ /* 0x080fe40000000f00 */
[----:B------:R-:W-:Y:S02]  /*b270*/  MOV R7, 0x1f ;  /* 0x0000001f00077802 */ /* 0x000fe40000000f00 */
[----:B------:R-:W-:Y:S02]  /*b280*/  MOV R245, R5 ;  /* 0x0000000500f57202 */ /* 0x000fe40000000f00 */
[----:B------:R-:W-:-:S13]  /*b290*/  ISETP.NE.AND P0, PT, R150, 0x1f, PT ;  /* 0x0000001f9600780c */ /* 0x000fda0003f05270 */
[----:B------:R-:W-:Y:S05]  /*b2a0*/  WARPSYNC.COLLECTIVE R6, `(.L_x_3932) ;  /* 0x0000000006087348 */ /* 0x000fea0003c00000 */
[----:B------:R0:W1:Y:S02]  /*b2b0*/  SHFL.IDX P3, R220, R241, R218, R7 ;  /* 0x000000daf1dc7389 */ /* 0x0000640000060007 */
[----:B01----:R-:W-:Y:S05]  /*b2c0*/  ENDCOLLECTIVE ;  /* 0x000000000000791b */ /* 0x003fea0003800000 */
.L_x_3932:
[----:B------:R-:W-:Y:S01]  /*b2d0*/  MOV R241, R4 ;  /* 0x0000000400f17202 */ /* 0x000fe20000000f00 */
[----:B------:R-:W-:-:S07]  /*b2e0*/  IMAD.MOV.U32 R208, RZ, RZ, R220 ;  /* 0x000000ffffd07224 */ /* 0x000fce00078e00dc */
[----:B------:R-:W-:Y:S05]  /*b2f0*/  WARPSYNC.COLLECTIVE R6, `(.L_x_3933) ;  /* 0x0000000006087348 */ /* 0x000fea0003c00000 */
[----:B------:R0:W1:Y:S02]  /*b300*/  SHFL.IDX P3, R220, R241, R218, R7 ;  /* 0x000000daf1dc7389 */ /* 0x0000640000060007 */
[----:B01----:R-:W-:Y:S05]  /*b310*/  ENDCOLLECTIVE ;  /* 0x000000000000791b */ /* 0x003fea0003800000 */
.L_x_3933:
[----:B------:R-:W-:Y:S05]  /*b320*/  WARPSYNC.COLLECTIVE R6, `(.L_x_3934) ;  /* 0x0000000006087348 */ /* 0x000fea0003c00000 */
[----:B------:R0:W1:Y:S02]  /*b330*/  SHFL.DOWN P3, R243, R245, R216, R247 ;  /* 0x080000d8f5f37389 */ /* 0x00006400000600f7 */
[----:B01----:R-:W-:Y:S05]  /*b340*/  ENDCOLLECTIVE ;  /* 0x000000000000791b */ /* 0x003fea0003800000 */
.L_x_3934:
[----:B------:R-:W-:Y:S01]  /*b350*/  MOV R241, R2 ;  /* 0x0000000200f17202 */ /* 0x000fe20000000f00 */
[----:B------:R-:W-:Y:S02]  /*b360*/  IMAD.MOV.U32 R245, RZ, RZ, R4 ;  /* 0x000000fffff57224 */ /* 0x000fe400078e0004 */
[-C--:B------:R-:W-:Y:S01]  /*b370*/  FFMA.FTZ R222, R3, R208.reuse, R220 ;  /* 0x000000d003de7223 */ /* 0x080fe200000100dc */
[----:B------:R-:W-:Y:S01]  /*b380*/  FMUL.FTZ R208, R2, R208 ;  /* 0x000000d002d07220 */ /* 0x000fe20000410000 */
[----:B------:R-:W-:-:S07]  /*b390*/  MOV R212, R243 ;  /* 0x000000f300d47202 */ /* 0x000fce0000000f00 */
[----:B------:R-:W-:Y:S05]  /*b3a0*/  WARPSYNC.COLLECTIVE R6, `(.L_x_3935) ;  /* 0x0000000006087348 */ /* 0x000fea0003c00000 */
[----:B------:R0:W1:Y:S02]  /*b3b0*/  SHFL.DOWN P3, R243, R245, R216, R247 ;  /* 0x080000d8f5f37389 */ /* 0x00006400000600f7 */
[----:B01----:R-:W-:Y:S05]  /*b3c0*/  ENDCOLLECTIVE ;  /* 0x000000000000791b */ /* 0x003fea0003800000 */
.L_x_3935:
[----:B------:R-:W-:Y:S05]  /*b3d0*/  WARPSYNC.COLLECTIVE R6, `(.L_x_3936) ;  /* 0x0000000006087348 */ /* 0x000fea0003c00000 */
[----:B------:R0:W1:Y:S02]  /*b3e0*/  SHFL.IDX P3, R220, R241, R218, R7 ;  /* 0x000000daf1dc7389 */ /* 0x0000640000060007 */
[----:B01----:R-:W-:Y:S05]  /*b3f0*/  ENDCOLLECTIVE ;  /* 0x000000000000791b */ /* 0x003fea0003800000 */
.L_x_3936:
[----:B------:R-:W-:Y:S02]  /*b400*/  MOV R241, R3 ;  /* 0x0000000300f17202 */ /* 0x000fe40000000f00 */
[----:B------:R-:W-:-:S07]  /*b410*/  MOV R214, R220 ;  /* 0x000000dc00d67202 */ /* 0x000fce0000000f00 */
[----:B------:R-:W-:Y:S05]  /*b420*/  WARPSYNC.COLLECTIVE R6, `(.L_x_3937) ;  /* 0x0000000006087348 */ /* 0x000fea0003c00000 */
[----:B------:R0:W1:Y:S02]  /*b430*/  SHFL.IDX P3, R220, R241, R218, R7 ;  /* 0x000000daf1dc7389 */ /* 0x0000640000060007 */
[----:B01----:R-:W-:Y:S05]  /*b440*/  ENDCOLLECTIVE ;  /* 0x000000000000791b */ /* 0x003fea0003800000 */
.L_x_3937:
[----:B------:R-:W-:Y:S01]  /*b450*/  MOV R216, R220 ;  /* 0x000000dc00d87202 */ /* 0x000fe20000000f00 */
[----:B------:R-:W-:Y:S06]  /*b460*/  BRA `(.L_x_3938) ;  /* 0xffffffb000687947 */ /* 0x000fec000383ffff */
.L_x_3939:
        /* <DEDUP_REMOVED lines=9> */
.L_x_10446:


//--------------------- .text._Z25selective_scan_bwd_kernelI32Selective_Scan_bwd_kernel_traitsILi64ELi16ELb0ELb0ELb1ELb1ELb1EN3c108BFloat16EfEEv12SSMParamsBwd --------------------------
	.section	.text._Z25selective_scan_bwd_kernelI32Selective_Scan_bwd_kernel_traitsILi64ELi16ELb0ELb0ELb1ELb1ELb1EN3c108BFloat16EfEEv12SSMParamsBwd,"ax",@progbits
	.align	128
        .global         _Z25selective_scan_bwd_kernelI32Selective_Scan_bwd_kernel_traitsILi64ELi16ELb0ELb0ELb1ELb1ELb1EN3c108BFloat16EfEEv12SSMParamsBwd
        .type           _Z25selective_scan_bwd_kernelI32Selective_Scan_bwd_kernel_traitsILi64ELi16ELb0ELb0ELb1ELb1ELb1EN3c108BFloat16EfEEv12SSMParamsBwd,@function
        .size           _Z25selective_scan_bwd_kernelI32Selective_Scan_bwd_kernel_traitsILi64ELi16ELb0ELb0ELb1ELb1ELb1EN3c108BFloat16EfEEv12SSMParamsBwd,(.L_x_10447 - _Z25selective_scan_bwd_kernelI32Selective_Scan_bwd_kernel_traitsILi64ELi16ELb0ELb0ELb1ELb1ELb1EN3c108BFloat16EfEEv12SSMParamsBwd)
        .other          _Z25selective_scan_bwd_kernelI32Selective_Scan_bwd_kernel_traitsILi64ELi16ELb0ELb0ELb1ELb1ELb1EN3c108BFloat16EfEEv12SSMParamsBwd,@"STO_CUDA_ENTRY STV_DEFAULT"
_Z25selective_scan_bwd_kernelI32Selective_Scan_bwd_kernel_traitsILi64ELi16ELb0ELb0ELb1ELb1ELb1EN3c108BFloat16EfEEv12SSMParamsBwd:
.text._Z25selective_scan_bwd_kernelI32Selective_Scan_bwd_kernel_traitsILi64ELi16ELb0ELb0ELb1ELb1ELb1EN3c108BFloat16EfEEv12SSMParamsBwd:
[----:B------:R-:W-:Y:S08]  /*0000*/  LDC R1, c[0x0][0x37c] ;  /* 0x0000df00ff017b82 */ /* 0x000ff00000000800 */
[----:B------:R-:W0:Y:S01]  /*0010*/  LDC R8, c[0x0][0x398] ;  /* 0x0000e600ff087b82 */ /* 0x000e220000000800 */
[----:B------:R-:W1:Y:S01]  /*0020*/  LDCU.64 UR4, c[0x0][0x458] ;  /* 0x00008b00ff0477ac */ /* 0x000e620008000a00 */
[----:B------:R-:W-:Y:S01]  /*0030*/  HFMA2 R103, -RZ, RZ, 0, 0 ;  /* 0x00000000ff677431 */ /* 0x000fe200000001ff */
[----:B------:R-:W-:Y:S01]  /*0040*/  MOV R100, RZ ;  /* 0x000000ff00647202 */ /* 0x000fe20000000f00 */
        /* <DEDUP_REMOVED lines=22> */
[----:B------:R-:W-:Y:S02]  /*01b0*/  MOV R4, UR6 ;  /* 0x0000000600047c02 */ /* 0x000fe40008000f00 */
[----:B------:R-:W-:-:S03]  /*01c0*/  MOV R3, UR5 ;  /* 0x0000000500037c02 */ /* 0x000fc60008000f00 */
[----:B------:R-:W-:Y:S02]  /*01d0*/  IMAD.U32 R5, RZ, RZ, UR7 ;  /* 0x00000007ff057e24 */ /* 0x000fe4000f8e00ff */
[----:B----4-:R-:W5:Y:S01]  /*01e0*/  @P0 LDG.E R103, desc[UR28][R2.64] ;  /* 0x0000001c02670981 */ /* 0x010f62000c1e1900 */
[----:B0-----:R-:W-:Y:S01]  /*01f0*/  IADD3 R6, PT, PT, R0, 0xffffffe, RZ ;  /* 0x0ffffffe00067810 */ /* 0x001fe20007ffe0ff */
[----:B------:R-:W-:Y:S02]  /*0200*/  UIMAD.WIDE.U32 UR4, UR31, UR12, URZ ;  /* 0x0000000c1f0472a5 */ /* 0x000fe4000f8e00ff */
[----:B------:R0:W5:Y:S01]  /*0210*/  @P1 LDG.E R100, desc[UR28][R4.64] ;  /* 0x0000001c04641981 */ /* 0x000162000c1e1900 */
[----:B------:R-:W-:Y:S01]  /*0220*/  UIMAD.WIDE.U32 UR6, UR31, UR16, URZ ;  /* 0x000000101f0672a5 */ /* 0x000fe2000f8e00ff */
[----:B------:R3:W4:Y:S01]  /*0230*/  F2I.FTZ.U32.TRUNC.NTZ R7, R6 ;  /* 0x0000000600077305 */ /* 0x000722000021f000 */
[----:B------:R-:W-:Y:S01]  /*0240*/  IABS R0, UR30 ;  /* 0x0000001e00007c13 */ /* 0x000fe20008000000 */
[----:B------:R-:W-:Y:S01]  /*0250*/  UIMAD UR5, UR31, UR13, UR5 ;  /* 0x0000000d1f0572a4 */ /* 0x000fe2000f8e0205 */
[----:B------:R-:W-:Y:S01]  /*0260*/  CS2R R98, SRZ ;  /* 0x0000000000627805 */ /* 0x000fe2000001ff00 */
        /* <DEDUP_REMOVED lines=31> */
[-C--:B------:R-:W-:Y:S01]  /*0460*/  @!P1 IADD3 R0, PT, PT, R0, -R9.reuse, RZ ;  /* 0x8000000900009210 */ /* 0x080fe20007ffe0ff */
[----:B------:R-:W0:Y:S01]  /*0470*/  @UP0 LDCU UR10, c[0x0][0x384] ;  /* 0x00007080ff0a07ac */ /* 0x000e220008000800 */
[----:B------:R-:W-:Y:S01]  /*0480*/  @!P1 VIADD R101, R101, 0x1 ;  /* 0x0000000165659836 */ /* 0x000fe20000000000 */
[----:B------:R-:W-:Y:S02]  /*0490*/  ISETP.NE.AND P1, PT, R8, RZ, PT ;  /* 0x000000ff0800720c */ /* 0x000fe40003f25270 */
[----:B------:R-:W-:Y:S01]  /*04a0*/  ISETP.GE.U32.AND P0, PT, R0, R9, PT ;  /* 0x000000090000720c */ /* 0x000fe20003f06070 */
[----:B-1----:R-:W-:Y:S01]  /*04b0*/  UIMAD.WIDE.U32 UR4, UR31, UR12, URZ ;  /* 0x0000000c1f0472a5 */ /* 0x002fe2000f8e00ff */
[----:B------:R-:W-:Y:S01]  /*04c0*/  LOP3.LUT R0, R8, UR30, RZ, 0x3c, !PT ;  /* 0x0000001e08007c12 */ /* 0x000fe2000f8e3cff */
[----:B--2---:R-:W-:Y:S02]  /*04d0*/  UIMAD.WIDE.U32 UR6, UR31, UR14, URZ ;  /* 0x0000000e1f0672a5 */ /* 0x004fe4000f8e00ff */
[----:B------:R-:W-:Y:S01]  /*04e0*/  UIMAD UR5, UR31, UR13, UR5 ;  /* 0x0000000d1f0572a4 */ /* 0x000fe2000f8e0205 */
[----:B------:R-:W-:Y:S01]  /*04f0*/  ISETP.GE.AND P2, PT, R0, RZ, PT ;  /* 0x000000ff0000720c */ /* 0x000fe20003f46270 */
[----:B------:R-:W1:Y:S01]  /*0500*/  LDCU.64 UR12, c[0x0][0x528] ;  /* 0x0000a500ff0c77ac */ /* 0x000e620008000a00 */
[----:B------:R-:W2:Y:S05]  /*0510*/  @UP0 LDCU UR11, c[0x0][0x38c] ;  /* 0x00007180ff0b07ac */ /* 0x000eaa0008000800 */
[----:B------:R-:W-:Y:S01]  /*0520*/  @P0 IADD3 R101, PT, PT, R101, 0x1, RZ ;  /* 0x0000000165650810 */ /* 0x000fe20007ffe0ff */
        /* <DEDUP_REMOVED lines=30> */
[----:B------:R-:W-:Y:S01]  /*0710*/  CS2R R98, SRZ ;  /* 0x0000000000627805 */ /* 0x000fe2000001ff00 */
[----:B------:R-:W3:Y:S01]  /*0720*/  LDCU.64 UR8, c[0x0][0x3b8] ;  /* 0x00007700ff0877ac */ /* 0x000ee20008000a00 */
[----:B------:R-:W-:Y:S01]  /*0730*/  UMOV UR6, 0x400 ;  /* 0x0000040000067882 */ /* 0x000fe20000000000 */
[----:B--2---:R-:W-:Y:S01]  /*0740*/  UIMAD.WIDE.U32 UR12, UR30, UR16, URZ ;  /* 0x000000101e0c72a5 */ /* 0x004fe2000f8e00ff */
[----:B------:R-:W2:Y:S01]  /*0750*/  LDCU UR16, c[0x0][0x394] ;  /* 0x00007280ff1077ac */ /* 0x000ea20008000800 */
[----:B-1----:R-:W-:Y:S02]  /*0760*/  ULEA UR6, UR7, UR6, 0x18 ;  /* 0x0000000607067291 */ /* 0x002fe4000f8ec0ff */
[----:B---3--:R-:W-:-:S02]  /*0770*/  UIMAD.WIDE.U32 UR14, UR30, UR8, URZ ;  /* 0x000000081e0e72a5 */ /* 0x008fc4000f8e00ff */
[----:B------:R-:W-:Y:S01]  /*0780*/  UIMAD UR17, UR30, UR17, UR13 ;  /* 0x000000111e1172a4 */ /* 0x000fe2000f8e020d */
[C---:B0-----:R-:W-:Y:S01]  /*0790*/  SHF.L.U32 R0, R96.reuse, 0x4, RZ ;  /* 0x0000000460007819 */ /* 0x041fe200000006ff */
[----:B------:R-:W-:Y:S01]  /*07a0*/  UIMAD UR19, UR30, UR9, UR15 ;  /* 0x000000091e1372a4 */ /* 0x000fe2000f8e020f */
[----:B------:R-:W-:Y:S02]  /*07b0*/  LOP3.LUT R186, R96, 0x1f, RZ, 0xc0, !PT ;  /* 0x0000001f60ba7812 */ /* 0x000fe400078ec0ff */
[C---:B------:R-:W-:Y:S02]  /*07c0*/  LOP3.LUT R3, R0.reuse, 0x3e00, RZ, 0xc0, !PT ;  /* 0x00003e0000037812 */ /* 0x040fe400078ec0ff */
[----:B------:R-:W-:Y:S02]  /*07d0*/  LEA.HI R0, R0, R0, RZ, 0x1b ;  /* 0x0000000000007211 */ /* 0x000fe400078fd8ff */
[----:B------:R-:W-:Y:S02]  /*07e0*/  LOP3.LUT R94, R3, 0x1f, R96, 0xf8, !PT ;  /* 0x0000001f035e7812 */ /* 0x000fe400078ef860 */
[----:B------:R-:W-:-:S02]  /*07f0*/  LEA R93, R96, UR6, 0x3 ;  /* 0x00000006605d7c11 */ /* 0x000fc4000f8e18ff */
[----:B------:R-:W-:Y:S02]  /*0800*/  LEA R92, R0, UR6, 0x2 ;  /* 0x00000006005c7c11 */ /* 0x000fe4000f8e10ff */
        /* <DEDUP_REMOVED lines=14> */
[----:B--2---:R-:W-:-:S07]  /*08f0*/  LOP3.LUT R77, R94, 0x1e0, RZ, 0xfc, !PT ;  /* 0x000001e05e4d7812 */ /* 0x004fce00078efcff */
.L_x_4020:
        /* <DEDUP_REMOVED lines=16> */
[----:B------:R-:W-:Y:S02]  /*0a00*/  ISETP.GE.AND P5, PT, R94, UR34, PT ;  /* 0x000000225e007c0c */ /* 0x000fe4000bfa6270 */
[----:B------:R-:W-:Y:S02]  /*0a10*/  ISETP.GE.AND P4, PT, R91, UR34, PT ;  /* 0x000000225b007c0c */ /* 0x000fe4000bf86270 */
[----:B------:R-:W-:Y:S02]  /*0a20*/  P2R R111, PR, RZ, 0x20 ;  /* 0x00000020ff6f7803 */ /* 0x000fe40000000000 */
[----:B------:R-:W-:Y:S02]  /*0a30*/  ISETP.GE.AND P3, PT, R90, UR34, PT ;  /* 0x000000225a007c0c */ /* 0x000fe4000bf66270 */
[----:B------:R-:W-:Y:S01]  /*0a40*/  ISETP.NE.AND P0, PT, R111, RZ, PT ;  /* 0x000000ff6f00720c */ /* 0x000fe20003f05270 */
[----:B------:R-:W-:Y:S01]  /*0a50*/  BAR.SYNC.DEFER_BLOCKING 0x0 ;  /* 0x0000000000007b1d */ /* 0x000fe20000010000 */
[----:B------:R-:W-:-:S02]  /*0a60*/  P2R R110, PR, RZ, 0x10 ;  /* 0x00000010ff6e7803 */ /* 0x000fc40000000000 */
[----:B------:R-:W-:Y:S02]  /*0a70*/  P2R R107, PR, RZ, 0x8 ;  /* 0x00000008ff6b7803 */ /* 0x000fe40000000000 */
[----:B------:R-:W-:Y:S02]  /*0a80*/  ISETP.GE.AND P6, PT, R89, UR34, PT ;  /* 0x0000002259007c0c */ /* 0x000fe4000bfc6270 */
[----:B------:R-:W-:Y:S02]  /*0a90*/  ISETP.GE.AND P5, PT, R88, UR34, PT ;  /* 0x0000002258007c0c */ /* 0x000fe4000bfa6270 */
[----:B------:R-:W-:Y:S02]  /*0aa0*/  ISETP.NE.AND P1, PT, R110, RZ, PT ;  /* 0x000000ff6e00720c */ /* 0x000fe40003f25270 */
[----:B------:R-:W-:Y:S02]  /*0ab0*/  ISETP.NE.AND P2, PT, R107, RZ, PT ;  /* 0x000000ff6b00720c */ /* 0x000fe40003f45270 */
[----:B------:R-:W-:-:S02]  /*0ac0*/  ISETP.GE.AND P3, PT, R86, UR34, PT ;  /* 0x0000002256007c0c */ /* 0x000fc4000bf66270 */
[----:B------:R-:W-:Y:S02]  /*0ad0*/  PRMT R14, RZ, 0x7610, R14 ;  /* 0x00007610ff0e7816 */ /* 0x000fe4000000000e */
[----:B------:R-:W-:Y:S02]  /*0ae0*/  ISETP.GE.AND P4, PT, R87, UR34, PT ;  /* 0x0000002257007c0c */ /* 0x000fe4000bf86270 */
[----:B------:R-:W-:Y:S02]  /*0af0*/  PRMT R12, RZ, 0x7610, R12 ;  /* 0x00007610ff0c7816 */ /* 0x000fe4000000000c */
[----:B------:R-:W-:Y:S02]  /*0b00*/  P2R R106, PR, RZ, 0x40 ;  /* 0x00000040ff6a7803 */ /* 0x000fe40000000000 */
[----:B------:R-:W-:Y:S01]  /*0b10*/  P2R R105, PR, RZ, 0x20 ;  /* 0x00000020ff697803 */ /* 0x000fe20000000000 */
[----:B------:R-:W2:Y:S01]  /*0b20*/  @!P0 LDG.E.U16 R0, desc[UR28][R4.64] ;  /* 0x0000001c04008981 */ /* 0x000ea2000c1e1500 */
[----:B------:R-:W-:-:S02]  /*0b30*/  ISETP.GE.AND P0, PT, R85, UR34, PT ;  /* 0x0000002255007c0c */ /* 0x000fc4000bf06270 */
[----:B------:R-:W-:Y:S01]  /*0b40*/  PRMT R13, RZ, 0x7610, R13 ;  /* 0x00007610ff0d7816 */ /* 0x000fe2000000000d */
[----:B------:R-:W3:Y:S01]  /*0b50*/  @!P6 LDG.E.U16 R11, desc[UR28][R4.64+0xc0] ;  /* 0x0000c01c040be981 */ /* 0x000ee2000c1e1500 */
[----:B------:R-:W-:Y:S02]  /*0b60*/  P2R R117, PR, RZ, 0x1 ;  /* 0x00000001ff757803 */ /* 0x000fe40000000000 */
[----:B------:R-:W-:Y:S01]  /*0b70*/  P2R R114, PR, RZ, 0x8 ;  /* 0x00000008ff727803 */ /* 0x000fe20000000000 */
[----:B------:R-:W4:Y:S01]  /*0b80*/  @!P1 LDG.E.U16 R7, desc[UR28][R4.64+0x40] ;  /* 0x0000401c04079981 */ /* 0x000f22000c1e1500 */
[----:B------:R-:W-:Y:S02]  /*0b90*/  PRMT R17, RZ, 0x7610, R17 ;  /* 0x00007610ff117816 */ /* 0x000fe40000000011 */
[----:B------:R-:W-:Y:S01]  /*0ba0*/  PRMT R16, RZ, 0x7610, R16 ;  /* 0x00007610ff107816 */ /* 0x000fe20000000010 */
[----:B------:R-:W3:Y:S01]  /*0bb0*/  @!P5 LDG.E.U16 R10, desc[UR28][R4.64+0x100] ;  /* 0x0001001c040ad981 */ /* 0x000ee2000c1e1500 */
[----:B------:R-:W-:-:S02]  /*0bc0*/  PRMT R19, RZ, 0x7610, R19 ;  /* 0x00007610ff137816 */ /* 0x000fc40000000013 */
[----:B------:R-:W-:Y:S01]  /*0bd0*/  PRMT R18, RZ, 0x7610, R18 ;  /* 0x00007610ff127816 */ /* 0x000fe20000000012 */
[----:B------:R-:W3:Y:S01]  /*0be0*/  @!P0 LDG.E.U16 R15, desc[UR28][R4.64+0x1c0] ;  /* 0x0001c01c040f8981 */ /* 0x000ee2000c1e1500 */
[----:B------:R-:W-:Y:S02]  /*0bf0*/  ISETP.GE.AND P0, PT, R84, UR34, PT ;  /* 0x0000002254007c0c */ /* 0x000fe4000bf06270 */
[----:B------:R-:W-:Y:S01]  /*0c00*/  ISETP.GE.AND P6, PT, R83, UR34, PT ;  /* 0x0000002253007c0c */ /* 0x000fe2000bfc6270 */
[----:B------:R-:W3:Y:S01]  /*0c10*/  @!P2 LDG.E.U16 R6, desc[UR28][R4.64+0x80] ;  /* 0x0000801c0406a981 */ /* 0x000ee2000c1e1500 */
[----:B------:R-:W-:Y:S02]  /*0c20*/  P2R R119, PR, RZ, 0x1 ;  /* 0x00000001ff777803 */ /* 0x000fe40000000000 */
[----:B------:R-:W-:Y:S01]  /*0c30*/  ISETP.GE.AND P5, PT, R82, UR34, PT ;  /* 0x0000002252007c0c */ /* 0x000fe2000bfa6270 */
[----:B------:R-:W3:Y:S01]  /*0c40*/  @!P3 LDG.E.U16 R12, desc[UR28][R4.64+0x180] ;  /* 0x0001801c040cb981 */ /* 0x000ee2000c1e1500 */
[----:B------:R-:W-:-:S02]  /*0c50*/  ISETP.GE.AND P1, PT, R80, UR34, PT ;  /* 0x0000002250007c0c */ /* 0x000fc4000bf26270 */
[----:B------:R-:W-:Y:S01]  /*0c60*/  ISETP.GE.AND P2, PT, R79, UR34, PT ;  /* 0x000000224f007c0c */ /* 0x000fe2000bf46270 */
[----:B------:R-:W3:Y:S01]  /*0c70*/  @!P4 LDG.E.U16 R13, desc[UR28][R4.64+0x140] ;  /* 0x0001401c040dc981 */ /* 0x000ee2000c1e1500 */
[----:B------:R-:W-:Y:S02]  /*0c80*/  PRMT R21, RZ, 0x7610, R21 ;  /* 0x00007610ff157816 */ /* 0x000fe40000000015 */
[----:B------:R-:W-:Y:S01]  /*0c90*/  PRMT R20, RZ, 0x7610, R20 ;  /* 0x00007610ff147816 */ /* 0x000fe20000000014 */
[----:B------:R-:W3:Y:S01]  /*0ca0*/  @!P0 LDG.E.U16 R14, desc[UR28][R4.64+0x200] ;  /* 0x0002001c040e8981 */ /* 0x000ee2000c1e1500 */
[----:B------:R-:W-:Y:S02]  /*0cb0*/  ISETP.GE.AND P0, PT, R81, UR34, PT ;  /* 0x0000002251007c0c */ /* 0x000fe4000bf06270 */
[----:B------:R-:W-:Y:S01]  /*0cc0*/  ISETP.GE.AND P3, PT, R78, UR34, PT ;  /* 0x000000224e007c0c */ /* 0x000fe2000bf66270 */
[----:B------:R-:W3:Y:S01]  /*0cd0*/  @!P6 LDG.E.U16 R17, desc[UR28][R4.64+0x240] ;  /* 0x0002401c0411e981 */ /* 0x000ee2000c1e1500 */
[----:B------:R-:W-:-:S02]  /*0ce0*/  P2R R112, PR, RZ, 0x10 ;  /* 0x00000010ff707803 */ /* 0x000fc40000000000 */
[----:B------:R-:W-:Y:S01]  /*0cf0*/  PRMT R23, RZ, 0x7610, R23 ;  /* 0x00007610ff177816 */ /* 0x000fe20000000017 */
[----:B------:R-:W3:Y:S01]  /*0d00*/  @!P5 LDG.E.U16 R16, desc[UR28][R4.64+0x280] ;  /* 0x0002801c0410d981 */ /* 0x000ee2000c1e1500 */
[----:B------:R-:W-:-:S03]  /*0d10*/  ISETP.GE.AND P4, PT, R77, UR34, PT ;  /* 0x000000224d007c0c */ /* 0x000fc6000bf86270 */
[----:B------:R-:W3:Y:S04]  /*0d20*/  @!P1 LDG.E.U16 R18, desc[UR28][R4.64+0x300] ;  /* 0x0003001c04129981 */ /* 0x000ee8000c1e1500 */
[----:B------:R-:W3:Y:S04]  /*0d30*/  @!P0 LDG.E.U16 R19, desc[UR28][R4.64+0x2c0] ;  /* 0x0002c01c04138981 */ /* 0x000ee8000c1e1500 */
[----:B------:R-:W3:Y:S04]  /*0d40*/  @!P2 LDG.E.U16 R21, desc[UR28][R4.64+0x340] ;  /* 0x0003401c0415a981 */ /* 0x000ee8000c1e1500 */
[----:B------:R-:W3:Y:S04]  /*0d50*/  @!P3 LDG.E.U16 R20, desc[UR28][R4.64+0x380] ;  /* 0x0003801c0414b981 */ /* 0x000ee8000c1e1500 */
[----:B------:R0:W3:Y:S01]  /*0d60*/  @!P4 LDG.E.U16 R23, desc[UR28][R4.64+0x3c0] ;  /* 0x0003c01c0417c981 */ /* 0x0000e2000c1e1500 */
[----:B------:R-:W1:Y:S01]  /*0d70*/  S2R R76, SR_LANEID ;  /* 0x00000000004c7919 */ /* 0x000e620000000000 */
[----:B------:R-:W0:Y:S01]  /*0d80*/  S2UR UR6, SR_CgaCtaId ;  /* 0x00000000000679c3 */ /* 0x000e220000008800 */
[----:B------:R-:W-:Y:S01]  /*0d90*/  IMAD.SHL.U32 R22, R96, 0x10, RZ ;  /* 0x0000001060167824 */ /* 0x000fe200078e00ff */
[----:B------:R-:W-:-:S04]  /*0da0*/  UMOV UR26, 0x400 ;  /* 0x00000400001a7882 */ /* 0x000fc80000000000 */
[----:B------:R-:W-:Y:S01]  /*0db0*/  LOP3.LUT R25, R22, 0x3e00, RZ, 0xc0, !PT ;  /* 0x00003e0016197812 */ /* 0x000fe200078ec0ff */
[----:B0-----:R-:W-:-:S03]  /*0dc0*/  ULEA UR26, UR6, UR26, 0x18 ;  /* 0x0000001a061a7291 */ /* 0x001fc6000f8ec0ff */
[----:B-1----:R-:W-:-:S04]  /*0dd0*/  IADD3 R25, PT, PT, R25, R76, RZ ;  /* 0x0000004c19197210 */ /* 0x002fc80007ffe0ff */
[CC--:B------:R-:W-:Y:S02]  /*0de0*/  LEA.HI.SX32 R75, R25.reuse, R25.reuse, 0x1b ;  /* 0x00000019194b7211 */ /* 0x0c0fe400078fdaff */
[C---:B------:R-:W-:Y:S01]  /*0df0*/  IADD3 R4, PT, PT, R25.reuse, 0x20, RZ ;  /* 0x0000002019047810 */ /* 0x040fe20007ffe0ff */
[----:B------:R-:W-:Y:S01]  /*0e00*/  VIADD R22, R25, 0x40 ;  /* 0x0000004019167836 */ /* 0x000fe20000000000 */
[----:B------:R-:W-:Y:S02]  /*0e10*/  LEA R75, R75, UR26, 0x1 ;  /* 0x0000001a4b4b7c11 */ /* 0x000fe4000f8e08ff */
[C---:B------:R-:W-:Y:S02]  /*0e20*/  IADD3 R24, PT, PT, R25.reuse, 0x60, RZ ;  /* 0x0000006019187810 */ /* 0x040fe40007ffe0ff */
[----:B------:R-:W-:Y:S02]  /*0e30*/  LEA.HI.SX32 R4, R4, R25, 0x1b ;  /* 0x0000001904047211 */ /* 0x000fe400078fdaff */
[----:B------:R-:W-:-:S02]  /*0e40*/  IADD3 R26, PT, PT, R25, 0x80, RZ ;  /* 0x00000080191a7810 */ /* 0x000fc40007ffe0ff */
[-C--:B------:R-:W-:Y:S02]  /*0e50*/  LEA.HI.SX32 R22, R22, R25.reuse, 0x1b ;  /* 0x0000001916167211 */ /* 0x080fe400078fdaff */
[-C--:B------:R-:W-:Y:S02]  /*0e60*/  LEA.HI.SX32 R24, R24, R25.reuse, 0x1b ;  /* 0x0000001918187211 */ /* 0x080fe400078fdaff */
[----:B------:R-:W-:Y:S01]  /*0e70*/  LEA R74, R4, UR26, 0x1 ;  /* 0x0000001a044a7c11 */ /* 0x000fe2000f8e08ff */
[C---:B------:R-:W-:Y:S01]  /*0e80*/  VIADD R28, R25.reuse, 0xa0 ;  /* 0x000000a0191c7836 */ /* 0x040fe20000000000 */
[----:B------:R-:W-:Y:S02]  /*0e90*/  LEA.HI.SX32 R26, R26, R25, 0x1b ;  /* 0x000000191a1a7211 */ /* 0x000fe400078fdaff */
[C---:B------:R-:W-:Y:S02]  /*0ea0*/  IADD3 R4, PT, PT, R25.reuse, 0xe0, RZ ;  /* 0x000000e019047810 */ /* 0x040fe40007ffe0ff */
[----:B------:R-:W-:Y:S01]  /*0eb0*/  LEA R73, R22, UR26, 0x1 ;  /* 0x0000001a16497c11 */ /* 0x000fe2000f8e08ff */
[----:B------:R-:W-:Y:S01]  /*0ec0*/  VIADD R22, R25, 0x100 ;  /* 0x0000010019167836 */ /* 0x000fe20000000000 */
[----:B------:R-:W-:-:S02]  /*0ed0*/  LEA R72, R24, UR26, 0x1 ;  /* 0x0000001a18487c11 */ /* 0x000fc4000f8e08ff */
[----:B------:R-:W-:Y:S02]  /*0ee0*/  LEA R71, R26, UR26, 0x1 ;  /* 0x0000001a1a477c11 */ /* 0x000fe4000f8e08ff */
[-C--:B------:R-:W-:Y:S02]  /*0ef0*/  LEA.HI.SX32 R4, R4, R25.reuse, 0x1b ;  /* 0x0000001904047211 */ /* 0x080fe400078fdaff */
[----:B------:R-:W-:Y:S02]  /*0f00*/  LEA.HI.SX32 R28, R28, R25, 0x1b ;  /* 0x000000191c1c7211 */ /* 0x000fe400078fdaff */
[C---:B------:R-:W-:Y:S02]  /*0f10*/  IADD3 R24, PT, PT, R25.reuse, 0x120, RZ ;  /* 0x0000012019187810 */ /* 0x040fe40007ffe0ff */
[----:B------:R-:W-:Y:S02]  /*0f20*/  IADD3 R26, PT, PT, R25, 0x140, RZ ;  /* 0x00000140191a7810 */ /* 0x000fe40007ffe0ff */
[----:B------:R-:W-:-:S02]  /*0f30*/  LEA R68, R4, UR26, 0x1 ;  /* 0x0000001a04447c11 */ /* 0x000fc4000f8e08ff */
[----:B------:R-:W-:Y:S02]  /*0f40*/  P2R R108, PR, RZ, 0x40 ;  /* 0x00000040ff6c7803 */ /* 0x000fe40000000000 */
[----:B------:R-:W-:Y:S02]  /*0f50*/  P2R R115, PR, RZ, 0x40 ;  /* 0x00000040ff737803 */ /* 0x000fe40000000000 */
[----:B------:R-:W-:Y:S02]  /*0f60*/  LEA.HI.SX32 R22, R22, R25, 0x1b ;  /* 0x0000001916167211 */ /* 0x000fe400078fdaff */
[----:B------:R-:W-:Y:S02]  /*0f70*/  IADD3 R4, PT, PT, R25, 0x180, RZ ;  /* 0x0000018019047810 */ /* 0x000fe40007ffe0ff */
[----:B------:R-:W-:Y:S02]  /*0f80*/  ISETP.NE.AND P6, PT, R119, RZ, PT ;  /* 0x000000ff7700720c */ /* 0x000fe40003fc5270 */
[----:B------:R-:W-:-:S02]  /*0f90*/  LEA R70, R28, UR26, 0x1 ;  /* 0x0000001a1c467c11 */ /* 0x000fc4000f8e08ff */
[-C--:B------:R-:W-:Y:S02]  /*0fa0*/  LEA.HI.SX32 R24, R24, R25.reuse, 0x1b ;  /* 0x0000001918187211 */ /* 0x080fe400078fdaff */
[-C--:B------:R-:W-:Y:S02]  /*0fb0*/  LEA.HI.SX32 R26, R26, R25.reuse, 0x1b ;  /* 0x000000191a1a7211 */ /* 0x080fe400078fdaff */
[----:B------:R-:W-:Y:S02]  /*0fc0*/  LEA R67, R22, UR26, 0x1 ;  /* 0x0000001a16437c11 */ /* 0x000fe4000f8e08ff */
[----:B------:R-:W-:Y:S02]  /*0fd0*/  LEA.HI.SX32 R4, R4, R25, 0x1b ;  /* 0x0000001904047211 */ /* 0x000fe400078fdaff */
[----:B------:R-:W-:Y:S02]  /*0fe0*/  P2R R113, PR, RZ, 0x40 ;  /* 0x00000040ff717803 */ /* 0x000fe40000000000 */
[----:B------:R-:W-:-:S02]  /*0ff0*/  LEA R66, R24, UR26, 0x1 ;  /* 0x0000001a18427c11 */ /* 0x000fc4000f8e08ff */
[----:B------:R-:W-:Y:S02]  /*1000*/  ISETP.NE.AND P6, PT, R117, RZ, PT ;  /* 0x000000ff7500720c */ /* 0x000fe40003fc5270 */
[----:B------:R-:W-:Y:S02]  /*1010*/  LEA R65, R26, UR26, 0x1 ;  /* 0x0000001a1a417c11 */ /* 0x000fe4000f8e08ff */
[----:B------:R-:W-:Y:S02]  /*1020*/  IADD3 R22, PT, PT, R25, 0x1e0, RZ ;  /* 0x000001e019167810 */ /* 0x000fe40007ffe0ff */
[----:B------:R-:W-:Y:S02]  /*1030*/  LEA R63, R4, UR26, 0x1 ;  /* 0x0000001a043f7c11 */ /* 0x000fe4000f8e08ff */
[----:B------:R-:W-:Y:S02]  /*1040*/  P2R R41, PR, RZ, 0x40 ;  /* 0x00000040ff297803 */ /* 0x000fe40000000000 */
[----:B------:R-:W-:-:S02]  /*1050*/  LEA.HI.SX32 R22, R22, R25, 0x1b ;  /* 0x0000001916167211 */ /* 0x000fc400078fdaff */
        /* <DEDUP_REMOVED lines=16> */
[----:B--2---:R0:W-:Y:S02]  /*1160*/  STS.U16 [R75], R0 ;  /* 0x000000004b007388 */ /* 0x0041e40000000400 */
[----:B0-----:R-:W-:-:S04]  /*1170*/  IADD3 R0, PT, PT, R25, 0xc0, RZ ;  /* 0x000000c019007810 */ /* 0x001fc80007ffe0ff */
[-C--:B------:R-:W-:Y:S01]  /*1180*/  LEA.HI.SX32 R0, R0, R25.reuse, 0x1b ;  /* 0x0000001900007211 */ /* 0x080fe200078fdaff */
[----:B----4-:R-:W-:Y:S03]  /*1190*/  STS.U16 [R74+0x40], R7 ;  /* 0x000040074a007388 */ /* 0x010fe60000000400 */
[----:B------:R-:W-:Y:S01]  /*11a0*/  LEA R69, R0, UR26, 0x1 ;  /* 0x0000001a00457c11 */ /* 0x000fe2000f8e08ff */
[----:B------:R-:W-:Y:S01]  /*11b0*/  VIADD R0, R25, 0x160 ;  /* 0x0000016019007836 */ /* 0x000fe20000000000 */
[----:B---3--:R0:W-:Y:S04]  /*11c0*/  STS.U16 [R73+0x80], R6 ;  /* 0x0000800649007388 */ /* 0x0081e80000000400 */
[----:B------:R-:W-:Y:S01]  /*11d0*/  STS.U16 [R72+0xc0], R11 ;  /* 0x0000c00b48007388 */ /* 0x000fe20000000400 */
[----:B------:R-:W-:-:S03]  /*11e0*/  LEA.HI.SX32 R0, R0, R25, 0x1b ;  /* 0x0000001900007211 */ /* 0x000fc600078fdaff */
[----:B------:R1:W-:Y:S01]  /*11f0*/  STS.U16 [R71+0x100], R10 ;  /* 0x0001000a47007388 */ /* 0x0003e20000000400 */
[----:B0-----:R-:W-:-:S03]  /*1200*/  IADD3 R6, PT, PT, R25, 0x1a0, RZ ;  /* 0x000001a019067810 */ /* 0x001fc60007ffe0ff */
[----:B------:R-:W-:Y:S01]  /*1210*/  STS.U16 [R70+0x140], R13 ;  /* 0x0001400d46007388 */ /* 0x000fe20000000400 */
[-C--:B------:R-:W-:Y:S01]  /*1220*/  LEA.HI.SX32 R6, R6, R25.reuse, 0x1b ;  /* 0x0000001906067211 */ /* 0x080fe200078fdaff */
[----:B-1----:R-:W-:Y:S02]  /*1230*/  VIADD R10, R25, 0x1c0 ;  /* 0x000001c0190a7836 */ /* 0x002fe40000000000 */
[----:B------:R0:W-:Y:S01]  /*1240*/  STS.U16 [R69+0x180], R12 ;  /* 0x0001800c45007388 */ /* 0x0001e20000000400 */
        /* <DEDUP_REMOVED lines=137> */
[----:B0-----:R-:W-:Y:S02]  /*1ae0*/  PRMT R23, RZ, 0x7610, R23 ;  /* 0x00007610ff177816 */ /* 0x001fe40000000017 */
        /* <DEDUP_REMOVED lines=23> */
[----:B------:R-:W-:Y:S04]  /*1c60*/  LDS.U16 R6, [R56+0x6] ;  /* 0x0000060038067984 */ /* 0x000fe80000000400 */
[----:B------:R-:W2:Y:S04]  /*1c70*/  LDS.U16 R7, [R55+0x8] ;  /* 0x0000080037077984 */ /* 0x000ea80000000400 */
[----:B------:R-:W-:Y:S04]  /*1c80*/  LDS.U16 R10, [R54+0xa] ;  /* 0x00000a00360a7984 */ /* 0x000fe80000000400 */
[----:B------:R-:W-:Y:S04]  /*1c90*/  LDS.U16 R11, [R53+0xc] ;  /* 0x00000c00350b7984 */ /* 0x000fe80000000400 */
[----:B------:R-:W-:Y:S04]  /*1ca0*/  LDS.U16 R12, [R52+0xe] ;  /* 0x00000e00340c7984 */ /* 0x000fe80000000400 */
[----:B------:R-:W-:Y:S04]  /*1cb0*/  LDS.U16 R13, [R51+0x10] ;  /* 0x00001000330d7984 */ /* 0x000fe80000000400 */
[----:B------:R-:W-:Y:S04]  /*1cc0*/  LDS.U16 R14, [R50+0x12] ;  /* 0x00001200320e7984 */ /* 0x000fe80000000400 */
[----:B------:R-:W3:Y:S04]  /*1cd0*/  LDS.U16 R15, [R49+0x14] ;  /* 0x00001400310f7984 */ /* 0x000ee80000000400 */
[----:B------:R-:W-:Y:S04]  /*1ce0*/  LDS.U16 R16, [R48+0x16] ;  /* 0x0000160030107984 */ /* 0x000fe80000000400 */
[----:B------:R-:W-:Y:S04]  /*1cf0*/  LDS.U16 R17, [R47+0x18] ;  /* 0x000018002f117984 */ /* 0x000fe80000000400 */
[----:B------:R-:W4:Y:S04]  /*1d00*/  LDS.U16 R18, [R46+0x1a] ;  /* 0x00001a002e127984 */ /* 0x000f280000000400 */
[----:B------:R-:W4:Y:S04]  /*1d10*/  LDS.U16 R19, [R45+0x1c] ;  /* 0x00001c002d137984 */ /* 0x000f280000000400 */
[----:B------:R-:W4:Y:S01]  /*1d20*/  LDS.U16 R20, [R43+0x1e] ;  /* 0x00001e002b147984 */ /* 0x000f220000000400 */
[----:B------:R-:W-:Y:S06]  /*1d30*/  BAR.SYNC.DEFER_BLOCKING 0x0 ;  /* 0x0000000000007b1d */ /* 0x000fec0000010000 */
[----:B------:R-:W4:Y:S01]  /*1d40*/  @!P6 LDG.E.U16 R22, desc[UR28][R2.64] ;  /* 0x0000001c0216e981 */ /* 0x000f22000c1e1500 */
[----:B------:R-:W-:-:S13]  /*1d50*/  ISETP.NE.AND P6, PT, R39, RZ, PT ;  /* 0x000000ff2700720c */ /* 0x000fda0003fc5270 */
[----:B------:R-:W4:Y:S01]  /*1d60*/  @!P6 LDG.E.U16 R23, desc[UR28][R2.64+0x40] ;  /* 0x0000401c0217e981 */ /* 0x000f22000c1e1500 */
[----:B------:R-:W-:-:S13]  /*1d70*/  ISETP.NE.AND P6, PT, R41, RZ, PT ;  /* 0x000000ff2900720c */ /* 0x000fda0003fc5270 */
        /* <DEDUP_REMOVED lines=18> */
[----:B0-----:R-:W-:Y:S02]  /*1ea0*/  PRMT R21, RZ, 0x7610, R21 ;  /* 0x00007610ff157816 */ /* 0x001fe40000000015 */
        /* <DEDUP_REMOVED lines=14> */
[----:B-1----:R-:W-:-:S05]  /*1f90*/  SHF.L.U32 R3, R0, 0x10, RZ ;  /* 0x0000001000037819 */ /* 0x002fca00000006ff */
[----:B-----5:R-:W-:-:S05]  /*1fa0*/  FADD.FTZ R44, R3, R100 ;  /* 0x00000064032c7221 */ /* 0x020fca0000010000 */
[----:B------:R-:W-:Y:S01]  /*1fb0*/  FSETP.GTU.FTZ.AND P5, PT, R44, 20, PT ;  /* 0x41a000002c00780b */ /* 0x000fe20003fbc000 */
[----:B--2---:R-:W-:Y:S01]  /*1fc0*/  IMAD.U32 R7, R7, 0x10000, RZ ;  /* 0x0001000007077824 */ /* 0x004fe200078e00ff */
[----:B------:R-:W-:Y:S01]  /*1fd0*/  SHF.L.U32 R5, R5, 0x10, RZ ;  /* 0x0000001005057819 */ /* 0x000fe200000006ff */
[----:B---3--:R-:W-:Y:S01]  /*1fe0*/  IMAD.U32 R15, R15, 0x10000, RZ ;  /* 0x000100000f0f7824 */ /* 0x008fe200078e00ff */
[----:B------:R-:W-:Y:S01]  /*1ff0*/  SHF.L.U32 R11, R11, 0x10, RZ ;  /* 0x000000100b0b7819 */ /* 0x000fe200000006ff */
[----:B----4-:R-:W-:Y:S01]  /*2000*/  IMAD.U32 R115, R18, 0x10000, RZ ;  /* 0x0001000012737824 */ /* 0x010fe200078e00ff */
[----:B------:R-:W-:Y:S02]  /*2010*/  SHF.L.U32 R13, R13, 0x10, RZ ;  /* 0x000000100d0d7819 */ /* 0x000fe400000006ff */
[----:B------:R-:W-:Y:S02]  /*2020*/  SHF.L.U32 R113, R16, 0x10, RZ ;  /* 0x0000001010717819 */ /* 0x000fe400000006ff */
[----:B------:R-:W-:-:S02]  /*2030*/  SHF.L.U32 R17, R17, 0x10, RZ ;  /* 0x0000001011117819 */ /* 0x000fc400000006ff */
[----:B------:R-:W-:Y:S02]  /*2040*/  SHF.L.U32 R19, R19, 0x10, RZ ;  /* 0x0000001013137819 */ /* 0x000fe400000006ff */
[----:B------:R-:W-:Y:S01]  /*2050*/  SHF.L.U32 R129, R20, 0x10, RZ ;  /* 0x0000001014817819 */ /* 0x000fe200000006ff */
[----:B------:R-:W-:Y:S01]  /*2060*/  BSSY.RECONVERGENT B0, `(.L_x_3941) ;  /* 0x0000045000007945 */ /* 0x000fe20003800200 */
[--C-:B------:R-:W-:Y:S01]  /*2070*/  FADD.FTZ R41, R5, R100.reuse ;  /* 0x0000006405297221 */ /* 0x100fe20000010000 */
[----:B------:R-:W-:Y:S01]  /*2080*/  FADD.FTZ R39, R7, R100 ;  /* 0x0000006407277221 */ /* 0x000fe20000010000 */
[----:B------:R-:W-:Y:S04]  /*2090*/  STS.U16 [R75], R22 ;  /* 0x000000164b007388 */ /* 0x000fe80000000400 */
[----:B------:R0:W-:Y:S04]  /*20a0*/  STS.U16 [R74+0x40], R23 ;  /* 0x000040174a007388 */ /* 0x0001e80000000400 */
[----:B------:R-:W-:Y:S01]  /*20b0*/  STS.U16 [R73+0x80], R24 ;  /* 0x0000801849007388 */ /* 0x000fe20000000400 */
[----:B0-----:R-:W-:-:S03]  /*20c0*/  IMAD.U32 R23, R4, 0x10000, RZ ;  /* 0x0001000004177824 */ /* 0x001fc600078e00ff */
[----:B------:R0:W-:Y:S04]  /*20d0*/  STS.U16 [R72+0xc0], R25 ;  /* 0x0000c01948007388 */ /* 0x0001e80000000400 */
[----:B------:R-:W-:Y:S01]  /*20e0*/  STS.U16 [R71+0x100], R26 ;  /* 0x0001001a47007388 */ /* 0x000fe20000000400 */
[----:B0-----:R-:W-:-:S03]  /*20f0*/  SHF.L.U32 R25, R6, 0x10, RZ ;  /* 0x0000001006197819 */ /* 0x001fc600000006ff */
[----:B------:R0:W-:Y:S01]  /*2100*/  STS.U16 [R70+0x140], R29 ;  /* 0x0001401d46007388 */ /* 0x0001e20000000400 */
[----:B------:R-:W-:-:S03]  /*2110*/  FADD.FTZ R42, R23, R100 ;  /* 0x00000064172a7221 */ /* 0x000fc60000010000 */
[----:B------:R1:W-:Y:S01]  /*2120*/  STS.U16 [R69+0x180], R28 ;  /* 0x0001801c45007388 */ /* 0x0003e20000000400 */
[----:B0-----:R-:W-:Y:S01]  /*2130*/  SHF.L.U32 R29, R10, 0x10, RZ ;  /* 0x000000100a1d7819 */ /* 0x001fe200000006ff */
[--C-:B------:R-:W-:Y:S02]  /*2140*/  FADD.FTZ R40, R25, R100.reuse ;  /* 0x0000006419287221 */ /* 0x100fe40000010000 */
[----:B------:R0:W-:Y:S02]  /*2150*/  STS.U16 [R68+0x1c0], R31 ;  /* 0x0001c01f44007388 */ /* 0x0001e40000000400 */
[--C-:B------:R-:W-:Y:S01]  /*2160*/  FADD.FTZ R38, R29, R100.reuse ;  /* 0x000000641d267221 */ /* 0x100fe20000010000 */
[--C-:B------:R-:W-:Y:S01]  /*2170*/  FADD.FTZ R29, R19, R100.reuse ;  /* 0x00000064131d7221 */ /* 0x100fe20000010000 */
[----:B-1----:R-:W-:Y:S01]  /*2180*/  FADD.FTZ R28, R129, R100 ;  /* 0x00000064811c7221 */ /* 0x002fe20000010000 */
[----:B0-----:R-:W-:Y:S01]  /*2190*/  SHF.L.U32 R31, R14, 0x10, RZ ;  /* 0x000000100e1f7819 */ /* 0x001fe200000006ff */
[----:B------:R-:W-:Y:S04]  /*21a0*/  STS.U16 [R67+0x200], R30 ;  /* 0x0002001e43007388 */ /* 0x000fe80000000400 */
[----:B------:R-:W-:Y:S04]  /*21b0*/  STS.U16 [R66+0x240], R33 ;  /* 0x0002402142007388 */ /* 0x000fe80000000400 */
[----:B------:R-:W-:Y:S04]  /*21c0*/  STS.U16 [R65+0x280], R32 ;  /* 0x0002802041007388 */ /* 0x000fe80000000400 */
[----:B------:R0:W-:Y:S04]  /*21d0*/  STS.U16 [R64+0x2c0], R21 ;  /* 0x0002c01540007388 */ /* 0x0001e80000000400 */
[----:B------:R1:W-:Y:S04]  /*21e0*/  STS.U16 [R63+0x300], R34 ;  /* 0x000300223f007388 */ /* 0x0003e80000000400 */
[----:B------:R2:W-:Y:S01]  /*21f0*/  STS.U16 [R62+0x340], R35 ;  /* 0x000340233e007388 */ /* 0x0005e20000000400 */
[----:B0-----:R-:W-:-:S03]  /*2200*/  IMAD.U32 R21, R12, 0x10000, RZ ;  /* 0x000100000c157824 */ /* 0x001fc600078e00ff */
[----:B------:R0:W-:Y:S04]  /*2210*/  STS.U16 [R61+0x380], R36 ;  /* 0x000380243d007388 */ /* 0x0001e80000000400 */
[----:B------:R3:W-:Y:S01]  /*2220*/  STS.U16 [R60+0x3c0], R37 ;  /* 0x0003c0253c007388 */ /* 0x0007e20000000400 */
[--C-:B-1----:R-:W-:Y:S01]  /*2230*/  FADD.FTZ R34, R31, R100.reuse ;  /* 0x000000641f227221 */ /* 0x102fe20000010000 */
[--C-:B--2---:R-:W-:Y:S01]  /*2240*/  FADD.FTZ R35, R13, R100.reuse ;  /* 0x000000640d237221 */ /* 0x104fe20000010000 */
[--C-:B------:R-:W-:Y:S01]  /*2250*/  FADD.FTZ R33, R15, R100.reuse ;  /* 0x000000640f217221 */ /* 0x100fe20000010000 */
[--C-:B------:R-:W-:Y:S01]  /*2260*/  FADD.FTZ R32, R113, R100.reuse ;  /* 0x0000006471207221 */ /* 0x100fe20000010000 */
[--C-:B------:R-:W-:Y:S01]  /*2270*/  FADD.FTZ R31, R17, R100.reuse ;  /* 0x00000064111f7221 */ /* 0x100fe20000010000 */
[--C-:B0-----:R-:W-:Y:S01]  /*2280*/  FADD.FTZ R36, R21, R100.reuse ;  /* 0x0000006415247221 */ /* 0x101fe20000010000 */
[--C-:B------:R-:W-:Y:S01]  /*2290*/  FADD.FTZ R30, R115, R100.reuse ;  /* 0x00000064731e7221 */ /* 0x100fe20000010000 */
[----:B---3--:R-:W-:Y:S01]  /*22a0*/  FADD.FTZ R37, R11, R100 ;  /* 0x000000640b257221 */ /* 0x008fe20000010000 */
[----:B------:R-:W-:Y:S01]  /*22b0*/  NOP ;  /* 0x0000000000007918 */ /* 0x000fe20000000000 */
        /* <DEDUP_REMOVED lines=31> */
.L_x_3942:
[----:B------:R-:W-:Y:S05]  /*24b0*/  BSYNC.RECONVERGENT B0 ;  /* 0x0000000000007941 */ /* 0x000fea0003800200 */
.L_x_3941:
        /* <DEDUP_REMOVED lines=33> */
.L_x_3944:
[----:B------:R-:W-:Y:S05]  /*26d0*/  BSYNC.RECONVERGENT B0 ;  /* 0x0000000000007941 */ /* 0x000fea0003800200 */
.L_x_3943:
        /* <DEDUP_REMOVED lines=33> */
.L_x_3946:
[----:B------:R-:W-:Y:S05]  /*28f0*/  BSYNC.RECONVERGENT B0 ;  /* 0x0000000000007941 */ /* 0x000fea0003800200 */
.L_x_3945:
        /* <DEDUP_REMOVED lines=33> */
.L_x_3948:
[----:B------:R-:W-:Y:S05]  /*2b10*/  BSYNC.RECONVERGENT B0 ;  /* 0x0000000000007941 */ /* 0x000fea0003800200 */
.L_x_3947:
        /* <DEDUP_REMOVED lines=33> */
.L_x_3950:
[----:B------:R-:W-:Y:S05]  /*2d30*/  BSYNC.RECONVERGENT B0 ;  /* 0x0000000000007941 */ /* 0x000fea0003800200 */
.L_x_3949:
        /* <DEDUP_REMOVED lines=33> */
.L_x_3952:
[----:B------:R-:W-:Y:S05]  /*2f50*/  BSYNC.RECONVERGENT B0 ;  /* 0x0000000000007941 */ /* 0x000fea0003800200 */
.L_x_3951:
        /* <DEDUP_REMOVED lines=33> */
.L_x_3954:
[----:B------:R-:W-:Y:S05]  /*3170*/  BSYNC.RECONVERGENT B0 ;  /* 0x0000000000007941 */ /* 0x000fea0003800200 */
.L_x_3953:
        /* <DEDUP_REMOVED lines=33> */
.L_x_3956:
[----:B------:R-:W-:Y:S05]  /*3390*/  BSYNC.RECONVERGENT B0 ;  /* 0x0000000000007941 */ /* 0x000fea0003800200 */
.L_x_3955:
        /* <DEDUP_REMOVED lines=33> */
.L_x_3958:
[----:B------:R-:W-:Y:S05]  /*35b0*/  BSYNC.RECONVERGENT B0 ;  /* 0x0000000000007941 */ /* 0x000fea0003800200 */
.L_x_3957:
        /* <DEDUP_REMOVED lines=33> */
.L_x_3960:
[----:B------:R-:W-:Y:S05]  /*37d0*/  BSYNC.RECONVERGENT B0 ;  /* 0x0000000000007941 */ /* 0x000fea0003800200 */
.L_x_3959:
        /* <DEDUP_REMOVED lines=33> */
.L_x_3962:
[----:B------:R-:W-:Y:S05]  /*39f0*/  BSYNC.RECONVERGENT B0 ;  /* 0x0000000000007941 */ /* 0x000fea0003800200 */
.L_x_3961:
        /* <DEDUP_REMOVED lines=33> */
.L_x_3964:
[----:B------:R-:W-:Y:S05]  /*3c10*/  BSYNC.RECONVERGENT B0 ;  /* 0x0000000000007941 */ /* 0x000fea0003800200 */
.L_x_3963:
        /* <DEDUP_REMOVED lines=33> */
.L_x_3966:
[----:B------:R-:W-:Y:S05]  /*3e30*/  BSYNC.RECONVERGENT B0 ;  /* 0x0000000000007941 */ /* 0x000fea0003800200 */
.L_x_3965:
        /* <DEDUP_REMOVED lines=33> */
.L_x_3968:
[----:B------:R-:W-:Y:S05]  /*4050*/  BSYNC.RECONVERGENT B0 ;  /* 0x0000000000007941 */ /* 0x000fea0003800200 */
.L_x_3967:
        /* <DEDUP_REMOVED lines=33> */
.L_x_3970:
[----:B------:R-:W-:Y:S05]  /*4270*/  BSYNC.RECONVERGENT B0 ;  /* 0x0000000000007941 */ /* 0x000fea0003800200 */
.L_x_3969:
        /* <DEDUP_REMOVED lines=33> */
.L_x_3972:
[----:B------:R-:W-:Y:S05]  /*4490*/  BSYNC.RECONVERGENT B0 ;  /* 0x0000000000007941 */ /* 0x000fea0003800200 */
.L_x_3971:
[----:B------:R-:W0:Y:S01]  /*44a0*/  LDCU.128 UR8, c[0x0][0x410] ;  /* 0x00008200ff0877ac */ /* 0x000e220008000c00 */
[----:B------:R-:W-:Y:S01]  /*44b0*/  P2R R140, PR, RZ, 0x1 ;  /* 0x00000001ff8c7803 */ /* 0x000fe20000000000 */
[----:B------:R-:W-:Y:S01]  /*44c0*/  LDS.U16 R113, [R59] ;  /* 0x000000003b717984 */ /* 0x000fe20000000400 */
[----:B------:R-:W-:Y:S01]  /*44d0*/  ISETP.NE.AND P0, PT, R105, RZ, PT ;  /* 0x000000ff6900720c */ /* 0x000fe20003f05270 */
[----:B------:R-:W-:Y:S01]  /*44e0*/  UMOV UR6, UR25 ;  /* 0x0000001900067c82 */ /* 0x000fe20008000000 */
[----:B------:R-:W-:Y:S01]  /*44f0*/  UMOV UR7, URZ ;  /* 0x000000ff00077c82 */ /* 0x000fe20008000000 */
[----:B------:R-:W-:Y:S01]  /*4500*/  ISETP.NE.AND P6, PT, R109, RZ, PT ;  /* 0x000000ff6d00720c */ /* 0x000fe20003fc5270 */
[----:B------:R-:W1:Y:S01]  /*4510*/  LDS.U16 R116, [R58+0x2] ;  /* 0x000002003a747984 */ /* 0x000e620000000400 */
[----:B------:R-:W-:Y:S02]  /*4520*/  P2R R136, PR, RZ, 0x1 ;  /* 0x00000001ff887803 */ /* 0x000fe40000000000 */
[----:B------:R-:W-:Y:S01]  /*4530*/  ISETP.NE.AND P0, PT, R106, RZ, PT ;  /* 0x000000ff6a00720c */ /* 0x000fe20003f05270 */
[----:B------:R-:W2:Y:S01]  /*4540*/  LDS.U16 R115, [R57+0x4] ;  /* 0x0000040039737984 */ /* 0x000ea20000000400 */
[----:B------:R-:W-:-:S02]  /*4550*/  PRMT R16, RZ, 0x7610, R16 ;  /* 0x00007610ff107816 */ /* 0x000fc40000000010 */
[----:B------:R-:W-:Y:S01]  /*4560*/  P2R R134, PR, RZ, 0x1 ;  /* 0x00000001ff867803 */ /* 0x000fe20000000000 */
[----:B------:R-:W-:Y:S01]  /*4570*/  LDS.U16 R109, [R56+0x6] ;  /* 0x00000600386d7984 */ /* 0x000fe20000000400 */
[----:B------:R-:W-:Y:S01]  /*4580*/  ISETP.NE.AND P0, PT, R107, RZ, PT ;  /* 0x000000ff6b00720c */ /* 0x000fe20003f05270 */
[----:B0-----:R-:W-:Y:S02]  /*4590*/  UIMAD.WIDE.U32 UR32, UR31, UR8, UR6 ;  /* 0x000000081f2072a5 */ /* 0x001fe4000f8e0006 */
[----:B------:R-:W-:Y:S01]  /*45a0*/  LDS.U16 R23, [R54+0xa] ;  /* 0x00000a0036177984 */ /* 0x000fe20000000400 */
[----:B------:R-:W-:Y:S01]  /*45b0*/  P2R R130, PR, RZ, 0x1 ;  /* 0x00000001ff827803 */ /* 0x000fe20000000000 */
[----:B------:R-:W-:Y:S02]  /*45c0*/  UIMAD UR9, UR31, UR9, UR33 ;  /* 0x000000091f0972a4 */ /* 0x000fe4000f8e0221 */
[----:B------:R-:W-:Y:S01]  /*45d0*/  LDS.U16 R19, [R53+0xc] ;  /* 0x00000c0035137984 */ /* 0x000fe20000000400 */
[----:B------:R-:W-:Y:S01]  /*45e0*/  ISETP.NE.AND P0, PT, R110, RZ, PT ;  /* 0x000000ff6e00720c */ /* 0x000fe20003f05270 */
[----:B------:R-:W-:Y:S01]  /*45f0*/  UMOV UR8, UR32 ;  /* 0x0000002000087c82 */ /* 0x000fe20008000000 */
[----:B------:R-:W-:Y:S01]  /*4600*/  PRMT R15, RZ, 0x7610, R15 ;  /* 0x00007610ff0f7816 */ /* 0x000fe2000000000f */
[----:B------:R-:W-:Y:S01]  /*4610*/  UIMAD.WIDE.U32 UR8, UR30, UR10, UR8 ;  /* 0x0000000a1e0872a5 */ /* 0x000fe2000f8e0008 */
[----:B------:R-:W-:Y:S01]  /*4620*/  LDS.U16 R18, [R52+0xe] ;  /* 0x00000e0034127984 */ /* 0x000fe20000000400 */
[----:B------:R-:W-:-:S02]  /*4630*/  P2R R128, PR, RZ, 0x1 ;  /* 0x00000001ff807803 */ /* 0x000fc40000000000 */
[----:B------:R-:W-:Y:S01]  /*4640*/  UIMAD UR11, UR30, UR11, UR9 ;  /* 0x0000000b1e0b72a4 */ /* 0x000fe2000f8e0209 */
[----:B------:R-:W0:Y:S01]  /*4650*/  LDS.U16 R14, [R51+0x10] ;  /* 0x00001000330e7984 */ /* 0x000e220000000400 */
[----:B------:R-:W-:Y:S02]  /*4660*/  IADD3 R2, P5, PT, R94, UR8, RZ ;  /* 0x000000085e027c10 */ /* 0x000fe4000ffbe0ff */
[----:B------:R-:W-:Y:S01]  /*4670*/  ISETP.NE.AND P0, PT, R111, RZ, PT ;  /* 0x000000ff6f00720c */ /* 0x000fe20003f05270 */
[----:B------:R-:W3:Y:S01]  /*4680*/  LDS.U16 R13, [R50+0x12] ;  /* 0x00001200320d7984 */ /* 0x000ee20000000400 */
[----:B------:R-:W-:Y:S02]  /*4690*/  IADD3.X R5, PT, PT, RZ, UR11, RZ, P5, !PT ;  /* 0x0000000bff057c10 */ /* 0x000fe4000affe4ff */
[----:B------:R-:W-:Y:S01]  /*46a0*/  PRMT R20, RZ, 0x7610, R20 ;  /* 0x00007610ff147816 */ /* 0x000fe20000000014 */
[----:B------:R-:W-:Y:S01]  /*46b0*/  LDS.U16 R12, [R49+0x14] ;  /* 0x00001400310c7984 */ /* 0x000fe20000000400 */
[----:B------:R-:W-:Y:S01]  /*46c0*/  PRMT R17, RZ, 0x7610, R17 ;  /* 0x00007610ff117816 */ /* 0x000fe20000000011 */
[----:B------:R-:W4:Y:S01]  /*46d0*/  LDCU.128 UR8, c[0x0][0x420] ;  /* 0x00008400ff0877ac */ /* 0x000f220008000c00 */
[----:B------:R-:W-:Y:S01]  /*46e0*/  P2R R141, PR, RZ, 0x2 ;  /* 0x00000002ff8d7803 */ /* 0x000fe20000000000 */
[----:B------:R-:W-:Y:S01]  /*46f0*/  LDS.U16 R11, [R48+0x16] ;  /* 0x00001600300b7984 */ /* 0x000fe20000000400 */
[----:B------:R-:W-:-:S02]  /*4700*/  ISETP.NE.AND P1, PT, R112, RZ, PT ;  /* 0x000000ff7000720c */ /* 0x000fc40003f25270 */
[----:B------:R-:W-:Y:S01]  /*4710*/  P2R R142, PR, RZ, 0x4 ;  /* 0x00000004ff8e7803 */ /* 0x000fe20000000000 */
[----:B------:R-:W-:Y:S01]  /*4720*/  LDS.U16 R10, [R47+0x18] ;  /* 0x000018002f0a7984 */ /* 0x000fe20000000400 */
[----:B------:R-:W-:Y:S02]  /*4730*/  ISETP.NE.AND P2, PT, R114, RZ, PT ;  /* 0x000000ff7200720c */ /* 0x000fe40003f45270 */
[----:B------:R-:W-:Y:S01]  /*4740*/  P2R R145, PR, RZ, 0x8 ;  /* 0x00000008ff917803 */ /* 0x000fe20000000000 */
[----:B------:R-:W-:Y:S01]  /*4750*/  LDS.U16 R7, [R46+0x1a] ;  /* 0x00001a002e077984 */ /* 0x000fe20000000400 */
[----:B------:R-:W-:Y:S02]  /*4760*/  ISETP.NE.AND P3, PT, R117, RZ, PT ;  /* 0x000000ff7500720c */ /* 0x000fe40003f65270 */
[----:B------:R-:W-:Y:S01]  /*4770*/  P2R R146, PR, RZ, 0x10 ;  /* 0x00000010ff927803 */ /* 0x000fe20000000000 */
[----:B------:R-:W-:Y:S01]  /*4780*/  LDS.U16 R6, [R45+0x1c] ;  /* 0x00001c002d067984 */ /* 0x000fe20000000400 */
[----:B------:R-:W-:-:S02]  /*4790*/  ISETP.NE.AND P4, PT, R119, RZ, PT ;  /* 0x000000ff7700720c */ /* 0x000fc40003f85270 */
[----:B------:R-:W-:Y:S01]  /*47a0*/  PRMT R22, RZ, 0x7610, R22 ;  /* 0x00007610ff167816 */ /* 0x000fe20000000016 */
[----:B----4-:R-:W-:Y:S01]  /*47b0*/  UIMAD.WIDE.U32 UR32, UR31, UR8, UR6 ;  /* 0x000000081f2072a5 */ /* 0x010fe2000f8e0006 */
        /* <DEDUP_REMOVED lines=14> */
[----:B------:R-:W-:Y:S01]  /*48a0*/  PRMT R139, RZ, 0x7610, R139 ;  /* 0x00007610ff8b7816 */ /* 0x000fe2000000008b */
[----:B-1----:R-:W-:Y:S01]  /*48b0*/  IMAD.U32 R116, R116, 0x10000, RZ ;  /* 0x0001000074747824 */ /* 0x002fe200078e00ff */
[----:B------:R-:W-:Y:S01]  /*48c0*/  IADD3 R0, P5, PT, R94, UR8, RZ ;  /* 0x000000085e007c10 */ /* 0x000fe2000ffbe0ff */
[----:B------:R-:W1:Y:S04]  /*48d0*/  LDCU.64 UR8, c[0x0][0x488] ;  /* 0x00009100ff0877ac */ /* 0x000e680008000a00 */
[----:B------:R-:W-:Y:S01]  /*48e0*/  IMAD.X R3, RZ, RZ, UR11, P5 ;  /* 0x0000000bff037e24 */ /* 0x000fe2000a8e06ff */
[----:B------:R-:W-:-:S02]  /*48f0*/  SHF.L.U32 R113, R113, 0x10, RZ ;  /* 0x0000001071717819 */ /* 0x000fc400000006ff */
[----:B--2---:R-:W-:Y:S01]  /*4900*/  SHF.L.U32 R115, R115, 0x10, RZ ;  /* 0x0000001073737819 */ /* 0x004fe200000006ff */
[----:B0-----:R-:W-:Y:S01]  /*4910*/  IMAD.U32 R14, R14, 0x10000, RZ ;  /* 0x000100000e0e7824 */ /* 0x001fe200078e00ff */
[----:B---3--:R-:W-:Y:S01]  /*4920*/  SHF.L.U32 R13, R13, 0x10, RZ ;  /* 0x000000100d0d7819 */ /* 0x008fe200000006ff */
[----:B------:R-:W0:Y:S01]  /*4930*/  LDCU.64 UR10, c[0x0][0x508] ;  /* 0x0000a100ff0a77ac */ /* 0x000e220008000a00 */
[----:B------:R-:W2:Y:S01]  /*4940*/  LDCU.64 UR32, c[0x0][0x510] ;  /* 0x0000a200ff2077ac */ /* 0x000ea20008000a00 */
[----:B-1----:R-:W-:-:S04]  /*4950*/  LEA R4, P5, R2, UR8, 0x1 ;  /* 0x0000000802047c11 */ /* 0x002fc8000f8a08ff */
[----:B------:R-:W-:Y:S01]  /*4960*/  LEA.HI.X R5, R2, UR9, R5, 0x1, P5 ;  /* 0x0000000902057c11 */ /* 0x000fe2000a8f0c05 */
[----:B------:R-:W1:Y:S02]  /*4970*/  LDCU.64 UR8, c[0x0][0x478] ;  /* 0x00008f00ff0877ac */ /* 0x000e640008000a00 */
        /* <DEDUP_REMOVED lines=69> */
[----:B------:R-:W3:Y:S04]  /*4dd0*/  LDS.U16 R5, [R58+0x2] ;  /* 0x000002003a057984 */ /* 0x000ee80000000400 */
[----:B------:R-:W4:Y:S04]  /*4de0*/  LDS.U16 R15, [R57+0x4] ;  /* 0x00000400390f7984 */ /* 0x000f280000000400 */
[----:B------:R-:W5:Y:S04]  /*4df0*/  LDS.U16 R16, [R56+0x6] ;  /* 0x0000060038107984 */ /* 0x000f680000000400 */
[----:B------:R-:W0:Y:S04]  /*4e00*/  LDS.U16 R17, [R55+0x8] ;  /* 0x0000080037117984 */ /* 0x000e280000000400 */
[----:B------:R-:W-:Y:S04]  /*4e10*/  LDS.U16 R20, [R54+0xa] ;  /* 0x00000a0036147984 */ /* 0x000fe80000000400 */
[----:B------:R-:W-:Y:S04]  /*4e20*/  LDS.U16 R21, [R53+0xc] ;  /* 0x00000c0035157984 */ /* 0x000fe80000000400 */
        /* <DEDUP_REMOVED lines=8> */
[----:B------:R-:W-:Y:S01]  /*4eb0*/  LDS.U16 R107, [R43+0x1e] ;  /* 0x00001e002b6b7984 */ /* 0x000fe20000000400 */
[----:B------:R-:W-:Y:S06]  /*4ec0*/  BAR.SYNC.DEFER_BLOCKING 0x0 ;  /* 0x0000000000007b1d */ /* 0x000fec0000010000 */
[----:B------:R-:W5:Y:S01]  /*4ed0*/  @!P5 LDG.E.U16 R110, desc[UR28][R2.64] ;  /* 0x0000001c026ed981 */ /* 0x000f62000c1e1500 */
[----:B------:R-:W-:-:S02]  /*4ee0*/  ISETP.NE.AND P5, PT, R112, RZ, PT ;  /* 0x000000ff7000720c */ /* 0x000fc40003fa5270 */
[----:B------:R-:W-:-:S11]  /*4ef0*/  PRMT R112, RZ, 0x7610, R112 ;  /* 0x00007610ff707816 */ /* 0x000fd60000000070 */
[----:B------:R-:W5:Y:S01]  /*4f00*/  @!P5 LDG.E.U16 R111, desc[UR28][R2.64+0x40] ;  /* 0x0000401c026fd981 */ /* 0x000f62000c1e1500 */
[----:B------:R-:W-:-:S13]  /*4f10*/  ISETP.NE.AND P5, PT, R114, RZ, PT ;  /* 0x000000ff7200720c */ /* 0x000fda0003fa5270 */
[----:B------:R-:W5:Y:S01]  /*4f20*/  @!P5 LDG.E.U16 R112, desc[UR28][R2.64+0x80] ;  /* 0x0000801c0270d981 */ /* 0x000f62000c1e1500 */
[----:B------:R-:W-:Y:S02]  /*4f30*/  ISETP.NE.AND P5, PT, R117, RZ, PT ;  /* 0x000000ff7500720c */ /* 0x000fe40003fa5270 */
[----:B------:R-:W-:Y:S02]  /*4f40*/  PRMT R117, RZ, 0x7610, R117 ;  /* 0x00007610ff757816 */ /* 0x000fe40000000075 */
[----:B------:R-:W-:-:S09]  /*4f50*/  PRMT R114, RZ, 0x7610, R114 ;  /* 0x00007610ff727816 */ /* 0x000fd20000000072 */
        /* <DEDUP_REMOVED lines=30> */
[----:B---3--:R-:W-:-:S02]  /*5140*/  SHF.L.U32 R5, R5, 0x10, RZ ;  /* 0x0000001005057819 */ /* 0x008fc400000006ff */
[----:B------:R-:W-:-:S03]  /*5150*/  SHF.L.U32 R4, R4, 0x10, RZ ;  /* 0x0000001004047819 */ /* 0x000fc600000006ff */
[----:B------:R-:W-:Y:S01]  /*5160*/  FMUL.FTZ R136, R5, -1.4426950216293334961 ;  /* 0xbfb8aa3b05887820 */ /* 0x000fe20000410000 */
[----:B----4-:R-:W-:-:S03]  /*5170*/  IMAD.U32 R15, R15, 0x10000, RZ ;  /* 0x000100000f0f7824 */ /* 0x010fc600078e00ff */
[----:B------:R-:W-:Y:S01]  /*5180*/  MUFU.EX2 R146, R136 ;  /* 0x0000008800927308 */ /* 0x000fe20000000800 */
[----:B------:R-:W-:Y:S01]  /*5190*/  FMUL.FTZ R133, R4, -1.4426950216293334961 ;  /* 0xbfb8aa3b04857820 */ /* 0x000fe20000410000 */
[----:B------:R-:W-:-:S06]  /*51a0*/  FMUL.FTZ R147, R15, -1.4426950216293334961 ;  /* 0xbfb8aa3b0f937820 */ /* 0x000fcc0000410000 */
[----:B------:R3:W-:Y:S01]  /*51b0*/  MUFU.EX2 R142, R133 ;  /* 0x00000085008e7308 */ /* 0x0007e20000000800 */
[----:B-----5:R-:W-:Y:S02]  /*51c0*/  SHF.L.U32 R16, R16, 0x10, RZ ;  /* 0x0000001010107819 */ /* 0x020fe400000006ff */
[----:B0-----:R-:W-:-:S05]  /*51d0*/  SHF.L.U32 R17, R17, 0x10, RZ ;  /* 0x0000001011117819 */ /* 0x001fca00000006ff */
[----:B------:R-:W-:Y:S01]  /*51e0*/  MUFU.EX2 R147, R147 ;  /* 0x0000009300937308 */ /* 0x000fe20000000800 */
[----:B------:R-:W-:Y:S01]  /*51f0*/  SHF.L.U32 R22, R22, 0x10, RZ ;  /* 0x0000001016167819 */ /* 0x000fe200000006ff */
[----:B-1----:R-:W-:Y:S01]  /*5200*/  FMUL.FTZ R2, R16, -1.4426950216293334961 ;  /* 0xbfb8aa3b10027820 */ /* 0x002fe20000410000 */
[----:B------:R-:W-:Y:S01]  /*5210*/  FMUL.FTZ R3, R17, -1.4426950216293334961 ;  /* 0xbfb8aa3b11037820 */ /* 0x000fe20000410000 */
[----:B------:R-:W-:Y:S02]  /*5220*/  IMAD.U32 R20, R20, 0x10000, RZ ;  /* 0x0001000014147824 */ /* 0x000fe400078e00ff */
[----:B------:R-:W-:Y:S01]  /*5230*/  FMUL.FTZ R153, R22, -1.4426950216293334961 ;  /* 0xbfb8aa3b16997820 */ /* 0x000fe20000410000 */
[----:B------:R-:W-:Y:S01]  /*5240*/  IMAD.U32 R102, R102, 0x10000, RZ ;  /* 0x0001000066667824 */ /* 0x000fe200078e00ff */
[----:B------:R-:W-:Y:S01]  /*5250*/  MUFU.EX2 R148, R2 ;  /* 0x0000000200947308 */ /* 0x000fe20000000800 */
[----:B---3--:R-:W-:Y:S02]  /*5260*/  FMUL.FTZ R133, R20, -1.4426950216293334961 ;  /* 0xbfb8aa3b14857820 */ /* 0x008fe40000410000 */
[----:B------:R-:W-:-:S05]  /*5270*/  FMUL.FTZ R156, R102, -1.4426950216293334961 ;  /* 0xbfb8aa3b669c7820 */ /* 0x000fca0000410000 */
[----:B------:R-:W-:Y:S01]  /*5280*/  MUFU.EX2 R150, R3 ;  /* 0x0000000300967308 */ /* 0x000fe20000000800 */
[----:B------:R-:W-:-:S07]  /*5290*/  SHF.L.U32 R21, R21, 0x10, RZ ;  /* 0x0000001015157819 */ /* 0x000fce00000006ff */
[----:B------:R-:W0:Y:S01]  /*52a0*/  MUFU.EX2 R153, R153 ;  /* 0x0000009900997308 */ /* 0x000e220000000800 */
[----:B------:R-:W-:-:S07]  /*52b0*/  SHF.L.U32 R26, R26, 0x10, RZ ;  /* 0x000000101a1a7819 */ /* 0x000fce00000006ff */
[----:B------:R-:W1:Y:S01]  /*52c0*/  MUFU.EX2 R151, R133 ;  /* 0x0000008500977308 */ /* 0x000e620000000800 */
[----:B------:R-:W-:-:S07]  /*52d0*/  FMUL.FTZ R136, R21, -1.4426950216293334961 ;  /* 0xbfb8aa3b15887820 */ /* 0x000fce0000410000 */
[----:B------:R3:W-:Y:S01]  /*52e0*/  MUFU.EX2 R161, R156 ;  /* 0x0000009c00a17308 */ /* 0x0007e20000000800 */
[----:B------:R-:W-:Y:S01]  /*52f0*/  SHF.L.U32 R25, R25, 0x10, RZ ;  /* 0x0000001019197819 */ /* 0x000fe200000006ff */
[----:B------:R-:W-:Y:S01]  /*5300*/  FMUL.FTZ R155, R26, -1.4426950216293334961 ;  /* 0xbfb8aa3b1a9b7820 */ /* 0x000fe20000410000 */
[----:B------:R-:W-:Y:S02]  /*5310*/  IMAD.U32 R24, R24, 0x10000, RZ ;  /* 0x0001000018187824 */ /* 0x000fe400078e00ff */
[----:B0-----:R-:W-:-:S03]  /*5320*/  FADD.FTZ R153, R153, 1 ;  /* 0x3f80000099997421 */ /* 0x001fc60000010000 */
[----:B------:R-:W-:Y:S01]  /*5330*/  MUFU.EX2 R152, R136 ;  /* 0x0000008800987308 */ /* 0x000fe20000000800 */
[----:B------:R-:W-:Y:S01]  /*5340*/  FMUL.FTZ R3, R25, -1.4426950216293334961 ;  /* 0xbfb8aa3b19037820 */ /* 0x000fe20000410000 */
[----:B------:R-:W-:-:S06]  /*5350*/  FMUL.FTZ R2, R24, -1.4426950216293334961 ;  /* 0xbfb8aa3b18027820 */ /* 0x000fcc0000410000 */
[----:B------:R0:W-:Y:S08]  /*5360*/  MUFU.EX2 R160, R155 ;  /* 0x0000009b00a07308 */ /* 0x0001f00000000800 */
[----:B------:R-:W-:Y:S01]  /*5370*/  MUFU.EX2 R159, R3 ;  /* 0x00000003009f7308 */ /* 0x000fe20000000800 */
        /* <DEDUP_REMOVED lines=17> */
[----:B------:R-:W1:Y:S04]  /*5490*/  LDS.U16 R111, [R58+0x2] ;  /* 0x000002003a6f7984 */ /* 0x000e680000000400 */
[----:B------:R-:W1:Y:S04]  /*54a0*/  LDS.U16 R110, [R59] ;  /* 0x000000003b6e7984 */ /* 0x000e680000000400 */
[----:B------:R-:W1:Y:S01]  /*54b0*/  LDS.U16 R112, [R57+0x4] ;  /* 0x0000040039707984 */ /* 0x000e620000000400 */
[----:B----4-:R-:W-:-:S03]  /*54c0*/  FADD.FTZ R114, R146, 1 ;  /* 0x3f80000092727421 */ /* 0x010fc60000010000 */
[----:B------:R-:W4:Y:S04]  /*54d0*/  LDS.U16 R140, [R56+0x6] ;  /* 0x00000600388c7984 */ /* 0x000f280000000400 */
[----:B------:R-:W4:Y:S01]  /*54e0*/  LDS.U16 R141, [R55+0x8] ;  /* 0x00000800378d7984 */ /* 0x000f220000000400 */
[----:B------:R-:W1:Y:S01]  /*54f0*/  MUFU.RCP R114, R114 ;  /* 0x0000007200727308 */ /* 0x000e620000001000 */
[----:B------:R-:W-:Y:S01]  /*5500*/  FADD.FTZ R117, R142, 1 ;  /* 0x3f8000008e757421 */ /* 0x000fe20000010000 */
[----:B-----5:R-:W-:Y:S01]  /*5510*/  FADD.FTZ R126, R147, 1 ;  /* 0x3f800000937e7421 */ /* 0x020fe20000010000 */
[----:B------:R-:W5:Y:S04]  /*5520*/  LDS.U16 R146, [R54+0xa] ;  /* 0x00000a0036927984 */ /* 0x000f680000000400 */
[----:B---3--:R-:W3:Y:S01]  /*5530*/  LDS.U16 R156, [R52+0xe] ;  /* 0x00000e00349c7984 */ /* 0x008ee20000000400 */
[----:B------:R-:W4:Y:S01]  /*5540*/  MUFU.RCP R117, R117 ;  /* 0x0000007500757308 */ /* 0x000f220000001000 */
[----:B------:R-:W-:Y:S01]  /*5550*/  FADD.FTZ R119, R148, 1 ;  /* 0x3f80000094777421 */ /* 0x000fe20000010000 */
[----:B--2---:R-:W-:Y:S01]  /*5560*/  FADD.FTZ R128, R150, 1 ;  /* 0x3f80000096807421 */ /* 0x004fe20000010000 */
[----:B0-----:R-:W0:Y:S01]  /*5570*/  LDS.U16 R155, [R53+0xc] ;  /* 0x00000c00359b7984 */ /* 0x001e220000000400 */
[----:B-1----:R-:W-:-:S04]  /*5580*/  FADD.FTZ R129, R151, 1 ;  /* 0x3f80000097817421 */ /* 0x002fc80000010000 */
[----:B------:R-:W-:Y:S01]  /*5590*/  MUFU.EX2 R154, R2 ;  /* 0x00000002009a7308 */ /* 0x000fe20000000800 */
[----:B------:R-:W-:Y:S01]  /*55a0*/  FADD.FTZ R134, -R114, 1 ;  /* 0x3f80000072867421 */ /* 0x000fe20000010100 */
[----:B------:R-:W1:Y:S01]  /*55b0*/  LDS.U16 R158, [R50+0x12] ;  /* 0x00001200329e7984 */ /* 0x000e620000000400 */
[----:B------:R-:W-:-:S03]  /*55c0*/  FADD.FTZ R130, R152, 1 ;  /* 0x3f80000098827421 */ /* 0x000fc60000010000 */
[----:B------:R-:W2:Y:S02]  /*55d0*/  LDS.U16 R157, [R51+0x10] ;  /* 0x00001000339d7984 */ /* 0x000ea40000000400 */
[----:B------:R-:W5:Y:S01]  /*55e0*/  MUFU.RCP R126, R126 ;  /* 0x0000007e007e7308 */ /* 0x000f620000001000 */
[----:B------:R-:W-:Y:S01]  /*55f0*/  IMAD.U32 R111, R111, 0x10000, RZ ;  /* 0x000100006f6f7824 */ /* 0x000fe200078e00ff */
[----:B------:R-:W-:Y:S01]  /*5600*/  SHF.L.U32 R104, R104, 0x10, RZ ;  /* 0x0000001068687819 */ /* 0x000fe200000006ff */
[----:B------:R-:W-:Y:S02]  /*5610*/  LDS.U16 R162, [R47+0x18] ;  /* 0x000018002fa27984 */ /* 0x000fe40000000400 */
[----:B------:R-:W-:Y:S01]  /*5620*/  FMUL.FTZ R139, R116, R111 ;  /* 0x0000006f748b7220 */ /* 0x000fe20000410000 */
[----:B------:R-:W-:Y:S01]  /*5630*/  SHF.L.U32 R110, R110, 0x10, RZ ;  /* 0x000000106e6e7819 */ /* 0x000fe200000006ff */
[----:B------:R-:W-:Y:S02]  /*5640*/  FFMA.FTZ R148, R5, R134, 1 ;  /* 0x3f80000005947423 */ /* 0x000fe40000010086 */
[----:B------:R-:W-:Y:S01]  /*5650*/  FMUL.FTZ R139, R114, R139 ;  /* 0x0000008b728b7220 */ /* 0x000fe20000410000 */
[----:B------:R-:W3:Y:S01]  /*5660*/  MUFU.RCP R119, R119 ;  /* 0x0000007700777308 */ /* 0x000ee20000001000 */
[----:B----4-:R-:W-:Y:S01]  /*5670*/  FADD.FTZ R135, -R117, 1 ;  /* 0x3f80000075877421 */ /* 0x010fe20000010100 */
[----:B------:R-:W-:Y:S01]  /*5680*/  FMUL.FTZ R134, R113, R110 ;  /* 0x0000006e71867220 */ /* 0x000fe20000410000 */
[----:B------:R-:W-:Y:S01]  /*5690*/  SHF.L.U32 R112, R112, 0x10, RZ ;  /* 0x0000001070707819 */ /* 0x000fe200000006ff */
[----:B------:R-:W-:-:S04]  /*56a0*/  FMUL.FTZ R151, R139, R148 ;  /* 0x000000948b977220 */ /* 0x000fc80000410000 */
[----:B------:R-:W4:Y:S01]  /*56b0*/  MUFU.RCP R128, R128 ;  /* 0x0000008000807308 */ /* 0x000f220000001000 */
[----:B-----5:R-:W-:Y:S01]  /*56c0*/  FADD.FTZ R142, -R126, 1 ;  /* 0x3f8000007e8e7421 */ /* 0x020fe20000010100 */
[----:B------:R-:W-:Y:S01]  /*56d0*/  FFMA.FTZ R135, R4, R135, 1 ;  /* 0x3f80000004877423 */ /* 0x000fe20000010087 */
[----:B------:R-:W-:Y:S01]  /*56e0*/  FMUL.FTZ R134, R117, R134 ;  /* 0x0000008675867220 */ /* 0x000fe20000410000 */
[----:B------:R-:W-:-:S04]  /*56f0*/  FMUL.FTZ R145, R115, R112 ;  /* 0x0000007073917220 */ /* 0x000fc80000410000 */
[----:B------:R-:W5:Y:S01]  /*5700*/  MUFU.RCP R139, R153 ;  /* 0x00000099008b7308 */ /* 0x000f620000001000 */
[----:B------:R-:W-:Y:S01]  /*5710*/  FFMA.FTZ R150, R15, R142, 1 ;  /* 0x3f8000000f967423 */ /* 0x000fe2000001008e */
[----:B------:R-:W-:Y:S01]  /*5720*/  FMUL.FTZ R142, R134, R135 ;  /* 0x00000087868e7220 */ /* 0x000fe20000410000 */
[----:B------:R-:W-:Y:S02]  /*5730*/  IMAD.U32 R134, R108, 0x10000, RZ ;  /* 0x000100006c867824 */ /* 0x000fe400078e00ff */
[----:B------:R-:W-:Y:S01]  /*5740*/  FMUL.FTZ R145, R126, R145 ;  /* 0x000000917e917220 */ /* 0x000fe20000410000 */
[----:B------:R-:W-:Y:S02]  /*5750*/  SHF.L.U32 R135, R109, 0x10, RZ ;  /* 0x000000106d877819 */ /* 0x000fe400000006ff */
[----:B------:R-:W-:Y:S02]  /*5760*/  SHF.L.U32 R108, R140, 0x10, RZ ;  /* 0x000000108c6c7819 */ /* 0x000fe400000006ff */
[----:B------:R-:W-:Y:S01]  /*5770*/  SHF.L.U32 R109, R141, 0x10, RZ ;  /* 0x000000108d6d7819 */ /* 0x000fe200000006ff */
[----:B------:R-:W-:Y:S01]  /*5780*/  FMUL.FTZ R150, R145, R150 ;  /* 0x0000009691967220 */ /* 0x000fe20000410000 */
[----:B---3--:R-:W-:Y:S01]  /*5790*/  FADD.FTZ R145, -R119, 1 ;  /* 0x3f80000077917421 */ /* 0x008fe20000010100 */
[----:B------:R-:W-:Y:S01]  /*57a0*/  FMUL.FTZ R140, R135, R108 ;  /* 0x0000006c878c7220 */ /* 0x000fe20000410000 */
[----:B----4-:R-:W-:Y:S01]  /*57b0*/  FADD.FTZ R148, -R128, 1 ;  /* 0x3f80000080947421 */ /* 0x010fe20000010100 */
[----:B------:R-:W-:Y:S01]  /*57c0*/  FMUL.FTZ R141, R134, R109 ;  /* 0x0000006d868d7220 */ /* 0x000fe20000410000 */
[----:B------:R-:W3:Y:S01]  /*57d0*/  MUFU.RCP R129, R129 ;  /* 0x0000008100817308 */ /* 0x000ee20000001000 */
[----:B------:R-:W-:Y:S01]  /*57e0*/  FADD.FTZ R152, R159, 1 ;  /* 0x3f8000009f987421 */ /* 0x000fe20000010000 */
[----:B------:R-:W-:Y:S01]  /*57f0*/  FFMA.FTZ R145, R16, R145, 1 ;  /* 0x3f80000010917423 */ /* 0x000fe20000010091 */
[----:B------:R-:W-:Y:S01]  /*5800*/  FMUL.FTZ R140, R119, R140 ;  /* 0x0000008c778c7220 */ /* 0x000fe20000410000 */
[----:B-----5:R-:W-:Y:S01]  /*5810*/  FADD.FTZ R159, -R139, 1 ;  /* 0x3f8000008b9f7421 */ /* 0x020fe20000010100 */
[----:B------:R-:W-:-:S03]  /*5820*/  FFMA.FTZ R148, R17, R148, 1 ;  /* 0x3f80000011947423 */ /* 0x000fc60000010094 */
[----:B------:R-:W4:Y:S01]  /*5830*/  MUFU.RCP R130, R130 ;  /* 0x0000008200827308 */ /* 0x000f220000001000 */
[----:B------:R-:W-:Y:S01]  /*5840*/  FMUL.FTZ R141, R128, R141 ;  /* 0x0000008d808d7220 */ /* 0x000fe20000410000 */
[----:B------:R-:W-:Y:S01]  /*5850*/  SHF.L.U32 R105, R105, 0x10, RZ ;  /* 0x0000001069697819 */ /* 0x000fe200000006ff */
[----:B------:R-:W-:Y:S01]  /*5860*/  FADD.FTZ R147, R154, 1 ;  /* 0x3f8000009a937421 */ /* 0x000fe20000010000 */
[----:B------:R-:W-:Y:S01]  /*5870*/  FMUL.FTZ R153, R140, R145 ;  /* 0x000000918c997220 */ /* 0x000fe20000410000 */
[----:B------:R-:W-:Y:S01]  /*5880*/  FMUL.FTZ R154, R141, R148 ;  /* 0x000000948d9a7220 */ /* 0x000fe20000410000 */
[----:B------:R-:W-:Y:S02]  /*5890*/  IMAD.U32 R145, R23, 0x10000, RZ ;  /* 0x0001000017917824 */ /* 0x000fe400078e00ff */
[----:B------:R-:W-:Y:S01]  /*58a0*/  FFMA.FTZ R165, R22, R159, 1 ;  /* 0x3f80000016a57423 */ /* 0x000fe2000001009f */
[----:B------:R-:W-:Y:S01]  /*58b0*/  FMUL.FTZ R136, R104, -1.4426950216293334961 ;  /* 0xbfb8aa3b68887820 */ /* 0x000fe20000410000 */
[----:B------:R-:W-:Y:S01]  /*58c0*/  SHF.L.U32 R148, R19, 0x10, RZ ;  /* 0x0000001013947819 */ /* 0x000fe200000006ff */
[----:B------:R-:W-:Y:S01]  /*58d0*/  FADD.FTZ R23, R160, 1 ;  /* 0x3f800000a0177421 */ /* 0x000fe20000010000 */
[----:B------:R-:W-:Y:S01]  /*58e0*/  IMAD.U32 R140, R146, 0x10000, RZ ;  /* 0x00010000928c7824 */ /* 0x000fe200078e00ff */
[----:B------:R-:W5:Y:S01]  /*58f0*/  LDS.U16 R159, [R49+0x14] ;  /* 0x00001400319f7984 */ /* 0x000f620000000400 */
[----:B------:R-:W-:Y:S01]  /*5900*/  FMUL.FTZ R133, R105, -1.4426950216293334961 ;  /* 0xbfb8aa3b69857820 */ /* 0x000fe20000410000 */
[----:B------:R-:W-:-:S02]  /*5910*/  SHF.L.U32 R19, R18, 0x10, RZ ;  /* 0x0000001012137819 */ /* 0x000fc400000006ff */
[----:B------:R-:W-:Y:S01]  /*5920*/  SHF.L.U32 R146, R156, 0x10, RZ ;  /* 0x000000109c927819 */ /* 0x000fe200000006ff */
[----:B------:R-:W5:Y:S01]  /*5930*/  LDS.U16 R160, [R48+0x16] ;  /* 0x0000160030a07984 */ /* 0x000f620000000400 */
[----:B------:R-:W1:Y:S03]  /*5940*/  MUFU.EX2 R136, R136 ;  /* 0x0000008800887308 */ /* 0x000e660000000800 */
[----:B------:R-:W-:Y:S01]  /*5950*/  FMUL.FTZ R164, R19, R146 ;  /* 0x0000009213a47220 */ /* 0x000fe20000410000 */
[----:B---3--:R-:W-:Y:S01]  /*5960*/  FADD.FTZ R141, -R129, 1 ;  /* 0x3f800000818d7421 */ /* 0x008fe20000010100 */
[----:B----4-:R-:W-:-:S03]  /*5970*/  FADD.FTZ R18, -R130, 1 ;  /* 0x3f80000082127421 */ /* 0x010fc60000010100 */
[----:B------:R-:W3:Y:S01]  /*5980*/  MUFU.EX2 R133, R133 ;  /* 0x0000008500857308 */ /* 0x000ee20000000800 */
[----:B------:R-:W-:Y:S01]  /*5990*/  FMUL.FTZ R164, R139, R164 ;  /* 0x000000a48ba47220 */ /* 0x000fe20000410000 */
[----:B------:R-:W-:Y:S01]  /*59a0*/  FADD.FTZ R166, R161, 1 ;  /* 0x3f800000a1a67421 */ /* 0x000fe20000010000 */
[----:B------:R-:W-:Y:S01]  /*59b0*/  FFMA.FTZ R161, R20, R141, 1 ;  /* 0x3f80000014a17423 */ /* 0x000fe2000001008d */
[----:B------:R-:W-:Y:S01]  /*59c0*/  FFMA.FTZ R163, R21, R18, 1 ;  /* 0x3f80000015a37423 */ /* 0x000fe20000010012 */
[----:B0-----:R-:W-:Y:S01]  /*59d0*/  SHF.L.U32 R141, R155, 0x10, RZ ;  /* 0x000000109b8d7819 */ /* 0x001fe200000006ff */
[----:B------:R-:W-:Y:S02]  /*59e0*/  FMUL.FTZ R18, R145, R140 ;  /* 0x0000008c91127220 */ /* 0x000fe40000410000 */
[----:B------:R-:W0:Y:S01]  /*59f0*/  MUFU.RCP R152, R152 ;  /* 0x0000009800987308 */ /* 0x000e220000001000 */
[----:B------:R-:W-:Y:S01]  /*5a00*/  FMUL.FTZ R171, R164, R165 ;  /* 0x000000a5a4ab7220 */ /* 0x000fe20000410000 */
[----:B------:R-:W-:Y:S01]  /*5a10*/  SHF.L.U32 R107, R107, 0x10, RZ ;  /* 0x000000106b6b7819 */ /* 0x000fe200000006ff */
[----:B------:R-:W4:Y:S01]  /*5a20*/  LDS.U16 R164, [R46+0x1a] ;  /* 0x00001a002ea47984 */ /* 0x000f220000000400 */
[----:B------:R-:W-:-:S04]  /*5a30*/  IMAD.U32 R106, R106, 0x10000, RZ ;  /* 0x000100006a6a7824 */ /* 0x000fc800078e00ff */
[----:B------:R-:W5:Y:S01]  /*5a40*/  MUFU.RCP R147, R147 ;  /* 0x0000009300937308 */ /* 0x000f620000001000 */
[----:B------:R-:W-:Y:S01]  /*5a50*/  FMUL.FTZ R18, R129, R18 ;  /* 0x0000001281127220 */ /* 0x000fe20000410000 */
[----:B------:R-:W-:Y:S01]  /*5a60*/  FMUL.FTZ R155, R148, R141 ;  /* 0x0000008d949b7220 */ /* 0x000fe20000410000 */
[----:B------:R-:W-:Y:S01]  /*5a70*/  FMUL.FTZ R2, R106, -1.4426950216293334961 ;  /* 0xbfb8aa3b6a027820 */ /* 0x000fe20000410000 */
[----:B------:R-:W-:Y:S01]  /*5a80*/  FMUL.FTZ R3, R107, -1.4426950216293334961 ;  /* 0xbfb8aa3b6b037820 */ /* 0x000fe20000410000 */
[----:B------:R-:W-:Y:S01]  /*5a90*/  FMUL.FTZ R169, R18, R161 ;  /* 0x000000a112a97220 */ /* 0x000fe20000410000 */
[----:B-1----:R-:W-:Y:S01]  /*5aa0*/  FADD.FTZ R161, R136, 1 ;  /* 0x3f80000088a17421 */ /* 0x002fe20000010000 */
[----:B------:R-:W-:Y:S01]  /*5ab0*/  FMUL.FTZ R156, R130, R155 ;  /* 0x0000009b829c7220 */ /* 0x000fe20000410000 */
[----:B---3--:R-:W-:Y:S01]  /*5ac0*/  FADD.FTZ R167, R133, 1 ;  /* 0x3f80000085a77421 */ /* 0x008fe20000010000 */
[----:B------:R-:W-:Y:S01]  /*5ad0*/  IMAD.U32 R136, R158, 0x10000, RZ ;  /* 0x000100009e887824 */ /* 0x000fe200078e00ff */
[----:B------:R1:W-:Y:S01]  /*5ae0*/  MUFU.RCP R155, R166 ;  /* 0x000000a6009b7308 */ /* 0x0003e20000001000 */
[----:B--2---:R-:W-:Y:S01]  /*5af0*/  SHF.L.U32 R133, R157, 0x10, RZ ;  /* 0x000000109d857819 */ /* 0x004fe200000006ff */
[----:B------:R-:W2:Y:S01]  /*5b00*/  LDS.U16 R158, [R45+0x1c] ;  /* 0x00001c002d9e7984 */ /* 0x000ea20000000400 */
[----:B------:R-:W-:Y:S01]  /*5b10*/  FMUL.FTZ R168, R156, R163 ;  /* 0x000000a39ca87220 */ /* 0x000fe20000410000 */
[----:B0-----:R-:W-:-:S04]  /*5b20*/  FADD.FTZ R156, -R152, 1 ;  /* 0x3f800000989c7421 */ /* 0x001fc80000010100 */
[----:B------:R-:W0:Y:S01]  /*5b30*/  MUFU.EX2 R2, R2 ;  /* 0x0000000200027308 */ /* 0x000e220000000800 */
[----:B-1----:R-:W1:Y:S01]  /*5b40*/  LDS.U16 R166, [R43+0x1e] ;  /* 0x00001e002ba67984 */ /* 0x002e620000000400 */
[----:B-----5:R-:W-:Y:S01]  /*5b50*/  FADD.FTZ R157, -R147, 1 ;  /* 0x3f800000939d7421 */ /* 0x020fe20000010100 */
[----:B------:R-:W-:-:S05]  /*5b60*/  FMUL.FTZ R18, R14, R133 ;  /* 0x000000850e127220 */ /* 0x000fca0000410000 */
[----:B------:R-:W3:Y:S01]  /*5b70*/  MUFU.EX2 R3, R3 ;  /* 0x0000000300037308 */ /* 0x000ee20000000800 */
[----:B------:R-:W-:Y:S01]  /*5b80*/  FFMA.FTZ R172, R25, R156, 1 ;  /* 0x3f80000019ac7423 */ /* 0x000fe2000001009c */
[----:B------:R-:W-:-:S06]  /*5b90*/  FFMA.FTZ R157, R24, R157, 1 ;  /* 0x3f800000189d7423 */ /* 0x000fcc000001009d */
[----:B------:R-:W5:Y:S01]  /*5ba0*/  MUFU.RCP R23, R23 ;  /* 0x0000001700177308 */ /* 0x000f620000001000 */
[----:B------:R-:W-:Y:S01]  /*5bb0*/  FMUL.FTZ R156, R147, R18 ;  /* 0x00000012939c7220 */ /* 0x000fe20000410000 */
[----:B------:R-:W-:-:S06]  /*5bc0*/  FMUL.FTZ R163, R13, R136 ;  /* 0x000000880da37220 */ /* 0x000fcc0000410000 */
[----:B------:R-:W4:Y:S01]  /*5bd0*/  MUFU.RCP R161, R161 ;  /* 0x000000a100a17308 */ /* 0x000f220000001000 */
[----:B------:R-:W-:Y:S01]  /*5be0*/  FMUL.FTZ R170, R156, R157 ;  /* 0x0000009d9caa7220 */ /* 0x000fe20000410000 */
[----:B------:R-:W-:Y:S01]  /*5bf0*/  FMUL.FTZ R163, R152, R163 ;  /* 0x000000a398a37220 */ /* 0x000fe20000410000 */
[----:B------:R-:W-:Y:S01]  /*5c00*/  SHF.L.U32 R157, R12, 0x10, RZ ;  /* 0x000000100c9d7819 */ /* 0x000fe200000006ff */
[----:B------:R-:W-:Y:S01]  /*5c10*/  IMAD.U32 R156, R10, 0x10000, RZ ;  /* 0x000100000a9c7824 */ /* 0x000fe200078e00ff */
[----:B------:R-:W-:Y:S02]  /*5c20*/  SHF.L.U32 R12, R11, 0x10, RZ ;  /* 0x000000100b0c7819 */ /* 0x000fe400000006ff */
[----:B------:R-:W-:Y:S02]  /*5c30*/  SHF.L.U32 R10, R159, 0x10, RZ ;  /* 0x000000109f0a7819 */ /* 0x000fe400000006ff */
[----:B------:R-:W-:Y:S01]  /*5c40*/  SHF.L.U32 R11, R160, 0x10, RZ ;  /* 0x00000010a00b7819 */ /* 0x000fe200000006ff */
[----:B------:R-:W-:Y:S01]  /*5c50*/  FMUL.FTZ R173, R163, R172 ;  /* 0x000000aca3ad7220 */ /* 0x000fe20000410000 */
[----:B------:R-:W-:Y:S01]  /*5c60*/  IMAD.U32 R159, R162, 0x10000, RZ ;  /* 0x00010000a29f7824 */ /* 0x000fe200078e00ff */
[----:B------:R4:W2:Y:S01]  /*5c70*/  MUFU.RCP R18, R167 ;  /* 0x000000a700127308 */ /* 0x0008a20000001000 */
[----:B0-----:R-:W-:Y:S01]  /*5c80*/  FADD.FTZ R163, R2, 1 ;  /* 0x3f80000002a37421 */ /* 0x001fe20000010000 */
[----:B---3--:R-:W-:Y:S01]  /*5c90*/  FADD.FTZ R174, R3, 1 ;  /* 0x3f80000003ae7421 */ /* 0x008fe20000010000 */
[----:B-----5:R-:W-:Y:S01]  /*5ca0*/  FADD.FTZ R3, -R23, 1 ;  /* 0x3f80000017037421 */ /* 0x020fe20000010100 */
[----:B------:R-:W-:Y:S01]  /*5cb0*/  FMUL.FTZ R2, R157, R10 ;  /* 0x0000000a9d027220 */ /* 0x000fe20000410000 */
[----:B------:R-:W-:Y:S01]  /*5cc0*/  FADD.FTZ R165, -R155, 1 ;  /* 0x3f8000009ba57421 */ /* 0x000fe20000010100 */
[----:B------:R-:W-:Y:S01]  /*5cd0*/  FMUL.FTZ R160, R12, R11 ;  /* 0x0000000b0ca07220 */ /* 0x000fe20000410000 */
[----:B------:R-:W-:Y:S01]  /*5ce0*/  FMUL.FTZ R162, R156, R159 ;  /* 0x0000009f9ca27220 */ /* 0x000fe20000410000 */
[----:B----4-:R-:W-:Y:S01]  /*5cf0*/  FADD.FTZ R167, -R161, 1 ;  /* 0x3f800000a1a77421 */ /* 0x010fe20000010100 */
[----:B------:R-:W-:Y:S01]  /*5d00*/  FFMA.FTZ R3, R26, R3, 1 ;  /* 0x3f8000001a037423 */ /* 0x000fe20000010003 */
[----:B------:R-:W-:Y:S01]  /*5d10*/  FMUL.FTZ R2, R23, R2 ;  /* 0x0000000217027220 */ /* 0x000fe20000410000 */
[----:B------:R-:W-:Y:S01]  /*5d20*/  FFMA.FTZ R165, R102, R165, 1 ;  /* 0x3f80000066a57423 */ /* 0x000fe200000100a5 */
[----:B------:R-:W-:Y:S01]  /*5d30*/  FMUL.FTZ R160, R155, R160 ;  /* 0x000000a09ba07220 */ /* 0x000fe20000410000 */
[----:B------:R-:W-:Y:S01]  /*5d40*/  FFMA.FTZ R172, R104, R167, 1 ;  /* 0x3f80000068ac7423 */ /* 0x000fe200000100a7 */
[----:B------:R-:W-:Y:S01]  /*5d50*/  FMUL.FTZ R167, R161, R162 ;  /* 0x000000a2a1a77220 */ /* 0x000fe20000410000 */
[----:B------:R-:W-:Y:S01]  /*5d60*/  FMUL.FTZ R2, R2, R3 ;  /* 0x0000000302027220 */ /* 0x000fe20000410000 */
[----:B------:R-:W0:Y:S01]  /*5d70*/  MUFU.RCP R162, R174 ;  /* 0x000000ae00a27308 */ /* 0x000e220000001000 */
[----:B------:R-:W-:Y:S01]  /*5d80*/  FMUL.FTZ R3, R160, R165 ;  /* 0x000000a5a0037220 */ /* 0x000fe20000410000 */
[----:B------:R-:W-:-:S02]  /*5d90*/  SHF.L.U32 R160, R7, 0x10, RZ ;  /* 0x0000001007a07819 */ /* 0x000fc400000006ff */
[----:B------:R-:W-:-:S04]  /*5da0*/  SHF.L.U32 R7, R164, 0x10, RZ ;  /* 0x00000010a4077819 */ /* 0x000fc800000006ff */
[----:B------:R-:W3:Y:S01]  /*5db0*/  MUFU.RCP R163, R163 ;  /* 0x000000a300a37308 */ /* 0x000ee20000001000 */
[----:B--2---:R-:W-:Y:S01]  /*5dc0*/  FADD.FTZ R164, -R18, 1 ;  /* 0x3f80000012a47421 */ /* 0x004fe20000010100 */
[----:B------:R-:W-:Y:S01]  /*5dd0*/  FMUL.FTZ R175, R160, R7 ;  /* 0x00000007a0af7220 */ /* 0x000fe20000410000 */
[----:B------:R-:W-:Y:S01]  /*5de0*/  FMUL.FTZ R172, R167, R172 ;  /* 0x000000aca7ac7220 */ /* 0x000fe20000410000 */
[----:B------:R-:W-:Y:S01]  /*5df0*/  IMAD.U32 R165, R6, 0x10000, RZ ;  /* 0x0001000006a57824 */ /* 0x000fe200078e00ff */
[----:B------:R-:W-:Y:S01]  /*5e00*/  SHF.L.U32 R6, R158, 0x10, RZ ;  /* 0x000000109e067819 */ /* 0x000fe200000006ff */
[----:B------:R-:W-:Y:S01]  /*5e10*/  FFMA.FTZ R164, R105, R164, 1 ;  /* 0x3f80000069a47423 */ /* 0x000fe200000100a4 */
[----:B------:R-:W-:Y:S01]  /*5e20*/  SHF.L.U32 R167, R0, 0x10, RZ ;  /* 0x0000001000a77819 */ /* 0x000fe200000006ff */
[----:B------:R-:W-:Y:S01]  /*5e30*/  FMUL.FTZ R175, R18, R175 ;  /* 0x000000af12af7220 */ /* 0x000fe20000410000 */
[----:B-1----:R-:W-:Y:S01]  /*5e40*/  IMAD.U32 R158, R166, 0x10000, RZ ;  /* 0x00010000a69e7824 */ /* 0x002fe200078e00ff */
[----:B------:R-:W-:Y:S01]  /*5e50*/  F2FP.BF16.F32.PACK_AB R142, R151, R142 ;  /* 0x0000008e978e723e */ /* 0x000fe200000010ff */
[----:B------:R-:W-:Y:S01]  /*5e60*/  BAR.SYNC.DEFER_BLOCKING 0x0 ;  /* 0x0000000000007b1d */ /* 0x000fe20000010000 */
[----:B------:R-:W-:Y:S01]  /*5e70*/  FMUL.FTZ R175, R175, R164 ;  /* 0x000000a4afaf7220 */ /* 0x000fe20000410000 */
[C---:B0-----:R-:W-:Y:S01]  /*5e80*/  FADD.FTZ R164, -R162.reuse, 1 ;  /* 0x3f800000a2a47421 */ /* 0x041fe20000010100 */
[----:B------:R-:W-:Y:S01]  /*5e90*/  FMUL.FTZ R179, R167, R158 ;  /* 0x0000009ea7b37220 */ /* 0x000fe20000410000 */
[----:B------:R-:W-:Y:S01]  /*5ea0*/  FMUL.FTZ R0, R165, R6 ;  /* 0x00000006a5007220 */ /* 0x000fe20000410000 */
[----:B------:R-:W-:Y:S01]  /*5eb0*/  F2FP.BF16.F32.PACK_AB R150, R153, R150 ;  /* 0x000000969996723e */ /* 0x000fe200000010ff */
[----:B---3--:R-:W-:Y:S01]  /*5ec0*/  FADD.FTZ R177, -R163, 1 ;  /* 0x3f800000a3b17421 */ /* 0x008fe20000010100 */
        /* <DEDUP_REMOVED lines=15> */
[----:B------:R1:W-:Y:S01]  /*5fc0*/  STS.U16 [R58+0x2], R151 ;  /* 0x000002973a007388 */ /* 0x0003e20000000400 */
[----:B------:R-:W-:-:S03]  /*5fd0*/  F2FP.BF16.F32.PACK_AB R172, R175, R172 ;  /* 0x000000acafac723e */ /* 0x000fc600000010ff */
[----:B------:R2:W-:Y:S01]  /*5fe0*/  STS.U16 [R57+0x4], R150 ;  /* 0x0000049639007388 */ /* 0x0005e20000000400 */
[----:B0-----:R-:W-:-:S03]  /*5ff0*/  PRMT R142, R168, 0x7632, R142 ;  /* 0x00007632a88e7816 */ /* 0x001fc6000000008e */
[----:B------:R-:W-:Y:S01]  /*6000*/  STS.U16 [R56+0x6], R153 ;  /* 0x0000069938007388 */ /* 0x000fe20000000400 */
[----:B------:R-:W-:-:S03]  /*6010*/  ISETP.NE.AND P5, PT, R96, RZ, PT ;  /* 0x000000ff6000720c */ /* 0x000fc60003fa5270 */
[----:B------:R0:W-:Y:S01]  /*6020*/  STS.U16 [R55+0x8], R154 ;  /* 0x0000089a37007388 */ /* 0x0001e20000000400 */
[C---:B-1----:R-:W-:Y:S02]  /*6030*/  PRMT R151, R2.reuse, 0x7632, R151 ;  /* 0x0000763202977816 */ /* 0x042fe40000000097 */
[----:B--2---:R-:W-:Y:S01]  /*6040*/  PRMT R150, R2, 0x7610, R150 ;  /* 0x0000761002967816 */ /* 0x004fe20000000096 */
[----:B------:R-:W-:Y:S01]  /*6050*/  STS.U16 [R54+0xa], R164 ;  /* 0x00000aa436007388 */ /* 0x000fe20000000400 */
[----:B------:R-:W-:-:S03]  /*6060*/  F2FP.BF16.F32.PACK_AB R0, R179, R0 ;  /* 0x00000000b300723e */ /* 0x000fc600000010ff */
[----:B------:R-:W-:Y:S01]  /*6070*/  STS.U16 [R53+0xc], R168 ;  /* 0x00000ca835007388 */ /* 0x000fe20000000400 */
[----:B0-----:R-:W-:-:S03]  /*6080*/  PRMT R154, R172, 0x7632, R154 ;  /* 0x00007632ac9a7816 */ /* 0x001fc6000000009a */
[----:B------:R0:W-:Y:S04]  /*6090*/  STS.U16 [R52+0xe], R142 ;  /* 0x00000e8e34007388 */ /* 0x0001e80000000400 */
[----:B------:R-:W-:Y:S04]  /*60a0*/  STS.U16 [R51+0x10], R170 ;  /* 0x000010aa33007388 */ /* 0x000fe80000000400 */
[----:B------:R1:W-:Y:S01]  /*60b0*/  STS.U16 [R50+0x12], R3 ;  /* 0x0000120332007388 */ /* 0x0003e20000000400 */
[----:B0-----:R-:W-:-:S03]  /*60c0*/  PRMT R142, R0, 0x7632, R142 ;  /* 0x00007632008e7816 */ /* 0x001fc6000000008e */
[----:B------:R-:W-:Y:S01]  /*60d0*/  STS.U16 [R49+0x14], R150 ;  /* 0x0000149631007388 */ /* 0x000fe20000000400 */
[----:B------:R-:W-:-:S03]  /*60e0*/  MOV R2, UR34 ;  /* 0x0000002200027c02 */ /* 0x000fc60008000f00 */
        /* <DEDUP_REMOVED lines=25> */
[----:B------:R-:W3:Y:S01]  /*6280*/  LDS R0, [UR26+0x840] ;  /* 0x0008401aff007984 */ /* 0x000ee20008000800 */
[----:B------:R-:W-:Y:S01]  /*6290*/  UIMAD UR9, UR31, UR11, UR9 ;  /* 0x0000000b1f0972a4 */ /* 0x000fe2000f8e0209 */
[----:B------:R-:W2:Y:S03]  /*62a0*/  LDCU.64 UR10, c[0x0][0x558] ;  /* 0x0000ab00ff0a77ac */ /* 0x000ea60008000a00 */
[----:B------:R-:W-:-:S04]  /*62b0*/  UIMAD.WIDE.U32 UR8, UR30, UR32, UR8 ;  /* 0x000000201e0872a5 */ /* 0x000fc8000f8e0008 */
[----:B------:R-:W-:Y:S02]  /*62c0*/  UIMAD UR9, UR30, UR33, UR9 ;  /* 0x000000211e0972a4 */ /* 0x000fe4000f8e0209 */
[----:B-1----:R-:W-:Y:S01]  /*62d0*/  IADD3 R3, P0, PT, R94, UR8, RZ ;  /* 0x000000085e037c10 */ /* 0x002fe2000ff1e0ff */
[----:B------:R-:W1:Y:S03]  /*62e0*/  LDCU.64 UR32, c[0x0][0x490] ;  /* 0x00009200ff2077ac */ /* 0x000e660008000a00 */
[----:B0-----:R-:W-:Y:S02]  /*62f0*/  IADD3.X R142, PT, PT, RZ, UR9, RZ, P0, !PT ;  /* 0x00000009ff8e7c10 */ /* 0x001fe400087fe4ff */
        /* <DEDUP_REMOVED lines=34> */
[----:B-1----:R-:W-:-:S04]  /*6520*/  UISETP.NE.U32.AND UP0, UPT, UR32, URZ, UPT ;  /* 0x000000ff2000728c */ /* 0x002fc8000bf05070 */
        /* <DEDUP_REMOVED lines=21> */
[----:B------:R-:W-:-:S02]  /*6680*/  IMAD.U32 R27, R27, 0x10000, RZ ;  /* 0x000100001b1b7824 */ /* 0x000fc400078e00ff */
        /* <DEDUP_REMOVED lines=37> */
[----:B------:R0:W-:Y:S01]  /*68e0*/  STS.U16 [R59], R4 ;  /* 0x000000043b007388 */ /* 0x0001e20000000400 */
[----:B------:R-:W-:Y:S01]  /*68f0*/  F2FP.BF16.F32.PACK_AB R133, R136, R133 ;  /* 0x000000858885723e */ /* 0x000fe200000010ff */
[----:B------:R-:W1:Y:S01]  /*6900*/  LDCU.128 UR8, c[0x0][0x430] ;  /* 0x00008600ff0877ac */ /* 0x000e620008000c00 */
[----:B------:R-:W-:Y:S01]  /*6910*/  F2FP.BF16.F32.PACK_AB R10, R11, R10 ;  /* 0x0000000a0b0a723e */ /* 0x000fe200000010ff */
[----:B------:R2:W-:Y:S01]  /*6920*/  STS.U16 [R58+0x2], R2 ;  /* 0x000002023a007388 */ /* 0x0005e20000000400 */
[----:B------:R-:W-:-:S02]  /*6930*/  F2FP.BF16.F32.PACK_AB R7, R7, R104 ;  /* 0x000000680707723e */ /* 0x000fc400000010ff */
[----:B------:R-:W-:Y:S01]  /*6940*/  PRMT R11, R10, 0x7632, R11 ;  /* 0x000076320a0b7816 */ /* 0x000fe2000000000b */
[----:B------:R-:W-:Y:S01]  /*6950*/  STS.U16 [R57+0x4], R112 ;  /* 0x0000047039007388 */ /* 0x000fe20000000400 */
[----:B------:R-:W-:Y:S02]  /*6960*/  F2FP.BF16.F32.PACK_AB R6, R107, R6 ;  /* 0x000000066b06723e */ /* 0x000fe400000010ff */
[----:B0-----:R-:W-:Y:S01]  /*6970*/  PRMT R4, R133, 0x7632, R4 ;  /* 0x0000763285047816 */ /* 0x001fe20000000004 */
[----:B------:R0:W-:Y:S01]  /*6980*/  STS.U16 [R56+0x6], R3 ;  /* 0x0000060338007388 */ /* 0x0001e20000000400 */
[C---:B------:R-:W-:Y:S02]  /*6990*/  PRMT R102, R7.reuse, 0x7610, R102 ;  /* 0x0000761007667816 */ /* 0x040fe40000000066 */
[----:B--2---:R-:W-:Y:S01]  /*69a0*/  PRMT R2, R130, 0x7632, R2 ;  /* 0x0000763282027816 */ /* 0x004fe20000000002 */
[----:B------:R-:W-:Y:S01]  /*69b0*/  STS.U16 [R55+0x8], R109 ;  /* 0x0000086d37007388 */ /* 0x000fe20000000400 */
[----:B------:R-:W-:-:S03]  /*69c0*/  PRMT R104, R7, 0x7632, R104 ;  /* 0x0000763207687816 */ /* 0x000fc60000000068 */
[----:B------:R-:W-:Y:S01]  /*69d0*/  STS.U16 [R54+0xa], R5 ;  /* 0x00000a0536007388 */ /* 0x000fe20000000400 */
[----:B-1----:R-:W-:Y:S01]  /*69e0*/  UIMAD.WIDE.U32 UR6, UR31, UR8, UR6 ;  /* 0x000000081f0672a5 */ /* 0x002fe2000f8e0006 */
[----:B0-----:R-:W-:Y:S02]  /*69f0*/  PRMT R3, R10, 0x7610, R3 ;  /* 0x000076100a037816 */ /* 0x001fe40000000003 */
[----:B------:R-:W-:Y:S01]  /*6a00*/  STS.U16 [R53+0xc], R130 ;  /* 0x00000c8235007388 */ /* 0x000fe20000000400 */
[----:B------:R-:W-:Y:S01]  /*6a10*/  MOV R10, UR34 ;  /* 0x00000022000a7c02 */ /* 0x000fe20008000f00 */
[----:B------:R-:W-:Y:S02]  /*6a20*/  UIMAD UR7, UR31, UR9, UR7 ;  /* 0x000000091f0772a4 */ /* 0x000fe4000f8e0207 */
[----:B------:R0:W-:Y:S02]  /*6a30*/  STS.U16 [R52+0xe], R2 ;  /* 0x00000e0234007388 */ /* 0x0001e40000000400 */
[----:B------:R-:W-:-:S02]  /*6a40*/  UIMAD.WIDE.U32 UR6, UR30, UR10, UR6 ;  /* 0x0000000a1e0672a5 */ /* 0x000fc4000f8e0006 */
[----:B------:R-:W-:Y:S02]  /*6a50*/  STS.U16 [R51+0x10], R133 ;  /* 0x0000108533007388 */ /* 0x000fe40000000400 */
[----:B------:R-:W-:Y:S02]  /*6a60*/  UIMAD UR11, UR30, UR11, UR7 ;  /* 0x0000000b1e0b72a4 */ /* 0x000fe4000f8e0207 */
[----:B------:R-:W-:Y:S01]  /*6a70*/  STS.U16 [R50+0x12], R4 ;  /* 0x0000120432007388 */ /* 0x000fe20000000400 */
[----:B0-----:R-:W-:-:S03]  /*6a80*/  PRMT R2, R6, 0x7632, R2 ;  /* 0x0000763206027816 */ /* 0x001fc60000000002 */
[----:B------:R0:W-:Y:S04]  /*6a90*/  STS.U16 [R49+0x14], R3 ;  /* 0x0000140331007388 */ /* 0x0001e80000000400 */
[----:B------:R-:W-:Y:S04]  /*6aa0*/  STS.U16 [R48+0x16], R11 ;  /* 0x0000160b30007388 */ /* 0x000fe80000000400 */
[----:B------:R-:W-:Y:S01]  /*6ab0*/  STS.U16 [R47+0x18], R102 ;  /* 0x000018662f007388 */ /* 0x000fe20000000400 */
[----:B0-----:R-:W-:-:S03]  /*6ac0*/  IADD3 R3, P0, PT, R94, UR6, RZ ;  /* 0x000000065e037c10 */ /* 0x001fc6000ff1e0ff */
[----:B------:R-:W-:Y:S04]  /*6ad0*/  STS.U16 [R46+0x1a], R104 ;  /* 0x00001a682e007388 */ /* 0x000fe80000000400 */
[----:B------:R0:W-:Y:S04]  /*6ae0*/  STS.U16 [R45+0x1c], R6 ;  /* 0x00001c062d007388 */ /* 0x0001e80000000400 */
[----:B------:R1:W-:Y:S01]  /*6af0*/  STS.U16 [R43+0x1e], R2 ;  /* 0x00001e022b007388 */ /* 0x0003e20000000400 */
[----:B------:R-:W-:-:S03]  /*6b00*/  NOP ;  /* 0x0000000000007918 */ /* 0x000fc60000000000 */
[----:B------:R-:W-:Y:S01]  /*6b10*/  LDS.U16 R5, [R75] ;  /* 0x000000004b057984 */ /* 0x000fe20000000400 */
[----:B0-----:R-:W-:Y:S02]  /*6b20*/  IADD3.X R6, PT, PT, RZ, UR11, RZ, P0, !PT ;  /* 0x0000000bff067c10 */ /* 0x001fe400087fe4ff */
[C---:B-1----:R-:W-:Y:S01]  /*6b30*/  LEA R2, P4, R3.reuse, UR32, 0x1 ;  /* 0x0000002003027c11 */ /* 0x042fe2000f8808ff */
[----:B------:R-:W-:Y:S03]  /*6b40*/  LDS.U16 R7, [R74+0x40] ;  /* 0x000040004a077984 */ /* 0x000fe60000000400 */
[----:B------:R-:W-:Y:S01]  /*6b50*/  LEA.HI.X R3, R3, UR33, R6, 0x1, P4 ;  /* 0x0000002103037c11 */ /* 0x000fe2000a0f0c06 */
        /* <DEDUP_REMOVED lines=49> */
.L_x_3973:
[----:B------:R-:W-:Y:S01]  /*6e70*/  SHF.L.U32 R149, R149, 0x10, RZ ;  /* 0x0000001095957819 */ /* 0x000fe200000006ff */
[----:B------:R-:W-:Y:S01]  /*6e80*/  FFMA.FTZ R99, R0, R27, R99 ;  /* 0x0000001b00637223 */ /* 0x000fe20000010063 */
[----:B------:R-:W-:Y:S01]  /*6e90*/  SHF.L.U32 R144, R144, 0x10, RZ ;  /* 0x0000001090907819 */ /* 0x000fe200000006ff */
[----:B------:R-:W-:Y:S01]  /*6ea0*/  IMAD.U32 R138, R138, 0x10000, RZ ;  /* 0x000100008a8a7824 */ /* 0x000fe200078e00ff */
[----:B------:R-:W-:Y:S01]  /*6eb0*/  SHF.L.U32 R143, R143, 0x10, RZ ;  /* 0x000000108f8f7819 */ /* 0x000fe200000006ff */
[----:B0-----:R-:W-:Y:S01]  /*6ec0*/  FFMA.FTZ R2, R26, R149, R99 ;  /* 0x000000951a027223 */ /* 0x001fe20000010063 */
[----:B------:R-:W-:Y:S01]  /*6ed0*/  IMAD.U32 R137, R137, 0x10000, RZ ;  /* 0x0001000089897824 */ /* 0x000fe200078e00ff */
[----:B------:R-:W-:Y:S01]  /*6ee0*/  SHF.L.U32 R132, R132, 0x10, RZ ;  /* 0x0000001084847819 */ /* 0x000fe200000006ff */
[----:B------:R-:W-:Y:S02]  /*6ef0*/  IMAD.U32 R124, R124, 0x10000, RZ ;  /* 0x000100007c7c7824 */ /* 0x000fe400078e00ff */
[----:B------:R-:W-:Y:S01]  /*6f00*/  FFMA.FTZ R3, R25, R144, R2 ;  /* 0x0000009019037223 */ /* 0x000fe20000010002 */
[----:B------:R-:W-:Y:S01]  /*6f10*/  SHF.L.U32 R131, R131, 0x10, RZ ;  /* 0x0000001083837819 */ /* 0x000fe200000006ff */
[----:B------:R-:W0:Y:S01]  /*6f20*/  LDCU UR6, c[0x0][0x38c] ;  /* 0x00007180ff0677ac */ /* 0x000e220008000800 */
        /* <DEDUP_REMOVED lines=10> */
[----:B------:R-:W-:Y:S01]  /*6fd0*/  HFMA2 R145, -RZ, RZ, 0, 0 ;  /* 0x00000000ff917431 */ /* 0x000fe200000001ff */
[----:B------:R-:W-:Y:S01]  /*6fe0*/  PRMT R153, RZ, 0x7610, R153 ;  /* 0x00007610ff997816 */ /* 0x000fe20000000099 */
[----:B------:R-:W-:-:S02]  /*6ff0*/  HFMA2 R139, -RZ, RZ, 0, 0 ;  /* 0x00000000ff8b7431 */ /* 0x000fc400000001ff */
[----:B------:R-:W-:Y:S01]  /*7000*/  FFMA.FTZ R3, R21, R132, R2 ;  /* 0x0000008415037223 */ /* 0x000fe20000010002 */
[----:B------:R-:W-:Y:S02]  /*7010*/  HFMA2 R126, -RZ, RZ, 0, 0 ;  /* 0x00000000ff7e7431 */ /* 0x000fe400000001ff */
[----:B------:R-:W-:Y:S01]  /*7020*/  IMAD.MOV.U32 R151, RZ, RZ, RZ ;  /* 0x000000ffff977224 */ /* 0x000fe200078e00ff */
[----:B------:R-:W-:Y:S01]  /*7030*/  CS2R R146, SRZ ;  /* 0x0000000000927805 */ /* 0x000fe2000001ff00 */
[----:B------:R-:W-:Y:S01]  /*7040*/  FFMA.FTZ R2, R20, R131, R3 ;  /* 0x0000008314027223 */ /* 0x000fe20000010003 */
[----:B0-----:R-:W-:Y:S01]  /*7050*/  UISETP.GE.AND UP0, UPT, UR6, 0x1, UPT ;  /* 0x000000010600788c */ /* 0x001fe2000bf06270 */
[----:B------:R-:W-:Y:S01]  /*7060*/  IMAD.MOV.U32 R142, RZ, RZ, RZ ;  /* 0x000000ffff8e7224 */ /* 0x000fe200078e00ff */
[----:B------:R-:W-:Y:S01]  /*7070*/  CS2R R140, SRZ ;  /* 0x00000000008c7805 */ /* 0x000fe2000001ff00 */
[----:B------:R-:W-:Y:S01]  /*7080*/  FFMA.FTZ R3, R19, R124, R2 ;  /* 0x0000007c13037223 */ /* 0x000fe20000010002 */
[----:B------:R-:W-:-:S02]  /*7090*/  MOV R136, RZ ;  /* 0x000000ff00887202 */ /* 0x000fc40000000f00 */
[----:B------:R-:W-:Y:S02]  /*70a0*/  CS2R R134, SRZ ;  /* 0x0000000000867805 */ /* 0x000fe4000001ff00 */
[----:B------:R-:W-:Y:S01]  /*70b0*/  MOV R130, RZ ;  /* 0x000000ff00827202 */ /* 0x000fe20000000f00 */
[----:B------:R-:W-:Y:S01]  /*70c0*/  FFMA.FTZ R2, R18, R127, R3 ;  /* 0x0000007f12027223 */ /* 0x000fe20000010003 */
[----:B------:R-:W-:Y:S01]  /*70d0*/  IMAD.MOV.U32 R133, RZ, RZ, RZ ;  /* 0x000000ffff857224 */ /* 0x000fe200078e00ff */
[----:B------:R-:W-:Y:S01]  /*70e0*/  CS2R R128, SRZ ;  /* 0x0000000000807805 */ /* 0x000fe2000001ff00 */
        /* <DEDUP_REMOVED lines=17> */
[C---:B------:R-:W-:Y:S01]  /*7200*/  FFMA.FTZ R99, R13.reuse, R118, R2 ;  /* 0x000000760d637223 */ /* 0x040fe20000010002 */
[-C--:B------:R-:W-:Y:S01]  /*7210*/  FMUL.FTZ R104, R14, R103.reuse ;  /* 0x000000670e687220 */ /* 0x080fe20000410000 */
[-C--:B------:R-:W-:Y:S01]  /*7220*/  FMUL.FTZ R105, R13, R103.reuse ;  /* 0x000000670d697220 */ /* 0x080fe20000410000 */
[C---:B------:R-:W-:Y:S01]  /*7230*/  FMUL.FTZ R102, R12.reuse, R103 ;  /* 0x000000670c667220 */ /* 0x040fe20000410000 */
[----:B------:R-:W-:Y:S01]  /*7240*/  FFMA.FTZ R99, R12, R121, R99 ;  /* 0x000000790c637223 */ /* 0x000fe20000010063 */
[----:B------:R-:W-:Y:S06]  /*7250*/  BAR.SYNC.DEFER_BLOCKING 0x0 ;  /* 0x0000000000007b1d */ /* 0x000fec0000010000 */
[----:B------:R-:W-:Y:S05]  /*7260*/  BRA.U !UP0, `(.L_x_3974) ;  /* 0x0000003908a07547 */ /* 0x000fea000b800000 */
[----:B------:R-:W0:Y:S01]  /*7270*/  LDC.64 R10, c[0x0][0x4d8] ;  /* 0x00013600ff0a7b82 */ /* 0x000e220000000a00 */
[----:B------:R-:W-:Y:S01]  /*7280*/  ISETP.GE.AND P0, PT, R94, UR34, PT ;  /* 0x000000225e007c0c */ /* 0x000fe2000bf06270 */
[----:B------:R-:W-:Y:S01]  /*7290*/  UIADD3 UR7, UPT, UPT, UR16, -0x1, URZ ;  /* 0xffffffff10077890 */ /* 0x000fe2000fffe0ff */
[----:B------:R-:W-:Y:S01]  /*72a0*/  LOP3.LUT R184, R184, 0xfffffffb, RZ, 0xc0, !PT ;  /* 0xfffffffbb8b87812 */ /* 0x000fe200078ec0ff */
[----:B------:R-:W-:Y:S01]  /*72b0*/  UISETP.NE.AND UP0, UPT, UR16, 0x1, UPT ;  /* 0x000000011000788c */ /* 0x000fe2000bf05270 */
[----:B------:R-:W-:Y:S01]  /*72c0*/  MOV R151, RZ ;  /* 0x000000ff00977202 */ /* 0x000fe20000000f00 */
[----:B------:R-:W-:Y:S01]  /*72d0*/  ULEA.HI UR6, UR7, UR7, URZ, 0x1 ;  /* 0x0000000707067291 */ /* 0x000fe2000f8f08ff */
[----:B------:R-:W1:Y:S03]  /*72e0*/  LDCU UR35, c[0x0][0x394] ;  /* 0x00007280ff2377ac */ /* 0x000e660008000800 */
[----:B------:R-:W-:Y:S01]  /*72f0*/  PLOP3.LUT P1, PT, PT, PT, UP0, 0x80, 0x8 ;  /* 0x000000000008781c */ /* 0x000fe20003f2f008 */
[----:B------:R-:W-:-:S03]  /*7300*/  ULOP3.LUT UR6, UR6, 0xfffffe, URZ, 0xc0, !UPT ;  /* 0x00fffffe06067892 */ /* 0x000fc6000f8ec0ff */
[----:B------:R-:W-:Y:S01]  /*7310*/  ISETP.EQ.AND P1, PT, R186, RZ, P1 ;  /* 0x000000ffba00720c */ /* 0x000fe20000f22270 */
[----:B------:R-:W2:Y:S01]  /*7320*/  LDCU UR48, c[0x0][0x38c] ;  /* 0x00007180ff3077ac */ /* 0x000ea20008000800 */
[----:B------:R-:W-:Y:S01]  /*7330*/  @P0 LOP3.LUT R184, R184, 0x4, RZ, 0xfc, !PT ;  /* 0x00000004b8b80812 */ /* 0x000fe200078efcff */
[----:B------:R-:W-:Y:S01]  /*7340*/  UIADD3 UR7, UPT, UPT, UR7, -UR6, URZ ;  /* 0x8000000607077290 */ /* 0x000fe2000fffe0ff */
        /* <DEDUP_REMOVED lines=8> */
[----:B-1----:R-:W-:-:S05]  /*73d0*/  UMOV UR6, URZ ;  /* 0x000000ff00067c82 */ /* 0x002fca0008000000 */
.L_x_4019:
[----:B--2---:R-:W-:Y:S01]  /*73e0*/  MOV R2, R94 ;  /* 0x0000005e00027202 */ /* 0x004fe20000000f00 */
[----:B01----:R-:W-:Y:S01]  /*73f0*/  IMAD.U32 R5, RZ, RZ, UR40 ;  /* 0x00000028ff057e24 */ /* 0x003fe2000f8e00ff */
[----:B------:R-:W-:Y:S01]  /*7400*/  MOV R7, UR41 ;  /* 0x0000002900077c02 */ /* 0x000fe20008000f00 */
[----:B------:R-:W-:Y:S01]  /*7410*/  IMAD.MOV.U32 R3, RZ, RZ, RZ ;  /* 0x000000ffff037224 */ /* 0x000fe200078e00ff */
[----:B------:R-:W-:Y:S02]  /*7420*/  LOP3.LUT P6, RZ, R184, 0x4, RZ, 0xc0, !PT ;  /* 0x00000004b8ff7812 */ /* 0x000fe400078cc0ff */
[----:B------:R-:W-:Y:S01]  /*7430*/  ISETP.GE.AND P4, PT, R91, UR34, PT ;  /* 0x000000225b007c0c */ /* 0x000fe2000bf86270 */
[----:B------:R-:W-:Y:S01]  /*7440*/  IMAD.WIDE.U32 R4, R5, UR6, R2 ;  /* 0x0000000605047c25 */ /* 0x000fe2000f8e0002 */
[----:B------:R-:W-:Y:S02]  /*7450*/  ISETP.GE.AND P0, PT, R90, UR34, PT ;  /* 0x000000225a007c0c */ /* 0x000fe4000bf06270 */
[----:B------:R-:W-:Y:S01]  /*7460*/  ISETP.GE.AND P3, PT, R89, UR34, PT ;  /* 0x0000002259007c0c */ /* 0x000fe2000bf66270 */
[----:B------:R-:W-:Y:S01]  /*7470*/  IMAD R3, R7, UR6, R5 ;  /* 0x0000000607037c24 */ /* 0x000fe2000f8e0205 */
[----:B------:R-:W-:-:S02]  /*7480*/  LEA R2, P2, R4, R97, 0x1 ;  /* 0x0000006104027211 */ /* 0x000fc400078408ff */
[----:B------:R-:W-:Y:S02]  /*7490*/  ISETP.GE.AND P5, PT, R87, UR34, PT ;  /* 0x0000002257007c0c */ /* 0x000fe4000bfa6270 */
[----:B------:R-:W-:Y:S02]  /*74a0*/  LEA.HI.X R3, R4, R95, R3, 0x1, P2 ;  /* 0x0000005f04037211 */ /* 0x000fe400010f0c03 */
[----:B------:R-:W-:-:S03]  /*74b0*/  ISETP.GE.AND P2, PT, R88, UR34, PT ;  /* 0x0000002258007c0c */ /* 0x000fc6000bf46270 */
[----:B------:R-:W5:Y:S04]  /*74c0*/  @!P6 LDG.E.U16 R150, desc[UR28][R2.64] ;  /* 0x0000001c0296e981 */ /* 0x000f68000c1e1500 */
[----:B------:R-:W2:Y:S04]  /*74d0*/  @!P4 LDG.E.U16 R5, desc[UR28][R2.64+0x40] ;  /* 0x0000401c0205c981 */ /* 0x000ea8000c1e1500 */
[----:B------:R-:W3:Y:S04]  /*74e0*/  @!P0 LDG.E.U16 R4, desc[UR28][R2.64+0x80] ;  /* 0x0000801c02048981 */ /* 0x000ee8000c1e1500 */
[----:B------:R-:W4:Y:S04]  /*74f0*/  @!P3 LDG.E.U16 R7, desc[UR28][R2.64+0xc0] ;  /* 0x0000c01c0207b981 */ /* 0x000f28000c1e1500 */
[----:B------:R-:W4:Y:S04]  /*7500*/  @!P2 LDG.E.U16 R148, desc[UR28][R2.64+0x100] ;  /* 0x0001001c0294a981 */ /* 0x000f28000c1e1500 */
[----:B------:R-:W4:Y:S01]  /*7510*/  @!P5 LDG.E.U16 R155, desc[UR28][R2.64+0x140] ;  /* 0x0001401c029bd981 */ /* 0x000f22000c1e1500 */
[----:B------:R-:W-:-:S02]  /*7520*/  HFMA2 R6, -RZ, RZ, 0, 0 ;  /* 0x00000000ff067431 */ /* 0x000fc400000001ff */
[----:B------:R-:W-:Y:S01]  /*7530*/  IMAD.MOV.U32 R152, RZ, RZ, RZ ;  /* 0x000000ffff987224 */ /* 0x000fe200078e00ff */
[----:B-----5:R-:W-:Y:S02]  /*7540*/  @!P6 PRMT R6, R150, 0x5410, RZ ;  /* 0x000054109606e816 */ /* 0x020fe400000000ff */
[----:B------:R-:W-:Y:S02]  /*7550*/  MOV R150, RZ ;  /* 0x000000ff00967202 */ /* 0x000fe40000000f00 */
[----:B--2---:R-:W-:Y:S02]  /*7560*/  @!P4 PRMT R6, R6, 0x5410, R5 ;  /* 0x000054100606c816 */ /* 0x004fe40000000005 */
[----:B------:R-:W-:Y:S02]  /*7570*/  ISETP.GE.AND P4, PT, R86, UR34, PT ;  /* 0x0000002256007c0c */ /* 0x000fe4000bf86270 */
[----:B---3--:R-:W-:Y:S02]  /*7580*/  @!P0 PRMT R150, R4, 0x5410, RZ ;  /* 0x0000541004968816 */ /* 0x008fe400000000ff */
[----:B------:R-:W-:-:S02]  /*7590*/  ISETP.GE.AND P0, PT, R85, UR34, PT ;  /* 0x0000002255007c0c */ /* 0x000fc4000bf06270 */
[----:B----4-:R-:W-:Y:S02]  /*75a0*/  @!P3 PRMT R150, R150, 0x5410, R7 ;  /* 0x000054109696b816 */ /* 0x010fe40000000007 */
[----:B------:R-:W-:Y:S02]  /*75b0*/  ISETP.GE.AND P3, PT, R84, UR34, PT ;  /* 0x0000002254007c0c */ /* 0x000fe4000bf66270 */
[----:B------:R-:W-:Y:S02]  /*75c0*/  @!P2 PRMT R152, R148, 0x5410, RZ ;  /* 0x000054109498a816 */ /* 0x000fe400000000ff */
[----:B------:R-:W-:Y:S01]  /*75d0*/  ISETP.GE.AND P2, PT, R83, UR34, PT ;  /* 0x0000002253007c0c */ /* 0x000fe2000bf46270 */
[----:B------:R-:W2:Y:S01]  /*75e0*/  @!P4 LDG.E.U16 R156, desc[UR28][R2.64+0x180] ;  /* 0x0001801c029cc981 */ /* 0x000ea2000c1e1500 */
[----:B------:R-:W-:Y:S02]  /*75f0*/  @!P5 PRMT R152, R152, 0x5410, R155 ;  /* 0x000054109898d816 */ /* 0x000fe4000000009b */
[----:B------:R-:W-:Y:S01]  /*7600*/  ISETP.GE.AND P5, PT, R82, UR34, PT ;  /* 0x0000002252007c0c */ /* 0x000fe2000bfa6270 */
[----:B------:R-:W3:Y:S04]  /*7610*/  @!P0 LDG.E.U16 R7, desc[UR28][R2.64+0x1c0] ;  /* 0x0001c01c02078981 */ /* 0x000ee8000c1e1500 */
[----:B------:R-:W4:Y:S04]  /*7620*/  @!P3 LDG.E.U16 R155, desc[UR28][R2.64+0x200] ;  /* 0x0002001c029bb981 */ /* 0x000f28000c1e1500 */
[----:B------:R-:W5:Y:S04]  /*7630*/  @!P2 LDG.E.U16 R157, desc[UR28][R2.64+0x240] ;  /* 0x0002401c029da981 */ /* 0x000f68000c1e1500 */
[----:B------:R-:W3:Y:S01]  /*7640*/  @!P5 LDG.E.U16 R159, desc[UR28][R2.64+0x280] ;  /* 0x0002801c029fd981 */ /* 0x000ee2000c1e1500 */
[----:B------:R-:W-:Y:S01]  /*7650*/  IMAD.MOV.U32 R154, RZ, RZ, RZ ;  /* 0x000000ffff9a7224 */ /* 0x000fe200078e00ff */
[----:B------:R-:W-:Y:S01]  /*7660*/  MOV R158, RZ ;  /* 0x000000ff009e7202 */ /* 0x000fe20000000f00 */
[----:B------:R-:W-:Y:S01]  /*7670*/  UMOV UR32, UR12 ;  /* 0x0000000c00207c82 */ /* 0x000fe20008000000 */
[----:B------:R-:W-:-:S02]  /*7680*/  UMOV UR33, UR17 ;  /* 0x0000001100217c82 */ /* 0x000fc40008000000 */
[----:B------:R-:W-:-:S04]  /*7690*/  UIMAD.WIDE.U32 UR32, UR6, UR36, UR32 ;  /* 0x00000024062072a5 */ /* 0x000fc8000f8e0020 */
[----:B------:R-:W-:Y:S02]  /*76a0*/  UIMAD UR26, UR6, UR37, UR33 ;  /* 0x00000025061a72a4 */ /* 0x000fe4000f8e0221 */
[----:B------:R-:W-:-:S04]  /*76b0*/  ULEA UR33, UP0, UR32, UR8, 0x2 ;  /* 0x0000000820217291 */ /* 0x000fc8000f8010ff */
[----:B------:R-:W-:Y:S02]  /*76c0*/  ULEA.HI.X UR32, UR32, UR9, UR26, 0x2, UP0 ;  /* 0x0000000920207291 */ /* 0x000fe400080f141a */
[----:B------:R-:W-:-:S04]  /*76d0*/  MOV R4, UR33 ;  /* 0x0000002100047c02 */ /* 0x000fc80008000f00 */
[----:B------:R-:W-:-:S05]  /*76e0*/  MOV R5, UR32 ;  /* 0x0000002000057c02 */ /* 0x000fca0008000f00 */
[----:B------:R0:W3:Y:S01]  /*76f0*/  LDG.E R148, desc[UR28][R4.64] ;  /* 0x0000001c04947981 */ /* 0x0000e2000c1e1900 */
[----:B------:R-:W-:Y:S01]  /*7700*/  UMOV UR32, UR14 ;  /* 0x0000000e00207c82 */ /* 0x000fe20008000000 */
[----:B------:R-:W-:Y:S02]  /*7710*/  UMOV UR33, UR19 ;  /* 0x0000001300217c82 */ /* 0x000fe40008000000 */
[----:B------:R-:W-:-:S04]  /*7720*/  UIMAD.WIDE.U32 UR32, UR6, UR38, UR32 ;  /* 0x00000026062072a5 */ /* 0x000fc8000f8e0020 */
[----:B------:R-:W-:Y:S02]  /*7730*/  UIMAD UR26, UR6, UR39, UR33 ;  /* 0x00000027061a72a4 */ /* 0x000fe4000f8e0221 */
[----:B------:R-:W-:-:S04]  /*7740*/  ULEA UR33, UP0, UR32, UR10, 0x2 ;  /* 0x0000000a20217291 */ /* 0x000fc8000f8010ff */
[----:B------:R-:W-:Y:S02]  /*7750*/  ULEA.HI.X UR32, UR32, UR11, UR26, 0x2, UP0 ;  /* 0x0000000b20207291 */ /* 0x000fe400080f141a */
[----:B0-----:R-:W-:-:S04]  /*7760*/  IMAD.U32 R4, RZ, RZ, UR33 ;  /* 0x00000021ff047e24 */ /* 0x001fc8000f8e00ff */
[----:B------:R-:W-:-:S05]  /*7770*/  MOV R5, UR32 ;  /* 0x0000002000057c02 */ /* 0x000fca0008000f00 */
[----:B------:R0:W3:Y:S01]  /*7780*/  LDG.E R174, desc[UR28][R4.64] ;  /* 0x0000001c04ae7981 */ /* 0x0000e2000c1e1900 */
[----:B--2---:R-:W-:Y:S01]  /*7790*/  @!P4 PRMT R154, R156, 0x5410, RZ ;  /* 0x000054109c9ac816 */ /* 0x004fe200000000ff */
[----:B------:R-:W-:Y:S01]  /*77a0*/  HFMA2 R156, -RZ, RZ, 0, 0 ;  /* 0x00000000ff9c7431 */ /* 0x000fe200000001ff */
[----:B----4-:R-:W-:-:S04]  /*77b0*/  @!P3 PRMT R156, R155, 0x5410, RZ ;  /* 0x000054109b9cb816 */ /* 0x010fc800000000ff */
[----:B-----5:R-:W-:Y:S02]  /*77c0*/  @!P2 PRMT R156, R156, 0x5410, R157 ;  /* 0x000054109c9ca816 */ /* 0x020fe4000000009d */
[----:B------:R-:W-:Y:S02]  /*77d0*/  ISETP.GE.AND P2, PT, R80, UR34, PT ;  /* 0x0000002250007c0c */ /* 0x000fe4000bf46270 */
[----:B------:R-:W-:Y:S02]  /*77e0*/  ISETP.GE.AND P4, PT, R81, UR34, PT ;  /* 0x0000002251007c0c */ /* 0x000fe4000bf86270 */
[----:B------:R-:W-:Y:S02]  /*77f0*/  ISETP.GE.AND P3, PT, R78, UR34, PT ;  /* 0x000000224e007c0c */ /* 0x000fe4000bf66270 */
[----:B---3--:R-:W-:Y:S02]  /*7800*/  @!P0 PRMT R154, R154, 0x5410, R7 ;  /* 0x000054109a9a8816 */ /* 0x008fe40000000007 */
[----:B------:R-:W-:-:S02]  /*7810*/  ISETP.GE.AND P0, PT, R79, UR34, PT ;  /* 0x000000224f007c0c */ /* 0x000fc4000bf06270 */
[----:B------:R-:W-:Y:S02]  /*7820*/  @!P5 PRMT R158, R159, 0x5410, RZ ;  /* 0x000054109f9ed816 */ /* 0x000fe400000000ff */
[----:B------:R-:W-:Y:S01]  /*7830*/  ISETP.GE.AND P5, PT, R77, UR34, PT ;  /* 0x000000224d007c0c */ /* 0x000fe2000bfa6270 */
[----:B------:R-:W2:Y:S04]  /*7840*/  @!P2 LDG.E.U16 R155, desc[UR28][R2.64+0x300] ;  /* 0x0003001c029ba981 */ /* 0x000ea8000c1e1500 */
[----:B------:R-:W3:Y:S04]  /*7850*/  @!P4 LDG.E.U16 R7, desc[UR28][R2.64+0x2c0] ;  /* 0x0002c01c0207c981 */ /* 0x000ee8000c1e1500 */
[----:B------:R-:W4:Y:S04]  /*7860*/  @!P3 LDG.E.U16 R160, desc[UR28][R2.64+0x380] ;  /* 0x0003801c02a0b981 */ /* 0x000f28000c1e1500 */
[----:B------:R-:W5:Y:S04]  /*7870*/  @!P0 LDG.E.U16 R157, desc[UR28][R2.64+0x340] ;  /* 0x0003401c029d8981 */ /* 0x000f68000c1e1500 */
[----:B------:R1:W5:Y:S01]  /*7880*/  @!P5 LDG.E.U16 R165, desc[UR28][R2.64+0x3c0] ;  /* 0x0003c01c02a5d981 */ /* 0x000362000c1e1500 */
[----:B0-----:R-:W-:-:S03]  /*7890*/  PRMT R4, R152, 0x7632, R4 ;  /* 0x0000763298047816 */ /* 0x001fc60000000004 */
[----:B------:R-:W-:Y:S01]  /*78a0*/  STS.U16 [R75], R6 ;  /* 0x000000064b007388 */ /* 0x000fe20000000400 */
[----:B-1----:R-:W-:Y:S02]  /*78b0*/  PRMT R2, R6, 0x7632, R2 ;  /* 0x0000763206027816 */ /* 0x002fe40000000002 */
[----:B------:R-:W-:-:S03]  /*78c0*/  PRMT R3, R150, 0x7632, R3 ;  /* 0x0000763296037816 */ /* 0x000fc60000000003 */
[----:B------:R0:W-:Y:S04]  /*78d0*/  STS.U16 [R74+0x40], R2 ;  /* 0x000040024a007388 */ /* 0x0001e80000000400 */
[----:B------:R-:W-:Y:S01]  /*78e0*/  STS.U16 [R73+0x80], R150 ;  /* 0x0000809649007388 */ /* 0x000fe20000000400 */
[----:B0-----:R-:W-:-:S03]  /*78f0*/  HFMA2 R2, -RZ, RZ, 0, 0 ;  /* 0x00000000ff027431 */ /* 0x001fc600000001ff */
[----:B------:R-:W-:Y:S01]  /*7900*/  STS.U16 [R72+0xc0], R3 ;  /* 0x0000c00348007388 */ /* 0x000fe20000000400 */
[----:B------:R-:W-:-:S03]  /*7910*/  PRMT R5, R154, 0x7632, R5 ;  /* 0x000076329a057816 */ /* 0x000fc60000000005 */
[----:B------:R-:W-:Y:S04]  /*7920*/  STS.U16 [R71+0x100], R152 ;  /* 0x0001009847007388 */ /* 0x000fe80000000400 */
[----:B------:R0:W-:Y:S01]  /*7930*/  STS.U16 [R70+0x140], R4 ;  /* 0x0001400446007388 */ /* 0x0001e20000000400 */
[----:B------:R-:W-:-:S03]  /*7940*/  PRMT R6, R156, 0x7632, R6 ;  /* 0x000076329c067816 */ /* 0x000fc60000000006 */
[----:B------:R-:W-:Y:S01]  /*7950*/  STS.U16 [R69+0x180], R154 ;  /* 0x0001809a45007388 */ /* 0x000fe20000000400 */
[----:B0-----:R-:W-:-:S03]  /*7960*/  MOV R4, RZ ;  /* 0x000000ff00047202 */ /* 0x001fc60000000f00 */
[----:B------:R0:W-:Y:S04]  /*7970*/  STS.U16 [R68+0x1c0], R5 ;  /* 0x0001c00544007388 */ /* 0x0001e80000000400 */
[----:B------:R-:W-:Y:S04]  /*7980*/  STS.U16 [R67+0x200], R156 ;  /* 0x0002009c43007388 */ /* 0x000fe80000000400 */
[----:B------:R1:W-:Y:S01]  /*7990*/  STS.U16 [R66+0x240], R6 ;  /* 0x0002400642007388 */ /* 0x0003e20000000400 */
[----:B------:R-:W0:Y:S01]  /*79a0*/  S2UR UR32, SR_CgaCtaId ;  /* 0x00000000002079c3 */ /* 0x000e220000008800 */
[----:B------:R-:W-:-:S04]  /*79b0*/  FMUL.FTZ R167, R148, 1.4426950216293334961 ;  /* 0x3fb8aa3b94a77820 */ /* 0x000fc80000410000 */
[C---:B------:R-:W-:Y:S01]  /*79c0*/  FMUL.FTZ R188, R167.reuse, R44 ;  /* 0x0000002ca7bc7220 */ /* 0x040fe20000410000 */
[----:B------:R-:W-:Y:S01]  /*79d0*/  ULEA UR33, UR7, UR6, 0x8 ;  /* 0x0000000607217291 */ /* 0x000fe2000f8e40ff */
[----:B------:R-:W-:-:S04]  /*79e0*/  FMUL.FTZ R163, R167, R42 ;  /* 0x0000002aa7a37220 */ /* 0x000fc80000410000 */
        /* <DEDUP_REMOVED lines=13> */
[----:B------:R-:W-:Y:S01]  /*7ac0*/  UMOV UR26, 0x400 ;  /* 0x00000400001a7882 */ /* 0x000fe20000000000 */
[C---:B------:R-:W-:Y:S01]  /*7ad0*/  FMUL.FTZ R195, R167.reuse, R29 ;  /* 0x0000001da7c37220 */ /* 0x040fe20000410000 */
        /* <DEDUP_REMOVED lines=33> */
[----:B------:R-:W-:Y:S04]  /*7cf0*/  LDS.U16 R209, [R54+0xa] ;  /* 0x00000a0036d17984 */ /* 0x000fe80000000400 */
[----:B------:R-:W-:Y:S04]  /*7d00*/  LDS.U16 R219, [R59] ;  /* 0x000000003bdb7984 */ /* 0x000fe80000000400 */
[----:B------:R-:W-:Y:S04]  /*7d10*/  LDS.U16 R217, [R58+0x2] ;  /* 0x000002003ad97984 */ /* 0x000fe80000000400 */
[----:B------:R-:W-:Y:S04]  /*7d20*/  LDS.U16 R215, [R57+0x4] ;  /* 0x0000040039d77984 */ /* 0x000fe80000000400 */
[----:B------:R-:W-:Y:S04]  /*7d30*/  LDS.U16 R211, [R55+0x8] ;  /* 0x0000080037d37984 */ /* 0x000fe80000000400 */
[----:B------:R-:W-:Y:S04]  /*7d40*/  LDS.U16 R207, [R53+0xc] ;  /* 0x00000c0035cf7984 */ /* 0x000fe80000000400 */
[----:B------:R-:W2:Y:S04]  /*7d50*/  LDS.U16 R205, [R52+0xe] ;  /* 0x00000e0034cd7984 */ /* 0x000ea80000000400 */
[----:B------:R-:W3:Y:S04]  /*7d60*/  LDS.U16 R203, [R51+0x10] ;  /* 0x0000100033cb7984 */ /* 0x000ee80000000400 */
        /* <DEDUP_REMOVED lines=8> */
[C---:B------:R-:W-:Y:S01]  /*7df0*/  VIADD R157, R96.reuse, 0x200 ;  /* 0x00000200609d7836 */ /* 0x040fe20000000000 */
[----:B------:R-:W-:-:S02]  /*7e00*/  ISETP.NE.AND P0, PT, R96, RZ, PT ;  /* 0x000000ff6000720c */ /* 0x000fc40003f05270 */
[----:B------:R-:W-:Y:S02]  /*7e10*/  ISETP.NE.AND P2, PT, R96, 0x3f, PT ;  /* 0x0000003f6000780c */ /* 0x000fe40003f45270 */
[----:B-1----:R-:W-:Y:S01]  /*7e20*/  SEL R2, R157, UR33, P0 ;  /* 0x000000219d027c07 */ /* 0x002fe20008000000 */
[----:B--2---:R-:W-:Y:S01]  /*7e30*/  IMAD.U32 R205, R205, 0x10000, RZ ;  /* 0x00010000cdcd7824 */ /* 0x004fe200078e00ff */
[----:B------:R-:W-:Y:S02]  /*7e40*/  SHF.L.U32 R209, R209, 0x10, RZ ;  /* 0x00000010d1d17819 */ /* 0x000fe400000006ff */
[----:B------:R-:W-:Y:S02]  /*7e50*/  LEA R3, R2, UR26, 0x2 ;  /* 0x0000001a02037c11 */ /* 0x000fe4000f8e10ff */
[----:B------:R-:W-:Y:S02]  /*7e60*/  SHF.L.U32 R219, R219, 0x10, RZ ;  /* 0x00000010dbdb7819 */ /* 0x000fe400000006ff */
[----:B------:R-:W-:-:S02]  /*7e70*/  SHF.L.U32 R217, R217, 0x10, RZ ;  /* 0x00000010d9d97819 */ /* 0x000fc400000006ff */
[----:B------:R-:W-:Y:S02]  /*7e80*/  SHF.L.U32 R215, R215, 0x10, RZ ;  /* 0x00000010d7d77819 */ /* 0x000fe400000006ff */
[----:B------:R-:W-:Y:S02]  /*7e90*/  SHF.L.U32 R211, R211, 0x10, RZ ;  /* 0x00000010d3d37819 */ /* 0x000fe400000006ff */
[----:B------:R-:W-:Y:S02]  /*7ea0*/  SHF.L.U32 R207, R207, 0x10, RZ ;  /* 0x00000010cfcf7819 */ /* 0x000fe400000006ff */
[----:B---3--:R-:W-:Y:S02]  /*7eb0*/  SHF.L.U32 R203, R203, 0x10, RZ ;  /* 0x00000010cbcb7819 */ /* 0x008fe400000006ff */
[----:B----4-:R-:W-:Y:S02]  /*7ec0*/  SHF.L.U32 R201, R201, 0x10, RZ ;  /* 0x00000010c9c97819 */ /* 0x010fe400000006ff */
[----:B-----5:R-:W-:-:S02]  /*7ed0*/  SHF.L.U32 R199, R199, 0x10, RZ ;  /* 0x00000010c7c77819 */ /* 0x020fc400000006ff */
[----:B0-----:R-:W-:Y:S02]  /*7ee0*/  SHF.L.U32 R189, R189, 0x10, RZ ;  /* 0x00000010bdbd7819 */ /* 0x001fe400000006ff */
[----:B------:R-:W-:Y:S02]  /*7ef0*/  SHF.L.U32 R187, R187, 0x10, RZ ;  /* 0x00000010bbbb7819 */ /* 0x000fe400000006ff */
[----:B------:R-:W-:Y:S01]  /*7f00*/  SHF.L.U32 R169, R169, 0x10, RZ ;  /* 0x00000010a9a97819 */ /* 0x000fe200000006ff */
[----:B------:R-:W-:Y:S02]  /*7f10*/  IMAD.U32 R213, R213, 0x10000, RZ ;  /* 0x00010000d5d57824 */ /* 0x000fe400078e00ff */
        /* <DEDUP_REMOVED lines=46> */
.L_x_3976:
[----:B------:R-:W-:-:S06]  /*8200*/  LEA R176, R96, UR26, 0x2 ;  /* 0x0000001a60b07c11 */ /* 0x000fcc000f8e10ff */
[----:B------:R-:W0:Y:S02]  /*8210*/  LDS R176, [R176+0x2514] ;  /* 0x00251400b0b07984 */ /* 0x000e240000000800 */
.L_x_3977:
[----:B------:R-:W-:Y:S05]  /*8220*/  BSYNC.RECONVERGENT B0 ;  /* 0x0000000000007941 */ /* 0x000fea0003800200 */
.L_x_3975:
[----:B------:R-:W2:Y:S01]  /*8230*/  @P1 LDC R3, c[0x0][0x38c] ;  /* 0x0000e300ff031b82 */ /* 0x000ea20000000800 */
[----:B------:R-:W-:Y:S01]  /*8240*/  MOV R2, UR16 ;  /* 0x0000001000027c02 */ /* 0x000fe20008000f00 */
[----:B------:R-:W-:Y:S01]  /*8250*/  FMUL.FTZ R221, R27, R44 ;  /* 0x0000002c1bdd7220 */ /* 0x000fe20000410000 */
[----:B------:R-:W-:Y:S01]  /*8260*/  FMUL.FTZ R190, R149, R42 ;  /* 0x0000002a95be7220 */ /* 0x000fe20000410000 */
[----:B------:R-:W-:Y:S01]  /*8270*/  IMAD.MOV.U32 R5, RZ, RZ, 0x8 ;  /* 0x00000008ff057424 */ /* 0x000fe200078e00ff */
        /* <DEDUP_REMOVED lines=8> */
[C---:B------:R-:W-:Y:S02]  /*8300*/  FMUL.FTZ R6, R159.reuse, R6 ;  /* 0x000000069f067220 */ /* 0x040fe40000410000 */
[----:B------:R-:W-:Y:S01]  /*8310*/  FFMA.FTZ R7, R159, R7, R192 ;  /* 0x000000079f077223 */ /* 0x000fe200000100c0 */
[----:B--2---:R-:W-:Y:S02]  /*8320*/  @P1 IMAD R4, R2, R3, UR6 ;  /* 0x0000000602041e24 */ /* 0x004fe4000f8e0203 */
[----:B------:R-:W-:Y:S01]  /*8330*/  HFMA2 R2, -RZ, RZ, 1.875, 0 ;  /* 0x3f800000ff027431 */ /* 0x000fe200000001ff */
[----:B------:R-:W-:Y:S01]  /*8340*/  MOV R3, RZ ;  /* 0x000000ff00037202 */ /* 0x000fe20000000f00 */
        /* <DEDUP_REMOVED lines=13> */
[----:B--2---:R-:W-:Y:S01]  /*8420*/  FMUL.FTZ R5, R183, R6 ;  /* 0x00000006b7057220 */ /* 0x004fe20000410000 */
        /* <DEDUP_REMOVED lines=19> */
[----:B------:R-:W-:Y:S01]  /*8560*/  FMUL.FTZ R4, R173, R4 ;  /* 0x00000004ad047220 */ /* 0x000fe20000410000 */
[----:B------:R-:W-:-:S03]  /*8570*/  FFMA.FTZ R5, R195, R7, R212 ;  /* 0x00000007c3057223 */ /* 0x000fc600000100d4 */
[----:B------:R-:W-:Y:S01]  /*8580*/  FMUL.FTZ R4, R171, R4 ;  /* 0x00000004ab047220 */ /* 0x000fe20000410000 */
[----:B------:R-:W-:-:S03]  /*8590*/  FFMA.FTZ R5, R193, R5, R214 ;  /* 0x00000005c1057223 */ /* 0x000fc600000100d6 */
[----:B------:R-:W-:-:S04]  /*85a0*/  FMUL.FTZ R4, R197, R4 ;  /* 0x00000004c5047220 */ /* 0x000fc80000410000 */
[----:B------:R-:W-:-:S04]  /*85b0*/  FMUL.FTZ R4, R195, R4 ;  /* 0x00000004c3047220 */ /* 0x000fc80000410000 */
[----:B------:R-:W-:-:S05]  /*85c0*/  FMUL.FTZ R4, R193, R4 ;  /* 0x00000004c1047220 */ /* 0x000fca0000410000 */
[----:B------:R2:W-:Y:S01]  /*85d0*/  STS.64 [R93+0x1900], R4 ;  /* 0x001900045d007388 */ /* 0x0005e20000000a00 */
[----:B------:R-:W-:Y:S06]  /*85e0*/  BAR.SYNC.DEFER_BLOCKING 0x0 ;  /* 0x0000000000007b1d */ /* 0x000fec0000010000 */
[----:B------:R-:W-:Y:S05]  /*85f0*/  @P2 BRA `(.L_x_3978) ;  /* 0x0000000000dc2947 */ /* 0x000fea0003800000 */
[----:B------:R-:W-:Y:S01]  /*8600*/  LEA R216, R96, R93, 0x3 ;  /* 0x0000005d60d87211 */ /* 0x000fe200078e18ff */
[----:B------:R-:W-:Y:S01]  /*8610*/  UMOV UR32, 0xffffffff ;  /* 0xffffffff00207882 */ /* 0x000fe20000000000 */
[----:B------:R-:W-:Y:S02]  /*8620*/  ISETP.GE.AND P2, PT, R76, 0x10, PT ;  /* 0x000000104c00780c */ /* 0x000fe40003f46270 */
[----:B------:R-:W-:Y:S01]  /*8630*/  LOP3.LUT R184, R184, 0xfffffffe, RZ, 0xc0, !PT ;  /* 0xfffffffeb8b87812 */ /* 0x000fe200078ec0ff */
[----:B--2---:R-:W2:Y:S01]  /*8640*/  LDS.128 R4, [R216+0x1900] ;  /* 0x00190000d8047984 */ /* 0x004ea20000000c00 */
[C---:B------:R-:W-:Y:S02]  /*8650*/  ISETP.GE.AND P3, PT, R76.reuse, 0x4, PT ;  /* 0x000000044c00780c */ /* 0x040fe40003f66270 */
[C---:B------:R-:W-:Y:S02]  /*8660*/  ISETP.GE.AND P4, PT, R76.reuse, 0x2, PT ;  /* 0x000000024c00780c */ /* 0x040fe40003f86270 */
[----:B------:R-:W-:-:S05]  /*8670*/  ISETP.GE.AND P5, PT, R76, 0x1, PT ;  /* 0x000000014c00780c */ /* 0x000fca0003fa6270 */
[----:B------:R-:W-:Y:S02]  /*8680*/  @P2 LOP3.LUT R184, R184, 0x1, RZ, 0xfc, !PT ;  /* 0x00000001b8b82812 */ /* 0x000fe400078efcff */
[----:B------:R-:W-:Y:S01]  /*8690*/  ISETP.GE.AND P2, PT, R76, 0x8, PT ;  /* 0x000000084c00780c */ /* 0x000fe20003f46270 */
[-C--:B--2---:R-:W-:Y:S01]  /*86a0*/  FFMA.FTZ R5, R5, R6.reuse, R7 ;  /* 0x0000000605057223 */ /* 0x084fe20000010007 */
[----:B------:R-:W-:Y:S01]  /*86b0*/  FMUL.FTZ R220, R4, R6 ;  /* 0x0000000604dc7220 */ /* 0x000fe20000410000 */
[----:B------:R-:W-:Y:S10]  /*86c0*/  BRA.DIV UR32, `(.L_x_3979) ;  /* 0x0000004a20507947 */ /* 0x000ff4000b800000 */
[----:B------:R-:W2:Y:S04]  /*86d0*/  SHFL.UP PT, R4, R5, 0x1, RZ ;  /* 0x0420000005047989 */ /* 0x000ea800000e00ff */
[----:B------:R-:W3:Y:S01]  /*86e0*/  SHFL.UP PT, R7, R220, 0x1, RZ ;  /* 0x04200000dc077989 */ /* 0x000ee200000e00ff */
[C---:B--2---:R-:W-:Y:S01]  /*86f0*/  FFMA.FTZ R4, R220.reuse, R4, R5 ;  /* 0x00000004dc047223 */ /* 0x044fe20000010005 */
[----:B---3--:R-:W-:-:S04]  /*8700*/  @P5 FMUL.FTZ R220, R220, R7 ;  /* 0x00000007dcdc5220 */ /* 0x008fc80000410000 */
        /* <DEDUP_REMOVED lines=18> */
.L_x_4037:
[----:B------:R-:W-:Y:S01]  /*8830*/  ISETP.GE.AND P2, PT, R76, 0x10, PT ;  /* 0x000000104c00780c */ /* 0x000fe20003f46270 */
[----:B----4-:R-:W-:Y:S01]  /*8840*/  FFMA.FTZ R4, R220, R4, R5 ;  /* 0x00000004dc047223 */ /* 0x010fe20000010005 */
[----:B------:R-:W-:-:S04]  /*8850*/  UMOV UR32, 0xffffffff ;  /* 0xffffffff00207882 */ /* 0x000fc80000000000 */
[----:B------:R-:W-:-:S07]  /*8860*/  FSEL R222, R5, R4, !P2 ;  /* 0x0000000405de7208 */ /* 0x000fce0005000000 */
[----:B--23--:R-:W-:Y:S01]  /*8870*/  @P2 FMUL.FTZ R220, R220, R223 ;  /* 0x000000dfdcdc2220 */ /* 0x00cfe20000410000 */
[----:B------:R-:W-:Y:S06]  /*8880*/  BRA.DIV UR32, `(.L_x_3980) ;  /* 0x0000004a20e47947 */ /* 0x000fec000b800000 */
.L_x_4040:
[----:B------:R-:W-:-:S03]  /*8890*/  UMOV UR32, 0xffffffff ;  /* 0xffffffff00207882 */ /* 0x000fc60000000000 */
[----:B------:R-:W-:Y:S05]  /*88a0*/  BRA.DIV UR32, `(.L_x_3981) ;  /* 0x0000004e20047947 */ /* 0x000fea000b800000 */
.L_x_4043:
[----:B------:R-:W-:-:S03]  /*88b0*/  UMOV UR32, 0xffffffff ;  /* 0xffffffff00207882 */ /* 0x000fc60000000000 */
[----:B------:R-:W-:Y:S05]  /*88c0*/  BRA.DIV UR32, `(.L_x_3982) ;  /* 0x0000004e20247947 */ /* 0x000fea000b800000 */
[----:B------:R-:W2:Y:S04]  /*88d0*/  SHFL.UP PT, R220, R220, 0x1, RZ ;  /* 0x04200000dcdc7989 */ /* 0x000ea800000e00ff */
[----:B------:R3:W4:Y:S04]  /*88e0*/  SHFL.UP PT, R223, R222, 0x1, RZ ;  /* 0x04200000dedf7989 */ /* 0x00072800000e00ff */
[----:B-----5:R3:W0:Y:S04]  /*88f0*/  SHFL.IDX PT, R4, R2, RZ, 0x1f ;  /* 0x00001fff02047589 */ /* 0x02062800000e0000 */
[----:B------:R3:W0:Y:S02]  /*8900*/  SHFL.IDX PT, R5, R3, RZ, 0x1f ;  /* 0x00001fff03057589 */ /* 0x00062400000e0000 */
.L_x_4049:
[----:B------:R-:W5:Y:S01]  /*8910*/  LDS.64 R6, [R216+0x1900] ;  /* 0x00190000d8067984 */ /* 0x000f620000000a00 */
[C---:B0-2-4-:R-:W-:Y:S01]  /*8920*/  @P0 FFMA.FTZ R5, R220.reuse, R5, R223 ;  /* 0x00000005dc050223 */ /* 0x055fe200000100df */
[----:B------:R-:W-:-:S03]  /*8930*/  @P0 FMUL.FTZ R4, R220, R4 ;  /* 0x00000004dc040220 */ /* 0x000fc60000410000 */
[-C--:B-----5:R-:W-:Y:S01]  /*8940*/  FFMA.FTZ R7, R5, R6.reuse, R7 ;  /* 0x0000000605077223 */ /* 0x0a0fe20000010007 */
[----:B------:R-:W-:-:S05]  /*8950*/  FMUL.FTZ R6, R4, R6 ;  /* 0x0000000604067220 */ /* 0x000fca0000410000 */
[----:B------:R4:W-:Y:S02]  /*8960*/  STS.128 [R216+0x1900], R4 ;  /* 0x00190004d8007388 */ /* 0x0009e40000000c00 */
.L_x_3978:
        /* <DEDUP_REMOVED lines=15> */
[----:B------:R-:W-:-:S03]  /*8a60*/  FFMA.FTZ R3, R173, R3, R158 ;  /* 0x00000003ad037223 */ /* 0x000fc6000001009e */
[C---:B------:R-:W-:Y:S01]  /*8a70*/  FMUL.FTZ R4, R175.reuse, R4 ;  /* 0x00000004af047220 */ /* 0x040fe20000410000 */
[----:B------:R-:W-:Y:S01]  /*8a80*/  FFMA.FTZ R3, R175, R3, R160 ;  /* 0x00000003af037223 */ /* 0x000fe200000100a0 */
[----:B------:R-:W0:Y:S02]  /*8a90*/  LDS R2, [R93+0x1904] ;  /* 0x001904005d027984 */ /* 0x000e240000000800 */
[C---:B------:R-:W-:Y:S01]  /*8aa0*/  FMUL.FTZ R4, R177.reuse, R4 ;  /* 0x00000004b1047220 */ /* 0x040fe20000410000 */
[----:B------:R-:W-:Y:S02]  /*8ab0*/  FFMA.FTZ R3, R177, R3, R162 ;  /* 0x00000003b1037223 */ /* 0x000fe400000100a2 */
[----:B------:R-:W-:Y:S01]  /*8ac0*/  VOTEU.ALL UP0, P0 ;  /* 0x0000000000ff7886 */ /* 0x000fe20000000000 */
[C---:B------:R-:W-:Y:S01]  /*8ad0*/  FMUL.FTZ R5, R179.reuse, R4 ;  /* 0x00000004b3057220 */ /* 0x040fe20000410000 */
[----:B------:R-:W-:-:S03]  /*8ae0*/  FFMA.FTZ R3, R179, R3, R164 ;  /* 0x00000003b3037223 */ /* 0x000fc600000100a4 */
[C---:B------:R-:W-:Y:S01]  /*8af0*/  FMUL.FTZ R4, R170.reuse, R5 ;  /* 0x00000005aa047220 */ /* 0x040fe20000410000 */
[----:B------:R-:W-:Y:S01]  /*8b00*/  FFMA.FTZ R3, R170, R3, R165 ;  /* 0x00000003aa037223 */ /* 0x000fe200000100a5 */
[----:B------:R-:W-:Y:S02]  /*8b10*/  @!UP0 ULEA UR32, UR6, UR26, 0x3 ;  /* 0x0000001a06208291 */ /* 0x000fe4000f8e18ff */
[C---:B------:R-:W-:Y:S01]  /*8b20*/  FMUL.FTZ R5, R181.reuse, R4 ;  /* 0x00000004b5057220 */ /* 0x040fe20000410000 */
[----:B------:R-:W-:Y:S01]  /*8b30*/  FFMA.FTZ R4, R181, R3, R166 ;  /* 0x00000003b5047223 */ /* 0x000fe200000100a6 */
[----:B------:R-:W-:Y:S02]  /*8b40*/  HFMA2 R3, -RZ, RZ, 0, 0 ;  /* 0x00000000ff037431 */ /* 0x000fe400000001ff */
        /* <DEDUP_REMOVED lines=13> */
[----:B------:R-:W0:Y:S01]  /*8c20*/  @!P0 LDS.64 R2, [UR32+0x2610] ;  /* 0x00261020ff028984 */ /* 0x000e220008000a00 */
        /* <DEDUP_REMOVED lines=28> */
[----:B0-----:R-:W-:Y:S01]  /*8df0*/  @P0 FMUL.FTZ R7, R7, R4 ;  /* 0x0000000407070220 */ /* 0x001fe20000410000 */
[----:B-1----:R-:W-:-:S04]  /*8e00*/  @P0 FFMA.FTZ R208, R4, R208, R5 ;  /* 0x000000d004d00223 */ /* 0x002fc80000010005 */
[----:B------:R-:W-:Y:S01]  /*8e10*/  @P0 MOV R4, R7 ;  /* 0x0000000700040202 */ /* 0x000fe20000000f00 */
[----:B------:R-:W-:Y:S01]  /*8e20*/  @P0 IMAD.MOV.U32 R5, RZ, RZ, R208 ;  /* 0x000000ffff050224 */ /* 0x000fe200078e00d0 */
        /* <DEDUP_REMOVED lines=35> */
.L_x_4066:
[----:B------:R-:W0:Y:S01]  /*9060*/  LDS.64 R4, [R206+0x1b18] ;  /* 0x001b1800ce047984 */ /* 0x000e220000000a00 */
[----:B------:R-:W-:Y:S01]  /*9070*/  MOV R7, R216 ;  /* 0x000000d800077202 */ /* 0x000fe20000000f00 */
[----:B------:R-:W-:Y:S01]  /*9080*/  IMAD.MOV.U32 R2, RZ, RZ, R208 ;  /* 0x000000ffff027224 */ /* 0x000fe200078e00d0 */
[----:B------:R-:W-:Y:S02]  /*9090*/  MOV R6, R214 ;  /* 0x000000d600067202 */ /* 0x000fe40000000f00 */
[----:B------:R-:W-:Y:S01]  /*90a0*/  MOV R3, R210 ;  /* 0x000000d200037202 */ /* 0x000fe20000000f00 */
[C---:B--23--:R-:W-:Y:S02]  /*90b0*/  @P0 FFMA.FTZ R7, R212.reuse, R7, R237 ;  /* 0x00000007d4070223 */ /* 0x04cfe400000100ed */
[----:B------:R-:W-:Y:S02]  /*90c0*/  @P0 FMUL.FTZ R6, R212, R6 ;  /* 0x00000006d4060220 */ /* 0x000fe40000410000 */
[----:B0-----:R-:W-:-:S02]  /*90d0*/  FFMA.FTZ R5, R4, R7, R5 ;  /* 0x0000000704057223 */ /* 0x001fc40000010005 */
[----:B------:R-:W-:-:S05]  /*90e0*/  FMUL.FTZ R4, R4, R6 ;  /* 0x0000000604047220 */ /* 0x000fca0000410000 */
[----:B------:R0:W-:Y:S02]  /*90f0*/  STS.128 [R206+0x1b10], R4 ;  /* 0x001b1004ce007388 */ /* 0x0001e40000000c00 */
.L_x_3983:
[----:B------:R-:W-:Y:S05]  /*9100*/  WARPSYNC.ALL ;  /* 0x0000000000007948 */ /* 0x000fea0003800000 */
[----:B------:R-:W-:Y:S01]  /*9110*/  ISETP.NE.AND P5, PT, R96, RZ, PT ;  /* 0x000000ff6000720c */ /* 0x000fe20003fa5270 */
        /* <DEDUP_REMOVED lines=9> */
[----:B0-----:R-:W-:Y:S01]  /*91b0*/  FFMA.FTZ R4, R26, R217, R219 ;  /* 0x000000d91a047223 */ /* 0x001fe200000100db */
[----:B------:R-:W-:-:S02]  /*91c0*/  HFMA2 R5, -RZ, RZ, 0, 0 ;  /* 0x00000000ff057431 */ /* 0x000fc400000001ff */
[----:B------:R-:W-:Y:S01]  /*91d0*/  FMUL.FTZ R205, R205, R196 ;  /* 0x000000c4cdcd7220 */ /* 0x000fe20000410000 */
[----:B------:R-:W-:Y:S01]  /*91e0*/  FMUL.FTZ R203, R203, R227 ;  /* 0x000000e3cbcb7220 */ /* 0x000fe20000410000 */
[----:B------:R-:W-:Y:S01]  /*91f0*/  FFMA.FTZ R215, R25, R215, R4 ;  /* 0x000000d719d77223 */ /* 0x000fe20000010004 */
[----:B------:R-:W-:Y:S01]  /*9200*/  SHF.R.S32.HI R208, RZ, 0x1f, R101 ;  /* 0x0000001fffd07819 */ /* 0x000fe20000011465 */
[----:B------:R-:W-:Y:S01]  /*9210*/  FMUL.FTZ R201, R201, R198 ;  /* 0x000000c6c9c97220 */ /* 0x000fe20000410000 */
[----:B------:R-:W-:Y:S01]  /*9220*/  FMUL.FTZ R199, R199, R229 ;  /* 0x000000e5c7c77220 */ /* 0x000fe20000410000 */
[----:B------:R-:W-:Y:S01]  /*9230*/  FFMA.FTZ R4, R24, R213, R215 ;  /* 0x000000d518047223 */ /* 0x000fe200000100d7 */
[----:B------:R-:W-:Y:S01]  /*9240*/  VOTEU.ALL UP0, P5 ;  /* 0x0000000000ff7886 */ /* 0x000fe20002800000 */
[----:B------:R-:W-:Y:S02]  /*9250*/  IMAD R208, R208, UR42, RZ ;  /* 0x0000002ad0d07c24 */ /* 0x000fe4000f8e02ff */
[----:B------:R-:W-:Y:S01]  /*9260*/  FMUL.FTZ R191, R191, R200 ;  /* 0x000000c8bfbf7220 */ /* 0x000fe20000410000 */
[----:B------:R-:W-:Y:S01]  /*9270*/  FFMA.FTZ R211, R23, R211, R4 ;  /* 0x000000d317d37223 */ /* 0x000fe20000010004 */
[----:B------:R-:W-:Y:S01]  /*9280*/  FMUL.FTZ R169, R169, R233 ;  /* 0x000000e9a9a97220 */ /* 0x000fe20000410000 */
[----:B------:R-:W-:Y:S01]  /*9290*/  IMAD R7, R101, UR43, R208 ;  /* 0x0000002b65077c24 */ /* 0x000fe2000f8e02d0 */
[----:B------:R-:W0:Y:S01]  /*92a0*/  LDS R6, [R93+0x1b14] ;  /* 0x001b14005d067984 */ /* 0x000e220000000800 */
[----:B------:R-:W-:Y:S01]  /*92b0*/  FFMA.FTZ R4, R22, R209, R211 ;  /* 0x000000d116047223 */ /* 0x000fe200000100d3 */
[----:B------:R-:W-:Y:S01]  /*92c0*/  @!UP0 ULEA UR32, UR6, UR26, 0x3 ;  /* 0x0000001a06208291 */ /* 0x000fe2000f8e18ff */
[----:B------:R-:W-:Y:S02]  /*92d0*/  BSSY.RECONVERGENT B0, `(.L_x_3985) ;  /* 0x0000077000007945 */ /* 0x000fe40003800200 */
[----:B------:R-:W-:Y:S01]  /*92e0*/  FFMA.FTZ R207, R21, R207, R4 ;  /* 0x000000cf15cf7223 */ /* 0x000fe20000010004 */
[----:B------:R-:W-:-:S03]  /*92f0*/  MOV R4, R96 ;  /* 0x0000006000047202 */ /* 0x000fc60000000f00 */
[----:B------:R-:W-:Y:S01]  /*9300*/  FFMA.FTZ R206, R20, R205, R207 ;  /* 0x000000cd14ce7223 */ /* 0x000fe200000100cf */
[----:B------:R-:W-:Y:S01]  /*9310*/  IMAD.SHL.U32 R205, R96, 0x10, RZ ;  /* 0x0000001060cd7824 */ /* 0x000fe200078e00ff */
[----:B------:R1:W-:Y:S01]  /*9320*/  @!P5 STS.64 [UR32+0x2610], R2 ;  /* 0x00261002ff00d988 */ /* 0x0003e20008000a20 */
[----:B------:R-:W-:-:S04]  /*9330*/  IMAD.WIDE.U32 R4, R10, UR31, R4 ;  /* 0x0000001f0a047c25 */ /* 0x000fc8000f8e0004 */
[----:B------:R-:W-:Y:S01]  /*9340*/  FFMA.FTZ R203, R19, R203, R206 ;  /* 0x000000cb13cb7223 */ /* 0x000fe200000100ce */
[----:B------:R-:W-:Y:S01]  /*9350*/  MOV R207, UR44 ;  /* 0x0000002c00cf7c02 */ /* 0x000fe20008000f00 */
[----:B------:R-:W-:Y:S02]  /*9360*/  IMAD R5, R11, UR31, R5 ;  /* 0x0000001f0b057c24 */ /* 0x000fe4000f8e0205 */
[----:B------:R-:W-:Y:S01]  /*9370*/  FFMA.FTZ R206, R18, R201, R203 ;  /* 0x000000c912ce7223 */ /* 0x000fe200000100cb */
[----:B------:R-:W-:Y:S01]  /*9380*/  FMUL.FTZ R201, R174, R194 ;  /* 0x000000c2aec97220 */ /* 0x000fe20000410000 */
[----:B------:R-:W-:-:S04]  /*9390*/  IMAD.WIDE.U32 R4, R101, UR42, R4 ;  /* 0x0000002a65047c25 */ /* 0x000fc8000f8e0004 */
[----:B------:R-:W-:Y:S01]  /*93a0*/  FFMA.FTZ R199, R17, R199, R206 ;  /* 0x000000c711c77223 */ /* 0x000fe200000100ce */
[----:B------:R-:W-:Y:S01]  /*93b0*/  FMUL.FTZ R201, R22, R201 ;  /* 0x000000c916c97220 */ /* 0x000fe20000410000 */
[----:B-1----:R-:W-:Y:S01]  /*93c0*/  FMUL.FTZ R2, R174, R227 ;  /* 0x000000e3ae027220 */ /* 0x002fe20000410000 */
[----:B------:R-:W-:Y:S01]  /*93d0*/  IADD3 R4, P0, PT, R4, UR25, RZ ;  /* 0x0000001904047c10 */ /* 0x000fe2000ff1e0ff */
[----:B------:R-:W-:Y:S01]  /*93e0*/  FFMA.FTZ R206, R16, R191, R199 ;  /* 0x000000bf10ce7223 */ /* 0x000fe200000100c7 */
[C---:B------:R-:W-:Y:S02]  /*93f0*/  FMUL.FTZ R199, R174.reuse, R192 ;  /* 0x000000c0aec77220 */ /* 0x040fe40000410000 */
[----:B------:R-:W-:Y:S01]  /*9400*/  IADD3.X R5, PT, PT, R5, R7, RZ, P0, !PT ;  /* 0x0000000705057210 */ /* 0x000fe200007fe4ff */
[----:B------:R-:W-:Y:S01]  /*9410*/  FMUL.FTZ R7, R174, R188 ;  /* 0x000000bcae077220 */ /* 0x000fe20000410000 */
[----:B------:R-:W-:-:S03]  /*9420*/  FMUL.FTZ R199, R24, R199 ;  /* 0x000000c718c77220 */ /* 0x000fc60000410000 */
[----:B------:R-:W-:Y:S01]  /*9430*/  FMUL.FTZ R7, R0, R7 ;  /* 0x0000000700077220 */ /* 0x000fe20000410000 */
[----:B0-----:R-:W-:Y:S01]  /*9440*/  FFMA.FTZ R185, R6, R176, R185 ;  /* 0x000000b006b97223 */ /* 0x001fe200000100b9 */
[----:B------:R-:W-:Y:S01]  /*9450*/  LEA.HI R176, R96, R205, RZ, 0x1f ;  /* 0x000000cd60b07211 */ /* 0x000fe200078ff8ff */
[----:B------:R-:W-:Y:S01]  /*9460*/  FMUL.FTZ R6, R189, R231 ;  /* 0x000000e7bd067220 */ /* 0x000fe20000410000 */
[----:B------:R-:W-:Y:S01]  /*9470*/  FMUL.FTZ R189, R174, R190 ;  /* 0x000000beaebd7220 */ /* 0x000fe20000410000 */
[----:B------:R-:W-:Y:S01]  /*9480*/  FFMA.FTZ R193, R193, R185, R178 ;  /* 0x000000b9c1c17223 */ /* 0x000fe200000100b2 */
[----:B------:R-:W-:Y:S01]  /*9490*/  LEA R208, R176, UR26, 0x2 ;  /* 0x0000001ab0d07c11 */ /* 0x000fe2000f8e10ff */
[----:B------:R-:W-:Y:S01]  /*94a0*/  FFMA.FTZ R203, R15, R6, R206 ;  /* 0x000000060fcb7223 */ /* 0x000fe200000100ce */
[C---:B------:R-:W-:Y:S01]  /*94b0*/  FMUL.FTZ R176, R174.reuse, R223 ;  /* 0x000000dfaeb07220 */ /* 0x040fe20000410000 */
[C---:B------:R-:W-:Y:S01]  /*94c0*/  FMUL.FTZ R6, R174.reuse, R221 ;  /* 0x000000ddae067220 */ /* 0x040fe20000410000 */
[----:B------:R-:W-:Y:S01]  /*94d0*/  FMUL.FTZ R178, R174, R225 ;  /* 0x000000e1aeb27220 */ /* 0x000fe20000410000 */
[----:B------:R-:W-:Y:S01]  /*94e0*/  FMUL.FTZ R189, R26, R189 ;  /* 0x000000bd1abd7220 */ /* 0x000fe20000410000 */
[----:B------:R0:W-:Y:S01]  /*94f0*/  STS [R208+0x850], R7 ;  /* 0x00085007d0007388 */ /* 0x0001e20000000800 */
[----:B------:R-:W-:Y:S01]  /*9500*/  FMUL.FTZ R3, R23, R176 ;  /* 0x000000b017037220 */ /* 0x000fe20000410000 */
[----:B------:R-:W-:Y:S01]  /*9510*/  FMUL.FTZ R191, R25, R6 ;  /* 0x0000000619bf7220 */ /* 0x000fe20000410000 */
[----:B------:R-:W-:Y:S01]  /*9520*/  FFMA.FTZ R195, R195, R193, R180 ;  /* 0x000000c1c3c37223 */ /* 0x000fe200000100b4 */
[----:B------:R-:W-:Y:S01]  /*9530*/  LEA.HI R205, R205, R205, RZ, 0x1b ;  /* 0x000000cdcdcd7211 */ /* 0x000fe200078fd8ff */
[----:B------:R1:W-:Y:S01]  /*9540*/  STS [R92+0x854], R189 ;  /* 0x000854bd5c007388 */ /* 0x0003e20000000800 */
[----:B------:R-:W-:Y:S01]  /*9550*/  FMUL.FTZ R6, R187, R202 ;  /* 0x000000cabb067220 */ /* 0x000fe20000410000 */
[----:B------:R-:W-:Y:S01]  /*9560*/  FFMA.FTZ R197, R197, R195, R182 ;  /* 0x000000c3c5c57223 */ /* 0x000fe200000100b6 */
[----:B------:R-:W-:Y:S01]  /*9570*/  FMUL.FTZ R187, R174, R196 ;  /* 0x000000c4aebb7220 */ /* 0x000fe20000410000 */
[----:B------:R2:W-:Y:S01]  /*9580*/  STS [R92+0x860], R3 ;  /* 0x000860035c007388 */ /* 0x0005e20000000800 */
[----:B0-----:R-:W-:Y:S01]  /*9590*/  FMUL.FTZ R7, R21, R178 ;  /* 0x000000b215077220 */ /* 0x001fe20000410000 */
[----:B------:R-:W-:Y:S01]  /*95a0*/  FFMA.FTZ R171, R171, R197, R156 ;  /* 0x000000c5abab7223 */ /* 0x000fe2000001009c */
[----:B------:R-:W-:Y:S01]  /*95b0*/  FMUL.FTZ R187, R20, R187 ;  /* 0x000000bb14bb7220 */ /* 0x000fe20000410000 */
[----:B------:R0:W-:Y:S01]  /*95c0*/  STS [R92+0x858], R191 ;  /* 0x000858bf5c007388 */ /* 0x0001e20000000800 */
[----:B------:R-:W-:Y:S01]  /*95d0*/  FFMA.FTZ R156, R14, R6, R203 ;  /* 0x000000060e9c7223 */ /* 0x000fe200000100cb */
[----:B-1----:R-:W-:Y:S01]  /*95e0*/  FMUL.FTZ R189, R19, R2 ;  /* 0x0000000213bd7220 */ /* 0x002fe20000410000 */
[----:B------:R-:W-:Y:S01]  /*95f0*/  FMUL.FTZ R6, R174, R231 ;  /* 0x000000e7ae067220 */ /* 0x000fe20000410000 */
[----:B------:R1:W-:Y:S01]  /*9600*/  STS [R92+0x85c], R199 ;  /* 0x00085cc75c007388 */ /* 0x0003e20000000800 */
[----:B------:R-:W-:Y:S01]  /*9610*/  FFMA.FTZ R173, R173, R171, R158 ;  /* 0x000000abadad7223 */ /* 0x000fe2000001009e */
[----:B--2---:R-:W-:-:S04]  /*9620*/  IMAD.WIDE.U32 R2, R207, UR6, R4 ;  /* 0x00000006cf027c25 */ /* 0x004fc8000f8e0004 */
[C---:B------:R-:W-:Y:S01]  /*9630*/  FMUL.FTZ R5, R174.reuse, R198 ;  /* 0x000000c6ae057220 */ /* 0x040fe20000410000 */
[----:B------:R2:W-:Y:S01]  /*9640*/  STS [R92+0x864], R201 ;  /* 0x000864c95c007388 */ /* 0x0005e20000000800 */
[C---:B------:R-:W-:Y:S01]  /*9650*/  FMUL.FTZ R4, R174.reuse, R229 ;  /* 0x000000e5ae047220 */ /* 0x040fe20000410000 */
[----:B0-----:R-:W-:Y:S01]  /*9660*/  FMUL.FTZ R191, R174, R200 ;  /* 0x000000c8aebf7220 */ /* 0x001fe20000410000 */
[----:B------:R-:W-:Y:S01]  /*9670*/  FMUL.FTZ R5, R18, R5 ;  /* 0x0000000512057220 */ /* 0x000fe20000410000 */
[----:B------:R0:W-:Y:S01]  /*9680*/  STS [R92+0x868], R7 ;  /* 0x000868075c007388 */ /* 0x0001e20000000800 */
[----:B------:R-:W-:Y:S01]  /*9690*/  FFMA.FTZ R175, R175, R173, R160 ;  /* 0x000000adafaf7223 */ /* 0x000fe200000100a0 */
[----:B-1----:R-:W-:Y:S01]  /*96a0*/  FMUL.FTZ R199, R174, R204 ;  /* 0x000000ccaec77220 */ /* 0x002fe20000410000 */
[----:B------:R-:W-:Y:S01]  /*96b0*/  FMUL.FTZ R191, R16, R191 ;  /* 0x000000bf10bf7220 */ /* 0x000fe20000410000 */
[----:B------:R-:W-:Y:S01]  /*96c0*/  FFMA.FTZ R169, R13, R169, R156 ;  /* 0x000000a90da97223 */ /* 0x000fe2000001009c */
[----:B------:R-:W-:Y:S01]  /*96d0*/  FFMA.FTZ R177, R177, R175, R162 ;  /* 0x000000afb1b17223 */ /* 0x000fe200000100a2 */
[----:B------:R-:W-:Y:S01]  /*96e0*/  FMUL.FTZ R199, R12, R199 ;  /* 0x000000c70cc77220 */ /* 0x000fe20000410000 */
[----:B--2---:R-:W-:-:S02]  /*96f0*/  IADD3 R201, PT, PT, R96, 0x40, RZ ;  /* 0x0000004060c97810 */ /* 0x004fc40007ffe0ff */
[----:B------:R-:W-:Y:S01]  /*9700*/  FFMA.FTZ R179, R179, R177, R164 ;  /* 0x000000b1b3b37223 */ /* 0x000fe200000100a4 */
[----:B0-----:R-:W-:Y:S01]  /*9710*/  LEA R92, R205, UR26, 0x2 ;  /* 0x0000001acd5c7c11 */ /* 0x001fe2000f8e10ff */
[----:B------:R-:W-:Y:S01]  /*9720*/  FMUL.FTZ R7, R17, R4 ;  /* 0x0000000411077220 */ /* 0x000fe20000410000 */
[----:B------:R-:W-:Y:S01]  /*9730*/  FMUL.FTZ R4, R174, R233 ;  /* 0x000000e9ae047220 */ /* 0x000fe20000410000 */
[----:B------:R-:W-:Y:S01]  /*9740*/  LEA.HI R201, R201, R96, RZ, 0x1b ;  /* 0x00000060c9c97211 */ /* 0x000fe200078fd8ff */
[----:B------:R-:W-:Y:S01]  /*9750*/  FFMA.FTZ R165, R170, R179, R165 ;  /* 0x000000b3aaa57223 */ /* 0x000fe200000100a5 */
[----:B------:R0:W-:Y:S03]  /*9760*/  STS [R92+0x870], R189 ;  /* 0x000870bd5c007388 */ /* 0x0001e60000000800 */
[----:B------:R-:W-:Y:S01]  /*9770*/  FFMA.FTZ R181, R181, R165, R166 ;  /* 0x000000a5b5b57223 */ /* 0x000fe200000100a6 */
[----:B------:R1:W-:Y:S03]  /*9780*/  STS [R92+0x86c], R187 ;  /* 0x00086cbb5c007388 */ /* 0x0003e60000000800 */
[----:B------:R-:W-:Y:S01]  /*9790*/  FFMA.FTZ R167, R172, R181, R167 ;  /* 0x000000b5aca77223 */ /* 0x000fe200000100a7 */
[----:B------:R2:W-:Y:S01]  /*97a0*/  STS [R92+0x874], R5 ;  /* 0x000874055c007388 */ /* 0x0005e20000000800 */
[----:B0-----:R-:W-:-:S02]  /*97b0*/  FMUL.FTZ R189, R174, R202 ;  /* 0x000000caaebd7220 */ /* 0x001fc40000410000 */
[----:B------:R-:W-:Y:S01]  /*97c0*/  FFMA.FTZ R183, R183, R167, R168 ;  /* 0x000000a7b7b77223 */ /* 0x000fe200000100a8 */
[----:B------:R0:W-:Y:S01]  /*97d0*/  STS [R92+0x878], R7 ;  /* 0x000878075c007388 */ /* 0x0001e20000000800 */
[----:B-1----:R-:W-:Y:S01]  /*97e0*/  FMUL.FTZ R187, R15, R6 ;  /* 0x000000060fbb7220 */ /* 0x002fe20000410000 */
[----:B------:R-:W-:Y:S02]  /*97f0*/  FMUL.FTZ R189, R14, R189 ;  /* 0x000000bd0ebd7220 */ /* 0x000fe40000410000 */
[----:B------:R-:W-:Y:S01]  /*9800*/  STS [R92+0x87c], R191 ;  /* 0x00087cbf5c007388 */ /* 0x000fe20000000800 */
[----:B------:R-:W-:Y:S01]  /*9810*/  FMUL.FTZ R6, R155, R204 ;  /* 0x000000cc9b067220 */ /* 0x000fe20000410000 */
[----:B--2---:R-:W-:Y:S01]  /*9820*/  FMUL.FTZ R5, R13, R4 ;  /* 0x000000040d057220 */ /* 0x004fe20000410000 */
[----:B------:R-:W-:Y:S01]  /*9830*/  FFMA.FTZ R159, R159, R183, R150 ;  /* 0x000000b79f9f7223 */ /* 0x000fe20000010096 */
[----:B------:R1:W-:Y:S01]  /*9840*/  STS [R92+0x880], R187 ;  /* 0x000880bb5c007388 */ /* 0x0003e20000000800 */
[----:B------:R-:W-:Y:S01]  /*9850*/  FFMA.FTZ R6, R12, R6, R169 ;  /* 0x000000060c067223 */ /* 0x000fe200000100a9 */
[----:B0-----:R-:W-:Y:S01]  /*9860*/  LEA R7, R201, UR26, 0x2 ;  /* 0x0000001ac9077c11 */ /* 0x001fe2000f8e10ff */
[----:B------:R-:W-:Y:S01]  /*9870*/  FFMA.FTZ R161, R161, R159, R152 ;  /* 0x0000009fa1a17223 */ /* 0x000fe20000010098 */
[----:B------:R-:W-:Y:S01]  /*9880*/  STS [R92+0x884], R189 ;  /* 0x000884bd5c007388 */ /* 0x000fe20000000800 */
[----:B------:R-:W-:-:S02]  /*9890*/  MOV R169, UR27 ;  /* 0x0000001b00a97c02 */ /* 0x000fc40008000f00 */
[----:B------:R-:W-:Y:S01]  /*98a0*/  LEA R4, P0, R2, UR46, 0x2 ;  /* 0x0000002e02047c11 */ /* 0x000fe2000f8010ff */
[----:B------:R0:W-:Y:S01]  /*98b0*/  STS [R92+0x888], R5 ;  /* 0x000888055c007388 */ /* 0x0001e20000000800 */
[----:B------:R-:W-:Y:S01]  /*98c0*/  IADD3 R152, PT, PT, R169, -UR25, -R96 ;  /* 0x80000019a9987c10 */ /* 0x000fe2000fffe860 */
[----:B------:R-:W-:Y:S01]  /*98d0*/  FFMA.FTZ R163, R163, R161, R154 ;  /* 0x000000a1a3a37223 */ /* 0x000fe2000001009a */
[----:B-1----:R-:W-:Y:S01]  /*98e0*/  MOV R187, UR45 ;  /* 0x0000002d00bb7c02 */ /* 0x002fe20008000f00 */
[----:B------:R1:W-:Y:S01]  /*98f0*/  STS [R92+0x88c], R199 ;  /* 0x00088cc75c007388 */ /* 0x0003e20000000800 */
[----:B------:R-:W-:Y:S03]  /*9900*/  BAR.SYNC.DEFER_BLOCKING 0x0 ;  /* 0x0000000000007b1d */ /* 0x000fe60000010000 */
[----:B------:R-:W-:Y:S01]  /*9910*/  IMAD R3, R187, UR6, R3 ;  /* 0x00000006bb037c24 */ /* 0x000fe2000f8e0203 */
[----:B------:R-:W-:-:S02]  /*9920*/  ISETP.GE.AND P6, PT, R152, 0x1, PT ;  /* 0x000000019800780c */ /* 0x000fc40003fc6270 */
[----:B------:R-:W-:Y:S02]  /*9930*/  IADD3 R155, PT, PT, R96, 0xc0, RZ ;  /* 0x000000c0609b7810 */ /* 0x000fe40007ffe0ff */
[----:B0-----:R-:W-:Y:S01]  /*9940*/  LEA.HI.X R5, R2, UR47, R3, 0x2, P0 ;  /* 0x0000002f02057c11 */ /* 0x001fe200080f1403 */
[C---:B------:R-:W-:Y:S01]  /*9950*/  VIADD R3, R96.reuse, 0x80 ;  /* 0x0000008060037836 */ /* 0x040fe20000000000 */
[----:B------:R-:W-:Y:S02]  /*9960*/  IADD3 R169, PT, PT, R96, 0x100, RZ ;  /* 0x0000010060a97810 */ /* 0x000fe40007ffe0ff */
[-C--:B------:R-:W-:Y:S02]  /*9970*/  LEA.HI R155, R155, R96.reuse, RZ, 0x1b ;  /* 0x000000609b9b7211 */ /* 0x080fe400078fd8ff */
[----:B------:R-:W-:Y:S02]  /*9980*/  LEA.HI R3, R3, R96, RZ, 0x1b ;  /* 0x0000006003037211 */ /* 0x000fe400078fd8ff */
[----:B------:R-:W-:-:S02]  /*9990*/  ISETP.GE.AND P4, PT, R152, 0x41, PT ;  /* 0x000000419800780c */ /* 0x000fc40003f86270 */
[----:B------:R-:W-:Y:S02]  /*99a0*/  LEA R150, R3, UR26, 0x2 ;  /* 0x0000001a03967c11 */ /* 0x000fe4000f8e10ff */
[C---:B------:R-:W-:Y:S02]  /*99b0*/  ISETP.GE.AND P3, PT, R152.reuse, 0x81, PT ;  /* 0x000000819800780c */ /* 0x040fe40003f66270 */
        /* <DEDUP_REMOVED lines=8> */
.L_x_3986:
[----:B------:R-:W-:Y:S05]  /*9a40*/  BSYNC.RECONVERGENT B0 ;  /* 0x0000000000007941 */ /* 0x000fea0003800200 */
.L_x_3985:
[----:B------:R-:W-:Y:S01]  /*9a50*/  BSSY.RECONVERGENT B0, `(.L_x_3987) ;  /* 0x0000004000007945 */ /* 0x000fe20003800200 */
[----:B------:R-:W-:-:S03]  /*9a60*/  ISETP.GE.AND P6, PT, R152, 0x141, PT ;  /* 0x000001419800780c */ /* 0x000fc60003fc6270 */
[----:B------:R-:W-:Y:S10]  /*9a70*/  @!P4 BRA `(.L_x_3988) ;  /* 0x000000000004c947 */ /* 0x000ff40003800000 */
[----:B0-----:R2:W-:Y:S02]  /*9a80*/  REDG.E.ADD.F32.FTZ.RN.STRONG.GPU desc[UR28][R4.64+0x100], R7 ;  /* 0x00010007040079a6 */ /* 0x0015e4000c12f31c */
.L_x_3988:
[----:B------:R-:W-:Y:S05]  /*9a90*/  BSYNC.RECONVERGENT B0 ;  /* 0x0000000000007941 */ /* 0x000fea0003800200 */
.L_x_3987:
[----:B-1----:R1:W3:Y:S01]  /*9aa0*/  LDS R3, [R150+0xa50] ;  /* 0x000a500096037984 */ /* 0x0022e20000000800 */
[----:B------:R-:W-:Y:S01]  /*9ab0*/  BSSY.RECONVERGENT B0, `(.L_x_3989) ;  /* 0x0000006000007945 */ /* 0x000fe20003800200 */
[----:B0-2---:R-:W-:Y:S01]  /*9ac0*/  VIADD R7, R96, 0x140 ;  /* 0x0000014060077836 */ /* 0x005fe20000000000 */
[----:B------:R-:W-:Y:S02]  /*9ad0*/  LEA.HI R169, R169, R96, RZ, 0x1b ;  /* 0x00000060a9a97211 */ /* 0x000fe400078fd8ff */
[----:B------:R-:W-:Y:S01]  /*9ae0*/  LEA R155, R155, UR26, 0x2 ;  /* 0x0000001a9b9b7c11 */ /* 0x000fe2000f8e10ff */
[----:B------:R-:W-:Y:S06]  /*9af0*/  @!P3 BRA `(.L_x_3990) ;  /* 0x000000000004b947 */ /* 0x000fec0003800000 */
[----:B---3--:R0:W-:Y:S02]  /*9b00*/  REDG.E.ADD.F32.FTZ.RN.STRONG.GPU desc[UR28][R4.64+0x200], R3 ;  /* 0x00020003040079a6 */ /* 0x0081e4000c12f31c */
.L_x_3990:
[----:B------:R-:W-:Y:S05]  /*9b10*/  BSYNC.RECONVERGENT B0 ;  /* 0x0000000000007941 */ /* 0x000fea0003800200 */
.L_x_3989:
[----:B0--3--:R0:W2:Y:S01]  /*9b20*/  LDS R3, [R155+0xb50] ;  /* 0x000b50009b037984 */ /* 0x0090a20000000800 */
[----:B------:R-:W-:Y:S01]  /*9b30*/  BSSY.RECONVERGENT B0, `(.L_x_3991) ;  /* 0x0000005000007945 */ /* 0x000fe20003800200 */
[----:B------:R-:W-:Y:S02]  /*9b40*/  LEA.HI R7, R7, R96, RZ, 0x1b ;  /* 0x0000006007077211 */ /* 0x000fe400078fd8ff */
[----:B------:R-:W-:Y:S01]  /*9b50*/  LEA R169, R169, UR26, 0x2 ;  /* 0x0000001aa9a97c11 */ /* 0x000fe2000f8e10ff */
[----:B------:R-:W-:Y:S06]  /*9b60*/  @!P2 BRA `(.L_x_3992) ;  /* 0x000000000004a947 */ /* 0x000fec0003800000 */
[----:B--2---:R3:W-:Y:S02]  /*9b70*/  REDG.E.ADD.F32.FTZ.RN.STRONG.GPU desc[UR28][R4.64+0x300], R3 ;  /* 0x00030003040079a6 */ /* 0x0047e4000c12f31c */
.L_x_3992:
[----:B------:R-:W-:Y:S05]  /*9b80*/  BSYNC.RECONVERGENT B0 ;  /* 0x0000000000007941 */ /* 0x000fea0003800200 */
.L_x_3991:
[----:B--23--:R2:W3:Y:S01]  /*9b90*/  LDS R3, [R169+0xc50] ;  /* 0x000c5000a9037984 */ /* 0x00c4e20000000800 */
[----:B------:R-:W-:Y:S01]  /*9ba0*/  BSSY.RECONVERGENT B0, `(.L_x_3993) ;  /* 0x0000004000007945 */ /* 0x000fe20003800200 */
[----:B------:R-:W-:-:S03]  /*9bb0*/  LEA R2, R7, UR26, 0x2 ;  /* 0x0000001a07027c11 */ /* 0x000fc6000f8e10ff */
[----:B------:R-:W-:Y:S05]  /*9bc0*/  @!P0 BRA `(.L_x_3994) ;  /* 0x0000000000048947 */ /* 0x000fea0003800000 */
[----:B---3--:R4:W-:Y:S02]  /*9bd0*/  REDG.E.ADD.F32.FTZ.RN.STRONG.GPU desc[UR28][R4.64+0x400], R3 ;  /* 0x00040003040079a6 */ /* 0x0089e4000c12f31c */
.L_x_3994:
[----:B------:R-:W-:Y:S05]  /*9be0*/  BSYNC.RECONVERGENT B0 ;  /* 0x0000000000007941 */ /* 0x000fea0003800200 */
.L_x_3993:
[----:B---34-:R3:W4:Y:S01]  /*9bf0*/  LDS R3, [R2+0xd50] ;  /* 0x000d500002037984 */ /* 0x0187220000000800 */
[----:B------:R-:W-:Y:S01]  /*9c00*/  BSSY.RECONVERGENT B0, `(.L_x_3995) ;  /* 0x0000005000007945 */ /* 0x000fe20003800200 */
[C---:B------:R-:W-:Y:S02]  /*9c10*/  IADD3 R7, PT, PT, R96.reuse, 0x180, RZ ;  /* 0x0000018060077810 */ /* 0x040fe40007ffe0ff */
[----:B0-----:R-:W-:Y:S01]  /*9c20*/  IADD3 R155, PT, PT, R96, 0x1c0, RZ ;  /* 0x000001c0609b7810 */ /* 0x001fe20007ffe0ff */
[----:B------:R-:W-:Y:S06]  /*9c30*/  @!P6 BRA `(.L_x_3996) ;  /* 0x000000000004e947 */ /* 0x000fec0003800000 */
[----:B----4-:R0:W-:Y:S02]  /*9c40*/  REDG.E.ADD.F32.FTZ.RN.STRONG.GPU desc[UR28][R4.64+0x500], R3 ;  /* 0x00050003040079a6 */ /* 0x0101e4000c12f31c */
.L_x_3996:
[----:B------:R-:W-:Y:S05]  /*9c50*/  BSYNC.RECONVERGENT B0 ;  /* 0x0000000000007941 */ /* 0x000fea0003800200 */
.L_x_3995:
[-C--:B------:R-:W-:Y:S01]  /*9c60*/  LEA.HI R7, R7, R96.reuse, RZ, 0x1b ;  /* 0x0000006007077211 */ /* 0x080fe200078fd8ff */
[----:B------:R-:W-:Y:S01]  /*9c70*/  BSSY.RECONVERGENT B0, `(.L_x_3997) ;  /* 0x000000e000007945 */ /* 0x000fe20003800200 */
[----:B------:R-:W-:Y:S02]  /*9c80*/  ISETP.GE.AND P6, PT, R152, 0x181, PT ;  /* 0x000001819800780c */ /* 0x000fe40003fc6270 */
[----:B0---4-:R-:W-:Y:S02]  /*9c90*/  LEA R3, R7, UR26, 0x2 ;  /* 0x0000001a07037c11 */ /* 0x011fe4000f8e10ff */
[-C--:B------:R-:W-:Y:S02]  /*9ca0*/  LEA.HI R155, R155, R96.reuse, RZ, 0x1b ;  /* 0x000000609b9b7211 */ /* 0x080fe400078fd8ff */
[----:B------:R-:W-:Y:S02]  /*9cb0*/  LEA.HI R157, R157, R96, RZ, 0x1b ;  /* 0x000000609d9d7211 */ /* 0x000fe400078fd8ff */
[----:B------:R-:W0:Y:S01]  /*9cc0*/  LDS R3, [R3+0xe50] ;  /* 0x000e500003037984 */ /* 0x000e220000000800 */
[----:B--2---:R-:W-:-:S02]  /*9cd0*/  IADD3 R169, PT, PT, R96, 0x240, RZ ;  /* 0x0000024060a97810 */ /* 0x004fc40007ffe0ff */
[----:B------:R-:W-:Y:S02]  /*9ce0*/  LEA R155, R155, UR26, 0x2 ;  /* 0x0000001a9b9b7c11 */ /* 0x000fe4000f8e10ff */
[C---:B------:R-:W-:Y:S02]  /*9cf0*/  ISETP.GE.AND P0, PT, R152.reuse, 0x1c1, PT ;  /* 0x000001c19800780c */ /* 0x040fe40003f06270 */
[C---:B------:R-:W-:Y:S02]  /*9d00*/  ISETP.GE.AND P2, PT, R152.reuse, 0x201, PT ;  /* 0x000002019800780c */ /* 0x040fe40003f46270 */
[C---:B------:R-:W-:Y:S02]  /*9d10*/  ISETP.GE.AND P3, PT, R152.reuse, 0x241, PT ;  /* 0x000002419800780c */ /* 0x040fe40003f66270 */
[----:B------:R-:W-:Y:S01]  /*9d20*/  ISETP.GE.AND P4, PT, R152, 0x281, PT ;  /* 0x000002819800780c */ /* 0x000fe20003f86270 */
[----:B------:R-:W-:-:S12]  /*9d30*/  @!P6 BRA `(.L_x_3998) ;  /* 0x000000000004e947 */ /* 0x000fd80003800000 */
[----:B0-----:R2:W-:Y:S02]  /*9d40*/  REDG.E.ADD.F32.FTZ.RN.STRONG.GPU desc[UR28][R4.64+0x600], R3 ;  /* 0x00060003040079a6 */ /* 0x0015e4000c12f31c */
.L_x_3998:
[----:B------:R-:W-:Y:S05]  /*9d50*/  BSYNC.RECONVERGENT B0 ;  /* 0x0000000000007941 */ /* 0x000fea0003800200 */
.L_x_3997:
[----:B0-2---:R0:W2:Y:S01]  /*9d60*/  LDS R3, [R155+0xf50] ;  /* 0x000f50009b037984 */ /* 0x0050a20000000800 */
[----:B------:R-:W-:Y:S01]  /*9d70*/  BSSY.RECONVERGENT B0, `(.L_x_3999) ;  /* 0x0000006000007945 */ /* 0x000fe20003800200 */
[----:B------:R-:W-:Y:S01]  /*9d80*/  VIADD R7, R96, 0x280 ;  /* 0x0000028060077836 */ /* 0x000fe20000000000 */
[----:B------:R-:W-:Y:S02]  /*9d90*/  LEA R157, R157, UR26, 0x2 ;  /* 0x0000001a9d9d7c11 */ /* 0x000fe4000f8e10ff */
[----:B------:R-:W-:Y:S01]  /*9da0*/  LEA.HI R169, R169, R96, RZ, 0x1b ;  /* 0x00000060a9a97211 */ /* 0x000fe200078fd8ff */
[----:B------:R-:W-:Y:S06]  /*9db0*/  @!P0 BRA `(.L_x_4000) ;  /* 0x0000000000048947 */ /* 0x000fec0003800000 */
[----:B--2---:R4:W-:Y:S02]  /*9dc0*/  REDG.E.ADD.F32.FTZ.RN.STRONG.GPU desc[UR28][R4.64+0x700], R3 ;  /* 0x00070003040079a6 */ /* 0x0049e4000c12f31c */
.L_x_4000:
[----:B------:R-:W-:Y:S05]  /*9dd0*/  BSYNC.RECONVERGENT B0 ;  /* 0x0000000000007941 */ /* 0x000fea0003800200 */
.L_x_3999:
[----:B--2-4-:R2:W4:Y:S01]  /*9de0*/  LDS R3, [R157+0x1050] ;  /* 0x001050009d037984 */ /* 0x0145220000000800 */
[----:B------:R-:W-:Y:S01]  /*9df0*/  BSSY.RECONVERGENT B0, `(.L_x_4001) ;  /* 0x0000005000007945 */ /* 0x000fe20003800200 */
[----:B------:R-:W-:Y:S02]  /*9e00*/  LEA.HI R7, R7, R96, RZ, 0x1b ;  /* 0x0000006007077211 */ /* 0x000fe400078fd8ff */
[----:B------:R-:W-:Y:S01]  /*9e10*/  LEA R169, R169, UR26, 0x2 ;  /* 0x0000001aa9a97c11 */ /* 0x000fe2000f8e10ff */
[----:B------:R-:W-:Y:S06]  /*9e20*/  @!P2 BRA `(.L_x_4002) ;  /* 0x000000000004a947 */ /* 0x000fec0003800000 */
[----:B----4-:R4:W-:Y:S02]  /*9e30*/  REDG.E.ADD.F32.FTZ.RN.STRONG.GPU desc[UR28][R4.64+0x800], R3 ;  /* 0x00080003040079a6 */ /* 0x0109e4000c12f31c */
.L_x_4002:
[----:B------:R-:W-:Y:S05]  /*9e40*/  BSYNC.RECONVERGENT B0 ;  /* 0x0000000000007941 */ /* 0x000fea0003800200 */
.L_x_4001:
[----:B----4-:R4:W1:Y:S01]  /*9e50*/  LDS R3, [R169+0x1150] ;  /* 0x00115000a9037984 */ /* 0x0108620000000800 */
[----:B------:R-:W-:Y:S01]  /*9e60*/  BSSY.RECONVERGENT B0, `(.L_x_4003) ;  /* 0x0000005000007945 */ /* 0x000fe20003800200 */
[----:B0-----:R-:W-:Y:S02]  /*9e70*/  IADD3 R155, PT, PT, R96, 0x2c0, RZ ;  /* 0x000002c0609b7810 */ /* 0x001fe40007ffe0ff */
[----:B------:R-:W-:Y:S01]  /*9e80*/  LEA R7, R7, UR26, 0x2 ;  /* 0x0000001a07077c11 */ /* 0x000fe2000f8e10ff */
[----:B------:R-:W-:Y:S06]  /*9e90*/  @!P3 BRA `(.L_x_4004) ;  /* 0x000000000004b947 */ /* 0x000fec0003800000 */
[----:B-1----:R0:W-:Y:S02]  /*9ea0*/  REDG.E.ADD.F32.FTZ.RN.STRONG.GPU desc[UR28][R4.64+0x900], R3 ;  /* 0x00090003040079a6 */ /* 0x0021e4000c12f31c */
.L_x_4004:
[----:B------:R-:W-:Y:S05]  /*9eb0*/  BSYNC.RECONVERGENT B0 ;  /* 0x0000000000007941 */ /* 0x000fea0003800200 */
.L_x_4003:
[----:B01----:R0:W1:Y:S01]  /*9ec0*/  LDS R3, [R7+0x1250] ;  /* 0x0012500007037984 */ /* 0x0030620000000800 */
[----:B------:R-:W-:Y:S01]  /*9ed0*/  BSSY.RECONVERGENT B0, `(.L_x_4005) ;  /* 0x0000004000007945 */ /* 0x000fe20003800200 */
[----:B------:R-:W-:-:S03]  /*9ee0*/  LEA.HI R155, R155, R96, RZ, 0x1b ;  /* 0x000000609b9b7211 */ /* 0x000fc600078fd8ff */
[----:B------:R-:W-:Y:S05]  /*9ef0*/  @!P4 BRA `(.L_x_4006) ;  /* 0x000000000004c947 */ /* 0x000fea0003800000 */
[----:B-1----:R1:W-:Y:S02]  /*9f00*/  REDG.E.ADD.F32.FTZ.RN.STRONG.GPU desc[UR28][R4.64+0xa00], R3 ;  /* 0x000a0003040079a6 */ /* 0x0023e4000c12f31c */
.L_x_4006:
[----:B------:R-:W-:Y:S05]  /*9f10*/  BSYNC.RECONVERGENT B0 ;  /* 0x0000000000007941 */ /* 0x000fea0003800200 */
.L_x_4005:
[----:B0-----:R-:W-:Y:S01]  /*9f20*/  LEA R7, R155, UR26, 0x2 ;  /* 0x0000001a9b077c11 */ /* 0x001fe2000f8e10ff */
[----:B------:R-:W-:Y:S01]  /*9f30*/  BSSY.RECONVERGENT B0, `(.L_x_4007) ;  /* 0x000000b000007945 */ /* 0x000fe20003800200 */
[C---:B------:R-:W-:Y:S01]  /*9f40*/  ISETP.GE.AND P6, PT, R152.reuse, 0x2c1, PT ;  /* 0x000002c19800780c */ /* 0x040fe20003fc6270 */
[-C--:B-1----:R-:W-:Y:S01]  /*9f50*/  FFMA.FTZ R3, R27, -R44.reuse, R188 ;  /* 0x8000002c1b037223 */ /* 0x082fe200000100bc */
[C---:B------:R-:W-:Y:S01]  /*9f60*/  ISETP.GE.AND P0, PT, R152.reuse, 0x301, PT ;  /* 0x000003019800780c */ /* 0x040fe20003f06270 */
[----:B---3--:R-:W-:Y:S01]  /*9f70*/  FMUL.FTZ R2, R163, R44 ;  /* 0x0000002ca3027220 */ /* 0x008fe20000410000 */
[----:B------:R-:W0:Y:S01]  /*9f80*/  LDS R7, [R7+0x1350] ;  /* 0x0013500007077984 */ /* 0x000e220000000800 */
[C---:B------:R-:W-:Y:S02]  /*9f90*/  ISETP.GE.AND P2, PT, R152.reuse, 0x341, PT ;  /* 0x000003419800780c */ /* 0x040fe40003f46270 */
[C---:B------:R-:W-:Y:S02]  /*9fa0*/  ISETP.GE.AND P3, PT, R152.reuse, 0x381, PT ;  /* 0x000003819800780c */ /* 0x040fe40003f66270 */
[----:B------:R-:W-:-:S04]  /*9fb0*/  ISETP.GE.AND P4, PT, R152, 0x3c1, PT ;  /* 0x000003c19800780c */ /* 0x000fc80003f86270 */
[----:B------:R-:W-:Y:S09]  /*9fc0*/  @!P6 BRA `(.L_x_4008) ;  /* 0x000000000004e947 */ /* 0x000ff20003800000 */
[----:B0-----:R1:W-:Y:S02]  /*9fd0*/  REDG.E.ADD.F32.FTZ.RN.STRONG.GPU desc[UR28][R4.64+0xb00], R7 ;  /* 0x000b0007040079a6 */ /* 0x0013e4000c12f31c */
.L_x_4008:
[----:B------:R-:W-:Y:S05]  /*9fe0*/  BSYNC.RECONVERGENT B0 ;  /* 0x0000000000007941 */ /* 0x000fea0003800200 */
.L_x_4007:
[-C--:B------:R-:W-:Y:S01]  /*9ff0*/  FFMA.FTZ R190, R149, -R42.reuse, R190 ;  /* 0x8000002a95be7223 */ /* 0x080fe200000100be */
[----:B01----:R-:W-:Y:S01]  /*a000*/  FMUL.FTZ R7, R161, R42 ;  /* 0x0000002aa1077220 */ /* 0x003fe20000410000 */
[----:B------:R-:W-:Y:S01]  /*a010*/  FFMA.FTZ R152, R2, R3, RZ ;  /* 0x0000000302987223 */ /* 0x000fe200000100ff */
[-C--:B------:R-:W-:Y:S01]  /*a020*/  FFMA.FTZ R221, R144, -R41.reuse, R221 ;  /* 0x8000002990dd7223 */ /* 0x080fe200000100dd */
[----:B------:R-:W-:Y:S01]  /*a030*/  FMUL.FTZ R150, R159, R41 ;  /* 0x000000299f967220 */ /* 0x000fe20000410000 */
[----:B------:R-:W-:Y:S01]  /*a040*/  FFMA.FTZ R192, R143, -R40, R192 ;  /* 0x800000288fc07223 */ /* 0x000fe200000100c0 */
[----:B--2---:R-:W-:Y:S01]  /*a050*/  FFMA.FTZ R157, R7, R190, R152 ;  /* 0x000000be079d7223 */ /* 0x004fe20000010098 */
[----:B------:R-:W-:Y:S01]  /*a060*/  FMUL.FTZ R155, R183, R40 ;  /* 0x00000028b79b7220 */ /* 0x000fe20000410000 */
[-C--:B------:R-:W-:Y:S01]  /*a070*/  FFMA.FTZ R223, R138, -R39.reuse, R223 ;  /* 0x800000278adf7223 */ /* 0x080fe200000100df */
[----:B------:R-:W-:Y:S01]  /*a080*/  FMUL.FTZ R152, R167, R39 ;  /* 0x00000027a7987220 */ /* 0x000fe20000410000 */
[----:B------:R-:W-:Y:S01]  /*a090*/  FFMA.FTZ R154, R150, R221, R157 ;  /* 0x000000dd969a7223 */ /* 0x000fe2000001009d */
[----:B------:R-:W-:Y:S01]  /*a0a0*/  IADD3 R157, PT, PT, R96, 0x300, RZ ;  /* 0x00000300609d7810 */ /* 0x000fe20007ffe0ff */
[----:B------:R-:W-:Y:S01]  /*a0b0*/  FFMA.FTZ R194, R137, -R38, R194 ;  /* 0x8000002689c27223 */ /* 0x000fe200000100c2 */
[----:B------:R-:W-:Y:S01]  /*a0c0*/  FFMA.FTZ R225, R132, -R37, R225 ;  /* 0x8000002584e17223 */ /* 0x000fe200000100e1 */
[----:B----4-:R-:W-:Y:S01]  /*a0d0*/  FFMA.FTZ R169, R155, R192, R154 ;  /* 0x000000c09ba97223 */ /* 0x010fe2000001009a */
[----:B------:R-:W-:Y:S01]  /*a0e0*/  LEA.HI R154, R157, R96, RZ, 0x1b ;  /* 0x000000609d9a7211 */ /* 0x000fe200078fd8ff */
[----:B------:R-:W-:Y:S01]  /*a0f0*/  FMUL.FTZ R157, R181, R38 ;  /* 0x00000026b59d7220 */ /* 0x000fe20000410000 */
[----:B------:R-:W-:Y:S01]  /*a100*/  IADD3 R187, PT, PT, R96, 0x340, RZ ;  /* 0x0000034060bb7810 */ /* 0x000fe20007ffe0ff */
[----:B------:R-:W-:Y:S01]  /*a110*/  FFMA.FTZ R156, R152, R223, R169 ;  /* 0x000000df989c7223 */ /* 0x000fe200000100a9 */
[----:B------:R-:W-:Y:S01]  /*a120*/  LEA R160, R154, UR26, 0x2 ;  /* 0x0000001a9aa07c11 */ /* 0x000fe2000f8e10ff */
[----:B------:R-:W-:Y:S01]  /*a130*/  FMUL.FTZ R154, R165, R37 ;  /* 0x00000025a59a7220 */ /* 0x000fe20000410000 */
[----:B------:R-:W-:Y:S01]  /*a140*/  LEA.HI R187, R187, R96, RZ, 0x1b ;  /* 0x00000060bbbb7211 */ /* 0x000fe200078fd8ff */
[----:B------:R-:W-:Y:S01]  /*a150*/  FFMA.FTZ R169, R157, R194, R156 ;  /* 0x000000c29da97223 */ /* 0x000fe2000001009c */
[----:B------:R-:W-:Y:S01]  /*a160*/  BSSY.RECONVERGENT B0, `(.L_x_4009) ;  /* 0x0000008000007945 */ /* 0x000fe20003800200 */
[-C--:B------:R-:W-:Y:S01]  /*a170*/  FFMA.FTZ R196, R131, -R36.reuse, R196 ;  /* 0x8000002483c47223 */ /* 0x080fe200000100c4 */
[----:B------:R-:W-:Y:S01]  /*a180*/  LEA R189, R187, UR26, 0x2 ;  /* 0x0000001abbbd7c11 */ /* 0x000fe2000f8e10ff */
[----:B------:R-:W-:Y:S01]  /*a190*/  FFMA.FTZ R158, R154, R225, R169 ;  /* 0x000000e19a9e7223 */ /* 0x000fe200000100a9 */
[----:B------:R-:W-:Y:S01]  /*a1a0*/  FMUL.FTZ R187, R179, R36 ;  /* 0x00000024b3bb7220 */ /* 0x000fe20000410000 */
[----:B------:R0:W1:Y:S01]  /*a1b0*/  LDS R169, [R160+0x1450] ;  /* 0x00145000a0a97984 */ /* 0x0000620000000800 */
[----:B------:R-:W-:Y:S05]  /*a1c0*/  @!P0 BRA `(.L_x_4010) ;  /* 0x0000000000048947 */ /* 0x000fea0003800000 */
[----:B-1----:R2:W-:Y:S02]  /*a1d0*/  REDG.E.ADD.F32.FTZ.RN.STRONG.GPU desc[UR28][R4.64+0xc00], R169 ;  /* 0x000c00a9040079a6 */ /* 0x0025e4000c12f31c */
.L_x_4010:
[----:B------:R-:W-:Y:S05]  /*a1e0*/  BSYNC.RECONVERGENT B0 ;  /* 0x0000000000007941 */ /* 0x000fea0003800200 */
.L_x_4009:
[----:B------:R-:W3:Y:S01]  /*a1f0*/  LDS R189, [R189+0x1550] ;  /* 0x00155000bdbd7984 */ /* 0x000ee20000000800 */
[----:B------:R-:W-:Y:S01]  /*a200*/  BSSY.RECONVERGENT B0, `(.L_x_4011) ;  /* 0x0000006000007945 */ /* 0x000fe20003800200 */
[-C--:B------:R-:W-:Y:S01]  /*a210*/  FFMA.FTZ R227, R124, -R35.reuse, R227 ;  /* 0x800000237ce37223 */ /* 0x080fe200000100e3 */
[----:B------:R-:W-:Y:S01]  /*a220*/  FMUL.FTZ R156, R177, R35 ;  /* 0x00000023b19c7220 */ /* 0x000fe20000410000 */
[----:B-12---:R-:W-:Y:S01]  /*a230*/  FFMA.FTZ R169, R187, R196, R158 ;  /* 0x000000c4bba97223 */ /* 0x006fe2000001009e */
[----:B------:R-:W-:Y:S06]  /*a240*/  @!P2 BRA `(.L_x_4012) ;  /* 0x000000000004a947 */ /* 0x000fec0003800000 */
[----:B---3--:R1:W-:Y:S02]  /*a250*/  REDG.E.ADD.F32.FTZ.RN.STRONG.GPU desc[UR28][R4.64+0xd00], R189 ;  /* 0x000d00bd040079a6 */ /* 0x0083e4000c12f31c */
.L_x_4012:
[----:B------:R-:W-:Y:S05]  /*a260*/  BSYNC.RECONVERGENT B0 ;  /* 0x0000000000007941 */ /* 0x000fea0003800200 */
.L_x_4011:
[----:B-1-3--:R-:W-:Y:S02]  /*a270*/  VIADD R189, R96, 0x380 ;  /* 0x0000038060bd7836 */ /* 0x00afe40000000000 */
[-C--:B------:R-:W-:Y:S01]  /*a280*/  FFMA.FTZ R198, R127, -R34.reuse, R198 ;  /* 0x800000227fc67223 */ /* 0x080fe200000100c6 */
[----:B------:R-:W-:Y:S01]  /*a290*/  FMUL.FTZ R158, R175, R34 ;  /* 0x00000022af9e7220 */ /* 0x000fe20000410000 */
[----:B------:R-:W-:Y:S01]  /*a2a0*/  FFMA.FTZ R169, R156, R227, R169 ;  /* 0x000000e39ca97223 */ /* 0x000fe200000100a9 */
[-C--:B------:R-:W-:Y:S01]  /*a2b0*/  FFMA.FTZ R229, R122, -R33.reuse, R229 ;  /* 0x800000217ae57223 */ /* 0x080fe200000100e5 */
[----:B------:R-:W-:Y:S01]  /*a2c0*/  LEA.HI R189, R189, R96, RZ, 0x1b ;  /* 0x00000060bdbd7211 */ /* 0x000fe200078fd8ff */
[----:B0-----:R-:W-:Y:S01]  /*a2d0*/  FMUL.FTZ R160, R173, R33 ;  /* 0x00000021ada07220 */ /* 0x001fe20000410000 */
[----:B------:R-:W-:Y:S01]  /*a2e0*/  FFMA.FTZ R169, R158, R198, R169 ;  /* 0x000000c69ea97223 */ /* 0x000fe200000100a9 */
[-C--:B------:R-:W-:Y:S01]  /*a2f0*/  FFMA.FTZ R200, R125, -R32.reuse, R200 ;  /* 0x800000207dc87223 */ /* 0x080fe200000100c8 */
[----:B------:R-:W-:Y:S01]  /*a300*/  LEA R189, R189, UR26, 0x2 ;  /* 0x0000001abdbd7c11 */ /* 0x000fe2000f8e10ff */
[----:B------:R-:W-:Y:S01]  /*a310*/  FMUL.FTZ R162, R171, R32 ;  /* 0x00000020aba27220 */ /* 0x000fe20000410000 */
[----:B------:R-:W-:Y:S01]  /*a320*/  FFMA.FTZ R169, R160, R229, R169 ;  /* 0x000000e5a0a97223 */ /* 0x000fe200000100a9 */
[-C--:B------:R-:W-:Y:S01]  /*a330*/  FFMA.FTZ R231, R120, -R31.reuse, R231 ;  /* 0x8000001f78e77223 */ /* 0x080fe200000100e7 */
[----:B------:R-:W-:Y:S01]  /*a340*/  FMUL.FTZ R164, R197, R31 ;  /* 0x0000001fc5a47220 */ /* 0x000fe20000410000 */
[----:B------:R-:W-:Y:S01]  /*a350*/  FFMA.FTZ R202, R123, -R30, R202 ;  /* 0x8000001e7bca7223 */ /* 0x000fe200000100ca */
[----:B------:R-:W0:Y:S01]  /*a360*/  LDS R189, [R189+0x1650] ;  /* 0x00165000bdbd7984 */ /* 0x000e220000000800 */
[----:B------:R-:W-:Y:S01]  /*a370*/  FFMA.FTZ R169, R162, R200, R169 ;  /* 0x000000c8a2a97223 */ /* 0x000fe200000100a9 */
[----:B------:R-:W-:Y:S01]  /*a380*/  IADD3 R191, PT, PT, R96, 0x3c0, RZ ;  /* 0x000003c060bf7810 */ /* 0x000fe20007ffe0ff */
[----:B------:R-:W-:Y:S01]  /*a390*/  FMUL.FTZ R166, R195, R30 ;  /* 0x0000001ec3a67220 */ /* 0x000fe20000410000 */
[----:B------:R-:W-:Y:S01]  /*a3a0*/  FFMA.FTZ R233, R118, -R29, R233 ;  /* 0x8000001d76e97223 */ /* 0x000fe200000100e9 */
[----:B------:R-:W-:Y:S01]  /*a3b0*/  FFMA.FTZ R169, R164, R231, R169 ;  /* 0x000000e7a4a97223 */ /* 0x000fe200000100a9 */
[----:B------:R-:W-:Y:S01]  /*a3c0*/  LEA.HI R191, R191, R96, RZ, 0x1b ;  /* 0x00000060bfbf7211 */ /* 0x000fe200078fd8ff */
[----:B------:R-:W-:Y:S01]  /*a3d0*/  FMUL.FTZ R168, R193, R29 ;  /* 0x0000001dc1a87220 */ /* 0x000fe20000410000 */
[----:B------:R-:W-:Y:S01]  /*a3e0*/  BSSY.RECONVERGENT B0, `(.L_x_4013) ;  /* 0x0000008000007945 */ /* 0x000fe20003800200 */
[----:B------:R-:W-:Y:S01]  /*a3f0*/  FFMA.FTZ R169, R166, R202, R169 ;  /* 0x000000caa6a97223 */ /* 0x000fe200000100a9 */
[-C--:B------:R-:W-:Y:S01]  /*a400*/  FFMA.FTZ R204, R121, -R28.reuse, R204 ;  /* 0x8000001c79cc7223 */ /* 0x080fe200000100cc */
[----:B------:R-:W-:Y:S01]  /*a410*/  LEA R191, R191, UR26, 0x2 ;  /* 0x0000001abfbf7c11 */ /* 0x000fe2000f8e10ff */
[----:B------:R-:W-:Y:S01]  /*a420*/  FMUL.FTZ R170, R185, R28 ;  /* 0x0000001cb9aa7220 */ /* 0x000fe20000410000 */
[----:B------:R-:W-:Y:S01]  /*a430*/  FFMA.FTZ R169, R168, R233, R169 ;  /* 0x000000e9a8a97223 */ /* 0x000fe200000100a9 */
[----:B------:R-:W-:Y:S06]  /*a440*/  @!P3 BRA `(.L_x_4014) ;  /* 0x000000000004b947 */ /* 0x000fec0003800000 */
[----:B0-----:R1:W-:Y:S02]  /*a450*/  REDG.E.ADD.F32.FTZ.RN.STRONG.GPU desc[UR28][R4.64+0xe00], R189 ;  /* 0x000e00bd040079a6 */ /* 0x0013e4000c12f31c */
.L_x_4014:
[----:B------:R-:W-:Y:S05]  /*a460*/  BSYNC.RECONVERGENT B0 ;  /* 0x0000000000007941 */ /* 0x000fea0003800200 */
.L_x_4013:
[----:B01----:R0:W1:Y:S01]  /*a470*/  LDS R189, [R191+0x1750] ;  /* 0x00175000bfbd7984 */ /* 0x0030620000000800 */
[----:B------:R-:W-:Y:S01]  /*a480*/  BSSY.RECONVERGENT B0, `(.L_x_4015) ;  /* 0x0000004000007945 */ /* 0x000fe20003800200 */
[----:B------:R-:W-:-:S03]  /*a490*/  FFMA.FTZ R169, R170, R204, R169 ;  /* 0x000000ccaaa97223 */ /* 0x000fc600000100a9 */
[----:B------:R-:W-:Y:S05]  /*a4a0*/  @!P4 BRA `(.L_x_4016) ;  /* 0x000000000004c947 */ /* 0x000fea0003800000 */
[----:B-1----:R2:W-:Y:S02]  /*a4b0*/  REDG.E.ADD.F32.FTZ.RN.STRONG.GPU desc[UR28][R4.64+0xf00], R189 ;  /* 0x000f00bd040079a6 */ /* 0x0025e4000c12f31c */
.L_x_4016:
[----:B------:R-:W-:Y:S05]  /*a4c0*/  BSYNC.RECONVERGENT B0 ;  /* 0x0000000000007941 */ /* 0x000fea0003800200 */
.L_x_4015:
[----:B--2---:R-:W2:Y:S01]  /*a4d0*/  SHFL.DOWN PT, R4, R169, 0x1, 0x1f ;  /* 0x08201f00a9047f89 */ /* 0x004ea200000e0000 */
[----:B------:R-:W-:Y:S01]  /*a4e0*/  ISETP.GT.AND P0, PT, R76, 0x1e, PT ;  /* 0x0000001e4c00780c */ /* 0x000fe20003f04270 */
[----:B------:R-:W-:Y:S01]  /*a4f0*/  FADD.FTZ R107, R164, R107 ;  /* 0x0000006ba46b7221 */ /* 0x000fe20000010000 */
[----:B------:R-:W-:Y:S01]  /*a500*/  FADD.FTZ R111, R156, R111 ;  /* 0x0000006f9c6f7221 */ /* 0x000fe20000010000 */
[----:B------:R-:W3:Y:S01]  /*a510*/  SHFL.DOWN PT, R5, R6, 0x1, 0x1f ;  /* 0x08201f0006057f89 */ /* 0x000ee200000e0000 */
[----:B------:R-:W-:Y:S01]  /*a520*/  FADD.FTZ R114, R155, R114 ;  /* 0x000000729b727221 */ /* 0x000fe20000010000 */
[----:B------:R-:W-:Y:S01]  /*a530*/  FMUL.FTZ R155, R148, R183 ;  /* 0x000000b7949b7220 */ /* 0x000fe20000410000 */
[----:B------:R-:W-:Y:S01]  /*a540*/  FADD.FTZ R115, R152, R115 ;  /* 0x0000007398737221 */ /* 0x000fe20000010000 */
[----:B------:R-:W-:Y:S01]  /*a550*/  FMUL.FTZ R152, R148, R159 ;  /* 0x0000009f94987220 */ /* 0x000fe20000410000 */
[----:B------:R-:W-:Y:S01]  /*a560*/  FADD.FTZ R113, R154, R113 ;  /* 0x000000719a717221 */ /* 0x000fe20000010000 */
[----:B------:R-:W-:Y:S01]  /*a570*/  FMUL.FTZ R192, R192, R155 ;  /* 0x0000009bc0c07220 */ /* 0x000fe20000410000 */
[----:B------:R-:W-:Y:S01]  /*a580*/  FMUL.FTZ R155, R148, R161 ;  /* 0x000000a1949b7220 */ /* 0x000fe20000410000 */
[----:B------:R-:W-:Y:S01]  /*a590*/  FMUL.FTZ R221, R221, R152 ;  /* 0x00000098dddd7220 */ /* 0x000fe20000410000 */
[----:B------:R-:W-:Y:S01]  /*a5a0*/  BSSY.RECONVERGENT B0, `(.L_x_4017) ;  /* 0x0000071000007945 */ /* 0x000fe20003800200 */
[----:B------:R-:W-:Y:S01]  /*a5b0*/  FFMA.FTZ R192, R143, R183, R192 ;  /* 0x000000b78fc07223 */ /* 0x000fe200000100c0 */
[----:B------:R-:W-:Y:S01]  /*a5c0*/  FMUL.FTZ R190, R190, R155 ;  /* 0x0000009bbebe7220 */ /* 0x000fe20000410000 */
[----:B------:R-:W-:Y:S01]  /*a5d0*/  FFMA.FTZ R221, R144, R159, R221 ;  /* 0x0000009f90dd7223 */ /* 0x000fe200000100dd */
[----:B------:R-:W-:Y:S01]  /*a5e0*/  FADD.FTZ R102, R170, R102 ;  /* 0x00000066aa667221 */ /* 0x000fe20000010000 */
[----:B------:R-:W-:Y:S01]  /*a5f0*/  FADD.FTZ R105, R168, R105 ;  /* 0x00000069a8697221 */ /* 0x000fe20000010000 */
[----:B------:R-:W-:Y:S01]  /*a600*/  FFMA.FTZ R161, R149, R161, R190 ;  /* 0x000000a195a17223 */ /* 0x000fe200000100be */
[----:B------:R-:W-:Y:S01]  /*a610*/  FADD.FTZ R104, R166, R104 ;  /* 0x00000068a6687221 */ /* 0x000fe20000010000 */
[----:B------:R-:W-:Y:S01]  /*a620*/  FADD.FTZ R106, R162, R106 ;  /* 0x0000006aa26a7221 */ /* 0x000fe20000010000 */
[----:B------:R-:W-:Y:S01]  /*a630*/  FADD.FTZ R109, R160, R109 ;  /* 0x0000006da06d7221 */ /* 0x000fe20000010000 */
[----:B------:R-:W-:Y:S01]  /*a640*/  FADD.FTZ R108, R158, R108 ;  /* 0x0000006c9e6c7221 */ /* 0x000fe20000010000 */
[----:B--2---:R-:W-:Y:S01]  /*a650*/  @!P0 FADD.FTZ R169, R169, R4 ;  /* 0x00000004a9a98221 */ /* 0x004fe20000010000 */
[----:B------:R-:W-:Y:S01]  /*a660*/  FADD.FTZ R110, R187, R110 ;  /* 0x0000006ebb6e7221 */ /* 0x000fe20000010000 */
        /* <DEDUP_REMOVED lines=10> */
[----:B------:R-:W-:-:S07]  /*a710*/  FADD.FTZ R126, R161, R126 ;  /* 0x0000007ea17e7221 */ /* 0x000fce0000010000 */
[----:B--2---:R-:W-:Y:S01]  /*a720*/  @!P0 FADD.FTZ R169, R169, R4 ;  /* 0x00000004a9a98221 */ /* 0x004fe20000010000 */
[----:B------:R-:W-:Y:S01]  /*a730*/  FMUL.FTZ R4, R148, R193 ;  /* 0x000000c194047220 */ /* 0x000fe20000410000 */
[----:B---3--:R-:W-:-:S03]  /*a740*/  @!P0 FADD.FTZ R6, R6, R5 ;  /* 0x0000000506068221 */ /* 0x008fc60000010000 */
[----:B------:R-:W2:Y:S01]  /*a750*/  SHFL.DOWN PT, R172, R169, 0x4, 0x1f ;  /* 0x08801f00a9ac7f89 */ /* 0x000ea200000e0000 */
[----:B------:R-:W-:Y:S01]  /*a760*/  ISETP.GT.AND P0, PT, R76, 0x1b, PT ;  /* 0x0000001b4c00780c */ /* 0x000fe20003f04270 */
[C---:B------:R-:W-:Y:S01]  /*a770*/  FMUL.FTZ R5, R148.reuse, R185 ;  /* 0x000000b994057220 */ /* 0x040fe20000410000 */
[----:B------:R-:W-:Y:S01]  /*a780*/  FMUL.FTZ R233, R233, R4 ;  /* 0x00000004e9e97220 */ /* 0x000fe20000410000 */
[----:B-1----:R-:W1:Y:S01]  /*a790*/  SHFL.DOWN PT, R189, R6, 0x4, 0x1f ;  /* 0x08801f0006bd7f89 */ /* 0x002e6200000e0000 */
[----:B------:R-:W-:Y:S01]  /*a7a0*/  FMUL.FTZ R4, R148, R197 ;  /* 0x000000c594047220 */ /* 0x000fe20000410000 */
[----:B------:R-:W-:Y:S01]  /*a7b0*/  FMUL.FTZ R204, R204, R5 ;  /* 0x00000005cccc7220 */ /* 0x000fe20000410000 */
[----:B------:R-:W-:Y:S01]  /*a7c0*/  FMUL.FTZ R5, R148, R195 ;  /* 0x000000c394057220 */ /* 0x000fe20000410000 */
[----:B------:R-:W-:Y:S01]  /*a7d0*/  FFMA.FTZ R233, R118, R193, R233 ;  /* 0x000000c176e97223 */ /* 0x000fe200000100e9 */
[----:B------:R-:W-:Y:S01]  /*a7e0*/  FMUL.FTZ R231, R231, R4 ;  /* 0x00000004e7e77220 */ /* 0x000fe20000410000 */
[----:B------:R-:W-:Y:S01]  /*a7f0*/  FFMA.FTZ R204, R121, R185, R204 ;  /* 0x000000b979cc7223 */ /* 0x000fe200000100cc */
[----:B------:R-:W-:Y:S01]  /*a800*/  FMUL.FTZ R202, R202, R5 ;  /* 0x00000005caca7220 */ /* 0x000fe20000410000 */
[C---:B------:R-:W-:Y:S01]  /*a810*/  FMUL.FTZ R5, R148.reuse, R171 ;  /* 0x000000ab94057220 */ /* 0x040fe20000410000 */
[----:B------:R-:W-:Y:S01]  /*a820*/  FMUL.FTZ R4, R148, R173 ;  /* 0x000000ad94047220 */ /* 0x000fe20000410000 */
[----:B------:R-:W-:Y:S01]  /*a830*/  FFMA.FTZ R231, R120, R197, R231 ;  /* 0x000000c578e77223 */ /* 0x000fe200000100e7 */
[----:B------:R-:W-:Y:S01]  /*a840*/  FFMA.FTZ R202, R123, R195, R202 ;  /* 0x000000c37bca7223 */ /* 0x000fe200000100ca */
[----:B------:R-:W-:Y:S01]  /*a850*/  FMUL.FTZ R200, R200, R5 ;  /* 0x00000005c8c87220 */ /* 0x000fe20000410000 */
[----:B------:R-:W-:Y:S01]  /*a860*/  FMUL.FTZ R229, R229, R4 ;  /* 0x00000004e5e57220 */ /* 0x000fe20000410000 */
[C---:B------:R-:W-:Y:S01]  /*a870*/  FMUL.FTZ R4, R148.reuse, R177 ;  /* 0x000000b194047220 */ /* 0x040fe20000410000 */
[----:B------:R-:W-:Y:S01]  /*a880*/  FMUL.FTZ R5, R148, R175 ;  /* 0x000000af94057220 */ /* 0x000fe20000410000 */
[----:B------:R-:W-:Y:S01]  /*a890*/  FFMA.FTZ R200, R125, R171, R200 ;  /* 0x000000ab7dc87223 */ /* 0x000fe200000100c8 */
[----:B------:R-:W-:Y:S01]  /*a8a0*/  FFMA.FTZ R229, R122, R173, R229 ;  /* 0x000000ad7ae57223 */ /* 0x000fe200000100e5 */
[----:B------:R-:W-:Y:S01]  /*a8b0*/  FMUL.FTZ R227, R227, R4 ;  /* 0x00000004e3e37220 */ /* 0x000fe20000410000 */
[----:B------:R-:W-:Y:S01]  /*a8c0*/  FMUL.FTZ R4, R148, R165 ;  /* 0x000000a594047220 */ /* 0x000fe20000410000 */
[----:B--2---:R-:W-:Y:S01]  /*a8d0*/  @!P0 FADD.FTZ R169, R169, R172 ;  /* 0x000000aca9a98221 */ /* 0x004fe20000010000 */
[----:B------:R-:W-:Y:S01]  /*a8e0*/  FMUL.FTZ R198, R198, R5 ;  /* 0x00000005c6c67220 */ /* 0x000fe20000410000 */
[----:B------:R-:W-:Y:S01]  /*a8f0*/  FMUL.FTZ R5, R148, R179 ;  /* 0x000000b394057220 */ /* 0x000fe20000410000 */
[----:B------:R-:W-:Y:S01]  /*a900*/  FMUL.FTZ R225, R225, R4 ;  /* 0x00000004e1e17220 */ /* 0x000fe20000410000 */
[----:B-1----:R-:W-:Y:S01]  /*a910*/  @!P0 FADD.FTZ R6, R6, R189 ;  /* 0x000000bd06068221 */ /* 0x002fe20000010000 */
[----:B------:R-:W1:Y:S01]  /*a920*/  SHFL.DOWN PT, R164, R169, 0x8, 0x1f ;  /* 0x09001f00a9a47f89 */ /* 0x000e6200000e0000 */
        /* <DEDUP_REMOVED lines=30> */
[----:B------:R-:W-:Y:S01]  /*ab10*/  FADD.FTZ R135, R194, R135 ;  /* 0x00000087c2877221 */ /* 0x000fe20000010000 */
[----:B------:R-:W-:Y:S01]  /*ab20*/  FADD.FTZ R130, R223, R130 ;  /* 0x00000082df827221 */ /* 0x000fe20000010000 */
[----:B------:R-:W2:Y:S01]  /*ab30*/  SHFL.DOWN PT, R171, R6, 0x10, 0x1f ;  /* 0x0a001f0006ab7f89 */ /* 0x000ea200000e0000 */
[----:B------:R-:W-:-:S09]  /*ab40*/  FADD.FTZ R129, R148, R129 ;  /* 0x0000008194817221 */ /* 0x000fd20000010000 */
[----:B------:R-:W-:-:S04]  /*ab50*/  @!P0 SHF.R.U32.HI R4, RZ, 0x2, R96 ;  /* 0x00000002ff048819 */ /* 0x000fc80000011660 */
[----:B------:R-:W-:Y:S01]  /*ab60*/  @!P0 LOP3.LUT R154, R4, 0xf8, RZ, 0xc0, !PT ;  /* 0x000000f8049a8812 */ /* 0x000fe200078ec0ff */
[----:B-1----:R-:W-:Y:S01]  /*ab70*/  FADD.FTZ R4, R169, R156 ;  /* 0x0000009ca9047221 */ /* 0x002fe20000010000 */
[----:B--2---:R-:W-:-:S05]  /*ab80*/  FADD.FTZ R5, R6, R171 ;  /* 0x000000ab06057221 */ /* 0x004fca0000010000 */
[----:B------:R1:W-:Y:S01]  /*ab90*/  @!P0 STS.64 [R154+UR26+0x18d8], R4 ;  /* 0x0018d8049a008988 */ /* 0x0003e20008000a1a */
[----:B------:R-:W-:Y:S06]  /*aba0*/  BAR.SYNC.DEFER_BLOCKING 0x0 ;  /* 0x0000000000007b1d */ /* 0x000fec0000010000 */
[----:B------:R-:W-:Y:S05]  /*abb0*/  @P5 BRA `(.L_x_4018) ;  /* 0x00000000003c5947 */ /* 0x000fea0003800000 */
[----:B------:R-:W-:Y:S01]  /*abc0*/  UISETP.NE.AND UP0, UPT, UR16, UR35, UPT ;  /* 0x000000231000728c */ /* 0x000fe2000bf05270 */
[----:B------:R-:W2:Y:S01]  /*abd0*/  LDS.64 R2, [UR26+0x18e0] ;  /* 0x0018e01aff027984 */ /* 0x000ea20008000a00 */
[----:B------:R-:W-:Y:S01]  /*abe0*/  ULEA UR32, UR6, UR26, 0x2 ;  /* 0x0000001a06207291 */ /* 0x000fe2000f8e10ff */
[----:B------:R-:W-:-:S03]  /*abf0*/  ISETP.GT.AND P0, PT, R76, 0xf, PT ;  /* 0x0000000f4c00780c */ /* 0x000fc60003f04270 */
[----:B------:R-:W-:Y:S02]  /*ac00*/  PLOP3.LUT P2, PT, PT, PT, UP0, 0x80, 0x8 ;  /* 0x000000000008781c */ /* 0x000fe40003f4f008 */
[----:B------:R-:W-:Y:S02]  /*ac10*/  FSEL R6, R6, R5, P0 ;  /* 0x0000000506067208 */ /* 0x000fe40000000000 */
[----:B------:R-:W-:-:S09]  /*ac20*/  FSEL R169, R169, R4, P0 ;  /* 0x00000004a9a97208 */ /* 0x000fd20000000000 */
[----:B------:R-:W3:Y:S04]  /*ac30*/  @P2 LDS R148, [UR32+0x3210] ;  /* 0x00321020ff942984 */ /* 0x000ee80008000800 */
[----:B------:R-:W4:Y:S01]  /*ac40*/  @P2 LDS R7, [UR32+0x2e10] ;  /* 0x002e1020ff072984 */ /* 0x000f220008000800 */
[----:B--2---:R-:W-:Y:S01]  /*ac50*/  FADD.FTZ R3, R3, R6 ;  /* 0x0000000603037221 */ /* 0x004fe20000010000 */
[----:B------:R-:W-:-:S03]  /*ac60*/  FADD.FTZ R2, R2, R169 ;  /* 0x000000a902027221 */ /* 0x000fc60000010000 */
[----:B---3--:R-:W-:Y:S01]  /*ac70*/  @P2 FADD.FTZ R3, R3, R148 ;  /* 0x0000009403032221 */ /* 0x008fe20000010000 */
[----:B----4-:R-:W-:-:S04]  /*ac80*/  @P2 FADD.FTZ R2, R2, R7 ;  /* 0x0000000702022221 */ /* 0x010fc80000010000 */
[----:B------:R2:W-:Y:S04]  /*ac90*/  STS [UR32+0x3210], R3 ;  /* 0x00321003ff007988 */ /* 0x0005e80008000820 */
[----:B------:R2:W-:Y:S02]  /*aca0*/  STS [UR32+0x2e10], R2 ;  /* 0x002e1002ff007988 */ /* 0x0005e40008000820 */
.L_x_4018:
[----:B------:R-:W-:Y:S05]  /*acb0*/  BSYNC.RECONVERGENT B0 ;  /* 0x0000000000007941 */ /* 0x000fea0003800200 */
.L_x_4017:
[----:B------:R-:W-:-:S04]  /*acc0*/  UIADD3 UR6, UPT, UPT, UR6, 0x1, URZ ;  /* 0x0000000106067890 */ /* 0x000fc8000fffe0ff */
[----:B------:R-:W-:-:S09]  /*acd0*/  UISETP.GE.AND UP0, UPT, UR6, UR48, UPT ;  /* 0x000000300600728c */ /* 0x000fd2000bf06270 */
[----:B------:R-:W-:Y:S05]  /*ace0*/  BRA.U !UP0, `(.L_x_4019) ;  /* 0xffffffc508bc7547 */ /* 0x000fea000b83ffff */
.L_x_3974:
[----:B------:R-:W-:Y:S01]  /*acf0*/  BAR.SYNC.DEFER_BLOCKING 0x0 ;  /* 0x0000000000007b1d */ /* 0x000fe20000010000 */
[----:B------:R-:W-:Y:S01]  /*ad00*/  UIADD3 UR27, UPT, UPT, -UR25, UR27, URZ ;  /* 0x0000001b191b7290 */ /* 0x000fe2000fffe1ff */
[----:B------:R-:W-:Y:S02]  /*ad10*/  PRMT R0, RZ, 0x7610, R0 ;  /* 0x00007610ff007816 */ /* 0x000fe40000000000 */
[----:B--2---:R-:W-:Y:S02]  /*ad20*/  PRMT R3, RZ, 0x7610, R3 ;  /* 0x00007610ff037816 */ /* 0x004fe40000000003 */
[----:B------:R-:W-:Y:S01]  /*ad30*/  PRMT R2, RZ, 0x7610, R2 ;  /* 0x00007610ff027816 */ /* 0x000fe20000000002 */
[----:B------:R-:W2:Y:S01]  /*ad40*/  LDCU.64 UR10, c[0x0][0x4f8] ;  /* 0x00009f00ff0a77ac */ /* 0x000ea20008000a00 */
[----:B------:R-:W-:Y:S02]  /*ad50*/  ISETP.GE.AND P1, PT, R94, UR27, PT ;  /* 0x0000001b5e007c0c */ /* 0x000fe4000bf26270 */
[----:B------:R-:W-:Y:S01]  /*ad60*/  ISETP.GE.AND P2, PT, R91, UR27, PT ;  /* 0x0000001b5b007c0c */ /* 0x000fe2000bf46270 */
[----:B------:R-:W3:Y:S01]  /*ad70*/  LDCU.64 UR32, c[0x0][0x500] ;  /* 0x0000a000ff2077ac */ /* 0x000ee20008000a00 */
[----:B------:R-:W-:-:S02]  /*ad80*/  ISETP.GE.AND P3, PT, R90, UR27, PT ;  /* 0x0000001b5a007c0c */ /* 0x000fc4000bf66270 */
[----:B------:R-:W-:Y:S02]  /*ad90*/  ISETP.GE.AND P4, PT, R89, UR27, PT ;  /* 0x0000001b59007c0c */ /* 0x000fe4000bf86270 */
[----:B-1----:R-:W-:Y:S02]  /*ada0*/  PRMT R5, RZ, 0x7610, R5 ;  /* 0x00007610ff057816 */ /* 0x002fe40000000005 */
[----:B------:R-:W-:Y:S02]  /*adb0*/  ISETP.GE.AND P6, PT, R88, UR27, PT ;  /* 0x0000001b58007c0c */ /* 0x000fe4000bfc6270 */
[----:B------:R-:W-:Y:S02]  /*adc0*/  ISETP.GE.AND P0, PT, R87, UR27, PT ;  /* 0x0000001b57007c0c */ /* 0x000fe4000bf06270 */
[----:B------:R-:W-:Y:S01]  /*add0*/  PRMT R4, RZ, 0x7610, R4 ;  /* 0x00007610ff047816 */ /* 0x000fe20000000004 */
[----:B------:R-:W4:Y:S01]  /*ade0*/  @!P1 LDG.E.U16 R0, desc[UR28][R8.64] ;  /* 0x0000001c08009981 */ /* 0x000f22000c1e1500 */
[----:B------:R-:W-:-:S02]  /*adf0*/  ISETP.GE.AND P1, PT, R86, UR27, PT ;  /* 0x0000001b56007c0c */ /* 0x000fc4000bf26270 */
[----:B------:R-:W-:Y:S01]  /*ae00*/  PRMT R7, RZ, 0x7610, R7 ;  /* 0x00007610ff077816 */ /* 0x000fe20000000007 */
[----:B------:R-:W5:Y:S01]  /*ae10*/  @!P2 LDG.E.U16 R3, desc[UR28][R8.64+0x40] ;  /* 0x0000401c0803a981 */ /* 0x000f62000c1e1500 */
[----:B------:R-:W-:Y:S02]  /*ae20*/  ISETP.GE.AND P2, PT, R85, UR27, PT ;  /* 0x0000001b55007c0c */ /* 0x000fe4000bf46270 */
[----:B------:R-:W-:Y:S01]  /*ae30*/  PRMT R6, RZ, 0x7610, R6 ;  /* 0x00007610ff067816 */ /* 0x000fe20000000006 */
[----:B------:R-:W2:Y:S01]  /*ae40*/  @!P3 LDG.E.U16 R2, desc[UR28][R8.64+0x80] ;  /* 0x0000801c0802b981 */ /* 0x000ea2000c1e1500 */
[----:B------:R-:W-:Y:S02]  /*ae50*/  ISETP.GE.AND P3, PT, R84, UR27, PT ;  /* 0x0000001b54007c0c */ /* 0x000fe4000bf66270 */
[----:B------:R-:W-:Y:S01]  /*ae60*/  PRMT R11, RZ, 0x7610, R11 ;  /* 0x00007610ff0b7816 */ /* 0x000fe2000000000b */
[----:B------:R-:W3:Y:S01]  /*ae70*/  @!P4 LDG.E.U16 R5, desc[UR28][R8.64+0xc0] ;  /* 0x0000c01c0805c981 */ /* 0x000ee2000c1e1500 */
[----:B------:R-:W-:-:S02]  /*ae80*/  ISETP.GE.AND P4, PT, R83, UR27, PT ;  /* 0x0000001b53007c0c */ /* 0x000fc4000bf86270 */
[----:B------:R-:W-:Y:S01]  /*ae90*/  PRMT R10, RZ, 0x7610, R10 ;  /* 0x00007610ff0a7816 */ /* 0x000fe2000000000a */
[----:B------:R-:W3:Y:S01]  /*aea0*/  @!P6 LDG.E.U16 R4, desc[UR28][R8.64+0x100] ;  /* 0x0001001c0804e981 */ /* 0x000ee2000c1e1500 */
[----:B------:R-:W-:Y:S02]  /*aeb0*/  PRMT R13, RZ, 0x7610, R13 ;  /* 0x00007610ff0d7816 */ /* 0x000fe4000000000d */
        /* <DEDUP_REMOVED lines=10> */
[----:B------:R-:W-:Y:S02]  /*af60*/  ISETP.GE.AND P4, PT, R77, UR27, PT ;  /* 0x0000001b4d007c0c */ /* 0x000fe4000bf86270 */
        /* <DEDUP_REMOVED lines=11> */
[----:B------:R-:W-:-:S02]  /*b020*/  F2FP.BF16.F32.PACK_AB R116, R116, R119 ;  /* 0x000000777474723e */ /* 0x000fc400000010ff */
[----:B------:R-:W-:Y:S02]  /*b030*/  F2FP.BF16.F32.PACK_AB R114, R114, R117 ;  /* 0x000000757272723e */ /* 0x000fe400000010ff */
[----:B------:R-:W-:Y:S02]  /*b040*/  PRMT R29, R116, 0x7632, R29 ;  /* 0x00007632741d7816 */ /* 0x000fe4000000001d */
[----:B------:R-:W-:Y:S02]  /*b050*/  F2FP.BF16.F32.PACK_AB R112, R112, R115 ;  /* 0x000000737070723e */ /* 0x000fe400000010ff */
[----:B------:R-:W-:Y:S02]  /*b060*/  PRMT R28, R114, 0x7632, R28 ;  /* 0x00007632721c7816 */ /* 0x000fe4000000001c */
[----:B------:R-:W-:Y:S02]  /*b070*/  F2FP.BF16.F32.PACK_AB R110, R110, R113 ;  /* 0x000000716e6e723e */ /* 0x000fe400000010ff */
[----:B------:R-:W-:-:S02]  /*b080*/  PRMT R27, R112, 0x7632, R27 ;  /* 0x00007632701b7816 */ /* 0x000fc4000000001b */
[----:B------:R-:W-:Y:S01]  /*b090*/  F2FP.BF16.F32.PACK_AB R108, R108, R111 ;  /* 0x0000006f6c6c723e */ /* 0x000fe200000010ff */
[----:B----4-:R-:W-:Y:S04]  /*b0a0*/  STS.U16 [R75], R0 ;  /* 0x000000004b007388 */ /* 0x010fe80000000400 */
[----:B-----5:R-:W-:Y:S04]  /*b0b0*/  STS.U16 [R74+0x40], R3 ;  /* 0x000040034a007388 */ /* 0x020fe80000000400 */
        /* <DEDUP_REMOVED lines=19> */
[----:B-1----:R-:W-:-:S03]  /*b1f0*/  SHF.L.U32 R5, R0, 0x10, RZ ;  /* 0x0000001000057819 */ /* 0x002fc600000006ff */
[----:B------:R-:W1:Y:S02]  /*b200*/  LDS.U16 R0, [R55+0x8] ;  /* 0x0000080037007984 */ /* 0x000e640000000400 */
[--C-:B------:R-:W-:Y:S01]  /*b210*/  FADD.FTZ R6, R5, R100.reuse ;  /* 0x0000006405067221 */ /* 0x100fe20000010000 */
[----:B--2---:R-:W-:Y:S02]  /*b220*/  SHF.L.U32 R5, R2, 0x10, RZ ;  /* 0x0000001002057819 */ /* 0x004fe400000006ff */
[----:B------:R-:W2:Y:S01]  /*b230*/  LDS.U16 R2, [R54+0xa] ;  /* 0x00000a0036027984 */ /* 0x000ea20000000400 */
[----:B---3--:R-:W-:Y:S02]  /*b240*/  IMAD.U32 R3, R3, 0x10000, RZ ;  /* 0x0001000003037824 */ /* 0x008fe400078e00ff */
[--C-:B------:R-:W-:Y:S01]  /*b250*/  FADD.FTZ R5, R5, R100.reuse ;  /* 0x0000006405057221 */ /* 0x100fe20000010000 */
[----:B------:R-:W-:Y:S01]  /*b260*/  FSETP.GTU.FTZ.AND P4, PT, R6, 20, PT ;  /* 0x41a000000600780b */ /* 0x000fe20003f9c000 */
[----:B------:R-:W-:Y:S01]  /*b270*/  FADD.FTZ R9, R3, R100 ;  /* 0x0000006403097221 */ /* 0x000fe20000010000 */
[----:B----4-:R-:W-:-:S02]  /*b280*/  SHF.L.U32 R3, R4, 0x10, RZ ;  /* 0x0000001004037819 */ /* 0x010fc400000006ff */
[----:B------:R-:W-:Y:S01]  /*b290*/  FSETP.GTU.FTZ.AND P6, PT, R5, 20, PT ;  /* 0x41a000000500780b */ /* 0x000fe20003fdc000 */
[----:B------:R-:W-:Y:S01]  /*b2a0*/  LDS.U16 R4, [R52+0xe] ;  /* 0x00000e0034047984 */ /* 0x000fe20000000400 */
[----:B------:R-:W-:Y:S01]  /*b2b0*/  FSETP.GTU.FTZ.AND P0, PT, R9, 20, PT ;  /* 0x41a000000900780b */ /* 0x000fe20003f1c000 */
[----:B------:R-:W-:Y:S02]  /*b2c0*/  FADD.FTZ R10, R3, R100 ;  /* 0x00000064030a7221 */ /* 0x000fe40000010000 */
[----:B------:R-:W3:Y:S04]  /*b2d0*/  LDS.U16 R3, [R53+0xc] ;  /* 0x00000c0035037984 */ /* 0x000ee80000000400 */
[----:B------:R-:W-:-:S04]  /*b2e0*/  @!P4 FMUL.FTZ R6, R6, -1.4426950216293334961 ;  /* 0xbfb8aa3b0606c820 */ /* 0x000fc80000410000 */
[----:B------:R-:W-:Y:S01]  /*b2f0*/  @!P6 FMUL.FTZ R8, R5, -1.4426950216293334961 ;  /* 0xbfb8aa3b0508e820 */ /* 0x000fe20000410000 */
[----:B------:R4:W5:Y:S01]  /*b300*/  @!P4 MUFU.EX2 R7, R6 ;  /* 0x000000060007c308 */ /* 0x0009620000000800 */
[----:B------:R-:W0:Y:S01]  /*b310*/  LDS.U16 R5, [R51+0x10] ;  /* 0x0000100033057984 */ /* 0x000e220000000400 */
[----:B------:R-:W-:Y:S01]  /*b320*/  @!P0 FMUL.FTZ R9, R9, -1.4426950216293334961 ;  /* 0xbfb8aa3b09098820 */ /* 0x000fe20000410000 */
[----:B------:R-:W-:-:S05]  /*b330*/  FSETP.GTU.FTZ.AND P1, PT, R10, 20, PT ;  /* 0x41a000000a00780b */ /* 0x000fca0003f3c000 */
[----:B------:R-:W2:Y:S01]  /*b340*/  @!P6 MUFU.EX2 R8, R8 ;  /* 0x000000080008e308 */ /* 0x000ea20000000800 */
[----:B----4-:R-:W4:Y:S01]  /*b350*/  LDS.U16 R6, [R50+0x12] ;  /* 0x0000120032067984 */ /* 0x010f220000000400 */
[----:B-1----:R-:W-:-:S06]  /*b360*/  SHF.L.U32 R11, R0, 0x10, RZ ;  /* 0x00000010000b7819 */ /* 0x002fcc00000006ff */
[----:B------:R-:W1:Y:S01]  /*b370*/  @!P0 MUFU.EX2 R9, R9 ;  /* 0x0000000900098308 */ /* 0x000e620000000800 */
[--C-:B------:R-:W-:Y:S01]  /*b380*/  FADD.FTZ R0, R11, R100.reuse ;  /* 0x000000640b007221 */ /* 0x100fe20000010000 */
[----:B-----5:R-:W-:Y:S01]  /*b390*/  @!P4 FADD.FTZ R7, R7, 1 ;  /* 0x3f8000000707c421 */ /* 0x020fe20000010000 */
[----:B--2---:R-:W-:Y:S01]  /*b3a0*/  SHF.L.U32 R11, R2, 0x10, RZ ;  /* 0x00000010020b7819 */ /* 0x004fe200000006ff */
[----:B------:R-:W-:Y:S02]  /*b3b0*/  @!P1 FMUL.FTZ R10, R10, -1.4426950216293334961 ;  /* 0xbfb8aa3b0a0a9820 */ /* 0x000fe40000410000 */
[----:B------:R-:W-:Y:S02]  /*b3c0*/  FSETP.GTU.FTZ.AND P2, PT, R0, 20, PT ;  /* 0x41a000000000780b */ /* 0x000fe40003f5c000 */
[----:B------:R2:W5:Y:S01]  /*b3d0*/  @!P4 MUFU.RCP R12, R7 ;  /* 0x00000007000cc308 */ /* 0x0005620000001000 */
[----:B------:R-:W-:Y:S01]  /*b3e0*/  @!P6 FADD.FTZ R8, R8, 1 ;  /* 0x3f8000000808e421 */ /* 0x000fe20000010000 */
[----:B------:R-:W-:-:S05]  /*b3f0*/  FADD.FTZ R11, R11, R100 ;  /* 0x000000640b0b7221 */ /* 0x000fca0000010000 */
[----:B------:R-:W-:Y:S01]  /*b400*/  FSETP.GTU.FTZ.AND P3, PT, R11, 20, PT ;  /* 0x41a000000b00780b */ /* 0x000fe20003f7c000 */
[----:B------:R-:W4:Y:S01]  /*b410*/  @!P6 MUFU.RCP R13, R8 ;  /* 0x00000008000de308 */ /* 0x000f220000001000 */
[----:B-1----:R-:W-:Y:S01]  /*b420*/  @!P0 FADD.FTZ R9, R9, 1 ;  /* 0x3f80000009098421 */ /* 0x002fe20000010000 */
[----:B---3--:R-:W-:-:S06]  /*b430*/  IMAD.U32 R3, R3, 0x10000, RZ ;  /* 0x0001000003037824 */ /* 0x008fcc00078e00ff */
[----:B------:R-:W1:Y:S01]  /*b440*/  @!P1 MUFU.EX2 R10, R10 ;  /* 0x0000000a000a9308 */ /* 0x000e620000000800 */
[----:B--2---:R-:W-:Y:S01]  /*b450*/  FADD.FTZ R7, R3, R100 ;  /* 0x0000006403077221 */ /* 0x004fe20000010000 */
[----:B------:R-:W-:Y:S01]  /*b460*/  SHF.L.U32 R3, R4, 0x10, RZ ;  /* 0x0000001004037819 */ /* 0x000fe200000006ff */
[----:B------:R-:W-:-:S05]  /*b470*/  @!P2 FMUL.FTZ R0, R0, -1.4426950216293334961 ;  /* 0xbfb8aa3b0000a820 */ /* 0x000fca0000410000 */
[----:B------:R-:W2:Y:S01]  /*b480*/  @!P0 MUFU.RCP R9, R9 ;  /* 0x0000000900098308 */ /* 0x000ea20000001000 */
[----:B-----5:R-:W-:Y:S01]  /*b490*/  @!P4 FMUL.FTZ R129, R129, R12 ;  /* 0x0000000c8181c220 */ /* 0x020fe20000410000 */
[----:B------:R-:W-:Y:S01]  /*b4a0*/  FSETP.GTU.FTZ.AND P4, PT, R7, 20, PT ;  /* 0x41a000000700780b */ /* 0x000fe20003f9c000 */
[--C-:B------:R-:W-:Y:S01]  /*b4b0*/  FADD.FTZ R4, R3, R100.reuse ;  /* 0x0000006403047221 */ /* 0x100fe20000010000 */
[----:B0-----:R-:W-:Y:S01]  /*b4c0*/  SHF.L.U32 R5, R5, 0x10, RZ ;  /* 0x0000001005057819 */ /* 0x001fe200000006ff */
[----:B------:R-:W-:Y:S01]  /*b4d0*/  @!P3 FMUL.FTZ R2, R11, -1.4426950216293334961 ;  /* 0xbfb8aa3b0b02b820 */ /* 0x000fe20000410000 */
[----:B----4-:R-:W-:Y:S02]  /*b4e0*/  @!P6 FMUL.FTZ R126, R126, R13 ;  /* 0x0000000d7e7ee220 */ /* 0x010fe40000410000 */
[----:B------:R-:W0:Y:S01]  /*b4f0*/  @!P2 MUFU.EX2 R0, R0 ;  /* 0x000000000000a308 */ /* 0x000e220000000800 */
[----:B-1----:R-:W-:Y:S01]  /*b500*/  @!P1 FADD.FTZ R10, R10, 1 ;  /* 0x3f8000000a0a9421 */ /* 0x002fe20000010000 */
[----:B------:R-:W-:Y:S01]  /*b510*/  FADD.FTZ R5, R5, R100 ;  /* 0x0000006405057221 */ /* 0x000fe20000010000 */
[----:B------:R-:W-:-:S02]  /*b520*/  FSETP.GTU.FTZ.AND P6, PT, R4, 20, PT ;  /* 0x41a000000400780b */ /* 0x000fc40003fdc000 */
[----:B------:R-:W-:-:S03]  /*b530*/  SHF.L.U32 R3, R6, 0x10, RZ ;  /* 0x0000001006037819 */ /* 0x000fc600000006ff */
[----:B------:R-:W1:Y:S01]  /*b540*/  @!P3 MUFU.EX2 R2, R2 ;  /* 0x000000020002b308 */ /* 0x000e620000000800 */
[----:B--2---:R-:W-:Y:S01]  /*b550*/  @!P0 FMUL.FTZ R128, R128, R9 ;  /* 0x0000000980808220 */ /* 0x004fe20000410000 */
[----:B------:R-:W-:Y:S01]  /*b560*/  FSETP.GTU.FTZ.AND P0, PT, R5, 20, PT ;  /* 0x41a000000500780b */ /* 0x000fe20003f1c000 */
[----:B------:R-:W-:Y:S01]  /*b570*/  FADD.FTZ R9, R3, R100 ;  /* 0x0000006403097221 */ /* 0x000fe20000010000 */
[----:B------:R-:W-:-:S04]  /*b580*/  @!P4 FMUL.FTZ R3, R7, -1.4426950216293334961 ;  /* 0xbfb8aa3b0703c820 */ /* 0x000fc80000410000 */
[----:B------:R-:W2:Y:S01]  /*b590*/  @!P1 MUFU.RCP R10, R10 ;  /* 0x0000000a000a9308 */ /* 0x000ea20000001000 */
[----:B------:R-:W-:Y:S01]  /*b5a0*/  @!P6 FMUL.FTZ R7, R4, -1.4426950216293334961 ;  /* 0xbfb8aa3b0407e820 */ /* 0x000fe20000410000 */
[----:B0-----:R-:W-:Y:S02]  /*b5b0*/  @!P2 FADD.FTZ R4, R0, 1 ;  /* 0x3f8000000004a421 */ /* 0x001fe40000010000 */
[----:B------:R-:W0:Y:S04]  /*b5c0*/  LDS.U16 R0, [R49+0x14] ;  /* 0x0000140031007984 */ /* 0x000e280000000400 */
[----:B------:R-:W3:Y:S01]  /*b5d0*/  @!P4 MUFU.EX2 R3, R3 ;  /* 0x000000030003c308 */ /* 0x000ee20000000800 */
[----:B------:R-:W-:Y:S01]  /*b5e0*/  @!P0 FMUL.FTZ R8, R5, -1.4426950216293334961 ;  /* 0xbfb8aa3b05088820 */ /* 0x000fe20000410000 */
[----:B-1----:R-:W-:-:S02]  /*b5f0*/  @!P3 FADD.FTZ R5, R2, 1 ;  /* 0x3f8000000205b421 */ /* 0x002fc40000010000 */
[----:B------:R-:W1:Y:S01]  /*b600*/  LDS.U16 R2, [R48+0x16] ;  /* 0x0000160030027984 */ /* 0x000e620000000400 */
[----:B--2---:R-:W-:Y:S01]  /*b610*/  @!P1 FMUL.FTZ R133, R133, R10 ;  /* 0x0000000a85859220 */ /* 0x004fe20000410000 */
[----:B------:R-:W-:Y:S02]  /*b620*/  FSETP.GTU.FTZ.AND P1, PT, R9, 20, PT ;  /* 0x41a000000900780b */ /* 0x000fe40003f3c000 */
[----:B------:R-:W2:Y:S01]  /*b630*/  @!P6 MUFU.EX2 R7, R7 ;  /* 0x000000070007e308 */ /* 0x000ea20000000800 */
[----:B---3--:R-:W-:Y:S02]  /*b640*/  @!P4 FADD.FTZ R6, R3, 1 ;  /* 0x3f8000000306c421 */ /* 0x008fe40000010000 */
[----:B------:R-:W3:Y:S05]  /*b650*/  LDS.U16 R3, [R47+0x18] ;  /* 0x000018002f037984 */ /* 0x000eea0000000400 */
[----:B------:R4:W-:Y:S03]  /*b660*/  @!P3 MUFU.RCP R10, R5 ;  /* 0x00000005000ab308 */ /* 0x0009e60000001000 */
[----:B------:R-:W-:Y:S01]  /*b670*/  @!P1 FMUL.FTZ R9, R9, -1.4426950216293334961 ;  /* 0xbfb8aa3b09099820 */ /* 0x000fe20000410000 */
[----:B----4-:R-:W4:Y:S05]  /*b680*/  LDS.U16 R5, [R45+0x1c] ;  /* 0x00001c002d057984 */ /* 0x010f2a0000000400 */
[----:B------:R-:W5:Y:S01]  /*b690*/  @!P1 MUFU.EX2 R9, R9 ;  /* 0x0000000900099308 */ /* 0x000f620000000800 */
[----:B--2---:R-:W-:-:S07]  /*b6a0*/  @!P6 FADD.FTZ R7, R7, 1 ;  /* 0x3f8000000707e421 */ /* 0x004fce0000010000 */
[----:B------:R2:W-:Y:S08]  /*b6b0*/  @!P2 MUFU.RCP R11, R4 ;  /* 0x00000004000ba308 */ /* 0x0005f00000001000 */
[----:B------:R-:W3:Y:S01]  /*b6c0*/  @!P0 MUFU.EX2 R8, R8 ;  /* 0x0000000800088308 */ /* 0x000ee20000000800 */
[----:B--2---:R-:W2:Y:S01]  /*b6d0*/  LDS.U16 R4, [R46+0x1a] ;  /* 0x00001a002e047984 */ /* 0x004ea20000000400 */
[----:B-----5:R-:W-:-:S06]  /*b6e0*/  @!P1 FADD.FTZ R9, R9, 1 ;  /* 0x3f80000009099421 */ /* 0x020fcc0000010000 */
[----:B------:R0:W-:Y:S08]  /*b6f0*/  @!P6 MUFU.RCP R12, R7 ;  /* 0x00000007000ce308 */ /* 0x0001f00000001000 */
[----:B------:R5:W-:Y:S01]  /*b700*/  @!P4 MUFU.RCP R13, R6 ;  /* 0x00000006000dc308 */ /* 0x000be20000001000 */
[----:B0-----:R-:W-:-:S04]  /*b710*/  IMAD.U32 R7, R0, 0x10000, RZ ;  /* 0x0001000000077824 */ /* 0x001fc800078e00ff */
[--C-:B------:R-:W-:Y:S01]  /*b720*/  FADD.FTZ R0, R7, R100.reuse ;  /* 0x0000006407007221 */ /* 0x100fe20000010000 */
[----:B-----5:R-:W0:Y:S01]  /*b730*/  LDS.U16 R6, [R43+0x1e] ;  /* 0x00001e002b067984 */ /* 0x020e220000000400 */
[----:B-1----:R-:W-:Y:S01]  /*b740*/  SHF.L.U32 R7, R2, 0x10, RZ ;  /* 0x0000001002077819 */ /* 0x002fe200000006ff */
[----:B------:R-:W1:Y:S01]  /*b750*/  @!P1 MUFU.RCP R14, R9 ;  /* 0x00000009000e9308 */ /* 0x000e620000001000 */
[----:B------:R-:W-:Y:S03]  /*b760*/  BAR.SYNC.DEFER_BLOCKING 0x0 ;  /* 0x0000000000007b1d */ /* 0x000fe60000010000 */
[----:B------:R-:W-:Y:S01]  /*b770*/  FADD.FTZ R7, R7, R100 ;  /* 0x0000006407077221 */ /* 0x000fe20000010000 */
[----:B---3--:R-:W-:Y:S01]  /*b780*/  @!P0 FADD.FTZ R8, R8, 1 ;  /* 0x3f80000008088421 */ /* 0x008fe20000010000 */
[----:B------:R-:W-:Y:S01]  /*b790*/  @!P2 FMUL.FTZ R130, R130, R11 ;  /* 0x0000000b8282a220 */ /* 0x000fe20000410000 */
[----:B------:R-:W-:-:S02]  /*b7a0*/  SHF.L.U32 R3, R3, 0x10, RZ ;  /* 0x0000001003037819 */ /* 0x000fc400000006ff */
[----:B------:R-:W-:Y:S01]  /*b7b0*/  FSETP.GTU.FTZ.AND P2, PT, R7, 20, PT ;  /* 0x41a000000700780b */ /* 0x000fe20003f5c000 */
[----:B------:R3:W5:Y:S01]  /*b7c0*/  @!P0 MUFU.RCP R15, R8 ;  /* 0x00000008000f8308 */ /* 0x0007620000001000 */
[----:B----4-:R-:W-:Y:S02]  /*b7d0*/  IMAD.U32 R5, R5, 0x10000, RZ ;  /* 0x0001000005057824 */ /* 0x010fe400078e00ff */
[----:B---3--:R-:W-:Y:S01]  /*b7e0*/  FADD.FTZ R8, R3, R100 ;  /* 0x0000006403087221 */ /* 0x008fe20000010000 */
[----:B-1----:R-:W-:-:S08]  /*b7f0*/  @!P1 FMUL.FTZ R141, R141, R14 ;  /* 0x0000000e8d8d9220 */ /* 0x002fd00000410000 */
[----:B------:R-:W-:Y:S01]  /*b800*/  @!P2 FMUL.FTZ R2, R7, -1.4426950216293334961 ;  /* 0xbfb8aa3b0702a820 */ /* 0x000fe20000410000 */
[----:B------:R-:W-:Y:S01]  /*b810*/  FSETP.GTU.FTZ.AND P1, PT, R8, 20, PT ;  /* 0x41a000000800780b */ /* 0x000fe20003f3c000 */
[----:B------:R-:W-:Y:S01]  /*b820*/  FADD.FTZ R7, R5, R100 ;  /* 0x0000006405077221 */ /* 0x000fe20000010000 */
[----:B------:R-:W-:Y:S01]  /*b830*/  @!P6 FMUL.FTZ R139, R139, R12 ;  /* 0x0000000c8b8be220 */ /* 0x000fe20000410000 */
[----:B------:R-:W-:Y:S01]  /*b840*/  STS.U16 [R59], R116 ;  /* 0x000000743b007388 */ /* 0x000fe20000000400 */
[----:B------:R-:W-:Y:S01]  /*b850*/  FSETP.GTU.FTZ.AND P6, PT, R0, 20, PT ;  /* 0x41a000000000780b */ /* 0x000fe20003fdc000 */
[----:B-----5:R-:W-:Y:S01]  /*b860*/  @!P0 FMUL.FTZ R136, R136, R15 ;  /* 0x0000000f88888220 */ /* 0x020fe20000410000 */
[----:B------:R-:W-:Y:S01]  /*b870*/  PRMT R26, R110, 0x7632, R26 ;  /* 0x000076326e1a7816 */ /* 0x000fe2000000001a */
[----:B------:R-:W-:Y:S01]  /*b880*/  STS.U16 [R58+0x2], R29 ;  /* 0x0000021d3a007388 */ /* 0x000fe20000000400 */
[----:B------:R-:W-:Y:S02]  /*b890*/  F2FP.BF16.F32.PACK_AB R106, R106, R109 ;  /* 0x0000006d6a6a723e */ /* 0x000fe400000010ff */
[----:B--2---:R-:W-:Y:S01]  /*b8a0*/  SHF.L.U32 R3, R4, 0x10, RZ ;  /* 0x0000001004037819 */ /* 0x004fe200000006ff */
[----:B------:R-:W-:Y:S01]  /*b8b0*/  STS.U16 [R57+0x4], R114 ;  /* 0x0000047239007388 */ /* 0x000fe20000000400 */
[----:B------:R-:W-:-:S02]  /*b8c0*/  FSETP.GTU.FTZ.AND P0, PT, R7, 20, PT ;  /* 0x41a000000700780b */ /* 0x000fc40003f1c000 */
[----:B------:R-:W-:Y:S01]  /*b8d0*/  PRMT R25, R108, 0x7632, R25 ;  /* 0x000076326c197816 */ /* 0x000fe20000000019 */
[----:B------:R-:W-:Y:S01]  /*b8e0*/  STS.U16 [R56+0x6], R28 ;  /* 0x0000061c38007388 */ /* 0x000fe20000000400 */
[----:B------:R-:W-:-:S03]  /*b8f0*/  F2FP.BF16.F32.PACK_AB R104, R104, R107 ;  /* 0x0000006b6868723e */ /* 0x000fc600000010ff */
[----:B------:R-:W-:Y:S01]  /*b900*/  STS.U16 [R55+0x8], R112 ;  /* 0x0000087037007388 */ /* 0x000fe20000000400 */
[----:B------:R-:W-:Y:S02]  /*b910*/  PRMT R24, R106, 0x7632, R24 ;  /* 0x000076326a187816 */ /* 0x000fe40000000018 */
[----:B------:R-:W-:Y:S01]  /*b920*/  F2FP.BF16.F32.PACK_AB R102, R102, R105 ;  /* 0x000000696666723e */ /* 0x000fe200000010ff */
[----:B------:R-:W-:Y:S01]  /*b930*/  STS.U16 [R54+0xa], R27 ;  /* 0x00000a1b36007388 */ /* 0x000fe20000000400 */
[----:B------:R-:W-:Y:S01]  /*b940*/  FADD.FTZ R4, R3, R100 ;  /* 0x0000006403047221 */ /* 0x000fe20000010000 */
[----:B------:R-:W-:Y:S02]  /*b950*/  PRMT R23, R104, 0x7632, R23 ;  /* 0x0000763268177816 */ /* 0x000fe40000000017 */
[----:B------:R-:W-:Y:S01]  /*b960*/  STS.U16 [R53+0xc], R110 ;  /* 0x00000c6e35007388 */ /* 0x000fe20000000400 */
[----:B------:R-:W-:-:S03]  /*b970*/  @!P1 FMUL.FTZ R3, R8, -1.4426950216293334961 ;  /* 0xbfb8aa3b08039820 */ /* 0x000fc60000410000 */
[----:B------:R-:W-:Y:S01]  /*b980*/  STS.U16 [R52+0xe], R26 ;  /* 0x00000e1a34007388 */ /* 0x000fe20000000400 */
[----:B0-----:R-:W-:-:S03]  /*b990*/  SHF.L.U32 R5, R6, 0x10, RZ ;  /* 0x0000001006057819 */ /* 0x001fc600000006ff */
[----:B------:R-:W-:Y:S01]  /*b9a0*/  STS.U16 [R51+0x10], R108 ;  /* 0x0000106c33007388 */ /* 0x000fe20000000400 */
[----:B------:R-:W-:-:S03]  /*b9b0*/  PRMT R8, R102, 0x7632, R8 ;  /* 0x0000763266087816 */ /* 0x000fc60000000008 */
[----:B------:R-:W-:Y:S01]  /*b9c0*/  STS.U16 [R50+0x12], R25 ;  /* 0x0000121932007388 */ /* 0x000fe20000000400 */
[----:B------:R-:W-:-:S03]  /*b9d0*/  @!P3 FMUL.FTZ R135, R135, R10 ;  /* 0x0000000a8787b220 */ /* 0x000fc60000410000 */
[----:B------:R-:W-:Y:S01]  /*b9e0*/  STS.U16 [R49+0x14], R106 ;  /* 0x0000146a31007388 */ /* 0x000fe20000000400 */
[----:B------:R-:W-:-:S03]  /*b9f0*/  MOV R10, UR27 ;  /* 0x0000001b000a7c02 */ /* 0x000fc60008000f00 */
[----:B------:R-:W-:Y:S01]  /*ba00*/  STS.U16 [R48+0x16], R24 ;  /* 0x0000161830007388 */ /* 0x000fe20000000400 */
[----:B------:R-:W-:-:S03]  /*ba10*/  @!P6 FMUL.FTZ R0, R0, -1.4426950216293334961 ;  /* 0xbfb8aa3b0000e820 */ /* 0x000fc60000410000 */
        /* <DEDUP_REMOVED lines=8> */
[----:B------:R-:W-:Y:S01]  /*baa0*/  LDS.U16 R7, [R75] ;  /* 0x000000004b077984 */ /* 0x000fe20000000400 */
[----:B------:R-:W1:Y:S03]  /*bab0*/  @!P6 MUFU.EX2 R0, R0 ;  /* 0x000000000000e308 */ /* 0x000e660000000800 */
        /* <DEDUP_REMOVED lines=16> */
[----:B------:R-:W2:Y:S01]  /*bbc0*/  @!P1 MUFU.EX2 R3, R3 ;  /* 0x0000000300039308 */ /* 0x000ea20000000800 */
[----:B------:R-:W-:Y:S01]  /*bbd0*/  FSETP.GTU.FTZ.AND P4, PT, R4, 20, PT ;  /* 0x41a000000400780b */ /* 0x000fe20003f9c000 */
[----:B-1----:R-:W-:Y:S01]  /*bbe0*/  @!P6 FADD.FTZ R0, R0, 1 ;  /* 0x3f8000000000e421 */ /* 0x002fe20000010000 */
[----:B------:R-:W-:-:S05]  /*bbf0*/  FSETP.GTU.FTZ.AND P3, PT, R6, 20, PT ;  /* 0x41a000000600780b */ /* 0x000fca0003f7c000 */
[----:B------:R-:W1:Y:S08]  /*bc00*/  @!P2 MUFU.EX2 R2, R2 ;  /* 0x000000020002a308 */ /* 0x000e700000000800 */
[----:B------:R-:W3:Y:S08]  /*bc10*/  @!P0 MUFU.EX2 R5, R5 ;  /* 0x0000000500058308 */ /* 0x000ef00000000800 */
[----:B------:R4:W5:Y:S01]  /*bc20*/  @!P6 MUFU.RCP R39, R0 ;  /* 0x000000000027e308 */ /* 0x0009620000001000 */
[----:B------:R-:W-:Y:S01]  /*bc30*/  BAR.SYNC.DEFER_BLOCKING 0x0 ;  /* 0x0000000000007b1d */ /* 0x000fe20000010000 */
[----:B------:R-:W-:Y:S01]  /*bc40*/  @!P4 FMUL.FTZ R4, R4, -1.4426950216293334961 ;  /* 0xbfb8aa3b0404c820 */ /* 0x000fe20000410000 */
[----:B------:R-:W-:Y:S01]  /*bc50*/  @!P3 FMUL.FTZ R6, R6, -1.4426950216293334961 ;  /* 0xbfb8aa3b0606b820 */ /* 0x000fe20000410000 */
[----:B--2---:R-:W-:Y:S01]  /*bc60*/  @!P1 FADD.FTZ R3, R3, 1 ;  /* 0x3f80000003039421 */ /* 0x004fe20000010000 */
[----:B-1----:R-:W-:-:S02]  /*bc70*/  @!P2 FADD.FTZ R2, R2, 1 ;  /* 0x3f8000000202a421 */ /* 0x002fc40000010000 */
[----:B------:R-:W-:Y:S01]  /*bc80*/  UMOV UR6, UR25 ;  /* 0x0000001900067c82 */ /* 0x000fe20008000000 */
[----:B------:R-:W-:Y:S01]  /*bc90*/  UMOV UR7, URZ ;  /* 0x000000ff00077c82 */ /* 0x000fe20008000000 */
[----:B------:R-:W1:Y:S01]  /*bca0*/  @!P4 MUFU.EX2 R4, R4 ;  /* 0x000000040004c308 */ /* 0x000e620000000800 */
[----:B------:R-:W-:Y:S01]  /*bcb0*/  UIMAD.WIDE.U32 UR8, UR31, UR10, UR6 ;  /* 0x0000000a1f0872a5 */ /* 0x000fe2000f8e0006 */
[----:B----4-:R-:W2:Y:S06]  /*bcc0*/  LDS R0, [UR26+0x840] ;  /* 0x0008401aff007984 */ /* 0x010eac0008000800 */
[----:B------:R-:W4:Y:S01]  /*bcd0*/  @!P3 MUFU.EX2 R6, R6 ;  /* 0x000000060006b308 */ /* 0x000f220000000800 */
[----:B------:R-:W-:Y:S01]  /*bce0*/  UIMAD UR9, UR31, UR11, UR9 ;  /* 0x0000000b1f0972a4 */ /* 0x000fe2000f8e0209 */
[----:B---3--:R-:W-:Y:S01]  /*bcf0*/  @!P0 FADD.FTZ R5, R5, 1 ;  /* 0x3f80000005058421 */ /* 0x008fe20000010000 */
[----:B------:R-:W3:Y:S05]  /*bd00*/  LDCU.64 UR10, c[0x0][0x550] ;  /* 0x0000aa00ff0a77ac */ /* 0x000eea0008000a00 */
[----:B------:R-:W3:Y:S01]  /*bd10*/  @!P1 MUFU.RCP R3, R3 ;  /* 0x0000000300039308 */ /* 0x000ee20000001000 */
[----:B------:R-:W-:-:S07]  /*bd20*/  UIMAD.WIDE.U32 UR8, UR30, UR32, UR8 ;  /* 0x000000201e0872a5 */ /* 0x000fce000f8e0008 */
[----:B------:R-:W2:Y:S01]  /*bd30*/  @!P2 MUFU.RCP R2, R2 ;  /* 0x000000020002a308 */ /* 0x000ea20000001000 */
[----:B------:R-:W-:-:S07]  /*bd40*/  UIMAD UR9, UR30, UR33, UR9 ;  /* 0x000000211e0972a4 */ /* 0x000fce000f8e0209 */
[----:B------:R-:W2:Y:S01]  /*bd50*/  @!P0 MUFU.RCP R5, R5 ;  /* 0x0000000500058308 */ /* 0x000ea20000001000 */
[----:B-----5:R-:W-:Y:S01]  /*bd60*/  @!P6 FMUL.FTZ R140, R140, R39 ;  /* 0x000000278c8ce220 */ /* 0x020fe20000410000 */
[----:B-1----:R-:W-:Y:S01]  /*bd70*/  @!P4 FADD.FTZ R4, R4, 1 ;  /* 0x3f8000000404c421 */ /* 0x002fe20000010000 */
[----:B----4-:R-:W-:Y:S01]  /*bd80*/  @!P3 FADD.FTZ R6, R6, 1 ;  /* 0x3f8000000606b421 */ /* 0x010fe20000010000 */
[----:B0-----:R-:W-:Y:S01]  /*bd90*/  IADD3 R8, P6, PT, R94, UR8, RZ ;  /* 0x000000085e087c10 */ /* 0x001fe2000ffde0ff */
[----:B---3--:R-:W-:-:S03]  /*bda0*/  @!P1 FMUL.FTZ R142, R142, R3 ;  /* 0x000000038e8e9220 */ /* 0x008fc60000410000 */
[----:B------:R-:W-:Y:S01]  /*bdb0*/  IADD3.X R3, PT, PT, RZ, UR9, RZ, P6, !PT ;  /* 0x00000009ff037c10 */ /* 0x000fe2000b7fe4ff */
[----:B--2---:R-:W-:Y:S01]  /*bdc0*/  @!P2 FMUL.FTZ R145, R145, R2 ;  /* 0x000000029191a220 */ /* 0x004fe20000410000 */
[C---:B------:R-:W-:Y:S01]  /*bdd0*/  LEA R2, P6, R8.reuse, UR10, 0x1 ;  /* 0x0000000a08027c11 */ /* 0x040fe2000f8c08ff */
[----:B------:R-:W0:Y:S01]  /*bde0*/  @!P4 MUFU.RCP R4, R4 ;  /* 0x000000040004c308 */ /* 0x000e220000001000 */
[----:B------:R-:W1:Y:S02]  /*bdf0*/  LDCU.64 UR8, c[0x0][0x518] ;  /* 0x0000a300ff0877ac */ /* 0x000e640008000a00 */
[----:B------:R-:W-:-:S05]  /*be00*/  LEA.HI.X R3, R8, UR11, R3, 0x1, P6 ;  /* 0x0000000b08037c11 */ /* 0x000fca000b0f0c03 */
[----:B------:R-:W2:Y:S01]  /*be10*/  @!P3 MUFU.RCP R6, R6 ;  /* 0x000000060006b308 */ /* 0x000ea20000001000 */
[----:B------:R-:W-:Y:S01]  /*be20*/  @!P0 FMUL.FTZ R146, R146, R5 ;  /* 0x0000000592928220 */ /* 0x000fe20000410000 */
        /* <DEDUP_REMOVED lines=8> */
[----:B------:R-:W-:Y:S01]  /*beb0*/  ISETP.GE.AND P1, PT, R88, R0, PT ;  /* 0x000000005800720c */ /* 0x000fe20003f26270 */
[----:B--2---:R-:W-:Y:S01]  /*bec0*/  @!P3 FMUL.FTZ R151, R151, R6 ;  /* 0x000000069797b220 */ /* 0x004fe20000410000 */
        /* <DEDUP_REMOVED lines=41> */
[----:B0-----:R-:W-:-:S02]  /*c160*/  PRMT R4, R0, 0x7610, R4 ;  /* 0x0000761000047816 */ /* 0x001fc40000000004 */
[----:B------:R-:W-:Y:S01]  /*c170*/  F2FP.BF16.F32.PACK_AB R0, R145, R140 ;  /* 0x0000008c9100723e */ /* 0x000fe200000010ff */
[----:B------:R-:W-:Y:S01]  /*c180*/  STS.U16 [R56+0x6], R28 ;  /* 0x0000061c38007388 */ /* 0x000fe20000000400 */
[----:B--2---:R-:W-:Y:S02]  /*c190*/  PRMT R5, R2, 0x7610, R5 ;  /* 0x0000761002057816 */ /* 0x004fe40000000005 */
[----:B------:R-:W-:Y:S01]  /*c1a0*/  F2FP.BF16.F32.PACK_AB R2, R147, R142 ;  /* 0x0000008e9302723e */ /* 0x000fe200000010ff */
[----:B------:R-:W-:Y:S01]  /*c1b0*/  STS.U16 [R55+0x8], R6 ;  /* 0x0000080637007388 */ /* 0x000fe20000000400 */
[C---:B----4-:R-:W-:Y:S02]  /*c1c0*/  PRMT R3, R0.reuse, 0x7610, R3 ;  /* 0x0000761000037816 */ /* 0x050fe40000000003 */
[----:B------:R-:W-:Y:S01]  /*c1d0*/  PRMT R24, R0, 0x7632, R24 ;  /* 0x0000763200187816 */ /* 0x000fe20000000018 */
[----:B------:R-:W-:Y:S01]  /*c1e0*/  STS.U16 [R54+0xa], R27 ;  /* 0x00000a1b36007388 */ /* 0x000fe20000000400 */
[----:B------:R-:W-:-:S03]  /*c1f0*/  F2FP.BF16.F32.PACK_AB R0, R151, R146 ;  /* 0x000000929700723e */ /* 0x000fc600000010ff */
        /* <DEDUP_REMOVED lines=33> */
[----:B------:R-:W-:Y:S01]  /*c410*/  UIMAD UR7, UR31, UR9, UR7 ;  /* 0x000000091f0772a4 */ /* 0x000fe2000f8e0207 */
[----:B------:R-:W4:Y:S03]  /*c420*/  LDCU.64 UR8, c[0x0][0x560] ;  /* 0x0000ac00ff0877ac */ /* 0x000f260008000a00 */
[----:B---3--:R-:W-:-:S04]  /*c430*/  UIMAD.WIDE.U32 UR6, UR30, UR10, UR6 ;  /* 0x0000000a1e0672a5 */ /* 0x008fc8000f8e0006 */
[----:B------:R-:W-:Y:S02]  /*c440*/  UIMAD UR7, UR30, UR11, UR7 ;  /* 0x0000000b1e0772a4 */ /* 0x000fe4000f8e0207 */
[----:B0-----:R-:W-:Y:S01]  /*c450*/  IADD3 R3, P0, PT, R94, UR6, RZ ;  /* 0x000000065e037c10 */ /* 0x001fe2000ff1e0ff */
[----:B------:R-:W-:-:S04]  /*c460*/  FADD.FTZ R129, R129, R98 ;  /* 0x0000006281817221 */ /* 0x000fc80000010000 */
[----:B--2---:R-:W-:Y:S02]  /*c470*/  IMAD.X R4, RZ, RZ, UR7, P0 ;  /* 0x00000007ff047e24 */ /* 0x004fe400080e06ff */
[----:B------:R-:W-:Y:S01]  /*c480*/  FADD.FTZ R129, R129, R126 ;  /* 0x0000007e81817221 */ /* 0x000fe20000010000 */
[----:B----4-:R-:W-:-:S03]  /*c490*/  LEA R2, P2, R3, UR8, 0x1 ;  /* 0x0000000803027c11 */ /* 0x010fc6000f8408ff */
[----:B------:R-:W-:Y:S01]  /*c4a0*/  FADD.FTZ R128, R129, R128 ;  /* 0x0000008081807221 */ /* 0x000fe20000010000 */
[----:B------:R-:W-:-:S03]  /*c4b0*/  LEA.HI.X R3, R3, UR9, R4, 0x1, P2 ;  /* 0x0000000903037c11 */ /* 0x000fc600090f0c04 */
[----:B------:R-:W-:Y:S01]  /*c4c0*/  FADD.FTZ R133, R128, R133 ;  /* 0x0000008580857221 */ /* 0x000fe20000010000 */
[-C--:B-1----:R-:W-:Y:S02]  /*c4d0*/  ISETP.GE.AND P1, PT, R91, R0.reuse, PT ;  /* 0x000000005b00720c */ /* 0x082fe40003f26270 */
[-C--:B------:R-:W-:Y:S02]  /*c4e0*/  ISETP.GE.AND P2, PT, R88, R0.reuse, PT ;  /* 0x000000005800720c */ /* 0x080fe40003f46270 */
[-C--:B------:R-:W-:Y:S02]  /*c4f0*/  ISETP.GE.AND P3, PT, R87, R0.reuse, PT ;  /* 0x000000005700720c */ /* 0x080fe40003f66270 */
[-C--:B------:R-:W-:Y:S02]  /*c500*/  ISETP.GE.AND P4, PT, R86, R0.reuse, PT ;  /* 0x000000005600720c */ /* 0x080fe40003f86270 */
[-C--:B------:R-:W-:Y:S02]  /*c510*/  ISETP.GE.AND P5, PT, R85, R0.reuse, PT ;  /* 0x000000005500720c */ /* 0x080fe40003fa6270 */
        /* <DEDUP_REMOVED lines=51> */
.L_x_3940:
        /* <DEDUP_REMOVED lines=38> */
[----:B0-----:R-:W-:Y:S01]  /*cab0*/  MOV R3, UR5 ;  /* 0x0000000500037c02 */ /* 0x001fe20008000f00 */
[----:B-1----:R-:W-:-:S05]  /*cac0*/  FADD.FTZ R5, R4, R5 ;  /* 0x0000000504057221 */ /* 0x002fca0000010000 */
[----:B------:R1:W-:Y:S02]  /*cad0*/  REDG.E.ADD.F32.FTZ.RN.STRONG.GPU desc[UR28][R2.64], R5 ;  /* 0x00000005020079a6 */ /* 0x0003e4000c12f31c */
.L_x_4022:
[----:B------:R-:W-:Y:S05]  /*cae0*/  BSYNC.RECONVERGENT B0 ;  /* 0x0000000000007941 */ /* 0x000fea0003800200 */
.L_x_4021:
        /* <DEDUP_REMOVED lines=39> */
.L_x_4024:
[----:B------:R-:W-:Y:S05]  /*cd60*/  BSYNC.RECONVERGENT B0 ;  /* 0x0000000000007941 */ /* 0x000fea0003800200 */
.L_x_4023:
[----:B------:R-:W-:Y:S05]  /*cd70*/  @P0 EXIT ;  /* 0x000000000000094d */ /* 0x000fea0003800000 */
[----:B------:R-:W2:Y:S01]  /*cd80*/  S2UR UR12, SR_CTAID.Y ;  /* 0x00000000000c79c3 */ /* 0x000ea20000002600 */
[----:B------:R-:W2:Y:S01]  /*cd90*/  LDCU.64 UR8, c[0x0][0x4a8] ;  /* 0x00009500ff0877ac */ /* 0x000ea20008000a00 */
[----:B------:R-:W-:Y:S01]  /*cda0*/  BSSY.RECONVERGENT B0, `(.L_x_4025) ;  /* 0x0000025000007945 */ /* 0x000fe20003800200 */
[----:B------:R-:W-:Y:S01]  /*cdb0*/  MOV R0, R10 ;  /* 0x0000000a00007202 */ /* 0x000fe20000000f00 */
[----:B------:R-:W3:Y:S04]  /*cdc0*/  LDCU.64 UR10, c[0x0][0x4c8] ;  /* 0x00009900ff0a77ac */ /* 0x000ee80008000a00 */
[----:B------:R-:W4:Y:S01]  /*cdd0*/  S2UR UR13, SR_CgaCtaId ;  /* 0x00000000000d79c3 */ /* 0x000f220000008800 */
[----:B------:R-:W1:Y:S01]  /*cde0*/  LDCU UR14, c[0x0][0x360] ;  /* 0x00006c00ff0e77ac */ /* 0x000e620008000800 */
[----:B------:R-:W1:Y:S06]  /*cdf0*/  LDCU.128 UR16, c[0x0][0x530] ;  /* 0x0000a600ff1077ac */ /* 0x000e6c0008000c00 */
[----:B0-----:R-:W0:Y:S08]  /*ce00*/  LDC.64 R14, c[0x0][0x4b0] ;  /* 0x00012c00ff0e7b82 */ /* 0x001e300000000a00 */
[----:B------:R-:W0:Y:S01]  /*ce10*/  LDC.64 R16, c[0x0][0x4d0] ;  /* 0x00013400ff107b82 */ /* 0x000e220000000a00 */
[----:B--2---:R-:W-:-:S02]  /*ce20*/  UIMAD.WIDE.U32 UR4, UR12, UR8, URZ ;  /* 0x000000080c0472a5 */ /* 0x004fc4000f8e00ff */
[----:B---3--:R-:W-:Y:S01]  /*ce30*/  UIMAD.WIDE.U32 UR6, UR12, UR10, URZ ;  /* 0x0000000a0c0672a5 */ /* 0x008fe2000f8e00ff */
[----:B------:R-:W-:Y:S01]  /*ce40*/  UMOV UR8, 0x400 ;  /* 0x0000040000087882 */ /* 0x000fe20000000000 */
[----:B------:R-:W-:Y:S02]  /*ce50*/  UIMAD UR9, UR12, UR9, UR5 ;  /* 0x000000090c0972a4 */ /* 0x000fe4000f8e0205 */
[----:B------:R-:W-:Y:S02]  /*ce60*/  UIMAD UR11, UR12, UR11, UR7 ;  /* 0x0000000b0c0b72a4 */ /* 0x000fe4000f8e0207 */
[----:B-1--4-:R-:W-:-:S12]  /*ce70*/  ULEA UR13, UR13, UR8, 0x18 ;  /* 0x000000080d0d7291 */ /* 0x012fd8000f8ec0ff */
.L_x_4026:
[C---:B-1----:R-:W-:Y:S01]  /*ce80*/  LEA R8, R0.reuse, UR13, 0x2 ;  /* 0x0000000d00087c11 */ /* 0x042fe2000f8e10ff */
[----:B------:R-:W-:Y:S01]  /*ce90*/  UMOV UR8, UR4 ;  /* 0x0000000400087c82 */ /* 0x000fe20008000000 */
[----:B------:R-:W-:Y:S01]  /*cea0*/  SHF.R.S32.HI R3, RZ, 0x1f, R0 ;  /* 0x0000001fff037819 */ /* 0x000fe20000011400 */
[----:B------:R-:W-:Y:S02]  /*ceb0*/  UMOV UR10, UR6 ;  /* 0x00000006000a7c82 */ /* 0x000fe40008000000 */
[----:B------:R-:W1:Y:S01]  /*cec0*/  LDS R11, [R8+0x2e10] ;  /* 0x002e1000080b7984 */ /* 0x000e620000000800 */
[----:B0-----:R-:W-:-:S03]  /*ced0*/  IMAD.WIDE.U32 R6, R0, R16, UR10 ;  /* 0x0000000a00067e25 */ /* 0x001fc6000f8e0010 */
[----:B------:R0:W2:Y:S01]  /*cee0*/  LDS R13, [R8+0x3210] ;  /* 0x00321000080d7984 */ /* 0x0000a20000000800 */
[C---:B------:R-:W-:Y:S02]  /*cef0*/  IMAD R4, R3.reuse, R14, RZ ;  /* 0x0000000e03047224 */ /* 0x040fe400078e02ff */
[----:B------:R-:W-:Y:S02]  /*cf00*/  IMAD R9, R3, R16, RZ ;  /* 0x0000001003097224 */ /* 0x000fe400078e02ff */
[----:B------:R-:W-:Y:S01]  /*cf10*/  IMAD.WIDE.U32 R2, R0, R14, UR8 ;  /* 0x0000000800027e25 */ /* 0x000fe2000f8e000e */
[----:B0-----:R-:W-:-:S03]  /*cf20*/  LEA R8, P1, R6, UR18, 0x2 ;  /* 0x0000001206087c11 */ /* 0x001fc6000f8210ff */
        /* <DEDUP_REMOVED lines=9> */
[----:B-1----:R1:W-:Y:S04]  /*cfc0*/  REDG.E.ADD.F32.FTZ.RN.STRONG.GPU desc[UR28][R4.64], R11 ;  /* 0x0000000b040079a6 */ /* 0x0023e8000c12f31c */
[----:B--2---:R1:W-:Y:S06]  /*cfd0*/  REDG.E.ADD.F32.FTZ.RN.STRONG.GPU desc[UR28][R8.64], R13 ;  /* 0x0000000d080079a6 */ /* 0x0043ec000c12f31c */
[----:B------:R-:W-:Y:S05]  /*cfe0*/  @!P0 BRA `(.L_x_4026) ;  /* 0xfffffffc00a48947 */ /* 0x000fea000383ffff */
[----:B------:R-:W-:Y:S05]  /*cff0*/  BSYNC.RECONVERGENT B0 ;  /* 0x0000000000007941 */ /* 0x000fea0003800200 */
.L_x_4025:
[----:B------:R-:W-:Y:S05]  /*d000*/  EXIT ;  /* 0x000000000000794d */ /* 0x000fea0003800000 */
.L_x_3979:
[----:B------:R-:W-:Y:S01]  /*d010*/  HFMA2 R233, -RZ, RZ, 0, 0 ;  /* 0x00000000ffe97431 */ /* 0x000fe200000001ff */
[----:B------:R-:W-:Y:S01]  /*d020*/  MOV R231, R220 ;  /* 0x000000dc00e77202 */ /* 0x000fe20000000f00 */
[----:B------:R-:W-:Y:S01]  /*d030*/  IMAD.MOV.U32 R224, RZ, RZ, 0x1 ;  /* 0x00000001ffe07424 */ /* 0x000fe200078e00ff */
[----:B------:R-:W-:-:S07]  /*d040*/  MOV R6, 0xffffffff ;  /* 0xffffffff00067802 */ /* 0x000fce0000000f00 */
[----:B01---5:R-:W-:Y:S05]  /*d050*/  WARPSYNC.COLLECTIVE R6, `(.L_x_4027) ;  /* 0x0000000006087348 */ /* 0x023fea0003c00000 */
[----:B------:R2:W3:Y:S02]  /*d060*/  SHFL.UP P6, R4, R231, R224, R233 ;  /* 0x040000e0e7047389 */ /* 0x0004e400000c00e9 */
[----:B0123-5:R-:W-:Y:S05]  /*d070*/  ENDCOLLECTIVE ;  /* 0x000000000000791b */ /* 0x02ffea0003800000 */
.L_x_4027:
[----:B------:R-:W-:Y:S01]  /*d080*/  IMAD.MOV.U32 R231, RZ, RZ, R5 ;  /* 0x000000ffffe77224 */ /* 0x000fe200078e0005 */
[----:B------:R-:W-:-:S07]  /*d090*/  MOV R7, R4 ;  /* 0x0000000400077202 */ /* 0x000fce0000000f00 */
[----:B------:R-:W-:Y:S05]  /*d0a0*/  WARPSYNC.COLLECTIVE R6, `(.L_x_4028) ;  /* 0x0000000006087348 */ /* 0x000fea0003c00000 */
[----:B------:R0:W1:Y:S02]  /*d0b0*/  SHFL.UP P6, R4, R231, R224, R233 ;  /* 0x040000e0e7047389 */ /* 0x00006400000c00e9 */
[----:B01----:R-:W-:Y:S05]  /*d0c0*/  ENDCOLLECTIVE ;  /* 0x000000000000791b */ /* 0x003fea0003800000 */
.L_x_4028:
        /* <DEDUP_REMOVED lines=8> */
.L_x_4029:
[----:B------:R-:W-:Y:S01]  /*d150*/  IMAD.MOV.U32 R231, RZ, RZ, R223 ;  /* 0x000000ffffe77224 */ /* 0x000fe200078e00df */
[----:B------:R-:W-:-:S07]  /*d160*/  MOV R7, R4 ;  /* 0x0000000400077202 */ /* 0x000fce0000000f00 */
[----:B------:R-:W-:Y:S05]  /*d170*/  WARPSYNC.COLLECTIVE R6, `(.L_x_4030) ;  /* 0x0000000006087348 */ /* 0x000fea0003c00000 */
[----:B------:R0:W1:Y:S02]  /*d180*/  SHFL.UP P6, R4, R231, R224, R233 ;  /* 0x040000e0e7047389 */ /* 0x00006400000c00e9 */
[----:B01----:R-:W-:Y:S05]  /*d190*/  ENDCOLLECTIVE ;  /* 0x000000000000791b */ /* 0x003fea0003800000 */
.L_x_4030:
        /* <DEDUP_REMOVED lines=8> */
.L_x_4031:
[----:B------:R-:W-:Y:S01]  /*d220*/  IMAD.MOV.U32 R231, RZ, RZ, R229 ;  /* 0x000000ffffe77224 */ /* 0x000fe200078e00e5 */
[----:B------:R-:W-:-:S07]  /*d230*/  MOV R5, R4 ;  /* 0x0000000400057202 */ /* 0x000fce0000000f00 */
[----:B------:R-:W-:Y:S05]  /*d240*/  WARPSYNC.COLLECTIVE R6, `(.L_x_4032) ;  /* 0x0000000006087348 */ /* 0x000fea0003c00000 */
[----:B------:R0:W1:Y:S02]  /*d250*/  SHFL.UP P6, R4, R231, R224, R233 ;  /* 0x040000e0e7047389 */ /* 0x00006400000c00e9 */
[----:B01----:R-:W-:Y:S05]  /*d260*/  ENDCOLLECTIVE ;  /* 0x000000000000791b */ /* 0x003fea0003800000 */
.L_x_4032:
        /* <DEDUP_REMOVED lines=8> */
.L_x_4033:
[----:B------:R-:W-:Y:S01]  /*d2f0*/  IMAD.MOV.U32 R231, RZ, RZ, R7 ;  /* 0x000000ffffe77224 */ /* 0x000fe200078e0007 */
[----:B------:R-:W-:-:S07]  /*d300*/  MOV R5, R4 ;  /* 0x0000000400057202 */ /* 0x000fce0000000f00 */
[----:B------:R-:W-:Y:S05]  /*d310*/  WARPSYNC.COLLECTIVE R6, `(.L_x_4034) ;  /* 0x0000000006087348 */ /* 0x000fea0003c00000 */
[----:B------:R0:W1:Y:S02]  /*d320*/  SHFL.UP P6, R4, R231, R224, R233 ;  /* 0x040000e0e7047389 */ /* 0x00006400000c00e9 */
[----:B01----:R-:W-:Y:S05]  /*d330*/  ENDCOLLECTIVE ;  /* 0x000000000000791b */ /* 0x003fea0003800000 */
.L_x_4034:
        /* <DEDUP_REMOVED lines=8> */
.L_x_4035:
[----:B------:R-:W-:Y:S01]  /*d3c0*/  IMAD.MOV.U32 R231, RZ, RZ, R5 ;  /* 0x000000ffffe77224 */ /* 0x000fe200078e0005 */
[----:B------:R-:W-:-:S07]  /*d3d0*/  MOV R223, R4 ;  /* 0x0000000400df7202 */ /* 0x000fce0000000f00 */
[----:B------:R-:W-:Y:S05]  /*d3e0*/  WARPSYNC.COLLECTIVE R6, `(.L_x_4036) ;  /* 0x0000000006087348 */ /* 0x000fea0003c00000 */
[----:B------:R0:W1:Y:S02]  /*d3f0*/  SHFL.UP P6, R4, R231, R224, R233 ;  /* 0x040000e0e7047389 */ /* 0x00006400000c00e9 */
[----:B01----:R-:W-:Y:S05]  /*d400*/  ENDCOLLECTIVE ;  /* 0x000000000000791b */ /* 0x003fea0003800000 */
.L_x_4036:
[----:B------:R-:W-:Y:S05]  /*d410*/  BRA `(.L_x_4037) ;  /* 0xffffffb400047947 */ /* 0x000fea000383ffff */
.L_x_3980:
[----:B------:R-:W-:Y:S01]  /*d420*/  HFMA2 R218, -RZ, RZ, 0, 1.847743988037109375e-06 ;  /* 0x0000001fffda7431 */ /* 0x000fe200000001ff */
[----:B------:R-:W-:Y:S01]  /*d430*/  BSSY B0, `(.L_x_4038) ;  /* 0x0000007000007945 */ /* 0x000fe20003800000 */
[----:B------:R-:W-:Y:S01]  /*d440*/  MOV R235, R220 ;  /* 0x000000dc00eb7202 */ /* 0x000fe20000000f00 */
[----:B------:R-:W-:Y:S01]  /*d450*/  IMAD.MOV.U32 R6, RZ, RZ, -0x1 ;  /* 0xffffffffff067424 */ /* 0x000fe200078e00ff */
[----:B------:R-:W-:-:S07]  /*d460*/  MOV R7, 0x1f ;  /* 0x0000001f00077802 */ /* 0x000fce0000000f00 */
[----:B01---5:R-:W-:Y:S05]  /*d470*/  WARPSYNC.COLLECTIVE R6, `(.L_x_4039) ;  /* 0x0000000006087348 */ /* 0x023fea0003c00000 */
[----:B------:R2:W3:Y:S02]  /*d480*/  SHFL.IDX P2, R226, R235, R218, R7 ;  /* 0x000000daebe27389 */ /* 0x0004e40000040007 */
[----:B0123-5:R-:W-:Y:S05]  /*d490*/  ENDCOLLECTIVE ;  /* 0x000000000000791b */ /* 0x02ffea0003800000 */
.L_x_4039:
[----:B------:R-:W-:Y:S05]  /*d4a0*/  BSYNC B0 ;  /* 0x0000000000007941 */ /* 0x000fea0003800000 */
.L_x_4038:
[----:B------:R-:W-:Y:S05]  /*d4b0*/  BRA `(.L_x_4040) ;  /* 0xffffffb000f47947 */ /* 0x000fea000383ffff */
.L_x_3981:
        /* <DEDUP_REMOVED lines=8> */
.L_x_4042:
[----:B------:R-:W-:Y:S05]  /*d540*/  BSYNC B0 ;  /* 0x0000000000007941 */ /* 0x000fea0003800000 */
.L_x_4041:
[----:B------:R-:W-:Y:S05]  /*d550*/  BRA `(.L_x_4043) ;  /* 0xffffffb000d47947 */ /* 0x000fea000383ffff */
.L_x_3982:
[----:B------:R-:W-:Y:S01]  /*d560*/  HFMA2 R224, -RZ, RZ, 0, 5.9604644775390625e-08 ;  /* 0x00000001ffe07431 */ /* 0x000fe200000001ff */
[----:B------:R-:W-:Y:S01]  /*d570*/  BSSY B0, `(.L_x_4044) ;  /* 0x0000007000007945 */ /* 0x000fe20003800000 */
[----:B------:R-:W-:Y:S01]  /*d580*/  MOV R231, R220 ;  /* 0x000000dc00e77202 */ /* 0x000fe20000000f00 */
[----:B------:R-:W-:Y:S01]  /*d590*/  IMAD.MOV.U32 R6, RZ, RZ, -0x1 ;  /* 0xffffffffff067424 */ /* 0x000fe200078e00ff */
[----:B------:R-:W-:-:S07]  /*d5a0*/  MOV R233, RZ ;  /* 0x000000ff00e97202 */ /* 0x000fce0000000f00 */
[----:B01---5:R-:W-:Y:S05]  /*d5b0*/  WARPSYNC.COLLECTIVE R6, `(.L_x_4045) ;  /* 0x0000000006087348 */ /* 0x023fea0003c00000 */
[----:B------:R2:W3:Y:S02]  /*d5c0*/  SHFL.UP P6, R4, R231, R224, R233 ;  /* 0x040000e0e7047389 */ /* 0x0004e400000c00e9 */
[----:B0123-5:R-:W-:Y:S05]  /*d5d0*/  ENDCOLLECTIVE ;  /* 0x000000000000791b */ /* 0x02ffea0003800000 */
.L_x_4045:
[----:B------:R-:W-:Y:S05]  /*d5e0*/  BSYNC B0 ;  /* 0x0000000000007941 */ /* 0x000fea0003800000 */
.L_x_4044:
[----:B------:R-:W-:Y:S01]  /*d5f0*/  HFMA2 R224, -RZ, RZ, 0, 5.9604644775390625e-08 ;  /* 0x00000001ffe07431 */ /* 0x000fe200000001ff */
[----:B------:R-:W-:Y:S01]  /*d600*/  MOV R231, R222 ;  /* 0x000000de00e77202 */ /* 0x000fe20000000f00 */
[----:B------:R-:W-:Y:S02]  /*d610*/  HFMA2 R7, -RZ, RZ, 0, 1.847743988037109375e-06 ;  /* 0x0000001fff077431 */ /* 0x000fe400000001ff */
[----:B------:R-:W-:Y:S01]  /*d620*/  IMAD.MOV.U32 R233, RZ, RZ, RZ ;  /* 0x000000ffffe97224 */ /* 0x000fe200078e00ff */
[----:B------:R-:W-:Y:S01]  /*d630*/  MOV R6, 0xffffffff ;  /* 0xffffffff00067802 */ /* 0x000fe20000000f00 */
[----:B------:R-:W-:Y:S01]  /*d640*/  IMAD.MOV.U32 R218, RZ, RZ, RZ ;  /* 0x000000ffffda7224 */ /* 0x000fe200078e00ff */
[----:B------:R-:W-:Y:S02]  /*d650*/  MOV R235, R2 ;  /* 0x0000000200eb7202 */ /* 0x000fe40000000f00 */
[----:B------:R-:W-:-:S07]  /*d660*/  MOV R220, R4 ;  /* 0x0000000400dc7202 */ /* 0x000fce0000000f00 */
[----:B------:R-:W-:Y:S05]  /*d670*/  WARPSYNC.COLLECTIVE R6, `(.L_x_4046) ;  /* 0x0000000006087348 */ /* 0x000fea0003c00000 */
[----:B------:R0:W1:Y:S02]  /*d680*/  SHFL.UP P6, R4, R231, R224, R233 ;  /* 0x040000e0e7047389 */ /* 0x00006400000c00e9 */
[----:B01----:R-:W-:Y:S05]  /*d690*/  ENDCOLLECTIVE ;  /* 0x000000000000791b */ /* 0x003fea0003800000 */
.L_x_4046:
[----:B------:R-:W-:Y:S05]  /*d6a0*/  WARPSYNC.COLLECTIVE R6, `(.L_x_4047) ;  /* 0x0000000006087348 */ /* 0x000fea0003c00000 */
[----:B------:R0:W1:Y:S02]  /*d6b0*/  SHFL.IDX P2, R226, R235, R218, R7 ;  /* 0x000000daebe27389 */ /* 0x0000640000040007 */
[----:B01----:R-:W-:Y:S05]  /*d6c0*/  ENDCOLLECTIVE ;  /* 0x000000000000791b */ /* 0x003fea0003800000 */
.L_x_4047:
[----:B------:R-:W-:Y:S02]  /*d6d0*/  MOV R235, R3 ;  /* 0x0000000300eb7202 */ /* 0x000fe40000000f00 */
[----:B------:R-:W-:Y:S02]  /*d6e0*/  MOV R223, R4 ;  /* 0x0000000400df7202 */ /* 0x000fe40000000f00 */
[----:B------:R-:W-:-:S07]  /*d6f0*/  MOV R4, R226 ;  /* 0x000000e200047202 */ /* 0x000fce0000000f00 */
[----:B------:R-:W-:Y:S05]  /*d700*/  WARPSYNC.COLLECTIVE R6, `(.L_x_4048) ;  /* 0x0000000006087348 */ /* 0x000fea0003c00000 */
[----:B------:R0:W1:Y:S02]  /*d710*/  SHFL.IDX P2, R226, R235, R218, R7 ;  /* 0x000000daebe27389 */ /* 0x0000640000040007 */
[----:B01----:R-:W-:Y:S05]  /*d720*/  ENDCOLLECTIVE ;  /* 0x000000000000791b */ /* 0x003fea0003800000 */
.L_x_4048:
[----:B------:R-:W-:Y:S01]  /*d730*/  IMAD.MOV.U32 R5, RZ, RZ, R226 ;  /* 0x000000ffff057224 */ /* 0x000fe200078e00e2 */
[----:B------:R-:W-:Y:S06]  /*d740*/  BRA `(.L_x_4049) ;  /* 0xffffffb000707947 */ /* 0x000fec000383ffff */
.L_x_3984:
[----:B------:R-:W-:Y:S01]  /*d750*/  HFMA2 R216, -RZ, RZ, 0, 5.9604644775390625e-08 ;  /* 0x00000001ffd87431 */ /* 0x000fe200000001ff */
[----:B------:R-:W-:Y:S01]  /*d760*/  MOV R239, R4 ;  /* 0x0000000400ef7202 */ /* 0x000fe20000000f00 */
[----:B------:R-:W-:Y:S01]  /*d770*/  IMAD.MOV.U32 R6, RZ, RZ, -0x1 ;  /* 0xffffffffff067424 */ /* 0x000fe200078e00ff */
[----:B------:R-:W-:Y:S01]  /*d780*/  MOV R241, 0x1f ;  /* 0x0000001f00f17802 */ /* 0x000fe20000000f00 */
[----:B------:R-:W-:-:S07]  /*d790*/  HFMA2 R218, -RZ, RZ, 0, 0 ;  /* 0x00000000ffda7431 */ /* 0x000fce00000001ff */
[----:B------:R-:W-:Y:S05]  /*d7a0*/  WARPSYNC.COLLECTIVE R6, `(.L_x_4050) ;  /* 0x0000000006087348 */ /* 0x000fea0003c00000 */
[----:B------:R0:W1:Y:S02]  /*d7b0*/  SHFL.DOWN P2, R237, R239, R216, R241 ;  /* 0x080000d8efed7389 */ /* 0x00006400000400f1 */
[----:B01----:R-:W-:Y:S05]  /*d7c0*/  ENDCOLLECTIVE ;  /* 0x000000000000791b */ /* 0x003fea0003800000 */
.L_x_4050:
[----:B------:R-:W-:Y:S02]  /*d7d0*/  MOV R239, R5 ;  /* 0x0000000500ef7202 */ /* 0x000fe40000000f00 */
[----:B------:R-:W-:-:S07]  /*d7e0*/  MOV R7, R237 ;  /* 0x000000ed00077202 */ /* 0x000fce0000000f00 */
[----:B------:R-:W-:Y:S05]  /*d7f0*/  WARPSYNC.COLLECTIVE R6, `(.L_x_4051) ;  /* 0x0000000006087348 */ /* 0x000fea0003c00000 */
[----:B------:R0:W1:Y:S02]  /*d800*/  SHFL.DOWN P2, R237, R239, R216, R241 ;  /* 0x080000d8efed7389 */ /* 0x00006400000400f1 */
[----:B01----:R-:W-:Y:S05]  /*d810*/  ENDCOLLECTIVE ;  /* 0x000000000000791b */ /* 0x003fea0003800000 */
.L_x_4051:
[----:B------:R-:W-:Y:S01]  /*d820*/  @P0 FMUL.FTZ R7, R7, R4 ;  /* 0x0000000407070220 */ /* 0x000fe20000410000 */
[----:B------:R-:W-:Y:S01]  /*d830*/  HFMA2 R216, -RZ, RZ, 0, 1.1920928955078125e-07 ;  /* 0x00000002ffd87431 */ /* 0x000fe200000001ff */
[----:B------:R-:W-:-:S05]  /*d840*/  MOV R208, R237 ;  /* 0x000000ed00d07202 */ /* 0x000fca0000000f00 */
[----:B------:R-:W-:Y:S01]  /*d850*/  @P0 FFMA.FTZ R208, R4, R208, R5 ;  /* 0x000000d004d00223 */ /* 0x000fe20000010005 */
[----:B------:R-:W-:-:S03]  /*d860*/  @P0 MOV R4, R7 ;  /* 0x0000000700040202 */ /* 0x000fc60000000f00 */
[----:B------:R-:W-:Y:S01]  /*d870*/  @P0 IMAD.MOV.U32 R5, RZ, RZ, R208 ;  /* 0x000000ffff050224 */ /* 0x000fe200078e00d0 */
[----:B------:R-:W-:Y:S02]  /*d880*/  MOV R239, R4 ;  /* 0x0000000400ef7202 */ /* 0x000fe40000000f00 */
[----:B------:R-:W-:-:S13]  /*d890*/  ISETP.GT.U32.AND P0, PT, R186, 0x1d, PT ;  /* 0x0000001dba00780c */ /* 0x000fda0003f04070 */
[----:B------:R-:W-:Y:S05]  /*d8a0*/  WARPSYNC.COLLECTIVE R6, `(.L_x_4052) ;  /* 0x0000000006087348 */ /* 0x000fea0003c00000 */
[----:B------:R0:W1:Y:S02]  /*d8b0*/  SHFL.DOWN P2, R237, R239, R216, R241 ;  /* 0x080000d8efed7389 */ /* 0x00006400000400f1 */
[----:B01----:R-:W-:Y:S05]  /*d8c0*/  ENDCOLLECTIVE ;  /* 0x000000000000791b */ /* 0x003fea0003800000 */
.L_x_4052:
[----:B------:R-:W-:Y:S01]  /*d8d0*/  MOV R239, R5 ;  /* 0x0000000500ef7202 */ /* 0x000fe20000000f00 */
[----:B------:R-:W-:-:S07]  /*d8e0*/  IMAD.MOV.U32 R7, RZ, RZ, R237 ;  /* 0x000000ffff077224 */ /* 0x000fce00078e00ed */
[----:B------:R-:W-:Y:S05]  /*d8f0*/  WARPSYNC.COLLECTIVE R6, `(.L_x_4053) ;  /* 0x0000000006087348 */ /* 0x000fea0003c00000 */
[----:B------:R0:W1:Y:S02]  /*d900*/  SHFL.DOWN P2, R237, R239, R216, R241 ;  /* 0x080000d8efed7389 */ /* 0x00006400000400f1 */
[----:B01----:R-:W-:Y:S05]  /*d910*/  ENDCOLLECTIVE ;  /* 0x000000000000791b */ /* 0x003fea0003800000 */
.L_x_4053:
        /* <DEDUP_REMOVED lines=11> */
.L_x_4054:
[----:B------:R-:W-:Y:S01]  /*d9d0*/  IMAD.MOV.U32 R239, RZ, RZ, R5 ;  /* 0x000000ffffef7224 */ /* 0x000fe200078e0005 */
[----:B------:R-:W-:-:S07]  /*d9e0*/  MOV R7, R237 ;  /* 0x000000ed00077202 */ /* 0x000fce0000000f00 */
[----:B------:R-:W-:Y:S05]  /*d9f0*/  WARPSYNC.COLLECTIVE R6, `(.L_x_4055) ;  /* 0x0000000006087348 */ /* 0x000fea0003c00000 */
[----:B------:R0:W1:Y:S02]  /*da00*/  SHFL.DOWN P2, R237, R239, R216, R241 ;  /* 0x080000d8efed7389 */ /* 0x00006400000400f1 */
[----:B01----:R-:W-:Y:S05]  /*da10*/  ENDCOLLECTIVE ;  /* 0x000000000000791b */ /* 0x003fea0003800000 */
.L_x_4055:
[----:B------:R-:W-:Y:S01]  /*da20*/  @!P0 FMUL.FTZ R7, R4, R7 ;  /* 0x0000000704078220 */ /* 0x000fe20000410000 */
[----:B------:R-:W-:Y:S01]  /*da30*/  HFMA2 R216, -RZ, RZ, 0, 4.76837158203125e-07 ;  /* 0x00000008ffd87431 */ /* 0x000fe200000001ff */
        /* <DEDUP_REMOVED lines=9> */
.L_x_4056:
[----:B------:R-:W-:Y:S02]  /*dad0*/  MOV R239, R5 ;  /* 0x0000000500ef7202 */ /* 0x000fe40000000f00 */
[----:B------:R-:W-:-:S07]  /*dae0*/  MOV R7, R237 ;  /* 0x000000ed00077202 */ /* 0x000fce0000000f00 */
[----:B------:R-:W-:Y:S05]  /*daf0*/  WARPSYNC.COLLECTIVE R6, `(.L_x_4057) ;  /* 0x0000000006087348 */ /* 0x000fea0003c00000 */
[----:B------:R0:W1:Y:S02]  /*db00*/  SHFL.DOWN P2, R237, R239, R216, R241 ;  /* 0x080000d8efed7389 */ /* 0x00006400000400f1 */
[----:B01----:R-:W-:Y:S05]  /*db10*/  ENDCOLLECTIVE ;  /* 0x000000000000791b */ /* 0x003fea0003800000 */
.L_x_4057:
[----:B------:R-:W-:Y:S01]  /*db20*/  @!P0 FMUL.FTZ R7, R4, R7 ;  /* 0x0000000704078220 */ /* 0x000fe20000410000 */
[----:B------:R-:W-:Y:S02]  /*db30*/  IMAD.MOV.U32 R216, RZ, RZ, 0x10 ;  /* 0x00000010ffd87424 */ /* 0x000fe400078e00ff */
        /* <DEDUP_REMOVED lines=9> */
.L_x_4058:
[----:B------:R-:W-:Y:S02]  /*dbd0*/  MOV R239, R5 ;  /* 0x0000000500ef7202 */ /* 0x000fe40000000f00 */
[----:B------:R-:W-:-:S07]  /*dbe0*/  MOV R7, R237 ;  /* 0x000000ed00077202 */ /* 0x000fce0000000f00 */
[----:B------:R-:W-:Y:S05]  /*dbf0*/  WARPSYNC.COLLECTIVE R6, `(.L_x_4059) ;  /* 0x0000000006087348 */ /* 0x000fea0003c00000 */
[----:B------:R0:W1:Y:S02]  /*dc00*/  SHFL.DOWN P2, R237, R239, R216, R241 ;  /* 0x080000d8efed7389 */ /* 0x00006400000400f1 */
[----:B01----:R-:W-:Y:S05]  /*dc10*/  ENDCOLLECTIVE ;  /* 0x000000000000791b */ /* 0x003fea0003800000 */
.L_x_4059:
[----:B------:R-:W-:Y:S01]  /*dc20*/  @!P0 FMUL.FTZ R7, R4, R7 ;  /* 0x0000000704078220 */ /* 0x000fe20000410000 */
[----:B------:R-:W-:Y:S01]  /*dc30*/  HFMA2 R216, -RZ, RZ, 0, 5.9604644775390625e-08 ;  /* 0x00000001ffd87431 */ /* 0x000fe200000001ff */
[----:B------:R-:W-:-:S05]  /*dc40*/  MOV R208, R237 ;  /* 0x000000ed00d07202 */ /* 0x000fca0000000f00 */
[----:B------:R-:W-:Y:S01]  /*dc50*/  @!P0 FFMA.FTZ R208, R4, R208, R5 ;  /* 0x000000d004d08223 */ /* 0x000fe20000010005 */
[----:B------:R-:W-:Y:S01]  /*dc60*/  @!P0 MOV R4, R7 ;  /* 0x0000000700048202 */ /* 0x000fe20000000f00 */
[----:B------:R-:W-:Y:S02]  /*dc70*/  IMAD.MOV.U32 R7, RZ, RZ, 0x1f ;  /* 0x0000001fff077424 */ /* 0x000fe400078e00ff */
[----:B------:R-:W-:Y:S01]  /*dc80*/  @!P0 IMAD.MOV.U32 R5, RZ, RZ, R208 ;  /* 0x000000ffff058224 */ /* 0x000fe200078e00d0 */
[----:B------:R-:W-:Y:S01]  /*dc90*/  MOV R235, R4 ;  /* 0x0000000400eb7202 */ /* 0x000fe20000000f00 */
[----:B------:R-:W-:Y:S01]  /*dca0*/  IMAD.MOV.U32 R239, RZ, RZ, R4 ;  /* 0x000000ffffef7224 */ /* 0x000fe200078e0004 */
[----:B------:R-:W-:-:S13]  /*dcb0*/  ISETP.NE.AND P0, PT, R96, 0x1f, PT ;  /* 0x0000001f6000780c */ /* 0x000fda0003f05270 */
[----:B------:R-:W-:Y:S05]  /*dcc0*/  WARPSYNC.COLLECTIVE R6, `(.L_x_4060) ;  /* 0x0000000006087348 */ /* 0x000fea0003c00000 */
[----:B------:R0:W1:Y:S02]  /*dcd0*/  SHFL.IDX P2, R226, R235, R218, R7 ;  /* 0x000000daebe27389 */ /* 0x0000640000040007 */
[----:B01----:R-:W-:Y:S05]  /*dce0*/  ENDCOLLECTIVE ;  /* 0x000000000000791b */ /* 0x003fea0003800000 */
.L_x_4060:
[----:B------:R-:W-:Y:S02]  /*dcf0*/  MOV R235, R5 ;  /* 0x0000000500eb7202 */ /* 0x000fe40000000f00 */
[----:B------:R-:W-:-:S07]  /*dd00*/  MOV R208, R226 ;  /* 0x000000e200d07202 */ /* 0x000fce0000000f00 */
[----:B------:R-:W-:Y:S05]  /*dd10*/  WARPSYNC.COLLECTIVE R6, `(.L_x_4061) ;  /* 0x0000000006087348 */ /* 0x000fea0003c00000 */
[----:B------:R0:W1:Y:S02]  /*dd20*/  SHFL.IDX P2, R226, R235, R218, R7 ;  /* 0x000000daebe27389 */ /* 0x0000640000040007 */
[----:B01----:R-:W-:Y:S05]  /*dd30*/  ENDCOLLECTIVE ;  /* 0x000000000000791b */ /* 0x003fea0003800000 */
.L_x_4061:
[----:B------:R-:W-:Y:S05]  /*dd40*/  WARPSYNC.COLLECTIVE R6, `(.L_x_4062) ;  /* 0x0000000006087348 */ /* 0x000fea0003c00000 */
[----:B------:R0:W1:Y:S02]  /*dd50*/  SHFL.DOWN P2, R237, R239, R216, R241 ;  /* 0x080000d8efed7389 */ /* 0x00006400000400f1 */
[----:B01----:R-:W-:Y:S05]  /*dd60*/  ENDCOLLECTIVE ;  /* 0x000000000000791b */ /* 0x003fea0003800000 */
.L_x_4062:
[----:B------:R-:W-:Y:S01]  /*dd70*/  IMAD.MOV.U32 R235, RZ, RZ, R2 ;  /* 0x000000ffffeb7224 */ /* 0x000fe200078e0002 */
[----:B------:R-:W-:Y:S02]  /*dd80*/  MOV R239, R5 ;  /* 0x0000000500ef7202 */ /* 0x000fe40000000f00 */
[----:B------:R-:W-:Y:S02]  /*dd90*/  MOV R210, R226 ;  /* 0x000000e200d27202 */ /* 0x000fe40000000f00 */
[----:B------:R-:W-:-:S03]  /*dda0*/  MOV R212, R237 ;  /* 0x000000ed00d47202 */ /* 0x000fc60000000f00 */
[----:B------:R-:W-:-:S07]  /*ddb0*/  FFMA.FTZ R210, R3, R208, R210 ;  /* 0x000000d003d27223 */ /* 0x000fce00000100d2 */
[----:B------:R-:W-:Y:S05]  /*ddc0*/  WARPSYNC.COLLECTIVE R6, `(.L_x_4063) ;  /* 0x0000000006087348 */ /* 0x000fea0003c00000 */
[----:B------:R0:W1:Y:S02]  /*ddd0*/  SHFL.DOWN P2, R237, R239, R216, R241 ;  /* 0x080000d8efed7389 */ /* 0x00006400000400f1 */
[----:B01----:R-:W-:Y:S05]  /*dde0*/  ENDCOLLECTIVE ;  /* 0x000000000000791b */ /* 0x003fea0003800000 */
.L_x_4063:
[----:B------:R-:W-:-:S07]  /*ddf0*/  FMUL.FTZ R208, R2, R208 ;  /* 0x000000d002d07220 */ /* 0x000fce0000410000 */
[----:B------:R-:W-:Y:S05]  /*de00*/  WARPSYNC.COLLECTIVE R6, `(.L_x_4064) ;  /* 0x0000000006087348 */ /* 0x000fea0003c00000 */
[----:B------:R0:W1:Y:S02]  /*de10*/  SHFL.IDX P2, R226, R235, R218, R7 ;  /* 0x000000daebe27389 */ /* 0x0000640000040007 */
[----:B01----:R-:W-:Y:S05]  /*de20*/  ENDCOLLECTIVE ;  /* 0x000000000000791b */ /* 0x003fea0003800000 */
.L_x_4064:
[----:B------:R-:W-:Y:S02]  /*de30*/  MOV R235, R3 ;  /* 0x0000000300eb7202 */ /* 0x000fe40000000f00 */
[----:B------:R-:W-:-:S07]  /*de40*/  MOV R214, R226 ;  /* 0x000000e200d67202 */ /* 0x000fce0000000f00 */
[----:B------:R-:W-:Y:S05]  /*de50*/  WARPSYNC.COLLECTIVE R6, `(.L_x_4065) ;  /* 0x0000000006087348 */ /* 0x000fea0003c00000 */
[----:B------:R0:W1:Y:S02]  /*de60*/  SHFL.IDX P2, R226, R235, R218, R7 ;  /* 0x000000daebe27389 */ /* 0x0000640000040007 */
[----:B01----:R-:W-:Y:S05]  /*de70*/  ENDCOLLECTIVE ;  /* 0x000000000000791b */ /* 0x003fea0003800000 */
.L_x_4065:
[----:B------:R-:W-:Y:S01]  /*de80*/  MOV R216, R226 ;  /* 0x000000e200d87202 */ /* 0x000fe20000000f00 */
[----:B------:R-:W-:Y:S06]  /*de90*/  BRA `(.L_x_4066) ;  /* 0xffffffb000707947 */ /* 0x000fec000383ffff */
.L_x_4067:
        /* <DEDUP_REMOVED lines=14> */
.L_x_10447:


//--------------------- .text._Z25selective_scan_bwd_kernelI32Selective_Scan_bwd_kernel_traitsILi64ELi16ELb0ELb1ELb0ELb0ELb0EN3c108BFloat16EfEEv12SSMParamsBwd --------------------------
	.section	.text._Z25selective_scan_bwd_kernelI32Selective_Scan_bwd_kernel_traitsILi64ELi16ELb0ELb1ELb0ELb0ELb0EN3c108BFloat16EfEEv12SSMParamsBwd,"ax",@progbits
	.align	128
        .global         _Z25selective_scan_bwd_kernelI32Selective_Scan_bwd_kernel_traitsILi64ELi16ELb0ELb1ELb0ELb0ELb0EN3c108BFloat16EfEEv12SSMParamsBwd
        .type           _Z25selective_scan_bwd_kernelI32Selective_Scan_bwd_kernel_traitsILi64ELi16ELb0ELb1ELb0ELb0ELb0EN3c108BFloat16EfEEv12SSMParamsBwd,@function
        .size           _Z25selective_scan_bwd_kernelI32Selective_Scan_bwd_kernel_traitsILi64ELi16ELb0ELb1ELb0ELb0ELb0EN3c108BFloat16EfEEv12SSMParamsBwd,(.L_x_10448 - _Z25selective_scan_bwd_kernelI32Selective_Scan_bwd_kernel_traitsILi64ELi16ELb0ELb1ELb0ELb0ELb0EN3c108BFloat16EfEEv12SSMParamsBwd)
        .other          _Z25selective_scan_bwd_kernelI32Selective_Scan_bwd_kernel_traitsILi64ELi16ELb0ELb1ELb0ELb0ELb0EN3c108BFloat16EfEEv12SSMParamsBwd,@"STO_CUDA_ENTRY STV_DEFAULT"
_Z25selective_scan_bwd_kernelI32Selective_Scan_bwd_kernel_traitsILi64ELi16ELb0ELb1ELb0ELb0ELb0EN3c108BFloat16EfEEv12SSMParamsBwd:
.text._Z25selective_scan_bwd_kernelI32Selective_Scan_bwd_kernel_traitsILi64ELi16ELb0ELb1ELb0ELb0ELb0EN3c108BFloat16EfEEv12SSMParamsBwd:
[----:B------:R-:W-:Y:S01]  /*0000*/  LDC R1, c[0x0][0x37c] ;  /* 0x0000df00ff017b82 */ /* 0x000fe20000000800 */
[----:B------:R-:W0:Y:S07]  /*0010*/  LDCU.64 UR8, c[0x0][0x470] ;  /* 0x00008e00ff0877ac */ /* 0x000e2e0008000a00 */
[----:B------:R-:W1:Y:S01]  /*0020*/  S2UR UR7, SR_CTAID.Y ;  /* 0x00000000000779c3 */ /* 0x000e620000002600 */
[----:B------:R-:W-:Y:S01]  /*0030*/  CS2R R144, SRZ ;  /* 0x0000000000907805 */ /* 0x000fe2000001ff00 */
[----:B------:R-:W-:Y:S01]  /*0040*/  HFMA2 R147, -RZ, RZ, 0, 0 ;  /* 0x00000000ff937431 */ /* 0x000fe200000001ff */
[----:B------:R-:W2:Y:S01]  /*0050*/  LDCU.64 UR28, c[0x0][0x358] ;  /* 0x00006b00ff1c77ac */ /* 0x000ea20008000a00 */
[----:B------:R-:W3:Y:S01]  /*0060*/  LDCU UR24, c[0x0][0x398] ;  /* 0x00007300ff1877ac */ /* 0x000ee20008000800 */
[----:B------:R-:W4:Y:S03]  /*0070*/  LDCU.64 UR4, c[0x0][0x458] ;  /* 0x00008b00ff0477ac */ /* 0x000f260008000a00 */
[----:B------:R-:W2:Y:S01]  /*0080*/  S2UR UR32, SR_CTAID.X ;  /* 0x00000000002079c3 */ /* 0x000ea20000002500 */
[----:B------:R-:W2:Y:S01]  /*0090*/  LDCU.128 UR16, c[0x0][0x3f0] ;  /* 0x00007e00ff1077ac */ /* 0x000ea20008000c00 */
[----:B0-----:R-:W-:Y:S01]  /*00a0*/  UISETP.NE.U32.AND UP1, UPT, UR8, URZ, UPT ;  /* 0x000000ff0800728c */ /* 0x001fe2000bf25070 */
[----:B------:R-:W0:Y:S03]  /*00b0*/  LDCU.128 UR12, c[0x0][0x400] ;  /* 0x00008000ff0c77ac */ /* 0x000e260008000c00 */
[----:B------:R-:W-:Y:S01]  /*00c0*/  UISETP.NE.AND.EX UP1, UPT, UR9, URZ, UPT, UP1 ;  /* 0x000000ff0900728c */ /* 0x000fe2000bf25310 */
[----:B---3--:R-:W-:Y:S01]  /*00d0*/  IMAD.U32 R0, RZ, RZ, UR24 ;  /* 0x00000018ff007e24 */ /* 0x008fe2000f8e00ff */
[----:B------:R-:W3:Y:S04]  /*00e0*/  LDCU.64 UR22, c[0x0][0x498] ;  /* 0x00009300ff1677ac */ /* 0x000ee80008000a00 */
[----:B------:R-:W-:Y:S01]  /*00f0*/  PLOP3.LUT P1, PT, PT, PT, UP1, 0x80, 0x8 ;  /* 0x000000000008781c */ /* 0x000fe20003f2f018 */
[----:B----4-:R-:W-:Y:S01]  /*0100*/  UISETP.NE.U32.AND UP0, UPT, UR4, URZ, UPT ;  /* 0x000000ff0400728c */ /* 0x010fe2000bf05070 */
[----:B------:R-:W4:Y:S03]  /*0110*/  LDCU UR25, c[0x0][0x394] ;  /* 0x00007280ff1977ac */ /* 0x000f260008000800 */
[----:B-1----:R-:W-:Y:S01]  /*0120*/  @UP1 ULEA UR8, UP3, UR7, UR8, 0x2 ;  /* 0x0000000807081291 */ /* 0x002fe2000f8610ff */
[----:B------:R-:W-:Y:S01]  /*0130*/  IABS R9, R0 ;  /* 0x0000000000097213 */ /* 0x000fe20000000000 */
[----:B------:R-:W-:-:S02]  /*0140*/  UISETP.NE.AND.EX UP0, UPT, UR5, URZ, UPT, UP0 ;  /* 0x000000ff0500728c */ /* 0x000fc4000bf05300 */
[----:B------:R-:W-:Y:S02]  /*0150*/  @UP1 ULEA.HI.X UR9, UR7, UR9, URZ, 0x2, UP3 ;  /* 0x0000000907091291 */ /* 0x000fe400098f14ff */
[----:B------:R-:W-:Y:S01]  /*0160*/  IMAD.U32 R4, RZ, RZ, UR8 ;  /* 0x00000008ff047e24 */ /* 0x000fe2000f8e00ff */
[----:B------:R-:W1:Y:S01]  /*0170*/  I2F.RP R0, R9 ;  /* 0x0000000900007306 */ /* 0x000e620000209400 */
[----:B------:R-:W-:Y:S01]  /*0180*/  PLOP3.LUT P0, PT, PT, PT, UP0, 0x80, 0x8 ;  /* 0x000000000008781c */ /* 0x000fe20003f0f008 */
[----:B------:R-:W4:Y:S01]  /*0190*/  LDCU.64 UR30, c[0x0][0x480] ;  /* 0x00009000ff1e77ac */ /* 0x000f220008000a00 */
[----:B------:R-:W-:-:S03]  /*01a0*/  MOV R5, UR9 ;  /* 0x0000000900057c02 */ /* 0x000fc60008000f00 */
[----:B------:R-:W-:Y:S02]  /*01b0*/  @UP0 ULEA UR4, UP2, UR7, UR4, 0x2 ;  /* 0x0000000407040291 */ /* 0x000fe4000f8410ff */
[----:B--2---:R-:W5:Y:S01]  /*01c0*/  @P1 LDG.E R145, desc[UR28][R4.64] ;  /* 0x0000001c04911981 */ /* 0x004f62000c1e1900 */
[----:B------:R-:W2:Y:S03]  /*01d0*/  LDCU.64 UR26, c[0x0][0x3b0] ;  /* 0x00007600ff1a77ac */ /* 0x000ea60008000a00 */
[----:B------:R-:W-:Y:S01]  /*01e0*/  IMAD.U32 R2, RZ, RZ, UR4 ;  /* 0x00000004ff027e24 */ /* 0x000fe2000f8e00ff */
[----:B------:R-:W-:Y:S01]  /*01f0*/  @UP0 ULEA.HI.X UR5, UR7, UR5, URZ, 0x2, UP2 ;  /* 0x0000000507050291 */ /* 0x000fe200090f14ff */
[----:B-1----:R-:W1:Y:S05]  /*0200*/  MUFU.RCP R0, R0 ;  /* 0x0000000000007308 */ /* 0x002e6a0000001000 */
[----:B------:R-:W-:-:S05]  /*0210*/  MOV R3, UR5 ;  /* 0x0000000500037c02 */ /* 0x000fca0008000f00 */
[----:B------:R0:W5:Y:S01]  /*0220*/  @P0 LDG.E R147, desc[UR28][R2.64] ;  /* 0x0000001c02930981 */ /* 0x000162000c1e1900 */
[----:B-1----:R-:W-:-:S04]  /*0230*/  IADD3 R6, PT, PT, R0, 0xffffffe, RZ ;  /* 0x0ffffffe00067810 */ /* 0x002fc80007ffe0ff */
[----:B------:R1:W3:Y:S02]  /*0240*/  F2I.FTZ.U32.TRUNC.NTZ R7, R6 ;  /* 0x0000000600077305 */ /* 0x0002e4000021f000 */
[----:B-1----:R-:W-:-:S05]  /*0250*/  IMAD.MOV.U32 R6, RZ, RZ, RZ ;  /* 0x000000ffff067224 */ /* 0x002fca00078e00ff */
[----:B------:R-:W-:Y:S02]  /*0260*/  R2UR UR4, R6 ;  /* 0x00000000060472ca */ /* 0x000fe400000e0000 */
[----:B---3--:R-:W-:Y:S02]  /*0270*/  R2UR UR5, R7 ;  /* 0x00000000070572ca */ /* 0x008fe400000e0000 */
[----:B0-----:R-:W-:-:S05]  /*0280*/  IADD3 R2, PT, PT, RZ, -R7, RZ ;  /* 0x80000007ff027210 */ /* 0x001fca0007ffe0ff */
[----:B------:R-:W-:Y:S01]  /*0290*/  IMAD R3, R2, R9, RZ ;  /* 0x0000000902037224 */ /* 0x000fe200078e02ff */
[----:B------:R-:W-:-:S05]  /*02a0*/  IABS R0, UR7 ;  /* 0x0000000700007c13 */ /* 0x000fca0008000000 */
[----:B------:R-:W-:Y:S01]  /*02b0*/  IMAD.HI.U32 R3, R7, R3, UR4 ;  /* 0x0000000407037e27 */ /* 0x000fe2000f8e0003 */
[----:B------:R-:W-:-:S04]  /*02c0*/  R2UR UR10, R0 ;  /* 0x00000000000a72ca */ /* 0x000fc800000e0000 */
[----:B------:R-:W-:-:S13]  /*02d0*/  R2UR UR8, R3 ;  /* 0x00000000030872ca */ /* 0x000fda00000e0000 */
[----:B------:R-:W-:-:S07]  /*02e0*/  UIMAD.WIDE.U32 UR8, UR8, UR10, URZ ;  /* 0x0000000a080872a5 */ /* 0x000fce000f8e00ff */
[----:B------:R-:W-:Y:S02]  /*02f0*/  UMOV UR6, UR9 ;  /* 0x0000000900067c82 */ /* 0x000fe40008000000 */
[----:B------:R-:W-:-:S04]  /*0300*/  IMAD R0, RZ, RZ, -UR6 ;  /* 0x80000006ff007e24 */ /* 0x000fc8000f8e02ff */
[C---:B------:R-:W-:Y:S01]  /*0310*/  IMAD R0, R9.reuse, R0, UR10 ;  /* 0x0000000a09007e24 */ /* 0x040fe2000f8e0200 */
[----:B------:R-:W-:Y:S02]  /*0320*/  UIMAD.WIDE.U32 UR4, UR32, UR16, URZ ;  /* 0x00000010200472a5 */ /* 0x000fe4000f8e00ff */
[----:B------:R-:W-:Y:S02]  /*0330*/  UIMAD.WIDE.U32 UR20, UR32, UR12, URZ ;  /* 0x0000000c201472a5 */ /* 0x000fe4000f8e00ff */
[----:B------:R-:W-:Y:S01]  /*0340*/  ISETP.GT.U32.AND P0, PT, R9, R0, PT ;  /* 0x000000000900720c */ /* 0x000fe20003f04070 */
[----:B------:R-:W-:Y:S01]  /*0350*/  UIMAD UR5, UR32, UR17, UR5 ;  /* 0x00000011200572a4 */ /* 0x000fe2000f8e0205 */
[----:B------:R-:W0:Y:S01]  /*0360*/  LDCU.128 UR8, c[0x0][0x460] ;  /* 0x00008c00ff0877ac */ /* 0x000e220008000c00 */
[----:B------:R-:W-:Y:S02]  /*0370*/  UIMAD UR13, UR32, UR13, UR21 ;  /* 0x0000000d200d72a4 */ /* 0x000fe4000f8e0215 */
[----:B------:R-:W-:Y:S01]  /*0380*/  UIMAD.WIDE.U32 UR4, UR7, UR18, UR4 ;  /* 0x00000012070472a5 */ /* 0x000fe2000f8e0004 */
[----:B------:R-:W-:-:S07]  /*0390*/  UMOV UR12, UR20 ;  /* 0x00000014000c7c82 */ /* 0x000fce0008000000 */
[----:B------:R-:W-:Y:S01]  /*03a0*/  VOTEU.ANY UP1, P0 ;  /* 0x0000000000ff7886 */ /* 0x000fe20000020100 */
[----:B------:R-:W-:Y:S01]  /*03b0*/  PLOP3.LUT P0, PT, PT, PT, UP1, 0x80, 0x8 ;  /* 0x000000000008781c */ /* 0x000fe20003f0f018 */
[----:B------:R-:W-:Y:S02]  /*03c0*/  UIMAD.WIDE.U32 UR20, UR32, UR22, URZ ;  /* 0x00000016201472a5 */ /* 0x000fe4000f8e00ff */
[----:B------:R-:W-:Y:S02]  /*03d0*/  UIMAD.WIDE.U32 UR12, UR7, UR14, UR12 ;  /* 0x0000000e070c72a5 */ /* 0x000fe4000f8e000c */
[----:B------:R-:W-:Y:S02]  /*03e0*/  UIMAD UR17, UR7, UR19, UR5 ;  /* 0x00000013071172a4 */ /* 0x000fe4000f8e0205 */
[----:B------:R-:W-:Y:S01]  /*03f0*/  UIMAD UR5, UR32, UR23, UR21 ;  /* 0x00000017200572a4 */ /* 0x000fe2000f8e0215 */
[----:B------:R-:W1:Y:S01]  /*0400*/  LDCU.64 UR22, c[0x0][0x4a0] ;  /* 0x00009400ff1677ac */ /* 0x000e620008000a00 */
[----:B------:R-:W-:-:S02]  /*0410*/  UIMAD UR15, UR7, UR15, UR13 ;  /* 0x0000000f070f72a4 */ /* 0x000fc4000f8e020d */
[----:B----4-:R-:W-:Y:S02]  /*0420*/  ULEA UR13, UR25, 0xfffffc00, 0xa ;  /* 0xfffffc00190d7891 */ /* 0x010fe4000f8e50ff */
[-C--:B------:R-:W-:Y:S02]  /*0430*/  @!P0 IADD3 R0, PT, PT, R0, -R9.reuse, RZ ;  /* 0x8000000900008210 */ /* 0x080fe40007ffe0ff */
[----:B------:R-:W-:Y:S02]  /*0440*/  UIADD3 UR4, UP0, UPT, UR13, UR4, URZ ;  /* 0x000000040d047290 */ /* 0x000fe4000ff1e0ff */
[----:B------:R-:W-:Y:S01]  /*0450*/  USHF.R.S32.HI UR14, URZ, 0x1f, UR13 ;  /* 0x0000001fff0e7899 */ /* 0x000fe2000801140d */
[----:B------:R-:W-:Y:S01]  /*0460*/  ISETP.GE.U32.AND P0, PT, R0, R9, PT ;  /* 0x000000090000720c */ /* 0x000fe20003f06070 */
[----:B0-----:R-:W-:Y:S02]  /*0470*/  ULEA UR16, UP2, UR4, UR8, 0x1 ;  /* 0x0000000804107291 */ /* 0x001fe4000f8408ff */
[----:B------:R-:W-:-:S04]  /*0480*/  UIADD3.X UR17, UPT, UPT, UR14, UR17, URZ, UP0, !UPT ;  /* 0x000000110e117290 */ /* 0x000fc800087fe4ff */
[----:B------:R-:W-:-:S03]  /*0490*/  ULEA.HI.X UR17, UR4, UR9, UR17, 0x1, UP2 ;  /* 0x0000000904117291 */ /* 0x000fc600090f0c11 */
[----:B------:R-:W-:Y:S01]  /*04a0*/  UMOV UR4, UR20 ;  /* 0x0000001400047c82 */ /* 0x000fe20008000000 */
[----:B------:R-:W-:Y:S02]  /*04b0*/  UISETP.NE.U32.AND UP0, UPT, UR30, URZ, UPT ;  /* 0x000000ff1e00728c */ /* 0x000fe4000bf05070 */
[----:B-1----:R-:W-:Y:S02]  /*04c0*/  UIMAD.WIDE.U32 UR4, UR7, UR22, UR4 ;  /* 0x00000016070472a5 */ /* 0x002fe4000f8e0004 */
[----:B------:R-:W-:Y:S02]  /*04d0*/  UIADD3 UR12, UP3, UPT, UR13, UR12, URZ ;  /* 0x0000000c0d0c7290 */ /* 0x000fe4000ff7e0ff */
[----:B------:R-:W-:Y:S02]  /*04e0*/  UIMAD UR21, UR7, UR23, UR5 ;  /* 0x00000017071572a4 */ /* 0x000fe4000f8e0205 */
[----:B------:R-:W-:Y:S02]  /*04f0*/  UISETP.NE.AND.EX UP0, UPT, UR31, URZ, UPT, UP0 ;  /* 0x000000ff1f00728c */ /* 0x000fe4000bf05300 */
[----:B------:R-:W-:-:S02]  /*0500*/  ULOP3.LUT UR5, UR7, UR24, URZ, 0x3c, !UPT ;  /* 0x0000001807057292 */ /* 0x000fc4000f8e3cff */
[----:B------:R-:W-:Y:S02]  /*0510*/  ULEA UR18, UP4, UR12, UR10, 0x1 ;  /* 0x0000000a0c127291 */ /* 0x000fe4000f8808ff */
[----:B------:R-:W-:Y:S01]  /*0520*/  UIADD3.X UR19, UPT, UPT, UR14, UR15, URZ, UP3, !UPT ;  /* 0x0000000f0e137290 */ /* 0x000fe20009ffe4ff */
[----:B------:R-:W-:Y:S01]  /*0530*/  VOTEU.ANY UP2, P0 ;  /* 0x0000000000ff7886 */ /* 0x000fe20000040100 */
[----:B------:R-:W-:Y:S02]  /*0540*/  @!UP1 UIADD3 UR6, UPT, UPT, UR6, 0x1, URZ ;  /* 0x0000000106069890 */ /* 0x000fe4000fffe0ff */
[----:B------:R-:W-:Y:S02]  /*0550*/  UISETP.GE.AND UP1, UPT, UR5, URZ, UPT ;  /* 0x000000ff0500728c */ /* 0x000fe4000bf26270 */
[----:B------:R-:W-:Y:S02]  /*0560*/  ULEA.HI.X UR19, UR12, UR11, UR19, 0x1, UP4 ;  /* 0x0000000b0c137291 */ /* 0x000fe4000a0f0c13 */
[----:B------:R-:W-:Y:S01]  /*0570*/  UISETP.NE.AND UP3, UPT, UR24, URZ, UPT ;  /* 0x000000ff1800728c */ /* 0x000fe2000bf65270 */
[----:B------:R-:W0:Y:S01]  /*0580*/  LDCU.64 UR10, c[0x0][0x3c8] ;  /* 0x00007900ff0a77ac */ /* 0x000e220008000a00 */
[----:B------:R-:W-:Y:S01]  /*0590*/  @UP2 UIADD3 UR6, UPT, UPT, UR6, 0x1, URZ ;  /* 0x0000000106062890 */ /* 0x000fe2000fffe0ff */
[----:B------:R-:W1:Y:S01]  /*05a0*/  @UP0 LDCU UR5, c[0x0][0x384] ;  /* 0x00007080ff0507ac */ /* 0x000e620008000800 */
[----:B--2---:R-:W-:-:S05]  /*05b0*/  UIMAD.WIDE.U32 UR8, UR32, UR26, URZ ;  /* 0x0000001a200872a5 */ /* 0x004fca000f8e00ff */
[----:B------:R-:W-:Y:S01]  /*05c0*/  UMOV UR12, UR6 ;  /* 0x00000006000c7c82 */ /* 0x000fe20008000000 */
[----:B------:R-:W2:Y:S01]  /*05d0*/  @UP0 LDCU UR15, c[0x0][0x38c] ;  /* 0x00007180ff0f07ac */ /* 0x000ea20008000800 */
[----:B------:R-:W-:Y:S02]  /*05e0*/  @!UP1 UIADD3 UR12, UPT, UPT, -UR12, URZ, URZ ;  /* 0x000000ff0c0c9290 */ /* 0x000fe4000fffe1ff */
[----:B------:R-:W-:Y:S02]  /*05f0*/  UIMAD UR9, UR32, UR27, UR9 ;  /* 0x0000001b200972a4 */ /* 0x000fe4000f8e0209 */
[----:B------:R-:W-:Y:S01]  /*0600*/  @!UP3 ULOP3.LUT UR12, URZ, UR24, URZ, 0x33, !UPT ;  /* 0x00000018ff0cb292 */ /* 0x000fe2000f8e33ff */
[----:B------:R-:W3:Y:S03]  /*0610*/  LDCU.64 UR26, c[0x0][0x528] ;  /* 0x0000a500ff1a77ac */ /* 0x000ee60008000a00 */
[----:B------:R-:W-:Y:S01]  /*0620*/  USHF.R.S32.HI UR6, URZ, 0x1f, UR12 ;  /* 0x0000001fff067899 */ /* 0x000fe2000801140c */
[----:B------:R-:W4:Y:S03]  /*0630*/  @UP0 LDCU.64 UR34, c[0x0][0x480] ;  /* 0x00009000ff2207ac */ /* 0x000f260008000a00 */
[----:B0-----:R-:W-:-:S02]  /*0640*/  UIMAD UR6, UR6, UR10, URZ ;  /* 0x0000000a060672a4 */ /* 0x001fc4000f8e02ff */
[----:B------:R-:W-:Y:S02]  /*0650*/  UIMAD.WIDE.U32 UR8, UR12, UR10, UR8 ;  /* 0x0000000a0c0872a5 */ /* 0x000fe4000f8e0008 */
[----:B------:R-:W-:Y:S02]  /*0660*/  UIMAD UR6, UR12, UR11, UR6 ;  /* 0x0000000b0c0672a4 */ /* 0x000fe4000f8e0206 */
[----:B-1----:R-:W-:Y:S02]  /*0670*/  @UP0 UIMAD UR5, UR32, UR5, UR7 ;  /* 0x00000005200502a4 */ /* 0x002fe4000f8e0207 */
[----:B------:R-:W-:Y:S02]  /*0680*/  UIADD3 UR4, UP1, UPT, UR13, UR4, URZ ;  /* 0x000000040d047290 */ /* 0x000fe4000ff3e0ff */
[----:B------:R-:W-:Y:S02]  /*0690*/  UIADD3 UR13, UP2, UPT, UR13, UR8, URZ ;  /* 0x000000080d0d7290 */ /* 0x000fe4000ff5e0ff */
[----:B------:R-:W-:-:S02]  /*06a0*/  UIADD3 UR6, UPT, UPT, UR9, UR6, URZ ;  /* 0x0000000609067290 */ /* 0x000fc4000fffe0ff */
[----:B------:R-:W-:Y:S01]  /*06b0*/  @UP0 UIMAD UR5, UR5, UR25, URZ ;  /* 0x00000019050502a4 */ /* 0x000fe2000f8e02ff */
[----:B------:R-:W0:Y:S01]  /*06c0*/  LDCU.64 UR30, c[0x0][0x448] ;  /* 0x00008900ff1e77ac */ /* 0x000e220008000a00 */
[----:B------:R-:W-:Y:S02]  /*06d0*/  UIADD3.X UR21, UPT, UPT, UR14, UR21, URZ, UP1, !UPT ;  /* 0x000000150e157290 */ /* 0x000fe40008ffe4ff */
[----:B---3--:R-:W-:Y:S02]  /*06e0*/  ULEA UR20, UP1, UR4, UR26, 0x1 ;  /* 0x0000001a04147291 */ /* 0x008fe4000f8208ff */
[----:B------:R-:W-:Y:S02]  /*06f0*/  UIADD3.X UR24, UPT, UPT, UR14, UR6, URZ, UP2, !UPT ;  /* 0x000000060e187290 */ /* 0x000fe400097fe4ff */
[----:B--2---:R-:W-:Y:S02]  /*0700*/  @UP0 UIMAD UR6, UR5, UR15, URZ ;  /* 0x0000000f050602a4 */ /* 0x004fe4000f8e02ff */
[----:B------:R-:W-:Y:S01]  /*0710*/  ULEA.HI.X UR21, UR4, UR27, UR21, 0x1, UP1 ;  /* 0x0000001b04157291 */ /* 0x000fe200088f0c15 */
[----:B------:R-:W-:-:S02]  /*0720*/  UMOV UR5, URZ ;  /* 0x000000ff00057c82 */ /* 0x000fc40008000000 */
[----:B------:R-:W-:Y:S01]  /*0730*/  UMOV UR4, URZ ;  /* 0x000000ff00047c82 */ /* 0x000fe20008000000 */
[----:B----4-:R-:W-:Y:S02]  /*0740*/  @UP0 UIMAD.WIDE UR4, UR6, 0x8, UR34 ;  /* 0x00000008060408a5 */ /* 0x010fe4000f8e0222 */
[----:B------:R-:W-:Y:S01]  /*0750*/  UISETP.GE.AND UP0, UPT, UR25, 0x1, UPT ;  /* 0x000000011900788c */ /* 0x000fe2000bf06270 */
[----:B------:R-:W-:Y:S01]  /*0760*/  IMAD.MOV.U32 R143, RZ, RZ, RZ ;  /* 0x000000ffff8f7224 */ /* 0x000fe200078e00ff */
[----:B0-----:R-:W-:-:S04]  /*0770*/  ULEA UR23, UP3, UR13, UR30, 0x1 ;  /* 0x0000001e0d177291 */ /* 0x001fc8000f8608ff */
[----:B------:R-:W-:-:S03]  /*0780*/  ULEA.HI.X UR24, UR13, UR31, UR24, 0x1, UP3 ;  /* 0x0000001f0d187291 */ /* 0x000fc600098f0c18 */
[----:B------:R-:W-:Y:S09]  /*0790*/  BRA.U !UP0, `(.L_x_4068) ;  /* 0x0000006908007547 */ /* 0x000ff2000b800000 */
[----:B------:R-:W0:Y:S01]  /*07a0*/  S2R R142, SR_TID.X ;  /* 0x00000000008e7919 */ /* 0x000e220000002100 */
[----:B------:R-:W1:Y:S01]  /*07b0*/  S2UR UR22, SR_CgaCtaId ;  /* 0x00000000001679c3 */ /* 0x000e620000008800 */
[----:B------:R-:W2:Y:S01]  /*07c0*/  LDCU.64 UR14, c[0x0][0x3a0] ;  /* 0x00007400ff0e77ac */ /* 0x000ea20008000a00 */
[----:B------:R-:W-:Y:S01]  /*07d0*/  IMAD.MOV.U32 R144, RZ, RZ, RZ ;  /* 0x000000ffff907224 */ /* 0x000fe200078e00ff */
[----:B------:R-:W-:Y:S01]  /*07e0*/  MOV R143, RZ ;  /* 0x000000ff008f7202 */ /* 0x000fe20000000f00 */
        /* <DEDUP_REMOVED lines=8> */
[----:B------:R-:W-:Y:S01]  /*0870*/  UMOV UR22, UR23 ;  /* 0x0000001700167c82 */ /* 0x000fe20008000000 */
[----:B------:R-:W-:Y:S01]  /*0880*/  LOP3.LUT R200, R142, 0x1f, RZ, 0xc0, !PT ;  /* 0x0000001f8ec87812 */ /* 0x000fe200078ec0ff */
[----:B------:R-:W-:Y:S01]  /*0890*/  UIMAD UR15, UR7, UR27, UR11 ;  /* 0x0000001b070f72a4 */ /* 0x000fe2000f8e020b */
[C---:B------:R-:W-:Y:S01]  /*08a0*/  LOP3.LUT R3, R0.reuse, 0x3e00, RZ, 0xc0, !PT ;  /* 0x00003e0000037812 */ /* 0x040fe200078ec0ff */
[----:B------:R-:W-:Y:S01]  /*08b0*/  UMOV UR23, UR24 ;  /* 0x0000001800177c82 */ /* 0x000fe20008000000 */
        /* <DEDUP_REMOVED lines=19> */
.L_x_4115:
        /* <DEDUP_REMOVED lines=8> */
[----:B------:R-:W-:-:S02]  /*0a70*/  LOP3.LUT R124, R22, 0x1f, R142, 0xf8, !PT ;  /* 0x0000001f167c7812 */ /* 0x000fc400078ef88e */
[----:B------:R-:W-:Y:S02]  /*0a80*/  PRMT R17, RZ, 0x7610, R17 ;  /* 0x00007610ff117816 */ /* 0x000fe40000000011 */
[C---:B------:R-:W-:Y:S01]  /*0a90*/  SHF.L.U32 R2, R124.reuse, 0x1, RZ ;  /* 0x000000017c027819 */ /* 0x040fe200000006ff */
[----:B------:R-:W-:Y:S01]  /*0aa0*/  IMAD.WIDE.U32 R6, R124, 0x2, R6 ;  /* 0x000000027c067825 */ /* 0x000fe200078e0006 */
[----:B------:R-:W-:Y:S01]  /*0ab0*/  PRMT R0, RZ, 0x7610, R0 ;  /* 0x00007610ff007816 */ /* 0x000fe20000000000 */
[----:B0-----:R-:W-:Y:S01]  /*0ac0*/  UIADD3 UR33, UPT, UPT, -UR24, UR26, URZ ;  /* 0x0000001a18217290 */ /* 0x001fe2000fffe1ff */
[C---:B------:R-:W-:Y:S02]  /*0ad0*/  IADD3 R4, P1, PT, R2.reuse, UR18, RZ ;  /* 0x0000001202047c10 */ /* 0x040fe4000ff3e0ff */
[----:B------:R-:W-:Y:S02]  /*0ae0*/  IADD3 R2, P0, PT, R2, UR20, RZ ;  /* 0x0000001402027c10 */ /* 0x000fe4000ff1e0ff */
[----:B------:R-:W-:Y:S01]  /*0af0*/  PRMT R11, RZ, 0x7610, R11 ;  /* 0x00007610ff0b7816 */ /* 0x000fe2000000000b */
[----:B------:R-:W-:Y:S01]  /*0b00*/  IMAD.X R5, RZ, RZ, UR19, P1 ;  /* 0x00000013ff057e24 */ /* 0x000fe200088e06ff */
[----:B------:R-:W-:-:S02]  /*0b10*/  IADD3.X R3, PT, PT, RZ, UR21, RZ, P0, !PT ;  /* 0x00000015ff037c10 */ /* 0x000fc400087fe4ff */
        /* <DEDUP_REMOVED lines=20> */
[----:B----4-:R-:W4:Y:S01]  /*0c60*/  @!P6 LDG.E.U16 R11, desc[UR28][R6.64+0x80] ;  /* 0x0000801c060be981 */ /* 0x010f22000c1e1500 */
[----:B------:R-:W-:-:S02]  /*0c70*/  PRMT R23, RZ, 0x7610, R23 ;  /* 0x00007610ff177816 */ /* 0x000fc40000000017 */
[----:B------:R-:W-:Y:S01]  /*0c80*/  PRMT R20, RZ, 0x7610, R20 ;  /* 0x00007610ff147816 */ /* 0x000fe20000000014 */
[----:B------:R-:W4:Y:S04]  /*0c90*/  @!P2 LDG.E.U16 R15, desc[UR28][R6.64+0x180] ;  /* 0x0001801c060fa981 */ /* 0x000f28000c1e1500 */
[----:B------:R-:W4:Y:S01]  /*0ca0*/  @!P0 LDG.E.U16 R12, desc[UR28][R6.64+0x1c0] ;  /* 0x0001c01c060c8981 */ /* 0x000f22000c1e1500 */
[----:B------:R-:W-:Y:S02]  /*0cb0*/  ISETP.GE.AND P0, PT, R132, UR33, PT ;  /* 0x0000002184007c0c */ /* 0x000fe4000bf06270 */
[----:B------:R-:W-:Y:S01]  /*0cc0*/  ISETP.GE.AND P1, PT, R130, UR33, PT ;  /* 0x0000002182007c0c */ /* 0x000fe2000bf26270 */
        /* <DEDUP_REMOVED lines=26> */
[----:B------:R-:W-:Y:S01]  /*0e70*/  VIADD R27, R22, 0x40 ;  /* 0x00000040161b7836 */ /* 0x000fe20000000000 */
[----:B------:R-:W-:Y:S02]  /*0e80*/  LEA R122, R122, UR25, 0x1 ;  /* 0x000000197a7a7c11 */ /* 0x000fe4000f8e08ff */
[C---:B------:R-:W-:Y:S02]  /*0e90*/  IADD3 R25, PT, PT, R22.reuse, 0x20, RZ ;  /* 0x0000002016197810 */ /* 0x040fe40007ffe0ff */
[-C--:B------:R-:W-:Y:S01]  /*0ea0*/  LEA.HI.SX32 R7, R7, R22.reuse, 0x1b ;  /* 0x0000001607077211 */ /* 0x080fe200078fdaff */
[----:B------:R-:W-:Y:S01]  /*0eb0*/  VIADD R29, R22, 0x80 ;  /* 0x00000080161d7836 */ /* 0x000fe20000000000 */
[----:B------:R-:W-:-:S02]  /*0ec0*/  LEA.HI.SX32 R25, R25, R22, 0x1b ;  /* 0x0000001619197211 */ /* 0x000fc400078fdaff */
[----:B------:R-:W-:Y:S01]  /*0ed0*/  LEA R119, R7, UR25, 0x1 ;  /* 0x0000001907777c11 */ /* 0x000fe2000f8e08ff */
[C---:B------:R-:W-:Y:S01]  /*0ee0*/  VIADD R7, R22.reuse, 0xc0 ;  /* 0x000000c016077836 */ /* 0x040fe20000000000 */
[-C--:B------:R-:W-:Y:S02]  /*0ef0*/  LEA.HI.SX32 R27, R27, R22.reuse, 0x1b ;  /* 0x000000161b1b7211 */ /* 0x080fe400078fdaff */
[-C--:B------:R-:W-:Y:S02]  /*0f00*/  LEA.HI.SX32 R29, R29, R22.reuse, 0x1b ;  /* 0x000000161d1d7211 */ /* 0x080fe400078fdaff */
[----:B------:R-:W-:Y:S02]  /*0f10*/  LEA R121, R25, UR25, 0x1 ;  /* 0x0000001919797c11 */ /* 0x000fe4000f8e08ff */
[C---:B------:R-:W-:Y:S02]  /*0f20*/  IADD3 R31, PT, PT, R22.reuse, 0xa0, RZ ;  /* 0x000000a0161f7810 */ /* 0x040fe40007ffe0ff */
[----:B------:R-:W-:Y:S01]  /*0f30*/  LEA R120, R27, UR25, 0x1 ;  /* 0x000000191b787c11 */ /* 0x000fe2000f8e08ff */
[----:B------:R-:W-:Y:S01]  /*0f40*/  VIADD R25, R22, 0x100 ;  /* 0x0000010016197836 */ /* 0x000fe20000000000 */
[----:B------:R-:W-:-:S02]  /*0f50*/  LEA.HI.SX32 R7, R7, R22, 0x1b ;  /* 0x0000001607077211 */ /* 0x000fc400078fdaff */
[----:B------:R-:W-:Y:S01]  /*0f60*/  LEA R118, R29, UR25, 0x1 ;  /* 0x000000191d767c11 */ /* 0x000fe2000f8e08ff */
[C---:B------:R-:W-:Y:S01]  /*0f70*/  VIADD R29, R22.reuse, 0x140 ;  /* 0x00000140161d7836 */ /* 0x040fe20000000000 */
[-C--:B------:R-:W-:Y:S02]  /*0f80*/  LEA.HI.SX32 R31, R31, R22.reuse, 0x1b ;  /* 0x000000161f1f7211 */ /* 0x080fe400078fdaff */
[C---:B------:R-:W-:Y:S02]  /*0f90*/  IADD3 R27, PT, PT, R22.reuse, 0x120, RZ ;  /* 0x00000120161b7810 */ /* 0x040fe40007ffe0ff */
[----:B------:R-:W-:Y:S02]  /*0fa0*/  LEA R116, R7, UR25, 0x1 ;  /* 0x0000001907747c11 */ /* 0x000fe4000f8e08ff */
[----:B------:R-:W-:Y:S02]  /*0fb0*/  IADD3 R7, PT, PT, R22, 0x160, RZ ;  /* 0x0000016016077810 */ /* 0x000fe40007ffe0ff */
[----:B------:R-:W-:-:S02]  /*0fc0*/  LEA.HI.SX32 R25, R25, R22, 0x1b ;  /* 0x0000001619197211 */ /* 0x000fc400078fdaff */
[----:B------:R-:W-:Y:S02]  /*0fd0*/  LEA R117, R31, UR25, 0x1 ;  /* 0x000000191f757c11 */ /* 0x000fe4000f8e08ff */
[-C--:B------:R-:W-:Y:S02]  /*0fe0*/  LEA.HI.SX32 R27, R27, R22.reuse, 0x1b ;  /* 0x000000161b1b7211 */ /* 0x080fe400078fdaff */
[-C--:B------:R-:W-:Y:S02]  /*0ff0*/  LEA.HI.SX32 R29, R29, R22.reuse, 0x1b ;  /* 0x000000161d1d7211 */ /* 0x080fe400078fdaff */
[----:B------:R-:W-:Y:S02]  /*1000*/  LEA.HI.SX32 R7, R7, R22, 0x1b ;  /* 0x0000001607077211 */ /* 0x000fe400078fdaff */
[----:B------:R-:W-:Y:S02]  /*1010*/  LEA R114, R25, UR25, 0x1 ;  /* 0x0000001919727c11 */ /* 0x000fe4000f8e08ff */
        /* <DEDUP_REMOVED lines=22> */
[----:B--2---:R1:W-:Y:S02]  /*1180*/  STS.U16 [R122], R9 ;  /* 0x000000097a007388 */ /* 0x0043e40000000400 */
[----:B-1----:R-:W-:-:S02]  /*1190*/  IADD3 R9, PT, PT, R22, 0xe0, RZ ;  /* 0x000000e016097810 */ /* 0x002fc40007ffe0ff */
[----:B---3--:R-:W-:Y:S02]  /*11a0*/  STS.U16 [R121+0x40], R0 ;  /* 0x0000400079007388 */ /* 0x008fe40000000400 */
[----:B------:R-:W-:Y:S02]  /*11b0*/  LEA.HI.SX32 R9, R9, R22, 0x1b ;  /* 0x0000001609097211 */ /* 0x000fe400078fdaff */
[----:B----4-:R1:W-:Y:S02]  /*11c0*/  STS.U16 [R120+0x80], R11 ;  /* 0x0000800b78007388 */ /* 0x0103e40000000400 */
[----:B------:R-:W-:Y:S01]  /*11d0*/  LEA R115, R9, UR25, 0x1 ;  /* 0x0000001909737c11 */ /* 0x000fe2000f8e08ff */
[C---:B------:R-:W-:Y:S01]  /*11e0*/  VIADD R9, R22.reuse, 0x180 ;  /* 0x0000018016097836 */ /* 0x040fe20000000000 */
[----:B------:R-:W-:Y:S01]  /*11f0*/  STS.U16 [R119+0xc0], R8 ;  /* 0x0000c00877007388 */ /* 0x000fe20000000400 */
[----:B-1----:R-:W-:-:S03]  /*1200*/  IADD3 R11, PT, PT, R22, 0x1a0, RZ ;  /* 0x000001a0160b7810 */ /* 0x002fc60007ffe0ff */
[----:B------:R1:W-:Y:S01]  /*1210*/  STS.U16 [R118+0x100], R13 ;  /* 0x0001000d76007388 */ /* 0x0003e20000000400 */
[-C--:B------:R-:W-:Y:S02]  /*1220*/  LEA.HI.SX32 R9, R9, R22.reuse, 0x1b ;  /* 0x0000001609097211 */ /* 0x080fe400078fdaff */
[----:B------:R-:W-:Y:S01]  /*1230*/  LEA.HI.SX32 R11, R11, R22, 0x1b ;  /* 0x000000160b0b7211 */ /* 0x000fe200078fdaff */
        /* <DEDUP_REMOVED lines=118> */
[----:B------:R-:W-:Y:S02]  /*19a0*/  ISETP.GE.AND P1, PT, R139, UR33, PT ;  /* 0x000000218b007c0c */ /* 0x000fe4000bf26270 */
[----:B------:R-:W-:Y:S02]  /*19b0*/  PRMT R23, RZ, 0x7610, R23 ;  /* 0x00007610ff177816 */ /* 0x000fe40000000017 */
[----:B------:R-:W-:-:S02]  /*19c0*/  PRMT R25, RZ, 0x7610, R25 ;  /* 0x00007610ff197816 */ /* 0x000fc40000000019 */
[----:B-1----:R-:W-:Y:S02]  /*19d0*/  PRMT R20, RZ, 0x7610, R20 ;  /* 0x00007610ff147816 */ /* 0x002fe40000000014 */
        /* <DEDUP_REMOVED lines=10> */
[----:B---3--:R1:W-:Y:S04]  /*1a80*/  STS.U16 [R121+0x40], R0 ;  /* 0x0000400079007388 */ /* 0x0083e80000000400 */
        /* <DEDUP_REMOVED lines=48> */
[----:B------:R-:W-:-:S09]  /*1d90*/  ISETP.GE.AND P1, PT, R133, UR33, PT ;  /* 0x0000002185007c0c */ /* 0x000fd2000bf26270 */
[----:B------:R-:W4:Y:S01]  /*1da0*/  @!P0 LDG.E.U16 R27, desc[UR28][R2.64+0x180] ;  /* 0x0001801c021b8981 */ /* 0x000f22000c1e1500 */
[----:B------:R-:W-:-:S03]  /*1db0*/  ISETP.GE.AND P0, PT, R132, UR33, PT ;  /* 0x0000002184007c0c */ /* 0x000fc6000bf06270 */
        /* <DEDUP_REMOVED lines=25> */
[----:B------:R-:W-:Y:S02]  /*1f50*/  IMAD.U32 R53, R53, 0x10000, RZ ;  /* 0x0001000035357824 */ /* 0x000fe400078e00ff */
[----:B------:R-:W-:Y:S01]  /*1f60*/  HFMA2 R90, -RZ, RZ, 0, 0 ;  /* 0x00000000ff5a7431 */ /* 0x000fe200000001ff */
[----:B------:R-:W-:Y:S02]  /*1f70*/  CS2R R88, SRZ ;  /* 0x0000000000587805 */ /* 0x000fe4000001ff00 */
[----:B------:R-:W-:Y:S02]  /*1f80*/  CS2R R86, SRZ ;  /* 0x0000000000567805 */ /* 0x000fe4000001ff00 */
[----:B------:R-:W-:-:S02]  /*1f90*/  CS2R R84, SRZ ;  /* 0x0000000000547805 */ /* 0x000fc4000001ff00 */
[----:B------:R-:W-:Y:S02]  /*1fa0*/  CS2R R82, SRZ ;  /* 0x0000000000527805 */ /* 0x000fe4000001ff00 */
[----:B------:R-:W-:Y:S02]  /*1fb0*/  CS2R R80, SRZ ;  /* 0x0000000000507805 */ /* 0x000fe4000001ff00 */
[----:B------:R-:W-:Y:S02]  /*1fc0*/  CS2R R78, SRZ ;  /* 0x00000000004e7805 */ /* 0x000fe4000001ff00 */
[----:B------:R-:W-:Y:S01]  /*1fd0*/  CS2R R76, SRZ ;  /* 0x00000000004c7805 */ /* 0x000fe2000001ff00 */
[----:B------:R-:W-:Y:S01]  /*1fe0*/  IMAD.MOV.U32 R75, RZ, RZ, RZ ;  /* 0x000000ffff4b7224 */ /* 0x000fe200078e00ff */
        /* <DEDUP_REMOVED lines=85> */
[----:B------:R-:W-:Y:S01]  /*2540*/  UISETP.NE.AND UP0, UPT, UR14, 0x1, UPT ;  /* 0x000000010e00788c */ /* 0x000fe2000bf05270 */
[----:B------:R-:W0:Y:S01]  /*2550*/  LDC.64 R8, c[0x0][0x4b8] ;  /* 0x00012e00ff087b82 */ /* 0x000e220000000a00 */
        /* <DEDUP_REMOVED lines=14> */
[----:B------:R-:W-:Y:S01]  /*2640*/  PLOP3.LUT P1, PT, PT, PT, UP0, 0x80, 0x8 ;  /* 0x000000000008781c */ /* 0x000fe20003f2f008 */
[--C-:B------:R-:W-:Y:S01]  /*2650*/  FADD.FTZ R19, R12, R145.reuse ;  /* 0x000000910c137221 */ /* 0x100fe20000010000 */
[--C-:B------:R-:W-:Y:S01]  /*2660*/  FADD.FTZ R17, R14, R145.reuse ;  /* 0x000000910e117221 */ /* 0x100fe20000010000 */
[----:B------:R-:W-:Y:S01]  /*2670*/  ISETP.GE.AND P2, PT, R124, UR33, PT ;  /* 0x000000217c007c0c */ /* 0x000fe2000bf46270 */
[--C-:B------:R-:W-:Y:S01]  /*2680*/  FADD.FTZ R27, R4, R145.reuse ;  /* 0x00000091041b7221 */ /* 0x100fe20000010000 */
        /* <DEDUP_REMOVED lines=26> */
[----:B------:R-:W-:-:S05]  /*2830*/  UMOV UR6, URZ ;  /* 0x000000ff00067c82 */ /* 0x000fca0008000000 */
.L_x_4114:
[----:B-1----:R-:W-:Y:S01]  /*2840*/  MOV R3, RZ ;  /* 0x000000ff00037202 */ /* 0x002fe20000000f00 */
[----:B0-----:R-:W-:Y:S01]  /*2850*/  IMAD.U32 R5, RZ, RZ, UR38 ;  /* 0x00000026ff057e24 */ /* 0x001fe2000f8e00ff */
[----:B------:R-:W-:Y:S01]  /*2860*/  MOV R7, UR39 ;  /* 0x0000002700077c02 */ /* 0x000fe20008000f00 */
[----:B------:R-:W-:Y:S01]  /*2870*/  IMAD.MOV.U32 R2, RZ, RZ, R124 ;  /* 0x000000ffff027224 */ /* 0x000fe200078e007c */
[----:B------:R-:W-:Y:S02]  /*2880*/  ISETP.GE.AND P3, PT, R138, UR33, PT ;  /* 0x000000218a007c0c */ /* 0x000fe4000bf66270 */
[----:B------:R-:W-:Y:S01]  /*2890*/  ISETP.GE.AND P0, PT, R139, UR33, PT ;  /* 0x000000218b007c0c */ /* 0x000fe2000bf06270 */
[----:B------:R-:W-:Y:S01]  /*28a0*/  IMAD.WIDE.U32 R2, R5, UR6, R2 ;  /* 0x0000000605027c25 */ /* 0x000fe2000f8e0002 */
[----:B------:R-:W-:Y:S02]  /*28b0*/  ISETP.GE.AND P5, PT, R136, UR33, PT ;  /* 0x0000002188007c0c */ /* 0x000fe4000bfa6270 */
[----:B------:R-:W-:Y:S01]  /*28c0*/  ISETP.GE.AND P6, PT, R135, UR33, PT ;  /* 0x0000002187007c0c */ /* 0x000fe2000bfc6270 */
[----:B------:R-:W-:Y:S01]  /*28d0*/  IMAD R3, R7, UR6, R3 ;  /* 0x0000000607037c24 */ /* 0x000fe2000f8e0203 */
[----:B------:R-:W-:-:S04]  /*28e0*/  LEA R4, P4, R2, UR22, 0x1 ;  /* 0x0000001602047c11 */ /* 0x000fc8000f8808ff */
[----:B------:R-:W-:Y:S02]  /*28f0*/  LEA.HI.X R5, R2, UR23, R3, 0x1, P4 ;  /* 0x0000001702057c11 */ /* 0x000fe4000a0f0c03 */
[----:B------:R-:W-:-:S03]  /*2900*/  ISETP.GE.AND P4, PT, R137, UR33, PT ;  /* 0x0000002189007c0c */ /* 0x000fc6000bf86270 */
[----:B------:R-:W5:Y:S04]  /*2910*/  @!P2 LDG.E.U16 R11, desc[UR28][R4.64] ;  /* 0x0000001c040ba981 */ /* 0x000f68000c1e1500 */
[----:B--2---:R-:W2:Y:S04]  /*2920*/  @!P3 LDG.E.U16 R3, desc[UR28][R4.64+0x80] ;  /* 0x0000801c0403b981 */ /* 0x004ea8000c1e1500 */
[----:B------:R-:W3:Y:S04]  /*2930*/  @!P0 LDG.E.U16 R2, desc[UR28][R4.64+0x40] ;  /* 0x0000401c04028981 */ /* 0x000ee8000c1e1500 */
[----:B----4-:R-:W4:Y:S04]  /*2940*/  @!P4 LDG.E.U16 R6, desc[UR28][R4.64+0xc0] ;  /* 0x0000c01c0406c981 */ /* 0x010f28000c1e1500 */
[----:B------:R-:W4:Y:S04]  /*2950*/  @!P5 LDG.E.U16 R10, desc[UR28][R4.64+0x100] ;  /* 0x0001001c040ad981 */ /* 0x000f28000c1e1500 */
[----:B------:R-:W4:Y:S01]  /*2960*/  @!P6 LDG.E.U16 R146, desc[UR28][R4.64+0x140] ;  /* 0x0001401c0492e981 */ /* 0x000f22000c1e1500 */
[----:B------:R-:W-:-:S02]  /*2970*/  IMAD.MOV.U32 R7, RZ, RZ, RZ ;  /* 0x000000ffff077224 */ /* 0x000fc400078e00ff */
[----:B------:R-:W-:Y:S01]  /*2980*/  IMAD.MOV.U32 R149, RZ, RZ, RZ ;  /* 0x000000ffff957224 */ /* 0x000fe200078e00ff */
[----:B-----5:R-:W-:Y:S01]  /*2990*/  @!P2 PRMT R7, R11, 0x5410, RZ ;  /* 0x000054100b07a816 */ /* 0x020fe200000000ff */
[----:B------:R-:W-:Y:S01]  /*29a0*/  HFMA2 R11, -RZ, RZ, 0, 0 ;  /* 0x00000000ff0b7431 */ /* 0x000fe200000001ff */
[----:B--2---:R-:W-:Y:S02]  /*29b0*/  @!P3 PRMT R11, R3, 0x5410, RZ ;  /* 0x00005410030bb816 */ /* 0x004fe400000000ff */
[----:B---3--:R-:W-:Y:S02]  /*29c0*/  @!P0 PRMT R7, R7, 0x5410, R2 ;  /* 0x0000541007078816 */ /* 0x008fe40000000002 */
[----:B------:R-:W-:Y:S02]  /*29d0*/  ISETP.GE.AND P0, PT, R134, UR33, PT ;  /* 0x0000002186007c0c */ /* 0x000fe4000bf06270 */
[----:B----4-:R-:W-:Y:S02]  /*29e0*/  @!P4 PRMT R11, R11, 0x5410, R6 ;  /* 0x000054100b0bc816 */ /* 0x010fe40000000006 */
[----:B------:R-:W-:-:S02]  /*29f0*/  ISETP.GE.AND P4, PT, R132, UR33, PT ;  /* 0x0000002184007c0c */ /* 0x000fc4000bf86270 */
[----:B------:R-:W-:Y:S02]  /*2a00*/  ISETP.GE.AND P3, PT, R133, UR33, PT ;  /* 0x0000002185007c0c */ /* 0x000fe4000bf66270 */
[----:B------:R-:W-:Y:S02]  /*2a10*/  @!P5 PRMT R149, R10, 0x5410, RZ ;  /* 0x000054100a95d816 */ /* 0x000fe400000000ff */
[----:B------:R-:W-:Y:S02]  /*2a20*/  ISETP.GE.AND P5, PT, R131, UR33, PT ;  /* 0x0000002183007c0c */ /* 0x000fe4000bfa6270 */
[----:B------:R-:W-:Y:S02]  /*2a30*/  @!P6 PRMT R149, R149, 0x5410, R146 ;  /* 0x000054109595e816 */ /* 0x000fe40000000092 */
[----:B------:R-:W-:Y:S01]  /*2a40*/  ISETP.GE.AND P6, PT, R130, UR33, PT ;  /* 0x0000002182007c0c */ /* 0x000fe2000bfc6270 */
[----:B------:R-:W2:Y:S04]  /*2a50*/  @!P0 LDG.E.U16 R146, desc[UR28][R4.64+0x180] ;  /* 0x0001801c04928981 */ /* 0x000ea8000c1e1500 */
[----:B------:R-:W3:Y:S04]  /*2a60*/  @!P4 LDG.E.U16 R3, desc[UR28][R4.64+0x200] ;  /* 0x0002001c0403c981 */ /* 0x000ee8000c1e1500 */
[----:B------:R-:W4:Y:S04]  /*2a70*/  @!P3 LDG.E.U16 R2, desc[UR28][R4.64+0x1c0] ;  /* 0x0001c01c0402b981 */ /* 0x000f28000c1e1500 */
[----:B------:R-:W5:Y:S04]  /*2a80*/  @!P5 LDG.E.U16 R6, desc[UR28][R4.64+0x240] ;  /* 0x0002401c0406d981 */ /* 0x000f68000c1e1500 */
[----:B------:R-:W5:Y:S01]  /*2a90*/  @!P6 LDG.E.U16 R10, desc[UR28][R4.64+0x280] ;  /* 0x0002801c040ae981 */ /* 0x000f62000c1e1500 */
[----:B------:R-:W-:Y:S01]  /*2aa0*/  MOV R151, RZ ;  /* 0x000000ff00977202 */ /* 0x000fe20000000f00 */
[----:B------:R-:W-:-:S02]  /*2ab0*/  IMAD.MOV.U32 R153, RZ, RZ, RZ ;  /* 0x000000ffff997224 */ /* 0x000fc400078e00ff */
[----:B------:R-:W-:Y:S01]  /*2ac0*/  HFMA2 R155, -RZ, RZ, 0, 0 ;  /* 0x00000000ff9b7431 */ /* 0x000fe200000001ff */
[----:B--2---:R-:W-:Y:S02]  /*2ad0*/  @!P0 PRMT R151, R146, 0x5410, RZ ;  /* 0x0000541092978816 */ /* 0x004fe400000000ff */
[----:B---3--:R-:W-:Y:S02]  /*2ae0*/  @!P4 PRMT R153, R3, 0x5410, RZ ;  /* 0x000054100399c816 */ /* 0x008fe400000000ff */
[----:B------:R-:W-:Y:S02]  /*2af0*/  ISETP.GE.AND P0, PT, R129, UR33, PT ;  /* 0x0000002181007c0c */ /* 0x000fe4000bf06270 */
[----:B----4-:R-:W-:Y:S02]  /*2b00*/  @!P3 PRMT R151, R151, 0x5410, R2 ;  /* 0x000054109797b816 */ /* 0x010fe40000000002 */
[----:B------:R-:W-:Y:S02]  /*2b10*/  ISETP.GE.AND P3, PT, R128, UR33, PT ;  /* 0x0000002180007c0c */ /* 0x000fe4000bf66270 */
[----:B-----5:R-:W-:-:S02]  /*2b20*/  @!P5 PRMT R153, R153, 0x5410, R6 ;  /* 0x000054109999d816 */ /* 0x020fc40000000006 */
[----:B------:R-:W-:Y:S02]  /*2b30*/  ISETP.GE.AND P5, PT, R126, UR33, PT ;  /* 0x000000217e007c0c */ /* 0x000fe4000bfa6270 */
[----:B------:R-:W-:Y:S02]  /*2b40*/  ISETP.GE.AND P4, PT, R127, UR33, PT ;  /* 0x000000217f007c0c */ /* 0x000fe4000bf86270 */
[----:B------:R-:W-:Y:S01]  /*2b50*/  @!P6 PRMT R155, R10, 0x5410, RZ ;  /* 0x000054100a9be816 */ /* 0x000fe200000000ff */
[----:B------:R-:W2:Y:S01]  /*2b60*/  @!P0 LDG.E.U16 R6, desc[UR28][R4.64+0x2c0] ;  /* 0x0002c01c04068981 */ /* 0x000ea2000c1e1500 */
[----:B------:R-:W-:-:S03]  /*2b70*/  ISETP.GE.AND P6, PT, R125, UR33, PT ;  /* 0x000000217d007c0c */ /* 0x000fc6000bfc6270 */
[----:B------:R-:W3:Y:S04]  /*2b80*/  @!P3 LDG.E.U16 R10, desc[UR28][R4.64+0x300] ;  /* 0x0003001c040ab981 */ /* 0x000ee8000c1e1500 */
[----:B------:R-:W4:Y:S04]  /*2b90*/  @!P5 LDG.E.U16 R150, desc[UR28][R4.64+0x380] ;  /* 0x0003801c0496d981 */ /* 0x000f28000c1e1500 */
[----:B------:R-:W5:Y:S04]  /*2ba0*/  @!P4 LDG.E.U16 R148, desc[UR28][R4.64+0x340] ;  /* 0x0003401c0494c981 */ /* 0x000f68000c1e1500 */
[----:B------:R0:W5:Y:S01]  /*2bb0*/  @!P6 LDG.E.U16 R152, desc[UR28][R4.64+0x3c0] ;  /* 0x0003c01c0498e981 */ /* 0x000162000c1e1500 */
[----:B------:R-:W-:Y:S01]  /*2bc0*/  UMOV UR30, UR8 ;  /* 0x00000008001e7c82 */ /* 0x000fe20008000000 */
[----:B------:R-:W-:-:S02]  /*2bd0*/  UMOV UR31, UR13 ;  /* 0x0000000d001f7c82 */ /* 0x000fc40008000000 */
[----:B------:R-:W-:-:S04]  /*2be0*/  UIMAD.WIDE.U32 UR30, UR6, UR34, UR30 ;  /* 0x00000022061e72a5 */ /* 0x000fc8000f8e001e */
[----:B------:R-:W-:Y:S02]  /*2bf0*/  UIMAD UR25, UR6, UR35, UR31 ;  /* 0x00000023061972a4 */ /* 0x000fe4000f8e021f */
[----:B------:R-:W-:-:S04]  /*2c00*/  ULEA UR27, UP0, UR30, UR36, 0x2 ;  /* 0x000000241e1b7291 */ /* 0x000fc8000f8010ff */
[----:B------:R-:W-:Y:S02]  /*2c10*/  ULEA.HI.X UR30, UR30, UR37, UR25, 0x2, UP0 ;  /* 0x000000251e1e7291 */ /* 0x000fe400080f1419 */
[----:B------:R-:W-:-:S04]  /*2c20*/  IMAD.U32 R2, RZ, RZ, UR27 ;  /* 0x0000001bff027e24 */ /* 0x000fc8000f8e00ff */
[----:B------:R-:W-:-:S05]  /*2c30*/  MOV R3, UR30 ;  /* 0x0000001e00037c02 */ /* 0x000fca0008000f00 */
[----:B------:R1:W5:Y:S01]  /*2c40*/  LDG.E R146, desc[UR28][R2.64] ;  /* 0x0000001c02927981 */ /* 0x000362000c1e1900 */
[----:B0-----:R-:W-:Y:S01]  /*2c50*/  PRMT R5, R11, 0x7632, R5 ;  /* 0x000076320b057816 */ /* 0x001fe20000000005 */
[----:B------:R-:W-:Y:S01]  /*2c60*/  UMOV UR30, UR10 ;  /* 0x0000000a001e7c82 */ /* 0x000fe20008000000 */
[----:B------:R-:W-:Y:S01]  /*2c70*/  UMOV UR31, UR15 ;  /* 0x0000000f001f7c82 */ /* 0x000fe20008000000 */
[----:B------:R0:W-:Y:S01]  /*2c80*/  STS.U16 [R122], R7 ;  /* 0x000000077a007388 */ /* 0x0001e20000000400 */
[----:B-1----:R-:W-:Y:S01]  /*2c90*/  PRMT R3, R7, 0x7632, R3 ;  /* 0x0000763207037816 */ /* 0x002fe20000000003 */
[----:B------:R-:W-:Y:S01]  /*2ca0*/  UIMAD.WIDE.U32 UR30, UR6, UR42, UR30 ;  /* 0x0000002a061e72a5 */ /* 0x000fe2000f8e001e */
[----:B0-----:R-:W-:-:S03]  /*2cb0*/  HFMA2 R7, -RZ, RZ, 0, 0 ;  /* 0x00000000ff077431 */ /* 0x001fc600000001ff */
[----:B------:R-:W-:Y:S01]  /*2cc0*/  STS.U16 [R121+0x40], R3 ;  /* 0x0000400379007388 */ /* 0x000fe20000000400 */
[----:B------:R-:W-:-:S03]  /*2cd0*/  PRMT R4, R149, 0x7632, R4 ;  /* 0x0000763295047816 */ /* 0x000fc60000000004 */
[----:B------:R-:W-:Y:S01]  /*2ce0*/  STS.U16 [R120+0x80], R11 ;  /* 0x0000800b78007388 */ /* 0x000fe20000000400 */
[----:B------:R-:W-:-:S03]  /*2cf0*/  PRMT R154, R151, 0x7632, R154 ;  /* 0x00007632979a7816 */ /* 0x000fc6000000009a */
[----:B------:R0:W-:Y:S01]  /*2d00*/  STS.U16 [R119+0xc0], R5 ;  /* 0x0000c00577007388 */ /* 0x0001e20000000400 */
[----:B------:R-:W-:Y:S02]  /*2d10*/  UIMAD UR25, UR6, UR43, UR31 ;  /* 0x0000002b061972a4 */ /* 0x000fe4000f8e021f */
[----:B------:R-:W-:Y:S01]  /*2d20*/  ULEA UR27, UP0, UR30, UR40, 0x2 ;  /* 0x000000281e1b7291 */ /* 0x000fe2000f8010ff */
[----:B------:R-:W-:Y:S01]  /*2d30*/  STS.U16 [R118+0x100], R149 ;  /* 0x0001009576007388 */ /* 0x000fe20000000400 */
[----:B------:R-:W-:Y:S01]  /*2d40*/  PRMT R156, R153, 0x7632, R156 ;  /* 0x00007632999c7816 */ /* 0x000fe2000000009c */
[----:B0-----:R-:W-:Y:S02]  /*2d50*/  IMAD.MOV.U32 R5, RZ, RZ, RZ ;  /* 0x000000ffff057224 */ /* 0x001fe400078e00ff */
[----:B------:R-:W-:Y:S01]  /*2d60*/  STS.U16 [R117+0x140], R4 ;  /* 0x0001400475007388 */ /* 0x000fe20000000400 */
[----:B------:R-:W-:-:S03]  /*2d70*/  ULEA.HI.X UR30, UR30, UR41, UR25, 0x2, UP0 ;  /* 0x000000291e1e7291 */ /* 0x000fc600080f1419 */
[----:B------:R-:W-:Y:S04]  /*2d80*/  STS.U16 [R116+0x180], R151 ;  /* 0x0001809774007388 */ /* 0x000fe80000000400 */
[----:B------:R-:W-:Y:S04]  /*2d90*/  STS.U16 [R115+0x1c0], R154 ;  /* 0x0001c09a73007388 */ /* 0x000fe80000000400 */
[----:B------:R-:W-:Y:S04]  /*2da0*/  STS.U16 [R114+0x200], R153 ;  /* 0x0002009972007388 */ /* 0x000fe80000000400 */
[----:B------:R-:W-:Y:S01]  /*2db0*/  STS.U16 [R113+0x240], R156 ;  /* 0x0002409c71007388 */ /* 0x000fe20000000400 */
[----:B------:R-:W-:Y:S01]  /*2dc0*/  IMAD.U32 R2, RZ, RZ, UR27 ;  /* 0x0000001bff027e24 */ /* 0x000fe2000f8e00ff */
[----:B--2---:R-:W-:-:S02]  /*2dd0*/  @!P0 PRMT R155, R155, 0x5410, R6 ;  /* 0x000054109b9b8816 */ /* 0x004fc40000000006 */
[----:B---3--:R-:W-:Y:S02]  /*2de0*/  @!P3 PRMT R5, R10, 0x5410, RZ ;  /* 0x000054100a05b816 */ /* 0x008fe400000000ff */
[----:B----4-:R-:W-:Y:S02]  /*2df0*/  @!P5 PRMT R7, R150, 0x5410, RZ ;  /* 0x000054109607d816 */ /* 0x010fe400000000ff */
[----:B------:R-:W-:Y:S02]  /*2e00*/  PRMT R3, R155, 0x7632, R3 ;  /* 0x000076329b037816 */ /* 0x000fe40000000003 */
[----:B-----5:R-:W-:Y:S01]  /*2e10*/  @!P4 PRMT R5, R5, 0x5410, R148 ;  /* 0x000054100505c816 */ /* 0x020fe20000000094 */
[----:B------:R-:W-:Y:S01]  /*2e20*/  STS.U16 [R112+0x280], R155 ;  /* 0x0002809b70007388 */ /* 0x000fe20000000400 */
[----:B------:R-:W-:Y:S02]  /*2e30*/  @!P6 PRMT R7, R7, 0x5410, R152 ;  /* 0x000054100707e816 */ /* 0x000fe40000000098 */
[----:B------:R-:W-:Y:S01]  /*2e40*/  PRMT R6, R5, 0x7632, R6 ;  /* 0x0000763205067816 */ /* 0x000fe20000000006 */
[----:B------:R0:W-:Y:S01]  /*2e50*/  STS.U16 [R111+0x2c0], R3 ;  /* 0x0002c0036f007388 */ /* 0x0001e20000000400 */
[----:B------:R-:W-:-:S03]  /*2e60*/  PRMT R10, R7, 0x7632, R10 ;  /* 0x00007632070a7816 */ /* 0x000fc6000000000a */
[----:B------:R1:W-:Y:S04]  /*2e70*/  STS.U16 [R110+0x300], R5 ;  /* 0x000300056e007388 */ /* 0x0003e80000000400 */
[----:B------:R-:W-:Y:S01]  /*2e80*/  STS.U16 [R109+0x340], R6 ;  /* 0x000340066d007388 */ /* 0x000fe20000000400 */
[----:B0-----:R-:W-:-:S03]  /*2e90*/  MOV R3, UR30 ;  /* 0x0000001e00037c02 */ /* 0x001fc60008000f00 */
[----:B------:R-:W-:Y:S04]  /*2ea0*/  STS.U16 [R108+0x380], R7 ;  /* 0x000380076c007388 */ /* 0x000fe80000000400 */
[----:B------:R-:W-:Y:S01]  /*2eb0*/  STS.U16 [R107+0x3c0], R10 ;  /* 0x0003c00a6b007388 */ /* 0x000fe20000000400 */
[----:B------:R-:W-:-:S03]  /*2ec0*/  NOP ;  /* 0x0000000000007918 */ /* 0x000fc60000000000 */
[----:B------:R0:W2:Y:S01]  /*2ed0*/  LDG.E R3, desc[UR28][R2.64] ;  /* 0x0000001c02037981 */ /* 0x0000a2000c1e1900 */
[----:B------:R-:W3:Y:S03]  /*2ee0*/  S2UR UR31, SR_CgaCtaId ;  /* 0x00000000001f79c3 */ /* 0x000ee60000008800 */
[----:B------:R-:W4:Y:S04]  /*2ef0*/  LDS.U16 R149, [R106] ;  /* 0x000000006a957984 */ /* 0x000f280000000400 */
        /* <DEDUP_REMOVED lines=15> */
[----:B------:R-:W-:Y:S01]  /*2ff0*/  FMUL.FTZ R4, R146, 1.4426950216293334961 ;  /* 0x3fb8aa3b92047820 */ /* 0x000fe20000410000 */
[----:B------:R-:W-:-:S03]  /*3000*/  USHF.L.U32 UR52, UR14, 0x8, URZ ;  /* 0x000000080e347899 */ /* 0x000fc600080006ff */
[----:B------:R-:W-:Y:S01]  /*3010*/  FMUL.FTZ R228, R27, R4 ;  /* 0x000000041be47220 */ /* 0x000fe20000410000 */
[----:B------:R-:W-:-:S04]  /*3020*/  UIADD3 UR25, UPT, UPT, UR52, -0x100, URZ ;  /* 0xffffff0034197890 */ /* 0x000fc8000fffe0ff */
[----:B------:R-:W-:Y:S01]  /*3030*/  ULOP3.LUT UR25, UR25, 0x100, URZ, 0xc0, !UPT ;  /* 0x0000010019197892 */ /* 0x000fe2000f8ec0ff */
[----:B------:R-:W4:Y:S01]  /*3040*/  MUFU.EX2 R228, R228 ;  /* 0x000000e400e47308 */ /* 0x000f220000000800 */
[-C--:B------:R-:W-:Y:S01]  /*3050*/  FMUL.FTZ R173, R26, R4.reuse ;  /* 0x000000041aad7220 */ /* 0x080fe20000410000 */
[-C--:B------:R-:W-:Y:S01]  /*3060*/  FMUL.FTZ R172, R25, R4.reuse ;  /* 0x0000000419ac7220 */ /* 0x080fe20000410000 */
        /* <DEDUP_REMOVED lines=12> */
[----:B0-----:R-:W-:-:S02]  /*3130*/  VIADD R2, R142, 0x200 ;  /* 0x000002008e027836 */ /* 0x001fc40000000000 */
[-C--:B------:R-:W-:Y:S01]  /*3140*/  FMUL.FTZ R208, R13, R4.reuse ;  /* 0x000000040dd07220 */ /* 0x080fe20000410000 */
[----:B------:R-:W-:Y:S01]  /*3150*/  FMUL.FTZ R207, R12, R4 ;  /* 0x000000040ccf7220 */ /* 0x000fe20000410000 */
[----:B------:R-:W-:Y:S01]  /*3160*/  UMOV UR30, 0x400 ;  /* 0x00000400001e7882 */ /* 0x000fe20000000000 */
[C---:B------:R-:W-:Y:S01]  /*3170*/  ISETP.NE.AND P0, PT, R142.reuse, RZ, PT ;  /* 0x000000ff8e00720c */ /* 0x040fe20003f05270 */
[----:B---3--:R-:W-:Y:S01]  /*3180*/  ULEA UR25, UR31, UR30, 0x18 ;  /* 0x0000001e1f197291 */ /* 0x008fe2000f8ec0ff */
[----:B------:R-:W-:Y:S01]  /*3190*/  ISETP.NE.AND P3, PT, R142, 0x3f, PT ;  /* 0x0000003f8e00780c */ /* 0x000fe20003f65270 */
[----:B------:R-:W0:Y:S01]  /*31a0*/  MUFU.EX2 R173, R173 ;  /* 0x000000ad00ad7308 */ /* 0x000e220000000800 */
[----:B------:R-:W-:-:S04]  /*31b0*/  SEL R2, R2, UR27, P0 ;  /* 0x0000001b02027c07 */ /* 0x000fc80008000000 */
[----:B-1----:R-:W-:-:S03]  /*31c0*/  LEA R5, R2, UR25, 0x2 ;  /* 0x0000001902057c11 */ /* 0x002fc6000f8e10ff */
        /* <DEDUP_REMOVED lines=14> */
[----:B----4-:R4:W-:Y:S01]  /*32b0*/  STS [R5+0x1d10], R228 ;  /* 0x001d10e405007388 */ /* 0x0109e20000000800 */
[----:B------:R-:W-:Y:S01]  /*32c0*/  BSSY.RECONVERGENT B0, `(.L_x_4070) ;  /* 0x000002d000007945 */ /* 0x000fe20003800200 */
        /* <DEDUP_REMOVED lines=33> */
[----:B01-34-:R-:W-:Y:S05]  /*34e0*/  @P3 BRA `(.L_x_4071) ;  /* 0x0000000000203947 */ /* 0x01bfea0003800000 */
[----:B------:R-:W-:Y:S01]  /*34f0*/  UISETP.NE.AND UP0, UPT, UR14, UR50, UPT ;  /* 0x000000320e00728c */ /* 0x000fe2000bf05270 */
[----:B------:R-:W-:-:S08]  /*3500*/  MOV R198, 0x3f800000 ;  /* 0x3f80000000c67802 */ /* 0x000fd00000000f00 */
[----:B------:R-:W-:Y:S05]  /*3510*/  BRA.U !UP0, `(.L_x_4072) ;  /* 0x00000001081c7547 */ /* 0x000fea000b800000 */
[----:B------:R-:W-:-:S04]  /*3520*/  ULOP3.LUT UR27, UR52, 0x100, URZ, 0xc0, !UPT ;  /* 0x00000100341b7892 */ /* 0x000fc8000f8ec0ff */
[----:B------:R-:W-:-:S04]  /*3530*/  UIADD3 UR27, UPT, UPT, UR27, UR6, URZ ;  /* 0x000000061b1b7290 */ /* 0x000fc8000fffe0ff */
[----:B------:R-:W-:-:S09]  /*3540*/  ULEA UR27, UR27, UR25, 0x2 ;  /* 0x000000191b1b7291 */ /* 0x000fd2000f8e10ff */
[----:B------:R-:W1:Y:S01]  /*3550*/  LDS R198, [UR27+0x1d10] ;  /* 0x001d101bffc67984 */ /* 0x000e620008000800 */
[----:B------:R-:W-:Y:S05]  /*3560*/  BRA `(.L_x_4072) ;  /* 0x0000000000087947 */ /* 0x000fea0003800000 */
.L_x_4071:
[----:B------:R-:W-:-:S06]  /*3570*/  LEA R198, R142, UR25, 0x2 ;  /* 0x000000198ec67c11 */ /* 0x000fcc000f8e10ff */
[----:B------:R-:W0:Y:S02]  /*3580*/  LDS R198, [R198+0x2514] ;  /* 0x00251400c6c67984 */ /* 0x000e240000000800 */
.L_x_4072:
[----:B------:R-:W-:Y:S05]  /*3590*/  BSYNC.RECONVERGENT B0 ;  /* 0x0000000000007941 */ /* 0x000fea0003800200 */
.L_x_4070:
[----:B------:R-:W2:Y:S01]  /*35a0*/  @P1 LDC R3, c[0x0][0x38c] ;  /* 0x0000e300ff031b82 */ /* 0x000ea20000000800 */
[----:B------:R-:W-:Y:S02]  /*35b0*/  IMAD.U32 R2, RZ, RZ, UR14 ;  /* 0x0000000eff027e24 */ /* 0x000fe4000f8e00ff */
[----:B------:R-:W-:Y:S01]  /*35c0*/  FMUL.FTZ R6, R27, R74 ;  /* 0x0000004a1b067220 */ /* 0x000fe20000410000 */
[----:B------:R-:W-:Y:S02]  /*35d0*/  IMAD.MOV.U32 R5, RZ, RZ, 0x8 ;  /* 0x00000008ff057424 */ /* 0x000fe400078e00ff */
        /* <DEDUP_REMOVED lines=8> */
[----:B------:R-:W-:Y:S01]  /*3660*/  FFMA.FTZ R6, R173, R6, R10 ;  /* 0x00000006ad067223 */ /* 0x000fe2000001000a */
[----:B--2---:R-:W-:Y:S01]  /*3670*/  @P1 IMAD R4, R2, R3, UR6 ;  /* 0x0000000602041e24 */ /* 0x004fe2000f8e0203 */
[----:B------:R-:W-:Y:S01]  /*3680*/  MOV R2, 0x3f800000 ;  /* 0x3f80000000027802 */ /* 0x000fe20000000f00 */
[----:B------:R-:W-:-:S02]  /*3690*/  IMAD.MOV.U32 R3, RZ, RZ, RZ ;  /* 0x000000ffff037224 */ /* 0x000fc400078e00ff */
[----:B------:R-:W-:-:S04]  /*36a0*/  @P1 IMAD.WIDE R4, R4, R5, UR4 ;  /* 0x0000000404041e25 */ /* 0x000fc8000f8e0205 */
[----:B------:R-:W-:Y:S01]  /*36b0*/  FMUL.FTZ R190, R23, R68 ;  /* 0x0000004417be7220 */ /* 0x000fe20000410000 */
[----:B------:R-:W-:Y:S01]  /*36c0*/  FMUL.FTZ R214, R162, R193 ;  /* 0x000000c1a2d67220 */ /* 0x000fe20000410000 */
[----:B------:R-:W-:Y:S01]  /*36d0*/  FFMA.FTZ R6, R172, R6, R213 ;  /* 0x00000006ac067223 */ /* 0x000fe200000100d5 */
[----:B------:R2:W5:Y:S01]  /*36e0*/  @P1 LDG.E.64 R2, desc[UR28][R4.64] ;  /* 0x0000001c04021981 */ /* 0x000562000c1e1b00 */
        /* <DEDUP_REMOVED lines=40> */
[----:B------:R-:W-:Y:S01]  /*3970*/  ISETP.GT.U32.AND P3, PT, R142, 0x1f, PT ;  /* 0x0000001f8e00780c */ /* 0x000fe20003f64070 */
[----:B------:R-:W-:Y:S01]  /*3980*/  FMUL.FTZ R4, R197, R4 ;  /* 0x00000004c5047220 */ /* 0x000fe20000410000 */
[----:B------:R-:W-:Y:S01]  /*3990*/  FFMA.FTZ R6, R209, R6, R218 ;  /* 0x00000006d1067223 */ /* 0x000fe200000100da */
[----:B------:R-:W-:Y:S01]  /*39a0*/  FMUL.FTZ R230, R150, R165 ;  /* 0x000000a596e67220 */ /* 0x000fe20000410000 */
[----:B------:R-:W-:Y:S01]  /*39b0*/  LOP3.LUT R201, R201, 0xfffffffb, RZ, 0xc0, !PT ;  /* 0xfffffffbc9c97812 */ /* 0x000fe200078ec0ff */
[----:B------:R-:W-:-:S04]  /*39c0*/  FMUL.FTZ R5, R211, R4 ;  /* 0x00000004d3057220 */ /* 0x000fc80000410000 */
[----:B------:R-:W-:-:S04]  /*39d0*/  FMUL.FTZ R4, R210, R5 ;  /* 0x00000005d2047220 */ /* 0x000fc80000410000 */
[----:B------:R-:W-:Y:S01]  /*39e0*/  FMUL.FTZ R5, R209, R4 ;  /* 0x00000004d1057220 */ /* 0x000fe20000410000 */
[----:B------:R-:W-:-:S03]  /*39f0*/  @P3 LOP3.LUT R201, R201, 0x4, RZ, 0xfc, !PT ;  /* 0x00000004c9c93812 */ /* 0x000fc600078efcff */
[C---:B------:R-:W-:Y:S01]  /*3a00*/  FMUL.FTZ R4, R208.reuse, R5 ;  /* 0x00000005d0047220 */ /* 0x040fe20000410000 */
[----:B------:R-:W-:-:S03]  /*3a10*/  FFMA.FTZ R5, R208, R6, R219 ;  /* 0x00000006d0057223 */ /* 0x000fc600000100db */
        /* <DEDUP_REMOVED lines=8> */
[----:B------:R-:W-:Y:S01]  /*3aa0*/  ISETP.GE.AND P4, PT, R123, 0x8, PT ;  /* 0x000000087b00780c */ /* 0x000fe20003f86270 */
[----:B--2---:R-:W2:Y:S01]  /*3ab0*/  LDS.128 R4, [R10+0x1900] ;  /* 0x001900000a047984 */ /* 0x004ea20000000c00 */
[----:B------:R-:W-:Y:S02]  /*3ac0*/  LOP3.LUT R201, R201, 0xfffffffd, RZ, 0xc0, !PT ;  /* 0xfffffffdc9c97812 */ /* 0x000fe400078ec0ff */
[----:B------:R-:W-:-:S07]  /*3ad0*/  ISETP.GE.AND P5, PT, R123, 0x1, PT ;  /* 0x000000017b00780c */ /* 0x000fce0003fa6270 */
[----:B------:R-:W-:Y:S02]  /*3ae0*/  @P3 LOP3.LUT R201, R201, 0x2, RZ, 0xfc, !PT ;  /* 0x00000002c9c93812 */ /* 0x000fe400078efcff */
[----:B------:R-:W-:Y:S02]  /*3af0*/  ISETP.GE.AND P3, PT, R123, 0x4, PT ;  /* 0x000000047b00780c */ /* 0x000fe40003f66270 */
[----:B------:R-:W-:-:S04]  /*3b00*/  LOP3.LUT R201, R201, 0xfffffffe, RZ, 0xc0, !PT ;  /* 0xfffffffec9c97812 */ /* 0x000fc800078ec0ff */
[----:B------:R-:W-:Y:S02]  /*3b10*/  @P4 LOP3.LUT R201, R201, 0x1, RZ, 0xfc, !PT ;  /* 0x00000001c9c94812 */ /* 0x000fe400078efcff */
[----:B------:R-:W-:Y:S01]  /*3b20*/  ISETP.GE.AND P4, PT, R123, 0x2, PT ;  /* 0x000000027b00780c */ /* 0x000fe20003f86270 */
[-C--:B--2---:R-:W-:Y:S01]  /*3b30*/  FFMA.FTZ R222, R5, R6.reuse, R7 ;  /* 0x0000000605de7223 */ /* 0x084fe20000010007 */
[----:B------:R-:W-:Y:S01]  /*3b40*/  FMUL.FTZ R215, R4, R6 ;  /* 0x0000000604d77220 */ /* 0x000fe20000410000 */
[----:B------:R-:W-:Y:S10]  /*3b50*/  BRA.DIV UR27, `(.L_x_4074) ;  /* 0x0000003e1b0c7947 */ /* 0x000ff4000b800000 */
[----:B------:R-:W2:Y:S01]  /*3b60*/  SHFL.UP PT, R5, R222, 0x1, RZ ;  /* 0x04200000de057989 */ /* 0x000ea200000e00ff */
[----:B------:R-:W-:-:S03]  /*3b70*/  ISETP.GE.AND P6, PT, R123, 0x8, PT ;  /* 0x000000087b00780c */ /* 0x000fc60003fc6270 */
        /* <DEDUP_REMOVED lines=21> */
.L_x_4132:
[----:B------:R-:W-:Y:S01]  /*3cd0*/  ISETP.GE.AND P3, PT, R123, 0x10, PT ;  /* 0x000000107b00780c */ /* 0x000fe20003f66270 */
[----:B----4-:R-:W-:Y:S01]  /*3ce0*/  FFMA.FTZ R5, R215, R5, R4 ;  /* 0x00000005d7057223 */ /* 0x010fe20000010004 */
[----:B------:R-:W-:-:S04]  /*3cf0*/  UMOV UR27, 0xffffffff ;  /* 0xffffffff001b7882 */ /* 0x000fc80000000000 */
[----:B------:R-:W-:-:S07]  /*3d00*/  FSEL R217, R4, R5, !P3 ;  /* 0x0000000504d97208 */ /* 0x000fce0005800000 */
[----:B--23--:R-:W-:Y:S01]  /*3d10*/  @P3 FMUL.FTZ R215, R215, R224 ;  /* 0x000000e0d7d73220 */ /* 0x00cfe20000410000 */
[----:B------:R-:W-:Y:S06]  /*3d20*/  BRA.DIV UR27, `(.L_x_4075) ;  /* 0x0000003e1ba07947 */ /* 0x000fec000b800000 */
.L_x_4135:
[----:B------:R-:W-:-:S03]  /*3d30*/  UMOV UR27, 0xffffffff ;  /* 0xffffffff001b7882 */ /* 0x000fc60000000000 */
[----:B------:R-:W-:Y:S05]  /*3d40*/  BRA.DIV UR27, `(.L_x_4076) ;  /* 0x0000003e1bc07947 */ /* 0x000fea000b800000 */
.L_x_4138:
[----:B------:R-:W-:-:S03]  /*3d50*/  UMOV UR27, 0xffffffff ;  /* 0xffffffff001b7882 */ /* 0x000fc60000000000 */
[----:B------:R-:W-:Y:S05]  /*3d60*/  BRA.DIV UR27, `(.L_x_4077) ;  /* 0x0000003e1be07947 */ /* 0x000fea000b800000 */
[----:B------:R-:W2:Y:S04]  /*3d70*/  SHFL.UP PT, R215, R215, 0x1, RZ ;  /* 0x04200000d7d77989 */ /* 0x000ea800000e00ff */
[----:B------:R3:W4:Y:S04]  /*3d80*/  SHFL.UP PT, R222, R217, 0x1, RZ ;  /* 0x04200000d9de7989 */ /* 0x00072800000e00ff */
[----:B-----5:R3:W0:Y:S04]  /*3d90*/  SHFL.IDX PT, R4, R2, RZ, 0x1f ;  /* 0x00001fff02047589 */ /* 0x02062800000e0000 */
[----:B------:R3:W0:Y:S02]  /*3da0*/  SHFL.IDX PT, R5, R3, RZ, 0x1f ;  /* 0x00001fff03057589 */ /* 0x00062400000e0000 */
.L_x_4144:
[----:B------:R-:W5:Y:S01]  /*3db0*/  LDS.64 R6, [R10+0x1900] ;  /* 0x001900000a067984 */ /* 0x000f620000000a00 */
[C---:B0-2-4-:R-:W-:Y:S01]  /*3dc0*/  @P0 FFMA.FTZ R5, R215.reuse, R5, R222 ;  /* 0x00000005d7050223 */ /* 0x055fe200000100de */
[----:B------:R-:W-:-:S03]  /*3dd0*/  @P0 FMUL.FTZ R4, R215, R4 ;  /* 0x00000004d7040220 */ /* 0x000fc60000410000 */
[-C--:B-----5:R-:W-:Y:S01]  /*3de0*/  FFMA.FTZ R7, R5, R6.reuse, R7 ;  /* 0x0000000605077223 */ /* 0x0a0fe20000010007 */
[----:B------:R-:W-:-:S05]  /*3df0*/  FMUL.FTZ R6, R4, R6 ;  /* 0x0000000604067220 */ /* 0x000fca0000410000 */
[----:B------:R4:W-:Y:S02]  /*3e00*/  STS.128 [R10+0x1900], R4 ;  /* 0x001900040a007388 */ /* 0x0009e40000000c00 */
.L_x_4073:
[----:B------:R-:W-:Y:S01]  /*3e10*/  FMUL.FTZ R226, R27, R74 ;  /* 0x0000004a1be27220 */ /* 0x000fe20000410000 */
[----:B------:R-:W-:Y:S01]  /*3e20*/  FMUL.FTZ R227, R26, R73 ;  /* 0x000000491ae37220 */ /* 0x000fe20000410000 */
[----:B------:R-:W-:Y:S05]  /*3e30*/  WARPSYNC.ALL ;  /* 0x0000000000007948 */ /* 0x000fea0003800000 */
[----:B----4-:R-:W-:Y:S01]  /*3e40*/  FMUL.FTZ R7, R149, R226 ;  /* 0x000000e295077220 */ /* 0x010fe20000410000 */
[----:B------:R-:W-:Y:S01]  /*3e50*/  FMUL.FTZ R6, R148, R227 ;  /* 0x000000e394067220 */ /* 0x000fe20000410000 */
[----:B------:R-:W-:Y:S01]  /*3e60*/  BAR.SYNC.DEFER_BLOCKING 0x0 ;  /* 0x0000000000007b1d */ /* 0x000fe20000010000 */
[C---:B012---:R-:W-:Y:S01]  /*3e70*/  FMUL.FTZ R5, R207.reuse, R198 ;  /* 0x000000c6cf057220 */ /* 0x047fe20000410000 */
[----:B---3-5:R-:W-:Y:S01]  /*3e80*/  FFMA.FTZ R2, R207, R199, R202 ;  /* 0x000000c7cf027223 */ /* 0x028fe200000100ca */
[----:B------:R-:W-:Y:S01]  /*3e90*/  UISETP.GE.AND UP0, UPT, UR14, UR50, UPT ;  /* 0x000000320e00728c */ /* 0x000fe2000bf06270 */
[----:B------:R-:W-:Y:S01]  /*3ea0*/  ISETP.GT.U32.AND P3, PT, R142, 0x1f, PT ;  /* 0x0000001f8e00780c */ /* 0x000fe20003f64070 */
[C---:B------:R-:W-:Y:S01]  /*3eb0*/  FMUL.FTZ R4, R208.reuse, R5 ;  /* 0x00000005d0047220 */ /* 0x040fe20000410000 */
[----:B------:R-:W-:Y:S01]  /*3ec0*/  FFMA.FTZ R2, R208, R2, R203 ;  /* 0x00000002d0027223 */ /* 0x000fe200000100cb */
[----:B------:R-:W-:-:S02]  /*3ed0*/  IMAD.MOV.U32 R10, RZ, RZ, 0x3f800000 ;  /* 0x3f800000ff0a7424 */ /* 0x000fc400078e00ff */
        /* <DEDUP_REMOVED lines=19> */
[----:B------:R-:W-:-:S04]  /*4010*/  FMUL.FTZ R4, R181, R4 ;  /* 0x00000004b5047220 */ /* 0x000fc80000410000 */
[----:B------:R-:W-:Y:S01]  /*4020*/  FMUL.FTZ R5, R183, R4 ;  /* 0x00000004b7057220 */ /* 0x000fe20000410000 */
[----:B0-----:R-:W-:Y:S01]  /*4030*/  FFMA.FTZ R228, R228, R3, R7 ;  /* 0x00000003e4e47223 */ /* 0x001fe20000010007 */
[----:B------:R-:W-:Y:S02]  /*4040*/  FFMA.FTZ R3, R181, R2, R176 ;  /* 0x00000002b5037223 */ /* 0x000fe400000100b0 */
[----:B------:R-:W-:Y:S01]  /*4050*/  FMUL.FTZ R2, R180, R5 ;  /* 0x00000005b4027220 */ /* 0x000fe20000410000 */
[----:B------:R-:W-:Y:S01]  /*4060*/  FFMA.FTZ R229, R173, R228, R6 ;  /* 0x000000e4ade57223 */ /* 0x000fe20000010006 */
[----:B------:R-:W-:Y:S02]  /*4070*/  FFMA.FTZ R3, R183, R3, R178 ;  /* 0x00000003b7037223 */ /* 0x000fe400000100b2 */
[----:B------:R-:W-:Y:S01]  /*4080*/  FMUL.FTZ R5, R171, R2 ;  /* 0x00000002ab057220 */ /* 0x000fe20000410000 */
[----:B------:R-:W-:Y:S01]  /*4090*/  FFMA.FTZ R224, R172, R229, R213 ;  /* 0x000000e5ace07223 */ /* 0x000fe200000100d5 */
[----:B------:R-:W-:-:S02]  /*40a0*/  FFMA.FTZ R3, R180, R3, R179 ;  /* 0x00000003b4037223 */ /* 0x000fc400000100b3 */
[----:B------:R-:W-:Y:S01]  /*40b0*/  FMUL.FTZ R2, R172, R5 ;  /* 0x00000005ac027220 */ /* 0x000fe20000410000 */
[C---:B------:R-:W-:Y:S01]  /*40c0*/  FFMA.FTZ R225, R171.reuse, R224, R214 ;  /* 0x000000e0abe17223 */ /* 0x040fe200000100d6 */
[----:B------:R-:W-:Y:S02]  /*40d0*/  FFMA.FTZ R3, R171, R3, R168 ;  /* 0x00000003ab037223 */ /* 0x000fe400000100a8 */
[----:B------:R-:W-:Y:S01]  /*40e0*/  FMUL.FTZ R2, R173, R2 ;  /* 0x00000002ad027220 */ /* 0x000fe20000410000 */
[----:B------:R-:W-:Y:S01]  /*40f0*/  FFMA.FTZ R222, R180, R225, R11 ;  /* 0x000000e1b4de7223 */ /* 0x000fe2000001000b */
[----:B------:R-:W-:Y:S02]  /*4100*/  HFMA2 R11, -RZ, RZ, 0, 0 ;  /* 0x00000000ff0b7431 */ /* 0x000fe400000001ff */
[----:B------:R-:W-:Y:S01]  /*4110*/  FFMA.FTZ R3, R172, R3, R169 ;  /* 0x00000003ac037223 */ /* 0x000fe200000100a9 */
[----:B------:R-:W-:-:S03]  /*4120*/  FFMA.FTZ R217, R183, R222, R216 ;  /* 0x000000deb7d97223 */ /* 0x000fc600000100d8 */
[----:B------:R-:W-:Y:S01]  /*4130*/  FFMA.FTZ R3, R173, R3, R170 ;  /* 0x00000003ad037223 */ /* 0x000fe200000100aa */
        /* <DEDUP_REMOVED lines=14> */
[----:B------:R-:W-:Y:S01]  /*4220*/  IMAD R2, R142, 0x8, R141 ;  /* 0x000000088e027824 */ /* 0x000fe200078e028d */
[----:B------:R-:W-:Y:S01]  /*4230*/  UMOV UR27, 0xffffffff ;  /* 0xffffffff001b7882 */ /* 0x000fe20000000000 */
[----:B------:R-:W-:-:S03]  /*4240*/  ISETP.NE.AND P0, PT, R200, 0x1f, PT ;  /* 0x0000001fc800780c */ /* 0x000fc60003f05270 */
[----:B------:R-:W1:Y:S02]  /*4250*/  LDS.128 R4, [R2+0x1b10] ;  /* 0x001b100002047984 */ /* 0x000e640000000c00 */
[C---:B-1----:R-:W-:Y:S01]  /*4260*/  FFMA.FTZ R5, R4.reuse, R7, R5 ;  /* 0x0000000704057223 */ /* 0x042fe20000010005 */
[----:B------:R-:W-:Y:S01]  /*4270*/  FMUL.FTZ R3, R4, R6 ;  /* 0x0000000604037220 */ /* 0x000fe20000410000 */
[----:B------:R-:W-:Y:S06]  /*4280*/  BRA.DIV UR27, `(.L_x_4079) ;  /* 0x0000003e1b107947 */ /* 0x000fec000b800000 */
[----:B------:R-:W1:Y:S01]  /*4290*/  SHFL.DOWN PT, R7, R5, 0x1, 0x1f ;  /* 0x08201f0005077f89 */ /* 0x000e6200000e0000 */
[----:B------:R-:W-:-:S03]  /*42a0*/  MOV R4, R5 ;  /* 0x0000000500047202 */ /* 0x000fc60000000f00 */
[----:B------:R-:W2:Y:S04]  /*42b0*/  SHFL.DOWN PT, R230, R3, 0x1, 0x1f ;  /* 0x08201f0003e67f89 */ /* 0x000ea800000e0000 */
[----:B0-----:R-:W-:Y:S04]  /*42c0*/  SHFL.IDX PT, R234, R10, RZ, 0x1f ;  /* 0x00001fff0aea7589 */ /* 0x001fe800000e0000 */
[----:B------:R-:W-:Y:S01]  /*42d0*/  SHFL.IDX PT, R235, R11, RZ, 0x1f ;  /* 0x00001fff0beb7589 */ /* 0x000fe200000e0000 */
[----:B-1----:R-:W-:Y:S01]  /*42e0*/  @P0 FFMA.FTZ R7, R3, R7, R4 ;  /* 0x0000000703070223 */ /* 0x002fe20000010004 */
[----:B--2---:R-:W-:-:S04]  /*42f0*/  @P0 FMUL.FTZ R230, R230, R3 ;  /* 0x00000003e6e60220 */ /* 0x004fc80000410000 */
        /* <DEDUP_REMOVED lines=37> */
.L_x_4161:
[----:B------:R-:W0:Y:S01]  /*4550*/  LDS.64 R4, [R2+0x1b18] ;  /* 0x001b180002047984 */ /* 0x000e220000000a00 */
[----:B------:R-:W-:Y:S01]  /*4560*/  IMAD.MOV.U32 R7, RZ, RZ, R235 ;  /* 0x000000ffff077224 */ /* 0x000fe200078e00eb */
[----:B------:R-:W-:Y:S01]  /*4570*/  MOV R6, R234 ;  /* 0x000000ea00067202 */ /* 0x000fe20000000f00 */
[----:B------:R-:W-:Y:S01]  /*4580*/  IMAD.MOV.U32 R11, RZ, RZ, R236 ;  /* 0x000000ffff0b7224 */ /* 0x000fe200078e00ec */
[----:B------:R-:W-:Y:S01]  /*4590*/  MOV R10, R230 ;  /* 0x000000e6000a7202 */ /* 0x000fe20000000f00 */
[C---:B--23--:R-:W-:Y:S02]  /*45a0*/  @P0 FFMA.FTZ R7, R232.reuse, R7, R233 ;  /* 0x00000007e8070223 */ /* 0x04cfe400000100e9 */
[----:B------:R-:W-:Y:S02]  /*45b0*/  @P0 FMUL.FTZ R6, R232, R6 ;  /* 0x00000006e8060220 */ /* 0x000fe40000410000 */
[C---:B0-----:R-:W-:Y:S02]  /*45c0*/  FFMA.FTZ R5, R4.reuse, R7, R5 ;  /* 0x0000000704057223 */ /* 0x041fe40000010005 */
[----:B------:R-:W-:-:S05]  /*45d0*/  FMUL.FTZ R4, R4, R6 ;  /* 0x0000000604047220 */ /* 0x000fca0000410000 */
[----:B------:R1:W-:Y:S02]  /*45e0*/  STS.128 [R2+0x1b10], R4 ;  /* 0x001b100402007388 */ /* 0x0003e40000000c00 */
.L_x_4078:
[C---:B------:R-:W-:Y:S01]  /*45f0*/  ISETP.NE.AND P3, PT, R142.reuse, RZ, PT ;  /* 0x000000ff8e00720c */ /* 0x040fe20003f65270 */
[----:B------:R-:W-:Y:S05]  /*4600*/  WARPSYNC.ALL ;  /* 0x0000000000007948 */ /* 0x000fea0003800000 */
[----:B------:R-:W-:Y:S01]  /*4610*/  VIADD R3, R142, 0x200 ;  /* 0x000002008e037836 */ /* 0x000fe20000000000 */
[----:B-1----:R-:W-:Y:S01]  /*4620*/  P2R R2, PR, RZ, 0x8 ;  /* 0x00000008ff027803 */ /* 0x002fe20000000000 */
[----:B------:R-:W-:Y:S01]  /*4630*/  BAR.SYNC.DEFER_BLOCKING 0x0 ;  /* 0x0000000000007b1d */ /* 0x000fe20000010000 */
[----:B------:R-:W-:Y:S01]  /*4640*/  FFMA.FTZ R5, R0, R228, RZ ;  /* 0x000000e400057223 */ /* 0x000fe200000100ff */
[----:B------:R-:W-:Y:S01]  /*4650*/  MOV R4, R142 ;  /* 0x0000008e00047202 */ /* 0x000fe20000000f00 */
[----:B------:R-:W-:Y:S01]  /*4660*/  USHF.R.S32.HI UR27, URZ, 0x1f, UR12 ;  /* 0x0000001fff1b7899 */ /* 0x000fe2000801140c */
[----:B------:R-:W-:Y:S01]  /*4670*/  FFMA.FTZ R177, R156, -R177, R213 ;  /* 0x800000b19cb17223 */ /* 0x000fe200000100d5 */
[----:B------:R-:W-:Y:S01]  /*4680*/  FFMA.FTZ R6, R72, R229, R5 ;  /* 0x000000e548067223 */ /* 0x000fe20000010005 */
[----:B------:R-:W-:Y:S01]  /*4690*/  HFMA2 R5, -RZ, RZ, 0, 0 ;  /* 0x00000000ff057431 */ /* 0x000fe200000001ff */
[----:B------:R-:W-:Y:S01]  /*46a0*/  UIMAD UR27, UR27, UR44, URZ ;  /* 0x0000002c1b1b72a4 */ /* 0x000fe2000f8e02ff */
[----:B------:R-:W-:Y:S01]  /*46b0*/  FFMA.FTZ R227, R148, -R227, R229 ;  /* 0x800000e394e37223 */ /* 0x000fe200000100e5 */
[----:B------:R-:W-:Y:S01]  /*46c0*/  FFMA.FTZ R7, R69, R224, R6 ;  /* 0x000000e045077223 */ /* 0x000fe20000010006 */
[----:B------:R-:W-:Y:S01]  /*46d0*/  VOTEU.ALL UP0, P3 ;  /* 0x0000000000ff7886 */ /* 0x000fe20001800000 */
[----:B------:R-:W-:Y:S01]  /*46e0*/  UIMAD UR27, UR12, UR45, UR27 ;  /* 0x0000002d0c1b72a4 */ /* 0x000fe2000f8e021b */
[----:B------:R-:W-:Y:S01]  /*46f0*/  FFMA.FTZ R194, R163, -R194, R224 ;  /* 0x800000c2a3c27223 */ /* 0x000fe200000100e0 */
[----:B------:R-:W-:Y:S01]  /*4700*/  FFMA.FTZ R6, R66, R225, R7 ;  /* 0x000000e142067223 */ /* 0x000fe20000010007 */
[----:B------:R-:W-:Y:S01]  /*4710*/  FFMA.FTZ R193, R162, -R193, R225 ;  /* 0x800000c1a2c17223 */ /* 0x000fe200000100e1 */
[----:B------:R-:W-:Y:S01]  /*4720*/  FFMA.FTZ R190, R161, -R190, R222 ;  /* 0x800000bea1be7223 */ /* 0x000fe200000100de */
[----:B------:R-:W-:-:S04]  /*4730*/  IMAD.WIDE.U32 R4, R8, UR32, R4 ;  /* 0x0000002008047c25 */ /* 0x000fc8000f8e0004 */
[----:B------:R-:W-:Y:S01]  /*4740*/  FFMA.FTZ R7, R63, R222, R6 ;  /* 0x000000de3f077223 */ /* 0x000fe20000010006 */
[----:B------:R-:W-:Y:S01]  /*4750*/  FFMA.FTZ R187, R160, -R187, R217 ;  /* 0x800000bba0bb7223 */ /* 0x000fe200000100d9 */
[----:B------:R-:W-:Y:S01]  /*4760*/  FFMA.FTZ R184, R159, -R184, R216 ;  /* 0x800000b89fb87223 */ /* 0x000fe200000100d8 */
[----:B------:R-:W-:Y:S02]  /*4770*/  IMAD R5, R9, UR32, R5 ;  /* 0x0000002009057c24 */ /* 0x000fe4000f8e0205 */
[----:B------:R-:W-:Y:S01]  /*4780*/  FFMA.FTZ R6, R60, R217, R7 ;  /* 0x000000d93c067223 */ /* 0x000fe20000010007 */
[----:B------:R-:W-:Y:S01]  /*4790*/  FFMA.FTZ R185, R158, -R185, R215 ;  /* 0x800000b99eb97223 */ /* 0x000fe200000100d7 */
[----:B------:R-:W-:Y:S01]  /*47a0*/  FFMA.FTZ R182, R157, -R182, R214 ;  /* 0x800000b69db67223 */ /* 0x000fe200000100d6 */
[----:B------:R-:W1:Y:S01]  /*47b0*/  LDS R2, [R141+0x1b14] ;  /* 0x001b14008d027984 */ /* 0x000e620000000800 */
[----:B------:R-:W-:Y:S01]  /*47c0*/  FFMA.FTZ R7, R57, R216, R6 ;  /* 0x000000d839077223 */ /* 0x000fe20000010006 */
[----:B------:R-:W-:Y:S01]  /*47d0*/  FFMA.FTZ R174, R155, -R174, R212 ;  /* 0x800000ae9bae7223 */ /* 0x000fe200000100d4 */
[----:B------:R-:W-:Y:S01]  /*47e0*/  FFMA.FTZ R175, R154, -R175, R223 ;  /* 0x800000af9aaf7223 */ /* 0x000fe200000100df */
[----:B------:R-:W-:Y:S01]  /*47f0*/  FFMA.FTZ R166, R153, -R166, R220 ;  /* 0x800000a699a67223 */ /* 0x000fe200000100dc */
[----:B------:R-:W-:Y:S01]  /*4800*/  FFMA.FTZ R6, R54, R215, R7 ;  /* 0x000000d736067223 */ /* 0x000fe20000010007 */
[----:B------:R-:W-:Y:S01]  /*4810*/  FFMA.FTZ R167, R152, -R167, R221 ;  /* 0x800000a798a77223 */ /* 0x000fe200000100dd */
[----:B------:R-:W-:Y:S01]  /*4820*/  FFMA.FTZ R164, R151, -R164, R218 ;  /* 0x800000a497a47223 */ /* 0x000fe200000100da */
[----:B------:R-:W-:Y:S01]  /*4830*/  FFMA.FTZ R165, R150, -R165, R219 ;  /* 0x800000a596a57223 */ /* 0x000fe200000100db */
[----:B------:R-:W-:Y:S01]  /*4840*/  FFMA.FTZ R7, R51, R214, R6 ;  /* 0x000000d633077223 */ /* 0x000fe20000010006 */
[----:B------:R-:W-:Y:S03]  /*4850*/  BSSY.RECONVERGENT B0, `(.L_x_4080) ;  /* 0x000007f000007945 */ /* 0x000fe60003800200 */
[----:B------:R-:W-:Y:S01]  /*4860*/  FFMA.FTZ R6, R50, R213, R7 ;  /* 0x000000d532067223 */ /* 0x000fe20000010007 */
[----:B------:R-:W-:Y:S01]  /*4870*/  SHF.R.U32.HI R7, RZ, 0x1, R142 ;  /* 0x00000001ff077819 */ /* 0x000fe2000001168e */
[----:B-1----:R-:W-:Y:S01]  /*4880*/  FFMA.FTZ R199, R2, R198, R199 ;  /* 0x000000c602c77223 */ /* 0x002fe200000100c7 */
[----:B------:R-:W-:-:S03]  /*4890*/  FFMA.FTZ R2, R149, -R226, R228 ;  /* 0x800000e295027223 */ /* 0x000fc600000100e4 */
[----:B------:R-:W-:-:S04]  /*48a0*/  FFMA.FTZ R202, R207, R199, R202 ;  /* 0x000000c7cfca7223 */ /* 0x000fc800000100ca */
[----:B------:R-:W-:-:S04]  /*48b0*/  FFMA.FTZ R203, R208, R202, R203 ;  /* 0x000000cad0cb7223 */ /* 0x000fc800000100cb */
[----:B------:R-:W-:-:S04]  /*48c0*/  FFMA.FTZ R204, R209, R203, R204 ;  /* 0x000000cbd1cc7223 */ /* 0x000fc800000100cc */
[----:B------:R-:W-:-:S04]  /*48d0*/  FFMA.FTZ R205, R210, R204, R205 ;  /* 0x000000ccd2cd7223 */ /* 0x000fc800000100cd */
[----:B------:R-:W-:-:S04]  /*48e0*/  FFMA.FTZ R206, R211, R205, R206 ;  /* 0x000000cdd3ce7223 */ /* 0x000fc800000100ce */
[----:B------:R-:W-:-:S04]  /*48f0*/  FFMA.FTZ R197, R197, R206, R196 ;  /* 0x000000cec5c57223 */ /* 0x000fc800000100c4 */
[----:B------:R-:W-:Y:S01]  /*4900*/  FFMA.FTZ R192, R195, R197, R192 ;  /* 0x000000c5c3c07223 */ /* 0x000fe200000100c0 */
[----:B------:R-:W-:-:S03]  /*4910*/  IMAD.U32 R195, RZ, RZ, UR44 ;  /* 0x0000002cffc37e24 */ /* 0x000fc6000f8e00ff */
[----:B------:R-:W-:Y:S01]  /*4920*/  FFMA.FTZ R189, R189, R192, R186 ;  /* 0x000000c0bdbd7223 */ /* 0x000fe200000100ba */
[----:B------:R-:W-:-:S04]  /*4930*/  IMAD.WIDE.U32 R4, R195, UR12, R4 ;  /* 0x0000000cc3047c25 */ /* 0x000fc8000f8e0004 */
[----:B------:R-:W-:Y:S01]  /*4940*/  FMUL.FTZ R211, R19, R192 ;  /* 0x000000c013d37220 */ /* 0x000fe20000410000 */
[----:B------:R-:W-:Y:S01]  /*4950*/  FFMA.FTZ R188, R191, R189, R188 ;  /* 0x000000bdbfbc7223 */ /* 0x000fe200000100bc */
[----:B------:R-:W-:-:S03]  /*4960*/  IADD3 R4, P0, PT, R4, UR24, RZ ;  /* 0x0000001804047c10 */ /* 0x000fc6000ff1e0ff */
[----:B------:R-:W-:Y:S01]  /*4970*/  FFMA.FTZ R181, R181, R188, R176 ;  /* 0x000000bcb5b57223 */ /* 0x000fe200000100b0 */
[----:B------:R-:W-:Y:S01]  /*4980*/  IADD3.X R5, PT, PT, R5, UR27, RZ, P0, !PT ;  /* 0x0000001b05057c10 */ /* 0x000fe200087fe4ff */
[----:B------:R-:W-:Y:S02]  /*4990*/  @!UP0 ULEA UR27, UR6, UR25, 0x3 ;  /* 0x00000019061b8291 */ /* 0x000fe4000f8e18ff */
[----:B------:R-:W-:-:S04]  /*49a0*/  FFMA.FTZ R178, R183, R181, R178 ;  /* 0x000000b5b7b27223 */ /* 0x000fc800000100b2 */
[-C--:B------:R-:W-:Y:S01]  /*49b0*/  FFMA.FTZ R179, R180, R178.reuse, R179 ;  /* 0x000000b2b4b37223 */ /* 0x080fe200000100b3 */
[----:B------:R-:W-:-:S03]  /*49c0*/  FMUL.FTZ R207, R23, R178 ;  /* 0x000000b217cf7220 */ /* 0x000fc60000410000 */
[-C--:B------:R-:W-:Y:S01]  /*49d0*/  FFMA.FTZ R168, R171, R179.reuse, R168 ;  /* 0x000000b3aba87223 */ /* 0x080fe200000100a8 */
[----:B------:R-:W-:Y:S01]  /*49e0*/  FFMA.FTZ R171, R49, R212, R6 ;  /* 0x000000d431ab7223 */ /* 0x000fe20000010006 */
[----:B------:R-:W-:Y:S01]  /*49f0*/  FMUL.FTZ R176, R24, R179 ;  /* 0x000000b318b07220 */ /* 0x000fe20000410000 */
[----:B0-----:R0:W-:Y:S01]  /*4a00*/  @!P3 STS.64 [UR27+0x2610], R10 ;  /* 0x0026100aff00b988 */ /* 0x0011e20008000a1b */
[-C--:B------:R-:W-:Y:S01]  /*4a10*/  FFMA.FTZ R169, R172, R168.reuse, R169 ;  /* 0x000000a8aca97223 */ /* 0x080fe200000100a9 */
[----:B------:R-:W-:Y:S01]  /*4a20*/  LEA R172, R142, R7, 0x4 ;  /* 0x000000078eac7211 */ /* 0x000fe200078e20ff */
[----:B------:R-:W-:Y:S01]  /*4a30*/  FFMA.FTZ R6, R48, R223, R171 ;  /* 0x000000df30067223 */ /* 0x000fe200000100ab */
[----:B------:R-:W-:Y:S01]  /*4a40*/  FMUL.FTZ R183, R25, R168 ;  /* 0x000000a819b77220 */ /* 0x000fe20000410000 */
[-C--:B------:R-:W-:Y:S01]  /*4a50*/  FFMA.FTZ R170, R173, R169.reuse, R170 ;  /* 0x000000a9adaa7223 */ /* 0x080fe200000100aa */
[----:B------:R-:W-:Y:S01]  /*4a60*/  LEA R180, R172, UR25, 0x2 ;  /* 0x00000019acb47c11 */ /* 0x000fe2000f8e10ff */
[----:B------:R-:W-:Y:S01]  /*4a70*/  FFMA.FTZ R213, R47, R220, R6 ;  /* 0x000000dc2fd57223 */ /* 0x000fe20000010006 */
[----:B------:R-:W-:Y:S01]  /*4a80*/  FMUL.FTZ R172, R26, R169 ;  /* 0x000000a91aac7220 */ /* 0x000fe20000410000 */
[----:B------:R-:W-:Y:S01]  /*4a90*/  FMUL.FTZ R7, R27, R170 ;  /* 0x000000aa1b077220 */ /* 0x000fe20000410000 */
[----:B------:R-:W-:Y:S01]  /*4aa0*/  MOV R173, UR46 ;  /* 0x0000002e00ad7c02 */ /* 0x000fe20008000f00 */
[----:B0-----:R-:W-:Y:S01]  /*4ab0*/  FMUL.FTZ R10, R22, R181 ;  /* 0x000000b5160a7220 */ /* 0x001fe20000410000 */
[----:B------:R-:W-:Y:S01]  /*4ac0*/  FMUL.FTZ R195, R71, R176 ;  /* 0x000000b047c37220 */ /* 0x000fe20000410000 */
[-C--:B------:R-:W-:Y:S01]  /*4ad0*/  FFMA.FTZ R6, R2, R7.reuse, RZ ;  /* 0x0000000702067223 */ /* 0x080fe200000100ff */
[----:B------:R-:W-:Y:S01]  /*4ae0*/  FMUL.FTZ R171, R74, R7 ;  /* 0x000000074aab7220 */ /* 0x000fe20000410000 */
[----:B------:R-:W-:Y:S01]  /*4af0*/  FMUL.FTZ R191, R70, R183 ;  /* 0x000000b746bf7220 */ /* 0x000fe20000410000 */
[----:B------:R-:W-:-:S04]  /*4b00*/  IMAD.WIDE.U32 R4, R173, UR6, R4 ;  /* 0x00000006ad047c25 */ /* 0x000fc8000f8e0004 */
[-C--:B------:R-:W-:Y:S01]  /*4b10*/  FFMA.FTZ R7, R227, R172.reuse, R6 ;  /* 0x000000ace3077223 */ /* 0x080fe20000010006 */
[----:B------:R-:W-:Y:S01]  /*4b20*/  FMUL.FTZ R173, R73, R172 ;  /* 0x000000ac49ad7220 */ /* 0x000fe20000410000 */
[----:B------:R0:W-:Y:S01]  /*4b30*/  STS [R180+0x850], R171 ;  /* 0x000850abb4007388 */ /* 0x0001e20000000800 */
[----:B------:R-:W-:Y:S01]  /*4b40*/  FMUL.FTZ R11, R68, R207 ;  /* 0x000000cf440b7220 */ /* 0x000fe20000410000 */
[----:B------:R-:W-:Y:S01]  /*4b50*/  FFMA.FTZ R6, R194, R183, R7 ;  /* 0x000000b7c2067223 */ /* 0x000fe20000010007 */
        /* <DEDUP_REMOVED lines=8> */
[----:B0-----:R-:W-:Y:S01]  /*4be0*/  FMUL.FTZ R171, R67, R10 ;  /* 0x0000000a43ab7220 */ /* 0x001fe20000410000 */
[----:B------:R0:W-:Y:S01]  /*4bf0*/  STS [R140+0x858], R191 ;  /* 0x000858bf8c007388 */ /* 0x0001e20000000800 */
[----:B------:R-:W-:Y:S01]  /*4c00*/  FMUL.FTZ R207, R15, R204 ;  /* 0x000000cc0fcf7220 */ /* 0x000fe20000410000 */
[----:B------:R-:W-:Y:S01]  /*4c10*/  FFMA.FTZ R7, R187, R10, R6 ;  /* 0x0000000abb077223 */ /* 0x000fe20000010006 */
[----:B------:R-:W-:Y:S01]  /*4c20*/  FMUL.FTZ R10, R18, R197 ;  /* 0x000000c5120a7220 */ /* 0x000fe20000410000 */
[----:B-1----:R-:W-:Y:S01]  /*4c30*/  FMUL.FTZ R195, R17, R206 ;  /* 0x000000ce11c37220 */ /* 0x002fe20000410000 */
[----:B------:R1:W-:Y:S01]  /*4c40*/  STS [R140+0x860], R11 ;  /* 0x0008600b8c007388 */ /* 0x0003e20000000800 */
[----:B------:R-:W-:Y:S01]  /*4c50*/  FFMA.FTZ R6, R184, R183, R7 ;  /* 0x000000b7b8067223 */ /* 0x000fe20000010007 */
[-C--:B--2---:R-:W-:Y:S01]  /*4c60*/  FMUL.FTZ R173, R65, R172.reuse ;  /* 0x000000ac41ad7220 */ /* 0x084fe20000410000 */
[----:B------:R-:W-:Y:S01]  /*4c70*/  FMUL.FTZ R180, R12, R199 ;  /* 0x000000c70cb47220 */ /* 0x000fe20000410000 */
[----:B------:R2:W-:Y:S01]  /*4c80*/  STS [R140+0x864], R171 ;  /* 0x000864ab8c007388 */ /* 0x0005e20000000800 */
[----:B0-----:R-:W-:Y:S01]  /*4c90*/  FMUL.FTZ R191, R62, R211 ;  /* 0x000000d33ebf7220 */ /* 0x001fe20000410000 */
[----:B------:R-:W-:Y:S01]  /*4ca0*/  FFMA.FTZ R7, R185, R172, R6 ;  /* 0x000000acb9077223 */ /* 0x000fe20000010006 */
[----:B------:R-:W-:Y:S01]  /*4cb0*/  FMUL.FTZ R172, R14, R203 ;  /* 0x000000cb0eac7220 */ /* 0x000fe20000410000 */
[----:B------:R0:W-:Y:S01]  /*4cc0*/  STS [R140+0x868], R209 ;  /* 0x000868d18c007388 */ /* 0x0001e20000000800 */
[----:B------:R-:W-:Y:S01]  /*4cd0*/  FMUL.FTZ R183, R59, R176 ;  /* 0x000000b03bb77220 */ /* 0x000fe20000410000 */
[----:B-1----:R-:W-:Y:S01]  /*4ce0*/  FMUL.FTZ R11, R61, R10 ;  /* 0x0000000a3d0b7220 */ /* 0x002fe20000410000 */
[----:B------:R-:W-:Y:S01]  /*4cf0*/  FFMA.FTZ R6, R182, R211, R7 ;  /* 0x000000d3b6067223 */ /* 0x000fe20000010007 */
[----:B------:R1:W-:Y:S01]  /*4d00*/  STS [R140+0x86c], R173 ;  /* 0x00086cad8c007388 */ /* 0x0003e20000000800 */
[----:B------:R-:W-:-:S02]  /*4d10*/  VIADD R211, R142, 0x40 ;  /* 0x000000408ed37836 */ /* 0x000fc40000000000 */
[-C--:B--2---:R-:W-:Y:S01]  /*4d20*/  FMUL.FTZ R171, R58, R195.reuse ;  /* 0x000000c33aab7220 */ /* 0x084fe20000410000 */
[----:B------:R-:W-:Y:S01]  /*4d30*/  FFMA.FTZ R7, R177, R10, R6 ;  /* 0x0000000ab1077223 */ /* 0x000fe20000010006 */
[----:B------:R2:W-:Y:S01]  /*4d40*/  STS [R140+0x870], R191 ;  /* 0x000870bf8c007388 */ /* 0x0005e20000000800 */
[----:B0-----:R-:W-:Y:S01]  /*4d50*/  FMUL.FTZ R209, R13, R202 ;  /* 0x000000ca0dd17220 */ /* 0x001fe20000410000 */
[----:B------:R-:W-:Y:S02]  /*4d60*/  LEA.HI R211, R211, R142, RZ, 0x1b ;  /* 0x0000008ed3d37211 */ /* 0x000fe400078fd8ff */
[----:B------:R0:W-:Y:S01]  /*4d70*/  STS [R140+0x874], R11 ;  /* 0x0008740b8c007388 */ /* 0x0001e20000000800 */
[----:B------:R-:W-:Y:S01]  /*4d80*/  FFMA.FTZ R6, R174, R195, R7 ;  /* 0x000000c3ae067223 */ /* 0x000fe20000010007 */
[----:B-1----:R-:W-:Y:S02]  /*4d90*/  FMUL.FTZ R173, R56, R207 ;  /* 0x000000cf38ad7220 */ /* 0x002fe40000410000 */
[----:B------:R1:W-:Y:S01]  /*4da0*/  STS [R140+0x878], R171 ;  /* 0x000878ab8c007388 */ /* 0x0003e20000000800 */
[----:B------:R-:W-:Y:S01]  /*4db0*/  FFMA.FTZ R7, R175, R176, R6 ;  /* 0x000000b0af077223 */ /* 0x000fe20000010006 */
[----:B--2---:R-:W-:Y:S01]  /*4dc0*/  FMUL.FTZ R191, R55, R172 ;  /* 0x000000ac37bf7220 */ /* 0x004fe20000410000 */
[----:B------:R-:W-:Y:S01]  /*4dd0*/  FFMA.FTZ R176, R46, R221, R213 ;  /* 0x000000dd2eb07223 */ /* 0x000fe200000100d5 */
[----:B------:R2:W-:Y:S01]  /*4de0*/  STS [R140+0x87c], R183 ;  /* 0x00087cb78c007388 */ /* 0x0005e20000000800 */
[----:B------:R-:W-:Y:S01]  /*4df0*/  FFMA.FTZ R10, R166, R207, R7 ;  /* 0x000000cfa60a7223 */ /* 0x000fe20000010007 */
[----:B0-----:R-:W-:Y:S01]  /*4e00*/  FMUL.FTZ R11, R52, R209 ;  /* 0x000000d1340b7220 */ /* 0x001fe20000410000 */
[----:B------:R-:W-:Y:S01]  /*4e10*/  LEA R6, P0, R4, UR48, 0x2 ;  /* 0x0000003004067c11 */ /* 0x000fe2000f8010ff */
[----:B------:R0:W-:Y:S01]  /*4e20*/  STS [R140+0x880], R173 ;  /* 0x000880ad8c007388 */ /* 0x0001e20000000800 */
[----:B-1----:R-:W-:-:S03]  /*4e30*/  FMUL.FTZ R171, R53, R180 ;  /* 0x000000b435ab7220 */ /* 0x002fc60000410000 */
[----:B------:R-:W-:Y:S01]  /*4e40*/  STS [R140+0x884], R191 ;  /* 0x000884bf8c007388 */ /* 0x000fe20000000800 */
[----:B--2---:R-:W-:-:S03]  /*4e50*/  MOV R183, UR47 ;  /* 0x0000002f00b77c02 */ /* 0x004fc60008000f00 */
[----:B------:R1:W-:Y:S01]  /*4e60*/  STS [R140+0x888], R11 ;  /* 0x0008880b8c007388 */ /* 0x0003e20000000800 */
[----:B0-----:R-:W-:Y:S01]  /*4e70*/  LEA R173, R211, UR25, 0x2 ;  /* 0x00000019d3ad7c11 */ /* 0x001fe2000f8e10ff */
[----:B------:R-:W-:Y:S02]  /*4e80*/  IMAD R7, R183, UR6, R5 ;  /* 0x00000006b7077c24 */ /* 0x000fe4000f8e0205 */
[----:B------:R0:W-:Y:S01]  /*4e90*/  STS [R140+0x88c], R171 ;  /* 0x00088cab8c007388 */ /* 0x0001e20000000800 */
[----:B------:R-:W-:Y:S02]  /*4ea0*/  IMAD.U32 R183, RZ, RZ, UR26 ;  /* 0x0000001affb77e24 */ /* 0x000fe4000f8e00ff */
[----:B------:R-:W-:Y:S01]  /*4eb0*/  FFMA.FTZ R5, R167, R172, R10 ;  /* 0x000000aca7057223 */ /* 0x000fe2000001000a */
[----:B------:R-:W-:Y:S01]  /*4ec0*/  BAR.SYNC.DEFER_BLOCKING 0x0 ;  /* 0x0000000000007b1d */ /* 0x000fe20000010000 */
[----:B------:R-:W-:Y:S01]  /*4ed0*/  LEA.HI.X R7, R4, UR49, R7, 0x2, P0 ;  /* 0x0000003104077c11 */ /* 0x000fe200080f1407 */
[----:B-1----:R-:W-:Y:S01]  /*4ee0*/  FFMA.FTZ R11, R45, R218, R176 ;  /* 0x000000da2d0b7223 */ /* 0x002fe200000100b0 */
[----:B------:R-:W-:Y:S01]  /*4ef0*/  IADD3 R176, PT, PT, R183, -UR24, -R142 ;  /* 0x80000018b7b07c10 */ /* 0x000fe2000fffe88e */
[----:B------:R-:W-:Y:S01]  /*4f00*/  FFMA.FTZ R4, R164, R209, R5 ;  /* 0x000000d1a4047223 */ /* 0x000fe20000010005 */
[----:B------:R-:W-:Y:S01]  /*4f10*/  IADD3 R5, PT, PT, R142, 0x80, RZ ;  /* 0x000000808e057810 */ /* 0x000fe20007ffe0ff */
[----:B------:R-:W-:Y:S01]  /*4f20*/  FFMA.FTZ R10, R44, R219, R11 ;  /* 0x000000db2c0a7223 */ /* 0x000fe2000001000b */
[----:B------:R-:W-:Y:S01]  /*4f30*/  ISETP.GE.AND P6, PT, R176, 0x1, PT ;  /* 0x00000001b000780c */ /* 0x000fe20003fc6270 */
[----:B------:R-:W-:Y:S01]  /*4f40*/  FFMA.FTZ R11, R165, R180, R4 ;  /* 0x000000b4a50b7223 */ /* 0x000fe20000010004 */
[----:B0-----:R-:W-:-:S02]  /*4f50*/  IADD3 R171, PT, PT, R142, 0xc0, RZ ;  /* 0x000000c08eab7810 */ /* 0x001fc40007ffe0ff */
[-C--:B------:R-:W-:Y:S02]  /*4f60*/  LEA.HI R5, R5, R142.reuse, RZ, 0x1b ;  /* 0x0000008e05057211 */ /* 0x080fe400078fd8ff */
[----:B------:R-:W-:Y:S02]  /*4f70*/  IADD3 R183, PT, PT, R142, 0x100, RZ ;  /* 0x000001008eb77810 */ /* 0x000fe40007ffe0ff */
[----:B------:R-:W-:Y:S02]  /*4f80*/  LEA.HI R171, R171, R142, RZ, 0x1b ;  /* 0x0000008eabab7211 */ /* 0x000fe400078fd8ff */
[----:B------:R-:W-:Y:S02]  /*4f90*/  LEA R172, R5, UR25, 0x2 ;  /* 0x0000001905ac7c11 */ /* 0x000fe4000f8e10ff */
[C---:B------:R-:W-:Y:S02]  /*4fa0*/  ISETP.GE.AND P5, PT, R176.reuse, 0x41, PT ;  /* 0x00000041b000780c */ /* 0x040fe40003fa6270 */
[----:B------:R-:W-:-:S02]  /*4fb0*/  ISETP.GE.AND P4, PT, R176, 0x81, PT ;  /* 0x00000081b000780c */ /* 0x000fc40003f86270 */
[C---:B------:R-:W-:Y:S01]  /*4fc0*/  ISETP.GE.AND P3, PT, R176.reuse, 0xc1, PT ;  /* 0x000000c1b000780c */ /* 0x040fe20003f66270 */
[----:B------:R-:W0:Y:S01]  /*4fd0*/  LDS R173, [R173+0x950] ;  /* 0x00095000adad7984 */ /* 0x000e220000000800 */
[----:B------:R-:W-:Y:S01]  /*4fe0*/  ISETP.GE.AND P0, PT, R176, 0x101, PT ;  /* 0x00000101b000780c */ /* 0x000fe20003f06270 */
[----:B------:R-:W-:-:S12]  /*4ff0*/  @!P6 BRA `(.L_x_4081) ;  /* 0x000000000010e947 */ /* 0x000fd80003800000 */
[----:B------:R-:W-:-:S04]  /*5000*/  LEA.HI R4, R142, R142, RZ, 0x1b ;  /* 0x0000008e8e047211 */ /* 0x000fc800078fd8ff */
[----:B------:R-:W-:-:S05]  /*5010*/  LEA R4, R4, UR25, 0x2 ;  /* 0x0000001904047c11 */ /* 0x000fca000f8e10ff */
[----:B------:R-:W1:Y:S04]  /*5020*/  LDS R5, [R4+0x850] ;  /* 0x0008500004057984 */ /* 0x000e680000000800 */
[----:B-1----:R1:W-:Y:S02]  /*5030*/  REDG.E.ADD.F32.FTZ.RN.STRONG.GPU desc[UR28][R6.64], R5 ;  /* 0x00000005060079a6 */ /* 0x0023e4000c12f31c */
.L_x_4081:
[----:B------:R-:W-:Y:S05]  /*5040*/  BSYNC.RECONVERGENT B0 ;  /* 0x0000000000007941 */ /* 0x000fea0003800200 */
.L_x_4080:
[----:B------:R-:W-:Y:S01]  /*5050*/  BSSY.RECONVERGENT B0, `(.L_x_4082) ;  /* 0x0000004000007945 */ /* 0x000fe20003800200 */
[----:B------:R-:W-:-:S03]  /*5060*/  ISETP.GE.AND P6, PT, R176, 0x141, PT ;  /* 0x00000141b000780c */ /* 0x000fc60003fc6270 */
[----:B------:R-:W-:Y:S10]  /*5070*/  @!P5 BRA `(.L_x_4083) ;  /* 0x000000000004d947 */ /* 0x000ff40003800000 */
[----:B0-----:R2:W-:Y:S02]  /*5080*/  REDG.E.ADD.F32.FTZ.RN.STRONG.GPU desc[UR28][R6.64+0x100], R173 ;  /* 0x000100ad060079a6 */ /* 0x0015e4000c12f31c */
.L_x_4083:
[----:B------:R-:W-:Y:S05]  /*5090*/  BSYNC.RECONVERGENT B0 ;  /* 0x0000000000007941 */ /* 0x000fea0003800200 */
.L_x_4082:
[----:B-1----:R1:W3:Y:S01]  /*50a0*/  LDS R5, [R172+0xa50] ;  /* 0x000a5000ac057984 */ /* 0x0022e20000000800 */
[----:B------:R-:W-:Y:S01]  /*50b0*/  BSSY.RECONVERGENT B0, `(.L_x_4084) ;  /* 0x0000006000007945 */ /* 0x000fe20003800200 */
[----:B0-2---:R-:W-:Y:S01]  /*50c0*/  VIADD R173, R142, 0x140 ;  /* 0x000001408ead7836 */ /* 0x005fe20000000000 */
[----:B------:R-:W-:Y:S02]  /*50d0*/  LEA.HI R183, R183, R142, RZ, 0x1b ;  /* 0x0000008eb7b77211 */ /* 0x000fe400078fd8ff */
[----:B------:R-:W-:Y:S01]  /*50e0*/  LEA R171, R171, UR25, 0x2 ;  /* 0x00000019abab7c11 */ /* 0x000fe2000f8e10ff */
[----:B------:R-:W-:Y:S06]  /*50f0*/  @!P4 BRA `(.L_x_4085) ;  /* 0x000000000004c947 */ /* 0x000fec0003800000 */
[----:B---3--:R0:W-:Y:S02]  /*5100*/  REDG.E.ADD.F32.FTZ.RN.STRONG.GPU desc[UR28][R6.64+0x200], R5 ;  /* 0x00020005060079a6 */ /* 0x0081e4000c12f31c */
.L_x_4085:
[----:B------:R-:W-:Y:S05]  /*5110*/  BSYNC.RECONVERGENT B0 ;  /* 0x0000000000007941 */ /* 0x000fea0003800200 */
.L_x_4084:
[----:B0--3--:R0:W2:Y:S01]  /*5120*/  LDS R5, [R171+0xb50] ;  /* 0x000b5000ab057984 */ /* 0x0090a20000000800 */
[----:B------:R-:W-:Y:S01]  /*5130*/  BSSY.RECONVERGENT B0, `(.L_x_4086) ;  /* 0x0000005000007945 */ /* 0x000fe20003800200 */
[----:B------:R-:W-:Y:S02]  /*5140*/  LEA.HI R173, R173, R142, RZ, 0x1b ;  /* 0x0000008eadad7211 */ /* 0x000fe400078fd8ff */
[----:B------:R-:W-:Y:S01]  /*5150*/  LEA R183, R183, UR25, 0x2 ;  /* 0x00000019b7b77c11 */ /* 0x000fe2000f8e10ff */
[----:B------:R-:W-:Y:S06]  /*5160*/  @!P3 BRA `(.L_x_4087) ;  /* 0x000000000004b947 */ /* 0x000fec0003800000 */
[----:B--2---:R3:W-:Y:S02]  /*5170*/  REDG.E.ADD.F32.FTZ.RN.STRONG.GPU desc[UR28][R6.64+0x300], R5 ;  /* 0x00030005060079a6 */ /* 0x0047e4000c12f31c */
.L_x_4087:
[----:B------:R-:W-:Y:S05]  /*5180*/  BSYNC.RECONVERGENT B0 ;  /* 0x0000000000007941 */ /* 0x000fea0003800200 */
.L_x_4086:
[----:B--23--:R2:W3:Y:S01]  /*5190*/  LDS R5, [R183+0xc50] ;  /* 0x000c5000b7057984 */ /* 0x00c4e20000000800 */
[----:B------:R-:W-:Y:S01]  /*51a0*/  BSSY.RECONVERGENT B0, `(.L_x_4088) ;  /* 0x0000004000007945 */ /* 0x000fe20003800200 */
[----:B------:R-:W-:-:S03]  /*51b0*/  LEA R4, R173, UR25, 0x2 ;  /* 0x00000019ad047c11 */ /* 0x000fc6000f8e10ff */
[----:B------:R-:W-:Y:S05]  /*51c0*/  @!P0 BRA `(.L_x_4089) ;  /* 0x0000000000048947 */ /* 0x000fea0003800000 */
[----:B---3--:R4:W-:Y:S02]  /*51d0*/  REDG.E.ADD.F32.FTZ.RN.STRONG.GPU desc[UR28][R6.64+0x400], R5 ;  /* 0x00040005060079a6 */ /* 0x0089e4000c12f31c */
.L_x_4089:
[----:B------:R-:W-:Y:S05]  /*51e0*/  BSYNC.RECONVERGENT B0 ;  /* 0x0000000000007941 */ /* 0x000fea0003800200 */
.L_x_4088:
[----:B---34-:R3:W4:Y:S01]  /*51f0*/  LDS R5, [R4+0xd50] ;  /* 0x000d500004057984 */ /* 0x0187220000000800 */
[----:B------:R-:W-:Y:S01]  /*5200*/  BSSY.RECONVERGENT B0, `(.L_x_4090) ;  /* 0x0000005000007945 */ /* 0x000fe20003800200 */
[C---:B0-----:R-:W-:Y:S02]  /*5210*/  IADD3 R171, PT, PT, R142.reuse, 0x180, RZ ;  /* 0x000001808eab7810 */ /* 0x041fe40007ffe0ff */
[----:B------:R-:W-:Y:S01]  /*5220*/  IADD3 R173, PT, PT, R142, 0x1c0, RZ ;  /* 0x000001c08ead7810 */ /* 0x000fe20007ffe0ff */
[----:B------:R-:W-:Y:S06]  /*5230*/  @!P6 BRA `(.L_x_4091) ;  /* 0x000000000004e947 */ /* 0x000fec0003800000 */
[----:B----4-:R0:W-:Y:S02]  /*5240*/  REDG.E.ADD.F32.FTZ.RN.STRONG.GPU desc[UR28][R6.64+0x500], R5 ;  /* 0x00050005060079a6 */ /* 0x0101e4000c12f31c */
.L_x_4091:
[----:B------:R-:W-:Y:S05]  /*5250*/  BSYNC.RECONVERGENT B0 ;  /* 0x0000000000007941 */ /* 0x000fea0003800200 */
.L_x_4090:
[-C--:B------:R-:W-:Y:S01]  /*5260*/  LEA.HI R171, R171, R142.reuse, RZ, 0x1b ;  /* 0x0000008eabab7211 */ /* 0x080fe200078fd8ff */
[----:B------:R-:W-:Y:S01]  /*5270*/  BSSY.RECONVERGENT B0, `(.L_x_4092) ;  /* 0x000000e000007945 */ /* 0x000fe20003800200 */
[-C--:B---3--:R-:W-:Y:S01]  /*5280*/  LEA.HI R4, R3, R142.reuse, RZ, 0x1b ;  /* 0x0000008e03047211 */ /* 0x088fe200078fd8ff */
[----:B0---4-:R-:W-:Y:S01]  /*5290*/  VIADD R5, R142, 0x240 ;  /* 0x000002408e057836 */ /* 0x011fe20000000000 */
[----:B------:R-:W-:Y:S02]  /*52a0*/  LEA R3, R171, UR25, 0x2 ;  /* 0x00000019ab037c11 */ /* 0x000fe4000f8e10ff */
[C---:B------:R-:W-:Y:S02]  /*52b0*/  ISETP.GE.AND P6, PT, R176.reuse, 0x181, PT ;  /* 0x00000181b000780c */ /* 0x040fe40003fc6270 */
[----:B------:R-:W-:Y:S02]  /*52c0*/  LEA.HI R173, R173, R142, RZ, 0x1b ;  /* 0x0000008eadad7211 */ /* 0x000fe400078fd8ff */
[----:B------:R-:W0:Y:S01]  /*52d0*/  LDS R3, [R3+0xe50] ;  /* 0x000e500003037984 */ /* 0x000e220000000800 */
[----:B------:R-:W-:-:S02]  /*52e0*/  ISETP.GE.AND P0, PT, R176, 0x1c1, PT ;  /* 0x000001c1b000780c */ /* 0x000fc40003f06270 */
[----:B------:R-:W-:Y:S02]  /*52f0*/  LEA R173, R173, UR25, 0x2 ;  /* 0x00000019adad7c11 */ /* 0x000fe4000f8e10ff */
[C---:B------:R-:W-:Y:S02]  /*5300*/  ISETP.GE.AND P3, PT, R176.reuse, 0x201, PT ;  /* 0x00000201b000780c */ /* 0x040fe40003f66270 */
[C---:B------:R-:W-:Y:S02]  /*5310*/  ISETP.GE.AND P4, PT, R176.reuse, 0x241, PT ;  /* 0x00000241b000780c */ /* 0x040fe40003f86270 */
[----:B------:R-:W-:Y:S01]  /*5320*/  ISETP.GE.AND P5, PT, R176, 0x281, PT ;  /* 0x00000281b000780c */ /* 0x000fe20003fa6270 */
[----:B------:R-:W-:-:S12]  /*5330*/  @!P6 BRA `(.L_x_4093) ;  /* 0x000000000004e947 */ /* 0x000fd80003800000 */
[----:B0-----:R3:W-:Y:S02]  /*5340*/  REDG.E.ADD.F32.FTZ.RN.STRONG.GPU desc[UR28][R6.64+0x600], R3 ;  /* 0x00060003060079a6 */ /* 0x0017e4000c12f31c */
.L_x_4093:
[----:B------:R-:W-:Y:S05]  /*5350*/  BSYNC.RECONVERGENT B0 ;  /* 0x0000000000007941 */ /* 0x000fea0003800200 */
.L_x_4092:
[----:B0--3--:R0:W3:Y:S01]  /*5360*/  LDS R3, [R173+0xf50] ;  /* 0x000f5000ad037984 */ /* 0x0090e20000000800 */
[----:B------:R-:W-:Y:S01]  /*5370*/  BSSY.RECONVERGENT B0, `(.L_x_4094) ;  /* 0x0000006000007945 */ /* 0x000fe20003800200 */
[----:B------:R-:W-:Y:S02]  /*5380*/  IADD3 R171, PT, PT, R142, 0x280, RZ ;  /* 0x000002808eab7810 */ /* 0x000fe40007ffe0ff */
[----:B------:R-:W-:Y:S02]  /*5390*/  LEA R4, R4, UR25, 0x2 ;  /* 0x0000001904047c11 */ /* 0x000fe4000f8e10ff */
[----:B------:R-:W-:Y:S01]  /*53a0*/  LEA.HI R5, R5, R142, RZ, 0x1b ;  /* 0x0000008e05057211 */ /* 0x000fe200078fd8ff */
[----:B------:R-:W-:Y:S06]  /*53b0*/  @!P0 BRA `(.L_x_4095) ;  /* 0x0000000000048947 */ /* 0x000fec0003800000 */
[----:B---3--:R4:W-:Y:S02]  /*53c0*/  REDG.E.ADD.F32.FTZ.RN.STRONG.GPU desc[UR28][R6.64+0x700], R3 ;  /* 0x00070003060079a6 */ /* 0x0089e4000c12f31c */
.L_x_4095:
[----:B------:R-:W-:Y:S05]  /*53d0*/  BSYNC.RECONVERGENT B0 ;  /* 0x0000000000007941 */ /* 0x000fea0003800200 */
.L_x_4094:
[----:B---34-:R3:W4:Y:S01]  /*53e0*/  LDS R3, [R4+0x1050] ;  /* 0x0010500004037984 */ /* 0x0187220000000800 */
[----:B------:R-:W-:Y:S01]  /*53f0*/  BSSY.RECONVERGENT B0, `(.L_x_4096) ;  /* 0x0000005000007945 */ /* 0x000fe20003800200 */
[----:B------:R-:W-:Y:S02]  /*5400*/  LEA.HI R171, R171, R142, RZ, 0x1b ;  /* 0x0000008eabab7211 */ /* 0x000fe400078fd8ff */
[----:B------:R-:W-:Y:S01]  /*5410*/  LEA R5, R5, UR25, 0x2 ;  /* 0x0000001905057c11 */ /* 0x000fe2000f8e10ff */
[----:B------:R-:W-:Y:S06]  /*5420*/  @!P3 BRA `(.L_x_4097) ;  /* 0x000000000004b947 */ /* 0x000fec0003800000 */
[----:B----4-:R4:W-:Y:S02]  /*5430*/  REDG.E.ADD.F32.FTZ.RN.STRONG.GPU desc[UR28][R6.64+0x800], R3 ;  /* 0x00080003060079a6 */ /* 0x0109e4000c12f31c */
.L_x_4097:
[----:B------:R-:W-:Y:S05]  /*5440*/  BSYNC.RECONVERGENT B0 ;  /* 0x0000000000007941 */ /* 0x000fea0003800200 */
.L_x_4096:
[----:B----4-:R4:W0:Y:S01]  /*5450*/  LDS R3, [R5+0x1150] ;  /* 0x0011500005037984 */ /* 0x0108220000000800 */
[----:B------:R-:W-:Y:S01]  /*5460*/  BSSY.RECONVERGENT B0, `(.L_x_4098) ;  /* 0x0000004000007945 */ /* 0x000fe20003800200 */
[----:B---3--:R-:W-:-:S03]  /*5470*/  LEA R4, R171, UR25, 0x2 ;  /* 0x00000019ab047c11 */ /* 0x008fc6000f8e10ff */
[----:B------:R-:W-:Y:S05]  /*5480*/  @!P4 BRA `(.L_x_4099) ;  /* 0x000000000004c947 */ /* 0x000fea0003800000 */
[----:B0-----:R3:W-:Y:S02]  /*5490*/  REDG.E.ADD.F32.FTZ.RN.STRONG.GPU desc[UR28][R6.64+0x900], R3 ;  /* 0x00090003060079a6 */ /* 0x0017e4000c12f31c */
.L_x_4099:
[----:B------:R-:W-:Y:S05]  /*54a0*/  BSYNC.RECONVERGENT B0 ;  /* 0x0000000000007941 */ /* 0x000fea0003800200 */
.L_x_4098:
[----:B0--3--:R0:W3:Y:S01]  /*54b0*/  LDS R3, [R4+0x1250] ;  /* 0x0012500004037984 */ /* 0x0090e20000000800 */
[----:B------:R-:W-:Y:S01]  /*54c0*/  BSSY.RECONVERGENT B0, `(.L_x_4100) ;  /* 0x0000005000007945 */ /* 0x000fe20003800200 */
[C---:B----4-:R-:W-:Y:S01]  /*54d0*/  IADD3 R5, PT, PT, R142.reuse, 0x2c0, RZ ;  /* 0x000002c08e057810 */ /* 0x050fe20007ffe0ff */
[----:B------:R-:W-:Y:S02]  /*54e0*/  VIADD R171, R142, 0x300 ;  /* 0x000003008eab7836 */ /* 0x000fe40000000000 */
[----:B------:R-:W-:Y:S05]  /*54f0*/  @!P5 BRA `(.L_x_4101) ;  /* 0x000000000004d947 */ /* 0x000fea0003800000 */
[----:B---3--:R4:W-:Y:S02]  /*5500*/  REDG.E.ADD.F32.FTZ.RN.STRONG.GPU desc[UR28][R6.64+0xa00], R3 ;  /* 0x000a0003060079a6 */ /* 0x0089e4000c12f31c */
.L_x_4101:
[----:B------:R-:W-:Y:S05]  /*5510*/  BSYNC.RECONVERGENT B0 ;  /* 0x0000000000007941 */ /* 0x000fea0003800200 */
.L_x_4100:
[----:B---34-:R-:W-:Y:S01]  /*5520*/  IADD3 R3, PT, PT, R142, 0x340, RZ ;  /* 0x000003408e037810 */ /* 0x018fe20007ffe0ff */
[----:B------:R-:W-:Y:S01]  /*5530*/  BSSY.RECONVERGENT B0, `(.L_x_4102) ;  /* 0x000000f000007945 */ /* 0x000fe20003800200 */
[-C--:B------:R-:W-:Y:S02]  /*5540*/  LEA.HI R5, R5, R142.reuse, RZ, 0x1b ;  /* 0x0000008e05057211 */ /* 0x080fe400078fd8ff */
[-C--:B0-----:R-:W-:Y:S02]  /*5550*/  LEA.HI R4, R3, R142.reuse, RZ, 0x1b ;  /* 0x0000008e03047211 */ /* 0x081fe400078fd8ff */
        /* <DEDUP_REMOVED lines=12> */
.L_x_4103:
[----:B------:R-:W-:Y:S05]  /*5620*/  BSYNC.RECONVERGENT B0 ;  /* 0x0000000000007941 */ /* 0x000fea0003800200 */
.L_x_4102:
[----:B0--3--:R0:W3:Y:S01]  /*5630*/  LDS R3, [R171+0x1450] ;  /* 0x00145000ab037984 */ /* 0x0090e20000000800 */
[----:B------:R-:W-:Y:S01]  /*5640*/  BSSY.RECONVERGENT B0, `(.L_x_4104) ;  /* 0x0000006000007945 */ /* 0x000fe20003800200 */
[----:B------:R-:W-:Y:S01]  /*5650*/  VIADD R5, R142, 0x3c0 ;  /* 0x000003c08e057836 */ /* 0x000fe20000000000 */
[----:B------:R-:W-:Y:S02]  /*5660*/  LEA.HI R173, R173, R142, RZ, 0x1b ;  /* 0x0000008eadad7211 */ /* 0x000fe400078fd8ff */
[----:B------:R-:W-:Y:S01]  /*5670*/  LEA R4, R4, UR25, 0x2 ;  /* 0x0000001904047c11 */ /* 0x000fe2000f8e10ff */
[----:B------:R-:W-:Y:S06]  /*5680*/  @!P0 BRA `(.L_x_4105) ;  /* 0x0000000000048947 */ /* 0x000fec0003800000 */
[----:B---3--:R4:W-:Y:S02]  /*5690*/  REDG.E.ADD.F32.FTZ.RN.STRONG.GPU desc[UR28][R6.64+0xc00], R3 ;  /* 0x000c0003060079a6 */ /* 0x0089e4000c12f31c */
.L_x_4105:
[----:B------:R-:W-:Y:S05]  /*56a0*/  BSYNC.RECONVERGENT B0 ;  /* 0x0000000000007941 */ /* 0x000fea0003800200 */
.L_x_4104:
[----:B---34-:R3:W4:Y:S01]  /*56b0*/  LDS R3, [R4+0x1550] ;  /* 0x0015500004037984 */ /* 0x0187220000000800 */
[----:B------:R-:W-:Y:S01]  /*56c0*/  BSSY.RECONVERGENT B0, `(.L_x_4106) ;  /* 0x0000005000007945 */ /* 0x000fe20003800200 */
[----:B------:R-:W-:Y:S02]  /*56d0*/  LEA.HI R5, R5, R142, RZ, 0x1b ;  /* 0x0000008e05057211 */ /* 0x000fe400078fd8ff */
[----:B------:R-:W-:Y:S01]  /*56e0*/  LEA R173, R173, UR25, 0x2 ;  /* 0x00000019adad7c11 */ /* 0x000fe2000f8e10ff */
[----:B------:R-:W-:Y:S06]  /*56f0*/  @!P3 BRA `(.L_x_4107) ;  /* 0x000000000004b947 */ /* 0x000fec0003800000 */
[----:B----4-:R4:W-:Y:S02]  /*5700*/  REDG.E.ADD.F32.FTZ.RN.STRONG.GPU desc[UR28][R6.64+0xd00], R3 ;  /* 0x000d0003060079a6 */ /* 0x0109e4000c12f31c */
.L_x_4107:
[----:B------:R-:W-:Y:S05]  /*5710*/  BSYNC.RECONVERGENT B0 ;  /* 0x0000000000007941 */ /* 0x000fea0003800200 */
.L_x_4106:
[----:B----4-:R4:W0:Y:S01]  /*5720*/  LDS R3, [R173+0x1650] ;  /* 0x00165000ad037984 */ /* 0x0108220000000800 */
[----:B------:R-:W-:Y:S01]  /*5730*/  BSSY.RECONVERGENT B0, `(.L_x_4108) ;  /* 0x0000004000007945 */ /* 0x000fe20003800200 */
[----:B------:R-:W-:-:S03]  /*5740*/  LEA R5, R5, UR25, 0x2 ;  /* 0x0000001905057c11 */ /* 0x000fc6000f8e10ff */
[----:B------:R-:W-:Y:S05]  /*5750*/  @!P4 BRA `(.L_x_4109) ;  /* 0x000000000004c947 */ /* 0x000fea0003800000 */
[----:B0-----:R0:W-:Y:S02]  /*5760*/  REDG.E.ADD.F32.FTZ.RN.STRONG.GPU desc[UR28][R6.64+0xe00], R3 ;  /* 0x000e0003060079a6 */ /* 0x0011e4000c12f31c */
.L_x_4109:
[----:B------:R-:W-:Y:S05]  /*5770*/  BSYNC.RECONVERGENT B0 ;  /* 0x0000000000007941 */ /* 0x000fea0003800200 */
.L_x_4108:
[----:B0-----:R0:W0:Y:S01]  /*5780*/  LDS R3, [R5+0x1750] ;  /* 0x0017500005037984 */ /* 0x0010220000000800 */
[----:B------:R-:W-:Y:S04]  /*5790*/  BSSY.RECONVERGENT B0, `(.L_x_4110) ;  /* 0x0000003000007945 */ /* 0x000fe80003800200 */
[----:B------:R-:W-:Y:S05]  /*57a0*/  @!P5 BRA `(.L_x_4111) ;  /* 0x000000000004d947 */ /* 0x000fea0003800000 */
[----:B0-----:R0:W-:Y:S02]  /*57b0*/  REDG.E.ADD.F32.FTZ.RN.STRONG.GPU desc[UR28][R6.64+0xf00], R3 ;  /* 0x000f0003060079a6 */ /* 0x0011e4000c12f31c */
.L_x_4111:
[----:B------:R-:W-:Y:S05]  /*57c0*/  BSYNC.RECONVERGENT B0 ;  /* 0x0000000000007941 */ /* 0x000fea0003800200 */
.L_x_4110:
[----:B0-----:R-:W0:Y:S01]  /*57d0*/  SHFL.DOWN PT, R3, R10, 0x1, 0x1f ;  /* 0x08201f000a037f89 */ /* 0x001e2200000e0000 */
[----:B------:R-:W-:Y:S01]  /*57e0*/  ISETP.GT.AND P0, PT, R123, 0x1e, PT ;  /* 0x0000001e7b00780c */ /* 0x000fe20003f04270 */
[----:B------:R-:W-:Y:S01]  /*57f0*/  FMUL.FTZ R150, R150, R199 ;  /* 0x000000c796967220 */ /* 0x000fe20000410000 */
[----:B------:R-:W-:Y:S01]  /*5800*/  FMUL.FTZ R151, R151, R202 ;  /* 0x000000ca97977220 */ /* 0x000fe20000410000 */
[----:B---3--:R-:W3:Y:S01]  /*5810*/  SHFL.DOWN PT, R4, R11, 0x1, 0x1f ;  /* 0x08201f000b047f89 */ /* 0x008ee200000e0000 */
[----:B------:R-:W-:Y:S01]  /*5820*/  FMUL.FTZ R152, R152, R203 ;  /* 0x000000cb98987220 */ /* 0x000fe20000410000 */
[----:B------:R-:W-:Y:S01]  /*5830*/  FFMA.FTZ R29, R12, R150, R29 ;  /* 0x000000960c1d7223 */ /* 0x000fe2000001001d */
[----:B------:R-:W-:Y:S01]  /*5840*/  FFMA.FTZ R28, R13, R151, R28 ;  /* 0x000000970d1c7223 */ /* 0x000fe2000001001c */
[----:B------:R-:W-:Y:S01]  /*5850*/  FMUL.FTZ R153, R153, R204 ;  /* 0x000000cc99997220 */ /* 0x000fe20000410000 */
[----:B------:R-:W-:Y:S01]  /*5860*/  FFMA.FTZ R31, R14, R152, R31 ;  /* 0x000000980e1f7223 */ /* 0x000fe2000001001f */
        /* <DEDUP_REMOVED lines=9> */
[----:B------:R-:W-:Y:S01]  /*5900*/  FFMA.FTZ R30, R15, R153, R30 ;  /* 0x000000990f1e7223 */ /* 0x000fe2000001001e */
[----:B------:R-:W-:Y:S01]  /*5910*/  ISETP.NE.AND P3, PT, R142, RZ, PT ;  /* 0x000000ff8e00720c */ /* 0x000fe20003f65270 */
[----:B------:R-:W-:Y:S01]  /*5920*/  FMUL.FTZ R163, R163, R168 ;  /* 0x000000a8a3a37220 */ /* 0x000fe20000410000 */
[----:B------:R-:W-:Y:S01]  /*5930*/  FMUL.FTZ R148, R148, R169 ;  /* 0x000000a994947220 */ /* 0x000fe20000410000 */
[----:B------:R-:W-:Y:S01]  /*5940*/  FMUL.FTZ R149, R149, R170 ;  /* 0x000000aa95957220 */ /* 0x000fe20000410000 */
[----:B0-----:R-:W-:Y:S01]  /*5950*/  @!P0 FADD.FTZ R10, R10, R3 ;  /* 0x000000030a0a8221 */ /* 0x001fe20000010000 */
[----:B------:R-:W-:Y:S01]  /*5960*/  FMUL.FTZ R3, R146, R202 ;  /* 0x000000ca92037220 */ /* 0x000fe20000410000 */
[----:B------:R-:W-:Y:S01]  /*5970*/  BSSY.RECONVERGENT B0, `(.L_x_4112) ;  /* 0x0000075000007945 */ /* 0x000fe20003800200 */
[----:B------:R-:W-:Y:S01]  /*5980*/  FFMA.FTZ R33, R16, R154, R33 ;  /* 0x0000009a10217223 */ /* 0x000fe20000010021 */
[----:B---3--:R-:W-:Y:S01]  /*5990*/  @!P0 FADD.FTZ R11, R11, R4 ;  /* 0x000000040b0b8221 */ /* 0x008fe20000010000 */
[----:B------:R-:W0:Y:S01]  /*59a0*/  SHFL.DOWN PT, R5, R10, 0x2, 0x1f ;  /* 0x08401f000a057f89 */ /* 0x000e2200000e0000 */
[----:B------:R-:W-:Y:S01]  /*59b0*/  ISETP.GT.AND P0, PT, R123, 0x1d, PT ;  /* 0x0000001d7b00780c */ /* 0x000fe20003f04270 */
[----:B------:R-:W-:Y:S01]  /*59c0*/  FMUL.FTZ R4, R146, R199 ;  /* 0x000000c792047220 */ /* 0x000fe20000410000 */
[----:B------:R-:W-:Y:S01]  /*59d0*/  FFMA.FTZ R32, R17, R155, R32 ;  /* 0x0000009b11207223 */ /* 0x000fe20000010020 */
[----:B-1----:R-:W1:Y:S01]  /*59e0*/  SHFL.DOWN PT, R172, R11, 0x2, 0x1f ;  /* 0x08401f000bac7f89 */ /* 0x002e6200000e0000 */
[----:B------:R-:W-:Y:S01]  /*59f0*/  FFMA.FTZ R35, R18, R156, R35 ;  /* 0x0000009c12237223 */ /* 0x000fe20000010023 */
[----:B------:R-:W-:Y:S01]  /*5a00*/  FMUL.FTZ R6, R165, R4 ;  /* 0x00000004a5067220 */ /* 0x000fe20000410000 */
[----:B------:R-:W-:Y:S01]  /*5a10*/  FMUL.FTZ R4, R146, R203 ;  /* 0x000000cb92047220 */ /* 0x000fe20000410000 */
[----:B------:R-:W-:Y:S01]  /*5a20*/  FFMA.FTZ R34, R19, R157, R34 ;  /* 0x0000009d13227223 */ /* 0x000fe20000010022 */
[----:B------:R-:W-:Y:S01]  /*5a30*/  FFMA.FTZ R37, R20, R158, R37 ;  /* 0x0000009e14257223 */ /* 0x000fe20000010025 */
[----:B------:R-:W-:Y:S01]  /*5a40*/  FFMA.FTZ R7, R53, R150, R6 ;  /* 0x0000009635077223 */ /* 0x000fe20000010006 */
[----:B------:R-:W-:Y:S01]  /*5a50*/  FMUL.FTZ R6, R167, R4 ;  /* 0x00000004a7067220 */ /* 0x000fe20000410000 */
[C---:B------:R-:W-:Y:S01]  /*5a60*/  FMUL.FTZ R4, R146.reuse, R205 ;  /* 0x000000cd92047220 */ /* 0x040fe20000410000 */
[----:B------:R-:W-:Y:S01]  /*5a70*/  FFMA.FTZ R36, R21, R159, R36 ;  /* 0x0000009f15247223 */ /* 0x000fe20000010024 */
[----:B------:R-:W-:Y:S01]  /*5a80*/  FADD.FTZ R90, R7, R90 ;  /* 0x0000005a075a7221 */ /* 0x000fe20000010000 */
[----:B------:R-:W-:Y:S01]  /*5a90*/  FFMA.FTZ R7, R55, R152, R6 ;  /* 0x0000009837077223 */ /* 0x000fe20000010006 */
[----:B------:R-:W-:Y:S01]  /*5aa0*/  FMUL.FTZ R6, R175, R4 ;  /* 0x00000004af067220 */ /* 0x000fe20000410000 */
[----:B------:R-:W-:Y:S01]  /*5ab0*/  FMUL.FTZ R4, R146, R197 ;  /* 0x000000c592047220 */ /* 0x000fe20000410000 */
[----:B------:R-:W-:Y:S01]  /*5ac0*/  FFMA.FTZ R39, R22, R160, R39 ;  /* 0x000000a016277223 */ /* 0x000fe20000010027 */
[----:B------:R-:W-:Y:S01]  /*5ad0*/  FADD.FTZ R88, R7, R88 ;  /* 0x0000005807587221 */ /* 0x000fe20000010000 */
[----:B------:R-:W-:Y:S01]  /*5ae0*/  FFMA.FTZ R7, R59, R154, R6 ;  /* 0x0000009a3b077223 */ /* 0x000fe20000010006 */
[----:B------:R-:W-:Y:S01]  /*5af0*/  FMUL.FTZ R6, R177, R4 ;  /* 0x00000004b1067220 */ /* 0x000fe20000410000 */
[----:B------:R-:W-:Y:S01]  /*5b00*/  FMUL.FTZ R4, R146, R189 ;  /* 0x000000bd92047220 */ /* 0x000fe20000410000 */
[----:B------:R-:W-:Y:S01]  /*5b10*/  FFMA.FTZ R38, R23, R161, R38 ;  /* 0x000000a117267223 */ /* 0x000fe20000010026 */
[----:B0-----:R-:W-:Y:S01]  /*5b20*/  @!P0 FADD.FTZ R10, R10, R5 ;  /* 0x000000050a0a8221 */ /* 0x001fe20000010000 */
[----:B------:R-:W-:Y:S01]  /*5b30*/  FMUL.FTZ R5, R164, R3 ;  /* 0x00000003a4057220 */ /* 0x000fe20000410000 */
[----:B------:R-:W-:Y:S01]  /*5b40*/  FMUL.FTZ R3, R146, R204 ;  /* 0x000000cc92037220 */ /* 0x000fe20000410000 */
[----:B------:R-:W-:Y:S01]  /*5b50*/  FADD.FTZ R86, R7, R86 ;  /* 0x0000005607567221 */ /* 0x000fe20000010000 */
[----:B-1----:R-:W-:Y:S01]  /*5b60*/  @!P0 FADD.FTZ R11, R11, R172 ;  /* 0x000000ac0b0b8221 */ /* 0x002fe20000010000 */
[----:B------:R-:W0:Y:S01]  /*5b70*/  SHFL.DOWN PT, R165, R10, 0x4, 0x1f ;  /* 0x08801f000aa57f89 */ /* 0x000e2200000e0000 */
[----:B------:R-:W-:Y:S01]  /*5b80*/  ISETP.GT.AND P0, PT, R123, 0x1b, PT ;  /* 0x0000001b7b00780c */ /* 0x000fe20003f04270 */
[----:B------:R-:W-:Y:S01]  /*5b90*/  FFMA.FTZ R150, R52, R151, R5 ;  /* 0x0000009734967223 */ /* 0x000fe20000010005 */
[----:B------:R-:W-:Y:S01]  /*5ba0*/  FMUL.FTZ R5, R166, R3 ;  /* 0x00000003a6057220 */ /* 0x000fe20000410000 */
[----:B------:R-:W1:Y:S01]  /*5bb0*/  SHFL.DOWN PT, R164, R11, 0x4, 0x1f ;  /* 0x08801f000ba47f89 */ /* 0x000e6200000e0000 */
[----:B------:R-:W-:Y:S01]  /*5bc0*/  FMUL.FTZ R3, R146, R206 ;  /* 0x000000ce92037220 */ /* 0x000fe20000410000 */
[----:B------:R-:W-:Y:S01]  /*5bd0*/  FADD.FTZ R89, R150, R89 ;  /* 0x0000005996597221 */ /* 0x000fe20000010000 */
[----:B------:R-:W-:Y:S01]  /*5be0*/  FFMA.FTZ R150, R56, R153, R5 ;  /* 0x0000009938967223 */ /* 0x000fe20000010005 */
[----:B------:R-:W-:Y:S01]  /*5bf0*/  FFMA.FTZ R7, R61, R156, R6 ;  /* 0x0000009c3d077223 */ /* 0x000fe20000010006 */
[----:B------:R-:W-:Y:S01]  /*5c00*/  FMUL.FTZ R5, R174, R3 ;  /* 0x00000003ae057220 */ /* 0x000fe20000410000 */
[----:B------:R-:W-:Y:S01]  /*5c10*/  FMUL.FTZ R3, R146, R192 ;  /* 0x000000c092037220 */ /* 0x000fe20000410000 */
[----:B------:R-:W-:Y:S01]  /*5c20*/  FADD.FTZ R87, R150, R87 ;  /* 0x0000005796577221 */ /* 0x000fe20000010000 */
[----:B------:R-:W-:Y:S01]  /*5c30*/  FMUL.FTZ R6, R185, R4 ;  /* 0x00000004b9067220 */ /* 0x000fe20000410000 */
[----:B------:R-:W-:Y:S01]  /*5c40*/  FFMA.FTZ R150, R58, R155, R5 ;  /* 0x0000009b3a967223 */ /* 0x000fe20000010005 */
[----:B------:R-:W-:Y:S01]  /*5c50*/  FMUL.FTZ R5, R182, R3 ;  /* 0x00000003b6057220 */ /* 0x000fe20000410000 */
[C---:B------:R-:W-:Y:S01]  /*5c60*/  FMUL.FTZ R3, R146.reuse, R188 ;  /* 0x000000bc92037220 */ /* 0x040fe20000410000 */
[----:B------:R-:W-:Y:S01]  /*5c70*/  FMUL.FTZ R4, R146, R181 ;  /* 0x000000b592047220 */ /* 0x000fe20000410000 */
[----:B------:R-:W-:Y:S01]  /*5c80*/  FADD.FTZ R85, R150, R85 ;  /* 0x0000005596557221 */ /* 0x000fe20000010000 */
[----:B------:R-:W-:Y:S01]  /*5c90*/  FFMA.FTZ R150, R62, R157, R5 ;  /* 0x0000009d3e967223 */ /* 0x000fe20000010005 */
[----:B------:R-:W-:Y:S01]  /*5ca0*/  FMUL.FTZ R5, R184, R3 ;  /* 0x00000003b8057220 */ /* 0x000fe20000410000 */
[----:B------:R-:W-:Y:S01]  /*5cb0*/  FMUL.FTZ R3, R146, R178 ;  /* 0x000000b292037220 */ /* 0x000fe20000410000 */
[----:B------:R-:W-:Y:S01]  /*5cc0*/  FADD.FTZ R84, R7, R84 ;  /* 0x0000005407547221 */ /* 0x000fe20000010000 */
[----:B------:R-:W-:Y:S01]  /*5cd0*/  FADD.FTZ R83, R150, R83 ;  /* 0x0000005396537221 */ /* 0x000fe20000010000 */
[----:B------:R-:W-:Y:S01]  /*5ce0*/  FFMA.FTZ R7, R65, R158, R6 ;  /* 0x0000009e41077223 */ /* 0x000fe20000010006 */
[----:B0-----:R-:W-:Y:S01]  /*5cf0*/  @!P0 FADD.FTZ R10, R10, R165 ;  /* 0x000000a50a0a8221 */ /* 0x001fe20000010000 */
[----:B------:R-:W-:Y:S01]  /*5d00*/  FFMA.FTZ R150, R64, R159, R5 ;  /* 0x0000009f40967223 */ /* 0x000fe20000010005 */
[----:B------:R-:W-:Y:S01]  /*5d10*/  FMUL.FTZ R6, R187, R4 ;  /* 0x00000004bb067220 */ /* 0x000fe20000410000 */
[----:B------:R-:W-:Y:S01]  /*5d20*/  FMUL.FTZ R3, R190, R3 ;  /* 0x00000003be037220 */ /* 0x000fe20000410000 */
[----:B-1----:R-:W-:Y:S01]  /*5d30*/  @!P0 FADD.FTZ R11, R11, R164 ;  /* 0x000000a40b0b8221 */ /* 0x002fe20000010000 */
[----:B------:R-:W0:Y:S01]  /*5d40*/  SHFL.DOWN PT, R151, R10, 0x8, 0x1f ;  /* 0x09001f000a977f89 */ /* 0x000e2200000e0000 */
[----:B------:R-:W-:Y:S01]  /*5d50*/  ISETP.GT.AND P0, PT, R123, 0x17, PT ;  /* 0x000000177b00780c */ /* 0x000fe20003f04270 */
[----:B------:R-:W-:Y:S01]  /*5d60*/  FMUL.FTZ R4, R146, R179 ;  /* 0x000000b392047220 */ /* 0x000fe20000410000 */
[----:B------:R-:W-:Y:S01]  /*5d70*/  FADD.FTZ R82, R7, R82 ;  /* 0x0000005207527221 */ /* 0x000fe20000010000 */
[----:B------:R-:W1:Y:S01]  /*5d80*/  SHFL.DOWN PT, R152, R11, 0x8, 0x1f ;  /* 0x09001f000b987f89 */ /* 0x000e6200000e0000 */
[----:B------:R-:W-:Y:S01]  /*5d90*/  FADD.FTZ R81, R150, R81 ;  /* 0x0000005196517221 */ /* 0x000fe20000010000 */
[----:B------:R-:W-:Y:S01]  /*5da0*/  FFMA.FTZ R7, R67, R160, R6 ;  /* 0x000000a043077223 */ /* 0x000fe20000010006 */
[----:B------:R-:W-:Y:S01]  /*5db0*/  FFMA.FTZ R150, R68, R161, R3 ;  /* 0x000000a144967223 */ /* 0x000fe20000010003 */
[----:B------:R-:W-:Y:S01]  /*5dc0*/  FMUL.FTZ R6, R193, R4 ;  /* 0x00000004c1067220 */ /* 0x000fe20000410000 */
[----:B------:R-:W-:Y:S01]  /*5dd0*/  FMUL.FTZ R3, R146, R168 ;  /* 0x000000a892037220 */ /* 0x000fe20000410000 */
[----:B------:R-:W-:Y:S01]  /*5de0*/  FADD.FTZ R80, R7, R80 ;  /* 0x0000005007507221 */ /* 0x000fe20000010000 */
[----:B------:R-:W-:Y:S01]  /*5df0*/  FFMA.FTZ R41, R24, R162, R41 ;  /* 0x000000a218297223 */ /* 0x000fe20000010029 */
[----:B------:R-:W-:Y:S01]  /*5e00*/  FADD.FTZ R79, R150, R79 ;  /* 0x0000004f964f7221 */ /* 0x000fe20000010000 */
[----:B------:R-:W-:Y:S01]  /*5e10*/  FMUL.FTZ R7, R194, R3 ;  /* 0x00000003c2077220 */ /* 0x000fe20000410000 */
[----:B------:R-:W-:Y:S01]  /*5e20*/  FMUL.FTZ R3, R146, R170 ;  /* 0x000000aa92037220 */ /* 0x000fe20000410000 */
[----:B------:R-:W-:Y:S01]  /*5e30*/  FFMA.FTZ R40, R25, R163, R40 ;  /* 0x000000a319287223 */ /* 0x000fe20000010028 */
[----:B------:R-:W-:Y:S01]  /*5e40*/  FFMA.FTZ R43, R26, R148, R43 ;  /* 0x000000941a2b7223 */ /* 0x000fe2000001002b */
[----:B------:R-:W-:Y:S01]  /*5e50*/  FFMA.FTZ R42, R27, R149, R42 ;  /* 0x000000951b2a7223 */ /* 0x000fe2000001002a */
[----:B------:R-:W-:-:S04]  /*5e60*/  FMUL.FTZ R3, R2, R3 ;  /* 0x0000000302037220 */ /* 0x000fc80000410000 */
[----:B------:R-:W-:Y:S01]  /*5e70*/  FFMA.FTZ R2, R74, R149, R3 ;  /* 0x000000954a027223 */ /* 0x000fe20000010003 */
[----:B0-----:R-:W-:-:S03]  /*5e80*/  @!P0 FADD.FTZ R10, R10, R151 ;  /* 0x000000970a0a8221 */ /* 0x001fc60000010000 */
[----:B------:R-:W-:Y:S01]  /*5e90*/  FADD.FTZ R75, R2, R75 ;  /* 0x0000004b024b7221 */ /* 0x000fe20000010000 */
[----:B-1----:R-:W-:Y:S01]  /*5ea0*/  @!P0 FADD.FTZ R11, R11, R152 ;  /* 0x000000980b0b8221 */ /* 0x002fe20000010000 */
[----:B------:R-:W0:Y:S01]  /*5eb0*/  SHFL.DOWN PT, R151, R10, 0x10, 0x1f ;  /* 0x0a001f000a977f89 */ /* 0x000e2200000e0000 */
[----:B------:R-:W-:-:S03]  /*5ec0*/  ISETP.NE.AND P0, PT, R123, RZ, PT ;  /* 0x000000ff7b00720c */ /* 0x000fc60003f05270 */
[----:B------:R-:W1:Y:S10]  /*5ed0*/  SHFL.DOWN PT, R152, R11, 0x10, 0x1f ;  /* 0x0a001f000b987f89 */ /* 0x000e7400000e0000 */
[----:B------:R-:W-:-:S04]  /*5ee0*/  @!P0 SHF.R.U32.HI R5, RZ, 0x2, R142 ;  /* 0x00000002ff058819 */ /* 0x000fc8000001168e */
[----:B------:R-:W-:Y:S01]  /*5ef0*/  @!P0 LOP3.LUT R153, R5, 0xf8, RZ, 0xc0, !PT ;  /* 0x000000f805998812 */ /* 0x000fe200078ec0ff */
[----:B0-----:R-:W-:Y:S01]  /*5f00*/  FADD.FTZ R5, R10, R151 ;  /* 0x000000970a057221 */ /* 0x001fe20000010000 */
[----:B------:R-:W-:Y:S01]  /*5f10*/  FFMA.FTZ R151, R71, R162, R6 ;  /* 0x000000a247977223 */ /* 0x000fe20000010006 */
[----:B------:R-:W-:Y:S01]  /*5f20*/  FMUL.FTZ R6, R146, R169 ;  /* 0x000000a992067220 */ /* 0x000fe20000410000 */
[----:B------:R-:W-:Y:S01]  /*5f30*/  FFMA.FTZ R146, R70, R163, R7 ;  /* 0x000000a346927223 */ /* 0x000fe20000010007 */
[----:B-1----:R-:W-:Y:S01]  /*5f40*/  FADD.FTZ R4, R11, R152 ;  /* 0x000000980b047221 */ /* 0x002fe20000010000 */
[----:B------:R-:W-:Y:S01]  /*5f50*/  FADD.FTZ R78, R151, R78 ;  /* 0x0000004e974e7221 */ /* 0x000fe20000010000 */
[----:B------:R-:W-:Y:S01]  /*5f60*/  FMUL.FTZ R6, R227, R6 ;  /* 0x00000006e3067220 */ /* 0x000fe20000410000 */
[----:B------:R-:W-:Y:S02]  /*5f70*/  FADD.FTZ R77, R146, R77 ;  /* 0x0000004d924d7221 */ /* 0x000fe40000010000 */
[----:B------:R0:W-:Y:S01]  /*5f80*/  @!P0 STS.64 [R153+UR25+0x18d8], R4 ;  /* 0x0018d80499008988 */ /* 0x0001e20008000a19 */
[----:B------:R-:W-:-:S04]  /*5f90*/  FFMA.FTZ R7, R73, R148, R6 ;  /* 0x0000009449077223 */ /* 0x000fc80000010006 */
[----:B------:R-:W-:Y:S01]  /*5fa0*/  FADD.FTZ R76, R7, R76 ;  /* 0x0000004c074c7221 */ /* 0x000fe20000010000 */
[----:B------:R-:W-:Y:S06]  /*5fb0*/  BAR.SYNC.DEFER_BLOCKING 0x0 ;  /* 0x0000000000007b1d */ /* 0x000fec0000010000 */
[----:B------:R-:W-:Y:S05]  /*5fc0*/  @P3 BRA `(.L_x_4113) ;  /* 0x00000000003c3947 */ /* 0x000fea0003800000 */
[----:B------:R-:W-:Y:S01]  /*5fd0*/  UISETP.NE.AND UP0, UPT, UR14, UR50, UPT ;  /* 0x000000320e00728c */ /* 0x000fe2000bf05270 */
[----:B------:R-:W1:Y:S01]  /*5fe0*/  LDS.64 R2, [UR25+0x18e0] ;  /* 0x0018e019ff027984 */ /* 0x000e620008000a00 */
[----:B------:R-:W-:Y:S01]  /*5ff0*/  ULEA UR27, UR6, UR25, 0x2 ;  /* 0x00000019061b7291 */ /* 0x000fe2000f8e10ff */
[----:B------:R-:W-:-:S03]  /*6000*/  ISETP.GT.AND P0, PT, R123, 0xf, PT ;  /* 0x0000000f7b00780c */ /* 0x000fc60003f04270 */
[----:B------:R-:W-:Y:S02]  /*6010*/  PLOP3.LUT P3, PT, PT, PT, UP0, 0x80, 0x8 ;  /* 0x000000000008781c */ /* 0x000fe40003f6f008 */
[----:B------:R-:W-:Y:S02]  /*6020*/  FSEL R10, R10, R5, P0 ;  /* 0x000000050a0a7208 */ /* 0x000fe40000000000 */
[----:B------:R-:W-:-:S09]  /*6030*/  FSEL R11, R11, R4, P0 ;  /* 0x000000040b0b7208 */ /* 0x000fd20000000000 */
[----:B------:R-:W3:Y:S04]  /*6040*/  @P3 LDS R6, [UR27+0x3210] ;  /* 0x0032101bff063984 */ /* 0x000ee80008000800 */
[----:B------:R-:W5:Y:S01]  /*6050*/  @P3 LDS R7, [UR27+0x2e10] ;  /* 0x002e101bff073984 */ /* 0x000f620008000800 */
[----:B-1----:R-:W-:Y:S01]  /*6060*/  FADD.FTZ R3, R3, R10 ;  /* 0x0000000a03037221 */ /* 0x002fe20000010000 */
[----:B------:R-:W-:-:S03]  /*6070*/  FADD.FTZ R2, R2, R11 ;  /* 0x0000000b02027221 */ /* 0x000fc60000010000 */
[----:B---3--:R-:W-:Y:S01]  /*6080*/  @P3 FADD.FTZ R3, R3, R6 ;  /* 0x0000000603033221 */ /* 0x008fe20000010000 */
[----:B-----5:R-:W-:-:S04]  /*6090*/  @P3 FADD.FTZ R2, R2, R7 ;  /* 0x0000000702023221 */ /* 0x020fc80000010000 */
[----:B------:R1:W-:Y:S04]  /*60a0*/  STS [UR27+0x3210], R3 ;  /* 0x00321003ff007988 */ /* 0x0003e8000800081b */
[----:B------:R1:W-:Y:S02]  /*60b0*/  STS [UR27+0x2e10], R2 ;  /* 0x002e1002ff007988 */ /* 0x0003e4000800081b */
.L_x_4113:
[----:B------:R-:W-:Y:S05]  /*60c0*/  BSYNC.RECONVERGENT B0 ;  /* 0x0000000000007941 */ /* 0x000fea0003800200 */
.L_x_4112:
[----:B------:R-:W-:-:S04]  /*60d0*/  UIADD3 UR6, UPT, UPT, UR6, 0x1, URZ ;  /* 0x0000000106067890 */ /* 0x000fc8000fffe0ff */
[----:B------:R-:W-:-:S09]  /*60e0*/  UISETP.GE.AND UP0, UPT, UR6, UR51, UPT ;  /* 0x000000330600728c */ /* 0x000fd2000bf06270 */
[----:B------:R-:W-:Y:S05]  /*60f0*/  BRA.U !UP0, `(.L_x_4114) ;  /* 0xffffffc508d07547 */ /* 0x000fea000b83ffff */
.L_x_4069:
        /* <DEDUP_REMOVED lines=8> */
[----:B-1----:R-:W-:Y:S01]  /*6180*/  PRMT R2, R40, 0x7632, R2 ;  /* 0x0000763228027816 */ /* 0x002fe20000000002 */
[----:B------:R-:W1:Y:S01]  /*6190*/  LDCU.64 UR36, c[0x0][0x500] ;  /* 0x0000a000ff2477ac */ /* 0x000e620008000a00 */
[----:B------:R-:W-:-:S02]  /*61a0*/  F2FP.BF16.F32.PACK_AB R36, R37, R36 ;  /* 0x000000242524723e */ /* 0x000fc400000010ff */
[----:B------:R-:W-:Y:S01]  /*61b0*/  PRMT R3, R38, 0x7632, R3 ;  /* 0x0000763226037816 */ /* 0x000fe20000000003 */
[----:B------:R-:W-:Y:S01]  /*61c0*/  UMOV UR30, UR24 ;  /* 0x00000018001e7c82 */ /* 0x000fe20008000000 */
[----:B------:R-:W-:Y:S01]  /*61d0*/  F2FP.BF16.F32.PACK_AB R34, R35, R34 ;  /* 0x000000222322723e */ /* 0x000fe200000010ff */
[----:B------:R-:W-:Y:S01]  /*61e0*/  UIADD3 UR22, UP0, UPT, UR22, -0x800, URZ ;  /* 0xfffff80016167890 */ /* 0x000fe2000ff1e0ff */
[----:B0-----:R-:W-:Y:S01]  /*61f0*/  PRMT R4, R36, 0x7632, R4 ;  /* 0x0000763224047816 */ /* 0x001fe20000000004 */
[----:B------:R-:W-:Y:S01]  /*6200*/  UIADD3 UR16, UP1, UPT, UR16, -0x800, URZ ;  /* 0xfffff80010107890 */ /* 0x000fe2000ff3e0ff */
[----:B------:R-:W-:Y:S01]  /*6210*/  F2FP.BF16.F32.PACK_AB R32, R33, R32 ;  /* 0x000000202120723e */ /* 0x000fe200000010ff */
[----:B------:R-:W-:Y:S01]  /*6220*/  UIADD3.X UR23, UPT, UPT, UR23, -0x1, URZ, UP0, !UPT ;  /* 0xffffffff17177890 */ /* 0x000fe200087fe4ff */
[----:B------:R-:W-:Y:S01]  /*6230*/  F2FP.BF16.F32.PACK_AB R30, R31, R30 ;  /* 0x0000001e1f1e723e */ /* 0x000fe200000010ff */
[----:B------:R-:W-:Y:S01]  /*6240*/  UISETP.GT.AND UP0, UPT, UR14, 0x1, UPT ;  /* 0x000000010e00788c */ /* 0x000fe2000bf04270 */
[----:B------:R-:W-:Y:S01]  /*6250*/  ISETP.NE.AND P0, PT, R142, RZ, PT ;  /* 0x000000ff8e00720c */ /* 0x000fe20003f05270 */
[----:B------:R-:W-:Y:S01]  /*6260*/  STS.U16 [R106], R42 ;  /* 0x0000002a6a007388 */ /* 0x000fe20000000400 */
[----:B------:R-:W-:Y:S01]  /*6270*/  F2FP.BF16.F32.PACK_AB R28, R29, R28 ;  /* 0x0000001c1d1c723e */ /* 0x000fe200000010ff */
[----:B------:R-:W-:Y:S01]  /*6280*/  UIADD3 UR18, UP2, UPT, UR18, -0x800, URZ ;  /* 0xfffff80012127890 */ /* 0x000fe2000ff5e0ff */
[----:B------:R-:W-:Y:S01]  /*6290*/  MOV R6, UR26 ;  /* 0x0000001a00067c02 */ /* 0x000fe20008000f00 */
[----:B------:R0:W-:Y:S01]  /*62a0*/  STS.U16 [R105+0x2], R0 ;  /* 0x0000020069007388 */ /* 0x0001e20000000400 */
[----:B---3--:R-:W-:-:S02]  /*62b0*/  UIMAD.WIDE.U32 UR26, UR32, UR34, UR30 ;  /* 0x00000022201a72a5 */ /* 0x008fc4000f8e001e */
[----:B------:R-:W-:Y:S01]  /*62c0*/  UIADD3 UR20, UP3, UPT, UR20, -0x800, URZ ;  /* 0xfffff80014147890 */ /* 0x000fe2000ff7e0ff */
[----:B------:R-:W-:Y:S01]  /*62d0*/  STS.U16 [R104+0x4], R40 ;  /* 0x0000042868007388 */ /* 0x000fe20000000400 */
[----:B------:R-:W-:Y:S01]  /*62e0*/  UIMAD UR27, UR32, UR35, UR27 ;  /* 0x00000023201b72a4 */ /* 0x000fe2000f8e021b */
[----:B------:R-:W3:Y:S02]  /*62f0*/  LDCU.64 UR34, c[0x0][0x550] ;  /* 0x0000aa00ff2277ac */ /* 0x000ee40008000a00 */
[----:B------:R5:W-:Y:S01]  /*6300*/  STS.U16 [R103+0x6], R2 ;  /* 0x0000060267007388 */ /* 0x000be20000000400 */
[----:B0-----:R-:W-:Y:S01]  /*6310*/  PRMT R0, R34, 0x7632, R0 ;  /* 0x0000763222007816 */ /* 0x001fe20000000000 */
[----:B-1----:R-:W-:Y:S02]  /*6320*/  UIMAD.WIDE.U32 UR26, UR7, UR36, UR26 ;  /* 0x00000024071a72a5 */ /* 0x002fe4000f8e001a */
[----:B------:R-:W-:Y:S01]  /*6330*/  STS.U16 [R102+0x8], R38 ;  /* 0x0000082666007388 */ /* 0x000fe20000000400 */
[----:B------:R-:W-:-:S02]  /*6340*/  UIADD3.X UR17, UPT, UPT, UR17, -0x1, URZ, UP1, !UPT ;  /* 0xffffffff11117890 */ /* 0x000fc40008ffe4ff */
[----:B------:R-:W-:Y:S01]  /*6350*/  UIMAD UR6, UR7, UR37, UR27 ;  /* 0x00000025070672a4 */ /* 0x000fe2000f8e021b */
[----:B------:R0:W-:Y:S01]  /*6360*/  STS.U16 [R101+0xa], R3 ;  /* 0x00000a0365007388 */ /* 0x0001e20000000400 */
[----:B------:R-:W-:Y:S01]  /*6370*/  UIADD3.X UR19, UPT, UPT, UR19, -0x1, URZ, UP2, !UPT ;  /* 0xffffffff13137890 */ /* 0x000fe200097fe4ff */
[----:B-----5:R-:W-:Y:S01]  /*6380*/  PRMT R2, R32, 0x7632, R2 ;  /* 0x0000763220027816 */ /* 0x020fe20000000002 */
[----:B------:R-:W-:Y:S01]  /*6390*/  UIADD3.X UR21, UPT, UPT, UR21, -0x1, URZ, UP3, !UPT ;  /* 0xffffffff15157890 */ /* 0x000fe20009ffe4ff */
[----:B------:R-:W-:Y:S04]  /*63a0*/  STS.U16 [R100+0xc], R36 ;  /* 0x00000c2464007388 */ /* 0x000fe80000000400 */
[----:B------:R1:W-:Y:S01]  /*63b0*/  STS.U16 [R99+0xe], R4 ;  /* 0x00000e0463007388 */ /* 0x0003e20000000400 */
[----:B0-----:R-:W-:-:S03]  /*63c0*/  PRMT R3, R30, 0x7632, R3 ;  /* 0x000076321e037816 */ /* 0x001fc60000000003 */
[----:B------:R-:W-:Y:S04]  /*63d0*/  STS.U16 [R98+0x10], R34 ;  /* 0x0000102262007388 */ /* 0x000fe80000000400 */
[----:B------:R-:W-:Y:S01]  /*63e0*/  STS.U16 [R97+0x12], R0 ;  /* 0x0000120061007388 */ /* 0x000fe20000000400 */
[----:B-1----:R-:W-:-:S03]  /*63f0*/  PRMT R4, R28, 0x7632, R4 ;  /* 0x000076321c047816 */ /* 0x002fc60000000004 */
[----:B------:R-:W-:Y:S04]  /*6400*/  STS.U16 [R96+0x14], R32 ;  /* 0x0000142060007388 */ /* 0x000fe80000000400 */
[----:B------:R0:W-:Y:S04]  /*6410*/  STS.U16 [R95+0x16], R2 ;  /* 0x000016025f007388 */ /* 0x0001e80000000400 */
[----:B------:R-:W-:Y:S04]  /*6420*/  STS.U16 [R94+0x18], R30 ;  /* 0x0000181e5e007388 */ /* 0x000fe80000000400 */
[----:B------:R1:W-:Y:S01]  /*6430*/  STS.U16 [R93+0x1a], R3 ;  /* 0x00001a035d007388 */ /* 0x0003e20000000400 */
[----:B0-----:R-:W-:-:S03]  /*6440*/  SHF.L.U32 R2, R142, 0x4, RZ ;  /* 0x000000048e027819 */ /* 0x001fc600000006ff */
[----:B------:R-:W-:Y:S04]  /*6450*/  STS.U16 [R92+0x1c], R28 ;  /* 0x00001c1c5c007388 */ /* 0x000fe80000000400 */
[----:B------:R0:W-:Y:S01]  /*6460*/  STS.U16 [R91+0x1e], R4 ;  /* 0x00001e045b007388 */ /* 0x0001e20000000400 */
[----:B------:R-:W-:-:S03]  /*6470*/  NOP ;  /* 0x0000000000007918 */ /* 0x000fc60000000000 */
[----:B------:R-:W-:Y:S01]  /*6480*/  LDS.U16 R5, [R122] ;  /* 0x000000007a057984 */ /* 0x000fe20000000400 */
[----:B-1----:R-:W-:-:S03]  /*6490*/  LOP3.LUT R3, R2, 0x3e00, RZ, 0xc0, !PT ;  /* 0x00003e0002037812 */ /* 0x002fc600078ec0ff */
[----:B------:R-:W-:Y:S01]  /*64a0*/  LDS.U16 R7, [R121+0x40] ;  /* 0x0000400079077984 */ /* 0x000fe20000000400 */
[----:B------:R-:W-:-:S03]  /*64b0*/  LOP3.LUT R37, R3, 0x1f, R142, 0xf8, !PT ;  /* 0x0000001f03257812 */ /* 0x000fc600078ef88e */
[----:B------:R-:W-:Y:S01]  /*64c0*/  LDS.U16 R9, [R120+0x80] ;  /* 0x0000800078097984 */ /* 0x000fe20000000400 */
[----:B------:R-:W-:Y:S01]  /*64d0*/  IADD3 R3, P1, PT, R37, UR26, RZ ;  /* 0x0000001a25037c10 */ /* 0x000fe2000ff3e0ff */
[----:B------:R-:W1:Y:S02]  /*64e0*/  LDCU.64 UR26, c[0x0][0x518] ;  /* 0x0000a300ff1a77ac */ /* 0x000e640008000a00 */
[----:B------:R-:W-:Y:S01]  /*64f0*/  LDS.U16 R11, [R119+0xc0] ;  /* 0x0000c000770b7984 */ /* 0x000fe20000000400 */
[C---:B---3--:R-:W-:Y:S01]  /*6500*/  LEA R2, P4, R3.reuse, UR34, 0x1 ;  /* 0x0000002203027c11 */ /* 0x048fe2000f8808ff */
[----:B0-----:R-:W-:Y:S02]  /*6510*/  IMAD.X R4, RZ, RZ, UR6, P1 ;  /* 0x00000006ff047e24 */ /* 0x001fe400088e06ff */
[----:B------:R-:W-:Y:S03]  /*6520*/  LDS.U16 R13, [R118+0x100] ;  /* 0x00010000760d7984 */ /* 0x000fe60000000400 */
[----:B------:R-:W-:Y:S01]  /*6530*/  LEA.HI.X R3, R3, UR35, R4, 0x1, P4 ;  /* 0x0000002303037c11 */ /* 0x000fe2000a0f0c04 */
[----:B------:R-:W-:Y:S01]  /*6540*/  LDS.U16 R15, [R117+0x140] ;  /* 0x00014000750f7984 */ /* 0x000fe20000000400 */
[----:B------:R-:W0:Y:S03]  /*6550*/  LDCU.64 UR34, c[0x0][0x520] ;  /* 0x0000a400ff2277ac */ /* 0x000e260008000a00 */
[----:B------:R-:W-:Y:S04]  /*6560*/  LDS.U16 R17, [R116+0x180] ;  /* 0x0001800074117984 */ /* 0x000fe80000000400 */
[----:B------:R-:W-:Y:S01]  /*6570*/  LDS.U16 R19, [R115+0x1c0] ;  /* 0x0001c00073137984 */ /* 0x000fe20000000400 */
[----:B-1----:R-:W-:-:S03]  /*6580*/  UIMAD.WIDE.U32 UR30, UR32, UR26, UR30 ;  /* 0x0000001a201e72a5 */ /* 0x002fc6000f8e001e */
[----:B------:R-:W-:Y:S04]  /*6590*/  LDS.U16 R21, [R114+0x200] ;  /* 0x0002000072157984 */ /* 0x000fe80000000400 */
[----:B------:R-:W-:Y:S01]  /*65a0*/  LDS.U16 R23, [R113+0x240] ;  /* 0x0002400071177984 */ /* 0x000fe20000000400 */
[----:B------:R-:W-:-:S03]  /*65b0*/  UMOV UR24, UR30 ;  /* 0x0000001e00187c82 */ /* 0x000fc60008000000 */
        /* <DEDUP_REMOVED lines=44> */
[C---:B------:R-:W-:Y:S01]  /*6880*/  PRMT R51, R0.reuse, 0x7610, R51 ;  /* 0x0000761000337816 */ /* 0x040fe20000000033 */
[----:B------:R-:W-:Y:S04]  /*6890*/  @!P1 STG.E.U16 desc[UR28][R2.64+0x380], R33 ;  /* 0x0003802102009986 */ /* 0x000fe8000c10151c */
[----:B------:R1:W-:Y:S04]  /*68a0*/  @!P5 STG.E.U16 desc[UR28][R2.64], R5 ;  /* 0x000000050200d986 */ /* 0x0003e8000c10151c */
[----:B------:R3:W-:Y:S01]  /*68b0*/  @!P6 STG.E.U16 desc[UR28][R2.64+0x3c0], R35 ;  /* 0x0003c0230200e986 */ /* 0x0007e2000c10151c */
[----:B------:R-:W-:Y:S01]  /*68c0*/  BAR.SYNC.DEFER_BLOCKING 0x0 ;  /* 0x0000000000007b1d */ /* 0x000fe20000010000 */
[----:B-1----:R-:W-:-:S02]  /*68d0*/  PRMT R5, R0, 0x7632, R5 ;  /* 0x0000763200057816 */ /* 0x002fc40000000005 */
[----:B------:R-:W-:Y:S02]  /*68e0*/  F2FP.BF16.F32.PACK_AB R0, R84, R83 ;  /* 0x000000535400723e */ /* 0x000fe400000010ff */
[----:B---3--:R-:W-:Y:S01]  /*68f0*/  F2FP.BF16.F32.PACK_AB R3, R78, R77 ;  /* 0x0000004d4e03723e */ /* 0x008fe200000010ff */
[----:B------:R-:W-:Y:S01]  /*6900*/  FADD.FTZ R77, R76, R77 ;  /* 0x0000004d4c4d7221 */ /* 0x000fe20000010000 */
[----:B------:R-:W-:Y:S02]  /*6910*/  F2FP.BF16.F32.PACK_AB R2, R82, R81 ;  /* 0x000000515202723e */ /* 0x000fe400000010ff */
[----:B------:R-:W-:Y:S01]  /*6920*/  PRMT R7, R3, 0x7632, R7 ;  /* 0x0000763203077816 */ /* 0x000fe20000000007 */
[----:B------:R-:W-:Y:S01]  /*6930*/  FADD.FTZ R78, R77, R78 ;  /* 0x0000004e4d4e7221 */ /* 0x000fe20000010000 */
[----:B------:R-:W-:Y:S02]  /*6940*/  PRMT R50, R2, 0x7610, R50 ;  /* 0x0000761002327816 */ /* 0x000fe40000000032 */
[----:B------:R-:W-:Y:S01]  /*6950*/  PRMT R49, R0, 0x7610, R49 ;  /* 0x0000761000317816 */ /* 0x000fe20000000031 */
[----:B------:R-:W-:-:S04]  /*6960*/  FADD.FTZ R79, R78, R79 ;  /* 0x0000004f4e4f7221 */ /* 0x000fc80000010000 */
[----:B------:R-:W-:Y:S01]  /*6970*/  FADD.FTZ R80, R79, R80 ;  /* 0x000000504f507221 */ /* 0x000fe20000010000 */
[----:B------:R-:W-:Y:S03]  /*6980*/  STS.U16 [R106], R53 ;  /* 0x000000356a007388 */ /* 0x000fe60000000400 */
[----:B------:R-:W-:Y:S01]  /*6990*/  FADD.FTZ R81, R80, R81 ;  /* 0x0000005150517221 */ /* 0x000fe20000010000 */
[----:B------:R1:W-:Y:S03]  /*69a0*/  STS.U16 [R105+0x2], R4 ;  /* 0x0000020469007388 */ /* 0x0003e60000000400 */
[----:B------:R-:W-:Y:S01]  /*69b0*/  FADD.FTZ R82, R81, R82 ;  /* 0x0000005251527221 */ /* 0x000fe20000010000 */
[----:B------:R3:W-:Y:S03]  /*69c0*/  STS.U16 [R104+0x4], R3 ;  /* 0x0000040368007388 */ /* 0x0007e60000000400 */
[----:B------:R-:W-:Y:S01]  /*69d0*/  FADD.FTZ R83, R82, R83 ;  /* 0x0000005352537221 */ /* 0x000fe20000010000 */
[----:B------:R5:W-:Y:S03]  /*69e0*/  STS.U16 [R103+0x6], R7 ;  /* 0x0000060767007388 */ /* 0x000be60000000400 */
[----:B------:R-:W-:Y:S01]  /*69f0*/  FADD.FTZ R84, R83, R84 ;  /* 0x0000005453547221 */ /* 0x000fe20000010000 */
[----:B-1----:R-:W-:-:S02]  /*6a00*/  PRMT R4, R2, 0x7632, R4 ;  /* 0x0000763202047816 */ /* 0x002fc40000000004 */
[----:B------:R-:W-:Y:S01]  /*6a10*/  F2FP.BF16.F32.PACK_AB R2, R86, R85 ;  /* 0x000000555602723e */ /* 0x000fe200000010ff */
[----:B------:R-:W-:Y:S01]  /*6a20*/  STS.U16 [R102+0x8], R51 ;  /* 0x0000083366007388 */ /* 0x000fe20000000400 */
[----:B---3--:R-:W-:Y:S01]  /*6a30*/  PRMT R3, R0, 0x7632, R3 ;  /* 0x0000763200037816 */ /* 0x008fe20000000003 */
[----:B------:R-:W-:Y:S01]  /*6a40*/  FADD.FTZ R85, R84, R85 ;  /* 0x0000005554557221 */ /* 0x000fe20000010000 */
[----:B------:R-:W-:Y:S01]  /*6a50*/  F2FP.BF16.F32.PACK_AB R0, R88, R87 ;  /* 0x000000575800723e */ /* 0x000fe200000010ff */
[----:B------:R-:W-:Y:S01]  /*6a60*/  STS.U16 [R101+0xa], R5 ;  /* 0x00000a0565007388 */ /* 0x000fe20000000400 */
[C---:B------:R-:W-:Y:S01]  /*6a70*/  PRMT R48, R2.reuse, 0x7610, R48 ;  /* 0x0000761002307816 */ /* 0x040fe20000000030 */
[----:B------:R-:W-:Y:S01]  /*6a80*/  FADD.FTZ R86, R85, R86 ;  /* 0x0000005655567221 */ /* 0x000fe20000010000 */
[----:B-----5:R-:W-:Y:S01]  /*6a90*/  PRMT R7, R2, 0x7632, R7 ;  /* 0x0000763202077816 */ /* 0x020fe20000000007 */
[----:B------:R-:W-:Y:S01]  /*6aa0*/  STS.U16 [R100+0xc], R50 ;  /* 0x00000c3264007388 */ /* 0x000fe20000000400 */
[----:B------:R-:W-:Y:S01]  /*6ab0*/  F2FP.BF16.F32.PACK_AB R2, R90, R89 ;  /* 0x000000595a02723e */ /* 0x000fe200000010ff */
[----:B------:R-:W-:Y:S01]  /*6ac0*/  FADD.FTZ R87, R86, R87 ;  /* 0x0000005756577221 */ /* 0x000fe20000010000 */
[----:B------:R-:W-:Y:S01]  /*6ad0*/  PRMT R8, R0, 0x7632, R8 ;  /* 0x0000763200087816 */ /* 0x000fe20000000008 */
[----:B------:R1:W-:Y:S02]  /*6ae0*/  STS.U16 [R99+0xe], R4 ;  /* 0x00000e0463007388 */ /* 0x0003e40000000400 */
[----:B------:R-:W-:-:S02]  /*6af0*/  FADD.FTZ R88, R87, R88 ;  /* 0x0000005857587221 */ /* 0x000fc40000010000 */
[----:B------:R-:W-:Y:S02]  /*6b00*/  STS.U16 [R98+0x10], R49 ;  /* 0x0000103162007388 */ /* 0x000fe40000000400 */
[----:B------:R-:W-:Y:S02]  /*6b10*/  FADD.FTZ R89, R88, R89 ;  /* 0x0000005958597221 */ /* 0x000fe40000010000 */
[----:B------:R3:W-:Y:S01]  /*6b20*/  STS.U16 [R97+0x12], R3 ;  /* 0x0000120361007388 */ /* 0x0007e20000000400 */
[----:B-1----:R-:W-:Y:S01]  /*6b30*/  PRMT R4, R2, 0x7632, R4 ;  /* 0x0000763202047816 */ /* 0x002fe20000000004 */
[----:B------:R-:W-:Y:S02]  /*6b40*/  FADD.FTZ R144, R89, R90 ;  /* 0x0000005a59907221 */ /* 0x000fe40000010000 */
        /* <DEDUP_REMOVED lines=25> */
[----:B------:R-:W5:Y:S01]  /*6ce0*/  LDS R0, [UR25+0x840] ;  /* 0x00084019ff007984 */ /* 0x000f620008000800 */
[----:B------:R-:W-:Y:S01]  /*6cf0*/  UIMAD UR25, UR32, UR27, UR31 ;  /* 0x0000001b201972a4 */ /* 0x000fe2000f8e021f */
[----:B------:R-:W2:Y:S03]  /*6d00*/  LDCU.64 UR26, c[0x0][0x560] ;  /* 0x0000ac00ff1a77ac */ /* 0x000ea60008000a00 */
[----:B0-----:R-:W-:-:S04]  /*6d10*/  UIMAD.WIDE.U32 UR24, UR7, UR34, UR24 ;  /* 0x00000022071872a5 */ /* 0x001fc8000f8e0018 */
[----:B------:R-:W-:Y:S02]  /*6d20*/  UIMAD UR6, UR7, UR35, UR25 ;  /* 0x00000023070672a4 */ /* 0x000fe4000f8e0219 */
[----:B---3--:R-:W-:-:S04]  /*6d30*/  IADD3 R3, P2, PT, R37, UR24, RZ ;  /* 0x0000001825037c10 */ /* 0x008fc8000ff5e0ff */
[----:B-1----:R-:W-:Y:S01]  /*6d40*/  IADD3.X R4, PT, PT, RZ, UR6, RZ, P2, !PT ;  /* 0x00000006ff047c10 */ /* 0x002fe200097fe4ff */
[----:B------:R-:W-:Y:S01]  /*6d50*/  UIADD3 UR6, UPT, UPT, UR14, -0x1, URZ ;  /* 0xffffffff0e067890 */ /* 0x000fe2000fffe0ff */
[----:B--2---:R-:W-:-:S04]  /*6d60*/  LEA R2, P2, R3, UR26, 0x1 ;  /* 0x0000001a03027c11 */ /* 0x004fc8000f8408ff */
[----:B------:R-:W-:Y:S02]  /*6d70*/  LEA.HI.X R3, R3, UR27, R4, 0x1, P2 ;  /* 0x0000001b03037c11 */ /* 0x000fe400090f0c04 */
[----:B------:R-:W-:Y:S01]  /*6d80*/  UMOV UR14, UR6 ;  /* 0x00000006000e7c82 */ /* 0x000fe20008000000 */
[-C--:B-----5:R-:W-:Y:S02]  /*6d90*/  ISETP.GE.AND P0, PT, R37, R0.reuse, PT ;  /* 0x000000002500720c */ /* 0x0a0fe40003f06270 */
        /* <DEDUP_REMOVED lines=32> */
.L_x_4068:
        /* <DEDUP_REMOVED lines=38> */
[----:B-1----:R-:W-:Y:S01]  /*7200*/  MOV R3, UR5 ;  /* 0x0000000500037c02 */ /* 0x002fe20008000f00 */
[----:B--2---:R-:W-:-:S05]  /*7210*/  FADD.FTZ R5, R4, R5 ;  /* 0x0000000504057221 */ /* 0x004fca0000010000 */
[----:B------:R2:W-:Y:S02]  /*7220*/  REDG.E.ADD.F32.FTZ.RN.STRONG.GPU desc[UR28][R2.64], R5 ;  /* 0x00000005020079a6 */ /* 0x0005e4000c12f31c */
.L_x_4117:
[----:B------:R-:W-:Y:S05]  /*7230*/  BSYNC.RECONVERGENT B0 ;  /* 0x0000000000007941 */ /* 0x000fea0003800200 */
.L_x_4116:
[----:B------:R-:W-:Y:S01]  /*7240*/  UISETP.NE.U32.AND UP0, UPT, UR10, URZ, UPT ;  /* 0x000000ff0a00728c */ /* 0x000fe2000bf05070 */
[----:B0-----:R-:W-:-:S03]  /*7250*/  ISETP.GE.AND P0, PT, R11, UR22, PT ;  /* 0x000000160b007c0c */ /* 0x001fc6000bf06270 */
[----:B------:R-:W-:-:S09]  /*7260*/  UISETP.NE.AND.EX UP0, UPT, UR11, URZ, UPT, UP0 ;  /* 0x000000ff0b00728c */ /* 0x000fd2000bf05300 */
[----:B------:R-:W-:Y:S05]  /*7270*/  BRA.U !UP0, `(.L_x_4118) ;  /* 0x0000000108907547 */ /* 0x000fea000b800000 */
[----:B------:R-:W-:Y:S06]  /*7280*/  BAR.SYNC.DEFER_BLOCKING 0x0 ;  /* 0x0000000000007b1d */ /* 0x000fec0000010000 */
[----:B------:R-:W-:Y:S01]  /*7290*/  BSSY.RECONVERGENT B0, `(.L_x_4118) ;  /* 0x0000022000007945 */ /* 0x000fe20003800200 */
[----:B-12---:R-:W0:Y:S01]  /*72a0*/  SHFL.DOWN P1, R3, R144, 0x1, 0x1f ;  /* 0x08201f0090037f89 */ /* 0x006e220000020000 */
        /* <DEDUP_REMOVED lines=28> */
[----:B------:R-:W-:-:S04]  /*7470*/  IMAD.U32 R2, RZ, RZ, UR4 ;  /* 0x00000004ff027e24 */ /* 0x000fc8000f8e00ff */
[----:B------:R-:W-:Y:S01]  /*7480*/  MOV R3, UR5 ;  /* 0x0000000500037c02 */ /* 0x000fe20008000f00 */
[----:B0-----:R-:W-:-:S05]  /*7490*/  FADD.FTZ R7, R7, R0 ;  /* 0x0000000007077221 */ /* 0x001fca0000010000 */
[----:B------:R1:W-:Y:S02]  /*74a0*/  REDG.E.ADD.F32.FTZ.RN.STRONG.GPU desc[UR28][R2.64], R7 ;  /* 0x00000007020079a6 */ /* 0x0003e4000c12f31c */
.L_x_4119:
[----:B------:R-:W-:Y:S05]  /*74b0*/  BSYNC.RECONVERGENT B0 ;  /* 0x0000000000007941 */ /* 0x000fea0003800200 */
.L_x_4118:
[----:B------:R-:W-:Y:S05]  /*74c0*/  @P0 EXIT ;  /* 0x000000000000094d */ /* 0x000fea0003800000 */
[----:B------:R-:W3:Y:S01]  /*74d0*/  S2UR UR6, SR_CTAID.Y ;  /* 0x00000000000679c3 */ /* 0x000ee20000002600 */
[----:B------:R-:W0:Y:S01]  /*74e0*/  LDCU.64 UR10, c[0x0][0x4e8] ;  /* 0x00009d00ff0a77ac */ /* 0x000e220008000a00 */
[----:B------:R-:W-:Y:S01]  /*74f0*/  BSSY.RECONVERGENT B0, `(.L_x_4120) ;  /* 0x0000028000007945 */ /* 0x000fe20003800200 */
[----:B------:R-:W3:Y:S05]  /*7500*/  LDCU.64 UR12, c[0x0][0x4a8] ;  /* 0x00009500ff0c77ac */ /* 0x000eea0008000a00 */
[----:B------:R-:W1:Y:S01]  /*7510*/  S2UR UR14, SR_CgaCtaId ;  /* 0x00000000000e79c3 */ /* 0x000e620000008800 */
[----:B------:R-:W1:Y:S01]  /*7520*/  LDCU UR15, c[0x0][0x360] ;  /* 0x00006c00ff0f77ac */ /* 0x000e620008000800 */
[----:B------:R-:W1:Y:S06]  /*7530*/  LDCU.64 UR16, c[0x0][0x530] ;  /* 0x0000a600ff1077ac */ /* 0x000e6c0008000a00 */
[----:B------:R-:W2:Y:S01]  /*7540*/  LDC.64 R16, c[0x0][0x4b0] ;  /* 0x00012c00ff107b82 */ /* 0x000ea20000000a00 */
[----:B------:R-:W2:Y:S01]  /*7550*/  LDCU.64 UR18, c[0x0][0x4f0] ;  /* 0x00009e00ff1277ac */ /* 0x000ea20008000a00 */
[----:B0-----:R-:W-:Y:S01]  /*7560*/  UIMAD.WIDE.U32 UR4, UR7, UR10, URZ ;  /* 0x0000000a070472a5 */ /* 0x001fe2000f8e00ff */
[----:B------:R-:W0:Y:S01]  /*7570*/  LDCU.64 UR20, c[0x0][0x540] ;  /* 0x0000a800ff1477ac */ /* 0x000e220008000a00 */
[----:B---3--:R-:W-:-:S02]  /*7580*/  UIMAD.WIDE.U32 UR8, UR6, UR12, URZ ;  /* 0x0000000c060872a5 */ /* 0x008fc4000f8e00ff */
[----:B------:R-:W-:Y:S02]  /*7590*/  UIMAD UR10, UR7, UR11, UR5 ;  /* 0x0000000b070a72a4 */ /* 0x000fe4000f8e0205 */
[----:B------:R-:W-:-:S03]  /*75a0*/  UIMAD UR7, UR6, UR13, UR9 ;  /* 0x0000000d060772a4 */ /* 0x000fc6000f8e0209 */
[----:B------:R-:W-:Y:S02]  /*75b0*/  UMOV UR6, 0x400 ;  /* 0x0000040000067882 */ /* 0x000fe40000000000 */
[----:B-1----:R-:W-:-:S12]  /*75c0*/  ULEA UR14, UR14, UR6, 0x18 ;  /* 0x000000060e0e7291 */ /* 0x002fd8000f8ec0ff */
.L_x_4121:
[----:B------:R-:W-:Y:S01]  /*75d0*/  LEA R0, R11, UR14, 0x2 ;  /* 0x0000000e0b007c11 */ /* 0x000fe2000f8e10ff */
[----:B--2---:R-:W-:Y:S01]  /*75e0*/  IMAD.U32 R2, RZ, RZ, UR4 ;  /* 0x00000004ff027e24 */ /* 0x004fe2000f8e00ff */
[----:B------:R-:W-:Y:S01]  /*75f0*/  MOV R3, UR5 ;  /* 0x0000000500037c02 */ /* 0x000fe20008000f00 */
[----:B------:R-:W-:Y:S01]  /*7600*/  UMOV UR6, UR8 ;  /* 0x0000000800067c82 */ /* 0x000fe20008000000 */
[----:B------:R-:W-:Y:S01]  /*7610*/  SHF.R.S32.HI R3, RZ, 0x1f, R11 ;  /* 0x0000001fff037819 */ /* 0x000fe2000001140b */
[----:B-1----:R-:W1:Y:S01]  /*7620*/  LDS R13, [R0+0x2e10] ;  /* 0x002e1000000d7984 */ /* 0x002e620000000800 */
[----:B------:R-:W-:Y:S02]  /*7630*/  MOV R6, R2 ;  /* 0x0000000200067202 */ /* 0x000fe40000000f00 */
[----:B------:R-:W-:Y:S01]  /*7640*/  MOV R7, UR10 ;  /* 0x0000000a00077c02 */ /* 0x000fe20008000f00 */
[----:B------:R-:W2:Y:S01]  /*7650*/  LDS R15, [R0+0x3210] ;  /* 0x00321000000f7984 */ /* 0x000ea20000000800 */
[----:B------:R-:W-:-:S02]  /*7660*/  IMAD R4, R3, R16, RZ ;  /* 0x0000001003047224 */ /* 0x000fc400078e02ff */
[----:B------:R-:W-:Y:S02]  /*7670*/  IMAD R8, R3, UR18, RZ ;  /* 0x0000001203087c24 */ /* 0x000fe4000f8e02ff */
[----:B------:R-:W-:-:S04]  /*7680*/  IMAD.WIDE.U32 R2, R11, R16, UR6 ;  /* 0x000000060b027e25 */ /* 0x000fc8000f8e0010 */
[C---:B------:R-:W-:Y:S01]  /*7690*/  IMAD R5, R11.reuse, R17, R4 ;  /* 0x000000110b057224 */ /* 0x040fe200078e0204 */
        /* <DEDUP_REMOVED lines=8> */
[----:B0-----:R-:W-:-:S04]  /*7720*/  LEA R8, P1, R6, UR20, 0x2 ;  /* 0x0000001406087c11 */ /* 0x001fc8000f8210ff */
[----:B------:R-:W-:Y:S01]  /*7730*/  LEA.HI.X R9, R6, UR21, R3, 0x2, P1 ;  /* 0x0000001506097c11 */ /* 0x000fe200088f1403 */
[----:B-1----:R1:W-:Y:S04]  /*7740*/  REDG.E.ADD.F32.FTZ.RN.STRONG.GPU desc[UR28][R4.64], R13 ;  /* 0x0000000d040079a6 */ /* 0x0023e8000c12f31c */
[----:B--2---:R1:W-:Y:S01]  /*7750*/  REDG.E.ADD.F32.FTZ.RN.STRONG.GPU desc[UR28][R8.64], R15 ;  /* 0x0000000f080079a6 */ /* 0x0043e2000c12f31c */
[----:B------:R-:W-:Y:S05]  /*7760*/  @!P0 BRA `(.L_x_4121) ;  /* 0xfffffffc00988947 */ /* 0x000fea000383ffff */
[----:B------:R-:W-:Y:S05]  /*7770*/  BSYNC.RECONVERGENT B0 ;  /* 0x0000000000007941 */ /* 0x000fea0003800200 */
.L_x_4120:
[----:B------:R-:W-:Y:S05]  /*7780*/  EXIT ;  /* 0x000000000000794d */ /* 0x000fea0003800000 */
.L_x_4074:
[----:B------:R-:W-:Y:S02]  /*7790*/  HFMA2 R225, -RZ, RZ, 0, 5.9604644775390625e-08 ;  /* 0x00000001ffe17431 */ /* 0x000fe400000001ff */
[----:B------:R-:W-:Y:S01]  /*77a0*/  IMAD.MOV.U32 R223, RZ, RZ, R215 ;  /* 0x000000ffffdf7224 */ /* 0x000fe200078e00d7 */
[----:B------:R-:W-:Y:S01]  /*77b0*/  MOV R242, RZ ;  /* 0x000000ff00f27202 */ /* 0x000fe20000000f00 */
[----:B------:R-:W-:-:S07]  /*77c0*/  IMAD.MOV.U32 R6, RZ, RZ, -0x1 ;  /* 0xffffffffff067424 */ /* 0x000fce00078e00ff */
[----:B01---5:R-:W-:Y:S05]  /*77d0*/  WARPSYNC.COLLECTIVE R6, `(.L_x_4122) ;  /* 0x0000000006087348 */ /* 0x023fea0003c00000 */
[----:B------:R2:W3:Y:S02]  /*77e0*/  SHFL.UP P6, R5, R223, R225, R242 ;  /* 0x040000e1df057389 */ /* 0x0004e400000c00f2 */
[----:B0123-5:R-:W-:Y:S05]  /*77f0*/  ENDCOLLECTIVE ;  /* 0x000000000000791b */ /* 0x02ffea0003800000 */
.L_x_4122:
[----:B------:R-:W-:Y:S02]  /*7800*/  MOV R223, R222 ;  /* 0x000000de00df7202 */ /* 0x000fe40000000f00 */
[----:B------:R-:W-:-:S07]  /*7810*/  MOV R4, R5 ;  /* 0x0000000500047202 */ /* 0x000fce0000000f00 */
[----:B------:R-:W-:Y:S05]  /*7820*/  WARPSYNC.COLLECTIVE R6, `(.L_x_4123) ;  /* 0x0000000006087348 */ /* 0x000fea0003c00000 */
[----:B------:R0:W1:Y:S02]  /*7830*/  SHFL.UP P6, R5, R223, R225, R242 ;  /* 0x040000e1df057389 */ /* 0x00006400000c00f2 */
[----:B01----:R-:W-:Y:S05]  /*7840*/  ENDCOLLECTIVE ;  /* 0x000000000000791b */ /* 0x003fea0003800000 */
.L_x_4123:
        /* <DEDUP_REMOVED lines=9> */
.L_x_4124:
[----:B------:R-:W-:Y:S01]  /*78e0*/  IMAD.MOV.U32 R223, RZ, RZ, R224 ;  /* 0x000000ffffdf7224 */ /* 0x000fe200078e00e0 */
[----:B------:R-:W-:-:S07]  /*78f0*/  MOV R4, R5 ;  /* 0x0000000500047202 */ /* 0x000fce0000000f00 */
[----:B------:R-:W-:Y:S05]  /*7900*/  WARPSYNC.COLLECTIVE R6, `(.L_x_4125) ;  /* 0x0000000006087348 */ /* 0x000fea0003c00000 */
[----:B------:R0:W1:Y:S02]  /*7910*/  SHFL.UP P6, R5, R223, R225, R242 ;  /* 0x040000e1df057389 */ /* 0x00006400000c00f2 */
[----:B01----:R-:W-:Y:S05]  /*7920*/  ENDCOLLECTIVE ;  /* 0x000000000000791b */ /* 0x003fea0003800000 */
.L_x_4125:
        /* <DEDUP_REMOVED lines=8> */
.L_x_4126:
[----:B------:R-:W-:Y:S01]  /*79b0*/  MOV R223, R226 ;  /* 0x000000e200df7202 */ /* 0x000fe20000000f00 */
[----:B------:R-:W-:-:S07]  /*79c0*/  IMAD.MOV.U32 R4, RZ, RZ, R5 ;  /* 0x000000ffff047224 */ /* 0x000fce00078e0005 */
[----:B------:R-:W-:Y:S05]  /*79d0*/  WARPSYNC.COLLECTIVE R6, `(.L_x_4127) ;  /* 0x0000000006087348 */ /* 0x000fea0003c00000 */
[----:B------:R0:W1:Y:S02]  /*79e0*/  SHFL.UP P6, R5, R223, R225, R242 ;  /* 0x040000e1df057389 */ /* 0x00006400000c00f2 */
[----:B01----:R-:W-:Y:S05]  /*79f0*/  ENDCOLLECTIVE ;  /* 0x000000000000791b */ /* 0x003fea0003800000 */
.L_x_4127:
        /* <DEDUP_REMOVED lines=8> */
.L_x_4128:
[----:B------:R-:W-:Y:S02]  /*7a80*/  MOV R223, R222 ;  /* 0x000000de00df7202 */ /* 0x000fe40000000f00 */
[----:B------:R-:W-:-:S07]  /*7a90*/  MOV R4, R5 ;  /* 0x0000000500047202 */ /* 0x000fce0000000f00 */
[----:B------:R-:W-:Y:S05]  /*7aa0*/  WARPSYNC.COLLECTIVE R6, `(.L_x_4129) ;  /* 0x0000000006087348 */ /* 0x000fea0003c00000 */
[----:B------:R0:W1:Y:S02]  /*7ab0*/  SHFL.UP P6, R5, R223, R225, R242 ;  /* 0x040000e1df057389 */ /* 0x00006400000c00f2 */
[----:B01----:R-:W-:Y:S05]  /*7ac0*/  ENDCOLLECTIVE ;  /* 0x000000000000791b */ /* 0x003fea0003800000 */
.L_x_4129:
        /* <DEDUP_REMOVED lines=8> */
.L_x_4130:
[----:B------:R-:W-:Y:S01]  /*7b50*/  IMAD.MOV.U32 R223, RZ, RZ, R4 ;  /* 0x000000ffffdf7224 */ /* 0x000fe200078e0004 */
[----:B------:R-:W-:-:S07]  /*7b60*/  MOV R224, R5 ;  /* 0x0000000500e07202 */ /* 0x000fce0000000f00 */
[----:B------:R-:W-:Y:S05]  /*7b70*/  WARPSYNC.COLLECTIVE R6, `(.L_x_4131) ;  /* 0x0000000006087348 */ /* 0x000fea0003c00000 */
[----:B------:R0:W1:Y:S02]  /*7b80*/  SHFL.UP P6, R5, R223, R225, R242 ;  /* 0x040000e1df057389 */ /* 0x00006400000c00f2 */
[----:B01----:R-:W-:Y:S05]  /*7b90*/  ENDCOLLECTIVE ;  /* 0x000000000000791b */ /* 0x003fea0003800000 */
.L_x_4131:
[----:B------:R-:W-:Y:S05]  /*7ba0*/  BRA `(.L_x_4132) ;  /* 0xffffffc000487947 */ /* 0x000fea000383ffff */
.L_x_4075:
[----:B------:R-:W-:Y:S01]  /*7bb0*/  HFMA2 R231, -RZ, RZ, 0, 1.847743988037109375e-06 ;  /* 0x0000001fffe77431 */ /* 0x000fe200000001ff */
[----:B------:R-:W-:Y:S01]  /*7bc0*/  BSSY B0, `(.L_x_4133) ;  /* 0x0000007000007945 */ /* 0x000fe20003800000 */
[----:B------:R-:W-:Y:S01]  /*7bd0*/  MOV R240, R215 ;  /* 0x000000d700f07202 */ /* 0x000fe20000000f00 */
[----:B------:R-:W-:Y:S01]  /*7be0*/  IMAD.MOV.U32 R7, RZ, RZ, 0x1f ;  /* 0x0000001fff077424 */ /* 0x000fe200078e00ff */
[----:B------:R-:W-:-:S07]  /*7bf0*/  MOV R6, 0xffffffff ;  /* 0xffffffff00067802 */ /* 0x000fce0000000f00 */
[----:B01---5:R-:W-:Y:S05]  /*7c00*/  WARPSYNC.COLLECTIVE R6, `(.L_x_4134) ;  /* 0x0000000006087348 */ /* 0x023fea0003c00000 */
[----:B------:R2:W3:Y:S02]  /*7c10*/  SHFL.IDX P3, R5, R240, R231, R7 ;  /* 0x000000e7f0057389 */ /* 0x0004e40000060007 */
[----:B0123-5:R-:W-:Y:S05]  /*7c20*/  ENDCOLLECTIVE ;  /* 0x000000000000791b */ /* 0x02ffea0003800000 */
.L_x_4134:
[----:B------:R-:W-:Y:S05]  /*7c30*/  BSYNC B0 ;  /* 0x0000000000007941 */ /* 0x000fea0003800000 */
.L_x_4133:
[----:B------:R-:W-:Y:S05]  /*7c40*/  BRA `(.L_x_4135) ;  /* 0xffffffc000387947 */ /* 0x000fea000383ffff */
.L_x_4076:
        /* <DEDUP_REMOVED lines=8> */
.L_x_4137:
[----:B------:R-:W-:Y:S05]  /*7cd0*/  BSYNC B0 ;  /* 0x0000000000007941 */ /* 0x000fea0003800000 */
.L_x_4136:
[----:B------:R-:W-:Y:S05]  /*7ce0*/  BRA `(.L_x_4138) ;  /* 0xffffffc000187947 */ /* 0x000fea000383ffff */
.L_x_4077:
[----:B------:R-:W-:Y:S01]  /*7cf0*/  HFMA2 R225, -RZ, RZ, 0, 5.9604644775390625e-08 ;  /* 0x00000001ffe17431 */ /* 0x000fe200000001ff */
[----:B------:R-:W-:Y:S01]  /*7d00*/  BSSY B0, `(.L_x_4139) ;  /* 0x0000007000007945 */ /* 0x000fe20003800000 */
[----:B------:R-:W-:Y:S01]  /*7d10*/  IMAD.MOV.U32 R223, RZ, RZ, R215 ;  /* 0x000000ffffdf7224 */ /* 0x000fe200078e00d7 */
[----:B------:R-:W-:Y:S01]  /*7d20*/  MOV R242, RZ ;  /* 0x000000ff00f27202 */ /* 0x000fe20000000f00 */
[----:B------:R-:W-:-:S07]  /*7d30*/  IMAD.MOV.U32 R6, RZ, RZ, -0x1 ;  /* 0xffffffffff067424 */ /* 0x000fce00078e00ff */
[----:B01---5:R-:W-:Y:S05]  /*7d40*/  WARPSYNC.COLLECTIVE R6, `(.L_x_4140) ;  /* 0x0000000006087348 */ /* 0x023fea0003c00000 */
[----:B------:R2:W3:Y:S02]  /*7d50*/  SHFL.UP P6, R5, R223, R225, R242 ;  /* 0x040000e1df057389 */ /* 0x0004e400000c00f2 */
[----:B0123-5:R-:W-:Y:S05]  /*7d60*/  ENDCOLLECTIVE ;  /* 0x000000000000791b */ /* 0x02ffea0003800000 */
.L_x_4140:
[----:B------:R-:W-:Y:S05]  /*7d70*/  BSYNC B0 ;  /* 0x0000000000007941 */ /* 0x000fea0003800000 */
.L_x_4139:
[----:B------:R-:W-:Y:S01]  /*7d80*/  HFMA2 R242, -RZ, RZ, 0, 0 ;  /* 0x00000000fff27431 */ /* 0x000fe200000001ff */
[----:B------:R-:W-:Y:S01]  /*7d90*/  MOV R223, R217 ;  /* 0x000000d900df7202 */ /* 0x000fe20000000f00 */
[----:B------:R-:W-:Y:S01]  /*7da0*/  IMAD.MOV.U32 R225, RZ, RZ, 0x1 ;  /* 0x00000001ffe17424 */ /* 0x000fe200078e00ff */
[----:B------:R-:W-:Y:S01]  /*7db0*/  MOV R6, 0xffffffff ;  /* 0xffffffff00067802 */ /* 0x000fe20000000f00 */
[----:B------:R-:W-:Y:S01]  /*7dc0*/  HFMA2 R231, -RZ, RZ, 0, 0 ;  /* 0x00000000ffe77431 */ /* 0x000fe200000001ff */
[----:B------:R-:W-:Y:S01]  /*7dd0*/  MOV R215, R5 ;  /* 0x0000000500d77202 */ /* 0x000fe20000000f00 */
[----:B------:R-:W-:Y:S01]  /*7de0*/  IMAD.MOV.U32 R7, RZ, RZ, 0x1f ;  /* 0x0000001fff077424 */ /* 0x000fe200078e00ff */
[----:B------:R-:W-:-:S07]  /*7df0*/  MOV R240, R2 ;  /* 0x0000000200f07202 */ /* 0x000fce0000000f00 */
[----:B------:R-:W-:Y:S05]  /*7e00*/  WARPSYNC.COLLECTIVE R6, `(.L_x_4141) ;  /* 0x0000000006087348 */ /* 0x000fea0003c00000 */
[----:B------:R0:W1:Y:S02]  /*7e10*/  SHFL.UP P6, R5, R223, R225, R242 ;  /* 0x040000e1df057389 */ /* 0x00006400000c00f2 */
[----:B01----:R-:W-:Y:S05]  /*7e20*/  ENDCOLLECTIVE ;  /* 0x000000000000791b */ /* 0x003fea0003800000 */
.L_x_4141:
[----:B------:R-:W-:-:S07]  /*7e30*/  IMAD.MOV.U32 R222, RZ, RZ, R5 ;  /* 0x000000ffffde7224 */ /* 0x000fce00078e0005 */
[----:B------:R-:W-:Y:S05]  /*7e40*/  WARPSYNC.COLLECTIVE R6, `(.L_x_4142) ;  /* 0x0000000006087348 */ /* 0x000fea0003c00000 */
[----:B------:R0:W1:Y:S02]  /*7e50*/  SHFL.IDX P3, R5, R240, R231, R7 ;  /* 0x000000e7f0057389 */ /* 0x0000640000060007 */
[----:B01----:R-:W-:Y:S05]  /*7e60*/  ENDCOLLECTIVE ;  /* 0x000000000000791b */ /* 0x003fea0003800000 */
.L_x_4142:
[----:B------:R-:W-:Y:S02]  /*7e70*/  MOV R240, R3 ;  /* 0x0000000300f07202 */ /* 0x000fe40000000f00 */
[----:B------:R-:W-:-:S07]  /*7e80*/  MOV R4, R5 ;  /* 0x0000000500047202 */ /* 0x000fce0000000f00 */
[----:B------:R-:W-:Y:S05]  /*7e90*/  WARPSYNC.COLLECTIVE R6, `(.L_x_4143) ;  /* 0x0000000006087348 */ /* 0x000fea0003c00000 */
[----:B------:R0:W1:Y:S02]  /*7ea0*/  SHFL.IDX P3, R5, R240, R231, R7 ;  /* 0x000000e7f0057389 */ /* 0x0000640000060007 */
[----:B01----:R-:W-:Y:S05]  /*7eb0*/  ENDCOLLECTIVE ;  /* 0x000000000000791b */ /* 0x003fea0003800000 */
.L_x_4143:
[----:B------:R-:W-:Y:S05]  /*7ec0*/  BRA `(.L_x_4144) ;  /* 0xffffffbc00b87947 */ /* 0x000fea000383ffff */
.L_x_4079:
[----:B------:R-:W-:Y:S02]  /*7ed0*/  HFMA2 R237, -RZ, RZ, 0, 5.9604644775390625e-08 ;  /* 0x00000001ffed7431 */ /* 0x000fe400000001ff */
[----:B------:R-:W-:Y:S01]  /*7ee0*/  IMAD.MOV.U32 R235, RZ, RZ, R3 ;  /* 0x000000ffffeb7224 */ /* 0x000fe200078e0003 */
[----:B------:R-:W-:Y:S01]  /*7ef0*/  MOV R238, 0x1f ;  /* 0x0000001f00ee7802 */ /* 0x000fe20000000f00 */
[----:B------:R-:W-:Y:S01]  /*7f00*/  IMAD.MOV.U32 R6, RZ, RZ, -0x1 ;  /* 0xffffffffff067424 */ /* 0x000fe200078e00ff */
[----:B------:R-:W-:Y:S01]  /*7f10*/  MOV R4, R5 ;  /* 0x0000000500047202 */ /* 0x000fe20000000f00 */
[----:B------:R-:W-:-:S07]  /*7f20*/  IMAD.MOV.U32 R231, RZ, RZ, RZ ;  /* 0x000000ffffe77224 */ /* 0x000fce00078e00ff */
[----:B0-----:R-:W-:Y:S05]  /*7f30*/  WARPSYNC.COLLECTIVE R6, `(.L_x_4145) ;  /* 0x0000000006087348 */ /* 0x001fea0003c00000 */
[----:B------:R1:W2:Y:S02]  /*7f40*/  SHFL.DOWN P3, R233, R235, R237, R238 ;  /* 0x080000edebe97389 */ /* 0x0002a400000600ee */
[----:B012---:R-:W-:Y:S05]  /*7f50*/  ENDCOLLECTIVE ;  /* 0x000000000000791b */ /* 0x007fea0003800000 */
.L_x_4145:
[----:B------:R-:W-:Y:S02]  /*7f60*/  MOV R235, R5 ;  /* 0x0000000500eb7202 */ /* 0x000fe40000000f00 */
[----:B------:R-:W-:-:S07]  /*7f70*/  MOV R230, R233 ;  /* 0x000000e900e67202 */ /* 0x000fce0000000f00 */
[----:B------:R-:W-:Y:S05]  /*7f80*/  WARPSYNC.COLLECTIVE R6, `(.L_x_4146) ;  /* 0x0000000006087348 */ /* 0x000fea0003c00000 */
[----:B------:R0:W1:Y:S02]  /*7f90*/  SHFL.DOWN P3, R233, R235, R237, R238 ;  /* 0x080000edebe97389 */ /* 0x00006400000600ee */
[----:B01----:R-:W-:Y:S05]  /*7fa0*/  ENDCOLLECTIVE ;  /* 0x000000000000791b */ /* 0x003fea0003800000 */
.L_x_4146:
[----:B------:R-:W-:Y:S01]  /*7fb0*/  @P0 FMUL.FTZ R230, R230, R3 ;  /* 0x00000003e6e60220 */ /* 0x000fe20000410000 */
[----:B------:R-:W-:Y:S02]  /*7fc0*/  HFMA2 R237, -RZ, RZ, 0, 1.1920928955078125e-07 ;  /* 0x00000002ffed7431 */ /* 0x000fe400000001ff */
[----:B------:R-:W-:-:S04]  /*7fd0*/  IMAD.MOV.U32 R7, RZ, RZ, R233 ;  /* 0x000000ffff077224 */ /* 0x000fc800078e00e9 */
[----:B------:R-:W-:Y:S01]  /*7fe0*/  @P0 FFMA.FTZ R7, R3, R7, R4 ;  /* 0x0000000703070223 */ /* 0x000fe20000010004 */
[----:B------:R-:W-:-:S04]  /*7ff0*/  @P0 IMAD.MOV.U32 R3, RZ, RZ, R230 ;  /* 0x000000ffff030224 */ /* 0x000fc800078e00e6 */
[----:B------:R-:W-:Y:S02]  /*8000*/  @P0 MOV R4, R7 ;  /* 0x0000000700040202 */ /* 0x000fe40000000f00 */
[----:B------:R-:W-:Y:S02]  /*8010*/  MOV R235, R3 ;  /* 0x0000000300eb7202 */ /* 0x000fe40000000f00 */
[----:B------:R-:W-:-:S13]  /*8020*/  ISETP.GT.U32.AND P0, PT, R200, 0x1d, PT ;  /* 0x0000001dc800780c */ /* 0x000fda0003f04070 */
[----:B------:R-:W-:Y:S05]  /*8030*/  WARPSYNC.COLLECTIVE R6, `(.L_x_4147) ;  /* 0x0000000006087348 */ /* 0x000fea0003c00000 */
[----:B------:R0:W1:Y:S02]  /*8040*/  SHFL.DOWN P3, R233, R235, R237, R238 ;  /* 0x080000edebe97389 */ /* 0x00006400000600ee */
[----:B01----:R-:W-:Y:S05]  /*8050*/  ENDCOLLECTIVE ;  /* 0x000000000000791b */ /* 0x003fea0003800000 */
.L_x_4147:
[----:B------:R-:W-:Y:S01]  /*8060*/  MOV R235, R4 ;  /* 0x0000000400eb7202 */ /* 0x000fe20000000f00 */
[----:B------:R-:W-:-:S07]  /*8070*/  IMAD.MOV.U32 R230, RZ, RZ, R233 ;  /* 0x000000ffffe67224 */ /* 0x000fce00078e00e9 */
[----:B------:R-:W-:Y:S05]  /*8080*/  WARPSYNC.COLLECTIVE R6, `(.L_x_4148) ;  /* 0x0000000006087348 */ /* 0x000fea0003c00000 */
[----:B------:R0:W1:Y:S02]  /*8090*/  SHFL.DOWN P3, R233, R235, R237, R238 ;  /* 0x080000edebe97389 */ /* 0x00006400000600ee */
[----:B01----:R-:W-:Y:S05]  /*80a0*/  ENDCOLLECTIVE ;  /* 0x000000000000791b */ /* 0x003fea0003800000 */
.L_x_4148:
[----:B------:R-:W-:Y:S01]  /*80b0*/  @!P0 FMUL.FTZ R230, R3, R230 ;  /* 0x000000e603e68220 */ /* 0x000fe20000410000 */
[----:B------:R-:W-:Y:S01]  /*80c0*/  IMAD.MOV.U32 R237, RZ, RZ, 0x4 ;  /* 0x00000004ffed7424 */ /* 0x000fe200078e00ff */
[----:B------:R-:W-:-:S05]  /*80d0*/  MOV R7, R233 ;  /* 0x000000e900077202 */ /* 0x000fca0000000f00 */
[----:B------:R-:W-:Y:S01]  /*80e0*/  @!P0 FFMA.FTZ R7, R3, R7, R4 ;  /* 0x0000000703078223 */ /* 0x000fe20000010004 */
[----:B------:R-:W-:-:S03]  /*80f0*/  @!P0 MOV R3, R230 ;  /* 0x000000e600038202 */ /* 0x000fc60000000f00 */
[----:B------:R-:W-:Y:S01]  /*8100*/  @!P0 IMAD.MOV.U32 R4, RZ, RZ, R7 ;  /* 0x000000ffff048224 */ /* 0x000fe200078e0007 */
[----:B------:R-:W-:Y:S01]  /*8110*/  MOV R235, R3 ;  /* 0x0000000300eb7202 */ /* 0x000fe20000000f00 */
[----:B------:R-:W-:Y:S01]  /*8120*/  HFMA2 R7, -RZ, RZ, 0, 1.847743988037109375e-06 ;  /* 0x0000001fff077431 */ /* 0x000fe200000001ff */
[----:B------:R-:W-:-:S13]  /*8130*/  ISETP.GT.U32.AND P0, PT, R200, 0x1b, PT ;  /* 0x0000001bc800780c */ /* 0x000fda0003f04070 */
[----:B------:R-:W-:Y:S05]  /*8140*/  WARPSYNC.COLLECTIVE R6, `(.L_x_4149) ;  /* 0x0000000006087348 */ /* 0x000fea0003c00000 */
[----:B------:R0:W1:Y:S02]  /*8150*/  SHFL.DOWN P3, R233, R235, R237, R238 ;  /* 0x080000edebe97389 */ /* 0x00006400000600ee */
[----:B01----:R-:W-:Y:S05]  /*8160*/  ENDCOLLECTIVE ;  /* 0x000000000000791b */ /* 0x003fea0003800000 */
.L_x_4149:
[----:B------:R-:W-:Y:S02]  /*8170*/  MOV R235, R4 ;  /* 0x0000000400eb7202 */ /* 0x000fe40000000f00 */
[----:B------:R-:W-:-:S07]  /*8180*/  MOV R230, R233 ;  /* 0x000000e900e67202 */ /* 0x000fce0000000f00 */
[----:B------:R-:W-:Y:S05]  /*8190*/  WARPSYNC.COLLECTIVE R6, `(.L_x_4150) ;  /* 0x0000000006087348 */ /* 0x000fea0003c00000 */
[----:B------:R0:W1:Y:S02]  /*81a0*/  SHFL.DOWN P3, R233, R235, R237, R238 ;  /* 0x080000edebe97389 */ /* 0x00006400000600ee */
[----:B01----:R-:W-:Y:S05]  /*81b0*/  ENDCOLLECTIVE ;  /* 0x000000000000791b */ /* 0x003fea0003800000 */
.L_x_4150:
[----:B------:R-:W-:Y:S01]  /*81c0*/  @!P0 FMUL.FTZ R230, R3, R230 ;  /* 0x000000e603e68220 */ /* 0x000fe20000410000 */
[----:B------:R-:W-:Y:S02]  /*81d0*/  HFMA2 R237, -RZ, RZ, 0, 4.76837158203125e-07 ;  /* 0x00000008ffed7431 */ /* 0x000fe400000001ff */
[----:B------:R-:W-:-:S04]  /*81e0*/  IMAD.MOV.U32 R5, RZ, RZ, R233 ;  /* 0x000000ffff057224 */ /* 0x000fc800078e00e9 */
        /* <DEDUP_REMOVED lines=8> */
.L_x_4151:
[----:B------:R-:W-:Y:S01]  /*8270*/  IMAD.MOV.U32 R235, RZ, RZ, R4 ;  /* 0x000000ffffeb7224 */ /* 0x000fe200078e0004 */
[----:B------:R-:W-:-:S07]  /*8280*/  MOV R230, R233 ;  /* 0x000000e900e67202 */ /* 0x000fce0000000f00 */
[----:B------:R-:W-:Y:S05]  /*8290*/  WARPSYNC.COLLECTIVE R6, `(.L_x_4152) ;  /* 0x0000000006087348 */ /* 0x000fea0003c00000 */
[----:B------:R0:W1:Y:S02]  /*82a0*/  SHFL.DOWN P3, R233, R235, R237, R238 ;  /* 0x080000edebe97389 */ /* 0x00006400000600ee */
[----:B01----:R-:W-:Y:S05]  /*82b0*/  ENDCOLLECTIVE ;  /* 0x000000000000791b */ /* 0x003fea0003800000 */
.L_x_4152:
        /* <DEDUP_REMOVED lines=11> */
.L_x_4153:
[----:B------:R-:W-:Y:S01]  /*8370*/  MOV R235, R4 ;  /* 0x0000000400eb7202 */ /* 0x000fe20000000f00 */
[----:B------:R-:W-:-:S07]  /*8380*/  IMAD.MOV.U32 R230, RZ, RZ, R233 ;  /* 0x000000ffffe67224 */ /* 0x000fce00078e00e9 */
[----:B------:R-:W-:Y:S05]  /*8390*/  WARPSYNC.COLLECTIVE R6, `(.L_x_4154) ;  /* 0x0000000006087348 */ /* 0x000fea0003c00000 */
[----:B------:R0:W1:Y:S02]  /*83a0*/  SHFL.DOWN P3, R233, R235, R237, R238 ;  /* 0x080000edebe97389 */ /* 0x00006400000600ee */
[----:B01----:R-:W-:Y:S05]  /*83b0*/  ENDCOLLECTIVE ;  /* 0x000000000000791b */ /* 0x003fea0003800000 */
.L_x_4154:
[----:B------:R-:W-:Y:S01]  /*83c0*/  @!P0 FMUL.FTZ R230, R3, R230 ;  /* 0x000000e603e68220 */ /* 0x000fe20000410000 */
[----:B------:R-:W-:Y:S01]  /*83d0*/  HFMA2 R237, -RZ, RZ, 0, 5.9604644775390625e-08 ;  /* 0x00000001ffed7431 */ /* 0x000fe200000001ff */
[----:B------:R-:W-:-:S05]  /*83e0*/  MOV R5, R233 ;  /* 0x000000e900057202 */ /* 0x000fca0000000f00 */
[----:B------:R-:W-:Y:S01]  /*83f0*/  @!P0 FFMA.FTZ R5, R3, R5, R4 ;  /* 0x0000000503058223 */ /* 0x000fe20000010004 */
[----:B------:R-:W-:-:S03]  /*8400*/  @!P0 MOV R3, R230 ;  /* 0x000000e600038202 */ /* 0x000fc60000000f00 */
[----:B------:R-:W-:Y:S01]  /*8410*/  @!P0 IMAD.MOV.U32 R4, RZ, RZ, R5 ;  /* 0x000000ffff048224 */ /* 0x000fe200078e0005 */
[-C--:B------:R-:W-:Y:S02]  /*8420*/  MOV R240, R3.reuse ;  /* 0x0000000300f07202 */ /* 0x080fe40000000f00 */
[----:B------:R-:W-:Y:S02]  /*8430*/  MOV R235, R3 ;  /* 0x0000000300eb7202 */ /* 0x000fe40000000f00 */
[----:B------:R-:W-:-:S13]  /*8440*/  ISETP.NE.AND P0, PT, R142, 0x1f, PT ;  /* 0x0000001f8e00780c */ /* 0x000fda0003f05270 */
[----:B------:R-:W-:Y:S05]  /*8450*/  WARPSYNC.COLLECTIVE R6, `(.L_x_4155) ;  /* 0x0000000006087348 */ /* 0x000fea0003c00000 */
[----:B------:R0:W1:Y:S02]  /*8460*/  SHFL.IDX P3, R5, R240, R231, R7 ;  /* 0x000000e7f0057389 */ /* 0x0000640000060007 */
[----:B01----:R-:W-:Y:S05]  /*8470*/  ENDCOLLECTIVE ;  /* 0x000000000000791b */ /* 0x003fea0003800000 */
.L_x_4155:
[----:B------:R-:W-:Y:S01]  /*8480*/  IMAD.MOV.U32 R240, RZ, RZ, R4 ;  /* 0x000000fffff07224 */ /* 0x000fe200078e0004 */
[----:B------:R-:W-:-:S07]  /*8490*/  MOV R230, R5 ;  /* 0x0000000500e67202 */ /* 0x000fce0000000f00 */
[----:B------:R-:W-:Y:S05]  /*84a0*/  WARPSYNC.COLLECTIVE R6, `(.L_x_4156) ;  /* 0x0000000006087348 */ /* 0x000fea0003c00000 */
[----:B------:R0:W1:Y:S02]  /*84b0*/  SHFL.IDX P3, R5, R240, R231, R7 ;  /* 0x000000e7f0057389 */ /* 0x0000640000060007 */
[----:B01----:R-:W-:Y:S05]  /*84c0*/  ENDCOLLECTIVE ;  /* 0x000000000000791b */ /* 0x003fea0003800000 */
.L_x_4156:
[----:B------:R-:W-:Y:S05]  /*84d0*/  WARPSYNC.COLLECTIVE R6, `(.L_x_4157) ;  /* 0x0000000006087348 */ /* 0x000fea0003c00000 */
[----:B------:R0:W1:Y:S02]  /*84e0*/  SHFL.DOWN P3, R233, R235, R237, R238 ;  /* 0x080000edebe97389 */ /* 0x00006400000600ee */
[----:B01----:R-:W-:Y:S05]  /*84f0*/  ENDCOLLECTIVE ;  /* 0x000000000000791b */ /* 0x003fea0003800000 */
.L_x_4157:
[----:B------:R-:W-:Y:S02]  /*8500*/  MOV R240, R10 ;  /* 0x0000000a00f07202 */ /* 0x000fe40000000f00 */
[----:B------:R-:W-:Y:S01]  /*8510*/  MOV R235, R4 ;  /* 0x0000000400eb7202 */ /* 0x000fe20000000f00 */
[-C--:B------:R-:W-:Y:S01]  /*8520*/  FFMA.FTZ R236, R11, R230.reuse, R5 ;  /* 0x000000e60bec7223 */ /* 0x080fe20000010005 */
[----:B------:R-:W-:Y:S01]  /*8530*/  FMUL.FTZ R230, R10, R230 ;  /* 0x000000e60ae67220 */ /* 0x000fe20000410000 */
[----:B------:R-:W-:-:S07]  /*8540*/  IMAD.MOV.U32 R232, RZ, RZ, R233 ;  /* 0x000000ffffe87224 */ /* 0x000fce00078e00e9 */
[----:B------:R-:W-:Y:S05]  /*8550*/  WARPSYNC.COLLECTIVE R6, `(.L_x_4158) ;  /* 0x0000000006087348 */ /* 0x000fea0003c00000 */
[----:B------:R0:W1:Y:S02]  /*8560*/  SHFL.DOWN P3, R233, R235, R237, R238 ;  /* 0x080000edebe97389 */ /* 0x00006400000600ee */
[----:B01----:R-:W-:Y:S05]  /*8570*/  ENDCOLLECTIVE ;  /* 0x000000000000791b */ /* 0x003fea0003800000 */
.L_x_4158:
[----:B------:R-:W-:Y:S05]  /*8580*/  WARPSYNC.COLLECTIVE R6, `(.L_x_4159) ;  /* 0x0000000006087348 */ /* 0x000fea0003c00000 */
[----:B------:R0:W1:Y:S02]  /*8590*/  SHFL.IDX P3, R5, R240, R231, R7 ;  /* 0x000000e7f0057389 */ /* 0x0000640000060007 */
[----:B01----:R-:W-:Y:S05]  /*85a0*/  ENDCOLLECTIVE ;  /* 0x000000000000791b */ /* 0x003fea0003800000 */
.L_x_4159:
[----:B------:R-:W-:Y:S01]  /*85b0*/  MOV R240, R11 ;  /* 0x0000000b00f07202 */ /* 0x000fe20000000f00 */
[----:B------:R-:W-:-:S07]  /*85c0*/  IMAD.MOV.U32 R234, RZ, RZ, R5 ;  /* 0x000000ffffea7224 */ /* 0x000fce00078e0005 */
[----:B------:R-:W-:Y:S05]  /*85d0*/  WARPSYNC.COLLECTIVE R6, `(.L_x_4160) ;  /* 0x0000000006087348 */ /* 0x000fea0003c00000 */
[----:B------:R0:W1:Y:S02]  /*85e0*/  SHFL.IDX P3, R5, R240, R231, R7 ;  /* 0x000000e7f0057389 */ /* 0x0000640000060007 */
[----:B01----:R-:W-:Y:S05]  /*85f0*/  ENDCOLLECTIVE ;  /* 0x000000000000791b */ /* 0x003fea0003800000 */
.L_x_4160:
[----:B------:R-:W-:Y:S01]  /*8600*/  MOV R235, R5 ;  /* 0x0000000500eb7202 */ /* 0x000fe20000000f00 */
[----:B------:R-:W-:Y:S06]  /*8610*/  BRA `(.L_x_4161) ;  /* 0xffffffbc00cc7947 */ /* 0x000fec000383ffff */
.L_x_4162:
        /* <DEDUP_REMOVED lines=14> */
.L_x_10448:


//--------------------- .text._Z25selective_scan_bwd_kernelI32Selective_Scan_bwd_kernel_traitsILi64ELi16ELb0ELb1ELb0ELb0ELb1EN3c108BFloat16EfEEv12SSMParamsBwd --------------------------
	.section	.text._Z25selective_scan_bwd_kernelI32Selective_Scan_bwd_kernel_traitsILi64ELi16ELb0ELb1ELb0ELb0ELb1EN3c108BFloat16EfEEv12SSMParamsBwd,"ax",@progbits
	.align	128
        .global         _Z25selective_scan_bwd_kernelI32Selective_Scan_bwd_kernel_traitsILi64ELi16ELb0ELb1ELb0ELb0ELb1EN3c108BFloat16EfEEv12SSMParamsBwd
        .type           _Z25selective_scan_bwd_kernelI32Selective_Scan_bwd_kernel_traitsILi64ELi16ELb0ELb1ELb0ELb0ELb1EN3c108BFloat16EfEEv12SSMParamsBwd,@function
        .size           _Z25selective_scan_bwd_kernelI32Selective_Scan_bwd_kernel_traitsILi64ELi16ELb0ELb1ELb0ELb0ELb1EN3c108BFloat16EfEEv12SSMParamsBwd,(.L_x_10449 - _Z25selective_scan_bwd_kernelI32Selective_Scan_bwd_kernel_traitsILi64ELi16ELb0ELb1ELb0ELb0ELb1EN3c108BFloat16EfEEv12SSMParamsBwd)
        .other          _Z25selective_scan_bwd_kernelI32Selective_Scan_bwd_kernel_traitsILi64ELi16ELb0ELb1ELb0ELb0ELb1EN3c108BFloat16EfEEv12SSMParamsBwd,@"STO_CUDA_ENTRY STV_DEFAULT"
_Z25selective_scan_bwd_kernelI32Selective_Scan_bwd_kernel_traitsILi64ELi16ELb0ELb1ELb0ELb0ELb1EN3c108BFloat16EfEEv12SSMParamsBwd:
.text._Z25selective_scan_bwd_kernelI32Selective_Scan_bwd_kernel_traitsILi64ELi16ELb0ELb1ELb0ELb0ELb1EN3c108BFloat16EfEEv12SSMParamsBwd:
[----:B------:R-:W-:Y:S01]  /*0000*/  LDC R1, c[0x0][0x37c] ;  /* 0x0000df00ff017b82 */ /* 0x000fe20000000800 */
[----:B------:R-:W0:Y:S07]  /*0010*/  LDCU.64 UR6, c[0x0][0x470] ;  /* 0x00008e00ff0677ac */ /* 0x000e2e0008000a00 */
[----:B------:R-:W1:Y:S01]  /*0020*/  S2UR UR16, SR_CTAID.Y ;  /* 0x00000000001079c3 */ /* 0x000e620000002600 */
[----:B------:R-:W-:Y:S01]  /*0030*/  HFMA2 R142, -RZ, RZ, 0, 0 ;  /* 0x00000000ff8e7431 */ /* 0x000fe200000001ff */
[----:B------:R-:W-:Y:S01]  /*0040*/  CS2R R144, SRZ ;  /* 0x0000000000907805 */ /* 0x000fe2000001ff00 */
        /* <DEDUP_REMOVED lines=9> */
[----:B------:R-:W3:Y:S04]  /*00e0*/  LDCU UR25, c[0x0][0x394] ;  /* 0x00007280ff1977ac */ /* 0x000ee80008000800 */
[----:B------:R-:W-:Y:S01]  /*00f0*/  PLOP3.LUT P1, PT, PT, PT, UP1, 0x80, 0x8 ;  /* 0x000000000008781c */ /* 0x000fe20003f2f018 */
[----:B----4-:R-:W-:Y:S01]  /*0100*/  UISETP.NE.U32.AND UP0, UPT, UR4, URZ, UPT ;  /* 0x000000ff0400728c */ /* 0x010fe2000bf05070 */
[----:B------:R-:W4:Y:S03]  /*0110*/  LDCU.64 UR22, c[0x0][0x498] ;  /* 0x00009300ff1677ac */ /* 0x000f260008000a00 */
        /* <DEDUP_REMOVED lines=10> */
[----:B--2---:R-:W5:Y:S02]  /*01c0*/  @P1 LDG.E R142, desc[UR34][R4.64] ;  /* 0x00000022048e1981 */ /* 0x004f64000c1e1900 */
[----:B------:R-:W-:Y:S02]  /*01d0*/  @UP0 ULEA.HI.X UR5, UR16, UR5, URZ, 0x2, UP2 ;  /* 0x0000000510050291 */ /* 0x000fe400090f14ff */
[----:B------:R-:W-:Y:S01]  /*01e0*/  IMAD.U32 R2, RZ, RZ, UR4 ;  /* 0x00000004ff027e24 */ /* 0x000fe2000f8e00ff */
[----:B-1----:R-:W1:Y:S03]  /*01f0*/  MUFU.RCP R0, R0 ;  /* 0x0000000000007308 */ /* 0x002e660000001000 */
[----:B------:R-:W-:-:S05]  /*0200*/  MOV R3, UR5 ;  /* 0x0000000500037c02 */ /* 0x000fca0008000f00 */
[----:B------:R2:W5:Y:S01]  /*0210*/  @P0 LDG.E R144, desc[UR34][R2.64] ;  /* 0x0000002202900981 */ /* 0x000562000c1e1900 */
[----:B-1----:R-:W-:-:S04]  /*0220*/  IADD3 R6, PT, PT, R0, 0xffffffe, RZ ;  /* 0x0ffffffe00067810 */ /* 0x002fc80007ffe0ff */
[----:B------:R1:W0:Y:S02]  /*0230*/  F2I.FTZ.U32.TRUNC.NTZ R7, R6 ;  /* 0x0000000600077305 */ /* 0x000224000021f000 */
[----:B-1----:R-:W-:-:S05]  /*0240*/  IMAD.MOV.U32 R6, RZ, RZ, RZ ;  /* 0x000000ffff067224 */ /* 0x002fca00078e00ff */
[----:B------:R-:W-:Y:S02]  /*0250*/  R2UR UR4, R6 ;  /* 0x00000000060472ca */ /* 0x000fe400000e0000 */
[----:B0-----:R-:W-:Y:S02]  /*0260*/  R2UR UR5, R7 ;  /* 0x00000000070572ca */ /* 0x001fe400000e0000 */
[----:B--2---:R-:W-:-:S05]  /*0270*/  IADD3 R2, PT, PT, RZ, -R7, RZ ;  /* 0x80000007ff027210 */ /* 0x004fca0007ffe0ff */
[----:B------:R-:W-:Y:S01]  /*0280*/  IMAD R3, R2, R9, RZ ;  /* 0x0000000902037224 */ /* 0x000fe200078e02ff */
[----:B------:R-:W-:-:S05]  /*0290*/  IABS R0, UR16 ;  /* 0x0000001000007c13 */ /* 0x000fca0008000000 */
[----:B------:R-:W-:Y:S01]  /*02a0*/  IMAD.HI.U32 R3, R7, R3, UR4 ;  /* 0x0000000407037e27 */ /* 0x000fe2000f8e0003 */
[----:B------:R-:W-:-:S04]  /*02b0*/  R2UR UR6, R0 ;  /* 0x00000000000672ca */ /* 0x000fc800000e0000 */
[----:B------:R-:W-:Y:S01]  /*02c0*/  R2UR UR4, R3 ;  /* 0x00000000030472ca */ /* 0x000fe200000e0000 */
[----:B------:R-:W-:-:S12]  /*02d0*/  UIMAD.WIDE.U32 UR20, UR33, UR8, URZ ;  /* 0x00000008211472a5 */ /* 0x000fd8000f8e00ff */
[----:B------:R-:W-:-:S07]  /*02e0*/  UIMAD.WIDE.U32 UR4, UR4, UR6, URZ ;  /* 0x00000006040472a5 */ /* 0x000fce000f8e00ff */
[----:B------:R-:W-:Y:S02]  /*02f0*/  UMOV UR17, UR5 ;  /* 0x0000000500117c82 */ /* 0x000fe40008000000 */
[----:B------:R-:W-:Y:S01]  /*0300*/  IMAD R0, RZ, RZ, -UR17 ;  /* 0x80000011ff007e24 */ /* 0x000fe2000f8e02ff */
[----:B------:R-:W-:-:S03]  /*0310*/  UIMAD.WIDE.U32 UR18, UR33, UR12, URZ ;  /* 0x0000000c211272a5 */ /* 0x000fc6000f8e00ff */
[----:B------:R-:W-:Y:S01]  /*0320*/  IMAD R0, R9, R0, UR6 ;  /* 0x0000000609007e24 */ /* 0x000fe2000f8e0200 */
[----:B------:R-:W0:Y:S01]  /*0330*/  LDCU.128 UR4, c[0x0][0x460] ;  /* 0x00008c00ff0477ac */ /* 0x000e220008000c00 */
[----:B------:R-:W-:-:S03]  /*0340*/  UIMAD UR19, UR33, UR13, UR19 ;  /* 0x0000000d211372a4 */ /* 0x000fc6000f8e0213 */
[----:B------:R-:W-:Y:S01]  /*0350*/  ISETP.GT.U32.AND P0, PT, R9, R0, PT ;  /* 0x000000000900720c */ /* 0x000fe20003f04070 */
[----:B------:R-:W-:Y:S01]  /*0360*/  UIMAD UR13, UR33, UR9, UR21 ;  /* 0x00000009210d72a4 */ /* 0x000fe2000f8e0215 */
[----:B------:R-:W-:Y:S01]  /*0370*/  UMOV UR12, UR20 ;  /* 0x00000014000c7c82 */ /* 0x000fe20008000000 */
[----:B------:R-:W-:Y:S01]  /*0380*/  UIMAD.WIDE.U32 UR8, UR16, UR14, UR18 ;  /* 0x0000000e100872a5 */ /* 0x000fe2000f8e0012 */
[----:B------:R-:W1:Y:S03]  /*0390*/  LDCU.64 UR20, c[0x0][0x4a0] ;  /* 0x00009400ff1477ac */ /* 0x000e660008000a00 */
[----:B------:R-:W-:Y:S02]  /*03a0*/  UIMAD UR15, UR16, UR15, UR9 ;  /* 0x0000000f100f72a4 */ /* 0x000fe4000f8e0209 */
[----:B---3--:R-:W-:Y:S02]  /*03b0*/  ULEA UR9, UR25, 0xfffffc00, 0xa ;  /* 0xfffffc0019097891 */ /* 0x008fe4000f8e50ff */
[----:B------:R-:W-:-:S02]  /*03c0*/  UIMAD.WIDE.U32 UR12, UR16, UR10, UR12 ;  /* 0x0000000a100c72a5 */ /* 0x000fc4000f8e000c */
[----:B------:R-:W-:Y:S02]  /*03d0*/  UIADD3 UR8, UP0, UPT, UR9, UR8, URZ ;  /* 0x0000000809087290 */ /* 0x000fe4000ff1e0ff */
[----:B------:R-:W-:Y:S02]  /*03e0*/  USHF.R.S32.HI UR10, URZ, 0x1f, UR9 ;  /* 0x0000001fff0a7899 */ /* 0x000fe40008011409 */
[----:B----4-:R-:W-:Y:S01]  /*03f0*/  UIMAD.WIDE.U32 UR18, UR33, UR22, URZ ;  /* 0x00000016211272a5 */ /* 0x010fe2000f8e00ff */
[----:B------:R-:W-:Y:S01]  /*0400*/  VOTEU.ANY UP1, P0 ;  /* 0x0000000000ff7886 */ /* 0x000fe20000020100 */
[----:B------:R-:W-:Y:S01]  /*0410*/  PLOP3.LUT P0, PT, PT, PT, UP1, 0x80, 0x8 ;  /* 0x000000000008781c */ /* 0x000fe20003f0f018 */
[----:B0-----:R-:W-:Y:S02]  /*0420*/  ULEA UR24, UP2, UR8, UR4, 0x1 ;  /* 0x0000000408187291 */ /* 0x001fe4000f8408ff */
[----:B------:R-:W-:Y:S02]  /*0430*/  UIADD3.X UR26, UPT, UPT, UR10, UR15, URZ, UP0, !UPT ;  /* 0x0000000f0a1a7290 */ /* 0x000fe400087fe4ff */
[----:B------:R-:W-:-:S02]  /*0440*/  UIMAD UR19, UR33, UR23, UR19 ;  /* 0x00000017211372a4 */ /* 0x000fc4000f8e0213 */
[----:B------:R-:W-:Y:S02]  /*0450*/  ULEA.HI.X UR26, UR8, UR5, UR26, 0x1, UP2 ;  /* 0x00000005081a7291 */ /* 0x000fe400090f0c1a */
[----:B-1----:R-:W-:Y:S02]  /*0460*/  UIMAD.WIDE.U32 UR4, UR16, UR20, UR18 ;  /* 0x00000014100472a5 */ /* 0x002fe4000f8e0012 */
[----:B------:R-:W-:Y:S02]  /*0470*/  UISETP.NE.U32.AND UP0, UPT, UR30, URZ, UPT ;  /* 0x000000ff1e00728c */ /* 0x000fe4000bf05070 */
[----:B------:R-:W-:Y:S01]  /*0480*/  UIMAD UR30, UR16, UR21, UR5 ;  /* 0x00000015101e72a4 */ /* 0x000fe2000f8e0205 */
[----:B------:R-:W-:Y:S01]  /*0490*/  @!P0 IADD3 R0, PT, PT, R0, -R9, RZ ;  /* 0x8000000900008210 */ /* 0x000fe20007ffe0ff */
[----:B------:R-:W-:Y:S02]  /*04a0*/  UISETP.NE.AND.EX UP0, UPT, UR31, URZ, UPT, UP0 ;  /* 0x000000ff1f00728c */ /* 0x000fe4000bf05300 */
[----:B------:R-:W-:-:S02]  /*04b0*/  ULOP3.LUT UR5, UR16, UR29, URZ, 0x3c, !UPT ;  /* 0x0000001d10057292 */ /* 0x000fc4000f8e3cff */
[----:B------:R-:W-:Y:S01]  /*04c0*/  UIADD3 UR12, UP3, UPT, UR9, UR12, URZ ;  /* 0x0000000c090c7290 */ /* 0x000fe2000ff7e0ff */
[----:B------:R-:W-:Y:S01]  /*04d0*/  ISETP.GE.U32.AND P0, PT, R0, R9, PT ;  /* 0x000000090000720c */ /* 0x000fe20003f06070 */
[----:B------:R-:W-:Y:S01]  /*04e0*/  UIMAD UR11, UR16, UR11, UR13 ;  /* 0x0000000b100b72a4 */ /* 0x000fe2000f8e020d */
[----:B------:R-:W0:Y:S01]  /*04f0*/  LDCU.64 UR22, c[0x0][0x3b0] ;  /* 0x00007600ff1677ac */ /* 0x000e220008000a00 */
[----:B------:R-:W-:Y:S02]  /*0500*/  ULEA UR27, UP4, UR12, UR6, 0x1 ;  /* 0x000000060c1b7291 */ /* 0x000fe4000f8808ff */
[----:B------:R-:W-:Y:S02]  /*0510*/  UIADD3.X UR28, UPT, UPT, UR10, UR11, URZ, UP3, !UPT ;  /* 0x0000000b0a1c7290 */ /* 0x000fe40009ffe4ff */
[----:B------:R-:W-:Y:S02]  /*0520*/  @!UP1 UIADD3 UR17, UPT, UPT, UR17, 0x1, URZ ;  /* 0x0000000111119890 */ /* 0x000fe4000fffe0ff */
[----:B------:R-:W-:Y:S01]  /*0530*/  UISETP.GE.AND UP1, UPT, UR5, URZ, UPT ;  /* 0x000000ff0500728c */ /* 0x000fe2000bf26270 */
[----:B------:R-:W1:Y:S01]  /*0540*/  @UP0 LDCU UR5, c[0x0][0x384] ;  /* 0x00007080ff0507ac */ /* 0x000e620008000800 */
[----:B------:R-:W-:Y:S01]  /*0550*/  ULEA.HI.X UR28, UR12, UR7, UR28, 0x1, UP4 ;  /* 0x000000070c1c7291 */ /* 0x000fe2000a0f0c1c */
[----:B------:R-:W2:Y:S01]  /*0560*/  LDCU.64 UR12, c[0x0][0x3c8] ;  /* 0x00007900ff0c77ac */ /* 0x000ea20008000a00 */
[----:B------:R-:W-:Y:S01]  /*0570*/  UISETP.NE.AND UP3, UPT, UR29, URZ, UPT ;  /* 0x000000ff1d00728c */ /* 0x000fe2000bf65270 */
[----:B------:R-:W3:Y:S01]  /*0580*/  LDCU.64 UR14, c[0x0][0x528] ;  /* 0x0000a500ff0e77ac */ /* 0x000ee20008000a00 */
[----:B------:R-:W-:Y:S01]  /*0590*/  VOTEU.ANY UP2, P0 ;  /* 0x0000000000ff7886 */ /* 0x000fe20000040100 */
[----:B------:R-:W4:Y:S04]  /*05a0*/  @UP0 LDCU UR11, c[0x0][0x38c] ;  /* 0x00007180ff0b07ac */ /* 0x000f280008000800 */
[----:B------:R-:W-:Y:S01]  /*05b0*/  @UP2 UIADD3 UR17, UPT, UPT, UR17, 0x1, URZ ;  /* 0x0000000111112890 */ /* 0x000fe2000fffe0ff */
[----:B------:R-:W4:Y:S01]  /*05c0*/  @UP0 LDCU.64 UR20, c[0x0][0x480] ;  /* 0x00009000ff1407ac */ /* 0x000f220008000a00 */
[----:B0-----:R-:W-:-:S02]  /*05d0*/  UIMAD.WIDE.U32 UR6, UR33, UR22, URZ ;  /* 0x00000016210672a5 */ /* 0x001fc4000f8e00ff */
[----:B------:R-:W-:Y:S02]  /*05e0*/  @!UP1 UIADD3 UR17, UPT, UPT, -UR17, URZ, URZ ;  /* 0x000000ff11119290 */ /* 0x000fe4000fffe1ff */
[----:B------:R-:W-:Y:S02]  /*05f0*/  UIMAD UR7, UR33, UR23, UR7 ;  /* 0x00000017210772a4 */ /* 0x000fe4000f8e0207 */
[----:B------:R-:W-:Y:S02]  /*0600*/  @!UP3 ULOP3.LUT UR17, URZ, UR29, URZ, 0x33, !UPT ;  /* 0x0000001dff11b292 */ /* 0x000fe4000f8e33ff */
[----:B-1----:R-:W-:Y:S02]  /*0610*/  @UP0 UIMAD UR5, UR33, UR5, UR16 ;  /* 0x00000005210502a4 */ /* 0x002fe4000f8e0210 */
[----:B------:R-:W-:Y:S02]  /*0620*/  UIADD3 UR4, UP1, UPT, UR9, UR4, URZ ;  /* 0x0000000409047290 */ /* 0x000fe4000ff3e0ff */
[----:B--2---:R-:W-:-:S02]  /*0630*/  UIMAD.WIDE.U32 UR6, UR17, UR12, UR6 ;  /* 0x0000000c110672a5 */ /* 0x004fc4000f8e0006 */
[----:B------:R-:W-:Y:S01]  /*0640*/  @UP0 UIMAD UR5, UR5, UR25, URZ ;  /* 0x00000019050502a4 */ /* 0x000fe2000f8e02ff */
[----:B------:R-:W0:Y:S01]  /*0650*/  LDCU.64 UR18, c[0x0][0x448] ;  /* 0x00008900ff1277ac */ /* 0x000e220008000a00 */
[----:B------:R-:W-:Y:S02]  /*0660*/  UIADD3.X UR30, UPT, UPT, UR10, UR30, URZ, UP1, !UPT ;  /* 0x0000001e0a1e7290 */ /* 0x000fe40008ffe4ff */
[----:B---3--:R-:W-:Y:S02]  /*0670*/  ULEA UR29, UP1, UR4, UR14, 0x1 ;  /* 0x0000000e041d7291 */ /* 0x008fe4000f8208ff */
[----:B------:R-:W-:Y:S02]  /*0680*/  USHF.R.S32.HI UR8, URZ, 0x1f, UR17 ;  /* 0x0000001fff087899 */ /* 0x000fe40008011411 */
[----:B------:R-:W-:Y:S02]  /*0690*/  UIADD3 UR9, UP2, UPT, UR9, UR6, URZ ;  /* 0x0000000609097290 */ /* 0x000fe4000ff5e0ff */
[----:B----4-:R-:W-:-:S02]  /*06a0*/  @UP0 UIMAD UR6, UR5, UR11, URZ ;  /* 0x0000000b050602a4 */ /* 0x010fc4000f8e02ff */
[----:B------:R-:W-:Y:S02]  /*06b0*/  ULEA.HI.X UR30, UR4, UR15, UR30, 0x1, UP1 ;  /* 0x0000000f041e7291 */ /* 0x000fe400088f0c1e */
[----:B------:R-:W-:Y:S01]  /*06c0*/  UIMAD UR8, UR8, UR12, URZ ;  /* 0x0000000c080872a4 */ /* 0x000fe2000f8e02ff */
[----:B------:R-:W-:Y:S01]  /*06d0*/  UMOV UR4, URZ ;  /* 0x000000ff00047c82 */ /* 0x000fe20008000000 */
[----:B------:R-:W-:Y:S01]  /*06e0*/  UMOV UR5, URZ ;  /* 0x000000ff00057c82 */ /* 0x000fe20008000000 */
[----:B------:R-:W-:Y:S02]  /*06f0*/  @UP0 UIMAD.WIDE UR4, UR6, 0x8, UR20 ;  /* 0x00000008060408a5 */ /* 0x000fe4000f8e0214 */
[----:B------:R-:W-:Y:S02]  /*0700*/  UISETP.GE.AND UP0, UPT, UR25, 0x1, UPT ;  /* 0x000000011900788c */ /* 0x000fe4000bf06270 */
[----:B------:R-:W-:-:S04]  /*0710*/  UIMAD UR8, UR17, UR13, UR8 ;  /* 0x0000000d110872a4 */ /* 0x000fc8000f8e0208 */
[----:B------:R-:W-:Y:S01]  /*0720*/  UIADD3 UR8, UPT, UPT, UR7, UR8, URZ ;  /* 0x0000000807087290 */ /* 0x000fe2000fffe0ff */
[----:B------:R-:W-:Y:S01]  /*0730*/  IMAD.MOV.U32 R147, RZ, RZ, RZ ;  /* 0x000000ffff937224 */ /* 0x000fe200078e00ff */
[----:B0-----:R-:W-:Y:S02]  /*0740*/  ULEA UR32, UP3, UR9, UR18, 0x1 ;  /* 0x0000001209207291 */ /* 0x001fe4000f8608ff */
[----:B------:R-:W-:-:S04]  /*0750*/  UIADD3.X UR31, UPT, UPT, UR10, UR8, URZ, UP2, !UPT ;  /* 0x000000080a1f7290 */ /* 0x000fc800097fe4ff */
[----:B------:R-:W-:Y:S01]  /*0760*/  ULEA.HI.X UR31, UR9, UR19, UR31, 0x1, UP3 ;  /* 0x00000013091f7291 */ /* 0x000fe200098f0c1f */
[----:B------:R-:W-:Y:S11]  /*0770*/  BRA.U !UP0, `(.L_x_4163) ;  /* 0x0000008d086c7547 */ /* 0x000ff6000b800000 */
        /* <DEDUP_REMOVED lines=14> */
[C---:B------:R-:W-:Y:S02]  /*0860*/  LOP3.LUT R201, R143.reuse, 0x1f, RZ, 0xc0, !PT ;  /* 0x0000001f8fc97812 */ /* 0x040fe400078ec0ff */
        /* <DEDUP_REMOVED lines=20> */
.L_x_4211:
[----:B0-----:R-:W0:Y:S01]  /*09b0*/  LDCU.128 UR12, c[0x0][0x420] ;  /* 0x00008400ff0c77ac */ /* 0x001e220008000c00 */
[----:B------:R-:W-:Y:S02]  /*09c0*/  PRMT R13, RZ, 0x7610, R13 ;  /* 0x00007610ff0d7816 */ /* 0x000fe4000000000d */
[----:B------:R-:W-:Y:S01]  /*09d0*/  PRMT R16, RZ, 0x7610, R16 ;  /* 0x00007610ff107816 */ /* 0x000fe20000000010 */
[----:B------:R-:W1:Y:S01]  /*09e0*/  LDCU.128 UR8, c[0x0][0x410] ;  /* 0x00008200ff0877ac */ /* 0x000e620008000c00 */
[----:B------:R-:W-:Y:S02]  /*09f0*/  PRMT R21, RZ, 0x7610, R21 ;  /* 0x00007610ff157816 */ /* 0x000fe40000000015 */
[----:B------:R-:W-:Y:S01]  /*0a00*/  PRMT R15, RZ, 0x7610, R15 ;  /* 0x00007610ff0f7816 */ /* 0x000fe2000000000f */
[----:B------:R-:W-:Y:S01]  /*0a10*/  ULEA UR6, UR22, 0xfffffc00, 0xa ;  /* 0xfffffc0016067891 */ /* 0x000fe2000f8e50ff */
[----:B------:R-:W-:Y:S01]  /*0a20*/  PRMT R19, RZ, 0x7610, R19 ;  /* 0x00007610ff137816 */ /* 0x000fe20000000013 */
[----:B------:R-:W-:Y:S01]  /*0a30*/  UMOV UR7, URZ ;  /* 0x000000ff00077c82 */ /* 0x000fe20008000000 */
[----:B--2---:R-:W2:Y:S01]  /*0a40*/  LDCU.64 UR40, c[0x0][0x488] ;  /* 0x00009100ff2877ac */ /* 0x004ea20008000a00 */
        /* <DEDUP_REMOVED lines=24> */
[----:B------:R-:W-:Y:S02]  /*0bd0*/  IADD3.X R3, PT, PT, RZ, UR15, RZ, P1, !PT ;  /* 0x0000000fff037c10 */ /* 0x000fe40008ffe4ff */
[C---:B---3--:R-:W-:Y:S01]  /*0be0*/  LEA R2, P1, R0.reuse, UR42, 0x1 ;  /* 0x0000002a00027c11 */ /* 0x048fe2000f8208ff */
[----:B------:R-:W-:Y:S01]  /*0bf0*/  IMAD.X R6, RZ, RZ, UR11, P0 ;  /* 0x0000000bff067e24 */ /* 0x000fe200080e06ff */
[C---:B--2---:R-:W-:Y:S01]  /*0c00*/  LEA R4, P0, R5.reuse, UR40, 0x1 ;  /* 0x0000002805047c11 */ /* 0x044fe2000f8008ff */
[----:B------:R-:W-:Y:S01]  /*0c10*/  BAR.SYNC.DEFER_BLOCKING 0x0 ;  /* 0x0000000000007b1d */ /* 0x000fe20000010000 */
[----:B------:R-:W-:Y:S02]  /*0c20*/  LEA.HI.X R3, R0, UR43, R3, 0x1, P1 ;  /* 0x0000002b00037c11 */ /* 0x000fe400088f0c03 */
[----:B------:R-:W-:Y:S01]  /*0c30*/  LEA.HI.X R5, R5, UR41, R6, 0x1, P0 ;  /* 0x0000002905057c11 */ /* 0x000fe200080f0c06 */
[----:B------:R-:W-:Y:S01]  /*0c40*/  IMAD.SHL.U32 R6, R141, 0x2, RZ ;  /* 0x000000028d067824 */ /* 0x000fe200078e00ff */
[----:B------:R-:W-:Y:S01]  /*0c50*/  PRMT R0, RZ, 0x7610, R0 ;  /* 0x00007610ff007816 */ /* 0x000fe20000000000 */
[----:B------:R-:W1:Y:S03]  /*0c60*/  S2R R123, SR_LANEID ;  /* 0x00000000007b7919 */ /* 0x000e660000000000 */
[C---:B------:R-:W-:Y:S01]  /*0c70*/  IADD3 R10, P1, PT, R6.reuse, UR24, RZ ;  /* 0x00000018060a7c10 */ /* 0x040fe2000ff3e0ff */
[----:B------:R-:W2:Y:S01]  /*0c80*/  S2UR UR8, SR_CgaCtaId ;  /* 0x00000000000879c3 */ /* 0x000ea20000008800 */
[C---:B------:R-:W-:Y:S01]  /*0c90*/  IADD3 R8, P2, PT, R6.reuse, UR27, RZ ;  /* 0x0000001b06087c10 */ /* 0x040fe2000ff5e0ff */
[----:B0-----:R-:W-:Y:S01]  /*0ca0*/  UIADD3 UR50, UPT, UPT, -UR6, UR13, URZ ;  /* 0x0000000d06327290 */ /* 0x001fe2000fffe1ff */
[----:B------:R-:W-:Y:S01]  /*0cb0*/  IADD3 R6, P0, PT, R6, UR29, RZ ;  /* 0x0000001d06067c10 */ /* 0x000fe2000ff1e0ff */
[----:B------:R-:W-:Y:S01]  /*0cc0*/  IMAD.SHL.U32 R26, R143, 0x10, RZ ;  /* 0x000000108f1a7824 */ /* 0x000fe200078e00ff */
[----:B------:R-:W-:Y:S01]  /*0cd0*/  IADD3.X R11, PT, PT, RZ, UR26, RZ, P1, !PT ;  /* 0x0000001aff0b7c10 */ /* 0x000fe20008ffe4ff */
[----:B------:R-:W-:Y:S01]  /*0ce0*/  IMAD.X R9, RZ, RZ, UR28, P2 ;  /* 0x0000001cff097e24 */ /* 0x000fe200090e06ff */
[----:B------:R-:W-:Y:S01]  /*0cf0*/  IADD3.X R7, PT, PT, RZ, UR30, RZ, P0, !PT ;  /* 0x0000001eff077c10 */ /* 0x000fe200087fe4ff */
[----:B------:R-:W-:Y:S01]  /*0d00*/  UMOV UR12, 0x400 ;  /* 0x00000400000c7882 */ /* 0x000fe20000000000 */
[----:B------:R-:W-:Y:S01]  /*0d10*/  ISETP.GE.AND P0, PT, R141, UR50, PT ;  /* 0x000000328d007c0c */ /* 0x000fe2000bf06270 */
[----:B------:R-:W0:Y:S01]  /*0d20*/  LDCU.64 UR10, c[0x0][0x508] ;  /* 0x0000a100ff0a77ac */ /* 0x000e220008000a00 */
[----:B------:R-:W-:-:S02]  /*0d30*/  ISETP.GE.AND P1, PT, R137, UR50, PT ;  /* 0x0000003289007c0c */ /* 0x000fc4000bf26270 */
[----:B------:R-:W-:Y:S01]  /*0d40*/  ISETP.GE.AND P2, PT, R138, UR50, PT ;  /* 0x000000328a007c0c */ /* 0x000fe2000bf46270 */
[----:B------:R-:W3:Y:S01]  /*0d50*/  LDCU.64 UR14, c[0x0][0x510] ;  /* 0x0000a200ff0e77ac */ /* 0x000ee20008000a00 */
[----:B------:R-:W-:Y:S02]  /*0d60*/  ISETP.GE.AND P3, PT, R133, UR50, PT ;  /* 0x0000003285007c0c */ /* 0x000fe4000bf66270 */
[----:B------:R-:W-:Y:S01]  /*0d70*/  ISETP.GE.AND P6, PT, R136, UR50, PT ;  /* 0x0000003288007c0c */ /* 0x000fe2000bfc6270 */
[----:B----4-:R-:W4:Y:S01]  /*0d80*/  LDCU.64 UR36, c[0x0][0x490] ;  /* 0x00009200ff2477ac */ /* 0x010f220008000a00 */
[----:B------:R-:W-:Y:S02]  /*0d90*/  ISETP.GE.AND P4, PT, R134, UR50, PT ;  /* 0x0000003286007c0c */ /* 0x000fe4000bf86270 */
[----:B------:R-:W-:Y:S01]  /*0da0*/  ISETP.GE.AND P5, PT, R135, UR50, PT ;  /* 0x0000003287007c0c */ /* 0x000fe2000bfa6270 */
[----:B------:R-:W3:Y:S01]  /*0db0*/  @!P0 LDG.E.U16 R13, desc[UR34][R10.64] ;  /* 0x000000220a0d8981 */ /* 0x000ee2000c1e1500 */
[----:B------:R-:W-:Y:S01]  /*0dc0*/  ISETP.GE.AND P0, PT, R132, UR50, PT ;  /* 0x0000003284007c0c */ /* 0x000fe2000bf06270 */
[----:B------:R-:W0:Y:S02]  /*0dd0*/  LDCU UR38, c[0x0][0x38c] ;  /* 0x00007180ff2677ac */ /* 0x000e240008000800 */
[----:B------:R-:W4:Y:S04]  /*0de0*/  @!P1 LDG.E.U16 R15, desc[UR34][R10.64+0x80] ;  /* 0x000080220a0f9981 */ /* 0x000f28000c1e1500 */
        /* <DEDUP_REMOVED lines=22> */
[----:B------:R-:W-:-:S04]  /*0f50*/  LOP3.LUT R26, R26, 0x3e00, RZ, 0xc0, !PT ;  /* 0x00003e001a1a7812 */ /* 0x000fc800078ec0ff */
[----:B-1----:R-:W-:Y:S01]  /*0f60*/  IADD3 R26, PT, PT, R26, R123, RZ ;  /* 0x0000007b1a1a7210 */ /* 0x002fe20007ffe0ff */
[----:B--2---:R-:W-:-:S03]  /*0f70*/  ULEA UR12, UR8, UR12, 0x18 ;  /* 0x0000000c080c7291 */ /* 0x004fc6000f8ec0ff */
[CC--:B------:R-:W-:Y:S01]  /*0f80*/  LEA.HI.SX32 R122, R26.reuse, R26.reuse, 0x1b ;  /* 0x0000001a1a7a7211 */ /* 0x0c0fe200078fdaff */
[C---:B0-----:R-:W-:Y:S01]  /*0f90*/  VIADD R11, R26.reuse, 0x20 ;  /* 0x000000201a0b7836 */ /* 0x041fe20000000000 */
[----:B------:R-:W-:Y:S02]  /*0fa0*/  IADD3 R29, PT, PT, R26, 0x40, RZ ;  /* 0x000000401a1d7810 */ /* 0x000fe40007ffe0ff */
[----:B------:R-:W-:Y:S02]  /*0fb0*/  LEA R122, R122, UR12, 0x1 ;  /* 0x0000000c7a7a7c11 */ /* 0x000fe4000f8e08ff */
[----:B------:R-:W-:Y:S01]  /*0fc0*/  LEA.HI.SX32 R11, R11, R26, 0x1b ;  /* 0x0000001a0b0b7211 */ /* 0x000fe200078fdaff */
[C---:B------:R-:W-:Y:S01]  /*0fd0*/  VIADD R31, R26.reuse, 0x60 ;  /* 0x000000601a1f7836 */ /* 0x040fe20000000000 */
[----:B------:R-:W-:Y:S02]  /*0fe0*/  IADD3 R33, PT, PT, R26, 0x80, RZ ;  /* 0x000000801a217810 */ /* 0x000fe40007ffe0ff */
[----:B------:R-:W-:-:S02]  /*0ff0*/  LEA R121, R11, UR12, 0x1 ;  /* 0x0000000c0b797c11 */ /* 0x000fc4000f8e08ff */
[C---:B------:R-:W-:Y:S02]  /*1000*/  IADD3 R11, PT, PT, R26.reuse, 0xc0, RZ ;  /* 0x000000c01a0b7810 */ /* 0x040fe40007ffe0ff */
[-C--:B------:R-:W-:Y:S01]  /*1010*/  LEA.HI.SX32 R29, R29, R26.reuse, 0x1b ;  /* 0x0000001a1d1d7211 */ /* 0x080fe200078fdaff */
[----:B------:R-:W-:Y:S01]  /*1020*/  VIADD R35, R26, 0xa0 ;  /* 0x000000a01a237836 */ /* 0x000fe20000000000 */
[-C--:B------:R-:W-:Y:S02]  /*1030*/  LEA.HI.SX32 R31, R31, R26.reuse, 0x1b ;  /* 0x0000001a1f1f7211 */ /* 0x080fe400078fdaff */
        /* <DEDUP_REMOVED lines=13> */
[-C--:B------:R-:W-:Y:S02]  /*1110*/  LEA.HI.SX32 R31, R31, R26.reuse, 0x1b ;  /* 0x0000001a1f1f7211 */ /* 0x080fe400078fdaff */
[-C--:B------:R-:W-:Y:S02]  /*1120*/  LEA.HI.SX32 R33, R33, R26.reuse, 0x1b ;  /* 0x0000001a21217211 */ /* 0x080fe400078fdaff */
[----:B------:R-:W-:Y:S02]  /*1130*/  LEA.HI.SX32 R11, R11, R26, 0x1b ;  /* 0x0000001a0b0b7211 */ /* 0x000fe400078fdaff */
[----:B------:R-:W-:Y:S01]  /*1140*/  LEA R114, R29, UR12, 0x1 ;  /* 0x0000000c1d727c11 */ /* 0x000fe2000f8e08ff */
[----:B------:R-:W-:Y:S01]  /*1150*/  VIADD R29, R26, 0x1e0 ;  /* 0x000001e01a1d7836 */ /* 0x000fe20000000000 */
[----:B------:R-:W-:-:S02]  /*1160*/  LEA R113, R31, UR12, 0x1 ;  /* 0x0000000c1f717c11 */ /* 0x000fc4000f8e08ff */
[----:B------:R-:W-:Y:S02]  /*1170*/  LEA R112, R33, UR12, 0x1 ;  /* 0x0000000c21707c11 */ /* 0x000fe4000f8e08ff */
        /* <DEDUP_REMOVED lines=20> */
[----:B---3--:R0:W-:Y:S02]  /*12c0*/  STS.U16 [R122], R13 ;  /* 0x0000000d7a007388 */ /* 0x0081e40000000400 */
[----:B0-----:R-:W-:-:S02]  /*12d0*/  VIADD R13, R26, 0xe0 ;  /* 0x000000e01a0d7836 */ /* 0x001fc40000000000 */
[----:B----4-:R-:W-:Y:S03]  /*12e0*/  STS.U16 [R121+0x40], R0 ;  /* 0x0000400079007388 */ /* 0x010fe60000000400 */
[----:B------:R-:W-:Y:S01]  /*12f0*/  LEA.HI.SX32 R13, R13, R26, 0x1b ;  /* 0x0000001a0d0d7211 */ /* 0x000fe200078fdaff */
[----:B------:R0:W-:Y:S03]  /*1300*/  STS.U16 [R120+0x80], R15 ;  /* 0x0000800f78007388 */ /* 0x0001e60000000400 */
[----:B------:R-:W-:Y:S01]  /*1310*/  LEA R115, R13, UR12, 0x1 ;  /* 0x0000000c0d737c11 */ /* 0x000fe2000f8e08ff */
[----:B------:R-:W-:Y:S01]  /*1320*/  STS.U16 [R119+0xc0], R12 ;  /* 0x0000c00c77007388 */ /* 0x000fe20000000400 */
[C---:B------:R-:W-:Y:S01]  /*1330*/  IADD3 R13, PT, PT, R26.reuse, 0x180, RZ ;  /* 0x000001801a0d7810 */ /* 0x040fe20007ffe0ff */
[----:B0-----:R-:W-:-:S02]  /*1340*/  VIADD R15, R26, 0x1a0 ;  /* 0x000001a01a0f7836 */ /* 0x001fc40000000000 */
[----:B------:R0:W-:Y:S01]  /*1350*/  STS.U16 [R118+0x100], R17 ;  /* 0x0001001176007388 */ /* 0x0001e20000000400 */
[-C--:B------:R-:W-:Y:S02]  /*1360*/  LEA.HI.SX32 R13, R13, R26.reuse, 0x1b ;  /* 0x0000001a0d0d7211 */ /* 0x080fe400078fdaff */
[----:B------:R-:W-:Y:S01]  /*1370*/  LEA.HI.SX32 R15, R15, R26, 0x1b ;  /* 0x0000001a0f0f7211 */ /* 0x000fe200078fdaff */
[----:B------:R-:W-:Y:S01]  /*1380*/  STS.U16 [R117+0x140], R14 ;  /* 0x0001400e75007388 */ /* 0x000fe20000000400 */
[----:B0-----:R-:W-:-:S03]  /*1390*/  IADD3 R17, PT, PT, R26, 0x1c0, RZ ;  /* 0x000001c01a117810 */ /* 0x001fc60007ffe0ff */
        /* <DEDUP_REMOVED lines=14> */
[C---:B0-----:R-:W-:Y:S01]  /*1480*/  VIADD R21, R26.reuse, 0x6 ;  /* 0x000000061a157836 */ /* 0x041fe20000000000 */
[C---:B------:R-:W-:Y:S01]  /*1490*/  IADD3 R11, PT, PT, R26.reuse, 0x1, RZ ;  /* 0x000000011a0b7810 */ /* 0x040fe20007ffe0ff */
[C---:B------:R-:W-:Y:S01]  /*14a0*/  VIADD R29, R26.reuse, 0xa ;  /* 0x0000000a1a1d7836 */ /* 0x040fe20000000000 */
[----:B------:R-:W-:Y:S01]  /*14b0*/  STS.U16 [R109+0x340], R22 ;  /* 0x000340166d007388 */ /* 0x000fe20000000400 */
[C---:B------:R-:W-:Y:S01]  /*14c0*/  VIADD R33, R26.reuse, 0xc ;  /* 0x0000000c1a217836 */ /* 0x040fe20000000000 */
[C---:B------:R-:W-:Y:S01]  /*14d0*/  IADD3 R15, PT, PT, R26.reuse, 0x3, RZ ;  /* 0x000000031a0f7810 */ /* 0x040fe20007ffe0ff */
[C---:B------:R-:W-:Y:S01]  /*14e0*/  VIADD R37, R26.reuse, 0xe ;  /* 0x0000000e1a257836 */ /* 0x040fe20000000000 */
[----:B------:R0:W-:Y:S01]  /*14f0*/  STS.U16 [R108+0x380], R27 ;  /* 0x0003801b6c007388 */ /* 0x0001e20000000400 */
[C---:B------:R-:W-:Y:S01]  /*1500*/  IADD3 R19, PT, PT, R26.reuse, 0x5, RZ ;  /* 0x000000051a137810 */ /* 0x040fe20007ffe0ff */
[C---:B-1----:R-:W-:Y:S01]  /*1510*/  VIADD R25, R26.reuse, 0x8 ;  /* 0x000000081a197836 */ /* 0x042fe20000000000 */
[----:B------:R-:W-:-:S02]  /*1520*/  IADD3 R23, PT, PT, R26, 0x7, RZ ;  /* 0x000000071a177810 */ /* 0x000fc40007ffe0ff */
[C---:B------:R-:W-:Y:S02]  /*1530*/  IADD3 R31, PT, PT, R26.reuse, 0xb, RZ ;  /* 0x0000000b1a1f7810 */ /* 0x040fe40007ffe0ff */
[C---:B------:R-:W-:Y:S02]  /*1540*/  IADD3 R35, PT, PT, R26.reuse, 0xd, RZ ;  /* 0x0000000d1a237810 */ /* 0x040fe40007ffe0ff */
[C---:B------:R-:W-:Y:S02]  /*1550*/  IADD3 R39, PT, PT, R26.reuse, 0xf, RZ ;  /* 0x0000000f1a277810 */ /* 0x040fe40007ffe0ff */
[----:B0-----:R-:W-:Y:S02]  /*1560*/  IADD3 R27, PT, PT, R26, 0x9, RZ ;  /* 0x000000091a1b7810 */ /* 0x001fe40007ffe0ff */
        /* <DEDUP_REMOVED lines=15> */
[----:B------:R-:W-:Y:S02]  /*1660*/  LEA.HI.SX32 R106, R26, R26, 0x1b ;  /* 0x0000001a1a6a7211 */ /* 0x000fe400078fdaff */
        /* <DEDUP_REMOVED lines=77> */
[----:B0-----:R-:W-:Y:S02]  /*1b40*/  PRMT R24, RZ, 0x7610, R24 ;  /* 0x00007610ff187816 */ /* 0x001fe40000000018 */
        /* <DEDUP_REMOVED lines=47> */
[----:B------:R-:W3:Y:S01]  /*1e40*/  @!P0 LDG.E.U16 R25, desc[UR34][R6.64] ;  /* 0x0000002206198981 */ /* 0x000ee2000c1e1500 */
        /* <DEDUP_REMOVED lines=10> */
[----:B------:R-:W-:-:S03]  /*1ef0*/  ISETP.NE.AND P1, PT, R42, RZ, PT ;  /* 0x000000ff2a00720c */ /* 0x000fc60003f25270 */
[----:B------:R-:W4:Y:S01]  /*1f00*/  @!P2 LDG.E.U16 R31, desc[UR34][R6.64+0x180] ;  /* 0x00018022061fa981 */ /* 0x000f22000c1e1500 */
[----:B------:R-:W-:-:S03]  /*1f10*/  ISETP.NE.AND P2, PT, R40, RZ, PT ;  /* 0x000000ff2800720c */ /* 0x000fc60003f45270 */
        /* <DEDUP_REMOVED lines=21> */
[----:B-1----:R-:W-:Y:S02]  /*2070*/  PRMT R63, RZ, 0x7610, R63 ;  /* 0x00007610ff3f7816 */ /* 0x002fe4000000003f */
[----:B------:R-:W-:Y:S02]  /*2080*/  PRMT R40, RZ, 0x7610, R40 ;  /* 0x00007610ff287816 */ /* 0x000fe40000000028 */
[----:B--2---:R-:W-:-:S02]  /*2090*/  PRMT R65, RZ, 0x7610, R65 ;  /* 0x00007610ff417816 */ /* 0x004fc40000000041 */
[----:B------:R-:W-:Y:S01]  /*20a0*/  PRMT R60, RZ, 0x7610, R60 ;  /* 0x00007610ff3c7816 */ /* 0x000fe2000000003c */
[----:B---3--:R-:W-:Y:S04]  /*20b0*/  STS.U16 [R122], R25 ;  /* 0x000000197a007388 */ /* 0x008fe80000000400 */
[----:B----4-:R-:W-:Y:S04]  /*20c0*/  STS.U16 [R121+0x40], R0 ;  /* 0x0000400079007388 */ /* 0x010fe80000000400 */
        /* <DEDUP_REMOVED lines=46> */
[----:B--2---:R-:W-:Y:S02]  /*23b0*/  PRMT R37, RZ, 0x7610, R37 ;  /* 0x00007610ff257816 */ /* 0x004fe40000000025 */
[----:B------:R-:W-:Y:S01]  /*23c0*/  PRMT R32, RZ, 0x7610, R32 ;  /* 0x00007610ff207816 */ /* 0x000fe20000000020 */
[----:B------:R-:W2:Y:S01]  /*23d0*/  @!P5 LDG.E.U16 R65, desc[UR34][R4.64+0x380] ;  /* 0x000380220441d981 */ /* 0x000ea2000c1e1500 */
[----:B------:R-:W-:-:S02]  /*23e0*/  PRMT R35, RZ, 0x7610, R35 ;  /* 0x00007610ff237816 */ /* 0x000fc40000000023 */
[----:B------:R-:W-:Y:S01]  /*23f0*/  PRMT R30, RZ, 0x7610, R30 ;  /* 0x00007610ff1e7816 */ /* 0x000fe2000000001e */
[----:B------:R-:W2:Y:S04]  /*2400*/  @!P6 LDG.E.U16 R60, desc[UR34][R4.64+0x3c0] ;  /* 0x0003c022043ce981 */ /* 0x000ea8000c1e1500 */
        /* <DEDUP_REMOVED lines=8> */
[----:B---3--:R-:W-:Y:S02]  /*2490*/  PRMT R34, RZ, 0x7610, R34 ;  /* 0x00007610ff227816 */ /* 0x008fe40000000022 */
[----:B----4-:R-:W-:Y:S02]  /*24a0*/  PRMT R39, RZ, 0x7610, R39 ;  /* 0x00007610ff277816 */ /* 0x010fe40000000027 */
[----:B------:R-:W-:Y:S02]  /*24b0*/  PRMT R36, RZ, 0x7610, R36 ;  /* 0x00007610ff247816 */ /* 0x000fe40000000024 */
[----:B------:R-:W3:Y:S04]  /*24c0*/  @!P0 LDG.E.U16 R34, desc[UR34][R4.64+0x240] ;  /* 0x0002402204228981 */ /* 0x000ee8000c1e1500 */
        /* <DEDUP_REMOVED lines=29> */
[----:B----4-:R-:W-:Y:S04]  /*26a0*/  STS.U16 [R112+0x280], R39 ;  /* 0x0002802770007388 */ /* 0x010fe80000000400 */
[----:B------:R-:W-:Y:S04]  /*26b0*/  STS.U16 [R111+0x2c0], R36 ;  /* 0x0002c0246f007388 */ /* 0x000fe80000000400 */
[----:B------:R0:W-:Y:S04]  /*26c0*/  STS.U16 [R110+0x300], R63 ;  /* 0x0003003f6e007388 */ /* 0x0001e80000000400 */
[----:B------:R-:W-:Y:S04]  /*26d0*/  STS.U16 [R109+0x340], R40 ;  /* 0x000340286d007388 */ /* 0x000fe80000000400 */
[----:B------:R1:W-:Y:S04]  /*26e0*/  STS.U16 [R108+0x380], R65 ;  /* 0x000380416c007388 */ /* 0x0003e80000000400 */
[----:B------:R-:W-:Y:S01]  /*26f0*/  STS.U16 [R107+0x3c0], R60 ;  /* 0x0003c03c6b007388 */ /* 0x000fe20000000400 */
[----:B------:R-:W-:-:S03]  /*2700*/  NOP ;  /* 0x0000000000007918 */ /* 0x000fc60000000000 */
[----:B------:R-:W-:Y:S04]  /*2710*/  LDS.U16 R5, [R106] ;  /* 0x000000006a057984 */ /* 0x000fe80000000400 */
[----:B------:R-:W2:Y:S04]  /*2720*/  LDS.U16 R4, [R105+0x2] ;  /* 0x0000020069047984 */ /* 0x000ea80000000400 */
[----:B------:R-:W3:Y:S04]  /*2730*/  LDS.U16 R27, [R104+0x4] ;  /* 0x00000400681b7984 */ /* 0x000ee80000000400 */
[----:B------:R-:W-:Y:S04]  /*2740*/  LDS.U16 R28, [R103+0x6] ;  /* 0x00000600671c7984 */ /* 0x000fe80000000400 */
[----:B------:R-:W-:Y:S04]  /*2750*/  LDS.U16 R30, [R102+0x8] ;  /* 0x00000800661e7984 */ /* 0x000fe80000000400 */
[----:B------:R-:W4:Y:S04]  /*2760*/  LDS.U16 R32, [R101+0xa] ;  /* 0x00000a0065207984 */ /* 0x000f280000000400 */
[----:B------:R-:W-:Y:S04]  /*2770*/  LDS.U16 R33, [R100+0xc] ;  /* 0x00000c0064217984 */ /* 0x000fe80000000400 */
[----:B------:R-:W4:Y:S04]  /*2780*/  LDS.U16 R34, [R99+0xe] ;  /* 0x00000e0063227984 */ /* 0x000f280000000400 */
[----:B------:R-:W4:Y:S04]  /*2790*/  LDS.U16 R35, [R98+0x10] ;  /* 0x0000100062237984 */ /* 0x000f280000000400 */
[----:B------:R-:W-:Y:S04]  /*27a0*/  LDS.U16 R36, [R97+0x12] ;  /* 0x0000120061247984 */ /* 0x000fe80000000400 */
[----:B------:R-:W4:Y:S04]  /*27b0*/  LDS.U16 R37, [R96+0x14] ;  /* 0x0000140060257984 */ /* 0x000f280000000400 */
[----:B------:R-:W-:Y:S04]  /*27c0*/  LDS.U16 R38, [R95+0x16] ;  /* 0x000016005f267984 */ /* 0x000fe80000000400 */
[----:B------:R-:W4:Y:S04]  /*27d0*/  LDS.U16 R39, [R94+0x18] ;  /* 0x000018005e277984 */ /* 0x000f280000000400 */
[----:B------:R-:W-:Y:S04]  /*27e0*/  LDS.U16 R40, [R93+0x1a] ;  /* 0x00001a005d287984 */ /* 0x000fe80000000400 */
[----:B------:R-:W4:Y:S04]  /*27f0*/  LDS.U16 R41, [R92+0x1c] ;  /* 0x00001c005c297984 */ /* 0x000f280000000400 */
[----:B------:R-:W-:Y:S01]  /*2800*/  LDS.U16 R60, [R90+0x1e] ;  /* 0x00001e005a3c7984 */ /* 0x000fe20000000400 */
[----:B------:R-:W-:Y:S01]  /*2810*/  BAR.SYNC.DEFER_BLOCKING 0x0 ;  /* 0x0000000000007b1d */ /* 0x000fe20000010000 */
[----:B0-----:R-:W-:-:S05]  /*2820*/  PRMT R63, RZ, 0x7610, R63 ;  /* 0x00007610ff3f7816 */ /* 0x001fca000000003f */
[----:B------:R-:W4:Y:S01]  /*2830*/  @!P0 LDG.E.U16 R71, desc[UR34][R2.64] ;  /* 0x0000002202478981 */ /* 0x000f22000c1e1500 */
[----:B------:R-:W-:-:S03]  /*2840*/  ISETP.GE.AND P0, PT, R137, UR50, PT ;  /* 0x0000003289007c0c */ /* 0x000fc6000bf06270 */
[----:B------:R-:W4:Y:S01]  /*2850*/  @!P1 LDG.E.U16 R62, desc[UR34][R2.64+0x40] ;  /* 0x00004022023e9981 */ /* 0x000f22000c1e1500 */
[----:B------:R-:W-:Y:S02]  /*2860*/  ISETP.GE.AND P1, PT, R136, UR50, PT ;  /* 0x0000003288007c0c */ /* 0x000fe4000bf26270 */
[----:B-1----:R-:W-:Y:S01]  /*2870*/  PRMT R65, RZ, 0x7610, R65 ;  /* 0x00007610ff417816 */ /* 0x002fe20000000041 */
        /* <DEDUP_REMOVED lines=26> */
[----:B---3--:R-:W-:Y:S02]  /*2a20*/  IMAD.U32 R27, R27, 0x10000, RZ ;  /* 0x000100001b1b7824 */ /* 0x008fe400078e00ff */
[----:B------:R-:W-:Y:S02]  /*2a30*/  FMUL.FTZ R80, R5, -1.4426950216293334961 ;  /* 0xbfb8aa3b05507820 */ /* 0x000fe40000410000 */
[----:B------:R-:W-:Y:S01]  /*2a40*/  FMUL.FTZ R83, R27, -1.4426950216293334961 ;  /* 0xbfb8aa3b1b537820 */ /* 0x000fe20000410000 */
[----:B------:R-:W-:Y:S01]  /*2a50*/  MUFU.EX2 R82, R82 ;  /* 0x0000005200527308 */ /* 0x000fe20000000800 */
[----:B----4-:R-:W-:Y:S02]  /*2a60*/  SHF.L.U32 R32, R32, 0x10, RZ ;  /* 0x0000001020207819 */ /* 0x010fe400000006ff */
[----:B------:R-:W-:-:S05]  /*2a70*/  SHF.L.U32 R28, R28, 0x10, RZ ;  /* 0x000000101c1c7819 */ /* 0x000fca00000006ff */
[----:B------:R-:W-:Y:S01]  /*2a80*/  MUFU.EX2 R80, R80 ;  /* 0x0000005000507308 */ /* 0x000fe20000000800 */
[----:B------:R-:W-:-:S07]  /*2a90*/  FMUL.FTZ R88, R32, -1.4426950216293334961 ;  /* 0xbfb8aa3b20587820 */ /* 0x000fce0000410000 */
[----:B------:R1:W-:Y:S01]  /*2aa0*/  MUFU.EX2 R84, R83 ;  /* 0x0000005300547308 */ /* 0x0003e20000000800 */
[----:B------:R-:W-:Y:S01]  /*2ab0*/  SHF.L.U32 R34, R34, 0x10, RZ ;  /* 0x0000001022227819 */ /* 0x000fe200000006ff */
[----:B0-----:R-:W-:Y:S01]  /*2ac0*/  FMUL.FTZ R2, R28, -1.4426950216293334961 ;  /* 0xbfb8aa3b1c027820 */ /* 0x001fe20000410000 */
[----:B------:R-:W-:-:S05]  /*2ad0*/  IMAD.U32 R30, R30, 0x10000, RZ ;  /* 0x000100001e1e7824 */ /* 0x000fca00078e00ff */
[----:B------:R-:W-:Y:S01]  /*2ae0*/  MUFU.EX2 R88, R88 ;  /* 0x0000005800587308 */ /* 0x000fe20000000800 */
[----:B------:R-:W-:Y:S01]  /*2af0*/  FMUL.FTZ R146, R34, -1.4426950216293334961 ;  /* 0xbfb8aa3b22927820 */ /* 0x000fe20000410000 */
[----:B------:R-:W-:Y:S02]  /*2b00*/  IMAD.U32 R33, R33, 0x10000, RZ ;  /* 0x0001000021217824 */ /* 0x000fe400078e00ff */
[----:B------:R-:W-:-:S04]  /*2b10*/  FMUL.FTZ R3, R30, -1.4426950216293334961 ;  /* 0xbfb8aa3b1e037820 */ /* 0x000fc80000410000 */
[----:B------:R0:W-:Y:S01]  /*2b20*/  MUFU.EX2 R86, R2 ;  /* 0x0000000200567308 */ /* 0x0001e20000000800 */
[----:B-1----:R-:W-:-:S07]  /*2b30*/  FMUL.FTZ R83, R33, -1.4426950216293334961 ;  /* 0xbfb8aa3b21537820 */ /* 0x002fce0000410000 */
[----:B------:R-:W-:Y:S01]  /*2b40*/  MUFU.EX2 R146, R146 ;  /* 0x0000009200927308 */ /* 0x000fe20000000800 */
[----:B------:R-:W-:-:S07]  /*2b50*/  IMAD.U32 R35, R35, 0x10000, RZ ;  /* 0x0001000023237824 */ /* 0x000fce00078e00ff */
[----:B------:R-:W-:Y:S01]  /*2b60*/  MUFU.EX2 R87, R3 ;  /* 0x0000000300577308 */ /* 0x000fe20000000800 */
[----:B------:R-:W-:-:S07]  /*2b70*/  IMAD.U32 R37, R37, 0x10000, RZ ;  /* 0x0001000025257824 */ /* 0x000fce00078e00ff */
[----:B------:R-:W-:Y:S01]  /*2b80*/  MUFU.EX2 R91, R83 ;  /* 0x00000053005b7308 */ /* 0x000fe20000000800 */
[----:B0-----:R-:W-:Y:S01]  /*2b90*/  FMUL.FTZ R2, R35, -1.4426950216293334961 ;  /* 0xbfb8aa3b23027820 */ /* 0x001fe20000410000 */
[----:B------:R-:W-:Y:S02]  /*2ba0*/  IMAD.U32 R39, R39, 0x10000, RZ ;  /* 0x0001000027277824 */ /* 0x000fe400078e00ff */
[----:B------:R-:W-:Y:S01]  /*2bb0*/  FMUL.FTZ R149, R37, -1.4426950216293334961 ;  /* 0xbfb8aa3b25957820 */ /* 0x000fe20000410000 */
[----:B------:R-:W-:Y:S01]  /*2bc0*/  IMAD.U32 R41, R41, 0x10000, RZ ;  /* 0x0001000029297824 */ /* 0x000fe200078e00ff */
[----:B------:R-:W-:Y:S01]  /*2bd0*/  SHF.L.U32 R38, R38, 0x10, RZ ;  /* 0x0000001026267819 */ /* 0x000fe200000006ff */
[----:B------:R-:W-:Y:S01]  /*2be0*/  IMAD.U32 R69, R69, 0x10000, RZ ;  /* 0x0001000045457824 */ /* 0x000fe200078e00ff */
[----:B------:R0:W-:Y:S01]  /*2bf0*/  MUFU.EX2 R148, R2 ;  /* 0x0000000200947308 */ /* 0x0001e20000000800 */
[----:B------:R-:W-:Y:S02]  /*2c00*/  SHF.L.U32 R66, R66, 0x10, RZ ;  /* 0x0000001042427819 */ /* 0x000fe400000006ff */
[----:B------:R-:W-:Y:S01]  /*2c10*/  FMUL.FTZ R151, R38, -1.4426950216293334961 ;  /* 0xbfb8aa3b26977820 */ /* 0x000fe20000410000 */
[----:B------:R-:W-:-:S04]  /*2c20*/  IMAD.U32 R67, R67, 0x10000, RZ ;  /* 0x0001000043437824 */ /* 0x000fc800078e00ff */
[----:B------:R1:W-:Y:S01]  /*2c30*/  MUFU.EX2 R152, R149 ;  /* 0x0000009500987308 */ /* 0x0003e20000000800 */
[----:B0-----:R-:W-:Y:S01]  /*2c40*/  FMUL.FTZ R2, R39, -1.4426950216293334961 ;  /* 0xbfb8aa3b27027820 */ /* 0x001fe20000410000 */
[----:B-1----:R-:W-:-:S06]  /*2c50*/  FMUL.FTZ R149, R41, -1.4426950216293334961 ;  /* 0xbfb8aa3b29957820 */ /* 0x002fcc0000410000 */
[----:B------:R-:W-:Y:S01]  /*2c60*/  MUFU.EX2 R158, R2 ;  /* 0x00000002009e7308 */ /* 0x000fe20000000800 */
[----:B------:R-:W-:-:S07]  /*2c70*/  SHF.L.U32 R36, R36, 0x10, RZ ;  /* 0x0000001024247819 */ /* 0x000fce00000006ff */
[----:B------:R-:W-:Y:S01]  /*2c80*/  MUFU.EX2 R2, R149 ;  /* 0x0000009500027308 */ /* 0x000fe20000000800 */
[----:B------:R-:W-:-:S07]  /*2c90*/  IMAD.U32 R89, R89, 0x10000, RZ ;  /* 0x0001000059597824 */ /* 0x000fce00078e00ff */
[----:B------:R-:W0:Y:S01]  /*2ca0*/  MUFU.EX2 R153, R151 ;  /* 0x0000009700997308 */ /* 0x000e220000000800 */
[----:B------:R-:W-:Y:S01]  /*2cb0*/  FMUL.FTZ R3, R36, -1.4426950216293334961 ;  /* 0xbfb8aa3b24037820 */ /* 0x000fe20000410000 */
[----:B------:R-:W-:-:S06]  /*2cc0*/  SHF.L.U32 R77, R77, 0x10, RZ ;  /* 0x000000104d4d7819 */ /* 0x000fcc00000006ff */
[----:B------:R-:W-:Y:S01]  /*2cd0*/  MUFU.EX2 R150, R3 ;  /* 0x0000000300967308 */ /* 0x000fe20000000800 */
[----:B------:R-:W-:Y:S01]  /*2ce0*/  SHF.L.U32 R40, R40, 0x10, RZ ;  /* 0x0000001028287819 */ /* 0x000fe200000006ff */
[----:B0-----:R-:W-:Y:S01]  /*2cf0*/  FADD.FTZ R156, R153, 1 ;  /* 0x3f800000999c7421 */ /* 0x001fe20000010000 */
[----:B------:R-:W-:-:S03]  /*2d00*/  IMAD.U32 R61, R61, 0x10000, RZ ;  /* 0x000100003d3d7824 */ /* 0x000fc600078e00ff */
[----:B------:R-:W-:Y:S01]  /*2d10*/  FMUL.FTZ R83, R40, -1.4426950216293334961 ;  /* 0xbfb8aa3b28537820 */ /* 0x000fe20000410000 */
[----:B------:R-:W-:Y:S04]  /*2d20*/  STS.U16 [R122], R71 ;  /* 0x000000477a007388 */ /* 0x000fe80000000400 */
[----:B------:R-:W-:Y:S04]  /*2d30*/  STS.U16 [R121+0x40], R62 ;  /* 0x0000403e79007388 */ /* 0x000fe80000000400 */
[----:B------:R-:W-:Y:S04]  /*2d40*/  STS.U16 [R120+0x80], R63 ;  /* 0x0000803f78007388 */ /* 0x000fe80000000400 */
[----:B------:R-:W-:Y:S04]  /*2d50*/  STS.U16 [R119+0xc0], R64 ;  /* 0x0000c04077007388 */ /* 0x000fe80000000400 */
[----:B------:R0:W-:Y:S04]  /*2d60*/  STS.U16 [R118+0x100], R65 ;  /* 0x0001004176007388 */ /* 0x0001e80000000400 */
[----:B------:R1:W-:Y:S04]  /*2d70*/  STS.U16 [R117+0x140], R68 ;  /* 0x0001404475007388 */ /* 0x0003e80000000400 */
[----:B------:R-:W-:Y:S04]  /*2d80*/  STS.U16 [R116+0x180], R73 ;  /* 0x0001804974007388 */ /* 0x000fe80000000400 */
[----:B------:R2:W-:Y:S04]  /*2d90*/  STS.U16 [R115+0x1c0], R70 ;  /* 0x0001c04673007388 */ /* 0x0005e80000000400 */
[----:B------:R3:W-:Y:S04]  /*2da0*/  STS.U16 [R114+0x200], R75 ;  /* 0x0002004b72007388 */ /* 0x0007e80000000400 */
[----:B------:R-:W-:Y:S04]  /*2db0*/  STS.U16 [R113+0x240], R72 ;  /* 0x0002404871007388 */ /* 0x000fe80000000400 */
[----:B------:R-:W-:Y:S04]  /*2dc0*/  STS.U16 [R112+0x280], R79 ;  /* 0x0002804f70007388 */ /* 0x000fe80000000400 */
[----:B------:R-:W-:Y:S04]  /*2dd0*/  STS.U16 [R111+0x2c0], R74 ;  /* 0x0002c04a6f007388 */ /* 0x000fe80000000400 */
[----:B------:R-:W-:Y:S04]  /*2de0*/  STS.U16 [R110+0x300], R81 ;  /* 0x000300516e007388 */ /* 0x000fe80000000400 */
[----:B------:R4:W-:Y:S04]  /*2df0*/  STS.U16 [R109+0x340], R76 ;  /* 0x0003404c6d007388 */ /* 0x0009e80000000400 */
[----:B------:R4:W-:Y:S04]  /*2e00*/  STS.U16 [R108+0x380], R85 ;  /* 0x000380556c007388 */ /* 0x0009e80000000400 */
[----:B------:R-:W-:Y:S01]  /*2e10*/  STS.U16 [R107+0x3c0], R78 ;  /* 0x0003c04e6b007388 */ /* 0x000fe20000000400 */
[----:B------:R-:W-:-:S03]  /*2e20*/  NOP ;  /* 0x0000000000007918 */ /* 0x000fc60000000000 */
[----:B------:R-:W4:Y:S04]  /*2e30*/  LDS.U16 R62, [R106] ;  /* 0x000000006a3e7984 */ /* 0x000f280000000400 */
[----:B------:R-:W4:Y:S04]  /*2e40*/  LDS.U16 R64, [R104+0x4] ;  /* 0x0000040068407984 */ /* 0x000f280000000400 */
[----:B------:R-:W4:Y:S01]  /*2e50*/  LDS.U16 R63, [R105+0x2] ;  /* 0x00000200693f7984 */ /* 0x000f220000000400 */
[----:B0-----:R-:W-:-:S03]  /*2e60*/  FADD.FTZ R65, R82, 1 ;  /* 0x3f80000052417421 */ /* 0x001fc60000010000 */
[----:B------:R-:W0:Y:S01]  /*2e70*/  LDS.U16 R72, [R103+0x6] ;  /* 0x0000060067487984 */ /* 0x000e220000000400 */
[----:B-1----:R-:W-:Y:S01]  /*2e80*/  FADD.FTZ R68, R80, 1 ;  /* 0x3f80000050447421 */ /* 0x002fe20000010000 */
[----:B--2---:R-:W-:Y:S01]  /*2e90*/  FADD.FTZ R70, R84, 1 ;  /* 0x3f80000054467421 */ /* 0x004fe20000010000 */
[----:B------:R-:W1:Y:S01]  /*2ea0*/  MUFU.RCP R65, R65 ;  /* 0x0000004100417308 */ /* 0x000e620000001000 */
[----:B------:R-:W2:Y:S01]  /*2eb0*/  LDS.U16 R74, [R102+0x8] ;  /* 0x00000800664a7984 */ /* 0x000ea20000000400 */
[----:B---3--:R-:W-:Y:S01]  /*2ec0*/  FADD.FTZ R75, R88, 1 ;  /* 0x3f800000584b7421 */ /* 0x008fe20000010000 */
[----:B------:R-:W-:Y:S02]  /*2ed0*/  FADD.FTZ R71, R86, 1 ;  /* 0x3f80000056477421 */ /* 0x000fe40000010000 */
[----:B------:R-:W3:Y:S03]  /*2ee0*/  LDS.U16 R88, [R101+0xa] ;  /* 0x00000a0065587984 */ /* 0x000ee60000000400 */
[----:B------:R-:W1:Y:S01]  /*2ef0*/  MUFU.RCP R68, R68 ;  /* 0x0000004400447308 */ /* 0x000e620000001000 */
[----:B------:R-:W-:Y:S01]  /*2f00*/  FADD.FTZ R73, R87, 1 ;  /* 0x3f80000057497421 */ /* 0x000fe20000010000 */
[----:B----4-:R-:W-:Y:S01]  /*2f10*/  FADD.FTZ R76, R91, 1 ;  /* 0x3f8000005b4c7421 */ /* 0x010fe20000010000 */
[----:B------:R-:W-:Y:S01]  /*2f20*/  FADD.FTZ R84, R146, 1 ;  /* 0x3f80000092547421 */ /* 0x000fe20000010000 */
[----:B------:R-:W-:Y:S04]  /*2f30*/  LDS.U16 R91, [R100+0xc] ;  /* 0x00000c00645b7984 */ /* 0x000fe80000000400 */
[----:B------:R-:W4:Y:S01]  /*2f40*/  MUFU.RCP R70, R70 ;  /* 0x0000004600467308 */ /* 0x000f220000001000 */
[----:B-1----:R-:W-:Y:S01]  /*2f50*/  FADD.FTZ R79, -R65, 1 ;  /* 0x3f800000414f7421 */ /* 0x002fe20000010100 */
[----:B------:R-:W1:Y:S03]  /*2f60*/  LDS.U16 R146, [R99+0xe] ;  /* 0x00000e0063927984 */ /* 0x000e660000000400 */
[----:B------:R-:W-:Y:S01]  /*2f70*/  FFMA.FTZ R85, R4, R79, 1 ;  /* 0x3f80000004557423 */ /* 0x000fe2000001004f */
[----:B------:R-:W-:Y:S01]  /*2f80*/  LDS.U16 R151, [R97+0x12] ;  /* 0x0000120061977984 */ /* 0x000fe20000000400 */
[----:B------:R-:W-:Y:S01]  /*2f90*/  SHF.L.U32 R62, R62, 0x10, RZ ;  /* 0x000000103e3e7819 */ /* 0x000fe200000006ff */
[----:B------:R-:W2:Y:S01]  /*2fa0*/  MUFU.RCP R71, R71 ;  /* 0x0000004700477308 */ /* 0x000ea20000001000 */
[----:B------:R-:W-:Y:S01]  /*2fb0*/  FADD.FTZ R78, -R68, 1 ;  /* 0x3f800000444e7421 */ /* 0x000fe20000010100 */
[----:B------:R-:W-:Y:S01]  /*2fc0*/  LDS.U16 R155, [R94+0x18] ;  /* 0x000018005e9b7984 */ /* 0x000fe20000000400 */
[----:B------:R-:W-:Y:S01]  /*2fd0*/  SHF.L.U32 R64, R64, 0x10, RZ ;  /* 0x0000001040407819 */ /* 0x000fe200000006ff */
[----:B------:R-:W-:Y:S01]  /*2fe0*/  FMUL.FTZ R79, R69, R62 ;  /* 0x0000003e454f7220 */ /* 0x000fe20000410000 */
[----:B----4-:R-:W-:Y:S01]  /*2ff0*/  FADD.FTZ R80, -R70, 1 ;  /* 0x3f80000046507421 */ /* 0x010fe20000010100 */
[----:B------:R-:W-:-:S02]  /*3000*/  IMAD.U32 R63, R63, 0x10000, RZ ;  /* 0x000100003f3f7824 */ /* 0x000fc400078e00ff */
[----:B------:R-:W-:Y:S01]  /*3010*/  FFMA.FTZ R81, R5, R78, 1 ;  /* 0x3f80000005517423 */ /* 0x000fe2000001004e */
[----:B------:R-:W4:Y:S01]  /*3020*/  MUFU.RCP R73, R73 ;  /* 0x0000004900497308 */ /* 0x000f220000001000 */
[----:B------:R-:W-:Y:S01]  /*3030*/  FFMA.FTZ R149, R27, R80, 1 ;  /* 0x3f8000001b957423 */ /* 0x000fe20000010050 */
[----:B------:R-:W-:Y:S01]  /*3040*/  FMUL.FTZ R80, R66, R63 ;  /* 0x0000003f42507220 */ /* 0x000fe20000410000 */
[----:B------:R-:W-:Y:S01]  /*3050*/  FMUL.FTZ R87, R67, R64 ;  /* 0x0000004043577220 */ /* 0x000fe20000410000 */
[----:B------:R-:W-:-:S04]  /*3060*/  FMUL.FTZ R78, R68, R79 ;  /* 0x0000004f444e7220 */ /* 0x000fc80000410000 */
[----:B------:R3:W1:Y:S01]  /*3070*/  MUFU.RCP R79, R84 ;  /* 0x00000054004f7308 */ /* 0x0006620000001000 */
[----:B------:R-:W-:Y:S01]  /*3080*/  FMUL.FTZ R80, R65, R80 ;  /* 0x0000005041507220 */ /* 0x000fe20000410000 */
[----:B------:R-:W-:Y:S01]  /*3090*/  FMUL.FTZ R82, R70, R87 ;  /* 0x0000005746527220 */ /* 0x000fe20000410000 */
[----:B0-----:R-:W-:-:S05]  /*30a0*/  IMAD.U32 R72, R72, 0x10000, RZ ;  /* 0x0001000048487824 */ /* 0x001fca00078e00ff */
[----:B------:R-:W0:Y:S01]  /*30b0*/  MUFU.RCP R76, R76 ;  /* 0x0000004c004c7308 */ /* 0x000e220000001000 */
[----:B------:R-:W-:Y:S01]  /*30c0*/  FMUL.FTZ R78, R78, R81 ;  /* 0x000000514e4e7220 */ /* 0x000fe20000410000 */
[----:B------:R-:W-:Y:S01]  /*30d0*/  FMUL.FTZ R81, R80, R85 ;  /* 0x0000005550517220 */ /* 0x000fe20000410000 */
[----:B------:R-:W-:Y:S01]  /*30e0*/  FMUL.FTZ R82, R82, R149 ;  /* 0x0000009552527220 */ /* 0x000fe20000410000 */
[----:B--2---:R-:W-:Y:S01]  /*30f0*/  FADD.FTZ R85, -R71, 1 ;  /* 0x3f80000047557421 */ /* 0x004fe20000010100 */
[----:B---3--:R-:W-:Y:S01]  /*3100*/  FMUL.FTZ R84, R89, R72 ;  /* 0x0000004859547220 */ /* 0x008fe20000410000 */
[----:B------:R-:W2:Y:S01]  /*3110*/  LDS.U16 R149, [R98+0x10] ;  /* 0x0000100062957984 */ /* 0x000ea20000000400 */
[----:B------:R-:W-:Y:S01]  /*3120*/  SHF.L.U32 R74, R74, 0x10, RZ ;  /* 0x000000104a4a7819 */ /* 0x000fe200000006ff */
[----:B------:R-:W3:Y:S01]  /*3130*/  MUFU.RCP R75, R75 ;  /* 0x0000004b004b7308 */ /* 0x000ee20000001000 */
[----:B------:R-:W-:Y:S01]  /*3140*/  FFMA.FTZ R85, R28, R85, 1 ;  /* 0x3f8000001c557423 */ /* 0x000fe20000010055 */
[----:B------:R-:W-:Y:S01]  /*3150*/  FMUL.FTZ R84, R71, R84 ;  /* 0x0000005447547220 */ /* 0x000fe20000410000 */
[----:B----4-:R-:W-:Y:S01]  /*3160*/  FADD.FTZ R87, -R73, 1 ;  /* 0x3f80000049577421 */ /* 0x010fe20000010100 */
[----:B------:R-:W-:Y:S01]  /*3170*/  FMUL.FTZ R86, R77, R74 ;  /* 0x0000004a4d567220 */ /* 0x000fe20000410000 */
[----:B-1----:R-:W-:Y:S01]  /*3180*/  FADD.FTZ R153, -R79, 1 ;  /* 0x3f8000004f997421 */ /* 0x002fe20000010100 */
[----:B------:R-:W-:Y:S01]  /*3190*/  FMUL.FTZ R163, R84, R85 ;  /* 0x0000005554a37220 */ /* 0x000fe20000410000 */
[----:B------:R-:W-:-:S02]  /*31a0*/  IMAD.U32 R85, R42, 0x10000, RZ ;  /* 0x000100002a557824 */ /* 0x000fc400078e00ff */
[----:B0-----:R-:W-:Y:S01]  /*31b0*/  FADD.FTZ R42, -R76, 1 ;  /* 0x3f8000004c2a7421 */ /* 0x001fe20000010100 */
[----:B------:R-:W-:Y:S01]  /*31c0*/  FFMA.FTZ R87, R30, R87, 1 ;  /* 0x3f8000001e577423 */ /* 0x000fe20000010057 */
[----:B------:R-:W-:Y:S01]  /*31d0*/  FMUL.FTZ R86, R73, R86 ;  /* 0x0000005649567220 */ /* 0x000fe20000410000 */
[----:B------:R-:W-:Y:S01]  /*31e0*/  FFMA.FTZ R161, R34, R153, 1 ;  /* 0x3f80000022a17423 */ /* 0x000fe20000010099 */
[----:B------:R-:W-:Y:S01]  /*31f0*/  FFMA.FTZ R159, R33, R42, 1 ;  /* 0x3f800000219f7423 */ /* 0x000fe2000001002a */
[----:B------:R-:W-:Y:S01]  /*3200*/  SHF.L.U32 R42, R88, 0x10, RZ ;  /* 0x00000010582a7819 */ /* 0x000fe200000006ff */
[----:B------:R-:W0:Y:S01]  /*3210*/  LDS.U16 R153, [R95+0x16] ;  /* 0x000016005f997984 */ /* 0x000e220000000400 */
[----:B------:R-:W-:Y:S01]  /*3220*/  FMUL.FTZ R154, R86, R87 ;  /* 0x00000057569a7220 */ /* 0x000fe20000410000 */
[----:B------:R-:W-:Y:S01]  /*3230*/  FADD.FTZ R86, R152, 1 ;  /* 0x3f80000098567421 */ /* 0x000fe20000010000 */
[----:B------:R-:W-:Y:S01]  /*3240*/  SHF.L.U32 R84, R43, 0x10, RZ ;  /* 0x000000102b547819 */ /* 0x000fe200000006ff */
[----:B------:R-:W1:Y:S01]  /*3250*/  LDS.U16 R152, [R96+0x14] ;  /* 0x0000140060987984 */ /* 0x000e620000000400 */
[----:B---3--:R-:W-:Y:S01]  /*3260*/  FADD.FTZ R43, -R75, 1 ;  /* 0x3f8000004b2b7421 */ /* 0x008fe20000010100 */
[----:B------:R-:W-:Y:S01]  /*3270*/  FMUL.FTZ R88, R61, R42 ;  /* 0x0000002a3d587220 */ /* 0x000fe20000410000 */
[----:B------:R-:W-:Y:S01]  /*3280*/  FADD.FTZ R80, R148, 1 ;  /* 0x3f80000094507421 */ /* 0x000fe20000010000 */
[----:B------:R-:W-:Y:S01]  /*3290*/  FADD.FTZ R150, R150, 1 ;  /* 0x3f80000096967421 */ /* 0x000fe20000010000 */
[----:B------:R-:W-:Y:S01]  /*32a0*/  FFMA.FTZ R157, R32, R43, 1 ;  /* 0x3f800000209d7423 */ /* 0x000fe2000001002b */
[----:B------:R-:W-:Y:S01]  /*32b0*/  SHF.L.U32 R146, R146, 0x10, RZ ;  /* 0x0000001092927819 */ /* 0x000fe200000006ff */
[----:B------:R-:W-:Y:S01]  /*32c0*/  FMUL.FTZ R88, R75, R88 ;  /* 0x000000584b587220 */ /* 0x000fe20000410000 */
[----:B------:R-:W3:Y:S01]  /*32d0*/  MUFU.EX2 R83, R83 ;  /* 0x0000005300537308 */ /* 0x000ee20000000800 */
[----:B------:R-:W-:-:S02]  /*32e0*/  IMAD.U32 R43, R91, 0x10000, RZ ;  /* 0x000100005b2b7824 */ /* 0x000fc400078e00ff */
[----:B------:R-:W-:Y:S02]  /*32f0*/  FMUL.FTZ R165, R88, R157 ;  /* 0x0000009d58a57220 */ /* 0x000fe40000410000 */
[----:B------:R-:W4:Y:S03]  /*3300*/  LDS.U16 R157, [R93+0x1a] ;  /* 0x00001a005d9d7984 */ /* 0x000f260000000400 */
[----:B------:R2:W3:Y:S01]  /*3310*/  MUFU.RCP R87, R150 ;  /* 0x0000009600577308 */ /* 0x0004e20000001000 */
[----:B------:R-:W-:-:S07]  /*3320*/  FMUL.FTZ R91, R84, R43 ;  /* 0x0000002b545b7220 */ /* 0x000fce0000410000 */
[----:B------:R-:W0:Y:S01]  /*3330*/  MUFU.RCP R80, R80 ;  /* 0x0000005000507308 */ /* 0x000e220000001000 */
[----:B--2---:R-:W-:Y:S01]  /*3340*/  FMUL.FTZ R150, R85, R146 ;  /* 0x0000009255967220 */ /* 0x004fe20000410000 */
[----:B------:R-:W-:Y:S01]  /*3350*/  SHF.L.U32 R60, R60, 0x10, RZ ;  /* 0x000000103c3c7819 */ /* 0x000fe200000006ff */
[----:B------:R-:W-:Y:S02]  /*3360*/  FMUL.FTZ R148, R76, R91 ;  /* 0x0000005b4c947220 */ /* 0x000fe40000410000 */
[----:B------:R-:W-:Y:S02]  /*3370*/  FMUL.FTZ R150, R79, R150 ;  /* 0x000000964f967220 */ /* 0x000fe40000410000 */
[----:B------:R-:W-:Y:S02]  /*3380*/  FMUL.FTZ R3, R60, -1.4426950216293334961 ;  /* 0xbfb8aa3b3c037820 */ /* 0x000fe40000410000 */
[----:B------:R-:W-:Y:S01]  /*3390*/  FMUL.FTZ R167, R150, R161 ;  /* 0x000000a196a77220 */ /* 0x000fe20000410000 */
[----:B------:R-:W-:Y:S01]  /*33a0*/  FMUL.FTZ R162, R148, R159 ;  /* 0x0000009f94a27220 */ /* 0x000fe20000410000 */
[----:B------:R-:W2:Y:S01]  /*33b0*/  LDS.U16 R161, [R90+0x1e] ;  /* 0x00001e005aa17984 */ /* 0x000ea20000000400 */
[----:B------:R-:W-:Y:S01]  /*33c0*/  SHF.L.U32 R150, R29, 0x10, RZ ;  /* 0x000000101d967819 */ /* 0x000fe200000006ff */
[----:B------:R-:W-:-:S02]  /*33d0*/  IMAD.U32 R148, R31, 0x10000, RZ ;  /* 0x000100001f947824 */ /* 0x000fc400078e00ff */
[----:B------:R-:W-:Y:S01]  /*33e0*/  FADD.FTZ R88, R158, 1 ;  /* 0x3f8000009e587421 */ /* 0x000fe20000010000 */
[----:B------:R-:W-:Y:S01]  /*33f0*/  IMAD.U32 R29, R149, 0x10000, RZ ;  /* 0x00010000951d7824 */ /* 0x000fe200078e00ff */
[----:B------:R-:W2:Y:S01]  /*3400*/  LDS.U16 R159, [R92+0x1c] ;  /* 0x00001c005c9f7984 */ /* 0x000ea20000000400 */
[----:B------:R0:W4:Y:S01]  /*3410*/  MUFU.RCP R91, R156 ;  /* 0x0000009c005b7308 */ /* 0x0001220000001000 */
[----:B---3--:R-:W-:Y:S01]  /*3420*/  FADD.FTZ R160, R83, 1 ;  /* 0x3f80000053a07421 */ /* 0x008fe20000010000 */
[----:B------:R-:W-:Y:S01]  /*3430*/  SHF.L.U32 R31, R151, 0x10, RZ ;  /* 0x00000010971f7819 */ /* 0x000fe200000006ff */
[----:B------:R-:W-:Y:S01]  /*3440*/  FADD.FTZ R149, -R87, 1 ;  /* 0x3f80000057957421 */ /* 0x000fe20000010100 */
[----:B------:R-:W-:-:S04]  /*3450*/  FMUL.FTZ R83, R148, R29 ;  /* 0x0000001d94537220 */ /* 0x000fc80000410000 */
[----:B------:R-:W3:Y:S01]  /*3460*/  MUFU.EX2 R3, R3 ;  /* 0x0000000300037308 */ /* 0x000ee20000000800 */
[----:B0-----:R-:W-:Y:S01]  /*3470*/  FADD.FTZ R156, -R80, 1 ;  /* 0x3f800000509c7421 */ /* 0x001fe20000010100 */
[----:B------:R-:W-:Y:S01]  /*3480*/  FFMA.FTZ R151, R36, R149, 1 ;  /* 0x3f80000024977423 */ /* 0x000fe20000010095 */
[----:B------:R-:W-:Y:S01]  /*3490*/  FMUL.FTZ R158, R150, R31 ;  /* 0x0000001f969e7220 */ /* 0x000fe20000410000 */
[----:B------:R-:W-:Y:S01]  /*34a0*/  FMUL.FTZ R149, R80, R83 ;  /* 0x0000005350957220 */ /* 0x000fe20000410000 */
[----:B------:R-:W-:-:S03]  /*34b0*/  FFMA.FTZ R156, R35, R156, 1 ;  /* 0x3f800000239c7423 */ /* 0x000fc6000001009c */
[----:B------:R-:W0:Y:S01]  /*34c0*/  MUFU.RCP R86, R86 ;  /* 0x0000005600567308 */ /* 0x000e220000001000 */
[----:B------:R-:W-:Y:S01]  /*34d0*/  FMUL.FTZ R158, R87, R158 ;  /* 0x0000009e579e7220 */ /* 0x000fe20000410000 */
[----:B------:R-:W-:-:S06]  /*34e0*/  FMUL.FTZ R164, R149, R156 ;  /* 0x0000009c95a47220 */ /* 0x000fcc0000410000 */
[----:B------:R-:W2:Y:S01]  /*34f0*/  MUFU.RCP R88, R88 ;  /* 0x0000005800587308 */ /* 0x000ea20000001000 */
[----:B------:R-:W-:Y:S01]  /*3500*/  IMAD.U32 R149, R26, 0x10000, RZ ;  /* 0x000100001a957824 */ /* 0x000fe200078e00ff */
[----:B------:R-:W-:Y:S01]  /*3510*/  SHF.L.U32 R26, R25, 0x10, RZ ;  /* 0x00000010191a7819 */ /* 0x000fe200000006ff */
[----:B------:R-:W-:Y:S02]  /*3520*/  IMAD.U32 R25, R153, 0x10000, RZ ;  /* 0x0001000099197824 */ /* 0x000fe400078e00ff */
[----:B------:R-:W-:Y:S01]  /*3530*/  FMUL.FTZ R169, R158, R151 ;  /* 0x000000979ea97220 */ /* 0x000fe20000410000 */
[----:B------:R-:W-:Y:S01]  /*3540*/  IMAD.U32 R151, R24, 0x10000, RZ ;  /* 0x0001000018977824 */ /* 0x000fe200078e00ff */
[----:B-1----:R-:W-:Y:S01]  /*3550*/  SHF.L.U32 R24, R152, 0x10, RZ ;  /* 0x0000001098187819 */ /* 0x002fe200000006ff */
[----:B------:R2:W1:Y:S01]  /*3560*/  MUFU.RCP R83, R160 ;  /* 0x000000a000537308 */ /* 0x0004620000001000 */
[----:B----4-:R-:W-:Y:S01]  /*3570*/  FADD.FTZ R171, -R91, 1 ;  /* 0x3f8000005bab7421 */ /* 0x010fe20000010100 */
[----:B------:R-:W-:Y:S01]  /*3580*/  SHF.L.U32 R152, R155, 0x10, RZ ;  /* 0x000000109b987819 */ /* 0x000fe200000006ff */
[----:B------:R-:W-:Y:S01]  /*3590*/  FMUL.FTZ R158, R26, R25 ;  /* 0x000000191a9e7220 */ /* 0x000fe20000410000 */
[----:B------:R-:W-:Y:S01]  /*35a0*/  FADD.FTZ R156, R2, 1 ;  /* 0x3f800000029c7421 */ /* 0x000fe20000010000 */
[----:B---3--:R-:W-:Y:S01]  /*35b0*/  FADD.FTZ R168, R3, 1 ;  /* 0x3f80000003a87421 */ /* 0x008fe20000010000 */
[----:B0-----:R-:W-:Y:S01]  /*35c0*/  FADD.FTZ R2, -R86, 1 ;  /* 0x3f80000056027421 */ /* 0x001fe20000010100 */
[----:B------:R-:W-:Y:S01]  /*35d0*/  FMUL.FTZ R3, R149, R24 ;  /* 0x0000001895037220 */ /* 0x000fe20000410000 */
[----:B------:R-:W-:Y:S01]  /*35e0*/  FFMA.FTZ R171, R38, R171, 1 ;  /* 0x3f80000026ab7423 */ /* 0x000fe200000100ab */
[----:B------:R-:W-:Y:S01]  /*35f0*/  FMUL.FTZ R158, R91, R158 ;  /* 0x0000009e5b9e7220 */ /* 0x000fe20000410000 */
[----:B--2---:R-:W-:Y:S01]  /*3600*/  FADD.FTZ R160, -R88, 1 ;  /* 0x3f80000058a07421 */ /* 0x004fe20000010100 */
[----:B------:R-:W-:Y:S01]  /*3610*/  FMUL.FTZ R153, R151, R152 ;  /* 0x0000009897997220 */ /* 0x000fe20000410000 */
[----:B------:R-:W0:Y:S01]  /*3620*/  MUFU.RCP R173, R168 ;  /* 0x000000a800ad7308 */ /* 0x000e220000001000 */
[----:B------:R-:W-:Y:S01]  /*3630*/  FFMA.FTZ R2, R37, R2, 1 ;  /* 0x3f80000025027423 */ /* 0x000fe20000010002 */
[----:B------:R-:W-:Y:S01]  /*3640*/  FMUL.FTZ R3, R86, R3 ;  /* 0x0000000356037220 */ /* 0x000fe20000410000 */
[----:B------:R-:W-:Y:S01]  /*3650*/  FMUL.FTZ R171, R158, R171 ;  /* 0x000000ab9eab7220 */ /* 0x000fe20000410000 */
[----:B------:R-:W-:Y:S01]  /*3660*/  FFMA.FTZ R160, R39, R160, 1 ;  /* 0x3f80000027a07423 */ /* 0x000fe200000100a0 */
[----:B------:R-:W-:Y:S01]  /*3670*/  FMUL.FTZ R153, R88, R153 ;  /* 0x0000009958997220 */ /* 0x000fe20000410000 */
[----:B------:R-:W-:Y:S01]  /*3680*/  IMAD.U32 R158, R7, 0x10000, RZ ;  /* 0x00010000079e7824 */ /* 0x000fe200078e00ff */
[----:B------:R-:W-:Y:S01]  /*3690*/  SHF.L.U32 R7, R157, 0x10, RZ ;  /* 0x000000109d077819 */ /* 0x000fe200000006ff */
[----:B------:R-:W2:Y:S01]  /*36a0*/  MUFU.RCP R156, R156 ;  /* 0x0000009c009c7308 */ /* 0x000ea20000001000 */
[----:B------:R-:W-:Y:S01]  /*36b0*/  FMUL.FTZ R2, R3, R2 ;  /* 0x0000000203027220 */ /* 0x000fe20000410000 */
[----:B------:R-:W-:Y:S01]  /*36c0*/  FMUL.FTZ R3, R153, R160 ;  /* 0x000000a099037220 */ /* 0x000fe20000410000 */
[----:B-1----:R-:W-:Y:S01]  /*36d0*/  FADD.FTZ R153, -R83, 1 ;  /* 0x3f80000053997421 */ /* 0x002fe20000010100 */
[----:B------:R-:W-:-:S02]  /*36e0*/  IMAD.U32 R160, R0, 0x10000, RZ ;  /* 0x0001000000a07824 */ /* 0x000fc400078e00ff */
[----:B------:R-:W-:Y:S01]  /*36f0*/  FMUL.FTZ R0, R158, R7 ;  /* 0x000000079e007220 */ /* 0x000fe20000410000 */
[----:B------:R-:W-:Y:S01]  /*3700*/  FFMA.FTZ R157, R40, R153, 1 ;  /* 0x3f800000289d7423 */ /* 0x000fe20000010099 */
[----:B------:R-:W-:Y:S02]  /*3710*/  SHF.L.U32 R153, R161, 0x10, RZ ;  /* 0x00000010a1997819 */ /* 0x000fe400000006ff */
[----:B------:R-:W-:Y:S01]  /*3720*/  FMUL.FTZ R0, R83, R0 ;  /* 0x0000000053007220 */ /* 0x000fe20000410000 */
[----:B------:R-:W-:Y:S01]  /*3730*/  IMAD.U32 R155, R6, 0x10000, RZ ;  /* 0x00010000069b7824 */ /* 0x000fe200078e00ff */
[----:B------:R-:W-:Y:S02]  /*3740*/  SHF.L.U32 R6, R159, 0x10, RZ ;  /* 0x000000109f067819 */ /* 0x000fe400000006ff */
[----:B------:R-:W-:Y:S01]  /*3750*/  FMUL.FTZ R0, R0, R157 ;  /* 0x0000009d00007220 */ /* 0x000fe20000410000 */
[----:B0-----:R-:W-:Y:S01]  /*3760*/  FADD.FTZ R157, -R173, 1 ;  /* 0x3f800000ad9d7421 */ /* 0x001fe20000010100 */
[----:B------:R-:W-:Y:S01]  /*3770*/  FMUL.FTZ R168, R160, R153 ;  /* 0x00000099a0a87220 */ /* 0x000fe20000410000 */
[----:B------:R-:W-:Y:S01]  /*3780*/  FMUL.FTZ R159, R155, R6 ;  /* 0x000000069b9f7220 */ /* 0x000fe20000410000 */
[----:B--2---:R-:W-:Y:S01]  /*3790*/  FADD.FTZ R166, -R156, 1 ;  /* 0x3f8000009ca67421 */ /* 0x004fe20000010100 */
[----:B------:R-:W-:Y:S01]  /*37a0*/  F2FP.BF16.F32.PACK_AB R78, R81, R78 ;  /* 0x0000004e514e723e */ /* 0x000fe200000010ff */
[----:B------:R-:W-:Y:S01]  /*37b0*/  BAR.SYNC.DEFER_BLOCKING 0x0 ;  /* 0x0000000000007b1d */ /* 0x000fe20000010000 */
[----:B------:R-:W-:Y:S01]  /*37c0*/  FFMA.FTZ R157, R60, R157, 1 ;  /* 0x3f8000003c9d7423 */ /* 0x000fe2000001009d */
[----:B------:R-:W-:Y:S01]  /*37d0*/  FMUL.FTZ R168, R173, R168 ;  /* 0x000000a8ada87220 */ /* 0x000fe20000410000 */
[----:B------:R-:W-:Y:S01]  /*37e0*/  F2FP.BF16.F32.PACK_AB R82, R163, R82 ;  /* 0x00000052a352723e */ /* 0x000fe200000010ff */
[----:B------:R-:W-:Y:S01]  /*37f0*/  FFMA.FTZ R166, R41, R166, 1 ;  /* 0x3f80000029a67423 */ /* 0x000fe200000100a6 */
[----:B------:R-:W-:Y:S01]  /*3800*/  FMUL.FTZ R159, R156, R159 ;  /* 0x0000009f9c9f7220 */ /* 0x000fe20000410000 */
[----:B------:R-:W-:Y:S01]  /*3810*/  PRMT R81, R78, 0x7632, R81 ;  /* 0x000076324e517816 */ /* 0x000fe20000000051 */
[----:B------:R-:W-:Y:S01]  /*3820*/  FMUL.FTZ R168, R168, R157 ;  /* 0x0000009da8a87220 */ /* 0x000fe20000410000 */
[----:B------:R-:W-:-:S02]  /*3830*/  F2FP.BF16.F32.PACK_AB R154, R165, R154 ;  /* 0x0000009aa59a723e */ /* 0x000fc400000010ff */
[----:B------:R-:W-:Y:S02]  /*3840*/  PRMT R157, R82, 0x7632, R157 ;  /* 0x00007632529d7816 */ /* 0x000fe4000000009d */
[----:B------:R-:W-:Y:S01]  /*3850*/  F2FP.BF16.F32.PACK_AB R162, R167, R162 ;  /* 0x000000a2a7a2723e */ /* 0x000fe200000010ff */
[----:B------:R-:W-:Y:S01]  /*3860*/  FMUL.FTZ R159, R159, R166 ;  /* 0x000000a69f9f7220 */ /* 0x000fe20000410000 */
[----:B------:R-:W-:Y:S02]  /*3870*/  PRMT R161, R154, 0x7632, R161 ;  /* 0x000076329aa17816 */ /* 0x000fe400000000a1 */
[----:B------:R-:W-:Y:S02]  /*3880*/  F2FP.BF16.F32.PACK_AB R164, R169, R164 ;  /* 0x000000a4a9a4723e */ /* 0x000fe400000010ff */
[----:B------:R-:W-:Y:S02]  /*3890*/  F2FP.BF16.F32.PACK_AB R2, R171, R2 ;  /* 0x00000002ab02723e */ /* 0x000fe400000010ff */
[----:B------:R-:W-:Y:S01]  /*38a0*/  F2FP.BF16.F32.PACK_AB R0, R0, R3 ;  /* 0x000000030000723e */ /* 0x000fe200000010ff */
[----:B------:R0:W-:Y:S04]  /*38b0*/  STS.U16 [R106], R78 ;  /* 0x0000004e6a007388 */ /* 0x0001e80000000400 */
[----:B------:R1:W-:Y:S01]  /*38c0*/  STS.U16 [R105+0x2], R81 ;  /* 0x0000025169007388 */ /* 0x0003e20000000400 */
[----:B------:R-:W-:-:S03]  /*38d0*/  F2FP.BF16.F32.PACK_AB R159, R168, R159 ;  /* 0x0000009fa89f723e */ /* 0x000fc600000010ff */
[----:B------:R2:W-:Y:S01]  /*38e0*/  STS.U16 [R104+0x4], R82 ;  /* 0x0000045268007388 */ /* 0x0005e20000000400 */
[----:B0-----:R-:W-:-:S03]  /*38f0*/  PRMT R78, R162, 0x7632, R78 ;  /* 0x00007632a24e7816 */ /* 0x001fc6000000004e */
[----:B------:R-:W-:Y:S01]  /*3900*/  STS.U16 [R103+0x6], R157 ;  /* 0x0000069d67007388 */ /* 0x000fe20000000400 */
[----:B------:R-:W-:Y:S02]  /*3910*/  ISETP.NE.AND P5, PT, R143, RZ, PT ;  /* 0x000000ff8f00720c */ /* 0x000fe40003fa5270 */
[----:B-1----:R-:W-:Y:S01]  /*3920*/  PRMT R81, R164, 0x7632, R81 ;  /* 0x00007632a4517816 */ /* 0x002fe20000000051 */
[----:B------:R0:W-:Y:S01]  /*3930*/  STS.U16 [R102+0x8], R154 ;  /* 0x0000089a66007388 */ /* 0x0001e20000000400 */
[----:B------:R-:W-:-:S03]  /*3940*/  PRMT R3, R2, 0x7632, R3 ;  /* 0x0000763202037816 */ /* 0x000fc60000000003 */
[----:B------:R-:W-:Y:S01]  /*3950*/  STS.U16 [R101+0xa], R161 ;  /* 0x00000aa165007388 */ /* 0x000fe20000000400 */
[----:B--2---:R-:W-:-:S03]  /*3960*/  PRMT R82, R0, 0x7632, R82 ;  /* 0x0000763200527816 */ /* 0x004fc60000000052 */
[----:B------:R-:W-:Y:S04]  /*3970*/  STS.U16 [R100+0xc], R162 ;  /* 0x00000ca264007388 */ /* 0x000fe80000000400 */
[----:B------:R1:W-:Y:S01]  /*3980*/  STS.U16 [R99+0xe], R78 ;  /* 0x00000e4e63007388 */ /* 0x0003e20000000400 */
[----:B0-----:R-:W-:-:S03]  /*3990*/  PRMT R154, R159, 0x7632, R154 ;  /* 0x000076329f9a7816 */ /* 0x001fc6000000009a */
[----:B------:R-:W-:Y:S04]  /*39a0*/  STS.U16 [R98+0x10], R164 ;  /* 0x000010a462007388 */ /* 0x000fe80000000400 */
[----:B------:R-:W-:Y:S01]  /*39b0*/  STS.U16 [R97+0x12], R81 ;  /* 0x0000125161007388 */ /* 0x000fe20000000400 */
[----:B-1----:R-:W-:-:S03]  /*39c0*/  PRMT R78, R159, 0x7610, R78 ;  /* 0x000076109f4e7816 */ /* 0x002fc6000000004e */
[----:B------:R0:W-:Y:S04]  /*39d0*/  STS.U16 [R96+0x14], R2 ;  /* 0x0000140260007388 */ /* 0x0001e80000000400 */
[----:B------:R1:W-:Y:S04]  /*39e0*/  STS.U16 [R95+0x16], R3 ;  /* 0x000016035f007388 */ /* 0x0003e80000000400 */
[----:B------:R-:W-:Y:S01]  /*39f0*/  STS.U16 [R94+0x18], R0 ;  /* 0x000018005e007388 */ /* 0x000fe20000000400 */
[----:B0-----:R-:W-:-:S03]  /*3a00*/  IMAD.U32 R2, RZ, RZ, UR50 ;  /* 0x00000032ff027e24 */ /* 0x001fc6000f8e00ff */
        /* <DEDUP_REMOVED lines=28> */
[----:B-1----:R-:W-:-:S04]  /*3bd0*/  IADD3 R3, P0, PT, R141, UR8, RZ ;  /* 0x000000088d037c10 */ /* 0x002fc8000ff1e0ff */
[----:B0-----:R-:W-:Y:S02]  /*3be0*/  IADD3.X R78, PT, PT, RZ, UR9, RZ, P0, !PT ;  /* 0x00000009ff4e7c10 */ /* 0x001fe400087fe4ff */
        /* <DEDUP_REMOVED lines=99> */
[----:B------:R-:W-:Y:S01]  /*4220*/  F2FP.BF16.F32.PACK_AB R6, R153, R6 ;  /* 0x000000069906723e */ /* 0x000fe200000010ff */
[----:B------:R-:W-:Y:S01]  /*4230*/  STS.U16 [R104+0x4], R27 ;  /* 0x0000041b68007388 */ /* 0x000fe20000000400 */
[----:B------:R-:W-:Y:S02]  /*4240*/  PRMT R26, R39, 0x7632, R26 ;  /* 0x00007632271a7816 */ /* 0x000fe4000000001a */
[----:B0-----:R-:W-:Y:S01]  /*4250*/  PRMT R4, R29, 0x7632, R4 ;  /* 0x000076321d047816 */ /* 0x001fe20000000004 */
[----:B------:R0:W-:Y:S01]  /*4260*/  STS.U16 [R103+0x6], R5 ;  /* 0x0000060567007388 */ /* 0x0001e20000000400 */
[----:B--2---:R-:W-:-:S03]  /*4270*/  PRMT R2, R33, 0x7632, R2 ;  /* 0x0000763221027816 */ /* 0x004fc60000000002 */
[----:B------:R2:W-:Y:S04]  /*4280*/  STS.U16 [R102+0x8], R3 ;  /* 0x0000080366007388 */ /* 0x0005e80000000400 */
[----:B------:R-:W-:Y:S01]  /*4290*/  STS.U16 [R101+0xa], R7 ;  /* 0x00000a0765007388 */ /* 0x000fe20000000400 */
[----:B-1----:R-:W-:Y:S01]  /*42a0*/  UIMAD.WIDE.U32 UR14, UR33, UR8, UR6 ;  /* 0x00000008210e72a5 */ /* 0x002fe2000f8e0006 */
[C---:B0-----:R-:W-:Y:S02]  /*42b0*/  PRMT R5, R24.reuse, 0x7610, R5 ;  /* 0x0000761018057816 */ /* 0x041fe40000000005 */
[----:B------:R-:W-:Y:S01]  /*42c0*/  STS.U16 [R100+0xc], R33 ;  /* 0x00000c2164007388 */ /* 0x000fe20000000400 */
[----:B------:R-:W-:Y:S01]  /*42d0*/  UIMAD UR9, UR33, UR9, UR15 ;  /* 0x00000009210972a4 */ /* 0x000fe2000f8e020f */
[----:B--2---:R-:W-:Y:S01]  /*42e0*/  PRMT R3, R24, 0x7632, R3 ;  /* 0x0000763218037816 */ /* 0x004fe20000000003 */
[----:B------:R-:W-:Y:S01]  /*42f0*/  IMAD.U32 R24, RZ, RZ, UR50 ;  /* 0x00000032ff187e24 */ /* 0x000fe2000f8e00ff */
[----:B------:R0:W-:Y:S01]  /*4300*/  STS.U16 [R99+0xe], R2 ;  /* 0x00000e0263007388 */ /* 0x0001e20000000400 */
[----:B------:R-:W-:-:S02]  /*4310*/  UMOV UR8, UR14 ;  /* 0x0000000e00087c82 */ /* 0x000fc40008000000 */
[----:B------:R-:W-:Y:S01]  /*4320*/  UIMAD.WIDE.U32 UR8, UR16, UR10, UR8 ;  /* 0x0000000a100872a5 */ /* 0x000fe2000f8e0008 */
[----:B------:R-:W-:Y:S03]  /*4330*/  STS.U16 [R98+0x10], R29 ;  /* 0x0000101d62007388 */ /* 0x000fe60000000400 */
[----:B------:R-:W-:Y:S01]  /*4340*/  UIMAD UR11, UR16, UR11, UR9 ;  /* 0x0000000b100b72a4 */ /* 0x000fe2000f8e0209 */
[----:B------:R-:W-:Y:S01]  /*4350*/  STS.U16 [R97+0x12], R4 ;  /* 0x0000120461007388 */ /* 0x000fe20000000400 */
[----:B0-----:R-:W-:-:S03]  /*4360*/  PRMT R2, R6, 0x7632, R2 ;  /* 0x0000763206027816 */ /* 0x001fc60000000002 */
[----:B------:R-:W-:Y:S04]  /*4370*/  STS.U16 [R96+0x14], R5 ;  /* 0x0000140560007388 */ /* 0x000fe80000000400 */
[----:B------:R0:W-:Y:S04]  /*4380*/  STS.U16 [R95+0x16], R3 ;  /* 0x000016035f007388 */ /* 0x0001e80000000400 */
[----:B------:R-:W-:Y:S04]  /*4390*/  STS.U16 [R94+0x18], R39 ;  /* 0x000018275e007388 */ /* 0x000fe80000000400 */
[----:B------:R-:W-:Y:S01]  /*43a0*/  STS.U16 [R93+0x1a], R26 ;  /* 0x00001a1a5d007388 */ /* 0x000fe20000000400 */
[----:B0-----:R-:W-:-:S03]  /*43b0*/  IADD3 R3, P0, PT, R141, UR8, RZ ;  /* 0x000000088d037c10 */ /* 0x001fc6000ff1e0ff */
        /* <DEDUP_REMOVED lines=57> */
.L_x_4164:
[----:B------:R-:W-:Y:S01]  /*4750*/  IMAD.U32 R59, R59, 0x10000, RZ ;  /* 0x000100003b3b7824 */ /* 0x000fe200078e00ff */
        /* <DEDUP_REMOVED lines=8> */
[----:B------:R-:W-:Y:S01]  /*47e0*/  IMAD.U32 R53, R53, 0x10000, RZ ;  /* 0x0001000035357824 */ /* 0x000fe200078e00ff */
[----:B------:R-:W-:Y:S01]  /*47f0*/  SHF.L.U32 R52, R52, 0x10, RZ ;  /* 0x0000001034347819 */ /* 0x000fe200000006ff */
[----:B-----5:R-:W-:Y:S01]  /*4800*/  FADD.FTZ R40, R21, R142 ;  /* 0x0000008e15287221 */ /* 0x020fe20000010000 */
[----:B------:R-:W-:Y:S01]  /*4810*/  FFMA.FTZ R2, R88, R57, R7 ;  /* 0x0000003958027223 */ /* 0x000fe20000010007 */
[----:B------:R-:W-:Y:S01]  /*4820*/  IMAD.U32 R3, R12, 0x10000, RZ ;  /* 0x000100000c037824 */ /* 0x000fe200078e00ff */
[----:B------:R-:W-:Y:S01]  /*4830*/  SHF.L.U32 R50, R50, 0x10, RZ ;  /* 0x0000001032327819 */ /* 0x000fe200000006ff */
[----:B------:R-:W-:-:S02]  /*4840*/  IMAD.U32 R51, R51, 0x10000, RZ ;  /* 0x0001000033337824 */ /* 0x000fc400078e00ff */
[----:B------:R-:W-:Y:S01]  /*4850*/  FFMA.FTZ R29, R89, R56, R2 ;  /* 0x00000038591d7223 */ /* 0x000fe20000010002 */
[----:B------:R-:W-:Y:S01]  /*4860*/  FADD.FTZ R38, R3, R142 ;  /* 0x0000008e03267221 */ /* 0x000fe20000010000 */
[----:B------:R-:W-:Y:S01]  /*4870*/  IMAD.U32 R49, R49, 0x10000, RZ ;  /* 0x0001000031317824 */ /* 0x000fe200078e00ff */
[----:B------:R-:W-:Y:S01]  /*4880*/  SHF.L.U32 R48, R48, 0x10, RZ ;  /* 0x0000001030307819 */ /* 0x000fe200000006ff */
[----:B------:R-:W-:Y:S01]  /*4890*/  FFMA.FTZ R2, R86, R55, R29 ;  /* 0x0000003756027223 */ /* 0x000fe2000001001d */
[----:B------:R-:W-:Y:S01]  /*48a0*/  BAR.SYNC.DEFER_BLOCKING 0x0 ;  /* 0x0000000000007b1d */ /* 0x000fe20000010000 */
[----:B------:R-:W-:Y:S01]  /*48b0*/  IMAD.U32 R47, R47, 0x10000, RZ ;  /* 0x000100002f2f7824 */ /* 0x000fe200078e00ff */
[----:B------:R-:W-:Y:S01]  /*48c0*/  SHF.L.U32 R46, R46, 0x10, RZ ;  /* 0x000000102e2e7819 */ /* 0x000fe200000006ff */
[----:B------:R-:W-:Y:S01]  /*48d0*/  FFMA.FTZ R21, R87, R54, R2 ;  /* 0x0000003657157223 */ /* 0x000fe20000010002 */
[----:B------:R-:W-:Y:S01]  /*48e0*/  UISETP.GE.AND UP0, UPT, UR38, 0x1, UPT ;  /* 0x000000012600788c */ /* 0x000fe2000bf06270 */
        /* <DEDUP_REMOVED lines=19> */
[----:B------:R-:W-:-:S02]  /*4a20*/  IMAD.U32 R5, R10, 0x10000, RZ ;  /* 0x000100000a057824 */ /* 0x000fc400078e00ff */
[----:B------:R-:W-:Y:S01]  /*4a30*/  FADD.FTZ R42, R23, R142 ;  /* 0x0000008e172a7221 */ /* 0x000fe20000010000 */
[----:B------:R-:W-:Y:S02]  /*4a40*/  IMAD.U32 R7, R18, 0x10000, RZ ;  /* 0x0001000012077824 */ /* 0x000fe400078e00ff */
        /* <DEDUP_REMOVED lines=16> */
[----:B------:R-:W-:-:S02]  /*4b50*/  CS2R R62, SRZ ;  /* 0x00000000003e7805 */ /* 0x000fc4000001ff00 */
[----:B------:R-:W-:Y:S01]  /*4b60*/  CS2R R60, SRZ ;  /* 0x00000000003c7805 */ /* 0x000fe2000001ff00 */
        /* <DEDUP_REMOVED lines=30> */
[----:B------:R-:W1:Y:S03]  /*4d50*/  LDCU UR51, c[0x0][0x394] ;  /* 0x00007280ff3377ac */ /* 0x000e660008000800 */
[----:B------:R-:W-:Y:S01]  /*4d60*/  PLOP3.LUT P1, PT, PT, PT, UP0, 0x80, 0x8 ;  /* 0x000000000008781c */ /* 0x000fe20003f2f008 */
[----:B------:R-:W2:Y:S03]  /*4d70*/  LDCU UR52, c[0x0][0x38c] ;  /* 0x00007180ff3477ac */ /* 0x000ea60008000800 */
[----:B------:R-:W-:Y:S01]  /*4d80*/  ISETP.EQ.AND P1, PT, R201, RZ, P1 ;  /* 0x000000ffc900720c */ /* 0x000fe20000f22270 */
[----:B------:R-:W3:Y:S01]  /*4d90*/  LDCU UR9, c[0x0][0x388] ;  /* 0x00007100ff0977ac */ /* 0x000ee20008000800 */
[----:B------:R-:W-:Y:S01]  /*4da0*/  @P0 LOP3.LUT R200, R200, 0x4, RZ, 0xfc, !PT ;  /* 0x00000004c8c80812 */ /* 0x000fe200078efcff */
        /* <DEDUP_REMOVED lines=9> */
.L_x_4210:
[----:B0-----:R-:W-:Y:S01]  /*4e40*/  MOV R5, UR38 ;  /* 0x0000002600057c02 */ /* 0x001fe20008000f00 */
[----:B---3--:R-:W-:Y:S01]  /*4e50*/  IMAD.MOV.U32 R3, RZ, RZ, RZ ;  /* 0x000000ffff037224 */ /* 0x008fe200078e00ff */
[----:B------:R-:W-:Y:S01]  /*4e60*/  MOV R2, R141 ;  /* 0x0000008d00027202 */ /* 0x000fe20000000f00 */
[----:B------:R-:W-:Y:S01]  /*4e70*/  IMAD.U32 R7, RZ, RZ, UR39 ;  /* 0x00000027ff077e24 */ /* 0x000fe2000f8e00ff */
[----:B------:R-:W-:Y:S02]  /*4e80*/  LOP3.LUT P6, RZ, R200, 0x4, RZ, 0xc0, !PT ;  /* 0x00000004c8ff7812 */ /* 0x000fe400078cc0ff */
[----:B------:R-:W-:Y:S01]  /*4e90*/  ISETP.GE.AND P2, PT, R137, UR50, PT ;  /* 0x0000003289007c0c */ /* 0x000fe2000bf46270 */
[----:B------:R-:W-:Y:S01]  /*4ea0*/  IMAD.WIDE.U32 R2, R5, UR8, R2 ;  /* 0x0000000805027c25 */ /* 0x000fe2000f8e0002 */
[----:B------:R-:W-:Y:S02]  /*4eb0*/  ISETP.GE.AND P0, PT, R138, UR50, PT ;  /* 0x000000328a007c0c */ /* 0x000fe4000bf06270 */
[----:B------:R-:W-:Y:S01]  /*4ec0*/  ISETP.GE.AND P4, PT, R135, UR50, PT ;  /* 0x0000003287007c0c */ /* 0x000fe2000bf86270 */
[----:B------:R-:W-:Y:S01]  /*4ed0*/  IMAD R3, R7, UR8, R3 ;  /* 0x0000000807037c24 */ /* 0x000fe2000f8e0203 */
[----:B------:R-:W-:-:S02]  /*4ee0*/  LEA R4, P3, R2, UR32, 0x1 ;  /* 0x0000002002047c11 */ /* 0x000fc4000f8608ff */
[----:B------:R-:W-:Y:S02]  /*4ef0*/  ISETP.GE.AND P5, PT, R134, UR50, PT ;  /* 0x0000003286007c0c */ /* 0x000fe4000bfa6270 */
        /* <DEDUP_REMOVED lines=8> */
[----:B------:R-:W-:Y:S01]  /*4f80*/  HFMA2 R7, -RZ, RZ, 0, 0 ;  /* 0x00000000ff077431 */ /* 0x000fe200000001ff */
[----:B------:R-:W-:-:S02]  /*4f90*/  MOV R149, RZ ;  /* 0x000000ff00957202 */ /* 0x000fc40000000f00 */
[----:B-----5:R-:W-:Y:S01]  /*4fa0*/  @!P6 PRMT R7, R11, 0x5410, RZ ;  /* 0x000054100b07e816 */ /* 0x020fe200000000ff */
[----:B------:R-:W-:Y:S01]  /*4fb0*/  IMAD.MOV.U32 R11, RZ, RZ, RZ ;  /* 0x000000ffff0b7224 */ /* 0x000fe200078e00ff */
        /* <DEDUP_REMOVED lines=15> */
[----:B------:R-:W-:-:S02]  /*50b0*/  HFMA2 R153, -RZ, RZ, 0, 0 ;  /* 0x00000000ff997431 */ /* 0x000fc400000001ff */
[----:B------:R-:W-:Y:S01]  /*50c0*/  IMAD.MOV.U32 R151, RZ, RZ, RZ ;  /* 0x000000ffff977224 */ /* 0x000fe200078e00ff */
[----:B------:R-:W-:Y:S02]  /*50d0*/  MOV R155, RZ ;  /* 0x000000ff009b7202 */ /* 0x000fe40000000f00 */
[----:B--2---:R-:W-:Y:S02]  /*50e0*/  @!P0 PRMT R151, R146, 0x5410, RZ ;  /* 0x0000541092978816 */ /* 0x004fe400000000ff */
[----:B---3--:R-:W-:Y:S02]  /*50f0*/  @!P3 PRMT R153, R3, 0x5410, RZ ;  /* 0x000054100399b816 */ /* 0x008fe400000000ff */
[----:B----4-:R-:W-:Y:S02]  /*5100*/  @!P2 PRMT R151, R151, 0x5410, R2 ;  /* 0x000054109797a816 */ /* 0x010fe40000000002 */
[----:B------:R-:W-:Y:S02]  /*5110*/  ISETP.GE.AND P2, PT, R127, UR50, PT ;  /* 0x000000327f007c0c */ /* 0x000fe4000bf46270 */
[----:B-----5:R-:W-:-:S02]  /*5120*/  @!P4 PRMT R153, R153, 0x5410, R6 ;  /* 0x000054109999c816 */ /* 0x020fc40000000006 */
[----:B------:R-:W-:Y:S02]  /*5130*/  ISETP.GE.AND P0, PT, R128, UR50, PT ;  /* 0x0000003280007c0c */ /* 0x000fe4000bf06270 */
[----:B------:R-:W-:Y:S02]  /*5140*/  ISETP.GE.AND P4, PT, R125, UR50, PT ;  /* 0x000000327d007c0c */ /* 0x000fe4000bf86270 */
[----:B------:R-:W-:Y:S02]  /*5150*/  ISETP.GE.AND P3, PT, R126, UR50, PT ;  /* 0x000000327e007c0c */ /* 0x000fe4000bf66270 */
[----:B------:R-:W-:Y:S02]  /*5160*/  @!P5 PRMT R155, R10, 0x5410, RZ ;  /* 0x000054100a9bd816 */ /* 0x000fe400000000ff */
[----:B------:R-:W-:Y:S01]  /*5170*/  ISETP.GE.AND P5, PT, R124, UR50, PT ;  /* 0x000000327c007c0c */ /* 0x000fe2000bfa6270 */
[----:B------:R-:W2:Y:S04]  /*5180*/  @!P2 LDG.E.U16 R10, desc[UR34][R4.64+0x300] ;  /* 0x00030022040aa981 */ /* 0x000ea8000c1e1500 */
        /* <DEDUP_REMOVED lines=11> */
[----:B------:R-:W-:Y:S02]  /*5240*/  MOV R3, UR10 ;  /* 0x0000000a00037c02 */ /* 0x000fe40008000f00 */
[----:B0-----:R-:W-:-:S03]  /*5250*/  PRMT R5, R11, 0x7632, R5 ;  /* 0x000076320b057816 */ /* 0x001fc60000000005 */
[----:B------:R0:W5:Y:S04]  /*5260*/  LDG.E R146, desc[UR34][R2.64] ;  /* 0x0000002202927981 */ /* 0x000168000c1e1900 */
[----:B------:R-:W-:Y:S01]  /*5270*/  STS.U16 [R122], R7 ;  /* 0x000000077a007388 */ /* 0x000fe20000000400 */
[----:B0-----:R-:W-:-:S05]  /*5280*/  PRMT R3, R7, 0x7632, R3 ;  /* 0x0000763207037816 */ /* 0x001fca0000000003 */
[----:B------:R-:W-:Y:S04]  /*5290*/  STS.U16 [R121+0x40], R3 ;  /* 0x0000400379007388 */ /* 0x000fe80000000400 */
[----:B------:R-:W-:Y:S01]  /*52a0*/  STS.U16 [R120+0x80], R11 ;  /* 0x0000800b78007388 */ /* 0x000fe20000000400 */
[----:B------:R-:W-:-:S03]  /*52b0*/  UMOV UR10, UR20 ;  /* 0x00000014000a7c82 */ /* 0x000fc60008000000 */
[----:B------:R0:W-:Y:S01]  /*52c0*/  STS.U16 [R119+0xc0], R5 ;  /* 0x0000c00577007388 */ /* 0x0001e20000000400 */
[----:B------:R-:W-:Y:S02]  /*52d0*/  UMOV UR11, UR25 ;  /* 0x00000019000b7c82 */ /* 0x000fe40008000000 */
[----:B------:R-:W-:Y:S01]  /*52e0*/  UIMAD.WIDE.U32 UR10, UR8, UR42, UR10 ;  /* 0x0000002a080a72a5 */ /* 0x000fe2000f8e000a */
[----:B------:R-:W-:Y:S01]  /*52f0*/  PRMT R4, R149, 0x7632, R4 ;  /* 0x0000763295047816 */ /* 0x000fe20000000004 */
[----:B0-----:R-:W-:Y:S02]  /*5300*/  HFMA2 R5, -RZ, RZ, 0, 0 ;  /* 0x00000000ff057431 */ /* 0x001fe400000001ff */
[----:B------:R-:W-:Y:S01]  /*5310*/  IMAD.MOV.U32 R7, RZ, RZ, RZ ;  /* 0x000000ffff077224 */ /* 0x000fe200078e00ff */
[----:B------:R-:W-:Y:S01]  /*5320*/  PRMT R154, R151, 0x7632, R154 ;  /* 0x00007632979a7816 */ /* 0x000fe2000000009a */
[----:B------:R-:W-:Y:S02]  /*5330*/  UIMAD UR11, UR8, UR43, UR11 ;  /* 0x0000002b080b72a4 */ /* 0x000fe4000f8e020b */
[----:B------:R-:W-:Y:S01]  /*5340*/  ULEA UR12, UP0, UR10, UR40, 0x2 ;  /* 0x000000280a0c7291 */ /* 0x000fe2000f8010ff */
[----:B------:R-:W-:Y:S01]  /*5350*/  STS.U16 [R118+0x100], R149 ;  /* 0x0001009576007388 */ /* 0x000fe20000000400 */
[----:B------:R-:W-:-:S02]  /*5360*/  PRMT R156, R153, 0x7632, R156 ;  /* 0x00007632999c7816 */ /* 0x000fc4000000009c */
[----:B------:R-:W-:Y:S01]  /*5370*/  ULEA.HI.X UR10, UR10, UR41, UR11, 0x2, UP0 ;  /* 0x000000290a0a7291 */ /* 0x000fe200080f140b */
[----:B------:R-:W-:Y:S04]  /*5380*/  STS.U16 [R117+0x140], R4 ;  /* 0x0001400475007388 */ /* 0x000fe80000000400 */
[----:B------:R-:W-:Y:S04]  /*5390*/  STS.U16 [R116+0x180], R151 ;  /* 0x0001809774007388 */ /* 0x000fe80000000400 */
[----:B------:R-:W-:Y:S01]  /*53a0*/  STS.U16 [R115+0x1c0], R154 ;  /* 0x0001c09a73007388 */ /* 0x000fe20000000400 */
[----:B------:R-:W-:-:S03]  /*53b0*/  MOV R2, UR12 ;  /* 0x0000000c00027c02 */ /* 0x000fc60008000f00 */
[----:B------:R-:W-:Y:S04]  /*53c0*/  STS.U16 [R114+0x200], R153 ;  /* 0x0002009972007388 */ /* 0x000fe80000000400 */
[----:B------:R-:W-:Y:S01]  /*53d0*/  STS.U16 [R113+0x240], R156 ;  /* 0x0002409c71007388 */ /* 0x000fe20000000400 */
[----:B--2---:R-:W-:Y:S02]  /*53e0*/  @!P2 PRMT R5, R10, 0x5410, RZ ;  /* 0x000054100a05a816 */ /* 0x004fe400000000ff */
[----:B---3--:R-:W-:Y:S02]  /*53f0*/  @!P0 PRMT R155, R155, 0x5410, R6 ;  /* 0x000054109b9b8816 */ /* 0x008fe40000000006 */
[----:B----4-:R-:W-:Y:S02]  /*5400*/  @!P4 PRMT R7, R150, 0x5410, RZ ;  /* 0x000054109607c816 */ /* 0x010fe400000000ff */
[----:B------:R-:W-:-:S02]  /*5410*/  PRMT R3, R155, 0x7632, R3 ;  /* 0x000076329b037816 */ /* 0x000fc40000000003 */
[----:B-----5:R-:W-:Y:S02]  /*5420*/  @!P3 PRMT R5, R5, 0x5410, R148 ;  /* 0x000054100505b816 */ /* 0x020fe40000000094 */
[----:B------:R-:W-:Y:S02]  /*5430*/  @!P5 PRMT R7, R7, 0x5410, R152 ;  /* 0x000054100707d816 */ /* 0x000fe40000000098 */
[----:B------:R-:W-:Y:S01]  /*5440*/  PRMT R6, R5, 0x7632, R6 ;  /* 0x0000763205067816 */ /* 0x000fe20000000006 */
[----:B------:R-:W-:Y:S01]  /*5450*/  STS.U16 [R112+0x280], R155 ;  /* 0x0002809b70007388 */ /* 0x000fe20000000400 */
[----:B------:R-:W-:-:S03]  /*5460*/  PRMT R10, R7, 0x7632, R10 ;  /* 0x00007632070a7816 */ /* 0x000fc6000000000a */
[----:B------:R0:W-:Y:S04]  /*5470*/  STS.U16 [R111+0x2c0], R3 ;  /* 0x0002c0036f007388 */ /* 0x0001e80000000400 */
[----:B------:R-:W-:Y:S04]  /*5480*/  STS.U16 [R110+0x300], R5 ;  /* 0x000300056e007388 */ /* 0x000fe80000000400 */
[----:B------:R-:W-:Y:S01]  /*5490*/  STS.U16 [R109+0x340], R6 ;  /* 0x000340066d007388 */ /* 0x000fe20000000400 */
[----:B0-----:R-:W-:-:S03]  /*54a0*/  MOV R3, UR10 ;  /* 0x0000000a00037c02 */ /* 0x001fc60008000f00 */
[----:B------:R-:W-:Y:S04]  /*54b0*/  STS.U16 [R108+0x380], R7 ;  /* 0x000380076c007388 */ /* 0x000fe80000000400 */
[----:B------:R-:W-:Y:S01]  /*54c0*/  STS.U16 [R107+0x3c0], R10 ;  /* 0x0003c00a6b007388 */ /* 0x000fe20000000400 */
[----:B------:R-:W-:-:S03]  /*54d0*/  NOP ;  /* 0x0000000000007918 */ /* 0x000fc60000000000 */
[----:B------:R0:W2:Y:S01]  /*54e0*/  LDG.E R2, desc[UR34][R2.64] ;  /* 0x0000002202027981 */ /* 0x0000a2000c1e1900 */
[----:B-1----:R-:W1:Y:S03]  /*54f0*/  S2UR UR11, SR_CgaCtaId ;  /* 0x00000000000b79c3 */ /* 0x002e660000008800 */
[----:B------:R-:W3:Y:S04]  /*5500*/  LDS.U16 R149, [R106] ;  /* 0x000000006a957984 */ /* 0x000ee80000000400 */
[----:B------:R-:W-:Y:S04]  /*5510*/  LDS.U16 R148, [R105+0x2] ;  /* 0x0000020069947984 */ /* 0x000fe80000000400 */
[----:B------:R-:W4:Y:S04]  /*5520*/  LDS.U16 R163, [R104+0x4] ;  /* 0x0000040068a37984 */ /* 0x000f280000000400 */
        /* <DEDUP_REMOVED lines=12> */
[----:B------:R-:W5:Y:S01]  /*55f0*/  LDS.U16 R150, [R90+0x1e] ;  /* 0x00001e005a967984 */ /* 0x000f620000000400 */
[----:B------:R-:W-:Y:S01]  /*5600*/  FMUL.FTZ R4, R146, 1.4426950216293334961 ;  /* 0x3fb8aa3b92047820 */ /* 0x000fe20000410000 */
[----:B------:R-:W-:-:S03]  /*5610*/  ULEA UR10, UR22, 0xffffff00, 0x8 ;  /* 0xffffff00160a7891 */ /* 0x000fc6000f8e40ff */
        /* <DEDUP_REMOVED lines=22> */
[----:B-1----:R-:W-:Y:S01]  /*5780*/  ULEA UR12, UR11, UR12, 0x18 ;  /* 0x0000000c0b0c7291 */ /* 0x002fe2000f8ec0ff */
[----:B------:R-:W-:Y:S01]  /*5790*/  ISETP.NE.AND P2, PT, R143, 0x3f, PT ;  /* 0x0000003f8f00780c */ /* 0x000fe20003f45270 */
[----:B------:R-:W0:Y:S01]  /*57a0*/  MUFU.EX2 R173, R173 ;  /* 0x000000ad00ad7308 */ /* 0x000e220000000800 */
[----:B------:R-:W-:-:S04]  /*57b0*/  SEL R3, R3, UR10, P0 ;  /* 0x0000000a03037c07 */ /* 0x000fc80008000000 */
[----:B------:R-:W-:-:S03]  /*57c0*/  LEA R3, R3, UR12, 0x2 ;  /* 0x0000000c03037c11 */ /* 0x000fc6000f8e10ff */
        /* <DEDUP_REMOVED lines=14> */
[----:B---3--:R3:W-:Y:S01]  /*58b0*/  STS [R3+0x1d10], R230 ;  /* 0x001d10e603007388 */ /* 0x0087e20000000800 */
[----:B------:R-:W-:Y:S01]  /*58c0*/  BSSY.RECONVERGENT B0, `(.L_x_4166) ;  /* 0x000002e000007945 */ /* 0x000fe20003800200 */
[----:B------:R-:W-:Y:S01]  /*58d0*/  SHF.L.U32 R149, R149, 0x10, RZ ;  /* 0x0000001095957819 */ /* 0x000fe200000006ff */
[----:B----4-:R-:W-:Y:S01]  /*58e0*/  IMAD.U32 R163, R163, 0x10000, RZ ;  /* 0x00010000a3a37824 */ /* 0x010fe200078e00ff */
        /* <DEDUP_REMOVED lines=41> */
.L_x_4167:
[----:B------:R-:W-:-:S06]  /*5b80*/  LEA R198, R143, UR12, 0x2 ;  /* 0x0000000c8fc67c11 */ /* 0x000fcc000f8e10ff */
[----:B------:R-:W0:Y:S02]  /*5b90*/  LDS R198, [R198+0x2514] ;  /* 0x00251400c6c67984 */ /* 0x000e240000000800 */
.L_x_4168:
[----:B------:R-:W-:Y:S05]  /*5ba0*/  BSYNC.RECONVERGENT B0 ;  /* 0x0000000000007941 */ /* 0x000fea0003800200 */
.L_x_4166:
[----:B------:R-:W2:Y:S01]  /*5bb0*/  @P1 LDC R3, c[0x0][0x38c] ;  /* 0x0000e300ff031b82 */ /* 0x000ea20000000800 */
[----:B------:R-:W-:Y:S01]  /*5bc0*/  IMAD.U32 R2, RZ, RZ, UR22 ;  /* 0x00000016ff027e24 */ /* 0x000fe2000f8e00ff */
[----:B------:R-:W-:-:S04]  /*5bd0*/  MOV R5, 0x8 ;  /* 0x0000000800057802 */ /* 0x000fc80000000f00 */
        /* <DEDUP_REMOVED lines=10> */
[----:B------:R-:W-:Y:S02]  /*5c80*/  HFMA2 R3, -RZ, RZ, 0, 0 ;  /* 0x00000000ff037431 */ /* 0x000fe400000001ff */
[----:B------:R-:W-:Y:S02]  /*5c90*/  IMAD.MOV.U32 R2, RZ, RZ, 0x3f800000 ;  /* 0x3f800000ff027424 */ /* 0x000fe400078e00ff */
[----:B------:R-:W-:-:S04]  /*5ca0*/  @P1 IMAD.WIDE R4, R4, R5, UR4 ;  /* 0x0000000404041e25 */ /* 0x000fc8000f8e0205 */
[----:B------:R-:W-:Y:S01]  /*5cb0*/  FFMA.FTZ R6, R173, R6, R10 ;  /* 0x00000006ad067223 */ /* 0x000fe2000001000a */
[----:B------:R-:W-:Y:S01]  /*5cc0*/  FMUL.FTZ R190, R38, R55 ;  /* 0x0000003726be7220 */ /* 0x000fe20000410000 */
[----:B------:R-:W-:Y:S02]  /*5cd0*/  FMUL.FTZ R212, R162, R193 ;  /* 0x000000c1a2d47220 */ /* 0x000fe40000410000 */
        /* <DEDUP_REMOVED lines=93> */
.L_x_4228:
[----:B------:R-:W-:Y:S01]  /*62b0*/  ISETP.GE.AND P2, PT, R123, 0x10, PT ;  /* 0x000000107b00780c */ /* 0x000fe20003f46270 */
[----:B----4-:R-:W-:Y:S01]  /*62c0*/  FFMA.FTZ R5, R215, R5, R4 ;  /* 0x00000005d7057223 */ /* 0x010fe20000010004 */
[----:B------:R-:W-:-:S04]  /*62d0*/  UMOV UR10, 0xffffffff ;  /* 0xffffffff000a7882 */ /* 0x000fc80000000000 */
[----:B------:R-:W-:-:S07]  /*62e0*/  FSEL R221, R4, R5, !P2 ;  /* 0x0000000504dd7208 */ /* 0x000fce0005000000 */
[----:B--23--:R-:W-:Y:S01]  /*62f0*/  @P2 FMUL.FTZ R215, R215, R226 ;  /* 0x000000e2d7d72220 */ /* 0x00cfe20000410000 */
[----:B------:R-:W-:Y:S06]  /*6300*/  BRA.DIV UR10, `(.L_x_4171) ;  /* 0x0000003e0a887947 */ /* 0x000fec000b800000 */
.L_x_4231:
[----:B------:R-:W-:-:S03]  /*6310*/  UMOV UR10, 0xffffffff ;  /* 0xffffffff000a7882 */ /* 0x000fc60000000000 */
[----:B------:R-:W-:Y:S05]  /*6320*/  BRA.DIV UR10, `(.L_x_4172) ;  /* 0x0000003e0aa87947 */ /* 0x000fea000b800000 */
.L_x_4234:
[----:B------:R-:W-:-:S03]  /*6330*/  UMOV UR10, 0xffffffff ;  /* 0xffffffff000a7882 */ /* 0x000fc60000000000 */
[----:B------:R-:W-:Y:S05]  /*6340*/  BRA.DIV UR10, `(.L_x_4173) ;  /* 0x0000003e0ac87947 */ /* 0x000fea000b800000 */
[----:B------:R-:W2:Y:S04]  /*6350*/  SHFL.UP PT, R215, R215, 0x1, RZ ;  /* 0x04200000d7d77989 */ /* 0x000ea800000e00ff */
[----:B------:R3:W4:Y:S04]  /*6360*/  SHFL.UP PT, R224, R221, 0x1, RZ ;  /* 0x04200000dde07989 */ /* 0x00072800000e00ff */
[----:B-----5:R3:W0:Y:S04]  /*6370*/  SHFL.IDX PT, R4, R2, RZ, 0x1f ;  /* 0x00001fff02047589 */ /* 0x02062800000e0000 */
[----:B------:R3:W0:Y:S02]  /*6380*/  SHFL.IDX PT, R5, R3, RZ, 0x1f ;  /* 0x00001fff03057589 */ /* 0x00062400000e0000 */
.L_x_4240:
[----:B------:R-:W5:Y:S01]  /*6390*/  LDS.64 R6, [R10+0x1900] ;  /* 0x001900000a067984 */ /* 0x000f620000000a00 */
[C---:B0-2-4-:R-:W-:Y:S01]  /*63a0*/  @P0 FFMA.FTZ R5, R215.reuse, R5, R224 ;  /* 0x00000005d7050223 */ /* 0x055fe200000100e0 */
[----:B------:R-:W-:-:S03]  /*63b0*/  @P0 FMUL.FTZ R4, R215, R4 ;  /* 0x00000004d7040220 */ /* 0x000fc60000410000 */
[-C--:B-----5:R-:W-:Y:S01]  /*63c0*/  FFMA.FTZ R7, R5, R6.reuse, R7 ;  /* 0x0000000605077223 */ /* 0x0a0fe20000010007 */
[----:B------:R-:W-:-:S05]  /*63d0*/  FMUL.FTZ R6, R4, R6 ;  /* 0x0000000604067220 */ /* 0x000fca0000410000 */
[----:B------:R4:W-:Y:S02]  /*63e0*/  STS.128 [R10+0x1900], R4 ;  /* 0x001900040a007388 */ /* 0x0009e40000000c00 */
.L_x_4169:
        /* <DEDUP_REMOVED lines=65> */
[----:B------:R-:W-:Y:S01]  /*6800*/  LEA R2, R143, R140, 0x3 ;  /* 0x0000008c8f027211 */ /* 0x000fe200078e18ff */
[----:B------:R-:W-:Y:S01]  /*6810*/  UMOV UR10, 0xffffffff ;  /* 0xffffffff000a7882 */ /* 0x000fe20000000000 */
[----:B------:R-:W-:-:S03]  /*6820*/  ISETP.NE.AND P0, PT, R201, 0x1f, PT ;  /* 0x0000001fc900780c */ /* 0x000fc60003f05270 */
[----:B------:R-:W1:Y:S02]  /*6830*/  LDS.128 R4, [R2+0x1b10] ;  /* 0x001b100002047984 */ /* 0x000e640000000c00 */
[C---:B-1----:R-:W-:Y:S01]  /*6840*/  FFMA.FTZ R5, R4.reuse, R7, R5 ;  /* 0x0000000704057223 */ /* 0x042fe20000010005 */
[----:B------:R-:W-:Y:S01]  /*6850*/  FMUL.FTZ R3, R4, R6 ;  /* 0x0000000604037220 */ /* 0x000fe20000410000 */
[----:B------:R-:W-:Y:S06]  /*6860*/  BRA.DIV UR10, `(.L_x_4175) ;  /* 0x0000003a0af87947 */ /* 0x000fec000b800000 */
[----:B------:R-:W1:Y:S01]  /*6870*/  SHFL.DOWN PT, R7, R5, 0x1, 0x1f ;  /* 0x08201f0005077f89 */ /* 0x000e6200000e0000 */
[----:B------:R-:W-:-:S03]  /*6880*/  IMAD.MOV.U32 R4, RZ, RZ, R5 ;  /* 0x000000ffff047224 */ /* 0x000fc600078e0005 */
[----:B------:R-:W2:Y:S04]  /*6890*/  SHFL.DOWN PT, R232, R3, 0x1, 0x1f ;  /* 0x08201f0003e87f89 */ /* 0x000ea800000e0000 */
[----:B0-----:R-:W-:Y:S04]  /*68a0*/  SHFL.IDX PT, R235, R10, RZ, 0x1f ;  /* 0x00001fff0aeb7589 */ /* 0x001fe800000e0000 */
[----:B------:R-:W-:Y:S01]  /*68b0*/  SHFL.IDX PT, R236, R11, RZ, 0x1f ;  /* 0x00001fff0bec7589 */ /* 0x000fe200000e0000 */
[----:B-1----:R-:W-:Y:S01]  /*68c0*/  @P0 FFMA.FTZ R7, R3, R7, R4 ;  /* 0x0000000703070223 */ /* 0x002fe20000010004 */
        /* <DEDUP_REMOVED lines=38> */
.L_x_4257:
        /* <DEDUP_REMOVED lines=10> */
.L_x_4174:
[----:B------:R-:W-:Y:S05]  /*6bd0*/  WARPSYNC.ALL ;  /* 0x0000000000007948 */ /* 0x000fea0003800000 */
[C---:B------:R-:W-:Y:S01]  /*6be0*/  ISETP.NE.AND P5, PT, R143.reuse, RZ, PT ;  /* 0x000000ff8f00720c */ /* 0x040fe20003fa5270 */
[----:B------:R-:W-:Y:S01]  /*6bf0*/  VIADD R232, R143, 0x200 ;  /* 0x000002008fe87836 */ /* 0x000fe20000000000 */
[----:B------:R-:W-:Y:S01]  /*6c00*/  BAR.SYNC.DEFER_BLOCKING 0x0 ;  /* 0x0000000000007b1d */ /* 0x000fe20000010000 */
[----:B-1----:R-:W-:Y:S01]  /*6c10*/  FFMA.FTZ R4, R0, R230, RZ ;  /* 0x000000e600047223 */ /* 0x002fe200000100ff */
[----:B------:R-:W-:Y:S01]  /*6c20*/  FFMA.FTZ R225, R148, -R225, R227 ;  /* 0x800000e194e17223 */ /* 0x000fe200000100e3 */
[----:B------:R-:W-:Y:S01]  /*6c30*/  FFMA.FTZ R194, R163, -R194, R226 ;  /* 0x800000c2a3c27223 */ /* 0x000fe200000100e2 */
[----:B------:R-:W-:Y:S01]  /*6c40*/  FFMA.FTZ R193, R162, -R193, R223 ;  /* 0x800000c1a2c17223 */ /* 0x000fe200000100df */
[----:B------:R-:W-:Y:S01]  /*6c50*/  FFMA.FTZ R227, R91, R227, R4 ;  /* 0x000000e35be37223 */ /* 0x000fe20000010004 */
[----:B------:R-:W-:-:S02]  /*6c60*/  HFMA2 R5, -RZ, RZ, 0, 0 ;  /* 0x00000000ff057431 */ /* 0x000fc400000001ff */
[----:B------:R-:W-:Y:S01]  /*6c70*/  FFMA.FTZ R190, R161, -R190, R224 ;  /* 0x800000bea1be7223 */ /* 0x000fe200000100e0 */
[----:B------:R-:W-:Y:S01]  /*6c80*/  MOV R4, R143 ;  /* 0x0000008f00047202 */ /* 0x000fe20000000f00 */
[----:B------:R-:W-:Y:S01]  /*6c90*/  FFMA.FTZ R226, R88, R226, R227 ;  /* 0x000000e258e27223 */ /* 0x000fe200000100e3 */
[----:B------:R-:W-:Y:S01]  /*6ca0*/  FFMA.FTZ R187, R160, -R187, R215 ;  /* 0x800000bba0bb7223 */ /* 0x000fe200000100d7 */
[----:B------:R-:W-:Y:S01]  /*6cb0*/  FFMA.FTZ R184, R159, -R184, R218 ;  /* 0x800000b89fb87223 */ /* 0x000fe200000100da */
[----:B------:R-:W-:Y:S01]  /*6cc0*/  USHF.R.S32.HI UR10, URZ, 0x1f, UR17 ;  /* 0x0000001fff0a7899 */ /* 0x000fe20008011411 */
[----:B------:R-:W-:Y:S01]  /*6cd0*/  FFMA.FTZ R223, R89, R223, R226 ;  /* 0x000000df59df7223 */ /* 0x000fe200000100e2 */
[----:B------:R-:W-:Y:S02]  /*6ce0*/  IMAD.U32 R3, RZ, RZ, UR44 ;  /* 0x0000002cff037e24 */ /* 0x000fe4000f8e00ff */
[----:B------:R-:W-:Y:S01]  /*6cf0*/  FFMA.FTZ R185, R158, -R185, R213 ;  /* 0x800000b99eb97223 */ /* 0x000fe200000100d5 */
[----:B------:R-:W-:-:S04]  /*6d00*/  IMAD.WIDE.U32 R4, R8, UR33, R4 ;  /* 0x0000002108047c25 */ /* 0x000fc8000f8e0004 */
[----:B------:R-:W-:Y:S01]  /*6d10*/  FFMA.FTZ R224, R86, R224, R223 ;  /* 0x000000e056e07223 */ /* 0x000fe200000100df */
[----:B------:R-:W-:Y:S01]  /*6d20*/  UIMAD UR10, UR10, UR44, URZ ;  /* 0x0000002c0a0a72a4 */ /* 0x000fe2000f8e02ff */
[----:B------:R-:W-:Y:S01]  /*6d30*/  FFMA.FTZ R182, R157, -R182, R216 ;  /* 0x800000b69db67223 */ /* 0x000fe200000100d8 */
[----:B------:R-:W-:Y:S02]  /*6d40*/  IMAD R5, R9, UR33, R5 ;  /* 0x0000002109057c24 */ /* 0x000fe4000f8e0205 */
[----:B------:R-:W-:Y:S01]  /*6d50*/  FFMA.FTZ R215, R87, R215, R224 ;  /* 0x000000d757d77223 */ /* 0x000fe200000100e0 */
[----:B------:R-:W-:Y:S01]  /*6d60*/  UIMAD UR10, UR17, UR45, UR10 ;  /* 0x0000002d110a72a4 */ /* 0x000fe2000f8e020a */
[----:B------:R-:W-:Y:S01]  /*6d70*/  FFMA.FTZ R174, R155, -R174, R214 ;  /* 0x800000ae9bae7223 */ /* 0x000fe200000100d6 */
[----:B------:R-:W1:Y:S01]  /*6d80*/  LDS R2, [R140+0x1b14] ;  /* 0x001b14008c027984 */ /* 0x000e620000000800 */
[----:B------:R-:W-:Y:S01]  /*6d90*/  FFMA.FTZ R218, R84, R218, R215 ;  /* 0x000000da54da7223 */ /* 0x000fe200000100d7 */
[----:B------:R-:W-:Y:S01]  /*6da0*/  IMAD.WIDE.U32 R4, R3, UR17, R4 ;  /* 0x0000001103047c25 */ /* 0x000fe2000f8e0004 */
[----:B------:R-:W-:-:S03]  /*6db0*/  VOTEU.ALL UP0, P5 ;  /* 0x0000000000ff7886 */ /* 0x000fc60002800000 */
[----:B------:R-:W-:Y:S01]  /*6dc0*/  FFMA.FTZ R177, R156, -R177, R212 ;  /* 0x800000b19cb17223 */ /* 0x000fe200000100d4 */
[----:B------:R-:W-:Y:S01]  /*6dd0*/  FFMA.FTZ R213, R85, R213, R218 ;  /* 0x000000d555d57223 */ /* 0x000fe200000100da */
[----:B------:R-:W-:Y:S01]  /*6de0*/  FFMA.FTZ R175, R154, -R175, R221 ;  /* 0x800000af9aaf7223 */ /* 0x000fe200000100dd */
[----:B------:R-:W-:Y:S01]  /*6df0*/  IADD3 R4, P0, PT, R4, UR6, RZ ;  /* 0x0000000604047c10 */ /* 0x000fe2000ff1e0ff */
[----:B------:R-:W-:Y:S01]  /*6e00*/  FFMA.FTZ R166, R153, -R166, R222 ;  /* 0x800000a699a67223 */ /* 0x000fe200000100de */
[----:B------:R-:W-:Y:S01]  /*6e10*/  FFMA.FTZ R216, R82, R216, R213 ;  /* 0x000000d852d87223 */ /* 0x000fe200000100d5 */
[----:B------:R-:W-:Y:S01]  /*6e20*/  MOV R213, UR46 ;  /* 0x0000002e00d57c02 */ /* 0x000fe20008000f00 */
[----:B------:R-:W-:Y:S01]  /*6e30*/  UMOV UR13, UR9 ;  /* 0x00000009000d7c82 */ /* 0x000fe20008000000 */
[----:B------:R-:W-:Y:S01]  /*6e40*/  IADD3.X R5, PT, PT, R5, UR10, RZ, P0, !PT ;  /* 0x0000000a05057c10 */ /* 0x000fe200087fe4ff */
[----:B------:R-:W-:Y:S01]  /*6e50*/  FFMA.FTZ R3, R83, R212, R216 ;  /* 0x000000d453037223 */ /* 0x000fe200000100d8 */
[----:B------:R-:W-:Y:S01]  /*6e60*/  @!UP0 ULEA UR10, UR8, UR12, 0x3 ;  /* 0x0000000c080a8291 */ /* 0x000fe2000f8e18ff */
[----:B------:R-:W-:Y:S01]  /*6e70*/  FFMA.FTZ R167, R152, -R167, R219 ;  /* 0x800000a798a77223 */ /* 0x000fe200000100db */
[----:B------:R-:W-:Y:S01]  /*6e80*/  FFMA.FTZ R164, R151, -R164, R220 ;  /* 0x800000a497a47223 */ /* 0x000fe200000100dc */
[----:B------:R-:W-:Y:S01]  /*6e90*/  FFMA.FTZ R214, R80, R214, R3 ;  /* 0x000000d650d67223 */ /* 0x000fe20000010003 */
[----:B------:R-:W-:-:S04]  /*6ea0*/  IMAD.WIDE.U32 R4, R213, UR8, R4 ;  /* 0x00000008d5047c25 */ /* 0x000fc8000f8e0004 */
[----:B------:R-:W-:Y:S01]  /*6eb0*/  FFMA.FTZ R165, R150, -R165, R217 ;  /* 0x800000a596a57223 */ /* 0x000fe200000100d9 */
[----:B------:R-:W-:Y:S01]  /*6ec0*/  BSSY.RECONVERGENT B0, `(.L_x_4176) ;  /* 0x0000078000007945 */ /* 0x000fe20003800200 */
[----:B------:R-:W-:Y:S01]  /*6ed0*/  FFMA.FTZ R221, R81, R221, R214 ;  /* 0x000000dd51dd7223 */ /* 0x000fe200000100d6 */
[----:B0-----:R0:W-:Y:S03]  /*6ee0*/  @!P5 STS.64 [UR10+0x2610], R10 ;  /* 0x0026100aff00d988 */ /* 0x0011e60008000a0a */
[----:B------:R-:W-:-:S04]  /*6ef0*/  FFMA.FTZ R222, R78, R222, R221 ;  /* 0x000000de4ede7223 */ /* 0x000fc800000100dd */
[----:B------:R-:W-:Y:S01]  /*6f00*/  FFMA.FTZ R219, R79, R219, R222 ;  /* 0x000000db4fdb7223 */ /* 0x000fe200000100de */
        /* <DEDUP_REMOVED lines=15> */
[----:B------:R-:W-:Y:S01]  /*7000*/  SHF.L.U32 R180, R143, 0x4, RZ ;  /* 0x000000048fb47819 */ /* 0x000fe200000006ff */
[----:B------:R-:W-:Y:S02]  /*7010*/  FMUL.FTZ R176, R38, R183 ;  /* 0x000000b726b07220 */ /* 0x000fe40000410000 */
[-C--:B------:R-:W-:Y:S01]  /*7020*/  FFMA.FTZ R171, R171, R179.reuse, R168 ;  /* 0x000000b3abab7223 */ /* 0x080fe200000100a8 */
[----:B------:R-:W-:Y:S01]  /*7030*/  LEA.HI R6, R143, R180, RZ, 0x1f ;  /* 0x000000b48f067211 */ /* 0x000fe200078ff8ff */
[----:B------:R-:W-:Y:S01]  /*7040*/  FMUL.FTZ R215, R41, R179 ;  /* 0x000000b329d77220 */ /* 0x000fe20000410000 */
[----:B0-----:R-:W-:Y:S01]  /*7050*/  FMUL.FTZ R10, R55, R176 ;  /* 0x000000b0370a7220 */ /* 0x001fe20000410000 */
[-C--:B------:R-:W-:Y:S01]  /*7060*/  FFMA.FTZ R169, R172, R171.reuse, R169 ;  /* 0x000000abaca97223 */ /* 0x080fe200000100a9 */
[----:B------:R-:W-:Y:S01]  /*7070*/  LEA R178, R6, UR12, 0x2 ;  /* 0x0000000c06b27c11 */ /* 0x000fe2000f8e10ff */
[----:B------:R-:W-:Y:S01]  /*7080*/  FMUL.FTZ R168, R40, R171 ;  /* 0x000000ab28a87220 */ /* 0x000fe20000410000 */
[----:B------:R-:W-:Y:S01]  /*7090*/  FMUL.FTZ R172, R56, R215 ;  /* 0x000000d738ac7220 */ /* 0x000fe20000410000 */
[-C--:B------:R-:W-:Y:S01]  /*70a0*/  FFMA.FTZ R173, R173, R169.reuse, R170 ;  /* 0x000000a9adad7223 */ /* 0x080fe200000100aa */
[----:B------:R-:W-:Y:S01]  /*70b0*/  FMUL.FTZ R213, R43, R169 ;  /* 0x000000a92bd57220 */ /* 0x000fe20000410000 */
[----:B------:R-:W-:Y:S01]  /*70c0*/  FMUL.FTZ R170, R57, R168 ;  /* 0x000000a839aa7220 */ /* 0x000fe20000410000 */
[----:B------:R-:W-:Y:S01]  /*70d0*/  LEA.HI R11, R180, R180, RZ, 0x1b ;  /* 0x000000b4b40b7211 */ /* 0x000fe200078fd8ff */
[----:B------:R-:W-:Y:S01]  /*70e0*/  FMUL.FTZ R3, R42, R173 ;  /* 0x000000ad2a037220 */ /* 0x000fe20000410000 */
[----:B------:R-:W-:-:S03]  /*70f0*/  FMUL.FTZ R180, R34, R195 ;  /* 0x000000c322b47220 */ /* 0x000fc60000410000 */
[-C--:B------:R-:W-:Y:S01]  /*7100*/  FFMA.FTZ R6, R2, R3.reuse, RZ ;  /* 0x0000000302067223 */ /* 0x080fe200000100ff */
[----:B------:R-:W-:-:S03]  /*7110*/  FMUL.FTZ R7, R59, R3 ;  /* 0x000000033b077220 */ /* 0x000fc60000410000 */
[-C--:B------:R-:W-:Y:S01]  /*7120*/  FFMA.FTZ R3, R225, R213.reuse, R6 ;  /* 0x000000d5e1037223 */ /* 0x080fe20000010006 */
[----:B------:R-:W-:Y:S01]  /*7130*/  FMUL.FTZ R6, R58, R213 ;  /* 0x000000d53a067220 */ /* 0x000fe20000410000 */
[----:B------:R0:W-:Y:S01]  /*7140*/  STS [R178+0x850], R7 ;  /* 0x00085007b2007388 */ /* 0x0001e20000000800 */
[----:B------:R-:W-:Y:S01]  /*7150*/  FMUL.FTZ R213, R33, R205 ;  /* 0x000000cd21d57220 */ /* 0x000fe20000410000 */
[----:B------:R-:W-:Y:S01]  /*7160*/  FFMA.FTZ R168, R194, R168, R3 ;  /* 0x000000a8c2a87223 */ /* 0x000fe20000010003 */
[----:B------:R-:W-:Y:S01]  /*7170*/  FMUL.FTZ R3, R39, R181 ;  /* 0x000000b527037220 */ /* 0x000fe20000410000 */
[----:B------:R1:W-:Y:S02]  /*7180*/  STS [R139+0x854], R6 ;  /* 0x000854068b007388 */ /* 0x0003e40000000800 */
[----:B------:R-:W-:Y:S01]  /*7190*/  FFMA.FTZ R215, R193, R215, R168 ;  /* 0x000000d7c1d77223 */ /* 0x000fe200000100a8 */
[----:B------:R-:W-:Y:S01]  /*71a0*/  FMUL.FTZ R168, R54, R3 ;  /* 0x0000000336a87220 */ /* 0x000fe20000410000 */
[----:B------:R2:W-:Y:S01]  /*71b0*/  STS [R139+0x858], R170 ;  /* 0x000858aa8b007388 */ /* 0x0005e20000000800 */
[----:B0-----:R-:W-:Y:S01]  /*71c0*/  FMUL.FTZ R7, R37, R189 ;  /* 0x000000bd25077220 */ /* 0x001fe20000410000 */
[----:B------:R-:W-:-:S02]  /*71d0*/  FFMA.FTZ R176, R190, R176, R215 ;  /* 0x000000b0beb07223 */ /* 0x000fc400000100d7 */
[----:B------:R-:W-:Y:S01]  /*71e0*/  STS [R139+0x85c], R172 ;  /* 0x00085cac8b007388 */ /* 0x000fe20000000800 */
[----:B------:R-:W-:Y:S01]  /*71f0*/  FMUL.FTZ R178, R36, R191 ;  /* 0x000000bf24b27220 */ /* 0x000fe20000410000 */
[----:B------:R-:W-:Y:S01]  /*7200*/  FMUL.FTZ R215, R29, R199 ;  /* 0x000000c71dd77220 */ /* 0x000fe20000410000 */
[----:B------:R-:W-:Y:S01]  /*7210*/  FFMA.FTZ R3, R187, R3, R176 ;  /* 0x00000003bb037223 */ /* 0x000fe200000100b0 */
[----:B------:R0:W-:Y:S01]  /*7220*/  STS [R139+0x860], R10 ;  /* 0x0008600a8b007388 */ /* 0x0001e20000000800 */
[-C--:B-1----:R-:W-:Y:S01]  /*7230*/  FMUL.FTZ R6, R53, R178.reuse ;  /* 0x000000b235067220 */ /* 0x082fe20000410000 */
[----:B--2---:R-:W-:Y:S01]  /*7240*/  FMUL.FTZ R170, R52, R7 ;  /* 0x0000000734aa7220 */ /* 0x004fe20000410000 */
[----:B------:R-:W-:Y:S01]  /*7250*/  FFMA.FTZ R178, R184, R178, R3 ;  /* 0x000000b2b8b27223 */ /* 0x000fe20000010003 */
[----:B------:R-:W-:Y:S01]  /*7260*/  FMUL.FTZ R176, R32, R211 ;  /* 0x000000d320b07220 */ /* 0x000fe20000410000 */
[----:B------:R-:W-:Y:S02]  /*7270*/  FMUL.FTZ R3, R31, R203 ;  /* 0x000000cb1f037220 */ /* 0x000fe40000410000 */
[----:B------:R-:W-:Y:S01]  /*7280*/  FFMA.FTZ R7, R185, R7, R178 ;  /* 0x00000007b9077223 */ /* 0x000fe200000100b2 */
[----:B------:R-:W-:Y:S01]  /*7290*/  FMUL.FTZ R186, R49, R176 ;  /* 0x000000b031ba7220 */ /* 0x000fe20000410000 */
[----:B------:R-:W-:Y:S01]  /*72a0*/  FMUL.FTZ R178, R44, R215 ;  /* 0x000000d72cb27220 */ /* 0x000fe20000410000 */
[----:B0-----:R-:W-:Y:S01]  /*72b0*/  LEA R139, R11, UR12, 0x2 ;  /* 0x0000000c0b8b7c11 */ /* 0x001fe2000f8e10ff */
[----:B------:R-:W-:Y:S01]  /*72c0*/  FMUL.FTZ R11, R35, R197 ;  /* 0x000000c5230b7220 */ /* 0x000fe20000410000 */
[-C--:B------:R-:W-:Y:S01]  /*72d0*/  FMUL.FTZ R10, R51, R180.reuse ;  /* 0x000000b4330a7220 */ /* 0x080fe20000410000 */
[----:B------:R-:W-:Y:S01]  /*72e0*/  FFMA.FTZ R180, R182, R180, R7 ;  /* 0x000000b4b6b47223 */ /* 0x000fe20000010007 */
[----:B------:R-:W-:Y:S01]  /*72f0*/  MOV R7, UR47 ;  /* 0x0000002f00077c02 */ /* 0x000fe20008000f00 */
[-C--:B------:R-:W-:Y:S01]  /*7300*/  FMUL.FTZ R172, R50, R11.reuse ;  /* 0x0000000b32ac7220 */ /* 0x080fe20000410000 */
[----:B------:R0:W-:Y:S01]  /*7310*/  STS [R139+0x86c], R170 ;  /* 0x00086caa8b007388 */ /* 0x0001e20000000800 */
[----:B------:R-:W-:Y:S01]  /*7320*/  FFMA.FTZ R11, R177, R11, R180 ;  /* 0x0000000bb10b7223 */ /* 0x000fe200000100b4 */
[----:B------:R-:W-:-:S02]  /*7330*/  VIADD R180, R143, 0x40 ;  /* 0x000000408fb47836 */ /* 0x000fc40000000000 */
[----:B------:R1:W-:Y:S01]  /*7340*/  STS [R139+0x864], R168 ;  /* 0x000864a88b007388 */ /* 0x0003e20000000800 */
[----:B------:R-:W-:Y:S01]  /*7350*/  FFMA.FTZ R176, R174, R176, R11 ;  /* 0x000000b0aeb07223 */ /* 0x000fe2000001000b */
[----:B------:R-:W-:Y:S01]  /*7360*/  IMAD R5, R7, UR8, R5 ;  /* 0x0000000807057c24 */ /* 0x000fe2000f8e0205 */
[----:B------:R-:W-:Y:S01]  /*7370*/  LEA.HI R180, R180, R143, RZ, 0x1b ;  /* 0x0000008fb4b47211 */ /* 0x000fe200078fd8ff */
[----:B------:R2:W-:Y:S01]  /*7380*/  STS [R139+0x868], R6 ;  /* 0x000868068b007388 */ /* 0x0005e20000000800 */
[----:B0-----:R-:W-:Y:S02]  /*7390*/  FMUL.FTZ R170, R28, R207 ;  /* 0x000000cf1caa7220 */ /* 0x001fe40000410000 */
[----:B------:R-:W-:Y:S01]  /*73a0*/  LEA R180, R180, UR12, 0x2 ;  /* 0x0000000cb4b47c11 */ /* 0x000fe2000f8e10ff */
[----:B------:R0:W-:Y:S01]  /*73b0*/  STS [R139+0x870], R10 ;  /* 0x0008700a8b007388 */ /* 0x0001e20000000800 */
[----:B-1----:R-:W-:-:S03]  /*73c0*/  FMUL.FTZ R168, R47, R188 ;  /* 0x000000bc2fa87220 */ /* 0x002fc60000410000 */
[----:B------:R1:W-:Y:S01]  /*73d0*/  STS [R139+0x874], R172 ;  /* 0x000874ac8b007388 */ /* 0x0003e20000000800 */
[-C--:B--2---:R-:W-:Y:S01]  /*73e0*/  FMUL.FTZ R6, R48, R213.reuse ;  /* 0x000000d530067220 */ /* 0x084fe20000410000 */
[----:B------:R-:W-:Y:S02]  /*73f0*/  FFMA.FTZ R213, R175, R213, R176 ;  /* 0x000000d5afd57223 */ /* 0x000fe400000100b0 */
[----:B------:R-:W-:Y:S01]  /*7400*/  STS [R139+0x878], R186 ;  /* 0x000878ba8b007388 */ /* 0x000fe20000000800 */
[----:B------:R-:W-:Y:S02]  /*7410*/  IMAD.U32 R176, RZ, RZ, UR13 ;  /* 0x0000000dffb07e24 */ /* 0x000fe4000f8e00ff */
[----:B0-----:R-:W-:Y:S01]  /*7420*/  FMUL.FTZ R10, R46, R3 ;  /* 0x000000032e0a7220 */ /* 0x001fe20000410000 */
[----:B------:R-:W-:Y:S01]  /*7430*/  FFMA.FTZ R188, R166, R188, R213 ;  /* 0x000000bca6bc7223 */ /* 0x000fe200000100d5 */
[----:B------:R0:W-:Y:S01]  /*7440*/  STS [R139+0x87c], R6 ;  /* 0x00087c068b007388 */ /* 0x0001e20000000800 */
[----:B-1----:R-:W-:Y:S01]  /*7450*/  FMUL.FTZ R172, R45, R170 ;  /* 0x000000aa2dac7220 */ /* 0x002fe20000410000 */
[----:B------:R-:W-:-:S02]  /*7460*/  IADD3 R176, PT, PT, R176, -UR6, -R143 ;  /* 0x80000006b0b07c10 */ /* 0x000fc4000fffe88f */
[----:B------:R-:W-:Y:S01]  /*7470*/  STS [R139+0x880], R168 ;  /* 0x000880a88b007388 */ /* 0x000fe20000000800 */
[----:B------:R-:W-:Y:S01]  /*7480*/  FFMA.FTZ R3, R167, R3, R188 ;  /* 0x00000003a7037223 */ /* 0x000fe200000100bc */
[----:B------:R-:W-:Y:S02]  /*7490*/  ISETP.GE.AND P6, PT, R176, 0x1, PT ;  /* 0x00000001b000780c */ /* 0x000fe40003fc6270 */
[----:B------:R1:W-:Y:S01]  /*74a0*/  STS [R139+0x884], R10 ;  /* 0x0008840a8b007388 */ /* 0x0003e20000000800 */
[----:B------:R-:W-:Y:S01]  /*74b0*/  FFMA.FTZ R170, R164, R170, R3 ;  /* 0x000000aaa4aa7223 */ /* 0x000fe20000010003 */
[C---:B0-----:R-:W-:Y:S02]  /*74c0*/  LEA R6, P0, R4.reuse, UR48, 0x2 ;  /* 0x0000003004067c11 */ /* 0x041fe4000f8010ff */
[----:B------:R0:W-:Y:S01]  /*74d0*/  STS [R139+0x888], R172 ;  /* 0x000888ac8b007388 */ /* 0x0001e20000000800 */
[----:B------:R-:W-:Y:S01]  /*74e0*/  FFMA.FTZ R11, R165, R215, R170 ;  /* 0x000000d7a50b7223 */ /* 0x000fe200000100aa */
[----:B------:R-:W-:-:S02]  /*74f0*/  LEA.HI.X R7, R4, UR49, R5, 0x2, P0 ;  /* 0x0000003104077c11 */ /* 0x000fc400080f1405 */
[----:B------:R0:W-:Y:S01]  /*7500*/  STS [R139+0x88c], R178 ;  /* 0x00088cb28b007388 */ /* 0x0001e20000000800 */
[C---:B------:R-:W-:Y:S01]  /*7510*/  IADD3 R4, PT, PT, R143.reuse, 0x80, RZ ;  /* 0x000000808f047810 */ /* 0x040fe20007ffe0ff */
[----:B-1----:R-:W-:Y:S01]  /*7520*/  FFMA.FTZ R10, R76, R220, R219 ;  /* 0x000000dc4c0a7223 */ /* 0x002fe200000100db */
[----:B------:R-:W-:Y:S01]  /*7530*/  IADD3 R168, PT, PT, R143, 0xc0, RZ ;  /* 0x000000c08fa87810 */ /* 0x000fe20007ffe0ff */
[----:B------:R-:W-:Y:S01]  /*7540*/  BAR.SYNC.DEFER_BLOCKING 0x0 ;  /* 0x0000000000007b1d */ /* 0x000fe20000010000 */
[----:B------:R-:W-:Y:S01]  /*7550*/  LEA.HI R4, R4, R143, RZ, 0x1b ;  /* 0x0000008f04047211 */ /* 0x000fe200078fd8ff */
[----:B------:R-:W-:Y:S01]  /*7560*/  FFMA.FTZ R10, R77, R217, R10 ;  /* 0x000000d94d0a7223 */ /* 0x000fe2000001000a */
[----:B------:R-:W-:Y:S02]  /*7570*/  IADD3 R170, PT, PT, R143, 0x100, RZ ;  /* 0x000001008faa7810 */ /* 0x000fe40007ffe0ff */
[----:B------:R-:W-:Y:S02]  /*7580*/  LEA.HI R168, R168, R143, RZ, 0x1b ;  /* 0x0000008fa8a87211 */ /* 0x000fe400078fd8ff */
[----:B------:R-:W-:-:S02]  /*7590*/  LEA R5, R4, UR12, 0x2 ;  /* 0x0000000c04057c11 */ /* 0x000fc4000f8e10ff */
[C---:B------:R-:W-:Y:S02]  /*75a0*/  ISETP.GE.AND P4, PT, R176.reuse, 0x41, PT ;  /* 0x00000041b000780c */ /* 0x040fe40003f86270 */
[C---:B------:R-:W-:Y:S02]  /*75b0*/  ISETP.GE.AND P3, PT, R176.reuse, 0x81, PT ;  /* 0x00000081b000780c */ /* 0x040fe40003f66270 */
[C---:B------:R-:W-:Y:S02]  /*75c0*/  ISETP.GE.AND P2, PT, R176.reuse, 0xc1, PT ;  /* 0x000000c1b000780c */ /* 0x040fe40003f46270 */
[----:B------:R-:W-:Y:S01]  /*75d0*/  ISETP.GE.AND P0, PT, R176, 0x101, PT ;  /* 0x00000101b000780c */ /* 0x000fe20003f06270 */
[----:B------:R0:W1:Y:S01]  /*75e0*/  LDS R221, [R180+0x950] ;  /* 0x00095000b4dd7984 */ /* 0x0000620000000800 */
[----:B------:R-:W-:Y:S11]  /*75f0*/  @!P6 BRA `(.L_x_4177) ;  /* 0x000000000010e947 */ /* 0x000ff60003800000 */
[----:B------:R-:W-:-:S04]  /*7600*/  LEA.HI R3, R143, R143, RZ, 0x1b ;  /* 0x0000008f8f037211 */ /* 0x000fc800078fd8ff */
[----:B------:R-:W-:-:S06]  /*7610*/  LEA R3, R3, UR12, 0x2 ;  /* 0x0000000c03037c11 */ /* 0x000fcc000f8e10ff */
[----:B------:R-:W2:Y:S04]  /*7620*/  LDS R3, [R3+0x850] ;  /* 0x0008500003037984 */ /* 0x000ea80000000800 */
[----:B--2---:R2:W-:Y:S02]  /*7630*/  REDG.E.ADD.F32.FTZ.RN.STRONG.GPU desc[UR34][R6.64], R3 ;  /* 0x00000003060079a6 */ /* 0x0045e4000c12f322 */
.L_x_4177:
[----:B------:R-:W-:Y:S05]  /*7640*/  BSYNC.RECONVERGENT B0 ;  /* 0x0000000000007941 */ /* 0x000fea0003800200 */
.L_x_4176:
[----:B------:R-:W-:Y:S01]  /*7650*/  BSSY.RECONVERGENT B0, `(.L_x_4178) ;  /* 0x0000004000007945 */ /* 0x000fe20003800200 */
[----:B------:R-:W-:-:S03]  /*7660*/  ISETP.GE.AND P6, PT, R176, 0x141, PT ;  /* 0x00000141b000780c */ /* 0x000fc60003fc6270 */
[----:B------:R-:W-:Y:S10]  /*7670*/  @!P4 BRA `(.L_x_4179) ;  /* 0x000000000004c947 */ /* 0x000ff40003800000 */
[----:B-1----:R3:W-:Y:S02]  /*7680*/  REDG.E.ADD.F32.FTZ.RN.STRONG.GPU desc[UR34][R6.64+0x100], R221 ;  /* 0x000100dd060079a6 */ /* 0x0027e4000c12f322 */
.L_x_4179:
[----:B------:R-:W-:Y:S05]  /*7690*/  BSYNC.RECONVERGENT B0 ;  /* 0x0000000000007941 */ /* 0x000fea0003800200 */
.L_x_4178:
[----:B--2---:R2:W4:Y:S01]  /*76a0*/  LDS R3, [R5+0xa50] ;  /* 0x000a500005037984 */ /* 0x0045220000000800 */
[----:B------:R-:W-:Y:S01]  /*76b0*/  BSSY.RECONVERGENT B0, `(.L_x_4180) ;  /* 0x0000006000007945 */ /* 0x000fe20003800200 */
[----:B------:R-:W-:Y:S01]  /*76c0*/  VIADD R4, R143, 0x140 ;  /* 0x000001408f047836 */ /* 0x000fe20000000000 */
[----:B------:R-:W-:Y:S02]  /*76d0*/  LEA.HI R170, R170, R143, RZ, 0x1b ;  /* 0x0000008faaaa7211 */ /* 0x000fe400078fd8ff */
[----:B------:R-:W-:Y:S01]  /*76e0*/  LEA R168, R168, UR12, 0x2 ;  /* 0x0000000ca8a87c11 */ /* 0x000fe2000f8e10ff */
[----:B------:R-:W-:Y:S06]  /*76f0*/  @!P3 BRA `(.L_x_4181) ;  /* 0x000000000004b947 */ /* 0x000fec0003800000 */
[----:B----4-:R4:W-:Y:S02]  /*7700*/  REDG.E.ADD.F32.FTZ.RN.STRONG.GPU desc[UR34][R6.64+0x200], R3 ;  /* 0x00020003060079a6 */ /* 0x0109e4000c12f322 */
.L_x_4181:
[----:B------:R-:W-:Y:S05]  /*7710*/  BSYNC.RECONVERGENT B0 ;  /* 0x0000000000007941 */ /* 0x000fea0003800200 */
.L_x_4180:
[----:B----4-:R4:W0:Y:S01]  /*7720*/  LDS R3, [R168+0xb50] ;  /* 0x000b5000a8037984 */ /* 0x0108220000000800 */
[----:B------:R-:W-:Y:S01]  /*7730*/  BSSY.RECONVERGENT B0, `(.L_x_4182) ;  /* 0x0000005000007945 */ /* 0x000fe20003800200 */
[----:B------:R-:W-:Y:S02]  /*7740*/  LEA.HI R4, R4, R143, RZ, 0x1b ;  /* 0x0000008f04047211 */ /* 0x000fe400078fd8ff */
[----:B------:R-:W-:Y:S01]  /*7750*/  LEA R170, R170, UR12, 0x2 ;  /* 0x0000000caaaa7c11 */ /* 0x000fe2000f8e10ff */
[----:B------:R-:W-:Y:S06]  /*7760*/  @!P2 BRA `(.L_x_4183) ;  /* 0x000000000004a947 */ /* 0x000fec0003800000 */
[----:B0-----:R0:W-:Y:S02]  /*7770*/  REDG.E.ADD.F32.FTZ.RN.STRONG.GPU desc[UR34][R6.64+0x300], R3 ;  /* 0x00030003060079a6 */ /* 0x0011e4000c12f322 */
.L_x_4183:
[----:B------:R-:W-:Y:S05]  /*7780*/  BSYNC.RECONVERGENT B0 ;  /* 0x0000000000007941 */ /* 0x000fea0003800200 */
.L_x_4182:
[----:B0-----:R0:W0:Y:S01]  /*7790*/  LDS R3, [R170+0xc50] ;  /* 0x000c5000aa037984 */ /* 0x0010220000000800 */
[----:B------:R-:W-:Y:S01]  /*77a0*/  BSSY.RECONVERGENT B0, `(.L_x_4184) ;  /* 0x0000004000007945 */ /* 0x000fe20003800200 */
[----:B--2---:R-:W-:-:S03]  /*77b0*/  LEA R5, R4, UR12, 0x2 ;  /* 0x0000000c04057c11 */ /* 0x004fc6000f8e10ff */
[----:B------:R-:W-:Y:S05]  /*77c0*/  @!P0 BRA `(.L_x_4185) ;  /* 0x0000000000048947 */ /* 0x000fea0003800000 */
[----:B0-----:R2:W-:Y:S02]  /*77d0*/  REDG.E.ADD.F32.FTZ.RN.STRONG.GPU desc[UR34][R6.64+0x400], R3 ;  /* 0x00040003060079a6 */ /* 0x0015e4000c12f322 */
.L_x_4185:
[----:B------:R-:W-:Y:S05]  /*77e0*/  BSYNC.RECONVERGENT B0 ;  /* 0x0000000000007941 */ /* 0x000fea0003800200 */
.L_x_4184:
[----:B0-2---:R0:W2:Y:S01]  /*77f0*/  LDS R3, [R5+0xd50] ;  /* 0x000d500005037984 */ /* 0x0050a20000000800 */
[----:B------:R-:W-:Y:S01]  /*7800*/  BSSY.RECONVERGENT B0, `(.L_x_4186) ;  /* 0x0000005000007945 */ /* 0x000fe20003800200 */
[C---:B------:R-:W-:Y:S02]  /*7810*/  IADD3 R4, PT, PT, R143.reuse, 0x180, RZ ;  /* 0x000001808f047810 */ /* 0x040fe40007ffe0ff */
[----:B----4-:R-:W-:Y:S01]  /*7820*/  IADD3 R168, PT, PT, R143, 0x1c0, RZ ;  /* 0x000001c08fa87810 */ /* 0x010fe20007ffe0ff */
[----:B------:R-:W-:Y:S06]  /*7830*/  @!P6 BRA `(.L_x_4187) ;  /* 0x000000000004e947 */ /* 0x000fec0003800000 */
[----:B--2---:R4:W-:Y:S02]  /*7840*/  REDG.E.ADD.F32.FTZ.RN.STRONG.GPU desc[UR34][R6.64+0x500], R3 ;  /* 0x00050003060079a6 */ /* 0x0049e4000c12f322 */
.L_x_4187:
[----:B------:R-:W-:Y:S05]  /*7850*/  BSYNC.RECONVERGENT B0 ;  /* 0x0000000000007941 */ /* 0x000fea0003800200 */
.L_x_4186:
[-C--:B------:R-:W-:Y:S01]  /*7860*/  LEA.HI R4, R4, R143.reuse, RZ, 0x1b ;  /* 0x0000008f04047211 */ /* 0x080fe200078fd8ff */
[----:B------:R-:W-:Y:S01]  /*7870*/  BSSY.RECONVERGENT B0, `(.L_x_4188) ;  /* 0x000000e000007945 */ /* 0x000fe20003800200 */
[----:B------:R-:W-:Y:S01]  /*7880*/  ISETP.GE.AND P6, PT, R176, 0x181, PT ;  /* 0x00000181b000780c */ /* 0x000fe20003fc6270 */
[----:B------:R-:W-:Y:S01]  /*7890*/  VIADD R170, R143, 0x240 ;  /* 0x000002408faa7836 */ /* 0x000fe20000000000 */
[----:B--2-4-:R-:W-:Y:S02]  /*78a0*/  LEA R3, R4, UR12, 0x2 ;  /* 0x0000000c04037c11 */ /* 0x014fe4000f8e10ff */
[-C--:B------:R-:W-:Y:S02]  /*78b0*/  LEA.HI R168, R168, R143.reuse, RZ, 0x1b ;  /* 0x0000008fa8a87211 */ /* 0x080fe400078fd8ff */
[----:B------:R-:W-:Y:S02]  /*78c0*/  LEA.HI R232, R232, R143, RZ, 0x1b ;  /* 0x0000008fe8e87211 */ /* 0x000fe400078fd8ff */
[----:B------:R-:W2:Y:S01]  /*78d0*/  LDS R3, [R3+0xe50] ;  /* 0x000e500003037984 */ /* 0x000ea20000000800 */
[----:B------:R-:W-:-:S02]  /*78e0*/  LEA R168, R168, UR12, 0x2 ;  /* 0x0000000ca8a87c11 */ /* 0x000fc4000f8e10ff */
[C---:B------:R-:W-:Y:S02]  /*78f0*/  ISETP.GE.AND P0, PT, R176.reuse, 0x1c1, PT ;  /* 0x000001c1b000780c */ /* 0x040fe40003f06270 */
[C---:B------:R-:W-:Y:S02]  /*7900*/  ISETP.GE.AND P2, PT, R176.reuse, 0x201, PT ;  /* 0x00000201b000780c */ /* 0x040fe40003f46270 */
[C---:B------:R-:W-:Y:S02]  /*7910*/  ISETP.GE.AND P3, PT, R176.reuse, 0x241, PT ;  /* 0x00000241b000780c */ /* 0x040fe40003f66270 */
[----:B------:R-:W-:Y:S01]  /*7920*/  ISETP.GE.AND P4, PT, R176, 0x281, PT ;  /* 0x00000281b000780c */ /* 0x000fe20003f86270 */
[----:B------:R-:W-:-:S12]  /*7930*/  @!P6 BRA `(.L_x_4189) ;  /* 0x000000000004e947 */ /* 0x000fd80003800000 */
[----:B--2---:R4:W-:Y:S02]  /*7940*/  REDG.E.ADD.F32.FTZ.RN.STRONG.GPU desc[UR34][R6.64+0x600], R3 ;  /* 0x00060003060079a6 */ /* 0x0049e4000c12f322 */
.L_x_4189:
[----:B------:R-:W-:Y:S05]  /*7950*/  BSYNC.RECONVERGENT B0 ;  /* 0x0000000000007941 */ /* 0x000fea0003800200 */
.L_x_4188:
[----:B--2-4-:R2:W4:Y:S01]  /*7960*/  LDS R3, [R168+0xf50] ;  /* 0x000f5000a8037984 */ /* 0x0145220000000800 */
[----:B------:R-:W-:Y:S01]  /*7970*/  BSSY.RECONVERGENT B0, `(.L_x_4190) ;  /* 0x0000006000007945 */ /* 0x000fe20003800200 */
[----:B------:R-:W-:Y:S02]  /*7980*/  IADD3 R4, PT, PT, R143, 0x280, RZ ;  /* 0x000002808f047810 */ /* 0x000fe40007ffe0ff */
[----:B------:R-:W-:Y:S02]  /*7990*/  LEA R232, R232, UR12, 0x2 ;  /* 0x0000000ce8e87c11 */ /* 0x000fe4000f8e10ff */
[----:B------:R-:W-:Y:S01]  /*79a0*/  LEA.HI R170, R170, R143, RZ, 0x1b ;  /* 0x0000008faaaa7211 */ /* 0x000fe200078fd8ff */
[----:B------:R-:W-:Y:S06]  /*79b0*/  @!P0 BRA `(.L_x_4191) ;  /* 0x0000000000048947 */ /* 0x000fec0003800000 */
[----:B----4-:R4:W-:Y:S02]  /*79c0*/  REDG.E.ADD.F32.FTZ.RN.STRONG.GPU desc[UR34][R6.64+0x700], R3 ;  /* 0x00070003060079a6 */ /* 0x0109e4000c12f322 */
.L_x_4191:
[----:B------:R-:W-:Y:S05]  /*79d0*/  BSYNC.RECONVERGENT B0 ;  /* 0x0000000000007941 */ /* 0x000fea0003800200 */
.L_x_4190:
[----:B----4-:R4:W0:Y:S01]  /*79e0*/  LDS R3, [R232+0x1050] ;  /* 0x00105000e8037984 */ /* 0x0108220000000800 */
[----:B------:R-:W-:Y:S01]  /*79f0*/  BSSY.RECONVERGENT B0, `(.L_x_4192) ;  /* 0x0000005000007945 */ /* 0x000fe20003800200 */
[----:B------:R-:W-:Y:S02]  /*7a00*/  LEA.HI R4, R4, R143, RZ, 0x1b ;  /* 0x0000008f04047211 */ /* 0x000fe400078fd8ff */
[----:B------:R-:W-:Y:S01]  /*7a10*/  LEA R170, R170, UR12, 0x2 ;  /* 0x0000000caaaa7c11 */ /* 0x000fe2000f8e10ff */
[----:B------:R-:W-:Y:S06]  /*7a20*/  @!P2 BRA `(.L_x_4193) ;  /* 0x000000000004a947 */ /* 0x000fec0003800000 */
[----:B0-----:R0:W-:Y:S02]  /*7a30*/  REDG.E.ADD.F32.FTZ.RN.STRONG.GPU desc[UR34][R6.64+0x800], R3 ;  /* 0x00080003060079a6 */ /* 0x0011e4000c12f322 */
.L_x_4193:
[----:B------:R-:W-:Y:S05]  /*7a40*/  BSYNC.RECONVERGENT B0 ;  /* 0x0000000000007941 */ /* 0x000fea0003800200 */
.L_x_4192:
[----:B0-----:R0:W0:Y:S01]  /*7a50*/  LDS R3, [R170+0x1150] ;  /* 0x00115000aa037984 */ /* 0x0010220000000800 */
[----:B------:R-:W-:Y:S01]  /*7a60*/  BSSY.RECONVERGENT B0, `(.L_x_4194) ;  /* 0x0000004000007945 */ /* 0x000fe20003800200 */
[----:B------:R-:W-:-:S03]  /*7a70*/  LEA R5, R4, UR12, 0x2 ;  /* 0x0000000c04057c11 */ /* 0x000fc6000f8e10ff */
[----:B------:R-:W-:Y:S05]  /*7a80*/  @!P3 BRA `(.L_x_4195) ;  /* 0x000000000004b947 */ /* 0x000fea0003800000 */
[----:B0-----:R0:W-:Y:S02]  /*7a90*/  REDG.E.ADD.F32.FTZ.RN.STRONG.GPU desc[UR34][R6.64+0x900], R3 ;  /* 0x00090003060079a6 */ /* 0x0011e4000c12f322 */
.L_x_4195:
[----:B------:R-:W-:Y:S05]  /*7aa0*/  BSYNC.RECONVERGENT B0 ;  /* 0x0000000000007941 */ /* 0x000fea0003800200 */
.L_x_4194:
[----:B0-----:R0:W0:Y:S01]  /*7ab0*/  LDS R3, [R5+0x1250] ;  /* 0x0012500005037984 */ /* 0x0010220000000800 */
[----:B------:R-:W-:Y:S01]  /*7ac0*/  BSSY.RECONVERGENT B0, `(.L_x_4196) ;  /* 0x0000005000007945 */ /* 0x000fe20003800200 */
[C---:B------:R-:W-:Y:S01]  /*7ad0*/  IADD3 R4, PT, PT, R143.reuse, 0x2c0, RZ ;  /* 0x000002c08f047810 */ /* 0x040fe20007ffe0ff */
[----:B--2---:R-:W-:Y:S02]  /*7ae0*/  VIADD R168, R143, 0x300 ;  /* 0x000003008fa87836 */ /* 0x004fe40000000000 */
[----:B------:R-:W-:Y:S05]  /*7af0*/  @!P4 BRA `(.L_x_4197) ;  /* 0x000000000004c947 */ /* 0x000fea0003800000 */
[----:B0-----:R2:W-:Y:S02]  /*7b00*/  REDG.E.ADD.F32.FTZ.RN.STRONG.GPU desc[UR34][R6.64+0xa00], R3 ;  /* 0x000a0003060079a6 */ /* 0x0015e4000c12f322 */
.L_x_4197:
[----:B------:R-:W-:Y:S05]  /*7b10*/  BSYNC.RECONVERGENT B0 ;  /* 0x0000000000007941 */ /* 0x000fea0003800200 */
.L_x_4196:
[-C--:B------:R-:W-:Y:S01]  /*7b20*/  LEA.HI R4, R4, R143.reuse, RZ, 0x1b ;  /* 0x0000008f04047211 */ /* 0x080fe200078fd8ff */
[----:B------:R-:W-:Y:S01]  /*7b30*/  BSSY.RECONVERGENT B0, `(.L_x_4198) ;  /* 0x000000f000007945 */ /* 0x000fe20003800200 */
[----:B------:R-:W-:Y:S02]  /*7b40*/  ISETP.GE.AND P6, PT, R176, 0x2c1, PT ;  /* 0x000002c1b000780c */ /* 0x000fe40003fc6270 */
[----:B0-2---:R-:W-:Y:S02]  /*7b50*/  LEA R3, R4, UR12, 0x2 ;  /* 0x0000000c04037c11 */ /* 0x005fe4000f8e10ff */
[C---:B------:R-:W-:Y:S02]  /*7b60*/  IADD3 R170, PT, PT, R143.reuse, 0x340, RZ ;  /* 0x000003408faa7810 */ /* 0x040fe40007ffe0ff */
[----:B------:R-:W-:Y:S02]  /*7b70*/  LEA.HI R168, R168, R143, RZ, 0x1b ;  /* 0x0000008fa8a87211 */ /* 0x000fe400078fd8ff */
[----:B------:R-:W0:Y:S01]  /*7b80*/  LDS R3, [R3+0x1350] ;  /* 0x0013500003037984 */ /* 0x000e220000000800 */
        /* <DEDUP_REMOVED lines=8> */
[----:B0-----:R2:W-:Y:S02]  /*7c10*/  REDG.E.ADD.F32.FTZ.RN.STRONG.GPU desc[UR34][R6.64+0xb00], R3 ;  /* 0x000b0003060079a6 */ /* 0x0015e4000c12f322 */
.L_x_4199:
[----:B------:R-:W-:Y:S05]  /*7c20*/  BSYNC.RECONVERGENT B0 ;  /* 0x0000000000007941 */ /* 0x000fea0003800200 */
.L_x_4198:
[----:B0-2---:R0:W2:Y:S01]  /*7c30*/  LDS R3, [R168+0x1450] ;  /* 0x00145000a8037984 */ /* 0x0050a20000000800 */
[----:B------:R-:W-:Y:S01]  /*7c40*/  BSSY.RECONVERGENT B0, `(.L_x_4200) ;  /* 0x0000006000007945 */ /* 0x000fe20003800200 */
[----:B------:R-:W-:Y:S01]  /*7c50*/  VIADD R4, R143, 0x3c0 ;  /* 0x000003c08f047836 */ /* 0x000fe20000000000 */
[----:B------:R-:W-:Y:S02]  /*7c60*/  LEA.HI R172, R172, R143, RZ, 0x1b ;  /* 0x0000008facac7211 */ /* 0x000fe400078fd8ff */
[----:B------:R-:W-:Y:S01]  /*7c70*/  LEA R170, R170, UR12, 0x2 ;  /* 0x0000000caaaa7c11 */ /* 0x000fe2000f8e10ff */
[----:B------:R-:W-:Y:S06]  /*7c80*/  @!P0 BRA `(.L_x_4201) ;  /* 0x0000000000048947 */ /* 0x000fec0003800000 */
[----:B--2---:R2:W-:Y:S02]  /*7c90*/  REDG.E.ADD.F32.FTZ.RN.STRONG.GPU desc[UR34][R6.64+0xc00], R3 ;  /* 0x000c0003060079a6 */ /* 0x0045e4000c12f322 */
.L_x_4201:
[----:B------:R-:W-:Y:S05]  /*7ca0*/  BSYNC.RECONVERGENT B0 ;  /* 0x0000000000007941 */ /* 0x000fea0003800200 */
.L_x_4200:
[----:B--2---:R2:W0:Y:S01]  /*7cb0*/  LDS R3, [R170+0x1550] ;  /* 0x00155000aa037984 */ /* 0x0044220000000800 */
[----:B------:R-:W-:Y:S01]  /*7cc0*/  BSSY.RECONVERGENT B0, `(.L_x_4202) ;  /* 0x0000005000007945 */ /* 0x000fe20003800200 */
[----:B------:R-:W-:Y:S02]  /*7cd0*/  LEA.HI R4, R4, R143, RZ, 0x1b ;  /* 0x0000008f04047211 */ /* 0x000fe400078fd8ff */
[----:B------:R-:W-:Y:S01]  /*7ce0*/  LEA R172, R172, UR12, 0x2 ;  /* 0x0000000cacac7c11 */ /* 0x000fe2000f8e10ff */
[----:B------:R-:W-:Y:S06]  /*7cf0*/  @!P2 BRA `(.L_x_4203) ;  /* 0x000000000004a947 */ /* 0x000fec0003800000 */
[----:B0-----:R0:W-:Y:S02]  /*7d00*/  REDG.E.ADD.F32.FTZ.RN.STRONG.GPU desc[UR34][R6.64+0xd00], R3 ;  /* 0x000d0003060079a6 */ /* 0x0011e4000c12f322 */
.L_x_4203:
[----:B------:R-:W-:Y:S05]  /*7d10*/  BSYNC.RECONVERGENT B0 ;  /* 0x0000000000007941 */ /* 0x000fea0003800200 */
.L_x_4202:
[----:B0-----:R0:W0:Y:S01]  /*7d20*/  LDS R3, [R172+0x1650] ;  /* 0x00165000ac037984 */ /* 0x0010220000000800 */
[----:B------:R-:W-:Y:S01]  /*7d30*/  BSSY.RECONVERGENT B0, `(.L_x_4204) ;  /* 0x0000004000007945 */ /* 0x000fe20003800200 */
[----:B------:R-:W-:-:S03]  /*7d40*/  LEA R4, R4, UR12, 0x2 ;  /* 0x0000000c04047c11 */ /* 0x000fc6000f8e10ff */
[----:B------:R-:W-:Y:S05]  /*7d50*/  @!P3 BRA `(.L_x_4205) ;  /* 0x000000000004b947 */ /* 0x000fea0003800000 */
[----:B0-----:R0:W-:Y:S02]  /*7d60*/  REDG.E.ADD.F32.FTZ.RN.STRONG.GPU desc[UR34][R6.64+0xe00], R3 ;  /* 0x000e0003060079a6 */ /* 0x0011e4000c12f322 */
.L_x_4205:
[----:B------:R-:W-:Y:S05]  /*7d70*/  BSYNC.RECONVERGENT B0 ;  /* 0x0000000000007941 */ /* 0x000fea0003800200 */
.L_x_4204:
[----:B0-----:R0:W0:Y:S01]  /*7d80*/  LDS R3, [R4+0x1750] ;  /* 0x0017500004037984 */ /* 0x0010220000000800 */
[----:B------:R-:W-:Y:S04]  /*7d90*/  BSSY.RECONVERGENT B0, `(.L_x_4206) ;  /* 0x0000003000007945 */ /* 0x000fe80003800200 */
[----:B------:R-:W-:Y:S05]  /*7da0*/  @!P4 BRA `(.L_x_4207) ;  /* 0x000000000004c947 */ /* 0x000fea0003800000 */
[----:B0-----:R0:W-:Y:S02]  /*7db0*/  REDG.E.ADD.F32.FTZ.RN.STRONG.GPU desc[UR34][R6.64+0xf00], R3 ;  /* 0x000f0003060079a6 */ /* 0x0011e4000c12f322 */
.L_x_4207:
[----:B------:R-:W-:Y:S05]  /*7dc0*/  BSYNC.RECONVERGENT B0 ;  /* 0x0000000000007941 */ /* 0x000fea0003800200 */
.L_x_4206:
[----:B0-----:R-:W0:Y:S01]  /*7dd0*/  SHFL.DOWN PT, R4, R11, 0x1, 0x1f ;  /* 0x08201f000b047f89 */ /* 0x001e2200000e0000 */
[----:B------:R-:W-:Y:S01]  /*7de0*/  ISETP.GT.AND P0, PT, R123, 0x1e, PT ;  /* 0x0000001e7b00780c */ /* 0x000fe20003f04270 */
[----:B------:R-:W-:Y:S01]  /*7df0*/  FMUL.FTZ R5, R152, R203 ;  /* 0x000000cb98057220 */ /* 0x000fe20000410000 */
[----:B------:R-:W-:Y:S01]  /*7e00*/  BSSY.RECONVERGENT B0, `(.L_x_4208) ;  /* 0x000008b000007945 */ /* 0x000fe20003800200 */
[----:B------:R-:W5:Y:S02]  /*7e10*/  SHFL.DOWN PT, R3, R10, 0x1, 0x1f ;  /* 0x08201f000a037f89 */ /* 0x000f6400000e0000 */
[----:B------:R-:W-:-:S08]  /*7e20*/  FFMA.FTZ R14, R31, R5, R14 ;  /* 0x000000051f0e7223 */ /* 0x000fd0000001000e */
[----:B0-----:R-:W-:Y:S01]  /*7e30*/  @!P0 FADD.FTZ R11, R11, R4 ;  /* 0x000000040b0b8221 */ /* 0x001fe20000010000 */
[-C--:B------:R-:W-:Y:S01]  /*7e40*/  FMUL.FTZ R4, R146, R199.reuse ;  /* 0x000000c792047220 */ /* 0x080fe20000410000 */
[----:B------:R-:W-:Y:S01]  /*7e50*/  FMUL.FTZ R199, R150, R199 ;  /* 0x000000c796c77220 */ /* 0x000fe20000410000 */
[----:B------:R-:W-:Y:S01]  /*7e60*/  FMUL.FTZ R150, R151, R207 ;  /* 0x000000cf97967220 */ /* 0x000fe20000410000 */
[----:B-----5:R-:W-:Y:S01]  /*7e70*/  @!P0 FADD.FTZ R10, R10, R3 ;  /* 0x000000030a0a8221 */ /* 0x020fe20000010000 */
[----:B---3--:R-:W0:Y:S01]  /*7e80*/  SHFL.DOWN PT, R6, R11, 0x2, 0x1f ;  /* 0x08401f000b067f89 */ /* 0x008e2200000e0000 */
[----:B------:R-:W-:Y:S01]  /*7e90*/  ISETP.GT.AND P0, PT, R123, 0x1d, PT ;  /* 0x0000001d7b00780c */ /* 0x000fe20003f04270 */
[----:B------:R-:W-:Y:S01]  /*7ea0*/  FMUL.FTZ R165, R165, R4 ;  /* 0x00000004a5a57220 */ /* 0x000fe20000410000 */
[C---:B------:R-:W-:Y:S01]  /*7eb0*/  FMUL.FTZ R4, R146.reuse, R203 ;  /* 0x000000cb92047220 */ /* 0x040fe20000410000 */
[----:B------:R-:W3:Y:S01]  /*7ec0*/  SHFL.DOWN PT, R3, R10, 0x2, 0x1f ;  /* 0x08401f000a037f89 */ /* 0x000ee200000e0000 */
[----:B------:R-:W-:Y:S01]  /*7ed0*/  FMUL.FTZ R207, R146, R207 ;  /* 0x000000cf92cf7220 */ /* 0x000fe20000410000 */
[----:B------:R-:W-:Y:S01]  /*7ee0*/  FFMA.FTZ R152, R44, R199, R165 ;  /* 0x000000c72c987223 */ /* 0x000fe200000100a5 */
[----:B------:R-:W-:Y:S01]  /*7ef0*/  FMUL.FTZ R167, R167, R4 ;  /* 0x00000004a7a77220 */ /* 0x000fe20000410000 */
[----:B------:R-:W-:Y:S01]  /*7f00*/  FMUL.FTZ R4, R146, R205 ;  /* 0x000000cd92047220 */ /* 0x000fe20000410000 */
[----:B------:R-:W-:Y:S01]  /*7f10*/  FMUL.FTZ R164, R164, R207 ;  /* 0x000000cfa4a47220 */ /* 0x000fe20000410000 */
[----:B------:R-:W-:Y:S01]  /*7f20*/  FADD.FTZ R75, R152, R75 ;  /* 0x0000004b984b7221 */ /* 0x000fe20000010000 */
[----:B------:R-:W-:Y:S01]  /*7f30*/  FFMA.FTZ R152, R46, R5, R167 ;  /* 0x000000052e987223 */ /* 0x000fe200000100a7 */
[-C--:B------:R-:W-:Y:S01]  /*7f40*/  FFMA.FTZ R13, R28, R150.reuse, R13 ;  /* 0x000000961c0d7223 */ /* 0x080fe2000001000d */
[----:B------:R-:W-:Y:S01]  /*7f50*/  FFMA.FTZ R7, R45, R150, R164 ;  /* 0x000000962d077223 */ /* 0x000fe200000100a4 */
[----:B------:R-:W-:Y:S01]  /*7f60*/  FMUL.FTZ R175, R175, R4 ;  /* 0x00000004afaf7220 */ /* 0x000fe20000410000 */
[----:B------:R-:W-:Y:S01]  /*7f70*/  FMUL.FTZ R150, R155, R211 ;  /* 0x000000d39b967220 */ /* 0x000fe20000410000 */
[C---:B------:R-:W-:Y:S01]  /*7f80*/  FMUL.FTZ R4, R146.reuse, R197 ;  /* 0x000000c592047220 */ /* 0x040fe20000410000 */
[----:B------:R-:W-:Y:S01]  /*7f90*/  FMUL.FTZ R211, R146, R211 ;  /* 0x000000d392d37220 */ /* 0x000fe20000410000 */
[----:B------:R-:W-:Y:S01]  /*7fa0*/  FADD.FTZ R73, R152, R73 ;  /* 0x0000004998497221 */ /* 0x000fe20000010000 */
[----:B------:R-:W-:Y:S01]  /*7fb0*/  FADD.FTZ R74, R7, R74 ;  /* 0x0000004a074a7221 */ /* 0x000fe20000010000 */
[----:B------:R-:W-:Y:S01]  /*7fc0*/  FMUL.FTZ R5, R156, R197 ;  /* 0x000000c59c057220 */ /* 0x000fe20000410000 */
[----:B------:R-:W-:Y:S01]  /*7fd0*/  FMUL.FTZ R177, R177, R4 ;  /* 0x00000004b1b17220 */ /* 0x000fe20000410000 */
[----:B------:R-:W-:Y:S01]  /*7fe0*/  FMUL.FTZ R174, R174, R211 ;  /* 0x000000d3aeae7220 */ /* 0x000fe20000410000 */
[C---:B------:R-:W-:Y:S01]  /*7ff0*/  FMUL.FTZ R4, R146.reuse, R189 ;  /* 0x000000bd92047220 */ /* 0x040fe20000410000 */
[----:B0-----:R-:W-:Y:S01]  /*8000*/  @!P0 FADD.FTZ R11, R11, R6 ;  /* 0x000000060b0b8221 */ /* 0x001fe20000010000 */
[-C--:B------:R-:W-:Y:S01]  /*8010*/  FMUL.FTZ R6, R153, R209.reuse ;  /* 0x000000d199067220 */ /* 0x080fe20000410000 */
[----:B------:R-:W-:Y:S01]  /*8020*/  FMUL.FTZ R209, R146, R209 ;  /* 0x000000d192d17220 */ /* 0x000fe20000410000 */
[----:B------:R-:W-:Y:S01]  /*8030*/  FFMA.FTZ R17, R32, R150, R17 ;  /* 0x0000009620117223 */ /* 0x000fe20000010011 */
[----:B---3--:R-:W-:Y:S01]  /*8040*/  @!P0 FADD.FTZ R10, R10, R3 ;  /* 0x000000030a0a8221 */ /* 0x008fe20000010000 */
[----:B------:R-:W0:Y:S01]  /*8050*/  SHFL.DOWN PT, R168, R11, 0x4, 0x1f ;  /* 0x08801f000ba87f89 */ /* 0x000e2200000e0000 */
[----:B------:R-:W-:Y:S01]  /*8060*/  ISETP.GT.AND P0, PT, R123, 0x1b, PT ;  /* 0x0000001b7b00780c */ /* 0x000fe20003f04270 */
[----:B------:R-:W-:Y:S01]  /*8070*/  FMUL.FTZ R3, R154, R205 ;  /* 0x000000cd9a037220 */ /* 0x000fe20000410000 */
[----:B------:R-:W-:Y:S01]  /*8080*/  FMUL.FTZ R166, R166, R209 ;  /* 0x000000d1a6a67220 */ /* 0x000fe20000410000 */
[----:B------:R-:W3:Y:S01]  /*8090*/  SHFL.DOWN PT, R151, R10, 0x4, 0x1f ;  /* 0x08801f000a977f89 */ /* 0x000ee200000e0000 */
[-C--:B------:R-:W-:Y:S01]  /*80a0*/  FFMA.FTZ R15, R30, R6.reuse, R15 ;  /* 0x000000061e0f7223 */ /* 0x080fe2000001000f */
[----:B------:R-:W-:Y:S01]  /*80b0*/  FFMA.FTZ R152, R48, R3, R175 ;  /* 0x0000000330987223 */ /* 0x000fe200000100af */
[----:B------:R-:W-:Y:S01]  /*80c0*/  FFMA.FTZ R7, R47, R6, R166 ;  /* 0x000000062f077223 */ /* 0x000fe200000100a6 */
[-C--:B------:R-:W-:Y:S01]  /*80d0*/  FMUL.FTZ R6, R157, R195.reuse ;  /* 0x000000c39d067220 */ /* 0x080fe20000410000 */
[----:B------:R-:W-:Y:S01]  /*80e0*/  FMUL.FTZ R195, R146, R195 ;  /* 0x000000c392c37220 */ /* 0x000fe20000410000 */
[----:B------:R-:W-:Y:S01]  /*80f0*/  FADD.FTZ R71, R152, R71 ;  /* 0x0000004798477221 */ /* 0x000fe20000010000 */
[----:B------:R-:W-:Y:S01]  /*8100*/  FFMA.FTZ R16, R33, R3, R16 ;  /* 0x0000000321107223 */ /* 0x000fe20000010010 */
[----:B------:R-:W-:Y:S01]  /*8110*/  FADD.FTZ R72, R7, R72 ;  /* 0x0000004807487221 */ /* 0x000fe20000010000 */
[----:B------:R-:W-:Y:S01]  /*8120*/  FFMA.FTZ R152, R50, R5, R177 ;  /* 0x0000000532987223 */ /* 0x000fe200000100b1 */
[----:B------:R-:W-:Y:S01]  /*8130*/  FFMA.FTZ R7, R49, R150, R174 ;  /* 0x0000009631077223 */ /* 0x000fe200000100ae */
[----:B------:R-:W-:Y:S01]  /*8140*/  FMUL.FTZ R3, R158, R189 ;  /* 0x000000bd9e037220 */ /* 0x000fe20000410000 */
[----:B------:R-:W-:Y:S01]  /*8150*/  FMUL.FTZ R185, R185, R4 ;  /* 0x00000004b9b97220 */ /* 0x000fe20000410000 */
[----:B------:R-:W-:Y:S01]  /*8160*/  FMUL.FTZ R182, R182, R195 ;  /* 0x000000c3b6b67220 */ /* 0x000fe20000410000 */
[----:B------:R-:W-:Y:S01]  /*8170*/  FMUL.FTZ R150, R159, R191 ;  /* 0x000000bf9f967220 */ /* 0x000fe20000410000 */
[C---:B------:R-:W-:Y:S01]  /*8180*/  FMUL.FTZ R4, R146.reuse, R181 ;  /* 0x000000b592047220 */ /* 0x040fe20000410000 */
[----:B------:R-:W-:Y:S01]  /*8190*/  FMUL.FTZ R191, R146, R191 ;  /* 0x000000bf92bf7220 */ /* 0x000fe20000410000 */
[----:B------:R-:W-:Y:S01]  /*81a0*/  FADD.FTZ R69, R152, R69 ;  /* 0x0000004598457221 */ /* 0x000fe20000010000 */
[----:B------:R-:W-:Y:S01]  /*81b0*/  FFMA.FTZ R18, R35, R5, R18 ;  /* 0x0000000523127223 */ /* 0x000fe20000010012 */
[----:B------:R-:W-:Y:S01]  /*81c0*/  FADD.FTZ R70, R7, R70 ;  /* 0x0000004607467221 */ /* 0x000fe20000010000 */
[----:B0-----:R-:W-:Y:S01]  /*81d0*/  @!P0 FADD.FTZ R11, R11, R168 ;  /* 0x000000a80b0b8221 */ /* 0x001fe20000010000 */
[----:B------:R-:W-:Y:S01]  /*81e0*/  FFMA.FTZ R152, R52, R3, R185 ;  /* 0x0000000334987223 */ /* 0x000fe200000100b9 */
[-C--:B------:R-:W-:Y:S01]  /*81f0*/  FFMA.FTZ R19, R34, R6.reuse, R19 ;  /* 0x0000000622137223 */ /* 0x080fe20000010013 */
[----:B------:R-:W-:Y:S01]  /*8200*/  FFMA.FTZ R7, R51, R6, R182 ;  /* 0x0000000633077223 */ /* 0x000fe200000100b6 */
[----:B---3--:R-:W-:Y:S01]  /*8210*/  @!P0 FADD.FTZ R10, R10, R151 ;  /* 0x000000970a0a8221 */ /* 0x008fe20000010000 */
[----:B------:R-:W0:Y:S01]  /*8220*/  SHFL.DOWN PT, R154, R11, 0x8, 0x1f ;  /* 0x09001f000b9a7f89 */ /* 0x000e2200000e0000 */
[----:B------:R-:W-:Y:S01]  /*8230*/  ISETP.GT.AND P0, PT, R123, 0x17, PT ;  /* 0x000000177b00780c */ /* 0x000fe20003f04270 */
[----:B------:R-:W-:Y:S01]  /*8240*/  FMUL.FTZ R5, R160, R181 ;  /* 0x000000b5a0057220 */ /* 0x000fe20000410000 */
[----:B------:R-:W-:Y:S01]  /*8250*/  FMUL.FTZ R187, R187, R4 ;  /* 0x00000004bbbb7220 */ /* 0x000fe20000410000 */
[----:B------:R-:W3:Y:S01]  /*8260*/  SHFL.DOWN PT, R151, R10, 0x8, 0x1f ;  /* 0x09001f000a977f89 */ /* 0x000ee200000e0000 */
[----:B------:R-:W-:Y:S01]  /*8270*/  FMUL.FTZ R184, R184, R191 ;  /* 0x000000bfb8b87220 */ /* 0x000fe20000410000 */
[----:B------:R-:W-:Y:S01]  /*8280*/  FMUL.FTZ R6, R161, R183 ;  /* 0x000000b7a1067220 */ /* 0x000fe20000410000 */
[C---:B------:R-:W-:Y:S01]  /*8290*/  FMUL.FTZ R4, R146.reuse, R179 ;  /* 0x000000b392047220 */ /* 0x040fe20000410000 */
        /* <DEDUP_REMOVED lines=9> */
[----:B------:R-:W-:Y:S01]  /*8330*/  FADD.FTZ R65, R152, R65 ;  /* 0x0000004198417221 */ /* 0x000fe20000010000 */
[----:B------:R-:W-:Y:S01]  /*8340*/  FFMA.FTZ R22, R39, R5, R22 ;  /* 0x0000000527167223 */ /* 0x000fe20000010016 */
[----:B------:R-:W-:Y:S01]  /*8350*/  FADD.FTZ R66, R7, R66 ;  /* 0x0000004207427221 */ /* 0x000fe20000010000 */
[-C--:B------:R-:W-:Y:S01]  /*8360*/  FFMA.FTZ R24, R41, R3.reuse, R24 ;  /* 0x0000000329187223 */ /* 0x080fe20000010018 */
[----:B------:R-:W-:Y:S01]  /*8370*/  FFMA.FTZ R152, R56, R3, R193 ;  /* 0x0000000338987223 */ /* 0x000fe200000100c1 */
[----:B------:R-:W-:Y:S01]  /*8380*/  FFMA.FTZ R21, R36, R150, R21 ;  /* 0x0000009624157223 */ /* 0x000fe20000010015 */
[-C--:B------:R-:W-:Y:S01]  /*8390*/  FFMA.FTZ R23, R38, R6.reuse, R23 ;  /* 0x0000000626177223 */ /* 0x080fe20000010017 */
[----:B0-----:R-:W-:Y:S01]  /*83a0*/  @!P0 FADD.FTZ R11, R11, R154 ;  /* 0x0000009a0b0b8221 */ /* 0x001fe20000010000 */
[----:B------:R-:W-:Y:S01]  /*83b0*/  FFMA.FTZ R7, R55, R6, R190 ;  /* 0x0000000637077223 */ /* 0x000fe200000100be */
[----:B------:R-:W-:Y:S01]  /*83c0*/  FMUL.FTZ R3, R148, R169 ;  /* 0x000000a994037220 */ /* 0x000fe20000410000 */
[----:B------:R-:W-:Y:S01]  /*83d0*/  FMUL.FTZ R150, R163, R171 ;  /* 0x000000aba3967220 */ /* 0x000fe20000410000 */
[----:B---3--:R-:W-:Y:S01]  /*83e0*/  @!P0 FADD.FTZ R10, R10, R151 ;  /* 0x000000970a0a8221 */ /* 0x008fe20000010000 */
[----:B------:R-:W0:Y:S01]  /*83f0*/  SHFL.DOWN PT, R154, R11, 0x10, 0x1f ;  /* 0x0a001f000b9a7f89 */ /* 0x000e2200000e0000 */
[----:B------:R-:W-:Y:S01]  /*8400*/  ISETP.NE.AND P0, PT, R123, RZ, PT ;  /* 0x000000ff7b00720c */ /* 0x000fe20003f05270 */
[C---:B------:R-:W-:Y:S01]  /*8410*/  FMUL.FTZ R148, R146.reuse, R169 ;  /* 0x000000a992947220 */ /* 0x040fe20000410000 */
[----:B------:R-:W-:Y:S01]  /*8420*/  FMUL.FTZ R6, R149, R173 ;  /* 0x000000ad95067220 */ /* 0x000fe20000410000 */
[----:B------:R-:W3:Y:S01]  /*8430*/  SHFL.DOWN PT, R151, R10, 0x10, 0x1f ;  /* 0x0a001f000a977f89 */ /* 0x000ee200000e0000 */
[C---:B------:R-:W-:Y:S01]  /*8440*/  FMUL.FTZ R171, R146.reuse, R171 ;  /* 0x000000ab92ab7220 */ /* 0x040fe20000410000 */
[----:B------:R-:W-:Y:S01]  /*8450*/  FMUL.FTZ R173, R146, R173 ;  /* 0x000000ad92ad7220 */ /* 0x000fe20000410000 */
[----:B------:R-:W-:Y:S01]  /*8460*/  FMUL.FTZ R225, R225, R148 ;  /* 0x00000094e1e17220 */ /* 0x000fe20000410000 */
[----:B------:R-:W-:Y:S01]  /*8470*/  FADD.FTZ R64, R7, R64 ;  /* 0x0000004007407221 */ /* 0x000fe20000010000 */
[----:B------:R-:W-:Y:S01]  /*8480*/  FMUL.FTZ R194, R194, R171 ;  /* 0x000000abc2c27220 */ /* 0x000fe20000410000 */
[----:B------:R-:W-:Y:S01]  /*8490*/  FMUL.FTZ R2, R2, R173 ;  /* 0x000000ad02027220 */ /* 0x000fe20000410000 */
[-C--:B------:R-:W-:Y:S01]  /*84a0*/  FFMA.FTZ R26, R43, R3.reuse, R26 ;  /* 0x000000032b1a7223 */ /* 0x080fe2000001001a */
[----:B------:R-:W-:Y:S01]  /*84b0*/  FFMA.FTZ R146, R58, R3, R225 ;  /* 0x000000033a927223 */ /* 0x000fe200000100e1 */
[----:B------:R-:W-:Y:S01]  /*84c0*/  FFMA.FTZ R7, R57, R150, R194 ;  /* 0x0000009639077223 */ /* 0x000fe200000100c2 */
[----:B------:R-:W-:Y:S01]  /*84d0*/  @!P0 SHF.R.U32.HI R5, RZ, 0x2, R143 ;  /* 0x00000002ff058819 */ /* 0x000fe2000001168f */
[----:B------:R-:W-:Y:S01]  /*84e0*/  FFMA.FTZ R3, R59, R6, R2 ;  /* 0x000000063b037223 */ /* 0x000fe20000010002 */
[----:B------:R-:W-:Y:S01]  /*84f0*/  FFMA.FTZ R12, R29, R199, R12 ;  /* 0x000000c71d0c7223 */ /* 0x000fe2000001000c */
[----:B------:R-:W-:Y:S01]  /*8500*/  FFMA.FTZ R25, R40, R150, R25 ;  /* 0x0000009628197223 */ /* 0x000fe20000010019 */
[----:B------:R-:W-:Y:S01]  /*8510*/  @!P0 LOP3.LUT R153, R5, 0xf8, RZ, 0xc0, !PT ;  /* 0x000000f805998812 */ /* 0x000fe200078ec0ff */
[----:B------:R-:W-:Y:S01]  /*8520*/  FADD.FTZ R63, R152, R63 ;  /* 0x0000003f983f7221 */ /* 0x000fe20000010000 */
[----:B------:R-:W-:Y:S01]  /*8530*/  FFMA.FTZ R27, R42, R6, R27 ;  /* 0x000000062a1b7223 */ /* 0x000fe2000001001b */
[----:B------:R-:W-:Y:S01]  /*8540*/  FADD.FTZ R62, R7, R62 ;  /* 0x0000003e073e7221 */ /* 0x000fe20000010000 */
[----:B------:R-:W-:Y:S01]  /*8550*/  FADD.FTZ R61, R146, R61 ;  /* 0x0000003d923d7221 */ /* 0x000fe20000010000 */
[----:B------:R-:W-:Y:S01]  /*8560*/  FADD.FTZ R60, R3, R60 ;  /* 0x0000003c033c7221 */ /* 0x000fe20000010000 */
[----:B0-----:R-:W-:Y:S01]  /*8570*/  FADD.FTZ R4, R11, R154 ;  /* 0x0000009a0b047221 */ /* 0x001fe20000010000 */
[----:B---3--:R-:W-:-:S05]  /*8580*/  FADD.FTZ R5, R10, R151 ;  /* 0x000000970a057221 */ /* 0x008fca0000010000 */
[----:B------:R0:W-:Y:S01]  /*8590*/  @!P0 STS.64 [R153+UR12+0x18d8], R4 ;  /* 0x0018d80499008988 */ /* 0x0001e20008000a0c */
[----:B------:R-:W-:Y:S06]  /*85a0*/  BAR.SYNC.DEFER_BLOCKING 0x0 ;  /* 0x0000000000007b1d */ /* 0x000fec0000010000 */
[----:B------:R-:W-:Y:S05]  /*85b0*/  @P5 BRA `(.L_x_4209) ;  /* 0x00000000003c5947 */ /* 0x000fea0003800000 */
[----:B------:R-:W-:Y:S01]  /*85c0*/  UISETP.NE.AND UP0, UPT, UR22, UR51, UPT ;  /* 0x000000331600728c */ /* 0x000fe2000bf05270 */
[----:B------:R-:W3:Y:S01]  /*85d0*/  LDS.64 R2, [UR12+0x18e0] ;  /* 0x0018e00cff027984 */ /* 0x000ee20008000a00 */
[----:B------:R-:W-:Y:S01]  /*85e0*/  ULEA UR10, UR8, UR12, 0x2 ;  /* 0x0000000c080a7291 */ /* 0x000fe2000f8e10ff */
[----:B------:R-:W-:-:S03]  /*85f0*/  ISETP.GT.AND P0, PT, R123, 0xf, PT ;  /* 0x0000000f7b00780c */ /* 0x000fc60003f04270 */
[----:B------:R-:W-:Y:S02]  /*8600*/  PLOP3.LUT P2, PT, PT, PT, UP0, 0x80, 0x8 ;  /* 0x000000000008781c */ /* 0x000fe40003f4f008 */
[----:B------:R-:W-:Y:S02]  /*8610*/  FSEL R10, R10, R5, P0 ;  /* 0x000000050a0a7208 */ /* 0x000fe40000000000 */
[----:B------:R-:W-:-:S09]  /*8620*/  FSEL R11, R11, R4, P0 ;  /* 0x000000040b0b7208 */ /* 0x000fd20000000000 */
[----:B------:R-:W5:Y:S04]  /*8630*/  @P2 LDS R6, [UR10+0x3210] ;  /* 0x0032100aff062984 */ /* 0x000f680008000800 */
[----:B------:R-:W1:Y:S01]  /*8640*/  @P2 LDS R7, [UR10+0x2e10] ;  /* 0x002e100aff072984 */ /* 0x000e620008000800 */
[----:B---3--:R-:W-:Y:S01]  /*8650*/  FADD.FTZ R3, R3, R10 ;  /* 0x0000000a03037221 */ /* 0x008fe20000010000 */
[----:B------:R-:W-:-:S03]  /*8660*/  FADD.FTZ R2, R2, R11 ;  /* 0x0000000b02027221 */ /* 0x000fc60000010000 */
[----:B-----5:R-:W-:Y:S01]  /*8670*/  @P2 FADD.FTZ R3, R3, R6 ;  /* 0x0000000603032221 */ /* 0x020fe20000010000 */
[----:B-1----:R-:W-:-:S04]  /*8680*/  @P2 FADD.FTZ R2, R2, R7 ;  /* 0x0000000702022221 */ /* 0x002fc80000010000 */
[----:B------:R3:W-:Y:S04]  /*8690*/  STS [UR10+0x3210], R3 ;  /* 0x00321003ff007988 */ /* 0x0007e8000800080a */
[----:B------:R3:W-:Y:S02]  /*86a0*/  STS [UR10+0x2e10], R2 ;  /* 0x002e1002ff007988 */ /* 0x0007e4000800080a */
.L_x_4209:
[----:B------:R-:W-:Y:S05]  /*86b0*/  BSYNC.RECONVERGENT B0 ;  /* 0x0000000000007941 */ /* 0x000fea0003800200 */
.L_x_4208:
[----:B------:R-:W-:-:S04]  /*86c0*/  UIADD3 UR8, UPT, UPT, UR8, 0x1, URZ ;  /* 0x0000000108087890 */ /* 0x000fc8000fffe0ff */
[----:B------:R-:W-:-:S09]  /*86d0*/  UISETP.GE.AND UP0, UPT, UR8, UR52, UPT ;  /* 0x000000340800728c */ /* 0x000fd2000bf06270 */
[----:B------:R-:W-:Y:S05]  /*86e0*/  BRA.U !UP0, `(.L_x_4210) ;  /* 0xffffffc508d47547 */ /* 0x000fea000b83ffff */
.L_x_4165:
[----:B------:R-:W-:Y:S01]  /*86f0*/  BAR.SYNC.DEFER_BLOCKING 0x0 ;  /* 0x0000000000007b1d */ /* 0x000fe20000010000 */
[----:B------:R-:W-:Y:S01]  /*8700*/  F2FP.BF16.F32.PACK_AB R26, R26, R27 ;  /* 0x0000001b1a1a723e */ /* 0x000fe200000010ff */
[----:B------:R-:W-:Y:S01]  /*8710*/  UIADD3 UR13, UPT, UPT, -UR6, UR13, URZ ;  /* 0x0000000d060d7290 */ /* 0x000fe2000fffe1ff */
[----:B------:R-:W-:Y:S01]  /*8720*/  F2FP.BF16.F32.PACK_AB R24, R24, R25 ;  /* 0x000000191818723e */ /* 0x000fe200000010ff */
[----:B------:R-:W-:Y:S01]  /*8730*/  UIADD3 UR32, UP0, UPT, UR32, -0x800, URZ ;  /* 0xfffff80020207890 */ /* 0x000fe2000ff1e0ff */
[----:B------:R-:W-:Y:S01]  /*8740*/  F2FP.BF16.F32.PACK_AB R22, R22, R23 ;  /* 0x000000171616723e */ /* 0x000fe200000010ff */
[----:B------:R-:W5:Y:S01]  /*8750*/  LDCU.64 UR10, c[0x0][0x4f8] ;  /* 0x00009f00ff0a77ac */ /* 0x000f620008000a00 */
[----:B------:R-:W-:Y:S02]  /*8760*/  PRMT R0, R26, 0x7632, R0 ;  /* 0x000076321a007816 */ /* 0x000fe40000000000 */
[----:B---3--:R-:W-:Y:S01]  /*8770*/  PRMT R2, R24, 0x7632, R2 ;  /* 0x0000763218027816 */ /* 0x008fe20000000002 */
[----:B------:R-:W3:Y:S01]  /*8780*/  LDCU.64 UR14, c[0x0][0x500] ;  /* 0x0000a000ff0e77ac */ /* 0x000ee20008000a00 */
[----:B------:R-:W-:-:S02]  /*8790*/  F2FP.BF16.F32.PACK_AB R20, R20, R21 ;  /* 0x000000151414723e */ /* 0x000fc400000010ff */
[----:B------:R-:W-:Y:S01]  /*87a0*/  PRMT R3, R22, 0x7632, R3 ;  /* 0x0000763216037816 */ /* 0x000fe20000000003 */
[----:B------:R-:W-:Y:S01]  /*87b0*/  UMOV UR7, URZ ;  /* 0x000000ff00077c82 */ /* 0x000fe20008000000 */
[----:B------:R-:W-:Y:S01]  /*87c0*/  F2FP.BF16.F32.PACK_AB R18, R18, R19 ;  /* 0x000000131212723e */ /* 0x000fe200000010ff */
[----:B------:R-:W-:Y:S01]  /*87d0*/  UIADD3.X UR31, UPT, UPT, UR31, -0x1, URZ, UP0, !UPT ;  /* 0xffffffff1f1f7890 */ /* 0x000fe200087fe4ff */
[----:B0-----:R-:W-:Y:S01]  /*87e0*/  PRMT R4, R20, 0x7632, R4 ;  /* 0x0000763214047816 */ /* 0x001fe20000000004 */
[----:B------:R-:W-:Y:S01]  /*87f0*/  UISETP.GT.AND UP0, UPT, UR22, 0x1, UPT ;  /* 0x000000011600788c */ /* 0x000fe2000bf04270 */
[----:B------:R-:W-:Y:S01]  /*8800*/  F2FP.BF16.F32.PACK_AB R16, R16, R17 ;  /* 0x000000111010723e */ /* 0x000fe200000010ff */
[----:B------:R-:W-:Y:S01]  /*8810*/  UIADD3 UR24, UP1, UPT, UR24, -0x800, URZ ;  /* 0xfffff80018187890 */ /* 0x000fe2000ff3e0ff */
[----:B------:R-:W-:Y:S01]  /*8820*/  F2FP.BF16.F32.PACK_AB R14, R14, R15 ;  /* 0x0000000f0e0e723e */ /* 0x000fe200000010ff */
[----:B------:R-:W-:Y:S01]  /*8830*/  UIADD3 UR27, UP2, UPT, UR27, -0x800, URZ ;  /* 0xfffff8001b1b7890 */ /* 0x000fe2000ff5e0ff */
[----:B------:R-:W-:Y:S01]  /*8840*/  F2FP.BF16.F32.PACK_AB R12, R12, R13 ;  /* 0x0000000d0c0c723e */ /* 0x000fe200000010ff */
[----:B------:R-:W-:Y:S01]  /*8850*/  STS.U16 [R106], R26 ;  /* 0x0000001a6a007388 */ /* 0x000fe20000000400 */
[----:B------:R-:W-:Y:S01]  /*8860*/  MOV R6, UR13 ;  /* 0x0000000d00067c02 */ /* 0x000fe20008000f00 */
[----:B-----5:R-:W-:Y:S01]  /*8870*/  UIMAD.WIDE.U32 UR8, UR33, UR10, UR6 ;  /* 0x0000000a210872a5 */ /* 0x020fe2000f8e0006 */
[----:B------:R-:W-:Y:S01]  /*8880*/  PRMT R45, R12, 0x7632, R45 ;  /* 0x000076320c2d7816 */ /* 0x000fe2000000002d */
[----:B------:R0:W-:Y:S01]  /*8890*/  STS.U16 [R105+0x2], R0 ;  /* 0x0000020069007388 */ /* 0x0001e20000000400 */
[----:B------:R-:W-:-:S02]  /*88a0*/  UIADD3 UR29, UP3, UPT, UR29, -0x800, URZ ;  /* 0xfffff8001d1d7890 */ /* 0x000fc4000ff7e0ff */
[----:B------:R-:W-:Y:S01]  /*88b0*/  UIMAD UR9, UR33, UR11, UR9 ;  /* 0x0000000b210972a4 */ /* 0x000fe2000f8e0209 */
[----:B------:R-:W-:Y:S01]  /*88c0*/  STS.U16 [R104+0x4], R24 ;  /* 0x0000041868007388 */ /* 0x000fe20000000400 */
[----:B------:R-:W5:Y:S03]  /*88d0*/  LDCU.64 UR10, c[0x0][0x550] ;  /* 0x0000aa00ff0a77ac */ /* 0x000f660008000a00 */
[----:B------:R1:W-:Y:S01]  /*88e0*/  STS.U16 [R103+0x6], R2 ;  /* 0x0000060267007388 */ /* 0x0003e20000000400 */
[----:B---3--:R-:W-:Y:S01]  /*88f0*/  UIMAD.WIDE.U32 UR8, UR16, UR14, UR8 ;  /* 0x0000000e100872a5 */ /* 0x008fe2000f8e0008 */
[----:B0-----:R-:W-:Y:S01]  /*8900*/  PRMT R0, R18, 0x7632, R0 ;  /* 0x0000763212007816 */ /* 0x001fe20000000000 */
[----:B------:R-:W-:Y:S01]  /*8910*/  UIADD3.X UR26, UPT, UPT, UR26, -0x1, URZ, UP1, !UPT ;  /* 0xffffffff1a1a7890 */ /* 0x000fe20008ffe4ff */
[----:B------:R-:W-:Y:S01]  /*8920*/  STS.U16 [R102+0x8], R22 ;  /* 0x0000081666007388 */ /* 0x000fe20000000400 */
[----:B------:R-:W-:-:S02]  /*8930*/  UIMAD UR9, UR16, UR15, UR9 ;  /* 0x0000000f100972a4 */ /* 0x000fc4000f8e0209 */
[----:B------:R-:W-:Y:S01]  /*8940*/  UIADD3.X UR28, UPT, UPT, UR28, -0x1, URZ, UP2, !UPT ;  /* 0xffffffff1c1c7890 */ /* 0x000fe200097fe4ff */
[----:B------:R0:W-:Y:S01]  /*8950*/  STS.U16 [R101+0xa], R3 ;  /* 0x00000a0365007388 */ /* 0x0001e20000000400 */
[----:B------:R-:W-:Y:S01]  /*8960*/  UIADD3.X UR30, UPT, UPT, UR30, -0x1, URZ, UP3, !UPT ;  /* 0xffffffff1e1e7890 */ /* 0x000fe20009ffe4ff */
[----:B-1----:R-:W-:Y:S02]  /*8970*/  PRMT R2, R16, 0x7632, R2 ;  /* 0x0000763210027816 */ /* 0x002fe40000000002 */
[----:B------:R-:W-:Y:S04]  /*8980*/  STS.U16 [R100+0xc], R20 ;  /* 0x00000c1464007388 */ /* 0x000fe80000000400 */
[----:B------:R-:W-:Y:S01]  /*8990*/  STS.U16 [R99+0xe], R4 ;  /* 0x00000e0463007388 */ /* 0x000fe20000000400 */
[----:B0-----:R-:W-:-:S03]  /*89a0*/  PRMT R3, R14, 0x7632, R3 ;  /* 0x000076320e037816 */ /* 0x001fc60000000003 */
        /* <DEDUP_REMOVED lines=14> */
[C---:B-----5:R-:W-:Y:S01]  /*8a90*/  LEA R2, P3, R3.reuse, UR10, 0x1 ;  /* 0x0000000a03027c11 */ /* 0x060fe2000f8608ff */
        /* <DEDUP_REMOVED lines=72> */
[----:B------:R-:W-:-:S03]  /*8f20*/  PRMT R50, R2, 0x7610, R50 ;  /* 0x0000761002327816 */ /* 0x000fc60000000032 */
        /* <DEDUP_REMOVED lines=8> */
[----:B------:R-:W-:Y:S03]  /*8fb0*/  STS.U16 [R103+0x6], R5 ;  /* 0x0000060567007388 */ /* 0x000fe60000000400 */
[----:B------:R-:W-:Y:S01]  /*8fc0*/  FADD.FTZ R69, R68, R69 ;  /* 0x0000004544457221 */ /* 0x000fe20000010000 */
[----:B-1----:R-:W-:-:S02]  /*8fd0*/  PRMT R4, R2, 0x7632, R4 ;  /* 0x0000763202047816 */ /* 0x002fc40000000004 */
[----:B------:R-:W-:Y:S01]  /*8fe0*/  F2FP.BF16.F32.PACK_AB R2, R71, R70 ;  /* 0x000000464702723e */ /* 0x000fe200000010ff */
[----:B------:R-:W-:Y:S01]  /*8ff0*/  STS.U16 [R102+0x8], R51 ;  /* 0x0000083366007388 */ /* 0x000fe20000000400 */
[----:B---3--:R-:W-:Y:S01]  /*9000*/  PRMT R3, R0, 0x7632, R3 ;  /* 0x0000763200037816 */ /* 0x008fe20000000003 */
[----:B------:R-:W-:Y:S01]  /*9010*/  FADD.FTZ R70, R69, R70 ;  /* 0x0000004645467221 */ /* 0x000fe20000010000 */
[----:B------:R-:W-:Y:S01]  /*9020*/  F2FP.BF16.F32.PACK_AB R0, R73, R72 ;  /* 0x000000484900723e */ /* 0x000fe200000010ff */
[----:B------:R1:W-:Y:S01]  /*9030*/  STS.U16 [R101+0xa], R7 ;  /* 0x00000a0765007388 */ /* 0x0003e20000000400 */
[----:B------:R-:W-:Y:S01]  /*9040*/  PRMT R48, R2, 0x7610, R48 ;  /* 0x0000761002307816 */ /* 0x000fe20000000030 */
[----:B------:R-:W-:Y:S01]  /*9050*/  FADD.FTZ R71, R70, R71 ;  /* 0x0000004746477221 */ /* 0x000fe20000010000 */
[----:B------:R-:W-:Y:S01]  /*9060*/  PRMT R8, R0, 0x7632, R8 ;  /* 0x0000763200087816 */ /* 0x000fe20000000008 */
[----:B------:R-:W-:Y:S02]  /*9070*/  STS.U16 [R100+0xc], R50 ;  /* 0x00000c3264007388 */ /* 0x000fe40000000400 */
[----:B------:R-:W-:-:S02]  /*9080*/  FADD.FTZ R72, R71, R72 ;  /* 0x0000004847487221 */ /* 0x000fc40000010000 */
[----:B------:R-:W-:Y:S01]  /*9090*/  STS.U16 [R99+0xe], R4 ;  /* 0x00000e0463007388 */ /* 0x000fe20000000400 */
[----:B-1----:R-:W-:Y:S01]  /*90a0*/  PRMT R7, R2, 0x7632, R7 ;  /* 0x0000763202077816 */ /* 0x002fe20000000007 */
[----:B------:R-:W-:Y:S01]  /*90b0*/  FADD.FTZ R73, R72, R73 ;  /* 0x0000004948497221 */ /* 0x000fe20000010000 */
[----:B------:R-:W-:Y:S01]  /*90c0*/  F2FP.BF16.F32.PACK_AB R2, R75, R74 ;  /* 0x0000004a4b02723e */ /* 0x000fe200000010ff */
[----:B------:R-:W-:Y:S02]  /*90d0*/  STS.U16 [R98+0x10], R49 ;  /* 0x0000103162007388 */ /* 0x000fe40000000400 */
[----:B------:R-:W-:Y:S01]  /*90e0*/  FADD.FTZ R74, R73, R74 ;  /* 0x0000004a494a7221 */ /* 0x000fe20000010000 */
[----:B------:R-:W-:Y:S01]  /*90f0*/  PRMT R45, R2, 0x7632, R45 ;  /* 0x00007632022d7816 */ /* 0x000fe2000000002d */
[----:B------:R1:W-:Y:S02]  /*9100*/  STS.U16 [R97+0x12], R3 ;  /* 0x0000120361007388 */ /* 0x0003e40000000400 */
[----:B------:R-:W-:-:S02]  /*9110*/  FADD.FTZ R145, R74, R75 ;  /* 0x0000004b4a917221 */ /* 0x000fc40000010000 */
[----:B------:R-:W-:Y:S04]  /*9120*/  STS.U16 [R96+0x14], R48 ;  /* 0x0000143060007388 */ /* 0x000fe80000000400 */
[----:B------:R-:W-:Y:S01]  /*9130*/  STS.U16 [R95+0x16], R7 ;  /* 0x000016075f007388 */ /* 0x000fe20000000400 */
[----:B-1----:R-:W-:Y:S01]  /*9140*/  IADD3 R3, P2, PT, R141, UR6, RZ ;  /* 0x000000068d037c10 */ /* 0x002fe2000ff5e0ff */
[----:B------:R-:W-:Y:S02]  /*9150*/  UIADD3 UR6, UPT, UPT, UR22, -0x1, URZ ;  /* 0xffffffff16067890 */ /* 0x000fe4000fffe0ff */
[----:B------:R-:W-:Y:S02]  /*9160*/  STS.U16 [R94+0x18], R0 ;  /* 0x000018005e007388 */ /* 0x000fe40000000400 */
[----:B------:R-:W-:-:S02]  /*9170*/  IMAD.X R4, RZ, RZ, UR7, P2 ;  /* 0x00000007ff047e24 */ /* 0x000fc400090e06ff */
[----:B------:R-:W-:Y:S01]  /*9180*/  STS.U16 [R93+0x1a], R8 ;  /* 0x00001a085d007388 */ /* 0x000fe20000000400 */
[----:B------:R-:W-:-:S03]  /*9190*/  UMOV UR22, UR6 ;  /* 0x0000000600167c82 */ /* 0x000fc60008000000 */
[----:B------:R0:W-:Y:S04]  /*91a0*/  STS.U16 [R92+0x1c], R2 ;  /* 0x00001c025c007388 */ /* 0x0001e80000000400 */
[----:B------:R-:W-:Y:S01]  /*91b0*/  STS.U16 [R90+0x1e], R45 ;  /* 0x00001e2d5a007388 */ /* 0x000fe20000000400 */
[----:B------:R-:W-:-:S03]  /*91c0*/  NOP ;  /* 0x0000000000007918 */ /* 0x000fc60000000000 */
[----:B------:R-:W-:Y:S01]  /*91d0*/  LDS.U16 R5, [R122] ;  /* 0x000000007a057984 */ /* 0x000fe20000000400 */
        /* <DEDUP_REMOVED lines=53> */
.L_x_4163:
[----:B------:R-:W1:Y:S01]  /*9530*/  LDCU.64 UR6, c[0x0][0x548] ;  /* 0x0000a900ff0677ac */ /* 0x000e620008000a00 */
[----:B0-----:R-:W0:Y:S01]  /*9540*/  S2R R11, SR_TID.X ;  /* 0x00000000000b7919 */ /* 0x001e220000002100 */
[----:B------:R-:W3:Y:S01]  /*9550*/  LDCU UR15, c[0x0][0x38c] ;  /* 0x00007180ff0f77ac */ /* 0x000ee20008000800 */
[----:B------:R-:W0:Y:S01]  /*9560*/  LDCU.64 UR8, c[0x0][0x568] ;  /* 0x0000ad00ff0877ac */ /* 0x000e220008000a00 */
[----:B-1----:R-:W-:-:S04]  /*9570*/  UISETP.NE.U32.AND UP0, UPT, UR6, URZ, UPT ;  /* 0x000000ff0600728c */ /* 0x002fc8000bf05070 */
[----:B------:R-:W-:-:S09]  /*9580*/  UISETP.NE.AND.EX UP0, UPT, UR7, URZ, UPT, UP0 ;  /* 0x000000ff0700728c */ /* 0x000fd2000bf05300 */
[----:B---3--:R-:W-:Y:S05]  /*9590*/  BRA.U !UP0, `(.L_x_4212) ;  /* 0x00000001088c7547 */ /* 0x008fea000b800000 */
[----:B------:R-:W1:Y:S01]  /*95a0*/  SHFL.DOWN P0, R0, R147, 0x1, 0x1f ;  /* 0x08201f0093007f89 */ /* 0x000e620000000000 */
[----:B------:R-:W-:Y:S01]  /*95b0*/  BSSY.RECONVERGENT B0, `(.L_x_4212) ;  /* 0x0000021000007945 */ /* 0x000fe20003800200 */
[----:B------:R-:W3:Y:S01]  /*95c0*/  S2R R4, SR_LANEID ;  /* 0x0000000000047919 */ /* 0x000ee20000000000 */
[----:B------:R-:W0:Y:S01]  /*95d0*/  S2R R6, SR_TID.X ;  /* 0x0000000000067919 */ /* 0x000e220000002100 */
[----:B-1----:R-:W-:-:S05]  /*95e0*/  @P0 FADD R0, R0, R147 ;  /* 0x0000009300000221 */ /* 0x002fca0000000000 */
[----:B------:R-:W1:Y:S01]  /*95f0*/  SHFL.DOWN P0, R3, R0, 0x2, 0x1f ;  /* 0x08401f0000037f89 */ /* 0x000e620000000000 */
[----:B---3--:R-:W-:-:S13]  /*9600*/  ISETP.NE.AND P1, PT, R4, RZ, PT ;  /* 0x000000ff0400720c */ /* 0x008fda0003f25270 */
[----:B------:R-:W3:Y:S01]  /*9610*/  @!P1 S2R R8, SR_CgaCtaId ;  /* 0x0000000000089919 */ /* 0x000ee20000008800 */
[----:B------:R-:W-:Y:S01]  /*9620*/  @!P1 MOV R7, 0x400 ;  /* 0x0000040000079802 */ /* 0x000fe20000000f00 */
[----:B-1----:R-:W-:Y:S01]  /*9630*/  @P0 FADD R3, R0, R3 ;  /* 0x0000000300030221 */ /* 0x002fe20000000000 */
[----:B0-----:R-:W-:-:S04]  /*9640*/  @!P1 SHF.R.U32.HI R0, RZ, 0x3, R6 ;  /* 0x00000003ff009819 */ /* 0x001fc80000011606 */
[----:B------:R-:W0:Y:S01]  /*9650*/  SHFL.DOWN P0, R2, R3, 0x4, 0x1f ;  /* 0x08801f0003027f89 */ /* 0x000e220000000000 */
[----:B------:R-:W-:Y:S02]  /*9660*/  @!P1 LOP3.LUT R0, R0, 0x7c, RZ, 0xc0, !PT ;  /* 0x0000007c00009812 */ /* 0x000fe400078ec0ff */
[----:B---3--:R-:W-:Y:S01]  /*9670*/  @!P1 LEA R7, R8, R7, 0x18 ;  /* 0x0000000708079211 */ /* 0x008fe200078ec0ff */
        /* <DEDUP_REMOVED lines=17> */
[----:B0-----:R-:W-:Y:S02]  /*9790*/  IMAD.U32 R3, RZ, RZ, UR5 ;  /* 0x00000005ff037e24 */ /* 0x001fe4000f8e00ff */
[----:B-1----:R-:W-:-:S05]  /*97a0*/  FADD.FTZ R5, R4, R5 ;  /* 0x0000000504057221 */ /* 0x002fca0000010000 */
[----:B------:R1:W-:Y:S02]  /*97b0*/  REDG.E.ADD.F32.FTZ.RN.STRONG.GPU desc[UR34][R2.64], R5 ;  /* 0x00000005020079a6 */ /* 0x0003e4000c12f322 */
.L_x_4213:
[----:B------:R-:W-:Y:S05]  /*97c0*/  BSYNC.RECONVERGENT B0 ;  /* 0x0000000000007941 */ /* 0x000fea0003800200 */
.L_x_4212:
[----:B0-----:R-:W-:Y:S01]  /*97d0*/  UISETP.NE.U32.AND UP0, UPT, UR8, URZ, UPT ;  /* 0x000000ff0800728c */ /* 0x001fe2000bf05070 */
[----:B------:R-:W-:-:S03]  /*97e0*/  ISETP.GE.AND P0, PT, R11, UR15, PT ;  /* 0x0000000f0b007c0c */ /* 0x000fc6000bf06270 */
[----:B------:R-:W-:-:S09]  /*97f0*/  UISETP.NE.AND.EX UP0, UPT, UR9, URZ, UPT, UP0 ;  /* 0x000000ff0900728c */ /* 0x000fd2000bf05300 */
[----:B------:R-:W-:Y:S05]  /*9800*/  BRA.U !UP0, `(.L_x_4214) ;  /* 0x0000000108907547 */ /* 0x000fea000b800000 */
[----:B------:R-:W-:Y:S06]  /*9810*/  BAR.SYNC.DEFER_BLOCKING 0x0 ;  /* 0x0000000000007b1d */ /* 0x000fec0000010000 */
[----:B------:R-:W-:Y:S01]  /*9820*/  BSSY.RECONVERGENT B0, `(.L_x_4214) ;  /* 0x0000022000007945 */ /* 0x000fe20003800200 */
[----:B------:R-:W0:Y:S01]  /*9830*/  SHFL.DOWN P1, R0, R145, 0x1, 0x1f ;  /* 0x08201f0091007f89 */ /* 0x000e220000020000 */
[----:B------:R-:W3:Y:S01]  /*9840*/  S2R R4, SR_LANEID ;  /* 0x0000000000047919 */ /* 0x000ee20000000000 */
[----:B------:R-:W2:Y:S01]  /*9850*/  S2R R6, SR_TID.X ;  /* 0x0000000000067919 */ /* 0x000ea20000002100 */
[----:B0-----:R-:W-:-:S05]  /*9860*/  @P1 FADD R0, R0, R145 ;  /* 0x0000009100001221 */ /* 0x001fca0000000000 */
[----:B-1----:R-:W0:Y:S01]  /*9870*/  SHFL.DOWN P1, R3, R0, 0x2, 0x1f ;  /* 0x08401f0000037f89 */ /* 0x002e220000020000 */
[----:B---3--:R-:W-:-:S13]  /*9880*/  ISETP.NE.AND P2, PT, R4, RZ, PT ;  /* 0x000000ff0400720c */ /* 0x008fda0003f45270 */
[----:B------:R-:W1:Y:S01]  /*9890*/  @!P2 S2R R8, SR_CgaCtaId ;  /* 0x000000000008a919 */ /* 0x000e620000008800 */
[----:B------:R-:W-:Y:S01]  /*98a0*/  @!P2 MOV R7, 0x400 ;  /* 0x000004000007a802 */ /* 0x000fe20000000f00 */
[----:B0-----:R-:W-:Y:S01]  /*98b0*/  @P1 FADD R3, R0, R3 ;  /* 0x0000000300031221 */ /* 0x001fe20000000000 */
[----:B--2---:R-:W-:-:S04]  /*98c0*/  @!P2 SHF.R.U32.HI R0, RZ, 0x3, R6 ;  /* 0x00000003ff00a819 */ /* 0x004fc80000011606 */
        /* <DEDUP_REMOVED lines=20> */
[----:B------:R-:W-:Y:S02]  /*9a10*/  IMAD.U32 R3, RZ, RZ, UR5 ;  /* 0x00000005ff037e24 */ /* 0x000fe4000f8e00ff */
[----:B-1----:R-:W-:-:S05]  /*9a20*/  FADD.FTZ R5, R4, R5 ;  /* 0x0000000504057221 */ /* 0x002fca0000010000 */
[----:B------:R1:W-:Y:S02]  /*9a30*/  REDG.E.ADD.F32.FTZ.RN.STRONG.GPU desc[UR34][R2.64], R5 ;  /* 0x00000005020079a6 */ /* 0x0003e4000c12f322 */
.L_x_4215:
[----:B------:R-:W-:Y:S05]  /*9a40*/  BSYNC.RECONVERGENT B0 ;  /* 0x0000000000007941 */ /* 0x000fea0003800200 */
.L_x_4214:
        /* <DEDUP_REMOVED lines=12> */
[----:B---3--:R-:W-:Y:S01]  /*9b10*/  UIMAD.WIDE.U32 UR6, UR12, UR10, URZ ;  /* 0x0000000a0c0672a5 */ /* 0x008fe2000f8e00ff */
[----:B------:R-:W-:Y:S01]  /*9b20*/  UMOV UR8, 0x400 ;  /* 0x0000040000087882 */ /* 0x000fe20000000000 */
[----:B------:R-:W-:-:S02]  /*9b30*/  UIMAD UR16, UR16, UR9, UR5 ;  /* 0x00000009101072a4 */ /* 0x000fc4000f8e0205 */
[----:B------:R-:W-:Y:S02]  /*9b40*/  UIMAD UR9, UR12, UR11, UR7 ;  /* 0x0000000b0c0972a4 */ /* 0x000fe4000f8e0207 */
[----:B-1----:R-:W-:-:S12]  /*9b50*/  ULEA UR13, UR13, UR8, 0x18 ;  /* 0x000000080d0d7291 */ /* 0x002fd8000f8ec0ff */
.L_x_4217:
[----:B------:R-:W-:Y:S01]  /*9b60*/  LEA R0, R11, UR13, 0x2 ;  /* 0x0000000d0b007c11 */ /* 0x000fe2000f8e10ff */
[----:B------:R-:W-:Y:S01]  /*9b70*/  IMAD.U32 R3, RZ, RZ, UR5 ;  /* 0x00000005ff037e24 */ /* 0x000fe2000f8e00ff */
[----:B------:R-:W-:Y:S01]  /*9b80*/  SHF.R.S32.HI R3, RZ, 0x1f, R11 ;  /* 0x0000001fff037819 */ /* 0x000fe2000001140b */
[----:B------:R-:W-:Y:S01]  /*9b90*/  UMOV UR8, UR6 ;  /* 0x0000000600087c82 */ /* 0x000fe20008000000 */
[----:B------:R-:W-:Y:S01]  /*9ba0*/  MOV R2, UR4 ;  /* 0x0000000400027c02 */ /* 0x000fe20008000f00 */
[----:B-1----:R-:W1:Y:S01]  /*9bb0*/  LDS R13, [R0+0x2e10] ;  /* 0x002e1000000d7984 */ /* 0x002e620000000800 */
[----:B------:R-:W-:Y:S01]  /*9bc0*/  MOV R7, UR16 ;  /* 0x0000001000077c02 */ /* 0x000fe20008000f00 */
[C---:B--2---:R-:W-:Y:S01]  /*9bd0*/  IMAD R4, R3.reuse, R16, RZ ;  /* 0x0000001003047224 */ /* 0x044fe200078e02ff */
[----:B------:R-:W-:Y:S01]  /*9be0*/  MOV R6, R2 ;  /* 0x0000000200067202 */ /* 0x000fe20000000f00 */
[----:B------:R-:W2:Y:S01]  /*9bf0*/  LDS R15, [R0+0x3210] ;  /* 0x00321000000f7984 */ /* 0x000ea20000000800 */
[----:B------:R-:W-:-:S02]  /*9c00*/  IMAD R8, R3, UR20, RZ ;  /* 0x0000001403087c24 */ /* 0x000fc4000f8e02ff */
[----:B------:R-:W-:-:S04]  /*9c10*/  IMAD.WIDE.U32 R2, R11, R16, UR8 ;  /* 0x000000080b027e25 */ /* 0x000fc8000f8e0010 */
[C---:B------:R-:W-:Y:S01]  /*9c20*/  IMAD R5, R11.reuse, R17, R4 ;  /* 0x000000110b057224 */ /* 0x040fe200078e0204 */
        /* <DEDUP_REMOVED lines=8> */
[----:B0-----:R-:W-:-:S04]  /*9cb0*/  LEA R8, P1, R6, UR22, 0x2 ;  /* 0x0000001606087c11 */ /* 0x001fc8000f8210ff */
[----:B------:R-:W-:Y:S01]  /*9cc0*/  LEA.HI.X R9, R6, UR23, R3, 0x2, P1 ;  /* 0x0000001706097c11 */ /* 0x000fe200088f1403 */
[----:B-1----:R1:W-:Y:S04]  /*9cd0*/  REDG.E.ADD.F32.FTZ.RN.STRONG.GPU desc[UR34][R4.64], R13 ;  /* 0x0000000d040079a6 */ /* 0x0023e8000c12f322 */
[----:B--2---:R1:W-:Y:S02]  /*9ce0*/  REDG.E.ADD.F32.FTZ.RN.STRONG.GPU desc[UR34][R8.64], R15 ;  /* 0x0000000f080079a6 */ /* 0x0043e4000c12f322 */
[----:B------:R-:W-:Y:S05]  /*9cf0*/  @!P0 BRA `(.L_x_4217) ;  /* 0xfffffffc00988947 */ /* 0x000fea000383ffff */
[----:B------:R-:W-:Y:S05]  /*9d00*/  BSYNC.RECONVERGENT B0 ;  /* 0x0000000000007941 */ /* 0x000fea0003800200 */
.L_x_4216:
[----:B------:R-:W-:Y:S05]  /*9d10*/  EXIT ;  /* 0x000000000000794d */ /* 0x000fea0003800000 */
.L_x_4170:
[----:B------:R-:W-:Y:S01]  /*9d20*/  HFMA2 R242, -RZ, RZ, 0, 0 ;  /* 0x00000000fff27431 */ /* 0x000fe200000001ff */
[----:B------:R-:W-:Y:S01]  /*9d30*/  MOV R223, R215 ;  /* 0x000000d700df7202 */ /* 0x000fe20000000f00 */
[----:B------:R-:W-:Y:S01]  /*9d40*/  IMAD.MOV.U32 R225, RZ, RZ, 0x1 ;  /* 0x00000001ffe17424 */ /* 0x000fe200078e00ff */
[----:B------:R-:W-:-:S07]  /*9d50*/  MOV R6, 0xffffffff ;  /* 0xffffffff00067802 */ /* 0x000fce0000000f00 */
[----:B01---5:R-:W-:Y:S05]  /*9d60*/  WARPSYNC.COLLECTIVE R6, `(.L_x_4218) ;  /* 0x0000000006087348 */ /* 0x023fea0003c00000 */
[----:B------:R2:W3:Y:S02]  /*9d70*/  SHFL.UP P6, R5, R223, R225, R242 ;  /* 0x040000e1df057389 */ /* 0x0004e400000c00f2 */
[----:B0123-5:R-:W-:Y:S05]  /*9d80*/  ENDCOLLECTIVE ;  /* 0x000000000000791b */ /* 0x02ffea0003800000 */
.L_x_4218:
[----:B------:R-:W-:Y:S01]  /*9d90*/  MOV R223, R224 ;  /* 0x000000e000df7202 */ /* 0x000fe20000000f00 */
[----:B------:R-:W-:-:S07]  /*9da0*/  IMAD.MOV.U32 R4, RZ, RZ, R5 ;  /* 0x000000ffff047224 */ /* 0x000fce00078e0005 */
[----:B------:R-:W-:Y:S05]  /*9db0*/  WARPSYNC.COLLECTIVE R6, `(.L_x_4219) ;  /* 0x0000000006087348 */ /* 0x000fea0003c00000 */
[----:B------:R0:W1:Y:S02]  /*9dc0*/  SHFL.UP P6, R5, R223, R225, R242 ;  /* 0x040000e1df057389 */ /* 0x00006400000c00f2 */
[----:B01----:R-:W-:Y:S05]  /*9dd0*/  ENDCOLLECTIVE ;  /* 0x000000000000791b */ /* 0x003fea0003800000 */
.L_x_4219:
        /* <DEDUP_REMOVED lines=8> */
.L_x_4220:
[----:B------:R-:W-:Y:S02]  /*9e60*/  MOV R223, R226 ;  /* 0x000000e200df7202 */ /* 0x000fe40000000f00 */
[----:B------:R-:W-:-:S07]  /*9e70*/  MOV R4, R5 ;  /* 0x0000000500047202 */ /* 0x000fce0000000f00 */
[----:B------:R-:W-:Y:S05]  /*9e80*/  WARPSYNC.COLLECTIVE R6, `(.L_x_4221) ;  /* 0x0000000006087348 */ /* 0x000fea0003c00000 */
[----:B------:R0:W1:Y:S02]  /*9e90*/  SHFL.UP P6, R5, R223, R225, R242 ;  /* 0x040000e1df057389 */ /* 0x00006400000c00f2 */
[----:B01----:R-:W-:Y:S05]  /*9ea0*/  ENDCOLLECTIVE ;  /* 0x000000000000791b */ /* 0x003fea0003800000 */
.L_x_4221:
[----:B------:R-:W-:Y:S02]  /*9eb0*/  HFMA2 R225, -RZ, RZ, 0, 2.384185791015625e-07 ;  /* 0x00000004ffe17431 */ /* 0x000fe400000001ff */
[C---:B------:R-:W-:Y:S01]  /*9ec0*/  FFMA.FTZ R5, R215.reuse, R5, R226 ;  /* 0x00000005d7057223 */ /* 0x040fe200000100e2 */
[----:B------:R-:W-:-:S04]  /*9ed0*/  @P4 FMUL.FTZ R215, R215, R4 ;  /* 0x00000004d7d74220 */ /* 0x000fc80000410000 */
[----:B------:R-:W-:Y:S01]  /*9ee0*/  IMAD.MOV.U32 R223, RZ, RZ, R215 ;  /* 0x000000ffffdf7224 */ /* 0x000fe200078e00d7 */
[----:B------:R-:W-:-:S07]  /*9ef0*/  FSEL R228, R226, R5, !P4 ;  /* 0x00000005e2e47208 */ /* 0x000fce0006000000 */
[----:B------:R-:W-:Y:S05]  /*9f00*/  WARPSYNC.COLLECTIVE R6, `(.L_x_4222) ;  /* 0x0000000006087348 */ /* 0x000fea0003c00000 */
[----:B------:R0:W1:Y:S02]  /*9f10*/  SHFL.UP P6, R5, R223, R225, R242 ;  /* 0x040000e1df057389 */ /* 0x00006400000c00f2 */
[----:B01----:R-:W-:Y:S05]  /*9f20*/  ENDCOLLECTIVE ;  /* 0x000000000000791b */ /* 0x003fea0003800000 */
.L_x_4222:
[----:B------:R-:W-:Y:S01]  /*9f30*/  IMAD.MOV.U32 R223, RZ, RZ, R228 ;  /* 0x000000ffffdf7224 */ /* 0x000fe200078e00e4 */
[----:B------:R-:W-:-:S07]  /*9f40*/  MOV R4, R5 ;  /* 0x0000000500047202 */ /* 0x000fce0000000f00 */
[----:B------:R-:W-:Y:S05]  /*9f50*/  WARPSYNC.COLLECTIVE R6, `(.L_x_4223) ;  /* 0x0000000006087348 */ /* 0x000fea0003c00000 */
[----:B------:R0:W1:Y:S02]  /*9f60*/  SHFL.UP P6, R5, R223, R225, R242 ;  /* 0x040000e1df057389 */ /* 0x00006400000c00f2 */
[----:B01----:R-:W-:Y:S05]  /*9f70*/  ENDCOLLECTIVE ;  /* 0x000000000000791b */ /* 0x003fea0003800000 */
.L_x_4223:
        /* <DEDUP_REMOVED lines=8> */
.L_x_4224:
[----:B------:R-:W-:Y:S01]  /*a000*/  MOV R223, R224 ;  /* 0x000000e000df7202 */ /* 0x000fe20000000f00 */
[----:B------:R-:W-:-:S07]  /*a010*/  IMAD.MOV.U32 R4, RZ, RZ, R5 ;  /* 0x000000ffff047224 */ /* 0x000fce00078e0005 */
[----:B------:R-:W-:Y:S05]  /*a020*/  WARPSYNC.COLLECTIVE R6, `(.L_x_4225) ;  /* 0x0000000006087348 */ /* 0x000fea0003c00000 */
[----:B------:R0:W1:Y:S02]  /*a030*/  SHFL.UP P6, R5, R223, R225, R242 ;  /* 0x040000e1df057389 */ /* 0x00006400000c00f2 */
[----:B01----:R-:W-:Y:S05]  /*a040*/  ENDCOLLECTIVE ;  /* 0x000000000000791b */ /* 0x003fea0003800000 */
.L_x_4225:
        /* <DEDUP_REMOVED lines=8> */
.L_x_4226:
[----:B------:R-:W-:Y:S02]  /*a0d0*/  MOV R223, R4 ;  /* 0x0000000400df7202 */ /* 0x000fe40000000f00 */
[----:B------:R-:W-:-:S07]  /*a0e0*/  MOV R226, R5 ;  /* 0x0000000500e27202 */ /* 0x000fce0000000f00 */
[----:B------:R-:W-:Y:S05]  /*a0f0*/  WARPSYNC.COLLECTIVE R6, `(.L_x_4227) ;  /* 0x0000000006087348 */ /* 0x000fea0003c00000 */
[----:B------:R0:W1:Y:S02]  /*a100*/  SHFL.UP P6, R5, R223, R225, R242 ;  /* 0x040000e1df057389 */ /* 0x00006400000c00f2 */
[----:B01----:R-:W-:Y:S05]  /*a110*/  ENDCOLLECTIVE ;  /* 0x000000000000791b */ /* 0x003fea0003800000 */
.L_x_4227:
[----:B------:R-:W-:Y:S05]  /*a120*/  BRA `(.L_x_4228) ;  /* 0xffffffc000607947 */ /* 0x000fea000383ffff */
.L_x_4171:
[----:B------:R-:W-:Y:S01]  /*a130*/  HFMA2 R229, -RZ, RZ, 0, 1.847743988037109375e-06 ;  /* 0x0000001fffe57431 */ /* 0x000fe200000001ff */
[----:B------:R-:W-:Y:S01]  /*a140*/  BSSY B0, `(.L_x_4229) ;  /* 0x0000007000007945 */ /* 0x000fe20003800000 */
[----:B------:R-:W-:Y:S01]  /*a150*/  IMAD.MOV.U32 R240, RZ, RZ, R215 ;  /* 0x000000fffff07224 */ /* 0x000fe200078e00d7 */
[----:B------:R-:W-:Y:S01]  /*a160*/  MOV R7, 0x1f ;  /* 0x0000001f00077802 */ /* 0x000fe20000000f00 */
[----:B------:R-:W-:-:S07]  /*a170*/  IMAD.MOV.U32 R6, RZ, RZ, -0x1 ;  /* 0xffffffffff067424 */ /* 0x000fce00078e00ff */
[----:B01---5:R-:W-:Y:S05]  /*a180*/  WARPSYNC.COLLECTIVE R6, `(.L_x_4230) ;  /* 0x0000000006087348 */ /* 0x023fea0003c00000 */
[----:B------:R2:W3:Y:S02]  /*a190*/  SHFL.IDX P2, R5, R240, R229, R7 ;  /* 0x000000e5f0057389 */ /* 0x0004e40000040007 */
[----:B0123-5:R-:W-:Y:S05]  /*a1a0*/  ENDCOLLECTIVE ;  /* 0x000000000000791b */ /* 0x02ffea0003800000 */
.L_x_4230:
[----:B------:R-:W-:Y:S05]  /*a1b0*/  BSYNC B0 ;  /* 0x0000000000007941 */ /* 0x000fea0003800000 */
.L_x_4229:
[----:B------:R-:W-:Y:S05]  /*a1c0*/  BRA `(.L_x_4231) ;  /* 0xffffffc000507947 */ /* 0x000fea000383ffff */
.L_x_4172:
        /* <DEDUP_REMOVED lines=8> */
.L_x_4233:
[----:B------:R-:W-:Y:S05]  /*a250*/  BSYNC B0 ;  /* 0x0000000000007941 */ /* 0x000fea0003800000 */
.L_x_4232:
[----:B------:R-:W-:Y:S05]  /*a260*/  BRA `(.L_x_4234) ;  /* 0xffffffc000307947 */ /* 0x000fea000383ffff */
.L_x_4173:
[----:B------:R-:W-:Y:S01]  /*a270*/  HFMA2 R242, -RZ, RZ, 0, 0 ;  /* 0x00000000fff27431 */ /* 0x000fe200000001ff */
[----:B------:R-:W-:Y:S01]  /*a280*/  BSSY B0, `(.L_x_4235) ;  /* 0x0000007000007945 */ /* 0x000fe20003800000 */
[----:B------:R-:W-:Y:S01]  /*a290*/  MOV R223, R215 ;  /* 0x000000d700df7202 */ /* 0x000fe20000000f00 */
[----:B------:R-:W-:Y:S01]  /*a2a0*/  IMAD.MOV.U32 R225, RZ, RZ, 0x1 ;  /* 0x00000001ffe17424 */ /* 0x000fe200078e00ff */
[----:B------:R-:W-:-:S07]  /*a2b0*/  MOV R6, 0xffffffff ;  /* 0xffffffff00067802 */ /* 0x000fce0000000f00 */
[----:B01---5:R-:W-:Y:S05]  /*a2c0*/  WARPSYNC.COLLECTIVE R6, `(.L_x_4236) ;  /* 0x0000000006087348 */ /* 0x023fea0003c00000 */
[----:B------:R2:W3:Y:S02]  /*a2d0*/  SHFL.UP P6, R5, R223, R225, R242 ;  /* 0x040000e1df057389 */ /* 0x0004e400000c00f2 */
[----:B0123-5:R-:W-:Y:S05]  /*a2e0*/  ENDCOLLECTIVE ;  /* 0x000000000000791b */ /* 0x02ffea0003800000 */
.L_x_4236:
[----:B------:R-:W-:Y:S05]  /*a2f0*/  BSYNC B0 ;  /* 0x0000000000007941 */ /* 0x000fea0003800000 */
.L_x_4235:
[----:B------:R-:W-:Y:S01]  /*a300*/  HFMA2 R225, -RZ, RZ, 0, 5.9604644775390625e-08 ;  /* 0x00000001ffe17431 */ /* 0x000fe200000001ff */
[----:B------:R-:W-:Y:S01]  /*a310*/  MOV R223, R221 ;  /* 0x000000dd00df7202 */ /* 0x000fe20000000f00 */
[----:B------:R-:W-:Y:S01]  /*a320*/  IMAD.MOV.U32 R242, RZ, RZ, RZ ;  /* 0x000000fffff27224 */ /* 0x000fe200078e00ff */
[----:B------:R-:W-:Y:S01]  /*a330*/  MOV R6, 0xffffffff ;  /* 0xffffffff00067802 */ /* 0x000fe20000000f00 */
[----:B------:R-:W-:Y:S02]  /*a340*/  IMAD.MOV.U32 R215, RZ, RZ, R5 ;  /* 0x000000ffffd77224 */ /* 0x000fe400078e0005 */
[----:B------:R-:W-:Y:S02]  /*a350*/  HFMA2 R229, -RZ, RZ, 0, 0 ;  /* 0x00000000ffe57431 */ /* 0x000fe400000001ff */
[----:B------:R-:W-:Y:S01]  /*a360*/  IMAD.MOV.U32 R240, RZ, RZ, R2 ;  /* 0x000000fffff07224 */ /* 0x000fe200078e0002 */
[----:B------:R-:W-:-:S07]  /*a370*/  MOV R7, 0x1f ;  /* 0x0000001f00077802 */ /* 0x000fce0000000f00 */
[----:B------:R-:W-:Y:S05]  /*a380*/  WARPSYNC.COLLECTIVE R6, `(.L_x_4237) ;  /* 0x0000000006087348 */ /* 0x000fea0003c00000 */
[----:B------:R0:W1:Y:S02]  /*a390*/  SHFL.UP P6, R5, R223, R225, R242 ;  /* 0x040000e1df057389 */ /* 0x00006400000c00f2 */
[----:B01----:R-:W-:Y:S05]  /*a3a0*/  ENDCOLLECTIVE ;  /* 0x000000000000791b */ /* 0x003fea0003800000 */
.L_x_4237:
[----:B------:R-:W-:-:S07]  /*a3b0*/  MOV R224, R5 ;  /* 0x0000000500e07202 */ /* 0x000fce0000000f00 */
[----:B------:R-:W-:Y:S05]  /*a3c0*/  WARPSYNC.COLLECTIVE R6, `(.L_x_4238) ;  /* 0x0000000006087348 */ /* 0x000fea0003c00000 */
[----:B------:R0:W1:Y:S02]  /*a3d0*/  SHFL.IDX P2, R5, R240, R229, R7 ;  /* 0x000000e5f0057389 */ /* 0x0000640000040007 */
[----:B01----:R-:W-:Y:S05]  /*a3e0*/  ENDCOLLECTIVE ;  /* 0x000000000000791b */ /* 0x003fea0003800000 */
.L_x_4238:
[----:B------:R-:W-:Y:S01]  /*a3f0*/  MOV R240, R3 ;  /* 0x0000000300f07202 */ /* 0x000fe20000000f00 */
[----:B------:R-:W-:-:S07]  /*a400*/  IMAD.MOV.U32 R4, RZ, RZ, R5 ;  /* 0x000000ffff047224 */ /* 0x000fce00078e0005 */
[----:B------:R-:W-:Y:S05]  /*a410*/  WARPSYNC.COLLECTIVE R6, `(.L_x_4239) ;  /* 0x0000000006087348 */ /* 0x000fea0003c00000 */
[----:B------:R0:W1:Y:S02]  /*a420*/  SHFL.IDX P2, R5, R240, R229, R7 ;  /* 0x000000e5f0057389 */ /* 0x0000640000040007 */
[----:B01----:R-:W-:Y:S05]  /*a430*/  ENDCOLLECTIVE ;  /* 0x000000000000791b */ /* 0x003fea0003800000 */
.L_x_4239:
[----:B------:R-:W-:Y:S05]  /*a440*/  BRA `(.L_x_4240) ;  /* 0xffffffbc00d07947 */ /* 0x000fea000383ffff */
.L_x_4175:
[----:B------:R-:W-:Y:S01]  /*a450*/  HFMA2 R239, -RZ, RZ, 0, 1.847743988037109375e-06 ;  /* 0x0000001fffef7431 */ /* 0x000fe200000001ff */
[----:B------:R-:W-:Y:S01]  /*a460*/  MOV R237, R3 ;  /* 0x0000000300ed7202 */ /* 0x000fe20000000f00 */
[----:B------:R-:W-:Y:S01]  /*a470*/  IMAD.MOV.U32 R236, RZ, RZ, 0x1 ;  /* 0x00000001ffec7424 */ /* 0x000fe200078e00ff */
[----:B------:R-:W-:Y:S01]  /*a480*/  MOV R6, 0xffffffff ;  /* 0xffffffff00067802 */ /* 0x000fe20000000f00 */
[----:B------:R-:W-:Y:S02]  /*a490*/  IMAD.MOV.U32 R4, RZ, RZ, R5 ;  /* 0x000000ffff047224 */ /* 0x000fe400078e0005 */
[----:B------:R-:W-:-:S07]  /*a4a0*/  HFMA2 R229, -RZ, RZ, 0, 0 ;  /* 0x00000000ffe57431 */ /* 0x000fce00000001ff */
[----:B0-----:R-:W-:Y:S05]  /*a4b0*/  WARPSYNC.COLLECTIVE R6, `(.L_x_4241) ;  /* 0x0000000006087348 */ /* 0x001fea0003c00000 */
[----:B------:R1:W2:Y:S02]  /*a4c0*/  SHFL.DOWN P2, R234, R237, R236, R239 ;  /* 0x080000ecedea7389 */ /* 0x0002a400000400ef */
[----:B012---:R-:W-:Y:S05]  /*a4d0*/  ENDCOLLECTIVE ;  /* 0x000000000000791b */ /* 0x007fea0003800000 */
.L_x_4241:
[----:B------:R-:W-:Y:S01]  /*a4e0*/  MOV R237, R5 ;  /* 0x0000000500ed7202 */ /* 0x000fe20000000f00 */
[----:B------:R-:W-:-:S07]  /*a4f0*/  IMAD.MOV.U32 R232, RZ, RZ, R234 ;  /* 0x000000ffffe87224 */ /* 0x000fce00078e00ea */
[----:B------:R-:W-:Y:S05]  /*a500*/  WARPSYNC.COLLECTIVE R6, `(.L_x_4242) ;  /* 0x0000000006087348 */ /* 0x000fea0003c00000 */
[----:B------:R0:W1:Y:S02]  /*a510*/  SHFL.DOWN P2, R234, R237, R236, R239 ;  /* 0x080000ecedea7389 */ /* 0x00006400000400ef */
[----:B01----:R-:W-:Y:S05]  /*a520*/  ENDCOLLECTIVE ;  /* 0x000000000000791b */ /* 0x003fea0003800000 */
.L_x_4242:
[----:B------:R-:W-:Y:S01]  /*a530*/  @P0 FMUL.FTZ R232, R232, R3 ;  /* 0x00000003e8e80220 */ /* 0x000fe20000410000 */
[----:B------:R-:W-:Y:S01]  /*a540*/  HFMA2 R236, -RZ, RZ, 0, 1.1920928955078125e-07 ;  /* 0x00000002ffec7431 */ /* 0x000fe200000001ff */
[----:B------:R-:W-:-:S05]  /*a550*/  MOV R7, R234 ;  /* 0x000000ea00077202 */ /* 0x000fca0000000f00 */
[----:B------:R-:W-:Y:S01]  /*a560*/  @P0 FFMA.FTZ R7, R3, R7, R4 ;  /* 0x0000000703070223 */ /* 0x000fe20000010004 */
[----:B------:R-:W-:-:S04]  /*a570*/  @P0 MOV R3, R232 ;  /* 0x000000e800030202 */ /* 0x000fc80000000f00 */
[----:B------:R-:W-:Y:S01]  /*a580*/  @P0 MOV R4, R7 ;  /* 0x0000000700040202 */ /* 0x000fe20000000f00 */
[----:B------:R-:W-:Y:S01]  /*a590*/  IMAD.MOV.U32 R237, RZ, RZ, R3 ;  /* 0x000000ffffed7224 */ /* 0x000fe200078e0003 */
[----:B------:R-:W-:-:S13]  /*a5a0*/  ISETP.GT.U32.AND P0, PT, R201, 0x1d, PT ;  /* 0x0000001dc900780c */ /* 0x000fda0003f04070 */
[----:B------:R-:W-:Y:S05]  /*a5b0*/  WARPSYNC.COLLECTIVE R6, `(.L_x_4243) ;  /* 0x0000000006087348 */ /* 0x000fea0003c00000 */
[----:B------:R0:W1:Y:S02]  /*a5c0*/  SHFL.DOWN P2, R234, R237, R236, R239 ;  /* 0x080000ecedea7389 */ /* 0x00006400000400ef */
[----:B01----:R-:W-:Y:S05]  /*a5d0*/  ENDCOLLECTIVE ;  /* 0x000000000000791b */ /* 0x003fea0003800000 */
.L_x_4243:
[----:B------:R-:W-:Y:S01]  /*a5e0*/  IMAD.MOV.U32 R237, RZ, RZ, R4 ;  /* 0x000000ffffed7224 */ /* 0x000fe200078e0004 */
[----:B------:R-:W-:-:S07]  /*a5f0*/  MOV R232, R234 ;  /* 0x000000ea00e87202 */ /* 0x000fce0000000f00 */
[----:B------:R-:W-:Y:S05]  /*a600*/  WARPSYNC.COLLECTIVE R6, `(.L_x_4244) ;  /* 0x0000000006087348 */ /* 0x000fea0003c00000 */
[----:B------:R0:W1:Y:S02]  /*a610*/  SHFL.DOWN P2, R234, R237, R236, R239 ;  /* 0x080000ecedea7389 */ /* 0x00006400000400ef */
[----:B01----:R-:W-:Y:S05]  /*a620*/  ENDCOLLECTIVE ;  /* 0x000000000000791b */ /* 0x003fea0003800000 */
.L_x_4244:
[----:B------:R-:W-:Y:S01]  /*a630*/  @!P0 FMUL.FTZ R232, R3, R232 ;  /* 0x000000e803e88220 */ /* 0x000fe20000410000 */
[----:B------:R-:W-:Y:S01]  /*a640*/  HFMA2 R236, -RZ, RZ, 0, 2.384185791015625e-07 ;  /* 0x00000004ffec7431 */ /* 0x000fe200000001ff */
[----:B------:R-:W-:-:S05]  /*a650*/  MOV R7, R234 ;  /* 0x000000ea00077202 */ /* 0x000fca0000000f00 */
[----:B------:R-:W-:Y:S01]  /*a660*/  @!P0 FFMA.FTZ R7, R3, R7, R4 ;  /* 0x0000000703078223 */ /* 0x000fe20000010004 */
[----:B------:R-:W-:-:S04]  /*a670*/  @!P0 IMAD.MOV.U32 R3, RZ, RZ, R232 ;  /* 0x000000ffff038224 */ /* 0x000fc800078e00e8 */
[----:B------:R-:W-:Y:S01]  /*a680*/  @!P0 MOV R4, R7 ;  /* 0x0000000700048202 */ /* 0x000fe20000000f00 */
[----:B------:R-:W-:Y:S01]  /*a690*/  IMAD.MOV.U32 R7, RZ, RZ, 0x1f ;  /* 0x0000001fff077424 */ /* 0x000fe200078e00ff */
[----:B------:R-:W-:Y:S02]  /*a6a0*/  MOV R237, R3 ;  /* 0x0000000300ed7202 */ /* 0x000fe40000000f00 */
[----:B------:R-:W-:-:S13]  /*a6b0*/  ISETP.GT.U32.AND P0, PT, R201, 0x1b, PT ;  /* 0x0000001bc900780c */ /* 0x000fda0003f04070 */
[----:B------:R-:W-:Y:S05]  /*a6c0*/  WARPSYNC.COLLECTIVE R6, `(.L_x_4245) ;  /* 0x0000000006087348 */ /* 0x000fea0003c00000 */
[----:B------:R0:W1:Y:S02]  /*a6d0*/  SHFL.DOWN P2, R234, R237, R236, R239 ;  /* 0x080000ecedea7389 */ /* 0x00006400000400ef */
[----:B01----:R-:W-:Y:S05]  /*a6e0*/  ENDCOLLECTIVE ;  /* 0x000000000000791b */ /* 0x003fea0003800000 */
.L_x_4245:
[----:B------:R-:W-:Y:S01]  /*a6f0*/  MOV R237, R4 ;  /* 0x0000000400ed7202 */ /* 0x000fe20000000f00 */
[----:B------:R-:W-:-:S07]  /*a700*/  IMAD.MOV.U32 R232, RZ, RZ, R234 ;  /* 0x000000ffffe87224 */ /* 0x000fce00078e00ea */
[----:B------:R-:W-:Y:S05]  /*a710*/  WARPSYNC.COLLECTIVE R6, `(.L_x_4246) ;  /* 0x0000000006087348 */ /* 0x000fea0003c00000 */
[----:B------:R0:W1:Y:S02]  /*a720*/  SHFL.DOWN P2, R234, R237, R236, R239 ;  /* 0x080000ecedea7389 */ /* 0x00006400000400ef */
[----:B01----:R-:W-:Y:S05]  /*a730*/  ENDCOLLECTIVE ;  /* 0x000000000000791b */ /* 0x003fea0003800000 */
.L_x_4246:
[----:B------:R-:W-:Y:S01]  /*a740*/  @!P0 FMUL.FTZ R232, R3, R232 ;  /* 0x000000e803e88220 */ /* 0x000fe20000410000 */
[----:B------:R-:W-:Y:S01]  /*a750*/  IMAD.MOV.U32 R236, RZ, RZ, 0x8 ;  /* 0x00000008ffec7424 */ /* 0x000fe200078e00ff */
        /* <DEDUP_REMOVED lines=9> */
.L_x_4247:
[----:B------:R-:W-:Y:S02]  /*a7f0*/  MOV R237, R4 ;  /* 0x0000000400ed7202 */ /* 0x000fe40000000f00 */
[----:B------:R-:W-:-:S07]  /*a800*/  MOV R232, R234 ;  /* 0x000000ea00e87202 */ /* 0x000fce0000000f00 */
[----:B------:R-:W-:Y:S05]  /*a810*/  WARPSYNC.COLLECTIVE R6, `(.L_x_4248) ;  /* 0x0000000006087348 */ /* 0x000fea0003c00000 */
[----:B------:R0:W1:Y:S02]  /*a820*/  SHFL.DOWN P2, R234, R237, R236, R239 ;  /* 0x080000ecedea7389 */ /* 0x00006400000400ef */
[----:B01----:R-:W-:Y:S05]  /*a830*/  ENDCOLLECTIVE ;  /* 0x000000000000791b */ /* 0x003fea0003800000 */
.L_x_4248:
[----:B------:R-:W-:Y:S01]  /*a840*/  @!P0 FMUL.FTZ R232, R3, R232 ;  /* 0x000000e803e88220 */ /* 0x000fe20000410000 */
[----:B------:R-:W-:Y:S02]  /*a850*/  HFMA2 R236, -RZ, RZ, 0, 9.5367431640625e-07 ;  /* 0x00000010ffec7431 */ /* 0x000fe400000001ff */
        /* <DEDUP_REMOVED lines=9> */
.L_x_4249:
[----:B------:R-:W-:Y:S01]  /*a8f0*/  IMAD.MOV.U32 R237, RZ, RZ, R4 ;  /* 0x000000ffffed7224 */ /* 0x000fe200078e0004 */
[----:B------:R-:W-:-:S07]  /*a900*/  MOV R232, R234 ;  /* 0x000000ea00e87202 */ /* 0x000fce0000000f00 */
[----:B------:R-:W-:Y:S05]  /*a910*/  WARPSYNC.COLLECTIVE R6, `(.L_x_4250) ;  /* 0x0000000006087348 */ /* 0x000fea0003c00000 */
[----:B------:R0:W1:Y:S02]  /*a920*/  SHFL.DOWN P2, R234, R237, R236, R239 ;  /* 0x080000ecedea7389 */ /* 0x00006400000400ef */
[----:B01----:R-:W-:Y:S05]  /*a930*/  ENDCOLLECTIVE ;  /* 0x000000000000791b */ /* 0x003fea0003800000 */
.L_x_4250:
[----:B------:R-:W-:Y:S01]  /*a940*/  @!P0 FMUL.FTZ R232, R3, R232 ;  /* 0x000000e803e88220 */ /* 0x000fe20000410000 */
[----:B------:R-:W-:Y:S01]  /*a950*/  HFMA2 R236, -RZ, RZ, 0, 5.9604644775390625e-08 ;  /* 0x00000001ffec7431 */ /* 0x000fe200000001ff */
[----:B------:R-:W-:-:S05]  /*a960*/  MOV R5, R234 ;  /* 0x000000ea00057202 */ /* 0x000fca0000000f00 */
[----:B------:R-:W-:Y:S01]  /*a970*/  @!P0 FFMA.FTZ R5, R3, R5, R4 ;  /* 0x0000000503058223 */ /* 0x000fe20000010004 */
[----:B------:R-:W-:-:S04]  /*a980*/  @!P0 IMAD.MOV.U32 R3, RZ, RZ, R232 ;  /* 0x000000ffff038224 */ /* 0x000fc800078e00e8 */
[----:B------:R-:W-:Y:S02]  /*a990*/  @!P0 MOV R4, R5 ;  /* 0x0000000500048202 */ /* 0x000fe40000000f00 */
[-C--:B------:R-:W-:Y:S02]  /*a9a0*/  MOV R240, R3.reuse ;  /* 0x0000000300f07202 */ /* 0x080fe40000000f00 */
[----:B------:R-:W-:Y:S02]  /*a9b0*/  MOV R237, R3 ;  /* 0x0000000300ed7202 */ /* 0x000fe40000000f00 */
[----:B------:R-:W-:-:S13]  /*a9c0*/  ISETP.NE.AND P0, PT, R143, 0x1f, PT ;  /* 0x0000001f8f00780c */ /* 0x000fda0003f05270 */
[----:B------:R-:W-:Y:S05]  /*a9d0*/  WARPSYNC.COLLECTIVE R6, `(.L_x_4251) ;  /* 0x0000000006087348 */ /* 0x000fea0003c00000 */
[----:B------:R0:W1:Y:S02]  /*a9e0*/  SHFL.IDX P2, R5, R240, R229, R7 ;  /* 0x000000e5f0057389 */ /* 0x0000640000040007 */
[----:B01----:R-:W-:Y:S05]  /*a9f0*/  ENDCOLLECTIVE ;  /* 0x000000000000791b */ /* 0x003fea0003800000 */
.L_x_4251:
[----:B------:R-:W-:Y:S02]  /*aa00*/  MOV R240, R4 ;  /* 0x0000000400f07202 */ /* 0x000fe40000000f00 */
[----:B------:R-:W-:-:S07]  /*aa10*/  MOV R231, R5 ;  /* 0x0000000500e77202 */ /* 0x000fce0000000f00 */
[----:B------:R-:W-:Y:S05]  /*aa20*/  WARPSYNC.COLLECTIVE R6, `(.L_x_4252) ;  /* 0x0000000006087348 */ /* 0x000fea0003c00000 */
[----:B------:R0:W1:Y:S02]  /*aa30*/  SHFL.IDX P2, R5, R240, R229, R7 ;  /* 0x000000e5f0057389 */ /* 0x0000640000040007 */
[----:B01----:R-:W-:Y:S05]  /*aa40*/  ENDCOLLECTIVE ;  /* 0x000000000000791b */ /* 0x003fea0003800000 */
.L_x_4252:
[----:B------:R-:W-:Y:S05]  /*aa50*/  WARPSYNC.COLLECTIVE R6, `(.L_x_4253) ;  /* 0x0000000006087348 */ /* 0x000fea0003c00000 */
[----:B------:R0:W1:Y:S02]  /*aa60*/  SHFL.DOWN P2, R234, R237, R236, R239 ;  /* 0x080000ecedea7389 */ /* 0x00006400000400ef */
[----:B01----:R-:W-:Y:S05]  /*aa70*/  ENDCOLLECTIVE ;  /* 0x000000000000791b */ /* 0x003fea0003800000 */
.L_x_4253:
[----:B------:R-:W-:Y:S02]  /*aa80*/  MOV R240, R10 ;  /* 0x0000000a00f07202 */ /* 0x000fe40000000f00 */
[----:B------:R-:W-:Y:S01]  /*aa90*/  MOV R237, R4 ;  /* 0x0000000400ed7202 */ /* 0x000fe20000000f00 */
[----:B------:R-:W-:Y:S02]  /*aaa0*/  IMAD.MOV.U32 R232, RZ, RZ, R5 ;  /* 0x000000ffffe87224 */ /* 0x000fe400078e0005 */
[----:B------:R-:W-:Y:S02]  /*aab0*/  IMAD.MOV.U32 R233, RZ, RZ, R234 ;  /* 0x000000ffffe97224 */ /* 0x000fe400078e00ea */
[----:B------:R-:W-:-:S07]  /*aac0*/  FFMA.FTZ R232, R11, R231, R232 ;  /* 0x000000e70be87223 */ /* 0x000fce00000100e8 */
[----:B------:R-:W-:Y:S05]  /*aad0*/  WARPSYNC.COLLECTIVE R6, `(.L_x_4254) ;  /* 0x0000000006087348 */ /* 0x000fea0003c00000 */
[----:B------:R0:W1:Y:S02]  /*aae0*/  SHFL.DOWN P2, R234, R237, R236, R239 ;  /* 0x080000ecedea7389 */ /* 0x00006400000400ef */
[----:B01----:R-:W-:Y:S05]  /*aaf0*/  ENDCOLLECTIVE ;  /* 0x000000000000791b */ /* 0x003fea0003800000 */
.L_x_4254:
[----:B------:R-:W-:-:S07]  /*ab00*/  FMUL.FTZ R231, R10, R231 ;  /* 0x000000e70ae77220 */ /* 0x000fce0000410000 */
[----:B------:R-:W-:Y:S05]  /*ab10*/  WARPSYNC.COLLECTIVE R6, `(.L_x_4255) ;  /* 0x0000000006087348 */ /* 0x000fea0003c00000 */
[----:B------:R0:W1:Y:S02]  /*ab20*/  SHFL.IDX P2, R5, R240, R229, R7 ;  /* 0x000000e5f0057389 */ /* 0x0000640000040007 */
[----:B01----:R-:W-:Y:S05]  /*ab30*/  ENDCOLLECTIVE ;  /* 0x000000000000791b */ /* 0x003fea0003800000 */
.L_x_4255:
[----:B------:R-:W-:Y:S01]  /*ab40*/  MOV R240, R11 ;  /* 0x0000000b00f07202 */ /* 0x000fe20000000f00 */
[----:B------:R-:W-:-:S07]  /*ab50*/  IMAD.MOV.U32 R235, RZ, RZ, R5 ;  /* 0x000000ffffeb7224 */ /* 0x000fce00078e0005 */
[----:B------:R-:W-:Y:S05]  /*ab60*/  WARPSYNC.COLLECTIVE R6, `(.L_x_4256) ;  /* 0x0000000006087348 */ /* 0x000fea0003c00000 */
[----:B------:R0:W1:Y:S02]  /*ab70*/  SHFL.IDX P2, R5, R240, R229, R7 ;  /* 0x000000e5f0057389 */ /* 0x0000640000040007 */
[----:B01----:R-:W-:Y:S05]  /*ab80*/  ENDCOLLECTIVE ;  /* 0x000000000000791b */ /* 0x003fea0003800000 */
.L_x_4256:
[----:B------:R-:W-:Y:S01]  /*ab90*/  MOV R236, R5 ;  /* 0x0000000500ec7202 */ /* 0x000fe20000000f00 */
[----:B------:R-:W-:Y:S06]  /*aba0*/  BRA `(.L_x_4257) ;  /* 0xffffffbc00e07947 */ /* 0x000fec000383ffff */
.L_x_4258:
        /* <DEDUP_REMOVED lines=13> */
.L_x_10449:


//--------------------- .text._Z25selective_scan_bwd_kernelI32Selective_Scan_bwd_kernel_traitsILi64ELi16ELb0ELb1ELb0ELb1ELb0EN3c108BFloat16EfEEv12SSMParamsBwd --------------------------
	.section	.text._Z25selective_scan_bwd_kernelI32Selective_Scan_bwd_kernel_traitsILi64ELi16ELb0ELb1ELb0ELb1ELb0EN3c108BFloat16EfEEv12SSMParamsBwd,"ax",@progbits
	.align	128
        .global         _Z25selective_scan_bwd_kernelI32Selective_Scan_bwd_kernel_traitsILi64ELi16ELb0ELb1ELb0ELb1ELb0EN3c108BFloat16EfEEv12SSMParamsBwd
        .type           _Z25selective_scan_bwd_kernelI32Selective_Scan_bwd_kernel_traitsILi64ELi16ELb0ELb1ELb0ELb1ELb0EN3c108BFloat16EfEEv12SSMParamsBwd,@function
        .size           _Z25selective_scan_bwd_kernelI32Selective_Scan_bwd_kernel_traitsILi64ELi16ELb0ELb1ELb0ELb1ELb0EN3c108BFloat16EfEEv12SSMParamsBwd,(.L_x_10450 - _Z25selective_scan_bwd_kernelI32Selective_Scan_bwd_kernel_traitsILi64ELi16ELb0ELb1ELb0ELb1ELb0EN3c108BFloat16EfEEv12SSMParamsBwd)
        .other          _Z25selective_scan_bwd_kernelI32Selective_Scan_bwd_kernel_traitsILi64ELi16ELb0ELb1ELb0ELb1ELb0EN3c108BFloat16EfEEv12SSMParamsBwd,@"STO_CUDA_ENTRY STV_DEFAULT"
_Z25selective_scan_bwd_kernelI32Selective_Scan_bwd_kernel_traitsILi64ELi16ELb0ELb1ELb0ELb1ELb0EN3c108BFloat16EfEEv12SSMParamsBwd:
.text._Z25selective_scan_bwd_kernelI32Selective_Scan_bwd_kernel_traitsILi64ELi16ELb0ELb1ELb0ELb1ELb0EN3c108BFloat16EfEEv12SSMParamsBwd:
[----:B------:R-:W-:Y:S01]  /*0000*/  LDC R1, c[0x0][0x37c] ;  /* 0x0000df00ff017b82 */ /* 0x000fe20000000800 */
[----:B------:R-:W0:Y:S07]  /*0010*/  LDCU.64 UR4, c[0x0][0x470] ;  /* 0x00008e00ff0477ac */ /* 0x000e2e0008000a00 */
[----:B------:R-:W1:Y:S01]  /*0020*/  S2UR UR7, SR_CTAID.Y ;  /* 0x00000000000779c3 */ /* 0x000e620000002600 */
[----:B------:R-:W2:Y:S01]  /*0030*/  LDCU.64 UR26, c[0x0][0x358] ;  /* 0x00006b00ff1a77ac */ /* 0x000ea20008000a00 */
[----:B------:R-:W3:Y:S01]  /*0040*/  LDCU UR33, c[0x0][0x398] ;  /* 0x00007300ff2177ac */ /* 0x000ee20008000800 */
[----:B------:R-:W4:Y:S01]  /*0050*/  LDCU.64 UR8, c[0x0][0x458] ;  /* 0x00008b00ff0877ac */ /* 0x000f220008000a00 */
[----:B------:R-:W-:-:S04]  /*0060*/  HFMA2 R151, -RZ, RZ, 0, 0 ;  /* 0x00000000ff977431 */ /* 0x000fc800000001ff */
[----:B------:R-:W2:Y:S01]  /*0070*/  S2UR UR32, SR_CTAID.X ;  /* 0x00000000002079c3 */ /* 0x000ea20000002500 */
[----:B------:R-:W2:Y:S01]  /*0080*/  LDCU.128 UR12, c[0x0][0x3f0] ;  /* 0x00007e00ff0c77ac */ /* 0x000ea20008000c00 */
[----:B0-----:R-:W-:Y:S01]  /*0090*/  UISETP.NE.U32.AND UP0, UPT, UR4, URZ, UPT ;  /* 0x000000ff0400728c */ /* 0x001fe2000bf05070 */
[----:B------:R-:W0:Y:S03]  /*00a0*/  LDCU.64 UR30, c[0x0][0x480] ;  /* 0x00009000ff1e77ac */ /* 0x000e260008000a00 */
[----:B------:R-:W-:Y:S01]  /*00b0*/  UISETP.NE.AND.EX UP0, UPT, UR5, URZ, UPT, UP0 ;  /* 0x000000ff0500728c */ /* 0x000fe2000bf05300 */
[----:B---3--:R-:W-:Y:S01]  /*00c0*/  MOV R0, UR33 ;  /* 0x0000002100007c02 */ /* 0x008fe20008000f00 */
[----:B------:R-:W3:Y:S04]  /*00d0*/  LDCU.64 UR20, c[0x0][0x498] ;  /* 0x00009300ff1477ac */ /* 0x000ee80008000a00 */
[----:B------:R-:W-:Y:S01]  /*00e0*/  PLOP3.LUT P1, PT, PT, PT, UP0, 0x80, 0x8 ;  /* 0x000000000008781c */ /* 0x000fe20003f2f008 */
[----:B----4-:R-:W-:Y:S01]  /*00f0*/  UISETP.NE.U32.AND UP1, UPT, UR8, URZ, UPT ;  /* 0x000000ff0800728c */ /* 0x010fe2000bf25070 */
[----:B------:R-:W4:Y:S03]  /*0100*/  LDCU UR36, c[0x0][0x394] ;  /* 0x00007280ff2477ac */ /* 0x000f260008000800 */
[----:B-1----:R-:W-:Y:S01]  /*0110*/  @UP0 ULEA UR4, UP2, UR7, UR4, 0x2 ;  /* 0x0000000407040291 */ /* 0x002fe2000f8410ff */
[----:B------:R-:W1:Y:S03]  /*0120*/  LDCU.64 UR28, c[0x0][0x3b0] ;  /* 0x00007600ff1c77ac */ /* 0x000e660008000a00 */
[----:B------:R-:W-:-:S02]  /*0130*/  @UP0 ULEA.HI.X UR5, UR7, UR5, URZ, 0x2, UP2 ;  /* 0x0000000507050291 */ /* 0x000fc400090f14ff */
[----:B------:R-:W-:Y:S01]  /*0140*/  MOV R4, UR4 ;  /* 0x0000000400047c02 */ /* 0x000fe20008000f00 */
[----:B------:R-:W-:Y:S01]  /*0150*/  UISETP.NE.AND.EX UP0, UPT, UR9, URZ, UPT, UP1 ;  /* 0x000000ff0900728c */ /* 0x000fe2000bf05310 */
[----:B------:R-:W1:Y:S02]  /*0160*/  LDCU.64 UR24, c[0x0][0x4a0] ;  /* 0x00009400ff1877ac */ /* 0x000e640008000a00 */
[----:B------:R-:W-:Y:S01]  /*0170*/  MOV R5, UR5 ;  /* 0x0000000500057c02 */ /* 0x000fe20008000f00 */
[----:B------:R-:W1:Y:S04]  /*0180*/  LDCU.64 UR34, c[0x0][0x528] ;  /* 0x0000a500ff2277ac */ /* 0x000e680008000a00 */
[----:B--2---:R2:W4:Y:S01]  /*0190*/  @P1 LDG.E R6, desc[UR26][R4.64] ;  /* 0x0000001a04061981 */ /* 0x004522000c1e1900 */
[----:B------:R-:W-:-:S02]  /*01a0*/  IABS R7, R0 ;  /* 0x0000000000077213 */ /* 0x000fc40000000000 */
[----:B------:R-:W-:Y:S02]  /*01b0*/  @UP0 ULEA UR4, UP1, UR7, UR8, 0x2 ;  /* 0x0000000807040291 */ /* 0x000fe4000f8210ff */
[----:B------:R-:W0:Y:S08]  /*01c0*/  I2F.RP R0, R7 ;  /* 0x0000000700007306 */ /* 0x000e300000209400 */
[----:B0-----:R-:W2:Y:S01]  /*01d0*/  MUFU.RCP R0, R0 ;  /* 0x0000000000007308 */ /* 0x001ea20000001000 */
[----:B------:R-:W-:Y:S01]  /*01e0*/  PLOP3.LUT P0, PT, PT, PT, UP0, 0x80, 0x8 ;  /* 0x000000000008781c */ /* 0x000fe20003f0f008 */
[----:B------:R-:W-:Y:S01]  /*01f0*/  @UP0 ULEA.HI.X UR5, UR7, UR9, URZ, 0x2, UP1 ;  /* 0x0000000907050291 */ /* 0x000fe200088f14ff */
[----:B------:R-:W-:Y:S01]  /*0200*/  IMAD.U32 R2, RZ, RZ, UR4 ;  /* 0x00000004ff027e24 */ /* 0x000fe2000f8e00ff */
[----:B------:R-:W-:Y:S01]  /*0210*/  IABS R8, UR7 ;  /* 0x0000000700087c13 */ /* 0x000fe20008000000 */
[----:B------:R-:W0:Y:S01]  /*0220*/  LDCU.128 UR8, c[0x0][0x400] ;  /* 0x00008000ff0877ac */ /* 0x000e220008000c00 */
[----:B--2---:R-:W-:-:S04]  /*0230*/  IADD3 R4, PT, PT, R0, 0xffffffe, RZ ;  /* 0x0ffffffe00047810 */ /* 0x004fc80007ffe0ff */
[----:B------:R2:W3:Y:S01]  /*0240*/  F2I.FTZ.U32.TRUNC.NTZ R5, R4 ;  /* 0x0000000400057305 */ /* 0x0004e2000021f000 */
[----:B------:R-:W-:-:S05]  /*0250*/  MOV R3, UR5 ;  /* 0x0000000500037c02 */ /* 0x000fca0008000f00 */
[----:B------:R1:W5:Y:S01]  /*0260*/  @P0 LDG.E R151, desc[UR26][R2.64] ;  /* 0x0000001a02970981 */ /* 0x000362000c1e1900 */
[----:B--2---:R-:W-:-:S05]  /*0270*/  IMAD.MOV.U32 R4, RZ, RZ, RZ ;  /* 0x000000ffff047224 */ /* 0x004fca00078e00ff */
[----:B------:R-:W-:Y:S02]  /*0280*/  R2UR UR4, R4 ;  /* 0x00000000040472ca */ /* 0x000fe400000e0000 */
[----:B---3--:R-:W-:Y:S02]  /*0290*/  R2UR UR5, R5 ;  /* 0x00000000050572ca */ /* 0x008fe400000e0000 */
[----:B-1----:R-:W-:-:S05]  /*02a0*/  IADD3 R2, PT, PT, RZ, -R5, RZ ;  /* 0x80000005ff027210 */ /* 0x002fca0007ffe0ff */
[----:B------:R-:W-:Y:S01]  /*02b0*/  IMAD R3, R2, R7, RZ ;  /* 0x0000000702037224 */ /* 0x000fe200078e02ff */
[----:B------:R-:W-:-:S05]  /*02c0*/  MOV R2, R8 ;  /* 0x0000000800027202 */ /* 0x000fca0000000f00 */
[----:B------:R-:W-:Y:S01]  /*02d0*/  IMAD.HI.U32 R3, R5, R3, UR4 ;  /* 0x0000000405037e27 */ /* 0x000fe2000f8e0003 */
[----:B------:R-:W-:-:S04]  /*02e0*/  R2UR UR18, R2 ;  /* 0x00000000021272ca */ /* 0x000fc800000e0000 */
[----:B------:R-:W-:-:S13]  /*02f0*/  R2UR UR4, R3 ;  /* 0x00000000030472ca */ /* 0x000fda00000e0000 */
[----:B------:R-:W-:-:S07]  /*0300*/  UIMAD.WIDE.U32 UR4, UR4, UR18, URZ ;  /* 0x00000012040472a5 */ /* 0x000fce000f8e00ff */
[----:B------:R-:W-:Y:S02]  /*0310*/  UMOV UR6, UR5 ;  /* 0x0000000500067c82 */ /* 0x000fe40008000000 */
[----:B------:R-:W-:-:S05]  /*0320*/  IADD3 R0, PT, PT, RZ, -UR6, RZ ;  /* 0x80000006ff007c10 */ /* 0x000fca000fffe0ff */
[----:B------:R-:W-:-:S05]  /*0330*/  IMAD R0, R7, R0, UR18 ;  /* 0x0000001207007e24 */ /* 0x000fca000f8e0200 */
[----:B------:R-:W-:-:S13]  /*0340*/  ISETP.GT.U32.AND P0, PT, R7, R0, PT ;  /* 0x000000000700720c */ /* 0x000fda0003f04070 */
[----:B------:R-:W-:Y:S01]  /*0350*/  VOTEU.ANY UP1, P0 ;  /* 0x0000000000ff7886 */ /* 0x000fe20000020100 */
[----:B------:R-:W-:Y:S01]  /*0360*/  PLOP3.LUT P0, PT, PT, PT, UP1, 0x80, 0x8 ;  /* 0x000000000008781c */ /* 0x000fe20003f0f018 */
[----:B0-----:R-:W-:-:S04]  /*0370*/  UIMAD.WIDE.U32 UR16, UR32, UR8, URZ ;  /* 0x00000008201072a5 */ /* 0x001fc8000f8e00ff */
[----:B------:R-:W-:-:S08]  /*0380*/  UIMAD UR17, UR32, UR9, UR17 ;  /* 0x00000009201172a4 */ /* 0x000fd0000f8e0211 */
[----:B------:R-:W-:Y:S01]  /*0390*/  @!P0 IMAD.IADD R0, R0, 0x1, -R7 ;  /* 0x0000000100008824 */ /* 0x000fe200078e0a07 */
[----:B------:R-:W-:Y:S02]  /*03a0*/  UIMAD.WIDE.U32 UR18, UR7, UR10, UR16 ;  /* 0x0000000a071272a5 */ /* 0x000fe4000f8e0010 */
[----:B------:R-:W-:Y:S02]  /*03b0*/  UIMAD.WIDE.U32 UR4, UR32, UR12, URZ ;  /* 0x0000000c200472a5 */ /* 0x000fe4000f8e00ff */
[----:B------:R-:W-:Y:S01]  /*03c0*/  ISETP.GE.U32.AND P0, PT, R0, R7, PT ;  /* 0x000000070000720c */ /* 0x000fe20003f06070 */
[----:B------:R-:W-:Y:S02]  /*03d0*/  UIMAD UR22, UR7, UR11, UR19 ;  /* 0x0000000b071672a4 */ /* 0x000fe4000f8e0213 */
[----:B------:R-:W-:Y:S01]  /*03e0*/  UISETP.NE.U32.AND UP0, UPT, UR30, URZ, UPT ;  /* 0x000000ff1e00728c */ /* 0x000fe2000bf05070 */
[----:B------:R-:W0:Y:S01]  /*03f0*/  LDCU.128 UR8, c[0x0][0x460] ;  /* 0x00008c00ff0877ac */ /* 0x000e220008000c00 */
[----:B------:R-:W-:-:S02]  /*0400*/  UIMAD UR5, UR32, UR13, UR5 ;  /* 0x0000000d200572a4 */ /* 0x000fc4000f8e0205 */
[----:B------:R-:W-:Y:S02]  /*0410*/  ULOP3.LUT UR19, UR7, UR33, URZ, 0x3c, !UPT ;  /* 0x0000002107137292 */ /* 0x000fe4000f8e3cff */
[----:B------:R-:W-:Y:S02]  /*0420*/  @!UP1 UIADD3 UR6, UPT, UPT, UR6, 0x1, URZ ;  /* 0x0000000106069890 */ /* 0x000fe4000fffe0ff */
[----:B------:R-:W-:Y:S02]  /*0430*/  UISETP.NE.AND.EX UP0, UPT, UR31, URZ, UPT, UP0 ;  /* 0x000000ff1f00728c */ /* 0x000fe4000bf05300 */
[----:B------:R-:W-:Y:S01]  /*0440*/  VOTEU.ANY UP1, P0 ;  /* 0x0000000000ff7886 */ /* 0x000fe20000020100 */
[----:B------:R-:W-:Y:S02]  /*0450*/  UIMAD.WIDE.U32 UR12, UR7, UR14, UR4 ;  /* 0x0000000e070c72a5 */ /* 0x000fe4000f8e0004 */
[----:B------:R-:W-:Y:S02]  /*0460*/  UIMAD.WIDE.U32 UR4, UR32, UR20, URZ ;  /* 0x00000014200472a5 */ /* 0x000fe4000f8e00ff */
[----:B------:R-:W-:-:S02]  /*0470*/  UISETP.GE.AND UP6, UPT, UR19, URZ, UPT ;  /* 0x000000ff1300728c */ /* 0x000fc4000bfc6270 */
[----:B------:R-:W-:Y:S02]  /*0480*/  UISETP.NE.AND UP2, UPT, UR33, URZ, UPT ;  /* 0x000000ff2100728c */ /* 0x000fe4000bf45270 */
[----:B------:R-:W-:Y:S01]  /*0490*/  UIMAD UR23, UR7, UR15, UR13 ;  /* 0x0000000f071772a4 */ /* 0x000fe2000f8e020d */
[----:B------:R-:W1:Y:S01]  /*04a0*/  LDCU.64 UR16, c[0x0][0x3c8] ;  /* 0x00007900ff1077ac */ /* 0x000e620008000a00 */
[----:B------:R-:W-:Y:S02]  /*04b0*/  @UP1 UIADD3 UR6, UPT, UPT, UR6, 0x1, URZ ;  /* 0x0000000106061890 */ /* 0x000fe4000fffe0ff */
[----:B------:R-:W-:Y:S02]  /*04c0*/  UIMAD UR5, UR32, UR21, UR5 ;  /* 0x00000015200572a4 */ /* 0x000fe4000f8e0205 */
[----:B----4-:R-:W-:Y:S02]  /*04d0*/  ULEA UR13, UR36, 0xfffffc00, 0xa ;  /* 0xfffffc00240d7891 */ /* 0x010fe4000f8e50ff */
[----:B------:R-:W-:-:S02]  /*04e0*/  UIMAD.WIDE.U32 UR14, UR32, UR28, URZ ;  /* 0x0000001c200e72a5 */ /* 0x000fc4000f8e00ff */
[----:B------:R-:W-:Y:S02]  /*04f0*/  UIMAD.WIDE.U32 UR20, UR7, UR24, UR4 ;  /* 0x00000018071472a5 */ /* 0x000fe4000f8e0004 */
[----:B------:R-:W-:Y:S02]  /*0500*/  USHF.R.S32.HI UR19, URZ, 0x1f, UR13 ;  /* 0x0000001fff137899 */ /* 0x000fe4000801140d */
[----:B------:R-:W-:Y:S01]  /*0510*/  UIADD3 UR30, UP5, UPT, UR13, UR12, URZ ;  /* 0x0000000c0d1e7290 */ /* 0x000fe2000ffbe0ff */
[----:B------:R-:W2:Y:S02]  /*0520*/  @UP0 LDCU UR24, c[0x0][0x384] ;  /* 0x00007080ff1807ac */ /* 0x000ea40008000800 */
[----:B------:R-:W-:Y:S01]  /*0530*/  UMOV UR12, UR6 ;  /* 0x00000006000c7c82 */ /* 0x000fe20008000000 */
[----:B------:R-:W-:Y:S02]  /*0540*/  UIMAD UR15, UR32, UR29, UR15 ;  /* 0x0000001d200f72a4 */ /* 0x000fe4000f8e020f */
[----:B------:R-:W-:-:S02]  /*0550*/  UIADD3 UR28, UP3, UPT, UR13, UR18, URZ ;  /* 0x000000120d1c7290 */ /* 0x000fc4000ff7e0ff */
[----:B0-----:R-:W-:Y:S02]  /*0560*/  ULEA UR29, UP1, UR30, UR8, 0x1 ;  /* 0x000000081e1d7291 */ /* 0x001fe4000f8208ff */
[----:B------:R-:W-:Y:S02]  /*0570*/  @!UP6 UIADD3 UR12, UPT, UPT, -UR12, URZ, URZ ;  /* 0x000000ff0c0ce290 */ /* 0x000fe4000fffe1ff */
[----:B------:R-:W-:Y:S02]  /*0580*/  UIADD3.X UR6, UPT, UPT, UR19, UR23, URZ, UP5, !UPT ;  /* 0x0000001713067290 */ /* 0x000fe4000affe4ff */
[----:B------:R-:W-:Y:S01]  /*0590*/  @!UP2 ULOP3.LUT UR12, URZ, UR33, URZ, 0x33, !UPT ;  /* 0x00000021ff0ca292 */ /* 0x000fe2000f8e33ff */
[----:B------:R-:W0:Y:S01]  /*05a0*/  LDCU.64 UR4, c[0x0][0x448] ;  /* 0x00008900ff0477ac */ /* 0x000e220008000a00 */
[----:B------:R-:W-:Y:S02]  /*05b0*/  ULEA UR18, UP6, UR28, UR10, 0x1 ;  /* 0x0000000a1c127291 */ /* 0x000fe4000f8c08ff */
[----:B------:R-:W-:-:S02]  /*05c0*/  UIADD3.X UR8, UPT, UPT, UR19, UR22, URZ, UP3, !UPT ;  /* 0x0000001613087290 */ /* 0x000fc40009ffe4ff */
[----:B------:R-:W-:Y:S01]  /*05d0*/  ULEA.HI.X UR30, UR30, UR9, UR6, 0x1, UP1 ;  /* 0x000000091e1e7291 */ /* 0x000fe200088f0c06 */
[----:B------:R-:W3:Y:S01]  /*05e0*/  @UP0 LDCU UR31, c[0x0][0x38c] ;  /* 0x00007180ff1f07ac */ /* 0x000ee20008000800 */
[----:B------:R-:W-:Y:S02]  /*05f0*/  USHF.R.S32.HI UR6, URZ, 0x1f, UR12 ;  /* 0x0000001fff067899 */ /* 0x000fe4000801140c */
[----:B------:R-:W-:Y:S02]  /*0600*/  ULEA.HI.X UR28, UR28, UR11, UR8, 0x1, UP6 ;  /* 0x0000000b1c1c7291 */ /* 0x000fe4000b0f0c08 */
[----:B-1----:R-:W-:Y:S01]  /*0610*/  UIMAD UR6, UR6, UR16, URZ ;  /* 0x00000010060672a4 */ /* 0x002fe2000f8e02ff */
[----:B------:R-:W1:Y:S01]  /*0620*/  @UP0 LDCU.64 UR10, c[0x0][0x480] ;  /* 0x00009000ff0a07ac */ /* 0x000e620008000a00 */
[----:B------:R-:W-:Y:S02]  /*0630*/  UIMAD UR25, UR7, UR25, UR21 ;  /* 0x00000019071972a4 */ /* 0x000fe4000f8e0215 */
[----:B------:R-:W-:-:S02]  /*0640*/  UIADD3 UR21, UP4, UPT, UR13, UR20, URZ ;  /* 0x000000140d157290 */ /* 0x000fc4000ff9e0ff */
[----:B------:R-:W-:Y:S02]  /*0650*/  UIMAD.WIDE.U32 UR14, UR12, UR16, UR14 ;  /* 0x000000100c0e72a5 */ /* 0x000fe4000f8e000e */
[----:B------:R-:W-:Y:S02]  /*0660*/  UIMAD UR17, UR12, UR17, UR6 ;  /* 0x000000110c1172a4 */ /* 0x000fe4000f8e0206 */
[----:B--2---:R-:W-:Y:S02]  /*0670*/  @UP0 UIMAD UR8, UR32, UR24, UR7 ;  /* 0x00000018200802a4 */ /* 0x004fe4000f8e0207 */
[----:B------:R-:W-:Y:S02]  /*0680*/  UIADD3.X UR25, UPT, UPT, UR19, UR25, URZ, UP4, !UPT ;  /* 0x0000001913197290 */ /* 0x000fe4000a7fe4ff */
[----:B------:R-:W-:Y:S02]  /*0690*/  ULEA UR20, UP2, UR21, UR34, 0x1 ;  /* 0x0000002215147291 */ /* 0x000fe4000f8408ff */
[----:B------:R-:W-:-:S02]  /*06a0*/  UIADD3 UR13, UP1, UPT, UR13, UR14, URZ ;  /* 0x0000000e0d0d7290 */ /* 0x000fc4000ff3e0ff */
[----:B------:R-:W-:Y:S02]  /*06b0*/  UIADD3 UR17, UPT, UPT, UR15, UR17, URZ ;  /* 0x000000110f117290 */ /* 0x000fe4000fffe0ff */
[----:B------:R-:W-:Y:S02]  /*06c0*/  @UP0 UIMAD UR8, UR8, UR36, URZ ;  /* 0x00000024080802a4 */ /* 0x000fe4000f8e02ff */
[----:B------:R-:W-:Y:S02]  /*06d0*/  ULEA.HI.X UR25, UR21, UR35, UR25, 0x1, UP2 ;  /* 0x0000002315197291 */ /* 0x000fe400090f0c19 */
[----:B0-----:R-:W-:Y:S02]  /*06e0*/  ULEA UR23, UP2, UR13, UR4, 0x1 ;  /* 0x000000040d177291 */ /* 0x001fe4000f8408ff */
[----:B------:R-:W-:Y:S02]  /*06f0*/  UIADD3.X UR24, UPT, UPT, UR19, UR17, URZ, UP1, !UPT ;  /* 0x0000001113187290 */ /* 0x000fe40008ffe4ff */
[----:B---3--:R-:W-:-:S02]  /*0700*/  @UP0 UIMAD UR8, UR8, UR31, URZ ;  /* 0x0000001f080802a4 */ /* 0x008fc4000f8e02ff */
[----:B------:R-:W-:Y:S01]  /*0710*/  ULEA.HI.X UR24, UR13, UR5, UR24, 0x1, UP2 ;  /* 0x000000050d187291 */ /* 0x000fe200090f0c18 */
[----:B------:R-:W-:Y:S02]  /*0720*/  UMOV UR4, URZ ;  /* 0x000000ff00047c82 */ /* 0x000fe40008000000 */
[----:B------:R-:W-:Y:S01]  /*0730*/  UMOV UR5, URZ ;  /* 0x000000ff00057c82 */ /* 0x000fe20008000000 */
[----:B-1----:R-:W-:Y:S02]  /*0740*/  @UP0 UIMAD.WIDE UR4, UR8, 0x8, UR10 ;  /* 0x00000008080408a5 */ /* 0x002fe4000f8e020a */
[----:B------:R-:W-:Y:S01]  /*0750*/  UISETP.GE.AND UP0, UPT, UR36, 0x1, UPT ;  /* 0x000000012400788c */ /* 0x000fe2000bf06270 */
[----:B------:R-:W-:Y:S01]  /*0760*/  UMOV UR6, URZ ;  /* 0x000000ff00067c82 */ /* 0x000fe20008000000 */
[----:B------:R-:W-:Y:S01]  /*0770*/  HFMA2 R149, -RZ, RZ, 0, 0 ;  /* 0x00000000ff957431 */ /* 0x000fe200000001ff */
[----:B------:R-:W-:Y:S02]  /*0780*/  MOV R147, RZ ;  /* 0x000000ff00937202 */ /* 0x000fe40000000f00 */
[----:B------:R-:W-:-:S04]  /*0790*/  @P1 R2UR UR6, R6 ;  /* 0x00000000060612ca */ /* 0x000fc800000e0000 */
        /* <DEDUP_REMOVED lines=8> */
[----:B------:R-:W-:Y:S01]  /*0820*/  UMOV UR19, UR28 ;  /* 0x0000001c00137c82 */ /* 0x000fe20008000000 */
[----:B--2---:R-:W-:Y:S01]  /*0830*/  UIMAD.WIDE.U32 UR8, UR7, UR14, URZ ;  /* 0x0000000e070872a5 */ /* 0x004fe2000f8e00ff */
[----:B------:R-:W2:Y:S01]  /*0840*/  LDCU UR14, c[0x0][0x394] ;  /* 0x00007280ff0e77ac */ /* 0x000ea20008000800 */
[----:B-1----:R-:W-:-:S02]  /*0850*/  ULEA UR22, UR22, UR21, 0x18 ;  /* 0x0000001516167291 */ /* 0x002fc4000f8ec0ff */
[----:B---3--:R-:W-:Y:S02]  /*0860*/  UIMAD.WIDE.U32 UR10, UR7, UR16, URZ ;  /* 0x00000010070a72a5 */ /* 0x008fe4000f8e00ff */
[----:B------:R-:W-:Y:S01]  /*0870*/  UIMAD UR13, UR7, UR15, UR9 ;  /* 0x0000000f070d72a4 */ /* 0x000fe2000f8e0209 */
[C---:B0-----:R-:W-:Y:S01]  /*0880*/  SHF.L.U32 R0, R148.reuse, 0x4, RZ ;  /* 0x0000000494007819 */ /* 0x041fe200000006ff */
[----:B------:R-:W-:Y:S01]  /*0890*/  UIMAD UR15, UR7, UR17, UR11 ;  /* 0x00000011070f72a4 */ /* 0x000fe2000f8e020b */
[----:B------:R-:W-:Y:S01]  /*08a0*/  LOP3.LUT R188, R148, 0x1f, RZ, 0xc0, !PT ;  /* 0x0000001f94bc7812 */ /* 0x000fe200078ec0ff */
[----:B------:R-:W-:Y:S01]  /*08b0*/  UMOV UR16, UR29 ;  /* 0x0000001d00107c82 */ /* 0x000fe20008000000 */
[----:B------:R-:W-:Y:S01]  /*08c0*/  LOP3.LUT R3, R0, 0x3e00, RZ, 0xc0, !PT ;  /* 0x00003e0000037812 */ /* 0x000fe200078ec0ff */
[----:B------:R-:W-:Y:S01]  /*08d0*/  UMOV UR17, UR30 ;  /* 0x0000001e00117c82 */ /* 0x000fe20008000000 */
[----:B------:R-:W-:Y:S01]  /*08e0*/  LEA R145, R148, UR22, 0x3 ;  /* 0x0000001694917c11 */ /* 0x000fe2000f8e18ff */
[----:B------:R-:W-:Y:S01]  /*08f0*/  UMOV UR22, UR23 ;  /* 0x0000001700167c82 */ /* 0x000fe20008000000 */
[----:B------:R-:W-:Y:S01]  /*0900*/  LOP3.LUT R146, R3, 0x1f, R148, 0xf8, !PT ;  /* 0x0000001f03927812 */ /* 0x000fe200078ef894 */
[----:B------:R-:W-:Y:S01]  /*0910*/  UMOV UR21, UR25 ;  /* 0x0000001900157c82 */ /* 0x000fe20008000000 */
[----:B------:R-:W-:-:S02]  /*0920*/  UMOV UR23, UR24 ;  /* 0x0000001800177c82 */ /* 0x000fc40008000000 */
        /* <DEDUP_REMOVED lines=15> */
.L_x_4338:
[----:B------:R-:W0:Y:S01]  /*0a20*/  LDCU UR25, c[0x0][0x388] ;  /* 0x00007100ff1977ac */ /* 0x000e220008000800 */
[----:B------:R-:W-:Y:S02]  /*0a30*/  SHF.L.U32 R2, R146, 0x1, RZ ;  /* 0x0000000192027819 */ /* 0x000fe400000006ff */
[----:B------:R-:W-:Y:S01]  /*0a40*/  PRMT R9, RZ, 0x7610, R9 ;  /* 0x00007610ff097816 */ /* 0x000fe20000000009 */
[----:B------:R-:W-:Y:S01]  /*0a50*/  ULEA UR30, UR14, 0xfffffc00, 0xa ;  /* 0xfffffc000e1e7891 */ /* 0x000fe2000f8e50ff */
[C---:B------:R-:W-:Y:S02]  /*0a60*/  IADD3 R6, P2, PT, R2.reuse, UR16, RZ ;  /* 0x0000001002067c10 */ /* 0x040fe4000ff5e0ff */
[C---:B------:R-:W-:Y:S02]  /*0a70*/  IADD3 R4, P1, PT, R2.reuse, UR18, RZ ;  /* 0x0000001202047c10 */ /* 0x040fe4000ff3e0ff */
[----:B------:R-:W-:Y:S02]  /*0a80*/  IADD3 R2, P0, PT, R2, UR20, RZ ;  /* 0x0000001402027c10 */ /* 0x000fe4000ff1e0ff */
[----:B------:R-:W-:Y:S01]  /*0a90*/  IADD3.X R7, PT, PT, RZ, UR17, RZ, P2, !PT ;  /* 0x00000011ff077c10 */ /* 0x000fe200097fe4ff */
[----:B------:R-:W-:Y:S01]  /*0aa0*/  IMAD.X R5, RZ, RZ, UR19, P1 ;  /* 0x00000013ff057e24 */ /* 0x000fe200088e06ff */
[----:B------:R-:W-:-:S02]  /*0ab0*/  IADD3.X R3, PT, PT, RZ, UR21, RZ, P0, !PT ;  /* 0x00000015ff037c10 */ /* 0x000fc400087fe4ff */
[----:B------:R-:W-:Y:S02]  /*0ac0*/  PRMT R12, RZ, 0x7610, R12 ;  /* 0x00007610ff0c7816 */ /* 0x000fe4000000000c */
[----:B------:R-:W-:Y:S01]  /*0ad0*/  PRMT R17, RZ, 0x7610, R17 ;  /* 0x00007610ff117816 */ /* 0x000fe20000000011 */
[----:B0-----:R-:W-:Y:S01]  /*0ae0*/  UIADD3 UR31, UPT, UPT, -UR30, UR25, URZ ;  /* 0x000000191e1f7290 */ /* 0x001fe2000fffe1ff */
[----:B------:R-:W-:Y:S02]  /*0af0*/  PRMT R0, RZ, 0x7610, R0 ;  /* 0x00007610ff007816 */ /* 0x000fe40000000000 */
[----:B------:R-:W-:Y:S02]  /*0b00*/  PRMT R11, RZ, 0x7610, R11 ;  /* 0x00007610ff0b7816 */ /* 0x000fe4000000000b */
[----:B------:R-:W-:Y:S02]  /*0b10*/  PRMT R15, RZ, 0x7610, R15 ;  /* 0x00007610ff0f7816 */ /* 0x000fe4000000000f */
[----:B------:R-:W-:Y:S01]  /*0b20*/  ISETP.GE.AND P0, PT, R146, UR31, PT ;  /* 0x0000001f92007c0c */ /* 0x000fe2000bf06270 */
[----:B------:R-:W-:Y:S01]  /*0b30*/  BAR.SYNC.DEFER_BLOCKING 0x0 ;  /* 0x0000000000007b1d */ /* 0x000fe20000010000 */
[----:B------:R-:W-:-:S02]  /*0b40*/  ISETP.GE.AND P1, PT, R144, UR31, PT ;  /* 0x0000001f90007c0c */ /* 0x000fc4000bf26270 */
        /* <DEDUP_REMOVED lines=11> */
[----:B------:R-:W2:Y:S01]  /*0c00*/  @!P0 LDG.E.U16 R9, desc[UR26][R6.64] ;  /* 0x0000001a06098981 */ /* 0x000ea2000c1e1500 */
[----:B------:R-:W-:-:S02]  /*0c10*/  ISETP.GE.AND P0, PT, R138, UR31, PT ;  /* 0x0000001f8a007c0c */ /* 0x000fc4000bf06270 */
        /* <DEDUP_REMOVED lines=33> */
[----:B-1----:R-:W-:-:S04]  /*0e30*/  IADD3 R22, PT, PT, R22, R129, RZ ;  /* 0x0000008116167210 */ /* 0x002fc80007ffe0ff */
[CC--:B------:R-:W-:Y:S01]  /*0e40*/  LEA.HI.SX32 R128, R22.reuse, R22.reuse, 0x1b ;  /* 0x0000001616807211 */ /* 0x0c0fe200078fdaff */
[C---:B------:R-:W-:Y:S01]  /*0e50*/  VIADD R7, R22.reuse, 0x20 ;  /* 0x0000002016077836 */ /* 0x040fe20000000000 */
[----:B------:R-:W-:Y:S02]  /*0e60*/  IADD3 R25, PT, PT, R22, 0x40, RZ ;  /* 0x0000004016197810 */ /* 0x000fe40007ffe0ff */
[----:B------:R-:W-:Y:S02]  /*0e70*/  LEA R128, R128, UR24, 0x1 ;  /* 0x0000001880807c11 */ /* 0x000fe4000f8e08ff */
[----:B------:R-:W-:Y:S02]  /*0e80*/  LEA.HI.SX32 R7, R7, R22, 0x1b ;  /* 0x0000001607077211 */ /* 0x000fe400078fdaff */
[C---:B------:R-:W-:Y:S02]  /*0e90*/  IADD3 R27, PT, PT, R22.reuse, 0x60, RZ ;  /* 0x00000060161b7810 */ /* 0x040fe40007ffe0ff */
[----:B------:R-:W-:-:S02]  /*0ea0*/  IADD3 R29, PT, PT, R22, 0x80, RZ ;  /* 0x00000080161d7810 */ /* 0x000fc40007ffe0ff */
[----:B------:R-:W-:Y:S02]  /*0eb0*/  LEA R127, R7, UR24, 0x1 ;  /* 0x00000018077f7c11 */ /* 0x000fe4000f8e08ff */
[-C--:B------:R-:W-:Y:S02]  /*0ec0*/  LEA.HI.SX32 R25, R25, R22.reuse, 0x1b ;  /* 0x0000001619197211 */ /* 0x080fe400078fdaff */
[C---:B------:R-:W-:Y:S01]  /*0ed0*/  IADD3 R7, PT, PT, R22.reuse, 0xc0, RZ ;  /* 0x000000c016077810 */ /* 0x040fe20007ffe0ff */
[----:B------:R-:W-:Y:S01]  /*0ee0*/  VIADD R31, R22, 0xa0 ;  /* 0x000000a0161f7836 */ /* 0x000fe20000000000 */
[-C--:B------:R-:W-:Y:S02]  /*0ef0*/  LEA.HI.SX32 R27, R27, R22.reuse, 0x1b ;  /* 0x000000161b1b7211 */ /* 0x080fe400078fdaff */
[----:B------:R-:W-:Y:S02]  /*0f00*/  LEA.HI.SX32 R29, R29, R22, 0x1b ;  /* 0x000000161d1d7211 */ /* 0x000fe400078fdaff */
[----:B------:R-:W-:-:S02]  /*0f10*/  LEA R126, R25, UR24, 0x1 ;  /* 0x00000018197e7c11 */ /* 0x000fc4000f8e08ff */
[-C--:B------:R-:W-:Y:S02]  /*0f20*/  LEA.HI.SX32 R7, R7, R22.reuse, 0x1b ;  /* 0x0000001607077211 */ /* 0x080fe400078fdaff */
[----:B------:R-:W-:Y:S01]  /*0f30*/  LEA R125, R27, UR24, 0x1 ;  /* 0x000000181b7d7c11 */ /* 0x000fe2000f8e08ff */
[C---:B------:R-:W-:Y:S01]  /*0f40*/  VIADD R27, R22.reuse, 0x120 ;  /* 0x00000120161b7836 */ /* 0x040fe20000000000 */
[----:B------:R-:W-:Y:S02]  /*0f50*/  LEA R124, R29, UR24, 0x1 ;  /* 0x000000181d7c7c11 */ /* 0x000fe4000f8e08ff */
[C---:B------:R-:W-:Y:S02]  /*0f60*/  IADD3 R25, PT, PT, R22.reuse, 0x100, RZ ;  /* 0x0000010016197810 */ /* 0x040fe40007ffe0ff */
[----:B------:R-:W-:Y:S02]  /*0f70*/  LEA.HI.SX32 R31, R31, R22, 0x1b ;  /* 0x000000161f1f7211 */ /* 0x000fe400078fdaff */
[----:B------:R-:W-:-:S02]  /*0f80*/  IADD3 R29, PT, PT, R22, 0x140, RZ ;  /* 0x00000140161d7810 */ /* 0x000fc40007ffe0ff */
[----:B------:R-:W-:Y:S02]  /*0f90*/  LEA R122, R7, UR24, 0x1 ;  /* 0x00000018077a7c11 */ /* 0x000fe4000f8e08ff */
[----:B------:R-:W-:Y:S02]  /*0fa0*/  IADD3 R7, PT, PT, R22, 0x160, RZ ;  /* 0x0000016016077810 */ /* 0x000fe40007ffe0ff */
[-C--:B------:R-:W-:Y:S02]  /*0fb0*/  LEA.HI.SX32 R25, R25, R22.reuse, 0x1b ;  /* 0x0000001619197211 */ /* 0x080fe400078fdaff */
[----:B------:R-:W-:Y:S02]  /*0fc0*/  LEA R123, R31, UR24, 0x1 ;  /* 0x000000181f7b7c11 */ /* 0x000fe4000f8e08ff */
[-C--:B------:R-:W-:Y:S02]  /*0fd0*/  LEA.HI.SX32 R27, R27, R22.reuse, 0x1b ;  /* 0x000000161b1b7211 */ /* 0x080fe400078fdaff */
[----:B------:R-:W-:-:S02]  /*0fe0*/  LEA.HI.SX32 R29, R29, R22, 0x1b ;  /* 0x000000161d1d7211 */ /* 0x000fc400078fdaff */
[----:B------:R-:W-:Y:S02]  /*0ff0*/  LEA.HI.SX32 R7, R7, R22, 0x1b ;  /* 0x0000001607077211 */ /* 0x000fe400078fdaff */
[----:B------:R-:W-:Y:S02]  /*1000*/  LEA R120, R25, UR24, 0x1 ;  /* 0x0000001819787c11 */ /* 0x000fe4000f8e08ff */
[----:B------:R-:W-:Y:S02]  /*1010*/  LEA R119, R27, UR24, 0x1 ;  /* 0x000000181b777c11 */ /* 0x000fe4000f8e08ff */
[----:B------:R-:W-:Y:S02]  /*1020*/  LEA R118, R29, UR24, 0x1 ;  /* 0x000000181d767c11 */ /* 0x000fe4000f8e08ff */
[----:B------:R-:W-:Y:S02]  /*1030*/  IADD3 R25, PT, PT, R22, 0x1e0, RZ ;  /* 0x000001e016197810 */ /* 0x000fe40007ffe0ff */
[----:B------:R-:W-:-:S02]  /*1040*/  LEA R117, R7, UR24, 0x1 ;  /* 0x0000001807757c11 */ /* 0x000fc4000f8e08ff */
        /* <DEDUP_REMOVED lines=19> */
[----:B0-----:R-:W-:-:S02]  /*1180*/  IADD3 R9, PT, PT, R22, 0xe0, RZ ;  /* 0x000000e016097810 */ /* 0x001fc40007ffe0ff */
[----:B---3--:R-:W-:Y:S02]  /*1190*/  STS.U16 [R127+0x40], R0 ;  /* 0x000040007f007388 */ /* 0x008fe40000000400 */
[----:B------:R-:W-:Y:S02]  /*11a0*/  LEA.HI.SX32 R9, R9, R22, 0x1b ;  /* 0x0000001609097211 */ /* 0x000fe400078fdaff */
[----:B----4-:R0:W-:Y:S02]  /*11b0*/  STS.U16 [R126+0x80], R11 ;  /* 0x0000800b7e007388 */ /* 0x0101e40000000400 */
[----:B------:R-:W-:Y:S02]  /*11c0*/  LEA R121, R9, UR24, 0x1 ;  /* 0x0000001809797c11 */ /* 0x000fe4000f8e08ff */
        /* <DEDUP_REMOVED lines=17> */
[----:B------:R1:W-:Y:S01]  /*12e0*/  STS.U16 [R118+0x280], R19 ;  /* 0x0002801376007388 */ /* 0x0003e20000000400 */
        /* <DEDUP_REMOVED lines=11> */
[C---:B------:R-:W-:Y:S02]  /*13a0*/  IADD3 R15, PT, PT, R22.reuse, 0x5, RZ ;  /* 0x00000005160f7810 */ /* 0x040fe40007ffe0ff */
[----:B-1----:R-:W-:-:S02]  /*13b0*/  IADD3 R19, PT, PT, R22, 0x7, RZ ;  /* 0x0000000716137810 */ /* 0x002fc40007ffe0ff */
[C---:B0-----:R-:W-:Y:S02]  /*13c0*/  IADD3 R21, PT, PT, R22.reuse, 0x8, RZ ;  /* 0x0000000816157810 */ /* 0x041fe40007ffe0ff */
[C---:B------:R-:W-:Y:S02]  /*13d0*/  IADD3 R27, PT, PT, R22.reuse, 0xb, RZ ;  /* 0x0000000b161b7810 */ /* 0x040fe40007ffe0ff */
[C---:B------:R-:W-:Y:S02]  /*13e0*/  IADD3 R29, PT, PT, R22.reuse, 0xc, RZ ;  /* 0x0000000c161d7810 */ /* 0x040fe40007ffe0ff */
[C---:B--2---:R-:W-:Y:S02]  /*13f0*/  IADD3 R23, PT, PT, R22.reuse, 0x9, RZ ;  /* 0x0000000916177810 */ /* 0x044fe40007ffe0ff */
        /* <DEDUP_REMOVED lines=91> */
[----:B0-----:R-:W-:Y:S02]  /*19b0*/  PRMT R20, RZ, 0x7610, R20 ;  /* 0x00007610ff147816 */ /* 0x001fe40000000014 */
        /* <DEDUP_REMOVED lines=32> */
[----:B------:R-:W-:Y:S04]  /*1bc0*/  LDS.U16 R12, [R109+0x6] ;  /* 0x000006006d0c7984 */ /* 0x000fe80000000400 */
[----:B------:R-:W-:Y:S04]  /*1bd0*/  LDS.U16 R13, [R108+0x8] ;  /* 0x000008006c0d7984 */ /* 0x000fe80000000400 */
        /* <DEDUP_REMOVED lines=38> */
[----:B------:R-:W4:Y:S01]  /*1e40*/  @!P0 LDG.E.U16 R28, desc[UR26][R2.64+0x240] ;  /* 0x0002401a021c8981 */ /* 0x000f22000c1e1500 */
[----:B0-----:R-:W-:-:S05]  /*1e50*/  SHF.L.U32 R9, R9, 0x10, RZ ;  /* 0x0000001009097819 */ /* 0x001fca00000006ff */
[----:B------:R-:W-:-:S05]  /*1e60*/  FADD.FTZ R86, R9, UR6 ;  /* 0x0000000609567e21 */ /* 0x000fca0008010000 */
[----:B------:R-:W-:Y:S01]  /*1e70*/  FSETP.GTU.FTZ.AND P0, PT, R86, 20, PT ;  /* 0x41a000005600780b */ /* 0x000fe20003f1c000 */
[----:B-1----:R-:W-:Y:S01]  /*1e80*/  IMAD.U32 R10, R10, 0x10000, RZ ;  /* 0x000100000a0a7824 */ /* 0x002fe200078e00ff */
[----:B--2---:R-:W-:Y:S01]  /*1e90*/  SHF.L.U32 R11, R11, 0x10, RZ ;  /* 0x000000100b0b7819 */ /* 0x004fe200000006ff */
[----:B---3--:R-:W-:Y:S01]  /*1ea0*/  IMAD.U32 R14, R14, 0x10000, RZ ;  /* 0x000100000e0e7824 */ /* 0x008fe200078e00ff */
[----:B------:R-:W-:Y:S02]  /*1eb0*/  SHF.L.U32 R12, R12, 0x10, RZ ;  /* 0x000000100c0c7819 */ /* 0x000fe400000006ff */
[----:B------:R-:W-:Y:S01]  /*1ec0*/  SHF.L.U32 R13, R13, 0x10, RZ ;  /* 0x000000100d0d7819 */ /* 0x000fe200000006ff */
[----:B------:R-:W-:Y:S01]  /*1ed0*/  FADD.FTZ R85, R10, UR6 ;  /* 0x000000060a557e21 */ /* 0x000fe20008010000 */
[----:B------:R-:W-:Y:S01]  /*1ee0*/  FADD.FTZ R84, R11, UR6 ;  /* 0x000000060b547e21 */ /* 0x000fe20008010000 */
[----:B------:R-:W-:Y:S01]  /*1ef0*/  FADD.FTZ R83, R12, UR6 ;  /* 0x000000060c537e21 */ /* 0x000fe20008010000 */
[----:B------:R-:W-:Y:S01]  /*1f00*/  FADD.FTZ R81, R14, UR6 ;  /* 0x000000060e517e21 */ /* 0x000fe20008010000 */
[----:B------:R-:W-:Y:S01]  /*1f10*/  FADD.FTZ R82, R13, UR6 ;  /* 0x000000060d527e21 */ /* 0x000fe20008010000 */
[----:B----4-:R-:W-:Y:S01]  /*1f20*/  SHF.L.U32 R15, R15, 0x10, RZ ;  /* 0x000000100f0f7819 */ /* 0x010fe200000006ff */
[----:B------:R-:W-:Y:S01]  /*1f30*/  BSSY.RECONVERGENT B0, `(.L_x_4260) ;  /* 0x0000050000007945 */ /* 0x000fe20003800200 */
[----:B------:R-:W-:-:S02]  /*1f40*/  HFMA2 R87, -RZ, RZ, 0, 0 ;  /* 0x00000000ff577431 */ /* 0x000fc400000001ff */
[----:B------:R-:W-:Y:S01]  /*1f50*/  HFMA2 R77, -RZ, RZ, 0, 0 ;  /* 0x00000000ff4d7431 */ /* 0x000fe200000001ff */
[----:B------:R-:W-:Y:S02]  /*1f60*/  PRMT R96, RZ, 0x7610, R96 ;  /* 0x00007610ff607816 */ /* 0x000fe40000000060 */
[----:B------:R-:W-:Y:S02]  /*1f70*/  CS2R R94, SRZ ;  /* 0x00000000005e7805 */ /* 0x000fe4000001ff00 */
[----:B------:R-:W-:Y:S02]  /*1f80*/  CS2R R92, SRZ ;  /* 0x00000000005c7805 */ /* 0x000fe4000001ff00 */
[----:B------:R-:W-:Y:S02]  /*1f90*/  CS2R R90, SRZ ;  /* 0x00000000005a7805 */ /* 0x000fe4000001ff00 */
[----:B------:R-:W-:Y:S02]  /*1fa0*/  CS2R R88, SRZ ;  /* 0x0000000000587805 */ /* 0x000fe4000001ff00 */
[----:B------:R-:W-:-:S02]  /*1fb0*/  FSETP.GTU.FTZ.AND P1, PT, R85, 20, PT ;  /* 0x41a000005500780b */ /* 0x000fc40003f3c000 */
[----:B------:R-:W-:Y:S02]  /*1fc0*/  CS2R R78, SRZ ;  /* 0x00000000004e7805 */ /* 0x000fe4000001ff00 */
[----:B------:R-:W-:Y:S01]  /*1fd0*/  FSETP.GTU.FTZ.AND P2, PT, R84, 20, PT ;  /* 0x41a000005400780b */ /* 0x000fe20003f5c000 */
[----:B------:R-:W-:Y:S01]  /*1fe0*/  FADD.FTZ R76, R15, UR6 ;  /* 0x000000060f4c7e21 */ /* 0x000fe20008010000 */
        /* <DEDUP_REMOVED lines=39> */
[----:B------:R-:W-:Y:S02]  /*2260*/  MOV R11, 0x3e800000 ;  /* 0x3e800000000b7802 */ /* 0x000fe40000000f00 */
[----:B------:R-:W-:Y:S01]  /*2270*/  MOV R12, 0x3d39bf78 ;  /* 0x3d39bf78000c7802 */ /* 0x000fe20000000f00 */
        /* <DEDUP_REMOVED lines=27> */
.L_x_4261:
[----:B------:R-:W-:Y:S05]  /*2430*/  BSYNC.RECONVERGENT B0 ;  /* 0x0000000000007941 */ /* 0x000fea0003800200 */
.L_x_4260:
        /* <DEDUP_REMOVED lines=38> */
.L_x_4263:
[----:B------:R-:W-:Y:S05]  /*26a0*/  BSYNC.RECONVERGENT B0 ;  /* 0x0000000000007941 */ /* 0x000fea0003800200 */
.L_x_4262:
        /* <DEDUP_REMOVED lines=39> */
.L_x_4265:
[----:B------:R-:W-:Y:S05]  /*2920*/  BSYNC.RECONVERGENT B0 ;  /* 0x0000000000007941 */ /* 0x000fea0003800200 */
.L_x_4264:
        /* <DEDUP_REMOVED lines=39> */
.L_x_4267:
[----:B------:R-:W-:Y:S05]  /*2ba0*/  BSYNC.RECONVERGENT B0 ;  /* 0x0000000000007941 */ /* 0x000fea0003800200 */
.L_x_4266:
        /* <DEDUP_REMOVED lines=39> */
.L_x_4269:
[----:B------:R-:W-:Y:S05]  /*2e20*/  BSYNC.RECONVERGENT B0 ;  /* 0x0000000000007941 */ /* 0x000fea0003800200 */
.L_x_4268:
        /* <DEDUP_REMOVED lines=39> */
.L_x_4271:
[----:B------:R-:W-:Y:S05]  /*30a0*/  BSYNC.RECONVERGENT B0 ;  /* 0x0000000000007941 */ /* 0x000fea0003800200 */
.L_x_4270:
        /* <DEDUP_REMOVED lines=39> */
.L_x_4273:
[----:B------:R-:W-:Y:S05]  /*3320*/  BSYNC.RECONVERGENT B0 ;  /* 0x0000000000007941 */ /* 0x000fea0003800200 */
.L_x_4272:
[----:B------:R-:W-:Y:S01]  /*3330*/  SHF.L.U32 R48, R48, 0x10, RZ ;  /* 0x0000001030307819 */ /* 0x000fe200000006ff */
[----:B------:R-:W-:Y:S01]  /*3340*/  FFMA.FTZ R7, R50, R69, R7 ;  /* 0x0000004532077223 */ /* 0x000fe20000010007 */
[----:B------:R-:W-:Y:S01]  /*3350*/  BSSY.RECONVERGENT B0, `(.L_x_4274) ;  /* 0x0000025000007945 */ /* 0x000fe20003800200 */
[----:B------:R-:W-:Y:S01]  /*3360*/  FSETP.GTU.FTZ.AND P0, PT, R52, 20, PT ;  /* 0x41a000003400780b */ /* 0x000fe20003f1c000 */
[----:B------:R-:W-:Y:S01]  /*3370*/  FADD.FTZ R49, R49, UR6 ;  /* 0x0000000631317e21 */ /* 0x000fe20008010000 */
[----:B------:R-:W-:Y:S01]  /*3380*/  SHF.L.U32 R46, R5, 0x10, RZ ;  /* 0x00000010052e7819 */ /* 0x000fe200000006ff */
[----:B------:R-:W-:Y:S01]  /*3390*/  FFMA.FTZ R8, R48, R67, R7 ;  /* 0x0000004330087223 */ /* 0x000fe20000010007 */
[----:B0-----:R-:W-:Y:S01]  /*33a0*/  SHF.L.U32 R47, R47, 0x10, RZ ;  /* 0x000000102f2f7819 */ /* 0x001fe200000006ff */
        /* <DEDUP_REMOVED lines=31> */
.L_x_4275:
[----:B------:R-:W-:Y:S05]  /*35a0*/  BSYNC.RECONVERGENT B0 ;  /* 0x0000000000007941 */ /* 0x000fea0003800200 */
.L_x_4274:
        /* <DEDUP_REMOVED lines=39> */
.L_x_4277:
[----:B------:R-:W-:Y:S05]  /*3820*/  BSYNC.RECONVERGENT B0 ;  /* 0x0000000000007941 */ /* 0x000fea0003800200 */
.L_x_4276:
        /* <DEDUP_REMOVED lines=39> */
.L_x_4279:
[----:B------:R-:W-:Y:S05]  /*3aa0*/  BSYNC.RECONVERGENT B0 ;  /* 0x0000000000007941 */ /* 0x000fea0003800200 */
.L_x_4278:
[----:B------:R-:W-:Y:S01]  /*3ab0*/  SHF.L.U32 R39, R39, 0x10, RZ ;  /* 0x0000001027277819 */ /* 0x000fe200000006ff */
[----:B------:R-:W-:Y:S01]  /*3ac0*/  FFMA.FTZ R2, R40, R63, R5 ;  /* 0x0000003f28027223 */ /* 0x000fe20000010005 */
[----:B------:R-:W-:Y:S01]  /*3ad0*/  SHF.L.U32 R38, R38, 0x10, RZ ;  /* 0x0000001026267819 */ /* 0x000fe200000006ff */
[----:B------:R-:W-:Y:S01]  /*3ae0*/  BSSY.RECONVERGENT B0, `(.L_x_4280) ;  /* 0x0000029000007945 */ /* 0x000fe20003800200 */
[----:B------:R-:W-:Y:S01]  /*3af0*/  FSETP.GTU.FTZ.AND P3, PT, R41, 20, PT ;  /* 0x41a000002900780b */ /* 0x000fe20003f7c000 */
[----:B------:R-:W-:Y:S01]  /*3b00*/  FFMA.FTZ R3, R39, R60, R2 ;  /* 0x0000003c27037223 */ /* 0x000fe20000010002 */
[----:B------:R-:W-:Y:S01]  /*3b10*/  SHF.L.U32 R37, R37, 0x10, RZ ;  /* 0x0000001025257819 */ /* 0x000fe200000006ff */
[----:B------:R-:W-:Y:S01]  /*3b20*/  IMAD.U32 R36, R36, 0x10000, RZ ;  /* 0x0001000024247824 */ /* 0x000fe200078e00ff */
[----:B------:R-:W-:Y:S01]  /*3b30*/  SHF.L.U32 R35, R35, 0x10, RZ ;  /* 0x0000001023237819 */ /* 0x000fe200000006ff */
[----:B-----5:R-:W-:Y:S01]  /*3b40*/  FMUL.FTZ R33, R0, R151 ;  /* 0x0000009700217220 */ /* 0x020fe20000410000 */
[----:B------:R-:W-:Y:S01]  /*3b50*/  SHF.L.U32 R34, R34, 0x10, RZ ;  /* 0x0000001022227819 */ /* 0x000fe200000006ff */
[----:B------:R-:W-:Y:S01]  /*3b60*/  FFMA.FTZ R2, R38, R59, R3 ;  /* 0x0000003b26027223 */ /* 0x000fe20000010003 */
        /* <DEDUP_REMOVED lines=32> */
.L_x_4281:
[----:B------:R-:W-:Y:S05]  /*3d70*/  BSYNC.RECONVERGENT B0 ;  /* 0x0000000000007941 */ /* 0x000fea0003800200 */
.L_x_4280:
        /* <DEDUP_REMOVED lines=32> */
.L_x_4283:
[----:B------:R-:W-:Y:S05]  /*3f80*/  BSYNC.RECONVERGENT B0 ;  /* 0x0000000000007941 */ /* 0x000fea0003800200 */
.L_x_4282:
        /* <DEDUP_REMOVED lines=32> */
.L_x_4285:
[----:B------:R-:W-:Y:S05]  /*4190*/  BSYNC.RECONVERGENT B0 ;  /* 0x0000000000007941 */ /* 0x000fea0003800200 */
.L_x_4284:
        /* <DEDUP_REMOVED lines=32> */
.L_x_4287:
[----:B------:R-:W-:Y:S05]  /*43a0*/  BSYNC.RECONVERGENT B0 ;  /* 0x0000000000007941 */ /* 0x000fea0003800200 */
.L_x_4286:
        /* <DEDUP_REMOVED lines=32> */
.L_x_4289:
[----:B------:R-:W-:Y:S05]  /*45b0*/  BSYNC.RECONVERGENT B0 ;  /* 0x0000000000007941 */ /* 0x000fea0003800200 */
.L_x_4288:
        /* <DEDUP_REMOVED lines=32> */
.L_x_4291:
[----:B------:R-:W-:Y:S05]  /*47c0*/  BSYNC.RECONVERGENT B0 ;  /* 0x0000000000007941 */ /* 0x000fea0003800200 */
.L_x_4290:
[----:B------:R-:W0:Y:S01]  /*47d0*/  LDCU UR28, c[0x0][0x38c] ;  /* 0x00007180ff1c77ac */ /* 0x000e220008000800 */
        /* <DEDUP_REMOVED lines=27> */
[----:B------:R-:W1:Y:S01]  /*4990*/  LDCU UR46, c[0x0][0x394] ;  /* 0x00007280ff2e77ac */ /* 0x000e620008000800 */
[----:B------:R-:W-:Y:S02]  /*49a0*/  MOV R95, RZ ;  /* 0x000000ff005f7202 */ /* 0x000fe40000000f00 */
        /* <DEDUP_REMOVED lines=11> */
[----:B-1----:R-:W0:Y:S02]  /*4a60*/  LDCU.64 UR44, c[0x0][0x538] ;  /* 0x0000a700ff2c77ac */ /* 0x002e240008000a00 */
.L_x_4337:
[----:B-1----:R-:W-:Y:S01]  /*4a70*/  MOV R3, RZ ;  /* 0x000000ff00037202 */ /* 0x002fe20000000f00 */
[----:B------:R-:W-:Y:S01]  /*4a80*/  IMAD.MOV.U32 R2, RZ, RZ, R146 ;  /* 0x000000ffff027224 */ /* 0x000fe200078e0092 */
[----:B------:R-:W-:-:S03]  /*4a90*/  ISETP.GE.AND P5, PT, R144, UR31, PT ;  /* 0x0000001f90007c0c */ /* 0x000fc6000bfa6270 */
[----:B0-----:R-:W-:-:S04]  /*4aa0*/  IMAD.WIDE.U32 R4, R17, UR36, R2 ;  /* 0x0000002411047c25 */ /* 0x001fc8000f8e0002 */
[----:B------:R-:W-:Y:S01]  /*4ab0*/  IMAD R3, R17, UR37, R5 ;  /* 0x0000002511037c24 */ /* 0x000fe2000f8e0205 */
[----:B------:R-:W-:-:S04]  /*4ac0*/  LEA R2, P0, R4, UR22, 0x1 ;  /* 0x0000001604027c11 */ /* 0x000fc8000f8008ff */
[----:B------:R-:W-:Y:S02]  /*4ad0*/  LEA.HI.X R3, R4, UR23, R3, 0x1, P0 ;  /* 0x0000001704037c11 */ /* 0x000fe400080f0c03 */
[----:B------:R-:W-:Y:S02]  /*4ae0*/  ISETP.GE.AND P0, PT, R143, UR31, PT ;  /* 0x0000001f8f007c0c */ /* 0x000fe4000bf06270 */
[----:B------:R-:W-:Y:S01]  /*4af0*/  ISETP.GE.AND P4, PT, R141, UR31, PT ;  /* 0x0000001f8d007c0c */ /* 0x000fe2000bf86270 */
[----:B------:R-:W5:Y:S01]  /*4b00*/  @!P2 LDG.E.U16 R15, desc[UR26][R2.64] ;  /* 0x0000001a020fa981 */ /* 0x000f62000c1e1500 */
[----:B------:R-:W-:Y:S02]  /*4b10*/  ISETP.GE.AND P3, PT, R142, UR31, PT ;  /* 0x0000001f8e007c0c */ /* 0x000fe4000bf66270 */
[----:B------:R-:W-:Y:S01]  /*4b20*/  ISETP.GE.AND P6, PT, R140, UR31, PT ;  /* 0x0000001f8c007c0c */ /* 0x000fe2000bfc6270 */
[----:B------:R-:W3:Y:S06]  /*4b30*/  @!P5 LDG.E.U16 R4, desc[UR26][R2.64+0x40] ;  /* 0x0000401a0204d981 */ /* 0x000eec000c1e1500 */
[----:B----4-:R-:W4:Y:S04]  /*4b40*/  @!P0 LDG.E.U16 R5, desc[UR26][R2.64+0x80] ;  /* 0x0000801a02058981 */ /* 0x010f28000c1e1500 */
[----:B--2---:R-:W2:Y:S04]  /*4b50*/  @!P4 LDG.E.U16 R7, desc[UR26][R2.64+0x100] ;  /* 0x0001001a0207c981 */ /* 0x004ea8000c1e1500 */
[----:B------:R-:W2:Y:S04]  /*4b60*/  @!P3 LDG.E.U16 R6, desc[UR26][R2.64+0xc0] ;  /* 0x0000c01a0206b981 */ /* 0x000ea8000c1e1500 */
[----:B------:R-:W2:Y:S01]  /*4b70*/  @!P6 LDG.E.U16 R14, desc[UR26][R2.64+0x140] ;  /* 0x0001401a020ee981 */ /* 0x000ea2000c1e1500 */
[----:B------:R-:W-:Y:S01]  /*4b80*/  MOV R153, RZ ;  /* 0x000000ff00997202 */ /* 0x000fe20000000f00 */
[----:B------:R-:W-:Y:S01]  /*4b90*/  IMAD.MOV.U32 R157, RZ, RZ, RZ ;  /* 0x000000ffff9d7224 */ /* 0x000fe200078e00ff */
[----:B------:R-:W-:-:S02]  /*4ba0*/  MOV R155, RZ ;  /* 0x000000ff009b7202 */ /* 0x000fc40000000f00 */
[----:B-----5:R-:W-:-:S04]  /*4bb0*/  @!P2 PRMT R153, R15, 0x5410, RZ ;  /* 0x000054100f99a816 */ /* 0x020fc800000000ff */
[----:B---3--:R-:W-:Y:S02]  /*4bc0*/  @!P5 PRMT R153, R153, 0x5410, R4 ;  /* 0x000054109999d816 */ /* 0x008fe40000000004 */
[----:B------:R-:W-:Y:S02]  /*4bd0*/  ISETP.GE.AND P5, PT, R139, UR31, PT ;  /* 0x0000001f8b007c0c */ /* 0x000fe4000bfa6270 */
[----:B----4-:R-:W-:Y:S02]  /*4be0*/  @!P0 PRMT R155, R5, 0x5410, RZ ;  /* 0x00005410059b8816 */ /* 0x010fe400000000ff */
[----:B--2---:R-:W-:Y:S02]  /*4bf0*/  @!P4 PRMT R157, R7, 0x5410, RZ ;  /* 0x00005410079dc816 */ /* 0x004fe400000000ff */
[----:B------:R-:W-:Y:S02]  /*4c00*/  ISETP.GE.AND P4, PT, R137, UR31, PT ;  /* 0x0000001f89007c0c */ /* 0x000fe4000bf86270 */
[----:B------:R-:W-:-:S05]  /*4c10*/  ISETP.GE.AND P0, PT, R138, UR31, PT ;  /* 0x0000001f8a007c0c */ /* 0x000fca000bf06270 */
[----:B------:R-:W2:Y:S01]  /*4c20*/  @!P5 LDG.E.U16 R4, desc[UR26][R2.64+0x180] ;  /* 0x0001801a0204d981 */ /* 0x000ea2000c1e1500 */
[----:B------:R-:W-:Y:S02]  /*4c30*/  @!P3 PRMT R155, R155, 0x5410, R6 ;  /* 0x000054109b9bb816 */ /* 0x000fe40000000006 */
[----:B------:R-:W-:Y:S02]  /*4c40*/  ISETP.GE.AND P3, PT, R136, UR31, PT ;  /* 0x0000001f88007c0c */ /* 0x000fe4000bf66270 */
[----:B------:R-:W-:Y:S02]  /*4c50*/  @!P6 PRMT R157, R157, 0x5410, R14 ;  /* 0x000054109d9de816 */ /* 0x000fe4000000000e */
[----:B------:R-:W-:Y:S01]  /*4c60*/  ISETP.GE.AND P6, PT, R135, UR31, PT ;  /* 0x0000001f87007c0c */ /* 0x000fe2000bfc6270 */
[----:B------:R-:W3:Y:S04]  /*4c70*/  @!P4 LDG.E.U16 R15, desc[UR26][R2.64+0x200] ;  /* 0x0002001a020fc981 */ /* 0x000ee8000c1e1500 */
[----:B------:R-:W4:Y:S04]  /*4c80*/  @!P0 LDG.E.U16 R14, desc[UR26][R2.64+0x1c0] ;  /* 0x0001c01a020e8981 */ /* 0x000f28000c1e1500 */
[----:B------:R-:W5:Y:S04]  /*4c90*/  @!P3 LDG.E.U16 R150, desc[UR26][R2.64+0x240] ;  /* 0x0002401a0296b981 */ /* 0x000f68000c1e1500 */
[----:B------:R-:W5:Y:S01]  /*4ca0*/  @!P6 LDG.E.U16 R152, desc[UR26][R2.64+0x280] ;  /* 0x0002801a0298e981 */ /* 0x000f62000c1e1500 */
[----:B------:R-:W-:-:S02]  /*4cb0*/  MOV R6, UR8 ;  /* 0x0000000800067c02 */ /* 0x000fc40008000f00 */
[----:B------:R-:W-:Y:S02]  /*4cc0*/  MOV R159, RZ ;  /* 0x000000ff009f7202 */ /* 0x000fe40000000f00 */
[----:B------:R-:W-:Y:S02]  /*4cd0*/  MOV R5, UR13 ;  /* 0x0000000d00057c02 */ /* 0x000fe40008000f00 */
[----:B------:R-:W-:Y:S02]  /*4ce0*/  MOV R161, RZ ;  /* 0x000000ff00a17202 */ /* 0x000fe40000000f00 */
[----:B------:R-:W-:Y:S01]  /*4cf0*/  MOV R163, RZ ;  /* 0x000000ff00a37202 */ /* 0x000fe20000000f00 */
[----:B------:R-:W-:Y:S01]  /*4d00*/  IMAD.U32 R7, RZ, RZ, UR9 ;  /* 0x00000009ff077e24 */ /* 0x000fe2000f8e00ff */
[----:B--2---:R-:W-:Y:S02]  /*4d10*/  @!P5 PRMT R159, R4, 0x5410, RZ ;  /* 0x00005410049fd816 */ /* 0x004fe400000000ff */
[----:B------:R-:W-:-:S02]  /*4d20*/  MOV R4, R6 ;  /* 0x0000000600047202 */ /* 0x000fc40000000f00 */
[----:B------:R-:W-:-:S03]  /*4d30*/  ISETP.GE.AND P5, PT, R134, UR31, PT ;  /* 0x0000001f86007c0c */ /* 0x000fc6000bfa6270 */
[----:B------:R-:W-:Y:S01]  /*4d40*/  IMAD.WIDE.U32 R4, R17, UR34, R4 ;  /* 0x0000002211047c25 */ /* 0x000fe2000f8e0004 */
[----:B---3--:R-:W-:-:S03]  /*4d50*/  @!P4 PRMT R161, R15, 0x5410, RZ ;  /* 0x000054100fa1c816 */ /* 0x008fc600000000ff */
[----:B------:R-:W-:Y:S01]  /*4d60*/  IMAD R5, R17, UR35, R5 ;  /* 0x0000002311057c24 */ /* 0x000fe2000f8e0205 */
[----:B----4-:R-:W-:Y:S02]  /*4d70*/  @!P0 PRMT R159, R159, 0x5410, R14 ;  /* 0x000054109f9f8816 */ /* 0x010fe4000000000e */
[----:B------:R-:W-:-:S03]  /*4d80*/  LEA R6, P0, R4, R8, 0x2 ;  /* 0x0000000804067211 */ /* 0x000fc600078010ff */
[----:B------:R-:W2:Y:S01]  /*4d90*/  @!P5 LDG.E.U16 R154, desc[UR26][R2.64+0x2c0] ;  /* 0x0002c01a029ad981 */ /* 0x000ea2000c1e1500 */
[----:B-----5:R-:W-:Y:S02]  /*4da0*/  @!P3 PRMT R161, R161, 0x5410, R150 ;  /* 0x00005410a1a1b816 */ /* 0x020fe40000000096 */
[----:B------:R-:W-:Y:S02]  /*4db0*/  ISETP.GE.AND P3, PT, R133, UR31, PT ;  /* 0x0000001f85007c0c */ /* 0x000fe4000bf66270 */
[----:B------:R-:W-:Y:S02]  /*4dc0*/  @!P6 PRMT R163, R152, 0x5410, RZ ;  /* 0x0000541098a3e816 */ /* 0x000fe400000000ff */
[----:B------:R-:W-:Y:S02]  /*4dd0*/  ISETP.GE.AND P6, PT, R131, UR31, PT ;  /* 0x0000001f83007c0c */ /* 0x000fe4000bfc6270 */
[----:B------:R-:W-:Y:S02]  /*4de0*/  LEA.HI.X R7, R4, R9, R5, 0x2, P0 ;  /* 0x0000000904077211 */ /* 0x000fe400000f1405 */
[----:B------:R-:W-:-:S02]  /*4df0*/  ISETP.GE.AND P0, PT, R132, UR31, PT ;  /* 0x0000001f84007c0c */ /* 0x000fc4000bf06270 */
[----:B------:R-:W-:Y:S01]  /*4e00*/  ISETP.GE.AND P4, PT, R130, UR31, PT ;  /* 0x0000001f82007c0c */ /* 0x000fe2000bf86270 */
[----:B------:R-:W3:Y:S04]  /*4e10*/  LDG.E R150, desc[UR26][R6.64] ;  /* 0x0000001a06967981 */ /* 0x000ee8000c1e1900 */
[----:B------:R-:W4:Y:S04]  /*4e20*/  @!P3 LDG.E.U16 R160, desc[UR26][R2.64+0x300] ;  /* 0x0003001a02a0b981 */ /* 0x000f28000c1e1500 */
[----:B------:R-:W5:Y:S04]  /*4e30*/  @!P6 LDG.E.U16 R156, desc[UR26][R2.64+0x380] ;  /* 0x0003801a029ce981 */ /* 0x000f68000c1e1500 */
[----:B------:R-:W3:Y:S04]  /*4e40*/  @!P0 LDG.E.U16 R152, desc[UR26][R2.64+0x340] ;  /* 0x0003401a02988981 */ /* 0x000ee8000c1e1500 */
[----:B------:R0:W3:Y:S01]  /*4e50*/  @!P4 LDG.E.U16 R158, desc[UR26][R2.64+0x3c0] ;  /* 0x0003c01a029ec981 */ /* 0x0000e2000c1e1500 */
[----:B------:R-:W-:Y:S01]  /*4e60*/  MOV R14, UR10 ;  /* 0x0000000a000e7c02 */ /* 0x000fe20008000f00 */
[----:B------:R-:W-:-:S03]  /*4e70*/  IMAD.U32 R5, RZ, RZ, UR15 ;  /* 0x0000000fff057e24 */ /* 0x000fc6000f8e00ff */
[----:B------:R-:W-:-:S05]  /*4e80*/  MOV R4, R14 ;  /* 0x0000000e00047202 */ /* 0x000fca0000000f00 */
[----:B------:R-:W-:Y:S01]  /*4e90*/  IMAD.WIDE.U32 R4, R17, UR38, R4 ;  /* 0x0000002611047c25 */ /* 0x000fe2000f8e0004 */
[----:B0-----:R-:W-:-:S03]  /*4ea0*/  PRMT R3, R153, 0x7632, R3 ;  /* 0x0000763299037816 */ /* 0x001fc60000000003 */
[----:B------:R-:W-:Y:S01]  /*4eb0*/  IMAD R5, R17, UR39, R5 ;  /* 0x0000002711057c24 */ /* 0x000fe2000f8e0205 */
[----:B------:R-:W-:Y:S01]  /*4ec0*/  STS.U16 [R128], R153 ;  /* 0x0000009980007388 */ /* 0x000fe20000000400 */
[----:B------:R-:W-:Y:S02]  /*4ed0*/  MOV R15, UR11 ;  /* 0x0000000b000f7c02 */ /* 0x000fe40008000f00 */
[----:B------:R-:W-:Y:S01]  /*4ee0*/  PRMT R2, R155, 0x7632, R2 ;  /* 0x000076329b027816 */ /* 0x000fe20000000002 */
[----:B------:R0:W-:Y:S01]  /*4ef0*/  STS.U16 [R127+0x40], R3 ;  /* 0x000040037f007388 */ /* 0x0001e20000000400 */
[----:B------:R-:W-:-:S03]  /*4f00*/  PRMT R6, R159, 0x7632, R6 ;  /* 0x000076329f067816 */ /* 0x000fc60000000006 */
[----:B------:R-:W-:Y:S01]  /*4f10*/  STS.U16 [R126+0x80], R155 ;  /* 0x0000809b7e007388 */ /* 0x000fe20000000400 */
[----:B------:R-:W-:Y:S01]  /*4f20*/  PRMT R7, R161, 0x7632, R7 ;  /* 0x00007632a1077816 */ /* 0x000fe20000000007 */
[----:B0-----:R-:W-:Y:S02]  /*4f30*/  IMAD.MOV.U32 R3, RZ, RZ, RZ ;  /* 0x000000ffff037224 */ /* 0x001fe400078e00ff */
[----:B------:R-:W-:Y:S04]  /*4f40*/  STS.U16 [R125+0xc0], R2 ;  /* 0x0000c0027d007388 */ /* 0x000fe80000000400 */
[----:B------:R-:W-:Y:S01]  /*4f50*/  STS.U16 [R124+0x100], R157 ;  /* 0x0001009d7c007388 */ /* 0x000fe20000000400 */
[----:B--2---:R-:W-:Y:S02]  /*4f60*/  @!P5 PRMT R163, R163, 0x5410, R154 ;  /* 0x00005410a3a3d816 */ /* 0x004fe4000000009a */
[----:B------:R-:W-:-:S04]  /*4f70*/  LEA R14, P5, R4, R10, 0x2 ;  /* 0x0000000a040e7211 */ /* 0x000fc800078a10ff */
[----:B------:R-:W-:Y:S02]  /*4f80*/  LEA.HI.X R15, R4, R11, R5, 0x2, P5 ;  /* 0x0000000b040f7211 */ /* 0x000fe400028f1405 */
[----:B------:R-:W-:Y:S02]  /*4f90*/  PRMT R4, R157, 0x7632, R4 ;  /* 0x000076329d047816 */ /* 0x000fe40000000004 */
[----:B------:R-:W-:Y:S02]  /*4fa0*/  MOV R5, RZ ;  /* 0x000000ff00057202 */ /* 0x000fe40000000f00 */
[----:B------:R-:W-:Y:S01]  /*4fb0*/  PRMT R153, R163, 0x7632, R153 ;  /* 0x00007632a3997816 */ /* 0x000fe20000000099 */
[----:B------:R0:W-:Y:S01]  /*4fc0*/  STS.U16 [R123+0x140], R4 ;  /* 0x000140047b007388 */ /* 0x0001e20000000400 */
[----:B----4-:R-:W-:Y:S02]  /*4fd0*/  @!P3 PRMT R3, R160, 0x5410, RZ ;  /* 0x00005410a003b816 */ /* 0x010fe400000000ff */
[----:B-----5:R-:W-:Y:S01]  /*4fe0*/  @!P6 PRMT R5, R156, 0x5410, RZ ;  /* 0x000054109c05e816 */ /* 0x020fe200000000ff */
[----:B------:R-:W-:Y:S01]  /*4ff0*/  STS.U16 [R122+0x180], R159 ;  /* 0x0001809f7a007388 */ /* 0x000fe20000000400 */
[----:B---3--:R-:W-:-:S03]  /*5000*/  @!P0 PRMT R3, R3, 0x5410, R152 ;  /* 0x0000541003038816 */ /* 0x008fc60000000098 */
[----:B------:R1:W-:Y:S01]  /*5010*/  STS.U16 [R121+0x1c0], R6 ;  /* 0x0001c00679007388 */ /* 0x0003e20000000400 */
[----:B------:R-:W-:-:S03]  /*5020*/  @!P4 PRMT R5, R5, 0x5410, R158 ;  /* 0x000054100505c816 */ /* 0x000fc6000000009e */
[----:B------:R-:W-:Y:S01]  /*5030*/  STS.U16 [R120+0x200], R161 ;  /* 0x000200a178007388 */ /* 0x000fe20000000400 */
[----:B0-----:R-:W-:-:S03]  /*5040*/  PRMT R4, R3, 0x7632, R4 ;  /* 0x0000763203047816 */ /* 0x001fc60000000004 */
[----:B------:R-:W-:Y:S01]  /*5050*/  STS.U16 [R119+0x240], R7 ;  /* 0x0002400777007388 */ /* 0x000fe20000000400 */
[----:B-1----:R-:W-:-:S03]  /*5060*/  PRMT R6, R5, 0x7632, R6 ;  /* 0x0000763205067816 */ /* 0x002fc60000000006 */
[----:B------:R-:W-:Y:S04]  /*5070*/  STS.U16 [R118+0x280], R163 ;  /* 0x000280a376007388 */ /* 0x000fe80000000400 */
[----:B------:R-:W-:Y:S04]  /*5080*/  STS.U16 [R117+0x2c0], R153 ;  /* 0x0002c09975007388 */ /* 0x000fe80000000400 */
[----:B------:R-:W-:Y:S04]  /*5090*/  STS.U16 [R116+0x300], R3 ;  /* 0x0003000374007388 */ /* 0x000fe80000000400 */
[----:B------:R0:W-:Y:S04]  /*50a0*/  STS.U16 [R115+0x340], R4 ;  /* 0x0003400473007388 */ /* 0x0001e80000000400 */
[----:B------:R-:W-:Y:S04]  /*50b0*/  STS.U16 [R114+0x380], R5 ;  /* 0x0003800572007388 */ /* 0x000fe80000000400 */
[----:B------:R-:W-:Y:S01]  /*50c0*/  STS.U16 [R113+0x3c0], R6 ;  /* 0x0003c00671007388 */ /* 0x000fe20000000400 */
[----:B------:R-:W-:-:S03]  /*50d0*/  NOP ;  /* 0x0000000000007918 */ /* 0x000fc60000000000 */
[----:B------:R-:W2:Y:S01]  /*50e0*/  LDG.E R15, desc[UR26][R14.64] ;  /* 0x0000001a0e0f7981 */ /* 0x000ea2000c1e1900 */
[----:B------:R-:W1:Y:S03]  /*50f0*/  S2UR UR28, SR_CgaCtaId ;  /* 0x00000000001c79c3 */ /* 0x000e660000008800 */
[----:B------:R-:W3:Y:S04]  /*5100*/  LDS.U16 R152, [R112] ;  /* 0x0000000070987984 */ /* 0x000ee80000000400 */
[----:B------:R-:W4:Y:S04]  /*5110*/  LDS.U16 R153, [R111+0x2] ;  /* 0x000002006f997984 */ /* 0x000f280000000400 */
[----:B------:R-:W-:Y:S04]  /*5120*/  LDS.U16 R167, [R110+0x4] ;  /* 0x000004006ea77984 */ /* 0x000fe80000000400 */
[----:B------:R-:W-:Y:S04]  /*5130*/  LDS.U16 R166, [R109+0x6] ;  /* 0x000006006da67984 */ /* 0x000fe80000000400 */
[----:B------:R-:W5:Y:S04]  /*5140*/  LDS.U16 R165, [R108+0x8] ;  /* 0x000008006ca57984 */ /* 0x000f680000000400 */
[----:B------:R-:W-:Y:S04]  /*5150*/  LDS.U16 R164, [R107+0xa] ;  /* 0x00000a006ba47984 */ /* 0x000fe80000000400 */
[----:B------:R-:W-:Y:S04]  /*5160*/  LDS.U16 R163, [R106+0xc] ;  /* 0x00000c006aa37984 */ /* 0x000fe80000000400 */
[----:B------:R-:W-:Y:S04]  /*5170*/  LDS.U16 R162, [R105+0xe] ;  /* 0x00000e0069a27984 */ /* 0x000fe80000000400 */
[----:B------:R-:W5:Y:S04]  /*5180*/  LDS.U16 R161, [R104+0x10] ;  /* 0x0000100068a17984 */ /* 0x000f680000000400 */
[----:B------:R-:W-:Y:S04]  /*5190*/  LDS.U16 R160, [R103+0x12] ;  /* 0x0000120067a07984 */ /* 0x000fe80000000400 */
[----:B------:R-:W-:Y:S04]  /*51a0*/  LDS.U16 R159, [R102+0x14] ;  /* 0x00001400669f7984 */ /* 0x000fe80000000400 */
[----:B------:R-:W-:Y:S04]  /*51b0*/  LDS.U16 R158, [R101+0x16] ;  /* 0x00001600659e7984 */ /* 0x000fe80000000400 */
        /* <DEDUP_REMOVED lines=26> */
[----:B------:R-:W-:-:S02]  /*5360*/  ISETP.NE.AND P0, PT, R148, RZ, PT ;  /* 0x000000ff9400720c */ /* 0x000fc40003f05270 */
[C---:B0-----:R-:W-:Y:S02]  /*5370*/  IADD3 R4, PT, PT, R148.reuse, 0x200, RZ ;  /* 0x0000020094047810 */ /* 0x041fe40007ffe0ff */
[----:B------:R-:W-:Y:S01]  /*5380*/  IADD3 R3, PT, PT, R17, UR24, RZ ;  /* 0x0000001811037c10 */ /* 0x000fe2000fffe0ff */
[----:B-1----:R-:W-:Y:S01]  /*5390*/  ULEA UR24, UR28, UR25, 0x18 ;  /* 0x000000191c187291 */ /* 0x002fe2000f8ec0ff */
[----:B------:R-:W-:Y:S01]  /*53a0*/  ISETP.NE.AND P3, PT, R148, 0x3f, PT ;  /* 0x0000003f9400780c */ /* 0x000fe20003f65270 */
[----:B------:R-:W0:Y:S01]  /*53b0*/  MUFU.EX2 R172, R172 ;  /* 0x000000ac00ac7308 */ /* 0x000e220000000800 */
[----:B------:R-:W-:-:S04]  /*53c0*/  SEL R3, R3, R4, !P0 ;  /* 0x0000000403037207 */ /* 0x000fc80004000000 */
        /* <DEDUP_REMOVED lines=17> */
[----:B------:R-:W-:Y:S01]  /*54e0*/  IMAD.U32 R152, R152, 0x10000, RZ ;  /* 0x0001000098987824 */ /* 0x000fe200078e00ff */
[----:B----4-:R-:W-:Y:S01]  /*54f0*/  SHF.L.U32 R153, R153, 0x10, RZ ;  /* 0x0000001099997819 */ /* 0x010fe200000006ff */
        /* <DEDUP_REMOVED lines=33> */
[----:B------:R-:W-:-:S08]  /*5710*/  IMAD.MOV.U32 R204, RZ, RZ, 0x3f800000 ;  /* 0x3f800000ffcc7424 */ /* 0x000fd000078e00ff */
[----:B------:R-:W-:Y:S05]  /*5720*/  BRA.U !UP0, `(.L_x_4295) ;  /* 0x00000001081c7547 */ /* 0x000fea000b800000 */
[----:B------:R-:W-:-:S06]  /*5730*/  ULOP3.LUT UR25, UR33, 0x100, URZ, 0xc0, !UPT ;  /* 0x0000010021197892 */ /* 0x000fcc000f8ec0ff */
[----:B------:R-:W-:-:S04]  /*5740*/  IADD3 R2, PT, PT, R17, UR25, RZ ;  /* 0x0000001911027c10 */ /* 0x000fc8000fffe0ff */
[----:B------:R-:W-:-:S05]  /*5750*/  LEA R2, R2, UR24, 0x2 ;  /* 0x0000001802027c11 */ /* 0x000fca000f8e10ff */
[----:B------:R1:W2:Y:S01]  /*5760*/  LDS R204, [R2+0x1d10] ;  /* 0x001d100002cc7984 */ /* 0x0002a20000000800 */
[----:B------:R-:W-:Y:S05]  /*5770*/  BRA `(.L_x_4295) ;  /* 0x0000000000087947 */ /* 0x000fea0003800000 */
.L_x_4294:
[----:B------:R-:W-:-:S06]  /*5780*/  LEA R204, R148, UR24, 0x2 ;  /* 0x0000001894cc7c11 */ /* 0x000fcc000f8e10ff */
[----:B------:R-:W0:Y:S02]  /*5790*/  LDS R204, [R204+0x2514] ;  /* 0x00251400cccc7984 */ /* 0x000e240000000800 */
.L_x_4295:
[----:B------:R-:W-:Y:S05]  /*57a0*/  BSYNC.RECONVERGENT B0 ;  /* 0x0000000000007941 */ /* 0x000fea0003800200 */
.L_x_4293:
[----:B------:R-:W3:Y:S01]  /*57b0*/  @P1 LDC R4, c[0x0][0x38c] ;  /* 0x0000e300ff041b82 */ /* 0x000ee20000000800 */
[----:B------:R-:W-:Y:S01]  /*57c0*/  VOTEU.ANY UP0, P1 ;  /* 0x0000000000ff7886 */ /* 0x000fe20000800100 */
[----:B------:R-:W-:Y:S01]  /*57d0*/  HFMA2 R5, -RZ, RZ, 0, 4.76837158203125e-07 ;  /* 0x00000008ff057431 */ /* 0x000fe200000001ff */
[----:B-1----:R-:W-:Y:S01]  /*57e0*/  MOV R2, 0x3f800000 ;  /* 0x3f80000000027802 */ /* 0x002fe20000000f00 */
[----:B------:R-:W-:Y:S02]  /*57f0*/  IMAD.MOV.U32 R3, RZ, RZ, RZ ;  /* 0x000000ffff037224 */ /* 0x000fe400078e00ff */
[----:B------:R-:W-:Y:S01]  /*5800*/  @UP0 UIADD3 UR25, UPT, UPT, UR14, -0x2, URZ ;  /* 0xfffffffe0e190890 */ /* 0x000fe2000fffe0ff */
        /* <DEDUP_REMOVED lines=8> */
[----:B------:R-:W-:Y:S01]  /*5890*/  FFMA.FTZ R7, R172, R7, R15 ;  /* 0x00000007ac077223 */ /* 0x000fe2000001000f */
[----:B---3--:R-:W-:-:S04]  /*58a0*/  @P1 IMAD R4, R4, UR25, R17 ;  /* 0x0000001904041c24 */ /* 0x008fc8000f8e0211 */
        /* <DEDUP_REMOVED lines=65> */
[----:B-1----:R-:W1:Y:S01]  /*5cc0*/  LDS.128 R4, [R14+0x1900] ;  /* 0x001900000e047984 */ /* 0x002e620000000c00 */
[----:B------:R-:W-:Y:S02]  /*5cd0*/  LOP3.LUT R189, R189, 0xfffffffd, RZ, 0xc0, !PT ;  /* 0xfffffffdbdbd7812 */ /* 0x000fe400078ec0ff */
[----:B------:R-:W-:-:S07]  /*5ce0*/  ISETP.GE.AND P5, PT, R129, 0x1, PT ;  /* 0x000000018100780c */ /* 0x000fce0003fa6270 */
        /* <DEDUP_REMOVED lines=31> */
.L_x_4355:
[----:B------:R-:W-:Y:S01]  /*5ee0*/  ISETP.GE.AND P3, PT, R129, 0x10, PT ;  /* 0x000000108100780c */ /* 0x000fe20003f66270 */
[----:B----4-:R-:W-:Y:S01]  /*5ef0*/  FFMA.FTZ R5, R15, R5, R4 ;  /* 0x000000050f057223 */ /* 0x010fe20000010004 */
[----:B------:R-:W-:-:S04]  /*5f00*/  UMOV UR25, 0xffffffff ;  /* 0xffffffff00197882 */ /* 0x000fc80000000000 */
[----:B------:R-:W-:-:S07]  /*5f10*/  FSEL R222, R4, R5, !P3 ;  /* 0x0000000504de7208 */ /* 0x000fce0005800000 */
[----:B-1-3--:R-:W-:Y:S01]  /*5f20*/  @P3 FMUL.FTZ R15, R15, R6 ;  /* 0x000000060f0f3220 */ /* 0x00afe20000410000 */
[----:B------:R-:W-:Y:S06]  /*5f30*/  BRA.DIV UR25, `(.L_x_4298) ;  /* 0x0000004a19dc7947 */ /* 0x000fec000b800000 */
.L_x_4358:
[----:B------:R-:W-:-:S03]  /*5f40*/  UMOV UR25, 0xffffffff ;  /* 0xffffffff00197882 */ /* 0x000fc60000000000 */
[----:B------:R-:W-:Y:S05]  /*5f50*/  BRA.DIV UR25, `(.L_x_4299) ;  /* 0x0000004a19fc7947 */ /* 0x000fea000b800000 */
.L_x_4361:
[----:B------:R-:W-:-:S03]  /*5f60*/  UMOV UR25, 0xffffffff ;  /* 0xffffffff00197882 */ /* 0x000fc60000000000 */
[----:B------:R-:W-:Y:S05]  /*5f70*/  BRA.DIV UR25, `(.L_x_4300) ;  /* 0x0000004e191c7947 */ /* 0x000fea000b800000 */
[----:B------:R-:W1:Y:S04]  /*5f80*/  SHFL.UP PT, R15, R15, 0x1, RZ ;  /* 0x042000000f0f7989 */ /* 0x000e6800000e00ff */
[----:B------:R-:W3:Y:S04]  /*5f90*/  SHFL.UP PT, R222, R222, 0x1, RZ ;  /* 0x04200000dede7989 */ /* 0x000ee800000e00ff */
[----:B-----5:R4:W0:Y:S04]  /*5fa0*/  SHFL.IDX PT, R4, R2, RZ, 0x1f ;  /* 0x00001fff02047589 */ /* 0x02082800000e0000 */
[----:B------:R4:W0:Y:S02]  /*5fb0*/  SHFL.IDX PT, R5, R3, RZ, 0x1f ;  /* 0x00001fff03057589 */ /* 0x00082400000e0000 */
.L_x_4367:
[----:B------:R-:W5:Y:S01]  /*5fc0*/  LDS.64 R6, [R14+0x1900] ;  /* 0x001900000e067984 */ /* 0x000f620000000a00 */
[C---:B01-3--:R-:W-:Y:S01]  /*5fd0*/  @P0 FFMA.FTZ R5, R15.reuse, R5, R222 ;  /* 0x000000050f050223 */ /* 0x04bfe200000100de */
[----:B------:R-:W-:-:S03]  /*5fe0*/  @P0 FMUL.FTZ R4, R15, R4 ;  /* 0x000000040f040220 */ /* 0x000fc60000410000 */
[-C--:B-----5:R-:W-:Y:S01]  /*5ff0*/  FFMA.FTZ R7, R5, R6.reuse, R7 ;  /* 0x0000000605077223 */ /* 0x0a0fe20000010007 */
[----:B------:R-:W-:-:S05]  /*6000*/  FMUL.FTZ R6, R4, R6 ;  /* 0x0000000604067220 */ /* 0x000fca0000410000 */
[----:B------:R3:W-:Y:S02]  /*6010*/  STS.128 [R14+0x1900], R4 ;  /* 0x001900040e007388 */ /* 0x0007e40000000c00 */
.L_x_4296:
[----:B------:R-:W-:Y:S01]  /*6020*/  FMUL.FTZ R229, R73, R86 ;  /* 0x0000005649e57220 */ /* 0x000fe20000410000 */
[----:B------:R-:W-:Y:S01]  /*6030*/  FMUL.FTZ R234, R70, R85 ;  /* 0x0000005546ea7220 */ /* 0x000fe20000410000 */
[----:B------:R-:W-:Y:S05]  /*6040*/  WARPSYNC.ALL ;  /* 0x0000000000007948 */ /* 0x000fea0003800000 */
[----:B---3--:R-:W-:Y:S01]  /*6050*/  FMUL.FTZ R14, R152, R229 ;  /* 0x000000e5980e7220 */ /* 0x008fe20000410000 */
[----:B-1----:R-:W-:Y:S01]  /*6060*/  FMUL.FTZ R5, R153, R234 ;  /* 0x000000ea99057220 */ /* 0x002fe20000410000 */
[----:B------:R-:W-:Y:S01]  /*6070*/  BAR.SYNC.DEFER_BLOCKING 0x0 ;  /* 0x0000000000007b1d */ /* 0x000fe20000010000 */
[C---:B0-2-45:R-:W-:Y:S01]  /*6080*/  FMUL.FTZ R3, R211.reuse, R204 ;  /* 0x000000ccd3037220 */ /* 0x075fe20000410000 */
[----:B------:R-:W-:Y:S01]  /*6090*/  FFMA.FTZ R4, R211, R205, R206 ;  /* 0x000000cdd3047223 */ /* 0x000fe200000100ce */
[----:B------:R-:W-:Y:S01]  /*60a0*/  UISETP.GE.AND UP0, UPT, UR14, UR46, UPT ;  /* 0x0000002e0e00728c */ /* 0x000fe2000bf06270 */
[----:B------:R-:W-:Y:S01]  /*60b0*/  ISETP.GT.U32.AND P3, PT, R148, 0x1f, PT ;  /* 0x0000001f9400780c */ /* 0x000fe20003f64070 */
[C---:B------:R-:W-:Y:S01]  /*60c0*/  FMUL.FTZ R6, R212.reuse, R3 ;  /* 0x00000003d4067220 */ /* 0x040fe20000410000 */
[----:B------:R-:W-:Y:S01]  /*60d0*/  FFMA.FTZ R4, R212, R4, R207 ;  /* 0x00000004d4047223 */ /* 0x000fe200000100cf */
[----:B------:R-:W-:-:S02]  /*60e0*/  MOV R15, RZ ;  /* 0x000000ff000f7202 */ /* 0x000fc40000000f00 */
        /* <DEDUP_REMOVED lines=17> */
[----:B------:R-:W-:-:S04]  /*6200*/  FMUL.FTZ R3, R185, R6 ;  /* 0x00000006b9037220 */ /* 0x000fc80000410000 */
[----:B------:R-:W-:-:S04]  /*6210*/  FMUL.FTZ R6, R184, R3 ;  /* 0x00000003b8067220 */ /* 0x000fc80000410000 */
[----:B------:R-:W-:-:S04]  /*6220*/  FMUL.FTZ R3, R187, R6 ;  /* 0x00000006bb037220 */ /* 0x000fc80000410000 */
[----:B------:R-:W-:-:S04]  /*6230*/  FMUL.FTZ R6, R186, R3 ;  /* 0x00000003ba067220 */ /* 0x000fc80000410000 */
[----:B------:R-:W-:Y:S01]  /*6240*/  FMUL.FTZ R3, R173, R6 ;  /* 0x00000006ad037220 */ /* 0x000fe20000410000 */
[----:B0-----:R-:W-:Y:S01]  /*6250*/  FFMA.FTZ R231, R231, R2, R14 ;  /* 0x00000002e7e77223 */ /* 0x001fe2000001000e */
[----:B------:R-:W-:Y:S01]  /*6260*/  FFMA.FTZ R2, R185, R4, R180 ;  /* 0x00000004b9027223 */ /* 0x000fe200000100b4 */
[----:B------:R-:W-:Y:S01]  /*6270*/  HFMA2 R14, -RZ, RZ, 1.875, 0 ;  /* 0x3f800000ff0e7431 */ /* 0x000fe200000001ff */
[----:B------:R-:W-:Y:S01]  /*6280*/  @!P0 LEA R4, R17, UR24, 0x3 ;  /* 0x0000001811048c11 */ /* 0x000fe2000f8e18ff */
[----:B------:R-:W-:Y:S01]  /*6290*/  FFMA.FTZ R236, R172, R231, R5 ;  /* 0x000000e7acec7223 */ /* 0x000fe20000010005 */
[----:B------:R-:W-:-:S03]  /*62a0*/  FFMA.FTZ R2, R184, R2, R181 ;  /* 0x00000002b8027223 */ /* 0x000fc600000100b5 */
[----:B------:R-:W-:Y:S01]  /*62b0*/  FFMA.FTZ R228, R173, R236, R228 ;  /* 0x000000ecade47223 */ /* 0x000fe200000100e4 */
[----:B------:R-:W-:-:S03]  /*62c0*/  FFMA.FTZ R2, R187, R2, R182 ;  /* 0x00000002bb027223 */ /* 0x000fc600000100b6 */
[C---:B------:R-:W-:Y:S01]  /*62d0*/  FFMA.FTZ R227, R186.reuse, R228, R227 ;  /* 0x000000e4bae37223 */ /* 0x040fe200000100e3 */
[----:B------:R-:W-:Y:S01]  /*62e0*/  FFMA.FTZ R2, R186, R2, R183 ;  /* 0x00000002ba027223 */ /* 0x000fe200000100b7 */
[----:B------:R0:W1:Y:S02]  /*62f0*/  @!P0 LDS.64 R14, [R4+0x2610] ;  /* 0x00261000040e8984 */ /* 0x0000640000000a00 */
        /* <DEDUP_REMOVED lines=69> */
.L_x_4384:
        /* <DEDUP_REMOVED lines=10> */
.L_x_4301:
[C---:B------:R-:W-:Y:S01]  /*67f0*/  ISETP.NE.AND P3, PT, R148.reuse, RZ, PT ;  /* 0x000000ff9400720c */ /* 0x040fe20003f65270 */
[----:B------:R-:W-:Y:S05]  /*6800*/  WARPSYNC.ALL ;  /* 0x0000000000007948 */ /* 0x000fea0003800000 */
[----:B------:R-:W-:Y:S01]  /*6810*/  VIADD R3, R148, 0x200 ;  /* 0x0000020094037836 */ /* 0x000fe20000000000 */
[----:B0-----:R-:W-:Y:S01]  /*6820*/  P2R R2, PR, RZ, 0x8 ;  /* 0x00000008ff027803 */ /* 0x001fe20000000000 */
[----:B------:R-:W-:Y:S01]  /*6830*/  BAR.SYNC.DEFER_BLOCKING 0x0 ;  /* 0x0000000000007b1d */ /* 0x000fe20000010000 */
[----:B------:R-:W-:Y:S01]  /*6840*/  FFMA.FTZ R4, R0, R231, RZ ;  /* 0x000000e700047223 */ /* 0x000fe200000100ff */
[----:B------:R-:W-:-:S02]  /*6850*/  HFMA2 R5, -RZ, RZ, 0, 0 ;  /* 0x00000000ff057431 */ /* 0x000fc400000001ff */
[----:B------:R-:W-:Y:S01]  /*6860*/  FFMA.FTZ R190, R163, -R190, R224 ;  /* 0x800000bea3be7223 */ /* 0x000fe200000100e0 */
[----:B------:R-:W-:Y:S01]  /*6870*/  FFMA.FTZ R191, R162, -R191, R223 ;  /* 0x800000bfa2bf7223 */ /* 0x000fe200000100df */
[----:B------:R-:W-:Y:S01]  /*6880*/  FFMA.FTZ R7, R51, R236, R4 ;  /* 0x000000ec33077223 */ /* 0x000fe20000010004 */
[----:B------:R-:W-:Y:S01]  /*6890*/  MOV R4, R148 ;  /* 0x0000009400047202 */ /* 0x000fe20000000f00 */
[----:B------:R-:W-:Y:S01]  /*68a0*/  FFMA.FTZ R178, R161, -R178, R216 ;  /* 0x800000b2a1b27223 */ /* 0x000fe200000100d8 */
[----:B------:R-:W-:Y:S01]  /*68b0*/  FFMA.FTZ R179, R160, -R179, R217 ;  /* 0x800000b3a0b37223 */ /* 0x000fe200000100d9 */
[----:B------:R-:W-:Y:S01]  /*68c0*/  FFMA.FTZ R7, R50, R228, R7 ;  /* 0x000000e432077223 */ /* 0x000fe20000010007 */
[----:B------:R-:W-:Y:S01]  /*68d0*/  FFMA.FTZ R176, R159, -R176, R218 ;  /* 0x800000b09fb07223 */ /* 0x000fe200000100da */
[----:B------:R-:W-:Y:S01]  /*68e0*/  FFMA.FTZ R234, R153, -R234, R236 ;  /* 0x800000ea99ea7223 */ /* 0x000fe200000100ec */
[----:B------:R-:W-:-:S04]  /*68f0*/  IMAD.WIDE.U32 R4, R12, UR32, R4 ;  /* 0x000000200c047c25 */ /* 0x000fc8000f8e0004 */
[----:B------:R-:W-:Y:S01]  /*6900*/  FFMA.FTZ R6, R48, R227, R7 ;  /* 0x000000e330067223 */ /* 0x000fe20000010007 */
[----:B------:R-:W-:Y:S01]  /*6910*/  MOV R7, UR40 ;  /* 0x0000002800077c02 */ /* 0x000fe20008000f00 */
[----:B------:R-:W-:Y:S01]  /*6920*/  FFMA.FTZ R200, R167, -R200, R228 ;  /* 0x800000c8a7c87223 */ /* 0x000fe200000100e4 */
[----:B------:R-:W-:Y:S02]  /*6930*/  IMAD R5, R13, UR32, R5 ;  /* 0x000000200d057c24 */ /* 0x000fe4000f8e0205 */
[----:B------:R-:W-:Y:S01]  /*6940*/  FFMA.FTZ R6, R47, R226, R6 ;  /* 0x000000e22f067223 */ /* 0x000fe20000010006 */
[----:B------:R-:W-:Y:S01]  /*6950*/  FFMA.FTZ R177, R158, -R177, R225 ;  /* 0x800000b19eb17223 */ /* 0x000fe200000100e1 */
[----:B------:R-:W-:Y:S01]  /*6960*/  FFMA.FTZ R199, R166, -R199, R227 ;  /* 0x800000c7a6c77223 */ /* 0x000fe200000100e3 */
[----:B------:R-:W-:-:S04]  /*6970*/  IMAD.WIDE.U32 R4, R7, UR12, R4 ;  /* 0x0000000c07047c25 */ /* 0x000fc8000f8e0004 */
[----:B------:R-:W-:Y:S01]  /*6980*/  FFMA.FTZ R7, R45, R222, R6 ;  /* 0x000000de2d077223 */ /* 0x000fe20000010006 */
[----:B------:R-:W-:Y:S01]  /*6990*/  FFMA.FTZ R174, R157, -R174, R230 ;  /* 0x800000ae9dae7223 */ /* 0x000fe200000100e6 */
[----:B------:R-:W-:Y:S01]  /*69a0*/  FFMA.FTZ R196, R165, -R196, R226 ;  /* 0x800000c4a5c47223 */ /* 0x000fe200000100e2 */
[----:B------:R-:W0:Y:S01]  /*69b0*/  LDS R2, [R145+0x1b14] ;  /* 0x001b140091027984 */ /* 0x000e220000000800 */
[----:B------:R-:W-:Y:S01]  /*69c0*/  FFMA.FTZ R224, R44, R224, R7 ;  /* 0x000000e02ce07223 */ /* 0x000fe20000010007 */
[----:B------:R-:W-:Y:S01]  /*69d0*/  FFMA.FTZ R193, R164, -R193, R222 ;  /* 0x800000c1a4c17223 */ /* 0x000fe200000100de */
[----:B------:R-:W-:Y:S01]  /*69e0*/  USHF.R.S32.HI UR25, URZ, 0x1f, UR12 ;  /* 0x0000001fff197899 */ /* 0x000fe2000801140c */
[----:B------:R-:W-:Y:S01]  /*69f0*/  IADD3 R4, P0, PT, R4, UR30, RZ ;  /* 0x0000001e04047c10 */ /* 0x000fe2000ff1e0ff */
[----:B------:R-:W-:Y:S01]  /*6a00*/  FFMA.FTZ R223, R43, R223, R224 ;  /* 0x000000df2bdf7223 */ /* 0x000fe200000100e0 */
[----:B------:R-:W-:Y:S01]  /*6a10*/  FFMA.FTZ R175, R156, -R175, R221 ;  /* 0x800000af9caf7223 */ /* 0x000fe200000100dd */
[----:B------:R-:W-:Y:S01]  /*6a20*/  UIMAD UR25, UR25, UR40, URZ ;  /* 0x00000028191972a4 */ /* 0x000fe2000f8e02ff */
[----:B------:R-:W-:Y:S01]  /*6a30*/  FFMA.FTZ R169, R154, -R169, R219 ;  /* 0x800000a99aa97223 */ /* 0x000fe200000100db */
[----:B------:R-:W-:Y:S01]  /*6a40*/  FFMA.FTZ R216, R40, R216, R223 ;  /* 0x000000d828d87223 */ /* 0x000fe200000100df */
[C---:B------:R-:W-:Y:S01]  /*6a50*/  IMAD.SHL.U32 R223, R148.reuse, 0x10, RZ ;  /* 0x0000001094df7824 */ /* 0x040fe200078e00ff */
[----:B------:R-:W-:Y:S01]  /*6a60*/  UIMAD UR25, UR12, UR41, UR25 ;  /* 0x000000290c1972a4 */ /* 0x000fe2000f8e0219 */
[----:B------:R-:W-:Y:S01]  /*6a70*/  FFMA.FTZ R168, R155, -R168, R220 ;  /* 0x800000a89ba87223 */ /* 0x000fe200000100dc */
[----:B------:R-:W-:Y:S01]  /*6a80*/  FFMA.FTZ R217, R39, R217, R216 ;  /* 0x000000d927d97223 */ /* 0x000fe200000100d8 */
[----:B------:R-:W-:Y:S01]  /*6a90*/  BSSY.RECONVERGENT B0, `(.L_x_4303) ;  /* 0x000007b000007945 */ /* 0x000fe20003800200 */
[----:B------:R-:W-:-:S02]  /*6aa0*/  LEA.HI R7, R148, R223, RZ, 0x1f ;  /* 0x000000df94077211 */ /* 0x000fc400078ff8ff */
[----:B------:R-:W-:Y:S01]  /*6ab0*/  FFMA.FTZ R218, R38, R218, R217 ;  /* 0x000000da26da7223 */ /* 0x000fe200000100d9 */
[----:B------:R-:W-:Y:S01]  /*6ac0*/  IADD3.X R5, PT, PT, R5, UR25, RZ, P0, !PT ;  /* 0x0000001905057c10 */ /* 0x000fe200087fe4ff */
[----:B------:R-:W-:Y:S02]  /*6ad0*/  UMOV UR25, UR29 ;  /* 0x0000001d00197c82 */ /* 0x000fe40008000000 */
[----:B------:R-:W-:-:S04]  /*6ae0*/  FFMA.FTZ R225, R37, R225, R218 ;  /* 0x000000e125e17223 */ /* 0x000fc800000100da */
[----:B------:R-:W-:-:S04]  /*6af0*/  FFMA.FTZ R230, R36, R230, R225 ;  /* 0x000000e624e67223 */ /* 0x000fc800000100e1 */
[----:B------:R-:W-:-:S04]  /*6b00*/  FFMA.FTZ R221, R35, R221, R230 ;  /* 0x000000dd23dd7223 */ /* 0x000fc800000100e6 */
[----:B------:R-:W-:Y:S01]  /*6b10*/  FFMA.FTZ R221, R34, R220, R221 ;  /* 0x000000dc22dd7223 */ /* 0x000fe200000100dd */
[----:B0-----:R-:W-:Y:S01]  /*6b20*/  FFMA.FTZ R205, R2, R204, R205 ;  /* 0x000000cc02cd7223 */ /* 0x001fe200000100cd */
        /* <DEDUP_REMOVED lines=12> */
[----:B------:R-:W-:Y:S01]  /*6bf0*/  FFMA.FTZ R181, R184, R185, R181 ;  /* 0x000000b9b8b57223 */ /* 0x000fe200000100b5 */
[----:B------:R-:W-:Y:S01]  /*6c00*/  @!P3 LEA R184, R17, UR24, 0x3 ;  /* 0x0000001811b8bc11 */ /* 0x000fe2000f8e18ff */
[----:B------:R-:W-:Y:S02]  /*6c10*/  FMUL.FTZ R227, R185, R81 ;  /* 0x00000051b9e37220 */ /* 0x000fe40000410000 */
[----:B------:R-:W-:Y:S01]  /*6c20*/  FFMA.FTZ R187, R187, R181, R182 ;  /* 0x000000b5bbbb7223 */ /* 0x000fe200000100b6 */
[----:B------:R-:W-:Y:S01]  /*6c30*/  LEA R182, R7, UR24, 0x2 ;  /* 0x0000001807b67c11 */ /* 0x000fe2000f8e10ff */
[----:B------:R-:W-:Y:S01]  /*6c40*/  FMUL.FTZ R225, R181, R82 ;  /* 0x00000052b5e17220 */ /* 0x000fe20000410000 */
[----:B------:R0:W-:Y:S01]  /*6c50*/  @!P3 STS.64 [R184+0x2610], R14 ;  /* 0x0026100eb800b388 */ /* 0x0001e20000000a00 */
[----:B------:R-:W-:Y:S01]  /*6c60*/  FFMA.FTZ R183, R186, R187, R183 ;  /* 0x000000bbbab77223 */ /* 0x000fe200000100b7 */
[----:B------:R-:W-:Y:S01]  /*6c70*/  FMUL.FTZ R180, R187, R83 ;  /* 0x00000053bbb47220 */ /* 0x000fe20000410000 */
[----:B------:R-:W-:-:S02]  /*6c80*/  FMUL.FTZ R229, R64, R227 ;  /* 0x000000e340e57220 */ /* 0x000fc40000410000 */
[----:B------:R-:W-:-:S04]  /*6c90*/  FFMA.FTZ R170, R173, R183, R170 ;  /* 0x000000b7adaa7223 */ /* 0x000fc800000100aa */
[----:B------:R-:W-:Y:S01]  /*6ca0*/  FFMA.FTZ R171, R172, R170, R171 ;  /* 0x000000aaacab7223 */ /* 0x000fe200000100ab */
[----:B------:R-:W-:Y:S01]  /*6cb0*/  FMUL.FTZ R217, R170, R85 ;  /* 0x00000055aad97220 */ /* 0x000fe20000410000 */
[----:B------:R-:W-:Y:S01]  /*6cc0*/  LEA.HI R172, R223, R223, RZ, 0x1b ;  /* 0x000000dfdfac7211 */ /* 0x000fe200078fd8ff */
[----:B0-----:R-:W-:Y:S01]  /*6cd0*/  FMUL.FTZ R14, R197, R76 ;  /* 0x0000004cc50e7220 */ /* 0x001fe20000410000 */
[----:B------:R-:W-:Y:S01]  /*6ce0*/  FMUL.FTZ R6, R171, R86 ;  /* 0x00000056ab067220 */ /* 0x000fe20000410000 */
[----:B------:R-:W-:Y:S01]  /*6cf0*/  FMUL.FTZ R15, R67, R180 ;  /* 0x000000b4430f7220 */ /* 0x000fe20000410000 */
[----:B------:R-:W-:Y:S01]  /*6d00*/  LEA R172, R172, UR24, 0x2 ;  /* 0x00000018acac7c11 */ /* 0x000fe2000f8e10ff */
[----:B------:R-:W-:Y:S01]  /*6d10*/  FMUL.FTZ R231, R65, R14 ;  /* 0x0000000e41e77220 */ /* 0x000fe20000410000 */
[-C--:B------:R-:W-:Y:S01]  /*6d20*/  FFMA.FTZ R7, R2, R6.reuse, RZ ;  /* 0x0000000602077223 */ /* 0x080fe200000100ff */
[----:B------:R-:W-:Y:S01]  /*6d30*/  FMUL.FTZ R173, R73, R6 ;  /* 0x0000000649ad7220 */ /* 0x000fe20000410000 */
[----:B------:R-:W-:-:S02]  /*6d40*/  FMUL.FTZ R6, R183, R84 ;  /* 0x00000054b7067220 */ /* 0x000fc40000410000 */
[-C--:B------:R-:W-:Y:S01]  /*6d50*/  FFMA.FTZ R7, R234, R217.reuse, R7 ;  /* 0x000000d9ea077223 */ /* 0x080fe20000010007 */
[----:B------:R-:W-:Y:S01]  /*6d60*/  FMUL.FTZ R217, R70, R217 ;  /* 0x000000d946d97220 */ /* 0x000fe20000410000 */
[-C--:B------:R-:W-:Y:S01]  /*6d70*/  FMUL.FTZ R223, R69, R6.reuse ;  /* 0x0000000645df7220 */ /* 0x080fe20000410000 */
[----:B------:R0:W-:Y:S01]  /*6d80*/  STS [R182+0x850], R173 ;  /* 0x000850adb6007388 */ /* 0x0001e20000000800 */
[----:B------:R-:W-:-:S03]  /*6d90*/  FFMA.FTZ R6, R200, R6, R7 ;  /* 0x00000006c8067223 */ /* 0x000fc60000010007 */
[----:B------:R1:W-:Y:S01]  /*6da0*/  STS [R172+0x858], R223 ;  /* 0x000858dfac007388 */ /* 0x0003e20000000800 */
[----:B------:R-:W-:Y:S01]  /*6db0*/  FFMA.FTZ R7, R199, R180, R6 ;  /* 0x000000b4c7077223 */ /* 0x000fe20000010006 */
[----:B------:R-:W-:Y:S02]  /*6dc0*/  FMUL.FTZ R180, R213, R52 ;  /* 0x00000034d5b47220 */ /* 0x000fe40000410000 */
[----:B------:R2:W-:Y:S01]  /*6dd0*/  STS [R172+0x854], R217 ;  /* 0x000854d9ac007388 */ /* 0x0005e20000000800 */
[-C--:B------:R-:W-:Y:S01]  /*6de0*/  FFMA.FTZ R6, R196, R225.reuse, R7 ;  /* 0x000000e1c4067223 */ /* 0x080fe20000010007 */
[----:B0-----:R-:W-:Y:S01]  /*6df0*/  FMUL.FTZ R182, R201, R66 ;  /* 0x00000042c9b67220 */ /* 0x001fe20000410000 */
[----:B------:R-:W-:Y:S01]  /*6e00*/  FMUL.FTZ R173, R68, R225 ;  /* 0x000000e144ad7220 */ /* 0x000fe20000410000 */
[----:B------:R-:W-:Y:S01]  /*6e10*/  FMUL.FTZ R7, R203, R61 ;  /* 0x0000003dcb077220 */ /* 0x000fe20000410000 */
[----:B------:R-:W-:Y:S01]  /*6e20*/  FFMA.FTZ R227, R193, R227, R6 ;  /* 0x000000e3c1e37223 */ /* 0x000fe20000010006 */
        /* <DEDUP_REMOVED lines=11> */
[----:B------:R-:W-:Y:S01]  /*6ee0*/  FFMA.FTZ R182, R178, R182, R233 ;  /* 0x000000b6b2b67223 */ /* 0x000fe200000100e9 */
[-C--:B0-----:R-:W-:Y:S01]  /*6ef0*/  FMUL.FTZ R15, R60, R7.reuse ;  /* 0x000000073c0f7220 */ /* 0x081fe20000410000 */
[----:B------:R-:W-:Y:S01]  /*6f00*/  IADD3 R233, PT, PT, R148, 0x40, RZ ;  /* 0x0000004094e97810 */ /* 0x000fe20007ffe0ff */
[----:B------:R0:W-:Y:S01]  /*6f10*/  STS [R172+0x870], R223 ;  /* 0x000870dfac007388 */ /* 0x0001e20000000800 */
[----:B------:R-:W-:Y:S01]  /*6f20*/  FFMA.FTZ R7, R179, R7, R182 ;  /* 0x00000007b3077223 */ /* 0x000fe200000100b6 */
[----:B-1----:R-:W-:Y:S01]  /*6f30*/  FMUL.FTZ R173, R59, R6 ;  /* 0x000000063bad7220 */ /* 0x002fe20000410000 */
[----:B------:R-:W-:Y:S01]  /*6f40*/  LEA.HI R233, R233, R148, RZ, 0x1b ;  /* 0x00000094e9e97211 */ /* 0x000fe200078fd8ff */
[----:B------:R1:W-:Y:S01]  /*6f50*/  STS [R172+0x864], R229 ;  /* 0x000864e5ac007388 */ /* 0x0003e20000000800 */
[----:B------:R-:W-:Y:S01]  /*6f60*/  FFMA.FTZ R6, R176, R6, R7 ;  /* 0x00000006b0067223 */ /* 0x000fe20000010007 */
[----:B--2---:R-:W-:-:S02]  /*6f70*/  FMUL.FTZ R231, R205, R41 ;  /* 0x00000029cde77220 */ /* 0x004fc40000410000 */
[----:B------:R2:W-:Y:S01]  /*6f80*/  STS [R172+0x86c], R217 ;  /* 0x00086cd9ac007388 */ /* 0x0005e20000000800 */
[----:B------:R-:W-:Y:S01]  /*6f90*/  FFMA.FTZ R225, R177, R225, R6 ;  /* 0x000000e1b1e17223 */ /* 0x000fe20000010006 */
[----:B0-----:R-:W-:Y:S01]  /*6fa0*/  FMUL.FTZ R223, R207, R49 ;  /* 0x00000031cfdf7220 */ /* 0x001fe20000410000 */
[C---:B------:R-:W-:Y:S01]  /*6fb0*/  IMAD.WIDE.U32 R6, R17.reuse, UR42, R4 ;  /* 0x0000002a11067c25 */ /* 0x040fe2000f8e0004 */
[----:B------:R0:W-:Y:S03]  /*6fc0*/  STS [R172+0x874], R15 ;  /* 0x0008740fac007388 */ /* 0x0001e60000000800 */
[----:B-1----:R-:W-:Y:S01]  /*6fd0*/  FMUL.FTZ R229, R54, R223 ;  /* 0x000000df36e57220 */ /* 0x002fe20000410000 */
[----:B------:R-:W-:Y:S01]  /*6fe0*/  IMAD R5, R17, UR43, R7 ;  /* 0x0000002b11057c24 */ /* 0x000fe2000f8e0207 */
[----:B------:R1:W-:Y:S01]  /*6ff0*/  STS [R172+0x878], R173 ;  /* 0x000878adac007388 */ /* 0x0003e20000000800 */
[----:B------:R-:W-:Y:S01]  /*7000*/  LEA R4, P0, R6, UR44, 0x2 ;  /* 0x0000002c06047c11 */ /* 0x000fe2000f8010ff */
[-C--:B--2---:R-:W-:Y:S01]  /*7010*/  FMUL.FTZ R217, R57, R180.reuse ;  /* 0x000000b439d97220 */ /* 0x084fe20000410000 */
[----:B------:R-:W-:Y:S01]  /*7020*/  FFMA.FTZ R180, R174, R180, R225 ;  /* 0x000000b4aeb47223 */ /* 0x000fe200000100e1 */
[----:B------:R-:W-:Y:S01]  /*7030*/  STS [R172+0x87c], R227 ;  /* 0x00087ce3ac007388 */ /* 0x000fe20000000800 */
[----:B------:R-:W-:Y:S01]  /*7040*/  LEA.HI.X R5, R6, UR45, R5, 0x2, P0 ;  /* 0x0000002d06057c11 */ /* 0x000fe200080f1405 */
[----:B0-----:R-:W-:Y:S01]  /*7050*/  FMUL.FTZ R15, R55, R14 ;  /* 0x0000000e370f7220 */ /* 0x001fe20000410000 */
[----:B------:R-:W-:Y:S01]  /*7060*/  FFMA.FTZ R6, R32, R219, R221 ;  /* 0x000000db20067223 */ /* 0x000fe200000100dd */
[----:B------:R0:W-:Y:S01]  /*7070*/  STS [R172+0x880], R217 ;  /* 0x000880d9ac007388 */ /* 0x0001e20000000800 */
[----:B------:R-:W-:Y:S01]  /*7080*/  MOV R219, UR25 ;  /* 0x0000001900db7c02 */ /* 0x000fe20008000f00 */
[----:B-1----:R-:W-:Y:S01]  /*7090*/  FMUL.FTZ R173, R42, R231 ;  /* 0x000000e72aad7220 */ /* 0x002fe20000410000 */
[----:B------:R-:W-:Y:S01]  /*70a0*/  FFMA.FTZ R223, R175, R223, R180 ;  /* 0x000000dfafdf7223 */ /* 0x000fe200000100b4 */
[----:B------:R-:W-:Y:S01]  /*70b0*/  STS [R172+0x884], R229 ;  /* 0x000884e5ac007388 */ /* 0x000fe20000000800 */
[----:B------:R-:W-:-:S02]  /*70c0*/  IADD3 R180, PT, PT, R219, -UR30, -R148 ;  /* 0x8000001edbb47c10 */ /* 0x000fc4000fffe894 */
[----:B------:R-:W-:Y:S01]  /*70d0*/  FFMA.FTZ R14, R168, R14, R223 ;  /* 0x0000000ea80e7223 */ /* 0x000fe200000100df */
[----:B------:R1:W-:Y:S01]  /*70e0*/  STS [R172+0x888], R15 ;  /* 0x0008880fac007388 */ /* 0x0003e20000000800 */
[----:B------:R-:W-:Y:S02]  /*70f0*/  ISETP.GE.AND P6, PT, R180, 0x1, PT ;  /* 0x00000001b400780c */ /* 0x000fe40003fc6270 */
[----:B0-----:R-:W-:Y:S01]  /*7100*/  LEA R217, R233, UR24, 0x2 ;  /* 0x00000018e9d97c11 */ /* 0x001fe2000f8e10ff */
[----:B------:R0:W-:Y:S01]  /*7110*/  STS [R172+0x88c], R173 ;  /* 0x00088cadac007388 */ /* 0x0001e20000000800 */
[----:B------:R-:W-:Y:S01]  /*7120*/  FFMA.FTZ R7, R169, R231, R14 ;  /* 0x000000e7a9077223 */ /* 0x000fe2000001000e */
[----:B------:R-:W-:Y:S01]  /*7130*/  IADD3 R219, PT, PT, R148, 0x100, RZ ;  /* 0x0000010094db7810 */ /* 0x000fe20007ffe0ff */
[----:B------:R-:W-:Y:S01]  /*7140*/  BAR.SYNC.DEFER_BLOCKING 0x0 ;  /* 0x0000000000007b1d */ /* 0x000fe20000010000 */
[----:B------:R-:W-:Y:S02]  /*7150*/  ISETP.GE.AND P5, PT, R180, 0x41, PT ;  /* 0x00000041b400780c */ /* 0x000fe40003fa6270 */
[----:B-1----:R-:W-:-:S02]  /*7160*/  IADD3 R15, PT, PT, R148, 0x80, RZ ;  /* 0x00000080940f7810 */ /* 0x002fc40007ffe0ff */
[----:B------:R-:W-:Y:S01]  /*7170*/  ISETP.GE.AND P4, PT, R180, 0x81, PT ;  /* 0x00000081b400780c */ /* 0x000fe20003f86270 */
[----:B0-----:R-:W-:Y:S01]  /*7180*/  VIADD R173, R148, 0xc0 ;  /* 0x000000c094ad7836 */ /* 0x001fe20000000000 */
[-C--:B------:R-:W-:Y:S02]  /*7190*/  LEA.HI R15, R15, R148.reuse, RZ, 0x1b ;  /* 0x000000940f0f7211 */ /* 0x080fe400078fd8ff */
[C---:B------:R-:W-:Y:S02]  /*71a0*/  ISETP.GE.AND P3, PT, R180.reuse, 0xc1, PT ;  /* 0x000000c1b400780c */ /* 0x040fe40003f66270 */
[----:B------:R-:W-:Y:S02]  /*71b0*/  LEA.HI R173, R173, R148, RZ, 0x1b ;  /* 0x00000094adad7211 */ /* 0x000fe400078fd8ff */
[----:B------:R-:W-:Y:S02]  /*71c0*/  LEA R172, R15, UR24, 0x2 ;  /* 0x000000180fac7c11 */ /* 0x000fe4000f8e10ff */
[----:B------:R-:W-:Y:S01]  /*71d0*/  ISETP.GE.AND P0, PT, R180, 0x101, PT ;  /* 0x00000101b400780c */ /* 0x000fe20003f06270 */
[----:B------:R-:W0:Y:S01]  /*71e0*/  LDS R217, [R217+0x950] ;  /* 0x00095000d9d97984 */ /* 0x000e220000000800 */
[----:B------:R-:W-:Y:S11]  /*71f0*/  @!P6 BRA `(.L_x_4304) ;  /* 0x000000000010e947 */ /* 0x000ff60003800000 */
[----:B------:R-:W-:-:S04]  /*7200*/  LEA.HI R14, R148, R148, RZ, 0x1b ;  /* 0x00000094940e7211 */ /* 0x000fc800078fd8ff */
[----:B------:R-:W-:-:S05]  /*7210*/  LEA R14, R14, UR24, 0x2 ;  /* 0x000000180e0e7c11 */ /* 0x000fca000f8e10ff */
[----:B------:R-:W1:Y:S04]  /*7220*/  LDS R15, [R14+0x850] ;  /* 0x000850000e0f7984 */ /* 0x000e680000000800 */
[----:B-1----:R1:W-:Y:S02]  /*7230*/  REDG.E.ADD.F32.FTZ.RN.STRONG.GPU desc[UR26][R4.64], R15 ;  /* 0x0000000f040079a6 */ /* 0x0023e4000c12f31a */
.L_x_4304:
[----:B------:R-:W-:Y:S05]  /*7240*/  BSYNC.RECONVERGENT B0 ;  /* 0x0000000000007941 */ /* 0x000fea0003800200 */
.L_x_4303:
[----:B------:R-:W-:Y:S01]  /*7250*/  BSSY.RECONVERGENT B0, `(.L_x_4305) ;  /* 0x0000004000007945 */ /* 0x000fe20003800200 */
[----:B------:R-:W-:-:S03]  /*7260*/  ISETP.GE.AND P6, PT, R180, 0x141, PT ;  /* 0x00000141b400780c */ /* 0x000fc60003fc6270 */
[----:B------:R-:W-:Y:S10]  /*7270*/  @!P5 BRA `(.L_x_4306) ;  /* 0x000000000004d947 */ /* 0x000ff40003800000 */
[----:B0-----:R2:W-:Y:S02]  /*7280*/  REDG.E.ADD.F32.FTZ.RN.STRONG.GPU desc[UR26][R4.64+0x100], R217 ;  /* 0x000100d9040079a6 */ /* 0x0015e4000c12f31a */
.L_x_4306:
[----:B------:R-:W-:Y:S05]  /*7290*/  BSYNC.RECONVERGENT B0 ;  /* 0x0000000000007941 */ /* 0x000fea0003800200 */
.L_x_4305:
[----:B-1----:R1:W3:Y:S01]  /*72a0*/  LDS R15, [R172+0xa50] ;  /* 0x000a5000ac0f7984 */ /* 0x0022e20000000800 */
[----:B------:R-:W-:Y:S01]  /*72b0*/  BSSY.RECONVERGENT B0, `(.L_x_4307) ;  /* 0x0000006000007945 */ /* 0x000fe20003800200 */
[----:B0-2---:R-:W-:Y:S02]  /*72c0*/  IADD3 R217, PT, PT, R148, 0x140, RZ ;  /* 0x0000014094d97810 */ /* 0x005fe40007ffe0ff */
[----:B------:R-:W-:Y:S02]  /*72d0*/  LEA.HI R219, R219, R148, RZ, 0x1b ;  /* 0x00000094dbdb7211 */ /* 0x000fe400078fd8ff */
[----:B------:R-:W-:Y:S01]  /*72e0*/  LEA R173, R173, UR24, 0x2 ;  /* 0x00000018adad7c11 */ /* 0x000fe2000f8e10ff */
[----:B------:R-:W-:Y:S06]  /*72f0*/  @!P4 BRA `(.L_x_4308) ;  /* 0x000000000004c947 */ /* 0x000fec0003800000 */
[----:B---3--:R0:W-:Y:S02]  /*7300*/  REDG.E.ADD.F32.FTZ.RN.STRONG.GPU desc[UR26][R4.64+0x200], R15 ;  /* 0x0002000f040079a6 */ /* 0x0081e4000c12f31a */
.L_x_4308:
[----:B------:R-:W-:Y:S05]  /*7310*/  BSYNC.RECONVERGENT B0 ;  /* 0x0000000000007941 */ /* 0x000fea0003800200 */
.L_x_4307:
[----:B0--3--:R0:W2:Y:S01]  /*7320*/  LDS R15, [R173+0xb50] ;  /* 0x000b5000ad0f7984 */ /* 0x0090a20000000800 */
[----:B------:R-:W-:Y:S01]  /*7330*/  BSSY.RECONVERGENT B0, `(.L_x_4309) ;  /* 0x0000005000007945 */ /* 0x000fe20003800200 */
[----:B------:R-:W-:Y:S02]  /*7340*/  LEA.HI R217, R217, R148, RZ, 0x1b ;  /* 0x00000094d9d97211 */ /* 0x000fe400078fd8ff */
[----:B------:R-:W-:Y:S01]  /*7350*/  LEA R219, R219, UR24, 0x2 ;  /* 0x00000018dbdb7c11 */ /* 0x000fe2000f8e10ff */
[----:B------:R-:W-:Y:S06]  /*7360*/  @!P3 BRA `(.L_x_4310) ;  /* 0x000000000004b947 */ /* 0x000fec0003800000 */
[----:B--2---:R3:W-:Y:S02]  /*7370*/  REDG.E.ADD.F32.FTZ.RN.STRONG.GPU desc[UR26][R4.64+0x300], R15 ;  /* 0x0003000f040079a6 */ /* 0x0047e4000c12f31a */
.L_x_4310:
[----:B------:R-:W-:Y:S05]  /*7380*/  BSYNC.RECONVERGENT B0 ;  /* 0x0000000000007941 */ /* 0x000fea0003800200 */
.L_x_4309:
[----:B--23--:R2:W3:Y:S01]  /*7390*/  LDS R15, [R219+0xc50] ;  /* 0x000c5000db0f7984 */ /* 0x00c4e20000000800 */
[----:B------:R-:W-:Y:S01]  /*73a0*/  BSSY.RECONVERGENT B0, `(.L_x_4311) ;  /* 0x0000004000007945 */ /* 0x000fe20003800200 */
[----:B------:R-:W-:-:S03]  /*73b0*/  LEA R14, R217, UR24, 0x2 ;  /* 0x00000018d90e7c11 */ /* 0x000fc6000f8e10ff */
[----:B------:R-:W-:Y:S05]  /*73c0*/  @!P0 BRA `(.L_x_4312) ;  /* 0x0000000000048947 */ /* 0x000fea0003800000 */
[----:B---3--:R4:W-:Y:S02]  /*73d0*/  REDG.E.ADD.F32.FTZ.RN.STRONG.GPU desc[UR26][R4.64+0x400], R15 ;  /* 0x0004000f040079a6 */ /* 0x0089e4000c12f31a */
.L_x_4312:
[----:B------:R-:W-:Y:S05]  /*73e0*/  BSYNC.RECONVERGENT B0 ;  /* 0x0000000000007941 */ /* 0x000fea0003800200 */
.L_x_4311:
[----:B---34-:R3:W4:Y:S01]  /*73f0*/  LDS R15, [R14+0xd50] ;  /* 0x000d50000e0f7984 */ /* 0x0187220000000800 */
[----:B------:R-:W-:Y:S01]  /*7400*/  BSSY.RECONVERGENT B0, `(.L_x_4313) ;  /* 0x0000005000007945 */ /* 0x000fe20003800200 */
[C---:B0-----:R-:W-:Y:S01]  /*7410*/  IADD3 R173, PT, PT, R148.reuse, 0x180, RZ ;  /* 0x0000018094ad7810 */ /* 0x041fe20007ffe0ff */
[----:B------:R-:W-:Y:S02]  /*7420*/  VIADD R217, R148, 0x1c0 ;  /* 0x000001c094d97836 */ /* 0x000fe40000000000 */
[----:B------:R-:W-:Y:S05]  /*7430*/  @!P6 BRA `(.L_x_4314) ;  /* 0x000000000004e947 */ /* 0x000fea0003800000 */
[----:B----4-:R0:W-:Y:S02]  /*7440*/  REDG.E.ADD.F32.FTZ.RN.STRONG.GPU desc[UR26][R4.64+0x500], R15 ;  /* 0x0005000f040079a6 */ /* 0x0101e4000c12f31a */
.L_x_4314:
[----:B------:R-:W-:Y:S05]  /*7450*/  BSYNC.RECONVERGENT B0 ;  /* 0x0000000000007941 */ /* 0x000fea0003800200 */
.L_x_4313:
[-C--:B------:R-:W-:Y:S01]  /*7460*/  LEA.HI R173, R173, R148.reuse, RZ, 0x1b ;  /* 0x00000094adad7211 */ /* 0x080fe200078fd8ff */
[----:B------:R-:W-:Y:S01]  /*7470*/  BSSY.RECONVERGENT B0, `(.L_x_4315) ;  /* 0x000000e000007945 */ /* 0x000fe20003800200 */
[-C--:B---3--:R-:W-:Y:S02]  /*7480*/  LEA.HI R14, R3, R148.reuse, RZ, 0x1b ;  /* 0x00000094030e7211 */ /* 0x088fe400078fd8ff */
[----:B------:R-:W-:Y:S02]  /*7490*/  LEA R3, R173, UR24, 0x2 ;  /* 0x00000018ad037c11 */ /* 0x000fe4000f8e10ff */
[----:B------:R-:W-:Y:S02]  /*74a0*/  ISETP.GE.AND P6, PT, R180, 0x181, PT ;  /* 0x00000181b400780c */ /* 0x000fe40003fc6270 */
[----:B------:R-:W-:Y:S02]  /*74b0*/  LEA.HI R217, R217, R148, RZ, 0x1b ;  /* 0x00000094d9d97211 */ /* 0x000fe400078fd8ff */
[----:B------:R-:W3:Y:S01]  /*74c0*/  LDS R3, [R3+0xe50] ;  /* 0x000e500003037984 */ /* 0x000ee20000000800 */
[----:B0---4-:R-:W-:-:S02]  /*74d0*/  IADD3 R15, PT, PT, R148, 0x240, RZ ;  /* 0x00000240940f7810 */ /* 0x011fc40007ffe0ff */
[----:B------:R-:W-:Y:S02]  /*74e0*/  LEA R217, R217, UR24, 0x2 ;  /* 0x00000018d9d97c11 */ /* 0x000fe4000f8e10ff */
[C---:B------:R-:W-:Y:S02]  /*74f0*/  ISETP.GE.AND P0, PT, R180.reuse, 0x1c1, PT ;  /* 0x000001c1b400780c */ /* 0x040fe40003f06270 */
[C---:B------:R-:W-:Y:S02]  /*7500*/  ISETP.GE.AND P3, PT, R180.reuse, 0x201, PT ;  /* 0x00000201b400780c */ /* 0x040fe40003f66270 */
[C---:B------:R-:W-:Y:S02]  /*7510*/  ISETP.GE.AND P4, PT, R180.reuse, 0x241, PT ;  /* 0x00000241b400780c */ /* 0x040fe40003f86270 */
[----:B------:R-:W-:Y:S01]  /*7520*/  ISETP.GE.AND P5, PT, R180, 0x281, PT ;  /* 0x00000281b400780c */ /* 0x000fe20003fa6270 */
[----:B------:R-:W-:-:S12]  /*7530*/  @!P6 BRA `(.L_x_4316) ;  /* 0x000000000004e947 */ /* 0x000fd80003800000 */
[----:B---3--:R0:W-:Y:S02]  /*7540*/  REDG.E.ADD.F32.FTZ.RN.STRONG.GPU desc[UR26][R4.64+0x600], R3 ;  /* 0x00060003040079a6 */ /* 0x0081e4000c12f31a */
.L_x_4316:
[----:B------:R-:W-:Y:S05]  /*7550*/  BSYNC.RECONVERGENT B0 ;  /* 0x0000000000007941 */ /* 0x000fea0003800200 */
.L_x_4315:
[----:B0--3--:R0:W3:Y:S01]  /*7560*/  LDS R3, [R217+0xf50] ;  /* 0x000f5000d9037984 */ /* 0x0090e20000000800 */
[----:B------:R-:W-:Y:S01]  /*7570*/  BSSY.RECONVERGENT B0, `(.L_x_4317) ;  /* 0x0000006000007945 */ /* 0x000fe20003800200 */
[----:B------:R-:W-:Y:S02]  /*7580*/  IADD3 R173, PT, PT, R148, 0x280, RZ ;  /* 0x0000028094ad7810 */ /* 0x000fe40007ffe0ff */
[----:B------:R-:W-:Y:S02]  /*7590*/  LEA R14, R14, UR24, 0x2 ;  /* 0x000000180e0e7c11 */ /* 0x000fe4000f8e10ff */
[----:B------:R-:W-:Y:S01]  /*75a0*/  LEA.HI R15, R15, R148, RZ, 0x1b ;  /* 0x000000940f0f7211 */ /* 0x000fe200078fd8ff */
[----:B------:R-:W-:Y:S06]  /*75b0*/  @!P0 BRA `(.L_x_4318) ;  /* 0x0000000000048947 */ /* 0x000fec0003800000 */
[----:B---3--:R4:W-:Y:S02]  /*75c0*/  REDG.E.ADD.F32.FTZ.RN.STRONG.GPU desc[UR26][R4.64+0x700], R3 ;  /* 0x00070003040079a6 */ /* 0x0089e4000c12f31a */
.L_x_4318:
[----:B------:R-:W-:Y:S05]  /*75d0*/  BSYNC.RECONVERGENT B0 ;  /* 0x0000000000007941 */ /* 0x000fea0003800200 */
.L_x_4317:
[----:B---34-:R3:W4:Y:S01]  /*75e0*/  LDS R3, [R14+0x1050] ;  /* 0x001050000e037984 */ /* 0x0187220000000800 */
[----:B------:R-:W-:Y:S01]  /*75f0*/  BSSY.RECONVERGENT B0, `(.L_x_4319) ;  /* 0x0000005000007945 */ /* 0x000fe20003800200 */
[----:B------:R-:W-:Y:S02]  /*7600*/  LEA.HI R173, R173, R148, RZ, 0x1b ;  /* 0x00000094adad7211 */ /* 0x000fe400078fd8ff */
[----:B------:R-:W-:Y:S01]  /*7610*/  LEA R15, R15, UR24, 0x2 ;  /* 0x000000180f0f7c11 */ /* 0x000fe2000f8e10ff */
[----:B------:R-:W-:Y:S06]  /*7620*/  @!P3 BRA `(.L_x_4320) ;  /* 0x000000000004b947 */ /* 0x000fec0003800000 */
[----:B----4-:R4:W-:Y:S02]  /*7630*/  REDG.E.ADD.F32.FTZ.RN.STRONG.GPU desc[UR26][R4.64+0x800], R3 ;  /* 0x00080003040079a6 */ /* 0x0109e4000c12f31a */
.L_x_4320:
[----:B------:R-:W-:Y:S05]  /*7640*/  BSYNC.RECONVERGENT B0 ;  /* 0x0000000000007941 */ /* 0x000fea0003800200 */
.L_x_4319:
[----:B----4-:R4:W0:Y:S01]  /*7650*/  LDS R3, [R15+0x1150] ;  /* 0x001150000f037984 */ /* 0x0108220000000800 */
[----:B------:R-:W-:Y:S01]  /*7660*/  BSSY.RECONVERGENT B0, `(.L_x_4321) ;  /* 0x0000004000007945 */ /* 0x000fe20003800200 */
[----:B---3--:R-:W-:-:S03]  /*7670*/  LEA R14, R173, UR24, 0x2 ;  /* 0x00000018ad0e7c11 */ /* 0x008fc6000f8e10ff */
[----:B------:R-:W-:Y:S05]  /*7680*/  @!P4 BRA `(.L_x_4322) ;  /* 0x000000000004c947 */ /* 0x000fea0003800000 */
[----:B0-----:R3:W-:Y:S02]  /*7690*/  REDG.E.ADD.F32.FTZ.RN.STRONG.GPU desc[UR26][R4.64+0x900], R3 ;  /* 0x00090003040079a6 */ /* 0x0017e4000c12f31a */
.L_x_4322:
[----:B------:R-:W-:Y:S05]  /*76a0*/  BSYNC.RECONVERGENT B0 ;  /* 0x0000000000007941 */ /* 0x000fea0003800200 */
.L_x_4321:
[----:B0--3--:R0:W3:Y:S01]  /*76b0*/  LDS R3, [R14+0x1250] ;  /* 0x001250000e037984 */ /* 0x0090e20000000800 */
[----:B------:R-:W-:Y:S01]  /*76c0*/  BSSY.RECONVERGENT B0, `(.L_x_4323) ;  /* 0x0000005000007945 */ /* 0x000fe20003800200 */
[C---:B----4-:R-:W-:Y:S01]  /*76d0*/  IADD3 R15, PT, PT, R148.reuse, 0x2c0, RZ ;  /* 0x000002c0940f7810 */ /* 0x050fe20007ffe0ff */
[----:B------:R-:W-:Y:S02]  /*76e0*/  VIADD R173, R148, 0x300 ;  /* 0x0000030094ad7836 */ /* 0x000fe40000000000 */
[----:B------:R-:W-:Y:S05]  /*76f0*/  @!P5 BRA `(.L_x_4324) ;  /* 0x000000000004d947 */ /* 0x000fea0003800000 */
[----:B---3--:R4:W-:Y:S02]  /*7700*/  REDG.E.ADD.F32.FTZ.RN.STRONG.GPU desc[UR26][R4.64+0xa00], R3 ;  /* 0x000a0003040079a6 */ /* 0x0089e4000c12f31a */
.L_x_4324:
[----:B------:R-:W-:Y:S05]  /*7710*/  BSYNC.RECONVERGENT B0 ;  /* 0x0000000000007941 */ /* 0x000fea0003800200 */
.L_x_4323:
        /* <DEDUP_REMOVED lines=16> */
.L_x_4326:
[----:B------:R-:W-:Y:S05]  /*7820*/  BSYNC.RECONVERGENT B0 ;  /* 0x0000000000007941 */ /* 0x000fea0003800200 */
.L_x_4325:
[----:B0--3--:R0:W3:Y:S01]  /*7830*/  LDS R3, [R173+0x1450] ;  /* 0x00145000ad037984 */ /* 0x0090e20000000800 */
[----:B------:R-:W-:Y:S01]  /*7840*/  BSSY.RECONVERGENT B0, `(.L_x_4327) ;  /* 0x0000006000007945 */ /* 0x000fe20003800200 */
[----:B------:R-:W-:Y:S02]  /*7850*/  IADD3 R15, PT, PT, R148, 0x3c0, RZ ;  /* 0x000003c0940f7810 */ /* 0x000fe40007ffe0ff */
[----:B------:R-:W-:Y:S02]  /*7860*/  LEA.HI R217, R217, R148, RZ, 0x1b ;  /* 0x00000094d9d97211 */ /* 0x000fe400078fd8ff */
[----:B------:R-:W-:Y:S01]  /*7870*/  LEA R14, R14, UR24, 0x2 ;  /* 0x000000180e0e7c11 */ /* 0x000fe2000f8e10ff */
[----:B------:R-:W-:Y:S06]  /*7880*/  @!P0 BRA `(.L_x_4328) ;  /* 0x0000000000048947 */ /* 0x000fec0003800000 */
[----:B---3--:R4:W-:Y:S02]  /*7890*/  REDG.E.ADD.F32.FTZ.RN.STRONG.GPU desc[UR26][R4.64+0xc00], R3 ;  /* 0x000c0003040079a6 */ /* 0x0089e4000c12f31a */
.L_x_4328:
[----:B------:R-:W-:Y:S05]  /*78a0*/  BSYNC.RECONVERGENT B0 ;  /* 0x0000000000007941 */ /* 0x000fea0003800200 */
.L_x_4327:
[----:B---34-:R3:W4:Y:S01]  /*78b0*/  LDS R3, [R14+0x1550] ;  /* 0x001550000e037984 */ /* 0x0187220000000800 */
[----:B------:R-:W-:Y:S01]  /*78c0*/  BSSY.RECONVERGENT B0, `(.L_x_4329) ;  /* 0x0000005000007945 */ /* 0x000fe20003800200 */
[----:B------:R-:W-:Y:S02]  /*78d0*/  LEA.HI R15, R15, R148, RZ, 0x1b ;  /* 0x000000940f0f7211 */ /* 0x000fe400078fd8ff */
[----:B------:R-:W-:Y:S01]  /*78e0*/  LEA R217, R217, UR24, 0x2 ;  /* 0x00000018d9d97c11 */ /* 0x000fe2000f8e10ff */
[----:B------:R-:W-:Y:S06]  /*78f0*/  @!P3 BRA `(.L_x_4330) ;  /* 0x000000000004b947 */ /* 0x000fec0003800000 */
[----:B----4-:R4:W-:Y:S02]  /*7900*/  REDG.E.ADD.F32.FTZ.RN.STRONG.GPU desc[UR26][R4.64+0xd00], R3 ;  /* 0x000d0003040079a6 */ /* 0x0109e4000c12f31a */
.L_x_4330:
[----:B------:R-:W-:Y:S05]  /*7910*/  BSYNC.RECONVERGENT B0 ;  /* 0x0000000000007941 */ /* 0x000fea0003800200 */
.L_x_4329:
[----:B----4-:R4:W0:Y:S01]  /*7920*/  LDS R3, [R217+0x1650] ;  /* 0x00165000d9037984 */ /* 0x0108220000000800 */
[----:B------:R-:W-:Y:S01]  /*7930*/  BSSY.RECONVERGENT B0, `(.L_x_4331) ;  /* 0x0000004000007945 */ /* 0x000fe20003800200 */
[----:B------:R-:W-:-:S03]  /*7940*/  LEA R15, R15, UR24, 0x2 ;  /* 0x000000180f0f7c11 */ /* 0x000fc6000f8e10ff */
[----:B------:R-:W-:Y:S05]  /*7950*/  @!P4 BRA `(.L_x_4332) ;  /* 0x000000000004c947 */ /* 0x000fea0003800000 */
[----:B0-----:R0:W-:Y:S02]  /*7960*/  REDG.E.ADD.F32.FTZ.RN.STRONG.GPU desc[UR26][R4.64+0xe00], R3 ;  /* 0x000e0003040079a6 */ /* 0x0011e4000c12f31a */
.L_x_4332:
[----:B------:R-:W-:Y:S05]  /*7970*/  BSYNC.RECONVERGENT B0 ;  /* 0x0000000000007941 */ /* 0x000fea0003800200 */
.L_x_4331:
[----:B0-----:R0:W0:Y:S01]  /*7980*/  LDS R3, [R15+0x1750] ;  /* 0x001750000f037984 */ /* 0x0010220000000800 */
[----:B------:R-:W-:Y:S04]  /*7990*/  BSSY.RECONVERGENT B0, `(.L_x_4333) ;  /* 0x0000003000007945 */ /* 0x000fe80003800200 */
[----:B------:R-:W-:Y:S05]  /*79a0*/  @!P5 BRA `(.L_x_4334) ;  /* 0x000000000004d947 */ /* 0x000fea0003800000 */
[----:B0-----:R0:W-:Y:S02]  /*79b0*/  REDG.E.ADD.F32.FTZ.RN.STRONG.GPU desc[UR26][R4.64+0xf00], R3 ;  /* 0x000f0003040079a6 */ /* 0x0011e4000c12f31a */
.L_x_4334:
[----:B------:R-:W-:Y:S05]  /*79c0*/  BSYNC.RECONVERGENT B0 ;  /* 0x0000000000007941 */ /* 0x000fea0003800200 */
.L_x_4333:
[----:B0-----:R-:W0:Y:S01]  /*79d0*/  SHFL.DOWN PT, R4, R7, 0x1, 0x1f ;  /* 0x08201f0007047f89 */ /* 0x001e2200000e0000 */
[----:B------:R-:W-:Y:S01]  /*79e0*/  ISETP.GT.AND P0, PT, R129, 0x1e, PT ;  /* 0x0000001e8100780c */ /* 0x000fe20003f04270 */
[----:B------:R-:W-:Y:S01]  /*79f0*/  FMUL.FTZ R5, R156, R207 ;  /* 0x000000cf9c057220 */ /* 0x000fe20000410000 */
[----:B------:R-:W-:Y:S01]  /*7a00*/  ISETP.NE.AND P3, PT, R148, RZ, PT ;  /* 0x000000ff9400720c */ /* 0x000fe20003f65270 */
[----:B------:R-:W5:Y:S01]  /*7a10*/  SHFL.DOWN PT, R3, R6, 0x1, 0x1f ;  /* 0x08201f0006037f89 */ /* 0x000f6200000e0000 */
[----:B------:R-:W-:Y:S01]  /*7a20*/  FMUL.FTZ R152, R152, R171 ;  /* 0x000000ab98987220 */ /* 0x000fe20000410000 */
[----:B------:R-:W-:Y:S01]  /*7a30*/  FFMA.FTZ R18, R5, R49, R18 ;  /* 0x0000003105127223 */ /* 0x000fe20000010012 */
[----:B------:R-:W-:Y:S01]  /*7a40*/  FMUL.FTZ R171, R150, R171 ;  /* 0x000000ab96ab7220 */ /* 0x000fe20000410000 */
[----:B------:R-:W-:Y:S01]  /*7a50*/  FMUL.FTZ R153, R153, R170 ;  /* 0x000000aa99997220 */ /* 0x000fe20000410000 */
[----:B------:R-:W-:Y:S01]  /*7a60*/  BSSY.RECONVERGENT B0, `(.L_x_4335) ;  /* 0x0000086000007945 */ /* 0x000fe20003800200 */
[----:B------:R-:W-:Y:S01]  /*7a70*/  FFMA.FTZ R33, R152, R86, R33 ;  /* 0x0000005698217223 */ /* 0x000fe20000010021 */
[----:B------:R-:W-:Y:S01]  /*7a80*/  FMUL.FTZ R2, R2, R171 ;  /* 0x000000ab02027220 */ /* 0x000fe20000410000 */
[----:B------:R-:W-:-:S02]  /*7a90*/  FFMA.FTZ R30, R153, R85, R30 ;  /* 0x00000055991e7223 */ /* 0x000fc4000001001e */
[----:B0-----:R-:W-:Y:S01]  /*7aa0*/  @!P0 FADD.FTZ R7, R7, R4 ;  /* 0x0000000407078221 */ /* 0x001fe20000010000 */
[-C--:B------:R-:W-:Y:S01]  /*7ab0*/  FMUL.FTZ R4, R150, R205.reuse ;  /* 0x000000cd96047220 */ /* 0x080fe20000410000 */
[----:B------:R-:W-:Y:S01]  /*7ac0*/  FMUL.FTZ R205, R154, R205 ;  /* 0x000000cd9acd7220 */ /* 0x000fe20000410000 */
[-C--:B------:R-:W-:Y:S01]  /*7ad0*/  FMUL.FTZ R154, R155, R211.reuse ;  /* 0x000000d39b9a7220 */ /* 0x080fe20000410000 */
[----:B-----5:R-:W-:Y:S01]  /*7ae0*/  @!P0 FADD.FTZ R6, R6, R3 ;  /* 0x0000000306068221 */ /* 0x020fe20000010000 */
[----:B---3--:R-:W0:Y:S01]  /*7af0*/  SHFL.DOWN PT, R14, R7, 0x2, 0x1f ;  /* 0x08401f00070e7f89 */ /* 0x008e2200000e0000 */
[----:B------:R-:W-:Y:S01]  /*7b00*/  ISETP.GT.AND P0, PT, R129, 0x1d, PT ;  /* 0x0000001d8100780c */ /* 0x000fe20003f04270 */
[C---:B------:R-:W-:Y:S01]  /*7b10*/  FMUL.FTZ R211, R150.reuse, R211 ;  /* 0x000000d396d37220 */ /* 0x040fe20000410000 */
[----:B------:R-:W-:Y:S01]  /*7b20*/  FMUL.FTZ R169, R169, R4 ;  /* 0x00000004a9a97220 */ /* 0x000fe20000410000 */
[----:B------:R-:W3:Y:S01]  /*7b30*/  SHFL.DOWN PT, R3, R6, 0x2, 0x1f ;  /* 0x08401f0006037f89 */ /* 0x000ee200000e0000 */
[----:B------:R-:W-:Y:S01]  /*7b40*/  FMUL.FTZ R4, R150, R207 ;  /* 0x000000cf96047220 */ /* 0x000fe20000410000 */
[----:B------:R-:W-:Y:S01]  /*7b50*/  FMUL.FTZ R168, R168, R211 ;  /* 0x000000d3a8a87220 */ /* 0x000fe20000410000 */
[----:B------:R-:W-:Y:S01]  /*7b60*/  FFMA.FTZ R19, R154, R46, R19 ;  /* 0x0000002e9a137223 */ /* 0x000fe20000010013 */
[----:B------:R-:W-:Y:S01]  /*7b70*/  FFMA.FTZ R156, R42, R205, R169 ;  /* 0x000000cd2a9c7223 */ /* 0x000fe200000100a9 */
[----:B------:R-:W-:Y:S01]  /*7b80*/  FMUL.FTZ R175, R175, R4 ;  /* 0x00000004afaf7220 */ /* 0x000fe20000410000 */
[C---:B------:R-:W-:Y:S01]  /*7b90*/  FMUL.FTZ R4, R150.reuse, R209 ;  /* 0x000000d196047220 */ /* 0x040fe20000410000 */
[----:B------:R-:W-:Y:S01]  /*7ba0*/  FFMA.FTZ R15, R55, R154, R168 ;  /* 0x0000009a370f7223 */ /* 0x000fe200000100a8 */
[-C--:B------:R-:W-:Y:S01]  /*7bb0*/  FMUL.FTZ R154, R159, R215.reuse ;  /* 0x000000d79f9a7220 */ /* 0x080fe20000410000 */
[C---:B------:R-:W-:Y:S01]  /*7bc0*/  FMUL.FTZ R215, R150.reuse, R215 ;  /* 0x000000d796d77220 */ /* 0x040fe20000410000 */
[----:B------:R-:W-:Y:S01]  /*7bd0*/  FMUL.FTZ R177, R177, R4 ;  /* 0x00000004b1b17220 */ /* 0x000fe20000410000 */
[----:B------:R-:W-:Y:S01]  /*7be0*/  FADD.FTZ R94, R15, R94 ;  /* 0x0000005e0f5e7221 */ /* 0x000fe20000010000 */
[----:B------:R-:W-:Y:S01]  /*7bf0*/  FMUL.FTZ R4, R150, R203 ;  /* 0x000000cb96047220 */ /* 0x000fe20000410000 */
[----:B------:R-:W-:Y:S01]  /*7c00*/  FADD.FTZ R95, R156, R95 ;  /* 0x0000005f9c5f7221 */ /* 0x000fe20000010000 */
[----:B------:R-:W-:Y:S01]  /*7c10*/  FFMA.FTZ R156, R54, R5, R175 ;  /* 0x00000005369c7223 */ /* 0x000fe200000100af */
[----:B------:R-:W-:Y:S01]  /*7c20*/  FMUL.FTZ R176, R176, R215 ;  /* 0x000000d7b0b07220 */ /* 0x000fe20000410000 */
[----:B------:R-:W-:Y:S01]  /*7c30*/  FMUL.FTZ R179, R179, R4 ;  /* 0x00000004b3b37220 */ /* 0x000fe20000410000 */
[----:B------:R-:W-:Y:S01]  /*7c40*/  FMUL.FTZ R4, R150, R195 ;  /* 0x000000c396047220 */ /* 0x000fe20000410000 */
[----:B------:R-:W-:Y:S01]  /*7c50*/  FADD.FTZ R93, R156, R93 ;  /* 0x0000005d9c5d7221 */ /* 0x000fe20000010000 */
[----:B------:R-:W-:Y:S01]  /*7c60*/  FMUL.FTZ R5, R160, R203 ;  /* 0x000000cba0057220 */ /* 0x000fe20000410000 */
[----:B0-----:R-:W-:Y:S01]  /*7c70*/  @!P0 FADD.FTZ R7, R7, R14 ;  /* 0x0000000e07078221 */ /* 0x001fe20000010000 */
[-C--:B------:R-:W-:Y:S01]  /*7c80*/  FMUL.FTZ R14, R157, R213.reuse ;  /* 0x000000d59d0e7220 */ /* 0x080fe20000410000 */
[----:B------:R-:W-:Y:S01]  /*7c90*/  FMUL.FTZ R213, R150, R213 ;  /* 0x000000d596d57220 */ /* 0x000fe20000410000 */
[----:B------:R-:W-:Y:S01]  /*7ca0*/  FFMA.FTZ R23, R154, R56, R23 ;  /* 0x000000389a177223 */ /* 0x000fe20000010017 */
[----:B---3--:R-:W-:Y:S01]  /*7cb0*/  @!P0 FADD.FTZ R6, R6, R3 ;  /* 0x0000000306068221 */ /* 0x008fe20000010000 */
[----:B-1----:R-:W0:Y:S01]  /*7cc0*/  SHFL.DOWN PT, R172, R7, 0x4, 0x1f ;  /* 0x08801f0007ac7f89 */ /* 0x002e2200000e0000 */
[----:B------:R-:W-:Y:S01]  /*7cd0*/  ISETP.GT.AND P0, PT, R129, 0x1b, PT ;  /* 0x0000001b8100780c */ /* 0x000fe20003f04270 */
[----:B------:R-:W-:Y:S01]  /*7ce0*/  FMUL.FTZ R3, R158, R209 ;  /* 0x000000d19e037220 */ /* 0x000fe20000410000 */
[----:B------:R-:W-:Y:S01]  /*7cf0*/  FMUL.FTZ R174, R174, R213 ;  /* 0x000000d5aeae7220 */ /* 0x000fe20000410000 */
[----:B------:R-:W1:Y:S01]  /*7d00*/  SHFL.DOWN PT, R155, R6, 0x4, 0x1f ;  /* 0x08801f00069b7f89 */ /* 0x000e6200000e0000 */
[----:B------:R-:W-:Y:S01]  /*7d10*/  FFMA.FTZ R21, R14, R52, R21 ;  /* 0x000000340e157223 */ /* 0x000fe20000010015 */
[----:B------:R-:W-:Y:S01]  /*7d20*/  FFMA.FTZ R156, R58, R3, R177 ;  /* 0x000000033a9c7223 */ /* 0x000fe200000100b1 */
[----:B------:R-:W-:Y:S01]  /*7d30*/  FFMA.FTZ R15, R57, R14, R174 ;  /* 0x0000000e390f7223 */ /* 0x000fe200000100ae */
[-C--:B------:R-:W-:Y:S01]  /*7d40*/  FMUL.FTZ R14, R161, R201.reuse ;  /* 0x000000c9a10e7220 */ /* 0x080fe20000410000 */
[----:B------:R-:W-:Y:S01]  /*7d50*/  FMUL.FTZ R201, R150, R201 ;  /* 0x000000c996c97220 */ /* 0x000fe20000410000 */
[----:B------:R-:W-:Y:S01]  /*7d60*/  FMUL.FTZ R191, R191, R4 ;  /* 0x00000004bfbf7220 */ /* 0x000fe20000410000 */
[----:B------:R-:W-:Y:S01]  /*7d70*/  FADD.FTZ R92, R15, R92 ;  /* 0x0000005c0f5c7221 */ /* 0x000fe20000010000 */
[----:B------:R-:W-:Y:S01]  /*7d80*/  FFMA.FTZ R15, R59, R154, R176 ;  /* 0x0000009a3b0f7223 */ /* 0x000fe200000100b0 */
[----:B------:R-:W-:Y:S01]  /*7d90*/  FMUL.FTZ R178, R178, R201 ;  /* 0x000000c9b2b27220 */ /* 0x000fe20000410000 */
[-C--:B------:R-:W-:Y:S01]  /*7da0*/  FMUL.FTZ R154, R163, R197.reuse ;  /* 0x000000c5a39a7220 */ /* 0x080fe20000410000 */
[C---:B------:R-:W-:Y:S01]  /*7db0*/  FMUL.FTZ R197, R150.reuse, R197 ;  /* 0x000000c596c57220 */ /* 0x040fe20000410000 */
[----:B------:R-:W-:Y:S01]  /*7dc0*/  FADD.FTZ R90, R15, R90 ;  /* 0x0000005a0f5a7221 */ /* 0x000fe20000010000 */
[----:B------:R-:W-:Y:S01]  /*7dd0*/  FMUL.FTZ R4, R150, R185 ;  /* 0x000000b996047220 */ /* 0x000fe20000410000 */
[----:B------:R-:W-:Y:S01]  /*7de0*/  FADD.FTZ R91, R156, R91 ;  /* 0x0000005b9c5b7221 */ /* 0x000fe20000010000 */
[----:B------:R-:W-:Y:S01]  /*7df0*/  FFMA.FTZ R25, R14, R66, R25 ;  /* 0x000000420e197223 */ /* 0x000fe20000010019 */
[----:B------:R-:W-:Y:S01]  /*7e00*/  FFMA.FTZ R15, R63, R14, R178 ;  /* 0x0000000e3f0f7223 */ /* 0x000fe200000100b2 */
[----:B------:R-:W-:Y:S01]  /*7e10*/  FFMA.FTZ R20, R3, R53, R20 ;  /* 0x0000003503147223 */ /* 0x000fe20000010014 */
[----:B------:R-:W-:Y:S01]  /*7e20*/  FFMA.FTZ R156, R60, R5, R179 ;  /* 0x000000053c9c7223 */ /* 0x000fe200000100b3 */
[----:B------:R-:W-:Y:S01]  /*7e30*/  FMUL.FTZ R14, R165, R181 ;  /* 0x000000b5a50e7220 */ /* 0x000fe20000410000 */
[----:B0-----:R-:W-:Y:S01]  /*7e40*/  @!P0 FADD.FTZ R7, R7, R172 ;  /* 0x000000ac07078221 */ /* 0x001fe20000010000 */
[----:B------:R-:W-:Y:S01]  /*7e50*/  FMUL.FTZ R3, R162, R195 ;  /* 0x000000c3a2037220 */ /* 0x000fe20000410000 */
[----:B------:R-:W-:Y:S01]  /*7e60*/  FMUL.FTZ R181, R150, R181 ;  /* 0x000000b596b57220 */ /* 0x000fe20000410000 */
[----:B------:R-:W-:Y:S01]  /*7e70*/  FMUL.FTZ R190, R190, R197 ;  /* 0x000000c5bebe7220 */ /* 0x000fe20000410000 */
[----:B-1----:R-:W-:Y:S01]  /*7e80*/  @!P0 FADD.FTZ R6, R6, R155 ;  /* 0x0000009b06068221 */ /* 0x002fe20000010000 */
[----:B------:R-:W0:Y:S01]  /*7e90*/  SHFL.DOWN PT, R158, R7, 0x8, 0x1f ;  /* 0x09001f00079e7f89 */ /* 0x000e2200000e0000 */
[----:B------:R-:W-:Y:S01]  /*7ea0*/  ISETP.GT.AND P0, PT, R129, 0x17, PT ;  /* 0x000000178100780c */ /* 0x000fe20003f04270 */
[----:B------:R-:W-:Y:S01]  /*7eb0*/  FMUL.FTZ R193, R193, R4 ;  /* 0x00000004c1c17220 */ /* 0x000fe20000410000 */
[----:B------:R-:W-:Y:S01]  /*7ec0*/  FMUL.FTZ R4, R150, R187 ;  /* 0x000000bb96047220 */ /* 0x000fe20000410000 */
[----:B------:R-:W1:Y:S01]  /*7ed0*/  SHFL.DOWN PT, R155, R6, 0x8, 0x1f ;  /* 0x09001f00069b7f89 */ /* 0x000e6200000e0000 */
[----:B------:R-:W-:Y:S01]  /*7ee0*/  FADD.FTZ R89, R156, R89 ;  /* 0x000000599c597221 */ /* 0x000fe20000010000 */
[----:B------:R-:W-:Y:S01]  /*7ef0*/  FFMA.FTZ R22, R5, R61, R22 ;  /* 0x0000003d05167223 */ /* 0x000fe20000010016 */
[----:B------:R-:W-:Y:S01]  /*7f00*/  FFMA.FTZ R156, R62, R3, R191 ;  /* 0x000000033e9c7223 */ /* 0x000fe200000100bf */
[----:B------:R-:W-:Y:S01]  /*7f10*/  FADD.FTZ R88, R15, R88 ;  /* 0x000000580f587221 */ /* 0x000fe20000010000 */
[----:B------:R-:W-:Y:S01]  /*7f20*/  FMUL.FTZ R181, R196, R181 ;  /* 0x000000b5c4b57220 */ /* 0x000fe20000410000 */
[----:B------:R-:W-:Y:S01]  /*7f30*/  FFMA.FTZ R24, R3, R71, R24 ;  /* 0x0000004703187223 */ /* 0x000fe20000010018 */
[----:B------:R-:W-:Y:S01]  /*7f40*/  FMUL.FTZ R5, R164, R185 ;  /* 0x000000b9a4057220 */ /* 0x000fe20000410000 */
[----:B------:R-:W-:Y:S01]  /*7f50*/  FFMA.FTZ R27, R154, R76, R27 ;  /* 0x0000004c9a1b7223 */ /* 0x000fe2000001001b */
[----:B------:R-:W-:Y:S01]  /*7f60*/  FFMA.FTZ R15, R65, R154, R190 ;  /* 0x0000009a410f7223 */ /* 0x000fe200000100be */
[----:B------:R-:W-:Y:S01]  /*7f70*/  FMUL.FTZ R3, R166, R187 ;  /* 0x000000bba6037220 */ /* 0x000fe20000410000 */
[----:B------:R-:W-:Y:S01]  /*7f80*/  FMUL.FTZ R154, R199, R4 ;  /* 0x00000004c79a7220 */ /* 0x000fe20000410000 */
[----:B------:R-:W-:Y:S01]  /*7f90*/  FADD.FTZ R87, R156, R87 ;  /* 0x000000579c577221 */ /* 0x000fe20000010000 */
[----:B------:R-:W-:Y:S01]  /*7fa0*/  FFMA.FTZ R29, R14, R82, R29 ;  /* 0x000000520e1d7223 */ /* 0x000fe2000001001d */
[----:B------:R-:W-:Y:S01]  /*7fb0*/  FFMA.FTZ R181, R68, R14, R181 ;  /* 0x0000000e44b57223 */ /* 0x000fe200000100b5 */
[----:B------:R-:W-:Y:S01]  /*7fc0*/  FFMA.FTZ R26, R5, R81, R26 ;  /* 0x00000051051a7223 */ /* 0x000fe2000001001a */
[----:B------:R-:W-:Y:S01]  /*7fd0*/  FFMA.FTZ R156, R64, R5, R193 ;  /* 0x00000005409c7223 */ /* 0x000fe200000100c1 */
[-C--:B------:R-:W-:Y:S01]  /*7fe0*/  FMUL.FTZ R14, R167, R183.reuse ;  /* 0x000000b7a70e7220 */ /* 0x080fe20000410000 */
[C---:B------:R-:W-:Y:S01]  /*7ff0*/  FMUL.FTZ R183, R150.reuse, R183 ;  /* 0x000000b796b77220 */ /* 0x040fe20000410000 */
[----:B------:R-:W-:Y:S01]  /*8000*/  FFMA.FTZ R28, R3, R83, R28 ;  /* 0x00000053031c7223 */ /* 0x000fe2000001001c */
[----:B0-----:R-:W-:Y:S01]  /*8010*/  @!P0 FADD.FTZ R7, R7, R158 ;  /* 0x0000009e07078221 */ /* 0x001fe20000010000 */
[----:B------:R-:W-:Y:S01]  /*8020*/  FFMA.FTZ R154, R67, R3, R154 ;  /* 0x00000003439a7223 */ /* 0x000fe2000001009a */
[----:B------:R-:W-:Y:S01]  /*8030*/  FMUL.FTZ R3, R150, R170 ;  /* 0x000000aa96037220 */ /* 0x000fe20000410000 */
[----:B------:R-:W-:Y:S01]  /*8040*/  FMUL.FTZ R200, R200, R183 ;  /* 0x000000b7c8c87220 */ /* 0x000fe20000410000 */
[----:B-1----:R-:W-:Y:S01]  /*8050*/  @!P0 FADD.FTZ R6, R6, R155 ;  /* 0x0000009b06068221 */ /* 0x002fe20000010000 */
[----:B------:R-:W0:Y:S01]  /*8060*/  SHFL.DOWN PT, R158, R7, 0x10, 0x1f ;  /* 0x0a001f00079e7f89 */ /* 0x000e2200000e0000 */
[----:B------:R-:W-:Y:S01]  /*8070*/  ISETP.NE.AND P0, PT, R129, RZ, PT ;  /* 0x000000ff8100720c */ /* 0x000fe20003f05270 */
[----:B------:R-:W-:Y:S01]  /*8080*/  FMUL.FTZ R3, R234, R3 ;  /* 0x00000003ea037220 */ /* 0x000fe20000410000 */
[----:B------:R-:W-:Y:S01]  /*8090*/  FADD.FTZ R80, R15, R80 ;  /* 0x000000500f507221 */ /* 0x000fe20000010000 */
[----:B------:R-:W1:Y:S01]  /*80a0*/  SHFL.DOWN PT, R155, R6, 0x10, 0x1f ;  /* 0x0a001f00069b7f89 */ /* 0x000e6200000e0000 */
        /* <DEDUP_REMOVED lines=13> */
[----:B0-----:R-:W-:Y:S01]  /*8180*/  FADD.FTZ R4, R7, R158 ;  /* 0x0000009e07047221 */ /* 0x001fe20000010000 */
[----:B-1----:R-:W-:-:S05]  /*8190*/  FADD.FTZ R5, R6, R155 ;  /* 0x0000009b06057221 */ /* 0x002fca0000010000 */
[----:B------:R0:W-:Y:S01]  /*81a0*/  @!P0 STS.64 [R157+UR24+0x18d8], R4 ;  /* 0x0018d8049d008988 */ /* 0x0001e20008000a18 */
[----:B------:R-:W-:Y:S06]  /*81b0*/  BAR.SYNC.DEFER_BLOCKING 0x0 ;  /* 0x0000000000007b1d */ /* 0x000fec0000010000 */
[----:B------:R-:W-:Y:S05]  /*81c0*/  @P3 BRA `(.L_x_4336) ;  /* 0x00000000003c3947 */ /* 0x000fea0003800000 */
[----:B------:R-:W-:Y:S01]  /*81d0*/  UISETP.NE.AND UP0, UPT, UR14, UR46, UPT ;  /* 0x0000002e0e00728c */ /* 0x000fe2000bf05270 */
[----:B------:R-:W-:Y:S01]  /*81e0*/  LEA R150, R17, UR24, 0x2 ;  /* 0x0000001811967c11 */ /* 0x000fe2000f8e10ff */
[----:B------:R-:W1:Y:S01]  /*81f0*/  LDS.64 R2, [UR24+0x18e0] ;  /* 0x0018e018ff027984 */ /* 0x000e620008000a00 */
[----:B------:R-:W-:-:S03]  /*8200*/  ISETP.GT.AND P0, PT, R129, 0xf, PT ;  /* 0x0000000f8100780c */ /* 0x000fc60003f04270 */
[----:B------:R-:W-:Y:S02]  /*8210*/  PLOP3.LUT P3, PT, PT, PT, UP0, 0x80, 0x8 ;  /* 0x000000000008781c */ /* 0x000fe40003f6f008 */
[----:B------:R-:W-:Y:S02]  /*8220*/  FSEL R6, R6, R5, P0 ;  /* 0x0000000506067208 */ /* 0x000fe40000000000 */
[----:B------:R-:W-:-:S09]  /*8230*/  FSEL R7, R7, R4, P0 ;  /* 0x0000000407077208 */ /* 0x000fd20000000000 */
[----:B------:R-:W3:Y:S04]  /*8240*/  @P3 LDS R14, [R150+0x3210] ;  /* 0x00321000960e3984 */ /* 0x000ee80000000800 */
[----:B------:R-:W5:Y:S01]  /*8250*/  @P3 LDS R15, [R150+0x2e10] ;  /* 0x002e1000960f3984 */ /* 0x000f620000000800 */
[----:B-1----:R-:W-:Y:S01]  /*8260*/  FADD.FTZ R3, R3, R6 ;  /* 0x0000000603037221 */ /* 0x002fe20000010000 */
[----:B------:R-:W-:-:S03]  /*8270*/  FADD.FTZ R2, R2, R7 ;  /* 0x0000000702027221 */ /* 0x000fc60000010000 */
[----:B---3--:R-:W-:Y:S01]  /*8280*/  @P3 FADD.FTZ R3, R3, R14 ;  /* 0x0000000e03033221 */ /* 0x008fe20000010000 */
[----:B-----5:R-:W-:-:S04]  /*8290*/  @P3 FADD.FTZ R2, R2, R15 ;  /* 0x0000000f02023221 */ /* 0x020fc80000010000 */
[----:B------:R1:W-:Y:S04]  /*82a0*/  STS [R150+0x3210], R3 ;  /* 0x0032100396007388 */ /* 0x0003e80000000800 */
[----:B------:R1:W-:Y:S02]  /*82b0*/  STS [R150+0x2e10], R2 ;  /* 0x002e100296007388 */ /* 0x0003e40000000800 */
.L_x_4336:
[----:B------:R-:W-:Y:S05]  /*82c0*/  BSYNC.RECONVERGENT B0 ;  /* 0x0000000000007941 */ /* 0x000fea0003800200 */
.L_x_4335:
[----:B------:R-:W-:-:S05]  /*82d0*/  VIADD R17, R17, 0x1 ;  /* 0x0000000111117836 */ /* 0x000fca0000000000 */
[----:B------:R-:W-:-:S13]  /*82e0*/  ISETP.GE.AND P0, PT, R17, UR47, PT ;  /* 0x0000002f11007c0c */ /* 0x000fda000bf06270 */
[----:B------:R-:W-:Y:S05]  /*82f0*/  @!P0 BRA `(.L_x_4337) ;  /* 0xffffffc400dc8947 */ /* 0x000fea000383ffff */
.L_x_4292:
[----:B------:R-:W-:Y:S01]  /*8300*/  BAR.SYNC.DEFER_BLOCKING 0x0 ;  /* 0x0000000000007b1d */ /* 0x000fe20000010000 */
[----:B------:R-:W-:Y:S01]  /*8310*/  UIADD3 UR25, UPT, UPT, -UR30, UR25, URZ ;  /* 0x000000191e197290 */ /* 0x000fe2000fffe1ff */
[----:B-1----:R-:W-:Y:S02]  /*8320*/  SHF.L.U32 R2, R146, 0x1, RZ ;  /* 0x0000000192027819 */ /* 0x002fe400000006ff */
[----:B0-----:R-:W-:Y:S02]  /*8330*/  PRMT R5, RZ, 0x7610, R5 ;  /* 0x00007610ff057816 */ /* 0x001fe40000000005 */
[----:B------:R-:W-:Y:S01]  /*8340*/  IADD3 R2, P3, PT, R2, UR18, RZ ;  /* 0x0000001202027c10 */ /* 0x000fe2000ff7e0ff */
[----:B------:R-:W0:Y:S01]  /*8350*/  LDCU.64 UR34, c[0x0][0x4f8] ;  /* 0x00009f00ff2277ac */ /* 0x000e220008000a00 */
[----:B------:R-:W-:Y:S02]  /*8360*/  ISETP.GE.AND P2, PT, R146, UR25, PT ;  /* 0x0000001992007c0c */ /* 0x000fe4000bf46270 */
[----:B------:R-:W-:Y:S01]  /*8370*/  ISETP.GE.AND P1, PT, R144, UR25, PT ;  /* 0x0000001990007c0c */ /* 0x000fe2000bf26270 */
[----:B------:R-:W1:Y:S01]  /*8380*/  LDCU.64 UR36, c[0x0][0x500] ;  /* 0x0000a000ff2477ac */ /* 0x000e620008000a00 */
[----:B------:R-:W-:-:S02]  /*8390*/  PRMT R0, RZ, 0x7610, R0 ;  /* 0x00007610ff007816 */ /* 0x000fc40000000000 */
[----:B------:R-:W-:Y:S02]  /*83a0*/  IADD3.X R3, PT, PT, RZ, UR19, RZ, P3, !PT ;  /* 0x00000013ff037c10 */ /* 0x000fe40009ffe4ff */
[----:B------:R-:W-:Y:S02]  /*83b0*/  ISETP.GE.AND P0, PT, R143, UR25, PT ;  /* 0x000000198f007c0c */ /* 0x000fe4000bf06270 */
[----:B------:R-:W-:Y:S02]  /*83c0*/  ISETP.GE.AND P4, PT, R142, UR25, PT ;  /* 0x000000198e007c0c */ /* 0x000fe4000bf86270 */
[----:B------:R-:W-:Y:S02]  /*83d0*/  ISETP.GE.AND P6, PT, R141, UR25, PT ;  /* 0x000000198d007c0c */ /* 0x000fe4000bfc6270 */
[----:B------:R-:W-:Y:S02]  /*83e0*/  ISETP.GE.AND P5, PT, R140, UR25, PT ;  /* 0x000000198c007c0c */ /* 0x000fe4000bfa6270 */
[----:B------:R-:W-:Y:S01]  /*83f0*/  ISETP.GE.AND P3, PT, R139, UR25, PT ;  /* 0x000000198b007c0c */ /* 0x000fe2000bf66270 */
[----:B------:R-:W3:Y:S01]  /*8400*/  @!P2 LDG.E.U16 R5, desc[UR26][R2.64] ;  /* 0x0000001a0205a981 */ /* 0x000ee2000c1e1500 */
[----:B------:R-:W-:-:S02]  /*8410*/  ISETP.GE.AND P2, PT, R138, UR25, PT ;  /* 0x000000198a007c0c */ /* 0x000fc4000bf46270 */
[----:B------:R-:W-:Y:S01]  /*8420*/  PRMT R7, RZ, 0x7610, R7 ;  /* 0x00007610ff077816 */ /* 0x000fe20000000007 */
[----:B------:R-:W5:Y:S01]  /*8430*/  @!P1 LDG.E.U16 R0, desc[UR26][R2.64+0x40] ;  /* 0x0000401a02009981 */ /* 0x000f62000c1e1500 */
[----:B------:R-:W-:Y:S02]  /*8440*/  ISETP.GE.AND P1, PT, R137, UR25, PT ;  /* 0x0000001989007c0c */ /* 0x000fe4000bf26270 */
[----:B------:R-:W-:Y:S02]  /*8450*/  PRMT R4, RZ, 0x7610, R4 ;  /* 0x00007610ff047816 */ /* 0x000fe40000000004 */
[----:B------:R-:W-:Y:S01]  /*8460*/  PRMT R9, RZ, 0x7610, R9 ;  /* 0x00007610ff097816 */ /* 0x000fe20000000009 */
[----:B------:R-:W2:Y:S01]  /*8470*/  @!P0 LDG.E.U16 R7, desc[UR26][R2.64+0x80] ;  /* 0x0000801a02078981 */ /* 0x000ea2000c1e1500 */
[----:B------:R-:W-:Y:S02]  /*8480*/  PRMT R6, RZ, 0x7610, R6 ;  /* 0x00007610ff067816 */ /* 0x000fe40000000006 */
[----:B------:R-:W-:Y:S01]  /*8490*/  PRMT R11, RZ, 0x7610, R11 ;  /* 0x00007610ff0b7816 */ /* 0x000fe2000000000b */
[----:B------:R-:W4:Y:S01]  /*84a0*/  @!P4 LDG.E.U16 R4, desc[UR26][R2.64+0xc0] ;  /* 0x0000c01a0204c981 */ /* 0x000f22000c1e1500 */
[----:B------:R-:W-:-:S02]  /*84b0*/  PRMT R8, RZ, 0x7610, R8 ;  /* 0x00007610ff087816 */ /* 0x000fc40000000008 */
[----:B------:R-:W-:Y:S01]  /*84c0*/  PRMT R13, RZ, 0x7610, R13 ;  /* 0x00007610ff0d7816 */ /* 0x000fe2000000000d */
        /* <DEDUP_REMOVED lines=8> */
[----:B------:R-:W4:Y:S01]  /*8550*/  @!P2 LDG.E.U16 R8, desc[UR26][R2.64+0x1c0] ;  /* 0x0001c01a0208a981 */ /* 0x000f22000c1e1500 */
[----:B------:R-:W-:-:S03]  /*8560*/  ISETP.GE.AND P2, PT, R131, UR25, PT ;  /* 0x0000001983007c0c */ /* 0x000fc6000bf46270 */
[----:B------:R-:W4:Y:S01]  /*8570*/  @!P1 LDG.E.U16 R13, desc[UR26][R2.64+0x200] ;  /* 0x0002001a020d9981 */ /* 0x000f22000c1e1500 */
[----:B------:R-:W-:Y:S02]  /*8580*/  ISETP.GE.AND P1, PT, R130, UR25, PT ;  /* 0x0000001982007c0c */ /* 0x000fe4000bf26270 */
[----:B------:R-:W-:Y:S02]  /*8590*/  PRMT R10, RZ, 0x7610, R10 ;  /* 0x00007610ff0a7816 */ /* 0x000fe4000000000a */
[----:B------:R-:W-:Y:S02]  /*85a0*/  PRMT R15, RZ, 0x7610, R15 ;  /* 0x00007610ff0f7816 */ /* 0x000fe4000000000f */
        /* <DEDUP_REMOVED lines=9> */
[----:B------:R-:W4:Y:S04]  /*8640*/  @!P2 LDG.E.U16 R35, desc[UR26][R2.64+0x380] ;  /* 0x0003801a0223a981 */ /* 0x000f28000c1e1500 */
[----:B------:R-:W4:Y:S01]  /*8650*/  @!P1 LDG.E.U16 R96, desc[UR26][R2.64+0x3c0] ;  /* 0x0003c01a02609981 */ /* 0x000f22000c1e1500 */
[----:B------:R-:W-:-:S02]  /*8660*/  F2FP.BF16.F32.PACK_AB R30, R30, R33 ;  /* 0x000000211e1e723e */ /* 0x000fc400000010ff */
[----:B------:R-:W-:Y:S02]  /*8670*/  F2FP.BF16.F32.PACK_AB R28, R28, R31 ;  /* 0x0000001f1c1c723e */ /* 0x000fe400000010ff */
[----:B------:R-:W-:Y:S02]  /*8680*/  F2FP.BF16.F32.PACK_AB R26, R26, R29 ;  /* 0x0000001d1a1a723e */ /* 0x000fe400000010ff */
[----:B------:R-:W-:Y:S02]  /*8690*/  F2FP.BF16.F32.PACK_AB R24, R24, R27 ;  /* 0x0000001b1818723e */ /* 0x000fe400000010ff */
[----:B------:R-:W-:Y:S02]  /*86a0*/  F2FP.BF16.F32.PACK_AB R22, R22, R25 ;  /* 0x000000191616723e */ /* 0x000fe400000010ff */
[----:B------:R-:W-:Y:S02]  /*86b0*/  F2FP.BF16.F32.PACK_AB R20, R20, R23 ;  /* 0x000000171414723e */ /* 0x000fe400000010ff */
[----:B------:R-:W-:-:S02]  /*86c0*/  F2FP.BF16.F32.PACK_AB R18, R18, R21 ;  /* 0x000000151212723e */ /* 0x000fc400000010ff */
[----:B------:R-:W-:Y:S01]  /*86d0*/  F2FP.BF16.F32.PACK_AB R16, R16, R19 ;  /* 0x000000131010723e */ /* 0x000fe200000010ff */
[----:B---3--:R-:W-:Y:S04]  /*86e0*/  STS.U16 [R128], R5 ;  /* 0x0000000580007388 */ /* 0x008fe80000000400 */
[----:B-----5:R-:W-:Y:S04]  /*86f0*/  STS.U16 [R127+0x40], R0 ;  /* 0x000040007f007388 */ /* 0x020fe80000000400 */
[----:B--2---:R-:W-:Y:S04]  /*8700*/  STS.U16 [R126+0x80], R7 ;  /* 0x000080077e007388 */ /* 0x004fe80000000400 */
        /* <DEDUP_REMOVED lines=25> */
[----:B------:R-:W-:Y:S02]  /*88a0*/  FADD.FTZ R9, R3, UR6 ;  /* 0x0000000603097e21 */ /* 0x000fe40008010000 */
[----:B------:R-:W3:Y:S01]  /*88b0*/  LDS.U16 R3, [R106+0xc] ;  /* 0x00000c006a037984 */ /* 0x000ee20000000400 */
[----:B------:R-:W-:-:S03]  /*88c0*/  FADD.FTZ R8, R2, UR6 ;  /* 0x0000000602087e21 */ /* 0x000fc60008010000 */
[----:B------:R-:W4:Y:S01]  /*88d0*/  LDS.U16 R2, [R107+0xa] ;  /* 0x00000a006b027984 */ /* 0x000f220000000400 */
[----:B------:R-:W-:Y:S02]  /*88e0*/  FSETP.GTU.FTZ.AND P1, PT, R7, 20, PT ;  /* 0x41a000000700780b */ /* 0x000fe40003f3c000 */
[----:B------:R-:W-:Y:S02]  /*88f0*/  FSETP.GTU.FTZ.AND P6, PT, R8, 20, PT ;  /* 0x41a000000800780b */ /* 0x000fe40003fdc000 */
[----:B-----5:R-:W-:Y:S02]  /*8900*/  SHF.L.U32 R4, R4, 0x10, RZ ;  /* 0x0000001004047819 */ /* 0x020fe400000006ff */
[----:B------:R-:W-:-:S03]  /*8910*/  FSETP.GTU.FTZ.AND P5, PT, R9, 20, PT ;  /* 0x41a000000900780b */ /* 0x000fc60003fbc000 */
[----:B------:R-:W-:Y:S02]  /*8920*/  FADD.FTZ R10, R4, UR6 ;  /* 0x00000006040a7e21 */ /* 0x000fe40008010000 */
[----:B------:R-:W5:Y:S02]  /*8930*/  LDS.U16 R4, [R105+0xe] ;  /* 0x00000e0069047984 */ /* 0x000f640000000400 */
[----:B------:R-:W-:Y:S02]  /*8940*/  @!P1 FMUL.FTZ R7, R7, -1.4426950216293334961 ;  /* 0xbfb8aa3b07079820 */ /* 0x000fe40000410000 */
[----:B------:R-:W-:-:S04]  /*8950*/  @!P6 FMUL.FTZ R8, R8, -1.4426950216293334961 ;  /* 0xbfb8aa3b0808e820 */ /* 0x000fc80000410000 */
[----:B------:R-:W0:Y:S01]  /*8960*/  @!P1 MUFU.EX2 R7, R7 ;  /* 0x0000000700079308 */ /* 0x000e220000000800 */
[----:B------:R-:W-:-:S07]  /*8970*/  @!P5 FMUL.FTZ R9, R9, -1.4426950216293334961 ;  /* 0xbfb8aa3b0909d820 */ /* 0x000fce0000410000 */
[----:B------:R-:W1:Y:S01]  /*8980*/  @!P6 MUFU.EX2 R8, R8 ;  /* 0x000000080008e308 */ /* 0x000e620000000800 */
[----:B--2---:R-:W-:-:S07]  /*8990*/  SHF.L.U32 R0, R0, 0x10, RZ ;  /* 0x0000001000007819 */ /* 0x004fce00000006ff */
[----:B------:R-:W2:Y:S01]  /*89a0*/  @!P5 MUFU.EX2 R9, R9 ;  /* 0x000000090009d308 */ /* 0x000ea20000000800 */
[----:B---3--:R-:W-:Y:S01]  /*89b0*/  SHF.L.U32 R3, R3, 0x10, RZ ;  /* 0x0000001003037819 */ /* 0x008fe200000006ff */
[----:B------:R-:W-:Y:S01]  /*89c0*/  FADD.FTZ R0, R0, UR6 ;  /* 0x0000000600007e21 */ /* 0x000fe20008010000 */
[----:B----4-:R-:W-:Y:S02]  /*89d0*/  IMAD.U32 R2, R2, 0x10000, RZ ;  /* 0x0001000002027824 */ /* 0x010fe400078e00ff */
[----:B0-----:R-:W-:Y:S01]  /*89e0*/  @!P1 FADD.FTZ R7, R7, 1 ;  /* 0x3f80000007079421 */ /* 0x001fe20000010000 */
[----:B------:R-:W-:Y:S01]  /*89f0*/  FADD.FTZ R3, R3, UR6 ;  /* 0x0000000603037e21 */ /* 0x000fe20008010000 */
[----:B------:R-:W-:Y:S01]  /*8a00*/  FADD.FTZ R2, R2, UR6 ;  /* 0x0000000602027e21 */ /* 0x000fe20008010000 */
[----:B-1----:R-:W-:Y:S01]  /*8a10*/  @!P6 FADD.FTZ R8, R8, 1 ;  /* 0x3f8000000808e421 */ /* 0x002fe20000010000 */
[----:B------:R-:W-:Y:S02]  /*8a20*/  FSETP.GTU.FTZ.AND P4, PT, R0, 20, PT ;  /* 0x41a000000000780b */ /* 0x000fe40003f9c000 */
[----:B------:R-:W0:Y:S01]  /*8a30*/  @!P1 MUFU.RCP R7, R7 ;  /* 0x0000000700079308 */ /* 0x000e220000001000 */
[----:B------:R-:W-:-:S02]  /*8a40*/  FSETP.GTU.FTZ.AND P2, PT, R3, 20, PT ;  /* 0x41a000000300780b */ /* 0x000fc40003f5c000 */
[----:B------:R-:W-:Y:S01]  /*8a50*/  FSETP.GTU.FTZ.AND P3, PT, R2, 20, PT ;  /* 0x41a000000200780b */ /* 0x000fe20003f7c000 */
[----:B--2---:R-:W-:-:S04]  /*8a60*/  @!P5 FADD.FTZ R9, R9, 1 ;  /* 0x3f8000000909d421 */ /* 0x004fc80000010000 */
[----:B------:R-:W1:Y:S01]  /*8a70*/  @!P6 MUFU.RCP R8, R8 ;  /* 0x000000080008e308 */ /* 0x000e620000001000 */
[----:B-----5:R-:W-:Y:S02]  /*8a80*/  SHF.L.U32 R4, R4, 0x10, RZ ;  /* 0x0000001004047819 */ /* 0x020fe400000006ff */
[----:B------:R-:W-:Y:S01]  /*8a90*/  SHF.L.U32 R5, R5, 0x10, RZ ;  /* 0x0000001005057819 */ /* 0x000fe200000006ff */
[----:B------:R-:W-:-:S04]  /*8aa0*/  @!P4 FMUL.FTZ R0, R0, -1.4426950216293334961 ;  /* 0xbfb8aa3b0000c820 */ /* 0x000fc80000410000 */
[----:B------:R-:W2:Y:S01]  /*8ab0*/  @!P5 MUFU.RCP R9, R9 ;  /* 0x000000090009d308 */ /* 0x000ea20000001000 */
[----:B------:R-:W-:Y:S01]  /*8ac0*/  FADD.FTZ R4, R4, UR6 ;  /* 0x0000000604047e21 */ /* 0x000fe20008010000 */
[----:B------:R-:W-:Y:S01]  /*8ad0*/  @!P3 FMUL.FTZ R2, R2, -1.4426950216293334961 ;  /* 0xbfb8aa3b0202b820 */ /* 0x000fe20000410000 */
[----:B------:R-:W-:Y:S01]  /*8ae0*/  @!P2 FMUL.FTZ R3, R3, -1.4426950216293334961 ;  /* 0xbfb8aa3b0303a820 */ /* 0x000fe20000410000 */
[----:B------:R-:W-:Y:S01]  /*8af0*/  FSETP.GTU.FTZ.AND P0, PT, R10, 20, PT ;  /* 0x41a000000a00780b */ /* 0x000fe20003f1c000 */
[----:B0-----:R-:W-:Y:S01]  /*8b00*/  @!P1 FMUL.FTZ R72, R72, R7 ;  /* 0x0000000748489220 */ /* 0x001fe20000410000 */
[----:B------:R-:W-:Y:S01]  /*8b10*/  FADD.FTZ R5, R5, UR6 ;  /* 0x0000000605057e21 */ /* 0x000fe20008010000 */
[----:B------:R-:W-:Y:S01]  /*8b20*/  IMAD.U32 R6, R6, 0x10000, RZ ;  /* 0x0001000006067824 */ /* 0x000fe200078e00ff */
[----:B------:R-:W0:Y:S01]  /*8b30*/  @!P4 MUFU.EX2 R0, R0 ;  /* 0x000000000000c308 */ /* 0x000e220000000800 */
[----:B------:R-:W-:Y:S01]  /*8b40*/  FSETP.GTU.FTZ.AND P1, PT, R4, 20, PT ;  /* 0x41a000000400780b */ /* 0x000fe20003f3c000 */
[----:B-1----:R-:W-:Y:S01]  /*8b50*/  @!P6 FMUL.FTZ R75, R75, R8 ;  /* 0x000000084b4be220 */ /* 0x002fe20000410000 */
[----:B------:R-:W-:Y:S01]  /*8b60*/  FADD.FTZ R11, R6, UR6 ;  /* 0x00000006060b7e21 */ /* 0x000fe20008010000 */
[----:B------:R-:W-:-:S04]  /*8b70*/  FSETP.GTU.FTZ.AND P6, PT, R5, 20, PT ;  /* 0x41a000000500780b */ /* 0x000fc80003fdc000 */
[----:B------:R-:W1:Y:S01]  /*8b80*/  @!P3 MUFU.EX2 R2, R2 ;  /* 0x000000020002b308 */ /* 0x000e620000000800 */
[----:B--2---:R-:W-:-:S07]  /*8b90*/  @!P5 FMUL.FTZ R74, R74, R9 ;  /* 0x000000094a4ad220 */ /* 0x004fce0000410000 */
[----:B------:R-:W2:Y:S01]  /*8ba0*/  @!P2 MUFU.EX2 R3, R3 ;  /* 0x000000030003a308 */ /* 0x000ea20000000800 */
[----:B------:R-:W-:Y:S01]  /*8bb0*/  FSETP.GTU.FTZ.AND P5, PT, R11, 20, PT ;  /* 0x41a000000b00780b */ /* 0x000fe20003fbc000 */
[----:B------:R-:W-:Y:S01]  /*8bc0*/  @!P0 FMUL.FTZ R10, R10, -1.4426950216293334961 ;  /* 0xbfb8aa3b0a0a8820 */ /* 0x000fe20000410000 */
[----:B------:R-:W-:Y:S01]  /*8bd0*/  @!P1 FMUL.FTZ R6, R4, -1.4426950216293334961 ;  /* 0xbfb8aa3b04069820 */ /* 0x000fe20000410000 */
[----:B0-----:R-:W-:Y:S01]  /*8be0*/  @!P4 FADD.FTZ R4, R0, 1 ;  /* 0x3f8000000004c421 */ /* 0x001fe20000010000 */
[----:B------:R-:W-:Y:S01]  /*8bf0*/  @!P6 FMUL.FTZ R8, R5, -1.4426950216293334961 ;  /* 0xbfb8aa3b0508e820 */ /* 0x000fe20000410000 */
[----:B------:R-:W0:Y:S02]  /*8c00*/  LDS.U16 R0, [R102+0x14] ;  /* 0x0000140066007984 */ /* 0x000e240000000400 */
[----:B------:R-:W3:Y:S01]  /*8c10*/  @!P0 MUFU.EX2 R10, R10 ;  /* 0x0000000a000a8308 */ /* 0x000ee20000000800 */
[----:B-1----:R-:W-:Y:S02]  /*8c20*/  @!P3 FADD.FTZ R5, R2, 1 ;  /* 0x3f8000000205b421 */ /* 0x002fe40000010000 */
[----:B------:R-:W-:Y:S05]  /*8c30*/  LDS.U16 R2, [R101+0x16] ;  /* 0x0000160065027984 */ /* 0x000fea0000000400 */
[----:B------:R2:W1:Y:S01]  /*8c40*/  @!P1 MUFU.EX2 R7, R6 ;  /* 0x0000000600079308 */ /* 0x0004620000000800 */
[----:B------:R-:W-:Y:S01]  /*8c50*/  @!P5 FMUL.FTZ R9, R11, -1.4426950216293334961 ;  /* 0xbfb8aa3b0b09d820 */ /* 0x000fe20000410000 */
[----:B--2---:R-:W-:-:S02]  /*8c60*/  @!P2 FADD.FTZ R6, R3, 1 ;  /* 0x3f8000000306a421 */ /* 0x004fc40000010000 */
[----:B------:R-:W2:Y:S04]  /*8c70*/  LDS.U16 R3, [R100+0x18] ;  /* 0x0000180064037984 */ /* 0x000ea80000000400 */
[----:B------:R4:W-:Y:S08]  /*8c80*/  @!P4 MUFU.RCP R11, R4 ;  /* 0x00000004000bc308 */ /* 0x0009f00000001000 */
[----:B------:R5:W-:Y:S01]  /*8c90*/  @!P3 MUFU.RCP R12, R5 ;  /* 0x00000005000cb308 */ /* 0x000be20000001000 */
[----:B----4-:R-:W-:Y:S07]  /*8ca0*/  LDS.U16 R4, [R99+0x1a] ;  /* 0x00001a0063047984 */ /* 0x010fee0000000400 */
[----:B------:R4:W-:Y:S01]  /*8cb0*/  @!P2 MUFU.RCP R13, R6 ;  /* 0x00000006000da308 */ /* 0x0009e20000001000 */
[----:B-----5:R-:W5:Y:S07]  /*8cc0*/  LDS.U16 R5, [R98+0x1c] ;  /* 0x00001c0062057984 */ /* 0x020f6e0000000400 */
[----:B------:R-:W0:Y:S01]  /*8cd0*/  @!P6 MUFU.EX2 R8, R8 ;  /* 0x000000080008e308 */ /* 0x000e220000000800 */
[----:B----4-:R-:W4:Y:S01]  /*8ce0*/  LDS.U16 R6, [R97+0x1e] ;  /* 0x00001e0061067984 */ /* 0x010f220000000400 */
[----:B------:R-:W-:Y:S01]  /*8cf0*/  BAR.SYNC.DEFER_BLOCKING 0x0 ;  /* 0x0000000000007b1d */ /* 0x000fe20000010000 */
[----:B---3--:R-:W-:Y:S01]  /*8d00*/  @!P0 FADD.FTZ R10, R10, 1 ;  /* 0x3f8000000a0a8421 */ /* 0x008fe20000010000 */
[----:B-1----:R-:W-:-:S05]  /*8d10*/  @!P1 FADD.FTZ R7, R7, 1 ;  /* 0x3f80000007079421 */ /* 0x002fca0000010000 */
[----:B------:R-:W1:Y:S01]  /*8d20*/  @!P0 MUFU.RCP R10, R10 ;  /* 0x0000000a000a8308 */ /* 0x000e620000001000 */
[----:B0-----:R-:W-:-:S07]  /*8d30*/  @!P6 FADD.FTZ R8, R8, 1 ;  /* 0x3f8000000808e421 */ /* 0x001fce0000010000 */
[----:B------:R0:W-:Y:S08]  /*8d40*/  @!P1 MUFU.RCP R14, R7 ;  /* 0x00000007000e9308 */ /* 0x0001f00000001000 */
[----:B------:R3:W-:Y:S01]  /*8d50*/  @!P6 MUFU.RCP R15, R8 ;  /* 0x00000008000fe308 */ /* 0x0007e20000001000 */
[----:B0-----:R-:W-:Y:S01]  /*8d60*/  PRMT R7, R30, 0x7632, R7 ;  /* 0x000076321e077816 */ /* 0x001fe20000000007 */
[----:B------:R-:W-:Y:S06]  /*8d70*/  STS.U16 [R112], R30 ;  /* 0x0000001e70007388 */ /* 0x000fec0000000400 */
[----:B------:R-:W0:Y:S01]  /*8d80*/  @!P5 MUFU.EX2 R9, R9 ;  /* 0x000000090009d308 */ /* 0x000e220000000800 */
[----:B---3--:R-:W-:Y:S01]  /*8d90*/  PRMT R8, R28, 0x7632, R8 ;  /* 0x000076321c087816 */ /* 0x008fe20000000008 */
[----:B------:R3:W-:Y:S04]  /*8da0*/  STS.U16 [R111+0x2], R7 ;  /* 0x000002076f007388 */ /* 0x0007e80000000400 */
[----:B------:R-:W-:Y:S04]  /*8db0*/  STS.U16 [R110+0x4], R28 ;  /* 0x0000041c6e007388 */ /* 0x000fe80000000400 */
[----:B------:R2:W-:Y:S01]  /*8dc0*/  STS.U16 [R109+0x6], R8 ;  /* 0x000006086d007388 */ /* 0x0005e20000000400 */
[----:B---3--:R-:W-:-:S03]  /*8dd0*/  PRMT R7, R26, 0x7632, R7 ;  /* 0x000076321a077816 */ /* 0x008fc60000000007 */
[----:B------:R-:W-:Y:S01]  /*8de0*/  STS.U16 [R108+0x8], R26 ;  /* 0x0000081a6c007388 */ /* 0x000fe20000000400 */
[----:B-1----:R-:W-:Y:S01]  /*8df0*/  @!P0 FMUL.FTZ R77, R77, R10 ;  /* 0x0000000a4d4d8220 */ /* 0x002fe20000410000 */
[----:B------:R-:W-:Y:S02]  /*8e00*/  SHF.L.U32 R0, R0, 0x10, RZ ;  /* 0x0000001000007819 */ /* 0x000fe400000006ff */
[----:B--2---:R-:W-:Y:S01]  /*8e10*/  PRMT R8, R24, 0x7632, R8 ;  /* 0x0000763218087816 */ /* 0x004fe20000000008 */
[----:B------:R1:W-:Y:S01]  /*8e20*/  STS.U16 [R107+0xa], R7 ;  /* 0x00000a076b007388 */ /* 0x0003e20000000400 */
[----:B------:R-:W-:-:S03]  /*8e30*/  ISETP.NE.AND P0, PT, R148, RZ, PT ;  /* 0x000000ff9400720c */ /* 0x000fc60003f05270 */
[----:B------:R-:W-:Y:S01]  /*8e40*/  STS.U16 [R106+0xc], R24 ;  /* 0x00000c186a007388 */ /* 0x000fe20000000400 */
[----:B------:R-:W-:-:S03]  /*8e50*/  SHF.L.U32 R3, R3, 0x10, RZ ;  /* 0x0000001003037819 */ /* 0x000fc600000006ff */
[----:B------:R2:W-:Y:S01]  /*8e60*/  STS.U16 [R105+0xe], R8 ;  /* 0x00000e0869007388 */ /* 0x0005e20000000400 */
[----:B-1----:R-:W-:Y:S01]  /*8e70*/  PRMT R7, R22, 0x7632, R7 ;  /* 0x0000763216077816 */ /* 0x002fe20000000007 */
[----:B------:R-:W-:Y:S01]  /*8e80*/  @!P3 FMUL.FTZ R79, R79, R12 ;  /* 0x0000000c4f4fb220 */ /* 0x000fe20000410000 */
[----:B------:R-:W-:Y:S01]  /*8e90*/  SHF.L.U32 R2, R2, 0x10, RZ ;  /* 0x0000001002027819 */ /* 0x000fe200000006ff */
[----:B------:R-:W-:Y:S01]  /*8ea0*/  STS.U16 [R104+0x10], R22 ;  /* 0x0000101668007388 */ /* 0x000fe20000000400 */
[----:B------:R-:W-:Y:S01]  /*8eb0*/  PRMT R10, R18, 0x7632, R10 ;  /* 0x00007632120a7816 */ /* 0x000fe2000000000a */
[----:B------:R-:W-:Y:S01]  /*8ec0*/  FADD.FTZ R0, R0, UR6 ;  /* 0x0000000600007e21 */ /* 0x000fe20008010000 */
[----:B--2---:R-:W-:Y:S01]  /*8ed0*/  PRMT R8, R20, 0x7632, R8 ;  /* 0x0000763214087816 */ /* 0x004fe20000000008 */
[----:B------:R-:W-:Y:S01]  /*8ee0*/  STS.U16 [R103+0x12], R7 ;  /* 0x0000120767007388 */ /* 0x000fe20000000400 */
[----:B------:R-:W-:Y:S01]  /*8ef0*/  PRMT R12, R16, 0x7632, R12 ;  /* 0x00007632100c7816 */ /* 0x000fe2000000000c */
[----:B0-----:R-:W-:-:S02]  /*8f00*/  @!P5 FADD.FTZ R9, R9, 1 ;  /* 0x3f8000000909d421 */ /* 0x001fc40000010000 */
[----:B------:R-:W-:Y:S01]  /*8f10*/  STS.U16 [R102+0x14], R20 ;  /* 0x0000141466007388 */ /* 0x000fe20000000400 */
[----:B------:R-:W-:Y:S01]  /*8f20*/  FADD.FTZ R3, R3, UR6 ;  /* 0x0000000603037e21 */ /* 0x000fe20008010000 */
[----:B------:R-:W-:Y:S02]  /*8f30*/  @!P6 FMUL.FTZ R88, R88, R15 ;  /* 0x0000000f5858e220 */ /* 0x000fe40000410000 */
[----:B------:R0:W-:Y:S01]  /*8f40*/  STS.U16 [R101+0x16], R8 ;  /* 0x0000160865007388 */ /* 0x0001e20000000400 */
[----:B------:R-:W-:Y:S01]  /*8f50*/  FADD.FTZ R2, R2, UR6 ;  /* 0x0000000602027e21 */ /* 0x000fe20008010000 */
[----:B-----5:R-:W-:Y:S02]  /*8f60*/  SHF.L.U32 R5, R5, 0x10, RZ ;  /* 0x0000001005057819 */ /* 0x020fe400000006ff */
[----:B------:R-:W-:Y:S01]  /*8f70*/  STS.U16 [R100+0x18], R18 ;  /* 0x0000181264007388 */ /* 0x000fe20000000400 */
[----:B------:R-:W-:-:S03]  /*8f80*/  FSETP.GTU.FTZ.AND P6, PT, R0, 20, PT ;  /* 0x41a000000000780b */ /* 0x000fc60003fdc000 */
[----:B------:R-:W-:Y:S01]  /*8f90*/  STS.U16 [R99+0x1a], R10 ;  /* 0x00001a0a63007388 */ /* 0x000fe20000000400 */
[----:B0-----:R-:W-:-:S03]  /*8fa0*/  MOV R8, UR25 ;  /* 0x0000001900087c02 */ /* 0x001fc60008000f00 */
[----:B------:R-:W-:Y:S01]  /*8fb0*/  STS.U16 [R98+0x1c], R16 ;  /* 0x00001c1062007388 */ /* 0x000fe20000000400 */
[----:B------:R0:W1:Y:S01]  /*8fc0*/  @!P5 MUFU.RCP R32, R9 ;  /* 0x000000090020d308 */ /* 0x0000620000001000 */
[----:B------:R-:W-:Y:S01]  /*8fd0*/  @!P4 FMUL.FTZ R78, R78, R11 ;  /* 0x0000000b4e4ec220 */ /* 0x000fe20000410000 */
[----:B------:R-:W-:Y:S01]  /*8fe0*/  @!P2 FMUL.FTZ R80, R80, R13 ;  /* 0x0000000d5050a220 */ /* 0x000fe20000410000 */
[----:B------:R-:W-:Y:S01]  /*8ff0*/  STS.U16 [R97+0x1e], R12 ;  /* 0x00001e0c61007388 */ /* 0x000fe20000000400 */
[----:B------:R-:W-:Y:S01]  /*9000*/  NOP ;  /* 0x0000000000007918 */ /* 0x000fe20000000000 */
[----:B------:R-:W-:Y:S02]  /*9010*/  FSETP.GTU.FTZ.AND P2, PT, R3, 20, PT ;  /* 0x41a000000300780b */ /* 0x000fe40003f5c000 */
[----:B------:R-:W-:Y:S01]  /*9020*/  LDS.U16 R7, [R128] ;  /* 0x0000000080077984 */ /* 0x000fe20000000400 */
[----:B------:R-:W-:Y:S01]  /*9030*/  FSETP.GTU.FTZ.AND P3, PT, R2, 20, PT ;  /* 0x41a000000200780b */ /* 0x000fe20003f7c000 */
[----:B------:R-:W-:-:S02]  /*9040*/  FADD.FTZ R5, R5, UR6 ;  /* 0x0000000605057e21 */ /* 0x000fc40008010000 */
[----:B0-----:R-:W-:Y:S04]  /*9050*/  LDS.U16 R9, [R127+0x40] ;  /* 0x000040007f097984 */ /* 0x001fe80000000400 */
        /* <DEDUP_REMOVED lines=15> */
[----:B------:R-:W-:Y:S01]  /*9150*/  @!P1 FMUL.FTZ R87, R87, R14 ;  /* 0x0000000e57579220 */ /* 0x000fe20000410000 */
[----:B------:R-:W-:Y:S01]  /*9160*/  BAR.SYNC.DEFER_BLOCKING 0x0 ;  /* 0x0000000000007b1d */ /* 0x000fe20000010000 */
[----:B------:R-:W-:Y:S01]  /*9170*/  FSETP.GTU.FTZ.AND P1, PT, R5, 20, PT ;  /* 0x41a000000500780b */ /* 0x000fe20003f3c000 */
[----:B------:R-:W-:Y:S01]  /*9180*/  @!P6 FMUL.FTZ R0, R0, -1.4426950216293334961 ;  /* 0xbfb8aa3b0000e820 */ /* 0x000fe20000410000 */
[----:B----4-:R-:W-:Y:S01]  /*9190*/  SHF.L.U32 R6, R6, 0x10, RZ ;  /* 0x0000001006067819 */ /* 0x010fe200000006ff */
[----:B------:R-:W-:-:S02]  /*91a0*/  IMAD.U32 R4, R4, 0x10000, RZ ;  /* 0x0001000004047824 */ /* 0x000fc400078e00ff */
[----:B------:R-:W-:Y:S01]  /*91b0*/  @!P2 FMUL.FTZ R3, R3, -1.4426950216293334961 ;  /* 0xbfb8aa3b0303a820 */ /* 0x000fe20000410000 */
[----:B------:R-:W-:Y:S01]  /*91c0*/  @!P3 FMUL.FTZ R2, R2, -1.4426950216293334961 ;  /* 0xbfb8aa3b0202b820 */ /* 0x000fe20000410000 */
[----:B------:R-:W-:Y:S01]  /*91d0*/  FADD.FTZ R4, R4, UR6 ;  /* 0x0000000604047e21 */ /* 0x000fe20008010000 */
[----:B------:R-:W-:Y:S01]  /*91e0*/  FADD.FTZ R6, R6, UR6 ;  /* 0x0000000606067e21 */ /* 0x000fe20008010000 */
[----:B------:R-:W0:Y:S01]  /*91f0*/  @!P6 MUFU.EX2 R0, R0 ;  /* 0x000000000000e308 */ /* 0x000e220000000800 */
[----:B-1----:R-:W-:Y:S02]  /*9200*/  @!P5 FMUL.FTZ R89, R89, R32 ;  /* 0x000000205959d220 */ /* 0x002fe40000410000 */
[----:B------:R-:W-:Y:S01]  /*9210*/  FSETP.GTU.FTZ.AND P5, PT, R4, 20, PT ;  /* 0x41a000000400780b */ /* 0x000fe20003fbc000 */
[----:B------:R-:W-:Y:S01]  /*9220*/  @!P1 FMUL.FTZ R5, R5, -1.4426950216293334961 ;  /* 0xbfb8aa3b05059820 */ /* 0x000fe20000410000 */
[----:B------:R-:W-:-:S03]  /*9230*/  FSETP.GTU.FTZ.AND P4, PT, R6, 20, PT ;  /* 0x41a000000600780b */ /* 0x000fc60003f9c000 */
[----:B------:R-:W1:Y:S01]  /*9240*/  @!P2 MUFU.EX2 R3, R3 ;  /* 0x000000030003a308 */ /* 0x000e620000000800 */
[----:B------:R-:W2:Y:S07]  /*9250*/  LDS R39, [UR24+0x840] ;  /* 0x00084018ff277984 */ /* 0x000eae0008000800 */
[----:B------:R-:W3:Y:S08]  /*9260*/  @!P3 MUFU.EX2 R2, R2 ;  /* 0x000000020002b308 */ /* 0x000ef00000000800 */
[----:B------:R-:W4:Y:S01]  /*9270*/  @!P1 MUFU.EX2 R5, R5 ;  /* 0x0000000500059308 */ /* 0x000f220000000800 */
[----:B------:R-:W-:Y:S01]  /*9280*/  @!P5 FMUL.FTZ R4, R4, -1.4426950216293334961 ;  /* 0xbfb8aa3b0404d820 */ /* 0x000fe20000410000 */
[----:B------:R-:W-:Y:S01]  /*9290*/  @!P4 FMUL.FTZ R6, R6, -1.4426950216293334961 ;  /* 0xbfb8aa3b0606c820 */ /* 0x000fe20000410000 */
[----:B0-----:R-:W-:Y:S01]  /*92a0*/  @!P6 FADD.FTZ R0, R0, 1 ;  /* 0x3f8000000000e421 */ /* 0x001fe20000010000 */
[----:B------:R-:W-:Y:S01]  /*92b0*/  USHF.R.S32.HI UR31, URZ, 0x1f, UR30 ;  /* 0x0000001fff1f7899 */ /* 0x000fe2000801141e */
[----:B-1----:R-:W-:-:S03]  /*92c0*/  @!P2 FADD.FTZ R3, R3, 1 ;  /* 0x3f8000000303a421 */ /* 0x002fc60000010000 */
[----:B------:R-:W0:Y:S01]  /*92d0*/  @!P6 MUFU.RCP R41, R0 ;  /* 0x000000000029e308 */ /* 0x000e220000001000 */
[----:B---3--:R-:W-:Y:S01]  /*92e0*/  @!P3 FADD.FTZ R2, R2, 1 ;  /* 0x3f8000000202b421 */ /* 0x008fe20000010000 */
[----:B------:R-:W-:-:S06]  /*92f0*/  UIMAD.WIDE.U32 UR28, UR32, UR34, UR30 ;  /* 0x00000022201c72a5 */ /* 0x000fcc000f8e001e */
[----:B------:R-:W1:Y:S01]  /*9300*/  @!P5 MUFU.EX2 R4, R4 ;  /* 0x000000040004d308 */ /* 0x000e620000000800 */
[----:B------:R-:W-:Y:S01]  /*9310*/  UIMAD UR29, UR32, UR35, UR29 ;  /* 0x00000023201d72a4 */ /* 0x000fe2000f8e021d */
[----:B----4-:R-:W-:Y:S01]  /*9320*/  @!P1 FADD.FTZ R5, R5, 1 ;  /* 0x3f80000005059421 */ /* 0x010fe20000010000 */
[----:B------:R-:W3:Y:S05]  /*9330*/  LDCU.64 UR34, c[0x0][0x550] ;  /* 0x0000aa00ff2277ac */ /* 0x000eea0008000a00 */
[----:B------:R-:W4:Y:S01]  /*9340*/  @!P4 MUFU.EX2 R6, R6 ;  /* 0x000000060006c308 */ /* 0x000f220000000800 */
[----:B------:R-:W-:-:S07]  /*9350*/  UIMAD.WIDE.U32 UR28, UR7, UR36, UR28 ;  /* 0x00000024071c72a5 */ /* 0x000fce000f8e001c */
[----:B------:R-:W5:Y:S08]  /*9360*/  @!P2 MUFU.RCP R3, R3 ;  /* 0x000000030003a308 */ /* 0x000f700000001000 */
[----:B------:R-:W2:Y:S01]  /*9370*/  @!P3 MUFU.RCP R2, R2 ;  /* 0x000000020002b308 */ /* 0x000ea20000001000 */
[----:B0-----:R-:W-:Y:S01]  /*9380*/  @!P6 FMUL.FTZ R90, R90, R41 ;  /* 0x000000295a5ae220 */ /* 0x001fe20000410000 */
[----:B------:R-:W-:-:S06]  /*9390*/  UIMAD UR25, UR7, UR37, UR29 ;  /* 0x00000025071972a4 */ /* 0x000fcc000f8e021d */
[----:B------:R-:W0:Y:S01]  /*93a0*/  @!P1 MUFU.RCP R5, R5 ;  /* 0x0000000500059308 */ /* 0x000e220000001000 */
[----:B------:R-:W-:Y:S01]  /*93b0*/  IADD3 R0, P6, PT, R146, UR28, RZ ;  /* 0x0000001c92007c10 */ /* 0x000fe2000ffde0ff */
[----:B-1----:R-:W-:Y:S01]  /*93c0*/  @!P5 FADD.FTZ R4, R4, 1 ;  /* 0x3f8000000404d421 */ /* 0x002fe20000010000 */
[----:B----4-:R-:W-:Y:S01]  /*93d0*/  @!P4 FADD.FTZ R6, R6, 1 ;  /* 0x3f8000000606c421 */ /* 0x010fe20000010000 */
[----:B-----5:R-:W-:Y:S01]  /*93e0*/  @!P2 FMUL.FTZ R92, R92, R3 ;  /* 0x000000035c5ca220 */ /* 0x020fe20000410000 */
[----:B------:R-:W1:Y:S01]  /*93f0*/  LDCU.64 UR28, c[0x0][0x518] ;  /* 0x0000a300ff1c77ac */ /* 0x000e620008000a00 */
[----:B------:R-:W-:Y:S02]  /*9400*/  IMAD.X R3, RZ, RZ, UR25, P6 ;  /* 0x00000019ff037e24 */ /* 0x000fe4000b0e06ff */
[----:B--2---:R-:W-:Y:S01]  /*9410*/  @!P3 FMUL.FTZ R91, R91, R2 ;  /* 0x000000025b5bb220 */ /* 0x004fe20000410000 */
[----:B---3--:R-:W-:Y:S01]  /*9420*/  LEA R2, P6, R0, UR34, 0x1 ;  /* 0x0000002200027c11 */ /* 0x008fe2000f8c08ff */
[----:B------:R-:W2:Y:S01]  /*9430*/  @!P5 MUFU.RCP R4, R4 ;  /* 0x000000040004d308 */ /* 0x000ea20000001000 */
[----:B------:R-:W-:-:S02]  /*9440*/  ISETP.GE.AND P2, PT, R146, R39, PT ;  /* 0x000000279200720c */ /* 0x000fc40003f46270 */
[----:B------:R-:W-:Y:S01]  /*9450*/  LEA.HI.X R3, R0, UR35, R3, 0x1, P6 ;  /* 0x0000002300037c11 */ /* 0x000fe2000b0f0c03 */
[----:B------:R-:W3:Y:S04]  /*9460*/  LDCU.64 UR34, c[0x0][0x520] ;  /* 0x0000a400ff2277ac */ /* 0x000ee80008000a00 */
[----:B------:R-:W4:Y:S01]  /*9470*/  @!P4 MUFU.RCP R6, R6 ;  /* 0x000000060006c308 */ /* 0x000f220000001000 */
[----:B0-----:R-:W-:Y:S01]  /*9480*/  @!P1 FMUL.FTZ R94, R94, R5 ;  /* 0x000000055e5e9220 */ /* 0x001fe20000410000 */
[-C--:B------:R-:W-:Y:S02]  /*9490*/  ISETP.GE.AND P3, PT, R144, R39.reuse, PT ;  /* 0x000000279000720c */ /* 0x080fe40003f66270 */
[-C--:B------:R-:W-:Y:S02]  /*94a0*/  ISETP.GE.AND P6, PT, R143, R39.reuse, PT ;  /* 0x000000278f00720c */ /* 0x080fe40003fc6270 */
[-C--:B------:R-:W-:Y:S01]  /*94b0*/  ISETP.GE.AND P1, PT, R142, R39.reuse, PT ;  /* 0x000000278e00720c */ /* 0x080fe20003f26270 */
[----:B------:R-:W-:Y:S01]  /*94c0*/  @!P2 STG.E.U16 desc[UR26][R2.64], R7 ;  /* 0x000000070200a986 */ /* 0x000fe2000c10151a */
[-C--:B------:R-:W-:Y:S01]  /*94d0*/  ISETP.GE.AND P2, PT, R141, R39.reuse, PT ;  /* 0x000000278d00720c */ /* 0x080fe20003f46270 */
[----:B--2---:R-:W-:Y:S01]  /*94e0*/  @!P5 FMUL.FTZ R93, R93, R4 ;  /* 0x000000045d5dd220 */ /* 0x004fe20000410000 */
[----:B------:R-:W-:-:S05]  /*94f0*/  ISETP.GE.AND P5, PT, R138, R39, PT ;  /* 0x000000278a00720c */ /* 0x000fca0003fa6270 */
[----:B------:R-:W-:Y:S01]  /*9500*/  @!P3 STG.E.U16 desc[UR26][R2.64+0x40], R9 ;  /* 0x000040090200b986 */ /* 0x000fe2000c10151a */
[-C--:B------:R-:W-:Y:S01]  /*9510*/  ISETP.GE.AND P3, PT, R140, R39.reuse, PT ;  /* 0x000000278c00720c */ /* 0x080fe20003f66270 */
[----:B----4-:R-:W-:Y:S01]  /*9520*/  @!P4 FMUL.FTZ R95, R95, R6 ;  /* 0x000000065f5fc220 */ /* 0x010fe20000410000 */
        /* <DEDUP_REMOVED lines=43> */
[----:B0-----:R-:W-:-:S03]  /*97e0*/  PRMT R4, R2, 0x7632, R4 ;  /* 0x0000763202047816 */ /* 0x001fc60000000004 */
[----:B------:R-:W-:Y:S01]  /*97f0*/  STS.U16 [R108+0x8], R54 ;  /* 0x000008366c007388 */ /* 0x000fe20000000400 */
[----:B------:R-:W-:Y:S02]  /*9800*/  F2FP.BF16.F32.PACK_AB R2, R93, R92 ;  /* 0x0000005c5d02723e */ /* 0x000fe400000010ff */
[----:B--2---:R-:W-:Y:S01]  /*9810*/  PRMT R3, R0, 0x7632, R3 ;  /* 0x0000763200037816 */ /* 0x004fe20000000003 */
[----:B------:R0:W-:Y:S01]  /*9820*/  STS.U16 [R107+0xa], R6 ;  /* 0x00000a066b007388 */ /* 0x0001e20000000400 */
[----:B------:R-:W-:-:S03]  /*9830*/  F2FP.BF16.F32.PACK_AB R0, R95, R94 ;  /* 0x0000005e5f00723e */ /* 0x000fc600000010ff */
[----:B------:R-:W-:Y:S01]  /*9840*/  STS.U16 [R106+0xc], R53 ;  /* 0x00000c356a007388 */ /* 0x000fe20000000400 */
[----:B------:R-:W-:-:S03]  /*9850*/  PRMT R10, R0, 0x7632, R10 ;  /* 0x00007632000a7816 */ /* 0x000fc6000000000a */
[----:B------:R-:W-:Y:S01]  /*9860*/  STS.U16 [R105+0xe], R7 ;  /* 0x00000e0769007388 */ /* 0x000fe20000000400 */
[----:B0-----:R-:W-:-:S03]  /*9870*/  PRMT R6, R2, 0x7632, R6 ;  /* 0x0000763202067816 */ /* 0x001fc60000000006 */
        /* <DEDUP_REMOVED lines=30> */
[----:B------:R-:W2:Y:S01]  /*9a60*/  LDCU.64 UR28, c[0x0][0x560] ;  /* 0x0000ac00ff1c77ac */ /* 0x000ea20008000a00 */
[----:B------:R-:W-:Y:S02]  /*9a70*/  UMOV UR24, UR30 ;  /* 0x0000001e00187c82 */ /* 0x000fe40008000000 */
[----:B---3--:R-:W-:-:S04]  /*9a80*/  UIMAD.WIDE.U32 UR24, UR7, UR34, UR24 ;  /* 0x00000022071872a5 */ /* 0x008fc8000f8e0018 */
[----:B------:R-:W-:Y:S02]  /*9a90*/  UIMAD UR25, UR7, UR35, UR25 ;  /* 0x00000023071972a4 */ /* 0x000fe4000f8e0219 */
[----:B0-----:R-:W-:Y:S01]  /*9aa0*/  IADD3 R0, P0, PT, R146, UR24, RZ ;  /* 0x0000001892007c10 */ /* 0x001fe2000ff1e0ff */
[----:B------:R-:W-:-:S03]  /*9ab0*/  FADD.FTZ R72, R72, R147 ;  /* 0x0000009348487221 */ /* 0x000fc60000010000 */
[----:B------:R-:W-:Y:S01]  /*9ac0*/  IADD3.X R3, PT, PT, RZ, UR25, RZ, P0, !PT ;  /* 0x00000019ff037c10 */ /* 0x000fe200087fe4ff */
[----:B------:R-:W-:Y:S01]  /*9ad0*/  FADD.FTZ R75, R72, R75 ;  /* 0x0000004b484b7221 */ /* 0x000fe20000010000 */
[----:B--2---:R-:W-:-:S03]  /*9ae0*/  LEA R2, P2, R0, UR28, 0x1 ;  /* 0x0000001c00027c11 */ /* 0x004fc6000f8408ff */
[----:B------:R-:W-:Y:S01]  /*9af0*/  FADD.FTZ R74, R75, R74 ;  /* 0x0000004a4b4a7221 */ /* 0x000fe20000010000 */
[----:B------:R-:W-:Y:S02]  /*9b00*/  LEA.HI.X R3, R0, UR29, R3, 0x1, P2 ;  /* 0x0000001d00037c11 */ /* 0x000fe400090f0c03 */
        /* <DEDUP_REMOVED lines=30> */
[----:B------:R-:W-:Y:S01]  /*9cf0*/  FADD.FTZ R88, R87, R88 ;  /* 0x0000005857587221 */ /* 0x000fe20000010000 */
[----:B------:R-:W-:-:S03]  /*9d00*/  UIADD3 UR22, UP0, UPT, UR22, -0x800, URZ ;  /* 0xfffff80016167890 */ /* 0x000fc6000ff1e0ff */
[----:B------:R-:W-:Y:S01]  /*9d10*/  FADD.FTZ R89, R88, R89 ;  /* 0x0000005958597221 */ /* 0x000fe20000010000 */
[----:B------:R0:W-:Y:S03]  /*9d20*/  @!P0 STG.E.U16 desc[UR26][R2.64+0x240], R119 ;  /* 0x0002407702008986 */ /* 0x0001e6000c10151a */
[----:B------:R-:W-:Y:S01]  /*9d30*/  FADD.FTZ R90, R89, R90 ;  /* 0x0000005a595a7221 */ /* 0x000fe20000010000 */
[----:B------:R0:W-:Y:S01]  /*9d40*/  @!P1 STG.E.U16 desc[UR26][R2.64+0x280], R15 ;  /* 0x0002800f02009986 */ /* 0x0001e2000c10151a */
[----:B------:R-:W-:-:S03]  /*9d50*/  UIADD3.X UR23, UPT, UPT, UR23, -0x1, URZ, UP0, !UPT ;  /* 0xffffffff17177890 */ /* 0x000fc600087fe4ff */
        /* <DEDUP_REMOVED lines=11> */
[----:B------:R-:W-:-:S03]  /*9e10*/  UIADD3 UR24, UPT, UPT, UR14, -0x1, URZ ;  /* 0xffffffff0e187890 */ /* 0x000fc6000fffe0ff */
[----:B------:R-:W-:Y:S01]  /*9e20*/  FADD.FTZ R94, R93, R94 ;  /* 0x0000005e5d5e7221 */ /* 0x000fe20000010000 */
[----:B------:R-:W-:Y:S02]  /*9e30*/  UIADD3 UR16, UP1, UPT, UR16, -0x800, URZ ;  /* 0xfffff80010107890 */ /* 0x000fe4000ff3e0ff */
[----:B------:R-:W-:Y:S01]  /*9e40*/  UIADD3 UR20, UP2, UPT, UR20, -0x800, URZ ;  /* 0xfffff80014147890 */ /* 0x000fe2000ff5e0ff */
[----:B------:R-:W-:Y:S01]  /*9e50*/  FADD.FTZ R147, R94, R95 ;  /* 0x0000005f5e937221 */ /* 0x000fe20000010000 */
[----:B------:R-:W-:Y:S02]  /*9e60*/  UIADD3.X UR17, UPT, UPT, UR17, -0x1, URZ, UP1, !UPT ;  /* 0xffffffff11117890 */ /* 0x000fe40008ffe4ff */
[----:B------:R-:W-:Y:S01]  /*9e70*/  UIADD3.X UR21, UPT, UPT, UR21, -0x1, URZ, UP2, !UPT ;  /* 0xffffffff15157890 */ /* 0x000fe200097fe4ff */
[----:B------:R-:W-:Y:S01]  /*9e80*/  UMOV UR14, UR24 ;  /* 0x00000018000e7c82 */ /* 0x000fe20008000000 */
[----:B0-----:R-:W-:Y:S10]  /*9e90*/  BRA.U UP0, `(.L_x_4338) ;  /* 0xffffff6900e07547 */ /* 0x001ff4000b83ffff */
.L_x_4259:
        /* <DEDUP_REMOVED lines=41> */
.L_x_4340:
[----:B------:R-:W-:Y:S05]  /*a130*/  BSYNC.RECONVERGENT B0 ;  /* 0x0000000000007941 */ /* 0x000fea0003800200 */
.L_x_4339:
[----:B------:R-:W-:Y:S01]  /*a140*/  UISETP.NE.U32.AND UP0, UPT, UR10, URZ, UPT ;  /* 0x000000ff0a00728c */ /* 0x000fe2000bf05070 */
[----:B-1----:R-:W-:-:S03]  /*a150*/  ISETP.GE.AND P0, PT, R11, UR22, PT ;  /* 0x000000160b007c0c */ /* 0x002fc6000bf06270 */
[----:B------:R-:W-:-:S09]  /*a160*/  UISETP.NE.AND.EX UP0, UPT, UR11, URZ, UPT, UP0 ;  /* 0x000000ff0b00728c */ /* 0x000fd2000bf05300 */
[----:B------:R-:W-:Y:S05]  /*a170*/  BRA.U !UP0, `(.L_x_4341) ;  /* 0x0000000108907547 */ /* 0x000fea000b800000 */
[----:B------:R-:W-:Y:S06]  /*a180*/  BAR.SYNC.DEFER_BLOCKING 0x0 ;  /* 0x0000000000007b1d */ /* 0x000fec0000010000 */
[----:B------:R-:W-:Y:S01]  /*a190*/  BSSY.RECONVERGENT B0, `(.L_x_4341) ;  /* 0x0000022000007945 */ /* 0x000fe20003800200 */
[----:B------:R-:W1:Y:S01]  /*a1a0*/  SHFL.DOWN P1, R0, R147, 0x1, 0x1f ;  /* 0x08201f0093007f89 */ /* 0x000e620000020000 */
[----:B0-----:R-:W0:Y:S01]  /*a1b0*/  S2R R4, SR_LANEID ;  /* 0x0000000000047919 */ /* 0x001e220000000000 */
[----:B------:R-:W3:Y:S01]  /*a1c0*/  S2R R6, SR_TID.X ;  /* 0x0000000000067919 */ /* 0x000ee20000002100 */
[----:B-1----:R-:W-:-:S05]  /*a1d0*/  @P1 FADD R0, R0, R147 ;  /* 0x0000009300001221 */ /* 0x002fca0000000000 */
[----:B--2---:R-:W1:Y:S01]  /*a1e0*/  SHFL.DOWN P1, R3, R0, 0x2, 0x1f ;  /* 0x08401f0000037f89 */ /* 0x004e620000020000 */
        /* <DEDUP_REMOVED lines=28> */
.L_x_4342:
[----:B------:R-:W-:Y:S05]  /*a3b0*/  BSYNC.RECONVERGENT B0 ;  /* 0x0000000000007941 */ /* 0x000fea0003800200 */
.L_x_4341:
[----:B------:R-:W-:Y:S05]  /*a3c0*/  @P0 EXIT ;  /* 0x000000000000094d */ /* 0x000fea0003800000 */
[----:B------:R-:W3:Y:S01]  /*a3d0*/  S2UR UR6, SR_CTAID.Y ;  /* 0x00000000000679c3 */ /* 0x000ee20000002600 */
[----:B------:R-:W4:Y:S01]  /*a3e0*/  LDCU.64 UR10, c[0x0][0x4e8] ;  /* 0x00009d00ff0a77ac */ /* 0x000f220008000a00 */
[----:B------:R-:W-:Y:S01]  /*a3f0*/  BSSY.RECONVERGENT B0, `(.L_x_4343) ;  /* 0x0000028000007945 */ /* 0x000fe20003800200 */
[----:B------:R-:W3:Y:S05]  /*a400*/  LDCU.64 UR12, c[0x0][0x4a8] ;  /* 0x00009500ff0c77ac */ /* 0x000eea0008000a00 */
[----:B------:R-:W0:Y:S01]  /*a410*/  S2UR UR14, SR_CgaCtaId ;  /* 0x00000000000e79c3 */ /* 0x000e220000008800 */
[----:B------:R-:W0:Y:S01]  /*a420*/  LDCU UR15, c[0x0][0x360] ;  /* 0x00006c00ff0f77ac */ /* 0x000e220008000800 */
[----:B------:R-:W0:Y:S06]  /*a430*/  LDCU.64 UR16, c[0x0][0x530] ;  /* 0x0000a600ff1077ac */ /* 0x000e2c0008000a00 */
[----:B------:R-:W1:Y:S01]  /*a440*/  LDC.64 R16, c[0x0][0x4b0] ;  /* 0x00012c00ff107b82 */ /* 0x000e620000000a00 */
[----:B------:R-:W1:Y:S01]  /*a450*/  LDCU.64 UR18, c[0x0][0x4f0] ;  /* 0x00009e00ff1277ac */ /* 0x000e620008000a00 */
[----:B----4-:R-:W-:Y:S01]  /*a460*/  UIMAD.WIDE.U32 UR4, UR7, UR10, URZ ;  /* 0x0000000a070472a5 */ /* 0x010fe2000f8e00ff */
[----:B------:R-:W4:Y:S01]  /*a470*/  LDCU.64 UR20, c[0x0][0x540] ;  /* 0x0000a800ff1477ac */ /* 0x000f220008000a00 */
[----:B---3--:R-:W-:-:S02]  /*a480*/  UIMAD.WIDE.U32 UR8, UR6, UR12, URZ ;  /* 0x0000000c060872a5 */ /* 0x008fc4000f8e00ff */
[----:B------:R-:W-:Y:S02]  /*a490*/  UIMAD UR10, UR7, UR11, UR5 ;  /* 0x0000000b070a72a4 */ /* 0x000fe4000f8e0205 */
[----:B------:R-:W-:-:S03]  /*a4a0*/  UIMAD UR7, UR6, UR13, UR9 ;  /* 0x0000000d060772a4 */ /* 0x000fc6000f8e0209 */
[----:B------:R-:W-:Y:S02]  /*a4b0*/  UMOV UR6, 0x400 ;  /* 0x0000040000067882 */ /* 0x000fe40000000000 */
[----:B0-----:R-:W-:-:S12]  /*a4c0*/  ULEA UR14, UR14, UR6, 0x18 ;  /* 0x000000060e0e7291 */ /* 0x001fd8000f8ec0ff */
.L_x_4344:
[----:B------:R-:W-:Y:S01]  /*a4d0*/  LEA R0, R11, UR14, 0x2 ;  /* 0x0000000e0b007c11 */ /* 0x000fe2000f8e10ff */
[----:B------:R-:W-:Y:S01]  /*a4e0*/  UMOV UR6, UR8 ;  /* 0x0000000800067c82 */ /* 0x000fe20008000000 */
[----:B-12---:R-:W-:Y:S01]  /*a4f0*/  MOV R3, UR5 ;  /* 0x0000000500037c02 */ /* 0x006fe20008000f00 */
[----:B------:R-:W-:Y:S01]  /*a500*/  IMAD.U32 R7, RZ, RZ, UR10 ;  /* 0x0000000aff077e24 */ /* 0x000fe2000f8e00ff */
[----:B------:R-:W-:Y:S01]  /*a510*/  SHF.R.S32.HI R3, RZ, 0x1f, R11 ;  /* 0x0000001fff037819 */ /* 0x000fe2000001140b */
[----:B0-----:R-:W0:Y:S01]  /*a520*/  LDS R13, [R0+0x2e10] ;  /* 0x002e1000000d7984 */ /* 0x001e220000000800 */
[----:B------:R-:W-:-:S03]  /*a530*/  MOV R2, UR4 ;  /* 0x0000000400027c02 */ /* 0x000fc60008000f00 */
[----:B------:R-:W1:Y:S01]  /*a540*/  LDS R15, [R0+0x3210] ;  /* 0x00321000000f7984 */ /* 0x000e620000000800 */
[C---:B------:R-:W-:Y:S01]  /*a550*/  IMAD R4, R3.reuse, R16, RZ ;  /* 0x0000001003047224 */ /* 0x040fe200078e02ff */
[----:B------:R-:W-:Y:S01]  /*a560*/  MOV R6, R2 ;  /* 0x0000000200067202 */ /* 0x000fe20000000f00 */
        /* <DEDUP_REMOVED lines=11> */
[----:B----4-:R-:W-:-:S04]  /*a620*/  LEA R8, P1, R6, UR20, 0x2 ;  /* 0x0000001406087c11 */ /* 0x010fc8000f8210ff */
[----:B------:R-:W-:Y:S01]  /*a630*/  LEA.HI.X R9, R6, UR21, R3, 0x2, P1 ;  /* 0x0000001506097c11 */ /* 0x000fe200088f1403 */
[----:B0-----:R0:W-:Y:S04]  /*a640*/  REDG.E.ADD.F32.FTZ.RN.STRONG.GPU desc[UR26][R4.64], R13 ;  /* 0x0000000d040079a6 */ /* 0x0011e8000c12f31a */
[----:B-1----:R0:W-:Y:S01]  /*a650*/  REDG.E.ADD.F32.FTZ.RN.STRONG.GPU desc[UR26][R8.64], R15 ;  /* 0x0000000f080079a6 */ /* 0x0021e2000c12f31a */
[----:B------:R-:W-:Y:S05]  /*a660*/  @!P0 BRA `(.L_x_4344) ;  /* 0xfffffffc00988947 */ /* 0x000fea000383ffff */
[----:B------:R-:W-:Y:S05]  /*a670*/  BSYNC.RECONVERGENT B0 ;  /* 0x0000000000007941 */ /* 0x000fea0003800200 */
.L_x_4343:
[----:B------:R-:W-:Y:S05]  /*a680*/  EXIT ;  /* 0x000000000000794d */ /* 0x000fea0003800000 */
.L_x_4297:
[----:B------:R-:W-:Y:S01]  /*a690*/  HFMA2 R236, -RZ, RZ, 0, 0 ;  /* 0x00000000ffec7431 */ /* 0x000fe200000001ff */
[----:B------:R-:W-:Y:S01]  /*a6a0*/  MOV R223, R15 ;  /* 0x0000000f00df7202 */ /* 0x000fe20000000f00 */
[----:B------:R-:W-:Y:S01]  /*a6b0*/  IMAD.MOV.U32 R225, RZ, RZ, 0x1 ;  /* 0x00000001ffe17424 */ /* 0x000fe200078e00ff */
[----:B------:R-:W-:-:S07]  /*a6c0*/  MOV R242, 0xffffffff ;  /* 0xffffffff00f27802 */ /* 0x000fce0000000f00 */
[----:B0-2--5:R-:W-:Y:S05]  /*a6d0*/  WARPSYNC.COLLECTIVE R242, `(.L_x_4345) ;  /* 0x00000000f2087348 */ /* 0x025fea0003c00000 */
[----:B------:R1:W3:Y:S02]  /*a6e0*/  SHFL.UP P6, R5, R223, R225, R236 ;  /* 0x040000e1df057389 */ /* 0x0002e400000c00ec */
[----:B0123-5:R-:W-:Y:S05]  /*a6f0*/  ENDCOLLECTIVE ;  /* 0x000000000000791b */ /* 0x02ffea0003800000 */
.L_x_4345:
[----:B------:R-:W-:Y:S01]  /*a700*/  IMAD.MOV.U32 R223, RZ, RZ, R222 ;  /* 0x000000ffffdf7224 */ /* 0x000fe200078e00de */
[----:B------:R-:W-:-:S07]  /*a710*/  MOV R4, R5 ;  /* 0x0000000500047202 */ /* 0x000fce0000000f00 */
[----:B------:R-:W-:Y:S05]  /*a720*/  WARPSYNC.COLLECTIVE R242, `(.L_x_4346) ;  /* 0x00000000f2087348 */ /* 0x000fea0003c00000 */
[----:B------:R0:W1:Y:S02]  /*a730*/  SHFL.UP P6, R5, R223, R225, R236 ;  /* 0x040000e1df057389 */ /* 0x00006400000c00ec */
[----:B01----:R-:W-:Y:S05]  /*a740*/  ENDCOLLECTIVE ;  /* 0x000000000000791b */ /* 0x003fea0003800000 */
.L_x_4346:
[----:B------:R-:W-:Y:S02]  /*a750*/  HFMA2 R225, -RZ, RZ, 0, 1.1920928955078125e-07 ;  /* 0x00000002ffe17431 */ /* 0x000fe400000001ff */
        /* <DEDUP_REMOVED lines=8> */
.L_x_4347:
[----:B------:R-:W-:Y:S01]  /*a7e0*/  IMAD.MOV.U32 R223, RZ, RZ, R6 ;  /* 0x000000ffffdf7224 */ /* 0x000fe200078e0006 */
[----:B------:R-:W-:-:S07]  /*a7f0*/  MOV R4, R5 ;  /* 0x0000000500047202 */ /* 0x000fce0000000f00 */
[----:B------:R-:W-:Y:S05]  /*a800*/  WARPSYNC.COLLECTIVE R242, `(.L_x_4348) ;  /* 0x00000000f2087348 */ /* 0x000fea0003c00000 */
[----:B------:R0:W1:Y:S02]  /*a810*/  SHFL.UP P6, R5, R223, R225, R236 ;  /* 0x040000e1df057389 */ /* 0x00006400000c00ec */
[----:B01----:R-:W-:Y:S05]  /*a820*/  ENDCOLLECTIVE ;  /* 0x000000000000791b */ /* 0x003fea0003800000 */
.L_x_4348:
        /* <DEDUP_REMOVED lines=8> */
.L_x_4349:
[----:B------:R-:W-:Y:S01]  /*a8b0*/  IMAD.MOV.U32 R223, RZ, RZ, R234 ;  /* 0x000000ffffdf7224 */ /* 0x000fe200078e00ea */
[----:B------:R-:W-:-:S07]  /*a8c0*/  MOV R4, R5 ;  /* 0x0000000500047202 */ /* 0x000fce0000000f00 */
[----:B------:R-:W-:Y:S05]  /*a8d0*/  WARPSYNC.COLLECTIVE R242, `(.L_x_4350) ;  /* 0x00000000f2087348 */ /* 0x000fea0003c00000 */
[----:B------:R0:W1:Y:S02]  /*a8e0*/  SHFL.UP P6, R5, R223, R225, R236 ;  /* 0x040000e1df057389 */ /* 0x00006400000c00ec */
[----:B01----:R-:W-:Y:S05]  /*a8f0*/  ENDCOLLECTIVE ;  /* 0x000000000000791b */ /* 0x003fea0003800000 */
.L_x_4350:
        /* <DEDUP_REMOVED lines=8> */
.L_x_4351:
[----:B------:R-:W-:Y:S01]  /*a980*/  IMAD.MOV.U32 R223, RZ, RZ, R222 ;  /* 0x000000ffffdf7224 */ /* 0x000fe200078e00de */
[----:B------:R-:W-:-:S07]  /*a990*/  MOV R4, R5 ;  /* 0x0000000500047202 */ /* 0x000fce0000000f00 */
[----:B------:R-:W-:Y:S05]  /*a9a0*/  WARPSYNC.COLLECTIVE R242, `(.L_x_4352) ;  /* 0x00000000f2087348 */ /* 0x000fea0003c00000 */
[----:B------:R0:W1:Y:S02]  /*a9b0*/  SHFL.UP P6, R5, R223, R225, R236 ;  /* 0x040000e1df057389 */ /* 0x00006400000c00ec */
[----:B01----:R-:W-:Y:S05]  /*a9c0*/  ENDCOLLECTIVE ;  /* 0x000000000000791b */ /* 0x003fea0003800000 */
.L_x_4352:
        /* <DEDUP_REMOVED lines=8> */
.L_x_4353:
[----:B------:R-:W-:Y:S01]  /*aa50*/  IMAD.MOV.U32 R223, RZ, RZ, R4 ;  /* 0x000000ffffdf7224 */ /* 0x000fe200078e0004 */
[----:B------:R-:W-:-:S07]  /*aa60*/  MOV R6, R5 ;  /* 0x0000000500067202 */ /* 0x000fce0000000f00 */
[----:B------:R-:W-:Y:S05]  /*aa70*/  WARPSYNC.COLLECTIVE R242, `(.L_x_4354) ;  /* 0x00000000f2087348 */ /* 0x000fea0003c00000 */
[----:B------:R0:W1:Y:S02]  /*aa80*/  SHFL.UP P6, R5, R223, R225, R236 ;  /* 0x040000e1df057389 */ /* 0x00006400000c00ec */
[----:B01----:R-:W-:Y:S05]  /*aa90*/  ENDCOLLECTIVE ;  /* 0x000000000000791b */ /* 0x003fea0003800000 */
.L_x_4354:
[----:B------:R-:W-:Y:S05]  /*aaa0*/  BRA `(.L_x_4355) ;  /* 0xffffffb4000c7947 */ /* 0x000fea000383ffff */
.L_x_4298:
[----:B------:R-:W-:Y:S01]  /*aab0*/  HFMA2 R7, -RZ, RZ, 0, 1.847743988037109375e-06 ;  /* 0x0000001fff077431 */ /* 0x000fe200000001ff */
[----:B------:R-:W-:Y:S01]  /*aac0*/  BSSY B0, `(.L_x_4356) ;  /* 0x0000007000007945 */ /* 0x000fe20003800000 */
[----:B------:R-:W-:Y:S01]  /*aad0*/  MOV R233, R15 ;  /* 0x0000000f00e97202 */ /* 0x000fe20000000f00 */
[----:B------:R-:W-:Y:S01]  /*aae0*/  IMAD.MOV.U32 R242, RZ, RZ, -0x1 ;  /* 0xfffffffffff27424 */ /* 0x000fe200078e00ff */
[----:B------:R-:W-:-:S07]  /*aaf0*/  MOV R6, 0x1f ;  /* 0x0000001f00067802 */ /* 0x000fce0000000f00 */
[----:B0-2--5:R-:W-:Y:S05]  /*ab00*/  WARPSYNC.COLLECTIVE R242, `(.L_x_4357) ;  /* 0x00000000f2087348 */ /* 0x025fea0003c00000 */
[----:B------:R1:W3:Y:S02]  /*ab10*/  SHFL.IDX P3, R5, R233, R7, R6 ;  /* 0x00000007e9057389 */ /* 0x0002e40000060006 */
[----:B0123-5:R-:W-:Y:S05]  /*ab20*/  ENDCOLLECTIVE ;  /* 0x000000000000791b */ /* 0x02ffea0003800000 */
.L_x_4357:
[----:B------:R-:W-:Y:S05]  /*ab30*/  BSYNC B0 ;  /* 0x0000000000007941 */ /* 0x000fea0003800000 */
.L_x_4356:
[----:B------:R-:W-:Y:S05]  /*ab40*/  BRA `(.L_x_4358) ;  /* 0xffffffb000fc7947 */ /* 0x000fea000383ffff */
.L_x_4299:
        /* <DEDUP_REMOVED lines=8> */
.L_x_4360:
[----:B------:R-:W-:Y:S05]  /*abd0*/  BSYNC B0 ;  /* 0x0000000000007941 */ /* 0x000fea0003800000 */
.L_x_4359:
[----:B------:R-:W-:Y:S05]  /*abe0*/  BRA `(.L_x_4361) ;  /* 0xffffffb000dc7947 */ /* 0x000fea000383ffff */
.L_x_4300:
[----:B------:R-:W-:Y:S01]  /*abf0*/  HFMA2 R225, -RZ, RZ, 0, 5.9604644775390625e-08 ;  /* 0x00000001ffe17431 */ /* 0x000fe200000001ff */
[----:B------:R-:W-:Y:S01]  /*ac00*/  BSSY B0, `(.L_x_4362) ;  /* 0x0000007000007945 */ /* 0x000fe20003800000 */
[----:B------:R-:W-:Y:S01]  /*ac10*/  MOV R223, R15 ;  /* 0x0000000f00df7202 */ /* 0x000fe20000000f00 */
[----:B------:R-:W-:Y:S01]  /*ac20*/  IMAD.MOV.U32 R242, RZ, RZ, -0x1 ;  /* 0xfffffffffff27424 */ /* 0x000fe200078e00ff */
[----:B------:R-:W-:-:S07]  /*ac30*/  MOV R236, RZ ;  /* 0x000000ff00ec7202 */ /* 0x000fce0000000f00 */
[----:B0-2--5:R-:W-:Y:S05]  /*ac40*/  WARPSYNC.COLLECTIVE R242, `(.L_x_4363) ;  /* 0x00000000f2087348 */ /* 0x025fea0003c00000 */
[----:B------:R1:W3:Y:S02]  /*ac50*/  SHFL.UP P6, R5, R223, R225, R236 ;  /* 0x040000e1df057389 */ /* 0x0002e400000c00ec */
[----:B0123-5:R-:W-:Y:S05]  /*ac60*/  ENDCOLLECTIVE ;  /* 0x000000000000791b */ /* 0x02ffea0003800000 */
.L_x_4363:
[----:B------:R-:W-:Y:S05]  /*ac70*/  BSYNC B0 ;  /* 0x0000000000007941 */ /* 0x000fea0003800000 */
.L_x_4362:
[----:B------:R-:W-:Y:S01]  /*ac80*/  HFMA2 R225, -RZ, RZ, 0, 5.9604644775390625e-08 ;  /* 0x00000001ffe17431 */ /* 0x000fe200000001ff */
[----:B------:R-:W-:Y:S01]  /*ac90*/  MOV R223, R222 ;  /* 0x000000de00df7202 */ /* 0x000fe20000000f00 */
[----:B------:R-:W-:Y:S01]  /*aca0*/  IMAD.MOV.U32 R236, RZ, RZ, RZ ;  /* 0x000000ffffec7224 */ /* 0x000fe200078e00ff */
[----:B------:R-:W-:Y:S01]  /*acb0*/  MOV R242, 0xffffffff ;  /* 0xffffffff00f27802 */ /* 0x000fe20000000f00 */
[----:B------:R-:W-:Y:S01]  /*acc0*/  HFMA2 R6, -RZ, RZ, 0, 1.847743988037109375e-06 ;  /* 0x0000001fff067431 */ /* 0x000fe200000001ff */
[----:B------:R-:W-:Y:S01]  /*acd0*/  MOV R15, R5 ;  /* 0x00000005000f7202 */ /* 0x000fe20000000f00 */
[----:B------:R-:W-:Y:S01]  /*ace0*/  IMAD.MOV.U32 R7, RZ, RZ, RZ ;  /* 0x000000ffff077224 */ /* 0x000fe200078e00ff */
[----:B------:R-:W-:-:S07]  /*acf0*/  MOV R233, R2 ;  /* 0x0000000200e97202 */ /* 0x000fce0000000f00 */
[----:B------:R-:W-:Y:S05]  /*ad00*/  WARPSYNC.COLLECTIVE R242, `(.L_x_4364) ;  /* 0x00000000f2087348 */ /* 0x000fea0003c00000 */
[----:B------:R0:W1:Y:S02]  /*ad10*/  SHFL.UP P6, R5, R223, R225, R236 ;  /* 0x040000e1df057389 */ /* 0x00006400000c00ec */
[----:B01----:R-:W-:Y:S05]  /*ad20*/  ENDCOLLECTIVE ;  /* 0x000000000000791b */ /* 0x003fea0003800000 */
.L_x_4364:
[----:B------:R-:W-:-:S07]  /*ad30*/  MOV R222, R5 ;  /* 0x0000000500de7202 */ /* 0x000fce0000000f00 */
[----:B------:R-:W-:Y:S05]  /*ad40*/  WARPSYNC.COLLECTIVE R242, `(.L_x_4365) ;  /* 0x00000000f2087348 */ /* 0x000fea0003c00000 */
[----:B------:R0:W1:Y:S02]  /*ad50*/  SHFL.IDX P3, R5, R233, R7, R6 ;  /* 0x00000007e9057389 */ /* 0x0000640000060006 */
[----:B01----:R-:W-:Y:S05]  /*ad60*/  ENDCOLLECTIVE ;  /* 0x000000000000791b */ /* 0x003fea0003800000 */
.L_x_4365:
[----:B------:R-:W-:Y:S02]  /*ad70*/  MOV R233, R3 ;  /* 0x0000000300e97202 */ /* 0x000fe40000000f00 */
[----:B------:R-:W-:-:S07]  /*ad80*/  MOV R4, R5 ;  /* 0x0000000500047202 */ /* 0x000fce0000000f00 */
[----:B------:R-:W-:Y:S05]  /*ad90*/  WARPSYNC.COLLECTIVE R242, `(.L_x_4366) ;  /* 0x00000000f2087348 */ /* 0x000fea0003c00000 */
[----:B------:R0:W1:Y:S02]  /*ada0*/  SHFL.IDX P3, R5, R233, R7, R6 ;  /* 0x00000007e9057389 */ /* 0x0000640000060006 */
[----:B01----:R-:W-:Y:S05]  /*adb0*/  ENDCOLLECTIVE ;  /* 0x000000000000791b */ /* 0x003fea0003800000 */
.L_x_4366:
[----:B------:R-:W-:Y:S05]  /*adc0*/  BRA `(.L_x_4367) ;  /* 0xffffffb0007c7947 */ /* 0x000fea000383ffff */
.L_x_4302:
[----:B------:R-:W-:Y:S02]  /*add0*/  HFMA2 R241, -RZ, RZ, 0, 5.9604644775390625e-08 ;  /* 0x00000001fff17431 */ /* 0x000fe400000001ff */
[----:B------:R-:W-:Y:S01]  /*ade0*/  IMAD.MOV.U32 R239, RZ, RZ, R3 ;  /* 0x000000ffffef7224 */ /* 0x000fe200078e0003 */
[----:B------:R-:W-:Y:S02]  /*adf0*/  MOV R244, 0x1f ;  /* 0x0000001f00f47802 */ /* 0x000fe40000000f00 */
[----:B------:R-:W-:Y:S02]  /*ae00*/  MOV R242, 0xffffffff ;  /* 0xffffffff00f27802 */ /* 0x000fe40000000f00 */
[----:B------:R-:W-:-:S07]  /*ae10*/  MOV R4, R5 ;  /* 0x0000000500047202 */ /* 0x000fce0000000f00 */
[----:B------:R-:W-:Y:S05]  /*ae20*/  WARPSYNC.COLLECTIVE R242, `(.L_x_4368) ;  /* 0x00000000f2087348 */ /* 0x000fea0003c00000 */
[----:B------:R0:W1:Y:S02]  /*ae30*/  SHFL.DOWN P3, R238, R239, R241, R244 ;  /* 0x080000f1efee7389 */ /* 0x00006400000600f4 */
[----:B01----:R-:W-:Y:S05]  /*ae40*/  ENDCOLLECTIVE ;  /* 0x000000000000791b */ /* 0x003fea0003800000 */
.L_x_4368:
[----:B------:R-:W-:Y:S01]  /*ae50*/  MOV R239, R5 ;  /* 0x0000000500ef7202 */ /* 0x000fe20000000f00 */
[----:B------:R-:W-:-:S07]  /*ae60*/  IMAD.MOV.U32 R6, RZ, RZ, R238 ;  /* 0x000000ffff067224 */ /* 0x000fce00078e00ee */
[----:B------:R-:W-:Y:S05]  /*ae70*/  WARPSYNC.COLLECTIVE R242, `(.L_x_4369) ;  /* 0x00000000f2087348 */ /* 0x000fea0003c00000 */
[----:B------:R0:W1:Y:S02]  /*ae80*/  SHFL.DOWN P3, R238, R239, R241, R244 ;  /* 0x080000f1efee7389 */ /* 0x00006400000600f4 */
[----:B01----:R-:W-:Y:S05]  /*ae90*/  ENDCOLLECTIVE ;  /* 0x000000000000791b */ /* 0x003fea0003800000 */
.L_x_4369:
        /* <DEDUP_REMOVED lines=11> */
.L_x_4370:
[----:B------:R-:W-:Y:S01]  /*af50*/  MOV R239, R4 ;  /* 0x0000000400ef7202 */ /* 0x000fe20000000f00 */
[----:B------:R-:W-:-:S07]  /*af60*/  IMAD.MOV.U32 R6, RZ, RZ, R238 ;  /* 0x000000ffff067224 */ /* 0x000fce00078e00ee */
[----:B------:R-:W-:Y:S05]  /*af70*/  WARPSYNC.COLLECTIVE R242, `(.L_x_4371) ;  /* 0x00000000f2087348 */ /* 0x000fea0003c00000 */
[----:B------:R0:W1:Y:S02]  /*af80*/  SHFL.DOWN P3, R238, R239, R241, R244 ;  /* 0x080000f1efee7389 */ /* 0x00006400000600f4 */
[----:B01----:R-:W-:Y:S05]  /*af90*/  ENDCOLLECTIVE ;  /* 0x000000000000791b */ /* 0x003fea0003800000 */
.L_x_4371:
[----:B------:R-:W-:Y:S01]  /*afa0*/  @!P0 FMUL.FTZ R6, R3, R6 ;  /* 0x0000000603068220 */ /* 0x000fe20000410000 */
[----:B------:R-:W-:Y:S01]  /*afb0*/  HFMA2 R241, -RZ, RZ, 0, 2.384185791015625e-07 ;  /* 0x00000004fff17431 */ /* 0x000fe200000001ff */
[----:B------:R-:W-:-:S05]  /*afc0*/  MOV R7, R238 ;  /* 0x000000ee00077202 */ /* 0x000fca0000000f00 */
[----:B------:R-:W-:Y:S01]  /*afd0*/  @!P0 FFMA.FTZ R7, R3, R7, R4 ;  /* 0x0000000703078223 */ /* 0x000fe20000010004 */
[----:B------:R-:W-:-:S04]  /*afe0*/  @!P0 IMAD.MOV.U32 R3, RZ, RZ, R6 ;  /* 0x000000ffff038224 */ /* 0x000fc800078e0006 */
[----:B------:R-:W-:Y:S01]  /*aff0*/  @!P0 MOV R4, R7 ;  /* 0x0000000700048202 */ /* 0x000fe20000000f00 */
[----:B------:R-:W-:Y:S01]  /*b000*/  HFMA2 R7, -RZ, RZ, 0, 0 ;  /* 0x00000000ff077431 */ /* 0x000fe200000001ff */
[----:B------:R-:W-:Y:S02]  /*b010*/  MOV R239, R3 ;  /* 0x0000000300ef7202 */ /* 0x000fe40000000f00 */
[----:B------:R-:W-:-:S13]  /*b020*/  ISETP.GT.U32.AND P0, PT, R188, 0x1b, PT ;  /* 0x0000001bbc00780c */ /* 0x000fda0003f04070 */
[----:B------:R-:W-:Y:S05]  /*b030*/  WARPSYNC.COLLECTIVE R242, `(.L_x_4372) ;  /* 0x00000000f2087348 */ /* 0x000fea0003c00000 */
[----:B------:R0:W1:Y:S02]  /*b040*/  SHFL.DOWN P3, R238, R239, R241, R244 ;  /* 0x080000f1efee7389 */ /* 0x00006400000600f4 */
[----:B01----:R-:W-:Y:S05]  /*b050*/  ENDCOLLECTIVE ;  /* 0x000000000000791b */ /* 0x003fea0003800000 */
.L_x_4372:
[----:B------:R-:W-:Y:S01]  /*b060*/  IMAD.MOV.U32 R239, RZ, RZ, R4 ;  /* 0x000000ffffef7224 */ /* 0x000fe200078e0004 */
[----:B------:R-:W-:-:S07]  /*b070*/  MOV R6, R238 ;  /* 0x000000ee00067202 */ /* 0x000fce0000000f00 */
[----:B------:R-:W-:Y:S05]  /*b080*/  WARPSYNC.COLLECTIVE R242, `(.L_x_4373) ;  /* 0x00000000f2087348 */ /* 0x000fea0003c00000 */
[----:B------:R0:W1:Y:S02]  /*b090*/  SHFL.DOWN P3, R238, R239, R241, R244 ;  /* 0x080000f1efee7389 */ /* 0x00006400000600f4 */
[----:B01----:R-:W-:Y:S05]  /*b0a0*/  ENDCOLLECTIVE ;  /* 0x000000000000791b */ /* 0x003fea0003800000 */
.L_x_4373:
        /* <DEDUP_REMOVED lines=11> */
.L_x_4374:
[----:B------:R-:W-:Y:S02]  /*b160*/  MOV R239, R4 ;  /* 0x0000000400ef7202 */ /* 0x000fe40000000f00 */
[----:B------:R-:W-:-:S07]  /*b170*/  MOV R6, R238 ;  /* 0x000000ee00067202 */ /* 0x000fce0000000f00 */
[----:B------:R-:W-:Y:S05]  /*b180*/  WARPSYNC.COLLECTIVE R242, `(.L_x_4375) ;  /* 0x00000000f2087348 */ /* 0x000fea0003c00000 */
[----:B------:R0:W1:Y:S02]  /*b190*/  SHFL.DOWN P3, R238, R239, R241, R244 ;  /* 0x080000f1efee7389 */ /* 0x00006400000600f4 */
[----:B01----:R-:W-:Y:S05]  /*b1a0*/  ENDCOLLECTIVE ;  /* 0x000000000000791b */ /* 0x003fea0003800000 */
.L_x_4375:
        /* <DEDUP_REMOVED lines=11> */
.L_x_4376:
[----:B------:R-:W-:Y:S02]  /*b260*/  MOV R239, R4 ;  /* 0x0000000400ef7202 */ /* 0x000fe40000000f00 */
[----:B------:R-:W-:-:S07]  /*b270*/  MOV R6, R238 ;  /* 0x000000ee00067202 */ /* 0x000fce0000000f00 */
[----:B------:R-:W-:Y:S05]  /*b280*/  WARPSYNC.COLLECTIVE R242, `(.L_x_4377) ;  /* 0x00000000f2087348 */ /* 0x000fea0003c00000 */
[----:B------:R0:W1:Y:S02]  /*b290*/  SHFL.DOWN P3, R238, R239, R241, R244 ;  /* 0x080000f1efee7389 */ /* 0x00006400000600f4 */
[----:B01----:R-:W-:Y:S05]  /*b2a0*/  ENDCOLLECTIVE ;  /* 0x000000000000791b */ /* 0x003fea0003800000 */
.L_x_4377:
[----:B------:R-:W-:Y:S01]  /*b2b0*/  @!P0 FMUL.FTZ R6, R3, R6 ;  /* 0x0000000603068220 */ /* 0x000fe20000410000 */
[----:B------:R-:W-:Y:S01]  /*b2c0*/  HFMA2 R241, -RZ, RZ, 0, 5.9604644775390625e-08 ;  /* 0x00000001fff17431 */ /* 0x000fe200000001ff */
[----:B------:R-:W-:-:S05]  /*b2d0*/  MOV R5, R238 ;  /* 0x000000ee00057202 */ /* 0x000fca0000000f00 */
[----:B------:R-:W-:Y:S01]  /*b2e0*/  @!P0 FFMA.FTZ R5, R3, R5, R4 ;  /* 0x0000000503058223 */ /* 0x000fe20000010004 */
[----:B------:R-:W-:Y:S02]  /*b2f0*/  @!P0 MOV R3, R6 ;  /* 0x0000000600038202 */ /* 0x000fe40000000f00 */
[----:B------:R-:W-:Y:S01]  /*b300*/  MOV R6, 0x1f ;  /* 0x0000001f00067802 */ /* 0x000fe20000000f00 */
[----:B------:R-:W-:Y:S01]  /*b310*/  @!P0 IMAD.MOV.U32 R4, RZ, RZ, R5 ;  /* 0x000000ffff048224 */ /* 0x000fe200078e0005 */
[-C--:B------:R-:W-:Y:S02]  /*b320*/  MOV R233, R3.reuse ;  /* 0x0000000300e97202 */ /* 0x080fe40000000f00 */
[----:B------:R-:W-:Y:S02]  /*b330*/  MOV R239, R3 ;  /* 0x0000000300ef7202 */ /* 0x000fe40000000f00 */
[----:B------:R-:W-:-:S13]  /*b340*/  ISETP.NE.AND P0, PT, R148, 0x1f, PT ;  /* 0x0000001f9400780c */ /* 0x000fda0003f05270 */
[----:B------:R-:W-:Y:S05]  /*b350*/  WARPSYNC.COLLECTIVE R242, `(.L_x_4378) ;  /* 0x00000000f2087348 */ /* 0x000fea0003c00000 */
[----:B------:R0:W1:Y:S02]  /*b360*/  SHFL.IDX P3, R5, R233, R7, R6 ;  /* 0x00000007e9057389 */ /* 0x0000640000060006 */
[----:B01----:R-:W-:Y:S05]  /*b370*/  ENDCOLLECTIVE ;  /* 0x000000000000791b */ /* 0x003fea0003800000 */
.L_x_4378:
[----:B------:R-:W-:Y:S01]  /*b380*/  MOV R233, R4 ;  /* 0x0000000400e97202 */ /* 0x000fe20000000f00 */
[----:B------:R-:W-:-:S07]  /*b390*/  IMAD.MOV.U32 R232, RZ, RZ, R5 ;  /* 0x000000ffffe87224 */ /* 0x000fce00078e0005 */
[----:B------:R-:W-:Y:S05]  /*b3a0*/  WARPSYNC.COLLECTIVE R242, `(.L_x_4379) ;  /* 0x00000000f2087348 */ /* 0x000fea0003c00000 */
[----:B------:R0:W1:Y:S02]  /*b3b0*/  SHFL.IDX P3, R5, R233, R7, R6 ;  /* 0x00000007e9057389 */ /* 0x0000640000060006 */
[----:B01----:R-:W-:Y:S05]  /*b3c0*/  ENDCOLLECTIVE ;  /* 0x000000000000791b */ /* 0x003fea0003800000 */
.L_x_4379:
[----:B------:R-:W-:Y:S05]  /*b3d0*/  WARPSYNC.COLLECTIVE R242, `(.L_x_4380) ;  /* 0x00000000f2087348 */ /* 0x000fea0003c00000 */
[----:B------:R0:W1:Y:S02]  /*b3e0*/  SHFL.DOWN P3, R238, R239, R241, R244 ;  /* 0x080000f1efee7389 */ /* 0x00006400000600f4 */
[----:B01----:R-:W-:Y:S05]  /*b3f0*/  ENDCOLLECTIVE ;  /* 0x000000000000791b */ /* 0x003fea0003800000 */
.L_x_4380:
        /* <DEDUP_REMOVED lines=8> */
.L_x_4381:
[----:B------:R-:W-:Y:S05]  /*b480*/  WARPSYNC.COLLECTIVE R242, `(.L_x_4382) ;  /* 0x00000000f2087348 */ /* 0x000fea0003c00000 */
[----:B------:R0:W1:Y:S02]  /*b490*/  SHFL.IDX P3, R5, R233, R7, R6 ;  /* 0x00000007e9057389 */ /* 0x0000640000060006 */
[----:B01----:R-:W-:Y:S05]  /*b4a0*/  ENDCOLLECTIVE ;  /* 0x000000000000791b */ /* 0x003fea0003800000 */
.L_x_4382:
[----:B------:R-:W-:Y:S02]  /*b4b0*/  MOV R233, R15 ;  /* 0x0000000f00e97202 */ /* 0x000fe40000000f00 */
[----:B------:R-:W-:-:S07]  /*b4c0*/  MOV R237, R5 ;  /* 0x0000000500ed7202 */ /* 0x000fce0000000f00 */
[----:B------:R-:W-:Y:S05]  /*b4d0*/  WARPSYNC.COLLECTIVE R242, `(.L_x_4383) ;  /* 0x00000000f2087348 */ /* 0x000fea0003c00000 */
[----:B------:R0:W1:Y:S02]  /*b4e0*/  SHFL.IDX P3, R5, R233, R7, R6 ;  /* 0x00000007e9057389 */ /* 0x0000640000060006 */
[----:B01----:R-:W-:Y:S05]  /*b4f0*/  ENDCOLLECTIVE ;  /* 0x000000000000791b */ /* 0x003fea0003800000 */
.L_x_4383:
[----:B------:R-:W-:Y:S01]  /*b500*/  MOV R239, R5 ;  /* 0x0000000500ef7202 */ /* 0x000fe20000000f00 */
[----:B------:R-:W-:Y:S06]  /*b510*/  BRA `(.L_x_4384) ;  /* 0xffffffb0008c7947 */ /* 0x000fec000383ffff */
.L_x_4385:
        /* <DEDUP_REMOVED lines=14> */
.L_x_10450:


//--------------------- .text._Z25selective_scan_bwd_kernelI32Selective_Scan_bwd_kernel_traitsILi64ELi16ELb0ELb1ELb0ELb1ELb1EN3c108BFloat16EfEEv12SSMParamsBwd --------------------------
	.section	.text._Z25selective_scan_bwd_kernelI32Selective_Scan_bwd_kernel_traitsILi64ELi16ELb0ELb1ELb0ELb1ELb1EN3c108BFloat16EfEEv12SSMParamsBwd,"ax",@progbits
	.align	128
        .global         _Z25selective_scan_bwd_kernelI32Selective_Scan_bwd_kernel_traitsILi64ELi16ELb0ELb1ELb0ELb1ELb1EN3c108BFloat16EfEEv12SSMParamsBwd
        .type           _Z25selective_scan_bwd_kernelI32Selective_Scan_bwd_kernel_traitsILi64ELi16ELb0ELb1ELb0ELb1ELb1EN3c108BFloat16EfEEv12SSMParamsBwd,@function
        .size           _Z25selective_scan_bwd_kernelI32Selective_Scan_bwd_kernel_traitsILi64ELi16ELb0ELb1ELb0ELb1ELb1EN3c108BFloat16EfEEv12SSMParamsBwd,(.L_x_10451 - _Z25selective_scan_bwd_kernelI32Selective_Scan_bwd_kernel_traitsILi64ELi16ELb0ELb1ELb0ELb1ELb1EN3c108BFloat16EfEEv12SSMParamsBwd)
        .other          _Z25selective_scan_bwd_kernelI32Selective_Scan_bwd_kernel_traitsILi64ELi16ELb0ELb1ELb0ELb1ELb1EN3c108BFloat16EfEEv12SSMParamsBwd,@"STO_CUDA_ENTRY STV_DEFAULT"
_Z25selective_scan_bwd_kernelI32Selective_Scan_bwd_kernel_traitsILi64ELi16ELb0ELb1ELb0ELb1ELb1EN3c108BFloat16EfEEv12SSMParamsBwd:
.text._Z25selective_scan_bwd_kernelI32Selective_Scan_bwd_kernel_traitsILi64ELi16ELb0ELb1ELb0ELb1ELb1EN3c108BFloat16EfEEv12SSMParamsBwd:
        /* <DEDUP_REMOVED lines=22> */
[----:B------:R-:W-:Y:S01]  /*0160*/  MOV R4, UR6 ;  /* 0x0000000600047c02 */ /* 0x000fe20008000f00 */
[----:B------:R-:W1:Y:S01]  /*0170*/  I2F.RP R0, R9 ;  /* 0x0000000900007306 */ /* 0x000e620000209400 */
[----:B------:R-:W-:Y:S01]  /*0180*/  PLOP3.LUT P0, PT, PT, PT, UP0, 0x80, 0x8 ;  /* 0x000000000008781c */ /* 0x000fe20003f0f008 */
[----:B------:R-:W4:Y:S01]  /*0190*/  LDCU.64 UR24, c[0x0][0x4a0] ;  /* 0x00009400ff1877ac */ /* 0x000f220008000a00 */
[----:B------:R-:W-:-:S03]  /*01a0*/  MOV R5, UR7 ;  /* 0x0000000700057c02 */ /* 0x000fc60008000f00 */
[----:B------:R-:W-:Y:S02]  /*01b0*/  @UP0 ULEA UR4, UP2, UR12, UR4, 0x2 ;  /* 0x000000040c040291 */ /* 0x000fe4000f8410ff */
[----:B--2---:R-:W5:Y:S01]  /*01c0*/  @P1 LDG.E R145, desc[UR32][R4.64] ;  /* 0x0000002004911981 */ /* 0x004f62000c1e1900 */
[----:B------:R-:W2:Y:S03]  /*01d0*/  LDCU.64 UR36, c[0x0][0x480] ;  /* 0x00009000ff2477ac */ /* 0x000ea60008000a00 */
[----:B------:R-:W-:Y:S01]  /*01e0*/  MOV R2, UR4 ;  /* 0x0000000400027c02 */ /* 0x000fe20008000f00 */
[----:B------:R-:W-:Y:S01]  /*01f0*/  @UP0 ULEA.HI.X UR5, UR12, UR5, URZ, 0x2, UP2 ;  /* 0x000000050c050291 */ /* 0x000fe200090f14ff */
[----:B-1----:R-:W1:Y:S01]  /*0200*/  MUFU.RCP R0, R0 ;  /* 0x0000000000007308 */ /* 0x002e620000001000 */
[----:B------:R-:W2:Y:S04]  /*0210*/  LDCU.64 UR26, c[0x0][0x3b0] ;  /* 0x00007600ff1a77ac */ /* 0x000ea80008000a00 */
[----:B------:R-:W-:-:S05]  /*0220*/  IMAD.U32 R3, RZ, RZ, UR5 ;  /* 0x00000005ff037e24 */ /* 0x000fca000f8e00ff */
[----:B------:R0:W5:Y:S01]  /*0230*/  @P0 LDG.E R147, desc[UR32][R2.64] ;  /* 0x0000002002930981 */ /* 0x000162000c1e1900 */
[----:B-1----:R-:W-:-:S04]  /*0240*/  IADD3 R6, PT, PT, R0, 0xffffffe, RZ ;  /* 0x0ffffffe00067810 */ /* 0x002fc80007ffe0ff */
[----:B------:R1:W3:Y:S02]  /*0250*/  F2I.FTZ.U32.TRUNC.NTZ R7, R6 ;  /* 0x0000000600077305 */ /* 0x0002e4000021f000 */
[----:B-1----:R-:W-:-:S04]  /*0260*/  MOV R6, RZ ;  /* 0x000000ff00067202 */ /* 0x002fc80000000f00 */
[----:B------:R-:W-:Y:S02]  /*0270*/  R2UR UR4, R6 ;  /* 0x00000000060472ca */ /* 0x000fe400000e0000 */
[----:B---3--:R-:W-:Y:S01]  /*0280*/  R2UR UR5, R7 ;  /* 0x00000000070572ca */ /* 0x008fe200000e0000 */
[----:B0-----:R-:W-:-:S04]  /*0290*/  IMAD.MOV R2, RZ, RZ, -R7 ;  /* 0x000000ffff027224 */ /* 0x001fc800078e0a07 */
[----:B------:R-:W-:Y:S01]  /*02a0*/  IMAD R3, R2, R9, RZ ;  /* 0x0000000902037224 */ /* 0x000fe200078e02ff */
[----:B------:R-:W-:-:S07]  /*02b0*/  IABS R0, UR12 ;  /* 0x0000000c00007c13 */ /* 0x000fce0008000000 */
[----:B------:R-:W-:Y:S01]  /*02c0*/  IMAD.HI.U32 R3, R7, R3, UR4 ;  /* 0x0000000407037e27 */ /* 0x000fe2000f8e0003 */
[----:B------:R-:W-:-:S04]  /*02d0*/  R2UR UR6, R0 ;  /* 0x00000000000672ca */ /* 0x000fc800000e0000 */
[----:B------:R-:W-:-:S13]  /*02e0*/  R2UR UR4, R3 ;  /* 0x00000000030472ca */ /* 0x000fda00000e0000 */
[----:B------:R-:W-:-:S07]  /*02f0*/  UIMAD.WIDE.U32 UR4, UR4, UR6, URZ ;  /* 0x00000006040472a5 */ /* 0x000fce000f8e00ff */
[----:B------:R-:W-:Y:S02]  /*0300*/  UMOV UR13, UR5 ;  /* 0x00000005000d7c82 */ /* 0x000fe40008000000 */
[----:B------:R-:W-:-:S05]  /*0310*/  IADD3 R0, PT, PT, RZ, -UR13, RZ ;  /* 0x8000000dff007c10 */ /* 0x000fca000fffe0ff */
[C---:B------:R-:W-:Y:S01]  /*0320*/  IMAD R0, R9.reuse, R0, UR6 ;  /* 0x0000000609007e24 */ /* 0x040fe2000f8e0200 */
[----:B------:R-:W-:Y:S02]  /*0330*/  UIMAD.WIDE.U32 UR14, UR34, UR16, URZ ;  /* 0x00000010220e72a5 */ /* 0x000fe4000f8e00ff */
[----:B------:R-:W-:Y:S02]  /*0340*/  UIMAD.WIDE.U32 UR20, UR34, UR8, URZ ;  /* 0x00000008221472a5 */ /* 0x000fe4000f8e00ff */
[----:B------:R-:W-:Y:S01]  /*0350*/  ISETP.GT.U32.AND P0, PT, R9, R0, PT ;  /* 0x000000000900720c */ /* 0x000fe20003f04070 */
[----:B------:R-:W0:Y:S01]  /*0360*/  LDCU.128 UR4, c[0x0][0x460] ;  /* 0x00008c00ff0477ac */ /* 0x000e220008000c00 */
[----:B------:R-:W-:Y:S02]  /*0370*/  UIMAD UR15, UR34, UR17, UR15 ;  /* 0x00000011220f72a4 */ /* 0x000fe4000f8e020f */
[----:B------:R-:W-:Y:S02]  /*0380*/  UIMAD UR21, UR34, UR9, UR21 ;  /* 0x00000009221572a4 */ /* 0x000fe4000f8e0215 */
[----:B------:R-:W-:-:S04]  /*0390*/  UIMAD.WIDE.U32 UR8, UR12, UR18, UR14 ;  /* 0x000000120c0872a5 */ /* 0x000fc8000f8e000e */
[----:B------:R-:W-:-:S03]  /*03a0*/  UIMAD UR19, UR12, UR19, UR9 ;  /* 0x000000130c1372a4 */ /* 0x000fc6000f8e0209 */
[----:B------:R-:W-:Y:S01]  /*03b0*/  VOTEU.ANY UP1, P0 ;  /* 0x0000000000ff7886 */ /* 0x000fe20000020100 */
[----:B------:R-:W-:Y:S01]  /*03c0*/  ULEA UR9, UR29, 0xfffffc00, 0xa ;  /* 0xfffffc001d097891 */ /* 0x000fe2000f8e50ff */
[----:B------:R-:W-:Y:S01]  /*03d0*/  PLOP3.LUT P0, PT, PT, PT, UP1, 0x80, 0x8 ;  /* 0x000000000008781c */ /* 0x000fe20003f0f018 */
[----:B------:R-:W-:Y:S02]  /*03e0*/  UIMAD.WIDE.U32 UR14, UR12, UR10, UR20 ;  /* 0x0000000a0c0e72a5 */ /* 0x000fe4000f8e0014 */
[----:B------:R-:W-:Y:S02]  /*03f0*/  UIADD3 UR8, UP0, UPT, UR9, UR8, URZ ;  /* 0x0000000809087290 */ /* 0x000fe4000ff1e0ff */
[----:B------:R-:W-:Y:S02]  /*0400*/  USHF.R.S32.HI UR10, URZ, 0x1f, UR9 ;  /* 0x0000001fff0a7899 */ /* 0x000fe40008011409 */
[----:B----4-:R-:W-:Y:S02]  /*0410*/  UIMAD.WIDE.U32 UR16, UR34, UR22, URZ ;  /* 0x00000016221072a5 */ /* 0x010fe4000f8e00ff */
[----:B------:R-:W-:-:S02]  /*0420*/  UIMAD UR11, UR12, UR11, UR15 ;  /* 0x0000000b0c0b72a4 */ /* 0x000fc4000f8e020f */
[----:B------:R-:W-:Y:S02]  /*0430*/  UIADD3 UR14, UP3, UPT, UR9, UR14, URZ ;  /* 0x0000000e090e7290 */ /* 0x000fe4000ff7e0ff */
[----:B0-----:R-:W-:Y:S02]  /*0440*/  ULEA UR20, UP2, UR8, UR4, 0x1 ;  /* 0x0000000408147291 */ /* 0x001fe4000f8408ff */
[----:B------:R-:W-:Y:S02]  /*0450*/  UIADD3.X UR22, UPT, UPT, UR10, UR19, URZ, UP0, !UPT ;  /* 0x000000130a167290 */ /* 0x000fe400087fe4ff */
[----:B------:R-:W-:Y:S02]  /*0460*/  UIMAD UR17, UR34, UR23, UR17 ;  /* 0x00000017221172a4 */ /* 0x000fe4000f8e0211 */
[----:B------:R-:W-:Y:S02]  /*0470*/  ULEA UR23, UP4, UR14, UR6, 0x1 ;  /* 0x000000060e177291 */ /* 0x000fe4000f8808ff */
[----:B------:R-:W-:Y:S01]  /*0480*/  UIADD3.X UR28, UPT, UPT, UR10, UR11, URZ, UP3, !UPT ;  /* 0x0000000b0a1c7290 */ /* 0x000fe20009ffe4ff */
[----:B------:R-:W-:Y:S01]  /*0490*/  @!P0 IADD3 R0, PT, PT, R0, -R9, RZ ;  /* 0x8000000900008210 */ /* 0x000fe20007ffe0ff */
[----:B------:R-:W-:-:S02]  /*04a0*/  ULEA.HI.X UR22, UR8, UR5, UR22, 0x1, UP2 ;  /* 0x0000000508167291 */ /* 0x000fc400090f0c16 */
[----:B------:R-:W-:Y:S02]  /*04b0*/  UIMAD.WIDE.U32 UR4, UR12, UR24, UR16 ;  /* 0x000000180c0472a5 */ /* 0x000fe4000f8e0010 */
[----:B--2---:R-:W-:Y:S02]  /*04c0*/  UISETP.NE.U32.AND UP0, UPT, UR36, URZ, UPT ;  /* 0x000000ff2400728c */ /* 0x004fe4000bf05070 */
[----:B------:R-:W-:Y:S01]  /*04d0*/  ULEA.HI.X UR28, UR14, UR7, UR28, 0x1, UP4 ;  /* 0x000000070e1c7291 */ /* 0x000fe2000a0f0c1c */
[----:B------:R-:W-:Y:S01]  /*04e0*/  ISETP.GE.U32.AND P0, PT, R0, R9, PT ;  /* 0x000000090000720c */ /* 0x000fe20003f06070 */
[----:B------:R-:W-:Y:S02]  /*04f0*/  UIMAD.WIDE.U32 UR6, UR34, UR26, URZ ;  /* 0x0000001a220672a5 */ /* 0x000fe4000f8e00ff */
[----:B------:R-:W-:Y:S02]  /*0500*/  UIMAD UR26, UR12, UR25, UR5 ;  /* 0x000000190c1a72a4 */ /* 0x000fe4000f8e0205 */
[----:B------:R-:W-:-:S02]  /*0510*/  UISETP.NE.AND.EX UP0, UPT, UR37, URZ, UPT, UP0 ;  /* 0x000000ff2500728c */ /* 0x000fc4000bf05300 */
[----:B------:R-:W-:Y:S02]  /*0520*/  ULOP3.LUT UR5, UR12, UR30, URZ, 0x3c, !UPT ;  /* 0x0000001e0c057292 */ /* 0x000fe4000f8e3cff */
[----:B------:R-:W-:Y:S02]  /*0530*/  @!UP1 UIADD3 UR13, UPT, UPT, UR13, 0x1, URZ ;  /* 0x000000010d0d9890 */ /* 0x000fe4000fffe0ff */
[----:B------:R-:W-:Y:S02]  /*0540*/  UISETP.GE.AND UP1, UPT, UR5, URZ, UPT ;  /* 0x000000ff0500728c */ /* 0x000fe4000bf26270 */
[----:B------:R-:W-:Y:S01]  /*0550*/  UISETP.NE.AND UP3, UPT, UR30, URZ, UPT ;  /* 0x000000ff1e00728c */ /* 0x000fe2000bf65270 */
[----:B------:R-:W-:Y:S01]  /*0560*/  VOTEU.ANY UP2, P0 ;  /* 0x0000000000ff7886 */ /* 0x000fe20000040100 */
[----:B------:R-:W0:Y:S03]  /*0570*/  LDCU.64 UR14, c[0x0][0x3c8] ;  /* 0x00007900ff0e77ac */ /* 0x000e260008000a00 */
[----:B------:R-:W1:Y:S01]  /*0580*/  @UP0 LDCU UR5, c[0x0][0x384] ;  /* 0x00007080ff0507ac */ /* 0x000e620008000800 */
[----:B------:R-:W-:Y:S01]  /*0590*/  @UP2 UIADD3 UR13, UPT, UPT, UR13, 0x1, URZ ;  /* 0x000000010d0d2890 */ /* 0x000fe2000fffe0ff */
[----:B------:R-:W2:Y:S01]  /*05a0*/  LDCU.64 UR16, c[0x0][0x528] ;  /* 0x0000a500ff1077ac */ /* 0x000ea20008000a00 */
[----:B------:R-:W3:Y:S02]  /*05b0*/  @UP0 LDCU UR11, c[0x0][0x38c] ;  /* 0x00007180ff0b07ac */ /* 0x000ee40008000800 */
[----:B------:R-:W-:-:S02]  /*05c0*/  @!UP1 UIADD3 UR13, UPT, UPT, -UR13, URZ, URZ ;  /* 0x000000ff0d0d9290 */ /* 0x000fc4000fffe1ff */
[----:B------:R-:W-:Y:S01]  /*05d0*/  @!UP3 ULOP3.LUT UR13, URZ, UR30, URZ, 0x33, !UPT ;  /* 0x0000001eff0db292 */ /* 0x000fe2000f8e33ff */
[----:B------:R-:W4:Y:S01]  /*05e0*/  @UP0 LDCU.64 UR30, c[0x0][0x480] ;  /* 0x00009000ff1e07ac */ /* 0x000f220008000a00 */
[----:B------:R-:W-:Y:S02]  /*05f0*/  UIMAD UR7, UR34, UR27, UR7 ;  /* 0x0000001b220772a4 */ /* 0x000fe4000f8e0207 */
[----:B-1----:R-:W-:Y:S02]  /*0600*/  @UP0 UIMAD UR5, UR34, UR5, UR12 ;  /* 0x00000005220502a4 */ /* 0x002fe4000f8e020c */
[----:B------:R-:W-:Y:S02]  /*0610*/  UIADD3 UR4, UP1, UPT, UR9, UR4, URZ ;  /* 0x0000000409047290 */ /* 0x000fe4000ff3e0ff */
[----:B0-----:R-:W-:Y:S02]  /*0620*/  UIMAD.WIDE.U32 UR6, UR13, UR14, UR6 ;  /* 0x0000000e0d0672a5 */ /* 0x001fe4000f8e0006 */
[----:B------:R-:W-:Y:S01]  /*0630*/  @UP0 UIMAD UR5, UR5, UR29, URZ ;  /* 0x0000001d050502a4 */ /* 0x000fe2000f8e02ff */
[----:B------:R-:W0:Y:S01]  /*0640*/  LDCU.64 UR18, c[0x0][0x448] ;  /* 0x00008900ff1277ac */ /* 0x000e220008000a00 */
[----:B------:R-:W-:-:S02]  /*0650*/  UIADD3.X UR26, UPT, UPT, UR10, UR26, URZ, UP1, !UPT ;  /* 0x0000001a0a1a7290 */ /* 0x000fc40008ffe4ff */
[----:B--2---:R-:W-:Y:S02]  /*0660*/  ULEA UR27, UP1, UR4, UR16, 0x1 ;  /* 0x00000010041b7291 */ /* 0x004fe4000f8208ff */
[----:B------:R-:W-:Y:S02]  /*0670*/  USHF.R.S32.HI UR8, URZ, 0x1f, UR13 ;  /* 0x0000001fff087899 */ /* 0x000fe4000801140d */
[----:B------:R-:W-:Y:S02]  /*0680*/  UIADD3 UR9, UP2, UPT, UR9, UR6, URZ ;  /* 0x0000000609097290 */ /* 0x000fe4000ff5e0ff */
[----:B---3--:R-:W-:Y:S02]  /*0690*/  @UP0 UIMAD UR6, UR5, UR11, URZ ;  /* 0x0000000b050602a4 */ /* 0x008fe4000f8e02ff */
[----:B------:R-:W-:Y:S02]  /*06a0*/  ULEA.HI.X UR26, UR4, UR17, UR26, 0x1, UP1 ;  /* 0x00000011041a7291 */ /* 0x000fe400088f0c1a */
[----:B------:R-:W-:Y:S01]  /*06b0*/  UIMAD UR8, UR8, UR14, URZ ;  /* 0x0000000e080872a4 */ /* 0x000fe2000f8e02ff */
[----:B------:R-:W-:Y:S01]  /*06c0*/  UMOV UR4, URZ ;  /* 0x000000ff00047c82 */ /* 0x000fe20008000000 */
[----:B------:R-:W-:Y:S01]  /*06d0*/  UMOV UR5, URZ ;  /* 0x000000ff00057c82 */ /* 0x000fe20008000000 */
[----:B----4-:R-:W-:-:S02]  /*06e0*/  @UP0 UIMAD.WIDE UR4, UR6, 0x8, UR30 ;  /* 0x00000008060408a5 */ /* 0x010fc4000f8e021e */
        /* <DEDUP_REMOVED lines=11> */
[----:B------:R-:W-:Y:S01]  /*07a0*/  MOV R146, RZ ;  /* 0x000000ff00927202 */ /* 0x000fe20000000f00 */
[----:B------:R-:W-:Y:S01]  /*07b0*/  IMAD.MOV.U32 R143, RZ, RZ, RZ ;  /* 0x000000ffff8f7224 */ /* 0x000fe200078e00ff */
        /* <DEDUP_REMOVED lines=30> */
.L_x_4466:
        /* <DEDUP_REMOVED lines=16> */
[----:B------:R-:W-:-:S02]  /*0aa0*/  ISETP.GE.AND P5, PT, R142, UR35, PT ;  /* 0x000000238e007c0c */ /* 0x000fc4000bfa6270 */
[----:B------:R-:W-:Y:S02]  /*0ab0*/  ISETP.GE.AND P4, PT, R139, UR35, PT ;  /* 0x000000238b007c0c */ /* 0x000fe4000bf86270 */
[----:B------:R-:W-:Y:S02]  /*0ac0*/  P2R R61, PR, RZ, 0x20 ;  /* 0x00000020ff3d7803 */ /* 0x000fe40000000000 */
[----:B------:R-:W-:Y:S02]  /*0ad0*/  ISETP.GE.AND P3, PT, R138, UR35, PT ;  /* 0x000000238a007c0c */ /* 0x000fe4000bf66270 */
[----:B------:R-:W-:Y:S01]  /*0ae0*/  ISETP.NE.AND P0, PT, R61, RZ, PT ;  /* 0x000000ff3d00720c */ /* 0x000fe20003f05270 */
[----:B------:R-:W-:Y:S01]  /*0af0*/  BAR.SYNC.DEFER_BLOCKING 0x0 ;  /* 0x0000000000007b1d */ /* 0x000fe20000010000 */
[----:B------:R-:W-:Y:S02]  /*0b00*/  P2R R64, PR, RZ, 0x10 ;  /* 0x00000010ff407803 */ /* 0x000fe40000000000 */
[----:B------:R-:W-:-:S02]  /*0b10*/  P2R R53, PR, RZ, 0x8 ;  /* 0x00000008ff357803 */ /* 0x000fc40000000000 */
[----:B------:R-:W-:Y:S02]  /*0b20*/  ISETP.GE.AND P6, PT, R137, UR35, PT ;  /* 0x0000002389007c0c */ /* 0x000fe4000bfc6270 */
[----:B------:R-:W-:Y:S02]  /*0b30*/  ISETP.GE.AND P5, PT, R136, UR35, PT ;  /* 0x0000002388007c0c */ /* 0x000fe4000bfa6270 */
[----:B------:R-:W-:Y:S02]  /*0b40*/  ISETP.NE.AND P1, PT, R64, RZ, PT ;  /* 0x000000ff4000720c */ /* 0x000fe40003f25270 */
[----:B------:R-:W-:Y:S02]  /*0b50*/  ISETP.NE.AND P2, PT, R53, RZ, PT ;  /* 0x000000ff3500720c */ /* 0x000fe40003f45270 */
[----:B------:R-:W-:Y:S02]  /*0b60*/  ISETP.GE.AND P3, PT, R134, UR35, PT ;  /* 0x0000002386007c0c */ /* 0x000fe4000bf66270 */
[----:B------:R-:W-:-:S02]  /*0b70*/  PRMT R8, RZ, 0x7610, R8 ;  /* 0x00007610ff087816 */ /* 0x000fc40000000008 */
[----:B------:R-:W-:Y:S02]  /*0b80*/  ISETP.GE.AND P4, PT, R135, UR35, PT ;  /* 0x0000002387007c0c */ /* 0x000fe4000bf86270 */
[----:B------:R-:W-:Y:S02]  /*0b90*/  PRMT R12, RZ, 0x7610, R12 ;  /* 0x00007610ff0c7816 */ /* 0x000fe4000000000c */
[----:B------:R-:W-:Y:S02]  /*0ba0*/  P2R R59, PR, RZ, 0x40 ;  /* 0x00000040ff3b7803 */ /* 0x000fe40000000000 */
[----:B------:R-:W-:Y:S01]  /*0bb0*/  P2R R62, PR, RZ, 0x20 ;  /* 0x00000020ff3e7803 */ /* 0x000fe20000000000 */
[----:B------:R-:W2:Y:S01]  /*0bc0*/  @!P0 LDG.E.U16 R0, desc[UR32][R6.64] ;  /* 0x0000002006008981 */ /* 0x000ea2000c1e1500 */
[----:B------:R-:W-:Y:S02]  /*0bd0*/  ISETP.GE.AND P0, PT, R133, UR35, PT ;  /* 0x0000002385007c0c */ /* 0x000fe4000bf06270 */
[----:B------:R-:W-:Y:S01]  /*0be0*/  PRMT R13, RZ, 0x7610, R13 ;  /* 0x00007610ff0d7816 */ /* 0x000fe2000000000d */
[----:B------:R-:W3:Y:S01]  /*0bf0*/  @!P6 LDG.E.U16 R11, desc[UR32][R6.64+0xc0] ;  /* 0x0000c020060be981 */ /* 0x000ee2000c1e1500 */
[----:B------:R-:W-:-:S02]  /*0c00*/  P2R R63, PR, RZ, 0x1 ;  /* 0x00000001ff3f7803 */ /* 0x000fc40000000000 */
[----:B------:R-:W-:Y:S01]  /*0c10*/  P2R R49, PR, RZ, 0x8 ;  /* 0x00000008ff317803 */ /* 0x000fe20000000000 */
[----:B------:R-:W4:Y:S01]  /*0c20*/  @!P5 LDG.E.U16 R10, desc[UR32][R6.64+0x100] ;  /* 0x00010020060ad981 */ /* 0x000f22000c1e1500 */
[----:B------:R-:W-:Y:S02]  /*0c30*/  PRMT R17, RZ, 0x7610, R17 ;  /* 0x00007610ff117816 */ /* 0x000fe40000000011 */
[----:B------:R-:W-:Y:S01]  /*0c40*/  PRMT R16, RZ, 0x7610, R16 ;  /* 0x00007610ff107816 */ /* 0x000fe20000000010 */
[----:B------:R-:W3:Y:S01]  /*0c50*/  @!P1 LDG.E.U16 R9, desc[UR32][R6.64+0x40] ;  /* 0x0000402006099981 */ /* 0x000ee2000c1e1500 */
[----:B------:R-:W-:Y:S02]  /*0c60*/  PRMT R19, RZ, 0x7610, R19 ;  /* 0x00007610ff137816 */ /* 0x000fe40000000013 */
[----:B------:R-:W-:Y:S01]  /*0c70*/  PRMT R18, RZ, 0x7610, R18 ;  /* 0x00007610ff127816 */ /* 0x000fe20000000012 */
[----:B------:R-:W4:Y:S01]  /*0c80*/  @!P0 LDG.E.U16 R15, desc[UR32][R6.64+0x1c0] ;  /* 0x0001c020060f8981 */ /* 0x000f22000c1e1500 */
[----:B------:R-:W-:-:S02]  /*0c90*/  ISETP.GE.AND P0, PT, R132, UR35, PT ;  /* 0x0000002384007c0c */ /* 0x000fc4000bf06270 */
[----:B------:R-:W-:Y:S01]  /*0ca0*/  ISETP.GE.AND P6, PT, R131, UR35, PT ;  /* 0x0000002383007c0c */ /* 0x000fe2000bfc6270 */
[----:B------:R-:W4:Y:S01]  /*0cb0*/  @!P2 LDG.E.U16 R8, desc[UR32][R6.64+0x80] ;  /* 0x000080200608a981 */ /* 0x000f22000c1e1500 */
[----:B------:R-:W-:Y:S02]  /*0cc0*/  P2R R60, PR, RZ, 0x1 ;  /* 0x00000001ff3c7803 */ /* 0x000fe40000000000 */
[----:B------:R-:W-:Y:S01]  /*0cd0*/  ISETP.GE.AND P5, PT, R130, UR35, PT ;  /* 0x0000002382007c0c */ /* 0x000fe2000bfa6270 */
[----:B------:R-:W4:Y:S01]  /*0ce0*/  @!P3 LDG.E.U16 R12, desc[UR32][R6.64+0x180] ;  /* 0x00018020060cb981 */ /* 0x000f22000c1e1500 */
[----:B------:R-:W-:Y:S02]  /*0cf0*/  ISETP.GE.AND P1, PT, R128, UR35, PT ;  /* 0x0000002380007c0c */ /* 0x000fe4000bf26270 */
[----:B------:R-:W-:Y:S01]  /*0d00*/  ISETP.GE.AND P2, PT, R127, UR35, PT ;  /* 0x000000237f007c0c */ /* 0x000fe2000bf46270 */
[----:B------:R-:W4:Y:S01]  /*0d10*/  @!P4 LDG.E.U16 R13, desc[UR32][R6.64+0x140] ;  /* 0x00014020060dc981 */ /* 0x000f22000c1e1500 */
[----:B------:R-:W-:-:S02]  /*0d20*/  PRMT R21, RZ, 0x7610, R21 ;  /* 0x00007610ff157816 */ /* 0x000fc40000000015 */
[----:B------:R-:W-:Y:S01]  /*0d30*/  PRMT R20, RZ, 0x7610, R20 ;  /* 0x00007610ff147816 */ /* 0x000fe20000000014 */
[----:B------:R-:W4:Y:S01]  /*0d40*/  @!P0 LDG.E.U16 R14, desc[UR32][R6.64+0x200] ;  /* 0x00020020060e8981 */ /* 0x000f22000c1e1500 */
[----:B------:R-:W-:Y:S02]  /*0d50*/  ISETP.GE.AND P0, PT, R129, UR35, PT ;  /* 0x0000002381007c0c */ /* 0x000fe4000bf06270 */
[----:B------:R-:W-:Y:S01]  /*0d60*/  ISETP.GE.AND P3, PT, R126, UR35, PT ;  /* 0x000000237e007c0c */ /* 0x000fe2000bf66270 */
[----:B------:R-:W4:Y:S01]  /*0d70*/  @!P6 LDG.E.U16 R17, desc[UR32][R6.64+0x240] ;  /* 0x000240200611e981 */ /* 0x000f22000c1e1500 */
[----:B------:R-:W-:Y:S02]  /*0d80*/  P2R R55, PR, RZ, 0x10 ;  /* 0x00000010ff377803 */ /* 0x000fe40000000000 */
[----:B------:R-:W-:Y:S01]  /*0d90*/  PRMT R23, RZ, 0x7610, R23 ;  /* 0x00007610ff177816 */ /* 0x000fe20000000017 */
        /* <DEDUP_REMOVED lines=16> */
[----:B------:R-:W-:Y:S01]  /*0ea0*/  LEA R123, R123, UR30, 0x1 ;  /* 0x0000001e7b7b7c11 */ /* 0x000fe2000f8e08ff */
[C---:B------:R-:W-:Y:S01]  /*0eb0*/  VIADD R24, R25.reuse, 0x60 ;  /* 0x0000006019187836 */ /* 0x040fe20000000000 */
[----:B------:R-:W-:Y:S02]  /*0ec0*/  LEA.HI.SX32 R6, R6, R25, 0x1b ;  /* 0x0000001906067211 */ /* 0x000fe400078fdaff */
[C---:B------:R-:W-:Y:S02]  /*0ed0*/  IADD3 R22, PT, PT, R25.reuse, 0x40, RZ ;  /* 0x0000004019167810 */ /* 0x040fe40007ffe0ff */
[----:B------:R-:W-:-:S02]  /*0ee0*/  IADD3 R26, PT, PT, R25, 0x80, RZ ;  /* 0x00000080191a7810 */ /* 0x000fc40007ffe0ff */
[----:B------:R-:W-:Y:S02]  /*0ef0*/  LEA R122, R6, UR30, 0x1 ;  /* 0x0000001e067a7c11 */ /* 0x000fe4000f8e08ff */
[-C--:B------:R-:W-:Y:S02]  /*0f00*/  LEA.HI.SX32 R22, R22, R25.reuse, 0x1b ;  /* 0x0000001916167211 */ /* 0x080fe400078fdaff */
[C---:B------:R-:W-:Y:S02]  /*0f10*/  IADD3 R6, PT, PT, R25.reuse, 0xe0, RZ ;  /* 0x000000e019067810 */ /* 0x040fe40007ffe0ff */
[-C--:B------:R-:W-:Y:S02]  /*0f20*/  LEA.HI.SX32 R24, R24, R25.reuse, 0x1b ;  /* 0x0000001918187211 */ /* 0x080fe400078fdaff */
[----:B------:R-:W-:Y:S02]  /*0f30*/  LEA.HI.SX32 R26, R26, R25, 0x1b ;  /* 0x000000191a1a7211 */ /* 0x000fe400078fdaff */
[----:B------:R-:W-:-:S02]  /*0f40*/  IADD3 R28, PT, PT, R25, 0xa0, RZ ;  /* 0x000000a0191c7810 */ /* 0x000fc40007ffe0ff */
[----:B------:R-:W-:Y:S02]  /*0f50*/  LEA R121, R22, UR30, 0x1 ;  /* 0x0000001e16797c11 */ /* 0x000fe4000f8e08ff */
[-C--:B------:R-:W-:Y:S02]  /*0f60*/  LEA.HI.SX32 R6, R6, R25.reuse, 0x1b ;  /* 0x0000001906067211 */ /* 0x080fe400078fdaff */
[----:B------:R-:W-:Y:S01]  /*0f70*/  LEA R120, R24, UR30, 0x1 ;  /* 0x0000001e18787c11 */ /* 0x000fe2000f8e08ff */
[C---:B------:R-:W-:Y:S01]  /*0f80*/  VIADD R24, R25.reuse, 0x120 ;  /* 0x0000012019187836 */ /* 0x040fe20000000000 */
[----:B------:R-:W-:Y:S02]  /*0f90*/  LEA R119, R26, UR30, 0x1 ;  /* 0x0000001e1a777c11 */ /* 0x000fe4000f8e08ff */
[----:B------:R-:W-:Y:S02]  /*0fa0*/  IADD3 R22, PT, PT, R25, 0x100, RZ ;  /* 0x0000010019167810 */ /* 0x000fe40007ffe0ff */
[----:B------:R-:W-:-:S02]  /*0fb0*/  LEA.HI.SX32 R28, R28, R25, 0x1b ;  /* 0x000000191c1c7211 */ /* 0x000fc400078fdaff */
[C---:B------:R-:W-:Y:S02]  /*0fc0*/  IADD3 R26, PT, PT, R25.reuse, 0x140, RZ ;  /* 0x00000140191a7810 */ /* 0x040fe40007ffe0ff */
[----:B------:R-:W-:Y:S01]  /*0fd0*/  LEA R116, R6, UR30, 0x1 ;  /* 0x0000001e06747c11 */ /* 0x000fe2000f8e08ff */
[----:B------:R-:W-:Y:S01]  /*0fe0*/  VIADD R6, R25, 0x180 ;  /* 0x0000018019067836 */ /* 0x000fe20000000000 */
[----:B------:R-:W-:Y:S02]  /*0ff0*/  LEA.HI.SX32 R22, R22, R25, 0x1b ;  /* 0x0000001916167211 */ /* 0x000fe400078fdaff */
[----:B------:R-:W-:Y:S02]  /*1000*/  P2R R43, PR, RZ, 0x40 ;  /* 0x00000040ff2b7803 */ /* 0x000fe40000000000 */
[----:B------:R-:W-:Y:S02]  /*1010*/  P2R R69, PR, RZ, 0x40 ;  /* 0x00000040ff457803 */ /* 0x000fe40000000000 */
[----:B------:R-:W-:-:S02]  /*1020*/  LEA R118, R28, UR30, 0x1 ;  /* 0x0000001e1c767c11 */ /* 0x000fc4000f8e08ff */
[-C--:B------:R-:W-:Y:S02]  /*1030*/  LEA.HI.SX32 R24, R24, R25.reuse, 0x1b ;  /* 0x0000001918187211 */ /* 0x080fe400078fdaff */
[----:B------:R-:W-:Y:S02]  /*1040*/  ISETP.NE.AND P6, PT, R60, RZ, PT ;  /* 0x000000ff3c00720c */ /* 0x000fe40003fc5270 */
[-C--:B------:R-:W-:Y:S02]  /*1050*/  LEA.HI.SX32 R26, R26, R25.reuse, 0x1b ;  /* 0x000000191a1a7211 */ /* 0x080fe400078fdaff */
[----:B------:R-:W-:Y:S02]  /*1060*/  LEA R115, R22, UR30, 0x1 ;  /* 0x0000001e16737c11 */ /* 0x000fe4000f8e08ff */
[----:B------:R-:W-:Y:S01]  /*1070*/  LEA.HI.SX32 R6, R6, R25, 0x1b ;  /* 0x0000001906067211 */ /* 0x000fe200078fdaff */
[----:B------:R-:W-:Y:S01]  /*1080*/  VIADD R22, R25, 0x1e0 ;  /* 0x000001e019167836 */ /* 0x000fe20000000000 */
[----:B------:R-:W-:-:S02]  /*1090*/  LEA R114, R24, UR30, 0x1 ;  /* 0x0000001e18727c11 */ /* 0x000fc4000f8e08ff */
[----:B------:R-:W-:Y:S02]  /*10a0*/  P2R R68, PR, RZ, 0x40 ;  /* 0x00000040ff447803 */ /* 0x000fe40000000000 */
[----:B------:R-:W-:Y:S02]  /*10b0*/  LEA R113, R26, UR30, 0x1 ;  /* 0x0000001e1a717c11 */ /* 0x000fe4000f8e08ff */
[----:B------:R-:W-:Y:S02]  /*10c0*/  ISETP.NE.AND P6, PT, R63, RZ, PT ;  /* 0x000000ff3f00720c */ /* 0x000fe40003fc5270 */
        /* <DEDUP_REMOVED lines=20> */
[----:B0-----:R-:W-:-:S05]  /*1210*/  VIADD R0, R25, 0xc0 ;  /* 0x000000c019007836 */ /* 0x001fca0000000000 */
[----:B------:R-:W-:Y:S01]  /*1220*/  LEA.HI.SX32 R0, R0, R25, 0x1b ;  /* 0x0000001900007211 */ /* 0x000fe200078fdaff */
[----:B---3--:R-:W-:Y:S03]  /*1230*/  STS.U16 [R122+0x40], R9 ;  /* 0x000040097a007388 */ /* 0x008fe60000000400 */
[----:B------:R-:W-:Y:S01]  /*1240*/  LEA R117, R0, UR30, 0x1 ;  /* 0x0000001e00757c11 */ /* 0x000fe2000f8e08ff */
[----:B----4-:R0:W-:Y:S01]  /*1250*/  STS.U16 [R121+0x80], R8 ;  /* 0x0000800879007388 */ /* 0x0101e20000000400 */
[----:B------:R-:W-:-:S03]  /*1260*/  IADD3 R0, PT, PT, R25, 0x160, RZ ;  /* 0x0000016019007810 */ /* 0x000fc60007ffe0ff */
[----:B------:R-:W-:Y:S01]  /*1270*/  STS.U16 [R120+0xc0], R11 ;  /* 0x0000c00b78007388 */ /* 0x000fe20000000400 */
[----:B------:R-:W-:-:S03]  /*1280*/  LEA.HI.SX32 R0, R0, R25, 0x1b ;  /* 0x0000001900007211 */ /* 0x000fc600078fdaff */
[----:B------:R1:W-:Y:S01]  /*1290*/  STS.U16 [R119+0x100], R10 ;  /* 0x0001000a77007388 */ /* 0x0003e20000000400 */
[----:B0-----:R-:W-:-:S03]  /*12a0*/  IADD3 R8, PT, PT, R25, 0x1a0, RZ ;  /* 0x000001a019087810 */ /* 0x001fc60007ffe0ff */
[----:B------:R-:W-:Y:S01]  /*12b0*/  STS.U16 [R118+0x140], R13 ;  /* 0x0001400d76007388 */ /* 0x000fe20000000400 */
[-C--:B------:R-:W-:Y:S02]  /*12c0*/  LEA.HI.SX32 R8, R8, R25.reuse, 0x1b ;  /* 0x0000001908087211 */ /* 0x080fe400078fdaff */
[----:B-1----:R-:W-:Y:S01]  /*12d0*/  IADD3 R10, PT, PT, R25, 0x1c0, RZ ;  /* 0x000001c0190a7810 */ /* 0x002fe20007ffe0ff */
[----:B------:R-:W-:Y:S01]  /*12e0*/  STS.U16 [R117+0x180], R12 ;  /* 0x0001800c75007388 */ /* 0x000fe20000000400 */
        /* <DEDUP_REMOVED lines=9> */
[----:B------:R-:W-:Y:S01]  /*1380*/  STS.U16 [R112+0x2c0], R19 ;  /* 0x0002c01370007388 */ /* 0x000fe20000000400 */
[----:B------:R-:W-:-:S03]  /*1390*/  VIADD R8, R25, 0x3 ;  /* 0x0000000319087836 */ /* 0x000fc60000000000 */
[----:B------:R2:W-:Y:S01]  /*13a0*/  STS.U16 [R111+0x300], R18 ;  /* 0x000300126f007388 */ /* 0x0005e20000000400 */
[----:B0-----:R-:W-:-:S03]  /*13b0*/  VIADD R14, R25, 0x6 ;  /* 0x00000006190e7836 */ /* 0x001fc60000000000 */
[----:B------:R-:W-:Y:S01]  /*13c0*/  STS.U16 [R110+0x340], R21 ;  /* 0x000340156e007388 */ /* 0x000fe20000000400 */
[C---:B------:R-:W-:Y:S01]  /*13d0*/  VIADD R26, R25.reuse, 0xc ;  /* 0x0000000c191a7836 */ /* 0x040fe20000000000 */
[C---:B------:R-:W-:Y:S01]  /*13e0*/  IADD3 R0, PT, PT, R25.reuse, 0x1, RZ ;  /* 0x0000000119007810 */ /* 0x040fe20007ffe0ff */
[C---:B------:R-:W-:Y:S01]  /*13f0*/  VIADD R32, R25.reuse, 0xf ;  /* 0x0000000f19207836 */ /* 0x040fe20000000000 */
[----:B------:R0:W-:Y:S01]  /*1400*/  STS.U16 [R109+0x380], R20 ;  /* 0x000380146d007388 */ /* 0x0001e20000000400 */
[C---:B------:R-:W-:Y:S02]  /*1410*/  IADD3 R6, PT, PT, R25.reuse, 0x2, RZ ;  /* 0x0000000219067810 */ /* 0x040fe40007ffe0ff */
[C---:B------:R-:W-:Y:S02]  /*1420*/  IADD3 R10, PT, PT, R25.reuse, 0x4, RZ ;  /* 0x00000004190a7810 */ /* 0x040fe40007ffe0ff */
[C---:B------:R-:W-:Y:S02]  /*1430*/  IADD3 R12, PT, PT, R25.reuse, 0x5, RZ ;  /* 0x00000005190c7810 */ /* 0x040fe40007ffe0ff */
[----:B-1----:R-:W-:-:S02]  /*1440*/  IADD3 R16, PT, PT, R25, 0x7, RZ ;  /* 0x0000000719107810 */ /* 0x002fc40007ffe0ff */
[C---:B--2---:R-:W-:Y:S01]  /*1450*/  IADD3 R18, PT, PT, R25.reuse, 0x8, RZ ;  /* 0x0000000819127810 */ /* 0x044fe20007ffe0ff */
[C---:B0-----:R-:W-:Y:S01]  /*1460*/  VIADD R20, R25.reuse, 0x9 ;  /* 0x0000000919147836 */ /* 0x041fe20000000000 */
[C---:B------:R-:W-:Y:S02]  /*1470*/  IADD3 R22, PT, PT, R25.reuse, 0xa, RZ ;  /* 0x0000000a19167810 */ /* 0x040fe40007ffe0ff */
[C---:B------:R-:W-:Y:S02]  /*1480*/  IADD3 R24, PT, PT, R25.reuse, 0xb, RZ ;  /* 0x0000000b19187810 */ /* 0x040fe40007ffe0ff */
[C---:B------:R-:W-:Y:S02]  /*1490*/  IADD3 R28, PT, PT, R25.reuse, 0xd, RZ ;  /* 0x0000000d191c7810 */ /* 0x040fe40007ffe0ff */
        /* <DEDUP_REMOVED lines=114> */
[----:B--2---:R0:W-:Y:S04]  /*1bc0*/  STS.U16 [R123], R38 ;  /* 0x000000267b007388 */ /* 0x0041e80000000400 */
        /* <DEDUP_REMOVED lines=19> */
[----:B------:R-:W-:Y:S04]  /*1d00*/  LDS.U16 R6, [R104+0x6] ;  /* 0x0000060068067984 */ /* 0x000fe80000000400 */
        /* <DEDUP_REMOVED lines=30> */
[----:B0-----:R-:W-:-:S11]  /*1ef0*/  PRMT R38, RZ, 0x7610, R38 ;  /* 0x00007610ff267816 */ /* 0x001fd60000000026 */
[----:B------:R-:W4:Y:S01]  /*1f00*/  @!P6 LDG.E.U16 R35, desc[UR32][R4.64+0x1c0] ;  /* 0x0001c0200423e981 */ /* 0x000f22000c1e1500 */
[----:B------:R-:W-:Y:S02]  /*1f10*/  ISETP.NE.AND P6, PT, R72, RZ, PT ;  /* 0x000000ff4800720c */ /* 0x000fe40003fc5270 */
[----:B-1----:R-:W-:Y:S02]  /*1f20*/  PRMT R19, RZ, 0x7610, R19 ;  /* 0x00007610ff137816 */ /* 0x002fe40000000013 */
        /* <DEDUP_REMOVED lines=16> */
[----:B-----5:R-:W-:Y:S01]  /*2030*/  FADD.FTZ R92, R0, R145 ;  /* 0x00000091005c7221 */ /* 0x020fe20000010000 */
[----:B------:R-:W-:-:S04]  /*2040*/  P2R R47, PR, RZ, 0x20 ;  /* 0x00000020ff2f7803 */ /* 0x000fc80000000000 */
[----:B------:R-:W-:Y:S01]  /*2050*/  FSETP.GTU.FTZ.AND P5, PT, R92, 20, PT ;  /* 0x41a000005c00780b */ /* 0x000fe20003fbc000 */
        /* <DEDUP_REMOVED lines=14> */
[----:B------:R-:W-:Y:S01]  /*2140*/  BSSY.RECONVERGENT B0, `(.L_x_4387) ;  /* 0x0000041000007945 */ /* 0x000fe20003800200 */
        /* <DEDUP_REMOVED lines=14> */
[----:B------:R0:W-:Y:S04]  /*2230*/  STS.U16 [R123], R20 ;  /* 0x000000147b007388 */ /* 0x0001e80000000400 */
[----:B------:R1:W-:Y:S01]  /*2240*/  STS.U16 [R122+0x40], R23 ;  /* 0x000040177a007388 */ /* 0x0003e20000000400 */
[----:B0-----:R-:W-:-:S03]  /*2250*/  SHF.L.U32 R20, R9, 0x10, RZ ;  /* 0x0000001009147819 */ /* 0x001fc600000006ff */
[----:B------:R1:W-:Y:S04]  /*2260*/  STS.U16 [R121+0x80], R22 ;  /* 0x0000801679007388 */ /* 0x0003e80000000400 */
[----:B------:R1:W-:Y:S04]  /*2270*/  STS.U16 [R120+0xc0], R25 ;  /* 0x0000c01978007388 */ /* 0x0003e80000000400 */
[----:B------:R1:W-:Y:S04]  /*2280*/  STS.U16 [R119+0x100], R24 ;  /* 0x0001001877007388 */ /* 0x0003e80000000400 */
[----:B------:R1:W-:Y:S01]  /*2290*/  STS.U16 [R118+0x140], R27 ;  /* 0x0001401b76007388 */ /* 0x0003e20000000400 */
[----:B------:R-:W-:-:S03]  /*22a0*/  FADD.FTZ R87, R20, R145 ;  /* 0x0000009114577221 */ /* 0x000fc60000010000 */
[----:B------:R1:W-:Y:S04]  /*22b0*/  STS.U16 [R117+0x180], R26 ;  /* 0x0001801a75007388 */ /* 0x0003e80000000400 */
[----:B------:R1:W-:Y:S04]  /*22c0*/  STS.U16 [R116+0x1c0], R35 ;  /* 0x0001c02374007388 */ /* 0x0003e80000000400 */
[----:B--2---:R1:W-:Y:S04]  /*22d0*/  STS.U16 [R115+0x200], R38 ;  /* 0x0002002673007388 */ /* 0x0043e80000000400 */
        /* <DEDUP_REMOVED lines=39> */
.L_x_4388:
[----:B------:R-:W-:Y:S05]  /*2550*/  BSYNC.RECONVERGENT B0 ;  /* 0x0000000000007941 */ /* 0x000fea0003800200 */
.L_x_4387:
        /* <DEDUP_REMOVED lines=33> */
.L_x_4390:
[----:B------:R-:W-:Y:S05]  /*2770*/  BSYNC.RECONVERGENT B0 ;  /* 0x0000000000007941 */ /* 0x000fea0003800200 */
.L_x_4389:
        /* <DEDUP_REMOVED lines=33> */
.L_x_4392:
[----:B------:R-:W-:Y:S05]  /*2990*/  BSYNC.RECONVERGENT B0 ;  /* 0x0000000000007941 */ /* 0x000fea0003800200 */
.L_x_4391:
        /* <DEDUP_REMOVED lines=33> */
.L_x_4394:
[----:B------:R-:W-:Y:S05]  /*2bb0*/  BSYNC.RECONVERGENT B0 ;  /* 0x0000000000007941 */ /* 0x000fea0003800200 */
.L_x_4393:
        /* <DEDUP_REMOVED lines=33> */
.L_x_4396:
[----:B------:R-:W-:Y:S05]  /*2dd0*/  BSYNC.RECONVERGENT B0 ;  /* 0x0000000000007941 */ /* 0x000fea0003800200 */
.L_x_4395:
        /* <DEDUP_REMOVED lines=33> */
.L_x_4398:
[----:B------:R-:W-:Y:S05]  /*2ff0*/  BSYNC.RECONVERGENT B0 ;  /* 0x0000000000007941 */ /* 0x000fea0003800200 */
.L_x_4397:
        /* <DEDUP_REMOVED lines=33> */
.L_x_4400:
[----:B------:R-:W-:Y:S05]  /*3210*/  BSYNC.RECONVERGENT B0 ;  /* 0x0000000000007941 */ /* 0x000fea0003800200 */
.L_x_4399:
        /* <DEDUP_REMOVED lines=33> */
.L_x_4402:
[----:B------:R-:W-:Y:S05]  /*3430*/  BSYNC.RECONVERGENT B0 ;  /* 0x0000000000007941 */ /* 0x000fea0003800200 */
.L_x_4401:
        /* <DEDUP_REMOVED lines=33> */
.L_x_4404:
[----:B------:R-:W-:Y:S05]  /*3650*/  BSYNC.RECONVERGENT B0 ;  /* 0x0000000000007941 */ /* 0x000fea0003800200 */
.L_x_4403:
        /* <DEDUP_REMOVED lines=33> */
.L_x_4406:
[----:B------:R-:W-:Y:S05]  /*3870*/  BSYNC.RECONVERGENT B0 ;  /* 0x0000000000007941 */ /* 0x000fea0003800200 */
.L_x_4405:
        /* <DEDUP_REMOVED lines=33> */
.L_x_4408:
[----:B------:R-:W-:Y:S05]  /*3a90*/  BSYNC.RECONVERGENT B0 ;  /* 0x0000000000007941 */ /* 0x000fea0003800200 */
.L_x_4407:
        /* <DEDUP_REMOVED lines=33> */
.L_x_4410:
[----:B------:R-:W-:Y:S05]  /*3cb0*/  BSYNC.RECONVERGENT B0 ;  /* 0x0000000000007941 */ /* 0x000fea0003800200 */
.L_x_4409:
        /* <DEDUP_REMOVED lines=33> */
.L_x_4412:
[----:B------:R-:W-:Y:S05]  /*3ed0*/  BSYNC.RECONVERGENT B0 ;  /* 0x0000000000007941 */ /* 0x000fea0003800200 */
.L_x_4411:
        /* <DEDUP_REMOVED lines=33> */
.L_x_4414:
[----:B------:R-:W-:Y:S05]  /*40f0*/  BSYNC.RECONVERGENT B0 ;  /* 0x0000000000007941 */ /* 0x000fea0003800200 */
.L_x_4413:
        /* <DEDUP_REMOVED lines=33> */
.L_x_4416:
[----:B------:R-:W-:Y:S05]  /*4310*/  BSYNC.RECONVERGENT B0 ;  /* 0x0000000000007941 */ /* 0x000fea0003800200 */
.L_x_4415:
        /* <DEDUP_REMOVED lines=33> */
.L_x_4418:
[----:B------:R-:W-:Y:S05]  /*4530*/  BSYNC.RECONVERGENT B0 ;  /* 0x0000000000007941 */ /* 0x000fea0003800200 */
.L_x_4417:
[----:B------:R-:W0:Y:S01]  /*4540*/  LDCU.128 UR8, c[0x0][0x410] ;  /* 0x00008200ff0877ac */ /* 0x000e220008000c00 */
[----:B------:R-:W-:Y:S01]  /*4550*/  P2R R65, PR, RZ, 0x1 ;  /* 0x00000001ff417803 */ /* 0x000fe20000000000 */
[----:B-1----:R-:W1:Y:S01]  /*4560*/  LDS.U16 R44, [R105+0x4] ;  /* 0x00000400692c7984 */ /* 0x002e620000000400 */
[----:B------:R-:W-:Y:S01]  /*4570*/  ISETP.NE.AND P0, PT, R62, RZ, PT ;  /* 0x000000ff3e00720c */ /* 0x000fe20003f05270 */
[----:B------:R-:W-:Y:S01]  /*4580*/  UMOV UR6, UR29 ;  /* 0x0000001d00067c82 */ /* 0x000fe20008000000 */
[----:B------:R-:W-:Y:S01]  /*4590*/  UMOV UR7, URZ ;  /* 0x000000ff00077c82 */ /* 0x000fe20008000000 */
[----:B------:R-:W-:Y:S01]  /*45a0*/  ISETP.NE.AND P6, PT, R47, RZ, PT ;  /* 0x000000ff2f00720c */ /* 0x000fe20003fc5270 */
[----:B------:R-:W-:Y:S01]  /*45b0*/  LDS.U16 R58, [R104+0x6] ;  /* 0x00000600683a7984 */ /* 0x000fe20000000400 */
        /* <DEDUP_REMOVED lines=19> */
[----:B------:R-:W-:Y:S01]  /*46f0*/  LDS.U16 R12, [R99+0x10] ;  /* 0x00001000630c7984 */ /* 0x000fe20000000400 */
[----:B------:R-:W-:Y:S02]  /*4700*/  IADD3 R2, P5, PT, R142, UR8, RZ ;  /* 0x000000088e027c10 */ /* 0x000fe4000ffbe0ff */
[----:B------:R-:W-:Y:S01]  /*4710*/  ISETP.NE.AND P0, PT, R61, RZ, PT ;  /* 0x000000ff3d00720c */ /* 0x000fe20003f05270 */
[----:B------:R-:W-:Y:S01]  /*4720*/  LDS.U16 R11, [R98+0x12] ;  /* 0x00001200620b7984 */ /* 0x000fe20000000400 */
[----:B------:R-:W-:Y:S02]  /*4730*/  IADD3.X R5, PT, PT, RZ, UR11, RZ, P5, !PT ;  /* 0x0000000bff057c10 */ /* 0x000fe4000affe4ff */
[----:B------:R-:W-:Y:S01]  /*4740*/  PRMT R18, RZ, 0x7610, R18 ;  /* 0x00007610ff127816 */ /* 0x000fe20000000012 */
[----:B------:R-:W-:Y:S01]  /*4750*/  LDS.U16 R10, [R97+0x14] ;  /* 0x00001400610a7984 */ /* 0x000fe20000000400 */
[----:B------:R-:W-:Y:S01]  /*4760*/  PRMT R15, RZ, 0x7610, R15 ;  /* 0x00007610ff0f7816 */ /* 0x000fe2000000000f */
[----:B------:R-:W0:Y:S01]  /*4770*/  LDCU.128 UR8, c[0x0][0x420] ;  /* 0x00008400ff0877ac */ /* 0x000e220008000c00 */
        /* <DEDUP_REMOVED lines=13> */
[----:B0-----:R-:W-:Y:S01]  /*4850*/  UIMAD.WIDE.U32 UR36, UR34, UR8, UR6 ;  /* 0x00000008222472a5 */ /* 0x001fe2000f8e0006 */
        /* <DEDUP_REMOVED lines=17> */
[----:B------:R-:W0:Y:S03]  /*4970*/  LDCU.64 UR8, c[0x0][0x488] ;  /* 0x00009100ff0877ac */ /* 0x000e260008000a00 */
[----:B------:R-:W-:Y:S01]  /*4980*/  IADD3.X R3, PT, PT, RZ, UR11, RZ, P5, !PT ;  /* 0x0000000bff037c10 */ /* 0x000fe2000affe4ff */
[----:B------:R-:W1:Y:S01]  /*4990*/  LDCU.64 UR10, c[0x0][0x508] ;  /* 0x0000a100ff0a77ac */ /* 0x000e620008000a00 */
[----:B--2---:R-:W-:Y:S01]  /*49a0*/  SHF.L.U32 R47, R47, 0x10, RZ ;  /* 0x000000102f2f7819 */ /* 0x004fe200000006ff */
[----:B------:R-:W2:Y:S01]  /*49b0*/  LDCU.64 UR36, c[0x0][0x510] ;  /* 0x0000a200ff2477ac */ /* 0x000ea20008000a00 */
[----:B0-----:R-:W-:-:S04]  /*49c0*/  LEA R4, P5, R2, UR8, 0x1 ;  /* 0x0000000802047c11 */ /* 0x001fc8000f8a08ff */
[----:B------:R-:W-:Y:S01]  /*49d0*/  LEA.HI.X R5, R2, UR9, R5, 0x1, P5 ;  /* 0x0000000902057c11 */ /* 0x000fe2000a8f0c05 */
[----:B------:R-:W0:Y:S02]  /*49e0*/  LDCU.64 UR8, c[0x0][0x478] ;  /* 0x00008f00ff0877ac */ /* 0x000e240008000a00 */
[----:B0-----:R-:W-:-:S04]  /*49f0*/  LEA R2, P5, R0, UR8, 0x1 ;  /* 0x0000000800027c11 */ /* 0x001fc8000f8a08ff */
[----:B------:R-:W-:Y:S02]  /*4a00*/  LEA.HI.X R3, R0, UR9, R3, 0x1, P5 ;  /* 0x0000000900037c11 */ /* 0x000fe4000a8f0c03 */
[----:B------:R-:W-:Y:S01]  /*4a10*/  ISETP.NE.AND P5, PT, R43, RZ, PT ;  /* 0x000000ff2b00720c */ /* 0x000fe20003fa5270 */
[----:B------:R-:W-:Y:S04]  /*4a20*/  LDS.U16 R0, [R91+0x1e] ;  /* 0x00001e005b007984 */ /* 0x000fe80000000400 */
[----:B------:R-:W-:Y:S01]  /*4a30*/  LDS.U16 R43, [R107] ;  /* 0x000000006b2b7984 */ /* 0x000fe20000000400 */
        /* <DEDUP_REMOVED lines=64> */
[----:B------:R-:W-:Y:S04]  /*4e40*/  LDS.U16 R5, [R107] ;  /* 0x000000006b057984 */ /* 0x000fe80000000400 */
[----:B------:R-:W4:Y:S04]  /*4e50*/  LDS.U16 R4, [R106+0x2] ;  /* 0x000002006a047984 */ /* 0x000f280000000400 */
[----:B------:R-:W5:Y:S04]  /*4e60*/  LDS.U16 R13, [R105+0x4] ;  /* 0x00000400690d7984 */ /* 0x000f680000000400 */
[----:B------:R-:W-:Y:S04]  /*4e70*/  LDS.U16 R14, [R104+0x6] ;  /* 0x00000600680e7984 */ /* 0x000fe80000000400 */
[----:B------:R-:W-:Y:S04]  /*4e80*/  LDS.U16 R15, [R103+0x8] ;  /* 0x00000800670f7984 */ /* 0x000fe80000000400 */
[----:B------:R-:W1:Y:S04]  /*4e90*/  LDS.U16 R18, [R102+0xa] ;  /* 0x00000a0066127984 */ /* 0x000e680000000400 */
[----:B------:R-:W1:Y:S04]  /*4ea0*/  LDS.U16 R19, [R101+0xc] ;  /* 0x00000c0065137984 */ /* 0x000e680000000400 */
[----:B------:R-:W1:Y:S04]  /*4eb0*/  LDS.U16 R21, [R100+0xe] ;  /* 0x00000e0064157984 */ /* 0x000e680000000400 */
[----:B------:R-:W1:Y:S04]  /*4ec0*/  LDS.U16 R22, [R99+0x10] ;  /* 0x0000100063167984 */ /* 0x000e680000000400 */
[----:B------:R-:W-:Y:S04]  /*4ed0*/  LDS.U16 R23, [R98+0x12] ;  /* 0x0000120062177984 */ /* 0x000fe80000000400 */
[----:B------:R-:W1:Y:S04]  /*4ee0*/  LDS.U16 R24, [R97+0x14] ;  /* 0x0000140061187984 */ /* 0x000e680000000400 */
[----:B------:R-:W1:Y:S04]  /*4ef0*/  LDS.U16 R25, [R96+0x16] ;  /* 0x0000160060197984 */ /* 0x000e680000000400 */
[----:B------:R-:W1:Y:S04]  /*4f00*/  LDS.U16 R26, [R95+0x18] ;  /* 0x000018005f1a7984 */ /* 0x000e680000000400 */
[----:B------:R-:W-:Y:S04]  /*4f10*/  LDS.U16 R27, [R94+0x1a] ;  /* 0x00001a005e1b7984 */ /* 0x000fe80000000400 */
[----:B------:R-:W1:Y:S04]  /*4f20*/  LDS.U16 R35, [R93+0x1c] ;  /* 0x00001c005d237984 */ /* 0x000e680000000400 */
        /* <DEDUP_REMOVED lines=13> */
[----:B------:R-:W-:-:S13]  /*5000*/  ISETP.NE.AND P5, PT, R55, RZ, PT ;  /* 0x000000ff3700720c */ /* 0x000fda0003fa5270 */
[----:B------:R-:W2:Y:S01]  /*5010*/  @!P5 LDG.E.U16 R40, desc[UR32][R2.64+0x100] ;  /* 0x000100200228d981 */ /* 0x000ea2000c1e1500 */
[----:B------:R-:W-:Y:S02]  /*5020*/  ISETP.NE.AND P5, PT, R60, RZ, PT ;  /* 0x000000ff3c00720c */ /* 0x000fe40003fa5270 */
[----:B---3--:R-:W-:-:S11]  /*5030*/  PRMT R46, RZ, 0x7610, R46 ;  /* 0x00007610ff2e7816 */ /* 0x008fd6000000002e */
[----:B------:R-:W3:Y:S01]  /*5040*/  @!P5 LDG.E.U16 R53, desc[UR32][R2.64+0x140] ;  /* 0x000140200235d981 */ /* 0x000ee2000c1e1500 */
[----:B------:R-:W-:Y:S02]  /*5050*/  ISETP.NE.AND P5, PT, R63, RZ, PT ;  /* 0x000000ff3f00720c */ /* 0x000fe40003fa5270 */
[----:B------:R-:W-:-:S11]  /*5060*/  PRMT R55, RZ, 0x7610, R55 ;  /* 0x00007610ff377816 */ /* 0x000fd60000000037 */
[----:B------:R-:W3:Y:S01]  /*5070*/  @!P5 LDG.E.U16 R46, desc[UR32][R2.64+0x180] ;  /* 0x00018020022ed981 */ /* 0x000ee2000c1e1500 */
[----:B------:R-:W-:Y:S02]  /*5080*/  ISETP.NE.AND P5, PT, R65, RZ, PT ;  /* 0x000000ff4100720c */ /* 0x000fe40003fa5270 */
[----:B------:R-:W-:-:S11]  /*5090*/  PRMT R52, RZ, 0x7610, R52 ;  /* 0x00007610ff347816 */ /* 0x000fd60000000034 */
[----:B------:R-:W3:Y:S01]  /*50a0*/  @!P5 LDG.E.U16 R55, desc[UR32][R2.64+0x1c0] ;  /* 0x0001c0200237d981 */ /* 0x000ee2000c1e1500 */
[----:B------:R-:W-:Y:S02]  /*50b0*/  ISETP.NE.AND P5, PT, R66, RZ, PT ;  /* 0x000000ff4200720c */ /* 0x000fe40003fa5270 */
        /* <DEDUP_REMOVED lines=15> */
[----:B----4-:R-:W-:-:S02]  /*51b0*/  SHF.L.U32 R4, R4, 0x10, RZ ;  /* 0x0000001004047819 */ /* 0x010fc400000006ff */
[----:B-----5:R-:W-:Y:S01]  /*51c0*/  SHF.L.U32 R13, R13, 0x10, RZ ;  /* 0x000000100d0d7819 */ /* 0x020fe200000006ff */
[----:B------:R-:W-:Y:S02]  /*51d0*/  IMAD.U32 R5, R5, 0x10000, RZ ;  /* 0x0001000005057824 */ /* 0x000fe400078e00ff */
[----:B------:R-:W-:Y:S02]  /*51e0*/  FMUL.FTZ R67, R4, -1.4426950216293334961 ;  /* 0xbfb8aa3b04437820 */ /* 0x000fe40000410000 */
[----:B------:R-:W-:Y:S01]  /*51f0*/  FMUL.FTZ R68, R13, -1.4426950216293334961 ;  /* 0xbfb8aa3b0d447820 */ /* 0x000fe20000410000 */
[----:B------:R-:W-:-:S03]  /*5200*/  FMUL.FTZ R66, R5, -1.4426950216293334961 ;  /* 0xbfb8aa3b05427820 */ /* 0x000fc60000410000 */
[----:B------:R-:W-:Y:S01]  /*5210*/  MUFU.EX2 R67, R67 ;  /* 0x0000004300437308 */ /* 0x000fe20000000800 */
[----:B-1----:R-:W-:-:S07]  /*5220*/  SHF.L.U32 R18, R18, 0x10, RZ ;  /* 0x0000001012127819 */ /* 0x002fce00000006ff */
[----:B------:R-:W-:Y:S01]  /*5230*/  MUFU.EX2 R68, R68 ;  /* 0x0000004400447308 */ /* 0x000fe20000000800 */
[----:B------:R-:W-:Y:S01]  /*5240*/  FMUL.FTZ R69, R18, -1.4426950216293334961 ;  /* 0xbfb8aa3b12457820 */ /* 0x000fe20000410000 */
[----:B------:R-:W-:-:S06]  /*5250*/  SHF.L.U32 R15, R15, 0x10, RZ ;  /* 0x000000100f0f7819 */ /* 0x000fcc00000006ff */
[----:B------:R-:W1:Y:S01]  /*5260*/  MUFU.EX2 R66, R66 ;  /* 0x0000004200427308 */ /* 0x000e620000000800 */
[----:B------:R-:W-:Y:S02]  /*5270*/  IMAD.U32 R14, R14, 0x10000, RZ ;  /* 0x000100000e0e7824 */ /* 0x000fe400078e00ff */
[----:B0-----:R-:W-:Y:S01]  /*5280*/  FMUL.FTZ R3, R15, -1.4426950216293334961 ;  /* 0xbfb8aa3b0f037820 */ /* 0x001fe20000410000 */
[----:B------:R-:W-:Y:S02]  /*5290*/  IMAD.U32 R19, R19, 0x10000, RZ ;  /* 0x0001000013137824 */ /* 0x000fe400078e00ff */
[----:B------:R-:W-:Y:S02]  /*52a0*/  FMUL.FTZ R2, R14, -1.4426950216293334961 ;  /* 0xbfb8aa3b0e027820 */ /* 0x000fe40000410000 */
[----:B------:R-:W0:Y:S01]  /*52b0*/  MUFU.EX2 R72, R69 ;  /* 0x0000004500487308 */ /* 0x000e220000000800 */
[----:B------:R-:W-:Y:S01]  /*52c0*/  SHF.L.U32 R21, R21, 0x10, RZ ;  /* 0x0000001015157819 */ /* 0x000fe200000006ff */
[----:B------:R-:W-:Y:S01]  /*52d0*/  FMUL.FTZ R73, R19, -1.4426950216293334961 ;  /* 0xbfb8aa3b13497820 */ /* 0x000fe20000410000 */
[----:B------:R-:W-:-:S05]  /*52e0*/  SHF.L.U32 R22, R22, 0x10, RZ ;  /* 0x0000001016167819 */ /* 0x000fca00000006ff */
[----:B------:R-:W4:Y:S01]  /*52f0*/  MUFU.EX2 R71, R3 ;  /* 0x0000000300477308 */ /* 0x000f220000000800 */
[----:B-1----:R-:W-:Y:S01]  /*5300*/  FADD.FTZ R66, R66, 1 ;  /* 0x3f80000042427421 */ /* 0x002fe20000010000 */
[----:B------:R-:W-:Y:S02]  /*5310*/  SHF.L.U32 R24, R24, 0x10, RZ ;  /* 0x0000001018187819 */ /* 0x000fe400000006ff */
[----:B------:R-:W-:-:S04]  /*5320*/  SHF.L.U32 R25, R25, 0x10, RZ ;  /* 0x0000001019197819 */ /* 0x000fc800000006ff */
[----:B------:R1:W5:Y:S01]  /*5330*/  MUFU.EX2 R70, R2 ;  /* 0x0000000200467308 */ /* 0x0003620000000800 */
[----:B------:R-:W-:Y:S01]  /*5340*/  FMUL.FTZ R75, R21, -1.4426950216293334961 ;  /* 0xbfb8aa3b154b7820 */ /* 0x000fe20000410000 */
[----:B------:R-:W-:Y:S01]  /*5350*/  FMUL.FTZ R148, R24, -1.4426950216293334961 ;  /* 0xbfb8aa3b18947820 */ /* 0x000fe20000410000 */
[----:B------:R-:W-:Y:S01]  /*5360*/  FMUL.FTZ R149, R25, -1.4426950216293334961 ;  /* 0xbfb8aa3b19957820 */ /* 0x000fe20000410000 */
[----:B------:R-:W-:Y:S01]  /*5370*/  IMAD.U32 R26, R26, 0x10000, RZ ;  /* 0x000100001a1a7824 */ /* 0x000fe200078e00ff */
[----:B------:R-:W-:-:S03]  /*5380*/  SHF.L.U32 R35, R35, 0x10, RZ ;  /* 0x0000001023237819 */ /* 0x000fc600000006ff */
[----:B------:R-:W5:Y:S01]  /*5390*/  MUFU.EX2 R73, R73 ;  /* 0x0000004900497308 */ /* 0x000f620000000800 */
[----:B-1----:R-:W-:-:S07]  /*53a0*/  FMUL.FTZ R2, R22, -1.4426950216293334961 ;  /* 0xbfb8aa3b16027820 */ /* 0x002fce0000410000 */
[----:B------:R-:W1:Y:S01]  /*53b0*/  MUFU.EX2 R75, R75 ;  /* 0x0000004b004b7308 */ /* 0x000e620000000800 */
[----:B------:R-:W-:-:S07]  /*53c0*/  SHF.L.U32 R43, R43, 0x10, RZ ;  /* 0x000000102b2b7819 */ /* 0x000fce00000006ff */
[----:B------:R0:W-:Y:S01]  /*53d0*/  MUFU.EX2 R150, R2 ;  /* 0x0000000200967308 */ /* 0x0001e20000000800 */
[----:B------:R-:W-:-:S07]  /*53e0*/  IMAD.U32 R23, R23, 0x10000, RZ ;  /* 0x0001000017177824 */ /* 0x000fce00078e00ff */
[----:B------:R4:W-:Y:S01]  /*53f0*/  MUFU.EX2 R154, R148 ;  /* 0x00000094009a7308 */ /* 0x0009e20000000800 */
[----:B0-----:R-:W-:-:S07]  /*5400*/  FMUL.FTZ R2, R26, -1.4426950216293334961 ;  /* 0xbfb8aa3b1a027820 */ /* 0x001fce0000410000 */
[----:B------:R0:W-:Y:S01]  /*5410*/  MUFU.EX2 R155, R149 ;  /* 0x00000095009b7308 */ /* 0x0001e20000000800 */
[----:B----4-:R-:W-:Y:S01]  /*5420*/  FMUL.FTZ R148, R35, -1.4426950216293334961 ;  /* 0xbfb8aa3b23947820 */ /* 0x010fe20000410000 */
[----:B------:R-:W-:-:S06]  /*5430*/  FMUL.FTZ R3, R23, -1.4426950216293334961 ;  /* 0xbfb8aa3b17037820 */ /* 0x000fcc0000410000 */
[----:B------:R-:W-:Y:S01]  /*5440*/  MUFU.EX2 R160, R2 ;  /* 0x0000000200a07308 */ /* 0x000fe20000000800 */
[----:B------:R-:W-:Y:S04]  /*5450*/  STS.U16 [R123], R50 ;  /* 0x000000327b007388 */ /* 0x000fe80000000400 */
[----:B------:R-:W-:Y:S04]  /*5460*/  STS.U16 [R122+0x40], R41 ;  /* 0x000040297a007388 */ /* 0x000fe80000000400 */
[----:B------:R-:W-:Y:S04]  /*5470*/  STS.U16 [R121+0x80], R38 ;  /* 0x0000802679007388 */ /* 0x000fe80000000400 */
[----:B--2---:R2:W-:Y:S04]  /*5480*/  STS.U16 [R120+0xc0], R49 ;  /* 0x0000c03178007388 */ /* 0x0045e80000000400 */
[----:B------:R-:W-:Y:S04]  /*5490*/  STS.U16 [R119+0x100], R40 ;  /* 0x0001002877007388 */ /* 0x000fe80000000400 */
[----:B---3--:R-:W-:Y:S04]  /*54a0*/  STS.U16 [R118+0x140], R53 ;  /* 0x0001403576007388 */ /* 0x008fe80000000400 */
        /* <DEDUP_REMOVED lines=9> */
[----:B------:R-:W-:Y:S01]  /*5540*/  STS.U16 [R108+0x3c0], R65 ;  /* 0x0003c0416c007388 */ /* 0x000fe20000000400 */
[----:B------:R-:W-:-:S03]  /*5550*/  NOP ;  /* 0x0000000000007918 */ /* 0x000fc60000000000 */
[----:B------:R-:W1:Y:S04]  /*5560*/  LDS.U16 R38, [R107] ;  /* 0x000000006b267984 */ /* 0x000e680000000400 */
[----:B------:R-:W1:Y:S04]  /*5570*/  LDS.U16 R40, [R106+0x2] ;  /* 0x000002006a287984 */ /* 0x000e680000000400 */
[----:B------:R-:W1:Y:S01]  /*5580*/  LDS.U16 R41, [R105+0x4] ;  /* 0x0000040069297984 */ /* 0x000e620000000400 */
[----:B--2---:R-:W-:Y:S01]  /*5590*/  FADD.FTZ R49, R67, 1 ;  /* 0x3f80000043317421 */ /* 0x004fe20000010000 */
[----:B------:R-:W-:-:S02]  /*55a0*/  FADD.FTZ R50, R68, 1 ;  /* 0x3f80000044327421 */ /* 0x000fc40000010000 */
[----:B------:R-:W2:Y:S04]  /*55b0*/  LDS.U16 R63, [R103+0x8] ;  /* 0x00000800673f7984 */ /* 0x000ea80000000400 */
[----:B------:R-:W2:Y:S01]  /*55c0*/  LDS.U16 R61, [R104+0x6] ;  /* 0x00000600683d7984 */ /* 0x000ea20000000400 */
[----:B------:R-:W1:Y:S01]  /*55d0*/  MUFU.RCP R49, R49 ;  /* 0x0000003100317308 */ /* 0x000e620000001000 */
[----:B---3--:R-:W-:Y:S02]  /*55e0*/  FADD.FTZ R55, R72, 1 ;  /* 0x3f80000048377421 */ /* 0x008fe40000010000 */
[----:B------:R-:W3:Y:S05]  /*55f0*/  LDS.U16 R72, [R102+0xa] ;  /* 0x00000a0066487984 */ /* 0x000eea0000000400 */
[----:B------:R-:W1:Y:S01]  /*5600*/  MUFU.RCP R46, R66 ;  /* 0x00000042002e7308 */ /* 0x000e620000001000 */
[----:B0-----:R-:W0:Y:S01]  /*5610*/  LDS.U16 R149, [R100+0xe] ;  /* 0x00000e0064957984 */ /* 0x001e220000000400 */
[----:B----4-:R-:W-:Y:S01]  /*5620*/  FADD.FTZ R52, R71, 1 ;  /* 0x3f80000047347421 */ /* 0x010fe20000010000 */
[----:B-----5:R-:W-:-:S05]  /*5630*/  FADD.FTZ R53, R70, 1 ;  /* 0x3f80000046357421 */ /* 0x020fca0000010000 */
[----:B------:R4:W-:Y:S01]  /*5640*/  MUFU.EX2 R2, R148 ;  /* 0x0000009400027308 */ /* 0x0009e20000000800 */
[----:B-1----:R-:W-:Y:S01]  /*5650*/  FADD.FTZ R60, R73, 1 ;  /* 0x3f800000493c7421 */ /* 0x002fe20000010000 */
[----:B------:R-:W-:Y:S01]  /*5660*/  FADD.FTZ R75, R75, 1 ;  /* 0x3f8000004b4b7421 */ /* 0x000fe20000010000 */
[----:B------:R-:W-:Y:S05]  /*5670*/  LDS.U16 R151, [R98+0x12] ;  /* 0x0000120062977984 */ /* 0x000fea0000000400 */
[----:B------:R-:W1:Y:S01]  /*5680*/  MUFU.RCP R50, R50 ;  /* 0x0000003200327308 */ /* 0x000e620000001000 */
[----:B------:R-:W-:Y:S01]  /*5690*/  FADD.FTZ R59, -R49, 1 ;  /* 0x3f800000313b7421 */ /* 0x000fe20000010100 */
[----:B------:R-:W-:Y:S01]  /*56a0*/  SHF.L.U32 R38, R38, 0x10, RZ ;  /* 0x0000001026267819 */ /* 0x000fe200000006ff */
[----:B----4-:R-:W4:Y:S01]  /*56b0*/  LDS.U16 R148, [R101+0xc] ;  /* 0x00000c0065947984 */ /* 0x010f220000000400 */
[----:B------:R-:W-:Y:S01]  /*56c0*/  SHF.L.U32 R40, R40, 0x10, RZ ;  /* 0x0000001028287819 */ /* 0x000fe200000006ff */
[----:B------:R-:W-:Y:S01]  /*56d0*/  FADD.FTZ R62, -R46, 1 ;  /* 0x3f8000002e3e7421 */ /* 0x000fe20000010100 */
[----:B------:R-:W-:Y:S01]  /*56e0*/  FFMA.FTZ R67, R4, R59, 1 ;  /* 0x3f80000004437423 */ /* 0x000fe2000001003b */
[----:B------:R-:W-:Y:S01]  /*56f0*/  IMAD.U32 R41, R41, 0x10000, RZ ;  /* 0x0001000029297824 */ /* 0x000fe200078e00ff */
[----:B------:R-:W5:Y:S01]  /*5700*/  MUFU.RCP R52, R52 ;  /* 0x0000003400347308 */ /* 0x000f620000001000 */
[----:B------:R-:W-:Y:S01]  /*5710*/  FMUL.FTZ R59, R43, R38 ;  /* 0x000000262b3b7220 */ /* 0x000fe20000410000 */
[----:B------:R-:W-:Y:S01]  /*5720*/  FFMA.FTZ R62, R5, R62, 1 ;  /* 0x3f800000053e7423 */ /* 0x000fe2000001003e */
[----:B-1----:R-:W-:-:S05]  /*5730*/  FADD.FTZ R64, -R50, 1 ;  /* 0x3f80000032407421 */ /* 0x002fca0000010100 */
[----:B------:R-:W1:Y:S01]  /*5740*/  MUFU.RCP R53, R53 ;  /* 0x0000003500357308 */ /* 0x000e620000001000 */
[----:B------:R-:W-:Y:S01]  /*5750*/  FFMA.FTZ R71, R13, R64, 1 ;  /* 0x3f8000000d477423 */ /* 0x000fe20000010040 */
[----:B------:R-:W-:Y:S01]  /*5760*/  FMUL.FTZ R64, R47, R40 ;  /* 0x000000282f407220 */ /* 0x000fe20000410000 */
[----:B------:R-:W-:Y:S01]  /*5770*/  FMUL.FTZ R65, R44, R41 ;  /* 0x000000292c417220 */ /* 0x000fe20000410000 */
[----:B------:R-:W-:-:S04]  /*5780*/  FMUL.FTZ R59, R46, R59 ;  /* 0x0000003b2e3b7220 */ /* 0x000fc80000410000 */
[----:B------:R-:W3:Y:S01]  /*5790*/  MUFU.EX2 R152, R3 ;  /* 0x0000000300987308 */ /* 0x000ee20000000800 */
[----:B------:R-:W-:Y:S01]  /*57a0*/  FMUL.FTZ R64, R49, R64 ;  /* 0x0000004031407220 */ /* 0x000fe20000410000 */
[----:B------:R-:W-:Y:S01]  /*57b0*/  FMUL.FTZ R68, R50, R65 ;  /* 0x0000004132447220 */ /* 0x000fe20000410000 */
[----:B------:R-:W-:Y:S01]  /*57c0*/  FMUL.FTZ R65, R59, R62 ;  /* 0x0000003e3b417220 */ /* 0x000fe20000410000 */
[----:B------:R-:W-:Y:S01]  /*57d0*/  SHF.L.U32 R59, R58, 0x10, RZ ;  /* 0x000000103a3b7819 */ /* 0x000fe200000006ff */
[----:B------:R-:W-:-:S03]  /*57e0*/  FMUL.FTZ R66, R64, R67 ;  /* 0x0000004340427220 */ /* 0x000fc60000410000 */
[----:B------:R-:W0:Y:S01]  /*57f0*/  MUFU.RCP R60, R60 ;  /* 0x0000003c003c7308 */ /* 0x000e220000001000 */
[----:B------:R-:W-:Y:S01]  /*5800*/  FADD.FTZ R67, R150, 1 ;  /* 0x3f80000096437421 */ /* 0x000fe20000010000 */
[----:B------:R-:W-:Y:S01]  /*5810*/  SHF.L.U32 R73, R56, 0x10, RZ ;  /* 0x0000001038497819 */ /* 0x000fe200000006ff */
[----:B------:R-:W4:Y:S01]  /*5820*/  LDS.U16 R150, [R99+0x10] ;  /* 0x0000100063967984 */ /* 0x000f220000000400 */
[----:B--2---:R-:W-:-:S04]  /*5830*/  SHF.L.U32 R58, R63, 0x10, RZ ;  /* 0x000000103f3a7819 */ /* 0x004fc800000006ff */
[----:B------:R2:W2:Y:S01]  /*5840*/  MUFU.RCP R62, R75 ;  /* 0x0000004b003e7308 */ /* 0x0004a20000001000 */
[----:B------:R-:W-:Y:S02]  /*5850*/  IMAD.U32 R56, R61, 0x10000, RZ ;  /* 0x000100003d387824 */ /* 0x000fe400078e00ff */
[----:B------:R-:W-:Y:S01]  /*5860*/  FMUL.FTZ R68, R68, R71 ;  /* 0x0000004744447220 */ /* 0x000fe20000410000 */
[C---:B-----5:R-:W-:Y:S01]  /*5870*/  FADD.FTZ R70, -R52.reuse, 1 ;  /* 0x3f80000034467421 */ /* 0x060fe20000010100 */
[----:B------:R-:W-:Y:S01]  /*5880*/  FMUL.FTZ R61, R73, R58 ;  /* 0x0000003a493d7220 */ /* 0x000fe20000410000 */
[----:B-1----:R-:W-:Y:S02]  /*5890*/  FADD.FTZ R71, -R53, 1 ;  /* 0x3f80000035477421 */ /* 0x002fe40000010100 */
[----:B------:R-:W1:Y:S01]  /*58a0*/  MUFU.RCP R55, R55 ;  /* 0x0000003700377308 */ /* 0x000e620000001000 */
[----:B------:R-:W-:Y:S01]  /*58b0*/  FMUL.FTZ R64, R59, R56 ;  /* 0x000000383b407220 */ /* 0x000fe20000410000 */
[----:B------:R-:W-:Y:S01]  /*58c0*/  FFMA.FTZ R70, R15, R70, 1 ;  /* 0x3f8000000f467423 */ /* 0x000fe20000010046 */
[----:B------:R-:W-:Y:S01]  /*58d0*/  FMUL.FTZ R61, R52, R61 ;  /* 0x0000003d343d7220 */ /* 0x000fe20000410000 */
[----:B------:R-:W-:Y:S01]  /*58e0*/  SHF.L.U32 R27, R27, 0x10, RZ ;  /* 0x000000101b1b7819 */ /* 0x000fe200000006ff */
[----:B------:R-:W-:Y:S01]  /*58f0*/  FFMA.FTZ R71, R14, R71, 1 ;  /* 0x3f8000000e477423 */ /* 0x000fe20000010047 */
[----:B------:R-:W-:Y:S01]  /*5900*/  FMUL.FTZ R64, R53, R64 ;  /* 0x0000004035407220 */ /* 0x000fe20000410000 */
[----:B---3--:R-:W-:Y:S01]  /*5910*/  FADD.FTZ R153, R152, 1 ;  /* 0x3f80000098997421 */ /* 0x008fe20000010000 */
[----:B------:R-:W-:Y:S01]  /*5920*/  SHF.L.U32 R63, R16, 0x10, RZ ;  /* 0x00000010103f7819 */ /* 0x000fe200000006ff */
[----:B0-----:R-:W-:Y:S01]  /*5930*/  FADD.FTZ R16, -R60, 1 ;  /* 0x3f8000003c107421 */ /* 0x001fe20000010100 */
[----:B--2---:R-:W-:Y:S01]  /*5940*/  FMUL.FTZ R75, R61, R70 ;  /* 0x000000463d4b7220 */ /* 0x004fe20000410000 */
[----:B------:R-:W-:Y:S01]  /*5950*/  FMUL.FTZ R161, R64, R71 ;  /* 0x0000004740a17220 */ /* 0x000fe20000410000 */
[----:B------:R-:W-:Y:S01]  /*5960*/  SHF.L.U32 R61, R20, 0x10, RZ ;  /* 0x00000010143d7819 */ /* 0x000fe200000006ff */
[----:B------:R-:W-:Y:S01]  /*5970*/  FMUL.FTZ R69, R27, -1.4426950216293334961 ;  /* 0xbfb8aa3b1b457820 */ /* 0x000fe20000410000 */
[----:B------:R0:W-:Y:S01]  /*5980*/  MUFU.RCP R70, R153 ;  /* 0x0000009900467308 */ /* 0x0001e20000001000 */
[----:B------:R-:W-:Y:S01]  /*5990*/  FADD.FTZ R71, R154, 1 ;  /* 0x3f8000009a477421 */ /* 0x000fe20000010000 */
[----:B------:R-:W-:Y:S01]  /*59a0*/  FADD.FTZ R20, -R62, 1 ;  /* 0x3f8000003e147421 */ /* 0x000fe20000010100 */
[----:B------:R-:W-:Y:S01]  /*59b0*/  FFMA.FTZ R152, R19, R16, 1 ;  /* 0x3f80000013987423 */ /* 0x000fe20000010010 */
[----:B------:R-:W-:Y:S01]  /*59c0*/  LDS.U16 R154, [R96+0x16] ;  /* 0x00001600609a7984 */ /* 0x000fe20000000400 */
[----:B------:R-:W-:Y:S01]  /*59d0*/  SHF.L.U32 R16, R72, 0x10, RZ ;  /* 0x0000001048107819 */ /* 0x000fe200000006ff */
[----:B------:R-:W-:-:S02]  /*59e0*/  IMAD.U32 R64, R17, 0x10000, RZ ;  /* 0x0001000011407824 */ /* 0x000fc400078e00ff */
[----:B0-----:R-:W0:Y:S01]  /*59f0*/  LDS.U16 R153, [R97+0x14] ;  /* 0x0000140061997984 */ /* 0x001e220000000400 */
[----:B------:R-:W-:Y:S01]  /*5a00*/  FADD.FTZ R158, R155, 1 ;  /* 0x3f8000009b9e7421 */ /* 0x000fe20000010000 */
[----:B------:R-:W-:Y:S01]  /*5a10*/  FFMA.FTZ R156, R21, R20, 1 ;  /* 0x3f800000159c7423 */ /* 0x000fe20000010014 */
[----:B-1----:R-:W-:Y:S01]  /*5a20*/  FADD.FTZ R17, -R55, 1 ;  /* 0x3f80000037117421 */ /* 0x002fe20000010100 */
[----:B------:R-:W-:Y:S01]  /*5a30*/  SHF.L.U32 R20, R149, 0x10, RZ ;  /* 0x0000001095147819 */ /* 0x000fe200000006ff */
[----:B------:R-:W1:Y:S01]  /*5a40*/  LDS.U16 R155, [R95+0x18] ;  /* 0x000018005f9b7984 */ /* 0x000e620000000400 */
[----:B------:R-:W2:Y:S01]  /*5a50*/  MUFU.EX2 R69, R69 ;  /* 0x0000004500457308 */ /* 0x000ea20000000800 */
[----:B------:R-:W-:Y:S01]  /*5a60*/  FMUL.FTZ R72, R61, R16 ;  /* 0x000000103d487220 */ /* 0x000fe20000410000 */
[----:B------:R-:W-:Y:S01]  /*5a70*/  FFMA.FTZ R157, R18, R17, 1 ;  /* 0x3f800000129d7423 */ /* 0x000fe20000010011 */
[----:B----4-:R-:W-:Y:S02]  /*5a80*/  IMAD.U32 R17, R148, 0x10000, RZ ;  /* 0x0001000094117824 */ /* 0x010fe400078e00ff */
[----:B------:R-:W-:Y:S01]  /*5a90*/  FMUL.FTZ R159, R63, R20 ;  /* 0x000000143f9f7220 */ /* 0x000fe20000410000 */
[----:B------:R-:W-:-:S02]  /*5aa0*/  FMUL.FTZ R148, R55, R72 ;  /* 0x0000004837947220 */ /* 0x000fc40000410000 */
[----:B------:R-:W3:Y:S01]  /*5ab0*/  MUFU.RCP R67, R67 ;  /* 0x0000004300437308 */ /* 0x000ee20000001000 */
[----:B------:R-:W-:Y:S01]  /*5ac0*/  FMUL.FTZ R159, R62, R159 ;  /* 0x0000009f3e9f7220 */ /* 0x000fe20000410000 */
[----:B------:R-:W-:Y:S01]  /*5ad0*/  FMUL.FTZ R149, R64, R17 ;  /* 0x0000001140957220 */ /* 0x000fe20000410000 */
[----:B------:R-:W-:Y:S01]  /*5ae0*/  FMUL.FTZ R162, R148, R157 ;  /* 0x0000009d94a27220 */ /* 0x000fe20000410000 */
[----:B------:R-:W-:Y:S01]  /*5af0*/  IMAD.U32 R37, R37, 0x10000, RZ ;  /* 0x0001000025257824 */ /* 0x000fe200078e00ff */
[----:B------:R-:W4:Y:S01]  /*5b00*/  LDS.U16 R157, [R94+0x1a] ;  /* 0x00001a005e9d7984 */ /* 0x000f220000000400 */
[----:B------:R-:W-:Y:S01]  /*5b10*/  FMUL.FTZ R149, R60, R149 ;  /* 0x000000953c957220 */ /* 0x000fe20000410000 */
[----:B------:R-:W-:Y:S01]  /*5b20*/  FMUL.FTZ R164, R159, R156 ;  /* 0x0000009c9fa47220 */ /* 0x000fe20000410000 */
[----:B------:R-:W-:Y:S01]  /*5b30*/  FADD.FTZ R160, R160, 1 ;  /* 0x3f800000a0a07421 */ /* 0x000fe20000010000 */
[----:B------:R-:W5:Y:S01]  /*5b40*/  LDS.U16 R159, [R93+0x1c] ;  /* 0x00001c005d9f7984 */ /* 0x000f620000000400 */
[----:B------:R-:W-:Y:S01]  /*5b50*/  FMUL.FTZ R3, R37, -1.4426950216293334961 ;  /* 0xbfb8aa3b25037820 */ /* 0x000fe20000410000 */
[----:B------:R-:W-:Y:S01]  /*5b60*/  FMUL.FTZ R163, R149, R152 ;  /* 0x0000009895a37220 */ /* 0x000fe20000410000 */
[----:B--2---:R-:W-:Y:S01]  /*5b70*/  FADD.FTZ R168, R69, 1 ;  /* 0x3f80000045a87421 */ /* 0x004fe20000010000 */
[----:B------:R-:W-:Y:S01]  /*5b80*/  IMAD.U32 R149, R11, 0x10000, RZ ;  /* 0x000100000b957824 */ /* 0x000fe200078e00ff */
[----:B------:R2:W-:Y:S01]  /*5b90*/  MUFU.RCP R69, R160 ;  /* 0x000000a000457308 */ /* 0x0005e20000001000 */
[----:B------:R-:W-:-:S02]  /*5ba0*/  SHF.L.U32 R148, R12, 0x10, RZ ;  /* 0x000000100c947819 */ /* 0x000fc400000006ff */
[----:B------:R-:W-:Y:S02]  /*5bb0*/  SHF.L.U32 R11, R150, 0x10, RZ ;  /* 0x00000010960b7819 */ /* 0x000fe400000006ff */
[----:B------:R-:W-:Y:S01]  /*5bc0*/  SHF.L.U32 R12, R151, 0x10, RZ ;  /* 0x00000010970c7819 */ /* 0x000fe200000006ff */
[----:B--2---:R-:W2:Y:S02]  /*5bd0*/  LDS.U16 R160, [R91+0x1e] ;  /* 0x00001e005ba07984 */ /* 0x004ea40000000400 */
[----:B------:R-:W1:Y:S01]  /*5be0*/  MUFU.EX2 R3, R3 ;  /* 0x0000000300037308 */ /* 0x000e620000000800 */
[----:B---3--:R-:W-:Y:S01]  /*5bf0*/  FADD.FTZ R151, -R67, 1 ;  /* 0x3f80000043977421 */ /* 0x008fe20000010100 */
[----:B------:R-:W-:Y:S01]  /*5c00*/  FMUL.FTZ R150, R148, R11 ;  /* 0x0000000b94967220 */ /* 0x000fe20000410000 */
[----:B------:R-:W-:-:S05]  /*5c10*/  FMUL.FTZ R165, R149, R12 ;  /* 0x0000000c95a57220 */ /* 0x000fca0000410000 */
[----:B------:R-:W3:Y:S01]  /*5c20*/  MUFU.RCP R71, R71 ;  /* 0x0000004700477308 */ /* 0x000ee20000001000 */
[----:B------:R-:W-:Y:S01]  /*5c30*/  FFMA.FTZ R151, R22, R151, 1 ;  /* 0x3f80000016977423 */ /* 0x000fe20000010097 */
[----:B------:R-:W-:-:S06]  /*5c40*/  FMUL.FTZ R150, R67, R150 ;  /* 0x0000009643967220 */ /* 0x000fcc0000410000 */
[----:B------:R-:W4:Y:S01]  /*5c50*/  MUFU.RCP R72, R158 ;  /* 0x0000009e00487308 */ /* 0x000f220000001000 */
[C---:B------:R-:W-:Y:S01]  /*5c60*/  FADD.FTZ R152, -R70.reuse, 1 ;  /* 0x3f80000046987421 */ /* 0x040fe20000010100 */
[----:B------:R-:W-:Y:S01]  /*5c70*/  FMUL.FTZ R156, R70, R165 ;  /* 0x000000a5469c7220 */ /* 0x000fe20000410000 */
[----:B------:R-:W-:Y:S01]  /*5c80*/  FMUL.FTZ R165, R150, R151 ;  /* 0x0000009796a57220 */ /* 0x000fe20000410000 */
[----:B------:R-:W-:Y:S02]  /*5c90*/  IMAD.U32 R151, R10, 0x10000, RZ ;  /* 0x000100000a977824 */ /* 0x000fe400078e00ff */
[----:B------:R-:W-:Y:S01]  /*5ca0*/  FFMA.FTZ R167, R23, R152, 1 ;  /* 0x3f80000017a77423 */ /* 0x000fe20000010098 */
[----:B------:R-:W-:Y:S02]  /*5cb0*/  SHF.L.U32 R10, R9, 0x10, RZ ;  /* 0x00000010090a7819 */ /* 0x000fe400000006ff */
[----:B------:R-:W-:Y:S01]  /*5cc0*/  SHF.L.U32 R150, R8, 0x10, RZ ;  /* 0x0000001008967819 */ /* 0x000fe200000006ff */
[----:B0-----:R-:W-:Y:S01]  /*5cd0*/  IMAD.U32 R8, R153, 0x10000, RZ ;  /* 0x0001000099087824 */ /* 0x001fe200078e00ff */
[----:B------:R-:W-:Y:S01]  /*5ce0*/  SHF.L.U32 R9, R154, 0x10, RZ ;  /* 0x000000109a097819 */ /* 0x000fe200000006ff */
[----:B------:R-:W0:Y:S01]  /*5cf0*/  MUFU.RCP R152, R168 ;  /* 0x000000a800987308 */ /* 0x000e220000001000 */
[----:B------:R-:W-:Y:S01]  /*5d00*/  FMUL.FTZ R166, R156, R167 ;  /* 0x000000a79ca67220 */ /* 0x000fe20000410000 */
[----:B------:R-:W-:Y:S01]  /*5d10*/  FADD.FTZ R156, R2, 1 ;  /* 0x3f800000029c7421 */ /* 0x000fe20000010000 */
[----:B-1----:R-:W-:Y:S01]  /*5d20*/  FADD.FTZ R169, R3, 1 ;  /* 0x3f80000003a97421 */ /* 0x002fe20000010000 */
[----:B---3--:R-:W-:Y:S01]  /*5d30*/  FADD.FTZ R3, -R71, 1 ;  /* 0x3f80000047037421 */ /* 0x008fe20000010100 */
[----:B------:R-:W-:Y:S01]  /*5d40*/  SHF.L.U32 R153, R155, 0x10, RZ ;  /* 0x000000109b997819 */ /* 0x000fe200000006ff */
[----:B------:R-:W-:Y:S01]  /*5d50*/  FMUL.FTZ R2, R151, R8 ;  /* 0x0000000897027220 */ /* 0x000fe20000410000 */
[----:B----4-:R-:W-:Y:S01]  /*5d60*/  FADD.FTZ R158, -R72, 1 ;  /* 0x3f800000489e7421 */ /* 0x010fe20000010100 */
[----:B------:R-:W-:Y:S01]  /*5d70*/  FMUL.FTZ R155, R10, R9 ;  /* 0x000000090a9b7220 */ /* 0x000fe20000410000 */
[----:B------:R-:W-:Y:S01]  /*5d80*/  FFMA.FTZ R3, R24, R3, 1 ;  /* 0x3f80000018037423 */ /* 0x000fe20000010003 */
[----:B------:R-:W-:Y:S01]  /*5d90*/  FMUL.FTZ R2, R71, R2 ;  /* 0x0000000247027220 */ /* 0x000fe20000410000 */
[----:B------:R-:W-:Y:S01]  /*5da0*/  FFMA.FTZ R158, R25, R158, 1 ;  /* 0x3f800000199e7423 */ /* 0x000fe2000001009e */
[----:B------:R-:W-:Y:S01]  /*5db0*/  FMUL.FTZ R155, R72, R155 ;  /* 0x0000009b489b7220 */ /* 0x000fe20000410000 */
[----:B------:R-:W-:Y:S01]  /*5dc0*/  FADD.FTZ R167, -R69, 1 ;  /* 0x3f80000045a77421 */ /* 0x000fe20000010100 */
[----:B------:R-:W-:Y:S01]  /*5dd0*/  FMUL.FTZ R154, R150, R153 ;  /* 0x00000099969a7220 */ /* 0x000fe20000410000 */
[----:B------:R-:W-:Y:S01]  /*5de0*/  FMUL.FTZ R2, R2, R3 ;  /* 0x0000000302027220 */ /* 0x000fe20000410000 */
[----:B------:R-:W1:Y:S01]  /*5df0*/  MUFU.RCP R170, R169 ;  /* 0x000000a900aa7308 */ /* 0x000e620000001000 */
[----:B------:R-:W-:Y:S01]  /*5e00*/  FMUL.FTZ R3, R155, R158 ;  /* 0x0000009e9b037220 */ /* 0x000fe20000410000 */
[----:B------:R-:W-:Y:S01]  /*5e10*/  FFMA.FTZ R167, R26, R167, 1 ;  /* 0x3f8000001aa77423 */ /* 0x000fe200000100a7 */
[----:B------:R-:W-:Y:S01]  /*5e20*/  FMUL.FTZ R154, R69, R154 ;  /* 0x0000009a459a7220 */ /* 0x000fe20000410000 */
[----:B------:R-:W-:Y:S01]  /*5e30*/  IMAD.U32 R158, R7, 0x10000, RZ ;  /* 0x00010000079e7824 */ /* 0x000fe200078e00ff */
[----:B------:R-:W-:-:S03]  /*5e40*/  SHF.L.U32 R7, R157, 0x10, RZ ;  /* 0x000000109d077819 */ /* 0x000fc600000006ff */
[----:B------:R-:W3:Y:S01]  /*5e50*/  MUFU.RCP R156, R156 ;  /* 0x0000009c009c7308 */ /* 0x000ee20000001000 */
[----:B------:R-:W-:Y:S01]  /*5e60*/  FMUL.FTZ R167, R154, R167 ;  /* 0x000000a79aa77220 */ /* 0x000fe20000410000 */
[----:B------:R-:W-:Y:S01]  /*5e70*/  SHF.L.U32 R155, R6, 0x10, RZ ;  /* 0x00000010069b7819 */ /* 0x000fe200000006ff */
[----:B0-----:R-:W-:Y:S01]  /*5e80*/  FADD.FTZ R154, -R152, 1 ;  /* 0x3f800000989a7421 */ /* 0x001fe20000010100 */
[----:B-----5:R-:W-:Y:S02]  /*5e90*/  IMAD.U32 R6, R159, 0x10000, RZ ;  /* 0x000100009f067824 */ /* 0x020fe400078e00ff */
[----:B------:R-:W-:Y:S01]  /*5ea0*/  FMUL.FTZ R159, R158, R7 ;  /* 0x000000079e9f7220 */ /* 0x000fe20000410000 */
[----:B------:R-:W-:Y:S01]  /*5eb0*/  SHF.L.U32 R157, R0, 0x10, RZ ;  /* 0x00000010009d7819 */ /* 0x000fe200000006ff */
[----:B------:R-:W-:Y:S01]  /*5ec0*/  FFMA.FTZ R0, R27, R154, 1 ;  /* 0x3f8000001b007423 */ /* 0x000fe2000001009a */
[----:B--2---:R-:W-:Y:S01]  /*5ed0*/  SHF.L.U32 R154, R160, 0x10, RZ ;  /* 0x00000010a09a7819 */ /* 0x004fe200000006ff */
[----:B------:R-:W-:Y:S01]  /*5ee0*/  FMUL.FTZ R159, R152, R159 ;  /* 0x0000009f989f7220 */ /* 0x000fe20000410000 */
[----:B-1----:R-:W-:-:S03]  /*5ef0*/  FADD.FTZ R160, -R170, 1 ;  /* 0x3f800000aaa07421 */ /* 0x002fc60000010100 */
[----:B------:R-:W-:Y:S01]  /*5f00*/  FMUL.FTZ R0, R159, R0 ;  /* 0x000000009f007220 */ /* 0x000fe20000410000 */
[----:B------:R-:W-:Y:S01]  /*5f10*/  FMUL.FTZ R159, R157, R154 ;  /* 0x0000009a9d9f7220 */ /* 0x000fe20000410000 */
[----:B------:R-:W-:Y:S01]  /*5f20*/  FMUL.FTZ R169, R155, R6 ;  /* 0x000000069ba97220 */ /* 0x000fe20000410000 */
[----:B------:R-:W-:Y:S01]  /*5f30*/  F2FP.BF16.F32.PACK_AB R65, R66, R65 ;  /* 0x000000414241723e */ /* 0x000fe200000010ff */
[----:B------:R-:W-:Y:S01]  /*5f40*/  BAR.SYNC.DEFER_BLOCKING 0x0 ;  /* 0x0000000000007b1d */ /* 0x000fe20000010000 */
[----:B---3--:R-:W-:Y:S01]  /*5f50*/  FADD.FTZ R168, -R156, 1 ;  /* 0x3f8000009ca87421 */ /* 0x008fe20000010100 */
        /* <DEDUP_REMOVED lines=20> */
[----:B------:R0:W-:Y:S01]  /*60a0*/  STS.U16 [R104+0x6], R160 ;  /* 0x000006a068007388 */ /* 0x0001e20000000400 */
[----:B------:R-:W-:Y:S02]  /*60b0*/  F2FP.BF16.F32.PACK_AB R159, R159, R168 ;  /* 0x000000a89f9f723e */ /* 0x000fe400000010ff */
[----:B-1----:R-:W-:Y:S01]  /*60c0*/  PRMT R66, R2, 0x7610, R66 ;  /* 0x0000761002427816 */ /* 0x002fe20000000042 */
[----:B------:R-:W-:Y:S01]  /*60d0*/  STS.U16 [R103+0x8], R75 ;  /* 0x0000084b67007388 */ /* 0x000fe20000000400 */
[----:B------:R-:W-:Y:S02]  /*60e0*/  ISETP.NE.AND P5, PT, R144, RZ, PT ;  /* 0x000000ff9000720c */ /* 0x000fe40003fa5270 */
[----:B--2---:R-:W-:Y:S01]  /*60f0*/  PRMT R68, R2, 0x7632, R68 ;  /* 0x0000763202447816 */ /* 0x004fe20000000044 */
[----:B------:R-:W-:Y:S01]  /*6100*/  STS.U16 [R102+0xa], R161 ;  /* 0x00000aa166007388 */ /* 0x000fe20000000400 */
[----:B------:R-:W-:-:S03]  /*6110*/  PRMT R162, R159, 0x7610, R162 ;  /* 0x000076109fa27816 */ /* 0x000fc600000000a2 */
[----:B------:R-:W-:Y:S01]  /*6120*/  STS.U16 [R101+0xc], R163 ;  /* 0x00000ca365007388 */ /* 0x000fe20000000400 */
[----:B0-----:R-:W-:-:S03]  /*6130*/  PRMT R160, R0, 0x7632, R160 ;  /* 0x0000763200a07816 */ /* 0x001fc600000000a0 */
[----:B------:R-:W-:Y:S01]  /*6140*/  STS.U16 [R100+0xe], R65 ;  /* 0x00000e4164007388 */ /* 0x000fe20000000400 */
[----:B------:R-:W-:-:S03]  /*6150*/  PRMT R164, R159, 0x7632, R164 ;  /* 0x000076329fa47816 */ /* 0x000fc600000000a4 */
[----:B------:R-:W-:Y:S04]  /*6160*/  STS.U16 [R99+0x10], R165 ;  /* 0x000010a563007388 */ /* 0x000fe80000000400 */
[----:B------:R0:W-:Y:S01]  /*6170*/  STS.U16 [R98+0x12], R3 ;  /* 0x0000120362007388 */ /* 0x0001e20000000400 */
[----:B------:R-:W-:-:S03]  /*6180*/  IMAD.U32 R2, RZ, RZ, UR35 ;  /* 0x00000023ff027e24 */ /* 0x000fc6000f8e00ff */
[----:B------:R1:W-:Y:S04]  /*6190*/  STS.U16 [R97+0x14], R66 ;  /* 0x0000144261007388 */ /* 0x0003e80000000400 */
        /* <DEDUP_REMOVED lines=30> */
[----:B0-----:R-:W-:Y:S01]  /*6380*/  IADD3 R3, P0, PT, R142, UR8, RZ ;  /* 0x000000088e037c10 */ /* 0x001fe2000ff1e0ff */
[----:B------:R-:W0:Y:S03]  /*6390*/  LDCU.64 UR36, c[0x0][0x490] ;  /* 0x00009200ff2477ac */ /* 0x000e260008000a00 */
[----:B-1----:R-:W-:Y:S02]  /*63a0*/  IADD3.X R66, PT, PT, RZ, UR9, RZ, P0, !PT ;  /* 0x00000009ff427c10 */ /* 0x002fe400087fe4ff */
[----:B--2---:R-:W-:-:S04]  /*63b0*/  LEA R2, P1, R3, UR10, 0x1 ;  /* 0x0000000a03027c11 */ /* 0x004fc8000f8208ff */
[----:B------:R-:W-:Y:S02]  /*63c0*/  LEA.HI.X R3, R3, UR11, R66, 0x1, P1 ;  /* 0x0000000b03037c11 */ /* 0x000fe400088f0c42 */
[-C--:B---3--:R-:W-:Y:S02]  /*63d0*/  ISETP.GE.AND P0, PT, R142, R0.reuse, PT ;  /* 0x000000008e00720c */ /* 0x088fe40003f06270 */
[-C--:B------:R-:W-:Y:S02]  /*63e0*/  ISETP.GE.AND P4, PT, R139, R0.reuse, PT ;  /* 0x000000008b00720c */ /* 0x080fe40003f86270 */
[----:B------:R-:W-:-:S09]  /*63f0*/  ISETP.GE.AND P6, PT, R138, R0, PT ;  /* 0x000000008a00720c */ /* 0x000fd20003fc6270 */
[----:B------:R-:W-:Y:S01]  /*6400*/  @!P0 STG.E.U16 desc[UR32][R2.64], R65 ;  /* 0x0000004102008986 */ /* 0x000fe2000c101520 */
        /* <DEDUP_REMOVED lines=63> */
[----:B--2---:R-:W-:Y:S06]  /*6800*/  BRA.U !UP0, `(.L_x_4419) ;  /* 0x0000000508c47547 */ /* 0x004fec000b800000 */
        /* <DEDUP_REMOVED lines=28> */
[----:B------:R-:W-:Y:S01]  /*69d0*/  STS.U16 [R106+0x2], R53 ;  /* 0x000002356a007388 */ /* 0x000fe20000000400 */
[----:B------:R-:W-:-:S02]  /*69e0*/  PRMT R50, R17, 0x7632, R50 ;  /* 0x0000763211327816 */ /* 0x000fc40000000032 */
[----:B------:R-:W-:Y:S01]  /*69f0*/  F2FP.BF16.F32.PACK_AB R7, R7, R26 ;  /* 0x0000001a0707723e */ /* 0x000fe200000010ff */
[----:B------:R-:W-:Y:S01]  /*6a00*/  STS.U16 [R105+0x4], R13 ;  /* 0x0000040d69007388 */ /* 0x000fe20000000400 */
[----:B------:R-:W-:Y:S02]  /*6a10*/  PRMT R49, R11, 0x7632, R49 ;  /* 0x000076320b317816 */ /* 0x000fe40000000031 */
[----:B------:R-:W-:Y:S01]  /*6a20*/  PRMT R3, R8, 0x7610, R3 ;  /* 0x0000761008037816 */ /* 0x000fe20000000003 */
[----:B------:R-:W-:Y:S01]  /*6a30*/  STS.U16 [R104+0x6], R52 ;  /* 0x0000063468007388 */ /* 0x000fe20000000400 */
[----:B------:R-:W-:Y:S02]  /*6a40*/  F2FP.BF16.F32.PACK_AB R6, R37, R6 ;  /* 0x000000062506723e */ /* 0x000fe400000010ff */
[C---:B0-----:R-:W-:Y:S01]  /*6a50*/  PRMT R4, R7.reuse, 0x7610, R4 ;  /* 0x0000761007047816 */ /* 0x041fe20000000004 */
[----:B------:R-:W-:Y:S01]  /*6a60*/  STS.U16 [R103+0x8], R15 ;  /* 0x0000080f67007388 */ /* 0x000fe20000000400 */
[----:B------:R-:W-:-:S02]  /*6a70*/  PRMT R47, R7, 0x7632, R47 ;  /* 0x00007632072f7816 */ /* 0x000fc4000000002f */
[----:B------:R-:W-:Y:S01]  /*6a80*/  PRMT R10, R6, 0x7632, R10 ;  /* 0x00007632060a7816 */ /* 0x000fe2000000000a */
[----:B------:R0:W-:Y:S01]  /*6a90*/  STS.U16 [R102+0xa], R2 ;  /* 0x00000a0266007388 */ /* 0x0001e20000000400 */
[----:B-1----:R-:W-:-:S03]  /*6aa0*/  UIMAD.WIDE.U32 UR6, UR34, UR8, UR6 ;  /* 0x00000008220672a5 */ /* 0x002fc6000f8e0006 */
[----:B------:R-:W-:Y:S01]  /*6ab0*/  STS.U16 [R101+0xc], R17 ;  /* 0x00000c1165007388 */ /* 0x000fe20000000400 */
[----:B------:R-:W-:-:S03]  /*6ac0*/  UIMAD UR7, UR34, UR9, UR7 ;  /* 0x00000009220772a4 */ /* 0x000fc6000f8e0207 */
[----:B------:R-:W-:Y:S01]  /*6ad0*/  STS.U16 [R100+0xe], R50 ;  /* 0x00000e3264007388 */ /* 0x000fe20000000400 */
[----:B------:R-:W-:Y:S01]  /*6ae0*/  UIMAD.WIDE.U32 UR6, UR12, UR10, UR6 ;  /* 0x0000000a0c0672a5 */ /* 0x000fe2000f8e0006 */
[----:B0-----:R-:W-:Y:S01]  /*6af0*/  PRMT R2, R8, 0x7632, R2 ;  /* 0x0000763208027816 */ /* 0x001fe20000000002 */
[----:B------:R-:W-:Y:S01]  /*6b00*/  IMAD.U32 R8, RZ, RZ, UR35 ;  /* 0x00000023ff087e24 */ /* 0x000fe2000f8e00ff */
[----:B------:R-:W-:Y:S01]  /*6b10*/  STS.U16 [R99+0x10], R11 ;  /* 0x0000100b63007388 */ /* 0x000fe20000000400 */
[----:B------:R-:W-:-:S03]  /*6b20*/  UIMAD UR11, UR12, UR11, UR7 ;  /* 0x0000000b0c0b72a4 */ /* 0x000fc6000f8e0207 */
[----:B------:R-:W-:Y:S04]  /*6b30*/  STS.U16 [R98+0x12], R49 ;  /* 0x0000123162007388 */ /* 0x000fe80000000400 */
[----:B------:R0:W-:Y:S04]  /*6b40*/  STS.U16 [R97+0x14], R3 ;  /* 0x0000140361007388 */ /* 0x0001e80000000400 */
[----:B------:R1:W-:Y:S04]  /*6b50*/  STS.U16 [R96+0x16], R2 ;  /* 0x0000160260007388 */ /* 0x0003e80000000400 */
[----:B------:R-:W-:Y:S01]  /*6b60*/  STS.U16 [R95+0x18], R4 ;  /* 0x000018045f007388 */ /* 0x000fe20000000400 */
[----:B0-----:R-:W-:-:S03]  /*6b70*/  IADD3 R3, P0, PT, R142, UR6, RZ ;  /* 0x000000068e037c10 */ /* 0x001fc6000ff1e0ff */
[----:B------:R-:W-:Y:S01]  /*6b80*/  STS.U16 [R94+0x1a], R47 ;  /* 0x00001a2f5e007388 */ /* 0x000fe20000000400 */
[----:B-1----:R-:W-:-:S03]  /*6b90*/  LEA R2, P4, R3, UR36, 0x1 ;  /* 0x0000002403027c11 */ /* 0x002fc6000f8808ff */
[----:B------:R0:W-:Y:S04]  /*6ba0*/  STS.U16 [R93+0x1c], R6 ;  /* 0x00001c065d007388 */ /* 0x0001e80000000400 */
[----:B------:R-:W-:Y:S01]  /*6bb0*/  STS.U16 [R91+0x1e], R10 ;  /* 0x00001e0a5b007388 */ /* 0x000fe20000000400 */
[----:B------:R-:W-:-:S03]  /*6bc0*/  NOP ;  /* 0x0000000000007918 */ /* 0x000fc60000000000 */
[----:B------:R-:W-:Y:S01]  /*6bd0*/  LDS.U16 R5, [R123] ;  /* 0x000000007b057984 */ /* 0x000fe20000000400 */
[----:B0-----:R-:W-:-:S03]  /*6be0*/  IADD3.X R6, PT, PT, RZ, UR11, RZ, P0, !PT ;  /* 0x0000000bff067c10 */ /* 0x001fc600087fe4ff */
        /* <DEDUP_REMOVED lines=51> */
.L_x_4419:
[----:B------:R-:W-:Y:S02]  /*6f20*/  IMAD.U32 R57, R57, 0x10000, RZ ;  /* 0x0001000039397824 */ /* 0x000fe400078e00ff */
[----:B------:R-:W-:Y:S01]  /*6f30*/  FFMA.FTZ R143, R0, R77, R143 ;  /* 0x0000004d008f7223 */ /* 0x000fe2000001008f */
[----:B------:R-:W-:Y:S01]  /*6f40*/  IMAD.U32 R54, R54, 0x10000, RZ ;  /* 0x0001000036367824 */ /* 0x000fe200078e00ff */
[----:B------:R-:W-:Y:S01]  /*6f50*/  SHF.L.U32 R51, R51, 0x10, RZ ;  /* 0x0000001033337819 */ /* 0x000fe200000006ff */
[----:B------:R-:W-:Y:S02]  /*6f60*/  IMAD.U32 R39, R39, 0x10000, RZ ;  /* 0x0001000027277824 */ /* 0x000fe400078e00ff */
[----:B0-----:R-:W-:Y:S01]  /*6f70*/  FFMA.FTZ R2, R72, R57, R143 ;  /* 0x0000003948027223 */ /* 0x001fe2000001008f */
[----:B------:R-:W-:Y:S01]  /*6f80*/  SHF.L.U32 R48, R48, 0x10, RZ ;  /* 0x0000001030307819 */ /* 0x000fe200000006ff */
[----:B------:R-:W-:Y:S01]  /*6f90*/  IMAD.U32 R36, R36, 0x10000, RZ ;  /* 0x0001000024247824 */ /* 0x000fe200078e00ff */
[----:B------:R-:W-:Y:S01]  /*6fa0*/  SHF.L.U32 R45, R45, 0x10, RZ ;  /* 0x000000102d2d7819 */ /* 0x000fe200000006ff */
[----:B------:R-:W-:Y:S01]  /*6fb0*/  FFMA.FTZ R3, R75, R54, R2 ;  /* 0x000000364b037223 */ /* 0x000fe20000010002 */
[----:B------:R-:W-:Y:S01]  /*6fc0*/  SHF.L.U32 R42, R42, 0x10, RZ ;  /* 0x000000102a2a7819 */ /* 0x000fe200000006ff */
[----:B------:R-:W0:Y:S01]  /*6fd0*/  LDCU UR6, c[0x0][0x38c] ;  /* 0x00007180ff0677ac */ /* 0x000e220008000800 */
[----:B------:R-:W-:Y:S01]  /*6fe0*/  SHF.L.U32 R34, R34, 0x10, RZ ;  /* 0x0000001022227819 */ /* 0x000fe200000006ff */
[----:B------:R-:W-:Y:S01]  /*6ff0*/  FFMA.FTZ R2, R70, R51, R3 ;  /* 0x0000003346027223 */ /* 0x000fe20000010003 */
[----:B------:R-:W-:Y:S01]  /*7000*/  IMAD.U32 R33, R33, 0x10000, RZ ;  /* 0x0001000021217824 */ /* 0x000fe200078e00ff */
[----:B------:R-:W-:Y:S01]  /*7010*/  SHF.L.U32 R32, R32, 0x10, RZ ;  /* 0x0000001020207819 */ /* 0x000fe200000006ff */
[----:B------:R-:W-:-:S02]  /*7020*/  IMAD.U32 R30, R30, 0x10000, RZ ;  /* 0x000100001e1e7824 */ /* 0x000fc400078e00ff */
[----:B------:R-:W-:Y:S01]  /*7030*/  FFMA.FTZ R3, R73, R48, R2 ;  /* 0x0000003049037223 */ /* 0x000fe20000010002 */
[----:B------:R-:W-:Y:S01]  /*7040*/  SHF.L.U32 R31, R31, 0x10, RZ ;  /* 0x000000101f1f7819 */ /* 0x000fe200000006ff */
[----:B------:R-:W-:Y:S01]  /*7050*/  HFMA2 R58, -RZ, RZ, 0, 0 ;  /* 0x00000000ff3a7431 */ /* 0x000fe200000001ff */
[----:B------:R-:W-:Y:S01]  /*7060*/  SHF.L.U32 R29, R29, 0x10, RZ ;  /* 0x000000101d1d7819 */ /* 0x000fe200000006ff */
[----:B------:R-:W-:Y:S01]  /*7070*/  FFMA.FTZ R2, R68, R45, R3 ;  /* 0x0000002d44027223 */ /* 0x000fe20000010003 */
[----:B------:R-:W-:Y:S01]  /*7080*/  SHF.L.U32 R28, R28, 0x10, RZ ;  /* 0x000000101c1c7819 */ /* 0x000fe200000006ff */
[----:B------:R-:W-:Y:S01]  /*7090*/  HFMA2 R56, -RZ, RZ, 0, 0 ;  /* 0x00000000ff387431 */ /* 0x000fe200000001ff */
[----:B------:R-:W-:Y:S01]  /*70a0*/  PRMT R59, RZ, 0x7610, R59 ;  /* 0x00007610ff3b7816 */ /* 0x000fe2000000003b */
[----:B------:R-:W-:Y:S01]  /*70b0*/  FFMA.FTZ R3, R71, R42, R2 ;  /* 0x0000002a47037223 */ /* 0x000fe20000010002 */
[----:B------:R-:W-:Y:S01]  /*70c0*/  HFMA2 R44, -RZ, RZ, 0, 0 ;  /* 0x00000000ff2c7431 */ /* 0x000fe200000001ff */
[----:B------:R-:W-:Y:S01]  /*70d0*/  MOV R55, RZ ;  /* 0x000000ff00377202 */ /* 0x000fe20000000f00 */
[----:B------:R-:W-:-:S02]  /*70e0*/  HFMA2 R38, -RZ, RZ, 0, 0 ;  /* 0x00000000ff267431 */ /* 0x000fc400000001ff */
[----:B------:R-:W-:Y:S01]  /*70f0*/  FFMA.FTZ R2, R66, R39, R3 ;  /* 0x0000002742027223 */ /* 0x000fe20000010003 */
[----:B0-----:R-:W-:Y:S01]  /*7100*/  UISETP.GE.AND UP0, UPT, UR6, 0x1, UPT ;  /* 0x000000010600788c */ /* 0x001fe2000bf06270 */
[----:B------:R-:W-:Y:S02]  /*7110*/  CS2R R52, SRZ ;  /* 0x0000000000347805 */ /* 0x000fe4000001ff00 */
[----:B------:R-:W-:Y:S01]  /*7120*/  MOV R49, RZ ;  /* 0x000000ff00317202 */ /* 0x000fe20000000f00 */
[----:B------:R-:W-:Y:S01]  /*7130*/  FFMA.FTZ R2, R69, R36, R2 ;  /* 0x0000002445027223 */ /* 0x000fe20000010002 */
[----:B------:R-:W-:Y:S01]  /*7140*/  IMAD.MOV.U32 R50, RZ, RZ, RZ ;  /* 0x000000ffff327224 */ /* 0x000fe200078e00ff */
[----:B------:R-:W-:Y:S01]  /*7150*/  CS2R R46, SRZ ;  /* 0x00000000002e7805 */ /* 0x000fe2000001ff00 */
[----:B------:R-:W-:Y:S02]  /*7160*/  IMAD.MOV.U32 R43, RZ, RZ, RZ ;  /* 0x000000ffff2b7224 */ /* 0x000fe400078e00ff */
[----:B------:R-:W-:Y:S01]  /*7170*/  FFMA.FTZ R3, R67, R34, R2 ;  /* 0x0000002243037223 */ /* 0x000fe20000010002 */
[----:B------:R-:W-:-:S02]  /*7180*/  CS2R R40, SRZ ;  /* 0x0000000000287805 */ /* 0x000fc4000001ff00 */
[----:B------:R-:W-:Y:S01]  /*7190*/  MOV R37, RZ ;  /* 0x000000ff00257202 */ /* 0x000fe20000000f00 */
[----:B------:R-:W-:Y:S01]  /*71a0*/  FMUL.FTZ R27, R0, R147 ;  /* 0x00000093001b7220 */ /* 0x000fe20000410000 */
[----:B------:R-:W-:Y:S01]  /*71b0*/  FFMA.FTZ R2, R64, R33, R3 ;  /* 0x0000002140027223 */ /* 0x000fe20000010003 */
[----:B------:R-:W-:Y:S01]  /*71c0*/  MOV R35, RZ ;  /* 0x000000ff00237202 */ /* 0x000fe20000000f00 */
        /* <DEDUP_REMOVED lines=27> */
[----:B------:R-:W-:Y:S01]  /*7380*/  IMAD.MOV.U32 R58, RZ, RZ, RZ ;  /* 0x000000ffff3a7224 */ /* 0x000fe200078e00ff */
        /* <DEDUP_REMOVED lines=18> */
.L_x_4465:
[----:B01----:R-:W-:Y:S01]  /*74b0*/  HFMA2 R3, -RZ, RZ, 0, 0 ;  /* 0x00000000ff037431 */ /* 0x003fe200000001ff */
[----:B0-----:R-:W-:Y:S01]  /*74c0*/  MOV R5, UR44 ;  /* 0x0000002c00057c02 */ /* 0x001fe20008000f00 */
[----:B------:R-:W-:Y:S01]  /*74d0*/  IMAD.MOV.U32 R2, RZ, RZ, R142 ;  /* 0x000000ffff027224 */ /* 0x000fe200078e008e */
[----:B------:R-:W-:Y:S02]  /*74e0*/  MOV R7, UR45 ;  /* 0x0000002d00077c02 */ /* 0x000fe40008000f00 */
[----:B------:R-:W-:Y:S02]  /*74f0*/  LOP3.LUT P6, RZ, R199, 0x4, RZ, 0xc0, !PT ;  /* 0x00000004c7ff7812 */ /* 0x000fe400078cc0ff */
[----:B------:R-:W-:Y:S02]  /*7500*/  ISETP.GE.AND P2, PT, R138, UR35, PT ;  /* 0x000000238a007c0c */ /* 0x000fe4000bf46270 */
[----:B------:R-:W-:Y:S01]  /*7510*/  ISETP.GE.AND P0, PT, R139, UR35, PT ;  /* 0x000000238b007c0c */ /* 0x000fe2000bf06270 */
[----:B------:R-:W-:Y:S01]  /*7520*/  IMAD.WIDE.U32 R2, R5, UR6, R2 ;  /* 0x0000000605027c25 */ /* 0x000fe2000f8e0002 */
[----:B------:R-:W-:-:S02]  /*7530*/  ISETP.GE.AND P4, PT, R136, UR35, PT ;  /* 0x0000002388007c0c */ /* 0x000fc4000bf86270 */
[----:B------:R-:W-:Y:S01]  /*7540*/  ISETP.GE.AND P5, PT, R135, UR35, PT ;  /* 0x0000002387007c0c */ /* 0x000fe2000bfa6270 */
[----:B------:R-:W-:Y:S01]  /*7550*/  IMAD R3, R7, UR6, R3 ;  /* 0x0000000607037c24 */ /* 0x000fe2000f8e0203 */
[----:B------:R-:W-:-:S04]  /*7560*/  LEA R4, P3, R2, UR25, 0x1 ;  /* 0x0000001902047c11 */ /* 0x000fc8000f8608ff */
[----:B------:R-:W-:Y:S02]  /*7570*/  LEA.HI.X R5, R2, UR24, R3, 0x1, P3 ;  /* 0x0000001802057c11 */ /* 0x000fe400098f0c03 */
[----:B------:R-:W-:-:S03]  /*7580*/  ISETP.GE.AND P3, PT, R137, UR35, PT ;  /* 0x0000002389007c0c */ /* 0x000fc6000bf66270 */
[----:B------:R-:W5:Y:S04]  /*7590*/  @!P6 LDG.E.U16 R10, desc[UR32][R4.64] ;  /* 0x00000020040ae981 */ /* 0x000f68000c1e1500 */
[----:B------:R-:W2:Y:S04]  /*75a0*/  @!P2 LDG.E.U16 R2, desc[UR32][R4.64+0x80] ;  /* 0x000080200402a981 */ /* 0x000ea8000c1e1500 */
[----:B------:R-:W3:Y:S04]  /*75b0*/  @!P0 LDG.E.U16 R3, desc[UR32][R4.64+0x40] ;  /* 0x0000402004038981 */ /* 0x000ee8000c1e1500 */
[----:B----4-:R-:W4:Y:S04]  /*75c0*/  @!P3 LDG.E.U16 R7, desc[UR32][R4.64+0xc0] ;  /* 0x0000c0200407b981 */ /* 0x010f28000c1e1500 */
[----:B------:R-:W4:Y:S04]  /*75d0*/  @!P4 LDG.E.U16 R11, desc[UR32][R4.64+0x100] ;  /* 0x00010020040bc981 */ /* 0x000f28000c1e1500 */
[----:B------:R-:W4:Y:S01]  /*75e0*/  @!P5 LDG.E.U16 R149, desc[UR32][R4.64+0x140] ;  /* 0x000140200495d981 */ /* 0x000f22000c1e1500 */
[----:B------:R-:W-:Y:S01]  /*75f0*/  MOV R6, RZ ;  /* 0x000000ff00067202 */ /* 0x000fe20000000f00 */
[----:B------:R-:W-:Y:S01]  /*7600*/  HFMA2 R150, -RZ, RZ, 0, 0 ;  /* 0x00000000ff967431 */ /* 0x000fe200000001ff */
[----:B-----5:R-:W-:Y:S01]  /*7610*/  @!P6 PRMT R6, R10, 0x5410, RZ ;  /* 0x000054100a06e816 */ /* 0x020fe200000000ff */
[----:B------:R-:W-:Y:S01]  /*7620*/  IMAD.MOV.U32 R10, RZ, RZ, RZ ;  /* 0x000000ffff0a7224 */ /* 0x000fe200078e00ff */
[----:B--2---:R-:W-:-:S02]  /*7630*/  @!P2 PRMT R10, R2, 0x5410, RZ ;  /* 0x00005410020aa816 */ /* 0x004fc400000000ff */
[----:B---3--:R-:W-:Y:S02]  /*7640*/  @!P0 PRMT R6, R6, 0x5410, R3 ;  /* 0x0000541006068816 */ /* 0x008fe40000000003 */
[----:B------:R-:W-:Y:S02]  /*7650*/  ISETP.GE.AND P0, PT, R134, UR35, PT ;  /* 0x0000002386007c0c */ /* 0x000fe4000bf06270 */
[----:B----4-:R-:W-:Y:S02]  /*7660*/  @!P3 PRMT R10, R10, 0x5410, R7 ;  /* 0x000054100a0ab816 */ /* 0x010fe40000000007 */
[----:B------:R-:W-:Y:S02]  /*7670*/  ISETP.GE.AND P3, PT, R132, UR35, PT ;  /* 0x0000002384007c0c */ /* 0x000fe4000bf66270 */
[----:B------:R-:W-:Y:S02]  /*7680*/  ISETP.GE.AND P2, PT, R133, UR35, PT ;  /* 0x0000002385007c0c */ /* 0x000fe4000bf46270 */
[----:B------:R-:W-:-:S02]  /*7690*/  @!P4 PRMT R150, R11, 0x5410, RZ ;  /* 0x000054100b96c816 */ /* 0x000fc400000000ff */
[----:B------:R-:W-:Y:S02]  /*76a0*/  ISETP.GE.AND P4, PT, R131, UR35, PT ;  /* 0x0000002383007c0c */ /* 0x000fe4000bf86270 */
[----:B------:R-:W-:Y:S01]  /*76b0*/  @!P5 PRMT R150, R150, 0x5410, R149 ;  /* 0x000054109696d816 */ /* 0x000fe20000000095 */
[----:B------:R-:W2:Y:S01]  /*76c0*/  @!P0 LDG.E.U16 R148, desc[UR32][R4.64+0x180] ;  /* 0x0001802004948981 */ /* 0x000ea2000c1e1500 */
[----:B------:R-:W-:-:S03]  /*76d0*/  ISETP.GE.AND P5, PT, R130, UR35, PT ;  /* 0x0000002382007c0c */ /* 0x000fc6000bfa6270 */
        /* <DEDUP_REMOVED lines=9> */
[----:B----4-:R-:W-:Y:S02]  /*7770*/  @!P2 PRMT R152, R152, 0x5410, R3 ;  /* 0x000054109898a816 */ /* 0x010fe40000000003 */
[----:B------:R-:W-:Y:S02]  /*7780*/  ISETP.GE.AND P2, PT, R128, UR35, PT ;  /* 0x0000002380007c0c */ /* 0x000fe4000bf46270 */
[----:B-----5:R-:W-:Y:S02]  /*7790*/  @!P4 PRMT R154, R154, 0x5410, R7 ;  /* 0x000054109a9ac816 */ /* 0x020fe40000000007 */
[----:B------:R-:W-:-:S02]  /*77a0*/  ISETP.GE.AND P0, PT, R129, UR35, PT ;  /* 0x0000002381007c0c */ /* 0x000fc4000bf06270 */
        /* <DEDUP_REMOVED lines=15> */
[----:B------:R-:W-:-:S04]  /*78a0*/  MOV R2, UR30 ;  /* 0x0000001e00027c02 */ /* 0x000fc80008000f00 */
[----:B------:R-:W-:-:S05]  /*78b0*/  IMAD.U32 R3, RZ, RZ, UR8 ;  /* 0x00000008ff037e24 */ /* 0x000fca000f8e00ff */
[----:B------:R1:W5:Y:S01]  /*78c0*/  LDG.E R148, desc[UR32][R2.64] ;  /* 0x0000002002947981 */ /* 0x000362000c1e1900 */
[----:B0-----:R-:W-:Y:S01]  /*78d0*/  HFMA2 R4, -RZ, RZ, 0, 0 ;  /* 0x00000000ff047431 */ /* 0x001fe200000001ff */
[----:B------:R-:W-:Y:S01]  /*78e0*/  UMOV UR8, UR16 ;  /* 0x0000001000087c82 */ /* 0x000fe20008000000 */
[----:B------:R-:W-:Y:S01]  /*78f0*/  UMOV UR9, UR21 ;  /* 0x0000001500097c82 */ /* 0x000fe20008000000 */
[----:B------:R-:W-:Y:S01]  /*7900*/  PRMT R5, R10, 0x7632, R5 ;  /* 0x000076320a057816 */ /* 0x000fe20000000005 */
[----:B------:R-:W-:Y:S01]  /*7910*/  UIMAD.WIDE.U32 UR8, UR6, UR40, UR8 ;  /* 0x00000028060872a5 */ /* 0x000fe2000f8e0008 */
[----:B------:R0:W-:Y:S01]  /*7920*/  STS.U16 [R123], R6 ;  /* 0x000000067b007388 */ /* 0x0001e20000000400 */
[----:B-1----:R-:W-:Y:S02]  /*7930*/  PRMT R3, R6, 0x7632, R3 ;  /* 0x0000763206037816 */ /* 0x002fe40000000003 */
[----:B------:R-:W-:Y:S01]  /*7940*/  PRMT R155, R150, 0x7632, R155 ;  /* 0x00007632969b7816 */ /* 0x000fe2000000009b */
[----:B------:R-:W-:Y:S01]  /*7950*/  UIMAD UR9, UR6, UR41, UR9 ;  /* 0x00000029060972a4 */ /* 0x000fe2000f8e0209 */
[----:B------:R-:W-:Y:S01]  /*7960*/  PRMT R157, R152, 0x7632, R157 ;  /* 0x00007632989d7816 */ /* 0x000fe2000000009d */
[----:B------:R1:W-:Y:S01]  /*7970*/  STS.U16 [R122+0x40], R3 ;  /* 0x000040037a007388 */ /* 0x0003e20000000400 */
[----:B0-----:R-:W-:Y:S01]  /*7980*/  MOV R6, RZ ;  /* 0x000000ff00067202 */ /* 0x001fe20000000f00 */
[----:B------:R-:W-:-:S02]  /*7990*/  ULEA UR30, UP0, UR8, UR42, 0x2 ;  /* 0x0000002a081e7291 */ /* 0x000fc4000f8010ff */
[----:B------:R-:W-:Y:S01]  /*79a0*/  STS.U16 [R121+0x80], R10 ;  /* 0x0000800a79007388 */ /* 0x000fe20000000400 */
[----:B------:R-:W-:-:S03]  /*79b0*/  PRMT R158, R154, 0x7632, R158 ;  /* 0x000076329a9e7816 */ /* 0x000fc6000000009e */
[----:B------:R-:W-:Y:S01]  /*79c0*/  STS.U16 [R120+0xc0], R5 ;  /* 0x0000c00578007388 */ /* 0x000fe20000000400 */
[----:B------:R-:W-:-:S03]  /*79d0*/  ULEA.HI.X UR8, UR8, UR43, UR9, 0x2, UP0 ;  /* 0x0000002b08087291 */ /* 0x000fc600080f1409 */
[----:B------:R-:W-:Y:S04]  /*79e0*/  STS.U16 [R119+0x100], R150 ;  /* 0x0001009677007388 */ /* 0x000fe80000000400 */
[----:B------:R-:W-:Y:S04]  /*79f0*/  STS.U16 [R118+0x140], R155 ;  /* 0x0001409b76007388 */ /* 0x000fe80000000400 */
[----:B------:R-:W-:Y:S04]  /*7a00*/  STS.U16 [R117+0x180], R152 ;  /* 0x0001809875007388 */ /* 0x000fe80000000400 */
[----:B------:R-:W-:Y:S01]  /*7a10*/  STS.U16 [R116+0x1c0], R157 ;  /* 0x0001c09d74007388 */ /* 0x000fe20000000400 */
[----:B------:R-:W-:-:S03]  /*7a20*/  IMAD.U32 R2, RZ, RZ, UR30 ;  /* 0x0000001eff027e24 */ /* 0x000fc6000f8e00ff */
[----:B------:R-:W-:Y:S04]  /*7a30*/  STS.U16 [R115+0x200], R154 ;  /* 0x0002009a73007388 */ /* 0x000fe80000000400 */
[----:B------:R-:W-:Y:S01]  /*7a40*/  STS.U16 [R114+0x240], R158 ;  /* 0x0002409e72007388 */ /* 0x000fe20000000400 */
[----:B--2---:R-:W-:Y:S02]  /*7a50*/  @!P2 PRMT R4, R11, 0x5410, RZ ;  /* 0x000054100b04a816 */ /* 0x004fe400000000ff */
[----:B---3--:R-:W-:Y:S02]  /*7a60*/  @!P0 PRMT R156, R156, 0x5410, R7 ;  /* 0x000054109c9c8816 */ /* 0x008fe40000000007 */
[----:B----4-:R-:W-:Y:S02]  /*7a70*/  @!P4 PRMT R6, R151, 0x5410, RZ ;  /* 0x000054109706c816 */ /* 0x010fe400000000ff */
[----:B-1----:R-:W-:-:S02]  /*7a80*/  PRMT R3, R156, 0x7632, R3 ;  /* 0x000076329c037816 */ /* 0x002fc40000000003 */
        /* <DEDUP_REMOVED lines=13> */
[----:B------:R-:W1:Y:S03]  /*7b60*/  S2UR UR8, SR_CgaCtaId ;  /* 0x00000000000879c3 */ /* 0x000e660000008800 */
[----:B------:R-:W3:Y:S04]  /*7b70*/  LDS.U16 R150, [R107] ;  /* 0x000000006b967984 */ /* 0x000ee80000000400 */
[----:B------:R-:W4:Y:S04]  /*7b80*/  LDS.U16 R149, [R106+0x2] ;  /* 0x000002006a957984 */ /* 0x000f280000000400 */
        /* <DEDUP_REMOVED lines=13> */
[----:B------:R-:W5:Y:S01]  /*7c60*/  LDS.U16 R151, [R91+0x1e] ;  /* 0x00001e005b977984 */ /* 0x000f620000000400 */
[----:B------:R-:W-:-:S04]  /*7c70*/  FMUL.FTZ R5, R148, 1.4426950216293334961 ;  /* 0x3fb8aa3b94057820 */ /* 0x000fc80000410000 */
[C---:B------:R-:W-:Y:S01]  /*7c80*/  FMUL.FTZ R10, R5.reuse, R92 ;  /* 0x0000005c050a7220 */ /* 0x040fe20000410000 */
[----:B------:R-:W-:Y:S01]  /*7c90*/  ULEA UR9, UR7, UR6, 0x8 ;  /* 0x0000000607097291 */ /* 0x000fe2000f8e40ff */
[C---:B------:R-:W-:Y:S01]  /*7ca0*/  FMUL.FTZ R169, R5.reuse, R90 ;  /* 0x0000005a05a97220 */ /* 0x040fe20000410000 */
[----:B------:R-:W-:-:S03]  /*7cb0*/  FMUL.FTZ R170, R5, R89 ;  /* 0x0000005905aa7220 */ /* 0x000fc60000410000 */
        /* <DEDUP_REMOVED lines=16> */
[C---:B0-----:R-:W-:Y:S01]  /*7dc0*/  IADD3 R3, PT, PT, R144.reuse, 0x200, RZ ;  /* 0x0000020090037810 */ /* 0x041fe20007ffe0ff */
        /* <DEDUP_REMOVED lines=64> */
.L_x_4422:
[----:B------:R-:W-:-:S06]  /*81d0*/  LEA R197, R144, UR30, 0x2 ;  /* 0x0000001e90c57c11 */ /* 0x000fcc000f8e10ff */
[----:B------:R-:W0:Y:S02]  /*81e0*/  LDS R197, [R197+0x2514] ;  /* 0x00251400c5c57984 */ /* 0x000e240000000800 */
.L_x_4423:
[----:B------:R-:W-:Y:S05]  /*81f0*/  BSYNC.RECONVERGENT B0 ;  /* 0x0000000000007941 */ /* 0x000fea0003800200 */
.L_x_4421:
[----:B------:R-:W2:Y:S01]  /*8200*/  @P1 LDC R3, c[0x0][0x38c] ;  /* 0x0000e300ff031b82 */ /* 0x000ea20000000800 */
[----:B------:R-:W-:Y:S01]  /*8210*/  MOV R2, UR18 ;  /* 0x0000001200027c02 */ /* 0x000fe20008000f00 */
[----:B------:R-:W-:-:S04]  /*8220*/  HFMA2 R5, -RZ, RZ, 0, 4.76837158203125e-07 ;  /* 0x00000008ff057431 */ /* 0x000fc800000001ff */
        /* <DEDUP_REMOVED lines=8> */
[----:B--2---:R-:W-:Y:S01]  /*82b0*/  @P1 IMAD R4, R2, R3, UR6 ;  /* 0x0000000602041e24 */ /* 0x004fe2000f8e0203 */
[----:B------:R-:W-:Y:S01]  /*82c0*/  MOV R2, 0x3f800000 ;  /* 0x3f80000000027802 */ /* 0x000fe20000000f00 */
[----:B------:R-:W-:-:S02]  /*82d0*/  IMAD.MOV.U32 R3, RZ, RZ, RZ ;  /* 0x000000ffff037224 */ /* 0x000fc400078e00ff */
[----:B------:R-:W-:-:S04]  /*82e0*/  @P1 IMAD.WIDE R4, R4, R5, UR4 ;  /* 0x0000000404041e25 */ /* 0x000fc8000f8e0205 */
        /* <DEDUP_REMOVED lines=53> */
[----:B------:R-:W-:-:S04]  /*8640*/  FMUL.FTZ R5, R211, R4 ;  /* 0x00000004d3057220 */ /* 0x000fc80000410000 */
[----:B------:R-:W-:Y:S01]  /*8650*/  FMUL.FTZ R4, R210, R5 ;  /* 0x00000005d2047220 */ /* 0x000fe20000410000 */
[----:B------:R-:W-:-:S03]  /*8660*/  @P2 LOP3.LUT R199, R199, 0x2, RZ, 0xfc, !PT ;  /* 0x00000002c7c72812 */ /* 0x000fc600078efcff */
        /* <DEDUP_REMOVED lines=41> */
.L_x_4483:
[----:B------:R-:W-:Y:S01]  /*8900*/  ISETP.GE.AND P2, PT, R124, 0x10, PT ;  /* 0x000000107c00780c */ /* 0x000fe20003f46270 */
[----:B----4-:R-:W-:Y:S01]  /*8910*/  FFMA.FTZ R4, R214, R4, R5 ;  /* 0x00000004d6047223 */ /* 0x010fe20000010005 */
[----:B------:R-:W-:-:S04]  /*8920*/  UMOV UR8, 0xffffffff ;  /* 0xffffffff00087882 */ /* 0x000fc80000000000 */
[----:B------:R-:W-:-:S07]  /*8930*/  FSEL R220, R5, R4, !P2 ;  /* 0x0000000405dc7208 */ /* 0x000fce0005000000 */
[----:B--23--:R-:W-:Y:S01]  /*8940*/  @P2 FMUL.FTZ R214, R214, R225 ;  /* 0x000000e1d6d62220 */ /* 0x00cfe20000410000 */
[----:B------:R-:W-:Y:S06]  /*8950*/  BRA.DIV UR8, `(.L_x_4426) ;  /* 0x0000004a08e87947 */ /* 0x000fec000b800000 */
.L_x_4486:
[----:B------:R-:W-:-:S03]  /*8960*/  UMOV UR8, 0xffffffff ;  /* 0xffffffff00087882 */ /* 0x000fc60000000000 */
[----:B------:R-:W-:Y:S05]  /*8970*/  BRA.DIV UR8, `(.L_x_4427) ;  /* 0x0000004e08087947 */ /* 0x000fea000b800000 */
.L_x_4489:
[----:B------:R-:W-:-:S03]  /*8980*/  UMOV UR8, 0xffffffff ;  /* 0xffffffff00087882 */ /* 0x000fc60000000000 */
[----:B------:R-:W-:Y:S05]  /*8990*/  BRA.DIV UR8, `(.L_x_4428) ;  /* 0x0000004e08287947 */ /* 0x000fea000b800000 */
[----:B------:R-:W2:Y:S04]  /*89a0*/  SHFL.UP PT, R214, R214, 0x1, RZ ;  /* 0x04200000d6d67989 */ /* 0x000ea800000e00ff */
[----:B------:R3:W4:Y:S04]  /*89b0*/  SHFL.UP PT, R225, R220, 0x1, RZ ;  /* 0x04200000dce17989 */ /* 0x00072800000e00ff */
[----:B-----5:R3:W0:Y:S04]  /*89c0*/  SHFL.IDX PT, R4, R2, RZ, 0x1f ;  /* 0x00001fff02047589 */ /* 0x02062800000e0000 */
[----:B------:R3:W0:Y:S02]  /*89d0*/  SHFL.IDX PT, R5, R3, RZ, 0x1f ;  /* 0x00001fff03057589 */ /* 0x00062400000e0000 */
.L_x_4495:
[----:B------:R-:W5:Y:S01]  /*89e0*/  LDS.64 R6, [R11+0x1900] ;  /* 0x001900000b067984 */ /* 0x000f620000000a00 */
[C---:B0-2-4-:R-:W-:Y:S01]  /*89f0*/  @P0 FFMA.FTZ R5, R214.reuse, R5, R225 ;  /* 0x00000005d6050223 */ /* 0x055fe200000100e1 */
[----:B------:R-:W-:-:S03]  /*8a00*/  @P0 FMUL.FTZ R4, R214, R4 ;  /* 0x00000004d6040220 */ /* 0x000fc60000410000 */
[-C--:B-----5:R-:W-:Y:S01]  /*8a10*/  FFMA.FTZ R7, R5, R6.reuse, R7 ;  /* 0x0000000605077223 */ /* 0x0a0fe20000010007 */
[----:B------:R-:W-:-:S05]  /*8a20*/  FMUL.FTZ R6, R4, R6 ;  /* 0x0000000604067220 */ /* 0x000fca0000410000 */
[----:B------:R4:W-:Y:S02]  /*8a30*/  STS.128 [R11+0x1900], R4 ;  /* 0x001900040b007388 */ /* 0x0009e40000000c00 */
.L_x_4424:
[----:B------:R-:W-:Y:S05]  /*8a40*/  WARPSYNC.ALL ;  /* 0x0000000000007948 */ /* 0x000fea0003800000 */
[----:B------:R-:W-:Y:S01]  /*8a50*/  FMUL.FTZ R227, R164, R191 ;  /* 0x000000bfa4e37220 */ /* 0x000fe20000410000 */
[----:B----4-:R-:W-:Y:S01]  /*8a60*/  FMUL.FTZ R7, R150, R213 ;  /* 0x000000d596077220 */ /* 0x010fe20000410000 */
[----:B------:R-:W-:Y:S01]  /*8a70*/  FMUL.FTZ R228, R149, R198 ;  /* 0x000000c695e47220 */ /* 0x000fe20000410000 */
[----:B------:R-:W-:Y:S01]  /*8a80*/  FMUL.FTZ R226, R163, R194 ;  /* 0x000000c2a3e27220 */ /* 0x000fe20000410000 */
[----:B------:R-:W-:Y:S01]  /*8a90*/  FMUL.FTZ R225, R162, R189 ;  /* 0x000000bda2e17220 */ /* 0x000fe20000410000 */
[----:B------:R-:W-:Y:S01]  /*8aa0*/  FMUL.FTZ R237, R161, R188 ;  /* 0x000000bca1ed7220 */ /* 0x000fe20000410000 */
[----:B------:R-:W-:Y:S01]  /*8ab0*/  BAR.SYNC.DEFER_BLOCKING 0x0 ;  /* 0x0000000000007b1d */ /* 0x000fe20000010000 */
[C---:B01-3-5:R-:W-:Y:S01]  /*8ac0*/  FMUL.FTZ R2, R208.reuse, R197 ;  /* 0x000000c5d0027220 */ /* 0x06bfe20000410000 */
[----:B------:R-:W-:Y:S01]  /*8ad0*/  FFMA.FTZ R3, R208, R202, R203 ;  /* 0x000000cad0037223 */ /* 0x000fe200000100cb */
[----:B------:R-:W-:Y:S01]  /*8ae0*/  UISETP.GE.AND UP0, UPT, UR18, UR50, UPT ;  /* 0x000000321200728c */ /* 0x000fe2000bf06270 */
[----:B------:R-:W-:Y:S01]  /*8af0*/  ISETP.GT.U32.AND P2, PT, R144, 0x1f, PT ;  /* 0x0000001f9000780c */ /* 0x000fe20003f44070 */
[C---:B--2---:R-:W-:Y:S01]  /*8b00*/  FMUL.FTZ R5, R209.reuse, R2 ;  /* 0x00000002d1057220 */ /* 0x044fe20000410000 */
[----:B------:R-:W-:Y:S01]  /*8b10*/  FFMA.FTZ R3, R209, R3, R204 ;  /* 0x00000003d1037223 */ /* 0x000fe200000100cc */
[----:B------:R-:W-:-:S02]  /*8b20*/  IMAD.MOV.U32 R11, RZ, RZ, RZ ;  /* 0x000000ffff0b7224 */ /* 0x000fc400078e00ff */
        /* <DEDUP_REMOVED lines=32> */
[----:B------:R-:W-:-:S03]  /*8d30*/  HFMA2 R10, -RZ, RZ, 1.875, 0 ;  /* 0x3f800000ff0a7431 */ /* 0x000fc600000001ff */
        /* <DEDUP_REMOVED lines=31> */
[----:B0-----:R-:W-:Y:S01]  /*8f30*/  @P0 FMUL.FTZ R230, R230, R3 ;  /* 0x00000003e6e60220 */ /* 0x001fe20000410000 */
[----:B-1----:R-:W-:-:S03]  /*8f40*/  @P0 FFMA.FTZ R7, R3, R7, R4 ;  /* 0x0000000703070223 */ /* 0x002fc60000010004 */
[----:B------:R-:W-:Y:S02]  /*8f50*/  @P0 IMAD.MOV.U32 R3, RZ, RZ, R230 ;  /* 0x000000ffff030224 */ /* 0x000fe400078e00e6 */
[----:B------:R-:W-:-:S03]  /*8f60*/  @P0 MOV R4, R7 ;  /* 0x0000000700040202 */ /* 0x000fc60000000f00 */
        /* <DEDUP_REMOVED lines=18> */
[----:B-1----:R-:W-:-:S03]  /*9090*/  @!P0 FFMA.FTZ R5, R3, R5, R4 ;  /* 0x0000000503058223 */ /* 0x002fc60000010004 */
[----:B------:R-:W-:Y:S02]  /*90a0*/  @!P0 IMAD.MOV.U32 R3, RZ, RZ, R230 ;  /* 0x000000ffff038224 */ /* 0x000fe400078e00e6 */
        /* <DEDUP_REMOVED lines=15> */
.L_x_4512:
        /* <DEDUP_REMOVED lines=10> */
.L_x_4429:
[----:B------:R-:W-:Y:S05]  /*9240*/  WARPSYNC.ALL ;  /* 0x0000000000007948 */ /* 0x000fea0003800000 */
[----:B------:R-:W-:Y:S01]  /*9250*/  ISETP.NE.AND P5, PT, R144, RZ, PT ;  /* 0x000000ff9000720c */ /* 0x000fe20003fa5270 */
[----:B0-----:R-:W-:Y:S01]  /*9260*/  FMUL.FTZ R6, R42, R87 ;  /* 0x000000572a067220 */ /* 0x001fe20000410000 */
[----:B------:R-:W-:Y:S01]  /*9270*/  IADD3 R3, PT, PT, R144, 0x200, RZ ;  /* 0x0000020090037810 */ /* 0x000fe20007ffe0ff */
[----:B------:R-:W-:Y:S01]  /*9280*/  BAR.SYNC.DEFER_BLOCKING 0x0 ;  /* 0x0000000000007b1d */ /* 0x000fe20000010000 */
[----:B------:R-:W-:Y:S01]  /*9290*/  FFMA.FTZ R7, R0, R229, RZ ;  /* 0x000000e500077223 */ /* 0x000fe200000100ff */
[----:B------:R-:W-:-:S02]  /*92a0*/  IMAD.MOV.U32 R4, RZ, RZ, R144 ;  /* 0x000000ffff047224 */ /* 0x000fc400078e0090 */
[----:B------:R-:W-:Y:S01]  /*92b0*/  FFMA.FTZ R194, R163, -R194, R226 ;  /* 0x800000c2a3c27223 */ /* 0x000fe200000100e2 */
[----:B------:R-:W-:Y:S01]  /*92c0*/  FFMA.FTZ R189, R162, -R189, R225 ;  /* 0x800000bda2bd7223 */ /* 0x000fe200000100e1 */
[----:B------:R-:W-:Y:S01]  /*92d0*/  USHF.R.S32.HI UR8, URZ, 0x1f, UR13 ;  /* 0x0000001fff087899 */ /* 0x000fe2000801140d */
[----:B------:R-:W-:Y:S01]  /*92e0*/  FFMA.FTZ R188, R161, -R188, R224 ;  /* 0x800000bca1bc7223 */ /* 0x000fe200000100e0 */
[----:B------:R-:W-:Y:S01]  /*92f0*/  FFMA.FTZ R184, R159, -R184, R222 ;  /* 0x800000b89fb87223 */ /* 0x000fe200000100de */
[----:B------:R-:W-:Y:S01]  /*9300*/  FFMA.FTZ R2, R150, -R213, R229 ;  /* 0x800000d596027223 */ /* 0x000fe200000100e5 */
[----:B------:R-:W-:Y:S01]  /*9310*/  UIMAD UR8, UR8, UR38, URZ ;  /* 0x00000026080872a4 */ /* 0x000fe2000f8e02ff */
[----:B------:R-:W-:Y:S01]  /*9320*/  FFMA.FTZ R198, R149, -R198, R228 ;  /* 0x800000c695c67223 */ /* 0x000fe200000100e4 */
[----:B------:R-:W-:Y:S01]  /*9330*/  VOTEU.ALL UP0, P5 ;  /* 0x0000000000ff7886 */ /* 0x000fe20002800000 */
[----:B------:R-:W-:Y:S01]  /*9340*/  FFMA.FTZ R191, R164, -R191, R227 ;  /* 0x800000bfa4bf7223 */ /* 0x000fe200000100e3 */
[----:B------:R-:W-:Y:S01]  /*9350*/  UIMAD UR8, UR13, UR39, UR8 ;  /* 0x000000270d0872a4 */ /* 0x000fe2000f8e0208 */
        /* <DEDUP_REMOVED lines=8> */
[----:B------:R-:W-:Y:S01]  /*93e0*/  BSSY.RECONVERGENT B0, `(.L_x_4431) ;  /* 0x000008d000007945 */ /* 0x000fe20003800200 */
[----:B------:R-:W0:Y:S02]  /*93f0*/  LDS R5, [R141+0x1b14] ;  /* 0x001b14008d057984 */ /* 0x000e240000000800 */
[----:B0-----:R-:W-:Y:S01]  /*9400*/  FFMA.FTZ R202, R5, R197, R202 ;  /* 0x000000c505ca7223 */ /* 0x001fe200000100ca */
[----:B------:R-:W-:-:S03]  /*9410*/  HFMA2 R5, -RZ, RZ, 0, 0 ;  /* 0x00000000ff057431 */ /* 0x000fc600000001ff */
[----:B------:R-:W-:Y:S01]  /*9420*/  FFMA.FTZ R203, R208, R202, R203 ;  /* 0x000000cad0cb7223 */ /* 0x000fe200000100cb */
[----:B------:R-:W-:-:S03]  /*9430*/  FFMA.FTZ R208, R72, R228, R7 ;  /* 0x000000e448d07223 */ /* 0x000fc60000010007 */
[----:B------:R-:W-:Y:S01]  /*9440*/  FFMA.FTZ R204, R209, R203, R204 ;  /* 0x000000cbd1cc7223 */ /* 0x000fe200000100cc */
[----:B------:R-:W-:Y:S01]  /*9450*/  FFMA.FTZ R7, R75, R227, R208 ;  /* 0x000000e34b077223 */ /* 0x000fe200000100d0 */
[----:B------:R-:W-:-:S04]  /*9460*/  IMAD.WIDE.U32 R4, R8, UR34, R4 ;  /* 0x0000002208047c25 */ /* 0x000fc8000f8e0004 */
[----:B------:R-:W-:Y:S01]  /*9470*/  FFMA.FTZ R205, R210, R204, R205 ;  /* 0x000000ccd2cd7223 */ /* 0x000fe200000100cd */
[----:B------:R-:W-:Y:S01]  /*9480*/  FFMA.FTZ R226, R70, R226, R7 ;  /* 0x000000e246e27223 */ /* 0x000fe20000010007 */
[----:B------:R-:W-:Y:S01]  /*9490*/  MOV R7, UR38 ;  /* 0x0000002600077c02 */ /* 0x000fe20008000f00 */
[----:B------:R-:W-:Y:S02]  /*94a0*/  IMAD R5, R9, UR34, R5 ;  /* 0x0000002209057c24 */ /* 0x000fe4000f8e0205 */
[----:B------:R-:W-:Y:S01]  /*94b0*/  FFMA.FTZ R206, R211, R205, R206 ;  /* 0x000000cdd3ce7223 */ /* 0x000fe200000100ce */
[----:B------:R-:W-:Y:S01]  /*94c0*/  FFMA.FTZ R225, R73, R225, R226 ;  /* 0x000000e149e17223 */ /* 0x000fe200000100e2 */
[----:B------:R-:W-:-:S04]  /*94d0*/  IMAD.WIDE.U32 R4, R7, UR13, R4 ;  /* 0x0000000d07047c25 */ /* 0x000fc8000f8e0004 */
[----:B------:R-:W-:Y:S01]  /*94e0*/  FFMA.FTZ R207, R212, R206, R207 ;  /* 0x000000ced4cf7223 */ /* 0x000fe200000100cf */
[----:B------:R-:W-:Y:S01]  /*94f0*/  FFMA.FTZ R224, R68, R224, R225 ;  /* 0x000000e044e07223 */ /* 0x000fe200000100e1 */
[----:B------:R-:W-:Y:S01]  /*9500*/  SHF.L.U32 R225, R144, 0x4, RZ ;  /* 0x0000000490e17819 */ /* 0x000fe200000006ff */
[----:B------:R-:W-:Y:S02]  /*9510*/  IMAD.U32 R7, RZ, RZ, UR36 ;  /* 0x00000024ff077e24 */ /* 0x000fe4000f8e00ff */
[----:B------:R-:W-:Y:S01]  /*9520*/  FFMA.FTZ R200, R200, R207, R195 ;  /* 0x000000cfc8c87223 */ /* 0x000fe200000100c3 */
[----:B------:R-:W-:-:S03]  /*9530*/  IADD3 R4, P0, PT, R4, UR29, RZ ;  /* 0x0000001d04047c10 */ /* 0x000fc6000ff1e0ff */
[----:B------:R-:W-:Y:S01]  /*9540*/  FFMA.FTZ R193, R196, R200, R193 ;  /* 0x000000c8c4c17223 */ /* 0x000fe200000100c1 */
[----:B------:R-:W-:Y:S01]  /*9550*/  IADD3.X R5, PT, PT, R5, UR8, RZ, P0, !PT ;  /* 0x0000000805057c10 */ /* 0x000fe200087fe4ff */
[----:B------:R-:W-:Y:S02]  /*9560*/  @!UP0 ULEA UR8, UR6, UR30, 0x3 ;  /* 0x0000001e06088291 */ /* 0x000fe4000f8e18ff */
[----:B------:R-:W-:Y:S01]  /*9570*/  FFMA.FTZ R185, R190, R193, R185 ;  /* 0x000000c1beb97223 */ /* 0x000fe200000100b9 */
[----:B------:R-:W-:-:S04]  /*9580*/  IMAD.WIDE.U32 R4, R7, UR6, R4 ;  /* 0x0000000607047c25 */ /* 0x000fc8000f8e0004 */
[----:B------:R-:W-:Y:S02]  /*9590*/  FFMA.FTZ R187, R192, R185, R187 ;  /* 0x000000b9c0bb7223 */ /* 0x000fe400000100bb */
[----:B------:R0:W-:Y:S02]  /*95a0*/  @!P5 STS.64 [UR8+0x2610], R10 ;  /* 0x0026100aff00d988 */ /* 0x0001e40008000a08 */
[----:B------:R-:W-:-:S04]  /*95b0*/  FFMA.FTZ R183, R186, R187, R183 ;  /* 0x000000bbbab77223 */ /* 0x000fc800000100b7 */
[----:B------:R-:W-:Y:S01]  /*95c0*/  FFMA.FTZ R175, R180, R183, R175 ;  /* 0x000000b7b4af7223 */ /* 0x000fe200000100af */
[----:B------:R-:W-:Y:S01]  /*95d0*/  FFMA.FTZ R180, R160, -R6, R223 ;  /* 0x80000006a0b47223 */ /* 0x000fe200000100df */
[----:B------:R-:W-:Y:S02]  /*95e0*/  FFMA.FTZ R223, R71, R223, R224 ;  /* 0x000000df47df7223 */ /* 0x000fe400000100e0 */
[----:B------:R-:W-:Y:S01]  /*95f0*/  FFMA.FTZ R177, R182, R175, R177 ;  /* 0x000000afb6b17223 */ /* 0x000fe200000100b1 */
[----:B------:R-:W-:Y:S01]  /*9600*/  FMUL.FTZ R211, R175, R86 ;  /* 0x00000056afd37220 */ /* 0x000fe20000410000 */
[----:B------:R-:W-:Y:S01]  /*9610*/  FFMA.FTZ R222, R66, R222, R223 ;  /* 0x000000de42de7223 */ /* 0x000fe200000100df */
[----:B0-----:R-:W-:Y:S01]  /*9620*/  FMUL.FTZ R10, R185, R82 ;  /* 0x00000052b90a7220 */ /* 0x001fe20000410000 */
[----:B------:R-:W-:Y:S01]  /*9630*/  FFMA.FTZ R179, R179, R177, R178 ;  /* 0x000000b1b3b37223 */ /* 0x000fe200000100b2 */
[----:B------:R-:W-:Y:S01]  /*9640*/  FMUL.FTZ R11, R48, R211 ;  /* 0x000000d3300b7220 */ /* 0x000fe20000410000 */
[----:B------:R-:W-:-:S02]  /*9650*/  FFMA.FTZ R222, R69, R221, R222 ;  /* 0x000000dd45de7223 */ /* 0x000fc400000100de */
[----:B------:R-:W-:Y:S02]  /*9660*/  FFMA.FTZ R167, R170, R179, R167 ;  /* 0x000000b3aaa77223 */ /* 0x000fe400000100a7 */
[----:B------:R-:W-:Y:S02]  /*9670*/  FFMA.FTZ R7, R67, R214, R222 ;  /* 0x000000d643077223 */ /* 0x000fe400000100de */
[----:B------:R-:W-:Y:S01]  /*9680*/  FFMA.FTZ R169, R169, R167, R168 ;  /* 0x000000a7a9a97223 */ /* 0x000fe200000100a8 */
[----:B------:R-:W-:Y:S01]  /*9690*/  FMUL.FTZ R170, R167, R90 ;  /* 0x0000005aa7aa7220 */ /* 0x000fe20000410000 */
[----:B------:R-:W-:Y:S01]  /*96a0*/  FFMA.FTZ R178, R64, R215, R7 ;  /* 0x000000d740b27223 */ /* 0x000fe20000010007 */
[----:B------:R-:W-:Y:S01]  /*96b0*/  LEA.HI R7, R144, R225, RZ, 0x1f ;  /* 0x000000e190077211 */ /* 0x000fe200078ff8ff */
[----:B------:R-:W-:Y:S01]  /*96c0*/  FMUL.FTZ R6, R169, R92 ;  /* 0x0000005ca9067220 */ /* 0x000fe20000410000 */
[----:B------:R-:W-:Y:S01]  /*96d0*/  FMUL.FTZ R195, R57, R170 ;  /* 0x000000aa39c37220 */ /* 0x000fe20000410000 */
[----:B------:R-:W-:Y:S01]  /*96e0*/  FFMA.FTZ R223, R65, R220, R178 ;  /* 0x000000dc41df7223 */ /* 0x000fe200000100b2 */
[----:B------:R-:W-:Y:S01]  /*96f0*/  LEA R213, R7, UR30, 0x2 ;  /* 0x0000001e07d57c11 */ /* 0x000fe2000f8e10ff */
[-C--:B------:R-:W-:Y:S01]  /*9700*/  FFMA.FTZ R7, R2, R6.reuse, RZ ;  /* 0x0000000602077223 */ /* 0x080fe200000100ff */
[----:B------:R-:W-:Y:S01]  /*9710*/  FMUL.FTZ R168, R77, R6 ;  /* 0x000000064da87220 */ /* 0x000fe20000410000 */
[----:B------:R-:W-:Y:S01]  /*9720*/  FMUL.FTZ R6, R177, R88 ;  /* 0x00000058b1067220 */ /* 0x000fe20000410000 */
[----:B------:R-:W-:Y:S01]  /*9730*/  FMUL.FTZ R178, R183, R84 ;  /* 0x00000054b7b27220 */ /* 0x000fe20000410000 */
[----:B------:R-:W-:Y:S01]  /*9740*/  FFMA.FTZ R170, R198, R170, R7 ;  /* 0x000000aac6aa7223 */ /* 0x000fe20000010007 */
[----:B------:R-:W-:Y:S01]  /*9750*/  FMUL.FTZ R7, R179, R89 ;  /* 0x00000059b3077220 */ /* 0x000fe20000410000 */
[-C--:B------:R-:W-:Y:S01]  /*9760*/  FMUL.FTZ R209, R51, R6.reuse ;  /* 0x0000000633d17220 */ /* 0x080fe20000410000 */
[----:B------:R-:W-:Y:S01]  /*9770*/  FMUL.FTZ R215, R187, R87 ;  /* 0x00000057bbd77220 */ /* 0x000fe20000410000 */
[----:B------:R0:W-:Y:S01]  /*9780*/  STS [R213+0x850], R168 ;  /* 0x000850a8d5007388 */ /* 0x0001e20000000800 */
[-C--:B------:R-:W-:Y:S01]  /*9790*/  FMUL.FTZ R197, R54, R7.reuse ;  /* 0x0000000736c57220 */ /* 0x080fe20000410000 */
[----:B------:R-:W-:Y:S01]  /*97a0*/  FFMA.FTZ R7, R191, R7, R170 ;  /* 0x00000007bf077223 */ /* 0x000fe200000100aa */
[----:B------:R-:W-:Y:S01]  /*97b0*/  FMUL.FTZ R221, R42, R215 ;  /* 0x000000d72add7220 */ /* 0x000fe20000410000 */
[----:B------:R1:W-:Y:S01]  /*97c0*/  STS [R140+0x854], R195 ;  /* 0x000854c38c007388 */ /* 0x0003e20000000800 */
[----:B------:R-:W-:Y:S01]  /*97d0*/  LEA.HI R225, R225, R225, RZ, 0x1b ;  /* 0x000000e1e1e17211 */ /* 0x000fe200078fd8ff */
[----:B------:R-:W-:Y:S01]  /*97e0*/  FFMA.FTZ R6, R194, R6, R7 ;  /* 0x00000006c2067223 */ /* 0x000fe20000010007 */
[----:B------:R-:W-:Y:S01]  /*97f0*/  FMUL.FTZ R7, R39, R10 ;  /* 0x0000000a27077220 */ /* 0x000fe20000410000 */
[----:B------:R2:W-:Y:S01]  /*9800*/  STS [R140+0x858], R197 ;  /* 0x000858c58c007388 */ /* 0x0005e20000000800 */
[----:B------:R-:W-:Y:S01]  /*9810*/  FFMA.FTZ R182, R62, R219, R223 ;  /* 0x000000db3eb67223 */ /* 0x000fe200000100df */
[----:B------:R-:W-:Y:S01]  /*9820*/  FFMA.FTZ R211, R189, R211, R6 ;  /* 0x000000d3bdd37223 */ /* 0x000fe20000010006 */
[----:B0-----:R-:W-:Y:S01]  /*9830*/  FMUL.FTZ R213, R45, R178 ;  /* 0x000000b22dd57220 */ /* 0x001fe20000410000 */
[----:B------:R-:W-:Y:S01]  /*9840*/  STS [R140+0x85c], R209 ;  /* 0x00085cd18c007388 */ /* 0x000fe20000000800 */
[----:B------:R-:W-:Y:S01]  /*9850*/  FMUL.FTZ R168, R207, R78 ;  /* 0x0000004ecfa87220 */ /* 0x000fe20000410000 */
[----:B------:R-:W-:Y:S01]  /*9860*/  FFMA.FTZ R211, R188, R178, R211 ;  /* 0x000000b2bcd37223 */ /* 0x000fe200000100d3 */
[----:B-1----:R-:W-:Y:S01]  /*9870*/  FMUL.FTZ R195, R193, R80 ;  /* 0x00000050c1c37220 */ /* 0x002fe20000410000 */
[----:B------:R0:W-:Y:S01]  /*9880*/  STS [R140+0x860], R11 ;  /* 0x0008600b8c007388 */ /* 0x0001e20000000800 */
[----:B------:R-:W-:Y:S01]  /*9890*/  FMUL.FTZ R170, R205, R76 ;  /* 0x0000004ccdaa7220 */ /* 0x000fe20000410000 */
[----:B------:R-:W-:Y:S01]  /*98a0*/  FFMA.FTZ R211, R180, R215, R211 ;  /* 0x000000d7b4d37223 */ /* 0x000fe200000100d3 */
[----:B--2---:R-:W-:Y:S01]  /*98b0*/  FMUL.FTZ R197, R36, R195 ;  /* 0x000000c324c57220 */ /* 0x004fe20000410000 */
[----:B------:R1:W-:Y:S01]  /*98c0*/  STS [R140+0x864], R213 ;  /* 0x000864d58c007388 */ /* 0x0003e20000000800 */
[----:B------:R-:W-:Y:S01]  /*98d0*/  FMUL.FTZ R219, R206, R83 ;  /* 0x00000053cedb7220 */ /* 0x000fe20000410000 */
[----:B------:R-:W-:Y:S01]  /*98e0*/  FFMA.FTZ R10, R184, R10, R211 ;  /* 0x0000000ab80a7223 */ /* 0x000fe200000100d3 */
[----:B------:R-:W-:Y:S01]  /*98f0*/  FMUL.FTZ R178, R203, R74 ;  /* 0x0000004acbb27220 */ /* 0x000fe20000410000 */
[----:B------:R2:W-:Y:S01]  /*9900*/  STS [R140+0x868], R221 ;  /* 0x000868dd8c007388 */ /* 0x0005e20000000800 */
[----:B------:R-:W-:Y:S01]  /*9910*/  FMUL.FTZ R215, R32, R219 ;  /* 0x000000db20d77220 */ /* 0x000fe20000410000 */
[----:B0-----:R-:W-:Y:S01]  /*9920*/  FMUL.FTZ R11, R200, R85 ;  /* 0x00000055c80b7220 */ /* 0x001fe20000410000 */
[----:B------:R-:W-:-:S03]  /*9930*/  FFMA.FTZ R195, R181, R195, R10 ;  /* 0x000000c3b5c37223 */ /* 0x000fc6000001000a */
[-C--:B------:R-:W-:Y:S01]  /*9940*/  FMUL.FTZ R209, R34, R11.reuse ;  /* 0x0000000b22d17220 */ /* 0x080fe20000410000 */
[----:B------:R-:W-:Y:S01]  /*9950*/  FFMA.FTZ R6, R176, R11, R195 ;  /* 0x0000000bb0067223 */ /* 0x000fe200000100c3 */
[----:B-1----:R-:W-:Y:S01]  /*9960*/  FMUL.FTZ R213, R33, R168 ;  /* 0x000000a821d57220 */ /* 0x002fe20000410000 */
[----:B------:R-:W-:Y:S01]  /*9970*/  FMUL.FTZ R195, R29, R178 ;  /* 0x000000b21dc37220 */ /* 0x000fe20000410000 */
[----:B--2---:R-:W-:Y:S01]  /*9980*/  LEA R140, R225, UR30, 0x2 ;  /* 0x0000001ee18c7c11 */ /* 0x004fe2000f8e10ff */
[----:B------:R-:W-:Y:S01]  /*9990*/  FMUL.FTZ R221, R202, R79 ;  /* 0x0000004fcadd7220 */ /* 0x000fe20000410000 */
[----:B------:R-:W-:-:S03]  /*99a0*/  IADD3 R11, PT, PT, R144, 0x40, RZ ;  /* 0x00000040900b7810 */ /* 0x000fc60007ffe0ff */
[----:B------:R0:W-:Y:S01]  /*99b0*/  STS [R140+0x870], R197 ;  /* 0x000870c58c007388 */ /* 0x0001e20000000800 */
[----:B------:R-:W-:-:S03]  /*99c0*/  LEA.HI R11, R11, R144, RZ, 0x1b ;  /* 0x000000900b0b7211 */ /* 0x000fc600078fd8ff */
[----:B------:R1:W-:Y:S04]  /*99d0*/  STS [R140+0x86c], R7 ;  /* 0x00086c078c007388 */ /* 0x0003e80000000800 */
[----:B------:R2:W-:Y:S01]  /*99e0*/  STS [R140+0x874], R209 ;  /* 0x000874d18c007388 */ /* 0x0005e20000000800 */
[----:B0-----:R-:W-:-:S03]  /*99f0*/  FMUL.FTZ R197, R204, R81 ;  /* 0x00000051ccc57220 */ /* 0x001fc60000410000 */
[----:B------:R0:W-:Y:S01]  /*9a00*/  STS [R140+0x878], R213 ;  /* 0x000878d58c007388 */ /* 0x0001e20000000800 */
[----:B-1----:R-:W-:Y:S01]  /*9a10*/  FMUL.FTZ R7, R31, R170 ;  /* 0x000000aa1f077220 */ /* 0x002fe20000410000 */
[----:B------:R-:W-:Y:S02]  /*9a20*/  FMUL.FTZ R211, R30, R197 ;  /* 0x000000c51ed37220 */ /* 0x000fe40000410000 */
[----:B------:R1:W-:Y:S01]  /*9a30*/  STS [R140+0x87c], R215 ;  /* 0x00087cd78c007388 */ /* 0x0003e20000000800 */
[----:B--2---:R-:W-:-:S03]  /*9a40*/  FMUL.FTZ R209, R28, R221 ;  /* 0x000000dd1cd17220 */ /* 0x004fc60000410000 */
[----:B------:R2:W-:Y:S01]  /*9a50*/  STS [R140+0x880], R7 ;  /* 0x000880078c007388 */ /* 0x0005e20000000800 */
[----:B0-----:R-:W-:Y:S01]  /*9a60*/  LEA R213, R11, UR30, 0x2 ;  /* 0x0000001e0bd57c11 */ /* 0x001fe2000f8e10ff */
[----:B------:R-:W-:Y:S02]  /*9a70*/  FFMA.FTZ R11, R63, R218, R182 ;  /* 0x000000da3f0b7223 */ /* 0x000fe400000100b6 */
[----:B------:R-:W-:Y:S01]  /*9a80*/  STS [R140+0x884], R211 ;  /* 0x000884d38c007388 */ /* 0x000fe20000000800 */
[----:B-1----:R-:W-:-:S03]  /*9a90*/  IMAD.U32 R215, RZ, RZ, UR37 ;  /* 0x00000025ffd77e24 */ /* 0x002fc6000f8e00ff */
[----:B------:R0:W-:Y:S01]  /*9aa0*/  STS [R140+0x888], R195 ;  /* 0x000888c38c007388 */ /* 0x0001e20000000800 */
[----:B--2---:R-:W-:Y:S01]  /*9ab0*/  FFMA.FTZ R7, R173, R168, R6 ;  /* 0x000000a8ad077223 */ /* 0x004fe20000010006 */
[----:B------:R-:W-:Y:S02]  /*9ac0*/  FFMA.FTZ R168, R60, R217, R11 ;  /* 0x000000d93ca87223 */ /* 0x000fe4000001000b */
[----:B------:R1:W-:Y:S01]  /*9ad0*/  STS [R140+0x88c], R209 ;  /* 0x00088cd18c007388 */ /* 0x0003e20000000800 */
[----:B------:R-:W-:Y:S02]  /*9ae0*/  IMAD R5, R215, UR6, R5 ;  /* 0x00000006d7057c24 */ /* 0x000fe4000f8e0205 */
[----:B------:R-:W-:Y:S01]  /*9af0*/  FFMA.FTZ R6, R174, R219, R7 ;  /* 0x000000dbae067223 */ /* 0x000fe20000010007 */
[----:B------:R-:W-:Y:S01]  /*9b00*/  FFMA.FTZ R216, R61, R216, R168 ;  /* 0x000000d83dd87223 */ /* 0x000fe200000100a8 */
[----:B------:R-:W-:Y:S02]  /*9b10*/  BAR.SYNC.DEFER_BLOCKING 0x0 ;  /* 0x0000000000007b1d */ /* 0x000fe40000010000 */
[----:B------:R-:W-:Y:S01]  /*9b20*/  FFMA.FTZ R7, R171, R170, R6 ;  /* 0x000000aaab077223 */ /* 0x000fe20000010006 */
[----:B------:R-:W-:Y:S01]  /*9b30*/  LEA R6, P0, R4, UR10, 0x2 ;  /* 0x0000000a04067c11 */ /* 0x000fe2000f8010ff */
[----:B0-----:R-:W-:-:S02]  /*9b40*/  VIADD R195, R144, 0xc0 ;  /* 0x000000c090c37836 */ /* 0x001fc40000000000 */
[----:B------:R-:W-:Y:S01]  /*9b50*/  FFMA.FTZ R10, R172, R197, R7 ;  /* 0x000000c5ac0a7223 */ /* 0x000fe20000010007 */
[----:B------:R-:W-:Y:S02]  /*9b60*/  MOV R197, UR31 ;  /* 0x0000001f00c57c02 */ /* 0x000fe40008000f00 */
[----:B------:R-:W-:Y:S01]  /*9b70*/  LEA.HI.X R7, R4, UR11, R5, 0x2, P0 ;  /* 0x0000000b04077c11 */ /* 0x000fe200080f1405 */
[----:B------:R-:W-:Y:S01]  /*9b80*/  FFMA.FTZ R11, R165, R178, R10 ;  /* 0x000000b2a50b7223 */ /* 0x000fe2000001000a */
[----:B------:R-:W-:Y:S02]  /*9b90*/  IADD3 R168, PT, PT, R197, -UR29, -R144 ;  /* 0x8000001dc5a87c10 */ /* 0x000fe4000fffe890 */
[----:B------:R-:W-:Y:S01]  /*9ba0*/  IADD3 R5, PT, PT, R144, 0x80, RZ ;  /* 0x0000008090057810 */ /* 0x000fe20007ffe0ff */
[----:B------:R-:W-:Y:S01]  /*9bb0*/  FFMA.FTZ R11, R166, R221, R11 ;  /* 0x000000dda60b7223 */ /* 0x000fe2000001000b */
[----:B------:R-:W-:Y:S02]  /*9bc0*/  ISETP.GE.AND P6, PT, R168, 0x1, PT ;  /* 0x00000001a800780c */ /* 0x000fe40003fc6270 */
[----:B------:R-:W-:-:S02]  /*9bd0*/  LEA.HI R5, R5, R144, RZ, 0x1b ;  /* 0x0000009005057211 */ /* 0x000fc400078fd8ff */
[----:B------:R-:W-:Y:S02]  /*9be0*/  IADD3 R197, PT, PT, R144, 0x100, RZ ;  /* 0x0000010090c57810 */ /* 0x000fe40007ffe0ff */
[----:B------:R-:W-:Y:S02]  /*9bf0*/  LEA.HI R195, R195, R144, RZ, 0x1b ;  /* 0x00000090c3c37211 */ /* 0x000fe400078fd8ff */
[----:B------:R-:W-:Y:S01]  /*9c00*/  LEA R10, R5, UR30, 0x2 ;  /* 0x0000001e050a7c11 */ /* 0x000fe2000f8e10ff */
[----:B------:R-:W0:Y:S01]  /*9c10*/  LDS R213, [R213+0x950] ;  /* 0x00095000d5d57984 */ /* 0x000e220000000800 */
[C---:B------:R-:W-:Y:S02]  /*9c20*/  ISETP.GE.AND P4, PT, R168.reuse, 0x41, PT ;  /* 0x00000041a800780c */ /* 0x040fe40003f86270 */
[C---:B------:R-:W-:Y:S02]  /*9c30*/  ISETP.GE.AND P3, PT, R168.reuse, 0x81, PT ;  /* 0x00000081a800780c */ /* 0x040fe40003f66270 */
[----:B------:R-:W-:-:S02]  /*9c40*/  ISETP.GE.AND P2, PT, R168, 0xc1, PT ;  /* 0x000000c1a800780c */ /* 0x000fc40003f46270 */
[----:B------:R-:W-:Y:S01]  /*9c50*/  ISETP.GE.AND P0, PT, R168, 0x101, PT ;  /* 0x00000101a800780c */ /* 0x000fe20003f06270 */
[----:B-1----:R-:W-:-:S12]  /*9c60*/  @!P6 BRA `(.L_x_4432) ;  /* 0x000000000010e947 */ /* 0x002fd80003800000 */
[----:B------:R-:W-:-:S04]  /*9c70*/  LEA.HI R4, R144, R144, RZ, 0x1b ;  /* 0x0000009090047211 */ /* 0x000fc800078fd8ff */
[----:B------:R-:W-:-:S05]  /*9c80*/  LEA R4, R4, UR30, 0x2 ;  /* 0x0000001e04047c11 */ /* 0x000fca000f8e10ff */
[----:B------:R-:W1:Y:S04]  /*9c90*/  LDS R5, [R4+0x850] ;  /* 0x0008500004057984 */ /* 0x000e680000000800 */
[----:B-1----:R1:W-:Y:S02]  /*9ca0*/  REDG.E.ADD.F32.FTZ.RN.STRONG.GPU desc[UR32][R6.64], R5 ;  /* 0x00000005060079a6 */ /* 0x0023e4000c12f320 */
.L_x_4432:
[----:B------:R-:W-:Y:S05]  /*9cb0*/  BSYNC.RECONVERGENT B0 ;  /* 0x0000000000007941 */ /* 0x000fea0003800200 */
.L_x_4431:
[----:B------:R-:W-:Y:S01]  /*9cc0*/  BSSY.RECONVERGENT B0, `(.L_x_4433) ;  /* 0x0000004000007945 */ /* 0x000fe20003800200 */
[----:B------:R-:W-:-:S03]  /*9cd0*/  ISETP.GE.AND P6, PT, R168, 0x141, PT ;  /* 0x00000141a800780c */ /* 0x000fc60003fc6270 */
[----:B------:R-:W-:Y:S10]  /*9ce0*/  @!P4 BRA `(.L_x_4434) ;  /* 0x000000000004c947 */ /* 0x000ff40003800000 */
[----:B0-----:R2:W-:Y:S02]  /*9cf0*/  REDG.E.ADD.F32.FTZ.RN.STRONG.GPU desc[UR32][R6.64+0x100], R213 ;  /* 0x000100d5060079a6 */ /* 0x0015e4000c12f320 */
.L_x_4434:
[----:B------:R-:W-:Y:S05]  /*9d00*/  BSYNC.RECONVERGENT B0 ;  /* 0x0000000000007941 */ /* 0x000fea0003800200 */
.L_x_4433:
[----:B-1----:R1:W3:Y:S01]  /*9d10*/  LDS R5, [R10+0xa50] ;  /* 0x000a50000a057984 */ /* 0x0022e20000000800 */
[----:B------:R-:W-:Y:S01]  /*9d20*/  BSSY.RECONVERGENT B0, `(.L_x_4435) ;  /* 0x0000006000007945 */ /* 0x000fe20003800200 */
[----:B------:R-:W-:Y:S02]  /*9d30*/  IADD3 R209, PT, PT, R144, 0x140, RZ ;  /* 0x0000014090d17810 */ /* 0x000fe40007ffe0ff */
[----:B------:R-:W-:Y:S02]  /*9d40*/  LEA.HI R197, R197, R144, RZ, 0x1b ;  /* 0x00000090c5c57211 */ /* 0x000fe400078fd8ff */
[----:B------:R-:W-:Y:S01]  /*9d50*/  LEA R195, R195, UR30, 0x2 ;  /* 0x0000001ec3c37c11 */ /* 0x000fe2000f8e10ff */
[----:B------:R-:W-:Y:S06]  /*9d60*/  @!P3 BRA `(.L_x_4436) ;  /* 0x000000000004b947 */ /* 0x000fec0003800000 */
[----:B---3--:R4:W-:Y:S02]  /*9d70*/  REDG.E.ADD.F32.FTZ.RN.STRONG.GPU desc[UR32][R6.64+0x200], R5 ;  /* 0x00020005060079a6 */ /* 0x0089e4000c12f320 */
.L_x_4436:
[----:B------:R-:W-:Y:S05]  /*9d80*/  BSYNC.RECONVERGENT B0 ;  /* 0x0000000000007941 */ /* 0x000fea0003800200 */
.L_x_4435:
[----:B---34-:R3:W4:Y:S01]  /*9d90*/  LDS R5, [R195+0xb50] ;  /* 0x000b5000c3057984 */ /* 0x0187220000000800 */
[----:B------:R-:W-:Y:S01]  /*9da0*/  BSSY.RECONVERGENT B0, `(.L_x_4437) ;  /* 0x0000005000007945 */ /* 0x000fe20003800200 */
[----:B------:R-:W-:Y:S02]  /*9db0*/  LEA.HI R209, R209, R144, RZ, 0x1b ;  /* 0x00000090d1d17211 */ /* 0x000fe400078fd8ff */
[----:B------:R-:W-:Y:S01]  /*9dc0*/  LEA R197, R197, UR30, 0x2 ;  /* 0x0000001ec5c57c11 */ /* 0x000fe2000f8e10ff */
[----:B------:R-:W-:Y:S06]  /*9dd0*/  @!P2 BRA `(.L_x_4438) ;  /* 0x000000000004a947 */ /* 0x000fec0003800000 */
[----:B----4-:R4:W-:Y:S02]  /*9de0*/  REDG.E.ADD.F32.FTZ.RN.STRONG.GPU desc[UR32][R6.64+0x300], R5 ;  /* 0x00030005060079a6 */ /* 0x0109e4000c12f320 */
.L_x_4438:
[----:B------:R-:W-:Y:S05]  /*9df0*/  BSYNC.RECONVERGENT B0 ;  /* 0x0000000000007941 */ /* 0x000fea0003800200 */
.L_x_4437:
[----:B----4-:R4:W0:Y:S01]  /*9e00*/  LDS R5, [R197+0xc50] ;  /* 0x000c5000c5057984 */ /* 0x0108220000000800 */
[----:B------:R-:W-:Y:S01]  /*9e10*/  BSSY.RECONVERGENT B0, `(.L_x_4439) ;  /* 0x0000004000007945 */ /* 0x000fe20003800200 */
[----:B------:R-:W-:-:S03]  /*9e20*/  LEA R209, R209, UR30, 0x2 ;  /* 0x0000001ed1d17c11 */ /* 0x000fc6000f8e10ff */
[----:B------:R-:W-:Y:S05]  /*9e30*/  @!P0 BRA `(.L_x_4440) ;  /* 0x0000000000048947 */ /* 0x000fea0003800000 */
[----:B0-----:R0:W-:Y:S02]  /*9e40*/  REDG.E.ADD.F32.FTZ.RN.STRONG.GPU desc[UR32][R6.64+0x400], R5 ;  /* 0x00040005060079a6 */ /* 0x0011e4000c12f320 */
.L_x_4440:
[----:B------:R-:W-:Y:S05]  /*9e50*/  BSYNC.RECONVERGENT B0 ;  /* 0x0000000000007941 */ /* 0x000fea0003800200 */
.L_x_4439:
[----:B0-----:R0:W0:Y:S01]  /*9e60*/  LDS R5, [R209+0xd50] ;  /* 0x000d5000d1057984 */ /* 0x0010220000000800 */
[----:B------:R-:W-:Y:S01]  /*9e70*/  BSSY.RECONVERGENT B0, `(.L_x_4441) ;  /* 0x0000005000007945 */ /* 0x000fe20003800200 */
[C---:B---3--:R-:W-:Y:S01]  /*9e80*/  VIADD R195, R144.reuse, 0x180 ;  /* 0x0000018090c37836 */ /* 0x048fe20000000000 */
[----:B----4-:R-:W-:Y:S02]  /*9e90*/  IADD3 R197, PT, PT, R144, 0x1c0, RZ ;  /* 0x000001c090c57810 */ /* 0x010fe40007ffe0ff */
[----:B------:R-:W-:Y:S05]  /*9ea0*/  @!P6 BRA `(.L_x_4442) ;  /* 0x000000000004e947 */ /* 0x000fea0003800000 */
[----:B0-----:R3:W-:Y:S02]  /*9eb0*/  REDG.E.ADD.F32.FTZ.RN.STRONG.GPU desc[UR32][R6.64+0x500], R5 ;  /* 0x00050005060079a6 */ /* 0x0017e4000c12f320 */
.L_x_4442:
[----:B------:R-:W-:Y:S05]  /*9ec0*/  BSYNC.RECONVERGENT B0 ;  /* 0x0000000000007941 */ /* 0x000fea0003800200 */
.L_x_4441:
[-C--:B------:R-:W-:Y:S01]  /*9ed0*/  LEA.HI R195, R195, R144.reuse, RZ, 0x1b ;  /* 0x00000090c3c37211 */ /* 0x080fe200078fd8ff */
[----:B------:R-:W-:Y:S01]  /*9ee0*/  BSSY.RECONVERGENT B0, `(.L_x_4443) ;  /* 0x000000e000007945 */ /* 0x000fe20003800200 */
[-C--:B------:R-:W-:Y:S02]  /*9ef0*/  LEA.HI R4, R3, R144.reuse, RZ, 0x1b ;  /* 0x0000009003047211 */ /* 0x080fe400078fd8ff */
[----:B------:R-:W-:Y:S02]  /*9f00*/  LEA R3, R195, UR30, 0x2 ;  /* 0x0000001ec3037c11 */ /* 0x000fe4000f8e10ff */
[----:B------:R-:W-:Y:S02]  /*9f10*/  ISETP.GE.AND P6, PT, R168, 0x181, PT ;  /* 0x00000181a800780c */ /* 0x000fe40003fc6270 */
[----:B------:R-:W-:Y:S02]  /*9f20*/  LEA.HI R197, R197, R144, RZ, 0x1b ;  /* 0x00000090c5c57211 */ /* 0x000fe400078fd8ff */
[----:B------:R-:W4:Y:S01]  /*9f30*/  LDS R3, [R3+0xe50] ;  /* 0x000e500003037984 */ /* 0x000f220000000800 */
[----:B0--3--:R-:W-:-:S02]  /*9f40*/  IADD3 R5, PT, PT, R144, 0x240, RZ ;  /* 0x0000024090057810 */ /* 0x009fc40007ffe0ff */
[----:B------:R-:W-:Y:S02]  /*9f50*/  LEA R197, R197, UR30, 0x2 ;  /* 0x0000001ec5c57c11 */ /* 0x000fe4000f8e10ff */
[C---:B------:R-:W-:Y:S02]  /*9f60*/  ISETP.GE.AND P0, PT, R168.reuse, 0x1c1, PT ;  /* 0x000001c1a800780c */ /* 0x040fe40003f06270 */
[C---:B------:R-:W-:Y:S02]  /*9f70*/  ISETP.GE.AND P2, PT, R168.reuse, 0x201, PT ;  /* 0x00000201a800780c */ /* 0x040fe40003f46270 */
[C---:B------:R-:W-:Y:S02]  /*9f80*/  ISETP.GE.AND P3, PT, R168.reuse, 0x241, PT ;  /* 0x00000241a800780c */ /* 0x040fe40003f66270 */
[----:B------:R-:W-:Y:S01]  /*9f90*/  ISETP.GE.AND P4, PT, R168, 0x281, PT ;  /* 0x00000281a800780c */ /* 0x000fe20003f86270 */
[----:B------:R-:W-:-:S12]  /*9fa0*/  @!P6 BRA `(.L_x_4444) ;  /* 0x000000000004e947 */ /* 0x000fd80003800000 */
[----:B----4-:R0:W-:Y:S02]  /*9fb0*/  REDG.E.ADD.F32.FTZ.RN.STRONG.GPU desc[UR32][R6.64+0x600], R3 ;  /* 0x00060003060079a6 */ /* 0x0101e4000c12f320 */
.L_x_4444:
[----:B------:R-:W-:Y:S05]  /*9fc0*/  BSYNC.RECONVERGENT B0 ;  /* 0x0000000000007941 */ /* 0x000fea0003800200 */
.L_x_4443:
[----:B0---4-:R0:W3:Y:S01]  /*9fd0*/  LDS R3, [R197+0xf50] ;  /* 0x000f5000c5037984 */ /* 0x0110e20000000800 */
[----:B------:R-:W-:Y:S01]  /*9fe0*/  BSSY.RECONVERGENT B0, `(.L_x_4445) ;  /* 0x0000006000007945 */ /* 0x000fe20003800200 */
[----:B------:R-:W-:Y:S01]  /*9ff0*/  VIADD R195, R144, 0x280 ;  /* 0x0000028090c37836 */ /* 0x000fe20000000000 */
[----:B------:R-:W-:Y:S02]  /*a000*/  LEA R4, R4, UR30, 0x2 ;  /* 0x0000001e04047c11 */ /* 0x000fe4000f8e10ff */
[----:B------:R-:W-:Y:S01]  /*a010*/  LEA.HI R5, R5, R144, RZ, 0x1b ;  /* 0x0000009005057211 */ /* 0x000fe200078fd8ff */
[----:B------:R-:W-:Y:S06]  /*a020*/  @!P0 BRA `(.L_x_4446) ;  /* 0x0000000000048947 */ /* 0x000fec0003800000 */
[----:B---3--:R4:W-:Y:S02]  /*a030*/  REDG.E.ADD.F32.FTZ.RN.STRONG.GPU desc[UR32][R6.64+0x700], R3 ;  /* 0x00070003060079a6 */ /* 0x0089e4000c12f320 */
.L_x_4446:
[----:B------:R-:W-:Y:S05]  /*a040*/  BSYNC.RECONVERGENT B0 ;  /* 0x0000000000007941 */ /* 0x000fea0003800200 */
.L_x_4445:
[----:B---34-:R3:W4:Y:S01]  /*a050*/  LDS R3, [R4+0x1050] ;  /* 0x0010500004037984 */ /* 0x0187220000000800 */
[----:B------:R-:W-:Y:S01]  /*a060*/  BSSY.RECONVERGENT B0, `(.L_x_4447) ;  /* 0x0000005000007945 */ /* 0x000fe20003800200 */
[----:B------:R-:W-:Y:S02]  /*a070*/  LEA.HI R195, R195, R144, RZ, 0x1b ;  /* 0x00000090c3c37211 */ /* 0x000fe400078fd8ff */
[----:B------:R-:W-:Y:S01]  /*a080*/  LEA R5, R5, UR30, 0x2 ;  /* 0x0000001e05057c11 */ /* 0x000fe2000f8e10ff */
[----:B------:R-:W-:Y:S06]  /*a090*/  @!P2 BRA `(.L_x_4448) ;  /* 0x000000000004a947 */ /* 0x000fec0003800000 */
[----:B----4-:R4:W-:Y:S02]  /*a0a0*/  REDG.E.ADD.F32.FTZ.RN.STRONG.GPU desc[UR32][R6.64+0x800], R3 ;  /* 0x00080003060079a6 */ /* 0x0109e4000c12f320 */
.L_x_4448:
[----:B------:R-:W-:Y:S05]  /*a0b0*/  BSYNC.RECONVERGENT B0 ;  /* 0x0000000000007941 */ /* 0x000fea0003800200 */
.L_x_4447:
[----:B----4-:R4:W0:Y:S01]  /*a0c0*/  LDS R3, [R5+0x1150] ;  /* 0x0011500005037984 */ /* 0x0108220000000800 */
[----:B------:R-:W-:Y:S01]  /*a0d0*/  BSSY.RECONVERGENT B0, `(.L_x_4449) ;  /* 0x0000004000007945 */ /* 0x000fe20003800200 */
[----:B---3--:R-:W-:-:S03]  /*a0e0*/  LEA R4, R195, UR30, 0x2 ;  /* 0x0000001ec3047c11 */ /* 0x008fc6000f8e10ff */
[----:B------:R-:W-:Y:S05]  /*a0f0*/  @!P3 BRA `(.L_x_4450) ;  /* 0x000000000004b947 */ /* 0x000fea0003800000 */
[----:B0-----:R3:W-:Y:S02]  /*a100*/  REDG.E.ADD.F32.FTZ.RN.STRONG.GPU desc[UR32][R6.64+0x900], R3 ;  /* 0x00090003060079a6 */ /* 0x0017e4000c12f320 */
.L_x_4450:
[----:B------:R-:W-:Y:S05]  /*a110*/  BSYNC.RECONVERGENT B0 ;  /* 0x0000000000007941 */ /* 0x000fea0003800200 */
.L_x_4449:
[----:B0--3--:R0:W3:Y:S01]  /*a120*/  LDS R3, [R4+0x1250] ;  /* 0x0012500004037984 */ /* 0x0090e20000000800 */
[----:B------:R-:W-:Y:S01]  /*a130*/  BSSY.RECONVERGENT B0, `(.L_x_4451) ;  /* 0x0000005000007945 */ /* 0x000fe20003800200 */
[C---:B----4-:R-:W-:Y:S02]  /*a140*/  IADD3 R5, PT, PT, R144.reuse, 0x2c0, RZ ;  /* 0x000002c090057810 */ /* 0x050fe40007ffe0ff */
[----:B------:R-:W-:Y:S01]  /*a150*/  IADD3 R195, PT, PT, R144, 0x300, RZ ;  /* 0x0000030090c37810 */ /* 0x000fe20007ffe0ff */
[----:B------:R-:W-:Y:S06]  /*a160*/  @!P4 BRA `(.L_x_4452) ;  /* 0x000000000004c947 */ /* 0x000fec0003800000 */
[----:B---3--:R4:W-:Y:S02]  /*a170*/  REDG.E.ADD.F32.FTZ.RN.STRONG.GPU desc[UR32][R6.64+0xa00], R3 ;  /* 0x000a0003060079a6 */ /* 0x0089e4000c12f320 */
.L_x_4452:
[----:B------:R-:W-:Y:S05]  /*a180*/  BSYNC.RECONVERGENT B0 ;  /* 0x0000000000007941 */ /* 0x000fea0003800200 */
.L_x_4451:
[----:B---34-:R-:W-:Y:S01]  /*a190*/  VIADD R3, R144, 0x340 ;  /* 0x0000034090037836 */ /* 0x018fe20000000000 */
[-C--:B------:R-:W-:Y:S01]  /*a1a0*/  LEA.HI R5, R5, R144.reuse, RZ, 0x1b ;  /* 0x0000009005057211 */ /* 0x080fe200078fd8ff */
[----:B------:R-:W-:Y:S01]  /*a1b0*/  BSSY.RECONVERGENT B0, `(.L_x_4453) ;  /* 0x000000e000007945 */ /* 0x000fe20003800200 */
[----:B------:R-:W-:Y:S02]  /*a1c0*/  ISETP.GE.AND P6, PT, R168, 0x2c1, PT ;  /* 0x000002c1a800780c */ /* 0x000fe40003fc6270 */
[-C--:B0-----:R-:W-:Y:S02]  /*a1d0*/  LEA.HI R4, R3, R144.reuse, RZ, 0x1b ;  /* 0x0000009003047211 */ /* 0x081fe400078fd8ff */
[----:B------:R-:W-:Y:S02]  /*a1e0*/  LEA R3, R5, UR30, 0x2 ;  /* 0x0000001e05037c11 */ /* 0x000fe4000f8e10ff */
[----:B------:R-:W-:Y:S02]  /*a1f0*/  LEA.HI R195, R195, R144, RZ, 0x1b ;  /* 0x00000090c3c37211 */ /* 0x000fe400078fd8ff */
[----:B------:R-:W-:-:S02]  /*a200*/  IADD3 R197, PT, PT, R144, 0x380, RZ ;  /* 0x0000038090c57810 */ /* 0x000fc40007ffe0ff */
[----:B------:R-:W0:Y:S01]  /*a210*/  LDS R3, [R3+0x1350] ;  /* 0x0013500003037984 */ /* 0x000e220000000800 */
[----:B------:R-:W-:Y:S02]  /*a220*/  LEA R195, R195, UR30, 0x2 ;  /* 0x0000001ec3c37c11 */ /* 0x000fe4000f8e10ff */
[C---:B------:R-:W-:Y:S02]  /*a230*/  ISETP.GE.AND P0, PT, R168.reuse, 0x301, PT ;  /* 0x00000301a800780c */ /* 0x040fe40003f06270 */
[C---:B------:R-:W-:Y:S02]  /*a240*/  ISETP.GE.AND P2, PT, R168.reuse, 0x341, PT ;  /* 0x00000341a800780c */ /* 0x040fe40003f46270 */
[C---:B------:R-:W-:Y:S02]  /*a250*/  ISETP.GE.AND P3, PT, R168.reuse, 0x381, PT ;  /* 0x00000381a800780c */ /* 0x040fe40003f66270 */
[----:B------:R-:W-:Y:S01]  /*a260*/  ISETP.GE.AND P4, PT, R168, 0x3c1, PT ;  /* 0x000003c1a800780c */ /* 0x000fe20003f86270 */
[----:B------:R-:W-:-:S12]  /*a270*/  @!P6 BRA `(.L_x_4454) ;  /* 0x000000000004e947 */ /* 0x000fd80003800000 */
[----:B0-----:R3:W-:Y:S02]  /*a280*/  REDG.E.ADD.F32.FTZ.RN.STRONG.GPU desc[UR32][R6.64+0xb00], R3 ;  /* 0x000b0003060079a6 */ /* 0x0017e4000c12f320 */
.L_x_4454:
[----:B------:R-:W-:Y:S05]  /*a290*/  BSYNC.RECONVERGENT B0 ;  /* 0x0000000000007941 */ /* 0x000fea0003800200 */
.L_x_4453:
[----:B0--3--:R0:W3:Y:S01]  /*a2a0*/  LDS R3, [R195+0x1450] ;  /* 0x00145000c3037984 */ /* 0x0090e20000000800 */
[----:B------:R-:W-:Y:S01]  /*a2b0*/  BSSY.RECONVERGENT B0, `(.L_x_4455) ;  /* 0x0000006000007945 */ /* 0x000fe20003800200 */
[----:B------:R-:W-:Y:S02]  /*a2c0*/  IADD3 R5, PT, PT, R144, 0x3c0, RZ ;  /* 0x000003c090057810 */ /* 0x000fe40007ffe0ff */
[----:B------:R-:W-:Y:S02]  /*a2d0*/  LEA.HI R197, R197, R144, RZ, 0x1b ;  /* 0x00000090c5c57211 */ /* 0x000fe400078fd8ff */
[----:B------:R-:W-:Y:S01]  /*a2e0*/  LEA R4, R4, UR30, 0x2 ;  /* 0x0000001e04047c11 */ /* 0x000fe2000f8e10ff */
[----:B------:R-:W-:Y:S06]  /*a2f0*/  @!P0 BRA `(.L_x_4456) ;  /* 0x0000000000048947 */ /* 0x000fec0003800000 */
[----:B---3--:R4:W-:Y:S02]  /*a300*/  REDG.E.ADD.F32.FTZ.RN.STRONG.GPU desc[UR32][R6.64+0xc00], R3 ;  /* 0x000c0003060079a6 */ /* 0x0089e4000c12f320 */
.L_x_4456:
[----:B------:R-:W-:Y:S05]  /*a310*/  BSYNC.RECONVERGENT B0 ;  /* 0x0000000000007941 */ /* 0x000fea0003800200 */
.L_x_4455:
[----:B---34-:R3:W4:Y:S01]  /*a320*/  LDS R3, [R4+0x1550] ;  /* 0x0015500004037984 */ /* 0x0187220000000800 */
[----:B------:R-:W-:Y:S01]  /*a330*/  BSSY.RECONVERGENT B0, `(.L_x_4457) ;  /* 0x0000005000007945 */ /* 0x000fe20003800200 */
[----:B------:R-:W-:Y:S02]  /*a340*/  LEA.HI R5, R5, R144, RZ, 0x1b ;  /* 0x0000009005057211 */ /* 0x000fe400078fd8ff */
[----:B------:R-:W-:Y:S01]  /*a350*/  LEA R197, R197, UR30, 0x2 ;  /* 0x0000001ec5c57c11 */ /* 0x000fe2000f8e10ff */
[----:B------:R-:W-:Y:S06]  /*a360*/  @!P2 BRA `(.L_x_4458) ;  /* 0x000000000004a947 */ /* 0x000fec0003800000 */
[----:B----4-:R4:W-:Y:S02]  /*a370*/  REDG.E.ADD.F32.FTZ.RN.STRONG.GPU desc[UR32][R6.64+0xd00], R3 ;  /* 0x000d0003060079a6 */ /* 0x0109e4000c12f320 */
.L_x_4458:
[----:B------:R-:W-:Y:S05]  /*a380*/  BSYNC.RECONVERGENT B0 ;  /* 0x0000000000007941 */ /* 0x000fea0003800200 */
.L_x_4457:
[----:B----4-:R4:W0:Y:S01]  /*a390*/  LDS R3, [R197+0x1650] ;  /* 0x00165000c5037984 */ /* 0x0108220000000800 */
[----:B------:R-:W-:Y:S01]  /*a3a0*/  BSSY.RECONVERGENT B0, `(.L_x_4459) ;  /* 0x0000004000007945 */ /* 0x000fe20003800200 */
[----:B------:R-:W-:-:S03]  /*a3b0*/  LEA R5, R5, UR30, 0x2 ;  /* 0x0000001e05057c11 */ /* 0x000fc6000f8e10ff */
[----:B------:R-:W-:Y:S05]  /*a3c0*/  @!P3 BRA `(.L_x_4460) ;  /* 0x000000000004b947 */ /* 0x000fea0003800000 */
[----:B0-----:R0:W-:Y:S02]  /*a3d0*/  REDG.E.ADD.F32.FTZ.RN.STRONG.GPU desc[UR32][R6.64+0xe00], R3 ;  /* 0x000e0003060079a6 */ /* 0x0011e4000c12f320 */
.L_x_4460:
[----:B------:R-:W-:Y:S05]  /*a3e0*/  BSYNC.RECONVERGENT B0 ;  /* 0x0000000000007941 */ /* 0x000fea0003800200 */
.L_x_4459:
[----:B0-----:R0:W0:Y:S01]  /*a3f0*/  LDS R3, [R5+0x1750] ;  /* 0x0017500005037984 */ /* 0x0010220000000800 */
[----:B------:R-:W-:Y:S04]  /*a400*/  BSSY.RECONVERGENT B0, `(.L_x_4461) ;  /* 0x0000003000007945 */ /* 0x000fe80003800200 */
[----:B------:R-:W-:Y:S05]  /*a410*/  @!P4 BRA `(.L_x_4462) ;  /* 0x000000000004c947 */ /* 0x000fea0003800000 */
[----:B0-----:R0:W-:Y:S02]  /*a420*/  REDG.E.ADD.F32.FTZ.RN.STRONG.GPU desc[UR32][R6.64+0xf00], R3 ;  /* 0x000f0003060079a6 */ /* 0x0011e4000c12f320 */
.L_x_4462:
[----:B------:R-:W-:Y:S05]  /*a430*/  BSYNC.RECONVERGENT B0 ;  /* 0x0000000000007941 */ /* 0x000fea0003800200 */
.L_x_4461:
[----:B---3--:R-:W3:Y:S01]  /*a440*/  SHFL.DOWN PT, R4, R11, 0x1, 0x1f ;  /* 0x08201f000b047f89 */ /* 0x008ee200000e0000 */
[----:B------:R-:W-:Y:S01]  /*a450*/  ISETP.GT.AND P0, PT, R124, 0x1e, PT ;  /* 0x0000001e7c00780c */ /* 0x000fe20003f04270 */
[----:B------:R-:W-:Y:S01]  /*a460*/  FMUL.FTZ R151, R151, R202 ;  /* 0x000000ca97977220 */ /* 0x000fe20000410000 */
[----:B------:R-:W-:Y:S01]  /*a470*/  FMUL.FTZ R153, R153, R204 ;  /* 0x000000cc99997220 */ /* 0x000fe20000410000 */
[----:B0-----:R-:W0:Y:S01]  /*a480*/  SHFL.DOWN PT, R3, R216, 0x1, 0x1f ;  /* 0x08201f00d8037f89 */ /* 0x001e2200000e0000 */
[----:B------:R-:W-:Y:S01]  /*a490*/  FMUL.FTZ R155, R155, R206 ;  /* 0x000000ce9b9b7220 */ /* 0x000fe20000410000 */
[----:B------:R-:W-:Y:S01]  /*a4a0*/  FFMA.FTZ R12, R151, R79, R12 ;  /* 0x0000004f970c7223 */ /* 0x000fe2000001000c */
[----:B------:R-:W-:Y:S01]  /*a4b0*/  FFMA.FTZ R14, R153, R81, R14 ;  /* 0x00000051990e7223 */ /* 0x000fe2000001000e */
        /* <DEDUP_REMOVED lines=8> */
[----:B------:R-:W-:Y:S01]  /*a540*/  FMUL.FTZ R161, R161, R183 ;  /* 0x000000b7a1a17220 */ /* 0x000fe20000410000 */
[----:B------:R-:W-:Y:S01]  /*a550*/  FMUL.FTZ R163, R163, R177 ;  /* 0x000000b1a3a37220 */ /* 0x000fe20000410000 */
[----:B------:R-:W-:Y:S01]  /*a560*/  FMUL.FTZ R149, R149, R167 ;  /* 0x000000a795957220 */ /* 0x000fe20000410000 */
[----:B------:R-:W-:Y:S01]  /*a570*/  FMUL.FTZ R150, R150, R169 ;  /* 0x000000a996967220 */ /* 0x000fe20000410000 */
[C---:B------:R-:W-:Y:S01]  /*a580*/  FMUL.FTZ R185, R148.reuse, R185 ;  /* 0x000000b994b97220 */ /* 0x040fe20000410000 */
[C---:B------:R-:W-:Y:S01]  /*a590*/  FMUL.FTZ R187, R148.reuse, R187 ;  /* 0x000000bb94bb7220 */ /* 0x040fe20000410000 */
[C---:B------:R-:W-:Y:S01]  /*a5a0*/  FMUL.FTZ R183, R148.reuse, R183 ;  /* 0x000000b794b77220 */ /* 0x040fe20000410000 */
[C---:B------:R-:W-:Y:S01]  /*a5b0*/  FMUL.FTZ R177, R148.reuse, R177 ;  /* 0x000000b194b17220 */ /* 0x040fe20000410000 */
[----:B---3--:R-:W-:Y:S01]  /*a5c0*/  @!P0 FADD.FTZ R11, R11, R4 ;  /* 0x000000040b0b8221 */ /* 0x008fe20000010000 */
[C---:B------:R-:W-:Y:S01]  /*a5d0*/  FMUL.FTZ R4, R148.reuse, R203 ;  /* 0x000000cb94047220 */ /* 0x040fe20000410000 */
[C---:B------:R-:W-:Y:S01]  /*a5e0*/  FMUL.FTZ R167, R148.reuse, R167 ;  /* 0x000000a794a77220 */ /* 0x040fe20000410000 */
[----:B------:R-:W-:Y:S01]  /*a5f0*/  FMUL.FTZ R169, R148, R169 ;  /* 0x000000a994a97220 */ /* 0x000fe20000410000 */
[----:B0-----:R-:W-:Y:S01]  /*a600*/  @!P0 FADD.FTZ R216, R216, R3 ;  /* 0x00000003d8d88221 */ /* 0x001fe20000010000 */
[----:B--2---:R-:W0:Y:S01]  /*a610*/  SHFL.DOWN PT, R6, R11, 0x2, 0x1f ;  /* 0x08401f000b067f89 */ /* 0x004e2200000e0000 */
[----:B------:R-:W-:Y:S01]  /*a620*/  ISETP.GT.AND P0, PT, R124, 0x1d, PT ;  /* 0x0000001d7c00780c */ /* 0x000fe20003f04270 */
[----:B------:R-:W-:Y:S01]  /*a630*/  FMUL.FTZ R3, R148, R202 ;  /* 0x000000ca94037220 */ /* 0x000fe20000410000 */
        /* <DEDUP_REMOVED lines=20> */
[----:B------:R-:W-:Y:S01]  /*a780*/  FFMA.FTZ R19, R158, R80, R19 ;  /* 0x000000509e137223 */ /* 0x000fe20000010013 */
[----:B0-----:R-:W-:Y:S01]  /*a790*/  @!P0 FADD.FTZ R11, R11, R6 ;  /* 0x000000060b0b8221 */ /* 0x001fe20000010000 */
[----:B------:R-:W-:Y:S01]  /*a7a0*/  FADD.FTZ R52, R5, R52 ;  /* 0x0000003405347221 */ /* 0x000fe20000010000 */
[----:B------:R-:W-:Y:S01]  /*a7b0*/  FMUL.FTZ R6, R165, R4 ;  /* 0x00000004a5067220 */ /* 0x000fe20000410000 */
[----:B------:R-:W-:Y:S01]  /*a7c0*/  FMUL.FTZ R4, R148, R205 ;  /* 0x000000cd94047220 */ /* 0x000fe20000410000 */
[----:B--2---:R-:W-:Y:S01]  /*a7d0*/  @!P0 FADD.FTZ R216, R216, R7 ;  /* 0x00000007d8d88221 */ /* 0x004fe20000010000 */
[----:B-1----:R-:W0:Y:S01]  /*a7e0*/  SHFL.DOWN PT, R10, R11, 0x4, 0x1f ;  /* 0x08801f000b0a7f89 */ /* 0x002e2200000e0000 */
[----:B------:R-:W-:Y:S01]  /*a7f0*/  ISETP.GT.AND P0, PT, R124, 0x1b, PT ;  /* 0x0000001b7c00780c */ /* 0x000fe20003f04270 */
[----:B------:R-:W-:Y:S01]  /*a800*/  FFMA.FTZ R152, R29, R152, R6 ;  /* 0x000000981d987223 */ /* 0x000fe20000010006 */
[----:B------:R-:W-:Y:S01]  /*a810*/  FMUL.FTZ R6, R171, R4 ;  /* 0x00000004ab067220 */ /* 0x000fe20000410000 */
[----:B------:R-:W1:Y:S01]  /*a820*/  SHFL.DOWN PT, R7, R216, 0x4, 0x1f ;  /* 0x08801f00d8077f89 */ /* 0x000e6200000e0000 */
[----:B------:R-:W-:Y:S01]  /*a830*/  FMUL.FTZ R4, R148, R207 ;  /* 0x000000cf94047220 */ /* 0x000fe20000410000 */
[----:B------:R-:W-:Y:S01]  /*a840*/  FFMA.FTZ R3, R34, R157, R3 ;  /* 0x0000009d22037223 */ /* 0x000fe20000010003 */
        /* <DEDUP_REMOVED lines=8> */
[----:B------:R-:W-:Y:S01]  /*a8d0*/  FMUL.FTZ R4, R148, R175 ;  /* 0x000000af94047220 */ /* 0x000fe20000410000 */
[----:B------:R-:W-:Y:S01]  /*a8e0*/  FFMA.FTZ R22, R161, R84, R22 ;  /* 0x00000054a1167223 */ /* 0x000fe20000010016 */
[----:B------:R-:W-:Y:S01]  /*a8f0*/  FADD.FTZ R49, R6, R49 ;  /* 0x0000003106317221 */ /* 0x000fe20000010000 */
[----:B------:R-:W-:Y:S01]  /*a900*/  FMUL.FTZ R6, R148, R179 ;  /* 0x000000b394067220 */ /* 0x000fe20000410000 */
[----:B------:R-:W-:Y:S01]  /*a910*/  FMUL.FTZ R189, R189, R4 ;  /* 0x00000004bdbd7220 */ /* 0x000fe20000410000 */
[----:B------:R-:W-:Y:S01]  /*a920*/  FFMA.FTZ R23, R162, R86, R23 ;  /* 0x00000056a2177223 */ /* 0x000fe20000010017 */
[----:B------:R-:W-:Y:S01]  /*a930*/  FFMA.FTZ R24, R163, R88, R24 ;  /* 0x00000058a3187223 */ /* 0x000fe20000010018 */
[----:B------:R-:W-:Y:S01]  /*a940*/  FMUL.FTZ R191, R191, R6 ;  /* 0x00000006bfbf7220 */ /* 0x000fe20000410000 */
[----:B------:R-:W-:Y:S01]  /*a950*/  FFMA.FTZ R25, R164, R89, R25 ;  /* 0x00000059a4197223 */ /* 0x000fe20000010019 */
[----:B0-----:R-:W-:Y:S01]  /*a960*/  @!P0 FADD.FTZ R11, R11, R10 ;  /* 0x0000000a0b0b8221 */ /* 0x001fe20000010000 */
[----:B------:R-:W-:Y:S01]  /*a970*/  FFMA.FTZ R26, R149, R90, R26 ;  /* 0x0000005a951a7223 */ /* 0x000fe2000001001a */
[----:B------:R-:W-:Y:S01]  /*a980*/  FFMA.FTZ R158, R36, R158, R181 ;  /* 0x0000009e249e7223 */ /* 0x000fe200000100b5 */
[----:B------:R-:W-:Y:S01]  /*a990*/  FFMA.FTZ R159, R39, R159, R184 ;  /* 0x0000009f279f7223 */ /* 0x000fe200000100b8 */
[----:B-1----:R-:W-:Y:S01]  /*a9a0*/  @!P0 FADD.FTZ R216, R216, R7 ;  /* 0x00000007d8d88221 */ /* 0x002fe20000010000 */
[----:B------:R-:W0:Y:S01]  /*a9b0*/  SHFL.DOWN PT, R10, R11, 0x8, 0x1f ;  /* 0x09001f000b0a7f89 */ /* 0x000e2200000e0000 */
[----:B------:R-:W-:Y:S01]  /*a9c0*/  ISETP.GT.AND P0, PT, R124, 0x17, PT ;  /* 0x000000177c00780c */ /* 0x000fe20003f04270 */
[----:B------:R-:W-:Y:S01]  /*a9d0*/  FFMA.FTZ R160, R42, R160, R187 ;  /* 0x000000a02aa07223 */ /* 0x000fe200000100bb */
[----:B------:R-:W-:Y:S01]  /*a9e0*/  FFMA.FTZ R161, R45, R161, R188 ;  /* 0x000000a12da17223 */ /* 0x000fe200000100bc */
[----:B------:R-:W1:Y:S01]  /*a9f0*/  SHFL.DOWN PT, R7, R216, 0x8, 0x1f ;  /* 0x09001f00d8077f89 */ /* 0x000e6200000e0000 */
        /* <DEDUP_REMOVED lines=19> */
[----:B0-----:R-:W-:Y:S01]  /*ab30*/  @!P0 FADD.FTZ R11, R11, R10 ;  /* 0x0000000a0b0b8221 */ /* 0x001fe20000010000 */
[----:B------:R-:W-:Y:S01]  /*ab40*/  FFMA.FTZ R27, R150, R92, R27 ;  /* 0x0000005c961b7223 */ /* 0x000fe2000001001b */
[----:B------:R-:W-:Y:S01]  /*ab50*/  FADD.FTZ R37, R164, R37 ;  /* 0x00000025a4257221 */ /* 0x000fe20000010000 */
[----:B------:R-:W-:Y:S01]  /*ab60*/  FADD.FTZ R38, R149, R38 ;  /* 0x0000002695267221 */ /* 0x000fe20000010000 */
[----:B-1----:R-:W-:Y:S01]  /*ab70*/  @!P0 FADD.FTZ R216, R216, R7 ;  /* 0x00000007d8d88221 */ /* 0x002fe20000010000 */
[----:B------:R-:W0:Y:S01]  /*ab80*/  SHFL.DOWN PT, R10, R11, 0x10, 0x1f ;  /* 0x0a001f000b0a7f89 */ /* 0x000e2200000e0000 */
[----:B------:R-:W-:Y:S01]  /*ab90*/  ISETP.NE.AND P0, PT, R124, RZ, PT ;  /* 0x000000ff7c00720c */ /* 0x000fe20003f05270 */
[----:B------:R-:W-:-:S02]  /*aba0*/  FADD.FTZ R35, R2, R35 ;  /* 0x0000002302237221 */ /* 0x000fc40000010000 */
[----:B------:R-:W1:Y:S10]  /*abb0*/  SHFL.DOWN PT, R5, R216, 0x10, 0x1f ;  /* 0x0a001f00d8057f89 */ /* 0x000e7400000e0000 */
[----:B------:R-:W-:-:S04]  /*abc0*/  @!P0 SHF.R.U32.HI R3, RZ, 0x2, R144 ;  /* 0x00000002ff038819 */ /* 0x000fc80000011690 */
[----:B------:R-:W-:Y:S01]  /*abd0*/  @!P0 LOP3.LUT R3, R3, 0xf8, RZ, 0xc0, !PT ;  /* 0x000000f803038812 */ /* 0x000fe200078ec0ff */
[----:B0-----:R-:W-:Y:S01]  /*abe0*/  FADD.FTZ R4, R11, R10 ;  /* 0x0000000a0b047221 */ /* 0x001fe20000010000 */
[----:B-1----:R-:W-:-:S05]  /*abf0*/  FADD.FTZ R5, R216, R5 ;  /* 0x00000005d8057221 */ /* 0x002fca0000010000 */
[----:B------:R0:W-:Y:S01]  /*ac00*/  @!P0 STS.64 [R3+UR30+0x18d8], R4 ;  /* 0x0018d80403008988 */ /* 0x0001e20008000a1e */
[----:B------:R-:W-:Y:S06]  /*ac10*/  BAR.SYNC.DEFER_BLOCKING 0x0 ;  /* 0x0000000000007b1d */ /* 0x000fec0000010000 */
[----:B------:R-:W-:Y:S05]  /*ac20*/  @P5 BRA `(.L_x_4464) ;  /* 0x00000000003c5947 */ /* 0x000fea0003800000 */
[----:B------:R-:W-:Y:S01]  /*ac30*/  UISETP.NE.AND UP0, UPT, UR18, UR50, UPT ;  /* 0x000000321200728c */ /* 0x000fe2000bf05270 */
[----:B0-----:R-:W0:Y:S01]  /*ac40*/  LDS.64 R2, [UR30+0x18e0] ;  /* 0x0018e01eff027984 */ /* 0x001e220008000a00 */
[----:B------:R-:W-:Y:S01]  /*ac50*/  ULEA UR8, UR6, UR30, 0x2 ;  /* 0x0000001e06087291 */ /* 0x000fe2000f8e10ff */
[----:B------:R-:W-:-:S03]  /*ac60*/  ISETP.GT.AND P0, PT, R124, 0xf, PT ;  /* 0x0000000f7c00780c */ /* 0x000fc60003f04270 */
[----:B------:R-:W-:Y:S02]  /*ac70*/  PLOP3.LUT P2, PT, PT, PT, UP0, 0x80, 0x8 ;  /* 0x000000000008781c */ /* 0x000fe40003f4f008 */
[----:B------:R-:W-:Y:S02]  /*ac80*/  FSEL R216, R216, R5, P0 ;  /* 0x00000005d8d87208 */ /* 0x000fe40000000000 */
[----:B------:R-:W-:-:S09]  /*ac90*/  FSEL R11, R11, R4, P0 ;  /* 0x000000040b0b7208 */ /* 0x000fd20000000000 */
[----:B------:R-:W1:Y:S04]  /*aca0*/  @P2 LDS R6, [UR8+0x3210] ;  /* 0x00321008ff062984 */ /* 0x000e680008000800 */
[----:B------:R-:W2:Y:S01]  /*acb0*/  @P2 LDS R7, [UR8+0x2e10] ;  /* 0x002e1008ff072984 */ /* 0x000ea20008000800 */
[----:B0-----:R-:W-:Y:S01]  /*acc0*/  FADD.FTZ R3, R3, R216 ;  /* 0x000000d803037221 */ /* 0x001fe20000010000 */
[----:B------:R-:W-:-:S03]  /*acd0*/  FADD.FTZ R2, R2, R11 ;  /* 0x0000000b02027221 */ /* 0x000fc60000010000 */
[----:B-1----:R-:W-:Y:S01]  /*ace0*/  @P2 FADD.FTZ R3, R3, R6 ;  /* 0x0000000603032221 */ /* 0x002fe20000010000 */
[----:B--2---:R-:W-:-:S04]  /*acf0*/  @P2 FADD.FTZ R2, R2, R7 ;  /* 0x0000000702022221 */ /* 0x004fc80000010000 */
[----:B------:R1:W-:Y:S04]  /*ad00*/  STS [UR8+0x3210], R3 ;  /* 0x00321003ff007988 */ /* 0x0003e80008000808 */
[----:B------:R1:W-:Y:S02]  /*ad10*/  STS [UR8+0x2e10], R2 ;  /* 0x002e1002ff007988 */ /* 0x0003e40008000808 */
.L_x_4464:
[----:B------:R-:W-:Y:S05]  /*ad20*/  BSYNC.RECONVERGENT B0 ;  /* 0x0000000000007941 */ /* 0x000fea0003800200 */
.L_x_4463:
[----:B------:R-:W-:-:S04]  /*ad30*/  UIADD3 UR6, UPT, UPT, UR6, 0x1, URZ ;  /* 0x0000000106067890 */ /* 0x000fc8000fffe0ff */
[----:B------:R-:W-:-:S09]  /*ad40*/  UISETP.GE.AND UP0, UPT, UR6, UR51, UPT ;  /* 0x000000330600728c */ /* 0x000fd2000bf06270 */
[----:B------:R-:W-:Y:S05]  /*ad50*/  BRA.U !UP0, `(.L_x_4465) ;  /* 0xffffffc508d47547 */ /* 0x000fea000b83ffff */
.L_x_4420:
[----:B------:R-:W-:Y:S01]  /*ad60*/  BAR.SYNC.DEFER_BLOCKING 0x0 ;  /* 0x0000000000007b1d */ /* 0x000fe20000010000 */
[----:B------:R-:W-:Y:S01]  /*ad70*/  UIADD3 UR31, UPT, UPT, -UR29, UR31, URZ ;  /* 0x0000001f1d1f7290 */ /* 0x000fe2000fffe1ff */
[C---:B-1----:R-:W-:Y:S01]  /*ad80*/  IMAD.SHL.U32 R2, R142.reuse, 0x2, RZ ;  /* 0x000000028e027824 */ /* 0x042fe200078e00ff */
[----:B------:R-:W-:Y:S02]  /*ad90*/  PRMT R0, RZ, 0x7610, R0 ;  /* 0x00007610ff007816 */ /* 0x000fe40000000000 */
[----:B0-----:R-:W-:Y:S01]  /*ada0*/  PRMT R5, RZ, 0x7610, R5 ;  /* 0x00007610ff057816 */ /* 0x001fe20000000005 */
[----:B------:R-:W0:Y:S01]  /*adb0*/  LDCU.64 UR10, c[0x0][0x4f8] ;  /* 0x00009f00ff0a77ac */ /* 0x000e220008000a00 */
[----:B------:R-:W-:Y:S02]  /*adc0*/  ISETP.GE.AND P1, PT, R142, UR31, PT ;  /* 0x0000001f8e007c0c */ /* 0x000fe4000bf26270 */
[----:B------:R-:W-:Y:S01]  /*add0*/  ISETP.GE.AND P2, PT, R139, UR31, PT ;  /* 0x0000001f8b007c0c */ /* 0x000fe2000bf46270 */
[----:B------:R-:W1:Y:S01]  /*ade0*/  LDCU.64 UR36, c[0x0][0x500] ;  /* 0x0000a000ff2477ac */ /* 0x000e620008000a00 */
[----:B------:R-:W-:-:S02]  /*adf0*/  ISETP.GE.AND P3, PT, R138, UR31, PT ;  /* 0x0000001f8a007c0c */ /* 0x000fc4000bf66270 */
[----:B------:R-:W-:Y:S02]  /*ae00*/  ISETP.GE.AND P4, PT, R137, UR31, PT ;  /* 0x0000001f89007c0c */ /* 0x000fe4000bf86270 */
[----:B------:R-:W-:Y:S02]  /*ae10*/  IADD3 R2, P0, PT, R2, UR23, RZ ;  /* 0x0000001702027c10 */ /* 0x000fe4000ff1e0ff */
[----:B------:R-:W-:Y:S02]  /*ae20*/  PRMT R4, RZ, 0x7610, R4 ;  /* 0x00007610ff047816 */ /* 0x000fe40000000004 */
[----:B------:R-:W-:Y:S02]  /*ae30*/  IADD3.X R3, PT, PT, RZ, UR28, RZ, P0, !PT ;  /* 0x0000001cff037c10 */ /* 0x000fe400087fe4ff */
[----:B------:R-:W-:Y:S02]  /*ae40*/  PRMT R7, RZ, 0x7610, R7 ;  /* 0x00007610ff077816 */ /* 0x000fe40000000007 */
[----:B------:R-:W-:Y:S01]  /*ae50*/  ISETP.GE.AND P6, PT, R136, UR31, PT ;  /* 0x0000001f88007c0c */ /* 0x000fe2000bfc6270 */
[----:B------:R-:W2:Y:S01]  /*ae60*/  @!P1 LDG.E.U16 R0, desc[UR32][R2.64] ;  /* 0x0000002002009981 */ /* 0x000ea2000c1e1500 */
[----:B------:R-:W-:-:S02]  /*ae70*/  ISETP.GE.AND P0, PT, R135, UR31, PT ;  /* 0x0000001f87007c0c */ /* 0x000fc4000bf06270 */
[----:B------:R-:W-:Y:S01]  /*ae80*/  ISETP.GE.AND P1, PT, R134, UR31, PT ;  /* 0x0000001f86007c0c */ /* 0x000fe2000bf26270 */
[----:B------:R-:W3:Y:S01]  /*ae90*/  @!P2 LDG.E.U16 R5, desc[UR32][R2.64+0x40] ;  /* 0x000040200205a981 */ /* 0x000ee2000c1e1500 */
[----:B------:R-:W-:Y:S02]  /*aea0*/  ISETP.GE.AND P2, PT, R133, UR31, PT ;  /* 0x0000001f85007c0c */ /* 0x000fe4000bf46270 */
[----:B------:R-:W-:Y:S01]  /*aeb0*/  PRMT R6, RZ, 0x7610, R6 ;  /* 0x00007610ff067816 */ /* 0x000fe20000000006 */
[----:B------:R-:W5:Y:S01]  /*aec0*/  @!P3 LDG.E.U16 R4, desc[UR32][R2.64+0x80] ;  /* 0x000080200204b981 */ /* 0x000f62000c1e1500 */
[----:B------:R-:W-:Y:S02]  /*aed0*/  ISETP.GE.AND P3, PT, R132, UR31, PT ;  /* 0x0000001f84007c0c */ /* 0x000fe4000bf66270 */
[----:B------:R-:W-:Y:S01]  /*aee0*/  PRMT R9, RZ, 0x7610, R9 ;  /* 0x00007610ff097816 */ /* 0x000fe20000000009 */
[----:B------:R-:W4:Y:S01]  /*aef0*/  @!P4 LDG.E.U16 R7, desc[UR32][R2.64+0xc0] ;  /* 0x0000c0200207c981 */ /* 0x000f22000c1e1500 */
[----:B------:R-:W-:-:S02]  /*af00*/  ISETP.GE.AND P4, PT, R131, UR31, PT ;  /* 0x0000001f83007c0c */ /* 0x000fc4000bf86270 */
[----:B------:R-:W-:Y:S01]  /*af10*/  PRMT R8, RZ, 0x7610, R8 ;  /* 0x00007610ff087816 */ /* 0x000fe20000000008 */
[----:B------:R-:W4:Y:S01]  /*af20*/  @!P6 LDG.E.U16 R6, desc[UR32][R2.64+0x100] ;  /* 0x000100200206e981 */ /* 0x000f22000c1e1500 */
[----:B------:R-:W-:Y:S02]  /*af30*/  PRMT R11, RZ, 0x7610, R11 ;  /* 0x00007610ff0b7816 */ /* 0x000fe4000000000b */
[----:B------:R-:W-:Y:S01]  /*af40*/  PRMT R10, RZ, 0x7610, R10 ;  /* 0x00007610ff0a7816 */ /* 0x000fe2000000000a */
[----:B------:R-:W4:Y:S01]  /*af50*/  @!P0 LDG.E.U16 R9, desc[UR32][R2.64+0x140] ;  /* 0x0001402002098981 */ /* 0x000f22000c1e1500 */
[----:B------:R-:W-:Y:S02]  /*af60*/  PRMT R29, RZ, 0x7610, R29 ;  /* 0x00007610ff1d7816 */ /* 0x000fe4000000001d */
[----:B------:R-:W-:Y:S01]  /*af70*/  ISETP.GE.AND P6, PT, R130, UR31, PT ;  /* 0x0000001f82007c0c */ /* 0x000fe2000bfc6270 */
[----:B------:R-:W4:Y:S01]  /*af80*/  @!P1 LDG.E.U16 R8, desc[UR32][R2.64+0x180] ;  /* 0x0001802002089981 */ /* 0x000f22000c1e1500 */
[----:B------:R-:W-:-:S02]  /*af90*/  ISETP.GE.AND P0, PT, R129, UR31, PT ;  /* 0x0000001f81007c0c */ /* 0x000fc4000bf06270 */
        /* <DEDUP_REMOVED lines=21> */
[----:B------:R-:W-:Y:S01]  /*b0f0*/  F2FP.BF16.F32.PACK_AB R20, R20, R21 ;  /* 0x000000151414723e */ /* 0x000fe200000010ff */
        /* <DEDUP_REMOVED lines=20> */
[----:B------:R-:W5:Y:S01]  /*b240*/  LDS.U16 R4, [R104+0x6] ;  /* 0x0000060068047984 */ /* 0x000f620000000400 */
[----:B--2---:R-:W-:-:S05]  /*b250*/  SHF.L.U32 R0, R0, 0x10, RZ ;  /* 0x0000001000007819 */ /* 0x004fca00000006ff */
[--C-:B------:R-:W-:Y:S02]  /*b260*/  FADD.FTZ R5, R0, R145.reuse ;  /* 0x0000009100057221 */ /* 0x100fe40000010000 */
[----:B------:R-:W2:Y:S01]  /*b270*/  LDS.U16 R0, [R103+0x8] ;  /* 0x0000080067007984 */ /* 0x000ea20000000400 */
[----:B---3--:R-:W-:Y:S02]  /*b280*/  IMAD.U32 R2, R2, 0x10000, RZ ;  /* 0x0001000002027824 */ /* 0x008fe400078e00ff */
[----:B------:R-:W-:Y:S02]  /*b290*/  FSETP.GTU.FTZ.AND P4, PT, R5, 20, PT ;  /* 0x41a000000500780b */ /* 0x000fe40003f9c000 */
[--C-:B------:R-:W-:Y:S01]  /*b2a0*/  FADD.FTZ R8, R2, R145.reuse ;  /* 0x0000009102087221 */ /* 0x100fe20000010000 */
[----:B----4-:R-:W-:Y:S01]  /*b2b0*/  SHF.L.U32 R6, R3, 0x10, RZ ;  /* 0x0000001003067819 */ /* 0x010fe200000006ff */
[----:B------:R-:W-:Y:S03]  /*b2c0*/  LDS.U16 R2, [R102+0xa] ;  /* 0x00000a0066027984 */ /* 0x000fe60000000400 */
[----:B------:R-:W-:Y:S01]  /*b2d0*/  FSETP.GTU.FTZ.AND P6, PT, R8, 20, PT ;  /* 0x41a000000800780b */ /* 0x000fe20003fdc000 */
[----:B------:R-:W3:Y:S01]  /*b2e0*/  LDS.U16 R3, [R101+0xc] ;  /* 0x00000c0065037984 */ /* 0x000ee20000000400 */
[----:B-----5:R-:W-:Y:S01]  /*b2f0*/  SHF.L.U32 R4, R4, 0x10, RZ ;  /* 0x0000001004047819 */ /* 0x020fe200000006ff */
[----:B------:R-:W-:-:S04]  /*b300*/  FADD.FTZ R9, R6, R145 ;  /* 0x0000009106097221 */ /* 0x000fc80000010000 */
[----:B------:R-:W-:Y:S01]  /*b310*/  FADD.FTZ R10, R4, R145 ;  /* 0x00000091040a7221 */ /* 0x000fe20000010000 */
[----:B------:R-:W-:Y:S01]  /*b320*/  @!P4 FMUL.FTZ R6, R5, -1.4426950216293334961 ;  /* 0xbfb8aa3b0506c820 */ /* 0x000fe20000410000 */
[----:B------:R-:W4:Y:S03]  /*b330*/  LDS.U16 R4, [R100+0xe] ;  /* 0x00000e0064047984 */ /* 0x000f260000000400 */
[----:B------:R-:W-:Y:S01]  /*b340*/  FSETP.GTU.FTZ.AND P1, PT, R10, 20, PT ;  /* 0x41a000000a00780b */ /* 0x000fe20003f3c000 */
[----:B------:R-:W-:Y:S01]  /*b350*/  @!P6 FMUL.FTZ R8, R8, -1.4426950216293334961 ;  /* 0xbfb8aa3b0808e820 */ /* 0x000fe20000410000 */
[----:B------:R5:W0:Y:S01]  /*b360*/  @!P4 MUFU.EX2 R7, R6 ;  /* 0x000000060007c308 */ /* 0x000a220000000800 */
[----:B------:R-:W-:Y:S01]  /*b370*/  FSETP.GTU.FTZ.AND P0, PT, R9, 20, PT ;  /* 0x41a000000900780b */ /* 0x000fe20003f1c000 */
[----:B------:R-:W-:Y:S06]  /*b380*/  LDS.U16 R5, [R99+0x10] ;  /* 0x0000100063057984 */ /* 0x000fec0000000400 */
[----:B------:R-:W1:Y:S01]  /*b390*/  @!P6 MUFU.EX2 R8, R8 ;  /* 0x000000080008e308 */ /* 0x000e620000000800 */
[----:B-----5:R-:W5:Y:S02]  /*b3a0*/  LDS.U16 R6, [R98+0x12] ;  /* 0x0000120062067984 */ /* 0x020f640000000400 */
[----:B------:R-:W-:Y:S01]  /*b3b0*/  @!P1 FMUL.FTZ R10, R10, -1.4426950216293334961 ;  /* 0xbfb8aa3b0a0a9820 */ /* 0x000fe20000410000 */
[----:B--2---:R-:W-:-:S02]  /*b3c0*/  IMAD.U32 R0, R0, 0x10000, RZ ;  /* 0x0001000000007824 */ /* 0x004fc400078e00ff */
[----:B0-----:R-:W-:-:S03]  /*b3d0*/  @!P4 FADD.FTZ R7, R7, 1 ;  /* 0x3f8000000707c421 */ /* 0x001fc60000010000 */
[----:B------:R-:W0:Y:S01]  /*b3e0*/  @!P1 MUFU.EX2 R10, R10 ;  /* 0x0000000a000a9308 */ /* 0x000e220000000800 */
[----:B------:R-:W-:Y:S01]  /*b3f0*/  FADD.FTZ R29, R0, R145 ;  /* 0x00000091001d7221 */ /* 0x000fe20000010000 */
[----:B-1----:R-:W-:-:S06]  /*b400*/  @!P6 FADD.FTZ R8, R8, 1 ;  /* 0x3f8000000808e421 */ /* 0x002fcc0000010000 */
[----:B------:R-:W1:Y:S01]  /*b410*/  @!P4 MUFU.RCP R28, R7 ;  /* 0x00000007001cc308 */ /* 0x000e620000001000 */
[----:B------:R-:W-:Y:S01]  /*b420*/  FSETP.GTU.FTZ.AND P2, PT, R29, 20, PT ;  /* 0x41a000001d00780b */ /* 0x000fe20003f5c000 */
[----:B------:R-:W-:Y:S01]  /*b430*/  @!P0 FMUL.FTZ R9, R9, -1.4426950216293334961 ;  /* 0xbfb8aa3b09098820 */ /* 0x000fe20000410000 */
[----:B---3--:R-:W-:-:S05]  /*b440*/  SHF.L.U32 R0, R3, 0x10, RZ ;  /* 0x0000001003007819 */ /* 0x008fca00000006ff */
[----:B------:R-:W2:Y:S01]  /*b450*/  @!P6 MUFU.RCP R11, R8 ;  /* 0x00000008000be308 */ /* 0x000ea20000001000 */
[----:B------:R-:W-:Y:S01]  /*b460*/  FADD.FTZ R3, R0, R145 ;  /* 0x0000009100037221 */ /* 0x000fe20000010000 */
[----:B0-----:R-:W-:Y:S01]  /*b470*/  @!P1 FADD.FTZ R10, R10, 1 ;  /* 0x3f8000000a0a9421 */ /* 0x001fe20000010000 */
[----:B----4-:R-:W-:-:S03]  /*b480*/  IMAD.U32 R4, R4, 0x10000, RZ ;  /* 0x0001000004047824 */ /* 0x010fc600078e00ff */
[----:B------:R-:W-:Y:S02]  /*b490*/  @!P2 FMUL.FTZ R0, R29, -1.4426950216293334961 ;  /* 0xbfb8aa3b1d00a820 */ /* 0x000fe40000410000 */
[----:B------:R-:W0:Y:S01]  /*b4a0*/  @!P0 MUFU.EX2 R9, R9 ;  /* 0x0000000900098308 */ /* 0x000e220000000800 */
[----:B-1----:R-:W-:Y:S01]  /*b4b0*/  @!P4 FMUL.FTZ R35, R35, R28 ;  /* 0x0000001c2323c220 */ /* 0x002fe20000410000 */
[----:B------:R-:W-:Y:S01]  /*b4c0*/  FSETP.GTU.FTZ.AND P4, PT, R3, 20, PT ;  /* 0x41a000000300780b */ /* 0x000fe20003f9c000 */
[----:B------:R-:W-:Y:S01]  /*b4d0*/  FADD.FTZ R4, R4, R145 ;  /* 0x0000009104047221 */ /* 0x000fe20000010000 */
[----:B------:R-:W-:-:S04]  /*b4e0*/  SHF.L.U32 R2, R2, 0x10, RZ ;  /* 0x0000001002027819 */ /* 0x000fc800000006ff */
[----:B------:R-:W1:Y:S01]  /*b4f0*/  @!P1 MUFU.RCP R7, R10 ;  /* 0x0000000a00079308 */ /* 0x000e620000001000 */
[----:B--2---:R-:W-:Y:S01]  /*b500*/  @!P6 FMUL.FTZ R38, R38, R11 ;  /* 0x0000000b2626e220 */ /* 0x004fe20000410000 */
[----:B------:R-:W-:-:S06]  /*b510*/  FSETP.GTU.FTZ.AND P6, PT, R4, 20, PT ;  /* 0x41a000000400780b */ /* 0x000fcc0003fdc000 */
[----:B------:R-:W2:Y:S01]  /*b520*/  @!P2 MUFU.EX2 R0, R0 ;  /* 0x000000000000a308 */ /* 0x000ea20000000800 */
[--C-:B------:R-:W-:Y:S01]  /*b530*/  FADD.FTZ R2, R2, R145.reuse ;  /* 0x0000009102027221 */ /* 0x100fe20000010000 */
[----:B-----5:R-:W-:Y:S01]  /*b540*/  SHF.L.U32 R6, R6, 0x10, RZ ;  /* 0x0000001006067819 */ /* 0x020fe200000006ff */
[----:B0-----:R-:W-:Y:S01]  /*b550*/  @!P0 FADD.FTZ R9, R9, 1 ;  /* 0x3f80000009098421 */ /* 0x001fe20000010000 */
[----:B------:R-:W-:Y:S02]  /*b560*/  @!P4 FMUL.FTZ R3, R3, -1.4426950216293334961 ;  /* 0xbfb8aa3b0303c820 */ /* 0x000fe40000410000 */
[----:B------:R-:W-:Y:S01]  /*b570*/  FSETP.GTU.FTZ.AND P3, PT, R2, 20, PT ;  /* 0x41a000000200780b */ /* 0x000fe20003f7c000 */
[----:B------:R-:W-:Y:S01]  /*b580*/  FADD.FTZ R6, R6, R145 ;  /* 0x0000009106067221 */ /* 0x000fe20000010000 */
[----:B------:R-:W0:Y:S01]  /*b590*/  @!P0 MUFU.RCP R30, R9 ;  /* 0x00000009001e8308 */ /* 0x000e220000001000 */
[----:B-1----:R-:W-:Y:S01]  /*b5a0*/  @!P1 FMUL.FTZ R40, R40, R7 ;  /* 0x0000000728289220 */ /* 0x002fe20000410000 */
[----:B------:R-:W-:-:S02]  /*b5b0*/  @!P6 FMUL.FTZ R7, R4, -1.4426950216293334961 ;  /* 0xbfb8aa3b0407e820 */ /* 0x000fc40000410000 */
[----:B------:R-:W-:-:S04]  /*b5c0*/  FSETP.GTU.FTZ.AND P1, PT, R6, 20, PT ;  /* 0x41a000000600780b */ /* 0x000fc80003f3c000 */
[----:B------:R-:W1:Y:S01]  /*b5d0*/  @!P4 MUFU.EX2 R3, R3 ;  /* 0x000000030003c308 */ /* 0x000e620000000800 */
[----:B--2---:R-:W-:Y:S02]  /*b5e0*/  @!P2 FADD.FTZ R4, R0, 1 ;  /* 0x3f8000000004a421 */ /* 0x004fe40000010000 */
[----:B------:R-:W2:Y:S01]  /*b5f0*/  LDS.U16 R0, [R97+0x14] ;  /* 0x0000140061007984 */ /* 0x000ea20000000400 */
[----:B------:R-:W-:Y:S01]  /*b600*/  SHF.L.U32 R8, R5, 0x10, RZ ;  /* 0x0000001005087819 */ /* 0x000fe200000006ff */
[----:B------:R-:W-:-:S03]  /*b610*/  @!P3 FMUL.FTZ R2, R2, -1.4426950216293334961 ;  /* 0xbfb8aa3b0202b820 */ /* 0x000fc60000410000 */
[----:B------:R-:W3:Y:S01]  /*b620*/  @!P6 MUFU.EX2 R7, R7 ;  /* 0x000000070007e308 */ /* 0x000ee20000000800 */
[----:B------:R-:W-:Y:S01]  /*b630*/  FADD.FTZ R8, R8, R145 ;  /* 0x0000009108087221 */ /* 0x000fe20000010000 */
[----:B0-----:R-:W-:Y:S01]  /*b640*/  @!P0 FMUL.FTZ R37, R37, R30 ;  /* 0x0000001e25258220 */ /* 0x001fe20000410000 */
[----:B------:R-:W-:-:S03]  /*b650*/  @!P1 FMUL.FTZ R9, R6, -1.4426950216293334961 ;  /* 0xbfb8aa3b06099820 */ /* 0x000fc60000410000 */
[C---:B------:R-:W-:Y:S02]  /*b660*/  FSETP.GTU.FTZ.AND P0, PT, R8.reuse, 20, PT ;  /* 0x41a000000800780b */ /* 0x040fe40003f1c000 */
[----:B------:R-:W0:Y:S01]  /*b670*/  @!P3 MUFU.EX2 R2, R2 ;  /* 0x000000020002b308 */ /* 0x000e220000000800 */
[----:B-1----:R-:W-:Y:S02]  /*b680*/  @!P4 FADD.FTZ R6, R3, 1 ;  /* 0x3f8000000306c421 */ /* 0x002fe40000010000 */
[----:B------:R-:W1:Y:S05]  /*b690*/  LDS.U16 R3, [R95+0x18] ;  /* 0x000018005f037984 */ /* 0x000e6a0000000400 */
[----:B------:R4:W-:Y:S01]  /*b6a0*/  @!P2 MUFU.RCP R10, R4 ;  /* 0x00000004000aa308 */ /* 0x0009e20000001000 */
[----:B---3--:R-:W-:Y:S01]  /*b6b0*/  @!P6 FADD.FTZ R7, R7, 1 ;  /* 0x3f8000000707e421 */ /* 0x008fe20000010000 */
[----:B----4-:R-:W3:Y:S06]  /*b6c0*/  LDS.U16 R4, [R94+0x1a] ;  /* 0x00001a005e047984 */ /* 0x010eec0000000400 */
[----:B------:R-:W4:Y:S01]  /*b6d0*/  @!P6 MUFU.RCP R7, R7 ;  /* 0x000000070007e308 */ /* 0x000f220000001000 */
[----:B------:R-:W-:Y:S01]  /*b6e0*/  @!P0 FMUL.FTZ R8, R8, -1.4426950216293334961 ;  /* 0xbfb8aa3b08088820 */ /* 0x000fe20000410000 */
[----:B0-----:R-:W-:-:S02]  /*b6f0*/  @!P3 FADD.FTZ R5, R2, 1 ;  /* 0x3f8000000205b421 */ /* 0x001fc40000010000 */
[----:B------:R-:W-:Y:S04]  /*b700*/  LDS.U16 R2, [R96+0x16] ;  /* 0x0000160060027984 */ /* 0x000fe80000000400 */
[----:B------:R-:W0:Y:S01]  /*b710*/  @!P0 MUFU.EX2 R8, R8 ;  /* 0x0000000800088308 */ /* 0x000e220000000800 */
[----:B--2---:R-:W-:-:S07]  /*b720*/  IMAD.U32 R0, R0, 0x10000, RZ ;  /* 0x0001000000007824 */ /* 0x004fce00078e00ff */
[----:B------:R2:W-:Y:S08]  /*b730*/  @!P3 MUFU.RCP R11, R5 ;  /* 0x00000005000bb308 */ /* 0x0005f00000001000 */
[----:B------:R-:W5:Y:S01]  /*b740*/  @!P1 MUFU.EX2 R9, R9 ;  /* 0x0000000900099308 */ /* 0x000f620000000800 */
[----:B--2---:R-:W2:Y:S07]  /*b750*/  LDS.U16 R5, [R93+0x1c] ;  /* 0x00001c005d057984 */ /* 0x004eae0000000400 */
[----:B------:R-:W3:Y:S01]  /*b760*/  @!P4 MUFU.RCP R6, R6 ;  /* 0x000000060006c308 */ /* 0x000ee20000001000 */
[----:B----4-:R-:W-:Y:S01]  /*b770*/  @!P6 FMUL.FTZ R46, R46, R7 ;  /* 0x000000072e2ee220 */ /* 0x010fe20000410000 */
[----:B------:R-:W-:Y:S01]  /*b780*/  FADD.FTZ R7, R0, R145 ;  /* 0x0000009100077221 */ /* 0x000fe20000010000 */
[----:B0-----:R-:W-:-:S04]  /*b790*/  @!P0 FADD.FTZ R8, R8, 1 ;  /* 0x3f80000008088421 */ /* 0x001fc80000010000 */
[----:B------:R-:W-:Y:S01]  /*b7a0*/  FSETP.GTU.FTZ.AND P6, PT, R7, 20, PT ;  /* 0x41a000000700780b */ /* 0x000fe20003fdc000 */
[----:B-----5:R-:W-:Y:S01]  /*b7b0*/  @!P1 FADD.FTZ R9, R9, 1 ;  /* 0x3f80000009099421 */ /* 0x020fe20000010000 */
[----:B------:R-:W0:Y:S01]  /*b7c0*/  @!P0 MUFU.RCP R8, R8 ;  /* 0x0000000800088308 */ /* 0x000e220000001000 */
[----:B-1----:R-:W-:Y:S01]  /*b7d0*/  SHF.L.U32 R0, R3, 0x10, RZ ;  /* 0x0000001003007819 */ /* 0x002fe200000006ff */
[----:B---3--:R-:W-:Y:S02]  /*b7e0*/  @!P4 FMUL.FTZ R43, R43, R6 ;  /* 0x000000062b2bc220 */ /* 0x008fe40000410000 */
[----:B------:R-:W1:Y:S01]  /*b7f0*/  LDS.U16 R6, [R91+0x1e] ;  /* 0x00001e005b067984 */ /* 0x000e620000000400 */
[----:B------:R-:W-:Y:S01]  /*b800*/  BAR.SYNC.DEFER_BLOCKING 0x0 ;  /* 0x0000000000007b1d */ /* 0x000fe20000010000 */
[----:B------:R-:W-:Y:S02]  /*b810*/  IMAD.U32 R4, R4, 0x10000, RZ ;  /* 0x0001000004047824 */ /* 0x000fe400078e00ff */
[----:B------:R-:W-:-:S03]  /*b820*/  FADD.FTZ R3, R0, R145 ;  /* 0x0000009100037221 */ /* 0x000fc60000010000 */
[----:B------:R-:W3:Y:S01]  /*b830*/  @!P1 MUFU.RCP R9, R9 ;  /* 0x0000000900099308 */ /* 0x000ee20000001000 */
[----:B------:R-:W-:Y:S01]  /*b840*/  @!P6 FMUL.FTZ R0, R7, -1.4426950216293334961 ;  /* 0xbfb8aa3b0700e820 */ /* 0x000fe20000410000 */
[----:B------:R-:W-:-:S05]  /*b850*/  FADD.FTZ R7, R4, R145 ;  /* 0x0000009104077221 */ /* 0x000fca0000010000 */
[----:B------:R-:W-:Y:S01]  /*b860*/  FSETP.GTU.FTZ.AND P4, PT, R7, 20, PT ;  /* 0x41a000000700780b */ /* 0x000fe20003f9c000 */
[----:B0-----:R-:W-:Y:S01]  /*b870*/  @!P0 FMUL.FTZ R47, R47, R8 ;  /* 0x000000082f2f8220 */ /* 0x001fe20000410000 */
[----:B------:R-:W-:Y:S02]  /*b880*/  PRMT R8, R26, 0x7632, R8 ;  /* 0x000076321a087816 */ /* 0x000fe40000000008 */
[----:B--2---:R-:W-:Y:S02]  /*b890*/  SHF.L.U32 R4, R5, 0x10, RZ ;  /* 0x0000001005047819 */ /* 0x004fe400000006ff */
[----:B------:R-:W-:Y:S01]  /*b8a0*/  PRMT R51, R22, 0x7632, R51 ;  /* 0x0000763216337816 */ /* 0x000fe20000000033 */
[----:B---3--:R-:W-:Y:S01]  /*b8b0*/  @!P1 FMUL.FTZ R50, R50, R9 ;  /* 0x0000000932329220 */ /* 0x008fe20000410000 */
[----:B------:R-:W-:Y:S01]  /*b8c0*/  PRMT R9, R24, 0x7632, R9 ;  /* 0x0000763218097816 */ /* 0x000fe20000000009 */
[----:B------:R-:W-:Y:S01]  /*b8d0*/  STS.U16 [R107], R26 ;  /* 0x0000001a6b007388 */ /* 0x000fe20000000400 */
[----:B------:R-:W-:Y:S01]  /*b8e0*/  F2FP.BF16.F32.PACK_AB R18, R18, R19 ;  /* 0x000000131212723e */ /* 0x000fe200000010ff */
[----:B------:R-:W-:Y:S01]  /*b8f0*/  FADD.FTZ R5, R4, R145 ;  /* 0x0000009104057221 */ /* 0x000fe20000010000 */
[----:B------:R-:W-:Y:S01]  /*b900*/  F2FP.BF16.F32.PACK_AB R16, R16, R17 ;  /* 0x000000111010723e */ /* 0x000fe200000010ff */
[----:B------:R0:W-:Y:S01]  /*b910*/  STS.U16 [R106+0x2], R8 ;  /* 0x000002086a007388 */ /* 0x0001e20000000400 */
[----:B------:R-:W-:Y:S01]  /*b920*/  @!P4 FMUL.FTZ R4, R7, -1.4426950216293334961 ;  /* 0xbfb8aa3b0704c820 */ /* 0x000fe20000410000 */
[----:B------:R-:W-:-:S02]  /*b930*/  F2FP.BF16.F32.PACK_AB R14, R14, R15 ;  /* 0x0000000f0e0e723e */ /* 0x000fc400000010ff */
[----:B------:R-:W-:Y:S01]  /*b940*/  STS.U16 [R105+0x4], R24 ;  /* 0x0000041869007388 */ /* 0x000fe20000000400 */
[----:B------:R-:W-:-:S03]  /*b950*/  PRMT R7, R18, 0x7632, R7 ;  /* 0x0000763212077816 */ /* 0x000fc60000000007 */
[----:B------:R-:W-:Y:S01]  /*b960*/  STS.U16 [R104+0x6], R9 ;  /* 0x0000060968007388 */ /* 0x000fe20000000400 */
[----:B0-----:R-:W-:-:S03]  /*b970*/  PRMT R8, R20, 0x7632, R8 ;  /* 0x0000763214087816 */ /* 0x001fc60000000008 */
[----:B------:R-:W-:Y:S01]  /*b980*/  STS.U16 [R103+0x8], R22 ;  /* 0x0000081667007388 */ /* 0x000fe20000000400 */
[----:B------:R-:W-:Y:S01]  /*b990*/  @!P2 FMUL.FTZ R41, R41, R10 ;  /* 0x0000000a2929a220 */ /* 0x000fe20000410000 */
[----:B------:R-:W-:Y:S02]  /*b9a0*/  PRMT R48, R16, 0x7632, R48 ;  /* 0x0000763210307816 */ /* 0x000fe40000000030 */
[----:B------:R-:W-:Y:S01]  /*b9b0*/  STS.U16 [R102+0xa], R51 ;  /* 0x00000a3366007388 */ /* 0x000fe20000000400 */
[----:B------:R-:W-:Y:S02]  /*b9c0*/  F2FP.BF16.F32.PACK_AB R12, R12, R13 ;  /* 0x0000000d0c0c723e */ /* 0x000fe400000010ff */
[C---:B------:R-:W-:Y:S01]  /*b9d0*/  PRMT R10, R14.reuse, 0x7610, R10 ;  /* 0x000076100e0a7816 */ /* 0x040fe2000000000a */
[----:B------:R-:W-:Y:S01]  /*b9e0*/  STS.U16 [R101+0xc], R20 ;  /* 0x00000c1465007388 */ /* 0x000fe20000000400 */
[----:B------:R-:W-:-:S03]  /*b9f0*/  PRMT R13, R14, 0x7632, R13 ;  /* 0x000076320e0d7816 */ /* 0x000fc6000000000d */
[----:B------:R-:W-:Y:S04]  /*ba00*/  STS.U16 [R100+0xe], R8 ;  /* 0x00000e0864007388 */ /* 0x000fe80000000400 */
[----:B------:R0:W-:Y:S04]  /*ba10*/  STS.U16 [R99+0x10], R18 ;  /* 0x0000101263007388 */ /* 0x0001e80000000400 */
[----:B------:R-:W-:Y:S01]  /*ba20*/  STS.U16 [R98+0x12], R7 ;  /* 0x0000120762007388 */ /* 0x000fe20000000400 */
[----:B------:R-:W-:-:S03]  /*ba30*/  IMAD.U32 R14, RZ, RZ, UR31 ;  /* 0x0000001fff0e7e24 */ /* 0x000fc6000f8e00ff */
[----:B------:R-:W-:Y:S01]  /*ba40*/  STS.U16 [R97+0x14], R16 ;  /* 0x0000141061007388 */ /* 0x000fe20000000400 */
[----:B0-----:R-:W-:-:S03]  /*ba50*/  PRMT R18, R12, 0x7632, R18 ;  /* 0x000076320c127816 */ /* 0x001fc60000000012 */
[----:B------:R-:W-:Y:S01]  /*ba60*/  STS.U16 [R96+0x16], R48 ;  /* 0x0000163060007388 */ /* 0x000fe20000000400 */
[----:B------:R-:W-:-:S03]  /*ba70*/  SHF.L.U32 R2, R2, 0x10, RZ ;  /* 0x0000001002027819 */ /* 0x000fc600000006ff */
[----:B------:R0:W-:Y:S01]  /*ba80*/  STS.U16 [R95+0x18], R10 ;  /* 0x0000180a5f007388 */ /* 0x0001e20000000400 */
[----:B------:R-:W-:-:S03]  /*ba90*/  @!P3 FMUL.FTZ R44, R44, R11 ;  /* 0x0000000b2c2cb220 */ /* 0x000fc60000410000 */
[----:B------:R-:W-:Y:S04]  /*baa0*/  STS.U16 [R94+0x1a], R13 ;  /* 0x00001a0d5e007388 */ /* 0x000fe80000000400 */
[----:B------:R2:W-:Y:S04]  /*bab0*/  STS.U16 [R93+0x1c], R12 ;  /* 0x00001c0c5d007388 */ /* 0x0005e80000000400 */
[----:B------:R-:W-:Y:S01]  /*bac0*/  STS.U16 [R91+0x1e], R18 ;  /* 0x00001e125b007388 */ /* 0x000fe20000000400 */
[----:B------:R-:W-:-:S03]  /*bad0*/  NOP ;  /* 0x0000000000007918 */ /* 0x000fc60000000000 */
[----:B------:R-:W-:Y:S01]  /*bae0*/  LDS.U16 R7, [R123] ;  /* 0x000000007b077984 */ /* 0x000fe20000000400 */
[----:B------:R-:W-:-:S03]  /*baf0*/  FADD.FTZ R2, R2, R145 ;  /* 0x0000009102027221 */ /* 0x000fc60000010000 */
[----:B------:R-:W-:Y:S01]  /*bb00*/  LDS.U16 R9, [R122+0x40] ;  /* 0x000040007a097984 */ /* 0x000fe20000000400 */
        /* <DEDUP_REMOVED lines=16> */
[----:B------:R-:W-:-:S02]  /*bc10*/  FSETP.GTU.FTZ.AND P2, PT, R2, 20, PT ;  /* 0x41a000000200780b */ /* 0x000fc40003f5c000 */
[----:B------:R-:W-:Y:S02]  /*bc20*/  FSETP.GTU.FTZ.AND P1, PT, R3, 20, PT ;  /* 0x41a000000300780b */ /* 0x000fe40003f3c000 */
[----:B------:R-:W-:Y:S02]  /*bc30*/  FSETP.GTU.FTZ.AND P0, PT, R5, 20, PT ;  /* 0x41a000000500780b */ /* 0x000fe40003f1c000 */
[----:B-1----:R-:W-:Y:S01]  /*bc40*/  SHF.L.U32 R6, R6, 0x10, RZ ;  /* 0x0000001006067819 */ /* 0x002fe200000006ff */
[----:B---3--:R-:W-:-:S04]  /*bc50*/  @!P6 FADD.FTZ R0, R0, 1 ;  /* 0x3f8000000000e421 */ /* 0x008fc80000010000 */
[----:B------:R-:W-:Y:S02]  /*bc60*/  FADD.FTZ R6, R6, R145 ;  /* 0x0000009106067221 */ /* 0x000fe40000010000 */
[----:B------:R-:W-:Y:S02]  /*bc70*/  @!P2 FMUL.FTZ R2, R2, -1.4426950216293334961 ;  /* 0xbfb8aa3b0202a820 */ /* 0x000fe40000410000 */
[----:B------:R-:W-:Y:S01]  /*bc80*/  @!P1 FMUL.FTZ R3, R3, -1.4426950216293334961 ;  /* 0xbfb8aa3b03039820 */ /* 0x000fe20000410000 */
[C---:B------:R-:W-:Y:S01]  /*bc90*/  FSETP.GTU.FTZ.AND P3, PT, R6.reuse, 20, PT ;  /* 0x41a000000600780b */ /* 0x040fe20003f7c000 */
[----:B------:R-:W-:Y:S01]  /*bca0*/  @!P0 FMUL.FTZ R5, R5, -1.4426950216293334961 ;  /* 0xbfb8aa3b05058820 */ /* 0x000fe20000410000 */
[----:B------:R1:W-:Y:S01]  /*bcb0*/  @!P6 MUFU.RCP R8, R0 ;  /* 0x000000000008e308 */ /* 0x0003e20000001000 */
[----:B------:R-:W-:Y:S07]  /*bcc0*/  BAR.SYNC.DEFER_BLOCKING 0x0 ;  /* 0x0000000000007b1d */ /* 0x000fee0000010000 */
[----:B------:R-:W3:Y:S08]  /*bcd0*/  @!P2 MUFU.EX2 R2, R2 ;  /* 0x000000020002a308 */ /* 0x000ef00000000800 */
[----:B------:R-:W4:Y:S08]  /*bce0*/  @!P1 MUFU.EX2 R3, R3 ;  /* 0x0000000300039308 */ /* 0x000f300000000800 */
[----:B------:R-:W5:Y:S01]  /*bcf0*/  @!P0 MUFU.EX2 R5, R5 ;  /* 0x0000000500058308 */ /* 0x000f620000000800 */
[----:B-1----:R-:W1:Y:S01]  /*bd00*/  LDS R0, [UR30+0x840] ;  /* 0x0008401eff007984 */ /* 0x002e620008000800 */
[----:B------:R-:W-:Y:S01]  /*bd10*/  @!P3 FMUL.FTZ R6, R6, -1.4426950216293334961 ;  /* 0xbfb8aa3b0606b820 */ /* 0x000fe20000410000 */
[----:B------:R-:W-:Y:S01]  /*bd20*/  UMOV UR6, UR29 ;  /* 0x0000001d00067c82 */ /* 0x000fe20008000000 */
[----:B------:R-:W-:-:S02]  /*bd30*/  UMOV UR7, URZ ;  /* 0x000000ff00077c82 */ /* 0x000fc40008000000 */
[----:B------:R-:W-:Y:S02]  /*bd40*/  UIMAD.WIDE.U32 UR8, UR34, UR10, UR6 ;  /* 0x0000000a220872a5 */ /* 0x000fe4000f8e0006 */
[----:B------:R-:W2:Y:S02]  /*bd50*/  @!P4 MUFU.EX2 R4, R4 ;  /* 0x000000040004c308 */ /* 0x000ea40000000800 */
[----:B------:R-:W-:Y:S01]  /*bd60*/  UIMAD UR9, UR34, UR11, UR9 ;  /* 0x0000000b220972a4 */ /* 0x000fe2000f8e0209 */
[----:B---3--:R-:W-:Y:S01]  /*bd70*/  @!P2 FADD.FTZ R2, R2, 1 ;  /* 0x3f8000000202a421 */ /* 0x008fe20000010000 */
[----:B------:R-:W3:Y:S01]  /*bd80*/  LDCU.64 UR10, c[0x0][0x550] ;  /* 0x0000aa00ff0a77ac */ /* 0x000ee20008000a00 */
[----:B----4-:R-:W-:-:S03]  /*bd90*/  @!P1 FADD.FTZ R3, R3, 1 ;  /* 0x3f80000003039421 */ /* 0x010fc60000010000 */
[----:B------:R-:W4:Y:S01]  /*bda0*/  @!P3 MUFU.EX2 R6, R6 ;  /* 0x000000060006b308 */ /* 0x000f220000000800 */
[----:B-----5:R-:W-:Y:S01]  /*bdb0*/  @!P0 FADD.FTZ R5, R5, 1 ;  /* 0x3f80000005058421 */ /* 0x020fe20000010000 */
[----:B------:R-:W-:-:S06]  /*bdc0*/  UIMAD.WIDE.U32 UR8, UR12, UR36, UR8 ;  /* 0x000000240c0872a5 */ /* 0x000fcc000f8e0008 */
[----:B------:R-:W5:Y:S01]  /*bdd0*/  @!P2 MUFU.RCP R51, R2 ;  /* 0x000000020033a308 */ /* 0x000f620000001000 */
[----:B------:R-:W-:-:S07]  /*bde0*/  UIMAD UR9, UR12, UR37, UR9 ;  /* 0x000000250c0972a4 */ /* 0x000fce000f8e0209 */
[----:B0-----:R0:W3:Y:S01]  /*bdf0*/  @!P1 MUFU.RCP R10, R3 ;  /* 0x00000003000a9308 */ /* 0x0010e20000001000 */
[----:B--2---:R-:W-:-:S07]  /*be00*/  @!P4 FADD.FTZ R4, R4, 1 ;  /* 0x3f8000000404c421 */ /* 0x004fce0000010000 */
[----:B------:R-:W2:Y:S01]  /*be10*/  @!P0 MUFU.RCP R12, R5 ;  /* 0x00000005000c8308 */ /* 0x000ea20000001000 */
[----:B------:R-:W-:Y:S01]  /*be20*/  @!P6 FMUL.FTZ R49, R49, R8 ;  /* 0x000000083131e220 */ /* 0x000fe20000410000 */
[----:B0-----:R-:W-:Y:S01]  /*be30*/  IADD3 R3, P6, PT, R142, UR8, RZ ;  /* 0x000000088e037c10 */ /* 0x001fe2000ffde0ff */
[----:B----4-:R-:W-:-:S05]  /*be40*/  @!P3 FADD.FTZ R6, R6, 1 ;  /* 0x3f8000000606b421 */ /* 0x010fca0000010000 */
[----:B------:R0:W4:Y:S01]  /*be50*/  @!P4 MUFU.RCP R57, R4 ;  /* 0x000000040039c308 */ /* 0x0001220000001000 */
[----:B-----5:R-:W-:Y:S01]  /*be60*/  @!P2 FMUL.FTZ R52, R52, R51 ;  /* 0x000000333434a220 */ /* 0x020fe20000410000 */
[----:B---3--:R-:W-:Y:S01]  /*be70*/  @!P1 FMUL.FTZ R53, R53, R10 ;  /* 0x0000000a35359220 */ /* 0x008fe20000410000 */
[----:B-1----:R-:W-:Y:S02]  /*be80*/  ISETP.GE.AND P1, PT, R142, R0, PT ;  /* 0x000000008e00720c */ /* 0x002fe40003f26270 */
[----:B0-----:R-:W-:-:S03]  /*be90*/  IADD3.X R4, PT, PT, RZ, UR9, RZ, P6, !PT ;  /* 0x00000009ff047c10 */ /* 0x001fc6000b7fe4ff */
[----:B------:R-:W0:Y:S01]  /*bea0*/  @!P3 MUFU.RCP R59, R6 ;  /* 0x00000006003bb308 */ /* 0x000e220000001000 */
[----:B------:R-:W-:Y:S01]  /*beb0*/  LEA R2, P6, R3, UR10, 0x1 ;  /* 0x0000000a03027c11 */ /* 0x000fe2000f8c08ff */
[----:B--2---:R-:W-:Y:S01]  /*bec0*/  @!P0 FMUL.FTZ R55, R55, R12 ;  /* 0x0000000c37378220 */ /* 0x004fe20000410000 */
[-C--:B------:R-:W-:Y:S01]  /*bed0*/  ISETP.GE.AND P2, PT, R139, R0.reuse, PT ;  /* 0x000000008b00720c */ /* 0x080fe20003f46270 */
[----:B------:R-:W1:Y:S01]  /*bee0*/  LDCU.64 UR8, c[0x0][0x518] ;  /* 0x0000a300ff0877ac */ /* 0x000e620008000a00 */
[----:B------:R-:W-:Y:S02]  /*bef0*/  LEA.HI.X R3, R3, UR11, R4, 0x1, P6 ;  /* 0x0000000b03037c11 */ /* 0x000fe4000b0f0c04 */
[-C--:B------:R-:W-:Y:S01]  /*bf00*/  ISETP.GE.AND P6, PT, R138, R0.reuse, PT ;  /* 0x000000008a00720c */ /* 0x080fe20003fc6270 */
[----:B----4-:R-:W-:Y:S01]  /*bf10*/  @!P4 FMUL.FTZ R56, R56, R57 ;  /* 0x000000393838c220 */ /* 0x010fe20000410000 */
        /* <DEDUP_REMOVED lines=49> */
[----:B------:R0:W-:Y:S01]  /*c230*/  STS.U16 [R104+0x6], R6 ;  /* 0x0000060668007388 */ /* 0x0001e20000000400 */
[----:B---3--:R-:W-:Y:S02]  /*c240*/  PRMT R5, R2, 0x7610, R5 ;  /* 0x0000761002057816 */ /* 0x008fe40000000005 */
[----:B------:R-:W-:Y:S01]  /*c250*/  F2FP.BF16.F32.PACK_AB R2, R56, R53 ;  /* 0x000000353802723e */ /* 0x000fe200000010ff */
[----:B------:R-:W-:Y:S01]  /*c260*/  STS.U16 [R103+0x8], R7 ;  /* 0x0000080767007388 */ /* 0x000fe20000000400 */
[C---:B----4-:R-:W-:Y:S02]  /*c270*/  PRMT R3, R0.reuse, 0x7610, R3 ;  /* 0x0000761000037816 */ /* 0x050fe40000000003 */
[----:B------:R-:W-:Y:S01]  /*c280*/  PRMT R48, R0, 0x7632, R48 ;  /* 0x0000763200307816 */ /* 0x000fe20000000030 */
[----:B------:R-:W-:Y:S01]  /*c290*/  STS.U16 [R102+0xa], R51 ;  /* 0x00000a3366007388 */ /* 0x000fe20000000400 */
[----:B------:R-:W-:-:S03]  /*c2a0*/  F2FP.BF16.F32.PACK_AB R0, R58, R55 ;  /* 0x000000373a00723e */ /* 0x000fc600000010ff */
[----:B------:R3:W-:Y:S01]  /*c2b0*/  STS.U16 [R101+0xc], R4 ;  /* 0x00000c0465007388 */ /* 0x0007e20000000400 */
[----:B0-----:R-:W-:-:S03]  /*c2c0*/  PRMT R6, R2, 0x7632, R6 ;  /* 0x0000763202067816 */ /* 0x001fc60000000006 */
[----:B------:R-:W-:Y:S04]  /*c2d0*/  STS.U16 [R100+0xe], R8 ;  /* 0x00000e0864007388 */ /* 0x000fe80000000400 */
[----:B------:R-:W-:Y:S01]  /*c2e0*/  STS.U16 [R99+0x10], R5 ;  /* 0x0000100563007388 */ /* 0x000fe20000000400 */
[----:B---3--:R-:W-:-:S03]  /*c2f0*/  PRMT R4, R0, 0x7632, R4 ;  /* 0x0000763200047816 */ /* 0x008fc60000000004 */
        /* <DEDUP_REMOVED lines=30> */
[----:B--2---:R-:W-:-:S04]  /*c4e0*/  UIMAD.WIDE.U32 UR6, UR12, UR10, UR6 ;  /* 0x0000000a0c0672a5 */ /* 0x004fc8000f8e0006 */
[----:B------:R-:W-:Y:S02]  /*c4f0*/  UIMAD UR7, UR12, UR11, UR7 ;  /* 0x0000000b0c0772a4 */ /* 0x000fe4000f8e0207 */
[----:B0-----:R-:W-:Y:S01]  /*c500*/  IADD3 R3, P0, PT, R142, UR6, RZ ;  /* 0x000000068e037c10 */ /* 0x001fe2000ff1e0ff */
[----:B------:R-:W-:-:S03]  /*c510*/  FADD.FTZ R35, R35, R146 ;  /* 0x0000009223237221 */ /* 0x000fc60000010000 */
[----:B---3--:R-:W-:Y:S01]  /*c520*/  IADD3.X R4, PT, PT, RZ, UR7, RZ, P0, !PT ;  /* 0x00000007ff047c10 */ /* 0x008fe200087fe4ff */
        /* <DEDUP_REMOVED lines=61> */
.L_x_4386:
        /* <DEDUP_REMOVED lines=41> */
.L_x_4468:
[----:B------:R-:W-:Y:S05]  /*cb90*/  BSYNC.RECONVERGENT B0 ;  /* 0x0000000000007941 */ /* 0x000fea0003800200 */
.L_x_4467:
        /* <DEDUP_REMOVED lines=39> */
.L_x_4470:
[----:B------:R-:W-:Y:S05]  /*ce10*/  BSYNC.RECONVERGENT B0 ;  /* 0x0000000000007941 */ /* 0x000fea0003800200 */
.L_x_4469:
        /* <DEDUP_REMOVED lines=12> */
[----:B---3--:R-:W-:Y:S01]  /*cee0*/  UIMAD.WIDE.U32 UR6, UR13, UR10, URZ ;  /* 0x0000000a0d0672a5 */ /* 0x008fe2000f8e00ff */
[----:B------:R-:W-:Y:S01]  /*cef0*/  UMOV UR8, 0x400 ;  /* 0x0000040000087882 */ /* 0x000fe20000000000 */
[----:B------:R-:W-:-:S02]  /*cf00*/  UIMAD UR12, UR12, UR9, UR5 ;  /* 0x000000090c0c72a4 */ /* 0x000fc4000f8e0205 */
[----:B------:R-:W-:Y:S02]  /*cf10*/  UIMAD UR9, UR13, UR11, UR7 ;  /* 0x0000000b0d0972a4 */ /* 0x000fe4000f8e0207 */
[----:B0-----:R-:W-:-:S12]  /*cf20*/  ULEA UR14, UR14, UR8, 0x18 ;  /* 0x000000080e0e7291 */ /* 0x001fd8000f8ec0ff */
.L_x_4472:
[----:B------:R-:W-:Y:S01]  /*cf30*/  LEA R0, R11, UR14, 0x2 ;  /* 0x0000000e0b007c11 */ /* 0x000fe2000f8e10ff */
[----:B-12---:R-:W-:Y:S01]  /*cf40*/  IMAD.U32 R2, RZ, RZ, UR4 ;  /* 0x00000004ff027e24 */ /* 0x006fe2000f8e00ff */
[----:B------:R-:W-:Y:S01]  /*cf50*/  MOV R3, UR5 ;  /* 0x0000000500037c02 */ /* 0x000fe20008000f00 */
[----:B------:R-:W-:Y:S01]  /*cf60*/  UMOV UR8, UR6 ;  /* 0x0000000600087c82 */ /* 0x000fe20008000000 */
[----:B------:R-:W-:Y:S01]  /*cf70*/  SHF.R.S32.HI R3, RZ, 0x1f, R11 ;  /* 0x0000001fff037819 */ /* 0x000fe2000001140b */
[----:B0-----:R-:W0:Y:S01]  /*cf80*/  LDS R13, [R0+0x2e10] ;  /* 0x002e1000000d7984 */ /* 0x001e220000000800 */
[----:B------:R-:W-:Y:S02]  /*cf90*/  MOV R6, R2 ;  /* 0x0000000200067202 */ /* 0x000fe40000000f00 */
[----:B------:R-:W-:Y:S01]  /*cfa0*/  MOV R7, UR12 ;  /* 0x0000000c00077c02 */ /* 0x000fe20008000f00 */
[----:B------:R-:W1:Y:S01]  /*cfb0*/  LDS R15, [R0+0x3210] ;  /* 0x00321000000f7984 */ /* 0x000e620000000800 */
[----:B------:R-:W-:-:S02]  /*cfc0*/  IMAD R4, R3, R16, RZ ;  /* 0x0000001003047224 */ /* 0x000fc400078e02ff */
[----:B------:R-:W-:Y:S02]  /*cfd0*/  IMAD R8, R3, UR18, RZ ;  /* 0x0000001203087c24 */ /* 0x000fe4000f8e02ff */
        /* <DEDUP_REMOVED lines=16> */
.L_x_4471:
[----:B------:R-:W-:Y:S05]  /*d0e0*/  EXIT ;  /* 0x000000000000794d */ /* 0x000fea0003800000 */
.L_x_4425:
[----:B------:R-:W-:Y:S01]  /*d0f0*/  HFMA2 R222, -RZ, RZ, 0, 5.9604644775390625e-08 ;  /* 0x00000001ffde7431 */ /* 0x000fe200000001ff */
[----:B------:R-:W-:Y:S01]  /*d100*/  MOV R229, R214 ;  /* 0x000000d600e57202 */ /* 0x000fe20000000f00 */
[----:B------:R-:W-:Y:S01]  /*d110*/  IMAD.MOV.U32 R239, RZ, RZ, RZ ;  /* 0x000000ffffef7224 */ /* 0x000fe200078e00ff */
[----:B------:R-:W-:-:S07]  /*d120*/  MOV R6, 0xffffffff ;  /* 0xffffffff00067802 */ /* 0x000fce0000000f00 */
[----:B01---5:R-:W-:Y:S05]  /*d130*/  WARPSYNC.COLLECTIVE R6, `(.L_x_4473) ;  /* 0x0000000006087348 */ /* 0x023fea0003c00000 */
[----:B------:R2:W3:Y:S02]  /*d140*/  SHFL.UP P6, R4, R229, R222, R239 ;  /* 0x040000dee5047389 */ /* 0x0004e400000c00ef */
[----:B0123-5:R-:W-:Y:S05]  /*d150*/  ENDCOLLECTIVE ;  /* 0x000000000000791b */ /* 0x02ffea0003800000 */
.L_x_4473:
[----:B------:R-:W-:Y:S02]  /*d160*/  MOV R229, R5 ;  /* 0x0000000500e57202 */ /* 0x000fe40000000f00 */
[----:B------:R-:W-:-:S07]  /*d170*/  MOV R7, R4 ;  /* 0x0000000400077202 */ /* 0x000fce0000000f00 */
[----:B------:R-:W-:Y:S05]  /*d180*/  WARPSYNC.COLLECTIVE R6, `(.L_x_4474) ;  /* 0x0000000006087348 */ /* 0x000fea0003c00000 */
[----:B------:R0:W1:Y:S02]  /*d190*/  SHFL.UP P6, R4, R229, R222, R239 ;  /* 0x040000dee5047389 */ /* 0x00006400000c00ef */
[----:B01----:R-:W-:Y:S05]  /*d1a0*/  ENDCOLLECTIVE ;  /* 0x000000000000791b */ /* 0x003fea0003800000 */
.L_x_4474:
        /* <DEDUP_REMOVED lines=8> */
.L_x_4475:
[----:B------:R-:W-:Y:S02]  /*d230*/  MOV R229, R225 ;  /* 0x000000e100e57202 */ /* 0x000fe40000000f00 */
[----:B------:R-:W-:-:S07]  /*d240*/  MOV R7, R4 ;  /* 0x0000000400077202 */ /* 0x000fce0000000f00 */
[----:B------:R-:W-:Y:S05]  /*d250*/  WARPSYNC.COLLECTIVE R6, `(.L_x_4476) ;  /* 0x0000000006087348 */ /* 0x000fea0003c00000 */
[----:B------:R0:W1:Y:S02]  /*d260*/  SHFL.UP P6, R4, R229, R222, R239 ;  /* 0x040000dee5047389 */ /* 0x00006400000c00ef */
[----:B01----:R-:W-:Y:S05]  /*d270*/  ENDCOLLECTIVE ;  /* 0x000000000000791b */ /* 0x003fea0003800000 */
.L_x_4476:
        /* <DEDUP_REMOVED lines=8> */
.L_x_4477:
[----:B------:R-:W-:Y:S02]  /*d300*/  MOV R229, R227 ;  /* 0x000000e300e57202 */ /* 0x000fe40000000f00 */
[----:B------:R-:W-:-:S07]  /*d310*/  MOV R5, R4 ;  /* 0x0000000400057202 */ /* 0x000fce0000000f00 */
[----:B------:R-:W-:Y:S05]  /*d320*/  WARPSYNC.COLLECTIVE R6, `(.L_x_4478) ;  /* 0x0000000006087348 */ /* 0x000fea0003c00000 */
[----:B------:R0:W1:Y:S02]  /*d330*/  SHFL.UP P6, R4, R229, R222, R239 ;  /* 0x040000dee5047389 */ /* 0x00006400000c00ef */
[----:B01----:R-:W-:Y:S05]  /*d340*/  ENDCOLLECTIVE ;  /* 0x000000000000791b */ /* 0x003fea0003800000 */
.L_x_4478:
[----:B------:R-:W-:Y:S02]  /*d350*/  HFMA2 R222, -RZ, RZ, 0, 4.76837158203125e-07 ;  /* 0x00000008ffde7431 */ /* 0x000fe400000001ff */
[C---:B------:R-:W-:Y:S01]  /*d360*/  FFMA.FTZ R4, R214.reuse, R4, R227 ;  /* 0x00000004d6047223 */ /* 0x040fe200000100e3 */
[----:B------:R-:W-:-:S04]  /*d370*/  @P3 FMUL.FTZ R214, R214, R5 ;  /* 0x00000005d6d63220 */ /* 0x000fc80000410000 */
[----:B------:R-:W-:Y:S01]  /*d380*/  IMAD.MOV.U32 R229, RZ, RZ, R214 ;  /* 0x000000ffffe57224 */ /* 0x000fe200078e00d6 */
[----:B------:R-:W-:-:S07]  /*d390*/  FSEL R7, R227, R4, !P3 ;  /* 0x00000004e3077208 */ /* 0x000fce0005800000 */
[----:B------:R-:W-:Y:S05]  /*d3a0*/  WARPSYNC.COLLECTIVE R6, `(.L_x_4479) ;  /* 0x0000000006087348 */ /* 0x000fea0003c00000 */
[----:B------:R0:W1:Y:S02]  /*d3b0*/  SHFL.UP P6, R4, R229, R222, R239 ;  /* 0x040000dee5047389 */ /* 0x00006400000c00ef */
[----:B01----:R-:W-:Y:S05]  /*d3c0*/  ENDCOLLECTIVE ;  /* 0x000000000000791b */ /* 0x003fea0003800000 */
.L_x_4479:
[----:B------:R-:W-:Y:S02]  /*d3d0*/  MOV R229, R7 ;  /* 0x0000000700e57202 */ /* 0x000fe40000000f00 */
[----:B------:R-:W-:-:S07]  /*d3e0*/  MOV R5, R4 ;  /* 0x0000000400057202 */ /* 0x000fce0000000f00 */
[----:B------:R-:W-:Y:S05]  /*d3f0*/  WARPSYNC.COLLECTIVE R6, `(.L_x_4480) ;  /* 0x0000000006087348 */ /* 0x000fea0003c00000 */
[----:B------:R0:W1:Y:S02]  /*d400*/  SHFL.UP P6, R4, R229, R222, R239 ;  /* 0x040000dee5047389 */ /* 0x00006400000c00ef */
[----:B01----:R-:W-:Y:S05]  /*d410*/  ENDCOLLECTIVE ;  /* 0x000000000000791b */ /* 0x003fea0003800000 */
.L_x_4480:
        /* <DEDUP_REMOVED lines=8> */
.L_x_4481:
[----:B------:R-:W-:Y:S02]  /*d4a0*/  MOV R229, R5 ;  /* 0x0000000500e57202 */ /* 0x000fe40000000f00 */
[----:B------:R-:W-:-:S07]  /*d4b0*/  MOV R225, R4 ;  /* 0x0000000400e17202 */ /* 0x000fce0000000f00 */
[----:B------:R-:W-:Y:S05]  /*d4c0*/  WARPSYNC.COLLECTIVE R6, `(.L_x_4482) ;  /* 0x0000000006087348 */ /* 0x000fea0003c00000 */
[----:B------:R0:W1:Y:S02]  /*d4d0*/  SHFL.UP P6, R4, R229, R222, R239 ;  /* 0x040000dee5047389 */ /* 0x00006400000c00ef */
[----:B01----:R-:W-:Y:S05]  /*d4e0*/  ENDCOLLECTIVE ;  /* 0x000000000000791b */ /* 0x003fea0003800000 */
.L_x_4482:
[----:B------:R-:W-:Y:S05]  /*d4f0*/  BRA `(.L_x_4483) ;  /* 0xffffffb400007947 */ /* 0x000fea000383ffff */
.L_x_4426:
[----:B------:R-:W-:Y:S01]  /*d500*/  HFMA2 R230, -RZ, RZ, 0, 1.847743988037109375e-06 ;  /* 0x0000001fffe67431 */ /* 0x000fe200000001ff */
[----:B------:R-:W-:Y:S01]  /*d510*/  BSSY B0, `(.L_x_4484) ;  /* 0x0000007000007945 */ /* 0x000fe20003800000 */
[----:B------:R-:W-:Y:S01]  /*d520*/  IMAD.MOV.U32 R237, RZ, RZ, R214 ;  /* 0x000000ffffed7224 */ /* 0x000fe200078e00d6 */
[----:B------:R-:W-:Y:S02]  /*d530*/  MOV R7, 0x1f ;  /* 0x0000001f00077802 */ /* 0x000fe40000000f00 */
[----:B------:R-:W-:-:S07]  /*d540*/  MOV R6, 0xffffffff ;  /* 0xffffffff00067802 */ /* 0x000fce0000000f00 */
[----:B01---5:R-:W-:Y:S05]  /*d550*/  WARPSYNC.COLLECTIVE R6, `(.L_x_4485) ;  /* 0x0000000006087348 */ /* 0x023fea0003c00000 */
[----:B------:R2:W3:Y:S02]  /*d560*/  SHFL.IDX P2, R238, R237, R230, R7 ;  /* 0x000000e6edee7389 */ /* 0x0004e40000040007 */
[----:B0123-5:R-:W-:Y:S05]  /*d570*/  ENDCOLLECTIVE ;  /* 0x000000000000791b */ /* 0x02ffea0003800000 */
.L_x_4485:
[----:B------:R-:W-:Y:S05]  /*d580*/  BSYNC B0 ;  /* 0x0000000000007941 */ /* 0x000fea0003800000 */
.L_x_4484:
[----:B------:R-:W-:Y:S05]  /*d590*/  BRA `(.L_x_4486) ;  /* 0xffffffb000f07947 */ /* 0x000fea000383ffff */
.L_x_4427:
        /* <DEDUP_REMOVED lines=8> */
.L_x_4488:
[----:B------:R-:W-:Y:S05]  /*d620*/  BSYNC B0 ;  /* 0x0000000000007941 */ /* 0x000fea0003800000 */
.L_x_4487:
[----:B------:R-:W-:Y:S05]  /*d630*/  BRA `(.L_x_4489) ;  /* 0xffffffb000d07947 */ /* 0x000fea000383ffff */
.L_x_4428:
[----:B------:R-:W-:Y:S01]  /*d640*/  HFMA2 R222, -RZ, RZ, 0, 5.9604644775390625e-08 ;  /* 0x00000001ffde7431 */ /* 0x000fe200000001ff */
[----:B------:R-:W-:Y:S01]  /*d650*/  BSSY B0, `(.L_x_4490) ;  /* 0x0000007000007945 */ /* 0x000fe20003800000 */
[----:B------:R-:W-:Y:S01]  /*d660*/  IMAD.MOV.U32 R229, RZ, RZ, R214 ;  /* 0x000000ffffe57224 */ /* 0x000fe200078e00d6 */
[----:B------:R-:W-:Y:S02]  /*d670*/  MOV R239, RZ ;  /* 0x000000ff00ef7202 */ /* 0x000fe40000000f00 */
[----:B------:R-:W-:-:S07]  /*d680*/  MOV R6, 0xffffffff ;  /* 0xffffffff00067802 */ /* 0x000fce0000000f00 */
[----:B01---5:R-:W-:Y:S05]  /*d690*/  WARPSYNC.COLLECTIVE R6, `(.L_x_4491) ;  /* 0x0000000006087348 */ /* 0x023fea0003c00000 */
[----:B------:R2:W3:Y:S02]  /*d6a0*/  SHFL.UP P6, R4, R229, R222, R239 ;  /* 0x040000dee5047389 */ /* 0x0004e400000c00ef */
[----:B0123-5:R-:W-:Y:S05]  /*d6b0*/  ENDCOLLECTIVE ;  /* 0x000000000000791b */ /* 0x02ffea0003800000 */
.L_x_4491:
[----:B------:R-:W-:Y:S05]  /*d6c0*/  BSYNC B0 ;  /* 0x0000000000007941 */ /* 0x000fea0003800000 */
.L_x_4490:
[----:B------:R-:W-:Y:S01]  /*d6d0*/  HFMA2 R222, -RZ, RZ, 0, 5.9604644775390625e-08 ;  /* 0x00000001ffde7431 */ /* 0x000fe200000001ff */
[----:B------:R-:W-:Y:S01]  /*d6e0*/  MOV R229, R220 ;  /* 0x000000dc00e57202 */ /* 0x000fe20000000f00 */
[----:B------:R-:W-:Y:S01]  /*d6f0*/  HFMA2 R230, -RZ, RZ, 0, 0 ;  /* 0x00000000ffe67431 */ /* 0x000fe200000001ff */
[----:B------:R-:W-:Y:S01]  /*d700*/  MOV R239, RZ ;  /* 0x000000ff00ef7202 */ /* 0x000fe20000000f00 */
[----:B------:R-:W-:Y:S01]  /*d710*/  IMAD.MOV.U32 R6, RZ, RZ, -0x1 ;  /* 0xffffffffff067424 */ /* 0x000fe200078e00ff */
[----:B------:R-:W-:Y:S01]  /*d720*/  MOV R237, R2 ;  /* 0x0000000200ed7202 */ /* 0x000fe20000000f00 */
[----:B------:R-:W-:Y:S02]  /*d730*/  IMAD.MOV.U32 R7, RZ, RZ, 0x1f ;  /* 0x0000001fff077424 */ /* 0x000fe400078e00ff */
[----:B------:R-:W-:-:S07]  /*d740*/  IMAD.MOV.U32 R214, RZ, RZ, R4 ;  /* 0x000000ffffd67224 */ /* 0x000fce00078e0004 */
[----:B------:R-:W-:Y:S05]  /*d750*/  WARPSYNC.COLLECTIVE R6, `(.L_x_4492) ;  /* 0x0000000006087348 */ /* 0x000fea0003c00000 */
[----:B------:R0:W1:Y:S02]  /*d760*/  SHFL.UP P6, R4, R229, R222, R239 ;  /* 0x040000dee5047389 */ /* 0x00006400000c00ef */
[----:B01----:R-:W-:Y:S05]  /*d770*/  ENDCOLLECTIVE ;  /* 0x000000000000791b */ /* 0x003fea0003800000 */
.L_x_4492:
[----:B------:R-:W-:Y:S05]  /*d780*/  WARPSYNC.COLLECTIVE R6, `(.L_x_4493) ;  /* 0x0000000006087348 */ /* 0x000fea0003c00000 */
[----:B------:R0:W1:Y:S02]  /*d790*/  SHFL.IDX P2, R238, R237, R230, R7 ;  /* 0x000000e6edee7389 */ /* 0x0000640000040007 */
[----:B01----:R-:W-:Y:S05]  /*d7a0*/  ENDCOLLECTIVE ;  /* 0x000000000000791b */ /* 0x003fea0003800000 */
.L_x_4493:
[----:B------:R-:W-:Y:S02]  /*d7b0*/  MOV R237, R3 ;  /* 0x0000000300ed7202 */ /* 0x000fe40000000f00 */
[----:B------:R-:W-:Y:S02]  /*d7c0*/  MOV R225, R4 ;  /* 0x0000000400e17202 */ /* 0x000fe40000000f00 */
[----:B------:R-:W-:-:S07]  /*d7d0*/  MOV R4, R238 ;  /* 0x000000ee00047202 */ /* 0x000fce0000000f00 */
[----:B------:R-:W-:Y:S05]  /*d7e0*/  WARPSYNC.COLLECTIVE R6, `(.L_x_4494) ;  /* 0x0000000006087348 */ /* 0x000fea0003c00000 */
[----:B------:R0:W1:Y:S02]  /*d7f0*/  SHFL.IDX P2, R238, R237, R230, R7 ;  /* 0x000000e6edee7389 */ /* 0x0000640000040007 */
[----:B01----:R-:W-:Y:S05]  /*d800*/  ENDCOLLECTIVE ;  /* 0x000000000000791b */ /* 0x003fea0003800000 */
.L_x_4494:
[----:B------:R-:W-:Y:S01]  /*d810*/  MOV R5, R238 ;  /* 0x000000ee00057202 */ /* 0x000fe20000000f00 */
[----:B------:R-:W-:Y:S06]  /*d820*/  BRA `(.L_x_4495) ;  /* 0xffffffb0006c7947 */ /* 0x000fec000383ffff */
.L_x_4430:
        /* <DEDUP_REMOVED lines=8> */
.L_x_4496:
[----:B------:R-:W-:Y:S01]  /*d8b0*/  MOV R235, R5 ;  /* 0x0000000500eb7202 */ /* 0x000fe20000000f00 */
[----:B------:R-:W-:-:S07]  /*d8c0*/  IMAD.MOV.U32 R230, RZ, RZ, R234 ;  /* 0x000000ffffe67224 */ /* 0x000fce00078e00ea */
[----:B------:R-:W-:Y:S05]  /*d8d0*/  WARPSYNC.COLLECTIVE R6, `(.L_x_4497) ;  /* 0x0000000006087348 */ /* 0x000fea0003c00000 */
[----:B------:R0:W1:Y:S02]  /*d8e0*/  SHFL.DOWN P2, R234, R235, R239, R240 ;  /* 0x080000efebea7389 */ /* 0x00006400000400f0 */
[----:B01----:R-:W-:Y:S05]  /*d8f0*/  ENDCOLLECTIVE ;  /* 0x000000000000791b */ /* 0x003fea0003800000 */
.L_x_4497:
        /* <DEDUP_REMOVED lines=11> */
.L_x_4498:
[----:B------:R-:W-:Y:S01]  /*d9b0*/  MOV R235, R4 ;  /* 0x0000000400eb7202 */ /* 0x000fe20000000f00 */
[----:B------:R-:W-:-:S07]  /*d9c0*/  IMAD.MOV.U32 R230, RZ, RZ, R234 ;  /* 0x000000ffffe67224 */ /* 0x000fce00078e00ea */
[----:B------:R-:W-:Y:S05]  /*d9d0*/  WARPSYNC.COLLECTIVE R6, `(.L_x_4499) ;  /* 0x0000000006087348 */ /* 0x000fea0003c00000 */
[----:B------:R0:W1:Y:S02]  /*d9e0*/  SHFL.DOWN P2, R234, R235, R239, R240 ;  /* 0x080000efebea7389 */ /* 0x00006400000400f0 */
[----:B01----:R-:W-:Y:S05]  /*d9f0*/  ENDCOLLECTIVE ;  /* 0x000000000000791b */ /* 0x003fea0003800000 */
.L_x_4499:
        /* <DEDUP_REMOVED lines=12> */
.L_x_4500:
[----:B------:R-:W-:Y:S01]  /*dac0*/  IMAD.MOV.U32 R235, RZ, RZ, R4 ;  /* 0x000000ffffeb7224 */ /* 0x000fe200078e0004 */
[----:B------:R-:W-:-:S07]  /*dad0*/  MOV R230, R234 ;  /* 0x000000ea00e67202 */ /* 0x000fce0000000f00 */
[----:B------:R-:W-:Y:S05]  /*dae0*/  WARPSYNC.COLLECTIVE R6, `(.L_x_4501) ;  /* 0x0000000006087348 */ /* 0x000fea0003c00000 */
[----:B------:R0:W1:Y:S02]  /*daf0*/  SHFL.DOWN P2, R234, R235, R239, R240 ;  /* 0x080000efebea7389 */ /* 0x00006400000400f0 */
[----:B01----:R-:W-:Y:S05]  /*db00*/  ENDCOLLECTIVE ;  /* 0x000000000000791b */ /* 0x003fea0003800000 */
.L_x_4501:
        /* <DEDUP_REMOVED lines=11> */
.L_x_4502:
[----:B------:R-:W-:Y:S02]  /*dbc0*/  MOV R235, R4 ;  /* 0x0000000400eb7202 */ /* 0x000fe40000000f00 */
[----:B------:R-:W-:-:S07]  /*dbd0*/  MOV R230, R234 ;  /* 0x000000ea00e67202 */ /* 0x000fce0000000f00 */
[----:B------:R-:W-:Y:S05]  /*dbe0*/  WARPSYNC.COLLECTIVE R6, `(.L_x_4503) ;  /* 0x0000000006087348 */ /* 0x000fea0003c00000 */
[----:B------:R0:W1:Y:S02]  /*dbf0*/  SHFL.DOWN P2, R234, R235, R239, R240 ;  /* 0x080000efebea7389 */ /* 0x00006400000400f0 */
[----:B01----:R-:W-:Y:S05]  /*dc00*/  ENDCOLLECTIVE ;  /* 0x000000000000791b */ /* 0x003fea0003800000 */
.L_x_4503:
        /* <DEDUP_REMOVED lines=11> */
.L_x_4504:
[----:B------:R-:W-:Y:S02]  /*dcc0*/  MOV R235, R4 ;  /* 0x0000000400eb7202 */ /* 0x000fe40000000f00 */
[----:B------:R-:W-:-:S07]  /*dcd0*/  MOV R230, R234 ;  /* 0x000000ea00e67202 */ /* 0x000fce0000000f00 */
[----:B------:R-:W-:Y:S05]  /*dce0*/  WARPSYNC.COLLECTIVE R6, `(.L_x_4505) ;  /* 0x0000000006087348 */ /* 0x000fea0003c00000 */
[----:B------:R0:W1:Y:S02]  /*dcf0*/  SHFL.DOWN P2, R234, R235, R239, R240 ;  /* 0x080000efebea7389 */ /* 0x00006400000400f0 */
[----:B01----:R-:W-:Y:S05]  /*dd00*/  ENDCOLLECTIVE ;  /* 0x000000000000791b */ /* 0x003fea0003800000 */
.L_x_4505:
[----:B------:R-:W-:Y:S01]  /*dd10*/  @!P0 FMUL.FTZ R230, R3, R230 ;  /* 0x000000e603e68220 */ /* 0x000fe20000410000 */
[----:B------:R-:W-:Y:S01]  /*dd20*/  HFMA2 R239, -RZ, RZ, 0, 5.9604644775390625e-08 ;  /* 0x00000001ffef7431 */ /* 0x000fe200000001ff */
[----:B------:R-:W-:-:S05]  /*dd30*/  MOV R5, R234 ;  /* 0x000000ea00057202 */ /* 0x000fca0000000f00 */
[----:B------:R-:W-:Y:S01]  /*dd40*/  @!P0 FFMA.FTZ R5, R3, R5, R4 ;  /* 0x0000000503058223 */ /* 0x000fe20000010004 */
[----:B------:R-:W-:Y:S01]  /*dd50*/  @!P0 MOV R3, R230 ;  /* 0x000000e600038202 */ /* 0x000fe20000000f00 */
[----:B------:R-:W-:Y:S02]  /*dd60*/  HFMA2 R230, -RZ, RZ, 0, 0 ;  /* 0x00000000ffe67431 */ /* 0x000fe400000001ff */
[----:B------:R-:W-:Y:S01]  /*dd70*/  @!P0 IMAD.MOV.U32 R4, RZ, RZ, R5 ;  /* 0x000000ffff048224 */ /* 0x000fe200078e0005 */
[----:B------:R-:W-:Y:S01]  /*dd80*/  MOV R237, R3 ;  /* 0x0000000300ed7202 */ /* 0x000fe20000000f00 */
[----:B------:R-:W-:Y:S01]  /*dd90*/  IMAD.MOV.U32 R235, RZ, RZ, R3 ;  /* 0x000000ffffeb7224 */ /* 0x000fe200078e0003 */
[----:B------:R-:W-:-:S13]  /*dda0*/  ISETP.NE.AND P0, PT, R144, 0x1f, PT ;  /* 0x0000001f9000780c */ /* 0x000fda0003f05270 */
[----:B------:R-:W-:Y:S05]  /*ddb0*/  WARPSYNC.COLLECTIVE R6, `(.L_x_4506) ;  /* 0x0000000006087348 */ /* 0x000fea0003c00000 */
[----:B------:R0:W1:Y:S02]  /*ddc0*/  SHFL.IDX P2, R238, R237, R230, R7 ;  /* 0x000000e6edee7389 */ /* 0x0000640000040007 */
[----:B01----:R-:W-:Y:S05]  /*ddd0*/  ENDCOLLECTIVE ;  /* 0x000000000000791b */ /* 0x003fea0003800000 */
.L_x_4506:
[----:B------:R-:W-:Y:S02]  /*dde0*/  MOV R237, R4 ;  /* 0x0000000400ed7202 */ /* 0x000fe40000000f00 */
[----:B------:R-:W-:-:S07]  /*ddf0*/  MOV R5, R238 ;  /* 0x000000ee00057202 */ /* 0x000fce0000000f00 */
[----:B------:R-:W-:Y:S05]  /*de00*/  WARPSYNC.COLLECTIVE R6, `(.L_x_4507) ;  /* 0x0000000006087348 */ /* 0x000fea0003c00000 */
[----:B------:R0:W1:Y:S02]  /*de10*/  SHFL.IDX P2, R238, R237, R230, R7 ;  /* 0x000000e6edee7389 */ /* 0x0000640000040007 */
[----:B01----:R-:W-:Y:S05]  /*de20*/  ENDCOLLECTIVE ;  /* 0x000000000000791b */ /* 0x003fea0003800000 */
.L_x_4507:
[----:B------:R-:W-:Y:S05]  /*de30*/  WARPSYNC.COLLECTIVE R6, `(.L_x_4508) ;  /* 0x0000000006087348 */ /* 0x000fea0003c00000 */
[----:B------:R0:W1:Y:S02]  /*de40*/  SHFL.DOWN P2, R234, R235, R239, R240 ;  /* 0x080000efebea7389 */ /* 0x00006400000400f0 */
[----:B01----:R-:W-:Y:S05]  /*de50*/  ENDCOLLECTIVE ;  /* 0x000000000000791b */ /* 0x003fea0003800000 */
.L_x_4508:
        /* <DEDUP_REMOVED lines=8> */
.L_x_4509:
[----:B------:R-:W-:-:S07]  /*dee0*/  FMUL.FTZ R232, R10, R5 ;  /* 0x000000050ae87220 */ /* 0x000fce0000410000 */
[----:B------:R-:W-:Y:S05]  /*def0*/  WARPSYNC.COLLECTIVE R6, `(.L_x_4510) ;  /* 0x0000000006087348 */ /* 0x000fea0003c00000 */
[----:B------:R0:W1:Y:S02]  /*df00*/  SHFL.IDX P2, R238, R237, R230, R7 ;  /* 0x000000e6edee7389 */ /* 0x0000640000040007 */
[----:B01----:R-:W-:Y:S05]  /*df10*/  ENDCOLLECTIVE ;  /* 0x000000000000791b */ /* 0x003fea0003800000 */
.L_x_4510:
[----:B------:R-:W-:Y:S02]  /*df20*/  MOV R237, R11 ;  /* 0x0000000b00ed7202 */ /* 0x000fe40000000f00 */
[----:B------:R-:W-:-:S07]  /*df30*/  MOV R233, R238 ;  /* 0x000000ee00e97202 */ /* 0x000fce0000000f00 */
[----:B------:R-:W-:Y:S05]  /*df40*/  WARPSYNC.COLLECTIVE R6, `(.L_x_4511) ;  /* 0x0000000006087348 */ /* 0x000fea0003c00000 */
[----:B------:R0:W1:Y:S02]  /*df50*/  SHFL.IDX P2, R238, R237, R230, R7 ;  /* 0x000000e6edee7389 */ /* 0x0000640000040007 */
[----:B01----:R-:W-:Y:S05]  /*df60*/  ENDCOLLECTIVE ;  /* 0x000000000000791b */ /* 0x003fea0003800000 */
.L_x_4511:
[----:B------:R-:W-:Y:S01]  /*df70*/  MOV R235, R238 ;  /* 0x000000ee00eb7202 */ /* 0x000fe20000000f00 */
[----:B------:R-:W-:Y:S06]  /*df80*/  BRA `(.L_x_4512) ;  /* 0xffffffb000847947 */ /* 0x000fec000383ffff */
.L_x_4513:
        /* <DEDUP_REMOVED lines=15> */
.L_x_10451:


//--------------------- .text._Z25selective_scan_bwd_kernelI32Selective_Scan_bwd_kernel_traitsILi64ELi16ELb0ELb1ELb1ELb0ELb0EN3c108BFloat16EfEEv12SSMParamsBwd --------------------------
	.section	.text._Z25selective_scan_bwd_kernelI32Selective_Scan_bwd_kernel_traitsILi64ELi16ELb0ELb1ELb1ELb0ELb0EN3c108BFloat16EfEEv12SSMParamsBwd,"ax",@progbits
	.align	128
        .global         _Z25selective_scan_bwd_kernelI32Selective_Scan_bwd_kernel_traitsILi64ELi16ELb0ELb1ELb1ELb0ELb0EN3c108BFloat16EfEEv12SSMParamsBwd
        .type           _Z25selective_scan_bwd_kernelI32Selective_Scan_bwd_kernel_traitsILi64ELi16ELb0ELb1ELb1ELb0ELb0EN3c108BFloat16EfEEv12SSMParamsBwd,@function
        .size           _Z25selective_scan_bwd_kernelI32Selective_Scan_bwd_kernel_traitsILi64ELi16ELb0ELb1ELb1ELb0ELb0EN3c108BFloat16EfEEv12SSMParamsBwd,(.L_x_10452 - _Z25selective_scan_bwd_kernelI32Selective_Scan_bwd_kernel_traitsILi64ELi16ELb0ELb1ELb1ELb0ELb0EN3c108BFloat16EfEEv12SSMParamsBwd)
        .other          _Z25selective_scan_bwd_kernelI32Selective_Scan_bwd_kernel_traitsILi64ELi16ELb0ELb1ELb1ELb0ELb0EN3c108BFloat16EfEEv12SSMParamsBwd,@"STO_CUDA_ENTRY STV_DEFAULT"
_Z25selective_scan_bwd_kernelI32Selective_Scan_bwd_kernel_traitsILi64ELi16ELb0ELb1ELb1ELb0ELb0EN3c108BFloat16EfEEv12SSMParamsBwd:
.text._Z25selective_scan_bwd_kernelI32Selective_Scan_bwd_kernel_traitsILi64ELi16ELb0ELb1ELb1ELb0ELb0EN3c108BFloat16EfEEv12SSMParamsBwd:
[----:B------:R-:W-:Y:S08]  /*0000*/  LDC R1, c[0x0][0x37c] ;  /* 0x0000df00ff017b82 */ /* 0x000ff00000000800 */
[----:B------:R-:W0:Y:S01]  /*0010*/  LDC R8, c[0x0][0x398] ;  /* 0x0000e600ff087b82 */ /* 0x000e220000000800 */
[----:B------:R-:W1:Y:S01]  /*0020*/  LDCU.64 UR4, c[0x0][0x458] ;  /* 0x00008b00ff0477ac */ /* 0x000e620008000a00 */
[----:B------:R-:W-:Y:S01]  /*0030*/  IMAD.MOV.U32 R171, RZ, RZ, RZ ;  /* 0x000000ffffab7224 */ /* 0x000fe200078e00ff */
        /* <DEDUP_REMOVED lines=26> */
[----:B------:R-:W-:Y:S01]  /*01e0*/  IMAD.U32 R5, RZ, RZ, UR7 ;  /* 0x00000007ff057e24 */ /* 0x000fe2000f8e00ff */
[----:B------:R-:W3:Y:S01]  /*01f0*/  LDCU.64 UR26, c[0x0][0x3c8] ;  /* 0x00007900ff1a77ac */ /* 0x000ee20008000a00 */
[----:B----4-:R4:W5:Y:S01]  /*0200*/  @P0 LDG.E R171, desc[UR24][R2.64] ;  /* 0x0000001802ab0981 */ /* 0x010962000c1e1900 */
[----:B------:R-:W-:-:S03]  /*0210*/  UIMAD.WIDE.U32 UR8, UR29, UR12, URZ ;  /* 0x0000000c1d0872a5 */ /* 0x000fc6000f8e00ff */
[----:B------:R1:W5:Y:S01]  /*0220*/  @P1 LDG.E R168, desc[UR24][R4.64] ;  /* 0x0000001804a81981 */ /* 0x000362000c1e1900 */
[----:B------:R-:W-:Y:S01]  /*0230*/  UIMAD.WIDE.U32 UR10, UR29, UR16, URZ ;  /* 0x000000101d0a72a5 */ /* 0x000fe2000f8e00ff */
[----:B------:R-:W-:Y:S01]  /*0240*/  HFMA2 R167, -RZ, RZ, 0, 0 ;  /* 0x00000000ffa77431 */ /* 0x000fe200000001ff */
[----:B0-----:R-:W-:Y:S01]  /*0250*/  IADD3 R6, PT, PT, R0, 0xffffffe, RZ ;  /* 0x0ffffffe00067810 */ /* 0x001fe20007ffe0ff */
[----:B------:R-:W0:Y:S01]  /*0260*/  LDCU.128 UR4, c[0x0][0x460] ;  /* 0x00008c00ff0477ac */ /* 0x000e220008000c00 */
[----:B------:R-:W-:Y:S02]  /*0270*/  IABS R0, UR28 ;  /* 0x0000001c00007c13 */ /* 0x000fe40008000000 */
[----:B------:R2:W4:Y:S01]  /*0280*/  F2I.FTZ.U32.TRUNC.NTZ R7, R6 ;  /* 0x0000000600077305 */ /* 0x000522000021f000 */
[----:B------:R-:W-:Y:S02]  /*0290*/  UIMAD UR9, UR29, UR13, UR9 ;  /* 0x0000000d1d0972a4 */ /* 0x000fe4000f8e0209 */
[----:B------:R-:W-:-:S02]  /*02a0*/  UIMAD UR11, UR29, UR17, UR11 ;  /* 0x000000111d0b72a4 */ /* 0x000fc4000f8e020b */
[----:B------:R-:W-:Y:S02]  /*02b0*/  UIMAD.WIDE.U32 UR8, UR28, UR14, UR8 ;  /* 0x0000000e1c0872a5 */ /* 0x000fe4000f8e0008 */
[----:B------:R-:W-:Y:S01]  /*02c0*/  UIMAD.WIDE.U32 UR10, UR28, UR18, UR10 ;  /* 0x000000121c0a72a5 */ /* 0x000fe2000f8e000a */
[----:B--2---:R-:W-:Y:S01]  /*02d0*/  IMAD.MOV.U32 R6, RZ, RZ, RZ ;  /* 0x000000ffff067224 */ /* 0x004fe200078e00ff */
[----:B------:R-:W-:Y:S02]  /*02e0*/  UIMAD UR15, UR28, UR15, UR9 ;  /* 0x0000000f1c0f72a4 */ /* 0x000fe4000f8e0209 */
[----:B------:R-:W-:Y:S02]  /*02f0*/  UIMAD UR14, UR28, UR19, UR11 ;  /* 0x000000131c0e72a4 */ /* 0x000fe4000f8e020b */
[----:B-1----:R-:W-:Y:S01]  /*0300*/  ULEA UR9, UR22, 0xfffffc00, 0xa ;  /* 0xfffffc0016097891 */ /* 0x002fe2000f8e50ff */
[----:B----4-:R-:W-:Y:S01]  /*0310*/  IMAD.MOV R2, RZ, RZ, -R7 ;  /* 0x000000ffff027224 */ /* 0x010fe200078e0a07 */
[----:B------:R-:W1:Y:S03]  /*0320*/  LDCU.64 UR16, c[0x0][0x498] ;  /* 0x00009300ff1077ac */ /* 0x000e660008000a00 */
[----:B------:R-:W-:Y:S01]  /*0330*/  IMAD R3, R2, R9, RZ ;  /* 0x0000000902037224 */ /* 0x000fe200078e02ff */
[----:B------:R-:W-:-:S02]  /*0340*/  UIADD3 UR11, UP0, UPT, UR9, UR8, URZ ;  /* 0x00000008090b7290 */ /* 0x000fc4000ff1e0ff */
[----:B------:R-:W-:Y:S01]  /*0350*/  UIADD3 UR13, UP2, UPT, UR9, UR10, URZ ;  /* 0x0000000a090d7290 */ /* 0x000fe2000ff5e0ff */
[----:B------:R-:W-:Y:S01]  /*0360*/  IMAD.HI.U32 R6, R7, R3, R6 ;  /* 0x0000000307067227 */ /* 0x000fe200078e0006 */
[----:B------:R-:W-:Y:S02]  /*0370*/  USHF.R.S32.HI UR8, URZ, 0x1f, UR9 ;  /* 0x0000001fff087899 */ /* 0x000fe40008011409 */
[----:B0-----:R-:W-:Y:S02]  /*0380*/  ULEA UR10, UP1, UR11, UR4, 0x1 ;  /* 0x000000040b0a7291 */ /* 0x001fe4000f8208ff */
[----:B------:R-:W-:Y:S01]  /*0390*/  ULEA UR12, UP3, UR13, UR6, 0x1 ;  /* 0x000000060d0c7291 */ /* 0x000fe2000f8608ff */
[----:B------:R-:W-:Y:S01]  /*03a0*/  IMAD.HI.U32 R6, R6, R0, RZ ;  /* 0x0000000006067227 */ /* 0x000fe200078e00ff */
[----:B------:R-:W-:Y:S02]  /*03b0*/  UIADD3.X UR6, UPT, UPT, UR8, UR15, URZ, UP0, !UPT ;  /* 0x0000000f08067290 */ /* 0x000fe400087fe4ff */
[----:B------:R-:W-:-:S02]  /*03c0*/  UIADD3.X UR4, UPT, UPT, UR8, UR14, URZ, UP2, !UPT ;  /* 0x0000000e08047290 */ /* 0x000fc400097fe4ff */
[----:B------:R-:W-:Y:S01]  /*03d0*/  IADD3 R2, PT, PT, -R6, RZ, RZ ;  /* 0x000000ff06027210 */ /* 0x000fe20007ffe1ff */
[----:B------:R-:W0:Y:S04]  /*03e0*/  LDCU.64 UR14, c[0x0][0x480] ;  /* 0x00009000ff0e77ac */ /* 0x000e280008000a00 */
[C---:B------:R-:W-:Y:S01]  /*03f0*/  IMAD R0, R9.reuse, R2, R0 ;  /* 0x0000000209007224 */ /* 0x040fe200078e0200 */
[----:B------:R-:W2:Y:S04]  /*0400*/  LDCU.64 UR18, c[0x0][0x3d0] ;  /* 0x00007a00ff1277ac */ /* 0x000ea80008000a00 */
[----:B------:R-:W-:Y:S01]  /*0410*/  ISETP.GT.U32.AND P1, PT, R9, R0, PT ;  /* 0x000000000900720c */ /* 0x000fe20003f24070 */
[----:B------:R-:W-:-:S02]  /*0420*/  ULEA.HI.X UR11, UR11, UR5, UR6, 0x1, UP1 ;  /* 0x000000050b0b7291 */ /* 0x000fc400088f0c06 */
[----:B------:R-:W-:Y:S02]  /*0430*/  ULEA.HI.X UR13, UR13, UR7, UR4, 0x1, UP3 ;  /* 0x000000070d0d7291 */ /* 0x000fe400098f0c04 */
[----:B-1----:R-:W-:Y:S01]  /*0440*/  UIMAD.WIDE.U32 UR4, UR29, UR16, URZ ;  /* 0x000000101d0472a5 */ /* 0x002fe2000f8e00ff */
[----:B------:R-:W1:Y:S01]  /*0450*/  LDCU.64 UR6, c[0x0][0x3b0] ;  /* 0x00007600ff0677ac */ /* 0x000e620008000a00 */
[----:B0-----:R-:W-:-:S06]  /*0460*/  UISETP.NE.U32.AND UP0, UPT, UR14, URZ, UPT ;  /* 0x000000ff0e00728c */ /* 0x001fcc000bf05070 */
[----:B------:R-:W-:Y:S01]  /*0470*/  @!P1 IMAD.IADD R0, R0, 0x1, -R9 ;  /* 0x0000000100009824 */ /* 0x000fe200078e0a09 */
[----:B------:R-:W-:Y:S01]  /*0480*/  UIMAD UR5, UR29, UR17, UR5 ;  /* 0x000000111d0572a4 */ /* 0x000fe2000f8e0205 */
[----:B------:R-:W-:Y:S01]  /*0490*/  @!P1 VIADD R6, R6, 0x1 ;  /* 0x0000000106069836 */ /* 0x000fe20000000000 */
[----:B------:R-:W-:Y:S01]  /*04a0*/  ISETP.NE.AND P1, PT, R8, RZ, PT ;  /* 0x000000ff0800720c */ /* 0x000fe20003f25270 */
[----:B------:R-:W-:Y:S01]  /*04b0*/  UISETP.NE.AND.EX UP0, UPT, UR15, URZ, UPT, UP0 ;  /* 0x000000ff0f00728c */ /* 0x000fe2000bf05300 */
[----:B------:R-:W-:Y:S01]  /*04c0*/  ISETP.GE.U32.AND P0, PT, R0, R9, PT ;  /* 0x000000090000720c */ /* 0x000fe20003f06070 */
[----:B------:R-:W0:Y:S01]  /*04d0*/  LDCU.64 UR32, c[0x0][0x3e8] ;  /* 0x00007d00ff2077ac */ /* 0x000e220008000a00 */
[----:B------:R-:W-:Y:S01]  /*04e0*/  LOP3.LUT R0, R8, UR28, RZ, 0x3c, !PT ;  /* 0x0000001c08007c12 */ /* 0x000fe2000f8e3cff */
[----:B------:R-:W-:-:S03]  /*04f0*/  UIMAD.WIDE.U32 UR4, UR28, UR20, UR4 ;  /* 0x000000141c0472a5 */ /* 0x000fc6000f8e0004 */
[----:B------:R-:W-:Y:S01]  /*0500*/  ISETP.GE.AND P2, PT, R0, RZ, PT ;  /* 0x000000ff0000720c */ /* 0x000fe20003f46270 */
[----:B--2---:R-:W-:Y:S02]  /*0510*/  UIMAD.WIDE.U32 UR16, UR29, UR18, URZ ;  /* 0x000000121d1072a5 */ /* 0x004fe4000f8e00ff */
[----:B------:R-:W-:Y:S02]  /*0520*/  UIADD3 UR4, UP1, UPT, UR9, UR4, URZ ;  /* 0x0000000409047290 */ /* 0x000fe4000ff3e0ff */
[----:B------:R-:W-:Y:S01]  /*0530*/  @!P1 LOP3.LUT R8, RZ, R8, RZ, 0x33, !PT ;  /* 0x00000008ff089212 */ /* 0x000fe200078e33ff */
[----:B------:R-:W-:Y:S01]  /*0540*/  UIMAD UR21, UR28, UR21, UR5 ;  /* 0x000000151c1572a4 */ /* 0x000fe2000f8e0205 */
[----:B------:R-:W-:Y:S01]  /*0550*/  @P0 IADD3 R6, PT, PT, R6, 0x1, RZ ;  /* 0x0000000106060810 */ /* 0x000fe20007ffe0ff */
[----:B------:R-:W2:Y:S02]  /*0560*/  @UP0 LDCU UR31, c[0x0][0x384] ;  /* 0x00007080ff1f07ac */ /* 0x000ea40008000800 */
[----:B------:R-:W-:-:S03]  /*0570*/  UIADD3.X UR21, UPT, UPT, UR8, UR21, URZ, UP1, !UPT ;  /* 0x0000001508157290 */ /* 0x000fc60008ffe4ff */
[----:B------:R-:W-:Y:S01]  /*0580*/  @!P2 IMAD.MOV R6, RZ, RZ, -R6 ;  /* 0x000000ffff06a224 */ /* 0x000fe200078e0a06 */
[----:B---3--:R-:W-:Y:S02]  /*0590*/  ULEA UR20, UP1, UR4, UR34, 0x1 ;  /* 0x0000002204147291 */ /* 0x008fe4000f8208ff */
[----:B-1----:R-:W-:Y:S02]  /*05a0*/  UIMAD.WIDE.U32 UR14, UR29, UR6, URZ ;  /* 0x000000061d0e72a5 */ /* 0x002fe4000f8e00ff */
[----:B------:R-:W-:Y:S01]  /*05b0*/  R2UR UR30, R6 ;  /* 0x00000000061e72ca */ /* 0x000fe200000e0000 */
[----:B------:R-:W-:Y:S01]  /*05c0*/  UIMAD UR17, UR29, UR19, UR17 ;  /* 0x000000131d1172a4 */ /* 0x000fe2000f8e0211 */
[----:B------:R-:W-:Y:S01]  /*05d0*/  @!P1 R2UR UR30, R8 ;  /* 0x00000000081e92ca */ /* 0x000fe200000e0000 */
[----:B------:R-:W-:Y:S02]  /*05e0*/  ULEA.HI.X UR21, UR4, UR35, UR21, 0x1, UP1 ;  /* 0x0000002304157291 */ /* 0x000fe400088f0c15 */
[----:B------:R-:W-:Y:S01]  /*05f0*/  UIMAD UR15, UR29, UR7, UR15 ;  /* 0x000000071d0f72a4 */ /* 0x000fe2000f8e020f */
[----:B------:R-:W1:Y:S01]  /*0600*/  LDCU.64 UR4, c[0x0][0x450] ;  /* 0x00008a00ff0477ac */ /* 0x000e620008000a00 */
[----:B------:R-:W3:Y:S08]  /*0610*/  LDCU.64 UR6, c[0x0][0x448] ;  /* 0x00008900ff0677ac */ /* 0x000ef00008000a00 */
[----:B------:R-:W-:-:S02]  /*0620*/  USHF.R.S32.HI UR18, URZ, 0x1f, UR30 ;  /* 0x0000001fff127899 */ /* 0x000fc4000801141e */
[----:B------:R-:W-:Y:S02]  /*0630*/  UIMAD.WIDE.U32 UR14, UR30, UR26, UR14 ;  /* 0x0000001a1e0e72a5 */ /* 0x000fe4000f8e000e */
[----:B------:R-:W-:Y:S02]  /*0640*/  UIMAD UR19, UR18, UR26, URZ ;  /* 0x0000001a121372a4 */ /* 0x000fe4000f8e02ff */
[----:B0-----:R-:W-:Y:S02]  /*0650*/  UIMAD UR18, UR18, UR32, URZ ;  /* 0x00000020121272a4 */ /* 0x001fe4000f8e02ff */
[----:B------:R-:W-:Y:S01]  /*0660*/  UIMAD UR23, UR30, UR27, UR19 ;  /* 0x0000001b1e1772a4 */ /* 0x000fe2000f8e0213 */
[----:B------:R-:W0:Y:S01]  /*0670*/  @UP0 LDCU UR27, c[0x0][0x38c] ;  /* 0x00007180ff1b07ac */ /* 0x000e220008000800 */
[----:B------:R-:W-:Y:S02]  /*0680*/  UIMAD.WIDE.U32 UR16, UR30, UR32, UR16 ;  /* 0x000000201e1072a5 */ /* 0x000fe4000f8e0010 */
[----:B------:R-:W-:Y:S01]  /*0690*/  UIMAD UR26, UR30, UR33, UR18 ;  /* 0x000000211e1a72a4 */ /* 0x000fe2000f8e0212 */
[----:B------:R-:W4:Y:S01]  /*06a0*/  @UP0 LDCU.64 UR32, c[0x0][0x480] ;  /* 0x00009000ff2007ac */ /* 0x000f220008000a00 */
[----:B--2---:R-:W-:-:S02]  /*06b0*/  @UP0 UIMAD UR18, UR29, UR31, UR28 ;  /* 0x0000001f1d1202a4 */ /* 0x004fc4000f8e021c */
[----:B------:R-:W-:Y:S02]  /*06c0*/  UIADD3 UR14, UP1, UPT, UR9, UR14, URZ ;  /* 0x0000000e090e7290 */ /* 0x000fe4000ff3e0ff */
[----:B------:R-:W-:Y:S02]  /*06d0*/  UIADD3 UR23, UPT, UPT, UR15, UR23, URZ ;  /* 0x000000170f177290 */ /* 0x000fe4000fffe0ff */
[----:B------:R-:W-:Y:S02]  /*06e0*/  UIADD3 UR19, UP3, UPT, UR9, UR16, URZ ;  /* 0x0000001009137290 */ /* 0x000fe4000ff7e0ff */
[----:B------:R-:W-:Y:S02]  /*06f0*/  UIADD3 UR26, UPT, UPT, UR17, UR26, URZ ;  /* 0x0000001a111a7290 */ /* 0x000fe4000fffe0ff */
[----:B------:R-:W-:Y:S02]  /*0700*/  @UP0 UIMAD UR18, UR18, UR22, URZ ;  /* 0x00000016121202a4 */ /* 0x000fe4000f8e02ff */
[----:B------:R-:W-:-:S02]  /*0710*/  UIADD3.X UR17, UPT, UPT, UR8, UR23, URZ, UP1, !UPT ;  /* 0x0000001708117290 */ /* 0x000fc40008ffe4ff */
[----:B-1----:R-:W-:Y:S02]  /*0720*/  ULEA UR9, UP4, UR19, UR4, 0x1 ;  /* 0x0000000413097291 */ /* 0x002fe4000f8808ff */
[----:B------:R-:W-:Y:S02]  /*0730*/  UIADD3.X UR8, UPT, UPT, UR8, UR26, URZ, UP3, !UPT ;  /* 0x0000001a08087290 */ /* 0x000fe40009ffe4ff */
[----:B0-----:R-:W-:Y:S02]  /*0740*/  @UP0 UIMAD UR18, UR18, UR27, URZ ;  /* 0x0000001b121202a4 */ /* 0x001fe4000f8e02ff */
[----:B------:R-:W-:Y:S01]  /*0750*/  ULEA.HI.X UR19, UR19, UR5, UR8, 0x1, UP4 ;  /* 0x0000000513137291 */ /* 0x000fe2000a0f0c08 */
[----:B------:R-:W-:Y:S02]  /*0760*/  UMOV UR4, URZ ;  /* 0x000000ff00047c82 */ /* 0x000fe40008000000 */
[----:B------:R-:W-:Y:S01]  /*0770*/  UMOV UR5, URZ ;  /* 0x000000ff00057c82 */ /* 0x000fe20008000000 */
[----:B----4-:R-:W-:-:S02]  /*0780*/  @UP0 UIMAD.WIDE UR4, UR18, 0x8, UR32 ;  /* 0x00000008120408a5 */ /* 0x010fc4000f8e0220 */
[----:B------:R-:W-:Y:S02]  /*0790*/  UISETP.GE.AND UP0, UPT, UR22, 0x1, UPT ;  /* 0x000000011600788c */ /* 0x000fe4000bf06270 */
[----:B---3--:R-:W-:-:S04]  /*07a0*/  ULEA UR16, UP2, UR14, UR6, 0x1 ;  /* 0x000000060e107291 */ /* 0x008fc8000f8408ff */
[----:B------:R-:W-:-:S03]  /*07b0*/  ULEA.HI.X UR17, UR14, UR7, UR17, 0x1, UP2 ;  /* 0x000000070e117291 */ /* 0x000fc600090f0c11 */
[----:B------:R-:W-:Y:S09]  /*07c0*/  BRA.U !UP0, `(.L_x_4514) ;  /* 0x0000007108747547 */ /* 0x000ff2000b800000 */
        /* <DEDUP_REMOVED lines=10> */
[C---:B0-----:R-:W-:Y:S01]  /*0870*/  IMAD.SHL.U32 R0, R165.reuse, 0x10, RZ ;  /* 0x00000010a5007824 */ /* 0x041fe200078e00ff */
[----:B------:R-:W-:-:S02]  /*0880*/  LEA.HI R163, R165, R165, RZ, 0x1b ;  /* 0x000000a5a5a37211 */ /* 0x000fc400078fd8ff */
[----:B------:R-:W-:Y:S02]  /*0890*/  LOP3.LUT R164, R165, 0x1f, RZ, 0xc0, !PT ;  /* 0x0000001fa5a47812 */ /* 0x000fe400078ec0ff */
[----:B------:R-:W-:Y:S02]  /*08a0*/  LOP3.LUT R0, R0, 0x3e00, RZ, 0xc0, !PT ;  /* 0x00003e0000007812 */ /* 0x000fe400078ec0ff */
[----:B------:R-:W-:Y:S02]  /*08b0*/  LEA R163, R163, UR6, 0x2 ;  /* 0x00000006a3a37c11 */ /* 0x000fe4000f8e10ff */
[----:B------:R-:W-:Y:S02]  /*08c0*/  LOP3.LUT R166, R0, 0x1f, R165, 0xf8, !PT ;  /* 0x0000001f00a67812 */ /* 0x000fe400078ef8a5 */
[----:B------:R-:W-:Y:S02]  /*08d0*/  LEA R162, R165, UR6, 0x3 ;  /* 0x00000006a5a27c11 */ /* 0x000fe4000f8e18ff */
        /* <DEDUP_REMOVED lines=14> */
[----:B--2---:R-:W-:-:S07]  /*09c0*/  LOP3.LUT R147, R166, 0x1e0, RZ, 0xfc, !PT ;  /* 0x000001e0a6937812 */ /* 0x004fce00078efcff */
.L_x_4561:
        /* <DEDUP_REMOVED lines=34> */
[----:B---3--:R-:W3:Y:S01]  /*0bf0*/  @!P1 LDG.E.U16 R9, desc[UR24][R6.64+0x40] ;  /* 0x0000401806099981 */ /* 0x008ee2000c1e1500 */
[----:B------:R-:W-:Y:S02]  /*0c00*/  PRMT R20, RZ, 0x7610, R20 ;  /* 0x00007610ff147816 */ /* 0x000fe40000000014 */
[----:B------:R-:W-:Y:S01]  /*0c10*/  PRMT R25, RZ, 0x7610, R25 ;  /* 0x00007610ff197816 */ /* 0x000fe20000000019 */
[----:B----4-:R-:W4:Y:S04]  /*0c20*/  @!P2 LDG.E.U16 R8, desc[UR24][R6.64+0x80] ;  /* 0x000080180608a981 */ /* 0x010f28000c1e1500 */
        /* <DEDUP_REMOVED lines=257> */
[----:B--2---:R-:W-:-:S03]  /*1c40*/  PRMT R23, RZ, 0x7610, R23 ;  /* 0x00007610ff177816 */ /* 0x004fc60000000017 */
[----:B------:R-:W2:Y:S01]  /*1c50*/  @!P0 LDG.E.U16 R20, desc[UR24][R2.64] ;  /* 0x0000001802148981 */ /* 0x000ea2000c1e1500 */
[----:B------:R-:W-:-:S03]  /*1c60*/  ISETP.GE.AND P0, PT, R160, UR20, PT ;  /* 0x00000014a0007c0c */ /* 0x000fc6000bf06270 */
[----:B------:R-:W3:Y:S01]  /*1c70*/  @!P1 LDG.E.U16 R19, desc[UR24][R2.64+0x40] ;  /* 0x0000401802139981 */ /* 0x000ee2000c1e1500 */
[----:B------:R-:W-:Y:S02]  /*1c80*/  ISETP.GE.AND P1, PT, R159, UR20, PT ;  /* 0x000000149f007c0c */ /* 0x000fe4000bf26270 */
[----:B------:R-:W-:Y:S01]  /*1c90*/  PRMT R34, RZ, 0x7610, R34 ;  /* 0x00007610ff227816 */ /* 0x000fe20000000022 */
        /* <DEDUP_REMOVED lines=23> */
[----:B------:R-:W-:-:S02]  /*1e10*/  SHF.L.U32 R89, R89, 0x10, RZ ;  /* 0x0000001059597819 */ /* 0x000fc400000006ff */
[----:B------:R-:W-:Y:S02]  /*1e20*/  SHF.L.U32 R87, R87, 0x10, RZ ;  /* 0x0000001057577819 */ /* 0x000fe400000006ff */
[----:B------:R-:W-:Y:S01]  /*1e30*/  SHF.L.U32 R84, R84, 0x10, RZ ;  /* 0x0000001054547819 */ /* 0x000fe200000006ff */
[----:B0-----:R-:W-:Y:S02]  /*1e40*/  IMAD.U32 R85, R85, 0x10000, RZ ;  /* 0x0001000055557824 */ /* 0x001fe400078e00ff */
[----:B------:R-:W-:Y:S01]  /*1e50*/  IMAD.U32 R82, R82, 0x10000, RZ ;  /* 0x0001000052527824 */ /* 0x000fe200078e00ff */
[----:B------:R-:W-:Y:S02]  /*1e60*/  SHF.L.U32 R81, R81, 0x10, RZ ;  /* 0x0000001051517819 */ /* 0x000fe400000006ff */
[----:B------:R-:W-:Y:S01]  /*1e70*/  SHF.L.U32 R78, R78, 0x10, RZ ;  /* 0x000000104e4e7819 */ /* 0x000fe200000006ff */
[----:B------:R-:W-:Y:S02]  /*1e80*/  IMAD.U32 R79, R79, 0x10000, RZ ;  /* 0x000100004f4f7824 */ /* 0x000fe400078e00ff */
[----:B------:R-:W-:Y:S01]  /*1e90*/  IMAD.U32 R76, R76, 0x10000, RZ ;  /* 0x000100004c4c7824 */ /* 0x000fe200078e00ff */
[----:B------:R-:W-:-:S02]  /*1ea0*/  SHF.L.U32 R75, R75, 0x10, RZ ;  /* 0x000000104b4b7819 */ /* 0x000fc400000006ff */
[----:B------:R-:W-:Y:S01]  /*1eb0*/  SHF.L.U32 R72, R72, 0x10, RZ ;  /* 0x0000001048487819 */ /* 0x000fe200000006ff */
[----:B------:R-:W-:Y:S02]  /*1ec0*/  IMAD.U32 R73, R73, 0x10000, RZ ;  /* 0x0001000049497824 */ /* 0x000fe400078e00ff */
[----:B------:R-:W-:Y:S01]  /*1ed0*/  IMAD.U32 R70, R70, 0x10000, RZ ;  /* 0x0001000046467824 */ /* 0x000fe200078e00ff */
[----:B------:R-:W-:Y:S01]  /*1ee0*/  SHF.L.U32 R69, R69, 0x10, RZ ;  /* 0x0000001045457819 */ /* 0x000fe200000006ff */
[----:B------:R-:W-:Y:S01]  /*1ef0*/  UISETP.GE.AND UP0, UPT, UR6, 0x1, UPT ;  /* 0x000000010600788c */ /* 0x000fe2000bf06270 */
[----:B------:R-:W-:Y:S01]  /*1f00*/  SHF.L.U32 R62, R62, 0x10, RZ ;  /* 0x000000103e3e7819 */ /* 0x000fe200000006ff */
[----:B------:R-:W-:Y:S01]  /*1f10*/  IMAD.U32 R63, R63, 0x10000, RZ ;  /* 0x000100003f3f7824 */ /* 0x000fe200078e00ff */
[----:B------:R-:W-:Y:S02]  /*1f20*/  CS2R R104, SRZ ;  /* 0x0000000000687805 */ /* 0x000fe4000001ff00 */
[----:B------:R-:W-:-:S02]  /*1f30*/  CS2R R102, SRZ ;  /* 0x0000000000667805 */ /* 0x000fc4000001ff00 */
[----:B------:R-:W-:Y:S02]  /*1f40*/  CS2R R100, SRZ ;  /* 0x0000000000647805 */ /* 0x000fe4000001ff00 */
[----:B------:R-:W-:Y:S02]  /*1f50*/  CS2R R98, SRZ ;  /* 0x0000000000627805 */ /* 0x000fe4000001ff00 */
        /* <DEDUP_REMOVED lines=88> */
[----:B------:R-:W1:Y:S01]  /*24e0*/  LDCU.64 UR26, c[0x0][0x3a0] ;  /* 0x00007400ff1a77ac */ /* 0x000e620008000a00 */
[----:B------:R-:W-:Y:S01]  /*24f0*/  ISETP.GE.AND P0, PT, R166, UR20, PT ;  /* 0x00000014a6007c0c */ /* 0x000fe2000bf06270 */
[----:B------:R-:W-:Y:S01]  /*2500*/  IMAD.U32 R23, R8, 0x10000, RZ ;  /* 0x0001000008177824 */ /* 0x000fe200078e00ff */
[----:B------:R-:W-:Y:S01]  /*2510*/  LOP3.LUT R21, R21, 0xfffffdff, RZ, 0xc0, !PT ;  /* 0xfffffdff15157812 */ /* 0x000fe200078ec0ff */
[----:B------:R-:W-:Y:S01]  /*2520*/  UISETP.NE.AND UP0, UPT, UR7, 0x1, UPT ;  /* 0x000000010700788c */ /* 0x000fe2000bf05270 */
[----:B------:R-:W-:Y:S01]  /*2530*/  SHF.L.U32 R37, R0, 0x10, RZ ;  /* 0x0000001000257819 */ /* 0x000fe200000006ff */
[----:B------:R-:W-:Y:S01]  /*2540*/  IMAD.U32 R25, R10, 0x10000, RZ ;  /* 0x000100000a197824 */ /* 0x000fe200078e00ff */
[----:B------:R-:W2:Y:S01]  /*2550*/  LDC.64 R122, c[0x0][0x4d8] ;  /* 0x00013600ff7a7b82 */ /* 0x000ea20000000a00 */
[----:B------:R-:W-:Y:S01]  /*2560*/  SHF.L.U32 R5, R5, 0x10, RZ ;  /* 0x0000001005057819 */ /* 0x000fe200000006ff */
[----:B------:R-:W-:Y:S01]  /*2570*/  IMAD.U32 R27, R12, 0x10000, RZ ;  /* 0x000100000c1b7824 */ /* 0x000fe200078e00ff */
[----:B------:R-:W-:Y:S01]  /*2580*/  SHF.L.U32 R7, R7, 0x10, RZ ;  /* 0x0000001007077819 */ /* 0x000fe200000006ff */
[----:B------:R-:W-:Y:S01]  /*2590*/  IMAD.U32 R3, R4, 0x10000, RZ ;  /* 0x0001000004037824 */ /* 0x000fe200078e00ff */
[----:B------:R-:W-:Y:S01]  /*25a0*/  SHF.L.U32 R9, R9, 0x10, RZ ;  /* 0x0000001009097819 */ /* 0x000fe200000006ff */
[----:B------:R-:W-:Y:S01]  /*25b0*/  IMAD.U32 R19, R6, 0x10000, RZ ;  /* 0x0001000006137824 */ /* 0x000fe200078e00ff */
[----:B------:R-:W-:Y:S01]  /*25c0*/  SHF.L.U32 R11, R11, 0x10, RZ ;  /* 0x000000100b0b7819 */ /* 0x000fe200000006ff */
[----:B------:R-:W3:Y:S01]  /*25d0*/  LDC.64 R124, c[0x0][0x4b8] ;  /* 0x00012e00ff7c7b82 */ /* 0x000ee20000000a00 */
[----:B------:R-:W-:Y:S01]  /*25e0*/  SHF.L.U32 R13, R13, 0x10, RZ ;  /* 0x000000100d0d7819 */ /* 0x000fe200000006ff */
[----:B------:R-:W-:Y:S01]  /*25f0*/  IMAD.U32 R65, R14, 0x10000, RZ ;  /* 0x000100000e417824 */ /* 0x000fe200078e00ff */
[----:B------:R-:W-:Y:S01]  /*2600*/  SHF.L.U32 R15, R15, 0x10, RZ ;  /* 0x000000100f0f7819 */ /* 0x000fe200000006ff */
[----:B------:R-:W-:Y:S01]  /*2610*/  IMAD.U32 R67, R16, 0x10000, RZ ;  /* 0x0001000010437824 */ /* 0x000fe200078e00ff */
[----:B------:R-:W-:Y:S01]  /*2620*/  SHF.L.U32 R17, R17, 0x10, RZ ;  /* 0x0000001011117819 */ /* 0x000fe200000006ff */
[----:B------:R-:W-:Y:S01]  /*2630*/  IMAD.U32 R133, R18, 0x10000, RZ ;  /* 0x0001000012857824 */ /* 0x000fe200078e00ff */
[----:B------:R-:W-:Y:S01]  /*2640*/  @P0 LOP3.LUT R21, R21, 0x200, RZ, 0xfc, !PT ;  /* 0x0000020015150812 */ /* 0x000fe200078efcff */
[----:B-1----:R-:W-:Y:S01]  /*2650*/  UIMAD.WIDE.U32 UR8, UR28, UR26, URZ ;  /* 0x0000001a1c0872a5 */ /* 0x002fe2000f8e00ff */
[----:B------:R-:W-:Y:S01]  /*2660*/  PLOP3.LUT P0, PT, PT, PT, UP0, 0x80, 0x8 ;  /* 0x000000000008781c */ /* 0x000fe20003f0f008 */
[--C-:B------:R-:W-:Y:S01]  /*2670*/  FADD.FTZ R32, R23, R168.reuse ;  /* 0x000000a817207221 */ /* 0x100fe20000010000 */
[--C-:B------:R-:W-:Y:S01]  /*2680*/  FADD.FTZ R30, R25, R168.reuse ;  /* 0x000000a8191e7221 */ /* 0x100fe20000010000 */
        /* <DEDUP_REMOVED lines=14> */
[--C-:B------:R-:W-:Y:S01]  /*2770*/  FADD.FTZ R23, R17, R168.reuse ;  /* 0x000000a811177221 */ /* 0x100fe20000010000 */
[----:B------:R-:W-:Y:S01]  /*2780*/  FADD.FTZ R22, R133, R168 ;  /* 0x000000a885167221 */ /* 0x000fe20000010000 */
[----:B------:R-:W1:Y:S01]  /*2790*/  LDCU UR50, c[0x0][0x394] ;  /* 0x00007280ff3277ac */ /* 0x000e620008000800 */
[----:B------:R-:W-:Y:S01]  /*27a0*/  UIMAD UR23, UR28, UR27, UR9 ;  /* 0x0000001b1c1772a4 */ /* 0x000fe2000f8e0209 */
[----:B------:R-:W4:Y:S01]  /*27b0*/  LDCU UR51, c[0x0][0x38c] ;  /* 0x00007180ff3377ac */ /* 0x000f220008000800 */
[----:B------:R-:W0:Y:S01]  /*27c0*/  LDCU UR52, c[0x0][0x388] ;  /* 0x00007100ff3477ac */ /* 0x000e220008000800 */
        /* <DEDUP_REMOVED lines=9> */
[----:B--2---:R-:W-:-:S05]  /*2860*/  UMOV UR6, URZ ;  /* 0x000000ff00067c82 */ /* 0x004fca0008000000 */
.L_x_4560:
[----:B-1----:R-:W-:Y:S01]  /*2870*/  MOV R2, R166 ;  /* 0x000000a600027202 */ /* 0x002fe20000000f00 */
[----:B0-----:R-:W-:Y:S01]  /*2880*/  IMAD.U32 R9, RZ, RZ, UR36 ;  /* 0x00000024ff097e24 */ /* 0x001fe2000f8e00ff */
[----:B------:R-:W-:Y:S01]  /*2890*/  P2R R172, PR, RZ, 0x1 ;  /* 0x00000001ffac7803 */ /* 0x000fe20000000000 */
[----:B------:R-:W-:Y:S01]  /*28a0*/  IMAD.MOV.U32 R3, RZ, RZ, RZ ;  /* 0x000000ffff037224 */ /* 0x000fe200078e00ff */
[----:B------:R-:W-:Y:S01]  /*28b0*/  ISETP.GE.AND P0, PT, R161, UR20, PT ;  /* 0x00000014a1007c0c */ /* 0x000fe2000bf06270 */
[----:B------:R-:W-:Y:S01]  /*28c0*/  IMAD.U32 R5, RZ, RZ, UR37 ;  /* 0x00000025ff057e24 */ /* 0x000fe2000f8e00ff */
[----:B------:R-:W-:Y:S01]  /*28d0*/  ISETP.GE.AND P6, PT, R160, UR20, PT ;  /* 0x00000014a0007c0c */ /* 0x000fe2000bfc6270 */
[----:B------:R-:W-:Y:S01]  /*28e0*/  IMAD.WIDE.U32 R8, R9, UR6, R2 ;  /* 0x0000000609087c25 */ /* 0x000fe2000f8e0002 */
[----:B------:R-:W-:Y:S02]  /*28f0*/  ISETP.GE.AND P5, PT, R159, UR20, PT ;  /* 0x000000149f007c0c */ /* 0x000fe4000bfa6270 */
[----:B------:R-:W-:Y:S01]  /*2900*/  MOV R7, UR38 ;  /* 0x0000002600077c02 */ /* 0x000fe20008000f00 */
[----:B------:R-:W-:Y:S01]  /*2910*/  IMAD R5, R5, UR6, R9 ;  /* 0x0000000605057c24 */ /* 0x000fe2000f8e0209 */
[----:B------:R-:W-:-:S02]  /*2920*/  LEA R4, P1, R8, UR16, 0x1 ;  /* 0x0000001008047c11 */ /* 0x000fc4000f8208ff */
[----:B------:R-:W-:Y:S01]  /*2930*/  MOV R11, UR39 ;  /* 0x00000027000b7c02 */ /* 0x000fe20008000f00 */
[----:B------:R-:W-:Y:S01]  /*2940*/  IMAD.WIDE.U32 R6, R7, UR6, R2 ;  /* 0x0000000607067c25 */ /* 0x000fe2000f8e0002 */
[----:B------:R-:W-:Y:S02]  /*2950*/  LEA.HI.X R5, R8, UR17, R5, 0x1, P1 ;  /* 0x0000001108057c11 */ /* 0x000fe400088f0c05 */
[----:B------:R-:W-:Y:S01]  /*2960*/  LOP3.LUT P1, RZ, R21, 0x200, RZ, 0xc0, !PT ;  /* 0x0000020015ff7812 */ /* 0x000fe2000782c0ff */
[----:B------:R-:W-:Y:S01]  /*2970*/  IMAD R3, R11, UR6, R7 ;  /* 0x000000060b037c24 */ /* 0x000fe2000f8e0207 */
[----:B------:R-:W-:Y:S01]  /*2980*/  ISETP.GE.AND P4, PT, R158, UR20, PT ;  /* 0x000000149e007c0c */ /* 0x000fe2000bf86270 */
[----:B--2---:R-:W2:Y:S01]  /*2990*/  @!P0 LDG.E.U16 R9, desc[UR24][R4.64+0x40] ;  /* 0x0000401804098981 */ /* 0x004ea2000c1e1500 */
[----:B------:R-:W-:Y:S02]  /*29a0*/  ISETP.GE.AND P3, PT, R157, UR20, PT ;  /* 0x000000149d007c0c */ /* 0x000fe4000bf66270 */
[----:B------:R-:W-:Y:S01]  /*29b0*/  LEA R2, P2, R6, UR18, 0x1 ;  /* 0x0000001206027c11 */ /* 0x000fe2000f8408ff */
[----:B------:R-:W5:Y:S06]  /*29c0*/  @!P6 LDG.E.U16 R10, desc[UR24][R4.64+0x80] ;  /* 0x00008018040ae981 */ /* 0x000f6c000c1e1500 */
[----:B---3--:R-:W3:Y:S01]  /*29d0*/  @!P1 LDG.E.U16 R173, desc[UR24][R4.64] ;  /* 0x0000001804ad9981 */ /* 0x008ee2000c1e1500 */
[----:B------:R-:W-:-:S02]  /*29e0*/  ISETP.GE.AND P0, PT, R156, UR20, PT ;  /* 0x000000149c007c0c */ /* 0x000fc4000bf06270 */
[----:B------:R-:W-:Y:S01]  /*29f0*/  LEA.HI.X R3, R6, UR19, R3, 0x1, P2 ;  /* 0x0000001306037c11 */ /* 0x000fe200090f0c03 */
[----:B----4-:R-:W4:Y:S04]  /*2a00*/  @!P5 LDG.E.U16 R11, desc[UR24][R4.64+0xc0] ;  /* 0x0000c018040bd981 */ /* 0x010f28000c1e1500 */
[----:B------:R-:W4:Y:S04]  /*2a10*/  @!P4 LDG.E.U16 R12, desc[UR24][R4.64+0x100] ;  /* 0x00010018040cc981 */ /* 0x000f28000c1e1500 */
[----:B------:R-:W4:Y:S04]  /*2a20*/  @!P3 LDG.E.U16 R13, desc[UR24][R4.64+0x140] ;  /* 0x00014018040db981 */ /* 0x000f28000c1e1500 */
[----:B------:R-:W4:Y:S01]  /*2a30*/  @!P0 LDG.E.U16 R14, desc[UR24][R4.64+0x180] ;  /* 0x00018018040e8981 */ /* 0x000f22000c1e1500 */
[----:B------:R-:W-:-:S13]  /*2a40*/  ISETP.GE.AND P0, PT, R155, UR20, PT ;  /* 0x000000149b007c0c */ /* 0x000fda000bf06270 */
[----:B------:R-:W4:Y:S01]  /*2a50*/  @!P0 LDG.E.U16 R15, desc[UR24][R4.64+0x1c0] ;  /* 0x0001c018040f8981 */ /* 0x000f22000c1e1500 */
[----:B------:R-:W-:Y:S02]  /*2a60*/  ISETP.GE.AND P0, PT, R154, UR20, PT ;  /* 0x000000149a007c0c */ /* 0x000fe4000bf06270 */
[----:B------:R-:W-:Y:S02]  /*2a70*/  ISETP.GE.AND P1, PT, R152, UR20, PT ;  /* 0x0000001498007c0c */ /* 0x000fe4000bf26270 */
[----:B------:R-:W-:Y:S02]  /*2a80*/  ISETP.GE.AND P3, PT, R150, UR20, PT ;  /* 0x0000001496007c0c */ /* 0x000fe4000bf66270 */
[----:B------:R-:W-:Y:S02]  /*2a90*/  ISETP.GE.AND P2, PT, R151, UR20, PT ;  /* 0x0000001497007c0c */ /* 0x000fe4000bf46270 */
[----:B------:R-:W-:-:S05]  /*2aa0*/  ISETP.GE.AND P5, PT, R148, UR20, PT ;  /* 0x0000001494007c0c */ /* 0x000fca000bfa6270 */
        /* <DEDUP_REMOVED lines=11> */
[----:B------:R-:W-:-:S02]  /*2b60*/  P2R R132, PR, RZ, 0x2 ;  /* 0x00000002ff847803 */ /* 0x000fc40000000000 */
[----:B------:R-:W-:Y:S02]  /*2b70*/  LOP3.LUT P1, RZ, R21, 0x200, RZ, 0xc0, !PT ;  /* 0x0000020015ff7812 */ /* 0x000fe4000782c0ff */
[----:B------:R-:W-:Y:S02]  /*2b80*/  P2R R170, PR, RZ, 0x1 ;  /* 0x00000001ffaa7803 */ /* 0x000fe40000000000 */
[----:B------:R-:W-:Y:S01]  /*2b90*/  ISETP.GE.AND P0, PT, R161, UR20, PT ;  /* 0x00000014a1007c0c */ /* 0x000fe2000bf06270 */
[----:B------:R-:W-:Y:S02]  /*2ba0*/  IMAD.MOV.U32 R0, RZ, RZ, RZ ;  /* 0x000000ffff007224 */ /* 0x000fe400078e00ff */
[----:B------:R-:W-:Y:S01]  /*2bb0*/  HFMA2 R8, -RZ, RZ, 0, 0 ;  /* 0x00000000ff087431 */ /* 0x000fe200000001ff */
[----:B------:R-:W-:Y:S01]  /*2bc0*/  UMOV UR26, UR8 ;  /* 0x00000008001a7c82 */ /* 0x000fe20008000000 */
[----:B------:R-:W-:Y:S02]  /*2bd0*/  UMOV UR27, UR23 ;  /* 0x00000017001b7c82 */ /* 0x000fe40008000000 */
[----:B------:R-:W-:-:S04]  /*2be0*/  UIMAD.WIDE.U32 UR26, UR6, UR32, UR26 ;  /* 0x00000020061a72a5 */ /* 0x000fc8000f8e001a */
[----:B------:R-:W-:Y:S02]  /*2bf0*/  UIMAD UR21, UR6, UR33, UR27 ;  /* 0x00000021061572a4 */ /* 0x000fe4000f8e021b */
[----:B------:R-:W-:Y:S01]  /*2c00*/  ULEA UR27, UP0, UR26, UR34, 0x2 ;  /* 0x000000221a1b7291 */ /* 0x000fe2000f8010ff */
[----:B0-----:R-:W-:-:S03]  /*2c10*/  IMAD.MOV.U32 R4, RZ, RZ, RZ ;  /* 0x000000ffff047224 */ /* 0x001fc600078e00ff */
[----:B------:R-:W-:Y:S02]  /*2c20*/  ULEA.HI.X UR26, UR26, UR35, UR21, 0x2, UP0 ;  /* 0x000000231a1a7291 */ /* 0x000fe400080f1415 */
[----:B------:R-:W-:-:S04]  /*2c30*/  IMAD.U32 R6, RZ, RZ, UR27 ;  /* 0x0000001bff067e24 */ /* 0x000fc8000f8e00ff */
[----:B------:R-:W-:-:S05]  /*2c40*/  MOV R7, UR26 ;  /* 0x0000001a00077c02 */ /* 0x000fca0008000f00 */
[----:B------:R0:W4:Y:S01]  /*2c50*/  LDG.E R133, desc[UR24][R6.64] ;  /* 0x0000001806857981 */ /* 0x000122000c1e1900 */
[----:B------:R-:W-:Y:S02]  /*2c60*/  P2R R66, PR, RZ, 0x4 ;  /* 0x00000004ff427803 */ /* 0x000fe40000000000 */
[----:B0-----:R-:W-:Y:S02]  /*2c70*/  MOV R6, RZ ;  /* 0x000000ff00067202 */ /* 0x001fe40000000f00 */
[----:B------:R-:W-:Y:S02]  /*2c80*/  ISETP.GE.AND P2, PT, R157, UR20, PT ;  /* 0x000000149d007c0c */ /* 0x000fe4000bf46270 */
[----:B---3--:R-:W-:Y:S02]  /*2c90*/  @!P1 PRMT R0, R173, 0x5410, RZ ;  /* 0x00005410ad009816 */ /* 0x008fe400000000ff */
[----:B------:R-:W-:Y:S02]  /*2ca0*/  ISETP.GE.AND P1, PT, R160, UR20, PT ;  /* 0x00000014a0007c0c */ /* 0x000fe4000bf26270 */
[----:B--2---:R-:W-:-:S02]  /*2cb0*/  @!P0 PRMT R0, R0, 0x5410, R9 ;  /* 0x0000541000008816 */ /* 0x004fc40000000009 */
[----:B------:R-:W-:-:S09]  /*2cc0*/  ISETP.GE.AND P0, PT, R159, UR20, PT ;  /* 0x000000149f007c0c */ /* 0x000fd2000bf06270 */
[----:B-----5:R-:W-:-:S04]  /*2cd0*/  @!P1 PRMT R8, R10, 0x5410, RZ ;  /* 0x000054100a089816 */ /* 0x020fc800000000ff */
[----:B----4-:R-:W-:Y:S02]  /*2ce0*/  @!P0 PRMT R8, R8, 0x5410, R11 ;  /* 0x0000541008088816 */ /* 0x010fe4000000000b */
[----:B------:R-:W-:Y:S02]  /*2cf0*/  ISETP.GE.AND P0, PT, R158, UR20, PT ;  /* 0x000000149e007c0c */ /* 0x000fe4000bf06270 */
[----:B------:R-:W-:-:S11]  /*2d00*/  ISETP.GE.AND P1, PT, R156, UR20, PT ;  /* 0x000000149c007c0c */ /* 0x000fd6000bf26270 */
[----:B------:R-:W-:Y:S02]  /*2d10*/  @!P0 PRMT R4, R12, 0x5410, RZ ;  /* 0x000054100c048816 */ /* 0x000fe400000000ff */
[----:B------:R-:W-:Y:S02]  /*2d20*/  ISETP.GE.AND P0, PT, R155, UR20, PT ;  /* 0x000000149b007c0c */ /* 0x000fe4000bf06270 */
[----:B------:R-:W-:-:S11]  /*2d30*/  @!P1 PRMT R6, R14, 0x5410, RZ ;  /* 0x000054100e069816 */ /* 0x000fd600000000ff */
[----:B------:R-:W-:Y:S02]  /*2d40*/  @!P0 PRMT R6, R6, 0x5410, R15 ;  /* 0x0000541006068816 */ /* 0x000fe4000000000f */
[----:B------:R-:W-:Y:S01]  /*2d50*/  ISETP.GE.AND P0, PT, R154, UR20, PT ;  /* 0x000000149a007c0c */ /* 0x000fe2000bf06270 */
[----:B------:R0:W-:Y:S01]  /*2d60*/  STS.U16 [R145], R0 ;  /* 0x0000000091007388 */ /* 0x0001e20000000400 */
[----:B------:R-:W-:Y:S02]  /*2d70*/  PRMT R5, R0, 0x7632, R5 ;  /* 0x0000763200057816 */ /* 0x000fe40000000005 */
[----:B------:R-:W-:Y:S02]  /*2d80*/  ISETP.NE.AND P1, PT, R132, RZ, PT ;  /* 0x000000ff8400720c */ /* 0x000fe40003f25270 */
[----:B------:R-:W-:Y:S01]  /*2d90*/  @!P2 PRMT R4, R4, 0x5410, R13 ;  /* 0x000054100404a816 */ /* 0x000fe2000000000d */
[----:B0-----:R-:W-:-:S06]  /*2da0*/  IMAD.MOV.U32 R0, RZ, RZ, RZ ;  /* 0x000000ffff007224 */ /* 0x001fcc00078e00ff */
[----:B------:R-:W-:Y:S02]  /*2db0*/  @!P0 PRMT R0, R16, 0x5410, RZ ;  /* 0x0000541010008816 */ /* 0x000fe400000000ff */
[----:B------:R-:W-:Y:S01]  /*2dc0*/  ISETP.NE.AND P0, PT, R170, RZ, PT ;  /* 0x000000ffaa00720c */ /* 0x000fe20003f05270 */
[----:B------:R-:W-:Y:S01]  /*2dd0*/  STS.U16 [R144+0x40], R5 ;  /* 0x0000400590007388 */ /* 0x000fe20000000400 */
[----:B------:R-:W-:Y:S02]  /*2de0*/  ISETP.NE.AND P2, PT, R66, RZ, PT ;  /* 0x000000ff4200720c */ /* 0x000fe40003f45270 */
[----:B------:R-:W-:Y:S01]  /*2df0*/  PRMT R7, R8, 0x7632, R7 ;  /* 0x0000763208077816 */ /* 0x000fe20000000007 */
[----:B------:R0:W-:Y:S01]  /*2e00*/  STS.U16 [R143+0x80], R8 ;  /* 0x000080088f007388 */ /* 0x0001e20000000400 */
[----:B------:R-:W-:-:S03]  /*2e10*/  PRMT R9, R4, 0x7632, R9 ;  /* 0x0000763204097816 */ /* 0x000fc60000000009 */
[----:B------:R-:W-:Y:S01]  /*2e20*/  STS.U16 [R142+0xc0], R7 ;  /* 0x0000c0078e007388 */ /* 0x000fe20000000400 */
[----:B0-----:R-:W-:-:S03]  /*2e30*/  HFMA2 R8, -RZ, RZ, 0, 0 ;  /* 0x00000000ff087431 */ /* 0x001fc600000001ff */
[----:B------:R0:W-:Y:S01]  /*2e40*/  STS.U16 [R141+0x100], R4 ;  /* 0x000100048d007388 */ /* 0x0001e20000000400 */
[----:B------:R-:W-:Y:S02]  /*2e50*/  PRMT R10, R6, 0x7632, R10 ;  /* 0x00007632060a7816 */ /* 0x000fe4000000000a */
[----:B------:R-:W-:Y:S01]  /*2e60*/  @!P0 PRMT R0, R0, 0x5410, R17 ;  /* 0x0000541000008816 */ /* 0x000fe20000000011 */
[----:B------:R-:W-:Y:S01]  /*2e70*/  STS.U16 [R140+0x140], R9 ;  /* 0x000140098c007388 */ /* 0x000fe20000000400 */
[----:B------:R-:W-:-:S03]  /*2e80*/  @!P1 PRMT R8, R18, 0x5410, RZ ;  /* 0x0000541012089816 */ /* 0x000fc600000000ff */
[----:B------:R2:W-:Y:S01]  /*2e90*/  STS.U16 [R139+0x180], R6 ;  /* 0x000180068b007388 */ /* 0x0005e20000000400 */
[----:B0-----:R-:W-:Y:S01]  /*2ea0*/  IMAD.MOV.U32 R4, RZ, RZ, RZ ;  /* 0x000000ffff047224 */ /* 0x001fe200078e00ff */
[----:B------:R-:W-:Y:S02]  /*2eb0*/  @!P3 PRMT R4, R20, 0x5410, RZ ;  /* 0x000054101404b816 */ /* 0x000fe400000000ff */
[----:B------:R-:W-:Y:S02]  /*2ec0*/  @!P2 PRMT R8, R8, 0x5410, R19 ;  /* 0x000054100808a816 */ /* 0x000fe40000000013 */
[----:B------:R-:W-:Y:S02]  /*2ed0*/  P2R R11, PR, RZ, 0x2 ;  /* 0x00000002ff0b7803 */ /* 0x000fe40000000000 */
[----:B--2---:R-:W-:Y:S02]  /*2ee0*/  MOV R6, RZ ;  /* 0x000000ff00067202 */ /* 0x004fe40000000f00 */
[----:B------:R-:W-:-:S02]  /*2ef0*/  @!P5 PRMT R6, R64, 0x5410, RZ ;  /* 0x000054104006d816 */ /* 0x000fc400000000ff */
[----:B------:R-:W-:Y:S02]  /*2f00*/  PRMT R5, R0, 0x7632, R5 ;  /* 0x0000763200057816 */ /* 0x000fe40000000005 */
[----:B------:R-:W-:Y:S02]  /*2f10*/  @!P4 PRMT R4, R4, 0x5410, R65 ;  /* 0x000054100404c816 */ /* 0x000fe40000000041 */
[----:B------:R-:W-:Y:S01]  /*2f20*/  ISETP.GE.AND P1, PT, R160, UR20, PT ;  /* 0x00000014a0007c0c */ /* 0x000fe2000bf26270 */
[----:B------:R-:W-:Y:S01]  /*2f30*/  STS.U16 [R138+0x1c0], R10 ;  /* 0x0001c00a8a007388 */ /* 0x000fe20000000400 */
[----:B------:R-:W-:Y:S02]  /*2f40*/  PRMT R7, R8, 0x7632, R7 ;  /* 0x0000763208077816 */ /* 0x000fe40000000007 */
[----:B------:R-:W-:Y:S01]  /*2f50*/  @!P6 PRMT R6, R6, 0x5410, R67 ;  /* 0x000054100606e816 */ /* 0x000fe20000000043 */
[----:B------:R0:W-:Y:S01]  /*2f60*/  STS.U16 [R137+0x200], R0 ;  /* 0x0002000089007388 */ /* 0x0001e20000000400 */
[----:B------:R-:W-:-:S02]  /*2f70*/  PRMT R65, R4, 0x7632, R65 ;  /* 0x0000763204417816 */ /* 0x000fc40000000041 */
[----:B------:R-:W-:Y:S01]  /*2f80*/  PRMT R9, R6, 0x7632, R9 ;  /* 0x0000763206097816 */ /* 0x000fe20000000009 */
        /* <DEDUP_REMOVED lines=8> */
[----:B0-----:R-:W4:Y:S01]  /*3010*/  @!P1 LDG.E.U16 R0, desc[UR24][R2.64+0x80] ;  /* 0x0000801802009981 */ /* 0x001f22000c1e1500 */
[----:B------:R-:W-:Y:S02]  /*3020*/  P2R R12, PR, RZ, 0x1 ;  /* 0x00000001ff0c7803 */ /* 0x000fe40000000000 */
[----:B------:R-:W-:Y:S01]  /*3030*/  ISETP.GE.AND P0, PT, R158, UR20, PT ;  /* 0x000000149e007c0c */ /* 0x000fe2000bf06270 */
[----:B------:R-:W-:Y:S02]  /*3040*/  IMAD.MOV.U32 R64, RZ, RZ, RZ ;  /* 0x000000ffff407224 */ /* 0x000fe400078e00ff */
[----:B------:R-:W-:Y:S01]  /*3050*/  HFMA2 R66, -RZ, RZ, 0, 0 ;  /* 0x00000000ff427431 */ /* 0x000fe200000001ff */
[----:B------:R-:W-:Y:S01]  /*3060*/  P2R R10, PR, RZ, 0x4 ;  /* 0x00000004ff0a7803 */ /* 0x000fe20000000000 */
[----:B------:R-:W-:Y:S01]  /*3070*/  IMAD.MOV.U32 R132, RZ, RZ, RZ ;  /* 0x000000ffff847224 */ /* 0x000fe200078e00ff */
[----:B------:R-:W-:Y:S01]  /*3080*/  MOV R170, RZ ;  /* 0x000000ff00aa7202 */ /* 0x000fe20000000f00 */
[----:B--2---:R-:W2:Y:S04]  /*3090*/  @!P5 LDG.E.U16 R6, desc[UR24][R2.64+0x380] ;  /* 0x000380180206d981 */ /* 0x004ea8000c1e1500 */
[----:B------:R-:W5:Y:S04]  /*30a0*/  @!P4 LDG.E.U16 R7, desc[UR24][R2.64+0x340] ;  /* 0x000340180207c981 */ /* 0x000f68000c1e1500 */
[----:B---3--:R-:W3:Y:S01]  /*30b0*/  @!P6 LDG.E.U16 R9, desc[UR24][R2.64+0x3c0] ;  /* 0x0003c0180209e981 */ /* 0x008ee2000c1e1500 */
[----:B------:R-:W-:Y:S01]  /*30c0*/  HFMA2 R174, -RZ, RZ, 0, 0 ;  /* 0x00000000ffae7431 */ /* 0x000fe200000001ff */
[----:B------:R-:W0:Y:S01]  /*30d0*/  S2UR UR31, SR_CgaCtaId ;  /* 0x00000000001f79c3 */ /* 0x000e220000008800 */
[----:B------:R-:W-:Y:S01]  /*30e0*/  USHF.L.U32 UR54, UR7, 0x8, URZ ;  /* 0x0000000807367899 */ /* 0x000fe200080006ff */
        /* <DEDUP_REMOVED lines=9> */
[----:B----4-:R-:W-:-:S03]  /*3180*/  @!P1 PRMT R64, R0, 0x5410, RZ ;  /* 0x0000541000409816 */ /* 0x010fc600000000ff */
[----:B------:R-:W4:Y:S01]  /*3190*/  @!P0 LDG.E.U16 R0, desc[UR24][R2.64+0x100] ;  /* 0x0001001802008981 */ /* 0x000f22000c1e1500 */
[----:B------:R-:W-:Y:S02]  /*31a0*/  ISETP.GE.AND P1, PT, R156, UR20, PT ;  /* 0x000000149c007c0c */ /* 0x000fe4000bf26270 */
[----:B----4-:R-:W-:Y:S02]  /*31b0*/  @!P0 PRMT R66, R0, 0x5410, RZ ;  /* 0x0000541000428816 */ /* 0x010fe400000000ff */
[----:B------:R-:W-:-:S09]  /*31c0*/  ISETP.GE.AND P0, PT, R159, UR20, PT ;  /* 0x000000149f007c0c */ /* 0x000fd2000bf06270 */
[----:B------:R-:W4:Y:S04]  /*31d0*/  @!P1 LDG.E.U16 R0, desc[UR24][R2.64+0x180] ;  /* 0x0001801802009981 */ /* 0x000f28000c1e1500 */
[----:B------:R-:W2:Y:S01]  /*31e0*/  @!P0 LDG.E.U16 R5, desc[UR24][R2.64+0xc0] ;  /* 0x0000c01802058981 */ /* 0x000ea2000c1e1500 */
[----:B------:R-:W-:Y:S02]  /*31f0*/  ISETP.GE.AND P2, PT, R157, UR20, PT ;  /* 0x000000149d007c0c */ /* 0x000fe4000bf46270 */
[----:B--2---:R-:W-:-:S11]  /*3200*/  @!P0 PRMT R64, R64, 0x5410, R5 ;  /* 0x0000541040408816 */ /* 0x004fd60000000005 */
[----:B------:R-:W2:Y:S01]  /*3210*/  @!P2 LDG.E.U16 R5, desc[UR24][R2.64+0x140] ;  /* 0x000140180205a981 */ /* 0x000ea2000c1e1500 */
[----:B------:R-:W-:Y:S02]  /*3220*/  ISETP.GE.AND P0, PT, R154, UR20, PT ;  /* 0x000000149a007c0c */ /* 0x000fe4000bf06270 */
[----:B----4-:R-:W-:Y:S02]  /*3230*/  @!P1 PRMT R132, R0, 0x5410, RZ ;  /* 0x0000541000849816 */ /* 0x010fe400000000ff */
[----:B------:R-:W-:-:S09]  /*3240*/  ISETP.GE.AND P1, PT, R155, UR20, PT ;  /* 0x000000149b007c0c */ /* 0x000fd2000bf26270 */
[----:B------:R-:W4:Y:S01]  /*3250*/  @!P0 LDG.E.U16 R0, desc[UR24][R2.64+0x200] ;  /* 0x0002001802008981 */ /* 0x000f22000c1e1500 */
[----:B--2---:R-:W-:-:S03]  /*3260*/  @!P2 PRMT R66, R66, 0x5410, R5 ;  /* 0x000054104242a816 */ /* 0x004fc60000000005 */
[----:B------:R-:W2:Y:S01]  /*3270*/  @!P1 LDG.E.U16 R5, desc[UR24][R2.64+0x1c0] ;  /* 0x0001c01802059981 */ /* 0x000ea2000c1e1500 */
[----:B----4-:R-:W-:Y:S02]  /*3280*/  @!P0 PRMT R170, R0, 0x5410, RZ ;  /* 0x0000541000aa8816 */ /* 0x010fe400000000ff */
[----:B------:R-:W-:Y:S02]  /*3290*/  ISETP.NE.AND P0, PT, R12, RZ, PT ;  /* 0x000000ff0c00720c */ /* 0x000fe40003f05270 */
[----:B------:R-:W-:Y:S01]  /*32a0*/  ISETP.NE.AND P2, PT, R10, RZ, PT ;  /* 0x000000ff0a00720c */ /* 0x000fe20003f45270 */
[----:B------:R-:W-:Y:S01]  /*32b0*/  LDS.U16 R12, [R113+0x10] ;  /* 0x00001000710c7984 */ /* 0x000fe20000000400 */
[----:B------:R-:W-:Y:S01]  /*32c0*/  UIADD3 UR21, UPT, UPT, UR54, -0x100, URZ ;  /* 0xffffff0036157890 */ /* 0x000fe2000fffe0ff */
[----:B------:R-:W-:Y:S02]  /*32d0*/  PRMT R65, R66, 0x7632, R65 ;  /* 0x0000763242417816 */ /* 0x000fe40000000041 */
[----:B------:R-:W4:Y:S01]  /*32e0*/  LDS.U16 R10, [R111+0x14] ;  /* 0x000014006f0a7984 */ /* 0x000f220000000400 */
[----:B--2---:R-:W-:-:S05]  /*32f0*/  @!P1 PRMT R132, R132, 0x5410, R5 ;  /* 0x0000541084849816 */ /* 0x004fca0000000005 */
[----:B------:R-:W2:Y:S01]  /*3300*/  @!P0 LDG.E.U16 R5, desc[UR24][R2.64+0x240] ;  /* 0x0002401802058981 */ /* 0x000ea2000c1e1500 */
[----:B------:R-:W-:-:S03]  /*3310*/  ISETP.NE.AND P1, PT, R11, RZ, PT ;  /* 0x000000ff0b00720c */ /* 0x000fc60003f25270 */
[----:B------:R-:W-:Y:S10]  /*3320*/  LDS.U16 R11, [R112+0x12] ;  /* 0x00001200700b7984 */ /* 0x000ff40000000400 */
[----:B------:R-:W5:Y:S01]  /*3330*/  @!P1 LDG.E.U16 R0, desc[UR24][R2.64+0x280] ;  /* 0x0002801802009981 */ /* 0x000f62000c1e1500 */
[----:B--2---:R-:W-:-:S03]  /*3340*/  @!P0 PRMT R170, R170, 0x5410, R5 ;  /* 0x00005410aaaa8816 */ /* 0x004fc60000000005 */
[----:B------:R-:W2:Y:S01]  /*3350*/  @!P2 LDG.E.U16 R5, desc[UR24][R2.64+0x2c0] ;  /* 0x0002c0180205a981 */ /* 0x000ea2000c1e1500 */
[----:B------:R-:W-:Y:S01]  /*3360*/  ISETP.NE.AND P0, PT, R172, RZ, PT ;  /* 0x000000ffac00720c */ /* 0x000fe20003f05270 */
[----:B------:R-:W-:Y:S01]  /*3370*/  IMAD.MOV.U32 R172, RZ, RZ, RZ ;  /* 0x000000ffffac7224 */ /* 0x000fe200078e00ff */
[----:B-----5:R-:W-:Y:S02]  /*3380*/  @!P1 PRMT R172, R0, 0x5410, RZ ;  /* 0x0000541000ac9816 */ /* 0x020fe400000000ff */
[----:B------:R-:W-:Y:S01]  /*3390*/  ISETP.GE.AND P1, PT, R166, UR20, PT ;  /* 0x00000014a6007c0c */ /* 0x000fe2000bf26270 */
[----:B------:R-:W5:-:S12]  /*33a0*/  @!P3 LDG.E.U16 R0, desc[UR24][R2.64+0x300] ;  /* 0x000300180200b981 */ /* 0x000f58000c1e1500 */
[----:B------:R-:W3:Y:S01]  /*33b0*/  @!P1 LDG.E.U16 R4, desc[UR24][R2.64] ;  /* 0x0000001802049981 */ /* 0x000ee2000c1e1500 */
[----:B--2---:R-:W-:Y:S02]  /*33c0*/  @!P2 PRMT R172, R172, 0x5410, R5 ;  /* 0x00005410acaca816 */ /* 0x004fe40000000005 */
[----:B------:R-:W-:-:S13]  /*33d0*/  ISETP.GE.AND P2, PT, R161, UR20, PT ;  /* 0x00000014a1007c0c */ /* 0x000fda000bf46270 */
[----:B------:R2:W4:Y:S01]  /*33e0*/  @!P2 LDG.E.U16 R5, desc[UR24][R2.64+0x40] ;  /* 0x000040180205a981 */ /* 0x000522000c1e1500 */
[----:B-----5:R-:W-:Y:S01]  /*33f0*/  @!P3 PRMT R174, R0, 0x5410, RZ ;  /* 0x0000541000aeb816 */ /* 0x020fe200000000ff */
[----:B------:R-:W-:Y:S01]  /*3400*/  IMAD.MOV.U32 R0, RZ, RZ, RZ ;  /* 0x000000ffff007224 */ /* 0x000fe200078e00ff */
[----:B---3--:R-:W-:Y:S02]  /*3410*/  @!P1 PRMT R0, R4, 0x5410, RZ ;  /* 0x0000541004009816 */ /* 0x008fe400000000ff */
[----:B--2---:R-:W-:Y:S02]  /*3420*/  MOV R2, RZ ;  /* 0x000000ff00027202 */ /* 0x004fe40000000f00 */
[----:B------:R-:W-:Y:S02]  /*3430*/  @!P5 PRMT R2, R6, 0x5410, RZ ;  /* 0x000054100602d816 */ /* 0x000fe400000000ff */
[----:B------:R-:W-:Y:S01]  /*3440*/  @!P4 PRMT R174, R174, 0x5410, R7 ;  /* 0x00005410aeaec816 */ /* 0x000fe20000000007 */
[----:B------:R-:W2:Y:S01]  /*3450*/  LDS.U16 R6, [R107+0x1c] ;  /* 0x00001c006b067984 */ /* 0x000ea20000000400 */
[----:B------:R-:W-:-:S02]  /*3460*/  @!P6 PRMT R2, R2, 0x5410, R9 ;  /* 0x000054100202e816 */ /* 0x000fc40000000009 */
[----:B------:R-:W-:Y:S01]  /*3470*/  PRMT R4, R64, 0x7632, R4 ;  /* 0x0000763240047816 */ /* 0x000fe20000000004 */
[----:B------:R-:W3:Y:S01]  /*3480*/  LDS.U16 R9, [R110+0x16] ;  /* 0x000016006e097984 */ /* 0x000ee20000000400 */
[----:B------:R-:W-:-:S03]  /*3490*/  PRMT R67, R132, 0x7632, R67 ;  /* 0x0000763284437816 */ /* 0x000fc60000000043 */
[----:B------:R-:W5:Y:S01]  /*34a0*/  LDS.U16 R7, [R108+0x1a] ;  /* 0x00001a006c077984 */ /* 0x000f620000000400 */
[----:B------:R-:W-:Y:S01]  /*34b0*/  ULOP3.LUT UR21, UR21, 0x100, URZ, 0xc0, !UPT ;  /* 0x0000010015157892 */ /* 0x000fe2000f8ec0ff */
[----:B------:R-:W-:-:S03]  /*34c0*/  ISETP.NE.AND P1, PT, R165, RZ, PT ;  /* 0x000000ffa500720c */ /* 0x000fc60003f25270 */
[----:B------:R-:W-:Y:S01]  /*34d0*/  UIADD3 UR26, UPT, UPT, UR21, UR6, URZ ;  /* 0x00000006151a7290 */ /* 0x000fe2000fffe0ff */
[----:B------:R-:W-:Y:S01]  /*34e0*/  IADD3 R184, PT, PT, R165, 0x200, RZ ;  /* 0x00000200a5b87810 */ /* 0x000fe20007ffe0ff */
[----:B------:R-:W-:Y:S01]  /*34f0*/  UMOV UR27, 0x400 ;  /* 0x00000400001b7882 */ /* 0x000fe20000000000 */
[----:B------:R-:W-:Y:S01]  /*3500*/  R2UR UR53, R133 ;  /* 0x00000000853572ca */ /* 0x000fe200000e0000 */
[----:B0-----:R-:W-:-:S12]  /*3510*/  ULEA UR21, UR31, UR27, 0x18 ;  /* 0x0000001b1f157291 */ /* 0x001fd8000f8ec0ff */
[----:B------:R-:W-:-:S04]  /*3520*/  IMAD.U32 R173, RZ, RZ, UR53 ;  /* 0x00000035ffad7e24 */ /* 0x000fc8000f8e00ff */
[----:B------:R-:W-:-:S04]  /*3530*/  FMUL.FTZ R173, R173, 1.4426950216293334961 ;  /* 0x3fb8aa3badad7820 */ /* 0x000fc80000410000 */
[----:B------:R-:W-:-:S06]  /*3540*/  FMUL.FTZ R218, R37, R173 ;  /* 0x000000ad25da7220 */ /* 0x000fcc0000410000 */
        /* <DEDUP_REMOVED lines=16> */
[----:B------:R-:W0:Y:S01]  /*3650*/  MUFU.EX2 R216, R216 ;  /* 0x000000d800d87308 */ /* 0x000e220000000800 */
[----:B------:R-:W-:Y:S01]  /*3660*/  FMUL.FTZ R193, R25, R70 ;  /* 0x0000004619c17220 */ /* 0x000fe20000410000 */
[----:B----4-:R-:W-:-:S06]  /*3670*/  IMAD.U32 R10, R10, 0x10000, RZ ;  /* 0x000100000a0a7824 */ /* 0x010fcc00078e00ff */
[----:B------:R-:W4:Y:S01]  /*3680*/  MUFU.EX2 R214, R214 ;  /* 0x000000d600d67308 */ /* 0x000f220000000800 */
[----:B------:R-:W-:Y:S02]  /*3690*/  IMAD.U32 R8, R8, 0x10000, RZ ;  /* 0x0001000008087824 */ /* 0x000fe400078e00ff */
[----:B------:R-:W-:-:S05]  /*36a0*/  FMUL.FTZ R195, R23, R62 ;  /* 0x0000003e17c37220 */ /* 0x000fca0000410000 */
[----:B------:R-:W0:Y:S01]  /*36b0*/  MUFU.EX2 R213, R213 ;  /* 0x000000d500d57308 */ /* 0x000e220000000800 */
[----:B--2---:R-:W-:-:S07]  /*36c0*/  IMAD.U32 R6, R6, 0x10000, RZ ;  /* 0x0001000006067824 */ /* 0x004fce00078e00ff */
[----:B------:R-:W2:Y:S01]  /*36d0*/  MUFU.EX2 R212, R212 ;  /* 0x000000d400d47308 */ /* 0x000ea20000000800 */
        /* <DEDUP_REMOVED lines=10> */
[----:B---3--:R-:W-:-:S07]  /*3780*/  SHF.L.U32 R9, R9, 0x10, RZ ;  /* 0x0000001009097819 */ /* 0x008fce00000006ff */
[----:B------:R-:W3:Y:S01]  /*3790*/  MUFU.EX2 R206, R206 ;  /* 0x000000ce00ce7308 */ /* 0x000ee20000000800 */
[----:B-----5:R-:W-:-:S07]  /*37a0*/  SHF.L.U32 R7, R7, 0x10, RZ ;  /* 0x0000001007077819 */ /* 0x020fce00000006ff */
[----:B------:R-:W0:Y:S08]  /*37b0*/  MUFU.EX2 R204, R204 ;  /* 0x000000cc00cc7308 */ /* 0x000e300000000800 */
[----:B------:R-:W0:Y:S08]  /*37c0*/  MUFU.EX2 R205, R205 ;  /* 0x000000cd00cd7308 */ /* 0x000e300000000800 */
[----:B------:R-:W0:Y:S08]  /*37d0*/  MUFU.EX2 R202, R202 ;  /* 0x000000ca00ca7308 */ /* 0x000e300000000800 */
[----:B------:R-:W0:Y:S08]  /*37e0*/  MUFU.EX2 R200, R200 ;  /* 0x000000c800c87308 */ /* 0x000e300000000800 */
[----:B------:R-:W0:Y:S01]  /*37f0*/  MUFU.EX2 R203, R203 ;  /* 0x000000cb00cb7308 */ /* 0x000e220000000800 */
        /* <DEDUP_REMOVED lines=9> */
[----:B------:R-:W-:Y:S01]  /*3890*/  IMAD.U32 R20, R20, 0x10000, RZ ;  /* 0x0001000014147824 */ /* 0x000fe200078e00ff */
[----:B------:R-:W-:Y:S01]  /*38a0*/  BSSY.RECONVERGENT B0, `(.L_x_4516) ;  /* 0x0000073000007945 */ /* 0x000fe20003800200 */
[----:B------:R-:W-:-:S02]  /*38b0*/  IMAD.U32 R18, R18, 0x10000, RZ ;  /* 0x0001000012127824 */ /* 0x000fc400078e00ff */
[----:B------:R-:W-:Y:S02]  /*38c0*/  IMAD.U32 R16, R16, 0x10000, RZ ;  /* 0x0001000010107824 */ /* 0x000fe400078e00ff */
[----:B------:R-:W-:Y:S02]  /*38d0*/  IMAD.U32 R14, R14, 0x10000, RZ ;  /* 0x000100000e0e7824 */ /* 0x000fe400078e00ff */
        /* <DEDUP_REMOVED lines=10> */
[----:B------:R-:W-:-:S02]  /*3980*/  @!P2 PRMT R0, R0, 0x5410, R5 ;  /* 0x000054100000a816 */ /* 0x000fc40000000005 */
[----:B------:R-:W-:Y:S02]  /*3990*/  LDS.U16 R5, [R106+0x1e] ;  /* 0x00001e006a057984 */ /* 0x000fe40000000400 */
[----:B------:R-:W-:Y:S02]  /*39a0*/  PRMT R3, R0, 0x7632, R3 ;  /* 0x0000763200037816 */ /* 0x000fe40000000003 */
[----:B------:R5:W-:Y:S04]  /*39b0*/  STS.U16 [R145+0x840], R0 ;  /* 0x0008400091007388 */ /* 0x000be80000000400 */
[----:B------:R1:W-:Y:S04]  /*39c0*/  STS.U16 [R144+0x880], R3 ;  /* 0x0008800390007388 */ /* 0x0003e80000000400 */
[----:B------:R2:W-:Y:S01]  /*39d0*/  STS.U16 [R143+0x8c0], R64 ;  /* 0x0008c0408f007388 */ /* 0x0005e20000000400 */
[----:B-----5:R-:W-:-:S03]  /*39e0*/  PRMT R0, R170, 0x7632, R0 ;  /* 0x00007632aa007816 */ /* 0x020fc60000000000 */
[----:B------:R-:W-:Y:S01]  /*39f0*/  STS.U16 [R142+0x900], R4 ;  /* 0x000900048e007388 */ /* 0x000fe20000000400 */
[----:B-1----:R-:W-:-:S03]  /*3a00*/  PRMT R3, R172, 0x7632, R3 ;  /* 0x00007632ac037816 */ /* 0x002fc60000000003 */
[----:B------:R-:W-:Y:S04]  /*3a10*/  STS.U16 [R141+0x940], R66 ;  /* 0x000940428d007388 */ /* 0x000fe80000000400 */
[----:B------:R1:W-:Y:S04]  /*3a20*/  STS.U16 [R140+0x980], R65 ;  /* 0x000980418c007388 */ /* 0x0003e80000000400 */
[----:B------:R-:W-:Y:S01]  /*3a30*/  STS.U16 [R139+0x9c0], R132 ;  /* 0x0009c0848b007388 */ /* 0x000fe20000000400 */
[----:B--2---:R-:W-:-:S03]  /*3a40*/  PRMT R64, R2, 0x7632, R64 ;  /* 0x0000763202407816 */ /* 0x004fc60000000040 */
[----:B------:R-:W-:Y:S01]  /*3a50*/  STS.U16 [R138+0xa00], R67 ;  /* 0x000a00438a007388 */ /* 0x000fe20000000400 */
[----:B-1----:R-:W-:-:S03]  /*3a60*/  PRMT R65, R174, 0x7632, R65 ;  /* 0x00007632ae417816 */ /* 0x002fc60000000041 */
[----:B------:R-:W-:Y:S04]  /*3a70*/  STS.U16 [R137+0xa40], R170 ;  /* 0x000a40aa89007388 */ /* 0x000fe80000000400 */
[----:B------:R1:W-:Y:S04]  /*3a80*/  STS.U16 [R136+0xa80], R0 ;  /* 0x000a800088007388 */ /* 0x0003e80000000400 */
[----:B------:R-:W-:Y:S04]  /*3a90*/  STS.U16 [R135+0xac0], R172 ;  /* 0x000ac0ac87007388 */ /* 0x000fe80000000400 */
[----:B------:R2:W-:Y:S01]  /*3aa0*/  STS.U16 [R134+0xb00], R3 ;  /* 0x000b000386007388 */ /* 0x0005e20000000400 */
[----:B-1----:R-:W-:-:S03]  /*3ab0*/  SEL R0, R184, UR26, P1 ;  /* 0x0000001ab8007c07 */ /* 0x002fc60008800000 */
[----:B------:R-:W-:Y:S04]  /*3ac0*/  STS.U16 [R131+0xb40], R174 ;  /* 0x000b40ae83007388 */ /* 0x000fe80000000400 */
[----:B------:R-:W-:Y:S04]  /*3ad0*/  STS.U16 [R130+0xb80], R65 ;  /* 0x000b804182007388 */ /* 0x000fe80000000400 */
[----:B------:R-:W-:Y:S01]  /*3ae0*/  STS.U16 [R129+0xbc0], R2 ;  /* 0x000bc00281007388 */ /* 0x000fe20000000400 */
[----:B--2---:R-:W-:-:S03]  /*3af0*/  LEA R3, R0, UR21, 0x2 ;  /* 0x0000001500037c11 */ /* 0x004fc6000f8e10ff */
[----:B------:R-:W-:Y:S01]  /*3b00*/  STS.U16 [R128+0xc00], R64 ;  /* 0x000c004080007388 */ /* 0x000fe20000000400 */
[----:B------:R-:W-:-:S03]  /*3b10*/  NOP ;  /* 0x0000000000007918 */ /* 0x000fc60000000000 */
[----:B------:R-:W1:Y:S04]  /*3b20*/  LDS.U16 R186, [R127+0x840] ;  /* 0x000840007fba7984 */ /* 0x000e680000000400 */
[----:B------:R-:W2:Y:S04]  /*3b30*/  LDS.U16 R191, [R116+0x84a] ;  /* 0x00084a0074bf7984 */ /* 0x000ea80000000400 */
[----:B------:R-:W5:Y:S04]  /*3b40*/  LDS.U16 R187, [R126+0x842] ;  /* 0x000842007ebb7984 */ /* 0x000f680000000400 */
[----:B------:R-:W-:Y:S04]  /*3b50*/  LDS.U16 R189, [R118+0x846] ;  /* 0x0008460076bd7984 */ /* 0x000fe80000000400 */
[----:B------:R-:W3:Y:S04]  /*3b60*/  LDS.U16 R192, [R115+0x84c] ;  /* 0x00084c0073c07984 */ /* 0x000ee80000000400 */
[----:B------:R-:W-:Y:S04]  /*3b70*/  LDS.U16 R185, [R114+0x84e] ;  /* 0x00084e0072b97984 */ /* 0x000fe80000000400 */
        /* <DEDUP_REMOVED lines=10> */
[----:B------:R-:W-:Y:S01]  /*3c20*/  ISETP.NE.AND P2, PT, R165, 0x3f, PT ;  /* 0x0000003fa500780c */ /* 0x000fe20003f45270 */
[----:B-1----:R-:W-:Y:S01]  /*3c30*/  IMAD.U32 R199, R186, 0x10000, RZ ;  /* 0x00010000bac77824 */ /* 0x002fe200078e00ff */
[----:B--2---:R-:W-:Y:S01]  /*3c40*/  SHF.L.U32 R191, R191, 0x10, RZ ;  /* 0x00000010bfbf7819 */ /* 0x004fe200000006ff */
[----:B0-----:R0:W-:Y:S01]  /*3c50*/  STS [R3+0x35c0], R218 ;  /* 0x0035c0da03007388 */ /* 0x0011e20000000800 */
[----:B-----5:R-:W-:Y:S01]  /*3c60*/  SHF.L.U32 R187, R187, 0x10, RZ ;  /* 0x00000010bbbb7819 */ /* 0x020fe200000006ff */
[----:B---3--:R-:W-:Y:S01]  /*3c70*/  IMAD.U32 R192, R192, 0x10000, RZ ;  /* 0x00010000c0c07824 */ /* 0x008fe200078e00ff */
[----:B------:R-:W-:Y:S01]  /*3c80*/  SHF.L.U32 R189, R189, 0x10, RZ ;  /* 0x00000010bdbd7819 */ /* 0x000fe200000006ff */
[----:B----4-:R-:W-:Y:S01]  /*3c90*/  IMAD.U32 R186, R183, 0x10000, RZ ;  /* 0x00010000b7ba7824 */ /* 0x010fe200078e00ff */
[----:B------:R-:W-:Y:S01]  /*3ca0*/  SHF.L.U32 R185, R185, 0x10, RZ ;  /* 0x00000010b9b97819 */ /* 0x000fe200000006ff */
[----:B------:R-:W-:Y:S01]  /*3cb0*/  IMAD.U32 R188, R188, 0x10000, RZ ;  /* 0x00010000bcbc7824 */ /* 0x000fe200078e00ff */
[----:B------:R-:W-:Y:S01]  /*3cc0*/  SHF.L.U32 R5, R5, 0x10, RZ ;  /* 0x0000001005057819 */ /* 0x000fe200000006ff */
[----:B------:R-:W-:-:S02]  /*3cd0*/  IMAD.U32 R190, R190, 0x10000, RZ ;  /* 0x00010000bebe7824 */ /* 0x000fc400078e00ff */
[----:B0-----:R-:W-:Y:S01]  /*3ce0*/  FMUL.FTZ R3, R27, R72 ;  /* 0x000000481b037220 */ /* 0x001fe20000410000 */
        /* <DEDUP_REMOVED lines=10> */
[----:B------:R-:W-:Y:S01]  /*3d90*/  SHF.L.U32 R183, R0, 0x10, RZ ;  /* 0x0000001000b77819 */ /* 0x000fe200000006ff */
[----:B------:R-:W-:Y:S01]  /*3da0*/  FMUL.FTZ R194, R74, R191 ;  /* 0x000000bf4ac27220 */ /* 0x000fe20000410000 */
[----:B------:R-:W-:Y:S01]  /*3db0*/  FMUL.FTZ R193, R71, R192 ;  /* 0x000000c047c17220 */ /* 0x000fe20000410000 */
[----:B------:R-:W-:-:S02]  /*3dc0*/  IMAD.U32 R132, R132, 0x10000, RZ ;  /* 0x0001000084847824 */ /* 0x000fc400078e00ff */
[----:B------:R-:W-:Y:S01]  /*3dd0*/  FMUL.FTZ R198, R86, R187 ;  /* 0x000000bb56c67220 */ /* 0x000fe20000410000 */
[----:B------:R-:W-:Y:S02]  /*3de0*/  IMAD.U32 R66, R66, 0x10000, RZ ;  /* 0x0001000042427824 */ /* 0x000fe400078e00ff */
        /* <DEDUP_REMOVED lines=21> */
[----:B------:R-:W-:-:S08]  /*3f40*/  IMAD.MOV.U32 R0, RZ, RZ, 0x3f800000 ;  /* 0x3f800000ff007424 */ /* 0x000fd000078e00ff */
[----:B------:R-:W-:Y:S05]  /*3f50*/  BRA.U !UP0, `(.L_x_4518) ;  /* 0x00000001081c7547 */ /* 0x000fea000b800000 */
[----:B------:R-:W-:-:S04]  /*3f60*/  ULOP3.LUT UR26, UR54, 0x100, URZ, 0xc0, !UPT ;  /* 0x00000100361a7892 */ /* 0x000fc8000f8ec0ff */
[----:B------:R-:W-:-:S04]  /*3f70*/  UIADD3 UR26, UPT, UPT, UR26, UR6, URZ ;  /* 0x000000061a1a7290 */ /* 0x000fc8000fffe0ff */
[----:B------:R-:W-:-:S09]  /*3f80*/  ULEA UR26, UR26, UR21, 0x2 ;  /* 0x000000151a1a7291 */ /* 0x000fd2000f8e10ff */
[----:B------:R-:W1:Y:S01]  /*3f90*/  LDS R0, [UR26+0x35c0] ;  /* 0x0035c01aff007984 */ /* 0x000e620008000800 */
[----:B------:R-:W-:Y:S05]  /*3fa0*/  BRA `(.L_x_4518) ;  /* 0x0000000000087947 */ /* 0x000fea0003800000 */
.L_x_4517:
[----:B------:R-:W-:-:S06]  /*3fb0*/  LEA R0, R165, UR21, 0x2 ;  /* 0x00000015a5007c11 */ /* 0x000fcc000f8e10ff */
[----:B------:R-:W0:Y:S02]  /*3fc0*/  LDS R0, [R0+0x3dc4] ;  /* 0x003dc40000007984 */ /* 0x000e240000000800 */
.L_x_4518:
[----:B------:R-:W-:Y:S05]  /*3fd0*/  BSYNC.RECONVERGENT B0 ;  /* 0x0000000000007941 */ /* 0x000fea0003800200 */
.L_x_4516:
[----:B------:R-:W2:Y:S01]  /*3fe0*/  @P0 LDC R65, c[0x0][0x38c] ;  /* 0x0000e300ff410b82 */ /* 0x000ea20000000800 */
[----:B------:R-:W-:Y:S01]  /*3ff0*/  MOV R64, UR7 ;  /* 0x0000000700407c02 */ /* 0x000fe20008000f00 */
[----:B------:R-:W-:Y:S02]  /*4000*/  HFMA2 R67, -RZ, RZ, 0, 4.76837158203125e-07 ;  /* 0x00000008ff437431 */ /* 0x000fe400000001ff */
[----:B------:R-:W-:Y:S01]  /*4010*/  IMAD.MOV.U32 R132, RZ, RZ, 0x3f800000 ;  /* 0x3f800000ff847424 */ /* 0x000fe200078e00ff */
[----:B------:R-:W-:Y:S01]  /*4020*/  MOV R133, RZ ;  /* 0x000000ff00857202 */ /* 0x000fe20000000f00 */
[----:B------:R-:W-:Y:S02]  /*4030*/  @P0 VIADD R64, R64, 0xfffffffe ;  /* 0xfffffffe40400836 */ /* 0x000fe40000000000 */
[----:B------:R-:W-:-:S04]  /*4040*/  FFMA.FTZ R66, R201, R216, R182 ;  /* 0x000000d8c9427223 */ /* 0x000fc800000100b6 */
[----:B------:R-:W-:Y:S01]  /*4050*/  FFMA.FTZ R66, R214, R66, R181 ;  /* 0x00000042d6427223 */ /* 0x000fe200000100b5 */
[----:B--2---:R-:W-:-:S04]  /*4060*/  @P0 IMAD R64, R64, R65, UR6 ;  /* 0x0000000640400e24 */ /* 0x004fc8000f8e0241 */
[----:B------:R-:W-:-:S04]  /*4070*/  @P0 IMAD.WIDE R64, R64, R67, UR4 ;  /* 0x0000000440400e25 */ /* 0x000fc8000f8e0243 */
[----:B------:R-:W-:-:S04]  /*4080*/  FMUL.FTZ R67, R218, R216 ;  /* 0x000000d8da437220 */ /* 0x000fc80000410000 */
[----:B------:R-:W-:Y:S01]  /*4090*/  FMUL.FTZ R220, R214, R67 ;  /* 0x00000043d6dc7220 */ /* 0x000fe20000410000 */
[----:B------:R-:W-:Y:S01]  /*40a0*/  FFMA.FTZ R66, R213, R66, R180 ;  /* 0x00000042d5427223 */ /* 0x000fe200000100b4 */
[----:B------:R2:W5:Y:S01]  /*40b0*/  @P0 LDG.E.64 R132, desc[UR24][R64.64] ;  /* 0x0000001840840981 */ /* 0x000562000c1e1b00 */
[----:B------:R-:W-:Y:S01]  /*40c0*/  ISETP.GT.U32.AND P2, PT, R165, 0x1f, PT ;  /* 0x0000001fa500780c */ /* 0x000fe20003f44070 */
[----:B------:R-:W-:Y:S01]  /*40d0*/  FMUL.FTZ R67, R213, R220 ;  /* 0x000000dcd5437220 */ /* 0x000fe20000410000 */
[----:B------:R-:W-:-:S03]  /*40e0*/  FFMA.FTZ R66, R212, R66, R179 ;  /* 0x00000042d4427223 */ /* 0x000fc600000100b3 */
[----:B------:R-:W-:Y:S01]  /*40f0*/  FMUL.FTZ R220, R212, R67 ;  /* 0x00000043d4dc7220 */ /* 0x000fe20000410000 */
[----:B------:R-:W-:-:S03]  /*4100*/  FFMA.FTZ R66, R211, R66, R178 ;  /* 0x00000042d3427223 */ /* 0x000fc600000100b2 */
[----:B------:R-:W-:Y:S01]  /*4110*/  FMUL.FTZ R67, R211, R220 ;  /* 0x000000dcd3437220 */ /* 0x000fe20000410000 */
[----:B------:R-:W-:-:S03]  /*4120*/  FFMA.FTZ R66, R210, R66, R177 ;  /* 0x00000042d2427223 */ /* 0x000fc600000100b1 */
[----:B--2---:R-:W-:Y:S01]  /*4130*/  FMUL.FTZ R64, R210, R67 ;  /* 0x00000043d2407220 */ /* 0x004fe20000410000 */
[----:B------:R-:W-:-:S03]  /*4140*/  FFMA.FTZ R66, R209, R66, R176 ;  /* 0x00000042d1427223 */ /* 0x000fc600000100b0 */
        /* <DEDUP_REMOVED lines=13> */
[C---:B------:R-:W-:Y:S01]  /*4220*/  FMUL.FTZ R64, R200.reuse, R65 ;  /* 0x00000041c8407220 */ /* 0x040fe20000410000 */
[----:B------:R-:W-:-:S03]  /*4230*/  FFMA.FTZ R65, R200, R67, R3 ;  /* 0x00000043c8417223 */ /* 0x000fc60000010003 */
[C---:B------:R-:W-:Y:S01]  /*4240*/  FMUL.FTZ R64, R203.reuse, R64 ;  /* 0x00000040cb407220 */ /* 0x040fe20000410000 */
[----:B------:R-:W-:-:S05]  /*4250*/  FFMA.FTZ R65, R203, R65, R2 ;  /* 0x00000041cb417223 */ /* 0x000fca0000010002 */
[----:B------:R2:W-:Y:S02]  /*4260*/  STS.64 [R162+0x31b0], R64 ;  /* 0x0031b040a2007388 */ /* 0x0005e40000000a00 */
[----:B--2---:R-:W-:Y:S01]  /*4270*/  P2R R64, PR, RZ, 0x4 ;  /* 0x00000004ff407803 */ /* 0x004fe20000000000 */
[----:B------:R-:W-:Y:S06]  /*4280*/  BAR.SYNC.DEFER_BLOCKING 0x0 ;  /* 0x0000000000007b1d */ /* 0x000fec0000010000 */
[----:B------:R-:W-:Y:S05]  /*4290*/  @P2 BRA `(.L_x_4519) ;  /* 0x0000000000d82947 */ /* 0x000fea0003800000 */
[----:B------:R-:W-:Y:S01]  /*42a0*/  IMAD R215, R165, 0x8, R162 ;  /* 0x00000008a5d77824 */ /* 0x000fe200078e02a2 */
[C---:B------:R-:W-:Y:S01]  /*42b0*/  ISETP.GE.AND P2, PT, R146.reuse, 0x10, PT ;  /* 0x000000109200780c */ /* 0x040fe20003f46270 */
[----:B------:R-:W-:Y:S01]  /*42c0*/  UMOV UR26, 0xffffffff ;  /* 0xffffffff001a7882 */ /* 0x000fe20000000000 */
[C---:B------:R-:W-:Y:S02]  /*42d0*/  ISETP.GE.AND P3, PT, R146.reuse, 0x4, PT ;  /* 0x000000049200780c */ /* 0x040fe40003f66270 */
[----:B------:R-:W2:Y:S01]  /*42e0*/  LDS.128 R64, [R215+0x31b0] ;  /* 0x0031b000d7407984 */ /* 0x000ea20000000c00 */
[C---:B------:R-:W-:Y:S02]  /*42f0*/  ISETP.GE.AND P4, PT, R146.reuse, 0x2, PT ;  /* 0x000000029200780c */ /* 0x040fe40003f86270 */
[----:B------:R-:W-:Y:S01]  /*4300*/  ISETP.GE.AND P5, PT, R146, 0x1, PT ;  /* 0x000000019200780c */ /* 0x000fe20003fa6270 */
[-C--:B--2---:R-:W-:Y:S01]  /*4310*/  FFMA.FTZ R220, R65, R66.reuse, R67 ;  /* 0x0000004241dc7223 */ /* 0x084fe20000010043 */
[----:B------:R-:W-:Y:S01]  /*4320*/  FMUL.FTZ R67, R64, R66 ;  /* 0x0000004240437220 */ /* 0x000fe20000410000 */
[----:B------:R-:W-:-:S02]  /*4330*/  P2R R64, PR, RZ, 0x4 ;  /* 0x00000004ff407803 */ /* 0x000fc40000000000 */
[----:B------:R-:W-:Y:S01]  /*4340*/  ISETP.GE.AND P2, PT, R146, 0x8, PT ;  /* 0x000000089200780c */ /* 0x000fe20003f46270 */
[----:B------:R-:W-:-:S12]  /*4350*/  BRA.DIV UR26, `(.L_x_4520) ;  /* 0x0000003e1a447947 */ /* 0x000fd8000b800000 */
        /* <DEDUP_REMOVED lines=22> */
.L_x_4577:
[----:B------:R-:W-:Y:S01]  /*44c0*/  ISETP.GE.AND P2, PT, R146, 0x10, PT ;  /* 0x000000109200780c */ /* 0x000fe20003f46270 */
[----:B----4-:R-:W-:Y:S01]  /*44d0*/  FFMA.FTZ R65, R67, R65, R64 ;  /* 0x0000004143417223 */ /* 0x010fe20000010040 */
[----:B------:R-:W-:-:S04]  /*44e0*/  UMOV UR26, 0xffffffff ;  /* 0xffffffff001a7882 */ /* 0x000fc80000000000 */
[----:B------:R-:W-:-:S07]  /*44f0*/  FSEL R217, R64, R65, !P2 ;  /* 0x0000004140d97208 */ /* 0x000fce0005000000 */
[----:B--23--:R-:W-:Y:S01]  /*4500*/  @P2 FMUL.FTZ R67, R67, R222 ;  /* 0x000000de43432220 */ /* 0x00cfe20000410000 */
[----:B------:R-:W-:Y:S06]  /*4510*/  BRA.DIV UR26, `(.L_x_4521) ;  /* 0x0000003e1ad87947 */ /* 0x000fec000b800000 */
.L_x_4580:
[----:B------:R-:W-:-:S03]  /*4520*/  UMOV UR26, 0xffffffff ;  /* 0xffffffff001a7882 */ /* 0x000fc60000000000 */
[----:B------:R-:W-:Y:S05]  /*4530*/  BRA.DIV UR26, `(.L_x_4522) ;  /* 0x0000003e1af87947 */ /* 0x000fea000b800000 */
.L_x_4583:
[----:B------:R-:W-:-:S03]  /*4540*/  UMOV UR26, 0xffffffff ;  /* 0xffffffff001a7882 */ /* 0x000fc60000000000 */
[----:B------:R-:W-:Y:S05]  /*4550*/  BRA.DIV UR26, `(.L_x_4523) ;  /* 0x000000421a187947 */ /* 0x000fea000b800000 */
[----:B------:R2:W3:Y:S04]  /*4560*/  SHFL.UP PT, R219, R67, 0x1, RZ ;  /* 0x0420000043db7989 */ /* 0x0004e800000e00ff */
[----:B------:R2:W4:Y:S04]  /*4570*/  SHFL.UP PT, R220, R217, 0x1, RZ ;  /* 0x04200000d9dc7989 */ /* 0x00052800000e00ff */
[----:B-----5:R2:W0:Y:S04]  /*4580*/  SHFL.IDX PT, R64, R132, RZ, 0x1f ;  /* 0x00001fff84407589 */ /* 0x02042800000e0000 */
[----:B------:R2:W0:Y:S02]  /*4590*/  SHFL.IDX PT, R65, R133, RZ, 0x1f ;  /* 0x00001fff85417589 */ /* 0x00042400000e0000 */
.L_x_4589:
[----:B--2---:R-:W2:Y:S01]  /*45a0*/  LDS.64 R66, [R215+0x31b0] ;  /* 0x0031b000d7427984 */ /* 0x004ea20000000a00 */
[C---:B0--34-:R-:W-:Y:S01]  /*45b0*/  @P1 FFMA.FTZ R65, R219.reuse, R65, R220 ;  /* 0x00000041db411223 */ /* 0x059fe200000100dc */
[----:B------:R-:W-:-:S03]  /*45c0*/  @P1 FMUL.FTZ R64, R219, R64 ;  /* 0x00000040db401220 */ /* 0x000fc60000410000 */
[-C--:B--2---:R-:W-:Y:S01]  /*45d0*/  FFMA.FTZ R67, R65, R66.reuse, R67 ;  /* 0x0000004241437223 */ /* 0x084fe20000010043 */
[----:B------:R-:W-:-:S05]  /*45e0*/  FMUL.FTZ R66, R64, R66 ;  /* 0x0000004240427220 */ /* 0x000fca0000410000 */
[----:B------:R2:W-:Y:S02]  /*45f0*/  STS.128 [R215+0x31b0], R64 ;  /* 0x0031b040d7007388 */ /* 0x0005e40000000c00 */
.L_x_4519:
[----:B------:R-:W-:Y:S05]  /*4600*/  WARPSYNC.ALL ;  /* 0x0000000000007948 */ /* 0x000fea0003800000 */
[----:B------:R-:W-:Y:S01]  /*4610*/  BAR.SYNC.DEFER_BLOCKING 0x0 ;  /* 0x0000000000007b1d */ /* 0x000fe20000010000 */
[C---:B012---:R-:W-:Y:S01]  /*4620*/  FMUL.FTZ R65, R203.reuse, R0 ;  /* 0x00000000cb417220 */ /* 0x047fe20000410000 */
[----:B------:R-:W-:Y:S01]  /*4630*/  FFMA.FTZ R64, R203, R183, R186 ;  /* 0x000000b7cb407223 */ /* 0x000fe200000100ba */
[----:B------:R-:W-:Y:S01]  /*4640*/  UISETP.GE.AND UP0, UPT, UR7, UR50, UPT ;  /* 0x000000320700728c */ /* 0x000fe2000bf06270 */
[----:B-----5:R-:W-:Y:S02]  /*4650*/  HFMA2 R132, -RZ, RZ, 1.875, 0 ;  /* 0x3f800000ff847431 */ /* 0x020fe400000001ff */
[C---:B------:R-:W-:Y:S01]  /*4660*/  FMUL.FTZ R65, R200.reuse, R65 ;  /* 0x00000041c8417220 */ /* 0x040fe20000410000 */
[----:B------:R-:W-:Y:S01]  /*4670*/  FFMA.FTZ R64, R200, R64, R185 ;  /* 0x00000040c8407223 */ /* 0x000fe200000100b9 */
[----:B------:R-:W-:Y:S01]  /*4680*/  ISETP.GT.U32.AND P2, PT, R165, 0x1f, PT ;  /* 0x0000001fa500780c */ /* 0x000fe20003f44070 */
        /* <DEDUP_REMOVED lines=23> */
[----:B------:R-:W-:Y:S02]  /*4800*/  FFMA.FTZ R67, R211, R66, R195 ;  /* 0x00000042d3437223 */ /* 0x000fe400000100c3 */
[----:B------:R-:W1:Y:S01]  /*4810*/  @!P1 LDS.64 R132, [UR26+0x3ec0] ;  /* 0x003ec01aff849984 */ /* 0x000e620008000a00 */
        /* <DEDUP_REMOVED lines=9> */
[----:B0-----:R-:W-:-:S04]  /*48b0*/  FFMA.FTZ R235, R218, R235, R201 ;  /* 0x000000ebdaeb7223 */ /* 0x001fc800000100c9 */
        /* <DEDUP_REMOVED lines=16> */
[----:B-12---:R-:W-:Y:S05]  /*49c0*/  @P2 BRA `(.L_x_4524) ;  /* 0x0000000000f02947 */ /* 0x006fea0003800000 */
        /* <DEDUP_REMOVED lines=50> */
.L_x_4606:
        /* <DEDUP_REMOVED lines=10> */
.L_x_4524:
[----:B------:R-:W-:Y:S05]  /*4d90*/  WARPSYNC.ALL ;  /* 0x0000000000007948 */ /* 0x000fea0003800000 */
[----:B------:R-:W-:Y:S01]  /*4da0*/  BAR.SYNC.DEFER_BLOCKING 0x0 ;  /* 0x0000000000007b1d */ /* 0x000fe20000010000 */
[----:B------:R-:W-:Y:S01]  /*4db0*/  ISETP.NE.AND P1, PT, R165, RZ, PT ;  /* 0x000000ffa500720c */ /* 0x000fe20003f25270 */
[----:B------:R-:W-:Y:S01]  /*4dc0*/  FADD.FTZ R182, -R182, R225 ;  /* 0x000000e1b6b67221 */ /* 0x000fe20000010100 */
[----:B------:R-:W-:Y:S01]  /*4dd0*/  FADD.FTZ R181, -R181, R224 ;  /* 0x000000e0b5b57221 */ /* 0x000fe20000010100 */
[----:B------:R-:W-:Y:S01]  /*4de0*/  FADD.FTZ R180, -R180, R223 ;  /* 0x000000dfb4b47221 */ /* 0x000fe20000010100 */
[----:B------:R-:W-:Y:S01]  /*4df0*/  FADD.FTZ R179, -R179, R222 ;  /* 0x000000deb3b37221 */ /* 0x000fe20000010100 */
[----:B------:R-:W-:Y:S01]  /*4e00*/  FADD.FTZ R178, -R178, R221 ;  /* 0x000000ddb2b27221 */ /* 0x000fe20000010100 */
[----:B------:R-:W-:Y:S01]  /*4e10*/  FADD.FTZ R177, -R177, R220 ;  /* 0x000000dcb1b17221 */ /* 0x000fe20000010100 */
[----:B------:R-:W-:Y:S01]  /*4e20*/  FADD.FTZ R176, -R176, R219 ;  /* 0x000000dbb0b07221 */ /* 0x000fe20000010100 */
[----:B------:R-:W-:Y:S01]  /*4e30*/  FADD.FTZ R246, -R175, R218 ;  /* 0x000000daaff67221 */ /* 0x000fe20000010100 */
[----:B------:R-:W-:Y:S01]  /*4e40*/  LEA.HI R244, R184, R165, RZ, 0x1b ;  /* 0x000000a5b8f47211 */ /* 0x000fe200078fd8ff */
[----:B0-----:R-:W-:-:S02]  /*4e50*/  VIADD R228, R165, 0x240 ;  /* 0x00000240a5e47836 */ /* 0x001fc40000000000 */
[----:B------:R-:W-:Y:S01]  /*4e60*/  FADD.FTZ R175, -R174, R217 ;  /* 0x000000d9aeaf7221 */ /* 0x000fe20000010100 */
[C---:B------:R-:W-:Y:S01]  /*4e70*/  VIADD R232, R165.reuse, 0x2c0 ;  /* 0x000002c0a5e87836 */ /* 0x040fe20000000000 */
[----:B------:R-:W-:Y:S01]  /*4e80*/  VOTEU.ALL UP0, P1 ;  /* 0x0000000000ff7886 */ /* 0x000fe20000800000 */
[C---:B------:R-:W-:Y:S01]  /*4e90*/  VIADD R236, R165.reuse, 0x340 ;  /* 0x00000340a5ec7836 */ /* 0x040fe20000000000 */
[C---:B------:R-:W-:Y:S01]  /*4ea0*/  IADD3 R184, PT, PT, R165.reuse, 0x40, RZ ;  /* 0x00000040a5b87810 */ /* 0x040fe20007ffe0ff */
[C---:B------:R-:W-:Y:S01]  /*4eb0*/  VIADD R240, R165.reuse, 0x3c0 ;  /* 0x000003c0a5f07836 */ /* 0x040fe20000000000 */
[C---:B------:R-:W-:Y:S01]  /*4ec0*/  IADD3 R230, PT, PT, R165.reuse, 0x280, RZ ;  /* 0x00000280a5e67810 */ /* 0x040fe20007ffe0ff */
[----:B------:R-:W-:Y:S01]  /*4ed0*/  @!UP0 ULEA UR26, UR6, UR21, 0x3 ;  /* 0x00000015061a8291 */ /* 0x000fe2000f8e18ff */
[----:B------:R-:W-:Y:S01]  /*4ee0*/  IADD3 R234, PT, PT, R165, 0x300, RZ ;  /* 0x00000300a5ea7810 */ /* 0x000fe20007ffe0ff */
[----:B------:R-:W-:Y:S01]  /*4ef0*/  FADD.FTZ R174, -R173, R215 ;  /* 0x000000d7adae7221 */ /* 0x000fe20000010100 */
[----:B------:R-:W-:Y:S01]  /*4f00*/  IADD3 R238, PT, PT, R165, 0x380, RZ ;  /* 0x00000380a5ee7810 */ /* 0x000fe20007ffe0ff */
[----:B------:R-:W-:Y:S01]  /*4f10*/  FMUL.FTZ R250, R88, R235 ;  /* 0x000000eb58fa7220 */ /* 0x000fe20000410000 */
[----:B------:R-:W0:Y:S01]  /*4f20*/  LDS R64, [R162+0x33c4] ;  /* 0x0033c400a2407984 */ /* 0x000e220000000800 */
[-C--:B------:R-:W-:Y:S01]  /*4f30*/  LEA.HI R184, R184, R165.reuse, RZ, 0x1b ;  /* 0x000000a5b8b87211 */ /* 0x080fe200078fd8ff */
[----:B------:R-:W-:Y:S01]  /*4f40*/  FADD.FTZ R170, -R170, R231 ;  /* 0x000000e7aaaa7221 */ /* 0x000fe20000010100 */
[----:B------:R-:W-:Y:S01]  /*4f50*/  LEA.HI R228, R228, R165, RZ, 0x1b ;  /* 0x000000a5e4e47211 */ /* 0x000fe200078fd8ff */
[----:B------:R1:W-:Y:S01]  /*4f60*/  @!P1 STS.64 [UR26+0x3ec0], R132 ;  /* 0x003ec084ff009988 */ /* 0x0003e20008000a1a */
[----:B------:R-:W-:Y:S01]  /*4f70*/  LEA R244, R244, UR21, 0x2 ;  /* 0x00000015f4f47c11 */ /* 0x000fe2000f8e10ff */
[----:B------:R-:W-:Y:S01]  /*4f80*/  IMAD.U32 R173, RZ, RZ, UR40 ;  /* 0x00000028ffad7e24 */ /* 0x000fe2000f8e00ff */
[----:B------:R-:W-:Y:S01]  /*4f90*/  LEA R242, R184, UR21, 0x2 ;  /* 0x00000015b8f27c11 */ /* 0x000fe2000f8e10ff */
[----:B------:R-:W-:Y:S01]  /*4fa0*/  FADD.FTZ R4, -R4, R229 ;  /* 0x000000e504047221 */ /* 0x000fe20000010100 */
[----:B------:R-:W-:Y:S01]  /*4fb0*/  LEA R228, R228, UR21, 0x2 ;  /* 0x00000015e4e47c11 */ /* 0x000fe2000f8e10ff */
[----:B------:R-:W-:Y:S01]  /*4fc0*/  FADD.FTZ R2, -R2, R227 ;  /* 0x000000e302027221 */ /* 0x000fe20000010100 */
        /* <DEDUP_REMOVED lines=9> */
[----:B------:R-:W-:Y:S01]  /*5060*/  BSSY.RECONVERGENT B0, `(.L_x_4526) ;  /* 0x00000de000007945 */ /* 0x000fe20003800200 */
[----:B0-----:R-:W-:Y:S01]  /*5070*/  FFMA.FTZ R183, R64, R0, R183 ;  /* 0x0000000040b77223 */ /* 0x001fe200000100b7 */
[----:B------:R-:W-:-:S03]  /*5080*/  FADD.FTZ R0, -R201, R235 ;  /* 0x000000ebc9007221 */ /* 0x000fc60000010100 */
[----:B------:R-:W-:-:S04]  /*5090*/  FFMA.FTZ R186, R203, R183, R186 ;  /* 0x000000b7cbba7223 */ /* 0x000fc800000100ba */
[----:B------:R-:W-:Y:S01]  /*50a0*/  FFMA.FTZ R185, R200, R186, R185 ;  /* 0x000000bac8b97223 */ /* 0x000fe200000100b9 */
[----:B------:R-:W-:-:S03]  /*50b0*/  IMAD.SHL.U32 R200, R165, 0x10, RZ ;  /* 0x00000010a5c87824 */ /* 0x000fc600078e00ff */
[----:B------:R-:W-:Y:S02]  /*50c0*/  FFMA.FTZ R187, R202, R185, R187 ;  /* 0x000000b9cabb7223 */ /* 0x000fe400000100bb */
[-C--:B------:R-:W-:Y:S02]  /*50d0*/  LEA.HI R64, R165, R200.reuse, RZ, 0x1f ;  /* 0x000000c8a5407211 */ /* 0x080fe400078ff8ff */
[----:B------:R-:W-:Y:S01]  /*50e0*/  FFMA.FTZ R188, R205, R187, R188 ;  /* 0x000000bbcdbc7223 */ /* 0x000fe200000100bc */
[----:B------:R-:W-:Y:S02]  /*50f0*/  LEA.HI R200, R200, R200, RZ, 0x1b ;  /* 0x000000c8c8c87211 */ /* 0x000fe400078fd8ff */
[----:B------:R-:W-:Y:S01]  /*5100*/  LEA R64, R64, UR21, 0x2 ;  /* 0x0000001540407c11 */ /* 0x000fe2000f8e10ff */
[-C--:B------:R-:W-:Y:S01]  /*5110*/  FFMA.FTZ R189, R204, R188.reuse, R189 ;  /* 0x000000bcccbd7223 */ /* 0x080fe200000100bd */
[----:B------:R-:W-:Y:S01]  /*5120*/  LEA R200, R200, UR21, 0x2 ;  /* 0x00000015c8c87c11 */ /* 0x000fe2000f8e10ff */
[----:B------:R-:W-:-:S02]  /*5130*/  FMUL.FTZ R204, R26, R188 ;  /* 0x000000bc1acc7220 */ /* 0x000fc40000410000 */
[----:B------:R-:W-:-:S04]  /*5140*/  FFMA.FTZ R190, R206, R189, R190 ;  /* 0x000000bdcebe7223 */ /* 0x000fc800000100be */
[----:B------:R-:W-:-:S04]  /*5150*/  FFMA.FTZ R191, R207, R190, R191 ;  /* 0x000000becfbf7223 */ /* 0x000fc800000100bf */
[----:B------:R-:W-:Y:S01]  /*5160*/  FFMA.FTZ R192, R208, R191, R192 ;  /* 0x000000bfd0c07223 */ /* 0x000fe200000100c0 */
[----:B------:R-:W-:-:S03]  /*5170*/  IADD3 R208, PT, PT, R165, 0xc0, RZ ;  /* 0x000000c0a5d07810 */ /* 0x000fc60007ffe0ff */
[-C--:B------:R-:W-:Y:S01]  /*5180*/  FFMA.FTZ R193, R209, R192.reuse, R193 ;  /* 0x000000c0d1c17223 */ /* 0x080fe200000100c1 */
[----:B------:R-:W-:Y:S01]  /*5190*/  FMUL.FTZ R248, R30, R192 ;  /* 0x000000c01ef87220 */ /* 0x000fe20000410000 */
[----:B------:R-:W-:Y:S02]  /*51a0*/  LEA.HI R208, R208, R165, RZ, 0x1b ;  /* 0x000000a5d0d07211 */ /* 0x000fe400078fd8ff */
[----:B------:R-:W-:Y:S01]  /*51b0*/  FFMA.FTZ R194, R210, R193, R194 ;  /* 0x000000c1d2c27223 */ /* 0x000fe200000100c2 */
[----:B------:R-:W-:-:S03]  /*51c0*/  VIADD R210, R165, 0x100 ;  /* 0x00000100a5d27836 */ /* 0x000fc60000000000 */
[----:B------:R-:W-:Y:S01]  /*51d0*/  FFMA.FTZ R195, R211, R194, R195 ;  /* 0x000000c2d3c37223 */ /* 0x000fe200000100c3 */
[----:B------:R-:W-:Y:S01]  /*51e0*/  FMUL.FTZ R211, R31, R193 ;  /* 0x000000c11fd37220 */ /* 0x000fe20000410000 */
[----:B------:R-:W-:Y:S02]  /*51f0*/  LEA.HI R210, R210, R165, RZ, 0x1b ;  /* 0x000000a5d2d27211 */ /* 0x000fe400078fd8ff */
[-C--:B------:R-:W-:Y:S01]  /*5200*/  FFMA.FTZ R196, R212, R195.reuse, R196 ;  /* 0x000000c3d4c47223 */ /* 0x080fe200000100c4 */
[----:B------:R-:W-:Y:S01]  /*5210*/  FMUL.FTZ R205, R33, R195 ;  /* 0x000000c321cd7220 */ /* 0x000fe20000410000 */
[----:B------:R-:W-:Y:S02]  /*5220*/  IADD3 R212, PT, PT, R165, 0x140, RZ ;  /* 0x00000140a5d47810 */ /* 0x000fe40007ffe0ff */
[-C--:B------:R-:W-:Y:S01]  /*5230*/  FFMA.FTZ R197, R213, R196.reuse, R197 ;  /* 0x000000c4d5c57223 */ /* 0x080fe200000100c5 */
[----:B------:R-:W-:Y:S01]  /*5240*/  FMUL.FTZ R202, R34, R196 ;  /* 0x000000c422ca7220 */ /* 0x000fe20000410000 */
[----:B------:R-:W-:Y:S01]  /*5250*/  FMUL.FTZ R207, R82, R205 ;  /* 0x000000cd52cf7220 */ /* 0x000fe20000410000 */
[----:B------:R-:W-:Y:S01]  /*5260*/  FMUL.FTZ R213, R78, R211 ;  /* 0x000000d34ed57220 */ /* 0x000fe20000410000 */
[-C--:B------:R-:W-:Y:S01]  /*5270*/  FFMA.FTZ R198, R214, R197.reuse, R198 ;  /* 0x000000c5d6c67223 */ /* 0x080fe200000100c6 */
[----:B------:R-:W-:Y:S01]  /*5280*/  FMUL.FTZ R201, R35, R197 ;  /* 0x000000c523c97220 */ /* 0x000fe20000410000 */
[----:B------:R-:W-:Y:S01]  /*5290*/  FMUL.FTZ R203, R85, R202 ;  /* 0x000000ca55cb7220 */ /* 0x000fe20000410000 */
[----:B------:R-:W-:-:S02]  /*52a0*/  VIADD R214, R165, 0x180 ;  /* 0x00000180a5d67836 */ /* 0x000fc40000000000 */
[-C--:B------:R-:W-:Y:S01]  /*52b0*/  FFMA.FTZ R199, R216, R198.reuse, R199 ;  /* 0x000000c6d8c77223 */ /* 0x080fe200000100c7 */
[----:B------:R-:W-:Y:S01]  /*52c0*/  FMUL.FTZ R66, R36, R198 ;  /* 0x000000c624427220 */ /* 0x000fe20000410000 */
[----:B------:R-:W-:Y:S02]  /*52d0*/  IADD3 R216, PT, PT, R165, 0x1c0, RZ ;  /* 0x000001c0a5d87810 */ /* 0x000fe40007ffe0ff */
[----:B------:R-:W-:Y:S01]  /*52e0*/  FMUL.FTZ R65, R37, R199 ;  /* 0x000000c725417220 */ /* 0x000fe20000410000 */
[----:B-1----:R-:W-:Y:S01]  /*52f0*/  FMUL.FTZ R133, R87, R66 ;  /* 0x0000004257857220 */ /* 0x002fe20000410000 */
[----:B------:R-:W-:Y:S02]  /*5300*/  LEA.HI R212, R212, R165, RZ, 0x1b ;  /* 0x000000a5d4d47211 */ /* 0x000fe400078fd8ff */
[-C--:B------:R-:W-:Y:S01]  /*5310*/  FMUL.FTZ R67, R89, R65.reuse ;  /* 0x0000004159437220 */ /* 0x080fe20000410000 */
[----:B------:R-:W-:Y:S01]  /*5320*/  FFMA.FTZ R65, R0, R65, RZ ;  /* 0x0000004100417223 */ /* 0x000fe200000100ff */
[----:B------:R-:W-:-:S02]  /*5330*/  LEA.HI R214, R214, R165, RZ, 0x1b ;  /* 0x000000a5d6d67211 */ /* 0x000fc400078fd8ff */
[----:B------:R-:W-:Y:S01]  /*5340*/  LEA.HI R216, R216, R165, RZ, 0x1b ;  /* 0x000000a5d8d87211 */ /* 0x000fe200078fd8ff */
[----:B------:R-:W-:Y:S01]  /*5350*/  FFMA.FTZ R132, R182, R66, R65 ;  /* 0x00000042b6847223 */ /* 0x000fe20000010041 */
[----:B------:R0:W-:Y:S01]  /*5360*/  STS [R64+0x1080], R67 ;  /* 0x0010804340007388 */ /* 0x0001e20000000800 */
[----:B------:R-:W-:Y:S01]  /*5370*/  FMUL.FTZ R66, R28, R190 ;  /* 0x000000be1c427220 */ /* 0x000fe20000410000 */
[----:B------:R-:W-:Y:S02]  /*5380*/  FMUL.FTZ R65, R29, R191 ;  /* 0x000000bf1d417220 */ /* 0x000fe40000410000 */
[----:B------:R1:W-:Y:S02]  /*5390*/  STS [R200+0x1084], R133 ;  /* 0x00108485c8007388 */ /* 0x0003e40000000800 */
[----:B------:R-:W-:Y:S02]  /*53a0*/  FMUL.FTZ R237, R76, R65 ;  /* 0x000000414ced7220 */ /* 0x000fe40000410000 */
[----:B------:R2:W-:Y:S01]  /*53b0*/  STS [R200+0x108c], R203 ;  /* 0x00108ccbc8007388 */ /* 0x0005e20000000800 */
[-C--:B0-----:R-:W-:Y:S01]  /*53c0*/  FMUL.FTZ R67, R84, R201.reuse ;  /* 0x000000c954437220 */ /* 0x081fe20000410000 */
[----:B------:R-:W-:Y:S01]  /*53d0*/  FFMA.FTZ R201, R181, R201, R132 ;  /* 0x000000c9b5c97223 */ /* 0x000fe20000010084 */
[----:B------:R-:W-:Y:S01]  /*53e0*/  FMUL.FTZ R132, R32, R194 ;  /* 0x000000c220847220 */ /* 0x000fe20000410000 */
[----:B------:R-:W-:Y:S01]  /*53f0*/  STS [R200+0x1090], R207 ;  /* 0x001090cfc8007388 */ /* 0x000fe20000000800 */
[----:B-1----:R-:W-:Y:S01]  /*5400*/  FMUL.FTZ R133, R79, R248 ;  /* 0x000000f84f857220 */ /* 0x002fe20000410000 */
[----:B------:R-:W-:Y:S01]  /*5410*/  FFMA.FTZ R202, R180, R202, R201 ;  /* 0x000000cab4ca7223 */ /* 0x000fe200000100c9 */
[----:B------:R-:W-:Y:S01]  /*5420*/  FMUL.FTZ R209, R81, R132 ;  /* 0x0000008451d17220 */ /* 0x000fe20000410000 */
[----:B------:R0:W-:Y:S01]  /*5430*/  STS [R200+0x1088], R67 ;  /* 0x00108843c8007388 */ /* 0x0001e20000000800 */
[----:B--2---:R-:W-:Y:S01]  /*5440*/  FMUL.FTZ R203, R75, R66 ;  /* 0x000000424bcb7220 */ /* 0x004fe20000410000 */
[----:B------:R-:W-:Y:S01]  /*5450*/  FFMA.FTZ R205, R179, R205, R202 ;  /* 0x000000cdb3cd7223 */ /* 0x000fe200000100ca */
[----:B------:R-:W-:Y:S01]  /*5460*/  FMUL.FTZ R201, R25, R187 ;  /* 0x000000bb19c97220 */ /* 0x000fe20000410000 */
[----:B------:R1:W-:Y:S01]  /*5470*/  STS [R200+0x109c], R133 ;  /* 0x00109c85c8007388 */ /* 0x0003e20000000800 */
[----:B------:R-:W-:Y:S01]  /*5480*/  FMUL.FTZ R202, R22, R183 ;  /* 0x000000b716ca7220 */ /* 0x000fe20000410000 */
[----:B------:R-:W-:Y:S01]  /*5490*/  FFMA.FTZ R206, R178, R132, R205 ;  /* 0x00000084b2ce7223 */ /* 0x000fe200000100cd */
[----:B------:R-:W-:Y:S01]  /*54a0*/  FMUL.FTZ R132, R24, R185 ;  /* 0x000000b918847220 */ /* 0x000fe20000410000 */
[----:B------:R2:W-:Y:S01]  /*54b0*/  STS [R200+0x1094], R209 ;  /* 0x001094d1c8007388 */ /* 0x0005e20000000800 */
[----:B0-----:R-:W-:Y:S01]  /*54c0*/  FMUL.FTZ R67, R27, R189 ;  /* 0x000000bd1b437220 */ /* 0x001fe20000410000 */
[----:B------:R-:W-:-:S02]  /*54d0*/  FFMA.FTZ R211, R177, R211, R206 ;  /* 0x000000d3b1d37223 */ /* 0x000fc400000100ce */
[----:B------:R0:W-:Y:S01]  /*54e0*/  STS [R200+0x1098], R213 ;  /* 0x001098d5c8007388 */ /* 0x0001e20000000800 */
[----:B------:R-:W-:Y:S02]  /*54f0*/  VIADD R206, R165, 0x80 ;  /* 0x00000080a5ce7836 */ /* 0x000fe40000000000 */
        /* <DEDUP_REMOVED lines=9> */
[-C--:B------:R-:W-:Y:S01]  /*5590*/  LEA.HI R206, R206, R165.reuse, RZ, 0x1b ;  /* 0x000000a5cece7211 */ /* 0x080fe200078fd8ff */
[----:B------:R0:W-:Y:S01]  /*55a0*/  STS [R200+0x10a8], R207 ;  /* 0x0010a8cfc8007388 */ /* 0x0001e20000000800 */
[----:B------:R-:W-:Y:S01]  /*55b0*/  FFMA.FTZ R65, R175, R66, R248 ;  /* 0x00000042af417223 */ /* 0x000fe200000100f8 */
[----:B-1----:R-:W-:Y:S01]  /*55c0*/  FMUL.FTZ R237, R63, R202 ;  /* 0x000000ca3fed7220 */ /* 0x002fe20000410000 */
[----:B------:R-:W-:Y:S01]  /*55d0*/  LEA.HI R211, R238, R165, RZ, 0x1b ;  /* 0x000000a5eed37211 */ /* 0x000fe200078fd8ff */
[----:B------:R1:W-:Y:S01]  /*55e0*/  STS [R200+0x10ac], R209 ;  /* 0x0010acd1c8007388 */ /* 0x0003e20000000800 */
[----:B------:R-:W-:Y:S01]  /*55f0*/  LEA R238, R208, UR21, 0x2 ;  /* 0x00000015d0ee7c11 */ /* 0x000fe2000f8e10ff */
[----:B--2---:R-:W-:Y:S01]  /*5600*/  FMUL.FTZ R203, R69, R132 ;  /* 0x0000008445cb7220 */ /* 0x004fe20000410000 */
[----:B------:R-:W-:Y:S01]  /*5610*/  FFMA.FTZ R65, R174, R67, R65 ;  /* 0x00000043ae417223 */ /* 0x000fe20000010041 */
[----:B------:R2:W-:Y:S01]  /*5620*/  STS [R200+0x10b0], R213 ;  /* 0x0010b0d5c8007388 */ /* 0x0005e20000000800 */
[----:B------:R-:W-:Y:S01]  /*5630*/  FADD.FTZ R248, -R172, R233 ;  /* 0x000000e9acf87221 */ /* 0x000fe20000010100 */
[----:B0-----:R-:W-:Y:S01]  /*5640*/  LEA.HI R207, R234, R165, RZ, 0x1b ;  /* 0x000000a5eacf7211 */ /* 0x001fe200078fd8ff */
[----:B------:R-:W-:Y:S01]  /*5650*/  FMUL.FTZ R233, R58, R233 ;  /* 0x000000e93ae97220 */ /* 0x000fe20000410000 */
[----:B------:R0:W-:Y:S01]  /*5660*/  STS [R200+0x10b4], R203 ;  /* 0x0010b4cbc8007388 */ /* 0x0001e20000000800 */
[----:B------:R-:W-:Y:S01]  /*5670*/  LEA R234, R212, UR21, 0x2 ;  /* 0x00000015d4ea7c11 */ /* 0x000fe2000f8e10ff */
[----:B------:R-:W-:Y:S01]  /*5680*/  FFMA.FTZ R65, R248, R204, R65 ;  /* 0x000000ccf8417223 */ /* 0x000fe20000010041 */
[----:B-1----:R-:W-:Y:S01]  /*5690*/  LEA.HI R209, R236, R165, RZ, 0x1b ;  /* 0x000000a5ecd17211 */ /* 0x002fe200078fd8ff */
[----:B------:R1:W-:Y:S01]  /*56a0*/  STS [R200+0x10b8], R205 ;  /* 0x0010b8cdc8007388 */ /* 0x0003e20000000800 */
[----:B------:R-:W-:Y:S01]  /*56b0*/  LEA R236, R210, UR21, 0x2 ;  /* 0x00000015d2ec7c11 */ /* 0x000fe2000f8e10ff */
[----:B------:R-:W-:Y:S01]  /*56c0*/  FFMA.FTZ R201, R170, R201, R65 ;  /* 0x000000c9aac97223 */ /* 0x000fe20000010041 */
[-C--:B--2---:R-:W-:Y:S01]  /*56d0*/  LEA.HI R213, R240, R165.reuse, RZ, 0x1b ;  /* 0x000000a5f0d57211 */ /* 0x084fe200078fd8ff */
[----:B------:R-:W-:Y:S01]  /*56e0*/  STS [R200+0x10bc], R237 ;  /* 0x0010bcedc8007388 */ /* 0x000fe20000000800 */
[----:B------:R-:W-:Y:S01]  /*56f0*/  LEA R240, R206, UR21, 0x2 ;  /* 0x00000015cef07c11 */ /* 0x000fe2000f8e10ff */
[----:B------:R-:W-:Y:S01]  /*5700*/  IMAD.MOV.U32 R65, RZ, RZ, RZ ;  /* 0x000000ffff417224 */ /* 0x000fe200078e00ff */
[-C--:B0-----:R-:W-:Y:S01]  /*5710*/  LEA.HI R203, R230, R165.reuse, RZ, 0x1b ;  /* 0x000000a5e6cb7211 */ /* 0x081fe200078fd8ff */
[----:B------:R-:W-:Y:S01]  /*5720*/  BAR.SYNC.DEFER_BLOCKING 0x0 ;  /* 0x0000000000007b1d */ /* 0x000fe20000010000 */
[----:B------:R-:W-:Y:S01]  /*5730*/  LEA R230, R216, UR21, 0x2 ;  /* 0x00000015d8e67c11 */ /* 0x000fe2000f8e10ff */
[----:B------:R-:W-:Y:S01]  /*5740*/  FFMA.FTZ R201, R4, R132, R201 ;  /* 0x0000008404c97223 */ /* 0x000fe200000100c9 */
[----:B-1----:R-:W-:Y:S01]  /*5750*/  LEA.HI R205, R232, R165, RZ, 0x1b ;  /* 0x000000a5e8cd7211 */ /* 0x002fe200078fd8ff */
[----:B------:R-:W-:Y:S01]  /*5760*/  FADD.FTZ R132, -R3, R226 ;  /* 0x000000e203847221 */ /* 0x000fe20000010100 */
[----:B------:R-:W-:Y:S01]  /*5770*/  LEA R232, R214, UR21, 0x2 ;  /* 0x00000015d6e87c11 */ /* 0x000fe2000f8e10ff */
[----:B------:R-:W-:Y:S01]  /*5780*/  FMUL.FTZ R3, R6, R186 ;  /* 0x000000ba06037220 */ /* 0x000fe20000410000 */
[----:B------:R-:W-:Y:S01]  /*5790*/  LEA R216, R203, UR21, 0x2 ;  /* 0x00000015cbd87c11 */ /* 0x000fe2000f8e10ff */
[----:B------:R-:W-:Y:S01]  /*57a0*/  FFMA.FTZ R201, R132, R133, R201 ;  /* 0x0000008584c97223 */ /* 0x000fe200000100c9 */
[----:B------:R-:W-:Y:S01]  /*57b0*/  LEA R214, R205, UR21, 0x2 ;  /* 0x00000015cdd67c11 */ /* 0x000fe2000f8e10ff */
[----:B------:R-:W-:Y:S01]  /*57c0*/  FMUL.FTZ R133, R77, R222 ;  /* 0x000000de4d857220 */ /* 0x000fe20000410000 */
[----:B------:R-:W-:Y:S01]  /*57d0*/  LEA R212, R207, UR21, 0x2 ;  /* 0x00000015cfd47c11 */ /* 0x000fe2000f8e10ff */
[----:B------:R-:W-:Y:S01]  /*57e0*/  FFMA.FTZ R202, R2, R202, R201 ;  /* 0x000000ca02ca7223 */ /* 0x000fe200000100c9 */
[----:B------:R-:W-:Y:S01]  /*57f0*/  LEA R210, R209, UR21, 0x2 ;  /* 0x00000015d1d27c11 */ /* 0x000fe2000f8e10ff */
[----:B------:R-:W-:Y:S01]  /*5800*/  FMUL.FTZ R201, R189, UR53 ;  /* 0x00000035bdc97c20 */ /* 0x000fe20008410000 */
[----:B------:R-:W-:-:S02]  /*5810*/  LEA R208, R211, UR21, 0x2 ;  /* 0x00000015d3d07c11 */ /* 0x000fc4000f8e10ff */
[----:B------:R-:W-:Y:S02]  /*5820*/  LEA R206, R213, UR21, 0x2 ;  /* 0x00000015d5ce7c11 */ /* 0x000fe4000f8e10ff */
[----:B------:R-:W-:Y:S02]  /*5830*/  MOV R172, UR30 ;  /* 0x0000001e00ac7c02 */ /* 0x000fe40008000f00 */
[----:B------:R-:W-:Y:S02]  /*5840*/  MOV R204, UR41 ;  /* 0x0000002900cc7c02 */ /* 0x000fe40008000f00 */
[----:B------:R-:W-:Y:S01]  /*5850*/  SHF.R.S32.HI R172, RZ, 0x1f, R172 ;  /* 0x0000001fffac7819 */ /* 0x000fe200000114ac */
[----:B------:R-:W0:Y:S04]  /*5860*/  LDS R184, [R163+0x1080] ;  /* 0x00108000a3b87984 */ /* 0x000e280000000800 */
[----:B------:R-:W1:Y:S04]  /*5870*/  LDS R251, [R242+0x1180] ;  /* 0x00118000f2fb7984 */ /* 0x000e680000000800 */
[----:B------:R-:W2:Y:S04]  /*5880*/  LDS R249, [R240+0x1280] ;  /* 0x00128000f0f97984 */ /* 0x000ea80000000800 */
[----:B------:R-:W3:Y:S04]  /*5890*/  LDS R247, [R238+0x1380] ;  /* 0x00138000eef77984 */ /* 0x000ee80000000800 */
        /* <DEDUP_REMOVED lines=12> */
[----:B------:R5:W-:Y:S04]  /*5960*/  STS [R64+0x2100], R250 ;  /* 0x002100fa40007388 */ /* 0x000be80000000800 */
[----:B------:R-:W-:Y:S04]  /*5970*/  STS [R200+0x2104], R225 ;  /* 0x002104e1c8007388 */ /* 0x000fe80000000800 */
[----:B------:R-:W-:Y:S01]  /*5980*/  STS [R200+0x210c], R223 ;  /* 0x00210cdfc8007388 */ /* 0x000fe20000000800 */
[----:B-----5:R-:W-:-:S03]  /*5990*/  MOV R64, R165 ;  /* 0x000000a500407202 */ /* 0x020fc60000000f00 */
[----:B------:R5:W-:Y:S02]  /*59a0*/  STS [R200+0x2110], R133 ;  /* 0x00211085c8007388 */ /* 0x000be40000000800 */
[----:B------:R-:W-:Y:S02]  /*59b0*/  IMAD.WIDE.U32 R66, R124, UR29, R64 ;  /* 0x0000001d7c427c25 */ /* 0x000fe4000f8e0040 */
[----:B------:R-:W-:Y:S02]  /*59c0*/  STS [R200+0x2114], R221 ;  /* 0x002114ddc8007388 */ /* 0x000fe40000000800 */
[----:B------:R-:W-:Y:S02]  /*59d0*/  IMAD R67, R125, UR29, R67 ;  /* 0x0000001d7d437c24 */ /* 0x000fe4000f8e0243 */
[----:B------:R1:W-:Y:S01]  /*59e0*/  STS [R200+0x211c], R219 ;  /* 0x00211cdbc8007388 */ /* 0x0003e20000000800 */
[----:B------:R-:W-:-:S04]  /*59f0*/  IMAD.WIDE.U32 R64, R122, UR29, R64 ;  /* 0x0000001d7a407c25 */ /* 0x000fc8000f8e0040 */
[----:B-----5:R-:W-:Y:S01]  /*5a00*/  FMUL.FTZ R133, R198, UR53 ;  /* 0x00000035c6857c20 */ /* 0x020fe20008410000 */
[----:B------:R-:W-:Y:S01]  /*5a10*/  STS [R200+0x2124], R217 ;  /* 0x002124d9c8007388 */ /* 0x000fe20000000800 */
[----:B------:R-:W-:-:S03]  /*5a20*/  IMAD.WIDE.U32 R66, R173, UR30, R66 ;  /* 0x0000001ead427c25 */ /* 0x000fc6000f8e0042 */
[----:B------:R5:W-:Y:S01]  /*5a30*/  STS [R200+0x2128], R215 ;  /* 0x002128d7c8007388 */ /* 0x000be20000000800 */
[----:B------:R-:W-:Y:S01]  /*5a40*/  IMAD R173, R172, UR40, RZ ;  /* 0x00000028acad7c24 */ /* 0x000fe2000f8e02ff */
[----:B------:R-:W-:Y:S01]  /*5a50*/  IADD3 R66, P2, PT, R66, UR22, RZ ;  /* 0x0000001642427c10 */ /* 0x000fe2000ff5e0ff */
[----:B------:R-:W-:Y:S01]  /*5a60*/  IMAD R65, R123, UR29, R65 ;  /* 0x0000001d7b417c24 */ /* 0x000fe2000f8e0241 */
[----:B------:R-:W-:Y:S01]  /*5a70*/  STS [R200+0x212c], R233 ;  /* 0x00212ce9c8007388 */ /* 0x000fe20000000800 */
[----:B------:R-:W-:Y:S02]  /*5a80*/  IMAD R173, R204, UR30, R173 ;  /* 0x0000001eccad7c24 */ /* 0x000fe4000f8e02ad */
[----:B-1----:R-:W-:Y:S01]  /*5a90*/  FMUL.FTZ R219, R187, UR53 ;  /* 0x00000035bbdb7c20 */ /* 0x002fe20008410000 */
[----:B------:R-:W-:Y:S01]  /*5aa0*/  IMAD R172, R172, UR42, RZ ;  /* 0x0000002aacac7c24 */ /* 0x000fe2000f8e02ff */
[----:B------:R-:W-:Y:S01]  /*5ab0*/  STS [R200+0x2130], R231 ;  /* 0x002130e7c8007388 */ /* 0x000fe20000000800 */
[----:B------:R-:W-:Y:S01]  /*5ac0*/  IMAD.X R67, R67, 0x1, R173, P2 ;  /* 0x0000000143437824 */ /* 0x000fe200010e06ad */
[----:B------:R-:W-:Y:S01]  /*5ad0*/  MOV R173, UR42 ;  /* 0x0000002a00ad7c02 */ /* 0x000fe20008000f00 */
[----:B------:R-:W-:Y:S01]  /*5ae0*/  IMAD.U32 R204, RZ, RZ, UR52 ;  /* 0x00000034ffcc7e24 */ /* 0x000fe2000f8e00ff */
[----:B------:R-:W-:Y:S01]  /*5af0*/  STS [R200+0x2134], R229 ;  /* 0x002134e5c8007388 */ /* 0x000fe20000000800 */
[----:B------:R-:W-:-:S04]  /*5b00*/  IMAD.WIDE.U32 R66, R120, UR6, R66 ;  /* 0x0000000678427c25 */ /* 0x000fc8000f8e0042 */
[----:B-----5:R-:W-:Y:S01]  /*5b10*/  FMUL.FTZ R215, R8, R187 ;  /* 0x000000bb08d77220 */ /* 0x020fe20000410000 */
[----:B------:R-:W-:Y:S01]  /*5b20*/  FMUL.FTZ R217, R188, UR53 ;  /* 0x00000035bcd97c20 */ /* 0x000fe20008410000 */
[----:B------:R-:W-:Y:S01]  /*5b30*/  IADD3 R204, PT, PT, R204, -UR22, -R165 ;  /* 0x80000016cccc7c10 */ /* 0x000fe2000fffe8a5 */
[----:B------:R-:W-:Y:S01]  /*5b40*/  IMAD.WIDE.U32 R64, R173, UR30, R64 ;  /* 0x0000001ead407c25 */ /* 0x000fe2000f8e0040 */
[----:B------:R-:W-:Y:S03]  /*5b50*/  STS [R200+0x213c], R227 ;  /* 0x00213ce3c8007388 */ /* 0x000fe60000000800 */
[----:B------:R-:W-:Y:S01]  /*5b60*/  FMUL.FTZ R187, R191, UR53 ;  /* 0x00000035bfbb7c20 */ /* 0x000fe20008410000 */
[----:B------:R-:W-:Y:S01]  /*5b70*/  FMUL.FTZ R8, R197, UR53 ;  /* 0x00000035c5087c20 */ /* 0x000fe20008410000 */
[----:B------:R-:W-:-:S04]  /*5b80*/  IMAD.U32 R173, RZ, RZ, UR43 ;  /* 0x0000002bffad7e24 */ /* 0x000fc8000f8e00ff */
[----:B------:R-:W-:Y:S01]  /*5b90*/  IMAD R173, R173, UR30, R172 ;  /* 0x0000001eadad7c24 */ /* 0x000fe2000f8e02ac */
[----:B------:R-:W-:-:S04]  /*5ba0*/  IADD3 R172, P2, PT, R64, UR22, RZ ;  /* 0x0000001640ac7c10 */ /* 0x000fc8000ff5e0ff */
[----:B------:R-:W-:Y:S01]  /*5bb0*/  IADD3.X R173, PT, PT, R65, R173, RZ, P2, !PT ;  /* 0x000000ad41ad7210 */ /* 0x000fe200017fe4ff */
[----:B------:R-:W-:Y:S01]  /*5bc0*/  IMAD R65, R121, UR6, R67 ;  /* 0x0000000679417c24 */ /* 0x000fe2000f8e0243 */
[----:B------:R-:W-:Y:S01]  /*5bd0*/  LEA R64, P2, R66, UR46, 0x2 ;  /* 0x0000002e42407c11 */ /* 0x000fe2000f8410ff */
[----:B------:R-:W-:-:S03]  /*5be0*/  IMAD.U32 R67, RZ, RZ, UR44 ;  /* 0x0000002cff437e24 */ /* 0x000fc6000f8e00ff */
[----:B------:R-:W-:Y:S01]  /*5bf0*/  LEA.HI.X R65, R66, UR47, R65, 0x2, P2 ;  /* 0x0000002f42417c11 */ /* 0x000fe200090f1441 */
[----:B------:R-:W-:Y:S01]  /*5c00*/  IMAD.WIDE.U32 R172, R67, UR6, R172 ;  /* 0x0000000643ac7c25 */ /* 0x000fe2000f8e00ac */
[----:B------:R-:W-:Y:S02]  /*5c10*/  MOV R67, UR45 ;  /* 0x0000002d00437c02 */ /* 0x000fe40008000f00 */
[----:B------:R-:W-:-:S03]  /*5c20*/  LEA R66, P2, R172, UR48, 0x2 ;  /* 0x00000030ac427c11 */ /* 0x000fc6000f8410ff */
[----:B------:R-:W-:Y:S02]  /*5c30*/  IMAD R67, R67, UR6, R173 ;  /* 0x0000000643437c24 */ /* 0x000fe4000f8e02ad */
[----:B------:R-:W-:-:S03]  /*5c40*/  FMUL.FTZ R173, R71, R220 ;  /* 0x000000dc47ad7220 */ /* 0x000fc60000410000 */
[----:B------:R-:W-:Y:S01]  /*5c50*/  LEA.HI.X R67, R172, UR49, R67, 0x2, P2 ;  /* 0x00000031ac437c11 */ /* 0x000fe200090f1443 */
[----:B------:R-:W-:Y:S01]  /*5c60*/  FMUL.FTZ R172, R5, R183 ;  /* 0x000000b705ac7220 */ /* 0x000fe20000410000 */
[----:B------:R-:W-:Y:S01]  /*5c70*/  FMUL.FTZ R183, R183, UR53 ;  /* 0x00000035b7b77c20 */ /* 0x000fe20008410000 */
[----:B------:R-:W-:Y:S01]  /*5c80*/  ISETP.GE.AND P2, PT, R204, 0x1, PT ;  /* 0x00000001cc00780c */ /* 0x000fe20003f46270 */
[----:B------:R-:W-:Y:S01]  /*5c90*/  FMUL.FTZ R5, R186, UR53 ;  /* 0x00000035ba057c20 */ /* 0x000fe20008410000 */
[----:B------:R1:W-:Y:S01]  /*5ca0*/  STS [R200+0x2118], R173 ;  /* 0x002118adc8007388 */ /* 0x0003e20000000800 */
[----:B------:R-:W-:Y:S01]  /*5cb0*/  FMUL.FTZ R6, R2, R183 ;  /* 0x000000b702067220 */ /* 0x000fe20000410000 */
[----:B------:R-:W-:Y:S01]  /*5cc0*/  FMUL.FTZ R2, R7, R185 ;  /* 0x000000b907027220 */ /* 0x000fe20000410000 */
[----:B------:R-:W-:Y:S01]  /*5cd0*/  FMUL.FTZ R7, R83, R224 ;  /* 0x000000e053077220 */ /* 0x000fe20000410000 */
[----:B------:R-:W-:Y:S01]  /*5ce0*/  FMUL.FTZ R183, R61, R218 ;  /* 0x000000da3db77220 */ /* 0x000fe20000410000 */
[----:B------:R-:W-:Y:S01]  /*5cf0*/  FMUL.FTZ R185, R185, UR53 ;  /* 0x00000035b9b97c20 */ /* 0x000fe20008410000 */
[----:B------:R-:W-:Y:S01]  /*5d00*/  FMUL.FTZ R5, R132, R5 ;  /* 0x0000000584057220 */ /* 0x000fe20000410000 */
[-C--:B------:R-:W-:Y:S01]  /*5d10*/  FFMA.FTZ R39, R22, R172.reuse, R39 ;  /* 0x000000ac16277223 */ /* 0x080fe20000010027 */
[----:B------:R5:W-:Y:S01]  /*5d20*/  STS [R200+0x2108], R7 ;  /* 0x00210807c8007388 */ /* 0x000be20000000800 */
[----:B------:R-:W-:Y:S01]  /*5d30*/  FFMA.FTZ R6, R63, R172, R6 ;  /* 0x000000ac3f067223 */ /* 0x000fe20000010006 */
[----:B------:R-:W-:Y:S01]  /*5d40*/  FMUL.FTZ R4, R4, R185 ;  /* 0x000000b904047220 */ /* 0x000fe20000410000 */
[----:B------:R-:W-:Y:S01]  /*5d50*/  FMUL.FTZ R186, R190, UR53 ;  /* 0x00000035beba7c20 */ /* 0x000fe20008410000 */
[----:B------:R2:W-:Y:S01]  /*5d60*/  STS [R200+0x2120], R183 ;  /* 0x002120b7c8007388 */ /* 0x0005e20000000800 */
[----:B------:R-:W-:Y:S01]  /*5d70*/  FMUL.FTZ R185, R192, UR53 ;  /* 0x00000035c0b97c20 */ /* 0x000fe20008410000 */
[----:B------:R-:W-:Y:S01]  /*5d80*/  FMUL.FTZ R172, R193, UR53 ;  /* 0x00000035c1ac7c20 */ /* 0x000fe20008410000 */
[----:B------:R-:W-:Y:S01]  /*5d90*/  FMUL.FTZ R132, R195, UR53 ;  /* 0x00000035c3847c20 */ /* 0x000fe20008410000 */
[----:B-1----:R-:W-:Y:S01]  /*5da0*/  FMUL.FTZ R173, R196, UR53 ;  /* 0x00000035c4ad7c20 */ /* 0x002fe20008410000 */
[----:B-----5:R-:W-:Y:S01]  /*5db0*/  FMUL.FTZ R7, R55, R226 ;  /* 0x000000e237077220 */ /* 0x020fe20000410000 */
[----:B--2---:R-:W-:-:S04]  /*5dc0*/  FMUL.FTZ R183, R194, UR53 ;  /* 0x00000035c2b77c20 */ /* 0x004fc80008410000 */
[----:B------:R1:W-:Y:S02]  /*5dd0*/  STS [R200+0x2138], R7 ;  /* 0x00213807c8007388 */ /* 0x0003e40000000800 */
[----:B-1----:R-:W-:Y:S01]  /*5de0*/  FMUL.FTZ R7, R199, UR53 ;  /* 0x00000035c7077c20 */ /* 0x002fe20008410000 */
[----:B------:R-:W-:Y:S06]  /*5df0*/  BAR.SYNC.DEFER_BLOCKING 0x0 ;  /* 0x0000000000007b1d */ /* 0x000fec0000010000 */
[----:B0--34-:R-:W-:Y:S05]  /*5e00*/  @!P2 BRA `(.L_x_4527) ;  /* 0x00000000000ca947 */ /* 0x019fea0003800000 */
[----:B------:R-:W0:Y:S04]  /*5e10*/  LDS R221, [R163+0x2100] ;  /* 0x00210000a3dd7984 */ /* 0x000e280000000800 */
[----:B------:R1:W-:Y:S04]  /*5e20*/  REDG.E.ADD.F32.FTZ.RN.STRONG.GPU desc[UR24][R64.64], R184 ;  /* 0x000000b8400079a6 */ /* 0x0003e8000c12f318 */
[----:B0-----:R1:W-:Y:S02]  /*5e30*/  REDG.E.ADD.F32.FTZ.RN.STRONG.GPU desc[UR24][R66.64], R221 ;  /* 0x000000dd420079a6 */ /* 0x0013e4000c12f318 */
.L_x_4527:
[----:B------:R-:W-:Y:S05]  /*5e40*/  BSYNC.RECONVERGENT B0 ;  /* 0x0000000000007941 */ /* 0x000fea0003800200 */
.L_x_4526:
[----:B-1----:R0:W1:Y:S01]  /*5e50*/  LDS R221, [R242+0x2200] ;  /* 0x00220000f2dd7984 */ /* 0x0020620000000800 */
[C---:B------:R-:W-:Y:S01]  /*5e60*/  ISETP.GE.AND P6, PT, R204.reuse, 0x41, PT ;  /* 0x00000041cc00780c */ /* 0x040fe20003fc6270 */
[----:B------:R-:W-:Y:S01]  /*5e70*/  BSSY.RECONVERGENT B0, `(.L_x_4528) ;  /* 0x0000008000007945 */ /* 0x000fe20003800200 */
[C---:B------:R-:W-:Y:S02]  /*5e80*/  ISETP.GE.AND P2, PT, R204.reuse, 0x81, PT ;  /* 0x00000081cc00780c */ /* 0x040fe40003f46270 */
[C---:B------:R-:W-:Y:S02]  /*5e90*/  ISETP.GE.AND P3, PT, R204.reuse, 0xc1, PT ;  /* 0x000000c1cc00780c */ /* 0x040fe40003f66270 */
[C---:B------:R-:W-:Y:S02]  /*5ea0*/  ISETP.GE.AND P4, PT, R204.reuse, 0x101, PT ;  /* 0x00000101cc00780c */ /* 0x040fe40003f86270 */
[----:B------:R-:W-:-:S05]  /*5eb0*/  ISETP.GE.AND P5, PT, R204, 0x141, PT ;  /* 0x00000141cc00780c */ /* 0x000fca0003fa6270 */
[----:B0-----:R-:W-:Y:S08]  /*5ec0*/  @!P6 BRA `(.L_x_4529) ;  /* 0x000000000008e947 */ /* 0x001ff00003800000 */
[----:B------:R0:W-:Y:S04]  /*5ed0*/  REDG.E.ADD.F32.FTZ.RN.STRONG.GPU desc[UR24][R64.64+0x100], R251 ;  /* 0x000100fb400079a6 */ /* 0x0001e8000c12f318 */
[----:B-1----:R0:W-:Y:S02]  /*5ee0*/  REDG.E.ADD.F32.FTZ.RN.STRONG.GPU desc[UR24][R66.64+0x100], R221 ;  /* 0x000100dd420079a6 */ /* 0x0021e4000c12f318 */
.L_x_4529:
[----:B------:R-:W-:Y:S05]  /*5ef0*/  BSYNC.RECONVERGENT B0 ;  /* 0x0000000000007941 */ /* 0x000fea0003800200 */
.L_x_4528:
[----:B01----:R0:W1:Y:S01]  /*5f00*/  LDS R221, [R240+0x2300] ;  /* 0x00230000f0dd7984 */ /* 0x0030620000000800 */
[----:B------:R-:W-:Y:S04]  /*5f10*/  BSSY.RECONVERGENT B0, `(.L_x_4530) ;  /* 0x0000004000007945 */ /* 0x000fe80003800200 */
[----:B------:R-:W-:Y:S05]  /*5f20*/  @!P2 BRA `(.L_x_4531) ;  /* 0x000000000008a947 */ /* 0x000fea0003800000 */
[----:B------:R2:W-:Y:S04]  /*5f30*/  REDG.E.ADD.F32.FTZ.RN.STRONG.GPU desc[UR24][R64.64+0x200], R249 ;  /* 0x000200f9400079a6 */ /* 0x0005e8000c12f318 */
[----:B-1----:R2:W-:Y:S02]  /*5f40*/  REDG.E.ADD.F32.FTZ.RN.STRONG.GPU desc[UR24][R66.64+0x200], R221 ;  /* 0x000200dd420079a6 */ /* 0x0025e4000c12f318 */
.L_x_4531:
[----:B------:R-:W-:Y:S05]  /*5f50*/  BSYNC.RECONVERGENT B0 ;  /* 0x0000000000007941 */ /* 0x000fea0003800200 */
.L_x_4530:
[----:B-12---:R1:W2:Y:S01]  /*5f60*/  LDS R221, [R238+0x2400] ;  /* 0x00240000eedd7984 */ /* 0x0062a20000000800 */
[----:B------:R-:W-:Y:S04]  /*5f70*/  BSSY.RECONVERGENT B0, `(.L_x_4532) ;  /* 0x0000004000007945 */ /* 0x000fe80003800200 */
[----:B------:R-:W-:Y:S05]  /*5f80*/  @!P3 BRA `(.L_x_4533) ;  /* 0x000000000008b947 */ /* 0x000fea0003800000 */
[----:B------:R3:W-:Y:S04]  /*5f90*/  REDG.E.ADD.F32.FTZ.RN.STRONG.GPU desc[UR24][R64.64+0x300], R247 ;  /* 0x000300f7400079a6 */ /* 0x0007e8000c12f318 */
[----:B--2---:R3:W-:Y:S02]  /*5fa0*/  REDG.E.ADD.F32.FTZ.RN.STRONG.GPU desc[UR24][R66.64+0x300], R221 ;  /* 0x000300dd420079a6 */ /* 0x0047e4000c12f318 */
.L_x_4533:
[----:B------:R-:W-:Y:S05]  /*5fb0*/  BSYNC.RECONVERGENT B0 ;  /* 0x0000000000007941 */ /* 0x000fea0003800200 */
.L_x_4532:
[----:B--23--:R2:W3:Y:S01]  /*5fc0*/  LDS R221, [R236+0x2500] ;  /* 0x00250000ecdd7984 */ /* 0x00c4e20000000800 */
[----:B------:R-:W-:Y:S04]  /*5fd0*/  BSSY.RECONVERGENT B0, `(.L_x_4534) ;  /* 0x0000004000007945 */ /* 0x000fe80003800200 */
[----:B------:R-:W-:Y:S05]  /*5fe0*/  @!P4 BRA `(.L_x_4535) ;  /* 0x000000000008c947 */ /* 0x000fea0003800000 */
[----:B------:R4:W-:Y:S04]  /*5ff0*/  REDG.E.ADD.F32.FTZ.RN.STRONG.GPU desc[UR24][R64.64+0x400], R245 ;  /* 0x000400f5400079a6 */ /* 0x0009e8000c12f318 */
[----:B---3--:R4:W-:Y:S02]  /*6000*/  REDG.E.ADD.F32.FTZ.RN.STRONG.GPU desc[UR24][R66.64+0x400], R221 ;  /* 0x000400dd420079a6 */ /* 0x0089e4000c12f318 */
.L_x_4535:
[----:B------:R-:W-:Y:S05]  /*6010*/  BSYNC.RECONVERGENT B0 ;  /* 0x0000000000007941 */ /* 0x000fea0003800200 */
.L_x_4534:
[----:B---34-:R3:W4:Y:S01]  /*6020*/  LDS R221, [R234+0x2600] ;  /* 0x00260000eadd7984 */ /* 0x0187220000000800 */
[----:B------:R-:W-:Y:S04]  /*6030*/  BSSY.RECONVERGENT B0, `(.L_x_4536) ;  /* 0x0000004000007945 */ /* 0x000fe80003800200 */
[----:B------:R-:W-:Y:S05]  /*6040*/  @!P5 BRA `(.L_x_4537) ;  /* 0x000000000008d947 */ /* 0x000fea0003800000 */
[----:B------:R0:W-:Y:S04]  /*6050*/  REDG.E.ADD.F32.FTZ.RN.STRONG.GPU desc[UR24][R64.64+0x500], R243 ;  /* 0x000500f3400079a6 */ /* 0x0001e8000c12f318 */
[----:B----4-:R0:W-:Y:S02]  /*6060*/  REDG.E.ADD.F32.FTZ.RN.STRONG.GPU desc[UR24][R66.64+0x500], R221 ;  /* 0x000500dd420079a6 */ /* 0x0101e4000c12f318 */
.L_x_4537:
[----:B------:R-:W-:Y:S05]  /*6070*/  BSYNC.RECONVERGENT B0 ;  /* 0x0000000000007941 */ /* 0x000fea0003800200 */
.L_x_4536:
[----:B0---4-:R0:W4:Y:S01]  /*6080*/  LDS R221, [R232+0x2700] ;  /* 0x00270000e8dd7984 */ /* 0x0111220000000800 */
        /* <DEDUP_REMOVED lines=8> */
[----:B----4-:R0:W-:Y:S02]  /*6110*/  REDG.E.ADD.F32.FTZ.RN.STRONG.GPU desc[UR24][R66.64+0x600], R221 ;  /* 0x000600dd420079a6 */ /* 0x0101e4000c12f318 */
.L_x_4539:
[----:B------:R-:W-:Y:S05]  /*6120*/  BSYNC.RECONVERGENT B0 ;  /* 0x0000000000007941 */ /* 0x000fea0003800200 */
.L_x_4538:
[----:B0---4-:R0:W4:Y:S01]  /*6130*/  LDS R221, [R230+0x2800] ;  /* 0x00280000e6dd7984 */ /* 0x0111220000000800 */
[----:B------:R-:W-:Y:S04]  /*6140*/  BSSY.RECONVERGENT B0, `(.L_x_4540) ;  /* 0x0000004000007945 */ /* 0x000fe80003800200 */
[----:B------:R-:W-:Y:S05]  /*6150*/  @!P2 BRA `(.L_x_4541) ;  /* 0x000000000008a947 */ /* 0x000fea0003800000 */
[----:B------:R0:W-:Y:S04]  /*6160*/  REDG.E.ADD.F32.FTZ.RN.STRONG.GPU desc[UR24][R64.64+0x700], R239 ;  /* 0x000700ef400079a6 */ /* 0x0001e8000c12f318 */
[----:B----4-:R0:W-:Y:S02]  /*6170*/  REDG.E.ADD.F32.FTZ.RN.STRONG.GPU desc[UR24][R66.64+0x700], R221 ;  /* 0x000700dd420079a6 */ /* 0x0101e4000c12f318 */
.L_x_4541:
[----:B------:R-:W-:Y:S05]  /*6180*/  BSYNC.RECONVERGENT B0 ;  /* 0x0000000000007941 */ /* 0x000fea0003800200 */
.L_x_4540:
[----:B0---4-:R0:W4:Y:S01]  /*6190*/  LDS R221, [R244+0x2900] ;  /* 0x00290000f4dd7984 */ /* 0x0111220000000800 */
[----:B------:R-:W-:Y:S04]  /*61a0*/  BSSY.RECONVERGENT B0, `(.L_x_4542) ;  /* 0x0000004000007945 */ /* 0x000fe80003800200 */
[----:B------:R-:W-:Y:S05]  /*61b0*/  @!P3 BRA `(.L_x_4543) ;  /* 0x000000000008b947 */ /* 0x000fea0003800000 */
[----:B------:R0:W-:Y:S04]  /*61c0*/  REDG.E.ADD.F32.FTZ.RN.STRONG.GPU desc[UR24][R64.64+0x800], R237 ;  /* 0x000800ed400079a6 */ /* 0x0001e8000c12f318 */
[----:B----4-:R0:W-:Y:S02]  /*61d0*/  REDG.E.ADD.F32.FTZ.RN.STRONG.GPU desc[UR24][R66.64+0x800], R221 ;  /* 0x000800dd420079a6 */ /* 0x0101e4000c12f318 */
.L_x_4543:
[----:B------:R-:W-:Y:S05]  /*61e0*/  BSYNC.RECONVERGENT B0 ;  /* 0x0000000000007941 */ /* 0x000fea0003800200 */
.L_x_4542:
[----:B0---4-:R0:W4:Y:S01]  /*61f0*/  LDS R221, [R228+0x2a00] ;  /* 0x002a0000e4dd7984 */ /* 0x0111220000000800 */
[----:B------:R-:W-:Y:S04]  /*6200*/  BSSY.RECONVERGENT B0, `(.L_x_4544) ;  /* 0x0000004000007945 */ /* 0x000fe80003800200 */
[----:B------:R-:W-:Y:S05]  /*6210*/  @!P4 BRA `(.L_x_4545) ;  /* 0x000000000008c947 */ /* 0x000fea0003800000 */
[----:B------:R0:W-:Y:S04]  /*6220*/  REDG.E.ADD.F32.FTZ.RN.STRONG.GPU desc[UR24][R64.64+0x900], R235 ;  /* 0x000900eb400079a6 */ /* 0x0001e8000c12f318 */
[----:B----4-:R0:W-:Y:S02]  /*6230*/  REDG.E.ADD.F32.FTZ.RN.STRONG.GPU desc[UR24][R66.64+0x900], R221 ;  /* 0x000900dd420079a6 */ /* 0x0101e4000c12f318 */
.L_x_4545:
[----:B------:R-:W-:Y:S05]  /*6240*/  BSYNC.RECONVERGENT B0 ;  /* 0x0000000000007941 */ /* 0x000fea0003800200 */
.L_x_4544:
[----:B0---4-:R0:W4:Y:S01]  /*6250*/  LDS R221, [R216+0x2b00] ;  /* 0x002b0000d8dd7984 */ /* 0x0111220000000800 */
[----:B------:R-:W-:Y:S04]  /*6260*/  BSSY.RECONVERGENT B0, `(.L_x_4546) ;  /* 0x0000004000007945 */ /* 0x000fe80003800200 */
[----:B------:R-:W-:Y:S05]  /*6270*/  @!P5 BRA `(.L_x_4547) ;  /* 0x000000000008d947 */ /* 0x000fea0003800000 */
[----:B------:R0:W-:Y:S04]  /*6280*/  REDG.E.ADD.F32.FTZ.RN.STRONG.GPU desc[UR24][R64.64+0xa00], R213 ;  /* 0x000a00d5400079a6 */ /* 0x0001e8000c12f318 */
[----:B----4-:R0:W-:Y:S02]  /*6290*/  REDG.E.ADD.F32.FTZ.RN.STRONG.GPU desc[UR24][R66.64+0xa00], R221 ;  /* 0x000a00dd420079a6 */ /* 0x0101e4000c12f318 */
.L_x_4547:
[----:B------:R-:W-:Y:S05]  /*62a0*/  BSYNC.RECONVERGENT B0 ;  /* 0x0000000000007941 */ /* 0x000fea0003800200 */
.L_x_4546:
[----:B0-----:R0:W0:Y:S01]  /*62b0*/  LDS R213, [R214+0x2c00] ;  /* 0x002c0000d6d57984 */ /* 0x0010220000000800 */
        /* <DEDUP_REMOVED lines=9> */
.L_x_4549:
[----:B------:R-:W-:Y:S05]  /*6350*/  BSYNC.RECONVERGENT B0 ;  /* 0x0000000000007941 */ /* 0x000fea0003800200 */
.L_x_4548:
[----:B-1----:R1:W0:Y:S01]  /*6360*/  LDS R211, [R212+0x2d00] ;  /* 0x002d0000d4d37984 */ /* 0x0022220000000800 */
[----:B------:R-:W-:Y:S04]  /*6370*/  BSSY.RECONVERGENT B0, `(.L_x_4550) ;  /* 0x0000004000007945 */ /* 0x000fe80003800200 */
[----:B------:R-:W-:Y:S05]  /*6380*/  @!P2 BRA `(.L_x_4551) ;  /* 0x000000000008a947 */ /* 0x000fea0003800000 */
[----:B------:R1:W-:Y:S04]  /*6390*/  REDG.E.ADD.F32.FTZ.RN.STRONG.GPU desc[UR24][R64.64+0xc00], R209 ;  /* 0x000c00d1400079a6 */ /* 0x0003e8000c12f318 */
[----:B0-----:R1:W-:Y:S02]  /*63a0*/  REDG.E.ADD.F32.FTZ.RN.STRONG.GPU desc[UR24][R66.64+0xc00], R211 ;  /* 0x000c00d3420079a6 */ /* 0x0013e4000c12f318 */
.L_x_4551:
[----:B------:R-:W-:Y:S05]  /*63b0*/  BSYNC.RECONVERGENT B0 ;  /* 0x0000000000007941 */ /* 0x000fea0003800200 */
.L_x_4550:
[----:B-1----:R1:W0:Y:S01]  /*63c0*/  LDS R209, [R210+0x2e00] ;  /* 0x002e0000d2d17984 */ /* 0x0022220000000800 */
[----:B------:R-:W-:Y:S04]  /*63d0*/  BSSY.RECONVERGENT B0, `(.L_x_4552) ;  /* 0x0000004000007945 */ /* 0x000fe80003800200 */
[----:B------:R-:W-:Y:S05]  /*63e0*/  @!P3 BRA `(.L_x_4553) ;  /* 0x000000000008b947 */ /* 0x000fea0003800000 */
[----:B------:R1:W-:Y:S04]  /*63f0*/  REDG.E.ADD.F32.FTZ.RN.STRONG.GPU desc[UR24][R64.64+0xd00], R207 ;  /* 0x000d00cf400079a6 */ /* 0x0003e8000c12f318 */
[----:B0-----:R1:W-:Y:S02]  /*6400*/  REDG.E.ADD.F32.FTZ.RN.STRONG.GPU desc[UR24][R66.64+0xd00], R209 ;  /* 0x000d00d1420079a6 */ /* 0x0013e4000c12f318 */
.L_x_4553:
[----:B------:R-:W-:Y:S05]  /*6410*/  BSYNC.RECONVERGENT B0 ;  /* 0x0000000000007941 */ /* 0x000fea0003800200 */
.L_x_4552:
[----:B-1----:R1:W0:Y:S01]  /*6420*/  LDS R207, [R208+0x2f00] ;  /* 0x002f0000d0cf7984 */ /* 0x0022220000000800 */
[----:B------:R-:W-:Y:S04]  /*6430*/  BSSY.RECONVERGENT B0, `(.L_x_4554) ;  /* 0x0000004000007945 */ /* 0x000fe80003800200 */
[----:B------:R-:W-:Y:S05]  /*6440*/  @!P4 BRA `(.L_x_4555) ;  /* 0x000000000008c947 */ /* 0x000fea0003800000 */
[----:B------:R1:W-:Y:S04]  /*6450*/  REDG.E.ADD.F32.FTZ.RN.STRONG.GPU desc[UR24][R64.64+0xe00], R205 ;  /* 0x000e00cd400079a6 */ /* 0x0003e8000c12f318 */
[----:B0-----:R1:W-:Y:S02]  /*6460*/  REDG.E.ADD.F32.FTZ.RN.STRONG.GPU desc[UR24][R66.64+0xe00], R207 ;  /* 0x000e00cf420079a6 */ /* 0x0013e4000c12f318 */
.L_x_4555:
[----:B------:R-:W-:Y:S05]  /*6470*/  BSYNC.RECONVERGENT B0 ;  /* 0x0000000000007941 */ /* 0x000fea0003800200 */
.L_x_4554:
[----:B-1----:R1:W0:Y:S01]  /*6480*/  LDS R205, [R206+0x3000] ;  /* 0x00300000cecd7984 */ /* 0x0022220000000800 */
[----:B------:R-:W-:Y:S04]  /*6490*/  BSSY.RECONVERGENT B0, `(.L_x_4556) ;  /* 0x0000004000007945 */ /* 0x000fe80003800200 */
[----:B------:R-:W-:Y:S05]  /*64a0*/  @!P5 BRA `(.L_x_4557) ;  /* 0x000000000008d947 */ /* 0x000fea0003800000 */
[----:B------:R1:W-:Y:S04]  /*64b0*/  REDG.E.ADD.F32.FTZ.RN.STRONG.GPU desc[UR24][R64.64+0xf00], R203 ;  /* 0x000f00cb400079a6 */ /* 0x0003e8000c12f318 */
[----:B0-----:R1:W-:Y:S02]  /*64c0*/  REDG.E.ADD.F32.FTZ.RN.STRONG.GPU desc[UR24][R66.64+0xf00], R205 ;  /* 0x000f00cd420079a6 */ /* 0x0013e4000c12f318 */
.L_x_4557:
[----:B------:R-:W-:Y:S05]  /*64d0*/  BSYNC.RECONVERGENT B0 ;  /* 0x0000000000007941 */ /* 0x000fea0003800200 */
.L_x_4556:
[----:B-1----:R-:W1:Y:S01]  /*64e0*/  SHFL.DOWN P2, R65, R202, 0x1, 0x1f ;  /* 0x08201f00ca417f89 */ /* 0x002e620000040000 */
[----:B------:R-:W-:Y:S01]  /*64f0*/  FFMA.FTZ R5, R62, R3, R5 ;  /* 0x000000033e057223 */ /* 0x000fe20000010005 */
[----:B------:R-:W-:Y:S01]  /*6500*/  ISETP.NE.AND P3, PT, R146, RZ, PT ;  /* 0x000000ff9200720c */ /* 0x000fe20003f65270 */
[-C--:B------:R-:W-:Y:S01]  /*6510*/  FFMA.FTZ R41, R24, R2.reuse, R41 ;  /* 0x0000000218297223 */ /* 0x080fe20000010029 */
[----:B------:R-:W-:Y:S01]  /*6520*/  FFMA.FTZ R4, R69, R2, R4 ;  /* 0x0000000245047223 */ /* 0x000fe20000010004 */
[----:B------:R-:W-:Y:S01]  /*6530*/  FADD.FTZ R104, R5, R104 ;  /* 0x0000006805687221 */ /* 0x000fe20000010000 */
        /* <DEDUP_REMOVED lines=9> */
[----:B------:R-:W-:Y:S01]  /*65d0*/  @!P3 SHF.R.U32.HI R2, RZ, 0x3, R165 ;  /* 0x00000003ff02b819 */ /* 0x000fe200000116a5 */
[----:B------:R-:W-:Y:S01]  /*65e0*/  FMUL.FTZ R187, R246, R187 ;  /* 0x000000bbf6bb7220 */ /* 0x000fe20000410000 */
[----:B------:R-:W-:Y:S01]  /*65f0*/  FMUL.FTZ R193, R14, R193 ;  /* 0x000000c10ec17220 */ /* 0x000fe20000410000 */
[----:B------:R-:W-:Y:S01]  /*6600*/  FMUL.FTZ R176, R176, R185 ;  /* 0x000000b9b0b07220 */ /* 0x000fe20000410000 */
[----:B------:R-:W-:Y:S01]  /*6610*/  @!P3 LOP3.LUT R2, R2, 0x7c, RZ, 0xc0, !PT ;  /* 0x0000007c0202b812 */ /* 0x000fe200078ec0ff */
[----:B------:R-:W-:Y:S01]  /*6620*/  FMUL.FTZ R194, R15, R194 ;  /* 0x000000c20fc27220 */ /* 0x000fe20000410000 */
[----:B------:R-:W-:Y:S01]  /*6630*/  FMUL.FTZ R177, R177, R172 ;  /* 0x000000acb1b17220 */ /* 0x000fe20000410000 */
[----:B------:R-:W-:Y:S01]  /*6640*/  FMUL.FTZ R195, R16, R195 ;  /* 0x000000c310c37220 */ /* 0x000fe20000410000 */
[----:B------:R-:W-:Y:S01]  /*6650*/  FMUL.FTZ R178, R178, R183 ;  /* 0x000000b7b2b27220 */ /* 0x000fe20000410000 */
[----:B-1----:R-:W-:Y:S01]  /*6660*/  @P2 FADD R65, R202, R65 ;  /* 0x00000041ca412221 */ /* 0x002fe20000000000 */
[----:B------:R-:W-:Y:S01]  /*6670*/  FMUL.FTZ R196, R17, R196 ;  /* 0x000000c411c47220 */ /* 0x000fe20000410000 */
[----:B------:R-:W-:Y:S01]  /*6680*/  FMUL.FTZ R179, R179, R132 ;  /* 0x00000084b3b37220 */ /* 0x000fe20000410000 */
[----:B------:R-:W-:Y:S01]  /*6690*/  FMUL.FTZ R197, R18, R197 ;  /* 0x000000c512c57220 */ /* 0x000fe20000410000 */
[----:B------:R-:W-:Y:S01]  /*66a0*/  FMUL.FTZ R180, R180, R173 ;  /* 0x000000adb4b47220 */ /* 0x000fe20000410000 */
[----:B------:R-:W1:Y:S01]  /*66b0*/  SHFL.DOWN P2, R64, R65, 0x2, 0x1f ;  /* 0x08401f0041407f89 */ /* 0x000e620000040000 */
        /* <DEDUP_REMOVED lines=21> */
[----:B------:R-:W-:Y:S01]  /*6810*/  FFMA.FTZ R40, R25, R215, R40 ;  /* 0x000000d719287223 */ /* 0x000fe20000010028 */
[----:B------:R-:W-:Y:S01]  /*6820*/  FADD.FTZ R103, R4, R103 ;  /* 0x0000006704677221 */ /* 0x000fe20000010000 */
[----:B-1----:R-:W-:Y:S01]  /*6830*/  @P2 FADD R64, R65, R64 ;  /* 0x0000004041402221 */ /* 0x002fe20000000000 */
[----:B------:R-:W-:Y:S01]  /*6840*/  FFMA.FTZ R43, R26, R188, R43 ;  /* 0x000000bc1a2b7223 */ /* 0x000fe2000001002b */
[----:B------:R-:W-:Y:S01]  /*6850*/  FADD.FTZ R102, R219, R102 ;  /* 0x00000066db667221 */ /* 0x000fe20000010000 */
[----:B------:R-:W-:Y:S01]  /*6860*/  FFMA.FTZ R42, R27, R189, R42 ;  /* 0x000000bd1b2a7223 */ /* 0x000fe2000001002a */
[----:B------:R-:W-:Y:S01]  /*6870*/  FADD.FTZ R101, R248, R101 ;  /* 0x00000065f8657221 */ /* 0x000fe20000010000 */
[----:B------:R-:W1:Y:S01]  /*6880*/  SHFL.DOWN P2, R67, R64, 0x4, 0x1f ;  /* 0x08801f0040437f89 */ /* 0x000e620000040000 */
[----:B------:R-:W-:Y:S01]  /*6890*/  FFMA.FTZ R45, R28, R190, R45 ;  /* 0x000000be1c2d7223 */ /* 0x000fe2000001002d */
[----:B------:R-:W-:Y:S01]  /*68a0*/  FADD.FTZ R100, R201, R100 ;  /* 0x00000064c9647221 */ /* 0x000fe20000010000 */
        /* <DEDUP_REMOVED lines=19> */
[----:B-1----:R-:W-:-:S05]  /*69e0*/  @P2 FADD R67, R64, R67 ;  /* 0x0000004340432221 */ /* 0x002fca0000000000 */
[----:B------:R-:W1:Y:S02]  /*69f0*/  SHFL.DOWN P2, R66, R67, 0x8, 0x1f ;  /* 0x09001f0043427f89 */ /* 0x000e640000040000 */
[----:B-1----:R-:W-:-:S05]  /*6a00*/  @P2 FADD R66, R67, R66 ;  /* 0x0000004243422221 */ /* 0x002fca0000000000 */
[----:B------:R-:W1:Y:S02]  /*6a10*/  SHFL.DOWN P2, R5, R66, 0x10, 0x1f ;  /* 0x0a001f0042057f89 */ /* 0x000e640000040000 */
[----:B-1----:R-:W-:-:S05]  /*6a20*/  @P2 FADD R5, R66, R5 ;  /* 0x0000000542052221 */ /* 0x002fca0000000000 */
[----:B------:R1:W-:Y:S01]  /*6a30*/  @!P3 STS [R2+UR21+0x3184], R5 ;  /* 0x003184050200b988 */ /* 0x0003e20008000815 */
[----:B------:R-:W-:Y:S06]  /*6a40*/  BAR.SYNC.DEFER_BLOCKING 0x0 ;  /* 0x0000000000007b1d */ /* 0x000fec0000010000 */
[----:B------:R-:W-:Y:S05]  /*6a50*/  @P1 BRA `(.L_x_4559) ;  /* 0x0000000000201947 */ /* 0x000fea0003800000 */
[----:B------:R-:W-:Y:S01]  /*6a60*/  UISETP.NE.AND UP0, UPT, UR7, UR50, UPT ;  /* 0x000000320700728c */ /* 0x000fe2000bf05270 */
[----:B------:R-:W5:Y:S01]  /*6a70*/  LDS R0, [UR21+0x3188] ;  /* 0x00318815ff007984 */ /* 0x000f620008000800 */
[----:B------:R-:W-:-:S04]  /*6a80*/  ULEA UR26, UR6, UR21, 0x2 ;  /* 0x00000015061a7291 */ /* 0x000fc8000f8e10ff */
[----:B------:R-:W-:-:S13]  /*6a90*/  PLOP3.LUT P1, PT, PT, PT, UP0, 0x80, 0x8 ;  /* 0x000000000008781c */ /* 0x000fda0003f2f008 */
[----:B------:R-:W0:Y:S01]  /*6aa0*/  @P1 LDS R3, [UR26+0x46c0] ;  /* 0x0046c01aff031984 */ /* 0x000e220008000800 */
[----:B-----5:R-:W-:-:S04]  /*6ab0*/  FADD.FTZ R0, R5, R0 ;  /* 0x0000000005007221 */ /* 0x020fc80000010000 */
[----:B0-----:R-:W-:-:S05]  /*6ac0*/  @P1 FADD.FTZ R0, R0, R3 ;  /* 0x0000000300001221 */ /* 0x001fca0000010000 */
[----:B------:R0:W-:Y:S02]  /*6ad0*/  STS [UR26+0x46c0], R0 ;  /* 0x0046c000ff007988 */ /* 0x0001e4000800081a */
.L_x_4559:
[----:B------:R-:W-:Y:S05]  /*6ae0*/  BSYNC.RECONVERGENT B0 ;  /* 0x0000000000007941 */ /* 0x000fea0003800200 */
.L_x_4558:
[----:B------:R-:W-:-:S04]  /*6af0*/  UIADD3 UR6, UPT, UPT, UR6, 0x1, URZ ;  /* 0x0000000106067890 */ /* 0x000fc8000fffe0ff */
[----:B------:R-:W-:-:S09]  /*6b00*/  UISETP.GE.AND UP0, UPT, UR6, UR51, UPT ;  /* 0x000000330600728c */ /* 0x000fd2000bf06270 */
[----:B------:R-:W-:Y:S05]  /*6b10*/  BRA.U !UP0, `(.L_x_4560) ;  /* 0xffffffbd08547547 */ /* 0x000fea000b83ffff */
.L_x_4515:
[----:B------:R-:W-:Y:S01]  /*6b20*/  BAR.SYNC.DEFER_BLOCKING 0x0 ;  /* 0x0000000000007b1d */ /* 0x000fe20000010000 */
[----:B------:R-:W-:Y:S01]  /*6b30*/  F2FP.BF16.F32.PACK_AB R52, R53, R52 ;  /* 0x000000343534723e */ /* 0x000fe200000010ff */
[----:B------:R-:W-:Y:S01]  /*6b40*/  USHF.R.S32.HI UR23, URZ, 0x1f, UR22 ;  /* 0x0000001fff177899 */ /* 0x000fe20008011416 */
[----:B------:R-:W-:Y:S01]  /*6b50*/  F2FP.BF16.F32.PACK_AB R50, R51, R50 ;  /* 0x000000323332723e */ /* 0x000fe200000010ff */
[----:B------:R-:W-:Y:S01]  /*6b60*/  UIADD3 UR16, UP0, UPT, UR16, -0x800, URZ ;  /* 0xfffff80010107890 */ /* 0x000fe2000ff1e0ff */
[----:B------:R-:W-:Y:S01]  /*6b70*/  PRMT R63, R52, 0x7632, R63 ;  /* 0x00007632343f7816 */ /* 0x000fe2000000003f */
[----:B------:R-:W5:Y:S01]  /*6b80*/  LDCU.64 UR26, c[0x0][0x4f8] ;  /* 0x00009f00ff1a77ac */ /* 0x000f620008000a00 */
[----:B------:R-:W-:Y:S02]  /*6b90*/  F2FP.BF16.F32.PACK_AB R48, R49, R48 ;  /* 0x000000303130723e */ /* 0x000fe400000010ff */
[----:B------:R-:W-:Y:S01]  /*6ba0*/  PRMT R59, R50, 0x7632, R59 ;  /* 0x00007632323b7816 */ /* 0x000fe2000000003b */
[----:B------:R-:W0:Y:S01]  /*6bb0*/  LDCU.64 UR32, c[0x0][0x500] ;  /* 0x0000a000ff2077ac */ /* 0x000e220008000a00 */
[----:B------:R-:W-:-:S02]  /*6bc0*/  F2FP.BF16.F32.PACK_AB R46, R47, R46 ;  /* 0x0000002e2f2e723e */ /* 0x000fc400000010ff */
[----:B------:R-:W-:Y:S01]  /*6bd0*/  PRMT R58, R48, 0x7632, R58 ;  /* 0x00007632303a7816 */ /* 0x000fe2000000003a */
[----:B------:R-:W-:Y:S01]  /*6be0*/  UIADD3.X UR17, UPT, UPT, UR17, -0x1, URZ, UP0, !UPT ;  /* 0xffffffff11117890 */ /* 0x000fe200087fe4ff */
[----:B------:R-:W-:Y:S01]  /*6bf0*/  F2FP.BF16.F32.PACK_AB R44, R45, R44 ;  /* 0x0000002c2d2c723e */ /* 0x000fe200000010ff */
[----:B------:R-:W-:Y:S01]  /*6c00*/  UISETP.GT.AND UP0, UPT, UR7, 0x1, UPT ;  /* 0x000000010700788c */ /* 0x000fe2000bf04270 */
[----:B------:R-:W-:Y:S01]  /*6c10*/  PRMT R57, R46, 0x7632, R57 ;  /* 0x000076322e397816 */ /* 0x000fe20000000039 */
[----:B------:R-:W-:Y:S01]  /*6c20*/  UIADD3 UR18, UP1, UPT, UR18, -0x800, URZ ;  /* 0xfffff80012127890 */ /* 0x000fe2000ff3e0ff */
[----:B------:R-:W-:Y:S01]  /*6c30*/  F2FP.BF16.F32.PACK_AB R42, R43, R42 ;  /* 0x0000002a2b2a723e */ /* 0x000fe200000010ff */
[----:B------:R-:W-:Y:S01]  /*6c40*/  UIADD3 UR10, UP2, UPT, UR10, -0x800, URZ ;  /* 0xfffff8000a0a7890 */ /* 0x000fe2000ff5e0ff */
[----:B------:R-:W-:Y:S01]  /*6c50*/  PRMT R56, R44, 0x7632, R56 ;  /* 0x000076322c387816 */ /* 0x000fe20000000038 */
[----:B------:R-:W-:Y:S01]  /*6c60*/  UIADD3 UR12, UP3, UPT, UR12, -0x800, URZ ;  /* 0xfffff8000c0c7890 */ /* 0x000fe2000ff7e0ff */
[----:B------:R-:W-:Y:S01]  /*6c70*/  F2FP.BF16.F32.PACK_AB R40, R41, R40 ;  /* 0x000000282928723e */ /* 0x000fe200000010ff */
[----:B------:R-:W-:Y:S01]  /*6c80*/  STS.U16 [R127], R52 ;  /* 0x000000347f007388 */ /* 0x000fe20000000400 */
[----:B------:R-:W-:Y:S01]  /*6c90*/  ISETP.NE.AND P0, PT, R165, RZ, PT ;  /* 0x000000ffa500720c */ /* 0x000fe20003f05270 */
[----:B-----5:R-:W-:Y:S01]  /*6ca0*/  UIMAD.WIDE.U32 UR8, UR29, UR26, UR22 ;  /* 0x0000001a1d0872a5 */ /* 0x020fe2000f8e0016 */
[----:B------:R-:W-:Y:S01]  /*6cb0*/  PRMT R55, R42, 0x7632, R55 ;  /* 0x000076322a377816 */ /* 0x000fe20000000037 */
[----:B------:R-:W-:Y:S01]  /*6cc0*/  STS.U16 [R126+0x2], R63 ;  /* 0x0000023f7e007388 */ /* 0x000fe20000000400 */
[----:B------:R-:W-:Y:S01]  /*6cd0*/  F2FP.BF16.F32.PACK_AB R38, R39, R38 ;  /* 0x000000262726723e */ /* 0x000fe200000010ff */
[----:B------:R-:W-:Y:S01]  /*6ce0*/  UIMAD UR9, UR29, UR27, UR9 ;  /* 0x0000001b1d0972a4 */ /* 0x000fe2000f8e0209 */
[----:B------:R-:W-:Y:S01]  /*6cf0*/  PRMT R54, R40, 0x7632, R54 ;  /* 0x0000763228367816 */ /* 0x000fe20000000036 */
[----:B------:R-:W-:Y:S01]  /*6d00*/  STS.U16 [R119+0x4], R50 ;  /* 0x0000043277007388 */ /* 0x000fe20000000400 */
[----:B------:R-:W-:Y:S01]  /*6d10*/  PRMT R53, R38, 0x7632, R53 ;  /* 0x0000763226357816 */ /* 0x000fe20000000035 */
[----:B------:R-:W5:Y:S01]  /*6d20*/  LDCU.64 UR26, c[0x0][0x550] ;  /* 0x0000aa00ff1a77ac */ /* 0x000f620008000a00 */
[----:B-1----:R-:W-:Y:S01]  /*6d30*/  MOV R2, UR20 ;  /* 0x0000001400027c02 */ /* 0x002fe20008000f00 */
[----:B------:R-:W-:Y:S01]  /*6d40*/  STS.U16 [R118+0x6], R59 ;  /* 0x0000063b76007388 */ /* 0x000fe20000000400 */
[----:B0-----:R-:W-:-:S03]  /*6d50*/  UIMAD.WIDE.U32 UR8, UR28, UR32, UR8 ;  /* 0x000000201c0872a5 */ /* 0x001fc6000f8e0008 */
[----:B------:R-:W-:Y:S01]  /*6d60*/  STS.U16 [R117+0x8], R48 ;  /* 0x0000083075007388 */ /* 0x000fe20000000400 */
[----:B------:R-:W-:Y:S02]  /*6d70*/  UIADD3 UR14, UP4, UPT, UR14, -0x800, URZ ;  /* 0xfffff8000e0e7890 */ /* 0x000fe4000ff9e0ff */
[----:B------:R-:W-:Y:S01]  /*6d80*/  UIMAD UR6, UR28, UR33, UR9 ;  /* 0x000000211c0672a4 */ /* 0x000fe2000f8e0209 */
[----:B------:R-:W-:Y:S01]  /*6d90*/  STS.U16 [R116+0xa], R58 ;  /* 0x00000a3a74007388 */ /* 0x000fe20000000400 */
[----:B------:R-:W-:Y:S01]  /*6da0*/  IADD3 R3, P1, PT, R166, UR8, RZ ;  /* 0x00000008a6037c10 */ /* 0x000fe2000ff3e0ff */
[----:B------:R-:W-:Y:S02]  /*6db0*/  UIADD3.X UR19, UPT, UPT, UR19, -0x1, URZ, UP1, !UPT ;  /* 0xffffffff13137890 */ /* 0x000fe40008ffe4ff */
[----:B------:R-:W-:Y:S01]  /*6dc0*/  STS.U16 [R115+0xc], R46 ;  /* 0x00000c2e73007388 */ /* 0x000fe20000000400 */
[----:B------:R-:W0:Y:S01]  /*6dd0*/  LDCU.64 UR8, c[0x0][0x518] ;  /* 0x0000a300ff0877ac */ /* 0x000e220008000a00 */
[----:B------:R-:W-:-:S02]  /*6de0*/  IMAD.X R4, RZ, RZ, UR6, P1 ;  /* 0x00000006ff047e24 */ /* 0x000fc400088e06ff */
[----:B------:R-:W-:Y:S01]  /*6df0*/  STS.U16 [R114+0xe], R57 ;  /* 0x00000e3972007388 */ /* 0x000fe20000000400 */
[----:B------:R-:W-:Y:S02]  /*6e00*/  UIADD3.X UR11, UPT, UPT, UR11, -0x1, URZ, UP2, !UPT ;  /* 0xffffffff0b0b7890 */ /* 0x000fe400097fe4ff */
[----:B------:R-:W-:Y:S01]  /*6e10*/  UIADD3.X UR13, UPT, UPT, UR13, -0x1, URZ, UP3, !UPT ;  /* 0xffffffff0d0d7890 */ /* 0x000fe20009ffe4ff */
[----:B------:R-:W-:Y:S01]  /*6e20*/  STS.U16 [R113+0x10], R44 ;  /* 0x0000102c71007388 */ /* 0x000fe20000000400 */
[----:B------:R-:W-:-:S03]  /*6e30*/  UIADD3.X UR15, UPT, UPT, UR15, -0x1, URZ, UP4, !UPT ;  /* 0xffffffff0f0f7890 */ /* 0x000fc6000a7fe4ff */
[----:B------:R-:W-:Y:S04]  /*6e40*/  STS.U16 [R112+0x12], R56 ;  /* 0x0000123870007388 */ /* 0x000fe80000000400 */
[----:B------:R-:W-:Y:S01]  /*6e50*/  STS.U16 [R111+0x14], R42 ;  /* 0x0000142a6f007388 */ /* 0x000fe20000000400 */
[----:B0-----:R-:W-:-:S03]  /*6e60*/  UIMAD.WIDE.U32 UR22, UR29, UR8, UR22 ;  /* 0x000000081d1672a5 */ /* 0x001fc6000f8e0016 */
[----:B------:R-:W-:Y:S01]  /*6e70*/  STS.U16 [R110+0x16], R55 ;  /* 0x000016376e007388 */ /* 0x000fe20000000400 */
[----:B------:R-:W-:-:S03]  /*6e80*/  UIMAD UR9, UR29, UR9, UR23 ;  /* 0x000000091d0972a4 */ /* 0x000fc6000f8e0217 */
[----:B------:R-:W-:Y:S01]  /*6e90*/  STS.U16 [R109+0x18], R40 ;  /* 0x000018286d007388 */ /* 0x000fe20000000400 */
[----:B------:R-:W-:-:S03]  /*6ea0*/  UMOV UR8, UR22 ;  /* 0x0000001600087c82 */ /* 0x000fc60008000000 */
        /* <DEDUP_REMOVED lines=22> */
[----:B-----5:R-:W-:-:S04]  /*7010*/  LEA R2, P3, R3, UR26, 0x1 ;  /* 0x0000001a03027c11 */ /* 0x020fc8000f8608ff */
[----:B------:R-:W-:Y:S01]  /*7020*/  LEA.HI.X R3, R3, UR27, R4, 0x1, P3 ;  /* 0x0000001b03037c11 */ /* 0x000fe200098f0c04 */
[----:B------:R-:W0:Y:S01]  /*7030*/  LDCU.64 UR26, c[0x0][0x560] ;  /* 0x0000ac00ff1a77ac */ /* 0x000e220008000a00 */
[----:B------:R-:W-:-:S04]  /*7040*/  F2FP.BF16.F32.PACK_AB R4, R93, R92 ;  /* 0x0000005c5d04723e */ /* 0x000fc800000010ff */
[----:B------:R-:W-:Y:S01]  /*7050*/  PRMT R59, R4, 0x7632, R59 ;  /* 0x00007632043b7816 */ /* 0x000fe2000000003b */
[----:B------:R-:W1:Y:S02]  /*7060*/  LDS R0, [UR21+0x840] ;  /* 0x00084015ff007984 */ /* 0x000e640008000800 */
[-C--:B-1----:R-:W-:Y:S02]  /*7070*/  ISETP.GE.AND P1, PT, R166, R0.reuse, PT ;  /* 0x00000000a600720c */ /* 0x082fe40003f26270 */
[-C--:B------:R-:W-:Y:S02]  /*7080*/  ISETP.GE.AND P2, PT, R161, R0.reuse, PT ;  /* 0x00000000a100720c */ /* 0x080fe40003f46270 */
[-C--:B------:R-:W-:Y:S02]  /*7090*/  ISETP.GE.AND P5, PT, R160, R0.reuse, PT ;  /* 0x00000000a000720c */ /* 0x080fe40003fa6270 */
[-C--:B------:R-:W-:Y:S02]  /*70a0*/  ISETP.GE.AND P6, PT, R159, R0.reuse, PT ;  /* 0x000000009f00720c */ /* 0x080fe40003fc6270 */
[----:B------:R-:W-:-:S02]  /*70b0*/  ISETP.GE.AND P3, PT, R156, R0, PT ;  /* 0x000000009c00720c */ /* 0x000fc40003f66270 */
        /* <DEDUP_REMOVED lines=24> */
[C---:B-1----:R-:W-:Y:S01]  /*7240*/  PRMT R5, R0.reuse, 0x7610, R5 ;  /* 0x0000761000057816 */ /* 0x042fe20000000005 */
[----:B------:R-:W-:Y:S01]  /*7250*/  @!P3 STG.E.U16 desc[UR24][R2.64+0x2c0], R29 ;  /* 0x0002c01d0200b986 */ /* 0x000fe2000c101518 */
[----:B------:R-:W-:Y:S01]  /*7260*/  PRMT R63, R0, 0x7632, R63 ;  /* 0x00007632003f7816 */ /* 0x000fe2000000003f */
[----:B------:R-:W-:Y:S01]  /*7270*/  FADD.FTZ R91, R90, R91 ;  /* 0x0000005b5a5b7221 */ /* 0x000fe20000010000 */
[----:B------:R-:W-:Y:S01]  /*7280*/  F2FP.BF16.F32.PACK_AB R0, R95, R94 ;  /* 0x0000005e5f00723e */ /* 0x000fe200000010ff */
[----:B------:R-:W-:Y:S02]  /*7290*/  @!P2 STG.E.U16 desc[UR24][R2.64+0x300], R31 ;  /* 0x0003001f0200a986 */ /* 0x000fe4000c101518 */
[----:B------:R-:W-:Y:S01]  /*72a0*/  FADD.FTZ R92, R91, R92 ;  /* 0x0000005c5b5c7221 */ /* 0x000fe20000010000 */
[C---:B------:R-:W-:Y:S01]  /*72b0*/  PRMT R6, R0.reuse, 0x7610, R6 ;  /* 0x0000761000067816 */ /* 0x040fe20000000006 */
[----:B------:R-:W-:Y:S01]  /*72c0*/  @!P5 STG.E.U16 desc[UR24][R2.64+0x340], R33 ;  /* 0x000340210200d986 */ /* 0x000fe2000c101518 */
[----:B------:R-:W-:Y:S01]  /*72d0*/  PRMT R58, R0, 0x7632, R58 ;  /* 0x00007632003a7816 */ /* 0x000fe2000000003a */
[----:B------:R-:W-:Y:S01]  /*72e0*/  FADD.FTZ R93, R92, R93 ;  /* 0x0000005d5c5d7221 */ /* 0x000fe20000010000 */
[----:B------:R-:W-:Y:S01]  /*72f0*/  F2FP.BF16.F32.PACK_AB R0, R99, R98 ;  /* 0x000000626300723e */ /* 0x000fe200000010ff */
[----:B------:R-:W-:Y:S02]  /*7300*/  @!P4 STG.E.U16 desc[UR24][R2.64+0x380], R35 ;  /* 0x000380230200c986 */ /* 0x000fe4000c101518 */
[----:B------:R-:W-:Y:S01]  /*7310*/  FADD.FTZ R94, R93, R94 ;  /* 0x0000005e5d5e7221 */ /* 0x000fe20000010000 */
[----:B------:R-:W-:Y:S01]  /*7320*/  PRMT R56, R0, 0x7632, R56 ;  /* 0x0000763200387816 */ /* 0x000fe20000000038 */
[----:B------:R1:W-:Y:S02]  /*7330*/  @!P6 STG.E.U16 desc[UR24][R2.64+0x3c0], R37 ;  /* 0x0003c0250200e986 */ /* 0x0003e4000c101518 */
[----:B------:R-:W-:Y:S01]  /*7340*/  FADD.FTZ R95, R94, R95 ;  /* 0x0000005f5e5f7221 */ /* 0x000fe20000010000 */
[----:B------:R-:W-:Y:S01]  /*7350*/  BAR.SYNC.DEFER_BLOCKING 0x0 ;  /* 0x0000000000007b1d */ /* 0x000fe20000010000 */
[----:B-1----:R-:W-:-:S02]  /*7360*/  F2FP.BF16.F32.PACK_AB R3, R97, R96 ;  /* 0x000000606103723e */ /* 0x002fc400000010ff */
[----:B------:R-:W-:Y:S01]  /*7370*/  FADD.FTZ R96, R95, R96 ;  /* 0x000000605f607221 */ /* 0x000fe20000010000 */
[----:B------:R-:W-:Y:S02]  /*7380*/  F2FP.BF16.F32.PACK_AB R2, R101, R100 ;  /* 0x000000646502723e */ /* 0x000fe400000010ff */
[----:B------:R-:W-:Y:S01]  /*7390*/  PRMT R57, R3, 0x7632, R57 ;  /* 0x0000763203397816 */ /* 0x000fe20000000039 */
[----:B------:R-:W-:Y:S01]  /*73a0*/  FADD.FTZ R97, R96, R97 ;  /* 0x0000006160617221 */ /* 0x000fe20000010000 */
[----:B------:R-:W-:-:S03]  /*73b0*/  PRMT R55, R2, 0x7632, R55 ;  /* 0x0000763202377816 */ /* 0x000fc60000000037 */
[----:B------:R-:W-:-:S04]  /*73c0*/  FADD.FTZ R98, R97, R98 ;  /* 0x0000006261627221 */ /* 0x000fc80000010000 */
[----:B------:R-:W-:Y:S01]  /*73d0*/  FADD.FTZ R99, R98, R99 ;  /* 0x0000006362637221 */ /* 0x000fe20000010000 */
[----:B------:R1:W-:Y:S03]  /*73e0*/  STS.U16 [R127], R5 ;  /* 0x000000057f007388 */ /* 0x0003e60000000400 */
[----:B------:R-:W-:Y:S01]  /*73f0*/  FADD.FTZ R100, R99, R100 ;  /* 0x0000006463647221 */ /* 0x000fe20000010000 */
[----:B------:R-:W-:Y:S03]  /*7400*/  STS.U16 [R126+0x2], R63 ;  /* 0x0000023f7e007388 */ /* 0x000fe60000000400 */
[----:B------:R-:W-:Y:S01]  /*7410*/  FADD.FTZ R101, R100, R101 ;  /* 0x0000006564657221 */ /* 0x000fe20000010000 */
[----:B------:R5:W-:Y:S01]  /*7420*/  STS.U16 [R119+0x4], R4 ;  /* 0x0000040477007388 */ /* 0x000be20000000400 */
[----:B-1----:R-:W-:-:S03]  /*7430*/  PRMT R5, R0, 0x7610, R5 ;  /* 0x0000761000057816 */ /* 0x002fc60000000005 */
[----:B------:R-:W-:Y:S01]  /*7440*/  STS.U16 [R118+0x6], R59 ;  /* 0x0000063b76007388 */ /* 0x000fe20000000400 */
[----:B------:R-:W-:Y:S01]  /*7450*/  F2FP.BF16.F32.PACK_AB R0, R103, R102 ;  /* 0x000000666700723e */ /* 0x000fe200000010ff */
[----:B------:R-:W-:Y:S02]  /*7460*/  FADD.FTZ R102, R101, R102 ;  /* 0x0000006665667221 */ /* 0x000fe40000010000 */
[----:B------:R-:W-:Y:S01]  /*7470*/  STS.U16 [R117+0x8], R6 ;  /* 0x0000080675007388 */ /* 0x000fe20000000400 */
[----:B------:R-:W-:Y:S01]  /*7480*/  PRMT R54, R0, 0x7632, R54 ;  /* 0x0000763200367816 */ /* 0x000fe20000000036 */
[----:B------:R-:W-:Y:S01]  /*7490*/  FADD.FTZ R103, R102, R103 ;  /* 0x0000006766677221 */ /* 0x000fe20000010000 */
[----:B-----5:R-:W-:Y:S01]  /*74a0*/  PRMT R4, R2, 0x7610, R4 ;  /* 0x0000761002047816 */ /* 0x020fe20000000004 */
[----:B------:R-:W-:Y:S01]  /*74b0*/  STS.U16 [R116+0xa], R58 ;  /* 0x00000a3a74007388 */ /* 0x000fe20000000400 */
[----:B------:R-:W-:Y:S01]  /*74c0*/  F2FP.BF16.F32.PACK_AB R2, R105, R104 ;  /* 0x000000686902723e */ /* 0x000fe200000010ff */
[----:B------:R-:W-:-:S02]  /*74d0*/  FADD.FTZ R104, R103, R104 ;  /* 0x0000006867687221 */ /* 0x000fc40000010000 */
[----:B------:R1:W-:Y:S01]  /*74e0*/  STS.U16 [R115+0xc], R3 ;  /* 0x00000c0373007388 */ /* 0x0003e20000000400 */
[----:B------:R-:W-:Y:S01]  /*74f0*/  PRMT R53, R2, 0x7632, R53 ;  /* 0x0000763202357816 */ /* 0x000fe20000000035 */
[----:B------:R-:W-:Y:S02]  /*7500*/  FADD.FTZ R167, R104, R105 ;  /* 0x0000006968a77221 */ /* 0x000fe40000010000 */
[----:B------:R-:W-:Y:S04]  /*7510*/  STS.U16 [R114+0xe], R57 ;  /* 0x00000e3972007388 */ /* 0x000fe80000000400 */
[----:B------:R-:W-:Y:S01]  /*7520*/  STS.U16 [R113+0x10], R5 ;  /* 0x0000100571007388 */ /* 0x000fe20000000400 */
[----:B-1----:R-:W-:-:S03]  /*7530*/  PRMT R3, R2, 0x7610, R3 ;  /* 0x0000761002037816 */ /* 0x002fc60000000003 */
[----:B------:R-:W-:Y:S01]  /*7540*/  STS.U16 [R112+0x12], R56 ;  /* 0x0000123870007388 */ /* 0x000fe20000000400 */
[----:B------:R-:W-:-:S03]  /*7550*/  MOV R2, UR20 ;  /* 0x0000001400027c02 */ /* 0x000fc60008000f00 */
        /* <DEDUP_REMOVED lines=25> */
[----:B------:R-:W5:Y:S01]  /*76f0*/  LDS R0, [UR21+0x840] ;  /* 0x00084015ff007984 */ /* 0x000f620008000800 */
[----:B------:R-:W2:Y:S02]  /*7700*/  LDCU.64 UR20, c[0x0][0x520] ;  /* 0x0000a400ff1477ac */ /* 0x000ea40008000a00 */
[----:B--2---:R-:W-:-:S04]  /*7710*/  UIMAD.WIDE.U32 UR8, UR28, UR20, UR8 ;  /* 0x000000141c0872a5 */ /* 0x004fc8000f8e0008 */
[----:B------:R-:W-:Y:S02]  /*7720*/  UIMAD UR6, UR28, UR21, UR9 ;  /* 0x000000151c0672a4 */ /* 0x000fe4000f8e0209 */
[----:B-1----:R-:W-:-:S05]  /*7730*/  IADD3 R3, P0, PT, R166, UR8, RZ ;  /* 0x00000008a6037c10 */ /* 0x002fca000ff1e0ff */
[----:B------:R-:W-:Y:S01]  /*7740*/  IMAD.X R4, RZ, RZ, UR6, P0 ;  /* 0x00000006ff047e24 */ /* 0x000fe200080e06ff */
[----:B0-----:R-:W-:Y:S01]  /*7750*/  LEA R2, P0, R3, UR26, 0x1 ;  /* 0x0000001a03027c11 */ /* 0x001fe2000f8008ff */
[----:B------:R-:W-:-:S03]  /*7760*/  UIADD3 UR6, UPT, UPT, UR7, -0x1, URZ ;  /* 0xffffffff07067890 */ /* 0x000fc6000fffe0ff */
[----:B------:R-:W-:-:S04]  /*7770*/  LEA.HI.X R3, R3, UR27, R4, 0x1, P0 ;  /* 0x0000001b03037c11 */ /* 0x000fc800080f0c04 */
[----:B------:R-:W-:Y:S01]  /*7780*/  UMOV UR7, UR6 ;  /* 0x0000000600077c82 */ /* 0x000fe20008000000 */
[-C--:B-----5:R-:W-:Y:S02]  /*7790*/  ISETP.GE.AND P1, PT, R166, R0.reuse, PT ;  /* 0x00000000a600720c */ /* 0x0a0fe40003f26270 */
        /* <DEDUP_REMOVED lines=32> */
.L_x_4514:
[----:B------:R-:W1:Y:S01]  /*79a0*/  LDCU.64 UR6, c[0x0][0x548] ;  /* 0x0000a900ff0677ac */ /* 0x000e620008000a00 */
[----:B------:R-:W2:Y:S01]  /*79b0*/  S2R R10, SR_TID.X ;  /* 0x00000000000a7919 */ /* 0x000ea20000002100 */
[----:B------:R-:W0:Y:S01]  /*79c0*/  LDCU UR11, c[0x0][0x38c] ;  /* 0x00007180ff0b77ac */ /* 0x000e220008000800 */
[----:B------:R-:W0:Y:S01]  /*79d0*/  LDCU.64 UR8, c[0x0][0x568] ;  /* 0x0000ad00ff0877ac */ /* 0x000e220008000a00 */
[----:B-1----:R-:W-:-:S04]  /*79e0*/  UISETP.NE.U32.AND UP0, UPT, UR6, URZ, UPT ;  /* 0x000000ff0600728c */ /* 0x002fc8000bf05070 */
[----:B------:R-:W-:-:S09]  /*79f0*/  UISETP.NE.AND.EX UP0, UPT, UR7, URZ, UPT, UP0 ;  /* 0x000000ff0700728c */ /* 0x000fd2000bf05300 */
[----:B0-----:R-:W-:Y:S05]  /*7a00*/  BRA.U !UP0, `(.L_x_4562) ;  /* 0x00000001088c7547 */ /* 0x001fea000b800000 */
[----:B------:R-:W0:Y:S01]  /*7a10*/  SHFL.DOWN P0, R0, R169, 0x1, 0x1f ;  /* 0x08201f00a9007f89 */ /* 0x000e220000000000 */
[----:B------:R-:W-:Y:S01]  /*7a20*/  BSSY.RECONVERGENT B0, `(.L_x_4562) ;  /* 0x0000021000007945 */ /* 0x000fe20003800200 */
[----:B------:R-:W1:Y:S01]  /*7a30*/  S2R R4, SR_LANEID ;  /* 0x0000000000047919 */ /* 0x000e620000000000 */
[----:B------:R-:W2:Y:S01]  /*7a40*/  S2R R6, SR_TID.X ;  /* 0x0000000000067919 */ /* 0x000ea20000002100 */
[----:B0-----:R-:W-:-:S05]  /*7a50*/  @P0 FADD R0, R0, R169 ;  /* 0x000000a900000221 */ /* 0x001fca0000000000 */
[----:B------:R-:W0:Y:S01]  /*7a60*/  SHFL.DOWN P0, R3, R0, 0x2, 0x1f ;  /* 0x08401f0000037f89 */ /* 0x000e220000000000 */
[----:B-1----:R-:W-:-:S13]  /*7a70*/  ISETP.NE.AND P1, PT, R4, RZ, PT ;  /* 0x000000ff0400720c */ /* 0x002fda0003f25270 */
        /* <DEDUP_REMOVED lines=24> */
[----:B------:R-:W-:Y:S01]  /*7c00*/  MOV R3, UR5 ;  /* 0x0000000500037c02 */ /* 0x000fe20008000f00 */
[----:B-1----:R-:W-:-:S05]  /*7c10*/  FADD.FTZ R5, R4, R5 ;  /* 0x0000000504057221 */ /* 0x002fca0000010000 */
[----:B------:R1:W-:Y:S02]  /*7c20*/  REDG.E.ADD.F32.FTZ.RN.STRONG.GPU desc[UR24][R2.64], R5 ;  /* 0x00000005020079a6 */ /* 0x0003e4000c12f318 */
.L_x_4563:
[----:B------:R-:W-:Y:S05]  /*7c30*/  BSYNC.RECONVERGENT B0 ;  /* 0x0000000000007941 */ /* 0x000fea0003800200 */
.L_x_4562:
        /* <DEDUP_REMOVED lines=19> */
[----:B-1----:R-:W-:-:S04]  /*7d70*/  @P1 FADD R2, R3, R2 ;  /* 0x0000000203021221 */ /* 0x002fc80000000000 */
        /* <DEDUP_REMOVED lines=19> */
.L_x_4565:
[----:B------:R-:W-:Y:S05]  /*7eb0*/  BSYNC.RECONVERGENT B0 ;  /* 0x0000000000007941 */ /* 0x000fea0003800200 */
.L_x_4564:
[----:B------:R-:W-:Y:S05]  /*7ec0*/  @P0 EXIT ;  /* 0x000000000000094d */ /* 0x000fea0003800000 */
[----:B------:R-:W2:Y:S01]  /*7ed0*/  S2UR UR8, SR_CTAID.Y ;  /* 0x00000000000879c3 */ /* 0x000ea20000002600 */
[----:B------:R-:W2:Y:S01]  /*7ee0*/  LDCU.64 UR6, c[0x0][0x4a8] ;  /* 0x00009500ff0677ac */ /* 0x000ea20008000a00 */
[----:B------:R-:W-:Y:S01]  /*7ef0*/  MOV R0, R10 ;  /* 0x0000000a00007202 */ /* 0x000fe20000000f00 */
[----:B------:R-:W0:Y:S05]  /*7f00*/  LDCU UR10, c[0x0][0x360] ;  /* 0x00006c00ff0a77ac */ /* 0x000e2a0008000800 */
[----:B------:R-:W1:Y:S01]  /*7f10*/  S2UR UR9, SR_CgaCtaId ;  /* 0x00000000000979c3 */ /* 0x000e620000008800 */
[----:B------:R-:W0:Y:S07]  /*7f20*/  LDCU.64 UR12, c[0x0][0x530] ;  /* 0x0000a600ff0c77ac */ /* 0x000e2e0008000a00 */
[----:B------:R-:W0:Y:S01]  /*7f30*/  LDC.64 R8, c[0x0][0x4b0] ;  /* 0x00012c00ff087b82 */ /* 0x000e220000000a00 */
[----:B--2---:R-:W-:-:S03]  /*7f40*/  UIMAD.WIDE.U32 UR4, UR8, UR6, URZ ;  /* 0x00000006080472a5 */ /* 0x004fc6000f8e00ff */
[----:B------:R-:W-:Y:S01]  /*7f50*/  UMOV UR6, 0x400 ;  /* 0x0000040000067882 */ /* 0x000fe20000000000 */
[----:B------:R-:W-:Y:S02]  /*7f60*/  UIMAD UR7, UR8, UR7, UR5 ;  /* 0x00000007080772a4 */ /* 0x000fe4000f8e0205 */
[----:B-1----:R-:W-:-:S12]  /*7f70*/  ULEA UR9, UR9, UR6, 0x18 ;  /* 0x0000000609097291 */ /* 0x002fd8000f8ec0ff */
.L_x_4566:
[----:B------:R-:W-:Y:S01]  /*7f80*/  LEA R6, R0, UR9, 0x2 ;  /* 0x0000000900067c11 */ /* 0x000fe2000f8e10ff */
[----:B------:R-:W-:Y:S01]  /*7f90*/  UMOV UR6, UR4 ;  /* 0x0000000400067c82 */ /* 0x000fe20008000000 */
[----:B------:R-:W-:-:S03]  /*7fa0*/  SHF.R.S32.HI R3, RZ, 0x1f, R0 ;  /* 0x0000001fff037819 */ /* 0x000fc60000011400 */
[----:B01----:R-:W0:Y:S02]  /*7fb0*/  LDS R7, [R6+0x46c0] ;  /* 0x0046c00006077984 */ /* 0x003e240000000800 */
[-C--:B------:R-:W-:Y:S02]  /*7fc0*/  IMAD R4, R3, R8.reuse, RZ ;  /* 0x0000000803047224 */ /* 0x080fe400078e02ff */
[----:B------:R-:W-:-:S04]  /*7fd0*/  IMAD.WIDE.U32 R2, R0, R8, UR6 ;  /* 0x0000000600027e25 */ /* 0x000fc8000f8e0008 */
[----:B------:R-:W-:Y:S01]  /*7fe0*/  IMAD R5, R0, R9, R4 ;  /* 0x0000000900057224 */ /* 0x000fe200078e0204 */
[----:B------:R-:W-:-:S03]  /*7ff0*/  LEA R4, P0, R2, UR12, 0x2 ;  /* 0x0000000c02047c11 */ /* 0x000fc6000f8010ff */
[----:B------:R-:W-:Y:S01]  /*8000*/  IMAD.IADD R3, R3, 0x1, R5 ;  /* 0x0000000103037824 */ /* 0x000fe200078e0205 */
[----:B------:R-:W-:-:S04]  /*8010*/  IADD3 R0, PT, PT, R0, UR10, RZ ;  /* 0x0000000a00007c10 */ /* 0x000fc8000fffe0ff */
[----:B------:R-:W-:Y:S02]  /*8020*/  LEA.HI.X R5, R2, UR13, R3, 0x2, P0 ;  /* 0x0000000d02057c11 */ /* 0x000fe400080f1403 */
[----:B------:R-:W-:-:S03]  /*8030*/  ISETP.GE.AND P0, PT, R0, UR11, PT ;  /* 0x0000000b00007c0c */ /* 0x000fc6000bf06270 */
[----:B0-----:R1:W-:Y:S10]  /*8040*/  REDG.E.ADD.F32.FTZ.RN.STRONG.GPU desc[UR24][R4.64], R7 ;  /* 0x00000007040079a6 */ /* 0x0013f4000c12f318 */
[----:B------:R-:W-:Y:S05]  /*8050*/  @!P0 BRA `(.L_x_4566) ;  /* 0xfffffffc00c88947 */ /* 0x000fea000383ffff */
[----:B------:R-:W-:Y:S05]  /*8060*/  EXIT ;  /* 0x000000000000794d */ /* 0x000fea0003800000 */
.L_x_4520:
[----:B------:R-:W-:Y:S02]  /*8070*/  HFMA2 R223, -RZ, RZ, 0, 5.9604644775390625e-08 ;  /* 0x00000001ffdf7431 */ /* 0x000fe400000001ff */
[----:B------:R-:W-:Y:S01]  /*8080*/  IMAD.MOV.U32 R221, RZ, RZ, R67 ;  /* 0x000000ffffdd7224 */ /* 0x000fe200078e0043 */
[----:B------:R-:W-:Y:S01]  /*8090*/  MOV R66, 0xffffffff ;  /* 0xffffffff00427802 */ /* 0x000fe20000000f00 */
[----:B------:R-:W-:-:S07]  /*80a0*/  IMAD.MOV.U32 R226, RZ, RZ, RZ ;  /* 0x000000ffffe27224 */ /* 0x000fce00078e00ff */
[----:B01---5:R-:W-:Y:S05]  /*80b0*/  WARPSYNC.COLLECTIVE R66, `(.L_x_4567) ;  /* 0x0000000042087348 */ /* 0x023fea0003c00000 */
[----:B------:R2:W3:Y:S02]  /*80c0*/  SHFL.UP P6, R65, R221, R223, R226 ;  /* 0x040000dfdd417389 */ /* 0x0004e400000c00e2 */
[----:B0123-5:R-:W-:Y:S05]  /*80d0*/  ENDCOLLECTIVE ;  /* 0x000000000000791b */ /* 0x02ffea0003800000 */
.L_x_4567:
[----:B------:R-:W-:Y:S01]  /*80e0*/  MOV R221, R220 ;  /* 0x000000dc00dd7202 */ /* 0x000fe20000000f00 */
[----:B------:R-:W-:-:S07]  /*80f0*/  IMAD.MOV.U32 R64, RZ, RZ, R65 ;  /* 0x000000ffff407224 */ /* 0x000fce00078e0041 */
[----:B------:R-:W-:Y:S05]  /*8100*/  WARPSYNC.COLLECTIVE R66, `(.L_x_4568) ;  /* 0x0000000042087348 */ /* 0x000fea0003c00000 */
[----:B------:R0:W1:Y:S02]  /*8110*/  SHFL.UP P6, R65, R221, R223, R226 ;  /* 0x040000dfdd417389 */ /* 0x00006400000c00e2 */
[----:B01----:R-:W-:Y:S05]  /*8120*/  ENDCOLLECTIVE ;  /* 0x000000000000791b */ /* 0x003fea0003800000 */
.L_x_4568:
        /* <DEDUP_REMOVED lines=8> */
.L_x_4569:
[----:B------:R-:W-:Y:S01]  /*81b0*/  MOV R221, R222 ;  /* 0x000000de00dd7202 */ /* 0x000fe20000000f00 */
[----:B------:R-:W-:-:S07]  /*81c0*/  IMAD.MOV.U32 R64, RZ, RZ, R65 ;  /* 0x000000ffff407224 */ /* 0x000fce00078e0041 */
[----:B------:R-:W-:Y:S05]  /*81d0*/  WARPSYNC.COLLECTIVE R66, `(.L_x_4570) ;  /* 0x0000000042087348 */ /* 0x000fea0003c00000 */
[----:B------:R0:W1:Y:S02]  /*81e0*/  SHFL.UP P6, R65, R221, R223, R226 ;  /* 0x040000dfdd417389 */ /* 0x00006400000c00e2 */
[----:B01----:R-:W-:Y:S05]  /*81f0*/  ENDCOLLECTIVE ;  /* 0x000000000000791b */ /* 0x003fea0003800000 */
.L_x_4570:
        /* <DEDUP_REMOVED lines=8> */
.L_x_4571:
[----:B------:R-:W-:Y:S01]  /*8280*/  MOV R221, R224 ;  /* 0x000000e000dd7202 */ /* 0x000fe20000000f00 */
[----:B------:R-:W-:-:S07]  /*8290*/  IMAD.MOV.U32 R64, RZ, RZ, R65 ;  /* 0x000000ffff407224 */ /* 0x000fce00078e0041 */
[----:B------:R-:W-:Y:S05]  /*82a0*/  WARPSYNC.COLLECTIVE R66, `(.L_x_4572) ;  /* 0x0000000042087348 */ /* 0x000fea0003c00000 */
[----:B------:R0:W1:Y:S02]  /*82b0*/  SHFL.UP P6, R65, R221, R223, R226 ;  /* 0x040000dfdd417389 */ /* 0x00006400000c00e2 */
[----:B01----:R-:W-:Y:S05]  /*82c0*/  ENDCOLLECTIVE ;  /* 0x000000000000791b */ /* 0x003fea0003800000 */
.L_x_4572:
        /* <DEDUP_REMOVED lines=8> */
.L_x_4573:
[----:B------:R-:W-:Y:S01]  /*8350*/  MOV R221, R220 ;  /* 0x000000dc00dd7202 */ /* 0x000fe20000000f00 */
[----:B------:R-:W-:-:S07]  /*8360*/  IMAD.MOV.U32 R64, RZ, RZ, R65 ;  /* 0x000000ffff407224 */ /* 0x000fce00078e0041 */
[----:B------:R-:W-:Y:S05]  /*8370*/  WARPSYNC.COLLECTIVE R66, `(.L_x_4574) ;  /* 0x0000000042087348 */ /* 0x000fea0003c00000 */
[----:B------:R0:W1:Y:S02]  /*8380*/  SHFL.UP P6, R65, R221, R223, R226 ;  /* 0x040000dfdd417389 */ /* 0x00006400000c00e2 */
[----:B01----:R-:W-:Y:S05]  /*8390*/  ENDCOLLECTIVE ;  /* 0x000000000000791b */ /* 0x003fea0003800000 */
.L_x_4574:
        /* <DEDUP_REMOVED lines=8> */
.L_x_4575:
[----:B------:R-:W-:Y:S01]  /*8420*/  MOV R221, R64 ;  /* 0x0000004000dd7202 */ /* 0x000fe20000000f00 */
[----:B------:R-:W-:-:S07]  /*8430*/  IMAD.MOV.U32 R222, RZ, RZ, R65 ;  /* 0x000000ffffde7224 */ /* 0x000fce00078e0041 */
[----:B------:R-:W-:Y:S05]  /*8440*/  WARPSYNC.COLLECTIVE R66, `(.L_x_4576) ;  /* 0x0000000042087348 */ /* 0x000fea0003c00000 */
[----:B------:R0:W1:Y:S02]  /*8450*/  SHFL.UP P6, R65, R221, R223, R226 ;  /* 0x040000dfdd417389 */ /* 0x00006400000c00e2 */
[----:B01----:R-:W-:Y:S05]  /*8460*/  ENDCOLLECTIVE ;  /* 0x000000000000791b */ /* 0x003fea0003800000 */
.L_x_4576:
[----:B------:R-:W-:Y:S05]  /*8470*/  BRA `(.L_x_4577) ;  /* 0xffffffc000107947 */ /* 0x000fea000383ffff */
.L_x_4521:
[----:B------:R-:W-:Y:S01]  /*8480*/  HFMA2 R240, -RZ, RZ, 0, 1.847743988037109375e-06 ;  /* 0x0000001ffff07431 */ /* 0x000fe200000001ff */
[----:B------:R-:W-:Y:S01]  /*8490*/  BSSY B0, `(.L_x_4578) ;  /* 0x0000007000007945 */ /* 0x000fe20003800000 */
[----:B------:R-:W-:Y:S01]  /*84a0*/  IMAD.MOV.U32 R239, RZ, RZ, R67 ;  /* 0x000000ffffef7224 */ /* 0x000fe200078e0043 */
[----:B------:R-:W-:Y:S01]  /*84b0*/  MOV R66, 0xffffffff ;  /* 0xffffffff00427802 */ /* 0x000fe20000000f00 */
[----:B------:R-:W-:-:S07]  /*84c0*/  IMAD.MOV.U32 R241, RZ, RZ, 0x1f ;  /* 0x0000001ffff17424 */ /* 0x000fce00078e00ff */
[----:B01---5:R-:W-:Y:S05]  /*84d0*/  WARPSYNC.COLLECTIVE R66, `(.L_x_4579) ;  /* 0x0000000042087348 */ /* 0x023fea0003c00000 */
[----:B------:R2:W3:Y:S02]  /*84e0*/  SHFL.IDX P2, R236, R239, R240, R241 ;  /* 0x000000f0efec7389 */ /* 0x0004e400000400f1 */
[----:B0123-5:R-:W-:Y:S05]  /*84f0*/  ENDCOLLECTIVE ;  /* 0x000000000000791b */ /* 0x02ffea0003800000 */
.L_x_4579:
[----:B------:R-:W-:Y:S05]  /*8500*/  BSYNC B0 ;  /* 0x0000000000007941 */ /* 0x000fea0003800000 */
.L_x_4578:
[----:B------:R-:W-:Y:S05]  /*8510*/  BRA `(.L_x_4580) ;  /* 0xffffffc000007947 */ /* 0x000fea000383ffff */
.L_x_4522:
        /* <DEDUP_REMOVED lines=8> */
.L_x_4582:
[----:B------:R-:W-:Y:S05]  /*85a0*/  BSYNC B0 ;  /* 0x0000000000007941 */ /* 0x000fea0003800000 */
.L_x_4581:
[----:B------:R-:W-:Y:S05]  /*85b0*/  BRA `(.L_x_4583) ;  /* 0xffffffbc00e07947 */ /* 0x000fea000383ffff */
.L_x_4523:
[----:B------:R-:W-:Y:S01]  /*85c0*/  HFMA2 R223, -RZ, RZ, 0, 5.9604644775390625e-08 ;  /* 0x00000001ffdf7431 */ /* 0x000fe200000001ff */
[----:B------:R-:W-:Y:S01]  /*85d0*/  BSSY B0, `(.L_x_4584) ;  /* 0x0000007000007945 */ /* 0x000fe20003800000 */
[----:B------:R-:W-:Y:S01]  /*85e0*/  IMAD.MOV.U32 R221, RZ, RZ, R67 ;  /* 0x000000ffffdd7224 */ /* 0x000fe200078e0043 */
[----:B------:R-:W-:Y:S01]  /*85f0*/  MOV R66, 0xffffffff ;  /* 0xffffffff00427802 */ /* 0x000fe20000000f00 */
[----:B------:R-:W-:-:S07]  /*8600*/  IMAD.MOV.U32 R226, RZ, RZ, RZ ;  /* 0x000000ffffe27224 */ /* 0x000fce00078e00ff */
[----:B01---5:R-:W-:Y:S05]  /*8610*/  WARPSYNC.COLLECTIVE R66, `(.L_x_4585) ;  /* 0x0000000042087348 */ /* 0x023fea0003c00000 */
[----:B------:R2:W3:Y:S02]  /*8620*/  SHFL.UP P6, R65, R221, R223, R226 ;  /* 0x040000dfdd417389 */ /* 0x0004e400000c00e2 */
[----:B0123-5:R-:W-:Y:S05]  /*8630*/  ENDCOLLECTIVE ;  /* 0x000000000000791b */ /* 0x02ffea0003800000 */
.L_x_4585:
[----:B------:R-:W-:Y:S05]  /*8640*/  BSYNC B0 ;  /* 0x0000000000007941 */ /* 0x000fea0003800000 */
.L_x_4584:
[----:B------:R-:W-:Y:S01]  /*8650*/  HFMA2 R226, -RZ, RZ, 0, 0 ;  /* 0x00000000ffe27431 */ /* 0x000fe200000001ff */
[----:B------:R-:W-:Y:S01]  /*8660*/  MOV R221, R217 ;  /* 0x000000d900dd7202 */ /* 0x000fe20000000f00 */
[----:B------:R-:W-:Y:S02]  /*8670*/  HFMA2 R240, -RZ, RZ, 0, 0 ;  /* 0x00000000fff07431 */ /* 0x000fe400000001ff */
[----:B------:R-:W-:Y:S02]  /*8680*/  IMAD.MOV.U32 R223, RZ, RZ, 0x1 ;  /* 0x00000001ffdf7424 */ /* 0x000fe400078e00ff */
[----:B------:R-:W-:Y:S02]  /*8690*/  IMAD.MOV.U32 R66, RZ, RZ, -0x1 ;  /* 0xffffffffff427424 */ /* 0x000fe400078e00ff */
[----:B------:R-:W-:Y:S02]  /*86a0*/  IMAD.MOV.U32 R239, RZ, RZ, R132 ;  /* 0x000000ffffef7224 */ /* 0x000fe400078e0084 */
[----:B------:R-:W-:-:S02]  /*86b0*/  IMAD.MOV.U32 R241, RZ, RZ, 0x1f ;  /* 0x0000001ffff17424 */ /* 0x000fc400078e00ff */
[----:B------:R-:W-:-:S07]  /*86c0*/  IMAD.MOV.U32 R219, RZ, RZ, R65 ;  /* 0x000000ffffdb7224 */ /* 0x000fce00078e0041 */
[----:B------:R-:W-:Y:S05]  /*86d0*/  WARPSYNC.COLLECTIVE R66, `(.L_x_4586) ;  /* 0x0000000042087348 */ /* 0x000fea0003c00000 */
[----:B------:R0:W1:Y:S02]  /*86e0*/  SHFL.UP P6, R65, R221, R223, R226 ;  /* 0x040000dfdd417389 */ /* 0x00006400000c00e2 */
[----:B01----:R-:W-:Y:S05]  /*86f0*/  ENDCOLLECTIVE ;  /* 0x000000000000791b */ /* 0x003fea0003800000 */
.L_x_4586:
[----:B------:R-:W-:Y:S05]  /*8700*/  WARPSYNC.COLLECTIVE R66, `(.L_x_4587) ;  /* 0x0000000042087348 */ /* 0x000fea0003c00000 */
[----:B------:R0:W1:Y:S02]  /*8710*/  SHFL.IDX P2, R236, R239, R240, R241 ;  /* 0x000000f0efec7389 */ /* 0x00006400000400f1 */
[----:B01----:R-:W-:Y:S05]  /*8720*/  ENDCOLLECTIVE ;  /* 0x000000000000791b */ /* 0x003fea0003800000 */
.L_x_4587:
[----:B------:R-:W-:Y:S01]  /*8730*/  IMAD.MOV.U32 R239, RZ, RZ, R133 ;  /* 0x000000ffffef7224 */ /* 0x000fe200078e0085 */
[----:B------:R-:W-:Y:S02]  /*8740*/  MOV R220, R65 ;  /* 0x0000004100dc7202 */ /* 0x000fe40000000f00 */
[----:B------:R-:W-:-:S07]  /*8750*/  MOV R64, R236 ;  /* 0x000000ec00407202 */ /* 0x000fce0000000f00 */
[----:B------:R-:W-:Y:S05]  /*8760*/  WARPSYNC.COLLECTIVE R66, `(.L_x_4588) ;  /* 0x0000000042087348 */ /* 0x000fea0003c00000 */
[----:B------:R0:W1:Y:S02]  /*8770*/  SHFL.IDX P2, R236, R239, R240, R241 ;  /* 0x000000f0efec7389 */ /* 0x00006400000400f1 */
[----:B01----:R-:W-:Y:S05]  /*8780*/  ENDCOLLECTIVE ;  /* 0x000000000000791b */ /* 0x003fea0003800000 */
.L_x_4588:
[----:B------:R-:W-:Y:S01]  /*8790*/  MOV R65, R236 ;  /* 0x000000ec00417202 */ /* 0x000fe20000000f00 */
[----:B------:R-:W-:Y:S06]  /*87a0*/  BRA `(.L_x_4589) ;  /* 0xffffffbc007c7947 */ /* 0x000fec000383ffff */
.L_x_4525:
[----:B------:R-:W-:Y:S02]  /*87b0*/  HFMA2 R242, -RZ, RZ, 0, 5.9604644775390625e-08 ;  /* 0x00000001fff27431 */ /* 0x000fe400000001ff */
[----:B------:R-:W-:Y:S01]  /*87c0*/  IMAD.MOV.U32 R243, RZ, RZ, R64 ;  /* 0x000000fffff37224 */ /* 0x000fe200078e0040 */
[----:B------:R-:W-:Y:S01]  /*87d0*/  MOV R66, 0xffffffff ;  /* 0xffffffff00427802 */ /* 0x000fe20000000f00 */
[----:B------:R-:W-:Y:S02]  /*87e0*/  IMAD.MOV.U32 R245, RZ, RZ, 0x1f ;  /* 0x0000001ffff57424 */ /* 0x000fe400078e00ff */
[----:B------:R-:W-:Y:S02]  /*87f0*/  HFMA2 R241, -RZ, RZ, 0, 1.847743988037109375e-06 ;  /* 0x0000001ffff17431 */ /* 0x000fe400000001ff */
[----:B------:R-:W-:-:S07]  /*8800*/  IMAD.MOV.U32 R240, RZ, RZ, RZ ;  /* 0x000000fffff07224 */ /* 0x000fce00078e00ff */
[----:B------:R-:W-:Y:S05]  /*8810*/  WARPSYNC.COLLECTIVE R66, `(.L_x_4590) ;  /* 0x0000000042087348 */ /* 0x000fea0003c00000 */
[----:B------:R0:W1:Y:S02]  /*8820*/  SHFL.DOWN P2, R237, R243, R242, R245 ;  /* 0x080000f2f3ed7389 */ /* 0x00006400000400f5 */
[----:B01----:R-:W-:Y:S05]  /*8830*/  ENDCOLLECTIVE ;  /* 0x000000000000791b */ /* 0x003fea0003800000 */
.L_x_4590:
[----:B------:R-:W-:Y:S01]  /*8840*/  MOV R243, R65 ;  /* 0x0000004100f37202 */ /* 0x000fe20000000f00 */
[----:B------:R-:W-:-:S07]  /*8850*/  IMAD.MOV.U32 R67, RZ, RZ, R237 ;  /* 0x000000ffff437224 */ /* 0x000fce00078e00ed */
[----:B------:R-:W-:Y:S05]  /*8860*/  WARPSYNC.COLLECTIVE R66, `(.L_x_4591) ;  /* 0x0000000042087348 */ /* 0x000fea0003c00000 */
[----:B------:R0:W1:Y:S02]  /*8870*/  SHFL.DOWN P2, R237, R243, R242, R245 ;  /* 0x080000f2f3ed7389 */ /* 0x00006400000400f5 */
[----:B01----:R-:W-:Y:S05]  /*8880*/  ENDCOLLECTIVE ;  /* 0x000000000000791b */ /* 0x003fea0003800000 */
.L_x_4591:
[----:B------:R-:W-:Y:S01]  /*8890*/  @P1 FMUL.FTZ R67, R67, R64 ;  /* 0x0000004043431220 */ /* 0x000fe20000410000 */
[----:B------:R-:W-:Y:S02]  /*88a0*/  IMAD.MOV.U32 R242, RZ, RZ, 0x2 ;  /* 0x00000002fff27424 */ /* 0x000fe400078e00ff */
        /* <DEDUP_REMOVED lines=9> */
.L_x_4592:
[----:B------:R-:W-:Y:S01]  /*8940*/  IMAD.MOV.U32 R243, RZ, RZ, R65 ;  /* 0x000000fffff37224 */ /* 0x000fe200078e0041 */
[----:B------:R-:W-:-:S07]  /*8950*/  MOV R67, R237 ;  /* 0x000000ed00437202 */ /* 0x000fce0000000f00 */
[----:B------:R-:W-:Y:S05]  /*8960*/  WARPSYNC.COLLECTIVE R66, `(.L_x_4593) ;  /* 0x0000000042087348 */ /* 0x000fea0003c00000 */
[----:B------:R0:W1:Y:S02]  /*8970*/  SHFL.DOWN P2, R237, R243, R242, R245 ;  /* 0x080000f2f3ed7389 */ /* 0x00006400000400f5 */
[----:B01----:R-:W-:Y:S05]  /*8980*/  ENDCOLLECTIVE ;  /* 0x000000000000791b */ /* 0x003fea0003800000 */
.L_x_4593:
[----:B------:R-:W-:Y:S01]  /*8990*/  @!P1 FMUL.FTZ R67, R64, R67 ;  /* 0x0000004340439220 */ /* 0x000fe20000410000 */
[----:B------:R-:W-:Y:S01]  /*89a0*/  HFMA2 R242, -RZ, RZ, 0, 2.384185791015625e-07 ;  /* 0x00000004fff27431 */ /* 0x000fe200000001ff */
[----:B------:R-:W-:-:S05]  /*89b0*/  MOV R230, R237 ;  /* 0x000000ed00e67202 */ /* 0x000fca0000000f00 */
[----:B------:R-:W-:Y:S01]  /*89c0*/  @!P1 FFMA.FTZ R230, R64, R230, R65 ;  /* 0x000000e640e69223 */ /* 0x000fe20000010041 */
[----:B------:R-:W-:-:S03]  /*89d0*/  @!P1 MOV R64, R67 ;  /* 0x0000004300409202 */ /* 0x000fc60000000f00 */
[----:B------:R-:W-:Y:S01]  /*89e0*/  @!P1 IMAD.MOV.U32 R65, RZ, RZ, R230 ;  /* 0x000000ffff419224 */ /* 0x000fe200078e00e6 */
[----:B------:R-:W-:Y:S01]  /*89f0*/  ISETP.GT.U32.AND P1, PT, R164, 0x1b, PT ;  /* 0x0000001ba400780c */ /* 0x000fe20003f24070 */
[----:B------:R-:W-:-:S12]  /*8a00*/  IMAD.MOV.U32 R243, RZ, RZ, R64 ;  /* 0x000000fffff37224 */ /* 0x000fd800078e0040 */
[----:B------:R-:W-:Y:S05]  /*8a10*/  WARPSYNC.COLLECTIVE R66, `(.L_x_4594) ;  /* 0x0000000042087348 */ /* 0x000fea0003c00000 */
[----:B------:R0:W1:Y:S02]  /*8a20*/  SHFL.DOWN P2, R237, R243, R242, R245 ;  /* 0x080000f2f3ed7389 */ /* 0x00006400000400f5 */
[----:B01----:R-:W-:Y:S05]  /*8a30*/  ENDCOLLECTIVE ;  /* 0x000000000000791b */ /* 0x003fea0003800000 */
.L_x_4594:
[----:B------:R-:W-:Y:S01]  /*8a40*/  MOV R243, R65 ;  /* 0x0000004100f37202 */ /* 0x000fe20000000f00 */
[----:B------:R-:W-:-:S07]  /*8a50*/  IMAD.MOV.U32 R67, RZ, RZ, R237 ;  /* 0x000000ffff437224 */ /* 0x000fce00078e00ed */
[----:B------:R-:W-:Y:S05]  /*8a60*/  WARPSYNC.COLLECTIVE R66, `(.L_x_4595) ;  /* 0x0000000042087348 */ /* 0x000fea0003c00000 */
[----:B------:R0:W1:Y:S02]  /*8a70*/  SHFL.DOWN P2, R237, R243, R242, R245 ;  /* 0x080000f2f3ed7389 */ /* 0x00006400000400f5 */
[----:B01----:R-:W-:Y:S05]  /*8a80*/  ENDCOLLECTIVE ;  /* 0x000000000000791b */ /* 0x003fea0003800000 */
.L_x_4595:
[----:B------:R-:W-:Y:S01]  /*8a90*/  @!P1 FMUL.FTZ R67, R64, R67 ;  /* 0x0000004340439220 */ /* 0x000fe20000410000 */
[----:B------:R-:W-:Y:S02]  /*8aa0*/  IMAD.MOV.U32 R242, RZ, RZ, 0x8 ;  /* 0x00000008fff27424 */ /* 0x000fe400078e00ff */
[----:B------:R-:W-:-:S04]  /*8ab0*/  IMAD.MOV.U32 R230, RZ, RZ, R237 ;  /* 0x000000ffffe67224 */ /* 0x000fc800078e00ed */
        /* <DEDUP_REMOVED lines=8> */
.L_x_4596:
[----:B------:R-:W-:Y:S01]  /*8b40*/  IMAD.MOV.U32 R243, RZ, RZ, R65 ;  /* 0x000000fffff37224 */ /* 0x000fe200078e0041 */
[----:B------:R-:W-:-:S07]  /*8b50*/  MOV R67, R237 ;  /* 0x000000ed00437202 */ /* 0x000fce0000000f00 */
[----:B------:R-:W-:Y:S05]  /*8b60*/  WARPSYNC.COLLECTIVE R66, `(.L_x_4597) ;  /* 0x0000000042087348 */ /* 0x000fea0003c00000 */
[----:B------:R0:W1:Y:S02]  /*8b70*/  SHFL.DOWN P2, R237, R243, R242, R245 ;  /* 0x080000f2f3ed7389 */ /* 0x00006400000400f5 */
[----:B01----:R-:W-:Y:S05]  /*8b80*/  ENDCOLLECTIVE ;  /* 0x000000000000791b */ /* 0x003fea0003800000 */
.L_x_4597:
[----:B------:R-:W-:Y:S01]  /*8b90*/  @!P1 FMUL.FTZ R67, R64, R67 ;  /* 0x0000004340439220 */ /* 0x000fe20000410000 */
[----:B------:R-:W-:Y:S01]  /*8ba0*/  HFMA2 R242, -RZ, RZ, 0, 9.5367431640625e-07 ;  /* 0x00000010fff27431 */ /* 0x000fe200000001ff */
        /* <DEDUP_REMOVED lines=9> */
.L_x_4598:
[----:B------:R-:W-:Y:S01]  /*8c40*/  MOV R243, R65 ;  /* 0x0000004100f37202 */ /* 0x000fe20000000f00 */
[----:B------:R-:W-:-:S07]  /*8c50*/  IMAD.MOV.U32 R67, RZ, RZ, R237 ;  /* 0x000000ffff437224 */ /* 0x000fce00078e00ed */
[----:B------:R-:W-:Y:S05]  /*8c60*/  WARPSYNC.COLLECTIVE R66, `(.L_x_4599) ;  /* 0x0000000042087348 */ /* 0x000fea0003c00000 */
[----:B------:R0:W1:Y:S02]  /*8c70*/  SHFL.DOWN P2, R237, R243, R242, R245 ;  /* 0x080000f2f3ed7389 */ /* 0x00006400000400f5 */
[----:B01----:R-:W-:Y:S05]  /*8c80*/  ENDCOLLECTIVE ;  /* 0x000000000000791b */ /* 0x003fea0003800000 */
.L_x_4599:
[----:B------:R-:W-:Y:S01]  /*8c90*/  @!P1 FMUL.FTZ R67, R64, R67 ;  /* 0x0000004340439220 */ /* 0x000fe20000410000 */
[----:B------:R-:W-:Y:S02]  /*8ca0*/  IMAD.MOV.U32 R242, RZ, RZ, 0x1 ;  /* 0x00000001fff27424 */ /* 0x000fe400078e00ff */
[----:B------:R-:W-:-:S04]  /*8cb0*/  IMAD.MOV.U32 R230, RZ, RZ, R237 ;  /* 0x000000ffffe67224 */ /* 0x000fc800078e00ed */
        /* <DEDUP_REMOVED lines=9> */
.L_x_4600:
[----:B------:R-:W-:Y:S01]  /*8d50*/  MOV R239, R65 ;  /* 0x0000004100ef7202 */ /* 0x000fe20000000f00 */
[----:B------:R-:W-:-:S07]  /*8d60*/  IMAD.MOV.U32 R67, RZ, RZ, R236 ;  /* 0x000000ffff437224 */ /* 0x000fce00078e00ec */
[----:B------:R-:W-:Y:S05]  /*8d70*/  WARPSYNC.COLLECTIVE R66, `(.L_x_4601) ;  /* 0x0000000042087348 */ /* 0x000fea0003c00000 */
[----:B------:R0:W1:Y:S02]  /*8d80*/  SHFL.IDX P2, R236, R239, R240, R241 ;  /* 0x000000f0efec7389 */ /* 0x00006400000400f1 */
[----:B01----:R-:W-:Y:S05]  /*8d90*/  ENDCOLLECTIVE ;  /* 0x000000000000791b */ /* 0x003fea0003800000 */
.L_x_4601:
[----:B------:R-:W-:Y:S05]  /*8da0*/  WARPSYNC.COLLECTIVE R66, `(.L_x_4602) ;  /* 0x0000000042087348 */ /* 0x000fea0003c00000 */
[----:B------:R0:W1:Y:S02]  /*8db0*/  SHFL.DOWN P2, R237, R243, R242, R245 ;  /* 0x080000f2f3ed7389 */ /* 0x00006400000400f5 */
[----:B01----:R-:W-:Y:S05]  /*8dc0*/  ENDCOLLECTIVE ;  /* 0x000000000000791b */ /* 0x003fea0003800000 */
.L_x_4602:
[----:B------:R-:W-:Y:S01]  /*8dd0*/  MOV R239, R132 ;  /* 0x0000008400ef7202 */ /* 0x000fe20000000f00 */
[----:B------:R-:W-:Y:S02]  /*8de0*/  IMAD.MOV.U32 R243, RZ, RZ, R65 ;  /* 0x000000fffff37224 */ /* 0x000fe400078e0041 */
[----:B------:R-:W-:Y:S01]  /*8df0*/  IMAD.MOV.U32 R230, RZ, RZ, R236 ;  /* 0x000000ffffe67224 */ /* 0x000fe200078e00ec */
[----:B------:R-:W-:-:S03]  /*8e00*/  MOV R232, R237 ;  /* 0x000000ed00e87202 */ /* 0x000fc60000000f00 */
[----:B------:R-:W-:-:S07]  /*8e10*/  FFMA.FTZ R238, R133, R67, R230 ;  /* 0x0000004385ee7223 */ /* 0x000fce00000100e6 */
[----:B------:R-:W-:Y:S05]  /*8e20*/  WARPSYNC.COLLECTIVE R66, `(.L_x_4603) ;  /* 0x0000000042087348 */ /* 0x000fea0003c00000 */
[----:B------:R0:W1:Y:S02]  /*8e30*/  SHFL.DOWN P2, R237, R243, R242, R245 ;  /* 0x080000f2f3ed7389 */ /* 0x00006400000400f5 */
[----:B01----:R-:W-:Y:S05]  /*8e40*/  ENDCOLLECTIVE ;  /* 0x000000000000791b */ /* 0x003fea0003800000 */
.L_x_4603:
[----:B------:R-:W-:-:S07]  /*8e50*/  FMUL.FTZ R230, R132, R67 ;  /* 0x0000004384e67220 */ /* 0x000fce0000410000 */
[----:B------:R-:W-:Y:S05]  /*8e60*/  WARPSYNC.COLLECTIVE R66, `(.L_x_4604) ;  /* 0x0000000042087348 */ /* 0x000fea0003c00000 */
[----:B------:R0:W1:Y:S02]  /*8e70*/  SHFL.IDX P2, R236, R239, R240, R241 ;  /* 0x000000f0efec7389 */ /* 0x00006400000400f1 */
[----:B01----:R-:W-:Y:S05]  /*8e80*/  ENDCOLLECTIVE ;  /* 0x000000000000791b */ /* 0x003fea0003800000 */
.L_x_4604:
[----:B------:R-:W-:Y:S01]  /*8e90*/  MOV R239, R133 ;  /* 0x0000008500ef7202 */ /* 0x000fe20000000f00 */
[----:B------:R-:W-:-:S07]  /*8ea0*/  IMAD.MOV.U32 R234, RZ, RZ, R236 ;  /* 0x000000ffffea7224 */ /* 0x000fce00078e00ec */
[----:B------:R-:W-:Y:S05]  /*8eb0*/  WARPSYNC.COLLECTIVE R66, `(.L_x_4605) ;  /* 0x0000000042087348 */ /* 0x000fea0003c00000 */
[----:B------:R0:W1:Y:S02]  /*8ec0*/  SHFL.IDX P2, R236, R239, R240, R241 ;  /* 0x000000f0efec7389 */ /* 0x00006400000400f1 */
[----:B01----:R-:W-:Y:S05]  /*8ed0*/  ENDCOLLECTIVE ;  /* 0x000000000000791b */ /* 0x003fea0003800000 */
.L_x_4605:
[----:B------:R-:W-:Y:S05]  /*8ee0*/  BRA `(.L_x_4606) ;  /* 0xffffffbc00807947 */ /* 0x000fea000383ffff */
.L_x_4607:
        /* <DEDUP_REMOVED lines=9> */
.L_x_10452:


//--------------------- .text._Z25selective_scan_bwd_kernelI32Selective_Scan_bwd_kernel_traitsILi64ELi16ELb0ELb1ELb1ELb0ELb1EN3c108BFloat16EfEEv12SSMParamsBwd --------------------------
	.section	.text._Z25selective_scan_bwd_kernelI32Selective_Scan_bwd_kernel_traitsILi64ELi16ELb0ELb1ELb1ELb0ELb1EN3c108BFloat16EfEEv12SSMParamsBwd,"ax",@progbits
	.align	128
        .global         _Z25selective_scan_bwd_kernelI32Selective_Scan_bwd_kernel_traitsILi64ELi16ELb0ELb1ELb1ELb0ELb1EN3c108BFloat16EfEEv12SSMParamsBwd
        .type           _Z25selective_scan_bwd_kernelI32Selective_Scan_bwd_kernel_traitsILi64ELi16ELb0ELb1ELb1ELb0ELb1EN3c108BFloat16EfEEv12SSMParamsBwd,@function
        .size           _Z25selective_scan_bwd_kernelI32Selective_Scan_bwd_kernel_traitsILi64ELi16ELb0ELb1ELb1ELb0ELb1EN3c108BFloat16EfEEv12SSMParamsBwd,(.L_x_10453 - _Z25selective_scan_bwd_kernelI32Selective_Scan_bwd_kernel_traitsILi64ELi16ELb0ELb1ELb1ELb0ELb1EN3c108BFloat16EfEEv12SSMParamsBwd)
        .other          _Z25selective_scan_bwd_kernelI32Selective_Scan_bwd_kernel_traitsILi64ELi16ELb0ELb1ELb1ELb0ELb1EN3c108BFloat16EfEEv12SSMParamsBwd,@"STO_CUDA_ENTRY STV_DEFAULT"
_Z25selective_scan_bwd_kernelI32Selective_Scan_bwd_kernel_traitsILi64ELi16ELb0ELb1ELb1ELb0ELb1EN3c108BFloat16EfEEv12SSMParamsBwd:
.text._Z25selective_scan_bwd_kernelI32Selective_Scan_bwd_kernel_traitsILi64ELi16ELb0ELb1ELb1ELb0ELb1EN3c108BFloat16EfEEv12SSMParamsBwd:
[----:B------:R-:W-:Y:S01]  /*0000*/  LDC R1, c[0x0][0x37c] ;  /* 0x0000df00ff017b82 */ /* 0x000fe20000000800 */
[----:B------:R-:W0:Y:S07]  /*0010*/  LDCU.64 UR4, c[0x0][0x458] ;  /* 0x00008b00ff0477ac */ /* 0x000e2e0008000a00 */
[----:B------:R-:W1:Y:S01]  /*0020*/  S2UR UR34, SR_CTAID.Y ;  /* 0x00000000002279c3 */ /* 0x000e620000002600 */
[----:B------:R-:W2:Y:S01]  /*0030*/  LDCU.64 UR32, c[0x0][0x358] ;  /* 0x00006b00ff2077ac */ /* 0x000ea20008000a00 */
[----:B------:R-:W3:Y:S06]  /*0040*/  LDCU.64 UR6, c[0x0][0x470] ;  /* 0x00008e00ff0677ac */ /* 0x000eec0008000a00 */
[----:B------:R-:W4:Y:S01]  /*0050*/  LDC R8, c[0x0][0x398] ;  /* 0x0000e600ff087b82 */ /* 0x000f220000000800 */
[----:B------:R-:W-:Y:S01]  /*0060*/  HFMA2 R167, -RZ, RZ, 0, 0 ;  /* 0x00000000ffa77431 */ /* 0x000fe200000001ff */
[----:B------:R-:W4:Y:S01]  /*0070*/  LDCU.128 UR12, c[0x0][0x3f0] ;  /* 0x00007e00ff0c77ac */ /* 0x000f220008000c00 */
[----:B------:R-:W4:Y:S01]  /*0080*/  LDCU.128 UR20, c[0x0][0x400] ;  /* 0x00008000ff1477ac */ /* 0x000f220008000c00 */
[----:B0-----:R-:W-:-:S04]  /*0090*/  UISETP.NE.U32.AND UP0, UPT, UR4, URZ, UPT ;  /* 0x000000ff0400728c */ /* 0x001fc8000bf05070 */
[----:B------:R-:W0:Y:S01]  /*00a0*/  S2UR UR35, SR_CTAID.X ;  /* 0x00000000002379c3 */ /* 0x000e220000002500 */
[----:B------:R-:W0:Y:S01]  /*00b0*/  LDCU UR18, c[0x0][0x394] ;  /* 0x00007280ff1277ac */ /* 0x000e220008000800 */
[----:B------:R-:W-:Y:S02]  /*00c0*/  UISETP.NE.AND.EX UP0, UPT, UR5, URZ, UPT, UP0 ;  /* 0x000000ff0500728c */ /* 0x000fe4000bf05300 */
[----:B---3--:R-:W-:Y:S01]  /*00d0*/  UISETP.NE.U32.AND UP1, UPT, UR6, URZ, UPT ;  /* 0x000000ff0600728c */ /* 0x008fe2000bf25070 */
[----:B------:R-:W3:Y:S03]  /*00e0*/  LDCU.64 UR36, c[0x0][0x480] ;  /* 0x00009000ff2477ac */ /* 0x000ee60008000a00 */
[----:B------:R-:W-:Y:S01]  /*00f0*/  PLOP3.LUT P3, PT, PT, PT, UP0, 0x80, 0x8 ;  /* 0x000000000008781c */ /* 0x000fe20003f6f008 */
[----:B------:R-:W3:Y:S04]  /*0100*/  LDCU.64 UR26, c[0x0][0x4a0] ;  /* 0x00009400ff1a77ac */ /* 0x000ee80008000a00 */
[----:B-1----:R-:W-:Y:S01]  /*0110*/  @UP0 ULEA UR4, UP2, UR34, UR4, 0x2 ;  /* 0x0000000422040291 */ /* 0x002fe2000f8410ff */
[----:B------:R-:W1:Y:S03]  /*0120*/  LDCU.64 UR30, c[0x0][0x528] ;  /* 0x0000a500ff1e77ac */ /* 0x000e660008000a00 */
[----:B------:R-:W-:-:S02]  /*0130*/  @UP0 ULEA.HI.X UR5, UR34, UR5, URZ, 0x2, UP2 ;  /* 0x0000000522050291 */ /* 0x000fc400090f14ff */
[----:B------:R-:W-:Y:S01]  /*0140*/  MOV R2, UR4 ;  /* 0x0000000400027c02 */ /* 0x000fe20008000f00 */
[----:B------:R-:W-:Y:S01]  /*0150*/  UISETP.NE.AND.EX UP0, UPT, UR7, URZ, UPT, UP1 ;  /* 0x000000ff0700728c */ /* 0x000fe2000bf05310 */
[----:B------:R-:W1:Y:S02]  /*0160*/  LDCU.64 UR28, c[0x0][0x3d0] ;  /* 0x00007a00ff1c77ac */ /* 0x000e640008000a00 */
[----:B------:R-:W-:-:S05]  /*0170*/  IMAD.U32 R3, RZ, RZ, UR5 ;  /* 0x00000005ff037e24 */ /* 0x000fca000f8e00ff */
[----:B--2---:R2:W3:Y:S01]  /*0180*/  @P3 LDG.E R6, desc[UR32][R2.64] ;  /* 0x0000002002063981 */ /* 0x0044e2000c1e1900 */
[----:B----4-:R-:W-:Y:S02]  /*0190*/  IABS R7, R8 ;  /* 0x0000000800077213 */ /* 0x010fe40000000000 */
[----:B------:R-:W-:Y:S02]  /*01a0*/  @UP0 ULEA UR4, UP1, UR34, UR6, 0x2 ;  /* 0x0000000622040291 */ /* 0x000fe4000f8210ff */
[----:B------:R-:W4:Y:S08]  /*01b0*/  I2F.RP R0, R7 ;  /* 0x0000000700007306 */ /* 0x000f300000209400 */
[----:B----4-:R-:W2:Y:S01]  /*01c0*/  MUFU.RCP R0, R0 ;  /* 0x0000000000007308 */ /* 0x010ea20000001000 */
[----:B------:R-:W-:Y:S01]  /*01d0*/  PLOP3.LUT P0, PT, PT, PT, UP0, 0x80, 0x8 ;  /* 0x000000000008781c */ /* 0x000fe20003f0f008 */
[----:B------:R-:W-:Y:S01]  /*01e0*/  @UP0 ULEA.HI.X UR5, UR34, UR7, URZ, 0x2, UP1 ;  /* 0x0000000722050291 */ /* 0x000fe200088f14ff */
[----:B------:R-:W-:-:S02]  /*01f0*/  IMAD.U32 R4, RZ, RZ, UR4 ;  /* 0x00000004ff047e24 */ /* 0x000fc4000f8e00ff */
[----:B--2---:R-:W-:-:S04]  /*0200*/  VIADD R2, R0, 0xffffffe ;  /* 0x0ffffffe00027836 */ /* 0x004fc80000000000 */
[----:B------:R2:W4:Y:S01]  /*0210*/  F2I.FTZ.U32.TRUNC.NTZ R3, R2 ;  /* 0x0000000200037305 */ /* 0x000522000021f000 */
[----:B------:R-:W-:Y:S01]  /*0220*/  MOV R5, UR5 ;  /* 0x0000000500057c02 */ /* 0x000fe20008000f00 */
[----:B0-----:R-:W-:Y:S01]  /*0230*/  UIMAD.WIDE.U32 UR8, UR35, UR12, URZ ;  /* 0x0000000c230872a5 */ /* 0x001fe2000f8e00ff */
[----:B------:R-:W-:Y:S01]  /*0240*/  IABS R0, UR34 ;  /* 0x0000002200007c13 */ /* 0x000fe20008000000 */
[----:B------:R-:W-:Y:S02]  /*0250*/  UIMAD.WIDE.U32 UR10, UR35, UR20, URZ ;  /* 0x00000014230a72a5 */ /* 0x000fe4000f8e00ff */
[----:B------:R4:W5:Y:S01]  /*0260*/  @P0 LDG.E R167, desc[UR32][R4.64] ;  /* 0x0000002004a70981 */ /* 0x000962000c1e1900 */
[----:B------:R-:W0:Y:S01]  /*0270*/  LDCU.128 UR4, c[0x0][0x460] ;  /* 0x00008c00ff0477ac */ /* 0x000e220008000c00 */
[----:B--2---:R-:W-:Y:S01]  /*0280*/  IMAD.MOV.U32 R2, RZ, RZ, RZ ;  /* 0x000000ffff027224 */ /* 0x004fe200078e00ff */
[----:B----4-:R-:W-:-:S05]  /*0290*/  IADD3 R4, PT, PT, RZ, -R3, RZ ;  /* 0x80000003ff047210 */ /* 0x010fca0007ffe0ff */
[----:B------:R-:W-:-:S04]  /*02a0*/  IMAD R5, R4, R7, RZ ;  /* 0x0000000704057224 */ /* 0x000fc800078e02ff */
[----:B------:R-:W-:-:S06]  /*02b0*/  IMAD.HI.U32 R2, R3, R5, R2 ;  /* 0x0000000503027227 */ /* 0x000fcc00078e0002 */
[----:B------:R-:W-:-:S05]  /*02c0*/  IMAD.HI.U32 R2, R2, R0, RZ ;  /* 0x0000000002027227 */ /* 0x000fca00078e00ff */
[----:B------:R-:W-:-:S05]  /*02d0*/  IADD3 R3, PT, PT, -R2, RZ, RZ ;  /* 0x000000ff02037210 */ /* 0x000fca0007ffe1ff */
[----:B------:R-:W-:-:S05]  /*02e0*/  IMAD R0, R7, R3, R0 ;  /* 0x0000000307007224 */ /* 0x000fca00078e0200 */
[----:B------:R-:W-:Y:S01]  /*02f0*/  ISETP.GT.U32.AND P1, PT, R7, R0, PT ;  /* 0x000000000700720c */ /* 0x000fe20003f24070 */
[----:B------:R-:W-:Y:S02]  /*0300*/  UIMAD UR9, UR35, UR13, UR9 ;  /* 0x0000000d230972a4 */ /* 0x000fe4000f8e0209 */
[----:B------:R-:W-:Y:S02]  /*0310*/  UIMAD UR11, UR35, UR21, UR11 ;  /* 0x00000015230b72a4 */ /* 0x000fe4000f8e020b */
[----:B------:R-:W-:-:S08]  /*0320*/  UIMAD.WIDE.U32 UR8, UR34, UR14, UR8 ;  /* 0x0000000e220872a5 */ /* 0x000fd0000f8e0008 */
[----:B------:R-:W-:Y:S01]  /*0330*/  @!P1 IMAD.IADD R0, R0, 0x1, -R7 ;  /* 0x0000000100009824 */ /* 0x000fe200078e0a07 */
[----:B------:R-:W-:Y:S01]  /*0340*/  @!P1 IADD3 R2, PT, PT, R2, 0x1, RZ ;  /* 0x0000000102029810 */ /* 0x000fe20007ffe0ff */
[----:B------:R-:W2:Y:S03]  /*0350*/  LDCU.64 UR12, c[0x0][0x498] ;  /* 0x00009300ff0c77ac */ /* 0x000ea60008000a00 */
[----:B------:R-:W-:Y:S01]  /*0360*/  ISETP.GE.U32.AND P0, PT, R0, R7, PT ;  /* 0x000000070000720c */ /* 0x000fe20003f06070 */
[----:B------:R-:W4:Y:S01]  /*0370*/  LDCU.64 UR20, c[0x0][0x3c8] ;  /* 0x00007900ff1477ac */ /* 0x000f220008000a00 */
[C---:B------:R-:W-:Y:S02]  /*0380*/  LOP3.LUT R0, R8.reuse, UR34, RZ, 0x3c, !PT ;  /* 0x0000002208007c12 */ /* 0x040fe4000f8e3cff */
[----:B------:R-:W-:Y:S01]  /*0390*/  ISETP.NE.AND P1, PT, R8, RZ, PT ;  /* 0x000000ff0800720c */ /* 0x000fe20003f25270 */
[----:B------:R-:W-:Y:S01]  /*03a0*/  UIMAD.WIDE.U32 UR10, UR34, UR22, UR10 ;  /* 0x00000016220a72a5 */ /* 0x000fe2000f8e000a */
[----:B------:R-:W-:Y:S01]  /*03b0*/  ISETP.GE.AND P2, PT, R0, RZ, PT ;  /* 0x000000ff0000720c */ /* 0x000fe20003f46270 */
[----:B------:R-:W-:Y:S01]  /*03c0*/  UIMAD UR22, UR34, UR15, UR9 ;  /* 0x0000000f221672a4 */ /* 0x000fe2000f8e0209 */
[----:B------:R-:W1:Y:S01]  /*03d0*/  LDCU.64 UR14, c[0x0][0x3b0] ;  /* 0x00007600ff0e77ac */ /* 0x000e620008000a00 */
[----:B------:R-:W-:-:S04]  /*03e0*/  ULEA UR9, UR18, 0xfffffc00, 0xa ;  /* 0xfffffc0012097891 */ /* 0x000fc8000f8e50ff */
[----:B------:R-:W-:Y:S01]  /*03f0*/  @P0 VIADD R2, R2, 0x1 ;  /* 0x0000000102020836 */ /* 0x000fe20000000000 */
[----:B------:R-:W-:Y:S02]  /*0400*/  UIMAD UR25, UR34, UR23, UR11 ;  /* 0x00000017221972a4 */ /* 0x000fe4000f8e020b */
[----:B------:R-:W-:Y:S02]  /*0410*/  UIADD3 UR11, UP2, UPT, UR9, UR10, URZ ;  /* 0x0000000a090b7290 */ /* 0x000fe4000ff5e0ff */
[----:B------:R-:W-:Y:S02]  /*0420*/  UIADD3 UR8, UP0, UPT, UR9, UR8, URZ ;  /* 0x0000000809087290 */ /* 0x000fe4000ff1e0ff */
[----:B------:R-:W-:Y:S01]  /*0430*/  USHF.R.S32.HI UR10, URZ, 0x1f, UR9 ;  /* 0x0000001fff0a7899 */ /* 0x000fe20008011409 */
[----:B------:R-:W-:Y:S01]  /*0440*/  @!P2 IADD3 R2, PT, PT, -R2, RZ, RZ ;  /* 0x000000ff0202a210 */ /* 0x000fe20007ffe1ff */
[----:B0-----:R-:W-:Y:S01]  /*0450*/  ULEA UR24, UP3, UR11, UR6, 0x1 ;  /* 0x000000060b187291 */ /* 0x001fe2000f8608ff */
[----:B------:R-:W-:Y:S01]  /*0460*/  @!P1 LOP3.LUT R8, RZ, R8, RZ, 0x33, !PT ;  /* 0x00000008ff089212 */ /* 0x000fe200078e33ff */
[----:B------:R-:W-:-:S02]  /*0470*/  UIADD3.X UR22, UPT, UPT, UR10, UR22, URZ, UP0, !UPT ;  /* 0x000000160a167290 */ /* 0x000fc400087fe4ff */
[----:B------:R-:W-:Y:S01]  /*0480*/  UIADD3.X UR25, UPT, UPT, UR10, UR25, URZ, UP2, !UPT ;  /* 0x000000190a197290 */ /* 0x000fe200097fe4ff */
[----:B------:R-:W-:Y:S01]  /*0490*/  R2UR UR38, R2 ;  /* 0x00000000022672ca */ /* 0x000fe200000e0000 */
[----:B---3--:R-:W-:Y:S01]  /*04a0*/  UISETP.NE.U32.AND UP0, UPT, UR36, URZ, UPT ;  /* 0x000000ff2400728c */ /* 0x008fe2000bf05070 */
[----:B------:R-:W-:Y:S01]  /*04b0*/  @!P1 R2UR UR38, R8 ;  /* 0x00000000082692ca */ /* 0x000fe200000e0000 */
[----:B------:R-:W-:Y:S02]  /*04c0*/  ULEA.HI.X UR25, UR11, UR7, UR25, 0x1, UP3 ;  /* 0x000000070b197291 */ /* 0x000fe400098f0c19 */
[----:B--2---:R-:W-:Y:S02]  /*04d0*/  UIMAD.WIDE.U32 UR6, UR35, UR12, URZ ;  /* 0x0000000c230672a5 */ /* 0x004fe4000f8e00ff */
[----:B------:R-:W-:Y:S02]  /*04e0*/  UISETP.NE.AND.EX UP0, UPT, UR37, URZ, UPT, UP0 ;  /* 0x000000ff2500728c */ /* 0x000fe4000bf05300 */
[----:B-1----:R-:W-:-:S02]  /*04f0*/  UIMAD.WIDE.U32 UR16, UR35, UR14, URZ ;  /* 0x0000000e231072a5 */ /* 0x002fc4000f8e00ff */
[----:B------:R-:W-:Y:S02]  /*0500*/  UIMAD UR7, UR35, UR13, UR7 ;  /* 0x0000000d230772a4 */ /* 0x000fe4000f8e0207 */
[----:B------:R-:W-:Y:S02]  /*0510*/  UIMAD UR17, UR35, UR15, UR17 ;  /* 0x0000000f231172a4 */ /* 0x000fe4000f8e0211 */
[----:B------:R-:W-:Y:S01]  /*0520*/  ULEA UR23, UP1, UR8, UR4, 0x1 ;  /* 0x0000000408177291 */ /* 0x000fe2000f8208ff */
[----:B------:R-:W0:Y:S01]  /*0530*/  LDCU.64 UR14, c[0x0][0x3e8] ;  /* 0x00007d00ff0e77ac */ /* 0x000e220008000a00 */
[----:B------:R-:W-:Y:S02]  /*0540*/  UIMAD.WIDE.U32 UR6, UR34, UR26, UR6 ;  /* 0x0000001a220672a5 */ /* 0x000fe4000f8e0006 */
[----:B------:R-:W-:Y:S02]  /*0550*/  ULEA.HI.X UR22, UR8, UR5, UR22, 0x1, UP1 ;  /* 0x0000000508167291 */ /* 0x000fe400088f0c16 */
[----:B------:R-:W-:Y:S01]  /*0560*/  USHF.R.S32.HI UR8, URZ, 0x1f, UR38 ;  /* 0x0000001fff087899 */ /* 0x000fe20008011426 */
[----:B------:R-:W1:Y:S01]  /*0570*/  @UP0 LDCU UR19, c[0x0][0x384] ;  /* 0x00007080ff1307ac */ /* 0x000e620008000800 */
[----:B------:R-:W-:-:S02]  /*0580*/  UIMAD UR27, UR34, UR27, UR7 ;  /* 0x0000001b221b72a4 */ /* 0x000fc4000f8e0207 */
[----:B------:R-:W-:Y:S02]  /*0590*/  UIADD3 UR6, UP1, UPT, UR9, UR6, URZ ;  /* 0x0000000609067290 */ /* 0x000fe4000ff3e0ff */
[----:B----4-:R-:W-:Y:S02]  /*05a0*/  UIMAD UR7, UR8, UR20, URZ ;  /* 0x00000014080772a4 */ /* 0x010fe4000f8e02ff */
[----:B------:R-:W-:Y:S02]  /*05b0*/  UIADD3.X UR27, UPT, UPT, UR10, UR27, URZ, UP1, !UPT ;  /* 0x0000001b0a1b7290 */ /* 0x000fe40008ffe4ff */
[----:B------:R-:W-:Y:S02]  /*05c0*/  ULEA UR26, UP1, UR6, UR30, 0x1 ;  /* 0x0000001e061a7291 */ /* 0x000fe4000f8208ff */
[----:B------:R-:W-:Y:S02]  /*05d0*/  UIMAD.WIDE.U32 UR16, UR38, UR20, UR16 ;  /* 0x00000014261072a5 */ /* 0x000fe4000f8e0010 */
[----:B------:R-:W-:Y:S01]  /*05e0*/  UIMAD UR11, UR38, UR21, UR7 ;  /* 0x00000015260b72a4 */ /* 0x000fe2000f8e0207 */
[----:B------:R-:W2:Y:S01]  /*05f0*/  @UP0 LDCU UR36, c[0x0][0x38c] ;  /* 0x00007180ff2407ac */ /* 0x000ea20008000800 */
[----:B------:R-:W3:Y:S01]  /*0600*/  LDCU.64 UR12, c[0x0][0x448] ;  /* 0x00008900ff0c77ac */ /* 0x000ee20008000a00 */
[----:B------:R-:W-:-:S02]  /*0610*/  UIMAD.WIDE.U32 UR4, UR35, UR28, URZ ;  /* 0x0000001c230472a5 */ /* 0x000fc4000f8e00ff */
[----:B------:R-:W-:Y:S02]  /*0620*/  ULEA.HI.X UR27, UR6, UR31, UR27, 0x1, UP1 ;  /* 0x0000001f061b7291 */ /* 0x000fe400088f0c1b */
[----:B------:R-:W-:Y:S01]  /*0630*/  UIADD3 UR28, UP1, UPT, UR9, UR16, URZ ;  /* 0x00000010091c7290 */ /* 0x000fe2000ff3e0ff */
[----:B------:R-:W4:Y:S01]  /*0640*/  @UP0 LDCU.64 UR20, c[0x0][0x480] ;  /* 0x00009000ff1407ac */ /* 0x000f220008000a00 */
[----:B------:R-:W-:Y:S02]  /*0650*/  UIADD3 UR16, UPT, UPT, UR17, UR11, URZ ;  /* 0x0000000b11107290 */ /* 0x000fe4000fffe0ff */
[----:B0-----:R-:W-:Y:S02]  /*0660*/  UIMAD UR11, UR8, UR14, URZ ;  /* 0x0000000e080b72a4 */ /* 0x001fe4000f8e02ff */
[----:B------:R-:W-:Y:S02]  /*0670*/  UIMAD UR5, UR35, UR29, UR5 ;  /* 0x0000001d230572a4 */ /* 0x000fe4000f8e0205 */
[----:B------:R-:W-:-:S02]  /*0680*/  UIMAD UR15, UR38, UR15, UR11 ;  /* 0x0000000f260f72a4 */ /* 0x000fc4000f8e020b */
[----:B-1----:R-:W-:Y:S02]  /*0690*/  @UP0 UIMAD UR11, UR35, UR19, UR34 ;  /* 0x00000013230b02a4 */ /* 0x002fe4000f8e0222 */
[----:B------:R-:W-:Y:S02]  /*06a0*/  UIMAD.WIDE.U32 UR4, UR38, UR14, UR4 ;  /* 0x0000000e260472a5 */ /* 0x000fe4000f8e0004 */
[----:B------:R-:W-:Y:S01]  /*06b0*/  @UP0 UIMAD UR11, UR11, UR18, URZ ;  /* 0x000000120b0b02a4 */ /* 0x000fe2000f8e02ff */
[----:B------:R-:W0:Y:S01]  /*06c0*/  LDCU.64 UR6, c[0x0][0x450] ;  /* 0x00008a00ff0677ac */ /* 0x000e220008000a00 */
[----:B------:R-:W-:Y:S02]  /*06d0*/  UIADD3.X UR8, UPT, UPT, UR10, UR16, URZ, UP1, !UPT ;  /* 0x000000100a087290 */ /* 0x000fe40008ffe4ff */
[----:B--2---:R-:W-:Y:S02]  /*06e0*/  @UP0 UIMAD UR11, UR11, UR36, URZ ;  /* 0x000000240b0b02a4 */ /* 0x004fe4000f8e02ff */
[----:B---3--:R-:W-:-:S02]  /*06f0*/  ULEA UR31, UP2, UR28, UR12, 0x1 ;  /* 0x0000000c1c1f7291 */ /* 0x008fc4000f8408ff */
[----:B------:R-:W-:Y:S02]  /*0700*/  UIADD3 UR9, UP1, UPT, UR9, UR4, URZ ;  /* 0x0000000409097290 */ /* 0x000fe4000ff3e0ff */
[----:B------:R-:W-:Y:S01]  /*0710*/  UIADD3 UR15, UPT, UPT, UR5, UR15, URZ ;  /* 0x0000000f050f7290 */ /* 0x000fe2000fffe0ff */
[----:B------:R-:W-:Y:S02]  /*0720*/  UMOV UR4, URZ ;  /* 0x000000ff00047c82 */ /* 0x000fe40008000000 */
[----:B------:R-:W-:Y:S01]  /*0730*/  UMOV UR5, URZ ;  /* 0x000000ff00057c82 */ /* 0x000fe20008000000 */
[----:B----4-:R-:W-:Y:S02]  /*0740*/  @UP0 UIMAD.WIDE UR4, UR11, 0x8, UR20 ;  /* 0x000000080b0408a5 */ /* 0x010fe4000f8e0214 */
[----:B------:R-:W-:Y:S02]  /*0750*/  ULEA.HI.X UR28, UR28, UR13, UR8, 0x1, UP2 ;  /* 0x0000000d1c1c7291 */ /* 0x000fe400090f0c08 */
[----:B------:R-:W-:Y:S01]  /*0760*/  UISETP.GE.AND UP0, UPT, UR18, 0x1, UPT ;  /* 0x000000011200788c */ /* 0x000fe2000bf06270 */
[----:B------:R-:W-:Y:S01]  /*0770*/  UMOV UR8, URZ ;  /* 0x000000ff00087c82 */ /* 0x000fe20008000000 */
[----:B------:R-:W-:Y:S01]  /*0780*/  HFMA2 R170, -RZ, RZ, 0, 0 ;  /* 0x00000000ffaa7431 */ /* 0x000fe200000001ff */
[----:B0-----:R-:W-:Y:S01]  /*0790*/  ULEA UR29, UP2, UR9, UR6, 0x1 ;  /* 0x00000006091d7291 */ /* 0x001fe2000f8408ff */
[----:B------:R-:W-:Y:S01]  /*07a0*/  IMAD.MOV.U32 R172, RZ, RZ, RZ ;  /* 0x000000ffffac7224 */ /* 0x000fe200078e00ff */
[----:B------:R-:W-:-:S04]  /*07b0*/  UIADD3.X UR30, UPT, UPT, UR10, UR15, URZ, UP1, !UPT ;  /* 0x0000000f0a1e7290 */ /* 0x000fc80008ffe4ff */
[----:B------:R-:W-:Y:S01]  /*07c0*/  ULEA.HI.X UR30, UR9, UR7, UR30, 0x1, UP2 ;  /* 0x00000007091e7291 */ /* 0x000fe200090f0c1e */
[----:B------:R-:W-:Y:S01]  /*07d0*/  @P3 R2UR UR8, R6 ;  /* 0x00000000060832ca */ /* 0x000fe200000e0000 */
[----:B------:R-:W-:-:S14]  /*07e0*/  BRA.U !UP0, `(.L_x_4608) ;  /* 0x0000009508d47547 */ /* 0x000fdc000b800000 */
[----:B------:R-:W0:Y:S01]  /*07f0*/  S2R R168, SR_TID.X ;  /* 0x0000000000a87919 */ /* 0x000e220000002100 */
[----:B------:R-:W1:Y:S01]  /*0800*/  S2UR UR7, SR_CgaCtaId ;  /* 0x00000000000779c3 */ /* 0x000e620000008800 */
[----:B------:R-:W2:Y:S01]  /*0810*/  LDCU.64 UR20, c[0x0][0x3a0] ;  /* 0x00007400ff1477ac */ /* 0x000ea20008000a00 */
[----:B------:R-:W-:Y:S01]  /*0820*/  MOV R170, RZ ;  /* 0x000000ff00aa7202 */ /* 0x000fe20000000f00 */
[----:B------:R-:W-:Y:S01]  /*0830*/  IMAD.MOV.U32 R172, RZ, RZ, RZ ;  /* 0x000000ffffac7224 */ /* 0x000fe200078e00ff */
[----:B------:R-:W-:Y:S01]  /*0840*/  UMOV UR6, 0x400 ;  /* 0x0000040000067882 */ /* 0x000fe20000000000 */
[----:B--2---:R-:W-:Y:S01]  /*0850*/  UIMAD.WIDE.U32 UR10, UR34, UR20, URZ ;  /* 0x00000014220a72a5 */ /* 0x004fe2000f8e00ff */
[----:B------:R-:W2:Y:S01]  /*0860*/  LDCU UR20, c[0x0][0x394] ;  /* 0x00007280ff1477ac */ /* 0x000ea20008000800 */
[----:B-1----:R-:W-:Y:S02]  /*0870*/  ULEA UR6, UR7, UR6, 0x18 ;  /* 0x0000000607067291 */ /* 0x002fe4000f8ec0ff */
[----:B------:R-:W-:Y:S01]  /*0880*/  UIMAD UR21, UR34, UR21, UR11 ;  /* 0x00000015221572a4 */ /* 0x000fe2000f8e020b */
        /* <DEDUP_REMOVED lines=22> */
.L_x_4656:
        /* <DEDUP_REMOVED lines=29> */
[----:B------:R-:W-:Y:S01]  /*0bc0*/  IADD3 R0, P1, PT, R166, UR16, RZ ;  /* 0x00000010a6007c10 */ /* 0x000fe2000ff3e0ff */
[----:B------:R-:W-:-:S02]  /*0bd0*/  UIMAD UR19, UR34, UR19, UR17 ;  /* 0x00000013221372a4 */ /* 0x000fc4000f8e0211 */
[----:B------:R-:W-:Y:S01]  /*0be0*/  UIMAD UR15, UR34, UR15, UR13 ;  /* 0x0000000f220f72a4 */ /* 0x000fe2000f8e020d */
[----:B------:R-:W-:Y:S01]  /*0bf0*/  IADD3 R5, P0, PT, R166, UR12, RZ ;  /* 0x0000000ca6057c10 */ /* 0x000fe2000ff1e0ff */
[----:B------:R-:W0:Y:S02]  /*0c00*/  LDCU UR16, c[0x0][0x388] ;  /* 0x00007100ff1077ac */ /* 0x000e240008000800 */
[----:B------:R-:W-:Y:S01]  /*0c10*/  IMAD.X R3, RZ, RZ, UR19, P1 ;  /* 0x00000013ff037e24 */ /* 0x000fe200088e06ff */
[C---:B---3--:R-:W-:Y:S01]  /*0c20*/  LEA R2, P1, R0.reuse, UR44, 0x1 ;  /* 0x0000002c00027c11 */ /* 0x048fe2000f8208ff */
[----:B------:R-:W-:Y:S01]  /*0c30*/  BAR.SYNC.DEFER_BLOCKING 0x0 ;  /* 0x0000000000007b1d */ /* 0x000fe20000010000 */
[----:B------:R-:W-:Y:S02]  /*0c40*/  IADD3.X R6, PT, PT, RZ, UR15, RZ, P0, !PT ;  /* 0x0000000fff067c10 */ /* 0x000fe400087fe4ff */
[C---:B--2---:R-:W-:Y:S02]  /*0c50*/  LEA R4, P0, R5.reuse, UR42, 0x1 ;  /* 0x0000002a05047c11 */ /* 0x044fe4000f8008ff */
[----:B------:R-:W-:Y:S01]  /*0c60*/  LEA.HI.X R3, R0, UR45, R3, 0x1, P1 ;  /* 0x0000002d00037c11 */ /* 0x000fe200088f0c03 */
[----:B------:R-:W1:Y:S01]  /*0c70*/  S2R R147, SR_LANEID ;  /* 0x0000000000937919 */ /* 0x000e620000000000 */
[----:B------:R-:W-:Y:S01]  /*0c80*/  LEA.HI.X R5, R5, UR43, R6, 0x1, P0 ;  /* 0x0000002b05057c11 */ /* 0x000fe200080f0c06 */
[----:B------:R-:W2:Y:S01]  /*0c90*/  S2UR UR9, SR_CgaCtaId ;  /* 0x00000000000979c3 */ /* 0x000ea20000008800 */
[----:B------:R-:W-:-:S02]  /*0ca0*/  SHF.L.U32 R6, R166, 0x1, RZ ;  /* 0x00000001a6067819 */ /* 0x000fc400000006ff */
        /* <DEDUP_REMOVED lines=13> */
[----:B----4-:R-:W4:Y:S01]  /*0d80*/  LDCU.64 UR36, c[0x0][0x490] ;  /* 0x00009200ff2477ac */ /* 0x010f220008000a00 */
[----:B------:R-:W-:-:S02]  /*0d90*/  ISETP.GE.AND P1, PT, R161, UR16, PT ;  /* 0x00000010a1007c0c */ /* 0x000fc4000bf26270 */
[----:B------:R-:W-:Y:S02]  /*0da0*/  ISETP.GE.AND P6, PT, R160, UR16, PT ;  /* 0x00000010a0007c0c */ /* 0x000fe4000bfc6270 */
[----:B------:R-:W-:Y:S02]  /*0db0*/  ISETP.GE.AND P3, PT, R157, UR16, PT ;  /* 0x000000109d007c0c */ /* 0x000fe4000bf66270 */
[----:B------:R-:W-:Y:S02]  /*0dc0*/  ISETP.GE.AND P5, PT, R159, UR16, PT ;  /* 0x000000109f007c0c */ /* 0x000fe4000bfa6270 */
[----:B------:R-:W-:Y:S02]  /*0dd0*/  ISETP.GE.AND P4, PT, R158, UR16, PT ;  /* 0x000000109e007c0c */ /* 0x000fe4000bf86270 */
[----:B------:R-:W-:Y:S01]  /*0de0*/  PRMT R0, RZ, 0x7610, R0 ;  /* 0x00007610ff007816 */ /* 0x000fe20000000000 */
[----:B------:R-:W3:Y:S01]  /*0df0*/  @!P0 LDG.E.U16 R13, desc[UR32][R10.64] ;  /* 0x000000200a0d8981 */ /* 0x000ee2000c1e1500 */
[----:B------:R-:W-:-:S03]  /*0e00*/  ISETP.GE.AND P0, PT, R156, UR16, PT ;  /* 0x000000109c007c0c */ /* 0x000fc6000bf06270 */
        /* <DEDUP_REMOVED lines=23> */
[----:B------:R-:W-:Y:S01]  /*0f80*/  LOP3.LUT R28, R28, 0x3e00, RZ, 0xc0, !PT ;  /* 0x00003e001c1c7812 */ /* 0x000fe200078ec0ff */
[----:B--2---:R-:W-:-:S04]  /*0f90*/  ULEA UR17, UR9, UR17, 0x18 ;  /* 0x0000001109117291 */ /* 0x004fc8000f8ec0ff */
[----:B-1----:R-:W-:-:S05]  /*0fa0*/  IMAD.IADD R28, R28, 0x1, R147 ;  /* 0x000000011c1c7824 */ /* 0x002fca00078e0293 */
[CC--:B------:R-:W-:Y:S02]  /*0fb0*/  LEA.HI.SX32 R146, R28.reuse, R28.reuse, 0x1b ;  /* 0x0000001c1c927211 */ /* 0x0c0fe400078fdaff */
[C---:B0-----:R-:W-:Y:S01]  /*0fc0*/  IADD3 R11, PT, PT, R28.reuse, 0x20, RZ ;  /* 0x000000201c0b7810 */ /* 0x041fe20007ffe0ff */
[----:B------:R-:W-:Y:S01]  /*0fd0*/  VIADD R29, R28, 0x40 ;  /* 0x000000401c1d7836 */ /* 0x000fe20000000000 */
[----:B------:R-:W-:Y:S02]  /*0fe0*/  LEA R146, R146, UR17, 0x1 ;  /* 0x0000001192927c11 */ /* 0x000fe4000f8e08ff */
[-C--:B------:R-:W-:Y:S01]  /*0ff0*/  LEA.HI.SX32 R11, R11, R28.reuse, 0x1b ;  /* 0x0000001c0b0b7211 */ /* 0x080fe200078fdaff */
[C---:B------:R-:W-:Y:S01]  /*1000*/  VIADD R33, R28.reuse, 0x80 ;  /* 0x000000801c217836 */ /* 0x040fe20000000000 */
[C---:B------:R-:W-:Y:S02]  /*1010*/  IADD3 R31, PT, PT, R28.reuse, 0x60, RZ ;  /* 0x000000601c1f7810 */ /* 0x040fe40007ffe0ff */
[----:B------:R-:W-:Y:S01]  /*1020*/  LEA R145, R11, UR17, 0x1 ;  /* 0x000000110b917c11 */ /* 0x000fe2000f8e08ff */
[----:B------:R-:W-:Y:S01]  /*1030*/  VIADD R11, R28, 0xc0 ;  /* 0x000000c01c0b7836 */ /* 0x000fe20000000000 */
[----:B------:R-:W-:-:S02]  /*1040*/  LEA.HI.SX32 R29, R29, R28, 0x1b ;  /* 0x0000001c1d1d7211 */ /* 0x000fc400078fdaff */
[-C--:B------:R-:W-:Y:S02]  /*1050*/  LEA.HI.SX32 R31, R31, R28.reuse, 0x1b ;  /* 0x0000001c1f1f7211 */ /* 0x080fe400078fdaff */
[-C--:B------:R-:W-:Y:S02]  /*1060*/  LEA.HI.SX32 R33, R33, R28.reuse, 0x1b ;  /* 0x0000001c21217211 */ /* 0x080fe400078fdaff */
[C---:B------:R-:W-:Y:S02]  /*1070*/  IADD3 R35, PT, PT, R28.reuse, 0xa0, RZ ;  /* 0x000000a01c237810 */ /* 0x040fe40007ffe0ff */
[----:B------:R-:W-:Y:S01]  /*1080*/  LEA R144, R29, UR17, 0x1 ;  /* 0x000000111d907c11 */ /* 0x000fe2000f8e08ff */
[----:B------:R-:W-:Y:S01]  /*1090*/  VIADD R29, R28, 0x100 ;  /* 0x000001001c1d7836 */ /* 0x000fe20000000000 */
[----:B------:R-:W-:Y:S02]  /*10a0*/  LEA R143, R31, UR17, 0x1 ;  /* 0x000000111f8f7c11 */ /* 0x000fe4000f8e08ff */
        /* <DEDUP_REMOVED lines=37> */
[----:B0-----:R-:W-:-:S02]  /*1300*/  IADD3 R13, PT, PT, R28, 0xe0, RZ ;  /* 0x000000e01c0d7810 */ /* 0x001fc40007ffe0ff */
[----:B----4-:R-:W-:Y:S02]  /*1310*/  STS.U16 [R145+0x40], R0 ;  /* 0x0000400091007388 */ /* 0x010fe40000000400 */
[----:B------:R-:W-:Y:S02]  /*1320*/  LEA.HI.SX32 R13, R13, R28, 0x1b ;  /* 0x0000001c0d0d7211 */ /* 0x000fe400078fdaff */
[----:B------:R0:W-:Y:S02]  /*1330*/  STS.U16 [R144+0x80], R15 ;  /* 0x0000800f90007388 */ /* 0x0001e40000000400 */
[----:B------:R-:W-:Y:S02]  /*1340*/  LEA R139, R13, UR17, 0x1 ;  /* 0x000000110d8b7c11 */ /* 0x000fe4000f8e08ff */
[----:B------:R-:W-:Y:S01]  /*1350*/  STS.U16 [R143+0xc0], R12 ;  /* 0x0000c00c8f007388 */ /* 0x000fe20000000400 */
[----:B------:R-:W-:-:S03]  /*1360*/  VIADD R13, R28, 0x180 ;  /* 0x000001801c0d7836 */ /* 0x000fc60000000000 */
        /* <DEDUP_REMOVED lines=321> */
[----:B------:R-:W4:Y:S04]  /*2780*/  LDS.U16 R32, [R118+0x8] ;  /* 0x0000080076207984 */ /* 0x000f280000000400 */
[----:B------:R-:W-:Y:S04]  /*2790*/  LDS.U16 R33, [R117+0xa] ;  /* 0x00000a0075217984 */ /* 0x000fe80000000400 */
[----:B------:R-:W-:Y:S04]  /*27a0*/  LDS.U16 R34, [R116+0xc] ;  /* 0x00000c0074227984 */ /* 0x000fe80000000400 */
[----:B------:R-:W4:Y:S04]  /*27b0*/  LDS.U16 R35, [R115+0xe] ;  /* 0x00000e0073237984 */ /* 0x000f280000000400 */
[----:B------:R-:W4:Y:S04]  /*27c0*/  LDS.U16 R36, [R114+0x10] ;  /* 0x0000100072247984 */ /* 0x000f280000000400 */
[----:B------:R-:W4:Y:S04]  /*27d0*/  LDS.U16 R37, [R113+0x12] ;  /* 0x0000120071257984 */ /* 0x000f280000000400 */
        /* <DEDUP_REMOVED lines=35> */
[----:B------:R0:W4:Y:S01]  /*2a10*/  @!P0 LDG.E.U16 R76, desc[UR32][R2.64+0x240] ;  /* 0x00024020024c8981 */ /* 0x000122000c1e1500 */
[----:B--2---:R-:W-:Y:S01]  /*2a20*/  IMAD.U32 R5, R5, 0x10000, RZ ;  /* 0x0001000005057824 */ /* 0x004fe200078e00ff */
[----:B------:R-:W-:-:S03]  /*2a30*/  SHF.L.U32 R4, R4, 0x10, RZ ;  /* 0x0000001004047819 */ /* 0x000fc600000006ff */
[----:B------:R-:W-:Y:S01]  /*2a40*/  FMUL.FTZ R83, R5, -1.4426950216293334961 ;  /* 0xbfb8aa3b05537820 */ /* 0x000fe20000410000 */
[----:B---3--:R-:W-:Y:S01]  /*2a50*/  SHF.L.U32 R28, R28, 0x10, RZ ;  /* 0x000000101c1c7819 */ /* 0x008fe200000006ff */
[----:B------:R-:W-:-:S04]  /*2a60*/  FMUL.FTZ R81, R4, -1.4426950216293334961 ;  /* 0xbfb8aa3b04517820 */ /* 0x000fc80000410000 */
[----:B------:R-:W-:Y:S01]  /*2a70*/  MUFU.EX2 R83, R83 ;  /* 0x0000005300537308 */ /* 0x000fe20000000800 */
[----:B------:R-:W-:-:S07]  /*2a80*/  FMUL.FTZ R84, R28, -1.4426950216293334961 ;  /* 0xbfb8aa3b1c547820 */ /* 0x000fce0000410000 */
[----:B------:R-:W-:Y:S01]  /*2a90*/  MUFU.EX2 R81, R81 ;  /* 0x0000005100517308 */ /* 0x000fe20000000800 */
[----:B----4-:R-:W-:-:S07]  /*2aa0*/  SHF.L.U32 R32, R32, 0x10, RZ ;  /* 0x0000001020207819 */ /* 0x010fce00000006ff */
[----:B------:R-:W-:Y:S01]  /*2ab0*/  MUFU.EX2 R84, R84 ;  /* 0x0000005400547308 */ /* 0x000fe20000000800 */
[----:B0-----:R-:W-:Y:S01]  /*2ac0*/  FMUL.FTZ R3, R32, -1.4426950216293334961 ;  /* 0xbfb8aa3b20037820 */ /* 0x001fe20000410000 */
[----:B------:R-:W-:Y:S01]  /*2ad0*/  IMAD.U32 R35, R35, 0x10000, RZ ;  /* 0x0001000023237824 */ /* 0x000fe200078e00ff */
[----:B------:R-:W-:Y:S01]  /*2ae0*/  SHF.L.U32 R34, R34, 0x10, RZ ;  /* 0x0000001022227819 */ /* 0x000fe200000006ff */
[----:B------:R-:W-:-:S04]  /*2af0*/  IMAD.U32 R33, R33, 0x10000, RZ ;  /* 0x0001000021217824 */ /* 0x000fc800078e00ff */
[----:B------:R-:W-:Y:S01]  /*2b00*/  MUFU.EX2 R86, R3 ;  /* 0x0000000300567308 */ /* 0x000fe20000000800 */
[----:B------:R-:W-:Y:S02]  /*2b10*/  IMAD.U32 R29, R29, 0x10000, RZ ;  /* 0x000100001d1d7824 */ /* 0x000fe400078e00ff */
[----:B------:R-:W-:Y:S01]  /*2b20*/  FMUL.FTZ R89, R35, -1.4426950216293334961 ;  /* 0xbfb8aa3b23597820 */ /* 0x000fe20000410000 */
[----:B------:R-:W-:Y:S01]  /*2b30*/  FMUL.FTZ R87, R33, -1.4426950216293334961 ;  /* 0xbfb8aa3b21577820 */ /* 0x000fe20000410000 */
[----:B------:R-:W-:Y:S01]  /*2b40*/  FMUL.FTZ R88, R34, -1.4426950216293334961 ;  /* 0xbfb8aa3b22587820 */ /* 0x000fe20000410000 */
[----:B------:R-:W-:-:S03]  /*2b50*/  FMUL.FTZ R2, R29, -1.4426950216293334961 ;  /* 0xbfb8aa3b1d027820 */ /* 0x000fc60000410000 */
[----:B------:R-:W-:Y:S01]  /*2b60*/  MUFU.EX2 R89, R89 ;  /* 0x0000005900597308 */ /* 0x000fe20000000800 */
[----:B------:R-:W-:-:S07]  /*2b70*/  SHF.L.U32 R36, R36, 0x10, RZ ;  /* 0x0000001024247819 */ /* 0x000fce00000006ff */
[----:B------:R-:W-:Y:S01]  /*2b80*/  MUFU.EX2 R87, R87 ;  /* 0x0000005700577308 */ /* 0x000fe20000000800 */
[----:B------:R-:W-:-:S07]  /*2b90*/  SHF.L.U32 R54, R54, 0x10, RZ ;  /* 0x0000001036367819 */ /* 0x000fce00000006ff */
[----:B------:R0:W-:Y:S08]  /*2ba0*/  MUFU.EX2 R85, R2 ;  /* 0x0000000200557308 */ /* 0x0001f00000000800 */
[----:B------:R-:W-:Y:S01]  /*2bb0*/  MUFU.EX2 R88, R88 ;  /* 0x0000005800587308 */ /* 0x000fe20000000800 */
[----:B0-----:R-:W-:Y:S01]  /*2bc0*/  FMUL.FTZ R2, R36, -1.4426950216293334961 ;  /* 0xbfb8aa3b24027820 */ /* 0x001fe20000410000 */
[----:B------:R-:W-:Y:S01]  /*2bd0*/  IMAD.U32 R37, R37, 0x10000, RZ ;  /* 0x0001000025257824 */ /* 0x000fe200078e00ff */
[----:B------:R-:W-:Y:S01]  /*2be0*/  SHF.L.U32 R38, R38, 0x10, RZ ;  /* 0x0000001026267819 */ /* 0x000fe200000006ff */
[----:B------:R-:W-:-:S04]  /*2bf0*/  IMAD.U32 R51, R51, 0x10000, RZ ;  /* 0x0001000033337824 */ /* 0x000fc800078e00ff */
[----:B------:R0:W-:Y:S01]  /*2c00*/  MUFU.EX2 R90, R2 ;  /* 0x00000002005a7308 */ /* 0x0001e20000000800 */
[----:B------:R-:W-:Y:S01]  /*2c10*/  FMUL.FTZ R3, R37, -1.4426950216293334961 ;  /* 0xbfb8aa3b25037820 */ /* 0x000fe20000410000 */
[----:B------:R-:W-:Y:S01]  /*2c20*/  FMUL.FTZ R92, R38, -1.4426950216293334961 ;  /* 0xbfb8aa3b265c7820 */ /* 0x000fe20000410000 */
[----:B------:R-:W-:-:S05]  /*2c30*/  SHF.L.U32 R40, R40, 0x10, RZ ;  /* 0x0000001028287819 */ /* 0x000fca00000006ff */
[----:B------:R-:W1:Y:S01]  /*2c40*/  MUFU.EX2 R91, R3 ;  /* 0x00000003005b7308 */ /* 0x000e620000000800 */
[----:B------:R-:W-:Y:S01]  /*2c50*/  SHF.L.U32 R42, R42, 0x10, RZ ;  /* 0x000000102a2a7819 */ /* 0x000fe200000006ff */
[----:B------:R-:W-:Y:S01]  /*2c60*/  IMAD.U32 R101, R101, 0x10000, RZ ;  /* 0x0001000065657824 */ /* 0x000fe200078e00ff */
[----:B------:R-:W-:-:S05]  /*2c70*/  SHF.L.U32 R52, R52, 0x10, RZ ;  /* 0x0000001034347819 */ /* 0x000fca00000006ff */
[----:B------:R2:W-:Y:S01]  /*2c80*/  MUFU.EX2 R94, R92 ;  /* 0x0000005c005e7308 */ /* 0x0005e20000000800 */
[----:B------:R-:W-:Y:S02]  /*2c90*/  IMAD.U32 R39, R39, 0x10000, RZ ;  /* 0x0001000027277824 */ /* 0x000fe400078e00ff */
[----:B0-----:R-:W-:Y:S01]  /*2ca0*/  FMUL.FTZ R2, R40, -1.4426950216293334961 ;  /* 0xbfb8aa3b28027820 */ /* 0x001fe20000410000 */
[----:B------:R-:W-:Y:S02]  /*2cb0*/  IMAD.U32 R41, R41, 0x10000, RZ ;  /* 0x0001000029297824 */ /* 0x000fe400078e00ff */
[----:B------:R-:W-:Y:S01]  /*2cc0*/  FMUL.FTZ R93, R39, -1.4426950216293334961 ;  /* 0xbfb8aa3b275d7820 */ /* 0x000fe20000410000 */
[----:B--2---:R-:W-:Y:S01]  /*2cd0*/  FMUL.FTZ R92, R42, -1.4426950216293334961 ;  /* 0xbfb8aa3b2a5c7820 */ /* 0x004fe20000410000 */
[----:B------:R-:W-:Y:S01]  /*2ce0*/  MUFU.EX2 R97, R2 ;  /* 0x0000000200617308 */ /* 0x000fe20000000800 */
[----:B------:R-:W-:Y:S01]  /*2cf0*/  FMUL.FTZ R96, R41, -1.4426950216293334961 ;  /* 0xbfb8aa3b29607820 */ /* 0x000fe20000410000 */
[----:B------:R-:W-:-:S06]  /*2d00*/  SHF.L.U32 R104, R104, 0x10, RZ ;  /* 0x0000001068687819 */ /* 0x000fcc00000006ff */
[----:B------:R-:W-:Y:S08]  /*2d10*/  MUFU.EX2 R2, R92 ;  /* 0x0000005c00027308 */ /* 0x000ff00000000800 */
[----:B------:R1:W-:Y:S02]  /*2d20*/  MUFU.EX2 R95, R93 ;  /* 0x0000005d005f7308 */ /* 0x0003e40000000800 */
[----:B-1----:R-:W-:-:S06]  /*2d30*/  FADD.FTZ R93, R91, 1 ;  /* 0x3f8000005b5d7421 */ /* 0x002fcc0000010000 */
[----:B------:R-:W-:Y:S01]  /*2d40*/  MUFU.EX2 R99, R96 ;  /* 0x0000006000637308 */ /* 0x000fe20000000800 */
        /* <DEDUP_REMOVED lines=17> */
[----:B------:R-:W4:Y:S04]  /*2e60*/  LDS.U16 R47, [R128] ;  /* 0x00000000802f7984 */ /* 0x000f280000000400 */
[----:B------:R-:W4:Y:S01]  /*2e70*/  LDS.U16 R48, [R127+0x2] ;  /* 0x000002007f307984 */ /* 0x000f220000000400 */
[----:B0-----:R-:W-:-:S03]  /*2e80*/  FADD.FTZ R50, R83, 1 ;  /* 0x3f80000053327421 */ /* 0x001fc60000010000 */
[----:B------:R-:W0:Y:S01]  /*2e90*/  LDS.U16 R76, [R118+0x8] ;  /* 0x00000800764c7984 */ /* 0x000e220000000400 */
[----:B------:R-:W-:-:S03]  /*2ea0*/  FADD.FTZ R53, R81, 1 ;  /* 0x3f80000051357421 */ /* 0x000fc60000010000 */
[----:B------:R-:W0:Y:S01]  /*2eb0*/  LDS.U16 R49, [R126+0x4] ;  /* 0x000004007e317984 */ /* 0x000e220000000400 */
[----:B------:R-:W3:Y:S01]  /*2ec0*/  MUFU.RCP R50, R50 ;  /* 0x0000003200327308 */ /* 0x000ee20000001000 */
[----:B-1----:R-:W-:Y:S02]  /*2ed0*/  FADD.FTZ R65, R84, 1 ;  /* 0x3f80000054417421 */ /* 0x002fe40000010000 */
[----:B------:R-:W1:Y:S01]  /*2ee0*/  LDS.U16 R75, [R119+0x6] ;  /* 0x00000600774b7984 */ /* 0x000e620000000400 */
[----:B--2---:R-:W-:Y:S01]  /*2ef0*/  FADD.FTZ R67, R86, 1 ;  /* 0x3f80000056437421 */ /* 0x004fe20000010000 */
[----:B------:R-:W-:Y:S02]  /*2f00*/  FADD.FTZ R66, R87, 1 ;  /* 0x3f80000057427421 */ /* 0x000fe40000010000 */
[----:B------:R-:W2:Y:S01]  /*2f10*/  LDS.U16 R80, [R117+0xa] ;  /* 0x00000a0075507984 */ /* 0x000ea20000000400 */
[----:B------:R-:W4:Y:S01]  /*2f20*/  MUFU.RCP R53, R53 ;  /* 0x0000003500357308 */ /* 0x000f220000001000 */
[----:B------:R-:W-:Y:S01]  /*2f30*/  FADD.FTZ R64, R85, 1 ;  /* 0x3f80000055407421 */ /* 0x000fe20000010000 */
[----:B---3--:R-:W-:Y:S01]  /*2f40*/  FADD.FTZ R77, R88, 1 ;  /* 0x3f800000584d7421 */ /* 0x008fe20000010000 */
[----:B------:R-:W-:Y:S01]  /*2f50*/  FADD.FTZ R83, R89, 1 ;  /* 0x3f80000059537421 */ /* 0x000fe20000010000 */
[----:B------:R-:W-:Y:S04]  /*2f60*/  LDS.U16 R88, [R116+0xc] ;  /* 0x00000c0074587984 */ /* 0x000fe80000000400 */
[----:B------:R-:W3:Y:S01]  /*2f70*/  MUFU.RCP R65, R65 ;  /* 0x0000004100417308 */ /* 0x000ee20000001000 */
[----:B------:R-:W-:Y:S01]  /*2f80*/  FADD.FTZ R78, -R50, 1 ;  /* 0x3f800000324e7421 */ /* 0x000fe20000010100 */
[----:B------:R-:W2:Y:S03]  /*2f90*/  LDS.U16 R89, [R115+0xe] ;  /* 0x00000e0073597984 */ /* 0x000ea60000000400 */
[----:B------:R-:W-:Y:S01]  /*2fa0*/  FFMA.FTZ R84, R5, R78, 1 ;  /* 0x3f80000005547423 */ /* 0x000fe2000001004e */
[----:B------:R-:W-:Y:S01]  /*2fb0*/  LDS.U16 R92, [R113+0x12] ;  /* 0x00001200715c7984 */ /* 0x000fe20000000400 */
[----:B------:R-:W-:-:S03]  /*2fc0*/  SHF.L.U32 R46, R46, 0x10, RZ ;  /* 0x000000102e2e7819 */ /* 0x000fc600000006ff */
[----:B------:R-:W-:Y:S01]  /*2fd0*/  LDS.U16 R120, [R110+0x18] ;  /* 0x000018006e787984 */ /* 0x000fe20000000400 */
[----:B----4-:R-:W-:Y:S01]  /*2fe0*/  IMAD.U32 R47, R47, 0x10000, RZ ;  /* 0x000100002f2f7824 */ /* 0x010fe200078e00ff */
[----:B------:R-:W4:Y:S01]  /*2ff0*/  MUFU.RCP R67, R67 ;  /* 0x0000004300437308 */ /* 0x000f220000001000 */
[----:B------:R-:W-:Y:S02]  /*3000*/  FADD.FTZ R79, -R53, 1 ;  /* 0x3f800000354f7421 */ /* 0x000fe40000010100 */
[----:B------:R-:W-:Y:S01]  /*3010*/  FMUL.FTZ R78, R54, R47 ;  /* 0x0000002f364e7220 */ /* 0x000fe20000410000 */
[----:B------:R-:W-:Y:S01]  /*3020*/  SHF.L.U32 R48, R48, 0x10, RZ ;  /* 0x0000001030307819 */ /* 0x000fe200000006ff */
[----:B---3--:R-:W-:Y:S01]  /*3030*/  FADD.FTZ R81, -R65, 1 ;  /* 0x3f80000041517421 */ /* 0x008fe20000010100 */
[----:B------:R-:W-:Y:S01]  /*3040*/  FFMA.FTZ R79, R4, R79, 1 ;  /* 0x3f800000044f7423 */ /* 0x000fe2000001004f */
[----:B------:R-:W-:Y:S02]  /*3050*/  FMUL.FTZ R78, R53, R78 ;  /* 0x0000004e354e7220 */ /* 0x000fe40000410000 */
[----:B------:R-:W-:Y:S01]  /*3060*/  FFMA.FTZ R85, R28, R81, 1 ;  /* 0x3f8000001c557423 */ /* 0x000fe20000010051 */
[----:B------:R-:W-:Y:S01]  /*3070*/  FMUL.FTZ R81, R51, R48 ;  /* 0x0000003033517220 */ /* 0x000fe20000410000 */
[----:B------:R-:W-:Y:S01]  /*3080*/  FMUL.FTZ R79, R78, R79 ;  /* 0x0000004f4e4f7220 */ /* 0x000fe20000410000 */
[----:B------:R-:W3:Y:S02]  /*3090*/  MUFU.RCP R66, R66 ;  /* 0x0000004200427308 */ /* 0x000ee40000001000 */
[----:B------:R-:W-:Y:S01]  /*30a0*/  FMUL.FTZ R81, R50, R81 ;  /* 0x0000005132517220 */ /* 0x000fe20000410000 */
[----:B0-----:R-:W-:-:S05]  /*30b0*/  IMAD.U32 R76, R76, 0x10000, RZ ;  /* 0x000100004c4c7824 */ /* 0x001fca00078e00ff */
[----:B------:R-:W0:Y:S01]  /*30c0*/  MUFU.RCP R78, R83 ;  /* 0x00000053004e7308 */ /* 0x000e220000001000 */
[----:B------:R-:W-:Y:S02]  /*30d0*/  IMAD.U32 R49, R49, 0x10000, RZ ;  /* 0x0001000031317824 */ /* 0x000fe400078e00ff */
[----:B------:R-:W-:Y:S01]  /*30e0*/  FMUL.FTZ R84, R81, R84 ;  /* 0x0000005451547220 */ /* 0x000fe20000410000 */
[----:B------:R-:W-:-:S04]  /*30f0*/  FADD.FTZ R81, R90, 1 ;  /* 0x3f8000005a517421 */ /* 0x000fc80000010000 */
[----:B------:R-:W2:Y:S01]  /*3100*/  MUFU.RCP R64, R64 ;  /* 0x0000004000407308 */ /* 0x000ea20000001000 */
[----:B----4-:R-:W-:Y:S01]  /*3110*/  FADD.FTZ R87, -R67, 1 ;  /* 0x3f80000043577421 */ /* 0x010fe20000010100 */
[----:B------:R-:W-:Y:S01]  /*3120*/  FMUL.FTZ R86, R101, R76 ;  /* 0x0000004c65567220 */ /* 0x000fe20000410000 */
[----:B------:R-:W4:Y:S01]  /*3130*/  LDS.U16 R90, [R114+0x10] ;  /* 0x00001000725a7984 */ /* 0x000f220000000400 */
[----:B------:R-:W-:Y:S01]  /*3140*/  FMUL.FTZ R82, R52, R49 ;  /* 0x0000003134527220 */ /* 0x000fe20000410000 */
[----:B------:R-:W-:Y:S01]  /*3150*/  FFMA.FTZ R87, R32, R87, 1 ;  /* 0x3f80000020577423 */ /* 0x000fe20000010057 */
[----:B------:R-:W-:Y:S02]  /*3160*/  FMUL.FTZ R86, R67, R86 ;  /* 0x0000005643567220 */ /* 0x000fe40000410000 */
[----:B------:R-:W2:Y:S01]  /*3170*/  MUFU.RCP R77, R77 ;  /* 0x0000004d004d7308 */ /* 0x000ea20000001000 */
[----:B------:R-:W-:Y:S01]  /*3180*/  FMUL.FTZ R82, R65, R82 ;  /* 0x0000005241527220 */ /* 0x000fe20000410000 */
[----:B-1----:R-:W-:Y:S01]  /*3190*/  SHF.L.U32 R75, R75, 0x10, RZ ;  /* 0x000000104b4b7819 */ /* 0x002fe200000006ff */
[----:B------:R-:W-:Y:S01]  /*31a0*/  FMUL.FTZ R91, R86, R87 ;  /* 0x00000057565b7220 */ /* 0x000fe20000410000 */
[----:B------:R-:W-:Y:S01]  /*31b0*/  FADD.FTZ R87, R94, 1 ;  /* 0x3f8000005e577421 */ /* 0x000fe20000010000 */
[----:B------:R-:W-:Y:S01]  /*31c0*/  FMUL.FTZ R85, R82, R85 ;  /* 0x0000005552557220 */ /* 0x000fe20000410000 */
[----:B---3--:R-:W-:Y:S01]  /*31d0*/  FADD.FTZ R94, -R66, 1 ;  /* 0x3f800000425e7421 */ /* 0x008fe20000010100 */
[----:B0-----:R-:W-:Y:S01]  /*31e0*/  FADD.FTZ R96, -R78, 1 ;  /* 0x3f8000004e607421 */ /* 0x001fe20000010100 */
[----:B------:R-:W-:Y:S01]  /*31f0*/  FMUL.FTZ R83, R104, R75 ;  /* 0x0000004b68537220 */ /* 0x000fe20000410000 */
[C---:B--2---:R-:W-:Y:S01]  /*3200*/  FADD.FTZ R82, -R64.reuse, 1 ;  /* 0x3f80000040527421 */ /* 0x044fe20000010100 */
[----:B------:R-:W-:Y:S01]  /*3210*/  FFMA.FTZ R98, R33, R94, 1 ;  /* 0x3f80000021627423 */ /* 0x000fe2000001005e */
[----:B------:R-:W-:Y:S01]  /*3220*/  FFMA.FTZ R102, R35, R96, 1 ;  /* 0x3f80000023667423 */ /* 0x000fe20000010060 */
[----:B------:R-:W-:Y:S01]  /*3230*/  FMUL.FTZ R83, R64, R83 ;  /* 0x0000005340537220 */ /* 0x000fe20000410000 */
[----:B------:R-:W-:Y:S01]  /*3240*/  FFMA.FTZ R82, R29, R82, 1 ;  /* 0x3f8000001d527423 */ /* 0x000fe20000010052 */
[----:B------:R-:W0:Y:S04]  /*3250*/  LDS.U16 R94, [R112+0x14] ;  /* 0x00001400705e7984 */ /* 0x000e280000000400 */
[----:B------:R-:W1:Y:S01]  /*3260*/  LDS.U16 R96, [R111+0x16] ;  /* 0x000016006f607984 */ /* 0x000e620000000400 */
[----:B------:R-:W-:Y:S01]  /*3270*/  FMUL.FTZ R106, R83, R82 ;  /* 0x00000052536a7220 */ /* 0x000fe20000410000 */
[----:B------:R-:W-:Y:S01]  /*3280*/  SHF.L.U32 R83, R43, 0x10, RZ ;  /* 0x000000102b537819 */ /* 0x000fe200000006ff */
[----:B------:R-:W-:Y:S01]  /*3290*/  FADD.FTZ R43, -R77, 1 ;  /* 0x3f8000004d2b7421 */ /* 0x000fe20000010100 */
[----:B------:R-:W2:Y:S03]  /*32a0*/  MUFU.RCP R81, R81 ;  /* 0x0000005100517308 */ /* 0x000ea60000001000 */
[----:B------:R-:W-:Y:S01]  /*32b0*/  FFMA.FTZ R100, R34, R43, 1 ;  /* 0x3f80000022647423 */ /* 0x000fe2000001002b */
[----:B------:R-:W-:-:S02]  /*32c0*/  IMAD.U32 R43, R80, 0x10000, RZ ;  /* 0x00010000502b7824 */ /* 0x000fc400078e00ff */
[----:B------:R-:W-:Y:S02]  /*32d0*/  IMAD.U32 R80, R89, 0x10000, RZ ;  /* 0x0001000059507824 */ /* 0x000fe400078e00ff */
[----:B------:R-:W-:Y:S01]  /*32e0*/  FADD.FTZ R105, R95, 1 ;  /* 0x3f8000005f697421 */ /* 0x000fe20000010000 */
[----:B------:R-:W-:Y:S01]  /*32f0*/  IMAD.U32 R82, R45, 0x10000, RZ ;  /* 0x000100002d527824 */ /* 0x000fe200078e00ff */
[----:B------:R-:W-:Y:S01]  /*3300*/  SHF.L.U32 R45, R88, 0x10, RZ ;  /* 0x00000010582d7819 */ /* 0x000fe200000006ff */
[----:B------:R-:W-:Y:S01]  /*3310*/  FMUL.FTZ R89, R46, R43 ;  /* 0x0000002b2e597220 */ /* 0x000fe20000410000 */
[----:B------:R-:W-:Y:S01]  /*3320*/  FADD.FTZ R121, R99, 1 ;  /* 0x3f80000063797421 */ /* 0x000fe20000010000 */
[----:B------:R-:W-:Y:S01]  /*3330*/  FMUL.FTZ R95, R83, R80 ;  /* 0x00000050535f7220 */ /* 0x000fe20000410000 */
[----:B------:R-:W3:Y:S01]  /*3340*/  LDS.U16 R99, [R109+0x1a] ;  /* 0x00001a006d637984 */ /* 0x000ee20000000400 */
[----:B------:R-:W-:Y:S01]  /*3350*/  IMAD.U32 R44, R44, 0x10000, RZ ;  /* 0x000100002c2c7824 */ /* 0x000fe200078e00ff */
[----:B------:R4:W0:Y:S01]  /*3360*/  MUFU.RCP R86, R93 ;  /* 0x0000005d00567308 */ /* 0x0008220000001000 */
[----:B------:R-:W-:Y:S01]  /*3370*/  FMUL.FTZ R89, R66, R89 ;  /* 0x0000005942597220 */ /* 0x000fe20000410000 */
[----:B------:R-:W-:Y:S01]  /*3380*/  FMUL.FTZ R88, R82, R45 ;  /* 0x0000002d52587220 */ /* 0x000fe20000410000 */
[----:B------:R-:W-:Y:S01]  /*3390*/  FMUL.FTZ R95, R78, R95 ;  /* 0x0000005f4e5f7220 */ /* 0x000fe20000410000 */
[----:B------:R-:W-:Y:S01]  /*33a0*/  FMUL.FTZ R3, R44, -1.4426950216293334961 ;  /* 0xbfb8aa3b2c037820 */ /* 0x000fe20000410000 */
[----:B------:R-:W-:Y:S01]  /*33b0*/  FMUL.FTZ R124, R89, R98 ;  /* 0x00000062597c7220 */ /* 0x000fe20000410000 */
[----:B------:R-:W-:Y:S01]  /*33c0*/  FADD.FTZ R89, R97, 1 ;  /* 0x3f80000061597421 */ /* 0x000fe20000010000 */
[----:B------:R-:W-:Y:S01]  /*33d0*/  FMUL.FTZ R132, R95, R102 ;  /* 0x000000665f847220 */ /* 0x000fe20000410000 */
[----:B------:R-:W-:-:S02]  /*33e0*/  IMAD.U32 R98, R30, 0x10000, RZ ;  /* 0x000100001e627824 */ /* 0x000fc400078e00ff */
[----:B----4-:R-:W-:Y:S01]  /*33f0*/  FMUL.FTZ R93, R77, R88 ;  /* 0x000000584d5d7220 */ /* 0x010fe20000410000 */
[----:B------:R-:W-:Y:S01]  /*3400*/  SHF.L.U32 R97, R31, 0x10, RZ ;  /* 0x000000101f617819 */ /* 0x000fe200000006ff */
[----:B------:R-:W4:Y:S01]  /*3410*/  LDS.U16 R102, [R107+0x1e] ;  /* 0x00001e006b667984 */ /* 0x000f220000000400 */
[----:B------:R-:W-:Y:S01]  /*3420*/  SHF.L.U32 R30, R90, 0x10, RZ ;  /* 0x000000105a1e7819 */ /* 0x000fe200000006ff */
[----:B------:R-:W1:Y:S01]  /*3430*/  MUFU.EX2 R3, R3 ;  /* 0x0000000300037308 */ /* 0x000e620000000800 */
[----:B------:R-:W-:Y:S01]  /*3440*/  FMUL.FTZ R103, R93, R100 ;  /* 0x000000645d677220 */ /* 0x000fe20000410000 */
[----:B--2---:R-:W-:Y:S01]  /*3450*/  FADD.FTZ R93, -R81, 1 ;  /* 0x3f800000515d7421 */ /* 0x004fe20000010100 */
[----:B------:R-:W2:Y:S01]  /*3460*/  LDS.U16 R100, [R108+0x1c] ;  /* 0x00001c006c647984 */ /* 0x000ea20000000400 */
[----:B------:R-:W-:Y:S01]  /*3470*/  FMUL.FTZ R90, R97, R30 ;  /* 0x0000001e615a7220 */ /* 0x000fe20000410000 */
[----:B------:R-:W-:-:S03]  /*3480*/  IMAD.U32 R31, R92, 0x10000, RZ ;  /* 0x000100005c1f7824 */ /* 0x000fc600078e00ff */
[----:B------:R-:W3:Y:S01]  /*3490*/  MUFU.RCP R87, R87 ;  /* 0x0000005700577308 */ /* 0x000ee20000001000 */
[----:B------:R-:W-:Y:S01]  /*34a0*/  FFMA.FTZ R93, R36, R93, 1 ;  /* 0x3f800000245d7423 */ /* 0x000fe2000001005d */
[----:B------:R-:W-:-:S06]  /*34b0*/  FMUL.FTZ R90, R81, R90 ;  /* 0x0000005a515a7220 */ /* 0x000fcc0000410000 */
[----:B------:R1:W3:Y:S01]  /*34c0*/  MUFU.RCP R88, R105 ;  /* 0x0000006900587308 */ /* 0x0002e20000001000 */
[----:B0-----:R-:W-:Y:S01]  /*34d0*/  FADD.FTZ R92, -R86, 1 ;  /* 0x3f800000565c7421 */ /* 0x001fe20000010100 */
[----:B------:R-:W-:-:S03]  /*34e0*/  FMUL.FTZ R95, R98, R31 ;  /* 0x0000001f625f7220 */ /* 0x000fc60000410000 */
[----:B------:R-:W-:Y:S01]  /*34f0*/  FFMA.FTZ R122, R37, R92, 1 ;  /* 0x3f800000257a7423 */ /* 0x000fe2000001005c */
[----:B------:R-:W-:Y:S02]  /*3500*/  FMUL.FTZ R95, R86, R95 ;  /* 0x0000005f565f7220 */ /* 0x000fe40000410000 */
[----:B------:R-:W0:Y:S01]  /*3510*/  MUFU.RCP R89, R89 ;  /* 0x0000005900597308 */ /* 0x000e220000001000 */
[----:B-1----:R-:W-:Y:S01]  /*3520*/  FMUL.FTZ R105, R90, R93 ;  /* 0x0000005d5a697220 */ /* 0x002fe20000410000 */
[----:B------:R-:W-:Y:S01]  /*3530*/  SHF.L.U32 R90, R27, 0x10, RZ ;  /* 0x000000101b5a7819 */ /* 0x000fe200000006ff */
[----:B------:R-:W-:Y:S01]  /*3540*/  IMAD.U32 R27, R26, 0x10000, RZ ;  /* 0x000100001a1b7824 */ /* 0x000fe200078e00ff */
[----:B------:R-:W-:Y:S01]  /*3550*/  SHF.L.U32 R93, R25, 0x10, RZ ;  /* 0x00000010195d7819 */ /* 0x000fe200000006ff */
[----:B------:R-:W-:Y:S01]  /*3560*/  IMAD.U32 R25, R94, 0x10000, RZ ;  /* 0x000100005e197824 */ /* 0x000fe200078e00ff */
[----:B------:R-:W-:Y:S01]  /*3570*/  SHF.L.U32 R26, R96, 0x10, RZ ;  /* 0x00000010601a7819 */ /* 0x000fe200000006ff */
[----:B------:R-:W-:Y:S01]  /*3580*/  FMUL.FTZ R174, R95, R122 ;  /* 0x0000007a5fae7220 */ /* 0x000fe20000410000 */
[----:B------:R1:W4:Y:S01]  /*3590*/  MUFU.RCP R92, R121 ;  /* 0x00000079005c7308 */ /* 0x0003220000001000 */
[----:B------:R-:W-:Y:S01]  /*35a0*/  FADD.FTZ R95, R2, 1 ;  /* 0x3f800000025f7421 */ /* 0x000fe20000010000 */
[----:B------:R-:W-:Y:S01]  /*35b0*/  FADD.FTZ R133, R3, 1 ;  /* 0x3f80000003857421 */ /* 0x000fe20000010000 */
[----:B---3--:R-:W-:Y:S01]  /*35c0*/  FADD.FTZ R3, -R87, 1 ;  /* 0x3f80000057037421 */ /* 0x008fe20000010100 */
[----:B------:R-:W-:Y:S01]  /*35d0*/  FMUL.FTZ R2, R90, R25 ;  /* 0x000000195a027220 */ /* 0x000fe20000410000 */
[----:B------:R-:W-:Y:S01]  /*35e0*/  FADD.FTZ R122, -R88, 1 ;  /* 0x3f800000587a7421 */ /* 0x000fe20000010100 */
[----:B-1----:R-:W-:Y:S01]  /*35f0*/  FMUL.FTZ R121, R27, R26 ;  /* 0x0000001a1b797220 */ /* 0x002fe20000410000 */
[----:B------:R-:W-:Y:S01]  /*3600*/  FFMA.FTZ R3, R38, R3, 1 ;  /* 0x3f80000026037423 */ /* 0x000fe20000010003 */
[----:B------:R-:W-:Y:S01]  /*3610*/  FMUL.FTZ R2, R87, R2 ;  /* 0x0000000257027220 */ /* 0x000fe20000410000 */
[----:B------:R-:W-:Y:S01]  /*3620*/  FFMA.FTZ R122, R39, R122, 1 ;  /* 0x3f800000277a7423 */ /* 0x000fe2000001007a */
[----:B------:R-:W-:Y:S01]  /*3630*/  FMUL.FTZ R121, R88, R121 ;  /* 0x0000007958797220 */ /* 0x000fe20000410000 */
[----:B------:R-:W-:Y:S01]  /*3640*/  IMAD.U32 R120, R120, 0x10000, RZ ;  /* 0x0001000078787824 */ /* 0x000fe200078e00ff */
[----:B------:R-:W1:Y:S01]  /*3650*/  MUFU.RCP R133, R133 ;  /* 0x0000008500857308 */ /* 0x000e620000001000 */
[----:B------:R-:W-:Y:S01]  /*3660*/  FMUL.FTZ R2, R2, R3 ;  /* 0x0000000302027220 */ /* 0x000fe20000410000 */
[----:B------:R-:W-:Y:S01]  /*3670*/  FMUL.FTZ R3, R121, R122 ;  /* 0x0000007a79037220 */ /* 0x000fe20000410000 */
[----:B0-----:R-:W-:Y:S01]  /*3680*/  FADD.FTZ R123, -R89, 1 ;  /* 0x3f800000597b7421 */ /* 0x001fe20000010100 */
[----:B------:R-:W-:Y:S01]  /*3690*/  FMUL.FTZ R94, R93, R120 ;  /* 0x000000785d5e7220 */ /* 0x000fe20000410000 */
[----:B------:R-:W-:Y:S01]  /*36a0*/  SHF.L.U32 R121, R24, 0x10, RZ ;  /* 0x0000001018797819 */ /* 0x000fe200000006ff */
[----:B------:R-:W-:-:S02]  /*36b0*/  IMAD.U32 R24, R99, 0x10000, RZ ;  /* 0x0001000063187824 */ /* 0x000fc400078e00ff */
[----:B------:R-:W0:Y:S01]  /*36c0*/  MUFU.RCP R95, R95 ;  /* 0x0000005f005f7308 */ /* 0x000e220000001000 */
[----:B------:R-:W-:Y:S01]  /*36d0*/  FFMA.FTZ R123, R40, R123, 1 ;  /* 0x3f800000287b7423 */ /* 0x000fe2000001007b */
[----:B------:R-:W-:Y:S01]  /*36e0*/  FMUL.FTZ R94, R89, R94 ;  /* 0x0000005e595e7220 */ /* 0x000fe20000410000 */
[----:B----4-:R-:W-:Y:S01]  /*36f0*/  FADD.FTZ R96, -R92, 1 ;  /* 0x3f8000005c607421 */ /* 0x010fe20000010100 */
[----:B------:R-:W-:Y:S02]  /*3700*/  FMUL.FTZ R99, R121, R24 ;  /* 0x0000001879637220 */ /* 0x000fe40000410000 */
[----:B------:R-:W-:Y:S01]  /*3710*/  FMUL.FTZ R94, R94, R123 ;  /* 0x0000007b5e5e7220 */ /* 0x000fe20000410000 */
[----:B------:R-:W-:Y:S01]  /*3720*/  SHF.L.U32 R123, R6, 0x10, RZ ;  /* 0x00000010067b7819 */ /* 0x000fe200000006ff */
[----:B------:R-:W-:Y:S01]  /*3730*/  FFMA.FTZ R96, R41, R96, 1 ;  /* 0x3f80000029607423 */ /* 0x000fe20000010060 */
[----:B------:R-:W-:Y:S01]  /*3740*/  FMUL.FTZ R99, R92, R99 ;  /* 0x000000635c637220 */ /* 0x000fe20000410000 */
[----:B------:R-:W-:Y:S01]  /*3750*/  IMAD.U32 R6, R102, 0x10000, RZ ;  /* 0x0001000066067824 */ /* 0x000fe200078e00ff */
[----:B------:R-:W-:Y:S01]  /*3760*/  SHF.L.U32 R122, R7, 0x10, RZ ;  /* 0x00000010077a7819 */ /* 0x000fe200000006ff */
[----:B--2---:R-:W-:-:S02]  /*3770*/  IMAD.U32 R7, R100, 0x10000, RZ ;  /* 0x0001000064077824 */ /* 0x004fc400078e00ff */
[----:B------:R-:W-:Y:S01]  /*3780*/  FMUL.FTZ R99, R99, R96 ;  /* 0x0000006063637220 */ /* 0x000fe20000410000 */
[----:B-1----:R-:W-:Y:S01]  /*3790*/  FADD.FTZ R169, -R133, 1 ;  /* 0x3f80000085a97421 */ /* 0x002fe20000010100 */
[----:B------:R-:W-:Y:S01]  /*37a0*/  FMUL.FTZ R96, R123, R6 ;  /* 0x000000067b607220 */ /* 0x000fe20000410000 */
[----:B------:R-:W-:Y:S01]  /*37b0*/  F2FP.BF16.F32.PACK_AB R79, R84, R79 ;  /* 0x0000004f544f723e */ /* 0x000fe200000010ff */
[----:B------:R-:W-:Y:S01]  /*37c0*/  BAR.SYNC.DEFER_BLOCKING 0x0 ;  /* 0x0000000000007b1d */ /* 0x000fe20000010000 */
[----:B0-----:R-:W-:Y:S01]  /*37d0*/  FADD.FTZ R125, -R95, 1 ;  /* 0x3f8000005f7d7421 */ /* 0x001fe20000010100 */
[----:B------:R-:W-:Y:S01]  /*37e0*/  FMUL.FTZ R100, R122, R7 ;  /* 0x000000077a647220 */ /* 0x000fe20000410000 */
[----:B------:R-:W-:Y:S01]  /*37f0*/  FFMA.FTZ R169, R44, R169, 1 ;  /* 0x3f8000002ca97423 */ /* 0x000fe200000100a9 */
[----:B------:R-:W-:Y:S01]  /*3800*/  FMUL.FTZ R96, R133, R96 ;  /* 0x0000006085607220 */ /* 0x000fe20000410000 */
[----:B------:R-:W-:Y:S01]  /*3810*/  F2FP.BF16.F32.PACK_AB R85, R106, R85 ;  /* 0x000000556a55723e */ /* 0x000fe200000010ff */
[----:B------:R-:W-:Y:S01]  /*3820*/  FFMA.FTZ R125, R42, R125, 1 ;  /* 0x3f8000002a7d7423 */ /* 0x000fe2000001007d */
[----:B------:R-:W-:Y:S01]  /*3830*/  PRMT R84, R79, 0x7632, R84 ;  /* 0x000076324f547816 */ /* 0x000fe20000000054 */
[----:B------:R-:W-:Y:S01]  /*3840*/  FMUL.FTZ R100, R95, R100 ;  /* 0x000000645f647220 */ /* 0x000fe20000410000 */
[----:B------:R-:W-:Y:S01]  /*3850*/  F2FP.BF16.F32.PACK_AB R91, R124, R91 ;  /* 0x0000005b7c5b723e */ /* 0x000fe200000010ff */
[----:B------:R-:W-:Y:S01]  /*3860*/  FMUL.FTZ R169, R96, R169 ;  /* 0x000000a960a97220 */ /* 0x000fe20000410000 */
[----:B------:R-:W-:-:S02]  /*3870*/  PRMT R96, R85, 0x7632, R96 ;  /* 0x0000763255607816 */ /* 0x000fc40000000060 */
        /* <DEDUP_REMOVED lines=9> */
[----:B------:R-:W-:Y:S01]  /*3910*/  STS.U16 [R126+0x4], R85 ;  /* 0x000004557e007388 */ /* 0x000fe20000000400 */
[----:B0-----:R-:W-:-:S03]  /*3920*/  PRMT R79, R103, 0x7632, R79 ;  /* 0x00007632674f7816 */ /* 0x001fc6000000004f */
[----:B------:R0:W-:Y:S01]  /*3930*/  STS.U16 [R119+0x6], R96 ;  /* 0x0000066077007388 */ /* 0x0001e20000000400 */
[----:B------:R-:W-:-:S03]  /*3940*/  ISETP.NE.AND P1, PT, R168, RZ, PT ;  /* 0x000000ffa800720c */ /* 0x000fc60003f25270 */
[----:B------:R-:W-:Y:S01]  /*3950*/  STS.U16 [R118+0x8], R91 ;  /* 0x0000085b76007388 */ /* 0x000fe20000000400 */
[----:B-1----:R-:W-:Y:S02]  /*3960*/  PRMT R84, R2, 0x7632, R84 ;  /* 0x0000763202547816 */ /* 0x002fe40000000054 */
[----:B------:R-:W-:Y:S01]  /*3970*/  F2FP.BF16.F32.PACK_AB R100, R169, R100 ;  /* 0x00000064a964723e */ /* 0x000fe200000010ff */
[----:B------:R1:W-:Y:S01]  /*3980*/  STS.U16 [R117+0xa], R102 ;  /* 0x00000a6675007388 */ /* 0x0003e20000000400 */
[----:B0-----:R-:W-:-:S03]  /*3990*/  PRMT R96, R94, 0x7632, R96 ;  /* 0x000076325e607816 */ /* 0x001fc60000000060 */
[----:B------:R-:W-:Y:S04]  /*39a0*/  STS.U16 [R116+0xc], R103 ;  /* 0x00000c6774007388 */ /* 0x000fe80000000400 */
[----:B------:R-:W-:Y:S01]  /*39b0*/  STS.U16 [R115+0xe], R79 ;  /* 0x00000e4f73007388 */ /* 0x000fe20000000400 */
[----:B-1----:R-:W-:-:S03]  /*39c0*/  PRMT R102, R100, 0x7632, R102 ;  /* 0x0000763264667816 */ /* 0x002fc60000000066 */
[----:B------:R-:W-:Y:S04]  /*39d0*/  STS.U16 [R114+0x10], R105 ;  /* 0x0000106972007388 */ /* 0x000fe80000000400 */
[----:B------:R-:W-:Y:S04]  /*39e0*/  STS.U16 [R113+0x12], R3 ;  /* 0x0000120371007388 */ /* 0x000fe80000000400 */
[----:B------:R0:W-:Y:S04]  /*39f0*/  STS.U16 [R112+0x14], R2 ;  /* 0x0000140270007388 */ /* 0x0001e80000000400 */
[----:B------:R1:W-:Y:S04]  /*3a00*/  STS.U16 [R111+0x16], R84 ;  /* 0x000016546f007388 */ /* 0x0003e80000000400 */
[----:B------:R-:W-:Y:S01]  /*3a10*/  STS.U16 [R110+0x18], R94 ;  /* 0x0000185e6e007388 */ /* 0x000fe20000000400 */
[----:B0-----:R-:W-:-:S03]  /*3a20*/  MOV R2, UR16 ;  /* 0x0000001000027c02 */ /* 0x001fc60008000f00 */
        /* <DEDUP_REMOVED lines=24> */
[----:B------:R-:W0:Y:S01]  /*3bb0*/  LDCU.64 UR14, c[0x0][0x558] ;  /* 0x0000ab00ff0e77ac */ /* 0x000e220008000a00 */
[----:B------:R-:W2:Y:S02]  /*3bc0*/  LDS R187, [UR17+0x840] ;  /* 0x00084011ffbb7984 */ /* 0x000ea40008000800 */
[----:B------:R-:W-:-:S04]  /*3bd0*/  UIMAD.WIDE.U32 UR12, UR34, UR18, UR12 ;  /* 0x00000012220c72a5 */ /* 0x000fc8000f8e000c */
[----:B------:R-:W-:Y:S02]  /*3be0*/  UIMAD UR9, UR34, UR19, UR13 ;  /* 0x00000013220972a4 */ /* 0x000fe4000f8e020d */
[----:B------:R-:W-:-:S05]  /*3bf0*/  IADD3 R3, P0, PT, R166, UR12, RZ ;  /* 0x0000000ca6037c10 */ /* 0x000fca000ff1e0ff */
[----:B-1----:R-:W-:Y:S01]  /*3c00*/  IMAD.X R84, RZ, RZ, UR9, P0 ;  /* 0x00000009ff547e24 */ /* 0x002fe200080e06ff */
[----:B0-----:R-:W-:Y:S01]  /*3c10*/  LEA R2, P0, R3, UR14, 0x1 ;  /* 0x0000000e03027c11 */ /* 0x001fe2000f8008ff */
[----:B------:R-:W-:Y:S01]  /*3c20*/  UISETP.NE.U32.AND UP0, UPT, UR36, URZ, UPT ;  /* 0x000000ff2400728c */ /* 0x000fe2000bf05070 */
[----:B------:R-:W-:Y:S01]  /*3c30*/  FMUL.FTZ R4, R4, R53 ;  /* 0x0000003504047220 */ /* 0x000fe20000410000 */
[----:B------:R-:W-:Y:S01]  /*3c40*/  FMUL.FTZ R5, R5, R50 ;  /* 0x0000003205057220 */ /* 0x000fe20000410000 */
        /* <DEDUP_REMOVED lines=15> */
[----:B------:R-:W0:Y:S01]  /*3d40*/  LDCU UR9, c[0x0][0x38c] ;  /* 0x00007180ff0977ac */ /* 0x000e220008000800 */
        /* <DEDUP_REMOVED lines=49> */
[----:B0-2---:R-:W-:Y:S06]  /*4060*/  BRA.U !UP0, `(.L_x_4609) ;  /* 0x0000000508c47547 */ /* 0x005fec000b800000 */
        /* <DEDUP_REMOVED lines=21> */
[----:B------:R-:W-:Y:S01]  /*41c0*/  FMUL.FTZ R7, R42, R7 ;  /* 0x000000072a077220 */ /* 0x000fe20000410000 */
        /* <DEDUP_REMOVED lines=13> */
[----:B------:R-:W-:Y:S02]  /*42a0*/  PRMT R54, R6, 0x7610, R54 ;  /* 0x0000761006367816 */ /* 0x000fe40000000036 */
[----:B--2---:R-:W-:Y:S01]  /*42b0*/  PRMT R2, R34, 0x7632, R2 ;  /* 0x0000763222027816 */ /* 0x004fe20000000002 */
[----:B------:R-:W-:Y:S04]  /*42c0*/  STS.U16 [R118+0x8], R32 ;  /* 0x0000082076007388 */ /* 0x000fe80000000400 */
[----:B------:R-:W-:Y:S01]  /*42d0*/  STS.U16 [R117+0xa], R5 ;  /* 0x00000a0575007388 */ /* 0x000fe20000000400 */
[----:B-1----:R-:W-:Y:S01]  /*42e0*/  UIMAD.WIDE.U32 UR18, UR35, UR12, UR6 ;  /* 0x0000000c231272a5 */ /* 0x002fe2000f8e0006 */
[----:B0-----:R-:W-:-:S02]  /*42f0*/  PRMT R3, R25, 0x7632, R3 ;  /* 0x0000763219037816 */ /* 0x001fc40000000003 */
[----:B------:R-:W-:Y:S01]  /*4300*/  STS.U16 [R116+0xc], R34 ;  /* 0x00000c2274007388 */ /* 0x000fe20000000400 */
[----:B------:R-:W-:-:S03]  /*4310*/  UIMAD UR13, UR35, UR13, UR19 ;  /* 0x0000000d230d72a4 */ /* 0x000fc6000f8e0213 */
[----:B------:R0:W-:Y:S01]  /*4320*/  STS.U16 [R115+0xe], R2 ;  /* 0x00000e0273007388 */ /* 0x0001e20000000400 */
[----:B------:R-:W-:Y:S02]  /*4330*/  UMOV UR12, UR18 ;  /* 0x00000012000c7c82 */ /* 0x000fe40008000000 */
[----:B------:R-:W-:Y:S01]  /*4340*/  UIMAD.WIDE.U32 UR12, UR34, UR14, UR12 ;  /* 0x0000000e220c72a5 */ /* 0x000fe2000f8e000c */
[----:B------:R-:W-:Y:S03]  /*4350*/  STS.U16 [R114+0x10], R30 ;  /* 0x0000101e72007388 */ /* 0x000fe60000000400 */
[----:B------:R-:W-:Y:S01]  /*4360*/  UIMAD UR15, UR34, UR15, UR13 ;  /* 0x0000000f220f72a4 */ /* 0x000fe2000f8e020d */
[----:B------:R-:W-:Y:S01]  /*4370*/  STS.U16 [R113+0x12], R4 ;  /* 0x0000120471007388 */ /* 0x000fe20000000400 */
[----:B0-----:R-:W-:-:S03]  /*4380*/  PRMT R2, R6, 0x7632, R2 ;  /* 0x0000763206027816 */ /* 0x001fc60000000002 */
[----:B------:R-:W-:Y:S01]  /*4390*/  STS.U16 [R112+0x14], R25 ;  /* 0x0000141970007388 */ /* 0x000fe20000000400 */
[----:B------:R-:W-:-:S03]  /*43a0*/  MOV R6, UR16 ;  /* 0x0000001000067c02 */ /* 0x000fc60008000f00 */
[----:B------:R0:W-:Y:S04]  /*43b0*/  STS.U16 [R111+0x16], R3 ;  /* 0x000016036f007388 */ /* 0x0001e80000000400 */
[----:B------:R-:W-:Y:S04]  /*43c0*/  STS.U16 [R110+0x18], R40 ;  /* 0x000018286e007388 */ /* 0x000fe80000000400 */
[----:B------:R-:W-:Y:S01]  /*43d0*/  STS.U16 [R109+0x1a], R24 ;  /* 0x00001a186d007388 */ /* 0x000fe20000000400 */
[----:B0-----:R-:W-:-:S03]  /*43e0*/  IADD3 R3, P0, PT, R166, UR12, RZ ;  /* 0x0000000ca6037c10 */ /* 0x001fc6000ff1e0ff */
[----:B------:R-:W-:Y:S02]  /*43f0*/  STS.U16 [R108+0x1c], R54 ;  /* 0x00001c366c007388 */ /* 0x000fe40000000400 */
[----:B------:R-:W-:Y:S02]  /*4400*/  IMAD.X R4, RZ, RZ, UR15, P0 ;  /* 0x0000000fff047e24 */ /* 0x000fe400080e06ff */
[----:B------:R0:W-:Y:S01]  /*4410*/  STS.U16 [R107+0x1e], R2 ;  /* 0x00001e026b007388 */ /* 0x0001e20000000400 */
        /* <DEDUP_REMOVED lines=54> */
.L_x_4609:
        /* <DEDUP_REMOVED lines=12> */
[----:B------:R-:W-:-:S02]  /*4840*/  IMAD.U32 R63, R63, 0x10000, RZ ;  /* 0x000100003f3f7824 */ /* 0x000fc400078e00ff */
[----:B------:R-:W-:Y:S01]  /*4850*/  FFMA.FTZ R3, R103, R72, R4 ;  /* 0x0000004867037223 */ /* 0x000fe20000010004 */
[----:B------:R-:W-:Y:S01]  /*4860*/  SHF.L.U32 R62, R62, 0x10, RZ ;  /* 0x000000103e3e7819 */ /* 0x000fe200000006ff */
[----:B------:R-:W-:Y:S01]  /*4870*/  FADD.FTZ R47, R0, R167 ;  /* 0x000000a7002f7221 */ /* 0x000fe20000010000 */
[----:B------:R-:W-:Y:S02]  /*4880*/  IMAD.U32 R61, R61, 0x10000, RZ ;  /* 0x000100003d3d7824 */ /* 0x000fe400078e00ff */
[----:B------:R-:W-:Y:S01]  /*4890*/  FFMA.FTZ R26, R104, R71, R3 ;  /* 0x00000047681a7223 */ /* 0x000fe20000010003 */
[----:B------:R-:W-:Y:S01]  /*48a0*/  SHF.L.U32 R60, R60, 0x10, RZ ;  /* 0x000000103c3c7819 */ /* 0x000fe200000006ff */
[----:B------:R-:W-:Y:S01]  /*48b0*/  IMAD.U32 R59, R59, 0x10000, RZ ;  /* 0x000100003b3b7824 */ /* 0x000fe200078e00ff */
[----:B------:R-:W-:Y:S01]  /*48c0*/  BAR.SYNC.DEFER_BLOCKING 0x0 ;  /* 0x0000000000007b1d */ /* 0x000fe20000010000 */
[----:B------:R-:W-:Y:S01]  /*48d0*/  FFMA.FTZ R3, R101, R70, R26 ;  /* 0x0000004665037223 */ /* 0x000fe2000001001a */
[----:B------:R-:W-:Y:S01]  /*48e0*/  SHF.L.U32 R58, R58, 0x10, RZ ;  /* 0x000000103a3a7819 */ /* 0x000fe200000006ff */
[----:B------:R-:W-:Y:S01]  /*48f0*/  IMAD.U32 R57, R57, 0x10000, RZ ;  /* 0x0001000039397824 */ /* 0x000fe200078e00ff */
[----:B------:R-:W-:Y:S01]  /*4900*/  UISETP.GE.AND UP0, UPT, UR9, 0x1, UPT ;  /* 0x000000010900788c */ /* 0x000fe2000bf06270 */
        /* <DEDUP_REMOVED lines=14> */
[----:B------:R-:W-:-:S02]  /*49f0*/  IMAD.U32 R50, R17, 0x10000, RZ ;  /* 0x0001000011327824 */ /* 0x000fc400078e00ff */
[----:B------:R-:W-:Y:S02]  /*4a00*/  HFMA2 R90, -RZ, RZ, 0, 0 ;  /* 0x00000000ff5a7431 */ /* 0x000fe400000001ff */
[----:B------:R-:W-:Y:S01]  /*4a10*/  FFMA.FTZ R0, R98, R61, R3 ;  /* 0x0000003d62007223 */ /* 0x000fe20000010003 */
[----:B------:R-:W-:Y:S02]  /*4a20*/  IMAD.U32 R12, R12, 0x10000, RZ ;  /* 0x000100000c0c7824 */ /* 0x000fe400078e00ff */
[----:B------:R-:W-:Y:S01]  /*4a30*/  FADD.FTZ R39, R24, R167 ;  /* 0x000000a718277221 */ /* 0x000fe20000010000 */
[----:B------:R-:W-:Y:S02]  /*4a40*/  IMAD.U32 R46, R9, 0x10000, RZ ;  /* 0x00010000092e7824 */ /* 0x000fe400078e00ff */
[----:B------:R-:W-:Y:S01]  /*4a50*/  FFMA.FTZ R3, R95, R60, R0 ;  /* 0x0000003c5f037223 */ /* 0x000fe20000010000 */
[----:B------:R-:W-:Y:S01]  /*4a60*/  IMAD.U32 R10, R10, 0x10000, RZ ;  /* 0x000100000a0a7824 */ /* 0x000fe200078e00ff */
[----:B------:R-:W-:Y:S01]  /*4a70*/  CS2R R88, SRZ ;  /* 0x0000000000587805 */ /* 0x000fe2000001ff00 */
[----:B------:R-:W-:-:S02]  /*4a80*/  IMAD.U32 R16, R16, 0x10000, RZ ;  /* 0x0001000010107824 */ /* 0x000fc400078e00ff */
[----:B------:R-:W-:Y:S01]  /*4a90*/  FFMA.FTZ R0, R96, R59, R3 ;  /* 0x0000003b60007223 */ /* 0x000fe20000010003 */
[----:B------:R-:W-:Y:S01]  /*4aa0*/  IMAD.U32 R14, R14, 0x10000, RZ ;  /* 0x000100000e0e7824 */ /* 0x000fe200078e00ff */
[----:B------:R-:W-:Y:S02]  /*4ab0*/  CS2R R86, SRZ ;  /* 0x0000000000567805 */ /* 0x000fe4000001ff00 */
[----:B------:R-:W-:Y:S01]  /*4ac0*/  CS2R R84, SRZ ;  /* 0x0000000000547805 */ /* 0x000fe2000001ff00 */
[----:B------:R-:W-:Y:S01]  /*4ad0*/  FFMA.FTZ R3, R93, R58, R0 ;  /* 0x0000003a5d037223 */ /* 0x000fe20000010000 */
[----:B------:R-:W-:Y:S02]  /*4ae0*/  CS2R R82, SRZ ;  /* 0x0000000000527805 */ /* 0x000fe4000001ff00 */
[----:B------:R-:W-:Y:S02]  /*4af0*/  CS2R R80, SRZ ;  /* 0x0000000000507805 */ /* 0x000fe4000001ff00 */
[----:B------:R-:W-:Y:S01]  /*4b00*/  CS2R R78, SRZ ;  /* 0x00000000004e7805 */ /* 0x000fe2000001ff00 */
[----:B------:R-:W-:Y:S01]  /*4b10*/  FFMA.FTZ R0, R94, R57, R3 ;  /* 0x000000395e007223 */ /* 0x000fe20000010003 */
[----:B------:R-:W-:Y:S01]  /*4b20*/  CS2R R76, SRZ ;  /* 0x00000000004c7805 */ /* 0x000fe2000001ff00 */
[----:B------:R-:W-:-:S02]  /*4b30*/  IMAD.MOV.U32 R75, RZ, RZ, RZ ;  /* 0x000000ffff4b7224 */ /* 0x000fc400078e00ff */
[--C-:B------:R-:W-:Y:S01]  /*4b40*/  FADD.FTZ R54, R54, R167.reuse ;  /* 0x000000a736367221 */ /* 0x100fe20000010000 */
[----:B------:R-:W-:Y:S01]  /*4b50*/  FFMA.FTZ R3, R91, R56, R0 ;  /* 0x000000385b037223 */ /* 0x000fe20000010000 */
        /* <DEDUP_REMOVED lines=30> */
[----:B------:R-:W0:Y:S01]  /*4d40*/  LDC.64 R120, c[0x0][0x4d0] ;  /* 0x00013400ff787b82 */ /* 0x000e220000000a00 */
[----:B------:R-:W-:Y:S01]  /*4d50*/  ISETP.GE.AND P1, PT, R166, UR16, PT ;  /* 0x00000010a6007c0c */ /* 0x000fe2000bf26270 */
[----:B------:R-:W-:Y:S01]  /*4d60*/  UISETP.NE.AND UP0, UPT, UR20, 0x1, UPT ;  /* 0x000000011400788c */ /* 0x000fe2000bf05270 */
[----:B------:R-:W-:Y:S01]  /*4d70*/  LOP3.LUT R22, R22, 0xfffffdff, RZ, 0xc0, !PT ;  /* 0xfffffdff16167812 */ /* 0x000fe200078ec0ff */
[----:B------:R-:W1:Y:S01]  /*4d80*/  LDCU UR39, c[0x0][0x394] ;  /* 0x00007280ff2777ac */ /* 0x000e620008000800 */
[----:B------:R-:W-:-:S03]  /*4d90*/  MOV R90, RZ ;  /* 0x000000ff005a7202 */ /* 0x000fc60000000f00 */
        /* <DEDUP_REMOVED lines=17> */
.L_x_4655:
[----:B------:R-:W-:Y:S01]  /*4eb0*/  MOV R2, R166 ;  /* 0x000000a600027202 */ /* 0x000fe20000000f00 */
[----:B0-----:R-:W-:Y:S01]  /*4ec0*/  IMAD.U32 R9, RZ, RZ, UR36 ;  /* 0x00000024ff097e24 */ /* 0x001fe2000f8e00ff */
[----:B------:R-:W-:Y:S01]  /*4ed0*/  ISETP.GE.AND P5, PT, R158, UR16, PT ;  /* 0x000000109e007c0c */ /* 0x000fe2000bfa6270 */
[----:B-1----:R-:W-:Y:S01]  /*4ee0*/  IMAD.MOV.U32 R3, RZ, RZ, RZ ;  /* 0x000000ffff037224 */ /* 0x002fe200078e00ff */
[----:B------:R-:W-:Y:S01]  /*4ef0*/  P2R R169, PR, RZ, 0x1 ;  /* 0x00000001ffa97803 */ /* 0x000fe20000000000 */
[----:B------:R-:W-:Y:S01]  /*4f00*/  IMAD.U32 R5, RZ, RZ, UR37 ;  /* 0x00000025ff057e24 */ /* 0x000fe2000f8e00ff */
[----:B------:R-:W-:Y:S01]  /*4f10*/  LOP3.LUT P0, RZ, R22, 0x200, RZ, 0xc0, !PT ;  /* 0x0000020016ff7812 */ /* 0x000fe2000780c0ff */
[----:B------:R-:W-:Y:S01]  /*4f20*/  IMAD.WIDE.U32 R8, R9, UR9, R2 ;  /* 0x0000000909087c25 */ /* 0x000fe2000f8e0002 */
[----:B------:R-:W-:Y:S02]  /*4f30*/  ISETP.GE.AND P4, PT, R162, UR16, PT ;  /* 0x00000010a2007c0c */ /* 0x000fe4000bf86270 */
[----:B------:R-:W-:Y:S01]  /*4f40*/  MOV R7, UR40 ;  /* 0x0000002800077c02 */ /* 0x000fe20008000f00 */
[----:B------:R-:W-:Y:S01]  /*4f50*/  IMAD R5, R5, UR9, R9 ;  /* 0x0000000905057c24 */ /* 0x000fe2000f8e0209 */
[----:B------:R-:W-:-:S02]  /*4f60*/  LEA R4, P1, R8, UR31, 0x1 ;  /* 0x0000001f08047c11 */ /* 0x000fc4000f8208ff */
[----:B------:R-:W-:Y:S01]  /*4f70*/  ISETP.GE.AND P3, PT, R160, UR16, PT ;  /* 0x00000010a0007c0c */ /* 0x000fe2000bf66270 */
[----:B------:R-:W-:Y:S01]  /*4f80*/  IMAD.WIDE.U32 R6, R7, UR9, R2 ;  /* 0x0000000907067c25 */ /* 0x000fe2000f8e0002 */
[----:B------:R-:W-:Y:S02]  /*4f90*/  LEA.HI.X R5, R8, UR28, R5, 0x1, P1 ;  /* 0x0000001c08057c11 */ /* 0x000fe400088f0c05 */
[----:B------:R-:W-:Y:S02]  /*4fa0*/  ISETP.GE.AND P1, PT, R161, UR16, PT ;  /* 0x00000010a1007c0c */ /* 0x000fe4000bf26270 */
[----:B------:R-:W-:Y:S01]  /*4fb0*/  MOV R11, UR41 ;  /* 0x00000029000b7c02 */ /* 0x000fe20008000f00 */
[----:B------:R-:W5:Y:S01]  /*4fc0*/  @!P5 LDG.E.U16 R14, desc[UR32][R4.64+0x140] ;  /* 0x00014020040ed981 */ /* 0x000f62000c1e1500 */
[----:B------:R-:W-:Y:S02]  /*4fd0*/  ISETP.GE.AND P5, PT, R157, UR16, PT ;  /* 0x000000109d007c0c */ /* 0x000fe4000bfa6270 */
[----:B------:R-:W-:Y:S01]  /*4fe0*/  LEA R2, P2, R6, UR29, 0x1 ;  /* 0x0000001d06027c11 */ /* 0x000fe2000f8408ff */
[----:B------:R-:W3:Y:S01]  /*4ff0*/  @!P0 LDG.E.U16 R133, desc[UR32][R4.64] ;  /* 0x0000002004858981 */ /* 0x000ee2000c1e1500 */
[----:B------:R-:W-:-:S03]  /*5000*/  IMAD R3, R11, UR9, R7 ;  /* 0x000000090b037c24 */ /* 0x000fc6000f8e0207 */
[----:B----4-:R-:W4:Y:S02]  /*5010*/  @!P4 LDG.E.U16 R0, desc[UR32][R4.64+0x40] ;  /* 0x000040200400c981 */ /* 0x010f24000c1e1500 */
[----:B------:R-:W-:Y:S02]  /*5020*/  LEA.HI.X R3, R6, UR30, R3, 0x1, P2 ;  /* 0x0000001e06037c11 */ /* 0x000fe400090f0c03 */
[----:B--2---:R-:W2:Y:S01]  /*5030*/  @!P1 LDG.E.U16 R8, desc[UR32][R4.64+0x80] ;  /* 0x0000802004089981 */ /* 0x004ea2000c1e1500 */
[----:B------:R-:W-:-:S03]  /*5040*/  ISETP.GE.AND P2, PT, R159, UR16, PT ;  /* 0x000000109f007c0c */ /* 0x000fc6000bf46270 */
[----:B------:R-:W5:Y:S01]  /*5050*/  @!P5 LDG.E.U16 R13, desc[UR32][R4.64+0x180] ;  /* 0x00018020040dd981 */ /* 0x000f62000c1e1500 */
[----:B------:R-:W-:-:S03]  /*5060*/  ISETP.GE.AND P5, PT, R156, UR16, PT ;  /* 0x000000109c007c0c */ /* 0x000fc6000bfa6270 */
[----:B------:R-:W2:Y:S06]  /*5070*/  @!P3 LDG.E.U16 R10, desc[UR32][R4.64+0xc0] ;  /* 0x0000c020040ab981 */ /* 0x000eac000c1e1500 */
[----:B------:R-:W2:Y:S04]  /*5080*/  @!P2 LDG.E.U16 R12, desc[UR32][R4.64+0x100] ;  /* 0x00010020040ca981 */ /* 0x000ea8000c1e1500 */
[----:B------:R-:W2:Y:S01]  /*5090*/  @!P5 LDG.E.U16 R16, desc[UR32][R4.64+0x1c0] ;  /* 0x0001c0200410d981 */ /* 0x000ea2000c1e1500 */
[----:B------:R-:W-:-:S13]  /*50a0*/  ISETP.GE.AND P5, PT, R155, UR16, PT ;  /* 0x000000109b007c0c */ /* 0x000fda000bfa6270 */
        /* <DEDUP_REMOVED lines=9> */
[----:B------:R-:W-:Y:S02]  /*5140*/  ISETP.GE.AND P5, PT, R150, UR16, PT ;  /* 0x0000001096007c0c */ /* 0x000fe4000bfa6270 */
[----:B------:R-:W-:-:S11]  /*5150*/  ISETP.GE.AND P6, PT, R148, UR16, PT ;  /* 0x0000001094007c0c */ /* 0x000fd6000bfc6270 */
[----:B------:R-:W2:Y:S01]  /*5160*/  @!P5 LDG.E.U16 R64, desc[UR32][R4.64+0x340] ;  /* 0x000340200440d981 */ /* 0x000ea2000c1e1500 */
[----:B------:R-:W-:-:S03]  /*5170*/  ISETP.GE.AND P5, PT, R149, UR16, PT ;  /* 0x0000001095007c0c */ /* 0x000fc6000bfa6270 */
[----:B------:R-:W2:Y:S10]  /*5180*/  @!P6 LDG.E.U16 R66, desc[UR32][R4.64+0x3c0] ;  /* 0x0003c0200442e981 */ /* 0x000eb4000c1e1500 */
[----:B------:R-:W2:Y:S01]  /*5190*/  @!P5 LDG.E.U16 R65, desc[UR32][R4.64+0x380] ;  /* 0x000380200441d981 */ /* 0x000ea2000c1e1500 */
[----:B------:R-:W-:Y:S01]  /*51a0*/  UMOV UR12, UR10 ;  /* 0x0000000a000c7c82 */ /* 0x000fe20008000000 */
[----:B------:R-:W-:-:S02]  /*51b0*/  UMOV UR13, UR21 ;  /* 0x00000015000d7c82 */ /* 0x000fc40008000000 */
[----:B------:R-:W-:Y:S01]  /*51c0*/  UIMAD.WIDE.U32 UR12, UR9, UR14, UR12 ;  /* 0x0000000e090c72a5 */ /* 0x000fe2000f8e000c */
[----:B------:R-:W-:-:S03]  /*51d0*/  P2R R67, PR, RZ, 0x40 ;  /* 0x00000040ff437803 */ /* 0x000fc60000000000 */
[----:B------:R-:W-:Y:S02]  /*51e0*/  UIMAD UR13, UR9, UR15, UR13 ;  /* 0x0000000f090d72a4 */ /* 0x000fe4000f8e020d */
[----:B------:R-:W-:Y:S01]  /*51f0*/  ULEA UR17, UP0, UR12, UR18, 0x2 ;  /* 0x000000120c117291 */ /* 0x000fe2000f8010ff */
[----:B------:R-:W-:-:S03]  /*5200*/  ISETP.GE.AND P6, PT, R157, UR16, PT ;  /* 0x000000109d007c0c */ /* 0x000fc6000bfc6270 */
[----:B------:R-:W-:Y:S01]  /*5210*/  ULEA.HI.X UR12, UR12, UR19, UR13, 0x2, UP0 ;  /* 0x000000130c0c7291 */ /* 0x000fe200080f140d */
[----:B------:R-:W-:Y:S02]  /*5220*/  P2R R132, PR, RZ, 0x20 ;  /* 0x00000020ff847803 */ /* 0x000fe40000000000 */
[----:B------:R-:W-:Y:S01]  /*5230*/  ISETP.GE.AND P5, PT, R156, UR16, PT ;  /* 0x000000109c007c0c */ /* 0x000fe2000bfa6270 */
[----:B------:R-:W-:Y:S02]  /*5240*/  IMAD.U32 R6, RZ, RZ, UR17 ;  /* 0x00000011ff067e24 */ /* 0x000fe4000f8e00ff */
[----:B------:R-:W-:Y:S01]  /*5250*/  MOV R7, UR12 ;  /* 0x0000000c00077c02 */ /* 0x000fe20008000f00 */
[----:B------:R-:W-:-:S04]  /*5260*/  IMAD.MOV.U32 R9, RZ, RZ, RZ ;  /* 0x000000ffff097224 */ /* 0x000fc800078e00ff */
[----:B------:R0:W2:Y:S01]  /*5270*/  LDG.E R21, desc[UR32][R6.64] ;  /* 0x0000002006157981 */ /* 0x0000a2000c1e1900 */
[----:B------:R-:W-:Y:S01]  /*5280*/  HFMA2 R11, -RZ, RZ, 0, 0 ;  /* 0x00000000ff0b7431 */ /* 0x000fe200000001ff */
[----:B0-----:R-:W-:Y:S02]  /*5290*/  MOV R7, RZ ;  /* 0x000000ff00077202 */ /* 0x001fe40000000f00 */
[----:B------:R-:W-:Y:S01]  /*52a0*/  P2R R6, PR, RZ, 0x1 ;  /* 0x00000001ff067803 */ /* 0x000fe20000000000 */
[----:B------:R-:W-:Y:S01]  /*52b0*/  IMAD.MOV.U32 R5, RZ, RZ, RZ ;  /* 0x000000ffff057224 */ /* 0x000fe200078e00ff */
[----:B---3--:R-:W-:-:S04]  /*52c0*/  @!P0 PRMT R9, R133, 0x5410, RZ ;  /* 0x0000541085098816 */ /* 0x008fc800000000ff */
[--C-:B----4-:R-:W-:Y:S02]  /*52d0*/  @!P4 PRMT R9, R9, 0x5410, R0.reuse ;  /* 0x000054100909c816 */ /* 0x110fe40000000000 */
[----:B-----5:R-:W-:Y:S02]  /*52e0*/  @!P6 PRMT R7, R13, 0x5410, RZ ;  /* 0x000054100d07e816 */ /* 0x020fe400000000ff */
[----:B------:R-:W-:Y:S01]  /*52f0*/  ISETP.GE.AND P6, PT, R155, UR16, PT ;  /* 0x000000109b007c0c */ /* 0x000fe2000bfc6270 */
[----:B------:R0:W-:Y:S01]  /*5300*/  STS.U16 [R146], R9 ;  /* 0x0000000992007388 */ /* 0x0001e20000000400 */
[----:B------:R-:W-:Y:S02]  /*5310*/  PRMT R0, R9, 0x7632, R0 ;  /* 0x0000763209007816 */ /* 0x000fe40000000000 */
[----:B--2---:R-:W-:Y:S02]  /*5320*/  @!P1 PRMT R11, R8, 0x5410, RZ ;  /* 0x00005410080b9816 */ /* 0x004fe400000000ff */
[----:B------:R-:W-:-:S02]  /*5330*/  @!P5 PRMT R7, R7, 0x5410, R16 ;  /* 0x000054100707d816 */ /* 0x000fc40000000010 */
[----:B------:R-:W-:Y:S01]  /*5340*/  ISETP.GE.AND P5, PT, R154, UR16, PT ;  /* 0x000000109a007c0c */ /* 0x000fe2000bfa6270 */
[----:B0-----:R-:W-:Y:S01]  /*5350*/  IMAD.MOV.U32 R9, RZ, RZ, RZ ;  /* 0x000000ffff097224 */ /* 0x001fe200078e00ff */
[----:B------:R-:W-:Y:S01]  /*5360*/  @!P3 PRMT R11, R11, 0x5410, R10 ;  /* 0x000054100b0bb816 */ /* 0x000fe2000000000a */
[----:B------:R-:W-:Y:S01]  /*5370*/  STS.U16 [R145+0x40], R0 ;  /* 0x0000400091007388 */ /* 0x000fe20000000400 */
[----:B------:R-:W-:Y:S02]  /*5380*/  ISETP.GE.AND P0, PT, R158, UR16, PT ;  /* 0x000000109e007c0c */ /* 0x000fe4000bf06270 */
[----:B------:R-:W-:Y:S02]  /*5390*/  @!P6 PRMT R9, R15, 0x5410, RZ ;  /* 0x000054100f09e816 */ /* 0x000fe400000000ff */
[----:B------:R-:W-:Y:S01]  /*53a0*/  ISETP.GE.AND P6, PT, R153, UR16, PT ;  /* 0x0000001099007c0c */ /* 0x000fe2000bfc6270 */
[----:B------:R0:W-:Y:S01]  /*53b0*/  STS.U16 [R144+0x80], R11 ;  /* 0x0000800b90007388 */ /* 0x0001e20000000400 */
[----:B------:R-:W-:-:S03]  /*53c0*/  PRMT R4, R11, 0x7632, R4 ;  /* 0x000076320b047816 */ /* 0x000fc60000000004 */
[----:B------:R-:W-:Y:S02]  /*53d0*/  @!P5 PRMT R9, R9, 0x5410, R18 ;  /* 0x000054100909d816 */ /* 0x000fe40000000012 */
[----:B------:R-:W-:Y:S01]  /*53e0*/  ISETP.GE.AND P5, PT, R152, UR16, PT ;  /* 0x0000001098007c0c */ /* 0x000fe2000bfa6270 */
[----:B0-----:R-:W-:Y:S01]  /*53f0*/  HFMA2 R11, -RZ, RZ, 0, 0 ;  /* 0x00000000ff0b7431 */ /* 0x001fe200000001ff */
[----:B------:R-:W-:-:S04]  /*5400*/  @!P2 PRMT R5, R12, 0x5410, RZ ;  /* 0x000054100c05a816 */ /* 0x000fc800000000ff */
[----:B------:R-:W-:Y:S02]  /*5410*/  @!P6 PRMT R11, R17, 0x5410, RZ ;  /* 0x00005410110be816 */ /* 0x000fe400000000ff */
[----:B------:R-:W-:Y:S02]  /*5420*/  ISETP.GE.AND P6, PT, R151, UR16, PT ;  /* 0x0000001097007c0c */ /* 0x000fe4000bfc6270 */
[----:B------:R-:W-:Y:S01]  /*5430*/  @!P0 PRMT R5, R5, 0x5410, R14 ;  /* 0x0000541005058816 */ /* 0x000fe2000000000e */
[----:B------:R-:W-:Y:S01]  /*5440*/  STS.U16 [R143+0xc0], R4 ;  /* 0x0000c0048f007388 */ /* 0x000fe20000000400 */
[----:B------:R-:W-:Y:S02]  /*5450*/  ISETP.NE.AND P0, PT, R6, RZ, PT ;  /* 0x000000ff0600720c */ /* 0x000fe40003f05270 */
[----:B------:R-:W-:Y:S02]  /*5460*/  @!P5 PRMT R11, R11, 0x5410, R20 ;  /* 0x000054100b0bd816 */ /* 0x000fe40000000014 */
[----:B------:R-:W-:Y:S01]  /*5470*/  ISETP.GE.AND P5, PT, R150, UR16, PT ;  /* 0x0000001096007c0c */ /* 0x000fe2000bfa6270 */
[----:B------:R0:W-:Y:S01]  /*5480*/  STS.U16 [R142+0x100], R5 ;  /* 0x000100058e007388 */ /* 0x0001e20000000400 */
[----:B------:R-:W-:Y:S01]  /*5490*/  PRMT R6, R5, 0x7632, R6 ;  /* 0x0000763205067816 */ /* 0x000fe20000000006 */
[----:B0-----:R-:W-:-:S02]  /*54a0*/  IMAD.MOV.U32 R5, RZ, RZ, RZ ;  /* 0x000000ffff057224 */ /* 0x001fc400078e00ff */
[----:B------:R-:W-:Y:S02]  /*54b0*/  @!P6 PRMT R5, R19, 0x5410, RZ ;  /* 0x000054101305e816 */ /* 0x000fe400000000ff */
[----:B------:R-:W-:Y:S01]  /*54c0*/  ISETP.NE.AND P6, PT, R67, RZ, PT ;  /* 0x000000ff4300720c */ /* 0x000fe20003fc5270 */
[----:B------:R-:W-:Y:S05]  /*54d0*/  STS.U16 [R141+0x140], R6 ;  /* 0x000140068d007388 */ /* 0x000fea0000000400 */
[----:B------:R-:W-:Y:S02]  /*54e0*/  @!P5 PRMT R5, R5, 0x5410, R64 ;  /* 0x000054100505d816 */ /* 0x000fe40000000040 */
[----:B------:R-:W-:Y:S01]  /*54f0*/  ISETP.NE.AND P5, PT, R132, RZ, PT ;  /* 0x000000ff8400720c */ /* 0x000fe20003fa5270 */
[----:B------:R0:W-:Y:S01]  /*5500*/  STS.U16 [R140+0x180], R7 ;  /* 0x000180078c007388 */ /* 0x0001e20000000400 */
[----:B------:R-:W-:-:S02]  /*5510*/  PRMT R8, R7, 0x7632, R8 ;  /* 0x0000763207087816 */ /* 0x000fc40000000008 */
[----:B------:R-:W-:Y:S02]  /*5520*/  PRMT R0, R9, 0x7632, R0 ;  /* 0x0000763209007816 */ /* 0x000fe40000000000 */
[----:B------:R-:W-:Y:S02]  /*5530*/  PRMT R4, R11, 0x7632, R4 ;  /* 0x000076320b047816 */ /* 0x000fe40000000004 */
[----:B0-----:R-:W-:-:S05]  /*5540*/  MOV R7, RZ ;  /* 0x000000ff00077202 */ /* 0x001fca0000000f00 */
[----:B------:R-:W-:Y:S01]  /*5550*/  @!P5 PRMT R7, R65, 0x5410, RZ ;  /* 0x000054104107d816 */ /* 0x000fe200000000ff */
[----:B------:R0:W-:Y:S01]  /*5560*/  STS.U16 [R139+0x1c0], R8 ;  /* 0x0001c0088b007388 */ /* 0x0001e20000000400 */
[----:B------:R-:W-:Y:S02]  /*5570*/  PRMT R6, R5, 0x7632, R6 ;  /* 0x0000763205067816 */ /* 0x000fe40000000006 */
[----:B------:R-:W-:Y:S01]  /*5580*/  @!P6 PRMT R7, R7, 0x5410, R66 ;  /* 0x000054100707e816 */ /* 0x000fe20000000042 */
[----:B------:R-:W-:Y:S04]  /*5590*/  STS.U16 [R138+0x200], R9 ;  /* 0x000200098a007388 */ /* 0x000fe80000000400 */
[----:B------:R1:W-:Y:S01]  /*55a0*/  STS.U16 [R137+0x240], R0 ;  /* 0x0002400089007388 */ /* 0x0003e20000000400 */
[----:B0-----:R-:W-:-:S03]  /*55b0*/  PRMT R8, R7, 0x7632, R8 ;  /* 0x0000763207087816 */ /* 0x001fc60000000008 */
[----:B------:R-:W-:Y:S04]  /*55c0*/  STS.U16 [R136+0x280], R11 ;  /* 0x0002800b88007388 */ /* 0x000fe80000000400 */
[----:B------:R0:W-:Y:S04]  /*55d0*/  STS.U16 [R135+0x2c0], R4 ;  /* 0x0002c00487007388 */ /* 0x0001e80000000400 */
[----:B------:R-:W-:Y:S04]  /*55e0*/  STS.U16 [R134+0x300], R5 ;  /* 0x0003000586007388 */ /* 0x000fe80000000400 */
[----:B------:R-:W-:Y:S04]  /*55f0*/  STS.U16 [R131+0x340], R6 ;  /* 0x0003400683007388 */ /* 0x000fe80000000400 */
[----:B------:R-:W-:Y:S04]  /*5600*/  STS.U16 [R130+0x380], R7 ;  /* 0x0003800782007388 */ /* 0x000fe80000000400 */
[----:B------:R-:W-:Y:S01]  /*5610*/  STS.U16 [R129+0x3c0], R8 ;  /* 0x0003c00881007388 */ /* 0x000fe20000000400 */
[----:B------:R-:W-:-:S03]  /*5620*/  NOP ;  /* 0x0000000000007918 */ /* 0x000fc60000000000 */
[----:B-1----:R-:W2:Y:S01]  /*5630*/  @!P1 LDG.E.U16 R0, desc[UR32][R2.64+0x80] ;  /* 0x0000802002009981 */ /* 0x002ea2000c1e1500 */
[----:B------:R-:W-:Y:S02]  /*5640*/  IMAD.MOV.U32 R67, RZ, RZ, RZ ;  /* 0x000000ffff437224 */ /* 0x000fe400078e00ff */
[----:B------:R-:W-:Y:S02]  /*5650*/  HFMA2 R133, -RZ, RZ, 0, 0 ;  /* 0x00000000ff857431 */ /* 0x000fe400000001ff */
[----:B------:R-:W-:Y:S01]  /*5660*/  IMAD.MOV.U32 R65, RZ, RZ, RZ ;  /* 0x000000ffff417224 */ /* 0x000fe200078e00ff */
[----:B0-----:R-:W3:Y:S01]  /*5670*/  @!P4 LDG.E.U16 R4, desc[UR32][R2.64+0x40] ;  /* 0x000040200204c981 */ /* 0x001ee2000c1e1500 */
[----:B------:R-:W-:Y:S02]  /*5680*/  IMAD.MOV.U32 R171, RZ, RZ, RZ ;  /* 0x000000ffffab7224 */ /* 0x000fe400078e00ff */
[----:B------:R-:W-:Y:S01]  /*5690*/  HFMA2 R173, -RZ, RZ, 0, 0 ;  /* 0x00000000ffad7431 */ /* 0x000fe200000001ff */
[----:B------:R-:W4:Y:S04]  /*56a0*/  @!P5 LDG.E.U16 R66, desc[UR32][R2.64+0x380] ;  /* 0x000380200242d981 */ /* 0x000f28000c1e1500 */
[----:B------:R-:W5:Y:S01]  /*56b0*/  @!P6 LDG.E.U16 R132, desc[UR32][R2.64+0x3c0] ;  /* 0x0003c0200284e981 */ /* 0x000f62000c1e1500 */
[----:B------:R-:W0:Y:S03]  /*56c0*/  S2UR UR13, SR_CgaCtaId ;  /* 0x00000000000d79c3 */ /* 0x000e260000008800 */
        /* <DEDUP_REMOVED lines=11> */
[----:B------:R-:W1:Y:S04]  /*5780*/  LDS.U16 R9, [R111+0x16] ;  /* 0x000016006f097984 */ /* 0x000e680000000400 */
[----:B------:R-:W-:Y:S04]  /*5790*/  LDS.U16 R8, [R110+0x18] ;  /* 0x000018006e087984 */ /* 0x000fe80000000400 */
[----:B------:R-:W1:Y:S04]  /*57a0*/  LDS.U16 R7, [R109+0x1a] ;  /* 0x00001a006d077984 */ /* 0x000e680000000400 */
[----:B------:R-:W-:Y:S04]  /*57b0*/  LDS.U16 R6, [R108+0x1c] ;  /* 0x00001c006c067984 */ /* 0x000fe80000000400 */
[----:B------:R-:W1:Y:S01]  /*57c0*/  LDS.U16 R5, [R107+0x1e] ;  /* 0x00001e006b057984 */ /* 0x000e620000000400 */
[----:B--2---:R-:W-:-:S03]  /*57d0*/  @!P1 PRMT R67, R0, 0x5410, RZ ;  /* 0x0000541000439816 */ /* 0x004fc600000000ff */
[----:B------:R-:W2:Y:S02]  /*57e0*/  @!P2 LDG.E.U16 R0, desc[UR32][R2.64+0x100] ;  /* 0x000100200200a981 */ /* 0x000ea4000c1e1500 */
[----:B--2---:R-:W-:Y:S02]  /*57f0*/  @!P2 PRMT R133, R0, 0x5410, RZ ;  /* 0x000054100085a816 */ /* 0x004fe400000000ff */
[----:B------:R-:W2:Y:S01]  /*5800*/  @!P0 LDG.E.U16 R0, desc[UR32][R2.64] ;  /* 0x0000002002008981 */ /* 0x000ea2000c1e1500 */
[----:B------:R-:W-:Y:S02]  /*5810*/  ISETP.GE.AND P1, PT, R158, UR16, PT ;  /* 0x000000109e007c0c */ /* 0x000fe4000bf26270 */
[----:B--2---:R-:W-:Y:S02]  /*5820*/  @!P0 PRMT R65, R0, 0x5410, RZ ;  /* 0x0000541000418816 */ /* 0x004fe400000000ff */
[----:B------:R-:W2:Y:S02]  /*5830*/  @!P3 LDG.E.U16 R0, desc[UR32][R2.64+0xc0] ;  /* 0x0000c0200200b981 */ /* 0x000ea4000c1e1500 */
[----:B---3--:R-:W-:-:S02]  /*5840*/  @!P4 PRMT R65, R65, 0x5410, R4 ;  /* 0x000054104141c816 */ /* 0x008fc40000000004 */
[----:B------:R-:W-:Y:S02]  /*5850*/  ISETP.GE.AND P4, PT, R157, UR16, PT ;  /* 0x000000109d007c0c */ /* 0x000fe4000bf86270 */
[----:B--2---:R-:W-:-:S03]  /*5860*/  @!P3 PRMT R67, R67, 0x5410, R0 ;  /* 0x000054104343b816 */ /* 0x004fc60000000000 */
[----:B------:R-:W2:Y:S01]  /*5870*/  @!P1 LDG.E.U16 R0, desc[UR32][R2.64+0x140] ;  /* 0x0001402002009981 */ /* 0x000ea2000c1e1500 */
[----:B------:R-:W-:Y:S02]  /*5880*/  ISETP.NE.AND P0, PT, R169, RZ, PT ;  /* 0x000000ffa900720c */ /* 0x000fe40003f05270 */
[----:B--2---:R-:W-:-:S05]  /*5890*/  @!P1 PRMT R133, R133, 0x5410, R0 ;  /* 0x0000541085859816 */ /* 0x004fca0000000000 */
[----:B------:R-:W2:Y:S01]  /*58a0*/  @!P4 LDG.E.U16 R0, desc[UR32][R2.64+0x180] ;  /* 0x000180200200c981 */ /* 0x000ea2000c1e1500 */
[----:B------:R-:W-:Y:S02]  /*58b0*/  ISETP.GE.AND P1, PT, R156, UR16, PT ;  /* 0x000000109c007c0c */ /* 0x000fe4000bf26270 */
[----:B------:R-:W-:Y:S02]  /*58c0*/  MOV R169, RZ ;  /* 0x000000ff00a97202 */ /* 0x000fe40000000f00 */
[----:B------:R-:W-:Y:S02]  /*58d0*/  ISETP.GE.AND P2, PT, R155, UR16, PT ;  /* 0x000000109b007c0c */ /* 0x000fe4000bf46270 */
[----:B--2---:R-:W-:-:S07]  /*58e0*/  @!P4 PRMT R169, R0, 0x5410, RZ ;  /* 0x0000541000a9c816 */ /* 0x004fce00000000ff */
[----:B------:R-:W2:Y:S02]  /*58f0*/  @!P1 LDG.E.U16 R0, desc[UR32][R2.64+0x1c0] ;  /* 0x0001c02002009981 */ /* 0x000ea4000c1e1500 */
[----:B--2---:R-:W-:Y:S02]  /*5900*/  @!P1 PRMT R169, R169, 0x5410, R0 ;  /* 0x00005410a9a99816 */ /* 0x004fe40000000000 */
[----:B------:R-:W2:Y:S01]  /*5910*/  @!P2 LDG.E.U16 R0, desc[UR32][R2.64+0x200] ;  /* 0x000200200200a981 */ /* 0x000ea2000c1e1500 */
[----:B------:R-:W-:Y:S02]  /*5920*/  ISETP.GE.AND P1, PT, R154, UR16, PT ;  /* 0x000000109a007c0c */ /* 0x000fe4000bf26270 */
[----:B------:R-:W-:Y:S02]  /*5930*/  ISETP.GE.AND P3, PT, R153, UR16, PT ;  /* 0x0000001099007c0c */ /* 0x000fe4000bf66270 */
[----:B--2---:R-:W-:-:S09]  /*5940*/  @!P2 PRMT R171, R0, 0x5410, RZ ;  /* 0x0000541000aba816 */ /* 0x004fd200000000ff */
[----:B------:R-:W2:Y:S01]  /*5950*/  @!P1 LDG.E.U16 R0, desc[UR32][R2.64+0x240] ;  /* 0x0002402002009981 */ /* 0x000ea2000c1e1500 */
[----:B------:R-:W-:Y:S02]  /*5960*/  ISETP.GE.AND P2, PT, R151, UR16, PT ;  /* 0x0000001097007c0c */ /* 0x000fe4000bf46270 */
[----:B------:R-:W-:-:S11]  /*5970*/  ISETP.GE.AND P4, PT, R152, UR16, PT ;  /* 0x0000001098007c0c */ /* 0x000fd6000bf86270 */
[----:B------:R-:W3:Y:S01]  /*5980*/  @!P2 LDG.E.U16 R4, desc[UR32][R2.64+0x300] ;  /* 0x000300200204a981 */ /* 0x000ee2000c1e1500 */
[----:B--2---:R-:W-:-:S03]  /*5990*/  @!P1 PRMT R171, R171, 0x5410, R0 ;  /* 0x00005410abab9816 */ /* 0x004fc60000000000 */
[----:B------:R-:W2:Y:S01]  /*59a0*/  @!P3 LDG.E.U16 R0, desc[UR32][R2.64+0x280] ;  /* 0x000280200200b981 */ /* 0x000ea2000c1e1500 */
[----:B------:R-:W-:-:S13]  /*59b0*/  ISETP.GE.AND P1, PT, R150, UR16, PT ;  /* 0x0000001096007c0c */ /* 0x000fda000bf26270 */
[----:B------:R-:W5:Y:S01]  /*59c0*/  @!P1 LDG.E.U16 R64, desc[UR32][R2.64+0x340] ;  /* 0x0003402002409981 */ /* 0x000f62000c1e1500 */
[----:B--2---:R-:W-:-:S03]  /*59d0*/  @!P3 PRMT R173, R0, 0x5410, RZ ;  /* 0x0000541000adb816 */ /* 0x004fc600000000ff */
[----:B------:R2:W5:Y:S04]  /*59e0*/  @!P4 LDG.E.U16 R0, desc[UR32][R2.64+0x2c0] ;  /* 0x0002c0200200c981 */ /* 0x000568000c1e1500 */
[----:B------:R0:W-:Y:S01]  /*59f0*/  STS.U16 [R146+0x840], R65 ;  /* 0x0008404192007388 */ /* 0x0001e20000000400 */
[----:B--2---:R-:W-:Y:S02]  /*5a00*/  PRMT R2, R65, 0x7632, R2 ;  /* 0x0000763241027816 */ /* 0x004fe40000000002 */
[----:B------:R-:W-:-:S03]  /*5a10*/  PRMT R3, R67, 0x7632, R3 ;  /* 0x0000763243037816 */ /* 0x000fc60000000003 */
[----:B------:R-:W-:Y:S01]  /*5a20*/  STS.U16 [R145+0x880], R2 ;  /* 0x0008800291007388 */ /* 0x000fe20000000400 */
[----:B------:R-:W-:-:S03]  /*5a30*/  PRMT R175, R133, 0x7632, R175 ;  /* 0x0000763285af7816 */ /* 0x000fc600000000af */
[----:B------:R-:W-:Y:S01]  /*5a40*/  STS.U16 [R144+0x8c0], R67 ;  /* 0x0008c04390007388 */ /* 0x000fe20000000400 */
[----:B------:R-:W-:-:S03]  /*5a50*/  ULEA UR12, UR20, 0xffffff00, 0x8 ;  /* 0xffffff00140c7891 */ /* 0x000fc6000f8e40ff */
[----:B------:R2:W-:Y:S01]  /*5a60*/  STS.U16 [R143+0x900], R3 ;  /* 0x000900038f007388 */ /* 0x0005e20000000400 */
[----:B0-----:R-:W-:Y:S02]  /*5a70*/  MOV R65, RZ ;  /* 0x000000ff00417202 */ /* 0x001fe40000000f00 */
[----:B------:R-:W-:Y:S02]  /*5a80*/  PRMT R176, R169, 0x7632, R176 ;  /* 0x00007632a9b07816 */ /* 0x000fe400000000b0 */
[----:B----4-:R-:W-:Y:S01]  /*5a90*/  @!P5 PRMT R65, R66, 0x5410, RZ ;  /* 0x000054104241d816 */ /* 0x010fe200000000ff */
[----:B--2---:R-:W-:Y:S01]  /*5aa0*/  IMAD.MOV.U32 R3, RZ, RZ, RZ ;  /* 0x000000ffff037224 */ /* 0x004fe200078e00ff */
[----:B---3--:R-:W-:Y:S01]  /*5ab0*/  @!P2 PRMT R3, R4, 0x5410, RZ ;  /* 0x000054100403a816 */ /* 0x008fe200000000ff */
[----:B------:R-:W-:Y:S01]  /*5ac0*/  STS.U16 [R142+0x940], R133 ;  /* 0x000940858e007388 */ /* 0x000fe20000000400 */
[----:B------:R-:W-:Y:S01]  /*5ad0*/  PRMT R177, R171, 0x7632, R177 ;  /* 0x00007632abb17816 */ /* 0x000fe200000000b1 */
[----:B------:R-:W-:Y:S01]  /*5ae0*/  ULOP3.LUT UR12, UR12, 0x100, URZ, 0xc0, !UPT ;  /* 0x000001000c0c7892 */ /* 0x000fe2000f8ec0ff */
[----:B-----5:R-:W-:Y:S01]  /*5af0*/  @!P1 PRMT R3, R3, 0x5410, R64 ;  /* 0x0000541003039816 */ /* 0x020fe20000000040 */
[----:B------:R-:W-:Y:S01]  /*5b00*/  STS.U16 [R141+0x980], R175 ;  /* 0x000980af8d007388 */ /* 0x000fe20000000400 */
[----:B------:R-:W-:Y:S01]  /*5b10*/  @!P6 PRMT R65, R65, 0x5410, R132 ;  /* 0x000054104141e816 */ /* 0x000fe20000000084 */
[----:B------:R-:W-:-:S02]  /*5b20*/  UIADD3 UR12, UPT, UPT, UR12, UR9, URZ ;  /* 0x000000090c0c7290 */ /* 0x000fc4000fffe0ff */
[----:B------:R-:W-:Y:S01]  /*5b30*/  STS.U16 [R140+0x9c0], R169 ;  /* 0x0009c0a98c007388 */ /* 0x000fe20000000400 */
[----:B------:R-:W-:Y:S01]  /*5b40*/  PRMT R2, R3, 0x7632, R2 ;  /* 0x0000763203027816 */ /* 0x000fe20000000002 */
[C---:B------:R-:W-:Y:S02]  /*5b50*/  VIADD R183, R168.reuse, 0x200 ;  /* 0x00000200a8b77836 */ /* 0x040fe40000000000 */
[----:B------:R-:W-:Y:S01]  /*5b60*/  STS.U16 [R139+0xa00], R176 ;  /* 0x000a00b08b007388 */ /* 0x000fe20000000400 */
[----:B------:R-:W-:-:S03]  /*5b70*/  ISETP.NE.AND P1, PT, R168, RZ, PT ;  /* 0x000000ffa800720c */ /* 0x000fc60003f25270 */
[----:B------:R-:W-:Y:S01]  /*5b80*/  STS.U16 [R138+0xa40], R171 ;  /* 0x000a40ab8a007388 */ /* 0x000fe20000000400 */
[----:B------:R-:W-:Y:S01]  /*5b90*/  PRMT R4, R65, 0x7632, R4 ;  /* 0x0000763241047816 */ /* 0x000fe20000000004 */
[----:B------:R-:W-:Y:S02]  /*5ba0*/  UMOV UR17, 0x400 ;  /* 0x0000040000117882 */ /* 0x000fe40000000000 */
[----:B------:R0:W-:Y:S01]  /*5bb0*/  STS.U16 [R137+0xa80], R177 ;  /* 0x000a80b189007388 */ /* 0x0001e20000000400 */
[----:B------:R-:W-:Y:S01]  /*5bc0*/  ULEA UR17, UR13, UR17, 0x18 ;  /* 0x000000110d117291 */ /* 0x000fe2000f8ec0ff */
[----:B------:R-:W-:-:S04]  /*5bd0*/  FMUL.FTZ R174, R21, 1.4426950216293334961 ;  /* 0x3fb8aa3b15ae7820 */ /* 0x000fc80000410000 */
[-C--:B------:R-:W-:Y:S01]  /*5be0*/  FMUL.FTZ R218, R53, R174.reuse ;  /* 0x000000ae35da7220 */ /* 0x080fe20000410000 */
[-C--:B------:R-:W-:Y:S01]  /*5bf0*/  FMUL.FTZ R216, R54, R174.reuse ;  /* 0x000000ae36d87220 */ /* 0x080fe20000410000 */
[----:B------:R-:W-:-:S04]  /*5c00*/  FMUL.FTZ R214, R51, R174 ;  /* 0x000000ae33d67220 */ /* 0x000fc80000410000 */
        /* <DEDUP_REMOVED lines=14> */
[----:B------:R-:W-:Y:S01]  /*5cf0*/  ISETP.NE.AND P2, PT, R168, 0x3f, PT ;  /* 0x0000003fa800780c */ /* 0x000fe20003f45270 */
[----:B------:R-:W3:Y:S01]  /*5d00*/  MUFU.EX2 R216, R216 ;  /* 0x000000d800d87308 */ /* 0x000ee20000000800 */
[----:B-1----:R-:W-:-:S02]  /*5d10*/  IMAD.U32 R9, R9, 0x10000, RZ ;  /* 0x0001000009097824 */ /* 0x002fc400078e00ff */
[----:B------:R-:W-:Y:S01]  /*5d20*/  FMUL.FTZ R194, R42, R57 ;  /* 0x000000392ac27220 */ /* 0x000fe20000410000 */
[----:B------:R-:W-:-:S04]  /*5d30*/  IMAD.U32 R11, R11, 0x10000, RZ ;  /* 0x000100000b0b7824 */ /* 0x000fc800078e00ff */
[----:B------:R-:W1:Y:S01]  /*5d40*/  MUFU.EX2 R214, R214 ;  /* 0x000000d600d67308 */ /* 0x000e620000000800 */
[----:B------:R-:W-:Y:S02]  /*5d50*/  IMAD.U32 R7, R7, 0x10000, RZ ;  /* 0x0001000007077824 */ /* 0x000fe400078e00ff */
[----:B------:R-:W-:-:S05]  /*5d60*/  FMUL.FTZ R196, R40, R55 ;  /* 0x0000003728c47220 */ /* 0x000fca0000410000 */
[----:B------:R-:W4:Y:S01]  /*5d70*/  MUFU.EX2 R213, R213 ;  /* 0x000000d500d57308 */ /* 0x000f220000000800 */
[----:B------:R-:W-:-:S07]  /*5d80*/  IMAD.U32 R5, R5, 0x10000, RZ ;  /* 0x0001000005057824 */ /* 0x000fce00078e00ff */
        /* <DEDUP_REMOVED lines=18> */
[----:B------:R-:W1:Y:S08]  /*5eb0*/  MUFU.EX2 R200, R200 ;  /* 0x000000c800c87308 */ /* 0x000e700000000800 */
[----:B------:R-:W1:Y:S01]  /*5ec0*/  MUFU.EX2 R203, R203 ;  /* 0x000000cb00cb7308 */ /* 0x000e620000000800 */
        /* <DEDUP_REMOVED lines=25> */
[----:B------:R-:W-:-:S04]  /*6060*/  @!P4 PRMT R173, R173, 0x5410, R0 ;  /* 0x00005410adadc816 */ /* 0x000fc80000000000 */
[----:B------:R-:W-:Y:S01]  /*6070*/  PRMT R0, R173, 0x7632, R0 ;  /* 0x00007632ad007816 */ /* 0x000fe20000000000 */
[----:B------:R-:W-:Y:S04]  /*6080*/  STS.U16 [R136+0xac0], R173 ;  /* 0x000ac0ad88007388 */ /* 0x000fe80000000400 */
[----:B------:R0:W-:Y:S04]  /*6090*/  STS.U16 [R135+0xb00], R0 ;  /* 0x000b000087007388 */ /* 0x0001e80000000400 */
[----:B------:R5:W-:Y:S04]  /*60a0*/  STS.U16 [R134+0xb40], R3 ;  /* 0x000b400386007388 */ /* 0x000be80000000400 */
[----:B------:R-:W-:Y:S01]  /*60b0*/  STS.U16 [R131+0xb80], R2 ;  /* 0x000b800283007388 */ /* 0x000fe20000000400 */
[----:B0-----:R-:W-:-:S03]  /*60c0*/  SEL R0, R183, UR12, P1 ;  /* 0x0000000cb7007c07 */ /* 0x001fc60008800000 */
[----:B------:R-:W-:Y:S04]  /*60d0*/  STS.U16 [R130+0xbc0], R65 ;  /* 0x000bc04182007388 */ /* 0x000fe80000000400 */
[----:B------:R0:W-:Y:S01]  /*60e0*/  STS.U16 [R129+0xc00], R4 ;  /* 0x000c000481007388 */ /* 0x0001e20000000400 */
[----:B------:R-:W-:-:S03]  /*60f0*/  NOP ;  /* 0x0000000000007918 */ /* 0x000fc60000000000 */
[----:B------:R-:W2:Y:S01]  /*6100*/  LDS.U16 R192, [R116+0x84c] ;  /* 0x00084c0074c07984 */ /* 0x000ea20000000400 */
[----:B-----5:R-:W-:-:S03]  /*6110*/  LEA R3, R0, UR17, 0x2 ;  /* 0x0000001100037c11 */ /* 0x020fc6000f8e10ff */
[----:B------:R-:W-:Y:S04]  /*6120*/  LDS.U16 R186, [R128+0x840] ;  /* 0x0008400080ba7984 */ /* 0x000fe80000000400 */
[----:B------:R-:W-:Y:S04]  /*6130*/  LDS.U16 R188, [R126+0x844] ;  /* 0x000844007ebc7984 */ /* 0x000fe80000000400 */
[----:B------:R-:W-:Y:S04]  /*6140*/  LDS.U16 R190, [R118+0x848] ;  /* 0x0008480076be7984 */ /* 0x000fe80000000400 */
[----:B------:R-:W5:Y:S04]  /*6150*/  LDS.U16 R191, [R117+0x84a] ;  /* 0x00084a0075bf7984 */ /* 0x000f680000000400 */
[----:B------:R-:W-:Y:S04]  /*6160*/  LDS.U16 R184, [R114+0x850] ;  /* 0x0008500072b87984 */ /* 0x000fe80000000400 */
[----:B------:R-:W3:Y:S04]  /*6170*/  LDS.U16 R187, [R127+0x842] ;  /* 0x000842007fbb7984 */ /* 0x000ee80000000400 */
[----:B------:R-:W4:Y:S04]  /*6180*/  LDS.U16 R189, [R119+0x846] ;  /* 0x0008460077bd7984 */ /* 0x000f280000000400 */
        /* <DEDUP_REMOVED lines=8> */
[----:B0-----:R-:W-:Y:S01]  /*6210*/  FMUL.FTZ R4, R44, R59 ;  /* 0x0000003b2c047220 */ /* 0x001fe20000410000 */
[----:B------:R-:W-:Y:S01]  /*6220*/  FMUL.FTZ R2, R46, R61 ;  /* 0x0000003d2e027220 */ /* 0x000fe20000410000 */
[----:B--2---:R-:W-:Y:S01]  /*6230*/  SHF.L.U32 R192, R192, 0x10, RZ ;  /* 0x00000010c0c07819 */ /* 0x004fe200000006ff */
[----:B-----5:R-:W-:Y:S01]  /*6240*/  IMAD.U32 R191, R191, 0x10000, RZ ;  /* 0x00010000bfbf7824 */ /* 0x020fe200078e00ff */
[----:B------:R-:W-:Y:S01]  /*6250*/  SHF.L.U32 R186, R186, 0x10, RZ ;  /* 0x00000010baba7819 */ /* 0x000fe200000006ff */
[----:B------:R0:W-:Y:S01]  /*6260*/  STS [R3+0x35c0], R218 ;  /* 0x0035c0da03007388 */ /* 0x0001e20000000800 */
[----:B------:R-:W-:Y:S01]  /*6270*/  SHF.L.U32 R188, R188, 0x10, RZ ;  /* 0x00000010bcbc7819 */ /* 0x000fe200000006ff */
[----:B---3--:R-:W-:Y:S01]  /*6280*/  IMAD.U32 R187, R187, 0x10000, RZ ;  /* 0x00010000bbbb7824 */ /* 0x008fe200078e00ff */
[----:B------:R-:W-:Y:S01]  /*6290*/  SHF.L.U32 R190, R190, 0x10, RZ ;  /* 0x00000010bebe7819 */ /* 0x000fe200000006ff */
[----:B----4-:R-:W-:Y:S01]  /*62a0*/  IMAD.U32 R189, R189, 0x10000, RZ ;  /* 0x00010000bdbd7824 */ /* 0x010fe200078e00ff */
[----:B------:R-:W-:Y:S01]  /*62b0*/  SHF.L.U32 R184, R184, 0x10, RZ ;  /* 0x00000010b8b87819 */ /* 0x000fe200000006ff */
[----:B-1----:R-:W-:-:S02]  /*62c0*/  IMAD.U32 R185, R185, 0x10000, RZ ;  /* 0x00010000b9b97824 */ /* 0x002fc400078e00ff */
[----:B------:R-:W-:Y:S01]  /*62d0*/  FMUL.FTZ R173, R43, R60 ;  /* 0x0000003c2bad7220 */ /* 0x000fe20000410000 */
[----:B------:R-:W-:Y:S01]  /*62e0*/  FMUL.FTZ R171, R9, R4 ;  /* 0x0000000409ab7220 */ /* 0x000fe20000410000 */
[----:B------:R-:W-:Y:S01]  /*62f0*/  SHF.L.U32 R132, R132, 0x10, RZ ;  /* 0x0000001084847819 */ /* 0x000fe200000006ff */
[----:B0-----:R-:W-:Y:S01]  /*6300*/  FMUL.FTZ R3, R39, R56 ;  /* 0x0000003827037220 */ /* 0x001fe20000410000 */
        /* <DEDUP_REMOVED lines=38> */
.L_x_4612:
[----:B------:R-:W-:-:S06]  /*6570*/  LEA R0, R168, UR17, 0x2 ;  /* 0x00000011a8007c11 */ /* 0x000fcc000f8e10ff */
[----:B------:R-:W0:Y:S02]  /*6580*/  LDS R0, [R0+0x3dc4] ;  /* 0x003dc40000007984 */ /* 0x000e240000000800 */
.L_x_4613:
[----:B------:R-:W-:Y:S05]  /*6590*/  BSYNC.RECONVERGENT B0 ;  /* 0x0000000000007941 */ /* 0x000fea0003800200 */
.L_x_4611:
[----:B------:R-:W2:Y:S01]  /*65a0*/  @P0 LDC R65, c[0x0][0x38c] ;  /* 0x0000e300ff410b82 */ /* 0x000ea20000000800 */
[----:B------:R-:W-:Y:S02]  /*65b0*/  IMAD.U32 R64, RZ, RZ, UR20 ;  /* 0x00000014ff407e24 */ /* 0x000fe4000f8e00ff */
[----:B------:R-:W-:Y:S02]  /*65c0*/  HFMA2 R132, -RZ, RZ, 1.875, 0 ;  /* 0x3f800000ff847431 */ /* 0x000fe400000001ff */
[----:B------:R-:W-:Y:S02]  /*65d0*/  IMAD.MOV.U32 R67, RZ, RZ, 0x8 ;  /* 0x00000008ff437424 */ /* 0x000fe400078e00ff */
[----:B------:R-:W-:Y:S01]  /*65e0*/  IMAD.MOV.U32 R133, RZ, RZ, RZ ;  /* 0x000000ffff857224 */ /* 0x000fe200078e00ff */
[----:B------:R-:W-:Y:S01]  /*65f0*/  @P0 IADD3 R64, PT, PT, R64, -0x2, RZ ;  /* 0xfffffffe40400810 */ /* 0x000fe20007ffe0ff */
[----:B------:R-:W-:-:S04]  /*6600*/  FFMA.FTZ R66, R201, R216, R182 ;  /* 0x000000d8c9427223 */ /* 0x000fc800000100b6 */
[----:B------:R-:W-:Y:S01]  /*6610*/  FFMA.FTZ R66, R214, R66, R181 ;  /* 0x00000042d6427223 */ /* 0x000fe200000100b5 */
[----:B--2---:R-:W-:-:S04]  /*6620*/  @P0 IMAD R64, R64, R65, UR9 ;  /* 0x0000000940400e24 */ /* 0x004fc8000f8e0241 */
[----:B------:R-:W-:-:S04]  /*6630*/  @P0 IMAD.WIDE R64, R64, R67, UR4 ;  /* 0x0000000440400e25 */ /* 0x000fc8000f8e0243 */
[----:B------:R-:W-:-:S04]  /*6640*/  FMUL.FTZ R67, R218, R216 ;  /* 0x000000d8da437220 */ /* 0x000fc80000410000 */
[----:B------:R-:W-:Y:S01]  /*6650*/  FMUL.FTZ R220, R214, R67 ;  /* 0x00000043d6dc7220 */ /* 0x000fe20000410000 */
[C---:B------:R-:W-:Y:S01]  /*6660*/  FFMA.FTZ R66, R213.reuse, R66, R180 ;  /* 0x00000042d5427223 */ /* 0x040fe200000100b4 */
        /* <DEDUP_REMOVED lines=31> */
[----:B------:R-:W-:Y:S01]  /*6860*/  LEA R215, R168, R163, 0x3 ;  /* 0x000000a3a8d77211 */ /* 0x000fe200078e18ff */
[----:B------:R-:W-:Y:S01]  /*6870*/  UMOV UR12, 0xffffffff ;  /* 0xffffffff000c7882 */ /* 0x000fe20000000000 */
[C---:B------:R-:W-:Y:S02]  /*6880*/  ISETP.GE.AND P2, PT, R147.reuse, 0x10, PT ;  /* 0x000000109300780c */ /* 0x040fe40003f46270 */
[C---:B------:R-:W-:Y:S01]  /*6890*/  ISETP.GE.AND P3, PT, R147.reuse, 0x4, PT ;  /* 0x000000049300780c */ /* 0x040fe20003f66270 */
        /* <DEDUP_REMOVED lines=30> */
.L_x_4672:
[----:B------:R-:W-:Y:S01]  /*6a80*/  ISETP.GE.AND P2, PT, R147, 0x10, PT ;  /* 0x000000109300780c */ /* 0x000fe20003f46270 */
[----:B----4-:R-:W-:Y:S01]  /*6a90*/  FFMA.FTZ R65, R67, R65, R64 ;  /* 0x0000004143417223 */ /* 0x010fe20000010040 */
[----:B------:R-:W-:-:S04]  /*6aa0*/  UMOV UR12, 0xffffffff ;  /* 0xffffffff000c7882 */ /* 0x000fc80000000000 */
[----:B------:R-:W-:-:S07]  /*6ab0*/  FSEL R217, R64, R65, !P2 ;  /* 0x0000004140d97208 */ /* 0x000fce0005000000 */
[----:B--23--:R-:W-:Y:S01]  /*6ac0*/  @P2 FMUL.FTZ R67, R67, R222 ;  /* 0x000000de43432220 */ /* 0x00cfe20000410000 */
[----:B------:R-:W-:Y:S06]  /*6ad0*/  BRA.DIV UR12, `(.L_x_4616) ;  /* 0x0000003e0cd07947 */ /* 0x000fec000b800000 */
.L_x_4675:
[----:B------:R-:W-:-:S03]  /*6ae0*/  UMOV UR12, 0xffffffff ;  /* 0xffffffff000c7882 */ /* 0x000fc60000000000 */
[----:B------:R-:W-:Y:S05]  /*6af0*/  BRA.DIV UR12, `(.L_x_4617) ;  /* 0x0000003e0cf07947 */ /* 0x000fea000b800000 */
.L_x_4678:
[----:B------:R-:W-:-:S03]  /*6b00*/  UMOV UR12, 0xffffffff ;  /* 0xffffffff000c7882 */ /* 0x000fc60000000000 */
[----:B------:R-:W-:Y:S05]  /*6b10*/  BRA.DIV UR12, `(.L_x_4618) ;  /* 0x000000420c107947 */ /* 0x000fea000b800000 */
[----:B------:R2:W3:Y:S04]  /*6b20*/  SHFL.UP PT, R219, R67, 0x1, RZ ;  /* 0x0420000043db7989 */ /* 0x0004e800000e00ff */
[----:B------:R2:W4:Y:S04]  /*6b30*/  SHFL.UP PT, R220, R217, 0x1, RZ ;  /* 0x04200000d9dc7989 */ /* 0x00052800000e00ff */
[----:B-----5:R2:W0:Y:S04]  /*6b40*/  SHFL.IDX PT, R64, R132, RZ, 0x1f ;  /* 0x00001fff84407589 */ /* 0x02042800000e0000 */
[----:B------:R2:W0:Y:S02]  /*6b50*/  SHFL.IDX PT, R65, R133, RZ, 0x1f ;  /* 0x00001fff85417589 */ /* 0x00042400000e0000 */
.L_x_4684:
[----:B--2---:R-:W2:Y:S01]  /*6b60*/  LDS.64 R66, [R215+0x31b0] ;  /* 0x0031b000d7427984 */ /* 0x004ea20000000a00 */
[C---:B0--34-:R-:W-:Y:S01]  /*6b70*/  @P1 FFMA.FTZ R65, R219.reuse, R65, R220 ;  /* 0x00000041db411223 */ /* 0x059fe200000100dc */
[----:B------:R-:W-:-:S03]  /*6b80*/  @P1 FMUL.FTZ R64, R219, R64 ;  /* 0x00000040db401220 */ /* 0x000fc60000410000 */
[-C--:B--2---:R-:W-:Y:S01]  /*6b90*/  FFMA.FTZ R67, R65, R66.reuse, R67 ;  /* 0x0000004241437223 */ /* 0x084fe20000010043 */
[----:B------:R-:W-:-:S05]  /*6ba0*/  FMUL.FTZ R66, R64, R66 ;  /* 0x0000004240427220 */ /* 0x000fca0000410000 */
[----:B------:R2:W-:Y:S02]  /*6bb0*/  STS.128 [R215+0x31b0], R64 ;  /* 0x0031b040d7007388 */ /* 0x0005e40000000c00 */
.L_x_4614:
[----:B------:R-:W-:Y:S05]  /*6bc0*/  WARPSYNC.ALL ;  /* 0x0000000000007948 */ /* 0x000fea0003800000 */
[----:B------:R-:W-:Y:S01]  /*6bd0*/  BAR.SYNC.DEFER_BLOCKING 0x0 ;  /* 0x0000000000007b1d */ /* 0x000fe20000010000 */
[C---:B012---:R-:W-:Y:S01]  /*6be0*/  FMUL.FTZ R65, R203.reuse, R0 ;  /* 0x00000000cb417220 */ /* 0x047fe20000410000 */
[----:B------:R-:W-:Y:S01]  /*6bf0*/  FFMA.FTZ R67, R203, R185, R184 ;  /* 0x000000b9cb437223 */ /* 0x000fe200000100b8 */
[----:B------:R-:W-:Y:S01]  /*6c00*/  UISETP.GE.AND UP0, UPT, UR20, UR39, UPT ;  /* 0x000000271400728c */ /* 0x000fe2000bf06270 */
[----:B-----5:R-:W-:Y:S02]  /*6c10*/  HFMA2 R133, -RZ, RZ, 0, 0 ;  /* 0x00000000ff857431 */ /* 0x020fe400000001ff */
[C---:B------:R-:W-:Y:S01]  /*6c20*/  FMUL.FTZ R65, R200.reuse, R65 ;  /* 0x00000041c8417220 */ /* 0x040fe20000410000 */
[----:B------:R-:W-:Y:S01]  /*6c30*/  FFMA.FTZ R67, R200, R67, R186 ;  /* 0x00000043c8437223 */ /* 0x000fe200000100ba */
[----:B------:R-:W-:Y:S01]  /*6c40*/  ISETP.GT.U32.AND P2, PT, R168, 0x1f, PT ;  /* 0x0000001fa800780c */ /* 0x000fe20003f44070 */
        /* <DEDUP_REMOVED lines=102> */
.L_x_4701:
[----:B------:R-:W0:Y:S01]  /*72b0*/  LDS.64 R64, [R232+0x33c8] ;  /* 0x0033c800e8407984 */ /* 0x000e220000000a00 */
[----:B------:R-:W-:Y:S01]  /*72c0*/  MOV R67, R237 ;  /* 0x000000ed00437202 */ /* 0x000fe20000000f00 */
[----:B------:R-:W-:Y:S01]  /*72d0*/  IMAD.MOV.U32 R66, RZ, RZ, R235 ;  /* 0x000000ffff427224 */ /* 0x000fe200078e00eb */
[----:B------:R-:W-:Y:S01]  /*72e0*/  MOV R133, R238 ;  /* 0x000000ee00857202 */ /* 0x000fe20000000f00 */
[----:B------:R-:W-:Y:S02]  /*72f0*/  IMAD.MOV.U32 R132, RZ, RZ, R234 ;  /* 0x000000ffff847224 */ /* 0x000fe400078e00ea */
[C---:B--23--:R-:W-:Y:S01]  /*7300*/  @P1 FFMA.FTZ R67, R233.reuse, R67, R236 ;  /* 0x00000043e9431223 */ /* 0x04cfe200000100ec */
[----:B------:R-:W-:-:S03]  /*7310*/  @P1 FMUL.FTZ R66, R233, R66 ;  /* 0x00000042e9421220 */ /* 0x000fc60000410000 */
[C---:B0-----:R-:W-:Y:S01]  /*7320*/  FFMA.FTZ R65, R64.reuse, R67, R65 ;  /* 0x0000004340417223 */ /* 0x041fe20000010041 */
[----:B------:R-:W-:-:S05]  /*7330*/  FMUL.FTZ R64, R64, R66 ;  /* 0x0000004240407220 */ /* 0x000fca0000410000 */
[----:B------:R0:W-:Y:S02]  /*7340*/  STS.128 [R232+0x33c0], R64 ;  /* 0x0033c040e8007388 */ /* 0x0001e40000000c00 */
.L_x_4619:
        /* <DEDUP_REMOVED lines=11> */
[-C--:B------:R-:W-:Y:S01]  /*7400*/  LEA.HI R248, R183, R168.reuse, RZ, 0x1b ;  /* 0x000000a8b7f87211 */ /* 0x080fe200078fd8ff */
[----:B------:R-:W-:Y:S01]  /*7410*/  FMUL.FTZ R251, R105, R231 ;  /* 0x000000e769fb7220 */ /* 0x000fe20000410000 */
[C---:B------:R-:W-:Y:S01]  /*7420*/  VIADD R183, R168.reuse, 0x40 ;  /* 0x00000040a8b77836 */ /* 0x040fe20000000000 */
[C---:B------:R-:W-:Y:S01]  /*7430*/  IADD3 R235, PT, PT, R168.reuse, 0x340, RZ ;  /* 0x00000340a8eb7810 */ /* 0x040fe20007ffe0ff */
[----:B------:R-:W-:Y:S01]  /*7440*/  VOTEU.ALL UP0, P1 ;  /* 0x0000000000ff7886 */ /* 0x000fe20000800000 */
[C---:B------:R-:W-:Y:S01]  /*7450*/  VIADD R233, R168.reuse, 0x300 ;  /* 0x00000300a8e97836 */ /* 0x040fe20000000000 */
[C---:B------:R-:W-:Y:S01]  /*7460*/  IADD3 R239, PT, PT, R168.reuse, 0x3c0, RZ ;  /* 0x000003c0a8ef7810 */ /* 0x040fe20007ffe0ff */
[----:B------:R-:W-:Y:S01]  /*7470*/  VIADD R237, R168, 0x380 ;  /* 0x00000380a8ed7836 */ /* 0x000fe20000000000 */
[----:B------:R-:W-:Y:S01]  /*7480*/  LEA.HI R183, R183, R168, RZ, 0x1b ;  /* 0x000000a8b7b77211 */ /* 0x000fe200078fd8ff */
[----:B------:R-:W-:Y:S01]  /*7490*/  @!UP0 ULEA UR12, UR9, UR17, 0x3 ;  /* 0x00000011090c8291 */ /* 0x000fe2000f8e18ff */
[----:B------:R-:W-:Y:S01]  /*74a0*/  FADD.FTZ R171, -R171, R230 ;  /* 0x000000e6abab7221 */ /* 0x000fe20000010100 */
[----:B------:R-:W-:Y:S01]  /*74b0*/  LEA R248, R248, UR17, 0x2 ;  /* 0x00000011f8f87c11 */ /* 0x000fe2000f8e10ff */
[----:B------:R-:W-:Y:S01]  /*74c0*/  FADD.FTZ R4, -R4, R227 ;  /* 0x000000e304047221 */ /* 0x000fe20000010100 */
[----:B------:R-:W-:Y:S01]  /*74d0*/  LEA R247, R183, UR17, 0x2 ;  /* 0x00000011b7f77c11 */ /* 0x000fe2000f8e10ff */
[----:B0-----:R-:W0:Y:S01]  /*74e0*/  LDS R232, [R163+0x33c4] ;  /* 0x0033c400a3e87984 */ /* 0x001e220000000800 */
[----:B------:R-:W-:Y:S01]  /*74f0*/  FADD.FTZ R2, -R2, R225 ;  /* 0x000000e102027221 */ /* 0x000fe20000010100 */
[----:B------:R-:W-:Y:S01]  /*7500*/  FMUL.FTZ R223, R106, R223 ;  /* 0x000000df6adf7220 */ /* 0x000fe20000410000 */
[----:B------:R-:W-:Y:S01]  /*7510*/  FMUL.FTZ R221, R104, R221 ;  /* 0x000000dd68dd7220 */ /* 0x000fe20000410000 */
[----:B------:R1:W-:Y:S01]  /*7520*/  @!P1 STS.64 [UR12+0x3ec0], R132 ;  /* 0x003ec084ff009988 */ /* 0x0003e20008000a0c */
[----:B------:R-:W-:Y:S01]  /*7530*/  FMUL.FTZ R219, R102, R219 ;  /* 0x000000db66db7220 */ /* 0x000fe20000410000 */
[----:B------:R-:W-:Y:S01]  /*7540*/  FMUL.FTZ R217, R100, R217 ;  /* 0x000000d964d97220 */ /* 0x000fe20000410000 */
[----:B------:R-:W-:Y:S01]  /*7550*/  FMUL.FTZ R227, R94, R227 ;  /* 0x000000e35ee37220 */ /* 0x000fe20000410000 */
[----:B------:R-:W-:Y:S01]  /*7560*/  FMUL.FTZ R225, R92, R225 ;  /* 0x000000e15ce17220 */ /* 0x000fe20000410000 */
[----:B------:R-:W-:Y:S01]  /*7570*/  BSSY.RECONVERGENT B0, `(.L_x_4621) ;  /* 0x00000d1000007945 */ /* 0x000fe20003800200 */
[----:B0-----:R-:W-:Y:S01]  /*7580*/  FFMA.FTZ R232, R232, R0, R185 ;  /* 0x00000000e8e87223 */ /* 0x001fe200000100b9 */
[C---:B------:R-:W-:Y:S01]  /*7590*/  SHF.L.U32 R185, R168.reuse, 0x4, RZ ;  /* 0x00000004a8b97819 */ /* 0x040fe200000006ff */
[----:B------:R-:W-:Y:S01]  /*75a0*/  FADD.FTZ R0, -R201, R231 ;  /* 0x000000e7c9007221 */ /* 0x000fe20000010100 */
[C---:B------:R-:W-:Y:S01]  /*75b0*/  IADD3 R231, PT, PT, R168.reuse, 0x2c0, RZ ;  /* 0x000002c0a8e77810 */ /* 0x040fe20007ffe0ff */
[----:B------:R-:W-:Y:S01]  /*75c0*/  FFMA.FTZ R203, R203, R232, R184 ;  /* 0x000000e8cbcb7223 */ /* 0x000fe200000100b8 */
[----:B------:R-:W-:-:S02]  /*75d0*/  LEA.HI R64, R168, R185, RZ, 0x1f ;  /* 0x000000b9a8407211 */ /* 0x000fc400078ff8ff */
[----:B------:R-:W-:Y:S01]  /*75e0*/  LEA.HI R184, R185, R185, RZ, 0x1b ;  /* 0x000000b9b9b87211 */ /* 0x000fe200078fd8ff */
[----:B------:R-:W-:Y:S01]  /*75f0*/  FFMA.FTZ R186, R200, R203, R186 ;  /* 0x000000cbc8ba7223 */ /* 0x000fe200000100ba */
[----:B------:R-:W-:Y:S02]  /*7600*/  LEA R64, R64, UR17, 0x2 ;  /* 0x0000001140407c11 */ /* 0x000fe4000f8e10ff */
[----:B------:R-:W-:Y:S01]  /*7610*/  LEA R184, R184, UR17, 0x2 ;  /* 0x00000011b8b87c11 */ /* 0x000fe2000f8e10ff */
[----:B------:R-:W-:-:S04]  /*7620*/  FFMA.FTZ R187, R202, R186, R187 ;  /* 0x000000bacabb7223 */ /* 0x000fc800000100bb */
[----:B------:R-:W-:-:S04]  /*7630*/  FFMA.FTZ R188, R204, R187, R188 ;  /* 0x000000bbccbc7223 */ /* 0x000fc800000100bc */
[-C--:B------:R-:W-:Y:S01]  /*7640*/  FFMA.FTZ R206, R206, R188.reuse, R189 ;  /* 0x000000bccece7223 */ /* 0x080fe200000100bd */
[----:B------:R-:W-:-:S03]  /*7650*/  FMUL.FTZ R202, R44, R188 ;  /* 0x000000bc2cca7220 */ /* 0x000fc60000410000 */
[----:B------:R-:W-:-:S04]  /*7660*/  FFMA.FTZ R190, R205, R206, R190 ;  /* 0x000000cecdbe7223 */ /* 0x000fc800000100be */
[----:B------:R-:W-:-:S04]  /*7670*/  FFMA.FTZ R191, R207, R190, R191 ;  /* 0x000000becfbf7223 */ /* 0x000fc800000100bf */
[----:B------:R-:W-:-:S04]  /*7680*/  FFMA.FTZ R192, R208, R191, R192 ;  /* 0x000000bfd0c07223 */ /* 0x000fc800000100c0 */
[-C--:B------:R-:W-:Y:S01]  /*7690*/  FFMA.FTZ R193, R209, R192.reuse, R193 ;  /* 0x000000c0d1c17223 */ /* 0x080fe200000100c1 */
[----:B------:R-:W-:-:S03]  /*76a0*/  FMUL.FTZ R208, R48, R192 ;  /* 0x000000c030d07220 */ /* 0x000fc60000410000 */
[-C--:B------:R-:W-:Y:S01]  /*76b0*/  FFMA.FTZ R194, R210, R193.reuse, R194 ;  /* 0x000000c1d2c27223 */ /* 0x080fe200000100c2 */
[----:B------:R-:W-:Y:S01]  /*76c0*/  FMUL.FTZ R207, R47, R193 ;  /* 0x000000c12fcf7220 */ /* 0x000fe20000410000 */
[----:B------:R-:W-:Y:S02]  /*76d0*/  LEA.HI R210, R235, R168, RZ, 0x1b ;  /* 0x000000a8ebd27211 */ /* 0x000fe400078fd8ff */
[----:B------:R-:W-:Y:S01]  /*76e0*/  FFMA.FTZ R195, R211, R194, R195 ;  /* 0x000000c2d3c37223 */ /* 0x000fe200000100c3 */
[----:B------:R-:W-:Y:S01]  /*76f0*/  FMUL.FTZ R209, R68, R207 ;  /* 0x000000cf44d17220 */ /* 0x000fe20000410000 */
[----:B------:R-:W-:Y:S02]  /*7700*/  LEA R210, R210, UR17, 0x2 ;  /* 0x00000011d2d27c11 */ /* 0x000fe4000f8e10ff */
[----:B------:R-:W-:Y:S01]  /*7710*/  FFMA.FTZ R196, R212, R195, R196 ;  /* 0x000000c3d4c47223 */ /* 0x000fe200000100c4 */
[----:B------:R-:W-:-:S03]  /*7720*/  LEA.HI R212, R233, R168, RZ, 0x1b ;  /* 0x000000a8e9d47211 */ /* 0x000fc600078fd8ff */
[-C--:B------:R-:W-:Y:S01]  /*7730*/  FFMA.FTZ R197, R213, R196.reuse, R197 ;  /* 0x000000c4d5c57223 */ /* 0x080fe200000100c5 */
[----:B------:R-:W-:Y:S01]  /*7740*/  FMUL.FTZ R200, R52, R196 ;  /* 0x000000c434c87220 */ /* 0x000fe20000410000 */
[----:B------:R-:W-:Y:S01]  /*7750*/  VIADD R213, R168, 0x280 ;  /* 0x00000280a8d57836 */ /* 0x000fe20000000000 */
[----:B------:R-:W-:Y:S01]  /*7760*/  LEA R212, R212, UR17, 0x2 ;  /* 0x00000011d4d47c11 */ /* 0x000fe2000f8e10ff */
[-C--:B------:R-:W-:Y:S01]  /*7770*/  FFMA.FTZ R198, R214, R197.reuse, R198 ;  /* 0x000000c5d6c67223 */ /* 0x080fe200000100c6 */
[----:B------:R-:W-:Y:S01]  /*7780*/  FMUL.FTZ R185, R51, R197 ;  /* 0x000000c533b97220 */ /* 0x000fe20000410000 */
[----:B------:R-:W-:Y:S01]  /*7790*/  FMUL.FTZ R189, R71, R200 ;  /* 0x000000c847bd7220 */ /* 0x000fe20000410000 */
[----:B------:R-:W-:Y:S01]  /*77a0*/  LEA.HI R213, R213, R168, RZ, 0x1b ;  /* 0x000000a8d5d57211 */ /* 0x000fe200078fd8ff */
[-C--:B------:R-:W-:Y:S01]  /*77b0*/  FFMA.FTZ R216, R216, R198.reuse, R199 ;  /* 0x000000c6d8d87223 */ /* 0x080fe200000100c7 */
[----:B------:R-:W-:Y:S01]  /*77c0*/  FMUL.FTZ R66, R54, R198 ;  /* 0x000000c636427220 */ /* 0x000fe20000410000 */
[----:B------:R-:W-:Y:S01]  /*77d0*/  FMUL.FTZ R199, R49, R195 ;  /* 0x000000c331c77220 */ /* 0x000fe20000410000 */
[----:B------:R-:W-:Y:S01]  /*77e0*/  LEA.HI R214, R231, R168, RZ, 0x1b ;  /* 0x000000a8e7d67211 */ /* 0x000fe200078fd8ff */
[----:B------:R-:W-:Y:S01]  /*77f0*/  FMUL.FTZ R65, R53, R216 ;  /* 0x000000d835417220 */ /* 0x000fe20000410000 */
[----:B-1----:R-:W-:Y:S01]  /*7800*/  FMUL.FTZ R133, R73, R66 ;  /* 0x0000004249857220 */ /* 0x002fe20000410000 */
[----:B------:R-:W-:Y:S01]  /*7810*/  FMUL.FTZ R201, R70, R199 ;  /* 0x000000c746c97220 */ /* 0x000fe20000410000 */
[----:B------:R-:W-:Y:S01]  /*7820*/  LEA R234, R213, UR17, 0x2 ;  /* 0x00000011d5ea7c11 */ /* 0x000fe2000f8e10ff */
[-C--:B------:R-:W-:Y:S01]  /*7830*/  FMUL.FTZ R67, R74, R65.reuse ;  /* 0x000000414a437220 */ /* 0x080fe20000410000 */
[----:B------:R-:W-:Y:S01]  /*7840*/  FFMA.FTZ R65, R0, R65, RZ ;  /* 0x0000004100417223 */ /* 0x000fe200000100ff */
[----:B------:R-:W-:-:S03]  /*7850*/  LEA R214, R214, UR17, 0x2 ;  /* 0x00000011d6d67c11 */ /* 0x000fc6000f8e10ff */
        /* <DEDUP_REMOVED lines=26> */
[----:B------:R-:W-:Y:S01]  /*7a00*/  IADD3 R207, PT, PT, R168, 0x100, RZ ;  /* 0x00000100a8cf7810 */ /* 0x000fe20007ffe0ff */
        /* <DEDUP_REMOVED lines=9> */
[----:B------:R-:W-:Y:S01]  /*7aa0*/  FADD.FTZ R249, -R174, R215 ;  /* 0x000000d7aef97221 */ /* 0x000fe20000010100 */
[----:B------:R0:W-:Y:S01]  /*7ab0*/  STS [R184+0x10a8], R201 ;  /* 0x0010a8c9b8007388 */ /* 0x0001e20000000800 */
[----:B------:R-:W-:Y:S01]  /*7ac0*/  LEA.HI R207, R207, R168, RZ, 0x1b ;  /* 0x000000a8cfcf7211 */ /* 0x000fe200078fd8ff */
[----:B-1----:R-:W-:Y:S01]  /*7ad0*/  FMUL.FTZ R211, R55, R132 ;  /* 0x0000008437d37220 */ /* 0x002fe20000410000 */
[----:B------:R-:W-:Y:S01]  /*7ae0*/  FFMA.FTZ R65, R249, R66, R252 ;  /* 0x00000042f9417223 */ /* 0x000fe200000100fc */
[----:B------:R1:W-:Y:S01]  /*7af0*/  STS [R184+0x10ac], R205 ;  /* 0x0010accdb8007388 */ /* 0x0003e20000000800 */
[----:B------:R-:W-:Y:S01]  /*7b00*/  FADD.FTZ R252, -R173, R218 ;  /* 0x000000daadfc7221 */ /* 0x000fe20000010100 */
[----:B--2---:R-:W-:Y:S01]  /*7b10*/  FMUL.FTZ R189, R57, R200 ;  /* 0x000000c839bd7220 */ /* 0x004fe20000410000 */
[-C--:B------:R-:W-:Y:S01]  /*7b20*/  LEA.HI R208, R237, R168.reuse, RZ, 0x1b ;  /* 0x000000a8edd07211 */ /* 0x080fe200078fd8ff */
[----:B------:R2:W-:Y:S01]  /*7b30*/  STS [R184+0x10b0], R209 ;  /* 0x0010b0d1b8007388 */ /* 0x0005e20000000800 */
[-C--:B------:R-:W-:Y:S01]  /*7b40*/  LEA.HI R204, R239, R168.reuse, RZ, 0x1b ;  /* 0x000000a8efcc7211 */ /* 0x080fe200078fd8ff */
[----:B------:R-:W-:Y:S01]  /*7b50*/  FFMA.FTZ R66, R252, R67, R65 ;  /* 0x00000043fc427223 */ /* 0x000fe20000010041 */
[C---:B0-----:R-:W-:Y:S01]  /*7b60*/  IADD3 R201, PT, PT, R168.reuse, 0x80, RZ ;  /* 0x00000080a8c97810 */ /* 0x041fe20007ffe0ff */
[----:B------:R0:W-:Y:S01]  /*7b70*/  STS [R184+0x10b4], R189 ;  /* 0x0010b4bdb8007388 */ /* 0x0001e20000000800 */
[----:B------:R-:W-:Y:S01]  /*7b80*/  LEA R244, R207, UR17, 0x2 ;  /* 0x00000011cff47c11 */ /* 0x000fe2000f8e10ff */
[----:B-1----:R-:W-:Y:S01]  /*7b90*/  VIADD R205, R168, 0xc0 ;  /* 0x000000c0a8cd7836 */ /* 0x002fe20000000000 */
[-C--:B------:R-:W-:Y:S01]  /*7ba0*/  LEA.HI R201, R201, R168.reuse, RZ, 0x1b ;  /* 0x000000a8c9c97211 */ /* 0x080fe200078fd8ff */
[----:B------:R1:W-:Y:S01]  /*7bb0*/  STS [R184+0x10b8], R199 ;  /* 0x0010b8c7b8007388 */ /* 0x0003e20000000800 */
[----:B------:R-:W-:Y:S01]  /*7bc0*/  LEA R208, R208, UR17, 0x2 ;  /* 0x00000011d0d07c11 */ /* 0x000fe2000f8e10ff */
[C---:B--2---:R-:W-:Y:S01]  /*7bd0*/  VIADD R209, R168.reuse, 0x140 ;  /* 0x00000140a8d17836 */ /* 0x044fe20000000000 */
[----:B------:R-:W-:Y:S01]  /*7be0*/  LEA.HI R205, R205, R168, RZ, 0x1b ;  /* 0x000000a8cdcd7211 */ /* 0x000fe200078fd8ff */
[----:B------:R2:W-:Y:S01]  /*7bf0*/  STS [R184+0x10bc], R211 ;  /* 0x0010bcd3b8007388 */ /* 0x0005e20000000800 */
[----:B------:R-:W-:Y:S01]  /*7c00*/  LEA R246, R201, UR17, 0x2 ;  /* 0x00000011c9f67c11 */ /* 0x000fe2000f8e10ff */
[----:B------:R-:W-:Y:S01]  /*7c10*/  FFMA.FTZ R65, R171, R202, R66 ;  /* 0x000000caab417223 */ /* 0x000fe20000010042 */
[C---:B0-----:R-:W-:Y:S01]  /*7c20*/  IADD3 R189, PT, PT, R168.reuse, 0x180, RZ ;  /* 0x00000180a8bd7810 */ /* 0x041fe20007ffe0ff */
[----:B------:R-:W-:Y:S01]  /*7c30*/  BAR.SYNC.DEFER_BLOCKING 0x0 ;  /* 0x0000000000007b1d */ /* 0x000fe20000010000 */
[-C--:B------:R-:W-:Y:S01]  /*7c40*/  LEA.HI R209, R209, R168.reuse, RZ, 0x1b ;  /* 0x000000a8d1d17211 */ /* 0x080fe200078fd8ff */
[C---:B-1----:R-:W-:Y:S01]  /*7c50*/  VIADD R199, R168.reuse, 0x1c0 ;  /* 0x000001c0a8c77836 */ /* 0x042fe20000000000 */
[-C--:B------:R-:W-:Y:S01]  /*7c60*/  LEA.HI R189, R189, R168.reuse, RZ, 0x1b ;  /* 0x000000a8bdbd7211 */ /* 0x080fe200078fd8ff */
[----:B------:R-:W-:Y:S01]  /*7c70*/  FADD.FTZ R202, -R169, R229 ;  /* 0x000000e5a9ca7221 */ /* 0x000fe20000010100 */
[----:B------:R-:W-:Y:S01]  /*7c80*/  LEA R245, R205, UR17, 0x2 ;  /* 0x00000011cdf57c11 */ /* 0x000fe2000f8e10ff */
[----:B------:R-:W-:Y:S01]  /*7c90*/  IMAD.U32 R169, RZ, RZ, UR38 ;  /* 0x00000026ffa97e24 */ /* 0x000fe2000f8e00ff */
[----:B--2---:R-:W-:Y:S01]  /*7ca0*/  IADD3 R211, PT, PT, R168, 0x240, RZ ;  /* 0x00000240a8d37810 */ /* 0x004fe20007ffe0ff */
[----:B------:R-:W-:Y:S01]  /*7cb0*/  FFMA.FTZ R185, R202, R185, R65 ;  /* 0x000000b9cab97223 */ /* 0x000fe20000010041 */
[-C--:B------:R-:W-:Y:S01]  /*7cc0*/  LEA.HI R199, R199, R168.reuse, RZ, 0x1b ;  /* 0x000000a8c7c77211 */ /* 0x080fe200078fd8ff */
[----:B------:R-:W-:Y:S01]  /*7cd0*/  IMAD.U32 R174, RZ, RZ, UR43 ;  /* 0x0000002bffae7e24 */ /* 0x000fe2000f8e00ff */
[----:B------:R-:W-:Y:S01]  /*7ce0*/  LEA.HI R211, R211, R168, RZ, 0x1b ;  /* 0x000000a8d3d37211 */ /* 0x000fe200078fd8ff */
[----:B------:R-:W-:Y:S01]  /*7cf0*/  FFMA.FTZ R185, R4, R200, R185 ;  /* 0x000000c804b97223 */ /* 0x000fe200000100b9 */
[----:B------:R-:W-:Y:S01]  /*7d00*/  LEA R242, R209, UR17, 0x2 ;  /* 0x00000011d1f27c11 */ /* 0x000fe2000f8e10ff */
[----:B------:R-:W-:Y:S01]  /*7d10*/  FMUL.FTZ R215, R98, R215 ;  /* 0x000000d762d77220 */ /* 0x000fe20000410000 */
[----:B------:R-:W-:Y:S01]  /*7d20*/  LEA R240, R189, UR17, 0x2 ;  /* 0x00000011bdf07c11 */ /* 0x000fe2000f8e10ff */
[----:B------:R-:W-:Y:S01]  /*7d30*/  FMUL.FTZ R229, R93, R229 ;  /* 0x000000e55de57220 */ /* 0x000fe20000410000 */
[----:B------:R-:W-:-:S02]  /*7d40*/  LEA R238, R199, UR17, 0x2 ;  /* 0x00000011c7ee7c11 */ /* 0x000fc4000f8e10ff */
[----:B------:R-:W-:Y:S02]  /*7d50*/  LEA R236, R211, UR17, 0x2 ;  /* 0x00000011d3ec7c11 */ /* 0x000fe4000f8e10ff */
[----:B------:R-:W-:Y:S02]  /*7d60*/  LEA R204, R204, UR17, 0x2 ;  /* 0x00000011cccc7c11 */ /* 0x000fe4000f8e10ff */
[----:B------:R-:W-:Y:S01]  /*7d70*/  MOV R65, RZ ;  /* 0x000000ff00417202 */ /* 0x000fe20000000f00 */
[----:B------:R-:W0:Y:S01]  /*7d80*/  LDS R243, [R164+0x1080] ;  /* 0x00108000a4f37984 */ /* 0x000e220000000800 */
[----:B------:R-:W-:Y:S02]  /*7d90*/  MOV R173, UR42 ;  /* 0x0000002a00ad7c02 */ /* 0x000fe40008000f00 */
[----:B------:R-:W-:Y:S01]  /*7da0*/  SHF.R.S32.HI R169, RZ, 0x1f, R169 ;  /* 0x0000001fffa97819 */ /* 0x000fe200000114a9 */
        /* <DEDUP_REMOVED lines=18> */
[----:B-----5:R-:W-:-:S03]  /*7ed0*/  IMAD.MOV.U32 R64, RZ, RZ, R168 ;  /* 0x000000ffff407224 */ /* 0x020fc600078e00a8 */
[----:B------:R-:W-:Y:S01]  /*7ee0*/  STS [R184+0x2114], R219 ;  /* 0x002114dbb8007388 */ /* 0x000fe20000000800 */
[----:B------:R-:W-:-:S03]  /*7ef0*/  IMAD.WIDE.U32 R66, R124, UR35, R64 ;  /* 0x000000237c427c25 */ /* 0x000fc6000f8e0040 */
[----:B------:R-:W-:Y:S01]  /*7f00*/  STS [R184+0x211c], R217 ;  /* 0x00211cd9b8007388 */ /* 0x000fe20000000800 */
[----:B------:R-:W-:Y:S02]  /*7f10*/  IMAD R67, R125, UR35, R67 ;  /* 0x000000237d437c24 */ /* 0x000fe4000f8e0243 */
[----:B------:R-:W-:Y:S01]  /*7f20*/  IMAD.WIDE.U32 R64, R122, UR35, R64 ;  /* 0x000000237a407c25 */ /* 0x000fe2000f8e0040 */
[----:B------:R-:W-:Y:S03]  /*7f30*/  STS [R184+0x2124], R215 ;  /* 0x002124d7b8007388 */ /* 0x000fe60000000800 */
[----:B------:R-:W-:Y:S01]  /*7f40*/  IMAD.WIDE.U32 R66, R173, UR38, R66 ;  /* 0x00000026ad427c25 */ /* 0x000fe2000f8e0042 */
[----:B------:R-:W-:Y:S03]  /*7f50*/  STS [R184+0x2130], R229 ;  /* 0x002130e5b8007388 */ /* 0x000fe60000000800 */
[----:B------:R-:W-:Y:S01]  /*7f60*/  IMAD R173, R169, UR42, RZ ;  /* 0x0000002aa9ad7c24 */ /* 0x000fe2000f8e02ff */
[----:B------:R-:W-:Y:S01]  /*7f70*/  IADD3 R66, P2, PT, R66, UR6, RZ ;  /* 0x0000000642427c10 */ /* 0x000fe2000ff5e0ff */
[----:B------:R-:W-:Y:S01]  /*7f80*/  IMAD R65, R123, UR35, R65 ;  /* 0x000000237b417c24 */ /* 0x000fe2000f8e0241 */
[----:B------:R-:W-:Y:S01]  /*7f90*/  STS [R184+0x2134], R227 ;  /* 0x002134e3b8007388 */ /* 0x000fe20000000800 */
[----:B------:R-:W-:Y:S01]  /*7fa0*/  IMAD R173, R174, UR38, R173 ;  /* 0x00000026aead7c24 */ /* 0x000fe2000f8e02ad */
[----:B------:R-:W-:Y:S01]  /*7fb0*/  MOV R174, UR45 ;  /* 0x0000002d00ae7c02 */ /* 0x000fe20008000f00 */
[----:B------:R-:W-:Y:S01]  /*7fc0*/  IMAD R169, R169, UR44, RZ ;  /* 0x0000002ca9a97c24 */ /* 0x000fe2000f8e02ff */
[----:B------:R-:W-:Y:S02]  /*7fd0*/  STS [R184+0x213c], R225 ;  /* 0x00213ce1b8007388 */ /* 0x000fe40000000800 */
[----:B------:R-:W-:Y:S01]  /*7fe0*/  IADD3.X R67, PT, PT, R67, R173, RZ, P2, !PT ;  /* 0x000000ad43437210 */ /* 0x000fe200017fe4ff */
[----:B------:R-:W-:-:S02]  /*7ff0*/  IMAD.U32 R173, RZ, RZ, UR44 ;  /* 0x0000002cffad7e24 */ /* 0x000fc4000f8e00ff */
[----:B------:R-:W-:Y:S02]  /*8000*/  IMAD R169, R174, UR38, R169 ;  /* 0x00000026aea97c24 */ /* 0x000fe4000f8e02a9 */
[----:B------:R-:W-:-:S04]  /*8010*/  IMAD.WIDE.U32 R64, R173, UR38, R64 ;  /* 0x00000026ad407c25 */ /* 0x000fc8000f8e0040 */
[----:B------:R-:W-:Y:S01]  /*8020*/  FMUL.FTZ R173, R99, R222 ;  /* 0x000000de63ad7220 */ /* 0x000fe20000410000 */
[----:B------:R-:W-:Y:S01]  /*8030*/  IMAD.WIDE.U32 R66, R120, UR9, R66 ;  /* 0x0000000978427c25 */ /* 0x000fe2000f8e0042 */
[----:B------:R-:W-:-:S03]  /*8040*/  IADD3 R174, P2, PT, R64, UR6, RZ ;  /* 0x0000000640ae7c10 */ /* 0x000fc6000ff5e0ff */
[----:B------:R5:W-:Y:S02]  /*8050*/  STS [R184+0x2118], R173 ;  /* 0x002118adb8007388 */ /* 0x000be40000000800 */
[----:B------:R-:W-:Y:S01]  /*8060*/  IMAD.X R175, R65, 0x1, R169, P2 ;  /* 0x0000000141af7824 */ /* 0x000fe200010e06a9 */
[C---:B------:R-:W-:Y:S01]  /*8070*/  LEA R64, P2, R66.reuse, UR48, 0x2 ;  /* 0x0000003042407c11 */ /* 0x040fe2000f8410ff */
[----:B------:R-:W-:Y:S01]  /*8080*/  IMAD R65, R121, UR9, R67 ;  /* 0x0000000979417c24 */ /* 0x000fe2000f8e0243 */
[----:B------:R-:W-:Y:S01]  /*8090*/  MOV R67, UR46 ;  /* 0x0000002e00437c02 */ /* 0x000fe20008000f00 */
[----:B------:R-:W-:Y:S01]  /*80a0*/  FMUL.FTZ R169, R101, R224 ;  /* 0x000000e065a97220 */ /* 0x000fe20000410000 */
[----:B-----5:R-:W-:Y:S02]  /*80b0*/  FMUL.FTZ R173, R91, R228 ;  /* 0x000000e45bad7220 */ /* 0x020fe40000410000 */
[----:B------:R-:W-:Y:S01]  /*80c0*/  LEA.HI.X R65, R66, UR49, R65, 0x2, P2 ;  /* 0x0000003142417c11 */ /* 0x000fe200090f1441 */
[----:B------:R-:W-:Y:S01]  /*80d0*/  IMAD.WIDE.U32 R174, R67, UR9, R174 ;  /* 0x0000000943ae7c25 */ /* 0x000fe2000f8e00ae */
[----:B------:R5:W-:Y:S03]  /*80e0*/  STS [R184+0x2110], R169 ;  /* 0x002110a9b8007388 */ /* 0x000be60000000800 */
[----:B------:R-:W-:Y:S01]  /*80f0*/  IMAD.U32 R67, RZ, RZ, UR47 ;  /* 0x0000002fff437e24 */ /* 0x000fe2000f8e00ff */
[----:B------:R-:W-:Y:S01]  /*8100*/  LEA R66, P2, R174, UR50, 0x2 ;  /* 0x00000032ae427c11 */ /* 0x000fe2000f8410ff */
[----:B------:R-:W-:Y:S02]  /*8110*/  STS [R184+0x2138], R173 ;  /* 0x002138adb8007388 */ /* 0x000fe40000000800 */
[----:B------:R-:W-:-:S02]  /*8120*/  IMAD R67, R67, UR9, R175 ;  /* 0x0000000943437c24 */ /* 0x000fc4000f8e02af */
[----:B------:R-:W-:Y:S01]  /*8130*/  FMUL.FTZ R175, R97, R220 ;  /* 0x000000dc61af7220 */ /* 0x000fe20000410000 */
[----:B-----5:R-:W-:Y:S02]  /*8140*/  FMUL.FTZ R169, R96, R230 ;  /* 0x000000e660a97220 */ /* 0x020fe40000410000 */
[----:B------:R-:W-:Y:S01]  /*8150*/  LEA.HI.X R67, R174, UR51, R67, 0x2, P2 ;  /* 0x00000033ae437c11 */ /* 0x000fe200090f1443 */
[----:B------:R-:W-:Y:S01]  /*8160*/  FADD.FTZ R174, -R3, R228 ;  /* 0x000000e403ae7221 */ /* 0x000fe20000010100 */
[----:B------:R-:W-:Y:S01]  /*8170*/  FMUL.FTZ R3, R103, R226 ;  /* 0x000000e267037220 */ /* 0x000fe20000410000 */
[----:B------:R-:W-:Y:S02]  /*8180*/  STS [R184+0x2120], R175 ;  /* 0x002120afb8007388 */ /* 0x000fe40000000800 */
[----:B------:R-:W-:Y:S01]  /*8190*/  FFMA.FTZ R133, R174, R133, R185 ;  /* 0x00000085ae857223 */ /* 0x000fe200000100b9 */
[----:B------:R-:W-:Y:S01]  /*81a0*/  MOV R185, UR53 ;  /* 0x0000003500b97c02 */ /* 0x000fe20008000f00 */
[----:B------:R5:W-:Y:S03]  /*81b0*/  STS [R184+0x2108], R3 ;  /* 0x00210803b8007388 */ /* 0x000be60000000800 */
[----:B------:R-:W-:Y:S01]  /*81c0*/  IADD3 R185, PT, PT, R185, -UR6, -R168 ;  /* 0x80000006b9b97c10 */ /* 0x000fe2000fffe8a8 */
[----:B------:R0:W-:Y:S03]  /*81d0*/  STS [R184+0x212c], R169 ;  /* 0x00212ca9b8007388 */ /* 0x0001e60000000800 */
[----:B------:R-:W-:-:S02]  /*81e0*/  ISETP.GE.AND P2, PT, R185, 0x1, PT ;  /* 0x00000001b900780c */ /* 0x000fc40003f46270 */
[----:B------:R-:W-:Y:S01]  /*81f0*/  ISETP.GE.AND P3, PT, R185, 0x41, PT ;  /* 0x00000041b900780c */ /* 0x000fe20003f66270 */
[----:B-----5:R-:W-:Y:S01]  /*8200*/  FMUL.FTZ R3, R95, R218 ;  /* 0x000000da5f037220 */ /* 0x020fe20000410000 */
[----:B------:R-:W-:-:S04]  /*8210*/  ISETP.GE.AND P4, PT, R185, 0x81, PT ;  /* 0x00000081b900780c */ /* 0x000fc80003f86270 */
[----:B------:R0:W-:Y:S01]  /*8220*/  STS [R184+0x2128], R3 ;  /* 0x00212803b8007388 */ /* 0x0001e20000000800 */
[----:B------:R-:W-:Y:S06]  /*8230*/  BAR.SYNC.DEFER_BLOCKING 0x0 ;  /* 0x0000000000007b1d */ /* 0x000fec0000010000 */
[----:B-1234-:R-:W-:Y:S05]  /*8240*/  @!P2 BRA `(.L_x_4622) ;  /* 0x00000000000ca947 */ /* 0x01efea0003800000 */
[----:B0-----:R-:W0:Y:S04]  /*8250*/  LDS R3, [R164+0x2100] ;  /* 0x00210000a4037984 */ /* 0x001e280000000800 */
[----:B------:R1:W-:Y:S04]  /*8260*/  REDG.E.ADD.F32.FTZ.RN.STRONG.GPU desc[UR32][R64.64], R243 ;  /* 0x000000f3400079a6 */ /* 0x0003e8000c12f320 */
[----:B0-----:R1:W-:Y:S02]  /*8270*/  REDG.E.ADD.F32.FTZ.RN.STRONG.GPU desc[UR32][R66.64], R3 ;  /* 0x00000003420079a6 */ /* 0x0013e4000c12f320 */
.L_x_4622:
[----:B------:R-:W-:Y:S05]  /*8280*/  BSYNC.RECONVERGENT B0 ;  /* 0x0000000000007941 */ /* 0x000fea0003800200 */
.L_x_4621:
[----:B------:R-:W2:Y:S01]  /*8290*/  LDS R247, [R247+0x2200] ;  /* 0x00220000f7f77984 */ /* 0x000ea20000000800 */
[----:B------:R-:W-:Y:S04]  /*82a0*/  BSSY.RECONVERGENT B0, `(.L_x_4623) ;  /* 0x0000004000007945 */ /* 0x000fe80003800200 */
[----:B------:R-:W-:Y:S05]  /*82b0*/  @!P3 BRA `(.L_x_4624) ;  /* 0x000000000008b947 */ /* 0x000fea0003800000 */
[----:B------:R3:W-:Y:S04]  /*82c0*/  REDG.E.ADD.F32.FTZ.RN.STRONG.GPU desc[UR32][R64.64+0x100], R241 ;  /* 0x000100f1400079a6 */ /* 0x0007e8000c12f320 */
[----:B--2---:R3:W-:Y:S02]  /*82d0*/  REDG.E.ADD.F32.FTZ.RN.STRONG.GPU desc[UR32][R66.64+0x100], R247 ;  /* 0x000100f7420079a6 */ /* 0x0047e4000c12f320 */
.L_x_4624:
[----:B------:R-:W-:Y:S05]  /*82e0*/  BSYNC.RECONVERGENT B0 ;  /* 0x0000000000007941 */ /* 0x000fea0003800200 */
.L_x_4623:
[----:B01----:R0:W1:Y:S01]  /*82f0*/  LDS R3, [R246+0x2300] ;  /* 0x00230000f6037984 */ /* 0x0030620000000800 */
[----:B------:R-:W-:Y:S04]  /*8300*/  BSSY.RECONVERGENT B0, `(.L_x_4625) ;  /* 0x0000004000007945 */ /* 0x000fe80003800200 */
[----:B------:R-:W-:Y:S05]  /*8310*/  @!P4 BRA `(.L_x_4626) ;  /* 0x000000000008c947 */ /* 0x000fea0003800000 */
[----:B------:R4:W-:Y:S04]  /*8320*/  REDG.E.ADD.F32.FTZ.RN.STRONG.GPU desc[UR32][R64.64+0x200], R239 ;  /* 0x000200ef400079a6 */ /* 0x0009e8000c12f320 */
[----:B-1----:R4:W-:Y:S02]  /*8330*/  REDG.E.ADD.F32.FTZ.RN.STRONG.GPU desc[UR32][R66.64+0x200], R3 ;  /* 0x00020003420079a6 */ /* 0x0029e4000c12f320 */
.L_x_4626:
[----:B------:R-:W-:Y:S05]  /*8340*/  BSYNC.RECONVERGENT B0 ;  /* 0x0000000000007941 */ /* 0x000fea0003800200 */
.L_x_4625:
[----:B------:R-:W0:Y:S01]  /*8350*/  LDS R245, [R245+0x2400] ;  /* 0x00240000f5f57984 */ /* 0x000e220000000800 */
[C---:B------:R-:W-:Y:S01]  /*8360*/  ISETP.GE.AND P6, PT, R185.reuse, 0xc1, PT ;  /* 0x000000c1b900780c */ /* 0x040fe20003fc6270 */
[----:B------:R-:W-:Y:S01]  /*8370*/  BSSY.RECONVERGENT B0, `(.L_x_4627) ;  /* 0x0000009000007945 */ /* 0x000fe20003800200 */
[----:B------:R-:W-:Y:S01]  /*8380*/  FFMA.FTZ R133, R2, R132, R133 ;  /* 0x0000008402857223 */ /* 0x000fe20000010085 */
[C---:B------:R-:W-:Y:S02]  /*8390*/  ISETP.GE.AND P2, PT, R185.reuse, 0x101, PT ;  /* 0x00000101b900780c */ /* 0x040fe40003f46270 */
[C---:B------:R-:W-:Y:S02]  /*83a0*/  ISETP.GE.AND P4, PT, R185.reuse, 0x141, PT ;  /* 0x00000141b900780c */ /* 0x040fe40003f86270 */
[C---:B------:R-:W-:Y:S02]  /*83b0*/  ISETP.GE.AND P5, PT, R185.reuse, 0x181, PT ;  /* 0x00000181b900780c */ /* 0x040fe40003fa6270 */
[----:B------:R-:W-:-:S04]  /*83c0*/  ISETP.GE.AND P3, PT, R185, 0x1c1, PT ;  /* 0x000001c1b900780c */ /* 0x000fc80003f66270 */
[----:B------:R-:W-:Y:S09]  /*83d0*/  @!P6 BRA `(.L_x_4628) ;  /* 0x000000000008e947 */ /* 0x000ff20003800000 */
[----:B------:R1:W-:Y:S04]  /*83e0*/  REDG.E.ADD.F32.FTZ.RN.STRONG.GPU desc[UR32][R64.64+0x300], R237 ;  /* 0x000300ed400079a6 */ /* 0x0003e8000c12f320 */
[----:B0-----:R0:W-:Y:S02]  /*83f0*/  REDG.E.ADD.F32.FTZ.RN.STRONG.GPU desc[UR32][R66.64+0x300], R245 ;  /* 0x000300f5420079a6 */ /* 0x0011e4000c12f320 */
.L_x_4628:
[----:B------:R-:W-:Y:S05]  /*8400*/  BSYNC.RECONVERGENT B0 ;  /* 0x0000000000007941 */ /* 0x000fea0003800200 */
.L_x_4627:
[----:B-1--4-:R1:W4:Y:S01]  /*8410*/  LDS R3, [R244+0x2500] ;  /* 0x00250000f4037984 */ /* 0x0123220000000800 */
[----:B------:R-:W-:Y:S04]  /*8420*/  BSSY.RECONVERGENT B0, `(.L_x_4629) ;  /* 0x0000004000007945 */ /* 0x000fe80003800200 */
[----:B------:R-:W-:Y:S05]  /*8430*/  @!P2 BRA `(.L_x_4630) ;  /* 0x000000000008a947 */ /* 0x000fea0003800000 */
[----:B------:R0:W-:Y:S04]  /*8440*/  REDG.E.ADD.F32.FTZ.RN.STRONG.GPU desc[UR32][R64.64+0x400], R235 ;  /* 0x000400eb400079a6 */ /* 0x0001e8000c12f320 */
[----:B----4-:R4:W-:Y:S02]  /*8450*/  REDG.E.ADD.F32.FTZ.RN.STRONG.GPU desc[UR32][R66.64+0x400], R3 ;  /* 0x00040003420079a6 */ /* 0x0109e4000c12f320 */
.L_x_4630:
[----:B------:R-:W-:Y:S05]  /*8460*/  BSYNC.RECONVERGENT B0 ;  /* 0x0000000000007941 */ /* 0x000fea0003800200 */
.L_x_4629:
[----:B----4-:R4:W0:Y:S01]  /*8470*/  LDS R3, [R242+0x2600] ;  /* 0x00260000f2037984 */ /* 0x0108220000000800 */
[----:B------:R-:W-:Y:S04]  /*8480*/  BSSY.RECONVERGENT B0, `(.L_x_4631) ;  /* 0x0000004000007945 */ /* 0x000fe80003800200 */
[----:B------:R-:W-:Y:S05]  /*8490*/  @!P4 BRA `(.L_x_4632) ;  /* 0x000000000008c947 */ /* 0x000fea0003800000 */
[----:B------:R1:W-:Y:S04]  /*84a0*/  REDG.E.ADD.F32.FTZ.RN.STRONG.GPU desc[UR32][R64.64+0x500], R233 ;  /* 0x000500e9400079a6 */ /* 0x0003e8000c12f320 */
[----:B0-----:R1:W-:Y:S02]  /*84b0*/  REDG.E.ADD.F32.FTZ.RN.STRONG.GPU desc[UR32][R66.64+0x500], R3 ;  /* 0x00050003420079a6 */ /* 0x0013e4000c12f320 */
.L_x_4632:
[----:B------:R-:W-:Y:S05]  /*84c0*/  BSYNC.RECONVERGENT B0 ;  /* 0x0000000000007941 */ /* 0x000fea0003800200 */
.L_x_4631:
[----:B01----:R0:W1:Y:S01]  /*84d0*/  LDS R3, [R240+0x2700] ;  /* 0x00270000f0037984 */ /* 0x0030620000000800 */
[----:B------:R-:W-:Y:S04]  /*84e0*/  BSSY.RECONVERGENT B0, `(.L_x_4633) ;  /* 0x0000004000007945 */ /* 0x000fe80003800200 */
[----:B------:R-:W-:Y:S05]  /*84f0*/  @!P5 BRA `(.L_x_4634) ;  /* 0x000000000008d947 */ /* 0x000fea0003800000 */
[----:B------:R0:W-:Y:S04]  /*8500*/  REDG.E.ADD.F32.FTZ.RN.STRONG.GPU desc[UR32][R64.64+0x600], R231 ;  /* 0x000600e7400079a6 */ /* 0x0001e8000c12f320 */
[----:B-1----:R0:W-:Y:S02]  /*8510*/  REDG.E.ADD.F32.FTZ.RN.STRONG.GPU desc[UR32][R66.64+0x600], R3 ;  /* 0x00060003420079a6 */ /* 0x0021e4000c12f320 */
.L_x_4634:
[----:B------:R-:W-:Y:S05]  /*8520*/  BSYNC.RECONVERGENT B0 ;  /* 0x0000000000007941 */ /* 0x000fea0003800200 */
.L_x_4633:
[----:B01----:R0:W1:Y:S01]  /*8530*/  LDS R3, [R238+0x2800] ;  /* 0x00280000ee037984 */ /* 0x0030620000000800 */
[----:B------:R-:W-:Y:S01]  /*8540*/  BSSY.RECONVERGENT B0, `(.L_x_4635) ;  /* 0x0000008000007945 */ /* 0x000fe20003800200 */
[C---:B------:R-:W-:Y:S02]  /*8550*/  ISETP.GE.AND P4, PT, R185.reuse, 0x201, PT ;  /* 0x00000201b900780c */ /* 0x040fe40003f86270 */
[C---:B------:R-:W-:Y:S02]  /*8560*/  ISETP.GE.AND P5, PT, R185.reuse, 0x241, PT ;  /* 0x00000241b900780c */ /* 0x040fe40003fa6270 */
[C---:B------:R-:W-:Y:S02]  /*8570*/  ISETP.GE.AND P6, PT, R185.reuse, 0x281, PT ;  /* 0x00000281b900780c */ /* 0x040fe40003fc6270 */
[----:B------:R-:W-:Y:S01]  /*8580*/  ISETP.GE.AND P2, PT, R185, 0x2c1, PT ;  /* 0x000002c1b900780c */ /* 0x000fe20003f46270 */
[----:B------:R-:W-:-:S12]  /*8590*/  @!P3 BRA `(.L_x_4636) ;  /* 0x000000000008b947 */ /* 0x000fd80003800000 */
[----:B------:R0:W-:Y:S04]  /*85a0*/  REDG.E.ADD.F32.FTZ.RN.STRONG.GPU desc[UR32][R64.64+0x700], R213 ;  /* 0x000700d5400079a6 */ /* 0x0001e8000c12f320 */
[----:B-1----:R0:W-:Y:S02]  /*85b0*/  REDG.E.ADD.F32.FTZ.RN.STRONG.GPU desc[UR32][R66.64+0x700], R3 ;  /* 0x00070003420079a6 */ /* 0x0021e4000c12f320 */
.L_x_4636:
[----:B------:R-:W-:Y:S05]  /*85c0*/  BSYNC.RECONVERGENT B0 ;  /* 0x0000000000007941 */ /* 0x000fea0003800200 */
.L_x_4635:
[----:B01----:R0:W1:Y:S01]  /*85d0*/  LDS R3, [R248+0x2900] ;  /* 0x00290000f8037984 */ /* 0x0030620000000800 */
[----:B------:R-:W-:Y:S04]  /*85e0*/  BSSY.RECONVERGENT B0, `(.L_x_4637) ;  /* 0x0000004000007945 */ /* 0x000fe80003800200 */
[----:B------:R-:W-:Y:S05]  /*85f0*/  @!P4 BRA `(.L_x_4638) ;  /* 0x000000000008c947 */ /* 0x000fea0003800000 */
[----:B------:R0:W-:Y:S04]  /*8600*/  REDG.E.ADD.F32.FTZ.RN.STRONG.GPU desc[UR32][R64.64+0x800], R211 ;  /* 0x000800d3400079a6 */ /* 0x0001e8000c12f320 */
[----:B-1----:R0:W-:Y:S02]  /*8610*/  REDG.E.ADD.F32.FTZ.RN.STRONG.GPU desc[UR32][R66.64+0x800], R3 ;  /* 0x00080003420079a6 */ /* 0x0021e4000c12f320 */
.L_x_4638:
[----:B------:R-:W-:Y:S05]  /*8620*/  BSYNC.RECONVERGENT B0 ;  /* 0x0000000000007941 */ /* 0x000fea0003800200 */
.L_x_4637:
[----:B01----:R0:W1:Y:S01]  /*8630*/  LDS R3, [R236+0x2a00] ;  /* 0x002a0000ec037984 */ /* 0x0030620000000800 */
[----:B------:R-:W-:Y:S04]  /*8640*/  BSSY.RECONVERGENT B0, `(.L_x_4639) ;  /* 0x0000004000007945 */ /* 0x000fe80003800200 */
[----:B------:R-:W-:Y:S05]  /*8650*/  @!P5 BRA `(.L_x_4640) ;  /* 0x000000000008d947 */ /* 0x000fea0003800000 */
[----:B------:R0:W-:Y:S04]  /*8660*/  REDG.E.ADD.F32.FTZ.RN.STRONG.GPU desc[UR32][R64.64+0x900], R209 ;  /* 0x000900d1400079a6 */ /* 0x0001e8000c12f320 */
[----:B-1----:R0:W-:Y:S02]  /*8670*/  REDG.E.ADD.F32.FTZ.RN.STRONG.GPU desc[UR32][R66.64+0x900], R3 ;  /* 0x00090003420079a6 */ /* 0x0021e4000c12f320 */
.L_x_4640:
[----:B------:R-:W-:Y:S05]  /*8680*/  BSYNC.RECONVERGENT B0 ;  /* 0x0000000000007941 */ /* 0x000fea0003800200 */
.L_x_4639:
[----:B01----:R0:W1:Y:S01]  /*8690*/  LDS R3, [R234+0x2b00] ;  /* 0x002b0000ea037984 */ /* 0x0030620000000800 */
[----:B------:R-:W-:Y:S04]  /*86a0*/  BSSY.RECONVERGENT B0, `(.L_x_4641) ;  /* 0x0000004000007945 */ /* 0x000fe80003800200 */
[----:B------:R-:W-:Y:S05]  /*86b0*/  @!P6 BRA `(.L_x_4642) ;  /* 0x000000000008e947 */ /* 0x000fea0003800000 */
[----:B------:R0:W-:Y:S04]  /*86c0*/  REDG.E.ADD.F32.FTZ.RN.STRONG.GPU desc[UR32][R64.64+0xa00], R207 ;  /* 0x000a00cf400079a6 */ /* 0x0001e8000c12f320 */
[----:B-1----:R0:W-:Y:S02]  /*86d0*/  REDG.E.ADD.F32.FTZ.RN.STRONG.GPU desc[UR32][R66.64+0xa00], R3 ;  /* 0x000a0003420079a6 */ /* 0x0021e4000c12f320 */
.L_x_4642:
[----:B------:R-:W-:Y:S05]  /*86e0*/  BSYNC.RECONVERGENT B0 ;  /* 0x0000000000007941 */ /* 0x000fea0003800200 */
.L_x_4641:
[----:B01----:R0:W1:Y:S01]  /*86f0*/  LDS R3, [R214+0x2c00] ;  /* 0x002c0000d6037984 */ /* 0x0030620000000800 */
[----:B------:R-:W-:Y:S01]  /*8700*/  BSSY.RECONVERGENT B0, `(.L_x_4643) ;  /* 0x0000008000007945 */ /* 0x000fe20003800200 */
[C---:B------:R-:W-:Y:S02]  /*8710*/  ISETP.GE.AND P3, PT, R185.reuse, 0x301, PT ;  /* 0x00000301b900780c */ /* 0x040fe40003f66270 */
[C---:B------:R-:W-:Y:S02]  /*8720*/  ISETP.GE.AND P4, PT, R185.reuse, 0x341, PT ;  /* 0x00000341b900780c */ /* 0x040fe40003f86270 */
[C---:B------:R-:W-:Y:S02]  /*8730*/  ISETP.GE.AND P5, PT, R185.reuse, 0x381, PT ;  /* 0x00000381b900780c */ /* 0x040fe40003fa6270 */
[----:B------:R-:W-:Y:S01]  /*8740*/  ISETP.GE.AND P6, PT, R185, 0x3c1, PT ;  /* 0x000003c1b900780c */ /* 0x000fe20003fc6270 */
[----:B0-----:R-:W-:-:S12]  /*8750*/  @!P2 BRA `(.L_x_4644) ;  /* 0x000000000008a947 */ /* 0x001fd80003800000 */
[----:B------:R0:W-:Y:S04]  /*8760*/  REDG.E.ADD.F32.FTZ.RN.STRONG.GPU desc[UR32][R64.64+0xb00], R205 ;  /* 0x000b00cd400079a6 */ /* 0x0001e8000c12f320 */
[----:B-1----:R0:W-:Y:S02]  /*8770*/  REDG.E.ADD.F32.FTZ.RN.STRONG.GPU desc[UR32][R66.64+0xb00], R3 ;  /* 0x000b0003420079a6 */ /* 0x0021e4000c12f320 */
.L_x_4644:
[----:B------:R-:W-:Y:S05]  /*8780*/  BSYNC.RECONVERGENT B0 ;  /* 0x0000000000007941 */ /* 0x000fea0003800200 */
.L_x_4643:
[----:B01----:R0:W1:Y:S01]  /*8790*/  LDS R3, [R212+0x2d00] ;  /* 0x002d0000d4037984 */ /* 0x0030620000000800 */
[----:B------:R-:W-:Y:S04]  /*87a0*/  BSSY.RECONVERGENT B0, `(.L_x_4645) ;  /* 0x0000004000007945 */ /* 0x000fe80003800200 */
[----:B------:R-:W-:Y:S05]  /*87b0*/  @!P3 BRA `(.L_x_4646) ;  /* 0x000000000008b947 */ /* 0x000fea0003800000 */
[----:B------:R0:W-:Y:S04]  /*87c0*/  REDG.E.ADD.F32.FTZ.RN.STRONG.GPU desc[UR32][R64.64+0xc00], R201 ;  /* 0x000c00c9400079a6 */ /* 0x0001e8000c12f320 */
[----:B-1----:R0:W-:Y:S02]  /*87d0*/  REDG.E.ADD.F32.FTZ.RN.STRONG.GPU desc[UR32][R66.64+0xc00], R3 ;  /* 0x000c0003420079a6 */ /* 0x0021e4000c12f320 */
.L_x_4646:
[----:B------:R-:W-:Y:S05]  /*87e0*/  BSYNC.RECONVERGENT B0 ;  /* 0x0000000000007941 */ /* 0x000fea0003800200 */
.L_x_4645:
[----:B01----:R0:W1:Y:S01]  /*87f0*/  LDS R3, [R210+0x2e00] ;  /* 0x002e0000d2037984 */ /* 0x0030620000000800 */
[----:B------:R-:W-:Y:S04]  /*8800*/  BSSY.RECONVERGENT B0, `(.L_x_4647) ;  /* 0x0000004000007945 */ /* 0x000fe80003800200 */
[----:B------:R-:W-:Y:S05]  /*8810*/  @!P4 BRA `(.L_x_4648) ;  /* 0x000000000008c947 */ /* 0x000fea0003800000 */
[----:B------:R0:W-:Y:S04]  /*8820*/  REDG.E.ADD.F32.FTZ.RN.STRONG.GPU desc[UR32][R64.64+0xd00], R199 ;  /* 0x000d00c7400079a6 */ /* 0x0001e8000c12f320 */
[----:B-1----:R0:W-:Y:S02]  /*8830*/  REDG.E.ADD.F32.FTZ.RN.STRONG.GPU desc[UR32][R66.64+0xd00], R3 ;  /* 0x000d0003420079a6 */ /* 0x0021e4000c12f320 */
.L_x_4648:
[----:B------:R-:W-:Y:S05]  /*8840*/  BSYNC.RECONVERGENT B0 ;  /* 0x0000000000007941 */ /* 0x000fea0003800200 */
.L_x_4647:
[----:B01----:R0:W1:Y:S01]  /*8850*/  LDS R3, [R208+0x2f00] ;  /* 0x002f0000d0037984 */ /* 0x0030620000000800 */
[----:B------:R-:W-:Y:S04]  /*8860*/  BSSY.RECONVERGENT B0, `(.L_x_4649) ;  /* 0x0000004000007945 */ /* 0x000fe80003800200 */
[----:B------:R-:W-:Y:S05]  /*8870*/  @!P5 BRA `(.L_x_4650) ;  /* 0x000000000008d947 */ /* 0x000fea0003800000 */
[----:B------:R0:W-:Y:S04]  /*8880*/  REDG.E.ADD.F32.FTZ.RN.STRONG.GPU desc[UR32][R64.64+0xe00], R189 ;  /* 0x000e00bd400079a6 */ /* 0x0001e8000c12f320 */
[----:B-1----:R0:W-:Y:S02]  /*8890*/  REDG.E.ADD.F32.FTZ.RN.STRONG.GPU desc[UR32][R66.64+0xe00], R3 ;  /* 0x000e0003420079a6 */ /* 0x0021e4000c12f320 */
.L_x_4650:
[----:B------:R-:W-:Y:S05]  /*88a0*/  BSYNC.RECONVERGENT B0 ;  /* 0x0000000000007941 */ /* 0x000fea0003800200 */
.L_x_4649:
[----:B01----:R0:W1:Y:S01]  /*88b0*/  LDS R3, [R204+0x3000] ;  /* 0x00300000cc037984 */ /* 0x0030620000000800 */
[----:B------:R-:W-:Y:S04]  /*88c0*/  BSSY.RECONVERGENT B0, `(.L_x_4651) ;  /* 0x0000004000007945 */ /* 0x000fe80003800200 */
[----:B------:R-:W-:Y:S05]  /*88d0*/  @!P6 BRA `(.L_x_4652) ;  /* 0x000000000008e947 */ /* 0x000fea0003800000 */
[----:B------:R0:W-:Y:S04]  /*88e0*/  REDG.E.ADD.F32.FTZ.RN.STRONG.GPU desc[UR32][R64.64+0xf00], R183 ;  /* 0x000f00b7400079a6 */ /* 0x0001e8000c12f320 */
[----:B-1----:R0:W-:Y:S02]  /*88f0*/  REDG.E.ADD.F32.FTZ.RN.STRONG.GPU desc[UR32][R66.64+0xf00], R3 ;  /* 0x000f0003420079a6 */ /* 0x0021e4000c12f320 */
.L_x_4652:
[----:B------:R-:W-:Y:S05]  /*8900*/  BSYNC.RECONVERGENT B0 ;  /* 0x0000000000007941 */ /* 0x000fea0003800200 */
.L_x_4651:
[----:B0--3--:R-:W0:Y:S01]  /*8910*/  SHFL.DOWN P2, R64, R133, 0x1, 0x1f ;  /* 0x08201f0085407f89 */ /* 0x009e220000040000 */
[-C--:B-1----:R-:W-:Y:S01]  /*8920*/  FMUL.FTZ R3, R21, R232.reuse ;  /* 0x000000e815037220 */ /* 0x082fe20000410000 */
[----:B------:R-:W-:Y:S01]  /*8930*/  FMUL.FTZ R232, R5, R232 ;  /* 0x000000e805e87220 */ /* 0x000fe20000410000 */
[-C--:B------:R-:W-:Y:S01]  /*8940*/  FMUL.FTZ R5, R6, R203.reuse ;  /* 0x000000cb06057220 */ /* 0x080fe20000410000 */
[C---:B------:R-:W-:Y:S01]  /*8950*/  FMUL.FTZ R203, R21.reuse, R203 ;  /* 0x000000cb15cb7220 */ /* 0x040fe20000410000 */
[----:B------:R-:W-:Y:S01]  /*8960*/  FMUL.FTZ R6, R2, R3 ;  /* 0x0000000302067220 */ /* 0x000fe20000410000 */
[-C--:B------:R-:W-:Y:S01]  /*8970*/  FMUL.FTZ R3, R21, R186.reuse ;  /* 0x000000ba15037220 */ /* 0x080fe20000410000 */
[----:B------:R-:W-:Y:S01]  /*8980*/  FMUL.FTZ R2, R7, R186 ;  /* 0x000000ba07027220 */ /* 0x000fe20000410000 */
[----:B------:R-:W-:Y:S01]  /*8990*/  FMUL.FTZ R7, R8, R187 ;  /* 0x000000bb08077220 */ /* 0x000fe20000410000 */
[----:B------:R-:W-:Y:S01]  /*89a0*/  FFMA.FTZ R65, R55, R232, R6 ;  /* 0x000000e837417223 */ /* 0x000fe20000010006 */
[----:B------:R-:W-:Y:S01]  /*89b0*/  FMUL.FTZ R6, R4, R3 ;  /* 0x0000000304067220 */ /* 0x000fe20000410000 */
[----:B------:R-:W-:Y:S01]  /*89c0*/  FMUL.FTZ R203, R174, R203 ;  /* 0x000000cbaecb7220 */ /* 0x000fe20000410000 */
[----:B------:R-:W-:Y:S01]  /*89d0*/  FMUL.FTZ R187, R21, R187 ;  /* 0x000000bb15bb7220 */ /* 0x000fe20000410000 */
[----:B------:R-:W-:Y:S01]  /*89e0*/  FADD.FTZ R90, R65, R90 ;  /* 0x0000005a415a7221 */ /* 0x000fe20000010000 */
[-C--:B------:R-:W-:Y:S01]  /*89f0*/  FMUL.FTZ R4, R9, R188.reuse ;  /* 0x000000bc09047220 */ /* 0x080fe20000410000 */
[----:B------:R-:W-:Y:S01]  /*8a00*/  FMUL.FTZ R188, R21, R188 ;  /* 0x000000bc15bc7220 */ /* 0x000fe20000410000 */
[-C--:B------:R-:W-:Y:S01]  /*8a10*/  FFMA.FTZ R24, R39, R5.reuse, R24 ;  /* 0x0000000527187223 */ /* 0x080fe20000010018 */
[----:B------:R-:W-:Y:S01]  /*8a20*/  FFMA.FTZ R8, R56, R5, R203 ;  /* 0x0000000538087223 */ /* 0x000fe200000100cb */
[----:B------:R-:W-:Y:S01]  /*8a30*/  FMUL.FTZ R187, R202, R187 ;  /* 0x000000bbcabb7220 */ /* 0x000fe20000410000 */
[-C--:B------:R-:W-:Y:S01]  /*8a40*/  FFMA.FTZ R25, R42, R2.reuse, R25 ;  /* 0x000000022a197223 */ /* 0x080fe20000010019 */
[----:B------:R-:W-:Y:S01]  /*8a50*/  FFMA.FTZ R9, R57, R2, R6 ;  /* 0x0000000239097223 */ /* 0x000fe20000010006 */
[----:B------:R-:W-:Y:S01]  /*8a60*/  FMUL.FTZ R188, R171, R188 ;  /* 0x000000bcabbc7220 */ /* 0x000fe20000410000 */
[----:B------:R-:W-:Y:S01]  /*8a70*/  FMUL.FTZ R5, R21, R206 ;  /* 0x000000ce15057220 */ /* 0x000fe20000410000 */
[-C--:B------:R-:W-:Y:S01]  /*8a80*/  FMUL.FTZ R2, R11, R190.reuse ;  /* 0x000000be0b027220 */ /* 0x080fe20000410000 */
[----:B0-----:R-:W-:Y:S01]  /*8a90*/  @P2 FADD R64, R133, R64 ;  /* 0x0000004085402221 */ /* 0x001fe20000000000 */
[----:B------:R-:W-:Y:S01]  /*8aa0*/  FMUL.FTZ R190, R21, R190 ;  /* 0x000000be15be7220 */ /* 0x000fe20000410000 */
[----:B------:R-:W-:Y:S01]  /*8ab0*/  FMUL.FTZ R3, R10, R206 ;  /* 0x000000ce0a037220 */ /* 0x000fe20000410000 */
[-C--:B------:R-:W-:Y:S01]  /*8ac0*/  FFMA.FTZ R26, R41, R7.reuse, R26 ;  /* 0x00000007291a7223 */ /* 0x080fe2000001001a */
[----:B------:R-:W-:Y:S01]  /*8ad0*/  FFMA.FTZ R6, R58, R7, R187 ;  /* 0x000000073a067223 */ /* 0x000fe200000100bb */
[----:B------:R-:W0:Y:S01]  /*8ae0*/  SHFL.DOWN P2, R67, R64, 0x2, 0x1f ;  /* 0x08401f0040437f89 */ /* 0x000e220000040000 */
[----:B------:R-:W-:Y:S01]  /*8af0*/  FADD.FTZ R88, R9, R88 ;  /* 0x0000005809587221 */ /* 0x000fe20000010000 */
[----:B------:R-:W-:Y:S01]  /*8b00*/  FMUL.FTZ R7, R252, R5 ;  /* 0x00000005fc077220 */ /* 0x000fe20000410000 */
[----:B------:R-:W-:Y:S01]  /*8b10*/  FFMA.FTZ R9, R59, R4, R188 ;  /* 0x000000043b097223 */ /* 0x000fe200000100bc */
[----:B------:R-:W-:Y:S01]  /*8b20*/  FMUL.FTZ R190, R249, R190 ;  /* 0x000000bef9be7220 */ /* 0x000fe20000410000 */
[----:B------:R-:W-:Y:S01]  /*8b30*/  FADD.FTZ R87, R6, R87 ;  /* 0x0000005706577221 */ /* 0x000fe20000010000 */
[-C--:B------:R-:W-:Y:S01]  /*8b40*/  FFMA.FTZ R28, R43, R3.reuse, R28 ;  /* 0x000000032b1c7223 */ /* 0x080fe2000001001c */
[----:B------:R-:W-:Y:S01]  /*8b50*/  FFMA.FTZ R6, R60, R3, R7 ;  /* 0x000000033c067223 */ /* 0x000fe20000010007 */
[----:B------:R-:W-:Y:S01]  /*8b60*/  FADD.FTZ R86, R9, R86 ;  /* 0x0000005609567221 */ /* 0x000fe20000010000 */
[-C--:B------:R-:W-:Y:S01]  /*8b70*/  FMUL.FTZ R5, R12, R191.reuse ;  /* 0x000000bf0c057220 */ /* 0x080fe20000410000 */
[----:B------:R-:W-:Y:S01]  /*8b80*/  FMUL.FTZ R3, R21, R192 ;  /* 0x000000c015037220 */ /* 0x000fe20000410000 */
[-C--:B------:R-:W-:Y:S01]  /*8b90*/  FFMA.FTZ R29, R46, R2.reuse, R29 ;  /* 0x000000022e1d7223 */ /* 0x080fe2000001001d */
[----:B------:R-:W-:Y:S01]  /*8ba0*/  FFMA.FTZ R9, R61, R2, R190 ;  /* 0x000000023d097223 */ /* 0x000fe200000100be */
[C---:B------:R-:W-:Y:S01]  /*8bb0*/  FMUL.FTZ R191, R21.reuse, R191 ;  /* 0x000000bf15bf7220 */ /* 0x040fe20000410000 */
[----:B------:R-:W-:Y:S01]  /*8bc0*/  FMUL.FTZ R2, R21, R193 ;  /* 0x000000c115027220 */ /* 0x000fe20000410000 */
[----:B------:R-:W-:Y:S01]  /*8bd0*/  ISETP.NE.AND P3, PT, R147, RZ, PT ;  /* 0x000000ff9300720c */ /* 0x000fe20003f65270 */
        /* <DEDUP_REMOVED lines=8> */
[----:B0-----:R-:W-:Y:S01]  /*8c60*/  @P2 FADD R67, R64, R67 ;  /* 0x0000004340432221 */ /* 0x001fe20000000000 */
[----:B------:R-:W-:Y:S01]  /*8c70*/  FADD.FTZ R89, R8, R89 ;  /* 0x0000005908597221 */ /* 0x000fe20000010000 */
[----:B------:R-:W-:Y:S01]  /*8c80*/  FADD.FTZ R85, R6, R85 ;  /* 0x0000005506557221 */ /* 0x000fe20000010000 */
[----:B------:R-:W-:Y:S01]  /*8c90*/  FFMA.FTZ R9, R63, R4, R176 ;  /* 0x000000043f097223 */ /* 0x000fe200000100b0 */
[-C--:B------:R-:W-:Y:S01]  /*8ca0*/  FFMA.FTZ R30, R45, R5.reuse, R30 ;  /* 0x000000052d1e7223 */ /* 0x080fe2000001001e */
[----:B------:R-:W0:Y:S01]  /*8cb0*/  SHFL.DOWN P2, R66, R67, 0x4, 0x1f ;  /* 0x08801f0043427f89 */ /* 0x000e220000040000 */
[----:B------:R-:W-:Y:S01]  /*8cc0*/  FFMA.FTZ R8, R62, R5, R191 ;  /* 0x000000053e087223 */ /* 0x000fe200000100bf */
[----:B------:R-:W-:Y:S01]  /*8cd0*/  FMUL.FTZ R6, R15, R194 ;  /* 0x000000c20f067220 */ /* 0x000fe20000410000 */
[----:B------:R-:W-:Y:S01]  /*8ce0*/  FMUL.FTZ R178, R178, R3 ;  /* 0x00000003b2b27220 */ /* 0x000fe20000410000 */
[----:B------:R-:W-:Y:S01]  /*8cf0*/  FMUL.FTZ R5, R16, R195 ;  /* 0x000000c310057220 */ /* 0x000fe20000410000 */
[----:B------:R-:W-:Y:S01]  /*8d00*/  FMUL.FTZ R179, R179, R2 ;  /* 0x00000002b3b37220 */ /* 0x000fe20000410000 */
[----:B------:R-:W-:Y:S01]  /*8d10*/  FMUL.FTZ R3, R21, R196 ;  /* 0x000000c415037220 */ /* 0x000fe20000410000 */
[----:B------:R-:W-:Y:S01]  /*8d20*/  FADD.FTZ R82, R9, R82 ;  /* 0x0000005209527221 */ /* 0x000fe20000010000 */
[-C--:B------:R-:W-:Y:S01]  /*8d30*/  FFMA.FTZ R33, R50, R6.reuse, R33 ;  /* 0x0000000632217223 */ /* 0x080fe20000010021 */
[----:B------:R-:W-:Y:S01]  /*8d40*/  FFMA.FTZ R9, R69, R6, R178 ;  /* 0x0000000645097223 */ /* 0x000fe200000100b2 */
[----:B------:R-:W-:Y:S01]  /*8d50*/  FMUL.FTZ R180, R180, R3 ;  /* 0x00000003b4b47220 */ /* 0x000fe20000410000 */
[-C--:B------:R-:W-:Y:S01]  /*8d60*/  FFMA.FTZ R34, R49, R5.reuse, R34 ;  /* 0x0000000531227223 */ /* 0x080fe20000010022 */
[----:B------:R-:W-:Y:S01]  /*8d70*/  FFMA.FTZ R6, R70, R5, R179 ;  /* 0x0000000546067223 */ /* 0x000fe200000100b3 */
[----:B------:R-:W-:Y:S01]  /*8d80*/  FMUL.FTZ R7, R14, R193 ;  /* 0x000000c10e077220 */ /* 0x000fe20000410000 */
[----:B------:R-:W-:Y:S01]  /*8d90*/  @!P3 SHF.R.U32.HI R3, RZ, 0x3, R168 ;  /* 0x00000003ff03b819 */ /* 0x000fe200000116a8 */
[C---:B------:R-:W-:Y:S01]  /*8da0*/  FMUL.FTZ R2, R21.reuse, R197 ;  /* 0x000000c515027220 */ /* 0x040fe20000410000 */
[C---:B------:R-:W-:Y:S01]  /*8db0*/  FMUL.FTZ R5, R21.reuse, R198 ;  /* 0x000000c615057220 */ /* 0x040fe20000410000 */
[----:B------:R-:W-:Y:S01]  /*8dc0*/  FMUL.FTZ R21, R21, R216 ;  /* 0x000000d815157220 */ /* 0x000fe20000410000 */
[----:B------:R-:W-:Y:S01]  /*8dd0*/  FFMA.FTZ R31, R48, R4, R31 ;  /* 0x00000004301f7223 */ /* 0x000fe2000001001f */
[----:B------:R-:W-:Y:S01]  /*8de0*/  FADD.FTZ R83, R8, R83 ;  /* 0x0000005308537221 */ /* 0x000fe20000010000 */
[-C--:B------:R-:W-:Y:S01]  /*8df0*/  FFMA.FTZ R32, R47, R7.reuse, R32 ;  /* 0x000000072f207223 */ /* 0x080fe20000010020 */
[----:B------:R-:W-:Y:S01]  /*8e00*/  FFMA.FTZ R8, R68, R7, R177 ;  /* 0x0000000744087223 */ /* 0x000fe200000100b1 */
[----:B------:R-:W-:Y:S01]  /*8e10*/  FMUL.FTZ R4, R17, R196 ;  /* 0x000000c411047220 */ /* 0x000fe20000410000 */
[----:B------:R-:W-:Y:S01]  /*8e20*/  @!P3 LOP3.LUT R11, R3, 0x7c, RZ, 0xc0, !PT ;  /* 0x0000007c030bb812 */ /* 0x000fe200078ec0ff */
[----:B0-----:R-:W-:Y:S01]  /*8e30*/  @P2 FADD R66, R67, R66 ;  /* 0x0000004243422221 */ /* 0x001fe20000000000 */
[----:B------:R-:W-:Y:S01]  /*8e40*/  FMUL.FTZ R181, R181, R2 ;  /* 0x00000002b5b57220 */ /* 0x000fe20000410000 */
[----:B------:R-:W-:Y:S01]  /*8e50*/  FMUL.FTZ R7, R18, R197 ;  /* 0x000000c512077220 */ /* 0x000fe20000410000 */
[----:B------:R-:W-:Y:S01]  /*8e60*/  FMUL.FTZ R2, R19, R198 ;  /* 0x000000c613027220 */ /* 0x000fe20000410000 */
[----:B------:R-:W-:Y:S01]  /*8e70*/  FMUL.FTZ R3, R20, R216 ;  /* 0x000000d814037220 */ /* 0x000fe20000410000 */
[----:B------:R-:W0:Y:S01]  /*8e80*/  SHFL.DOWN P2, R65, R66, 0x8, 0x1f ;  /* 0x09001f0042417f89 */ /* 0x000e220000040000 */
[----:B------:R-:W-:Y:S01]  /*8e90*/  FMUL.FTZ R182, R182, R5 ;  /* 0x00000005b6b67220 */ /* 0x000fe20000410000 */
[----:B------:R-:W-:Y:S01]  /*8ea0*/  FMUL.FTZ R21, R0, R21 ;  /* 0x0000001500157220 */ /* 0x000fe20000410000 */
[----:B------:R-:W-:Y:S01]  /*8eb0*/  FADD.FTZ R80, R9, R80 ;  /* 0x0000005009507221 */ /* 0x000fe20000010000 */
[-C--:B------:R-:W-:Y:S01]  /*8ec0*/  FFMA.FTZ R35, R52, R4.reuse, R35 ;  /* 0x0000000434237223 */ /* 0x080fe20000010023 */
[----:B------:R-:W-:Y:S01]  /*8ed0*/  FFMA.FTZ R9, R71, R4, R180 ;  /* 0x0000000447097223 */ /* 0x000fe200000100b4 */
[----:B------:R-:W-:Y:S01]  /*8ee0*/  FFMA.FTZ R4, R72, R7, R181 ;  /* 0x0000000748047223 */ /* 0x000fe200000100b5 */
[----:B------:R-:W-:Y:S01]  /*8ef0*/  FFMA.FTZ R5, R73, R2, R182 ;  /* 0x0000000249057223 */ /* 0x000fe200000100b6 */
[----:B------:R-:W-:Y:S01]  /*8f00*/  FFMA.FTZ R0, R74, R3, R21 ;  /* 0x000000034a007223 */ /* 0x000fe20000010015 */
[----:B------:R-:W-:Y:S01]  /*8f10*/  BSSY.RECONVERGENT B0, `(.L_x_4653) ;  /* 0x0000019000007945 */ /* 0x000fe20003800200 */
[----:B------:R-:W-:Y:S01]  /*8f20*/  FFMA.FTZ R23, R40, R232, R23 ;  /* 0x000000e828177223 */ /* 0x000fe20000010017 */
        /* <DEDUP_REMOVED lines=9> */
[----:B0-----:R-:W-:-:S05]  /*8fc0*/  @P2 FADD R65, R66, R65 ;  /* 0x0000004142412221 */ /* 0x001fca0000000000 */
[----:B------:R-:W0:Y:S02]  /*8fd0*/  SHFL.DOWN P2, R10, R65, 0x10, 0x1f ;  /* 0x0a001f00410a7f89 */ /* 0x000e240000040000 */
[----:B0-----:R-:W-:-:S05]  /*8fe0*/  @P2 FADD R10, R65, R10 ;  /* 0x0000000a410a2221 */ /* 0x001fca0000000000 */
[----:B------:R0:W-:Y:S01]  /*8ff0*/  @!P3 STS [R11+UR17+0x3184], R10 ;  /* 0x0031840a0b00b988 */ /* 0x0001e20008000811 */
[----:B------:R-:W-:Y:S06]  /*9000*/  BAR.SYNC.DEFER_BLOCKING 0x0 ;  /* 0x0000000000007b1d */ /* 0x000fec0000010000 */
[----:B------:R-:W-:Y:S05]  /*9010*/  @P1 BRA `(.L_x_4654) ;  /* 0x0000000000201947 */ /* 0x000fea0003800000 */
[----:B------:R-:W-:Y:S01]  /*9020*/  UISETP.NE.AND UP0, UPT, UR20, UR39, UPT ;  /* 0x000000271400728c */ /* 0x000fe2000bf05270 */
[----:B------:R-:W1:Y:S01]  /*9030*/  LDS R3, [UR17+0x3188] ;  /* 0x00318811ff037984 */ /* 0x000e620008000800 */
[----:B------:R-:W-:-:S04]  /*9040*/  ULEA UR12, UR9, UR17, 0x2 ;  /* 0x00000011090c7291 */ /* 0x000fc8000f8e10ff */
[----:B------:R-:W-:-:S13]  /*9050*/  PLOP3.LUT P2, PT, PT, PT, UP0, 0x80, 0x8 ;  /* 0x000000000008781c */ /* 0x000fda0003f4f008 */
[----:B------:R-:W3:Y:S01]  /*9060*/  @P2 LDS R0, [UR12+0x46c0] ;  /* 0x0046c00cff002984 */ /* 0x000ee20008000800 */
[----:B-1----:R-:W-:-:S04]  /*9070*/  FADD.FTZ R3, R10, R3 ;  /* 0x000000030a037221 */ /* 0x002fc80000010000 */
[----:B---3--:R-:W-:-:S05]  /*9080*/  @P2 FADD.FTZ R3, R3, R0 ;  /* 0x0000000003032221 */ /* 0x008fca0000010000 */
[----:B------:R1:W-:Y:S02]  /*9090*/  STS [UR12+0x46c0], R3 ;  /* 0x0046c003ff007988 */ /* 0x0003e4000800080c */
.L_x_4654:
[----:B------:R-:W-:Y:S05]  /*90a0*/  BSYNC.RECONVERGENT B0 ;  /* 0x0000000000007941 */ /* 0x000fea0003800200 */
.L_x_4653:
[----:B------:R-:W-:-:S04]  /*90b0*/  UIADD3 UR9, UPT, UPT, UR9, 0x1, URZ ;  /* 0x0000000109097890 */ /* 0x000fc8000fffe0ff */
[----:B------:R-:W-:-:S09]  /*90c0*/  UISETP.GE.AND UP0, UPT, UR9, UR52, UPT ;  /* 0x000000340900728c */ /* 0x000fd2000bf06270 */
[----:B------:R-:W-:Y:S05]  /*90d0*/  BRA.U !UP0, `(.L_x_4655) ;  /* 0xffffffbd08747547 */ /* 0x000fea000b83ffff */
.L_x_4610:
[----:B------:R-:W-:Y:S01]  /*90e0*/  BAR.SYNC.DEFER_BLOCKING 0x0 ;  /* 0x0000000000007b1d */ /* 0x000fe20000010000 */
[----:B------:R-:W-:Y:S01]  /*90f0*/  F2FP.BF16.F32.PACK_AB R37, R37, R38 ;  /* 0x000000262525723e */ /* 0x000fe200000010ff */
[----:B------:R-:W-:Y:S01]  /*9100*/  UIADD3 UR31, UP0, UPT, UR31, -0x800, URZ ;  /* 0xfffff8001f1f7890 */ /* 0x000fe2000ff1e0ff */
[----:B------:R-:W-:Y:S01]  /*9110*/  F2FP.BF16.F32.PACK_AB R35, R35, R36 ;  /* 0x000000242323723e */ /* 0x000fe200000010ff */
[----:B------:R-:W-:Y:S01]  /*9120*/  UIADD3 UR29, UP1, UPT, UR29, -0x800, URZ ;  /* 0xfffff8001d1d7890 */ /* 0x000fe2000ff3e0ff */
[----:B------:R-:W-:Y:S01]  /*9130*/  PRMT R0, R37, 0x7632, R0 ;  /* 0x0000763225007816 */ /* 0x000fe20000000000 */
[----:B------:R-:W3:Y:S01]  /*9140*/  LDCU.64 UR14, c[0x0][0x4f8] ;  /* 0x00009f00ff0e77ac */ /* 0x000ee20008000a00 */
[----:B------:R-:W-:Y:S02]  /*9150*/  F2FP.BF16.F32.PACK_AB R33, R33, R34 ;  /* 0x000000222121723e */ /* 0x000fe400000010ff */
[----:B------:R-:W-:Y:S01]  /*9160*/  PRMT R2, R35, 0x7632, R2 ;  /* 0x0000763223027816 */ /* 0x000fe20000000002 */
[----:B------:R-:W5:Y:S01]  /*9170*/  LDCU.64 UR18, c[0x0][0x500] ;  /* 0x0000a000ff1277ac */ /* 0x000f620008000a00 */
[----:B------:R-:W-:-:S02]  /*9180*/  F2FP.BF16.F32.PACK_AB R31, R31, R32 ;  /* 0x000000201f1f723e */ /* 0x000fc400000010ff */
[----:B-1----:R-:W-:Y:S01]  /*9190*/  PRMT R3, R33, 0x7632, R3 ;  /* 0x0000763221037816 */ /* 0x002fe20000000003 */
[----:B------:R-:W-:Y:S01]  /*91a0*/  UMOV UR7, URZ ;  /* 0x000000ff00077c82 */ /* 0x000fe20008000000 */
[----:B------:R-:W-:Y:S01]  /*91b0*/  F2FP.BF16.F32.PACK_AB R29, R29, R30 ;  /* 0x0000001e1d1d723e */ /* 0x000fe200000010ff */
[----:B------:R-:W-:Y:S01]  /*91c0*/  UIADD3.X UR28, UPT, UPT, UR28, -0x1, URZ, UP0, !UPT ;  /* 0xffffffff1c1c7890 */ /* 0x000fe200087fe4ff */
[----:B------:R-:W-:Y:S01]  /*91d0*/  F2FP.BF16.F32.PACK_AB R27, R27, R28 ;  /* 0x0000001c1b1b723e */ /* 0x000fe200000010ff */
[----:B------:R-:W-:Y:S01]  /*91e0*/  UISETP.GT.AND UP0, UPT, UR20, 0x1, UPT ;  /* 0x000000011400788c */ /* 0x000fe2000bf04270 */
[----:B------:R-:W-:Y:S01]  /*91f0*/  PRMT R4, R29, 0x7632, R4 ;  /* 0x000076321d047816 */ /* 0x000fe20000000004 */
[----:B------:R-:W-:Y:S01]  /*9200*/  UIADD3 UR23, UP2, UPT, UR23, -0x800, URZ ;  /* 0xfffff80017177890 */ /* 0x000fe2000ff5e0ff */
[----:B------:R-:W-:Y:S01]  /*9210*/  F2FP.BF16.F32.PACK_AB R25, R25, R26 ;  /* 0x0000001a1919723e */ /* 0x000fe200000010ff */
[----:B------:R-:W-:Y:S01]  /*9220*/  UIADD3 UR24, UP3, UPT, UR24, -0x800, URZ ;  /* 0xfffff80018187890 */ /* 0x000fe2000ff7e0ff */
[----:B------:R-:W-:Y:S01]  /*9230*/  F2FP.BF16.F32.PACK_AB R23, R23, R24 ;  /* 0x000000181717723e */ /* 0x000fe200000010ff */
[----:B------:R-:W-:Y:S01]  /*9240*/  STS.U16 [R128], R37 ;  /* 0x0000002580007388 */ /* 0x000fe20000000400 */
[----:B---3--:R-:W-:-:S02]  /*9250*/  UIMAD.WIDE.U32 UR12, UR35, UR14, UR6 ;  /* 0x0000000e230c72a5 */ /* 0x008fc4000f8e0006 */
[----:B------:R-:W-:Y:S01]  /*9260*/  PRMT R6, R23, 0x7632, R6 ;  /* 0x0000763217067816 */ /* 0x000fe20000000006 */
[----:B------:R1:W-:Y:S01]  /*9270*/  STS.U16 [R127+0x2], R0 ;  /* 0x000002007f007388 */ /* 0x0003e20000000400 */
[----:B------:R-:W-:Y:S01]  /*9280*/  UIMAD UR13, UR35, UR15, UR13 ;  /* 0x0000000f230d72a4 */ /* 0x000fe2000f8e020d */
[----:B------:R-:W3:Y:S02]  /*9290*/  LDCU.64 UR14, c[0x0][0x550] ;  /* 0x0000aa00ff0e77ac */ /* 0x000ee40008000a00 */
[----:B------:R-:W-:Y:S01]  /*92a0*/  STS.U16 [R126+0x4], R35 ;  /* 0x000004237e007388 */ /* 0x000fe20000000400 */
[----:B-----5:R-:W-:-:S03]  /*92b0*/  UIMAD.WIDE.U32 UR12, UR34, UR18, UR12 ;  /* 0x00000012220c72a5 */ /* 0x020fc6000f8e000c */
[----:B------:R5:W-:Y:S01]  /*92c0*/  STS.U16 [R119+0x6], R2 ;  /* 0x0000060277007388 */ /* 0x000be20000000400 */
[----:B------:R-:W-:Y:S01]  /*92d0*/  UIADD3 UR26, UP4, UPT, UR26, -0x800, URZ ;  /* 0xfffff8001a1a7890 */ /* 0x000fe2000ff9e0ff */
[----:B-1----:R-:W-:Y:S01]  /*92e0*/  PRMT R0, R31, 0x7632, R0 ;  /* 0x000076321f007816 */ /* 0x002fe20000000000 */
[----:B------:R-:W-:Y:S01]  /*92f0*/  UIMAD UR9, UR34, UR19, UR13 ;  /* 0x00000013220972a4 */ /* 0x000fe2000f8e020d */
[----:B------:R-:W-:Y:S01]  /*9300*/  STS.U16 [R118+0x8], R33 ;  /* 0x0000082176007388 */ /* 0x000fe20000000400 */
[----:B------:R-:W-:Y:S02]  /*9310*/  UIADD3.X UR30, UPT, UPT, UR30, -0x1, URZ, UP1, !UPT ;  /* 0xffffffff1e1e7890 */ /* 0x000fe40008ffe4ff */
[----:B------:R-:W-:Y:S01]  /*9320*/  UIADD3.X UR22, UPT, UPT, UR22, -0x1, URZ, UP2, !UPT ;  /* 0xffffffff16167890 */ /* 0x000fe200097fe4ff */
[----:B------:R1:W-:Y:S01]  /*9330*/  STS.U16 [R117+0xa], R3 ;  /* 0x00000a0375007388 */ /* 0x0003e20000000400 */
[----:B------:R-:W-:Y:S01]  /*9340*/  UIADD3.X UR25, UPT, UPT, UR25, -0x1, URZ, UP3, !UPT ;  /* 0xffffffff19197890 */ /* 0x000fe20009ffe4ff */
[----:B-----5:R-:W-:Y:S01]  /*9350*/  PRMT R2, R27, 0x7632, R2 ;  /* 0x000076321b027816 */ /* 0x020fe20000000002 */
[----:B------:R-:W-:Y:S01]  /*9360*/  UIADD3.X UR27, UPT, UPT, UR27, -0x1, URZ, UP4, !UPT ;  /* 0xffffffff1b1b7890 */ /* 0x000fe2000a7fe4ff */
[----:B------:R-:W-:Y:S04]  /*9370*/  STS.U16 [R116+0xc], R31 ;  /* 0x00000c1f74007388 */ /* 0x000fe80000000400 */
[----:B------:R5:W-:Y:S01]  /*9380*/  STS.U16 [R115+0xe], R0 ;  /* 0x00000e0073007388 */ /* 0x000be20000000400 */
[----:B-1----:R-:W-:-:S03]  /*9390*/  PRMT R3, R25, 0x7632, R3 ;  /* 0x0000763219037816 */ /* 0x002fc60000000003 */
[----:B------:R-:W-:Y:S04]  /*93a0*/  STS.U16 [R114+0x10], R29 ;  /* 0x0000101d72007388 */ /* 0x000fe80000000400 */
[----:B------:R1:W-:Y:S01]  /*93b0*/  STS.U16 [R113+0x12], R4 ;  /* 0x0000120471007388 */ /* 0x0003e20000000400 */
[----:B-----5:R-:W-:-:S03]  /*93c0*/  IMAD.U32 R0, RZ, RZ, UR16 ;  /* 0x00000010ff007e24 */ /* 0x020fc6000f8e00ff */
[----:B------:R-:W-:Y:S04]  /*93d0*/  STS.U16 [R112+0x14], R27 ;  /* 0x0000141b70007388 */ /* 0x000fe80000000400 */
[----:B------:R-:W-:Y:S01]  /*93e0*/  STS.U16 [R111+0x16], R2 ;  /* 0x000016026f007388 */ /* 0x000fe20000000400 */
[----:B-1----:R-:W-:-:S03]  /*93f0*/  F2FP.BF16.F32.PACK_AB R4, R78, R77 ;  /* 0x0000004d4e04723e */ /* 0x002fc600000010ff */
[----:B------:R-:W-:Y:S04]  /*9400*/  STS.U16 [R110+0x18], R25 ;  /* 0x000018196e007388 */ /* 0x000fe80000000400 */
[----:B------:R-:W-:Y:S04]  /*9410*/  STS.U16 [R109+0x1a], R3 ;  /* 0x00001a036d007388 */ /* 0x000fe80000000400 */
[----:B------:R-:W-:Y:S04]  /*9420*/  STS.U16 [R108+0x1c], R23 ;  /* 0x00001c176c007388 */ /* 0x000fe80000000400 */
[----:B------:R1:W-:Y:S01]  /*9430*/  STS.U16 [R107+0x1e], R6 ;  /* 0x00001e066b007388 */ /* 0x0003e20000000400 */
[----:B------:R-:W-:-:S03]  /*9440*/  NOP ;  /* 0x0000000000007918 */ /* 0x000fc60000000000 */
[----:B------:R-:W-:Y:S01]  /*9450*/  LDS.U16 R5, [R146] ;  /* 0x0000000092057984 */ /* 0x000fe20000000400 */
[----:B-1----:R-:W-:-:S03]  /*9460*/  PRMT R6, R4, 0x7632, R6 ;  /* 0x0000763204067816 */ /* 0x002fc60000000006 */
[----:B------:R-:W-:Y:S04]  /*9470*/  LDS.U16 R7, [R145+0x40] ;  /* 0x0000400091077984 */ /* 0x000fe80000000400 */
[----:B------:R-:W-:Y:S04]  /*9480*/  LDS.U16 R9, [R144+0x80] ;  /* 0x0000800090097984 */ /* 0x000fe80000000400 */
        /* <DEDUP_REMOVED lines=15> */
[----:B0-----:R-:W-:-:S05]  /*9580*/  IADD3 R0, P0, PT, R166, UR12, RZ ;  /* 0x0000000ca6007c10 */ /* 0x001fca000ff1e0ff */
[----:B------:R-:W0:Y:S01]  /*9590*/  LDCU.64 UR12, c[0x0][0x518] ;  /* 0x0000a300ff0c77ac */ /* 0x000e220008000a00 */
[----:B------:R-:W-:Y:S02]  /*95a0*/  IADD3.X R3, PT, PT, RZ, UR9, RZ, P0, !PT ;  /* 0x00000009ff037c10 */ /* 0x000fe400087fe4ff */
[----:B---3--:R-:W-:-:S04]  /*95b0*/  LEA R2, P3, R0, UR14, 0x1 ;  /* 0x0000000e00027c11 */ /* 0x008fc8000f8608ff */
[----:B------:R-:W-:Y:S01]  /*95c0*/  LEA.HI.X R3, R0, UR15, R3, 0x1, P3 ;  /* 0x0000000f00037c11 */ /* 0x000fe200098f0c03 */
[----:B------:R-:W1:Y:S01]  /*95d0*/  LDCU.64 UR14, c[0x0][0x520] ;  /* 0x0000a400ff0e77ac */ /* 0x000e620008000a00 */
[----:B------:R-:W-:Y:S01]  /*95e0*/  F2FP.BF16.F32.PACK_AB R0, R76, R75 ;  /* 0x0000004b4c00723e */ /* 0x000fe200000010ff */
[----:B------:R-:W-:-:S03]  /*95f0*/  FADD.FTZ R75, R75, R170 ;  /* 0x000000aa4b4b7221 */ /* 0x000fc60000010000 */
[----:B------:R-:W-:Y:S01]  /*9600*/  PRMT R64, R0, 0x7610, R64 ;  /* 0x0000761000407816 */ /* 0x000fe20000000040 */
[----:B------:R-:W-:Y:S01]  /*9610*/  FADD.FTZ R76, R75, R76 ;  /* 0x0000004c4b4c7221 */ /* 0x000fe20000010000 */
[----:B------:R-:W3:Y:S01]  /*9620*/  LDS R37, [UR17+0x840] ;  /* 0x00084011ff257984 */ /* 0x000ee20008000800 */
[----:B0-----:R-:W-:Y:S02]  /*9630*/  UIMAD.WIDE.U32 UR6, UR35, UR12, UR6 ;  /* 0x0000000c230672a5 */ /* 0x001fe4000f8e0006 */
[----:B------:R-:W-:Y:S02]  /*9640*/  FADD.FTZ R77, R76, R77 ;  /* 0x0000004d4c4d7221 */ /* 0x000fe40000010000 */
[----:B------:R-:W-:Y:S02]  /*9650*/  UIMAD UR7, UR35, UR13, UR7 ;  /* 0x0000000d230772a4 */ /* 0x000fe4000f8e0207 */
[----:B------:R-:W-:Y:S01]  /*9660*/  FADD.FTZ R78, R77, R78 ;  /* 0x0000004e4d4e7221 */ /* 0x000fe20000010000 */
[----:B------:R-:W0:Y:S01]  /*9670*/  LDCU.64 UR12, c[0x0][0x560] ;  /* 0x0000ac00ff0c77ac */ /* 0x000e220008000a00 */
[----:B-1----:R-:W-:-:S04]  /*9680*/  UIMAD.WIDE.U32 UR6, UR34, UR14, UR6 ;  /* 0x0000000e220672a5 */ /* 0x002fc8000f8e0006 */
[----:B------:R-:W-:Y:S01]  /*9690*/  UIMAD UR7, UR34, UR15, UR7 ;  /* 0x0000000f220772a4 */ /* 0x000fe2000f8e0207 */
[-C--:B---3--:R-:W-:Y:S02]  /*96a0*/  ISETP.GE.AND P0, PT, R166, R37.reuse, PT ;  /* 0x00000025a600720c */ /* 0x088fe40003f06270 */
        /* <DEDUP_REMOVED lines=12> */
[-C--:B------:R-:W-:Y:S02]  /*9770*/  ISETP.GE.AND P6, PT, R154, R37.reuse, PT ;  /* 0x000000259a00720c */ /* 0x080fe40003fc6270 */
[----:B-1----:R-:W-:Y:S01]  /*9780*/  PRMT R5, R0, 0x7632, R5 ;  /* 0x0000763200057816 */ /* 0x002fe20000000005 */
[----:B------:R-:W-:Y:S01]  /*9790*/  @!P0 STG.E.U16 desc[UR32][R2.64+0x100], R13 ;  /* 0x0001000d02008986 */ /* 0x000fe2000c101520 */
[----:B------:R-:W-:Y:S02]  /*97a0*/  ISETP.GE.AND P0, PT, R153, R37, PT ;  /* 0x000000259900720c */ /* 0x000fe40003f06270 */
[----:B------:R-:W-:Y:S01]  /*97b0*/  F2FP.BF16.F32.PACK_AB R0, R80, R79 ;  /* 0x0000004f5000723e */ /* 0x000fe200000010ff */
[----:B------:R-:W-:Y:S01]  /*97c0*/  @!P2 STG.E.U16 desc[UR32][R2.64+0x140], R15 ;  /* 0x0001400f0200a986 */ /* 0x000fe2000c101520 */
[-C--:B------:R-:W-:Y:S01]  /*97d0*/  ISETP.GE.AND P2, PT, R151, R37.reuse, PT ;  /* 0x000000259700720c */ /* 0x080fe20003f46270 */
[----:B------:R-:W-:Y:S01]  /*97e0*/  FADD.FTZ R79, R78, R79 ;  /* 0x0000004f4e4f7221 */ /* 0x000fe20000010000 */
[----:B------:R-:W-:Y:S01]  /*97f0*/  PRMT R59, R0, 0x7610, R59 ;  /* 0x00007610003b7816 */ /* 0x000fe2000000003b */
[----:B------:R-:W-:Y:S01]  /*9800*/  @!P3 STG.E.U16 desc[UR32][R2.64+0x180], R17 ;  /* 0x000180110200b986 */ /* 0x000fe2000c101520 */
[-C--:B------:R-:W-:Y:S01]  /*9810*/  ISETP.GE.AND P3, PT, R152, R37.reuse, PT ;  /* 0x000000259800720c */ /* 0x080fe20003f66270 */
[----:B------:R-:W-:Y:S01]  /*9820*/  FADD.FTZ R80, R79, R80 ;  /* 0x000000504f507221 */ /* 0x000fe20000010000 */
[----:B---3--:R-:W-:Y:S01]  /*9830*/  PRMT R7, R0, 0x7632, R7 ;  /* 0x0000763200077816 */ /* 0x008fe20000000007 */
[----:B------:R-:W-:Y:S01]  /*9840*/  @!P4 STG.E.U16 desc[UR32][R2.64+0x1c0], R19 ;  /* 0x0001c0130200c986 */ /* 0x000fe2000c101520 */
[----:B------:R-:W-:-:S02]  /*9850*/  ISETP.GE.AND P4, PT, R149, R37, PT ;  /* 0x000000259500720c */ /* 0x000fc40003f86270 */
[----:B------:R-:W-:Y:S01]  /*9860*/  F2FP.BF16.F32.PACK_AB R0, R84, R83 ;  /* 0x000000535400723e */ /* 0x000fe200000010ff */
[----:B------:R-:W-:Y:S01]  /*9870*/  @!P5 STG.E.U16 desc[UR32][R2.64+0x200], R21 ;  /* 0x000200150200d986 */ /* 0x000fe2000c101520 */
[-C--:B------:R-:W-:Y:S02]  /*9880*/  ISETP.GE.AND P5, PT, R150, R37.reuse, PT ;  /* 0x000000259600720c */ /* 0x080fe40003fa6270 */
[----:B------:R-:W-:Y:S01]  /*9890*/  PRMT R57, R0, 0x7610, R57 ;  /* 0x0000761000397816 */ /* 0x000fe20000000039 */
        /* <DEDUP_REMOVED lines=9> */
[----:B-1----:R-:W-:Y:S01]  /*9930*/  F2FP.BF16.F32.PACK_AB R3, R82, R81 ;  /* 0x000000515203723e */ /* 0x002fe200000010ff */
[----:B------:R-:W-:Y:S01]  /*9940*/  FADD.FTZ R81, R80, R81 ;  /* 0x0000005150517221 */ /* 0x000fe20000010000 */
[----:B------:R-:W-:-:S03]  /*9950*/  F2FP.BF16.F32.PACK_AB R2, R86, R85 ;  /* 0x000000555602723e */ /* 0x000fc600000010ff */
        /* <DEDUP_REMOVED lines=8> */
[----:B------:R3:W-:Y:S04]  /*99e0*/  STS.U16 [R126+0x4], R4 ;  /* 0x000004047e007388 */ /* 0x0007e80000000400 */
[----:B------:R5:W-:Y:S01]  /*99f0*/  STS.U16 [R119+0x6], R6 ;  /* 0x0000060677007388 */ /* 0x000be20000000400 */
[----:B-1----:R-:W-:-:S03]  /*9a00*/  PRMT R5, R3, 0x7632, R5 ;  /* 0x0000763203057816 */ /* 0x002fc60000000005 */
[----:B------:R-:W-:Y:S01]  /*9a10*/  STS.U16 [R118+0x8], R59 ;  /* 0x0000083b76007388 */ /* 0x000fe20000000400 */
[----:B---3--:R-:W-:Y:S02]  /*9a20*/  PRMT R4, R0, 0x7632, R4 ;  /* 0x0000763200047816 */ /* 0x008fe40000000004 */
[----:B------:R-:W-:Y:S01]  /*9a30*/  F2FP.BF16.F32.PACK_AB R0, R88, R87 ;  /* 0x000000575800723e */ /* 0x000fe200000010ff */
[----:B------:R-:W-:Y:S01]  /*9a40*/  STS.U16 [R117+0xa], R7 ;  /* 0x00000a0775007388 */ /* 0x000fe20000000400 */
[----:B-----5:R-:W-:Y:S01]  /*9a50*/  PRMT R6, R2, 0x7632, R6 ;  /* 0x0000763202067816 */ /* 0x020fe20000000006 */
        /* <DEDUP_REMOVED lines=10> */
[----:B------:R-:W-:Y:S02]  /*9b00*/  IMAD.U32 R0, RZ, RZ, UR16 ;  /* 0x00000010ff007e24 */ /* 0x000fe4000f8e00ff */
[----:B------:R-:W-:Y:S01]  /*9b10*/  STS.U16 [R113+0x12], R4 ;  /* 0x0000120471007388 */ /* 0x000fe20000000400 */
[----:B------:R-:W-:-:S03]  /*9b20*/  FADD.FTZ R170, R89, R90 ;  /* 0x0000005a59aa7221 */ /* 0x000fc60000010000 */
        /* <DEDUP_REMOVED lines=65> */
.L_x_4608:
[----:B------:R-:W1:Y:S01]  /*9f40*/  LDCU.64 UR6, c[0x0][0x548] ;  /* 0x0000a900ff0677ac */ /* 0x000e620008000a00 */
[----:B------:R-:W3:Y:S01]  /*9f50*/  S2R R10, SR_TID.X ;  /* 0x00000000000a7919 */ /* 0x000ee20000002100 */
        /* <DEDUP_REMOVED lines=39> */
.L_x_4658:
[----:B------:R-:W-:Y:S05]  /*a1d0*/  BSYNC.RECONVERGENT B0 ;  /* 0x0000000000007941 */ /* 0x000fea0003800200 */
.L_x_4657:
[----:B------:R-:W-:Y:S01]  /*a1e0*/  UISETP.NE.U32.AND UP0, UPT, UR8, URZ, UPT ;  /* 0x000000ff0800728c */ /* 0x000fe2000bf05070 */
[----:B---3--:R-:W-:-:S03]  /*a1f0*/  ISETP.GE.AND P0, PT, R10, UR11, PT ;  /* 0x0000000b0a007c0c */ /* 0x008fc6000bf06270 */
[----:B------:R-:W-:-:S09]  /*a200*/  UISETP.NE.AND.EX UP0, UPT, UR9, URZ, UPT, UP0 ;  /* 0x000000ff0900728c */ /* 0x000fd2000bf05300 */
[----:B------:R-:W-:Y:S05]  /*a210*/  BRA.U !UP0, `(.L_x_4659) ;  /* 0x0000000108907547 */ /* 0x000fea000b800000 */
[----:B------:R-:W-:Y:S06]  /*a220*/  BAR.SYNC.DEFER_BLOCKING 0x0 ;  /* 0x0000000000007b1d */ /* 0x000fec0000010000 */
[----:B------:R-:W-:Y:S01]  /*a230*/  BSSY.RECONVERGENT B0, `(.L_x_4659) ;  /* 0x0000022000007945 */ /* 0x000fe20003800200 */
[----:B-1----:R-:W1:Y:S01]  /*a240*/  SHFL.DOWN P1, R3, R170, 0x1, 0x1f ;  /* 0x08201f00aa037f89 */ /* 0x002e620000020000 */
[----:B------:R-:W3:Y:S01]  /*a250*/  S2R R4, SR_LANEID ;  /* 0x0000000000047919 */ /* 0x000ee20000000000 */
[----:B-1----:R-:W-:-:S05]  /*a260*/  @P1 FADD R3, R3, R170 ;  /* 0x000000aa03031221 */ /* 0x002fca0000000000 */
[----:B------:R-:W1:Y:S01]  /*a270*/  SHFL.DOWN P1, R0, R3, 0x2, 0x1f ;  /* 0x08401f0003007f89 */ /* 0x000e620000020000 */
[----:B---3--:R-:W-:Y:S02]  /*a280*/  ISETP.NE.AND P2, PT, R4, RZ, PT ;  /* 0x000000ff0400720c */ /* 0x008fe40003f45270 */
[----:B------:R-:W3:Y:S11]  /*a290*/  S2R R4, SR_TID.X ;  /* 0x0000000000047919 */ /* 0x000ef60000002100 */
[----:B------:R-:W2:Y:S01]  /*a2a0*/  @!P2 S2R R9, SR_CgaCtaId ;  /* 0x000000000009a919 */ /* 0x000ea20000008800 */
[----:B0-----:R-:W-:Y:S01]  /*a2b0*/  @!P2 MOV R6, 0x400 ;  /* 0x000004000006a802 */ /* 0x001fe20000000f00 */
[----:B-1----:R-:W-:-:S05]  /*a2c0*/  @P1 FADD R0, R3, R0 ;  /* 0x0000000003001221 */ /* 0x002fca0000000000 */
[----:B------:R-:W0:Y:S01]  /*a2d0*/  SHFL.DOWN P1, R5, R0, 0x4, 0x1f ;  /* 0x08801f0000057f89 */ /* 0x000e220000020000 */
[----:B---3--:R-:W-:-:S04]  /*a2e0*/  @!P2 SHF.R.U32.HI R3, RZ, 0x3, R4 ;  /* 0x00000003ff03a819 */ /* 0x008fc80000011604 */
        /* <DEDUP_REMOVED lines=22> */
.L_x_4660:
[----:B------:R-:W-:Y:S05]  /*a450*/  BSYNC.RECONVERGENT B0 ;  /* 0x0000000000007941 */ /* 0x000fea0003800200 */
.L_x_4659:
[----:B------:R-:W-:Y:S05]  /*a460*/  @P0 EXIT ;  /* 0x000000000000094d */ /* 0x000fea0003800000 */
[----:B------:R-:W3:Y:S01]  /*a470*/  S2UR UR8, SR_CTAID.Y ;  /* 0x00000000000879c3 */ /* 0x000ee20000002600 */
[----:B------:R-:W3:Y:S01]  /*a480*/  LDCU.64 UR6, c[0x0][0x4a8] ;  /* 0x00009500ff0677ac */ /* 0x000ee20008000a00 */
[----:B------:R-:W-:Y:S01]  /*a490*/  IMAD.MOV.U32 R0, RZ, RZ, R10 ;  /* 0x000000ffff007224 */ /* 0x000fe200078e000a */
[----:B------:R-:W0:Y:S05]  /*a4a0*/  LDCU UR10, c[0x0][0x360] ;  /* 0x00006c00ff0a77ac */ /* 0x000e2a0008000800 */
[----:B------:R-:W1:Y:S01]  /*a4b0*/  S2UR UR9, SR_CgaCtaId ;  /* 0x00000000000979c3 */ /* 0x000e620000008800 */
[----:B------:R-:W0:Y:S07]  /*a4c0*/  LDCU.64 UR12, c[0x0][0x530] ;  /* 0x0000a600ff0c77ac */ /* 0x000e2e0008000a00 */
[----:B------:R-:W0:Y:S01]  /*a4d0*/  LDC.64 R8, c[0x0][0x4b0] ;  /* 0x00012c00ff087b82 */ /* 0x000e220000000a00 */
[----:B---3--:R-:W-:-:S03]  /*a4e0*/  UIMAD.WIDE.U32 UR4, UR8, UR6, URZ ;  /* 0x00000006080472a5 */ /* 0x008fc6000f8e00ff */
[----:B------:R-:W-:Y:S01]  /*a4f0*/  UMOV UR6, 0x400 ;  /* 0x0000040000067882 */ /* 0x000fe20000000000 */
[----:B------:R-:W-:Y:S02]  /*a500*/  UIMAD UR7, UR8, UR7, UR5 ;  /* 0x00000007080772a4 */ /* 0x000fe4000f8e0205 */
[----:B-1----:R-:W-:-:S12]  /*a510*/  ULEA UR9, UR9, UR6, 0x18 ;  /* 0x0000000609097291 */ /* 0x002fd8000f8ec0ff */
.L_x_4661:
[----:B0-----:R-:W-:Y:S01]  /*a520*/  LEA R6, R0, UR9, 0x2 ;  /* 0x0000000900067c11 */ /* 0x001fe2000f8e10ff */
[----:B------:R-:W-:Y:S01]  /*a530*/  UMOV UR6, UR4 ;  /* 0x0000000400067c82 */ /* 0x000fe20008000000 */
[----:B------:R-:W-:-:S03]  /*a540*/  SHF.R.S32.HI R3, RZ, 0x1f, R0 ;  /* 0x0000001fff037819 */ /* 0x000fc60000011400 */
[----:B-1----:R-:W0:Y:S02]  /*a550*/  LDS R7, [R6+0x46c0] ;  /* 0x0046c00006077984 */ /* 0x002e240000000800 */
[-C--:B------:R-:W-:Y:S02]  /*a560*/  IMAD R4, R3, R8.reuse, RZ ;  /* 0x0000000803047224 */ /* 0x080fe400078e02ff */
[----:B------:R-:W-:-:S04]  /*a570*/  IMAD.WIDE.U32 R2, R0, R8, UR6 ;  /* 0x0000000600027e25 */ /* 0x000fc8000f8e0008 */
[----:B------:R-:W-:Y:S01]  /*a580*/  IMAD R5, R0, R9, R4 ;  /* 0x0000000900057224 */ /* 0x000fe200078e0204 */
[----:B------:R-:W-:Y:S01]  /*a590*/  LEA R4, P0, R2, UR12, 0x2 ;  /* 0x0000000c02047c11 */ /* 0x000fe2000f8010ff */
[----:B------:R-:W-:-:S03]  /*a5a0*/  VIADD R0, R0, UR10 ;  /* 0x0000000a00007c36 */ /* 0x000fc60008000000 */
[----:B------:R-:W-:-:S04]  /*a5b0*/  IADD3 R3, PT, PT, R3, R5, RZ ;  /* 0x0000000503037210 */ /* 0x000fc80007ffe0ff */
[----:B------:R-:W-:Y:S02]  /*a5c0*/  LEA.HI.X R5, R2, UR13, R3, 0x2, P0 ;  /* 0x0000000d02057c11 */ /* 0x000fe400080f1403 */
[----:B------:R-:W-:-:S03]  /*a5d0*/  ISETP.GE.AND P0, PT, R0, UR11, PT ;  /* 0x0000000b00007c0c */ /* 0x000fc6000bf06270 */
[----:B0-----:R1:W-:Y:S10]  /*a5e0*/  REDG.E.ADD.F32.FTZ.RN.STRONG.GPU desc[UR32][R4.64], R7 ;  /* 0x00000007040079a6 */ /* 0x0013f4000c12f320 */
[----:B------:R-:W-:Y:S05]  /*a5f0*/  @!P0 BRA `(.L_x_4661) ;  /* 0xfffffffc00c88947 */ /* 0x000fea000383ffff */
[----:B------:R-:W-:Y:S05]  /*a600*/  EXIT ;  /* 0x000000000000794d */ /* 0x000fea0003800000 */
.L_x_4615:
[----:B------:R-:W-:Y:S01]  /*a610*/  HFMA2 R226, -RZ, RZ, 0, 0 ;  /* 0x00000000ffe27431 */ /* 0x000fe200000001ff */
[----:B------:R-:W-:Y:S01]  /*a620*/  MOV R221, R67 ;  /* 0x0000004300dd7202 */ /* 0x000fe20000000f00 */
[----:B------:R-:W-:Y:S02]  /*a630*/  IMAD.MOV.U32 R223, RZ, RZ, 0x1 ;  /* 0x00000001ffdf7424 */ /* 0x000fe400078e00ff */
[----:B------:R-:W-:-:S07]  /*a640*/  IMAD.MOV.U32 R66, RZ, RZ, -0x1 ;  /* 0xffffffffff427424 */ /* 0x000fce00078e00ff */
[----:B01---5:R-:W-:Y:S05]  /*a650*/  WARPSYNC.COLLECTIVE R66, `(.L_x_4662) ;  /* 0x0000000042087348 */ /* 0x023fea0003c00000 */
[----:B------:R2:W3:Y:S02]  /*a660*/  SHFL.UP P6, R65, R221, R223, R226 ;  /* 0x040000dfdd417389 */ /* 0x0004e400000c00e2 */
[----:B0123-5:R-:W-:Y:S05]  /*a670*/  ENDCOLLECTIVE ;  /* 0x000000000000791b */ /* 0x02ffea0003800000 */
.L_x_4662:
[----:B------:R-:W-:Y:S01]  /*a680*/  IMAD.MOV.U32 R221, RZ, RZ, R220 ;  /* 0x000000ffffdd7224 */ /* 0x000fe200078e00dc */
[----:B------:R-:W-:-:S07]  /*a690*/  MOV R64, R65 ;  /* 0x0000004100407202 */ /* 0x000fce0000000f00 */
[----:B------:R-:W-:Y:S05]  /*a6a0*/  WARPSYNC.COLLECTIVE R66, `(.L_x_4663) ;  /* 0x0000000042087348 */ /* 0x000fea0003c00000 */
[----:B------:R0:W1:Y:S02]  /*a6b0*/  SHFL.UP P6, R65, R221, R223, R226 ;  /* 0x040000dfdd417389 */ /* 0x00006400000c00e2 */
[----:B01----:R-:W-:Y:S05]  /*a6c0*/  ENDCOLLECTIVE ;  /* 0x000000000000791b */ /* 0x003fea0003800000 */
.L_x_4663:
        /* <DEDUP_REMOVED lines=8> */
.L_x_4664:
[----:B------:R-:W-:Y:S01]  /*a750*/  IMAD.MOV.U32 R221, RZ, RZ, R222 ;  /* 0x000000ffffdd7224 */ /* 0x000fe200078e00de */
[----:B------:R-:W-:-:S07]  /*a760*/  MOV R64, R65 ;  /* 0x0000004100407202 */ /* 0x000fce0000000f00 */
[----:B------:R-:W-:Y:S05]  /*a770*/  WARPSYNC.COLLECTIVE R66, `(.L_x_4665) ;  /* 0x0000000042087348 */ /* 0x000fea0003c00000 */
[----:B------:R0:W1:Y:S02]  /*a780*/  SHFL.UP P6, R65, R221, R223, R226 ;  /* 0x040000dfdd417389 */ /* 0x00006400000c00e2 */
[----:B01----:R-:W-:Y:S05]  /*a790*/  ENDCOLLECTIVE ;  /* 0x000000000000791b */ /* 0x003fea0003800000 */
.L_x_4665:
        /* <DEDUP_REMOVED lines=8> */
.L_x_4666:
[----:B------:R-:W-:Y:S01]  /*a820*/  IMAD.MOV.U32 R221, RZ, RZ, R224 ;  /* 0x000000ffffdd7224 */ /* 0x000fe200078e00e0 */
[----:B------:R-:W-:-:S07]  /*a830*/  MOV R64, R65 ;  /* 0x0000004100407202 */ /* 0x000fce0000000f00 */
[----:B------:R-:W-:Y:S05]  /*a840*/  WARPSYNC.COLLECTIVE R66, `(.L_x_4667) ;  /* 0x0000000042087348 */ /* 0x000fea0003c00000 */
[----:B------:R0:W1:Y:S02]  /*a850*/  SHFL.UP P6, R65, R221, R223, R226 ;  /* 0x040000dfdd417389 */ /* 0x00006400000c00e2 */
[----:B01----:R-:W-:Y:S05]  /*a860*/  ENDCOLLECTIVE ;  /* 0x000000000000791b */ /* 0x003fea0003800000 */
.L_x_4667:
        /* <DEDUP_REMOVED lines=8> */
.L_x_4668:
[----:B------:R-:W-:Y:S01]  /*a8f0*/  IMAD.MOV.U32 R221, RZ, RZ, R220 ;  /* 0x000000ffffdd7224 */ /* 0x000fe200078e00dc */
[----:B------:R-:W-:-:S07]  /*a900*/  MOV R64, R65 ;  /* 0x0000004100407202 */ /* 0x000fce0000000f00 */
[----:B------:R-:W-:Y:S05]  /*a910*/  WARPSYNC.COLLECTIVE R66, `(.L_x_4669) ;  /* 0x0000000042087348 */ /* 0x000fea0003c00000 */
[----:B------:R0:W1:Y:S02]  /*a920*/  SHFL.UP P6, R65, R221, R223, R226 ;  /* 0x040000dfdd417389 */ /* 0x00006400000c00e2 */
[----:B01----:R-:W-:Y:S05]  /*a930*/  ENDCOLLECTIVE ;  /* 0x000000000000791b */ /* 0x003fea0003800000 */
.L_x_4669:
        /* <DEDUP_REMOVED lines=8> */
.L_x_4670:
[----:B------:R-:W-:Y:S01]  /*a9c0*/  IMAD.MOV.U32 R221, RZ, RZ, R64 ;  /* 0x000000ffffdd7224 */ /* 0x000fe200078e0040 */
[----:B------:R-:W-:-:S07]  /*a9d0*/  MOV R222, R65 ;  /* 0x0000004100de7202 */ /* 0x000fce0000000f00 */
[----:B------:R-:W-:Y:S05]  /*a9e0*/  WARPSYNC.COLLECTIVE R66, `(.L_x_4671) ;  /* 0x0000000042087348 */ /* 0x000fea0003c00000 */
[----:B------:R0:W1:Y:S02]  /*a9f0*/  SHFL.UP P6, R65, R221, R223, R226 ;  /* 0x040000dfdd417389 */ /* 0x00006400000c00e2 */
[----:B01----:R-:W-:Y:S05]  /*aa00*/  ENDCOLLECTIVE ;  /* 0x000000000000791b */ /* 0x003fea0003800000 */
.L_x_4671:
[----:B------:R-:W-:Y:S05]  /*aa10*/  BRA `(.L_x_4672) ;  /* 0xffffffc000187947 */ /* 0x000fea000383ffff */
.L_x_4616:
[----:B------:R-:W-:Y:S01]  /*aa20*/  HFMA2 R241, -RZ, RZ, 0, 1.847743988037109375e-06 ;  /* 0x0000001ffff17431 */ /* 0x000fe200000001ff */
[----:B------:R-:W-:Y:S01]  /*aa30*/  BSSY B0, `(.L_x_4673) ;  /* 0x0000007000007945 */ /* 0x000fe20003800000 */
[----:B------:R-:W-:Y:S01]  /*aa40*/  MOV R239, R67 ;  /* 0x0000004300ef7202 */ /* 0x000fe20000000f00 */
[----:B------:R-:W-:Y:S02]  /*aa50*/  IMAD.MOV.U32 R240, RZ, RZ, 0x1f ;  /* 0x0000001ffff07424 */ /* 0x000fe400078e00ff */
[----:B------:R-:W-:-:S07]  /*aa60*/  IMAD.MOV.U32 R66, RZ, RZ, -0x1 ;  /* 0xffffffffff427424 */ /* 0x000fce00078e00ff */
[----:B01---5:R-:W-:Y:S05]  /*aa70*/  WARPSYNC.COLLECTIVE R66, `(.L_x_4674) ;  /* 0x0000000042087348 */ /* 0x023fea0003c00000 */
[----:B------:R2:W3:Y:S02]  /*aa80*/  SHFL.IDX P2, R237, R239, R240, R241 ;  /* 0x000000f0efed7389 */ /* 0x0004e400000400f1 */
[----:B0123-5:R-:W-:Y:S05]  /*aa90*/  ENDCOLLECTIVE ;  /* 0x000000000000791b */ /* 0x02ffea0003800000 */
.L_x_4674:
[----:B------:R-:W-:Y:S05]  /*aaa0*/  BSYNC B0 ;  /* 0x0000000000007941 */ /* 0x000fea0003800000 */
.L_x_4673:
[----:B------:R-:W-:Y:S05]  /*aab0*/  BRA `(.L_x_4675) ;  /* 0xffffffc000087947 */ /* 0x000fea000383ffff */
.L_x_4617:
        /* <DEDUP_REMOVED lines=8> */
.L_x_4677:
[----:B------:R-:W-:Y:S05]  /*ab40*/  BSYNC B0 ;  /* 0x0000000000007941 */ /* 0x000fea0003800000 */
.L_x_4676:
[----:B------:R-:W-:Y:S05]  /*ab50*/  BRA `(.L_x_4678) ;  /* 0xffffffbc00e87947 */ /* 0x000fea000383ffff */
.L_x_4618:
[----:B------:R-:W-:Y:S01]  /*ab60*/  HFMA2 R226, -RZ, RZ, 0, 0 ;  /* 0x00000000ffe27431 */ /* 0x000fe200000001ff */
[----:B------:R-:W-:Y:S01]  /*ab70*/  BSSY B0, `(.L_x_4679) ;  /* 0x0000007000007945 */ /* 0x000fe20003800000 */
[----:B------:R-:W-:Y:S01]  /*ab80*/  MOV R221, R67 ;  /* 0x0000004300dd7202 */ /* 0x000fe20000000f00 */
[----:B------:R-:W-:Y:S02]  /*ab90*/  IMAD.MOV.U32 R223, RZ, RZ, 0x1 ;  /* 0x00000001ffdf7424 */ /* 0x000fe400078e00ff */
[----:B------:R-:W-:-:S07]  /*aba0*/  IMAD.MOV.U32 R66, RZ, RZ, -0x1 ;  /* 0xffffffffff427424 */ /* 0x000fce00078e00ff */
[----:B01---5:R-:W-:Y:S05]  /*abb0*/  WARPSYNC.COLLECTIVE R66, `(.L_x_4680) ;  /* 0x0000000042087348 */ /* 0x023fea0003c00000 */
[----:B------:R2:W3:Y:S02]  /*abc0*/  SHFL.UP P6, R65, R221, R223, R226 ;  /* 0x040000dfdd417389 */ /* 0x0004e400000c00e2 */
[----:B0123-5:R-:W-:Y:S05]  /*abd0*/  ENDCOLLECTIVE ;  /* 0x000000000000791b */ /* 0x02ffea0003800000 */
.L_x_4680:
[----:B------:R-:W-:Y:S05]  /*abe0*/  BSYNC B0 ;  /* 0x0000000000007941 */ /* 0x000fea0003800000 */
.L_x_4679:
[----:B------:R-:W-:Y:S02]  /*abf0*/  HFMA2 R223, -RZ, RZ, 0, 5.9604644775390625e-08 ;  /* 0x00000001ffdf7431 */ /* 0x000fe400000001ff */
[----:B------:R-:W-:Y:S02]  /*ac00*/  IMAD.MOV.U32 R221, RZ, RZ, R217 ;  /* 0x000000ffffdd7224 */ /* 0x000fe400078e00d9 */
        /* <DEDUP_REMOVED lines=9> */
.L_x_4681:
[----:B------:R-:W-:Y:S05]  /*aca0*/  WARPSYNC.COLLECTIVE R66, `(.L_x_4682) ;  /* 0x0000000042087348 */ /* 0x000fea0003c00000 */
[----:B------:R0:W1:Y:S02]  /*acb0*/  SHFL.IDX P2, R237, R239, R240, R241 ;  /* 0x000000f0efed7389 */ /* 0x00006400000400f1 */
[----:B01----:R-:W-:Y:S05]  /*acc0*/  ENDCOLLECTIVE ;  /* 0x000000000000791b */ /* 0x003fea0003800000 */
.L_x_4682:
[----:B------:R-:W-:Y:S01]  /*acd0*/  MOV R239, R133 ;  /* 0x0000008500ef7202 */ /* 0x000fe20000000f00 */
[----:B------:R-:W-:Y:S01]  /*ace0*/  IMAD.MOV.U32 R220, RZ, RZ, R65 ;  /* 0x000000ffffdc7224 */ /* 0x000fe200078e0041 */
[----:B------:R-:W-:-:S07]  /*acf0*/  MOV R64, R237 ;  /* 0x000000ed00407202 */ /* 0x000fce0000000f00 */
[----:B------:R-:W-:Y:S05]  /*ad00*/  WARPSYNC.COLLECTIVE R66, `(.L_x_4683) ;  /* 0x0000000042087348 */ /* 0x000fea0003c00000 */
[----:B------:R0:W1:Y:S02]  /*ad10*/  SHFL.IDX P2, R237, R239, R240, R241 ;  /* 0x000000f0efed7389 */ /* 0x00006400000400f1 */
[----:B01----:R-:W-:Y:S05]  /*ad20*/  ENDCOLLECTIVE ;  /* 0x000000000000791b */ /* 0x003fea0003800000 */
.L_x_4683:
[----:B------:R-:W-:Y:S01]  /*ad30*/  IMAD.MOV.U32 R65, RZ, RZ, R237 ;  /* 0x000000ffff417224 */ /* 0x000fe200078e00ed */
[----:B------:R-:W-:Y:S06]  /*ad40*/  BRA `(.L_x_4684) ;  /* 0xffffffbc00847947 */ /* 0x000fec000383ffff */
.L_x_4620:
[----:B------:R-:W-:Y:S01]  /*ad50*/  HFMA2 R242, -RZ, RZ, 0, 5.9604644775390625e-08 ;  /* 0x00000001fff27431 */ /* 0x000fe200000001ff */
[----:B------:R-:W-:Y:S01]  /*ad60*/  MOV R243, R64 ;  /* 0x0000004000f37202 */ /* 0x000fe20000000f00 */
[----:B------:R-:W-:Y:S01]  /*ad70*/  IMAD.MOV.U32 R245, RZ, RZ, 0x1f ;  /* 0x0000001ffff57424 */ /* 0x000fe200078e00ff */
[----:B------:R-:W-:Y:S01]  /*ad80*/  MOV R66, 0xffffffff ;  /* 0xffffffff00427802 */ /* 0x000fe20000000f00 */
[----:B------:R-:W-:Y:S02]  /*ad90*/  HFMA2 R241, -RZ, RZ, 0, 1.847743988037109375e-06 ;  /* 0x0000001ffff17431 */ /* 0x000fe400000001ff */
[----:B------:R-:W-:-:S07]  /*ada0*/  IMAD.MOV.U32 R240, RZ, RZ, RZ ;  /* 0x000000fffff07224 */ /* 0x000fce00078e00ff */
[----:B------:R-:W-:Y:S05]  /*adb0*/  WARPSYNC.COLLECTIVE R66, `(.L_x_4685) ;  /* 0x0000000042087348 */ /* 0x000fea0003c00000 */
[----:B------:R0:W1:Y:S02]  /*adc0*/  SHFL.DOWN P2, R236, R243, R242, R245 ;  /* 0x080000f2f3ec7389 */ /* 0x00006400000400f5 */
[----:B01----:R-:W-:Y:S05]  /*add0*/  ENDCOLLECTIVE ;  /* 0x000000000000791b */ /* 0x003fea0003800000 */
.L_x_4685:
[----:B------:R-:W-:Y:S01]  /*ade0*/  IMAD.MOV.U32 R243, RZ, RZ, R65 ;  /* 0x000000fffff37224 */ /* 0x000fe200078e0041 */
[----:B------:R-:W-:-:S07]  /*adf0*/  MOV R67, R236 ;  /* 0x000000ec00437202 */ /* 0x000fce0000000f00 */
[----:B------:R-:W-:Y:S05]  /*ae00*/  WARPSYNC.COLLECTIVE R66, `(.L_x_4686) ;  /* 0x0000000042087348 */ /* 0x000fea0003c00000 */
[----:B------:R0:W1:Y:S02]  /*ae10*/  SHFL.DOWN P2, R236, R243, R242, R245 ;  /* 0x080000f2f3ec7389 */ /* 0x00006400000400f5 */
[----:B01----:R-:W-:Y:S05]  /*ae20*/  ENDCOLLECTIVE ;  /* 0x000000000000791b */ /* 0x003fea0003800000 */
.L_x_4686:
[----:B------:R-:W-:Y:S01]  /*ae30*/  @P1 FMUL.FTZ R67, R67, R64 ;  /* 0x0000004043431220 */ /* 0x000fe20000410000 */
[----:B------:R-:W-:Y:S01]  /*ae40*/  HFMA2 R242, -RZ, RZ, 0, 1.1920928955078125e-07 ;  /* 0x00000002fff27431 */ /* 0x000fe200000001ff */
[----:B------:R-:W-:-:S05]  /*ae50*/  MOV R233, R236 ;  /* 0x000000ec00e97202 */ /* 0x000fca0000000f00 */
        /* <DEDUP_REMOVED lines=8> */
.L_x_4687:
[----:B------:R-:W-:Y:S01]  /*aee0*/  MOV R243, R65 ;  /* 0x0000004100f37202 */ /* 0x000fe20000000f00 */
[----:B------:R-:W-:-:S07]  /*aef0*/  IMAD.MOV.U32 R67, RZ, RZ, R236 ;  /* 0x000000ffff437224 */ /* 0x000fce00078e00ec */
[----:B------:R-:W-:Y:S05]  /*af00*/  WARPSYNC.COLLECTIVE R66, `(.L_x_4688) ;  /* 0x0000000042087348 */ /* 0x000fea0003c00000 */
[----:B------:R0:W1:Y:S02]  /*af10*/  SHFL.DOWN P2, R236, R243, R242, R245 ;  /* 0x080000f2f3ec7389 */ /* 0x00006400000400f5 */
[----:B01----:R-:W-:Y:S05]  /*af20*/  ENDCOLLECTIVE ;  /* 0x000000000000791b */ /* 0x003fea0003800000 */
.L_x_4688:
        /* <DEDUP_REMOVED lines=11> */
.L_x_4689:
[----:B------:R-:W-:Y:S02]  /*afe0*/  MOV R243, R65 ;  /* 0x0000004100f37202 */ /* 0x000fe40000000f00 */
[----:B------:R-:W-:-:S07]  /*aff0*/  MOV R67, R236 ;  /* 0x000000ec00437202 */ /* 0x000fce0000000f00 */
[----:B------:R-:W-:Y:S05]  /*b000*/  WARPSYNC.COLLECTIVE R66, `(.L_x_4690) ;  /* 0x0000000042087348 */ /* 0x000fea0003c00000 */
[----:B------:R0:W1:Y:S02]  /*b010*/  SHFL.DOWN P2, R236, R243, R242, R245 ;  /* 0x080000f2f3ec7389 */ /* 0x00006400000400f5 */
[----:B01----:R-:W-:Y:S05]  /*b020*/  ENDCOLLECTIVE ;  /* 0x000000000000791b */ /* 0x003fea0003800000 */
.L_x_4690:
        /* <DEDUP_REMOVED lines=11> */
.L_x_4691:
[----:B------:R-:W-:Y:S01]  /*b0e0*/  IMAD.MOV.U32 R243, RZ, RZ, R65 ;  /* 0x000000fffff37224 */ /* 0x000fe200078e0041 */
[----:B------:R-:W-:-:S07]  /*b0f0*/  MOV R67, R236 ;  /* 0x000000ec00437202 */ /* 0x000fce0000000f00 */
[----:B------:R-:W-:Y:S05]  /*b100*/  WARPSYNC.COLLECTIVE R66, `(.L_x_4692) ;  /* 0x0000000042087348 */ /* 0x000fea0003c00000 */
[----:B------:R0:W1:Y:S02]  /*b110*/  SHFL.DOWN P2, R236, R243, R242, R245 ;  /* 0x080000f2f3ec7389 */ /* 0x00006400000400f5 */
[----:B01----:R-:W-:Y:S05]  /*b120*/  ENDCOLLECTIVE ;  /* 0x000000000000791b */ /* 0x003fea0003800000 */
.L_x_4692:
        /* <DEDUP_REMOVED lines=11> */
.L_x_4693:
[----:B------:R-:W-:Y:S01]  /*b1e0*/  MOV R243, R65 ;  /* 0x0000004100f37202 */ /* 0x000fe20000000f00 */
[----:B------:R-:W-:-:S07]  /*b1f0*/  IMAD.MOV.U32 R67, RZ, RZ, R236 ;  /* 0x000000ffff437224 */ /* 0x000fce00078e00ec */
[----:B------:R-:W-:Y:S05]  /*b200*/  WARPSYNC.COLLECTIVE R66, `(.L_x_4694) ;  /* 0x0000000042087348 */ /* 0x000fea0003c00000 */
[----:B------:R0:W1:Y:S02]  /*b210*/  SHFL.DOWN P2, R236, R243, R242, R245 ;  /* 0x080000f2f3ec7389 */ /* 0x00006400000400f5 */
[----:B01----:R-:W-:Y:S05]  /*b220*/  ENDCOLLECTIVE ;  /* 0x000000000000791b */ /* 0x003fea0003800000 */
.L_x_4694:
[----:B------:R-:W-:Y:S01]  /*b230*/  @!P1 FMUL.FTZ R67, R64, R67 ;  /* 0x0000004340439220 */ /* 0x000fe20000410000 */
[----:B------:R-:W-:Y:S01]  /*b240*/  IMAD.MOV.U32 R242, RZ, RZ, 0x1 ;  /* 0x00000001fff27424 */ /* 0x000fe200078e00ff */
        /* <DEDUP_REMOVED lines=10> */
.L_x_4695:
[----:B------:R-:W-:Y:S01]  /*b2f0*/  IMAD.MOV.U32 R239, RZ, RZ, R65 ;  /* 0x000000ffffef7224 */ /* 0x000fe200078e0041 */
[----:B------:R-:W-:-:S07]  /*b300*/  MOV R67, R237 ;  /* 0x000000ed00437202 */ /* 0x000fce0000000f00 */
[----:B------:R-:W-:Y:S05]  /*b310*/  WARPSYNC.COLLECTIVE R66, `(.L_x_4696) ;  /* 0x0000000042087348 */ /* 0x000fea0003c00000 */
[----:B------:R0:W1:Y:S02]  /*b320*/  SHFL.IDX P2, R237, R239, R240, R241 ;  /* 0x000000f0efed7389 */ /* 0x00006400000400f1 */
[----:B01----:R-:W-:Y:S05]  /*b330*/  ENDCOLLECTIVE ;  /* 0x000000000000791b */ /* 0x003fea0003800000 */
.L_x_4696:
[----:B------:R-:W-:Y:S05]  /*b340*/  WARPSYNC.COLLECTIVE R66, `(.L_x_4697) ;  /* 0x0000000042087348 */ /* 0x000fea0003c00000 */
[----:B------:R0:W1:Y:S02]  /*b350*/  SHFL.DOWN P2, R236, R243, R242, R245 ;  /* 0x080000f2f3ec7389 */ /* 0x00006400000400f5 */
[----:B01----:R-:W-:Y:S05]  /*b360*/  ENDCOLLECTIVE ;  /* 0x000000000000791b */ /* 0x003fea0003800000 */
.L_x_4697:
        /* <DEDUP_REMOVED lines=8> */
.L_x_4698:
[----:B------:R-:W-:-:S07]  /*b3f0*/  FMUL.FTZ R234, R132, R67 ;  /* 0x0000004384ea7220 */ /* 0x000fce0000410000 */
[----:B------:R-:W-:Y:S05]  /*b400*/  WARPSYNC.COLLECTIVE R66, `(.L_x_4699) ;  /* 0x0000000042087348 */ /* 0x000fea0003c00000 */
[----:B------:R0:W1:Y:S02]  /*b410*/  SHFL.IDX P2, R237, R239, R240, R241 ;  /* 0x000000f0efed7389 */ /* 0x00006400000400f1 */
[----:B01----:R-:W-:Y:S05]  /*b420*/  ENDCOLLECTIVE ;  /* 0x000000000000791b */ /* 0x003fea0003800000 */
.L_x_4699:
[----:B------:R-:W-:Y:S02]  /*b430*/  MOV R239, R133 ;  /* 0x0000008500ef7202 */ /* 0x000fe40000000f00 */
[----:B------:R-:W-:-:S07]  /*b440*/  MOV R235, R237 ;  /* 0x000000ed00eb7202 */ /* 0x000fce0000000f00 */
[----:B------:R-:W-:Y:S05]  /*b450*/  WARPSYNC.COLLECTIVE R66, `(.L_x_4700) ;  /* 0x0000000042087348 */ /* 0x000fea0003c00000 */
[----:B------:R0:W1:Y:S02]  /*b460*/  SHFL.IDX P2, R237, R239, R240, R241 ;  /* 0x000000f0efed7389 */ /* 0x00006400000400f1 */
[----:B01----:R-:W-:Y:S05]  /*b470*/  ENDCOLLECTIVE ;  /* 0x000000000000791b */ /* 0x003fea0003800000 */
.L_x_4700:
[----:B------:R-:W-:Y:S05]  /*b480*/  BRA `(.L_x_4701) ;  /* 0xffffffbc00887947 */ /* 0x000fea000383ffff */
.L_x_4702:
        /* <DEDUP_REMOVED lines=15> */
.L_x_10453:


//--------------------- .text._Z25selective_scan_bwd_kernelI32Selective_Scan_bwd_kernel_traitsILi64ELi16ELb0ELb1ELb1ELb1ELb0EN3c108BFloat16EfEEv12SSMParamsBwd --------------------------
	.section	.text._Z25selective_scan_bwd_kernelI32Selective_Scan_bwd_kernel_traitsILi64ELi16ELb0ELb1ELb1ELb1ELb0EN3c108BFloat16EfEEv12SSMParamsBwd,"ax",@progbits
	.align	128
        .global         _Z25selective_scan_bwd_kernelI32Selective_Scan_bwd_kernel_traitsILi64ELi16ELb0ELb1ELb1ELb1ELb0EN3c108BFloat16EfEEv12SSMParamsBwd
        .type           _Z25selective_scan_bwd_kernelI32Selective_Scan_bwd_kernel_traitsILi64ELi16ELb0ELb1ELb1ELb1ELb0EN3c108BFloat16EfEEv12SSMParamsBwd,@function
        .size           _Z25selective_scan_bwd_kernelI32Selective_Scan_bwd_kernel_traitsILi64ELi16ELb0ELb1ELb1ELb1ELb0EN3c108BFloat16EfEEv12SSMParamsBwd,(.L_x_10454 - _Z25selective_scan_bwd_kernelI32Selective_Scan_bwd_kernel_traitsILi64ELi16ELb0ELb1ELb1ELb1ELb0EN3c108BFloat16EfEEv12SSMParamsBwd)
        .other          _Z25selective_scan_bwd_kernelI32Selective_Scan_bwd_kernel_traitsILi64ELi16ELb0ELb1ELb1ELb1ELb0EN3c108BFloat16EfEEv12SSMParamsBwd,@"STO_CUDA_ENTRY STV_DEFAULT"
_Z25selective_scan_bwd_kernelI32Selective_Scan_bwd_kernel_traitsILi64ELi16ELb0ELb1ELb1ELb1ELb0EN3c108BFloat16EfEEv12SSMParamsBwd:
.text._Z25selective_scan_bwd_kernelI32Selective_Scan_bwd_kernel_traitsILi64ELi16ELb0ELb1ELb1ELb1ELb0EN3c108BFloat16EfEEv12SSMParamsBwd:
[----:B------:R-:W-:Y:S01]  /*0000*/  LDC R1, c[0x0][0x37c] ;  /* 0x0000df00ff017b82 */ /* 0x000fe20000000800 */
[----:B------:R-:W0:Y:S07]  /*0010*/  LDCU.64 UR4, c[0x0][0x458] ;  /* 0x00008b00ff0477ac */ /* 0x000e2e0008000a00 */
[----:B------:R-:W1:Y:S01]  /*0020*/  S2UR UR30, SR_CTAID.Y ;  /* 0x00000000001e79c3 */ /* 0x000e620000002600 */
[----:B------:R-:W2:Y:S01]  /*0030*/  LDCU.64 UR6, c[0x0][0x470] ;  /* 0x00008e00ff0677ac */ /* 0x000ea20008000a00 */
[----:B------:R-:W3:Y:S06]  /*0040*/  LDCU.64 UR28, c[0x0][0x358] ;  /* 0x00006b00ff1c77ac */ /* 0x000eec0008000a00 */
[----:B------:R-:W4:Y:S01]  /*0050*/  LDC R8, c[0x0][0x398] ;  /* 0x0000e600ff087b82 */ /* 0x000f220000000800 */
[----:B------:R-:W5:Y:S01]  /*0060*/  LDCU.128 UR12, c[0x0][0x3f0] ;  /* 0x00007e00ff0c77ac */ /* 0x000f620008000c00 */
[----:B------:R-:W5:Y:S01]  /*0070*/  LDCU.128 UR16, c[0x0][0x400] ;  /* 0x00008000ff1077ac */ /* 0x000f620008000c00 */
[----:B0-----:R-:W-:-:S02]  /*0080*/  UISETP.NE.U32.AND UP0, UPT, UR4, URZ, UPT ;  /* 0x000000ff0400728c */ /* 0x001fc4000bf05070 */
[----:B--2---:R-:W-:Y:S02]  /*0090*/  UISETP.NE.U32.AND UP1, UPT, UR6, URZ, UPT ;  /* 0x000000ff0600728c */ /* 0x004fe4000bf25070 */
[----:B------:R-:W-:Y:S02]  /*00a0*/  UISETP.NE.AND.EX UP0, UPT, UR5, URZ, UPT, UP0 ;  /* 0x000000ff0500728c */ /* 0x000fe4000bf05300 */
[----:B------:R-:W-:Y:S01]  /*00b0*/  UISETP.NE.AND.EX UP1, UPT, UR7, URZ, UPT, UP1 ;  /* 0x000000ff0700728c */ /* 0x000fe2000bf25310 */
[----:B------:R-:W5:Y:S01]  /*00c0*/  S2UR UR31, SR_CTAID.X ;  /* 0x00000000001f79c3 */ /* 0x000f620000002500 */
[----:B------:R-:W0:Y:S02]  /*00d0*/  LDCU UR22, c[0x0][0x394] ;  /* 0x00007280ff1677ac */ /* 0x000e240008000800 */
        /* <DEDUP_REMOVED lines=8> */
[----:B------:R-:W-:Y:S01]  /*0160*/  IMAD.U32 R4, RZ, RZ, UR6 ;  /* 0x00000006ff047e24 */ /* 0x000fe2000f8e00ff */
[----:B------:R-:W1:Y:S01]  /*0170*/  LDCU.64 UR24, c[0x0][0x4a0] ;  /* 0x00009400ff1877ac */ /* 0x000e620008000a00 */
[----:B------:R-:W-:Y:S02]  /*0180*/  MOV R3, UR5 ;  /* 0x0000000500037c02 */ /* 0x000fe40008000f00 */
[----:B------:R-:W-:Y:S01]  /*0190*/  MOV R5, UR7 ;  /* 0x0000000700057c02 */ /* 0x000fe20008000f00 */
[----:B------:R-:W1:Y:S02]  /*01a0*/  LDCU.64 UR32, c[0x0][0x480] ;  /* 0x00009000ff2077ac */ /* 0x000e640008000a00 */
[----:B---3--:R3:W3:Y:S01]  /*01b0*/  @P4 LDG.E R2, desc[UR28][R2.64] ;  /* 0x0000001c02024981 */ /* 0x0086e2000c1e1900 */
[----:B------:R-:W3:Y:S03]  /*01c0*/  LDCU.64 UR26, c[0x0][0x3d0] ;  /* 0x00007a00ff1a77ac */ /* 0x000ee60008000a00 */
[----:B------:R-:W3:Y:S01]  /*01d0*/  @P5 LDG.E R4, desc[UR28][R4.64] ;  /* 0x0000001c04045981 */ /* 0x000ee2000c1e1900 */
[----:B----4-:R-:W-:Y:S01]  /*01e0*/  IABS R9, R8 ;  /* 0x0000000800097213 */ /* 0x010fe20000000000 */
[----:B-----5:R-:W-:Y:S01]  /*01f0*/  UIMAD.WIDE.U32 UR4, UR31, UR12, URZ ;  /* 0x0000000c1f0472a5 */ /* 0x020fe2000f8e00ff */
[----:B------:R-:W-:Y:S01]  /*0200*/  ISETP.NE.AND P1, PT, R8, RZ, PT ;  /* 0x000000ff0800720c */ /* 0x000fe20003f25270 */
[----:B------:R-:W-:Y:S01]  /*0210*/  UIMAD.WIDE.U32 UR6, UR31, UR16, URZ ;  /* 0x000000101f0672a5 */ /* 0x000fe2000f8e00ff */
[----:B------:R-:W4:Y:S01]  /*0220*/  I2F.RP R0, R9 ;  /* 0x0000000900007306 */ /* 0x000f220000209400 */
[----:B------:R-:W-:Y:S01]  /*0230*/  UIMAD UR5, UR31, UR13, UR5 ;  /* 0x0000000d1f0572a4 */ /* 0x000fe2000f8e0205 */
[----:B------:R-:W-:Y:S01]  /*0240*/  HFMA2 R172, -RZ, RZ, 0, 0 ;  /* 0x00000000ffac7431 */ /* 0x000fe200000001ff */
[----:B------:R-:W-:Y:S01]  /*0250*/  UIMAD UR7, UR31, UR17, UR7 ;  /* 0x000000111f0772a4 */ /* 0x000fe2000f8e0207 */
[----:B------:R-:W-:Y:S01]  /*0260*/  MOV R170, RZ ;  /* 0x000000ff00aa7202 */ /* 0x000fe20000000f00 */
[----:B------:R-:W-:-:S02]  /*0270*/  UIMAD.WIDE.U32 UR10, UR30, UR14, UR4 ;  /* 0x0000000e1e0a72a5 */ /* 0x000fc4000f8e0004 */
[----:B------:R-:W-:Y:S02]  /*0280*/  UIMAD.WIDE.U32 UR12, UR30, UR18, UR6 ;  /* 0x000000121e0c72a5 */ /* 0x000fe4000f8e0006 */
[----:B0-----:R-:W-:Y:S02]  /*0290*/  ULEA UR8, UR22, 0xfffffc00, 0xa ;  /* 0xfffffc0016087891 */ /* 0x001fe4000f8e50ff */
[----:B------:R-:W-:Y:S02]  /*02a0*/  UIMAD UR15, UR30, UR15, UR11 ;  /* 0x0000000f1e0f72a4 */ /* 0x000fe4000f8e020b */
[----:B------:R-:W-:Y:S01]  /*02b0*/  UIADD3 UR10, UP0, UPT, UR8, UR10, URZ ;  /* 0x0000000a080a7290 */ /* 0x000fe2000ff1e0ff */
[----:B----4-:R-:W0:Y:S01]  /*02c0*/  MUFU.RCP R0, R0 ;  /* 0x0000000000007308 */ /* 0x010e220000001000 */
[----:B------:R-:W4:Y:S01]  /*02d0*/  LDCU.128 UR4, c[0x0][0x460] ;  /* 0x00008c00ff0477ac */ /* 0x000f220008000c00 */
[----:B------:R-:W-:Y:S02]  /*02e0*/  UIMAD UR11, UR30, UR19, UR13 ;  /* 0x000000131e0b72a4 */ /* 0x000fe4000f8e020d */
[----:B------:R-:W-:-:S02]  /*02f0*/  UIADD3 UR18, UP2, UPT, UR8, UR12, URZ ;  /* 0x0000000c08127290 */ /* 0x000fc4000ff5e0ff */
[----:B------:R-:W-:Y:S02]  /*0300*/  USHF.R.S32.HI UR9, URZ, 0x1f, UR8 ;  /* 0x0000001fff097899 */ /* 0x000fe40008011408 */
[----:B--2---:R-:W-:Y:S02]  /*0310*/  UIMAD.WIDE.U32 UR16, UR31, UR20, URZ ;  /* 0x000000141f1072a5 */ /* 0x004fe4000f8e00ff */
[----:B------:R-:W-:Y:S01]  /*0320*/  UIADD3.X UR13, UPT, UPT, UR9, UR15, URZ, UP0, !UPT ;  /* 0x0000000f090d7290 */ /* 0x000fe200087fe4ff */
[----:B------:R-:W2:Y:S01]  /*0330*/  LDCU.64 UR36, c[0x0][0x528] ;  /* 0x0000a500ff2477ac */ /* 0x000ea20008000a00 */
[----:B0-----:R-:W-:Y:S02]  /*0340*/  IADD3 R6, PT, PT, R0, 0xffffffe, RZ ;  /* 0x0ffffffe00067810 */ /* 0x001fe40007ffe0ff */
[----:B------:R-:W-:Y:S01]  /*0350*/  IABS R0, UR30 ;  /* 0x0000001e00007c13 */ /* 0x000fe20008000000 */
[----:B----4-:R-:W-:Y:S01]  /*0360*/  ULEA UR12, UP1, UR10, UR4, 0x1 ;  /* 0x000000040a0c7291 */ /* 0x010fe2000f8208ff */
[----:B------:R0:W4:Y:S01]  /*0370*/  F2I.FTZ.U32.TRUNC.NTZ R7, R6 ;  /* 0x0000000600077305 */ /* 0x000122000021f000 */
[----:B------:R-:W-:-:S02]  /*0380*/  UIADD3.X UR4, UPT, UPT, UR9, UR11, URZ, UP2, !UPT ;  /* 0x0000000b09047290 */ /* 0x000fc400097fe4ff */
[----:B------:R-:W-:Y:S02]  /*0390*/  ULEA UR14, UP3, UR18, UR6, 0x1 ;  /* 0x00000006120e7291 */ /* 0x000fe4000f8608ff */
[----:B------:R-:W-:Y:S02]  /*03a0*/  ULEA.HI.X UR13, UR10, UR5, UR13, 0x1, UP1 ;  /* 0x000000050a0d7291 */ /* 0x000fe400088f0c0d */
[----:B------:R-:W-:Y:S01]  /*03b0*/  UIMAD UR5, UR31, UR21, UR17 ;  /* 0x000000151f0572a4 */ /* 0x000fe2000f8e0211 */
[----:B0-----:R-:W-:Y:S01]  /*03c0*/  HFMA2 R6, -RZ, RZ, 0, 0 ;  /* 0x00000000ff067431 */ /* 0x001fe200000001ff */
[----:B------:R-:W-:Y:S01]  /*03d0*/  ULEA.HI.X UR18, UR18, UR7, UR4, 0x1, UP3 ;  /* 0x0000000712127291 */ /* 0x000fe200098f0c04 */
[----:B------:R-:W0:Y:S01]  /*03e0*/  LDCU.64 UR20, c[0x0][0x3b0] ;  /* 0x00007600ff1477ac */ /* 0x000e220008000a00 */
[----:B----4-:R-:W-:Y:S01]  /*03f0*/  IMAD.MOV R10, RZ, RZ, -R7 ;  /* 0x000000ffff0a7224 */ /* 0x010fe200078e0a07 */
[----:B------:R-:W-:Y:S01]  /*0400*/  UMOV UR4, UR16 ;  /* 0x0000001000047c82 */ /* 0x000fe20008000000 */
[----:B-1----:R-:W-:-:S02]  /*0410*/  UISETP.NE.U32.AND UP0, UPT, UR32, URZ, UPT ;  /* 0x000000ff2000728c */ /* 0x002fc4000bf05070 */
[----:B---3--:R-:W-:Y:S01]  /*0420*/  IMAD R3, R10, R9, RZ ;  /* 0x000000090a037224 */ /* 0x008fe200078e02ff */
[----:B------:R-:W-:Y:S01]  /*0430*/  UIMAD.WIDE.U32 UR4, UR30, UR24, UR4 ;  /* 0x000000181e0472a5 */ /* 0x000fe2000f8e0004 */
[----:B------:R-:W1:Y:S02]  /*0440*/  LDCU.64 UR34, c[0x0][0x3e8] ;  /* 0x00007d00ff2277ac */ /* 0x000e640008000a00 */
[----:B------:R-:W-:Y:S01]  /*0450*/  IMAD.HI.U32 R6, R7, R3, R6 ;  /* 0x0000000307067227 */ /* 0x000fe200078e0006 */
[----:B------:R-:W-:Y:S01]  /*0460*/  UIMAD UR10, UR30, UR25, UR5 ;  /* 0x000000191e0a72a4 */ /* 0x000fe2000f8e0205 */
[----:B------:R-:W3:Y:S04]  /*0470*/  LDCU.64 UR24, c[0x0][0x3c8] ;  /* 0x00007900ff1877ac */ /* 0x000ee80008000a00 */
[----:B------:R-:W-:Y:S01]  /*0480*/  IMAD.HI.U32 R6, R6, R0, RZ ;  /* 0x0000000006067227 */ /* 0x000fe200078e00ff */
[----:B------:R-:W-:-:S04]  /*0490*/  UIADD3 UR16, UP1, UPT, UR8, UR4, URZ ;  /* 0x0000000408107290 */ /* 0x000fc8000ff3e0ff */
[----:B------:R-:W-:Y:S01]  /*04a0*/  IADD3 R3, PT, PT, -R6, RZ, RZ ;  /* 0x000000ff06037210 */ /* 0x000fe20007ffe1ff */
[----:B------:R-:W-:Y:S02]  /*04b0*/  UISETP.NE.AND.EX UP0, UPT, UR33, URZ, UPT, UP0 ;  /* 0x000000ff2100728c */ /* 0x000fe4000bf05300 */
[----:B0-----:R-:W-:Y:S02]  /*04c0*/  UIMAD.WIDE.U32 UR4, UR31, UR20, URZ ;  /* 0x000000141f0472a5 */ /* 0x001fe4000f8e00ff */
[C---:B------:R-:W-:Y:S01]  /*04d0*/  IMAD R0, R9.reuse, R3, R0 ;  /* 0x0000000309007224 */ /* 0x040fe200078e0200 */
[----:B------:R-:W-:Y:S02]  /*04e0*/  UIADD3.X UR10, UPT, UPT, UR9, UR10, URZ, UP1, !UPT ;  /* 0x0000000a090a7290 */ /* 0x000fe40008ffe4ff */
[----:B------:R-:W-:Y:S02]  /*04f0*/  UIMAD.WIDE.U32 UR6, UR31, UR26, URZ ;  /* 0x0000001a1f0672a5 */ /* 0x000fe4000f8e00ff */
[----:B------:R-:W-:Y:S01]  /*0500*/  ISETP.GT.U32.AND P2, PT, R9, R0, PT ;  /* 0x000000000900720c */ /* 0x000fe20003f44070 */
[----:B--2---:R-:W-:-:S02]  /*0510*/  ULEA UR15, UP1, UR16, UR36, 0x1 ;  /* 0x00000024100f7291 */ /* 0x004fc4000f8208ff */
[----:B------:R-:W-:Y:S02]  /*0520*/  UIMAD UR5, UR31, UR21, UR5 ;  /* 0x000000151f0572a4 */ /* 0x000fe4000f8e0205 */
[----:B------:R-:W-:Y:S02]  /*0530*/  UIMAD UR7, UR31, UR27, UR7 ;  /* 0x0000001b1f0772a4 */ /* 0x000fe4000f8e0207 */
[----:B------:R-:W-:Y:S01]  /*0540*/  ULEA.HI.X UR16, UR16, UR37, UR10, 0x1, UP1 ;  /* 0x0000002510107291 */ /* 0x000fe200088f0c0a */
[----:B------:R-:W0:Y:S05]  /*0550*/  LDCU.64 UR26, c[0x0][0x448] ;  /* 0x00008900ff1a77ac */ /* 0x000e2a0008000a00 */
[----:B------:R-:W-:Y:S01]  /*0560*/  @!P2 IMAD.IADD R0, R0, 0x1, -R9 ;  /* 0x000000010000a824 */ /* 0x000fe200078e0a09 */
[----:B------:R-:W-:Y:S01]  /*0570*/  @!P2 IADD3 R6, PT, PT, R6, 0x1, RZ ;  /* 0x000000010606a810 */ /* 0x000fe20007ffe0ff */
[----:B------:R-:W2:Y:S03]  /*0580*/  @UP0 LDCU UR21, c[0x0][0x384] ;  /* 0x00007080ff1507ac */ /* 0x000ea60008000800 */
[----:B------:R-:W-:-:S02]  /*0590*/  ISETP.GE.U32.AND P0, PT, R0, R9, PT ;  /* 0x000000090000720c */ /* 0x000fc40003f06070 */
[----:B------:R-:W-:Y:S02]  /*05a0*/  LOP3.LUT R0, R8, UR30, RZ, 0x3c, !PT ;  /* 0x0000001e08007c12 */ /* 0x000fe4000f8e3cff */
[----:B------:R-:W-:Y:S02]  /*05b0*/  @!P1 LOP3.LUT R8, RZ, R8, RZ, 0x33, !PT ;  /* 0x00000008ff089212 */ /* 0x000fe400078e33ff */
[----:B------:R-:W-:-:S07]  /*05c0*/  ISETP.GE.AND P3, PT, R0, RZ, PT ;  /* 0x000000ff0000720c */ /* 0x000fce0003f66270 */
[----:B------:R-:W-:-:S06]  /*05d0*/  @P0 IADD3 R6, PT, PT, R6, 0x1, RZ ;  /* 0x0000000106060810 */ /* 0x000fcc0007ffe0ff */
[----:B------:R-:W-:-:S05]  /*05e0*/  @!P3 IMAD.MOV R6, RZ, RZ, -R6 ;  /* 0x000000ffff06b224 */ /* 0x000fca00078e0a06 */
[----:B------:R-:W-:Y:S02]  /*05f0*/  R2UR UR32, R6 ;  /* 0x00000000062072ca */ /* 0x000fe400000e0000 */
[----:B------:R-:W-:-:S13]  /*0600*/  @!P1 R2UR UR32, R8 ;  /* 0x00000000082092ca */ /* 0x000fda00000e0000 */
[----:B------:R-:W-:Y:S02]  /*0610*/  USHF.R.S32.HI UR10, URZ, 0x1f, UR32 ;  /* 0x0000001fff0a7899 */ /* 0x000fe40008011420 */
[----:B---3--:R-:W-:Y:S02]  /*0620*/  UIMAD.WIDE.U32 UR4, UR32, UR24, UR4 ;  /* 0x00000018200472a5 */ /* 0x008fe4000f8e0004 */
[----:B------:R-:W-:Y:S02]  /*0630*/  UIMAD UR11, UR10, UR24, URZ ;  /* 0x000000180a0b72a4 */ /* 0x000fe4000f8e02ff */
[----:B-1----:R-:W-:Y:S02]  /*0640*/  UIMAD UR17, UR10, UR34, URZ ;  /* 0x000000220a1172a4 */ /* 0x002fe4000f8e02ff */
[----:B------:R-:W-:Y:S02]  /*0650*/  UIMAD UR19, UR32, UR25, UR11 ;  /* 0x00000019201372a4 */ /* 0x000fe4000f8e020b */
[----:B------:R-:W-:-:S02]  /*0660*/  UIMAD UR20, UR32, UR35, UR17 ;  /* 0x00000023201472a4 */ /* 0x000fc4000f8e0211 */
[----:B------:R-:W-:Y:S02]  /*0670*/  UIADD3 UR17, UP1, UPT, UR8, UR4, URZ ;  /* 0x0000000408117290 */ /* 0x000fe4000ff3e0ff */
[----:B------:R-:W-:Y:S01]  /*0680*/  UIADD3 UR4, UPT, UPT, UR5, UR19, URZ ;  /* 0x0000001305047290 */ /* 0x000fe2000fffe0ff */
[----:B------:R-:W1:Y:S01]  /*0690*/  @UP0 LDCU UR5, c[0x0][0x38c] ;  /* 0x00007180ff0507ac */ /* 0x000e620008000800 */
[----:B------:R-:W-:Y:S01]  /*06a0*/  UIMAD.WIDE.U32 UR10, UR32, UR34, UR6 ;  /* 0x00000022200a72a5 */ /* 0x000fe2000f8e0006 */
[----:B------:R-:W3:Y:S01]  /*06b0*/  @UP0 LDCU.64 UR34, c[0x0][0x480] ;  /* 0x00009000ff2207ac */ /* 0x000ee20008000a00 */
[----:B0-----:R-:W-:Y:S02]  /*06c0*/  ULEA UR19, UP2, UR17, UR26, 0x1 ;  /* 0x0000001a11137291 */ /* 0x001fe4000f8408ff */
[----:B------:R-:W-:Y:S01]  /*06d0*/  UIADD3.X UR4, UPT, UPT, UR9, UR4, URZ, UP1, !UPT ;  /* 0x0000000409047290 */ /* 0x000fe20008ffe4ff */
[----:B------:R-:W0:Y:S03]  /*06e0*/  LDCU.64 UR24, c[0x0][0x450] ;  /* 0x00008a00ff1877ac */ /* 0x000e260008000a00 */
[----:B------:R-:W-:-:S02]  /*06f0*/  ULEA.HI.X UR17, UR17, UR27, UR4, 0x1, UP2 ;  /* 0x0000001b11117291 */ /* 0x000fc400090f0c04 */
[----:B--2---:R-:W-:Y:S02]  /*0700*/  @UP0 UIMAD UR4, UR31, UR21, UR30 ;  /* 0x000000151f0402a4 */ /* 0x004fe4000f8e021e */
[----:B------:R-:W-:Y:S02]  /*0710*/  UIADD3 UR21, UP1, UPT, UR8, UR10, URZ ;  /* 0x0000000a08157290 */ /* 0x000fe4000ff3e0ff */
[----:B------:R-:W-:Y:S01]  /*0720*/  @UP0 UIMAD UR4, UR4, UR22, URZ ;  /* 0x00000016040402a4 */ /* 0x000fe2000f8e02ff */
[----:B------:R-:W-:Y:S01]  /*0730*/  UMOV UR7, URZ ;  /* 0x000000ff00077c82 */ /* 0x000fe20008000000 */
[----:B------:R-:W-:Y:S02]  /*0740*/  UMOV UR6, URZ ;  /* 0x000000ff00067c82 */ /* 0x000fe40008000000 */
[----:B-1----:R-:W-:Y:S02]  /*0750*/  @UP0 UIMAD UR8, UR4, UR5, URZ ;  /* 0x00000005040802a4 */ /* 0x002fe4000f8e02ff */
[----:B------:R-:W-:Y:S01]  /*0760*/  UIADD3 UR10, UPT, UPT, UR11, UR20, URZ ;  /* 0x000000140b0a7290 */ /* 0x000fe2000fffe0ff */
[----:B------:R-:W-:Y:S01]  /*0770*/  UMOV UR4, URZ ;  /* 0x000000ff00047c82 */ /* 0x000fe20008000000 */
[----:B------:R-:W-:Y:S01]  /*0780*/  UMOV UR5, URZ ;  /* 0x000000ff00057c82 */ /* 0x000fe20008000000 */
[----:B---3--:R-:W-:-:S02]  /*0790*/  @UP0 UIMAD.WIDE UR4, UR8, 0x8, UR34 ;  /* 0x00000008080408a5 */ /* 0x008fc4000f8e0222 */
[----:B------:R-:W-:Y:S02]  /*07a0*/  UISETP.GE.AND UP0, UPT, UR22, 0x1, UPT ;  /* 0x000000011600788c */ /* 0x000fe4000bf06270 */
[----:B0-----:R-:W-:Y:S02]  /*07b0*/  ULEA UR20, UP2, UR21, UR24, 0x1 ;  /* 0x0000001815147291 */ /* 0x001fe4000f8408ff */
[----:B------:R-:W-:-:S04]  /*07c0*/  UIADD3.X UR9, UPT, UPT, UR9, UR10, URZ, UP1, !UPT ;  /* 0x0000000a09097290 */ /* 0x000fc80008ffe4ff */
[----:B------:R-:W-:Y:S01]  /*07d0*/  ULEA.HI.X UR21, UR21, UR25, UR9, 0x1, UP2 ;  /* 0x0000001915157291 */ /* 0x000fe200090f0c09 */
[----:B------:R-:W-:Y:S02]  /*07e0*/  @P4 R2UR UR7, R2 ;  /* 0x00000000020742ca */ /* 0x000fe400000e0000 */
[----:B------:R-:W-:Y:S01]  /*07f0*/  @P5 R2UR UR6, R4 ;  /* 0x00000000040652ca */ /* 0x000fe200000e0000 */
[----:B------:R-:W-:-:S14]  /*0800*/  BRA.U !UP0, `(.L_x_4703) ;  /* 0x000000a108387547 */ /* 0x000fdc000b800000 */
[----:B------:R-:W0:Y:S01]  /*0810*/  S2R R167, SR_TID.X ;  /* 0x0000000000a77919 */ /* 0x000e220000002100 */
[----:B------:R-:W1:Y:S01]  /*0820*/  S2UR UR10, SR_CgaCtaId ;  /* 0x00000000000a79c3 */ /* 0x000e620000008800 */
[----:B------:R-:W-:Y:S01]  /*0830*/  UMOV UR8, 0x400 ;  /* 0x0000040000087882 */ /* 0x000fe20000000000 */
[----:B------:R-:W-:Y:S01]  /*0840*/  MOV R170, RZ ;  /* 0x000000ff00aa7202 */ /* 0x000fe20000000f00 */
[----:B------:R-:W2:Y:S01]  /*0850*/  LDCU UR9, c[0x0][0x394] ;  /* 0x00007280ff0977ac */ /* 0x000ea20008000800 */
[----:B------:R-:W-:Y:S01]  /*0860*/  MOV R172, RZ ;  /* 0x000000ff00ac7202 */ /* 0x000fe20000000f00 */
[----:B-1----:R-:W-:Y:S01]  /*0870*/  ULEA UR8, UR10, UR8, 0x18 ;  /* 0x000000080a087291 */ /* 0x002fe2000f8ec0ff */
[C---:B0-----:R-:W-:Y:S01]  /*0880*/  IMAD.SHL.U32 R0, R167.reuse, 0x10, RZ ;  /* 0x00000010a7007824 */ /* 0x041fe200078e00ff */
[C---:B------:R-:W-:Y:S02]  /*0890*/  LEA.HI R165, R167.reuse, R167, RZ, 0x1b ;  /* 0x000000a7a7a57211 */ /* 0x040fe400078fd8ff */
[----:B------:R-:W-:-:S02]  /*08a0*/  LOP3.LUT R166, R167, 0x1f, RZ, 0xc0, !PT ;  /* 0x0000001fa7a67812 */ /* 0x000fc400078ec0ff */
[----:B------:R-:W-:Y:S02]  /*08b0*/  LOP3.LUT R0, R0, 0x3e00, RZ, 0xc0, !PT ;  /* 0x00003e0000007812 */ /* 0x000fe400078ec0ff */
[----:B------:R-:W-:Y:S02]  /*08c0*/  LEA R165, R165, UR8, 0x2 ;  /* 0x00000008a5a57c11 */ /* 0x000fe4000f8e10ff */
[----:B------:R-:W-:Y:S02]  /*08d0*/  LOP3.LUT R168, R0, 0x1f, R167, 0xf8, !PT ;  /* 0x0000001f00a87812 */ /* 0x000fe400078ef8a7 */
[----:B------:R-:W-:Y:S02]  /*08e0*/  LEA R164, R167, UR8, 0x3 ;  /* 0x00000008a7a47c11 */ /* 0x000fe4000f8e18ff */
        /* <DEDUP_REMOVED lines=14> */
[----:B--2---:R-:W-:-:S07]  /*09d0*/  LOP3.LUT R149, R168, 0x1e0, RZ, 0xfc, !PT ;  /* 0x000001e0a8957812 */ /* 0x004fce00078efcff */
.L_x_4782:
[----:B------:R-:W0:Y:S01]  /*09e0*/  LDCU UR22, c[0x0][0x388] ;  /* 0x00007100ff1677ac */ /* 0x000e220008000800 */
[----:B------:R-:W-:Y:S01]  /*09f0*/  IMAD.SHL.U32 R2, R168, 0x2, RZ ;  /* 0x00000002a8027824 */ /* 0x000fe200078e00ff */
[----:B------:R-:W-:Y:S01]  /*0a00*/  PRMT R0, RZ, 0x7610, R0 ;  /* 0x00007610ff007816 */ /* 0x000fe20000000000 */
[----:B------:R-:W-:Y:S01]  /*0a10*/  ULEA UR24, UR9, 0xfffffc00, 0xa ;  /* 0xfffffc0009187891 */ /* 0x000fe2000f8e50ff */
[----:B------:R-:W-:Y:S02]  /*0a20*/  PRMT R15, RZ, 0x7610, R15 ;  /* 0x00007610ff0f7816 */ /* 0x000fe4000000000f */
[C---:B------:R-:W-:Y:S02]  /*0a30*/  IADD3 R6, P2, PT, R2.reuse, UR12, RZ ;  /* 0x0000000c02067c10 */ /* 0x040fe4000ff5e0ff */
[C---:B------:R-:W-:Y:S02]  /*0a40*/  IADD3 R4, P1, PT, R2.reuse, UR14, RZ ;  /* 0x0000000e02047c10 */ /* 0x040fe4000ff3e0ff */
[----:B------:R-:W-:-:S02]  /*0a50*/  IADD3 R2, P0, PT, R2, UR15, RZ ;  /* 0x0000000f02027c10 */ /* 0x000fc4000ff1e0ff */
[----:B------:R-:W-:Y:S02]  /*0a60*/  IADD3.X R7, PT, PT, RZ, UR13, RZ, P2, !PT ;  /* 0x0000000dff077c10 */ /* 0x000fe400097fe4ff */
[----:B------:R-:W-:Y:S01]  /*0a70*/  IADD3.X R5, PT, PT, RZ, UR18, RZ, P1, !PT ;  /* 0x00000012ff057c10 */ /* 0x000fe20008ffe4ff */
[----:B------:R-:W-:Y:S01]  /*0a80*/  IMAD.X R3, RZ, RZ, UR16, P0 ;  /* 0x00000010ff037e24 */ /* 0x000fe200080e06ff */
        /* <DEDUP_REMOVED lines=27> */
[----:B------:R-:W5:Y:S04]  /*0c40*/  @!P3 LDG.E.U16 R12, desc[UR28][R6.64+0x180] ;  /* 0x0001801c060cb981 */ /* 0x000f68000c1e1500 */
[----:B------:R-:W5:Y:S01]  /*0c50*/  @!P0 LDG.E.U16 R15, desc[UR28][R6.64+0x1c0] ;  /* 0x0001c01c060f8981 */ /* 0x000f62000c1e1500 */
[----:B------:R-:W-:Y:S02]  /*0c60*/  ISETP.GE.AND P0, PT, R156, UR22, PT ;  /* 0x000000169c007c0c */ /* 0x000fe4000bf06270 */
[----:B------:R-:W-:Y:S01]  /*0c70*/  ISETP.GE.AND P1, PT, R154, UR22, PT ;  /* 0x000000169a007c0c */ /* 0x000fe2000bf26270 */
[----:B------:R-:W5:Y:S01]  /*0c80*/  @!P6 LDG.E.U16 R11, desc[UR28][R6.64+0xc0] ;  /* 0x0000c01c060be981 */ /* 0x000f62000c1e1500 */
[----:B------:R-:W-:Y:S02]  /*0c90*/  ISETP.GE.AND P2, PT, R153, UR22, PT ;  /* 0x0000001699007c0c */ /* 0x000fe4000bf46270 */
[----:B------:R-:W-:Y:S01]  /*0ca0*/  ISETP.GE.AND P3, PT, R152, UR22, PT ;  /* 0x0000001698007c0c */ /* 0x000fe2000bf66270 */
[----:B------:R-:W5:Y:S01]  /*0cb0*/  @!P4 LDG.E.U16 R13, desc[UR28][R6.64+0x140] ;  /* 0x0001401c060dc981 */ /* 0x000f62000c1e1500 */
[----:B------:R-:W-:-:S03]  /*0cc0*/  ISETP.GE.AND P4, PT, R151, UR22, PT ;  /* 0x0000001697007c0c */ /* 0x000fc6000bf86270 */
[----:B------:R-:W5:Y:S04]  /*0cd0*/  @!P5 LDG.E.U16 R10, desc[UR28][R6.64+0x100] ;  /* 0x0001001c060ad981 */ /* 0x000f68000c1e1500 */
[----:B------:R-:W5:Y:S01]  /*0ce0*/  @!P0 LDG.E.U16 R14, desc[UR28][R6.64+0x200] ;  /* 0x0002001c060e8981 */ /* 0x000f62000c1e1500 */
[----:B------:R-:W-:Y:S02]  /*0cf0*/  ISETP.GE.AND P0, PT, R155, UR22, PT ;  /* 0x000000169b007c0c */ /* 0x000fe4000bf06270 */
[----:B------:R-:W-:Y:S01]  /*0d00*/  ISETP.GE.AND P5, PT, R150, UR22, PT ;  /* 0x0000001696007c0c */ /* 0x000fe2000bfa6270 */
[----:B------:R-:W5:Y:S01]  /*0d10*/  @!P1 LDG.E.U16 R16, desc[UR28][R6.64+0x280] ;  /* 0x0002801c06109981 */ /* 0x000f62000c1e1500 */
[----:B------:R-:W-:-:S03]  /*0d20*/  ISETP.GE.AND P6, PT, R149, UR22, PT ;  /* 0x0000001695007c0c */ /* 0x000fc6000bfc6270 */
[----:B------:R-:W5:Y:S04]  /*0d30*/  @!P2 LDG.E.U16 R19, desc[UR28][R6.64+0x2c0] ;  /* 0x0002c01c0613a981 */ /* 0x000f68000c1e1500 */
[----:B------:R-:W5:Y:S04]  /*0d40*/  @!P3 LDG.E.U16 R18, desc[UR28][R6.64+0x300] ;  /* 0x0003001c0612b981 */ /* 0x000f68000c1e1500 */
[----:B------:R-:W5:Y:S04]  /*0d50*/  @!P0 LDG.E.U16 R17, desc[UR28][R6.64+0x240] ;  /* 0x0002401c06118981 */ /* 0x000f68000c1e1500 */
[----:B------:R-:W5:Y:S04]  /*0d60*/  @!P4 LDG.E.U16 R21, desc[UR28][R6.64+0x340] ;  /* 0x0003401c0615c981 */ /* 0x000f68000c1e1500 */
[----:B------:R-:W5:Y:S04]  /*0d70*/  @!P5 LDG.E.U16 R20, desc[UR28][R6.64+0x380] ;  /* 0x0003801c0614d981 */ /* 0x000f68000c1e1500 */
[----:B------:R0:W5:Y:S01]  /*0d80*/  @!P6 LDG.E.U16 R23, desc[UR28][R6.64+0x3c0] ;  /* 0x0003c01c0617e981 */ /* 0x000162000c1e1500 */
        /* <DEDUP_REMOVED lines=19> */
[----:B------:R-:W-:Y:S02]  /*0ec0*/  IADD3 R30, PT, PT, R25, 0xa0, RZ ;  /* 0x000000a0191e7810 */ /* 0x000fe40007ffe0ff */
[----:B------:R-:W-:Y:S02]  /*0ed0*/  LEA R145, R24, UR23, 0x1 ;  /* 0x0000001718917c11 */ /* 0x000fe4000f8e08ff */
[----:B------:R-:W-:Y:S02]  /*0ee0*/  LEA R144, R26, UR23, 0x1 ;  /* 0x000000171a907c11 */ /* 0x000fe4000f8e08ff */
[----:B------:R-:W-:-:S02]  /*0ef0*/  LEA.HI.SX32 R6, R6, R25, 0x1b ;  /* 0x0000001906067211 */ /* 0x000fc400078fdaff */
[----:B------:R-:W-:Y:S01]  /*0f00*/  LEA R143, R28, UR23, 0x1 ;  /* 0x000000171c8f7c11 */ /* 0x000fe2000f8e08ff */
[C---:B------:R-:W-:Y:S01]  /*0f10*/  VIADD R28, R25.reuse, 0x140 ;  /* 0x00000140191c7836 */ /* 0x040fe20000000000 */
[C---:B------:R-:W-:Y:S02]  /*0f20*/  IADD3 R24, PT, PT, R25.reuse, 0x100, RZ ;  /* 0x0000010019187810 */ /* 0x040fe40007ffe0ff */
[-C--:B------:R-:W-:Y:S02]  /*0f30*/  LEA.HI.SX32 R30, R30, R25.reuse, 0x1b ;  /* 0x000000191e1e7211 */ /* 0x080fe400078fdaff */
[----:B------:R-:W-:Y:S02]  /*0f40*/  IADD3 R26, PT, PT, R25, 0x120, RZ ;  /* 0x00000120191a7810 */ /* 0x000fe40007ffe0ff */
[----:B------:R-:W-:Y:S02]  /*0f50*/  LEA R140, R6, UR23, 0x1 ;  /* 0x00000017068c7c11 */ /* 0x000fe4000f8e08ff */
[----:B------:R-:W-:-:S02]  /*0f60*/  LEA.HI.SX32 R24, R24, R25, 0x1b ;  /* 0x0000001918187211 */ /* 0x000fc400078fdaff */
[----:B------:R-:W-:Y:S02]  /*0f70*/  IADD3 R6, PT, PT, R25, 0x180, RZ ;  /* 0x0000018019067810 */ /* 0x000fe40007ffe0ff */
[----:B------:R-:W-:Y:S02]  /*0f80*/  LEA R142, R30, UR23, 0x1 ;  /* 0x000000171e8e7c11 */ /* 0x000fe4000f8e08ff */
[-C--:B------:R-:W-:Y:S02]  /*0f90*/  LEA.HI.SX32 R26, R26, R25.reuse, 0x1b ;  /* 0x000000191a1a7211 */ /* 0x080fe400078fdaff */
[-C--:B------:R-:W-:Y:S02]  /*0fa0*/  LEA.HI.SX32 R28, R28, R25.reuse, 0x1b ;  /* 0x000000191c1c7211 */ /* 0x080fe400078fdaff */
[----:B------:R-:W-:Y:S02]  /*0fb0*/  LEA R139, R24, UR23, 0x1 ;  /* 0x00000017188b7c11 */ /* 0x000fe4000f8e08ff */
[----:B------:R-:W-:-:S02]  /*0fc0*/  LEA.HI.SX32 R6, R6, R25, 0x1b ;  /* 0x0000001906067211 */ /* 0x000fc400078fdaff */
[----:B------:R-:W-:Y:S02]  /*0fd0*/  LEA R138, R26, UR23, 0x1 ;  /* 0x000000171a8a7c11 */ /* 0x000fe4000f8e08ff */
        /* <DEDUP_REMOVED lines=27> */
[----:B------:R-:W-:-:S03]  /*1190*/  IADD3 R0, PT, PT, R25, 0x160, RZ ;  /* 0x0000016019007810 */ /* 0x000fc60007ffe0ff */
[----:B-----5:R-:W-:Y:S01]  /*11a0*/  STS.U16 [R144+0xc0], R11 ;  /* 0x0000c00b90007388 */ /* 0x020fe20000000400 */
[----:B------:R-:W-:-:S03]  /*11b0*/  LEA.HI.SX32 R0, R0, R25, 0x1b ;  /* 0x0000001900007211 */ /* 0x000fc600078fdaff */
[----:B------:R1:W-:Y:S01]  /*11c0*/  STS.U16 [R143+0x100], R10 ;  /* 0x0001000a8f007388 */ /* 0x0003e20000000400 */
[C---:B0-----:R-:W-:Y:S01]  /*11d0*/  VIADD R8, R25.reuse, 0x1a0 ;  /* 0x000001a019087836 */ /* 0x041fe20000000000 */
[----:B------:R-:W-:Y:S02]  /*11e0*/  LEA R136, R0, UR23, 0x1 ;  /* 0x0000001700887c11 */ /* 0x000fe4000f8e08ff */
[----:B------:R-:W-:Y:S02]  /*11f0*/  STS.U16 [R142+0x140], R13 ;  /* 0x0001400d8e007388 */ /* 0x000fe40000000400 */
[-C--:B------:R-:W-:Y:S02]  /*1200*/  LEA.HI.SX32 R8, R8, R25.reuse, 0x1b ;  /* 0x0000001908087211 */ /* 0x080fe400078fdaff */
[----:B-1----:R-:W-:Y:S01]  /*1210*/  IADD3 R10, PT, PT, R25, 0x1c0, RZ ;  /* 0x000001c0190a7810 */ /* 0x002fe20007ffe0ff */
[----:B------:R-:W-:Y:S03]  /*1220*/  STS.U16 [R141+0x180], R12 ;  /* 0x0001800c8d007388 */ /* 0x000fe60000000400 */
        /* <DEDUP_REMOVED lines=21> */
[C---:B-1----:R-:W-:Y:S02]  /*1380*/  IADD3 R18, PT, PT, R25.reuse, 0x8, RZ ;  /* 0x0000000819127810 */ /* 0x042fe40007ffe0ff */
[C---:B------:R-:W-:Y:S02]  /*1390*/  IADD3 R26, PT, PT, R25.reuse, 0xb, RZ ;  /* 0x0000000b191a7810 */ /* 0x040fe40007ffe0ff */
        /* <DEDUP_REMOVED lines=62> */
[----:B------:R-:W5:Y:S04]  /*1780*/  @!P3 LDG.E.U16 R7, desc[UR28][R4.64+0x40] ;  /* 0x0000401c0407b981 */ /* 0x000f68000c1e1500 */
[----:B------:R-:W3:Y:S01]  /*1790*/  @!P0 LDG.E.U16 R40, desc[UR28][R4.64+0x100] ;  /* 0x0001001c04288981 */ /* 0x000ee2000c1e1500 */
[----:B------:R-:W-:Y:S02]  /*17a0*/  ISETP.GE.AND P0, PT, R156, UR22, PT ;  /* 0x000000169c007c0c */ /* 0x000fe4000bf06270 */
[----:B------:R-:W-:Y:S02]  /*17b0*/  ISETP.GE.AND P3, PT, R159, UR22, PT ;  /* 0x000000169f007c0c */ /* 0x000fe4000bf66270 */
[----:B------:R-:W-:Y:S01]  /*17c0*/  PRMT R13, RZ, 0x7610, R13 ;  /* 0x00007610ff0d7816 */ /* 0x000fe2000000000d */
[----:B------:R-:W3:Y:S01]  /*17d0*/  @!P2 LDG.E.U16 R42, desc[UR28][R4.64+0x180] ;  /* 0x0001801c042aa981 */ /* 0x000ee2000c1e1500 */
[----:B------:R-:W-:-:S02]  /*17e0*/  PRMT R11, RZ, 0x7610, R11 ;  /* 0x00007610ff0b7816 */ /* 0x000fc4000000000b */
[----:B------:R-:W-:Y:S02]  /*17f0*/  ISETP.NE.AND P2, PT, R29, RZ, PT ;  /* 0x000000ff1d00720c */ /* 0x000fe40003f45270 */
[----:B------:R-:W3:Y:S01]  /*1800*/  @!P1 LDG.E.U16 R13, desc[UR28][R4.64+0x1c0] ;  /* 0x0001c01c040d9981 */ /* 0x000ee2000c1e1500 */
[----:B------:R-:W-:-:S03]  /*1810*/  ISETP.NE.AND P1, PT, R31, RZ, PT ;  /* 0x000000ff1f00720c */ /* 0x000fc60003f25270 */
[----:B------:R-:W3:Y:S01]  /*1820*/  @!P0 LDG.E.U16 R44, desc[UR28][R4.64+0x200] ;  /* 0x0002001c042c8981 */ /* 0x000ee2000c1e1500 */
[----:B------:R-:W-:-:S03]  /*1830*/  ISETP.NE.AND P0, PT, R33, RZ, PT ;  /* 0x000000ff2100720c */ /* 0x000fc60003f05270 */
[----:B------:R-:W3:Y:S01]  /*1840*/  @!P3 LDG.E.U16 R11, desc[UR28][R4.64+0x140] ;  /* 0x0001401c040bb981 */ /* 0x000ee2000c1e1500 */
[----:B------:R-:W-:Y:S02]  /*1850*/  ISETP.NE.AND P3, PT, R27, RZ, PT ;  /* 0x000000ff1b00720c */ /* 0x000fe40003f65270 */
[----:B------:R-:W-:Y:S02]  /*1860*/  PRMT R15, RZ, 0x7610, R15 ;  /* 0x00007610ff0f7816 */ /* 0x000fe4000000000f */
[----:B------:R-:W-:Y:S01]  /*1870*/  PRMT R17, RZ, 0x7610, R17 ;  /* 0x00007610ff117816 */ /* 0x000fe20000000011 */
[----:B------:R-:W3:Y:S01]  /*1880*/  @!P1 LDG.E.U16 R46, desc[UR28][R4.64+0x280] ;  /* 0x0002801c042e9981 */ /* 0x000ee2000c1e1500 */
        /* <DEDUP_REMOVED lines=17> */
[----:B0-----:R-:W-:Y:S02]  /*19a0*/  PRMT R23, RZ, 0x7610, R23 ;  /* 0x00007610ff177816 */ /* 0x001fe40000000017 */
[----:B------:R-:W-:Y:S02]  /*19b0*/  PRMT R30, RZ, 0x7610, R30 ;  /* 0x00007610ff1e7816 */ /* 0x000fe4000000001e */
[----:B------:R-:W-:Y:S02]  /*19c0*/  PRMT R25, RZ, 0x7610, R25 ;  /* 0x00007610ff197816 */ /* 0x000fe40000000019 */
[----:B------:R-:W-:Y:S02]  /*19d0*/  PRMT R32, RZ, 0x7610, R32 ;  /* 0x00007610ff207816 */ /* 0x000fe40000000020 */
[----:B------:R-:W-:-:S02]  /*19e0*/  PRMT R34, RZ, 0x7610, R34 ;  /* 0x00007610ff227816 */ /* 0x000fc40000000022 */
[----:B------:R-:W-:Y:S02]  /*19f0*/  PRMT R31, RZ, 0x7610, R31 ;  /* 0x00007610ff1f7816 */ /* 0x000fe4000000001f */
[----:B------:R-:W-:Y:S01]  /*1a00*/  PRMT R33, RZ, 0x7610, R33 ;  /* 0x00007610ff217816 */ /* 0x000fe20000000021 */
[----:B--2---:R-:W-:Y:S04]  /*1a10*/  STS.U16 [R147], R36 ;  /* 0x0000002493007388 */ /* 0x004fe80000000400 */
[----:B-----5:R-:W-:Y:S04]  /*1a20*/  STS.U16 [R146+0x40], R7 ;  /* 0x0000400792007388 */ /* 0x020fe80000000400 */
[----:B----4-:R-:W-:Y:S04]  /*1a30*/  STS.U16 [R145+0x80], R38 ;  /* 0x0000802691007388 */ /* 0x010fe80000000400 */
        /* <DEDUP_REMOVED lines=14> */
[----:B------:R-:W2:Y:S04]  /*1b20*/  LDS.U16 R9, [R129] ;  /* 0x0000000081097984 */ /* 0x000ea80000000400 */
[----:B------:R-:W-:Y:S04]  /*1b30*/  LDS.U16 R10, [R128+0x2] ;  /* 0x00000200800a7984 */ /* 0x000fe80000000400 */
[----:B------:R-:W3:Y:S04]  /*1b40*/  LDS.U16 R11, [R127+0x4] ;  /* 0x000004007f0b7984 */ /* 0x000ee80000000400 */
[----:B------:R-:W-:Y:S04]  /*1b50*/  LDS.U16 R12, [R126+0x6] ;  /* 0x000006007e0c7984 */ /* 0x000fe80000000400 */
[----:B------:R-:W-:Y:S04]  /*1b60*/  LDS.U16 R13, [R119+0x8] ;  /* 0x00000800770d7984 */ /* 0x000fe80000000400 */
[----:B------:R-:W4:Y:S04]  /*1b70*/  LDS.U16 R14, [R118+0xa] ;  /* 0x00000a00760e7984 */ /* 0x000f280000000400 */
[----:B------:R-:W5:Y:S04]  /*1b80*/  LDS.U16 R15, [R117+0xc] ;  /* 0x00000c00750f7984 */ /* 0x000f680000000400 */
        /* <DEDUP_REMOVED lines=9> */
[----:B------:R-:W-:Y:S01]  /*1c20*/  BAR.SYNC.DEFER_BLOCKING 0x0 ;  /* 0x0000000000007b1d */ /* 0x000fe20000010000 */
[----:B0-----:R-:W-:-:S05]  /*1c30*/  PRMT R19, RZ, 0x7610, R19 ;  /* 0x00007610ff137816 */ /* 0x001fca0000000013 */
[----:B------:R-:W5:Y:S01]  /*1c40*/  @!P0 LDG.E.U16 R20, desc[UR28][R2.64] ;  /* 0x0000001c02148981 */ /* 0x000f62000c1e1500 */
[----:B------:R-:W-:-:S03]  /*1c50*/  ISETP.GE.AND P0, PT, R162, UR22, PT ;  /* 0x00000016a2007c0c */ /* 0x000fc6000bf06270 */
[----:B------:R-:W5:Y:S01]  /*1c60*/  @!P1 LDG.E.U16 R19, desc[UR28][R2.64+0x40] ;  /* 0x0000401c02139981 */ /* 0x000f62000c1e1500 */
[----:B------:R-:W-:Y:S02]  /*1c70*/  ISETP.GE.AND P1, PT, R161, UR22, PT ;  /* 0x00000016a1007c0c */ /* 0x000fe4000bf26270 */
[----:B-1----:R-:W-:Y:S01]  /*1c80*/  PRMT R21, RZ, 0x7610, R21 ;  /* 0x00007610ff157816 */ /* 0x002fe20000000015 */
[----:B------:R-:W5:Y:S01]  /*1c90*/  @!P3 LDG.E.U16 R34, desc[UR28][R2.64+0x300] ;  /* 0x0003001c0222b981 */ /* 0x000f62000c1e1500 */
[----:B------:R-:W-:-:S03]  /*1ca0*/  PRMT R36, RZ, 0x7610, R36 ;  /* 0x00007610ff247816 */ /* 0x000fc60000000024 */
[----:B------:R-:W5:Y:S04]  /*1cb0*/  @!P4 LDG.E.U16 R31, desc[UR28][R2.64+0x340] ;  /* 0x0003401c021fc981 */ /* 0x000f68000c1e1500 */
[----:B------:R-:W5:Y:S01]  /*1cc0*/  @!P0 LDG.E.U16 R24, desc[UR28][R2.64+0x80] ;  /* 0x0000801c02188981 */ /* 0x000f62000c1e1500 */
[----:B------:R-:W-:-:S03]  /*1cd0*/  ISETP.GE.AND P0, PT, R160, UR22, PT ;  /* 0x00000016a0007c0c */ /* 0x000fc6000bf06270 */
[----:B------:R-:W5:Y:S01]  /*1ce0*/  @!P1 LDG.E.U16 R21, desc[UR28][R2.64+0xc0] ;  /* 0x0000c01c02159981 */ /* 0x000f62000c1e1500 */
[----:B------:R-:W-:-:S03]  /*1cf0*/  ISETP.GE.AND P1, PT, R159, UR22, PT ;  /* 0x000000169f007c0c */ /* 0x000fc6000bf26270 */
[----:B------:R-:W5:Y:S04]  /*1d00*/  @!P5 LDG.E.U16 R36, desc[UR28][R2.64+0x380] ;  /* 0x0003801c0224d981 */ /* 0x000f68000c1e1500 */
[----:B------:R-:W5:Y:S04]  /*1d10*/  @!P6 LDG.E.U16 R33, desc[UR28][R2.64+0x3c0] ;  /* 0x0003c01c0221e981 */ /* 0x000f68000c1e1500 */
        /* <DEDUP_REMOVED lines=10> */
[----:B------:R-:W-:Y:S01]  /*1dc0*/  PRMT R27, RZ, 0x7610, R27 ;  /* 0x00007610ff1b7816 */ /* 0x000fe2000000001b */
[----:B------:R-:W5:Y:S01]  /*1dd0*/  @!P1 LDG.E.U16 R32, desc[UR28][R2.64+0x280] ;  /* 0x0002801c02209981 */ /* 0x000f62000c1e1500 */
[----:B------:R-:W-:-:S06]  /*1de0*/  PRMT R29, RZ, 0x7610, R29 ;  /* 0x00007610ff1d7816 */ /* 0x000fcc000000001d */
[----:B------:R-:W5:Y:S04]  /*1df0*/  @!P2 LDG.E.U16 R29, desc[UR28][R2.64+0x2c0] ;  /* 0x0002c01c021da981 */ /* 0x000f68000c1e1500 */
[----:B------:R-:W5:Y:S01]  /*1e00*/  @!P0 LDG.E.U16 R27, desc[UR28][R2.64+0x240] ;  /* 0x0002401c021b8981 */ /* 0x000f62000c1e1500 */
[----:B--2---:R-:W-:-:S05]  /*1e10*/  SHF.L.U32 R9, R9, 0x10, RZ ;  /* 0x0000001009097819 */ /* 0x004fca00000006ff */
[----:B------:R-:W-:-:S05]  /*1e20*/  FADD.FTZ R97, R9, UR6 ;  /* 0x0000000609617e21 */ /* 0x000fca0008010000 */
[----:B------:R-:W-:Y:S01]  /*1e30*/  FSETP.GTU.FTZ.AND P0, PT, R97, 20, PT ;  /* 0x41a000006100780b */ /* 0x000fe20003f1c000 */
[----:B---3--:R-:W-:Y:S01]  /*1e40*/  IMAD.U32 R11, R11, 0x10000, RZ ;  /* 0x000100000b0b7824 */ /* 0x008fe200078e00ff */
[----:B------:R-:W-:Y:S01]  /*1e50*/  SHF.L.U32 R10, R10, 0x10, RZ ;  /* 0x000000100a0a7819 */ /* 0x000fe200000006ff */
[----:B----4-:R-:W-:Y:S01]  /*1e60*/  IMAD.U32 R14, R14, 0x10000, RZ ;  /* 0x000100000e0e7824 */ /* 0x010fe200078e00ff */
[----:B------:R-:W-:Y:S02]  /*1e70*/  SHF.L.U32 R12, R12, 0x10, RZ ;  /* 0x000000100c0c7819 */ /* 0x000fe400000006ff */
[----:B------:R-:W-:Y:S01]  /*1e80*/  SHF.L.U32 R13, R13, 0x10, RZ ;  /* 0x000000100d0d7819 */ /* 0x000fe200000006ff */
[----:B------:R-:W-:Y:S01]  /*1e90*/  FADD.FTZ R96, R10, UR6 ;  /* 0x000000060a607e21 */ /* 0x000fe20008010000 */
[----:B------:R-:W-:Y:S01]  /*1ea0*/  FADD.FTZ R95, R11, UR6 ;  /* 0x000000060b5f7e21 */ /* 0x000fe20008010000 */
[----:B------:R-:W-:Y:S01]  /*1eb0*/  FADD.FTZ R94, R12, UR6 ;  /* 0x000000060c5e7e21 */ /* 0x000fe20008010000 */
[----:B------:R-:W-:Y:S01]  /*1ec0*/  FADD.FTZ R92, R14, UR6 ;  /* 0x000000060e5c7e21 */ /* 0x000fe20008010000 */
[----:B------:R-:W-:Y:S01]  /*1ed0*/  FADD.FTZ R93, R13, UR6 ;  /* 0x000000060d5d7e21 */ /* 0x000fe20008010000 */
[----:B-----5:R-:W-:Y:S01]  /*1ee0*/  SHF.L.U32 R15, R15, 0x10, RZ ;  /* 0x000000100f0f7819 */ /* 0x020fe200000006ff */
[----:B------:R-:W-:Y:S01]  /*1ef0*/  BSSY.RECONVERGENT B0, `(.L_x_4704) ;  /* 0x000004f000007945 */ /* 0x000fe20003800200 */
[----:B------:R-:W-:Y:S01]  /*1f00*/  PRMT R107, RZ, 0x7610, R107 ;  /* 0x00007610ff6b7816 */ /* 0x000fe2000000006b */
[----:B------:R-:W-:Y:S01]  /*1f10*/  IMAD.MOV.U32 R106, RZ, RZ, RZ ;  /* 0x000000ffff6a7224 */ /* 0x000fe200078e00ff */
        /* <DEDUP_REMOVED lines=59> */
[----:B------:R-:W-:-:S03]  /*22d0*/  @P0 IMAD.MOV.U32 R9, RZ, RZ, 0x7f800000 ;  /* 0x7f800000ff090424 */ /* 0x000fc600078e00ff */
        /* <DEDUP_REMOVED lines=11> */
[----:B------:R-:W-:-:S04]  /*2390*/  FFMA.FTZ R3, R3, R10, R3 ;  /* 0x0000000a03037223 */ /* 0x000fc80000010003 */
[----:B------:R-:W-:Y:S01]  /*23a0*/  FFMA.FTZ R97, R2, 0.69314718246459960938, R3 ;  /* 0x3f31721802617823 */ /* 0x000fe20000010003 */
[C---:B------:R-:W-:Y:S01]  /*23b0*/  @P6 FFMA.FTZ R97, R11.reuse, R9, +INF ;  /* 0x7f8000000b616423 */ /* 0x040fe20000010009 */
[----:B------:R-:W-:-:S04]  /*23c0*/  @P0 FSETP.NEU.FTZ.AND P6, PT, R11, RZ, PT ;  /* 0x000000ff0b00020b */ /* 0x000fc80003fdd000 */
[----:B------:R-:W-:-:S09]  /*23d0*/  @P0 FSEL R97, R97, -RZ, P6 ;  /* 0x800000ff61610208 */ /* 0x000fd20003000000 */
.L_x_4705:
[----:B------:R-:W-:Y:S05]  /*23e0*/  BSYNC.RECONVERGENT B0 ;  /* 0x0000000000007941 */ /* 0x000fea0003800200 */
.L_x_4704:
[----:B------:R-:W-:Y:S01]  /*23f0*/  SHF.L.U32 R16, R16, 0x10, RZ ;  /* 0x0000001010107819 */ /* 0x000fe200000006ff */
[----:B------:R-:W-:Y:S01]  /*2400*/  BSSY.RECONVERGENT B0, `(.L_x_4706) ;  /* 0x0000026000007945 */ /* 0x000fe20003800200 */
[----:B------:R-:W-:Y:S01]  /*2410*/  HFMA2 R83, -RZ, RZ, 0, 0 ;  /* 0x00000000ff537431 */ /* 0x000fe200000001ff */
[----:B------:R-:W-:Y:S01]  /*2420*/  FSETP.GTU.FTZ.AND P0, PT, R87, 20, PT ;  /* 0x41a000005700780b */ /* 0x000fe20003f1c000 */
[----:B------:R-:W-:Y:S01]  /*2430*/  IMAD.MOV.U32 R86, RZ, RZ, RZ ;  /* 0x000000ffff567224 */ /* 0x000fe200078e00ff */
[----:B------:R-:W-:Y:S01]  /*2440*/  MOV R85, RZ ;  /* 0x000000ff00557202 */ /* 0x000fe20000000f00 */
[----:B------:R-:W-:Y:S01]  /*2450*/  FADD.FTZ R82, R16, UR6 ;  /* 0x0000000610527e21 */ /* 0x000fe20008010000 */
[----:B------:R-:W-:Y:S01]  /*2460*/  SHF.L.U32 R84, R84, 0x10, RZ ;  /* 0x0000001054547819 */ /* 0x000fe200000006ff */
[----:B------:R-:W-:Y:S08]  /*2470*/  @P1 BRA `(.L_x_4707) ;  /* 0x0000000000781947 */ /* 0x000ff00003800000 */
[----:B------:R-:W-:Y:S01]  /*2480*/  FMUL.FTZ R96, R96, 1.4426950216293334961 ;  /* 0x3fb8aa3b60607820 */ /* 0x000fe20000410000 */
[----:B------:R-:W-:Y:S01]  /*2490*/  MOV R10, 0x3e800000 ;  /* 0x3e800000000a7802 */ /* 0x000fe20000000f00 */
[----:B------:R-:W-:Y:S02]  /*24a0*/  IMAD.MOV.U32 R12, RZ, RZ, 0x3d39bf78 ;  /* 0x3d39bf78ff0c7424 */ /* 0x000fe400078e00ff */
        /* <DEDUP_REMOVED lines=27> */
.L_x_4707:
[----:B------:R-:W-:Y:S05]  /*2660*/  BSYNC.RECONVERGENT B0 ;  /* 0x0000000000007941 */ /* 0x000fea0003800200 */
.L_x_4706:
        /* <DEDUP_REMOVED lines=39> */
.L_x_4709:
[----:B------:R-:W-:Y:S05]  /*28e0*/  BSYNC.RECONVERGENT B0 ;  /* 0x0000000000007941 */ /* 0x000fea0003800200 */
.L_x_4708:
        /* <DEDUP_REMOVED lines=39> */
.L_x_4711:
[----:B------:R-:W-:Y:S05]  /*2b60*/  BSYNC.RECONVERGENT B0 ;  /* 0x0000000000007941 */ /* 0x000fea0003800200 */
.L_x_4710:
        /* <DEDUP_REMOVED lines=39> */
.L_x_4713:
[----:B------:R-:W-:Y:S05]  /*2de0*/  BSYNC.RECONVERGENT B0 ;  /* 0x0000000000007941 */ /* 0x000fea0003800200 */
.L_x_4712:
[----:B------:R-:W-:Y:S01]  /*2df0*/  BSSY.RECONVERGENT B0, `(.L_x_4714) ;  /* 0x0000027000007945 */ /* 0x000fe20003800200 */
[----:B------:R-:W-:Y:S01]  /*2e00*/  FSETP.GTU.FTZ.AND P4, PT, R69, 20, PT ;  /* 0x41a000004500780b */ /* 0x000fe20003f9c000 */
[----:B------:R-:W-:Y:S01]  /*2e10*/  IMAD.U32 R62, R62, 0x10000, RZ ;  /* 0x000100003e3e7824 */ /* 0x000fe200078e00ff */
[----:B------:R-:W-:Y:S01]  /*2e20*/  SHF.L.U32 R63, R63, 0x10, RZ ;  /* 0x000000103f3f7819 */ /* 0x000fe200000006ff */
[----:B------:R-:W-:Y:S01]  /*2e30*/  FADD.FTZ R60, R60, UR6 ;  /* 0x000000063c3c7e21 */ /* 0x000fe20008010000 */
[----:B------:R-:W-:Y:S01]  /*2e40*/  SHF.L.U32 R61, R61, 0x10, RZ ;  /* 0x000000103d3d7819 */ /* 0x000fe200000006ff */
[----:B------:R-:W-:Y:S01]  /*2e50*/  IMAD.U32 R59, R59, 0x10000, RZ ;  /* 0x000100003b3b7824 */ /* 0x000fe200078e00ff */
        /* <DEDUP_REMOVED lines=32> */
.L_x_4715:
[----:B------:R-:W-:Y:S05]  /*3060*/  BSYNC.RECONVERGENT B0 ;  /* 0x0000000000007941 */ /* 0x000fea0003800200 */
.L_x_4714:
[----:B------:R-:W-:Y:S02]  /*3070*/  IMAD.U32 R58, R58, 0x10000, RZ ;  /* 0x000100003a3a7824 */ /* 0x000fe400078e00ff */
        /* <DEDUP_REMOVED lines=38> */
.L_x_4717:
[----:B------:R-:W-:Y:S05]  /*32e0*/  BSYNC.RECONVERGENT B0 ;  /* 0x0000000000007941 */ /* 0x000fea0003800200 */
.L_x_4716:
[----:B------:R-:W-:Y:S01]  /*32f0*/  SHF.L.U32 R55, R55, 0x10, RZ ;  /* 0x0000001037377819 */ /* 0x000fe200000006ff */
[----:B------:R-:W-:Y:S01]  /*3300*/  FFMA.FTZ R2, R56, R79, R7 ;  /* 0x0000004f38027223 */ /* 0x000fe20000010007 */
[----:B------:R-:W-:Y:S01]  /*3310*/  BSSY.RECONVERGENT B0, `(.L_x_4718) ;  /* 0x0000025000007945 */ /* 0x000fe20003800200 */
[----:B------:R-:W-:Y:S01]  /*3320*/  FSETP.GTU.FTZ.AND P0, PT, R57, 20, PT ;  /* 0x41a000003900780b */ /* 0x000fe20003f1c000 */
[----:B------:R-:W-:Y:S02]  /*3330*/  IMAD.U32 R51, R4, 0x10000, RZ ;  /* 0x0001000004337824 */ /* 0x000fe400078e00ff */
[----:B------:R-:W-:Y:S01]  /*3340*/  FADD.FTZ R54, R54, UR6 ;  /* 0x0000000636367e21 */ /* 0x000fe20008010000 */
[----:B0-----:R-:W-:Y:S01]  /*3350*/  SHF.L.U32 R53, R53, 0x10, RZ ;  /* 0x0000001035357819 */ /* 0x001fe200000006ff */
        /* <DEDUP_REMOVED lines=32> */
.L_x_4719:
[----:B------:R-:W-:Y:S05]  /*3560*/  BSYNC.RECONVERGENT B0 ;  /* 0x0000000000007941 */ /* 0x000fea0003800200 */
.L_x_4718:
        /* <DEDUP_REMOVED lines=39> */
.L_x_4721:
[----:B------:R-:W-:Y:S05]  /*37e0*/  BSYNC.RECONVERGENT B0 ;  /* 0x0000000000007941 */ /* 0x000fea0003800200 */
.L_x_4720:
        /* <DEDUP_REMOVED lines=39> */
.L_x_4723:
[----:B------:R-:W-:Y:S05]  /*3a60*/  BSYNC.RECONVERGENT B0 ;  /* 0x0000000000007941 */ /* 0x000fea0003800200 */
.L_x_4722:
[----:B------:R-:W-:Y:S01]  /*3a70*/  SHF.L.U32 R45, R45, 0x10, RZ ;  /* 0x000000102d2d7819 */ /* 0x000fe200000006ff */
[----:B------:R-:W-:Y:S01]  /*3a80*/  FFMA.FTZ R0, R46, R73, R5 ;  /* 0x000000492e007223 */ /* 0x000fe20000010005 */
[----:B------:R-:W-:Y:S01]  /*3a90*/  IMAD.U32 R44, R44, 0x10000, RZ ;  /* 0x000100002c2c7824 */ /* 0x000fe200078e00ff */
[----:B------:R-:W-:Y:S01]  /*3aa0*/  BSSY.RECONVERGENT B0, `(.L_x_4724) ;  /* 0x0000029000007945 */ /* 0x000fe20003800200 */
[----:B------:R-:W-:Y:S01]  /*3ab0*/  FSETP.GTU.FTZ.AND P3, PT, R48, 20, PT ;  /* 0x41a000003000780b */ /* 0x000fe20003f7c000 */
[----:B------:R-:W-:Y:S01]  /*3ac0*/  FFMA.FTZ R3, R45, R72, R0 ;  /* 0x000000482d037223 */ /* 0x000fe20000010000 */
[----:B------:R-:W-:Y:S01]  /*3ad0*/  SHF.L.U32 R43, R43, 0x10, RZ ;  /* 0x000000102b2b7819 */ /* 0x000fe200000006ff */
[----:B------:R-:W-:Y:S01]  /*3ae0*/  IMAD.U32 R41, R41, 0x10000, RZ ;  /* 0x0001000029297824 */ /* 0x000fe200078e00ff */
[----:B------:R-:W-:Y:S01]  /*3af0*/  SHF.L.U32 R42, R42, 0x10, RZ ;  /* 0x000000102a2a7819 */ /* 0x000fe200000006ff */
[----:B------:R-:W-:Y:S01]  /*3b00*/  FMUL.FTZ R38, R59, UR7 ;  /* 0x000000073b267c20 */ /* 0x000fe20008410000 */
[----:B------:R-:W-:Y:S01]  /*3b10*/  SHF.L.U32 R40, R40, 0x10, RZ ;  /* 0x0000001028287819 */ /* 0x000fe200000006ff */
[----:B------:R-:W-:Y:S01]  /*3b20*/  FFMA.FTZ R0, R44, R70, R3 ;  /* 0x000000462c007223 */ /* 0x000fe20000010003 */
        /* <DEDUP_REMOVED lines=32> */
.L_x_4725:
[----:B------:R-:W-:Y:S05]  /*3d30*/  BSYNC.RECONVERGENT B0 ;  /* 0x0000000000007941 */ /* 0x000fea0003800200 */
.L_x_4724:
        /* <DEDUP_REMOVED lines=32> */
.L_x_4727:
[----:B------:R-:W-:Y:S05]  /*3f40*/  BSYNC.RECONVERGENT B0 ;  /* 0x0000000000007941 */ /* 0x000fea0003800200 */
.L_x_4726:
        /* <DEDUP_REMOVED lines=32> */
.L_x_4729:
[----:B------:R-:W-:Y:S05]  /*4150*/  BSYNC.RECONVERGENT B0 ;  /* 0x0000000000007941 */ /* 0x000fea0003800200 */
.L_x_4728:
        /* <DEDUP_REMOVED lines=32> */
.L_x_4731:
[----:B------:R-:W-:Y:S05]  /*4360*/  BSYNC.RECONVERGENT B0 ;  /* 0x0000000000007941 */ /* 0x000fea0003800200 */
.L_x_4730:
        /* <DEDUP_REMOVED lines=32> */
.L_x_4733:
[----:B------:R-:W-:Y:S05]  /*4570*/  BSYNC.RECONVERGENT B0 ;  /* 0x0000000000007941 */ /* 0x000fea0003800200 */
.L_x_4732:
        /* <DEDUP_REMOVED lines=32> */
.L_x_4735:
[----:B------:R-:W-:Y:S05]  /*4780*/  BSYNC.RECONVERGENT B0 ;  /* 0x0000000000007941 */ /* 0x000fea0003800200 */
.L_x_4734:
[----:B------:R-:W0:Y:S01]  /*4790*/  LDCU UR8, c[0x0][0x38c] ;  /* 0x00007180ff0877ac */ /* 0x000e220008000800 */
        /* <DEDUP_REMOVED lines=23> */
[----:B------:R-:W0:Y:S01]  /*4910*/  LDC.64 R120, c[0x0][0x4d0] ;  /* 0x00013400ff787b82 */ /* 0x000e220000000a00 */
[----:B------:R-:W1:Y:S01]  /*4920*/  LDCU.64 UR26, c[0x0][0x3a0] ;  /* 0x00007400ff1a77ac */ /* 0x000e620008000a00 */
[----:B------:R-:W-:Y:S01]  /*4930*/  ISETP.GE.AND P1, PT, R168, UR22, PT ;  /* 0x00000016a8007c0c */ /* 0x000fe2000bf26270 */
[----:B------:R-:W-:Y:S01]  /*4940*/  IMAD.MOV.U32 R106, RZ, RZ, RZ ;  /* 0x000000ffff6a7224 */ /* 0x000fe200078e00ff */
[----:B------:R-:W-:Y:S01]  /*4950*/  LOP3.LUT R22, R22, 0xfffffdff, RZ, 0xc0, !PT ;  /* 0xfffffdff16167812 */ /* 0x000fe200078ec0ff */
[----:B------:R-:W-:Y:S01]  /*4960*/  UISETP.NE.AND UP0, UPT, UR9, 0x1, UPT ;  /* 0x000000010900788c */ /* 0x000fe2000bf05270 */
[----:B------:R-:W2:Y:S02]  /*4970*/  LDCU UR52, c[0x0][0x394] ;  /* 0x00007280ff3477ac */ /* 0x000ea40008000800 */
[----:B------:R-:W3:Y:S03]  /*4980*/  LDC.64 R122, c[0x0][0x4d8] ;  /* 0x00013600ff7a7b82 */ /* 0x000ee60000000a00 */
[----:B------:R-:W-:Y:S01]  /*4990*/  PLOP3.LUT P0, PT, PT, PT, UP0, 0x80, 0x8 ;  /* 0x000000000008781c */ /* 0x000fe20003f0f008 */
[----:B------:R-:W4:Y:S03]  /*49a0*/  LDCU UR53, c[0x0][0x38c] ;  /* 0x00007180ff3577ac */ /* 0x000f260008000800 */
[----:B------:R-:W-:Y:S01]  /*49b0*/  ISETP.EQ.AND P0, PT, R166, RZ, P0 ;  /* 0x000000ffa600720c */ /* 0x000fe20000702270 */
[----:B------:R-:W0:Y:S01]  /*49c0*/  LDC.64 R124, c[0x0][0x4b8] ;  /* 0x00012e00ff7c7b82 */ /* 0x000e220000000a00 */
[----:B------:R-:W-:Y:S01]  /*49d0*/  @P1 LOP3.LUT R22, R22, 0x200, RZ, 0xfc, !PT ;  /* 0x0000020016161812 */ /* 0x000fe200078efcff */
[----:B------:R-:W0:Y:S01]  /*49e0*/  LDCU UR54, c[0x0][0x388] ;  /* 0x00007100ff3677ac */ /* 0x000e220008000800 */
[----:B-1----:R-:W-:Y:S01]  /*49f0*/  UIMAD.WIDE.U32 UR10, UR30, UR26, URZ ;  /* 0x0000001a1e0a72a5 */ /* 0x002fe2000f8e00ff */
        /* <DEDUP_REMOVED lines=10> */
[----:B--2-4-:R-:W-:-:S11]  /*4aa0*/  UMOV UR8, URZ ;  /* 0x000000ff00087c82 */ /* 0x014fd60008000000 */
.L_x_4781:
[----:B------:R-:W-:Y:S01]  /*4ab0*/  HFMA2 R169, -RZ, RZ, 0, 0 ;  /* 0x00000000ffa97431 */ /* 0x000fe200000001ff */
[----:B0-----:R-:W-:Y:S01]  /*4ac0*/  MOV R9, UR38 ;  /* 0x0000002600097c02 */ /* 0x001fe20008000f00 */
[----:B------:R-:W-:Y:S01]  /*4ad0*/  IMAD.U32 R5, RZ, RZ, UR39 ;  /* 0x00000027ff057e24 */ /* 0x000fe2000f8e00ff */
[----:B------:R-:W-:Y:S02]  /*4ae0*/  P2R R171, PR, RZ, 0x1 ;  /* 0x00000001ffab7803 */ /* 0x000fe40000000000 */
[----:B------:R-:W-:Y:S02]  /*4af0*/  ISETP.GE.AND P0, PT, R163, UR22, PT ;  /* 0x00000016a3007c0c */ /* 0x000fe4000bf06270 */
[----:B------:R-:W-:Y:S02]  /*4b00*/  MOV R7, UR40 ;  /* 0x0000002800077c02 */ /* 0x000fe40008000f00 */
[----:B------:R-:W-:Y:S01]  /*4b10*/  ISETP.GE.AND P6, PT, R162, UR22, PT ;  /* 0x00000016a2007c0c */ /* 0x000fe2000bfc6270 */
[----:B------:R-:W-:Y:S01]  /*4b20*/  IMAD.WIDE.U32 R8, R9, UR8, R168 ;  /* 0x0000000809087c25 */ /* 0x000fe2000f8e00a8 */
[----:B------:R-:W-:-:S02]  /*4b30*/  ISETP.GE.AND P5, PT, R161, UR22, PT ;  /* 0x00000016a1007c0c */ /* 0x000fc4000bfa6270 */
[----:B------:R-:W-:Y:S01]  /*4b40*/  ISETP.GE.AND P4, PT, R160, UR22, PT ;  /* 0x00000016a0007c0c */ /* 0x000fe2000bf86270 */
[----:B------:R-:W-:Y:S01]  /*4b50*/  IMAD R5, R5, UR8, R9 ;  /* 0x0000000805057c24 */ /* 0x000fe2000f8e0209 */
[C---:B------:R-:W-:Y:S01]  /*4b60*/  LEA R4, P1, R8.reuse, UR19, 0x1 ;  /* 0x0000001308047c11 */ /* 0x040fe2000f8208ff */
[----:B------:R-:W-:Y:S01]  /*4b70*/  IMAD.WIDE.U32 R6, R7, UR8, R168 ;  /* 0x0000000807067c25 */ /* 0x000fe2000f8e00a8 */
[----:B------:R-:W-:Y:S02]  /*4b80*/  ISETP.GE.AND P3, PT, R159, UR22, PT ;  /* 0x000000169f007c0c */ /* 0x000fe4000bf66270 */
[----:B------:R-:W-:Y:S02]  /*4b90*/  LEA.HI.X R5, R8, UR17, R5, 0x1, P1 ;  /* 0x0000001108057c11 */ /* 0x000fe400088f0c05 */
[----:B------:R-:W-:Y:S02]  /*4ba0*/  LOP3.LUT P1, RZ, R22, 0x200, RZ, 0xc0, !PT ;  /* 0x0000020016ff7812 */ /* 0x000fe4000782c0ff */
[----:B-1----:R-:W-:Y:S01]  /*4bb0*/  MOV R3, UR41 ;  /* 0x0000002900037c02 */ /* 0x002fe20008000f00 */
[----:B------:R-:W2:Y:S01]  /*4bc0*/  @!P0 LDG.E.U16 R9, desc[UR28][R4.64+0x40] ;  /* 0x0000401c04098981 */ /* 0x000ea2000c1e1500 */
[----:B------:R-:W-:-:S03]  /*4bd0*/  LEA R2, P2, R6, UR20, 0x1 ;  /* 0x0000001406027c11 */ /* 0x000fc6000f8408ff */
[----:B----4-:R-:W4:Y:S04]  /*4be0*/  @!P6 LDG.E.U16 R10, desc[UR28][R4.64+0x80] ;  /* 0x0000801c040ae981 */ /* 0x010f28000c1e1500 */
[----:B------:R-:W5:Y:S04]  /*4bf0*/  @!P5 LDG.E.U16 R11, desc[UR28][R4.64+0xc0] ;  /* 0x0000c01c040bd981 */ /* 0x000f68000c1e1500 */
[----:B------:R-:W3:Y:S01]  /*4c00*/  @!P1 LDG.E.U16 R169, desc[UR28][R4.64] ;  /* 0x0000001c04a99981 */ /* 0x000ee2000c1e1500 */
[----:B------:R-:W-:Y:S01]  /*4c10*/  ISETP.GE.AND P0, PT, R158, UR22, PT ;  /* 0x000000169e007c0c */ /* 0x000fe2000bf06270 */
[----:B------:R-:W-:-:S02]  /*4c20*/  IMAD R3, R3, UR8, R7 ;  /* 0x0000000803037c24 */ /* 0x000fc4000f8e0207 */
[----:B------:R-:W5:Y:S01]  /*4c30*/  @!P4 LDG.E.U16 R12, desc[UR28][R4.64+0x100] ;  /* 0x0001001c040cc981 */ /* 0x000f62000c1e1500 */
[----:B------:R-:W-:Y:S02]  /*4c40*/  ISETP.GE.AND P1, PT, R154, UR22, PT ;  /* 0x000000169a007c0c */ /* 0x000fe4000bf26270 */
[----:B------:R-:W-:Y:S01]  /*4c50*/  LEA.HI.X R3, R6, UR21, R3, 0x1, P2 ;  /* 0x0000001506037c11 */ /* 0x000fe200090f0c03 */
[----:B------:R-:W5:Y:S06]  /*4c60*/  @!P3 LDG.E.U16 R13, desc[UR28][R4.64+0x140] ;  /* 0x0001401c040db981 */ /* 0x000f6c000c1e1500 */
[----:B------:R-:W5:Y:S01]  /*4c70*/  @!P0 LDG.E.U16 R14, desc[UR28][R4.64+0x180] ;  /* 0x0001801c040e8981 */ /* 0x000f62000c1e1500 */
[----:B------:R-:W-:-:S02]  /*4c80*/  ISETP.GE.AND P0, PT, R157, UR22, PT ;  /* 0x000000169d007c0c */ /* 0x000fc4000bf06270 */
[----:B------:R-:W-:Y:S01]  /*4c90*/  ISETP.GE.AND P5, PT, R150, UR22, PT ;  /* 0x0000001696007c0c */ /* 0x000fe2000bfa6270 */
[----:B------:R-:W5:Y:S10]  /*4ca0*/  @!P1 LDG.E.U16 R18, desc[UR28][R4.64+0x280] ;  /* 0x0002801c04129981 */ /* 0x000f74000c1e1500 */
[----:B------:R-:W5:Y:S01]  /*4cb0*/  @!P0 LDG.E.U16 R15, desc[UR28][R4.64+0x1c0] ;  /* 0x0001c01c040f8981 */ /* 0x000f62000c1e1500 */
[----:B------:R-:W-:-:S02]  /*4cc0*/  ISETP.GE.AND P0, PT, R156, UR22, PT ;  /* 0x000000169c007c0c */ /* 0x000fc4000bf06270 */
[----:B------:R-:W-:Y:S01]  /*4cd0*/  ISETP.GE.AND P3, PT, R152, UR22, PT ;  /* 0x0000001698007c0c */ /* 0x000fe2000bf66270 */
[----:B------:R-:W5:Y:S01]  /*4ce0*/  @!P5 LDG.E.U16 R64, desc[UR28][R4.64+0x380] ;  /* 0x0003801c0440d981 */ /* 0x000f62000c1e1500 */
[----:B------:R-:W-:Y:S02]  /*4cf0*/  ISETP.GE.AND P2, PT, R153, UR22, PT ;  /* 0x0000001699007c0c */ /* 0x000fe4000bf46270 */
[----:B------:R-:W-:-:S07]  /*4d00*/  ISETP.GE.AND P4, PT, R151, UR22, PT ;  /* 0x0000001697007c0c */ /* 0x000fce000bf86270 */
[----:B------:R-:W5:Y:S01]  /*4d10*/  @!P0 LDG.E.U16 R16, desc[UR28][R4.64+0x200] ;  /* 0x0002001c04108981 */ /* 0x000f62000c1e1500 */
[----:B------:R-:W-:Y:S02]  /*4d20*/  ISETP.GE.AND P0, PT, R155, UR22, PT ;  /* 0x000000169b007c0c */ /* 0x000fe4000bf06270 */
[----:B------:R-:W-:Y:S01]  /*4d30*/  ISETP.GE.AND P6, PT, R149, UR22, PT ;  /* 0x0000001695007c0c */ /* 0x000fe2000bfc6270 */
[----:B------:R-:W5:Y:S04]  /*4d40*/  @!P3 LDG.E.U16 R20, desc[UR28][R4.64+0x300] ;  /* 0x0003001c0414b981 */ /* 0x000f68000c1e1500 */
[----:B------:R-:W5:Y:S04]  /*4d50*/  @!P2 LDG.E.U16 R19, desc[UR28][R4.64+0x2c0] ;  /* 0x0002c01c0413a981 */ /* 0x000f68000c1e1500 */
[----:B------:R-:W5:Y:S04]  /*4d60*/  @!P4 LDG.E.U16 R65, desc[UR28][R4.64+0x340] ;  /* 0x0003401c0441c981 */ /* 0x000f68000c1e1500 */
[----:B------:R-:W5:Y:S04]  /*4d70*/  @!P0 LDG.E.U16 R17, desc[UR28][R4.64+0x240] ;  /* 0x0002401c04118981 */ /* 0x000f68000c1e1500 */
[----:B------:R0:W5:Y:S01]  /*4d80*/  @!P6 LDG.E.U16 R67, desc[UR28][R4.64+0x3c0] ;  /* 0x0003c01c0443e981 */ /* 0x000162000c1e1500 */
[----:B------:R-:W-:-:S02]  /*4d90*/  P2R R132, PR, RZ, 0x2 ;  /* 0x00000002ff847803 */ /* 0x000fc40000000000 */
[----:B------:R-:W-:Y:S02]  /*4da0*/  LOP3.LUT P1, RZ, R22, 0x200, RZ, 0xc0, !PT ;  /* 0x0000020016ff7812 */ /* 0x000fe4000782c0ff */
[----:B------:R-:W-:Y:S02]  /*4db0*/  P2R R133, PR, RZ, 0x1 ;  /* 0x00000001ff857803 */ /* 0x000fe40000000000 */
[----:B------:R-:W-:Y:S01]  /*4dc0*/  ISETP.GE.AND P0, PT, R163, UR22, PT ;  /* 0x00000016a3007c0c */ /* 0x000fe2000bf06270 */
[----:B------:R-:W-:Y:S01]  /*4dd0*/  HFMA2 R0, -RZ, RZ, 0, 0 ;  /* 0x00000000ff007431 */ /* 0x000fe200000001ff */
[----:B------:R-:W-:Y:S01]  /*4de0*/  UMOV UR26, UR10 ;  /* 0x0000000a001a7c82 */ /* 0x000fe20008000000 */
[----:B------:R-:W-:Y:S01]  /*4df0*/  UMOV UR27, UR25 ;  /* 0x00000019001b7c82 */ /* 0x000fe20008000000 */
[----:B------:R-:W-:Y:S01]  /*4e00*/  IMAD.MOV.U32 R8, RZ, RZ, RZ ;  /* 0x000000ffff087224 */ /* 0x000fe200078e00ff */
[----:B-1----:R-:W-:-:S04]  /*4e10*/  UIMAD.WIDE.U32 UR26, UR8, UR34, UR26 ;  /* 0x00000022081a72a5 */ /* 0x002fc8000f8e001a */
[----:B------:R-:W-:Y:S02]  /*4e20*/  UIMAD UR23, UR8, UR35, UR27 ;  /* 0x00000023081772a4 */ /* 0x000fe4000f8e021b */
[----:B------:R-:W-:-:S04]  /*4e30*/  ULEA UR27, UP0, UR26, UR36, 0x2 ;  /* 0x000000241a1b7291 */ /* 0x000fc8000f8010ff */
[----:B------:R-:W-:Y:S01]  /*4e40*/  ULEA.HI.X UR26, UR26, UR37, UR23, 0x2, UP0 ;  /* 0x000000251a1a7291 */ /* 0x000fe200080f1417 */
[----:B0-----:R-:W-:Y:S01]  /*4e50*/  MOV R4, RZ ;  /* 0x000000ff00047202 */ /* 0x001fe20000000f00 */
[----:B------:R-:W-:-:S04]  /*4e60*/  IMAD.U32 R6, RZ, RZ, UR27 ;  /* 0x0000001bff067e24 */ /* 0x000fc8000f8e00ff */
[----:B------:R-:W-:-:S05]  /*4e70*/  MOV R7, UR26 ;  /* 0x0000001a00077c02 */ /* 0x000fca0008000f00 */
[----:B------:R0:W5:Y:S02]  /*4e80*/  LDG.E R21, desc[UR28][R6.64] ;  /* 0x0000001c06157981 */ /* 0x000164000c1e1900 */
[----:B0-----:R-:W-:Y:S01]  /*4e90*/  HFMA2 R6, -RZ, RZ, 0, 0 ;  /* 0x00000000ff067431 */ /* 0x001fe200000001ff */
[----:B------:R-:W-:Y:S02]  /*4ea0*/  P2R R66, PR, RZ, 0x4 ;  /* 0x00000004ff427803 */ /* 0x000fe40000000000 */
[----:B------:R-:W-:Y:S02]  /*4eb0*/  ISETP.GE.AND P2, PT, R159, UR22, PT ;  /* 0x000000169f007c0c */ /* 0x000fe4000bf46270 */
[----:B---3--:R-:W-:Y:S02]  /*4ec0*/  @!P1 PRMT R0, R169, 0x5410, RZ ;  /* 0x00005410a9009816 */ /* 0x008fe400000000ff */
[----:B------:R-:W-:Y:S02]  /*4ed0*/  ISETP.GE.AND P1, PT, R162, UR22, PT ;  /* 0x00000016a2007c0c */ /* 0x000fe4000bf26270 */
[----:B--2---:R-:W-:-:S02]  /*4ee0*/  @!P0 PRMT R0, R0, 0x5410, R9 ;  /* 0x0000541000008816 */ /* 0x004fc40000000009 */
[----:B------:R-:W-:-:S09]  /*4ef0*/  ISETP.GE.AND P0, PT, R161, UR22, PT ;  /* 0x00000016a1007c0c */ /* 0x000fd2000bf06270 */
[----:B----4-:R-:W-:-:S04]  /*4f00*/  @!P1 PRMT R8, R10, 0x5410, RZ ;  /* 0x000054100a089816 */ /* 0x010fc800000000ff */
[----:B-----5:R-:W-:Y:S02]  /*4f10*/  @!P0 PRMT R8, R8, 0x5410, R11 ;  /* 0x0000541008088816 */ /* 0x020fe4000000000b */
        /* <DEDUP_REMOVED lines=10> */
[----:B------:R-:W-:Y:S02]  /*4fc0*/  PRMT R7, R8, 0x7632, R7 ;  /* 0x0000763208077816 */ /* 0x000fe40000000007 */
[----:B------:R-:W-:Y:S01]  /*4fd0*/  @!P2 PRMT R4, R4, 0x5410, R13 ;  /* 0x000054100404a816 */ /* 0x000fe2000000000d */
[----:B0-----:R-:W-:-:S04]  /*4fe0*/  IMAD.MOV.U32 R0, RZ, RZ, RZ ;  /* 0x000000ffff007224 */ /* 0x001fc800078e00ff */
[----:B------:R-:W-:Y:S02]  /*4ff0*/  @!P0 PRMT R0, R16, 0x5410, RZ ;  /* 0x0000541010008816 */ /* 0x000fe400000000ff */
[----:B------:R-:W-:Y:S01]  /*5000*/  ISETP.NE.AND P0, PT, R133, RZ, PT ;  /* 0x000000ff8500720c */ /* 0x000fe20003f05270 */
[----:B------:R-:W-:Y:S01]  /*5010*/  STS.U16 [R146+0x40], R5 ;  /* 0x0000400592007388 */ /* 0x000fe20000000400 */
[----:B------:R-:W-:-:S03]  /*5020*/  ISETP.NE.AND P2, PT, R66, RZ, PT ;  /* 0x000000ff4200720c */ /* 0x000fc60003f45270 */
[----:B------:R0:W-:Y:S01]  /*5030*/  STS.U16 [R145+0x80], R8 ;  /* 0x0000800891007388 */ /* 0x0001e20000000400 */
[----:B------:R-:W-:-:S03]  /*5040*/  PRMT R9, R4, 0x7632, R9 ;  /* 0x0000763204097816 */ /* 0x000fc60000000009 */
[----:B------:R-:W-:Y:S04]  /*5050*/  STS.U16 [R144+0xc0], R7 ;  /* 0x0000c00790007388 */ /* 0x000fe80000000400 */
[----:B------:R1:W-:Y:S01]  /*5060*/  STS.U16 [R143+0x100], R4 ;  /* 0x000100048f007388 */ /* 0x0003e20000000400 */
[----:B0-----:R-:W-:Y:S02]  /*5070*/  MOV R8, RZ ;  /* 0x000000ff00087202 */ /* 0x001fe40000000f00 */
[----:B------:R-:W-:Y:S01]  /*5080*/  @!P1 PRMT R8, R18, 0x5410, RZ ;  /* 0x0000541012089816 */ /* 0x000fe200000000ff */
[----:B------:R-:W-:Y:S01]  /*5090*/  STS.U16 [R142+0x140], R9 ;  /* 0x000140098e007388 */ /* 0x000fe20000000400 */
[----:B-1----:R-:W-:Y:S01]  /*50a0*/  HFMA2 R4, -RZ, RZ, 0, 0 ;  /* 0x00000000ff047431 */ /* 0x002fe200000001ff */
[----:B------:R-:W-:-:S02]  /*50b0*/  PRMT R10, R6, 0x7632, R10 ;  /* 0x00007632060a7816 */ /* 0x000fc4000000000a */
[----:B------:R0:W-:Y:S01]  /*50c0*/  STS.U16 [R141+0x180], R6 ;  /* 0x000180068d007388 */ /* 0x0001e20000000400 */
[----:B------:R-:W-:Y:S02]  /*50d0*/  @!P0 PRMT R0, R0, 0x5410, R17 ;  /* 0x0000541000008816 */ /* 0x000fe40000000011 */
[----:B------:R-:W-:Y:S02]  /*50e0*/  @!P3 PRMT R4, R20, 0x5410, RZ ;  /* 0x000054101404b816 */ /* 0x000fe400000000ff */
[----:B------:R-:W-:Y:S02]  /*50f0*/  @!P2 PRMT R8, R8, 0x5410, R19 ;  /* 0x000054100808a816 */ /* 0x000fe40000000013 */
[----:B------:R-:W-:Y:S01]  /*5100*/  P2R R11, PR, RZ, 0x2 ;  /* 0x00000002ff0b7803 */ /* 0x000fe20000000000 */
[----:B0-----:R-:W-:Y:S01]  /*5110*/  IMAD.MOV.U32 R6, RZ, RZ, RZ ;  /* 0x000000ffff067224 */ /* 0x001fe200078e00ff */
[----:B------:R-:W-:Y:S02]  /*5120*/  @!P5 PRMT R6, R64, 0x5410, RZ ;  /* 0x000054104006d816 */ /* 0x000fe400000000ff */
[----:B------:R-:W-:-:S02]  /*5130*/  PRMT R5, R0, 0x7632, R5 ;  /* 0x0000763200057816 */ /* 0x000fc40000000005 */
[----:B------:R-:W-:Y:S02]  /*5140*/  @!P4 PRMT R4, R4, 0x5410, R65 ;  /* 0x000054100404c816 */ /* 0x000fe40000000041 */
[----:B------:R-:W-:Y:S01]  /*5150*/  ISETP.GE.AND P1, PT, R162, UR22, PT ;  /* 0x00000016a2007c0c */ /* 0x000fe2000bf26270 */
[----:B------:R-:W-:Y:S01]  /*5160*/  STS.U16 [R140+0x1c0], R10 ;  /* 0x0001c00a8c007388 */ /* 0x000fe20000000400 */
[----:B------:R-:W-:Y:S02]  /*5170*/  PRMT R7, R8, 0x7632, R7 ;  /* 0x0000763208077816 */ /* 0x000fe40000000007 */
[----:B------:R-:W-:Y:S01]  /*5180*/  @!P6 PRMT R6, R6, 0x5410, R67 ;  /* 0x000054100606e816 */ /* 0x000fe20000000043 */
[----:B------:R0:W-:Y:S01]  /*5190*/  STS.U16 [R139+0x200], R0 ;  /* 0x000200008b007388 */ /* 0x0001e20000000400 */
[----:B------:R-:W-:Y:S02]  /*51a0*/  PRMT R9, R4, 0x7632, R9 ;  /* 0x0000763204097816 */ /* 0x000fe40000000009 */
        /* <DEDUP_REMOVED lines=9> */
[----:B0-----:R-:W3:Y:S01]  /*5240*/  @!P1 LDG.E.U16 R0, desc[UR28][R2.64+0x80] ;  /* 0x0000801c02009981 */ /* 0x001ee2000c1e1500 */
[----:B------:R-:W-:Y:S02]  /*5250*/  P2R R12, PR, RZ, 0x1 ;  /* 0x00000001ff0c7803 */ /* 0x000fe40000000000 */
[----:B------:R-:W-:Y:S01]  /*5260*/  ISETP.GE.AND P0, PT, R160, UR22, PT ;  /* 0x00000016a0007c0c */ /* 0x000fe2000bf06270 */
[----:B------:R-:W-:Y:S01]  /*5270*/  HFMA2 R66, -RZ, RZ, 0, 0 ;  /* 0x00000000ff427431 */ /* 0x000fe200000001ff */
[----:B------:R-:W-:Y:S01]  /*5280*/  MOV R64, RZ ;  /* 0x000000ff00407202 */ /* 0x000fe20000000f00 */
[----:B------:R-:W-:Y:S01]  /*5290*/  IMAD.MOV.U32 R132, RZ, RZ, RZ ;  /* 0x000000ffff847224 */ /* 0x000fe200078e00ff */
[----:B------:R-:W-:Y:S02]  /*52a0*/  P2R R10, PR, RZ, 0x4 ;  /* 0x00000004ff0a7803 */ /* 0x000fe40000000000 */
[----:B------:R-:W-:Y:S01]  /*52b0*/  MOV R174, RZ ;  /* 0x000000ff00ae7202 */ /* 0x000fe20000000f00 */
[----:B------:R-:W-:Y:S01]  /*52c0*/  HFMA2 R176, -RZ, RZ, 0, 0 ;  /* 0x00000000ffb07431 */ /* 0x000fe200000001ff */
[----:B-1----:R-:W4:Y:S04]  /*52d0*/  @!P5 LDG.E.U16 R6, desc[UR28][R2.64+0x380] ;  /* 0x0003801c0206d981 */ /* 0x002f28000c1e1500 */
[----:B------:R-:W5:Y:S04]  /*52e0*/  @!P4 LDG.E.U16 R7, desc[UR28][R2.64+0x340] ;  /* 0x0003401c0207c981 */ /* 0x000f68000c1e1500 */
[----:B------:R-:W5:Y:S01]  /*52f0*/  @!P6 LDG.E.U16 R9, desc[UR28][R2.64+0x3c0] ;  /* 0x0003c01c0209e981 */ /* 0x000f62000c1e1500 */
[----:B------:R-:W-:Y:S01]  /*5300*/  IMAD.MOV.U32 R178, RZ, RZ, RZ ;  /* 0x000000ffffb27224 */ /* 0x000fe200078e00ff */
        /* <DEDUP_REMOVED lines=10> */
[----:B------:R-:W1:Y:S01]  /*53b0*/  LDS.U16 R8, [R111+0x18] ;  /* 0x000018006f087984 */ /* 0x000e620000000400 */
[----:B---3--:R-:W-:-:S03]  /*53c0*/  @!P1 PRMT R64, R0, 0x5410, RZ ;  /* 0x0000541000409816 */ /* 0x008fc600000000ff */
[----:B------:R-:W3:Y:S01]  /*53d0*/  @!P0 LDG.E.U16 R0, desc[UR28][R2.64+0x100] ;  /* 0x0001001c02008981 */ /* 0x000ee2000c1e1500 */
[----:B------:R-:W-:Y:S02]  /*53e0*/  ISETP.GE.AND P1, PT, R158, UR22, PT ;  /* 0x000000169e007c0c */ /* 0x000fe4000bf26270 */
[----:B---3--:R-:W-:Y:S02]  /*53f0*/  @!P0 PRMT R66, R0, 0x5410, RZ ;  /* 0x0000541000428816 */ /* 0x008fe400000000ff */
[----:B------:R-:W-:-:S09]  /*5400*/  ISETP.GE.AND P0, PT, R161, UR22, PT ;  /* 0x00000016a1007c0c */ /* 0x000fd2000bf06270 */
[----:B------:R-:W3:Y:S04]  /*5410*/  @!P1 LDG.E.U16 R0, desc[UR28][R2.64+0x180] ;  /* 0x0001801c02009981 */ /* 0x000ee8000c1e1500 */
[----:B------:R-:W2:Y:S01]  /*5420*/  @!P0 LDG.E.U16 R5, desc[UR28][R2.64+0xc0] ;  /* 0x0000c01c02058981 */ /* 0x000ea2000c1e1500 */
[----:B------:R-:W-:Y:S02]  /*5430*/  ISETP.GE.AND P2, PT, R159, UR22, PT ;  /* 0x000000169f007c0c */ /* 0x000fe4000bf46270 */
[----:B--2---:R-:W-:-:S11]  /*5440*/  @!P0 PRMT R64, R64, 0x5410, R5 ;  /* 0x0000541040408816 */ /* 0x004fd60000000005 */
[----:B------:R-:W2:Y:S01]  /*5450*/  @!P2 LDG.E.U16 R5, desc[UR28][R2.64+0x140] ;  /* 0x0001401c0205a981 */ /* 0x000ea2000c1e1500 */
[----:B------:R-:W-:Y:S02]  /*5460*/  ISETP.GE.AND P0, PT, R156, UR22, PT ;  /* 0x000000169c007c0c */ /* 0x000fe4000bf06270 */
[----:B---3--:R-:W-:Y:S02]  /*5470*/  @!P1 PRMT R132, R0, 0x5410, RZ ;  /* 0x0000541000849816 */ /* 0x008fe400000000ff */
[----:B------:R-:W-:-:S09]  /*5480*/  ISETP.GE.AND P1, PT, R157, UR22, PT ;  /* 0x000000169d007c0c */ /* 0x000fd2000bf26270 */
[----:B------:R-:W3:Y:S01]  /*5490*/  @!P0 LDG.E.U16 R0, desc[UR28][R2.64+0x200] ;  /* 0x0002001c02008981 */ /* 0x000ee2000c1e1500 */
[----:B--2---:R-:W-:-:S03]  /*54a0*/  @!P2 PRMT R66, R66, 0x5410, R5 ;  /* 0x000054104242a816 */ /* 0x004fc60000000005 */
[----:B------:R-:W2:Y:S01]  /*54b0*/  @!P1 LDG.E.U16 R5, desc[UR28][R2.64+0x1c0] ;  /* 0x0001c01c02059981 */ /* 0x000ea2000c1e1500 */
[----:B---3--:R-:W-:Y:S02]  /*54c0*/  @!P0 PRMT R174, R0, 0x5410, RZ ;  /* 0x0000541000ae8816 */ /* 0x008fe400000000ff */
[----:B------:R-:W-:Y:S02]  /*54d0*/  ISETP.NE.AND P0, PT, R12, RZ, PT ;  /* 0x000000ff0c00720c */ /* 0x000fe40003f05270 */
[----:B------:R-:W-:Y:S01]  /*54e0*/  ISETP.NE.AND P2, PT, R10, RZ, PT ;  /* 0x000000ff0a00720c */ /* 0x000fe20003f45270 */
[----:B------:R-:W-:Y:S01]  /*54f0*/  LDS.U16 R12, [R115+0x10] ;  /* 0x00001000730c7984 */ /* 0x000fe20000000400 */
[----:B------:R-:W-:-:S03]  /*5500*/  PRMT R65, R66, 0x7632, R65 ;  /* 0x0000763242417816 */ /* 0x000fc60000000041 */
[----:B------:R-:W-:Y:S01]  /*5510*/  LDS.U16 R10, [R113+0x14] ;  /* 0x00001400710a7984 */ /* 0x000fe20000000400 */
[----:B--2---:R-:W-:-:S05]  /*5520*/  @!P1 PRMT R132, R132, 0x5410, R5 ;  /* 0x0000541084849816 */ /* 0x004fca0000000005 */
[----:B------:R-:W2:Y:S01]  /*5530*/  @!P0 LDG.E.U16 R5, desc[UR28][R2.64+0x240] ;  /* 0x0002401c02058981 */ /* 0x000ea2000c1e1500 */
[----:B------:R-:W-:-:S03]  /*5540*/  ISETP.NE.AND P1, PT, R11, RZ, PT ;  /* 0x000000ff0b00720c */ /* 0x000fc60003f25270 */
[----:B------:R-:W-:Y:S10]  /*5550*/  LDS.U16 R11, [R114+0x12] ;  /* 0x00001200720b7984 */ /* 0x000ff40000000400 */
[----:B------:R-:W3:Y:S01]  /*5560*/  @!P1 LDG.E.U16 R0, desc[UR28][R2.64+0x280] ;  /* 0x0002801c02009981 */ /* 0x000ee2000c1e1500 */
[----:B--2---:R-:W-:-:S03]  /*5570*/  @!P0 PRMT R174, R174, 0x5410, R5 ;  /* 0x00005410aeae8816 */ /* 0x004fc60000000005 */
[----:B------:R-:W2:Y:S01]  /*5580*/  @!P2 LDG.E.U16 R5, desc[UR28][R2.64+0x2c0] ;  /* 0x0002c01c0205a981 */ /* 0x000ea2000c1e1500 */
[----:B---3--:R-:W-:Y:S02]  /*5590*/  @!P1 PRMT R176, R0, 0x5410, RZ ;  /* 0x0000541000b09816 */ /* 0x008fe400000000ff */
[----:B------:R-:W-:Y:S01]  /*55a0*/  ISETP.GE.AND P1, PT, R168, UR22, PT ;  /* 0x00000016a8007c0c */ /* 0x000fe2000bf26270 */
[----:B------:R-:W3:-:S12]  /*55b0*/  @!P3 LDG.E.U16 R0, desc[UR28][R2.64+0x300] ;  /* 0x0003001c0200b981 */ /* 0x000ed8000c1e1500 */
[----:B------:R-:W4:Y:S01]  /*55c0*/  @!P1 LDG.E.U16 R4, desc[UR28][R2.64] ;  /* 0x0000001c02049981 */ /* 0x000f22000c1e1500 */
[----:B--2---:R-:W-:Y:S02]  /*55d0*/  @!P2 PRMT R176, R176, 0x5410, R5 ;  /* 0x00005410b0b0a816 */ /* 0x004fe40000000005 */
[----:B------:R-:W-:-:S13]  /*55e0*/  ISETP.GE.AND P2, PT, R163, UR22, PT ;  /* 0x00000016a3007c0c */ /* 0x000fda000bf46270 */
[----:B------:R2:W5:Y:S01]  /*55f0*/  @!P2 LDG.E.U16 R5, desc[UR28][R2.64+0x40] ;  /* 0x0000401c0205a981 */ /* 0x000562000c1e1500 */
[----:B---3--:R-:W-:Y:S01]  /*5600*/  @!P3 PRMT R178, R0, 0x5410, RZ ;  /* 0x0000541000b2b816 */ /* 0x008fe200000000ff */
[----:B------:R-:W-:Y:S01]  /*5610*/  HFMA2 R0, -RZ, RZ, 0, 0 ;  /* 0x00000000ff007431 */ /* 0x000fe200000001ff */
[----:B----4-:R-:W-:Y:S02]  /*5620*/  @!P1 PRMT R0, R4, 0x5410, RZ ;  /* 0x0000541004009816 */ /* 0x010fe400000000ff */
[----:B--2---:R-:W-:Y:S02]  /*5630*/  MOV R2, RZ ;  /* 0x000000ff00027202 */ /* 0x004fe40000000f00 */
[----:B------:R-:W-:Y:S02]  /*5640*/  @!P5 PRMT R2, R6, 0x5410, RZ ;  /* 0x000054100602d816 */ /* 0x000fe400000000ff */
[----:B-----5:R-:W-:Y:S01]  /*5650*/  @!P4 PRMT R178, R178, 0x5410, R7 ;  /* 0x00005410b2b2c816 */ /* 0x020fe20000000007 */
[----:B------:R-:W2:Y:S01]  /*5660*/  LDS.U16 R6, [R109+0x1c] ;  /* 0x00001c006d067984 */ /* 0x000ea20000000400 */
[----:B------:R-:W-:-:S02]  /*5670*/  @!P6 PRMT R2, R2, 0x5410, R9 ;  /* 0x000054100202e816 */ /* 0x000fc40000000009 */
[----:B------:R-:W-:Y:S01]  /*5680*/  PRMT R4, R64, 0x7632, R4 ;  /* 0x0000763240047816 */ /* 0x000fe20000000004 */
[----:B------:R-:W3:Y:S01]  /*5690*/  LDS.U16 R9, [R112+0x16] ;  /* 0x0000160070097984 */ /* 0x000ee20000000400 */
[----:B------:R-:W-:-:S03]  /*56a0*/  PRMT R67, R132, 0x7632, R67 ;  /* 0x0000763284437816 */ /* 0x000fc60000000043 */
[----:B------:R-:W4:Y:S01]  /*56b0*/  LDS.U16 R7, [R110+0x1a] ;  /* 0x00001a006e077984 */ /* 0x000f220000000400 */
[----:B------:R-:W-:-:S04]  /*56c0*/  UIADD3 UR23, UPT, UPT, UR55, -0x100, URZ ;  /* 0xffffff0037177890 */ /* 0x000fc8000fffe0ff */
[----:B------:R-:W-:Y:S01]  /*56d0*/  ULOP3.LUT UR23, UR23, 0x100, URZ, 0xc0, !UPT ;  /* 0x0000010017177892 */ /* 0x000fe2000f8ec0ff */
[C---:B------:R-:W-:Y:S01]  /*56e0*/  VIADD R184, R167.reuse, 0x200 ;  /* 0x00000200a7b87836 */ /* 0x040fe20000000000 */
[----:B------:R-:W-:Y:S02]  /*56f0*/  ISETP.NE.AND P1, PT, R167, RZ, PT ;  /* 0x000000ffa700720c */ /* 0x000fe40003f25270 */
[----:B------:R-:W-:Y:S01]  /*5700*/  UIADD3 UR26, UPT, UPT, UR23, UR8, URZ ;  /* 0x00000008171a7290 */ /* 0x000fe2000fffe0ff */
[----:B------:R-:W-:Y:S02]  /*5710*/  UMOV UR27, 0x400 ;  /* 0x00000400001b7882 */ /* 0x000fe40000000000 */
[----:B0-----:R-:W-:Y:S01]  /*5720*/  ULEA UR23, UR33, UR27, 0x18 ;  /* 0x0000001b21177291 */ /* 0x001fe2000f8ec0ff */
[----:B------:R-:W-:-:S04]  /*5730*/  FMUL.FTZ R169, R21, 1.4426950216293334961 ;  /* 0x3fb8aa3b15a97820 */ /* 0x000fc80000410000 */
[----:B------:R-:W-:-:S06]  /*5740*/  FMUL.FTZ R218, R169, R97 ;  /* 0x00000061a9da7220 */ /* 0x000fcc0000410000 */
        /* <DEDUP_REMOVED lines=14> */
[CC--:B------:R-:W-:Y:S01]  /*5830*/  FMUL.FTZ R200, R169.reuse, R51.reuse ;  /* 0x00000033a9c87220 */ /* 0x0c0fe20000410000 */
[----:B------:R-:W-:Y:S01]  /*5840*/  FMUL.FTZ R203, R169, R48 ;  /* 0x00000030a9cb7220 */ /* 0x000fe20000410000 */
[----:B------:R-:W0:Y:S01]  /*5850*/  MUFU.EX2 R216, R216 ;  /* 0x000000d800d87308 */ /* 0x000e220000000800 */
[----:B-1----:R-:W-:Y:S01]  /*5860*/  SHF.L.U32 R8, R8, 0x10, RZ ;  /* 0x0000001008087819 */ /* 0x002fe200000006ff */
[----:B------:R-:W-:Y:S01]  /*5870*/  FMUL.FTZ R193, R61, R51 ;  /* 0x000000333dc17220 */ /* 0x000fe20000410000 */
[----:B--2---:R-:W-:-:S05]  /*5880*/  IMAD.U32 R6, R6, 0x10000, RZ ;  /* 0x0001000006067824 */ /* 0x004fca00078e00ff */
[----:B------:R-:W1:Y:S01]  /*5890*/  MUFU.EX2 R214, R214 ;  /* 0x000000d600d67308 */ /* 0x000e620000000800 */
[----:B---3--:R-:W-:Y:S02]  /*58a0*/  IMAD.U32 R9, R9, 0x10000, RZ ;  /* 0x0001000009097824 */ /* 0x008fe400078e00ff */
[----:B------:R-:W-:-:S05]  /*58b0*/  FMUL.FTZ R194, R47, R48 ;  /* 0x000000302fc27220 */ /* 0x000fca0000410000 */
[----:B------:R-:W2:Y:S01]  /*58c0*/  MUFU.EX2 R213, R213 ;  /* 0x000000d500d57308 */ /* 0x000ea20000000800 */
[----:B------:R-:W-:-:S07]  /*58d0*/  ISETP.NE.AND P0, PT, R171, RZ, PT ;  /* 0x000000ffab00720c */ /* 0x000fce0003f05270 */
        /* <DEDUP_REMOVED lines=17> */
[----:B----4-:R-:W-:-:S07]  /*59f0*/  SHF.L.U32 R7, R7, 0x10, RZ ;  /* 0x0000001007077819 */ /* 0x010fce00000006ff */
[----:B------:R-:W4:Y:S08]  /*5a00*/  MUFU.EX2 R202, R202 ;  /* 0x000000ca00ca7308 */ /* 0x000f300000000800 */
        /* <DEDUP_REMOVED lines=27> */
[----:B------:R-:W-:Y:S01]  /*5bc0*/  STS.U16 [R145+0x8c0], R64 ;  /* 0x0008c04091007388 */ /* 0x000fe20000000400 */
[----:B-----5:R-:W-:-:S03]  /*5bd0*/  PRMT R0, R174, 0x7632, R0 ;  /* 0x00007632ae007816 */ /* 0x020fc60000000000 */
[----:B------:R-:W-:Y:S01]  /*5be0*/  STS.U16 [R144+0x900], R4 ;  /* 0x0009000490007388 */ /* 0x000fe20000000400 */
[----:B-1----:R-:W-:-:S03]  /*5bf0*/  PRMT R3, R176, 0x7632, R3 ;  /* 0x00007632b0037816 */ /* 0x002fc60000000003 */
[----:B------:R-:W-:Y:S04]  /*5c00*/  STS.U16 [R143+0x940], R66 ;  /* 0x000940428f007388 */ /* 0x000fe80000000400 */
[----:B------:R1:W-:Y:S04]  /*5c10*/  STS.U16 [R142+0x980], R65 ;  /* 0x000980418e007388 */ /* 0x0003e80000000400 */
[----:B------:R-:W-:Y:S04]  /*5c20*/  STS.U16 [R141+0x9c0], R132 ;  /* 0x0009c0848d007388 */ /* 0x000fe80000000400 */
[----:B------:R5:W-:Y:S01]  /*5c30*/  STS.U16 [R140+0xa00], R67 ;  /* 0x000a00438c007388 */ /* 0x000be20000000400 */
[----:B-1----:R-:W-:-:S03]  /*5c40*/  PRMT R65, R2, 0x7632, R65 ;  /* 0x0000763202417816 */ /* 0x002fc60000000041 */
[----:B------:R-:W-:Y:S04]  /*5c50*/  STS.U16 [R139+0xa40], R174 ;  /* 0x000a40ae8b007388 */ /* 0x000fe80000000400 */
[----:B------:R1:W-:Y:S01]  /*5c60*/  STS.U16 [R138+0xa80], R0 ;  /* 0x000a80008a007388 */ /* 0x0003e20000000400 */
[----:B-----5:R-:W-:-:S03]  /*5c70*/  PRMT R67, R178, 0x7632, R67 ;  /* 0x00007632b2437816 */ /* 0x020fc60000000043 */
[----:B------:R-:W-:Y:S04]  /*5c80*/  STS.U16 [R137+0xac0], R176 ;  /* 0x000ac0b089007388 */ /* 0x000fe80000000400 */
[----:B------:R5:W-:Y:S04]  /*5c90*/  STS.U16 [R136+0xb00], R3 ;  /* 0x000b000388007388 */ /* 0x000be80000000400 */
[----:B------:R-:W-:Y:S01]  /*5ca0*/  STS.U16 [R135+0xb40], R178 ;  /* 0x000b40b287007388 */ /* 0x000fe20000000400 */
[----:B-1----:R-:W-:-:S03]  /*5cb0*/  SEL R0, R184, UR26, P1 ;  /* 0x0000001ab8007c07 */ /* 0x002fc60008800000 */
[----:B------:R-:W-:Y:S04]  /*5cc0*/  STS.U16 [R134+0xb80], R67 ;  /* 0x000b804386007388 */ /* 0x000fe80000000400 */
[----:B------:R-:W-:Y:S04]  /*5cd0*/  STS.U16 [R131+0xbc0], R2 ;  /* 0x000bc00283007388 */ /* 0x000fe80000000400 */
[----:B------:R-:W-:Y:S01]  /*5ce0*/  STS.U16 [R130+0xc00], R65 ;  /* 0x000c004182007388 */ /* 0x000fe20000000400 */
[----:B------:R-:W-:-:S03]  /*5cf0*/  NOP ;  /* 0x0000000000007918 */ /* 0x000fc60000000000 */
[----:B------:R-:W1:Y:S01]  /*5d00*/  LDS.U16 R189, [R126+0x846] ;  /* 0x000846007ebd7984 */ /* 0x000e620000000400 */
[----:B-----5:R-:W-:-:S03]  /*5d10*/  LEA R3, R0, UR23, 0x2 ;  /* 0x0000001700037c11 */ /* 0x020fc6000f8e10ff */
[----:B------:R-:W5:Y:S04]  /*5d20*/  LDS.U16 R132, [R113+0x854] ;  /* 0x0008540071847984 */ /* 0x000f680000000400 */
[----:B------:R-:W2:Y:S04]  /*5d30*/  LDS.U16 R67, [R112+0x856] ;  /* 0x0008560070437984 */ /* 0x000ea80000000400 */
[----:B------:R-:W3:Y:S04]  /*5d40*/  LDS.U16 R188, [R127+0x844] ;  /* 0x000844007fbc7984 */ /* 0x000ee80000000400 */
[----:B------:R-:W-:Y:S04]  /*5d50*/  LDS.U16 R191, [R118+0x84a] ;  /* 0x00084a0076bf7984 */ /* 0x000fe80000000400 */
[----:B------:R-:W-:Y:S04]  /*5d60*/  LDS.U16 R66, [R111+0x858] ;  /* 0x000858006f427984 */ /* 0x000fe80000000400 */
        /* <DEDUP_REMOVED lines=8> */
[----:B------:R-:W4:Y:S04]  /*5df0*/  LDS.U16 R0, [R108+0x85e] ;  /* 0x00085e006c007984 */ /* 0x000f280000000400 */
[----:B------:R-:W4:Y:S01]  /*5e00*/  LDS.U16 R185, [R116+0x84e] ;  /* 0x00084e0074b97984 */ /* 0x000f220000000400 */
[----:B------:R-:W-:-:S03]  /*5e10*/  ISETP.NE.AND P2, PT, R167, 0x3f, PT ;  /* 0x0000003fa700780c */ /* 0x000fc60003f45270 */
[----:B0-----:R0:W-:Y:S01]  /*5e20*/  STS [R3+0x35c0], R218 ;  /* 0x0035c0da03007388 */ /* 0x0011e20000000800 */
[----:B-1----:R-:W-:Y:S01]  /*5e30*/  SHF.L.U32 R196, R189, 0x10, RZ ;  /* 0x00000010bdc47819 */ /* 0x002fe200000006ff */
[----:B-----5:R-:W-:Y:S02]  /*5e40*/  IMAD.U32 R189, R132, 0x10000, RZ ;  /* 0x0001000084bd7824 */ /* 0x020fe400078e00ff */
[----:B------:R-:W-:Y:S01]  /*5e50*/  FMUL.FTZ R2, R68, R60 ;  /* 0x0000003c44027220 */ /* 0x000fe20000410000 */
[----:B------:R-:W-:Y:S02]  /*5e60*/  SHF.L.U32 R5, R5, 0x10, RZ ;  /* 0x0000001005057819 */ /* 0x000fe400000006ff */
[----:B--2---:R-:W-:Y:S01]  /*5e70*/  SHF.L.U32 R132, R67, 0x10, RZ ;  /* 0x0000001043847819 */ /* 0x004fe200000006ff */
[----:B0-----:R-:W-:Y:S01]  /*5e80*/  FMUL.FTZ R3, R63, R57 ;  /* 0x000000393f037220 */ /* 0x001fe20000410000 */
[----:B---3--:R-:W-:Y:S01]  /*5e90*/  SHF.L.U32 R197, R188, 0x10, RZ ;  /* 0x00000010bcc57819 */ /* 0x008fe200000006ff */
[----:B----4-:R-:W-:Y:S01]  /*5ea0*/  IMAD.U32 R190, R190, 0x10000, RZ ;  /* 0x00010000bebe7824 */ /* 0x010fe200078e00ff */
[----:B------:R-:W-:Y:S01]  /*5eb0*/  SHF.L.U32 R191, R191, 0x10, RZ ;  /* 0x00000010bfbf7819 */ /* 0x000fe200000006ff */
[----:B------:R-:W-:Y:S01]  /*5ec0*/  FMUL.FTZ R169, R8, R3 ;  /* 0x0000000308a97220 */ /* 0x000fe20000410000 */
[----:B------:R-:W-:Y:S01]  /*5ed0*/  SHF.L.U32 R67, R66, 0x10, RZ ;  /* 0x0000001042437819 */ /* 0x000fe200000006ff */
[----:B------:R-:W-:Y:S01]  /*5ee0*/  FMUL.FTZ R3, R6, R193 ;  /* 0x000000c106037220 */ /* 0x000fe20000410000 */
[----:B------:R-:W-:Y:S01]  /*5ef0*/  SHF.L.U32 R186, R186, 0x10, RZ ;  /* 0x00000010baba7819 */ /* 0x000fe200000006ff */
[----:B------:R-:W-:Y:S01]  /*5f00*/  IMAD.U32 R66, R65, 0x10000, RZ ;  /* 0x0001000041427824 */ /* 0x000fe200078e00ff */
[----:B------:R-:W-:Y:S01]  /*5f10*/  SHF.L.U32 R183, R183, 0x10, RZ ;  /* 0x00000010b7b77819 */ /* 0x000fe200000006ff */
[----:B------:R-:W-:Y:S01]  /*5f20*/  IMAD.U32 R187, R187, 0x10000, RZ ;  /* 0x00010000bbbb7824 */ /* 0x000fe200078e00ff */
[----:B------:R-:W-:Y:S01]  /*5f30*/  SHF.L.U32 R188, R133, 0x10, RZ ;  /* 0x0000001085bc7819 */ /* 0x000fe200000006ff */
        /* <DEDUP_REMOVED lines=40> */
.L_x_4738:
[----:B------:R-:W-:-:S06]  /*61c0*/  LEA R0, R167, UR23, 0x2 ;  /* 0x00000017a7007c11 */ /* 0x000fcc000f8e10ff */
[----:B------:R-:W0:Y:S02]  /*61d0*/  LDS R0, [R0+0x3dc4] ;  /* 0x003dc40000007984 */ /* 0x000e240000000800 */
.L_x_4739:
[----:B------:R-:W-:Y:S05]  /*61e0*/  BSYNC.RECONVERGENT B0 ;  /* 0x0000000000007941 */ /* 0x000fea0003800200 */
.L_x_4737:
[----:B------:R-:W2:Y:S01]  /*61f0*/  @P0 LDC R65, c[0x0][0x38c] ;  /* 0x0000e300ff410b82 */ /* 0x000ea20000000800 */
[----:B------:R-:W-:Y:S01]  /*6200*/  MOV R64, UR9 ;  /* 0x0000000900407c02 */ /* 0x000fe20008000f00 */
[----:B------:R-:W-:Y:S02]  /*6210*/  IMAD.MOV.U32 R67, RZ, RZ, 0x8 ;  /* 0x00000008ff437424 */ /* 0x000fe400078e00ff */
[----:B------:R-:W-:Y:S01]  /*6220*/  HFMA2 R133, -RZ, RZ, 0, 0 ;  /* 0x00000000ff857431 */ /* 0x000fe200000001ff */
[----:B------:R-:W-:Y:S02]  /*6230*/  MOV R132, 0x3f800000 ;  /* 0x3f80000000847802 */ /* 0x000fe40000000f00 */
[----:B------:R-:W-:Y:S01]  /*6240*/  @P0 IADD3 R64, PT, PT, R64, -0x2, RZ ;  /* 0xfffffffe40400810 */ /* 0x000fe20007ffe0ff */
        /* <DEDUP_REMOVED lines=72> */
.L_x_4798:
[----:B------:R-:W-:Y:S01]  /*66d0*/  ISETP.GE.AND P2, PT, R148, 0x10, PT ;  /* 0x000000109400780c */ /* 0x000fe20003f46270 */
[----:B----4-:R-:W-:Y:S01]  /*66e0*/  FFMA.FTZ R65, R67, R65, R64 ;  /* 0x0000004143417223 */ /* 0x010fe20000010040 */
[----:B------:R-:W-:-:S04]  /*66f0*/  UMOV UR26, 0xffffffff ;  /* 0xffffffff001a7882 */ /* 0x000fc80000000000 */
[----:B------:R-:W-:-:S07]  /*6700*/  FSEL R217, R64, R65, !P2 ;  /* 0x0000004140d97208 */ /* 0x000fce0005000000 */
[----:B--23--:R-:W-:Y:S01]  /*6710*/  @P2 FMUL.FTZ R67, R67, R222 ;  /* 0x000000de43432220 */ /* 0x00cfe20000410000 */
[----:B------:R-:W-:Y:S06]  /*6720*/  BRA.DIV UR26, `(.L_x_4742) ;  /* 0x0000004e1a287947 */ /* 0x000fec000b800000 */
.L_x_4801:
[----:B------:R-:W-:-:S03]  /*6730*/  UMOV UR26, 0xffffffff ;  /* 0xffffffff001a7882 */ /* 0x000fc60000000000 */
[----:B------:R-:W-:Y:S05]  /*6740*/  BRA.DIV UR26, `(.L_x_4743) ;  /* 0x0000004e1a487947 */ /* 0x000fea000b800000 */
.L_x_4804:
[----:B------:R-:W-:-:S03]  /*6750*/  UMOV UR26, 0xffffffff ;  /* 0xffffffff001a7882 */ /* 0x000fc60000000000 */
[----:B------:R-:W-:Y:S05]  /*6760*/  BRA.DIV UR26, `(.L_x_4744) ;  /* 0x0000004e1a687947 */ /* 0x000fea000b800000 */
[----:B------:R2:W3:Y:S04]  /*6770*/  SHFL.UP PT, R219, R67, 0x1, RZ ;  /* 0x0420000043db7989 */ /* 0x0004e800000e00ff */
[----:B------:R2:W4:Y:S04]  /*6780*/  SHFL.UP PT, R220, R217, 0x1, RZ ;  /* 0x04200000d9dc7989 */ /* 0x00052800000e00ff */
[----:B-----5:R2:W0:Y:S04]  /*6790*/  SHFL.IDX PT, R64, R132, RZ, 0x1f ;  /* 0x00001fff84407589 */ /* 0x02042800000e0000 */
[----:B------:R2:W0:Y:S02]  /*67a0*/  SHFL.IDX PT, R65, R133, RZ, 0x1f ;  /* 0x00001fff85417589 */ /* 0x00042400000e0000 */
.L_x_4810:
[----:B--2---:R-:W2:Y:S01]  /*67b0*/  LDS.64 R66, [R215+0x31b0] ;  /* 0x0031b000d7427984 */ /* 0x004ea20000000a00 */
[C---:B0--34-:R-:W-:Y:S01]  /*67c0*/  @P1 FFMA.FTZ R65, R219.reuse, R65, R220 ;  /* 0x00000041db411223 */ /* 0x059fe200000100dc */
[----:B------:R-:W-:-:S03]  /*67d0*/  @P1 FMUL.FTZ R64, R219, R64 ;  /* 0x00000040db401220 */ /* 0x000fc60000410000 */
[-C--:B--2---:R-:W-:Y:S01]  /*67e0*/  FFMA.FTZ R67, R65, R66.reuse, R67 ;  /* 0x0000004241437223 */ /* 0x084fe20000010043 */
[----:B------:R-:W-:-:S05]  /*67f0*/  FMUL.FTZ R66, R64, R66 ;  /* 0x0000004240427220 */ /* 0x000fca0000410000 */
[----:B------:R2:W-:Y:S02]  /*6800*/  STS.128 [R215+0x31b0], R64 ;  /* 0x0031b040d7007388 */ /* 0x0005e40000000c00 */
.L_x_4740:
        /* <DEDUP_REMOVED lines=111> */
.L_x_4827:
        /* <DEDUP_REMOVED lines=10> */
.L_x_4745:
[----:B------:R-:W-:Y:S05]  /*6fa0*/  WARPSYNC.ALL ;  /* 0x0000000000007948 */ /* 0x000fea0003800000 */
[----:B------:R-:W-:Y:S01]  /*6fb0*/  BAR.SYNC.DEFER_BLOCKING 0x0 ;  /* 0x0000000000007b1d */ /* 0x000fe20000010000 */
[C---:B------:R-:W-:Y:S01]  /*6fc0*/  ISETP.NE.AND P1, PT, R167.reuse, RZ, PT ;  /* 0x000000ffa700720c */ /* 0x040fe20003f25270 */
[----:B0-----:R-:W-:Y:S02]  /*6fd0*/  IMAD.SHL.U32 R66, R167, 0x10, RZ ;  /* 0x00000010a7427824 */ /* 0x001fe400078e00ff */
[----:B------:R-:W-:Y:S01]  /*6fe0*/  FADD.FTZ R182, -R182, R225 ;  /* 0x000000e1b6b67221 */ /* 0x000fe20000010100 */
[----:B------:R-:W-:Y:S01]  /*6ff0*/  FADD.FTZ R181, -R181, R224 ;  /* 0x000000e0b5b57221 */ /* 0x000fe20000010100 */
[----:B------:R-:W-:Y:S01]  /*7000*/  FADD.FTZ R180, -R180, R223 ;  /* 0x000000dfb4b47221 */ /* 0x000fe20000010100 */
[----:B------:R-:W-:Y:S01]  /*7010*/  FADD.FTZ R179, -R179, R222 ;  /* 0x000000deb3b37221 */ /* 0x000fe20000010100 */
[----:B------:R-:W-:Y:S01]  /*7020*/  LEA.HI R64, R167, R66, RZ, 0x1f ;  /* 0x00000042a7407211 */ /* 0x000fe200078ff8ff */
[----:B------:R-:W-:Y:S01]  /*7030*/  FADD.FTZ R178, -R178, R221 ;  /* 0x000000ddb2b27221 */ /* 0x000fe20000010100 */
[----:B------:R-:W-:Y:S01]  /*7040*/  FADD.FTZ R177, -R177, R220 ;  /* 0x000000dcb1b17221 */ /* 0x000fe20000010100 */
[----:B------:R-:W-:Y:S01]  /*7050*/  FADD.FTZ R176, -R176, R219 ;  /* 0x000000dbb0b07221 */ /* 0x000fe20000010100 */
[----:B------:R-:W-:Y:S01]  /*7060*/  LEA R64, R64, UR23, 0x2 ;  /* 0x0000001740407c11 */ /* 0x000fe2000f8e10ff */
[----:B------:R-:W-:Y:S01]  /*7070*/  FADD.FTZ R175, -R175, R217 ;  /* 0x000000d9afaf7221 */ /* 0x000fe20000010100 */
[C---:B------:R-:W-:Y:S01]  /*7080*/  IADD3 R252, PT, PT, R167.reuse, 0x380, RZ ;  /* 0x00000380a7fc7810 */ /* 0x040fe20007ffe0ff */
[----:B------:R-:W-:Y:S01]  /*7090*/  VOTEU.ALL UP0, P1 ;  /* 0x0000000000ff7886 */ /* 0x000fe20000800000 */
[----:B------:R-:W-:Y:S01]  /*70a0*/  LEA.HI R248, R184, R167, RZ, 0x1b ;  /* 0x000000a7b8f87211 */ /* 0x000fe200078fd8ff */
[C---:B------:R-:W-:Y:S01]  /*70b0*/  VIADD R246, R167.reuse, 0x340 ;  /* 0x00000340a7f67836 */ /* 0x040fe20000000000 */
[C---:B------:R-:W-:Y:S01]  /*70c0*/  IADD3 R184, PT, PT, R167.reuse, 0x40, RZ ;  /* 0x00000040a7b87810 */ /* 0x040fe20007ffe0ff */
[----:B------:R-:W-:Y:S01]  /*70d0*/  FADD.FTZ R174, -R174, R218 ;  /* 0x000000daaeae7221 */ /* 0x000fe20000010100 */
[----:B------:R-:W-:Y:S01]  /*70e0*/  @!UP0 ULEA UR26, UR8, UR23, 0x3 ;  /* 0x00000017081a8291 */ /* 0x000fe2000f8e18ff */
[----:B------:R-:W-:Y:S01]  /*70f0*/  IADD3 R242, PT, PT, R167, 0x2c0, RZ ;  /* 0x000002c0a7f27810 */ /* 0x000fe20007ffe0ff */
[----:B------:R-:W-:Y:S01]  /*7100*/  FMUL.FTZ R249, R59, R231 ;  /* 0x000000e73bf97220 */ /* 0x000fe20000410000 */
[----:B------:R-:W-:Y:S01]  /*7110*/  IADD3 R244, PT, PT, R167, 0x300, RZ ;  /* 0x00000300a7f47810 */ /* 0x000fe20007ffe0ff */
[----:B------:R-:W-:Y:S01]  /*7120*/  FADD.FTZ R171, -R171, R230 ;  /* 0x000000e6abab7221 */ /* 0x000fe20000010100 */
[----:B------:R-:W0:Y:S01]  /*7130*/  LDS R232, [R164+0x33c4] ;  /* 0x0033c400a4e87984 */ /* 0x000e220000000800 */
[-C--:B------:R-:W-:Y:S01]  /*7140*/  LEA.HI R252, R252, R167.reuse, RZ, 0x1b ;  /* 0x000000a7fcfc7211 */ /* 0x080fe200078fd8ff */
[----:B------:R-:W-:Y:S01]  /*7150*/  FADD.FTZ R169, -R169, R229 ;  /* 0x000000e5a9a97221 */ /* 0x000fe20000010100 */
[----:B------:R-:W-:Y:S01]  /*7160*/  LEA.HI R184, R184, R167, RZ, 0x1b ;  /* 0x000000a7b8b87211 */ /* 0x000fe200078fd8ff */
[----:B------:R1:W-:Y:S01]  /*7170*/  @!P1 STS.64 [UR26+0x3ec0], R132 ;  /* 0x003ec084ff009988 */ /* 0x0003e20008000a1a */
[----:B------:R-:W-:Y:S01]  /*7180*/  LEA R248, R248, UR23, 0x2 ;  /* 0x00000017f8f87c11 */ /* 0x000fe2000f8e10ff */
[----:B------:R-:W-:Y:S01]  /*7190*/  FADD.FTZ R3, -R3, R227 ;  /* 0x000000e303037221 */ /* 0x000fe20000010100 */
[----:B------:R-:W-:Y:S01]  /*71a0*/  LEA R247, R184, UR23, 0x2 ;  /* 0x00000017b8f77c11 */ /* 0x000fe2000f8e10ff */
[----:B------:R-:W-:Y:S01]  /*71b0*/  FMUL.FTZ R224, R56, R224 ;  /* 0x000000e038e07220 */ /* 0x000fe20000410000 */
[----:B------:R-:W-:Y:S01]  /*71c0*/  FADD.FTZ R2, -R2, R226 ;  /* 0x000000e202027221 */ /* 0x000fe20000010100 */
[----:B------:R-:W-:Y:S01]  /*71d0*/  FMUL.FTZ R222, R53, R222 ;  /* 0x000000de35de7220 */ /* 0x000fe20000410000 */
[----:B------:R-:W-:Y:S01]  /*71e0*/  FMUL.FTZ R220, R50, R220 ;  /* 0x000000dc32dc7220 */ /* 0x000fe20000410000 */
[----:B------:R-:W-:Y:S01]  /*71f0*/  FMUL.FTZ R218, R45, R218 ;  /* 0x000000da2dda7220 */ /* 0x000fe20000410000 */
[----:B------:R-:W-:Y:S01]  /*7200*/  FMUL.FTZ R230, R43, R230 ;  /* 0x000000e62be67220 */ /* 0x000fe20000410000 */
[----:B------:R-:W-:Y:S01]  /*7210*/  FMUL.FTZ R226, R39, R226 ;  /* 0x000000e227e27220 */ /* 0x000fe20000410000 */
[----:B------:R-:W-:Y:S01]  /*7220*/  BSSY.RECONVERGENT B0, `(.L_x_4747) ;  /* 0x00000cb000007945 */ /* 0x000fe20003800200 */
[----:B0-----:R-:W-:Y:S01]  /*7230*/  FFMA.FTZ R232, R232, R0, R183 ;  /* 0x00000000e8e87223 */ /* 0x001fe200000100b7 */
[----:B------:R-:W-:Y:S01]  /*7240*/  FADD.FTZ R0, -R201, R231 ;  /* 0x000000e7c9007221 */ /* 0x000fe20000010100 */
[----:B------:R-:W-:-:S02]  /*7250*/  LEA.HI R183, R66, R66, RZ, 0x1b ;  /* 0x0000004242b77211 */ /* 0x000fc400078fd8ff */
[----:B------:R-:W-:Y:S01]  /*7260*/  FFMA.FTZ R186, R203, R232, R186 ;  /* 0x000000e8cbba7223 */ /* 0x000fe200000100ba */
[-C--:B------:R-:W-:Y:S02]  /*7270*/  LEA.HI R201, R242, R167.reuse, RZ, 0x1b ;  /* 0x000000a7f2c97211 */ /* 0x080fe400078fd8ff */
[----:B------:R-:W-:Y:S01]  /*7280*/  LEA R183, R183, UR23, 0x2 ;  /* 0x00000017b7b77c11 */ /* 0x000fe2000f8e10ff */
[----:B------:R-:W-:Y:S01]  /*7290*/  FFMA.FTZ R200, R200, R186, R185 ;  /* 0x000000bac8c87223 */ /* 0x000fe200000100b9 */
[----:B------:R-:W-:-:S03]  /*72a0*/  LEA.HI R203, R244, R167, RZ, 0x1b ;  /* 0x000000a7f4cb7211 */ /* 0x000fc600078fd8ff */
[----:B------:R-:W-:-:S04]  /*72b0*/  FFMA.FTZ R187, R202, R200, R187 ;  /* 0x000000c8cabb7223 */ /* 0x000fc800000100bb */
[----:B------:R-:W-:-:S04]  /*72c0*/  FFMA.FTZ R188, R204, R187, R188 ;  /* 0x000000bbccbc7223 */ /* 0x000fc800000100bc */
[----:B------:R-:W-:Y:S01]  /*72d0*/  FFMA.FTZ R206, R206, R188, R189 ;  /* 0x000000bccece7223 */ /* 0x000fe200000100bd */
[----:B------:R-:W-:-:S03]  /*72e0*/  FMUL.FTZ R185, R188, R60 ;  /* 0x0000003cbcb97220 */ /* 0x000fc60000410000 */
[----:B------:R-:W-:Y:S01]  /*72f0*/  FFMA.FTZ R190, R205, R206, R190 ;  /* 0x000000cecdbe7223 */ /* 0x000fe200000100be */
[----:B------:R-:W-:-:S03]  /*7300*/  LEA.HI R205, R246, R167, RZ, 0x1b ;  /* 0x000000a7f6cd7211 */ /* 0x000fc600078fd8ff */
[----:B------:R-:W-:Y:S01]  /*7310*/  FFMA.FTZ R191, R207, R190, R191 ;  /* 0x000000becfbf7223 */ /* 0x000fe200000100bf */
[----:B------:R-:W-:-:S03]  /*7320*/  IADD3 R207, PT, PT, R167, 0x3c0, RZ ;  /* 0x000003c0a7cf7810 */ /* 0x000fc60007ffe0ff */
[----:B------:R-:W-:Y:S01]  /*7330*/  FFMA.FTZ R192, R208, R191, R192 ;  /* 0x000000bfd0c07223 */ /* 0x000fe200000100c0 */
[----:B------:R-:W-:-:S03]  /*7340*/  LEA.HI R207, R207, R167, RZ, 0x1b ;  /* 0x000000a7cfcf7211 */ /* 0x000fc600078fd8ff */
[----:B------:R-:W-:Y:S01]  /*7350*/  FFMA.FTZ R193, R209, R192, R193 ;  /* 0x000000c0d1c17223 */ /* 0x000fe200000100c1 */
[----:B------:R-:W-:-:S03]  /*7360*/  LEA R184, R207, UR23, 0x2 ;  /* 0x00000017cfb87c11 */ /* 0x000fc6000f8e10ff */
[----:B------:R-:W-:-:S04]  /*7370*/  FFMA.FTZ R194, R210, R193, R194 ;  /* 0x000000c1d2c27223 */ /* 0x000fc800000100c2 */
[----:B------:R-:W-:Y:S01]  /*7380*/  FFMA.FTZ R195, R211, R194, R195 ;  /* 0x000000c2d3c37223 */ /* 0x000fe200000100c3 */
[----:B------:R-:W-:-:S03]  /*7390*/  FMUL.FTZ R210, R194, R92 ;  /* 0x0000005cc2d27220 */ /* 0x000fc60000410000 */
[----:B------:R-:W-:Y:S01]  /*73a0*/  FFMA.FTZ R196, R212, R195, R196 ;  /* 0x000000c3d4c47223 */ /* 0x000fe200000100c4 */
[----:B------:R-:W-:Y:S01]  /*73b0*/  FMUL.FTZ R189, R195, R93 ;  /* 0x0000005dc3bd7220 */ /* 0x000fe20000410000 */
[----:B------:R-:W-:Y:S02]  /*73c0*/  FMUL.FTZ R212, R77, R210 ;  /* 0x000000d24dd47220 */ /* 0x000fe40000410000 */
[----:B------:R-:W-:Y:S01]  /*73d0*/  FFMA.FTZ R197, R213, R196, R197 ;  /* 0x000000c4d5c57223 */ /* 0x000fe200000100c5 */
[----:B-1----:R-:W-:-:S03]  /*73e0*/  FMUL.FTZ R133, R196, R94 ;  /* 0x0000005ec4857220 */ /* 0x002fc60000410000 */
[----:B------:R-:W-:Y:S01]  /*73f0*/  FFMA.FTZ R198, R214, R197, R198 ;  /* 0x000000c5d6c67223 */ /* 0x000fe200000100c6 */
[----:B------:R-:W-:Y:S01]  /*7400*/  FMUL.FTZ R204, R197, R95 ;  /* 0x0000005fc5cc7220 */ /* 0x000fe20000410000 */
[----:B------:R-:W-:Y:S02]  /*7410*/  FMUL.FTZ R214, R193, R87 ;  /* 0x00000057c1d67220 */ /* 0x000fe40000410000 */
[----:B------:R-:W-:Y:S01]  /*7420*/  FFMA.FTZ R216, R216, R198, R199 ;  /* 0x000000c6d8d87223 */ /* 0x000fe200000100c7 */
[----:B------:R-:W-:Y:S01]  /*7430*/  FMUL.FTZ R66, R198, R96 ;  /* 0x00000060c6427220 */ /* 0x000fe20000410000 */
[----:B------:R-:W-:Y:S01]  /*7440*/  FMUL.FTZ R199, R192, R82 ;  /* 0x00000052c0c77220 */ /* 0x000fe20000410000 */
[----:B------:R-:W-:Y:S01]  /*7450*/  FMUL.FTZ R208, R79, R204 ;  /* 0x000000cc4fd07220 */ /* 0x000fe20000410000 */
[----:B------:R-:W-:Y:S01]  /*7460*/  FMUL.FTZ R65, R216, R97 ;  /* 0x00000061d8417220 */ /* 0x000fe20000410000 */
[----:B------:R-:W-:Y:S01]  /*7470*/  FMUL.FTZ R202, R81, R66 ;  /* 0x0000004251ca7220 */ /* 0x000fe20000410000 */
[----:B------:R-:W-:-:S02]  /*7480*/  FMUL.FTZ R234, R75, R214 ;  /* 0x000000d64bea7220 */ /* 0x000fc40000410000 */
[-C--:B------:R-:W-:Y:S01]  /*7490*/  FMUL.FTZ R67, R84, R65.reuse ;  /* 0x0000004154437220 */ /* 0x080fe20000410000 */
[----:B------:R-:W-:-:S04]  /*74a0*/  FFMA.FTZ R65, R0, R65, RZ ;  /* 0x0000004100417223 */ /* 0x000fc800000100ff */
[----:B------:R-:W-:Y:S01]  /*74b0*/  FFMA.FTZ R132, R182, R66, R65 ;  /* 0x00000042b6847223 */ /* 0x000fe20000010041 */
[----:B------:R0:W-:Y:S01]  /*74c0*/  STS [R64+0x1080], R67 ;  /* 0x0010804340007388 */ /* 0x0001e20000000800 */
[----:B------:R-:W-:Y:S01]  /*74d0*/  FMUL.FTZ R65, R190, R71 ;  /* 0x00000047be417220 */ /* 0x000fe20000410000 */
[----:B------:R-:W-:Y:S02]  /*74e0*/  FMUL.FTZ R66, R191, R76 ;  /* 0x0000004cbf427220 */ /* 0x000fe40000410000 */
[----:B------:R1:W-:Y:S01]  /*74f0*/  STS [R183+0x1084], R202 ;  /* 0x001084cab7007388 */ /* 0x0003e20000000800 */
[----:B------:R-:W-:-:S03]  /*7500*/  FMUL.FTZ R236, R72, R65 ;  /* 0x0000004148ec7220 */ /* 0x000fc60000410000 */
[----:B------:R2:W-:Y:S01]  /*7510*/  STS [R183+0x1088], R208 ;  /* 0x001088d0b7007388 */ /* 0x0005e20000000800 */
[----:B0-----:R-:W-:Y:S01]  /*7520*/  FFMA.FTZ R67, R181, R204, R132 ;  /* 0x000000ccb5437223 */ /* 0x001fe20000010084 */
[----:B------:R-:W-:Y:S01]  /*7530*/  FMUL.FTZ R132, R80, R133 ;  /* 0x0000008550847220 */ /* 0x000fe20000410000 */
[----:B------:R-:W-:Y:S01]  /*7540*/  FMUL.FTZ R204, R78, R189 ;  /* 0x000000bd4ecc7220 */ /* 0x000fe20000410000 */
[----:B------:R-:W-:Y:S01]  /*7550*/  STS [R183+0x1094], R212 ;  /* 0x001094d4b7007388 */ /* 0x000fe20000000800 */
[----:B-1----:R-:W-:-:S03]  /*7560*/  FMUL.FTZ R202, R74, R199 ;  /* 0x000000c74aca7220 */ /* 0x002fc60000410000 */
[----:B------:R0:W-:Y:S01]  /*7570*/  STS [R183+0x108c], R132 ;  /* 0x00108c84b7007388 */ /* 0x0001e20000000800 */
[----:B--2---:R-:W-:-:S03]  /*7580*/  FMUL.FTZ R208, R73, R66 ;  /* 0x0000004249d07220 */ /* 0x004fc60000410000 */
[----:B------:R1:W-:Y:S04]  /*7590*/  STS [R183+0x1090], R204 ;  /* 0x001090ccb7007388 */ /* 0x0003e80000000800 */
[----:B------:R2:W-:Y:S01]  /*75a0*/  STS [R183+0x109c], R202 ;  /* 0x00109ccab7007388 */ /* 0x0005e20000000800 */
[----:B0-----:R-:W-:Y:S01]  /*75b0*/  FFMA.FTZ R132, R180, R133, R67 ;  /* 0x00000085b4847223 */ /* 0x001fe20000010043 */
[----:B------:R-:W-:Y:S01]  /*75c0*/  FMUL.FTZ R67, R206, R69 ;  /* 0x00000045ce437220 */ /* 0x000fe20000410000 */
[----:B------:R-:W-:Y:S01]  /*75d0*/  FMUL.FTZ R133, R200, R54 ;  /* 0x00000036c8857220 */ /* 0x000fe20000410000 */
[----:B------:R0:W-:Y:S01]  /*75e0*/  STS [R183+0x1098], R234 ;  /* 0x001098eab7007388 */ /* 0x0001e20000000800 */
[----:B------:R-:W-:Y:S01]  /*75f0*/  FFMA.FTZ R189, R179, R189, R132 ;  /* 0x000000bdb3bd7223 */ /* 0x000fe20000010084 */
[----:B-1----:R-:W-:Y:S01]  /*7600*/  FMUL.FTZ R204, R187, R57 ;  /* 0x00000039bbcc7220 */ /* 0x002fe20000410000 */
[----:B------:R-:W-:Y:S01]  /*7610*/  FMUL.FTZ R132, R232, R48 ;  /* 0x00000030e8847220 */ /* 0x000fe20000410000 */
[----:B------:R1:W-:Y:S01]  /*7620*/  STS [R183+0x10a0], R208 ;  /* 0x0010a0d0b7007388 */ /* 0x0003e20000000800 */
[----:B--2---:R-:W-:Y:S01]  /*7630*/  FMUL.FTZ R202, R186, R51 ;  /* 0x00000033baca7220 */ /* 0x004fe20000410000 */
[----:B------:R-:W-:Y:S01]  /*7640*/  FMUL.FTZ R212, R70, R67 ;  /* 0x0000004346d47220 */ /* 0x000fe20000410000 */
[----:B------:R-:W-:Y:S01]  /*7650*/  FMUL.FTZ R238, R63, R204 ;  /* 0x000000cc3fee7220 */ /* 0x000fe20000410000 */
[----:B------:R2:W-:Y:S01]  /*7660*/  STS [R183+0x10a4], R236 ;  /* 0x0010a4ecb7007388 */ /* 0x0005e20000000800 */
[----:B------:R-:W-:Y:S01]  /*7670*/  FMUL.FTZ R240, R47, R132 ;  /* 0x000000842ff07220 */ /* 0x000fe20000410000 */
[----:B0-----:R-:W-:Y:S01]  /*7680*/  FMUL.FTZ R234, R68, R185 ;  /* 0x000000b944ea7220 */ /* 0x001fe20000410000 */
[----:B------:R-:W-:Y:S01]  /*7690*/  FFMA.FTZ R210, R178, R210, R189 ;  /* 0x000000d2b2d27223 */ /* 0x000fe200000100bd */
[----:B------:R0:W-:Y:S01]  /*76a0*/  STS [R183+0x10a8], R212 ;  /* 0x0010a8d4b7007388 */ /* 0x0001e20000000800 */
[----:B-1----:R-:W-:-:S02]  /*76b0*/  FMUL.FTZ R208, R62, R133 ;  /* 0x000000853ed07220 */ /* 0x002fc40000410000 */
[----:B------:R-:W-:Y:S01]  /*76c0*/  FFMA.FTZ R189, R177, R214, R210 ;  /* 0x000000d6b1bd7223 */ /* 0x000fe200000100d2 */
[----:B------:R1:W-:Y:S01]  /*76d0*/  STS [R183+0x10ac], R234 ;  /* 0x0010aceab7007388 */ /* 0x0003e20000000800 */
[----:B------:R-:W-:Y:S01]  /*76e0*/  IADD3 R210, PT, PT, R167, 0x80, RZ ;  /* 0x00000080a7d27810 */ /* 0x000fe20007ffe0ff */
[----:B--2---:R-:W-:Y:S01]  /*76f0*/  FMUL.FTZ R236, R61, R202 ;  /* 0x000000ca3dec7220 */ /* 0x004fe20000410000 */
[----:B------:R-:W-:Y:S01]  /*7700*/  FFMA.FTZ R250, R176, R199, R189 ;  /* 0x000000c7b0fa7223 */ /* 0x000fe200000100bd */
[----:B------:R2:W-:Y:S01]  /*7710*/  STS [R183+0x10b0], R238 ;  /* 0x0010b0eeb7007388 */ /* 0x0005e20000000800 */
[C---:B------:R-:W-:Y:S01]  /*7720*/  IADD3 R214, PT, PT, R167.reuse, 0x100, RZ ;  /* 0x00000100a7d67810 */ /* 0x040fe20007ffe0ff */
[----:B0-----:R-:W-:Y:S02]  /*7730*/  VIADD R212, R167, 0xc0 ;  /* 0x000000c0a7d47836 */ /* 0x001fe40000000000 */
[----:B------:R-:W-:Y:S01]  /*7740*/  FFMA.FTZ R251, R175, R66, R250 ;  /* 0x00000042affb7223 */ /* 0x000fe200000100fa */
[----:B------:R0:W-:Y:S01]  /*7750*/  STS [R183+0x10b4], R208 ;  /* 0x0010b4d0b7007388 */ /* 0x0001e20000000800 */
[----:B------:R-:W-:-:S02]  /*7760*/  LEA.HI R210, R210, R167, RZ, 0x1b ;  /* 0x000000a7d2d27211 */ /* 0x000fc400078fd8ff */
[C---:B-1----:R-:W-:Y:S01]  /*7770*/  IADD3 R234, PT, PT, R167.reuse, 0x140, RZ ;  /* 0x00000140a7ea7810 */ /* 0x042fe20007ffe0ff */
[----:B------:R1:W-:Y:S01]  /*7780*/  STS [R183+0x10b8], R236 ;  /* 0x0010b8ecb7007388 */ /* 0x0003e20000000800 */
[----:B------:R-:W-:Y:S01]  /*7790*/  LEA.HI R212, R212, R167, RZ, 0x1b ;  /* 0x000000a7d4d47211 */ /* 0x000fe200078fd8ff */
[----:B------:R-:W-:Y:S01]  /*77a0*/  FFMA.FTZ R251, R174, R65, R251 ;  /* 0x00000041aefb7223 */ /* 0x000fe200000100fb */
[C---:B--2---:R-:W-:Y:S01]  /*77b0*/  IADD3 R238, PT, PT, R167.reuse, 0x240, RZ ;  /* 0x00000240a7ee7810 */ /* 0x044fe20007ffe0ff */
[----:B------:R2:W-:Y:S01]  /*77c0*/  STS [R183+0x10bc], R240 ;  /* 0x0010bcf0b7007388 */ /* 0x0005e20000000800 */
[-C--:B------:R-:W-:Y:S01]  /*77d0*/  LEA.HI R214, R214, R167.reuse, RZ, 0x1b ;  /* 0x000000a7d6d67211 */ /* 0x080fe200078fd8ff */
[----:B0-----:R-:W-:Y:S01]  /*77e0*/  VIADD R208, R167, 0x180 ;  /* 0x00000180a7d07836 */ /* 0x001fe20000000000 */
[-C--:B------:R-:W-:Y:S01]  /*77f0*/  LEA.HI R234, R234, R167.reuse, RZ, 0x1b ;  /* 0x000000a7eaea7211 */ /* 0x080fe200078fd8ff */
[----:B------:R-:W-:Y:S01]  /*7800*/  BAR.SYNC.DEFER_BLOCKING 0x0 ;  /* 0x0000000000007b1d */ /* 0x000fe20000010000 */
[----:B------:R-:W-:-:S02]  /*7810*/  LEA.HI R189, R238, R167, RZ, 0x1b ;  /* 0x000000a7eebd7211 */ /* 0x000fc400078fd8ff */
[C---:B-1----:R-:W-:Y:S02]  /*7820*/  IADD3 R236, PT, PT, R167.reuse, 0x1c0, RZ ;  /* 0x000001c0a7ec7810 */ /* 0x042fe40007ffe0ff */
[-C--:B------:R-:W-:Y:S01]  /*7830*/  LEA.HI R208, R208, R167.reuse, RZ, 0x1b ;  /* 0x000000a7d0d07211 */ /* 0x080fe200078fd8ff */
[----:B--2---:R-:W-:Y:S01]  /*7840*/  VIADD R240, R167, 0x280 ;  /* 0x00000280a7f07836 */ /* 0x004fe20000000000 */
[-C--:B------:R-:W-:Y:S02]  /*7850*/  LEA.HI R236, R236, R167.reuse, RZ, 0x1b ;  /* 0x000000a7ecec7211 */ /* 0x080fe400078fd8ff */
[----:B------:R-:W-:Y:S02]  /*7860*/  LEA R246, R210, UR23, 0x2 ;  /* 0x00000017d2f67c11 */ /* 0x000fe4000f8e10ff */
[----:B------:R-:W-:Y:S02]  /*7870*/  LEA.HI R199, R240, R167, RZ, 0x1b ;  /* 0x000000a7f0c77211 */ /* 0x000fe400078fd8ff */
[----:B------:R-:W-:-:S02]  /*7880*/  LEA R240, R208, UR23, 0x2 ;  /* 0x00000017d0f07c11 */ /* 0x000fc4000f8e10ff */
[----:B------:R-:W-:Y:S01]  /*7890*/  LEA R208, R252, UR23, 0x2 ;  /* 0x00000017fcd07c11 */ /* 0x000fe2000f8e10ff */
[----:B------:R-:W-:Y:S01]  /*78a0*/  FADD.FTZ R252, -R173, R215 ;  /* 0x000000d7adfc7221 */ /* 0x000fe20000010100 */
[----:B------:R-:W-:Y:S02]  /*78b0*/  LEA R245, R212, UR23, 0x2 ;  /* 0x00000017d4f57c11 */ /* 0x000fe4000f8e10ff */
[----:B------:R-:W-:Y:S01]  /*78c0*/  LEA R244, R214, UR23, 0x2 ;  /* 0x00000017d6f47c11 */ /* 0x000fe2000f8e10ff */
[----:B------:R-:W-:Y:S01]  /*78d0*/  FFMA.FTZ R66, R252, R67, R251 ;  /* 0x00000043fc427223 */ /* 0x000fe200000100fb */
[----:B------:R-:W-:Y:S02]  /*78e0*/  LEA R242, R234, UR23, 0x2 ;  /* 0x00000017eaf27c11 */ /* 0x000fe4000f8e10ff */
[----:B------:R-:W-:Y:S01]  /*78f0*/  LEA R238, R236, UR23, 0x2 ;  /* 0x00000017ecee7c11 */ /* 0x000fe2000f8e10ff */
[----:B------:R-:W0:Y:S01]  /*7900*/  LDS R243, [R165+0x1080] ;  /* 0x00108000a5f37984 */ /* 0x000e220000000800 */
[----:B------:R-:W-:Y:S01]  /*7910*/  LEA R236, R189, UR23, 0x2 ;  /* 0x00000017bdec7c11 */ /* 0x000fe2000f8e10ff */
[----:B------:R-:W-:Y:S01]  /*7920*/  FFMA.FTZ R66, R171, R185, R66 ;  /* 0x000000b9ab427223 */ /* 0x000fe20000010042 */
[----:B------:R-:W-:Y:S01]  /*7930*/  LEA R234, R199, UR23, 0x2 ;  /* 0x00000017c7ea7c11 */ /* 0x000fe2000f8e10ff */
[----:B------:R-:W1:Y:S01]  /*7940*/  LDS R241, [R247+0x1180] ;  /* 0x00118000f7f17984 */ /* 0x000e620000000800 */
[----:B------:R-:W-:Y:S01]  /*7950*/  LEA R214, R201, UR23, 0x2 ;  /* 0x00000017c9d67c11 */ /* 0x000fe2000f8e10ff */
[----:B------:R-:W-:Y:S01]  /*7960*/  FFMA.FTZ R204, R169, R204, R66 ;  /* 0x000000cca9cc7223 */ /* 0x000fe20000010042 */
[----:B------:R-:W-:Y:S01]  /*7970*/  LEA R212, R203, UR23, 0x2 ;  /* 0x00000017cbd47c11 */ /* 0x000fe2000f8e10ff */
[----:B------:R-:W2:Y:S01]  /*7980*/  LDS R239, [R246+0x1280] ;  /* 0x00128000f6ef7984 */ /* 0x000ea20000000800 */
[----:B------:R-:W-:Y:S01]  /*7990*/  LEA R210, R205, UR23, 0x2 ;  /* 0x00000017cdd27c11 */ /* 0x000fe2000f8e10ff */
[----:B------:R-:W-:Y:S01]  /*79a0*/  IMAD.U32 R185, RZ, RZ, UR42 ;  /* 0x0000002affb97e24 */ /* 0x000fe2000f8e00ff */
[----:B------:R-:W-:Y:S01]  /*79b0*/  MOV R65, RZ ;  /* 0x000000ff00417202 */ /* 0x000fe20000000f00 */
[----:B------:R-:W3:Y:S01]  /*79c0*/  LDS R237, [R245+0x1380] ;  /* 0x00138000f5ed7984 */ /* 0x000ee20000000800 */
[----:B------:R-:W-:-:S02]  /*79d0*/  MOV R173, UR32 ;  /* 0x0000002000ad7c02 */ /* 0x000fc40008000f00 */
[----:B------:R-:W-:Y:S01]  /*79e0*/  MOV R250, UR43 ;  /* 0x0000002b00fa7c02 */ /* 0x000fe20008000f00 */
[----:B------:R-:W4:Y:S01]  /*79f0*/  LDS R235, [R244+0x1480] ;  /* 0x00148000f4eb7984 */ /* 0x000f220000000800 */
[----:B------:R-:W-:-:S03]  /*7a00*/  SHF.R.S32.HI R173, RZ, 0x1f, R173 ;  /* 0x0000001fffad7819 */ /* 0x000fc600000114ad */
        /* <DEDUP_REMOVED lines=12> */
[----:B------:R1:W-:Y:S04]  /*7ad0*/  STS [R183+0x2108], R224 ;  /* 0x002108e0b7007388 */ /* 0x0003e80000000800 */
[----:B------:R-:W-:Y:S01]  /*7ae0*/  STS [R183+0x2110], R222 ;  /* 0x002110deb7007388 */ /* 0x000fe20000000800 */
[----:B-----5:R-:W-:-:S03]  /*7af0*/  IMAD.MOV.U32 R64, RZ, RZ, R167 ;  /* 0x000000ffff407224 */ /* 0x020fc600078e00a7 */
[----:B------:R-:W-:Y:S01]  /*7b00*/  STS [R183+0x2118], R220 ;  /* 0x002118dcb7007388 */ /* 0x000fe20000000800 */
[----:B------:R-:W-:-:S04]  /*7b10*/  IMAD.WIDE.U32 R66, R124, UR31, R64 ;  /* 0x0000001f7c427c25 */ /* 0x000fc8000f8e0040 */
[----:B-1----:R-:W-:Y:S01]  /*7b20*/  FMUL.FTZ R224, R44, R215 ;  /* 0x000000d72ce07220 */ /* 0x002fe20000410000 */
        /* <DEDUP_REMOVED lines=12> */
[----:B------:R-:W-:-:S03]  /*7bf0*/  IMAD R173, R173, UR44, RZ ;  /* 0x0000002cadad7c24 */ /* 0x000fc6000f8e02ff */
[----:B------:R-:W-:Y:S01]  /*7c00*/  IADD3.X R67, PT, PT, R67, R185, RZ, P2, !PT ;  /* 0x000000b943437210 */ /* 0x000fe200017fe4ff */
[----:B------:R-:W-:Y:S02]  /*7c10*/  IMAD.U32 R185, RZ, RZ, UR44 ;  /* 0x0000002cffb97e24 */ /* 0x000fe4000f8e00ff */
[----:B------:R-:W-:Y:S02]  /*7c20*/  IMAD R173, R250, UR32, R173 ;  /* 0x00000020faad7c24 */ /* 0x000fe4000f8e02ad */
[----:B------:R-:W-:-:S04]  /*7c30*/  IMAD.WIDE.U32 R64, R185, UR32, R64 ;  /* 0x00000020b9407c25 */ /* 0x000fc8000f8e0040 */
[----:B------:R-:W-:Y:S01]  /*7c40*/  IMAD.WIDE.U32 R66, R120, UR8, R66 ;  /* 0x0000000878427c25 */ /* 0x000fe2000f8e0042 */
[----:B------:R-:W-:-:S04]  /*7c50*/  IADD3 R250, P2, PT, R64, UR24, RZ ;  /* 0x0000001840fa7c10 */ /* 0x000fc8000ff5e0ff */
[----:B------:R-:W-:Y:S01]  /*7c60*/  IADD3.X R251, PT, PT, R65, R173, RZ, P2, !PT ;  /* 0x000000ad41fb7210 */ /* 0x000fe200017fe4ff */
[----:B------:R-:W-:Y:S01]  /*7c70*/  FADD.FTZ R173, -R4, R228 ;  /* 0x000000e404ad7221 */ /* 0x000fe20000010100 */
[----:B------:R-:W-:Y:S01]  /*7c80*/  IMAD R65, R121, UR8, R67 ;  /* 0x0000000879417c24 */ /* 0x000fe2000f8e0243 */
[----:B------:R-:W-:Y:S01]  /*7c90*/  LEA R64, P2, R66, UR48, 0x2 ;  /* 0x0000003042407c11 */ /* 0x000fe2000f8410ff */
[----:B------:R-:W-:Y:S02]  /*7ca0*/  IMAD.U32 R67, RZ, RZ, UR46 ;  /* 0x0000002eff437e24 */ /* 0x000fe4000f8e00ff */
[----:B------:R-:W-:Y:S01]  /*7cb0*/  FFMA.FTZ R204, R173, R133, R204 ;  /* 0x00000085adcc7223 */ /* 0x000fe200000100cc */
[----:B------:R-:W-:Y:S01]  /*7cc0*/  FMUL.FTZ R4, R58, R225 ;  /* 0x000000e13a047220 */ /* 0x000fe20000410000 */
[----:B------:R-:W-:Y:S01]  /*7cd0*/  LEA.HI.X R65, R66, UR49, R65, 0x2, P2 ;  /* 0x0000003142417c11 */ /* 0x000fe200090f1441 */
[----:B------:R-:W-:-:S04]  /*7ce0*/  IMAD.WIDE.U32 R250, R67, UR8, R250 ;  /* 0x0000000843fa7c25 */ /* 0x000fc8000f8e00fa */
[----:B------:R-:W-:Y:S01]  /*7cf0*/  FFMA.FTZ R133, R3, R202, R204 ;  /* 0x000000ca03857223 */ /* 0x000fe200000100cc */
[----:B------:R-:W-:Y:S01]  /*7d00*/  FMUL.FTZ R204, R52, R221 ;  /* 0x000000dd34cc7220 */ /* 0x000fe20000410000 */
[----:B------:R-:W-:Y:S01]  /*7d10*/  MOV R67, UR47 ;  /* 0x0000002f00437c02 */ /* 0x000fe20008000f00 */
[----:B------:R-:W-:Y:S01]  /*7d20*/  FMUL.FTZ R202, R55, R223 ;  /* 0x000000df37ca7220 */ /* 0x000fe20000410000 */
[C---:B------:R-:W-:Y:S01]  /*7d30*/  LEA R66, P2, R250.reuse, UR50, 0x2 ;  /* 0x00000032fa427c11 */ /* 0x040fe2000f8410ff */
[----:B------:R1:W-:Y:S01]  /*7d40*/  STS [R183+0x2104], R4 ;  /* 0x00210404b7007388 */ /* 0x0003e20000000800 */
[----:B------:R-:W-:Y:S01]  /*7d50*/  FMUL.FTZ R228, R41, R228 ;  /* 0x000000e429e47220 */ /* 0x000fe20000410000 */
[----:B------:R-:W-:Y:S02]  /*7d60*/  IMAD R67, R67, UR8, R251 ;  /* 0x0000000843437c24 */ /* 0x000fe4000f8e02fb */
[----:B------:R5:W-:Y:S03]  /*7d70*/  STS [R183+0x2114], R204 ;  /* 0x002114ccb7007388 */ /* 0x000be60000000800 */
[----:B------:R-:W-:Y:S01]  /*7d80*/  LEA.HI.X R67, R250, UR51, R67, 0x2, P2 ;  /* 0x00000033fa437c11 */ /* 0x000fe200090f1443 */
[----:B------:R2:W-:Y:S01]  /*7d90*/  STS [R183+0x210c], R202 ;  /* 0x00210ccab7007388 */ /* 0x0005e20000000800 */
[----:B------:R-:W-:Y:S01]  /*7da0*/  FMUL.FTZ R250, R49, R219 ;  /* 0x000000db31fa7220 */ /* 0x000fe20000410000 */
[----:B-1----:R-:W-:-:S02]  /*7db0*/  FMUL.FTZ R4, R46, R217 ;  /* 0x000000d92e047220 */ /* 0x002fc40000410000 */
[----:B------:R1:W-:Y:S01]  /*7dc0*/  STS [R183+0x2134], R228 ;  /* 0x002134e4b7007388 */ /* 0x0003e20000000800 */
[----:B-----5:R-:W-:-:S03]  /*7dd0*/  MOV R204, UR54 ;  /* 0x0000003600cc7c02 */ /* 0x020fc60008000f00 */
[----:B------:R1:W-:Y:S01]  /*7de0*/  STS [R183+0x211c], R250 ;  /* 0x00211cfab7007388 */ /* 0x0003e20000000800 */
[----:B------:R-:W-:Y:S01]  /*7df0*/  IADD3 R185, PT, PT, R204, -UR24, -R167 ;  /* 0x80000018ccb97c10 */ /* 0x000fe2000fffe8a7 */
[----:B--2---:R-:W-:Y:S01]  /*7e00*/  FMUL.FTZ R202, R42, R229 ;  /* 0x000000e52aca7220 */ /* 0x004fe20000410000 */
[----:B------:R-:W-:Y:S01]  /*7e10*/  FMUL.FTZ R204, R40, R227 ;  /* 0x000000e328cc7220 */ /* 0x000fe20000410000 */
[----:B------:R1:W-:Y:S01]  /*7e20*/  STS [R183+0x2120], R4 ;  /* 0x00212004b7007388 */ /* 0x0003e20000000800 */
[C---:B------:R-:W-:Y:S02]  /*7e30*/  ISETP.GE.AND P2, PT, R185.reuse, 0x1, PT ;  /* 0x00000001b900780c */ /* 0x040fe40003f46270 */
[C---:B------:R-:W-:Y:S01]  /*7e40*/  ISETP.GE.AND P3, PT, R185.reuse, 0x41, PT ;  /* 0x00000041b900780c */ /* 0x040fe20003f66270 */
[----:B------:R1:W-:Y:S01]  /*7e50*/  STS [R183+0x2130], R202 ;  /* 0x002130cab7007388 */ /* 0x0003e20000000800 */
[----:B------:R-:W-:-:S03]  /*7e60*/  ISETP.GE.AND P4, PT, R185, 0x81, PT ;  /* 0x00000081b900780c */ /* 0x000fc60003f86270 */
[----:B------:R1:W-:Y:S01]  /*7e70*/  STS [R183+0x2138], R204 ;  /* 0x002138ccb7007388 */ /* 0x0003e20000000800 */
[----:B------:R-:W-:Y:S06]  /*7e80*/  BAR.SYNC.DEFER_BLOCKING 0x0 ;  /* 0x0000000000007b1d */ /* 0x000fec0000010000 */
[----:B0--34-:R-:W-:Y:S05]  /*7e90*/  @!P2 BRA `(.L_x_4748) ;  /* 0x00000000000ca947 */ /* 0x019fea0003800000 */
[----:B-1----:R-:W0:Y:S04]  /*7ea0*/  LDS R183, [R165+0x2100] ;  /* 0x00210000a5b77984 */ /* 0x002e280000000800 */
[----:B------:R2:W-:Y:S04]  /*7eb0*/  REDG.E.ADD.F32.FTZ.RN.STRONG.GPU desc[UR28][R64.64], R243 ;  /* 0x000000f3400079a6 */ /* 0x0005e8000c12f31c */
[----:B0-----:R2:W-:Y:S02]  /*7ec0*/  REDG.E.ADD.F32.FTZ.RN.STRONG.GPU desc[UR28][R66.64], R183 ;  /* 0x000000b7420079a6 */ /* 0x0015e4000c12f31c */
.L_x_4748:
[----:B------:R-:W-:Y:S05]  /*7ed0*/  BSYNC.RECONVERGENT B0 ;  /* 0x0000000000007941 */ /* 0x000fea0003800200 */
.L_x_4747:
[----:B------:R-:W0:Y:S01]  /*7ee0*/  LDS R247, [R247+0x2200] ;  /* 0x00220000f7f77984 */ /* 0x000e220000000800 */
[----:B------:R-:W-:Y:S04]  /*7ef0*/  BSSY.RECONVERGENT B0, `(.L_x_4749) ;  /* 0x0000004000007945 */ /* 0x000fe80003800200 */
[----:B------:R-:W-:Y:S05]  /*7f00*/  @!P3 BRA `(.L_x_4750) ;  /* 0x000000000008b947 */ /* 0x000fea0003800000 */
[----:B------:R3:W-:Y:S04]  /*7f10*/  REDG.E.ADD.F32.FTZ.RN.STRONG.GPU desc[UR28][R64.64+0x100], R241 ;  /* 0x000100f1400079a6 */ /* 0x0007e8000c12f31c */
[----:B0-----:R3:W-:Y:S02]  /*7f20*/  REDG.E.ADD.F32.FTZ.RN.STRONG.GPU desc[UR28][R66.64+0x100], R247 ;  /* 0x000100f7420079a6 */ /* 0x0017e4000c12f31c */
.L_x_4750:
[----:B------:R-:W-:Y:S05]  /*7f30*/  BSYNC.RECONVERGENT B0 ;  /* 0x0000000000007941 */ /* 0x000fea0003800200 */
.L_x_4749:
[----:B-12---:R1:W2:Y:S01]  /*7f40*/  LDS R183, [R246+0x2300] ;  /* 0x00230000f6b77984 */ /* 0x0062a20000000800 */
[----:B------:R-:W-:Y:S04]  /*7f50*/  BSSY.RECONVERGENT B0, `(.L_x_4751) ;  /* 0x0000004000007945 */ /* 0x000fe80003800200 */
[----:B------:R-:W-:Y:S05]  /*7f60*/  @!P4 BRA `(.L_x_4752) ;  /* 0x000000000008c947 */ /* 0x000fea0003800000 */
[----:B------:R4:W-:Y:S04]  /*7f70*/  REDG.E.ADD.F32.FTZ.RN.STRONG.GPU desc[UR28][R64.64+0x200], R239 ;  /* 0x000200ef400079a6 */ /* 0x0009e8000c12f31c */
[----:B--2---:R4:W-:Y:S02]  /*7f80*/  REDG.E.ADD.F32.FTZ.RN.STRONG.GPU desc[UR28][R66.64+0x200], R183 ;  /* 0x000200b7420079a6 */ /* 0x0049e4000c12f31c */
.L_x_4752:
[----:B------:R-:W-:Y:S05]  /*7f90*/  BSYNC.RECONVERGENT B0 ;  /* 0x0000000000007941 */ /* 0x000fea0003800200 */
.L_x_4751:
[----:B------:R-:W0:Y:S01]  /*7fa0*/  LDS R245, [R245+0x2400] ;  /* 0x00240000f5f57984 */ /* 0x000e220000000800 */
[C---:B------:R-:W-:Y:S01]  /*7fb0*/  ISETP.GE.AND P6, PT, R185.reuse, 0xc1, PT ;  /* 0x000000c1b900780c */ /* 0x040fe20003fc6270 */
[----:B------:R-:W-:Y:S01]  /*7fc0*/  BSSY.RECONVERGENT B0, `(.L_x_4753) ;  /* 0x0000009000007945 */ /* 0x000fe20003800200 */
[----:B--2-4-:R-:W-:Y:S01]  /*7fd0*/  FFMA.FTZ R183, R2, R132, R133 ;  /* 0x0000008402b77223 */ /* 0x014fe20000010085 */
[C---:B------:R-:W-:Y:S02]  /*7fe0*/  ISETP.GE.AND P2, PT, R185.reuse, 0x101, PT ;  /* 0x00000101b900780c */ /* 0x040fe40003f46270 */
[C---:B------:R-:W-:Y:S02]  /*7ff0*/  ISETP.GE.AND P4, PT, R185.reuse, 0x141, PT ;  /* 0x00000141b900780c */ /* 0x040fe40003f86270 */
[C---:B------:R-:W-:Y:S02]  /*8000*/  ISETP.GE.AND P5, PT, R185.reuse, 0x181, PT ;  /* 0x00000181b900780c */ /* 0x040fe40003fa6270 */
[----:B------:R-:W-:-:S04]  /*8010*/  ISETP.GE.AND P3, PT, R185, 0x1c1, PT ;  /* 0x000001c1b900780c */ /* 0x000fc80003f66270 */
[----:B------:R-:W-:Y:S09]  /*8020*/  @!P6 BRA `(.L_x_4754) ;  /* 0x000000000008e947 */ /* 0x000ff20003800000 */
[----:B------:R2:W-:Y:S04]  /*8030*/  REDG.E.ADD.F32.FTZ.RN.STRONG.GPU desc[UR28][R64.64+0x300], R237 ;  /* 0x000300ed400079a6 */ /* 0x0005e8000c12f31c */
[----:B0-----:R2:W-:Y:S02]  /*8040*/  REDG.E.ADD.F32.FTZ.RN.STRONG.GPU desc[UR28][R66.64+0x300], R245 ;  /* 0x000300f5420079a6 */ /* 0x0015e4000c12f31c */
.L_x_4754:
[----:B------:R-:W-:Y:S05]  /*8050*/  BSYNC.RECONVERGENT B0 ;  /* 0x0000000000007941 */ /* 0x000fea0003800200 */
.L_x_4753:
[----:B------:R4:W0:Y:S01]  /*8060*/  LDS R133, [R244+0x2500] ;  /* 0x00250000f4857984 */ /* 0x0008220000000800 */
[----:B------:R-:W-:Y:S04]  /*8070*/  BSSY.RECONVERGENT B0, `(.L_x_4755) ;  /* 0x0000004000007945 */ /* 0x000fe80003800200 */
[----:B------:R-:W-:Y:S05]  /*8080*/  @!P2 BRA `(.L_x_4756) ;  /* 0x000000000008a947 */ /* 0x000fea0003800000 */
[----:B------:R1:W-:Y:S04]  /*8090*/  REDG.E.ADD.F32.FTZ.RN.STRONG.GPU desc[UR28][R64.64+0x400], R235 ;  /* 0x000400eb400079a6 */ /* 0x0003e8000c12f31c */
[----:B0-----:R1:W-:Y:S02]  /*80a0*/  REDG.E.ADD.F32.FTZ.RN.STRONG.GPU desc[UR28][R66.64+0x400], R133 ;  /* 0x00040085420079a6 */ /* 0x0013e4000c12f31c */
.L_x_4756:
[----:B------:R-:W-:Y:S05]  /*80b0*/  BSYNC.RECONVERGENT B0 ;  /* 0x0000000000007941 */ /* 0x000fea0003800200 */
.L_x_4755:
[----:B01----:R0:W1:Y:S01]  /*80c0*/  LDS R133, [R242+0x2600] ;  /* 0x00260000f2857984 */ /* 0x0030620000000800 */
[----:B------:R-:W-:Y:S04]  /*80d0*/  BSSY.RECONVERGENT B0, `(.L_x_4757) ;  /* 0x0000004000007945 */ /* 0x000fe80003800200 */
[----:B------:R-:W-:Y:S05]  /*80e0*/  @!P4 BRA `(.L_x_4758) ;  /* 0x000000000008c947 */ /* 0x000fea0003800000 */
[----:B------:R0:W-:Y:S04]  /*80f0*/  REDG.E.ADD.F32.FTZ.RN.STRONG.GPU desc[UR28][R64.64+0x500], R233 ;  /* 0x000500e9400079a6 */ /* 0x0001e8000c12f31c */
[----:B-1----:R0:W-:Y:S02]  /*8100*/  REDG.E.ADD.F32.FTZ.RN.STRONG.GPU desc[UR28][R66.64+0x500], R133 ;  /* 0x00050085420079a6 */ /* 0x0021e4000c12f31c */
.L_x_4758:
[----:B------:R-:W-:Y:S05]  /*8110*/  BSYNC.RECONVERGENT B0 ;  /* 0x0000000000007941 */ /* 0x000fea0003800200 */
.L_x_4757:
[----:B01----:R0:W1:Y:S01]  /*8120*/  LDS R133, [R240+0x2700] ;  /* 0x00270000f0857984 */ /* 0x0030620000000800 */
[----:B------:R-:W-:Y:S04]  /*8130*/  BSSY.RECONVERGENT B0, `(.L_x_4759) ;  /* 0x0000004000007945 */ /* 0x000fe80003800200 */
[----:B------:R-:W-:Y:S05]  /*8140*/  @!P5 BRA `(.L_x_4760) ;  /* 0x000000000008d947 */ /* 0x000fea0003800000 */
[----:B------:R0:W-:Y:S04]  /*8150*/  REDG.E.ADD.F32.FTZ.RN.STRONG.GPU desc[UR28][R64.64+0x600], R231 ;  /* 0x000600e7400079a6 */ /* 0x0001e8000c12f31c */
[----:B-1----:R0:W-:Y:S02]  /*8160*/  REDG.E.ADD.F32.FTZ.RN.STRONG.GPU desc[UR28][R66.64+0x600], R133 ;  /* 0x00060085420079a6 */ /* 0x0021e4000c12f31c */
.L_x_4760:
[----:B------:R-:W-:Y:S05]  /*8170*/  BSYNC.RECONVERGENT B0 ;  /* 0x0000000000007941 */ /* 0x000fea0003800200 */
.L_x_4759:
        /* <DEDUP_REMOVED lines=9> */
.L_x_4762:
[----:B------:R-:W-:Y:S05]  /*8210*/  BSYNC.RECONVERGENT B0 ;  /* 0x0000000000007941 */ /* 0x000fea0003800200 */
.L_x_4761:
[----:B01----:R0:W1:Y:S01]  /*8220*/  LDS R133, [R248+0x2900] ;  /* 0x00290000f8857984 */ /* 0x0030620000000800 */
[----:B------:R-:W-:Y:S04]  /*8230*/  BSSY.RECONVERGENT B0, `(.L_x_4763) ;  /* 0x0000004000007945 */ /* 0x000fe80003800200 */
[----:B------:R-:W-:Y:S05]  /*8240*/  @!P4 BRA `(.L_x_4764) ;  /* 0x000000000008c947 */ /* 0x000fea0003800000 */
[----:B------:R0:W-:Y:S04]  /*8250*/  REDG.E.ADD.F32.FTZ.RN.STRONG.GPU desc[UR28][R64.64+0x800], R211 ;  /* 0x000800d3400079a6 */ /* 0x0001e8000c12f31c */
[----:B-1----:R0:W-:Y:S02]  /*8260*/  REDG.E.ADD.F32.FTZ.RN.STRONG.GPU desc[UR28][R66.64+0x800], R133 ;  /* 0x00080085420079a6 */ /* 0x0021e4000c12f31c */
.L_x_4764:
[----:B------:R-:W-:Y:S05]  /*8270*/  BSYNC.RECONVERGENT B0 ;  /* 0x0000000000007941 */ /* 0x000fea0003800200 */
.L_x_4763:
[----:B01----:R0:W1:Y:S01]  /*8280*/  LDS R133, [R236+0x2a00] ;  /* 0x002a0000ec857984 */ /* 0x0030620000000800 */
[----:B------:R-:W-:Y:S04]  /*8290*/  BSSY.RECONVERGENT B0, `(.L_x_4765) ;  /* 0x0000004000007945 */ /* 0x000fe80003800200 */
[----:B------:R-:W-:Y:S05]  /*82a0*/  @!P5 BRA `(.L_x_4766) ;  /* 0x000000000008d947 */ /* 0x000fea0003800000 */
[----:B------:R0:W-:Y:S04]  /*82b0*/  REDG.E.ADD.F32.FTZ.RN.STRONG.GPU desc[UR28][R64.64+0x900], R209 ;  /* 0x000900d1400079a6 */ /* 0x0001e8000c12f31c */
[----:B-1----:R0:W-:Y:S02]  /*82c0*/  REDG.E.ADD.F32.FTZ.RN.STRONG.GPU desc[UR28][R66.64+0x900], R133 ;  /* 0x00090085420079a6 */ /* 0x0021e4000c12f31c */
.L_x_4766:
[----:B------:R-:W-:Y:S05]  /*82d0*/  BSYNC.RECONVERGENT B0 ;  /* 0x0000000000007941 */ /* 0x000fea0003800200 */
.L_x_4765:
[----:B01----:R0:W1:Y:S01]  /*82e0*/  LDS R133, [R234+0x2b00] ;  /* 0x002b0000ea857984 */ /* 0x0030620000000800 */
[----:B------:R-:W-:Y:S04]  /*82f0*/  BSSY.RECONVERGENT B0, `(.L_x_4767) ;  /* 0x0000004000007945 */ /* 0x000fe80003800200 */
[----:B------:R-:W-:Y:S05]  /*8300*/  @!P6 BRA `(.L_x_4768) ;  /* 0x000000000008e947 */ /* 0x000fea0003800000 */
[----:B------:R0:W-:Y:S04]  /*8310*/  REDG.E.ADD.F32.FTZ.RN.STRONG.GPU desc[UR28][R64.64+0xa00], R207 ;  /* 0x000a00cf400079a6 */ /* 0x0001e8000c12f31c */
[----:B-1----:R0:W-:Y:S02]  /*8320*/  REDG.E.ADD.F32.FTZ.RN.STRONG.GPU desc[UR28][R66.64+0xa00], R133 ;  /* 0x000a0085420079a6 */ /* 0x0021e4000c12f31c */
.L_x_4768:
[----:B------:R-:W-:Y:S05]  /*8330*/  BSYNC.RECONVERGENT B0 ;  /* 0x0000000000007941 */ /* 0x000fea0003800200 */
.L_x_4767:
        /* <DEDUP_REMOVED lines=9> */
.L_x_4770:
[----:B------:R-:W-:Y:S05]  /*83d0*/  BSYNC.RECONVERGENT B0 ;  /* 0x0000000000007941 */ /* 0x000fea0003800200 */
.L_x_4769:
[----:B01----:R0:W1:Y:S01]  /*83e0*/  LDS R133, [R212+0x2d00] ;  /* 0x002d0000d4857984 */ /* 0x0030620000000800 */
[----:B------:R-:W-:Y:S04]  /*83f0*/  BSSY.RECONVERGENT B0, `(.L_x_4771) ;  /* 0x0000004000007945 */ /* 0x000fe80003800200 */
[----:B------:R-:W-:Y:S05]  /*8400*/  @!P3 BRA `(.L_x_4772) ;  /* 0x000000000008b947 */ /* 0x000fea0003800000 */
[----:B------:R0:W-:Y:S04]  /*8410*/  REDG.E.ADD.F32.FTZ.RN.STRONG.GPU desc[UR28][R64.64+0xc00], R203 ;  /* 0x000c00cb400079a6 */ /* 0x0001e8000c12f31c */
[----:B-1----:R0:W-:Y:S02]  /*8420*/  REDG.E.ADD.F32.FTZ.RN.STRONG.GPU desc[UR28][R66.64+0xc00], R133 ;  /* 0x000c0085420079a6 */ /* 0x0021e4000c12f31c */
.L_x_4772:
[----:B------:R-:W-:Y:S05]  /*8430*/  BSYNC.RECONVERGENT B0 ;  /* 0x0000000000007941 */ /* 0x000fea0003800200 */
.L_x_4771:
[----:B01----:R0:W1:Y:S01]  /*8440*/  LDS R133, [R210+0x2e00] ;  /* 0x002e0000d2857984 */ /* 0x0030620000000800 */
[----:B------:R-:W-:Y:S04]  /*8450*/  BSSY.RECONVERGENT B0, `(.L_x_4773) ;  /* 0x0000004000007945 */ /* 0x000fe80003800200 */
[----:B------:R-:W-:Y:S05]  /*8460*/  @!P4 BRA `(.L_x_4774) ;  /* 0x000000000008c947 */ /* 0x000fea0003800000 */
[----:B------:R0:W-:Y:S04]  /*8470*/  REDG.E.ADD.F32.FTZ.RN.STRONG.GPU desc[UR28][R64.64+0xd00], R201 ;  /* 0x000d00c9400079a6 */ /* 0x0001e8000c12f31c */
[----:B-1----:R0:W-:Y:S02]  /*8480*/  REDG.E.ADD.F32.FTZ.RN.STRONG.GPU desc[UR28][R66.64+0xd00], R133 ;  /* 0x000d0085420079a6 */ /* 0x0021e4000c12f31c */
.L_x_4774:
[----:B------:R-:W-:Y:S05]  /*8490*/  BSYNC.RECONVERGENT B0 ;  /* 0x0000000000007941 */ /* 0x000fea0003800200 */
.L_x_4773:
[----:B01----:R0:W1:Y:S01]  /*84a0*/  LDS R133, [R208+0x2f00] ;  /* 0x002f0000d0857984 */ /* 0x0030620000000800 */
[----:B------:R-:W-:Y:S04]  /*84b0*/  BSSY.RECONVERGENT B0, `(.L_x_4775) ;  /* 0x0000004000007945 */ /* 0x000fe80003800200 */
[----:B------:R-:W-:Y:S05]  /*84c0*/  @!P5 BRA `(.L_x_4776) ;  /* 0x000000000008d947 */ /* 0x000fea0003800000 */
[----:B------:R0:W-:Y:S04]  /*84d0*/  REDG.E.ADD.F32.FTZ.RN.STRONG.GPU desc[UR28][R64.64+0xe00], R199 ;  /* 0x000e00c7400079a6 */ /* 0x0001e8000c12f31c */
[----:B-1----:R0:W-:Y:S02]  /*84e0*/  REDG.E.ADD.F32.FTZ.RN.STRONG.GPU desc[UR28][R66.64+0xe00], R133 ;  /* 0x000e0085420079a6 */ /* 0x0021e4000c12f31c */
.L_x_4776:
[----:B------:R-:W-:Y:S05]  /*84f0*/  BSYNC.RECONVERGENT B0 ;  /* 0x0000000000007941 */ /* 0x000fea0003800200 */
.L_x_4775:
[----:B01----:R0:W1:Y:S01]  /*8500*/  LDS R133, [R184+0x3000] ;  /* 0x00300000b8857984 */ /* 0x0030620000000800 */
[----:B------:R-:W-:Y:S04]  /*8510*/  BSSY.RECONVERGENT B0, `(.L_x_4777) ;  /* 0x0000004000007945 */ /* 0x000fe80003800200 */
[----:B------:R-:W-:Y:S05]  /*8520*/  @!P6 BRA `(.L_x_4778) ;  /* 0x000000000008e947 */ /* 0x000fea0003800000 */
[----:B------:R0:W-:Y:S04]  /*8530*/  REDG.E.ADD.F32.FTZ.RN.STRONG.GPU desc[UR28][R64.64+0xf00], R189 ;  /* 0x000f00bd400079a6 */ /* 0x0001e8000c12f31c */
[----:B-1----:R0:W-:Y:S02]  /*8540*/  REDG.E.ADD.F32.FTZ.RN.STRONG.GPU desc[UR28][R66.64+0xf00], R133 ;  /* 0x000f0085420079a6 */ /* 0x0021e4000c12f31c */
.L_x_4778:
[----:B------:R-:W-:Y:S05]  /*8550*/  BSYNC.RECONVERGENT B0 ;  /* 0x0000000000007941 */ /* 0x000fea0003800200 */
.L_x_4777:
[----:B------:R-:W5:Y:S01]  /*8560*/  SHFL.DOWN P2, R4, R183, 0x1, 0x1f ;  /* 0x08201f00b7047f89 */ /* 0x000f620000040000 */
[C---:B0-23--:R-:W-:Y:S01]  /*8570*/  FMUL.FTZ R67, R21.reuse, R232 ;  /* 0x000000e815437220 */ /* 0x04dfe20000410000 */
[-C--:B------:R-:W-:Y:S01]  /*8580*/  FMUL.FTZ R65, R6, R186.reuse ;  /* 0x000000ba06417220 */ /* 0x080fe20000410000 */
[----:B------:R-:W-:Y:S01]  /*8590*/  FMUL.FTZ R186, R21, R186 ;  /* 0x000000ba15ba7220 */ /* 0x000fe20000410000 */
[----:B------:R-:W-:Y:S01]  /*85a0*/  FMUL.FTZ R232, R5, R232 ;  /* 0x000000e805e87220 */ /* 0x000fe20000410000 */
[----:B------:R-:W-:Y:S01]  /*85b0*/  FMUL.FTZ R2, R2, R67 ;  /* 0x0000004302027220 */ /* 0x000fe20000410000 */
[----:B------:R-:W-:Y:S01]  /*85c0*/  FMUL.FTZ R6, R7, R200 ;  /* 0x000000c807067220 */ /* 0x000fe20000410000 */
[----:B------:R-:W-:Y:S01]  /*85d0*/  FMUL.FTZ R186, R3, R186 ;  /* 0x000000ba03ba7220 */ /* 0x000fe20000410000 */
[----:B------:R-:W-:Y:S01]  /*85e0*/  FMUL.FTZ R200, R21, R200 ;  /* 0x000000c815c87220 */ /* 0x000fe20000410000 */
[----:B------:R-:W-:Y:S01]  /*85f0*/  FFMA.FTZ R3, R47, R232, R2 ;  /* 0x000000e82f037223 */ /* 0x000fe20000010002 */
[-C--:B------:R-:W-:Y:S01]  /*8600*/  FMUL.FTZ R2, R21, R187.reuse ;  /* 0x000000bb15027220 */ /* 0x080fe20000410000 */
[----:B------:R-:W-:Y:S01]  /*8610*/  FMUL.FTZ R5, R8, R187 ;  /* 0x000000bb08057220 */ /* 0x000fe20000410000 */
[----:B------:R-:W-:Y:S01]  /*8620*/  FFMA.FTZ R24, R65, R51, R24 ;  /* 0x0000003341187223 */ /* 0x000fe20000010018 */
[----:B------:R-:W-:Y:S01]  /*8630*/  FADD.FTZ R106, R3, R106 ;  /* 0x0000006a036a7221 */ /* 0x000fe20000010000 */
        /* <DEDUP_REMOVED lines=10> */
[----:B-----5:R-:W-:Y:S01]  /*86e0*/  @P2 FADD R4, R183, R4 ;  /* 0x00000004b7042221 */ /* 0x020fe20000000000 */
[----:B------:R-:W-:Y:S01]  /*86f0*/  ISETP.NE.AND P3, PT, R148, RZ, PT ;  /* 0x000000ff9400720c */ /* 0x000fe20003f65270 */
[----:B------:R-:W-:Y:S01]  /*8700*/  FFMA.FTZ R10, R70, R7, R65 ;  /* 0x00000007460a7223 */ /* 0x000fe20000010041 */
[----:B------:R-:W-:Y:S01]  /*8710*/  FFMA.FTZ R28, R7, R69, R28 ;  /* 0x00000045071c7223 */ /* 0x000fe2000001001c */
[----:B------:R-:W-:Y:S01]  /*8720*/  FMUL.FTZ R8, R13, R192 ;  /* 0x000000c00d087220 */ /* 0x000fe20000410000 */
[----:B-1----:R-:W0:Y:S01]  /*8730*/  SHFL.DOWN P2, R133, R4, 0x2, 0x1f ;  /* 0x08401f0004857f89 */ /* 0x002e220000040000 */
[----:B------:R-:W-:Y:S01]  /*8740*/  FFMA.FTZ R29, R6, R71, R29 ;  /* 0x00000047061d7223 */ /* 0x000fe2000001001d */
[----:B------:R-:W-:Y:S01]  /*8750*/  FMUL.FTZ R7, R14, R193 ;  /* 0x000000c10e077220 */ /* 0x000fe20000410000 */
[----:B------:R-:W-:Y:S01]  /*8760*/  FADD.FTZ R101, R10, R101 ;  /* 0x000000650a657221 */ /* 0x000fe20000010000 */
[----:B------:R-:W-:Y:S01]  /*8770*/  FFMA.FTZ R31, R8, R82, R31 ;  /* 0x00000052081f7223 */ /* 0x000fe2000001001f */
[----:B------:R-:W-:Y:S01]  /*8780*/  BSSY.RECONVERGENT B0, `(.L_x_4779) ;  /* 0x0000057000007945 */ /* 0x000fe20003800200 */
[----:B------:R-:W-:Y:S01]  /*8790*/  FFMA.FTZ R32, R7, R87, R32 ;  /* 0x0000005707207223 */ /* 0x000fe20000010020 */
[----:B------:R-:W-:Y:S01]  /*87a0*/  FFMA.FTZ R23, R232, R48, R23 ;  /* 0x00000030e8177223 */ /* 0x000fe20000010017 */
[----:B------:R-:W-:Y:S01]  /*87b0*/  FADD.FTZ R105, R186, R105 ;  /* 0x00000069ba697221 */ /* 0x000fe20000010000 */
[----:B------:R-:W-:Y:S01]  /*87c0*/  FADD.FTZ R104, R173, R104 ;  /* 0x00000068ad687221 */ /* 0x000fe20000010000 */
[----:B0-----:R-:W-:Y:S01]  /*87d0*/  @P2 FADD R133, R4, R133 ;  /* 0x0000008504852221 */ /* 0x001fe20000000000 */
[----:B------:R-:W-:Y:S01]  /*87e0*/  FMUL.FTZ R4, R169, R2 ;  /* 0x00000002a9047220 */ /* 0x000fe20000410000 */
[-C--:B------:R-:W-:Y:S01]  /*87f0*/  FMUL.FTZ R2, R9, R188.reuse ;  /* 0x000000bc09027220 */ /* 0x080fe20000410000 */
[----:B------:R-:W-:Y:S01]  /*8800*/  FMUL.FTZ R188, R21, R188 ;  /* 0x000000bc15bc7220 */ /* 0x000fe20000410000 */
[----:B------:R-:W-:Y:S01]  /*8810*/  FMUL.FTZ R9, R12, R191 ;  /* 0x000000bf0c097220 */ /* 0x000fe20000410000 */
[----:B------:R-:W0:Y:S01]  /*8820*/  SHFL.DOWN P2, R64, R133, 0x4, 0x1f ;  /* 0x08801f0085407f89 */ /* 0x000e220000040000 */
[----:B------:R-:W-:Y:S01]  /*8830*/  FFMA.FTZ R4, R63, R5, R4 ;  /* 0x000000053f047223 */ /* 0x000fe20000010004 */
[----:B------:R-:W-:Y:S01]  /*8840*/  FMUL.FTZ R171, R171, R188 ;  /* 0x000000bcabab7220 */ /* 0x000fe20000410000 */
[----:B------:R-:W-:Y:S01]  /*8850*/  FFMA.FTZ R27, R2, R60, R27 ;  /* 0x0000003c021b7223 */ /* 0x000fe2000001001b */
[----:B------:R-:W-:Y:S01]  /*8860*/  FMUL.FTZ R5, R174, R3 ;  /* 0x00000003ae057220 */ /* 0x000fe20000410000 */
[----:B------:R-:W-:Y:S01]  /*8870*/  FADD.FTZ R103, R4, R103 ;  /* 0x0000006704677221 */ /* 0x000fe20000010000 */
[----:B------:R-:W-:Y:S01]  /*8880*/  FFMA.FTZ R171, R68, R2, R171 ;  /* 0x0000000244ab7223 */ /* 0x000fe200000100ab */
[C---:B------:R-:W-:Y:S01]  /*8890*/  FMUL.FTZ R2, R21.reuse, R191 ;  /* 0x000000bf15027220 */ /* 0x040fe20000410000 */
[----:B------:R-:W-:Y:S01]  /*88a0*/  FMUL.FTZ R3, R21, R192 ;  /* 0x000000c015037220 */ /* 0x000fe20000410000 */
[----:B------:R-:W-:Y:S01]  /*88b0*/  FFMA.FTZ R11, R72, R6, R5 ;  /* 0x00000006480b7223 */ /* 0x000fe20000010005 */
[----:B------:R-:W-:Y:S01]  /*88c0*/  FFMA.FTZ R30, R9, R76, R30 ;  /* 0x0000004c091e7223 */ /* 0x000fe2000001001e */
[----:B------:R-:W-:Y:S01]  /*88d0*/  FMUL.FTZ R4, R175, R2 ;  /* 0x00000002af047220 */ /* 0x000fe20000410000 */
[C---:B------:R-:W-:Y:S01]  /*88e0*/  FMUL.FTZ R2, R21.reuse, R193 ;  /* 0x000000c115027220 */ /* 0x040fe20000410000 */
[----:B------:R-:W-:Y:S01]  /*88f0*/  FMUL.FTZ R5, R176, R3 ;  /* 0x00000003b0057220 */ /* 0x000fe20000410000 */
[----:B------:R-:W-:Y:S01]  /*8900*/  FMUL.FTZ R3, R21, R194 ;  /* 0x000000c215037220 */ /* 0x000fe20000410000 */
[----:B------:R-:W-:Y:S01]  /*8910*/  FFMA.FTZ R10, R73, R9, R4 ;  /* 0x00000009490a7223 */ /* 0x000fe20000010004 */
        /* <DEDUP_REMOVED lines=8> */
[----:B0-----:R-:W-:Y:S01]  /*89a0*/  @P2 FADD R64, R133, R64 ;  /* 0x0000004085402221 */ /* 0x001fe20000000000 */
[----:B------:R-:W-:Y:S01]  /*89b0*/  FMUL.FTZ R3, R21, R196 ;  /* 0x000000c415037220 */ /* 0x000fe20000410000 */
[----:B------:R-:W-:Y:S01]  /*89c0*/  FADD.FTZ R98, R9, R98 ;  /* 0x0000006209627221 */ /* 0x000fe20000010000 */
[----:B------:R-:W-:Y:S01]  /*89d0*/  FFMA.FTZ R33, R4, R92, R33 ;  /* 0x0000005c04217223 */ /* 0x000fe20000010021 */
[----:B------:R-:W-:Y:S01]  /*89e0*/  FFMA.FTZ R9, R77, R4, R178 ;  /* 0x000000044d097223 */ /* 0x000fe200000100b2 */
[----:B------:R-:W0:Y:S01]  /*89f0*/  SHFL.DOWN P2, R67, R64, 0x8, 0x1f ;  /* 0x09001f0040437f89 */ /* 0x000e220000040000 */
[----:B------:R-:W-:Y:S01]  /*8a00*/  FADD.FTZ R91, R8, R91 ;  /* 0x0000005b085b7221 */ /* 0x000fe20000010000 */
[----:B------:R-:W-:Y:S01]  /*8a10*/  FFMA.FTZ R34, R5, R93, R34 ;  /* 0x0000005d05227223 */ /* 0x000fe20000010022 */
[----:B------:R-:W-:Y:S01]  /*8a20*/  FFMA.FTZ R8, R78, R5, R179 ;  /* 0x000000054e087223 */ /* 0x000fe200000100b3 */
[----:B------:R-:W-:Y:S01]  /*8a30*/  @!P3 SHF.R.U32.HI R4, RZ, 0x3, R167 ;  /* 0x00000003ff04b819 */ /* 0x000fe200000116a7 */
[----:B------:R-:W-:Y:S01]  /*8a40*/  FMUL.FTZ R6, R17, R196 ;  /* 0x000000c411067220 */ /* 0x000fe20000410000 */
[----:B------:R-:W-:Y:S01]  /*8a50*/  FMUL.FTZ R3, R180, R3 ;  /* 0x00000003b4037220 */ /* 0x000fe20000410000 */
[CC--:B------:R-:W-:Y:S01]  /*8a60*/  FMUL.FTZ R2, R21.reuse, R197.reuse ;  /* 0x000000c515027220 */ /* 0x0c0fe20000410000 */
[C---:B------:R-:W-:Y:S01]  /*8a70*/  FMUL.FTZ R5, R21.reuse, R198 ;  /* 0x000000c615057220 */ /* 0x040fe20000410000 */
[----:B------:R-:W-:Y:S01]  /*8a80*/  FMUL.FTZ R21, R21, R216 ;  /* 0x000000d815157220 */ /* 0x000fe20000410000 */
[----:B------:R-:W-:Y:S01]  /*8a90*/  FADD.FTZ R100, R11, R100 ;  /* 0x000000640b647221 */ /* 0x000fe20000010000 */
[----:B------:R-:W-:Y:S01]  /*8aa0*/  @!P3 LOP3.LUT R11, R4, 0x7c, RZ, 0xc0, !PT ;  /* 0x0000007c040bb812 */ /* 0x000fe200078ec0ff */
[----:B------:R-:W-:Y:S01]  /*8ab0*/  FADD.FTZ R90, R9, R90 ;  /* 0x0000005a095a7221 */ /* 0x000fe20000010000 */
[----:B------:R-:W-:Y:S01]  /*8ac0*/  FMUL.FTZ R4, R181, R2 ;  /* 0x00000002b5047220 */ /* 0x000fe20000410000 */
[----:B------:R-:W-:Y:S01]  /*8ad0*/  FFMA.FTZ R9, R80, R6, R3 ;  /* 0x0000000650097223 */ /* 0x000fe20000010003 */
[----:B------:R-:W-:Y:S01]  /*8ae0*/  FMUL.FTZ R7, R18, R197 ;  /* 0x000000c512077220 */ /* 0x000fe20000410000 */
[----:B------:R-:W-:Y:S01]  /*8af0*/  FMUL.FTZ R2, R19, R198 ;  /* 0x000000c613027220 */ /* 0x000fe20000410000 */
[----:B------:R-:W-:Y:S01]  /*8b00*/  FMUL.FTZ R3, R20, R216 ;  /* 0x000000d814037220 */ /* 0x000fe20000410000 */
[----:B------:R-:W-:Y:S01]  /*8b10*/  FMUL.FTZ R182, R182, R5 ;  /* 0x00000005b6b67220 */ /* 0x000fe20000410000 */
[----:B------:R-:W-:Y:S01]  /*8b20*/  FMUL.FTZ R21, R0, R21 ;  /* 0x0000001500157220 */ /* 0x000fe20000410000 */
[----:B------:R-:W-:Y:S01]  /*8b30*/  FFMA.FTZ R4, R79, R7, R4 ;  /* 0x000000074f047223 */ /* 0x000fe20000010004 */
[----:B------:R-:W-:Y:S01]  /*8b40*/  FADD.FTZ R102, R171, R102 ;  /* 0x00000066ab667221 */ /* 0x000fe20000010000 */
[----:B------:R-:W-:Y:S01]  /*8b50*/  FFMA.FTZ R5, R81, R2, R182 ;  /* 0x0000000251057223 */ /* 0x000fe200000100b6 */
[----:B------:R-:W-:Y:S01]  /*8b60*/  FFMA.FTZ R0, R84, R3, R21 ;  /* 0x0000000354007223 */ /* 0x000fe20000010015 */
[----:B0-----:R-:W-:Y:S01]  /*8b70*/  @P2 FADD R67, R64, R67 ;  /* 0x0000004340432221 */ /* 0x001fe20000000000 */
[----:B------:R-:W-:Y:S01]  /*8b80*/  FADD.FTZ R99, R10, R99 ;  /* 0x000000630a637221 */ /* 0x000fe20000010000 */
[----:B------:R-:W-:Y:S01]  /*8b90*/  FFMA.FTZ R35, R6, R94, R35 ;  /* 0x0000005e06237223 */ /* 0x000fe20000010023 */
[----:B------:R-:W-:Y:S01]  /*8ba0*/  FADD.FTZ R89, R8, R89 ;  /* 0x0000005908597221 */ /* 0x000fe20000010000 */
[----:B------:R-:W-:Y:S01]  /*8bb0*/  FFMA.FTZ R36, R7, R95, R36 ;  /* 0x0000005f07247223 */ /* 0x000fe20000010024 */
[----:B------:R-:W0:Y:S01]  /*8bc0*/  SHFL.DOWN P2, R12, R67, 0x10, 0x1f ;  /* 0x0a001f00430c7f89 */ /* 0x000e220000040000 */
[----:B------:R-:W-:Y:S01]  /*8bd0*/  FADD.FTZ R88, R9, R88 ;  /* 0x0000005809587221 */ /* 0x000fe20000010000 */
[----:B------:R-:W-:Y:S01]  /*8be0*/  FFMA.FTZ R37, R2, R96, R37 ;  /* 0x0000006002257223 */ /* 0x000fe20000010025 */
[----:B------:R-:W-:Y:S01]  /*8bf0*/  FFMA.FTZ R38, R3, R97, R38 ;  /* 0x0000006103267223 */ /* 0x000fe20000010026 */
[----:B------:R-:W-:Y:S01]  /*8c00*/  FADD.FTZ R85, R4, R85 ;  /* 0x0000005504557221 */ /* 0x000fe20000010000 */
[----:B------:R-:W-:Y:S01]  /*8c10*/  FADD.FTZ R86, R5, R86 ;  /* 0x0000005605567221 */ /* 0x000fe20000010000 */
[----:B------:R-:W-:Y:S01]  /*8c20*/  FADD.FTZ R83, R0, R83 ;  /* 0x0000005300537221 */ /* 0x000fe20000010000 */
        /* <DEDUP_REMOVED lines=8> */
[----:B------:R-:W2:Y:S01]  /*8cb0*/  @P1 LDS R0, [UR26+0x46c0] ;  /* 0x0046c01aff001984 */ /* 0x000ea20008000800 */
[----:B-1----:R-:W-:-:S04]  /*8cc0*/  FADD.FTZ R3, R12, R3 ;  /* 0x000000030c037221 */ /* 0x002fc80000010000 */
[----:B--2---:R-:W-:-:S05]  /*8cd0*/  @P1 FADD.FTZ R3, R3, R0 ;  /* 0x0000000003031221 */ /* 0x004fca0000010000 */
[----:B------:R1:W-:Y:S02]  /*8ce0*/  STS [UR26+0x46c0], R3 ;  /* 0x0046c003ff007988 */ /* 0x0003e4000800081a */
.L_x_4780:
[----:B------:R-:W-:Y:S05]  /*8cf0*/  BSYNC.RECONVERGENT B0 ;  /* 0x0000000000007941 */ /* 0x000fea0003800200 */
.L_x_4779:
[----:B------:R-:W-:-:S04]  /*8d00*/  UIADD3 UR8, UPT, UPT, UR8, 0x1, URZ ;  /* 0x0000000108087890 */ /* 0x000fc8000fffe0ff */
[----:B------:R-:W-:-:S09]  /*8d10*/  UISETP.GE.AND UP0, UPT, UR8, UR53, UPT ;  /* 0x000000350800728c */ /* 0x000fd2000bf06270 */
[----:B------:R-:W-:Y:S05]  /*8d20*/  BRA.U !UP0, `(.L_x_4781) ;  /* 0xffffffbd08607547 */ /* 0x000fea000b83ffff */
.L_x_4736:
[----:B------:R-:W-:Y:S01]  /*8d30*/  BAR.SYNC.DEFER_BLOCKING 0x0 ;  /* 0x0000000000007b1d */ /* 0x000fe20000010000 */
[C---:B------:R-:W-:Y:S01]  /*8d40*/  IMAD.SHL.U32 R2, R168.reuse, 0x2, RZ ;  /* 0x00000002a8027824 */ /* 0x040fe200078e00ff */
[----:B------:R-:W-:Y:S02]  /*8d50*/  ISETP.GE.AND P2, PT, R168, UR22, PT ;  /* 0x00000016a8007c0c */ /* 0x000fe4000bf46270 */
[----:B------:R-:W-:Y:S02]  /*8d60*/  ISETP.GE.AND P1, PT, R163, UR22, PT ;  /* 0x00000016a3007c0c */ /* 0x000fe4000bf26270 */
[----:B------:R-:W-:Y:S01]  /*8d70*/  IADD3 R2, P3, PT, R2, UR14, RZ ;  /* 0x0000000e02027c10 */ /* 0x000fe2000ff7e0ff */
[----:B------:R-:W2:Y:S01]  /*8d80*/  LDCU.64 UR26, c[0x0][0x4f8] ;  /* 0x00009f00ff1a77ac */ /* 0x000ea20008000a00 */
[----:B------:R-:W-:Y:S02]  /*8d90*/  PRMT R0, RZ, 0x7610, R0 ;  /* 0x00007610ff007816 */ /* 0x000fe40000000000 */
[----:B-1----:R-:W-:Y:S01]  /*8da0*/  IADD3.X R3, PT, PT, RZ, UR18, RZ, P3, !PT ;  /* 0x00000012ff037c10 */ /* 0x002fe20009ffe4ff */
[----:B------:R-:W1:Y:S01]  /*8db0*/  LDCU.64 UR34, c[0x0][0x500] ;  /* 0x0000a000ff2277ac */ /* 0x000e620008000a00 */
[----:B------:R-:W-:-:S02]  /*8dc0*/  PRMT R5, RZ, 0x7610, R5 ;  /* 0x00007610ff057816 */ /* 0x000fc40000000005 */
        /* <DEDUP_REMOVED lines=12> */
[----:B------:R-:W4:Y:S01]  /*8e90*/  @!P0 LDG.E.U16 R4, desc[UR28][R2.64+0x80] ;  /* 0x0000801c02048981 */ /* 0x000f22000c1e1500 */
[----:B------:R-:W-:Y:S02]  /*8ea0*/  PRMT R9, RZ, 0x7610, R9 ;  /* 0x00007610ff097816 */ /* 0x000fe40000000009 */
[----:B------:R-:W-:Y:S01]  /*8eb0*/  PRMT R8, RZ, 0x7610, R8 ;  /* 0x00007610ff087816 */ /* 0x000fe20000000008 */
[----:B------:R-:W2:Y:S01]  /*8ec0*/  @!P4 LDG.E.U16 R7, desc[UR28][R2.64+0xc0] ;  /* 0x0000c01c0207c981 */ /* 0x000ea2000c1e1500 */
[----:B0-----:R-:W-:-:S02]  /*8ed0*/  PRMT R11, RZ, 0x7610, R11 ;  /* 0x00007610ff0b7816 */ /* 0x001fc4000000000b */
[----:B------:R-:W-:Y:S01]  /*8ee0*/  PRMT R10, RZ, 0x7610, R10 ;  /* 0x00007610ff0a7816 */ /* 0x000fe2000000000a */
[----:B------:R-:W2:Y:S01]  /*8ef0*/  @!P6 LDG.E.U16 R6, desc[UR28][R2.64+0x100] ;  /* 0x0001001c0206e981 */ /* 0x000ea2000c1e1500 */
[----:B------:R-:W-:Y:S02]  /*8f00*/  ISETP.GE.AND P0, PT, R155, UR22, PT ;  /* 0x000000169b007c0c */ /* 0x000fe4000bf06270 */
        /* <DEDUP_REMOVED lines=26> */
[----:B------:R-:W-:Y:S02]  /*90b0*/  PRMT R64, R37, 0x7632, R64 ;  /* 0x0000763225407816 */ /* 0x000fe40000000040 */
[----:B------:R-:W-:Y:S02]  /*90c0*/  PRMT R63, R35, 0x7632, R63 ;  /* 0x00007632233f7816 */ /* 0x000fe4000000003f */
[----:B------:R-:W-:Y:S02]  /*90d0*/  F2FP.BF16.F32.PACK_AB R31, R31, R32 ;  /* 0x000000201f1f723e */ /* 0x000fe400000010ff */
[----:B------:R-:W-:-:S02]  /*90e0*/  F2FP.BF16.F32.PACK_AB R29, R29, R30 ;  /* 0x0000001e1d1d723e */ /* 0x000fc400000010ff */
[----:B------:R-:W-:Y:S02]  /*90f0*/  PRMT R59, R33, 0x7632, R59 ;  /* 0x00007632213b7816 */ /* 0x000fe4000000003b */
[----:B------:R-:W-:Y:S02]  /*9100*/  PRMT R58, R31, 0x7632, R58 ;  /* 0x000076321f3a7816 */ /* 0x000fe4000000003a */
[----:B------:R-:W-:Y:S01]  /*9110*/  F2FP.BF16.F32.PACK_AB R27, R27, R28 ;  /* 0x0000001c1b1b723e */ /* 0x000fe200000010ff */
[----:B---3--:R-:W-:Y:S04]  /*9120*/  STS.U16 [R147], R0 ;  /* 0x0000000093007388 */ /* 0x008fe80000000400 */
[----:B-----5:R-:W-:Y:S04]  /*9130*/  STS.U16 [R146+0x40], R5 ;  /* 0x0000400592007388 */ /* 0x020fe80000000400 */
[----:B----4-:R-:W-:Y:S04]  /*9140*/  STS.U16 [R145+0x80], R4 ;  /* 0x0000800491007388 */ /* 0x010fe80000000400 */
        /* <DEDUP_REMOVED lines=18> */
[----:B------:R-:W-:Y:S04]  /*9270*/  LDS.U16 R5, [R115+0x10] ;  /* 0x0000100073057984 */ /* 0x000fe80000000400 */
[----:B------:R-:W-:Y:S01]  /*9280*/  LDS.U16 R6, [R114+0x12] ;  /* 0x0000120072067984 */ /* 0x000fe20000000400 */
[----:B0-----:R-:W-:Y:S01]  /*9290*/  SHF.L.U32 R0, R0, 0x10, RZ ;  /* 0x0000001000007819 */ /* 0x001fe200000006ff */
[----:B--2---:R-:W-:-:S04]  /*92a0*/  IMAD.U32 R2, R2, 0x10000, RZ ;  /* 0x0001000002027824 */ /* 0x004fc800078e00ff */
[----:B------:R-:W-:Y:S02]  /*92b0*/  FADD.FTZ R7, R0, UR6 ;  /* 0x0000000600077e21 */ /* 0x000fe40008010000 */
[----:B------:R-:W-:Y:S01]  /*92c0*/  LDS.U16 R0, [R119+0x8] ;  /* 0x0000080077007984 */ /* 0x000fe20000000400 */
[----:B------:R-:W-:Y:S02]  /*92d0*/  FADD.FTZ R8, R2, UR6 ;  /* 0x0000000602087e21 */ /* 0x000fe40008010000 */
[----:B------:R-:W-:Y:S01]  /*92e0*/  FSETP.GTU.FTZ.AND P1, PT, R7, 20, PT ;  /* 0x41a000000700780b */ /* 0x000fe20003f3c000 */
[----:B------:R-:W-:Y:S02]  /*92f0*/  LDS.U16 R2, [R118+0xa] ;  /* 0x00000a0076027984 */ /* 0x000fe40000000400 */
[----:B------:R-:W-:Y:S02]  /*9300*/  FSETP.GTU.FTZ.AND P6, PT, R8, 20, PT ;  /* 0x41a000000800780b */ /* 0x000fe40003fdc000 */
[----:B---3--:R-:W-:-:S02]  /*9310*/  SHF.L.U32 R3, R3, 0x10, RZ ;  /* 0x0000001003037819 */ /* 0x008fc400000006ff */
[----:B----4-:R-:W-:-:S03]  /*9320*/  SHF.L.U32 R4, R4, 0x10, RZ ;  /* 0x0000001004047819 */ /* 0x010fc600000006ff */
[----:B------:R-:W-:Y:S02]  /*9330*/  FADD.FTZ R9, R3, UR6 ;  /* 0x0000000603097e21 */ /* 0x000fe40008010000 */
[----:B------:R-:W0:Y:S01]  /*9340*/  LDS.U16 R3, [R117+0xc] ;  /* 0x00000c0075037984 */ /* 0x000e220000000400 */
[----:B------:R-:W-:-:S03]  /*9350*/  FADD.FTZ R10, R4, UR6 ;  /* 0x00000006040a7e21 */ /* 0x000fc60008010000 */
[----:B------:R-:W2:Y:S01]  /*9360*/  LDS.U16 R4, [R116+0xe] ;  /* 0x00000e0074047984 */ /* 0x000ea20000000400 */
[----:B------:R-:W-:Y:S01]  /*9370*/  FSETP.GTU.FTZ.AND P5, PT, R9, 20, PT ;  /* 0x41a000000900780b */ /* 0x000fe20003fbc000 */
[----:B------:R-:W-:Y:S01]  /*9380*/  @!P1 FMUL.FTZ R7, R7, -1.4426950216293334961 ;  /* 0xbfb8aa3b07079820 */ /* 0x000fe20000410000 */
[----:B------:R-:W-:-:S05]  /*9390*/  @!P6 FMUL.FTZ R8, R8, -1.4426950216293334961 ;  /* 0xbfb8aa3b0808e820 */ /* 0x000fca0000410000 */
[----:B------:R-:W3:Y:S08]  /*93a0*/  @!P1 MUFU.EX2 R7, R7 ;  /* 0x0000000700079308 */ /* 0x000ef00000000800 */
[----:B------:R-:W4:Y:S01]  /*93b0*/  @!P6 MUFU.EX2 R8, R8 ;  /* 0x000000080008e308 */ /* 0x000f220000000800 */
[----:B------:R-:W-:-:S07]  /*93c0*/  @!P5 FMUL.FTZ R9, R9, -1.4426950216293334961 ;  /* 0xbfb8aa3b0909d820 */ /* 0x000fce0000410000 */
[----:B------:R-:W5:Y:S01]  /*93d0*/  @!P5 MUFU.EX2 R9, R9 ;  /* 0x000000090009d308 */ /* 0x000f620000000800 */
[----:B---3--:R-:W-:Y:S01]  /*93e0*/  @!P1 FADD.FTZ R7, R7, 1 ;  /* 0x3f80000007079421 */ /* 0x008fe20000010000 */
[----:B----4-:R-:W-:-:S06]  /*93f0*/  @!P6 FADD.FTZ R8, R8, 1 ;  /* 0x3f8000000808e421 */ /* 0x010fcc0000010000 */
[----:B------:R3:W4:Y:S08]  /*9400*/  @!P1 MUFU.RCP R12, R7 ;  /* 0x00000007000c9308 */ /* 0x0007300000001000 */
[----:B------:R1:W4:Y:S01]  /*9410*/  @!P6 MUFU.RCP R11, R8 ;  /* 0x00000008000be308 */ /* 0x0003220000001000 */
[----:B0-----:R-:W-:Y:S01]  /*9420*/  SHF.L.U32 R3, R3, 0x10, RZ ;  /* 0x0000001003037819 */ /* 0x001fe200000006ff */
[----:B-----5:R-:W-:Y:S01]  /*9430*/  @!P5 FADD.FTZ R9, R9, 1 ;  /* 0x3f8000000909d421 */ /* 0x020fe20000010000 */
[----:B------:R-:W-:Y:S01]  /*9440*/  SHF.L.U32 R5, R5, 0x10, RZ ;  /* 0x0000001005057819 */ /* 0x000fe200000006ff */
[----:B--2---:R-:W-:-:S02]  /*9450*/  IMAD.U32 R4, R4, 0x10000, RZ ;  /* 0x0001000004047824 */ /* 0x004fc400078e00ff */
[----:B---3--:R-:W-:Y:S02]  /*9460*/  FADD.FTZ R7, R3, UR6 ;  /* 0x0000000603077e21 */ /* 0x008fe40008010000 */
[----:B------:R0:W-:Y:S01]  /*9470*/  @!P5 MUFU.RCP R14, R9 ;  /* 0x00000009000ed308 */ /* 0x0001e20000001000 */
[----:B-1----:R-:W-:Y:S01]  /*9480*/  FADD.FTZ R8, R4, UR6 ;  /* 0x0000000604087e21 */ /* 0x002fe20008010000 */
[----:B----4-:R-:W-:Y:S01]  /*9490*/  @!P1 FMUL.FTZ R83, R83, R12 ;  /* 0x0000000c53539220 */ /* 0x010fe20000410000 */
[----:B------:R-:W-:Y:S01]  /*94a0*/  FSETP.GTU.FTZ.AND P2, PT, R7, 20, PT ;  /* 0x41a000000700780b */ /* 0x000fe20003f5c000 */
[----:B0-----:R-:W-:Y:S01]  /*94b0*/  FADD.FTZ R9, R5, UR6 ;  /* 0x0000000605097e21 */ /* 0x001fe20008010000 */
[----:B------:R-:W-:Y:S01]  /*94c0*/  @!P6 FMUL.FTZ R86, R86, R11 ;  /* 0x0000000b5656e220 */ /* 0x000fe20000410000 */
[----:B------:R-:W-:-:S03]  /*94d0*/  FSETP.GTU.FTZ.AND P1, PT, R8, 20, PT ;  /* 0x41a000000800780b */ /* 0x000fc60003f3c000 */
[----:B------:R-:W-:Y:S01]  /*94e0*/  FSETP.GTU.FTZ.AND P6, PT, R9, 20, PT ;  /* 0x41a000000900780b */ /* 0x000fe20003fdc000 */
[----:B------:R-:W-:Y:S01]  /*94f0*/  IMAD.U32 R0, R0, 0x10000, RZ ;  /* 0x0001000000007824 */ /* 0x000fe200078e00ff */
[----:B------:R-:W-:Y:S02]  /*9500*/  SHF.L.U32 R2, R2, 0x10, RZ ;  /* 0x0000001002027819 */ /* 0x000fe400000006ff */
[----:B------:R-:W-:Y:S01]  /*9510*/  SHF.L.U32 R6, R6, 0x10, RZ ;  /* 0x0000001006067819 */ /* 0x000fe200000006ff */
[----:B------:R-:W-:Y:S02]  /*9520*/  FADD.FTZ R0, R0, UR6 ;  /* 0x0000000600007e21 */ /* 0x000fe40008010000 */
[----:B------:R-:W-:Y:S01]  /*9530*/  FADD.FTZ R2, R2, UR6 ;  /* 0x0000000602027e21 */ /* 0x000fe20008010000 */
[----:B------:R-:W-:Y:S01]  /*9540*/  @!P2 FMUL.FTZ R4, R7, -1.4426950216293334961 ;  /* 0xbfb8aa3b0704a820 */ /* 0x000fe20000410000 */
[----:B------:R-:W-:Y:S01]  /*9550*/  FADD.FTZ R11, R6, UR6 ;  /* 0x00000006060b7e21 */ /* 0x000fe20008010000 */
[----:B------:R-:W-:Y:S01]  /*9560*/  FSETP.GTU.FTZ.AND P4, PT, R0, 20, PT ;  /* 0x41a000000000780b */ /* 0x000fe20003f9c000 */
[----:B------:R-:W-:-:S02]  /*9570*/  @!P1 FMUL.FTZ R5, R8, -1.4426950216293334961 ;  /* 0xbfb8aa3b08059820 */ /* 0x000fc40000410000 */
[----:B------:R-:W-:Y:S01]  /*9580*/  @!P6 FMUL.FTZ R6, R9, -1.4426950216293334961 ;  /* 0xbfb8aa3b0906e820 */ /* 0x000fe20000410000 */
[----:B------:R-:W-:Y:S01]  /*9590*/  FSETP.GTU.FTZ.AND P3, PT, R2, 20, PT ;  /* 0x41a000000200780b */ /* 0x000fe20003f7c000 */
[----:B------:R-:W0:Y:S08]  /*95a0*/  @!P2 MUFU.EX2 R4, R4 ;  /* 0x000000040004a308 */ /* 0x000e300000000800 */
[----:B------:R-:W1:Y:S01]  /*95b0*/  @!P1 MUFU.EX2 R5, R5 ;  /* 0x0000000500059308 */ /* 0x000e620000000800 */
[----:B------:R-:W-:-:S07]  /*95c0*/  @!P4 FMUL.FTZ R0, R0, -1.4426950216293334961 ;  /* 0xbfb8aa3b0000c820 */ /* 0x000fce0000410000 */
[----:B------:R-:W2:Y:S01]  /*95d0*/  @!P6 MUFU.EX2 R6, R6 ;  /* 0x000000060006e308 */ /* 0x000ea20000000800 */
[----:B------:R-:W-:Y:S01]  /*95e0*/  @!P3 FMUL.FTZ R2, R2, -1.4426950216293334961 ;  /* 0xbfb8aa3b0202b820 */ /* 0x000fe20000410000 */
[----:B------:R-:W-:Y:S01]  /*95f0*/  FSETP.GTU.FTZ.AND P0, PT, R10, 20, PT ;  /* 0x41a000000a00780b */ /* 0x000fe20003f1c000 */
[----:B0-----:R-:W-:-:S05]  /*9600*/  @!P2 FADD.FTZ R4, R4, 1 ;  /* 0x3f8000000404a421 */ /* 0x001fca0000010000 */
[----:B------:R-:W0:Y:S01]  /*9610*/  @!P4 MUFU.EX2 R0, R0 ;  /* 0x000000000000c308 */ /* 0x000e220000000800 */
[----:B-1----:R-:W-:-:S07]  /*9620*/  @!P1 FADD.FTZ R5, R5, 1 ;  /* 0x3f80000005059421 */ /* 0x002fce0000010000 */
[----:B------:R0:W1:Y:S01]  /*9630*/  @!P3 MUFU.EX2 R3, R2 ;  /* 0x000000020003b308 */ /* 0x0000620000000800 */
[----:B--2---:R-:W-:Y:S01]  /*9640*/  @!P6 FADD.FTZ R6, R6, 1 ;  /* 0x3f8000000606e421 */ /* 0x004fe20000010000 */
[----:B------:R-:W-:Y:S01]  /*9650*/  @!P5 FMUL.FTZ R85, R85, R14 ;  /* 0x0000000e5555d220 */ /* 0x000fe20000410000 */
[----:B------:R-:W-:Y:S01]  /*9660*/  FSETP.GTU.FTZ.AND P5, PT, R11, 20, PT ;  /* 0x41a000000b00780b */ /* 0x000fe20003fbc000 */
[----:B------:R-:W-:-:S04]  /*9670*/  @!P0 FMUL.FTZ R10, R10, -1.4426950216293334961 ;  /* 0xbfb8aa3b0a0a8820 */ /* 0x000fc80000410000 */
[----:B------:R-:W2:Y:S01]  /*9680*/  @!P2 MUFU.RCP R4, R4 ;  /* 0x000000040004a308 */ /* 0x000ea20000001000 */
[----:B0-----:R-:W-:Y:S02]  /*9690*/  @!P4 FADD.FTZ R2, R0, 1 ;  /* 0x3f8000000002c421 */ /* 0x001fe40000010000 */
[----:B------:R-:W0:Y:S05]  /*96a0*/  LDS.U16 R0, [R113+0x14] ;  /* 0x0000140071007984 */ /* 0x000e2a0000000400 */
[----:B------:R-:W3:Y:S01]  /*96b0*/  @!P1 MUFU.RCP R5, R5 ;  /* 0x0000000500059308 */ /* 0x000ee20000001000 */
[----:B-1----:R-:W-:-:S07]  /*96c0*/  @!P3 FADD.FTZ R3, R3, 1 ;  /* 0x3f8000000303b421 */ /* 0x002fce0000010000 */
[----:B------:R-:W1:Y:S01]  /*96d0*/  @!P6 MUFU.RCP R6, R6 ;  /* 0x000000060006e308 */ /* 0x000e620000001000 */
[----:B------:R-:W-:-:S07]  /*96e0*/  @!P5 FMUL.FTZ R7, R11, -1.4426950216293334961 ;  /* 0xbfb8aa3b0b07d820 */ /* 0x000fce0000410000 */
[----:B------:R-:W4:Y:S01]  /*96f0*/  @!P0 MUFU.EX2 R10, R10 ;  /* 0x0000000a000a8308 */ /* 0x000f220000000800 */
[----:B--2---:R-:W-:Y:S01]  /*9700*/  @!P2 FMUL.FTZ R91, R91, R4 ;  /* 0x000000045b5ba220 */ /* 0x004fe20000410000 */
[----:B---3--:R-:W-:Y:S01]  /*9710*/  @!P1 FMUL.FTZ R98, R98, R5 ;  /* 0x0000000562629220 */ /* 0x008fe20000410000 */
[----:B------:R-:W-:Y:S04]  /*9720*/  LDS.U16 R4, [R110+0x1a] ;  /* 0x00001a006e047984 */ /* 0x000fe80000000400 */
[----:B------:R-:W-:Y:S01]  /*9730*/  LDS.U16 R5, [R109+0x1c] ;  /* 0x00001c006d057984 */ /* 0x000fe20000000400 */
[----:B------:R2:W-:Y:S01]  /*9740*/  @!P3 MUFU.RCP R11, R3 ;  /* 0x00000003000bb308 */ /* 0x0005e20000001000 */
[----:B-1----:R-:W-:Y:S02]  /*9750*/  @!P6 FMUL.FTZ R99, R99, R6 ;  /* 0x000000066363e220 */ /* 0x002fe40000410000 */
[----:B------:R-:W-:Y:S04]  /*9760*/  LDS.U16 R6, [R108+0x1e] ;  /* 0x00001e006c067984 */ /* 0x000fe80000000400 */
[----:B--2---:R-:W1:Y:S01]  /*9770*/  LDS.U16 R3, [R111+0x18] ;  /* 0x000018006f037984 */ /* 0x004e620000000400 */
[----:B------:R2:W-:Y:S01]  /*9780*/  @!P4 MUFU.RCP R8, R2 ;  /* 0x000000020008c308 */ /* 0x0005e20000001000 */
[----:B----4-:R-:W-:-:S07]  /*9790*/  @!P0 FADD.FTZ R10, R10, 1 ;  /* 0x3f8000000a0a8421 */ /* 0x010fce0000010000 */
[----:B------:R-:W3:Y:S01]  /*97a0*/  @!P5 MUFU.EX2 R7, R7 ;  /* 0x000000070007d308 */ /* 0x000ee20000000800 */
[----:B--2---:R-:W2:Y:S01]  /*97b0*/  LDS.U16 R2, [R112+0x16] ;  /* 0x0000160070027984 */ /* 0x004ea20000000400 */
[----:B------:R-:W-:Y:S06]  /*97c0*/  BAR.SYNC.DEFER_BLOCKING 0x0 ;  /* 0x0000000000007b1d */ /* 0x000fec0000010000 */
[----:B------:R-:W4:Y:S01]  /*97d0*/  @!P0 MUFU.RCP R9, R10 ;  /* 0x0000000a00098308 */ /* 0x000f220000001000 */
[----:B---3--:R-:W-:Y:S01]  /*97e0*/  @!P5 FADD.FTZ R7, R7, 1 ;  /* 0x3f8000000707d421 */ /* 0x008fe20000010000 */
[----:B------:R-:W-:-:S06]  /*97f0*/  PRMT R57, R29, 0x7632, R57 ;  /* 0x000076321d397816 */ /* 0x000fcc0000000039 */
[----:B------:R-:W3:Y:S01]  /*9800*/  @!P5 MUFU.RCP R7, R7 ;  /* 0x000000070007d308 */ /* 0x000ee20000001000 */
[----:B------:R-:W-:Y:S01]  /*9810*/  F2FP.BF16.F32.PACK_AB R25, R25, R26 ;  /* 0x0000001a1919723e */ /* 0x000fe200000010ff */
[----:B------:R-:W-:Y:S01]  /*9820*/  STS.U16 [R129], R37 ;  /* 0x0000002581007388 */ /* 0x000fe20000000400 */
[----:B----4-:R-:W-:-:S03]  /*9830*/  @!P0 FMUL.FTZ R88, R88, R9 ;  /* 0x0000000958588220 */ /* 0x010fc60000410000 */
[----:B------:R-:W-:Y:S01]  /*9840*/  STS.U16 [R128+0x2], R64 ;  /* 0x0000024080007388 */ /* 0x000fe20000000400 */
[----:B0-----:R-:W-:-:S03]  /*9850*/  IMAD.U32 R0, R0, 0x10000, RZ ;  /* 0x0001000000007824 */ /* 0x001fc600078e00ff */
[----:B------:R-:W-:Y:S01]  /*9860*/  STS.U16 [R127+0x4], R35 ;  /* 0x000004237f007388 */ /* 0x000fe20000000400 */
[----:B------:R-:W-:-:S03]  /*9870*/  ISETP.NE.AND P0, PT, R167, RZ, PT ;  /* 0x000000ffa700720c */ /* 0x000fc60003f05270 */
[----:B------:R-:W-:Y:S01]  /*9880*/  STS.U16 [R126+0x6], R63 ;  /* 0x0000063f7e007388 */ /* 0x000fe20000000400 */
[----:B------:R-:W-:-:S03]  /*9890*/  PRMT R56, R27, 0x7632, R56 ;  /* 0x000076321b387816 */ /* 0x000fc60000000038 */
[----:B------:R-:W-:Y:S01]  /*98a0*/  STS.U16 [R119+0x8], R33 ;  /* 0x0000082177007388 */ /* 0x000fe20000000400 */
[----:B------:R-:W-:-:S03]  /*98b0*/  F2FP.BF16.F32.PACK_AB R23, R23, R24 ;  /* 0x000000181717723e */ /* 0x000fc600000010ff */
[----:B------:R-:W-:Y:S01]  /*98c0*/  STS.U16 [R118+0xa], R59 ;  /* 0x00000a3b76007388 */ /* 0x000fe20000000400 */
[----:B------:R-:W-:-:S03]  /*98d0*/  PRMT R55, R25, 0x7632, R55 ;  /* 0x0000763219377816 */ /* 0x000fc60000000037 */
[----:B------:R-:W-:Y:S01]  /*98e0*/  STS.U16 [R117+0xc], R31 ;  /* 0x00000c1f75007388 */ /* 0x000fe20000000400 */
[----:B------:R-:W-:-:S03]  /*98f0*/  FADD.FTZ R0, R0, UR6 ;  /* 0x0000000600007e21 */ /* 0x000fc60008010000 */
[----:B------:R-:W-:Y:S01]  /*9900*/  STS.U16 [R116+0xe], R58 ;  /* 0x00000e3a74007388 */ /* 0x000fe20000000400 */
[----:B-1----:R-:W-:-:S03]  /*9910*/  SHF.L.U32 R3, R3, 0x10, RZ ;  /* 0x0000001003037819 */ /* 0x002fc600000006ff */
[----:B------:R-:W-:Y:S01]  /*9920*/  STS.U16 [R115+0x10], R29 ;  /* 0x0000101d73007388 */ /* 0x000fe20000000400 */
[----:B------:R-:W-:-:S03]  /*9930*/  PRMT R54, R23, 0x7632, R54 ;  /* 0x0000763217367816 */ /* 0x000fc60000000036 */
[----:B------:R-:W-:Y:S01]  /*9940*/  STS.U16 [R114+0x12], R57 ;  /* 0x0000123972007388 */ /* 0x000fe20000000400 */
[----:B------:R-:W-:-:S03]  /*9950*/  IMAD.U32 R10, RZ, RZ, UR22 ;  /* 0x00000016ff0a7e24 */ /* 0x000fc6000f8e00ff */
[----:B------:R-:W-:Y:S01]  /*9960*/  STS.U16 [R113+0x14], R27 ;  /* 0x0000141b71007388 */ /* 0x000fe20000000400 */
[----:B------:R-:W-:-:S03]  /*9970*/  FSETP.GTU.FTZ.AND P1, PT, R0, 20, PT ;  /* 0x41a000000000780b */ /* 0x000fc60003f3c000 */
[----:B------:R-:W-:Y:S01]  /*9980*/  STS.U16 [R112+0x16], R56 ;  /* 0x0000163870007388 */ /* 0x000fe20000000400 */
[----:B--2---:R-:W-:-:S03]  /*9990*/  SHF.L.U32 R2, R2, 0x10, RZ ;  /* 0x0000001002027819 */ /* 0x004fc600000006ff */
[----:B------:R-:W-:Y:S01]  /*99a0*/  STS.U16 [R111+0x18], R25 ;  /* 0x000018196f007388 */ /* 0x000fe20000000400 */
[----:B------:R-:W-:-:S03]  /*99b0*/  FADD.FTZ R3, R3, UR6 ;  /* 0x0000000603037e21 */ /* 0x000fc60008010000 */
[----:B------:R-:W-:Y:S01]  /*99c0*/  STS.U16 [R110+0x1a], R55 ;  /* 0x00001a376e007388 */ /* 0x000fe20000000400 */
[----:B------:R-:W-:Y:S01]  /*99d0*/  @!P3 FMUL.FTZ R90, R90, R11 ;  /* 0x0000000b5a5ab220 */ /* 0x000fe20000410000 */
[----:B---3--:R-:W-:Y:S02]  /*99e0*/  @!P5 FMUL.FTZ R100, R100, R7 ;  /* 0x000000076464d220 */ /* 0x008fe40000410000 */
[----:B------:R-:W-:Y:S01]  /*99f0*/  STS.U16 [R109+0x1c], R23 ;  /* 0x00001c176d007388 */ /* 0x000fe20000000400 */
[----:B------:R-:W-:-:S03]  /*9a00*/  IMAD.U32 R4, R4, 0x10000, RZ ;  /* 0x0001000004047824 */ /* 0x000fc600078e00ff */
[----:B------:R-:W-:Y:S01]  /*9a10*/  STS.U16 [R108+0x1e], R54 ;  /* 0x00001e366c007388 */ /* 0x000fe20000000400 */
[----:B------:R-:W-:-:S03]  /*9a20*/  NOP ;  /* 0x0000000000007918 */ /* 0x000fc60000000000 */
[----:B------:R-:W-:Y:S01]  /*9a30*/  LDS.U16 R7, [R147] ;  /* 0x0000000093077984 */ /* 0x000fe20000000400 */
[----:B------:R-:W-:-:S03]  /*9a40*/  FADD.FTZ R2, R2, UR6 ;  /* 0x0000000602027e21 */ /* 0x000fc60008010000 */
[----:B------:R-:W-:Y:S01]  /*9a50*/  LDS.U16 R9, [R146+0x40] ;  /* 0x0000400092097984 */ /* 0x000fe20000000400 */
[----:B------:R-:W-:-:S03]  /*9a60*/  FSETP.GTU.FTZ.AND P6, PT, R3, 20, PT ;  /* 0x41a000000300780b */ /* 0x000fc60003fdc000 */
[----:B------:R-:W-:Y:S01]  /*9a70*/  LDS.U16 R11, [R145+0x80] ;  /* 0x00008000910b7984 */ /* 0x000fe20000000400 */
        /* <DEDUP_REMOVED lines=15> */
[----:B------:R-:W-:Y:S01]  /*9b70*/  @!P4 FMUL.FTZ R89, R89, R8 ;  /* 0x000000085959c220 */ /* 0x000fe20000410000 */
[----:B------:R-:W-:Y:S01]  /*9b80*/  BAR.SYNC.DEFER_BLOCKING 0x0 ;  /* 0x0000000000007b1d */ /* 0x000fe20000010000 */
[----:B------:R-:W-:-:S02]  /*9b90*/  FSETP.GTU.FTZ.AND P4, PT, R2, 20, PT ;  /* 0x41a000000200780b */ /* 0x000fc40003f9c000 */
[----:B------:R-:W-:Y:S01]  /*9ba0*/  FSETP.GTU.FTZ.AND P5, PT, R4, 20, PT ;  /* 0x41a000000400780b */ /* 0x000fe20003fbc000 */
[----:B------:R-:W-:Y:S01]  /*9bb0*/  @!P1 FMUL.FTZ R0, R0, -1.4426950216293334961 ;  /* 0xbfb8aa3b00009820 */ /* 0x000fe20000410000 */
[----:B------:R-:W-:Y:S02]  /*9bc0*/  SHF.L.U32 R5, R5, 0x10, RZ ;  /* 0x0000001005057819 */ /* 0x000fe400000006ff */
[----:B------:R-:W-:Y:S01]  /*9bd0*/  SHF.L.U32 R6, R6, 0x10, RZ ;  /* 0x0000001006067819 */ /* 0x000fe200000006ff */
[----:B------:R-:W-:Y:S02]  /*9be0*/  @!P6 FMUL.FTZ R3, R3, -1.4426950216293334961 ;  /* 0xbfb8aa3b0303e820 */ /* 0x000fe40000410000 */
[----:B------:R-:W1:Y:S01]  /*9bf0*/  @!P1 MUFU.EX2 R0, R0 ;  /* 0x0000000000009308 */ /* 0x000e620000000800 */
[----:B------:R-:W-:Y:S01]  /*9c00*/  FADD.FTZ R5, R5, UR6 ;  /* 0x0000000605057e21 */ /* 0x000fe20008010000 */
[----:B------:R-:W-:Y:S02]  /*9c10*/  FADD.FTZ R6, R6, UR6 ;  /* 0x0000000606067e21 */ /* 0x000fe40008010000 */
[----:B------:R-:W-:-:S02]  /*9c20*/  @!P4 FMUL.FTZ R2, R2, -1.4426950216293334961 ;  /* 0xbfb8aa3b0202c820 */ /* 0x000fc40000410000 */
[----:B------:R-:W-:Y:S01]  /*9c30*/  @!P5 FMUL.FTZ R4, R4, -1.4426950216293334961 ;  /* 0xbfb8aa3b0404d820 */ /* 0x000fe20000410000 */
[----:B------:R-:W-:Y:S01]  /*9c40*/  FSETP.GTU.FTZ.AND P2, PT, R5, 20, PT ;  /* 0x41a000000500780b */ /* 0x000fe20003f5c000 */
[----:B------:R-:W2:Y:S01]  /*9c50*/  @!P6 MUFU.EX2 R3, R3 ;  /* 0x000000030003e308 */ /* 0x000ea20000000800 */
[----:B------:R-:W-:Y:S01]  /*9c60*/  FSETP.GTU.FTZ.AND P3, PT, R6, 20, PT ;  /* 0x41a000000600780b */ /* 0x000fe20003f7c000 */
[----:B------:R-:W3:Y:S06]  /*9c70*/  LDS R8, [UR23+0x840] ;  /* 0x00084017ff087984 */ /* 0x000eec0008000800 */
[----:B------:R-:W4:Y:S01]  /*9c80*/  @!P4 MUFU.EX2 R2, R2 ;  /* 0x000000020002c308 */ /* 0x000f220000000800 */
[----:B-1----:R-:W-:-:S07]  /*9c90*/  @!P1 FADD.FTZ R0, R0, 1 ;  /* 0x3f80000000009421 */ /* 0x002fce0000010000 */
[----:B------:R-:W1:Y:S01]  /*9ca0*/  @!P5 MUFU.EX2 R4, R4 ;  /* 0x000000040004d308 */ /* 0x000e620000000800 */
[----:B------:R-:W-:Y:S01]  /*9cb0*/  USHF.R.S32.HI UR25, URZ, 0x1f, UR24 ;  /* 0x0000001fff197899 */ /* 0x000fe20008011418 */
[----:B------:R-:W-:Y:S01]  /*9cc0*/  @!P2 FMUL.FTZ R5, R5, -1.4426950216293334961 ;  /* 0xbfb8aa3b0505a820 */ /* 0x000fe20000410000 */
[----:B------:R-:W-:Y:S01]  /*9cd0*/  @!P3 FMUL.FTZ R6, R6, -1.4426950216293334961 ;  /* 0xbfb8aa3b0606b820 */ /* 0x000fe20000410000 */
[----:B--2---:R-:W-:Y:S01]  /*9ce0*/  @!P6 FADD.FTZ R3, R3, 1 ;  /* 0x3f8000000303e421 */ /* 0x004fe20000010000 */
        /* <DEDUP_REMOVED lines=8> */
[----:B0-----:R-:W0:Y:S01]  /*9d70*/  @!P6 MUFU.RCP R10, R3 ;  /* 0x00000003000ae308 */ /* 0x001e220000001000 */
[----:B------:R-:W-:-:S07]  /*9d80*/  UIMAD.WIDE.U32 UR10, UR30, UR34, UR10 ;  /* 0x000000221e0a72a5 */ /* 0x000fce000f8e000a */
[----:B------:R4:W3:Y:S01]  /*9d90*/  @!P4 MUFU.RCP R39, R2 ;  /* 0x000000020027c308 */ /* 0x0008e20000001000 */
[----:B------:R-:W-:-:S07]  /*9da0*/  UIMAD UR8, UR30, UR35, UR11 ;  /* 0x000000231e0872a4 */ /* 0x000fce000f8e020b */
[----:B------:R-:W3:Y:S01]  /*9db0*/  @!P5 MUFU.RCP R41, R4 ;  /* 0x000000040029d308 */ /* 0x000ee20000001000 */
[----:B--2---:R-:W-:Y:S01]  /*9dc0*/  @!P1 FMUL.FTZ R101, R101, R0 ;  /* 0x0000000065659220 */ /* 0x004fe20000410000 */
[----:B------:R-:W-:Y:S01]  /*9dd0*/  IADD3 R0, P1, PT, R168, UR10, RZ ;  /* 0x0000000aa8007c10 */ /* 0x000fe2000ff3e0ff */
[----:B-----5:R-:W-:Y:S01]  /*9de0*/  @!P2 FADD.FTZ R5, R5, 1 ;  /* 0x3f8000000505a421 */ /* 0x020fe20000010000 */
[----:B-1----:R-:W-:Y:S01]  /*9df0*/  @!P3 FADD.FTZ R6, R6, 1 ;  /* 0x3f8000000606b421 */ /* 0x002fe20000010000 */
[----:B0-----:R-:W-:Y:S01]  /*9e00*/  @!P6 FMUL.FTZ R103, R103, R10 ;  /* 0x0000000a6767e220 */ /* 0x001fe20000410000 */
[----:B------:R-:W-:Y:S01]  /*9e10*/  IADD3.X R3, PT, PT, RZ, UR8, RZ, P1, !PT ;  /* 0x00000008ff037c10 */ /* 0x000fe20008ffe4ff */
[----:B------:R-:W0:Y:S01]  /*9e20*/  LDCU.64 UR10, c[0x0][0x518] ;  /* 0x0000a300ff0a77ac */ /* 0x000e220008000a00 */
[----:B----4-:R-:W-:Y:S01]  /*9e30*/  LEA R2, P6, R0, UR26, 0x1 ;  /* 0x0000001a00027c11 */ /* 0x010fe2000f8c08ff */
[----:B------:R-:W1:Y:S01]  /*9e40*/  @!P2 MUFU.RCP R12, R5 ;  /* 0x00000005000ca308 */ /* 0x000e620000001000 */
[----:B---3--:R-:W-:Y:S01]  /*9e50*/  @!P4 FMUL.FTZ R102, R102, R39 ;  /* 0x000000276666c220 */ /* 0x008fe20000410000 */
[----:B------:R-:W-:-:S02]  /*9e60*/  ISETP.GE.AND P4, PT, R168, R8, PT ;  /* 0x00000008a800720c */ /* 0x000fc40003f86270 */
[----:B------:R-:W-:Y:S01]  /*9e70*/  LEA.HI.X R3, R0, UR27, R3, 0x1, P6 ;  /* 0x0000001b00037c11 */ /* 0x000fe2000b0f0c03 */
[----:B------:R-:W2:Y:S03]  /*9e80*/  LDCU.64 UR26, c[0x0][0x560] ;  /* 0x0000ac00ff1a77ac */ /* 0x000ea60008000a00 */
[----:B------:R-:W3:Y:S01]  /*9e90*/  @!P3 MUFU.RCP R43, R6 ;  /* 0x00000006002bb308 */ /* 0x000ee20000001000 */
[----:B------:R-:W-:Y:S01]  /*9ea0*/  @!P5 FMUL.FTZ R104, R104, R41 ;  /* 0x000000296868d220 */ /* 0x000fe20000410000 */
[-C--:B------:R-:W-:Y:S02]  /*9eb0*/  ISETP.GE.AND P1, PT, R163, R8.reuse, PT ;  /* 0x00000008a300720c */ /* 0x080fe40003f26270 */
[-C--:B------:R-:W-:Y:S02]  /*9ec0*/  ISETP.GE.AND P6, PT, R162, R8.reuse, PT ;  /* 0x00000008a200720c */ /* 0x080fe40003fc6270 */
[-C--:B------:R-:W-:Y:S01]  /*9ed0*/  ISETP.GE.AND P5, PT, R161, R8.reuse, PT ;  /* 0x00000008a100720c */ /* 0x080fe20003fa6270 */
[----:B------:R-:W-:Y:S01]  /*9ee0*/  @!P4 STG.E.U16 desc[UR28][R2.64], R7 ;  /* 0x000000070200c986 */ /* 0x000fe2000c10151c */
[----:B------:R-:W-:Y:S01]  /*9ef0*/  ISETP.GE.AND P4, PT, R159, R8, PT ;  /* 0x000000089f00720c */ /* 0x000fe20003f86270 */
[----:B-1----:R-:W-:Y:S01]  /*9f00*/  @!P2 FMUL.FTZ R105, R105, R12 ;  /* 0x0000000c6969a220 */ /* 0x002fe20000410000 */
[----:B------:R-:W-:-:S05]  /*9f10*/  ISETP.GE.AND P2, PT, R157, R8, PT ;  /* 0x000000089d00720c */ /* 0x000fca0003f46270 */
[----:B------:R-:W-:Y:S01]  /*9f20*/  @!P1 STG.E.U16 desc[UR28][R2.64+0x40], R9 ;  /* 0x0000400902009986 */ /* 0x000fe2000c10151c */
        /* <DEDUP_REMOVED lines=25> */
[----:B------:R-:W-:-:S02]  /*a0c0*/  F2FP.BF16.F32.PACK_AB R0, R86, R83 ;  /* 0x000000535600723e */ /* 0x000fc400000010ff */
[----:B------:R-:W-:Y:S02]  /*a0d0*/  F2FP.BF16.F32.PACK_AB R4, R88, R85 ;  /* 0x000000555804723e */ /* 0x000fe400000010ff */
[C---:B------:R-:W-:Y:S01]  /*a0e0*/  PRMT R5, R0.reuse, 0x7610, R5 ;  /* 0x0000761000057816 */ /* 0x040fe20000000005 */
[----:B------:R-:W-:Y:S01]  /*a0f0*/  BAR.SYNC.DEFER_BLOCKING 0x0 ;  /* 0x0000000000007b1d */ /* 0x000fe20000010000 */
[----:B------:R-:W-:Y:S02]  /*a100*/  PRMT R64, R0, 0x7632, R64 ;  /* 0x0000763200407816 */ /* 0x000fe40000000040 */
[----:B------:R-:W-:Y:S02]  /*a110*/  F2FP.BF16.F32.PACK_AB R0, R90, R89 ;  /* 0x000000595a00723e */ /* 0x000fe400000010ff */
[----:B------:R-:W-:Y:S02]  /*a120*/  PRMT R63, R4, 0x7632, R63 ;  /* 0x00007632043f7816 */ /* 0x000fe4000000003f */
[----:B-1----:R-:W-:-:S02]  /*a130*/  F2FP.BF16.F32.PACK_AB R3, R98, R91 ;  /* 0x0000005b6203723e */ /* 0x002fc400000010ff */
[C---:B------:R-:W-:Y:S02]  /*a140*/  PRMT R6, R0.reuse, 0x7610, R6 ;  /* 0x0000761000067816 */ /* 0x040fe40000000006 */
[----:B------:R-:W-:Y:S02]  /*a150*/  PRMT R59, R0, 0x7632, R59 ;  /* 0x00007632003b7816 */ /* 0x000fe4000000003b */
[----:B------:R-:W-:Y:S02]  /*a160*/  F2FP.BF16.F32.PACK_AB R0, R100, R99 ;  /* 0x000000636400723e */ /* 0x000fe400000010ff */
[----:B------:R-:W-:Y:S02]  /*a170*/  F2FP.BF16.F32.PACK_AB R2, R102, R101 ;  /* 0x000000656602723e */ /* 0x000fe400000010ff */
[----:B------:R-:W-:Y:S02]  /*a180*/  PRMT R58, R3, 0x7632, R58 ;  /* 0x00007632033a7816 */ /* 0x000fe4000000003a */
[----:B------:R-:W-:Y:S01]  /*a190*/  PRMT R57, R0, 0x7632, R57 ;  /* 0x0000763200397816 */ /* 0x000fe20000000039 */
[----:B------:R1:W-:Y:S01]  /*a1a0*/  STS.U16 [R129], R5 ;  /* 0x0000000581007388 */ /* 0x0003e20000000400 */
[----:B------:R-:W-:-:S03]  /*a1b0*/  PRMT R56, R2, 0x7632, R56 ;  /* 0x0000763202387816 */ /* 0x000fc60000000038 */
[----:B------:R-:W-:Y:S04]  /*a1c0*/  STS.U16 [R128+0x2], R64 ;  /* 0x0000024080007388 */ /* 0x000fe80000000400 */
[----:B------:R3:W-:Y:S01]  /*a1d0*/  STS.U16 [R127+0x4], R4 ;  /* 0x000004047f007388 */ /* 0x0007e20000000400 */
[----:B-1----:R-:W-:-:S03]  /*a1e0*/  PRMT R5, R0, 0x7610, R5 ;  /* 0x0000761000057816 */ /* 0x002fc60000000005 */
[----:B------:R-:W-:Y:S01]  /*a1f0*/  STS.U16 [R126+0x6], R63 ;  /* 0x0000063f7e007388 */ /* 0x000fe20000000400 */
[----:B------:R-:W-:-:S03]  /*a200*/  F2FP.BF16.F32.PACK_AB R0, R104, R103 ;  /* 0x000000676800723e */ /* 0x000fc600000010ff */
[----:B------:R-:W-:Y:S01]  /*a210*/  STS.U16 [R119+0x8], R6 ;  /* 0x0000080677007388 */ /* 0x000fe20000000400 */
[----:B---3--:R-:W-:-:S03]  /*a220*/  PRMT R4, R2, 0x7610, R4 ;  /* 0x0000761002047816 */ /* 0x008fc60000000004 */
[----:B------:R-:W-:Y:S01]  /*a230*/  STS.U16 [R118+0xa], R59 ;  /* 0x00000a3b76007388 */ /* 0x000fe20000000400 */
[----:B------:R-:W-:-:S03]  /*a240*/  F2FP.BF16.F32.PACK_AB R2, R106, R105 ;  /* 0x000000696a02723e */ /* 0x000fc600000010ff */
[----:B------:R1:W-:Y:S01]  /*a250*/  STS.U16 [R117+0xc], R3 ;  /* 0x00000c0375007388 */ /* 0x0003e20000000400 */
[----:B------:R-:W-:-:S03]  /*a260*/  PRMT R55, R0, 0x7632, R55 ;  /* 0x0000763200377816 */ /* 0x000fc60000000037 */
[----:B------:R-:W-:Y:S01]  /*a270*/  STS.U16 [R116+0xe], R58 ;  /* 0x00000e3a74007388 */ /* 0x000fe20000000400 */
[----:B------:R-:W-:-:S03]  /*a280*/  PRMT R54, R2, 0x7632, R54 ;  /* 0x0000763202367816 */ /* 0x000fc60000000036 */
        /* <DEDUP_REMOVED lines=29> */
[----:B0-----:R-:W-:-:S04]  /*a460*/  UIMAD.WIDE.U32 UR24, UR31, UR10, UR24 ;  /* 0x0000000a1f1872a5 */ /* 0x001fc8000f8e0018 */
[----:B------:R-:W-:Y:S01]  /*a470*/  UIMAD UR11, UR31, UR11, UR25 ;  /* 0x0000000b1f0b72a4 */ /* 0x000fe2000f8e0219 */
[----:B------:R-:W0:Y:S01]  /*a480*/  LDS R0, [UR23+0x840] ;  /* 0x00084017ff007984 */ /* 0x000e220008000800 */
[----:B------:R-:W3:Y:S01]  /*a490*/  LDCU.64 UR22, c[0x0][0x520] ;  /* 0x0000a400ff1677ac */ /* 0x000ee20008000a00 */
[----:B------:R-:W-:Y:S02]  /*a4a0*/  UMOV UR10, UR24 ;  /* 0x00000018000a7c82 */ /* 0x000fe40008000000 */
[----:B---3--:R-:W-:-:S04]  /*a4b0*/  UIMAD.WIDE.U32 UR10, UR30, UR22, UR10 ;  /* 0x000000161e0a72a5 */ /* 0x008fc8000f8e000a */
[----:B------:R-:W-:Y:S02]  /*a4c0*/  UIMAD UR8, UR30, UR23, UR11 ;  /* 0x000000171e0872a4 */ /* 0x000fe4000f8e020b */
[----:B-1----:R-:W-:-:S05]  /*a4d0*/  IADD3 R3, P0, PT, R168, UR10, RZ ;  /* 0x0000000aa8037c10 */ /* 0x002fca000ff1e0ff */
[----:B------:R-:W-:Y:S01]  /*a4e0*/  IMAD.X R4, RZ, RZ, UR8, P0 ;  /* 0x00000008ff047e24 */ /* 0x000fe200080e06ff */
[----:B--2---:R-:W-:Y:S01]  /*a4f0*/  LEA R2, P0, R3, UR26, 0x1 ;  /* 0x0000001a03027c11 */ /* 0x004fe2000f8008ff */
[----:B------:R-:W-:-:S03]  /*a500*/  FADD.FTZ R83, R83, R170 ;  /* 0x000000aa53537221 */ /* 0x000fc60000010000 */
[----:B------:R-:W-:Y:S02]  /*a510*/  LEA.HI.X R3, R3, UR27, R4, 0x1, P0 ;  /* 0x0000001b03037c11 */ /* 0x000fe400080f0c04 */
[-C--:B0-----:R-:W-:Y:S02]  /*a520*/  ISETP.GE.AND P1, PT, R168, R0.reuse, PT ;  /* 0x00000000a800720c */ /* 0x081fe40003f26270 */
[----:B------:R-:W-:Y:S01]  /*a530*/  ISETP.GE.AND P0, PT, R163, R0, PT ;  /* 0x00000000a300720c */ /* 0x000fe20003f06270 */
[----:B------:R-:W-:-:S04]  /*a540*/  FADD.FTZ R86, R83, R86 ;  /* 0x0000005653567221 */ /* 0x000fc80000010000 */
[----:B------:R-:W-:Y:S01]  /*a550*/  FADD.FTZ R85, R86, R85 ;  /* 0x0000005556557221 */ /* 0x000fe20000010000 */
[-C--:B------:R-:W-:Y:S02]  /*a560*/  ISETP.GE.AND P2, PT, R162, R0.reuse, PT ;  /* 0x00000000a200720c */ /* 0x080fe40003f46270 */
[-C--:B------:R-:W-:Y:S01]  /*a570*/  ISETP.GE.AND P3, PT, R161, R0.reuse, PT ;  /* 0x00000000a100720c */ /* 0x080fe20003f66270 */
[----:B------:R-:W-:Y:S01]  /*a580*/  FADD.FTZ R88, R85, R88 ;  /* 0x0000005855587221 */ /* 0x000fe20000010000 */
[-C--:B------:R-:W-:Y:S01]  /*a590*/  ISETP.GE.AND P4, PT, R160, R0.reuse, PT ;  /* 0x00000000a000720c */ /* 0x080fe20003f86270 */
[----:B------:R0:W-:Y:S01]  /*a5a0*/  @!P1 STG.E.U16 desc[UR28][R2.64], R147 ;  /* 0x0000009302009986 */ /* 0x0001e2000c10151c */
[-C--:B------:R-:W-:Y:S02]  /*a5b0*/  ISETP.GE.AND P5, PT, R159, R0.reuse, PT ;  /* 0x000000009f00720c */ /* 0x080fe40003fa6270 */
[-C--:B------:R-:W-:Y:S01]  /*a5c0*/  ISETP.GE.AND P6, PT, R158, R0.reuse, PT ;  /* 0x000000009e00720c */ /* 0x080fe20003fc6270 */
[----:B------:R0:W-:Y:S01]  /*a5d0*/  @!P0 STG.E.U16 desc[UR28][R2.64+0x40], R5 ;  /* 0x0000400502008986 */ /* 0x0001e2000c10151c */
[----:B------:R-:W-:-:S02]  /*a5e0*/  ISETP.GE.AND P1, PT, R157, R0, PT ;  /* 0x000000009d00720c */ /* 0x000fc40003f26270 */
        /* <DEDUP_REMOVED lines=35> */
[----:B------:R-:W-:Y:S02]  /*a820*/  UIADD3 UR19, UP2, UPT, UR19, -0x800, URZ ;  /* 0xfffff80013137890 */ /* 0x000fe4000ff5e0ff */
[----:B------:R-:W-:Y:S01]  /*a830*/  UIADD3 UR8, UPT, UPT, UR9, -0x1, URZ ;  /* 0xffffffff09087890 */ /* 0x000fe2000fffe0ff */
[----:B------:R-:W-:Y:S01]  /*a840*/  FADD.FTZ R105, R104, R105 ;  /* 0x0000006968697221 */ /* 0x000fe20000010000 */
[----:B------:R-:W-:Y:S02]  /*a850*/  UIADD3.X UR17, UPT, UPT, UR17, -0x1, URZ, UP2, !UPT ;  /* 0xffffffff11117890 */ /* 0x000fe400097fe4ff */
[----:B------:R-:W-:Y:S01]  /*a860*/  UIADD3 UR20, UP3, UPT, UR20, -0x800, URZ ;  /* 0xfffff80014147890 */ /* 0x000fe2000ff7e0ff */
[----:B------:R-:W-:Y:S01]  /*a870*/  FADD.FTZ R170, R105, R106 ;  /* 0x0000006a69aa7221 */ /* 0x000fe20000010000 */
[----:B------:R-:W-:-:S02]  /*a880*/  UIADD3 UR12, UP1, UPT, UR12, -0x800, URZ ;  /* 0xfffff8000c0c7890 */ /* 0x000fc4000ff3e0ff */
[----:B------:R-:W-:Y:S02]  /*a890*/  UIADD3 UR14, UP2, UPT, UR14, -0x800, URZ ;  /* 0xfffff8000e0e7890 */ /* 0x000fe4000ff5e0ff */
[----:B------:R-:W-:Y:S02]  /*a8a0*/  UIADD3.X UR21, UPT, UPT, UR21, -0x1, URZ, UP3, !UPT ;  /* 0xffffffff15157890 */ /* 0x000fe40009ffe4ff */
[----:B------:R-:W-:Y:S02]  /*a8b0*/  UIADD3.X UR13, UPT, UPT, UR13, -0x1, URZ, UP1, !UPT ;  /* 0xffffffff0d0d7890 */ /* 0x000fe40008ffe4ff */
[----:B------:R-:W-:Y:S01]  /*a8c0*/  UIADD3.X UR18, UPT, UPT, UR18, -0x1, URZ, UP2, !UPT ;  /* 0xffffffff12127890 */ /* 0x000fe200097fe4ff */
[----:B------:R-:W-:Y:S01]  /*a8d0*/  UMOV UR9, UR8 ;  /* 0x0000000800097c82 */ /* 0x000fe20008000000 */
[----:B0-----:R-:W-:Y:S10]  /*a8e0*/  BRA.U UP0, `(.L_x_4782) ;  /* 0xffffff61003c7547 */ /* 0x001ff4000b83ffff */
.L_x_4703:
        /* <DEDUP_REMOVED lines=38> */
[----:B------:R-:W-:Y:S02]  /*ab50*/  IMAD.U32 R3, RZ, RZ, UR5 ;  /* 0x00000005ff037e24 */ /* 0x000fe4000f8e00ff */
[----:B0-----:R-:W-:-:S05]  /*ab60*/  FADD.FTZ R7, R7, R0 ;  /* 0x0000000007077221 */ /* 0x001fca0000010000 */
[----:B------:R2:W-:Y:S02]  /*ab70*/  REDG.E.ADD.F32.FTZ.RN.STRONG.GPU desc[UR28][R2.64], R7 ;  /* 0x00000007020079a6 */ /* 0x0005e4000c12f31c */
.L_x_4784:
[----:B------:R-:W-:Y:S05]  /*ab80*/  BSYNC.RECONVERGENT B0 ;  /* 0x0000000000007941 */ /* 0x000fea0003800200 */
.L_x_4783:
[----:B------:R-:W-:Y:S01]  /*ab90*/  UISETP.NE.U32.AND UP0, UPT, UR8, URZ, UPT ;  /* 0x000000ff0800728c */ /* 0x000fe2000bf05070 */
[----:B-1----:R-:W-:-:S03]  /*aba0*/  ISETP.GE.AND P0, PT, R10, UR11, PT ;  /* 0x0000000b0a007c0c */ /* 0x002fc6000bf06270 */
[----:B------:R-:W-:-:S09]  /*abb0*/  UISETP.NE.AND.EX UP0, UPT, UR9, URZ, UPT, UP0 ;  /* 0x000000ff0900728c */ /* 0x000fd2000bf05300 */
[----:B------:R-:W-:Y:S05]  /*abc0*/  BRA.U !UP0, `(.L_x_4785) ;  /* 0x0000000108907547 */ /* 0x000fea000b800000 */
[----:B------:R-:W-:Y:S06]  /*abd0*/  BAR.SYNC.DEFER_BLOCKING 0x0 ;  /* 0x0000000000007b1d */ /* 0x000fec0000010000 */
[----:B------:R-:W-:Y:S01]  /*abe0*/  BSSY.RECONVERGENT B0, `(.L_x_4785) ;  /* 0x0000022000007945 */ /* 0x000fe20003800200 */
[----:B--2---:R-:W1:Y:S01]  /*abf0*/  SHFL.DOWN P1, R3, R170, 0x1, 0x1f ;  /* 0x08201f00aa037f89 */ /* 0x004e620000020000 */
[----:B------:R-:W2:Y:S01]  /*ac00*/  S2R R4, SR_LANEID ;  /* 0x0000000000047919 */ /* 0x000ea20000000000 */
[----:B-1----:R-:W-:-:S05]  /*ac10*/  @P1 FADD R3, R3, R170 ;  /* 0x000000aa03031221 */ /* 0x002fca0000000000 */
[----:B------:R-:W1:Y:S01]  /*ac20*/  SHFL.DOWN P1, R0, R3, 0x2, 0x1f ;  /* 0x08401f0003007f89 */ /* 0x000e620000020000 */
[----:B--2---:R-:W-:Y:S02]  /*ac30*/  ISETP.NE.AND P2, PT, R4, RZ, PT ;  /* 0x000000ff0400720c */ /* 0x004fe40003f45270 */
[----:B------:R-:W2:Y:S11]  /*ac40*/  S2R R4, SR_TID.X ;  /* 0x0000000000047919 */ /* 0x000eb60000002100 */
[----:B------:R-:W3:Y:S01]  /*ac50*/  @!P2 S2R R9, SR_CgaCtaId ;  /* 0x000000000009a919 */ /* 0x000ee20000008800 */
[----:B0-----:R-:W-:Y:S01]  /*ac60*/  @!P2 MOV R6, 0x400 ;  /* 0x000004000006a802 */ /* 0x001fe20000000f00 */
[----:B-1----:R-:W-:-:S05]  /*ac70*/  @P1 FADD R0, R3, R0 ;  /* 0x0000000003001221 */ /* 0x002fca0000000000 */
        /* <DEDUP_REMOVED lines=24> */
.L_x_4786:
[----:B------:R-:W-:Y:S05]  /*ae00*/  BSYNC.RECONVERGENT B0 ;  /* 0x0000000000007941 */ /* 0x000fea0003800200 */
.L_x_4785:
[----:B------:R-:W-:Y:S05]  /*ae10*/  @P0 EXIT ;  /* 0x000000000000094d */ /* 0x000fea0003800000 */
[----:B------:R-:W3:Y:S01]  /*ae20*/  S2UR UR8, SR_CTAID.Y ;  /* 0x00000000000879c3 */ /* 0x000ee20000002600 */
[----:B------:R-:W3:Y:S01]  /*ae30*/  LDCU.64 UR6, c[0x0][0x4a8] ;  /* 0x00009500ff0677ac */ /* 0x000ee20008000a00 */
[----:B------:R-:W-:Y:S01]  /*ae40*/  MOV R0, R10 ;  /* 0x0000000a00007202 */ /* 0x000fe20000000f00 */
[----:B------:R-:W4:Y:S05]  /*ae50*/  LDCU UR10, c[0x0][0x360] ;  /* 0x00006c00ff0a77ac */ /* 0x000f2a0008000800 */
[----:B------:R-:W5:Y:S01]  /*ae60*/  S2UR UR9, SR_CgaCtaId ;  /* 0x00000000000979c3 */ /* 0x000f620000008800 */
[----:B------:R-:W0:Y:S07]  /*ae70*/  LDCU.64 UR12, c[0x0][0x530] ;  /* 0x0000a600ff0c77ac */ /* 0x000e2e0008000a00 */
[----:B------:R-:W0:Y:S01]  /*ae80*/  LDC.64 R8, c[0x0][0x4b0] ;  /* 0x00012c00ff087b82 */ /* 0x000e220000000a00 */
[----:B---3--:R-:W-:-:S03]  /*ae90*/  UIMAD.WIDE.U32 UR4, UR8, UR6, URZ ;  /* 0x00000006080472a5 */ /* 0x008fc6000f8e00ff */
[----:B------:R-:W-:Y:S01]  /*aea0*/  UMOV UR6, 0x400 ;  /* 0x0000040000067882 */ /* 0x000fe20000000000 */
[----:B------:R-:W-:Y:S02]  /*aeb0*/  UIMAD UR7, UR8, UR7, UR5 ;  /* 0x00000007080772a4 */ /* 0x000fe4000f8e0205 */
[----:B----45:R-:W-:-:S12]  /*aec0*/  ULEA UR9, UR9, UR6, 0x18 ;  /* 0x0000000609097291 */ /* 0x030fd8000f8ec0ff */
.L_x_4787:
[----:B0-----:R-:W-:Y:S01]  /*aed0*/  LEA R6, R0, UR9, 0x2 ;  /* 0x0000000900067c11 */ /* 0x001fe2000f8e10ff */
[----:B------:R-:W-:Y:S01]  /*aee0*/  UMOV UR6, UR4 ;  /* 0x0000000400067c82 */ /* 0x000fe20008000000 */
[----:B-12---:R-:W-:-:S03]  /*aef0*/  SHF.R.S32.HI R3, RZ, 0x1f, R0 ;  /* 0x0000001fff037819 */ /* 0x006fc60000011400 */
[----:B---3--:R-:W0:Y:S02]  /*af00*/  LDS R7, [R6+0x46c0] ;  /* 0x0046c00006077984 */ /* 0x008e240000000800 */
        /* <DEDUP_REMOVED lines=11> */
.L_x_4741:
[----:B------:R-:W-:Y:S01]  /*afc0*/  HFMA2 R223, -RZ, RZ, 0, 5.9604644775390625e-08 ;  /* 0x00000001ffdf7431 */ /* 0x000fe200000001ff */
[----:B------:R-:W-:Y:S01]  /*afd0*/  MOV R221, R67 ;  /* 0x0000004300dd7202 */ /* 0x000fe20000000f00 */
[----:B------:R-:W-:Y:S01]  /*afe0*/  IMAD.MOV.U32 R226, RZ, RZ, RZ ;  /* 0x000000ffffe27224 */ /* 0x000fe200078e00ff */
[----:B------:R-:W-:-:S07]  /*aff0*/  MOV R66, 0xffffffff ;  /* 0xffffffff00427802 */ /* 0x000fce0000000f00 */
[----:B01---5:R-:W-:Y:S05]  /*b000*/  WARPSYNC.COLLECTIVE R66, `(.L_x_4788) ;  /* 0x0000000042087348 */ /* 0x023fea0003c00000 */
[----:B------:R2:W3:Y:S02]  /*b010*/  SHFL.UP P6, R65, R221, R223, R226 ;  /* 0x040000dfdd417389 */ /* 0x0004e400000c00e2 */
[----:B0123-5:R-:W-:Y:S05]  /*b020*/  ENDCOLLECTIVE ;  /* 0x000000000000791b */ /* 0x02ffea0003800000 */
.L_x_4788:
[----:B------:R-:W-:Y:S01]  /*b030*/  IMAD.MOV.U32 R221, RZ, RZ, R220 ;  /* 0x000000ffffdd7224 */ /* 0x000fe200078e00dc */
[----:B------:R-:W-:-:S07]  /*b040*/  MOV R64, R65 ;  /* 0x0000004100407202 */ /* 0x000fce0000000f00 */
[----:B------:R-:W-:Y:S05]  /*b050*/  WARPSYNC.COLLECTIVE R66, `(.L_x_4789) ;  /* 0x0000000042087348 */ /* 0x000fea0003c00000 */
[----:B------:R0:W1:Y:S02]  /*b060*/  SHFL.UP P6, R65, R221, R223, R226 ;  /* 0x040000dfdd417389 */ /* 0x00006400000c00e2 */
[----:B01----:R-:W-:Y:S05]  /*b070*/  ENDCOLLECTIVE ;  /* 0x000000000000791b */ /* 0x003fea0003800000 */
.L_x_4789:
        /* <DEDUP_REMOVED lines=8> */
.L_x_4790:
[----:B------:R-:W-:Y:S01]  /*b100*/  MOV R221, R222 ;  /* 0x000000de00dd7202 */ /* 0x000fe20000000f00 */
[----:B------:R-:W-:-:S07]  /*b110*/  IMAD.MOV.U32 R64, RZ, RZ, R65 ;  /* 0x000000ffff407224 */ /* 0x000fce00078e0041 */
[----:B------:R-:W-:Y:S05]  /*b120*/  WARPSYNC.COLLECTIVE R66, `(.L_x_4791) ;  /* 0x0000000042087348 */ /* 0x000fea0003c00000 */
[----:B------:R0:W1:Y:S02]  /*b130*/  SHFL.UP P6, R65, R221, R223, R226 ;  /* 0x040000dfdd417389 */ /* 0x00006400000c00e2 */
[----:B01----:R-:W-:Y:S05]  /*b140*/  ENDCOLLECTIVE ;  /* 0x000000000000791b */ /* 0x003fea0003800000 */
.L_x_4791:
        /* <DEDUP_REMOVED lines=8> */
.L_x_4792:
[----:B------:R-:W-:Y:S01]  /*b1d0*/  MOV R221, R224 ;  /* 0x000000e000dd7202 */ /* 0x000fe20000000f00 */
[----:B------:R-:W-:-:S07]  /*b1e0*/  IMAD.MOV.U32 R64, RZ, RZ, R65 ;  /* 0x000000ffff407224 */ /* 0x000fce00078e0041 */
[----:B------:R-:W-:Y:S05]  /*b1f0*/  WARPSYNC.COLLECTIVE R66, `(.L_x_4793) ;  /* 0x0000000042087348 */ /* 0x000fea0003c00000 */
[----:B------:R0:W1:Y:S02]  /*b200*/  SHFL.UP P6, R65, R221, R223, R226 ;  /* 0x040000dfdd417389 */ /* 0x00006400000c00e2 */
[----:B01----:R-:W-:Y:S05]  /*b210*/  ENDCOLLECTIVE ;  /* 0x000000000000791b */ /* 0x003fea0003800000 */
.L_x_4793:
        /* <DEDUP_REMOVED lines=8> */
.L_x_4794:
[----:B------:R-:W-:Y:S01]  /*b2a0*/  MOV R221, R220 ;  /* 0x000000dc00dd7202 */ /* 0x000fe20000000f00 */
[----:B------:R-:W-:-:S07]  /*b2b0*/  IMAD.MOV.U32 R64, RZ, RZ, R65 ;  /* 0x000000ffff407224 */ /* 0x000fce00078e0041 */
[----:B------:R-:W-:Y:S05]  /*b2c0*/  WARPSYNC.COLLECTIVE R66, `(.L_x_4795) ;  /* 0x0000000042087348 */ /* 0x000fea0003c00000 */
[----:B------:R0:W1:Y:S02]  /*b2d0*/  SHFL.UP P6, R65, R221, R223, R226 ;  /* 0x040000dfdd417389 */ /* 0x00006400000c00e2 */
[----:B01----:R-:W-:Y:S05]  /*b2e0*/  ENDCOLLECTIVE ;  /* 0x000000000000791b */ /* 0x003fea0003800000 */
.L_x_4795:
        /* <DEDUP_REMOVED lines=8> */
.L_x_4796:
[----:B------:R-:W-:Y:S01]  /*b370*/  MOV R221, R64 ;  /* 0x0000004000dd7202 */ /* 0x000fe20000000f00 */
[----:B------:R-:W-:-:S07]  /*b380*/  IMAD.MOV.U32 R222, RZ, RZ, R65 ;  /* 0x000000ffffde7224 */ /* 0x000fce00078e0041 */
[----:B------:R-:W-:Y:S05]  /*b390*/  WARPSYNC.COLLECTIVE R66, `(.L_x_4797) ;  /* 0x0000000042087348 */ /* 0x000fea0003c00000 */
[----:B------:R0:W1:Y:S02]  /*b3a0*/  SHFL.UP P6, R65, R221, R223, R226 ;  /* 0x040000dfdd417389 */ /* 0x00006400000c00e2 */
[----:B01----:R-:W-:Y:S05]  /*b3b0*/  ENDCOLLECTIVE ;  /* 0x000000000000791b */ /* 0x003fea0003800000 */
.L_x_4797:
[----:B------:R-:W-:Y:S05]  /*b3c0*/  BRA `(.L_x_4798) ;  /* 0xffffffb000c07947 */ /* 0x000fea000383ffff */
.L_x_4742:
        /* <DEDUP_REMOVED lines=8> */
.L_x_4800:
[----:B------:R-:W-:Y:S05]  /*b450*/  BSYNC B0 ;  /* 0x0000000000007941 */ /* 0x000fea0003800000 */
.L_x_4799:
[----:B------:R-:W-:Y:S05]  /*b460*/  BRA `(.L_x_4801) ;  /* 0xffffffb000b07947 */ /* 0x000fea000383ffff */
.L_x_4743:
        /* <DEDUP_REMOVED lines=8> */
.L_x_4803:
[----:B------:R-:W-:Y:S05]  /*b4f0*/  BSYNC B0 ;  /* 0x0000000000007941 */ /* 0x000fea0003800000 */
.L_x_4802:
[----:B------:R-:W-:Y:S05]  /*b500*/  BRA `(.L_x_4804) ;  /* 0xffffffb000907947 */ /* 0x000fea000383ffff */
.L_x_4744:
[----:B------:R-:W-:Y:S01]  /*b510*/  HFMA2 R223, -RZ, RZ, 0, 5.9604644775390625e-08 ;  /* 0x00000001ffdf7431 */ /* 0x000fe200000001ff */
[----:B------:R-:W-:Y:S01]  /*b520*/  BSSY B0, `(.L_x_4805) ;  /* 0x0000007000007945 */ /* 0x000fe20003800000 */
[----:B------:R-:W-:Y:S01]  /*b530*/  MOV R221, R67 ;  /* 0x0000004300dd7202 */ /* 0x000fe20000000f00 */
[----:B------:R-:W-:Y:S01]  /*b540*/  IMAD.MOV.U32 R226, RZ, RZ, RZ ;  /* 0x000000ffffe27224 */ /* 0x000fe200078e00ff */
[----:B------:R-:W-:-:S07]  /*b550*/  MOV R66, 0xffffffff ;  /* 0xffffffff00427802 */ /* 0x000fce0000000f00 */
[----:B01---5:R-:W-:Y:S05]  /*b560*/  WARPSYNC.COLLECTIVE R66, `(.L_x_4806) ;  /* 0x0000000042087348 */ /* 0x023fea0003c00000 */
[----:B------:R2:W3:Y:S02]  /*b570*/  SHFL.UP P6, R65, R221, R223, R226 ;  /* 0x040000dfdd417389 */ /* 0x0004e400000c00e2 */
[----:B0123-5:R-:W-:Y:S05]  /*b580*/  ENDCOLLECTIVE ;  /* 0x000000000000791b */ /* 0x02ffea0003800000 */
.L_x_4806:
[----:B------:R-:W-:Y:S05]  /*b590*/  BSYNC B0 ;  /* 0x0000000000007941 */ /* 0x000fea0003800000 */
.L_x_4805:
[----:B------:R-:W-:Y:S01]  /*b5a0*/  HFMA2 R226, -RZ, RZ, 0, 0 ;  /* 0x00000000ffe27431 */ /* 0x000fe200000001ff */
[----:B------:R-:W-:Y:S01]  /*b5b0*/  MOV R221, R217 ;  /* 0x000000d900dd7202 */ /* 0x000fe20000000f00 */
[----:B------:R-:W-:Y:S02]  /*b5c0*/  HFMA2 R240, -RZ, RZ, 0, 0 ;  /* 0x00000000fff07431 */ /* 0x000fe400000001ff */
[----:B------:R-:W-:Y:S01]  /*b5d0*/  IMAD.MOV.U32 R223, RZ, RZ, 0x1 ;  /* 0x00000001ffdf7424 */ /* 0x000fe200078e00ff */
[----:B------:R-:W-:Y:S01]  /*b5e0*/  MOV R66, 0xffffffff ;  /* 0xffffffff00427802 */ /* 0x000fe20000000f00 */
[----:B------:R-:W-:Y:S01]  /*b5f0*/  IMAD.MOV.U32 R239, RZ, RZ, R132 ;  /* 0x000000ffffef7224 */ /* 0x000fe200078e0084 */
[----:B------:R-:W-:Y:S02]  /*b600*/  MOV R241, 0x1f ;  /* 0x0000001f00f17802 */ /* 0x000fe40000000f00 */
[----:B------:R-:W-:-:S07]  /*b610*/  MOV R219, R65 ;  /* 0x0000004100db7202 */ /* 0x000fce0000000f00 */
[----:B------:R-:W-:Y:S05]  /*b620*/  WARPSYNC.COLLECTIVE R66, `(.L_x_4807) ;  /* 0x0000000042087348 */ /* 0x000fea0003c00000 */
[----:B------:R0:W1:Y:S02]  /*b630*/  SHFL.UP P6, R65, R221, R223, R226 ;  /* 0x040000dfdd417389 */ /* 0x00006400000c00e2 */
[----:B01----:R-:W-:Y:S05]  /*b640*/  ENDCOLLECTIVE ;  /* 0x000000000000791b */ /* 0x003fea0003800000 */
.L_x_4807:
[----:B------:R-:W-:Y:S05]  /*b650*/  WARPSYNC.COLLECTIVE R66, `(.L_x_4808) ;  /* 0x0000000042087348 */ /* 0x000fea0003c00000 */
[----:B------:R0:W1:Y:S02]  /*b660*/  SHFL.IDX P2, R237, R239, R240, R241 ;  /* 0x000000f0efed7389 */ /* 0x00006400000400f1 */
[----:B01----:R-:W-:Y:S05]  /*b670*/  ENDCOLLECTIVE ;  /* 0x000000000000791b */ /* 0x003fea0003800000 */
.L_x_4808:
[----:B------:R-:W-:Y:S01]  /*b680*/  IMAD.MOV.U32 R239, RZ, RZ, R133 ;  /* 0x000000ffffef7224 */ /* 0x000fe200078e0085 */
[----:B------:R-:W-:Y:S02]  /*b690*/  MOV R220, R65 ;  /* 0x0000004100dc7202 */ /* 0x000fe40000000f00 */
[----:B------:R-:W-:-:S07]  /*b6a0*/  MOV R64, R237 ;  /* 0x000000ed00407202 */ /* 0x000fce0000000f00 */
[----:B------:R-:W-:Y:S05]  /*b6b0*/  WARPSYNC.COLLECTIVE R66, `(.L_x_4809) ;  /* 0x0000000042087348 */ /* 0x000fea0003c00000 */
[----:B------:R0:W1:Y:S02]  /*b6c0*/  SHFL.IDX P2, R237, R239, R240, R241 ;  /* 0x000000f0efed7389 */ /* 0x00006400000400f1 */
[----:B01----:R-:W-:Y:S05]  /*b6d0*/  ENDCOLLECTIVE ;  /* 0x000000000000791b */ /* 0x003fea0003800000 */
.L_x_4809:
[----:B------:R-:W-:Y:S01]  /*b6e0*/  MOV R65, R237 ;  /* 0x000000ed00417202 */ /* 0x000fe20000000f00 */
[----:B------:R-:W-:Y:S06]  /*b6f0*/  BRA `(.L_x_4810) ;  /* 0xffffffb0002c7947 */ /* 0x000fec000383ffff */
.L_x_4746:
        /* <DEDUP_REMOVED lines=9> */
.L_x_4811:
[----:B------:R-:W-:Y:S02]  /*b790*/  MOV R243, R65 ;  /* 0x0000004100f37202 */ /* 0x000fe40000000f00 */
[----:B------:R-:W-:-:S07]  /*b7a0*/  MOV R67, R236 ;  /* 0x000000ec00437202 */ /* 0x000fce0000000f00 */
[----:B------:R-:W-:Y:S05]  /*b7b0*/  WARPSYNC.COLLECTIVE R66, `(.L_x_4812) ;  /* 0x0000000042087348 */ /* 0x000fea0003c00000 */
[----:B------:R0:W1:Y:S02]  /*b7c0*/  SHFL.DOWN P2, R236, R243, R242, R245 ;  /* 0x080000f2f3ec7389 */ /* 0x00006400000400f5 */
[----:B01----:R-:W-:Y:S05]  /*b7d0*/  ENDCOLLECTIVE ;  /* 0x000000000000791b */ /* 0x003fea0003800000 */
.L_x_4812:
        /* <DEDUP_REMOVED lines=11> */
.L_x_4813:
[----:B------:R-:W-:Y:S02]  /*b890*/  MOV R243, R65 ;  /* 0x0000004100f37202 */ /* 0x000fe40000000f00 */
[----:B------:R-:W-:-:S07]  /*b8a0*/  MOV R67, R236 ;  /* 0x000000ec00437202 */ /* 0x000fce0000000f00 */
[----:B------:R-:W-:Y:S05]  /*b8b0*/  WARPSYNC.COLLECTIVE R66, `(.L_x_4814) ;  /* 0x0000000042087348 */ /* 0x000fea0003c00000 */
[----:B------:R0:W1:Y:S02]  /*b8c0*/  SHFL.DOWN P2, R236, R243, R242, R245 ;  /* 0x080000f2f3ec7389 */ /* 0x00006400000400f5 */
[----:B01----:R-:W-:Y:S05]  /*b8d0*/  ENDCOLLECTIVE ;  /* 0x000000000000791b */ /* 0x003fea0003800000 */
.L_x_4814:
[----:B------:R-:W-:Y:S01]  /*b8e0*/  @!P1 FMUL.FTZ R67, R64, R67 ;  /* 0x0000004340439220 */ /* 0x000fe20000410000 */
[----:B------:R-:W-:Y:S01]  /*b8f0*/  HFMA2 R242, -RZ, RZ, 0, 2.384185791015625e-07 ;  /* 0x00000004fff27431 */ /* 0x000fe200000001ff */
        /* <DEDUP_REMOVED lines=9> */
.L_x_4815:
[----:B------:R-:W-:Y:S01]  /*b990*/  MOV R243, R65 ;  /* 0x0000004100f37202 */ /* 0x000fe20000000f00 */
[----:B------:R-:W-:-:S07]  /*b9a0*/  IMAD.MOV.U32 R67, RZ, RZ, R236 ;  /* 0x000000ffff437224 */ /* 0x000fce00078e00ec */
[----:B------:R-:W-:Y:S05]  /*b9b0*/  WARPSYNC.COLLECTIVE R66, `(.L_x_4816) ;  /* 0x0000000042087348 */ /* 0x000fea0003c00000 */
[----:B------:R0:W1:Y:S02]  /*b9c0*/  SHFL.DOWN P2, R236, R243, R242, R245 ;  /* 0x080000f2f3ec7389 */ /* 0x00006400000400f5 */
[----:B01----:R-:W-:Y:S05]  /*b9d0*/  ENDCOLLECTIVE ;  /* 0x000000000000791b */ /* 0x003fea0003800000 */
.L_x_4816:
[----:B------:R-:W-:Y:S01]  /*b9e0*/  @!P1 FMUL.FTZ R67, R64, R67 ;  /* 0x0000004340439220 */ /* 0x000fe20000410000 */
[----:B------:R-:W-:Y:S01]  /*b9f0*/  HFMA2 R242, -RZ, RZ, 0, 4.76837158203125e-07 ;  /* 0x00000008fff27431 */ /* 0x000fe200000001ff */
        /* <DEDUP_REMOVED lines=9> */
.L_x_4817:
[----:B------:R-:W-:Y:S01]  /*ba90*/  IMAD.MOV.U32 R243, RZ, RZ, R65 ;  /* 0x000000fffff37224 */ /* 0x000fe200078e0041 */
[----:B------:R-:W-:-:S07]  /*baa0*/  MOV R67, R236 ;  /* 0x000000ec00437202 */ /* 0x000fce0000000f00 */
[----:B------:R-:W-:Y:S05]  /*bab0*/  WARPSYNC.COLLECTIVE R66, `(.L_x_4818) ;  /* 0x0000000042087348 */ /* 0x000fea0003c00000 */
[----:B------:R0:W1:Y:S02]  /*bac0*/  SHFL.DOWN P2, R236, R243, R242, R245 ;  /* 0x080000f2f3ec7389 */ /* 0x00006400000400f5 */
[----:B01----:R-:W-:Y:S05]  /*bad0*/  ENDCOLLECTIVE ;  /* 0x000000000000791b */ /* 0x003fea0003800000 */
.L_x_4818:
        /* <DEDUP_REMOVED lines=11> */
.L_x_4819:
[----:B------:R-:W-:Y:S02]  /*bb90*/  MOV R243, R65 ;  /* 0x0000004100f37202 */ /* 0x000fe40000000f00 */
[----:B------:R-:W-:-:S07]  /*bba0*/  MOV R67, R236 ;  /* 0x000000ec00437202 */ /* 0x000fce0000000f00 */
[----:B------:R-:W-:Y:S05]  /*bbb0*/  WARPSYNC.COLLECTIVE R66, `(.L_x_4820) ;  /* 0x0000000042087348 */ /* 0x000fea0003c00000 */
[----:B------:R0:W1:Y:S02]  /*bbc0*/  SHFL.DOWN P2, R236, R243, R242, R245 ;  /* 0x080000f2f3ec7389 */ /* 0x00006400000400f5 */
[----:B01----:R-:W-:Y:S05]  /*bbd0*/  ENDCOLLECTIVE ;  /* 0x000000000000791b */ /* 0x003fea0003800000 */
.L_x_4820:
[----:B------:R-:W-:Y:S01]  /*bbe0*/  @!P1 FMUL.FTZ R67, R64, R67 ;  /* 0x0000004340439220 */ /* 0x000fe20000410000 */
[----:B------:R-:W-:Y:S02]  /*bbf0*/  HFMA2 R242, -RZ, RZ, 0, 5.9604644775390625e-08 ;  /* 0x00000001fff27431 */ /* 0x000fe400000001ff */
[----:B------:R-:W-:-:S04]  /*bc00*/  IMAD.MOV.U32 R233, RZ, RZ, R236 ;  /* 0x000000ffffe97224 */ /* 0x000fc800078e00ec */
[----:B------:R-:W-:Y:S01]  /*bc10*/  @!P1 FFMA.FTZ R233, R64, R233, R65 ;  /* 0x000000e940e99223 */ /* 0x000fe20000010041 */
[----:B------:R-:W-:-:S04]  /*bc20*/  @!P1 MOV R64, R67 ;  /* 0x0000004300409202 */ /* 0x000fc80000000f00 */
[-C--:B------:R-:W-:Y:S02]  /*bc30*/  MOV R239, R64.reuse ;  /* 0x0000004000ef7202 */ /* 0x080fe40000000f00 */
[----:B------:R-:W-:Y:S02]  /*bc40*/  @!P1 MOV R65, R233 ;  /* 0x000000e900419202 */ /* 0x000fe40000000f00 */
[----:B------:R-:W-:-:S07]  /*bc50*/  MOV R243, R64 ;  /* 0x0000004000f37202 */ /* 0x000fce0000000f00 */
[----:B------:R-:W-:Y:S05]  /*bc60*/  WARPSYNC.COLLECTIVE R66, `(.L_x_4821) ;  /* 0x0000000042087348 */ /* 0x000fea0003c00000 */
[----:B------:R0:W1:Y:S02]  /*bc70*/  SHFL.IDX P2, R237, R239, R240, R241 ;  /* 0x000000f0efed7389 */ /* 0x00006400000400f1 */
[----:B01----:R-:W-:Y:S05]  /*bc80*/  ENDCOLLECTIVE ;  /* 0x000000000000791b */ /* 0x003fea0003800000 */
.L_x_4821:
[----:B------:R-:W-:Y:S02]  /*bc90*/  ISETP.NE.AND P1, PT, R167, 0x1f, PT ;  /* 0x0000001fa700780c */ /* 0x000fe40003f25270 */
[----:B------:R-:W-:Y:S02]  /*bca0*/  MOV R239, R65 ;  /* 0x0000004100ef7202 */ /* 0x000fe40000000f00 */
[----:B------:R-:W-:-:S09]  /*bcb0*/  MOV R67, R237 ;  /* 0x000000ed00437202 */ /* 0x000fd20000000f00 */
[----:B------:R-:W-:Y:S05]  /*bcc0*/  WARPSYNC.COLLECTIVE R66, `(.L_x_4822) ;  /* 0x0000000042087348 */ /* 0x000fea0003c00000 */
[----:B------:R0:W1:Y:S02]  /*bcd0*/  SHFL.IDX P2, R237, R239, R240, R241 ;  /* 0x000000f0efed7389 */ /* 0x00006400000400f1 */
[----:B01----:R-:W-:Y:S05]  /*bce0*/  ENDCOLLECTIVE ;  /* 0x000000000000791b */ /* 0x003fea0003800000 */
.L_x_4822:
[----:B------:R-:W-:Y:S05]  /*bcf0*/  WARPSYNC.COLLECTIVE R66, `(.L_x_4823) ;  /* 0x0000000042087348 */ /* 0x000fea0003c00000 */
[----:B------:R0:W1:Y:S02]  /*bd00*/  SHFL.DOWN P2, R236, R243, R242, R245 ;  /* 0x080000f2f3ec7389 */ /* 0x00006400000400f5 */
[----:B01----:R-:W-:Y:S05]  /*bd10*/  ENDCOLLECTIVE ;  /* 0x000000000000791b */ /* 0x003fea0003800000 */
.L_x_4823:
        /* <DEDUP_REMOVED lines=8> */
.L_x_4824:
[----:B------:R-:W-:-:S07]  /*bda0*/  FMUL.FTZ R234, R132, R67 ;  /* 0x0000004384ea7220 */ /* 0x000fce0000410000 */
[----:B------:R-:W-:Y:S05]  /*bdb0*/  WARPSYNC.COLLECTIVE R66, `(.L_x_4825) ;  /* 0x0000000042087348 */ /* 0x000fea0003c00000 */
[----:B------:R0:W1:Y:S02]  /*bdc0*/  SHFL.IDX P2, R237, R239, R240, R241 ;  /* 0x000000f0efed7389 */ /* 0x00006400000400f1 */
[----:B01----:R-:W-:Y:S05]  /*bdd0*/  ENDCOLLECTIVE ;  /* 0x000000000000791b */ /* 0x003fea0003800000 */
.L_x_4825:
[----:B------:R-:W-:Y:S02]  /*bde0*/  MOV R239, R133 ;  /* 0x0000008500ef7202 */ /* 0x000fe40000000f00 */
[----:B------:R-:W-:-:S07]  /*bdf0*/  MOV R235, R237 ;  /* 0x000000ed00eb7202 */ /* 0x000fce0000000f00 */
[----:B------:R-:W-:Y:S05]  /*be00*/  WARPSYNC.COLLECTIVE R66, `(.L_x_4826) ;  /* 0x0000000042087348 */ /* 0x000fea0003c00000 */
[----:B------:R0:W1:Y:S02]  /*be10*/  SHFL.IDX P2, R237, R239, R240, R241 ;  /* 0x000000f0efed7389 */ /* 0x00006400000400f1 */
[----:B01----:R-:W-:Y:S05]  /*be20*/  ENDCOLLECTIVE ;  /* 0x000000000000791b */ /* 0x003fea0003800000 */
.L_x_4826:
[----:B------:R-:W-:Y:S05]  /*be30*/  BRA `(.L_x_4827) ;  /* 0xffffffb000307947 */ /* 0x000fea000383ffff */
.L_x_4828:
        /* <DEDUP_REMOVED lines=12> */
.L_x_10454:


//--------------------- .text._Z25selective_scan_bwd_kernelI32Selective_Scan_bwd_kernel_traitsILi64ELi16ELb0ELb1ELb1ELb1ELb1EN3c108BFloat16EfEEv12SSMParamsBwd --------------------------
	.section	.text._Z25selective_scan_bwd_kernelI32Selective_Scan_bwd_kernel_traitsILi64ELi16ELb0ELb1ELb1ELb1ELb1EN3c108BFloat16EfEEv12SSMParamsBwd,"ax",@progbits
	.align	128
        .global         _Z25selective_scan_bwd_kernelI32Selective_Scan_bwd_kernel_traitsILi64ELi16ELb0ELb1ELb1ELb1ELb1EN3c108BFloat16EfEEv12SSMParamsBwd
        .type           _Z25selective_scan_bwd_kernelI32Selective_Scan_bwd_kernel_traitsILi64ELi16ELb0ELb1ELb1ELb1ELb1EN3c108BFloat16EfEEv12SSMParamsBwd,@function
        .size           _Z25selective_scan_bwd_kernelI32Selective_Scan_bwd_kernel_traitsILi64ELi16ELb0ELb1ELb1ELb1ELb1EN3c108BFloat16EfEEv12SSMParamsBwd,(.L_x_10455 - _Z25selective_scan_bwd_kernelI32Selective_Scan_bwd_kernel_traitsILi64ELi16ELb0ELb1ELb1ELb1ELb1EN3c108BFloat16EfEEv12SSMParamsBwd)
        .other          _Z25selective_scan_bwd_kernelI32Selective_Scan_bwd_kernel_traitsILi64ELi16ELb0ELb1ELb1ELb1ELb1EN3c108BFloat16EfEEv12SSMParamsBwd,@"STO_CUDA_ENTRY STV_DEFAULT"
_Z25selective_scan_bwd_kernelI32Selective_Scan_bwd_kernel_traitsILi64ELi16ELb0ELb1ELb1ELb1ELb1EN3c108BFloat16EfEEv12SSMParamsBwd:
.text._Z25selective_scan_bwd_kernelI32Selective_Scan_bwd_kernel_traitsILi64ELi16ELb0ELb1ELb1ELb1ELb1EN3c108BFloat16EfEEv12SSMParamsBwd:
        /* <DEDUP_REMOVED lines=21> */
[----:B------:R-:W-:-:S03]  /*0150*/  UISETP.NE.AND.EX UP0, UPT, UR7, URZ, UPT, UP1 ;  /* 0x000000ff0700728c */ /* 0x000fc6000bf05310 */
        /* <DEDUP_REMOVED lines=27> */
[----:B------:R-:W-:Y:S02]  /*0310*/  UIMAD.WIDE.U32 UR12, UR30, UR22, UR12 ;  /* 0x000000161e0c72a5 */ /* 0x000fe4000f8e000c */
[----:B------:R-:W-:Y:S02]  /*0320*/  UIMAD.WIDE.U32 UR10, UR30, UR18, UR8 ;  /* 0x000000121e0a72a5 */ /* 0x000fe4000f8e0008 */
[----:B------:R-:W-:-:S04]  /*0330*/  UIMAD UR21, UR30, UR23, UR13 ;  /* 0x000000171e1572a4 */ /* 0x000fc8000f8e020d */
[----:B------:R-:W-:Y:S01]  /*0340*/  @!P1 IMAD.IADD R0, R0, 0x1, -R7 ;  /* 0x0000000100009824 */ /* 0x000fe200078e0a07 */
[----:B------:R-:W-:Y:S01]  /*0350*/  UIMAD UR14, UR30, UR19, UR11 ;  /* 0x000000131e0e72a4 */ /* 0x000fe2000f8e020b */
[----:B------:R-:W2:Y:S03]  /*0360*/  LDCU.64 UR22, c[0x0][0x3b0] ;  /* 0x00007600ff1677ac */ /* 0x000ea60008000a00 */
[----:B------:R-:W-:Y:S01]  /*0370*/  ISETP.GE.U32.AND P0, PT, R0, R7, PT ;  /* 0x000000070000720c */ /* 0x000fe20003f06070 */
[----:B------:R-:W-:Y:S01]  /*0380*/  ULEA UR8, UR27, 0xfffffc00, 0xa ;  /* 0xfffffc001b087891 */ /* 0x000fe2000f8e50ff */
[----:B------:R-:W-:Y:S01]  /*0390*/  LOP3.LUT R0, R8, UR30, RZ, 0x3c, !PT ;  /* 0x0000001e08007c12 */ /* 0x000fe2000f8e3cff */
[----:B------:R-:W4:Y:S01]  /*03a0*/  LDCU.64 UR18, c[0x0][0x498] ;  /* 0x00009300ff1277ac */ /* 0x000f220008000a00 */
[----:B------:R-:W-:Y:S02]  /*03b0*/  @!P1 IADD3 R4, PT, PT, R4, 0x1, RZ ;  /* 0x0000000104049810 */ /* 0x000fe40007ffe0ff */
[----:B------:R-:W-:Y:S01]  /*03c0*/  ISETP.GE.AND P2, PT, R0, RZ, PT ;  /* 0x000000ff0000720c */ /* 0x000fe20003f46270 */
[----:B------:R-:W-:Y:S01]  /*03d0*/  UIADD3 UR11, UP0, UPT, UR8, UR10, URZ ;  /* 0x0000000a080b7290 */ /* 0x000fe2000ff1e0ff */
[----:B------:R-:W-:Y:S01]  /*03e0*/  ISETP.NE.AND P1, PT, R8, RZ, PT ;  /* 0x000000ff0800720c */ /* 0x000fe20003f25270 */
[----:B------:R-:W-:-:S02]  /*03f0*/  USHF.R.S32.HI UR9, URZ, 0x1f, UR8 ;  /* 0x0000001fff097899 */ /* 0x000fc40008011408 */
[----:B------:R-:W-:Y:S02]  /*0400*/  UIADD3 UR12, UP2, UPT, UR8, UR12, URZ ;  /* 0x0000000c080c7290 */ /* 0x000fe4000ff5e0ff */
[----:B0-----:R-:W-:Y:S02]  /*0410*/  ULEA UR16, UP1, UR11, UR4, 0x1 ;  /* 0x000000040b107291 */ /* 0x001fe4000f8208ff */
[----:B------:R-:W-:Y:S01]  /*0420*/  UIADD3.X UR4, UPT, UPT, UR9, UR14, URZ, UP0, !UPT ;  /* 0x0000000e09047290 */ /* 0x000fe200087fe4ff */
[----:B------:R-:W0:Y:S01]  /*0430*/  LDCU.64 UR14, c[0x0][0x4a0] ;  /* 0x00009400ff0e77ac */ /* 0x000e220008000a00 */
[----:B------:R-:W-:Y:S01]  /*0440*/  @P0 VIADD R4, R4, 0x1 ;  /* 0x0000000104040836 */ /* 0x000fe20000000000 */
[----:B------:R-:W-:Y:S02]  /*0450*/  ULEA UR17, UP3, UR12, UR6, 0x1 ;  /* 0x000000060c117291 */ /* 0x000fe4000f8608ff */
[----:B------:R-:W-:Y:S02]  /*0460*/  UIADD3.X UR21, UPT, UPT, UR9, UR21, URZ, UP2, !UPT ;  /* 0x0000001509157290 */ /* 0x000fe400097fe4ff */
[----:B------:R-:W-:-:S02]  /*0470*/  @!P2 IADD3 R4, PT, PT, -R4, RZ, RZ ;  /* 0x000000ff0404a210 */ /* 0x000fc40007ffe1ff */
[----:B------:R-:W-:Y:S02]  /*0480*/  ULEA.HI.X UR21, UR12, UR7, UR21, 0x1, UP3 ;  /* 0x000000070c157291 */ /* 0x000fe400098f0c15 */
[----:B--2---:R-:W-:Y:S01]  /*0490*/  UIMAD.WIDE.U32 UR12, UR31, UR22, URZ ;  /* 0x000000161f0c72a5 */ /* 0x004fe2000f8e00ff */
[----:B------:R-:W-:Y:S01]  /*04a0*/  @!P1 LOP3.LUT R8, RZ, R8, RZ, 0x33, !PT ;  /* 0x00000008ff089212 */ /* 0x000fe200078e33ff */
[----:B----4-:R-:W-:Y:S01]  /*04b0*/  UIMAD.WIDE.U32 UR6, UR31, UR18, URZ ;  /* 0x000000121f0672a5 */ /* 0x010fe2000f8e00ff */
[----:B------:R-:W-:Y:S01]  /*04c0*/  R2UR UR34, R4 ;  /* 0x00000000042272ca */ /* 0x000fe200000e0000 */
[----:B------:R-:W-:Y:S01]  /*04d0*/  UIMAD UR13, UR31, UR23, UR13 ;  /* 0x000000171f0d72a4 */ /* 0x000fe2000f8e020d */
[----:B------:R-:W-:Y:S01]  /*04e0*/  @!P1 R2UR UR34, R8 ;  /* 0x00000000082292ca */ /* 0x000fe200000e0000 */
[----:B------:R-:W2:Y:S01]  /*04f0*/  LDCU.64 UR22, c[0x0][0x3c8] ;  /* 0x00007900ff1677ac */ /* 0x000ea20008000a00 */
[----:B------:R-:W-:Y:S02]  /*0500*/  UIMAD UR7, UR31, UR19, UR7 ;  /* 0x000000131f0772a4 */ /* 0x000fe4000f8e0207 */
[----:B---3--:R-:W-:-:S02]  /*0510*/  UISETP.NE.U32.AND UP0, UPT, UR36, URZ, UPT ;  /* 0x000000ff2400728c */ /* 0x008fc4000bf05070 */
[----:B0-----:R-:W-:Y:S02]  /*0520*/  UIMAD.WIDE.U32 UR6, UR30, UR14, UR6 ;  /* 0x0000000e1e0672a5 */ /* 0x001fe4000f8e0006 */
[----:B------:R-:W-:Y:S02]  /*0530*/  ULEA.HI.X UR11, UR11, UR5, UR4, 0x1, UP1 ;  /* 0x000000050b0b7291 */ /* 0x000fe400088f0c04 */
[----:B------:R-:W-:Y:S02]  /*0540*/  UIMAD.WIDE.U32 UR4, UR31, UR24, URZ ;  /* 0x000000181f0472a5 */ /* 0x000fe4000f8e00ff */
[----:B------:R-:W-:Y:S02]  /*0550*/  UIMAD UR18, UR30, UR15, UR7 ;  /* 0x0000000f1e1272a4 */ /* 0x000fe4000f8e0207 */
[----:B------:R-:W-:Y:S02]  /*0560*/  UIADD3 UR26, UP1, UPT, UR8, UR6, URZ ;  /* 0x00000006081a7290 */ /* 0x000fe4000ff3e0ff */
[----:B------:R-:W-:-:S02]  /*0570*/  UISETP.NE.AND.EX UP0, UPT, UR37, URZ, UPT, UP0 ;  /* 0x000000ff2500728c */ /* 0x000fc4000bf05300 */
[----:B------:R-:W-:Y:S02]  /*0580*/  USHF.R.S32.HI UR10, URZ, 0x1f, UR34 ;  /* 0x0000001fff0a7899 */ /* 0x000fe40008011422 */
[----:B------:R-:W-:Y:S02]  /*0590*/  UIMAD UR5, UR31, UR25, UR5 ;  /* 0x000000191f0572a4 */ /* 0x000fe4000f8e0205 */
[----:B------:R-:W-:Y:S02]  /*05a0*/  UIADD3.X UR18, UPT, UPT, UR9, UR18, URZ, UP1, !UPT ;  /* 0x0000001209127290 */ /* 0x000fe40008ffe4ff */
[----:B-1----:R-:W-:Y:S01]  /*05b0*/  ULEA UR25, UP1, UR26, UR32, 0x1 ;  /* 0x000000201a197291 */ /* 0x002fe2000f8208ff */
[----:B------:R-:W0:Y:S01]  /*05c0*/  LDCU.64 UR6, c[0x0][0x448] ;  /* 0x00008900ff0677ac */ /* 0x000e220008000a00 */
[----:B--2---:R-:W-:Y:S02]  /*05d0*/  UIMAD UR20, UR10, UR22, URZ ;  /* 0x000000160a1472a4 */ /* 0x004fe4000f8e02ff */
[----:B------:R-:W-:-:S02]  /*05e0*/  ULEA.HI.X UR26, UR26, UR33, UR18, 0x1, UP1 ;  /* 0x000000211a1a7291 */ /* 0x000fc400088f0c12 */
[----:B------:R-:W-:Y:S02]  /*05f0*/  UIMAD.WIDE.U32 UR18, UR34, UR22, UR12 ;  /* 0x00000016221272a5 */ /* 0x000fe4000f8e000c */
[----:B------:R-:W-:Y:S01]  /*0600*/  UIMAD UR22, UR34, UR23, UR20 ;  /* 0x00000017221672a4 */ /* 0x000fe2000f8e0214 */
[----:B------:R-:W1:Y:S01]  /*0610*/  @UP0 LDCU UR23, c[0x0][0x384] ;  /* 0x00007080ff1707ac */ /* 0x000e620008000800 */
[----:B------:R-:W2:Y:S01]  /*0620*/  LDCU.64 UR14, c[0x0][0x3e8] ;  /* 0x00007d00ff0e77ac */ /* 0x000ea20008000a00 */
[----:B------:R-:W3:Y:S01]  /*0630*/  @UP0 LDCU UR35, c[0x0][0x38c] ;  /* 0x00007180ff2307ac */ /* 0x000ee20008000800 */
[----:B------:R-:W-:Y:S02]  /*0640*/  UIADD3 UR20, UP1, UPT, UR8, UR18, URZ ;  /* 0x0000001208147290 */ /* 0x000fe4000ff3e0ff */
[----:B------:R-:W-:Y:S01]  /*0650*/  UIADD3 UR22, UPT, UPT, UR19, UR22, URZ ;  /* 0x0000001613167290 */ /* 0x000fe2000fffe0ff */
[----:B------:R-:W4:Y:S01]  /*0660*/  @UP0 LDCU.64 UR32, c[0x0][0x480] ;  /* 0x00009000ff2007ac */ /* 0x000f220008000a00 */
[----:B0-----:R-:W-:-:S02]  /*0670*/  ULEA UR24, UP2, UR20, UR6, 0x1 ;  /* 0x0000000614187291 */ /* 0x001fc4000f8408ff */
[----:B------:R-:W-:Y:S01]  /*0680*/  UIADD3.X UR6, UPT, UPT, UR9, UR22, URZ, UP1, !UPT ;  /* 0x0000001609067290 */ /* 0x000fe20008ffe4ff */
[----:B------:R-:W0:Y:S03]  /*0690*/  LDCU.64 UR12, c[0x0][0x450] ;  /* 0x00008a00ff0c77ac */ /* 0x000e260008000a00 */
[----:B------:R-:W-:Y:S02]  /*06a0*/  ULEA.HI.X UR20, UR20, UR7, UR6, 0x1, UP2 ;  /* 0x0000000714147291 */ /* 0x000fe400090f0c06 */
[----:B-1----:R-:W-:Y:S02]  /*06b0*/  @UP0 UIMAD UR7, UR31, UR23, UR30 ;  /* 0x000000171f0702a4 */ /* 0x002fe4000f8e021e */
[----:B--2---:R-:W-:Y:S02]  /*06c0*/  UIMAD UR10, UR10, UR14, URZ ;  /* 0x0000000e0a0a72a4 */ /* 0x004fe4000f8e02ff */
[----:B------:R-:W-:-:S02]  /*06d0*/  UIMAD.WIDE.U32 UR4, UR34, UR14, UR4 ;  /* 0x0000000e220472a5 */ /* 0x000fc4000f8e0004 */
[----:B------:R-:W-:Y:S02]  /*06e0*/  @UP0 UIMAD UR7, UR7, UR27, URZ ;  /* 0x0000001b070702a4 */ /* 0x000fe4000f8e02ff */
[----:B------:R-:W-:Y:S02]  /*06f0*/  UIMAD UR10, UR34, UR15, UR10 ;  /* 0x0000000f220a72a4 */ /* 0x000fe4000f8e020a */
[----:B---3--:R-:W-:Y:S02]  /*0700*/  @UP0 UIMAD UR7, UR7, UR35, URZ ;  /* 0x00000023070702a4 */ /* 0x008fe4000f8e02ff */
[----:B------:R-:W-:Y:S02]  /*0710*/  UIADD3 UR8, UP1, UPT, UR8, UR4, URZ ;  /* 0x0000000408087290 */ /* 0x000fe4000ff3e0ff */
[----:B------:R-:W-:Y:S01]  /*0720*/  UIADD3 UR10, UPT, UPT, UR5, UR10, URZ ;  /* 0x0000000a050a7290 */ /* 0x000fe2000fffe0ff */
[----:B------:R-:W-:Y:S02]  /*0730*/  UMOV UR4, URZ ;  /* 0x000000ff00047c82 */ /* 0x000fe40008000000 */
[----:B------:R-:W-:Y:S01]  /*0740*/  UMOV UR5, URZ ;  /* 0x000000ff00057c82 */ /* 0x000fe20008000000 */
[----:B----4-:R-:W-:-:S02]  /*0750*/  @UP0 UIMAD.WIDE UR4, UR7, 0x8, UR32 ;  /* 0x00000008070408a5 */ /* 0x010fc4000f8e0220 */
        /* <DEDUP_REMOVED lines=40> */
.L_x_4909:
[----:B------:R-:W0:Y:S01]  /*09e0*/  LDCU UR25, c[0x0][0x388] ;  /* 0x00007100ff1977ac */ /* 0x000e220008000800 */
        /* <DEDUP_REMOVED lines=29> */
[----:B------:R-:W-:Y:S02]  /*0bc0*/  ISETP.GE.AND P4, PT, R158, UR25, PT ;  /* 0x000000199e007c0c */ /* 0x000fe4000bf86270 */
[----:B------:R-:W-:Y:S02]  /*0bd0*/  PRMT R15, RZ, 0x7610, R15 ;  /* 0x00007610ff0f7816 */ /* 0x000fe4000000000f */
[----:B------:R-:W-:Y:S02]  /*0be0*/  PRMT R10, RZ, 0x7610, R10 ;  /* 0x00007610ff0a7816 */ /* 0x000fe4000000000a */
[----:B------:R-:W-:Y:S02]  /*0bf0*/  P2R R48, PR, RZ, 0x40 ;  /* 0x00000040ff307803 */ /* 0x000fe40000000000 */
[----:B------:R-:W-:Y:S01]  /*0c00*/  P2R R36, PR, RZ, 0x20 ;  /* 0x00000020ff247803 */ /* 0x000fe20000000000 */
[----:B------:R-:W2:Y:S01]  /*0c10*/  @!P0 LDG.E.U16 R9, desc[UR28][R6.64] ;  /* 0x0000001c06098981 */ /* 0x000ea2000c1e1500 */
[----:B------:R-:W-:-:S02]  /*0c20*/  ISETP.GE.AND P0, PT, R156, UR25, PT ;  /* 0x000000199c007c0c */ /* 0x000fc4000bf06270 */
[----:B------:R-:W-:Y:S01]  /*0c30*/  P2R R64, PR, RZ, 0x8 ;  /* 0x00000008ff407803 */ /* 0x000fe20000000000 */
        /* <DEDUP_REMOVED lines=25> */
[----:B------:R-:W-:-:S02]  /*0dd0*/  ISETP.GE.AND P4, PT, R148, UR25, PT ;  /* 0x0000001994007c0c */ /* 0x000fc4000bf86270 */
[----:B------:R-:W-:Y:S01]  /*0de0*/  PRMT R25, RZ, 0x7610, R25 ;  /* 0x00007610ff197816 */ /* 0x000fe20000000019 */
[----:B------:R-:W3:Y:S04]  /*0df0*/  @!P5 LDG.E.U16 R19, desc[UR28][R6.64+0x280] ;  /* 0x0002801c0613d981 */ /* 0x000ee8000c1e1500 */
[----:B------:R-:W3:Y:S04]  /*0e00*/  @!P1 LDG.E.U16 R23, desc[UR28][R6.64+0x300] ;  /* 0x0003001c06179981 */ /* 0x000ee8000c1e1500 */
[----:B------:R-:W3:Y:S04]  /*0e10*/  @!P0 LDG.E.U16 R16, desc[UR28][R6.64+0x2c0] ;  /* 0x0002c01c06108981 */ /* 0x000ee8000c1e1500 */
[----:B------:R-:W3:Y:S04]  /*0e20*/  @!P2 LDG.E.U16 R18, desc[UR28][R6.64+0x340] ;  /* 0x0003401c0612a981 */ /* 0x000ee8000c1e1500 */
[----:B------:R-:W3:Y:S04]  /*0e30*/  @!P3 LDG.E.U16 R20, desc[UR28][R6.64+0x380] ;  /* 0x0003801c0614b981 */ /* 0x000ee8000c1e1500 */
[----:B------:R0:W3:Y:S01]  /*0e40*/  @!P4 LDG.E.U16 R25, desc[UR28][R6.64+0x3c0] ;  /* 0x0003c01c0619c981 */ /* 0x0000e2000c1e1500 */
        /* <DEDUP_REMOVED lines=8> */
[C---:B------:R-:W-:Y:S01]  /*0ed0*/  IADD3 R7, PT, PT, R22.reuse, 0x20, RZ ;  /* 0x0000002016077810 */ /* 0x040fe20007ffe0ff */
[----:B------:R-:W-:Y:S01]  /*0ee0*/  VIADD R27, R22, 0x40 ;  /* 0x00000040161b7836 */ /* 0x000fe20000000000 */
[----:B------:R-:W-:Y:S02]  /*0ef0*/  LEA R146, R146, UR26, 0x1 ;  /* 0x0000001a92927c11 */ /* 0x000fe4000f8e08ff */
[-C--:B------:R-:W-:Y:S01]  /*0f00*/  LEA.HI.SX32 R7, R7, R22.reuse, 0x1b ;  /* 0x0000001607077211 */ /* 0x080fe200078fdaff */
[C---:B------:R-:W-:Y:S01]  /*0f10*/  VIADD R31, R22.reuse, 0x80 ;  /* 0x00000080161f7836 */ /* 0x040fe20000000000 */
[----:B------:R-:W-:Y:S02]  /*0f20*/  IADD3 R29, PT, PT, R22, 0x60, RZ ;  /* 0x00000060161d7810 */ /* 0x000fe40007ffe0ff */
[----:B------:R-:W-:-:S02]  /*0f30*/  LEA.HI.SX32 R27, R27, R22, 0x1b ;  /* 0x000000161b1b7211 */ /* 0x000fc400078fdaff */
[----:B------:R-:W-:Y:S01]  /*0f40*/  LEA R145, R7, UR26, 0x1 ;  /* 0x0000001a07917c11 */ /* 0x000fe2000f8e08ff */
[C---:B------:R-:W-:Y:S01]  /*0f50*/  VIADD R7, R22.reuse, 0xc0 ;  /* 0x000000c016077836 */ /* 0x040fe20000000000 */
[-C--:B------:R-:W-:Y:S02]  /*0f60*/  LEA.HI.SX32 R29, R29, R22.reuse, 0x1b ;  /* 0x000000161d1d7211 */ /* 0x080fe400078fdaff */
[----:B------:R-:W-:Y:S02]  /*0f70*/  LEA.HI.SX32 R31, R31, R22, 0x1b ;  /* 0x000000161f1f7211 */ /* 0x000fe400078fdaff */
[----:B------:R-:W-:Y:S01]  /*0f80*/  LEA R144, R27, UR26, 0x1 ;  /* 0x0000001a1b907c11 */ /* 0x000fe2000f8e08ff */
[C---:B------:R-:W-:Y:S01]  /*0f90*/  VIADD R27, R22.reuse, 0x100 ;  /* 0x00000100161b7836 */ /* 0x040fe20000000000 */
[----:B------:R-:W-:Y:S02]  /*0fa0*/  IADD3 R33, PT, PT, R22, 0xa0, RZ ;  /* 0x000000a016217810 */ /* 0x000fe40007ffe0ff */
[----:B------:R-:W-:-:S02]  /*0fb0*/  LEA R143, R29, UR26, 0x1 ;  /* 0x0000001a1d8f7c11 */ /* 0x000fc4000f8e08ff */
[-C--:B------:R-:W-:Y:S02]  /*0fc0*/  LEA.HI.SX32 R7, R7, R22.reuse, 0x1b ;  /* 0x0000001607077211 */ /* 0x080fe400078fdaff */
[----:B------:R-:W-:Y:S01]  /*0fd0*/  LEA R142, R31, UR26, 0x1 ;  /* 0x0000001a1f8e7c11 */ /* 0x000fe2000f8e08ff */
[C---:B------:R-:W-:Y:S01]  /*0fe0*/  VIADD R31, R22.reuse, 0x140 ;  /* 0x00000140161f7836 */ /* 0x040fe20000000000 */
[-C--:B------:R-:W-:Y:S02]  /*0ff0*/  LEA.HI.SX32 R33, R33, R22.reuse, 0x1b ;  /* 0x0000001621217211 */ /* 0x080fe400078fdaff */
[----:B------:R-:W-:Y:S02]  /*1000*/  IADD3 R29, PT, PT, R22, 0x120, RZ ;  /* 0x00000120161d7810 */ /* 0x000fe40007ffe0ff */
[----:B------:R-:W-:Y:S02]  /*1010*/  LEA.HI.SX32 R27, R27, R22, 0x1b ;  /* 0x000000161b1b7211 */ /* 0x000fe400078fdaff */
[----:B------:R-:W-:-:S02]  /*1020*/  LEA R140, R7, UR26, 0x1 ;  /* 0x0000001a078c7c11 */ /* 0x000fc4000f8e08ff */
[----:B------:R-:W-:Y:S02]  /*1030*/  IADD3 R7, PT, PT, R22, 0x160, RZ ;  /* 0x0000016016077810 */ /* 0x000fe40007ffe0ff */
[----:B------:R-:W-:Y:S02]  /*1040*/  LEA R141, R33, UR26, 0x1 ;  /* 0x0000001a218d7c11 */ /* 0x000fe4000f8e08ff */
[-C--:B------:R-:W-:Y:S02]  /*1050*/  LEA.HI.SX32 R29, R29, R22.reuse, 0x1b ;  /* 0x000000161d1d7211 */ /* 0x080fe400078fdaff */
[----:B------:R-:W-:Y:S02]  /*1060*/  P2R R50, PR, RZ, 0x40 ;  /* 0x00000040ff327803 */ /* 0x000fe40000000000 */
[----:B------:R-:W-:Y:S02]  /*1070*/  P2R R73, PR, RZ, 0x40 ;  /* 0x00000040ff497803 */ /* 0x000fe40000000000 */
[----:B------:R-:W-:-:S02]  /*1080*/  LEA.HI.SX32 R31, R31, R22, 0x1b ;  /* 0x000000161f1f7211 */ /* 0x000fc400078fdaff */
[----:B------:R-:W-:Y:S02]  /*1090*/  LEA R138, R27, UR26, 0x1 ;  /* 0x0000001a1b8a7c11 */ /* 0x000fe4000f8e08ff */
[----:B------:R-:W-:Y:S02]  /*10a0*/  ISETP.NE.AND P6, PT, R67, RZ, PT ;  /* 0x000000ff4300720c */ /* 0x000fe40003fc5270 */
[----:B------:R-:W-:Y:S02]  /*10b0*/  IADD3 R27, PT, PT, R22, 0x1e0, RZ ;  /* 0x000001e0161b7810 */ /* 0x000fe40007ffe0ff */
[----:B------:R-:W-:Y:S02]  /*10c0*/  LEA.HI.SX32 R7, R7, R22, 0x1b ;  /* 0x0000001607077211 */ /* 0x000fe400078fdaff */
[----:B------:R-:W-:Y:S02]  /*10d0*/  LEA R137, R29, UR26, 0x1 ;  /* 0x0000001a1d897c11 */ /* 0x000fe4000f8e08ff */
[----:B------:R-:W-:-:S02]  /*10e0*/  LEA R136, R31, UR26, 0x1 ;  /* 0x0000001a1f887c11 */ /* 0x000fc4000f8e08ff */
[----:B------:R-:W-:Y:S02]  /*10f0*/  P2R R72, PR, RZ, 0x40 ;  /* 0x00000040ff487803 */ /* 0x000fe40000000000 */
[----:B------:R-:W-:Y:S02]  /*1100*/  LEA.HI.SX32 R27, R27, R22, 0x1b ;  /* 0x000000161b1b7211 */ /* 0x000fe400078fdaff */
[----:B------:R-:W-:Y:S02]  /*1110*/  LEA R135, R7, UR26, 0x1 ;  /* 0x0000001a07877c11 */ /* 0x000fe4000f8e08ff */
[----:B------:R-:W-:Y:S02]  /*1120*/  ISETP.NE.AND P6, PT, R66, RZ, PT ;  /* 0x000000ff4200720c */ /* 0x000fe40003fc5270 */
[----:B------:R-:W-:Y:S02]  /*1130*/  LEA R130, R27, UR26, 0x1 ;  /* 0x0000001a1b827c11 */ /* 0x000fe4000f8e08ff */
        /* <DEDUP_REMOVED lines=16> */
[----:B0-----:R-:W-:Y:S02]  /*1240*/  IADD3 R9, PT, PT, R22, 0xe0, RZ ;  /* 0x000000e016097810 */ /* 0x001fe40007ffe0ff */
[----:B----4-:R-:W-:Y:S02]  /*1250*/  STS.U16 [R145+0x40], R0 ;  /* 0x0000400091007388 */ /* 0x010fe40000000400 */
[----:B------:R-:W-:-:S04]  /*1260*/  LEA.HI.SX32 R9, R9, R22, 0x1b ;  /* 0x0000001609097211 */ /* 0x000fc800078fdaff */
[----:B------:R-:W-:Y:S01]  /*1270*/  LEA R139, R9, UR26, 0x1 ;  /* 0x0000001a098b7c11 */ /* 0x000fe2000f8e08ff */
[C---:B------:R-:W-:Y:S01]  /*1280*/  VIADD R9, R22.reuse, 0x180 ;  /* 0x0000018016097836 */ /* 0x040fe20000000000 */
[----:B---3--:R0:W-:Y:S04]  /*1290*/  STS.U16 [R144+0x80], R11 ;  /* 0x0000800b90007388 */ /* 0x0081e80000000400 */
[----:B------:R-:W-:Y:S04]  /*12a0*/  STS.U16 [R143+0xc0], R8 ;  /* 0x0000c0088f007388 */ /* 0x000fe80000000400 */
[----:B------:R1:W-:Y:S01]  /*12b0*/  STS.U16 [R142+0x100], R13 ;  /* 0x0001000d8e007388 */ /* 0x0003e20000000400 */
[----:B0-----:R-:W-:-:S02]  /*12c0*/  IADD3 R11, PT, PT, R22, 0x1a0, RZ ;  /* 0x000001a0160b7810 */ /* 0x001fc40007ffe0ff */
        /* <DEDUP_REMOVED lines=14> */
[----:B------:R-:W-:Y:S04]  /*13b0*/  STS.U16 [R135+0x2c0], R16 ;  /* 0x0002c01087007388 */ /* 0x000fe80000000400 */
[----:B------:R2:W-:Y:S01]  /*13c0*/  STS.U16 [R134+0x300], R23 ;  /* 0x0003001786007388 */ /* 0x0005e20000000400 */
[----:B------:R-:W-:-:S03]  /*13d0*/  VIADD R7, R22, 0x1 ;  /* 0x0000000116077836 */ /* 0x000fc60000000000 */
[----:B------:R-:W-:Y:S01]  /*13e0*/  STS.U16 [R131+0x340], R18 ;  /* 0x0003401283007388 */ /* 0x000fe20000000400 */
        /* <DEDUP_REMOVED lines=199> */
[----:B0-----:R-:W-:-:S05]  /*2060*/  SHF.L.U32 R0, R0, 0x10, RZ ;  /* 0x0000001000007819 */ /* 0x001fca00000006ff */
[----:B------:R-:W-:Y:S01]  /*2070*/  FADD.FTZ R106, R0, UR6 ;  /* 0x00000006006a7e21 */ /* 0x000fe20008010000 */
[----:B------:R-:W-:-:S04]  /*2080*/  P2R R69, PR, RZ, 0x20 ;  /* 0x00000020ff457803 */ /* 0x000fc80000000000 */
[----:B------:R-:W-:Y:S01]  /*2090*/  FSETP.GTU.FTZ.AND P5, PT, R106, 20, PT ;  /* 0x41a000006a00780b */ /* 0x000fe20003fbc000 */
[----:B-1----:R-:W-:Y:S01]  /*20a0*/  IMAD.U32 R4, R4, 0x10000, RZ ;  /* 0x0001000004047824 */ /* 0x002fe200078e00ff */
[----:B--2---:R-:W-:Y:S01]  /*20b0*/  SHF.L.U32 R5, R5, 0x10, RZ ;  /* 0x0000001005057819 */ /* 0x004fe200000006ff */
[----:B---3--:R-:W-:Y:S01]  /*20c0*/  IMAD.U32 R6, R6, 0x10000, RZ ;  /* 0x0001000006067824 */ /* 0x008fe200078e00ff */
[----:B----4-:R-:W-:Y:S01]  /*20d0*/  SHF.L.U32 R7, R7, 0x10, RZ ;  /* 0x0000001007077819 */ /* 0x010fe200000006ff */
        /* <DEDUP_REMOVED lines=75> */
.L_x_4831:
[----:B------:R-:W-:Y:S05]  /*2590*/  BSYNC.RECONVERGENT B0 ;  /* 0x0000000000007941 */ /* 0x000fea0003800200 */
.L_x_4830:
        /* <DEDUP_REMOVED lines=33> */
.L_x_4833:
[----:B------:R-:W-:Y:S05]  /*27b0*/  BSYNC.RECONVERGENT B0 ;  /* 0x0000000000007941 */ /* 0x000fea0003800200 */
.L_x_4832:
        /* <DEDUP_REMOVED lines=33> */
.L_x_4835:
[----:B------:R-:W-:Y:S05]  /*29d0*/  BSYNC.RECONVERGENT B0 ;  /* 0x0000000000007941 */ /* 0x000fea0003800200 */
.L_x_4834:
        /* <DEDUP_REMOVED lines=33> */
.L_x_4837:
[----:B------:R-:W-:Y:S05]  /*2bf0*/  BSYNC.RECONVERGENT B0 ;  /* 0x0000000000007941 */ /* 0x000fea0003800200 */
.L_x_4836:
        /* <DEDUP_REMOVED lines=33> */
.L_x_4839:
[----:B------:R-:W-:Y:S05]  /*2e10*/  BSYNC.RECONVERGENT B0 ;  /* 0x0000000000007941 */ /* 0x000fea0003800200 */
.L_x_4838:
        /* <DEDUP_REMOVED lines=33> */
.L_x_4841:
[----:B------:R-:W-:Y:S05]  /*3030*/  BSYNC.RECONVERGENT B0 ;  /* 0x0000000000007941 */ /* 0x000fea0003800200 */
.L_x_4840:
        /* <DEDUP_REMOVED lines=33> */
.L_x_4843:
[----:B------:R-:W-:Y:S05]  /*3250*/  BSYNC.RECONVERGENT B0 ;  /* 0x0000000000007941 */ /* 0x000fea0003800200 */
.L_x_4842:
        /* <DEDUP_REMOVED lines=33> */
.L_x_4845:
[----:B------:R-:W-:Y:S05]  /*3470*/  BSYNC.RECONVERGENT B0 ;  /* 0x0000000000007941 */ /* 0x000fea0003800200 */
.L_x_4844:
        /* <DEDUP_REMOVED lines=33> */
.L_x_4847:
[----:B------:R-:W-:Y:S05]  /*3690*/  BSYNC.RECONVERGENT B0 ;  /* 0x0000000000007941 */ /* 0x000fea0003800200 */
.L_x_4846:
[----:B------:R-:W-:Y:S01]  /*36a0*/  FSETP.GTU.FTZ.AND P5, PT, R99, 20, PT ;  /* 0x41a000006300780b */ /* 0x000fe20003fbc000 */
[----:B------:R-:W-:-:S12]  /*36b0*/  BSSY.RECONVERGENT B0, `(.L_x_4848) ;  /* 0x0000020000007945 */ /* 0x000fd80003800200 */
        /* <DEDUP_REMOVED lines=31> */
.L_x_4849:
[----:B------:R-:W-:Y:S05]  /*38b0*/  BSYNC.RECONVERGENT B0 ;  /* 0x0000000000007941 */ /* 0x000fea0003800200 */
.L_x_4848:
[----:B------:R-:W-:Y:S01]  /*38c0*/  FSETP.GTU.FTZ.AND P5, PT, R94, 20, PT ;  /* 0x41a000005e00780b */ /* 0x000fe20003fbc000 */
[----:B------:R-:W-:-:S12]  /*38d0*/  BSSY.RECONVERGENT B0, `(.L_x_4850) ;  /* 0x0000020000007945 */ /* 0x000fd80003800200 */
        /* <DEDUP_REMOVED lines=31> */
.L_x_4851:
[----:B------:R-:W-:Y:S05]  /*3ad0*/  BSYNC.RECONVERGENT B0 ;  /* 0x0000000000007941 */ /* 0x000fea0003800200 */
.L_x_4850:
        /* <DEDUP_REMOVED lines=33> */
.L_x_4853:
[----:B------:R-:W-:Y:S05]  /*3cf0*/  BSYNC.RECONVERGENT B0 ;  /* 0x0000000000007941 */ /* 0x000fea0003800200 */
.L_x_4852:
        /* <DEDUP_REMOVED lines=33> */
.L_x_4855:
[----:B------:R-:W-:Y:S05]  /*3f10*/  BSYNC.RECONVERGENT B0 ;  /* 0x0000000000007941 */ /* 0x000fea0003800200 */
.L_x_4854:
        /* <DEDUP_REMOVED lines=33> */
.L_x_4857:
[----:B------:R-:W-:Y:S05]  /*4130*/  BSYNC.RECONVERGENT B0 ;  /* 0x0000000000007941 */ /* 0x000fea0003800200 */
.L_x_4856:
        /* <DEDUP_REMOVED lines=33> */
.L_x_4859:
[----:B------:R-:W-:Y:S05]  /*4350*/  BSYNC.RECONVERGENT B0 ;  /* 0x0000000000007941 */ /* 0x000fea0003800200 */
.L_x_4858:
        /* <DEDUP_REMOVED lines=33> */
.L_x_4861:
[----:B------:R-:W-:Y:S05]  /*4570*/  BSYNC.RECONVERGENT B0 ;  /* 0x0000000000007941 */ /* 0x000fea0003800200 */
.L_x_4860:
[----:B------:R-:W1:Y:S01]  /*4580*/  LDCU.128 UR12, c[0x0][0x410] ;  /* 0x00008200ff0c77ac */ /* 0x000e620008000c00 */
[----:B------:R-:W-:Y:S01]  /*4590*/  P2R R51, PR, RZ, 0x1 ;  /* 0x00000001ff337803 */ /* 0x000fe20000000000 */
[----:B------:R-:W2:Y:S01]  /*45a0*/  LDS.U16 R88, [R128] ;  /* 0x0000000080587984 */ /* 0x000ea20000000400 */
[----:B------:R-:W-:Y:S01]  /*45b0*/  ISETP.NE.AND P0, PT, R36, RZ, PT ;  /* 0x000000ff2400720c */ /* 0x000fe20003f05270 */
[----:B------:R-:W-:Y:S01]  /*45c0*/  UMOV UR9, URZ ;  /* 0x000000ff00097c82 */ /* 0x000fe20008000000 */
[----:B------:R-:W-:Y:S01]  /*45d0*/  PRMT R13, RZ, 0x7610, R13 ;  /* 0x00007610ff0d7816 */ /* 0x000fe2000000000d */
[----:B0-----:R-:W0:Y:S01]  /*45e0*/  LDS.U16 R35, [R127+0x2] ;  /* 0x000002007f237984 */ /* 0x001e220000000400 */
[----:B------:R-:W-:Y:S01]  /*45f0*/  P2R R47, PR, RZ, 0x1 ;  /* 0x00000001ff2f7803 */ /* 0x000fe20000000000 */
[----:B------:R-:W3:Y:S01]  /*4600*/  LDCU.64 UR36, c[0x0][0x490] ;  /* 0x00009200ff2477ac */ /* 0x000ee20008000a00 */
[----:B------:R-:W-:Y:S01]  /*4610*/  ISETP.NE.AND P0, PT, R48, RZ, PT ;  /* 0x000000ff3000720c */ /* 0x000fe20003f05270 */
[----:B------:R-:W4:Y:S01]  /*4620*/  LDS.U16 R34, [R126+0x4] ;  /* 0x000004007e227984 */ /* 0x000f220000000400 */
[----:B------:R-:W-:-:S02]  /*4630*/  PRMT R14, RZ, 0x7610, R14 ;  /* 0x00007610ff0e7816 */ /* 0x000fc4000000000e */
[----:B------:R-:W-:Y:S01]  /*4640*/  P2R R45, PR, RZ, 0x1 ;  /* 0x00000001ff2d7803 */ /* 0x000fe20000000000 */
[----:B------:R-:W-:Y:S01]  /*4650*/  LDS.U16 R53, [R119+0x6] ;  /* 0x0000060077357984 */ /* 0x000fe20000000400 */
[----:B------:R-:W-:Y:S02]  /*4660*/  ISETP.NE.AND P0, PT, R54, RZ, PT ;  /* 0x000000ff3600720c */ /* 0x000fe40003f05270 */
[----:B------:R-:W-:Y:S01]  /*4670*/  PRMT R19, RZ, 0x7610, R19 ;  /* 0x00007610ff137816 */ /* 0x000fe20000000013 */
[----:B-1----:R-:W-:Y:S01]  /*4680*/  UIMAD.WIDE.U32 UR32, UR31, UR12, UR8 ;  /* 0x0000000c1f2072a5 */ /* 0x002fe2000f8e0008 */
[----:B------:R-:W1:Y:S01]  /*4690*/  LDS.U16 R20, [R117+0xa] ;  /* 0x00000a0075147984 */ /* 0x000e620000000400 */
[----:B------:R-:W-:Y:S02]  /*46a0*/  P2R R37, PR, RZ, 0x1 ;  /* 0x00000001ff257803 */ /* 0x000fe40000000000 */
[----:B------:R-:W-:Y:S01]  /*46b0*/  UIMAD UR13, UR31, UR13, UR33 ;  /* 0x0000000d1f0d72a4 */ /* 0x000fe2000f8e0221 */
        /* <DEDUP_REMOVED lines=13> */
[----:B------:R-:W-:Y:S01]  /*4790*/  P2R R57, PR, RZ, 0x2 ;  /* 0x00000002ff397803 */ /* 0x000fe20000000000 */
[----:B------:R-:W-:Y:S01]  /*47a0*/  LDS.U16 R10, [R112+0x14] ;  /* 0x00001400700a7984 */ /* 0x000fe20000000400 */
[----:B------:R-:W-:Y:S01]  /*47b0*/  ISETP.NE.AND P1, PT, R62, RZ, PT ;  /* 0x000000ff3e00720c */ /* 0x000fe20003f25270 */
[----:B------:R-:W3:Y:S01]  /*47c0*/  LDCU.128 UR12, c[0x0][0x420] ;  /* 0x00008400ff0c77ac */ /* 0x000ee20008000c00 */
        /* <DEDUP_REMOVED lines=9> */
[----:B------:R-:W-:Y:S01]  /*4860*/  PRMT R23, RZ, 0x7610, R23 ;  /* 0x00007610ff177816 */ /* 0x000fe20000000017 */
[----:B------:R-:W-:Y:S01]  /*4870*/  LDS.U16 R6, [R108+0x1c] ;  /* 0x00001c006c067984 */ /* 0x000fe20000000400 */
[----:B------:R-:W-:-:S02]  /*4880*/  PRMT R18, RZ, 0x7610, R18 ;  /* 0x00007610ff127816 */ /* 0x000fc40000000012 */
[----:B------:R-:W-:Y:S01]  /*4890*/  PRMT R25, RZ, 0x7610, R25 ;  /* 0x00007610ff197816 */ /* 0x000fe20000000019 */
[----:B---3--:R-:W-:Y:S01]  /*48a0*/  UIMAD.WIDE.U32 UR32, UR31, UR12, UR8 ;  /* 0x0000000c1f2072a5 */ /* 0x008fe2000f8e0008 */
[----:B------:R-:W-:Y:S02]  /*48b0*/  PRMT R22, RZ, 0x7610, R22 ;  /* 0x00007610ff167816 */ /* 0x000fe40000000016 */
[----:B------:R-:W-:Y:S01]  /*48c0*/  PRMT R27, RZ, 0x7610, R27 ;  /* 0x00007610ff1b7816 */ /* 0x000fe2000000001b */
[----:B------:R-:W-:Y:S01]  /*48d0*/  UIMAD UR13, UR31, UR13, UR33 ;  /* 0x0000000d1f0d72a4 */ /* 0x000fe2000f8e0221 */
[----:B------:R-:W-:Y:S02]  /*48e0*/  ISETP.NE.AND P6, PT, R69, RZ, PT ;  /* 0x000000ff4500720c */ /* 0x000fe40003fc5270 */
        /* <DEDUP_REMOVED lines=10> */
[----:B--2---:R-:W-:-:S02]  /*4990*/  SHF.L.U32 R88, R88, 0x10, RZ ;  /* 0x0000001058587819 */ /* 0x004fc400000006ff */
[----:B0-----:R-:W-:Y:S01]  /*49a0*/  SHF.L.U32 R35, R35, 0x10, RZ ;  /* 0x0000001023237819 */ /* 0x001fe200000006ff */
[----:B----4-:R-:W-:Y:S01]  /*49b0*/  IMAD.U32 R34, R34, 0x10000, RZ ;  /* 0x0001000022227824 */ /* 0x010fe200078e00ff */
[----:B------:R-:W-:Y:S01]  /*49c0*/  IADD3 R0, P5, PT, R166, UR12, RZ ;  /* 0x0000000ca6007c10 */ /* 0x000fe2000ffbe0ff */
[----:B------:R-:W0:Y:S03]  /*49d0*/  LDCU.64 UR12, c[0x0][0x488] ;  /* 0x00009100ff0c77ac */ /* 0x000e260008000a00 */
[----:B------:R-:W-:Y:S01]  /*49e0*/  IADD3.X R3, PT, PT, RZ, UR15, RZ, P5, !PT ;  /* 0x0000000fff037c10 */ /* 0x000fe2000affe4ff */
[----:B------:R-:W2:Y:S01]  /*49f0*/  LDCU.64 UR14, c[0x0][0x508] ;  /* 0x0000a100ff0e77ac */ /* 0x000ea20008000a00 */
[----:B-1----:R-:W-:Y:S01]  /*4a00*/  SHF.L.U32 R20, R20, 0x10, RZ ;  /* 0x0000001014147819 */ /* 0x002fe200000006ff */
[----:B------:R-:W1:Y:S01]  /*4a10*/  LDCU.64 UR32, c[0x0][0x510] ;  /* 0x0000a200ff2077ac */ /* 0x000e620008000a00 */
[----:B0-----:R-:W-:-:S04]  /*4a20*/  LEA R4, P5, R2, UR12, 0x1 ;  /* 0x0000000c02047c11 */ /* 0x001fc8000f8a08ff */
[----:B------:R-:W-:Y:S01]  /*4a30*/  LEA.HI.X R5, R2, UR13, R5, 0x1, P5 ;  /* 0x0000000d02057c11 */ /* 0x000fe2000a8f0c05 */
[----:B------:R-:W0:Y:S02]  /*4a40*/  LDCU.64 UR12, c[0x0][0x478] ;  /* 0x00008f00ff0c77ac */ /* 0x000e240008000a00 */
[----:B0-----:R-:W-:-:S04]  /*4a50*/  LEA R2, P5, R0, UR12, 0x1 ;  /* 0x0000000c00027c11 */ /* 0x001fc8000f8a08ff */
        /* <DEDUP_REMOVED lines=8> */
[----:B------:R-:W2:Y:S04]  /*4ae0*/  @!P2 LDG.E.U16 R25, desc[UR28][R4.64+0x180] ;  /* 0x0001801c0419a981 */ /* 0x000ea8000c1e1500 */
[----:B------:R-:W2:Y:S04]  /*4af0*/  @!P3 LDG.E.U16 R22, desc[UR28][R4.64+0x1c0] ;  /* 0x0001c01c0416b981 */ /* 0x000ea8000c1e1500 */
[----:B------:R-:W4:Y:S01]  /*4b00*/  @!P0 LDG.E.U16 R14, desc[UR28][R4.64+0x40] ;  /* 0x0000401c040e8981 */ /* 0x000f22000c1e1500 */
[----:B------:R-:W-:-:S03]  /*4b10*/  ISETP.NE.AND P0, PT, R37, RZ, PT ;  /* 0x000000ff2500720c */ /* 0x000fc60003f05270 */
[----:B------:R-:W2:Y:S04]  /*4b20*/  @!P4 LDG.E.U16 R27, desc[UR28][R4.64+0x200] ;  /* 0x0002001c041bc981 */ /* 0x000ea8000c1e1500 */
[----:B------:R-:W2:Y:S04]  /*4b30*/  @!P5 LDG.E.U16 R24, desc[UR28][R4.64+0x240] ;  /* 0x0002401c0418d981 */ /* 0x000ea8000c1e1500 */
[----:B------:R-:W2:Y:S04]  /*4b40*/  @!P6 LDG.E.U16 R29, desc[UR28][R4.64+0x280] ;  /* 0x0002801c041de981 */ /* 0x000ea8000c1e1500 */
[----:B------:R-:W2:Y:S01]  /*4b50*/  @!P0 LDG.E.U16 R19, desc[UR28][R4.64+0x80] ;  /* 0x0000801c04138981 */ /* 0x000ea2000c1e1500 */
        /* <DEDUP_REMOVED lines=53> */
[----:B------:R-:W3:Y:S04]  /*4eb0*/  LDS.U16 R5, [R127+0x2] ;  /* 0x000002007f057984 */ /* 0x000ee80000000400 */
[----:B------:R-:W4:Y:S04]  /*4ec0*/  LDS.U16 R13, [R126+0x4] ;  /* 0x000004007e0d7984 */ /* 0x000f280000000400 */
[----:B------:R-:W1:Y:S04]  /*4ed0*/  LDS.U16 R14, [R119+0x6] ;  /* 0x00000600770e7984 */ /* 0x000e680000000400 */
[----:B------:R-:W-:Y:S04]  /*4ee0*/  LDS.U16 R16, [R118+0x8] ;  /* 0x0000080076107984 */ /* 0x000fe80000000400 */
[----:B------:R-:W-:Y:S04]  /*4ef0*/  LDS.U16 R18, [R117+0xa] ;  /* 0x00000a0075127984 */ /* 0x000fe80000000400 */
[----:B------:R-:W-:Y:S04]  /*4f00*/  LDS.U16 R19, [R116+0xc] ;  /* 0x00000c0074137984 */ /* 0x000fe80000000400 */
[----:B------:R-:W1:Y:S04]  /*4f10*/  LDS.U16 R22, [R115+0xe] ;  /* 0x00000e0073167984 */ /* 0x000e680000000400 */
[----:B------:R-:W1:Y:S04]  /*4f20*/  LDS.U16 R23, [R114+0x10] ;  /* 0x0000100072177984 */ /* 0x000e680000000400 */
[----:B------:R-:W-:Y:S04]  /*4f30*/  LDS.U16 R24, [R113+0x12] ;  /* 0x0000120071187984 */ /* 0x000fe80000000400 */
[----:B------:R-:W1:Y:S04]  /*4f40*/  LDS.U16 R25, [R112+0x14] ;  /* 0x0000140070197984 */ /* 0x000e680000000400 */
[----:B------:R-:W-:Y:S04]  /*4f50*/  LDS.U16 R26, [R111+0x16] ;  /* 0x000016006f1a7984 */ /* 0x000fe80000000400 */
[----:B------:R-:W1:Y:S04]  /*4f60*/  LDS.U16 R27, [R110+0x18] ;  /* 0x000018006e1b7984 */ /* 0x000e680000000400 */
[----:B------:R-:W-:Y:S04]  /*4f70*/  LDS.U16 R28, [R109+0x1a] ;  /* 0x00001a006d1c7984 */ /* 0x000fe80000000400 */
[----:B------:R-:W1:Y:S04]  /*4f80*/  LDS.U16 R29, [R108+0x1c] ;  /* 0x00001c006c1d7984 */ /* 0x000e680000000400 */
[----:B------:R-:W-:Y:S01]  /*4f90*/  LDS.U16 R30, [R107+0x1e] ;  /* 0x00001e006b1e7984 */ /* 0x000fe20000000400 */
[----:B------:R-:W-:Y:S01]  /*4fa0*/  BAR.SYNC.DEFER_BLOCKING 0x0 ;  /* 0x0000000000007b1d */ /* 0x000fe20000010000 */
[----:B0-----:R-:W-:-:S05]  /*4fb0*/  PRMT R31, RZ, 0x7610, R31 ;  /* 0x00007610ff1f7816 */ /* 0x001fca000000001f */
        /* <DEDUP_REMOVED lines=8> */
[----:B--2---:R-:W-:-:S11]  /*5040*/  PRMT R33, RZ, 0x7610, R33 ;  /* 0x00007610ff217816 */ /* 0x004fd60000000021 */
[----:B------:R-:W2:Y:S01]  /*5050*/  @!P5 LDG.E.U16 R36, desc[UR28][R2.64+0xc0] ;  /* 0x0000c01c0224d981 */ /* 0x000ea2000c1e1500 */
[----:B------:R-:W-:-:S13]  /*5060*/  ISETP.NE.AND P5, PT, R47, RZ, PT ;  /* 0x000000ff2f00720c */ /* 0x000fda0003fa5270 */
[----:B------:R-:W2:Y:S01]  /*5070*/  @!P5 LDG.E.U16 R33, desc[UR28][R2.64+0x100] ;  /* 0x0001001c0221d981 */ /* 0x000ea2000c1e1500 */
[----:B------:R-:W-:Y:S02]  /*5080*/  ISETP.NE.AND P5, PT, R51, RZ, PT ;  /* 0x000000ff3300720c */ /* 0x000fe40003fa5270 */
[----:B------:R-:W-:-:S11]  /*5090*/  PRMT R45, RZ, 0x7610, R45 ;  /* 0x00007610ff2d7816 */ /* 0x000fd6000000002d */
[----:B------:R-:W2:Y:S01]  /*50a0*/  @!P5 LDG.E.U16 R48, desc[UR28][R2.64+0x140] ;  /* 0x0001401c0230d981 */ /* 0x000ea2000c1e1500 */
[----:B------:R-:W-:-:S13]  /*50b0*/  ISETP.NE.AND P5, PT, R57, RZ, PT ;  /* 0x000000ff3900720c */ /* 0x000fda0003fa5270 */
        /* <DEDUP_REMOVED lines=21> */
[----:B---3--:R-:W-:Y:S01]  /*5210*/  SHF.L.U32 R5, R5, 0x10, RZ ;  /* 0x0000001005057819 */ /* 0x008fe200000006ff */
[----:B------:R-:W-:Y:S01]  /*5220*/  IMAD.U32 R4, R4, 0x10000, RZ ;  /* 0x0001000004047824 */ /* 0x000fe200078e00ff */
[----:B----4-:R-:W-:-:S03]  /*5230*/  SHF.L.U32 R13, R13, 0x10, RZ ;  /* 0x000000100d0d7819 */ /* 0x010fc600000006ff */
[----:B------:R-:W-:Y:S01]  /*5240*/  FMUL.FTZ R65, R5, -1.4426950216293334961 ;  /* 0xbfb8aa3b05417820 */ /* 0x000fe20000410000 */
[----:B------:R-:W-:Y:S01]  /*5250*/  FMUL.FTZ R63, R4, -1.4426950216293334961 ;  /* 0xbfb8aa3b043f7820 */ /* 0x000fe20000410000 */
[----:B------:R-:W-:-:S04]  /*5260*/  FMUL.FTZ R66, R13, -1.4426950216293334961 ;  /* 0xbfb8aa3b0d427820 */ /* 0x000fc80000410000 */
[----:B------:R-:W3:Y:S01]  /*5270*/  MUFU.EX2 R65, R65 ;  /* 0x0000004100417308 */ /* 0x000ee20000000800 */
[----:B-1----:R-:W-:-:S07]  /*5280*/  IMAD.U32 R14, R14, 0x10000, RZ ;  /* 0x000100000e0e7824 */ /* 0x002fce00078e00ff */
[----:B------:R-:W1:Y:S01]  /*5290*/  MUFU.EX2 R63, R63 ;  /* 0x0000003f003f7308 */ /* 0x000e620000000800 */
[----:B------:R-:W-:-:S07]  /*52a0*/  SHF.L.U32 R22, R22, 0x10, RZ ;  /* 0x0000001016167819 */ /* 0x000fce00000006ff */
[----:B------:R-:W4:Y:S01]  /*52b0*/  MUFU.EX2 R66, R66 ;  /* 0x0000004200427308 */ /* 0x000f220000000800 */
[----:B0-----:R-:W-:Y:S01]  /*52c0*/  FMUL.FTZ R2, R14, -1.4426950216293334961 ;  /* 0xbfb8aa3b0e027820 */ /* 0x001fe20000410000 */
[----:B------:R-:W-:Y:S01]  /*52d0*/  SHF.L.U32 R16, R16, 0x10, RZ ;  /* 0x0000001010107819 */ /* 0x000fe200000006ff */
[----:B------:R-:W-:Y:S01]  /*52e0*/  IMAD.U32 R19, R19, 0x10000, RZ ;  /* 0x0001000013137824 */ /* 0x000fe200078e00ff */
[----:B------:R-:W-:Y:S01]  /*52f0*/  SHF.L.U32 R23, R23, 0x10, RZ ;  /* 0x0000001017177819 */ /* 0x000fe200000006ff */
[----:B------:R-:W-:Y:S01]  /*5300*/  FMUL.FTZ R73, R22, -1.4426950216293334961 ;  /* 0xbfb8aa3b16497820 */ /* 0x000fe20000410000 */
[----:B------:R-:W-:Y:S01]  /*5310*/  SHF.L.U32 R25, R25, 0x10, RZ ;  /* 0x0000001019197819 */ /* 0x000fe200000006ff */
[----:B------:R-:W-:Y:S01]  /*5320*/  FMUL.FTZ R72, R19, -1.4426950216293334961 ;  /* 0xbfb8aa3b13487820 */ /* 0x000fe20000410000 */
[----:B------:R0:W4:Y:S01]  /*5330*/  MUFU.EX2 R67, R2 ;  /* 0x0000000200437308 */ /* 0x0001220000000800 */
[----:B------:R-:W-:Y:S01]  /*5340*/  FMUL.FTZ R3, R16, -1.4426950216293334961 ;  /* 0xbfb8aa3b10037820 */ /* 0x000fe20000410000 */
[----:B------:R-:W-:-:S02]  /*5350*/  IMAD.U32 R27, R27, 0x10000, RZ ;  /* 0x000100001b1b7824 */ /* 0x000fc400078e00ff */
[----:B------:R-:W-:Y:S01]  /*5360*/  FMUL.FTZ R74, R25, -1.4426950216293334961 ;  /* 0xbfb8aa3b194a7820 */ /* 0x000fe20000410000 */
[----:B------:R-:W-:Y:S02]  /*5370*/  SHF.L.U32 R29, R29, 0x10, RZ ;  /* 0x000000101d1d7819 */ /* 0x000fe400000006ff */
[----:B------:R-:W-:Y:S01]  /*5380*/  SHF.L.U32 R18, R18, 0x10, RZ ;  /* 0x0000001012127819 */ /* 0x000fe200000006ff */
[----:B0-----:R-:W-:Y:S01]  /*5390*/  FMUL.FTZ R2, R23, -1.4426950216293334961 ;  /* 0xbfb8aa3b17027820 */ /* 0x001fe20000410000 */
[----:B------:R-:W-:Y:S03]  /*53a0*/  MUFU.EX2 R73, R73 ;  /* 0x0000004900497308 */ /* 0x000fe60000000800 */
[----:B------:R-:W-:Y:S01]  /*53b0*/  FMUL.FTZ R70, R18, -1.4426950216293334961 ;  /* 0xbfb8aa3b12467820 */ /* 0x000fe20000410000 */
[----:B------:R-:W-:-:S04]  /*53c0*/  SHF.L.U32 R26, R26, 0x10, RZ ;  /* 0x000000101a1a7819 */ /* 0x000fc800000006ff */
[----:B------:R-:W0:Y:S08]  /*53d0*/  MUFU.EX2 R69, R3 ;  /* 0x0000000300457308 */ /* 0x000e300000000800 */
[----:B------:R3:W-:Y:S08]  /*53e0*/  MUFU.EX2 R76, R2 ;  /* 0x00000002004c7308 */ /* 0x0007f00000000800 */
[----:B------:R-:W0:Y:S01]  /*53f0*/  MUFU.EX2 R72, R72 ;  /* 0x0000004800487308 */ /* 0x000e220000000800 */
[----:B---3--:R-:W-:-:S07]  /*5400*/  FMUL.FTZ R2, R27, -1.4426950216293334961 ;  /* 0xbfb8aa3b1b027820 */ /* 0x008fce0000410000 */
[----:B------:R3:W-:Y:S01]  /*5410*/  MUFU.EX2 R80, R74 ;  /* 0x0000004a00507308 */ /* 0x0007e20000000800 */
[----:B------:R-:W-:Y:S01]  /*5420*/  FMUL.FTZ R75, R26, -1.4426950216293334961 ;  /* 0xbfb8aa3b1a4b7820 */ /* 0x000fe20000410000 */
[----:B---3--:R-:W-:-:S06]  /*5430*/  FMUL.FTZ R74, R29, -1.4426950216293334961 ;  /* 0xbfb8aa3b1d4a7820 */ /* 0x008fcc0000410000 */
[----:B------:R-:W-:Y:S08]  /*5440*/  MUFU.EX2 R85, R2 ;  /* 0x0000000200557308 */ /* 0x000ff00000000800 */
[----:B------:R3:W-:Y:S08]  /*5450*/  MUFU.EX2 R2, R74 ;  /* 0x0000004a00027308 */ /* 0x0007f00000000800 */
[----:B------:R-:W0:Y:S01]  /*5460*/  MUFU.EX2 R70, R70 ;  /* 0x0000004600467308 */ /* 0x000e220000000800 */
[----:B------:R-:W-:Y:S04]  /*5470*/  STS.U16 [R146], R37 ;  /* 0x0000002592007388 */ /* 0x000fe80000000400 */
[----:B------:R-:W-:Y:S04]  /*5480*/  STS.U16 [R145+0x40], R32 ;  /* 0x0000402091007388 */ /* 0x000fe80000000400 */
[----:B------:R-:W-:Y:S04]  /*5490*/  STS.U16 [R144+0x80], R31 ;  /* 0x0000801f90007388 */ /* 0x000fe80000000400 */
[----:B--2---:R2:W-:Y:S04]  /*54a0*/  STS.U16 [R143+0xc0], R36 ;  /* 0x0000c0248f007388 */ /* 0x0045e80000000400 */
[----:B------:R-:W-:Y:S04]  /*54b0*/  STS.U16 [R142+0x100], R33 ;  /* 0x000100218e007388 */ /* 0x000fe80000000400 */
[----:B------:R4:W-:Y:S04]  /*54c0*/  STS.U16 [R141+0x140], R48 ;  /* 0x000140308d007388 */ /* 0x0009e80000000400 */
        /* <DEDUP_REMOVED lines=12> */
[----:B------:R-:W0:Y:S04]  /*5590*/  LDS.U16 R32, [R127+0x2] ;  /* 0x000002007f207984 */ /* 0x000e280000000400 */
[----:B------:R-:W0:Y:S01]  /*55a0*/  LDS.U16 R33, [R126+0x4] ;  /* 0x000004007e217984 */ /* 0x000e220000000400 */
[----:B--2---:R-:W-:-:S03]  /*55b0*/  FADD.FTZ R36, R65, 1 ;  /* 0x3f80000041247421 */ /* 0x004fc60000010000 */
[----:B------:R-:W2:Y:S01]  /*55c0*/  LDS.U16 R60, [R119+0x6] ;  /* 0x00000600773c7984 */ /* 0x000ea20000000400 */
[----:B-1----:R-:W-:-:S03]  /*55d0*/  FADD.FTZ R37, R63, 1 ;  /* 0x3f8000003f257421 */ /* 0x002fc60000010000 */
[----:B------:R-:W1:Y:S01]  /*55e0*/  LDS.U16 R62, [R118+0x8] ;  /* 0x00000800763e7984 */ /* 0x000e620000000400 */
[----:B------:R-:W2:Y:S01]  /*55f0*/  MUFU.RCP R36, R36 ;  /* 0x0000002400247308 */ /* 0x000ea20000001000 */
[----:B----4-:R-:W-:Y:S02]  /*5600*/  FADD.FTZ R48, R66, 1 ;  /* 0x3f80000042307421 */ /* 0x010fe40000010000 */
[----:B---3--:R-:W3:Y:S01]  /*5610*/  LDS.U16 R74, [R115+0xe] ;  /* 0x00000e00734a7984 */ /* 0x008ee20000000400 */
[----:B0-----:R-:W-:Y:S01]  /*5620*/  FADD.FTZ R45, R67, 1 ;  /* 0x3f800000432d7421 */ /* 0x001fe20000010000 */
[----:B------:R-:W-:-:S03]  /*5630*/  FADD.FTZ R47, R69, 1 ;  /* 0x3f800000452f7421 */ /* 0x000fc60000010000 */
[----:B------:R0:W-:Y:S01]  /*5640*/  MUFU.EX2 R81, R75 ;  /* 0x0000004b00517308 */ /* 0x0001e20000000800 */
[----:B------:R-:W-:Y:S01]  /*5650*/  FADD.FTZ R54, R72, 1 ;  /* 0x3f80000048367421 */ /* 0x000fe20000010000 */
[----:B------:R-:W-:Y:S01]  /*5660*/  IMAD.U32 R24, R24, 0x10000, RZ ;  /* 0x0001000018187824 */ /* 0x000fe200078e00ff */
[----:B------:R-:W-:Y:S01]  /*5670*/  LDS.U16 R72, [R117+0xa] ;  /* 0x00000a0075487984 */ /* 0x000fe20000000400 */
[----:B------:R-:W-:Y:S01]  /*5680*/  FADD.FTZ R51, R70, 1 ;  /* 0x3f80000046337421 */ /* 0x000fe20000010000 */
[----:B------:R-:W-:Y:S02]  /*5690*/  SHF.L.U32 R28, R28, 0x10, RZ ;  /* 0x000000101c1c7819 */ /* 0x000fe400000006ff */
[----:B------:R-:W-:Y:S01]  /*56a0*/  LDS.U16 R121, [R110+0x18] ;  /* 0x000018006e797984 */ /* 0x000fe20000000400 */
[----:B------:R-:W4:Y:S03]  /*56b0*/  MUFU.RCP R37, R37 ;  /* 0x0000002500257308 */ /* 0x000f260000001000 */
[----:B------:R-:W-:Y:S05]  /*56c0*/  LDS.U16 R82, [R111+0x16] ;  /* 0x000016006f527984 */ /* 0x000fea0000000400 */
[----:B------:R-:W1:Y:S01]  /*56d0*/  MUFU.RCP R48, R48 ;  /* 0x0000003000307308 */ /* 0x000e620000001000 */
[----:B0-----:R-:W-:Y:S01]  /*56e0*/  FADD.FTZ R75, R73, 1 ;  /* 0x3f800000494b7421 */ /* 0x001fe20000010000 */
[----:B--2---:R-:W-:Y:S01]  /*56f0*/  FADD.FTZ R56, -R36, 1 ;  /* 0x3f80000024387421 */ /* 0x004fe20000010100 */
[----:B------:R-:W-:Y:S01]  /*5700*/  SHF.L.U32 R31, R31, 0x10, RZ ;  /* 0x000000101f1f7819 */ /* 0x000fe200000006ff */
[----:B------:R-:W0:Y:S01]  /*5710*/  LDS.U16 R73, [R116+0xc] ;  /* 0x00000c0074497984 */ /* 0x000e220000000400 */
[----:B------:R-:W-:Y:S01]  /*5720*/  SHF.L.U32 R32, R32, 0x10, RZ ;  /* 0x0000001020207819 */ /* 0x000fe200000006ff */
[----:B------:R-:W-:-:S02]  /*5730*/  FFMA.FTZ R66, R5, R56, 1 ;  /* 0x3f80000005427423 */ /* 0x000fc40000010038 */
[----:B------:R-:W2:Y:S01]  /*5740*/  MUFU.RCP R45, R45 ;  /* 0x0000002d002d7308 */ /* 0x000ea20000001000 */
[----:B----4-:R-:W-:Y:S01]  /*5750*/  FADD.FTZ R57, -R37, 1 ;  /* 0x3f80000025397421 */ /* 0x010fe20000010100 */
[----:B------:R-:W-:Y:S01]  /*5760*/  FMUL.FTZ R56, R88, R31 ;  /* 0x0000001f58387220 */ /* 0x000fe20000410000 */
[----:B------:R-:W-:Y:S02]  /*5770*/  IMAD.U32 R33, R33, 0x10000, RZ ;  /* 0x0001000021217824 */ /* 0x000fe400078e00ff */
[----:B------:R-:W-:Y:S01]  /*5780*/  FMUL.FTZ R59, R35, R32 ;  /* 0x00000020233b7220 */ /* 0x000fe20000410000 */
[----:B------:R-:W-:Y:S01]  /*5790*/  FMUL.FTZ R3, R24, -1.4426950216293334961 ;  /* 0xbfb8aa3b18037820 */ /* 0x000fe20000410000 */
[----:B------:R-:W-:Y:S01]  /*57a0*/  FFMA.FTZ R57, R4, R57, 1 ;  /* 0x3f80000004397423 */ /* 0x000fe20000010039 */
[----:B------:R-:W-:Y:S01]  /*57b0*/  FMUL.FTZ R56, R37, R56 ;  /* 0x0000003825387220 */ /* 0x000fe20000410000 */
[----:B------:R-:W4:Y:S01]  /*57c0*/  MUFU.RCP R47, R47 ;  /* 0x0000002f002f7308 */ /* 0x000f220000001000 */
[----:B-1----:R-:W-:Y:S01]  /*57d0*/  FADD.FTZ R64, -R48, 1 ;  /* 0x3f80000030407421 */ /* 0x002fe20000010100 */
[----:B------:R-:W-:Y:S01]  /*57e0*/  FMUL.FTZ R63, R34, R33 ;  /* 0x00000021223f7220 */ /* 0x000fe20000410000 */
[----:B------:R-:W-:-:S02]  /*57f0*/  FMUL.FTZ R59, R36, R59 ;  /* 0x0000003b243b7220 */ /* 0x000fc40000410000 */
[----:B------:R-:W-:Y:S01]  /*5800*/  FFMA.FTZ R70, R13, R64, 1 ;  /* 0x3f8000000d467423 */ /* 0x000fe20000010040 */
[----:B------:R-:W-:Y:S02]  /*5810*/  FMUL.FTZ R64, R56, R57 ;  /* 0x0000003938407220 */ /* 0x000fe40000410000 */
[----:B------:R-:W1:Y:S01]  /*5820*/  MUFU.RCP R54, R54 ;  /* 0x0000003600367308 */ /* 0x000e620000001000 */
[----:B------:R-:W-:Y:S01]  /*5830*/  FMUL.FTZ R63, R48, R63 ;  /* 0x0000003f303f7220 */ /* 0x000fe20000410000 */
[----:B------:R-:W-:Y:S02]  /*5840*/  SHF.L.U32 R57, R53, 0x10, RZ ;  /* 0x0000001035397819 */ /* 0x000fe400000006ff */
[----:B------:R-:W-:Y:S01]  /*5850*/  SHF.L.U32 R56, R50, 0x10, RZ ;  /* 0x0000001032387819 */ /* 0x000fe200000006ff */
[----:B------:R-:W-:-:S03]  /*5860*/  IMAD.U32 R50, R60, 0x10000, RZ ;  /* 0x000100003c327824 */ /* 0x000fc600078e00ff */
[----:B------:R-:W3:Y:S01]  /*5870*/  MUFU.EX2 R77, R3 ;  /* 0x00000003004d7308 */ /* 0x000ee20000000800 */
[----:B------:R-:W-:Y:S01]  /*5880*/  FMUL.FTZ R65, R59, R66 ;  /* 0x000000423b417220 */ /* 0x000fe20000410000 */
[----:B------:R-:W-:Y:S01]  /*5890*/  FMUL.FTZ R67, R63, R70 ;  /* 0x000000463f437220 */ /* 0x000fe20000410000 */
[----:B--2---:R-:W-:Y:S01]  /*58a0*/  FADD.FTZ R63, -R45, 1 ;  /* 0x3f8000002d3f7421 */ /* 0x004fe20000010100 */
[----:B------:R-:W-:-:S04]  /*58b0*/  FMUL.FTZ R60, R57, R50 ;  /* 0x00000032393c7220 */ /* 0x000fc80000410000 */
[----:B------:R2:W0:Y:S01]  /*58c0*/  MUFU.RCP R59, R75 ;  /* 0x0000004b003b7308 */ /* 0x0004220000001000 */
[----:B------:R-:W-:Y:S01]  /*58d0*/  FADD.FTZ R66, R76, 1 ;  /* 0x3f8000004c427421 */ /* 0x000fe20000010000 */
[----:B------:R-:W-:Y:S01]  /*58e0*/  SHF.L.U32 R53, R62, 0x10, RZ ;  /* 0x000000103e357819 */ /* 0x000fe200000006ff */
[----:B------:R-:W-:Y:S01]  /*58f0*/  LDS.U16 R76, [R113+0x12] ;  /* 0x00001200714c7984 */ /* 0x000fe20000000400 */
[----:B------:R-:W-:-:S03]  /*5900*/  FFMA.FTZ R63, R14, R63, 1 ;  /* 0x3f8000000e3f7423 */ /* 0x000fc6000001003f */
[----:B--2---:R-:W2:Y:S01]  /*5910*/  LDS.U16 R75, [R114+0x10] ;  /* 0x00001000724b7984 */ /* 0x004ea20000000400 */
[----:B------:R-:W0:Y:S01]  /*5920*/  MUFU.RCP R51, R51 ;  /* 0x0000003300337308 */ /* 0x000e220000001000 */
[----:B------:R-:W-:Y:S01]  /*5930*/  FMUL.FTZ R60, R45, R60 ;  /* 0x0000003c2d3c7220 */ /* 0x000fe20000410000 */
[C---:B----4-:R-:W-:Y:S01]  /*5940*/  FADD.FTZ R69, -R47.reuse, 1 ;  /* 0x3f8000002f457421 */ /* 0x050fe20000010100 */
[----:B------:R-:W-:Y:S02]  /*5950*/  FMUL.FTZ R62, R56, R53 ;  /* 0x00000035383e7220 */ /* 0x000fe40000410000 */
[----:B------:R-:W-:Y:S01]  /*5960*/  FMUL.FTZ R86, R60, R63 ;  /* 0x0000003f3c567220 */ /* 0x000fe20000410000 */
[----:B-1----:R-:W-:Y:S01]  /*5970*/  FADD.FTZ R60, -R54, 1 ;  /* 0x3f800000363c7421 */ /* 0x002fe20000010100 */
[----:B------:R-:W-:Y:S01]  /*5980*/  FMUL.FTZ R78, R28, -1.4426950216293334961 ;  /* 0xbfb8aa3b1c4e7820 */ /* 0x000fe20000410000 */
[----:B------:R-:W-:Y:S01]  /*5990*/  FFMA.FTZ R69, R16, R69, 1 ;  /* 0x3f80000010457423 */ /* 0x000fe20000010045 */
[----:B------:R-:W-:Y:S01]  /*59a0*/  FMUL.FTZ R62, R47, R62 ;  /* 0x0000003e2f3e7220 */ /* 0x000fe20000410000 */
[----:B---3--:R-:W-:Y:S01]  /*59b0*/  FADD.FTZ R79, R77, 1 ;  /* 0x3f8000004d4f7421 */ /* 0x008fe20000010000 */
[----:B------:R-:W-:Y:S01]  /*59c0*/  FADD.FTZ R84, R81, 1 ;  /* 0x3f80000051547421 */ /* 0x000fe20000010000 */
[----:B------:R-:W-:Y:S01]  /*59d0*/  FFMA.FTZ R81, R19, R60, 1 ;  /* 0x3f80000013517423 */ /* 0x000fe2000001003c */
[----:B------:R1:W-:Y:S01]  /*59e0*/  MUFU.EX2 R120, R78 ;  /* 0x0000004e00787308 */ /* 0x0003e20000000800 */
[----:B------:R-:W-:-:S02]  /*59f0*/  SHF.L.U32 R63, R15, 0x10, RZ ;  /* 0x000000100f3f7819 */ /* 0x000fc400000006ff */
[----:B------:R-:W-:Y:S01]  /*5a00*/  SHF.L.U32 R60, R74, 0x10, RZ ;  /* 0x000000104a3c7819 */ /* 0x000fe200000006ff */
[----:B------:R-:W-:Y:S01]  /*5a10*/  FADD.FTZ R70, R80, 1 ;  /* 0x3f80000050467421 */ /* 0x000fe20000010000 */
[----:B-1----:R-:W-:Y:S01]  /*5a20*/  FMUL.FTZ R78, R62, R69 ;  /* 0x000000453e4e7220 */ /* 0x002fe20000410000 */
[----:B------:R-:W-:Y:S02]  /*5a30*/  IMAD.U32 R62, R17, 0x10000, RZ ;  /* 0x00010000113e7824 */ /* 0x000fe400078e00ff */
[----:B------:R1:W-:Y:S01]  /*5a40*/  MUFU.RCP R69, R79 ;  /* 0x0000004f00457308 */ /* 0x0003e20000001000 */
[----:B0-----:R-:W-:Y:S01]  /*5a50*/  FADD.FTZ R17, -R59, 1 ;  /* 0x3f8000003b117421 */ /* 0x001fe20000010100 */
[----:B------:R-:W-:Y:S01]  /*5a60*/  FMUL.FTZ R80, R63, R60 ;  /* 0x0000003c3f507220 */ /* 0x000fe20000410000 */
[----:B------:R-:W-:Y:S02]  /*5a70*/  FADD.FTZ R15, -R51, 1 ;  /* 0x3f800000330f7421 */ /* 0x000fe40000010100 */
[----:B------:R-:W-:Y:S01]  /*5a80*/  FFMA.FTZ R83, R22, R17, 1 ;  /* 0x3f80000016537423 */ /* 0x000fe20000010011 */
[----:B-1----:R-:W0:Y:S01]  /*5a90*/  LDS.U16 R79, [R112+0x14] ;  /* 0x00001400704f7984 */ /* 0x002e220000000400 */
[----:B------:R-:W-:-:S02]  /*5aa0*/  IMAD.U32 R17, R73, 0x10000, RZ ;  /* 0x0001000049117824 */ /* 0x000fc400078e00ff */
[----:B------:R-:W-:Y:S01]  /*5ab0*/  FMUL.FTZ R80, R59, R80 ;  /* 0x000000503b507220 */ /* 0x000fe20000410000 */
[----:B------:R-:W-:Y:S01]  /*5ac0*/  FFMA.FTZ R77, R18, R15, 1 ;  /* 0x3f800000124d7423 */ /* 0x000fe2000001000f */
[----:B------:R-:W-:Y:S01]  /*5ad0*/  SHF.L.U32 R15, R72, 0x10, RZ ;  /* 0x00000010480f7819 */ /* 0x000fe200000006ff */
[----:B------:R-:W-:Y:S01]  /*5ae0*/  FMUL.FTZ R73, R62, R17 ;  /* 0x000000113e497220 */ /* 0x000fe20000410000 */
[----:B------:R-:W1:Y:S01]  /*5af0*/  MUFU.RCP R66, R66 ;  /* 0x0000004200427308 */ /* 0x000e620000001000 */
[----:B------:R-:W-:Y:S02]  /*5b00*/  FMUL.FTZ R122, R80, R83 ;  /* 0x00000053507a7220 */ /* 0x000fe40000410000 */
[----:B------:R-:W3:Y:S01]  /*5b10*/  LDS.U16 R83, [R109+0x1a] ;  /* 0x00001a006d537984 */ /* 0x000ee20000000400 */
[----:B------:R-:W-:Y:S01]  /*5b20*/  FMUL.FTZ R72, R20, R15 ;  /* 0x0000000f14487220 */ /* 0x000fe20000410000 */
[----:B------:R-:W-:Y:S01]  /*5b30*/  FMUL.FTZ R74, R54, R73 ;  /* 0x00000049364a7220 */ /* 0x000fe20000410000 */
[----:B------:R-:W-:-:S02]  /*5b40*/  IMAD.U32 R30, R30, 0x10000, RZ ;  /* 0x000100001e1e7824 */ /* 0x000fc400078e00ff */
[----:B------:R-:W-:Y:S01]  /*5b50*/  FMUL.FTZ R72, R51, R72 ;  /* 0x0000004833487220 */ /* 0x000fe20000410000 */
[----:B------:R-:W-:Y:S01]  /*5b60*/  FMUL.FTZ R89, R74, R81 ;  /* 0x000000514a597220 */ /* 0x000fe20000410000 */
[----:B------:R-:W-:Y:S01]  /*5b70*/  FADD.FTZ R74, R85, 1 ;  /* 0x3f800000554a7421 */ /* 0x000fe20000010000 */
[----:B------:R4:W-:Y:S01]  /*5b80*/  MUFU.RCP R73, R84 ;  /* 0x0000005400497308 */ /* 0x0009e20000001000 */
[----:B------:R-:W-:Y:S01]  /*5b90*/  FMUL.FTZ R87, R72, R77 ;  /* 0x0000004d48577220 */ /* 0x000fe20000410000 */
[----:B------:R-:W-:Y:S01]  /*5ba0*/  IMAD.U32 R81, R11, 0x10000, RZ ;  /* 0x000100000b517824 */ /* 0x000fe200078e00ff */
[----:B------:R-:W3:Y:S01]  /*5bb0*/  LDS.U16 R85, [R107+0x1e] ;  /* 0x00001e006b557984 */ /* 0x000ee20000000400 */
[----:B------:R-:W-:Y:S01]  /*5bc0*/  FMUL.FTZ R3, R30, -1.4426950216293334961 ;  /* 0xbfb8aa3b1e037820 */ /* 0x000fe20000410000 */
[----:B------:R-:W-:Y:S02]  /*5bd0*/  SHF.L.U32 R72, R12, 0x10, RZ ;  /* 0x000000100c487819 */ /* 0x000fe400000006ff */
[----:B--2---:R-:W-:Y:S01]  /*5be0*/  SHF.L.U32 R11, R75, 0x10, RZ ;  /* 0x000000104b0b7819 */ /* 0x004fe200000006ff */
[----:B----4-:R-:W2:Y:S01]  /*5bf0*/  LDS.U16 R84, [R108+0x1c] ;  /* 0x00001c006c547984 */ /* 0x010ea20000000400 */
[----:B------:R-:W4:Y:S01]  /*5c00*/  MUFU.RCP R74, R74 ;  /* 0x0000004a004a7308 */ /* 0x000f220000001000 */
[----:B------:R-:W-:Y:S01]  /*5c10*/  SHF.L.U32 R12, R76, 0x10, RZ ;  /* 0x000000104c0c7819 */ /* 0x000fe200000006ff */
[----:B-1----:R-:W-:Y:S01]  /*5c20*/  FADD.FTZ R76, -R66, 1 ;  /* 0x3f800000424c7421 */ /* 0x002fe20000010100 */
[----:B------:R-:W-:-:S05]  /*5c30*/  FMUL.FTZ R75, R72, R11 ;  /* 0x0000000b484b7220 */ /* 0x000fca0000410000 */
[----:B------:R-:W1:Y:S01]  /*5c40*/  MUFU.EX2 R3, R3 ;  /* 0x0000000300037308 */ /* 0x000e620000000800 */
[----:B------:R-:W-:Y:S01]  /*5c50*/  FFMA.FTZ R76, R23, R76, 1 ;  /* 0x3f800000174c7423 */ /* 0x000fe2000001004c */
[----:B------:R-:W-:Y:S01]  /*5c60*/  FMUL.FTZ R75, R66, R75 ;  /* 0x0000004b424b7220 */ /* 0x000fe20000410000 */
[----:B------:R-:W-:Y:S01]  /*5c70*/  FADD.FTZ R77, -R69, 1 ;  /* 0x3f800000454d7421 */ /* 0x000fe20000010100 */
[----:B------:R-:W-:Y:S01]  /*5c80*/  FMUL.FTZ R80, R81, R12 ;  /* 0x0000000c51507220 */ /* 0x000fe20000410000 */
[----:B------:R-:W-:Y:S01]  /*5c90*/  FADD.FTZ R120, R120, 1 ;  /* 0x3f80000078787421 */ /* 0x000fe20000010000 */
[----:B------:R-:W-:Y:S02]  /*5ca0*/  FMUL.FTZ R124, R75, R76 ;  /* 0x0000004c4b7c7220 */ /* 0x000fe40000410000 */
[----:B------:R-:W3:Y:S01]  /*5cb0*/  MUFU.RCP R70, R70 ;  /* 0x0000004600467308 */ /* 0x000ee20000001000 */
[----:B------:R-:W-:Y:S02]  /*5cc0*/  SHF.L.U32 R76, R8, 0x10, RZ ;  /* 0x00000010084c7819 */ /* 0x000fe400000006ff */
[----:B------:R-:W-:Y:S01]  /*5cd0*/  SHF.L.U32 R121, R121, 0x10, RZ ;  /* 0x0000001079797819 */ /* 0x000fe200000006ff */
[----:B------:R-:W-:Y:S01]  /*5ce0*/  FFMA.FTZ R123, R24, R77, 1 ;  /* 0x3f800000187b7423 */ /* 0x000fe2000001004d */
[----:B------:R-:W-:Y:S01]  /*5cf0*/  FMUL.FTZ R80, R69, R80 ;  /* 0x0000005045507220 */ /* 0x000fe20000410000 */
[----:B0-----:R-:W-:-:S02]  /*5d00*/  IMAD.U32 R8, R79, 0x10000, RZ ;  /* 0x000100004f087824 */ /* 0x001fc400078e00ff */
[----:B------:R4:W0:Y:S01]  /*5d10*/  MUFU.RCP R77, R120 ;  /* 0x00000078004d7308 */ /* 0x0008220000001000 */
[----:B------:R-:W-:Y:S01]  /*5d20*/  FMUL.FTZ R79, R76, R121 ;  /* 0x000000794c4f7220 */ /* 0x000fe20000410000 */
[----:B------:R-:W-:Y:S01]  /*5d30*/  FMUL.FTZ R133, R80, R123 ;  /* 0x0000007b50857220 */ /* 0x000fe20000410000 */
[----:B------:R-:W-:Y:S01]  /*5d40*/  FADD.FTZ R80, R2, 1 ;  /* 0x3f80000002507421 */ /* 0x000fe20000010000 */
[----:B------:R-:W-:Y:S01]  /*5d50*/  IMAD.U32 R75, R10, 0x10000, RZ ;  /* 0x000100000a4b7824 */ /* 0x000fe200078e00ff */
[----:B------:R-:W-:Y:S01]  /*5d60*/  SHF.L.U32 R10, R9, 0x10, RZ ;  /* 0x00000010090a7819 */ /* 0x000fe200000006ff */
[C---:B----4-:R-:W-:Y:S01]  /*5d70*/  FADD.FTZ R120, -R74.reuse, 1 ;  /* 0x3f8000004a787421 */ /* 0x050fe20000010100 */
[----:B-1----:R-:W-:Y:S01]  /*5d80*/  FADD.FTZ R132, R3, 1 ;  /* 0x3f80000003847421 */ /* 0x002fe20000010000 */
[----:B------:R-:W-:Y:S01]  /*5d90*/  FMUL.FTZ R79, R74, R79 ;  /* 0x0000004f4a4f7220 */ /* 0x000fe20000410000 */
[----:B------:R-:W-:Y:S01]  /*5da0*/  SHF.L.U32 R9, R82, 0x10, RZ ;  /* 0x0000001052097819 */ /* 0x000fe200000006ff */
[----:B------:R-:W-:Y:S01]  /*5db0*/  FFMA.FTZ R120, R27, R120, 1 ;  /* 0x3f8000001b787423 */ /* 0x000fe20000010078 */
[----:B------:R-:W1:Y:S01]  /*5dc0*/  MUFU.RCP R80, R80 ;  /* 0x0000005000507308 */ /* 0x000e620000001000 */
[----:B---3--:R-:W-:Y:S01]  /*5dd0*/  FADD.FTZ R2, -R70, 1 ;  /* 0x3f80000046027421 */ /* 0x008fe20000010100 */
[----:B------:R-:W-:Y:S01]  /*5de0*/  FMUL.FTZ R3, R75, R8 ;  /* 0x000000084b037220 */ /* 0x000fe20000410000 */
[----:B------:R-:W-:Y:S01]  /*5df0*/  FMUL.FTZ R79, R79, R120 ;  /* 0x000000784f4f7220 */ /* 0x000fe20000410000 */
[----:B------:R-:W-:-:S02]  /*5e00*/  IMAD.U32 R120, R7, 0x10000, RZ ;  /* 0x0001000007787824 */ /* 0x000fc400078e00ff */
[----:B------:R-:W-:Y:S01]  /*5e10*/  FADD.FTZ R123, -R73, 1 ;  /* 0x3f800000497b7421 */ /* 0x000fe20000010100 */
[----:B------:R-:W-:Y:S01]  /*5e20*/  FMUL.FTZ R82, R10, R9 ;  /* 0x000000090a527220 */ /* 0x000fe20000410000 */
[----:B------:R-:W3:Y:S01]  /*5e30*/  MUFU.RCP R173, R132 ;  /* 0x0000008400ad7308 */ /* 0x000ee20000001000 */
[----:B------:R-:W-:Y:S01]  /*5e40*/  SHF.L.U32 R7, R83, 0x10, RZ ;  /* 0x0000001053077819 */ /* 0x000fe200000006ff */
[----:B------:R-:W-:Y:S01]  /*5e50*/  FFMA.FTZ R2, R25, R2, 1 ;  /* 0x3f80000019027423 */ /* 0x000fe20000010002 */
[----:B------:R-:W-:Y:S01]  /*5e60*/  FMUL.FTZ R3, R70, R3 ;  /* 0x0000000346037220 */ /* 0x000fe20000410000 */
[----:B------:R-:W-:Y:S01]  /*5e70*/  FFMA.FTZ R123, R26, R123, 1 ;  /* 0x3f8000001a7b7423 */ /* 0x000fe2000001007b */
[----:B------:R-:W-:Y:S01]  /*5e80*/  FMUL.FTZ R82, R73, R82 ;  /* 0x0000005249527220 */ /* 0x000fe20000410000 */
[----:B------:R-:W-:Y:S01]  /*5e90*/  SHF.L.U32 R125, R0, 0x10, RZ ;  /* 0x00000010007d7819 */ /* 0x000fe200000006ff */
[----:B------:R-:W-:Y:S01]  /*5ea0*/  FMUL.FTZ R0, R120, R7 ;  /* 0x0000000778007220 */ /* 0x000fe20000410000 */
[----:B0-----:R-:W-:Y:S01]  /*5eb0*/  FADD.FTZ R83, -R77, 1 ;  /* 0x3f8000004d537421 */ /* 0x001fe20000010100 */
[----:B------:R-:W-:Y:S01]  /*5ec0*/  FMUL.FTZ R2, R3, R2 ;  /* 0x0000000203027220 */ /* 0x000fe20000410000 */
[----:B------:R-:W-:Y:S01]  /*5ed0*/  FMUL.FTZ R3, R82, R123 ;  /* 0x0000007b52037220 */ /* 0x000fe20000410000 */
[----:B------:R-:W-:Y:S01]  /*5ee0*/  FMUL.FTZ R82, R77, R0 ;  /* 0x000000004d527220 */ /* 0x000fe20000410000 */
[----:B------:R-:W-:Y:S01]  /*5ef0*/  SHF.L.U32 R123, R6, 0x10, RZ ;  /* 0x00000010067b7819 */ /* 0x000fe200000006ff */
[----:B------:R-:W-:Y:S01]  /*5f00*/  FFMA.FTZ R83, R28, R83, 1 ;  /* 0x3f8000001c537423 */ /* 0x000fe20000010053 */
[----:B------:R-:W-:Y:S01]  /*5f10*/  SHF.L.U32 R0, R85, 0x10, RZ ;  /* 0x0000001055007819 */ /* 0x000fe200000006ff */
[----:B--2---:R-:W-:-:S02]  /*5f20*/  IMAD.U32 R6, R84, 0x10000, RZ ;  /* 0x0001000054067824 */ /* 0x004fc400078e00ff */
[----:B-1----:R-:W-:Y:S01]  /*5f30*/  FADD.FTZ R84, -R80, 1 ;  /* 0x3f80000050547421 */ /* 0x002fe20000010100 */
[----:B------:R-:W-:Y:S01]  /*5f40*/  FMUL.FTZ R82, R82, R83 ;  /* 0x0000005352527220 */ /* 0x000fe20000410000 */
[----:B---3--:R-:W-:Y:S01]  /*5f50*/  FADD.FTZ R83, -R173, 1 ;  /* 0x3f800000ad537421 */ /* 0x008fe20000010100 */
[----:B------:R-:W-:Y:S01]  /*5f60*/  FMUL.FTZ R171, R123, R6 ;  /* 0x000000067bab7220 */ /* 0x000fe20000410000 */
[----:B------:R-:W-:Y:S01]  /*5f70*/  FMUL.FTZ R132, R125, R0 ;  /* 0x000000007d847220 */ /* 0x000fe20000410000 */
[----:B------:R-:W-:Y:S01]  /*5f80*/  F2FP.BF16.F32.PACK_AB R64, R65, R64 ;  /* 0x000000404140723e */ /* 0x000fe200000010ff */
[----:B------:R-:W-:Y:S01]  /*5f90*/  BAR.SYNC.DEFER_BLOCKING 0x0 ;  /* 0x0000000000007b1d */ /* 0x000fe20000010000 */
[----:B------:R-:W-:Y:S01]  /*5fa0*/  F2FP.BF16.F32.PACK_AB R67, R86, R67 ;  /* 0x000000435643723e */ /* 0x000fe200000010ff */
[----:B------:R-:W-:Y:S01]  /*5fb0*/  FFMA.FTZ R84, R29, R84, 1 ;  /* 0x3f8000001d547423 */ /* 0x000fe20000010054 */
[----:B------:R-:W-:Y:S01]  /*5fc0*/  FMUL.FTZ R171, R80, R171 ;  /* 0x000000ab50ab7220 */ /* 0x000fe20000410000 */
[----:B------:R-:W-:Y:S01]  /*5fd0*/  FFMA.FTZ R83, R30, R83, 1 ;  /* 0x3f8000001e537423 */ /* 0x000fe20000010053 */
[----:B------:R-:W-:Y:S01]  /*5fe0*/  FMUL.FTZ R132, R173, R132 ;  /* 0x00000084ad847220 */ /* 0x000fe20000410000 */
[----:B------:R-:W-:-:S02]  /*5ff0*/  PRMT R65, R64, 0x7632, R65 ;  /* 0x0000763240417816 */ /* 0x000fc40000000041 */
[----:B------:R-:W-:Y:S02]  /*6000*/  F2FP.BF16.F32.PACK_AB R78, R87, R78 ;  /* 0x0000004e574e723e */ /* 0x000fe400000010ff */
[----:B------:R-:W-:Y:S02]  /*6010*/  PRMT R85, R67, 0x7632, R85 ;  /* 0x0000763243557816 */ /* 0x000fe40000000055 */
[----:B------:R-:W-:Y:S01]  /*6020*/  F2FP.BF16.F32.PACK_AB R89, R122, R89 ;  /* 0x000000597a59723e */ /* 0x000fe200000010ff */
[----:B------:R-:W-:Y:S01]  /*6030*/  FMUL.FTZ R84, R171, R84 ;  /* 0x00000054ab547220 */ /* 0x000fe20000410000 */
        /* <DEDUP_REMOVED lines=11> */
[----:B------:R-:W-:Y:S02]  /*60f0*/  F2FP.BF16.F32.PACK_AB R83, R83, R84 ;  /* 0x000000545353723e */ /* 0x000fe400000010ff */
[----:B-1----:R-:W-:Y:S01]  /*6100*/  PRMT R65, R2, 0x7610, R65 ;  /* 0x0000761002417816 */ /* 0x002fe20000000041 */
[----:B------:R0:W-:Y:S01]  /*6110*/  STS.U16 [R118+0x8], R78 ;  /* 0x0000084e76007388 */ /* 0x0001e20000000400 */
[----:B------:R-:W-:Y:S02]  /*6120*/  ISETP.NE.AND P1, PT, R168, RZ, PT ;  /* 0x000000ffa800720c */ /* 0x000fe40003f25270 */
[----:B--2---:R-:W-:Y:S01]  /*6130*/  PRMT R67, R2, 0x7632, R67 ;  /* 0x0000763202437816 */ /* 0x004fe20000000043 */
[----:B------:R-:W-:Y:S04]  /*6140*/  STS.U16 [R117+0xa], R86 ;  /* 0x00000a5675007388 */ /* 0x000fe80000000400 */
[----:B------:R-:W-:Y:S01]  /*6150*/  STS.U16 [R116+0xc], R89 ;  /* 0x00000c5974007388 */ /* 0x000fe20000000400 */
[----:B0-----:R-:W-:-:S03]  /*6160*/  PRMT R78, R79, 0x7632, R78 ;  /* 0x000076324f4e7816 */ /* 0x001fc6000000004e */
[----:B------:R0:W-:Y:S01]  /*6170*/  STS.U16 [R115+0xe], R64 ;  /* 0x00000e4073007388 */ /* 0x0001e20000000400 */
[----:B------:R-:W-:-:S03]  /*6180*/  PRMT R82, R83, 0x7632, R82 ;  /* 0x0000763253527816 */ /* 0x000fc60000000052 */
[----:B------:R-:W-:Y:S04]  /*6190*/  STS.U16 [R114+0x10], R124 ;  /* 0x0000107c72007388 */ /* 0x000fe80000000400 */
[----:B------:R1:W-:Y:S01]  /*61a0*/  STS.U16 [R113+0x12], R3 ;  /* 0x0000120371007388 */ /* 0x0003e20000000400 */
[----:B0-----:R-:W-:-:S03]  /*61b0*/  PRMT R64, R83, 0x7610, R64 ;  /* 0x0000761053407816 */ /* 0x001fc60000000040 */
[----:B------:R-:W-:Y:S01]  /*61c0*/  STS.U16 [R112+0x14], R65 ;  /* 0x0000144170007388 */ /* 0x000fe20000000400 */
[----:B------:R-:W-:-:S03]  /*61d0*/  IMAD.U32 R2, RZ, RZ, UR25 ;  /* 0x00000019ff027e24 */ /* 0x000fc6000f8e00ff */
        /* <DEDUP_REMOVED lines=40> */
[----:B------:R-:W-:Y:S01]  /*6460*/  @!P5 STG.E.U16 desc[UR28][R2.64+0x40], R67 ;  /* 0x000040430200d986 */ /* 0x000fe2000c10151c */
[-C--:B------:R-:W-:Y:S02]  /*6470*/  ISETP.GE.AND P3, PT, R158, R189.reuse, PT ;  /* 0x000000bd9e00720c */ /* 0x080fe40003f66270 */
[-C--:B------:R-:W-:Y:S01]  /*6480*/  ISETP.GE.AND P4, PT, R157, R189.reuse, PT ;  /* 0x000000bd9d00720c */ /* 0x080fe20003f86270 */
[----:B------:R-:W-:Y:S01]  /*6490*/  @!P6 STG.E.U16 desc[UR28][R2.64+0x80], R79 ;  /* 0x0000804f0200e986 */ /* 0x000fe2000c10151c */
        /* <DEDUP_REMOVED lines=94> */
[----:B------:R-:W-:Y:S04]  /*6a80*/  STS.U16 [R118+0x8], R15 ;  /* 0x0000080f76007388 */ /* 0x000fe80000000400 */
[----:B------:R-:W-:Y:S01]  /*6a90*/  STS.U16 [R117+0xa], R5 ;  /* 0x00000a0575007388 */ /* 0x000fe20000000400 */
[----:B-1----:R-:W-:Y:S01]  /*6aa0*/  UIMAD.WIDE.U32 UR32, UR31, UR12, UR8 ;  /* 0x0000000c1f2072a5 */ /* 0x002fe2000f8e0008 */
[----:B0-----:R-:W-:Y:S02]  /*6ab0*/  PRMT R0, R8, 0x7632, R0 ;  /* 0x0000763208007816 */ /* 0x001fe40000000000 */
[----:B------:R-:W-:Y:S01]  /*6ac0*/  STS.U16 [R116+0xc], R17 ;  /* 0x00000c1174007388 */ /* 0x000fe20000000400 */
[----:B------:R-:W-:-:S03]  /*6ad0*/  UIMAD UR13, UR31, UR13, UR33 ;  /* 0x0000000d1f0d72a4 */ /* 0x000fc6000f8e0221 */
[----:B------:R0:W-:Y:S01]  /*6ae0*/  STS.U16 [R115+0xe], R2 ;  /* 0x00000e0273007388 */ /* 0x0001e20000000400 */
[----:B------:R-:W-:Y:S02]  /*6af0*/  UMOV UR12, UR32 ;  /* 0x00000020000c7c82 */ /* 0x000fe40008000000 */
[----:B------:R-:W-:Y:S01]  /*6b00*/  UIMAD.WIDE.U32 UR12, UR30, UR14, UR12 ;  /* 0x0000000e1e0c72a5 */ /* 0x000fe2000f8e000c */
[----:B------:R-:W-:Y:S03]  /*6b10*/  STS.U16 [R114+0x10], R11 ;  /* 0x0000100b72007388 */ /* 0x000fe60000000400 */
[----:B------:R-:W-:Y:S01]  /*6b20*/  UIMAD UR15, UR30, UR15, UR13 ;  /* 0x0000000f1e0f72a4 */ /* 0x000fe2000f8e020d */
[----:B------:R1:W-:Y:S01]  /*6b30*/  STS.U16 [R113+0x12], R4 ;  /* 0x0000120471007388 */ /* 0x0003e20000000400 */
[----:B0-----:R-:W-:-:S03]  /*6b40*/  PRMT R2, R3, 0x7632, R2 ;  /* 0x0000763203027816 */ /* 0x001fc60000000002 */
[----:B------:R-:W-:Y:S04]  /*6b50*/  STS.U16 [R112+0x14], R8 ;  /* 0x0000140870007388 */ /* 0x000fe80000000400 */
[----:B------:R0:W-:Y:S01]  /*6b60*/  STS.U16 [R111+0x16], R0 ;  /* 0x000016006f007388 */ /* 0x0001e20000000400 */
[----:B-1----:R-:W-:-:S03]  /*6b70*/  IMAD.U32 R4, RZ, RZ, UR25 ;  /* 0x00000019ff047e24 */ /* 0x002fc6000f8e00ff */
        /* <DEDUP_REMOVED lines=60> */
.L_x_4862:
[----:B------:R-:W-:Y:S02]  /*6f40*/  IMAD.U32 R71, R71, 0x10000, RZ ;  /* 0x0001000047477824 */ /* 0x000fe400078e00ff */
[----:B------:R-:W-:Y:S01]  /*6f50*/  FFMA.FTZ R167, R88, R91, R167 ;  /* 0x0000005b58a77223 */ /* 0x000fe200000100a7 */
[----:B------:R-:W-:Y:S01]  /*6f60*/  IMAD.U32 R68, R68, 0x10000, RZ ;  /* 0x0001000044447824 */ /* 0x000fe200078e00ff */
[----:B------:R-:W-:Y:S01]  /*6f70*/  SHF.L.U32 R61, R61, 0x10, RZ ;  /* 0x000000103d3d7819 */ /* 0x000fe200000006ff */
[----:B------:R-:W-:Y:S02]  /*6f80*/  IMAD.U32 R49, R49, 0x10000, RZ ;  /* 0x0001000031317824 */ /* 0x000fe400078e00ff */
[----:B------:R-:W-:Y:S01]  /*6f90*/  FFMA.FTZ R0, R86, R71, R167 ;  /* 0x0000004756007223 */ /* 0x000fe200000100a7 */
[----:B------:R-:W-:Y:S01]  /*6fa0*/  SHF.L.U32 R58, R58, 0x10, RZ ;  /* 0x000000103a3a7819 */ /* 0x000fe200000006ff */
[----:B------:R-:W-:Y:S01]  /*6fb0*/  IMAD.U32 R46, R46, 0x10000, RZ ;  /* 0x000100002e2e7824 */ /* 0x000fe200078e00ff */
[----:B------:R-:W-:Y:S01]  /*6fc0*/  SHF.L.U32 R55, R55, 0x10, RZ ;  /* 0x0000001037377819 */ /* 0x000fe200000006ff */
[----:B0-----:R-:W-:Y:S01]  /*6fd0*/  FFMA.FTZ R3, R89, R68, R0 ;  /* 0x0000004459037223 */ /* 0x001fe20000010000 */
        /* <DEDUP_REMOVED lines=30> */
[----:B-----5:R-:W-:Y:S01]  /*71c0*/  FMUL.FTZ R37, R88, R169 ;  /* 0x000000a958257220 */ /* 0x020fe20000410000 */
        /* <DEDUP_REMOVED lines=29> */
[----:B------:R-:W-:Y:S02]  /*73a0*/  UIADD3 UR27, UPT, UPT, UR10, -0x1, URZ ;  /* 0xffffffff0a1b7890 */ /* 0x000fe4000fffe0ff */
[----:B------:R-:W-:Y:S01]  /*73b0*/  UISETP.NE.AND UP0, UPT, UR10, 0x1, UPT ;  /* 0x000000010a00788c */ /* 0x000fe2000bf05270 */
[----:B------:R-:W2:Y:S01]  /*73c0*/  LDC.64 R122, c[0x0][0x4d8] ;  /* 0x00013600ff7a7b82 */ /* 0x000ea20000000a00 */
[----:B------:R-:W-:Y:S01]  /*73d0*/  ULEA.HI UR7, UR27, UR27, URZ, 0x1 ;  /* 0x0000001b1b077291 */ /* 0x000fe2000f8f08ff */
[----:B------:R-:W3:Y:S03]  /*73e0*/  LDCU UR35, c[0x0][0x394] ;  /* 0x00007280ff2377ac */ /* 0x000ee60008000800 */
[----:B------:R-:W-:Y:S01]  /*73f0*/  PLOP3.LUT P0, PT, PT, PT, UP0, 0x80, 0x8 ;  /* 0x000000000008781c */ /* 0x000fe20003f0f008 */
[----:B------:R-:W-:-:S02]  /*7400*/  ULOP3.LUT UR7, UR7, 0xfffffe, URZ, 0xc0, !UPT ;  /* 0x00fffffe07077892 */ /* 0x000fc4000f8ec0ff */
[----:B------:R-:W4:Y:S01]  /*7410*/  LDC.64 R124, c[0x0][0x4b8] ;  /* 0x00012e00ff7c7b82 */ /* 0x000f220000000a00 */
[----:B------:R-:W-:Y:S01]  /*7420*/  ISETP.EQ.AND P0, PT, R165, RZ, P0 ;  /* 0x000000ffa500720c */ /* 0x000fe20000702270 */
[----:B------:R-:W0:Y:S01]  /*7430*/  LDCU UR52, c[0x0][0x38c] ;  /* 0x00007180ff3477ac */ /* 0x000e220008000800 */
[----:B------:R-:W-:Y:S01]  /*7440*/  @P1 LOP3.LUT R21, R21, 0x200, RZ, 0xfc, !PT ;  /* 0x0000020015151812 */ /* 0x000fe200078efcff */
[----:B-1----:R-:W-:Y:S02]  /*7450*/  UIMAD.WIDE.U32 UR12, UR30, UR14, URZ ;  /* 0x0000000e1e0c72a5 */ /* 0x002fe4000f8e00ff */
[----:B------:R-:W-:Y:S01]  /*7460*/  UIADD3 UR27, UPT, UPT, UR27, -UR7, URZ ;  /* 0x800000071b1b7290 */ /* 0x000fe2000fffe0ff */
[----:B------:R-:W1:Y:S01]  /*7470*/  LDCU UR53, c[0x0][0x388] ;  /* 0x00007100ff3577ac */ /* 0x000e620008000800 */
        /* <DEDUP_REMOVED lines=10> */
[----:B---3--:R-:W-:-:S11]  /*7520*/  UMOV UR7, URZ ;  /* 0x000000ff00077c82 */ /* 0x008fd60008000000 */
.L_x_4908:
[----:B0-----:R-:W-:Y:S01]  /*7530*/  HFMA2 R3, -RZ, RZ, 0, 0 ;  /* 0x00000000ff037431 */ /* 0x001fe200000001ff */
[----:B0-----:R-:W-:Y:S01]  /*7540*/  MOV R9, UR38 ;  /* 0x0000002600097c02 */ /* 0x001fe20008000f00 */
[----:B------:R-:W-:Y:S01]  /*7550*/  IMAD.U32 R5, RZ, RZ, UR39 ;  /* 0x00000027ff057e24 */ /* 0x000fe2000f8e00ff */
[----:B------:R-:W-:Y:S01]  /*7560*/  MOV R2, R166 ;  /* 0x000000a600027202 */ /* 0x000fe20000000f00 */
[----:B------:R-:W-:Y:S01]  /*7570*/  IMAD.U32 R11, RZ, RZ, UR41 ;  /* 0x00000029ff0b7e24 */ /* 0x000fe2000f8e00ff */
[----:B------:R-:W-:Y:S02]  /*7580*/  ISETP.GE.AND P5, PT, R158, UR25, PT ;  /* 0x000000199e007c0c */ /* 0x000fe4000bfa6270 */
[----:B------:R-:W-:Y:S02]  /*7590*/  P2R R171, PR, RZ, 0x1 ;  /* 0x00000001ffab7803 */ /* 0x000fe40000000000 */
[----:B------:R-:W-:Y:S01]  /*75a0*/  LOP3.LUT P0, RZ, R21, 0x200, RZ, 0xc0, !PT ;  /* 0x0000020015ff7812 */ /* 0x000fe2000780c0ff */
[----:B------:R-:W-:Y:S01]  /*75b0*/  IMAD.WIDE.U32 R8, R9, UR7, R2 ;  /* 0x0000000709087c25 */ /* 0x000fe2000f8e0002 */
[----:B------:R-:W-:-:S02]  /*75c0*/  ISETP.GE.AND P4, PT, R162, UR25, PT ;  /* 0x00000019a2007c0c */ /* 0x000fc4000bf86270 */
[----:B------:R-:W-:Y:S01]  /*75d0*/  MOV R7, UR40 ;  /* 0x0000002800077c02 */ /* 0x000fe20008000f00 */
[----:B------:R-:W-:Y:S01]  /*75e0*/  IMAD R5, R5, UR7, R9 ;  /* 0x0000000705057c24 */ /* 0x000fe2000f8e0209 */
[----:B------:R-:W-:Y:S02]  /*75f0*/  LEA R4, P1, R8, UR24, 0x1 ;  /* 0x0000001808047c11 */ /* 0x000fe4000f8208ff */
[----:B------:R-:W-:Y:S01]  /*7600*/  ISETP.GE.AND P3, PT, R160, UR25, PT ;  /* 0x00000019a0007c0c */ /* 0x000fe2000bf66270 */
[----:B------:R-:W-:Y:S01]  /*7610*/  IMAD.WIDE.U32 R6, R7, UR7, R2 ;  /* 0x0000000707067c25 */ /* 0x000fe2000f8e0002 */
[----:B------:R-:W-:Y:S02]  /*7620*/  LEA.HI.X R5, R8, UR20, R5, 0x1, P1 ;  /* 0x0000001408057c11 */ /* 0x000fe400088f0c05 */
[----:B------:R-:W-:Y:S01]  /*7630*/  ISETP.GE.AND P1, PT, R161, UR25, PT ;  /* 0x00000019a1007c0c */ /* 0x000fe2000bf26270 */
[----:B------:R-:W-:Y:S01]  /*7640*/  IMAD R3, R11, UR7, R7 ;  /* 0x000000070b037c24 */ /* 0x000fe2000f8e0207 */
[----:B------:R-:W-:Y:S01]  /*7650*/  LEA R2, P2, R6, UR22, 0x1 ;  /* 0x0000001606027c11 */ /* 0x000fe2000f8408ff */
[----:B---3--:R-:W3:Y:S01]  /*7660*/  @!P5 LDG.E.U16 R14, desc[UR28][R4.64+0x140] ;  /* 0x0001401c040ed981 */ /* 0x008ee2000c1e1500 */
[----:B------:R-:W-:-:S02]  /*7670*/  ISETP.GE.AND P5, PT, R157, UR25, PT ;  /* 0x000000199d007c0c */ /* 0x000fc4000bfa6270 */
[----:B------:R-:W-:Y:S01]  /*7680*/  LEA.HI.X R3, R6, UR23, R3, 0x1, P2 ;  /* 0x0000001706037c11 */ /* 0x000fe200090f0c03 */
[----:B------:R-:W5:Y:S01]  /*7690*/  @!P0 LDG.E.U16 R172, desc[UR28][R4.64] ;  /* 0x0000001c04ac8981 */ /* 0x000f62000c1e1500 */
[----:B------:R-:W-:-:S03]  /*76a0*/  ISETP.GE.AND P2, PT, R159, UR25, PT ;  /* 0x000000199f007c0c */ /* 0x000fc6000bf46270 */
[----:B--2---:R-:W2:Y:S04]  /*76b0*/  @!P4 LDG.E.U16 R0, desc[UR28][R4.64+0x40] ;  /* 0x0000401c0400c981 */ /* 0x004ea8000c1e1500 */
[----:B----4-:R-:W4:Y:S04]  /*76c0*/  @!P1 LDG.E.U16 R8, desc[UR28][R4.64+0x80] ;  /* 0x0000801c04089981 */ /* 0x010f28000c1e1500 */
[----:B------:R-:W3:Y:S01]  /*76d0*/  @!P5 LDG.E.U16 R13, desc[UR28][R4.64+0x180] ;  /* 0x0001801c040dd981 */ /* 0x000ee2000c1e1500 */
[----:B------:R-:W-:-:S03]  /*76e0*/  ISETP.GE.AND P5, PT, R156, UR25, PT ;  /* 0x000000199c007c0c */ /* 0x000fc6000bfa6270 */
[----:B------:R-:W4:Y:S04]  /*76f0*/  @!P3 LDG.E.U16 R10, desc[UR28][R4.64+0xc0] ;  /* 0x0000c01c040ab981 */ /* 0x000f28000c1e1500 */
[----:B------:R-:W4:Y:S06]  /*7700*/  @!P2 LDG.E.U16 R12, desc[UR28][R4.64+0x100] ;  /* 0x0001001c040ca981 */ /* 0x000f2c000c1e1500 */
[----:B------:R-:W4:Y:S01]  /*7710*/  @!P5 LDG.E.U16 R16, desc[UR28][R4.64+0x1c0] ;  /* 0x0001c01c0410d981 */ /* 0x000f22000c1e1500 */
[----:B------:R-:W-:-:S13]  /*7720*/  ISETP.GE.AND P5, PT, R155, UR25, PT ;  /* 0x000000199b007c0c */ /* 0x000fda000bfa6270 */
        /* <DEDUP_REMOVED lines=9> */
[----:B------:R-:W-:Y:S02]  /*77c0*/  ISETP.GE.AND P5, PT, R150, UR25, PT ;  /* 0x0000001996007c0c */ /* 0x000fe4000bfa6270 */
[----:B------:R-:W-:-:S11]  /*77d0*/  ISETP.GE.AND P6, PT, R148, UR25, PT ;  /* 0x0000001994007c0c */ /* 0x000fd6000bfc6270 */
[----:B------:R-:W4:Y:S01]  /*77e0*/  @!P5 LDG.E.U16 R66, desc[UR28][R4.64+0x340] ;  /* 0x0003401c0442d981 */ /* 0x000f22000c1e1500 */
[----:B------:R-:W-:-:S03]  /*77f0*/  ISETP.GE.AND P5, PT, R149, UR25, PT ;  /* 0x0000001995007c0c */ /* 0x000fc6000bfa6270 */
[----:B------:R-:W4:Y:S10]  /*7800*/  @!P6 LDG.E.U16 R67, desc[UR28][R4.64+0x3c0] ;  /* 0x0003c01c0443e981 */ /* 0x000f34000c1e1500 */
[----:B------:R-:W4:Y:S01]  /*7810*/  @!P5 LDG.E.U16 R65, desc[UR28][R4.64+0x380] ;  /* 0x0003801c0441d981 */ /* 0x000f22000c1e1500 */
        /* <DEDUP_REMOVED lines=9> */
[----:B------:R-:W-:Y:S02]  /*78b0*/  ISETP.GE.AND P5, PT, R156, UR25, PT ;  /* 0x000000199c007c0c */ /* 0x000fe4000bfa6270 */
[----:B------:R-:W-:Y:S02]  /*78c0*/  MOV R6, UR26 ;  /* 0x0000001a00067c02 */ /* 0x000fe40008000f00 */
[----:B------:R-:W-:Y:S01]  /*78d0*/  MOV R7, UR14 ;  /* 0x0000000e00077c02 */ /* 0x000fe20008000f00 */
[----:B------:R-:W-:-:S04]  /*78e0*/  IMAD.MOV.U32 R9, RZ, RZ, RZ ;  /* 0x000000ffff097224 */ /* 0x000fc800078e00ff */
[----:B------:R0:W4:Y:S02]  /*78f0*/  LDG.E R20, desc[UR28][R6.64] ;  /* 0x0000001c06147981 */ /* 0x000124000c1e1900 */
[----:B0-----:R-:W-:Y:S02]  /*7900*/  IMAD.MOV.U32 R7, RZ, RZ, RZ ;  /* 0x000000ffff077224 */ /* 0x001fe400078e00ff */
[----:B------:R-:W-:Y:S01]  /*7910*/  HFMA2 R11, -RZ, RZ, 0, 0 ;  /* 0x00000000ff0b7431 */ /* 0x000fe200000001ff */
[----:B------:R-:W-:Y:S02]  /*7920*/  P2R R6, PR, RZ, 0x1 ;  /* 0x00000001ff067803 */ /* 0x000fe40000000000 */
[----:B------:R-:W-:Y:S02]  /*7930*/  MOV R5, RZ ;  /* 0x000000ff00057202 */ /* 0x000fe40000000f00 */
[----:B-----5:R-:W-:-:S04]  /*7940*/  @!P0 PRMT R9, R172, 0x5410, RZ ;  /* 0x00005410ac098816 */ /* 0x020fc800000000ff */
[--C-:B--2---:R-:W-:Y:S02]  /*7950*/  @!P4 PRMT R9, R9, 0x5410, R0.reuse ;  /* 0x000054100909c816 */ /* 0x104fe40000000000 */
[----:B---3--:R-:W-:Y:S02]  /*7960*/  @!P6 PRMT R7, R13, 0x5410, RZ ;  /* 0x000054100d07e816 */ /* 0x008fe400000000ff */
[----:B------:R-:W-:Y:S01]  /*7970*/  ISETP.GE.AND P6, PT, R155, UR25, PT ;  /* 0x000000199b007c0c */ /* 0x000fe2000bfc6270 */
[----:B------:R0:W-:Y:S01]  /*7980*/  STS.U16 [R146], R9 ;  /* 0x0000000992007388 */ /* 0x0001e20000000400 */
[----:B------:R-:W-:Y:S02]  /*7990*/  PRMT R0, R9, 0x7632, R0 ;  /* 0x0000763209007816 */ /* 0x000fe40000000000 */
[----:B----4-:R-:W-:Y:S02]  /*79a0*/  @!P5 PRMT R7, R7, 0x5410, R16 ;  /* 0x000054100707d816 */ /* 0x010fe40000000010 */
[----:B------:R-:W-:Y:S01]  /*79b0*/  ISETP.GE.AND P5, PT, R154, UR25, PT ;  /* 0x000000199a007c0c */ /* 0x000fe2000bfa6270 */
[----:B0-----:R-:W-:Y:S01]  /*79c0*/  HFMA2 R9, -RZ, RZ, 0, 0 ;  /* 0x00000000ff097431 */ /* 0x001fe200000001ff */
[----:B------:R-:W-:-:S02]  /*79d0*/  @!P1 PRMT R11, R8, 0x5410, RZ ;  /* 0x00005410080b9816 */ /* 0x000fc400000000ff */
[----:B------:R-:W-:-:S03]  /*79e0*/  ISETP.GE.AND P0, PT, R158, UR25, PT ;  /* 0x000000199e007c0c */ /* 0x000fc6000bf06270 */
[----:B------:R-:W-:Y:S02]  /*79f0*/  @!P6 PRMT R9, R15, 0x5410, RZ ;  /* 0x000054100f09e816 */ /* 0x000fe400000000ff */
[----:B------:R-:W-:Y:S02]  /*7a00*/  ISETP.GE.AND P6, PT, R153, UR25, PT ;  /* 0x0000001999007c0c */ /* 0x000fe4000bfc6270 */
[----:B------:R-:W-:Y:S01]  /*7a10*/  @!P3 PRMT R11, R11, 0x5410, R10 ;  /* 0x000054100b0bb816 */ /* 0x000fe2000000000a */
[----:B------:R-:W-:Y:S01]  /*7a20*/  STS.U16 [R145+0x40], R0 ;  /* 0x0000400091007388 */ /* 0x000fe20000000400 */
[----:B------:R-:W-:Y:S02]  /*7a30*/  @!P5 PRMT R9, R9, 0x5410, R18 ;  /* 0x000054100909d816 */ /* 0x000fe40000000012 */
[----:B------:R-:W-:Y:S01]  /*7a40*/  ISETP.GE.AND P5, PT, R152, UR25, PT ;  /* 0x0000001998007c0c */ /* 0x000fe2000bfa6270 */
[----:B------:R0:W-:Y:S01]  /*7a50*/  STS.U16 [R144+0x80], R11 ;  /* 0x0000800b90007388 */ /* 0x0001e20000000400 */
[----:B------:R-:W-:-:S02]  /*7a60*/  PRMT R4, R11, 0x7632, R4 ;  /* 0x000076320b047816 */ /* 0x000fc40000000004 */
[----:B------:R-:W-:Y:S02]  /*7a70*/  @!P2 PRMT R5, R12, 0x5410, RZ ;  /* 0x000054100c05a816 */ /* 0x000fe400000000ff */
[----:B0-----:R-:W-:Y:S02]  /*7a80*/  MOV R11, RZ ;  /* 0x000000ff000b7202 */ /* 0x001fe40000000f00 */
[----:B------:R-:W-:Y:S02]  /*7a90*/  @!P6 PRMT R11, R17, 0x5410, RZ ;  /* 0x00005410110be816 */ /* 0x000fe400000000ff */
[----:B------:R-:W-:Y:S02]  /*7aa0*/  ISETP.GE.AND P6, PT, R151, UR25, PT ;  /* 0x0000001997007c0c */ /* 0x000fe4000bfc6270 */
[----:B------:R-:W-:Y:S01]  /*7ab0*/  @!P0 PRMT R5, R5, 0x5410, R14 ;  /* 0x0000541005058816 */ /* 0x000fe2000000000e */
[----:B------:R-:W-:Y:S01]  /*7ac0*/  STS.U16 [R143+0xc0], R4 ;  /* 0x0000c0048f007388 */ /* 0x000fe20000000400 */
[----:B------:R-:W-:-:S02]  /*7ad0*/  ISETP.NE.AND P0, PT, R6, RZ, PT ;  /* 0x000000ff0600720c */ /* 0x000fc40003f05270 */
[----:B------:R-:W-:Y:S02]  /*7ae0*/  @!P5 PRMT R11, R11, 0x5410, R64 ;  /* 0x000054100b0bd816 */ /* 0x000fe40000000040 */
[----:B------:R-:W-:Y:S01]  /*7af0*/  ISETP.GE.AND P5, PT, R150, UR25, PT ;  /* 0x0000001996007c0c */ /* 0x000fe2000bfa6270 */
[----:B------:R0:W-:Y:S01]  /*7b00*/  STS.U16 [R142+0x100], R5 ;  /* 0x000100058e007388 */ /* 0x0001e20000000400 */
[----:B------:R-:W-:Y:S01]  /*7b10*/  PRMT R6, R5, 0x7632, R6 ;  /* 0x0000763205067816 */ /* 0x000fe20000000006 */
[----:B0-----:R-:W-:Y:S02]  /*7b20*/  IMAD.MOV.U32 R5, RZ, RZ, RZ ;  /* 0x000000ffff057224 */ /* 0x001fe400078e00ff */
[----:B------:R-:W-:Y:S02]  /*7b30*/  @!P6 PRMT R5, R19, 0x5410, RZ ;  /* 0x000054101305e816 */ /* 0x000fe400000000ff */
[----:B------:R-:W-:Y:S01]  /*7b40*/  ISETP.NE.AND P6, PT, R132, RZ, PT ;  /* 0x000000ff8400720c */ /* 0x000fe20003fc5270 */
[----:B------:R-:W-:-:S05]  /*7b50*/  HFMA2 R0, -RZ, RZ, 0, 0 ;  /* 0x00000000ff007431 */ /* 0x000fca00000001ff */
[----:B------:R-:W-:Y:S02]  /*7b60*/  @!P5 PRMT R5, R5, 0x5410, R66 ;  /* 0x000054100505d816 */ /* 0x000fe40000000042 */
[----:B------:R-:W-:Y:S02]  /*7b70*/  ISETP.NE.AND P5, PT, R133, RZ, PT ;  /* 0x000000ff8500720c */ /* 0x000fe40003fa5270 */
[----:B------:R-:W-:Y:S01]  /*7b80*/  PRMT R8, R7, 0x7632, R8 ;  /* 0x0000763207087816 */ /* 0x000fe20000000008 */
[----:B------:R0:W-:Y:S01]  /*7b90*/  STS.U16 [R141+0x140], R6 ;  /* 0x000140068d007388 */ /* 0x0001e20000000400 */
[----:B------:R-:W-:Y:S02]  /*7ba0*/  PRMT R4, R9, 0x7632, R4 ;  /* 0x0000763209047816 */ /* 0x000fe40000000004 */
[----:B------:R-:W-:Y:S01]  /*7bb0*/  PRMT R10, R11, 0x7632, R10 ;  /* 0x000076320b0a7816 */ /* 0x000fe2000000000a */
[----:B------:R2:W-:Y:S06]  /*7bc0*/  STS.U16 [R140+0x180], R7 ;  /* 0x000180078c007388 */ /* 0x0005ec0000000400 */
[----:B------:R-:W-:Y:S01]  /*7bd0*/  @!P5 PRMT R0, R65, 0x5410, RZ ;  /* 0x000054104100d816 */ /* 0x000fe200000000ff */
[----:B------:R-:W-:Y:S01]  /*7be0*/  STS.U16 [R139+0x1c0], R8 ;  /* 0x0001c0088b007388 */ /* 0x000fe20000000400 */
[----:B0-----:R-:W-:-:S02]  /*7bf0*/  PRMT R6, R5, 0x7632, R6 ;  /* 0x0000763205067816 */ /* 0x001fc40000000006 */
[----:B------:R-:W-:Y:S01]  /*7c00*/  @!P6 PRMT R0, R0, 0x5410, R67 ;  /* 0x000054100000e816 */ /* 0x000fe20000000043 */
[----:B------:R-:W-:Y:S03]  /*7c10*/  STS.U16 [R138+0x200], R9 ;  /* 0x000200098a007388 */ /* 0x000fe60000000400 */
[----:B--2---:R-:W-:Y:S01]  /*7c20*/  PRMT R7, R0, 0x7632, R7 ;  /* 0x0000763200077816 */ /* 0x004fe20000000007 */
[----:B------:R0:W-:Y:S04]  /*7c30*/  STS.U16 [R137+0x240], R4 ;  /* 0x0002400489007388 */ /* 0x0001e80000000400 */
[----:B------:R-:W-:Y:S04]  /*7c40*/  STS.U16 [R136+0x280], R11 ;  /* 0x0002800b88007388 */ /* 0x000fe80000000400 */
[----:B------:R-:W-:Y:S04]  /*7c50*/  STS.U16 [R135+0x2c0], R10 ;  /* 0x0002c00a87007388 */ /* 0x000fe80000000400 */
[----:B------:R-:W-:Y:S04]  /*7c60*/  STS.U16 [R134+0x300], R5 ;  /* 0x0003000586007388 */ /* 0x000fe80000000400 */
[----:B------:R-:W-:Y:S04]  /*7c70*/  STS.U16 [R131+0x340], R6 ;  /* 0x0003400683007388 */ /* 0x000fe80000000400 */
[----:B------:R2:W-:Y:S04]  /*7c80*/  STS.U16 [R129+0x380], R0 ;  /* 0x0003800081007388 */ /* 0x0005e80000000400 */
[----:B------:R-:W-:Y:S01]  /*7c90*/  STS.U16 [R130+0x3c0], R7 ;  /* 0x0003c00782007388 */ /* 0x000fe20000000400 */
[----:B------:R-:W-:-:S03]  /*7ca0*/  NOP ;  /* 0x0000000000007918 */ /* 0x000fc60000000000 */
[----:B0-----:R-:W3:Y:S01]  /*7cb0*/  @!P1 LDG.E.U16 R4, desc[UR28][R2.64+0x80] ;  /* 0x0000801c02049981 */ /* 0x001ee2000c1e1500 */
[----:B------:R-:W-:-:S03]  /*7cc0*/  MOV R67, RZ ;  /* 0x000000ff00437202 */ /* 0x000fc60000000f00 */
[----:B--2---:R-:W2:Y:S01]  /*7cd0*/  @!P3 LDG.E.U16 R0, desc[UR28][R2.64+0xc0] ;  /* 0x0000c01c0200b981 */ /* 0x004ea2000c1e1500 */
[----:B------:R-:W-:-:S03]  /*7ce0*/  IMAD.MOV.U32 R133, RZ, RZ, RZ ;  /* 0x000000ffff857224 */ /* 0x000fc600078e00ff */
[----:B------:R-:W4:Y:S01]  /*7cf0*/  @!P4 LDG.E.U16 R6, desc[UR28][R2.64+0x40] ;  /* 0x0000401c0206c981 */ /* 0x000f22000c1e1500 */
[----:B------:R-:W-:Y:S02]  /*7d00*/  HFMA2 R65, -RZ, RZ, 0, 0 ;  /* 0x00000000ff417431 */ /* 0x000fe400000001ff */
[----:B------:R-:W-:Y:S02]  /*7d10*/  IMAD.MOV.U32 R173, RZ, RZ, RZ ;  /* 0x000000ffffad7224 */ /* 0x000fe400078e00ff */
[----:B------:R-:W-:Y:S01]  /*7d20*/  HFMA2 R175, -RZ, RZ, 0, 0 ;  /* 0x00000000ffaf7431 */ /* 0x000fe200000001ff */
[----:B------:R-:W5:Y:S04]  /*7d30*/  @!P5 LDG.E.U16 R132, desc[UR28][R2.64+0x380] ;  /* 0x0003801c0284d981 */ /* 0x000f68000c1e1500 */
[----:B------:R-:W5:Y:S04]  /*7d40*/  @!P6 LDG.E.U16 R177, desc[UR28][R2.64+0x3c0] ;  /* 0x0003c01c02b1e981 */ /* 0x000f68000c1e1500 */
[----:B------:R-:W-:Y:S04]  /*7d50*/  LDS.U16 R19, [R128] ;  /* 0x0000000080137984 */ /* 0x000fe80000000400 */
[----:B------:R-:W-:Y:S04]  /*7d60*/  LDS.U16 R18, [R127+0x2] ;  /* 0x000002007f127984 */ /* 0x000fe80000000400 */
[----:B------:R-:W-:Y:S04]  /*7d70*/  LDS.U16 R17, [R126+0x4] ;  /* 0x000004007e117984 */ /* 0x000fe80000000400 */
[----:B------:R-:W-:Y:S04]  /*7d80*/  LDS.U16 R16, [R119+0x6] ;  /* 0x0000060077107984 */ /* 0x000fe80000000400 */
[----:B------:R-:W-:Y:S04]  /*7d90*/  LDS.U16 R15, [R118+0x8] ;  /* 0x00000800760f7984 */ /* 0x000fe80000000400 */
[----:B------:R-:W0:Y:S04]  /*7da0*/  LDS.U16 R14, [R117+0xa] ;  /* 0x00000a00750e7984 */ /* 0x000e280000000400 */
[----:B------:R-:W-:Y:S04]  /*7db0*/  LDS.U16 R13, [R116+0xc] ;  /* 0x00000c00740d7984 */ /* 0x000fe80000000400 */
[----:B------:R-:W-:Y:S04]  /*7dc0*/  LDS.U16 R12, [R115+0xe] ;  /* 0x00000e00730c7984 */ /* 0x000fe80000000400 */
[----:B------:R-:W-:Y:S04]  /*7dd0*/  LDS.U16 R11, [R114+0x10] ;  /* 0x00001000720b7984 */ /* 0x000fe80000000400 */
[----:B------:R-:W-:Y:S04]  /*7de0*/  LDS.U16 R10, [R113+0x12] ;  /* 0x00001200710a7984 */ /* 0x000fe80000000400 */
[----:B------:R-:W-:Y:S04]  /*7df0*/  LDS.U16 R9, [R112+0x14] ;  /* 0x0000140070097984 */ /* 0x000fe80000000400 */
[----:B------:R-:W-:Y:S04]  /*7e00*/  LDS.U16 R8, [R111+0x16] ;  /* 0x000016006f087984 */ /* 0x000fe80000000400 */
[----:B------:R-:W-:Y:S04]  /*7e10*/  LDS.U16 R7, [R110+0x18] ;  /* 0x000018006e077984 */ /* 0x000fe80000000400 */
[----:B-1----:R-:W1:Y:S01]  /*7e20*/  LDS.U16 R5, [R108+0x1c] ;  /* 0x00001c006c057984 */ /* 0x002e620000000400 */
[----:B---3--:R-:W-:-:S03]  /*7e30*/  @!P1 PRMT R67, R4, 0x5410, RZ ;  /* 0x0000541004439816 */ /* 0x008fc600000000ff */
[----:B------:R-:W3:Y:S01]  /*7e40*/  @!P2 LDG.E.U16 R4, desc[UR28][R2.64+0x100] ;  /* 0x0001001c0204a981 */ /* 0x000ee2000c1e1500 */
[----:B------:R-:W-:Y:S02]  /*7e50*/  ISETP.GE.AND P1, PT, R158, UR25, PT ;  /* 0x000000199e007c0c */ /* 0x000fe4000bf26270 */
[----:B--2---:R-:W-:-:S11]  /*7e60*/  @!P3 PRMT R67, R67, 0x5410, R0 ;  /* 0x000054104343b816 */ /* 0x004fd60000000000 */
[----:B------:R-:W2:Y:S01]  /*7e70*/  @!P1 LDG.E.U16 R0, desc[UR28][R2.64+0x140] ;  /* 0x0001401c02009981 */ /* 0x000ea2000c1e1500 */
[----:B---3--:R-:W-:-:S03]  /*7e80*/  @!P2 PRMT R133, R4, 0x5410, RZ ;  /* 0x000054100485a816 */ /* 0x008fc600000000ff */
[----:B------:R-:W3:Y:S01]  /*7e90*/  @!P0 LDG.E.U16 R4, desc[UR28][R2.64] ;  /* 0x0000001c02048981 */ /* 0x000ee2000c1e1500 */
[----:B--2---:R-:W-:Y:S02]  /*7ea0*/  @!P1 PRMT R133, R133, 0x5410, R0 ;  /* 0x0000541085859816 */ /* 0x004fe40000000000 */
[----:B---3--:R-:W-:Y:S02]  /*7eb0*/  @!P0 PRMT R65, R4, 0x5410, RZ ;  /* 0x0000541004418816 */ /* 0x008fe400000000ff */
[----:B------:R-:W-:Y:S01]  /*7ec0*/  ISETP.GE.AND P1, PT, R156, UR25, PT ;  /* 0x000000199c007c0c */ /* 0x000fe2000bf26270 */
[----:B------:R-:W2:Y:S01]  /*7ed0*/  LDS.U16 R4, [R107+0x1e] ;  /* 0x00001e006b047984 */ /* 0x000ea20000000400 */
[----:B----4-:R-:W-:Y:S02]  /*7ee0*/  @!P4 PRMT R65, R65, 0x5410, R6 ;  /* 0x000054104141c816 */ /* 0x010fe40000000006 */
[----:B------:R-:W-:Y:S01]  /*7ef0*/  ISETP.GE.AND P4, PT, R157, UR25, PT ;  /* 0x000000199d007c0c */ /* 0x000fe2000bf86270 */
[----:B------:R-:W3:-:S12]  /*7f00*/  LDS.U16 R6, [R109+0x1a] ;  /* 0x00001a006d067984 */ /* 0x000ed80000000400 */
[----:B------:R-:W4:Y:S01]  /*7f10*/  @!P4 LDG.E.U16 R0, desc[UR28][R2.64+0x180] ;  /* 0x0001801c0200c981 */ /* 0x000f22000c1e1500 */
[----:B------:R-:W-:Y:S02]  /*7f20*/  ISETP.NE.AND P0, PT, R171, RZ, PT ;  /* 0x000000ffab00720c */ /* 0x000fe40003f05270 */
[----:B------:R-:W-:Y:S02]  /*7f30*/  MOV R171, RZ ;  /* 0x000000ff00ab7202 */ /* 0x000fe40000000f00 */
[----:B------:R-:W-:Y:S02]  /*7f40*/  ISETP.GE.AND P2, PT, R155, UR25, PT ;  /* 0x000000199b007c0c */ /* 0x000fe4000bf46270 */
[----:B----4-:R-:W-:Y:S02]  /*7f50*/  @!P4 PRMT R171, R0, 0x5410, RZ ;  /* 0x0000541000abc816 */ /* 0x010fe400000000ff */
[----:B------:R-:W4:Y:S02]  /*7f60*/  @!P1 LDG.E.U16 R0, desc[UR28][R2.64+0x1c0] ;  /* 0x0001c01c02009981 */ /* 0x000f24000c1e1500 */
[----:B----4-:R-:W-:-:S07]  /*7f70*/  @!P1 PRMT R171, R171, 0x5410, R0 ;  /* 0x00005410abab9816 */ /* 0x010fce0000000000 */
[----:B------:R-:W4:Y:S01]  /*7f80*/  @!P2 LDG.E.U16 R0, desc[UR28][R2.64+0x200] ;  /* 0x0002001c0200a981 */ /* 0x000f22000c1e1500 */
[----:B------:R-:W-:Y:S02]  /*7f90*/  ISETP.GE.AND P1, PT, R154, UR25, PT ;  /* 0x000000199a007c0c */ /* 0x000fe4000bf26270 */
[----:B------:R-:W-:Y:S02]  /*7fa0*/  ISETP.GE.AND P3, PT, R153, UR25, PT ;  /* 0x0000001999007c0c */ /* 0x000fe4000bf66270 */
[----:B----4-:R-:W-:-:S09]  /*7fb0*/  @!P2 PRMT R173, R0, 0x5410, RZ ;  /* 0x0000541000ada816 */ /* 0x010fd200000000ff */
[----:B------:R-:W4:Y:S01]  /*7fc0*/  @!P1 LDG.E.U16 R0, desc[UR28][R2.64+0x240] ;  /* 0x0002401c02009981 */ /* 0x000f22000c1e1500 */
[----:B------:R-:W-:Y:S02]  /*7fd0*/  ISETP.GE.AND P4, PT, R152, UR25, PT ;  /* 0x0000001998007c0c */ /* 0x000fe4000bf86270 */
[----:B------:R-:W-:-:S13]  /*7fe0*/  ISETP.GE.AND P2, PT, R151, UR25, PT ;  /* 0x0000001997007c0c */ /* 0x000fda000bf46270 */
[----:B------:R-:W5:Y:S01]  /*7ff0*/  @!P2 LDG.E.U16 R64, desc[UR28][R2.64+0x300] ;  /* 0x0003001c0240a981 */ /* 0x000f62000c1e1500 */
[----:B----4-:R-:W-:-:S03]  /*8000*/  @!P1 PRMT R173, R173, 0x5410, R0 ;  /* 0x00005410adad9816 */ /* 0x010fc60000000000 */
[----:B------:R-:W4:Y:S01]  /*8010*/  @!P3 LDG.E.U16 R0, desc[UR28][R2.64+0x280] ;  /* 0x0002801c0200b981 */ /* 0x000f22000c1e1500 */
[----:B------:R-:W-:-:S13]  /*8020*/  ISETP.GE.AND P1, PT, R150, UR25, PT ;  /* 0x0000001996007c0c */ /* 0x000fda000bf26270 */
[----:B------:R-:W2:Y:S01]  /*8030*/  @!P1 LDG.E.U16 R66, desc[UR28][R2.64+0x340] ;  /* 0x0003401c02429981 */ /* 0x000ea2000c1e1500 */
[----:B----4-:R-:W-:-:S03]  /*8040*/  @!P3 PRMT R175, R0, 0x5410, RZ ;  /* 0x0000541000afb816 */ /* 0x010fc600000000ff */
[----:B------:R4:W3:Y:S01]  /*8050*/  @!P4 LDG.E.U16 R0, desc[UR28][R2.64+0x2c0] ;  /* 0x0002c01c0200c981 */ /* 0x0008e2000c1e1500 */
[----:B------:R-:W-:-:S03]  /*8060*/  PRMT R172, R133, 0x7632, R172 ;  /* 0x0000763285ac7816 */ /* 0x000fc600000000ac */
[----:B------:R-:W-:Y:S01]  /*8070*/  STS.U16 [R146+0x840], R65 ;  /* 0x0008404192007388 */ /* 0x000fe20000000400 */
[----:B----4-:R-:W-:Y:S02]  /*8080*/  PRMT R2, R65, 0x7632, R2 ;  /* 0x0000763241027816 */ /* 0x010fe40000000002 */
[----:B------:R-:W-:-:S03]  /*8090*/  PRMT R3, R67, 0x7632, R3 ;  /* 0x0000763243037816 */ /* 0x000fc60000000003 */
[----:B------:R4:W-:Y:S01]  /*80a0*/  STS.U16 [R145+0x880], R2 ;  /* 0x0008800291007388 */ /* 0x0009e20000000400 */
[----:B------:R-:W-:-:S03]  /*80b0*/  PRMT R174, R171, 0x7632, R174 ;  /* 0x00007632abae7816 */ /* 0x000fc600000000ae */
[----:B------:R-:W-:Y:S04]  /*80c0*/  STS.U16 [R144+0x8c0], R67 ;  /* 0x0008c04390007388 */ /* 0x000fe80000000400 */
[----:B------:R0:W-:Y:S01]  /*80d0*/  STS.U16 [R143+0x900], R3 ;  /* 0x000900038f007388 */ /* 0x0001e20000000400 */
[----:B----4-:R-:W-:-:S03]  /*80e0*/  PRMT R2, R173, 0x7632, R2 ;  /* 0x00007632ad027816 */ /* 0x010fc60000000002 */
[----:B------:R-:W-:Y:S01]  /*80f0*/  STS.U16 [R142+0x940], R133 ;  /* 0x000940858e007388 */ /* 0x000fe20000000400 */
[----:B0-----:R-:W-:Y:S02]  /*8100*/  MOV R3, RZ ;  /* 0x000000ff00037202 */ /* 0x001fe40000000f00 */
[----:B-----5:R-:W-:Y:S01]  /*8110*/  @!P2 PRMT R3, R64, 0x5410, RZ ;  /* 0x000054104003a816 */ /* 0x020fe200000000ff */
[----:B------:R-:W-:Y:S03]  /*8120*/  STS.U16 [R141+0x980], R172 ;  /* 0x000980ac8d007388 */ /* 0x000fe60000000400 */
[----:B--2---:R-:W-:Y:S01]  /*8130*/  @!P1 PRMT R3, R3, 0x5410, R66 ;  /* 0x0000541003039816 */ /* 0x004fe20000000042 */
[----:B------:R-:W-:Y:S04]  /*8140*/  STS.U16 [R140+0x9c0], R171 ;  /* 0x0009c0ab8c007388 */ /* 0x000fe80000000400 */
[----:B------:R-:W-:Y:S01]  /*8150*/  STS.U16 [R139+0xa00], R174 ;  /* 0x000a00ae8b007388 */ /* 0x000fe20000000400 */
[----:B------:R-:W-:-:S03]  /*8160*/  PRMT R64, R3, 0x7632, R64 ;  /* 0x0000763203407816 */ /* 0x000fc60000000040 */
[----:B------:R-:W-:Y:S04]  /*8170*/  STS.U16 [R138+0xa40], R173 ;  /* 0x000a40ad8a007388 */ /* 0x000fe80000000400 */
[----:B------:R0:W-:Y:S01]  /*8180*/  STS.U16 [R137+0xa80], R2 ;  /* 0x000a800289007388 */ /* 0x0001e20000000400 */
[----:B------:R-:W2:Y:S01]  /*8190*/  S2UR UR14, SR_CgaCtaId ;  /* 0x00000000000e79c3 */ /* 0x000ea20000008800 */
[----:B------:R-:W-:-:S04]  /*81a0*/  FMUL.FTZ R179, R20, 1.4426950216293334961 ;  /* 0x3fb8aa3b14b37820 */ /* 0x000fc80000410000 */
[----:B------:R-:W-:Y:S01]  /*81b0*/  FMUL.FTZ R231, R179, R106 ;  /* 0x0000006ab3e77220 */ /* 0x000fe20000410000 */
[----:B------:R-:W-:Y:S01]  /*81c0*/  ULEA UR15, UR27, UR7, 0x8 ;  /* 0x000000071b0f7291 */ /* 0x000fe2000f8e40ff */
[----:B------:R-:W-:-:S04]  /*81d0*/  ISETP.NE.AND P1, PT, R168, RZ, PT ;  /* 0x000000ffa800720c */ /* 0x000fc80003f25270 */
[----:B------:R-:W4:Y:S01]  /*81e0*/  MUFU.EX2 R231, R231 ;  /* 0x000000e700e77308 */ /* 0x000f220000000800 */
[----:B------:R-:W-:Y:S01]  /*81f0*/  UMOV UR26, 0x400 ;  /* 0x00000400001a7882 */ /* 0x000fe20000000000 */
[----:B0-----:R-:W-:Y:S01]  /*8200*/  IADD3 R2, PT, PT, R168, 0x200, RZ ;  /* 0x00000200a8027810 */ /* 0x001fe20007ffe0ff */
        /* <DEDUP_REMOVED lines=9> */
[----:B--2---:R-:W-:Y:S01]  /*82a0*/  ULEA UR26, UR14, UR26, 0x18 ;  /* 0x0000001a0e1a7291 */ /* 0x004fe2000f8ec0ff */
[C---:B------:R-:W-:Y:S01]  /*82b0*/  FMUL.FTZ R205, R179.reuse, R94 ;  /* 0x0000005eb3cd7220 */ /* 0x040fe20000410000 */
[C---:B------:R-:W-:Y:S01]  /*82c0*/  FMUL.FTZ R206, R179.reuse, R97 ;  /* 0x00000061b3ce7220 */ /* 0x040fe20000410000 */
[----:B------:R-:W-:Y:S01]  /*82d0*/  SEL R2, R2, UR15, P1 ;  /* 0x0000000f02027c07 */ /* 0x000fe20008800000 */
[C---:B------:R-:W-:Y:S01]  /*82e0*/  FMUL.FTZ R203, R179.reuse, R92 ;  /* 0x0000005cb3cb7220 */ /* 0x040fe20000410000 */
[C---:B------:R-:W-:Y:S01]  /*82f0*/  FMUL.FTZ R204, R179.reuse, R95 ;  /* 0x0000005fb3cc7220 */ /* 0x040fe20000410000 */
[C---:B------:R-:W-:Y:S01]  /*8300*/  FMUL.FTZ R202, R179.reuse, R90 ;  /* 0x0000005ab3ca7220 */ /* 0x040fe20000410000 */
[----:B------:R-:W-:Y:S01]  /*8310*/  FMUL.FTZ R201, R179, R93 ;  /* 0x0000005db3c97220 */ /* 0x000fe20000410000 */
[----:B------:R-:W-:-:S02]  /*8320*/  ISETP.NE.AND P2, PT, R168, 0x3f, PT ;  /* 0x0000003fa800780c */ /* 0x000fc40003f45270 */
[----:B------:R-:W-:Y:S01]  /*8330*/  LEA R2, R2, UR26, 0x2 ;  /* 0x0000001a02027c11 */ /* 0x000fe2000f8e10ff */
[----:B------:R-:W0:Y:S01]  /*8340*/  MUFU.EX2 R216, R216 ;  /* 0x000000d800d87308 */ /* 0x000e220000000800 */
[----:B------:R-:W-:Y:S02]  /*8350*/  SHF.L.U32 R14, R14, 0x10, RZ ;  /* 0x000000100e0e7819 */ /* 0x000fe400000006ff */
[----:B-1----:R-:W-:-:S05]  /*8360*/  SHF.L.U32 R5, R5, 0x10, RZ ;  /* 0x0000001005057819 */ /* 0x002fca00000006ff */
[----:B------:R-:W1:Y:S01]  /*8370*/  MUFU.EX2 R213, R213 ;  /* 0x000000d500d57308 */ /* 0x000e620000000800 */
[----:B------:R-:W-:Y:S01]  /*8380*/  SHF.L.U32 R4, R4, 0x10, RZ ;  /* 0x0000001004047819 */ /* 0x000fe200000006ff */
[----:B------:R-:W-:-:S06]  /*8390*/  FMUL.FTZ R193, R38, R93 ;  /* 0x0000005d26c17220 */ /* 0x000fcc0000410000 */
        /* <DEDUP_REMOVED lines=37> */
[----:B---3--:R-:W-:Y:S02]  /*85f0*/  IMAD.U32 R6, R6, 0x10000, RZ ;  /* 0x0001000006067824 */ /* 0x008fe400078e00ff */
        /* <DEDUP_REMOVED lines=11> */
[----:B------:R-:W-:Y:S01]  /*86b0*/  @!P4 PRMT R175, R175, 0x5410, R0 ;  /* 0x00005410afafc816 */ /* 0x000fe20000000000 */
[----:B------:R-:W-:Y:S01]  /*86c0*/  IMAD.MOV.U32 R0, RZ, RZ, RZ ;  /* 0x000000ffff007224 */ /* 0x000fe200078e00ff */
[----:B------:R-:W-:-:S02]  /*86d0*/  @!P5 PRMT R0, R132, 0x5410, RZ ;  /* 0x000054108400d816 */ /* 0x000fc400000000ff */
[----:B------:R-:W-:Y:S02]  /*86e0*/  PRMT R65, R175, 0x7632, R65 ;  /* 0x00007632af417816 */ /* 0x000fe40000000041 */
[----:B------:R-:W-:Y:S01]  /*86f0*/  @!P6 PRMT R0, R0, 0x5410, R177 ;  /* 0x000054100000e816 */ /* 0x000fe200000000b1 */
[----:B------:R-:W-:Y:S04]  /*8700*/  STS.U16 [R136+0xac0], R175 ;  /* 0x000ac0af88007388 */ /* 0x000fe80000000400 */
[----:B------:R3:W-:Y:S04]  /*8710*/  STS.U16 [R135+0xb00], R65 ;  /* 0x000b004187007388 */ /* 0x0007e80000000400 */
[----:B------:R-:W-:Y:S01]  /*8720*/  STS.U16 [R134+0xb40], R3 ;  /* 0x000b400386007388 */ /* 0x000fe20000000400 */
[----:B---3--:R-:W-:-:S03]  /*8730*/  PRMT R65, R0, 0x7632, R65 ;  /* 0x0000763200417816 */ /* 0x008fc60000000041 */
[----:B------:R-:W-:Y:S04]  /*8740*/  STS.U16 [R131+0xb80], R64 ;  /* 0x000b804083007388 */ /* 0x000fe80000000400 */
[----:B------:R-:W-:Y:S04]  /*8750*/  STS.U16 [R129+0xbc0], R0 ;  /* 0x000bc00081007388 */ /* 0x000fe80000000400 */
[----:B------:R-:W-:Y:S01]  /*8760*/  STS.U16 [R130+0xc00], R65 ;  /* 0x000c004182007388 */ /* 0x000fe20000000400 */
[----:B------:R-:W-:-:S03]  /*8770*/  NOP ;  /* 0x0000000000007918 */ /* 0x000fc60000000000 */
[----:B------:R-:W3:Y:S04]  /*8780*/  LDS.U16 R186, [R128+0x840] ;  /* 0x0008400080ba7984 */ /* 0x000ee80000000400 */
[----:B------:R-:W5:Y:S04]  /*8790*/  LDS.U16 R133, [R113+0x852] ;  /* 0x0008520071857984 */ /* 0x000f680000000400 */
[----:B------:R-:W1:Y:S04]  /*87a0*/  LDS.U16 R132, [R112+0x854] ;  /* 0x0008540070847984 */ /* 0x000e680000000400 */
[----:B------:R-:W2:Y:S04]  /*87b0*/  LDS.U16 R67, [R111+0x856] ;  /* 0x000856006f437984 */ /* 0x000ea80000000400 */
[----:B------:R-:W-:Y:S04]  /*87c0*/  LDS.U16 R190, [R118+0x848] ;  /* 0x0008480076be7984 */ /* 0x000fe80000000400 */
[----:B------:R-:W-:Y:S04]  /*87d0*/  LDS.U16 R191, [R117+0x84a] ;  /* 0x00084a0075bf7984 */ /* 0x000fe80000000400 */
[----:B------:R-:W0:Y:S04]  /*87e0*/  LDS.U16 R66, [R110+0x858] ;  /* 0x000858006e427984 */ /* 0x000e280000000400 */
[----:B------:R-:W0:Y:S04]  /*87f0*/  LDS.U16 R187, [R127+0x842] ;  /* 0x000842007fbb7984 */ /* 0x000e280000000400 */
[----:B------:R-:W-:Y:S04]  /*8800*/  LDS.U16 R188, [R126+0x844] ;  /* 0x000844007ebc7984 */ /* 0x000fe80000000400 */
[----:B------:R-:W0:Y:S04]  /*8810*/  LDS.U16 R192, [R116+0x84c] ;  /* 0x00084c0074c07984 */ /* 0x000e280000000400 */
[----:B------:R-:W0:Y:S04]  /*8820*/  LDS.U16 R185, [R115+0x84e] ;  /* 0x00084e0073b97984 */ /* 0x000e280000000400 */
[----:B------:R-:W0:Y:S04]  /*8830*/  LDS.U16 R184, [R114+0x850] ;  /* 0x0008500072b87984 */ /* 0x000e280000000400 */
[----:B------:R-:W0:Y:S04]  /*8840*/  LDS.U16 R65, [R109+0x85a] ;  /* 0x00085a006d417984 */ /* 0x000e280000000400 */
[----:B------:R-:W0:Y:S04]  /*8850*/  LDS.U16 R189, [R119+0x846] ;  /* 0x0008460077bd7984 */ /* 0x000e280000000400 */
[----:B------:R-:W0:Y:S04]  /*8860*/  LDS.U16 R64, [R108+0x85c] ;  /* 0x00085c006c407984 */ /* 0x000e280000000400 */
[----:B------:R-:W0:Y:S01]  /*8870*/  LDS.U16 R0, [R107+0x85e] ;  /* 0x00085e006b007984 */ /* 0x000e220000000400 */
[----:B---3--:R-:W-:-:S02]  /*8880*/  IMAD.U32 R199, R186, 0x10000, RZ ;  /* 0x00010000bac77824 */ /* 0x008fc400078e00ff */
[----:B------:R-:W-:Y:S01]  /*8890*/  FMUL.FTZ R3, R55, R101 ;  /* 0x0000006537037220 */ /* 0x000fe20000410000 */
[----:B-----5:R-:W-:Y:S01]  /*88a0*/  IMAD.U32 R186, R133, 0x10000, RZ ;  /* 0x0001000085ba7824 */ /* 0x020fe200078e00ff */
[----:B----4-:R3:W-:Y:S01]  /*88b0*/  STS [R2+0x35c0], R231 ;  /* 0x0035c0e702007388 */ /* 0x0107e20000000800 */
[----:B-1----:R-:W-:Y:S02]  /*88c0*/  SHF.L.U32 R133, R132, 0x10, RZ ;  /* 0x0000001084857819 */ /* 0x002fe400000006ff */
[----:B--2---:R-:W-:Y:S01]  /*88d0*/  SHF.L.U32 R132, R67, 0x10, RZ ;  /* 0x0000001043847819 */ /* 0x004fe200000006ff */
[----:B0-----:R-:W-:Y:S01]  /*88e0*/  IMAD.U32 R67, R66, 0x10000, RZ ;  /* 0x0001000042437824 */ /* 0x001fe200078e00ff */
[----:B------:R-:W-:Y:S02]  /*88f0*/  SHF.L.U32 R190, R190, 0x10, RZ ;  /* 0x00000010bebe7819 */ /* 0x000fe400000006ff */
[----:B------:R-:W-:Y:S01]  /*8900*/  SHF.L.U32 R191, R191, 0x10, RZ ;  /* 0x00000010bfbf7819 */ /* 0x000fe200000006ff */
[----:B---3--:R-:W-:Y:S01]  /*8910*/  FMUL.FTZ R2, R39, R90 ;  /* 0x0000005a27027220 */ /* 0x008fe20000410000 */
[----:B------:R-:W-:Y:S01]  /*8920*/  SHF.L.U32 R187, R187, 0x10, RZ ;  /* 0x00000010bbbb7819 */ /* 0x000fe200000006ff */
[----:B------:R-:W-:Y:S01]  /*8930*/  IMAD.U32 R192, R192, 0x10000, RZ ;  /* 0x00010000c0c07824 */ /* 0x000fe200078e00ff */
[----:B------:R-:W-:Y:S01]  /*8940*/  SHF.L.U32 R188, R188, 0x10, RZ ;  /* 0x00000010bcbc7819 */ /* 0x000fe200000006ff */
        /* <DEDUP_REMOVED lines=8> */
[----:B------:R-:W-:-:S02]  /*89d0*/  IMAD.U32 R189, R189, 0x10000, RZ ;  /* 0x00010000bdbd7824 */ /* 0x000fc400078e00ff */
[----:B------:R-:W-:Y:S01]  /*89e0*/  FMUL.FTZ R195, R87, R190 ;  /* 0x000000be57c37220 */ /* 0x000fe20000410000 */
[----:B------:R-:W-:Y:S01]  /*89f0*/  SHF.L.U32 R65, R64, 0x10, RZ ;  /* 0x0000001040417819 */ /* 0x000fe200000006ff */
[----:B------:R-:W-:Y:S01]  /*8a00*/  FMUL.FTZ R194, R82, R191 ;  /* 0x000000bf52c27220 */ /* 0x000fe20000410000 */
        /* <DEDUP_REMOVED lines=28> */
.L_x_4865:
[----:B------:R-:W-:-:S06]  /*8bd0*/  LEA R0, R168, UR26, 0x2 ;  /* 0x0000001aa8007c11 */ /* 0x000fcc000f8e10ff */
[----:B------:R-:W0:Y:S02]  /*8be0*/  LDS R0, [R0+0x3dc4] ;  /* 0x003dc40000007984 */ /* 0x000e240000000800 */
.L_x_4866:
[----:B------:R-:W-:Y:S05]  /*8bf0*/  BSYNC.RECONVERGENT B0 ;  /* 0x0000000000007941 */ /* 0x000fea0003800200 */
.L_x_4864:
[----:B------:R-:W2:Y:S01]  /*8c00*/  @P0 LDC R65, c[0x0][0x38c] ;  /* 0x0000e300ff410b82 */ /* 0x000ea20000000800 */
[----:B------:R-:W-:Y:S01]  /*8c10*/  MOV R64, UR10 ;  /* 0x0000000a00407c02 */ /* 0x000fe20008000f00 */
[----:B------:R-:W-:Y:S01]  /*8c20*/  HFMA2 R67, -RZ, RZ, 0, 4.76837158203125e-07 ;  /* 0x00000008ff437431 */ /* 0x000fe200000001ff */
[----:B------:R-:W-:Y:S01]  /*8c30*/  MOV R132, 0x3f800000 ;  /* 0x3f80000000847802 */ /* 0x000fe20000000f00 */
[----:B------:R-:W-:Y:S02]  /*8c40*/  IMAD.MOV.U32 R133, RZ, RZ, RZ ;  /* 0x000000ffff857224 */ /* 0x000fe400078e00ff */
[----:B------:R-:W-:Y:S02]  /*8c50*/  @P0 VIADD R64, R64, 0xfffffffe ;  /* 0xfffffffe40400836 */ /* 0x000fe40000000000 */
[----:B------:R-:W-:-:S04]  /*8c60*/  FMUL.FTZ R66, R231, R216 ;  /* 0x000000d8e7427220 */ /* 0x000fc80000410000 */
[----:B------:R-:W-:Y:S01]  /*8c70*/  FMUL.FTZ R215, R213, R66 ;  /* 0x00000042d5d77220 */ /* 0x000fe20000410000 */
[----:B--2---:R-:W-:-:S04]  /*8c80*/  @P0 IMAD R64, R64, R65, UR7 ;  /* 0x0000000740400e24 */ /* 0x004fc8000f8e0241 */
[----:B------:R-:W-:-:S04]  /*8c90*/  @P0 IMAD.WIDE R64, R64, R67, UR4 ;  /* 0x0000000440400e25 */ /* 0x000fc8000f8e0243 */
[----:B------:R-:W-:Y:S01]  /*8ca0*/  FFMA.FTZ R67, R200, R216, R183 ;  /* 0x000000d8c8437223 */ /* 0x000fe200000100b7 */
[----:B------:R-:W-:-:S03]  /*8cb0*/  FMUL.FTZ R66, R214, R215 ;  /* 0x000000d7d6427220 */ /* 0x000fc60000410000 */
[----:B------:R-:W-:Y:S01]  /*8cc0*/  FFMA.FTZ R67, R213, R67, R182 ;  /* 0x00000043d5437223 */ /* 0x000fe200000100b6 */
[----:B------:R-:W-:Y:S01]  /*8cd0*/  FMUL.FTZ R215, R211, R66 ;  /* 0x00000042d3d77220 */ /* 0x000fe20000410000 */
[----:B------:R2:W5:Y:S01]  /*8ce0*/  @P0 LDG.E.64 R132, desc[UR28][R64.64] ;  /* 0x0000001c40840981 */ /* 0x000562000c1e1b00 */
[----:B------:R-:W-:Y:S01]  /*8cf0*/  ISETP.GT.U32.AND P2, PT, R168, 0x1f, PT ;  /* 0x0000001fa800780c */ /* 0x000fe20003f44070 */
[----:B------:R-:W-:Y:S01]  /*8d00*/  FFMA.FTZ R67, R214, R67, R181 ;  /* 0x00000043d6437223 */ /* 0x000fe200000100b5 */
[----:B------:R-:W-:-:S03]  /*8d10*/  FMUL.FTZ R66, R212, R215 ;  /* 0x000000d7d4427220 */ /* 0x000fc60000410000 */
[----:B------:R-:W-:-:S04]  /*8d20*/  FFMA.FTZ R67, R211, R67, R180 ;  /* 0x00000043d3437223 */ /* 0x000fc800000100b4 */
[----:B------:R-:W-:Y:S01]  /*8d30*/  FFMA.FTZ R67, R212, R67, R179 ;  /* 0x00000043d4437223 */ /* 0x000fe200000100b3 */
[----:B--2---:R-:W-:-:S03]  /*8d40*/  FMUL.FTZ R65, R209, R66 ;  /* 0x00000042d1417220 */ /* 0x004fc60000410000 */
        /* <DEDUP_REMOVED lines=57> */
.L_x_4925:
[----:B------:R-:W-:Y:S01]  /*90e0*/  ISETP.GE.AND P2, PT, R147, 0x10, PT ;  /* 0x000000109300780c */ /* 0x000fe20003f46270 */
[----:B----4-:R-:W-:Y:S01]  /*90f0*/  FFMA.FTZ R65, R67, R65, R64 ;  /* 0x0000004143417223 */ /* 0x010fe20000010040 */
[----:B------:R-:W-:-:S04]  /*9100*/  UMOV UR14, 0xffffffff ;  /* 0xffffffff000e7882 */ /* 0x000fc80000000000 */
[----:B------:R-:W-:-:S07]  /*9110*/  FSEL R217, R64, R65, !P2 ;  /* 0x0000004140d97208 */ /* 0x000fce0005000000 */
[----:B--23--:R-:W-:Y:S01]  /*9120*/  @P2 FMUL.FTZ R67, R67, R220 ;  /* 0x000000dc43432220 */ /* 0x00cfe20000410000 */
[----:B------:R-:W-:Y:S06]  /*9130*/  BRA.DIV UR14, `(.L_x_4869) ;  /* 0x0000004e0e247947 */ /* 0x000fec000b800000 */
.L_x_4928:
[----:B------:R-:W-:-:S03]  /*9140*/  UMOV UR14, 0xffffffff ;  /* 0xffffffff000e7882 */ /* 0x000fc60000000000 */
[----:B------:R-:W-:Y:S05]  /*9150*/  BRA.DIV UR14, `(.L_x_4870) ;  /* 0x0000004e0e447947 */ /* 0x000fea000b800000 */
.L_x_4931:
[----:B------:R-:W-:-:S03]  /*9160*/  UMOV UR14, 0xffffffff ;  /* 0xffffffff000e7882 */ /* 0x000fc60000000000 */
[----:B------:R-:W-:Y:S05]  /*9170*/  BRA.DIV UR14, `(.L_x_4871) ;  /* 0x0000004e0e647947 */ /* 0x000fea000b800000 */
[----:B------:R2:W3:Y:S04]  /*9180*/  SHFL.UP PT, R218, R67, 0x1, RZ ;  /* 0x0420000043da7989 */ /* 0x0004e800000e00ff */
[----:B------:R-:W4:Y:S04]  /*9190*/  SHFL.UP PT, R217, R217, 0x1, RZ ;  /* 0x04200000d9d97989 */ /* 0x000f2800000e00ff */
[----:B-----5:R2:W0:Y:S04]  /*91a0*/  SHFL.IDX PT, R64, R132, RZ, 0x1f ;  /* 0x00001fff84407589 */ /* 0x02042800000e0000 */
[----:B------:R2:W0:Y:S02]  /*91b0*/  SHFL.IDX PT, R65, R133, RZ, 0x1f ;  /* 0x00001fff85417589 */ /* 0x00042400000e0000 */
.L_x_4937:
[----:B--2---:R-:W2:Y:S01]  /*91c0*/  LDS.64 R66, [R215+0x31b0] ;  /* 0x0031b000d7427984 */ /* 0x004ea20000000a00 */
[C---:B0--34-:R-:W-:Y:S01]  /*91d0*/  @P1 FFMA.FTZ R65, R218.reuse, R65, R217 ;  /* 0x00000041da411223 */ /* 0x059fe200000100d9 */
[----:B------:R-:W-:-:S03]  /*91e0*/  @P1 FMUL.FTZ R64, R218, R64 ;  /* 0x00000040da401220 */ /* 0x000fc60000410000 */
[-C--:B--2---:R-:W-:Y:S01]  /*91f0*/  FFMA.FTZ R67, R65, R66.reuse, R67 ;  /* 0x0000004241437223 */ /* 0x084fe20000010043 */
[----:B------:R-:W-:-:S05]  /*9200*/  FMUL.FTZ R66, R64, R66 ;  /* 0x0000004240427220 */ /* 0x000fca0000410000 */
[----:B------:R2:W-:Y:S02]  /*9210*/  STS.128 [R215+0x31b0], R64 ;  /* 0x0031b040d7007388 */ /* 0x0005e40000000c00 */
.L_x_4867:
        /* <DEDUP_REMOVED lines=20> */
[----:B------:R-:W0:Y:S03]  /*9360*/  LDS R64, [R163+0x31b4] ;  /* 0x0031b400a3407984 */ /* 0x000e260000000800 */
[----:B------:R-:W-:Y:S02]  /*9370*/  FFMA.FTZ R67, R208, R67, R191 ;  /* 0x00000043d0437223 */ /* 0x000fe400000100bf */
[----:B------:R-:W-:Y:S02]  /*9380*/  VOTEU.ALL UP0, P1 ;  /* 0x0000000000ff7886 */ /* 0x000fe40000800000 */
[----:B------:R-:W-:-:S03]  /*9390*/  FFMA.FTZ R67, R207, R67, R192 ;  /* 0x00000043cf437223 */ /* 0x000fc600000100c0 */
[----:B------:R-:W-:Y:S01]  /*93a0*/  @!UP0 ULEA UR14, UR7, UR26, 0x3 ;  /* 0x0000001a070e8291 */ /* 0x000fe2000f8e18ff */
[----:B------:R-:W-:-:S08]  /*93b0*/  FFMA.FTZ R67, R210, R67, R193 ;  /* 0x00000043d2437223 */ /* 0x000fd000000100c1 */
[----:B------:R-:W1:Y:S01]  /*93c0*/  @!P1 LDS.64 R132, [UR14+0x3ec0] ;  /* 0x003ec00eff849984 */ /* 0x000e620008000a00 */
[----:B0-----:R-:W-:Y:S01]  /*93d0*/  FFMA.FTZ R231, R231, R64, R200 ;  /* 0x00000040e7e77223 */ /* 0x001fe200000100c8 */
[----:B------:R-:W-:-:S03]  /*93e0*/  FMUL.FTZ R64, R208, R65 ;  /* 0x00000041d0407220 */ /* 0x000fc60000410000 */
[----:B------:R-:W-:Y:S01]  /*93f0*/  FFMA.FTZ R225, R216, R231, R183 ;  /* 0x000000e7d8e17223 */ /* 0x000fe200000100b7 */
[----:B------:R-:W-:-:S03]  /*9400*/  FMUL.FTZ R65, R207, R64 ;  /* 0x00000040cf417220 */ /* 0x000fc60000410000 */
[----:B------:R-:W-:Y:S01]  /*9410*/  FFMA.FTZ R224, R213, R225, R182 ;  /* 0x000000e1d5e07223 */ /* 0x000fe200000100b6 */
[----:B------:R-:W-:-:S03]  /*9420*/  FMUL.FTZ R64, R210, R65 ;  /* 0x00000041d2407220 */ /* 0x000fc60000410000 */
[----:B------:R-:W-:Y:S01]  /*9430*/  FFMA.FTZ R223, R214, R224, R181 ;  /* 0x000000e0d6df7223 */ /* 0x000fe200000100b5 */
[C---:B------:R-:W-:Y:S01]  /*9440*/  FMUL.FTZ R65, R209.reuse, R64 ;  /* 0x00000040d1417220 */ /* 0x040fe20000410000 */
[----:B------:R-:W-:Y:S02]  /*9450*/  FFMA.FTZ R64, R209, R67, R194 ;  /* 0x00000043d1407223 */ /* 0x000fe400000100c2 */
[C---:B------:R-:W-:Y:S01]  /*9460*/  FFMA.FTZ R222, R211.reuse, R223, R180 ;  /* 0x000000dfd3de7223 */ /* 0x040fe200000100b4 */
[C---:B------:R-:W-:Y:S01]  /*9470*/  FMUL.FTZ R66, R212.reuse, R65 ;  /* 0x00000041d4427220 */ /* 0x040fe20000410000 */
[C---:B------:R-:W-:Y:S02]  /*9480*/  FFMA.FTZ R64, R212.reuse, R64, R195 ;  /* 0x00000040d4407223 */ /* 0x040fe400000100c3 */
        /* <DEDUP_REMOVED lines=72> */
.L_x_4954:
        /* <DEDUP_REMOVED lines=10> */
.L_x_4872:
[----:B------:R-:W-:Y:S05]  /*99b0*/  WARPSYNC.ALL ;  /* 0x0000000000007948 */ /* 0x000fea0003800000 */
[----:B------:R-:W-:Y:S01]  /*99c0*/  BAR.SYNC.DEFER_BLOCKING 0x0 ;  /* 0x0000000000007b1d */ /* 0x000fe20000010000 */
[C---:B------:R-:W-:Y:S01]  /*99d0*/  ISETP.NE.AND P1, PT, R168.reuse, RZ, PT ;  /* 0x000000ffa800720c */ /* 0x040fe20003f25270 */
[----:B------:R-:W-:Y:S01]  /*99e0*/  FADD.FTZ R183, -R183, R225 ;  /* 0x000000e1b7b77221 */ /* 0x000fe20000010100 */
[----:B0-----:R-:W-:Y:S01]  /*99f0*/  SHF.L.U32 R67, R168, 0x4, RZ ;  /* 0x00000004a8437819 */ /* 0x001fe200000006ff */
        /* <DEDUP_REMOVED lines=8> */
[----:B------:R-:W-:Y:S01]  /*9a80*/  FMUL.FTZ R250, R88, R231 ;  /* 0x000000e758fa7220 */ /* 0x000fe20000410000 */
[----:B------:R-:W-:Y:S01]  /*9a90*/  FADD.FTZ R175, -R174, R215 ;  /* 0x000000d7aeaf7221 */ /* 0x000fe20000010100 */
[----:B------:R-:W-:Y:S01]  /*9aa0*/  VOTEU.ALL UP0, P1 ;  /* 0x0000000000ff7886 */ /* 0x000fe20000800000 */
[----:B------:R-:W-:Y:S01]  /*9ab0*/  FADD.FTZ R174, -R173, R230 ;  /* 0x000000e6adae7221 */ /* 0x000fe20000010100 */
[----:B------:R-:W-:Y:S01]  /*9ac0*/  FADD.FTZ R173, -R172, R229 ;  /* 0x000000e5acad7221 */ /* 0x000fe20000010100 */
[----:B------:R-:W-:Y:S01]  /*9ad0*/  FADD.FTZ R172, -R171, R228 ;  /* 0x000000e4abac7221 */ /* 0x000fe20000010100 */
[----:B------:R-:W-:Y:S01]  /*9ae0*/  FMUL.FTZ R225, R86, R225 ;  /* 0x000000e156e17220 */ /* 0x000fe20000410000 */
[----:B------:R-:W-:Y:S01]  /*9af0*/  @!UP0 ULEA UR14, UR7, UR26, 0x3 ;  /* 0x0000001a070e8291 */ /* 0x000fe2000f8e18ff */
[----:B------:R-:W-:Y:S01]  /*9b00*/  FMUL.FTZ R223, R84, R223 ;  /* 0x000000df54df7220 */ /* 0x000fe20000410000 */
[----:B------:R-:W-:Y:S01]  /*9b10*/  FMUL.FTZ R221, R82, R221 ;  /* 0x000000dd52dd7220 */ /* 0x000fe20000410000 */
[----:B------:R-:W-:Y:S01]  /*9b20*/  FMUL.FTZ R219, R80, R219 ;  /* 0x000000db50db7220 */ /* 0x000fe20000410000 */
[----:B------:R-:W-:Y:S01]  /*9b30*/  FMUL.FTZ R217, R83, R217 ;  /* 0x000000d953d97220 */ /* 0x000fe20000410000 */
[----:B------:R-:W0:Y:S01]  /*9b40*/  LDS R64, [R163+0x33c4] ;  /* 0x0033c400a3407984 */ /* 0x000e220000000800 */
[----:B------:R-:W-:Y:S01]  /*9b50*/  FMUL.FTZ R215, R78, R215 ;  /* 0x000000d74ed77220 */ /* 0x000fe20000410000 */
[----:B------:R-:W-:Y:S01]  /*9b60*/  FMUL.FTZ R229, R76, R229 ;  /* 0x000000e54ce57220 */ /* 0x000fe20000410000 */
[----:B------:R-:W-:Y:S01]  /*9b70*/  BSSY.RECONVERGENT B0, `(.L_x_4874) ;  /* 0x00000d8000007945 */ /* 0x000fe20003800200 */
[----:B------:R1:W-:Y:S01]  /*9b80*/  @!P1 STS.64 [UR14+0x3ec0], R132 ;  /* 0x003ec084ff009988 */ /* 0x0003e20008000a0e */
[----:B0-----:R-:W-:Y:S01]  /*9b90*/  FFMA.FTZ R185, R64, R0, R185 ;  /* 0x0000000040b97223 */ /* 0x001fe200000100b9 */
[----:B------:R-:W-:Y:S01]  /*9ba0*/  FADD.FTZ R0, -R200, R231 ;  /* 0x000000e7c8007221 */ /* 0x000fe20000010100 */
[----:B------:R-:W-:-:S02]  /*9bb0*/  LEA.HI R64, R168, R67, RZ, 0x1f ;  /* 0x00000043a8407211 */ /* 0x000fc400078ff8ff */
[----:B------:R-:W-:Y:S01]  /*9bc0*/  FFMA.FTZ R201, R201, R185, R184 ;  /* 0x000000b9c9c97223 */ /* 0x000fe200000100b8 */
[----:B------:R-:W-:Y:S02]  /*9bd0*/  LEA.HI R184, R67, R67, RZ, 0x1b ;  /* 0x0000004343b87211 */ /* 0x000fe400078fd8ff */
[----:B------:R-:W-:Y:S01]  /*9be0*/  LEA R64, R64, UR26, 0x2 ;  /* 0x0000001a40407c11 */ /* 0x000fe2000f8e10ff */
[----:B------:R-:W-:Y:S01]  /*9bf0*/  FFMA.FTZ R233, R202, R201, R186 ;  /* 0x000000c9cae97223 */ /* 0x000fe200000100ba */
[----:B------:R-:W-:Y:S02]  /*9c00*/  LEA R184, R184, UR26, 0x2 ;  /* 0x0000001ab8b87c11 */ /* 0x000fe4000f8e10ff */
[----:B------:R-:W-:Y:S01]  /*9c10*/  IADD3 R231, PT, PT, R168, 0x40, RZ ;  /* 0x00000040a8e77810 */ /* 0x000fe20007ffe0ff */
[----:B------:R-:W-:-:S03]  /*9c20*/  FFMA.FTZ R187, R204, R233, R187 ;  /* 0x000000e9ccbb7223 */ /* 0x000fc600000100bb */
[----:B------:R-:W-:Y:S01]  /*9c30*/  LEA.HI R231, R231, R168, RZ, 0x1b ;  /* 0x000000a8e7e77211 */ /* 0x000fe200078fd8ff */
[----:B------:R-:W-:Y:S01]  /*9c40*/  FFMA.FTZ R203, R203, R187, R188 ;  /* 0x000000bbcbcb7223 */ /* 0x000fe200000100bc */
[----:B-1----:R-:W-:Y:S02]  /*9c50*/  FMUL.FTZ R132, R187, R92 ;  /* 0x0000005cbb847220 */ /* 0x002fe40000410000 */
[----:B------:R-:W-:Y:S01]  /*9c60*/  LEA R244, R231, UR26, 0x2 ;  /* 0x0000001ae7f47c11 */ /* 0x000fe2000f8e10ff */
[----:B------:R-:W-:Y:S01]  /*9c70*/  FFMA.FTZ R189, R206, R203, R189 ;  /* 0x000000cbcebd7223 */ /* 0x000fe200000100bd */
[----:B------:R-:W-:-:S03]  /*9c80*/  FMUL.FTZ R251, R41, R132 ;  /* 0x0000008429fb7220 */ /* 0x000fc60000410000 */
[----:B------:R-:W-:-:S04]  /*9c90*/  FFMA.FTZ R205, R205, R189, R190 ;  /* 0x000000bdcdcd7223 */ /* 0x000fc800000100be */
[----:B------:R-:W-:-:S04]  /*9ca0*/  FFMA.FTZ R191, R208, R205, R191 ;  /* 0x000000cdd0bf7223 */ /* 0x000fc800000100bf */
[----:B------:R-:W-:Y:S01]  /*9cb0*/  FFMA.FTZ R207, R207, R191, R192 ;  /* 0x000000bfcfcf7223 */ /* 0x000fe200000100c0 */
[----:B------:R-:W-:Y:S01]  /*9cc0*/  FMUL.FTZ R247, R191, R96 ;  /* 0x00000060bff77220 */ /* 0x000fe20000410000 */
[----:B------:R-:W-:Y:S02]  /*9cd0*/  IADD3 R192, PT, PT, R168, 0x340, RZ ;  /* 0x00000340a8c07810 */ /* 0x000fe40007ffe0ff */
[----:B------:R-:W-:Y:S01]  /*9ce0*/  FFMA.FTZ R193, R210, R207, R193 ;  /* 0x000000cfd2c17223 */ /* 0x000fe200000100c1 */
[----:B------:R-:W-:Y:S01]  /*9cf0*/  FMUL.FTZ R190, R207, R98 ;  /* 0x00000062cfbe7220 */ /* 0x000fe20000410000 */
[----:B------:R-:W-:Y:S01]  /*9d00*/  FMUL.FTZ R249, R46, R247 ;  /* 0x000000f72ef97220 */ /* 0x000fe20000410000 */
[----:B------:R-:W-:Y:S01]  /*9d10*/  LEA.HI R192, R192, R168, RZ, 0x1b ;  /* 0x000000a8c0c07211 */ /* 0x000fe200078fd8ff */
[----:B------:R-:W-:Y:S01]  /*9d20*/  FFMA.FTZ R209, R209, R193, R194 ;  /* 0x000000c1d1d17223 */ /* 0x000fe200000100c2 */
[----:B------:R-:W-:Y:S01]  /*9d30*/  FMUL.FTZ R243, R193, R100 ;  /* 0x00000064c1f37220 */ /* 0x000fe20000410000 */
[----:B------:R-:W-:Y:S01]  /*9d40*/  FMUL.FTZ R245, R49, R190 ;  /* 0x000000be31f57220 */ /* 0x000fe20000410000 */
[----:B------:R-:W-:-:S02]  /*9d50*/  VIADD R194, R168, 0x380 ;  /* 0x00000380a8c27836 */ /* 0x000fc40000000000 */
[----:B------:R-:W-:Y:S01]  /*9d60*/  FFMA.FTZ R195, R212, R209, R195 ;  /* 0x000000d1d4c37223 */ /* 0x000fe200000100c3 */
[----:B------:R-:W-:Y:S01]  /*9d70*/  FMUL.FTZ R188, R209, R101 ;  /* 0x00000065d1bc7220 */ /* 0x000fe20000410000 */
[----:B------:R-:W-:Y:S02]  /*9d80*/  LEA R206, R192, UR26, 0x2 ;  /* 0x0000001ac0ce7c11 */ /* 0x000fe4000f8e10ff */
[----:B------:R-:W-:Y:S01]  /*9d90*/  FFMA.FTZ R211, R211, R195, R196 ;  /* 0x000000c3d3d37223 */ /* 0x000fe200000100c4 */
[----:B------:R-:W-:Y:S01]  /*9da0*/  FMUL.FTZ R239, R195, R102 ;  /* 0x00000066c3ef7220 */ /* 0x000fe20000410000 */
[----:B------:R-:W-:Y:S01]  /*9db0*/  FMUL.FTZ R241, R55, R188 ;  /* 0x000000bc37f17220 */ /* 0x000fe20000410000 */
[----:B------:R-:W-:Y:S01]  /*9dc0*/  IADD3 R196, PT, PT, R168, 0x3c0, RZ ;  /* 0x000003c0a8c47810 */ /* 0x000fe20007ffe0ff */
[----:B------:R-:W-:Y:S01]  /*9dd0*/  FFMA.FTZ R197, R214, R211, R197 ;  /* 0x000000d3d6c57223 */ /* 0x000fe200000100c5 */
[----:B------:R-:W-:Y:S01]  /*9de0*/  FMUL.FTZ R133, R58, R239 ;  /* 0x000000ef3a857220 */ /* 0x000fe20000410000 */
[----:B------:R-:W-:-:S02]  /*9df0*/  LEA.HI R194, R194, R168, RZ, 0x1b ;  /* 0x000000a8c2c27211 */ /* 0x000fc400078fd8ff */
[----:B------:R-:W-:Y:S01]  /*9e00*/  FFMA.FTZ R213, R213, R197, R198 ;  /* 0x000000c5d5d57223 */ /* 0x000fe200000100c6 */
[----:B------:R-:W-:Y:S01]  /*9e10*/  FMUL.FTZ R237, R197, R104 ;  /* 0x00000068c5ed7220 */ /* 0x000fe20000410000 */
[----:B------:R-:W-:Y:S02]  /*9e20*/  LEA.HI R196, R196, R168, RZ, 0x1b ;  /* 0x000000a8c4c47211 */ /* 0x000fe400078fd8ff */
[----:B------:R-:W-:Y:S01]  /*9e30*/  FFMA.FTZ R199, R216, R213, R199 ;  /* 0x000000d5d8c77223 */ /* 0x000fe200000100c7 */
[----:B------:R-:W-:Y:S01]  /*9e40*/  FMUL.FTZ R186, R213, R105 ;  /* 0x00000069d5ba7220 */ /* 0x000fe20000410000 */
[----:B------:R-:W-:Y:S01]  /*9e50*/  VIADD R216, R168, 0x200 ;  /* 0x00000200a8d87836 */ /* 0x000fe20000000000 */
[----:B------:R-:W-:Y:S01]  /*9e60*/  LEA R204, R194, UR26, 0x2 ;  /* 0x0000001ac2cc7c11 */ /* 0x000fe2000f8e10ff */
[----:B------:R-:W-:Y:S01]  /*9e70*/  FMUL.FTZ R65, R199, R106 ;  /* 0x0000006ac7417220 */ /* 0x000fe20000410000 */
[----:B------:R-:W-:Y:S01]  /*9e80*/  FMUL.FTZ R235, R71, R186 ;  /* 0x000000ba47eb7220 */ /* 0x000fe20000410000 */
[----:B------:R-:W-:-:S02]  /*9e90*/  LEA R202, R196, UR26, 0x2 ;  /* 0x0000001ac4ca7c11 */ /* 0x000fc4000f8e10ff */
[-C--:B------:R-:W-:Y:S01]  /*9ea0*/  FFMA.FTZ R66, R0, R65.reuse, RZ ;  /* 0x0000004100427223 */ /* 0x080fe200000100ff */
[----:B------:R-:W-:Y:S01]  /*9eb0*/  FMUL.FTZ R65, R91, R65 ;  /* 0x000000415b417220 */ /* 0x000fe20000410000 */
[----:B------:R-:W-:Y:S02]  /*9ec0*/  LEA.HI R216, R216, R168, RZ, 0x1b ;  /* 0x000000a8d8d87211 */ /* 0x000fe400078fd8ff */
[----:B------:R-:W-:Y:S01]  /*9ed0*/  FFMA.FTZ R67, R183, R186, R66 ;  /* 0x000000bab7437223 */ /* 0x000fe20000010042 */
[----:B------:R-:W-:Y:S01]  /*9ee0*/  FMUL.FTZ R186, R211, R103 ;  /* 0x00000067d3ba7220 */ /* 0x000fe20000410000 */
[----:B------:R0:W-:Y:S01]  /*9ef0*/  STS [R64+0x1080], R65 ;  /* 0x0010804140007388 */ /* 0x0001e20000000800 */
[----:B------:R-:W-:Y:S01]  /*9f00*/  LEA R216, R216, UR26, 0x2 ;  /* 0x0000001ad8d87c11 */ /* 0x000fe2000f8e10ff */
[-C--:B------:R-:W-:Y:S01]  /*9f10*/  FFMA.FTZ R66, R182, R237.reuse, R67 ;  /* 0x000000edb6427223 */ /* 0x080fe20000010043 */
[----:B------:R-:W-:Y:S01]  /*9f20*/  FMUL.FTZ R67, R61, R186 ;  /* 0x000000ba3d437220 */ /* 0x000fe20000410000 */
[----:B------:R1:W-:Y:S01]  /*9f30*/  STS [R184+0x1084], R235 ;  /* 0x001084ebb8007388 */ /* 0x0003e20000000800 */
[----:B------:R-:W-:-:S03]  /*9f40*/  FMUL.FTZ R237, R68, R237 ;  /* 0x000000ed44ed7220 */ /* 0x000fc60000410000 */
[----:B------:R2:W-:Y:S01]  /*9f50*/  STS [R184+0x108c], R67 ;  /* 0x00108c43b8007388 */ /* 0x0005e20000000800 */
[----:B0-----:R-:W-:-:S03]  /*9f60*/  FMUL.FTZ R65, R205, R99 ;  /* 0x00000063cd417220 */ /* 0x001fc60000410000 */
[----:B------:R0:W-:Y:S01]  /*9f70*/  STS [R184+0x1090], R133 ;  /* 0x00109085b8007388 */ /* 0x0001e20000000800 */
[----:B-1----:R-:W-:-:S03]  /*9f80*/  FMUL.FTZ R235, R52, R243 ;  /* 0x000000f334eb7220 */ /* 0x002fc60000410000 */
[----:B------:R1:W-:Y:S01]  /*9f90*/  STS [R184+0x1088], R237 ;  /* 0x001088edb8007388 */ /* 0x0003e20000000800 */
[----:B--2---:R-:W-:Y:S01]  /*9fa0*/  FFMA.FTZ R67, R181, R186, R66 ;  /* 0x000000bab5437223 */ /* 0x004fe20000010042 */
[----:B------:R-:W-:Y:S02]  /*9fb0*/  FMUL.FTZ R66, R189, R94 ;  /* 0x0000005ebd427220 */ /* 0x000fe40000410000 */
[----:B------:R2:W-:Y:S01]  /*9fc0*/  STS [R184+0x1098], R235 ;  /* 0x001098ebb8007388 */ /* 0x0005e20000000800 */
[----:B------:R-:W-:Y:S01]  /*9fd0*/  FFMA.FTZ R186, R180, R239, R67 ;  /* 0x000000efb4ba7223 */ /* 0x000fe20000010043 */
[----:B------:R-:W-:Y:S02]  /*9fe0*/  FMUL.FTZ R67, R203, R97 ;  /* 0x00000061cb437220 */ /* 0x000fe40000410000 */
[----:B------:R3:W-:Y:S01]  /*9ff0*/  STS [R184+0x1094], R241 ;  /* 0x001094f1b8007388 */ /* 0x0007e20000000800 */
[----:B------:R-:W-:Y:S01]  /*a000*/  FMUL.FTZ R239, R43, R66 ;  /* 0x000000422bef7220 */ /* 0x000fe20000410000 */
[----:B0-----:R-:W-:Y:S01]  /*a010*/  FFMA.FTZ R133, R179, R188, R186 ;  /* 0x000000bcb3857223 */ /* 0x001fe200000100ba */
[----:B------:R-:W-:Y:S01]  /*a020*/  FMUL.FTZ R186, R201, R90 ;  /* 0x0000005ac9ba7220 */ /* 0x000fe20000410000 */
[----:B------:R0:W-:Y:S01]  /*a030*/  STS [R184+0x109c], R245 ;  /* 0x00109cf5b8007388 */ /* 0x0001e20000000800 */
[----:B-1----:R-:W-:Y:S01]  /*a040*/  FMUL.FTZ R237, R44, R65 ;  /* 0x000000412ced7220 */ /* 0x002fe20000410000 */
[----:B------:R-:W-:Y:S01]  /*a050*/  FFMA.FTZ R188, R178, R243, R133 ;  /* 0x000000f3b2bc7223 */ /* 0x000fe20000010085 */
[----:B------:R-:W-:Y:S01]  /*a060*/  FMUL.FTZ R133, R233, R95 ;  /* 0x0000005fe9857220 */ /* 0x000fe20000410000 */
[----:B--2---:R-:W-:Y:S01]  /*a070*/  FMUL.FTZ R235, R185, R93 ;  /* 0x0000005db9eb7220 */ /* 0x004fe20000410000 */
[----:B------:R1:W-:Y:S01]  /*a080*/  STS [R184+0x10a0], R249 ;  /* 0x0010a0f9b8007388 */ /* 0x0003e20000000800 */
[----:B---3--:R-:W-:Y:S01]  /*a090*/  FMUL.FTZ R241, R42, R67 ;  /* 0x000000432af17220 */ /* 0x008fe20000410000 */
[----:B------:R-:W-:-:S02]  /*a0a0*/  FMUL.FTZ R243, R40, R133 ;  /* 0x0000008528f37220 */ /* 0x000fc40000410000 */
[----:B------:R2:W-:Y:S01]  /*a0b0*/  STS [R184+0x10a4], R237 ;  /* 0x0010a4edb8007388 */ /* 0x0005e20000000800 */
[----:B0-----:R-:W-:-:S03]  /*a0c0*/  FMUL.FTZ R245, R39, R186 ;  /* 0x000000ba27f57220 */ /* 0x001fc60000410000 */
[----:B------:R0:W-:Y:S01]  /*a0d0*/  STS [R184+0x10a8], R239 ;  /* 0x0010a8efb8007388 */ /* 0x0001e20000000800 */
[----:B-1----:R-:W-:-:S03]  /*a0e0*/  FMUL.FTZ R249, R38, R235 ;  /* 0x000000eb26f97220 */ /* 0x002fc60000410000 */
[----:B------:R1:W-:Y:S01]  /*a0f0*/  STS [R184+0x10ac], R241 ;  /* 0x0010acf1b8007388 */ /* 0x0003e20000000800 */
[----:B--2---:R-:W-:Y:S01]  /*a100*/  FFMA.FTZ R237, R177, R190, R188 ;  /* 0x000000beb1ed7223 */ /* 0x004fe200000100bc */
[C---:B------:R-:W-:Y:S02]  /*a110*/  VIADD R188, R168.reuse, 0x2c0 ;  /* 0x000002c0a8bc7836 */ /* 0x040fe40000000000 */
[----:B------:R2:W-:Y:S01]  /*a120*/  STS [R184+0x10b0], R251 ;  /* 0x0010b0fbb8007388 */ /* 0x0005e20000000800 */
[----:B------:R-:W-:Y:S01]  /*a130*/  IADD3 R190, PT, PT, R168, 0x300, RZ ;  /* 0x00000300a8be7810 */ /* 0x000fe20007ffe0ff */
[----:B------:R-:W-:Y:S01]  /*a140*/  FFMA.FTZ R248, R176, R247, R237 ;  /* 0x000000f7b0f87223 */ /* 0x000fe200000100ed */
[C---:B------:R-:W-:Y:S01]  /*a150*/  VIADD R237, R168.reuse, 0x80 ;  /* 0x00000080a8ed7836 */ /* 0x040fe20000000000 */
[----:B------:R3:W-:Y:S01]  /*a160*/  STS [R184+0x10b4], R243 ;  /* 0x0010b4f3b8007388 */ /* 0x0007e20000000800 */
[----:B------:R-:W-:Y:S02]  /*a170*/  VIADD R247, R168, 0x140 ;  /* 0x00000140a8f77836 */ /* 0x000fe40000000000 */
[----:B------:R-:W-:Y:S01]  /*a180*/  FFMA.FTZ R248, R246, R65, R248 ;  /* 0x00000041f6f87223 */ /* 0x000fe200000100f8 */
[C---:B0-----:R-:W-:Y:S01]  /*a190*/  IADD3 R239, PT, PT, R168.reuse, 0xc0, RZ ;  /* 0x000000c0a8ef7810 */ /* 0x041fe20007ffe0ff */
[----:B------:R0:W-:Y:S01]  /*a1a0*/  STS [R184+0x10b8], R245 ;  /* 0x0010b8f5b8007388 */ /* 0x0001e20000000800 */
[C---:B-1----:R-:W-:Y:S01]  /*a1b0*/  IADD3 R241, PT, PT, R168.reuse, 0x100, RZ ;  /* 0x00000100a8f17810 */ /* 0x042fe20007ffe0ff */
[----:B------:R-:W-:Y:S01]  /*a1c0*/  FFMA.FTZ R65, R175, R66, R248 ;  /* 0x00000042af417223 */ /* 0x000fe200000100f8 */
[----:B--2---:R-:W-:Y:S01]  /*a1d0*/  IADD3 R251, PT, PT, R168, 0x180, RZ ;  /* 0x00000180a8fb7810 */ /* 0x004fe20007ffe0ff */
[----:B------:R1:W-:Y:S01]  /*a1e0*/  STS [R184+0x10bc], R249 ;  /* 0x0010bcf9b8007388 */ /* 0x0003e20000000800 */
[-C--:B------:R-:W-:Y:S01]  /*a1f0*/  LEA.HI R237, R237, R168.reuse, RZ, 0x1b ;  /* 0x000000a8eded7211 */ /* 0x080fe200078fd8ff */
[----:B------:R-:W-:Y:S01]  /*a200*/  FFMA.FTZ R66, R174, R67, R65 ;  /* 0x00000043ae427223 */ /* 0x000fe20000010041 */
[C---:B---3--:R-:W-:Y:S01]  /*a210*/  IADD3 R243, PT, PT, R168.reuse, 0x1c0, RZ ;  /* 0x000001c0a8f37810 */ /* 0x048fe20007ffe0ff */
[----:B------:R-:W-:Y:S01]  /*a220*/  BAR.SYNC.DEFER_BLOCKING 0x0 ;  /* 0x0000000000007b1d */ /* 0x000fe20000010000 */
[----:B------:R-:W-:Y:S01]  /*a230*/  LEA.HI R239, R239, R168, RZ, 0x1b ;  /* 0x000000a8efef7211 */ /* 0x000fe200078fd8ff */
[----:B------:R-:W-:Y:S01]  /*a240*/  FFMA.FTZ R65, R173, R132, R66 ;  /* 0x00000084ad417223 */ /* 0x000fe20000010042 */
[----:B0-----:R-:W-:Y:S01]  /*a250*/  IADD3 R245, PT, PT, R168, 0x240, RZ ;  /* 0x00000240a8f57810 */ /* 0x001fe20007ffe0ff */
[----:B------:R-:W-:Y:S01]  /*a260*/  IMAD.U32 R248, RZ, RZ, UR43 ;  /* 0x0000002bfff87e24 */ /* 0x000fe2000f8e00ff */
[-C--:B------:R-:W-:Y:S01]  /*a270*/  LEA.HI R238, R241, R168.reuse, RZ, 0x1b ;  /* 0x000000a8f1ee7211 */ /* 0x080fe200078fd8ff */
[----:B------:R-:W-:Y:S01]  /*a280*/  FFMA.FTZ R171, R172, R133, R65 ;  /* 0x00000085acab7223 */ /* 0x000fe20000010041 */
[----:B-1----:R-:W-:Y:S01]  /*a290*/  IADD3 R249, PT, PT, R168, 0x280, RZ ;  /* 0x00000280a8f97810 */ /* 0x002fe20007ffe0ff */
[----:B------:R-:W-:Y:S01]  /*a2a0*/  IMAD.MOV.U32 R65, RZ, RZ, RZ ;  /* 0x000000ffff417224 */ /* 0x000fe200078e00ff */
[----:B------:R-:W-:-:S02]  /*a2b0*/  LEA.HI R236, R247, R168, RZ, 0x1b ;  /* 0x000000a8f7ec7211 */ /* 0x000fc400078fd8ff */
[-C--:B------:R-:W-:Y:S02]  /*a2c0*/  LEA.HI R234, R251, R168.reuse, RZ, 0x1b ;  /* 0x000000a8fbea7211 */ /* 0x080fe400078fd8ff */
[-C--:B------:R-:W-:Y:S02]  /*a2d0*/  LEA.HI R232, R243, R168.reuse, RZ, 0x1b ;  /* 0x000000a8f3e87211 */ /* 0x080fe400078fd8ff */
[-C--:B------:R-:W-:Y:S02]  /*a2e0*/  LEA.HI R214, R245, R168.reuse, RZ, 0x1b ;  /* 0x000000a8f5d67211 */ /* 0x080fe400078fd8ff */
[-C--:B------:R-:W-:Y:S02]  /*a2f0*/  LEA.HI R212, R249, R168.reuse, RZ, 0x1b ;  /* 0x000000a8f9d47211 */ /* 0x080fe400078fd8ff */
[-C--:B------:R-:W-:Y:S02]  /*a300*/  LEA.HI R188, R188, R168.reuse, RZ, 0x1b ;  /* 0x000000a8bcbc7211 */ /* 0x080fe400078fd8ff */
[----:B------:R-:W-:-:S02]  /*a310*/  LEA.HI R190, R190, R168, RZ, 0x1b ;  /* 0x000000a8bebe7211 */ /* 0x000fc400078fd8ff */
[----:B------:R-:W-:Y:S01]  /*a320*/  LEA R242, R237, UR26, 0x2 ;  /* 0x0000001aedf27c11 */ /* 0x000fe2000f8e10ff */
[----:B------:R-:W0:Y:S01]  /*a330*/  LDS R200, [R164+0x1080] ;  /* 0x00108000a4c87984 */ /* 0x000e220000000800 */
[----:B------:R-:W-:Y:S02]  /*a340*/  LEA R240, R239, UR26, 0x2 ;  /* 0x0000001aeff07c11 */ /* 0x000fe4000f8e10ff */
[----:B------:R-:W-:Y:S01]  /*a350*/  LEA R238, R238, UR26, 0x2 ;  /* 0x0000001aeeee7c11 */ /* 0x000fe2000f8e10ff */
[----:B------:R-:W1:Y:S01]  /*a360*/  LDS R198, [R244+0x1180] ;  /* 0x00118000f4c67984 */ /* 0x000e620000000800 */
[----:B------:R-:W-:Y:S02]  /*a370*/  LEA R236, R236, UR26, 0x2 ;  /* 0x0000001aecec7c11 */ /* 0x000fe4000f8e10ff */
[----:B------:R-:W-:Y:S01]  /*a380*/  LEA R234, R234, UR26, 0x2 ;  /* 0x0000001aeaea7c11 */ /* 0x000fe2000f8e10ff */
[----:B------:R-:W2:Y:S01]  /*a390*/  LDS R196, [R242+0x1280] ;  /* 0x00128000f2c47984 */ /* 0x000ea20000000800 */
[----:B------:R-:W-:-:S02]  /*a3a0*/  LEA R232, R232, UR26, 0x2 ;  /* 0x0000001ae8e87c11 */ /* 0x000fc4000f8e10ff */
[----:B------:R-:W-:Y:S01]  /*a3b0*/  LEA R214, R214, UR26, 0x2 ;  /* 0x0000001ad6d67c11 */ /* 0x000fe2000f8e10ff */
[----:B------:R-:W3:Y:S01]  /*a3c0*/  LDS R194, [R240+0x1380] ;  /* 0x00138000f0c27984 */ /* 0x000ee20000000800 */
[----:B------:R-:W-:Y:S02]  /*a3d0*/  LEA R212, R212, UR26, 0x2 ;  /* 0x0000001ad4d47c11 */ /* 0x000fe4000f8e10ff */
[----:B------:R-:W-:Y:S01]  /*a3e0*/  LEA R210, R188, UR26, 0x2 ;  /* 0x0000001abcd27c11 */ /* 0x000fe2000f8e10ff */
[----:B------:R-:W4:Y:S01]  /*a3f0*/  LDS R192, [R238+0x1480] ;  /* 0x00148000eec07984 */ /* 0x000f220000000800 */
[----:B------:R-:W-:Y:S02]  /*a400*/  LEA R208, R190, UR26, 0x2 ;  /* 0x0000001abed07c11 */ /* 0x000fe4000f8e10ff */
[----:B------:R-:W-:Y:S01]  /*a410*/  MOV R132, UR34 ;  /* 0x0000002200847c02 */ /* 0x000fe20008000f00 */
[----:B------:R-:W0:Y:S01]  /*a420*/  LDS R190, [R236+0x1580] ;  /* 0x00158000ecbe7984 */ /* 0x000e220000000800 */
[----:B------:R-:W-:-:S02]  /*a430*/  MOV R133, UR42 ;  /* 0x0000002a00857c02 */ /* 0x000fc40008000f00 */
[----:B------:R-:W-:Y:S01]  /*a440*/  SHF.R.S32.HI R132, RZ, 0x1f, R132 ;  /* 0x0000001fff847819 */ /* 0x000fe20000011484 */
        /* <DEDUP_REMOVED lines=12> */
[----:B------:R2:W-:Y:S01]  /*a510*/  STS [R184+0x210c], R223 ;  /* 0x00210cdfb8007388 */ /* 0x0005e20000000800 */
[----:B-----5:R-:W-:-:S03]  /*a520*/  MOV R64, R168 ;  /* 0x000000a800407202 */ /* 0x020fc60000000f00 */
[----:B------:R-:W-:Y:S01]  /*a530*/  STS [R184+0x2114], R221 ;  /* 0x002114ddb8007388 */ /* 0x000fe20000000800 */
[----:B-1----:R-:W-:Y:S01]  /*a540*/  FMUL.FTZ R225, R81, R218 ;  /* 0x000000da51e17220 */ /* 0x002fe20000410000 */
[----:B------:R-:W-:Y:S02]  /*a550*/  IMAD.WIDE.U32 R66, R124, UR31, R64 ;  /* 0x0000001f7c427c25 */ /* 0x000fe4000f8e0040 */
[----:B------:R-:W-:Y:S02]  /*a560*/  STS [R184+0x211c], R219 ;  /* 0x00211cdbb8007388 */ /* 0x000fe40000000800 */
[----:B--2---:R-:W-:Y:S01]  /*a570*/  FMUL.FTZ R223, R79, R230 ;  /* 0x000000e64fdf7220 */ /* 0x004fe20000410000 */
[----:B------:R-:W-:Y:S01]  /*a580*/  IMAD R67, R125, UR31, R67 ;  /* 0x0000001f7d437c24 */ /* 0x000fe2000f8e0243 */
[----:B------:R-:W-:Y:S01]  /*a590*/  STS [R184+0x2120], R217 ;  /* 0x002120d9b8007388 */ /* 0x000fe20000000800 */
[----:B------:R-:W-:-:S03]  /*a5a0*/  IMAD.WIDE.U32 R64, R122, UR31, R64 ;  /* 0x0000001f7a407c25 */ /* 0x000fc6000f8e0040 */
[----:B------:R-:W-:Y:S01]  /*a5b0*/  STS [R184+0x2124], R225 ;  /* 0x002124e1b8007388 */ /* 0x000fe20000000800 */
[----:B------:R-:W-:-:S03]  /*a5c0*/  IMAD.WIDE.U32 R66, R133, UR34, R66 ;  /* 0x0000002285427c25 */ /* 0x000fc6000f8e0042 */
[----:B------:R-:W-:Y:S01]  /*a5d0*/  STS [R184+0x2128], R215 ;  /* 0x002128d7b8007388 */ /* 0x000fe20000000800 */
[----:B------:R-:W-:Y:S01]  /*a5e0*/  IMAD R133, R132, UR42, RZ ;  /* 0x0000002a84857c24 */ /* 0x000fe2000f8e02ff */
[----:B------:R-:W-:Y:S01]  /*a5f0*/  IADD3 R66, P2, PT, R66, UR8, RZ ;  /* 0x0000000842427c10 */ /* 0x000fe2000ff5e0ff */
[----:B------:R-:W-:Y:S01]  /*a600*/  IMAD R65, R123, UR31, R65 ;  /* 0x0000001f7b417c24 */ /* 0x000fe2000f8e0241 */
[----:B------:R-:W-:Y:S01]  /*a610*/  STS [R184+0x212c], R223 ;  /* 0x00212cdfb8007388 */ /* 0x000fe20000000800 */
[----:B------:R-:W-:Y:S02]  /*a620*/  IMAD R133, R248, UR34, R133 ;  /* 0x00000022f8857c24 */ /* 0x000fe4000f8e0285 */
[----:B------:R-:W-:Y:S01]  /*a630*/  IMAD R132, R132, UR44, RZ ;  /* 0x0000002c84847c24 */ /* 0x000fe2000f8e02ff */
[----:B------:R-:W-:Y:S02]  /*a640*/  STS [R184+0x2130], R229 ;  /* 0x002130e5b8007388 */ /* 0x000fe40000000800 */
[----:B------:R-:W-:-:S02]  /*a650*/  IADD3.X R67, PT, PT, R67, R133, RZ, P2, !PT ;  /* 0x0000008543437210 */ /* 0x000fc400017fe4ff */
[----:B------:R-:W-:Y:S01]  /*a660*/  MOV R133, UR44 ;  /* 0x0000002c00857c02 */ /* 0x000fe20008000f00 */
[----:B------:R-:W-:-:S04]  /*a670*/  IMAD.WIDE.U32 R66, R120, UR7, R66 ;  /* 0x0000000778427c25 */ /* 0x000fc8000f8e0042 */
[----:B------:R-:W-:-:S04]  /*a680*/  IMAD.WIDE.U32 R64, R133, UR34, R64 ;  /* 0x0000002285407c25 */ /* 0x000fc8000f8e0040 */
[----:B------:R-:W-:-:S04]  /*a690*/  IMAD.U32 R133, RZ, RZ, UR45 ;  /* 0x0000002dff857e24 */ /* 0x000fc8000f8e00ff */
[----:B------:R-:W-:Y:S01]  /*a6a0*/  IMAD R133, R133, UR34, R132 ;  /* 0x0000002285857c24 */ /* 0x000fe2000f8e0284 */
[----:B------:R-:W-:-:S04]  /*a6b0*/  IADD3 R132, P2, PT, R64, UR8, RZ ;  /* 0x0000000840847c10 */ /* 0x000fc8000ff5e0ff */
[----:B------:R-:W-:Y:S01]  /*a6c0*/  IADD3.X R133, PT, PT, R65, R133, RZ, P2, !PT ;  /* 0x0000008541857210 */ /* 0x000fe200017fe4ff */
[----:B------:R-:W-:Y:S01]  /*a6d0*/  IMAD R65, R121, UR7, R67 ;  /* 0x0000000779417c24 */ /* 0x000fe2000f8e0243 */
[----:B------:R-:W-:Y:S02]  /*a6e0*/  MOV R67, UR46 ;  /* 0x0000002e00437c02 */ /* 0x000fe40008000f00 */
[----:B------:R-:W-:-:S03]  /*a6f0*/  LEA R64, P2, R66, UR48, 0x2 ;  /* 0x0000003042407c11 */ /* 0x000fc6000f8410ff */
[----:B------:R-:W-:Y:S01]  /*a700*/  IMAD.WIDE.U32 R132, R67, UR7, R132 ;  /* 0x0000000743847c25 */ /* 0x000fe2000f8e0084 */
[----:B------:R-:W-:-:S03]  /*a710*/  LEA.HI.X R65, R66, UR49, R65, 0x2, P2 ;  /* 0x0000003142417c11 */ /* 0x000fc600090f1441 */
[----:B------:R-:W-:Y:S01]  /*a720*/  IMAD.U32 R67, RZ, RZ, UR47 ;  /* 0x0000002fff437e24 */ /* 0x000fe2000f8e00ff */
[----:B------:R-:W-:-:S03]  /*a730*/  LEA R66, P2, R132, UR50, 0x2 ;  /* 0x0000003284427c11 */ /* 0x000fc6000f8410ff */
[----:B------:R-:W-:Y:S02]  /*a740*/  IMAD R67, R67, UR7, R133 ;  /* 0x0000000743437c24 */ /* 0x000fe4000f8e0285 */
[----:B------:R-:W-:-:S03]  /*a750*/  FMUL.FTZ R133, R87, R222 ;  /* 0x000000de57857220 */ /* 0x000fc60000410000 */
[----:B------:R-:W-:Y:S01]  /*a760*/  LEA.HI.X R67, R132, UR51, R67, 0x2, P2 ;  /* 0x0000003384437c11 */ /* 0x000fe200090f1443 */
[----:B------:R-:W-:Y:S01]  /*a770*/  FADD.FTZ R132, -R3, R227 ;  /* 0x000000e303847221 */ /* 0x000fe20000010100 */
[----:B------:R-:W-:Y:S01]  /*a780*/  FMUL.FTZ R3, R89, R224 ;  /* 0x000000e059037220 */ /* 0x000fe20000410000 */
[----:B------:R1:W-:Y:S01]  /*a790*/  STS [R184+0x2110], R133 ;  /* 0x00211085b8007388 */ /* 0x0003e20000000800 */
[----:B------:R-:W-:Y:S01]  /*a7a0*/  FMUL.FTZ R227, R74, R227 ;  /* 0x000000e34ae37220 */ /* 0x000fe20000410000 */
[----:B------:R-:W-:Y:S01]  /*a7b0*/  FFMA.FTZ R186, R132, R186, R171 ;  /* 0x000000ba84ba7223 */ /* 0x000fe200000100ab */
[----:B------:R-:W-:Y:S01]  /*a7c0*/  FMUL.FTZ R171, R85, R220 ;  /* 0x000000dc55ab7220 */ /* 0x000fe20000410000 */
[----:B------:R2:W-:Y:S04]  /*a7d0*/  STS [R184+0x2108], R3 ;  /* 0x00210803b8007388 */ /* 0x0005e80000000800 */
[----:B------:R5:W-:Y:S01]  /*a7e0*/  STS [R184+0x2118], R171 ;  /* 0x002118abb8007388 */ /* 0x000be20000000800 */
[----:B-1----:R-:W-:-:S03]  /*a7f0*/  FMUL.FTZ R133, R77, R228 ;  /* 0x000000e44d857220 */ /* 0x002fc60000410000 */
[----:B------:R1:W-:Y:S01]  /*a800*/  STS [R184+0x2138], R227 ;  /* 0x002138e3b8007388 */ /* 0x0003e20000000800 */
[----:B--2---:R-:W-:-:S03]  /*a810*/  MOV R3, UR53 ;  /* 0x0000003500037c02 */ /* 0x004fc60008000f00 */
[----:B------:R1:W-:Y:S01]  /*a820*/  STS [R184+0x2134], R133 ;  /* 0x00213485b8007388 */ /* 0x0003e20000000800 */
[----:B------:R-:W-:Y:S01]  /*a830*/  IADD3 R218, PT, PT, R3, -UR8, -R168 ;  /* 0x8000000803da7c10 */ /* 0x000fe2000fffe8a8 */
[----:B-----5:R-:W-:Y:S01]  /*a840*/  FMUL.FTZ R171, R75, R226 ;  /* 0x000000e24bab7220 */ /* 0x020fe20000410000 */
[----:B------:R-:W-:Y:S02]  /*a850*/  FADD.FTZ R3, -R2, R226 ;  /* 0x000000e202037221 */ /* 0x000fe40000010100 */
[C---:B------:R-:W-:Y:S02]  /*a860*/  ISETP.GE.AND P2, PT, R218.reuse, 0x1, PT ;  /* 0x00000001da00780c */ /* 0x040fe40003f46270 */
[----:B------:R1:W-:Y:S01]  /*a870*/  STS [R184+0x213c], R171 ;  /* 0x00213cabb8007388 */ /* 0x0003e20000000800 */
[----:B------:R-:W-:Y:S01]  /*a880*/  BAR.SYNC.DEFER_BLOCKING 0x0 ;  /* 0x0000000000007b1d */ /* 0x000fe20000010000 */
[C---:B------:R-:W-:Y:S02]  /*a890*/  ISETP.GE.AND P3, PT, R218.reuse, 0x41, PT ;  /* 0x00000041da00780c */ /* 0x040fe40003f66270 */
[----:B------:R-:W-:-:S07]  /*a8a0*/  ISETP.GE.AND P4, PT, R218, 0x81, PT ;  /* 0x00000081da00780c */ /* 0x000fce0003f86270 */
[----:B01-34-:R-:W-:Y:S06]  /*a8b0*/  @!P2 BRA `(.L_x_4875) ;  /* 0x00000000000ca947 */ /* 0x01bfec0003800000 */
[----:B------:R-:W0:Y:S04]  /*a8c0*/  LDS R133, [R164+0x2100] ;  /* 0x00210000a4857984 */ /* 0x000e280000000800 */
[----:B------:R1:W-:Y:S04]  /*a8d0*/  REDG.E.ADD.F32.FTZ.RN.STRONG.GPU desc[UR28][R64.64], R200 ;  /* 0x000000c8400079a6 */ /* 0x0003e8000c12f31c */
[----:B0-----:R1:W-:Y:S02]  /*a8e0*/  REDG.E.ADD.F32.FTZ.RN.STRONG.GPU desc[UR28][R66.64], R133 ;  /* 0x00000085420079a6 */ /* 0x0013e4000c12f31c */
.L_x_4875:
[----:B------:R-:W-:Y:S05]  /*a8f0*/  BSYNC.RECONVERGENT B0 ;  /* 0x0000000000007941 */ /* 0x000fea0003800200 */
.L_x_4874:
[----:B-1----:R0:W1:Y:S01]  /*a900*/  LDS R133, [R244+0x2200] ;  /* 0x00220000f4857984 */ /* 0x0020620000000800 */
[----:B------:R-:W-:Y:S04]  /*a910*/  BSSY.RECONVERGENT B0, `(.L_x_4876) ;  /* 0x0000004000007945 */ /* 0x000fe80003800200 */
[----:B------:R-:W-:Y:S05]  /*a920*/  @!P3 BRA `(.L_x_4877) ;  /* 0x000000000008b947 */ /* 0x000fea0003800000 */
[----:B------:R2:W-:Y:S04]  /*a930*/  REDG.E.ADD.F32.FTZ.RN.STRONG.GPU desc[UR28][R64.64+0x100], R198 ;  /* 0x000100c6400079a6 */ /* 0x0005e8000c12f31c */
[----:B-1----:R2:W-:Y:S02]  /*a940*/  REDG.E.ADD.F32.FTZ.RN.STRONG.GPU desc[UR28][R66.64+0x100], R133 ;  /* 0x00010085420079a6 */ /* 0x0025e4000c12f31c */
.L_x_4877:
[----:B------:R-:W-:Y:S05]  /*a950*/  BSYNC.RECONVERGENT B0 ;  /* 0x0000000000007941 */ /* 0x000fea0003800200 */
.L_x_4876:
[----:B-12---:R1:W2:Y:S01]  /*a960*/  LDS R133, [R242+0x2300] ;  /* 0x00230000f2857984 */ /* 0x0062a20000000800 */
[----:B------:R-:W-:Y:S04]  /*a970*/  BSSY.RECONVERGENT B0, `(.L_x_4878) ;  /* 0x0000004000007945 */ /* 0x000fe80003800200 */
[----:B------:R-:W-:Y:S05]  /*a980*/  @!P4 BRA `(.L_x_4879) ;  /* 0x000000000008c947 */ /* 0x000fea0003800000 */
[----:B------:R3:W-:Y:S04]  /*a990*/  REDG.E.ADD.F32.FTZ.RN.STRONG.GPU desc[UR28][R64.64+0x200], R196 ;  /* 0x000200c4400079a6 */ /* 0x0007e8000c12f31c */
[----:B--2---:R3:W-:Y:S02]  /*a9a0*/  REDG.E.ADD.F32.FTZ.RN.STRONG.GPU desc[UR28][R66.64+0x200], R133 ;  /* 0x00020085420079a6 */ /* 0x0047e4000c12f31c */
.L_x_4879:
[----:B------:R-:W-:Y:S05]  /*a9b0*/  BSYNC.RECONVERGENT B0 ;  /* 0x0000000000007941 */ /* 0x000fea0003800200 */
.L_x_4878:
[----:B--23--:R2:W3:Y:S01]  /*a9c0*/  LDS R133, [R240+0x2400] ;  /* 0x00240000f0857984 */ /* 0x00c4e20000000800 */
        /* <DEDUP_REMOVED lines=9> */
[----:B---3--:R4:W-:Y:S02]  /*aa60*/  REDG.E.ADD.F32.FTZ.RN.STRONG.GPU desc[UR28][R66.64+0x300], R133 ;  /* 0x00030085420079a6 */ /* 0x0089e4000c12f31c */
.L_x_4881:
[----:B------:R-:W-:Y:S05]  /*aa70*/  BSYNC.RECONVERGENT B0 ;  /* 0x0000000000007941 */ /* 0x000fea0003800200 */
.L_x_4880:
[----:B---34-:R3:W4:Y:S01]  /*aa80*/  LDS R133, [R238+0x2500] ;  /* 0x00250000ee857984 */ /* 0x0187220000000800 */
[----:B------:R-:W-:Y:S04]  /*aa90*/  BSSY.RECONVERGENT B0, `(.L_x_4882) ;  /* 0x0000004000007945 */ /* 0x000fe80003800200 */
[----:B------:R-:W-:Y:S05]  /*aaa0*/  @!P2 BRA `(.L_x_4883) ;  /* 0x000000000008a947 */ /* 0x000fea0003800000 */
[----:B------:R0:W-:Y:S04]  /*aab0*/  REDG.E.ADD.F32.FTZ.RN.STRONG.GPU desc[UR28][R64.64+0x400], R192 ;  /* 0x000400c0400079a6 */ /* 0x0001e8000c12f31c */
[----:B----4-:R0:W-:Y:S02]  /*aac0*/  REDG.E.ADD.F32.FTZ.RN.STRONG.GPU desc[UR28][R66.64+0x400], R133 ;  /* 0x00040085420079a6 */ /* 0x0101e4000c12f31c */
.L_x_4883:
[----:B------:R-:W-:Y:S05]  /*aad0*/  BSYNC.RECONVERGENT B0 ;  /* 0x0000000000007941 */ /* 0x000fea0003800200 */
.L_x_4882:
[----:B0---4-:R0:W4:Y:S01]  /*aae0*/  LDS R133, [R236+0x2600] ;  /* 0x00260000ec857984 */ /* 0x0111220000000800 */
[----:B------:R-:W-:Y:S04]  /*aaf0*/  BSSY.RECONVERGENT B0, `(.L_x_4884) ;  /* 0x0000004000007945 */ /* 0x000fe80003800200 */
[----:B------:R-:W-:Y:S05]  /*ab00*/  @!P4 BRA `(.L_x_4885) ;  /* 0x000000000008c947 */ /* 0x000fea0003800000 */
[----:B------:R0:W-:Y:S04]  /*ab10*/  REDG.E.ADD.F32.FTZ.RN.STRONG.GPU desc[UR28][R64.64+0x500], R190 ;  /* 0x000500be400079a6 */ /* 0x0001e8000c12f31c */
[----:B----4-:R0:W-:Y:S02]  /*ab20*/  REDG.E.ADD.F32.FTZ.RN.STRONG.GPU desc[UR28][R66.64+0x500], R133 ;  /* 0x00050085420079a6 */ /* 0x0101e4000c12f31c */
.L_x_4885:
[----:B------:R-:W-:Y:S05]  /*ab30*/  BSYNC.RECONVERGENT B0 ;  /* 0x0000000000007941 */ /* 0x000fea0003800200 */
.L_x_4884:
[----:B0---4-:R0:W4:Y:S01]  /*ab40*/  LDS R133, [R234+0x2700] ;  /* 0x00270000ea857984 */ /* 0x0111220000000800 */
[----:B------:R-:W-:Y:S04]  /*ab50*/  BSSY.RECONVERGENT B0, `(.L_x_4886) ;  /* 0x0000004000007945 */ /* 0x000fe80003800200 */
[----:B------:R-:W-:Y:S05]  /*ab60*/  @!P5 BRA `(.L_x_4887) ;  /* 0x000000000008d947 */ /* 0x000fea0003800000 */
[----:B------:R0:W-:Y:S04]  /*ab70*/  REDG.E.ADD.F32.FTZ.RN.STRONG.GPU desc[UR28][R64.64+0x600], R188 ;  /* 0x000600bc400079a6 */ /* 0x0001e8000c12f31c */
[----:B----4-:R0:W-:Y:S02]  /*ab80*/  REDG.E.ADD.F32.FTZ.RN.STRONG.GPU desc[UR28][R66.64+0x600], R133 ;  /* 0x00060085420079a6 */ /* 0x0101e4000c12f31c */
.L_x_4887:
[----:B------:R-:W-:Y:S05]  /*ab90*/  BSYNC.RECONVERGENT B0 ;  /* 0x0000000000007941 */ /* 0x000fea0003800200 */
.L_x_4886:
[----:B0---4-:R0:W4:Y:S01]  /*aba0*/  LDS R133, [R232+0x2800] ;  /* 0x00280000e8857984 */ /* 0x0111220000000800 */
[----:B------:R-:W-:Y:S01]  /*abb0*/  BSSY.RECONVERGENT B0, `(.L_x_4888) ;  /* 0x0000008000007945 */ /* 0x000fe20003800200 */
[C---:B------:R-:W-:Y:S02]  /*abc0*/  ISETP.GE.AND P4, PT, R218.reuse, 0x201, PT ;  /* 0x00000201da00780c */ /* 0x040fe40003f86270 */
[C---:B------:R-:W-:Y:S02]  /*abd0*/  ISETP.GE.AND P5, PT, R218.reuse, 0x241, PT ;  /* 0x00000241da00780c */ /* 0x040fe40003fa6270 */
[C---:B------:R-:W-:Y:S02]  /*abe0*/  ISETP.GE.AND P6, PT, R218.reuse, 0x281, PT ;  /* 0x00000281da00780c */ /* 0x040fe40003fc6270 */
[----:B------:R-:W-:Y:S01]  /*abf0*/  ISETP.GE.AND P2, PT, R218, 0x2c1, PT ;  /* 0x000002c1da00780c */ /* 0x000fe20003f46270 */
[----:B0-----:R-:W-:-:S12]  /*ac00*/  @!P3 BRA `(.L_x_4889) ;  /* 0x000000000008b947 */ /* 0x001fd80003800000 */
[----:B------:R0:W-:Y:S04]  /*ac10*/  REDG.E.ADD.F32.FTZ.RN.STRONG.GPU desc[UR28][R64.64+0x700], R251 ;  /* 0x000700fb400079a6 */ /* 0x0001e8000c12f31c */
[----:B----4-:R0:W-:Y:S02]  /*ac20*/  REDG.E.ADD.F32.FTZ.RN.STRONG.GPU desc[UR28][R66.64+0x700], R133 ;  /* 0x00070085420079a6 */ /* 0x0101e4000c12f31c */
.L_x_4889:
[----:B------:R-:W-:Y:S05]  /*ac30*/  BSYNC.RECONVERGENT B0 ;  /* 0x0000000000007941 */ /* 0x000fea0003800200 */
.L_x_4888:
[----:B0---4-:R0:W4:Y:S01]  /*ac40*/  LDS R133, [R216+0x2900] ;  /* 0x00290000d8857984 */ /* 0x0111220000000800 */
[----:B------:R-:W-:Y:S04]  /*ac50*/  BSSY.RECONVERGENT B0, `(.L_x_4890) ;  /* 0x0000004000007945 */ /* 0x000fe80003800200 */
[----:B------:R-:W-:Y:S05]  /*ac60*/  @!P4 BRA `(.L_x_4891) ;  /* 0x000000000008c947 */ /* 0x000fea0003800000 */
[----:B------:R0:W-:Y:S04]  /*ac70*/  REDG.E.ADD.F32.FTZ.RN.STRONG.GPU desc[UR28][R64.64+0x800], R249 ;  /* 0x000800f9400079a6 */ /* 0x0001e8000c12f31c */
[----:B----4-:R0:W-:Y:S02]  /*ac80*/  REDG.E.ADD.F32.FTZ.RN.STRONG.GPU desc[UR28][R66.64+0x800], R133 ;  /* 0x00080085420079a6 */ /* 0x0101e4000c12f31c */
.L_x_4891:
[----:B------:R-:W-:Y:S05]  /*ac90*/  BSYNC.RECONVERGENT B0 ;  /* 0x0000000000007941 */ /* 0x000fea0003800200 */
.L_x_4890:
[----:B0---4-:R0:W4:Y:S01]  /*aca0*/  LDS R133, [R214+0x2a00] ;  /* 0x002a0000d6857984 */ /* 0x0111220000000800 */
[----:B------:R-:W-:Y:S04]  /*acb0*/  BSSY.RECONVERGENT B0, `(.L_x_4892) ;  /* 0x0000004000007945 */ /* 0x000fe80003800200 */
[----:B------:R-:W-:Y:S05]  /*acc0*/  @!P5 BRA `(.L_x_4893) ;  /* 0x000000000008d947 */ /* 0x000fea0003800000 */
[----:B------:R0:W-:Y:S04]  /*acd0*/  REDG.E.ADD.F32.FTZ.RN.STRONG.GPU desc[UR28][R64.64+0x900], R247 ;  /* 0x000900f7400079a6 */ /* 0x0001e8000c12f31c */
[----:B----4-:R0:W-:Y:S02]  /*ace0*/  REDG.E.ADD.F32.FTZ.RN.STRONG.GPU desc[UR28][R66.64+0x900], R133 ;  /* 0x00090085420079a6 */ /* 0x0101e4000c12f31c */
.L_x_4893:
[----:B------:R-:W-:Y:S05]  /*acf0*/  BSYNC.RECONVERGENT B0 ;  /* 0x0000000000007941 */ /* 0x000fea0003800200 */
.L_x_4892:
[----:B0---4-:R0:W4:Y:S01]  /*ad00*/  LDS R133, [R212+0x2b00] ;  /* 0x002b0000d4857984 */ /* 0x0111220000000800 */
[----:B------:R-:W-:Y:S04]  /*ad10*/  BSSY.RECONVERGENT B0, `(.L_x_4894) ;  /* 0x0000004000007945 */ /* 0x000fe80003800200 */
[----:B------:R-:W-:Y:S05]  /*ad20*/  @!P6 BRA `(.L_x_4895) ;  /* 0x000000000008e947 */ /* 0x000fea0003800000 */
[----:B------:R0:W-:Y:S04]  /*ad30*/  REDG.E.ADD.F32.FTZ.RN.STRONG.GPU desc[UR28][R64.64+0xa00], R245 ;  /* 0x000a00f5400079a6 */ /* 0x0001e8000c12f31c */
[----:B----4-:R0:W-:Y:S02]  /*ad40*/  REDG.E.ADD.F32.FTZ.RN.STRONG.GPU desc[UR28][R66.64+0xa00], R133 ;  /* 0x000a0085420079a6 */ /* 0x0101e4000c12f31c */
.L_x_4895:
[----:B------:R-:W-:Y:S05]  /*ad50*/  BSYNC.RECONVERGENT B0 ;  /* 0x0000000000007941 */ /* 0x000fea0003800200 */
.L_x_4894:
        /* <DEDUP_REMOVED lines=9> */
.L_x_4897:
[----:B------:R-:W-:Y:S05]  /*adf0*/  BSYNC.RECONVERGENT B0 ;  /* 0x0000000000007941 */ /* 0x000fea0003800200 */
.L_x_4896:
[----:B0---4-:R0:W4:Y:S01]  /*ae00*/  LDS R133, [R208+0x2d00] ;  /* 0x002d0000d0857984 */ /* 0x0111220000000800 */
[----:B------:R-:W-:Y:S04]  /*ae10*/  BSSY.RECONVERGENT B0, `(.L_x_4898) ;  /* 0x0000004000007945 */ /* 0x000fe80003800200 */
[----:B------:R-:W-:Y:S05]  /*ae20*/  @!P3 BRA `(.L_x_4899) ;  /* 0x000000000008b947 */ /* 0x000fea0003800000 */
[----:B------:R0:W-:Y:S04]  /*ae30*/  REDG.E.ADD.F32.FTZ.RN.STRONG.GPU desc[UR28][R64.64+0xc00], R241 ;  /* 0x000c00f1400079a6 */ /* 0x0001e8000c12f31c */
[----:B----4-:R0:W-:Y:S02]  /*ae40*/  REDG.E.ADD.F32.FTZ.RN.STRONG.GPU desc[UR28][R66.64+0xc00], R133 ;  /* 0x000c0085420079a6 */ /* 0x0101e4000c12f31c */
.L_x_4899:
[----:B------:R-:W-:Y:S05]  /*ae50*/  BSYNC.RECONVERGENT B0 ;  /* 0x0000000000007941 */ /* 0x000fea0003800200 */
.L_x_4898:
[----:B0---4-:R0:W4:Y:S01]  /*ae60*/  LDS R133, [R206+0x2e00] ;  /* 0x002e0000ce857984 */ /* 0x0111220000000800 */
[----:B------:R-:W-:Y:S04]  /*ae70*/  BSSY.RECONVERGENT B0, `(.L_x_4900) ;  /* 0x0000004000007945 */ /* 0x000fe80003800200 */
[----:B------:R-:W-:Y:S05]  /*ae80*/  @!P4 BRA `(.L_x_4901) ;  /* 0x000000000008c947 */ /* 0x000fea0003800000 */
[----:B------:R0:W-:Y:S04]  /*ae90*/  REDG.E.ADD.F32.FTZ.RN.STRONG.GPU desc[UR28][R64.64+0xd00], R239 ;  /* 0x000d00ef400079a6 */ /* 0x0001e8000c12f31c */
[----:B----4-:R0:W-:Y:S02]  /*aea0*/  REDG.E.ADD.F32.FTZ.RN.STRONG.GPU desc[UR28][R66.64+0xd00], R133 ;  /* 0x000d0085420079a6 */ /* 0x0101e4000c12f31c */
.L_x_4901:
[----:B------:R-:W-:Y:S05]  /*aeb0*/  BSYNC.RECONVERGENT B0 ;  /* 0x0000000000007941 */ /* 0x000fea0003800200 */
.L_x_4900:
[----:B0---4-:R0:W4:Y:S01]  /*aec0*/  LDS R133, [R204+0x2f00] ;  /* 0x002f0000cc857984 */ /* 0x0111220000000800 */
[----:B------:R-:W-:Y:S04]  /*aed0*/  BSSY.RECONVERGENT B0, `(.L_x_4902) ;  /* 0x0000004000007945 */ /* 0x000fe80003800200 */
[----:B------:R-:W-:Y:S05]  /*aee0*/  @!P5 BRA `(.L_x_4903) ;  /* 0x000000000008d947 */ /* 0x000fea0003800000 */
[----:B------:R0:W-:Y:S04]  /*aef0*/  REDG.E.ADD.F32.FTZ.RN.STRONG.GPU desc[UR28][R64.64+0xe00], R237 ;  /* 0x000e00ed400079a6 */ /* 0x0001e8000c12f31c */
[----:B----4-:R0:W-:Y:S02]  /*af00*/  REDG.E.ADD.F32.FTZ.RN.STRONG.GPU desc[UR28][R66.64+0xe00], R133 ;  /* 0x000e0085420079a6 */ /* 0x0101e4000c12f31c */
.L_x_4903:
[----:B------:R-:W-:Y:S05]  /*af10*/  BSYNC.RECONVERGENT B0 ;  /* 0x0000000000007941 */ /* 0x000fea0003800200 */
.L_x_4902:
[----:B0---4-:R0:W4:Y:S01]  /*af20*/  LDS R133, [R202+0x3000] ;  /* 0x00300000ca857984 */ /* 0x0111220000000800 */
[----:B------:R-:W-:Y:S04]  /*af30*/  BSSY.RECONVERGENT B0, `(.L_x_4904) ;  /* 0x0000004000007945 */ /* 0x000fe80003800200 */
[----:B------:R-:W-:Y:S05]  /*af40*/  @!P6 BRA `(.L_x_4905) ;  /* 0x000000000008e947 */ /* 0x000fea0003800000 */
[----:B------:R0:W-:Y:S04]  /*af50*/  REDG.E.ADD.F32.FTZ.RN.STRONG.GPU desc[UR28][R64.64+0xf00], R231 ;  /* 0x000f00e7400079a6 */ /* 0x0001e8000c12f31c */
[----:B----4-:R0:W-:Y:S02]  /*af60*/  REDG.E.ADD.F32.FTZ.RN.STRONG.GPU desc[UR28][R66.64+0xf00], R133 ;  /* 0x000f0085420079a6 */ /* 0x0101e4000c12f31c */
.L_x_4905:
[----:B------:R-:W-:Y:S05]  /*af70*/  BSYNC.RECONVERGENT B0 ;  /* 0x0000000000007941 */ /* 0x000fea0003800200 */
.L_x_4904:
[----:B0-----:R-:W0:Y:S01]  /*af80*/  SHFL.DOWN P2, R64, R235, 0x1, 0x1f ;  /* 0x08201f00eb407f89 */ /* 0x001e220000040000 */
[-C--:B------:R-:W-:Y:S01]  /*af90*/  FMUL.FTZ R2, R20, R185.reuse ;  /* 0x000000b914027220 */ /* 0x080fe20000410000 */
[----:B------:R-:W-:Y:S01]  /*afa0*/  FMUL.FTZ R185, R4, R185 ;  /* 0x000000b904b97220 */ /* 0x000fe20000410000 */
[----:B------:R-:W-:Y:S01]  /*afb0*/  FMUL.FTZ R4, R5, R201 ;  /* 0x000000c905047220 */ /* 0x000fe20000410000 */
[----:B------:R-:W-:Y:S01]  /*afc0*/  FMUL.FTZ R5, R6, R233 ;  /* 0x000000e906057220 */ /* 0x000fe20000410000 */
[----:B------:R-:W-:Y:S01]  /*afd0*/  FMUL.FTZ R6, R7, R187 ;  /* 0x000000bb07067220 */ /* 0x000fe20000410000 */
[C---:B------:R-:W-:Y:S01]  /*afe0*/  FMUL.FTZ R201, R20.reuse, R201 ;  /* 0x000000c914c97220 */ /* 0x040fe20000410000 */
[----:B------:R-:W-:Y:S01]  /*aff0*/  FMUL.FTZ R3, R3, R2 ;  /* 0x0000000203037220 */ /* 0x000fe20000410000 */
[C---:B------:R-:W-:Y:S01]  /*b000*/  FMUL.FTZ R233, R20.reuse, R233 ;  /* 0x000000e914e97220 */ /* 0x040fe20000410000 */
[----:B------:R-:W-:Y:S01]  /*b010*/  FMUL.FTZ R2, R20, R187 ;  /* 0x000000bb14027220 */ /* 0x000fe20000410000 */
[----:B------:R-:W-:Y:S01]  /*b020*/  FMUL.FTZ R132, R132, R201 ;  /* 0x000000c984847220 */ /* 0x000fe20000410000 */
[----:B------:R-:W-:Y:S01]  /*b030*/  FFMA.FTZ R3, R38, R185, R3 ;  /* 0x000000b926037223 */ /* 0x000fe20000010003 */
[----:B------:R-:W-:Y:S01]  /*b040*/  FFMA.FTZ R23, R4, R90, R23 ;  /* 0x0000005a04177223 */ /* 0x000fe20000010017 */
[----:B------:R-:W-:Y:S01]  /*b050*/  FMUL.FTZ R233, R172, R233 ;  /* 0x000000e9ace97220 */ /* 0x000fe20000410000 */
[----:B------:R-:W-:Y:S01]  /*b060*/  FFMA.FTZ R132, R39, R4, R132 ;  /* 0x0000000427847223 */ /* 0x000fe20000010084 */
[----:B------:R-:W-:Y:S01]  /*b070*/  FMUL.FTZ R4, R20, R189 ;  /* 0x000000bd14047220 */ /* 0x000fe20000410000 */
[----:B------:R-:W-:Y:S01]  /*b080*/  FADD.FTZ R72, R3, R72 ;  /* 0x0000004803487221 */ /* 0x000fe20000010000 */
[-C--:B------:R-:W-:Y:S01]  /*b090*/  FMUL.FTZ R3, R8, R203.reuse ;  /* 0x000000cb08037220 */ /* 0x080fe20000410000 */
[----:B------:R-:W-:Y:S01]  /*b0a0*/  FMUL.FTZ R203, R20, R203 ;  /* 0x000000cb14cb7220 */ /* 0x000fe20000410000 */
[----:B------:R-:W-:Y:S01]  /*b0b0*/  FMUL.FTZ R4, R175, R4 ;  /* 0x00000004af047220 */ /* 0x000fe20000410000 */
[----:B------:R-:W-:Y:S01]  /*b0c0*/  FFMA.FTZ R24, R5, R95, R24 ;  /* 0x0000005f05187223 */ /* 0x000fe20000010018 */
[----:B------:R-:W-:Y:S01]  /*b0d0*/  FFMA.FTZ R233, R40, R5, R233 ;  /* 0x0000000528e97223 */ /* 0x000fe200000100e9 */
[----:B------:R-:W-:Y:S01]  /*b0e0*/  FMUL.FTZ R5, R10, R205 ;  /* 0x000000cd0a057220 */ /* 0x000fe20000410000 */
[----:B------:R-:W-:Y:S01]  /*b0f0*/  FMUL.FTZ R203, R174, R203 ;  /* 0x000000cbaecb7220 */ /* 0x000fe20000410000 */
[----:B0-----:R-:W-:Y:S01]  /*b100*/  @P2 FADD R64, R235, R64 ;  /* 0x00000040eb402221 */ /* 0x001fe20000000000 */
[----:B------:R-:W-:Y:S01]  /*b110*/  FFMA.FTZ R25, R6, R92, R25 ;  /* 0x0000005c06197223 */ /* 0x000fe20000010019 */
[----:B------:R-:W-:Y:S01]  /*b120*/  FFMA.FTZ R26, R3, R97, R26 ;  /* 0x00000061031a7223 */ /* 0x000fe2000001001a */
[----:B------:R-:W-:Y:S01]  /*b130*/  FFMA.FTZ R203, R42, R3, R203 ;  /* 0x000000032acb7223 */ /* 0x000fe200000100cb */
[----:B------:R-:W-:Y:S01]  /*b140*/  FMUL.FTZ R205, R20, R205 ;  /* 0x000000cd14cd7220 */ /* 0x000fe20000410000 */
[----:B------:R-:W0:Y:S01]  /*b150*/  SHFL.DOWN P2, R65, R64, 0x2, 0x1f ;  /* 0x08401f0040417f89 */ /* 0x000e220000040000 */
[----:B------:R-:W-:Y:S01]  /*b160*/  FMUL.FTZ R3, R12, R207 ;  /* 0x000000cf0c037220 */ /* 0x000fe20000410000 */
[-C--:B------:R-:W-:Y:S01]  /*b170*/  FMUL.FTZ R8, R13, R193.reuse ;  /* 0x000000c10d087220 */ /* 0x080fe20000410000 */
[----:B------:R-:W-:Y:S01]  /*b180*/  FMUL.FTZ R193, R20, R193 ;  /* 0x000000c114c17220 */ /* 0x000fe20000410000 */
[----:B------:R-:W-:Y:S01]  /*b190*/  ISETP.NE.AND P3, PT, R147, RZ, PT ;  /* 0x000000ff9300720c */ /* 0x000fe20003f65270 */
[----:B------:R-:W-:Y:S01]  /*b1a0*/  FMUL.FTZ R205, R246, R205 ;  /* 0x000000cdf6cd7220 */ /* 0x000fe20000410000 */
[----:B------:R-:W-:Y:S01]  /*b1b0*/  FFMA.FTZ R30, R3, R98, R30 ;  /* 0x00000062031e7223 */ /* 0x000fe2000001001e */
[----:B------:R-:W-:Y:S01]  /*b1c0*/  FMUL.FTZ R193, R178, R193 ;  /* 0x000000c1b2c17220 */ /* 0x000fe20000410000 */
[----:B------:R-:W-:Y:S01]  /*b1d0*/  FFMA.FTZ R28, R5, R99, R28 ;  /* 0x00000063051c7223 */ /* 0x000fe2000001001c */
[----:B------:R-:W-:Y:S01]  /*b1e0*/  FFMA.FTZ R205, R44, R5, R205 ;  /* 0x000000052ccd7223 */ /* 0x000fe200000100cd */
[----:B------:R-:W-:Y:S01]  /*b1f0*/  FMUL.FTZ R5, R14, R209 ;  /* 0x000000d10e057220 */ /* 0x000fe20000410000 */
[----:B------:R-:W-:Y:S01]  /*b200*/  FFMA.FTZ R31, R8, R100, R31 ;  /* 0x00000064081f7223 */ /* 0x000fe2000001001f */
[----:B------:R-:W-:Y:S01]  /*b210*/  FFMA.FTZ R8, R52, R8, R193 ;  /* 0x0000000834087223 */ /* 0x000fe200000100c1 */
[----:B------:R-:W-:Y:S01]  /*b220*/  BSSY.RECONVERGENT B0, `(.L_x_4906) ;  /* 0x000004f000007945 */ /* 0x000fe20003800200 */
[----:B------:R-:W-:Y:S01]  /*b230*/  FFMA.FTZ R32, R5, R101, R32 ;  /* 0x0000006505207223 */ /* 0x000fe20000010020 */
[----:B------:R-:W-:Y:S01]  /*b240*/  FFMA.FTZ R22, R185, R93, R22 ;  /* 0x0000005db9167223 */ /* 0x000fe20000010016 */
[----:B------:R-:W-:Y:S01]  /*b250*/  FADD.FTZ R53, R8, R53 ;  /* 0x0000003508357221 */ /* 0x000fe20000010000 */
[----:B------:R-:W-:Y:S01]  /*b260*/  FADD.FTZ R69, R132, R69 ;  /* 0x0000004584457221 */ /* 0x000fe20000010000 */
[----:B------:R-:W-:Y:S01]  /*b270*/  FADD.FTZ R70, R233, R70 ;  /* 0x00000046e9467221 */ /* 0x000fe20000010000 */
[----:B------:R-:W-:Y:S01]  /*b280*/  FADD.FTZ R62, R203, R62 ;  /* 0x0000003ecb3e7221 */ /* 0x000fe20000010000 */
[----:B------:R-:W-:Y:S01]  /*b290*/  FADD.FTZ R60, R205, R60 ;  /* 0x0000003ccd3c7221 */ /* 0x000fe20000010000 */
[----:B0-----:R-:W-:Y:S01]  /*b2a0*/  @P2 FADD R65, R64, R65 ;  /* 0x0000004140412221 */ /* 0x001fe20000000000 */
[----:B------:R-:W-:Y:S01]  /*b2b0*/  FMUL.FTZ R64, R173, R2 ;  /* 0x00000002ad407220 */ /* 0x000fe20000410000 */
[----:B------:R-:W-:-:S03]  /*b2c0*/  FMUL.FTZ R2, R9, R189 ;  /* 0x000000bd09027220 */ /* 0x000fc60000410000 */
[----:B------:R-:W0:Y:S01]  /*b2d0*/  SHFL.DOWN P2, R66, R65, 0x4, 0x1f ;  /* 0x08801f0041427f89 */ /* 0x000e220000040000 */
[----:B------:R-:W-:Y:S01]  /*b2e0*/  FFMA.FTZ R64, R41, R6, R64 ;  /* 0x0000000629407223 */ /* 0x000fe20000010040 */
[-C--:B------:R-:W-:Y:S01]  /*b2f0*/  FMUL.FTZ R6, R11, R191.reuse ;  /* 0x000000bf0b067220 */ /* 0x080fe20000410000 */
[----:B------:R-:W-:Y:S01]  /*b300*/  FFMA.FTZ R27, R2, R94, R27 ;  /* 0x0000005e021b7223 */ /* 0x000fe2000001001b */
        /* <DEDUP_REMOVED lines=9> */
[----:B------:R-:W-:Y:S01]  /*b3a0*/  FFMA.FTZ R6, R46, R6, R191 ;  /* 0x000000062e067223 */ /* 0x000fe200000100bf */
[----:B------:R-:W-:Y:S01]  /*b3b0*/  FFMA.FTZ R3, R49, R3, R4 ;  /* 0x0000000331037223 */ /* 0x000fe20000010004 */
[-C--:B------:R-:W-:Y:S01]  /*b3c0*/  FMUL.FTZ R4, R15, R195.reuse ;  /* 0x000000c30f047220 */ /* 0x080fe20000410000 */
[----:B------:R-:W-:Y:S01]  /*b3d0*/  FMUL.FTZ R195, R20, R195 ;  /* 0x000000c314c37220 */ /* 0x000fe20000410000 */
[----:B------:R-:W-:Y:S01]  /*b3e0*/  FADD.FTZ R57, R6, R57 ;  /* 0x0000003906397221 */ /* 0x000fe20000010000 */
[----:B------:R-:W-:Y:S01]  /*b3f0*/  FMUL.FTZ R6, R179, R2 ;  /* 0x00000002b3067220 */ /* 0x000fe20000410000 */
[----:B------:R-:W-:Y:S01]  /*b400*/  FMUL.FTZ R2, R20, R211 ;  /* 0x000000d314027220 */ /* 0x000fe20000410000 */
[----:B------:R-:W-:Y:S01]  /*b410*/  FMUL.FTZ R195, R180, R195 ;  /* 0x000000c3b4c37220 */ /* 0x000fe20000410000 */
[----:B------:R-:W-:Y:S01]  /*b420*/  FADD.FTZ R56, R3, R56 ;  /* 0x0000003803387221 */ /* 0x000fe20000010000 */
[----:B------:R-:W-:Y:S01]  /*b430*/  FFMA.FTZ R5, R55, R5, R6 ;  /* 0x0000000537057223 */ /* 0x000fe20000010006 */
[----:B------:R-:W-:Y:S01]  /*b440*/  FMUL.FTZ R3, R16, R211 ;  /* 0x000000d310037220 */ /* 0x000fe20000410000 */
[----:B0-----:R-:W-:Y:S01]  /*b450*/  @P2 FADD R66, R65, R66 ;  /* 0x0000004241422221 */ /* 0x001fe20000000000 */
[----:B------:R-:W-:Y:S01]  /*b460*/  FMUL.FTZ R2, R181, R2 ;  /* 0x00000002b5027220 */ /* 0x000fe20000410000 */
[----:B------:R-:W-:Y:S01]  /*b470*/  FFMA.FTZ R33, R4, R102, R33 ;  /* 0x0000006604217223 */ /* 0x000fe20000010021 */
[----:B------:R-:W-:Y:S01]  /*b480*/  FFMA.FTZ R8, R58, R4, R195 ;  /* 0x000000043a087223 */ /* 0x000fe200000100c3 */
[----:B------:R-:W-:Y:S01]  /*b490*/  @!P3 SHF.R.U32.HI R4, RZ, 0x3, R168 ;  /* 0x00000003ff04b819 */ /* 0x000fe200000116a8 */
[----:B------:R-:W0:Y:S01]  /*b4a0*/  SHFL.DOWN P2, R7, R66, 0x8, 0x1f ;  /* 0x09001f0042077f89 */ /* 0x000e220000040000 */
[----:B------:R-:W-:Y:S01]  /*b4b0*/  FADD.FTZ R54, R5, R54 ;  /* 0x0000003605367221 */ /* 0x000fe20000010000 */
[----:B------:R-:W-:Y:S01]  /*b4c0*/  FFMA.FTZ R5, R61, R3, R2 ;  /* 0x000000033d057223 */ /* 0x000fe20000010002 */
[----:B------:R-:W-:Y:S01]  /*b4d0*/  FMUL.FTZ R6, R17, R197 ;  /* 0x000000c511067220 */ /* 0x000fe20000410000 */
[----:B------:R-:W-:Y:S01]  /*b4e0*/  FMUL.FTZ R2, R19, R199 ;  /* 0x000000c713027220 */ /* 0x000fe20000410000 */
[C---:B------:R-:W-:Y:S01]  /*b4f0*/  FMUL.FTZ R197, R20.reuse, R197 ;  /* 0x000000c514c57220 */ /* 0x040fe20000410000 */
[----:B------:R-:W-:Y:S01]  /*b500*/  FMUL.FTZ R199, R20, R199 ;  /* 0x000000c714c77220 */ /* 0x000fe20000410000 */
[----:B------:R-:W-:Y:S01]  /*b510*/  FFMA.FTZ R34, R3, R103, R34 ;  /* 0x0000006703227223 */ /* 0x000fe20000010022 */
[----:B------:R-:W-:Y:S01]  /*b520*/  FMUL.FTZ R3, R18, R213 ;  /* 0x000000d512037220 */ /* 0x000fe20000410000 */
[----:B------:R-:W-:Y:S01]  /*b530*/  FMUL.FTZ R197, R182, R197 ;  /* 0x000000c5b6c57220 */ /* 0x000fe20000410000 */
[----:B------:R-:W-:Y:S01]  /*b540*/  FMUL.FTZ R0, R0, R199 ;  /* 0x000000c700007220 */ /* 0x000fe20000410000 */
[----:B------:R-:W-:Y:S01]  /*b550*/  FFMA.FTZ R35, R6, R104, R35 ;  /* 0x0000006806237223 */ /* 0x000fe20000010023 */
[----:B------:R-:W-:Y:S01]  /*b560*/  FFMA.FTZ R36, R3, R105, R36 ;  /* 0x0000006903247223 */ /* 0x000fe20000010024 */
[----:B------:R-:W-:Y:S01]  /*b570*/  FFMA.FTZ R6, R68, R6, R197 ;  /* 0x0000000644067223 */ /* 0x000fe200000100c5 */
[----:B------:R-:W-:Y:S01]  /*b580*/  FFMA.FTZ R0, R91, R2, R0 ;  /* 0x000000025b007223 */ /* 0x000fe20000010000 */
[----:B------:R-:W-:Y:S01]  /*b590*/  FADD.FTZ R51, R8, R51 ;  /* 0x0000003308337221 */ /* 0x000fe20000010000 */
[----:B------:R-:W-:Y:S01]  /*b5a0*/  FADD.FTZ R50, R5, R50 ;  /* 0x0000003205327221 */ /* 0x000fe20000010000 */
[----:B------:R-:W-:Y:S01]  /*b5b0*/  FFMA.FTZ R37, R2, R106, R37 ;  /* 0x0000006a02257223 */ /* 0x000fe20000010025 */
[----:B------:R-:W-:Y:S01]  /*b5c0*/  FADD.FTZ R47, R6, R47 ;  /* 0x0000002f062f7221 */ /* 0x000fe20000010000 */
[----:B------:R-:W-:Y:S01]  /*b5d0*/  FADD.FTZ R45, R0, R45 ;  /* 0x0000002d002d7221 */ /* 0x000fe20000010000 */
[----:B0-----:R-:W-:-:S05]  /*b5e0*/  @P2 FADD R7, R66, R7 ;  /* 0x0000000742072221 */ /* 0x001fca0000000000 */
[----:B------:R-:W0:Y:S02]  /*b5f0*/  SHFL.DOWN P2, R10, R7, 0x10, 0x1f ;  /* 0x0a001f00070a7f89 */ /* 0x000e240000040000 */
[----:B0-----:R-:W-:Y:S01]  /*b600*/  @P2 FADD R10, R7, R10 ;  /* 0x0000000a070a2221 */ /* 0x001fe20000000000 */
[----:B------:R-:W-:Y:S01]  /*b610*/  @!P3 LOP3.LUT R7, R4, 0x7c, RZ, 0xc0, !PT ;  /* 0x0000007c0407b812 */ /* 0x000fe200078ec0ff */
[----:B------:R-:W-:-:S04]  /*b620*/  FMUL.FTZ R4, R20, R213 ;  /* 0x000000d514047220 */ /* 0x000fc80000410000 */
[----:B------:R-:W-:Y:S01]  /*b630*/  FMUL.FTZ R4, R183, R4 ;  /* 0x00000004b7047220 */ /* 0x000fe20000410000 */
[----:B------:R0:W-:Y:S03]  /*b640*/  @!P3 STS [R7+UR26+0x3184], R10 ;  /* 0x0031840a0700b988 */ /* 0x0001e6000800081a */
[----:B------:R-:W-:-:S04]  /*b650*/  FFMA.FTZ R3, R71, R3, R4 ;  /* 0x0000000347037223 */ /* 0x000fc80000010004 */
[----:B------:R-:W-:Y:S01]  /*b660*/  FADD.FTZ R48, R3, R48 ;  /* 0x0000003003307221 */ /* 0x000fe20000010000 */
        /* <DEDUP_REMOVED lines=10> */
.L_x_4907:
[----:B------:R-:W-:Y:S05]  /*b710*/  BSYNC.RECONVERGENT B0 ;  /* 0x0000000000007941 */ /* 0x000fea0003800200 */
.L_x_4906:
[----:B------:R-:W-:-:S04]  /*b720*/  UIADD3 UR7, UPT, UPT, UR7, 0x1, URZ ;  /* 0x0000000107077890 */ /* 0x000fc8000fffe0ff */
[----:B------:R-:W-:-:S09]  /*b730*/  UISETP.GE.AND UP0, UPT, UR7, UR52, UPT ;  /* 0x000000340700728c */ /* 0x000fd2000bf06270 */
[----:B------:R-:W-:Y:S05]  /*b740*/  BRA.U !UP0, `(.L_x_4908) ;  /* 0xffffffbd08787547 */ /* 0x000fea000b83ffff */
.L_x_4863:
[----:B------:R-:W-:Y:S01]  /*b750*/  BAR.SYNC.DEFER_BLOCKING 0x0 ;  /* 0x0000000000007b1d */ /* 0x000fe20000010000 */
[C---:B------:R-:W-:Y:S02]  /*b760*/  SHF.L.U32 R2, R166.reuse, 0x1, RZ ;  /* 0x00000001a6027819 */ /* 0x040fe400000006ff */
[----:B------:R-:W-:Y:S02]  /*b770*/  ISETP.GE.AND P2, PT, R166, UR25, PT ;  /* 0x00000019a6007c0c */ /* 0x000fe4000bf46270 */
[----:B------:R-:W-:Y:S01]  /*b780*/  ISETP.GE.AND P3, PT, R162, UR25, PT ;  /* 0x00000019a2007c0c */ /* 0x000fe2000bf66270 */
[----:B------:R-:W5:Y:S01]  /*b790*/  LDCU.64 UR14, c[0x0][0x4f8] ;  /* 0x00009f00ff0e77ac */ /* 0x000f620008000a00 */
[----:B------:R-:W-:Y:S02]  /*b7a0*/  ISETP.GE.AND P4, PT, R161, UR25, PT ;  /* 0x00000019a1007c0c */ /* 0x000fe4000bf86270 */
[----:B------:R-:W-:Y:S01]  /*b7b0*/  IADD3 R2, P0, PT, R2, UR17, RZ ;  /* 0x0000001102027c10 */ /* 0x000fe2000ff1e0ff */
[----:B------:R-:W1:Y:S01]  /*b7c0*/  LDCU.64 UR32, c[0x0][0x500] ;  /* 0x0000a000ff2077ac */ /* 0x000e620008000a00 */
[----:B------:R-:W-:-:S02]  /*b7d0*/  ISETP.GE.AND P5, PT, R160, UR25, PT ;  /* 0x00000019a0007c0c */ /* 0x000fc4000bfa6270 */
[----:B------:R-:W-:Y:S01]  /*b7e0*/  PRMT R5, RZ, 0x7610, R5 ;  /* 0x00007610ff057816 */ /* 0x000fe20000000005 */
[----:B0-----:R-:W-:Y:S01]  /*b7f0*/  IMAD.X R3, RZ, RZ, UR21, P0 ;  /* 0x00000015ff037e24 */ /* 0x001fe200080e06ff */
[----:B------:R-:W-:Y:S02]  /*b800*/  PRMT R0, RZ, 0x7610, R0 ;  /* 0x00007610ff007816 */ /* 0x000fe40000000000 */
[----:B------:R-:W-:Y:S02]  /*b810*/  PRMT R7, RZ, 0x7610, R7 ;  /* 0x00007610ff077816 */ /* 0x000fe40000000007 */
[----:B------:R-:W-:Y:S02]  /*b820*/  PRMT R4, RZ, 0x7610, R4 ;  /* 0x00007610ff047816 */ /* 0x000fe40000000004 */
[----:B------:R-:W-:Y:S02]  /*b830*/  ISETP.GE.AND P6, PT, R159, UR25, PT ;  /* 0x000000199f007c0c */ /* 0x000fe4000bfc6270 */
[----:B------:R-:W-:Y:S01]  /*b840*/  ISETP.GE.AND P0, PT, R158, UR25, PT ;  /* 0x000000199e007c0c */ /* 0x000fe2000bf06270 */
[----:B------:R-:W2:Y:S01]  /*b850*/  @!P2 LDG.E.U16 R5, desc[UR28][R2.64] ;  /* 0x0000001c0205a981 */ /* 0x000ea2000c1e1500 */
[----:B------:R-:W-:-:S03]  /*b860*/  ISETP.GE.AND P2, PT, R157, UR25, PT ;  /* 0x000000199d007c0c */ /* 0x000fc6000bf46270 */
[----:B------:R-:W3:Y:S01]  /*b870*/  @!P3 LDG.E.U16 R0, desc[UR28][R2.64+0x40] ;  /* 0x0000401c0200b981 */ /* 0x000ee2000c1e1500 */
[----:B------:R-:W-:Y:S02]  /*b880*/  ISETP.GE.AND P3, PT, R156, UR25, PT ;  /* 0x000000199c007c0c */ /* 0x000fe4000bf66270 */
[----:B------:R-:W-:Y:S01]  /*b890*/  PRMT R9, RZ, 0x7610, R9 ;  /* 0x00007610ff097816 */ /* 0x000fe20000000009 */
[----:B------:R-:W4:Y:S01]  /*b8a0*/  @!P4 LDG.E.U16 R7, desc[UR28][R2.64+0x80] ;  /* 0x0000801c0207c981 */ /* 0x000f22000c1e1500 */
[----:B------:R-:W-:Y:S02]  /*b8b0*/  ISETP.GE.AND P4, PT, R155, UR25, PT ;  /* 0x000000199b007c0c */ /* 0x000fe4000bf86270 */
[----:B------:R-:W-:Y:S01]  /*b8c0*/  PRMT R6, RZ, 0x7610, R6 ;  /* 0x00007610ff067816 */ /* 0x000fe20000000006 */
[----:B------:R-:W5:Y:S01]  /*b8d0*/  @!P5 LDG.E.U16 R4, desc[UR28][R2.64+0xc0] ;  /* 0x0000c01c0204d981 */ /* 0x000f62000c1e1500 */
[----:B------:R-:W-:Y:S02]  /*b8e0*/  ISETP.GE.AND P5, PT, R154, UR25, PT ;  /* 0x000000199a007c0c */ /* 0x000fe4000bfa6270 */
[----:B------:R-:W-:Y:S01]  /*b8f0*/  PRMT R11, RZ, 0x7610, R11 ;  /* 0x00007610ff0b7816 */ /* 0x000fe2000000000b */
[----:B------:R-:W5:Y:S01]  /*b900*/  @!P6 LDG.E.U16 R9, desc[UR28][R2.64+0x100] ;  /* 0x0001001c0209e981 */ /* 0x000f62000c1e1500 */
[----:B------:R-:W-:-:S02]  /*b910*/  PRMT R8, RZ, 0x7610, R8 ;  /* 0x00007610ff087816 */ /* 0x000fc40000000008 */
[----:B------:R-:W-:Y:S01]  /*b920*/  PRMT R13, RZ, 0x7610, R13 ;  /* 0x00007610ff0d7816 */ /* 0x000fe2000000000d */
[----:B------:R-:W5:Y:S01]  /*b930*/  @!P0 LDG.E.U16 R6, desc[UR28][R2.64+0x140] ;  /* 0x0001401c02068981 */ /* 0x000f62000c1e1500 */
[----:B------:R-:W-:Y:S02]  /*b940*/  PRMT R10, RZ, 0x7610, R10 ;  /* 0x00007610ff0a7816 */ /* 0x000fe4000000000a */
[----:B------:R-:W-:Y:S01]  /*b950*/  ISETP.GE.AND P6, PT, R153, UR25, PT ;  /* 0x0000001999007c0c */ /* 0x000fe2000bfc6270 */
[----:B------:R-:W5:Y:S01]  /*b960*/  @!P2 LDG.E.U16 R11, desc[UR28][R2.64+0x180] ;  /* 0x0001801c020ba981 */ /* 0x000f62000c1e1500 */
[----:B------:R-:W-:Y:S02]  /*b970*/  ISETP.GE.AND P0, PT, R152, UR25, PT ;  /* 0x0000001998007c0c */ /* 0x000fe4000bf06270 */
[----:B------:R-:W-:Y:S01]  /*b980*/  ISETP.GE.AND P2, PT, R151, UR25, PT ;  /* 0x0000001997007c0c */ /* 0x000fe2000bf46270 */
[----:B------:R-:W5:Y:S01]  /*b990*/  @!P3 LDG.E.U16 R8, desc[UR28][R2.64+0x1c0] ;  /* 0x0001c01c0208b981 */ /* 0x000f62000c1e1500 */
[----:B------:R-:W-:-:S03]  /*b9a0*/  ISETP.GE.AND P3, PT, R150, UR25, PT ;  /* 0x0000001996007c0c */ /* 0x000fc6000bf66270 */
[----:B------:R-:W5:Y:S01]  /*b9b0*/  @!P4 LDG.E.U16 R13, desc[UR28][R2.64+0x200] ;  /* 0x0002001c020dc981 */ /* 0x000f62000c1e1500 */
[----:B------:R-:W-:-:S03]  /*b9c0*/  ISETP.GE.AND P4, PT, R149, UR25, PT ;  /* 0x0000001995007c0c */ /* 0x000fc6000bf86270 */
[----:B------:R-:W5:Y:S01]  /*b9d0*/  @!P5 LDG.E.U16 R10, desc[UR28][R2.64+0x240] ;  /* 0x0002401c020ad981 */ /* 0x000f62000c1e1500 */
[----:B------:R-:W-:Y:S02]  /*b9e0*/  ISETP.GE.AND P5, PT, R148, UR25, PT ;  /* 0x0000001994007c0c */ /* 0x000fe4000bfa6270 */
[----:B------:R-:W-:Y:S02]  /*b9f0*/  PRMT R15, RZ, 0x7610, R15 ;  /* 0x00007610ff0f7816 */ /* 0x000fe4000000000f */
[----:B------:R-:W-:Y:S02]  /*ba00*/  PRMT R12, RZ, 0x7610, R12 ;  /* 0x00007610ff0c7816 */ /* 0x000fe4000000000c */
[----:B------:R-:W-:Y:S02]  /*ba10*/  PRMT R17, RZ, 0x7610, R17 ;  /* 0x00007610ff117816 */ /* 0x000fe40000000011 */
        /* <DEDUP_REMOVED lines=33> */
[----:B------:R-:W0:Y:S04]  /*bc30*/  LDS.U16 R2, [R127+0x2] ;  /* 0x000002007f027984 */ /* 0x000e280000000400 */
[----:B------:R-:W2:Y:S04]  /*bc40*/  LDS.U16 R3, [R126+0x4] ;  /* 0x000004007e037984 */ /* 0x000ea80000000400 */
[----:B------:R-:W3:Y:S04]  /*bc50*/  LDS.U16 R0, [R128] ;  /* 0x0000000080007984 */ /* 0x000ee80000000400 */
[----:B------:R-:W4:Y:S04]  /*bc60*/  LDS.U16 R4, [R119+0x6] ;  /* 0x0000060077047984 */ /* 0x000f280000000400 */
[----:B------:R-:W-:Y:S01]  /*bc70*/  LDS.U16 R5, [R114+0x10] ;  /* 0x0000100072057984 */ /* 0x000fe20000000400 */
[----:B0-----:R-:W-:Y:S01]  /*bc80*/  SHF.L.U32 R2, R2, 0x10, RZ ;  /* 0x0000001002027819 */ /* 0x001fe200000006ff */
[----:B--2---:R-:W-:-:S04]  /*bc90*/  IMAD.U32 R3, R3, 0x10000, RZ ;  /* 0x0001000003037824 */ /* 0x004fc800078e00ff */
[----:B------:R-:W-:Y:S02]  /*bca0*/  FADD.FTZ R8, R2, UR6 ;  /* 0x0000000602087e21 */ /* 0x000fe40008010000 */
[----:B------:R-:W-:Y:S01]  /*bcb0*/  LDS.U16 R2, [R117+0xa] ;  /* 0x00000a0075027984 */ /* 0x000fe20000000400 */
[----:B---3--:R-:W-:Y:S01]  /*bcc0*/  SHF.L.U32 R0, R0, 0x10, RZ ;  /* 0x0000001000007819 */ /* 0x008fe200000006ff */
[----:B------:R-:W-:Y:S01]  /*bcd0*/  FADD.FTZ R9, R3, UR6 ;  /* 0x0000000603097e21 */ /* 0x000fe20008010000 */
[----:B------:R-:W-:Y:S01]  /*bce0*/  FSETP.GTU.FTZ.AND P6, PT, R8, 20, PT ;  /* 0x41a000000800780b */ /* 0x000fe20003fdc000 */
[----:B------:R-:W0:Y:S02]  /*bcf0*/  LDS.U16 R3, [R116+0xc] ;  /* 0x00000c0074037984 */ /* 0x000e240000000400 */
[----:B------:R-:W-:Y:S01]  /*bd00*/  FADD.FTZ R6, R0, UR6 ;  /* 0x0000000600067e21 */ /* 0x000fe20008010000 */
[----:B------:R-:W-:Y:S01]  /*bd10*/  FSETP.GTU.FTZ.AND P0, PT, R9, 20, PT ;  /* 0x41a000000900780b */ /* 0x000fe20003f1c000 */
[----:B------:R-:W-:Y:S01]  /*bd20*/  LDS.U16 R0, [R118+0x8] ;  /* 0x0000080076007984 */ /* 0x000fe20000000400 */
[----:B----4-:R-:W-:-:S02]  /*bd30*/  SHF.L.U32 R4, R4, 0x10, RZ ;  /* 0x0000001004047819 */ /* 0x010fc400000006ff */
[----:B------:R-:W-:-:S03]  /*bd40*/  FSETP.GTU.FTZ.AND P5, PT, R6, 20, PT ;  /* 0x41a000000600780b */ /* 0x000fc60003fbc000 */
[----:B------:R-:W-:Y:S02]  /*bd50*/  FADD.FTZ R10, R4, UR6 ;  /* 0x00000006040a7e21 */ /* 0x000fe40008010000 */
[----:B------:R-:W2:Y:S01]  /*bd60*/  LDS.U16 R4, [R115+0xe] ;  /* 0x00000e0073047984 */ /* 0x000ea20000000400 */
[----:B------:R-:W-:Y:S02]  /*bd70*/  @!P6 FMUL.FTZ R8, R8, -1.4426950216293334961 ;  /* 0xbfb8aa3b0808e820 */ /* 0x000fe40000410000 */
[----:B------:R-:W-:Y:S01]  /*bd80*/  FSETP.GTU.FTZ.AND P2, PT, R10, 20, PT ;  /* 0x41a000000a00780b */ /* 0x000fe20003f5c000 */
[----:B------:R-:W-:-:S04]  /*bd90*/  @!P0 FMUL.FTZ R9, R9, -1.4426950216293334961 ;  /* 0xbfb8aa3b09098820 */ /* 0x000fc80000410000 */
[----:B------:R-:W-:Y:S01]  /*bda0*/  @!P5 FMUL.FTZ R6, R6, -1.4426950216293334961 ;  /* 0xbfb8aa3b0606d820 */ /* 0x000fe20000410000 */
[----:B------:R-:W3:Y:S08]  /*bdb0*/  @!P6 MUFU.EX2 R8, R8 ;  /* 0x000000080008e308 */ /* 0x000ef00000000800 */
[----:B------:R4:W5:Y:S01]  /*bdc0*/  @!P5 MUFU.EX2 R7, R6 ;  /* 0x000000060007d308 */ /* 0x0009620000000800 */
[----:B------:R-:W-:-:S07]  /*bdd0*/  @!P2 FMUL.FTZ R10, R10, -1.4426950216293334961 ;  /* 0xbfb8aa3b0a0aa820 */ /* 0x000fce0000410000 */
[----:B------:R-:W1:Y:S01]  /*bde0*/  @!P0 MUFU.EX2 R9, R9 ;  /* 0x0000000900098308 */ /* 0x000e620000000800 */
[----:B----4-:R-:W4:Y:S01]  /*bdf0*/  LDS.U16 R6, [R113+0x12] ;  /* 0x0000120071067984 */ /* 0x010f220000000400 */
[----:B---3--:R-:W-:-:S06]  /*be00*/  @!P6 FADD.FTZ R8, R8, 1 ;  /* 0x3f8000000808e421 */ /* 0x008fcc0000010000 */
[----:B------:R-:W3:Y:S01]  /*be10*/  @!P2 MUFU.EX2 R10, R10 ;  /* 0x0000000a000aa308 */ /* 0x000ee20000000800 */
[----:B-----5:R-:W-:Y:S01]  /*be20*/  @!P5 FADD.FTZ R7, R7, 1 ;  /* 0x3f8000000707d421 */ /* 0x020fe20000010000 */
[----:B-1----:R-:W-:-:S06]  /*be30*/  @!P0 FADD.FTZ R9, R9, 1 ;  /* 0x3f80000009098421 */ /* 0x002fcc0000010000 */
[----:B------:R-:W1:Y:S08]  /*be40*/  @!P5 MUFU.RCP R12, R7 ;  /* 0x00000007000cd308 */ /* 0x000e700000001000 */
[----:B------:R5:W4:Y:S08]  /*be50*/  @!P6 MUFU.RCP R11, R8 ;  /* 0x00000008000be308 */ /* 0x000b300000001000 */
[----:B------:R1:W4:Y:S01]  /*be60*/  @!P0 MUFU.RCP R14, R9 ;  /* 0x00000009000e8308 */ /* 0x0003220000001000 */
[----:B0-----:R-:W-:Y:S01]  /*be70*/  SHF.L.U32 R3, R3, 0x10, RZ ;  /* 0x0000001003037819 */ /* 0x001fe200000006ff */
[----:B---3--:R-:W-:Y:S01]  /*be80*/  @!P2 FADD.FTZ R10, R10, 1 ;  /* 0x3f8000000a0aa421 */ /* 0x008fe20000010000 */
[----:B--2---:R-:W-:Y:S01]  /*be90*/  SHF.L.U32 R4, R4, 0x10, RZ ;  /* 0x0000001004047819 */ /* 0x004fe200000006ff */
[----:B------:R-:W-:-:S02]  /*bea0*/  IMAD.U32 R5, R5, 0x10000, RZ ;  /* 0x0001000005057824 */ /* 0x000fc400078e00ff */
[----:B-----5:R-:W-:Y:S02]  /*beb0*/  FADD.FTZ R8, R3, UR6 ;  /* 0x0000000603087e21 */ /* 0x020fe40008010000 */
[----:B------:R0:W2:Y:S01]  /*bec0*/  @!P2 MUFU.RCP R7, R10 ;  /* 0x0000000a0007a308 */ /* 0x0000a20000001000 */
[----:B-1----:R-:W-:Y:S01]  /*bed0*/  FADD.FTZ R9, R4, UR6 ;  /* 0x0000000604097e21 */ /* 0x002fe20008010000 */
[----:B------:R-:W-:Y:S01]  /*bee0*/  @!P5 FMUL.FTZ R45, R45, R12 ;  /* 0x0000000c2d2dd220 */ /* 0x000fe20000410000 */
[----:B----4-:R-:W-:Y:S01]  /*bef0*/  @!P6 FMUL.FTZ R48, R48, R11 ;  /* 0x0000000b3030e220 */ /* 0x010fe20000410000 */
[----:B------:R-:W-:Y:S01]  /*bf00*/  FSETP.GTU.FTZ.AND P5, PT, R8, 20, PT ;  /* 0x41a000000800780b */ /* 0x000fe20003fbc000 */
[----:B0-----:R-:W-:Y:S01]  /*bf10*/  FADD.FTZ R10, R5, UR6 ;  /* 0x00000006050a7e21 */ /* 0x001fe20008010000 */
[----:B------:R-:W-:Y:S01]  /*bf20*/  @!P0 FMUL.FTZ R47, R47, R14 ;  /* 0x0000000e2f2f8220 */ /* 0x000fe20000410000 */
[----:B------:R-:W-:-:S03]  /*bf30*/  FSETP.GTU.FTZ.AND P6, PT, R9, 20, PT ;  /* 0x41a000000900780b */ /* 0x000fc60003fdc000 */
[----:B------:R-:W-:Y:S02]  /*bf40*/  FSETP.GTU.FTZ.AND P0, PT, R10, 20, PT ;  /* 0x41a000000a00780b */ /* 0x000fe40003f1c000 */
[----:B------:R-:W-:Y:S01]  /*bf50*/  SHF.L.U32 R0, R0, 0x10, RZ ;  /* 0x0000001000007819 */ /* 0x000fe200000006ff */
[----:B------:R-:W-:Y:S01]  /*bf60*/  IMAD.U32 R2, R2, 0x10000, RZ ;  /* 0x0001000002027824 */ /* 0x000fe200078e00ff */
[----:B------:R-:W-:-:S03]  /*bf70*/  SHF.L.U32 R6, R6, 0x10, RZ ;  /* 0x0000001006067819 */ /* 0x000fc600000006ff */
[----:B------:R-:W-:Y:S01]  /*bf80*/  FADD.FTZ R0, R0, UR6 ;  /* 0x0000000600007e21 */ /* 0x000fe20008010000 */
[----:B------:R-:W-:Y:S01]  /*bf90*/  FADD.FTZ R2, R2, UR6 ;  /* 0x0000000602027e21 */ /* 0x000fe20008010000 */
[----:B------:R-:W-:Y:S01]  /*bfa0*/  FADD.FTZ R11, R6, UR6 ;  /* 0x00000006060b7e21 */ /* 0x000fe20008010000 */
[----:B------:R-:W-:Y:S01]  /*bfb0*/  @!P5 FMUL.FTZ R4, R8, -1.4426950216293334961 ;  /* 0xbfb8aa3b0804d820 */ /* 0x000fe20000410000 */
[----:B------:R-:W-:Y:S01]  /*bfc0*/  @!P6 FMUL.FTZ R5, R9, -1.4426950216293334961 ;  /* 0xbfb8aa3b0905e820 */ /* 0x000fe20000410000 */
[----:B------:R-:W-:Y:S01]  /*bfd0*/  FSETP.GTU.FTZ.AND P3, PT, R0, 20, PT ;  /* 0x41a000000000780b */ /* 0x000fe20003f7c000 */
[----:B------:R-:W-:Y:S01]  /*bfe0*/  @!P0 FMUL.FTZ R6, R10, -1.4426950216293334961 ;  /* 0xbfb8aa3b0a068820 */ /* 0x000fe20000410000 */
[----:B------:R-:W-:Y:S01]  /*bff0*/  FSETP.GTU.FTZ.AND P4, PT, R2, 20, PT ;  /* 0x41a000000200780b */ /* 0x000fe20003f9c000 */
[----:B--2---:R-:W-:Y:S01]  /*c000*/  @!P2 FMUL.FTZ R50, R50, R7 ;  /* 0x000000073232a220 */ /* 0x004fe20000410000 */
[----:B------:R-:W0:Y:S01]  /*c010*/  @!P5 MUFU.EX2 R4, R4 ;  /* 0x000000040004d308 */ /* 0x000e220000000800 */
[----:B------:R-:W-:-:S07]  /*c020*/  FSETP.GTU.FTZ.AND P2, PT, R11, 20, PT ;  /* 0x41a000000b00780b */ /* 0x000fce0003f5c000 */
[----:B------:R-:W1:Y:S01]  /*c030*/  @!P6 MUFU.EX2 R5, R5 ;  /* 0x000000050005e308 */ /* 0x000e620000000800 */
[----:B------:R-:W-:-:S07]  /*c040*/  @!P3 FMUL.FTZ R0, R0, -1.4426950216293334961 ;  /* 0xbfb8aa3b0000b820 */ /* 0x000fce0000410000 */
[----:B------:R-:W2:Y:S01]  /*c050*/  @!P0 MUFU.EX2 R6, R6 ;  /* 0x0000000600068308 */ /* 0x000ea20000000800 */
[----:B------:R-:W-:Y:S01]  /*c060*/  @!P4 FMUL.FTZ R2, R2, -1.4426950216293334961 ;  /* 0xbfb8aa3b0202c820 */ /* 0x000fe20000410000 */
[----:B------:R-:W-:Y:S01]  /*c070*/  @!P2 FMUL.FTZ R7, R11, -1.4426950216293334961 ;  /* 0xbfb8aa3b0b07a820 */ /* 0x000fe20000410000 */
[----:B0-----:R-:W-:-:S05]  /*c080*/  @!P5 FADD.FTZ R4, R4, 1 ;  /* 0x3f8000000404d421 */ /* 0x001fca0000010000 */
[----:B------:R-:W0:Y:S01]  /*c090*/  @!P3 MUFU.EX2 R0, R0 ;  /* 0x000000000000b308 */ /* 0x000e220000000800 */
[----:B-1----:R-:W-:-:S07]  /*c0a0*/  @!P6 FADD.FTZ R5, R5, 1 ;  /* 0x3f8000000505e421 */ /* 0x002fce0000010000 */
[----:B------:R0:W1:Y:S01]  /*c0b0*/  @!P4 MUFU.EX2 R3, R2 ;  /* 0x000000020003c308 */ /* 0x0000620000000800 */
[----:B--2---:R-:W-:-:S07]  /*c0c0*/  @!P0 FADD.FTZ R6, R6, 1 ;  /* 0x3f80000006068421 */ /* 0x004fce0000010000 */
[----:B------:R-:W2:Y:S01]  /*c0d0*/  @!P2 MUFU.EX2 R7, R7 ;  /* 0x000000070007a308 */ /* 0x000ea20000000800 */
[----:B0-----:R-:W-:Y:S02]  /*c0e0*/  @!P3 FADD.FTZ R2, R0, 1 ;  /* 0x3f8000000002b421 */ /* 0x001fe40000010000 */
[----:B------:R-:W0:Y:S05]  /*c0f0*/  LDS.U16 R0, [R112+0x14] ;  /* 0x0000140070007984 */ /* 0x000e2a0000000400 */
[----:B------:R-:W3:Y:S08]  /*c100*/  @!P5 MUFU.RCP R4, R4 ;  /* 0x000000040004d308 */ /* 0x000ef00000001000 */
[----:B------:R-:W4:Y:S08]  /*c110*/  @!P6 MUFU.RCP R5, R5 ;  /* 0x000000050005e308 */ /* 0x000f300000001000 */
[----:B------:R-:W5:Y:S01]  /*c120*/  @!P0 MUFU.RCP R6, R6 ;  /* 0x0000000600068308 */ /* 0x000f620000001000 */
[----:B-1----:R-:W-:Y:S01]  /*c130*/  @!P4 FADD.FTZ R3, R3, 1 ;  /* 0x3f8000000303c421 */ /* 0x002fe20000010000 */
[----:B--2---:R-:W-:Y:S01]  /*c140*/  @!P2 FADD.FTZ R7, R7, 1 ;  /* 0x3f8000000707a421 */ /* 0x004fe20000010000 */
[----:B---3--:R-:W-:-:S02]  /*c150*/  @!P5 FMUL.FTZ R53, R53, R4 ;  /* 0x000000043535d220 */ /* 0x008fc40000410000 */
[----:B------:R-:W-:Y:S03]  /*c160*/  LDS.U16 R4, [R109+0x1a] ;  /* 0x00001a006d047984 */ /* 0x000fe60000000400 */
[----:B------:R1:W2:Y:S01]  /*c170*/  @!P4 MUFU.RCP R9, R3 ;  /* 0x000000030009c308 */ /* 0x0002a20000001000 */
[----:B----4-:R-:W-:Y:S02]  /*c180*/  @!P6 FMUL.FTZ R56, R56, R5 ;  /* 0x000000053838e220 */ /* 0x010fe40000410000 */
[----:B------:R-:W-:Y:S04]  /*c190*/  LDS.U16 R5, [R108+0x1c] ;  /* 0x00001c006c057984 */ /* 0x000fe80000000400 */
[----:B-1----:R-:W1:Y:S01]  /*c1a0*/  LDS.U16 R3, [R110+0x18] ;  /* 0x000018006e037984 */ /* 0x002e620000000400 */
[----:B------:R3:W4:Y:S01]  /*c1b0*/  @!P3 MUFU.RCP R8, R2 ;  /* 0x000000020008b308 */ /* 0x0007220000001000 */
[----:B-----5:R-:W-:-:S02]  /*c1c0*/  @!P0 FMUL.FTZ R57, R57, R6 ;  /* 0x0000000639398220 */ /* 0x020fc40000410000 */
[----:B------:R-:W-:Y:S04]  /*c1d0*/  LDS.U16 R6, [R107+0x1e] ;  /* 0x00001e006b067984 */ /* 0x000fe80000000400 */
[----:B---3--:R-:W3:Y:S01]  /*c1e0*/  LDS.U16 R2, [R111+0x16] ;  /* 0x000016006f027984 */ /* 0x008ee20000000400 */
[----:B------:R-:W5:Y:S01]  /*c1f0*/  @!P2 MUFU.RCP R7, R7 ;  /* 0x000000070007a308 */ /* 0x000f620000001000 */
[----:B------:R-:W-:Y:S01]  /*c200*/  BAR.SYNC.DEFER_BLOCKING 0x0 ;  /* 0x0000000000007b1d */ /* 0x000fe20000010000 */
[----:B--2---:R-:W-:Y:S01]  /*c210*/  @!P4 FMUL.FTZ R54, R54, R9 ;  /* 0x000000093636c220 */ /* 0x004fe20000410000 */
[----:B----4-:R-:W-:Y:S01]  /*c220*/  @!P3 FMUL.FTZ R51, R51, R8 ;  /* 0x000000083333b220 */ /* 0x010fe20000410000 */
[----:B------:R-:W-:Y:S02]  /*c230*/  PRMT R8, R34, 0x7632, R8 ;  /* 0x0000763222087816 */ /* 0x000fe40000000008 */
[----:B------:R-:W-:Y:S01]  /*c240*/  PRMT R9, R32, 0x7632, R9 ;  /* 0x0000763220097816 */ /* 0x000fe20000000009 */
[----:B-----5:R-:W-:Y:S01]  /*c250*/  @!P2 FMUL.FTZ R60, R60, R7 ;  /* 0x000000073c3ca220 */ /* 0x020fe20000410000 */
[----:B------:R-:W-:-:S02]  /*c260*/  PRMT R7, R36, 0x7632, R7 ;  /* 0x0000763224077816 */ /* 0x000fc40000000007 */
[----:B0-----:R-:W-:Y:S01]  /*c270*/  SHF.L.U32 R0, R0, 0x10, RZ ;  /* 0x0000001000007819 */ /* 0x001fe200000006ff */
[----:B------:R-:W-:Y:S04]  /*c280*/  STS.U16 [R128], R36 ;  /* 0x0000002480007388 */ /* 0x000fe80000000400 */
[----:B------:R0:W-:Y:S04]  /*c290*/  STS.U16 [R127+0x2], R7 ;  /* 0x000002077f007388 */ /* 0x0001e80000000400 */
[----:B------:R-:W-:Y:S04]  /*c2a0*/  STS.U16 [R126+0x4], R34 ;  /* 0x000004227e007388 */ /* 0x000fe80000000400 */
[----:B------:R2:W-:Y:S01]  /*c2b0*/  STS.U16 [R119+0x6], R8 ;  /* 0x0000060877007388 */ /* 0x0005e20000000400 */
[----:B0-----:R-:W-:-:S03]  /*c2c0*/  PRMT R7, R30, 0x7632, R7 ;  /* 0x000076321e077816 */ /* 0x001fc60000000007 */
[----:B------:R-:W-:Y:S04]  /*c2d0*/  STS.U16 [R118+0x8], R32 ;  /* 0x0000082076007388 */ /* 0x000fe80000000400 */
[----:B------:R-:W-:Y:S01]  /*c2e0*/  STS.U16 [R117+0xa], R9 ;  /* 0x00000a0975007388 */ /* 0x000fe20000000400 */
[----:B--2---:R-:W-:-:S03]  /*c2f0*/  PRMT R8, R28, 0x7632, R8 ;  /* 0x000076321c087816 */ /* 0x004fc60000000008 */
[----:B------:R-:W-:Y:S01]  /*c300*/  STS.U16 [R116+0xc], R30 ;  /* 0x00000c1e74007388 */ /* 0x000fe20000000400 */
[----:B------:R-:W-:-:S03]  /*c310*/  FADD.FTZ R0, R0, UR6 ;  /* 0x0000000600007e21 */ /* 0x000fc60008010000 */
[----:B------:R0:W-:Y:S01]  /*c320*/  STS.U16 [R115+0xe], R7 ;  /* 0x00000e0773007388 */ /* 0x0001e20000000400 */
[----:B------:R-:W-:-:S03]  /*c330*/  PRMT R10, R24, 0x7632, R10 ;  /* 0x00007632180a7816 */ /* 0x000fc6000000000a */
[----:B------:R-:W-:Y:S01]  /*c340*/  STS.U16 [R114+0x10], R28 ;  /* 0x0000101c72007388 */ /* 0x000fe20000000400 */
[----:B-1----:R-:W-:Y:S02]  /*c350*/  SHF.L.U32 R3, R3, 0x10, RZ ;  /* 0x0000001003037819 */ /* 0x002fe400000006ff */
[----:B0-----:R-:W-:Y:S01]  /*c360*/  PRMT R7, R26, 0x7632, R7 ;  /* 0x000076321a077816 */ /* 0x001fe20000000007 */
[----:B------:R0:W-:Y:S01]  /*c370*/  STS.U16 [R113+0x12], R8 ;  /* 0x0000120871007388 */ /* 0x0001e20000000400 */
[----:B------:R-:W-:-:S03]  /*c380*/  PRMT R12, R22, 0x7632, R12 ;  /* 0x00007632160c7816 */ /* 0x000fc6000000000c */
[----:B------:R-:W-:Y:S01]  /*c390*/  STS.U16 [R112+0x14], R26 ;  /* 0x0000141a70007388 */ /* 0x000fe20000000400 */
[----:B------:R-:W-:-:S03]  /*c3a0*/  FSETP.GTU.FTZ.AND P0, PT, R0, 20, PT ;  /* 0x41a000000000780b */ /* 0x000fc60003f1c000 */
[----:B------:R-:W-:Y:S01]  /*c3b0*/  STS.U16 [R111+0x16], R7 ;  /* 0x000016076f007388 */ /* 0x000fe20000000400 */
[----:B0-----:R-:W-:-:S03]  /*c3c0*/  MOV R8, UR25 ;  /* 0x0000001900087c02 */ /* 0x001fc60008000f00 */
[----:B------:R-:W-:Y:S01]  /*c3d0*/  STS.U16 [R110+0x18], R24 ;  /* 0x000018186e007388 */ /* 0x000fe20000000400 */
[----:B------:R-:W-:Y:S01]  /*c3e0*/  FADD.FTZ R3, R3, UR6 ;  /* 0x0000000603037e21 */ /* 0x000fe20008010000 */
[----:B------:R-:W-:Y:S02]  /*c3f0*/  SHF.L.U32 R4, R4, 0x10, RZ ;  /* 0x0000001004047819 */ /* 0x000fe400000006ff */
[----:B------:R-:W-:Y:S01]  /*c400*/  STS.U16 [R109+0x1a], R10 ;  /* 0x00001a0a6d007388 */ /* 0x000fe20000000400 */
[----:B---3--:R-:W-:-:S03]  /*c410*/  IMAD.U32 R2, R2, 0x10000, RZ ;  /* 0x0001000002027824 */ /* 0x008fc600078e00ff */
[----:B------:R-:W-:Y:S04]  /*c420*/  STS.U16 [R108+0x1c], R22 ;  /* 0x00001c166c007388 */ /* 0x000fe80000000400 */
        /* <DEDUP_REMOVED lines=23> */
[----:B------:R-:W-:Y:S01]  /*c5a0*/  FSETP.GTU.FTZ.AND P4, PT, R2, 20, PT ;  /* 0x41a000000200780b */ /* 0x000fe20003f9c000 */
[----:B------:R-:W-:Y:S01]  /*c5b0*/  @!P0 FMUL.FTZ R0, R0, -1.4426950216293334961 ;  /* 0xbfb8aa3b00008820 */ /* 0x000fe20000410000 */
[----:B------:R-:W-:Y:S01]  /*c5c0*/  FSETP.GTU.FTZ.AND P5, PT, R4, 20, PT ;  /* 0x41a000000400780b */ /* 0x000fe20003fbc000 */
[----:B------:R-:W-:Y:S01]  /*c5d0*/  IMAD.U32 R5, R5, 0x10000, RZ ;  /* 0x0001000005057824 */ /* 0x000fe200078e00ff */
[----:B------:R-:W-:Y:S01]  /*c5e0*/  SHF.L.U32 R6, R6, 0x10, RZ ;  /* 0x0000001006067819 */ /* 0x000fe200000006ff */
[----:B------:R-:W-:-:S02]  /*c5f0*/  @!P6 FMUL.FTZ R3, R3, -1.4426950216293334961 ;  /* 0xbfb8aa3b0303e820 */ /* 0x000fc40000410000 */
[----:B------:R-:W1:Y:S01]  /*c600*/  @!P0 MUFU.EX2 R0, R0 ;  /* 0x0000000000008308 */ /* 0x000e620000000800 */
[----:B------:R-:W-:Y:S01]  /*c610*/  FADD.FTZ R5, R5, UR6 ;  /* 0x0000000605057e21 */ /* 0x000fe20008010000 */
[----:B------:R-:W-:-:S04]  /*c620*/  FADD.FTZ R6, R6, UR6 ;  /* 0x0000000606067e21 */ /* 0x000fc80008010000 */
[----:B------:R-:W-:Y:S01]  /*c630*/  @!P4 FMUL.FTZ R2, R2, -1.4426950216293334961 ;  /* 0xbfb8aa3b0202c820 */ /* 0x000fe20000410000 */
[----:B------:R-:W-:Y:S01]  /*c640*/  FSETP.GTU.FTZ.AND P2, PT, R5, 20, PT ;  /* 0x41a000000500780b */ /* 0x000fe20003f5c000 */
[----:B------:R-:W-:Y:S01]  /*c650*/  @!P5 FMUL.FTZ R4, R4, -1.4426950216293334961 ;  /* 0xbfb8aa3b0404d820 */ /* 0x000fe20000410000 */
[----:B------:R-:W2:Y:S01]  /*c660*/  @!P6 MUFU.EX2 R3, R3 ;  /* 0x000000030003e308 */ /* 0x000ea20000000800 */
[----:B------:R-:W-:Y:S01]  /*c670*/  FSETP.GTU.FTZ.AND P3, PT, R6, 20, PT ;  /* 0x41a000000600780b */ /* 0x000fe20003f7c000 */
[----:B------:R-:W3:Y:S06]  /*c680*/  LDS R41, [UR26+0x840] ;  /* 0x0008401aff297984 */ /* 0x000eec0008000800 */
[----:B------:R-:W4:Y:S01]  /*c690*/  @!P4 MUFU.EX2 R2, R2 ;  /* 0x000000020002c308 */ /* 0x000f220000000800 */
[----:B-1----:R-:W-:-:S07]  /*c6a0*/  @!P0 FADD.FTZ R0, R0, 1 ;  /* 0x3f80000000008421 */ /* 0x002fce0000010000 */
[----:B------:R-:W1:Y:S01]  /*c6b0*/  @!P5 MUFU.EX2 R4, R4 ;  /* 0x000000040004d308 */ /* 0x000e620000000800 */
[----:B------:R-:W-:Y:S01]  /*c6c0*/  @!P2 FMUL.FTZ R5, R5, -1.4426950216293334961 ;  /* 0xbfb8aa3b0505a820 */ /* 0x000fe20000410000 */
[----:B------:R-:W-:Y:S01]  /*c6d0*/  @!P3 FMUL.FTZ R6, R6, -1.4426950216293334961 ;  /* 0xbfb8aa3b0606b820 */ /* 0x000fe20000410000 */
[----:B------:R-:W-:Y:S01]  /*c6e0*/  UMOV UR9, URZ ;  /* 0x000000ff00097c82 */ /* 0x000fe20008000000 */
        /* <DEDUP_REMOVED lines=8> */
[----:B------:R-:W1:Y:S01]  /*c770*/  @!P3 MUFU.EX2 R6, R6 ;  /* 0x000000060006b308 */ /* 0x000e620000000800 */
[----:B------:R-:W-:-:S07]  /*c780*/  UIMAD.WIDE.U32 UR12, UR30, UR32, UR12 ;  /* 0x000000201e0c72a5 */ /* 0x000fce000f8e000c */
[----:B0-----:R-:W0:Y:S01]  /*c790*/  @!P6 MUFU.RCP R8, R3 ;  /* 0x000000030008e308 */ /* 0x001e220000001000 */
[----:B------:R-:W-:Y:S01]  /*c7a0*/  UIMAD UR7, UR30, UR33, UR13 ;  /* 0x000000211e0772a4 */ /* 0x000fe2000f8e020d */
[----:B--2---:R-:W-:-:S06]  /*c7b0*/  @!P0 FMUL.FTZ R59, R59, R0 ;  /* 0x000000003b3b8220 */ /* 0x004fcc0000410000 */
[----:B------:R4:W2:Y:S01]  /*c7c0*/  @!P4 MUFU.RCP R43, R2 ;  /* 0x00000002002bc308 */ /* 0x0008a20000001000 */
[----:B------:R-:W-:-:S07]  /*c7d0*/  IADD3 R0, P0, PT, R166, UR12, RZ ;  /* 0x0000000ca6007c10 */ /* 0x000fce000ff1e0ff */
[----:B------:R-:W3:Y:S01]  /*c7e0*/  @!P5 MUFU.RCP R49, R4 ;  /* 0x000000040031d308 */ /* 0x000ee20000001000 */
[----:B-----5:R-:W-:Y:S01]  /*c7f0*/  @!P2 FADD.FTZ R5, R5, 1 ;  /* 0x3f8000000505a421 */ /* 0x020fe20000010000 */
[----:B-1----:R-:W-:Y:S01]  /*c800*/  @!P3 FADD.FTZ R6, R6, 1 ;  /* 0x3f8000000606b421 */ /* 0x002fe20000010000 */
[----:B0-----:R-:W-:Y:S01]  /*c810*/  @!P6 FMUL.FTZ R63, R63, R8 ;  /* 0x000000083f3fe220 */ /* 0x001fe20000410000 */
[----:B------:R-:W-:Y:S01]  /*c820*/  IMAD.X R3, RZ, RZ, UR7, P0 ;  /* 0x00000007ff037e24 */ /* 0x000fe200080e06ff */
[----:B----4-:R-:W-:Y:S01]  /*c830*/  LEA R2, P6, R0, UR14, 0x1 ;  /* 0x0000000e00027c11 */ /* 0x010fe2000f8c08ff */
[----:B------:R-:W0:Y:S02]  /*c840*/  LDCU.64 UR12, c[0x0][0x518] ;  /* 0x0000a300ff0c77ac */ /* 0x000e240008000a00 */
[----:B------:R-:W1:Y:S01]  /*c850*/  @!P2 MUFU.RCP R10, R5 ;  /* 0x00000005000aa308 */ /* 0x000e620000001000 */
[----:B--2---:R-:W-:Y:S01]  /*c860*/  @!P4 FMUL.FTZ R62, R62, R43 ;  /* 0x0000002b3e3ec220 */ /* 0x004fe20000410000 */
[----:B------:R-:W-:Y:S01]  /*c870*/  LEA.HI.X R3, R0, UR15, R3, 0x1, P6 ;  /* 0x0000000f00037c11 */ /* 0x000fe2000b0f0c03 */
[----:B------:R-:W2:Y:S01]  /*c880*/  LDCU.64 UR14, c[0x0][0x520] ;  /* 0x0000a400ff0e77ac */ /* 0x000ea20008000a00 */
[----:B---3--:R-:W-:-:S04]  /*c890*/  ISETP.GE.AND P4, PT, R166, R41, PT ;  /* 0x00000029a600720c */ /* 0x008fc80003f86270 */
[----:B------:R-:W3:Y:S01]  /*c8a0*/  @!P3 MUFU.RCP R55, R6 ;  /* 0x000000060037b308 */ /* 0x000ee20000001000 */
[----:B------:R-:W-:Y:S01]  /*c8b0*/  @!P5 FMUL.FTZ R70, R70, R49 ;  /* 0x000000314646d220 */ /* 0x000fe20000410000 */
[-C--:B------:R-:W-:Y:S02]  /*c8c0*/  ISETP.GE.AND P0, PT, R162, R41.reuse, PT ;  /* 0x00000029a200720c */ /* 0x080fe40003f06270 */
[-C--:B------:R-:W-:Y:S02]  /*c8d0*/  ISETP.GE.AND P6, PT, R161, R41.reuse, PT ;  /* 0x00000029a100720c */ /* 0x080fe40003fc6270 */
[-C--:B------:R-:W-:Y:S01]  /*c8e0*/  ISETP.GE.AND P5, PT, R160, R41.reuse, PT ;  /* 0x00000029a000720c */ /* 0x080fe20003fa6270 */
[----:B-1----:R-:W-:Y:S02]  /*c8f0*/  @!P2 FMUL.FTZ R69, R69, R10 ;  /* 0x0000000a4545a220 */ /* 0x002fe40000410000 */
[----:B------:R1:W-:Y:S01]  /*c900*/  @!P4 STG.E.U16 desc[UR28][R2.64], R7 ;  /* 0x000000070200c986 */ /* 0x0003e2000c10151c */
[----:B------:R-:W-:-:S02]  /*c910*/  ISETP.GE.AND P4, PT, R158, R41, PT ;  /* 0x000000299e00720c */ /* 0x000fc40003f86270 */
[----:B------:R-:W-:-:S03]  /*c920*/  ISETP.GE.AND P2, PT, R156, R41, PT ;  /* 0x000000299c00720c */ /* 0x000fc60003f46270 */
        /* <DEDUP_REMOVED lines=33> */
[----:B-1----:R-:W-:-:S02]  /*cb40*/  PRMT R7, R0, 0x7610, R7 ;  /* 0x0000761000077816 */ /* 0x002fc40000000007 */
[----:B------:R-:W-:Y:S02]  /*cb50*/  PRMT R8, R0, 0x7632, R8 ;  /* 0x0000763200087816 */ /* 0x000fe40000000008 */
[----:B---3--:R-:W-:Y:S02]  /*cb60*/  F2FP.BF16.F32.PACK_AB R3, R56, R53 ;  /* 0x000000353803723e */ /* 0x008fe400000010ff */
[----:B------:R-:W-:Y:S02]  /*cb70*/  F2FP.BF16.F32.PACK_AB R0, R60, R57 ;  /* 0x000000393c00723e */ /* 0x000fe400000010ff */
[----:B------:R-:W-:Y:S02]  /*cb80*/  F2FP.BF16.F32.PACK_AB R2, R62, R59 ;  /* 0x0000003b3e02723e */ /* 0x000fe400000010ff */
[----:B------:R-:W-:Y:S01]  /*cb90*/  PRMT R9, R0, 0x7610, R9 ;  /* 0x0000761000097816 */ /* 0x000fe20000000009 */
[----:B------:R-:W-:Y:S04]  /*cba0*/  STS.U16 [R128], R64 ;  /* 0x0000004080007388 */ /* 0x000fe80000000400 */
[----:B------:R1:W-:Y:S04]  /*cbb0*/  STS.U16 [R127+0x2], R5 ;  /* 0x000002057f007388 */ /* 0x0003e80000000400 */
[----:B------:R3:W-:Y:S04]  /*cbc0*/  STS.U16 [R126+0x4], R4 ;  /* 0x000004047e007388 */ /* 0x0007e80000000400 */
[----:B------:R4:W-:Y:S01]  /*cbd0*/  STS.U16 [R119+0x6], R6 ;  /* 0x0000060677007388 */ /* 0x0009e20000000400 */
[----:B-1----:R-:W-:-:S03]  /*cbe0*/  PRMT R5, R3, 0x7632, R5 ;  /* 0x0000763203057816 */ /* 0x002fc60000000005 */
[----:B------:R1:W-:Y:S01]  /*cbf0*/  STS.U16 [R118+0x8], R7 ;  /* 0x0000080776007388 */ /* 0x0003e20000000400 */
[----:B---3--:R-:W-:Y:S02]  /*cc00*/  PRMT R4, R0, 0x7632, R4 ;  /* 0x0000763200047816 */ /* 0x008fe40000000004 */
[----:B------:R-:W-:Y:S01]  /*cc10*/  F2FP.BF16.F32.PACK_AB R0, R70, R63 ;  /* 0x0000003f4600723e */ /* 0x000fe200000010ff */
[----:B------:R-:W-:Y:S01]  /*cc20*/  STS.U16 [R117+0xa], R8 ;  /* 0x00000a0875007388 */ /* 0x000fe20000000400 */
[----:B----4-:R-:W-:Y:S02]  /*cc30*/  PRMT R6, R2, 0x7610, R6 ;  /* 0x0000761002067816 */ /* 0x010fe40000000006 */
[----:B------:R-:W-:Y:S01]  /*cc40*/  PRMT R55, R0, 0x7610, R55 ;  /* 0x0000761000377816 */ /* 0x000fe20000000037 */
[----:B------:R3:W-:Y:S01]  /*cc50*/  STS.U16 [R116+0xc], R3 ;  /* 0x00000c0374007388 */ /* 0x0007e20000000400 */
[----:B-1----:R-:W-:Y:S02]  /*cc60*/  PRMT R7, R2, 0x7632, R7 ;  /* 0x0000763202077816 */ /* 0x002fe40000000007 */
[----:B------:R-:W-:Y:S01]  /*cc70*/  F2FP.BF16.F32.PACK_AB R2, R72, R69 ;  /* 0x000000454802723e */ /* 0x000fe200000010ff */
[----:B------:R-:W-:Y:S04]  /*cc80*/  STS.U16 [R115+0xe], R5 ;  /* 0x00000e0573007388 */ /* 0x000fe80000000400 */
[----:B------:R-:W-:Y:S01]  /*cc90*/  STS.U16 [R114+0x10], R9 ;  /* 0x0000100972007388 */ /* 0x000fe20000000400 */
[----:B---3--:R-:W-:-:S03]  /*cca0*/  PRMT R3, R0, 0x7632, R3 ;  /* 0x0000763200037816 */ /* 0x008fc60000000003 */
[----:B------:R-:W-:Y:S01]  /*ccb0*/  STS.U16 [R113+0x12], R4 ;  /* 0x0000120471007388 */ /* 0x000fe20000000400 */
[----:B------:R-:W-:-:S03]  /*ccc0*/  PRMT R8, R2, 0x7632, R8 ;  /* 0x0000763202087816 */ /* 0x000fc60000000008 */
[----:B------:R-:W-:Y:S01]  /*ccd0*/  STS.U16 [R112+0x14], R6 ;  /* 0x0000140670007388 */ /* 0x000fe20000000400 */
[----:B------:R-:W-:-:S03]  /*cce0*/  MOV R0, UR25 ;  /* 0x0000001900007c02 */ /* 0x000fc60008000f00 */
        /* <DEDUP_REMOVED lines=26> */
[----:B------:R-:W0:Y:S01]  /*ce90*/  LDCU.64 UR12, c[0x0][0x560] ;  /* 0x0000ac00ff0c77ac */ /* 0x000e220008000a00 */
[----:B------:R-:W3:Y:S02]  /*cea0*/  LDS R23, [UR26+0x840] ;  /* 0x0008401aff177984 */ /* 0x000ee40008000800 */
[----:B--2---:R-:W-:-:S04]  /*ceb0*/  UIMAD.WIDE.U32 UR8, UR30, UR14, UR8 ;  /* 0x0000000e1e0872a5 */ /* 0x004fc8000f8e0008 */
[----:B------:R-:W-:Y:S02]  /*cec0*/  UIMAD UR7, UR30, UR15, UR9 ;  /* 0x0000000f1e0772a4 */ /* 0x000fe4000f8e0209 */
[----:B-1----:R-:W-:-:S04]  /*ced0*/  IADD3 R0, P0, PT, R166, UR8, RZ ;  /* 0x00000008a6007c10 */ /* 0x002fc8000ff1e0ff */
[----:B------:R-:W-:Y:S02]  /*cee0*/  IADD3.X R3, PT, PT, RZ, UR7, RZ, P0, !PT ;  /* 0x00000007ff037c10 */ /* 0x000fe400087fe4ff */
[----:B0-----:R-:W-:Y:S01]  /*cef0*/  LEA R2, P0, R0, UR12, 0x1 ;  /* 0x0000000c00027c11 */ /* 0x001fe2000f8008ff */
[----:B------:R-:W-:-:S03]  /*cf00*/  FADD.FTZ R45, R45, R170 ;  /* 0x000000aa2d2d7221 */ /* 0x000fc60000010000 */
[----:B------:R-:W-:Y:S01]  /*cf10*/  LEA.HI.X R3, R0, UR13, R3, 0x1, P0 ;  /* 0x0000000d00037c11 */ /* 0x000fe200080f0c03 */
[----:B------:R-:W-:-:S04]  /*cf20*/  FADD.FTZ R48, R45, R48 ;  /* 0x000000302d307221 */ /* 0x000fc80000010000 */
[----:B------:R-:W-:-:S04]  /*cf30*/  FADD.FTZ R47, R48, R47 ;  /* 0x0000002f302f7221 */ /* 0x000fc80000010000 */
[----:B------:R-:W-:Y:S01]  /*cf40*/  FADD.FTZ R50, R47, R50 ;  /* 0x000000322f327221 */ /* 0x000fe20000010000 */
[-C--:B---3--:R-:W-:Y:S02]  /*cf50*/  ISETP.GE.AND P1, PT, R166, R23.reuse, PT ;  /* 0x00000017a600720c */ /* 0x088fe40003f26270 */
        /* <DEDUP_REMOVED lines=57> */
.L_x_4829:
        /* <DEDUP_REMOVED lines=38> */
[----:B------:R-:W-:Y:S01]  /*d550*/  MOV R3, UR5 ;  /* 0x0000000500037c02 */ /* 0x000fe20008000f00 */
[----:B--2---:R-:W-:-:S05]  /*d560*/  FADD.FTZ R5, R4, R5 ;  /* 0x0000000504057221 */ /* 0x004fca0000010000 */
[----:B------:R2:W-:Y:S02]  /*d570*/  REDG.E.ADD.F32.FTZ.RN.STRONG.GPU desc[UR28][R2.64], R5 ;  /* 0x00000005020079a6 */ /* 0x0005e4000c12f31c */
.L_x_4911:
[----:B------:R-:W-:Y:S05]  /*d580*/  BSYNC.RECONVERGENT B0 ;  /* 0x0000000000007941 */ /* 0x000fea0003800200 */
.L_x_4910:
[----:B------:R-:W-:Y:S01]  /*d590*/  UISETP.NE.U32.AND UP0, UPT, UR8, URZ, UPT ;  /* 0x000000ff0800728c */ /* 0x000fe2000bf05070 */
[----:B-1----:R-:W-:-:S03]  /*d5a0*/  ISETP.GE.AND P0, PT, R10, UR11, PT ;  /* 0x0000000b0a007c0c */ /* 0x002fc6000bf06270 */
[----:B------:R-:W-:-:S09]  /*d5b0*/  UISETP.NE.AND.EX UP0, UPT, UR9, URZ, UPT, UP0 ;  /* 0x000000ff0900728c */ /* 0x000fd2000bf05300 */
[----:B------:R-:W-:Y:S05]  /*d5c0*/  BRA.U !UP0, `(.L_x_4912) ;  /* 0x0000000108907547 */ /* 0x000fea000b800000 */
[----:B------:R-:W-:Y:S06]  /*d5d0*/  BAR.SYNC.DEFER_BLOCKING 0x0 ;  /* 0x0000000000007b1d */ /* 0x000fec0000010000 */
[----:B------:R-:W-:Y:S01]  /*d5e0*/  BSSY.RECONVERGENT B0, `(.L_x_4912) ;  /* 0x0000022000007945 */ /* 0x000fe20003800200 */
[----:B--2---:R-:W1:Y:S01]  /*d5f0*/  SHFL.DOWN P1, R3, R170, 0x1, 0x1f ;  /* 0x08201f00aa037f89 */ /* 0x004e620000020000 */
[----:B0-----:R-:W0:Y:S01]  /*d600*/  S2R R4, SR_LANEID ;  /* 0x0000000000047919 */ /* 0x001e220000000000 */
[----:B-1----:R-:W-:-:S05]  /*d610*/  @P1 FADD R3, R3, R170 ;  /* 0x000000aa03031221 */ /* 0x002fca0000000000 */
[----:B------:R-:W1:Y:S01]  /*d620*/  SHFL.DOWN P1, R0, R3, 0x2, 0x1f ;  /* 0x08401f0003007f89 */ /* 0x000e620000020000 */
[----:B0-----:R-:W-:Y:S02]  /*d630*/  ISETP.NE.AND P2, PT, R4, RZ, PT ;  /* 0x000000ff0400720c */ /* 0x001fe40003f45270 */
[----:B------:R-:W0:Y:S11]  /*d640*/  S2R R4, SR_TID.X ;  /* 0x0000000000047919 */ /* 0x000e360000002100 */
[----:B------:R-:W2:Y:S01]  /*d650*/  @!P2 S2R R9, SR_CgaCtaId ;  /* 0x000000000009a919 */ /* 0x000ea20000008800 */
[----:B------:R-:W-:Y:S01]  /*d660*/  @!P2 MOV R6, 0x400 ;  /* 0x000004000006a802 */ /* 0x000fe20000000f00 */
[----:B-1----:R-:W-:-:S05]  /*d670*/  @P1 FADD R0, R3, R0 ;  /* 0x0000000003001221 */ /* 0x002fca0000000000 */
[----:B------:R-:W1:Y:S01]  /*d680*/  SHFL.DOWN P1, R5, R0, 0x4, 0x1f ;  /* 0x08801f0000057f89 */ /* 0x000e620000020000 */
[----:B0-----:R-:W-:-:S04]  /*d690*/  @!P2 SHF.R.U32.HI R3, RZ, 0x3, R4 ;  /* 0x00000003ff03a819 */ /* 0x001fc80000011604 */
[----:B------:R-:W-:Y:S02]  /*d6a0*/  @!P2 LOP3.LUT R3, R3, 0x7c, RZ, 0xc0, !PT ;  /* 0x0000007c0303a812 */ /* 0x000fe400078ec0ff */
[----:B--2---:R-:W-:Y:S01]  /*d6b0*/  @!P2 LEA R6, R9, R6, 0x18 ;  /* 0x000000060906a211 */ /* 0x004fe200078ec0ff */
        /* <DEDUP_REMOVED lines=20> */
.L_x_4913:
[----:B------:R-:W-:Y:S05]  /*d800*/  BSYNC.RECONVERGENT B0 ;  /* 0x0000000000007941 */ /* 0x000fea0003800200 */
.L_x_4912:
[----:B------:R-:W-:Y:S05]  /*d810*/  @P0 EXIT ;  /* 0x000000000000094d */ /* 0x000fea0003800000 */
[----:B------:R-:W3:Y:S01]  /*d820*/  S2UR UR8, SR_CTAID.Y ;  /* 0x00000000000879c3 */ /* 0x000ee20000002600 */
[----:B------:R-:W3:Y:S01]  /*d830*/  LDCU.64 UR6, c[0x0][0x4a8] ;  /* 0x00009500ff0677ac */ /* 0x000ee20008000a00 */
[----:B------:R-:W-:Y:S01]  /*d840*/  IMAD.MOV.U32 R0, RZ, RZ, R10 ;  /* 0x000000ffff007224 */ /* 0x000fe200078e000a */
[----:B------:R-:W4:Y:S05]  /*d850*/  LDCU UR10, c[0x0][0x360] ;  /* 0x00006c00ff0a77ac */ /* 0x000f2a0008000800 */
[----:B------:R-:W0:Y:S01]  /*d860*/  S2UR UR9, SR_CgaCtaId ;  /* 0x00000000000979c3 */ /* 0x000e220000008800 */
[----:B------:R-:W0:Y:S07]  /*d870*/  LDCU.64 UR12, c[0x0][0x530] ;  /* 0x0000a600ff0c77ac */ /* 0x000e2e0008000a00 */
[----:B------:R-:W1:Y:S01]  /*d880*/  LDC.64 R8, c[0x0][0x4b0] ;  /* 0x00012c00ff087b82 */ /* 0x000e620000000a00 */
[----:B---3--:R-:W-:-:S03]  /*d890*/  UIMAD.WIDE.U32 UR4, UR8, UR6, URZ ;  /* 0x00000006080472a5 */ /* 0x008fc6000f8e00ff */
[----:B------:R-:W-:Y:S01]  /*d8a0*/  UMOV UR6, 0x400 ;  /* 0x0000040000067882 */ /* 0x000fe20000000000 */
[----:B------:R-:W-:Y:S02]  /*d8b0*/  UIMAD UR7, UR8, UR7, UR5 ;  /* 0x00000007080772a4 */ /* 0x000fe4000f8e0205 */
[----:B0---4-:R-:W-:-:S12]  /*d8c0*/  ULEA UR9, UR9, UR6, 0x18 ;  /* 0x0000000609097291 */ /* 0x011fd8000f8ec0ff */
.L_x_4914:
[----:B------:R-:W-:Y:S01]  /*d8d0*/  LEA R6, R0, UR9, 0x2 ;  /* 0x0000000900067c11 */ /* 0x000fe2000f8e10ff */
[----:B------:R-:W-:Y:S01]  /*d8e0*/  UMOV UR6, UR4 ;  /* 0x0000000400067c82 */ /* 0x000fe20008000000 */
[----:B-12---:R-:W-:-:S03]  /*d8f0*/  SHF.R.S32.HI R3, RZ, 0x1f, R0 ;  /* 0x0000001fff037819 */ /* 0x006fc60000011400 */
[----:B0-----:R-:W0:Y:S02]  /*d900*/  LDS R7, [R6+0x46c0] ;  /* 0x0046c00006077984 */ /* 0x001e240000000800 */
[-C--:B------:R-:W-:Y:S02]  /*d910*/  IMAD R4, R3, R8.reuse, RZ ;  /* 0x0000000803047224 */ /* 0x080fe400078e02ff */
[----:B------:R-:W-:-:S04]  /*d920*/  IMAD.WIDE.U32 R2, R0, R8, UR6 ;  /* 0x0000000600027e25 */ /* 0x000fc8000f8e0008 */
[----:B------:R-:W-:Y:S01]  /*d930*/  IMAD R5, R0, R9, R4 ;  /* 0x0000000900057224 */ /* 0x000fe200078e0204 */
[----:B------:R-:W-:Y:S02]  /*d940*/  LEA R4, P0, R2, UR12, 0x2 ;  /* 0x0000000c02047c11 */ /* 0x000fe4000f8010ff */
[----:B------:R-:W-:Y:S02]  /*d950*/  IADD3 R0, PT, PT, R0, UR10, RZ ;  /* 0x0000000a00007c10 */ /* 0x000fe4000fffe0ff */
[----:B------:R-:W-:-:S04]  /*d960*/  IADD3 R3, PT, PT, R3, R5, RZ ;  /* 0x0000000503037210 */ /* 0x000fc80007ffe0ff */
[----:B------:R-:W-:Y:S02]  /*d970*/  LEA.HI.X R5, R2, UR13, R3, 0x2, P0 ;  /* 0x0000000d02057c11 */ /* 0x000fe400080f1403 */
[----:B------:R-:W-:-:S03]  /*d980*/  ISETP.GE.AND P0, PT, R0, UR11, PT ;  /* 0x0000000b00007c0c */ /* 0x000fc6000bf06270 */
[----:B0-----:R0:W-:Y:S10]  /*d990*/  REDG.E.ADD.F32.FTZ.RN.STRONG.GPU desc[UR28][R4.64], R7 ;  /* 0x00000007040079a6 */ /* 0x0011f4000c12f31c */
[----:B------:R-:W-:Y:S05]  /*d9a0*/  @!P0 BRA `(.L_x_4914) ;  /* 0xfffffffc00c88947 */ /* 0x000fea000383ffff */
[----:B------:R-:W-:Y:S05]  /*d9b0*/  EXIT ;  /* 0x000000000000794d */ /* 0x000fea0003800000 */
.L_x_4868:
[----:B------:R-:W-:Y:S02]  /*d9c0*/  HFMA2 R221, -RZ, RZ, 0, 5.9604644775390625e-08 ;  /* 0x00000001ffdd7431 */ /* 0x000fe400000001ff */
[----:B------:R-:W-:Y:S01]  /*d9d0*/  IMAD.MOV.U32 R219, RZ, RZ, R67 ;  /* 0x000000ffffdb7224 */ /* 0x000fe200078e0043 */
[----:B------:R-:W-:Y:S01]  /*d9e0*/  MOV R224, RZ ;  /* 0x000000ff00e07202 */ /* 0x000fe20000000f00 */
[----:B------:R-:W-:-:S07]  /*d9f0*/  IMAD.MOV.U32 R66, RZ, RZ, -0x1 ;  /* 0xffffffffff427424 */ /* 0x000fce00078e00ff */
[----:B01---5:R-:W-:Y:S05]  /*da00*/  WARPSYNC.COLLECTIVE R66, `(.L_x_4915) ;  /* 0x0000000042087348 */ /* 0x023fea0003c00000 */
[----:B------:R2:W3:Y:S02]  /*da10*/  SHFL.UP P6, R65, R219, R221, R224 ;  /* 0x040000dddb417389 */ /* 0x0004e400000c00e0 */
[----:B0123-5:R-:W-:Y:S05]  /*da20*/  ENDCOLLECTIVE ;  /* 0x000000000000791b */ /* 0x02ffea0003800000 */
.L_x_4915:
[----:B------:R-:W-:Y:S02]  /*da30*/  MOV R219, R218 ;  /* 0x000000da00db7202 */ /* 0x000fe40000000f00 */
[----:B------:R-:W-:-:S07]  /*da40*/  MOV R64, R65 ;  /* 0x0000004100407202 */ /* 0x000fce0000000f00 */
[----:B------:R-:W-:Y:S05]  /*da50*/  WARPSYNC.COLLECTIVE R66, `(.L_x_4916) ;  /* 0x0000000042087348 */ /* 0x000fea0003c00000 */
[----:B------:R0:W1:Y:S02]  /*da60*/  SHFL.UP P6, R65, R219, R221, R224 ;  /* 0x040000dddb417389 */ /* 0x00006400000c00e0 */
[----:B01----:R-:W-:Y:S05]  /*da70*/  ENDCOLLECTIVE ;  /* 0x000000000000791b */ /* 0x003fea0003800000 */
.L_x_4916:
        /* <DEDUP_REMOVED lines=8> */
.L_x_4917:
[----:B------:R-:W-:Y:S01]  /*db00*/  IMAD.MOV.U32 R219, RZ, RZ, R220 ;  /* 0x000000ffffdb7224 */ /* 0x000fe200078e00dc */
[----:B------:R-:W-:-:S07]  /*db10*/  MOV R64, R65 ;  /* 0x0000004100407202 */ /* 0x000fce0000000f00 */
[----:B------:R-:W-:Y:S05]  /*db20*/  WARPSYNC.COLLECTIVE R66, `(.L_x_4918) ;  /* 0x0000000042087348 */ /* 0x000fea0003c00000 */
[----:B------:R0:W1:Y:S02]  /*db30*/  SHFL.UP P6, R65, R219, R221, R224 ;  /* 0x040000dddb417389 */ /* 0x00006400000c00e0 */
[----:B01----:R-:W-:Y:S05]  /*db40*/  ENDCOLLECTIVE ;  /* 0x000000000000791b */ /* 0x003fea0003800000 */
.L_x_4918:
        /* <DEDUP_REMOVED lines=8> */
.L_x_4919:
[----:B------:R-:W-:Y:S01]  /*dbd0*/  MOV R219, R222 ;  /* 0x000000de00db7202 */ /* 0x000fe20000000f00 */
[----:B------:R-:W-:-:S07]  /*dbe0*/  IMAD.MOV.U32 R64, RZ, RZ, R65 ;  /* 0x000000ffff407224 */ /* 0x000fce00078e0041 */
[----:B------:R-:W-:Y:S05]  /*dbf0*/  WARPSYNC.COLLECTIVE R66, `(.L_x_4920) ;  /* 0x0000000042087348 */ /* 0x000fea0003c00000 */
[----:B------:R0:W1:Y:S02]  /*dc00*/  SHFL.UP P6, R65, R219, R221, R224 ;  /* 0x040000dddb417389 */ /* 0x00006400000c00e0 */
[----:B01----:R-:W-:Y:S05]  /*dc10*/  ENDCOLLECTIVE ;  /* 0x000000000000791b */ /* 0x003fea0003800000 */
.L_x_4920:
        /* <DEDUP_REMOVED lines=8> */
.L_x_4921:
[----:B------:R-:W-:Y:S02]  /*dca0*/  MOV R219, R218 ;  /* 0x000000da00db7202 */ /* 0x000fe40000000f00 */
[----:B------:R-:W-:-:S07]  /*dcb0*/  MOV R64, R65 ;  /* 0x0000004100407202 */ /* 0x000fce0000000f00 */
[----:B------:R-:W-:Y:S05]  /*dcc0*/  WARPSYNC.COLLECTIVE R66, `(.L_x_4922) ;  /* 0x0000000042087348 */ /* 0x000fea0003c00000 */
[----:B------:R0:W1:Y:S02]  /*dcd0*/  SHFL.UP P6, R65, R219, R221, R224 ;  /* 0x040000dddb417389 */ /* 0x00006400000c00e0 */
[----:B01----:R-:W-:Y:S05]  /*dce0*/  ENDCOLLECTIVE ;  /* 0x000000000000791b */ /* 0x003fea0003800000 */
.L_x_4922:
        /* <DEDUP_REMOVED lines=8> */
.L_x_4923:
[----:B------:R-:W-:Y:S01]  /*dd70*/  IMAD.MOV.U32 R219, RZ, RZ, R64 ;  /* 0x000000ffffdb7224 */ /* 0x000fe200078e0040 */
[----:B------:R-:W-:-:S07]  /*dd80*/  MOV R220, R65 ;  /* 0x0000004100dc7202 */ /* 0x000fce0000000f00 */
[----:B------:R-:W-:Y:S05]  /*dd90*/  WARPSYNC.COLLECTIVE R66, `(.L_x_4924) ;  /* 0x0000000042087348 */ /* 0x000fea0003c00000 */
[----:B------:R0:W1:Y:S02]  /*dda0*/  SHFL.UP P6, R65, R219, R221, R224 ;  /* 0x040000dddb417389 */ /* 0x00006400000c00e0 */
[----:B01----:R-:W-:Y:S05]  /*ddb0*/  ENDCOLLECTIVE ;  /* 0x000000000000791b */ /* 0x003fea0003800000 */
.L_x_4924:
[----:B------:R-:W-:Y:S05]  /*ddc0*/  BRA `(.L_x_4925) ;  /* 0xffffffb000c47947 */ /* 0x000fea000383ffff */
.L_x_4869:
        /* <DEDUP_REMOVED lines=8> */
.L_x_4927:
[----:B------:R-:W-:Y:S05]  /*de50*/  BSYNC B0 ;  /* 0x0000000000007941 */ /* 0x000fea0003800000 */
.L_x_4926:
[----:B------:R-:W-:Y:S05]  /*de60*/  BRA `(.L_x_4928) ;  /* 0xffffffb000b47947 */ /* 0x000fea000383ffff */
.L_x_4870:
        /* <DEDUP_REMOVED lines=8> */
.L_x_4930:
[----:B------:R-:W-:Y:S05]  /*def0*/  BSYNC B0 ;  /* 0x0000000000007941 */ /* 0x000fea0003800000 */
.L_x_4929:
[----:B------:R-:W-:Y:S05]  /*df00*/  BRA `(.L_x_4931) ;  /* 0xffffffb000947947 */ /* 0x000fea000383ffff */
.L_x_4871:
        /* <DEDUP_REMOVED lines=8> */
.L_x_4933:
[----:B------:R-:W-:Y:S05]  /*df90*/  BSYNC B0 ;  /* 0x0000000000007941 */ /* 0x000fea0003800000 */
.L_x_4932:
        /* <DEDUP_REMOVED lines=11> */
.L_x_4934:
[----:B------:R-:W-:Y:S05]  /*e050*/  WARPSYNC.COLLECTIVE R66, `(.L_x_4935) ;  /* 0x0000000042087348 */ /* 0x000fea0003c00000 */
[----:B------:R0:W1:Y:S02]  /*e060*/  SHFL.IDX P2, R237, R239, R240, R241 ;  /* 0x000000f0efed7389 */ /* 0x00006400000400f1 */
[----:B01----:R-:W-:Y:S05]  /*e070*/  ENDCOLLECTIVE ;  /* 0x000000000000791b */ /* 0x003fea0003800000 */
.L_x_4935:
[----:B------:R-:W-:Y:S01]  /*e080*/  MOV R239, R133 ;  /* 0x0000008500ef7202 */ /* 0x000fe20000000f00 */
[----:B------:R-:W-:Y:S01]  /*e090*/  IMAD.MOV.U32 R217, RZ, RZ, R65 ;  /* 0x000000ffffd97224 */ /* 0x000fe200078e0041 */
[----:B------:R-:W-:-:S07]  /*e0a0*/  MOV R64, R237 ;  /* 0x000000ed00407202 */ /* 0x000fce0000000f00 */
[----:B------:R-:W-:Y:S05]  /*e0b0*/  WARPSYNC.COLLECTIVE R66, `(.L_x_4936) ;  /* 0x0000000042087348 */ /* 0x000fea0003c00000 */
[----:B------:R0:W1:Y:S02]  /*e0c0*/  SHFL.IDX P2, R237, R239, R240, R241 ;  /* 0x000000f0efed7389 */ /* 0x00006400000400f1 */
[----:B01----:R-:W-:Y:S05]  /*e0d0*/  ENDCOLLECTIVE ;  /* 0x000000000000791b */ /* 0x003fea0003800000 */
.L_x_4936:
[----:B------:R-:W-:Y:S01]  /*e0e0*/  IMAD.MOV.U32 R65, RZ, RZ, R237 ;  /* 0x000000ffff417224 */ /* 0x000fe200078e00ed */
[----:B------:R-:W-:Y:S06]  /*e0f0*/  BRA `(.L_x_4937) ;  /* 0xffffffb000307947 */ /* 0x000fec000383ffff */
.L_x_4873:
        /* <DEDUP_REMOVED lines=9> */
.L_x_4938:
[----:B------:R-:W-:Y:S01]  /*e190*/  IMAD.MOV.U32 R243, RZ, RZ, R65 ;  /* 0x000000fffff37224 */ /* 0x000fe200078e0041 */
[----:B------:R-:W-:-:S07]  /*e1a0*/  MOV R67, R236 ;  /* 0x000000ec00437202 */ /* 0x000fce0000000f00 */
[----:B------:R-:W-:Y:S05]  /*e1b0*/  WARPSYNC.COLLECTIVE R66, `(.L_x_4939) ;  /* 0x0000000042087348 */ /* 0x000fea0003c00000 */
[----:B------:R0:W1:Y:S02]  /*e1c0*/  SHFL.DOWN P2, R236, R243, R242, R245 ;  /* 0x080000f2f3ec7389 */ /* 0x00006400000400f5 */
[----:B01----:R-:W-:Y:S05]  /*e1d0*/  ENDCOLLECTIVE ;  /* 0x000000000000791b */ /* 0x003fea0003800000 */
.L_x_4939:
        /* <DEDUP_REMOVED lines=11> */
.L_x_4940:
[----:B------:R-:W-:Y:S01]  /*e290*/  MOV R243, R65 ;  /* 0x0000004100f37202 */ /* 0x000fe20000000f00 */
[----:B------:R-:W-:-:S07]  /*e2a0*/  IMAD.MOV.U32 R67, RZ, RZ, R236 ;  /* 0x000000ffff437224 */ /* 0x000fce00078e00ec */
[----:B------:R-:W-:Y:S05]  /*e2b0*/  WARPSYNC.COLLECTIVE R66, `(.L_x_4941) ;  /* 0x0000000042087348 */ /* 0x000fea0003c00000 */
[----:B------:R0:W1:Y:S02]  /*e2c0*/  SHFL.DOWN P2, R236, R243, R242, R245 ;  /* 0x080000f2f3ec7389 */ /* 0x00006400000400f5 */
[----:B01----:R-:W-:Y:S05]  /*e2d0*/  ENDCOLLECTIVE ;  /* 0x000000000000791b */ /* 0x003fea0003800000 */
.L_x_4941:
        /* <DEDUP_REMOVED lines=11> */
.L_x_4942:
[----:B------:R-:W-:Y:S02]  /*e390*/  MOV R243, R65 ;  /* 0x0000004100f37202 */ /* 0x000fe40000000f00 */
[----:B------:R-:W-:-:S07]  /*e3a0*/  MOV R67, R236 ;  /* 0x000000ec00437202 */ /* 0x000fce0000000f00 */
[----:B------:R-:W-:Y:S05]  /*e3b0*/  WARPSYNC.COLLECTIVE R66, `(.L_x_4943) ;  /* 0x0000000042087348 */ /* 0x000fea0003c00000 */
[----:B------:R0:W1:Y:S02]  /*e3c0*/  SHFL.DOWN P2, R236, R243, R242, R245 ;  /* 0x080000f2f3ec7389 */ /* 0x00006400000400f5 */
[----:B01----:R-:W-:Y:S05]  /*e3d0*/  ENDCOLLECTIVE ;  /* 0x000000000000791b */ /* 0x003fea0003800000 */
.L_x_4943:
        /* <DEDUP_REMOVED lines=11> */
.L_x_4944:
[----:B------:R-:W-:Y:S01]  /*e490*/  IMAD.MOV.U32 R243, RZ, RZ, R65 ;  /* 0x000000fffff37224 */ /* 0x000fe200078e0041 */
[----:B------:R-:W-:-:S07]  /*e4a0*/  MOV R67, R236 ;  /* 0x000000ec00437202 */ /* 0x000fce0000000f00 */
[----:B------:R-:W-:Y:S05]  /*e4b0*/  WARPSYNC.COLLECTIVE R66, `(.L_x_4945) ;  /* 0x0000000042087348 */ /* 0x000fea0003c00000 */
[----:B------:R0:W1:Y:S02]  /*e4c0*/  SHFL.DOWN P2, R236, R243, R242, R245 ;  /* 0x080000f2f3ec7389 */ /* 0x00006400000400f5 */
[----:B01----:R-:W-:Y:S05]  /*e4d0*/  ENDCOLLECTIVE ;  /* 0x000000000000791b */ /* 0x003fea0003800000 */
.L_x_4945:
        /* <DEDUP_REMOVED lines=11> */
.L_x_4946:
[----:B------:R-:W-:Y:S01]  /*e590*/  MOV R243, R65 ;  /* 0x0000004100f37202 */ /* 0x000fe20000000f00 */
[----:B------:R-:W-:-:S07]  /*e5a0*/  IMAD.MOV.U32 R67, RZ, RZ, R236 ;  /* 0x000000ffff437224 */ /* 0x000fce00078e00ec */
[----:B------:R-:W-:Y:S05]  /*e5b0*/  WARPSYNC.COLLECTIVE R66, `(.L_x_4947) ;  /* 0x0000000042087348 */ /* 0x000fea0003c00000 */
[----:B------:R0:W1:Y:S02]  /*e5c0*/  SHFL.DOWN P2, R236, R243, R242, R245 ;  /* 0x080000f2f3ec7389 */ /* 0x00006400000400f5 */
[----:B01----:R-:W-:Y:S05]  /*e5d0*/  ENDCOLLECTIVE ;  /* 0x000000000000791b */ /* 0x003fea0003800000 */
.L_x_4947:
        /* <DEDUP_REMOVED lines=12> */
.L_x_4948:
[----:B------:R-:W-:Y:S01]  /*e6a0*/  IMAD.MOV.U32 R239, RZ, RZ, R65 ;  /* 0x000000ffffef7224 */ /* 0x000fe200078e0041 */
[----:B------:R-:W-:-:S07]  /*e6b0*/  MOV R67, R237 ;  /* 0x000000ed00437202 */ /* 0x000fce0000000f00 */
[----:B------:R-:W-:Y:S05]  /*e6c0*/  WARPSYNC.COLLECTIVE R66, `(.L_x_4949) ;  /* 0x0000000042087348 */ /* 0x000fea0003c00000 */
[----:B------:R0:W1:Y:S02]  /*e6d0*/  SHFL.IDX P2, R237, R239, R240, R241 ;  /* 0x000000f0efed7389 */ /* 0x00006400000400f1 */
[----:B01----:R-:W-:Y:S05]  /*e6e0*/  ENDCOLLECTIVE ;  /* 0x000000000000791b */ /* 0x003fea0003800000 */
.L_x_4949:
[----:B------:R-:W-:Y:S05]  /*e6f0*/  WARPSYNC.COLLECTIVE R66, `(.L_x_4950) ;  /* 0x0000000042087348 */ /* 0x000fea0003c00000 */
[----:B------:R0:W1:Y:S02]  /*e700*/  SHFL.DOWN P2, R236, R243, R242, R245 ;  /* 0x080000f2f3ec7389 */ /* 0x00006400000400f5 */
[----:B01----:R-:W-:Y:S05]  /*e710*/  ENDCOLLECTIVE ;  /* 0x000000000000791b */ /* 0x003fea0003800000 */
.L_x_4950:
        /* <DEDUP_REMOVED lines=8> */
.L_x_4951:
[----:B------:R-:W-:-:S07]  /*e7a0*/  FMUL.FTZ R234, R132, R67 ;  /* 0x0000004384ea7220 */ /* 0x000fce0000410000 */
[----:B------:R-:W-:Y:S05]  /*e7b0*/  WARPSYNC.COLLECTIVE R66, `(.L_x_4952) ;  /* 0x0000000042087348 */ /* 0x000fea0003c00000 */
[----:B------:R0:W1:Y:S02]  /*e7c0*/  SHFL.IDX P2, R237, R239, R240, R241 ;  /* 0x000000f0efed7389 */ /* 0x00006400000400f1 */
[----:B01----:R-:W-:Y:S05]  /*e7d0*/  ENDCOLLECTIVE ;  /* 0x000000000000791b */ /* 0x003fea0003800000 */
.L_x_4952:
[----:B------:R-:W-:Y:S02]  /*e7e0*/  MOV R239, R133 ;  /* 0x0000008500ef7202 */ /* 0x000fe40000000f00 */
[----:B------:R-:W-:-:S07]  /*e7f0*/  MOV R235, R237 ;  /* 0x000000ed00eb7202 */ /* 0x000fce0000000f00 */
[----:B------:R-:W-:Y:S05]  /*e800*/  WARPSYNC.COLLECTIVE R66, `(.L_x_4953) ;  /* 0x0000000042087348 */ /* 0x000fea0003c00000 */
[----:B------:R0:W1:Y:S02]  /*e810*/  SHFL.IDX P2, R237, R239, R240, R241 ;  /* 0x000000f0efed7389 */ /* 0x00006400000400f1 */
[----:B01----:R-:W-:Y:S05]  /*e820*/  ENDCOLLECTIVE ;  /* 0x000000000000791b */ /* 0x003fea0003800000 */
.L_x_4953:
[----:B------:R-:W-:Y:S05]  /*e830*/  BRA `(.L_x_4954) ;  /* 0xffffffb000347947 */ /* 0x000fea000383ffff */
.L_x_4955:
        /* <DEDUP_REMOVED lines=12> */
.L_x_10455:


//--------------------- .text._Z25selective_scan_bwd_kernelI32Selective_Scan_bwd_kernel_traitsILi64ELi16ELb1ELb0ELb0ELb0ELb0EN3c108BFloat16EfEEv12SSMParamsBwd --------------------------
	.section	.text._Z25selective_scan_bwd_kernelI32Selective_Scan_bwd_kernel_traitsILi64ELi16ELb1ELb0ELb0ELb0ELb0EN3c108BFloat16EfEEv12SSMParamsBwd,"ax",@progbits
	.align	128
        .global         _Z25selective_scan_bwd_kernelI32Selective_Scan_bwd_kernel_traitsILi64ELi16ELb1ELb0ELb0ELb0ELb0EN3c108BFloat16EfEEv12SSMParamsBwd
        .type           _Z25selective_scan_bwd_kernelI32Selective_Scan_bwd_kernel_traitsILi64ELi16ELb1ELb0ELb0ELb0ELb0EN3c108BFloat16EfEEv12SSMParamsBwd,@function
        .size           _Z25selective_scan_bwd_kernelI32Selective_Scan_bwd_kernel_traitsILi64ELi16ELb1ELb0ELb0ELb0ELb0EN3c108BFloat16EfEEv12SSMParamsBwd,(.L_x_10456 - _Z25selective_scan_bwd_kernelI32Selective_Scan_bwd_kernel_traitsILi64ELi16ELb1ELb0ELb0ELb0ELb0EN3c108BFloat16EfEEv12SSMParamsBwd)
        .other          _Z25selective_scan_bwd_kernelI32Selective_Scan_bwd_kernel_traitsILi64ELi16ELb1ELb0ELb0ELb0ELb0EN3c108BFloat16EfEEv12SSMParamsBwd,@"STO_CUDA_ENTRY STV_DEFAULT"
_Z25selective_scan_bwd_kernelI32Selective_Scan_bwd_kernel_traitsILi64ELi16ELb1ELb0ELb0ELb0ELb0EN3c108BFloat16EfEEv12SSMParamsBwd:
.text._Z25selective_scan_bwd_kernelI32Selective_Scan_bwd_kernel_traitsILi64ELi16ELb1ELb0ELb0ELb0ELb0EN3c108BFloat16EfEEv12SSMParamsBwd:
[----:B------:R-:W-:Y:S08]  /*0000*/  LDC R1, c[0x0][0x37c] ;  /* 0x0000df00ff017b82 */ /* 0x000ff00000000800 */
[----:B------:R-:W0:Y:S01]  /*0010*/  LDC.64 R2, c[0x0][0x458] ;  /* 0x00011600ff027b82 */ /* 0x000e220000000a00 */
[----:B------:R-:W1:Y:S01]  /*0020*/  S2R R18, SR_CTAID.Y ;  /* 0x0000000000127919 */ /* 0x000e620000002600 */
[----:B------:R-:W2:Y:S01]  /*0030*/  LDCU.64 UR16, c[0x0][0x358] ;  /* 0x00006b00ff1077ac */ /* 0x000ea20008000a00 */
[----:B------:R-:W-:Y:S01]  /*0040*/  HFMA2 R19, -RZ, RZ, 0, 0 ;  /* 0x00000000ff137431 */ /* 0x000fe200000001ff */
[----:B------:R-:W-:Y:S01]  /*0050*/  MOV R20, RZ ;  /* 0x000000ff00147202 */ /* 0x000fe20000000f00 */
[----:B------:R-:W3:Y:S03]  /*0060*/  LDCU.128 UR12, c[0x0][0x400] ;  /* 0x00008000ff0c77ac */ /* 0x000ee60008000c00 */
[----:B------:R-:W4:Y:S01]  /*0070*/  LDC.64 R4, c[0x0][0x470] ;  /* 0x00011c00ff047b82 */ /* 0x000f220000000a00 */
[----:B------:R-:W3:Y:S07]  /*0080*/  LDCU.128 UR8, c[0x0][0x3f0] ;  /* 0x00007e00ff0877ac */ /* 0x000eee0008000c00 */
[----:B------:R-:W3:Y:S01]  /*0090*/  LDC.64 R6, c[0x0][0x480] ;  /* 0x00012000ff067b82 */ /* 0x000ee20000000a00 */
[----:B0-----:R-:W-:-:S07]  /*00a0*/  ISETP.NE.U32.AND P0, PT, R2, RZ, PT ;  /* 0x000000ff0200720c */ /* 0x001fce0003f05070 */
[----:B------:R-:W0:Y:S01]  /*00b0*/  S2UR UR18, SR_CTAID.X ;  /* 0x00000000001279c3 */ /* 0x000e220000002500 */
[----:B------:R-:W-:Y:S02]  /*00c0*/  ISETP.NE.AND.EX P0, PT, R3, RZ, PT, P0 ;  /* 0x000000ff0300720c */ /* 0x000fe40003f05300 */
[----:B----4-:R-:W-:-:S05]  /*00d0*/  ISETP.NE.U32.AND P1, PT, R4, RZ, PT ;  /* 0x000000ff0400720c */ /* 0x010fca0003f25070 */
[----:B------:R-:W4:Y:S01]  /*00e0*/  LDC R13, c[0x0][0x394] ;  /* 0x0000e500ff0d7b82 */ /* 0x000f220000000800 */
[----:B------:R-:W-:-:S05]  /*00f0*/  ISETP.NE.AND.EX P1, PT, R5, RZ, PT, P1 ;  /* 0x000000ff0500720c */ /* 0x000fca0003f25310 */
[C---:B-1----:R-:W-:Y:S02]  /*0100*/  @P0 LEA R2, P2, R18.reuse, R2, 0x2 ;  /* 0x0000000212020211 */ /* 0x042fe400078410ff */
[----:B------:R-:W1:Y:S02]  /*0110*/  LDC.64 R14, c[0x0][0x448] ;  /* 0x00011200ff0e7b82 */ /* 0x000e640000000a00 */
[----:B------:R-:W-:-:S04]  /*0120*/  @P0 LEA.HI.X R3, R18, R3, RZ, 0x2, P2 ;  /* 0x0000000312030211 */ /* 0x000fc800010f14ff */
[----:B------:R-:W-:Y:S01]  /*0130*/  @P1 LEA R4, P3, R18, R4, 0x2 ;  /* 0x0000000412041211 */ /* 0x000fe200078610ff */
[----:B--2---:R-:W5:Y:S01]  /*0140*/  @P0 LDG.E R19, desc[UR16][R2.64] ;  /* 0x0000001002130981 */ /* 0x004f62000c1e1900 */
[----:B---3--:R-:W-:Y:S01]  /*0150*/  ISETP.NE.U32.AND P0, PT, R6, RZ, PT ;  /* 0x000000ff0600720c */ /* 0x008fe20003f05070 */
[----:B0-----:R-:W-:Y:S01]  /*0160*/  UIMAD.WIDE.U32 UR6, UR18, UR12, URZ ;  /* 0x0000000c120672a5 */ /* 0x001fe2000f8e00ff */
[----:B------:R-:W-:Y:S01]  /*0170*/  @P1 LEA.HI.X R5, R18, R5, RZ, 0x2, P3 ;  /* 0x0000000512051211 */ /* 0x000fe200018f14ff */
[----:B------:R-:W0:Y:S01]  /*0180*/  LDC.64 R34, c[0x0][0x4a0] ;  /* 0x00012800ff227b82 */ /* 0x000e220000000a00 */
[----:B------:R-:W-:Y:S01]  /*0190*/  ISETP.NE.AND.EX P0, PT, R7, RZ, PT, P0 ;  /* 0x000000ff0700720c */ /* 0x000fe20003f05300 */
[----:B------:R-:W-:Y:S02]  /*01a0*/  UIMAD.WIDE.U32 UR4, UR18, UR8, URZ ;  /* 0x00000008120472a5 */ /* 0x000fe4000f8e00ff */
[----:B------:R-:W-:Y:S01]  /*01b0*/  UIMAD UR8, UR18, UR13, UR7 ;  /* 0x0000000d120872a4 */ /* 0x000fe2000f8e0207 */
[----:B------:R2:W5:Y:S01]  /*01c0*/  @P1 LDG.E R20, desc[UR16][R4.64] ;  /* 0x0000001004141981 */ /* 0x000562000c1e1900 */
[----:B------:R-:W-:-:S02]  /*01d0*/  UIMAD UR9, UR18, UR9, UR5 ;  /* 0x00000009120972a4 */ /* 0x000fc4000f8e0205 */
[----:B------:R-:W3:Y:S08]  /*01e0*/  LDC.64 R16, c[0x0][0x450] ;  /* 0x00011400ff107b82 */ /* 0x000ef00000000a00 */
[----:B------:R-:W4:Y:S01]  /*01f0*/  @P0 LDC R9, c[0x0][0x384] ;  /* 0x0000e100ff090b82 */ /* 0x000f220000000800 */
[----:B--2---:R-:W-:Y:S02]  /*0200*/  MOV R4, UR6 ;  /* 0x0000000600047c02 */ /* 0x004fe40008000f00 */
[----:B------:R-:W-:Y:S01]  /*0210*/  MOV R5, UR7 ;  /* 0x0000000700057c02 */ /* 0x000fe20008000f00 */
[----:B------:R-:W2:Y:S01]  /*0220*/  LDCU.64 UR6, c[0x0][0x498] ;  /* 0x00009300ff0677ac */ /* 0x000ea20008000a00 */
[----:B------:R-:W-:-:S03]  /*0230*/  MOV R3, UR5 ;  /* 0x0000000500037c02 */ /* 0x000fc60008000f00 */
[----:B------:R-:W1:Y:S01]  /*0240*/  @P0 LDC R21, c[0x0][0x38c] ;  /* 0x0000e300ff150b82 */ /* 0x000e620000000800 */
[----:B------:R-:W-:Y:S02]  /*0250*/  MOV R3, UR9 ;  /* 0x0000000900037c02 */ /* 0x000fe40008000f00 */
[----:B------:R-:W-:Y:S01]  /*0260*/  MOV R5, UR8 ;  /* 0x0000000800057c02 */ /* 0x000fe20008000f00 */
[----:B------:R-:W0:Y:S01]  /*0270*/  LDCU.64 UR8, c[0x0][0x3b8] ;  /* 0x00007700ff0877ac */ /* 0x000e220008000a00 */
[----:B------:R-:W-:-:S03]  /*0280*/  MOV R2, UR4 ;  /* 0x0000000400027c02 */ /* 0x000fc60008000f00 */
[----:B------:R-:W3:Y:S02]  /*0290*/  @P0 LDC.64 R6, c[0x0][0x480] ;  /* 0x00012000ff060b82 */ /* 0x000ee40000000a00 */
[----:B------:R-:W-:-:S04]  /*02a0*/  IMAD.WIDE.U32 R2, R18, UR10, R2 ;  /* 0x0000000a12027c25 */ /* 0x000fc8000f8e0002 */
[----:B------:R-:W-:Y:S01]  /*02b0*/  IMAD R11, R18, UR11, R3 ;  /* 0x0000000b120b7c24 */ /* 0x000fe2000f8e0203 */
[----:B------:R-:W3:Y:S01]  /*02c0*/  LDCU.64 UR10, c[0x0][0x3d8] ;  /* 0x00007b00ff0a77ac */ /* 0x000ee20008000a00 */
[----:B------:R-:W3:Y:S01]  /*02d0*/  LDC.64 R26, c[0x0][0x460] ;  /* 0x00011800ff1a7b82 */ /* 0x000ee20000000a00 */
[----:B----4-:R-:W-:Y:S01]  /*02e0*/  @P0 IMAD R0, R9, UR18, R18 ;  /* 0x0000001209000c24 */ /* 0x010fe2000f8e0212 */
[----:B--2---:R-:W-:-:S06]  /*02f0*/  UIMAD.WIDE.U32 UR4, UR18, UR6, URZ ;  /* 0x00000006120472a5 */ /* 0x004fcc000f8e00ff */
[----:B------:R-:W2:Y:S01]  /*0300*/  LDC.64 R28, c[0x0][0x468] ;  /* 0x00011a00ff1c7b82 */ /* 0x000ea20000000a00 */
[----:B------:R-:W-:-:S07]  /*0310*/  IMAD.WIDE.U32 R4, R18, UR14, R4 ;  /* 0x0000000e12047c25 */ /* 0x000fce000f8e0004 */
[----:B------:R-:W4:Y:S01]  /*0320*/  LDC.64 R36, c[0x0][0x528] ;  /* 0x00014a00ff247b82 */ /* 0x000f220000000a00 */
[----:B------:R-:W-:Y:S01]  /*0330*/  @P0 IMAD R0, R0, R13, RZ ;  /* 0x0000000d00000224 */ /* 0x000fe200078e02ff */
[----:B------:R-:W-:Y:S01]  /*0340*/  UIMAD UR5, UR18, UR7, UR5 ;  /* 0x00000007120572a4 */ /* 0x000fe2000f8e0205 */
[C---:B------:R-:W-:Y:S01]  /*0350*/  LEA R9, R13.reuse, 0xfffffc00, 0xa ;  /* 0xfffffc000d097811 */ /* 0x040fe200078e50ff */
[----:B0-----:R-:W-:Y:S01]  /*0360*/  IMAD.WIDE.U32 R22, R18, UR8, RZ ;  /* 0x0000000812167c25 */ /* 0x001fe2000f8e00ff */
[----:B------:R-:W-:-:S03]  /*0370*/  ISETP.GE.AND P1, PT, R13, 0x1, PT ;  /* 0x000000010d00780c */ /* 0x000fc60003f26270 */
[----:B------:R-:W-:Y:S01]  /*0380*/  IMAD R33, R18, UR15, R5 ;  /* 0x0000000f12217c24 */ /* 0x000fe2000f8e0205 */
[C---:B------:R-:W-:Y:S01]  /*0390*/  IADD3 R31, P3, PT, R9.reuse, R2, RZ ;  /* 0x00000002091f7210 */ /* 0x040fe20007f7e0ff */
[----:B-1----:R-:W-:Y:S01]  /*03a0*/  @P0 IMAD R5, R0, R21, RZ ;  /* 0x0000001500050224 */ /* 0x002fe200078e02ff */
[----:B------:R-:W-:Y:S01]  /*03b0*/  LEA R21, P2, R22, R14, 0x2 ;  /* 0x0000000e16157211 */ /* 0x000fe200078410ff */
[C---:B------:R-:W-:Y:S02]  /*03c0*/  IMAD R0, R18.reuse, UR9, R23 ;  /* 0x0000000912007c24 */ /* 0x040fe4000f8e0217 */
[----:B------:R-:W-:Y:S01]  /*03d0*/  IMAD.WIDE.U32 R2, R18, R34, UR4 ;  /* 0x0000000412027e25 */ /* 0x000fe2000f8e0022 */
[----:B------:R-:W-:Y:S02]  /*03e0*/  CS2R R12, SRZ ;  /* 0x00000000000c7805 */ /* 0x000fe4000001ff00 */
[----:B------:R-:W-:Y:S01]  /*03f0*/  IADD3 R4, P4, PT, R9, R4, RZ ;  /* 0x0000000409047210 */ /* 0x000fe20007f9e0ff */
[----:B---3--:R-:W-:Y:S01]  /*0400*/  @P0 IMAD.WIDE R12, R5, 0x8, R6 ;  /* 0x00000008050c0825 */ /* 0x008fe200078e0206 */
[----:B------:R-:W-:-:S02]  /*0410*/  LEA.HI.X R22, R22, R15, R0, 0x2, P2 ;  /* 0x0000000f16167211 */ /* 0x000fc400010f1400 */
[----:B------:R-:W-:Y:S01]  /*0420*/  SHF.R.S32.HI R0, RZ, 0x1f, R9 ;  /* 0x0000001fff007819 */ /* 0x000fe20000011409 */
[C---:B------:R-:W-:Y:S01]  /*0430*/  IMAD R35, R18.reuse, R35, R3 ;  /* 0x0000002312237224 */ /* 0x040fe200078e0203 */
[----:B------:R-:W-:Y:S01]  /*0440*/  IADD3 R2, P0, PT, R9, R2, RZ ;  /* 0x0000000209027210 */ /* 0x000fe20007f1e0ff */
[----:B------:R-:W-:Y:S01]  /*0450*/  IMAD.WIDE.U32 R24, R18, UR10, RZ ;  /* 0x0000000a12187c25 */ /* 0x000fe2000f8e00ff */
[C---:B------:R-:W-:Y:S02]  /*0460*/  IADD3.X R6, PT, PT, R0.reuse, R11, RZ, P3, !PT ;  /* 0x0000000b00067210 */ /* 0x040fe40001ffe4ff */
[C---:B------:R-:W-:Y:S02]  /*0470*/  IADD3.X R33, PT, PT, R0.reuse, R33, RZ, P4, !PT ;  /* 0x0000002100217210 */ /* 0x040fe400027fe4ff */
[----:B------:R-:W-:Y:S01]  /*0480*/  IADD3.X R35, PT, PT, R0, R35, RZ, P0, !PT ;  /* 0x0000002300237210 */ /* 0x000fe200007fe4ff */
[----:B------:R-:W-:Y:S01]  /*0490*/  IMAD R0, R18, UR11, R25 ;  /* 0x0000000b12007c24 */ /* 0x000fe2000f8e0219 */
[----:B------:R-:W-:-:S02]  /*04a0*/  LEA R23, P0, R24, R16, 0x2 ;  /* 0x0000001018177211 */ /* 0x000fc400078010ff */
[C---:B------:R-:W-:Y:S02]  /*04b0*/  LEA R30, P2, R31.reuse, R26, 0x1 ;  /* 0x0000001a1f1e7211 */ /* 0x040fe400078408ff */
[----:B--2---:R-:W-:Y:S02]  /*04c0*/  LEA R32, P3, R4, R28, 0x1 ;  /* 0x0000001c04207211 */ /* 0x004fe400078608ff */
[----:B----4-:R-:W-:Y:S01]  /*04d0*/  LEA R34, P4, R2, R36, 0x1 ;  /* 0x0000002402227211 */ /* 0x010fe200078808ff */
[----:B------:R-:W-:Y:S01]  /*04e0*/  HFMA2 R25, -RZ, RZ, 0, 0 ;  /* 0x00000000ff197431 */ /* 0x000fe200000001ff */
[----:B------:R-:W-:Y:S02]  /*04f0*/  LEA.HI.X R24, R24, R17, R0, 0x2, P0 ;  /* 0x0000001118187211 */ /* 0x000fe400000f1400 */
[----:B------:R-:W-:Y:S02]  /*0500*/  LEA.HI.X R31, R31, R27, R6, 0x1, P2 ;  /* 0x0000001b1f1f7211 */ /* 0x000fe400010f0c06 */
[----:B------:R-:W-:-:S02]  /*0510*/  LEA.HI.X R33, R4, R29, R33, 0x1, P3 ;  /* 0x0000001d04217211 */ /* 0x000fc400018f0c21 */
[----:B------:R-:W-:Y:S02]  /*0520*/  LEA.HI.X R35, R2, R37, R35, 0x1, P4 ;  /* 0x0000002502237211 */ /* 0x000fe400020f0c23 */
[----:B------:R-:W-:Y:S01]  /*0530*/  MOV R26, RZ ;  /* 0x000000ff001a7202 */ /* 0x000fe20000000f00 */
[----:B------:R-:W-:Y:S06]  /*0540*/  @!P1 BRA `(.L_x_4956) ;  /* 0x0000003000e49947 */ /* 0x000fec0003800000 */
[----:B------:R-:W0:Y:S01]  /*0550*/  S2R R27, SR_TID.X ;  /* 0x00000000001b7919 */ /* 0x000e220000002100 */
[----:B------:R-:W1:Y:S01]  /*0560*/  S2UR UR5, SR_CgaCtaId ;  /* 0x00000000000579c3 */ /* 0x000e620000008800 */
[----:B------:R-:W2:Y:S01]  /*0570*/  LDCU.64 UR6, c[0x0][0x3a0] ;  /* 0x00007400ff0677ac */ /* 0x000ea20008000a00 */
[----:B------:R-:W-:Y:S02]  /*0580*/  MOV R26, RZ ;  /* 0x000000ff001a7202 */ /* 0x000fe40000000f00 */
[----:B------:R-:W-:Y:S01]  /*0590*/  MOV R25, RZ ;  /* 0x000000ff00197202 */ /* 0x000fe20000000f00 */
[----:B------:R-:W-:Y:S01]  /*05a0*/  UMOV UR4, 0x400 ;  /* 0x0000040000047882 */ /* 0x000fe20000000000 */
[----:B------:R-:W3:Y:S02]  /*05b0*/  LDCU UR8, c[0x0][0x394] ;  /* 0x00007280ff0877ac */ /* 0x000ee40008000800 */
[----:B------:R-:W4:Y:S01]  /*05c0*/  LDC.64 R4, c[0x0][0x440] ;  /* 0x00011000ff047b82 */ /* 0x000f220000000a00 */
[----:B--2---:R-:W-:-:S04]  /*05d0*/  IMAD.WIDE.U32 R2, R18, UR6, RZ ;  /* 0x0000000612027c25 */ /* 0x004fc8000f8e00ff */
[----:B------:R-:W-:Y:S01]  /*05e0*/  IMAD R29, R18, UR7, R3 ;  /* 0x00000007121d7c24 */ /* 0x000fe2000f8e0203 */
[----:B-1----:R-:W-:-:S06]  /*05f0*/  ULEA UR4, UR5, UR4, 0x18 ;  /* 0x0000000405047291 */ /* 0x002fcc000f8ec0ff */
[----:B------:R-:W-:Y:S02]  /*0600*/  MOV R36, UR4 ;  /* 0x0000000400247c02 */ /* 0x000fe40008000f00 */
[----:B0-----:R-:W-:Y:S02]  /*0610*/  SHF.R.U32.HI R0, RZ, 0x2, R27 ;  /* 0x00000002ff007819 */ /* 0x001fe4000001161b */
[----:B------:R-:W-:Y:S02]  /*0620*/  SHF.L.U32 R38, R27, 0x1, RZ ;  /* 0x000000011b267819 */ /* 0x000fe400000006ff */
[----:B----4-:R-:W-:Y:S02]  /*0630*/  LEA R28, P0, R2, R4, 0x2 ;  /* 0x00000004021c7211 */ /* 0x010fe400078010ff */
[----:B------:R-:W-:Y:S02]  /*0640*/  LOP3.LUT R39, R0, 0xf8, RZ, 0xc0, !PT ;  /* 0x000000f800277812 */ /* 0x000fe400078ec0ff */
[----:B------:R-:W-:-:S02]  /*0650*/  LOP3.LUT R38, R38, 0x7c0, RZ, 0xc0, !PT ;  /* 0x000007c026267812 */ /* 0x000fc400078ec0ff */
[C---:B------:R-:W-:Y:S02]  /*0660*/  LEA R40, R27.reuse, R36, 0x3 ;  /* 0x000000241b287211 */ /* 0x040fe400078e18ff */
[----:B------:R-:W-:Y:S02]  /*0670*/  LEA.HI.X R29, R2, R5, R29, 0x2, P0 ;  /* 0x00000005021d7211 */ /* 0x000fe400000f141d */
[C---:B------:R-:W-:Y:S02]  /*0680*/  LOP3.LUT R200, R27.reuse, 0x1f, RZ, 0xc0, !PT ;  /* 0x0000001f1bc87812 */ /* 0x040fe400078ec0ff */
[----:B------:R-:W-:Y:S02]  /*0690*/  IADD3 R37, PT, PT, R27, 0x200, RZ ;  /* 0x000002001b257810 */ /* 0x000fe40007ffe0ff */
[----:B------:R-:W-:Y:S02]  /*06a0*/  IADD3 R39, PT, PT, R36, R39, RZ ;  /* 0x0000002724277210 */ /* 0x000fe40007ffe0ff */
[----:B------:R-:W-:-:S02]  /*06b0*/  LOP3.LUT R41, R38, 0x1f, R27, 0xf8, !PT ;  /* 0x0000001f26297812 */ /* 0x000fc400078ef81b */
[C---:B------:R-:W-:Y:S02]  /*06c0*/  LEA R201, R27.reuse, R36, 0x2 ;  /* 0x000000241bc97211 */ /* 0x040fe400078e10ff */
[----:B---3--:R-:W-:-:S07]  /*06d0*/  LEA R42, R27, R40, 0x3 ;  /* 0x000000281b2a7211 */ /* 0x008fce00078e18ff */
.L_x_4971:
[----:B------:R-:W-:Y:S01]  /*06e0*/  BAR.SYNC.DEFER_BLOCKING 0x0 ;  /* 0x0000000000007b1d */ /* 0x000fe20000010000 */
[----:B-1----:R-:W-:-:S05]  /*06f0*/  IMAD.WIDE.U32 R2, R41, 0x10, R30 ;  /* 0x0000001029027825 */ /* 0x002fca00078e001e */
[----:B0-----:R-:W0:Y:S01]  /*0700*/  LDCU UR7, c[0x0][0x38c] ;  /* 0x00007180ff0777ac */ /* 0x001e220008000800 */
[----:B------:R-:W2:Y:S04]  /*0710*/  LDG.E.128 R4, desc[UR16][R2.64] ;  /* 0x0000001002047981 */ /* 0x000ea8000c1e1d00 */
[----:B------:R-:W3:Y:S01]  /*0720*/  LDG.E.128 R8, desc[UR16][R2.64+0x200] ;  /* 0x0002001002087981 */ /* 0x000ee2000c1e1d00 */
[----:B------:R-:W1:Y:S02]  /*0730*/  S2R R43, SR_LANEID ;  /* 0x00000000002b7919 */ /* 0x000e640000000000 */
[----:B-1----:R-:W-:-:S04]  /*0740*/  IADD3 R15, PT, PT, R38, R43, RZ ;  /* 0x0000002b260f7210 */ /* 0x002fc80007ffe0ff */
[----:B------:R-:W-:Y:S01]  /*0750*/  LEA R44, R15, R36, 0x4 ;  /* 0x000000240f2c7211 */ /* 0x000fe200078e20ff */
[----:B------:R-:W-:-:S03]  /*0760*/  IMAD.WIDE.U32 R14, R41, 0x10, R32 ;  /* 0x00000010290e7825 */ /* 0x000fc600078e0020 */
[----:B------:R-:W-:Y:S01]  /*0770*/  LEA R45, R43, R44, 0x4 ;  /* 0x0000002c2b2d7211 */ /* 0x000fe200078e20ff */
        /* <DEDUP_REMOVED lines=8> */
[----:B------:R-:W-:-:S03]  /*0800*/  IMAD.WIDE.U32 R2, R41, 0x10, R34 ;  /* 0x0000001029027825 */ /* 0x000fc600078e0022 */
[----:B---3--:R-:W-:Y:S04]  /*0810*/  STS.128 [R44], R56 ;  /* 0x000000382c007388 */ /* 0x008fe80000000c00 */
[----:B----4-:R-:W-:Y:S01]  /*0820*/  STS.128 [R44+0x200], R60 ;  /* 0x0002003c2c007388 */ /* 0x010fe20000000c00 */
[----:B------:R-:W-:-:S03]  /*0830*/  NOP ;  /* 0x0000000000007918 */ /* 0x000fc60000000000 */
[----:B------:R-:W-:Y:S04]  /*0840*/  LDS.128 R8, [R45] ;  /* 0x000000002d087984 */ /* 0x000fe80000000c00 */
[----:B------:R-:W-:Y:S01]  /*0850*/  LDS.128 R4, [R45+0x10] ;  /* 0x000010002d047984 */ /* 0x000fe20000000c00 */
[----:B------:R-:W-:Y:S06]  /*0860*/  BAR.SYNC.DEFER_BLOCKING 0x0 ;  /* 0x0000000000007b1d */ /* 0x000fec0000010000 */
[----:B------:R-:W3:Y:S04]  /*0870*/  LDG.E.128 R64, desc[UR16][R2.64] ;  /* 0x0000001002407981 */ /* 0x000ee8000c1e1d00 */
[----:B------:R-:W4:Y:S01]  /*0880*/  LDG.E.128 R68, desc[UR16][R2.64+0x200] ;  /* 0x0002001002447981 */ /* 0x000f22000c1e1d00 */
[C---:B-1----:R-:W-:Y:S01]  /*0890*/  PRMT R75, R48.reuse, 0x7632, R75 ;  /* 0x00007632304b7816 */ /* 0x042fe2000000004b */
[----:B0-----:R-:W-:Y:S01]  /*08a0*/  UISETP.GE.AND UP0, UPT, UR7, 0x1, UPT ;  /* 0x000000010700788c */ /* 0x001fe2000bf06270 */
[----:B------:R-:W-:Y:S01]  /*08b0*/  SHF.L.U32 R46, R48, 0x10, RZ ;  /* 0x00000010302e7819 */ /* 0x000fe200000006ff */
[----:B------:R-:W-:Y:S01]  /*08c0*/  HFMA2 R72, -RZ, RZ, 0, 0 ;  /* 0x00000000ff487431 */ /* 0x000fe200000001ff */
[----:B------:R-:W-:Y:S01]  /*08d0*/  SHF.L.U32 R75, R75, 0x10, RZ ;  /* 0x000000104b4b7819 */ /* 0x000fe200000006ff */
[----:B------:R-:W-:Y:S01]  /*08e0*/  HFMA2 R108, -RZ, RZ, 0, 0 ;  /* 0x00000000ff6c7431 */ /* 0x000fe200000001ff */
[C---:B------:R-:W-:Y:S01]  /*08f0*/  PRMT R83, R50.reuse, 0x7632, R83 ;  /* 0x0000763232537816 */ /* 0x040fe20000000053 */
[----:B------:R-:W-:Y:S01]  /*0900*/  HFMA2 R97, -RZ, RZ, 0, 0 ;  /* 0x00000000ff617431 */ /* 0x000fe200000001ff */
[----:B------:R-:W-:-:S02]  /*0910*/  SHF.L.U32 R48, R50, 0x10, RZ ;  /* 0x0000001032307819 */ /* 0x000fc400000006ff */
[----:B------:R-:W-:Y:S02]  /*0920*/  CS2R R106, SRZ ;  /* 0x00000000006a7805 */ /* 0x000fe4000001ff00 */
[C---:B--2---:R-:W-:Y:S02]  /*0930*/  PRMT R92, R52.reuse, 0x7632, R92 ;  /* 0x00007632345c7816 */ /* 0x044fe4000000005c */
[----:B------:R-:W-:Y:S02]  /*0940*/  CS2R R104, SRZ ;  /* 0x0000000000687805 */ /* 0x000fe4000001ff00 */
[----:B------:R-:W-:Y:S02]  /*0950*/  SHF.L.U32 R50, R52, 0x10, RZ ;  /* 0x0000001034327819 */ /* 0x000fe400000006ff */
[----:B------:R-:W-:Y:S02]  /*0960*/  CS2R R86, SRZ ;  /* 0x0000000000567805 */ /* 0x000fe4000001ff00 */
[C---:B------:R-:W-:Y:S01]  /*0970*/  PRMT R94, R54.reuse, 0x7632, R94 ;  /* 0x00007632365e7816 */ /* 0x040fe2000000005e */
[----:B------:R-:W-:Y:S01]  /*0980*/  UIADD3 UR9, UPT, UPT, UR8, -0x1, URZ ;  /* 0xffffffff08097890 */ /* 0x000fe2000fffe0ff */
[----:B------:R-:W-:-:S02]  /*0990*/  SHF.L.U32 R52, R54, 0x10, RZ ;  /* 0x0000001036347819 */ /* 0x000fc400000006ff */
[C---:B------:R-:W-:Y:S02]  /*09a0*/  PRMT R79, R49.reuse, 0x7632, R79 ;  /* 0x00007632314f7816 */ /* 0x040fe4000000004f */
[----:B------:R-:W-:Y:S02]  /*09b0*/  SHF.L.U32 R47, R49, 0x10, RZ ;  /* 0x00000010312f7819 */ /* 0x000fe400000006ff */
[----:B------:R-:W-:Y:S02]  /*09c0*/  SHF.L.U32 R79, R79, 0x10, RZ ;  /* 0x000000104f4f7819 */ /* 0x000fe400000006ff */
[C---:B------:R-:W-:Y:S02]  /*09d0*/  PRMT R89, R51.reuse, 0x7632, R89 ;  /* 0x0000763233597816 */ /* 0x040fe40000000059 */
[----:B------:R-:W-:Y:S02]  /*09e0*/  SHF.L.U32 R49, R51, 0x10, RZ ;  /* 0x0000001033317819 */ /* 0x000fe400000006ff */
[----:B------:R-:W-:-:S02]  /*09f0*/  PRMT R93, R53, 0x7632, R93 ;  /* 0x00007632355d7816 */ /* 0x000fc4000000005d */
[----:B------:R-:W-:Y:S02]  /*0a00*/  SHF.L.U32 R51, R53, 0x10, RZ ;  /* 0x0000001035337819 */ /* 0x000fe400000006ff */
[C---:B------:R-:W-:Y:S02]  /*0a10*/  PRMT R96, R55.reuse, 0x7632, R96 ;  /* 0x0000763237607816 */ /* 0x040fe40000000060 */
[----:B------:R-:W-:Y:S02]  /*0a20*/  SHF.L.U32 R53, R55, 0x10, RZ ;  /* 0x0000001037357819 */ /* 0x000fe400000006ff */
[----:B------:R-:W-:Y:S02]  /*0a30*/  SHF.L.U32 R83, R83, 0x10, RZ ;  /* 0x0000001053537819 */ /* 0x000fe400000006ff */
[----:B------:R-:W-:Y:S02]  /*0a40*/  SHF.L.U32 R89, R89, 0x10, RZ ;  /* 0x0000001059597819 */ /* 0x000fe400000006ff */
[----:B------:R-:W-:-:S02]  /*0a50*/  SHF.L.U32 R92, R92, 0x10, RZ ;  /* 0x000000105c5c7819 */ /* 0x000fc400000006ff */
[----:B------:R-:W-:Y:S02]  /*0a60*/  SHF.L.U32 R93, R93, 0x10, RZ ;  /* 0x000000105d5d7819 */ /* 0x000fe400000006ff */
[----:B------:R-:W-:Y:S02]  /*0a70*/  SHF.L.U32 R94, R94, 0x10, RZ ;  /* 0x000000105e5e7819 */ /* 0x000fe400000006ff */
[----:B------:R-:W-:Y:S02]  /*0a80*/  SHF.L.U32 R96, R96, 0x10, RZ ;  /* 0x0000001060607819 */ /* 0x000fe400000006ff */
[----:B------:R-:W-:Y:S02]  /*0a90*/  MOV R99, RZ ;  /* 0x000000ff00637202 */ /* 0x000fe40000000f00 */
[----:B------:R-:W-:Y:S01]  /*0aa0*/  MOV R88, RZ ;  /* 0x000000ff00587202 */ /* 0x000fe20000000f00 */
[----:B---3--:R0:W-:Y:S04]  /*0ab0*/  STS.128 [R44], R64 ;  /* 0x000000402c007388 */ /* 0x0081e80000000c00 */
[----:B----4-:R1:W-:Y:S01]  /*0ac0*/  STS.128 [R44+0x200], R68 ;  /* 0x000200442c007388 */ /* 0x0103e20000000c00 */
[----:B------:R-:W-:-:S03]  /*0ad0*/  NOP ;  /* 0x0000000000007918 */ /* 0x000fc60000000000 */
[----:B------:R-:W2:Y:S04]  /*0ae0*/  LDS.128 R56, [R45] ;  /* 0x000000002d387984 */ /* 0x000ea80000000c00 */
[----:B------:R-:W3:Y:S01]  /*0af0*/  LDS.128 R60, [R45+0x10] ;  /* 0x000010002d3c7984 */ /* 0x000ee20000000c00 */
[----:B0-----:R-:W-:Y:S02]  /*0b00*/  CS2R R64, SRZ ;  /* 0x0000000000407805 */ /* 0x001fe4000001ff00 */
[----:B-1----:R-:W-:Y:S02]  /*0b10*/  CS2R R68, SRZ ;  /* 0x0000000000447805 */ /* 0x002fe4000001ff00 */
[C---:B--2---:R-:W-:Y:S02]  /*0b20*/  PRMT R78, R56.reuse, 0x7632, R78 ;  /* 0x00007632384e7816 */ /* 0x044fe4000000004e */
[----:B------:R-:W-:-:S02]  /*0b30*/  SHF.L.U32 R0, R56, 0x10, RZ ;  /* 0x0000001038007819 */ /* 0x000fc400000006ff */
[----:B------:R-:W-:Y:S02]  /*0b40*/  SHF.L.U32 R78, R78, 0x10, RZ ;  /* 0x000000104e4e7819 */ /* 0x000fe400000006ff */
[C---:B------:R-:W-:Y:S01]  /*0b50*/  PRMT R80, R57.reuse, 0x7632, R80 ;  /* 0x0000763239507816 */ /* 0x040fe20000000050 */
[C---:B------:R-:W-:Y:S01]  /*0b60*/  FFMA.FTZ R25, R0.reuse, R46, R25 ;  /* 0x0000002e00197223 */ /* 0x040fe20000010019 */
[----:B------:R-:W-:Y:S01]  /*0b70*/  SHF.L.U32 R54, R57, 0x10, RZ ;  /* 0x0000001039367819 */ /* 0x000fe200000006ff */
[----:B-----5:R-:W-:Y:S01]  /*0b80*/  FMUL.FTZ R103, R0, R19 ;  /* 0x0000001300677220 */ /* 0x020fe20000410000 */
[----:B------:R-:W-:Y:S01]  /*0b90*/  SHF.L.U32 R80, R80, 0x10, RZ ;  /* 0x0000001050507819 */ /* 0x000fe200000006ff */
[----:B------:R-:W-:Y:S01]  /*0ba0*/  FFMA.FTZ R25, R78, R75, R25 ;  /* 0x0000004b4e197223 */ /* 0x000fe20000010019 */
[----:B------:R-:W-:Y:S01]  /*0bb0*/  PRMT R84, R58, 0x7632, R84 ;  /* 0x000076323a547816 */ /* 0x000fe20000000054 */
[----:B------:R-:W-:Y:S01]  /*0bc0*/  FMUL.FTZ R98, R54, R19 ;  /* 0x0000001336627220 */ /* 0x000fe20000410000 */
[----:B------:R-:W-:Y:S01]  /*0bd0*/  SHF.L.U32 R55, R58, 0x10, RZ ;  /* 0x000000103a377819 */ /* 0x000fe200000006ff */
[----:B------:R-:W-:Y:S01]  /*0be0*/  FFMA.FTZ R25, R54, R47, R25 ;  /* 0x0000002f36197223 */ /* 0x000fe20000010019 */
[----:B------:R-:W-:Y:S01]  /*0bf0*/  SHF.L.U32 R84, R84, 0x10, RZ ;  /* 0x0000001054547819 */ /* 0x000fe200000006ff */
[----:B------:R-:W-:Y:S01]  /*0c00*/  FMUL.FTZ R85, R78, R19 ;  /* 0x000000134e557220 */ /* 0x000fe20000410000 */
[C---:B------:R-:W-:Y:S01]  /*0c10*/  PRMT R90, R59.reuse, 0x7632, R90 ;  /* 0x000076323b5a7816 */ /* 0x040fe2000000005a */
[----:B------:R-:W-:Y:S01]  /*0c20*/  FFMA.FTZ R2, R80, R79, R25 ;  /* 0x0000004f50027223 */ /* 0x000fe20000010019 */
[----:B------:R-:W-:Y:S01]  /*0c30*/  SHF.L.U32 R56, R59, 0x10, RZ ;  /* 0x000000103b387819 */ /* 0x000fe200000006ff */
[CC--:B------:R-:W-:Y:S01]  /*0c40*/  FMUL.FTZ R82, R55.reuse, R19.reuse ;  /* 0x0000001337527220 */ /* 0x0c0fe20000410000 */
[----:B------:R-:W-:Y:S01]  /*0c50*/  SHF.L.U32 R90, R90, 0x10, RZ ;  /* 0x000000105a5a7819 */ /* 0x000fe200000006ff */
[----:B------:R-:W-:Y:S01]  /*0c60*/  FFMA.FTZ R3, R55, R48, R2 ;  /* 0x0000003037037223 */ /* 0x000fe20000010002 */
[----:B---3--:R-:W-:Y:S01]  /*0c70*/  PRMT R95, R60, 0x7632, R95 ;  /* 0x000076323c5f7816 */ /* 0x008fe2000000005f */
        /* <DEDUP_REMOVED lines=8> */
[----:B------:R-:W-:Y:S01]  /*0d00*/  FMUL.FTZ R81, R84, R19 ;  /* 0x0000001354517220 */ /* 0x000fe20000410000 */
[----:B------:R-:W-:Y:S01]  /*0d10*/  SHF.L.U32 R100, R100, 0x10, RZ ;  /* 0x0000001064647819 */ /* 0x000fe200000006ff */
[----:B------:R-:W-:Y:S01]  /*0d20*/  FFMA.FTZ R2, R90, R89, R3 ;  /* 0x000000595a027223 */ /* 0x000fe20000010003 */
[----:B------:R-:W-:Y:S01]  /*0d30*/  PRMT R101, R62, 0x7632, R101 ;  /* 0x000076323e657816 */ /* 0x000fe20000000065 */
[-C--:B------:R-:W-:Y:S01]  /*0d40*/  FMUL.FTZ R66, R58, R19.reuse ;  /* 0x000000133a427220 */ /* 0x080fe20000410000 */
[----:B------:R-:W-:Y:S01]  /*0d50*/  SHF.L.U32 R59, R62, 0x10, RZ ;  /* 0x000000103e3b7819 */ /* 0x000fe200000006ff */
[----:B------:R-:W-:Y:S01]  /*0d60*/  FFMA.FTZ R2, R57, R50, R2 ;  /* 0x0000003239027223 */ /* 0x000fe20000010002 */
[----:B------:R-:W-:Y:S01]  /*0d70*/  SHF.L.U32 R101, R101, 0x10, RZ ;  /* 0x0000001065657819 */ /* 0x000fe200000006ff */
[-C--:B------:R-:W-:Y:S01]  /*0d80*/  FMUL.FTZ R62, R57, R19.reuse ;  /* 0x00000013393e7220 */ /* 0x080fe20000410000 */
[----:B------:R-:W-:Y:S01]  /*0d90*/  PRMT R102, R63, 0x7632, R102 ;  /* 0x000076323f667816 */ /* 0x000fe20000000066 */
[----:B------:R-:W-:Y:S01]  /*0da0*/  FFMA.FTZ R3, R95, R92, R2 ;  /* 0x0000005c5f037223 */ /* 0x000fe20000010002 */
[----:B------:R-:W-:Y:S01]  /*0db0*/  SHF.L.U32 R76, R63, 0x10, RZ ;  /* 0x000000103f4c7819 */ /* 0x000fe200000006ff */
[----:B------:R-:W-:Y:S01]  /*0dc0*/  FMUL.FTZ R70, R59, R19 ;  /* 0x000000133b467220 */ /* 0x000fe20000410000 */
[----:B------:R-:W-:Y:S01]  /*0dd0*/  SHF.L.U32 R102, R102, 0x10, RZ ;  /* 0x0000001066667819 */ /* 0x000fe200000006ff */
[----:B------:R-:W-:Y:S01]  /*0de0*/  FFMA.FTZ R3, R58, R51, R3 ;  /* 0x000000333a037223 */ /* 0x000fe20000010003 */
[----:B------:R-:W-:Y:S01]  /*0df0*/  MOV R61, RZ ;  /* 0x000000ff003d7202 */ /* 0x000fe20000000f00 */
[-C--:B------:R-:W-:Y:S01]  /*0e00*/  FMUL.FTZ R73, R76, R19.reuse ;  /* 0x000000134c497220 */ /* 0x080fe20000410000 */
[----:B------:R-:W-:Y:S01]  /*0e10*/  FMUL.FTZ R60, R90, R19 ;  /* 0x000000135a3c7220 */ /* 0x000fe20000410000 */
[C---:B------:R-:W-:Y:S01]  /*0e20*/  FFMA.FTZ R2, R100.reuse, R93, R3 ;  /* 0x0000005d64027223 */ /* 0x040fe20000010003 */
[-C--:B------:R-:W-:Y:S01]  /*0e30*/  FMUL.FTZ R63, R95, R19.reuse ;  /* 0x000000135f3f7220 */ /* 0x080fe20000410000 */
[-C--:B------:R-:W-:Y:S01]  /*0e40*/  FMUL.FTZ R67, R100, R19.reuse ;  /* 0x0000001364437220 */ /* 0x080fe20000410000 */
[-C--:B------:R-:W-:Y:S01]  /*0e50*/  FMUL.FTZ R71, R101, R19.reuse ;  /* 0x0000001365477220 */ /* 0x080fe20000410000 */
[----:B------:R-:W-:Y:S01]  /*0e60*/  FFMA.FTZ R2, R59, R52, R2 ;  /* 0x000000343b027223 */ /* 0x000fe20000010002 */
[----:B------:R-:W-:-:S03]  /*0e70*/  FMUL.FTZ R74, R102, R19 ;  /* 0x00000013664a7220 */ /* 0x000fc60000410000 */
[----:B------:R-:W-:-:S04]  /*0e80*/  FFMA.FTZ R3, R101, R94, R2 ;  /* 0x0000005e65037223 */ /* 0x000fc80000010002 */
[----:B------:R-:W-:-:S04]  /*0e90*/  FFMA.FTZ R3, R76, R53, R3 ;  /* 0x000000354c037223 */ /* 0x000fc80000010003 */
[----:B------:R-:W-:Y:S01]  /*0ea0*/  FFMA.FTZ R25, R102, R96, R3 ;  /* 0x0000006066197223 */ /* 0x000fe20000010003 */
[----:B------:R-:W-:Y:S06]  /*0eb0*/  BAR.SYNC.DEFER_BLOCKING 0x0 ;  /* 0x0000000000007b1d */ /* 0x000fec0000010000 */
[----:B------:R-:W-:Y:S05]  /*0ec0*/  BRA.U !UP0, `(.L_x_4957) ;  /* 0x0000002508487547 */ /* 0x000fea000b800000 */
[----:B------:R-:W0:Y:S01]  /*0ed0*/  LDC R3, c[0x0][0x394] ;  /* 0x0000e500ff037b82 */ /* 0x000e220000000800 */
[C---:B------:R-:W-:Y:S01]  /*0ee0*/  PRMT R2, R8.reuse, 0x7632, R2 ;  /* 0x0000763208027816 */ /* 0x040fe20000000002 */
[----:B------:R-:W-:Y:S01]  /*0ef0*/  USHF.L.U32 UR4, UR9, 0x8, URZ ;  /* 0x0000000809047899 */ /* 0x000fe200080006ff */
[----:B------:R-:W-:Y:S01]  /*0f00*/  SHF.L.U32 R117, R8, 0x10, RZ ;  /* 0x0000001008757819 */ /* 0x000fe200000006ff */
[----:B------:R-:W-:Y:S01]  /*0f10*/  UIADD3 UR5, UPT, UPT, UR8, -0x2, URZ ;  /* 0xfffffffe08057890 */ /* 0x000fe2000fffe0ff */
[C---:B------:R-:W-:Y:S01]  /*0f20*/  PRMT R16, R9.reuse, 0x7632, R16 ;  /* 0x0000763209107816 */ /* 0x040fe20000000010 */
[----:B------:R-:W-:Y:S01]  /*0f30*/  ULOP3.LUT UR4, UR4, 0x100, URZ, 0xc0, !UPT ;  /* 0x0000010004047892 */ /* 0x000fe2000f8ec0ff */
[----:B------:R-:W-:Y:S01]  /*0f40*/  SHF.L.U32 R17, R9, 0x10, RZ ;  /* 0x0000001009117819 */ /* 0x000fe200000006ff */
[----:B------:R-:W1:Y:S01]  /*0f50*/  LDC.64 R14, c[0x0][0x3a8] ;  /* 0x0000ea00ff0e7b82 */ /* 0x000e620000000a00 */
[C---:B------:R-:W-:Y:S01]  /*0f60*/  PRMT R120, R10.reuse, 0x7632, R120 ;  /* 0x000076320a787816 */ /* 0x040fe20000000078 */
[----:B------:R-:W-:Y:S01]  /*0f70*/  UIMAD UR5, UR5, UR7, URZ ;  /* 0x00000007050572a4 */ /* 0x000fe2000f8e02ff */
[----:B------:R-:W-:Y:S01]  /*0f80*/  SHF.L.U32 R119, R10, 0x10, RZ ;  /* 0x000000100a777819 */ /* 0x000fe200000006ff */
[--C-:B------:R-:W-:Y:S01]  /*0f90*/  FADD.FTZ R118, R17, R20.reuse ;  /* 0x0000001411767221 */ /* 0x100fe20000010000 */
[----:B------:R-:W-:Y:S01]  /*0fa0*/  PRMT R121, R11, 0x7632, R121 ;  /* 0x000076320b797816 */ /* 0x000fe20000000079 */
[--C-:B------:R-:W-:Y:S01]  /*0fb0*/  FADD.FTZ R117, R117, R20.reuse ;  /* 0x0000001475757221 */ /* 0x100fe20000010000 */
[----:B------:R-:W-:Y:S01]  /*0fc0*/  SHF.L.U32 R123, R11, 0x10, RZ ;  /* 0x000000100b7b7819 */ /* 0x000fe200000006ff */
[----:B------:R-:W2:Y:S01]  /*0fd0*/  LDC.64 R8, c[0x0][0x3e0] ;  /* 0x0000f800ff087b82 */ /* 0x000ea20000000a00 */
[C---:B------:R-:W-:Y:S01]  /*0fe0*/  SHF.L.U32 R125, R4.reuse, 0x10, RZ ;  /* 0x00000010047d7819 */ /* 0x040fe200000006ff */
[----:B------:R-:W-:Y:S01]  /*0ff0*/  FADD.FTZ R119, R119, R20 ;  /* 0x0000001477777221 */ /* 0x000fe20000010000 */
[----:B------:R-:W-:Y:S01]  /*1000*/  PRMT R122, R4, 0x7632, R122 ;  /* 0x00007632047a7816 */ /* 0x000fe2000000007a */
[----:B------:R-:W-:Y:S01]  /*1010*/  USHF.L.U32 UR6, UR8, 0xa, URZ ;  /* 0x0000000a08067899 */ /* 0x000fe200080006ff */
[----:B------:R-:W-:Y:S01]  /*1020*/  SHF.L.U32 R127, R5, 0x10, RZ ;  /* 0x00000010057f7819 */ /* 0x000fe200000006ff */
[----:B------:R-:W-:Y:S01]  /*1030*/  FMUL.FTZ R133, R118, R47 ;  /* 0x0000002f76857220 */ /* 0x000fe20000410000 */
[C---:B------:R-:W-:Y:S01]  /*1040*/  SHF.L.U32 R129, R6.reuse, 0x10, RZ ;  /* 0x0000001006817819 */ /* 0x040fe200000006ff */
[----:B------:R-:W3:Y:S01]  /*1050*/  LDC.64 R10, c[0x0][0x3c0] ;  /* 0x0000f000ff0a7b82 */ /* 0x000ee20000000a00 */
[----:B------:R-:W-:Y:S01]  /*1060*/  PRMT R124, R6, 0x7632, R124 ;  /* 0x00007632067c7816 */ /* 0x000fe2000000007c */
[----:B------:R-:W-:Y:S01]  /*1070*/  FMUL.FTZ R135, R119, R48 ;  /* 0x0000003077877220 */ /* 0x000fe20000410000 */
[----:B------:R-:W-:Y:S01]  /*1080*/  PRMT R4, R5, 0x7632, R4 ;  /* 0x0000763205047816 */ /* 0x000fe20000000004 */
[----:B------:R-:W-:Y:S01]  /*1090*/  UIADD3 UR10, UPT, UPT, -UR7, URZ, URZ ;  /* 0x000000ff070a7290 */ /* 0x000fe2000fffe1ff */
[C---:B------:R-:W-:Y:S01]  /*10a0*/  PRMT R6, R7.reuse, 0x7632, R6 ;  /* 0x0000763207067816 */ /* 0x040fe20000000006 */
[----:B------:R-:W4:Y:S01]  /*10b0*/  LDCU UR11, c[0x0][0x394] ;  /* 0x00007280ff0b77ac */ /* 0x000f220008000800 */
[----:B------:R-:W-:Y:S01]  /*10c0*/  SHF.L.U32 R131, R7, 0x10, RZ ;  /* 0x0000001007837819 */ /* 0x000fe200000006ff */
[----:B------:R-:W1:Y:S01]  /*10d0*/  LDC R202, c[0x0][0x394] ;  /* 0x0000e500ffca7b82 */ /* 0x000e620000000800 */
[----:B------:R-:W-:Y:S01]  /*10e0*/  SHF.L.U32 R17, R121, 0x10, RZ ;  /* 0x0000001079117819 */ /* 0x000fe200000006ff */
[--C-:B------:R-:W-:Y:S01]  /*10f0*/  FADD.FTZ R121, R125, R20.reuse ;  /* 0x000000147d797221 */ /* 0x100fe20000010000 */
[----:B------:R-:W-:Y:S01]  /*1100*/  SHF.L.U32 R7, R120, 0x10, RZ ;  /* 0x0000001078077819 */ /* 0x000fe200000006ff */
[--C-:B------:R-:W-:Y:S01]  /*1110*/  FADD.FTZ R120, R123, R20.reuse ;  /* 0x000000147b787221 */ /* 0x100fe20000010000 */
[----:B------:R-:W-:Y:S01]  /*1120*/  SHF.L.U32 R125, R122, 0x10, RZ ;  /* 0x000000107a7d7819 */ /* 0x000fe200000006ff */
[--C-:B------:R-:W-:Y:S01]  /*1130*/  FADD.FTZ R122, R127, R20.reuse ;  /* 0x000000147f7a7221 */ /* 0x100fe20000010000 */
[--C-:B------:R-:W-:Y:S01]  /*1140*/  FADD.FTZ R123, R129, R20.reuse ;  /* 0x00000014817b7221 */ /* 0x100fe20000010000 */
[----:B------:R-:W-:Y:S01]  /*1150*/  SHF.L.U32 R127, R4, 0x10, RZ ;  /* 0x00000010047f7819 */ /* 0x000fe200000006ff */
[--C-:B------:R-:W-:Y:S01]  /*1160*/  FADD.FTZ R130, R7, R20.reuse ;  /* 0x0000001407827221 */ /* 0x100fe20000010000 */
[----:B------:R-:W-:Y:S01]  /*1170*/  SHF.L.U32 R129, R124, 0x10, RZ ;  /* 0x000000107c817819 */ /* 0x000fe200000006ff */
[--C-:B------:R-:W-:Y:S01]  /*1180*/  FADD.FTZ R124, R131, R20.reuse ;  /* 0x00000014837c7221 */ /* 0x100fe20000010000 */
[----:B0-----:R-:W-:Y:S01]  /*1190*/  ISETP.LE.AND P0, PT, R3, UR8, PT ;  /* 0x0000000803007c0c */ /* 0x001fe2000bf03270 */
[--C-:B------:R-:W-:Y:S01]  /*11a0*/  FADD.FTZ R134, R127, R20.reuse ;  /* 0x000000147f867221 */ /* 0x100fe20000010000 */
[----:B------:R-:W-:Y:S01]  /*11b0*/  SHF.L.U32 R3, R2, 0x10, RZ ;  /* 0x0000001002037819 */ /* 0x000fe200000006ff */
[--C-:B------:R-:W-:Y:S01]  /*11c0*/  FADD.FTZ R127, R129, R20.reuse ;  /* 0x00000014817f7221 */ /* 0x100fe20000010000 */
[----:B------:R-:W-:Y:S01]  /*11d0*/  SHF.L.U32 R5, R16, 0x10, RZ ;  /* 0x0000001010057819 */ /* 0x000fe200000006ff */
[--C-:B------:R-:W-:Y:S01]  /*11e0*/  FADD.FTZ R132, R17, R20.reuse ;  /* 0x0000001411847221 */ /* 0x100fe20000010000 */
[----:B------:R-:W-:Y:S01]  /*11f0*/  SHF.L.U32 R131, R6, 0x10, RZ ;  /* 0x0000001006837819 */ /* 0x000fe200000006ff */
[--C-:B------:R-:W-:Y:S01]  /*1200*/  FADD.FTZ R126, R3, R20.reuse ;  /* 0x00000014037e7221 */ /* 0x100fe20000010000 */
[--C-:B------:R-:W-:Y:S01]  /*1210*/  FADD.FTZ R125, R125, R20.reuse ;  /* 0x000000147d7d7221 */ /* 0x100fe20000010000 */
[--C-:B------:R-:W-:Y:S01]  /*1220*/  FADD.FTZ R128, R5, R20.reuse ;  /* 0x0000001405807221 */ /* 0x100fe20000010000 */
[----:B------:R-:W-:Y:S01]  /*1230*/  ISETP.EQ.AND P0, PT, R200, RZ, !P0 ;  /* 0x000000ffc800720c */ /* 0x000fe20004702270 */
[----:B------:R-:W-:Y:S01]  /*1240*/  FADD.FTZ R129, R131, R20 ;  /* 0x0000001483817221 */ /* 0x000fe20000010000 */
[----:B------:R-:W-:Y:S01]  /*1250*/  IADD3 R109, PT, PT, R36, 0x1590, RZ ;  /* 0x00001590246d7810 */ /* 0x000fe20007ffe0ff */
[----:B------:R-:W-:Y:S01]  /*1260*/  FMUL.FTZ R131, R117, R46 ;  /* 0x0000002e75837220 */ /* 0x000fe20000410000 */
[----:B------:R-:W-:Y:S01]  /*1270*/  MOV R72, RZ ;  /* 0x000000ff00487202 */ /* 0x000fe20000000f00 */
[----:B------:R-:W-:Y:S01]  /*1280*/  FMUL.FTZ R136, R120, R49 ;  /* 0x0000003178887220 */ /* 0x000fe20000410000 */
[----:B------:R-:W-:Y:S01]  /*1290*/  MOV R111, R28 ;  /* 0x0000001c006f7202 */ /* 0x000fe20000000f00 */
        /* <DEDUP_REMOVED lines=13> */
[----:B--2---:R-:W-:Y:S01]  /*1370*/  SHF.L.U64.HI R9, R8, 0x2, R9 ;  /* 0x0000000208097819 */ /* 0x004fe20000010209 */
[----:B------:R-:W-:Y:S01]  /*1380*/  FMUL.FTZ R146, R132, R89 ;  /* 0x0000005984927220 */ /* 0x000fe20000410000 */
[----:B---3--:R-:W-:Y:S01]  /*1390*/  SHF.L.U64.HI R11, R10, 0x2, R11 ;  /* 0x000000020a0b7819 */ /* 0x008fe2000001020b */
[----:B------:R-:W-:Y:S01]  /*13a0*/  FMUL.FTZ R147, R125, R92 ;  /* 0x0000005c7d937220 */ /* 0x000fe20000410000 */
[----:B-1----:R-:W-:Y:S01]  /*13b0*/  SHF.L.U64.HI R15, R14, 0x2, R15 ;  /* 0x000000020e0f7819 */ /* 0x002fe2000001020f */
[----:B------:R-:W-:Y:S01]  /*13c0*/  FMUL.FTZ R148, R134, R93 ;  /* 0x0000005d86947220 */ /* 0x000fe20000410000 */
[----:B------:R-:W-:Y:S01]  /*13d0*/  MOV R142, UR4 ;  /* 0x00000004008e7c02 */ /* 0x000fe20008000f00 */
[----:B------:R-:W-:Y:S01]  /*13e0*/  FMUL.FTZ R149, R127, R94 ;  /* 0x0000005e7f957220 */ /* 0x000fe20000410000 */
[----:B------:R-:W-:Y:S01]  /*13f0*/  MOV R141, UR5 ;  /* 0x00000005008d7c02 */ /* 0x000fe20008000f00 */
[----:B------:R-:W-:Y:S01]  /*1400*/  FMUL.FTZ R150, R129, R96 ;  /* 0x0000006081967220 */ /* 0x000fe20000410000 */
[----:B------:R-:W-:Y:S01]  /*1410*/  P2R R203, PR, RZ, 0x1 ;  /* 0x00000001ffcb7803 */ /* 0x000fe20000000000 */
[----:B----4-:R-:W-:-:S12]  /*1420*/  ULOP3.LUT UR6, UR6, 0x400, URZ, 0xc0, !UPT ;  /* 0x0000040006067892 */ /* 0x010fd8000f8ec0ff */
.L_x_4970:
[----:B------:R-:W-:Y:S02]  /*1430*/  MOV R2, R111 ;  /* 0x0000006f00027202 */ /* 0x000fe40000000f00 */
[----:B------:R-:W-:-:S05]  /*1440*/  MOV R3, R110 ;  /* 0x0000006e00037202 */ /* 0x000fca0000000f00 */
[----:B0-----:R0:W2:Y:S01]  /*1450*/  LDG.E R151, desc[UR16][R2.64] ;  /* 0x0000001002977981 */ /* 0x0010a2000c1e1900 */
[----:B-1----:R-:W-:Y:S02]  /*1460*/  MOV R5, R114 ;  /* 0x0000007200057202 */ /* 0x002fe40000000f00 */
[----:B------:R-:W-:-:S05]  /*1470*/  MOV R4, R115 ;  /* 0x0000007300047202 */ /* 0x000fca0000000f00 */
[----:B------:R-:W3:Y:S01]  /*1480*/  LDG.E R5, desc[UR16][R4.64] ;  /* 0x0000001004057981 */ /* 0x000ee2000c1e1900 */
[----:B0-----:R-:W-:Y:S02]  /*1490*/  MOV R2, R113 ;  /* 0x0000007100027202 */ /* 0x001fe40000000f00 */
[----:B------:R-:W-:-:S05]  /*14a0*/  MOV R3, R112 ;  /* 0x0000007000037202 */ /* 0x000fca0000000f00 */
[----:B------:R0:W3:Y:S01]  /*14b0*/  LDG.E R6, desc[UR16][R2.64] ;  /* 0x0000001002067981 */ /* 0x0000e2000c1e1900 */
[C---:B------:R-:W-:Y:S02]  /*14c0*/  ISETP.NE.AND P0, PT, R27.reuse, RZ, PT ;  /* 0x000000ff1b00720c */ /* 0x040fe40003f05270 */
[----:B------:R-:W-:Y:S02]  /*14d0*/  ISETP.NE.AND P1, PT, R27, 0x3f, PT ;  /* 0x0000003f1b00780c */ /* 0x000fe40003f25270 */
[----:B0-----:R-:W-:-:S04]  /*14e0*/  SEL R3, R142, R37, !P0 ;  /* 0x000000258e037207 */ /* 0x001fc80004000000 */
[----:B------:R-:W-:Y:S01]  /*14f0*/  LEA R3, R3, R36, 0x2 ;  /* 0x0000002403037211 */ /* 0x000fe200078e10ff */
[----:B------:R-:W-:Y:S01]  /*1500*/  BSSY.RECONVERGENT B0, `(.L_x_4958) ;  /* 0x000003c000007945 */ /* 0x000fe20003800200 */
[----:B--2---:R-:W-:-:S04]  /*1510*/  FMUL.FTZ R7, R151, 1.4426950216293334961 ;  /* 0x3fb8aa3b97077820 */ /* 0x004fc80000410000 */
        /* <DEDUP_REMOVED lines=18> */
[----:B------:R-:W2:Y:S08]  /*1640*/  MUFU.EX2 R152, R152 ;  /* 0x0000009800987308 */ /* 0x000eb00000000800 */
        /* <DEDUP_REMOVED lines=13> */
[----:B---3--:R-:W-:Y:S01]  /*1720*/  FMUL.FTZ R5, R6, R5 ;  /* 0x0000000506057220 */ /* 0x008fe20000410000 */
        /* <DEDUP_REMOVED lines=20> */
[----:B------:R-:W-:-:S08]  /*1870*/  HFMA2 R183, -RZ, RZ, 1.875, 0 ;  /* 0x3f800000ffb77431 */ /* 0x000fd000000001ff */
[----:B------:R-:W-:Y:S05]  /*1880*/  BRA.U !UP0, `(.L_x_4960) ;  /* 0x00000001080c7547 */ /* 0x000fea000b800000 */
[----:B------:R2:W3:Y:S01]  /*1890*/  LDS R183, [R116+UR6+0xc90] ;  /* 0x000c900674b77984 */ /* 0x0004e20008000800 */
[----:B------:R-:W-:Y:S05]  /*18a0*/  BRA `(.L_x_4960) ;  /* 0x0000000000047947 */ /* 0x000fea0003800000 */
.L_x_4959:
[----:B------:R0:W1:Y:S02]  /*18b0*/  LDS R183, [R201+0x1494] ;  /* 0x00149400c9b77984 */ /* 0x0000640000000800 */
.L_x_4960:
[----:B------:R-:W-:Y:S05]  /*18c0*/  BSYNC.RECONVERGENT B0 ;  /* 0x0000000000007941 */ /* 0x000fea0003800200 */
.L_x_4958:
[----:B------:R-:W-:Y:S01]  /*18d0*/  UISETP.NE.AND UP0, UPT, UR8, 0x1, UPT ;  /* 0x000000010800788c */ /* 0x000fe2000bf05270 */
[-C--:B------:R-:W-:Y:S01]  /*18e0*/  FMUL.FTZ R7, R16, R153.reuse ;  /* 0x0000009910077220 */ /* 0x080fe20000410000 */
[----:B------:R-:W-:Y:S01]  /*18f0*/  FFMA.FTZ R6, R131, R153, R144 ;  /* 0x0000009983067223 */ /* 0x000fe20000010090 */
[----:B------:R-:W-:Y:S01]  /*1900*/  HFMA2 R3, -RZ, RZ, 0, 0 ;  /* 0x00000000ff037431 */ /* 0x000fe200000001ff */
[----:B------:R-:W-:Y:S02]  /*1910*/  MOV R2, 0x3f800000 ;  /* 0x3f80000000027802 */ /* 0x000fe40000000f00 */
[----:B------:R-:W-:Y:S01]  /*1920*/  PLOP3.LUT P1, PT, PT, PT, UP0, 0x80, 0x8 ;  /* 0x000000000008781c */ /* 0x000fe20003f2f008 */
[C---:B------:R-:W-:Y:S01]  /*1930*/  FMUL.FTZ R7, R152.reuse, R7 ;  /* 0x0000000798077220 */ /* 0x040fe20000410000 */
[----:B------:R-:W-:Y:S02]  /*1940*/  FFMA.FTZ R6, R152, R6, R133 ;  /* 0x0000000698067223 */ /* 0x000fe40000010085 */
[----:B------:R-:W-:Y:S01]  /*1950*/  ISETP.NE.OR P1, PT, R200, RZ, !P1 ;  /* 0x000000ffc800720c */ /* 0x000fe20004f25670 */
[C---:B------:R-:W-:Y:S01]  /*1960*/  FMUL.FTZ R7, R154.reuse, R7 ;  /* 0x000000079a077220 */ /* 0x040fe20000410000 */
[----:B------:R-:W-:-:S03]  /*1970*/  FFMA.FTZ R6, R154, R6, R143 ;  /* 0x000000069a067223 */ /* 0x000fc6000001008f */
[C---:B------:R-:W-:Y:S01]  /*1980*/  FMUL.FTZ R7, R156.reuse, R7 ;  /* 0x000000079c077220 */ /* 0x040fe20000410000 */
[----:B------:R-:W-:-:S03]  /*1990*/  FFMA.FTZ R6, R156, R6, R135 ;  /* 0x000000069c067223 */ /* 0x000fc60000010087 */
[C---:B------:R-:W-:Y:S01]  /*19a0*/  FMUL.FTZ R184, R158.reuse, R7 ;  /* 0x000000079eb87220 */ /* 0x040fe20000410000 */
[----:B------:R-:W-:-:S03]  /*19b0*/  FFMA.FTZ R6, R158, R6, R145 ;  /* 0x000000069e067223 */ /* 0x000fc60000010091 */
[----:B------:R-:W-:-:S04]  /*19c0*/  @!P1 IMAD.WIDE R4, R141, 0x8, R12 ;  /* 0x000000088d049825 */ /* 0x000fc800078e020c */
[C---:B------:R-:W-:Y:S01]  /*19d0*/  FMUL.FTZ R184, R155.reuse, R184 ;  /* 0x000000b89bb87220 */ /* 0x040fe20000410000 */
[----:B------:R-:W-:Y:S01]  /*19e0*/  FFMA.FTZ R6, R155, R6, R136 ;  /* 0x000000069b067223 */ /* 0x000fe20000010088 */
[----:B------:R4:W5:Y:S03]  /*19f0*/  @!P1 LDG.E.64 R2, desc[UR16][R4.64] ;  /* 0x0000001004029981 */ /* 0x000966000c1e1b00 */
[----:B------:R-:W-:Y:S01]  /*1a00*/  FFMA.FTZ R6, R157, R6, R146 ;  /* 0x000000069d067223 */ /* 0x000fe20000010092 */
[----:B------:R-:W-:-:S03]  /*1a10*/  ISETP.GT.U32.AND P2, PT, R27, 0x1f, PT ;  /* 0x0000001f1b00780c */ /* 0x000fc60003f44070 */
[----:B------:R-:W-:-:S04]  /*1a20*/  FFMA.FTZ R6, R160, R6, R137 ;  /* 0x00000006a0067223 */ /* 0x000fc80000010089 */
[----:B------:R-:W-:Y:S01]  /*1a30*/  FFMA.FTZ R6, R162, R6, R147 ;  /* 0x00000006a2067223 */ /* 0x000fe20000010093 */
[----:B----4-:R-:W-:-:S03]  /*1a40*/  FMUL.FTZ R5, R157, R184 ;  /* 0x000000b89d057220 */ /* 0x010fc60000410000 */
        /* <DEDUP_REMOVED lines=9> */
[----:B------:R-:W-:Y:S01]  /*1ae0*/  FMUL.FTZ R4, R170, R5 ;  /* 0x00000005aa047220 */ /* 0x000fe20000410000 */
[----:B------:R-:W-:-:S03]  /*1af0*/  FFMA.FTZ R5, R175, R6, R140 ;  /* 0x00000006af057223 */ /* 0x000fc6000001008c */
[----:B------:R-:W-:Y:S01]  /*1b00*/  FMUL.FTZ R4, R175, R4 ;  /* 0x00000004af047220 */ /* 0x000fe20000410000 */
[----:B------:R-:W-:-:S03]  /*1b10*/  FFMA.FTZ R5, R181, R5, R150 ;  /* 0x00000005b5057223 */ /* 0x000fc60000010096 */
[----:B------:R-:W-:-:S05]  /*1b20*/  FMUL.FTZ R4, R181, R4 ;  /* 0x00000004b5047220 */ /* 0x000fca0000410000 */
[----:B------:R4:W-:Y:S02]  /*1b30*/  STS.64 [R40+0x880], R4 ;  /* 0x0008800428007388 */ /* 0x0009e40000000a00 */
[----:B----4-:R-:W-:Y:S01]  /*1b40*/  P2R R4, PR, RZ, 0x4 ;  /* 0x00000004ff047803 */ /* 0x010fe20000000000 */
[----:B------:R-:W-:Y:S06]  /*1b50*/  BAR.SYNC.DEFER_BLOCKING 0x0 ;  /* 0x0000000000007b1d */ /* 0x000fec0000010000 */
[----:B------:R-:W-:Y:S05]  /*1b60*/  @P2 BRA `(.L_x_4961) ;  /* 0x0000000000cc2947 */ /* 0x000fea0003800000 */
[----:B------:R-:W4:Y:S01]  /*1b70*/  LDS.128 R4, [R42+0x880] ;  /* 0x000880002a047984 */ /* 0x000f220000000c00 */
[----:B------:R-:W-:Y:S01]  /*1b80*/  UMOV UR4, 0xffffffff ;  /* 0xffffffff00047882 */ /* 0x000fe20000000000 */
[C---:B------:R-:W-:Y:S02]  /*1b90*/  ISETP.GE.AND P1, PT, R43.reuse, 0x10, PT ;  /* 0x000000102b00780c */ /* 0x040fe40003f26270 */
[C---:B------:R-:W-:Y:S02]  /*1ba0*/  ISETP.GE.AND P2, PT, R43.reuse, 0x8, PT ;  /* 0x000000082b00780c */ /* 0x040fe40003f46270 */
[C---:B------:R-:W-:Y:S02]  /*1bb0*/  ISETP.GE.AND P3, PT, R43.reuse, 0x4, PT ;  /* 0x000000042b00780c */ /* 0x040fe40003f66270 */
[C---:B------:R-:W-:Y:S02]  /*1bc0*/  ISETP.GE.AND P4, PT, R43.reuse, 0x2, PT ;  /* 0x000000022b00780c */ /* 0x040fe40003f86270 */
[----:B------:R-:W-:Y:S01]  /*1bd0*/  ISETP.GE.AND P5, PT, R43, 0x1, PT ;  /* 0x000000012b00780c */ /* 0x000fe20003fa6270 */
[-C--:B----4-:R-:W-:Y:S01]  /*1be0*/  FFMA.FTZ R5, R5, R6.reuse, R7 ;  /* 0x0000000605057223 */ /* 0x090fe20000010007 */
[----:B------:R-:W-:Y:S01]  /*1bf0*/  FMUL.FTZ R6, R4, R6 ;  /* 0x0000000604067220 */ /* 0x000fe20000410000 */
[----:B------:R-:W-:Y:S10]  /*1c00*/  BRA.DIV UR4, `(.L_x_4962) ;  /* 0x0000002604947947 */ /* 0x000ff4000b800000 */
[----:B------:R-:W4:Y:S04]  /*1c10*/  SHFL.UP PT, R4, R5, 0x1, RZ ;  /* 0x0420000005047989 */ /* 0x000f2800000e00ff */
[----:B------:R-:W0:Y:S01]  /*1c20*/  SHFL.UP PT, R7, R6, 0x1, RZ ;  /* 0x0420000006077989 */ /* 0x000e2200000e00ff */
[C---:B----4-:R-:W-:Y:S01]  /*1c30*/  FFMA.FTZ R4, R6.reuse, R4, R5 ;  /* 0x0000000406047223 */ /* 0x050fe20000010005 */
[----:B0-----:R-:W-:-:S04]  /*1c40*/  @P5 FMUL.FTZ R6, R6, R7 ;  /* 0x0000000706065220 */ /* 0x001fc80000410000 */
        /* <DEDUP_REMOVED lines=18> */
.L_x_4988:
[C---:B0-----:R-:W-:Y:S01]  /*1d70*/  FFMA.FTZ R4, R6.reuse, R4, R5 ;  /* 0x0000000406047223 */ /* 0x041fe20000010005 */
[----:B------:R-:W-:Y:S01]  /*1d80*/  UMOV UR4, 0xffffffff ;  /* 0xffffffff00047882 */ /* 0x000fe20000000000 */
[----:B----4-:R-:W-:-:S03]  /*1d90*/  @P1 FMUL.FTZ R6, R6, R17 ;  /* 0x0000001106061220 */ /* 0x010fc60000410000 */
[----:B------:R-:W-:Y:S01]  /*1da0*/  FSEL R7, R5, R4, !P1 ;  /* 0x0000000405077208 */ /* 0x000fe20004800000 */
[----:B------:R-:W-:Y:S06]  /*1db0*/  BRA.DIV UR4, `(.L_x_4963) ;  /* 0x0000002a042c7947 */ /* 0x000fec000b800000 */
.L_x_4991:
[----:B------:R-:W-:-:S03]  /*1dc0*/  UMOV UR4, 0xffffffff ;  /* 0xffffffff00047882 */ /* 0x000fc60000000000 */
[----:B------:R-:W-:Y:S05]  /*1dd0*/  BRA.DIV UR4, `(.L_x_4964) ;  /* 0x0000002a044c7947 */ /* 0x000fea000b800000 */
.L_x_4994:
[----:B------:R-:W-:-:S03]  /*1de0*/  UMOV UR4, 0xffffffff ;  /* 0xffffffff00047882 */ /* 0x000fc60000000000 */
[----:B------:R-:W-:Y:S05]  /*1df0*/  BRA.DIV UR4, `(.L_x_4965) ;  /* 0x0000002a046c7947 */ /* 0x000fea000b800000 */
[----:B------:R0:W4:Y:S04]  /*1e00*/  SHFL.UP PT, R17, R6, 0x1, RZ ;  /* 0x0420000006117989 */ /* 0x00012800000e00ff */
[----:B------:R0:W0:Y:S04]  /*1e10*/  SHFL.UP PT, R184, R7, 0x1, RZ ;  /* 0x0420000007b87989 */ /* 0x00002800000e00ff */
[----:B-----5:R0:W0:Y:S04]  /*1e20*/  SHFL.IDX PT, R4, R2, RZ, 0x1f ;  /* 0x00001fff02047589 */ /* 0x02002800000e0000 */
[----:B------:R0:W0:Y:S02]  /*1e30*/  SHFL.IDX PT, R5, R3, RZ, 0x1f ;  /* 0x00001fff03057589 */ /* 0x00002400000e0000 */
.L_x_5000:
[----:B0-----:R-:W0:Y:S01]  /*1e40*/  LDS.64 R6, [R42+0x880] ;  /* 0x000880002a067984 */ /* 0x001e220000000a00 */
[C---:B----4-:R-:W-:Y:S01]  /*1e50*/  @P0 FFMA.FTZ R5, R17.reuse, R5, R184 ;  /* 0x0000000511050223 */ /* 0x050fe200000100b8 */
[----:B------:R-:W-:-:S03]  /*1e60*/  @P0 FMUL.FTZ R4, R17, R4 ;  /* 0x0000000411040220 */ /* 0x000fc60000410000 */
[-C--:B0-----:R-:W-:Y:S01]  /*1e70*/  FFMA.FTZ R7, R5, R6.reuse, R7 ;  /* 0x0000000605077223 */ /* 0x081fe20000010007 */
[----:B------:R-:W-:-:S05]  /*1e80*/  FMUL.FTZ R6, R4, R6 ;  /* 0x0000000604067220 */ /* 0x000fca0000410000 */
[----:B------:R4:W-:Y:S02]  /*1e90*/  STS.128 [R42+0x880], R4 ;  /* 0x000880042a007388 */ /* 0x0009e40000000c00 */
.L_x_4961:
[----:B------:R-:W-:Y:S05]  /*1ea0*/  WARPSYNC.ALL ;  /* 0x0000000000007948 */ /* 0x000fea0003800000 */
[----:B------:R-:W-:Y:S01]  /*1eb0*/  BAR.SYNC.DEFER_BLOCKING 0x0 ;  /* 0x0000000000007b1d */ /* 0x000fe20000010000 */
[C---:B-1-3-5:R-:W-:Y:S01]  /*1ec0*/  FMUL.FTZ R2, R181.reuse, R183 ;  /* 0x000000b7b5027220 */ /* 0x06afe20000410000 */
[----:B------:R-:W-:Y:S01]  /*1ed0*/  FFMA.FTZ R3, R181, R182, R180 ;  /* 0x000000b6b5037223 */ /* 0x000fe200000100b4 */
[----:B------:R-:W-:Y:S02]  /*1ee0*/  ISETP.NE.AND P0, PT, R203, RZ, PT ;  /* 0x000000ffcb00720c */ /* 0x000fe40003f05270 */
[C---:B----4-:R-:W-:Y:S01]  /*1ef0*/  FMUL.FTZ R5, R175.reuse, R2 ;  /* 0x00000002af057220 */ /* 0x050fe20000410000 */
        /* <DEDUP_REMOVED lines=29> */
[----:B-1----:R-:W-:Y:S01]  /*20d0*/  FFMA.FTZ R190, R16, R190, R131 ;  /* 0x000000be10be7223 */ /* 0x002fe20000010083 */
[----:B------:R-:W-:-:S03]  /*20e0*/  MOV R16, 0x3f800000 ;  /* 0x3f80000000107802 */ /* 0x000fc60000000f00 */
[----:B------:R-:W-:-:S03]  /*20f0*/  FFMA.FTZ R191, R153, R190, R144 ;  /* 0x000000be99bf7223 */ /* 0x000fc60000010090 */
[----:B------:R1:W3:Y:S01]  /*2100*/  @P0 LDS.64 R16, [R109] ;  /* 0x000000006d100984 */ /* 0x0002e20000000a00 */
        /* <DEDUP_REMOVED lines=17> */
[----:B-1-3--:R-:W-:Y:S05]  /*2220*/  @P0 BRA `(.L_x_4966) ;  /* 0x0000000000e80947 */ /* 0x00afea0003800000 */
[----:B------:R-:W1:Y:S01]  /*2230*/  LDS.128 R4, [R42+0xa90] ;  /* 0x000a90002a047984 */ /* 0x000e620000000c00 */
[----:B------:R-:W-:Y:S01]  /*2240*/  UMOV UR4, 0xffffffff ;  /* 0xffffffff00047882 */ /* 0x000fe20000000000 */
[----:B------:R-:W-:Y:S01]  /*2250*/  ISETP.NE.AND P0, PT, R200, 0x1f, PT ;  /* 0x0000001fc800780c */ /* 0x000fe20003f05270 */
[C---:B-1----:R-:W-:Y:S01]  /*2260*/  FFMA.FTZ R5, R4.reuse, R7, R5 ;  /* 0x0000000704057223 */ /* 0x042fe20000010005 */
[----:B------:R-:W-:Y:S01]  /*2270*/  FMUL.FTZ R6, R4, R6 ;  /* 0x0000000604067220 */ /* 0x000fe20000410000 */
[----:B------:R-:W-:Y:S10]  /*2280*/  BRA.DIV UR4, `(.L_x_4967) ;  /* 0x0000002604c07947 */ /* 0x000ff4000b800000 */
[----:B------:R-:W1:Y:S01]  /*2290*/  SHFL.DOWN PT, R2, R6, 0x1, 0x1f ;  /* 0x08201f0006027f89 */ /* 0x000e6200000e0000 */
[----:B------:R-:W-:Y:S02]  /*22a0*/  MOV R3, R6 ;  /* 0x0000000600037202 */ /* 0x000fe40000000f00 */
[----:B------:R-:W-:Y:S01]  /*22b0*/  MOV R4, R5 ;  /* 0x0000000500047202 */ /* 0x000fe20000000f00 */
[----:B------:R-:W3:Y:S04]  /*22c0*/  SHFL.DOWN PT, R7, R5, 0x1, 0x1f ;  /* 0x08201f0005077f89 */ /* 0x000ee800000e0000 */
[----:B------:R-:W-:Y:S01]  /*22d0*/  SHFL.IDX PT, R206, R16, RZ, 0x1f ;  /* 0x00001fff10ce7589 */ /* 0x000fe200000e0000 */
[----:B-1----:R-:W-:Y:S01]  /*22e0*/  @P0 FMUL.FTZ R2, R2, R3 ;  /* 0x0000000302020220 */ /* 0x002fe20000410000 */
[----:B---3--:R-:W-:-:S04]  /*22f0*/  @P0 FFMA.FTZ R7, R3, R7, R4 ;  /* 0x0000000703070223 */ /* 0x008fc80000010004 */
[----:B------:R-:W-:Y:S02]  /*2300*/  @P0 MOV R3, R2 ;  /* 0x0000000200030202 */ /* 0x000fe40000000f00 */
[----:B------:R-:W-:-:S03]  /*2310*/  @P0 MOV R4, R7 ;  /* 0x0000000700040202 */ /* 0x000fc60000000f00 */
[----:B------:R-:W1:Y:S01]  /*2320*/  SHFL.DOWN PT, R2, R3, 0x2, 0x1f ;  /* 0x08401f0003027f89 */ /* 0x000e6200000e0000 */
[----:B------:R-:W-:-:S03]  /*2330*/  ISETP.GT.U32.AND P0, PT, R200, 0x1d, PT ;  /* 0x0000001dc800780c */ /* 0x000fc60003f04070 */
[----:B------:R-:W3:Y:S10]  /*2340*/  SHFL.DOWN PT, R7, R4, 0x2, 0x1f ;  /* 0x08401f0004077f89 */ /* 0x000ef400000e0000 */
[C---:B-1----:R-:W-:Y:S01]  /*2350*/  @!P0 FMUL.FTZ R2, R3.reuse, R2 ;  /* 0x0000000203028220 */ /* 0x042fe20000410000 */
[----:B---3--:R-:W-:-:S04]  /*2360*/  @!P0 FFMA.FTZ R7, R3, R7, R4 ;  /* 0x0000000703078223 */ /* 0x008fc80000010004 */
[----:B------:R-:W-:Y:S02]  /*2370*/  @!P0 MOV R3, R2 ;  /* 0x0000000200038202 */ /* 0x000fe40000000f00 */
[----:B------:R-:W-:-:S03]  /*2380*/  @!P0 MOV R4, R7 ;  /* 0x0000000700048202 */ /* 0x000fc60000000f00 */
[----:B------:R-:W1:Y:S01]  /*2390*/  SHFL.DOWN PT, R2, R3, 0x4, 0x1f ;  /* 0x08801f0003027f89 */ /* 0x000e6200000e0000 */
[----:B------:R-:W-:-:S03]  /*23a0*/  ISETP.GT.U32.AND P0, PT, R200, 0x1b, PT ;  /* 0x0000001bc800780c */ /* 0x000fc60003f04070 */
[----:B------:R-:W3:Y:S04]  /*23b0*/  SHFL.DOWN PT, R5, R4, 0x4, 0x1f ;  /* 0x08801f0004057f89 */ /* 0x000ee800000e0000 */
[----:B------:R-:W-:Y:S06]  /*23c0*/  SHFL.IDX PT, R7, R17, RZ, 0x1f ;  /* 0x00001fff11077589 */ /* 0x000fec00000e0000 */
[C---:B-1----:R-:W-:Y:S01]  /*23d0*/  @!P0 FMUL.FTZ R2, R3.reuse, R2 ;  /* 0x0000000203028220 */ /* 0x042fe20000410000 */
[----:B---3--:R-:W-:-:S04]  /*23e0*/  @!P0 FFMA.FTZ R5, R3, R5, R4 ;  /* 0x0000000503058223 */ /* 0x008fc80000010004 */
[----:B------:R-:W-:Y:S02]  /*23f0*/  @!P0 MOV R3, R2 ;  /* 0x0000000200038202 */ /* 0x000fe40000000f00 */
[----:B------:R-:W-:-:S03]  /*2400*/  @!P0 MOV R4, R5 ;  /* 0x0000000500048202 */ /* 0x000fc60000000f00 */
        /* <DEDUP_REMOVED lines=14> */
[----:B------:R-:W1:Y:S01]  /*24f0*/  SHFL.IDX PT, R2, R3, RZ, 0x1f ;  /* 0x00001fff03027589 */ /* 0x000e6200000e0000 */
[----:B------:R-:W-:-:S03]  /*2500*/  ISETP.NE.AND P0, PT, R27, 0x1f, PT ;  /* 0x0000001f1b00780c */ /* 0x000fc60003f05270 */
[----:B------:R-:W3:Y:S04]  /*2510*/  SHFL.IDX PT, R6, R4, RZ, 0x1f ;  /* 0x00001fff04067589 */ /* 0x000ee800000e0000 */
[----:B------:R4:W0:Y:S04]  /*2520*/  SHFL.DOWN PT, R204, R3, 0x1, 0x1f ;  /* 0x08201f0003cc7f89 */ /* 0x00082800000e0000 */
[----:B------:R4:W0:Y:S01]  /*2530*/  SHFL.DOWN PT, R205, R4, 0x1, 0x1f ;  /* 0x08201f0004cd7f89 */ /* 0x00082200000e0000 */
[-C--:B-1----:R-:W-:Y:S01]  /*2540*/  FMUL.FTZ R16, R16, R2.reuse ;  /* 0x0000000210107220 */ /* 0x082fe20000410000 */
[----:B---34-:R-:W-:-:S07]  /*2550*/  FFMA.FTZ R17, R17, R2, R6 ;  /* 0x0000000211117223 */ /* 0x018fce0000010006 */
.L_x_5017:
[----:B------:R-:W1:Y:S01]  /*2560*/  LDS.64 R4, [R42+0xa98] ;  /* 0x000a98002a047984 */ /* 0x000e620000000a00 */
[----:B------:R-:W-:Y:S01]  /*2570*/  MOV R6, R206 ;  /* 0x000000ce00067202 */ /* 0x000fe20000000f00 */
[----:B0-----:R-:W-:-:S04]  /*2580*/  @P0 FFMA.FTZ R7, R204, R7, R205 ;  /* 0x00000007cc070223 */ /* 0x001fc800000100cd */
[----:B------:R-:W-:Y:S01]  /*2590*/  @P0 FMUL.FTZ R6, R204, R6 ;  /* 0x00000006cc060220 */ /* 0x000fe20000410000 */
[----:B-1----:R-:W-:-:S03]  /*25a0*/  FFMA.FTZ R5, R4, R7, R5 ;  /* 0x0000000704057223 */ /* 0x002fc60000010005 */
[----:B------:R-:W-:-:S05]  /*25b0*/  FMUL.FTZ R4, R4, R6 ;  /* 0x0000000604047220 */ /* 0x000fca0000410000 */
[----:B------:R1:W-:Y:S02]  /*25c0*/  STS.128 [R42+0xa90], R4 ;  /* 0x000a90042a007388 */ /* 0x0003e40000000c00 */
.L_x_4966:
[----:B------:R-:W-:Y:S05]  /*25d0*/  WARPSYNC.ALL ;  /* 0x0000000000007948 */ /* 0x000fea0003800000 */
[----:B------:R-:W-:Y:S01]  /*25e0*/  BAR.SYNC.DEFER_BLOCKING 0x0 ;  /* 0x0000000000007b1d */ /* 0x000fe20000010000 */
[C---:B------:R-:W-:Y:S02]  /*25f0*/  ISETP.GT.AND P1, PT, R43.reuse, 0x1e, PT ;  /* 0x0000001e2b00780c */ /* 0x040fe40003f24270 */
[----:B------:R-:W-:Y:S02]  /*2600*/  ISETP.GT.AND P0, PT, R43, 0x1d, PT ;  /* 0x0000001d2b00780c */ /* 0x000fe40003f04270 */
[----:B------:R-:W-:Y:S01]  /*2610*/  ISETP.NE.AND P2, PT, R27, RZ, PT ;  /* 0x000000ff1b00720c */ /* 0x000fe20003f45270 */
[----:B------:R-:W-:Y:S01]  /*2620*/  BSSY.RECONVERGENT B0, `(.L_x_4968) ;  /* 0x00000cf000007945 */ /* 0x000fe20003800200 */
[----:B------:R-:W3:Y:S11]  /*2630*/  LDS R3, [R40+0xa94] ;  /* 0x000a940028037984 */ /* 0x000ef60000000800 */
[----:B------:R4:W-:Y:S01]  /*2640*/  @!P2 STS.64 [R109], R16 ;  /* 0x000000106d00a388 */ /* 0x0009e20000000a00 */
[----:B---3--:R-:W-:Y:S01]  /*2650*/  FFMA.FTZ R182, R3, R183, R182 ;  /* 0x000000b703b67223 */ /* 0x008fe200000100b6 */
[----:B------:R-:W-:-:S03]  /*2660*/  FFMA.FTZ R3, R0, R190, RZ ;  /* 0x000000be00037223 */ /* 0x000fc600000100ff */
[-C--:B------:R-:W-:Y:S01]  /*2670*/  FFMA.FTZ R180, R181, R182.reuse, R180 ;  /* 0x000000b6b5b47223 */ /* 0x080fe200000100b4 */
[----:B------:R-:W-:Y:S01]  /*2680*/  FFMA.FTZ R3, R78, R191, R3 ;  /* 0x000000bf4e037223 */ /* 0x000fe20000010003 */
[----:B------:R-:W-:Y:S01]  /*2690*/  FADD.FTZ R191, -R144, R191 ;  /* 0x000000bf90bf7221 */ /* 0x000fe20000010100 */
[----:B------:R-:W-:Y:S01]  /*26a0*/  FMUL.FTZ R216, R129, R182 ;  /* 0x000000b681d87220 */ /* 0x000fe20000410000 */
[-C--:B------:R-:W-:Y:S01]  /*26b0*/  FFMA.FTZ R178, R175, R180.reuse, R178 ;  /* 0x000000b4afb27223 */ /* 0x080fe200000100b2 */
[----:B------:R-:W-:Y:S01]  /*26c0*/  FFMA.FTZ R3, R54, R189, R3 ;  /* 0x000000bd36037223 */ /* 0x000fe20000010003 */
[----:B------:R-:W-:Y:S01]  /*26d0*/  FADD.FTZ R189, -R133, R189 ;  /* 0x000000bd85bd7221 */ /* 0x000fe20000010100 */
[----:B------:R-:W-:Y:S01]  /*26e0*/  FMUL.FTZ R212, R124, R180 ;  /* 0x000000b47cd47220 */ /* 0x000fe20000410000 */
[----:B------:R-:W-:Y:S01]  /*26f0*/  FFMA.FTZ R170, R170, R178, R179 ;  /* 0x000000b2aaaa7223 */ /* 0x000fe200000100b3 */
        /* <DEDUP_REMOVED lines=9> */
[----:B------:R-:W-:Y:S01]  /*2790*/  FMUL.FTZ R210, R134, R166 ;  /* 0x000000a686d27220 */ /* 0x000fe20000410000 */
[----:B----4-:R-:W-:Y:S01]  /*27a0*/  FMUL.FTZ R16, R151, R170 ;  /* 0x000000aa97107220 */ /* 0x010fe20000410000 */
[----:B------:R-:W-:Y:S01]  /*27b0*/  FFMA.FTZ R174, R159, R176, R174 ;  /* 0x000000b09fae7223 */ /* 0x000fe200000100ae */
[----:B------:R-:W-:Y:S01]  /*27c0*/  FFMA.FTZ R3, R56, R187, R3 ;  /* 0x000000bb38037223 */ /* 0x000fe20000010003 */
[----:B------:R-:W-:Y:S01]  /*27d0*/  FADD.FTZ R187, -R136, R187 ;  /* 0x000000bb88bb7221 */ /* 0x000fe20000010100 */
[----:B------:R-:W-:Y:S01]  /*27e0*/  FADD.FTZ R159, -R147, R194 ;  /* 0x000000c2939f7221 */ /* 0x000fe20000010100 */
[----:B------:R-:W-:Y:S01]  /*27f0*/  FFMA.FTZ R162, R162, R174, R173 ;  /* 0x000000aea2a27223 */ /* 0x000fe200000100ad */
[----:B------:R-:W-:Y:S01]  /*2800*/  FFMA.FTZ R2, R90, R185, R3 ;  /* 0x000000b95a027223 */ /* 0x000fe20000010003 */
[----:B------:R-:W-:Y:S01]  /*2810*/  FADD.FTZ R3, -R131, R190 ;  /* 0x000000be83037221 */ /* 0x000fe20000010100 */
[----:B------:R-:W-:Y:S01]  /*2820*/  FADD.FTZ R185, -R146, R185 ;  /* 0x000000b992b97221 */ /* 0x000fe20000010100 */
[----:B------:R-:W-:Y:S01]  /*2830*/  FFMA.FTZ R160, R160, R162, R171 ;  /* 0x000000a2a0a07223 */ /* 0x000fe200000100ab */
[----:B------:R-:W-:Y:S01]  /*2840*/  FFMA.FTZ R2, R57, R192, R2 ;  /* 0x000000c039027223 */ /* 0x000fe20000010002 */
[----:B------:R-:W-:Y:S01]  /*2850*/  FMUL.FTZ R208, R122, R176 ;  /* 0x000000b07ad07220 */ /* 0x000fe20000410000 */
[----:B------:R-:W-:Y:S01]  /*2860*/  FADD.FTZ R74, R216, R74 ;  /* 0x0000004ad84a7221 */ /* 0x000fe20000010000 */
[----:B------:R-:W-:Y:S01]  /*2870*/  FFMA.FTZ R172, R157, R160, R172 ;  /* 0x000000a09dac7223 */ /* 0x000fe200000100ac */
[----:B-1----:R-:W-:Y:S01]  /*2880*/  FFMA.FTZ R5, R95, R194, R2 ;  /* 0x000000c25f057223 */ /* 0x002fe20000010002 */
[----:B------:R-:W-:Y:S01]  /*2890*/  FMUL.FTZ R206, R132, R160 ;  /* 0x000000a084ce7220 */ /* 0x000fe20000410000 */
[----:B------:R-:W-:Y:S01]  /*28a0*/  FMUL.FTZ R194, R125, R174 ;  /* 0x000000ae7dc27220 */ /* 0x000fe20000410000 */
        /* <DEDUP_REMOVED lines=10> */
[----:B------:R-:W-:Y:S01]  /*2950*/  FADD.FTZ R63, R194, R63 ;  /* 0x0000003fc23f7221 */ /* 0x000fe20000010000 */
[----:B------:R-:W-:Y:S01]  /*2960*/  FADD.FTZ R60, R206, R60 ;  /* 0x0000003cce3c7221 */ /* 0x000fe20000010000 */
[-C--:B------:R-:W-:Y:S01]  /*2970*/  FFMA.FTZ R154, R154, R156.reuse, R163 ;  /* 0x0000009c9a9a7223 */ /* 0x080fe200000100a3 */
[----:B------:R-:W-:Y:S01]  /*2980*/  FMUL.FTZ R4, R128, R156 ;  /* 0x0000009c80047220 */ /* 0x000fe20000410000 */
[----:B------:R-:W-:Y:S01]  /*2990*/  FFMA.FTZ R155, R101, R196, R204 ;  /* 0x000000c4659b7223 */ /* 0x000fe200000100cc */
[----:B------:R-:W-:Y:S01]  /*29a0*/  FADD.FTZ R163, -R149, R196 ;  /* 0x000000c495a37221 */ /* 0x000fe20000010100 */
[-C--:B------:R-:W-:Y:S01]  /*29b0*/  FFMA.FTZ R152, R152, R154.reuse, R161 ;  /* 0x0000009a98987223 */ /* 0x080fe200000100a1 */
[----:B------:R-:W-:Y:S01]  /*29c0*/  FMUL.FTZ R7, R118, R154 ;  /* 0x0000009a76077220 */ /* 0x000fe20000410000 */
[----:B------:R-:W-:Y:S01]  /*29d0*/  FFMA.FTZ R157, R76, R197, R155 ;  /* 0x000000c54c9d7223 */ /* 0x000fe2000001009b */
[----:B------:R-:W-:Y:S01]  /*29e0*/  FADD.FTZ R161, -R139, R198 ;  /* 0x000000c68ba17221 */ /* 0x000fe20000010100 */
[-C--:B------:R-:W-:Y:S01]  /*29f0*/  FFMA.FTZ R164, R153, R152.reuse, R164 ;  /* 0x0000009899a47223 */ /* 0x080fe200000100a4 */
[----:B------:R-:W-:Y:S01]  /*2a00*/  FMUL.FTZ R6, R126, R152 ;  /* 0x000000987e067220 */ /* 0x000fe20000410000 */
[----:B------:R-:W-:Y:S01]  /*2a10*/  FMUL.FTZ R198, R123, R170 ;  /* 0x000000aa7bc67220 */ /* 0x000fe20000410000 */
[----:B------:R-:W-:Y:S01]  /*2a20*/  FMUL.FTZ R196, R127, R178 ;  /* 0x000000b27fc47220 */ /* 0x000fe20000410000 */
[----:B------:R-:W-:Y:S01]  /*2a30*/  FMUL.FTZ R2, R117, R164 ;  /* 0x000000a475027220 */ /* 0x000fe20000410000 */
[----:B------:R-:W-:Y:S01]  /*2a40*/  FADD.FTZ R197, -R140, R197 ;  /* 0x000000c58cc57221 */ /* 0x000fe20000010100 */
[----:B------:R-:W-:Y:S01]  /*2a50*/  FADD.FTZ R98, R7, R98 ;  /* 0x0000006207627221 */ /* 0x000fe20000010000 */
        /* <DEDUP_REMOVED lines=9> */
[----:B------:R-:W-:Y:S01]  /*2af0*/  FMUL.FTZ R190, R130, R168 ;  /* 0x000000a882be7220 */ /* 0x000fe20000410000 */
[----:B------:R-:W-:Y:S02]  /*2b00*/  FADD.FTZ R82, R5, R82 ;  /* 0x0000005205527221 */ /* 0x000fe40000010000 */
[----:B------:R-:W-:Y:S01]  /*2b10*/  FFMA.FTZ R204, R4, R188, R153 ;  /* 0x000000bc04cc7223 */ /* 0x000fe20000010099 */
[----:B------:R-:W-:Y:S01]  /*2b20*/  FADD.FTZ R153, -R145, R184 ;  /* 0x000000b891997221 */ /* 0x000fe20000010100 */
[----:B------:R-:W-:Y:S01]  /*2b30*/  FFMA.FTZ R184, R102, R195, R157 ;  /* 0x000000c366b87223 */ /* 0x000fe2000001009d */
[----:B------:R-:W-:Y:S01]  /*2b40*/  FADD.FTZ R157, -R137, R192 ;  /* 0x000000c0899d7221 */ /* 0x000fe20000010100 */
[----:B------:R-:W-:Y:S01]  /*2b50*/  FFMA.FTZ R155, R5, R186, R204 ;  /* 0x000000ba059b7223 */ /* 0x000fe200000100cc */
[----:B------:R-:W-:Y:S01]  /*2b60*/  FMUL.FTZ R204, R120, R172 ;  /* 0x000000ac78cc7220 */ /* 0x000fe20000410000 */
[----:B------:R-:W-:Y:S01]  /*2b70*/  FMUL.FTZ R192, R121, R162 ;  /* 0x000000a279c07220 */ /* 0x000fe20000410000 */
[----:B------:R-:W-:Y:S01]  /*2b80*/  FADD.FTZ R195, -R150, R195 ;  /* 0x000000c396c37221 */ /* 0x000fe20000010100 */
[----:B------:R-:W-:Y:S01]  /*2b90*/  FFMA.FTZ R155, R190, R153, R155 ;  /* 0x00000099be9b7223 */ /* 0x000fe2000001009b */
[----:B------:R-:W1:Y:S01]  /*2ba0*/  SHFL.DOWN PT, R165, R184, 0x1, 0x1f ;  /* 0x08201f00b8a57f89 */ /* 0x000e6200000e0000 */
[----:B------:R-:W-:Y:S01]  /*2bb0*/  FADD.FTZ R62, R192, R62 ;  /* 0x0000003ec03e7221 */ /* 0x000fe20000010000 */
[C---:B------:R-:W-:Y:S01]  /*2bc0*/  FADD.FTZ R77, R204.reuse, R77 ;  /* 0x0000004dcc4d7221 */ /* 0x040fe20000010000 */
[----:B------:R-:W-:Y:S01]  /*2bd0*/  FFMA.FTZ R155, R204, R187, R155 ;  /* 0x000000bbcc9b7223 */ /* 0x000fe2000001009b */
[----:B------:R-:W-:-:S03]  /*2be0*/  FADD.FTZ R81, R190, R81 ;  /* 0x00000051be517221 */ /* 0x000fc60000010000 */
[----:B------:R-:W-:-:S04]  /*2bf0*/  FFMA.FTZ R155, R206, R185, R155 ;  /* 0x000000b9ce9b7223 */ /* 0x000fc8000001009b */
[----:B------:R-:W-:-:S04]  /*2c00*/  FFMA.FTZ R155, R192, R157, R155 ;  /* 0x0000009dc09b7223 */ /* 0x000fc8000001009b */
[----:B------:R-:W-:-:S04]  /*2c10*/  FFMA.FTZ R155, R194, R159, R155 ;  /* 0x0000009fc29b7223 */ /* 0x000fc8000001009b */
[----:B------:R-:W-:-:S04]  /*2c20*/  FFMA.FTZ R155, R208, R193, R155 ;  /* 0x000000c1d09b7223 */ /* 0x000fc8000001009b */
[----:B------:R-:W-:Y:S01]  /*2c30*/  FFMA.FTZ R155, R210, R199, R155 ;  /* 0x000000c7d29b7223 */ /* 0x000fe2000001009b */
[----:B-1----:R-:W-:-:S03]  /*2c40*/  @!P1 FADD.FTZ R184, R184, R165 ;  /* 0x000000a5b8b89221 */ /* 0x002fc60000010000 */
[----:B------:R-:W-:Y:S01]  /*2c50*/  FFMA.FTZ R155, R198, R161, R155 ;  /* 0x000000a1c69b7223 */ /* 0x000fe2000001009b */
[----:B------:R-:W-:Y:S01]  /*2c60*/  FMUL.FTZ R161, R161, R16 ;  /* 0x00000010a1a17220 */ /* 0x000fe20000410000 */
[----:B------:R-:W1:Y:S01]  /*2c70*/  SHFL.DOWN PT, R165, R184, 0x2, 0x1f ;  /* 0x08401f00b8a57f89 */ /* 0x000e6200000e0000 */
[----:B------:R-:W-:Y:S01]  /*2c80*/  FMUL.FTZ R16, R151, R166 ;  /* 0x000000a697107220 */ /* 0x000fe20000410000 */
[----:B------:R-:W-:-:S04]  /*2c90*/  FFMA.FTZ R155, R196, R163, R155 ;  /* 0x000000a3c49b7223 */ /* 0x000fc8000001009b */
[----:B------:R-:W-:Y:S01]  /*2ca0*/  FFMA.FTZ R155, R212, R197, R155 ;  /* 0x000000c5d49b7223 */ /* 0x000fe2000001009b */
[----:B------:R-:W-:-:S03]  /*2cb0*/  FMUL.FTZ R212, R151, R178 ;  /* 0x000000b297d47220 */ /* 0x000fc60000410000 */
[----:B------:R-:W-:Y:S01]  /*2cc0*/  FFMA.FTZ R155, R216, R195, R155 ;  /* 0x000000c3d89b7223 */ /* 0x000fe2000001009b */
[----:B------:R-:W-:Y:S01]  /*2cd0*/  FMUL.FTZ R195, R195, R218 ;  /* 0x000000dac3c37220 */ /* 0x000fe20000410000 */
[----:B------:R-:W-:-:S03]  /*2ce0*/  FMUL.FTZ R163, R163, R212 ;  /* 0x000000d4a3a37220 */ /* 0x000fc60000410000 */
[----:B------:R-:W3:Y:S01]  /*2cf0*/  SHFL.DOWN PT, R214, R155, 0x1, 0x1f ;  /* 0x08201f009bd67f89 */ /* 0x000ee200000e0000 */
[----:B------:R-:W-:Y:S01]  /*2d00*/  FFMA.FTZ R195, R96, R182, R195 ;  /* 0x000000b660c37223 */ /* 0x000fe200000100c3 */
[----:B------:R-:W-:Y:S01]  /*2d10*/  FFMA.FTZ R163, R94, R178, R163 ;  /* 0x000000b25ea37223 */ /* 0x000fe200000100a3 */
[----:B------:R-:W-:Y:S01]  /*2d20*/  FMUL.FTZ R178, R199, R16 ;  /* 0x00000010c7b27220 */ /* 0x000fe20000410000 */
[----:B------:R-:W-:Y:S01]  /*2d30*/  FMUL.FTZ R16, R151, R176 ;  /* 0x000000b097107220 */ /* 0x000fe20000410000 */
[----:B------:R-:W-:Y:S01]  /*2d40*/  FADD.FTZ R72, R195, R72 ;  /* 0x00000048c3487221 */ /* 0x000fe20000010000 */
[----:B------:R-:W-:Y:S01]  /*2d50*/  FADD.FTZ R68, R163, R68 ;  /* 0x00000044a3447221 */ /* 0x000fe20000010000 */
[----:B------:R-:W-:Y:S01]  /*2d60*/  FFMA.FTZ R17, R93, R166, R178 ;  /* 0x000000a65d117223 */ /* 0x000fe200000100b2 */
[----:B-1----:R-:W-:-:S03]  /*2d70*/  @!P0 FADD.FTZ R184, R184, R165 ;  /* 0x000000a5b8b88221 */ /* 0x002fc60000010000 */
[----:B------:R-:W-:Y:S01]  /*2d80*/  FADD.FTZ R64, R17, R64 ;  /* 0x0000004011407221 */ /* 0x000fe20000010000 */
[----:B------:R-:W-:Y:S01]  /*2d90*/  FMUL.FTZ R17, R151, R158 ;  /* 0x0000009e97117220 */ /* 0x000fe20000410000 */
[----:B------:R-:W1:Y:S01]  /*2da0*/  SHFL.DOWN PT, R165, R184, 0x4, 0x1f ;  /* 0x08801f00b8a57f89 */ /* 0x000e6200000e0000 */
[----:B---3--:R-:W-:Y:S01]  /*2db0*/  @!P1 FADD.FTZ R155, R155, R214 ;  /* 0x000000d69b9b9221 */ /* 0x008fe20000010000 */
[----:B------:R-:W-:-:S04]  /*2dc0*/  ISETP.GT.AND P1, PT, R43, 0x1b, PT ;  /* 0x0000001b2b00780c */ /* 0x000fc80003f24270 */
[----:B------:R-:W3:Y:S09]  /*2dd0*/  SHFL.DOWN PT, R214, R155, 0x2, 0x1f ;  /* 0x08401f009bd67f89 */ /* 0x000ef200000e0000 */
[----:B-1----:R-:W-:-:S05]  /*2de0*/  @!P1 FADD.FTZ R184, R184, R165 ;  /* 0x000000a5b8b89221 */ /* 0x002fca0000010000 */
[----:B------:R-:W1:Y:S01]  /*2df0*/  SHFL.DOWN PT, R165, R184, 0x8, 0x1f ;  /* 0x09001f00b8a57f89 */ /* 0x000e6200000e0000 */
[----:B---3--:R-:W-:Y:S01]  /*2e00*/  @!P0 FADD.FTZ R155, R155, R214 ;  /* 0x000000d69b9b8221 */ /* 0x008fe20000010000 */
[----:B------:R-:W-:Y:S01]  /*2e10*/  FMUL.FTZ R214, R151, R180 ;  /* 0x000000b497d67220 */ /* 0x000fe20000410000 */
[----:B------:R-:W-:-:S03]  /*2e20*/  ISETP.GT.AND P0, PT, R43, 0x17, PT ;  /* 0x000000172b00780c */ /* 0x000fc60003f04270 */
[----:B------:R-:W3:Y:S01]  /*2e30*/  SHFL.DOWN PT, R220, R155, 0x4, 0x1f ;  /* 0x08801f009bdc7f89 */ /* 0x000ee200000e0000 */
[----:B------:R-:W-:-:S04]  /*2e40*/  FMUL.FTZ R214, R197, R214 ;  /* 0x000000d6c5d67220 */ /* 0x000fc80000410000 */
[----:B------:R-:W-:Y:S01]  /*2e50*/  FFMA.FTZ R214, R53, R180, R214 ;  /* 0x000000b435d67223 */ /* 0x000fe200000100d6 */
[----:B------:R-:W-:Y:S01]  /*2e60*/  FFMA.FTZ R180, R52, R170, R161 ;  /* 0x000000aa34b47223 */ /* 0x000fe200000100a1 */
[----:B------:R-:W-:Y:S01]  /*2e70*/  FMUL.FTZ R170, R193, R16 ;  /* 0x00000010c1aa7220 */ /* 0x000fe20000410000 */
[----:B------:R-:W-:Y:S01]  /*2e80*/  FMUL.FTZ R16, R151, R174 ;  /* 0x000000ae97107220 */ /* 0x000fe20000410000 */
[----:B------:R-:W-:Y:S01]  /*2e90*/  FADD.FTZ R69, R214, R69 ;  /* 0x00000045d6457221 */ /* 0x000fe20000010000 */
[----:B-1----:R-:W-:Y:S01]  /*2ea0*/  @!P0 FADD.FTZ R184, R184, R165 ;  /* 0x000000a5b8b88221 */ /* 0x002fe20000010000 */
[----:B------:R-:W-:Y:S01]  /*2eb0*/  FFMA.FTZ R170, R51, R176, R170 ;  /* 0x000000b033aa7223 */ /* 0x000fe200000100aa */
[----:B------:R-:W-:Y:S01]  /*2ec0*/  FMUL.FTZ R159, R159, R16 ;  /* 0x000000109f9f7220 */ /* 0x000fe20000410000 */
[----:B------:R-:W-:Y:S01]  /*2ed0*/  FMUL.FTZ R16, R151, R162 ;  /* 0x000000a297107220 */ /* 0x000fe20000410000 */
[----:B------:R-:W-:Y:S01]  /*2ee0*/  FADD.FTZ R65, R180, R65 ;  /* 0x00000041b4417221 */ /* 0x000fe20000010000 */
[----:B------:R-:W-:Y:S01]  /*2ef0*/  FADD.FTZ R61, R170, R61 ;  /* 0x0000003daa3d7221 */ /* 0x000fe20000010000 */
[----:B------:R-:W-:Y:S01]  /*2f00*/  FFMA.FTZ R159, R92, R174, R159 ;  /* 0x000000ae5c9f7223 */ /* 0x000fe2000001009f */
[----:B------:R-:W-:Y:S01]  /*2f10*/  FMUL.FTZ R157, R157, R16 ;  /* 0x000000109d9d7220 */ /* 0x000fe20000410000 */
[----:B------:R-:W-:Y:S01]  /*2f20*/  FMUL.FTZ R16, R151, R160 ;  /* 0x000000a097107220 */ /* 0x000fe20000410000 */
[----:B------:R-:W1:Y:S01]  /*2f30*/  SHFL.DOWN PT, R161, R184, 0x10, 0x1f ;  /* 0x0a001f00b8a17f89 */ /* 0x000e6200000e0000 */
[----:B------:R-:W-:Y:S01]  /*2f40*/  FADD.FTZ R108, R159, R108 ;  /* 0x0000006c9f6c7221 */ /* 0x000fe20000010000 */
[----:B------:R-:W-:Y:S01]  /*2f50*/  FFMA.FTZ R170, R50, R162, R157 ;  /* 0x000000a232aa7223 */ /* 0x000fe2000001009d */
[----:B------:R-:W-:Y:S01]  /*2f60*/  FMUL.FTZ R166, R185, R16 ;  /* 0x00000010b9a67220 */ /* 0x000fe20000410000 */
[----:B------:R-:W-:Y:S01]  /*2f70*/  FMUL.FTZ R16, R151, R172 ;  /* 0x000000ac97107220 */ /* 0x000fe20000410000 */
[----:B---3--:R-:W-:Y:S01]  /*2f80*/  @!P1 FADD.FTZ R155, R155, R220 ;  /* 0x000000dc9b9b9221 */ /* 0x008fe20000010000 */
[----:B------:R-:W-:Y:S01]  /*2f90*/  FADD.FTZ R107, R170, R107 ;  /* 0x0000006baa6b7221 */ /* 0x000fe20000010000 */
[----:B------:R-:W-:Y:S01]  /*2fa0*/  FFMA.FTZ R166, R89, R160, R166 ;  /* 0x000000a059a67223 */ /* 0x000fe200000100a6 */
[----:B------:R-:W-:Y:S01]  /*2fb0*/  FMUL.FTZ R162, R187, R16 ;  /* 0x00000010bba27220 */ /* 0x000fe20000410000 */
[----:B------:R-:W-:Y:S01]  /*2fc0*/  FMUL.FTZ R16, R151, R168 ;  /* 0x000000a897107220 */ /* 0x000fe20000410000 */
[----:B------:R-:W3:Y:S01]  /*2fd0*/  SHFL.DOWN PT, R182, R155, 0x8, 0x1f ;  /* 0x09001f009bb67f89 */ /* 0x000ee200000e0000 */
[----:B------:R-:W-:Y:S01]  /*2fe0*/  FADD.FTZ R99, R166, R99 ;  /* 0x00000063a6637221 */ /* 0x000fe20000010000 */
[----:B------:R-:W-:Y:S01]  /*2ff0*/  FFMA.FTZ R157, R49, R172, R162 ;  /* 0x000000ac319d7223 */ /* 0x000fe200000100a2 */
[----:B------:R-:W-:Y:S01]  /*3000*/  FMUL.FTZ R16, R153, R16 ;  /* 0x0000001099107220 */ /* 0x000fe20000410000 */
[----:B------:R-:W-:Y:S01]  /*3010*/  FMUL.FTZ R153, R186, R17 ;  /* 0x00000011ba997220 */ /* 0x000fe20000410000 */
[----:B------:R-:W-:Y:S01]  /*3020*/  FMUL.FTZ R17, R151, R156 ;  /* 0x0000009c97117220 */ /* 0x000fe20000410000 */
[----:B------:R-:W-:Y:S01]  /*3030*/  FADD.FTZ R106, R157, R106 ;  /* 0x0000006a9d6a7221 */ /* 0x000fe20000010000 */
[----:B------:R-:W-:Y:S01]  /*3040*/  FFMA.FTZ R16, R83, R168, R16 ;  /* 0x000000a853107223 */ /* 0x000fe20000010010 */
[----:B------:R-:W-:Y:S01]  /*3050*/  FFMA.FTZ R153, R48, R158, R153 ;  /* 0x0000009e30997223 */ /* 0x000fe20000010099 */
[----:B------:R-:W-:-:S02]  /*3060*/  FMUL.FTZ R188, R188, R17 ;  /* 0x00000011bcbc7220 */ /* 0x000fc40000410000 */
[----:B------:R-:W-:Y:S01]  /*3070*/  FADD.FTZ R105, R16, R105 ;  /* 0x0000006910697221 */ /* 0x000fe20000010000 */
[----:B------:R-:W-:Y:S01]  /*3080*/  FMUL.FTZ R16, R151, R154 ;  /* 0x0000009a97107220 */ /* 0x000fe20000410000 */
[----:B------:R-:W-:Y:S01]  /*3090*/  FFMA.FTZ R7, R79, R156, R188 ;  /* 0x0000009c4f077223 */ /* 0x000fe200000100bc */
[----:B------:R-:W-:Y:S01]  /*30a0*/  FMUL.FTZ R156, R151, R152 ;  /* 0x00000098979c7220 */ /* 0x000fe20000410000 */
[----:B-1----:R-:W-:Y:S01]  /*30b0*/  FADD.FTZ R5, R184, R161 ;  /* 0x000000a1b8057221 */ /* 0x002fe20000010000 */
[----:B------:R-:W-:Y:S01]  /*30c0*/  FMUL.FTZ R158, R189, R16 ;  /* 0x00000010bd9e7220 */ /* 0x000fe20000410000 */
[----:B------:R-:W-:Y:S01]  /*30d0*/  FMUL.FTZ R16, R151, R164 ;  /* 0x000000a497107220 */ /* 0x000fe20000410000 */
[----:B------:R-:W-:Y:S01]  /*30e0*/  FMUL.FTZ R156, R191, R156 ;  /* 0x0000009cbf9c7220 */ /* 0x000fe20000410000 */
[----:B------:R-:W-:Y:S01]  /*30f0*/  FADD.FTZ R86, R153, R86 ;  /* 0x0000005699567221 */ /* 0x000fe20000010000 */
[----:B------:R-:W-:Y:S01]  /*3100*/  FFMA.FTZ R158, R47, R154, R158 ;  /* 0x0000009a2f9e7223 */ /* 0x000fe2000001009e */
[----:B------:R-:W-:Y:S01]  /*3110*/  FMUL.FTZ R3, R3, R16 ;  /* 0x0000001003037220 */ /* 0x000fe20000410000 */
[----:B------:R-:W-:Y:S01]  /*3120*/  FFMA.FTZ R156, R75, R152, R156 ;  /* 0x000000984b9c7223 */ /* 0x000fe2000001009c */
[----:B------:R-:W-:Y:S01]  /*3130*/  FADD.FTZ R104, R7, R104 ;  /* 0x0000006807687221 */ /* 0x000fe20000010000 */
[----:B---3--:R-:W-:Y:S01]  /*3140*/  @!P0 FADD.FTZ R155, R155, R182 ;  /* 0x000000b69b9b8221 */ /* 0x008fe20000010000 */
[----:B------:R-:W-:Y:S01]  /*3150*/  ISETP.NE.AND P0, PT, R43, RZ, PT ;  /* 0x000000ff2b00720c */ /* 0x000fe20003f05270 */
[----:B------:R-:W-:Y:S01]  /*3160*/  FFMA.FTZ R3, R46, R164, R3 ;  /* 0x000000a42e037223 */ /* 0x000fe20000010003 */
[----:B------:R-:W-:Y:S01]  /*3170*/  FADD.FTZ R97, R158, R97 ;  /* 0x000000619e617221 */ /* 0x000fe20000010000 */
[----:B------:R-:W-:Y:S01]  /*3180*/  FADD.FTZ R87, R156, R87 ;  /* 0x000000579c577221 */ /* 0x000fe20000010000 */
[----:B------:R-:W1:Y:S01]  /*3190*/  SHFL.DOWN PT, R174, R155, 0x10, 0x1f ;  /* 0x0a001f009bae7f89 */ /* 0x000e6200000e0000 */
[----:B------:R-:W-:Y:S01]  /*31a0*/  FADD.FTZ R88, R3, R88 ;  /* 0x0000005803587221 */ /* 0x000fe20000010000 */
[----:B-1----:R-:W-:-:S07]  /*31b0*/  FADD.FTZ R4, R155, R174 ;  /* 0x000000ae9b047221 */ /* 0x002fce0000010000 */
[----:B------:R1:W-:Y:S01]  /*31c0*/  @!P0 STS.64 [R39+0x858], R4 ;  /* 0x0008580427008388 */ /* 0x0003e20000000a00 */
[----:B------:R-:W-:Y:S06]  /*31d0*/  BAR.SYNC.DEFER_BLOCKING 0x0 ;  /* 0x0000000000007b1d */ /* 0x000fec0000010000 */
[----:B------:R-:W-:Y:S05]  /*31e0*/  @P2 BRA `(.L_x_4969) ;  /* 0x0000000000482947 */ /* 0x000fea0003800000 */
[----:B------:R-:W3:Y:S01]  /*31f0*/  S2UR UR5, SR_CgaCtaId ;  /* 0x00000000000579c3 */ /* 0x000ee20000008800 */
[----:B------:R-:W-:Y:S01]  /*3200*/  UMOV UR4, 0x400 ;  /* 0x0000040000047882 */ /* 0x000fe20000000000 */
[----:B------:R-:W-:Y:S02]  /*3210*/  ISETP.NE.AND P1, PT, R202, UR8, PT ;  /* 0x00000008ca007c0c */ /* 0x000fe4000bf25270 */
[----:B------:R-:W-:-:S04]  /*3220*/  ISETP.GT.AND P0, PT, R43, 0xf, PT ;  /* 0x0000000f2b00780c */ /* 0x000fc80003f04270 */
[----:B------:R-:W-:Y:S02]  /*3230*/  FSEL R184, R184, R5, P0 ;  /* 0x00000005b8b87208 */ /* 0x000fe40000000000 */
[----:B------:R-:W-:-:S05]  /*3240*/  FSEL R155, R155, R4, P0 ;  /* 0x000000049b9b7208 */ /* 0x000fca0000000000 */
[----:B------:R-:W-:Y:S04]  /*3250*/  @P1 LDS R6, [R116+0x2190] ;  /* 0x0021900074061984 */ /* 0x000fe80000000800 */
[----:B------:R-:W-:Y:S01]  /*3260*/  @P1 LDS R16, [R116+0x1d90] ;  /* 0x001d900074101984 */ /* 0x000fe20000000800 */
[----:B---3--:R-:W-:-:S06]  /*3270*/  ULEA UR4, UR5, UR4, 0x18 ;  /* 0x0000000405047291 */ /* 0x008fcc000f8ec0ff */
[----:B------:R-:W-:-:S05]  /*3280*/  MOV R36, UR4 ;  /* 0x0000000400247c02 */ /* 0x000fca0008000f00 */
[----:B------:R-:W1:Y:S02]  /*3290*/  LDS.64 R2, [R36+0x860] ;  /* 0x0008600024027984 */ /* 0x000e640000000a00 */
[----:B-1----:R-:W-:Y:S01]  /*32a0*/  FADD.FTZ R5, R3, R184 ;  /* 0x000000b803057221 */ /* 0x002fe20000010000 */
[----:B------:R-:W-:-:S03]  /*32b0*/  FADD.FTZ R155, R2, R155 ;  /* 0x0000009b029b7221 */ /* 0x000fc60000010000 */
[----:B------:R-:W-:Y:S01]  /*32c0*/  @P1 FADD.FTZ R3, R5, R6 ;  /* 0x0000000605031221 */ /* 0x000fe20000010000 */
[----:B------:R-:W-:-:S04]  /*32d0*/  @P1 FADD.FTZ R155, R155, R16 ;  /* 0x000000109b9b1221 */ /* 0x000fc80000010000 */
[----:B------:R3:W-:Y:S04]  /*32e0*/  @P1 STS [R116+0x2190], R3 ;  /* 0x0021900374001388 */ /* 0x0007e80000000800 */
[----:B------:R3:W-:Y:S04]  /*32f0*/  STS [R116+0x1d90], R155 ;  /* 0x001d909b74007388 */ /* 0x0007e80000000800 */
[----:B------:R3:W-:Y:S02]  /*3300*/  @!P1 STS [R116+0x2190], R5 ;  /* 0x0021900574009388 */ /* 0x0007e40000000800 */
.L_x_4969:
[----:B------:R-:W-:Y:S05]  /*3310*/  BSYNC.RECONVERGENT B0 ;  /* 0x0000000000007941 */ /* 0x000fea0003800200 */
.L_x_4968:
[----:B------:R-:W-:Y:S01]  /*3320*/  UIADD3 UR10, UPT, UPT, UR10, 0x1, URZ ;  /* 0x000000010a0a7890 */ /* 0x000fe2000fffe0ff */
[----:B------:R-:W-:Y:S02]  /*3330*/  LEA R115, P0, R8, R115, 0x2 ;  /* 0x0000007308737211 */ /* 0x000fe400078010ff */
[----:B------:R-:W-:Y:S01]  /*3340*/  LEA R113, P1, R10, R113, 0x2 ;  /* 0x000000710a717211 */ /* 0x000fe200078210ff */
[----:B------:R-:W-:Y:S01]  /*3350*/  UISETP.NE.AND UP0, UPT, UR10, URZ, UPT ;  /* 0x000000ff0a00728c */ /* 0x000fe2000bf05270 */
[----:B------:R-:W-:Y:S02]  /*3360*/  LEA R111, P2, R14, R111, 0x2 ;  /* 0x0000006f0e6f7211 */ /* 0x000fe400078410ff */
[----:B------:R-:W-:Y:S02]  /*3370*/  IADD3 R141, PT, PT, R141, 0x1, RZ ;  /* 0x000000018d8d7810 */ /* 0x000fe40007ffe0ff */
[----:B--23--:R-:W-:Y:S02]  /*3380*/  IADD3 R116, PT, PT, R116, 0x4, RZ ;  /* 0x0000000474747810 */ /* 0x00cfe40007ffe0ff */
[----:B------:R-:W-:-:S02]  /*3390*/  IADD3 R109, PT, PT, R109, 0x8, RZ ;  /* 0x000000086d6d7810 */ /* 0x000fc40007ffe0ff */
[----:B------:R-:W-:Y:S02]  /*33a0*/  IADD3 R142, PT, PT, R142, 0x1, RZ ;  /* 0x000000018e8e7810 */ /* 0x000fe40007ffe0ff */
[----:B------:R-:W-:Y:S02]  /*33b0*/  IADD3.X R114, PT, PT, R114, R9, RZ, P0, !PT ;  /* 0x0000000972727210 */ /* 0x000fe400007fe4ff */
[----:B------:R-:W-:Y:S02]  /*33c0*/  IADD3.X R112, PT, PT, R112, R11, RZ, P1, !PT ;  /* 0x0000000b70707210 */ /* 0x000fe40000ffe4ff */
[----:B------:R-:W-:Y:S01]  /*33d0*/  IADD3.X R110, PT, PT, R110, R15, RZ, P2, !PT ;  /* 0x0000000f6e6e7210 */ /* 0x000fe200017fe4ff */
[----:B------:R-:W-:Y:S06]  /*33e0*/  BRA.U UP0, `(.L_x_4970) ;  /* 0xffffffe100107547 */ /* 0x000fec000b83ffff */
.L_x_4957:
[----:B------:R-:W-:Y:S01]  /*33f0*/  BAR.SYNC.DEFER_BLOCKING 0x0 ;  /* 0x0000000000007b1d */ /* 0x000fe20000010000 */
[----:B------:R-:W-:Y:S01]  /*3400*/  F2FP.BF16.F32.PACK_AB R82, R81, R82 ;  /* 0x000000525152723e */ /* 0x000fe200000010ff */
[----:B------:R-:W-:Y:S01]  /*3410*/  USHF.L.U32 UR6, UR9, 0xa, URZ ;  /* 0x0000000a09067899 */ /* 0x000fe200080006ff */
[----:B------:R-:W-:Y:S01]  /*3420*/  F2FP.BF16.F32.PACK_AB R83, R60, R77 ;  /* 0x0000004d3c53723e */ /* 0x000fe200000010ff */
[----:B------:R-:W-:Y:S01]  /*3430*/  FADD.FTZ R26, R26, R88 ;  /* 0x000000581a1a7221 */ /* 0x000fe20000010000 */
[----:B------:R-:W-:Y:S01]  /*3440*/  F2FP.BF16.F32.PACK_AB R81, R91, R98 ;  /* 0x000000625b51723e */ /* 0x000fe200000010ff */
[----:B------:R-:W2:Y:S01]  /*3450*/  LDCU.64 UR10, c[0x0][0x4f8] ;  /* 0x00009f00ff0a77ac */ /* 0x000ea20008000a00 */
[----:B------:R-:W-:Y:S01]  /*3460*/  F2FP.BF16.F32.PACK_AB R80, R85, R103 ;  /* 0x000000675550723e */ /* 0x000fe200000010ff */
[----:B------:R-:W3:Y:S01]  /*3470*/  LDC.64 R14, c[0x0][0x500] ;  /* 0x00014000ff0e7b82 */ /* 0x000ee20000000a00 */
[----:B------:R-:W-:Y:S01]  /*3480*/  F2FP.BF16.F32.PACK_AB R7, R74, R73 ;  /* 0x000000494a07723e */ /* 0x000fe200000010ff */
[----:B------:R-:W-:Y:S01]  /*3490*/  USHF.R.S32.HI UR7, URZ, 0x1f, UR6 ;  /* 0x0000001fff077899 */ /* 0x000fe20008011406 */
[----:B------:R-:W-:Y:S01]  /*34a0*/  F2FP.BF16.F32.PACK_AB R6, R71, R70 ;  /* 0x000000464706723e */ /* 0x000fe200000010ff */
[----:B------:R-:W-:Y:S01]  /*34b0*/  FADD.FTZ R26, R26, R87 ;  /* 0x000000571a1a7221 */ /* 0x000fe20000010000 */
[----:B-1----:R-:W-:Y:S01]  /*34c0*/  F2FP.BF16.F32.PACK_AB R5, R67, R66 ;  /* 0x000000424305723e */ /* 0x002fe200000010ff */
[----:B------:R-:W-:Y:S01]  /*34d0*/  UISETP.GT.AND UP0, UPT, UR8, 0x1, UPT ;  /* 0x000000010800788c */ /* 0x000fe2000bf04270 */
[----:B------:R-:W-:Y:S01]  /*34e0*/  F2FP.BF16.F32.PACK_AB R4, R63, R62 ;  /* 0x0000003e3f04723e */ /* 0x000fe200000010ff */
[----:B------:R-:W1:Y:S01]  /*34f0*/  LDC.64 R16, c[0x0][0x550] ;  /* 0x00015400ff107b82 */ /* 0x000e620000000a00 */
[----:B------:R-:W-:Y:S01]  /*3500*/  F2FP.BF16.F32.PACK_AB R89, R104, R97 ;  /* 0x000000616859723e */ /* 0x000fe200000010ff */
[----:B------:R-:W-:Y:S01]  /*3510*/  UMOV UR8, UR9 ;  /* 0x0000000900087c82 */ /* 0x000fe20008000000 */
[----:B------:R-:W-:-:S02]  /*3520*/  F2FP.BF16.F32.PACK_AB R88, R87, R88 ;  /* 0x000000585758723e */ /* 0x000fc400000010ff */
[----:B------:R-:W-:Y:S02]  /*3530*/  F2FP.BF16.F32.PACK_AB R91, R99, R106 ;  /* 0x0000006a635b723e */ /* 0x000fe400000010ff */
[----:B------:R-:W-:Y:S01]  /*3540*/  F2FP.BF16.F32.PACK_AB R90, R105, R86 ;  /* 0x00000056695a723e */ /* 0x000fe200000010ff */
[----:B------:R-:W-:Y:S01]  /*3550*/  STS.128 [R45], R80 ;  /* 0x000000502d007388 */ /* 0x000fe20000000c00 */
[----:B--2---:R-:W-:Y:S01]  /*3560*/  UIMAD.WIDE.U32 UR4, UR18, UR10, UR6 ;  /* 0x0000000a120472a5 */ /* 0x004fe2000f8e0006 */
[----:B------:R-:W-:Y:S02]  /*3570*/  F2FP.BF16.F32.PACK_AB R55, R72, R69 ;  /* 0x000000454837723e */ /* 0x000fe400000010ff */
[----:B------:R1:W-:Y:S01]  /*3580*/  STS.128 [R45+0x10], R4 ;  /* 0x000010042d007388 */ /* 0x0003e20000000c00 */
[----:B------:R-:W-:-:S03]  /*3590*/  NOP ;  /* 0x0000000000007918 */ /* 0x000fc60000000000 */
[----:B------:R-:W2:Y:S01]  /*35a0*/  LDS.128 R8, [R44] ;  /* 0x000000002c087984 */ /* 0x000ea20000000c00 */
[----:B------:R-:W-:Y:S01]  /*35b0*/  UIMAD UR5, UR18, UR11, UR5 ;  /* 0x0000000b120572a4 */ /* 0x000fe2000f8e0205 */
[----:B------:R-:W-:Y:S02]  /*35c0*/  F2FP.BF16.F32.PACK_AB R54, R68, R65 ;  /* 0x000000414436723e */ /* 0x000fe400000010ff */
[----:B------:R-:W4:Y:S01]  /*35d0*/  LDS.128 R48, [R44+0x200] ;  /* 0x000200002c307984 */ /* 0x000f220000000c00 */
[----:B------:R-:W-:Y:S02]  /*35e0*/  F2FP.BF16.F32.PACK_AB R53, R64, R61 ;  /* 0x0000003d4035723e */ /* 0x000fe400000010ff */
[----:B---3--:R-:W-:Y:S01]  /*35f0*/  IMAD.WIDE.U32 R2, R18, R14, UR4 ;  /* 0x0000000412027e25 */ /* 0x008fe2000f8e000e */
[----:B------:R-:W-:Y:S02]  /*3600*/  F2FP.BF16.F32.PACK_AB R52, R108, R107 ;  /* 0x0000006b6c34723e */ /* 0x000fe400000010ff */
[----:B------:R-:W-:Y:S01]  /*3610*/  IADD3 R32, P1, PT, R32, -0x800, RZ ;  /* 0xfffff80020207810 */ /* 0x000fe20007f3e0ff */
[----:B------:R-:W-:Y:S01]  /*3620*/  IMAD R0, R18, R15, R3 ;  /* 0x0000000f12007224 */ /* 0x000fe200078e0203 */
[----:B-1----:R-:W-:Y:S01]  /*3630*/  LEA R4, P0, R2, R16, 0x1 ;  /* 0x0000001002047211 */ /* 0x002fe200078008ff */
[----:B------:R-:W-:Y:S01]  /*3640*/  FADD.FTZ R3, R26, R97 ;  /* 0x000000611a037221 */ /* 0x000fe20000010000 */
[----:B------:R-:W1:Y:S01]  /*3650*/  LDCU.64 UR4, c[0x0][0x518] ;  /* 0x0000a300ff0477ac */ /* 0x000e620008000a00 */
[----:B------:R-:W3:Y:S01]  /*3660*/  LDC.64 R14, c[0x0][0x560] ;  /* 0x00015800ff0e7b82 */ /* 0x000ee20000000a00 */
[----:B------:R-:W-:Y:S01]  /*3670*/  LEA.HI.X R5, R2, R17, R0, 0x1, P0 ;  /* 0x0000001102057211 */ /* 0x000fe200000f0c00 */
[----:B------:R-:W-:Y:S01]  /*3680*/  FADD.FTZ R7, R3, R104 ;  /* 0x0000006803077221 */ /* 0x000fe20000010000 */
[----:B------:R-:W-:-:S02]  /*3690*/  IADD3 R30, P2, PT, R30, -0x800, RZ ;  /* 0xfffff8001e1e7810 */ /* 0x000fc40007f5e0ff */
[----:B------:R-:W-:Y:S01]  /*36a0*/  IADD3.X R33, PT, PT, R33, -0x1, RZ, P1, !PT ;  /* 0xffffffff21217810 */ /* 0x000fe20000ffe4ff */
[----:B------:R-:W-:-:S04]  /*36b0*/  IMAD.WIDE.U32 R2, R41, 0x10, R4 ;  /* 0x0000001029027825 */ /* 0x000fc800078e0004 */
[----:B------:R-:W-:Y:S01]  /*36c0*/  FADD.FTZ R86, R7, R86 ;  /* 0x0000005607567221 */ /* 0x000fe20000010000 */
[----:B------:R-:W5:Y:S01]  /*36d0*/  LDC.64 R4, c[0x0][0x520] ;  /* 0x00014800ff047b82 */ /* 0x000f620000000a00 */
[----:B------:R-:W-:Y:S02]  /*36e0*/  IADD3.X R31, PT, PT, R31, -0x1, RZ, P2, !PT ;  /* 0xffffffff1f1f7810 */ /* 0x000fe400017fe4ff */
[----:B------:R-:W-:-:S04]  /*36f0*/  FADD.FTZ R105, R86, R105 ;  /* 0x0000006956697221 */ /* 0x000fc80000010000 */
[----:B------:R-:W-:Y:S01]  /*3700*/  FADD.FTZ R106, R105, R106 ;  /* 0x0000006a696a7221 */ /* 0x000fe20000010000 */
[----:B-1----:R-:W-:-:S03]  /*3710*/  UIMAD.WIDE.U32 UR6, UR18, UR4, UR6 ;  /* 0x00000004120672a5 */ /* 0x002fc6000f8e0006 */
[----:B------:R-:W-:Y:S01]  /*3720*/  FADD.FTZ R106, R106, R99 ;  /* 0x000000636a6a7221 */ /* 0x000fe20000010000 */
[----:B------:R-:W-:-:S03]  /*3730*/  UIMAD UR7, UR18, UR5, UR7 ;  /* 0x00000005120772a4 */ /* 0x000fc6000f8e0207 */
[----:B------:R-:W-:Y:S01]  /*3740*/  FADD.FTZ R107, R106, R107 ;  /* 0x0000006b6a6b7221 */ /* 0x000fe20000010000 */
[----:B--2---:R-:W-:Y:S03]  /*3750*/  STG.E.128 desc[UR16][R2.64], R8 ;  /* 0x0000000802007986 */ /* 0x004fe6000c101d10 */
[----:B------:R-:W-:Y:S01]  /*3760*/  FADD.FTZ R108, R107, R108 ;  /* 0x0000006c6b6c7221 */ /* 0x000fe20000010000 */
[----:B----4-:R5:W-:Y:S03]  /*3770*/  STG.E.128 desc[UR16][R2.64+0x200], R48 ;  /* 0x0002003002007986 */ /* 0x010be6000c101d10 */
[----:B------:R-:W-:Y:S01]  /*3780*/  FADD.FTZ R61, R108, R61 ;  /* 0x0000003d6c3d7221 */ /* 0x000fe20000010000 */
[----:B------:R-:W-:Y:S03]  /*3790*/  BAR.SYNC.DEFER_BLOCKING 0x0 ;  /* 0x0000000000007b1d */ /* 0x000fe60000010000 */
[----:B------:R-:W-:-:S04]  /*37a0*/  FADD.FTZ R64, R61, R64 ;  /* 0x000000403d407221 */ /* 0x000fc80000010000 */
[----:B------:R-:W-:-:S04]  /*37b0*/  FADD.FTZ R65, R64, R65 ;  /* 0x0000004140417221 */ /* 0x000fc80000010000 */
[----:B------:R-:W-:Y:S01]  /*37c0*/  FADD.FTZ R68, R65, R68 ;  /* 0x0000004441447221 */ /* 0x000fe20000010000 */
[----:B-----5:R-:W-:-:S04]  /*37d0*/  IMAD.WIDE.U32 R2, R18, R4, UR6 ;  /* 0x0000000612027e25 */ /* 0x020fc8000f8e0004 */
[----:B------:R-:W-:Y:S01]  /*37e0*/  FADD.FTZ R69, R68, R69 ;  /* 0x0000004544457221 */ /* 0x000fe20000010000 */
[----:B------:R-:W-:Y:S01]  /*37f0*/  IMAD R0, R18, R5, R3 ;  /* 0x0000000512007224 */ /* 0x000fe200078e0203 */
[C---:B---3--:R-:W-:Y:S02]  /*3800*/  LEA R4, P0, R2.reuse, R14, 0x1 ;  /* 0x0000000e02047211 */ /* 0x048fe400078008ff */
[----:B------:R-:W-:Y:S02]  /*3810*/  FADD.FTZ R26, R69, R72 ;  /* 0x00000048451a7221 */ /* 0x000fe40000010000 */
[----:B------:R-:W-:Y:S01]  /*3820*/  LEA.HI.X R5, R2, R15, R0, 0x1, P0 ;  /* 0x0000000f02057211 */ /* 0x000fe200000f0c00 */
[----:B------:R-:W-:Y:S01]  /*3830*/  STS.128 [R45], R88 ;  /* 0x000000582d007388 */ /* 0x000fe20000000c00 */
[----:B------:R-:W-:-:S03]  /*3840*/  IADD3 R34, P0, PT, R34, -0x800, RZ ;  /* 0xfffff80022227810 */ /* 0x000fc60007f1e0ff */
[----:B------:R-:W-:Y:S01]  /*3850*/  STS.128 [R45+0x10], R52 ;  /* 0x000010342d007388 */ /* 0x000fe20000000c00 */
[----:B------:R-:W-:-:S03]  /*3860*/  NOP ;  /* 0x0000000000007918 */ /* 0x000fc60000000000 */
[----:B------:R-:W1:Y:S01]  /*3870*/  LDS.128 R56, [R44] ;  /* 0x000000002c387984 */ /* 0x000e620000000c00 */
[----:B------:R-:W-:Y:S01]  /*3880*/  IMAD.WIDE.U32 R2, R41, 0x10, R4 ;  /* 0x0000001029027825 */ /* 0x000fe200078e0004 */
[----:B------:R-:W-:Y:S02]  /*3890*/  IADD3.X R35, PT, PT, R35, -0x1, RZ, P0, !PT ;  /* 0xffffffff23237810 */ /* 0x000fe400007fe4ff */
[----:B------:R-:W2:Y:S04]  /*38a0*/  LDS.128 R76, [R44+0x200] ;  /* 0x000200002c4c7984 */ /* 0x000ea80000000c00 */
[----:B-1----:R1:W-:Y:S04]  /*38b0*/  STG.E.128 desc[UR16][R2.64], R56 ;  /* 0x0000003802007986 */ /* 0x0023e8000c101d10 */
[----:B--2---:R1:W-:Y:S01]  /*38c0*/  STG.E.128 desc[UR16][R2.64+0x200], R76 ;  /* 0x0002004c02007986 */ /* 0x0043e2000c101d10 */
[----:B------:R-:W-:Y:S05]  /*38d0*/  BRA.U UP0, `(.L_x_4971) ;  /* 0xffffffcd00807547 */ /* 0x000fea000b83ffff */
.L_x_4956:
[----:B------:R-:W2:Y:S01]  /*38e0*/  LDC.64 R6, c[0x0][0x548] ;  /* 0x00015200ff067b82 */ /* 0x000ea20000000a00 */
[----:B-----5:R-:W3:Y:S01]  /*38f0*/  S2R R19, SR_TID.X ;  /* 0x0000000000137919 */ /* 0x020ee20000002100 */
[----:B------:R-:W3:Y:S06]  /*3900*/  LDCU UR7, c[0x0][0x38c] ;  /* 0x00007180ff0777ac */ /* 0x000eec0008000800 */
[----:B------:R-:W4:Y:S01]  /*3910*/  LDC.64 R8, c[0x0][0x568] ;  /* 0x00015a00ff087b82 */ /* 0x000f220000000a00 */
[----:B--2---:R-:W-:-:S04]  /*3920*/  ISETP.NE.U32.AND P1, PT, R6, RZ, PT ;  /* 0x000000ff0600720c */ /* 0x004fc80003f25070 */
[----:B------:R-:W-:Y:S02]  /*3930*/  ISETP.NE.AND.EX P1, PT, R7, RZ, PT, P1 ;  /* 0x000000ff0700720c */ /* 0x000fe40003f25310 */
[----:B----4-:R-:W-:Y:S02]  /*3940*/  ISETP.NE.U32.AND P0, PT, R8, RZ, PT ;  /* 0x000000ff0800720c */ /* 0x010fe40003f05070 */
[----:B---3--:R-:W-:Y:S02]  /*3950*/  ISETP.GE.AND P2, PT, R19, UR7, PT ;  /* 0x0000000713007c0c */ /* 0x008fe4000bf46270 */
[----:B------:R-:W-:-:S07]  /*3960*/  ISETP.NE.AND.EX P0, PT, R9, RZ, PT, P0 ;  /* 0x000000ff0900720c */ /* 0x000fce0003f05300 */
[----:B------:R-:W-:Y:S06]  /*3970*/  @!P1 BRA `(.L_x_4972) ;  /* 0x0000000000849947 */ /* 0x000fec0003800000 */
[----:B------:R-:W2:Y:S01]  /*3980*/  SHFL.DOWN P1, R0, R25, 0x1, 0x1f ;  /* 0x08201f0019007f89 */ /* 0x000ea20000020000 */
[----:B------:R-:W-:Y:S01]  /*3990*/  BSSY.RECONVERGENT B0, `(.L_x_4972) ;  /* 0x000001f000007945 */ /* 0x000fe20003800200 */
[----:B------:R-:W3:Y:S01]  /*39a0*/  S2R R4, SR_LANEID ;  /* 0x0000000000047919 */ /* 0x000ee20000000000 */
[----:B------:R-:W4:Y:S01]  /*39b0*/  S2R R10, SR_TID.X ;  /* 0x00000000000a7919 */ /* 0x000f220000002100 */
[----:B--2---:R-:W-:-:S05]  /*39c0*/  @P1 FADD R0, R0, R25 ;  /* 0x0000001900001221 */ /* 0x004fca0000000000 */
[----:B-1----:R-:W1:Y:S01]  /*39d0*/  SHFL.DOWN P1, R3, R0, 0x2, 0x1f ;  /* 0x08401f0000037f89 */ /* 0x002e620000020000 */
[----:B---3--:R-:W-:-:S13]  /*39e0*/  ISETP.NE.AND P3, PT, R4, RZ, PT ;  /* 0x000000ff0400720c */ /* 0x008fda0003f65270 */
        /* <DEDUP_REMOVED lines=18> */
[----:B------:R-:W-:Y:S01]  /*3b10*/  UMOV UR4, 0x400 ;  /* 0x0000040000047882 */ /* 0x000fe20000000000 */
[----:B------:R-:W-:-:S04]  /*3b20*/  LEA R2, P1, R18, R6, 0x2 ;  /* 0x0000000612027211 */ /* 0x000fc800078210ff */
[----:B-1----:R-:W-:Y:S01]  /*3b30*/  LEA.HI.X R3, R18, R7, RZ, 0x2, P1 ;  /* 0x0000000712037211 */ /* 0x002fe200008f14ff */
[----:B--2---:R-:W-:-:S09]  /*3b40*/  ULEA UR4, UR5, UR4, 0x18 ;  /* 0x0000000405047291 */ /* 0x004fd2000f8ec0ff */
[----:B------:R-:W1:Y:S02]  /*3b50*/  LDS R5, [UR4+0x858] ;  /* 0x00085804ff057984 */ /* 0x000e640008000800 */
[----:B-1----:R-:W-:-:S05]  /*3b60*/  FADD.FTZ R5, R4, R5 ;  /* 0x0000000504057221 */ /* 0x002fca0000010000 */
[----:B------:R2:W-:Y:S02]  /*3b70*/  REDG.E.ADD.F32.FTZ.RN.STRONG.GPU desc[UR16][R2.64], R5 ;  /* 0x00000005020079a6 */ /* 0x0005e4000c12f310 */
.L_x_4973:
[----:B------:R-:W-:Y:S05]  /*3b80*/  BSYNC.RECONVERGENT B0 ;  /* 0x0000000000007941 */ /* 0x000fea0003800200 */
.L_x_4972:
[----:B------:R-:W-:Y:S05]  /*3b90*/  @!P0 BRA `(.L_x_4974) ;  /* 0x0000000000888947 */ /* 0x000fea0003800000 */
[----:B------:R-:W-:Y:S06]  /*3ba0*/  BAR.SYNC.DEFER_BLOCKING 0x0 ;  /* 0x0000000000007b1d */ /* 0x000fec0000010000 */
[----:B------:R-:W-:Y:S01]  /*3bb0*/  BSSY.RECONVERGENT B0, `(.L_x_4974) ;  /* 0x0000020000007945 */ /* 0x000fe20003800200 */
[----:B-12---:R-:W1:Y:S01]  /*3bc0*/  SHFL.DOWN P0, R3, R26, 0x1, 0x1f ;  /* 0x08201f001a037f89 */ /* 0x006e620000000000 */
[----:B------:R-:W2:Y:S01]  /*3bd0*/  S2R R4, SR_LANEID ;  /* 0x0000000000047919 */ /* 0x000ea20000000000 */
[----:B-1----:R-:W-:-:S05]  /*3be0*/  @P0 FADD R3, R3, R26 ;  /* 0x0000001a03030221 */ /* 0x002fca0000000000 */
[----:B------:R-:W1:Y:S01]  /*3bf0*/  SHFL.DOWN P0, R0, R3, 0x2, 0x1f ;  /* 0x08401f0003007f89 */ /* 0x000e620000000000 */
[----:B--2---:R-:W-:Y:S02]  /*3c00*/  ISETP.NE.AND P1, PT, R4, RZ, PT ;  /* 0x000000ff0400720c */ /* 0x004fe40003f25270 */
[----:B------:R-:W2:Y:S11]  /*3c10*/  S2R R4, SR_TID.X ;  /* 0x0000000000047919 */ /* 0x000eb60000002100 */
[----:B------:R-:W3:Y:S01]  /*3c20*/  @!P1 S2R R11, SR_CgaCtaId ;  /* 0x00000000000b9919 */ /* 0x000ee20000008800 */
[----:B------:R-:W-:Y:S01]  /*3c30*/  @!P1 MOV R6, 0x400 ;  /* 0x0000040000069802 */ /* 0x000fe20000000f00 */
[----:B-1----:R-:W-:-:S05]  /*3c40*/  @P0 FADD R0, R3, R0 ;  /* 0x0000000003000221 */ /* 0x002fca0000000000 */
[----:B------:R-:W1:Y:S01]  /*3c50*/  SHFL.DOWN P0, R5, R0, 0x4, 0x1f ;  /* 0x08801f0000057f89 */ /* 0x000e620000000000 */
[----:B--2---:R-:W-:-:S04]  /*3c60*/  @!P1 SHF.R.U32.HI R3, RZ, 0x3, R4 ;  /* 0x00000003ff039819 */ /* 0x004fc80000011604 */
[----:B------:R-:W-:Y:S02]  /*3c70*/  @!P1 LOP3.LUT R3, R3, 0x7c, RZ, 0xc0, !PT ;  /* 0x0000007c03039812 */ /* 0x000fe400078ec0ff */
[----:B---3--:R-:W-:Y:S01]  /*3c80*/  @!P1 LEA R6, R11, R6, 0x18 ;  /* 0x000000060b069211 */ /* 0x008fe200078ec0ff */
        /* <DEDUP_REMOVED lines=13> */
[----:B------:R-:W-:Y:S01]  /*3d60*/  LEA.HI.X R3, R18, R9, RZ, 0x2, P0 ;  /* 0x0000000912037211 */ /* 0x000fe200000f14ff */
[----:B--2---:R-:W-:-:S09]  /*3d70*/  ULEA UR4, UR5, UR4, 0x18 ;  /* 0x0000000405047291 */ /* 0x004fd2000f8ec0ff */
[----:B------:R-:W1:Y:S02]  /*3d80*/  LDS R0, [UR4+0x858] ;  /* 0x00085804ff007984 */ /* 0x000e640008000800 */
[----:B-1----:R-:W-:-:S05]  /*3d90*/  FADD.FTZ R7, R7, R0 ;  /* 0x0000000007077221 */ /* 0x002fca0000010000 */
[----:B------:R2:W-:Y:S02]  /*3da0*/  REDG.E.ADD.F32.FTZ.RN.STRONG.GPU desc[UR16][R2.64], R7 ;  /* 0x00000007020079a6 */ /* 0x0005e4000c12f310 */
.L_x_4975:
[----:B------:R-:W-:Y:S05]  /*3db0*/  BSYNC.RECONVERGENT B0 ;  /* 0x0000000000007941 */ /* 0x000fea0003800200 */
.L_x_4974:
[----:B------:R-:W-:Y:S05]  /*3dc0*/  @P2 EXIT ;  /* 0x000000000000294d */ /* 0x000fea0003800000 */
[----:B------:R-:W1:Y:S01]  /*3dd0*/  LDCU.64 UR8, c[0x0][0x4e8] ;  /* 0x00009d00ff0877ac */ /* 0x000e620008000a00 */
[----:B------:R-:W3:Y:S01]  /*3de0*/  S2UR UR5, SR_CgaCtaId ;  /* 0x00000000000579c3 */ /* 0x000ee20000008800 */
[----:B------:R-:W-:Y:S01]  /*3df0*/  BSSY.RECONVERGENT B0, `(.L_x_4976) ;  /* 0x0000045000007945 */ /* 0x000fe20003800200 */
[----:B------:R-:W4:Y:S01]  /*3e00*/  LDCU.64 UR10, c[0x0][0x4c8] ;  /* 0x00009900ff0a77ac */ /* 0x000f220008000a00 */
[----:B------:R-:W5:Y:S01]  /*3e10*/  LDCU.64 UR12, c[0x0][0x4a8] ;  /* 0x00009500ff0c77ac */ /* 0x000f620008000a00 */
[----:B------:R-:W-:Y:S01]  /*3e20*/  UMOV UR4, 0x400 ;  /* 0x0000040000047882 */ /* 0x000fe20000000000 */
[----:B------:R-:W0:Y:S01]  /*3e30*/  LDCU UR6, c[0x0][0x360] ;  /* 0x00006c00ff0677ac */ /* 0x000e220008000800 */
[----:B------:R-:W0:Y:S01]  /*3e40*/  LDCU.64 UR28, c[0x0][0x3e0] ;  /* 0x00007c00ff1c77ac */ /* 0x000e220008000a00 */
[C---:B-12---:R-:W-:Y:S01]  /*3e50*/  IMAD.WIDE.U32 R2, R18.reuse, UR8, RZ ;  /* 0x0000000812027c25 */ /* 0x046fe2000f8e00ff */
[----:B------:R-:W1:Y:S03]  /*3e60*/  LDCU.64 UR30, c[0x0][0x3c0] ;  /* 0x00007800ff1e77ac */ /* 0x000e660008000a00 */
[C---:B----4-:R-:W-:Y:S01]  /*3e70*/  IMAD.WIDE.U32 R4, R18.reuse, UR10, RZ ;  /* 0x0000000a12047c25 */ /* 0x050fe2000f8e00ff */
[----:B------:R-:W2:Y:S03]  /*3e80*/  LDCU.64 UR14, c[0x0][0x4b0] ;  /* 0x00009600ff0e77ac */ /* 0x000ea60008000a00 */
[C---:B-----5:R-:W-:Y:S01]  /*3e90*/  IMAD.WIDE.U32 R6, R18.reuse, UR12, RZ ;  /* 0x0000000c12067c25 */ /* 0x060fe2000f8e00ff */
[----:B------:R-:W4:Y:S03]  /*3ea0*/  LDCU.64 UR18, c[0x0][0x4d0] ;  /* 0x00009a00ff1277ac */ /* 0x000f260008000a00 */
[----:B------:R-:W-:-:S02]  /*3eb0*/  IMAD R31, R18, UR9, R3 ;  /* 0x00000009121f7c24 */ /* 0x000fc4000f8e0203 */
[C---:B------:R-:W-:Y:S01]  /*3ec0*/  IMAD R29, R18.reuse, UR11, R5 ;  /* 0x0000000b121d7c24 */ /* 0x040fe2000f8e0205 */
[----:B------:R-:W0:Y:S01]  /*3ed0*/  LDCU.64 UR24, c[0x0][0x4f0] ;  /* 0x00009e00ff1877ac */ /* 0x000e220008000a00 */
[----:B------:R-:W-:Y:S01]  /*3ee0*/  IMAD R27, R18, UR13, R7 ;  /* 0x0000000d121b7c24 */ /* 0x000fe2000f8e0207 */
[----:B------:R-:W0:Y:S01]  /*3ef0*/  LDCU.64 UR26, c[0x0][0x540] ;  /* 0x0000a800ff1a77ac */ /* 0x000e220008000a00 */
[----:B------:R-:W0:Y:S01]  /*3f00*/  LDCU.128 UR20, c[0x0][0x530] ;  /* 0x0000a600ff1477ac */ /* 0x000e220008000c00 */
[----:B-1-3--:R-:W-:-:S12]  /*3f10*/  ULEA UR4, UR5, UR4, 0x18 ;  /* 0x0000000405047291 */ /* 0x00afd8000f8ec0ff */
.L_x_4977:
[C---:B------:R-:W-:Y:S01]  /*3f20*/  LEA R0, R19.reuse, UR4, 0x2 ;  /* 0x0000000413007c11 */ /* 0x040fe2000f8e10ff */
[C---:B01----:R-:W-:Y:S01]  /*3f30*/  IMAD.WIDE.U32 R12, R19.reuse, UR28, RZ ;  /* 0x0000001c130c7c25 */ /* 0x043fe2000f8e00ff */
[----:B------:R-:W-:Y:S02]  /*3f40*/  SHF.R.S32.HI R18, RZ, 0x1f, R19 ;  /* 0x0000001fff127819 */ /* 0x000fe40000011413 */
[----:B------:R-:W-:Y:S01]  /*3f50*/  MOV R8, R6 ;  /* 0x0000000600087202 */ /* 0x000fe20000000f00 */
[----:B------:R-:W0:Y:S01]  /*3f60*/  LDS R25, [R0+0x1d90] ;  /* 0x001d900000197984 */ /* 0x000e220000000800 */
[----:B------:R-:W-:Y:S01]  /*3f70*/  MOV R9, R27 ;  /* 0x0000001b00097202 */ /* 0x000fe20000000f00 */
[C---:B--2---:R-:W-:Y:S02]  /*3f80*/  IMAD R10, R18.reuse, UR14, RZ ;  /* 0x0000000e120a7c24 */ /* 0x044fe4000f8e02ff */
[----:B------:R-:W-:Y:S01]  /*3f90*/  IMAD R14, R18, UR28, RZ ;  /* 0x0000001c120e7c24 */ /* 0x000fe2000f8e02ff */
[----:B------:R-:W1:Y:S01]  /*3fa0*/  LDS R0, [R0+0x2190] ;  /* 0x0021900000007984 */ /* 0x000e620000000800 */
[----:B------:R-:W-:-:S04]  /*3fb0*/  IMAD.WIDE.U32 R8, R19, UR14, R8 ;  /* 0x0000000e13087c25 */ /* 0x000fc8000f8e0008 */
[C---:B------:R-:W-:Y:S01]  /*3fc0*/  IMAD R11, R19.reuse, UR15, R10 ;  /* 0x0000000f130b7c24 */ /* 0x040fe2000f8e020a */
[----:B------:R-:W-:Y:S01]  /*3fd0*/  LEA R10, P0, R8, UR20, 0x2 ;  /* 0x00000014080a7c11 */ /* 0x000fe2000f8010ff */
[----:B------:R-:W-:Y:S01]  /*3fe0*/  IMAD R15, R19, UR29, R14 ;  /* 0x0000001d130f7c24 */ /* 0x000fe2000f8e020e */
[----:B------:R-:W-:Y:S02]  /*3ff0*/  LEA R14, P1, R12, R23, 0x2 ;  /* 0x000000170c0e7211 */ /* 0x000fe400078210ff */
[----:B------:R-:W-:Y:S02]  /*4000*/  IADD3 R11, PT, PT, R9, R11, RZ ;  /* 0x0000000b090b7210 */ /* 0x000fe40007ffe0ff */
[----:B------:R-:W-:Y:S02]  /*4010*/  IADD3 R9, PT, PT, R13, R15, RZ ;  /* 0x0000000f0d097210 */ /* 0x000fe40007ffe0ff */
[----:B------:R-:W-:Y:S02]  /*4020*/  LEA.HI.X R11, R8, UR21, R11, 0x2, P0 ;  /* 0x00000015080b7c11 */ /* 0x000fe400080f140b */
[----:B------:R-:W-:-:S03]  /*4030*/  LEA.HI.X R15, R12, R24, R9, 0x2, P1 ;  /* 0x000000180c0f7211 */ /* 0x000fc600008f1409 */
[----:B0-----:R0:W-:Y:S04]  /*4040*/  REDG.E.ADD.F32.FTZ.RN.STRONG.GPU desc[UR16][R10.64], R25 ;  /* 0x000000190a0079a6 */ /* 0x0011e8000c12f310 */
[----:B------:R-:W1:Y:S01]  /*4050*/  LDG.E R15, desc[UR16][R14.64] ;  /* 0x000000100e0f7981 */ /* 0x000e62000c1e1900 */
[----:B------:R-:W-:Y:S01]  /*4060*/  MOV R8, R4 ;  /* 0x0000000400087202 */ /* 0x000fe20000000f00 */
[C---:B----4-:R-:W-:Y:S01]  /*4070*/  IMAD R16, R18.reuse, UR18, RZ ;  /* 0x0000001212107c24 */ /* 0x050fe2000f8e02ff */
[----:B------:R-:W-:Y:S01]  /*4080*/  MOV R9, R29 ;  /* 0x0000001d00097202 */ /* 0x000fe20000000f00 */
[----:B------:R-:W-:Y:S02]  /*4090*/  IMAD R20, R18, UR30, RZ ;  /* 0x0000001e12147c24 */ /* 0x000fe4000f8e02ff */
[----:B------:R-:W-:-:S02]  /*40a0*/  IMAD R17, R19, UR19, R16 ;  /* 0x0000001313117c24 */ /* 0x000fc4000f8e0210 */
[----:B------:R-:W-:-:S04]  /*40b0*/  IMAD.WIDE.U32 R8, R19, UR18, R8 ;  /* 0x0000001213087c25 */ /* 0x000fc8000f8e0008 */
[----:B------:R-:W-:Y:S01]  /*40c0*/  IMAD.WIDE.U32 R12, R19, UR30, RZ ;  /* 0x0000001e130c7c25 */ /* 0x000fe2000f8e00ff */
[----:B0-----:R-:W-:Y:S02]  /*40d0*/  IADD3 R11, PT, PT, R9, R17, RZ ;  /* 0x00000011090b7210 */ /* 0x001fe40007ffe0ff */
[----:B------:R-:W-:Y:S01]  /*40e0*/  LEA R10, P0, R8, UR22, 0x2 ;  /* 0x00000016080a7c11 */ /* 0x000fe2000f8010ff */
[----:B------:R-:W-:Y:S01]  /*40f0*/  IMAD R33, R19, UR31, R20 ;  /* 0x0000001f13217c24 */ /* 0x000fe2000f8e0214 */
[----:B------:R-:W-:Y:S02]  /*4100*/  LEA R16, P1, R12, R21, 0x2 ;  /* 0x000000150c107211 */ /* 0x000fe400078210ff */
[----:B------:R-:W-:Y:S02]  /*4110*/  LEA.HI.X R11, R8, UR23, R11, 0x2, P0 ;  /* 0x00000017080b7c11 */ /* 0x000fe400080f140b */
[----:B------:R-:W-:-:S04]  /*4120*/  IADD3 R9, PT, PT, R13, R33, RZ ;  /* 0x000000210d097210 */ /* 0x000fc80007ffe0ff */
[----:B------:R-:W-:Y:S01]  /*4130*/  LEA.HI.X R17, R12, R22, R9, 0x2, P1 ;  /* 0x000000160c117211 */ /* 0x000fe200008f1409 */
[----:B-1----:R-:W-:-:S05]  /*4140*/  FMUL.FTZ R15, R0, R15 ;  /* 0x0000000f000f7220 */ /* 0x002fca0000410000 */
[----:B------:R1:W-:Y:S04]  /*4150*/  REDG.E.ADD.F32.FTZ.RN.STRONG.GPU desc[UR16][R10.64], R15 ;  /* 0x0000000f0a0079a6 */ /* 0x0003e8000c12f310 */
[----:B------:R-:W2:Y:S01]  /*4160*/  LDG.E R17, desc[UR16][R16.64] ;  /* 0x0000001010117981 */ /* 0x000ea2000c1e1900 */
[----:B------:R-:W-:Y:S01]  /*4170*/  MOV R8, R2 ;  /* 0x0000000200087202 */ /* 0x000fe20000000f00 */
[----:B------:R-:W-:Y:S01]  /*4180*/  IMAD R18, R18, UR24, RZ ;  /* 0x0000001812127c24 */ /* 0x000fe2000f8e02ff */
[----:B------:R-:W-:-:S03]  /*4190*/  MOV R9, R31 ;  /* 0x0000001f00097202 */ /* 0x000fc60000000f00 */
[C---:B------:R-:W-:Y:S02]  /*41a0*/  IMAD R13, R19.reuse, UR25, R18 ;  /* 0x00000019130d7c24 */ /* 0x040fe4000f8e0212 */
[C---:B------:R-:W-:Y:S01]  /*41b0*/  IMAD.WIDE.U32 R8, R19.reuse, UR24, R8 ;  /* 0x0000001813087c25 */ /* 0x040fe2000f8e0008 */
[----:B------:R-:W-:Y:S02]  /*41c0*/  IADD3 R19, PT, PT, R19, UR6, RZ ;  /* 0x0000000613137c10 */ /* 0x000fe4000fffe0ff */
[----:B------:R-:W-:Y:S02]  /*41d0*/  LEA R12, P0, R8, UR26, 0x2 ;  /* 0x0000001a080c7c11 */ /* 0x000fe4000f8010ff */
[----:B------:R-:W-:-:S04]  /*41e0*/  IADD3 R9, PT, PT, R9, R13, RZ ;  /* 0x0000000d09097210 */ /* 0x000fc80007ffe0ff */
[----:B------:R-:W-:Y:S02]  /*41f0*/  LEA.HI.X R13, R8, UR27, R9, 0x2, P0 ;  /* 0x0000001b080d7c11 */ /* 0x000fe400080f1409 */
[----:B------:R-:W-:Y:S01]  /*4200*/  ISETP.GE.AND P0, PT, R19, UR7, PT ;  /* 0x0000000713007c0c */ /* 0x000fe2000bf06270 */
[----:B--2---:R-:W-:-:S05]  /*4210*/  FMUL.FTZ R9, R0, R17 ;  /* 0x0000001100097220 */ /* 0x004fca0000410000 */
[----:B------:R1:W-:Y:S07]  /*4220*/  REDG.E.ADD.F32.FTZ.RN.STRONG.GPU desc[UR16][R12.64], R9 ;  /* 0x000000090c0079a6 */ /* 0x0003ee000c12f310 */
[----:B------:R-:W-:Y:S05]  /*4230*/  @!P0 BRA `(.L_x_4977) ;  /* 0xfffffffc00388947 */ /* 0x000fea000383ffff */
[----:B------:R-:W-:Y:S05]  /*4240*/  BSYNC.RECONVERGENT B0 ;  /* 0x0000000000007941 */ /* 0x000fea0003800200 */
.L_x_4976:
[----:B------:R-:W-:Y:S05]  /*4250*/  EXIT ;  /* 0x000000000000794d */ /* 0x000fea0003800000 */
.L_x_4962:
[----:B------:R-:W-:Y:S01]  /*4260*/  HFMA2 R187, -RZ, RZ, 0, 5.9604644775390625e-08 ;  /* 0x00000001ffbb7431 */ /* 0x000fe200000001ff */
[----:B------:R-:W-:Y:S02]  /*4270*/  MOV R186, R6 ;  /* 0x0000000600ba7202 */ /* 0x000fe40000000f00 */
[----:B------:R-:W-:Y:S02]  /*4280*/  MOV R188, RZ ;  /* 0x000000ff00bc7202 */ /* 0x000fe40000000f00 */
[----:B------:R-:W-:-:S07]  /*4290*/  MOV R207, 0xffffffff ;  /* 0xffffffff00cf7802 */ /* 0x000fce0000000f00 */
[----:B0123-5:R-:W-:Y:S05]  /*42a0*/  WARPSYNC.COLLECTIVE R207, `(.L_x_4978) ;  /* 0x00000000cf087348 */ /* 0x02ffea0003c00000 */
[----:B------:R4:W0:Y:S02]  /*42b0*/  SHFL.UP P6, R4, R186, R187, R188 ;  /* 0x040000bbba047389 */ /* 0x00082400000c00bc */
[----:B012345:R-:W-:Y:S05]  /*42c0*/  ENDCOLLECTIVE ;  /* 0x000000000000791b */ /* 0x03ffea0003800000 */
.L_x_4978:
[----:B------:R-:W-:Y:S02]  /*42d0*/  MOV R186, R5 ;  /* 0x0000000500ba7202 */ /* 0x000fe40000000f00 */
[----:B------:R-:W-:-:S07]  /*42e0*/  MOV R7, R4 ;  /* 0x0000000400077202 */ /* 0x000fce0000000f00 */
[----:B------:R-:W-:Y:S05]  /*42f0*/  WARPSYNC.COLLECTIVE R207, `(.L_x_4979) ;  /* 0x00000000cf087348 */ /* 0x000fea0003c00000 */
[----:B------:R0:W1:Y:S02]  /*4300*/  SHFL.UP P6, R4, R186, R187, R188 ;  /* 0x040000bbba047389 */ /* 0x00006400000c00bc */
[----:B01----:R-:W-:Y:S05]  /*4310*/  ENDCOLLECTIVE ;  /* 0x000000000000791b */ /* 0x003fea0003800000 */
.L_x_4979:
        /* <DEDUP_REMOVED lines=8> */
.L_x_4980:
[----:B------:R-:W-:Y:S02]  /*43a0*/  MOV R186, R17 ;  /* 0x0000001100ba7202 */ /* 0x000fe40000000f00 */
[----:B------:R-:W-:-:S07]  /*43b0*/  MOV R7, R4 ;  /* 0x0000000400077202 */ /* 0x000fce0000000f00 */
[----:B------:R-:W-:Y:S05]  /*43c0*/  WARPSYNC.COLLECTIVE R207, `(.L_x_4981) ;  /* 0x00000000cf087348 */ /* 0x000fea0003c00000 */
[----:B------:R0:W1:Y:S02]  /*43d0*/  SHFL.UP P6, R4, R186, R187, R188 ;  /* 0x040000bbba047389 */ /* 0x00006400000c00bc */
[----:B01----:R-:W-:Y:S05]  /*43e0*/  ENDCOLLECTIVE ;  /* 0x000000000000791b */ /* 0x003fea0003800000 */
.L_x_4981:
        /* <DEDUP_REMOVED lines=8> */
.L_x_4982:
[----:B------:R-:W-:Y:S02]  /*4470*/  MOV R186, R185 ;  /* 0x000000b900ba7202 */ /* 0x000fe40000000f00 */
[----:B------:R-:W-:-:S07]  /*4480*/  MOV R5, R4 ;  /* 0x0000000400057202 */ /* 0x000fce0000000f00 */
[----:B------:R-:W-:Y:S05]  /*4490*/  WARPSYNC.COLLECTIVE R207, `(.L_x_4983) ;  /* 0x00000000cf087348 */ /* 0x000fea0003c00000 */
[----:B------:R0:W1:Y:S02]  /*44a0*/  SHFL.UP P6, R4, R186, R187, R188 ;  /* 0x040000bbba047389 */ /* 0x00006400000c00bc */
[----:B01----:R-:W-:Y:S05]  /*44b0*/  ENDCOLLECTIVE ;  /* 0x000000000000791b */ /* 0x003fea0003800000 */
.L_x_4983:
        /* <DEDUP_REMOVED lines=8> */
.L_x_4984:
[----:B------:R-:W-:Y:S02]  /*4540*/  MOV R186, R7 ;  /* 0x0000000700ba7202 */ /* 0x000fe40000000f00 */
[----:B------:R-:W-:-:S07]  /*4550*/  MOV R5, R4 ;  /* 0x0000000400057202 */ /* 0x000fce0000000f00 */
[----:B------:R-:W-:Y:S05]  /*4560*/  WARPSYNC.COLLECTIVE R207, `(.L_x_4985) ;  /* 0x00000000cf087348 */ /* 0x000fea0003c00000 */
[----:B------:R0:W1:Y:S02]  /*4570*/  SHFL.UP P6, R4, R186, R187, R188 ;  /* 0x040000bbba047389 */ /* 0x00006400000c00bc */
[----:B01----:R-:W-:Y:S05]  /*4580*/  ENDCOLLECTIVE ;  /* 0x000000000000791b */ /* 0x003fea0003800000 */
.L_x_4985:
        /* <DEDUP_REMOVED lines=8> */
.L_x_4986:
[----:B------:R-:W-:Y:S02]  /*4610*/  MOV R186, R5 ;  /* 0x0000000500ba7202 */ /* 0x000fe40000000f00 */
[----:B------:R-:W-:-:S07]  /*4620*/  MOV R17, R4 ;  /* 0x0000000400117202 */ /* 0x000fce0000000f00 */
[----:B------:R-:W-:Y:S05]  /*4630*/  WARPSYNC.COLLECTIVE R207, `(.L_x_4987) ;  /* 0x00000000cf087348 */ /* 0x000fea0003c00000 */
[----:B------:R0:W1:Y:S02]  /*4640*/  SHFL.UP P6, R4, R186, R187, R188 ;  /* 0x040000bbba047389 */ /* 0x00006400000c00bc */
[----:B01----:R-:W-:Y:S05]  /*4650*/  ENDCOLLECTIVE ;  /* 0x000000000000791b */ /* 0x003fea0003800000 */
.L_x_4987:
[----:B------:R-:W-:Y:S05]  /*4660*/  BRA `(.L_x_4988) ;  /* 0xffffffd400c07947 */ /* 0x000fea000383ffff */
.L_x_4963:
        /* <DEDUP_REMOVED lines=8> */
.L_x_4990:
[----:B------:R-:W-:Y:S05]  /*46f0*/  BSYNC B0 ;  /* 0x0000000000007941 */ /* 0x000fea0003800000 */
.L_x_4989:
[----:B------:R-:W-:Y:S05]  /*4700*/  BRA `(.L_x_4991) ;  /* 0xffffffd400ac7947 */ /* 0x000fea000383ffff */
.L_x_4964:
        /* <DEDUP_REMOVED lines=8> */
.L_x_4993:
[----:B------:R-:W-:Y:S05]  /*4790*/  BSYNC B0 ;  /* 0x0000000000007941 */ /* 0x000fea0003800000 */
.L_x_4992:
[----:B------:R-:W-:Y:S05]  /*47a0*/  BRA `(.L_x_4994) ;  /* 0xffffffd4008c7947 */ /* 0x000fea000383ffff */
.L_x_4965:
[----:B------:R-:W-:Y:S01]  /*47b0*/  HFMA2 R187, -RZ, RZ, 0, 5.9604644775390625e-08 ;  /* 0x00000001ffbb7431 */ /* 0x000fe200000001ff */
[----:B------:R-:W-:Y:S01]  /*47c0*/  BSSY B0, `(.L_x_4995) ;  /* 0x0000007000007945 */ /* 0x000fe20003800000 */
[----:B------:R-:W-:Y:S02]  /*47d0*/  MOV R186, R6 ;  /* 0x0000000600ba7202 */ /* 0x000fe40000000f00 */
[----:B------:R-:W-:Y:S02]  /*47e0*/  MOV R188, RZ ;  /* 0x000000ff00bc7202 */ /* 0x000fe40000000f00 */
[----:B------:R-:W-:-:S07]  /*47f0*/  MOV R207, 0xffffffff ;  /* 0xffffffff00cf7802 */ /* 0x000fce0000000f00 */
[----:B-123-5:R-:W-:Y:S05]  /*4800*/  WARPSYNC.COLLECTIVE R207, `(.L_x_4996) ;  /* 0x00000000cf087348 */ /* 0x02efea0003c00000 */
[----:B------:R0:W4:Y:S02]  /*4810*/  SHFL.UP P6, R4, R186, R187, R188 ;  /* 0x040000bbba047389 */ /* 0x00012400000c00bc */
[----:B012345:R-:W-:Y:S05]  /*4820*/  ENDCOLLECTIVE ;  /* 0x000000000000791b */ /* 0x03ffea0003800000 */
.L_x_4996:
[----:B------:R-:W-:Y:S05]  /*4830*/  BSYNC B0 ;  /* 0x0000000000007941 */ /* 0x000fea0003800000 */
.L_x_4995:
        /* <DEDUP_REMOVED lines=11> */
.L_x_4997:
[----:B------:R-:W-:Y:S05]  /*48f0*/  WARPSYNC.COLLECTIVE R207, `(.L_x_4998) ;  /* 0x00000000cf087348 */ /* 0x000fea0003c00000 */
[----:B------:R0:W1:Y:S02]  /*4900*/  SHFL.IDX P1, R5, R208, R209, R210 ;  /* 0x000000d1d0057389 */ /* 0x00006400000200d2 */
[----:B01----:R-:W-:Y:S05]  /*4910*/  ENDCOLLECTIVE ;  /* 0x000000000000791b */ /* 0x003fea0003800000 */
.L_x_4998:
[----:B------:R-:W-:Y:S02]  /*4920*/  MOV R208, R3 ;  /* 0x0000000300d07202 */ /* 0x000fe40000000f00 */
[----:B------:R-:W-:Y:S02]  /*4930*/  MOV R184, R4 ;  /* 0x0000000400b87202 */ /* 0x000fe40000000f00 */
[----:B------:R-:W-:-:S07]  /*4940*/  MOV R4, R5 ;  /* 0x0000000500047202 */ /* 0x000fce0000000f00 */
[----:B------:R-:W-:Y:S05]  /*4950*/  WARPSYNC.COLLECTIVE R207, `(.L_x_4999) ;  /* 0x00000000cf087348 */ /* 0x000fea0003c00000 */
[----:B------:R0:W1:Y:S02]  /*4960*/  SHFL.IDX P1, R5, R208, R209, R210 ;  /* 0x000000d1d0057389 */ /* 0x00006400000200d2 */
[----:B01----:R-:W-:Y:S05]  /*4970*/  ENDCOLLECTIVE ;  /* 0x000000000000791b */ /* 0x003fea0003800000 */
.L_x_4999:
[----:B------:R-:W-:Y:S05]  /*4980*/  BRA `(.L_x_5000) ;  /* 0xffffffd4002c7947 */ /* 0x000fea000383ffff */
.L_x_4967:
[----:B------:R-:W-:Y:S01]  /*4990*/  HFMA2 R211, -RZ, RZ, 0, 5.9604644775390625e-08 ;  /* 0x00000001ffd37431 */ /* 0x000fe200000001ff */
[-C--:B------:R-:W-:Y:S01]  /*49a0*/  MOV R212, R6.reuse ;  /* 0x0000000600d47202 */ /* 0x080fe20000000f00 */
[----:B------:R-:W-:Y:S01]  /*49b0*/  HFMA2 R209, -RZ, RZ, 0, 0 ;  /* 0x00000000ffd17431 */ /* 0x000fe200000001ff */
[----:B------:R-:W-:Y:S02]  /*49c0*/  MOV R214, 0x1f ;  /* 0x0000001f00d67802 */ /* 0x000fe40000000f00 */
[----:B------:R-:W-:Y:S02]  /*49d0*/  MOV R207, 0xffffffff ;  /* 0xffffffff00cf7802 */ /* 0x000fe40000000f00 */
[----:B------:R-:W-:Y:S02]  /*49e0*/  MOV R3, R6 ;  /* 0x0000000600037202 */ /* 0x000fe40000000f00 */
[----:B------:R-:W-:-:S07]  /*49f0*/  MOV R4, R5 ;  /* 0x0000000500047202 */ /* 0x000fce0000000f00 */
[----:B0-2---:R-:W-:Y:S05]  /*4a00*/  WARPSYNC.COLLECTIVE R207, `(.L_x_5001) ;  /* 0x00000000cf087348 */ /* 0x005fea0003c00000 */
[----:B------:R1:W3:Y:S02]  /*4a10*/  SHFL.DOWN P1, R7, R212, R211, R214 ;  /* 0x080000d3d4077389 */ /* 0x0002e400000200d6 */
[----:B0123--:R-:W-:Y:S05]  /*4a20*/  ENDCOLLECTIVE ;  /* 0x000000000000791b */ /* 0x00ffea0003800000 */
.L_x_5001:
[----:B------:R-:W-:Y:S02]  /*4a30*/  MOV R210, 0x1f ;  /* 0x0000001f00d27802 */ /* 0x000fe40000000f00 */
[----:B------:R-:W-:Y:S02]  /*4a40*/  MOV R212, R5 ;  /* 0x0000000500d47202 */ /* 0x000fe40000000f00 */
[----:B------:R-:W-:-:S07]  /*4a50*/  MOV R2, R7 ;  /* 0x0000000700027202 */ /* 0x000fce0000000f00 */
[----:B------:R-:W-:Y:S05]  /*4a60*/  WARPSYNC.COLLECTIVE R207, `(.L_x_5002) ;  /* 0x00000000cf087348 */ /* 0x000fea0003c00000 */
[----:B------:R0:W1:Y:S02]  /*4a70*/  SHFL.DOWN P1, R7, R212, R211, R214 ;  /* 0x080000d3d4077389 */ /* 0x00006400000200d6 */
[----:B01----:R-:W-:Y:S05]  /*4a80*/  ENDCOLLECTIVE ;  /* 0x000000000000791b */ /* 0x003fea0003800000 */
.L_x_5002:
        /* <DEDUP_REMOVED lines=10> */
.L_x_5003:
[----:B------:R-:W-:Y:S02]  /*4b30*/  MOV R212, R4 ;  /* 0x0000000400d47202 */ /* 0x000fe40000000f00 */
[----:B------:R-:W-:-:S07]  /*4b40*/  MOV R2, R7 ;  /* 0x0000000700027202 */ /* 0x000fce0000000f00 */
[----:B------:R-:W-:Y:S05]  /*4b50*/  WARPSYNC.COLLECTIVE R207, `(.L_x_5004) ;  /* 0x00000000cf087348 */ /* 0x000fea0003c00000 */
[----:B------:R0:W1:Y:S02]  /*4b60*/  SHFL.DOWN P1, R7, R212, R211, R214 ;  /* 0x080000d3d4077389 */ /* 0x00006400000200d6 */
[----:B01----:R-:W-:Y:S05]  /*4b70*/  ENDCOLLECTIVE ;  /* 0x000000000000791b */ /* 0x003fea0003800000 */
.L_x_5004:
        /* <DEDUP_REMOVED lines=10> */
.L_x_5005:
[----:B------:R-:W-:Y:S02]  /*4c20*/  MOV R212, R4 ;  /* 0x0000000400d47202 */ /* 0x000fe40000000f00 */
[----:B------:R-:W-:-:S07]  /*4c30*/  MOV R2, R7 ;  /* 0x0000000700027202 */ /* 0x000fce0000000f00 */
[----:B------:R-:W-:Y:S05]  /*4c40*/  WARPSYNC.COLLECTIVE R207, `(.L_x_5006) ;  /* 0x00000000cf087348 */ /* 0x000fea0003c00000 */
[----:B------:R0:W1:Y:S02]  /*4c50*/  SHFL.DOWN P1, R7, R212, R211, R214 ;  /* 0x080000d3d4077389 */ /* 0x00006400000200d6 */
[----:B01----:R-:W-:Y:S05]  /*4c60*/  ENDCOLLECTIVE ;  /* 0x000000000000791b */ /* 0x003fea0003800000 */
.L_x_5006:
[----:B------:R-:W-:Y:S01]  /*4c70*/  @!P0 FMUL.FTZ R2, R3, R2 ;  /* 0x0000000203028220 */ /* 0x000fe20000410000 */
[----:B------:R-:W-:Y:S01]  /*4c80*/  HFMA2 R211, -RZ, RZ, 0, 4.76837158203125e-07 ;  /* 0x00000008ffd37431 */ /* 0x000fe200000001ff */
        /* <DEDUP_REMOVED lines=9> */
.L_x_5007:
[----:B------:R-:W-:Y:S02]  /*4d20*/  MOV R212, R4 ;  /* 0x0000000400d47202 */ /* 0x000fe40000000f00 */
[----:B------:R-:W-:-:S07]  /*4d30*/  MOV R2, R7 ;  /* 0x0000000700027202 */ /* 0x000fce0000000f00 */
[----:B------:R-:W-:Y:S05]  /*4d40*/  WARPSYNC.COLLECTIVE R207, `(.L_x_5008) ;  /* 0x00000000cf087348 */ /* 0x000fea0003c00000 */
[----:B------:R0:W1:Y:S02]  /*4d50*/  SHFL.DOWN P1, R7, R212, R211, R214 ;  /* 0x080000d3d4077389 */ /* 0x00006400000200d6 */
[----:B01----:R-:W-:Y:S05]  /*4d60*/  ENDCOLLECTIVE ;  /* 0x000000000000791b */ /* 0x003fea0003800000 */
.L_x_5008:
        /* <DEDUP_REMOVED lines=11> */
.L_x_5009:
[----:B------:R-:W-:Y:S02]  /*4e20*/  MOV R212, R4 ;  /* 0x0000000400d47202 */ /* 0x000fe40000000f00 */
[----:B------:R-:W-:-:S07]  /*4e30*/  MOV R2, R7 ;  /* 0x0000000700027202 */ /* 0x000fce0000000f00 */
[----:B------:R-:W-:Y:S05]  /*4e40*/  WARPSYNC.COLLECTIVE R207, `(.L_x_5010) ;  /* 0x00000000cf087348 */ /* 0x000fea0003c00000 */
[----:B------:R0:W1:Y:S02]  /*4e50*/  SHFL.DOWN P1, R7, R212, R211, R214 ;  /* 0x080000d3d4077389 */ /* 0x00006400000200d6 */
[----:B01----:R-:W-:Y:S05]  /*4e60*/  ENDCOLLECTIVE ;  /* 0x000000000000791b */ /* 0x003fea0003800000 */
.L_x_5010:
        /* <DEDUP_REMOVED lines=11> */
.L_x_5011:
[----:B------:R-:W-:Y:S02]  /*4f20*/  ISETP.NE.AND P0, PT, R27, 0x1f, PT ;  /* 0x0000001f1b00780c */ /* 0x000fe40003f05270 */
[----:B------:R-:W-:Y:S02]  /*4f30*/  MOV R208, R4 ;  /* 0x0000000400d07202 */ /* 0x000fe40000000f00 */
[----:B------:R-:W-:-:S09]  /*4f40*/  MOV R2, R5 ;  /* 0x0000000500027202 */ /* 0x000fd20000000f00 */
[----:B------:R-:W-:Y:S05]  /*4f50*/  WARPSYNC.COLLECTIVE R207, `(.L_x_5012) ;  /* 0x00000000cf087348 */ /* 0x000fea0003c00000 */
[----:B------:R0:W1:Y:S02]  /*4f60*/  SHFL.IDX P1, R5, R208, R209, R210 ;  /* 0x000000d1d0057389 */ /* 0x00006400000200d2 */
[----:B01----:R-:W-:Y:S05]  /*4f70*/  ENDCOLLECTIVE ;  /* 0x000000000000791b */ /* 0x003fea0003800000 */
.L_x_5012:
[----:B------:R-:W-:Y:S05]  /*4f80*/  WARPSYNC.COLLECTIVE R207, `(.L_x_5013) ;  /* 0x00000000cf087348 */ /* 0x000fea0003c00000 */
[----:B------:R0:W1:Y:S02]  /*4f90*/  SHFL.DOWN P1, R7, R212, R211, R214 ;  /* 0x080000d3d4077389 */ /* 0x00006400000200d6 */
[----:B01----:R-:W-:Y:S05]  /*4fa0*/  ENDCOLLECTIVE ;  /* 0x000000000000791b */ /* 0x003fea0003800000 */
.L_x_5013:
        /* <DEDUP_REMOVED lines=8> */
.L_x_5014:
[----:B------:R-:W-:Y:S05]  /*5030*/  WARPSYNC.COLLECTIVE R207, `(.L_x_5015) ;  /* 0x00000000cf087348 */ /* 0x000fea0003c00000 */
[----:B------:R0:W1:Y:S02]  /*5040*/  SHFL.IDX P1, R5, R208, R209, R210 ;  /* 0x000000d1d0057389 */ /* 0x00006400000200d2 */
[----:B01----:R-:W-:Y:S05]  /*5050*/  ENDCOLLECTIVE ;  /* 0x000000000000791b */ /* 0x003fea0003800000 */
.L_x_5015:
[----:B------:R-:W-:Y:S01]  /*5060*/  MOV R208, R17 ;  /* 0x0000001100d07202 */ /* 0x000fe20000000f00 */
[----:B------:R-:W-:Y:S01]  /*5070*/  FFMA.FTZ R17, R17, R2, R6 ;  /* 0x0000000211117223 */ /* 0x000fe20000010006 */
[----:B------:R-:W-:Y:S02]  /*5080*/  MOV R205, R7 ;  /* 0x0000000700cd7202 */ /* 0x000fe40000000f00 */
[----:B------:R-:W-:-:S07]  /*5090*/  MOV R206, R5 ;  /* 0x0000000500ce7202 */ /* 0x000fce0000000f00 */
[----:B------:R-:W-:Y:S05]  /*50a0*/  WARPSYNC.COLLECTIVE R207, `(.L_x_5016) ;  /* 0x00000000cf087348 */ /* 0x000fea0003c00000 */
[----:B------:R0:W1:Y:S02]  /*50b0*/  SHFL.IDX P1, R5, R208, R209, R210 ;  /* 0x000000d1d0057389 */ /* 0x00006400000200d2 */
[----:B01----:R-:W-:Y:S05]  /*50c0*/  ENDCOLLECTIVE ;  /* 0x000000000000791b */ /* 0x003fea0003800000 */
.L_x_5016:
[----:B------:R-:W-:Y:S01]  /*50d0*/  MOV R7, R5 ;  /* 0x0000000500077202 */ /* 0x000fe20000000f00 */
[----:B------:R-:W-:Y:S06]  /*50e0*/  BRA `(.L_x_5017) ;  /* 0xffffffd4001c7947 */ /* 0x000fec000383ffff */
.L_x_5018:
        /* <DEDUP_REMOVED lines=9> */
.L_x_10456:


//--------------------- .text._Z25selective_scan_bwd_kernelI32Selective_Scan_bwd_kernel_traitsILi64ELi16ELb1ELb0ELb0ELb0ELb1EN3c108BFloat16EfEEv12SSMParamsBwd --------------------------
	.section	.text._Z25selective_scan_bwd_kernelI32Selective_Scan_bwd_kernel_traitsILi64ELi16ELb1ELb0ELb0ELb0ELb1EN3c108BFloat16EfEEv12SSMParamsBwd,"ax",@progbits
	.align	128
        .global         _Z25selective_scan_bwd_kernelI32Selective_Scan_bwd_kernel_traitsILi64ELi16ELb1ELb0ELb0ELb0ELb1EN3c108BFloat16EfEEv12SSMParamsBwd
        .type           _Z25selective_scan_bwd_kernelI32Selective_Scan_bwd_kernel_traitsILi64ELi16ELb1ELb0ELb0ELb0ELb1EN3c108BFloat16EfEEv12SSMParamsBwd,@function
        .size           _Z25selective_scan_bwd_kernelI32Selective_Scan_bwd_kernel_traitsILi64ELi16ELb1ELb0ELb0ELb0ELb1EN3c108BFloat16EfEEv12SSMParamsBwd,(.L_x_10457 - _Z25selective_scan_bwd_kernelI32Selective_Scan_bwd_kernel_traitsILi64ELi16ELb1ELb0ELb0ELb0ELb1EN3c108BFloat16EfEEv12SSMParamsBwd)
        .other          _Z25selective_scan_bwd_kernelI32Selective_Scan_bwd_kernel_traitsILi64ELi16ELb1ELb0ELb0ELb0ELb1EN3c108BFloat16EfEEv12SSMParamsBwd,@"STO_CUDA_ENTRY STV_DEFAULT"
_Z25selective_scan_bwd_kernelI32Selective_Scan_bwd_kernel_traitsILi64ELi16ELb1ELb0ELb0ELb0ELb1EN3c108BFloat16EfEEv12SSMParamsBwd:
.text._Z25selective_scan_bwd_kernelI32Selective_Scan_bwd_kernel_traitsILi64ELi16ELb1ELb0ELb0ELb0ELb1EN3c108BFloat16EfEEv12SSMParamsBwd:
[----:B------:R-:W-:Y:S08]  /*0000*/  LDC R1, c[0x0][0x37c] ;  /* 0x0000df00ff017b82 */ /* 0x000ff00000000800 */
[----:B------:R-:W0:Y:S01]  /*0010*/  LDC.64 R2, c[0x0][0x458] ;  /* 0x00011600ff027b82 */ /* 0x000e220000000a00 */
[----:B------:R-:W1:Y:S01]  /*0020*/  S2R R44, SR_CTAID.Y ;  /* 0x00000000002c7919 */ /* 0x000e620000002600 */
[----:B------:R-:W2:Y:S01]  /*0030*/  LDCU.64 UR16, c[0x0][0x358] ;  /* 0x00006b00ff1077ac */ /* 0x000ea20008000a00 */
[----:B------:R-:W-:Y:S01]  /*0040*/  CS2R R42, SRZ ;  /* 0x00000000002a7805 */ /* 0x000fe2000001ff00 */
[----:B------:R-:W3:Y:S04]  /*0050*/  LDCU.128 UR12, c[0x0][0x400] ;  /* 0x00008000ff0c77ac */ /* 0x000ee80008000c00 */
        /* <DEDUP_REMOVED lines=44> */
[C---:B------:R-:W-:Y:S01]  /*0320*/  ISETP.GE.AND P1, PT, R11.reuse, 0x1, PT ;  /* 0x000000010b00780c */ /* 0x040fe20003f26270 */
[----:B------:R-:W-:Y:S01]  /*0330*/  @P0 IMAD R0, R0, R11, RZ ;  /* 0x0000000b00000224 */ /* 0x000fe200078e02ff */
[----:B------:R-:W-:Y:S01]  /*0340*/  UIMAD UR5, UR18, UR7, UR5 ;  /* 0x00000007120572a4 */ /* 0x000fe2000f8e0205 */
[----:B------:R-:W-:Y:S01]  /*0350*/  LEA R11, R11, 0xfffffc00, 0xa ;  /* 0xfffffc000b0b7811 */ /* 0x000fe200078e50ff */
[----:B0-----:R-:W-:-:S04]  /*0360*/  IMAD.WIDE.U32 R40, R44, UR8, RZ ;  /* 0x000000082c287c25 */ /* 0x001fc8000f8e00ff */
[----:B------:R-:W-:Y:S01]  /*0370*/  IMAD R29, R44, UR15, R5 ;  /* 0x0000000f2c1d7c24 */ /* 0x000fe2000f8e0205 */
[C---:B------:R-:W-:Y:S01]  /*0380*/  IADD3 R31, P3, PT, R11.reuse, R2, RZ ;  /* 0x000000020b1f7210 */ /* 0x040fe20007f7e0ff */
[----:B-1----:R-:W-:Y:S02]  /*0390*/  @P0 IMAD R5, R0, R19, RZ ;  /* 0x0000001300050224 */ /* 0x002fe400078e02ff */
[----:B------:R-:W-:Y:S01]  /*03a0*/  IMAD R0, R44, UR9, R41 ;  /* 0x000000092c007c24 */ /* 0x000fe2000f8e0229 */
[----:B------:R-:W-:Y:S01]  /*03b0*/  LEA R41, P2, R40, R14, 0x2 ;  /* 0x0000000e28297211 */ /* 0x000fe200078410ff */
        /* <DEDUP_REMOVED lines=16> */
[----:B----4-:R-:W-:Y:S02]  /*04c0*/  LEA R28, P4, R2, R22, 0x1 ;  /* 0x00000016021c7211 */ /* 0x010fe400078808ff */
[----:B------:R-:W-:Y:S02]  /*04d0*/  CS2R R36, SRZ ;  /* 0x0000000000247805 */ /* 0x000fe4000001ff00 */
[----:B------:R-:W-:Y:S02]  /*04e0*/  LEA.HI.X R38, R38, R17, R0, 0x2, P0 ;  /* 0x0000001126267211 */ /* 0x000fe400000f1400 */
[----:B------:R-:W-:-:S02]  /*04f0*/  LEA.HI.X R31, R31, R33, R6, 0x1, P2 ;  /* 0x000000211f1f7211 */ /* 0x000fc400010f0c06 */
[----:B------:R-:W-:Y:S02]  /*0500*/  LEA.HI.X R29, R4, R21, R29, 0x1, P3 ;  /* 0x00000015041d7211 */ /* 0x000fe400018f0c1d */
[----:B------:R-:W-:Y:S01]  /*0510*/  LEA.HI.X R27, R2, R23, R27, 0x1, P4 ;  /* 0x00000017021b7211 */ /* 0x000fe200020f0c1b */
[----:B------:R-:W-:Y:S06]  /*0520*/  @!P1 BRA `(.L_x_5019) ;  /* 0x0000004800489947 */ /* 0x000fec0003800000 */
[----:B------:R-:W0:Y:S01]  /*0530*/  S2R R35, SR_TID.X ;  /* 0x0000000000237919 */ /* 0x000e220000002100 */
[----:B------:R-:W1:Y:S01]  /*0540*/  S2UR UR9, SR_CgaCtaId ;  /* 0x00000000000979c3 */ /* 0x000e620000008800 */
[----:B------:R-:W2:Y:S01]  /*0550*/  LDCU.64 UR4, c[0x0][0x3a0] ;  /* 0x00007400ff0477ac */ /* 0x000ea20008000a00 */
[----:B------:R-:W-:Y:S01]  /*0560*/  CS2R R36, SRZ ;  /* 0x0000000000247805 */ /* 0x000fe2000001ff00 */
[----:B------:R-:W3:Y:S05]  /*0570*/  LDCU UR8, c[0x0][0x394] ;  /* 0x00007280ff0877ac */ /* 0x000eea0008000800 */
[----:B------:R-:W4:Y:S01]  /*0580*/  LDC.64 R4, c[0x0][0x440] ;  /* 0x00011000ff047b82 */ /* 0x000f220000000a00 */
[----:B--2---:R-:W-:Y:S01]  /*0590*/  IMAD.WIDE.U32 R2, R44, UR4, RZ ;  /* 0x000000042c027c25 */ /* 0x004fe2000f8e00ff */
[----:B------:R-:W-:-:S03]  /*05a0*/  UMOV UR4, 0x400 ;  /* 0x0000040000047882 */ /* 0x000fc60000000000 */
[----:B------:R-:W-:Y:S01]  /*05b0*/  IMAD R33, R44, UR5, R3 ;  /* 0x000000052c217c24 */ /* 0x000fe2000f8e0203 */
[----:B-1----:R-:W-:Y:S01]  /*05c0*/  ULEA UR9, UR9, UR4, 0x18 ;  /* 0x0000000409097291 */ /* 0x002fe2000f8ec0ff */
[----:B0-----:R-:W-:Y:S02]  /*05d0*/  SHF.L.U32 R25, R35, 0x1, RZ ;  /* 0x0000000123197819 */ /* 0x001fe400000006ff */
[----:B----4-:R-:W-:Y:S02]  /*05e0*/  LEA R34, P0, R2, R4, 0x2 ;  /* 0x0000000402227211 */ /* 0x010fe400078010ff */
[----:B------:R-:W-:Y:S02]  /*05f0*/  SHF.R.U32.HI R23, RZ, 0x2, R35 ;  /* 0x00000002ff177819 */ /* 0x000fe40000011623 */
[----:B------:R-:W-:Y:S02]  /*0600*/  LOP3.LUT R25, R25, 0x7c0, RZ, 0xc0, !PT ;  /* 0x000007c019197812 */ /* 0x000fe400078ec0ff */
[----:B------:R-:W-:-:S02]  /*0610*/  LEA R24, R35, UR9, 0x3 ;  /* 0x0000000923187c11 */ /* 0x000fc4000f8e18ff */
[----:B------:R-:W-:Y:S02]  /*0620*/  LEA.HI.X R33, R2, R5, R33, 0x2, P0 ;  /* 0x0000000502217211 */ /* 0x000fe400000f1421 */
[C---:B------:R-:W-:Y:S02]  /*0630*/  LOP3.LUT R143, R35.reuse, 0x1f, RZ, 0xc0, !PT ;  /* 0x0000001f238f7812 */ /* 0x040fe400078ec0ff */
[----:B------:R-:W-:Y:S02]  /*0640*/  IADD3 R26, PT, PT, R35, 0x200, RZ ;  /* 0x00000200231a7810 */ /* 0x000fe40007ffe0ff */
[----:B------:R-:W-:Y:S02]  /*0650*/  LOP3.LUT R23, R23, 0xf8, RZ, 0xc0, !PT ;  /* 0x000000f817177812 */ /* 0x000fe400078ec0ff */
[----:B------:R-:W-:Y:S02]  /*0660*/  LEA R141, R35, UR9, 0x2 ;  /* 0x00000009238d7c11 */ /* 0x000fe4000f8e10ff */
[----:B------:R-:W-:-:S02]  /*0670*/  LOP3.LUT R22, R25, 0x1f, R35, 0xf8, !PT ;  /* 0x0000001f19167812 */ /* 0x000fc400078ef823 */
[----:B---3--:R-:W-:-:S07]  /*0680*/  LEA R21, R35, R24, 0x3 ;  /* 0x0000001823157211 */ /* 0x008fce00078e18ff */
.L_x_5035:
[----:B------:R-:W-:Y:S01]  /*0690*/  BAR.SYNC.DEFER_BLOCKING 0x0 ;  /* 0x0000000000007b1d */ /* 0x000fe20000010000 */
[----:B0-----:R-:W-:Y:S02]  /*06a0*/  MOV R2, R32 ;  /* 0x0000002000027202 */ /* 0x001fe40000000f00 */
[----:B------:R-:W-:-:S03]  /*06b0*/  MOV R3, R31 ;  /* 0x0000001f00037202 */ /* 0x000fc60000000f00 */
[----:B------:R-:W0:Y:S01]  /*06c0*/  S2R R20, SR_LANEID ;  /* 0x0000000000147919 */ /* 0x000e220000000000 */
[----:B------:R-:W-:Y:S01]  /*06d0*/  IMAD.WIDE.U32 R2, R22, 0x10, R2 ;  /* 0x0000001016027825 */ /* 0x000fe200078e0002 */
[----:B------:R-:W1:Y:S01]  /*06e0*/  S2UR UR5, SR_CgaCtaId ;  /* 0x00000000000579c3 */ /* 0x000e620000008800 */
[----:B------:R-:W-:Y:S01]  /*06f0*/  UMOV UR4, 0x400 ;  /* 0x0000040000047882 */ /* 0x000fe20000000000 */
[----:B------:R-:W2:Y:S01]  /*0700*/  LDCU.128 UR12, c[0x0][0x410] ;  /* 0x00008200ff0c77ac */ /* 0x000ea20008000c00 */
[----:B------:R-:W-:-:S05]  /*0710*/  UIADD3 UR19, UPT, UPT, UR8, -0x1, URZ ;  /* 0xffffffff08137890 */ /* 0x000fca000fffe0ff */
[----:B------:R-:W3:Y:S01]  /*0720*/  LDC.64 R16, c[0x0][0x488] ;  /* 0x00012200ff107b82 */ /* 0x000ee20000000a00 */
[----:B------:R-:W4:Y:S01]  /*0730*/  LDCU.64 UR22, c[0x0][0x490] ;  /* 0x00009200ff1677ac */ /* 0x000f220008000a00 */
[----:B------:R-:W2:Y:S04]  /*0740*/  LDG.E.128 R4, desc[UR16][R2.64] ;  /* 0x0000001002047981 */ /* 0x000ea8000c1e1d00 */
[----:B------:R1:W4:Y:S02]  /*0750*/  LDG.E.128 R12, desc[UR16][R2.64+0x200] ;  /* 0x00020010020c7981 */ /* 0x000324000c1e1d00 */
[----:B-1----:R-:W-:Y:S01]  /*0760*/  ULEA UR20, UR5, UR4, 0x18 ;  /* 0x0000000405147291 */ /* 0x002fe2000f8ec0ff */
[----:B------:R-:W-:Y:S02]  /*0770*/  MOV R2, R30 ;  /* 0x0000001e00027202 */ /* 0x000fe40000000f00 */
[----:B0-----:R-:W-:-:S02]  /*0780*/  IADD3 R19, PT, PT, R25, R20, RZ ;  /* 0x0000001419137210 */ /* 0x001fc40007ffe0ff */
[----:B------:R-:W-:Y:S02]  /*0790*/  MOV R3, R29 ;  /* 0x0000001d00037202 */ /* 0x000fe40000000f00 */
[----:B------:R-:W-:Y:S01]  /*07a0*/  LEA R19, R19, UR20, 0x4 ;  /* 0x0000001413137c11 */ /* 0x000fe2000f8e20ff */
[----:B------:R-:W-:-:S03]  /*07b0*/  IMAD.WIDE.U32 R10, R22, 0x10, R2 ;  /* 0x00000010160a7825 */ /* 0x000fc600078e0002 */
[----:B------:R-:W-:Y:S01]  /*07c0*/  LEA R18, R20, R19, 0x4 ;  /* 0x0000001314127211 */ /* 0x000fe200078e20ff */
[----:B--2---:R-:W-:Y:S04]  /*07d0*/  STS.128 [R19], R4 ;  /* 0x0000000413007388 */ /* 0x004fe80000000c00 */
[----:B----4-:R-:W-:Y:S01]  /*07e0*/  STS.128 [R19+0x200], R12 ;  /* 0x0002000c13007388 */ /* 0x010fe20000000c00 */
[----:B------:R-:W-:-:S03]  /*07f0*/  NOP ;  /* 0x0000000000007918 */ /* 0x000fc60000000000 */
[----:B------:R-:W-:Y:S04]  /*0800*/  LDS.128 R48, [R18] ;  /* 0x0000000012307984 */ /* 0x000fe80000000c00 */
[----:B------:R-:W-:Y:S01]  /*0810*/  LDS.128 R52, [R18+0x10] ;  /* 0x0000100012347984 */ /* 0x000fe20000000c00 */
[----:B------:R-:W-:Y:S06]  /*0820*/  BAR.SYNC.DEFER_BLOCKING 0x0 ;  /* 0x0000000000007b1d */ /* 0x000fec0000010000 */
[----:B------:R-:W2:Y:S04]  /*0830*/  LDG.E.128 R56, desc[UR16][R10.64] ;  /* 0x000000100a387981 */ /* 0x000ea8000c1e1d00 */
[----:B------:R-:W4:Y:S01]  /*0840*/  LDG.E.128 R60, desc[UR16][R10.64+0x200] ;  /* 0x000200100a3c7981 */ /* 0x000f22000c1e1d00 */
[----:B------:R-:W-:-:S02]  /*0850*/  MOV R2, R28 ;  /* 0x0000001c00027202 */ /* 0x000fc40000000f00 */
[----:B------:R-:W-:-:S03]  /*0860*/  MOV R3, R27 ;  /* 0x0000001b00037202 */ /* 0x000fc60000000f00 */
[----:B------:R-:W-:Y:S01]  /*0870*/  IMAD.WIDE.U32 R2, R22, 0x10, R2 ;  /* 0x0000001016027825 */ /* 0x000fe200078e0002 */
[----:B--2---:R-:W-:Y:S04]  /*0880*/  STS.128 [R19], R56 ;  /* 0x0000003813007388 */ /* 0x004fe80000000c00 */
[----:B----4-:R-:W-:Y:S01]  /*0890*/  STS.128 [R19+0x200], R60 ;  /* 0x0002003c13007388 */ /* 0x010fe20000000c00 */
[----:B------:R-:W-:-:S03]  /*08a0*/  NOP ;  /* 0x0000000000007918 */ /* 0x000fc60000000000 */
[----:B------:R-:W-:Y:S04]  /*08b0*/  LDS.128 R4, [R18] ;  /* 0x0000000012047984 */ /* 0x000fe80000000c00 */
[----:B------:R-:W-:Y:S01]  /*08c0*/  LDS.128 R12, [R18+0x10] ;  /* 0x00001000120c7984 */ /* 0x000fe20000000c00 */
[----:B------:R-:W-:Y:S06]  /*08d0*/  BAR.SYNC.DEFER_BLOCKING 0x0 ;  /* 0x0000000000007b1d */ /* 0x000fec0000010000 */
[----:B------:R-:W2:Y:S04]  /*08e0*/  LDG.E.128 R64, desc[UR16][R2.64] ;  /* 0x0000001002407981 */ /* 0x000ea8000c1e1d00 */
[----:B------:R0:W4:Y:S01]  /*08f0*/  LDG.E.128 R68, desc[UR16][R2.64+0x200] ;  /* 0x0002001002447981 */ /* 0x000122000c1e1d00 */
[----:B------:R-:W-:Y:S01]  /*0900*/  USHF.L.U32 UR4, UR19, 0xa, URZ ;  /* 0x0000000a13047899 */ /* 0x000fe200080006ff */
[----:B------:R-:W-:-:S03]  /*0910*/  UMOV UR5, URZ ;  /* 0x000000ff00057c82 */ /* 0x000fc60008000000 */
[----:B------:R-:W-:-:S04]  /*0920*/  UIMAD.WIDE.U32 UR6, UR18, UR12, UR4 ;  /* 0x0000000c120672a5 */ /* 0x000fc8000f8e0004 */
[----:B------:R-:W-:Y:S02]  /*0930*/  UIMAD UR10, UR18, UR13, UR7 ;  /* 0x0000000d120a72a4 */ /* 0x000fe4000f8e0207 */
[----:B------:R-:W-:Y:S02]  /*0940*/  MOV R11, UR7 ;  /* 0x00000007000b7c02 */ /* 0x000fe40008000f00 */
[----:B------:R-:W-:Y:S02]  /*0950*/  MOV R10, UR6 ;  /* 0x00000006000a7c02 */ /* 0x000fe40008000f00 */
[----:B------:R-:W-:-:S03]  /*0960*/  MOV R11, UR10 ;  /* 0x0000000a000b7c02 */ /* 0x000fc60008000f00 */
[----:B0-----:R-:W-:-:S04]  /*0970*/  IMAD.WIDE.U32 R2, R44, UR14, R10 ;  /* 0x0000000e2c027c25 */ /* 0x001fc8000f8e000a */
[----:B------:R-:W-:Y:S01]  /*0980*/  IMAD R0, R44, UR15, R3 ;  /* 0x0000000f2c007c24 */ /* 0x000fe2000f8e0203 */
[C---:B---3--:R-:W-:Y:S01]  /*0990*/  LEA R10, P0, R2.reuse, R16, 0x1 ;  /* 0x00000010020a7211 */ /* 0x048fe200078008ff */
[----:B------:R-:W0:Y:S03]  /*09a0*/  LDCU.128 UR12, c[0x0][0x420] ;  /* 0x00008400ff0c77ac */ /* 0x000e260008000c00 */
[----:B------:R-:W-:Y:S02]  /*09b0*/  LEA.HI.X R11, R2, R17, R0, 0x1, P0 ;  /* 0x00000011020b7211 */ /* 0x000fe400000f0c00 */
[----:B------:R-:W1:Y:S01]  /*09c0*/  LDC.64 R16, c[0x0][0x478] ;  /* 0x00011e00ff107b82 */ /* 0x000e620000000a00 */
[----:B------:R-:W-:Y:S01]  /*09d0*/  IMAD.WIDE.U32 R2, R22, 0x10, R10 ;  /* 0x0000001016027825 */ /* 0x000fe200078e000a */
[----:B--2---:R-:W-:Y:S04]  /*09e0*/  STS.128 [R19], R64 ;  /* 0x0000004013007388 */ /* 0x004fe80000000c00 */
[----:B----4-:R-:W-:Y:S01]  /*09f0*/  STS.128 [R19+0x200], R68 ;  /* 0x0002004413007388 */ /* 0x010fe20000000c00 */
[----:B------:R-:W-:-:S03]  /*0a00*/  NOP ;  /* 0x0000000000007918 */ /* 0x000fc60000000000 */
[----:B------:R-:W2:Y:S04]  /*0a10*/  LDS.128 R60, [R18] ;  /* 0x00000000123c7984 */ /* 0x000ea80000000c00 */
[----:B------:R-:W-:Y:S01]  /*0a20*/  LDS.128 R56, [R18+0x10] ;  /* 0x0000100012387984 */ /* 0x000fe20000000c00 */
[----:B------:R-:W-:Y:S06]  /*0a30*/  BAR.SYNC.DEFER_BLOCKING 0x0 ;  /* 0x0000000000007b1d */ /* 0x000fec0000010000 */
[----:B------:R-:W3:Y:S04]  /*0a40*/  LDG.E.128 R76, desc[UR16][R2.64] ;  /* 0x00000010024c7981 */ /* 0x000ee8000c1e1d00 */
[----:B------:R4:W3:Y:S01]  /*0a50*/  LDG.E.128 R92, desc[UR16][R2.64+0x200] ;  /* 0x00020010025c7981 */ /* 0x0008e2000c1e1d00 */
[----:B0-----:R-:W-:-:S04]  /*0a60*/  UIMAD.WIDE.U32 UR6, UR18, UR12, UR4 ;  /* 0x0000000c120672a5 */ /* 0x001fc8000f8e0004 */
[----:B------:R-:W-:Y:S02]  /*0a70*/  UIMAD UR10, UR18, UR13, UR7 ;  /* 0x0000000d120a72a4 */ /* 0x000fe4000f8e0207 */
[----:B------:R-:W-:Y:S02]  /*0a80*/  MOV R11, UR7 ;  /* 0x00000007000b7c02 */ /* 0x000fe40008000f00 */
[----:B------:R-:W-:Y:S02]  /*0a90*/  MOV R10, UR6 ;  /* 0x00000006000a7c02 */ /* 0x000fe40008000f00 */
[----:B------:R-:W-:-:S03]  /*0aa0*/  MOV R11, UR10 ;  /* 0x0000000a000b7c02 */ /* 0x000fc60008000f00 */
[C---:B------:R-:W-:Y:S01]  /*0ab0*/  IMAD.WIDE.U32 R10, R44.reuse, UR14, R10 ;  /* 0x0000000e2c0a7c25 */ /* 0x040fe2000f8e000a */
[----:B--2---:R-:W-:Y:S01]  /*0ac0*/  PRMT R108, R61, 0x7632, R108 ;  /* 0x000076323d6c7816 */ /* 0x004fe2000000006c */
[----:B------:R-:W0:Y:S02]  /*0ad0*/  LDCU.64 UR10, c[0x0][0x508] ;  /* 0x0000a100ff0a77ac */ /* 0x000e240008000a00 */
[----:B------:R-:W-:Y:S01]  /*0ae0*/  IMAD R0, R44, UR15, R11 ;  /* 0x0000000f2c007c24 */ /* 0x000fe2000f8e020b */
[----:B-1----:R-:W-:-:S04]  /*0af0*/  LEA R16, P0, R10, R16, 0x1 ;  /* 0x000000100a107211 */ /* 0x002fc800078008ff */
[----:B------:R-:W-:-:S03]  /*0b00*/  LEA.HI.X R17, R10, R17, R0, 0x1, P0 ;  /* 0x000000110a117211 */ /* 0x000fc600000f0c00 */
[----:B----4-:R-:W-:Y:S01]  /*0b10*/  IMAD.WIDE.U32 R2, R22, 0x10, R16 ;  /* 0x0000001016027825 */ /* 0x010fe200078e0010 */
[----:B---3--:R-:W-:Y:S04]  /*0b20*/  STS.128 [R19], R76 ;  /* 0x0000004c13007388 */ /* 0x008fe80000000c00 */
[----:B------:R-:W-:Y:S01]  /*0b30*/  STS.128 [R19+0x200], R92 ;  /* 0x0002005c13007388 */ /* 0x000fe20000000c00 */
[----:B------:R-:W-:-:S03]  /*0b40*/  NOP ;  /* 0x0000000000007918 */ /* 0x000fc60000000000 */
[----:B------:R-:W1:Y:S04]  /*0b50*/  LDS.128 R80, [R18] ;  /* 0x0000000012507984 */ /* 0x000e680000000c00 */
[----:B------:R-:W2:Y:S01]  /*0b60*/  LDS.128 R64, [R18+0x10] ;  /* 0x0000100012407984 */ /* 0x000ea20000000c00 */
[----:B------:R-:W-:Y:S06]  /*0b70*/  BAR.SYNC.DEFER_BLOCKING 0x0 ;  /* 0x0000000000007b1d */ /* 0x000fec0000010000 */
[----:B------:R-:W3:Y:S04]  /*0b80*/  LDG.E.128 R68, desc[UR16][R2.64] ;  /* 0x0000001002447981 */ /* 0x000ee8000c1e1d00 */
[----:B------:R4:W3:Y:S01]  /*0b90*/  LDG.E.128 R72, desc[UR16][R2.64+0x200] ;  /* 0x0002001002487981 */ /* 0x0008e2000c1e1d00 */
[----:B------:R-:W-:Y:S01]  /*0ba0*/  PRMT R110, R62, 0x7632, R110 ;  /* 0x000076323e6e7816 */ /* 0x000fe2000000006e */
[----:B0-----:R-:W-:Y:S01]  /*0bb0*/  UIMAD.WIDE.U32 UR6, UR18, UR10, UR4 ;  /* 0x0000000a120672a5 */ /* 0x001fe2000f8e0004 */
[----:B------:R-:W-:Y:S01]  /*0bc0*/  PRMT R104, R60, 0x7632, R104 ;  /* 0x000076323c687816 */ /* 0x000fe20000000068 */
[----:B------:R-:W-:Y:S01]  /*0bd0*/  UISETP.NE.U32.AND UP0, UPT, UR22, URZ, UPT ;  /* 0x000000ff1600728c */ /* 0x000fe2000bf05070 */
[C---:B-1----:R-:W-:Y:S01]  /*0be0*/  SHF.L.U32 R85, R83.reuse, 0x10, RZ ;  /* 0x0000001053557819 */ /* 0x042fe200000006ff */
[----:B------:R-:W-:Y:S01]  /*0bf0*/  UIMAD UR7, UR18, UR11, UR7 ;  /* 0x0000000b120772a4 */ /* 0x000fe2000f8e0207 */
[----:B------:R-:W-:Y:S01]  /*0c00*/  PRMT R83, R83, 0x7632, R83 ;  /* 0x0000763253537816 */ /* 0x000fe20000000053 */
[----:B------:R-:W-:Y:S01]  /*0c10*/  UISETP.NE.AND.EX UP0, UPT, UR23, URZ, UPT, UP0 ;  /* 0x000000ff1700728c */ /* 0x000fe2000bf05300 */
[----:B--2---:R-:W-:Y:S01]  /*0c20*/  PRMT R91, R67, 0x7632, R91 ;  /* 0x00007632435b7816 */ /* 0x004fe2000000005b */
[----:B----4-:R-:W-:Y:S01]  /*0c30*/  FMUL.FTZ R2, R85, -1.4426950216293334961 ;  /* 0xbfb8aa3b55027820 */ /* 0x010fe20000410000 */
[----:B------:R-:W-:Y:S01]  /*0c40*/  SHF.L.U32 R83, R83, 0x10, RZ ;  /* 0x0000001053537819 */ /* 0x000fe200000006ff */
[----:B------:R-:W0:Y:S01]  /*0c50*/  LDCU UR11, c[0x0][0x38c] ;  /* 0x00007180ff0b77ac */ /* 0x000e220008000800 */
[C---:B------:R-:W-:Y:S01]  /*0c60*/  SHF.L.U32 R0, R64.reuse, 0x10, RZ ;  /* 0x0000001040007819 */ /* 0x040fe200000006ff */
[----:B------:R-:W1:Y:S01]  /*0c70*/  MUFU.EX2 R47, R2 ;  /* 0x00000002002f7308 */ /* 0x000e620000000800 */
[----:B------:R-:W-:Y:S01]  /*0c80*/  PRMT R90, R64, 0x7632, R90 ;  /* 0x00007632405a7816 */ /* 0x000fe2000000005a */
[----:B------:R-:W-:Y:S01]  /*0c90*/  FMUL.FTZ R64, R83, -1.4426950216293334961 ;  /* 0xbfb8aa3b53407820 */ /* 0x000fe20000410000 */
[----:B------:R-:W-:Y:S01]  /*0ca0*/  SHF.L.U32 R78, R67, 0x10, RZ ;  /* 0x00000010434e7819 */ /* 0x000fe200000006ff */
[----:B------:R-:W-:Y:S01]  /*0cb0*/  FMUL.FTZ R3, R0, -1.4426950216293334961 ;  /* 0xbfb8aa3b00037820 */ /* 0x000fe20000410000 */
[----:B------:R-:W-:-:S02]  /*0cc0*/  SHF.L.U32 R91, R91, 0x10, RZ ;  /* 0x000000105b5b7819 */ /* 0x000fc400000006ff */
[----:B------:R-:W-:Y:S01]  /*0cd0*/  SHF.L.U32 R88, R80, 0x10, RZ ;  /* 0x0000001050587819 */ /* 0x000fe200000006ff */
[----:B------:R2:W-:Y:S01]  /*0ce0*/  MUFU.EX2 R111, R64 ;  /* 0x00000040006f7308 */ /* 0x0005e20000000800 */
[----:B------:R-:W-:Y:S01]  /*0cf0*/  FMUL.FTZ R89, R78, -1.4426950216293334961 ;  /* 0xbfb8aa3b4e597820 */ /* 0x000fe20000410000 */
[----:B------:R-:W-:Y:S02]  /*0d00*/  SHF.L.U32 R87, R81, 0x10, RZ ;  /* 0x0000001051577819 */ /* 0x000fe400000006ff */
[----:B------:R-:W-:Y:S01]  /*0d10*/  SHF.L.U32 R17, R65, 0x10, RZ ;  /* 0x0000001041117819 */ /* 0x000fe200000006ff */
[----:B------:R-:W-:Y:S01]  /*0d20*/  FMUL.FTZ R10, R88, -1.4426950216293334961 ;  /* 0xbfb8aa3b580a7820 */ /* 0x000fe20000410000 */
[C---:B------:R-:W-:Y:S01]  /*0d30*/  SHF.L.U32 R76, R66.reuse, 0x10, RZ ;  /* 0x00000010424c7819 */ /* 0x040fe200000006ff */
[----:B------:R-:W-:Y:S01]  /*0d40*/  FMUL.FTZ R11, R87, -1.4426950216293334961 ;  /* 0xbfb8aa3b570b7820 */ /* 0x000fe20000410000 */
[----:B------:R4:W0:Y:S01]  /*0d50*/  MUFU.EX2 R99, R89 ;  /* 0x0000005900637308 */ /* 0x0008220000000800 */
[----:B--2---:R-:W-:Y:S01]  /*0d60*/  FMUL.FTZ R64, R91, -1.4426950216293334961 ;  /* 0xbfb8aa3b5b407820 */ /* 0x004fe20000410000 */
[----:B------:R-:W-:Y:S01]  /*0d70*/  PRMT R92, R66, 0x7632, R92 ;  /* 0x00007632425c7816 */ /* 0x000fe2000000005c */
[----:B------:R-:W-:Y:S01]  /*0d80*/  FMUL.FTZ R46, R76, -1.4426950216293334961 ;  /* 0xbfb8aa3b4c2e7820 */ /* 0x000fe20000410000 */
[----:B------:R-:W-:Y:S01]  /*0d90*/  PRMT R80, R80, 0x7632, R80 ;  /* 0x0000763250507816 */ /* 0x000fe20000000050 */
[----:B-1----:R-:W-:Y:S01]  /*0da0*/  FADD.FTZ R47, R47, 1 ;  /* 0x3f8000002f2f7421 */ /* 0x002fe20000010000 */
[----:B------:R-:W-:-:S02]  /*0db0*/  PRMT R84, R81, 0x7632, R84 ;  /* 0x0000763251547816 */ /* 0x000fc40000000054 */
[----:B------:R-:W-:Y:S01]  /*0dc0*/  MUFU.EX2 R122, R64 ;  /* 0x00000040007a7308 */ /* 0x000fe20000000800 */
[----:B----4-:R-:W-:Y:S02]  /*0dd0*/  PRMT R89, R65, 0x7632, R89 ;  /* 0x0000763241597816 */ /* 0x010fe40000000059 */
[----:B------:R-:W-:Y:S02]  /*0de0*/  SHF.L.U32 R80, R80, 0x10, RZ ;  /* 0x0000001050507819 */ /* 0x000fe400000006ff */
[C---:B------:R-:W-:Y:S02]  /*0df0*/  SHF.L.U32 R86, R82.reuse, 0x10, RZ ;  /* 0x0000001052567819 */ /* 0x040fe400000006ff */
[----:B------:R-:W-:Y:S01]  /*0e00*/  PRMT R82, R82, 0x7632, R82 ;  /* 0x0000763252527816 */ /* 0x000fe20000000052 */
[----:B------:R1:W2:Y:S01]  /*0e10*/  MUFU.EX2 R16, R11 ;  /* 0x0000000b00107308 */ /* 0x0002a20000000800 */
[----:B------:R-:W-:Y:S01]  /*0e20*/  FMUL.FTZ R2, R80, -1.4426950216293334961 ;  /* 0xbfb8aa3b50027820 */ /* 0x000fe20000410000 */
[----:B------:R-:W-:Y:S01]  /*0e30*/  SHF.L.U32 R84, R84, 0x10, RZ ;  /* 0x0000001054547819 */ /* 0x000fe200000006ff */
[----:B------:R-:W-:Y:S01]  /*0e40*/  FMUL.FTZ R45, R86, -1.4426950216293334961 ;  /* 0xbfb8aa3b562d7820 */ /* 0x000fe20000410000 */
[----:B------:R-:W-:Y:S01]  /*0e50*/  SHF.L.U32 R82, R82, 0x10, RZ ;  /* 0x0000001052527819 */ /* 0x000fe200000006ff */
[----:B0-----:R-:W-:Y:S01]  /*0e60*/  FADD.FTZ R99, R99, 1 ;  /* 0x3f80000063637421 */ /* 0x001fe20000010000 */
[----:B------:R-:W-:-:S02]  /*0e70*/  SHF.L.U32 R92, R92, 0x10, RZ ;  /* 0x000000105c5c7819 */ /* 0x000fc400000006ff */
[----:B------:R-:W0:Y:S01]  /*0e80*/  MUFU.EX2 R10, R10 ;  /* 0x0000000a000a7308 */ /* 0x000e220000000800 */
[----:B-1----:R-:W-:Y:S01]  /*0e90*/  FMUL.FTZ R11, R17, -1.4426950216293334961 ;  /* 0xbfb8aa3b110b7820 */ /* 0x002fe20000410000 */
[----:B------:R-:W-:Y:S02]  /*0ea0*/  SHF.L.U32 R90, R90, 0x10, RZ ;  /* 0x000000105a5a7819 */ /* 0x000fe400000006ff */
[----:B------:R-:W-:Y:S02]  /*0eb0*/  SHF.L.U32 R89, R89, 0x10, RZ ;  /* 0x0000001059597819 */ /* 0x000fe400000006ff */
[----:B------:R-:W-:Y:S02]  /*0ec0*/  PRMT R81, R51, 0x7632, R81 ;  /* 0x0000763233517816 */ /* 0x000fe40000000051 */
[----:B------:R-:W1:Y:S01]  /*0ed0*/  MUFU.EX2 R79, R11 ;  /* 0x0000000b004f7308 */ /* 0x000e620000000800 */
[----:B--2---:R-:W-:Y:S01]  /*0ee0*/  FADD.FTZ R94, R16, 1 ;  /* 0x3f800000105e7421 */ /* 0x004fe20000010000 */
[----:B------:R-:W-:-:S02]  /*0ef0*/  PRMT R16, R48, 0x7632, R16 ;  /* 0x0000763230107816 */ /* 0x000fc40000000010 */
[----:B------:R-:W-:Y:S02]  /*0f00*/  PRMT R109, R63, 0x7632, R109 ;  /* 0x000076323f6d7816 */ /* 0x000fe4000000006d */
[----:B------:R-:W-:Y:S02]  /*0f10*/  SHF.L.U32 R104, R104, 0x10, RZ ;  /* 0x0000001068687819 */ /* 0x000fe400000006ff */
[----:B------:R2:W4:Y:S01]  /*0f20*/  MUFU.EX2 R77, R3 ;  /* 0x00000003004d7308 */ /* 0x0005220000000800 */
[----:B0-----:R-:W-:Y:S01]  /*0f30*/  FADD.FTZ R10, R10, 1 ;  /* 0x3f8000000a0a7421 */ /* 0x001fe20000010000 */
[----:B------:R-:W-:Y:S02]  /*0f40*/  SHF.L.U32 R109, R109, 0x10, RZ ;  /* 0x000000106d6d7819 */ /* 0x000fe400000006ff */
[----:B------:R-:W-:Y:S02]  /*0f50*/  SHF.L.U32 R110, R110, 0x10, RZ ;  /* 0x000000106e6e7819 */ /* 0x000fe400000006ff */
[----:B------:R-:W-:-:S02]  /*0f60*/  SHF.L.U32 R108, R108, 0x10, RZ ;  /* 0x000000106c6c7819 */ /* 0x000fc400000006ff */
[----:B------:R0:W-:Y:S01]  /*0f70*/  MUFU.EX2 R98, R46 ;  /* 0x0000002e00627308 */ /* 0x0001e20000000800 */
[----:B--2---:R-:W-:Y:S01]  /*0f80*/  FMUL.FTZ R3, R84, -1.4426950216293334961 ;  /* 0xbfb8aa3b54037820 */ /* 0x004fe20000410000 */
[----:B-1----:R-:W-:Y:S01]  /*0f90*/  FADD.FTZ R96, R79, 1 ;  /* 0x3f8000004f607421 */ /* 0x002fe20000010000 */
[----:B------:R-:W-:Y:S02]  /*0fa0*/  PRMT R79, R50, 0x7632, R79 ;  /* 0x00007632324f7816 */ /* 0x000fe4000000004f */
[C---:B------:R-:W-:Y:S02]  /*0fb0*/  PRMT R132, R4.reuse, 0x7632, R132 ;  /* 0x0000763204847816 */ /* 0x040fe40000000084 */
[----:B------:R-:W-:Y:S01]  /*0fc0*/  SHF.L.U32 R137, R4, 0x10, RZ ;  /* 0x0000001004897819 */ /* 0x000fe200000006ff */
[----:B------:R1:W2:Y:S01]  /*0fd0*/  MUFU.EX2 R11, R2 ;  /* 0x00000002000b7308 */ /* 0x0002a20000000800 */
[----:B0-----:R-:W-:Y:S01]  /*0fe0*/  FMUL.FTZ R46, R82, -1.4426950216293334961 ;  /* 0xbfb8aa3b522e7820 */ /* 0x001fe20000410000 */
[----:B----4-:R-:W-:Y:S01]  /*0ff0*/  FADD.FTZ R95, R77, 1 ;  /* 0x3f8000004d5f7421 */ /* 0x010fe20000010000 */
[----:B------:R-:W-:-:S02]  /*1000*/  PRMT R77, R49, 0x7632, R77 ;  /* 0x00007632314d7816 */ /* 0x000fc4000000004d */
[C---:B------:R-:W-:Y:S02]  /*1010*/  PRMT R130, R5.reuse, 0x7632, R130 ;  /* 0x0000763205827816 */ /* 0x040fe40000000082 */
[----:B------:R-:W-:Y:S01]  /*1020*/  SHF.L.U32 R135, R5, 0x10, RZ ;  /* 0x0000001005877819 */ /* 0x000fe200000006ff */
[----:B------:R0:W-:Y:S01]  /*1030*/  MUFU.RCP R93, R10 ;  /* 0x0000000a005d7308 */ /* 0x0001e20000001000 */
[----:B-1----:R-:W-:Y:S01]  /*1040*/  FMUL.FTZ R2, R90, -1.4426950216293334961 ;  /* 0xbfb8aa3b5a027820 */ /* 0x002fe20000410000 */
[----:B------:R-:W-:Y:S02]  /*1050*/  SHF.L.U32 R133, R6, 0x10, RZ ;  /* 0x0000001006857819 */ /* 0x000fe400000006ff */
[----:B------:R-:W-:-:S04]  /*1060*/  SHF.L.U32 R131, R7, 0x10, RZ ;  /* 0x0000001007837819 */ /* 0x000fc800000006ff */
[----:B------:R-:W-:Y:S01]  /*1070*/  MUFU.RCP R94, R94 ;  /* 0x0000005e005e7308 */ /* 0x000fe20000001000 */
[----:B--2---:R-:W-:Y:S01]  /*1080*/  FADD.FTZ R101, R11, 1 ;  /* 0x3f8000000b657421 */ /* 0x004fe20000010000 */
[----:B0-----:R-:W-:Y:S02]  /*1090*/  PRMT R10, R58, 0x7632, R10 ;  /* 0x000076323a0a7816 */ /* 0x001fe4000000000a */
[----:B------:R-:W-:Y:S02]  /*10a0*/  PRMT R11, R59, 0x7632, R11 ;  /* 0x000076323b0b7816 */ /* 0x000fe4000000000b */
[----:B------:R-:W-:Y:S02]  /*10b0*/  SHF.L.U32 R138, R10, 0x10, RZ ;  /* 0x000000100a8a7819 */ /* 0x000fe400000006ff */
[----:B------:R0:W-:Y:S01]  /*10c0*/  MUFU.EX2 R100, R3 ;  /* 0x0000000300647308 */ /* 0x0001e20000000800 */
[----:B------:R-:W-:-:S07]  /*10d0*/  SHF.L.U32 R139, R11, 0x10, RZ ;  /* 0x000000100b8b7819 */ /* 0x000fce00000006ff */
[----:B------:R1:W2:Y:S01]  /*10e0*/  MUFU.EX2 R103, R46 ;  /* 0x0000002e00677308 */ /* 0x0002a20000000800 */
[----:B0-----:R-:W-:-:S07]  /*10f0*/  FMUL.FTZ R3, R89, -1.4426950216293334961 ;  /* 0xbfb8aa3b59037820 */ /* 0x001fce0000410000 */
[----:B------:R-:W0:Y:S01]  /*1100*/  MUFU.EX2 R45, R45 ;  /* 0x0000002d002d7308 */ /* 0x000e220000000800 */
[----:B-1----:R-:W-:-:S07]  /*1110*/  FMUL.FTZ R46, R92, -1.4426950216293334961 ;  /* 0xbfb8aa3b5c2e7820 */ /* 0x002fce0000410000 */
[----:B------:R1:W-:Y:S01]  /*1120*/  MUFU.RCP R102, R47 ;  /* 0x0000002f00667308 */ /* 0x0003e20000001000 */
[----:B--2---:R-:W-:-:S07]  /*1130*/  FADD.FTZ R107, R103, 1 ;  /* 0x3f800000676b7421 */ /* 0x004fce0000010000 */
[----:B------:R2:W4:Y:S01]  /*1140*/  MUFU.EX2 R119, R46 ;  /* 0x0000002e00777308 */ /* 0x0005220000000800 */
[----:B-1----:R-:W-:Y:S01]  /*1150*/  SHF.L.U32 R47, R50, 0x10, RZ ;  /* 0x00000010322f7819 */ /* 0x002fe200000006ff */
[----:B0-----:R-:W-:Y:S01]  /*1160*/  FADD.FTZ R97, R45, 1 ;  /* 0x3f8000002d617421 */ /* 0x001fe20000010000 */
[----:B------:R-:W-:Y:S02]  /*1170*/  SHF.L.U32 R50, R60, 0x10, RZ ;  /* 0x000000103c327819 */ /* 0x000fe400000006ff */
[----:B------:R-:W-:Y:S02]  /*1180*/  SHF.L.U32 R45, R48, 0x10, RZ ;  /* 0x00000010302d7819 */ /* 0x000fe400000006ff */
[----:B------:R-:W-:Y:S01]  /*1190*/  SHF.L.U32 R48, R51, 0x10, RZ ;  /* 0x0000001033307819 */ /* 0x000fe200000006ff */
[----:B------:R0:W1:Y:S01]  /*11a0*/  MUFU.EX2 R112, R2 ;  /* 0x0000000200707308 */ /* 0x0000620000000800 */
[----:B--2---:R-:W-:Y:S01]  /*11b0*/  SHF.L.U32 R46, R49, 0x10, RZ ;  /* 0x00000010312e7819 */ /* 0x004fe200000006ff */
[----:B------:R-:W-:Y:S01]  /*11c0*/  FADD.FTZ R49, R98, 1 ;  /* 0x3f80000062317421 */ /* 0x000fe20000010000 */
[----:B------:R-:W-:-:S02]  /*11d0*/  SHF.L.U32 R98, R59, 0x10, RZ ;  /* 0x000000103b627819 */ /* 0x000fc400000006ff */
[----:B------:R-:W-:-:S03]  /*11e0*/  SHF.L.U32 R51, R63, 0x10, RZ ;  /* 0x000000103f337819 */ /* 0x000fc600000006ff */
[----:B------:R2:W-:Y:S01]  /*11f0*/  MUFU.EX2 R117, R3 ;  /* 0x0000000300757308 */ /* 0x0005e20000000800 */
[----:B0-----:R-:W-:Y:S01]  /*1200*/  PRMT R2, R56, 0x7632, R2 ;  /* 0x0000763238027816 */ /* 0x001fe20000000002 */
[----:B----4-:R-:W-:-:S03]  /*1210*/  FADD.FTZ R123, R119, 1 ;  /* 0x3f800000777b7421 */ /* 0x010fc60000010000 */
[----:B------:R-:W-:-:S03]  /*1220*/  SHF.L.U32 R134, R2, 0x10, RZ ;  /* 0x0000001002867819 */ /* 0x000fc600000006ff */
[----:B------:R-:W0:Y:S01]  /*1230*/  MUFU.RCP R97, R97 ;  /* 0x0000006100617308 */ /* 0x000e220000001000 */
[----:B--2---:R-:W-:Y:S01]  /*1240*/  PRMT R3, R57, 0x7632, R3 ;  /* 0x0000763239037816 */ /* 0x004fe20000000003 */
[----:B-1----:R-:W-:-:S03]  /*1250*/  FADD.FTZ R116, R112, 1 ;  /* 0x3f80000070747421 */ /* 0x002fc60000010000 */
[----:B------:R-:W-:-:S03]  /*1260*/  SHF.L.U32 R136, R3, 0x10, RZ ;  /* 0x0000001003887819 */ /* 0x000fc600000006ff */
[----:B------:R-:W1:Y:S08]  /*1270*/  MUFU.RCP R101, R101 ;  /* 0x0000006500657308 */ /* 0x000e700000001000 */
[----:B------:R-:W-:Y:S01]  /*1280*/  MUFU.RCP R107, R107 ;  /* 0x0000006b006b7308 */ /* 0x000fe20000001000 */
[----:B0-----:R-:W-:-:S04]  /*1290*/  FADD.FTZ R63, -R97, 1 ;  /* 0x3f800000613f7421 */ /* 0x001fc80000010100 */
[C---:B------:R-:W-:Y:S01]  /*12a0*/  FFMA.FTZ R113, R86.reuse, R63, 1 ;  /* 0x3f80000056717423 */ /* 0x040fe2000001003f */
[----:B------:R-:W-:Y:S02]  /*12b0*/  FMUL.FTZ R86, R86, R97 ;  /* 0x0000006156567220 */ /* 0x000fe40000410000 */
[----:B------:R-:W-:Y:S01]  /*12c0*/  MUFU.RCP R96, R96 ;  /* 0x0000006000607308 */ /* 0x000fe20000001000 */
[----:B-1----:R-:W-:-:S04]  /*12d0*/  FADD.FTZ R63, -R101, 1 ;  /* 0x3f800000653f7421 */ /* 0x002fc80000010100 */
[----:B------:R-:W-:-:S03]  /*12e0*/  FFMA.FTZ R63, R80, R63, 1 ;  /* 0x3f800000503f7423 */ /* 0x000fc6000001003f */
[----:B------:R-:W-:Y:S08]  /*12f0*/  MUFU.RCP R49, R49 ;  /* 0x0000003100317308 */ /* 0x000ff00000001000 */
[----:B------:R-:W-:Y:S08]  /*1300*/  MUFU.RCP R95, R95 ;  /* 0x0000005f005f7308 */ /* 0x000ff00000001000 */
[----:B------:R-:W0:Y:S08]  /*1310*/  MUFU.RCP R99, R99 ;  /* 0x0000006300637308 */ /* 0x000e300000001000 */
[----:B------:R0:W1:Y:S02]  /*1320*/  MUFU.RCP R145, R123 ;  /* 0x0000007b00917308 */ /* 0x0000640000001000 */
[----:B0-----:R-:W-:-:S04]  /*1330*/  FADD.FTZ R123, -R99, 1 ;  /* 0x3f800000637b7421 */ /* 0x001fc80000010100 */
[----:B------:R-:W-:Y:S01]  /*1340*/  FFMA.FTZ R129, R78, R123, 1 ;  /* 0x3f8000004e817423 */ /* 0x000fe2000001007b */
[----:B-1----:R-:W-:Y:S01]  /*1350*/  FADD.FTZ R11, -R145, 1 ;  /* 0x3f800000910b7421 */ /* 0x002fe20000010100 */
[----:B---3--:R0:W-:Y:S04]  /*1360*/  STS.128 [R19], R68 ;  /* 0x0000004413007388 */ /* 0x0081e80000000c00 */
[----:B------:R1:W-:Y:S01]  /*1370*/  STS.128 [R19+0x200], R72 ;  /* 0x0002004813007388 */ /* 0x0003e20000000c00 */
[----:B------:R-:W-:-:S03]  /*1380*/  NOP ;  /* 0x0000000000007918 */ /* 0x000fc60000000000 */
[----:B------:R-:W2:Y:S01]  /*1390*/  LDS.128 R64, [R18] ;  /* 0x0000000012407984 */ /* 0x000ea20000000c00 */
[----:B0-----:R-:W-:Y:S01]  /*13a0*/  SHF.L.U32 R68, R61, 0x10, RZ ;  /* 0x000000103d447819 */ /* 0x001fe200000006ff */
[----:B------:R-:W-:Y:S01]  /*13b0*/  FADD.FTZ R61, R100, 1 ;  /* 0x3f800000643d7421 */ /* 0x000fe20000010000 */
[----:B------:R-:W-:Y:S02]  /*13c0*/  SHF.L.U32 R70, R62, 0x10, RZ ;  /* 0x000000103e467819 */ /* 0x000fe400000006ff */
[----:B-1----:R-:W-:Y:S02]  /*13d0*/  SHF.L.U32 R72, R56, 0x10, RZ ;  /* 0x0000001038487819 */ /* 0x002fe400000006ff */
[----:B------:R-:W-:Y:S01]  /*13e0*/  SHF.L.U32 R74, R57, 0x10, RZ ;  /* 0x00000010394a7819 */ /* 0x000fe200000006ff */
[----:B------:R-:W-:Y:S01]  /*13f0*/  FADD.FTZ R57, -R93, 1 ;  /* 0x3f8000005d397421 */ /* 0x000fe20000010100 */
[----:B------:R-:W-:Y:S01]  /*1400*/  SHF.L.U32 R75, R58, 0x10, RZ ;  /* 0x000000103a4b7819 */ /* 0x000fe200000006ff */
[----:B------:R-:W-:-:S02]  /*1410*/  FADD.FTZ R58, -R94, 1 ;  /* 0x3f8000005e3a7421 */ /* 0x000fc40000010100 */
[C---:B------:R-:W-:Y:S01]  /*1420*/  FFMA.FTZ R57, R88.reuse, R57, 1 ;  /* 0x3f80000058397423 */ /* 0x040fe20000010039 */
[----:B------:R-:W-:Y:S01]  /*1430*/  FMUL.FTZ R88, R88, R93 ;  /* 0x0000005d58587220 */ /* 0x000fe20000410000 */
[C---:B------:R-:W-:Y:S01]  /*1440*/  FFMA.FTZ R58, R87.reuse, R58, 1 ;  /* 0x3f800000573a7423 */ /* 0x040fe2000001003a */
[----:B------:R-:W-:Y:S01]  /*1450*/  FMUL.FTZ R87, R87, R94 ;  /* 0x0000005e57577220 */ /* 0x000fe20000410000 */
[----:B--2---:R-:W-:Y:S02]  /*1460*/  SHF.L.U32 R69, R64, 0x10, RZ ;  /* 0x0000001040457819 */ /* 0x004fe400000006ff */
[C---:B------:R-:W-:Y:S02]  /*1470*/  SHF.L.U32 R71, R65.reuse, 0x10, RZ ;  /* 0x0000001041477819 */ /* 0x040fe400000006ff */
[----:B------:R-:W-:Y:S01]  /*1480*/  PRMT R103, R65, 0x7632, R103 ;  /* 0x0000763241677816 */ /* 0x000fe20000000067 */
[----:B------:R-:W-:Y:S01]  /*1490*/  FMUL.FTZ R56, R50, R69 ;  /* 0x0000004532387220 */ /* 0x000fe20000410000 */
[----:B------:R0:W-:Y:S01]  /*14a0*/  MUFU.RCP R65, R61 ;  /* 0x0000003d00417308 */ /* 0x0001e20000001000 */
[----:B------:R-:W-:Y:S01]  /*14b0*/  FMUL.FTZ R59, R68, R71 ;  /* 0x00000047443b7220 */ /* 0x000fe20000410000 */
[----:B------:R-:W-:Y:S01]  /*14c0*/  PRMT R60, R64, 0x7632, R60 ;  /* 0x00007632403c7816 */ /* 0x000fe2000000003c */
[----:B------:R-:W-:Y:S01]  /*14d0*/  FMUL.FTZ R56, R93, R56 ;  /* 0x000000385d387220 */ /* 0x000fe20000410000 */
[----:B------:R-:W-:Y:S01]  /*14e0*/  FADD.FTZ R64, R111, 1 ;  /* 0x3f8000006f407421 */ /* 0x000fe20000010000 */
[----:B------:R-:W-:Y:S01]  /*14f0*/  FMUL.FTZ R59, R94, R59 ;  /* 0x0000003b5e3b7220 */ /* 0x000fe20000410000 */
[----:B------:R-:W-:-:S02]  /*1500*/  SHF.L.U32 R100, R67, 0x10, RZ ;  /* 0x0000001043647819 */ /* 0x000fc400000006ff */
[----:B------:R-:W-:Y:S01]  /*1510*/  PRMT R105, R66, 0x7632, R105 ;  /* 0x0000763242697816 */ /* 0x000fe20000000069 */
[----:B0-----:R-:W-:Y:S01]  /*1520*/  FMUL.FTZ R61, R56, R57 ;  /* 0x00000039383d7220 */ /* 0x001fe20000410000 */
[----:B------:R-:W-:Y:S01]  /*1530*/  FMUL.FTZ R62, R59, R58 ;  /* 0x0000003a3b3e7220 */ /* 0x000fe20000410000 */
[----:B------:R-:W0:Y:S01]  /*1540*/  MUFU.RCP R64, R64 ;  /* 0x0000004000407308 */ /* 0x000e220000001000 */
[----:B------:R-:W1:Y:S01]  /*1550*/  LDS.128 R56, [R18+0x10] ;  /* 0x0000100012387984 */ /* 0x000e620000000c00 */
[----:B------:R-:W-:Y:S01]  /*1560*/  SHF.L.U32 R73, R66, 0x10, RZ ;  /* 0x0000001042497819 */ /* 0x000fe200000006ff */
[----:B------:R-:W-:Y:S01]  /*1570*/  FADD.FTZ R66, -R102, 1 ;  /* 0x3f80000066427421 */ /* 0x000fe20000010100 */
[----:B------:R-:W-:Y:S01]  /*1580*/  PRMT R106, R67, 0x7632, R106 ;  /* 0x00007632436a7816 */ /* 0x000fe2000000006a */
[----:B------:R-:W-:Y:S01]  /*1590*/  FMUL.FTZ R111, R51, R100 ;  /* 0x00000064336f7220 */ /* 0x000fe20000410000 */
[----:B------:R-:W-:Y:S01]  /*15a0*/  SHF.L.U32 R67, R60, 0x10, RZ ;  /* 0x000000103c437819 */ /* 0x000fe200000006ff */
[----:B------:R-:W-:Y:S01]  /*15b0*/  FFMA.FTZ R115, R85, R66, 1 ;  /* 0x3f80000055737423 */ /* 0x000fe20000010042 */
[----:B------:R-:W-:Y:S01]  /*15c0*/  SHF.L.U32 R106, R106, 0x10, RZ ;  /* 0x000000106a6a7819 */ /* 0x000fe200000006ff */
        /* <DEDUP_REMOVED lines=8> */
[C---:B0-----:R-:W-:Y:S01]  /*1650*/  FADD.FTZ R120, -R64.reuse, 1 ;  /* 0x3f80000040787421 */ /* 0x041fe20000010100 */
[----:B------:R-:W-:Y:S01]  /*1660*/  FMUL.FTZ R115, R64, R115 ;  /* 0x0000007340737220 */ /* 0x000fe20000410000 */
[----:B------:R0:W2:Y:S01]  /*1670*/  MUFU.RCP R111, R116 ;  /* 0x00000074006f7308 */ /* 0x0000a20000001000 */
[----:B------:R-:W-:Y:S01]  /*1680*/  FMUL.FTZ R114, R66, R113 ;  /* 0x0000007142727220 */ /* 0x000fe20000410000 */
[----:B------:R-:W-:Y:S01]  /*1690*/  FFMA.FTZ R120, R83, R120, 1 ;  /* 0x3f80000053787423 */ /* 0x000fe20000010078 */
[----:B------:R-:W-:Y:S01]  /*16a0*/  SHF.L.U32 R103, R103, 0x10, RZ ;  /* 0x0000001067677819 */ /* 0x000fe200000006ff */
[----:B------:R-:W-:Y:S01]  /*16b0*/  FADD.FTZ R66, R117, 1 ;  /* 0x3f80000075427421 */ /* 0x000fe20000010000 */
[----:B------:R-:W-:Y:S01]  /*16c0*/  FADD.FTZ R113, -R107, 1 ;  /* 0x3f8000006b717421 */ /* 0x000fe20000010100 */
[----:B------:R-:W-:Y:S01]  /*16d0*/  FMUL.FTZ R121, R115, R120 ;  /* 0x0000007873797220 */ /* 0x000fe20000410000 */
[----:B------:R-:W-:Y:S01]  /*16e0*/  FMUL.FTZ R60, R60, R63 ;  /* 0x0000003f3c3c7220 */ /* 0x000fe20000410000 */
[----:B------:R-:W-:Y:S01]  /*16f0*/  FADD.FTZ R120, R122, 1 ;  /* 0x3f8000007a787421 */ /* 0x000fe20000010000 */
[----:B0-----:R-:W-:Y:S01]  /*1700*/  FMUL.FTZ R116, R110, R105 ;  /* 0x000000696e747220 */ /* 0x001fe20000410000 */
[----:B------:R-:W-:Y:S01]  /*1710*/  FADD.FTZ R63, -R65, 1 ;  /* 0x3f800000413f7421 */ /* 0x000fe20000010100 */
[----:B------:R-:W-:Y:S01]  /*1720*/  FMUL.FTZ R112, R108, R103 ;  /* 0x000000676c707220 */ /* 0x000fe20000410000 */
[----:B------:R-:W-:Y:S01]  /*1730*/  FFMA.FTZ R113, R82, R113, 1 ;  /* 0x3f80000052717423 */ /* 0x000fe20000010071 */
[----:B------:R-:W-:Y:S01]  /*1740*/  FMUL.FTZ R116, R107, R116 ;  /* 0x000000746b747220 */ /* 0x000fe20000410000 */
[----:B------:R-:W0:Y:S01]  /*1750*/  MUFU.RCP R66, R66 ;  /* 0x0000004200427308 */ /* 0x000e220000001000 */
[----:B------:R-:W-:Y:S01]  /*1760*/  FFMA.FTZ R63, R84, R63, 1 ;  /* 0x3f800000543f7423 */ /* 0x000fe2000001003f */
[----:B------:R-:W-:Y:S01]  /*1770*/  FMUL.FTZ R112, R65, R112 ;  /* 0x0000007041707220 */ /* 0x000fe20000410000 */
[----:B------:R-:W-:Y:S01]  /*1780*/  FMUL.FTZ R119, R116, R113 ;  /* 0x0000007174777220 */ /* 0x000fe20000410000 */
[----:B--2---:R-:W-:Y:S01]  /*1790*/  FADD.FTZ R3, -R111, 1 ;  /* 0x3f8000006f037421 */ /* 0x004fe20000010100 */
[----:B------:R-:W-:Y:S01]  /*17a0*/  FMUL.FTZ R85, R85, R102 ;  /* 0x0000006655557220 */ /* 0x000fe20000410000 */
[----:B------:R-:W-:Y:S01]  /*17b0*/  FMUL.FTZ R63, R112, R63 ;  /* 0x0000003f703f7220 */ /* 0x000fe20000410000 */
[----:B------:R-:W-:Y:S01]  /*17c0*/  FMUL.FTZ R101, R80, R101 ;  /* 0x0000006550657220 */ /* 0x000fe20000410000 */
[----:B------:R2:W3:Y:S01]  /*17d0*/  MUFU.RCP R146, R120 ;  /* 0x0000007800927308 */ /* 0x0004e20000001000 */
[----:B-1----:R-:W-:Y:S01]  /*17e0*/  PRMT R116, R56, 0x7632, R116 ;  /* 0x0000763238747816 */ /* 0x002fe20000000074 */
[----:B------:R-:W-:Y:S01]  /*17f0*/  FFMA.FTZ R3, R90, R3, 1 ;  /* 0x3f8000005a037423 */ /* 0x000fe20000010003 */
[----:B------:R-:W-:Y:S01]  /*1800*/  SHF.L.U32 R113, R56, 0x10, RZ ;  /* 0x0000001038717819 */ /* 0x000fe200000006ff */
[----:B------:R-:W-:Y:S01]  /*1810*/  FADD.FTZ R56, -R96, 1 ;  /* 0x3f80000060387421 */ /* 0x000fe20000010100 */
[----:B------:R-:W-:Y:S01]  /*1820*/  PRMT R124, R58, 0x7632, R124 ;  /* 0x000076323a7c7816 */ /* 0x000fe2000000007c */
[----:B------:R-:W-:Y:S01]  /*1830*/  FMUL.FTZ R107, R82, R107 ;  /* 0x0000006b526b7220 */ /* 0x000fe20000410000 */
[----:B------:R-:W-:Y:S01]  /*1840*/  SHF.L.U32 R112, R58, 0x10, RZ ;  /* 0x000000103a707819 */ /* 0x000fe200000006ff */
[----:B------:R-:W-:Y:S01]  /*1850*/  FFMA.FTZ R58, R17, R56, 1 ;  /* 0x3f800000113a7423 */ /* 0x000fe20000010038 */
[C---:B------:R-:W-:Y:S01]  /*1860*/  PRMT R127, R59.reuse, 0x7632, R127 ;  /* 0x000076323b7f7816 */ /* 0x040fe2000000007f */
[----:B------:R-:W-:Y:S01]  /*1870*/  FMUL.FTZ R56, R72, R113 ;  /* 0x0000007148387220 */ /* 0x000fe20000410000 */
[----:B------:R-:W-:Y:S01]  /*1880*/  SHF.L.U32 R117, R59, 0x10, RZ ;  /* 0x000000103b757819 */ /* 0x000fe200000006ff */
[----:B------:R-:W-:Y:S01]  /*1890*/  FADD.FTZ R59, -R49, 1 ;  /* 0x3f800000313b7421 */ /* 0x000fe20000010100 */
[----:B------:R-:W-:Y:S01]  /*18a0*/  PRMT R122, R57, 0x7632, R122 ;  /* 0x00007632397a7816 */ /* 0x000fe2000000007a */
[----:B--2---:R-:W-:Y:S01]  /*18b0*/  FMUL.FTZ R120, R75, R112 ;  /* 0x000000704b787220 */ /* 0x004fe20000410000 */
[----:B------:R-:W-:Y:S01]  /*18c0*/  SHF.L.U32 R115, R57, 0x10, RZ ;  /* 0x0000001039737819 */ /* 0x000fe200000006ff */
[C---:B------:R-:W-:Y:S01]  /*18d0*/  FADD.FTZ R57, -R95.reuse, 1 ;  /* 0x3f8000005f397421 */ /* 0x040fe20000010100 */
[----:B------:R-:W-:Y:S01]  /*18e0*/  FFMA.FTZ R126, R76, R59, 1 ;  /* 0x3f8000004c7e7423 */ /* 0x000fe2000001003b */
[----:B------:R-:W-:Y:S01]  /*18f0*/  FMUL.FTZ R56, R95, R56 ;  /* 0x000000385f387220 */ /* 0x000fe20000410000 */
[----:B------:R-:W-:Y:S01]  /*1900*/  FMUL.FTZ R125, R49, R120 ;  /* 0x00000078317d7220 */ /* 0x000fe20000410000 */
[----:B------:R-:W-:Y:S01]  /*1910*/  FFMA.FTZ R57, R0, R57, 1 ;  /* 0x3f80000000397423 */ /* 0x000fe20000010039 */
[----:B------:R-:W-:Y:S01]  /*1920*/  FMUL.FTZ R59, R74, R115 ;  /* 0x000000734a3b7220 */ /* 0x000fe20000410000 */
[----:B0-----:R-:W-:Y:S01]  /*1930*/  FADD.FTZ R2, -R66, 1 ;  /* 0x3f80000042027421 */ /* 0x001fe20000010100 */
[----:B------:R-:W-:Y:S01]  /*1940*/  SHF.L.U32 R140, R116, 0x10, RZ ;  /* 0x00000010748c7819 */ /* 0x000fe200000006ff */
[----:B------:R-:W-:Y:S01]  /*1950*/  FMUL.FTZ R120, R56, R57 ;  /* 0x0000003938787220 */ /* 0x000fe20000410000 */
[----:B------:R-:W-:Y:S01]  /*1960*/  FMUL.FTZ R59, R96, R59 ;  /* 0x0000003b603b7220 */ /* 0x000fe20000410000 */
[----:B------:R-:W-:Y:S01]  /*1970*/  SHF.L.U32 R142, R122, 0x10, RZ ;  /* 0x000000107a8e7819 */ /* 0x000fe200000006ff */
[----:B---3--:R-:W-:Y:S01]  /*1980*/  FADD.FTZ R56, -R146, 1 ;  /* 0x3f80000092387421 */ /* 0x008fe20000010100 */
[----:B------:R-:W-:Y:S01]  /*1990*/  SHF.L.U32 R144, R124, 0x10, RZ ;  /* 0x000000107c907819 */ /* 0x000fe200000006ff */
[----:B------:R-:W-:Y:S01]  /*19a0*/  FMUL.FTZ R123, R59, R58 ;  /* 0x0000003a3b7b7220 */ /* 0x000fe20000410000 */
[----:B------:R-:W-:Y:S01]  /*19b0*/  SHF.L.U32 R147, R127, 0x10, RZ ;  /* 0x000000107f937819 */ /* 0x000fe200000006ff */
[----:B------:R-:W-:Y:S01]  /*19c0*/  FFMA.FTZ R10, R89, R2, 1 ;  /* 0x3f800000590a7423 */ /* 0x000fe20000010002 */
        /* <DEDUP_REMOVED lines=33> */
[----:B------:R-:W0:Y:S01]  /*1be0*/  LDC.64 R2, c[0x0][0x558] ;  /* 0x00015600ff027b82 */ /* 0x000e220000000a00 */
[----:B------:R-:W-:Y:S01]  /*1bf0*/  PRMT R128, R6, 0x7632, R128 ;  /* 0x0000763206807816 */ /* 0x000fe20000000080 */
[----:B------:R-:W-:Y:S01]  /*1c00*/  FMUL.FTZ R145, R92, R145 ;  /* 0x000000915c917220 */ /* 0x000fe20000410000 */
[----:B------:R-:W-:Y:S01]  /*1c10*/  PRMT R126, R7, 0x7632, R126 ;  /* 0x00007632077e7816 */ /* 0x000fe2000000007e */
[----:B------:R-:W-:Y:S01]  /*1c20*/  FMUL.FTZ R146, R91, R146 ;  /* 0x000000925b927220 */ /* 0x000fe20000410000 */
[----:B------:R-:W-:Y:S01]  /*1c30*/  PRMT R124, R12, 0x7632, R124 ;  /* 0x000076320c7c7816 */ /* 0x000fe2000000007c */
[----:B------:R-:W-:Y:S01]  /*1c40*/  FMUL.FTZ R0, R50, R88 ;  /* 0x0000005832007220 */ /* 0x000fe20000410000 */
[----:B------:R-:W-:Y:S01]  /*1c50*/  SHF.L.U32 R129, R12, 0x10, RZ ;  /* 0x000000100c817819 */ /* 0x000fe200000006ff */
[----:B------:R-:W1:Y:S01]  /*1c60*/  LDC.64 R10, c[0x0][0x510] ;  /* 0x00014400ff0a7b82 */ /* 0x000e620000000a00 */
[C---:B------:R-:W-:Y:S01]  /*1c70*/  PRMT R122, R13.reuse, 0x7632, R122 ;  /* 0x000076320d7a7816 */ /* 0x040fe2000000007a */
[----:B------:R-:W-:Y:S01]  /*1c80*/  FMUL.FTZ R50, R70, R86 ;  /* 0x0000005646327220 */ /* 0x000fe20000410000 */
[----:B------:R-:W-:Y:S01]  /*1c90*/  SHF.L.U32 R127, R13, 0x10, RZ ;  /* 0x000000100d7f7819 */ /* 0x000fe200000006ff */
        /* <DEDUP_REMOVED lines=10> */
[----:B------:R-:W2:Y:S01]  /*1d40*/  LDS.128 R56, [R19] ;  /* 0x0000000013387984 */ /* 0x000ea20000000c00 */
[----:B------:R-:W-:Y:S01]  /*1d50*/  SHF.L.U32 R52, R52, 0x10, RZ ;  /* 0x0000001034347819 */ /* 0x000fe200000006ff */
[----:B------:R-:W-:Y:S01]  /*1d60*/  FMUL.FTZ R70, R104, R101 ;  /* 0x0000006568467220 */ /* 0x000fe20000410000 */
[----:B------:R-:W-:Y:S01]  /*1d70*/  SHF.L.U32 R53, R53, 0x10, RZ ;  /* 0x0000001035357819 */ /* 0x000fe200000006ff */
[----:B------:R-:W3:Y:S01]  /*1d80*/  LDS.128 R4, [R19+0x200] ;  /* 0x0002000013047984 */ /* 0x000ee20000000c00 */
[----:B-1----:R-:W-:-:S04]  /*1d90*/  IMAD.WIDE.U32 R12, R44, R10, UR6 ;  /* 0x000000062c0c7e25 */ /* 0x002fc8000f8e000a */
[----:B------:R-:W-:Y:S01]  /*1da0*/  FMUL.FTZ R10, R84, R65 ;  /* 0x00000041540a7220 */ /* 0x000fe20000410000 */
[----:B------:R-:W-:Y:S01]  /*1db0*/  SHF.L.U32 R54, R54, 0x10, RZ ;  /* 0x0000001036367819 */ /* 0x000fe200000006ff */
[----:B------:R-:W-:Y:S01]  /*1dc0*/  FMUL.FTZ R74, R110, R107 ;  /* 0x0000006b6e4a7220 */ /* 0x000fe20000410000 */
[----:B------:R-:W-:Y:S01]  /*1dd0*/  IMAD R11, R44, R11, R13 ;  /* 0x0000000b2c0b7224 */ /* 0x000fe200078e020d */
[----:B0-----:R-:W-:Y:S01]  /*1de0*/  LEA R2, P0, R12, R2, 0x1 ;  /* 0x000000020c027211 */ /* 0x001fe200078008ff */
[----:B------:R-:W-:Y:S01]  /*1df0*/  FMUL.FTZ R72, R108, R10 ;  /* 0x0000000a6c487220 */ /* 0x000fe20000410000 */
[----:B------:R-:W-:Y:S01]  /*1e00*/  SHF.L.U32 R55, R55, 0x10, RZ ;  /* 0x0000001037377819 */ /* 0x000fe200000006ff */
[----:B------:R-:W-:Y:S01]  /*1e10*/  FMUL.FTZ R84, R109, R83 ;  /* 0x000000536d547220 */ /* 0x000fe20000410000 */
[----:B------:R-:W-:Y:S01]  /*1e20*/  LEA.HI.X R3, R12, R3, R11, 0x1, P0 ;  /* 0x000000030c037211 */ /* 0x000fe200000f0c0b */
[----:B------:R-:W-:Y:S01]  /*1e30*/  FMUL.FTZ R11, R76, R49 ;  /* 0x000000314c0b7220 */ /* 0x000fe20000410000 */
[----:B------:R-:W-:Y:S01]  /*1e40*/  FMUL.FTZ R49, R68, R87 ;  /* 0x0000005744317220 */ /* 0x000fe20000410000 */
[----:B------:R-:W-:Y:S01]  /*1e50*/  PRMT R121, R14, 0x7632, R121 ;  /* 0x000076320e797816 */ /* 0x000fe20000000079 */
[----:B------:R-:W-:Y:S01]  /*1e60*/  FMUL.FTZ R68, R98, R99 ;  /* 0x0000006362447220 */ /* 0x000fe20000410000 */
[----:B------:R-:W-:Y:S01]  /*1e70*/  IMAD.WIDE.U32 R2, R22, 0x10, R2 ;  /* 0x0000001016027825 */ /* 0x000fe200078e0002 */
[----:B------:R-:W-:-:S03]  /*1e80*/  SHF.L.U32 R125, R14, 0x10, RZ ;  /* 0x000000100e7d7819 */ /* 0x000fc600000006ff */
[----:B------:R-:W-:Y:S01]  /*1e90*/  FMUL.FTZ R65, R75, R11 ;  /* 0x0000000b4b417220 */ /* 0x000fe20000410000 */
[C---:B------:R-:W-:Y:S01]  /*1ea0*/  PRMT R120, R15.reuse, 0x7632, R120 ;  /* 0x000076320f787816 */ /* 0x040fe20000000078 */
[----:B------:R-:W-:Y:S01]  /*1eb0*/  FMUL.FTZ R82, R134, R111 ;  /* 0x0000006f86527220 */ /* 0x000fe20000410000 */
[----:B------:R-:W-:Y:S01]  /*1ec0*/  SHF.L.U32 R123, R15, 0x10, RZ ;  /* 0x000000100f7b7819 */ /* 0x000fe200000006ff */
[----:B------:R-:W-:Y:S01]  /*1ed0*/  FMUL.FTZ R80, R136, R89 ;  /* 0x0000005988507220 */ /* 0x000fe20000410000 */
[----:B------:R-:W-:Y:S01]  /*1ee0*/  FMUL.FTZ R78, R138, R145 ;  /* 0x000000918a4e7220 */ /* 0x000fe20000410000 */
[----:B------:R-:W-:Y:S01]  /*1ef0*/  FMUL.FTZ R76, R139, R146 ;  /* 0x000000928b4c7220 */ /* 0x000fe20000410000 */
[----:B--2---:R0:W-:Y:S04]  /*1f00*/  STG.E.128 desc[UR16][R2.64], R56 ;  /* 0x0000003802007986 */ /* 0x0041e8000c101d10 */
[----:B---3--:R0:W-:Y:S01]  /*1f10*/  STG.E.128 desc[UR16][R2.64+0x200], R4 ;  /* 0x0002000402007986 */ /* 0x0081e2000c101d10 */
        /* <DEDUP_REMOVED lines=32> */
[----:B------:R-:W-:Y:S02]  /*2120*/  UIMAD UR10, UR18, UR13, UR7 ;  /* 0x0000000d120a72a4 */ /* 0x000fe4000f8e0207 */
[----:B------:R-:W-:Y:S01]  /*2130*/  MOV R3, UR7 ;  /* 0x0000000700037c02 */ /* 0x000fe20008000f00 */
[----:B------:R-:W2:Y:S01]  /*2140*/  LDS.128 R60, [R19+0x200] ;  /* 0x00020000133c7984 */ /* 0x000ea20000000c00 */
[----:B------:R-:W-:Y:S02]  /*2150*/  MOV R2, UR6 ;  /* 0x0000000600027c02 */ /* 0x000fe40008000f00 */
[----:B------:R-:W-:-:S03]  /*2160*/  MOV R3, UR10 ;  /* 0x0000000a00037c02 */ /* 0x000fc60008000f00 */
[----:B------:R-:W-:-:S04]  /*2170*/  IMAD.WIDE.U32 R2, R44, UR14, R2 ;  /* 0x0000000e2c027c25 */ /* 0x000fc8000f8e0002 */
[----:B------:R-:W-:Y:S01]  /*2180*/  IMAD R3, R44, UR15, R3 ;  /* 0x0000000f2c037c24 */ /* 0x000fe2000f8e0203 */
[----:B-1----:R-:W-:-:S04]  /*2190*/  LEA R4, P0, R2, UR22, 0x1 ;  /* 0x0000001602047c11 */ /* 0x002fc8000f8008ff */
[----:B------:R-:W-:-:S03]  /*21a0*/  LEA.HI.X R5, R2, UR23, R3, 0x1, P0 ;  /* 0x0000001702057c11 */ /* 0x000fc600080f0c03 */
[----:B------:R-:W-:-:S05]  /*21b0*/  IMAD.WIDE.U32 R2, R22, 0x10, R4 ;  /* 0x0000001016027825 */ /* 0x000fca00078e0004 */
[----:B0-----:R1:W-:Y:S04]  /*21c0*/  STG.E.128 desc[UR16][R2.64], R56 ;  /* 0x0000003802007986 */ /* 0x0013e8000c101d10 */
[----:B--2---:R1:W-:Y:S02]  /*21d0*/  STG.E.128 desc[UR16][R2.64+0x200], R60 ;  /* 0x0002003c02007986 */ /* 0x0043e4000c101d10 */
.L_x_5020:
[----:B------:R-:W-:Y:S01]  /*21e0*/  SHF.L.U32 R75, R16, 0x10, RZ ;  /* 0x00000010104b7819 */ /* 0x000fe200000006ff */
[----:B------:R-:W-:Y:S01]  /*21f0*/  FFMA.FTZ R37, R0, R45, R37 ;  /* 0x0000002d00257223 */ /* 0x000fe20000010025 */
[----:B------:R-:W-:Y:S01]  /*2200*/  SHF.L.U32 R77, R77, 0x10, RZ ;  /* 0x000000104d4d7819 */ /* 0x000fe200000006ff */
[----:B------:R-:W-:Y:S01]  /*2210*/  BAR.SYNC.DEFER_BLOCKING 0x0 ;  /* 0x0000000000007b1d */ /* 0x000fe20000010000 */
[----:B------:R-:W-:Y:S01]  /*2220*/  SHF.L.U32 R79, R79, 0x10, RZ ;  /* 0x000000104f4f7819 */ /* 0x000fe200000006ff */
[----:B01----:R-:W-:Y:S01]  /*2230*/  FFMA.FTZ R2, R70, R75, R37 ;  /* 0x0000004b46027223 */ /* 0x003fe20000010025 */
[----:B------:R-:W-:Y:S01]  /*2240*/  SHF.L.U32 R81, R81, 0x10, RZ ;  /* 0x0000001051517819 */ /* 0x000fe200000006ff */
[----:B------:R-:W-:Y:S01]  /*2250*/  UISETP.GE.AND UP0, UPT, UR11, 0x1, UPT ;  /* 0x000000010b00788c */ /* 0x000fe2000bf06270 */
        /* <DEDUP_REMOVED lines=10> */
[----:B-----5:R-:W-:Y:S01]  /*2300*/  FADD.FTZ R154, R3, R42 ;  /* 0x0000002a039a7221 */ /* 0x020fe20000010000 */
[----:B------:R-:W-:Y:S01]  /*2310*/  SHF.L.U32 R5, R130, 0x10, RZ ;  /* 0x0000001082057819 */ /* 0x000fe200000006ff */
[----:B------:R-:W-:-:S02]  /*2320*/  HFMA2 R90, -RZ, RZ, 0, 0 ;  /* 0x00000000ff5a7431 */ /* 0x000fc400000001ff */
        /* <DEDUP_REMOVED lines=10> */
[--C-:B------:R-:W-:Y:S01]  /*23d0*/  FADD.FTZ R96, R137, R42.reuse ;  /* 0x0000002a89607221 */ /* 0x100fe20000010000 */
[----:B------:R-:W-:Y:S01]  /*23e0*/  SHF.L.U32 R17, R120, 0x10, RZ ;  /* 0x0000001078117819 */ /* 0x000fe200000006ff */
        /* <DEDUP_REMOVED lines=9> */
[----:B------:R-:W-:-:S02]  /*2480*/  MOV R73, RZ ;  /* 0x000000ff00497202 */ /* 0x000fc40000000f00 */
[----:B------:R-:W-:Y:S02]  /*2490*/  CS2R R62, SRZ ;  /* 0x00000000003e7805 */ /* 0x000fe4000001ff00 */
[----:B------:R-:W-:Y:S01]  /*24a0*/  MOV R71, RZ ;  /* 0x000000ff00477202 */ /* 0x000fe20000000f00 */
[----:B------:R-:W-:Y:S01]  /*24b0*/  FFMA.FTZ R2, R80, R85, R37 ;  /* 0x0000005550027223 */ /* 0x000fe20000010025 */
[----:B------:R-:W-:Y:S02]  /*24c0*/  MOV R69, RZ ;  /* 0x000000ff00457202 */ /* 0x000fe40000000f00 */
[----:B------:R-:W-:Y:S02]  /*24d0*/  CS2R R60, SRZ ;  /* 0x00000000003c7805 */ /* 0x000fe4000001ff00 */
[----:B------:R-:W-:Y:S01]  /*24e0*/  MOV R67, RZ ;  /* 0x000000ff00437202 */ /* 0x000fe20000000f00 */
[----:B------:R-:W-:Y:S01]  /*24f0*/  FFMA.FTZ R3, R65, R54, R2 ;  /* 0x0000003641037223 */ /* 0x000fe20000010002 */
[----:B------:R-:W-:-:S02]  /*2500*/  CS2R R58, SRZ ;  /* 0x00000000003a7805 */ /* 0x000fc4000001ff00 */
[----:B------:R-:W-:Y:S01]  /*2510*/  MOV R57, RZ ;  /* 0x000000ff00397202 */ /* 0x000fe20000000f00 */
[--C-:B------:R-:W-:Y:S01]  /*2520*/  FADD.FTZ R102, R123, R42.reuse ;  /* 0x0000002a7b667221 */ /* 0x100fe20000010000 */
[----:B------:R-:W-:Y:S01]  /*2530*/  FFMA.FTZ R3, R78, R87, R3 ;  /* 0x000000574e037223 */ /* 0x000fe20000010003 */
[----:B------:R-:W-:Y:S01]  /*2540*/  MOV R56, UR20 ;  /* 0x0000001400387c02 */ /* 0x000fe20008000f00 */
[--C-:B------:R-:W-:Y:S01]  /*2550*/  FADD.FTZ R152, R5, R42.reuse ;  /* 0x0000002a05987221 */ /* 0x100fe20000010000 */
[--C-:B------:R-:W-:Y:S01]  /*2560*/  FADD.FTZ R150, R7, R42.reuse ;  /* 0x0000002a07967221 */ /* 0x100fe20000010000 */
[----:B------:R-:W-:Y:S01]  /*2570*/  FFMA.FTZ R3, R68, R55, R3 ;  /* 0x0000003744037223 */ /* 0x000fe20000010003 */
        /* <DEDUP_REMOVED lines=24> */
[----:B------:R-:W-:Y:S01]  /*2700*/  USHF.L.U32 UR6, UR19, 0x8, URZ ;  /* 0x0000000813067899 */ /* 0x000fe200080006ff */
[----:B------:R-:W-:Y:S01]  /*2710*/  FMUL.FTZ R123, R96, R45 ;  /* 0x0000002d607b7220 */ /* 0x000fe20000410000 */
[----:B------:R-:W-:Y:S01]  /*2720*/  UIADD3 UR7, UPT, UPT, UR8, -0x2, URZ ;  /* 0xfffffffe08077890 */ /* 0x000fe2000fffe0ff */
[----:B------:R-:W-:Y:S01]  /*2730*/  FMUL.FTZ R122, R154, R75 ;  /* 0x0000004b9a7a7220 */ /* 0x000fe20000410000 */
[----:B------:R-:W-:Y:S01]  /*2740*/  ULOP3.LUT UR6, UR6, 0x100, URZ, 0xc0, !UPT ;  /* 0x0000010006067892 */ /* 0x000fe2000f8ec0ff */
[----:B------:R-:W-:Y:S01]  /*2750*/  FMUL.FTZ R121, R91, R46 ;  /* 0x0000002e5b797220 */ /* 0x000fe20000410000 */
[----:B------:R-:W-:Y:S01]  /*2760*/  UIMAD UR7, UR7, UR11, URZ ;  /* 0x0000000b070772a4 */ /* 0x000fe2000f8e02ff */
[----:B------:R-:W1:Y:S01]  /*2770*/  LDC.64 R10, c[0x0][0x3e0] ;  /* 0x0000f800ff0a7b82 */ /* 0x000e620000000a00 */
[----:B------:R-:W-:Y:S01]  /*2780*/  USHF.L.U32 UR10, UR8, 0xa, URZ ;  /* 0x0000000a080a7899 */ /* 0x000fe200080006ff */
[----:B------:R-:W-:Y:S01]  /*2790*/  FMUL.FTZ R120, R152, R77 ;  /* 0x0000004d98787220 */ /* 0x000fe20000410000 */
[----:B------:R-:W-:Y:S01]  /*27a0*/  FMUL.FTZ R119, R98, R47 ;  /* 0x0000002f62777220 */ /* 0x000fe20000410000 */
[----:B------:R-:W-:Y:S01]  /*27b0*/  FMUL.FTZ R118, R150, R79 ;  /* 0x0000004f96767220 */ /* 0x000fe20000410000 */
[----:B------:R-:W-:Y:S01]  /*27c0*/  FMUL.FTZ R117, R93, R48 ;  /* 0x000000305d757220 */ /* 0x000fe20000410000 */
[----:B------:R-:W-:Y:S01]  /*27d0*/  FMUL.FTZ R116, R148, R81 ;  /* 0x0000005194747220 */ /* 0x000fe20000410000 */
[----:B------:R-:W-:Y:S01]  /*27e0*/  FMUL.FTZ R115, R95, R52 ;  /* 0x000000345f737220 */ /* 0x000fe20000410000 */
[----:B------:R-:W2:Y:S01]  /*27f0*/  LDC.64 R12, c[0x0][0x3c0] ;  /* 0x0000f000ff0c7b82 */ /* 0x000ea20000000a00 */
[----:B------:R-:W-:Y:S01]  /*2800*/  FMUL.FTZ R114, R146, R83 ;  /* 0x0000005392727220 */ /* 0x000fe20000410000 */
[----:B------:R-:W-:Y:S01]  /*2810*/  FMUL.FTZ R113, R100, R53 ;  /* 0x0000003564717220 */ /* 0x000fe20000410000 */
[----:B------:R-:W-:Y:S01]  /*2820*/  FMUL.FTZ R112, R144, R85 ;  /* 0x0000005590707220 */ /* 0x000fe20000410000 */
[----:B------:R-:W-:Y:S01]  /*2830*/  FMUL.FTZ R111, R97, R54 ;  /* 0x00000036616f7220 */ /* 0x000fe20000410000 */
[----:B------:R-:W-:Y:S01]  /*2840*/  FMUL.FTZ R110, R142, R87 ;  /* 0x000000578e6e7220 */ /* 0x000fe20000410000 */
[----:B------:R-:W-:Y:S01]  /*2850*/  FMUL.FTZ R109, R102, R55 ;  /* 0x00000037666d7220 */ /* 0x000fe20000410000 */
[----:B------:R-:W-:Y:S01]  /*2860*/  FMUL.FTZ R108, R140, R89 ;  /* 0x000000598c6c7220 */ /* 0x000fe20000410000 */
[----:B------:R-:W3:Y:S01]  /*2870*/  LDC.64 R14, c[0x0][0x3a8] ;  /* 0x0000ea00ff0e7b82 */ /* 0x000ee20000000a00 */
[----:B0-----:R-:W-:Y:S01]  /*2880*/  ISETP.LE.AND P0, PT, R2, UR8, PT ;  /* 0x0000000802007c0c */ /* 0x001fe2000bf03270 */
[----:B------:R-:W-:Y:S01]  /*2890*/  UIADD3 UR12, UPT, UPT, -UR11, URZ, URZ ;  /* 0x000000ff0b0c7290 */ /* 0x000fe2000fffe1ff */
[----:B------:R-:W-:Y:S01]  /*28a0*/  IADD3 R107, PT, PT, R56, 0x1590, RZ ;  /* 0x00001590386b7810 */ /* 0x000fe20007ffe0ff */
[----:B------:R-:W0:Y:S01]  /*28b0*/  LDCU UR13, c[0x0][0x394] ;  /* 0x00007280ff0d77ac */ /* 0x000e220008000800 */
[----:B------:R-:W-:-:S02]  /*28c0*/  ISETP.EQ.AND P0, PT, R143, RZ, !P0 ;  /* 0x000000ff8f00720c */ /* 0x000fc40004702270 */
[----:B------:R-:W-:Y:S01]  /*28d0*/  MOV R94, RZ ;  /* 0x000000ff005e7202 */ /* 0x000fe20000000f00 */
[----:B------:R-:W4:Y:S01]  /*28e0*/  LDC R200, c[0x0][0x394] ;  /* 0x0000e500ffc87b82 */ /* 0x000f220000000800 */
[----:B-1----:R-:W-:Y:S01]  /*28f0*/  SHF.L.U64.HI R156, R10, 0x2, R11 ;  /* 0x000000020a9c7819 */ /* 0x002fe2000001020b */
[----:B------:R-:W-:Y:S01]  /*2900*/  ULOP3.LUT UR10, UR10, 0x400, URZ, 0xc0, !UPT ;  /* 0x000004000a0a7892 */ /* 0x000fe2000f8ec0ff */
[----:B------:R-:W-:Y:S02]  /*2910*/  MOV R106, R34 ;  /* 0x00000022006a7202 */ /* 0x000fe40000000f00 */
[----:B------:R-:W-:Y:S02]  /*2920*/  MOV R105, R33 ;  /* 0x0000002100697202 */ /* 0x000fe40000000f00 */
[----:B------:R-:W-:Y:S02]  /*2930*/  MOV R104, R41 ;  /* 0x0000002900687202 */ /* 0x000fe40000000f00 */
[----:B--2---:R-:W-:-:S02]  /*2940*/  SHF.L.U64.HI R158, R12, 0x2, R13 ;  /* 0x000000020c9e7819 */ /* 0x004fc4000001020d */
[----:B------:R-:W-:Y:S02]  /*2950*/  MOV R103, R40 ;  /* 0x0000002800677202 */ /* 0x000fe40000000f00 */
[----:B------:R-:W-:Y:S02]  /*2960*/  MOV R101, R39 ;  /* 0x0000002700657202 */ /* 0x000fe40000000f00 */
[----:B------:R-:W-:Y:S02]  /*2970*/  MOV R99, R38 ;  /* 0x0000002600637202 */ /* 0x000fe40000000f00 */
[----:B------:R-:W-:Y:S02]  /*2980*/  P2R R202, PR, RZ, 0x1 ;  /* 0x00000001ffca7803 */ /* 0x000fe40000000000 */
[----:B---3--:R-:W-:Y:S02]  /*2990*/  SHF.L.U64.HI R160, R14, 0x2, R15 ;  /* 0x000000020ea07819 */ /* 0x008fe4000001020f */
[----:B------:R-:W-:-:S02]  /*29a0*/  MOV R11, UR6 ;  /* 0x00000006000b7c02 */ /* 0x000fc40008000f00 */
[----:B0-----:R-:W-:-:S07]  /*29b0*/  MOV R13, UR7 ;  /* 0x00000007000d7c02 */ /* 0x001fce0008000f00 */
.L_x_5034:
        /* <DEDUP_REMOVED lines=9> */
[----:B------:R-:W1:Y:S01]  /*2a50*/  S2UR UR7, SR_CgaCtaId ;  /* 0x00000000000779c3 */ /* 0x000e620000008800 */
[C---:B------:R-:W-:Y:S01]  /*2a60*/  ISETP.NE.AND P0, PT, R35.reuse, RZ, PT ;  /* 0x000000ff2300720c */ /* 0x040fe20003f05270 */
[----:B------:R-:W-:Y:S01]  /*2a70*/  UMOV UR6, 0x400 ;  /* 0x0000040000067882 */ /* 0x000fe20000000000 */
[----:B------:R-:W-:Y:S02]  /*2a80*/  ISETP.NE.AND P1, PT, R35, 0x3f, PT ;  /* 0x0000003f2300780c */ /* 0x000fe40003f25270 */
[----:B0-----:R-:W-:Y:S01]  /*2a90*/  SEL R2, R11, R26, !P0 ;  /* 0x0000001a0b027207 */ /* 0x001fe20004000000 */
[----:B------:R-:W-:Y:S01]  /*2aa0*/  BSSY.RECONVERGENT B0, `(.L_x_5022) ;  /* 0x000003e000007945 */ /* 0x000fe20003800200 */
[----:B-1----:R-:W-:-:S06]  /*2ab0*/  ULEA UR6, UR7, UR6, 0x18 ;  /* 0x0000000607067291 */ /* 0x002fcc000f8ec0ff */
[----:B------:R-:W-:Y:S01]  /*2ac0*/  LEA R3, R2, UR6, 0x2 ;  /* 0x0000000602037c11 */ /* 0x000fe2000f8e10ff */
        /* <DEDUP_REMOVED lines=56> */
[----:B------:R2:W3:Y:S01]  /*2e50*/  LDS R192, [R56+UR10+0xc90] ;  /* 0x000c900a38c07984 */ /* 0x0004e20008000800 */
[----:B------:R-:W-:Y:S05]  /*2e60*/  BRA `(.L_x_5024) ;  /* 0x0000000000047947 */ /* 0x000fea0003800000 */
.L_x_5023:
[----:B------:R0:W1:Y:S02]  /*2e70*/  LDS R192, [R141+0x1494] ;  /* 0x001494008dc07984 */ /* 0x0000640000000800 */
.L_x_5024:
[----:B------:R-:W-:Y:S05]  /*2e80*/  BSYNC.RECONVERGENT B0 ;  /* 0x0000000000007941 */ /* 0x000fea0003800200 */
.L_x_5022:
[----:B------:R-:W-:Y:S01]  /*2e90*/  UISETP.NE.AND UP0, UPT, UR8, 0x1, UPT ;  /* 0x000000010800788c */ /* 0x000fe2000bf05270 */
[-C--:B------:R-:W-:Y:S01]  /*2ea0*/  FMUL.FTZ R7, R16, R145.reuse ;  /* 0x0000009110077220 */ /* 0x080fe20000410000 */
[----:B------:R-:W-:Y:S01]  /*2eb0*/  FFMA.FTZ R6, R123, R145, R122 ;  /* 0x000000917b067223 */ /* 0x000fe2000001007a */
[----:B------:R-:W-:Y:S01]  /*2ec0*/  HFMA2 R3, -RZ, RZ, 0, 0 ;  /* 0x00000000ff037431 */ /* 0x000fe200000001ff */
[----:B------:R-:W-:Y:S02]  /*2ed0*/  MOV R2, 0x3f800000 ;  /* 0x3f80000000027802 */ /* 0x000fe40000000f00 */
        /* <DEDUP_REMOVED lines=9> */
[----:B------:R-:W-:-:S04]  /*2f70*/  @!P1 IMAD.WIDE R4, R13, 0x8, R8 ;  /* 0x000000080d049825 */ /* 0x000fc800078e0208 */
[----:B------:R-:W-:Y:S01]  /*2f80*/  FFMA.FTZ R6, R149, R6, R118 ;  /* 0x0000000695067223 */ /* 0x000fe20000010076 */
[----:B------:R2:W5:Y:S03]  /*2f90*/  @!P1 LDG.E.64 R2, desc[UR16][R4.64] ;  /* 0x0000001004029981 */ /* 0x000566000c1e1b00 */
[----:B------:R-:W-:Y:S01]  /*2fa0*/  FFMA.FTZ R6, R166, R6, R117 ;  /* 0x00000006a6067223 */ /* 0x000fe20000010075 */
[----:B------:R-:W-:-:S03]  /*2fb0*/  ISETP.GT.U32.AND P2, PT, R35, 0x1f, PT ;  /* 0x0000001f2300780c */ /* 0x000fc60003f44070 */
        /* <DEDUP_REMOVED lines=23> */
[----:B------:R-:W2:Y:S01]  /*3130*/  LDS.128 R4, [R21+0x880] ;  /* 0x0008800015047984 */ /* 0x000ea20000000c00 */
[----:B------:R-:W-:Y:S01]  /*3140*/  UMOV UR7, 0xffffffff ;  /* 0xffffffff00077882 */ /* 0x000fe20000000000 */
[C---:B------:R-:W-:Y:S02]  /*3150*/  ISETP.GE.AND P1, PT, R20.reuse, 0x10, PT ;  /* 0x000000101400780c */ /* 0x040fe40003f26270 */
[C---:B------:R-:W-:Y:S02]  /*3160*/  ISETP.GE.AND P2, PT, R20.reuse, 0x8, PT ;  /* 0x000000081400780c */ /* 0x040fe40003f46270 */
[C---:B------:R-:W-:Y:S02]  /*3170*/  ISETP.GE.AND P3, PT, R20.reuse, 0x4, PT ;  /* 0x000000041400780c */ /* 0x040fe40003f66270 */
[C---:B------:R-:W-:Y:S02]  /*3180*/  ISETP.GE.AND P4, PT, R20.reuse, 0x2, PT ;  /* 0x000000021400780c */ /* 0x040fe40003f86270 */
[----:B------:R-:W-:Y:S01]  /*3190*/  ISETP.GE.AND P5, PT, R20, 0x1, PT ;  /* 0x000000011400780c */ /* 0x000fe20003fa6270 */
[-C--:B--2---:R-:W-:Y:S01]  /*31a0*/  FFMA.FTZ R5, R5, R6.reuse, R7 ;  /* 0x0000000605057223 */ /* 0x084fe20000010007 */
[----:B------:R-:W-:Y:S01]  /*31b0*/  FMUL.FTZ R6, R4, R6 ;  /* 0x0000000604067220 */ /* 0x000fe20000410000 */
[----:B------:R-:W-:Y:S10]  /*31c0*/  BRA.DIV UR7, `(.L_x_5026) ;  /* 0x0000002607807947 */ /* 0x000ff4000b800000 */
[----:B------:R-:W2:Y:S04]  /*31d0*/  SHFL.UP PT, R4, R5, 0x1, RZ ;  /* 0x0420000005047989 */ /* 0x000ea800000e00ff */
[----:B------:R-:W0:Y:S01]  /*31e0*/  SHFL.UP PT, R7, R6, 0x1, RZ ;  /* 0x0420000006077989 */ /* 0x000e2200000e00ff */
[C---:B--2---:R-:W-:Y:S01]  /*31f0*/  FFMA.FTZ R4, R6.reuse, R4, R5 ;  /* 0x0000000406047223 */ /* 0x044fe20000010005 */
        /* <DEDUP_REMOVED lines=18> */
[----:B------:R0:W0:Y:S02]  /*3320*/  SHFL.UP PT, R4, R5, 0x10, RZ ;  /* 0x0600000005047989 */ /* 0x00002400000e00ff */
.L_x_5052:
[C---:B0-----:R-:W-:Y:S01]  /*3330*/  FFMA.FTZ R4, R6.reuse, R4, R5 ;  /* 0x0000000406047223 */ /* 0x041fe20000010005 */
[----:B------:R-:W-:Y:S01]  /*3340*/  UMOV UR7, 0xffffffff ;  /* 0xffffffff00077882 */ /* 0x000fe20000000000 */
[----:B--2---:R-:W-:-:S03]  /*3350*/  @P1 FMUL.FTZ R6, R6, R17 ;  /* 0x0000001106061220 */ /* 0x004fc60000410000 */
[----:B------:R-:W-:Y:S01]  /*3360*/  FSEL R7, R5, R4, !P1 ;  /* 0x0000000405077208 */ /* 0x000fe20004800000 */
[----:B------:R-:W-:Y:S06]  /*3370*/  BRA.DIV UR7, `(.L_x_5027) ;  /* 0x0000002a07187947 */ /* 0x000fec000b800000 */
.L_x_5055:
[----:B------:R-:W-:-:S03]  /*3380*/  UMOV UR7, 0xffffffff ;  /* 0xffffffff00077882 */ /* 0x000fc60000000000 */
[----:B------:R-:W-:Y:S05]  /*3390*/  BRA.DIV UR7, `(.L_x_5028) ;  /* 0x0000002a07387947 */ /* 0x000fea000b800000 */
.L_x_5058:
[----:B------:R-:W-:-:S03]  /*33a0*/  UMOV UR7, 0xffffffff ;  /* 0xffffffff00077882 */ /* 0x000fc60000000000 */
[----:B------:R-:W-:Y:S05]  /*33b0*/  BRA.DIV UR7, `(.L_x_5029) ;  /* 0x0000002a07587947 */ /* 0x000fea000b800000 */
[----:B------:R0:W2:Y:S04]  /*33c0*/  SHFL.UP PT, R17, R6, 0x1, RZ ;  /* 0x0420000006117989 */ /* 0x0000a800000e00ff */
[----:B------:R0:W0:Y:S04]  /*33d0*/  SHFL.UP PT, R194, R7, 0x1, RZ ;  /* 0x0420000007c27989 */ /* 0x00002800000e00ff */
[----:B-----5:R0:W0:Y:S04]  /*33e0*/  SHFL.IDX PT, R4, R2, RZ, 0x1f ;  /* 0x00001fff02047589 */ /* 0x02002800000e0000 */
[----:B------:R0:W0:Y:S02]  /*33f0*/  SHFL.IDX PT, R5, R3, RZ, 0x1f ;  /* 0x00001fff03057589 */ /* 0x00002400000e0000 */
.L_x_5064:
[----:B0-----:R-:W0:Y:S01]  /*3400*/  LDS.64 R6, [R21+0x880] ;  /* 0x0008800015067984 */ /* 0x001e220000000a00 */
[C---:B--2---:R-:W-:Y:S01]  /*3410*/  @P0 FFMA.FTZ R5, R17.reuse, R5, R194 ;  /* 0x0000000511050223 */ /* 0x044fe200000100c2 */
[----:B------:R-:W-:-:S03]  /*3420*/  @P0 FMUL.FTZ R4, R17, R4 ;  /* 0x0000000411040220 */ /* 0x000fc60000410000 */
[-C--:B0-----:R-:W-:Y:S01]  /*3430*/  FFMA.FTZ R7, R5, R6.reuse, R7 ;  /* 0x0000000605077223 */ /* 0x081fe20000010007 */
[----:B------:R-:W-:-:S05]  /*3440*/  FMUL.FTZ R6, R4, R6 ;  /* 0x0000000604067220 */ /* 0x000fca0000410000 */
[----:B------:R2:W-:Y:S02]  /*3450*/  STS.128 [R21+0x880], R4 ;  /* 0x0008800415007388 */ /* 0x0005e40000000c00 */
.L_x_5025:
[----:B------:R-:W-:Y:S05]  /*3460*/  WARPSYNC.ALL ;  /* 0x0000000000007948 */ /* 0x000fea0003800000 */
[----:B------:R-:W-:Y:S01]  /*3470*/  BAR.SYNC.DEFER_BLOCKING 0x0 ;  /* 0x0000000000007b1d */ /* 0x000fe20000010000 */
[C---:B-1-3-5:R-:W-:Y:S01]  /*3480*/  FMUL.FTZ R3, R173.reuse, R192 ;  /* 0x000000c0ad037220 */ /* 0x06afe20000410000 */
[----:B------:R-:W-:Y:S01]  /*3490*/  FFMA.FTZ R2, R173, R175, R190 ;  /* 0x000000afad027223 */ /* 0x000fe200000100be */
[----:B------:R-:W-:Y:S02]  /*34a0*/  ISETP.NE.AND P0, PT, R202, RZ, PT ;  /* 0x000000ffca00720c */ /* 0x000fe40003f05270 */
[C---:B--2---:R-:W-:Y:S01]  /*34b0*/  FMUL.FTZ R4, R186.reuse, R3 ;  /* 0x00000003ba047220 */ /* 0x044fe20000410000 */
        /* <DEDUP_REMOVED lines=60> */
[----:B------:R-:W2:Y:S04]  /*3880*/  SHFL.DOWN PT, R7, R5, 0x1, 0x1f ;  /* 0x08201f0005077f89 */ /* 0x000ea800000e0000 */
[----:B------:R-:W-:Y:S01]  /*3890*/  SHFL.IDX PT, R205, R16, RZ, 0x1f ;  /* 0x00001fff10cd7589 */ /* 0x000fe200000e0000 */
        /* <DEDUP_REMOVED lines=9> */
[----:B------:R-:W-:Y:S02]  /*3930*/  @!P0 MOV R3, R2 ;  /* 0x0000000200038202 */ /* 0x000fe40000000f00 */
[----:B------:R-:W-:-:S03]  /*3940*/  @!P0 MOV R4, R7 ;  /* 0x0000000700048202 */ /* 0x000fc60000000f00 */
[----:B------:R-:W1:Y:S01]  /*3950*/  SHFL.DOWN PT, R2, R3, 0x4, 0x1f ;  /* 0x08801f0003027f89 */ /* 0x000e6200000e0000 */
[----:B------:R-:W-:-:S03]  /*3960*/  ISETP.GT.U32.AND P0, PT, R143, 0x1b, PT ;  /* 0x0000001b8f00780c */ /* 0x000fc60003f04070 */
[----:B------:R-:W2:Y:S04]  /*3970*/  SHFL.DOWN PT, R5, R4, 0x4, 0x1f ;  /* 0x08801f0004057f89 */ /* 0x000ea800000e0000 */
[----:B------:R-:W-:Y:S06]  /*3980*/  SHFL.IDX PT, R7, R17, RZ, 0x1f ;  /* 0x00001fff11077589 */ /* 0x000fec00000e0000 */
[C---:B-1----:R-:W-:Y:S01]  /*3990*/  @!P0 FMUL.FTZ R2, R3.reuse, R2 ;  /* 0x0000000203028220 */ /* 0x042fe20000410000 */
[----:B--2---:R-:W-:-:S04]  /*39a0*/  @!P0 FFMA.FTZ R5, R3, R5, R4 ;  /* 0x0000000503058223 */ /* 0x004fc80000010004 */
[----:B------:R-:W-:Y:S02]  /*39b0*/  @!P0 MOV R3, R2 ;  /* 0x0000000200038202 */ /* 0x000fe40000000f00 */
[----:B------:R-:W-:-:S03]  /*39c0*/  @!P0 MOV R4, R5 ;  /* 0x0000000500048202 */ /* 0x000fc60000000f00 */
        /* <DEDUP_REMOVED lines=14> */
[----:B------:R-:W1:Y:S01]  /*3ab0*/  SHFL.IDX PT, R2, R3, RZ, 0x1f ;  /* 0x00001fff03027589 */ /* 0x000e6200000e0000 */
[----:B------:R-:W-:-:S03]  /*3ac0*/  ISETP.NE.AND P0, PT, R35, 0x1f, PT ;  /* 0x0000001f2300780c */ /* 0x000fc60003f05270 */
[----:B------:R-:W2:Y:S04]  /*3ad0*/  SHFL.IDX PT, R6, R4, RZ, 0x1f ;  /* 0x00001fff04067589 */ /* 0x000ea800000e0000 */
[----:B------:R3:W0:Y:S04]  /*3ae0*/  SHFL.DOWN PT, R203, R3, 0x1, 0x1f ;  /* 0x08201f0003cb7f89 */ /* 0x00062800000e0000 */
[----:B------:R3:W0:Y:S01]  /*3af0*/  SHFL.DOWN PT, R204, R4, 0x1, 0x1f ;  /* 0x08201f0004cc7f89 */ /* 0x00062200000e0000 */
[-C--:B-1----:R-:W-:Y:S01]  /*3b00*/  FMUL.FTZ R16, R16, R2.reuse ;  /* 0x0000000210107220 */ /* 0x082fe20000410000 */
[----:B--23--:R-:W-:-:S07]  /*3b10*/  FFMA.FTZ R17, R17, R2, R6 ;  /* 0x0000000211117223 */ /* 0x00cfce0000010006 */
.L_x_5081:
[----:B------:R-:W1:Y:S01]  /*3b20*/  LDS.64 R4, [R21+0xa98] ;  /* 0x000a980015047984 */ /* 0x000e620000000a00 */
[----:B------:R-:W-:Y:S01]  /*3b30*/  MOV R6, R205 ;  /* 0x000000cd00067202 */ /* 0x000fe20000000f00 */
[----:B0-----:R-:W-:-:S04]  /*3b40*/  @P0 FFMA.FTZ R7, R203, R7, R204 ;  /* 0x00000007cb070223 */ /* 0x001fc800000100cc */
[----:B------:R-:W-:Y:S01]  /*3b50*/  @P0 FMUL.FTZ R6, R203, R6 ;  /* 0x00000006cb060220 */ /* 0x000fe20000410000 */
[----:B-1----:R-:W-:-:S03]  /*3b60*/  FFMA.FTZ R5, R4, R7, R5 ;  /* 0x0000000704057223 */ /* 0x002fc60000010005 */
[----:B------:R-:W-:-:S05]  /*3b70*/  FMUL.FTZ R4, R4, R6 ;  /* 0x0000000604047220 */ /* 0x000fca0000410000 */
[----:B------:R1:W-:Y:S02]  /*3b80*/  STS.128 [R21+0xa90], R4 ;  /* 0x000a900415007388 */ /* 0x0003e40000000c00 */
.L_x_5030:
[----:B------:R-:W-:Y:S05]  /*3b90*/  WARPSYNC.ALL ;  /* 0x0000000000007948 */ /* 0x000fea0003800000 */
[----:B------:R-:W-:Y:S01]  /*3ba0*/  BAR.SYNC.DEFER_BLOCKING 0x0 ;  /* 0x0000000000007b1d */ /* 0x000fe20000010000 */
[----:B------:R-:W-:Y:S01]  /*3bb0*/  FFMA.FTZ R3, R0, R187, RZ ;  /* 0x000000bb00037223 */ /* 0x000fe200000100ff */
[----:B------:R-:W-:Y:S01]  /*3bc0*/  FADD.FTZ R187, -R123, R187 ;  /* 0x000000bb7bbb7221 */ /* 0x000fe20000010100 */
[C---:B------:R-:W-:Y:S02]  /*3bd0*/  ISETP.GT.AND P1, PT, R20.reuse, 0x1e, PT ;  /* 0x0000001e1400780c */ /* 0x040fe40003f24270 */
[----:B------:R-:W-:Y:S01]  /*3be0*/  ISETP.GT.AND P0, PT, R20, 0x1d, PT ;  /* 0x0000001d1400780c */ /* 0x000fe20003f04270 */
[----:B------:R-:W-:Y:S01]  /*3bf0*/  BSSY.RECONVERGENT B0, `(.L_x_5032) ;  /* 0x00000ca000007945 */ /* 0x000fe20003800200 */
[----:B------:R-:W-:Y:S01]  /*3c00*/  ISETP.NE.AND P2, PT, R35, RZ, PT ;  /* 0x000000ff2300720c */ /* 0x000fe20003f45270 */
[----:B------:R-:W2:-:S12]  /*3c10*/  LDS R2, [R24+0xa94] ;  /* 0x000a940018027984 */ /* 0x000e980000000800 */
[----:B------:R3:W-:Y:S01]  /*3c20*/  @!P2 STS.64 [R107], R16 ;  /* 0x000000106b00a388 */ /* 0x0007e20000000a00 */
[----:B--2---:R-:W-:Y:S01]  /*3c30*/  FFMA.FTZ R192, R2, R192, R175 ;  /* 0x000000c002c07223 */ /* 0x004fe200000100af */
[----:B------:R-:W-:Y:S01]  /*3c40*/  FFMA.FTZ R2, R70, R185, R3 ;  /* 0x000000b946027223 */ /* 0x000fe20000010003 */
[----:B------:R-:W-:Y:S02]  /*3c50*/  FADD.FTZ R185, -R122, R185 ;  /* 0x000000b97ab97221 */ /* 0x000fe40000010100 */
[----:B------:R-:W-:Y:S01]  /*3c60*/  FFMA.FTZ R190, R173, R192, R190 ;  /* 0x000000c0adbe7223 */ /* 0x000fe200000100be */
[----:B------:R-:W-:Y:S01]  /*3c70*/  FFMA.FTZ R3, R49, R196, R2 ;  /* 0x000000c431037223 */ /* 0x000fe20000010002 */
[----:B------:R-:W-:Y:S01]  /*3c80*/  FADD.FTZ R196, -R121, R196 ;  /* 0x000000c479c47221 */ /* 0x000fe20000010100 */
[----:B------:R-:W-:Y:S01]  /*3c90*/  FMUL.FTZ R224, R140, R192 ;  /* 0x000000c08ce07220 */ /* 0x000fe20000410000 */
        /* <DEDUP_REMOVED lines=14> */
[----:B------:R-:W-:Y:S01]  /*3d80*/  FMUL.FTZ R216, R144, R176 ;  /* 0x000000b090d87220 */ /* 0x000fe20000410000 */
[----:B---3--:R-:W-:Y:S01]  /*3d90*/  FMUL.FTZ R16, R15, R188 ;  /* 0x000000bc0f107220 */ /* 0x008fe20000410000 */
        /* <DEDUP_REMOVED lines=10> */
[----:B------:R-:W-:Y:S01]  /*3e40*/  FMUL.FTZ R210, R95, R182 ;  /* 0x000000b65fd27220 */ /* 0x000fe20000410000 */
[----:B------:R-:W-:Y:S01]  /*3e50*/  FADD.FTZ R191, -R114, R191 ;  /* 0x000000bf72bf7221 */ /* 0x000fe20000010100 */
[-C--:B------:R-:W-:Y:S01]  /*3e60*/  FFMA.FTZ R180, R151, R168.reuse, R180 ;  /* 0x000000a897b47223 */ /* 0x080fe200000100b4 */
[----:B------:R-:W-:Y:S01]  /*3e70*/  FFMA.FTZ R3, R66, R193, R3 ;  /* 0x000000c142037223 */ /* 0x000fe20000010003 */
[----:B------:R-:W-:Y:S01]  /*3e80*/  FMUL.FTZ R208, R148, R168 ;  /* 0x000000a894d07220 */ /* 0x000fe20000410000 */
[----:B------:R-:W-:Y:S01]  /*3e90*/  FADD.FTZ R193, -R113, R193 ;  /* 0x000000c171c17221 */ /* 0x000fe20000010100 */
[----:B------:R-:W-:Y:S01]  /*3ea0*/  FFMA.FTZ R166, R166, R180, R161 ;  /* 0x000000b4a6a67223 */ /* 0x000fe200000100a1 */
[----:B-1----:R-:W-:Y:S01]  /*3eb0*/  FFMA.FTZ R4, R80, R201, R3 ;  /* 0x000000c950047223 */ /* 0x002fe20000010003 */
[----:B------:R-:W-:Y:S01]  /*3ec0*/  FADD.FTZ R201, -R112, R201 ;  /* 0x000000c970c97221 */ /* 0x000fe20000010100 */
[----:B------:R-:W-:Y:S01]  /*3ed0*/  FADD.FTZ R133, R220, R133 ;  /* 0x00000085dc857221 */ /* 0x000fe20000010000 */
[----:B------:R-:W-:Y:S01]  /*3ee0*/  FFMA.FTZ R178, R149, R166, R178 ;  /* 0x000000a695b27223 */ /* 0x000fe200000100b2 */
[----:B------:R-:W-:Y:S01]  /*3ef0*/  FADD.FTZ R124, R224, R124 ;  /* 0x0000007ce07c7221 */ /* 0x000fe20000010000 */
        /* <DEDUP_REMOVED lines=8> */
[-C--:B------:R-:W-:Y:S01]  /*3f80*/  FFMA.FTZ R162, R162, R174.reuse, R155 ;  /* 0x000000aea2a27223 */ /* 0x080fe2000001009b */
[----:B------:R-:W-:-:S03]  /*3f90*/  FMUL.FTZ R3, R91, R174 ;  /* 0x000000ae5b037220 */ /* 0x000fc60000410000 */
[-C--:B------:R-:W-:Y:S01]  /*3fa0*/  FFMA.FTZ R170, R145, R162.reuse, R170 ;  /* 0x000000a291aa7223 */ /* 0x080fe200000100aa */
[----:B------:R-:W-:Y:S01]  /*3fb0*/  FMUL.FTZ R6, R154, R162 ;  /* 0x000000a29a067220 */ /* 0x000fe20000410000 */
[----:B------:R-:W-:Y:S02]  /*3fc0*/  FADD.FTZ R139, R3, R139 ;  /* 0x0000008b038b7221 */ /* 0x000fe40000010000 */
[----:B------:R-:W-:Y:S01]  /*3fd0*/  FMUL.FTZ R2, R96, R170 ;  /* 0x000000aa60027220 */ /* 0x000fe20000410000 */
[----:B------:R-:W-:-:S03]  /*3fe0*/  FADD.FTZ R131, R6, R131 ;  /* 0x0000008306837221 */ /* 0x000fc60000010000 */
[C---:B------:R-:W-:Y:S01]  /*3ff0*/  FFMA.FTZ R5, R2.reuse, R187, RZ ;  /* 0x000000bb02057223 */ /* 0x040fe200000100ff */
[----:B------:R-:W-:-:S03]  /*4000*/  FADD.FTZ R138, R2, R138 ;  /* 0x0000008a028a7221 */ /* 0x000fc60000010000 */
[----:B------:R-:W-:Y:S01]  /*4010*/  FFMA.FTZ R204, R6, R185, R5 ;  /* 0x000000b906cc7223 */ /* 0x000fe20000010005 */
[----:B------:R-:W-:Y:S01]  /*4020*/  FFMA.FTZ R5, R65, R198, R4 ;  /* 0x000000c641057223 */ /* 0x000fe20000010004 */
[----:B------:R-:W-:Y:S02]  /*4030*/  FMUL.FTZ R4, R152, R164 ;  /* 0x000000a498047220 */ /* 0x000fe40000410000 */
[----:B------:R-:W-:Y:S01]  /*4040*/  FFMA.FTZ R7, R3, R196, R204 ;  /* 0x000000c403077223 */ /* 0x000fe200000100cc */
[----:B------:R-:W-:Y:S01]  /*4050*/  FFMA.FTZ R145, R78, R199, R5 ;  /* 0x000000c74e917223 */ /* 0x000fe20000010005 */
[----:B------:R-:W-:Y:S01]  /*4060*/  FMUL.FTZ R5, R98, R178 ;  /* 0x000000b262057220 */ /* 0x000fe20000410000 */
[----:B------:R-:W-:Y:S01]  /*4070*/  FMUL.FTZ R204, R150, R166 ;  /* 0x000000a696cc7220 */ /* 0x000fe20000410000 */
[----:B------:R-:W-:Y:S01]  /*4080*/  FFMA.FTZ R206, R4, R183, R7 ;  /* 0x000000b704ce7223 */ /* 0x000fe20000010007 */
[----:B------:R-:W-:Y:S01]  /*4090*/  FFMA.FTZ R147, R68, R197, R145 ;  /* 0x000000c544937223 */ /* 0x000fe20000010091 */
[----:B------:R-:W-:Y:S01]  /*40a0*/  FADD.FTZ R145, -R117, R194 ;  /* 0x000000c275917221 */ /* 0x000fe20000010100 */
[----:B------:R-:W-:Y:S01]  /*40b0*/  FADD.FTZ R199, -R110, R199 ;  /* 0x000000c76ec77221 */ /* 0x000fe20000010100 */
[----:B------:R-:W-:Y:S01]  /*40c0*/  FFMA.FTZ R7, R5, R181, R206 ;  /* 0x000000b505077223 */ /* 0x000fe200000100ce */
[----:B------:R-:W-:Y:S01]  /*40d0*/  FMUL.FTZ R206, R93, R180 ;  /* 0x000000b45dce7220 */ /* 0x000fe20000410000 */
[----:B------:R-:W-:Y:S01]  /*40e0*/  FFMA.FTZ R194, R76, R195, R147 ;  /* 0x000000c34cc27223 */ /* 0x000fe20000010093 */
[----:B------:R-:W-:Y:S01]  /*40f0*/  FADD.FTZ R147, -R111, R198 ;  /* 0x000000c66f937221 */ /* 0x000fe20000010100 */
[----:B------:R-:W-:Y:S01]  /*4100*/  FFMA.FTZ R7, R204, R179, R7 ;  /* 0x000000b3cc077223 */ /* 0x000fe20000010007 */
[----:B------:R-:W-:Y:S01]  /*4110*/  FMUL.FTZ R198, R97, R188 ;  /* 0x000000bc61c67220 */ /* 0x000fe20000410000 */
[----:B------:R-:W-:Y:S01]  /*4120*/  FADD.FTZ R197, -R109, R197 ;  /* 0x000000c56dc57221 */ /* 0x000fe20000010100 */
[----:B------:R-:W1:Y:S01]  /*4130*/  SHFL.DOWN PT, R149, R194, 0x1, 0x1f ;  /* 0x08201f00c2957f89 */ /* 0x000e6200000e0000 */
[----:B------:R-:W-:Y:S01]  /*4140*/  FFMA.FTZ R7, R206, R145, R7 ;  /* 0x00000091ce077223 */ /* 0x000fe20000010007 */
[----:B------:R-:W-:Y:S01]  /*4150*/  FADD.FTZ R195, -R108, R195 ;  /* 0x000000c36cc37221 */ /* 0x000fe20000010100 */
[----:B------:R-:W-:Y:S01]  /*4160*/  FADD.FTZ R136, R5, R136 ;  /* 0x0000008805887221 */ /* 0x000fe20000010000 */
[----:B------:R-:W-:Y:S01]  /*4170*/  FADD.FTZ R130, R4, R130 ;  /* 0x0000008204827221 */ /* 0x000fe20000010000 */
[----:B------:R-:W-:Y:S01]  /*4180*/  FFMA.FTZ R7, R208, R177, R7 ;  /* 0x000000b1d0077223 */ /* 0x000fe20000010007 */
[----:B------:R-:W-:Y:S01]  /*4190*/  FMUL.FTZ R226, R195, R226 ;  /* 0x000000e2c3e27220 */ /* 0x000fe20000410000 */
[----:B------:R-:W-:Y:S01]  /*41a0*/  FADD.FTZ R132, R198, R132 ;  /* 0x00000084c6847221 */ /* 0x000fe20000010000 */
[----:B------:R-:W-:Y:S01]  /*41b0*/  FADD.FTZ R137, R206, R137 ;  /* 0x00000089ce897221 */ /* 0x000fe20000010000 */
[----:B------:R-:W-:Y:S01]  /*41c0*/  FFMA.FTZ R7, R210, R189, R7 ;  /* 0x000000bdd2077223 */ /* 0x000fe20000010007 */
[----:B------:R-:W-:-:S03]  /*41d0*/  FADD.FTZ R129, R204, R129 ;  /* 0x00000081cc817221 */ /* 0x000fc60000010000 */
[----:B------:R-:W-:-:S04]  /*41e0*/  FFMA.FTZ R7, R212, R191, R7 ;  /* 0x000000bfd4077223 */ /* 0x000fc80000010007 */
[----:B------:R-:W-:-:S04]  /*41f0*/  FFMA.FTZ R7, R214, R193, R7 ;  /* 0x000000c1d6077223 */ /* 0x000fc80000010007 */
[----:B------:R-:W-:Y:S01]  /*4200*/  FFMA.FTZ R7, R216, R201, R7 ;  /* 0x000000c9d8077223 */ /* 0x000fe20000010007 */
[----:B-1----:R-:W-:-:S03]  /*4210*/  @!P1 FADD.FTZ R194, R194, R149 ;  /* 0x00000095c2c29221 */ /* 0x002fc60000010000 */
[----:B------:R-:W-:Y:S01]  /*4220*/  FFMA.FTZ R7, R198, R147, R7 ;  /* 0x00000093c6077223 */ /* 0x000fe20000010007 */
[----:B------:R-:W-:Y:S01]  /*4230*/  FMUL.FTZ R147, R147, R16 ;  /* 0x0000001093937220 */ /* 0x000fe20000410000 */
[C---:B------:R-:W-:Y:S02]  /*4240*/  FMUL.FTZ R16, R15.reuse, R176 ;  /* 0x000000b00f107220 */ /* 0x040fe40000410000 */
[----:B------:R-:W-:Y:S01]  /*4250*/  FFMA.FTZ R7, R218, R199, R7 ;  /* 0x000000c7da077223 */ /* 0x000fe20000010007 */
[----:B------:R-:W1:Y:S01]  /*4260*/  SHFL.DOWN PT, R149, R194, 0x2, 0x1f ;  /* 0x08401f00c2957f89 */ /* 0x000e6200000e0000 */
[----:B------:R-:W-:Y:S02]  /*4270*/  FFMA.FTZ R188, R54, R188, R147 ;  /* 0x000000bc36bc7223 */ /* 0x000fe40000010093 */
[----:B------:R-:W-:Y:S01]  /*4280*/  FFMA.FTZ R7, R220, R197, R7 ;  /* 0x000000c5dc077223 */ /* 0x000fe20000010007 */
[----:B------:R-:W-:Y:S01]  /*4290*/  FMUL.FTZ R220, R15, R186 ;  /* 0x000000ba0fdc7220 */ /* 0x000fe20000410000 */
[----:B------:R-:W-:-:S02]  /*42a0*/  FADD.FTZ R71, R188, R71 ;  /* 0x00000047bc477221 */ /* 0x000fc40000010000 */
[----:B------:R-:W-:Y:S01]  /*42b0*/  FFMA.FTZ R7, R224, R195, R7 ;  /* 0x000000c3e0077223 */ /* 0x000fe20000010007 */
[----:B------:R-:W-:-:S04]  /*42c0*/  FMUL.FTZ R220, R199, R220 ;  /* 0x000000dcc7dc7220 */ /* 0x000fc80000410000 */
[----:B------:R-:W2:Y:S01]  /*42d0*/  SHFL.DOWN PT, R222, R7, 0x1, 0x1f ;  /* 0x08201f0007de7f89 */ /* 0x000ea200000e0000 */
[----:B------:R-:W-:-:S04]  /*42e0*/  FFMA.FTZ R17, R87, R186, R220 ;  /* 0x000000ba57117223 */ /* 0x000fc800000100dc */
[----:B------:R-:W-:Y:S01]  /*42f0*/  FADD.FTZ R92, R17, R92 ;  /* 0x0000005c115c7221 */ /* 0x000fe20000010000 */
[----:B-1----:R-:W-:-:S05]  /*4300*/  @!P0 FADD.FTZ R194, R194, R149 ;  /* 0x00000095c2c28221 */ /* 0x002fca0000010000 */
[----:B------:R-:W1:Y:S01]  /*4310*/  SHFL.DOWN PT, R149, R194, 0x4, 0x1f ;  /* 0x08801f00c2957f89 */ /* 0x000e6200000e0000 */
[----:B--2---:R-:W-:Y:S01]  /*4320*/  @!P1 FADD.FTZ R7, R7, R222 ;  /* 0x000000de07079221 */ /* 0x004fe20000010000 */
[----:B------:R-:W-:-:S04]  /*4330*/  ISETP.GT.AND P1, PT, R20, 0x1b, PT ;  /* 0x0000001b1400780c */ /* 0x000fc80003f24270 */
[----:B------:R-:W2:Y:S09]  /*4340*/  SHFL.DOWN PT, R222, R7, 0x2, 0x1f ;  /* 0x08401f0007de7f89 */ /* 0x000eb200000e0000 */
[----:B-1----:R-:W-:-:S05]  /*4350*/  @!P1 FADD.FTZ R194, R194, R149 ;  /* 0x00000095c2c29221 */ /* 0x002fca0000010000 */
[----:B------:R-:W1:Y:S01]  /*4360*/  SHFL.DOWN PT, R149, R194, 0x8, 0x1f ;  /* 0x09001f00c2957f89 */ /* 0x000e6200000e0000 */
[----:B--2---:R-:W-:Y:S01]  /*4370*/  @!P0 FADD.FTZ R7, R7, R222 ;  /* 0x000000de07078221 */ /* 0x004fe20000010000 */
[----:B------:R-:W-:Y:S01]  /*4380*/  ISETP.GT.AND P0, PT, R20, 0x17, PT ;  /* 0x000000171400780c */ /* 0x000fe20003f04270 */
[----:B------:R-:W-:-:S03]  /*4390*/  FMUL.FTZ R222, R15, R190 ;  /* 0x000000be0fde7220 */ /* 0x000fc60000410000 */
[----:B------:R-:W2:Y:S01]  /*43a0*/  SHFL.DOWN PT, R228, R7, 0x4, 0x1f ;  /* 0x08801f0007e47f89 */ /* 0x000ea200000e0000 */
[----:B------:R-:W-:-:S04]  /*43b0*/  FMUL.FTZ R222, R197, R222 ;  /* 0x000000dec5de7220 */ /* 0x000fc80000410000 */
[----:B------:R-:W-:Y:S01]  /*43c0*/  FFMA.FTZ R222, R55, R190, R222 ;  /* 0x000000be37de7223 */ /* 0x000fe200000100de */
[----:B------:R-:W-:Y:S01]  /*43d0*/  FMUL.FTZ R190, R201, R16 ;  /* 0x00000010c9be7220 */ /* 0x000fe20000410000 */
[----:B------:R-:W-:Y:S02]  /*43e0*/  FMUL.FTZ R16, R15, R184 ;  /* 0x000000b80f107220 */ /* 0x000fe40000410000 */
[----:B------:R-:W-:Y:S01]  /*43f0*/  FADD.FTZ R73, R222, R73 ;  /* 0x00000049de497221 */ /* 0x000fe20000010000 */
[----:B------:R-:W-:Y:S01]  /*4400*/  FFMA.FTZ R17, R85, R176, R190 ;  /* 0x000000b055117223 */ /* 0x000fe200000100be */
[----:B------:R-:W-:Y:S01]  /*4410*/  FMUL.FTZ R186, R193, R16 ;  /* 0x00000010c1ba7220 */ /* 0x000fe20000410000 */
[----:B-1----:R-:W-:Y:S01]  /*4420*/  @!P0 FADD.FTZ R194, R194, R149 ;  /* 0x00000095c2c28221 */ /* 0x002fe20000010000 */
[----:B------:R-:W-:Y:S01]  /*4430*/  FFMA.FTZ R149, R89, R192, R226 ;  /* 0x000000c059957223 */ /* 0x000fe200000100e2 */
[----:B------:R-:W-:Y:S01]  /*4440*/  FMUL.FTZ R16, R15, R172 ;  /* 0x000000ac0f107220 */ /* 0x000fe20000410000 */
[----:B------:R-:W-:Y:S01]  /*4450*/  FADD.FTZ R90, R17, R90 ;  /* 0x0000005a115a7221 */ /* 0x000fe20000010000 */
[----:B------:R-:W-:Y:S01]  /*4460*/  FFMA.FTZ R186, R53, R184, R186 ;  /* 0x000000b835ba7223 */ /* 0x000fe200000100ba */
[----:B------:R-:W1:Y:S01]  /*4470*/  SHFL.DOWN PT, R147, R194, 0x10, 0x1f ;  /* 0x0a001f00c2937f89 */ /* 0x000e6200000e0000 */
[----:B------:R-:W-:Y:S01]  /*4480*/  FMUL.FTZ R176, R191, R16 ;  /* 0x00000010bfb07220 */ /* 0x000fe20000410000 */
[----:B------:R-:W-:Y:S01]  /*4490*/  FMUL.FTZ R16, R15, R182 ;  /* 0x000000b60f107220 */ /* 0x000fe20000410000 */
[----:B------:R-:W-:Y:S01]  /*44a0*/  FADD.FTZ R94, R149, R94 ;  /* 0x0000005e955e7221 */ /* 0x000fe20000010000 */
[----:B------:R-:W-:Y:S01]  /*44b0*/  FADD.FTZ R69, R186, R69 ;  /* 0x00000045ba457221 */ /* 0x000fe20000010000 */
[----:B------:R-:W-:Y:S01]  /*44c0*/  FFMA.FTZ R17, R83, R172, R176 ;  /* 0x000000ac53117223 */ /* 0x000fe200000100b0 */
[----:B------:R-:W-:Y:S01]  /*44d0*/  FMUL.FTZ R189, R189, R16 ;  /* 0x00000010bdbd7220 */ /* 0x000fe20000410000 */
[----:B--2---:R-:W-:Y:S01]  /*44e0*/  @!P1 FADD.FTZ R7, R7, R228 ;  /* 0x000000e407079221 */ /* 0x004fe20000010000 */
[----:B------:R-:W-:Y:S01]  /*44f0*/  FMUL.FTZ R16, R15, R168 ;  /* 0x000000a80f107220 */ /* 0x000fe20000410000 */
[----:B------:R-:W-:Y:S01]  /*4500*/  FADD.FTZ R88, R17, R88 ;  /* 0x0000005811587221 */ /* 0x000fe20000010000 */
[----:B------:R-:W-:-:S02]  /*4510*/  FFMA.FTZ R182, R52, R182, R189 ;  /* 0x000000b634b67223 */ /* 0x000fc400000100bd */
[----:B------:R-:W2:Y:S01]  /*4520*/  SHFL.DOWN PT, R192, R7, 0x8, 0x1f ;  /* 0x09001f0007c07f89 */ /* 0x000ea200000e0000 */
[----:B------:R-:W-:Y:S01]  /*4530*/  FMUL.FTZ R172, R177, R16 ;  /* 0x00000010b1ac7220 */ /* 0x000fe20000410000 */
[----:B------:R-:W-:Y:S01]  /*4540*/  FMUL.FTZ R16, R15, R180 ;  /* 0x000000b40f107220 */ /* 0x000fe20000410000 */
[----:B------:R-:W-:Y:S02]  /*4550*/  FADD.FTZ R67, R182, R67 ;  /* 0x00000043b6437221 */ /* 0x000fe40000010000 */
[----:B------:R-:W-:Y:S01]  /*4560*/  FFMA.FTZ R17, R81, R168, R172 ;  /* 0x000000a851117223 */ /* 0x000fe200000100ac */
[----:B------:R-:W-:Y:S01]  /*4570*/  FMUL.FTZ R145, R145, R16 ;  /* 0x0000001091917220 */ /* 0x000fe20000410000 */
[----:B------:R-:W-:Y:S02]  /*4580*/  FMUL.FTZ R16, R15, R166 ;  /* 0x000000a60f107220 */ /* 0x000fe40000410000 */
[----:B------:R-:W-:Y:S01]  /*4590*/  FADD.FTZ R86, R17, R86 ;  /* 0x0000005611567221 */ /* 0x000fe20000010000 */
[----:B------:R-:W-:Y:S01]  /*45a0*/  FFMA.FTZ R180, R48, R180, R145 ;  /* 0x000000b430b47223 */ /* 0x000fe20000010091 */
[----:B------:R-:W-:Y:S01]  /*45b0*/  FMUL.FTZ R172, R179, R16 ;  /* 0x00000010b3ac7220 */ /* 0x000fe20000410000 */
[----:B------:R-:W-:Y:S01]  /*45c0*/  FMUL.FTZ R16, R15, R178 ;  /* 0x000000b20f107220 */ /* 0x000fe20000410000 */
[----:B-1----:R-:W-:Y:S01]  /*45d0*/  FADD.FTZ R5, R194, R147 ;  /* 0x00000093c2057221 */ /* 0x002fe20000010000 */
[----:B------:R-:W-:Y:S01]  /*45e0*/  FADD.FTZ R63, R180, R63 ;  /* 0x0000003fb43f7221 */ /* 0x000fe20000010000 */
[----:B------:R-:W-:Y:S01]  /*45f0*/  FFMA.FTZ R17, R79, R166, R172 ;  /* 0x000000a64f117223 */ /* 0x000fe200000100ac */
[----:B------:R-:W-:Y:S01]  /*4600*/  FMUL.FTZ R168, R181, R16 ;  /* 0x00000010b5a87220 */ /* 0x000fe20000410000 */
[----:B------:R-:W-:-:S02]  /*4610*/  FMUL.FTZ R16, R15, R164 ;  /* 0x000000a40f107220 */ /* 0x000fc40000410000 */
[----:B------:R-:W-:Y:S01]  /*4620*/  FADD.FTZ R62, R17, R62 ;  /* 0x0000003e113e7221 */ /* 0x000fe20000010000 */
[----:B------:R-:W-:Y:S01]  /*4630*/  FMUL.FTZ R17, R15, R174 ;  /* 0x000000ae0f117220 */ /* 0x000fe20000410000 */
[----:B------:R-:W-:Y:S01]  /*4640*/  FMUL.FTZ R16, R183, R16 ;  /* 0x00000010b7107220 */ /* 0x000fe20000410000 */
[----:B------:R-:W-:Y:S01]  /*4650*/  FFMA.FTZ R168, R47, R178, R168 ;  /* 0x000000b22fa87223 */ /* 0x000fe200000100a8 */
[----:B--2---:R-:W-:Y:S01]  /*4660*/  @!P0 FADD.FTZ R7, R7, R192 ;  /* 0x000000c007078221 */ /* 0x004fe20000010000 */
[----:B------:R-:W-:Y:S01]  /*4670*/  ISETP.NE.AND P0, PT, R20, RZ, PT ;  /* 0x000000ff1400720c */ /* 0x000fe20003f05270 */
[----:B------:R-:W-:Y:S01]  /*4680*/  FFMA.FTZ R3, R77, R164, R16 ;  /* 0x000000a44d037223 */ /* 0x000fe20000010010 */
[C---:B------:R-:W-:Y:S01]  /*4690*/  FMUL.FTZ R164, R15.reuse, R162 ;  /* 0x000000a20fa47220 */ /* 0x040fe20000410000 */
[----:B------:R-:W-:Y:S01]  /*46a0*/  FMUL.FTZ R16, R15, R170 ;  /* 0x000000aa0f107220 */ /* 0x000fe20000410000 */
[----:B------:R-:W1:Y:S01]  /*46b0*/  SHFL.DOWN PT, R176, R7, 0x10, 0x1f ;  /* 0x0a001f0007b07f89 */ /* 0x000e6200000e0000 */
[----:B------:R-:W-:Y:S01]  /*46c0*/  FMUL.FTZ R17, R196, R17 ;  /* 0x00000011c4117220 */ /* 0x000fe20000410000 */
[----:B------:R-:W-:Y:S01]  /*46d0*/  FMUL.FTZ R164, R185, R164 ;  /* 0x000000a4b9a47220 */ /* 0x000fe20000410000 */
[----:B------:R-:W-:Y:S01]  /*46e0*/  FMUL.FTZ R16, R187, R16 ;  /* 0x00000010bb107220 */ /* 0x000fe20000410000 */
[----:B------:R-:W-:Y:S01]  /*46f0*/  FADD.FTZ R60, R3, R60 ;  /* 0x0000003c033c7221 */ /* 0x000fe20000010000 */
[----:B------:R-:W-:Y:S01]  /*4700*/  FFMA.FTZ R174, R46, R174, R17 ;  /* 0x000000ae2eae7223 */ /* 0x000fe20000010011 */
[----:B------:R-:W-:Y:S01]  /*4710*/  FFMA.FTZ R3, R75, R162, R164 ;  /* 0x000000a24b037223 */ /* 0x000fe200000100a4 */
[----:B------:R-:W-:Y:S01]  /*4720*/  FFMA.FTZ R16, R45, R170, R16 ;  /* 0x000000aa2d107223 */ /* 0x000fe20000010010 */
[----:B------:R-:W-:Y:S01]  /*4730*/  FADD.FTZ R61, R168, R61 ;  /* 0x0000003da83d7221 */ /* 0x000fe20000010000 */
[----:B------:R-:W-:Y:S01]  /*4740*/  FADD.FTZ R59, R174, R59 ;  /* 0x0000003bae3b7221 */ /* 0x000fe20000010000 */
[----:B------:R-:W-:Y:S01]  /*4750*/  FADD.FTZ R58, R3, R58 ;  /* 0x0000003a033a7221 */ /* 0x000fe20000010000 */
[----:B------:R-:W-:Y:S01]  /*4760*/  FADD.FTZ R57, R16, R57 ;  /* 0x0000003910397221 */ /* 0x000fe20000010000 */
[----:B-1----:R-:W-:-:S05]  /*4770*/  FADD.FTZ R4, R7, R176 ;  /* 0x000000b007047221 */ /* 0x002fca0000010000 */
[----:B------:R1:W-:Y:S01]  /*4780*/  @!P0 STS.64 [R23+UR9+0x858], R4 ;  /* 0x0008580417008988 */ /* 0x0003e20008000a09 */
[----:B------:R-:W-:Y:S06]  /*4790*/  BAR.SYNC.DEFER_BLOCKING 0x0 ;  /* 0x0000000000007b1d */ /* 0x000fec0000010000 */
[----:B------:R-:W-:Y:S05]  /*47a0*/  @P2 BRA `(.L_x_5033) ;  /* 0x0000000000382947 */ /* 0x000fea0003800000 */
[----:B----4-:R-:W-:Y:S01]  /*47b0*/  ISETP.NE.AND P1, PT, R200, UR8, PT ;  /* 0x00000008c8007c0c */ /* 0x010fe2000bf25270 */
[----:B------:R-:W1:Y:S01]  /*47c0*/  LDS.64 R2, [UR6+0x860] ;  /* 0x00086006ff027984 */ /* 0x000e620008000a00 */
[----:B------:R-:W-:-:S04]  /*47d0*/  ISETP.GT.AND P0, PT, R20, 0xf, PT ;  /* 0x0000000f1400780c */ /* 0x000fc80003f04270 */
[----:B------:R-:W-:Y:S02]  /*47e0*/  FSEL R194, R194, R5, P0 ;  /* 0x00000005c2c27208 */ /* 0x000fe40000000000 */
[----:B------:R-:W-:-:S05]  /*47f0*/  FSEL R7, R7, R4, P0 ;  /* 0x0000000407077208 */ /* 0x000fca0000000000 */
[----:B------:R-:W2:Y:S04]  /*4800*/  @P1 LDS R6, [R56+0x2190] ;  /* 0x0021900038061984 */ /* 0x000ea80000000800 */
[----:B------:R-:W3:Y:S01]  /*4810*/  @P1 LDS R16, [R56+0x1d90] ;  /* 0x001d900038101984 */ /* 0x000ee20000000800 */
[----:B-1----:R-:W-:Y:S01]  /*4820*/  FADD.FTZ R5, R3, R194 ;  /* 0x000000c203057221 */ /* 0x002fe20000010000 */
[----:B------:R-:W-:-:S03]  /*4830*/  FADD.FTZ R7, R2, R7 ;  /* 0x0000000702077221 */ /* 0x000fc60000010000 */
[----:B--2---:R-:W-:Y:S01]  /*4840*/  @P1 FADD.FTZ R3, R5, R6 ;  /* 0x0000000605031221 */ /* 0x004fe20000010000 */
[----:B---3--:R-:W-:-:S04]  /*4850*/  @P1 FADD.FTZ R7, R7, R16 ;  /* 0x0000001007071221 */ /* 0x008fc80000010000 */
[----:B------:R2:W-:Y:S04]  /*4860*/  @P1 STS [R56+0x2190], R3 ;  /* 0x0021900338001388 */ /* 0x0005e80000000800 */
[----:B------:R2:W-:Y:S04]  /*4870*/  STS [R56+0x1d90], R7 ;  /* 0x001d900738007388 */ /* 0x0005e80000000800 */
[----:B------:R2:W-:Y:S02]  /*4880*/  @!P1 STS [R56+0x2190], R5 ;  /* 0x0021900538009388 */ /* 0x0005e40000000800 */
.L_x_5033:
[----:B------:R-:W-:Y:S05]  /*4890*/  BSYNC.RECONVERGENT B0 ;  /* 0x0000000000007941 */ /* 0x000fea0003800200 */
.L_x_5032:
[----:B------:R-:W-:Y:S01]  /*48a0*/  UIADD3 UR12, UPT, UPT, UR12, 0x1, URZ ;  /* 0x000000010c0c7890 */ /* 0x000fe2000fffe0ff */
[----:B------:R-:W-:Y:S02]  /*48b0*/  LEA R101, P0, R10, R101, 0x2 ;  /* 0x000000650a657211 */ /* 0x000fe400078010ff */
[----:B------:R-:W-:Y:S01]  /*48c0*/  LEA R104, P1, R12, R104, 0x2 ;  /* 0x000000680c687211 */ /* 0x000fe200078210ff */
[----:B------:R-:W-:Y:S01]  /*48d0*/  UISETP.NE.AND UP0, UPT, UR12, URZ, UPT ;  /* 0x000000ff0c00728c */ /* 0x000fe2000bf05270 */
[----:B------:R-:W-:Y:S02]  /*48e0*/  LEA R106, P2, R14, R106, 0x2 ;  /* 0x0000006a0e6a7211 */ /* 0x000fe400078410ff */
[----:B------:R-:W-:Y:S02]  /*48f0*/  IADD3 R13, PT, PT, R13, 0x1, RZ ;  /* 0x000000010d0d7810 */ /* 0x000fe40007ffe0ff */
[----:B--2---:R-:W-:Y:S02]  /*4900*/  IADD3 R56, PT, PT, R56, 0x4, RZ ;  /* 0x0000000438387810 */ /* 0x004fe40007ffe0ff */
[----:B------:R-:W-:-:S02]  /*4910*/  IADD3 R107, PT, PT, R107, 0x8, RZ ;  /* 0x000000086b6b7810 */ /* 0x000fc40007ffe0ff */
[----:B------:R-:W-:Y:S02]  /*4920*/  IADD3 R11, PT, PT, R11, 0x1, RZ ;  /* 0x000000010b0b7810 */ /* 0x000fe40007ffe0ff */
[----:B------:R-:W-:Y:S02]  /*4930*/  IADD3.X R99, PT, PT, R99, R156, RZ, P0, !PT ;  /* 0x0000009c63637210 */ /* 0x000fe400007fe4ff */
[----:B------:R-:W-:Y:S02]  /*4940*/  IADD3.X R103, PT, PT, R103, R158, RZ, P1, !PT ;  /* 0x0000009e67677210 */ /* 0x000fe40000ffe4ff */
[----:B------:R-:W-:Y:S01]  /*4950*/  IADD3.X R105, PT, PT, R105, R160, RZ, P2, !PT ;  /* 0x000000a069697210 */ /* 0x000fe200017fe4ff */
[----:B------:R-:W-:Y:S06]  /*4960*/  BRA.U UP0, `(.L_x_5034) ;  /* 0xffffffe100147547 */ /* 0x000fec000b83ffff */
.L_x_5021:
[----:B------:R-:W-:Y:S01]  /*4970*/  BAR.SYNC.DEFER_BLOCKING 0x0 ;  /* 0x0000000000007b1d */ /* 0x000fe20000010000 */
[----:B------:R-:W-:Y:S01]  /*4980*/  F2FP.BF16.F32.PACK_AB R7, R128, R137 ;  /* 0x000000898007723e */ /* 0x000fe200000010ff */
[----:B------:R-:W-:Y:S01]  /*4990*/  UISETP.GT.AND UP0, UPT, UR8, 0x1, UPT ;  /* 0x000000010800788c */ /* 0x000fe2000bf04270 */
[----:B------:R-:W-:Y:S02]  /*49a0*/  F2FP.BF16.F32.PACK_AB R6, R129, R136 ;  /* 0x000000888106723e */ /* 0x000fe400000010ff */
[----:B-1----:R-:W-:Y:S01]  /*49b0*/  F2FP.BF16.F32.PACK_AB R5, R130, R139 ;  /* 0x0000008b8205723e */ /* 0x002fe200000010ff */
[----:B------:R-:W1:Y:S01]  /*49c0*/  LDCU.64 UR10, c[0x0][0x4f8] ;  /* 0x00009f00ff0a77ac */ /* 0x000e620008000a00 */
[----:B------:R-:W-:Y:S01]  /*49d0*/  F2FP.BF16.F32.PACK_AB R4, R131, R138 ;  /* 0x0000008a8304723e */ /* 0x000fe200000010ff */
[----:B------:R-:W2:Y:S01]  /*49e0*/  LDC.64 R10, c[0x0][0x500] ;  /* 0x00014000ff0a7b82 */ /* 0x000ea20000000a00 */
[----:B------:R-:W-:Y:S01]  /*49f0*/  F2FP.BF16.F32.PACK_AB R15, R124, R133 ;  /* 0x000000857c0f723e */ /* 0x000fe200000010ff */
[----:B------:R-:W-:Y:S01]  /*4a00*/  UMOV UR5, URZ ;  /* 0x000000ff00057c82 */ /* 0x000fe20008000000 */
[----:B------:R-:W-:Y:S01]  /*4a10*/  F2FP.BF16.F32.PACK_AB R14, R125, R132 ;  /* 0x000000847d0e723e */ /* 0x000fe200000010ff */
[----:B------:R-:W-:Y:S01]  /*4a20*/  UMOV UR8, UR19 ;  /* 0x0000001300087c82 */ /* 0x000fe20008000000 */
[----:B------:R-:W-:-:S02]  /*4a30*/  F2FP.BF16.F32.PACK_AB R13, R126, R135 ;  /* 0x000000877e0d723e */ /* 0x000fc400000010ff */
[----:B------:R-:W-:Y:S01]  /*4a40*/  F2FP.BF16.F32.PACK_AB R12, R127, R134 ;  /* 0x000000867f0c723e */ /* 0x000fe200000010ff */
[----:B------:R-:W3:Y:S01]  /*4a50*/  LDC.64 R16, c[0x0][0x550] ;  /* 0x00015400ff107b82 */ /* 0x000ee20000000a00 */
[----:B------:R-:W-:Y:S02]  /*4a60*/  IADD3 R30, P1, PT, R30, -0x800, RZ ;  /* 0xfffff8001e1e7810 */ /* 0x000fe40007f3e0ff */
[----:B------:R-:W-:Y:S02]  /*4a70*/  IADD3 R32, P2, PT, R32, -0x800, RZ ;  /* 0xfffff80020207810 */ /* 0x000fe40007f5e0ff */
[----:B------:R-:W-:Y:S02]  /*4a80*/  IADD3.X R29, PT, PT, R29, -0x1, RZ, P1, !PT ;  /* 0xffffffff1d1d7810 */ /* 0x000fe40000ffe4ff */
[----:B------:R-:W-:Y:S01]  /*4a90*/  IADD3.X R31, PT, PT, R31, -0x1, RZ, P2, !PT ;  /* 0xffffffff1f1f7810 */ /* 0x000fe200017fe4ff */
[----:B------:R5:W-:Y:S01]  /*4aa0*/  STS.128 [R18], R4 ;  /* 0x0000000412007388 */ /* 0x000be20000000c00 */
[----:B-1----:R-:W-:-:S03]  /*4ab0*/  UIMAD.WIDE.U32 UR6, UR18, UR10, UR4 ;  /* 0x0000000a120672a5 */ /* 0x002fc6000f8e0004 */
[----:B------:R1:W-:Y:S01]  /*4ac0*/  STS.128 [R18+0x10], R12 ;  /* 0x0000100c12007388 */ /* 0x0003e20000000c00 */
[----:B------:R-:W-:-:S03]  /*4ad0*/  NOP ;  /* 0x0000000000007918 */ /* 0x000fc60000000000 */
[----:B------:R-:W0:Y:S01]  /*4ae0*/  LDS.128 R48, [R19] ;  /* 0x0000000013307984 */ /* 0x000e220000000c00 */
[----:B------:R-:W-:-:S03]  /*4af0*/  UIMAD UR7, UR18, UR11, UR7 ;  /* 0x0000000b120772a4 */ /* 0x000fc6000f8e0207 */
[----:B------:R-:W4:Y:S01]  /*4b00*/  LDS.128 R52, [R19+0x200] ;  /* 0x0002000013347984 */ /* 0x000f220000000c00 */
[----:B-----5:R-:W-:Y:S01]  /*4b10*/  FADD.FTZ R5, R36, R57 ;  /* 0x0000003924057221 */ /* 0x020fe20000010000 */
[----:B------:R-:W-:Y:S01]  /*4b20*/  F2FP.BF16.F32.PACK_AB R7, R94, R73 ;  /* 0x000000495e07723e */ /* 0x000fe200000010ff */
[----:B--2---:R-:W-:Y:S01]  /*4b30*/  IMAD.WIDE.U32 R2, R44, R10, UR6 ;  /* 0x000000062c027e25 */ /* 0x004fe2000f8e000a */
[----:B------:R-:W-:-:S03]  /*4b40*/  F2FP.BF16.F32.PACK_AB R6, R92, R71 ;  /* 0x000000475c06723e */ /* 0x000fc600000010ff */
[----:B------:R-:W-:Y:S01]  /*4b50*/  FADD.FTZ R0, R5, R58 ;  /* 0x0000003a05007221 */ /* 0x000fe20000010000 */
[----:B-1----:R-:W-:Y:S01]  /*4b60*/  F2FP.BF16.F32.PACK_AB R13, R60, R59 ;  /* 0x0000003b3c0d723e */ /* 0x002fe200000010ff */
[----:B------:R-:W-:Y:S01]  /*4b70*/  IMAD R5, R44, R11, R3 ;  /* 0x0000000b2c057224 */ /* 0x000fe200078e0203 */
[----:B---3--:R-:W-:Y:S01]  /*4b80*/  LEA R4, P0, R2, R16, 0x1 ;  /* 0x0000001002047211 */ /* 0x008fe200078008ff */
[----:B------:R-:W-:Y:S01]  /*4b90*/  FADD.FTZ R3, R0, R59 ;  /* 0x0000003b00037221 */ /* 0x000fe20000010000 */
[----:B------:R-:W-:Y:S01]  /*4ba0*/  F2FP.BF16.F32.PACK_AB R12, R58, R57 ;  /* 0x000000393a0c723e */ /* 0x000fe200000010ff */
[----:B------:R-:W1:Y:S01]  /*4bb0*/  LDCU.64 UR6, c[0x0][0x518] ;  /* 0x0000a300ff0677ac */ /* 0x000e620008000a00 */
[----:B------:R-:W-:Y:S01]  /*4bc0*/  LEA.HI.X R5, R2, R17, R5, 0x1, P0 ;  /* 0x0000001102057211 */ /* 0x000fe200000f0c05 */
[----:B------:R-:W-:Y:S01]  /*4bd0*/  FADD.FTZ R0, R3, R60 ;  /* 0x0000003c03007221 */ /* 0x000fe20000010000 */
[----:B------:R-:W-:Y:S01]  /*4be0*/  F2FP.BF16.F32.PACK_AB R15, R86, R63 ;  /* 0x0000003f560f723e */ /* 0x000fe200000010ff */
[----:B------:R-:W2:Y:S01]  /*4bf0*/  LDC.64 R10, c[0x0][0x520] ;  /* 0x00014800ff0a7b82 */ /* 0x000ea20000000a00 */
[----:B------:R-:W-:Y:S01]  /*4c00*/  F2FP.BF16.F32.PACK_AB R14, R62, R61 ;  /* 0x0000003d3e0e723e */ /* 0x000fe200000010ff */
[----:B------:R-:W-:Y:S01]  /*4c10*/  IMAD.WIDE.U32 R2, R22, 0x10, R4 ;  /* 0x0000001016027825 */ /* 0x000fe200078e0004 */
[----:B------:R-:W-:-:S03]  /*4c20*/  F2FP.BF16.F32.PACK_AB R5, R90, R69 ;  /* 0x000000455a05723e */ /* 0x000fc600000010ff */
[----:B------:R-:W-:Y:S01]  /*4c30*/  FADD.FTZ R61, R0, R61 ;  /* 0x0000003d003d7221 */ /* 0x000fe20000010000 */
[----:B------:R-:W-:Y:S01]  /*4c40*/  F2FP.BF16.F32.PACK_AB R4, R88, R67 ;  /* 0x000000435804723e */ /* 0x000fe200000010ff */
[----:B------:R-:W3:Y:S02]  /*4c50*/  LDC.64 R16, c[0x0][0x560] ;  /* 0x00015800ff107b82 */ /* 0x000ee40000000a00 */
[----:B------:R-:W-:-:S04]  /*4c60*/  FADD.FTZ R62, R61, R62 ;  /* 0x0000003e3d3e7221 */ /* 0x000fc80000010000 */
[----:B------:R-:W-:Y:S01]  /*4c70*/  FADD.FTZ R63, R62, R63 ;  /* 0x0000003f3e3f7221 */ /* 0x000fe20000010000 */
[----:B-1----:R-:W-:-:S03]  /*4c80*/  UIMAD.WIDE.U32 UR4, UR18, UR6, UR4 ;  /* 0x00000006120472a5 */ /* 0x002fc6000f8e0004 */
[----:B------:R-:W-:Y:S01]  /*4c90*/  FADD.FTZ R86, R63, R86 ;  /* 0x000000563f567221 */ /* 0x000fe20000010000 */
[----:B------:R-:W-:Y:S01]  /*4ca0*/  UIMAD UR5, UR18, UR7, UR5 ;  /* 0x00000007120572a4 */ /* 0x000fe2000f8e0205 */
[----:B0-----:R-:W-:Y:S02]  /*4cb0*/  STG.E.128 desc[UR16][R2.64], R48 ;  /* 0x0000003002007986 */ /* 0x001fe4000c101d10 */
[----:B------:R-:W-:Y:S02]  /*4cc0*/  FADD.FTZ R67, R86, R67 ;  /* 0x0000004356437221 */ /* 0x000fe40000010000 */
[----:B----4-:R2:W-:Y:S02]  /*4cd0*/  STG.E.128 desc[UR16][R2.64+0x200], R52 ;  /* 0x0002003402007986 */ /* 0x0105e4000c101d10 */
[----:B------:R-:W-:Y:S01]  /*4ce0*/  FADD.FTZ R88, R67, R88 ;  /* 0x0000005843587221 */ /* 0x000fe20000010000 */
[----:B------:R-:W-:Y:S03]  /*4cf0*/  BAR.SYNC.DEFER_BLOCKING 0x0 ;  /* 0x0000000000007b1d */ /* 0x000fe60000010000 */
[----:B------:R-:W-:-:S04]  /*4d00*/  FADD.FTZ R69, R88, R69 ;  /* 0x0000004558457221 */ /* 0x000fc80000010000 */
[----:B------:R-:W-:-:S04]  /*4d10*/  FADD.FTZ R90, R69, R90 ;  /* 0x0000005a455a7221 */ /* 0x000fc80000010000 */
[----:B------:R-:W-:-:S04]  /*4d20*/  FADD.FTZ R71, R90, R71 ;  /* 0x000000475a477221 */ /* 0x000fc80000010000 */
[----:B------:R-:W-:Y:S01]  /*4d30*/  FADD.FTZ R92, R71, R92 ;  /* 0x0000005c475c7221 */ /* 0x000fe20000010000 */
[----:B--2---:R-:W-:-:S04]  /*4d40*/  IMAD.WIDE.U32 R2, R44, R10, UR4 ;  /* 0x000000042c027e25 */ /* 0x004fc8000f8e000a */
[----:B------:R-:W-:Y:S01]  /*4d50*/  FADD.FTZ R73, R92, R73 ;  /* 0x000000495c497221 */ /* 0x000fe20000010000 */
[----:B------:R-:W-:-:S03]  /*4d60*/  IMAD R0, R44, R11, R3 ;  /* 0x0000000b2c007224 */ /* 0x000fc600078e0203 */
[----:B------:R-:W-:Y:S01]  /*4d70*/  FADD.FTZ R36, R73, R94 ;  /* 0x0000005e49247221 */ /* 0x000fe20000010000 */
[----:B------:R-:W-:Y:S04]  /*4d80*/  STS.128 [R18], R12 ;  /* 0x0000000c12007388 */ /* 0x000fe80000000c00 */
[----:B------:R3:W-:Y:S01]  /*4d90*/  STS.128 [R18+0x10], R4 ;  /* 0x0000100412007388 */ /* 0x0007e20000000c00 */
[----:B------:R-:W-:-:S03]  /*4da0*/  NOP ;  /* 0x0000000000007918 */ /* 0x000fc60000000000 */
[----:B------:R-:W0:Y:S04]  /*4db0*/  LDS.128 R56, [R19] ;  /* 0x0000000013387984 */ /* 0x000e280000000c00 */
[----:B------:R-:W1:Y:S01]  /*4dc0*/  LDS.128 R76, [R19+0x200] ;  /* 0x00020000134c7984 */ /* 0x000e620000000c00 */
[----:B---3--:R-:W-:-:S04]  /*4dd0*/  LEA R4, P0, R2, R16, 0x1 ;  /* 0x0000001002047211 */ /* 0x008fc800078008ff */
[----:B------:R-:W-:Y:S02]  /*4de0*/  LEA.HI.X R5, R2, R17, R0, 0x1, P0 ;  /* 0x0000001102057211 */ /* 0x000fe400000f0c00 */
[----:B------:R-:W-:Y:S01]  /*4df0*/  IADD3 R28, P0, PT, R28, -0x800, RZ ;  /* 0xfffff8001c1c7810 */ /* 0x000fe20007f1e0ff */
[----:B------:R-:W-:-:S03]  /*4e00*/  IMAD.WIDE.U32 R2, R22, 0x10, R4 ;  /* 0x0000001016027825 */ /* 0x000fc600078e0004 */
[----:B------:R-:W-:Y:S02]  /*4e10*/  IADD3.X R27, PT, PT, R27, -0x1, RZ, P0, !PT ;  /* 0xffffffff1b1b7810 */ /* 0x000fe400007fe4ff */
[----:B0-----:R0:W-:Y:S04]  /*4e20*/  STG.E.128 desc[UR16][R2.64], R56 ;  /* 0x0000003802007986 */ /* 0x0011e8000c101d10 */
[----:B-1----:R0:W-:Y:S01]  /*4e30*/  STG.E.128 desc[UR16][R2.64+0x200], R76 ;  /* 0x0002004c02007986 */ /* 0x0021e2000c101d10 */
[----:B------:R-:W-:Y:S05]  /*4e40*/  BRA.U UP0, `(.L_x_5035) ;  /* 0xffffffb900107547 */ /* 0x000fea000b83ffff */
.L_x_5019:
[----:B------:R-:W1:Y:S01]  /*4e50*/  LDC.64 R6, c[0x0][0x548] ;  /* 0x00015200ff067b82 */ /* 0x000e620000000a00 */
[----:B------:R-:W2:Y:S01]  /*4e60*/  S2R R19, SR_TID.X ;  /* 0x0000000000137919 */ /* 0x000ea20000002100 */
[----:B------:R-:W2:Y:S06]  /*4e70*/  LDCU UR7, c[0x0][0x38c] ;  /* 0x00007180ff0777ac */ /* 0x000eac0008000800 */
[----:B------:R-:W3:Y:S01]  /*4e80*/  LDC.64 R8, c[0x0][0x568] ;  /* 0x00015a00ff087b82 */ /* 0x000ee20000000a00 */
[----:B-1----:R-:W-:-:S04]  /*4e90*/  ISETP.NE.U32.AND P1, PT, R6, RZ, PT ;  /* 0x000000ff0600720c */ /* 0x002fc80003f25070 */
[----:B------:R-:W-:Y:S02]  /*4ea0*/  ISETP.NE.AND.EX P1, PT, R7, RZ, PT, P1 ;  /* 0x000000ff0700720c */ /* 0x000fe40003f25310 */
[----:B---3--:R-:W-:Y:S02]  /*4eb0*/  ISETP.NE.U32.AND P0, PT, R8, RZ, PT ;  /* 0x000000ff0800720c */ /* 0x008fe40003f05070 */
[----:B--2---:R-:W-:Y:S02]  /*4ec0*/  ISETP.GE.AND P2, PT, R19, UR7, PT ;  /* 0x0000000713007c0c */ /* 0x004fe4000bf46270 */
[----:B------:R-:W-:-:S07]  /*4ed0*/  ISETP.NE.AND.EX P0, PT, R9, RZ, PT, P0 ;  /* 0x000000ff0900720c */ /* 0x000fce0003f05300 */
[----:B------:R-:W-:Y:S06]  /*4ee0*/  @!P1 BRA `(.L_x_5036) ;  /* 0x0000000000849947 */ /* 0x000fec0003800000 */
[----:B------:R-:W1:Y:S01]  /*4ef0*/  SHFL.DOWN P1, R0, R37, 0x1, 0x1f ;  /* 0x08201f0025007f89 */ /* 0x000e620000020000 */
[----:B------:R-:W-:Y:S01]  /*4f00*/  BSSY.RECONVERGENT B0, `(.L_x_5036) ;  /* 0x000001f000007945 */ /* 0x000fe20003800200 */
[----:B------:R-:W2:Y:S01]  /*4f10*/  S2R R4, SR_LANEID ;  /* 0x0000000000047919 */ /* 0x000ea20000000000 */
[----:B------:R-:W3:Y:S01]  /*4f20*/  S2R R10, SR_TID.X ;  /* 0x00000000000a7919 */ /* 0x000ee20000002100 */
[----:B-1----:R-:W-:-:S05]  /*4f30*/  @P1 FADD R0, R0, R37 ;  /* 0x0000002500001221 */ /* 0x002fca0000000000 */
[----:B0-----:R-:W0:Y:S01]  /*4f40*/  SHFL.DOWN P1, R3, R0, 0x2, 0x1f ;  /* 0x08401f0000037f89 */ /* 0x001e220000020000 */
[----:B--2---:R-:W-:-:S13]  /*4f50*/  ISETP.NE.AND P3, PT, R4, RZ, PT ;  /* 0x000000ff0400720c */ /* 0x004fda0003f65270 */
        /* <DEDUP_REMOVED lines=18> */
[----:B------:R-:W-:Y:S01]  /*5080*/  UMOV UR4, 0x400 ;  /* 0x0000040000047882 */ /* 0x000fe20000000000 */
[----:B------:R-:W-:-:S04]  /*5090*/  LEA R2, P1, R44, R6, 0x2 ;  /* 0x000000062c027211 */ /* 0x000fc800078210ff */
[----:B0-----:R-:W-:Y:S01]  /*50a0*/  LEA.HI.X R3, R44, R7, RZ, 0x2, P1 ;  /* 0x000000072c037211 */ /* 0x001fe200008f14ff */
[----:B-1----:R-:W-:-:S09]  /*50b0*/  ULEA UR4, UR5, UR4, 0x18 ;  /* 0x0000000405047291 */ /* 0x002fd2000f8ec0ff */
[----:B------:R-:W0:Y:S02]  /*50c0*/  LDS R5, [UR4+0x858] ;  /* 0x00085804ff057984 */ /* 0x000e240008000800 */
[----:B0-----:R-:W-:-:S05]  /*50d0*/  FADD.FTZ R5, R4, R5 ;  /* 0x0000000504057221 */ /* 0x001fca0000010000 */
[----:B------:R1:W-:Y:S02]  /*50e0*/  REDG.E.ADD.F32.FTZ.RN.STRONG.GPU desc[UR16][R2.64], R5 ;  /* 0x00000005020079a6 */ /* 0x0003e4000c12f310 */
.L_x_5037:
[----:B------:R-:W-:Y:S05]  /*50f0*/  BSYNC.RECONVERGENT B0 ;  /* 0x0000000000007941 */ /* 0x000fea0003800200 */
.L_x_5036:
[----:B------:R-:W-:Y:S05]  /*5100*/  @!P0 BRA `(.L_x_5038) ;  /* 0x0000000000888947 */ /* 0x000fea0003800000 */
        /* <DEDUP_REMOVED lines=28> */
[----:B------:R-:W-:Y:S01]  /*52d0*/  LEA.HI.X R3, R44, R9, RZ, 0x2, P0 ;  /* 0x000000092c037211 */ /* 0x000fe200000f14ff */
[----:B-1----:R-:W-:-:S09]  /*52e0*/  ULEA UR4, UR5, UR4, 0x18 ;  /* 0x0000000405047291 */ /* 0x002fd2000f8ec0ff */
[----:B------:R-:W0:Y:S02]  /*52f0*/  LDS R0, [UR4+0x858] ;  /* 0x00085804ff007984 */ /* 0x000e240008000800 */
[----:B0-----:R-:W-:-:S05]  /*5300*/  FADD.FTZ R7, R7, R0 ;  /* 0x0000000007077221 */ /* 0x001fca0000010000 */
[----:B------:R1:W-:Y:S02]  /*5310*/  REDG.E.ADD.F32.FTZ.RN.STRONG.GPU desc[UR16][R2.64], R7 ;  /* 0x00000007020079a6 */ /* 0x0003e4000c12f310 */
.L_x_5039:
[----:B------:R-:W-:Y:S05]  /*5320*/  BSYNC.RECONVERGENT B0 ;  /* 0x0000000000007941 */ /* 0x000fea0003800200 */
.L_x_5038:
[----:B------:R-:W-:Y:S05]  /*5330*/  @P2 EXIT ;  /* 0x000000000000294d */ /* 0x000fea0003800000 */
[----:B------:R-:W0:Y:S01]  /*5340*/  LDCU.64 UR8, c[0x0][0x4e8] ;  /* 0x00009d00ff0877ac */ /* 0x000e220008000a00 */
[----:B------:R-:W2:Y:S01]  /*5350*/  S2UR UR5, SR_CgaCtaId ;  /* 0x00000000000579c3 */ /* 0x000ea20000008800 */
[----:B------:R-:W-:Y:S01]  /*5360*/  BSSY.RECONVERGENT B0, `(.L_x_5040) ;  /* 0x0000045000007945 */ /* 0x000fe20003800200 */
[----:B------:R-:W3:Y:S01]  /*5370*/  LDCU.64 UR10, c[0x0][0x4c8] ;  /* 0x00009900ff0a77ac */ /* 0x000ee20008000a00 */
[----:B------:R-:W4:Y:S01]  /*5380*/  LDCU.64 UR12, c[0x0][0x4a8] ;  /* 0x00009500ff0c77ac */ /* 0x000f220008000a00 */
[----:B------:R-:W-:Y:S01]  /*5390*/  UMOV UR4, 0x400 ;  /* 0x0000040000047882 */ /* 0x000fe20000000000 */
[----:B------:R-:W2:Y:S01]  /*53a0*/  LDCU UR6, c[0x0][0x360] ;  /* 0x00006c00ff0677ac */ /* 0x000ea20008000800 */
[----:B------:R-:W2:Y:S01]  /*53b0*/  LDCU.64 UR28, c[0x0][0x3e0] ;  /* 0x00007c00ff1c77ac */ /* 0x000ea20008000a00 */
[C---:B01----:R-:W-:Y:S01]  /*53c0*/  IMAD.WIDE.U32 R2, R44.reuse, UR8, RZ ;  /* 0x000000082c027c25 */ /* 0x043fe2000f8e00ff */
[----:B------:R-:W0:Y:S03]  /*53d0*/  LDCU.64 UR30, c[0x0][0x3c0] ;  /* 0x00007800ff1e77ac */ /* 0x000e260008000a00 */
[C---:B---3--:R-:W-:Y:S01]  /*53e0*/  IMAD.WIDE.U32 R4, R44.reuse, UR10, RZ ;  /* 0x0000000a2c047c25 */ /* 0x048fe2000f8e00ff */
[----:B------:R-:W1:Y:S03]  /*53f0*/  LDCU.64 UR14, c[0x0][0x4b0] ;  /* 0x00009600ff0e77ac */ /* 0x000e660008000a00 */
[C---:B----4-:R-:W-:Y:S01]  /*5400*/  IMAD.WIDE.U32 R6, R44.reuse, UR12, RZ ;  /* 0x0000000c2c067c25 */ /* 0x050fe2000f8e00ff */
[----:B------:R-:W3:Y:S03]  /*5410*/  LDCU.64 UR18, c[0x0][0x4d0] ;  /* 0x00009a00ff1277ac */ /* 0x000ee60008000a00 */
[----:B------:R-:W-:-:S02]  /*5420*/  IMAD R27, R44, UR9, R3 ;  /* 0x000000092c1b7c24 */ /* 0x000fc4000f8e0203 */
[C---:B------:R-:W-:Y:S01]  /*5430*/  IMAD R25, R44.reuse, UR11, R5 ;  /* 0x0000000b2c197c24 */ /* 0x040fe2000f8e0205 */
[----:B------:R-:W4:Y:S01]  /*5440*/  LDCU.64 UR24, c[0x0][0x4f0] ;  /* 0x00009e00ff1877ac */ /* 0x000f220008000a00 */
[----:B------:R-:W-:Y:S01]  /*5450*/  IMAD R23, R44, UR13, R7 ;  /* 0x0000000d2c177c24 */ /* 0x000fe2000f8e0207 */
[----:B------:R-:W0:Y:S01]  /*5460*/  LDCU.64 UR26, c[0x0][0x540] ;  /* 0x0000a800ff1a77ac */ /* 0x000e220008000a00 */
[----:B------:R-:W0:Y:S01]  /*5470*/  LDCU.128 UR20, c[0x0][0x530] ;  /* 0x0000a600ff1477ac */ /* 0x000e220008000c00 */
[----:B--2---:R-:W-:-:S12]  /*5480*/  ULEA UR4, UR5, UR4, 0x18 ;  /* 0x0000000405047291 */ /* 0x004fd8000f8ec0ff */
.L_x_5041:
[C---:B------:R-:W-:Y:S01]  /*5490*/  LEA R0, R19.reuse, UR4, 0x2 ;  /* 0x0000000413007c11 */ /* 0x040fe2000f8e10ff */
[C---:B--2---:R-:W-:Y:S01]  /*54a0*/  IMAD.WIDE.U32 R12, R19.reuse, UR28, RZ ;  /* 0x0000001c130c7c25 */ /* 0x044fe2000f8e00ff */
[----:B------:R-:W-:Y:S02]  /*54b0*/  SHF.R.S32.HI R18, RZ, 0x1f, R19 ;  /* 0x0000001fff127819 */ /* 0x000fe40000011413 */
[----:B------:R-:W-:Y:S01]  /*54c0*/  MOV R8, R6 ;  /* 0x0000000600087202 */ /* 0x000fe20000000f00 */
[----:B------:R-:W2:Y:S01]  /*54d0*/  LDS R21, [R0+0x1d90] ;  /* 0x001d900000157984 */ /* 0x000ea20000000800 */
[----:B------:R-:W-:Y:S01]  /*54e0*/  MOV R9, R23 ;  /* 0x0000001700097202 */ /* 0x000fe20000000f00 */
[C---:B-1----:R-:W-:Y:S02]  /*54f0*/  IMAD R10, R18.reuse, UR14, RZ ;  /* 0x0000000e120a7c24 */ /* 0x042fe4000f8e02ff */
[----:B------:R-:W-:Y:S01]  /*5500*/  IMAD R14, R18, UR28, RZ ;  /* 0x0000001c120e7c24 */ /* 0x000fe2000f8e02ff */
[----:B------:R-:W1:Y:S01]  /*5510*/  LDS R0, [R0+0x2190] ;  /* 0x0021900000007984 */ /* 0x000e620000000800 */
[----:B------:R-:W-:-:S04]  /*5520*/  IMAD.WIDE.U32 R8, R19, UR14, R8 ;  /* 0x0000000e13087c25 */ /* 0x000fc8000f8e0008 */
[C---:B------:R-:W-:Y:S01]  /*5530*/  IMAD R11, R19.reuse, UR15, R10 ;  /* 0x0000000f130b7c24 */ /* 0x040fe2000f8e020a */
[----:B0-----:R-:W-:Y:S01]  /*5540*/  LEA R10, P0, R8, UR20, 0x2 ;  /* 0x00000014080a7c11 */ /* 0x001fe2000f8010ff */
[----:B------:R-:W-:Y:S01]  /*5550*/  IMAD R15, R19, UR29, R14 ;  /* 0x0000001d130f7c24 */ /* 0x000fe2000f8e020e */
[----:B------:R-:W-:Y:S02]  /*5560*/  LEA R14, P1, R12, R39, 0x2 ;  /* 0x000000270c0e7211 */ /* 0x000fe400078210ff */
[----:B------:R-:W-:Y:S02]  /*5570*/  IADD3 R11, PT, PT, R9, R11, RZ ;  /* 0x0000000b090b7210 */ /* 0x000fe40007ffe0ff */
[----:B------:R-:W-:Y:S02]  /*5580*/  IADD3 R9, PT, PT, R13, R15, RZ ;  /* 0x0000000f0d097210 */ /* 0x000fe40007ffe0ff */
[----:B------:R-:W-:Y:S02]  /*5590*/  LEA.HI.X R11, R8, UR21, R11, 0x2, P0 ;  /* 0x00000015080b7c11 */ /* 0x000fe400080f140b */
[----:B------:R-:W-:-:S03]  /*55a0*/  LEA.HI.X R15, R12, R38, R9, 0x2, P1 ;  /* 0x000000260c0f7211 */ /* 0x000fc600008f1409 */
[----:B--2---:R0:W-:Y:S04]  /*55b0*/  REDG.E.ADD.F32.FTZ.RN.STRONG.GPU desc[UR16][R10.64], R21 ;  /* 0x000000150a0079a6 */ /* 0x0041e8000c12f310 */
[----:B------:R-:W1:Y:S01]  /*55c0*/  LDG.E R15, desc[UR16][R14.64] ;  /* 0x000000100e0f7981 */ /* 0x000e62000c1e1900 */
[----:B------:R-:W-:Y:S01]  /*55d0*/  MOV R8, R4 ;  /* 0x0000000400087202 */ /* 0x000fe20000000f00 */
[C---:B---3--:R-:W-:Y:S01]  /*55e0*/  IMAD R16, R18.reuse, UR18, RZ ;  /* 0x0000001212107c24 */ /* 0x048fe2000f8e02ff */
        /* <DEDUP_REMOVED lines=14> */
[----:B------:R-:W3:Y:S01]  /*56d0*/  LDG.E R17, desc[UR16][R16.64] ;  /* 0x0000001010117981 */ /* 0x000ee2000c1e1900 */
[----:B------:R-:W-:Y:S01]  /*56e0*/  MOV R8, R2 ;  /* 0x0000000200087202 */ /* 0x000fe20000000f00 */
[----:B----4-:R-:W-:Y:S01]  /*56f0*/  IMAD R18, R18, UR24, RZ ;  /* 0x0000001812127c24 */ /* 0x010fe2000f8e02ff */
        /* <DEDUP_REMOVED lines=8> */
[----:B---3--:R-:W-:-:S05]  /*5780*/  FMUL.FTZ R9, R0, R17 ;  /* 0x0000001100097220 */ /* 0x008fca0000410000 */
[----:B------:R2:W-:Y:S07]  /*5790*/  REDG.E.ADD.F32.FTZ.RN.STRONG.GPU desc[UR16][R12.64], R9 ;  /* 0x000000090c0079a6 */ /* 0x0005ee000c12f310 */
[----:B------:R-:W-:Y:S05]  /*57a0*/  @!P0 BRA `(.L_x_5041) ;  /* 0xfffffffc00388947 */ /* 0x000fea000383ffff */
[----:B------:R-:W-:Y:S05]  /*57b0*/  BSYNC.RECONVERGENT B0 ;  /* 0x0000000000007941 */ /* 0x000fea0003800200 */
.L_x_5040:
[----:B------:R-:W-:Y:S05]  /*57c0*/  EXIT ;  /* 0x000000000000794d */ /* 0x000fea0003800000 */
.L_x_5026:
[----:B------:R-:W-:Y:S01]  /*57d0*/  HFMA2 R181, -RZ, RZ, 0, 5.9604644775390625e-08 ;  /* 0x00000001ffb57431 */ /* 0x000fe200000001ff */
[----:B------:R-:W-:Y:S02]  /*57e0*/  MOV R179, R6 ;  /* 0x0000000600b37202 */ /* 0x000fe40000000f00 */
[----:B------:R-:W-:Y:S02]  /*57f0*/  MOV R196, RZ ;  /* 0x000000ff00c47202 */ /* 0x000fe40000000f00 */
[----:B------:R-:W-:-:S07]  /*5800*/  MOV R206, 0xffffffff ;  /* 0xffffffff00ce7802 */ /* 0x000fce0000000f00 */
[----:B01-345:R-:W-:Y:S05]  /*5810*/  WARPSYNC.COLLECTIVE R206, `(.L_x_5042) ;  /* 0x00000000ce087348 */ /* 0x03bfea0003c00000 */
[----:B------:R2:W0:Y:S02]  /*5820*/  SHFL.UP P6, R4, R179, R181, R196 ;  /* 0x040000b5b3047389 */ /* 0x00042400000c00c4 */
[----:B012345:R-:W-:Y:S05]  /*5830*/  ENDCOLLECTIVE ;  /* 0x000000000000791b */ /* 0x03ffea0003800000 */
.L_x_5042:
[----:B------:R-:W-:Y:S02]  /*5840*/  MOV R179, R5 ;  /* 0x0000000500b37202 */ /* 0x000fe40000000f00 */
[----:B------:R-:W-:-:S07]  /*5850*/  MOV R7, R4 ;  /* 0x0000000400077202 */ /* 0x000fce0000000f00 */
[----:B------:R-:W-:Y:S05]  /*5860*/  WARPSYNC.COLLECTIVE R206, `(.L_x_5043) ;  /* 0x00000000ce087348 */ /* 0x000fea0003c00000 */
[----:B------:R0:W1:Y:S02]  /*5870*/  SHFL.UP P6, R4, R179, R181, R196 ;  /* 0x040000b5b3047389 */ /* 0x00006400000c00c4 */
[----:B01----:R-:W-:Y:S05]  /*5880*/  ENDCOLLECTIVE ;  /* 0x000000000000791b */ /* 0x003fea0003800000 */
.L_x_5043:
        /* <DEDUP_REMOVED lines=8> */
.L_x_5044:
[----:B------:R-:W-:Y:S02]  /*5910*/  MOV R179, R17 ;  /* 0x0000001100b37202 */ /* 0x000fe40000000f00 */
[----:B------:R-:W-:-:S07]  /*5920*/  MOV R7, R4 ;  /* 0x0000000400077202 */ /* 0x000fce0000000f00 */
[----:B------:R-:W-:Y:S05]  /*5930*/  WARPSYNC.COLLECTIVE R206, `(.L_x_5045) ;  /* 0x00000000ce087348 */ /* 0x000fea0003c00000 */
[----:B------:R0:W1:Y:S02]  /*5940*/  SHFL.UP P6, R4, R179, R181, R196 ;  /* 0x040000b5b3047389 */ /* 0x00006400000c00c4 */
[----:B01----:R-:W-:Y:S05]  /*5950*/  ENDCOLLECTIVE ;  /* 0x000000000000791b */ /* 0x003fea0003800000 */
.L_x_5045:
        /* <DEDUP_REMOVED lines=8> */
.L_x_5046:
[----:B------:R-:W-:Y:S02]  /*59e0*/  MOV R179, R177 ;  /* 0x000000b100b37202 */ /* 0x000fe40000000f00 */
[----:B------:R-:W-:-:S07]  /*59f0*/  MOV R5, R4 ;  /* 0x0000000400057202 */ /* 0x000fce0000000f00 */
[----:B------:R-:W-:Y:S05]  /*5a00*/  WARPSYNC.COLLECTIVE R206, `(.L_x_5047) ;  /* 0x00000000ce087348 */ /* 0x000fea0003c00000 */
[----:B------:R0:W1:Y:S02]  /*5a10*/  SHFL.UP P6, R4, R179, R181, R196 ;  /* 0x040000b5b3047389 */ /* 0x00006400000c00c4 */
[----:B01----:R-:W-:Y:S05]  /*5a20*/  ENDCOLLECTIVE ;  /* 0x000000000000791b */ /* 0x003fea0003800000 */
.L_x_5047:
        /* <DEDUP_REMOVED lines=8> */
.L_x_5048:
[----:B------:R-:W-:Y:S02]  /*5ab0*/  MOV R179, R7 ;  /* 0x0000000700b37202 */ /* 0x000fe40000000f00 */
[----:B------:R-:W-:-:S07]  /*5ac0*/  MOV R5, R4 ;  /* 0x0000000400057202 */ /* 0x000fce0000000f00 */
[----:B------:R-:W-:Y:S05]  /*5ad0*/  WARPSYNC.COLLECTIVE R206, `(.L_x_5049) ;  /* 0x00000000ce087348 */ /* 0x000fea0003c00000 */
[----:B------:R0:W1:Y:S02]  /*5ae0*/  SHFL.UP P6, R4, R179, R181, R196 ;  /* 0x040000b5b3047389 */ /* 0x00006400000c00c4 */
[----:B01----:R-:W-:Y:S05]  /*5af0*/  ENDCOLLECTIVE ;  /* 0x000000000000791b */ /* 0x003fea0003800000 */
.L_x_5049:
        /* <DEDUP_REMOVED lines=8> */
.L_x_5050:
[----:B------:R-:W-:Y:S02]  /*5b80*/  MOV R179, R5 ;  /* 0x0000000500b37202 */ /* 0x000fe40000000f00 */
[----:B------:R-:W-:-:S07]  /*5b90*/  MOV R17, R4 ;  /* 0x0000000400117202 */ /* 0x000fce0000000f00 */
[----:B------:R-:W-:Y:S05]  /*5ba0*/  WARPSYNC.COLLECTIVE R206, `(.L_x_5051) ;  /* 0x00000000ce087348 */ /* 0x000fea0003c00000 */
[----:B------:R0:W1:Y:S02]  /*5bb0*/  SHFL.UP P6, R4, R179, R181, R196 ;  /* 0x040000b5b3047389 */ /* 0x00006400000c00c4 */
[----:B01----:R-:W-:Y:S05]  /*5bc0*/  ENDCOLLECTIVE ;  /* 0x000000000000791b */ /* 0x003fea0003800000 */
.L_x_5051:
[----:B------:R-:W-:Y:S05]  /*5bd0*/  BRA `(.L_x_5052) ;  /* 0xffffffd400d47947 */ /* 0x000fea000383ffff */
.L_x_5027:
[----:B------:R-:W-:Y:S01]  /*5be0*/  HFMA2 R208, -RZ, RZ, 0, 1.847743988037109375e-06 ;  /* 0x0000001fffd07431 */ /* 0x000fe200000001ff */
[----:B------:R-:W-:Y:S01]  /*5bf0*/  BSSY B0, `(.L_x_5053) ;  /* 0x0000007000007945 */ /* 0x000fe20003800000 */
[----:B------:R-:W-:Y:S02]  /*5c00*/  MOV R207, R6 ;  /* 0x0000000600cf7202 */ /* 0x000fe40000000f00 */
[----:B------:R-:W-:Y:S02]  /*5c10*/  MOV R209, 0x1f ;  /* 0x0000001f00d17802 */ /* 0x000fe40000000f00 */
[----:B------:R-:W-:-:S07]  /*5c20*/  MOV R206, 0xffffffff ;  /* 0xffffffff00ce7802 */ /* 0x000fce0000000f00 */
[----:B-1-345:R-:W-:Y:S05]  /*5c30*/  WARPSYNC.COLLECTIVE R206, `(.L_x_5054) ;  /* 0x00000000ce087348 */ /* 0x03afea0003c00000 */
[----:B------:R0:W2:Y:S02]  /*5c40*/  SHFL.IDX P1, R5, R207, R208, R209 ;  /* 0x000000d0cf057389 */ /* 0x0000a400000200d1 */
[----:B012345:R-:W-:Y:S05]  /*5c50*/  ENDCOLLECTIVE ;  /* 0x000000000000791b */ /* 0x03ffea0003800000 */
.L_x_5054:
[----:B------:R-:W-:Y:S05]  /*5c60*/  BSYNC B0 ;  /* 0x0000000000007941 */ /* 0x000fea0003800000 */
.L_x_5053:
[----:B------:R-:W-:Y:S05]  /*5c70*/  BRA `(.L_x_5055) ;  /* 0xffffffd400c07947 */ /* 0x000fea000383ffff */
.L_x_5028:
        /* <DEDUP_REMOVED lines=8> */
.L_x_5057:
[----:B------:R-:W-:Y:S05]  /*5d00*/  BSYNC B0 ;  /* 0x0000000000007941 */ /* 0x000fea0003800000 */
.L_x_5056:
[----:B------:R-:W-:Y:S05]  /*5d10*/  BRA `(.L_x_5058) ;  /* 0xffffffd400a07947 */ /* 0x000fea000383ffff */
.L_x_5029:
[----:B------:R-:W-:Y:S01]  /*5d20*/  HFMA2 R181, -RZ, RZ, 0, 5.9604644775390625e-08 ;  /* 0x00000001ffb57431 */ /* 0x000fe200000001ff */
[----:B------:R-:W-:Y:S01]  /*5d30*/  BSSY B0, `(.L_x_5059) ;  /* 0x0000007000007945 */ /* 0x000fe20003800000 */
[----:B------:R-:W-:Y:S02]  /*5d40*/  MOV R179, R6 ;  /* 0x0000000600b37202 */ /* 0x000fe40000000f00 */
[----:B------:R-:W-:Y:S02]  /*5d50*/  MOV R196, RZ ;  /* 0x000000ff00c47202 */ /* 0x000fe40000000f00 */
[----:B------:R-:W-:-:S07]  /*5d60*/  MOV R206, 0xffffffff ;  /* 0xffffffff00ce7802 */ /* 0x000fce0000000f00 */
[----:B-1-345:R-:W-:Y:S05]  /*5d70*/  WARPSYNC.COLLECTIVE R206, `(.L_x_5060) ;  /* 0x00000000ce087348 */ /* 0x03afea0003c00000 */
[----:B------:R0:W2:Y:S02]  /*5d80*/  SHFL.UP P6, R4, R179, R181, R196 ;  /* 0x040000b5b3047389 */ /* 0x0000a400000c00c4 */
[----:B012345:R-:W-:Y:S05]  /*5d90*/  ENDCOLLECTIVE ;  /* 0x000000000000791b */ /* 0x03ffea0003800000 */
.L_x_5060:
[----:B------:R-:W-:Y:S05]  /*5da0*/  BSYNC B0 ;  /* 0x0000000000007941 */ /* 0x000fea0003800000 */
.L_x_5059:
        /* <DEDUP_REMOVED lines=11> */
.L_x_5061:
[----:B------:R-:W-:Y:S05]  /*5e60*/  WARPSYNC.COLLECTIVE R206, `(.L_x_5062) ;  /* 0x00000000ce087348 */ /* 0x000fea0003c00000 */
[----:B------:R0:W1:Y:S02]  /*5e70*/  SHFL.IDX P1, R5, R207, R208, R209 ;  /* 0x000000d0cf057389 */ /* 0x00006400000200d1 */
[----:B01----:R-:W-:Y:S05]  /*5e80*/  ENDCOLLECTIVE ;  /* 0x000000000000791b */ /* 0x003fea0003800000 */
.L_x_5062:
[----:B------:R-:W-:Y:S02]  /*5e90*/  MOV R207, R3 ;  /* 0x0000000300cf7202 */ /* 0x000fe40000000f00 */
[----:B------:R-:W-:Y:S02]  /*5ea0*/  MOV R194, R4 ;  /* 0x0000000400c27202 */ /* 0x000fe40000000f00 */
[----:B------:R-:W-:-:S07]  /*5eb0*/  MOV R4, R5 ;  /* 0x0000000500047202 */ /* 0x000fce0000000f00 */
[----:B------:R-:W-:Y:S05]  /*5ec0*/  WARPSYNC.COLLECTIVE R206, `(.L_x_5063) ;  /* 0x00000000ce087348 */ /* 0x000fea0003c00000 */
[----:B------:R0:W1:Y:S02]  /*5ed0*/  SHFL.IDX P1, R5, R207, R208, R209 ;  /* 0x000000d0cf057389 */ /* 0x00006400000200d1 */
[----:B01----:R-:W-:Y:S05]  /*5ee0*/  ENDCOLLECTIVE ;  /* 0x000000000000791b */ /* 0x003fea0003800000 */
.L_x_5063:
[----:B------:R-:W-:Y:S05]  /*5ef0*/  BRA `(.L_x_5064) ;  /* 0xffffffd400407947 */ /* 0x000fea000383ffff */
.L_x_5031:
[----:B------:R-:W-:Y:S01]  /*5f00*/  HFMA2 R210, -RZ, RZ, 0, 5.9604644775390625e-08 ;  /* 0x00000001ffd27431 */ /* 0x000fe200000001ff */
[-C--:B------:R-:W-:Y:S01]  /*5f10*/  MOV R211, R6.reuse ;  /* 0x0000000600d37202 */ /* 0x080fe20000000f00 */
[----:B------:R-:W-:Y:S01]  /*5f20*/  HFMA2 R208, -RZ, RZ, 0, 0 ;  /* 0x00000000ffd07431 */ /* 0x000fe200000001ff */
[----:B------:R-:W-:Y:S02]  /*5f30*/  MOV R213, 0x1f ;  /* 0x0000001f00d57802 */ /* 0x000fe40000000f00 */
[----:B------:R-:W-:Y:S02]  /*5f40*/  MOV R206, 0xffffffff ;  /* 0xffffffff00ce7802 */ /* 0x000fe40000000f00 */
[----:B------:R-:W-:Y:S02]  /*5f50*/  MOV R3, R6 ;  /* 0x0000000600037202 */ /* 0x000fe40000000f00 */
[----:B------:R-:W-:-:S07]  /*5f60*/  MOV R4, R5 ;  /* 0x0000000500047202 */ /* 0x000fce0000000f00 */
[----:B0---4-:R-:W-:Y:S05]  /*5f70*/  WARPSYNC.COLLECTIVE R206, `(.L_x_5065) ;  /* 0x00000000ce087348 */ /* 0x011fea0003c00000 */
[----:B------:R1:W2:Y:S02]  /*5f80*/  SHFL.DOWN P1, R7, R211, R210, R213 ;  /* 0x080000d2d3077389 */ /* 0x0002a400000200d5 */
[----:B012-4-:R-:W-:Y:S05]  /*5f90*/  ENDCOLLECTIVE ;  /* 0x000000000000791b */ /* 0x017fea0003800000 */
.L_x_5065:
[----:B------:R-:W-:Y:S02]  /*5fa0*/  MOV R209, 0x1f ;  /* 0x0000001f00d17802 */ /* 0x000fe40000000f00 */
[----:B------:R-:W-:Y:S02]  /*5fb0*/  MOV R211, R5 ;  /* 0x0000000500d37202 */ /* 0x000fe40000000f00 */
[----:B------:R-:W-:-:S07]  /*5fc0*/  MOV R2, R7 ;  /* 0x0000000700027202 */ /* 0x000fce0000000f00 */
[----:B------:R-:W-:Y:S05]  /*5fd0*/  WARPSYNC.COLLECTIVE R206, `(.L_x_5066) ;  /* 0x00000000ce087348 */ /* 0x000fea0003c00000 */
[----:B------:R0:W1:Y:S02]  /*5fe0*/  SHFL.DOWN P1, R7, R211, R210, R213 ;  /* 0x080000d2d3077389 */ /* 0x00006400000200d5 */
[----:B01----:R-:W-:Y:S05]  /*5ff0*/  ENDCOLLECTIVE ;  /* 0x000000000000791b */ /* 0x003fea0003800000 */
.L_x_5066:
        /* <DEDUP_REMOVED lines=10> */
.L_x_5067:
[----:B------:R-:W-:Y:S02]  /*60a0*/  MOV R211, R4 ;  /* 0x0000000400d37202 */ /* 0x000fe40000000f00 */
[----:B------:R-:W-:-:S07]  /*60b0*/  MOV R2, R7 ;  /* 0x0000000700027202 */ /* 0x000fce0000000f00 */
[----:B------:R-:W-:Y:S05]  /*60c0*/  WARPSYNC.COLLECTIVE R206, `(.L_x_5068) ;  /* 0x00000000ce087348 */ /* 0x000fea0003c00000 */
[----:B------:R0:W1:Y:S02]  /*60d0*/  SHFL.DOWN P1, R7, R211, R210, R213 ;  /* 0x080000d2d3077389 */ /* 0x00006400000200d5 */
[----:B01----:R-:W-:Y:S05]  /*60e0*/  ENDCOLLECTIVE ;  /* 0x000000000000791b */ /* 0x003fea0003800000 */
.L_x_5068:
        /* <DEDUP_REMOVED lines=10> */
.L_x_5069:
[----:B------:R-:W-:Y:S02]  /*6190*/  MOV R211, R4 ;  /* 0x0000000400d37202 */ /* 0x000fe40000000f00 */
[----:B------:R-:W-:-:S07]  /*61a0*/  MOV R2, R7 ;  /* 0x0000000700027202 */ /* 0x000fce0000000f00 */
[----:B------:R-:W-:Y:S05]  /*61b0*/  WARPSYNC.COLLECTIVE R206, `(.L_x_5070) ;  /* 0x00000000ce087348 */ /* 0x000fea0003c00000 */
[----:B------:R0:W1:Y:S02]  /*61c0*/  SHFL.DOWN P1, R7, R211, R210, R213 ;  /* 0x080000d2d3077389 */ /* 0x00006400000200d5 */
[----:B01----:R-:W-:Y:S05]  /*61d0*/  ENDCOLLECTIVE ;  /* 0x000000000000791b */ /* 0x003fea0003800000 */
.L_x_5070:
        /* <DEDUP_REMOVED lines=11> */
.L_x_5071:
[----:B------:R-:W-:Y:S02]  /*6290*/  MOV R211, R4 ;  /* 0x0000000400d37202 */ /* 0x000fe40000000f00 */
[----:B------:R-:W-:-:S07]  /*62a0*/  MOV R2, R7 ;  /* 0x0000000700027202 */ /* 0x000fce0000000f00 */
[----:B------:R-:W-:Y:S05]  /*62b0*/  WARPSYNC.COLLECTIVE R206, `(.L_x_5072) ;  /* 0x00000000ce087348 */ /* 0x000fea0003c00000 */
[----:B------:R0:W1:Y:S02]  /*62c0*/  SHFL.DOWN P1, R7, R211, R210, R213 ;  /* 0x080000d2d3077389 */ /* 0x00006400000200d5 */
[----:B01----:R-:W-:Y:S05]  /*62d0*/  ENDCOLLECTIVE ;  /* 0x000000000000791b */ /* 0x003fea0003800000 */
.L_x_5072:
        /* <DEDUP_REMOVED lines=11> */
.L_x_5073:
[----:B------:R-:W-:Y:S02]  /*6390*/  MOV R211, R4 ;  /* 0x0000000400d37202 */ /* 0x000fe40000000f00 */
[----:B------:R-:W-:-:S07]  /*63a0*/  MOV R2, R7 ;  /* 0x0000000700027202 */ /* 0x000fce0000000f00 */
[----:B------:R-:W-:Y:S05]  /*63b0*/  WARPSYNC.COLLECTIVE R206, `(.L_x_5074) ;  /* 0x00000000ce087348 */ /* 0x000fea0003c00000 */
[----:B------:R0:W1:Y:S02]  /*63c0*/  SHFL.DOWN P1, R7, R211, R210, R213 ;  /* 0x080000d2d3077389 */ /* 0x00006400000200d5 */
[----:B01----:R-:W-:Y:S05]  /*63d0*/  ENDCOLLECTIVE ;  /* 0x000000000000791b */ /* 0x003fea0003800000 */
.L_x_5074:
        /* <DEDUP_REMOVED lines=11> */
.L_x_5075:
[----:B------:R-:W-:Y:S02]  /*6490*/  ISETP.NE.AND P0, PT, R35, 0x1f, PT ;  /* 0x0000001f2300780c */ /* 0x000fe40003f05270 */
[----:B------:R-:W-:Y:S02]  /*64a0*/  MOV R207, R4 ;  /* 0x0000000400cf7202 */ /* 0x000fe40000000f00 */
[----:B------:R-:W-:-:S09]  /*64b0*/  MOV R2, R5 ;  /* 0x0000000500027202 */ /* 0x000fd20000000f00 */
[----:B------:R-:W-:Y:S05]  /*64c0*/  WARPSYNC.COLLECTIVE R206, `(.L_x_5076) ;  /* 0x00000000ce087348 */ /* 0x000fea0003c00000 */
[----:B------:R0:W1:Y:S02]  /*64d0*/  SHFL.IDX P1, R5, R207, R208, R209 ;  /* 0x000000d0cf057389 */ /* 0x00006400000200d1 */
[----:B01----:R-:W-:Y:S05]  /*64e0*/  ENDCOLLECTIVE ;  /* 0x000000000000791b */ /* 0x003fea0003800000 */
.L_x_5076:
[----:B------:R-:W-:Y:S05]  /*64f0*/  WARPSYNC.COLLECTIVE R206, `(.L_x_5077) ;  /* 0x00000000ce087348 */ /* 0x000fea0003c00000 */
[----:B------:R0:W1:Y:S02]  /*6500*/  SHFL.DOWN P1, R7, R211, R210, R213 ;  /* 0x080000d2d3077389 */ /* 0x00006400000200d5 */
[----:B01----:R-:W-:Y:S05]  /*6510*/  ENDCOLLECTIVE ;  /* 0x000000000000791b */ /* 0x003fea0003800000 */
.L_x_5077:
        /* <DEDUP_REMOVED lines=8> */
.L_x_5078:
[----:B------:R-:W-:Y:S05]  /*65a0*/  WARPSYNC.COLLECTIVE R206, `(.L_x_5079) ;  /* 0x00000000ce087348 */ /* 0x000fea0003c00000 */
[----:B------:R0:W1:Y:S02]  /*65b0*/  SHFL.IDX P1, R5, R207, R208, R209 ;  /* 0x000000d0cf057389 */ /* 0x00006400000200d1 */
[----:B01----:R-:W-:Y:S05]  /*65c0*/  ENDCOLLECTIVE ;  /* 0x000000000000791b */ /* 0x003fea0003800000 */
.L_x_5079:
[----:B------:R-:W-:Y:S01]  /*65d0*/  MOV R207, R17 ;  /* 0x0000001100cf7202 */ /* 0x000fe20000000f00 */
[----:B------:R-:W-:Y:S01]  /*65e0*/  FFMA.FTZ R17, R17, R2, R6 ;  /* 0x0000000211117223 */ /* 0x000fe20000010006 */
[----:B------:R-:W-:Y:S02]  /*65f0*/  MOV R204, R7 ;  /* 0x0000000700cc7202 */ /* 0x000fe40000000f00 */
[----:B------:R-:W-:-:S07]  /*6600*/  MOV R205, R5 ;  /* 0x0000000500cd7202 */ /* 0x000fce0000000f00 */
[----:B------:R-:W-:Y:S05]  /*6610*/  WARPSYNC.COLLECTIVE R206, `(.L_x_5080) ;  /* 0x00000000ce087348 */ /* 0x000fea0003c00000 */
[----:B------:R0:W1:Y:S02]  /*6620*/  SHFL.IDX P1, R5, R207, R208, R209 ;  /* 0x000000d0cf057389 */ /* 0x00006400000200d1 */
[----:B01----:R-:W-:Y:S05]  /*6630*/  ENDCOLLECTIVE ;  /* 0x000000000000791b */ /* 0x003fea0003800000 */
.L_x_5080:
[----:B------:R-:W-:Y:S01]  /*6640*/  MOV R7, R5 ;  /* 0x0000000500077202 */ /* 0x000fe20000000f00 */
[----:B------:R-:W-:Y:S06]  /*6650*/  BRA `(.L_x_5081) ;  /* 0xffffffd400307947 */ /* 0x000fec000383ffff */
.L_x_5082:
        /* <DEDUP_REMOVED lines=10> */
.L_x_10457:


//--------------------- .text._Z25selective_scan_bwd_kernelI32Selective_Scan_bwd_kernel_traitsILi64ELi16ELb1ELb0ELb0ELb1ELb0EN3c108BFloat16EfEEv12SSMParamsBwd --------------------------
	.section	.text._Z25selective_scan_bwd_kernelI32Selective_Scan_bwd_kernel_traitsILi64ELi16ELb1ELb0ELb0ELb1ELb0EN3c108BFloat16EfEEv12SSMParamsBwd,"ax",@progbits
	.align	128
        .global         _Z25selective_scan_bwd_kernelI32Selective_Scan_bwd_kernel_traitsILi64ELi16ELb1ELb0ELb0ELb1ELb0EN3c108BFloat16EfEEv12SSMParamsBwd
        .type           _Z25selective_scan_bwd_kernelI32Selective_Scan_bwd_kernel_traitsILi64ELi16ELb1ELb0ELb0ELb1ELb0EN3c108BFloat16EfEEv12SSMParamsBwd,@function
        .size           _Z25selective_scan_bwd_kernelI32Selective_Scan_bwd_kernel_traitsILi64ELi16ELb1ELb0ELb0ELb1ELb0EN3c108BFloat16EfEEv12SSMParamsBwd,(.L_x_10458 - _Z25selective_scan_bwd_kernelI32Selective_Scan_bwd_kernel_traitsILi64ELi16ELb1ELb0ELb0ELb1ELb0EN3c108BFloat16EfEEv12SSMParamsBwd)
        .other          _Z25selective_scan_bwd_kernelI32Selective_Scan_bwd_kernel_traitsILi64ELi16ELb1ELb0ELb0ELb1ELb0EN3c108BFloat16EfEEv12SSMParamsBwd,@"STO_CUDA_ENTRY STV_DEFAULT"
_Z25selective_scan_bwd_kernelI32Selective_Scan_bwd_kernel_traitsILi64ELi16ELb1ELb0ELb0ELb1ELb0EN3c108BFloat16EfEEv12SSMParamsBwd:
.text._Z25selective_scan_bwd_kernelI32Selective_Scan_bwd_kernel_traitsILi64ELi16ELb1ELb0ELb0ELb1ELb0EN3c108BFloat16EfEEv12SSMParamsBwd:
        /* <DEDUP_REMOVED lines=87> */
[----:B------:R-:W-:Y:S01]  /*0570*/  UMOV UR4, 0x400 ;  /* 0x0000040000047882 */ /* 0x000fe20000000000 */
[----:B------:R-:W3:Y:S04]  /*0580*/  LDCU UR8, c[0x0][0x394] ;  /* 0x00007280ff0877ac */ /* 0x000ee80008000800 */
        /* <DEDUP_REMOVED lines=18> */
.L_x_5130:
[----:B------:R-:W-:Y:S01]  /*06b0*/  BAR.SYNC.DEFER_BLOCKING 0x0 ;  /* 0x0000000000007b1d */ /* 0x000fe20000010000 */
[----:B0-----:R-:W-:Y:S02]  /*06c0*/  MOV R2, R34 ;  /* 0x0000002200027202 */ /* 0x001fe40000000f00 */
[----:B------:R-:W-:-:S03]  /*06d0*/  MOV R3, R33 ;  /* 0x0000002100037202 */ /* 0x000fc60000000f00 */
[----:B------:R-:W-:-:S05]  /*06e0*/  IMAD.WIDE.U32 R2, R23, 0x10, R2 ;  /* 0x0000001017027825 */ /* 0x000fca00078e0002 */
[----:B------:R-:W2:Y:S04]  /*06f0*/  LDG.E.128 R4, desc[UR16][R2.64] ;  /* 0x0000001002047981 */ /* 0x000ea8000c1e1d00 */
[----:B------:R0:W3:Y:S01]  /*0700*/  LDG.E.128 R12, desc[UR16][R2.64+0x200] ;  /* 0x00020010020c7981 */ /* 0x0000e2000c1e1d00 */
[----:B------:R-:W1:Y:S01]  /*0710*/  S2R R72, SR_LANEID ;  /* 0x0000000000487919 */ /* 0x000e620000000000 */
[----:B0-----:R-:W-:Y:S02]  /*0720*/  MOV R2, R32 ;  /* 0x0000002000027202 */ /* 0x001fe40000000f00 */
[----:B------:R-:W-:-:S03]  /*0730*/  MOV R3, R31 ;  /* 0x0000001f00037202 */ /* 0x000fc60000000f00 */
[----:B------:R-:W-:Y:S01]  /*0740*/  IMAD.WIDE.U32 R10, R23, 0x10, R2 ;  /* 0x00000010170a7825 */ /* 0x000fe200078e0002 */
[----:B-1----:R-:W-:-:S04]  /*0750*/  IADD3 R21, PT, PT, R27, R72, RZ ;  /* 0x000000481b157210 */ /* 0x002fc80007ffe0ff */
[----:B------:R-:W-:-:S04]  /*0760*/  LEA R21, R21, R28, 0x4 ;  /* 0x0000001c15157211 */ /* 0x000fc800078e20ff */
[----:B------:R-:W-:Y:S01]  /*0770*/  LEA R20, R72, R21, 0x4 ;  /* 0x0000001548147211 */ /* 0x000fe200078e20ff */
[----:B--2---:R0:W-:Y:S04]  /*0780*/  STS.128 [R21], R4 ;  /* 0x0000000415007388 */ /* 0x0041e80000000c00 */
[----:B---3--:R-:W-:Y:S01]  /*0790*/  STS.128 [R21+0x200], R12 ;  /* 0x0002000c15007388 */ /* 0x008fe20000000c00 */
[----:B------:R-:W-:-:S03]  /*07a0*/  NOP ;  /* 0x0000000000007918 */ /* 0x000fc60000000000 */
[----:B------:R-:W1:Y:S04]  /*07b0*/  LDS.128 R64, [R20] ;  /* 0x0000000014407984 */ /* 0x000e680000000c00 */
[----:B------:R-:W-:Y:S01]  /*07c0*/  LDS.128 R60, [R20+0x10] ;  /* 0x00001000143c7984 */ /* 0x000fe20000000c00 */
[----:B------:R-:W-:Y:S06]  /*07d0*/  BAR.SYNC.DEFER_BLOCKING 0x0 ;  /* 0x0000000000007b1d */ /* 0x000fec0000010000 */
[----:B------:R-:W2:Y:S04]  /*07e0*/  LDG.E.128 R52, desc[UR16][R10.64] ;  /* 0x000000100a347981 */ /* 0x000ea8000c1e1d00 */
[----:B------:R-:W3:Y:S01]  /*07f0*/  LDG.E.128 R56, desc[UR16][R10.64+0x200] ;  /* 0x000200100a387981 */ /* 0x000ee2000c1e1d00 */
[----:B------:R-:W-:-:S02]  /*0800*/  MOV R2, R30 ;  /* 0x0000001e00027202 */ /* 0x000fc40000000f00 */
[----:B------:R-:W-:-:S03]  /*0810*/  MOV R3, R29 ;  /* 0x0000001d00037202 */ /* 0x000fc60000000f00 */
[----:B------:R-:W-:Y:S01]  /*0820*/  IMAD.WIDE.U32 R2, R23, 0x10, R2 ;  /* 0x0000001017027825 */ /* 0x000fe200078e0002 */
[----:B--2---:R-:W-:Y:S04]  /*0830*/  STS.128 [R21], R52 ;  /* 0x0000003415007388 */ /* 0x004fe80000000c00 */
[----:B---3--:R-:W-:Y:S01]  /*0840*/  STS.128 [R21+0x200], R56 ;  /* 0x0002003815007388 */ /* 0x008fe20000000c00 */
[----:B------:R-:W-:-:S03]  /*0850*/  NOP ;  /* 0x0000000000007918 */ /* 0x000fc60000000000 */
[----:B------:R-:W2:Y:S04]  /*0860*/  LDS.128 R48, [R20] ;  /* 0x0000000014307984 */ /* 0x000ea80000000c00 */
[----:B------:R-:W3:Y:S01]  /*0870*/  LDS.128 R16, [R20+0x10] ;  /* 0x0000100014107984 */ /* 0x000ee20000000c00 */
[----:B------:R-:W-:Y:S06]  /*0880*/  BAR.SYNC.DEFER_BLOCKING 0x0 ;  /* 0x0000000000007b1d */ /* 0x000fec0000010000 */
[----:B0-----:R-:W4:Y:S04]  /*0890*/  LDG.E.128 R4, desc[UR16][R2.64] ;  /* 0x0000001002047981 */ /* 0x001f28000c1e1d00 */
[----:B------:R0:W4:Y:S01]  /*08a0*/  LDG.E.128 R76, desc[UR16][R2.64+0x200] ;  /* 0x00020010024c7981 */ /* 0x000122000c1e1d00 */
[----:B------:R-:W-:Y:S01]  /*08b0*/  UIADD3 UR9, UPT, UPT, UR8, -0x1, URZ ;  /* 0xffffffff08097890 */ /* 0x000fe2000fffe0ff */
[----:B------:R-:W-:Y:S01]  /*08c0*/  BSSY.RECONVERGENT B0, `(.L_x_5084) ;  /* 0x0000063000007945 */ /* 0x000fe20003800200 */
[----:B-1----:R-:W-:-:S02]  /*08d0*/  PRMT R103, R64, 0x7632, R103 ;  /* 0x0000763240677816 */ /* 0x002fc40000000067 */
[C---:B--2---:R-:W-:Y:S02]  /*08e0*/  SHF.L.U32 R85, R48.reuse, 0x10, RZ ;  /* 0x0000001030557819 */ /* 0x044fe400000006ff */
[----:B------:R-:W-:Y:S02]  /*08f0*/  PRMT R48, R48, 0x7632, R48 ;  /* 0x0000763230307816 */ /* 0x000fe40000000030 */
[----:B------:R-:W-:Y:S01]  /*0900*/  SHF.L.U32 R47, R49, 0x10, RZ ;  /* 0x00000010312f7819 */ /* 0x000fe200000006ff */
[--C-:B-----5:R-:W-:Y:S01]  /*0910*/  FADD.FTZ R85, R85, R44.reuse ;  /* 0x0000002c55557221 */ /* 0x120fe20000010000 */
[----:B------:R-:W-:Y:S02]  /*0920*/  SHF.L.U32 R83, R50, 0x10, RZ ;  /* 0x0000001032537819 */ /* 0x000fe400000006ff */
[----:B------:R-:W-:Y:S01]  /*0930*/  SHF.L.U32 R53, R51, 0x10, RZ ;  /* 0x0000001033357819 */ /* 0x000fe200000006ff */
[--C-:B------:R-:W-:Y:S01]  /*0940*/  FADD.FTZ R84, R47, R44.reuse ;  /* 0x0000002c2f547221 */ /* 0x100fe20000010000 */
[----:B------:R-:W-:Y:S01]  /*0950*/  FSETP.GTU.FTZ.AND P1, PT, R85, 20, PT ;  /* 0x41a000005500780b */ /* 0x000fe20003f3c000 */
[--C-:B------:R-:W-:Y:S01]  /*0960*/  FADD.FTZ R83, R83, R44.reuse ;  /* 0x0000002c53537221 */ /* 0x100fe20000010000 */
[----:B---3--:R-:W-:Y:S01]  /*0970*/  SHF.L.U32 R81, R16, 0x10, RZ ;  /* 0x0000001010517819 */ /* 0x008fe200000006ff */
[----:B------:R-:W-:Y:S01]  /*0980*/  FADD.FTZ R82, R53, R44 ;  /* 0x0000002c35527221 */ /* 0x000fe20000010000 */
[----:B0-----:R-:W-:-:S02]  /*0990*/  SHF.L.U32 R3, R48, 0x10, RZ ;  /* 0x0000001030037819 */ /* 0x001fc400000006ff */
[----:B------:R-:W-:Y:S01]  /*09a0*/  PRMT R71, R51, 0x7632, R71 ;  /* 0x0000763233477816 */ /* 0x000fe20000000047 */
[--C-:B------:R-:W-:Y:S01]  /*09b0*/  FADD.FTZ R81, R81, R44.reuse ;  /* 0x0000002c51517221 */ /* 0x100fe20000010000 */
[----:B------:R-:W-:Y:S01]  /*09c0*/  SHF.L.U32 R51, R17, 0x10, RZ ;  /* 0x0000001011337819 */ /* 0x000fe200000006ff */
[--C-:B------:R-:W-:Y:S01]  /*09d0*/  FADD.FTZ R80, R3, R44.reuse ;  /* 0x0000002c03507221 */ /* 0x100fe20000010000 */
[----:B------:R-:W-:Y:S02]  /*09e0*/  SHF.L.U32 R70, R64, 0x10, RZ ;  /* 0x0000001040467819 */ /* 0x000fe400000006ff */
[----:B------:R-:W-:Y:S01]  /*09f0*/  PRMT R101, R65, 0x7632, R101 ;  /* 0x0000763241657816 */ /* 0x000fe20000000065 */
[----:B------:R-:W-:Y:S01]  /*0a00*/  FADD.FTZ R114, R51, R44 ;  /* 0x0000002c33727221 */ /* 0x000fe20000010000 */
[----:B------:R-:W-:Y:S02]  /*0a10*/  SHF.L.U32 R69, R65, 0x10, RZ ;  /* 0x0000001041457819 */ /* 0x000fe400000006ff */
[----:B------:R-:W-:-:S02]  /*0a20*/  PRMT R99, R66, 0x7632, R99 ;  /* 0x0000763242637816 */ /* 0x000fc40000000063 */
[----:B------:R-:W-:Y:S02]  /*0a30*/  SHF.L.U32 R68, R66, 0x10, RZ ;  /* 0x0000001042447819 */ /* 0x000fe400000006ff */
[----:B------:R-:W-:Y:S02]  /*0a40*/  PRMT R116, R67, 0x7632, R116 ;  /* 0x0000763243747816 */ /* 0x000fe40000000074 */
[----:B------:R-:W-:Y:S02]  /*0a50*/  PRMT R115, R63, 0x7632, R115 ;  /* 0x000076323f737816 */ /* 0x000fe40000000073 */
[----:B------:R-:W-:Y:S02]  /*0a60*/  SHF.L.U32 R105, R18, 0x10, RZ ;  /* 0x0000001012697819 */ /* 0x000fe400000006ff */
[----:B------:R-:W-:Y:S02]  /*0a70*/  SHF.L.U32 R73, R19, 0x10, RZ ;  /* 0x0000001013497819 */ /* 0x000fe400000006ff */
[----:B------:R-:W-:-:S02]  /*0a80*/  SHF.L.U32 R67, R67, 0x10, RZ ;  /* 0x0000001043437819 */ /* 0x000fc400000006ff */
[C---:B------:R-:W-:Y:S02]  /*0a90*/  PRMT R120, R60.reuse, 0x7632, R120 ;  /* 0x000076323c787816 */ /* 0x040fe40000000078 */
[----:B------:R-:W-:Y:S02]  /*0aa0*/  SHF.L.U32 R66, R60, 0x10, RZ ;  /* 0x000000103c427819 */ /* 0x000fe400000006ff */
[C---:B------:R-:W-:Y:S02]  /*0ab0*/  PRMT R124, R61.reuse, 0x7632, R124 ;  /* 0x000076323d7c7816 */ /* 0x040fe4000000007c */
[----:B------:R-:W-:Y:S02]  /*0ac0*/  SHF.L.U32 R65, R61, 0x10, RZ ;  /* 0x000000103d417819 */ /* 0x000fe400000006ff */
[C---:B------:R-:W-:Y:S02]  /*0ad0*/  PRMT R126, R62.reuse, 0x7632, R126 ;  /* 0x000076323e7e7816 */ /* 0x040fe4000000007e */
[----:B------:R-:W-:-:S02]  /*0ae0*/  SHF.L.U32 R64, R62, 0x10, RZ ;  /* 0x000000103e407819 */ /* 0x000fc400000006ff */
[----:B------:R-:W-:Y:S02]  /*0af0*/  SHF.L.U32 R63, R63, 0x10, RZ ;  /* 0x000000103f3f7819 */ /* 0x000fe400000006ff */
[----:B------:R-:W-:Y:S02]  /*0b00*/  PRMT R49, R49, 0x7632, R49 ;  /* 0x0000763231317816 */ /* 0x000fe40000000031 */
[----:B------:R-:W-:Y:S02]  /*0b10*/  PRMT R50, R50, 0x7632, R50 ;  /* 0x0000763232327816 */ /* 0x000fe40000000032 */
[----:B------:R-:W-:Y:S02]  /*0b20*/  PRMT R16, R16, 0x7632, R16 ;  /* 0x0000763210107816 */ /* 0x000fe40000000010 */
[----:B------:R-:W-:Y:S02]  /*0b30*/  PRMT R17, R17, 0x7632, R17 ;  /* 0x0000763211117816 */ /* 0x000fe40000000011 */
[----:B------:R-:W-:-:S02]  /*0b40*/  PRMT R18, R18, 0x7632, R18 ;  /* 0x0000763212127816 */ /* 0x000fc40000000012 */
[----:B------:R-:W-:Y:S02]  /*0b50*/  PRMT R19, R19, 0x7632, R19 ;  /* 0x0000763213137816 */ /* 0x000fe40000000013 */
[----:B------:R-:W-:Y:S02]  /*0b60*/  FSETP.GTU.FTZ.AND P0, PT, R84, 20, PT ;  /* 0x41a000005400780b */ /* 0x000fe40003f1c000 */
[----:B------:R-:W-:Y:S02]  /*0b70*/  FSETP.GTU.FTZ.AND P4, PT, R83, 20, PT ;  /* 0x41a000005300780b */ /* 0x000fe40003f9c000 */
[----:B------:R-:W-:Y:S02]  /*0b80*/  FSETP.GTU.FTZ.AND P3, PT, R82, 20, PT ;  /* 0x41a000005200780b */ /* 0x000fe40003f7c000 */
[----:B------:R-:W-:Y:S02]  /*0b90*/  FSETP.GTU.FTZ.AND P2, PT, R81, 20, PT ;  /* 0x41a000005100780b */ /* 0x000fe40003f5c000 */
[----:B------:R-:W-:Y:S01]  /*0ba0*/  FSETP.GTU.FTZ.AND P5, PT, R80, 20, PT ;  /* 0x41a000005000780b */ /* 0x000fe20003fbc000 */
[----:B----4-:R-:W-:Y:S04]  /*0bb0*/  STS.128 [R21], R4 ;  /* 0x0000000415007388 */ /* 0x010fe80000000c00 */
[----:B------:R-:W-:Y:S01]  /*0bc0*/  STS.128 [R21+0x200], R76 ;  /* 0x0002004c15007388 */ /* 0x000fe20000000c00 */
[----:B------:R-:W-:-:S03]  /*0bd0*/  NOP ;  /* 0x0000000000007918 */ /* 0x000fc60000000000 */
[----:B------:R-:W0:Y:S04]  /*0be0*/  LDS.128 R12, [R20] ;  /* 0x00000000140c7984 */ /* 0x000e280000000c00 */
[----:B------:R-:W1:Y:S01]  /*0bf0*/  LDS.128 R4, [R20+0x10] ;  /* 0x0000100014047984 */ /* 0x000e620000000c00 */
[C---:B0-----:R-:W-:Y:S02]  /*0c00*/  SHF.L.U32 R0, R12.reuse, 0x10, RZ ;  /* 0x000000100c007819 */ /* 0x041fe400000006ff */
[----:B------:R-:W-:Y:S02]  /*0c10*/  PRMT R106, R12, 0x7632, R106 ;  /* 0x000076320c6a7816 */ /* 0x000fe4000000006a */
[C---:B------:R-:W-:Y:S02]  /*0c20*/  SHF.L.U32 R74, R13.reuse, 0x10, RZ ;  /* 0x000000100d4a7819 */ /* 0x040fe400000006ff */
[----:B------:R-:W-:-:S02]  /*0c30*/  PRMT R118, R13, 0x7632, R118 ;  /* 0x000076320d767816 */ /* 0x000fc40000000076 */
[C---:B------:R-:W-:Y:S02]  /*0c40*/  SHF.L.U32 R76, R14.reuse, 0x10, RZ ;  /* 0x000000100e4c7819 */ /* 0x040fe400000006ff */
[----:B------:R-:W-:Y:S02]  /*0c50*/  PRMT R122, R14, 0x7632, R122 ;  /* 0x000076320e7a7816 */ /* 0x000fe4000000007a */
[C---:B------:R-:W-:Y:S02]  /*0c60*/  SHF.L.U32 R78, R15.reuse, 0x10, RZ ;  /* 0x000000100f4e7819 */ /* 0x040fe400000006ff */
[----:B------:R-:W-:Y:S02]  /*0c70*/  PRMT R113, R15, 0x7632, R113 ;  /* 0x000076320f717816 */ /* 0x000fe40000000071 */
[C---:B-1----:R-:W-:Y:S02]  /*0c80*/  SHF.L.U32 R79, R4.reuse, 0x10, RZ ;  /* 0x00000010044f7819 */ /* 0x042fe400000006ff */
[----:B------:R-:W-:-:S02]  /*0c90*/  PRMT R117, R4, 0x7632, R117 ;  /* 0x0000763204757816 */ /* 0x000fc40000000075 */
[C---:B------:R-:W-:Y:S02]  /*0ca0*/  SHF.L.U32 R102, R5.reuse, 0x10, RZ ;  /* 0x0000001005667819 */ /* 0x040fe400000006ff */
[----:B------:R-:W-:Y:S02]  /*0cb0*/  PRMT R119, R5, 0x7632, R119 ;  /* 0x0000763205777816 */ /* 0x000fe40000000077 */
[C---:B------:R-:W-:Y:S02]  /*0cc0*/  SHF.L.U32 R95, R6.reuse, 0x10, RZ ;  /* 0x00000010065f7819 */ /* 0x040fe400000006ff */
[----:B------:R-:W-:Y:S02]  /*0cd0*/  PRMT R121, R6, 0x7632, R121 ;  /* 0x0000763206797816 */ /* 0x000fe40000000079 */
[C---:B------:R-:W-:Y:S02]  /*0ce0*/  SHF.L.U32 R104, R7.reuse, 0x10, RZ ;  /* 0x0000001007687819 */ /* 0x040fe400000006ff */
[----:B------:R-:W-:Y:S01]  /*0cf0*/  PRMT R150, R7, 0x7632, R150 ;  /* 0x0000763207967816 */ /* 0x000fe20000000096 */
        /* <DEDUP_REMOVED lines=31> */
.L_x_5085:
[----:B------:R-:W-:Y:S05]  /*0ef0*/  BSYNC.RECONVERGENT B0 ;  /* 0x0000000000007941 */ /* 0x000fea0003800200 */
.L_x_5084:
[----:B------:R-:W-:Y:S01]  /*0f00*/  SHF.L.U32 R49, R49, 0x10, RZ ;  /* 0x0000001031317819 */ /* 0x000fe200000006ff */
[----:B------:R-:W-:Y:S01]  /*0f10*/  BSSY.RECONVERGENT B0, `(.L_x_5086) ;  /* 0x0000025000007945 */ /* 0x000fe20003800200 */
[----:B------:R-:W-:Y:S01]  /*0f20*/  HFMA2 R62, -RZ, RZ, 0, 0 ;  /* 0x00000000ff3e7431 */ /* 0x000fe200000001ff */
[----:B------:R-:W-:Y:S02]  /*0f30*/  FSETP.GTU.FTZ.AND P1, PT, R114, 20, PT ;  /* 0x41a000007200780b */ /* 0x000fe40003f3c000 */
[----:B------:R-:W-:Y:S02]  /*0f40*/  CS2R R60, SRZ ;  /* 0x00000000003c7805 */ /* 0x000fe4000001ff00 */
[----:B------:R-:W-:Y:S01]  /*0f50*/  MOV R59, RZ ;  /* 0x000000ff003b7202 */ /* 0x000fe20000000f00 */
[----:B------:R-:W-:Y:S01]  /*0f60*/  FADD.FTZ R112, R49, R44 ;  /* 0x0000002c31707221 */ /* 0x000fe20000010000 */
        /* <DEDUP_REMOVED lines=31> */
.L_x_5087:
[----:B------:R-:W-:Y:S05]  /*1160*/  BSYNC.RECONVERGENT B0 ;  /* 0x0000000000007941 */ /* 0x000fea0003800200 */
.L_x_5086:
[----:B------:R-:W-:Y:S01]  /*1170*/  BSSY.RECONVERGENT B0, `(.L_x_5088) ;  /* 0x0000025000007945 */ /* 0x000fe20003800200 */
[----:B------:R-:W-:Y:S01]  /*1180*/  HFMA2 R58, -RZ, RZ, 0, 0 ;  /* 0x00000000ff3a7431 */ /* 0x000fe200000001ff */
[----:B------:R-:W-:Y:S02]  /*1190*/  FSETP.GTU.FTZ.AND P5, PT, R112, 20, PT ;  /* 0x41a000007000780b */ /* 0x000fe40003fbc000 */
[----:B------:R-:W-:Y:S02]  /*11a0*/  CS2R R56, SRZ ;  /* 0x0000000000387805 */ /* 0x000fe4000001ff00 */
[----:B------:R-:W-:Y:S01]  /*11b0*/  CS2R R54, SRZ ;  /* 0x0000000000367805 */ /* 0x000fe2000001ff00 */
        /* <DEDUP_REMOVED lines=32> */
.L_x_5089:
[----:B------:R-:W-:Y:S05]  /*13c0*/  BSYNC.RECONVERGENT B0 ;  /* 0x0000000000007941 */ /* 0x000fea0003800200 */
.L_x_5088:
[----:B------:R-:W-:Y:S01]  /*13d0*/  SHF.L.U32 R3, R50, 0x10, RZ ;  /* 0x0000001032037819 */ /* 0x000fe200000006ff */
[----:B------:R-:W-:Y:S01]  /*13e0*/  BSSY.RECONVERGENT B0, `(.L_x_5090) ;  /* 0x0000024000007945 */ /* 0x000fe20003800200 */
[----:B------:R-:W-:Y:S02]  /*13f0*/  FSETP.GTU.FTZ.AND P0, PT, R105, 20, PT ;  /* 0x41a000006900780b */ /* 0x000fe40003f1c000 */
[----:B------:R-:W-:Y:S02]  /*1400*/  CS2R R52, SRZ ;  /* 0x0000000000347805 */ /* 0x000fe4000001ff00 */
[----:B------:R-:W-:Y:S01]  /*1410*/  CS2R R50, SRZ ;  /* 0x0000000000327805 */ /* 0x000fe2000001ff00 */
[----:B------:R-:W-:Y:S01]  /*1420*/  FADD.FTZ R110, R3, R44 ;  /* 0x0000002c036e7221 */ /* 0x000fe20000010000 */
        /* <DEDUP_REMOVED lines=31> */
.L_x_5091:
[----:B------:R-:W-:Y:S05]  /*1620*/  BSYNC.RECONVERGENT B0 ;  /* 0x0000000000007941 */ /* 0x000fea0003800200 */
.L_x_5090:
[----:B------:R-:W-:Y:S01]  /*1630*/  BSSY.RECONVERGENT B0, `(.L_x_5092) ;  /* 0x0000026000007945 */ /* 0x000fe20003800200 */
[----:B------:R-:W-:Y:S01]  /*1640*/  HFMA2 R47, -RZ, RZ, 0, 0 ;  /* 0x00000000ff2f7431 */ /* 0x000fe200000001ff */
[----:B------:R-:W-:Y:S02]  /*1650*/  FSETP.GTU.FTZ.AND P5, PT, R110, 20, PT ;  /* 0x41a000006e00780b */ /* 0x000fe40003fbc000 */
[----:B------:R-:W-:Y:S02]  /*1660*/  CS2R R48, SRZ ;  /* 0x0000000000307805 */ /* 0x000fe4000001ff00 */
[----:B------:R-:W-:Y:S01]  /*1670*/  SHF.L.U32 R103, R103, 0x10, RZ ;  /* 0x0000001067677819 */ /* 0x000fe200000006ff */
[----:B------:R-:W-:Y:S01]  /*1680*/  FADD.FTZ R108, R73, R44 ;  /* 0x0000002c496c7221 */ /* 0x000fe20000010000 */
        /* <DEDUP_REMOVED lines=32> */
.L_x_5093:
[----:B------:R-:W-:Y:S05]  /*1890*/  BSYNC.RECONVERGENT B0 ;  /* 0x0000000000007941 */ /* 0x000fea0003800200 */
.L_x_5092:
[----:B------:R-:W-:Y:S01]  /*18a0*/  BSSY.RECONVERGENT B0, `(.L_x_5094) ;  /* 0x0000027000007945 */ /* 0x000fe20003800200 */
[----:B------:R-:W-:Y:S01]  /*18b0*/  FSETP.GTU.FTZ.AND P4, PT, R108, 20, PT ;  /* 0x41a000006c00780b */ /* 0x000fe20003f9c000 */
[----:B------:R-:W-:Y:S01]  /*18c0*/  FADD.FTZ R97, R71, R44 ;  /* 0x0000002c47617221 */ /* 0x000fe20000010000 */
        /* <DEDUP_REMOVED lines=36> */
.L_x_5095:
[----:B------:R-:W-:Y:S05]  /*1b10*/  BSYNC.RECONVERGENT B0 ;  /* 0x0000000000007941 */ /* 0x000fea0003800200 */
.L_x_5094:
[----:B------:R-:W-:Y:S01]  /*1b20*/  FFMA.FTZ R39, R106, R103, R39 ;  /* 0x000000676a277223 */ /* 0x000fe20000010027 */
[----:B------:R-:W-:Y:S01]  /*1b30*/  BSSY.RECONVERGENT B0, `(.L_x_5096) ;  /* 0x0000026000007945 */ /* 0x000fe20003800200 */
[----:B------:R-:W-:Y:S01]  /*1b40*/  FSETP.GTU.FTZ.AND P5, PT, R97, 20, PT ;  /* 0x41a000006100780b */ /* 0x000fe20003fbc000 */
[----:B------:R-:W-:Y:S01]  /*1b50*/  FADD.FTZ R107, R107, R44 ;  /* 0x0000002c6b6b7221 */ /* 0x000fe20000010000 */
        /* <DEDUP_REMOVED lines=35> */
.L_x_5097:
[----:B------:R-:W-:Y:S05]  /*1d90*/  BSYNC.RECONVERGENT B0 ;  /* 0x0000000000007941 */ /* 0x000fea0003800200 */
.L_x_5096:
        /* <DEDUP_REMOVED lines=39> */
.L_x_5099:
[----:B------:R-:W-:Y:S05]  /*2010*/  BSYNC.RECONVERGENT B0 ;  /* 0x0000000000007941 */ /* 0x000fea0003800200 */
.L_x_5098:
        /* <DEDUP_REMOVED lines=39> */
.L_x_5101:
[----:B------:R-:W-:Y:S05]  /*2290*/  BSYNC.RECONVERGENT B0 ;  /* 0x0000000000007941 */ /* 0x000fea0003800200 */
.L_x_5100:
        /* <DEDUP_REMOVED lines=39> */
.L_x_5103:
[----:B------:R-:W-:Y:S05]  /*2510*/  BSYNC.RECONVERGENT B0 ;  /* 0x0000000000007941 */ /* 0x000fea0003800200 */
.L_x_5102:
[----:B------:R-:W-:Y:S01]  /*2520*/  FFMA.FTZ R3, R117, R120, R6 ;  /* 0x0000007875037223 */ /* 0x000fe20000010006 */
[----:B------:R-:W-:Y:S01]  /*2530*/  BSSY.RECONVERGENT B0, `(.L_x_5104) ;  /* 0x0000026000007945 */ /* 0x000fe20003800200 */
[----:B------:R-:W-:Y:S01]  /*2540*/  FSETP.GTU.FTZ.AND P3, PT, R128, 20, PT ;  /* 0x41a000008000780b */ /* 0x000fe20003f7c000 */
[-C--:B------:R-:W-:Y:S01]  /*2550*/  FMUL.FTZ R75, R0, R45.reuse ;  /* 0x0000002d004b7220 */ /* 0x080fe20000410000 */
[-C--:B------:R-:W-:Y:S01]  /*2560*/  FMUL.FTZ R73, R74, R45.reuse ;  /* 0x0000002d4a497220 */ /* 0x080fe20000410000 */
[----:B------:R-:W-:Y:S01]  /*2570*/  FMUL.FTZ R71, R76, R45 ;  /* 0x0000002d4c477220 */ /* 0x000fe20000410000 */
        /* <DEDUP_REMOVED lines=33> */
.L_x_5105:
[----:B------:R-:W-:Y:S05]  /*2790*/  BSYNC.RECONVERGENT B0 ;  /* 0x0000000000007941 */ /* 0x000fea0003800200 */
.L_x_5104:
        /* <DEDUP_REMOVED lines=32> */
.L_x_5107:
[----:B------:R-:W-:Y:S05]  /*29a0*/  BSYNC.RECONVERGENT B0 ;  /* 0x0000000000007941 */ /* 0x000fea0003800200 */
.L_x_5106:
        /* <DEDUP_REMOVED lines=32> */
.L_x_5109:
[----:B------:R-:W-:Y:S05]  /*2bb0*/  BSYNC.RECONVERGENT B0 ;  /* 0x0000000000007941 */ /* 0x000fea0003800200 */
.L_x_5108:
        /* <DEDUP_REMOVED lines=32> */
.L_x_5111:
[----:B------:R-:W-:Y:S05]  /*2dc0*/  BSYNC.RECONVERGENT B0 ;  /* 0x0000000000007941 */ /* 0x000fea0003800200 */
.L_x_5110:
        /* <DEDUP_REMOVED lines=32> */
.L_x_5113:
[----:B------:R-:W-:Y:S05]  /*2fd0*/  BSYNC.RECONVERGENT B0 ;  /* 0x0000000000007941 */ /* 0x000fea0003800200 */
.L_x_5112:
        /* <DEDUP_REMOVED lines=32> */
.L_x_5115:
[----:B------:R-:W-:Y:S05]  /*31e0*/  BSYNC.RECONVERGENT B0 ;  /* 0x0000000000007941 */ /* 0x000fea0003800200 */
.L_x_5114:
[----:B------:R-:W0:Y:S01]  /*31f0*/  LDCU UR7, c[0x0][0x38c] ;  /* 0x00007180ff0777ac */ /* 0x000e220008000800 */
[----:B------:R-:W-:Y:S01]  /*3200*/  FFMA.FTZ R6, R119, R124, R6 ;  /* 0x0000007c77067223 */ /* 0x000fe20000010006 */
[----:B------:R-:W-:Y:S01]  /*3210*/  SHF.L.U32 R121, R121, 0x10, RZ ;  /* 0x0000001079797819 */ /* 0x000fe200000006ff */
[-C--:B------:R-:W-:Y:S01]  /*3220*/  FMUL.FTZ R77, R78, R45.reuse ;  /* 0x0000002d4e4d7220 */ /* 0x080fe20000410000 */
[----:B------:R-:W-:Y:S01]  /*3230*/  SHF.L.U32 R150, R150, 0x10, RZ ;  /* 0x0000001096967819 */ /* 0x000fe200000006ff */
        /* <DEDUP_REMOVED lines=20> */
[----:B------:R-:W-:Y:S01]  /*3380*/  USHF.L.U32 UR4, UR9, 0x8, URZ ;  /* 0x0000000809047899 */ /* 0x000fe200080006ff */
[----:B------:R-:W-:Y:S01]  /*3390*/  HFMA2 R62, -RZ, RZ, 0, 0 ;  /* 0x00000000ff3e7431 */ /* 0x000fe200000001ff */
        /* <DEDUP_REMOVED lines=23> */
[----:B------:R-:W-:Y:S01]  /*3510*/  FMUL.FTZ R134, R115, R128 ;  /* 0x0000008073867220 */ /* 0x000fe20000410000 */
[----:B------:R-:W-:Y:S01]  /*3520*/  IADD3 R133, PT, PT, R28, 0x1590, RZ ;  /* 0x000015901c857810 */ /* 0x000fe20007ffe0ff */
[----:B------:R-:W-:Y:S01]  /*3530*/  UIADD3 UR10, UPT, UPT, -UR7, URZ, URZ ;  /* 0x000000ff070a7290 */ /* 0x000fe2000fffe1ff */
[----:B------:R-:W-:Y:S01]  /*3540*/  ISETP.EQ.AND P0, PT, R169, RZ, !P0 ;  /* 0x000000ffa900720c */ /* 0x000fe20004702270 */
[----:B------:R-:W0:Y:S01]  /*3550*/  LDCU UR11, c[0x0][0x394] ;  /* 0x00007280ff0b77ac */ /* 0x000e220008000800 */
[----:B------:R-:W-:Y:S01]  /*3560*/  MOV R132, R36 ;  /* 0x0000002400847202 */ /* 0x000fe20000000f00 */
[----:B------:R-:W4:Y:S01]  /*3570*/  LDC R204, c[0x0][0x394] ;  /* 0x0000e500ffcc7b82 */ /* 0x000f220000000800 */
[----:B-1----:R-:W-:Y:S01]  /*3580*/  SHF.L.U64.HI R152, R12, 0x2, R13 ;  /* 0x000000020c987819 */ /* 0x002fe2000001020d */
[----:B------:R-:W-:Y:S01]  /*3590*/  ULOP3.LUT UR6, UR6, 0x400, URZ, 0xc0, !UPT ;  /* 0x0000040006067892 */ /* 0x000fe2000f8ec0ff */
[----:B------:R-:W-:-:S02]  /*35a0*/  MOV R131, R35 ;  /* 0x0000002300837202 */ /* 0x000fc40000000f00 */
[----:B------:R-:W-:Y:S02]  /*35b0*/  MOV R130, R43 ;  /* 0x0000002b00827202 */ /* 0x000fe40000000f00 */
[----:B------:R-:W-:Y:S02]  /*35c0*/  MOV R129, R42 ;  /* 0x0000002a00817202 */ /* 0x000fe40000000f00 */
[----:B--2---:R-:W-:Y:S02]  /*35d0*/  SHF.L.U64.HI R154, R14, 0x2, R15 ;  /* 0x000000020e9a7819 */ /* 0x004fe4000001020f */
[----:B------:R-:W-:Y:S02]  /*35e0*/  MOV R127, R41 ;  /* 0x00000029007f7202 */ /* 0x000fe40000000f00 */
[----:B------:R-:W-:Y:S02]  /*35f0*/  MOV R125, R40 ;  /* 0x00000028007d7202 */ /* 0x000fe40000000f00 */
[----:B------:R-:W-:-:S02]  /*3600*/  MOV R123, R28 ;  /* 0x0000001c007b7202 */ /* 0x000fc40000000f00 */
[----:B------:R-:W-:Y:S02]  /*3610*/  P2R R205, PR, RZ, 0x1 ;  /* 0x00000001ffcd7803 */ /* 0x000fe40000000000 */
[----:B---3--:R-:W-:Y:S02]  /*3620*/  SHF.L.U64.HI R156, R16, 0x2, R17 ;  /* 0x00000002109c7819 */ /* 0x008fe40000010211 */
[----:B------:R-:W-:Y:S02]  /*3630*/  MOV R13, UR4 ;  /* 0x00000004000d7c02 */ /* 0x000fe40008000f00 */
[----:B0-----:R-:W-:-:S07]  /*3640*/  MOV R15, UR5 ;  /* 0x00000005000f7c02 */ /* 0x001fce0008000f00 */
.L_x_5129:
        /* <DEDUP_REMOVED lines=72> */
.L_x_5118:
[----:B------:R0:W1:Y:S02]  /*3ad0*/  LDS R188, [R167+0x1494] ;  /* 0x00149400a7bc7984 */ /* 0x0000640000000800 */
.L_x_5119:
[----:B------:R-:W-:Y:S05]  /*3ae0*/  BSYNC.RECONVERGENT B0 ;  /* 0x0000000000007941 */ /* 0x000fea0003800200 */
.L_x_5117:
        /* <DEDUP_REMOVED lines=74> */
.L_x_5147:
[C---:B0-----:R-:W-:Y:S01]  /*3f90*/  FFMA.FTZ R4, R6.reuse, R4, R5 ;  /* 0x0000000406047223 */ /* 0x041fe20000010005 */
[----:B------:R-:W-:Y:S01]  /*3fa0*/  UMOV UR4, 0xffffffff ;  /* 0xffffffff00047882 */ /* 0x000fe20000000000 */
[----:B--2---:R-:W-:-:S03]  /*3fb0*/  @P1 FMUL.FTZ R6, R6, R19 ;  /* 0x0000001306061220 */ /* 0x004fc60000410000 */
[----:B------:R-:W-:Y:S01]  /*3fc0*/  FSEL R7, R5, R4, !P1 ;  /* 0x0000000405077208 */ /* 0x000fe20004800000 */
[----:B------:R-:W-:Y:S06]  /*3fd0*/  BRA.DIV UR4, `(.L_x_5122) ;  /* 0x00000032046c7947 */ /* 0x000fec000b800000 */
.L_x_5150:
[----:B------:R-:W-:-:S03]  /*3fe0*/  UMOV UR4, 0xffffffff ;  /* 0xffffffff00047882 */ /* 0x000fc60000000000 */
[----:B------:R-:W-:Y:S05]  /*3ff0*/  BRA.DIV UR4, `(.L_x_5123) ;  /* 0x00000032048c7947 */ /* 0x000fea000b800000 */
.L_x_5153:
[----:B------:R-:W-:-:S03]  /*4000*/  UMOV UR4, 0xffffffff ;  /* 0xffffffff00047882 */ /* 0x000fc60000000000 */
[----:B------:R-:W-:Y:S05]  /*4010*/  BRA.DIV UR4, `(.L_x_5124) ;  /* 0x0000003204ac7947 */ /* 0x000fea000b800000 */
[----:B------:R0:W2:Y:S04]  /*4020*/  SHFL.UP PT, R19, R6, 0x1, RZ ;  /* 0x0420000006137989 */ /* 0x0000a800000e00ff */
[----:B------:R0:W0:Y:S04]  /*4030*/  SHFL.UP PT, R190, R7, 0x1, RZ ;  /* 0x0420000007be7989 */ /* 0x00002800000e00ff */
[----:B-----5:R0:W0:Y:S04]  /*4040*/  SHFL.IDX PT, R4, R2, RZ, 0x1f ;  /* 0x00001fff02047589 */ /* 0x02002800000e0000 */
[----:B------:R0:W0:Y:S02]  /*4050*/  SHFL.IDX PT, R5, R3, RZ, 0x1f ;  /* 0x00001fff03057589 */ /* 0x00002400000e0000 */
.L_x_5159:
[----:B0-----:R-:W0:Y:S01]  /*4060*/  LDS.64 R6, [R22+0x880] ;  /* 0x0008800016067984 */ /* 0x001e220000000a00 */
[C---:B--2---:R-:W-:Y:S01]  /*4070*/  @P0 FFMA.FTZ R5, R19.reuse, R5, R190 ;  /* 0x0000000513050223 */ /* 0x044fe200000100be */
[----:B------:R-:W-:-:S03]  /*4080*/  @P0 FMUL.FTZ R4, R19, R4 ;  /* 0x0000000413040220 */ /* 0x000fc60000410000 */
[-C--:B0-----:R-:W-:Y:S01]  /*4090*/  FFMA.FTZ R7, R5, R6.reuse, R7 ;  /* 0x0000000605077223 */ /* 0x081fe20000010007 */
[----:B------:R-:W-:-:S05]  /*40a0*/  FMUL.FTZ R6, R4, R6 ;  /* 0x0000000604067220 */ /* 0x000fca0000410000 */
[----:B------:R2:W-:Y:S02]  /*40b0*/  STS.128 [R22+0x880], R4 ;  /* 0x0008800416007388 */ /* 0x0005e40000000c00 */
.L_x_5120:
        /* <DEDUP_REMOVED lines=108> */
.L_x_5176:
[----:B------:R-:W1:Y:S01]  /*4780*/  LDS.64 R4, [R22+0xa98] ;  /* 0x000a980016047984 */ /* 0x000e620000000a00 */
[----:B------:R-:W-:Y:S01]  /*4790*/  MOV R6, R208 ;  /* 0x000000d000067202 */ /* 0x000fe20000000f00 */
[----:B0-----:R-:W-:-:S04]  /*47a0*/  @P0 FFMA.FTZ R7, R206, R7, R207 ;  /* 0x00000007ce070223 */ /* 0x001fc800000100cf */
[----:B------:R-:W-:Y:S01]  /*47b0*/  @P0 FMUL.FTZ R6, R206, R6 ;  /* 0x00000006ce060220 */ /* 0x000fe20000410000 */
[----:B-1----:R-:W-:-:S03]  /*47c0*/  FFMA.FTZ R5, R4, R7, R5 ;  /* 0x0000000704057223 */ /* 0x002fc60000010005 */
[----:B------:R-:W-:-:S05]  /*47d0*/  FMUL.FTZ R4, R4, R6 ;  /* 0x0000000604047220 */ /* 0x000fca0000410000 */
[----:B------:R1:W-:Y:S02]  /*47e0*/  STS.128 [R22+0xa90], R4 ;  /* 0x000a900416007388 */ /* 0x0003e40000000c00 */
.L_x_5125:
[----:B------:R-:W-:Y:S05]  /*47f0*/  WARPSYNC.ALL ;  /* 0x0000000000007948 */ /* 0x000fea0003800000 */
[----:B------:R-:W-:Y:S01]  /*4800*/  BAR.SYNC.DEFER_BLOCKING 0x0 ;  /* 0x0000000000007b1d */ /* 0x000fe20000010000 */
[----:B------:R-:W-:Y:S01]  /*4810*/  FFMA.FTZ R3, R0, R196, RZ ;  /* 0x000000c400037223 */ /* 0x000fe200000100ff */
[C---:B------:R-:W-:Y:S02]  /*4820*/  ISETP.GT.AND P1, PT, R72.reuse, 0x1e, PT ;  /* 0x0000001e4800780c */ /* 0x040fe40003f24270 */
[----:B------:R-:W-:Y:S01]  /*4830*/  ISETP.GT.AND P0, PT, R72, 0x1d, PT ;  /* 0x0000001d4800780c */ /* 0x000fe20003f04270 */
[----:B------:R-:W-:Y:S01]  /*4840*/  FFMA.FTZ R3, R106, R195, R3 ;  /* 0x000000c36a037223 */ /* 0x000fe20000010003 */
[----:B------:R-:W-:Y:S01]  /*4850*/  FADD.FTZ R195, -R148, R195 ;  /* 0x000000c394c37221 */ /* 0x000fe20000010100 */
[----:B------:R-:W-:Y:S01]  /*4860*/  ISETP.NE.AND P2, PT, R37, RZ, PT ;  /* 0x000000ff2500720c */ /* 0x000fe20003f45270 */
[----:B------:R-:W-:Y:S01]  /*4870*/  BSSY.RECONVERGENT B0, `(.L_x_5127) ;  /* 0x00000cc000007945 */ /* 0x000fe20003800200 */
[----:B------:R-:W-:Y:S01]  /*4880*/  FFMA.FTZ R3, R74, R194, R3 ;  /* 0x000000c24a037223 */ /* 0x000fe20000010003 */
[----:B------:R-:W-:-:S03]  /*4890*/  FADD.FTZ R194, -R147, R194 ;  /* 0x000000c293c27221 */ /* 0x000fc60000010100 */
[----:B------:R-:W-:Y:S01]  /*48a0*/  FFMA.FTZ R3, R118, R193, R3 ;  /* 0x000000c176037223 */ /* 0x000fe20000010003 */
[----:B------:R-:W-:-:S03]  /*48b0*/  FADD.FTZ R193, -R146, R193 ;  /* 0x000000c192c17221 */ /* 0x000fc60000010100 */
[----:B------:R-:W-:-:S04]  /*48c0*/  FFMA.FTZ R3, R76, R192, R3 ;  /* 0x000000c04c037223 */ /* 0x000fc80000010003 */
[----:B------:R-:W-:Y:S01]  /*48d0*/  FFMA.FTZ R3, R122, R191, R3 ;  /* 0x000000bf7a037223 */ /* 0x000fe20000010003 */
[----:B------:R-:W-:Y:S01]  /*48e0*/  FADD.FTZ R191, -R144, R191 ;  /* 0x000000bf90bf7221 */ /* 0x000fe20000010100 */
[----:B------:R-:W2:Y:S04]  /*48f0*/  LDS R2, [R25+0xa94] ;  /* 0x000a940019027984 */ /* 0x000ea80000000800 */
[----:B------:R3:W-:Y:S01]  /*4900*/  @!P2 STS.64 [R133], R18 ;  /* 0x000000128500a388 */ /* 0x0007e20000000a00 */
[----:B--2---:R-:W-:Y:S01]  /*4910*/  FFMA.FTZ R188, R2, R188, R185 ;  /* 0x000000bc02bc7223 */ /* 0x004fe200000100b9 */
[----:B------:R-:W-:Y:S01]  /*4920*/  FFMA.FTZ R2, R78, R189, R3 ;  /* 0x000000bd4e027223 */ /* 0x000fe20000010003 */
[----:B------:R-:W-:Y:S01]  /*4930*/  FADD.FTZ R3, -R149, R196 ;  /* 0x000000c495037221 */ /* 0x000fe20000010100 */
[----:B------:R-:W-:Y:S01]  /*4940*/  FADD.FTZ R189, -R143, R189 ;  /* 0x000000bd8fbd7221 */ /* 0x000fe20000010100 */
[----:B------:R-:W-:Y:S01]  /*4950*/  FFMA.FTZ R186, R183, R188, R186 ;  /* 0x000000bcb7ba7223 */ /* 0x000fe200000100ba */
[----:B------:R-:W-:Y:S01]  /*4960*/  FFMA.FTZ R2, R113, R187, R2 ;  /* 0x000000bb71027223 */ /* 0x000fe20000010002 */
[----:B------:R-:W-:-:S02]  /*4970*/  FADD.FTZ R187, -R142, R187 ;  /* 0x000000bb8ebb7221 */ /* 0x000fc40000010100 */
[----:B------:R-:W-:Y:S01]  /*4980*/  FFMA.FTZ R182, R182, R186, R181 ;  /* 0x000000bab6b67223 */ /* 0x000fe200000100b5 */
[----:B------:R-:W-:Y:S01]  /*4990*/  FFMA.FTZ R2, R79, R190, R2 ;  /* 0x000000be4f027223 */ /* 0x000fe20000010002 */
[----:B------:R-:W-:Y:S02]  /*49a0*/  FADD.FTZ R190, -R141, R190 ;  /* 0x000000be8dbe7221 */ /* 0x000fe40000010100 */
[----:B------:R-:W-:Y:S01]  /*49b0*/  FFMA.FTZ R184, R173, R182, R184 ;  /* 0x000000b6adb87223 */ /* 0x000fe200000100b8 */
[----:B-1----:R-:W-:Y:S01]  /*49c0*/  FFMA.FTZ R5, R117, R197, R2 ;  /* 0x000000c575057223 */ /* 0x002fe20000010002 */
[----:B------:R-:W-:Y:S01]  /*49d0*/  FADD.FTZ R197, -R140, R197 ;  /* 0x000000c58cc57221 */ /* 0x000fe20000010100 */
[----:B------:R-:W-:Y:S01]  /*49e0*/  FMUL.FTZ R173, R186, R108 ;  /* 0x0000006cbaad7220 */ /* 0x000fe20000410000 */
[----:B------:R-:W-:Y:S01]  /*49f0*/  FFMA.FTZ R172, R172, R184, R179 ;  /* 0x000000b8acac7223 */ /* 0x000fe200000100b3 */
[----:B------:R-:W-:Y:S01]  /*4a00*/  FFMA.FTZ R4, R102, R198, R5 ;  /* 0x000000c666047223 */ /* 0x000fe20000010005 */
[----:B------:R-:W-:Y:S01]  /*4a10*/  FADD.FTZ R198, -R139, R198 ;  /* 0x000000c68bc67221 */ /* 0x000fe20000010100 */
[----:B---3--:R-:W-:Y:S01]  /*4a20*/  FMUL.FTZ R19, R17, R184 ;  /* 0x000000b811137220 */ /* 0x008fe20000410000 */
[----:B------:R-:W-:Y:S01]  /*4a30*/  FFMA.FTZ R180, R163, R172, R180 ;  /* 0x000000aca3b47223 */ /* 0x000fe200000100b4 */
        /* <DEDUP_REMOVED lines=8> */
[----:B------:R-:W-:Y:S01]  /*4ac0*/  FMUL.FTZ R159, R168, R107 ;  /* 0x0000006ba89f7220 */ /* 0x000fe20000410000 */
[----:B------:R-:W-:Y:S01]  /*4ad0*/  FMUL.FTZ R18, R17, R172 ;  /* 0x000000ac11127220 */ /* 0x000fe20000410000 */
[----:B------:R-:W-:Y:S01]  /*4ae0*/  FADD.FTZ R91, R173, R91 ;  /* 0x0000005bad5b7221 */ /* 0x000fe20000010000 */
[----:B------:R-:W-:Y:S01]  /*4af0*/  FFMA.FTZ R164, R164, R178, R175 ;  /* 0x000000b2a4a47223 */ /* 0x000fe200000100af */
[----:B------:R-:W-:Y:S01]  /*4b00*/  FADD.FTZ R86, R177, R86 ;  /* 0x00000056b1567221 */ /* 0x000fe20000010000 */
[----:B------:R-:W-:Y:S01]  /*4b10*/  FADD.FTZ R88, R163, R88 ;  /* 0x00000058a3587221 */ /* 0x000fe20000010000 */
[----:B------:R-:W-:Y:S01]  /*4b20*/  FADD.FTZ R89, R159, R89 ;  /* 0x000000599f597221 */ /* 0x000fe20000010000 */
[----:B------:R-:W-:Y:S01]  /*4b30*/  FFMA.FTZ R176, R157, R164, R176 ;  /* 0x000000a49db07223 */ /* 0x000fe200000100b0 */
[----:B------:R-:W-:-:S03]  /*4b40*/  FMUL.FTZ R157, R178, R81 ;  /* 0x00000051b29d7220 */ /* 0x000fc60000410000 */
[----:B------:R-:W-:Y:S01]  /*4b50*/  FFMA.FTZ R162, R162, R176, R171 ;  /* 0x000000b0a2a27223 */ /* 0x000fe200000100ab */
[----:B------:R-:W-:Y:S01]  /*4b60*/  FMUL.FTZ R171, R182, R111 ;  /* 0x0000006fb6ab7220 */ /* 0x000fe20000410000 */
[----:B------:R-:W-:Y:S02]  /*4b70*/  FADD.FTZ R100, R157, R100 ;  /* 0x000000649d647221 */ /* 0x000fe40000010000 */
[----:B------:R-:W-:Y:S01]  /*4b80*/  FFMA.FTZ R174, R155, R162, R174 ;  /* 0x000000a29bae7223 */ /* 0x000fe200000100ae */
[----:B------:R-:W-:Y:S01]  /*4b90*/  FFMA.FTZ R155, R121, R201, R206 ;  /* 0x000000c9799b7223 */ /* 0x000fe200000100ce */
[----:B------:R-:W-:Y:S01]  /*4ba0*/  FMUL.FTZ R206, R176, R82 ;  /* 0x00000052b0ce7220 */ /* 0x000fe20000410000 */
[----:B------:R-:W-:Y:S01]  /*4bb0*/  FADD.FTZ R201, -R136, R201 ;  /* 0x000000c988c97221 */ /* 0x000fe20000010100 */
[----:B------:R-:W-:Y:S01]  /*4bc0*/  FFMA.FTZ R160, R160, R174, R165 ;  /* 0x000000aea0a07223 */ /* 0x000fe200000100a5 */
[----:B------:R-:W-:Y:S01]  /*4bd0*/  FFMA.FTZ R155, R104, R200, R155 ;  /* 0x000000c8689b7223 */ /* 0x000fe2000001009b */
[----:B------:R-:W-:Y:S01]  /*4be0*/  FMUL.FTZ R165, R184, R105 ;  /* 0x00000069b8a57220 */ /* 0x000fe20000410000 */
[----:B------:R-:W-:Y:S01]  /*4bf0*/  FADD.FTZ R200, -R135, R200 ;  /* 0x000000c887c87221 */ /* 0x000fe20000010100 */
[----:B------:R-:W-:Y:S01]  /*4c00*/  FFMA.FTZ R170, R153, R160, R170 ;  /* 0x000000a099aa7223 */ /* 0x000fe200000100aa */
[----:B------:R-:W-:Y:S01]  /*4c10*/  FMUL.FTZ R4, R160, R112 ;  /* 0x00000070a0047220 */ /* 0x000fe20000410000 */
[----:B------:R-:W-:Y:S01]  /*4c20*/  FADD.FTZ R98, R165, R98 ;  /* 0x00000062a5627221 */ /* 0x000fe20000010000 */
[----:B------:R-:W-:Y:S01]  /*4c30*/  FADD.FTZ R87, R171, R87 ;  /* 0x00000057ab577221 */ /* 0x000fe20000010000 */
[----:B------:R-:W-:Y:S01]  /*4c40*/  FFMA.FTZ R158, R158, R170, R161 ;  /* 0x000000aa9e9e7223 */ /* 0x000fe200000100a1 */
[----:B------:R-:W-:Y:S01]  /*4c50*/  FMUL.FTZ R7, R170, R84 ;  /* 0x00000054aa077220 */ /* 0x000fe20000410000 */
[----:B------:R-:W-:Y:S01]  /*4c60*/  FMUL.FTZ R161, R180, R114 ;  /* 0x00000072b4a17220 */ /* 0x000fe20000410000 */
[----:B------:R-:W-:Y:S01]  /*4c70*/  FADD.FTZ R94, R4, R94 ;  /* 0x0000005e045e7221 */ /* 0x000fe20000010000 */
[----:B------:R-:W-:Y:S01]  /*4c80*/  FFMA.FTZ R166, R151, R158, R166 ;  /* 0x0000009e97a67223 */ /* 0x000fe200000100a6 */
[----:B------:R-:W-:Y:S01]  /*4c90*/  FMUL.FTZ R6, R158, R80 ;  /* 0x000000509e067220 */ /* 0x000fe20000410000 */
[----:B------:R-:W-:Y:S01]  /*4ca0*/  FADD.FTZ R73, R7, R73 ;  /* 0x0000004907497221 */ /* 0x000fe20000010000 */
[----:B------:R-:W-:Y:S01]  /*4cb0*/  FADD.FTZ R93, R161, R93 ;  /* 0x0000005da15d7221 */ /* 0x000fe20000010000 */
[----:B------:R-:W-:Y:S01]  /*4cc0*/  FMUL.FTZ R2, R166, R85 ;  /* 0x00000055a6027220 */ /* 0x000fe20000410000 */
[----:B------:R-:W-:Y:S01]  /*4cd0*/  FADD.FTZ R77, R206, R77 ;  /* 0x0000004dce4d7221 */ /* 0x000fe20000010000 */
[----:B------:R-:W-:-:S02]  /*4ce0*/  FADD.FTZ R96, R6, R96 ;  /* 0x0000006006607221 */ /* 0x000fc40000010000 */
[C---:B------:R-:W-:Y:S01]  /*4cf0*/  FFMA.FTZ R5, R2.reuse, R3, RZ ;  /* 0x0000000302057223 */ /* 0x040fe200000100ff */
[----:B------:R-:W-:-:S03]  /*4d00*/  FADD.FTZ R75, R2, R75 ;  /* 0x0000004b024b7221 */ /* 0x000fc60000010000 */
[----:B------:R-:W-:Y:S01]  /*4d10*/  FFMA.FTZ R196, R6, R195, R5 ;  /* 0x000000c306c47223 */ /* 0x000fe20000010005 */
[----:B------:R-:W-:Y:S01]  /*4d20*/  FADD.FTZ R5, -R145, R192 ;  /* 0x000000c091057221 */ /* 0x000fe20000010100 */
[----:B------:R-:W-:Y:S01]  /*4d30*/  FFMA.FTZ R192, R150, R199, R155 ;  /* 0x000000c796c07223 */ /* 0x000fe2000001009b */
[----:B------:R-:W-:Y:S01]  /*4d40*/  FMUL.FTZ R155, R164, R97 ;  /* 0x00000061a49b7220 */ /* 0x000fe20000410000 */
[----:B------:R-:W-:Y:S01]  /*4d50*/  FFMA.FTZ R151, R7, R194, R196 ;  /* 0x000000c207977223 */ /* 0x000fe200000100c4 */
[----:B------:R-:W-:Y:S01]  /*4d60*/  FMUL.FTZ R196, R174, R83 ;  /* 0x00000053aec47220 */ /* 0x000fe20000410000 */
[----:B------:R-:W-:Y:S01]  /*4d70*/  FADD.FTZ R199, -R134, R199 ;  /* 0x000000c786c77221 */ /* 0x000fe20000010100 */
[----:B------:R-:W-:Y:S01]  /*4d80*/  FADD.FTZ R90, R155, R90 ;  /* 0x0000005a9b5a7221 */ /* 0x000fe20000010000 */
[----:B------:R-:W-:Y:S01]  /*4d90*/  FFMA.FTZ R153, R4, R193, R151 ;  /* 0x000000c104997223 */ /* 0x000fe20000010097 */
[----:B------:R-:W-:Y:S01]  /*4da0*/  FMUL.FTZ R151, R162, R110 ;  /* 0x0000006ea2977220 */ /* 0x000fe20000410000 */
[----:B------:R-:W-:-:S02]  /*4db0*/  FADD.FTZ R71, R196, R71 ;  /* 0x00000047c4477221 */ /* 0x000fc40000010000 */
[----:B------:R-:W-:Y:S01]  /*4dc0*/  FFMA.FTZ R208, R196, R5, R153 ;  /* 0x00000005c4d07223 */ /* 0x000fe20000010099 */
[----:B------:R-:W-:-:S03]  /*4dd0*/  FADD.FTZ R92, R151, R92 ;  /* 0x0000005c975c7221 */ /* 0x000fc60000010000 */
[----:B------:R-:W-:-:S04]  /*4de0*/  FFMA.FTZ R153, R151, R191, R208 ;  /* 0x000000bf97997223 */ /* 0x000fc800000100d0 */
[----:B------:R-:W-:Y:S02]  /*4df0*/  FFMA.FTZ R208, R206, R189, R153 ;  /* 0x000000bdced07223 */ /* 0x000fe40000010099 */
[----:B------:R-:W1:Y:S02]  /*4e00*/  SHFL.DOWN PT, R153, R192, 0x1, 0x1f ;  /* 0x08201f00c0997f89 */ /* 0x000e6400000e0000 */
[----:B------:R-:W-:-:S04]  /*4e10*/  FFMA.FTZ R208, R155, R187, R208 ;  /* 0x000000bb9bd07223 */ /* 0x000fc800000100d0 */
[----:B------:R-:W-:-:S04]  /*4e20*/  FFMA.FTZ R208, R157, R190, R208 ;  /* 0x000000be9dd07223 */ /* 0x000fc800000100d0 */
[----:B------:R-:W-:-:S04]  /*4e30*/  FFMA.FTZ R208, R159, R197, R208 ;  /* 0x000000c59fd07223 */ /* 0x000fc800000100d0 */
[----:B------:R-:W-:-:S04]  /*4e40*/  FFMA.FTZ R208, R161, R198, R208 ;  /* 0x000000c6a1d07223 */ /* 0x000fc800000100d0 */
[----:B------:R-:W-:Y:S01]  /*4e50*/  FFMA.FTZ R208, R163, R203, R208 ;  /* 0x000000cba3d07223 */ /* 0x000fe200000100d0 */
[----:B------:R-:W-:Y:S01]  /*4e60*/  FMUL.FTZ R203, R203, R18 ;  /* 0x00000012cbcb7220 */ /* 0x000fe20000410000 */
[----:B------:R-:W-:Y:S02]  /*4e70*/  FMUL.FTZ R18, R17, R168 ;  /* 0x000000a811127220 */ /* 0x000fe40000410000 */
[----:B------:R-:W-:Y:S01]  /*4e80*/  FFMA.FTZ R208, R165, R202, R208 ;  /* 0x000000caa5d07223 */ /* 0x000fe200000100d0 */
[----:B------:R-:W-:Y:S01]  /*4e90*/  FMUL.FTZ R165, R202, R19 ;  /* 0x00000013caa57220 */ /* 0x000fe20000410000 */
[----:B-1----:R-:W-:Y:S01]  /*4ea0*/  @!P1 FADD.FTZ R192, R192, R153 ;  /* 0x00000099c0c09221 */ /* 0x002fe20000010000 */
[----:B------:R-:W-:Y:S01]  /*4eb0*/  FMUL.FTZ R197, R197, R18 ;  /* 0x00000012c5c57220 */ /* 0x000fe20000410000 */
[----:B------:R-:W-:Y:S01]  /*4ec0*/  FFMA.FTZ R208, R171, R201, R208 ;  /* 0x000000c9abd07223 */ /* 0x000fe200000100d0 */
[C---:B------:R-:W-:Y:S01]  /*4ed0*/  FMUL.FTZ R18, R17.reuse, R164 ;  /* 0x000000a411127220 */ /* 0x040fe20000410000 */
[----:B------:R-:W-:Y:S01]  /*4ee0*/  FMUL.FTZ R19, R17, R180 ;  /* 0x000000b411137220 */ /* 0x000fe20000410000 */
[----:B------:R-:W1:Y:S01]  /*4ef0*/  SHFL.DOWN PT, R175, R192, 0x2, 0x1f ;  /* 0x08401f00c0af7f89 */ /* 0x000e6200000e0000 */
[----:B------:R-:W-:Y:S01]  /*4f00*/  FFMA.FTZ R208, R173, R200, R208 ;  /* 0x000000c8add07223 */ /* 0x000fe200000100d0 */
[----:B------:R-:W-:Y:S01]  /*4f10*/  FMUL.FTZ R187, R187, R18 ;  /* 0x00000012bbbb7220 */ /* 0x000fe20000410000 */
[----:B------:R-:W-:Y:S01]  /*4f20*/  FMUL.FTZ R18, R17, R176 ;  /* 0x000000b011127220 */ /* 0x000fe20000410000 */
[----:B------:R-:W-:Y:S01]  /*4f30*/  FFMA.FTZ R203, R124, R172, R203 ;  /* 0x000000ac7ccb7223 */ /* 0x000fe200000100cb */
[----:B------:R-:W-:Y:S01]  /*4f40*/  FFMA.FTZ R153, R177, R199, R208 ;  /* 0x000000c7b1997223 */ /* 0x000fe200000100d0 */
[----:B------:R-:W-:Y:S01]  /*4f50*/  FFMA.FTZ R197, R120, R168, R197 ;  /* 0x000000a878c57223 */ /* 0x000fe200000100c5 */
[----:B------:R-:W-:Y:S01]  /*4f60*/  FMUL.FTZ R198, R198, R19 ;  /* 0x00000013c6c67220 */ /* 0x000fe20000410000 */
[----:B------:R-:W-:Y:S01]  /*4f70*/  FMUL.FTZ R168, R189, R18 ;  /* 0x00000012bda87220 */ /* 0x000fe20000410000 */
[C---:B------:R-:W-:Y:S01]  /*4f80*/  FMUL.FTZ R19, R17.reuse, R178 ;  /* 0x000000b211137220 */ /* 0x040fe20000410000 */
[----:B------:R-:W2:Y:S01]  /*4f90*/  SHFL.DOWN PT, R208, R153, 0x1, 0x1f ;  /* 0x08201f0099d07f89 */ /* 0x000ea200000e0000 */
[----:B------:R-:W-:Y:S01]  /*4fa0*/  FMUL.FTZ R18, R17, R162 ;  /* 0x000000a211127220 */ /* 0x000fe20000410000 */
[----:B------:R-:W-:Y:S01]  /*4fb0*/  FFMA.FTZ R187, R116, R164, R187 ;  /* 0x000000a474bb7223 */ /* 0x000fe200000100bb */
[----:B------:R-:W-:Y:S01]  /*4fc0*/  FMUL.FTZ R19, R190, R19 ;  /* 0x00000013be137220 */ /* 0x000fe20000410000 */
        /* <DEDUP_REMOVED lines=8> */
[----:B------:R-:W-:Y:S01]  /*5050*/  FFMA.FTZ R151, R99, R162, R164 ;  /* 0x000000a263977223 */ /* 0x000fe200000100a4 */
[----:B------:R-:W-:Y:S01]  /*5060*/  FADD.FTZ R59, R184, R59 ;  /* 0x0000003bb83b7221 */ /* 0x000fe20000010000 */
[----:B-1----:R-:W-:Y:S01]  /*5070*/  @!P0 FADD.FTZ R192, R192, R175 ;  /* 0x000000afc0c08221 */ /* 0x002fe20000010000 */
[----:B------:R-:W-:Y:S01]  /*5080*/  FMUL.FTZ R18, R193, R18 ;  /* 0x00000012c1127220 */ /* 0x000fe20000410000 */
[----:B------:R-:W-:Y:S01]  /*5090*/  FFMA.FTZ R174, R68, R174, R19 ;  /* 0x000000ae44ae7223 */ /* 0x000fe20000010013 */
[----:B------:R-:W-:Y:S01]  /*50a0*/  FMUL.FTZ R19, R17, R170 ;  /* 0x000000aa11137220 */ /* 0x000fe20000410000 */
[----:B------:R-:W-:Y:S01]  /*50b0*/  FADD.FTZ R58, R203, R58 ;  /* 0x0000003acb3a7221 */ /* 0x000fe20000010000 */
[----:B------:R-:W1:Y:S01]  /*50c0*/  SHFL.DOWN PT, R175, R192, 0x4, 0x1f ;  /* 0x08801f00c0af7f89 */ /* 0x000e6200000e0000 */
[----:B------:R-:W-:Y:S01]  /*50d0*/  FFMA.FTZ R7, R101, R160, R18 ;  /* 0x000000a065077223 */ /* 0x000fe20000010012 */
[C---:B------:R-:W-:Y:S01]  /*50e0*/  FMUL.FTZ R160, R17.reuse, R158 ;  /* 0x0000009e11a07220 */ /* 0x040fe20000410000 */
[----:B------:R-:W-:Y:S01]  /*50f0*/  FMUL.FTZ R18, R17, R166 ;  /* 0x000000a611127220 */ /* 0x000fe20000410000 */
[----:B------:R-:W-:Y:S01]  /*5100*/  FMUL.FTZ R194, R194, R19 ;  /* 0x00000013c2c27220 */ /* 0x000fe20000410000 */
[----:B--2---:R-:W-:Y:S01]  /*5110*/  @!P1 FADD.FTZ R153, R153, R208 ;  /* 0x000000d099999221 */ /* 0x004fe20000010000 */
[----:B------:R-:W-:Y:S01]  /*5120*/  ISETP.GT.AND P1, PT, R72, 0x1b, PT ;  /* 0x0000001b4800780c */ /* 0x000fe20003f24270 */
[----:B------:R-:W-:Y:S01]  /*5130*/  FMUL.FTZ R160, R195, R160 ;  /* 0x000000a0c3a07220 */ /* 0x000fe20000410000 */
[----:B------:R-:W-:Y:S01]  /*5140*/  FMUL.FTZ R3, R3, R18 ;  /* 0x0000001203037220 */ /* 0x000fe20000410000 */
[----:B------:R-:W-:Y:S01]  /*5150*/  FADD.FTZ R50, R7, R50 ;  /* 0x0000003207327221 */ /* 0x000fe20000010000 */
[----:B------:R-:W2:Y:S01]  /*5160*/  SHFL.DOWN PT, R208, R153, 0x2, 0x1f ;  /* 0x08401f0099d07f89 */ /* 0x000ea200000e0000 */
        /* <DEDUP_REMOVED lines=13> */
[----:B-1----:R-:W-:-:S05]  /*5240*/  @!P1 FADD.FTZ R192, R192, R175 ;  /* 0x000000afc0c09221 */ /* 0x002fca0000010000 */
[----:B------:R-:W1:Y:S01]  /*5250*/  SHFL.DOWN PT, R175, R192, 0x8, 0x1f ;  /* 0x09001f00c0af7f89 */ /* 0x000e6200000e0000 */
[----:B--2---:R-:W-:Y:S01]  /*5260*/  @!P0 FADD.FTZ R153, R153, R208 ;  /* 0x000000d099998221 */ /* 0x004fe20000010000 */
[----:B------:R-:W-:Y:S01]  /*5270*/  ISETP.GT.AND P0, PT, R72, 0x17, PT ;  /* 0x000000174800780c */ /* 0x000fe20003f04270 */
[----:B------:R-:W-:-:S03]  /*5280*/  FMUL.FTZ R208, R17, R188 ;  /* 0x000000bc11d07220 */ /* 0x000fc60000410000 */
[----:B------:R-:W2:Y:S01]  /*5290*/  SHFL.DOWN PT, R212, R153, 0x4, 0x1f ;  /* 0x08801f0099d47f89 */ /* 0x000ea200000e0000 */
[----:B------:R-:W-:-:S04]  /*52a0*/  FMUL.FTZ R210, R199, R208 ;  /* 0x000000d0c7d27220 */ /* 0x000fc80000410000 */
[----:B------:R-:W-:-:S04]  /*52b0*/  FFMA.FTZ R173, R115, R188, R210 ;  /* 0x000000bc73ad7223 */ /* 0x000fc800000100d2 */
[----:B------:R-:W-:Y:S01]  /*52c0*/  FADD.FTZ R62, R173, R62 ;  /* 0x0000003ead3e7221 */ /* 0x000fe20000010000 */
[----:B-1----:R-:W-:Y:S01]  /*52d0*/  @!P0 FADD.FTZ R192, R192, R175 ;  /* 0x000000afc0c08221 */ /* 0x002fe20000010000 */
[----:B------:R-:W-:-:S04]  /*52e0*/  FMUL.FTZ R175, R17, R186 ;  /* 0x000000ba11af7220 */ /* 0x000fc80000410000 */
[----:B------:R-:W-:Y:S01]  /*52f0*/  FMUL.FTZ R208, R200, R175 ;  /* 0x000000afc8d07220 */ /* 0x000fe20000410000 */
[----:B------:R-:W1:Y:S01]  /*5300*/  SHFL.DOWN PT, R157, R192, 0x10, 0x1f ;  /* 0x0a001f00c09d7f89 */ /* 0x000e6200000e0000 */
[----:B------:R-:W-:Y:S02]  /*5310*/  FMUL.FTZ R200, R17, R182 ;  /* 0x000000b611c87220 */ /* 0x000fe40000410000 */
[----:B------:R-:W-:Y:S01]  /*5320*/  FFMA.FTZ R208, R63, R186, R208 ;  /* 0x000000ba3fd07223 */ /* 0x000fe200000100d0 */
[----:B--2---:R-:W-:Y:S01]  /*5330*/  @!P1 FADD.FTZ R153, R153, R212 ;  /* 0x000000d499999221 */ /* 0x004fe20000010000 */
[----:B------:R-:W-:Y:S02]  /*5340*/  FMUL.FTZ R201, R201, R200 ;  /* 0x000000c8c9c97220 */ /* 0x000fe40000410000 */
[----:B------:R-:W-:Y:S02]  /*5350*/  FADD.FTZ R61, R208, R61 ;  /* 0x0000003dd03d7221 */ /* 0x000fe40000010000 */
[----:B------:R-:W2:Y:S01]  /*5360*/  SHFL.DOWN PT, R186, R153, 0x8, 0x1f ;  /* 0x09001f0099ba7f89 */ /* 0x000ea200000e0000 */
[----:B------:R-:W-:-:S04]  /*5370*/  FFMA.FTZ R201, R126, R182, R201 ;  /* 0x000000b67ec97223 */ /* 0x000fc800000100c9 */
[----:B------:R-:W-:Y:S01]  /*5380*/  FADD.FTZ R60, R201, R60 ;  /* 0x0000003cc93c7221 */ /* 0x000fe20000010000 */
[----:B-1----:R-:W-:Y:S01]  /*5390*/  FADD.FTZ R5, R192, R157 ;  /* 0x0000009dc0057221 */ /* 0x002fe20000010000 */
[----:B--2---:R-:W-:Y:S01]  /*53a0*/  @!P0 FADD.FTZ R153, R153, R186 ;  /* 0x000000ba99998221 */ /* 0x004fe20000010000 */
[----:B------:R-:W-:-:S04]  /*53b0*/  ISETP.NE.AND P0, PT, R72, RZ, PT ;  /* 0x000000ff4800720c */ /* 0x000fc80003f05270 */
[----:B------:R-:W1:Y:S02]  /*53c0*/  SHFL.DOWN PT, R172, R153, 0x10, 0x1f ;  /* 0x0a001f0099ac7f89 */ /* 0x000e6400000e0000 */
[----:B-1----:R-:W-:-:S07]  /*53d0*/  FADD.FTZ R4, R153, R172 ;  /* 0x000000ac99047221 */ /* 0x002fce0000010000 */
[----:B------:R1:W-:Y:S01]  /*53e0*/  @!P0 STS.64 [R24+0x858], R4 ;  /* 0x0008580418008388 */ /* 0x0003e20000000a00 */
[----:B------:R-:W-:Y:S06]  /*53f0*/  BAR.SYNC.DEFER_BLOCKING 0x0 ;  /* 0x0000000000007b1d */ /* 0x000fec0000010000 */
[----:B------:R-:W-:Y:S05]  /*5400*/  @P2 BRA `(.L_x_5128) ;  /* 0x0000000000482947 */ /* 0x000fea0003800000 */
[----:B------:R-:W2:Y:S01]  /*5410*/  S2UR UR5, SR_CgaCtaId ;  /* 0x00000000000579c3 */ /* 0x000ea20000008800 */
[----:B------:R-:W-:Y:S01]  /*5420*/  UMOV UR4, 0x400 ;  /* 0x0000040000047882 */ /* 0x000fe20000000000 */
[----:B----4-:R-:W-:Y:S02]  /*5430*/  ISETP.NE.AND P1, PT, R204, UR8, PT ;  /* 0x00000008cc007c0c */ /* 0x010fe4000bf25270 */
[----:B------:R-:W-:-:S04]  /*5440*/  ISETP.GT.AND P0, PT, R72, 0xf, PT ;  /* 0x0000000f4800780c */ /* 0x000fc80003f04270 */
[----:B------:R-:W-:Y:S02]  /*5450*/  FSEL R192, R192, R5, P0 ;  /* 0x00000005c0c07208 */ /* 0x000fe40000000000 */
[----:B------:R-:W-:-:S05]  /*5460*/  FSEL R153, R153, R4, P0 ;  /* 0x0000000499997208 */ /* 0x000fca0000000000 */
[----:B------:R-:W-:Y:S04]  /*5470*/  @P1 LDS R6, [R123+0x2190] ;  /* 0x002190007b061984 */ /* 0x000fe80000000800 */
[----:B------:R-:W-:Y:S01]  /*5480*/  @P1 LDS R7, [R123+0x1d90] ;  /* 0x001d90007b071984 */ /* 0x000fe20000000800 */
[----:B--2---:R-:W-:-:S06]  /*5490*/  ULEA UR4, UR5, UR4, 0x18 ;  /* 0x0000000405047291 */ /* 0x004fcc000f8ec0ff */
[----:B------:R-:W-:-:S05]  /*54a0*/  MOV R28, UR4 ;  /* 0x00000004001c7c02 */ /* 0x000fca0008000f00 */
[----:B------:R-:W2:Y:S02]  /*54b0*/  LDS.64 R2, [R28+0x860] ;  /* 0x000860001c027984 */ /* 0x000ea40000000a00 */
[----:B--2---:R-:W-:Y:S01]  /*54c0*/  FADD.FTZ R3, R3, R192 ;  /* 0x000000c003037221 */ /* 0x004fe20000010000 */
[----:B------:R-:W-:-:S03]  /*54d0*/  FADD.FTZ R2, R2, R153 ;  /* 0x0000009902027221 */ /* 0x000fc60000010000 */
[----:B------:R-:W-:Y:S01]  /*54e0*/  @P1 FADD.FTZ R6, R3, R6 ;  /* 0x0000000603061221 */ /* 0x000fe20000010000 */
[----:B------:R-:W-:-:S04]  /*54f0*/  @P1 FADD.FTZ R2, R2, R7 ;  /* 0x0000000702021221 */ /* 0x000fc80000010000 */
[----:B------:R2:W-:Y:S04]  /*5500*/  @P1 STS [R123+0x2190], R6 ;  /* 0x002190067b001388 */ /* 0x0005e80000000800 */
[----:B------:R2:W-:Y:S04]  /*5510*/  STS [R123+0x1d90], R2 ;  /* 0x001d90027b007388 */ /* 0x0005e80000000800 */
[----:B------:R2:W-:Y:S02]  /*5520*/  @!P1 STS [R123+0x2190], R3 ;  /* 0x002190037b009388 */ /* 0x0005e40000000800 */
.L_x_5128:
[----:B------:R-:W-:Y:S05]  /*5530*/  BSYNC.RECONVERGENT B0 ;  /* 0x0000000000007941 */ /* 0x000fea0003800200 */
.L_x_5127:
        /* <DEDUP_REMOVED lines=13> */
.L_x_5116:
[----:B------:R-:W-:Y:S01]  /*5610*/  BAR.SYNC.DEFER_BLOCKING 0x0 ;  /* 0x0000000000007b1d */ /* 0x000fe20000010000 */
[----:B------:R-:W-:Y:S02]  /*5620*/  F2FP.BF16.F32.PACK_AB R95, R86, R91 ;  /* 0x0000005b565f723e */ /* 0x000fe400000010ff */
[----:B------:R-:W-:-:S03]  /*5630*/  F2FP.BF16.F32.PACK_AB R93, R88, R93 ;  /* 0x0000005d585d723e */ /* 0x000fc600000010ff */
[----:B------:R-:W2:Y:S02]  /*5640*/  LDCU.64 UR10, c[0x0][0x4f8] ;  /* 0x00009f00ff0a77ac */ /* 0x000ea40008000a00 */
[----:B------:R-:W3:Y:S01]  /*5650*/  LDC.64 R68, c[0x0][0x500] ;  /* 0x00014000ff447b82 */ /* 0x000ee20000000a00 */
[----:B-1----:R-:W5:Y:S04]  /*5660*/  LDG.E.128 R4, desc[UR16][R10.64] ;  /* 0x000000100a047981 */ /* 0x002f68000c1e1d00 */
[----:B------:R-:W4:Y:S01]  /*5670*/  LDG.E.128 R12, desc[UR16][R10.64+0x200] ;  /* 0x000200100a0c7981 */ /* 0x000f22000c1e1d00 */
[----:B------:R-:W-:Y:S02]  /*5680*/  USHF.L.U32 UR6, UR9, 0xa, URZ ;  /* 0x0000000a09067899 */ /* 0x000fe400080006ff */
[----:B------:R-:W-:-:S02]  /*5690*/  UISETP.GT.AND UP0, UPT, UR8, 0x1, UPT ;  /* 0x000000010800788c */ /* 0x000fc4000bf04270 */
[----:B------:R-:W-:Y:S01]  /*56a0*/  USHF.R.S32.HI UR7, URZ, 0x1f, UR6 ;  /* 0x0000001fff077899 */ /* 0x000fe20008011406 */
[----:B------:R-:W-:-:S03]  /*56b0*/  UMOV UR8, UR9 ;  /* 0x0000000900087c82 */ /* 0x000fc60008000000 */
[----:B--2---:R-:W-:-:S04]  /*56c0*/  UIMAD.WIDE.U32 UR4, UR18, UR10, UR6 ;  /* 0x0000000a120472a5 */ /* 0x004fc8000f8e0006 */
[----:B------:R-:W-:Y:S01]  /*56d0*/  UIMAD UR5, UR18, UR11, UR5 ;  /* 0x0000000b120572a4 */ /* 0x000fe2000f8e0205 */
[----:B-----5:R-:W-:Y:S04]  /*56e0*/  STS.128 [R21], R4 ;  /* 0x0000000415007388 */ /* 0x020fe80000000c00 */
[----:B----4-:R-:W-:Y:S01]  /*56f0*/  STS.128 [R21+0x200], R12 ;  /* 0x0002000c15007388 */ /* 0x010fe20000000c00 */
[----:B------:R-:W-:-:S03]  /*5700*/  NOP ;  /* 0x0000000000007918 */ /* 0x000fc60000000000 */
[----:B------:R-:W1:Y:S04]  /*5710*/  LDS.128 R16, [R20] ;  /* 0x0000000014107984 */ /* 0x000e680000000c00 */
[----:B------:R-:W2:Y:S01]  /*5720*/  LDS.128 R4, [R20+0x10] ;  /* 0x0000100014047984 */ /* 0x000ea20000000c00 */
[C---:B-1----:R-:W-:Y:S02]  /*5730*/  SHF.L.U32 R3, R16.reuse, 0x10, RZ ;  /* 0x0000001010037819 */ /* 0x042fe400000006ff */
[----:B------:R-:W-:Y:S02]  /*5740*/  PRMT R16, R16, 0x7632, R16 ;  /* 0x0000763210107816 */ /* 0x000fe40000000010 */
[----:B------:R-:W-:Y:S01]  /*5750*/  SHF.L.U32 R13, R19, 0x10, RZ ;  /* 0x00000010130d7819 */ /* 0x000fe200000006ff */
[----:B------:R-:W-:Y:S01]  /*5760*/  FADD.FTZ R0, R3, R44 ;  /* 0x0000002c03007221 */ /* 0x000fe20000010000 */
[----:B------:R-:W-:-:S02]  /*5770*/  SHF.L.U32 R3, R17, 0x10, RZ ;  /* 0x0000001011037819 */ /* 0x000fc400000006ff */
[----:B------:R-:W-:Y:S01]  /*5780*/  SHF.L.U32 R63, R18, 0x10, RZ ;  /* 0x00000010123f7819 */ /* 0x000fe200000006ff */
[--C-:B------:R-:W-:Y:S01]  /*5790*/  FADD.FTZ R12, R13, R44.reuse ;  /* 0x0000002c0d0c7221 */ /* 0x100fe20000010000 */
[----:B------:R-:W-:Y:S01]  /*57a0*/  FSETP.GTU.FTZ.AND P3, PT, R0, 20, PT ;  /* 0x41a000000000780b */ /* 0x000fe20003f7c000 */
[--C-:B------:R-:W-:Y:S01]  /*57b0*/  FADD.FTZ R10, R3, R44.reuse ;  /* 0x0000002c030a7221 */ /* 0x100fe20000010000 */
[----:B------:R-:W-:Y:S01]  /*57c0*/  SHF.L.U32 R3, R16, 0x10, RZ ;  /* 0x0000001010037819 */ /* 0x000fe200000006ff */
[--C-:B------:R-:W-:Y:S01]  /*57d0*/  FADD.FTZ R63, R63, R44.reuse ;  /* 0x0000002c3f3f7221 */ /* 0x100fe20000010000 */
[----:B--2---:R-:W-:Y:S02]  /*57e0*/  SHF.L.U32 R13, R4, 0x10, RZ ;  /* 0x00000010040d7819 */ /* 0x004fe400000006ff */
[----:B------:R-:W-:Y:S01]  /*57f0*/  FSETP.GTU.FTZ.AND P2, PT, R10, 20, PT ;  /* 0x41a000000a00780b */ /* 0x000fe20003f5c000 */
[----:B------:R-:W-:Y:S01]  /*5800*/  FADD.FTZ R3, R3, R44 ;  /* 0x0000002c03037221 */ /* 0x000fe20000010000 */
[----:B------:R-:W-:-:S02]  /*5810*/  PRMT R18, R18, 0x7632, R18 ;  /* 0x0000763212127816 */ /* 0x000fc40000000012 */
[----:B------:R-:W-:Y:S02]  /*5820*/  PRMT R17, R17, 0x7632, R17 ;  /* 0x0000763211117816 */ /* 0x000fe40000000011 */
[----:B------:R-:W-:Y:S01]  /*5830*/  FSETP.GTU.FTZ.AND P6, PT, R3, 20, PT ;  /* 0x41a000000300780b */ /* 0x000fe20003fdc000 */
[----:B------:R-:W-:Y:S01]  /*5840*/  @!P3 FMUL.FTZ R0, R0, -1.4426950216293334961 ;  /* 0xbfb8aa3b0000b820 */ /* 0x000fe20000410000 */
[----:B------:R-:W-:Y:S02]  /*5850*/  SHF.L.U32 R17, R17, 0x10, RZ ;  /* 0x0000001011117819 */ /* 0x000fe400000006ff */
[----:B------:R-:W-:Y:S02]  /*5860*/  PRMT R19, R19, 0x7632, R19 ;  /* 0x0000763213137816 */ /* 0x000fe40000000013 */
[----:B------:R-:W-:Y:S01]  /*5870*/  FSETP.GTU.FTZ.AND P4, PT, R12, 20, PT ;  /* 0x41a000000c00780b */ /* 0x000fe20003f9c000 */
[----:B------:R-:W-:Y:S01]  /*5880*/  @!P2 FMUL.FTZ R10, R10, -1.4426950216293334961 ;  /* 0xbfb8aa3b0a0aa820 */ /* 0x000fe20000410000 */
[----:B------:R-:W1:Y:S01]  /*5890*/  @!P3 MUFU.EX2 R0, R0 ;  /* 0x000000000000b308 */ /* 0x000e620000000800 */
[----:B------:R-:W-:Y:S01]  /*58a0*/  SHF.L.U32 R19, R19, 0x10, RZ ;  /* 0x0000001013137819 */ /* 0x000fe200000006ff */
[--C-:B------:R-:W-:Y:S01]  /*58b0*/  FADD.FTZ R17, R17, R44.reuse ;  /* 0x0000002c11117221 */ /* 0x100fe20000010000 */
[----:B------:R-:W-:Y:S01]  /*58c0*/  BAR.SYNC.DEFER_BLOCKING 0x0 ;  /* 0x0000000000007b1d */ /* 0x000fe20000010000 */
[----:B------:R-:W-:Y:S01]  /*58d0*/  FSETP.GTU.FTZ.AND P5, PT, R63, 20, PT ;  /* 0x41a000003f00780b */ /* 0x000fe20003fbc000 */
[----:B------:R-:W-:Y:S01]  /*58e0*/  @!P6 FMUL.FTZ R3, R3, -1.4426950216293334961 ;  /* 0xbfb8aa3b0303e820 */ /* 0x000fe20000410000 */
[----:B------:R-:W-:Y:S01]  /*58f0*/  FADD.FTZ R19, R19, R44 ;  /* 0x0000002c13137221 */ /* 0x000fe20000010000 */
[----:B------:R-:W-:-:S02]  /*5900*/  PRMT R4, R4, 0x7632, R4 ;  /* 0x0000763204047816 */ /* 0x000fc40000000004 */
[----:B------:R-:W2:Y:S08]  /*5910*/  @!P2 MUFU.EX2 R10, R10 ;  /* 0x0000000a000aa308 */ /* 0x000eb00000000800 */
[----:B------:R-:W4:Y:S01]  /*5920*/  @!P6 MUFU.EX2 R3, R3 ;  /* 0x000000030003e308 */ /* 0x000f220000000800 */
[----:B-1----:R-:W-:Y:S01]  /*5930*/  @!P3 FADD.FTZ R2, R0, 1 ;  /* 0x3f8000000002b421 */ /* 0x002fe20000010000 */
[----:B------:R-:W-:-:S06]  /*5940*/  @!P5 FMUL.FTZ R11, R63, -1.4426950216293334961 ;  /* 0xbfb8aa3b3f0bd820 */ /* 0x000fcc0000410000 */
[----:B------:R1:W5:Y:S01]  /*5950*/  @!P3 MUFU.RCP R14, R2 ;  /* 0x00000002000eb308 */ /* 0x0003620000001000 */
[----:B--2---:R-:W-:Y:S01]  /*5960*/  @!P2 FADD.FTZ R0, R10, 1 ;  /* 0x3f8000000a00a421 */ /* 0x004fe20000010000 */
[--C-:B------:R-:W-:Y:S01]  /*5970*/  FADD.FTZ R10, R13, R44.reuse ;  /* 0x0000002c0d0a7221 */ /* 0x100fe20000010000 */
[C---:B------:R-:W-:Y:S02]  /*5980*/  SHF.L.U32 R13, R5.reuse, 0x10, RZ ;  /* 0x00000010050d7819 */ /* 0x040fe400000006ff */
[----:B------:R-:W-:Y:S02]  /*5990*/  PRMT R5, R5, 0x7632, R5 ;  /* 0x0000763205057816 */ /* 0x000fe40000000005 */
[----:B------:R-:W-:Y:S01]  /*59a0*/  FSETP.GTU.FTZ.AND P1, PT, R10, 20, PT ;  /* 0x41a000000a00780b */ /* 0x000fe20003f3c000 */
[----:B------:R-:W-:Y:S01]  /*59b0*/  FADD.FTZ R15, R13, R44 ;  /* 0x0000002c0d0f7221 */ /* 0x000fe20000010000 */
[----:B----4-:R-:W-:Y:S01]  /*59c0*/  @!P6 FADD.FTZ R3, R3, 1 ;  /* 0x3f8000000303e421 */ /* 0x010fe20000010000 */
[----:B------:R-:W-:Y:S01]  /*59d0*/  SHF.L.U32 R13, R18, 0x10, RZ ;  /* 0x00000010120d7819 */ /* 0x000fe200000006ff */
[----:B------:R-:W2:Y:S01]  /*59e0*/  @!P2 MUFU.RCP R0, R0 ;  /* 0x000000000000a308 */ /* 0x000ea20000001000 */
[----:B-1----:R-:W-:Y:S01]  /*59f0*/  @!P4 FMUL.FTZ R2, R12, -1.4426950216293334961 ;  /* 0xbfb8aa3b0c02c820 */ /* 0x002fe20000410000 */
[----:B------:R-:W-:-:S02]  /*5a00*/  FSETP.GTU.FTZ.AND P0, PT, R15, 20, PT ;  /* 0x41a000000f00780b */ /* 0x000fc40003f1c000 */
[----:B------:R-:W-:Y:S01]  /*5a10*/  FADD.FTZ R13, R13, R44 ;  /* 0x0000002c0d0d7221 */ /* 0x000fe20000010000 */
[----:B------:R-:W-:Y:S01]  /*5a20*/  SHF.L.U32 R5, R5, 0x10, RZ ;  /* 0x0000001005057819 */ /* 0x000fe200000006ff */
[----:B-----5:R-:W-:Y:S01]  /*5a30*/  @!P3 FMUL.FTZ R47, R47, R14 ;  /* 0x0000000e2f2fb220 */ /* 0x020fe20000410000 */
[----:B------:R-:W-:Y:S01]  /*5a40*/  FSETP.GTU.FTZ.AND P3, PT, R17, 20, PT ;  /* 0x41a000001100780b */ /* 0x000fe20003f7c000 */
[----:B------:R-:W1:Y:S01]  /*5a50*/  @!P6 MUFU.RCP R3, R3 ;  /* 0x000000030003e308 */ /* 0x000e620000001000 */
[----:B------:R-:W-:-:S07]  /*5a60*/  @!P1 FMUL.FTZ R10, R10, -1.4426950216293334961 ;  /* 0xbfb8aa3b0a0a9820 */ /* 0x000fce0000410000 */
[----:B------:R4:W5:Y:S01]  /*5a70*/  @!P4 MUFU.EX2 R12, R2 ;  /* 0x00000002000cc308 */ /* 0x0009620000000800 */
[----:B--2---:R-:W-:Y:S01]  /*5a80*/  @!P2 FMUL.FTZ R49, R49, R0 ;  /* 0x000000003131a220 */ /* 0x004fe20000410000 */
[----:B------:R-:W-:Y:S02]  /*5a90*/  FSETP.GTU.FTZ.AND P2, PT, R19, 20, PT ;  /* 0x41a000001300780b */ /* 0x000fe40003f5c000 */
[----:B------:R-:W-:Y:S01]  /*5aa0*/  @!P3 FMUL.FTZ R0, R17, -1.4426950216293334961 ;  /* 0xbfb8aa3b1100b820 */ /* 0x000fe20000410000 */
[C---:B------:R-:W-:Y:S02]  /*5ab0*/  SHF.L.U32 R17, R6.reuse, 0x10, RZ ;  /* 0x0000001006117819 */ /* 0x040fe400000006ff */
[----:B------:R-:W-:Y:S01]  /*5ac0*/  PRMT R6, R6, 0x7632, R6 ;  /* 0x0000763206067816 */ /* 0x000fe20000000006 */
[----:B------:R-:W2:Y:S01]  /*5ad0*/  @!P1 MUFU.EX2 R14, R10 ;  /* 0x0000000a000e9308 */ /* 0x000ea20000000800 */
[----:B-1----:R-:W-:Y:S01]  /*5ae0*/  @!P6 FMUL.FTZ R48, R48, R3 ;  /* 0x000000033030e220 */ /* 0x002fe20000410000 */
[----:B------:R-:W-:Y:S01]  /*5af0*/  FSETP.GTU.FTZ.AND P6, PT, R13, 20, PT ;  /* 0x41a000000d00780b */ /* 0x000fe20003fdc000 */
[----:B----4-:R-:W-:Y:S01]  /*5b00*/  @!P0 FMUL.FTZ R2, R15, -1.4426950216293334961 ;  /* 0xbfb8aa3b0f028820 */ /* 0x010fe20000410000 */
[----:B------:R-:W-:-:S04]  /*5b10*/  FADD.FTZ R17, R17, R44 ;  /* 0x0000002c11117221 */ /* 0x000fc80000010000 */
[----:B------:R-:W-:Y:S01]  /*5b20*/  @!P3 MUFU.EX2 R0, R0 ;  /* 0x000000000000b308 */ /* 0x000fe20000000800 */
[----:B-----5:R-:W-:-:S06]  /*5b30*/  @!P4 FADD.FTZ R12, R12, 1 ;  /* 0x3f8000000c0cc421 */ /* 0x020fcc0000010000 */
[----:B------:R-:W-:Y:S01]  /*5b40*/  @!P6 FMUL.FTZ R3, R13, -1.4426950216293334961 ;  /* 0xbfb8aa3b0d03e820 */ /* 0x000fe20000410000 */
[----:B------:R-:W-:Y:S01]  /*5b50*/  @!P2 FMUL.FTZ R13, R19, -1.4426950216293334961 ;  /* 0xbfb8aa3b130da820 */ /* 0x000fe20000410000 */
[----:B------:R-:W1:Y:S01]  /*5b60*/  @!P5 MUFU.EX2 R11, R11 ;  /* 0x0000000b000bd308 */ /* 0x000e620000000800 */
[----:B--2---:R-:W-:-:S07]  /*5b70*/  @!P1 FADD.FTZ R14, R14, 1 ;  /* 0x3f8000000e0e9421 */ /* 0x004fce0000010000 */
[----:B------:R-:W2:Y:S08]  /*5b80*/  @!P6 MUFU.EX2 R3, R3 ;  /* 0x000000030003e308 */ /* 0x000eb00000000800 */
[----:B------:R-:W4:Y:S01]  /*5b90*/  @!P2 MUFU.EX2 R13, R13 ;  /* 0x0000000d000da308 */ /* 0x000f220000000800 */
[----:B-1----:R-:W-:-:S07]  /*5ba0*/  @!P5 FADD.FTZ R11, R11, 1 ;  /* 0x3f8000000b0bd421 */ /* 0x002fce0000010000 */
[----:B------:R1:W5:Y:S01]  /*5bb0*/  @!P0 MUFU.EX2 R15, R2 ;  /* 0x00000002000f8308 */ /* 0x0003620000000800 */
[----:B--2---:R-:W-:Y:S01]  /*5bc0*/  @!P6 FADD.FTZ R10, R3, 1 ;  /* 0x3f800000030ae421 */ /* 0x004fe20000010000 */
[----:B------:R-:W-:-:S06]  /*5bd0*/  SHF.L.U32 R3, R7, 0x10, RZ ;  /* 0x0000001007037819 */ /* 0x000fcc00000006ff */
[----:B------:R2:W0:Y:S01]  /*5be0*/  @!P6 MUFU.RCP R63, R10 ;  /* 0x0000000a003fe308 */ /* 0x0004220000001000 */
[----:B-1----:R-:W-:Y:S01]  /*5bf0*/  @!P3 FADD.FTZ R2, R0, 1 ;  /* 0x3f8000000002b421 */ /* 0x002fe20000010000 */
[----:B----4-:R-:W-:-:S06]  /*5c00*/  @!P2 FADD.FTZ R13, R13, 1 ;  /* 0x3f8000000d0da421 */ /* 0x010fcc0000010000 */
[----:B------:R1:W4:Y:S01]  /*5c10*/  @!P3 MUFU.RCP R19, R2 ;  /* 0x000000020013b308 */ /* 0x0003220000001000 */
[----:B--2---:R-:W-:Y:S01]  /*5c20*/  FADD.FTZ R10, R3, R44 ;  /* 0x0000002c030a7221 */ /* 0x004fe20000010000 */
[----:B------:R-:W-:Y:S01]  /*5c30*/  SHF.L.U32 R3, R4, 0x10, RZ ;  /* 0x0000001004037819 */ /* 0x000fe200000006ff */
[----:B-----5:R-:W-:-:S04]  /*5c40*/  @!P0 FADD.FTZ R15, R15, 1 ;  /* 0x3f8000000f0f8421 */ /* 0x020fc80000010000 */
[----:B------:R-:W-:Y:S01]  /*5c50*/  FADD.FTZ R4, R3, R44 ;  /* 0x0000002c03047221 */ /* 0x000fe20000010000 */
[----:B------:R-:W2:Y:S01]  /*5c60*/  @!P4 MUFU.RCP R12, R12 ;  /* 0x0000000c000cc308 */ /* 0x000ea20000001000 */
[----:B0-----:R-:W-:Y:S01]  /*5c70*/  @!P6 FMUL.FTZ R52, R52, R63 ;  /* 0x0000003f3434e220 */ /* 0x001fe20000410000 */
[----:B------:R-:W-:Y:S02]  /*5c80*/  FSETP.GTU.FTZ.AND P6, PT, R10, 20, PT ;  /* 0x41a000000a00780b */ /* 0x000fe40003fdc000 */
[----:B-1----:R-:W-:Y:S02]  /*5c90*/  PRMT R2, R7, 0x7632, R2 ;  /* 0x0000763207027816 */ /* 0x002fe40000000002 */
[----:B------:R-:W-:Y:S01]  /*5ca0*/  SHF.L.U32 R7, R6, 0x10, RZ ;  /* 0x0000001006077819 */ /* 0x000fe200000006ff */
[--C-:B------:R-:W-:Y:S01]  /*5cb0*/  FADD.FTZ R6, R5, R44.reuse ;  /* 0x0000002c05067221 */ /* 0x100fe20000010000 */
[----:B------:R0:W1:Y:S01]  /*5cc0*/  @!P5 MUFU.RCP R16, R11 ;  /* 0x0000000b0010d308 */ /* 0x0000620000001000 */
[----:B----4-:R-:W-:Y:S01]  /*5cd0*/  @!P3 FMUL.FTZ R50, R50, R19 ;  /* 0x000000133232b220 */ /* 0x010fe20000410000 */
[----:B------:R-:W-:Y:S01]  /*5ce0*/  FSETP.GTU.FTZ.AND P3, PT, R17, 20, PT ;  /* 0x41a000001100780b */ /* 0x000fe20003f7c000 */
[----:B------:R-:W-:-:S04]  /*5cf0*/  FADD.FTZ R7, R7, R44 ;  /* 0x0000002c07077221 */ /* 0x000fc80000010000 */
[----:B------:R-:W-:Y:S01]  /*5d00*/  @!P6 FMUL.FTZ R5, R10, -1.4426950216293334961 ;  /* 0xbfb8aa3b0a05e820 */ /* 0x000fe20000410000 */
[----:B------:R-:W4:Y:S01]  /*5d10*/  @!P2 MUFU.RCP R13, R13 ;  /* 0x0000000d000da308 */ /* 0x000f220000001000 */
[----:B0-----:R-:W-:Y:S01]  /*5d20*/  SHF.L.U32 R11, R2, 0x10, RZ ;  /* 0x00000010020b7819 */ /* 0x001fe200000006ff */
[----:B--2---:R-:W-:Y:S01]  /*5d30*/  @!P4 FMUL.FTZ R53, R53, R12 ;  /* 0x0000000c3535c220 */ /* 0x004fe20000410000 */
[----:B------:R-:W-:-:S03]  /*5d40*/  FSETP.GTU.FTZ.AND P4, PT, R6, 20, PT ;  /* 0x41a000000600780b */ /* 0x000fc60003f9c000 */
[----:B------:R-:W-:Y:S01]  /*5d50*/  FADD.FTZ R11, R11, R44 ;  /* 0x0000002c0b0b7221 */ /* 0x000fe20000010000 */
[----:B------:R-:W-:Y:S01]  /*5d60*/  @!P3 FMUL.FTZ R0, R17, -1.4426950216293334961 ;  /* 0xbfb8aa3b1100b820 */ /* 0x000fe20000410000 */
[----:B------:R-:W0:Y:S01]  /*5d70*/  @!P1 MUFU.RCP R14, R14 ;  /* 0x0000000e000e9308 */ /* 0x000e220000001000 */
[----:B-1----:R-:W-:Y:S01]  /*5d80*/  @!P5 FMUL.FTZ R51, R51, R16 ;  /* 0x000000103333d220 */ /* 0x002fe20000410000 */
[----:B------:R-:W-:-:S06]  /*5d90*/  FSETP.GTU.FTZ.AND P5, PT, R4, 20, PT ;  /* 0x41a000000400780b */ /* 0x000fcc0003fbc000 */
[----:B------:R-:W1:Y:S01]  /*5da0*/  @!P6 MUFU.EX2 R5, R5 ;  /* 0x000000050005e308 */ /* 0x000e620000000800 */
[----:B----4-:R-:W-:Y:S01]  /*5db0*/  @!P2 FMUL.FTZ R54, R54, R13 ;  /* 0x0000000d3636a220 */ /* 0x010fe20000410000 */
[----:B------:R-:W-:Y:S01]  /*5dc0*/  FSETP.GTU.FTZ.AND P2, PT, R7, 20, PT ;  /* 0x41a000000700780b */ /* 0x000fe20003f5c000 */
[----:B------:R-:W-:Y:S01]  /*5dd0*/  @!P4 FMUL.FTZ R2, R6, -1.4426950216293334961 ;  /* 0xbfb8aa3b0602c820 */ /* 0x000fe20000410000 */
[----:B------:R-:W-:Y:S02]  /*5de0*/  F2FP.BF16.F32.PACK_AB R6, R92, R71 ;  /* 0x000000475c06723e */ /* 0x000fe400000010ff */
[----:B------:R-:W-:Y:S01]  /*5df0*/  F2FP.BF16.F32.PACK_AB R92, R89, R100 ;  /* 0x00000064595c723e */ /* 0x000fe200000010ff */
[----:B------:R-:W2:Y:S01]  /*5e00*/  LDC.64 R70, c[0x0][0x550] ;  /* 0x00015400ff467b82 */ /* 0x000ea20000000a00 */
[----:B------:R4:W5:Y:S01]  /*5e10*/  @!P3 MUFU.EX2 R3, R0 ;  /* 0x000000000003b308 */ /* 0x0009620000000800 */
[----:B0-----:R-:W-:Y:S01]  /*5e20*/  @!P1 FMUL.FTZ R55, R55, R14 ;  /* 0x0000000e37379220 */ /* 0x001fe20000410000 */
[----:B------:R-:W-:-:S06]  /*5e30*/  FSETP.GTU.FTZ.AND P1, PT, R11, 20, PT ;  /* 0x41a000000b00780b */ /* 0x000fcc0003f3c000 */
[----:B------:R-:W0:Y:S01]  /*5e40*/  @!P4 MUFU.EX2 R2, R2 ;  /* 0x000000020002c308 */ /* 0x000e220000000800 */
[----:B----4-:R-:W-:Y:S01]  /*5e50*/  @!P5 FMUL.FTZ R0, R4, -1.4426950216293334961 ;  /* 0xbfb8aa3b0400d820 */ /* 0x010fe20000410000 */
[----:B------:R-:W-:Y:S01]  /*5e60*/  @!P2 FMUL.FTZ R4, R7, -1.4426950216293334961 ;  /* 0xbfb8aa3b0704a820 */ /* 0x000fe20000410000 */
[----:B------:R-:W-:Y:S02]  /*5e70*/  F2FP.BF16.F32.PACK_AB R7, R90, R77 ;  /* 0x0000004d5a07723e */ /* 0x000fe400000010ff */
[----:B------:R-:W4:Y:S02]  /*5e80*/  LDC.64 R76, c[0x0][0x560] ;  /* 0x00015800ff4c7b82 */ /* 0x000f240000000a00 */
[----:B------:R-:W-:Y:S01]  /*5e90*/  @!P1 FMUL.FTZ R12, R11, -1.4426950216293334961 ;  /* 0xbfb8aa3b0b0c9820 */ /* 0x000fe20000410000 */
[----:B-1----:R-:W-:Y:S01]  /*5ea0*/  @!P6 FADD.FTZ R11, R5, 1 ;  /* 0x3f800000050be421 */ /* 0x002fe20000010000 */
[----:B------:R1:W3:Y:S01]  /*5eb0*/  @!P2 MUFU.EX2 R10, R4 ;  /* 0x00000004000aa308 */ /* 0x0002e20000000800 */
[----:B------:R-:W-:Y:S01]  /*5ec0*/  F2FP.BF16.F32.PACK_AB R5, R94, R73 ;  /* 0x000000495e05723e */ /* 0x000fe200000010ff */
[----:B-----5:R-:W-:Y:S01]  /*5ed0*/  @!P3 FADD.FTZ R3, R3, 1 ;  /* 0x3f8000000303b421 */ /* 0x020fe20000010000 */
[----:B------:R-:W-:-:S05]  /*5ee0*/  F2FP.BF16.F32.PACK_AB R94, R87, R98 ;  /* 0x00000062575e723e */ /* 0x000fca00000010ff */
[----:B------:R-:W-:Y:S01]  /*5ef0*/  STS.128 [R20+0x10], R92 ;  /* 0x0000105c14007388 */ /* 0x000fe20000000c00 */
[----:B-1----:R-:W-:Y:S01]  /*5f00*/  F2FP.BF16.F32.PACK_AB R4, R96, R75 ;  /* 0x0000004b6004723e */ /* 0x002fe200000010ff */
[----:B------:R-:W1:Y:S01]  /*5f10*/  @!P1 MUFU.EX2 R16, R12 ;  /* 0x0000000c00109308 */ /* 0x000e620000000800 */
[----:B0-----:R-:W-:-:S03]  /*5f20*/  @!P4 FADD.FTZ R2, R2, 1 ;  /* 0x3f8000000202c421 */ /* 0x001fc60000010000 */
[----:B------:R-:W-:Y:S01]  /*5f30*/  STS.128 [R20], R4 ;  /* 0x0000000414007388 */ /* 0x000fe20000000c00 */
[----:B------:R-:W-:-:S03]  /*5f40*/  NOP ;  /* 0x0000000000007918 */ /* 0x000fc60000000000 */
[----:B------:R0:W5:Y:S01]  /*5f50*/  @!P0 MUFU.RCP R18, R15 ;  /* 0x0000000f00128308 */ /* 0x0001620000001000 */
[----:B------:R-:W-:Y:S01]  /*5f60*/  LDS.128 R4, [R21+0x200] ;  /* 0x0002000015047984 */ /* 0x000fe20000000c00 */
[----:B---3--:R-:W-:Y:S01]  /*5f70*/  @!P2 FADD.FTZ R10, R10, 1 ;  /* 0x3f8000000a0aa421 */ /* 0x008fe20000010000 */
[----:B-1----:R-:W-:-:S05]  /*5f80*/  @!P1 FADD.FTZ R16, R16, 1 ;  /* 0x3f80000010109421 */ /* 0x002fca0000010000 */
[----:B------:R-:W1:Y:S01]  /*5f90*/  @!P5 MUFU.EX2 R0, R0 ;  /* 0x000000000000d308 */ /* 0x000e620000000800 */
[----:B0-----:R-:W0:Y:S07]  /*5fa0*/  LDS.128 R12, [R21] ;  /* 0x00000000150c7984 */ /* 0x001e2e0000000c00 */
[----:B------:R-:W3:Y:S01]  /*5fb0*/  @!P6 MUFU.RCP R66, R11 ;  /* 0x0000000b0042e308 */ /* 0x000ee20000001000 */
[----:B-----5:R-:W-:Y:S01]  /*5fc0*/  @!P0 FMUL.FTZ R57, R57, R18 ;  /* 0x0000001239398220 */ /* 0x020fe20000410000 */
[----:B------:R-:W-:-:S06]  /*5fd0*/  F2FP.BF16.F32.PACK_AB R18, R52, R51 ;  /* 0x000000333412723e */ /* 0x000fcc00000010ff */
[----:B------:R-:W5:Y:S01]  /*5fe0*/  @!P4 MUFU.RCP R11, R2 ;  /* 0x00000002000bc308 */ /* 0x000f620000001000 */
[----:B-1----:R-:W-:-:S07]  /*5ff0*/  @!P5 FADD.FTZ R0, R0, 1 ;  /* 0x3f8000000000d421 */ /* 0x002fce0000010000 */
[----:B------:R1:W2:Y:S01]  /*6000*/  @!P3 MUFU.RCP R64, R3 ;  /* 0x000000030040b308 */ /* 0x0002a20000001000 */
[----:B---3--:R-:W-:-:S07]  /*6010*/  @!P6 FMUL.FTZ R61, R61, R66 ;  /* 0x000000423d3de220 */ /* 0x008fce0000410000 */
[----:B------:R3:W4:Y:S01]  /*6020*/  @!P5 MUFU.RCP R17, R0 ;  /* 0x000000000011d308 */ /* 0x0007220000001000 */
[----:B-1----:R-:W-:-:S04]  /*6030*/  IMAD.WIDE.U32 R2, R46, R68, UR4 ;  /* 0x000000042e027e25 */ /* 0x002fc8000f8e0044 */
[----:B-----5:R-:W-:Y:S01]  /*6040*/  @!P4 FMUL.FTZ R58, R58, R11 ;  /* 0x0000000b3a3ac220 */ /* 0x020fe20000410000 */
[----:B------:R-:W1:Y:S04]  /*6050*/  LDCU.64 UR4, c[0x0][0x518] ;  /* 0x0000a300ff0477ac */ /* 0x000e680008000a00 */
[----:B------:R-:W-:Y:S01]  /*6060*/  F2FP.BF16.F32.PACK_AB R65, R58, R57 ;  /* 0x000000393a41723e */ /* 0x000fe200000010ff */
[----:B------:R5:W0:Y:S01]  /*6070*/  @!P2 MUFU.RCP R19, R10 ;  /* 0x0000000a0013a308 */ /* 0x000a220000001000 */
[----:B---3--:R-:W-:Y:S02]  /*6080*/  IMAD R0, R46, R69, R3 ;  /* 0x000000452e007224 */ /* 0x008fe400078e0203 */
[----:B------:R-:W-:Y:S01]  /*6090*/  FADD.FTZ R3, R47, R38 ;  /* 0x000000262f037221 */ /* 0x000fe20000010000 */
[----:B--2---:R-:W-:-:S04]  /*60a0*/  @!P3 FMUL.FTZ R59, R59, R64 ;  /* 0x000000403b3bb220 */ /* 0x004fc80000410000 */
[----:B------:R2:W3:Y:S01]  /*60b0*/  @!P1 MUFU.RCP R63, R16 ;  /* 0x00000010003f9308 */ /* 0x0004e20000001000 */
[----:B-----5:R-:W-:Y:S01]  /*60c0*/  LEA R10, P0, R2, R70, 0x1 ;  /* 0x00000046020a7211 */ /* 0x020fe200078008ff */
[----:B----4-:R-:W-:Y:S01]  /*60d0*/  @!P5 FMUL.FTZ R56, R56, R17 ;  /* 0x000000113838d220 */ /* 0x010fe20000410000 */
[----:B------:R-:W-:Y:S02]  /*60e0*/  F2FP.BF16.F32.PACK_AB R17, R50, R49 ;  /* 0x000000313211723e */ /* 0x000fe400000010ff */
[----:B------:R-:W-:Y:S01]  /*60f0*/  LEA.HI.X R11, R2, R71, R0, 0x1, P0 ;  /* 0x00000047020b7211 */ /* 0x000fe200000f0c00 */
[----:B------:R-:W-:Y:S01]  /*6100*/  FADD.FTZ R0, R3, R48 ;  /* 0x0000003003007221 */ /* 0x000fe20000010000 */
[----:B------:R-:W-:Y:S01]  /*6110*/  F2FP.BF16.F32.PACK_AB R64, R56, R55 ;  /* 0x000000373840723e */ /* 0x000fe200000010ff */
[----:B-1----:R-:W-:Y:S01]  /*6120*/  UIMAD.WIDE.U32 UR6, UR18, UR4, UR6 ;  /* 0x00000004120672a5 */ /* 0x002fe2000f8e0006 */
[----:B0-----:R-:W-:Y:S01]  /*6130*/  @!P2 FMUL.FTZ R60, R60, R19 ;  /* 0x000000133c3ca220 */ /* 0x001fe20000410000 */
[----:B------:R-:W-:Y:S01]  /*6140*/  IMAD.WIDE.U32 R2, R23, 0x10, R10 ;  /* 0x0000001017027825 */ /* 0x000fe200078e000a */
[----:B--2---:R-:W-:-:S03]  /*6150*/  F2FP.BF16.F32.PACK_AB R16, R48, R47 ;  /* 0x0000002f3010723e */ /* 0x004fc600000010ff */
[----:B------:R-:W-:Y:S01]  /*6160*/  FADD.FTZ R11, R0, R49 ;  /* 0x00000031000b7221 */ /* 0x000fe20000010000 */
[----:B------:R-:W-:Y:S01]  /*6170*/  F2FP.BF16.F32.PACK_AB R19, R54, R53 ;  /* 0x000000353613723e */ /* 0x000fe200000010ff */
[----:B------:R-:W0:Y:S01]  /*6180*/  LDC.64 R48, c[0x0][0x520] ;  /* 0x00014800ff307b82 */ /* 0x000e220000000a00 */
[----:B------:R-:W-:Y:S01]  /*6190*/  STG.E.128 desc[UR16][R2.64], R12 ;  /* 0x0000000c02007986 */ /* 0x000fe2000c101d10 */
[----:B------:R-:W-:Y:S01]  /*61a0*/  F2FP.BF16.F32.PACK_AB R66, R60, R59 ;  /* 0x0000003b3c42723e */ /* 0x000fe200000010ff */
[----:B---3--:R-:W-:Y:S01]  /*61b0*/  @!P1 FMUL.FTZ R62, R62, R63 ;  /* 0x0000003f3e3e9220 */ /* 0x008fe20000410000 */
[----:B------:R-:W-:Y:S01]  /*61c0*/  FADD.FTZ R50, R11, R50 ;  /* 0x000000320b327221 */ /* 0x000fe20000010000 */
[----:B------:R0:W-:Y:S01]  /*61d0*/  STG.E.128 desc[UR16][R2.64+0x200], R4 ;  /* 0x0002000402007986 */ /* 0x0001e2000c101d10 */
[----:B------:R-:W-:Y:S02]  /*61e0*/  UIMAD UR7, UR18, UR5, UR7 ;  /* 0x00000005120772a4 */ /* 0x000fe4000f8e0207 */
[----:B------:R-:W-:Y:S01]  /*61f0*/  BAR.SYNC.DEFER_BLOCKING 0x0 ;  /* 0x0000000000007b1d */ /* 0x000fe20000010000 */
[----:B------:R-:W-:Y:S01]  /*6200*/  F2FP.BF16.F32.PACK_AB R67, R62, R61 ;  /* 0x0000003d3e43723e */ /* 0x000fe200000010ff */
[----:B------:R-:W-:Y:S01]  /*6210*/  FADD.FTZ R51, R50, R51 ;  /* 0x0000003332337221 */ /* 0x000fe20000010000 */
[----:B------:R-:W-:-:S02]  /*6220*/  IADD3 R34, P1, PT, R34, -0x800, RZ ;  /* 0xfffff80022227810 */ /* 0x000fc40007f3e0ff */
[----:B------:R-:W-:Y:S01]  /*6230*/  IADD3 R32, P2, PT, R32, -0x800, RZ ;  /* 0xfffff80020207810 */ /* 0x000fe20007f5e0ff */
[----:B------:R-:W-:Y:S01]  /*6240*/  FADD.FTZ R52, R51, R52 ;  /* 0x0000003433347221 */ /* 0x000fe20000010000 */
[----:B------:R-:W-:Y:S02]  /*6250*/  IADD3.X R33, PT, PT, R33, -0x1, RZ, P1, !PT ;  /* 0xffffffff21217810 */ /* 0x000fe40000ffe4ff */
[----:B------:R-:W-:Y:S01]  /*6260*/  IADD3.X R31, PT, PT, R31, -0x1, RZ, P2, !PT ;  /* 0xffffffff1f1f7810 */ /* 0x000fe200017fe4ff */
[----:B------:R-:W-:-:S04]  /*6270*/  FADD.FTZ R53, R52, R53 ;  /* 0x0000003534357221 */ /* 0x000fc80000010000 */
[----:B------:R-:W-:Y:S01]  /*6280*/  FADD.FTZ R54, R53, R54 ;  /* 0x0000003635367221 */ /* 0x000fe20000010000 */
[----:B0-----:R-:W-:-:S04]  /*6290*/  IMAD.WIDE.U32 R2, R46, R48, UR6 ;  /* 0x000000062e027e25 */ /* 0x001fc8000f8e0030 */
[----:B------:R-:W-:Y:S01]  /*62a0*/  FADD.FTZ R55, R54, R55 ;  /* 0x0000003736377221 */ /* 0x000fe20000010000 */
[----:B------:R-:W-:Y:S01]  /*62b0*/  IMAD R0, R46, R49, R3 ;  /* 0x000000312e007224 */ /* 0x000fe200078e0203 */
[C---:B------:R-:W-:Y:S02]  /*62c0*/  LEA R4, P0, R2.reuse, R76, 0x1 ;  /* 0x0000004c02047211 */ /* 0x040fe400078008ff */
[----:B------:R-:W-:Y:S01]  /*62d0*/  FADD.FTZ R56, R55, R56 ;  /* 0x0000003837387221 */ /* 0x000fe20000010000 */
[----:B------:R-:W-:Y:S01]  /*62e0*/  STS.128 [R20], R16 ;  /* 0x0000001014007388 */ /* 0x000fe20000000c00 */
[----:B------:R-:W-:Y:S02]  /*62f0*/  LEA.HI.X R5, R2, R77, R0, 0x1, P0 ;  /* 0x0000004d02057211 */ /* 0x000fe400000f0c00 */
[----:B------:R-:W-:Y:S01]  /*6300*/  FADD.FTZ R57, R56, R57 ;  /* 0x0000003938397221 */ /* 0x000fe20000010000 */
[----:B------:R-:W-:Y:S01]  /*6310*/  IADD3 R30, P0, PT, R30, -0x800, RZ ;  /* 0xfffff8001e1e7810 */ /* 0x000fe20007f1e0ff */
[----:B------:R-:W-:Y:S01]  /*6320*/  STS.128 [R20+0x10], R64 ;  /* 0x0000104014007388 */ /* 0x000fe20000000c00 */
[----:B------:R-:W-:-:S03]  /*6330*/  NOP ;  /* 0x0000000000007918 */ /* 0x000fc60000000000 */
[----:B------:R-:W0:Y:S01]  /*6340*/  LDS.128 R68, [R21] ;  /* 0x0000000015447984 */ /* 0x000e220000000c00 */
[----:B------:R-:W-:-:S04]  /*6350*/  IMAD.WIDE.U32 R2, R23, 0x10, R4 ;  /* 0x0000001017027825 */ /* 0x000fc800078e0004 */
[----:B------:R-:W-:Y:S01]  /*6360*/  FADD.FTZ R58, R57, R58 ;  /* 0x0000003a393a7221 */ /* 0x000fe20000010000 */
[----:B------:R-:W-:Y:S01]  /*6370*/  IADD3.X R29, PT, PT, R29, -0x1, RZ, P0, !PT ;  /* 0xffffffff1d1d7810 */ /* 0x000fe200007fe4ff */
[----:B------:R-:W1:Y:S02]  /*6380*/  LDS.128 R72, [R21+0x200] ;  /* 0x0002000015487984 */ /* 0x000e640000000c00 */
[----:B------:R-:W-:-:S04]  /*6390*/  FADD.FTZ R59, R58, R59 ;  /* 0x0000003b3a3b7221 */ /* 0x000fc80000010000 */
[----:B------:R-:W-:-:S04]  /*63a0*/  FADD.FTZ R60, R59, R60 ;  /* 0x0000003c3b3c7221 */ /* 0x000fc80000010000 */
[----:B------:R-:W-:-:S04]  /*63b0*/  FADD.FTZ R61, R60, R61 ;  /* 0x0000003d3c3d7221 */ /* 0x000fc80000010000 */
[----:B------:R-:W-:Y:S01]  /*63c0*/  FADD.FTZ R38, R61, R62 ;  /* 0x0000003e3d267221 */ /* 0x000fe20000010000 */
[----:B0-----:R0:W-:Y:S04]  /*63d0*/  STG.E.128 desc[UR16][R2.64], R68 ;  /* 0x0000004402007986 */ /* 0x0011e8000c101d10 */
[----:B-1----:R0:W-:Y:S01]  /*63e0*/  STG.E.128 desc[UR16][R2.64+0x200], R72 ;  /* 0x0002004802007986 */ /* 0x0021e2000c101d10 */
[----:B------:R-:W-:Y:S05]  /*63f0*/  BRA.U UP0, `(.L_x_5130) ;  /* 0xffffffa100ac7547 */ /* 0x000fea000b83ffff */
.L_x_5083:
        /* <DEDUP_REMOVED lines=42> */
.L_x_5132:
[----:B------:R-:W-:Y:S05]  /*66a0*/  BSYNC.RECONVERGENT B0 ;  /* 0x0000000000007941 */ /* 0x000fea0003800200 */
.L_x_5131:
        /* <DEDUP_REMOVED lines=34> */
.L_x_5134:
[----:B------:R-:W-:Y:S05]  /*68d0*/  BSYNC.RECONVERGENT B0 ;  /* 0x0000000000007941 */ /* 0x000fea0003800200 */
.L_x_5133:
        /* <DEDUP_REMOVED lines=22> */
.L_x_5136:
        /* <DEDUP_REMOVED lines=51> */
.L_x_5135:
[----:B------:R-:W-:Y:S05]  /*6d70*/  EXIT ;  /* 0x000000000000794d */ /* 0x000fea0003800000 */
.L_x_5121:
[----:B------:R-:W-:Y:S01]  /*6d80*/  HFMA2 R189, -RZ, RZ, 0, 5.9604644775390625e-08 ;  /* 0x00000001ffbd7431 */ /* 0x000fe200000001ff */
[----:B------:R-:W-:Y:S02]  /*6d90*/  MOV R192, R6 ;  /* 0x0000000600c07202 */ /* 0x000fe40000000f00 */
[----:B------:R-:W-:Y:S02]  /*6da0*/  MOV R194, RZ ;  /* 0x000000ff00c27202 */ /* 0x000fe40000000f00 */
[----:B------:R-:W-:-:S07]  /*6db0*/  MOV R209, 0xffffffff ;  /* 0xffffffff00d17802 */ /* 0x000fce0000000f00 */
[----:B01-345:R-:W-:Y:S05]  /*6dc0*/  WARPSYNC.COLLECTIVE R209, `(.L_x_5137) ;  /* 0x00000000d1087348 */ /* 0x03bfea0003c00000 */
[----:B------:R2:W0:Y:S02]  /*6dd0*/  SHFL.UP P6, R4, R192, R189, R194 ;  /* 0x040000bdc0047389 */ /* 0x00042400000c00c2 */
[----:B012345:R-:W-:Y:S05]  /*6de0*/  ENDCOLLECTIVE ;  /* 0x000000000000791b */ /* 0x03ffea0003800000 */
.L_x_5137:
[----:B------:R-:W-:Y:S02]  /*6df0*/  MOV R192, R5 ;  /* 0x0000000500c07202 */ /* 0x000fe40000000f00 */
[----:B------:R-:W-:-:S07]  /*6e00*/  MOV R7, R4 ;  /* 0x0000000400077202 */ /* 0x000fce0000000f00 */
[----:B------:R-:W-:Y:S05]  /*6e10*/  WARPSYNC.COLLECTIVE R209, `(.L_x_5138) ;  /* 0x00000000d1087348 */ /* 0x000fea0003c00000 */
[----:B------:R0:W1:Y:S02]  /*6e20*/  SHFL.UP P6, R4, R192, R189, R194 ;  /* 0x040000bdc0047389 */ /* 0x00006400000c00c2 */
[----:B01----:R-:W-:Y:S05]  /*6e30*/  ENDCOLLECTIVE ;  /* 0x000000000000791b */ /* 0x003fea0003800000 */
.L_x_5138:
        /* <DEDUP_REMOVED lines=8> */
.L_x_5139:
[----:B------:R-:W-:Y:S02]  /*6ec0*/  MOV R192, R19 ;  /* 0x0000001300c07202 */ /* 0x000fe40000000f00 */
[----:B------:R-:W-:-:S07]  /*6ed0*/  MOV R7, R4 ;  /* 0x0000000400077202 */ /* 0x000fce0000000f00 */
[----:B------:R-:W-:Y:S05]  /*6ee0*/  WARPSYNC.COLLECTIVE R209, `(.L_x_5140) ;  /* 0x00000000d1087348 */ /* 0x000fea0003c00000 */
[----:B------:R0:W1:Y:S02]  /*6ef0*/  SHFL.UP P6, R4, R192, R189, R194 ;  /* 0x040000bdc0047389 */ /* 0x00006400000c00c2 */
[----:B01----:R-:W-:Y:S05]  /*6f00*/  ENDCOLLECTIVE ;  /* 0x000000000000791b */ /* 0x003fea0003800000 */
.L_x_5140:
        /* <DEDUP_REMOVED lines=8> */
.L_x_5141:
[----:B------:R-:W-:Y:S02]  /*6f90*/  MOV R192, R187 ;  /* 0x000000bb00c07202 */ /* 0x000fe40000000f00 */
[----:B------:R-:W-:-:S07]  /*6fa0*/  MOV R5, R4 ;  /* 0x0000000400057202 */ /* 0x000fce0000000f00 */
[----:B------:R-:W-:Y:S05]  /*6fb0*/  WARPSYNC.COLLECTIVE R209, `(.L_x_5142) ;  /* 0x00000000d1087348 */ /* 0x000fea0003c00000 */
[----:B------:R0:W1:Y:S02]  /*6fc0*/  SHFL.UP P6, R4, R192, R189, R194 ;  /* 0x040000bdc0047389 */ /* 0x00006400000c00c2 */
[----:B01----:R-:W-:Y:S05]  /*6fd0*/  ENDCOLLECTIVE ;  /* 0x000000000000791b */ /* 0x003fea0003800000 */
.L_x_5142:
        /* <DEDUP_REMOVED lines=8> */
.L_x_5143:
[----:B------:R-:W-:Y:S02]  /*7060*/  MOV R192, R7 ;  /* 0x0000000700c07202 */ /* 0x000fe40000000f00 */
[----:B------:R-:W-:-:S07]  /*7070*/  MOV R5, R4 ;  /* 0x0000000400057202 */ /* 0x000fce0000000f00 */
[----:B------:R-:W-:Y:S05]  /*7080*/  WARPSYNC.COLLECTIVE R209, `(.L_x_5144) ;  /* 0x00000000d1087348 */ /* 0x000fea0003c00000 */
[----:B------:R0:W1:Y:S02]  /*7090*/  SHFL.UP P6, R4, R192, R189, R194 ;  /* 0x040000bdc0047389 */ /* 0x00006400000c00c2 */
[----:B01----:R-:W-:Y:S05]  /*70a0*/  ENDCOLLECTIVE ;  /* 0x000000000000791b */ /* 0x003fea0003800000 */
.L_x_5144:
        /* <DEDUP_REMOVED lines=8> */
.L_x_5145:
[----:B------:R-:W-:Y:S02]  /*7130*/  MOV R192, R5 ;  /* 0x0000000500c07202 */ /* 0x000fe40000000f00 */
[----:B------:R-:W-:-:S07]  /*7140*/  MOV R19, R4 ;  /* 0x0000000400137202 */ /* 0x000fce0000000f00 */
[----:B------:R-:W-:Y:S05]  /*7150*/  WARPSYNC.COLLECTIVE R209, `(.L_x_5146) ;  /* 0x00000000d1087348 */ /* 0x000fea0003c00000 */
[----:B------:R0:W1:Y:S02]  /*7160*/  SHFL.UP P6, R4, R192, R189, R194 ;  /* 0x040000bdc0047389 */ /* 0x00006400000c00c2 */
[----:B01----:R-:W-:Y:S05]  /*7170*/  ENDCOLLECTIVE ;  /* 0x000000000000791b */ /* 0x003fea0003800000 */
.L_x_5146:
[----:B------:R-:W-:Y:S05]  /*7180*/  BRA `(.L_x_5147) ;  /* 0xffffffcc00807947 */ /* 0x000fea000383ffff */
.L_x_5122:
        /* <DEDUP_REMOVED lines=8> */
.L_x_5149:
[----:B------:R-:W-:Y:S05]  /*7210*/  BSYNC B0 ;  /* 0x0000000000007941 */ /* 0x000fea0003800000 */
.L_x_5148:
[----:B------:R-:W-:Y:S05]  /*7220*/  BRA `(.L_x_5150) ;  /* 0xffffffcc006c7947 */ /* 0x000fea000383ffff */
.L_x_5123:
        /* <DEDUP_REMOVED lines=8> */
.L_x_5152:
[----:B------:R-:W-:Y:S05]  /*72b0*/  BSYNC B0 ;  /* 0x0000000000007941 */ /* 0x000fea0003800000 */
.L_x_5151:
[----:B------:R-:W-:Y:S05]  /*72c0*/  BRA `(.L_x_5153) ;  /* 0xffffffcc004c7947 */ /* 0x000fea000383ffff */
.L_x_5124:
        /* <DEDUP_REMOVED lines=8> */
.L_x_5155:
[----:B------:R-:W-:Y:S05]  /*7350*/  BSYNC B0 ;  /* 0x0000000000007941 */ /* 0x000fea0003800000 */
.L_x_5154:
        /* <DEDUP_REMOVED lines=11> */
.L_x_5156:
[----:B------:R-:W-:Y:S05]  /*7410*/  WARPSYNC.COLLECTIVE R209, `(.L_x_5157) ;  /* 0x00000000d1087348 */ /* 0x000fea0003c00000 */
[----:B------:R0:W1:Y:S02]  /*7420*/  SHFL.IDX P1, R5, R210, R211, R212 ;  /* 0x000000d3d2057389 */ /* 0x00006400000200d4 */
[----:B01----:R-:W-:Y:S05]  /*7430*/  ENDCOLLECTIVE ;  /* 0x000000000000791b */ /* 0x003fea0003800000 */
.L_x_5157:
[----:B------:R-:W-:Y:S02]  /*7440*/  MOV R210, R3 ;  /* 0x0000000300d27202 */ /* 0x000fe40000000f00 */
[----:B------:R-:W-:Y:S02]  /*7450*/  MOV R190, R4 ;  /* 0x0000000400be7202 */ /* 0x000fe40000000f00 */
[----:B------:R-:W-:-:S07]  /*7460*/  MOV R4, R5 ;  /* 0x0000000500047202 */ /* 0x000fce0000000f00 */
[----:B------:R-:W-:Y:S05]  /*7470*/  WARPSYNC.COLLECTIVE R209, `(.L_x_5158) ;  /* 0x00000000d1087348 */ /* 0x000fea0003c00000 */
[----:B------:R0:W1:Y:S02]  /*7480*/  SHFL.IDX P1, R5, R210, R211, R212 ;  /* 0x000000d3d2057389 */ /* 0x00006400000200d4 */
[----:B01----:R-:W-:Y:S05]  /*7490*/  ENDCOLLECTIVE ;  /* 0x000000000000791b */ /* 0x003fea0003800000 */
.L_x_5158:
[----:B------:R-:W-:Y:S05]  /*74a0*/  BRA `(.L_x_5159) ;  /* 0xffffffc800ec7947 */ /* 0x000fea000383ffff */
.L_x_5126:
        /* <DEDUP_REMOVED lines=10> */
.L_x_5160:
[----:B------:R-:W-:Y:S02]  /*7550*/  MOV R212, 0x1f ;  /* 0x0000001f00d47802 */ /* 0x000fe40000000f00 */
[----:B------:R-:W-:Y:S02]  /*7560*/  MOV R214, R5 ;  /* 0x0000000500d67202 */ /* 0x000fe40000000f00 */
[----:B------:R-:W-:-:S07]  /*7570*/  MOV R2, R7 ;  /* 0x0000000700027202 */ /* 0x000fce0000000f00 */
[----:B------:R-:W-:Y:S05]  /*7580*/  WARPSYNC.COLLECTIVE R209, `(.L_x_5161) ;  /* 0x00000000d1087348 */ /* 0x000fea0003c00000 */
[----:B------:R0:W1:Y:S02]  /*7590*/  SHFL.DOWN P1, R7, R214, R213, R216 ;  /* 0x080000d5d6077389 */ /* 0x00006400000200d8 */
[----:B01----:R-:W-:Y:S05]  /*75a0*/  ENDCOLLECTIVE ;  /* 0x000000000000791b */ /* 0x003fea0003800000 */
.L_x_5161:
        /* <DEDUP_REMOVED lines=10> */
.L_x_5162:
[----:B------:R-:W-:Y:S02]  /*7650*/  MOV R214, R4 ;  /* 0x0000000400d67202 */ /* 0x000fe40000000f00 */
[----:B------:R-:W-:-:S07]  /*7660*/  MOV R2, R7 ;  /* 0x0000000700027202 */ /* 0x000fce0000000f00 */
[----:B------:R-:W-:Y:S05]  /*7670*/  WARPSYNC.COLLECTIVE R209, `(.L_x_5163) ;  /* 0x00000000d1087348 */ /* 0x000fea0003c00000 */
[----:B------:R0:W1:Y:S02]  /*7680*/  SHFL.DOWN P1, R7, R214, R213, R216 ;  /* 0x080000d5d6077389 */ /* 0x00006400000200d8 */
[----:B01----:R-:W-:Y:S05]  /*7690*/  ENDCOLLECTIVE ;  /* 0x000000000000791b */ /* 0x003fea0003800000 */
.L_x_5163:
        /* <DEDUP_REMOVED lines=10> */
.L_x_5164:
[----:B------:R-:W-:Y:S02]  /*7740*/  MOV R214, R4 ;  /* 0x0000000400d67202 */ /* 0x000fe40000000f00 */
[----:B------:R-:W-:-:S07]  /*7750*/  MOV R2, R7 ;  /* 0x0000000700027202 */ /* 0x000fce0000000f00 */
[----:B------:R-:W-:Y:S05]  /*7760*/  WARPSYNC.COLLECTIVE R209, `(.L_x_5165) ;  /* 0x00000000d1087348 */ /* 0x000fea0003c00000 */
[----:B------:R0:W1:Y:S02]  /*7770*/  SHFL.DOWN P1, R7, R214, R213, R216 ;  /* 0x080000d5d6077389 */ /* 0x00006400000200d8 */
[----:B01----:R-:W-:Y:S05]  /*7780*/  ENDCOLLECTIVE ;  /* 0x000000000000791b */ /* 0x003fea0003800000 */
.L_x_5165:
        /* <DEDUP_REMOVED lines=11> */
.L_x_5166:
[----:B------:R-:W-:Y:S02]  /*7840*/  MOV R214, R4 ;  /* 0x0000000400d67202 */ /* 0x000fe40000000f00 */
[----:B------:R-:W-:-:S07]  /*7850*/  MOV R2, R7 ;  /* 0x0000000700027202 */ /* 0x000fce0000000f00 */
[----:B------:R-:W-:Y:S05]  /*7860*/  WARPSYNC.COLLECTIVE R209, `(.L_x_5167) ;  /* 0x00000000d1087348 */ /* 0x000fea0003c00000 */
[----:B------:R0:W1:Y:S02]  /*7870*/  SHFL.DOWN P1, R7, R214, R213, R216 ;  /* 0x080000d5d6077389 */ /* 0x00006400000200d8 */
[----:B01----:R-:W-:Y:S05]  /*7880*/  ENDCOLLECTIVE ;  /* 0x000000000000791b */ /* 0x003fea0003800000 */
.L_x_5167:
        /* <DEDUP_REMOVED lines=11> */
.L_x_5168:
[----:B------:R-:W-:Y:S02]  /*7940*/  MOV R214, R4 ;  /* 0x0000000400d67202 */ /* 0x000fe40000000f00 */
[----:B------:R-:W-:-:S07]  /*7950*/  MOV R2, R7 ;  /* 0x0000000700027202 */ /* 0x000fce0000000f00 */
[----:B------:R-:W-:Y:S05]  /*7960*/  WARPSYNC.COLLECTIVE R209, `(.L_x_5169) ;  /* 0x00000000d1087348 */ /* 0x000fea0003c00000 */
[----:B------:R0:W1:Y:S02]  /*7970*/  SHFL.DOWN P1, R7, R214, R213, R216 ;  /* 0x080000d5d6077389 */ /* 0x00006400000200d8 */
[----:B01----:R-:W-:Y:S05]  /*7980*/  ENDCOLLECTIVE ;  /* 0x000000000000791b */ /* 0x003fea0003800000 */
.L_x_5169:
        /* <DEDUP_REMOVED lines=11> */
.L_x_5170:
[----:B------:R-:W-:Y:S02]  /*7a40*/  ISETP.NE.AND P0, PT, R37, 0x1f, PT ;  /* 0x0000001f2500780c */ /* 0x000fe40003f05270 */
[----:B------:R-:W-:Y:S02]  /*7a50*/  MOV R210, R4 ;  /* 0x0000000400d27202 */ /* 0x000fe40000000f00 */
[----:B------:R-:W-:-:S09]  /*7a60*/  MOV R2, R5 ;  /* 0x0000000500027202 */ /* 0x000fd20000000f00 */
[----:B------:R-:W-:Y:S05]  /*7a70*/  WARPSYNC.COLLECTIVE R209, `(.L_x_5171) ;  /* 0x00000000d1087348 */ /* 0x000fea0003c00000 */
[----:B------:R0:W1:Y:S02]  /*7a80*/  SHFL.IDX P1, R5, R210, R211, R212 ;  /* 0x000000d3d2057389 */ /* 0x00006400000200d4 */
[----:B01----:R-:W-:Y:S05]  /*7a90*/  ENDCOLLECTIVE ;  /* 0x000000000000791b */ /* 0x003fea0003800000 */
.L_x_5171:
[----:B------:R-:W-:Y:S05]  /*7aa0*/  WARPSYNC.COLLECTIVE R209, `(.L_x_5172) ;  /* 0x00000000d1087348 */ /* 0x000fea0003c00000 */
[----:B------:R0:W1:Y:S02]  /*7ab0*/  SHFL.DOWN P1, R7, R214, R213, R216 ;  /* 0x080000d5d6077389 */ /* 0x00006400000200d8 */
[----:B01----:R-:W-:Y:S05]  /*7ac0*/  ENDCOLLECTIVE ;  /* 0x000000000000791b */ /* 0x003fea0003800000 */
.L_x_5172:
        /* <DEDUP_REMOVED lines=8> */
.L_x_5173:
[----:B------:R-:W-:Y:S05]  /*7b50*/  WARPSYNC.COLLECTIVE R209, `(.L_x_5174) ;  /* 0x00000000d1087348 */ /* 0x000fea0003c00000 */
[----:B------:R0:W1:Y:S02]  /*7b60*/  SHFL.IDX P1, R5, R210, R211, R212 ;  /* 0x000000d3d2057389 */ /* 0x00006400000200d4 */
[----:B01----:R-:W-:Y:S05]  /*7b70*/  ENDCOLLECTIVE ;  /* 0x000000000000791b */ /* 0x003fea0003800000 */
.L_x_5174:
[----:B------:R-:W-:Y:S01]  /*7b80*/  MOV R210, R19 ;  /* 0x0000001300d27202 */ /* 0x000fe20000000f00 */
[----:B------:R-:W-:Y:S01]  /*7b90*/  FFMA.FTZ R19, R19, R2, R6 ;  /* 0x0000000213137223 */ /* 0x000fe20000010006 */
[----:B------:R-:W-:Y:S02]  /*7ba0*/  MOV R207, R7 ;  /* 0x0000000700cf7202 */ /* 0x000fe40000000f00 */
[----:B------:R-:W-:-:S07]  /*7bb0*/  MOV R208, R5 ;  /* 0x0000000500d07202 */ /* 0x000fce0000000f00 */
[----:B------:R-:W-:Y:S05]  /*7bc0*/  WARPSYNC.COLLECTIVE R209, `(.L_x_5175) ;  /* 0x00000000d1087348 */ /* 0x000fea0003c00000 */
[----:B------:R0:W1:Y:S02]  /*7bd0*/  SHFL.IDX P1, R5, R210, R211, R212 ;  /* 0x000000d3d2057389 */ /* 0x00006400000200d4 */
[----:B01----:R-:W-:Y:S05]  /*7be0*/  ENDCOLLECTIVE ;  /* 0x000000000000791b */ /* 0x003fea0003800000 */
.L_x_5175:
[----:B------:R-:W-:Y:S01]  /*7bf0*/  MOV R7, R5 ;  /* 0x0000000500077202 */ /* 0x000fe20000000f00 */
[----:B------:R-:W-:Y:S06]  /*7c00*/  BRA `(.L_x_5176) ;  /* 0xffffffc800dc7947 */ /* 0x000fec000383ffff */
.L_x_5177:
        /* <DEDUP_REMOVED lines=15> */
.L_x_10458:


//--------------------- .text._Z25selective_scan_bwd_kernelI32Selective_Scan_bwd_kernel_traitsILi64ELi16ELb1ELb0ELb0ELb1ELb1EN3c108BFloat16EfEEv12SSMParamsBwd --------------------------
	.section	.text._Z25selective_scan_bwd_kernelI32Selective_Scan_bwd_kernel_traitsILi64ELi16ELb1ELb0ELb0ELb1ELb1EN3c108BFloat16EfEEv12SSMParamsBwd,"ax",@progbits
	.align	128
        .global         _Z25selective_scan_bwd_kernelI32Selective_Scan_bwd_kernel_traitsILi64ELi16ELb1ELb0ELb0ELb1ELb1EN3c108BFloat16EfEEv12SSMParamsBwd
        .type           _Z25selective_scan_bwd_kernelI32Selective_Scan_bwd_kernel_traitsILi64ELi16ELb1ELb0ELb0ELb1ELb1EN3c108BFloat16EfEEv12SSMParamsBwd,@function
        .size           _Z25selective_scan_bwd_kernelI32Selective_Scan_bwd_kernel_traitsILi64ELi16ELb1ELb0ELb0ELb1ELb1EN3c108BFloat16EfEEv12SSMParamsBwd,(.L_x_10459 - _Z25selective_scan_bwd_kernelI32Selective_Scan_bwd_kernel_traitsILi64ELi16ELb1ELb0ELb0ELb1ELb1EN3c108BFloat16EfEEv12SSMParamsBwd)
        .other          _Z25selective_scan_bwd_kernelI32Selective_Scan_bwd_kernel_traitsILi64ELi16ELb1ELb0ELb0ELb1ELb1EN3c108BFloat16EfEEv12SSMParamsBwd,@"STO_CUDA_ENTRY STV_DEFAULT"
_Z25selective_scan_bwd_kernelI32Selective_Scan_bwd_kernel_traitsILi64ELi16ELb1ELb0ELb0ELb1ELb1EN3c108BFloat16EfEEv12SSMParamsBwd:
.text._Z25selective_scan_bwd_kernelI32Selective_Scan_bwd_kernel_traitsILi64ELi16ELb1ELb0ELb0ELb1ELb1EN3c108BFloat16EfEEv12SSMParamsBwd:
        /* <DEDUP_REMOVED lines=27> */
[----:B------:R2:W5:Y:S01]  /*01b0*/  @P1 LDG.E R45, desc[UR16][R4.64] ;  /* 0x00000010042d1981 */ /* 0x000562000c1e1900 */
[----:B------:R-:W-:-:S02]  /*01c0*/  UIMAD UR8, UR18, UR13, UR7 ;  /* 0x0000000d120872a4 */ /* 0x000fc4000f8e0207 */
[----:B------:R-:W-:Y:S01]  /*01d0*/  UIMAD UR9, UR18, UR9, UR5 ;  /* 0x00000009120972a4 */ /* 0x000fe2000f8e0205 */
[----:B------:R-:W3:Y:S08]  /*01e0*/  LDC.64 R20, c[0x0][0x450] ;  /* 0x00011400ff147b82 */ /* 0x000ef00000000a00 */
[----:B------:R-:W4:Y:S01]  /*01f0*/  @P0 LDC R7, c[0x0][0x384] ;  /* 0x0000e100ff070b82 */ /* 0x000f220000000800 */
[----:B--2---:R-:W-:-:S02]  /*0200*/  MOV R4, UR6 ;  /* 0x0000000600047c02 */ /* 0x004fc40008000f00 */
[----:B------:R-:W-:Y:S01]  /*0210*/  MOV R5, UR7 ;  /* 0x0000000700057c02 */ /* 0x000fe20008000f00 */
[----:B------:R-:W2:Y:S01]  /*0220*/  LDCU.64 UR6, c[0x0][0x498] ;  /* 0x00009300ff0677ac */ /* 0x000ea20008000a00 */
[----:B------:R-:W-:-:S03]  /*0230*/  MOV R3, UR5 ;  /* 0x0000000500037c02 */ /* 0x000fc60008000f00 */
[----:B------:R-:W1:Y:S01]  /*0240*/  @P0 LDC R13, c[0x0][0x38c] ;  /* 0x0000e300ff0d0b82 */ /* 0x000e620000000800 */
[----:B------:R-:W-:Y:S02]  /*0250*/  MOV R2, UR4 ;  /* 0x0000000400027c02 */ /* 0x000fe40008000f00 */
[----:B------:R-:W-:Y:S02]  /*0260*/  MOV R3, UR9 ;  /* 0x0000000900037c02 */ /* 0x000fe40008000f00 */
[----:B------:R-:W-:Y:S01]  /*0270*/  MOV R5, UR8 ;  /* 0x0000000800057c02 */ /* 0x000fe20008000f00 */
[----:B------:R-:W0:Y:S02]  /*0280*/  LDCU.64 UR8, c[0x0][0x3b8] ;  /* 0x00007700ff0877ac */ /* 0x000e240008000a00 */
[----:B------:R-:W3:Y:S01]  /*0290*/  @P0 LDC.64 R8, c[0x0][0x480] ;  /* 0x00012000ff080b82 */ /* 0x000ee20000000a00 */
[----:B------:R-:W-:-:S04]  /*02a0*/  IMAD.WIDE.U32 R2, R46, UR10, R2 ;  /* 0x0000000a2e027c25 */ /* 0x000fc8000f8e0002 */
[----:B------:R-:W-:Y:S01]  /*02b0*/  IMAD R15, R46, UR11, R3 ;  /* 0x0000000b2e0f7c24 */ /* 0x000fe2000f8e0203 */
[----:B------:R-:W3:Y:S01]  /*02c0*/  LDCU.64 UR10, c[0x0][0x3d8] ;  /* 0x00007b00ff0a77ac */ /* 0x000ee20008000a00 */
[----:B----4-:R-:W-:Y:S01]  /*02d0*/  @P0 IMAD R0, R7, UR18, R46 ;  /* 0x0000001207000c24 */ /* 0x010fe2000f8e022e */
[----:B------:R-:W4:Y:S01]  /*02e0*/  LDC.64 R36, c[0x0][0x460] ;  /* 0x00011800ff247b82 */ /* 0x000f220000000a00 */
[----:B--2---:R-:W-:Y:S01]  /*02f0*/  UIMAD.WIDE.U32 UR4, UR18, UR6, URZ ;  /* 0x00000006120472a5 */ /* 0x004fe2000f8e00ff */
[----:B------:R-:W-:Y:S01]  /*0300*/  ISETP.GE.AND P1, PT, R11, 0x1, PT ;  /* 0x000000010b00780c */ /* 0x000fe20003f26270 */
[----:B------:R-:W-:-:S05]  /*0310*/  @P0 IMAD R0, R0, R11, RZ ;  /* 0x0000000b00000224 */ /* 0x000fca00078e02ff */
[----:B------:R-:W2:Y:S01]  /*0320*/  LDC.64 R22, c[0x0][0x468] ;  /* 0x00011a00ff167b82 */ /* 0x000ea20000000a00 */
[----:B------:R-:W-:Y:S01]  /*0330*/  UIMAD UR5, UR18, UR7, UR5 ;  /* 0x00000007120572a4 */ /* 0x000fe2000f8e0205 */
[----:B------:R-:W-:Y:S01]  /*0340*/  IMAD.WIDE.U32 R4, R46, UR14, R4 ;  /* 0x0000000e2e047c25 */ /* 0x000fe2000f8e0004 */
[----:B------:R-:W-:-:S05]  /*0350*/  LEA R11, R11, 0xfffffc00, 0xa ;  /* 0xfffffc000b0b7811 */ /* 0x000fca00078e50ff */
[----:B------:R-:W2:Y:S01]  /*0360*/  LDC.64 R30, c[0x0][0x528] ;  /* 0x00014a00ff1e7b82 */ /* 0x000ea20000000a00 */
[C---:B------:R-:W-:Y:S01]  /*0370*/  IMAD R33, R46.reuse, UR15, R5 ;  /* 0x0000000f2e217c24 */ /* 0x040fe2000f8e0205 */
[----:B------:R-:W-:Y:S01]  /*0380*/  IADD3 R35, P3, PT, R11, R2, RZ ;  /* 0x000000020b237210 */ /* 0x000fe20007f7e0ff */
[----:B0-----:R-:W-:-:S04]  /*0390*/  IMAD.WIDE.U32 R6, R46, UR8, RZ ;  /* 0x000000082e067c25 */ /* 0x001fc8000f8e00ff */
[----:B-1----:R-:W-:Y:S02]  /*03a0*/  @P0 IMAD R5, R0, R13, RZ ;  /* 0x0000000d00050224 */ /* 0x002fe400078e02ff */
[C---:B------:R-:W-:Y:S01]  /*03b0*/  IMAD.WIDE.U32 R2, R46.reuse, R16, UR4 ;  /* 0x000000042e027e25 */ /* 0x040fe2000f8e0010 */
[----:B------:R-:W-:Y:S02]  /*03c0*/  CS2R R12, SRZ ;  /* 0x00000000000c7805 */ /* 0x000fe4000001ff00 */
[----:B------:R-:W-:Y:S01]  /*03d0*/  IADD3 R4, P4, PT, R11, R4, RZ ;  /* 0x000000040b047210 */ /* 0x000fe20007f9e0ff */
[----:B------:R-:W-:Y:S01]  /*03e0*/  IMAD R43, R46, UR9, R7 ;  /* 0x000000092e2b7c24 */ /* 0x000fe2000f8e0207 */
[----:B------:R-:W-:Y:S01]  /*03f0*/  LEA R44, P2, R6, R18, 0x2 ;  /* 0x00000012062c7211 */ /* 0x000fe200078410ff */
[----:B---3--:R-:W-:Y:S01]  /*0400*/  @P0 IMAD.WIDE R12, R5, 0x8, R8 ;  /* 0x00000008050c0825 */ /* 0x008fe200078e0208 */
[----:B------:R-:W-:Y:S02]  /*0410*/  SHF.R.S32.HI R0, RZ, 0x1f, R11 ;  /* 0x0000001fff007819 */ /* 0x000fe4000001140b */
[----:B------:R-:W-:Y:S01]  /*0420*/  IADD3 R11, P0, PT, R11, R2, RZ ;  /* 0x000000020b0b7210 */ /* 0x000fe20007f1e0ff */
[----:B------:R-:W-:-:S02]  /*0430*/  IMAD R5, R46, R17, R3 ;  /* 0x000000112e057224 */ /* 0x000fc400078e0203 */
[----:B------:R-:W-:Y:S01]  /*0440*/  IMAD.WIDE.U32 R2, R46, UR10, RZ ;  /* 0x0000000a2e027c25 */ /* 0x000fe2000f8e00ff */
[----:B------:R-:W-:Y:S02]  /*0450*/  LEA.HI.X R43, R6, R19, R43, 0x2, P2 ;  /* 0x00000013062b7211 */ /* 0x000fe400010f142b */
[----:B------:R-:W-:Y:S01]  /*0460*/  IADD3.X R6, PT, PT, R0, R15, RZ, P3, !PT ;  /* 0x0000000f00067210 */ /* 0x000fe20001ffe4ff */
[----:B------:R-:W-:Y:S01]  /*0470*/  IMAD R41, R46, UR11, R3 ;  /* 0x0000000b2e297c24 */ /* 0x000fe2000f8e0203 */
[C---:B------:R-:W-:Y:S02]  /*0480*/  IADD3.X R33, PT, PT, R0.reuse, R33, RZ, P4, !PT ;  /* 0x0000002100217210 */ /* 0x040fe400027fe4ff */
[----:B------:R-:W-:Y:S02]  /*0490*/  IADD3.X R0, PT, PT, R0, R5, RZ, P0, !PT ;  /* 0x0000000500007210 */ /* 0x000fe400007fe4ff */
[----:B------:R-:W-:Y:S02]  /*04a0*/  LEA R42, P0, R2, R20, 0x2 ;  /* 0x00000014022a7211 */ /* 0x000fe400078010ff */
[----:B----4-:R-:W-:-:S02]  /*04b0*/  LEA R36, P2, R35, R36, 0x1 ;  /* 0x0000002423247211 */ /* 0x010fc400078408ff */
[----:B--2---:R-:W-:Y:S02]  /*04c0*/  LEA R34, P3, R4, R22, 0x1 ;  /* 0x0000001604227211 */ /* 0x004fe400078608ff */
[----:B------:R-:W-:Y:S02]  /*04d0*/  LEA R32, P4, R11, R30, 0x1 ;  /* 0x0000001e0b207211 */ /* 0x000fe400078808ff */
[----:B------:R-:W-:Y:S01]  /*04e0*/  LEA.HI.X R41, R2, R21, R41, 0x2, P0 ;  /* 0x0000001502297211 */ /* 0x000fe200000f1429 */
[----:B------:R-:W-:Y:S01]  /*04f0*/  HFMA2 R21, -RZ, RZ, 0, 0 ;  /* 0x00000000ff157431 */ /* 0x000fe200000001ff */
[----:B------:R-:W-:Y:S02]  /*0500*/  LEA.HI.X R35, R35, R37, R6, 0x1, P2 ;  /* 0x0000002523237211 */ /* 0x000fe400010f0c06 */
[----:B------:R-:W-:Y:S02]  /*0510*/  LEA.HI.X R33, R4, R23, R33, 0x1, P3 ;  /* 0x0000001704217211 */ /* 0x000fe400018f0c21 */
[----:B------:R-:W-:-:S02]  /*0520*/  LEA.HI.X R31, R11, R31, R0, 0x1, P4 ;  /* 0x0000001f0b1f7211 */ /* 0x000fc400020f0c00 */
[----:B------:R-:W-:Y:S01]  /*0530*/  MOV R40, RZ ;  /* 0x000000ff00287202 */ /* 0x000fe20000000f00 */
[----:B------:R-:W-:Y:S06]  /*0540*/  @!P1 BRA `(.L_x_5178) ;  /* 0x0000007400189947 */ /* 0x000fec0003800000 */
[----:B------:R-:W0:Y:S01]  /*0550*/  S2R R39, SR_TID.X ;  /* 0x0000000000277919 */ /* 0x000e220000002100 */
[----:B------:R-:W1:Y:S01]  /*0560*/  S2UR UR9, SR_CgaCtaId ;  /* 0x00000000000979c3 */ /* 0x000e620000008800 */
[----:B------:R-:W2:Y:S01]  /*0570*/  LDCU.64 UR4, c[0x0][0x3a0] ;  /* 0x00007400ff0477ac */ /* 0x000ea20008000a00 */
[----:B------:R-:W-:Y:S02]  /*0580*/  MOV R40, RZ ;  /* 0x000000ff00287202 */ /* 0x000fe40000000f00 */
[----:B------:R-:W-:Y:S01]  /*0590*/  MOV R21, RZ ;  /* 0x000000ff00157202 */ /* 0x000fe20000000f00 */
[----:B------:R-:W3:Y:S03]  /*05a0*/  LDCU UR8, c[0x0][0x394] ;  /* 0x00007280ff0877ac */ /* 0x000ee60008000800 */
        /* <DEDUP_REMOVED lines=17> */
.L_x_5226:
[----:B------:R-:W-:Y:S01]  /*06c0*/  BAR.SYNC.DEFER_BLOCKING 0x0 ;  /* 0x0000000000007b1d */ /* 0x000fe20000010000 */
[----:B0-----:R-:W-:Y:S02]  /*06d0*/  MOV R2, R36 ;  /* 0x0000002400027202 */ /* 0x001fe40000000f00 */
[----:B------:R-:W-:-:S03]  /*06e0*/  MOV R3, R35 ;  /* 0x0000002300037202 */ /* 0x000fc60000000f00 */
[----:B------:R-:W-:-:S05]  /*06f0*/  IMAD.WIDE.U32 R2, R26, 0x10, R2 ;  /* 0x000000101a027825 */ /* 0x000fca00078e0002 */
[----:B------:R-:W2:Y:S04]  /*0700*/  LDG.E.128 R16, desc[UR16][R2.64] ;  /* 0x0000001002107981 */ /* 0x000ea8000c1e1d00 */
[----:B------:R0:W3:Y:S01]  /*0710*/  LDG.E.128 R48, desc[UR16][R2.64+0x200] ;  /* 0x0002001002307981 */ /* 0x0000e2000c1e1d00 */
[----:B------:R-:W1:Y:S01]  /*0720*/  S2UR UR5, SR_CgaCtaId ;  /* 0x00000000000579c3 */ /* 0x000e620000008800 */
[----:B------:R-:W-:Y:S01]  /*0730*/  UMOV UR4, 0x400 ;  /* 0x0000040000047882 */ /* 0x000fe20000000000 */
[----:B------:R-:W4:Y:S01]  /*0740*/  S2R R65, SR_LANEID ;  /* 0x0000000000417919 */ /* 0x000f220000000000 */
[----:B0-----:R-:W-:Y:S02]  /*0750*/  MOV R2, R34 ;  /* 0x0000002200027202 */ /* 0x001fe40000000f00 */
[----:B------:R-:W-:-:S03]  /*0760*/  MOV R3, R33 ;  /* 0x0000002100037202 */ /* 0x000fc60000000f00 */
[----:B------:R-:W-:Y:S01]  /*0770*/  IMAD.WIDE.U32 R14, R26, 0x10, R2 ;  /* 0x000000101a0e7825 */ /* 0x000fe200078e0002 */
[----:B-1----:R-:W-:Y:S01]  /*0780*/  ULEA UR4, UR5, UR4, 0x18 ;  /* 0x0000000405047291 */ /* 0x002fe2000f8ec0ff */
[----:B----4-:R-:W-:-:S05]  /*0790*/  IADD3 R24, PT, PT, R29, R65, RZ ;  /* 0x000000411d187210 */ /* 0x010fca0007ffe0ff */
[----:B------:R-:W-:-:S04]  /*07a0*/  LEA R24, R24, UR4, 0x4 ;  /* 0x0000000418187c11 */ /* 0x000fc8000f8e20ff */
[----:B------:R-:W-:Y:S01]  /*07b0*/  LEA R3, R65, R24, 0x4 ;  /* 0x0000001841037211 */ /* 0x000fe200078e20ff */
[----:B--2---:R0:W-:Y:S04]  /*07c0*/  STS.128 [R24], R16 ;  /* 0x0000001018007388 */ /* 0x0041e80000000c00 */
[----:B---3--:R-:W-:Y:S01]  /*07d0*/  STS.128 [R24+0x200], R48 ;  /* 0x0002003018007388 */ /* 0x008fe20000000c00 */
[----:B------:R-:W-:-:S03]  /*07e0*/  NOP ;  /* 0x0000000000007918 */ /* 0x000fc60000000000 */
[----:B------:R-:W-:Y:S04]  /*07f0*/  LDS.128 R8, [R3] ;  /* 0x0000000003087984 */ /* 0x000fe80000000c00 */
[----:B------:R-:W-:Y:S01]  /*0800*/  LDS.128 R4, [R3+0x10] ;  /* 0x0000100003047984 */ /* 0x000fe20000000c00 */
[----:B------:R-:W-:Y:S06]  /*0810*/  BAR.SYNC.DEFER_BLOCKING 0x0 ;  /* 0x0000000000007b1d */ /* 0x000fec0000010000 */
[----:B------:R-:W2:Y:S04]  /*0820*/  LDG.E.128 R52, desc[UR16][R14.64] ;  /* 0x000000100e347981 */ /* 0x000ea8000c1e1d00 */
[----:B------:R-:W3:Y:S01]  /*0830*/  LDG.E.128 R56, desc[UR16][R14.64+0x200] ;  /* 0x000200100e387981 */ /* 0x000ee2000c1e1d00 */
[----:B0-----:R-:W-:-:S02]  /*0840*/  MOV R16, R32 ;  /* 0x0000002000107202 */ /* 0x001fc40000000f00 */
[----:B------:R-:W-:-:S03]  /*0850*/  MOV R17, R31 ;  /* 0x0000001f00117202 */ /* 0x000fc60000000f00 */
[----:B------:R-:W-:Y:S01]  /*0860*/  IMAD.WIDE.U32 R22, R26, 0x10, R16 ;  /* 0x000000101a167825 */ /* 0x000fe200078e0010 */
[----:B--2---:R-:W-:Y:S04]  /*0870*/  STS.128 [R24], R52 ;  /* 0x0000003418007388 */ /* 0x004fe80000000c00 */
[----:B---3--:R-:W-:Y:S01]  /*0880*/  STS.128 [R24+0x200], R56 ;  /* 0x0002003818007388 */ /* 0x008fe20000000c00 */
[----:B------:R-:W-:-:S03]  /*0890*/  NOP ;  /* 0x0000000000007918 */ /* 0x000fc60000000000 */
[----:B------:R-:W0:Y:S04]  /*08a0*/  LDS.128 R48, [R3] ;  /* 0x0000000003307984 */ /* 0x000e280000000c00 */
[----:B------:R-:W1:Y:S01]  /*08b0*/  LDS.128 R16, [R3+0x10] ;  /* 0x0000100003107984 */ /* 0x000e620000000c00 */
[----:B------:R-:W-:Y:S06]  /*08c0*/  BAR.SYNC.DEFER_BLOCKING 0x0 ;  /* 0x0000000000007b1d */ /* 0x000fec0000010000 */
[----:B------:R-:W2:Y:S04]  /*08d0*/  LDG.E.128 R68, desc[UR16][R22.64] ;  /* 0x0000001016447981 */ /* 0x000ea8000c1e1d00 */
[----:B------:R3:W4:Y:S01]  /*08e0*/  LDG.E.128 R72, desc[UR16][R22.64+0x200] ;  /* 0x0002001016487981 */ /* 0x000722000c1e1d00 */
[----:B------:R-:W-:Y:S01]  /*08f0*/  MOV R64, UR4 ;  /* 0x0000000400407c02 */ /* 0x000fe20008000f00 */
[----:B------:R-:W-:Y:S01]  /*0900*/  BSSY.RECONVERGENT B0, `(.L_x_5179) ;  /* 0x0000039000007945 */ /* 0x000fe20003800200 */
[----:B0-----:R-:W-:-:S02]  /*0910*/  SHF.L.U32 R0, R48, 0x10, RZ ;  /* 0x0000001030007819 */ /* 0x001fc400000006ff */
        /* <DEDUP_REMOVED lines=8> */
[----:B-1----:R-:W-:Y:S01]  /*09a0*/  SHF.L.U32 R20, R16, 0x10, RZ ;  /* 0x0000001010147819 */ /* 0x002fe200000006ff */
[----:B------:R-:W-:Y:S01]  /*09b0*/  FADD.FTZ R60, R60, R45 ;  /* 0x0000002d3c3c7221 */ /* 0x000fe20000010000 */
[----:B------:R-:W-:-:S02]  /*09c0*/  SHF.L.U32 R48, R48, 0x10, RZ ;  /* 0x0000001030307819 */ /* 0x000fc400000006ff */
[----:B---3--:R-:W-:Y:S01]  /*09d0*/  SHF.L.U32 R22, R17, 0x10, RZ ;  /* 0x0000001011167819 */ /* 0x008fe200000006ff */
[----:B------:R-:W-:Y:S01]  /*09e0*/  FADD.FTZ R59, R20, R45 ;  /* 0x0000002d143b7221 */ /* 0x000fe20000010000 */
[----:B------:R-:W-:Y:S01]  /*09f0*/  PRMT R49, R49, 0x7632, R49 ;  /* 0x0000763231317816 */ /* 0x000fe20000000031 */
[--C-:B------:R-:W-:Y:S01]  /*0a00*/  FADD.FTZ R58, R48, R45.reuse ;  /* 0x0000002d303a7221 */ /* 0x100fe20000010000 */
[----:B------:R-:W-:Y:S01]  /*0a10*/  FSETP.GTU.FTZ.AND P0, PT, R62, 20, PT ;  /* 0x41a000003e00780b */ /* 0x000fe20003f1c000 */
[----:B------:R-:W-:Y:S01]  /*0a20*/  FADD.FTZ R57, R22, R45 ;  /* 0x0000002d16397221 */ /* 0x000fe20000010000 */
[----:B------:R-:W-:Y:S02]  /*0a30*/  FSETP.GTU.FTZ.AND P4, PT, R61, 20, PT ;  /* 0x41a000003d00780b */ /* 0x000fe40003f9c000 */
[----:B------:R-:W-:Y:S02]  /*0a40*/  FSETP.GTU.FTZ.AND P3, PT, R60, 20, PT ;  /* 0x41a000003c00780b */ /* 0x000fe40003f7c000 */
[----:B------:R-:W-:-:S02]  /*0a50*/  FSETP.GTU.FTZ.AND P2, PT, R59, 20, PT ;  /* 0x41a000003b00780b */ /* 0x000fc40003f5c000 */
[----:B------:R-:W-:Y:S01]  /*0a60*/  FSETP.GTU.FTZ.AND P5, PT, R58, 20, PT ;  /* 0x41a000003a00780b */ /* 0x000fe20003fbc000 */
[----:B--2---:R0:W-:Y:S04]  /*0a70*/  STS.128 [R24], R68 ;  /* 0x0000004418007388 */ /* 0x0041e80000000c00 */
[----:B----4-:R0:W-:Y:S01]  /*0a80*/  STS.128 [R24+0x200], R72 ;  /* 0x0002004818007388 */ /* 0x0101e20000000c00 */
[----:B------:R-:W-:Y:S01]  /*0a90*/  NOP ;  /* 0x0000000000007918 */ /* 0x000fe20000000000 */
        /* <DEDUP_REMOVED lines=31> */
.L_x_5180:
[----:B------:R-:W-:Y:S05]  /*0c90*/  BSYNC.RECONVERGENT B0 ;  /* 0x0000000000007941 */ /* 0x000fea0003800200 */
.L_x_5179:
[----:B------:R-:W-:Y:S01]  /*0ca0*/  SHF.L.U32 R56, R49, 0x10, RZ ;  /* 0x0000001031387819 */ /* 0x000fe200000006ff */
[----:B------:R-:W-:Y:S01]  /*0cb0*/  BSSY.RECONVERGENT B0, `(.L_x_5181) ;  /* 0x0000022000007945 */ /* 0x000fe20003800200 */
[----:B------:R-:W-:-:S03]  /*0cc0*/  FSETP.GTU.FTZ.AND P1, PT, R57, 20, PT ;  /* 0x41a000003900780b */ /* 0x000fc60003f3c000 */
[----:B------:R-:W-:Y:S01]  /*0cd0*/  FADD.FTZ R56, R56, R45 ;  /* 0x0000002d38387221 */ /* 0x000fe20000010000 */
        /* <DEDUP_REMOVED lines=31> */
.L_x_5182:
[----:B------:R-:W-:Y:S05]  /*0ed0*/  BSYNC.RECONVERGENT B0 ;  /* 0x0000000000007941 */ /* 0x000fea0003800200 */
.L_x_5181:
[----:B------:R-:W-:Y:S01]  /*0ee0*/  SHF.L.U32 R0, R18, 0x10, RZ ;  /* 0x0000001012007819 */ /* 0x000fe200000006ff */
[----:B------:R-:W-:Y:S01]  /*0ef0*/  BSSY.RECONVERGENT B0, `(.L_x_5183) ;  /* 0x0000023000007945 */ /* 0x000fe20003800200 */
[----:B------:R-:W-:Y:S02]  /*0f00*/  FSETP.GTU.FTZ.AND P5, PT, R56, 20, PT ;  /* 0x41a000003800780b */ /* 0x000fe40003fbc000 */
[----:B------:R-:W-:Y:S01]  /*0f10*/  PRMT R50, R50, 0x7632, R50 ;  /* 0x0000763232327816 */ /* 0x000fe20000000032 */
        /* <DEDUP_REMOVED lines=32> */
.L_x_5184:
[----:B------:R-:W-:Y:S05]  /*1120*/  BSYNC.RECONVERGENT B0 ;  /* 0x0000000000007941 */ /* 0x000fea0003800200 */
.L_x_5183:
        /* <DEDUP_REMOVED lines=35> */
.L_x_5186:
[----:B------:R-:W-:Y:S05]  /*1360*/  BSYNC.RECONVERGENT B0 ;  /* 0x0000000000007941 */ /* 0x000fea0003800200 */
.L_x_5185:
        /* <DEDUP_REMOVED lines=36> */
.L_x_5188:
[----:B------:R-:W-:Y:S05]  /*15b0*/  BSYNC.RECONVERGENT B0 ;  /* 0x0000000000007941 */ /* 0x000fea0003800200 */
.L_x_5187:
        /* <DEDUP_REMOVED lines=36> */
.L_x_5190:
[----:B------:R-:W-:Y:S05]  /*1800*/  BSYNC.RECONVERGENT B0 ;  /* 0x0000000000007941 */ /* 0x000fea0003800200 */
.L_x_5189:
        /* <DEDUP_REMOVED lines=36> */
.L_x_5192:
[----:B------:R-:W-:Y:S05]  /*1a50*/  BSYNC.RECONVERGENT B0 ;  /* 0x0000000000007941 */ /* 0x000fea0003800200 */
.L_x_5191:
        /* <DEDUP_REMOVED lines=36> */
.L_x_5194:
[----:B------:R-:W-:Y:S05]  /*1ca0*/  BSYNC.RECONVERGENT B0 ;  /* 0x0000000000007941 */ /* 0x000fea0003800200 */
.L_x_5193:
        /* <DEDUP_REMOVED lines=36> */
.L_x_5196:
[----:B------:R-:W-:Y:S05]  /*1ef0*/  BSYNC.RECONVERGENT B0 ;  /* 0x0000000000007941 */ /* 0x000fea0003800200 */
.L_x_5195:
        /* <DEDUP_REMOVED lines=35> */
.L_x_5198:
[----:B------:R-:W-:Y:S05]  /*2130*/  BSYNC.RECONVERGENT B0 ;  /* 0x0000000000007941 */ /* 0x000fea0003800200 */
.L_x_5197:
        /* <DEDUP_REMOVED lines=33> */
.L_x_5200:
[----:B------:R-:W-:Y:S05]  /*2350*/  BSYNC.RECONVERGENT B0 ;  /* 0x0000000000007941 */ /* 0x000fea0003800200 */
.L_x_5199:
        /* <DEDUP_REMOVED lines=32> */
.L_x_5202:
[----:B------:R-:W-:Y:S05]  /*2560*/  BSYNC.RECONVERGENT B0 ;  /* 0x0000000000007941 */ /* 0x000fea0003800200 */
.L_x_5201:
        /* <DEDUP_REMOVED lines=32> */
.L_x_5204:
[----:B------:R-:W-:Y:S05]  /*2770*/  BSYNC.RECONVERGENT B0 ;  /* 0x0000000000007941 */ /* 0x000fea0003800200 */
.L_x_5203:
        /* <DEDUP_REMOVED lines=32> */
.L_x_5206:
[----:B------:R-:W-:Y:S05]  /*2980*/  BSYNC.RECONVERGENT B0 ;  /* 0x0000000000007941 */ /* 0x000fea0003800200 */
.L_x_5205:
        /* <DEDUP_REMOVED lines=32> */
.L_x_5208:
[----:B------:R-:W-:Y:S05]  /*2b90*/  BSYNC.RECONVERGENT B0 ;  /* 0x0000000000007941 */ /* 0x000fea0003800200 */
.L_x_5207:
        /* <DEDUP_REMOVED lines=32> */
.L_x_5210:
[----:B------:R-:W-:Y:S05]  /*2da0*/  BSYNC.RECONVERGENT B0 ;  /* 0x0000000000007941 */ /* 0x000fea0003800200 */
.L_x_5209:
[----:B------:R-:W1:Y:S01]  /*2db0*/  LDCU.128 UR12, c[0x0][0x410] ;  /* 0x00008200ff0c77ac */ /* 0x000e620008000c00 */
[----:B------:R-:W2:Y:S01]  /*2dc0*/  LDC.64 R22, c[0x0][0x488] ;  /* 0x00012200ff167b82 */ /* 0x000ea20000000a00 */
[----:B0-----:R-:W0:Y:S01]  /*2dd0*/  LDS.128 R68, [R3] ;  /* 0x0000000003447984 */ /* 0x001e220000000c00 */
[----:B------:R-:W-:Y:S01]  /*2de0*/  UIADD3 UR19, UPT, UPT, UR8, -0x1, URZ ;  /* 0xffffffff08137890 */ /* 0x000fe2000fffe0ff */
[----:B------:R-:W-:-:S05]  /*2df0*/  UMOV UR5, URZ ;  /* 0x000000ff00057c82 */ /* 0x000fca0008000000 */
[----:B------:R-:W3:Y:S01]  /*2e00*/  LDC.64 R72, c[0x0][0x478] ;  /* 0x00011e00ff487b82 */ /* 0x000ee20000000a00 */
[----:B------:R-:W-:Y:S01]  /*2e10*/  USHF.L.U32 UR4, UR19, 0xa, URZ ;  /* 0x0000000a13047899 */ /* 0x000fe200080006ff */
[----:B------:R-:W-:Y:S01]  /*2e20*/  PRMT R151, R7, 0x7632, R151 ;  /* 0x0000763207977816 */ /* 0x000fe20000000097 */
[----:B------:R-:W4:Y:S02]  /*2e30*/  LDCU.64 UR20, c[0x0][0x490] ;  /* 0x00009200ff1477ac */ /* 0x000f240008000a00 */
[----:B-1----:R-:W-:-:S04]  /*2e40*/  UIMAD.WIDE.U32 UR6, UR18, UR12, UR4 ;  /* 0x0000000c120672a5 */ /* 0x002fc8000f8e0004 */
[----:B------:R-:W-:Y:S02]  /*2e50*/  UIMAD UR10, UR18, UR13, UR7 ;  /* 0x0000000d120a72a4 */ /* 0x000fe4000f8e0207 */
[----:B------:R-:W-:Y:S02]  /*2e60*/  MOV R17, UR7 ;  /* 0x0000000700117c02 */ /* 0x000fe40008000f00 */
[----:B------:R-:W-:Y:S02]  /*2e70*/  MOV R16, UR6 ;  /* 0x0000000600107c02 */ /* 0x000fe40008000f00 */
[----:B------:R-:W-:-:S03]  /*2e80*/  MOV R17, UR10 ;  /* 0x0000000a00117c02 */ /* 0x000fc60008000f00 */
[----:B------:R-:W-:-:S04]  /*2e90*/  IMAD.WIDE.U32 R16, R46, UR14, R16 ;  /* 0x0000000e2e107c25 */ /* 0x000fc8000f8e0010 */
[----:B------:R-:W-:Y:S01]  /*2ea0*/  IMAD R0, R46, UR15, R17 ;  /* 0x0000000f2e007c24 */ /* 0x000fe2000f8e0211 */
[C---:B--2---:R-:W-:Y:S01]  /*2eb0*/  LEA R22, P0, R16.reuse, R22, 0x1 ;  /* 0x0000001610167211 */ /* 0x044fe200078008ff */
[----:B------:R-:W1:Y:S03]  /*2ec0*/  LDCU.128 UR12, c[0x0][0x420] ;  /* 0x00008400ff0c77ac */ /* 0x000e660008000c00 */
[----:B------:R-:W-:Y:S02]  /*2ed0*/  LEA.HI.X R23, R16, R23, R0, 0x1, P0 ;  /* 0x0000001710177211 */ /* 0x000fe400000f0c00 */
[----:B------:R-:W-:Y:S01]  /*2ee0*/  LDS.128 R16, [R3+0x10] ;  /* 0x0000100003107984 */ /* 0x000fe20000000c00 */
[----:B------:R-:W-:Y:S01]  /*2ef0*/  IMAD.WIDE.U32 R22, R26, 0x10, R22 ;  /* 0x000000101a167825 */ /* 0x000fe200078e0016 */
[----:B------:R-:W-:Y:S06]  /*2f00*/  BAR.SYNC.DEFER_BLOCKING 0x0 ;  /* 0x0000000000007b1d */ /* 0x000fec0000010000 */
[----:B------:R-:W2:Y:S04]  /*2f10*/  LDG.E.128 R88, desc[UR16][R22.64] ;  /* 0x0000001016587981 */ /* 0x000ea8000c1e1d00 */
[----:B------:R5:W4:Y:S01]  /*2f20*/  LDG.E.128 R100, desc[UR16][R22.64+0x200] ;  /* 0x0002001016647981 */ /* 0x000b22000c1e1d00 */
[----:B-1----:R-:W-:-:S04]  /*2f30*/  UIMAD.WIDE.U32 UR6, UR18, UR12, UR4 ;  /* 0x0000000c120672a5 */ /* 0x002fc8000f8e0004 */
[----:B------:R-:W-:Y:S02]  /*2f40*/  UIMAD UR10, UR18, UR13, UR7 ;  /* 0x0000000d120a72a4 */ /* 0x000fe4000f8e0207 */
[----:B------:R-:W-:Y:S02]  /*2f50*/  MOV R67, UR7 ;  /* 0x0000000700437c02 */ /* 0x000fe40008000f00 */
[----:B------:R-:W-:Y:S02]  /*2f60*/  MOV R66, UR6 ;  /* 0x0000000600427c02 */ /* 0x000fe40008000f00 */
[----:B------:R-:W-:-:S03]  /*2f70*/  MOV R67, UR10 ;  /* 0x0000000a00437c02 */ /* 0x000fc60008000f00 */
[----:B------:R-:W-:Y:S01]  /*2f80*/  IMAD.WIDE.U32 R66, R46, UR14, R66 ;  /* 0x0000000e2e427c25 */ /* 0x000fe2000f8e0042 */
[----:B0-----:R-:W-:Y:S01]  /*2f90*/  PRMT R115, R68, 0x7632, R115 ;  /* 0x0000763244737816 */ /* 0x001fe20000000073 */
[----:B------:R-:W0:Y:S02]  /*2fa0*/  LDCU.64 UR10, c[0x0][0x508] ;  /* 0x0000a100ff0a77ac */ /* 0x000e240008000a00 */
[----:B------:R-:W-:Y:S01]  /*2fb0*/  IMAD R0, R46, UR15, R67 ;  /* 0x0000000f2e007c24 */ /* 0x000fe2000f8e0243 */
[----:B---3--:R-:W-:-:S04]  /*2fc0*/  LEA R72, P0, R66, R72, 0x1 ;  /* 0x0000004842487211 */ /* 0x008fc800078008ff */
[----:B------:R-:W-:-:S03]  /*2fd0*/  LEA.HI.X R73, R66, R73, R0, 0x1, P0 ;  /* 0x0000004942497211 */ /* 0x000fc600000f0c00 */
[----:B-----5:R-:W-:Y:S01]  /*2fe0*/  IMAD.WIDE.U32 R22, R26, 0x10, R72 ;  /* 0x000000101a167825 */ /* 0x020fe200078e0048 */
[----:B--2---:R-:W-:Y:S04]  /*2ff0*/  STS.128 [R24], R88 ;  /* 0x0000005818007388 */ /* 0x004fe80000000c00 */
[----:B----4-:R-:W-:Y:S01]  /*3000*/  STS.128 [R24+0x200], R100 ;  /* 0x0002006418007388 */ /* 0x010fe20000000c00 */
[----:B------:R-:W-:-:S03]  /*3010*/  NOP ;  /* 0x0000000000007918 */ /* 0x000fc60000000000 */
[----:B------:R-:W1:Y:S04]  /*3020*/  LDS.128 R72, [R3] ;  /* 0x0000000003487984 */ /* 0x000e680000000c00 */
[----:B------:R-:W2:Y:S01]  /*3030*/  LDS.128 R80, [R3+0x10] ;  /* 0x0000100003507984 */ /* 0x000ea20000000c00 */
[----:B------:R-:W-:Y:S06]  /*3040*/  BAR.SYNC.DEFER_BLOCKING 0x0 ;  /* 0x0000000000007b1d */ /* 0x000fec0000010000 */
[----:B------:R-:W3:Y:S04]  /*3050*/  LDG.E.128 R84, desc[UR16][R22.64] ;  /* 0x0000001016547981 */ /* 0x000ee8000c1e1d00 */
[----:B------:R4:W5:Y:S01]  /*3060*/  LDG.E.128 R76, desc[UR16][R22.64+0x200] ;  /* 0x00020010164c7981 */ /* 0x000962000c1e1d00 */
[----:B------:R-:W-:Y:S01]  /*3070*/  PRMT R125, R71, 0x7632, R125 ;  /* 0x00007632477d7816 */ /* 0x000fe2000000007d */
[----:B0-----:R-:W-:Y:S01]  /*3080*/  UIMAD.WIDE.U32 UR6, UR18, UR10, UR4 ;  /* 0x0000000a120672a5 */ /* 0x001fe2000f8e0004 */
[----:B------:R-:W-:Y:S01]  /*3090*/  PRMT R121, R69, 0x7632, R121 ;  /* 0x0000763245797816 */ /* 0x000fe20000000079 */
[----:B------:R-:W-:Y:S01]  /*30a0*/  UISETP.NE.U32.AND UP0, UPT, UR20, URZ, UPT ;  /* 0x000000ff1400728c */ /* 0x000fe2000bf05070 */
[----:B-1----:R-:W-:Y:S01]  /*30b0*/  PRMT R92, R74, 0x7632, R92 ;  /* 0x000076324a5c7816 */ /* 0x002fe2000000005c */
[----:B------:R-:W-:Y:S01]  /*30c0*/  UIMAD UR7, UR18, UR11, UR7 ;  /* 0x0000000b120772a4 */ /* 0x000fe2000f8e0207 */
[----:B------:R-:W-:Y:S01]  /*30d0*/  SHF.L.U32 R96, R72, 0x10, RZ ;  /* 0x0000001048607819 */ /* 0x000fe200000006ff */
[----:B------:R-:W-:Y:S01]  /*30e0*/  UISETP.NE.AND.EX UP0, UPT, UR21, URZ, UPT, UP0 ;  /* 0x000000ff1500728c */ /* 0x000fe2000bf05300 */
[----:B--2---:R-:W-:-:S02]  /*30f0*/  SHF.L.U32 R20, R82, 0x10, RZ ;  /* 0x0000001052147819 */ /* 0x004fc400000006ff */
[----:B------:R-:W-:Y:S01]  /*3100*/  SHF.L.U32 R92, R92, 0x10, RZ ;  /* 0x000000105c5c7819 */ /* 0x000fe200000006ff */
[----:B------:R-:W-:Y:S01]  /*3110*/  FMUL.FTZ R2, R96, -1.4426950216293334961 ;  /* 0xbfb8aa3b60027820 */ /* 0x000fe20000410000 */
[----:B------:R-:W-:Y:S01]  /*3120*/  PRMT R82, R82, 0x7632, R82 ;  /* 0x0000763252527816 */ /* 0x000fe20000000052 */
[----:B------:R-:W-:Y:S01]  /*3130*/  FMUL.FTZ R93, R20, -1.4426950216293334961 ;  /* 0xbfb8aa3b145d7820 */ /* 0x000fe20000410000 */
[----:B------:R-:W-:Y:S01]  /*3140*/  PRMT R90, R72, 0x7632, R90 ;  /* 0x00007632485a7816 */ /* 0x000fe2000000005a */
[----:B------:R-:W-:Y:S01]  /*3150*/  FMUL.FTZ R72, R92, -1.4426950216293334961 ;  /* 0xbfb8aa3b5c487820 */ /* 0x000fe20000410000 */
[----:B------:R-:W-:Y:S01]  /*3160*/  SHF.L.U32 R82, R82, 0x10, RZ ;  /* 0x0000001052527819 */ /* 0x000fe200000006ff */
[----:B------:R0:W1:Y:S01]  /*3170*/  MUFU.EX2 R102, R93 ;  /* 0x0000005d00667308 */ /* 0x0000620000000800 */
[C---:B------:R-:W-:Y:S02]  /*3180*/  SHF.L.U32 R95, R73.reuse, 0x10, RZ ;  /* 0x00000010495f7819 */ /* 0x040fe400000006ff */
[----:B------:R-:W-:-:S02]  /*3190*/  PRMT R91, R73, 0x7632, R91 ;  /* 0x00007632495b7816 */ /* 0x000fc4000000005b */
[----:B------:R-:W-:Y:S01]  /*31a0*/  SHF.L.U32 R94, R74, 0x10, RZ ;  /* 0x000000104a5e7819 */ /* 0x000fe200000006ff */
[----:B------:R-:W-:Y:S01]  /*31b0*/  FMUL.FTZ R67, R95, -1.4426950216293334961 ;  /* 0xbfb8aa3b5f437820 */ /* 0x000fe20000410000 */
[C---:B------:R-:W-:Y:S01]  /*31c0*/  SHF.L.U32 R89, R75.reuse, 0x10, RZ ;  /* 0x000000104b597819 */ /* 0x040fe200000006ff */
[----:B------:R2:W1:Y:S01]  /*31d0*/  MUFU.EX2 R110, R72 ;  /* 0x00000048006e7308 */ /* 0x0004620000000800 */
[----:B0-----:R-:W-:Y:S01]  /*31e0*/  PRMT R93, R75, 0x7632, R93 ;  /* 0x000076324b5d7816 */ /* 0x001fe2000000005d */
[----:B------:R-:W-:Y:S01]  /*31f0*/  FMUL.FTZ R88, R94, -1.4426950216293334961 ;  /* 0xbfb8aa3b5e587820 */ /* 0x000fe20000410000 */
[----:B------:R-:W-:Y:S01]  /*3200*/  SHF.L.U32 R0, R80, 0x10, RZ ;  /* 0x0000001050007819 */ /* 0x000fe200000006ff */
[----:B----4-:R-:W-:Y:S01]  /*3210*/  FMUL.FTZ R22, R89, -1.4426950216293334961 ;  /* 0xbfb8aa3b59167820 */ /* 0x010fe20000410000 */
[----:B------:R-:W-:Y:S02]  /*3220*/  SHF.L.U32 R93, R93, 0x10, RZ ;  /* 0x000000105d5d7819 */ /* 0x000fe400000006ff */
[----:B------:R-:W-:Y:S01]  /*3230*/  SHF.L.U32 R90, R90, 0x10, RZ ;  /* 0x000000105a5a7819 */ /* 0x000fe200000006ff */
[----:B------:R0:W4:Y:S01]  /*3240*/  MUFU.EX2 R66, R2 ;  /* 0x0000000200427308 */ /* 0x0001220000000800 */
[----:B--2---:R-:W-:Y:S01]  /*3250*/  FMUL.FTZ R72, R82, -1.4426950216293334961 ;  /* 0xbfb8aa3b52487820 */ /* 0x004fe20000410000 */
[----:B------:R-:W-:Y:S01]  /*3260*/  FMUL.FTZ R73, R93, -1.4426950216293334961 ;  /* 0xbfb8aa3b5d497820 */ /* 0x000fe20000410000 */
[----:B------:R-:W-:Y:S01]  /*3270*/  FMUL.FTZ R23, R0, -1.4426950216293334961 ;  /* 0xbfb8aa3b00177820 */ /* 0x000fe20000410000 */
[----:B------:R-:W-:Y:S01]  /*3280*/  SHF.L.U32 R91, R91, 0x10, RZ ;  /* 0x000000105b5b7819 */ /* 0x000fe200000006ff */
[----:B-1----:R-:W-:Y:S01]  /*3290*/  FADD.FTZ R102, R102, 1 ;  /* 0x3f80000066667421 */ /* 0x002fe20000010000 */
[----:B------:R-:W-:-:S02]  /*32a0*/  PRMT R80, R80, 0x7632, R80 ;  /* 0x0000763250507816 */ /* 0x000fc40000000050 */
[----:B------:R-:W1:Y:S01]  /*32b0*/  MUFU.EX2 R120, R73 ;  /* 0x0000004900787308 */ /* 0x000e620000000800 */
[C---:B0-----:R-:W-:Y:S01]  /*32c0*/  SHF.L.U32 R2, R81.reuse, 0x10, RZ ;  /* 0x0000001051027819 */ /* 0x041fe200000006ff */
[----:B------:R-:W-:Y:S01]  /*32d0*/  FADD.FTZ R119, R110, 1 ;  /* 0x3f8000006e777421 */ /* 0x000fe20000010000 */
[----:B------:R-:W-:Y:S02]  /*32e0*/  PRMT R81, R81, 0x7632, R81 ;  /* 0x0000763251517816 */ /* 0x000fe40000000051 */
[----:B------:R-:W-:Y:S02]  /*32f0*/  SHF.L.U32 R80, R80, 0x10, RZ ;  /* 0x0000001050507819 */ /* 0x000fe400000006ff */
[----:B------:R-:W-:Y:S01]  /*3300*/  SHF.L.U32 R81, R81, 0x10, RZ ;  /* 0x0000001051517819 */ /* 0x000fe200000006ff */
[----:B------:R-:W0:Y:S01]  /*3310*/  MUFU.EX2 R130, R72 ;  /* 0x0000004800827308 */ /* 0x000e220000000800 */
[----:B----4-:R-:W-:Y:S01]  /*3320*/  FADD.FTZ R66, R66, 1 ;  /* 0x3f80000042427421 */ /* 0x010fe20000010000 */
[----:B------:R-:W-:-:S02]  /*3330*/  PRMT R123, R70, 0x7632, R123 ;  /* 0x00007632467b7816 */ /* 0x000fc4000000007b */
[----:B------:R-:W-:Y:S02]  /*3340*/  SHF.L.U32 R115, R115, 0x10, RZ ;  /* 0x0000001073737819 */ /* 0x000fe400000006ff */
[----:B------:R-:W-:Y:S02]  /*3350*/  SHF.L.U32 R125, R125, 0x10, RZ ;  /* 0x000000107d7d7819 */ /* 0x000fe400000006ff */
[----:B------:R2:W4:Y:S01]  /*3360*/  MUFU.EX2 R97, R67 ;  /* 0x0000004300617308 */ /* 0x0005220000000800 */
[----:B-1----:R-:W-:Y:S01]  /*3370*/  FADD.FTZ R120, R120, 1 ;  /* 0x3f80000078787421 */ /* 0x002fe20000010000 */
[----:B------:R-:W-:Y:S02]  /*3380*/  SHF.L.U32 R121, R121, 0x10, RZ ;  /* 0x0000001079797819 */ /* 0x000fe400000006ff */
[----:B------:R-:W-:Y:S02]  /*3390*/  SHF.L.U32 R123, R123, 0x10, RZ ;  /* 0x000000107b7b7819 */ /* 0x000fe400000006ff */
[----:B------:R-:W-:-:S02]  /*33a0*/  PRMT R145, R8, 0x7632, R145 ;  /* 0x0000763208917816 */ /* 0x000fc40000000091 */
[----:B------:R1:W4:Y:S01]  /*33b0*/  MUFU.EX2 R98, R88 ;  /* 0x0000005800627308 */ /* 0x0003220000000800 */
[----:B--2---:R-:W-:Y:S01]  /*33c0*/  FMUL.FTZ R67, R2, -1.4426950216293334961 ;  /* 0xbfb8aa3b02437820 */ /* 0x004fe20000410000 */
[----:B0-----:R-:W-:Y:S01]  /*33d0*/  FADD.FTZ R130, R130, 1 ;  /* 0x3f80000082827421 */ /* 0x001fe20000010000 */
[----:B------:R-:W-:Y:S02]  /*33e0*/  PRMT R146, R9, 0x7632, R146 ;  /* 0x0000763209927816 */ /* 0x000fe40000000092 */
[----:B------:R-:W-:Y:S02]  /*33f0*/  PRMT R147, R10, 0x7632, R147 ;  /* 0x000076320a937816 */ /* 0x000fe40000000093 */
[----:B------:R-:W-:Y:S01]  /*3400*/  PRMT R148, R11, 0x7632, R148 ;  /* 0x000076320b947816 */ /* 0x000fe20000000094 */
[----:B------:R0:W2:Y:S01]  /*3410*/  MUFU.EX2 R99, R22 ;  /* 0x0000001600637308 */ /* 0x0000a20000000800 */
[----:B-1----:R-:W-:Y:S01]  /*3420*/  SHF.L.U32 R88, R83, 0x10, RZ ;  /* 0x0000001053587819 */ /* 0x002fe200000006ff */
[----:B----4-:R-:W-:Y:S01]  /*3430*/  FADD.FTZ R97, R97, 1 ;  /* 0x3f80000061617421 */ /* 0x010fe20000010000 */
[----:B------:R-:W-:-:S03]  /*3440*/  PRMT R83, R83, 0x7632, R83 ;  /* 0x0000763253537816 */ /* 0x000fc60000000053 */
[----:B------:R-:W-:Y:S01]  /*3450*/  FMUL.FTZ R103, R88, -1.4426950216293334961 ;  /* 0xbfb8aa3b58677820 */ /* 0x000fe20000410000 */
[----:B------:R-:W-:Y:S01]  /*3460*/  SHF.L.U32 R83, R83, 0x10, RZ ;  /* 0x0000001053537819 */ /* 0x000fe200000006ff */
[----:B------:R1:W4:Y:S01]  /*3470*/  MUFU.EX2 R100, R23 ;  /* 0x0000001700647308 */ /* 0x0003220000000800 */
[----:B0-----:R-:W-:Y:S01]  /*3480*/  FMUL.FTZ R22, R90, -1.4426950216293334961 ;  /* 0xbfb8aa3b5a167820 */ /* 0x001fe20000410000 */
[----:B------:R-:W-:Y:S02]  /*3490*/  FADD.FTZ R98, R98, 1 ;  /* 0x3f80000062627421 */ /* 0x000fe40000010000 */
[----:B------:R-:W-:-:S04]  /*34a0*/  FMUL.FTZ R105, R83, -1.4426950216293334961 ;  /* 0xbfb8aa3b53697820 */ /* 0x000fc80000410000 */
[----:B------:R-:W0:Y:S01]  /*34b0*/  MUFU.EX2 R101, R67 ;  /* 0x0000004300657308 */ /* 0x000e220000000800 */
[----:B-1----:R-:W-:Y:S01]  /*34c0*/  FMUL.FTZ R23, R91, -1.4426950216293334961 ;  /* 0xbfb8aa3b5b177820 */ /* 0x002fe20000410000 */
[----:B--2---:R-:W-:-:S06]  /*34d0*/  FADD.FTZ R99, R99, 1 ;  /* 0x3f80000063637421 */ /* 0x004fcc0000010000 */
[----:B------:R1:W2:Y:S01]  /*34e0*/  MUFU.EX2 R67, R22 ;  /* 0x0000001600437308 */ /* 0x0002a20000000800 */
[----:B----4-:R-:W-:-:S07]  /*34f0*/  FADD.FTZ R100, R100, 1 ;  /* 0x3f80000064647421 */ /* 0x010fce0000010000 */
[----:B------:R-:W4:Y:S01]  /*3500*/  MUFU.EX2 R111, R103 ;  /* 0x00000067006f7308 */ /* 0x000f220000000800 */
[----:B-1----:R-:W-:Y:S01]  /*3510*/  FMUL.FTZ R22, R80, -1.4426950216293334961 ;  /* 0xbfb8aa3b50167820 */ /* 0x002fe20000410000 */
[----:B0-----:R-:W-:-:S06]  /*3520*/  FADD.FTZ R101, R101, 1 ;  /* 0x3f80000065657421 */ /* 0x001fcc0000010000 */
[----:B------:R0:W-:Y:S01]  /*3530*/  MUFU.RCP R103, R66 ;  /* 0x0000004200677308 */ /* 0x0001e20000001000 */
[----:B--2---:R-:W-:Y:S01]  /*3540*/  FADD.FTZ R117, R67, 1 ;  /* 0x3f80000043757421 */ /* 0x004fe20000010000 */
[----:B------:R-:W-:-:S04]  /*3550*/  PRMT R67, R19, 0x7632, R67 ;  /* 0x0000763213437816 */ /* 0x000fc80000000043 */
[----:B------:R-:W-:Y:S02]  /*3560*/  SHF.L.U32 R138, R67, 0x10, RZ ;  /* 0x00000010438a7819 */ /* 0x000fe400000006ff */
[----:B------:R-:W-:Y:S01]  /*3570*/  MUFU.RCP R106, R97 ;  /* 0x00000061006a7308 */ /* 0x000fe20000001000 */
[----:B0-----:R-:W-:Y:S01]  /*3580*/  PRMT R66, R18, 0x7632, R66 ;  /* 0x0000763212427816 */ /* 0x001fe20000000042 */
[----:B----4-:R-:W-:-:S06]  /*3590*/  FADD.FTZ R111, R111, 1 ;  /* 0x3f8000006f6f7421 */ /* 0x010fcc0000010000 */
[----:B------:R0:W1:Y:S08]  /*35a0*/  MUFU.EX2 R104, R23 ;  /* 0x0000001700687308 */ /* 0x0000700000000800 */
[----:B------:R-:W2:Y:S01]  /*35b0*/  MUFU.EX2 R131, R105 ;  /* 0x0000006900837308 */ /* 0x000ea20000000800 */
[----:B0-----:R-:W-:-:S07]  /*35c0*/  FMUL.FTZ R23, R81, -1.4426950216293334961 ;  /* 0xbfb8aa3b51177820 */ /* 0x001fce0000410000 */
[----:B------:R0:W4:Y:S01]  /*35d0*/  MUFU.EX2 R122, R22 ;  /* 0x00000016007a7308 */ /* 0x0001220000000800 */
[----:B-1----:R-:W-:-:S07]  /*35e0*/  FADD.FTZ R112, R104, 1 ;  /* 0x3f80000068707421 */ /* 0x002fce0000010000 */
[----:B------:R1:W4:Y:S01]  /*35f0*/  MUFU.EX2 R124, R23 ;  /* 0x00000017007c7308 */ /* 0x0003220000000800 */
[----:B0-----:R-:W-:Y:S01]  /*3600*/  PRMT R22, R16, 0x7632, R22 ;  /* 0x0000763210167816 */ /* 0x001fe20000000016 */
[----:B--2---:R-:W-:-:S06]  /*3610*/  FADD.FTZ R134, R131, 1 ;  /* 0x3f80000083867421 */ /* 0x004fcc0000010000 */
[----:B------:R0:W2:Y:S01]  /*3620*/  MUFU.RCP R108, R99 ;  /* 0x00000063006c7308 */ /* 0x0000a20000001000 */
[----:B-1----:R-:W-:Y:S01]  /*3630*/  PRMT R23, R17, 0x7632, R23 ;  /* 0x0000763211177816 */ /* 0x002fe20000000017 */
[----:B----4-:R-:W-:-:S03]  /*3640*/  FADD.FTZ R122, R122, 1 ;  /* 0x3f8000007a7a7421 */ /* 0x010fc60000010000 */
[----:B------:R-:W-:-:S03]  /*3650*/  SHF.L.U32 R136, R23, 0x10, RZ ;  /* 0x0000001017887819 */ /* 0x000fc600000006ff */
[----:B------:R1:W-:Y:S01]  /*3660*/  MUFU.RCP R105, R100 ;  /* 0x0000006400697308 */ /* 0x0003e20000001000 */
[----:B0-----:R-:W-:Y:S01]  /*3670*/  SHF.L.U32 R99, R16, 0x10, RZ ;  /* 0x0000001010637819 */ /* 0x001fe200000006ff */
[----:B------:R-:W-:-:S06]  /*3680*/  FADD.FTZ R124, R124, 1 ;  /* 0x3f8000007c7c7421 */ /* 0x000fcc0000010000 */
[----:B------:R0:W-:Y:S01]  /*3690*/  MUFU.RCP R107, R101 ;  /* 0x00000065006b7308 */ /* 0x0001e20000001000 */
[----:B-1----:R-:W-:Y:S01]  /*36a0*/  SHF.L.U32 R100, R17, 0x10, RZ ;  /* 0x0000001011647819 */ /* 0x002fe200000006ff */
[----:B------:R-:W-:-:S04]  /*36b0*/  FADD.FTZ R17, -R103, 1 ;  /* 0x3f80000067117421 */ /* 0x000fc80000010100 */
[----:B------:R-:W-:Y:S02]  /*36c0*/  FFMA.FTZ R17, R96, R17, 1 ;  /* 0x3f80000060117423 */ /* 0x000fe40000010011 */
[----:B------:R1:W4:Y:S01]  /*36d0*/  MUFU.RCP R109, R102 ;  /* 0x00000066006d7308 */ /* 0x0003220000001000 */
[----:B0-----:R-:W-:Y:S01]  /*36e0*/  SHF.L.U32 R101, R18, 0x10, RZ ;  /* 0x0000001012657819 */ /* 0x001fe200000006ff */
[----:B------:R-:W-:-:S04]  /*36f0*/  FADD.FTZ R18, -R106, 1 ;  /* 0x3f8000006a127421 */ /* 0x000fc80000010100 */
[C---:B------:R-:W-:Y:S01]  /*3700*/  FFMA.FTZ R18, R95.reuse, R18, 1 ;  /* 0x3f8000005f127423 */ /* 0x040fe20000010012 */
[----:B------:R-:W-:Y:S01]  /*3710*/  FMUL.FTZ R95, R95, R106 ;  /* 0x0000006a5f5f7220 */ /* 0x000fe20000410000 */
[----:B------:R0:W-:Y:S01]  /*3720*/  MUFU.RCP R113, R98 ;  /* 0x0000006200717308 */ /* 0x0001e20000001000 */
[----:B-1----:R-:W-:-:S07]  /*3730*/  SHF.L.U32 R102, R19, 0x10, RZ ;  /* 0x0000001013667819 */ /* 0x002fce00000006ff */
[----:B------:R-:W-:Y:S01]  /*3740*/  MUFU.RCP R117, R117 ;  /* 0x0000007500757308 */ /* 0x000fe20000001000 */
[----:B0-----:R-:W-:Y:S01]  /*3750*/  SHF.L.U32 R98, R70, 0x10, RZ ;  /* 0x0000001046627819 */ /* 0x001fe200000006ff */
[----:B--2---:R-:W-:Y:S01]  /*3760*/  FADD.FTZ R70, -R108, 1 ;  /* 0x3f8000006c467421 */ /* 0x004fe20000010100 */
[----:B----4-:R-:W-:-:S04]  /*3770*/  FADD.FTZ R135, -R109, 1 ;  /* 0x3f8000006d877421 */ /* 0x010fc80000010100 */
[C---:B------:R-:W-:Y:S01]  /*3780*/  FFMA.FTZ R135, R20.reuse, R135, 1 ;  /* 0x3f80000014877423 */ /* 0x040fe20000010087 */
[----:B------:R-:W-:Y:S01]  /*3790*/  MUFU.RCP R120, R120 ;  /* 0x0000007800787308 */ /* 0x000fe20000001000 */
[----:B------:R-:W-:-:S07]  /*37a0*/  FMUL.FTZ R20, R20, R109 ;  /* 0x0000006d14147220 */ /* 0x000fce0000410000 */
[----:B------:R-:W-:Y:S08]  /*37b0*/  MUFU.RCP R112, R112 ;  /* 0x0000007000707308 */ /* 0x000ff00000001000 */
[----:B------:R-:W-:Y:S08]  /*37c0*/  MUFU.RCP R119, R119 ;  /* 0x0000007700777308 */ /* 0x000ff00000001000 */
[----:B------:R-:W0:Y:S08]  /*37d0*/  MUFU.RCP R111, R111 ;  /* 0x0000006f006f7308 */ /* 0x000e300000001000 */
[----:B------:R-:W1:Y:S08]  /*37e0*/  MUFU.RCP R141, R130 ;  /* 0x00000082008d7308 */ /* 0x000e700000001000 */
[----:B------:R2:W4:Y:S01]  /*37f0*/  MUFU.RCP R126, R124 ;  /* 0x0000007c007e7308 */ /* 0x0005220000001000 */
[----:B0-----:R-:W-:-:S04]  /*3800*/  FADD.FTZ R137, -R111, 1 ;  /* 0x3f8000006f897421 */ /* 0x001fc80000010100 */
[----:B------:R-:W-:-:S03]  /*3810*/  FFMA.FTZ R137, R88, R137, 1 ;  /* 0x3f80000058897423 */ /* 0x000fc60000010089 */
[----:B------:R0:W4:Y:S01]  /*3820*/  MUFU.RCP R144, R134 ;  /* 0x0000008600907308 */ /* 0x0001220000001000 */
[----:B-1----:R-:W-:-:S04]  /*3830*/  FADD.FTZ R23, -R141, 1 ;  /* 0x3f8000008d177421 */ /* 0x002fc80000010100 */
[----:B------:R-:W-:-:S03]  /*3840*/  FFMA.FTZ R67, R82, R23, 1 ;  /* 0x3f80000052437423 */ /* 0x000fc60000010017 */
[----:B------:R1:W4:Y:S01]  /*3850*/  MUFU.RCP R129, R122 ;  /* 0x0000007a00817308 */ /* 0x0003220000001000 */
[----:B---3--:R3:W-:Y:S04]  /*3860*/  STS.128 [R24], R84 ;  /* 0x0000005418007388 */ /* 0x0087e80000000c00 */
[----:B-----5:R5:W-:Y:S01]  /*3870*/  STS.128 [R24+0x200], R76 ;  /* 0x0002004c18007388 */ /* 0x020be20000000c00 */
[----:B------:R-:W-:-:S03]  /*3880*/  NOP ;  /* 0x0000000000007918 */ /* 0x000fc60000000000 */
[----:B------:R-:W2:Y:S01]  /*3890*/  LDS.128 R72, [R3] ;  /* 0x0000000003487984 */ /* 0x000ea20000000c00 */
[----:B---3--:R-:W-:Y:S02]  /*38a0*/  SHF.L.U32 R84, R68, 0x10, RZ ;  /* 0x0000001044547819 */ /* 0x008fe400000006ff */
[----:B------:R-:W-:Y:S01]  /*38b0*/  SHF.L.U32 R86, R69, 0x10, RZ ;  /* 0x0000001045567819 */ /* 0x000fe200000006ff */
[----:B------:R-:W-:Y:S01]  /*38c0*/  FADD.FTZ R69, -R113, 1 ;  /* 0x3f80000071457421 */ /* 0x000fe20000010100 */
[----:B-----5:R-:W-:Y:S01]  /*38d0*/  SHF.L.U32 R77, R71, 0x10, RZ ;  /* 0x00000010474d7819 */ /* 0x020fe200000006ff */
[----:B------:R-:W-:-:S04]  /*38e0*/  FADD.FTZ R78, -R120, 1 ;  /* 0x3f800000784e7421 */ /* 0x000fc80000010100 */
[C---:B------:R-:W-:Y:S01]  /*38f0*/  FFMA.FTZ R78, R93.reuse, R78, 1 ;  /* 0x3f8000005d4e7423 */ /* 0x040fe2000001004e */
[----:B------:R-:W-:Y:S01]  /*3900*/  FMUL.FTZ R93, R93, R120 ;  /* 0x000000785d5d7220 */ /* 0x000fe20000410000 */
[C---:B--2---:R-:W-:Y:S02]  /*3910*/  SHF.L.U32 R85, R72.reuse, 0x10, RZ ;  /* 0x0000001048557819 */ /* 0x044fe400000006ff */
[----:B------:R-:W-:Y:S02]  /*3920*/  SHF.L.U32 R87, R73, 0x10, RZ ;  /* 0x0000001049577819 */ /* 0x000fe400000006ff */
        /* <DEDUP_REMOVED lines=13> */
[----:B------:R-:W2:Y:S01]  /*3a00*/  LDS.128 R16, [R3+0x10] ;  /* 0x0000100003107984 */ /* 0x000ea20000000c00 */
[----:B------:R-:W-:Y:S01]  /*3a10*/  FFMA.FTZ R73, R94, R69, 1 ;  /* 0x3f8000005e497423 */ /* 0x000fe20000010045 */
[----:B------:R-:W-:Y:S01]  /*3a20*/  FFMA.FTZ R74, R89, R70, 1 ;  /* 0x3f800000594a7423 */ /* 0x000fe20000010046 */
[----:B------:R-:W-:Y:S01]  /*3a30*/  SHF.L.U32 R118, R118, 0x10, RZ ;  /* 0x0000001076767819 */ /* 0x000fe200000006ff */
        /* <DEDUP_REMOVED lines=36> */
[----:B------:R-:W-:Y:S01]  /*3c80*/  BAR.SYNC.DEFER_BLOCKING 0x0 ;  /* 0x0000000000007b1d */ /* 0x000fe20000010000 */
[----:B--2---:R-:W-:Y:S01]  /*3c90*/  SHF.L.U32 R133, R19, 0x10, RZ ;  /* 0x0000001013857819 */ /* 0x004fe200000006ff */
[----:B------:R-:W-:Y:S01]  /*3ca0*/  FMUL.FTZ R96, R125, R93 ;  /* 0x0000005d7d607220 */ /* 0x000fe20000410000 */
[----:B------:R-:W-:-:S02]  /*3cb0*/  SHF.L.U32 R131, R17, 0x10, RZ ;  /* 0x0000001011837819 */ /* 0x000fc400000006ff */
[----:B------:R-:W-:Y:S01]  /*3cc0*/  SHF.L.U32 R124, R18, 0x10, RZ ;  /* 0x00000010127c7819 */ /* 0x000fe200000006ff */
[----:B0-----:R-:W-:Y:S01]  /*3cd0*/  FMUL.FTZ R134, R102, R133 ;  /* 0x0000008566867220 */ /* 0x001fe20000410000 */
[----:B------:R-:W-:Y:S01]  /*3ce0*/  PRMT R78, R18, 0x7632, R78 ;  /* 0x00007632124e7816 */ /* 0x000fe2000000004e */
[----:B------:R-:W-:Y:S01]  /*3cf0*/  FMUL.FTZ R18, R100, R131 ;  /* 0x0000008364127220 */ /* 0x000fe20000410000 */
[----:B------:R-:W-:Y:S01]  /*3d00*/  PRMT R132, R19, 0x7632, R132 ;  /* 0x0000763213847816 */ /* 0x000fe20000000084 */
[----:B------:R-:W-:Y:S01]  /*3d10*/  FADD.FTZ R19, -R107, 1 ;  /* 0x3f8000006b137421 */ /* 0x000fe20000010100 */
[C---:B-1----:R-:W-:Y:S01]  /*3d20*/  SHF.L.U32 R122, R16.reuse, 0x10, RZ ;  /* 0x00000010107a7819 */ /* 0x042fe200000006ff */
        /* <DEDUP_REMOVED lines=11> */
[----:B------:R-:W-:Y:S01]  /*3de0*/  FMUL.FTZ R130, R130, R135 ;  /* 0x0000008782827220 */ /* 0x000fe20000410000 */
[----:B------:R-:W-:Y:S01]  /*3df0*/  SHF.L.U32 R137, R66, 0x10, RZ ;  /* 0x0000001042897819 */ /* 0x000fe200000006ff */
[----:B------:R-:W-:Y:S01]  /*3e00*/  FFMA.FTZ R17, R0, R17, 1 ;  /* 0x3f80000000117423 */ /* 0x000fe20000010011 */
[----:B------:R-:W-:Y:S01]  /*3e10*/  SHF.L.U32 R140, R74, 0x10, RZ ;  /* 0x000000104a8c7819 */ /* 0x000fe200000006ff */
[----:B------:R-:W-:Y:S01]  /*3e20*/  FMUL.FTZ R16, R105, R16 ;  /* 0x0000001069107220 */ /* 0x000fe20000410000 */
[----:B------:R-:W-:Y:S01]  /*3e30*/  SHF.L.U32 R135, R22, 0x10, RZ ;  /* 0x0000001016877819 */ /* 0x000fe200000006ff */
[----:B----4-:R-:W-:Y:S01]  /*3e40*/  FADD.FTZ R18, -R126, 1 ;  /* 0x3f8000007e127421 */ /* 0x010fe20000010100 */
[----:B------:R-:W-:Y:S01]  /*3e50*/  FADD.FTZ R66, -R144, 1 ;  /* 0x3f80000090427421 */ /* 0x000fe20000010100 */
[----:B------:R-:W-:Y:S01]  /*3e60*/  SHF.L.U32 R139, R73, 0x10, RZ ;  /* 0x00000010498b7819 */ /* 0x000fe200000006ff */
[----:B------:R-:W-:Y:S01]  /*3e70*/  FMUL.FTZ R16, R16, R17 ;  /* 0x0000001110107220 */ /* 0x000fe20000410000 */
[----:B------:R-:W-:Y:S01]  /*3e80*/  SHF.L.U32 R142, R78, 0x10, RZ ;  /* 0x000000104e8e7819 */ /* 0x000fe200000006ff */
[----:B------:R-:W-:Y:S01]  /*3e90*/  FFMA.FTZ R22, R81, R18, 1 ;  /* 0x3f80000051167423 */ /* 0x000fe20000010012 */
[----:B------:R-:W-:Y:S01]  /*3ea0*/  SHF.L.U32 R143, R132, 0x10, RZ ;  /* 0x00000010848f7819 */ /* 0x000fe200000006ff */
[----:B------:R-:W-:Y:S01]  /*3eb0*/  FFMA.FTZ R74, R83, R66, 1 ;  /* 0x3f800000534a7423 */ /* 0x000fe20000010042 */
        /* <DEDUP_REMOVED lines=16> */
[----:B------:R1:W-:Y:S01]  /*3fc0*/  STS.128 [R3], R68 ;  /* 0x0000004403007388 */ /* 0x0003e20000000c00 */
[----:B------:R-:W-:Y:S01]  /*3fd0*/  F2FP.BF16.F32.PACK_AB R72, R17, R16 ;  /* 0x000000101148723e */ /* 0x000fe200000010ff */
[----:B------:R-:W-:Y:S01]  /*3fe0*/  FMUL.FTZ R105, R0, R105 ;  /* 0x0000006900697220 */ /* 0x000fe20000410000 */
[----:B------:R-:W-:Y:S01]  /*3ff0*/  F2FP.BF16.F32.PACK_AB R74, R67, R130 ;  /* 0x00000082434a723e */ /* 0x000fe200000010ff */
[----:B------:R-:W-:Y:S01]  /*4000*/  FMUL.FTZ R107, R2, R107 ;  /* 0x0000006b026b7220 */ /* 0x000fe20000410000 */
[----:B------:R-:W-:Y:S01]  /*4010*/  F2FP.BF16.F32.PACK_AB R75, R23, R134 ;  /* 0x00000086174b723e */ /* 0x000fe200000010ff */
[----:B------:R-:W-:Y:S01]  /*4020*/  FMUL.FTZ R111, R88, R111 ;  /* 0x0000006f586f7220 */ /* 0x000fe20000410000 */
[C---:B------:R-:W-:Y:S01]  /*4030*/  PRMT R134, R4.reuse, 0x7632, R134 ;  /* 0x0000763204867816 */ /* 0x040fe20000000086 */
[----:B------:R-:W2:Y:S01]  /*4040*/  LDC.64 R22, c[0x0][0x558] ;  /* 0x00015600ff167b82 */ /* 0x000ea20000000a00 */
[----:B------:R-:W-:Y:S01]  /*4050*/  PRMT R132, R5, 0x7632, R132 ;  /* 0x0000763205847816 */ /* 0x000fe20000000084 */
[----:B------:R3:W-:Y:S01]  /*4060*/  STS.128 [R3+0x10], R72 ;  /* 0x0000104803007388 */ /* 0x0007e20000000c00 */
[----:B------:R-:W-:Y:S01]  /*4070*/  NOP ;  /* 0x0000000000007918 */ /* 0x000fe20000000000 */
[----:B-1----:R-:W-:-:S02]  /*4080*/  SHF.L.U32 R70, R4, 0x10, RZ ;  /* 0x0000001004467819 */ /* 0x002fc400000006ff */
[----:B------:R-:W1:Y:S01]  /*4090*/  LDS.128 R16, [R24] ;  /* 0x0000000018107984 */ /* 0x000e620000000c00 */
[----:B------:R-:W-:Y:S01]  /*40a0*/  PRMT R130, R6, 0x7632, R130 ;  /* 0x0000763206827816 */ /* 0x000fe20000000082 */
[----:B------:R-:W-:Y:S01]  /*40b0*/  FMUL.FTZ R2, R80, R129 ;  /* 0x0000008150027220 */ /* 0x000fe20000410000 */
[----:B------:R-:W-:Y:S01]  /*40c0*/  SHF.L.U32 R76, R7, 0x10, RZ ;  /* 0x00000010074c7819 */ /* 0x000fe200000006ff */
[----:B------:R-:W-:Y:S01]  /*40d0*/  FMUL.FTZ R83, R83, R144 ;  /* 0x0000009053537220 */ /* 0x000fe20000410000 */
[----:B------:R-:W-:Y:S01]  /*40e0*/  SHF.L.U32 R66, R8, 0x10, RZ ;  /* 0x0000001008427819 */ /* 0x000fe200000006ff */
[----:B------:R-:W-:Y:S01]  /*40f0*/  FMUL.FTZ R0, R84, R103 ;  /* 0x0000006754007220 */ /* 0x000fe20000410000 */
[----:B------:R-:W-:Y:S01]  /*4100*/  SHF.L.U32 R67, R9, 0x10, RZ ;  /* 0x0000001009437819 */ /* 0x000fe200000006ff */
[----:B0-----:R-:W-:Y:S01]  /*4110*/  IMAD.WIDE.U32 R8, R46, R78, UR6 ;  /* 0x000000062e087e25 */ /* 0x001fe2000f8e004e */
[----:B---3--:R-:W-:-:S03]  /*4120*/  SHF.L.U32 R72, R5, 0x10, RZ ;  /* 0x0000001005487819 */ /* 0x008fc600000006ff */
[----:B------:R-:W-:Y:S01]  /*4130*/  FMUL.FTZ R78, R86, R95 ;  /* 0x0000005f564e7220 */ /* 0x000fe20000410000 */
[----:B------:R-:W-:Y:S01]  /*4140*/  SHF.L.U32 R74, R6, 0x10, RZ ;  /* 0x00000010064a7819 */ /* 0x000fe200000006ff */
[----:B------:R-:W-:Y:S01]  /*4150*/  IMAD R79, R46, R79, R9 ;  /* 0x0000004f2e4f7224 */ /* 0x000fe200078e0209 */
[----:B------:R-:W0:Y:S01]  /*4160*/  LDS.128 R4, [R24+0x200] ;  /* 0x0002000018047984 */ /* 0x000e220000000c00 */
[----:B--2---:R-:W-:Y:S01]  /*4170*/  LEA R22, P0, R8, R22, 0x1 ;  /* 0x0000001608167211 */ /* 0x004fe200078008ff */
[----:B------:R-:W-:Y:S01]  /*4180*/  FMUL.FTZ R80, R77, R89 ;  /* 0x000000594d507220 */ /* 0x000fe20000410000 */
[----:B------:R-:W-:Y:S01]  /*4190*/  SHF.L.U32 R68, R10, 0x10, RZ ;  /* 0x000000100a447819 */ /* 0x000fe200000006ff */
[----:B------:R-:W-:Y:S01]  /*41a0*/  FMUL.FTZ R10, R82, R141 ;  /* 0x0000008d520a7220 */ /* 0x000fe20000410000 */
[----:B------:R-:W-:Y:S01]  /*41b0*/  LEA.HI.X R23, R8, R23, R79, 0x1, P0 ;  /* 0x0000001708177211 */ /* 0x000fe200000f0c4f */
[----:B------:R-:W-:Y:S01]  /*41c0*/  FMUL.FTZ R79, R101, R20 ;  /* 0x00000014654f7220 */ /* 0x000fe20000410000 */
[----:B------:R-:W-:Y:S01]  /*41d0*/  SHF.L.U32 R69, R11, 0x10, RZ ;  /* 0x000000100b457819 */ /* 0x000fe200000006ff */
[----:B------:R-:W-:Y:S01]  /*41e0*/  FMUL.FTZ R11, R81, R126 ;  /* 0x0000007e510b7220 */ /* 0x000fe20000410000 */
[----:B------:R-:W-:Y:S01]  /*41f0*/  SHF.L.U32 R71, R145, 0x10, RZ ;  /* 0x0000001091477819 */ /* 0x000fe200000006ff */
        /* <DEDUP_REMOVED lines=13> */
[----:B-1----:R1:W-:Y:S04]  /*42d0*/  STG.E.128 desc[UR16][R8.64], R16 ;  /* 0x0000001008007986 */ /* 0x0023e8000c101d10 */
[----:B0-----:R1:W-:Y:S01]  /*42e0*/  STG.E.128 desc[UR16][R8.64+0x200], R4 ;  /* 0x0002000408007986 */ /* 0x0013e2000c101d10 */
[----:B------:R-:W-:Y:S05]  /*42f0*/  BRA.U !UP0, `(.L_x_5211) ;  /* 0x0000000108ac7547 */ /* 0x000fea000b800000 */
[----:B------:R-:W-:Y:S01]  /*4300*/  BAR.SYNC.DEFER_BLOCKING 0x0 ;  /* 0x0000000000007b1d */ /* 0x000fe20000010000 */
        /* <DEDUP_REMOVED lines=36> */
[----:B-1----:R-:W-:Y:S01]  /*4550*/  IMAD R5, R46, UR15, R99 ;  /* 0x0000000f2e057c24 */ /* 0x002fe2000f8e0263 */
[----:B------:R-:W-:-:S04]  /*4560*/  LEA R4, P0, R98, UR20, 0x1 ;  /* 0x0000001462047c11 */ /* 0x000fc8000f8008ff */
[----:B------:R-:W-:-:S03]  /*4570*/  LEA.HI.X R5, R98, UR21, R5, 0x1, P0 ;  /* 0x0000001562057c11 */ /* 0x000fc600080f0c05 */
[----:B------:R-:W-:-:S05]  /*4580*/  IMAD.WIDE.U32 R4, R26, 0x10, R4 ;  /* 0x000000101a047825 */ /* 0x000fca00078e0004 */
[----:B0-----:R0:W-:Y:S04]  /*4590*/  STG.E.128 desc[UR16][R4.64], R16 ;  /* 0x0000001004007986 */ /* 0x0011e8000c101d10 */
[----:B--2---:R0:W-:Y:S02]  /*45a0*/  STG.E.128 desc[UR16][R4.64+0x200], R20 ;  /* 0x0002001404007986 */ /* 0x0041e4000c101d10 */
.L_x_5211:
        /* <DEDUP_REMOVED lines=15> */
[----:B------:R-:W-:Y:S01]  /*46a0*/  MOV R95, RZ ;  /* 0x000000ff005f7202 */ /* 0x000fe20000000f00 */
[----:B------:R-:W-:Y:S01]  /*46b0*/  FFMA.FTZ R5, R86, R115, R5 ;  /* 0x0000007356057223 */ /* 0x000fe20000010005 */
[----:B------:R-:W-:Y:S01]  /*46c0*/  HFMA2 R102, -RZ, RZ, 0, 0 ;  /* 0x00000000ff667431 */ /* 0x000fe200000001ff */
[----:B------:R-:W-:Y:S01]  /*46d0*/  MOV R93, RZ ;  /* 0x000000ff005d7202 */ /* 0x000fe20000000f00 */
[----:B------:R-:W-:-:S02]  /*46e0*/  HFMA2 R100, -RZ, RZ, 0, 0 ;  /* 0x00000000ff647431 */ /* 0x000fc400000001ff */
[----:B------:R-:W-:Y:S01]  /*46f0*/  FFMA.FTZ R5, R80, R69, R5 ;  /* 0x0000004550057223 */ /* 0x000fe20000010005 */
[----:B--2---:R-:W-:Y:S01]  /*4700*/  UISETP.GE.AND UP0, UPT, UR11, 0x1, UPT ;  /* 0x000000010b00788c */ /* 0x004fe2000bf06270 */
[----:B------:R-:W-:Y:S01]  /*4710*/  HFMA2 R98, -RZ, RZ, 0, 0 ;  /* 0x00000000ff627431 */ /* 0x000fe200000001ff */
[----:B------:R-:W-:Y:S01]  /*4720*/  MOV R91, RZ ;  /* 0x000000ff005b7202 */ /* 0x000fe20000000f00 */
[----:B------:R-:W-:Y:S01]  /*4730*/  FFMA.FTZ R2, R96, R117, R5 ;  /* 0x0000007560027223 */ /* 0x000fe20000010005 */
[----:B------:R-:W-:Y:S01]  /*4740*/  HFMA2 R83, -RZ, RZ, 0, 0 ;  /* 0x00000000ff537431 */ /* 0x000fe200000001ff */
[----:B------:R-:W-:Y:S02]  /*4750*/  MOV R89, RZ ;  /* 0x000000ff00597202 */ /* 0x000fe40000000f00 */
[----:B------:R-:W-:Y:S01]  /*4760*/  CS2R R22, SRZ ;  /* 0x0000000000167805 */ /* 0x000fe2000001ff00 */
[----:B------:R-:W-:Y:S01]  /*4770*/  FFMA.FTZ R5, R75, R70, R2 ;  /* 0x000000464b057223 */ /* 0x000fe20000010002 */
[----:B------:R-:W-:Y:S01]  /*4780*/  MOV R87, RZ ;  /* 0x000000ff00577202 */ /* 0x000fe20000000f00 */
[----:B------:R-:W-:Y:S01]  /*4790*/  FMUL.FTZ R111, R0, R47 ;  /* 0x0000002f006f7220 */ /* 0x000fe20000410000 */
[----:B------:R-:W-:Y:S01]  /*47a0*/  MOV R85, RZ ;  /* 0x000000ff00557202 */ /* 0x000fe20000000f00 */
        /* <DEDUP_REMOVED lines=21> */
[----:B------:R-:W-:-:S03]  /*4900*/  FMUL.FTZ R97, R88, R47 ;  /* 0x0000002f58617220 */ /* 0x000fc60000410000 */
[----:B------:R-:W-:Y:S01]  /*4910*/  FFMA.FTZ R21, R88, R151, R21 ;  /* 0x0000009758157223 */ /* 0x000fe20000010015 */
[----:B------:R-:W-:Y:S06]  /*4920*/  BAR.SYNC.DEFER_BLOCKING 0x0 ;  /* 0x0000000000007b1d */ /* 0x000fec0000010000 */
[----:B------:R-:W-:Y:S05]  /*4930*/  BRA.U !UP0, `(.L_x_5212) ;  /* 0x0000002108a47547 */ /* 0x000fea000b800000 */
        /* <DEDUP_REMOVED lines=45> */
.L_x_5225:
[----:B-1----:R-:W-:Y:S02]  /*4c10*/  MOV R4, R132 ;  /* 0x0000008400047202 */ /* 0x002fe40000000f00 */
[----:B------:R-:W-:-:S05]  /*4c20*/  MOV R5, R131 ;  /* 0x0000008300057202 */ /* 0x000fca0000000f00 */
[----:B0-----:R0:W2:Y:S01]  /*4c30*/  LDG.E R17, desc[UR16][R4.64] ;  /* 0x0000001004117981 */ /* 0x0010a2000c1e1900 */
[----:B------:R-:W-:Y:S02]  /*4c40*/  MOV R6, R126 ;  /* 0x0000007e00067202 */ /* 0x000fe40000000f00 */
        /* <DEDUP_REMOVED lines=71> */
.L_x_5214:
[----:B------:R0:W1:Y:S02]  /*50c0*/  LDS R184, [R127+0x1494] ;  /* 0x001494007fb87984 */ /* 0x0000640000000800 */
.L_x_5215:
[----:B------:R-:W-:Y:S05]  /*50d0*/  BSYNC.RECONVERGENT B0 ;  /* 0x0000000000007941 */ /* 0x000fea0003800200 */
.L_x_5213:
        /* <DEDUP_REMOVED lines=74> */
.L_x_5243:
[C---:B0-----:R-:W-:Y:S01]  /*5580*/  FFMA.FTZ R4, R6.reuse, R4, R5 ;  /* 0x0000000406047223 */ /* 0x041fe20000010005 */
[----:B------:R-:W-:Y:S01]  /*5590*/  UMOV UR7, 0xffffffff ;  /* 0xffffffff00077882 */ /* 0x000fe20000000000 */
[----:B--2---:R-:W-:-:S03]  /*55a0*/  @P1 FMUL.FTZ R6, R6, R185 ;  /* 0x000000b906061220 */ /* 0x004fc60000410000 */
[----:B------:R-:W-:Y:S01]  /*55b0*/  FSEL R7, R5, R4, !P1 ;  /* 0x0000000405077208 */ /* 0x000fe20004800000 */
[----:B------:R-:W-:Y:S06]  /*55c0*/  BRA.DIV UR7, `(.L_x_5218) ;  /* 0x00000032075c7947 */ /* 0x000fec000b800000 */
.L_x_5246:
[----:B------:R-:W-:-:S03]  /*55d0*/  UMOV UR7, 0xffffffff ;  /* 0xffffffff00077882 */ /* 0x000fc60000000000 */
[----:B------:R-:W-:Y:S05]  /*55e0*/  BRA.DIV UR7, `(.L_x_5219) ;  /* 0x00000032077c7947 */ /* 0x000fea000b800000 */
.L_x_5249:
[----:B------:R-:W-:-:S03]  /*55f0*/  UMOV UR7, 0xffffffff ;  /* 0xffffffff00077882 */ /* 0x000fc60000000000 */
[----:B------:R-:W-:Y:S05]  /*5600*/  BRA.DIV UR7, `(.L_x_5220) ;  /* 0x00000032079c7947 */ /* 0x000fea000b800000 */
[----:B------:R0:W2:Y:S04]  /*5610*/  SHFL.UP PT, R185, R6, 0x1, RZ ;  /* 0x0420000006b97989 */ /* 0x0000a800000e00ff */
[----:B------:R0:W0:Y:S04]  /*5620*/  SHFL.UP PT, R188, R7, 0x1, RZ ;  /* 0x0420000007bc7989 */ /* 0x00002800000e00ff */
[----:B-----5:R0:W0:Y:S04]  /*5630*/  SHFL.IDX PT, R4, R18, RZ, 0x1f ;  /* 0x00001fff12047589 */ /* 0x02002800000e0000 */
[----:B------:R0:W0:Y:S02]  /*5640*/  SHFL.IDX PT, R5, R19, RZ, 0x1f ;  /* 0x00001fff13057589 */ /* 0x00002400000e0000 */
.L_x_5255:
[----:B0-----:R-:W0:Y:S01]  /*5650*/  LDS.64 R6, [R25+0x880] ;  /* 0x0008800019067984 */ /* 0x001e220000000a00 */
[C---:B--2---:R-:W-:Y:S01]  /*5660*/  @P0 FFMA.FTZ R5, R185.reuse, R5, R188 ;  /* 0x00000005b9050223 */ /* 0x044fe200000100bc */
[----:B------:R-:W-:-:S03]  /*5670*/  @P0 FMUL.FTZ R4, R185, R4 ;  /* 0x00000004b9040220 */ /* 0x000fc60000410000 */
[-C--:B0-----:R-:W-:Y:S01]  /*5680*/  FFMA.FTZ R7, R5, R6.reuse, R7 ;  /* 0x0000000605077223 */ /* 0x081fe20000010007 */
[----:B------:R-:W-:-:S05]  /*5690*/  FMUL.FTZ R6, R4, R6 ;  /* 0x0000000604067220 */ /* 0x000fca0000410000 */
[----:B------:R2:W-:Y:S02]  /*56a0*/  STS.128 [R25+0x880], R4 ;  /* 0x0008800419007388 */ /* 0x0005e40000000c00 */
.L_x_5216:
[----:B------:R-:W-:Y:S05]  /*56b0*/  WARPSYNC.ALL ;  /* 0x0000000000007948 */ /* 0x000fea0003800000 */
[----:B------:R-:W-:Y:S01]  /*56c0*/  BAR.SYNC.DEFER_BLOCKING 0x0 ;  /* 0x0000000000007b1d */ /* 0x000fe20000010000 */
[C---:B-123--:R-:W-:Y:S01]  /*56d0*/  FMUL.FTZ R5, R181.reuse, R184 ;  /* 0x000000b8b5057220 */ /* 0x04efe20000410000 */
[----:B------:R-:W-:Y:S01]  /*56e0*/  FFMA.FTZ R4, R181, R183, R182 ;  /* 0x000000b7b5047223 */ /* 0x000fe200000100b6 */
[----:B------:R-:W-:Y:S02]  /*56f0*/  ISETP.NE.AND P0, PT, R202, RZ, PT ;  /* 0x000000ffca00720c */ /* 0x000fe40003f05270 */
[C---:B------:R-:W-:Y:S01]  /*5700*/  FMUL.FTZ R6, R178.reuse, R5 ;  /* 0x00000005b2067220 */ /* 0x040fe20000410000 */
[----:B------:R-:W-:Y:S01]  /*5710*/  FFMA.FTZ R4, R178, R4, R179 ;  /* 0x00000004b2047223 */ /* 0x000fe200000100b3 */
[----:B-----5:R-:W-:-:S02]  /*5720*/  MOV R18, 0x3f800000 ;  /* 0x3f80000000127802 */ /* 0x020fc40000000f00 */
[C---:B------:R-:W-:Y:S01]  /*5730*/  FMUL.FTZ R5, R171.reuse, R6 ;  /* 0x00000006ab057220 */ /* 0x040fe20000410000 */
[----:B------:R-:W-:Y:S01]  /*5740*/  FFMA.FTZ R4, R171, R4, R180 ;  /* 0x00000004ab047223 */ /* 0x000fe200000100b4 */
[----:B------:R-:W-:Y:S02]  /*5750*/  MOV R19, RZ ;  /* 0x000000ff00137202 */ /* 0x000fe40000000f00 */
        /* <DEDUP_REMOVED lines=8> */
[----:B------:R-:W-:Y:S01]  /*57e0*/  FFMA.FTZ R4, R161, R4, R174 ;  /* 0x00000004a1047223 */ /* 0x000fe200000100ae */
[----:B------:R2:W3:Y:S02]  /*57f0*/  @P0 LDS.64 R18, [R133] ;  /* 0x0000000085120984 */ /* 0x0004e40000000a00 */
[C---:B------:R-:W-:Y:S01]  /*5800*/  FMUL.FTZ R6, R160.reuse, R5 ;  /* 0x00000005a0067220 */ /* 0x040fe20000410000 */
[----:B------:R-:W-:Y:S01]  /*5810*/  FFMA.FTZ R4, R160, R4, R173 ;  /* 0x00000004a0047223 */ /* 0x000fe200000100ad */
[----:B------:R-:W-:-:S02]  /*5820*/  ISETP.GT.U32.AND P0, PT, R39, 0x1f, PT ;  /* 0x0000001f2700780c */ /* 0x000fc40003f04070 */
        /* <DEDUP_REMOVED lines=15> */
[----:B-1----:R-:W-:-:S04]  /*5920*/  FFMA.FTZ R192, R186, R192, R149 ;  /* 0x000000c0bac07223 */ /* 0x002fc80000010095 */
        /* <DEDUP_REMOVED lines=16> */
[----:B--23--:R-:W-:Y:S05]  /*5a30*/  @P0 BRA `(.L_x_5221) ;  /* 0x0000000000ec0947 */ /* 0x00cfea0003800000 */
        /* <DEDUP_REMOVED lines=10> */
[----:B------:R-:W-:Y:S04]  /*5ae0*/  SHFL.IDX PT, R205, R18, RZ, 0x1f ;  /* 0x00001fff12cd7589 */ /* 0x000fe800000e0000 */
        /* <DEDUP_REMOVED lines=40> */
.L_x_5272:
[----:B------:R-:W1:Y:S01]  /*5d70*/  LDS.64 R4, [R25+0xa98] ;  /* 0x000a980019047984 */ /* 0x000e620000000a00 */
[----:B------:R-:W-:Y:S02]  /*5d80*/  MOV R7, R207 ;  /* 0x000000cf00077202 */ /* 0x000fe40000000f00 */
[----:B------:R-:W-:-:S03]  /*5d90*/  MOV R6, R205 ;  /* 0x000000cd00067202 */ /* 0x000fc60000000f00 */
[C---:B0-----:R-:W-:Y:S02]  /*5da0*/  @P0 FFMA.FTZ R7, R203.reuse, R7, R206 ;  /* 0x00000007cb070223 */ /* 0x041fe400000100ce */
[----:B------:R-:W-:Y:S02]  /*5db0*/  @P0 FMUL.FTZ R6, R203, R6 ;  /* 0x00000006cb060220 */ /* 0x000fe40000410000 */
[C---:B-1----:R-:W-:Y:S02]  /*5dc0*/  FFMA.FTZ R5, R4.reuse, R7, R5 ;  /* 0x0000000704057223 */ /* 0x042fe40000010005 */
[----:B------:R-:W-:-:S05]  /*5dd0*/  FMUL.FTZ R4, R4, R6 ;  /* 0x0000000604047220 */ /* 0x000fca0000410000 */
[----:B------:R1:W-:Y:S02]  /*5de0*/  STS.128 [R25+0xa90], R4 ;  /* 0x000a900419007388 */ /* 0x0003e40000000c00 */
.L_x_5221:
[----:B------:R-:W-:Y:S05]  /*5df0*/  WARPSYNC.ALL ;  /* 0x0000000000007948 */ /* 0x000fea0003800000 */
[----:B------:R-:W-:Y:S01]  /*5e00*/  BAR.SYNC.DEFER_BLOCKING 0x0 ;  /* 0x0000000000007b1d */ /* 0x000fe20000010000 */
[----:B-1----:R-:W-:Y:S01]  /*5e10*/  FFMA.FTZ R5, R0, R192, RZ ;  /* 0x000000c000057223 */ /* 0x002fe200000100ff */
[----:B------:R-:W-:Y:S01]  /*5e20*/  FADD.FTZ R7, -R149, R192 ;  /* 0x000000c095077221 */ /* 0x000fe20000010100 */
[C---:B------:R-:W-:Y:S02]  /*5e30*/  ISETP.GT.AND P1, PT, R65.reuse, 0x1e, PT ;  /* 0x0000001e4100780c */ /* 0x040fe40003f24270 */
[----:B------:R-:W-:Y:S01]  /*5e40*/  FFMA.FTZ R5, R82, R191, R5 ;  /* 0x000000bf52057223 */ /* 0x000fe20000010005 */
[----:B------:R-:W-:Y:S01]  /*5e50*/  FADD.FTZ R191, -R148, R191 ;  /* 0x000000bf94bf7221 */ /* 0x000fe20000010100 */
[----:B------:R-:W-:Y:S01]  /*5e60*/  ISETP.GT.AND P0, PT, R65, 0x1d, PT ;  /* 0x0000001d4100780c */ /* 0x000fe20003f04270 */
[----:B------:R-:W-:Y:S01]  /*5e70*/  BSSY.RECONVERGENT B0, `(.L_x_5223) ;  /* 0x00000c8000007945 */ /* 0x000fe20003800200 */
[----:B------:R-:W-:Y:S01]  /*5e80*/  FFMA.FTZ R5, R78, R190, R5 ;  /* 0x000000be4e057223 */ /* 0x000fe20000010005 */
[----:B------:R-:W-:Y:S01]  /*5e90*/  FADD.FTZ R190, -R147, R190 ;  /* 0x000000be93be7221 */ /* 0x000fe20000010100 */
[----:B------:R-:W-:Y:S01]  /*5ea0*/  ISETP.NE.AND P2, PT, R39, RZ, PT ;  /* 0x000000ff2700720c */ /* 0x000fe20003f45270 */
[----:B------:R-:W1:-:S12]  /*5eb0*/  LDS R4, [R28+0xa94] ;  /* 0x000a94001c047984 */ /* 0x000e580000000800 */
[----:B------:R2:W-:Y:S01]  /*5ec0*/  @!P2 STS.64 [R133], R18 ;  /* 0x000000128500a388 */ /* 0x0005e20000000a00 */
[----:B-1----:R-:W-:Y:S01]  /*5ed0*/  FFMA.FTZ R184, R4, R184, R183 ;  /* 0x000000b804b87223 */ /* 0x002fe200000100b7 */
[----:B------:R-:W-:Y:S01]  /*5ee0*/  FFMA.FTZ R4, R84, R189, R5 ;  /* 0x000000bd54047223 */ /* 0x000fe20000010005 */
[----:B------:R-:W-:Y:S02]  /*5ef0*/  FADD.FTZ R189, -R146, R189 ;  /* 0x000000bd92bd7221 */ /* 0x000fe40000010100 */
        /* <DEDUP_REMOVED lines=9> */
[----:B------:R-:W-:-:S03]  /*5f90*/  FFMA.FTZ R5, R80, R186, R5 ;  /* 0x000000ba50057223 */ /* 0x000fc60000010005 */
        /* <DEDUP_REMOVED lines=24> */
[----:B------:R-:W-:Y:S01]  /*6120*/  FFMA.FTZ R158, R158, R172, R169 ;  /* 0x000000ac9e9e7223 */ /* 0x000fe200000100a9 */
[----:B------:R-:W-:Y:S01]  /*6130*/  FMUL.FTZ R161, R172, R60 ;  /* 0x0000003caca17220 */ /* 0x000fe20000410000 */
[----:B------:R-:W-:Y:S01]  /*6140*/  FMUL.FTZ R169, R176, R57 ;  /* 0x00000039b0a97220 */ /* 0x000fe20000410000 */
[----:B------:R-:W-:Y:S01]  /*6150*/  FMUL.FTZ R173, R180, R55 ;  /* 0x00000037b4ad7220 */ /* 0x000fe20000410000 */
[----:B------:R-:W-:Y:S01]  /*6160*/  FFMA.FTZ R170, R157, R158, R170 ;  /* 0x0000009e9daa7223 */ /* 0x000fe200000100aa */
[----:B--2---:R-:W-:Y:S01]  /*6170*/  FMUL.FTZ R18, R17, R168 ;  /* 0x000000a811127220 */ /* 0x004fe20000410000 */
[----:B------:R-:W-:Y:S01]  /*6180*/  FADD.FTZ R99, R175, R99 ;  /* 0x00000063af637221 */ /* 0x000fe20000010000 */
[----:B------:R-:W-:Y:S01]  /*6190*/  FMUL.FTZ R19, R17, R180 ;  /* 0x000000b411137220 */ /* 0x000fe20000410000 */
        /* <DEDUP_REMOVED lines=9> */
[----:B------:R-:W-:Y:S01]  /*6230*/  FMUL.FTZ R155, R166, R62 ;  /* 0x0000003ea69b7220 */ /* 0x000fe20000410000 */
[----:B------:R-:W-:-:S02]  /*6240*/  FADD.FTZ R120, R161, R120 ;  /* 0x00000078a1787221 */ /* 0x000fc40000010000 */
[----:B------:R-:W-:Y:S01]  /*6250*/  FFMA.FTZ R162, R153, R6, R162 ;  /* 0x0000000699a27223 */ /* 0x000fe200000100a2 */
[----:B------:R-:W-:Y:S01]  /*6260*/  FMUL.FTZ R153, R6, R58 ;  /* 0x0000003a06997220 */ /* 0x000fe20000410000 */
[----:B------:R-:W-:Y:S02]  /*6270*/  FADD.FTZ R124, R155, R124 ;  /* 0x0000007c9b7c7221 */ /* 0x000fe40000010000 */
[----:B------:R-:W-:Y:S01]  /*6280*/  FMUL.FTZ R2, R162, R63 ;  /* 0x0000003fa2027220 */ /* 0x000fe20000410000 */
[----:B------:R-:W-:-:S03]  /*6290*/  FADD.FTZ R110, R153, R110 ;  /* 0x0000006e996e7221 */ /* 0x000fc60000010000 */
        /* <DEDUP_REMOVED lines=12> */
[C---:B------:R-:W-:Y:S01]  /*6360*/  FFMA.FTZ R157, R5.reuse, R188, R204 ;  /* 0x000000bc059d7223 */ /* 0x040fe200000100cc */
[----:B------:R-:W-:Y:S01]  /*6370*/  FFMA.FTZ R186, R88, R195, R163 ;  /* 0x000000c358ba7223 */ /* 0x000fe200000100a3 */
[----:B------:R-:W-:Y:S01]  /*6380*/  FMUL.FTZ R163, R160, R52 ;  /* 0x00000034a0a37220 */ /* 0x000fe20000410000 */
[----:B------:R-:W-:Y:S01]  /*6390*/  FADD.FTZ R195, -R134, R195 ;  /* 0x000000c386c37221 */ /* 0x000fe20000010100 */
[----:B------:R-:W-:Y:S01]  /*63a0*/  FFMA.FTZ R204, R192, R187, R157 ;  /* 0x000000bbc0cc7223 */ /* 0x000fe2000001009d */
[----:B------:R-:W-:Y:S01]  /*63b0*/  FADD.FTZ R122, R5, R122 ;  /* 0x0000007a057a7221 */ /* 0x000fe20000010000 */
[----:B------:R-:W1:Y:S01]  /*63c0*/  SHFL.DOWN PT, R157, R186, 0x1, 0x1f ;  /* 0x08201f00ba9d7f89 */ /* 0x000e6200000e0000 */
[----:B------:R-:W-:Y:S01]  /*63d0*/  FADD.FTZ R109, R4, R109 ;  /* 0x0000006d046d7221 */ /* 0x000fe20000010000 */
[----:B------:R-:W-:Y:S01]  /*63e0*/  FFMA.FTZ R204, R161, R159, R204 ;  /* 0x0000009fa1cc7223 */ /* 0x000fe200000100cc */
[----:B------:R-:W-:Y:S01]  /*63f0*/  FADD.FTZ R105, R163, R105 ;  /* 0x00000069a3697221 */ /* 0x000fe20000010000 */
[----:B------:R-:W-:-:S02]  /*6400*/  FADD.FTZ R107, R192, R107 ;  /* 0x0000006bc06b7221 */ /* 0x000fc40000010000 */
        /* <DEDUP_REMOVED lines=8> */
[----:B------:R-:W-:Y:S01]  /*6490*/  FMUL.FTZ R19, R17, R176 ;  /* 0x000000b011137220 */ /* 0x000fe20000410000 */
[----:B------:R-:W1:Y:S01]  /*64a0*/  SHFL.DOWN PT, R179, R186, 0x2, 0x1f ;  /* 0x08401f00bab37f89 */ /* 0x000e6200000e0000 */
        /* <DEDUP_REMOVED lines=8> */
[----:B------:R-:W-:-:S02]  /*6530*/  FFMA.FTZ R157, R181, R195, R204 ;  /* 0x000000c3b59d7223 */ /* 0x000fc400000100cc */
[----:B------:R-:W-:Y:S01]  /*6540*/  FADD.FTZ R91, R176, R91 ;  /* 0x0000005bb05b7221 */ /* 0x000fe20000010000 */
[----:B------:R-:W-:Y:S01]  /*6550*/  FFMA.FTZ R174, R70, R174, R19 ;  /* 0x000000ae46ae7223 */ /* 0x000fe20000010013 */
[----:B------:R-:W-:Y:S01]  /*6560*/  FMUL.FTZ R19, R17, R170 ;  /* 0x000000aa11137220 */ /* 0x000fe20000410000 */
[----:B------:R-:W2:Y:S02]  /*6570*/  SHFL.DOWN PT, R204, R157, 0x1, 0x1f ;  /* 0x08201f009dcc7f89 */ /* 0x000ea400000e0000 */
[----:B------:R-:W-:Y:S01]  /*6580*/  FADD.FTZ R89, R174, R89 ;  /* 0x00000059ae597221 */ /* 0x000fe20000010000 */
[----:B------:R-:W-:-:S04]  /*6590*/  FMUL.FTZ R19, R188, R19 ;  /* 0x00000013bc137220 */ /* 0x000fc80000410000 */
[----:B------:R-:W-:Y:S01]  /*65a0*/  FFMA.FTZ R170, R68, R170, R19 ;  /* 0x000000aa44aa7223 */ /* 0x000fe20000010013 */
[-C--:B------:R-:W-:Y:S01]  /*65b0*/  FMUL.FTZ R19, R17, R166.reuse ;  /* 0x000000a611137220 */ /* 0x080fe20000410000 */
[----:B-1----:R-:W-:Y:S02]  /*65c0*/  @!P0 FADD.FTZ R186, R186, R179 ;  /* 0x000000b3baba8221 */ /* 0x002fe40000010000 */
[----:B------:R-:W-:Y:S01]  /*65d0*/  FADD.FTZ R85, R170, R85 ;  /* 0x00000055aa557221 */ /* 0x000fe20000010000 */
[----:B------:R-:W-:Y:S02]  /*65e0*/  FMUL.FTZ R190, R190, R19 ;  /* 0x00000013bebe7220 */ /* 0x000fe40000410000 */
[----:B------:R-:W1:Y:S02]  /*65f0*/  SHFL.DOWN PT, R179, R186, 0x4, 0x1f ;  /* 0x08801f00bab37f89 */ /* 0x000e6400000e0000 */
[----:B------:R-:W-:-:S04]  /*6600*/  FFMA.FTZ R19, R67, R166, R190 ;  /* 0x000000a643137223 */ /* 0x000fc800000100be */
[----:B------:R-:W-:Y:S01]  /*6610*/  FADD.FTZ R22, R19, R22 ;  /* 0x0000001613167221 */ /* 0x000fe20000010000 */
        /* <DEDUP_REMOVED lines=15> */
[----:B------:R-:W-:Y:S01]  /*6710*/  FMUL.FTZ R198, R17, R178 ;  /* 0x000000b211c67220 */ /* 0x000fe20000410000 */
[----:B------:R-:W1:Y:S02]  /*6720*/  SHFL.DOWN PT, R167, R186, 0x10, 0x1f ;  /* 0x0a001f00baa77f89 */ /* 0x000e6400000e0000 */
[----:B------:R-:W-:Y:S01]  /*6730*/  FFMA.FTZ R182, R76, R182, R179 ;  /* 0x000000b64cb67223 */ /* 0x000fe200000100b3 */
[----:B------:R-:W-:-:S03]  /*6740*/  FMUL.FTZ R198, R197, R198 ;  /* 0x000000c6c5c67220 */ /* 0x000fc60000410000 */
[----:B------:R-:W-:Y:S01]  /*6750*/  FADD.FTZ R95, R182, R95 ;  /* 0x0000005fb65f7221 */ /* 0x000fe20000010000 */
[----:B--2---:R-:W-:Y:S01]  /*6760*/  @!P1 FADD.FTZ R157, R157, R206 ;  /* 0x000000ce9d9d9221 */ /* 0x004fe20000010000 */
[----:B------:R-:W-:Y:S01]  /*6770*/  FFMA.FTZ R175, R123, R178, R198 ;  /* 0x000000b27baf7223 */ /* 0x000fe200000100c6 */
[----:B------:R-:W-:Y:S01]  /*6780*/  FMUL.FTZ R178, R199, R18 ;  /* 0x00000012c7b27220 */ /* 0x000fe20000410000 */
[----:B------:R-:W-:Y:S02]  /*6790*/  FMUL.FTZ R18, R17, R164 ;  /* 0x000000a411127220 */ /* 0x000fe40000410000 */
[----:B------:R-:W2:Y:S01]  /*67a0*/  SHFL.DOWN PT, R184, R157, 0x8, 0x1f ;  /* 0x09001f009db87f89 */ /* 0x000ea200000e0000 */
[----:B------:R-:W-:Y:S01]  /*67b0*/  FFMA.FTZ R171, R121, R168, R178 ;  /* 0x000000a879ab7223 */ /* 0x000fe200000100b2 */
[----:B------:R-:W-:Y:S01]  /*67c0*/  FMUL.FTZ R18, R193, R18 ;  /* 0x00000012c1127220 */ /* 0x000fe20000410000 */
[----:B------:R-:W-:Y:S02]  /*67d0*/  FADD.FTZ R106, R175, R106 ;  /* 0x0000006aaf6a7221 */ /* 0x000fe40000010000 */
[----:B------:R-:W-:Y:S01]  /*67e0*/  FADD.FTZ R104, R171, R104 ;  /* 0x00000068ab687221 */ /* 0x000fe20000010000 */
[----:B------:R-:W-:Y:S01]  /*67f0*/  FFMA.FTZ R165, R119, R164, R18 ;  /* 0x000000a477a57223 */ /* 0x000fe20000010012 */
[----:B------:R-:W-:-:S03]  /*6800*/  FMUL.FTZ R18, R17, R160 ;  /* 0x000000a011127220 */ /* 0x000fc60000410000 */
[----:B------:R-:W-:Y:S01]  /*6810*/  FADD.FTZ R102, R165, R102 ;  /* 0x00000066a5667221 */ /* 0x000fe20000010000 */
[----:B------:R-:W-:Y:S01]  /*6820*/  FMUL.FTZ R168, R185, R18 ;  /* 0x00000012b9a87220 */ /* 0x000fe20000410000 */
[----:B------:R-:W-:Y:S01]  /*6830*/  FMUL.FTZ R18, R17, R172 ;  /* 0x000000ac11127220 */ /* 0x000fe20000410000 */
[----:B-1----:R-:W-:-:S03]  /*6840*/  FADD.FTZ R5, R186, R167 ;  /* 0x000000a7ba057221 */ /* 0x002fc60000010000 */
[----:B------:R-:W-:Y:S01]  /*6850*/  FMUL.FTZ R164, R159, R18 ;  /* 0x000000129fa47220 */ /* 0x000fe20000410000 */
[----:B------:R-:W-:Y:S01]  /*6860*/  FMUL.FTZ R18, R17, R158 ;  /* 0x0000009e11127220 */ /* 0x000fe20000410000 */
[----:B------:R-:W-:Y:S02]  /*6870*/  FFMA.FTZ R159, R117, R160, R168 ;  /* 0x000000a0759f7223 */ /* 0x000fe400000100a8 */
[----:B------:R-:W-:Y:S01]  /*6880*/  FFMA.FTZ R164, R69, R172, R164 ;  /* 0x000000ac45a47223 */ /* 0x000fe200000100a4 */
[----:B------:R-:W-:Y:S01]  /*6890*/  FMUL.FTZ R18, R187, R18 ;  /* 0x00000012bb127220 */ /* 0x000fe20000410000 */
[----:B------:R-:W-:Y:S01]  /*68a0*/  FADD.FTZ R100, R159, R100 ;  /* 0x000000649f647221 */ /* 0x000fe20000010000 */
[----:B--2---:R-:W-:Y:S02]  /*68b0*/  @!P0 FADD.FTZ R157, R157, R184 ;  /* 0x000000b89d9d8221 */ /* 0x004fe40000010000 */
[----:B------:R-:W-:Y:S01]  /*68c0*/  FFMA.FTZ R159, R115, R158, R18 ;  /* 0x0000009e739f7223 */ /* 0x000fe20000010012 */
[----:B------:R-:W-:Y:S01]  /*68d0*/  FMUL.FTZ R18, R17, R156 ;  /* 0x0000009c11127220 */ /* 0x000fe20000410000 */
[----:B------:R-:W-:Y:S01]  /*68e0*/  ISETP.NE.AND P0, PT, R65, RZ, PT ;  /* 0x000000ff4100720c */ /* 0x000fe20003f05270 */
[----:B------:R-:W-:Y:S01]  /*68f0*/  FADD.FTZ R87, R164, R87 ;  /* 0x00000057a4577221 */ /* 0x000fe20000010000 */
[----:B------:R-:W1:Y:S01]  /*6900*/  SHFL.DOWN PT, R176, R157, 0x10, 0x1f ;  /* 0x0a001f009db07f89 */ /* 0x000e6200000e0000 */
[----:B------:R-:W-:Y:S01]  /*6910*/  FMUL.FTZ R18, R189, R18 ;  /* 0x00000012bd127220 */ /* 0x000fe20000410000 */
[----:B------:R-:W-:-:S03]  /*6920*/  FADD.FTZ R98, R159, R98 ;  /* 0x000000629f627221 */ /* 0x000fc60000010000 */
[----:B------:R-:W-:Y:S01]  /*6930*/  FFMA.FTZ R158, R113, R156, R18 ;  /* 0x0000009c719e7223 */ /* 0x000fe20000010012 */
[C---:B------:R-:W-:Y:S01]  /*6940*/  FMUL.FTZ R156, R17.reuse, R6 ;  /* 0x00000006119c7220 */ /* 0x040fe20000410000 */
[----:B------:R-:W-:Y:S02]  /*6950*/  FMUL.FTZ R18, R17, R162 ;  /* 0x000000a211127220 */ /* 0x000fe40000410000 */
[----:B------:R-:W-:Y:S01]  /*6960*/  FADD.FTZ R83, R158, R83 ;  /* 0x000000539e537221 */ /* 0x000fe20000010000 */
[----:B------:R-:W-:Y:S01]  /*6970*/  FMUL.FTZ R156, R191, R156 ;  /* 0x0000009cbf9c7220 */ /* 0x000fe20000410000 */
[----:B------:R-:W-:-:S03]  /*6980*/  FMUL.FTZ R7, R7, R18 ;  /* 0x0000001207077220 */ /* 0x000fc60000410000 */
[----:B------:R-:W-:Y:S01]  /*6990*/  FFMA.FTZ R17, R71, R6, R156 ;  /* 0x0000000647117223 */ /* 0x000fe2000001009c */
[----:B------:R-:W-:-:S03]  /*69a0*/  FFMA.FTZ R162, R66, R162, R7 ;  /* 0x000000a242a27223 */ /* 0x000fc60000010007 */
[----:B------:R-:W-:Y:S01]  /*69b0*/  FADD.FTZ R20, R17, R20 ;  /* 0x0000001411147221 */ /* 0x000fe20000010000 */
[----:B------:R-:W-:Y:S01]  /*69c0*/  FADD.FTZ R23, R162, R23 ;  /* 0x00000017a2177221 */ /* 0x000fe20000010000 */
[----:B-1----:R-:W-:-:S05]  /*69d0*/  FADD.FTZ R4, R157, R176 ;  /* 0x000000b09d047221 */ /* 0x002fca0000010000 */
[----:B------:R1:W-:Y:S01]  /*69e0*/  @!P0 STS.64 [R27+UR9+0x858], R4 ;  /* 0x000858041b008988 */ /* 0x0003e20008000a09 */
[----:B------:R-:W-:Y:S06]  /*69f0*/  BAR.SYNC.DEFER_BLOCKING 0x0 ;  /* 0x0000000000007b1d */ /* 0x000fec0000010000 */
[----:B------:R-:W-:Y:S05]  /*6a00*/  @P2 BRA `(.L_x_5224) ;  /* 0x0000000000382947 */ /* 0x000fea0003800000 */
[----:B----4-:R-:W-:Y:S01]  /*6a10*/  ISETP.NE.AND P1, PT, R201, UR8, PT ;  /* 0x00000008c9007c0c */ /* 0x010fe2000bf25270 */
[----:B------:R-:W2:Y:S01]  /*6a20*/  LDS.64 R6, [UR6+0x860] ;  /* 0x00086006ff067984 */ /* 0x000ea20008000a00 */
[----:B------:R-:W-:-:S04]  /*6a30*/  ISETP.GT.AND P0, PT, R65, 0xf, PT ;  /* 0x0000000f4100780c */ /* 0x000fc80003f04270 */
[----:B------:R-:W-:Y:S02]  /*6a40*/  FSEL R186, R186, R5, P0 ;  /* 0x00000005baba7208 */ /* 0x000fe40000000000 */
[----:B------:R-:W-:-:S05]  /*6a50*/  FSEL R157, R157, R4, P0 ;  /* 0x000000049d9d7208 */ /* 0x000fca0000000000 */
[----:B------:R-:W1:Y:S04]  /*6a60*/  @P1 LDS R2, [R64+0x2190] ;  /* 0x0021900040021984 */ /* 0x000e680000000800 */
[----:B------:R-:W3:Y:S01]  /*6a70*/  @P1 LDS R18, [R64+0x1d90] ;  /* 0x001d900040121984 */ /* 0x000ee20000000800 */
[----:B--2---:R-:W-:Y:S01]  /*6a80*/  FADD.FTZ R7, R7, R186 ;  /* 0x000000ba07077221 */ /* 0x004fe20000010000 */
[----:B------:R-:W-:-:S03]  /*6a90*/  FADD.FTZ R157, R6, R157 ;  /* 0x0000009d069d7221 */ /* 0x000fc60000010000 */
[----:B-1----:R-:W-:Y:S01]  /*6aa0*/  @P1 FADD.FTZ R5, R7, R2 ;  /* 0x0000000207051221 */ /* 0x002fe20000010000 */
[----:B---3--:R-:W-:-:S04]  /*6ab0*/  @P1 FADD.FTZ R157, R157, R18 ;  /* 0x000000129d9d1221 */ /* 0x008fc80000010000 */
[----:B------:R2:W-:Y:S04]  /*6ac0*/  @P1 STS [R64+0x2190], R5 ;  /* 0x0021900540001388 */ /* 0x0005e80000000800 */
[----:B------:R2:W-:Y:S04]  /*6ad0*/  STS [R64+0x1d90], R157 ;  /* 0x001d909d40007388 */ /* 0x0005e80000000800 */
[----:B------:R2:W-:Y:S02]  /*6ae0*/  @!P1 STS [R64+0x2190], R7 ;  /* 0x0021900740009388 */ /* 0x0005e40000000800 */
.L_x_5224:
[----:B------:R-:W-:Y:S05]  /*6af0*/  BSYNC.RECONVERGENT B0 ;  /* 0x0000000000007941 */ /* 0x000fea0003800200 */
.L_x_5223:
        /* <DEDUP_REMOVED lines=13> */
.L_x_5212:
[----:B------:R-:W-:Y:S01]  /*6bd0*/  BAR.SYNC.DEFER_BLOCKING 0x0 ;  /* 0x0000000000007b1d */ /* 0x000fe20000010000 */
[----:B------:R-:W-:Y:S02]  /*6be0*/  F2FP.BF16.F32.PACK_AB R123, R105, R120 ;  /* 0x00000078697b723e */ /* 0x000fe400000010ff */
[----:B------:R-:W-:Y:S02]  /*6bf0*/  F2FP.BF16.F32.PACK_AB R115, R97, R112 ;  /* 0x000000706173723e */ /* 0x000fe400000010ff */
[----:B------:R-:W-:Y:S01]  /*6c00*/  F2FP.BF16.F32.PACK_AB R122, R107, R122 ;  /* 0x0000007a6b7a723e */ /* 0x000fe200000010ff */
[----:B------:R-:W2:Y:S01]  /*6c10*/  LDCU.64 UR10, c[0x0][0x4f8] ;  /* 0x00009f00ff0a77ac */ /* 0x000ea20008000a00 */
[----:B------:R-:W-:Y:S01]  /*6c20*/  F2FP.BF16.F32.PACK_AB R121, R109, R124 ;  /* 0x0000007c6d79723e */ /* 0x000fe200000010ff */
[----:B------:R-:W3:Y:S01]  /*6c30*/  LDC.64 R52, c[0x0][0x500] ;  /* 0x00014000ff347b82 */ /* 0x000ee20000000a00 */
[----:B------:R-:W-:Y:S02]  /*6c40*/  F2FP.BF16.F32.PACK_AB R114, R99, R114 ;  /* 0x000000726372723e */ /* 0x000fe400000010ff */
[----:B------:R-:W-:-:S05]  /*6c50*/  F2FP.BF16.F32.PACK_AB R113, R101, R116 ;  /* 0x000000746571723e */ /* 0x000fca00000010ff */
[----:B------:R-:W5:Y:S01]  /*6c60*/  LDC.64 R54, c[0x0][0x550] ;  /* 0x00015400ff367b82 */ /* 0x000f620000000a00 */
[----:B-1----:R-:W4:Y:S01]  /*6c70*/  LDG.E.128 R4, desc[UR16][R14.64] ;  /* 0x000000100e047981 */ /* 0x002f22000c1e1d00 */
[----:B------:R-:W-:-:S06]  /*6c80*/  UMOV UR5, URZ ;  /* 0x000000ff00057c82 */ /* 0x000fcc0008000000 */
[----:B------:R-:W1:Y:S01]  /*6c90*/  LDC.64 R60, c[0x0][0x560] ;  /* 0x00015800ff3c7b82 */ /* 0x000e620000000a00 */
[----:B------:R-:W3:Y:S01]  /*6ca0*/  LDG.E.128 R8, desc[UR16][R14.64+0x200] ;  /* 0x000200100e087981 */ /* 0x000ee2000c1e1d00 */
[----:B------:R-:W-:Y:S01]  /*6cb0*/  F2FP.BF16.F32.PACK_AB R120, R110, R111 ;  /* 0x0000006f6e78723e */ /* 0x000fe200000010ff */
[----:B--2---:R-:W-:Y:S01]  /*6cc0*/  UIMAD.WIDE.U32 UR6, UR18, UR10, UR4 ;  /* 0x0000000a120672a5 */ /* 0x004fe2000f8e0004 */
[----:B------:R-:W-:Y:S01]  /*6cd0*/  F2FP.BF16.F32.PACK_AB R112, R103, R118 ;  /* 0x000000766770723e */ /* 0x000fe200000010ff */
[----:B------:R-:W-:Y:S02]  /*6ce0*/  UISETP.GT.AND UP0, UPT, UR8, 0x1, UPT ;  /* 0x000000010800788c */ /* 0x000fe4000bf04270 */
[----:B------:R-:W-:Y:S01]  /*6cf0*/  UIMAD UR7, UR18, UR11, UR7 ;  /* 0x0000000b120772a4 */ /* 0x000fe2000f8e0207 */
[----:B------:R-:W-:Y:S01]  /*6d00*/  UMOV UR8, UR19 ;  /* 0x0000001300087c82 */ /* 0x000fe20008000000 */
[----:B----4-:R-:W-:Y:S04]  /*6d10*/  STS.128 [R24], R4 ;  /* 0x0000000418007388 */ /* 0x010fe80000000c00 */
[----:B---3--:R-:W-:Y:S01]  /*6d20*/  STS.128 [R24+0x200], R8 ;  /* 0x0002000818007388 */ /* 0x008fe20000000c00 */
[----:B------:R-:W-:-:S03]  /*6d30*/  NOP ;  /* 0x0000000000007918 */ /* 0x000fc60000000000 */
[----:B------:R-:W2:Y:S04]  /*6d40*/  LDS.128 R16, [R3] ;  /* 0x0000000003107984 */ /* 0x000ea80000000c00 */
[----:B------:R-:W3:Y:S01]  /*6d50*/  LDS.128 R4, [R3+0x10] ;  /* 0x0000100003047984 */ /* 0x000ee20000000c00 */
[----:B------:R-:W-:Y:S06]  /*6d60*/  BAR.SYNC.DEFER_BLOCKING 0x0 ;  /* 0x0000000000007b1d */ /* 0x000fec0000010000 */
[----:B------:R-:W-:Y:S04]  /*6d70*/  STS.128 [R3], R120 ;  /* 0x0000007803007388 */ /* 0x000fe80000000c00 */
[----:B------:R-:W-:Y:S01]  /*6d80*/  STS.128 [R3+0x10], R112 ;  /* 0x0000107003007388 */ /* 0x000fe20000000c00 */
[----:B--2---:R-:W-:-:S02]  /*6d90*/  SHF.L.U32 R0, R16, 0x10, RZ ;  /* 0x0000001010007819 */ /* 0x004fc400000006ff */
[----:B------:R-:W-:Y:S02]  /*6da0*/  PRMT R16, R16, 0x7632, R16 ;  /* 0x0000763210107816 */ /* 0x000fe40000000010 */
[----:B------:R-:W-:Y:S01]  /*6db0*/  SHF.L.U32 R2, R18, 0x10, RZ ;  /* 0x0000001012027819 */ /* 0x000fe200000006ff */
[--C-:B------:R-:W-:Y:S01]  /*6dc0*/  FADD.FTZ R48, R0, R45.reuse ;  /* 0x0000002d00307221 */ /* 0x100fe20000010000 */
[----:B------:R-:W-:Y:S02]  /*6dd0*/  SHF.L.U32 R16, R16, 0x10, RZ ;  /* 0x0000001010107819 */ /* 0x000fe400000006ff */
[----:B------:R-:W-:Y:S01]  /*6de0*/  SHF.L.U32 R0, R17, 0x10, RZ ;  /* 0x0000001011007819 */ /* 0x000fe200000006ff */
[--C-:B------:R-:W-:Y:S01]  /*6df0*/  FADD.FTZ R2, R2, R45.reuse ;  /* 0x0000002d02027221 */ /* 0x100fe20000010000 */
[----:B------:R-:W-:Y:S01]  /*6e00*/  FSETP.GTU.FTZ.AND P3, PT, R48, 20, PT ;  /* 0x41a000003000780b */ /* 0x000fe20003f7c000 */
[--C-:B------:R-:W-:Y:S01]  /*6e10*/  FADD.FTZ R16, R16, R45.reuse ;  /* 0x0000002d10107221 */ /* 0x100fe20000010000 */
[----:B------:R-:W-:Y:S01]  /*6e20*/  PRMT R18, R18, 0x7632, R18 ;  /* 0x0000763212127816 */ /* 0x000fe20000000012 */
[----:B------:R-:W-:Y:S01]  /*6e30*/  FADD.FTZ R14, R0, R45 ;  /* 0x0000002d000e7221 */ /* 0x000fe20000010000 */
[----:B------:R-:W-:-:S02]  /*6e40*/  FSETP.GTU.FTZ.AND P5, PT, R2, 20, PT ;  /* 0x41a000000200780b */ /* 0x000fc40003fbc000 */
[----:B------:R-:W-:Y:S02]  /*6e50*/  FSETP.GTU.FTZ.AND P6, PT, R16, 20, PT ;  /* 0x41a000001000780b */ /* 0x000fe40003fdc000 */
[----:B------:R-:W-:Y:S02]  /*6e60*/  FSETP.GTU.FTZ.AND P2, PT, R14, 20, PT ;  /* 0x41a000000e00780b */ /* 0x000fe40003f5c000 */
[----:B------:R-:W-:Y:S02]  /*6e70*/  SHF.L.U32 R18, R18, 0x10, RZ ;  /* 0x0000001012127819 */ /* 0x000fe400000006ff */
[----:B------:R-:W-:Y:S01]  /*6e80*/  PRMT R17, R17, 0x7632, R17 ;  /* 0x0000763211117816 */ /* 0x000fe20000000011 */
[----:B------:R-:W-:Y:S02]  /*6e90*/  @!P3 FMUL.FTZ R0, R48, -1.4426950216293334961 ;  /* 0xbfb8aa3b3000b820 */ /* 0x000fe40000410000 */
[----:B------:R-:W-:Y:S02]  /*6ea0*/  FADD.FTZ R18, R18, R45 ;  /* 0x0000002d12127221 */ /* 0x000fe40000010000 */
[----:B------:R-:W-:-:S02]  /*6eb0*/  @!P5 FMUL.FTZ R10, R2, -1.4426950216293334961 ;  /* 0xbfb8aa3b020ad820 */ /* 0x000fc40000410000 */
[----:B------:R-:W-:Y:S01]  /*6ec0*/  @!P6 FMUL.FTZ R8, R16, -1.4426950216293334961 ;  /* 0xbfb8aa3b1008e820 */ /* 0x000fe20000410000 */
[----:B------:R-:W2:Y:S01]  /*6ed0*/  @!P3 MUFU.EX2 R0, R0 ;  /* 0x000000000000b308 */ /* 0x000ea20000000800 */
[----:B------:R-:W-:Y:S01]  /*6ee0*/  @!P2 FMUL.FTZ R9, R14, -1.4426950216293334961 ;  /* 0xbfb8aa3b0e09a820 */ /* 0x000fe20000410000 */
[C---:B------:R-:W-:Y:S02]  /*6ef0*/  SHF.L.U32 R14, R19.reuse, 0x10, RZ ;  /* 0x00000010130e7819 */ /* 0x040fe400000006ff */
[----:B------:R-:W-:-:S03]  /*6f00*/  PRMT R19, R19, 0x7632, R19 ;  /* 0x0000763213137816 */ /* 0x000fc60000000013 */
[--C-:B------:R-:W-:Y:S01]  /*6f10*/  FADD.FTZ R11, R14, R45.reuse ;  /* 0x0000002d0e0b7221 */ /* 0x100fe20000010000 */
[----:B------:R-:W4:Y:S01]  /*6f20*/  @!P6 MUFU.EX2 R8, R8 ;  /* 0x000000080008e308 */ /* 0x000f220000000800 */
[C---:B---3--:R-:W-:Y:S02]  /*6f30*/  SHF.L.U32 R14, R4.reuse, 0x10, RZ ;  /* 0x00000010040e7819 */ /* 0x048fe400000006ff */
[----:B------:R-:W-:Y:S02]  /*6f40*/  PRMT R4, R4, 0x7632, R4 ;  /* 0x0000763204047816 */ /* 0x000fe40000000004 */
[----:B------:R-:W-:Y:S01]  /*6f50*/  FSETP.GTU.FTZ.AND P4, PT, R11, 20, PT ;  /* 0x41a000000b00780b */ /* 0x000fe20003f9c000 */
[----:B------:R-:W-:Y:S01]  /*6f60*/  FADD.FTZ R15, R14, R45 ;  /* 0x0000002d0e0f7221 */ /* 0x000fe20000010000 */
[C---:B------:R-:W-:Y:S01]  /*6f70*/  SHF.L.U32 R14, R5.reuse, 0x10, RZ ;  /* 0x00000010050e7819 */ /* 0x040fe200000006ff */
[----:B------:R-:W3:Y:S01]  /*6f80*/  @!P2 MUFU.EX2 R9, R9 ;  /* 0x000000090009a308 */ /* 0x000ee20000000800 */
[----:B--2---:R-:W-:Y:S01]  /*6f90*/  @!P3 FADD.FTZ R2, R0, 1 ;  /* 0x3f8000000002b421 */ /* 0x004fe20000010000 */
[----:B------:R-:W-:-:S02]  /*6fa0*/  PRMT R5, R5, 0x7632, R5 ;  /* 0x0000763205057816 */ /* 0x000fc40000000005 */
[----:B------:R-:W-:Y:S01]  /*6fb0*/  FADD.FTZ R48, R14, R45 ;  /* 0x0000002d0e307221 */ /* 0x000fe20000010000 */
[----:B------:R-:W-:Y:S02]  /*6fc0*/  FSETP.GTU.FTZ.AND P1, PT, R15, 20, PT ;  /* 0x41a000000f00780b */ /* 0x000fe40003f3c000 */
[----:B------:R-:W-:Y:S01]  /*6fd0*/  SHF.L.U32 R4, R4, 0x10, RZ ;  /* 0x0000001004047819 */ /* 0x000fe200000006ff */
[----:B------:R2:W0:Y:S01]  /*6fe0*/  @!P3 MUFU.RCP R16, R2 ;  /* 0x000000020010b308 */ /* 0x0004220000001000 */
[----:B----4-:R-:W-:Y:S01]  /*6ff0*/  @!P6 FADD.FTZ R8, R8, 1 ;  /* 0x3f8000000808e421 */ /* 0x010fe20000010000 */
[----:B------:R-:W-:-:S06]  /*7000*/  FSETP.GTU.FTZ.AND P0, PT, R48, 20, PT ;  /* 0x41a000003000780b */ /* 0x000fcc0003f1c000 */
[----:B------:R-:W4:Y:S01]  /*7010*/  @!P6 MUFU.RCP R49, R8 ;  /* 0x000000080031e308 */ /* 0x000f220000001000 */
[----:B---3--:R-:W-:Y:S01]  /*7020*/  @!P2 FADD.FTZ R0, R9, 1 ;  /* 0x3f8000000900a421 */ /* 0x008fe20000010000 */
[----:B--2---:R-:W-:Y:S01]  /*7030*/  SHF.L.U32 R2, R17, 0x10, RZ ;  /* 0x0000001011027819 */ /* 0x004fe200000006ff */
[----:B------:R-:W-:-:S04]  /*7040*/  @!P4 FMUL.FTZ R9, R11, -1.4426950216293334961 ;  /* 0xbfb8aa3b0b09c820 */ /* 0x000fc80000410000 */
[----:B------:R-:W-:Y:S01]  /*7050*/  FADD.FTZ R14, R2, R45 ;  /* 0x0000002d020e7221 */ /* 0x000fe20000010000 */
[----:B------:R2:W3:Y:S01]  /*7060*/  @!P2 MUFU.RCP R51, R0 ;  /* 0x000000000033a308 */ /* 0x0004e20000001000 */
[----:B0-----:R-:W-:Y:S01]  /*7070*/  @!P3 FMUL.FTZ R23, R23, R16 ;  /* 0x000000101717b220 */ /* 0x001fe20000410000 */
[----:B------:R-:W-:Y:S02]  /*7080*/  @!P1 FMUL.FTZ R2, R15, -1.4426950216293334961 ;  /* 0xbfb8aa3b0f029820 */ /* 0x000fe40000410000 */
[----:B------:R-:W-:-:S04]  /*7090*/  FSETP.GTU.FTZ.AND P3, PT, R14, 20, PT ;  /* 0x41a000000e00780b */ /* 0x000fc80003f7c000 */
[----:B------:R0:W5:Y:S01]  /*70a0*/  @!P4 MUFU.EX2 R11, R9 ;  /* 0x00000009000bc308 */ /* 0x0001620000000800 */
[----:B----4-:R-:W-:Y:S01]  /*70b0*/  @!P6 FMUL.FTZ R20, R20, R49 ;  /* 0x000000311414e220 */ /* 0x010fe20000410000 */
[----:B------:R-:W-:Y:S02]  /*70c0*/  FSETP.GTU.FTZ.AND P6, PT, R18, 20, PT ;  /* 0x41a000001200780b */ /* 0x000fe40003fdc000 */
[----:B--2---:R-:W-:-:S04]  /*70d0*/  SHF.L.U32 R0, R19, 0x10, RZ ;  /* 0x0000001013007819 */ /* 0x004fc800000006ff */
[----:B------:R-:W2:Y:S01]  /*70e0*/  @!P5 MUFU.EX2 R10, R10 ;  /* 0x0000000a000ad308 */ /* 0x000ea20000000800 */
[----:B------:R-:W-:Y:S01]  /*70f0*/  FADD.FTZ R17, R0, R45 ;  /* 0x0000002d00117221 */ /* 0x000fe20000010000 */
[----:B---3--:R-:W-:Y:S01]  /*7100*/  @!P2 FMUL.FTZ R22, R22, R51 ;  /* 0x000000331616a220 */ /* 0x008fe20000410000 */
[----:B------:R-:W-:Y:S01]  /*7110*/  @!P3 FMUL.FTZ R0, R14, -1.4426950216293334961 ;  /* 0xbfb8aa3b0e00b820 */ /* 0x000fe20000410000 */
[----:B0-----:R-:W-:Y:S02]  /*7120*/  @!P0 FMUL.FTZ R9, R48, -1.4426950216293334961 ;  /* 0xbfb8aa3b30098820 */ /* 0x001fe40000410000 */
[----:B------:R-:W-:Y:S01]  /*7130*/  FSETP.GTU.FTZ.AND P2, PT, R17, 20, PT ;  /* 0x41a000001100780b */ /* 0x000fe20003f5c000 */
[----:B------:R-:W-:Y:S01]  /*7140*/  @!P6 FMUL.FTZ R8, R18, -1.4426950216293334961 ;  /* 0xbfb8aa3b1208e820 */ /* 0x000fe20000410000 */
[----:B------:R-:W0:Y:S01]  /*7150*/  @!P0 MUFU.EX2 R16, R9 ;  /* 0x0000000900108308 */ /* 0x000e220000000800 */
[----:B-----5:R-:W-:-:S07]  /*7160*/  @!P4 FADD.FTZ R11, R11, 1 ;  /* 0x3f8000000b0bc421 */ /* 0x020fce0000010000 */
[----:B------:R-:W3:Y:S01]  /*7170*/  @!P6 MUFU.EX2 R8, R8 ;  /* 0x000000080008e308 */ /* 0x000ee20000000800 */
[----:B--2---:R-:W-:Y:S02]  /*7180*/  @!P5 FADD.FTZ R10, R10, 1 ;  /* 0x3f8000000a0ad421 */ /* 0x004fe40000010000 */
[----:B------:R-:W-:-:S05]  /*7190*/  @!P2 FMUL.FTZ R14, R17, -1.4426950216293334961 ;  /* 0xbfb8aa3b110ea820 */ /* 0x000fca0000410000 */
[----:B------:R-:W-:Y:S01]  /*71a0*/  @!P3 MUFU.EX2 R0, R0 ;  /* 0x000000000000b308 */ /* 0x000fe20000000800 */
[----:B0-----:R-:W-:-:S07]  /*71b0*/  @!P0 FADD.FTZ R16, R16, 1 ;  /* 0x3f80000010108421 */ /* 0x001fce0000010000 */
[----:B------:R-:W0:Y:S01]  /*71c0*/  @!P2 MUFU.EX2 R14, R14 ;  /* 0x0000000e000ea308 */ /* 0x000e220000000800 */
[----:B---3--:R-:W-:-:S07]  /*71d0*/  @!P6 FADD.FTZ R9, R8, 1 ;  /* 0x3f8000000809e421 */ /* 0x008fce0000010000 */
[----:B------:R-:W2:Y:S08]  /*71e0*/  @!P6 MUFU.RCP R9, R9 ;  /* 0x000000090009e308 */ /* 0x000eb00000001000 */
[----:B------:R3:W4:Y:S01]  /*71f0*/  @!P1 MUFU.EX2 R15, R2 ;  /* 0x00000002000f9308 */ /* 0x0007220000000800 */
[----:B0-----:R-:W-:-:S07]  /*7200*/  @!P2 FADD.FTZ R14, R14, 1 ;  /* 0x3f8000000e0ea421 */ /* 0x001fce0000010000 */
[----:B------:R-:W0:Y:S01]  /*7210*/  @!P4 MUFU.RCP R8, R11 ;  /* 0x0000000b0008c308 */ /* 0x000e220000001000 */
[----:B---3--:R-:W-:Y:S01]  /*7220*/  @!P3 FADD.FTZ R2, R0, 1 ;  /* 0x3f8000000002b421 */ /* 0x008fe20000010000 */
[----:B------:R-:W-:Y:S01]  /*7230*/  SHF.L.U32 R0, R6, 0x10, RZ ;  /* 0x0000001006007819 */ /* 0x000fe200000006ff */
[----:B--2---:R-:W-:Y:S01]  /*7240*/  @!P6 FMUL.FTZ R98, R98, R9 ;  /* 0x000000096262e220 */ /* 0x004fe20000410000 */
[----:B------:R-:W-:-:S03]  /*7250*/  PRMT R6, R6, 0x7632, R6 ;  /* 0x0000763206067816 */ /* 0x000fc60000000006 */
[----:B------:R-:W-:Y:S01]  /*7260*/  FADD.FTZ R17, R0, R45 ;  /* 0x0000002d00117221 */ /* 0x000fe20000010000 */
[----:B------:R-:W2:Y:S01]  /*7270*/  @!P3 MUFU.RCP R2, R2 ;  /* 0x000000020002b308 */ /* 0x000ea20000001000 */
[----:B------:R-:W-:Y:S01]  /*7280*/  SHF.L.U32 R0, R7, 0x10, RZ ;  /* 0x0000001007007819 */ /* 0x000fe200000006ff */
[----:B----4-:R-:W-:Y:S01]  /*7290*/  @!P1 FADD.FTZ R15, R15, 1 ;  /* 0x3f8000000f0f9421 */ /* 0x010fe20000010000 */
[----:B------:R-:W-:Y:S02]  /*72a0*/  SHF.L.U32 R6, R6, 0x10, RZ ;  /* 0x0000001006067819 */ /* 0x000fe400000006ff */
[----:B------:R-:W-:Y:S01]  /*72b0*/  PRMT R7, R7, 0x7632, R7 ;  /* 0x0000763207077816 */ /* 0x000fe20000000007 */
[--C-:B------:R-:W-:Y:S01]  /*72c0*/  FADD.FTZ R19, R0, R45.reuse ;  /* 0x0000002d00137221 */ /* 0x100fe20000010000 */
[----:B------:R-:W-:Y:S01]  /*72d0*/  SHF.L.U32 R0, R5, 0x10, RZ ;  /* 0x0000001005007819 */ /* 0x000fe200000006ff */
[----:B------:R-:W3:Y:S01]  /*72e0*/  @!P2 MUFU.RCP R9, R14 ;  /* 0x0000000e0009a308 */ /* 0x000ee20000001000 */
[--C-:B------:R-:W-:Y:S01]  /*72f0*/  FADD.FTZ R6, R6, R45.reuse ;  /* 0x0000002d06067221 */ /* 0x100fe20000010000 */
[----:B0-----:R-:W-:Y:S01]  /*7300*/  @!P4 FMUL.FTZ R87, R87, R8 ;  /* 0x000000085757c220 */ /* 0x001fe20000410000 */
[----:B------:R-:W-:Y:S01]  /*7310*/  FSETP.GTU.FTZ.AND P6, PT, R19, 20, PT ;  /* 0x41a000001300780b */ /* 0x000fe20003fdc000 */
[----:B------:R-:W-:Y:S01]  /*7320*/  FADD.FTZ R5, R0, R45 ;  /* 0x0000002d00057221 */ /* 0x000fe20000010000 */
[----:B------:R-:W-:-:S03]  /*7330*/  SHF.L.U32 R0, R7, 0x10, RZ ;  /* 0x0000001007007819 */ /* 0x000fc600000006ff */
[----:B------:R-:W0:Y:S01]  /*7340*/  @!P5 MUFU.RCP R10, R10 ;  /* 0x0000000a000ad308 */ /* 0x000e220000001000 */
[----:B--2---:R-:W-:Y:S01]  /*7350*/  @!P3 FMUL.FTZ R83, R83, R2 ;  /* 0x000000025353b220 */ /* 0x004fe20000410000 */
[----:B------:R-:W-:Y:S01]  /*7360*/  FSETP.GTU.FTZ.AND P3, PT, R17, 20, PT ;  /* 0x41a000001100780b */ /* 0x000fe20003f7c000 */
[----:B------:R-:W-:Y:S01]  /*7370*/  FADD.FTZ R7, R0, R45 ;  /* 0x0000002d00077221 */ /* 0x000fe20000010000 */
[----:B------:R-:W-:-:S04]  /*7380*/  FSETP.GTU.FTZ.AND P4, PT, R5, 20, PT ;  /* 0x41a000000500780b */ /* 0x000fc80003f9c000 */
[----:B------:R-:W2:Y:S01]  /*7390*/  @!P1 MUFU.RCP R18, R15 ;  /* 0x0000000f00129308 */ /* 0x000ea20000001000 */
[----:B---3--:R-:W-:Y:S01]  /*73a0*/  @!P2 FMUL.FTZ R100, R100, R9 ;  /* 0x000000096464a220 */ /* 0x008fe20000410000 */
[----:B------:R-:W-:Y:S01]  /*73b0*/  FSETP.GTU.FTZ.AND P2, PT, R6, 20, PT ;  /* 0x41a000000600780b */ /* 0x000fe20003f5c000 */
[----:B------:R-:W-:-:S04]  /*73c0*/  @!P6 FMUL.FTZ R8, R19, -1.4426950216293334961 ;  /* 0xbfb8aa3b1308e820 */ /* 0x000fc80000410000 */
[----:B------:R-:W-:Y:S01]  /*73d0*/  @!P3 FMUL.FTZ R2, R17, -1.4426950216293334961 ;  /* 0xbfb8aa3b1102b820 */ /* 0x000fe20000410000 */
[----:B0-----:R-:W-:Y:S01]  /*73e0*/  @!P5 FMUL.FTZ R85, R85, R10 ;  /* 0x0000000a5555d220 */ /* 0x001fe20000410000 */
[----:B------:R-:W-:Y:S01]  /*73f0*/  FADD.FTZ R10, R4, R45 ;  /* 0x0000002d040a7221 */ /* 0x000fe20000010000 */
[----:B------:R-:W0:Y:S04]  /*7400*/  @!P6 MUFU.EX2 R8, R8 ;  /* 0x000000080008e308 */ /* 0x000e280000000800 */
[----:B------:R-:W-:Y:S01]  /*7410*/  FSETP.GTU.FTZ.AND P5, PT, R10, 20, PT ;  /* 0x41a000000a00780b */ /* 0x000fe20003fbc000 */
[----:B--2---:R-:W-:Y:S01]  /*7420*/  @!P1 FMUL.FTZ R89, R89, R18 ;  /* 0x0000001259599220 */ /* 0x004fe20000410000 */
[----:B------:R-:W-:Y:S02]  /*7430*/  FSETP.GTU.FTZ.AND P1, PT, R7, 20, PT ;  /* 0x41a000000700780b */ /* 0x000fe40003f3c000 */
[----:B------:R2:W3:Y:S08]  /*7440*/  @!P3 MUFU.EX2 R4, R2 ;  /* 0x000000020004b308 */ /* 0x0004f00000000800 */
[----:B------:R-:W4:Y:S01]  /*7450*/  @!P0 MUFU.RCP R18, R16 ;  /* 0x0000001000128308 */ /* 0x000f220000001000 */
[----:B--2---:R-:W-:Y:S01]  /*7460*/  @!P4 FMUL.FTZ R2, R5, -1.4426950216293334961 ;  /* 0xbfb8aa3b0502c820 */ /* 0x004fe20000410000 */
[----:B------:R-:W-:Y:S01]  /*7470*/  @!P2 FMUL.FTZ R5, R6, -1.4426950216293334961 ;  /* 0xbfb8aa3b0605a820 */ /* 0x000fe20000410000 */
[----:B------:R-:W-:Y:S01]  /*7480*/  @!P5 FMUL.FTZ R0, R10, -1.4426950216293334961 ;  /* 0xbfb8aa3b0a00d820 */ /* 0x000fe20000410000 */
[----:B------:R-:W-:Y:S01]  /*7490*/  @!P1 FMUL.FTZ R6, R7, -1.4426950216293334961 ;  /* 0xbfb8aa3b07069820 */ /* 0x000fe20000410000 */
[----:B0-----:R-:W-:-:S03]  /*74a0*/  @!P6 FADD.FTZ R8, R8, 1 ;  /* 0x3f8000000808e421 */ /* 0x001fc60000010000 */
[----:B------:R-:W0:Y:S01]  /*74b0*/  @!P2 MUFU.EX2 R5, R5 ;  /* 0x000000050005a308 */ /* 0x000e220000000800 */
[----:B---3--:R-:W-:-:S07]  /*74c0*/  @!P3 FADD.FTZ R4, R4, 1 ;  /* 0x3f8000000404b421 */ /* 0x008fce0000010000 */
[----:B------:R-:W2:Y:S01]  /*74d0*/  @!P5 MUFU.EX2 R0, R0 ;  /* 0x000000000000d308 */ /* 0x000ea20000000800 */
[----:B----4-:R-:W-:-:S07]  /*74e0*/  @!P0 FMUL.FTZ R91, R91, R18 ;  /* 0x000000125b5b8220 */ /* 0x010fce0000410000 */
[----:B------:R-:W3:Y:S01]  /*74f0*/  @!P4 MUFU.EX2 R2, R2 ;  /* 0x000000020002c308 */ /* 0x000ee20000000800 */
[----:B0-----:R-:W-:-:S07]  /*7500*/  @!P2 FADD.FTZ R16, R5, 1 ;  /* 0x3f8000000510a421 */ /* 0x001fce0000010000 */
[----:B------:R-:W-:Y:S01]  /*7510*/  @!P1 MUFU.EX2 R14, R6 ;  /* 0x00000006000e9308 */ /* 0x000fe20000000800 */
[----:B--2---:R-:W-:-:S07]  /*7520*/  @!P5 FADD.FTZ R0, R0, 1 ;  /* 0x3f8000000000d421 */ /* 0x004fce0000010000 */
[----:B------:R0:W2:Y:S01]  /*7530*/  @!P3 MUFU.RCP R48, R4 ;  /* 0x000000040030b308 */ /* 0x0000a20000001000 */
[----:B------:R-:W-:Y:S01]  /*7540*/  NOP ;  /* 0x0000000000007918 */ /* 0x000fe20000000000 */
[----:B---3--:R-:W-:-:S06]  /*7550*/  @!P4 FADD.FTZ R2, R2, 1 ;  /* 0x3f8000000202c421 */ /* 0x008fcc0000010000 */
[----:B------:R3:W4:Y:S01]  /*7560*/  @!P6 MUFU.RCP R50, R8 ;  /* 0x000000080032e308 */ /* 0x0007220000001000 */
[----:B0-----:R-:W0:Y:S07]  /*7570*/  LDS.128 R4, [R24] ;  /* 0x0000000018047984 */ /* 0x001e2e0000000c00 */
[----:B------:R5:W1:Y:S01]  /*7580*/  @!P5 MUFU.RCP R17, R0 ;  /* 0x000000000011d308 */ /* 0x000a620000001000 */
[----:B---3--:R-:W3:Y:S01]  /*7590*/  LDS.128 R8, [R24+0x200] ;  /* 0x0002000018087984 */ /* 0x008ee20000000c00 */
[----:B--2---:R-:W-:Y:S01]  /*75a0*/  @!P3 FMUL.FTZ R93, R93, R48 ;  /* 0x000000305d5db220 */ /* 0x004fe20000410000 */
[----:B------:R-:W-:-:S05]  /*75b0*/  F2FP.BF16.F32.PACK_AB R48, R20, R23 ;  /* 0x000000171430723e */ /* 0x000fca00000010ff */
[----:B------:R2:W1:Y:S01]  /*75c0*/  @!P4 MUFU.RCP R19, R2 ;  /* 0x000000020013c308 */ /* 0x0004620000001000 */
[----:B-----5:R-:W-:Y:S01]  /*75d0*/  @!P1 FADD.FTZ R0, R14, 1 ;  /* 0x3f8000000e009421 */ /* 0x020fe20000010000 */
[----:B------:R-:W-:-:S04]  /*75e0*/  IMAD.WIDE.U32 R14, R46, R52, UR6 ;  /* 0x000000062e0e7e25 */ /* 0x000fc8000f8e0034 */
[----:B----4-:R-:W-:Y:S01]  /*75f0*/  @!P6 FMUL.FTZ R95, R95, R50 ;  /* 0x000000325f5fe220 */ /* 0x010fe20000410000 */
[----:B------:R-:W-:Y:S01]  /*7600*/  F2FP.BF16.F32.PACK_AB R50, R98, R85 ;  /* 0x000000556232723e */ /* 0x000fe200000010ff */
[----:B------:R-:W4:Y:S01]  /*7610*/  LDCU.64 UR6, c[0x0][0x518] ;  /* 0x0000a300ff0677ac */ /* 0x000f220008000a00 */
[----:B------:R5:W0:Y:S01]  /*7620*/  @!P2 MUFU.RCP R49, R16 ;  /* 0x000000100031a308 */ /* 0x000a220000001000 */
[----:B--2---:R-:W-:Y:S02]  /*7630*/  IMAD R2, R46, R53, R15 ;  /* 0x000000352e027224 */ /* 0x004fe400078e020f */
[----:B-1----:R-:W-:Y:S01]  /*7640*/  @!P5 FMUL.FTZ R102, R102, R17 ;  /* 0x000000116666d220 */ /* 0x002fe20000410000 */
[----:B------:R-:W-:-:S04]  /*7650*/  FADD.FTZ R15, R23, R40 ;  /* 0x00000028170f7221 */ /* 0x000fc80000010000 */
[----:B------:R1:W2:Y:S01]  /*7660*/  @!P1 MUFU.RCP R51, R0 ;  /* 0x0000000000339308 */ /* 0x0002a20000001000 */
[----:B-----5:R-:W-:Y:S01]  /*7670*/  LEA R16, P0, R14, R54, 0x1 ;  /* 0x000000360e107211 */ /* 0x020fe200078008ff */
[----:B------:R-:W-:Y:S01]  /*7680*/  @!P4 FMUL.FTZ R104, R104, R19 ;  /* 0x000000136868c220 */ /* 0x000fe20000410000 */
[----:B------:R-:W-:Y:S02]  /*7690*/  FADD.FTZ R19, R15, R20 ;  /* 0x000000140f137221 */ /* 0x000fe40000010000 */
[----:B------:R-:W-:Y:S01]  /*76a0*/  LEA.HI.X R17, R14, R55, R2, 0x1, P0 ;  /* 0x000000370e117211 */ /* 0x000fe200000f0c02 */
[----:B----4-:R-:W-:Y:S01]  /*76b0*/  UIMAD.WIDE.U32 UR4, UR18, UR6, UR4 ;  /* 0x00000006120472a5 */ /* 0x010fe2000f8e0004 */
[----:B0-----:R-:W-:Y:S01]  /*76c0*/  @!P2 FMUL.FTZ R106, R106, R49 ;  /* 0x000000316a6aa220 */ /* 0x001fe20000410000 */
[----:B------:R-:W-:-:S04]  /*76d0*/  IMAD.WIDE.U32 R14, R26, 0x10, R16 ;  /* 0x000000101a0e7825 */ /* 0x000fc800078e0010 */
[----:B-1----:R-:W-:Y:S01]  /*76e0*/  FADD.FTZ R0, R19, R22 ;  /* 0x0000001613007221 */ /* 0x002fe20000010000 */
[----:B------:R-:W-:Y:S01]  /*76f0*/  F2FP.BF16.F32.PACK_AB R49, R83, R22 ;  /* 0x000000165331723e */ /* 0x000fe200000010ff */
[----:B------:R-:W-:Y:S01]  /*7700*/  UIMAD UR5, UR18, UR7, UR5 ;  /* 0x00000007120572a4 */ /* 0x000fe2000f8e0205 */
[----:B------:R-:W-:Y:S01]  /*7710*/  F2FP.BF16.F32.PACK_AB R18, R106, R93 ;  /* 0x0000005d6a12723e */ /* 0x000fe200000010ff */
[----:B------:R-:W-:Y:S01]  /*7720*/  STG.E.128 desc[UR16][R14.64], R4 ;  /* 0x000000040e007986 */ /* 0x000fe2000c101d10 */
[----:B------:R-:W-:Y:S01]  /*7730*/  F2FP.BF16.F32.PACK_AB R17, R104, R91 ;  /* 0x0000005b6811723e */ /* 0x000fe200000010ff */
[----:B--2---:R-:W-:Y:S01]  /*7740*/  @!P1 FMUL.FTZ R108, R108, R51 ;  /* 0x000000336c6c9220 */ /* 0x004fe20000410000 */
[----:B------:R-:W-:Y:S01]  /*7750*/  F2FP.BF16.F32.PACK_AB R51, R100, R87 ;  /* 0x000000576433723e */ /* 0x000fe200000010ff */
[----:B---3--:R-:W-:Y:S01]  /*7760*/  STG.E.128 desc[UR16][R14.64+0x200], R8 ;  /* 0x000200080e007986 */ /* 0x008fe2000c101d10 */
[----:B------:R-:W-:Y:S01]  /*7770*/  F2FP.BF16.F32.PACK_AB R16, R102, R89 ;  /* 0x000000596610723e */ /* 0x000fe200000010ff */
[----:B------:R-:W0:Y:S01]  /*7780*/  LDC.64 R22, c[0x0][0x520] ;  /* 0x00014800ff167b82 */ /* 0x000e220000000a00 */
[----:B------:R-:W-:-:S07]  /*7790*/  F2FP.BF16.F32.PACK_AB R19, R108, R95 ;  /* 0x0000005f6c13723e */ /* 0x000fce00000010ff */
[----:B------:R-:W-:Y:S01]  /*77a0*/  BAR.SYNC.DEFER_BLOCKING 0x0 ;  /* 0x0000000000007b1d */ /* 0x000fe20000010000 */
[----:B------:R-:W-:Y:S01]  /*77b0*/  FADD.FTZ R0, R0, R83 ;  /* 0x0000005300007221 */ /* 0x000fe20000010000 */
[----:B------:R-:W-:Y:S02]  /*77c0*/  IADD3 R36, P1, PT, R36, -0x800, RZ ;  /* 0xfffff80024247810 */ /* 0x000fe40007f3e0ff */
[----:B------:R-:W-:Y:S01]  /*77d0*/  IADD3 R34, P2, PT, R34, -0x800, RZ ;  /* 0xfffff80022227810 */ /* 0x000fe20007f5e0ff */
[----:B------:R-:W-:Y:S01]  /*77e0*/  FADD.FTZ R85, R0, R85 ;  /* 0x0000005500557221 */ /* 0x000fe20000010000 */
[----:B------:R-:W-:Y:S02]  /*77f0*/  IADD3.X R35, PT, PT, R35, -0x1, RZ, P1, !PT ;  /* 0xffffffff23237810 */ /* 0x000fe40000ffe4ff */
[----:B------:R-:W-:Y:S01]  /*7800*/  IADD3.X R33, PT, PT, R33, -0x1, RZ, P2, !PT ;  /* 0xffffffff21217810 */ /* 0x000fe200017fe4ff */
[----:B------:R-:W-:-:S04]  /*7810*/  FADD.FTZ R98, R85, R98 ;  /* 0x0000006255627221 */ /* 0x000fc80000010000 */
[----:B------:R-:W-:-:S04]  /*7820*/  FADD.FTZ R87, R98, R87 ;  /* 0x0000005762577221 */ /* 0x000fc80000010000 */
[----:B------:R-:W-:-:S04]  /*7830*/  FADD.FTZ R100, R87, R100 ;  /* 0x0000006457647221 */ /* 0x000fc80000010000 */
[----:B------:R-:W-:Y:S01]  /*7840*/  FADD.FTZ R89, R100, R89 ;  /* 0x0000005964597221 */ /* 0x000fe20000010000 */
[----:B------:R-:W-:Y:S03]  /*7850*/  STS.128 [R3], R48 ;  /* 0x0000003003007388 */ /* 0x000fe60000000c00 */
[----:B------:R-:W-:Y:S01]  /*7860*/  FADD.FTZ R102, R89, R102 ;  /* 0x0000006659667221 */ /* 0x000fe20000010000 */
[----:B------:R0:W-:Y:S01]  /*7870*/  STS.128 [R3+0x10], R16 ;  /* 0x0000101003007388 */ /* 0x0001e20000000c00 */
[----:B------:R-:W-:-:S03]  /*7880*/  NOP ;  /* 0x0000000000007918 */ /* 0x000fc60000000000 */
[----:B------:R-:W1:Y:S01]  /*7890*/  LDS.128 R52, [R24] ;  /* 0x0000000018347984 */ /* 0x000e620000000c00 */
[----:B------:R-:W-:-:S03]  /*78a0*/  FADD.FTZ R91, R102, R91 ;  /* 0x0000005b665b7221 */ /* 0x000fc60000010000 */
[----:B------:R-:W2:Y:S01]  /*78b0*/  LDS.128 R56, [R24+0x200] ;  /* 0x0002000018387984 */ /* 0x000ea20000000c00 */
[----:B------:R-:W-:Y:S01]  /*78c0*/  FADD.FTZ R104, R91, R104 ;  /* 0x000000685b687221 */ /* 0x000fe20000010000 */
[----:B0-----:R-:W-:-:S04]  /*78d0*/  IMAD.WIDE.U32 R2, R46, R22, UR4 ;  /* 0x000000042e027e25 */ /* 0x001fc8000f8e0016 */
[----:B------:R-:W-:Y:S01]  /*78e0*/  FADD.FTZ R93, R104, R93 ;  /* 0x0000005d685d7221 */ /* 0x000fe20000010000 */
[----:B------:R-:W-:Y:S01]  /*78f0*/  IMAD R0, R46, R23, R3 ;  /* 0x000000172e007224 */ /* 0x000fe200078e0203 */
[C---:B------:R-:W-:Y:S02]  /*7900*/  LEA R4, P0, R2.reuse, R60, 0x1 ;  /* 0x0000003c02047211 */ /* 0x040fe400078008ff */
[----:B------:R-:W-:Y:S02]  /*7910*/  FADD.FTZ R106, R93, R106 ;  /* 0x0000006a5d6a7221 */ /* 0x000fe40000010000 */
[----:B------:R-:W-:Y:S02]  /*7920*/  LEA.HI.X R5, R2, R61, R0, 0x1, P0 ;  /* 0x0000003d02057211 */ /* 0x000fe400000f0c00 */
[----:B------:R-:W-:Y:S01]  /*7930*/  FADD.FTZ R95, R106, R95 ;  /* 0x0000005f6a5f7221 */ /* 0x000fe20000010000 */
[----:B------:R-:W-:Y:S01]  /*7940*/  IADD3 R32, P0, PT, R32, -0x800, RZ ;  /* 0xfffff80020207810 */ /* 0x000fe20007f1e0ff */
[----:B------:R-:W-:-:S04]  /*7950*/  IMAD.WIDE.U32 R2, R26, 0x10, R4 ;  /* 0x000000101a027825 */ /* 0x000fc800078e0004 */
[----:B------:R-:W-:Y:S01]  /*7960*/  FADD.FTZ R40, R95, R108 ;  /* 0x0000006c5f287221 */ /* 0x000fe20000010000 */
[----:B------:R-:W-:Y:S01]  /*7970*/  IADD3.X R31, PT, PT, R31, -0x1, RZ, P0, !PT ;  /* 0xffffffff1f1f7810 */ /* 0x000fe200007fe4ff */
[----:B-1----:R0:W-:Y:S04]  /*7980*/  STG.E.128 desc[UR16][R2.64], R52 ;  /* 0x0000003402007986 */ /* 0x0021e8000c101d10 */
[----:B--2---:R0:W-:Y:S01]  /*7990*/  STG.E.128 desc[UR16][R2.64+0x200], R56 ;  /* 0x0002003802007986 */ /* 0x0041e2000c101d10 */
[----:B------:R-:W-:Y:S05]  /*79a0*/  BRA.U UP0, `(.L_x_5226) ;  /* 0xffffff8d00447547 */ /* 0x000fea000b83ffff */
.L_x_5178:
        /* <DEDUP_REMOVED lines=42> */
.L_x_5228:
[----:B------:R-:W-:Y:S05]  /*7c50*/  BSYNC.RECONVERGENT B0 ;  /* 0x0000000000007941 */ /* 0x000fea0003800200 */
.L_x_5227:
        /* <DEDUP_REMOVED lines=34> */
.L_x_5230:
[----:B------:R-:W-:Y:S05]  /*7e80*/  BSYNC.RECONVERGENT B0 ;  /* 0x0000000000007941 */ /* 0x000fea0003800200 */
.L_x_5229:
        /* <DEDUP_REMOVED lines=22> */
.L_x_5232:
        /* <DEDUP_REMOVED lines=51> */
.L_x_5231:
[----:B------:R-:W-:Y:S05]  /*8320*/  EXIT ;  /* 0x000000000000794d */ /* 0x000fea0003800000 */
.L_x_5217:
[----:B------:R-:W-:Y:S01]  /*8330*/  HFMA2 R190, -RZ, RZ, 0, 5.9604644775390625e-08 ;  /* 0x00000001ffbe7431 */ /* 0x000fe200000001ff */
[----:B------:R-:W-:Y:S02]  /*8340*/  MOV R189, R6 ;  /* 0x0000000600bd7202 */ /* 0x000fe40000000f00 */
[----:B------:R-:W-:Y:S02]  /*8350*/  MOV R191, RZ ;  /* 0x000000ff00bf7202 */ /* 0x000fe40000000f00 */
[----:B------:R-:W-:-:S07]  /*8360*/  MOV R208, 0xffffffff ;  /* 0xffffffff00d07802 */ /* 0x000fce0000000f00 */
[----:B01-345:R-:W-:Y:S05]  /*8370*/  WARPSYNC.COLLECTIVE R208, `(.L_x_5233) ;  /* 0x00000000d0087348 */ /* 0x03bfea0003c00000 */
[----:B------:R2:W0:Y:S02]  /*8380*/  SHFL.UP P6, R4, R189, R190, R191 ;  /* 0x040000bebd047389 */ /* 0x00042400000c00bf */
[----:B012345:R-:W-:Y:S05]  /*8390*/  ENDCOLLECTIVE ;  /* 0x000000000000791b */ /* 0x03ffea0003800000 */
.L_x_5233:
[----:B------:R-:W-:Y:S02]  /*83a0*/  MOV R189, R5 ;  /* 0x0000000500bd7202 */ /* 0x000fe40000000f00 */
[----:B------:R-:W-:-:S07]  /*83b0*/  MOV R7, R4 ;  /* 0x0000000400077202 */ /* 0x000fce0000000f00 */
[----:B------:R-:W-:Y:S05]  /*83c0*/  WARPSYNC.COLLECTIVE R208, `(.L_x_5234) ;  /* 0x00000000d0087348 */ /* 0x000fea0003c00000 */
[----:B------:R0:W1:Y:S02]  /*83d0*/  SHFL.UP P6, R4, R189, R190, R191 ;  /* 0x040000bebd047389 */ /* 0x00006400000c00bf */
[----:B01----:R-:W-:Y:S05]  /*83e0*/  ENDCOLLECTIVE ;  /* 0x000000000000791b */ /* 0x003fea0003800000 */
.L_x_5234:
        /* <DEDUP_REMOVED lines=8> */
.L_x_5235:
[----:B------:R-:W-:Y:S02]  /*8470*/  MOV R189, R185 ;  /* 0x000000b900bd7202 */ /* 0x000fe40000000f00 */
[----:B------:R-:W-:-:S07]  /*8480*/  MOV R7, R4 ;  /* 0x0000000400077202 */ /* 0x000fce0000000f00 */
[----:B------:R-:W-:Y:S05]  /*8490*/  WARPSYNC.COLLECTIVE R208, `(.L_x_5236) ;  /* 0x00000000d0087348 */ /* 0x000fea0003c00000 */
[----:B------:R0:W1:Y:S02]  /*84a0*/  SHFL.UP P6, R4, R189, R190, R191 ;  /* 0x040000bebd047389 */ /* 0x00006400000c00bf */
[----:B01----:R-:W-:Y:S05]  /*84b0*/  ENDCOLLECTIVE ;  /* 0x000000000000791b */ /* 0x003fea0003800000 */
.L_x_5236:
        /* <DEDUP_REMOVED lines=8> */
.L_x_5237:
[----:B------:R-:W-:Y:S02]  /*8540*/  MOV R189, R187 ;  /* 0x000000bb00bd7202 */ /* 0x000fe40000000f00 */
[----:B------:R-:W-:-:S07]  /*8550*/  MOV R5, R4 ;  /* 0x0000000400057202 */ /* 0x000fce0000000f00 */
[----:B------:R-:W-:Y:S05]  /*8560*/  WARPSYNC.COLLECTIVE R208, `(.L_x_5238) ;  /* 0x00000000d0087348 */ /* 0x000fea0003c00000 */
[----:B------:R0:W1:Y:S02]  /*8570*/  SHFL.UP P6, R4, R189, R190, R191 ;  /* 0x040000bebd047389 */ /* 0x00006400000c00bf */
[----:B01----:R-:W-:Y:S05]  /*8580*/  ENDCOLLECTIVE ;  /* 0x000000000000791b */ /* 0x003fea0003800000 */
.L_x_5238:
        /* <DEDUP_REMOVED lines=8> */
.L_x_5239:
[----:B------:R-:W-:Y:S02]  /*8610*/  MOV R189, R7 ;  /* 0x0000000700bd7202 */ /* 0x000fe40000000f00 */
[----:B------:R-:W-:-:S07]  /*8620*/  MOV R5, R4 ;  /* 0x0000000400057202 */ /* 0x000fce0000000f00 */
[----:B------:R-:W-:Y:S05]  /*8630*/  WARPSYNC.COLLECTIVE R208, `(.L_x_5240) ;  /* 0x00000000d0087348 */ /* 0x000fea0003c00000 */
[----:B------:R0:W1:Y:S02]  /*8640*/  SHFL.UP P6, R4, R189, R190, R191 ;  /* 0x040000bebd047389 */ /* 0x00006400000c00bf */
[----:B01----:R-:W-:Y:S05]  /*8650*/  ENDCOLLECTIVE ;  /* 0x000000000000791b */ /* 0x003fea0003800000 */
.L_x_5240:
        /* <DEDUP_REMOVED lines=8> */
.L_x_5241:
[----:B------:R-:W-:Y:S02]  /*86e0*/  MOV R189, R5 ;  /* 0x0000000500bd7202 */ /* 0x000fe40000000f00 */
[----:B------:R-:W-:-:S07]  /*86f0*/  MOV R185, R4 ;  /* 0x0000000400b97202 */ /* 0x000fce0000000f00 */
[----:B------:R-:W-:Y:S05]  /*8700*/  WARPSYNC.COLLECTIVE R208, `(.L_x_5242) ;  /* 0x00000000d0087348 */ /* 0x000fea0003c00000 */
[----:B------:R0:W1:Y:S02]  /*8710*/  SHFL.UP P6, R4, R189, R190, R191 ;  /* 0x040000bebd047389 */ /* 0x00006400000c00bf */
[----:B01----:R-:W-:Y:S05]  /*8720*/  ENDCOLLECTIVE ;  /* 0x000000000000791b */ /* 0x003fea0003800000 */
.L_x_5242:
[----:B------:R-:W-:Y:S05]  /*8730*/  BRA `(.L_x_5243) ;  /* 0xffffffcc00907947 */ /* 0x000fea000383ffff */
.L_x_5218:
        /* <DEDUP_REMOVED lines=8> */
.L_x_5245:
[----:B------:R-:W-:Y:S05]  /*87c0*/  BSYNC B0 ;  /* 0x0000000000007941 */ /* 0x000fea0003800000 */
.L_x_5244:
[----:B------:R-:W-:Y:S05]  /*87d0*/  BRA `(.L_x_5246) ;  /* 0xffffffcc007c7947 */ /* 0x000fea000383ffff */
.L_x_5219:
        /* <DEDUP_REMOVED lines=8> */
.L_x_5248:
[----:B------:R-:W-:Y:S05]  /*8860*/  BSYNC B0 ;  /* 0x0000000000007941 */ /* 0x000fea0003800000 */
.L_x_5247:
[----:B------:R-:W-:Y:S05]  /*8870*/  BRA `(.L_x_5249) ;  /* 0xffffffcc005c7947 */ /* 0x000fea000383ffff */
.L_x_5220:
        /* <DEDUP_REMOVED lines=8> */
.L_x_5251:
[----:B------:R-:W-:Y:S05]  /*8900*/  BSYNC B0 ;  /* 0x0000000000007941 */ /* 0x000fea0003800000 */
.L_x_5250:
        /* <DEDUP_REMOVED lines=11> */
.L_x_5252:
[----:B------:R-:W-:Y:S05]  /*89c0*/  WARPSYNC.COLLECTIVE R208, `(.L_x_5253) ;  /* 0x00000000d0087348 */ /* 0x000fea0003c00000 */
[----:B------:R0:W1:Y:S02]  /*89d0*/  SHFL.IDX P1, R5, R209, R210, R211 ;  /* 0x000000d2d1057389 */ /* 0x00006400000200d3 */
[----:B01----:R-:W-:Y:S05]  /*89e0*/  ENDCOLLECTIVE ;  /* 0x000000000000791b */ /* 0x003fea0003800000 */
.L_x_5253:
[----:B------:R-:W-:Y:S02]  /*89f0*/  MOV R209, R19 ;  /* 0x0000001300d17202 */ /* 0x000fe40000000f00 */
[----:B------:R-:W-:Y:S02]  /*8a00*/  MOV R188, R4 ;  /* 0x0000000400bc7202 */ /* 0x000fe40000000f00 */
[----:B------:R-:W-:-:S07]  /*8a10*/  MOV R4, R5 ;  /* 0x0000000500047202 */ /* 0x000fce0000000f00 */
[----:B------:R-:W-:Y:S05]  /*8a20*/  WARPSYNC.COLLECTIVE R208, `(.L_x_5254) ;  /* 0x00000000d0087348 */ /* 0x000fea0003c00000 */
[----:B------:R0:W1:Y:S02]  /*8a30*/  SHFL.IDX P1, R5, R209, R210, R211 ;  /* 0x000000d2d1057389 */ /* 0x00006400000200d3 */
[----:B01----:R-:W-:Y:S05]  /*8a40*/  ENDCOLLECTIVE ;  /* 0x000000000000791b */ /* 0x003fea0003800000 */
.L_x_5254:
[----:B------:R-:W-:Y:S05]  /*8a50*/  BRA `(.L_x_5255) ;  /* 0xffffffc800fc7947 */ /* 0x000fea000383ffff */
.L_x_5222:
        /* <DEDUP_REMOVED lines=10> */
.L_x_5256:
[----:B------:R-:W-:Y:S02]  /*8b00*/  MOV R211, 0x1f ;  /* 0x0000001f00d37802 */ /* 0x000fe40000000f00 */
[----:B------:R-:W-:Y:S02]  /*8b10*/  MOV R207, R5 ;  /* 0x0000000500cf7202 */ /* 0x000fe40000000f00 */
[----:B------:R-:W-:-:S07]  /*8b20*/  MOV R4, R206 ;  /* 0x000000ce00047202 */ /* 0x000fce0000000f00 */
[----:B------:R-:W-:Y:S05]  /*8b30*/  WARPSYNC.COLLECTIVE R208, `(.L_x_5257) ;  /* 0x00000000d0087348 */ /* 0x000fea0003c00000 */
[----:B------:R0:W1:Y:S02]  /*8b40*/  SHFL.DOWN P1, R206, R207, R212, R213 ;  /* 0x080000d4cfce7389 */ /* 0x00006400000200d5 */
[----:B01----:R-:W-:Y:S05]  /*8b50*/  ENDCOLLECTIVE ;  /* 0x000000000000791b */ /* 0x003fea0003800000 */
.L_x_5257:
[----:B------:R-:W-:Y:S01]  /*8b60*/  @P0 FMUL.FTZ R4, R4, R7 ;  /* 0x0000000704040220 */ /* 0x000fe20000410000 */
[----:B------:R-:W-:Y:S01]  /*8b70*/  HFMA2 R212, -RZ, RZ, 0, 1.1920928955078125e-07 ;  /* 0x00000002ffd47431 */ /* 0x000fe200000001ff */
[----:B------:R-:W-:-:S05]  /*8b80*/  MOV R203, R206 ;  /* 0x000000ce00cb7202 */ /* 0x000fca0000000f00 */
        /* <DEDUP_REMOVED lines=8> */
.L_x_5258:
[----:B------:R-:W-:Y:S02]  /*8c10*/  MOV R207, R204 ;  /* 0x000000cc00cf7202 */ /* 0x000fe40000000f00 */
[----:B------:R-:W-:-:S07]  /*8c20*/  MOV R4, R206 ;  /* 0x000000ce00047202 */ /* 0x000fce0000000f00 */
[----:B------:R-:W-:Y:S05]  /*8c30*/  WARPSYNC.COLLECTIVE R208, `(.L_x_5259) ;  /* 0x00000000d0087348 */ /* 0x000fea0003c00000 */
[----:B------:R0:W1:Y:S02]  /*8c40*/  SHFL.DOWN P1, R206, R207, R212, R213 ;  /* 0x080000d4cfce7389 */ /* 0x00006400000200d5 */
[----:B01----:R-:W-:Y:S05]  /*8c50*/  ENDCOLLECTIVE ;  /* 0x000000000000791b */ /* 0x003fea0003800000 */
.L_x_5259:
[----:B------:R-:W-:Y:S01]  /*8c60*/  @!P0 FMUL.FTZ R4, R7, R4 ;  /* 0x0000000407048220 */ /* 0x000fe20000410000 */
[----:B------:R-:W-:Y:S01]  /*8c70*/  HFMA2 R212, -RZ, RZ, 0, 2.384185791015625e-07 ;  /* 0x00000004ffd47431 */ /* 0x000fe200000001ff */
        /* <DEDUP_REMOVED lines=9> */
.L_x_5260:
[----:B------:R-:W-:Y:S02]  /*8d10*/  MOV R207, R204 ;  /* 0x000000cc00cf7202 */ /* 0x000fe40000000f00 */
[----:B------:R-:W-:-:S07]  /*8d20*/  MOV R4, R206 ;  /* 0x000000ce00047202 */ /* 0x000fce0000000f00 */
[----:B------:R-:W-:Y:S05]  /*8d30*/  WARPSYNC.COLLECTIVE R208, `(.L_x_5261) ;  /* 0x00000000d0087348 */ /* 0x000fea0003c00000 */
[----:B------:R0:W1:Y:S02]  /*8d40*/  SHFL.DOWN P1, R206, R207, R212, R213 ;  /* 0x080000d4cfce7389 */ /* 0x00006400000200d5 */
[----:B01----:R-:W-:Y:S05]  /*8d50*/  ENDCOLLECTIVE ;  /* 0x000000000000791b */ /* 0x003fea0003800000 */
.L_x_5261:
        /* <DEDUP_REMOVED lines=11> */
.L_x_5262:
[----:B------:R-:W-:Y:S02]  /*8e10*/  MOV R207, R204 ;  /* 0x000000cc00cf7202 */ /* 0x000fe40000000f00 */
[----:B------:R-:W-:-:S07]  /*8e20*/  MOV R4, R206 ;  /* 0x000000ce00047202 */ /* 0x000fce0000000f00 */
[----:B------:R-:W-:Y:S05]  /*8e30*/  WARPSYNC.COLLECTIVE R208, `(.L_x_5263) ;  /* 0x00000000d0087348 */ /* 0x000fea0003c00000 */
[----:B------:R0:W1:Y:S02]  /*8e40*/  SHFL.DOWN P1, R206, R207, R212, R213 ;  /* 0x080000d4cfce7389 */ /* 0x00006400000200d5 */
[----:B01----:R-:W-:Y:S05]  /*8e50*/  ENDCOLLECTIVE ;  /* 0x000000000000791b */ /* 0x003fea0003800000 */
.L_x_5263:
        /* <DEDUP_REMOVED lines=11> */
.L_x_5264:
[----:B------:R-:W-:Y:S02]  /*8f10*/  MOV R207, R204 ;  /* 0x000000cc00cf7202 */ /* 0x000fe40000000f00 */
[----:B------:R-:W-:-:S07]  /*8f20*/  MOV R4, R206 ;  /* 0x000000ce00047202 */ /* 0x000fce0000000f00 */
[----:B------:R-:W-:Y:S05]  /*8f30*/  WARPSYNC.COLLECTIVE R208, `(.L_x_5265) ;  /* 0x00000000d0087348 */ /* 0x000fea0003c00000 */
[----:B------:R0:W1:Y:S02]  /*8f40*/  SHFL.DOWN P1, R206, R207, R212, R213 ;  /* 0x080000d4cfce7389 */ /* 0x00006400000200d5 */
[----:B01----:R-:W-:Y:S05]  /*8f50*/  ENDCOLLECTIVE ;  /* 0x000000000000791b */ /* 0x003fea0003800000 */
.L_x_5265:
        /* <DEDUP_REMOVED lines=11> */
.L_x_5266:
[----:B------:R-:W-:Y:S02]  /*9010*/  ISETP.NE.AND P0, PT, R39, 0x1f, PT ;  /* 0x0000001f2700780c */ /* 0x000fe40003f05270 */
[----:B------:R-:W-:Y:S02]  /*9020*/  MOV R209, R204 ;  /* 0x000000cc00d17202 */ /* 0x000fe40000000f00 */
[----:B------:R-:W-:-:S09]  /*9030*/  MOV R4, R5 ;  /* 0x0000000500047202 */ /* 0x000fd20000000f00 */
[----:B------:R-:W-:Y:S05]  /*9040*/  WARPSYNC.COLLECTIVE R208, `(.L_x_5267) ;  /* 0x00000000d0087348 */ /* 0x000fea0003c00000 */
[----:B------:R0:W1:Y:S02]  /*9050*/  SHFL.IDX P1, R5, R209, R210, R211 ;  /* 0x000000d2d1057389 */ /* 0x00006400000200d3 */
[----:B01----:R-:W-:Y:S05]  /*9060*/  ENDCOLLECTIVE ;  /* 0x000000000000791b */ /* 0x003fea0003800000 */
.L_x_5267:
[----:B------:R-:W-:Y:S05]  /*9070*/  WARPSYNC.COLLECTIVE R208, `(.L_x_5268) ;  /* 0x00000000d0087348 */ /* 0x000fea0003c00000 */
[----:B------:R0:W1:Y:S02]  /*9080*/  SHFL.DOWN P1, R206, R207, R212, R213 ;  /* 0x080000d4cfce7389 */ /* 0x00006400000200d5 */
[----:B01----:R-:W-:Y:S05]  /*9090*/  ENDCOLLECTIVE ;  /* 0x000000000000791b */ /* 0x003fea0003800000 */
.L_x_5268:
        /* <DEDUP_REMOVED lines=8> */
.L_x_5269:
[----:B------:R-:W-:Y:S05]  /*9120*/  WARPSYNC.COLLECTIVE R208, `(.L_x_5270) ;  /* 0x00000000d0087348 */ /* 0x000fea0003c00000 */
[----:B------:R0:W1:Y:S02]  /*9130*/  SHFL.IDX P1, R5, R209, R210, R211 ;  /* 0x000000d2d1057389 */ /* 0x00006400000200d3 */
[----:B01----:R-:W-:Y:S05]  /*9140*/  ENDCOLLECTIVE ;  /* 0x000000000000791b */ /* 0x003fea0003800000 */
.L_x_5270:
[----:B------:R-:W-:Y:S01]  /*9150*/  MOV R209, R19 ;  /* 0x0000001300d17202 */ /* 0x000fe20000000f00 */
[----:B------:R-:W-:Y:S01]  /*9160*/  FFMA.FTZ R19, R19, R4, R6 ;  /* 0x0000000413137223 */ /* 0x000fe20000010006 */
[----:B------:R-:W-:-:S07]  /*9170*/  MOV R205, R5 ;  /* 0x0000000500cd7202 */ /* 0x000fce0000000f00 */
[----:B------:R-:W-:Y:S05]  /*9180*/  WARPSYNC.COLLECTIVE R208, `(.L_x_5271) ;  /* 0x00000000d0087348 */ /* 0x000fea0003c00000 */
[----:B------:R0:W1:Y:S02]  /*9190*/  SHFL.IDX P1, R5, R209, R210, R211 ;  /* 0x000000d2d1057389 */ /* 0x00006400000200d3 */
[----:B01----:R-:W-:Y:S05]  /*91a0*/  ENDCOLLECTIVE ;  /* 0x000000000000791b */ /* 0x003fea0003800000 */
.L_x_5271:
[----:B------:R-:W-:Y:S01]  /*91b0*/  MOV R207, R5 ;  /* 0x0000000500cf7202 */ /* 0x000fe20000000f00 */
[----:B------:R-:W-:Y:S06]  /*91c0*/  BRA `(.L_x_5272) ;  /* 0xffffffc800e87947 */ /* 0x000fec000383ffff */
.L_x_5273:
        /* <DEDUP_REMOVED lines=11> */
.L_x_10459:


//--------------------- .text._Z25selective_scan_bwd_kernelI32Selective_Scan_bwd_kernel_traitsILi64ELi16ELb1ELb0ELb1ELb0ELb0EN3c108BFloat16EfEEv12SSMParamsBwd --------------------------
	.section	.text._Z25selective_scan_bwd_kernelI32Selective_Scan_bwd_kernel_traitsILi64ELi16ELb1ELb0ELb1ELb0ELb0EN3c108BFloat16EfEEv12SSMParamsBwd,"ax",@progbits
	.align	128
        .global         _Z25selective_scan_bwd_kernelI32Selective_Scan_bwd_kernel_traitsILi64ELi16ELb1ELb0ELb1ELb0ELb0EN3c108BFloat16EfEEv12SSMParamsBwd
        .type           _Z25selective_scan_bwd_kernelI32Selective_Scan_bwd_kernel_traitsILi64ELi16ELb1ELb0ELb1ELb0ELb0EN3c108BFloat16EfEEv12SSMParamsBwd,@function
        .size           _Z25selective_scan_bwd_kernelI32Selective_Scan_bwd_kernel_traitsILi64ELi16ELb1ELb0ELb1ELb0ELb0EN3c108BFloat16EfEEv12SSMParamsBwd,(.L_x_10460 - _Z25selective_scan_bwd_kernelI32Selective_Scan_bwd_kernel_traitsILi64ELi16ELb1ELb0ELb1ELb0ELb0EN3c108BFloat16EfEEv12SSMParamsBwd)
        .other          _Z25selective_scan_bwd_kernelI32Selective_Scan_bwd_kernel_traitsILi64ELi16ELb1ELb0ELb1ELb0ELb0EN3c108BFloat16EfEEv12SSMParamsBwd,@"STO_CUDA_ENTRY STV_DEFAULT"
_Z25selective_scan_bwd_kernelI32Selective_Scan_bwd_kernel_traitsILi64ELi16ELb1ELb0ELb1ELb0ELb0EN3c108BFloat16EfEEv12SSMParamsBwd:
.text._Z25selective_scan_bwd_kernelI32Selective_Scan_bwd_kernel_traitsILi64ELi16ELb1ELb0ELb1ELb0ELb0EN3c108BFloat16EfEEv12SSMParamsBwd:
[----:B------:R-:W-:Y:S08]  /*0000*/  LDC R1, c[0x0][0x37c] ;  /* 0x0000df00ff017b82 */ /* 0x000ff00000000800 */
[----:B------:R-:W0:Y:S01]  /*0010*/  LDC R8, c[0x0][0x398] ;  /* 0x0000e600ff087b82 */ /* 0x000e220000000800 */
[----:B------:R-:W1:Y:S01]  /*0020*/  LDCU.64 UR4, c[0x0][0x458] ;  /* 0x00008b00ff0477ac */ /* 0x000e620008000a00 */
[----:B------:R-:W-:Y:S01]  /*0030*/  CS2R R24, SRZ ;  /* 0x0000000000187805 */ /* 0x000fe2000001ff00 */
[----:B------:R-:W2:Y:S05]  /*0040*/  LDCU.64 UR6, c[0x0][0x470] ;  /* 0x00008e00ff0677ac */ /* 0x000eaa0008000a00 */
        /* <DEDUP_REMOVED lines=11> */
[----:B------:R-:W1:Y:S02]  /*0100*/  LDCU.128 UR20, c[0x0][0x4a0] ;  /* 0x00009400ff1477ac */ /* 0x000e640008000c00 */
        /* <DEDUP_REMOVED lines=9> */
[----:B------:R-:W-:Y:S01]  /*01a0*/  MOV R4, UR6 ;  /* 0x0000000600047c02 */ /* 0x000fe20008000f00 */
[----:B------:R-:W3:Y:S01]  /*01b0*/  LDCU UR29, c[0x0][0x394] ;  /* 0x00007280ff1d77ac */ /* 0x000ee20008000800 */
[----:B------:R-:W-:-:S03]  /*01c0*/  MOV R3, UR5 ;  /* 0x0000000500037c02 */ /* 0x000fc60008000f00 */
[----:B------:R-:W-:Y:S01]  /*01d0*/  MOV R5, UR7 ;  /* 0x0000000700057c02 */ /* 0x000fe20008000f00 */
[----:B------:R-:W3:Y:S01]  /*01e0*/  LDCU.128 UR12, c[0x0][0x460] ;  /* 0x00008c00ff0c77ac */ /* 0x000ee20008000c00 */
[----:B----4-:R4:W5:Y:S01]  /*01f0*/  @P0 LDG.E R25, desc[UR32][R2.64] ;  /* 0x0000002002190981 */ /* 0x010962000c1e1900 */
[----:B0-----:R-:W-:Y:S01]  /*0200*/  IADD3 R6, PT, PT, R0, 0xffffffe, RZ ;  /* 0x0ffffffe00067810 */ /* 0x001fe20007ffe0ff */
[----:B------:R-:W-:Y:S02]  /*0210*/  UIMAD.WIDE.U32 UR4, UR35, UR8, URZ ;  /* 0x00000008230472a5 */ /* 0x000fe4000f8e00ff */
[----:B------:R0:W5:Y:S01]  /*0220*/  @P1 LDG.E R24, desc[UR32][R4.64] ;  /* 0x0000002004181981 */ /* 0x000162000c1e1900 */
[----:B----4-:R-:W-:Y:S01]  /*0230*/  HFMA2 R2, -RZ, RZ, 0, 0 ;  /* 0x00000000ff027431 */ /* 0x010fe200000001ff */
[----:B------:R-:W4:Y:S01]  /*0240*/  F2I.FTZ.U32.TRUNC.NTZ R3, R6 ;  /* 0x0000000600037305 */ /* 0x000f22000021f000 */
[----:B------:R-:W-:Y:S01]  /*0250*/  UIMAD UR5, UR35, UR9, UR5 ;  /* 0x00000009230572a4 */ /* 0x000fe2000f8e0205 */
[----:B------:R-:W-:Y:S01]  /*0260*/  HFMA2 R55, -RZ, RZ, 0, 0 ;  /* 0x00000000ff377431 */ /* 0x000fe200000001ff */
[----:B------:R-:W1:Y:S01]  /*0270*/  LDCU.64 UR8, c[0x0][0x498] ;  /* 0x00009300ff0877ac */ /* 0x000e620008000a00 */
[----:B------:R-:W-:Y:S01]  /*0280*/  MOV R26, RZ ;  /* 0x000000ff001a7202 */ /* 0x000fe20000000f00 */
[----:B------:R-:W-:-:S02]  /*0290*/  UIMAD.WIDE.U32 UR4, UR34, UR10, UR4 ;  /* 0x0000000a220472a5 */ /* 0x000fc4000f8e0004 */
[----:B------:R-:W-:Y:S02]  /*02a0*/  UIMAD.WIDE.U32 UR6, UR35, UR24, URZ ;  /* 0x00000018230672a5 */ /* 0x000fe4000f8e00ff */
[----:B------:R-:W-:Y:S02]  /*02b0*/  UIMAD UR5, UR34, UR11, UR5 ;  /* 0x0000000b220572a4 */ /* 0x000fe4000f8e0205 */
[----:B------:R-:W-:Y:S01]  /*02c0*/  UIMAD UR7, UR35, UR25, UR7 ;  /* 0x00000019230772a4 */ /* 0x000fe2000f8e0207 */
[----:B----4-:R-:W-:Y:S01]  /*02d0*/  IADD3 R0, PT, PT, RZ, -R3, RZ ;  /* 0x80000003ff007210 */ /* 0x010fe20007ffe0ff */
[----:B--2---:R-:W-:Y:S02]  /*02e0*/  UISETP.NE.U32.AND UP0, UPT, UR16, URZ, UPT ;  /* 0x000000ff1000728c */ /* 0x004fe4000bf05070 */
[----:B------:R-:W-:Y:S02]  /*02f0*/  UIMAD.WIDE.U32 UR6, UR34, UR26, UR6 ;  /* 0x0000001a220672a5 */ /* 0x000fe4000f8e0006 */
[----:B0-----:R-:W-:Y:S01]  /*0300*/  IMAD R5, R0, R7, RZ ;  /* 0x0000000700057224 */ /* 0x001fe200078e02ff */
[----:B------:R-:W-:Y:S01]  /*0310*/  IABS R0, UR34 ;  /* 0x0000002200007c13 */ /* 0x000fe20008000000 */
[----:B-1----:R-:W-:-:S02]  /*0320*/  UIMAD.WIDE.U32 UR10, UR35, UR8, URZ ;  /* 0x00000008230a72a5 */ /* 0x002fc4000f8e00ff */
[----:B------:R-:W-:Y:S01]  /*0330*/  IMAD.HI.U32 R2, R3, R5, R2 ;  /* 0x0000000503027227 */ /* 0x000fe200078e0002 */
[----:B------:R-:W-:Y:S01]  /*0340*/  UISETP.NE.AND.EX UP0, UPT, UR17, URZ, UPT, UP0 ;  /* 0x000000ff1100728c */ /* 0x000fe2000bf05300 */
[----:B------:R-:W0:Y:S01]  /*0350*/  LDC.64 R4, c[0x0][0x3e8] ;  /* 0x0000fa00ff047b82 */ /* 0x000e220000000a00 */
[----:B------:R-:W-:Y:S02]  /*0360*/  UIMAD UR11, UR35, UR9, UR11 ;  /* 0x00000009230b72a4 */ /* 0x000fe4000f8e020b */
[----:B------:R-:W-:Y:S01]  /*0370*/  UIMAD UR27, UR34, UR27, UR7 ;  /* 0x0000001b221b72a4 */ /* 0x000fe2000f8e0207 */
[----:B------:R-:W-:Y:S01]  /*0380*/  IMAD.HI.U32 R2, R2, R0, RZ ;  /* 0x0000000002027227 */ /* 0x000fe200078e00ff */
[----:B------:R-:W-:Y:S02]  /*0390*/  UIMAD.WIDE.U32 UR18, UR34, UR20, UR10 ;  /* 0x00000014221272a5 */ /* 0x000fe4000f8e000a */
[----:B------:R-:W-:Y:S02]  /*03a0*/  UIMAD.WIDE.U32 UR8, UR34, UR22, URZ ;  /* 0x00000016220872a5 */ /* 0x000fe4000f8e00ff */
[----:B------:R-:W-:Y:S01]  /*03b0*/  IADD3 R3, PT, PT, -R2, RZ, RZ ;  /* 0x000000ff02037210 */ /* 0x000fe20007ffe1ff */
[----:B------:R-:W-:-:S02]  /*03c0*/  UIMAD UR26, UR34, UR21, UR19 ;  /* 0x00000015221a72a4 */ /* 0x000fc4000f8e0213 */
[----:B---3--:R-:W-:Y:S02]  /*03d0*/  ULEA UR21, UR29, 0xfffffc00, 0xa ;  /* 0xfffffc001d157891 */ /* 0x008fe4000f8e50ff */
[C---:B------:R-:W-:Y:S01]  /*03e0*/  IMAD R0, R7.reuse, R3, R0 ;  /* 0x0000000307007224 */ /* 0x040fe200078e0200 */
[----:B------:R-:W1:Y:S04]  /*03f0*/  LDCU.64 UR10, c[0x0][0x3d0] ;  /* 0x00007a00ff0a77ac */ /* 0x000e680008000a00 */
[----:B------:R-:W-:Y:S01]  /*0400*/  ISETP.GT.U32.AND P1, PT, R7, R0, PT ;  /* 0x000000000700720c */ /* 0x000fe20003f24070 */
[----:B------:R-:W-:Y:S02]  /*0410*/  UIADD3 UR6, UP3, UPT, UR21, UR6, URZ ;  /* 0x0000000615067290 */ /* 0x000fe4000ff7e0ff */
[----:B------:R-:W-:-:S02]  /*0420*/  USHF.R.S32.HI UR28, URZ, 0x1f, UR21 ;  /* 0x0000001fff1c7899 */ /* 0x000fc40008011415 */
[----:B------:R-:W-:Y:S02]  /*0430*/  ULEA UR17, UP4, UR6, UR14, 0x1 ;  /* 0x0000000e06117291 */ /* 0x000fe4000f8808ff */
[----:B------:R-:W-:Y:S02]  /*0440*/  UIADD3.X UR27, UPT, UPT, UR28, UR27, URZ, UP3, !UPT ;  /* 0x0000001b1c1b7290 */ /* 0x000fe40009ffe4ff */
[----:B------:R-:W-:Y:S02]  /*0450*/  UIADD3 UR4, UP1, UPT, UR21, UR4, URZ ;  /* 0x0000000415047290 */ /* 0x000fe4000ff3e0ff */
[----:B------:R-:W-:Y:S02]  /*0460*/  ULEA.HI.X UR27, UR6, UR15, UR27, 0x1, UP4 ;  /* 0x0000000f061b7291 */ /* 0x000fe4000a0f0c1b */
[----:B------:R-:W-:Y:S01]  /*0470*/  @!P1 IADD3 R0, PT, PT, R0, -R7, RZ ;  /* 0x8000000700009210 */ /* 0x000fe20007ffe0ff */
[----:B------:R-:W2:Y:S01]  /*0480*/  @UP0 LDCU UR6, c[0x0][0x384] ;  /* 0x00007080ff0607ac */ /* 0x000ea20008000800 */
[----:B------:R-:W-:-:S02]  /*0490*/  @!P1 IADD3 R2, PT, PT, R2, 0x1, RZ ;  /* 0x0000000102029810 */ /* 0x000fc40007ffe0ff */
[----:B------:R-:W-:Y:S01]  /*04a0*/  ISETP.GE.U32.AND P0, PT, R0, R7, PT ;  /* 0x000000070000720c */ /* 0x000fe20003f06070 */
[----:B------:R-:W-:Y:S01]  /*04b0*/  ULEA UR20, UP2, UR4, UR12, 0x1 ;  /* 0x0000000c04147291 */ /* 0x000fe2000f8408ff */
[C---:B------:R-:W-:Y:S01]  /*04c0*/  LOP3.LUT R0, R8.reuse, UR34, RZ, 0x3c, !PT ;  /* 0x0000002208007c12 */ /* 0x040fe2000f8e3cff */
[----:B------:R-:W3:Y:S01]  /*04d0*/  @UP0 LDCU UR12, c[0x0][0x38c] ;  /* 0x00007180ff0c07ac */ /* 0x000ee20008000800 */
[----:B------:R-:W-:Y:S01]  /*04e0*/  ISETP.NE.AND P1, PT, R8, RZ, PT ;  /* 0x000000ff0800720c */ /* 0x000fe20003f25270 */
[----:B------:R-:W4:Y:S01]  /*04f0*/  LDC.64 R6, c[0x0][0x450] ;  /* 0x00011400ff067b82 */ /* 0x000f220000000a00 */
[----:B------:R-:W-:Y:S01]  /*0500*/  ISETP.GE.AND P2, PT, R0, RZ, PT ;  /* 0x000000ff0000720c */ /* 0x000fe20003f46270 */
[----:B------:R-:W3:Y:S01]  /*0510*/  @UP0 LDCU.64 UR14, c[0x0][0x480] ;  /* 0x00009000ff0e07ac */ /* 0x000ee20008000a00 */
[----:B------:R-:W-:-:S05]  /*0520*/  UIADD3.X UR19, UPT, UPT, UR28, UR5, URZ, UP1, !UPT ;  /* 0x000000051c137290 */ /* 0x000fca0008ffe4ff */
[----:B------:R-:W-:Y:S01]  /*0530*/  @P0 IADD3 R2, PT, PT, R2, 0x1, RZ ;  /* 0x0000000102020810 */ /* 0x000fe20007ffe0ff */
[----:B------:R-:W-:Y:S02]  /*0540*/  UIMAD UR7, UR34, UR23, UR9 ;  /* 0x00000017220772a4 */ /* 0x000fe4000f8e0209 */
[----:B------:R-:W-:Y:S01]  /*0550*/  ULEA.HI.X UR19, UR4, UR13, UR19, 0x1, UP2 ;  /* 0x0000000d04137291 */ /* 0x000fe200090f0c13 */
[----:B------:R-:W-:Y:S01]  /*0560*/  MOV R17, R2 ;  /* 0x0000000200117202 */ /* 0x000fe20000000f00 */
[----:B-1----:R-:W-:Y:S02]  /*0570*/  UIMAD.WIDE.U32 UR4, UR35, UR10, URZ ;  /* 0x0000000a230472a5 */ /* 0x002fe4000f8e00ff */
[----:B--2---:R-:W-:Y:S01]  /*0580*/  @UP0 UIMAD UR6, UR35, UR6, UR34 ;  /* 0x00000006230602a4 */ /* 0x004fe2000f8e0222 */
[----:B------:R-:W-:Y:S01]  /*0590*/  @!P2 IADD3 R17, PT, PT, -R17, RZ, RZ ;  /* 0x000000ff1111a210 */ /* 0x000fe20007ffe1ff */
[----:B------:R-:W-:Y:S01]  /*05a0*/  UIMAD UR5, UR35, UR11, UR5 ;  /* 0x0000000b230572a4 */ /* 0x000fe2000f8e0205 */
[----:B------:R-:W-:Y:S01]  /*05b0*/  @!P1 LOP3.LUT R17, RZ, R8, RZ, 0x33, !PT ;  /* 0x00000008ff119212 */ /* 0x000fe200078e33ff */
[----:B------:R-:W-:Y:S01]  /*05c0*/  @UP0 UIMAD UR6, UR6, UR29, URZ ;  /* 0x0000001d060602a4 */ /* 0x000fe2000f8e02ff */
[----:B------:R-:W1:Y:S02]  /*05d0*/  LDCU.64 UR22, c[0x0][0x4c8] ;  /* 0x00009900ff1677ac */ /* 0x000e640008000a00 */
[----:B------:R-:W-:Y:S01]  /*05e0*/  SHF.R.S32.HI R9, RZ, 0x1f, R17 ;  /* 0x0000001fff097819 */ /* 0x000fe20000011411 */
[-C--:B0-----:R-:W-:Y:S01]  /*05f0*/  IMAD.WIDE.U32 R2, R17, R4.reuse, UR4 ;  /* 0x0000000411027e25 */ /* 0x081fe2000f8e0004 */
[----:B------:R-:W0:Y:S03]  /*0600*/  LDCU.64 UR24, c[0x0][0x528] ;  /* 0x0000a500ff1877ac */ /* 0x000e260008000a00 */
[----:B------:R-:W-:Y:S01]  /*0610*/  IMAD R0, R9, R4, RZ ;  /* 0x0000000409007224 */ /* 0x000fe200078e02ff */
[----:B------:R-:W-:Y:S01]  /*0620*/  IADD3 R29, P0, PT, R2, UR21, RZ ;  /* 0x00000015021d7c10 */ /* 0x000fe2000ff1e0ff */
[----:B---3--:R-:W-:-:S02]  /*0630*/  @UP0 UIMAD UR6, UR6, UR12, URZ ;  /* 0x0000000c060602a4 */ /* 0x008fc4000f8e02ff */
[----:B------:R-:W-:Y:S01]  /*0640*/  IMAD R5, R17, R5, R0 ;  /* 0x0000000511057224 */ /* 0x000fe200078e0200 */
[----:B------:R-:W-:Y:S01]  /*0650*/  UMOV UR4, URZ ;  /* 0x000000ff00047c82 */ /* 0x000fe20008000000 */
[----:B------:R-:W-:Y:S01]  /*0660*/  UMOV UR5, URZ ;  /* 0x000000ff00057c82 */ /* 0x000fe20008000000 */
[----:B------:R-:W-:Y:S01]  /*0670*/  @UP0 UIMAD.WIDE UR4, UR6, 0x8, UR14 ;  /* 0x00000008060408a5 */ /* 0x000fe2000f8e020e */
[----:B----4-:R-:W-:Y:S01]  /*0680*/  LEA R27, P1, R29, R6, 0x1 ;  /* 0x000000061d1b7211 */ /* 0x010fe200078208ff */
[----:B------:R-:W-:Y:S01]  /*0690*/  UISETP.GE.AND UP0, UPT, UR29, 0x1, UPT ;  /* 0x000000011d00788c */ /* 0x000fe2000bf06270 */
[----:B------:R-:W-:Y:S01]  /*06a0*/  IADD3 R0, PT, PT, R3, R5, RZ ;  /* 0x0000000503007210 */ /* 0x000fe20007ffe0ff */
[----:B------:R-:W-:Y:S02]  /*06b0*/  UIADD3 UR18, UP1, UPT, UR21, UR18, URZ ;  /* 0x0000001215127290 */ /* 0x000fe4000ff3e0ff */
[----:B-1----:R-:W-:Y:S01]  /*06c0*/  UIMAD.WIDE.U32 UR10, UR34, UR22, URZ ;  /* 0x00000016220a72a5 */ /* 0x002fe2000f8e00ff */
[----:B------:R-:W-:Y:S01]  /*06d0*/  IADD3.X R0, PT, PT, R0, UR28, RZ, P0, !PT ;  /* 0x0000001c00007c10 */ /* 0x000fe200087fe4ff */
[----:B------:R-:W-:-:S02]  /*06e0*/  UIADD3.X UR26, UPT, UPT, UR28, UR26, URZ, UP1, !UPT ;  /* 0x0000001a1c1a7290 */ /* 0x000fc40008ffe4ff */
[----:B0-----:R-:W-:Y:S01]  /*06f0*/  ULEA UR24, UP1, UR18, UR24, 0x1 ;  /* 0x0000001812187291 */ /* 0x001fe2000f8208ff */
[----:B------:R-:W-:Y:S01]  /*0700*/  LEA.HI.X R29, R29, R7, R0, 0x1, P1 ;  /* 0x000000071d1d7211 */ /* 0x000fe200008f0c00 */
[----:B------:R-:W-:Y:S02]  /*0710*/  UIMAD UR16, UR34, UR23, UR11 ;  /* 0x00000017221072a4 */ /* 0x000fe4000f8e020b */
[----:B------:R-:W-:Y:S01]  /*0720*/  ULEA.HI.X UR26, UR18, UR25, UR26, 0x1, UP1 ;  /* 0x00000019121a7291 */ /* 0x000fe200088f0c1a */
[----:B------:R-:W-:Y:S11]  /*0730*/  BRA.U !UP0, `(.L_x_5274) ;  /* 0x0000004508947547 */ /* 0x000ff6000b800000 */
[----:B------:R-:W0:Y:S01]  /*0740*/  S2R R18, SR_TID.X ;  /* 0x0000000000127919 */ /* 0x000e220000002100 */
[----:B------:R-:W0:Y:S01]  /*0750*/  LDC.64 R4, c[0x0][0x4d8] ;  /* 0x00013600ff047b82 */ /* 0x000e220000000a00 */
[----:B------:R-:W1:Y:S01]  /*0760*/  LDCU.64 UR36, c[0x0][0x4e0] ;  /* 0x00009c00ff2477ac */ /* 0x000e620008000a00 */
[----:B------:R-:W-:Y:S02]  /*0770*/  MOV R19, RZ ;  /* 0x000000ff00137202 */ /* 0x000fe40000000f00 */
[----:B------:R-:W-:Y:S01]  /*0780*/  MOV R26, RZ ;  /* 0x000000ff001a7202 */ /* 0x000fe20000000f00 */
[----:B------:R-:W2:Y:S01]  /*0790*/  LDCU.64 UR28, c[0x0][0x3a0] ;  /* 0x00007400ff1c77ac */ /* 0x000ea20008000a00 */
[----:B------:R-:W-:Y:S02]  /*07a0*/  MOV R55, RZ ;  /* 0x000000ff00377202 */ /* 0x000fe40000000f00 */
[----:B------:R-:W3:Y:S01]  /*07b0*/  S2UR UR22, SR_CgaCtaId ;  /* 0x00000000001679c3 */ /* 0x000ee20000008800 */
[----:B------:R-:W4:Y:S01]  /*07c0*/  LDCU.64 UR30, c[0x0][0x3b8] ;  /* 0x00007700ff1e77ac */ /* 0x000f220008000a00 */
[----:B------:R-:W-:Y:S01]  /*07d0*/  UMOV UR6, 0x400 ;  /* 0x0000040000067882 */ /* 0x000fe20000000000 */
[----:B------:R-:W-:Y:S01]  /*07e0*/  UMOV UR18, UR17 ;  /* 0x0000001100127c82 */ /* 0x000fe20008000000 */
[----:B------:R-:W0:Y:S01]  /*07f0*/  LDCU UR21, c[0x0][0x394] ;  /* 0x00007280ff1577ac */ /* 0x000e220008000800 */
[----:B-1----:R-:W-:Y:S01]  /*0800*/  IMAD R0, R9, UR36, RZ ;  /* 0x0000002409007c24 */ /* 0x002fe2000f8e02ff */
[----:B------:R-:W-:-:S03]  /*0810*/  UMOV UR17, UR27 ;  /* 0x0000001b00117c82 */ /* 0x000fc60008000000 */
[----:B------:R-:W-:Y:S01]  /*0820*/  IMAD R53, R17, UR37, R0 ;  /* 0x0000002511357c24 */ /* 0x000fe2000f8e0200 */
[----:B--2---:R-:W-:Y:S02]  /*0830*/  UIMAD.WIDE.U32 UR12, UR34, UR28, URZ ;  /* 0x0000001c220c72a5 */ /* 0x004fe4000f8e00ff */
[----:B----4-:R-:W-:Y:S02]  /*0840*/  UIMAD.WIDE.U32 UR14, UR34, UR30, URZ ;  /* 0x0000001e220e72a5 */ /* 0x010fe4000f8e00ff */
[----:B------:R-:W-:Y:S01]  /*0850*/  UIMAD UR25, UR34, UR29, UR13 ;  /* 0x0000001d221972a4 */ /* 0x000fe2000f8e020d */
[----:B0-----:R-:W-:Y:S01]  /*0860*/  IMAD.WIDE.U32 R2, R4, UR35, R18 ;  /* 0x0000002304027c25 */ /* 0x001fe2000f8e0012 */
[----:B---3--:R-:W-:Y:S01]  /*0870*/  ULEA UR6, UR22, UR6, 0x18 ;  /* 0x0000000616067291 */ /* 0x008fe2000f8ec0ff */
[C---:B------:R-:W-:Y:S01]  /*0880*/  IADD3 R35, PT, PT, R18.reuse, 0x280, RZ ;  /* 0x0000028012237810 */ /* 0x040fe20007ffe0ff */
[----:B------:R-:W-:Y:S01]  /*0890*/  UIMAD UR23, UR34, UR31, UR15 ;  /* 0x0000001f221772a4 */ /* 0x000fe2000f8e020f */
[----:B------:R-:W-:Y:S01]  /*08a0*/  IMAD R3, R5, UR35, R3 ;  /* 0x0000002305037c24 */ /* 0x000fe2000f8e0203 */
[C---:B------:R-:W-:Y:S01]  /*08b0*/  IADD3 R49, PT, PT, R18.reuse, 0x3c0, RZ ;  /* 0x000003c012317810 */ /* 0x040fe20007ffe0ff */
[----:B------:R-:W-:Y:S01]  /*08c0*/  UIADD3 UR22, UPT, UPT, UR6, 0x850, URZ ;  /* 0x0000085006167890 */ /* 0x000fe2000fffe0ff */
[C---:B------:R-:W-:Y:S01]  /*08d0*/  IADD3 R5, PT, PT, R18.reuse, 0x40, RZ ;  /* 0x0000004012057810 */ /* 0x040fe20007ffe0ff */
[----:B------:R-:W-:Y:S01]  /*08e0*/  IMAD.WIDE.U32 R16, R17, UR36, R2 ;  /* 0x0000002411107c25 */ /* 0x000fe2000f8e0002 */
[----:B------:R-:W-:-:S02]  /*08f0*/  SHF.L.U32 R3, R18, 0x4, RZ ;  /* 0x0000000412037819 */ /* 0x000fc400000006ff */
[C---:B------:R-:W-:Y:S02]  /*0900*/  IADD3 R7, PT, PT, R18.reuse, 0x80, RZ ;  /* 0x0000008012077810 */ /* 0x040fe40007ffe0ff */
[C---:B------:R-:W-:Y:S02]  /*0910*/  IADD3 R9, PT, PT, R18.reuse, 0xc0, RZ ;  /* 0x000000c012097810 */ /* 0x040fe40007ffe0ff */
[C---:B------:R-:W-:Y:S02]  /*0920*/  IADD3 R11, PT, PT, R18.reuse, 0x100, RZ ;  /* 0x00000100120b7810 */ /* 0x040fe40007ffe0ff */
[C---:B------:R-:W-:Y:S02]  /*0930*/  IADD3 R13, PT, PT, R18.reuse, 0x140, RZ ;  /* 0x00000140120d7810 */ /* 0x040fe40007ffe0ff */
[C---:B------:R-:W-:Y:S02]  /*0940*/  IADD3 R15, PT, PT, R18.reuse, 0x180, RZ ;  /* 0x00000180120f7810 */ /* 0x040fe40007ffe0ff */
[----:B------:R-:W-:-:S02]  /*0950*/  IADD3 R21, PT, PT, R18, 0x1c0, RZ ;  /* 0x000001c012157810 */ /* 0x000fc40007ffe0ff */
[C---:B------:R-:W-:Y:S02]  /*0960*/  IADD3 R23, PT, PT, R18.reuse, 0x240, RZ ;  /* 0x0000024012177810 */ /* 0x040fe40007ffe0ff */
[C---:B------:R-:W-:Y:S02]  /*0970*/  IADD3 R37, PT, PT, R18.reuse, 0x2c0, RZ ;  /* 0x000002c012257810 */ /* 0x040fe40007ffe0ff */
[C---:B------:R-:W-:Y:S02]  /*0980*/  IADD3 R39, PT, PT, R18.reuse, 0x300, RZ ;  /* 0x0000030012277810 */ /* 0x040fe40007ffe0ff */
[C---:B------:R-:W-:Y:S02]  /*0990*/  IADD3 R41, PT, PT, R18.reuse, 0x340, RZ ;  /* 0x0000034012297810 */ /* 0x040fe40007ffe0ff */
[C---:B------:R-:W-:Y:S02]  /*09a0*/  IADD3 R47, PT, PT, R18.reuse, 0x380, RZ ;  /* 0x00000380122f7810 */ /* 0x040fe40007ffe0ff */
[----:B------:R-:W-:-:S02]  /*09b0*/  SHF.L.U32 R33, R18, 0x1, RZ ;  /* 0x0000000112217819 */ /* 0x000fc400000006ff */
[C---:B------:R-:W-:Y:S02]  /*09c0*/  IADD3 R31, PT, PT, R18.reuse, 0x200, RZ ;  /* 0x00000200121f7810 */ /* 0x040fe40007ffe0ff */
[-C--:B------:R-:W-:Y:S02]  /*09d0*/  LEA.HI R43, R35, R18.reuse, RZ, 0x1b ;  /* 0x00000012232b7211 */ /* 0x080fe400078fd8ff */
[-C--:B------:R-:W-:Y:S02]  /*09e0*/  LEA.HI R48, R49, R18.reuse, RZ, 0x1b ;  /* 0x0000001231307211 */ /* 0x080fe400078fd8ff */
[CC--:B------:R-:W-:Y:S02]  /*09f0*/  LEA.HI R28, R18.reuse, R18.reuse, RZ, 0x1b ;  /* 0x00000012121c7211 */ /* 0x0c0fe400078fd8ff */
[----:B------:R-:W-:Y:S02]  /*0a00*/  LEA.HI R30, R18, R3, RZ, 0x1f ;  /* 0x00000003121e7211 */ /* 0x000fe400078ff8ff */
        /* <DEDUP_REMOVED lines=11> */
[----:B------:R-:W-:Y:S02]  /*0ac0*/  LEA.HI R47, R47, R18, RZ, 0x1b ;  /* 0x000000122f2f7211 */ /* 0x000fe400078fd8ff */
[----:B------:R-:W-:-:S02]  /*0ad0*/  LOP3.LUT R33, R33, 0x7c0, RZ, 0xc0, !PT ;  /* 0x000007c021217812 */ /* 0x000fc400078ec0ff */
[----:B------:R-:W-:Y:S02]  /*0ae0*/  LEA.HI R49, R31, R18, RZ, 0x1b ;  /* 0x000000121f317211 */ /* 0x000fe400078fd8ff */
[C---:B------:R-:W-:Y:S02]  /*0af0*/  LEA R35, R18.reuse, UR6, 0x3 ;  /* 0x0000000612237c11 */ /* 0x040fe4000f8e18ff */
[----:B------:R-:W-:Y:S02]  /*0b00*/  LEA.HI R32, R3, R3, RZ, 0x1b ;  /* 0x0000000303207211 */ /* 0x000fe400078fd8ff */
[----:B------:R-:W-:Y:S02]  /*0b10*/  LOP3.LUT R169, R18, 0x1f, RZ, 0xc0, !PT ;  /* 0x0000001f12a97812 */ /* 0x000fe400078ec0ff */
        /* <DEDUP_REMOVED lines=17> */
[----:B------:R-:W-:Y:S02]  /*0c30*/  LOP3.LUT R51, R33, 0x1f, R18, 0xf8, !PT ;  /* 0x0000001f21337812 */ /* 0x000fe400078ef812 */
[----:B------:R-:W-:Y:S02]  /*0c40*/  LEA R50, R18, R35, 0x3 ;  /* 0x0000002312327211 */ /* 0x000fe400078e18ff */
[----:B------:R-:W-:-:S02]  /*0c50*/  IADD3 R52, PT, PT, R17, R53, RZ ;  /* 0x0000003511347210 */ /* 0x000fc40007ffe0ff */
[----:B------:R-:W-:Y:S01]  /*0c60*/  LEA R32, R32, UR22, 0x2 ;  /* 0x0000001620207c11 */ /* 0x000fe2000f8e10ff */
[----:B------:R-:W-:Y:S01]  /*0c70*/  UMOV UR22, UR24 ;  /* 0x0000001800167c82 */ /* 0x000fe20008000000 */
[----:B------:R-:W-:-:S05]  /*0c80*/  UMOV UR24, UR26 ;  /* 0x0000001a00187c82 */ /* 0x000fca0008000000 */
.L_x_5321:
[----:B------:R-:W-:Y:S01]  /*0c90*/  BAR.SYNC.DEFER_BLOCKING 0x0 ;  /* 0x0000000000007b1d */ /* 0x000fe20000010000 */
[----:B0-----:R-:W-:Y:S02]  /*0ca0*/  MOV R2, UR20 ;  /* 0x0000001400027c02 */ /* 0x001fe40008000f00 */
[----:B------:R-:W-:-:S03]  /*0cb0*/  MOV R3, UR19 ;  /* 0x0000001300037c02 */ /* 0x000fc60008000f00 */
[----:B------:R-:W-:-:S05]  /*0cc0*/  IMAD.WIDE.U32 R2, R51, 0x10, R2 ;  /* 0x0000001033027825 */ /* 0x000fca00078e0002 */
[----:B------:R-:W2:Y:S04]  /*0cd0*/  LDG.E.128 R4, desc[UR32][R2.64] ;  /* 0x0000002002047981 */ /* 0x000ea8000c1e1d00 */
[----:B------:R-:W3:Y:S01]  /*0ce0*/  LDG.E.128 R8, desc[UR32][R2.64+0x200] ;  /* 0x0002002002087981 */ /* 0x000ee2000c1e1d00 */
[----:B------:R-:W0:Y:S01]  /*0cf0*/  S2UR UR26, SR_CgaCtaId ;  /* 0x00000000001a79c3 */ /* 0x000e220000008800 */
[----:B------:R-:W-:Y:S01]  /*0d00*/  UMOV UR6, 0x400 ;  /* 0x0000040000067882 */ /* 0x000fe20000000000 */
[----:B------:R-:W-:Y:S01]  /*0d10*/  MOV R20, UR18 ;  /* 0x0000001200147c02 */ /* 0x000fe20008000f00 */
[----:B------:R-:W1:Y:S01]  /*0d20*/  S2R R62, SR_LANEID ;  /* 0x00000000003e7919 */ /* 0x000e620000000000 */
[----:B------:R-:W-:-:S03]  /*0d30*/  MOV R21, UR17 ;  /* 0x0000001100157c02 */ /* 0x000fc60008000f00 */
[----:B------:R-:W-:Y:S01]  /*0d40*/  IMAD.WIDE.U32 R20, R51, 0x10, R20 ;  /* 0x0000001033147825 */ /* 0x000fe200078e0014 */
[----:B0-----:R-:W-:Y:S01]  /*0d50*/  ULEA UR6, UR26, UR6, 0x18 ;  /* 0x000000061a067291 */ /* 0x001fe2000f8ec0ff */
[----:B-1----:R-:W-:-:S05]  /*0d60*/  IADD3 R53, PT, PT, R33, R62, RZ ;  /* 0x0000003e21357210 */ /* 0x002fca0007ffe0ff */
[----:B------:R-:W-:-:S05]  /*0d70*/  LEA R53, R53, UR6, 0x4 ;  /* 0x0000000635357c11 */ /* 0x000fca000f8e20ff */
[----:B------:R-:W0:Y:S01]  /*0d80*/  LDCU UR6, c[0x0][0x38c] ;  /* 0x00007180ff0677ac */ /* 0x000e220008000800 */
        /* <DEDUP_REMOVED lines=9> */
[----:B------:R-:W-:-:S02]  /*0e20*/  MOV R2, UR22 ;  /* 0x0000001600027c02 */ /* 0x000fc40008000f00 */
[----:B------:R-:W-:-:S03]  /*0e30*/  MOV R3, UR24 ;  /* 0x0000001800037c02 */ /* 0x000fc60008000f00 */
[----:B------:R-:W-:Y:S01]  /*0e40*/  IMAD.WIDE.U32 R2, R51, 0x10, R2 ;  /* 0x0000001033027825 */ /* 0x000fe200078e0002 */
[----:B---3--:R3:W-:Y:S04]  /*0e50*/  STS.128 [R53], R56 ;  /* 0x0000003835007388 */ /* 0x0087e80000000c00 */
[----:B----4-:R-:W-:Y:S01]  /*0e60*/  STS.128 [R53+0x200], R68 ;  /* 0x0002004435007388 */ /* 0x010fe20000000c00 */
[----:B------:R-:W-:-:S03]  /*0e70*/  NOP ;  /* 0x0000000000007918 */ /* 0x000fc60000000000 */
[----:B------:R-:W-:Y:S04]  /*0e80*/  LDS.128 R8, [R54] ;  /* 0x0000000036087984 */ /* 0x000fe80000000c00 */
[----:B------:R-:W-:Y:S01]  /*0e90*/  LDS.128 R4, [R54+0x10] ;  /* 0x0000100036047984 */ /* 0x000fe20000000c00 */
[----:B------:R-:W-:Y:S06]  /*0ea0*/  BAR.SYNC.DEFER_BLOCKING 0x0 ;  /* 0x0000000000007b1d */ /* 0x000fec0000010000 */
[----:B------:R-:W4:Y:S04]  /*0eb0*/  LDG.E.128 R72, desc[UR32][R2.64] ;  /* 0x0000002002487981 */ /* 0x000f28000c1e1d00 */
[----:B------:R-:W4:Y:S01]  /*0ec0*/  LDG.E.128 R20, desc[UR32][R2.64+0x200] ;  /* 0x0002002002147981 */ /* 0x000f22000c1e1d00 */
[C---:B-1----:R-:W-:Y:S01]  /*0ed0*/  PRMT R119, R64.reuse, 0x7632, R119 ;  /* 0x0000763240777816 */ /* 0x042fe20000000077 */
[----:B0-----:R-:W-:Y:S01]  /*0ee0*/  UISETP.GE.AND UP0, UPT, UR6, 0x1, UPT ;  /* 0x000000010600788c */ /* 0x001fe2000bf06270 */
[----:B------:R-:W-:-:S02]  /*0ef0*/  SHF.L.U32 R61, R64, 0x10, RZ ;  /* 0x00000010403d7819 */ /* 0x000fc400000006ff */
[----:B------:R-:W-:Y:S02]  /*0f00*/  CS2R R86, SRZ ;  /* 0x0000000000567805 */ /* 0x000fe4000001ff00 */
[----:B------:R-:W-:Y:S02]  /*0f10*/  SHF.L.U32 R119, R119, 0x10, RZ ;  /* 0x0000001077777819 */ /* 0x000fe400000006ff */
[----:B------:R-:W-:Y:S02]  /*0f20*/  CS2R R84, SRZ ;  /* 0x0000000000547805 */ /* 0x000fe4000001ff00 */
[C---:B------:R-:W-:Y:S02]  /*0f30*/  PRMT R117, R65.reuse, 0x7632, R117 ;  /* 0x0000763241757816 */ /* 0x040fe40000000075 */
[----:B------:R-:W-:Y:S02]  /*0f40*/  CS2R R82, SRZ ;  /* 0x0000000000527805 */ /* 0x000fe4000001ff00 */
[----:B------:R-:W-:-:S02]  /*0f50*/  SHF.L.U32 R60, R65, 0x10, RZ ;  /* 0x00000010413c7819 */ /* 0x000fc400000006ff */
[----:B------:R-:W-:Y:S02]  /*0f60*/  CS2R R80, SRZ ;  /* 0x0000000000507805 */ /* 0x000fe4000001ff00 */
[----:B------:R-:W-:Y:S02]  /*0f70*/  SHF.L.U32 R117, R117, 0x10, RZ ;  /* 0x0000001075757819 */ /* 0x000fe400000006ff */
[----:B------:R-:W-:Y:S02]  /*0f80*/  CS2R R78, SRZ ;  /* 0x00000000004e7805 */ /* 0x000fe4000001ff00 */
[C---:B------:R-:W-:Y:S02]  /*0f90*/  PRMT R115, R66.reuse, 0x7632, R115 ;  /* 0x0000763242737816 */ /* 0x040fe40000000073 */
[----:B------:R-:W-:Y:S02]  /*0fa0*/  CS2R R76, SRZ ;  /* 0x00000000004c7805 */ /* 0x000fe4000001ff00 */
[----:B---3--:R-:W-:-:S02]  /*0fb0*/  SHF.L.U32 R59, R66, 0x10, RZ ;  /* 0x00000010423b7819 */ /* 0x008fc400000006ff */
[----:B------:R-:W-:Y:S02]  /*0fc0*/  SHF.L.U32 R115, R115, 0x10, RZ ;  /* 0x0000001073737819 */ /* 0x000fe400000006ff */
[C---:B------:R-:W-:Y:S02]  /*0fd0*/  PRMT R111, R67.reuse, 0x7632, R111 ;  /* 0x00007632436f7816 */ /* 0x040fe4000000006f */
[----:B------:R-:W-:Y:S02]  /*0fe0*/  SHF.L.U32 R58, R67, 0x10, RZ ;  /* 0x00000010433a7819 */ /* 0x000fe400000006ff */
[----:B------:R-:W-:Y:S02]  /*0ff0*/  SHF.L.U32 R111, R111, 0x10, RZ ;  /* 0x000000106f6f7819 */ /* 0x000fe400000006ff */
[C---:B--2---:R-:W-:Y:S02]  /*1000*/  PRMT R109, R12.reuse, 0x7632, R109 ;  /* 0x000076320c6d7816 */ /* 0x044fe4000000006d */
[----:B------:R-:W-:-:S02]  /*1010*/  SHF.L.U32 R57, R12, 0x10, RZ ;  /* 0x000000100c397819 */ /* 0x000fc400000006ff */
[----:B------:R-:W-:Y:S02]  /*1020*/  SHF.L.U32 R109, R109, 0x10, RZ ;  /* 0x000000106d6d7819 */ /* 0x000fe400000006ff */
[C---:B------:R-:W-:Y:S02]  /*1030*/  PRMT R107, R13.reuse, 0x7632, R107 ;  /* 0x000076320d6b7816 */ /* 0x040fe4000000006b */
[----:B------:R-:W-:Y:S02]  /*1040*/  SHF.L.U32 R56, R13, 0x10, RZ ;  /* 0x000000100d387819 */ /* 0x000fe400000006ff */
[----:B------:R-:W-:Y:S02]  /*1050*/  SHF.L.U32 R107, R107, 0x10, RZ ;  /* 0x000000106b6b7819 */ /* 0x000fe400000006ff */
[C---:B------:R-:W-:Y:S02]  /*1060*/  PRMT R105, R14.reuse, 0x7632, R105 ;  /* 0x000076320e697816 */ /* 0x040fe40000000069 */
[----:B------:R-:W-:-:S02]  /*1070*/  SHF.L.U32 R63, R14, 0x10, RZ ;  /* 0x000000100e3f7819 */ /* 0x000fc400000006ff */
[----:B------:R-:W-:Y:S02]  /*1080*/  SHF.L.U32 R105, R105, 0x10, RZ ;  /* 0x0000001069697819 */ /* 0x000fe400000006ff */
[C---:B------:R-:W-:Y:S02]  /*1090*/  PRMT R103, R15.reuse, 0x7632, R103 ;  /* 0x000076320f677816 */ /* 0x040fe40000000067 */
[----:B------:R-:W-:Y:S02]  /*10a0*/  SHF.L.U32 R64, R15, 0x10, RZ ;  /* 0x000000100f407819 */ /* 0x000fe400000006ff */
[----:B------:R-:W-:Y:S01]  /*10b0*/  SHF.L.U32 R103, R103, 0x10, RZ ;  /* 0x0000001067677819 */ /* 0x000fe200000006ff */
[----:B----4-:R0:W-:Y:S04]  /*10c0*/  STS.128 [R53], R72 ;  /* 0x0000004835007388 */ /* 0x0101e80000000c00 */
[----:B------:R-:W-:Y:S01]  /*10d0*/  STS.128 [R53+0x200], R20 ;  /* 0x0002001435007388 */ /* 0x000fe20000000c00 */
[----:B------:R-:W-:-:S03]  /*10e0*/  NOP ;  /* 0x0000000000007918 */ /* 0x000fc60000000000 */
[----:B------:R-:W1:Y:S04]  /*10f0*/  LDS.128 R88, [R54] ;  /* 0x0000000036587984 */ /* 0x000e680000000c00 */
[----:B------:R-:W2:Y:S01]  /*1100*/  LDS.128 R96, [R54+0x10] ;  /* 0x0000100036607984 */ /* 0x000ea20000000c00 */
[----:B0-----:R-:W-:Y:S02]  /*1110*/  MOV R75, RZ ;  /* 0x000000ff004b7202 */ /* 0x001fe40000000f00 */
[C---:B-1----:R-:W-:Y:S02]  /*1120*/  PRMT R120, R88.reuse, 0x7632, R120 ;  /* 0x0000763258787816 */ /* 0x042fe40000000078 */
[----:B------:R-:W-:Y:S02]  /*1130*/  SHF.L.U32 R0, R88, 0x10, RZ ;  /* 0x0000001058007819 */ /* 0x000fe400000006ff */
[----:B------:R-:W-:-:S02]  /*1140*/  SHF.L.U32 R120, R120, 0x10, RZ ;  /* 0x0000001078787819 */ /* 0x000fc400000006ff */
[C---:B------:R-:W-:Y:S01]  /*1150*/  PRMT R118, R89.reuse, 0x7632, R118 ;  /* 0x0000763259767816 */ /* 0x040fe20000000076 */
[----:B------:R-:W-:Y:S01]  /*1160*/  FFMA.FTZ R55, R0, R61, R55 ;  /* 0x0000003d00377223 */ /* 0x000fe20000010037 */
[----:B------:R-:W-:Y:S02]  /*1170*/  SHF.L.U32 R65, R89, 0x10, RZ ;  /* 0x0000001059417819 */ /* 0x000fe400000006ff */
[----:B------:R-:W-:Y:S02]  /*1180*/  CS2R R88, SRZ ;  /* 0x0000000000587805 */ /* 0x000fe4000001ff00 */
[----:B------:R-:W-:Y:S01]  /*1190*/  SHF.L.U32 R118, R118, 0x10, RZ ;  /* 0x0000001076767819 */ /* 0x000fe200000006ff */
[----:B------:R-:W-:Y:S01]  /*11a0*/  FFMA.FTZ R2, R120, R119, R55 ;  /* 0x0000007778027223 */ /* 0x000fe20000010037 */
[----:B------:R-:W-:Y:S01]  /*11b0*/  PRMT R116, R90, 0x7632, R116 ;  /* 0x000076325a747816 */ /* 0x000fe20000000074 */
[----:B-----5:R-:W-:Y:S01]  /*11c0*/  FMUL.FTZ R93, R0, R25 ;  /* 0x00000019005d7220 */ /* 0x020fe20000410000 */
[----:B------:R-:W-:Y:S01]  /*11d0*/  SHF.L.U32 R66, R90, 0x10, RZ ;  /* 0x000000105a427819 */ /* 0x000fe200000006ff */
[----:B------:R-:W-:Y:S01]  /*11e0*/  FFMA.FTZ R3, R65, R60, R2 ;  /* 0x0000003c41037223 */ /* 0x000fe20000010002 */
[----:B------:R-:W-:Y:S01]  /*11f0*/  SHF.L.U32 R116, R116, 0x10, RZ ;  /* 0x0000001074747819 */ /* 0x000fe200000006ff */
[----:B------:R-:W-:Y:S01]  /*1200*/  HFMA2 R90, -RZ, RZ, 0, 0 ;  /* 0x00000000ff5a7431 */ /* 0x000fe200000001ff */
[C---:B------:R-:W-:Y:S01]  /*1210*/  PRMT R114, R91.reuse, 0x7632, R114 ;  /* 0x000076325b727816 */ /* 0x040fe20000000072 */
[----:B------:R-:W-:Y:S01]  /*1220*/  FFMA.FTZ R3, R118, R117, R3 ;  /* 0x0000007576037223 */ /* 0x000fe20000010003 */
[----:B------:R-:W-:Y:S01]  /*1230*/  SHF.L.U32 R91, R91, 0x10, RZ ;  /* 0x000000105b5b7819 */ /* 0x000fe200000006ff */
[----:B------:R-:W-:Y:S01]  /*1240*/  FMUL.FTZ R92, R120, R25 ;  /* 0x00000019785c7220 */ /* 0x000fe20000410000 */
[----:B------:R-:W-:Y:S01]  /*1250*/  SHF.L.U32 R114, R114, 0x10, RZ ;  /* 0x0000001072727819 */ /* 0x000fe200000006ff */
[----:B------:R-:W-:Y:S01]  /*1260*/  FFMA.FTZ R3, R66, R59, R3 ;  /* 0x0000003b42037223 */ /* 0x000fe20000010003 */
[C---:B--2---:R-:W-:Y:S01]  /*1270*/  PRMT R110, R96.reuse, 0x7632, R110 ;  /* 0x00007632606e7816 */ /* 0x044fe2000000006e */
[----:B------:R-:W-:Y:S01]  /*1280*/  FMUL.FTZ R106, R91, R25 ;  /* 0x000000195b6a7220 */ /* 0x000fe20000410000 */
        /* <DEDUP_REMOVED lines=10> */
[C---:B------:R-:W-:Y:S01]  /*1330*/  PRMT R104, R98.reuse, 0x7632, R104 ;  /* 0x0000763262687816 */ /* 0x040fe20000000068 */
        /* <DEDUP_REMOVED lines=8> */
[-C--:B------:R-:W-:Y:S01]  /*13c0*/  FMUL.FTZ R99, R66, R25.reuse ;  /* 0x0000001942637220 */ /* 0x080fe20000410000 */
[----:B------:R-:W-:Y:S01]  /*13d0*/  SHF.L.U32 R102, R102, 0x10, RZ ;  /* 0x0000001066667819 */ /* 0x000fe200000006ff */
        /* <DEDUP_REMOVED lines=10> */
[----:B------:R-:W-:-:S02]  /*1480*/  FMUL.FTZ R67, R102, R25 ;  /* 0x0000001966437220 */ /* 0x000fc40000410000 */
[----:B------:R-:W-:-:S04]  /*1490*/  FFMA.FTZ R2, R104, R105, R3 ;  /* 0x0000006968027223 */ /* 0x000fc80000010003 */
[----:B------:R-:W-:-:S04]  /*14a0*/  FFMA.FTZ R55, R121, R64, R2 ;  /* 0x0000004079377223 */ /* 0x000fc80000010002 */
[----:B------:R-:W-:Y:S01]  /*14b0*/  FFMA.FTZ R55, R102, R103, R55 ;  /* 0x0000006766377223 */ /* 0x000fe20000010037 */
[----:B------:R-:W-:Y:S06]  /*14c0*/  BAR.SYNC.DEFER_BLOCKING 0x0 ;  /* 0x0000000000007b1d */ /* 0x000fec0000010000 */
[----:B------:R-:W-:Y:S05]  /*14d0*/  BRA.U !UP0, `(.L_x_5275) ;  /* 0x0000003108d07547 */ /* 0x000fea000b800000 */
[----:B------:R-:W0:Y:S01]  /*14e0*/  LDC R145, c[0x0][0x388] ;  /* 0x0000e200ff917b82 */ /* 0x000e220000000800 */
[C---:B------:R-:W-:Y:S01]  /*14f0*/  PRMT R2, R8.reuse, 0x7632, R2 ;  /* 0x0000763208027816 */ /* 0x040fe20000000002 */
[----:B------:R-:W-:Y:S01]  /*1500*/  UIADD3 UR26, UPT, UPT, UR21, -0x1, URZ ;  /* 0xffffffff151a7890 */ /* 0x000fe2000fffe0ff */
[----:B------:R-:W-:Y:S01]  /*1510*/  SHF.L.U32 R3, R8, 0x10, RZ ;  /* 0x0000001008037819 */ /* 0x000fe200000006ff */
[----:B------:R-:W-:Y:S01]  /*1520*/  UISETP.NE.AND UP0, UPT, UR21, 0x1, UPT ;  /* 0x000000011500788c */ /* 0x000fe2000bf05270 */
[C---:B------:R-:W-:Y:S01]  /*1530*/  PRMT R8, R9.reuse, 0x7632, R8 ;  /* 0x0000763209087816 */ /* 0x040fe20000000008 */
[----:B------:R-:W-:Y:S01]  /*1540*/  USHF.L.U32 UR6, UR26, 0x8, URZ ;  /* 0x000000081a067899 */ /* 0x000fe200080006ff */
[----:B------:R-:W-:Y:S01]  /*1550*/  SHF.L.U32 R143, R9, 0x10, RZ ;  /* 0x00000010098f7819 */ /* 0x000fe200000006ff */
[----:B------:R-:W1:Y:S01]  /*1560*/  LDC.64 R112, c[0x0][0x3e0] ;  /* 0x0000f800ff707b82 */ /* 0x000e620000000a00 */
[C---:B------:R-:W-:Y:S01]  /*1570*/  PRMT R9, R10.reuse, 0x7632, R9 ;  /* 0x000076320a097816 */ /* 0x040fe20000000009 */
[--C-:B------:R-:W-:Y:S01]  /*1580*/  FADD.FTZ R162, R3, R24.reuse ;  /* 0x0000001803a27221 */ /* 0x100fe20000010000 */
[----:B------:R-:W-:Y:S01]  /*1590*/  SHF.L.U32 R13, R10, 0x10, RZ ;  /* 0x000000100a0d7819 */ /* 0x000fe200000006ff */
[----:B------:R-:W-:Y:S01]  /*15a0*/  FADD.FTZ R143, R143, R24 ;  /* 0x000000188f8f7221 */ /* 0x000fe20000010000 */
[C---:B------:R-:W-:Y:S01]  /*15b0*/  PRMT R10, R11.reuse, 0x7632, R10 ;  /* 0x000076320b0a7816 */ /* 0x040fe2000000000a */
[----:B------:R-:W-:Y:S01]  /*15c0*/  FMUL.FTZ R138, R162, R61 ;  /* 0x0000003da28a7220 */ /* 0x000fe20000410000 */
[----:B------:R-:W-:Y:S01]  /*15d0*/  SHF.L.U32 R141, R11, 0x10, RZ ;  /* 0x000000100b8d7819 */ /* 0x000fe200000006ff */
[----:B------:R-:W2:Y:S01]  /*15e0*/  LDC.64 R20, c[0x0][0x4f0] ;  /* 0x00013c00ff147b82 */ /* 0x000ea20000000a00 */
[----:B------:R-:W-:Y:S01]  /*15f0*/  SHF.L.U32 R15, R4, 0x10, RZ ;  /* 0x00000010040f7819 */ /* 0x000fe200000006ff */
[--C-:B------:R-:W-:Y:S01]  /*1600*/  FADD.FTZ R160, R13, R24.reuse ;  /* 0x000000180da07221 */ /* 0x100fe20000010000 */
[----:B------:R-:W-:Y:S01]  /*1610*/  SHF.L.U32 R23, R6, 0x10, RZ ;  /* 0x0000001006177819 */ /* 0x000fe200000006ff */
[--C-:B------:R-:W-:Y:S01]  /*1620*/  FADD.FTZ R141, R141, R24.reuse ;  /* 0x000000188d8d7221 */ /* 0x100fe20000010000 */
[----:B------:R-:W-:Y:S01]  /*1630*/  PRMT R11, R4, 0x7632, R11 ;  /* 0x00007632040b7816 */ /* 0x000fe2000000000b */
[----:B------:R-:W-:Y:S01]  /*1640*/  FADD.FTZ R158, R15, R24 ;  /* 0x000000180f9e7221 */ /* 0x000fe20000010000 */
[----:B------:R-:W-:Y:S01]  /*1650*/  PRMT R12, R6, 0x7632, R12 ;  /* 0x00007632060c7816 */ /* 0x000fe2000000000c */
[----:B------:R-:W-:Y:S01]  /*1660*/  FADD.FTZ R156, R23, R24 ;  /* 0x00000018179c7221 */ /* 0x000fe20000010000 */
[----:B------:R-:W-:Y:S01]  /*1670*/  PRMT R4, R5, 0x7632, R4 ;  /* 0x0000763205047816 */ /* 0x000fe20000000004 */
[----:B------:R-:W-:Y:S01]  /*1680*/  FMUL.FTZ R136, R143, R60 ;  /* 0x0000003c8f887220 */ /* 0x000fe20000410000 */
[----:B------:R-:W-:Y:S01]  /*1690*/  PRMT R6, R7, 0x7632, R6 ;  /* 0x0000763207067816 */ /* 0x000fe20000000006 */
[----:B------:R-:W-:Y:S01]  /*16a0*/  FMUL.FTZ R135, R160, R59 ;  /* 0x0000003ba0877220 */ /* 0x000fe20000410000 */
[----:B------:R-:W-:Y:S01]  /*16b0*/  SHF.L.U32 R139, R5, 0x10, RZ ;  /* 0x00000010058b7819 */ /* 0x000fe200000006ff */
[----:B------:R-:W-:Y:S01]  /*16c0*/  FMUL.FTZ R134, R141, R58 ;  /* 0x0000003a8d867220 */ /* 0x000fe20000410000 */
[----:B------:R-:W-:Y:S01]  /*16d0*/  SHF.L.U32 R137, R7, 0x10, RZ ;  /* 0x0000001007897819 */ /* 0x000fe200000006ff */
[----:B------:R-:W-:Y:S01]  /*16e0*/  FMUL.FTZ R133, R158, R57 ;  /* 0x000000399e857220 */ /* 0x000fe20000410000 */
[----:B------:R-:W-:Y:S01]  /*16f0*/  SHF.L.U32 R3, R2, 0x10, RZ ;  /* 0x0000001002037819 */ /* 0x000fe200000006ff */
[--C-:B------:R-:W-:Y:S01]  /*1700*/  FADD.FTZ R139, R139, R24.reuse ;  /* 0x000000188b8b7221 */ /* 0x100fe20000010000 */
        /* <DEDUP_REMOVED lines=14> */
[----:B------:R-:W-:Y:S01]  /*17f0*/  MOV R123, UR26 ;  /* 0x0000001a007b7c02 */ /* 0x000fe20008000f00 */
[--C-:B------:R-:W-:Y:S01]  /*1800*/  FADD.FTZ R142, R15, R24.reuse ;  /* 0x000000180f8e7221 */ /* 0x100fe20000010000 */
[----:B------:R-:W-:Y:S01]  /*1810*/  PLOP3.LUT P0, PT, PT, PT, UP0, 0x80, 0x8 ;  /* 0x000000000008781c */ /* 0x000fe20003f0f008 */
[----:B------:R-:W-:Y:S01]  /*1820*/  FADD.FTZ R140, R23, R24 ;  /* 0x00000018178c7221 */ /* 0x000fe20000010000 */
[----:B------:R-:W-:Y:S01]  /*1830*/  LEA R22, P1, R123, R16, 0xa ;  /* 0x000000107b167211 */ /* 0x000fe200078250ff */
[----:B------:R-:W-:Y:S01]  /*1840*/  FMUL.FTZ R132, R139, R56 ;  /* 0x000000388b847220 */ /* 0x000fe20000410000 */
[----:B------:R-:W-:Y:S01]  /*1850*/  MOV R90, RZ ;  /* 0x000000ff005a7202 */ /* 0x000fe20000000f00 */
[----:B------:R-:W-:Y:S01]  /*1860*/  FMUL.FTZ R131, R156, R63 ;  /* 0x0000003f9c837220 */ /* 0x000fe20000410000 */
[----:B------:R-:W-:Y:S01]  /*1870*/  ISETP.EQ.AND P0, PT, R169, RZ, P0 ;  /* 0x000000ffa900720c */ /* 0x000fe20000702270 */
[----:B------:R-:W-:Y:S01]  /*1880*/  FMUL.FTZ R130, R137, R64 ;  /* 0x0000004089827220 */ /* 0x000fe20000410000 */
[----:B------:R-:W-:Y:S01]  /*1890*/  IADD3.X R23, PT, PT, RZ, R52, RZ, P1, !PT ;  /* 0x00000034ff177210 */ /* 0x000fe20000ffe4ff */
        /* <DEDUP_REMOVED lines=8> */
[----:B------:R-:W-:Y:S01]  /*1920*/  ULOP3.LUT UR42, UR6, 0x100, URZ, 0xc0, !UPT ;  /* 0x00000100062a7892 */ /* 0x000fe2000f8ec0ff */
[----:B------:R-:W3:Y:S01]  /*1930*/  LDCU UR44, c[0x0][0x394] ;  /* 0x00007280ff2c77ac */ /* 0x000ee20008000800 */
[----:B------:R-:W4:Y:S01]  /*1940*/  LDCU UR45, c[0x0][0x38c] ;  /* 0x00007180ff2d77ac */ /* 0x000f220008000800 */
[----:B------:R-:W0:Y:S01]  /*1950*/  LDCU.64 UR36, c[0x0][0x3c0] ;  /* 0x00007800ff2477ac */ /* 0x000e220008000a00 */
[----:B------:R-:W0:Y:S01]  /*1960*/  LDCU.64 UR38, c[0x0][0x3a8] ;  /* 0x00007500ff2677ac */ /* 0x000e220008000a00 */
[----:B------:R-:W0:Y:S01]  /*1970*/  LDCU.64 UR40, c[0x0][0x540] ;  /* 0x0000a800ff2877ac */ /* 0x000e220008000a00 */
[----:B------:R-:W0:Y:S01]  /*1980*/  LDCU.128 UR28, c[0x0][0x440] ;  /* 0x00008800ff1c77ac */ /* 0x000e220008000c00 */
[----:B-12---:R-:W-:-:S05]  /*1990*/  UMOV UR6, URZ ;  /* 0x000000ff00067c82 */ /* 0x006fca0008000000 */
.L_x_5320:
[----:B-1----:R-:W-:Y:S01]  /*19a0*/  IMAD.WIDE.U32 R2, R112, UR6, RZ ;  /* 0x0000000670027c25 */ /* 0x002fe2000f8e00ff */
[----:B------:R-:W-:Y:S01]  /*19b0*/  UMOV UR26, UR12 ;  /* 0x0000000c001a7c82 */ /* 0x000fe20008000000 */
[----:B------:R-:W-:Y:S02]  /*19c0*/  UMOV UR27, UR25 ;  /* 0x00000019001b7c82 */ /* 0x000fe40008000000 */
[----:B------:R-:W-:Y:S01]  /*19d0*/  IMAD R3, R113, UR6, R3 ;  /* 0x0000000671037c24 */ /* 0x000fe2000f8e0203 */
[----:B------:R-:W-:Y:S01]  /*19e0*/  LEA R12, P1, R2, R27, 0x1 ;  /* 0x0000001b020c7211 */ /* 0x000fe200078208ff */
[----:B0-----:R-:W-:-:S03]  /*19f0*/  UIMAD.WIDE.U32 UR26, UR6, UR38, UR26 ;  /* 0x00000026061a72a5 */ /* 0x001fc6000f8e001a */
[----:B------:R-:W-:Y:S01]  /*1a00*/  LEA.HI.X R13, R2, R29, R3, 0x1, P1 ;  /* 0x0000001d020d7211 */ /* 0x000fe200008f0c03 */
[----:B------:R-:W-:Y:S02]  /*1a10*/  UIMAD UR27, UR6, UR39, UR27 ;  /* 0x00000027061b72a4 */ /* 0x000fe4000f8e021b */
[----:B------:R-:W-:Y:S01]  /*1a20*/  ULEA UR43, UP0, UR26, UR28, 0x2 ;  /* 0x0000001c1a2b7291 */ /* 0x000fe2000f8010ff */
[----:B------:R-:W-:-:S03]  /*1a30*/  IMAD.WIDE.U32 R12, R51, 0x10, R12 ;  /* 0x00000010330c7825 */ /* 0x000fc600078e000c */
[----:B------:R-:W-:Y:S02]  /*1a40*/  ULEA.HI.X UR26, UR26, UR29, UR27, 0x2, UP0 ;  /* 0x0000001d1a1a7291 */ /* 0x000fe400080f141b */
[----:B------:R-:W-:Y:S01]  /*1a50*/  MOV R14, UR43 ;  /* 0x0000002b000e7c02 */ /* 0x000fe20008000f00 */
[----:B--2---:R-:W2:Y:S03]  /*1a60*/  LDG.E.128 R4, desc[UR32][R12.64] ;  /* 0x000000200c047981 */ /* 0x004ea6000c1e1d00 */
[----:B------:R-:W-:Y:S01]  /*1a70*/  MOV R15, UR26 ;  /* 0x0000001a000f7c02 */ /* 0x000fe20008000f00 */
[----:B------:R-:W5:Y:S04]  /*1a80*/  LDG.E.128 R8, desc[UR32][R12.64+0x200] ;  /* 0x000200200c087981 */ /* 0x000f68000c1e1d00 */
[----:B---3--:R0:W3:Y:S01]  /*1a90*/  LDG.E R147, desc[UR32][R14.64] ;  /* 0x000000200e937981 */ /* 0x0080e2000c1e1900 */
        /* <DEDUP_REMOVED lines=8> */
[----:B----4-:R1:W4:Y:S01]  /*1b20*/  LDG.E R153, desc[UR32][R2.64] ;  /* 0x0000002002997981 */ /* 0x010322000c1e1900 */
[----:B------:R-:W0:Y:S01]  /*1b30*/  S2UR UR27, SR_CgaCtaId ;  /* 0x00000000001b79c3 */ /* 0x000e220000008800 */
[----:B------:R-:W-:Y:S01]  /*1b40*/  UIADD3 UR43, UPT, UPT, UR42, UR6, URZ ;  /* 0x000000062a2b7290 */ /* 0x000fe2000fffe0ff */
[C---:B------:R-:W-:Y:S01]  /*1b50*/  ISETP.NE.AND P2, PT, R18.reuse, RZ, PT ;  /* 0x000000ff1200720c */ /* 0x040fe20003f45270 */
[----:B------:R-:W-:Y:S01]  /*1b60*/  UMOV UR26, 0x400 ;  /* 0x00000400001a7882 */ /* 0x000fe20000000000 */
[----:B------:R-:W-:Y:S01]  /*1b70*/  ISETP.NE.AND P1, PT, R18, 0x3f, PT ;  /* 0x0000003f1200780c */ /* 0x000fe20003f25270 */
[----:B------:R-:W-:Y:S01]  /*1b80*/  BSSY.RECONVERGENT B0, `(.L_x_5276) ;  /* 0x0000070000007945 */ /* 0x000fe20003800200 */
[----:B0-----:R-:W-:Y:S01]  /*1b90*/  ULEA UR27, UR27, UR26, 0x18 ;  /* 0x0000001a1b1b7291 */ /* 0x001fe2000f8ec0ff */
[----:B--2---:R-:W-:Y:S04]  /*1ba0*/  STS.128 [R53], R4 ;  /* 0x0000000435007388 */ /* 0x004fe80000000c00 */
[----:B-----5:R0:W-:Y:S01]  /*1bb0*/  STS.128 [R53+0x200], R8 ;  /* 0x0002000835007388 */ /* 0x0201e20000000c00 */
[----:B------:R-:W-:-:S03]  /*1bc0*/  NOP ;  /* 0x0000000000007918 */ /* 0x000fc60000000000 */
[----:B------:R-:W2:Y:S04]  /*1bd0*/  LDS.128 R12, [R54] ;  /* 0x00000000360c7984 */ /* 0x000ea80000000c00 */
[----:B------:R-:W5:Y:S01]  /*1be0*/  LDS.128 R4, [R54+0x10] ;  /* 0x0000100036047984 */ /* 0x000f620000000c00 */
[----:B---3--:R-:W-:-:S04]  /*1bf0*/  FMUL.FTZ R161, R147, 1.4426950216293334961 ;  /* 0x3fb8aa3b93a17820 */ /* 0x008fc80000410000 */
[-C--:B------:R-:W-:Y:S01]  /*1c00*/  FMUL.FTZ R159, R162, R161.reuse ;  /* 0x000000a1a29f7220 */ /* 0x080fe20000410000 */
[-C--:B------:R-:W-:Y:S01]  /*1c10*/  FMUL.FTZ R166, R154, R161.reuse ;  /* 0x000000a19aa67220 */ /* 0x080fe20000410000 */
[-C--:B------:R-:W-:Y:S01]  /*1c20*/  FMUL.FTZ R151, R143, R161.reuse ;  /* 0x000000a18f977220 */ /* 0x080fe20000410000 */
[----:B------:R-:W-:-:S03]  /*1c30*/  FMUL.FTZ R149, R152, R161 ;  /* 0x000000a198957220 */ /* 0x000fc60000410000 */
[----:B------:R-:W3:Y:S01]  /*1c40*/  MUFU.EX2 R159, R159 ;  /* 0x0000009f009f7308 */ /* 0x000ee20000000800 */
[-C--:B------:R-:W-:Y:S01]  /*1c50*/  FMUL.FTZ R164, R160, R161.reuse ;  /* 0x000000a1a0a47220 */ /* 0x080fe20000410000 */
[-C--:B------:R-:W-:Y:S01]  /*1c60*/  FMUL.FTZ R168, R150, R161.reuse ;  /* 0x000000a196a87220 */ /* 0x080fe20000410000 */
[-C--:B------:R-:W-:Y:S01]  /*1c70*/  FMUL.FTZ R155, R141, R161.reuse ;  /* 0x000000a18d9b7220 */ /* 0x080fe20000410000 */
[-C--:B------:R-:W-:Y:S01]  /*1c80*/  FMUL.FTZ R157, R148, R161.reuse ;  /* 0x000000a1949d7220 */ /* 0x080fe20000410000 */
[-C--:B-1----:R-:W-:Y:S01]  /*1c90*/  FMUL.FTZ R2, R158, R161.reuse ;  /* 0x000000a19e027220 */ /* 0x082fe20000410000 */
[-C--:B------:R-:W-:Y:S01]  /*1ca0*/  FMUL.FTZ R170, R146, R161.reuse ;  /* 0x000000a192aa7220 */ /* 0x080fe20000410000 */
[-C--:B------:R-:W-:Y:S01]  /*1cb0*/  FMUL.FTZ R171, R139, R161.reuse ;  /* 0x000000a18bab7220 */ /* 0x080fe20000410000 */
[-C--:B------:R-:W-:Y:S01]  /*1cc0*/  FMUL.FTZ R173, R144, R161.reuse ;  /* 0x000000a190ad7220 */ /* 0x080fe20000410000 */
[-C--:B------:R-:W-:Y:S01]  /*1cd0*/  FMUL.FTZ R184, R156, R161.reuse ;  /* 0x000000a19cb87220 */ /* 0x080fe20000410000 */
[-C--:B------:R-:W-:Y:S01]  /*1ce0*/  FMUL.FTZ R188, R142, R161.reuse ;  /* 0x000000a18ebc7220 */ /* 0x080fe20000410000 */
[-C--:B------:R-:W-:Y:S01]  /*1cf0*/  FMUL.FTZ R177, R137, R161.reuse ;  /* 0x000000a189b17220 */ /* 0x080fe20000410000 */
[----:B------:R-:W-:Y:S01]  /*1d00*/  FMUL.FTZ R183, R140, R161 ;  /* 0x000000a18cb77220 */ /* 0x000fe20000410000 */
[----:B0-----:R0:W1:Y:S08]  /*1d10*/  MUFU.EX2 R8, R2 ;  /* 0x0000000200087308 */ /* 0x0010700000000800 */
[----:B------:R-:W1:Y:S01]  /*1d20*/  MUFU.EX2 R166, R166 ;  /* 0x000000a600a67308 */ /* 0x000e620000000800 */
[----:B0-----:R-:W-:-:S02]  /*1d30*/  SEL R2, R31, UR43, P2 ;  /* 0x0000002b1f027c07 */ /* 0x001fc40009000000 */
[----:B--2---:R-:W-:Y:S02]  /*1d40*/  PRMT R198, R12, 0x7632, R198 ;  /* 0x000076320cc67816 */ /* 0x004fe400000000c6 */
[----:B------:R-:W-:Y:S02]  /*1d50*/  PRMT R200, R13, 0x7632, R200 ;  /* 0x000076320dc87816 */ /* 0x000fe400000000c8 */
[----:B------:R-:W-:Y:S01]  /*1d60*/  PRMT R202, R14, 0x7632, R202 ;  /* 0x000076320eca7816 */ /* 0x000fe200000000ca */
[----:B------:R-:W0:Y:S01]  /*1d70*/  MUFU.EX2 R151, R151 ;  /* 0x0000009700977308 */ /* 0x000e220000000800 */
[----:B------:R-:W-:Y:S02]  /*1d80*/  PRMT R206, R15, 0x7632, R206 ;  /* 0x000076320fce7816 */ /* 0x000fe400000000ce */
[----:B-----5:R-:W-:Y:S02]  /*1d90*/  PRMT R185, R4, 0x7632, R185 ;  /* 0x0000763204b97816 */ /* 0x020fe400000000b9 */
[----:B------:R-:W-:-:S02]  /*1da0*/  PRMT R181, R5, 0x7632, R181 ;  /* 0x0000763205b57816 */ /* 0x000fc400000000b5 */
[----:B------:R-:W-:Y:S01]  /*1db0*/  PRMT R174, R6, 0x7632, R174 ;  /* 0x0000763206ae7816 */ /* 0x000fe200000000ae */
[----:B------:R-:W2:Y:S01]  /*1dc0*/  MUFU.EX2 R149, R149 ;  /* 0x0000009500957308 */ /* 0x000ea20000000800 */
[----:B------:R-:W-:Y:S02]  /*1dd0*/  PRMT R10, R7, 0x7632, R10 ;  /* 0x00007632070a7816 */ /* 0x000fe4000000000a */
[----:B------:R-:W-:Y:S02]  /*1de0*/  SHF.L.U32 R190, R12, 0x10, RZ ;  /* 0x000000100cbe7819 */ /* 0x000fe400000006ff */
[----:B------:R-:W-:-:S03]  /*1df0*/  SHF.L.U32 R192, R13, 0x10, RZ ;  /* 0x000000100dc07819 */ /* 0x000fc600000006ff */
[----:B------:R-:W0:Y:S01]  /*1e00*/  MUFU.EX2 R164, R164 ;  /* 0x000000a400a47308 */ /* 0x000e220000000800 */
[----:B------:R-:W-:Y:S02]  /*1e10*/  SHF.L.U32 R194, R14, 0x10, RZ ;  /* 0x000000100ec27819 */ /* 0x000fe400000006ff */
[----:B------:R-:W-:Y:S02]  /*1e20*/  SHF.L.U32 R196, R15, 0x10, RZ ;  /* 0x000000100fc47819 */ /* 0x000fe400000006ff */
[----:B------:R-:W-:-:S03]  /*1e30*/  LEA R2, R2, UR27, 0x2 ;  /* 0x0000001b02027c11 */ /* 0x000fc6000f8e10ff */
[----:B------:R-:W0:Y:S01]  /*1e40*/  MUFU.EX2 R168, R168 ;  /* 0x000000a800a87308 */ /* 0x000e220000000800 */
[----:B------:R-:W-:Y:S02]  /*1e50*/  SHF.L.U32 R179, R4, 0x10, RZ ;  /* 0x0000001004b37819 */ /* 0x000fe400000006ff */
[----:B------:R-:W-:Y:S02]  /*1e60*/  SHF.L.U32 R186, R5, 0x10, RZ ;  /* 0x0000001005ba7819 */ /* 0x000fe400000006ff */
[----:B------:R-:W-:-:S03]  /*1e70*/  SHF.L.U32 R175, R6, 0x10, RZ ;  /* 0x0000001006af7819 */ /* 0x000fc600000006ff */
        /* <DEDUP_REMOVED lines=12> */
[----:B------:R-:W0:Y:S08]  /*1f40*/  MUFU.EX2 R171, R171 ;  /* 0x000000ab00ab7308 */ /* 0x000e300000000800 */
[----:B------:R-:W0:Y:S08]  /*1f50*/  MUFU.EX2 R173, R173 ;  /* 0x000000ad00ad7308 */ /* 0x000e300000000800 */
[----:B------:R-:W0:Y:S08]  /*1f60*/  MUFU.EX2 R184, R184 ;  /* 0x000000b800b87308 */ /* 0x000e300000000800 */
[----:B------:R-:W0:Y:S08]  /*1f70*/  MUFU.EX2 R188, R188 ;  /* 0x000000bc00bc7308 */ /* 0x000e300000000800 */
[----:B------:R-:W0:Y:S08]  /*1f80*/  MUFU.EX2 R177, R177 ;  /* 0x000000b100b17308 */ /* 0x000e300000000800 */
[----:B------:R-:W0:Y:S01]  /*1f90*/  MUFU.EX2 R183, R183 ;  /* 0x000000b700b77308 */ /* 0x000e220000000800 */
[----:B---3--:R3:W-:Y:S01]  /*1fa0*/  STS [R2+0x1d10], R159 ;  /* 0x001d109f02007388 */ /* 0x0087e20000000800 */
[C---:B----4-:R-:W-:Y:S01]  /*1fb0*/  FMUL.FTZ R9, R153.reuse, R190 ;  /* 0x000000be99097220 */ /* 0x050fe20000410000 */
        /* <DEDUP_REMOVED lines=32> */
[----:B0123--:R-:W-:Y:S05]  /*21c0*/  @P1 BRA `(.L_x_5277) ;  /* 0x0000000000241947 */ /* 0x00ffea0003800000 */
[----:B------:R-:W-:Y:S01]  /*21d0*/  UISETP.NE.AND UP0, UPT, UR21, UR44, UPT ;  /* 0x0000002c1500728c */ /* 0x000fe2000bf05270 */
[----:B------:R-:W-:-:S08]  /*21e0*/  HFMA2 R218, -RZ, RZ, 1.875, 0 ;  /* 0x3f800000ffda7431 */ /* 0x000fd000000001ff */
[----:B------:R-:W-:Y:S05]  /*21f0*/  BRA.U !UP0, `(.L_x_5278) ;  /* 0x0000000108207547 */ /* 0x000fea000b800000 */
[----:B------:R-:W-:-:S04]  /*2200*/  USHF.L.U32 UR26, UR21, 0x8, URZ ;  /* 0x00000008151a7899 */ /* 0x000fc800080006ff */
[----:B------:R-:W-:-:S04]  /*2210*/  ULOP3.LUT UR26, UR26, 0x100, URZ, 0xc0, !UPT ;  /* 0x000001001a1a7892 */ /* 0x000fc8000f8ec0ff */
[----:B------:R-:W-:-:S04]  /*2220*/  UIADD3 UR26, UPT, UPT, UR26, UR6, URZ ;  /* 0x000000061a1a7290 */ /* 0x000fc8000fffe0ff */
[----:B------:R-:W-:-:S09]  /*2230*/  ULEA UR26, UR26, UR27, 0x2 ;  /* 0x0000001b1a1a7291 */ /* 0x000fd2000f8e10ff */
[----:B------:R-:W1:Y:S01]  /*2240*/  LDS R218, [UR26+0x1d10] ;  /* 0x001d101affda7984 */ /* 0x000e620008000800 */
[----:B------:R-:W-:Y:S05]  /*2250*/  BRA `(.L_x_5278) ;  /* 0x0000000000087947 */ /* 0x000fea0003800000 */
.L_x_5277:
[----:B------:R-:W-:-:S06]  /*2260*/  LEA R218, R18, UR27, 0x2 ;  /* 0x0000001b12da7c11 */ /* 0x000fcc000f8e10ff */
[----:B------:R-:W0:Y:S02]  /*2270*/  LDS R218, [R218+0x2514] ;  /* 0x00251400dada7984 */ /* 0x000e240000000800 */
.L_x_5278:
[----:B------:R-:W-:Y:S05]  /*2280*/  BSYNC.RECONVERGENT B0 ;  /* 0x0000000000007941 */ /* 0x000fea0003800200 */
.L_x_5276:
[----:B------:R-:W2:Y:S01]  /*2290*/  @P0 LDC R3, c[0x0][0x38c] ;  /* 0x0000e300ff030b82 */ /* 0x000ea20000000800 */
[-C--:B------:R-:W-:Y:S01]  /*22a0*/  FMUL.FTZ R6, R159, R166.reuse ;  /* 0x000000a69f067220 */ /* 0x080fe20000410000 */
[----:B------:R-:W-:Y:S01]  /*22b0*/  FFMA.FTZ R7, R138, R166, R129 ;  /* 0x000000a68a077223 */ /* 0x000fe20000010081 */
[----:B------:R-:W-:Y:S02]  /*22c0*/  MOV R2, UR21 ;  /* 0x0000001500027c02 */ /* 0x000fe40008000f00 */
[C---:B------:R-:W-:Y:S01]  /*22d0*/  FMUL.FTZ R6, R151.reuse, R6 ;  /* 0x0000000697067220 */ /* 0x040fe20000410000 */
[----:B------:R-:W-:Y:S01]  /*22e0*/  FFMA.FTZ R7, R151, R7, R136 ;  /* 0x0000000797077223 */ /* 0x000fe20000010088 */
[----:B------:R-:W-:Y:S02]  /*22f0*/  @P0 IADD3 R2, PT, PT, R2, -0x2, RZ ;  /* 0xfffffffe02020810 */ /* 0x000fe40007ffe0ff */
[C---:B------:R-:W-:Y:S01]  /*2300*/  FMUL.FTZ R15, R149.reuse, R6 ;  /* 0x00000006950f7220 */ /* 0x040fe20000410000 */
[----:B------:R-:W-:Y:S01]  /*2310*/  FFMA.FTZ R7, R149, R7, R128 ;  /* 0x0000000795077223 */ /* 0x000fe20000010080 */
[----:B------:R-:W-:-:S02]  /*2320*/  MOV R5, 0x8 ;  /* 0x0000000800057802 */ /* 0x000fc40000000f00 */
[C---:B------:R-:W-:Y:S01]  /*2330*/  FMUL.FTZ R15, R164.reuse, R15 ;  /* 0x0000000fa40f7220 */ /* 0x040fe20000410000 */
[----:B------:R-:W-:-:S03]  /*2340*/  FFMA.FTZ R7, R164, R7, R135 ;  /* 0x00000007a4077223 */ /* 0x000fc60000010087 */
[C---:B------:R-:W-:Y:S01]  /*2350*/  FMUL.FTZ R6, R168.reuse, R15 ;  /* 0x0000000fa8067220 */ /* 0x040fe20000410000 */
[----:B------:R-:W-:Y:S01]  /*2360*/  FFMA.FTZ R7, R168, R7, R127 ;  /* 0x00000007a8077223 */ /* 0x000fe2000001007f */
[----:B--2---:R-:W-:Y:S02]  /*2370*/  @P0 IMAD R4, R2, R3, UR6 ;  /* 0x0000000602040e24 */ /* 0x004fe4000f8e0203 */
[----:B------:R-:W-:Y:S01]  /*2380*/  HFMA2 R2, -RZ, RZ, 1.875, 0 ;  /* 0x3f800000ff027431 */ /* 0x000fe200000001ff */
[----:B------:R-:W-:Y:S01]  /*2390*/  MOV R3, RZ ;  /* 0x000000ff00037202 */ /* 0x000fe20000000f00 */
[----:B------:R-:W-:-:S04]  /*23a0*/  @P0 IMAD.WIDE R4, R4, R5, UR4 ;  /* 0x0000000404040e25 */ /* 0x000fc8000f8e0205 */
[C---:B------:R-:W-:Y:S01]  /*23b0*/  FMUL.FTZ R6, R155.reuse, R6 ;  /* 0x000000069b067220 */ /* 0x040fe20000410000 */
[----:B------:R-:W-:-:S04]  /*23c0*/  FFMA.FTZ R7, R155, R7, R134 ;  /* 0x000000079b077223 */ /* 0x000fc80000010086 */
[----:B------:R-:W-:Y:S01]  /*23d0*/  FFMA.FTZ R7, R157, R7, R126 ;  /* 0x000000079d077223 */ /* 0x000fe2000001007e */
[----:B------:R2:W5:Y:S01]  /*23e0*/  @P0 LDG.E.64 R2, desc[UR32][R4.64] ;  /* 0x0000002004020981 */ /* 0x000562000c1e1b00 */
[----:B------:R-:W-:Y:S02]  /*23f0*/  ISETP.GT.U32.AND P1, PT, R18, 0x1f, PT ;  /* 0x0000001f1200780c */ /* 0x000fe40003f24070 */
        /* <DEDUP_REMOVED lines=20> */
[----:B--2---:R-:W2:Y:S01]  /*2540*/  LDS.128 R4, [R50+0x1900] ;  /* 0x0019000032047984 */ /* 0x004ea20000000c00 */
[C---:B------:R-:W-:Y:S01]  /*2550*/  ISETP.GE.AND P3, PT, R62.reuse, 0x10, PT ;  /* 0x000000103e00780c */ /* 0x040fe20003f66270 */
[----:B------:R-:W-:Y:S01]  /*2560*/  UMOV UR26, 0xffffffff ;  /* 0xffffffff001a7882 */ /* 0x000fe20000000000 */
[C---:B------:R-:W-:Y:S02]  /*2570*/  ISETP.GE.AND P5, PT, R62.reuse, 0x8, PT ;  /* 0x000000083e00780c */ /* 0x040fe40003fa6270 */
[----:B------:R-:W-:Y:S01]  /*2580*/  ISETP.GE.AND P4, PT, R62, 0x2, PT ;  /* 0x000000023e00780c */ /* 0x000fe20003f86270 */
[-C--:B--2---:R-:W-:Y:S01]  /*2590*/  FFMA.FTZ R5, R5, R6.reuse, R7 ;  /* 0x0000000605057223 */ /* 0x084fe20000010007 */
[----:B------:R-:W-:Y:S01]  /*25a0*/  FMUL.FTZ R6, R4, R6 ;  /* 0x0000000604067220 */ /* 0x000fe20000410000 */
[----:B------:R-:W-:Y:S02]  /*25b0*/  P2R R4, PR, RZ, 0x8 ;  /* 0x00000008ff047803 */ /* 0x000fe40000000000 */
[----:B------:R-:W-:-:S02]  /*25c0*/  P2R R4, PR, RZ, 0x20 ;  /* 0x00000020ff047803 */ /* 0x000fc40000000000 */
[C---:B------:R-:W-:Y:S02]  /*25d0*/  ISETP.GE.AND P3, PT, R62.reuse, 0x4, PT ;  /* 0x000000043e00780c */ /* 0x040fe40003f66270 */
[----:B------:R-:W-:Y:S01]  /*25e0*/  ISETP.GE.AND P5, PT, R62, 0x1, PT ;  /* 0x000000013e00780c */ /* 0x000fe20003fa6270 */
[----:B------:R-:W-:-:S12]  /*25f0*/  BRA.DIV UR26, `(.L_x_5280) ;  /* 0x0000002e1acc7947 */ /* 0x000fd8000b800000 */
        /* <DEDUP_REMOVED lines=23> */
.L_x_5338:
[----:B------:R-:W-:Y:S01]  /*2770*/  ISETP.GE.AND P3, PT, R62, 0x10, PT ;  /* 0x000000103e00780c */ /* 0x000fe20003f66270 */
[----:B----4-:R-:W-:Y:S01]  /*2780*/  FFMA.FTZ R4, R6, R4, R5 ;  /* 0x0000000406047223 */ /* 0x010fe20000010005 */
[----:B------:R-:W-:-:S04]  /*2790*/  UMOV UR26, 0xffffffff ;  /* 0xffffffff001a7882 */ /* 0x000fc80000000000 */
[----:B------:R-:W-:-:S07]  /*27a0*/  FSEL R7, R5, R4, !P3 ;  /* 0x0000000405077208 */ /* 0x000fce0005800000 */
[----:B--23--:R-:W-:Y:S01]  /*27b0*/  @P3 FMUL.FTZ R6, R6, R15 ;  /* 0x0000000f06063220 */ /* 0x00cfe20000410000 */
[----:B------:R-:W-:Y:S06]  /*27c0*/  BRA.DIV UR26, `(.L_x_5281) ;  /* 0x000000321a607947 */ /* 0x000fec000b800000 */
.L_x_5341:
[----:B------:R-:W-:-:S03]  /*27d0*/  UMOV UR26, 0xffffffff ;  /* 0xffffffff001a7882 */ /* 0x000fc60000000000 */
[----:B------:R-:W-:Y:S05]  /*27e0*/  BRA.DIV UR26, `(.L_x_5282) ;  /* 0x000000321a807947 */ /* 0x000fea000b800000 */
.L_x_5344:
[----:B------:R-:W-:-:S03]  /*27f0*/  UMOV UR26, 0xffffffff ;  /* 0xffffffff001a7882 */ /* 0x000fc60000000000 */
[----:B------:R-:W-:Y:S05]  /*2800*/  BRA.DIV UR26, `(.L_x_5283) ;  /* 0x000000321aa07947 */ /* 0x000fea000b800000 */
[----:B------:R2:W3:Y:S04]  /*2810*/  SHFL.UP PT, R15, R6, 0x1, RZ ;  /* 0x04200000060f7989 */ /* 0x0004e800000e00ff */
[----:B------:R2:W4:Y:S04]  /*2820*/  SHFL.UP PT, R176, R7, 0x1, RZ ;  /* 0x0420000007b07989 */ /* 0x00052800000e00ff */
[----:B-----5:R2:W0:Y:S04]  /*2830*/  SHFL.IDX PT, R4, R2, RZ, 0x1f ;  /* 0x00001fff02047589 */ /* 0x02042800000e0000 */
[----:B------:R2:W0:Y:S02]  /*2840*/  SHFL.IDX PT, R5, R3, RZ, 0x1f ;  /* 0x00001fff03057589 */ /* 0x00042400000e0000 */
.L_x_5350:
[----:B--2---:R-:W2:Y:S01]  /*2850*/  LDS.64 R6, [R50+0x1900] ;  /* 0x0019000032067984 */ /* 0x004ea20000000a00 */
[C---:B0--34-:R-:W-:Y:S01]  /*2860*/  @P2 FFMA.FTZ R5, R15.reuse, R5, R176 ;  /* 0x000000050f052223 */ /* 0x059fe200000100b0 */
[----:B------:R-:W-:-:S03]  /*2870*/  @P2 FMUL.FTZ R4, R15, R4 ;  /* 0x000000040f042220 */ /* 0x000fc60000410000 */
[-C--:B--2---:R-:W-:Y:S01]  /*2880*/  FFMA.FTZ R7, R5, R6.reuse, R7 ;  /* 0x0000000605077223 */ /* 0x084fe20000010007 */
[----:B------:R-:W-:-:S05]  /*2890*/  FMUL.FTZ R6, R4, R6 ;  /* 0x0000000604067220 */ /* 0x000fca0000410000 */
[----:B------:R3:W-:Y:S02]  /*28a0*/  STS.128 [R50+0x1900], R4 ;  /* 0x0019000432007388 */ /* 0x0007e40000000c00 */
.L_x_5279:
[----:B------:R-:W-:Y:S05]  /*28b0*/  WARPSYNC.ALL ;  /* 0x0000000000007948 */ /* 0x000fea0003800000 */
[----:B------:R-:W-:Y:S01]  /*28c0*/  BAR.SYNC.DEFER_BLOCKING 0x0 ;  /* 0x0000000000007b1d */ /* 0x000fe20000010000 */
[C---:B01---5:R-:W-:Y:S01]  /*28d0*/  FMUL.FTZ R2, R183.reuse, R218 ;  /* 0x000000dab7027220 */ /* 0x063fe20000410000 */
[----:B------:R-:W-:Y:S01]  /*28e0*/  FFMA.FTZ R3, R183, R195, R212 ;  /* 0x000000c3b7037223 */ /* 0x000fe200000100d4 */
[----:B------:R-:W-:Y:S02]  /*28f0*/  UISETP.GE.AND UP0, UPT, UR21, UR44, UPT ;  /* 0x0000002c1500728c */ /* 0x000fe4000bf06270 */
[C---:B--23--:R-:W-:Y:S01]  /*2900*/  FMUL.FTZ R5, R177.reuse, R2 ;  /* 0x00000002b1057220 */ /* 0x04cfe20000410000 */
[----:B------:R-:W-:Y:S01]  /*2910*/  FFMA.FTZ R3, R177, R3, R216 ;  /* 0x00000003b1037223 */ /* 0x000fe200000100d8 */
[----:B------:R-:W-:-:S02]  /*2920*/  ULEA UR43, UR6, UR27, 0x3 ;  /* 0x0000001b062b7291 */ /* 0x000fc4000f8e18ff */
        /* <DEDUP_REMOVED lines=16> */
[----:B------:R-:W-:Y:S01]  /*2a30*/  FFMA.FTZ R3, R157, R3, R204 ;  /* 0x000000039d037223 */ /* 0x000fe200000100cc */
[----:B------:R-:W-:Y:S02]  /*2a40*/  HFMA2 R2, -RZ, RZ, 1.875, 0 ;  /* 0x3f800000ff027431 */ /* 0x000fe400000001ff */
[C---:B------:R-:W-:Y:S01]  /*2a50*/  FMUL.FTZ R5, R155.reuse, R4 ;  /* 0x000000049b057220 */ /* 0x040fe20000410000 */
[----:B------:R-:W-:Y:S01]  /*2a60*/  FFMA.FTZ R4, R155, R3, R208 ;  /* 0x000000039b047223 */ /* 0x000fe200000100d0 */
[----:B------:R-:W-:Y:S02]  /*2a70*/  MOV R3, RZ ;  /* 0x000000ff00037202 */ /* 0x000fe40000000f00 */
[C---:B------:R-:W-:Y:S01]  /*2a80*/  FMUL.FTZ R5, R168.reuse, R5 ;  /* 0x00000005a8057220 */ /* 0x040fe20000410000 */
[----:B------:R-:W-:-:S03]  /*2a90*/  FFMA.FTZ R4, R168, R4, R13 ;  /* 0x00000004a8047223 */ /* 0x000fc6000001000d */
[C---:B------:R-:W-:Y:S01]  /*2aa0*/  FMUL.FTZ R6, R164.reuse, R5 ;  /* 0x00000005a4067220 */ /* 0x040fe20000410000 */
[----:B------:R-:W-:Y:S01]  /*2ab0*/  FFMA.FTZ R4, R164, R4, R11 ;  /* 0x00000004a4047223 */ /* 0x000fe2000001000b */
[----:B------:R-:W1:Y:S02]  /*2ac0*/  @!P2 LDS.64 R2, [UR43+0x2610] ;  /* 0x0026102bff02a984 */ /* 0x000e640008000a00 */
        /* <DEDUP_REMOVED lines=34> */
[----:B------:R-:W1:Y:S04]  /*2cf0*/  SHFL.DOWN PT, R203, R5, 0x1, 0x1f ;  /* 0x08201f0005cb7f89 */ /* 0x000e6800000e0000 */
        /* <DEDUP_REMOVED lines=34> */
[----:B------:R-:W0:Y:S01]  /*2f20*/  SHFL.IDX PT, R4, R7, RZ, 0x1f ;  /* 0x00001fff07047589 */ /* 0x000e2200000e0000 */
[----:B------:R-:W-:-:S03]  /*2f30*/  ISETP.NE.AND P1, PT, R18, 0x1f, PT ;  /* 0x0000001f1200780c */ /* 0x000fc60003f25270 */
[----:B------:R-:W1:Y:S04]  /*2f40*/  SHFL.IDX PT, R6, R226, RZ, 0x1f ;  /* 0x00001fffe2067589 */ /* 0x000e6800000e0000 */
[----:B------:R2:W3:Y:S04]  /*2f50*/  SHFL.DOWN PT, R203, R7, 0x1, 0x1f ;  /* 0x08201f0007cb7f89 */ /* 0x0004e800000e0000 */
[----:B------:R2:W4:Y:S01]  /*2f60*/  SHFL.DOWN PT, R228, R226, 0x1, 0x1f ;  /* 0x08201f00e2e47f89 */ /* 0x00052200000e0000 */
[-C--:B0-----:R-:W-:Y:S01]  /*2f70*/  FMUL.FTZ R2, R2, R4.reuse ;  /* 0x0000000402027220 */ /* 0x081fe20000410000 */
[----:B-12---:R-:W-:-:S07]  /*2f80*/  FFMA.FTZ R3, R3, R4, R6 ;  /* 0x0000000403037223 */ /* 0x006fce0000010006 */
.L_x_5367:
[----:B------:R-:W0:Y:S01]  /*2f90*/  LDS.64 R4, [R50+0x1b18] ;  /* 0x001b180032047984 */ /* 0x000e220000000a00 */
[----:B------:R-:W-:Y:S02]  /*2fa0*/  MOV R7, R207 ;  /* 0x000000cf00077202 */ /* 0x000fe40000000f00 */
[----:B------:R-:W-:-:S03]  /*2fb0*/  MOV R6, R205 ;  /* 0x000000cd00067202 */ /* 0x000fc60000000f00 */
[C---:B---34-:R-:W-:Y:S02]  /*2fc0*/  @P1 FFMA.FTZ R7, R203.reuse, R7, R228 ;  /* 0x00000007cb071223 */ /* 0x058fe400000100e4 */
[----:B------:R-:W-:Y:S02]  /*2fd0*/  @P1 FMUL.FTZ R6, R203, R6 ;  /* 0x00000006cb061220 */ /* 0x000fe40000410000 */
[C---:B0-----:R-:W-:Y:S02]  /*2fe0*/  FFMA.FTZ R5, R4.reuse, R7, R5 ;  /* 0x0000000704057223 */ /* 0x041fe40000010005 */
[----:B------:R-:W-:-:S05]  /*2ff0*/  FMUL.FTZ R4, R4, R6 ;  /* 0x0000000604047220 */ /* 0x000fca0000410000 */
[----:B------:R0:W-:Y:S02]  /*3000*/  STS.128 [R50+0x1b10], R4 ;  /* 0x001b100432007388 */ /* 0x0001e40000000c00 */
.L_x_5284:
[----:B------:R-:W-:Y:S05]  /*3010*/  WARPSYNC.ALL ;  /* 0x0000000000007948 */ /* 0x000fea0003800000 */
[----:B------:R-:W-:Y:S01]  /*3020*/  BAR.SYNC.DEFER_BLOCKING 0x0 ;  /* 0x0000000000007b1d */ /* 0x000fe20000010000 */
[----:B0-----:R-:W-:Y:S01]  /*3030*/  FMUL.FTZ R5, R190, R197 ;  /* 0x000000c5be057220 */ /* 0x001fe20000410000 */
        /* <DEDUP_REMOVED lines=9> */
[----:B------:R-:W-:Y:S01]  /*30d0*/  ISETP.NE.AND P1, PT, R18, RZ, PT ;  /* 0x000000ff1200720c */ /* 0x000fe20003f25270 */
[----:B------:R-:W-:Y:S01]  /*30e0*/  FMUL.FTZ R179, R179, R178 ;  /* 0x000000b2b3b37220 */ /* 0x000fe20000410000 */
[----:B------:R-:W-:Y:S01]  /*30f0*/  FFMA.FTZ R5, R65, R192, R198 ;  /* 0x000000c041057223 */ /* 0x000fe200000100c6 */
        /* <DEDUP_REMOVED lines=10> */
[----:B------:R-:W0:Y:S01]  /*31a0*/  LDS R4, [R35+0x1b14] ;  /* 0x001b140023047984 */ /* 0x000e220000000800 */
[----:B------:R-:W-:Y:S01]  /*31b0*/  FFMA.FTZ R202, R116, R202, R5 ;  /* 0x000000ca74ca7223 */ /* 0x000fe20000010005 */
[----:B------:R-:W-:Y:S01]  /*31c0*/  P2R R190, PR, RZ, 0x2 ;  /* 0x00000002ffbe7803 */ /* 0x000fe20000000000 */
[----:B------:R-:W-:Y:S01]  /*31d0*/  FMUL.FTZ R175, R175, R180 ;  /* 0x000000b4afaf7220 */ /* 0x000fe20000410000 */
[----:B------:R1:W-:Y:S01]  /*31e0*/  @!P1 STS.64 [UR43+0x2610], R2 ;  /* 0x00261002ff009988 */ /* 0x0003e20008000a2b */
[----:B------:R-:W-:Y:S01]  /*31f0*/  FFMA.FTZ R5, R91, R196, R202 ;  /* 0x000000c45b057223 */ /* 0x000fe200000100ca */
[----:B------:R-:W-:Y:S01]  /*3200*/  FMUL.FTZ R174, R174, R167 ;  /* 0x000000a7aeae7220 */ /* 0x000fe20000410000 */
[----:B------:R-:W-:Y:S01]  /*3210*/  FMUL.FTZ R172, R172, R165 ;  /* 0x000000a5acac7220 */ /* 0x000fe20000410000 */
[----:B------:R-:W-:Y:S01]  /*3220*/  BSSY.RECONVERGENT B0, `(.L_x_5286) ;  /* 0x0000053000007945 */ /* 0x000fe20003800200 */
[----:B------:R-:W-:-:S04]  /*3230*/  FFMA.FTZ R5, R114, R206, R5 ;  /* 0x000000ce72057223 */ /* 0x000fc80000010005 */
[----:B------:R-:W-:Y:S01]  /*3240*/  FFMA.FTZ R179, R94, R179, R5 ;  /* 0x000000b35eb37223 */ /* 0x000fe20000010005 */
[C---:B------:R-:W-:Y:S01]  /*3250*/  FMUL.FTZ R5, R153.reuse, R197 ;  /* 0x000000c599057220 */ /* 0x040fe20000410000 */
[C---:B-1----:R-:W-:Y:S02]  /*3260*/  FMUL.FTZ R2, R153.reuse, R15 ;  /* 0x0000000f99027220 */ /* 0x042fe40000410000 */
[----:B------:R-:W-:Y:S01]  /*3270*/  FFMA.FTZ R6, R110, R185, R179 ;  /* 0x000000b96e067223 */ /* 0x000fe200000100b3 */
[----:B------:R-:W-:Y:S01]  /*3280*/  FMUL.FTZ R5, R0, R5 ;  /* 0x0000000500057220 */ /* 0x000fe20000410000 */
[C---:B------:R-:W-:Y:S01]  /*3290*/  FMUL.FTZ R179, R153.reuse, R201 ;  /* 0x000000c999b37220 */ /* 0x040fe20000410000 */
[----:B------:R-:W-:-:S03]  /*32a0*/  FMUL.FTZ R185, R153, R220 ;  /* 0x000000dc99b97220 */ /* 0x000fc60000410000 */
[----:B------:R1:W-:Y:S01]  /*32b0*/  STS [R30+0x850], R5 ;  /* 0x000850051e007388 */ /* 0x0003e20000000800 */
[----:B------:R-:W-:Y:S01]  /*32c0*/  FMUL.FTZ R179, R118, R179 ;  /* 0x000000b376b37220 */ /* 0x000fe20000410000 */
[----:B------:R-:W-:Y:S02]  /*32d0*/  FMUL.FTZ R185, R116, R185 ;  /* 0x000000b974b97220 */ /* 0x000fe40000410000 */
[----:B------:R2:W-:Y:S04]  /*32e0*/  STS [R32+0x4], R7 ;  /* 0x0000040720007388 */ /* 0x0005e80000000800 */
[----:B------:R3:W-:Y:S01]  /*32f0*/  STS [R32+0xc], R179 ;  /* 0x00000cb320007388 */ /* 0x0007e20000000800 */
[----:B-1----:R-:W-:-:S03]  /*3300*/  FMUL.FTZ R5, R153, R159 ;  /* 0x0000009f99057220 */ /* 0x002fc60000410000 */
[----:B------:R-:W-:Y:S01]  /*3310*/  STS [R32+0x14], R185 ;  /* 0x000014b920007388 */ /* 0x000fe20000000800 */
[C---:B--2---:R-:W-:Y:S01]  /*3320*/  FMUL.FTZ R7, R153.reuse, R178 ;  /* 0x000000b299077220 */ /* 0x044fe20000410000 */
[----:B------:R-:W-:Y:S02]  /*3330*/  FMUL.FTZ R5, R114, R5 ;  /* 0x0000000572057220 */ /* 0x000fe40000410000 */
[----:B------:R-:W-:Y:S01]  /*3340*/  STS [R32+0x2c], R203 ;  /* 0x00002ccb20007388 */ /* 0x000fe20000000800 */
[----:B0-----:R-:W-:Y:S01]  /*3350*/  FFMA.FTZ R218, R4, R218, R195 ;  /* 0x000000da04da7223 */ /* 0x001fe200000100c3 */
[C---:B------:R-:W-:Y:S01]  /*3360*/  FMUL.FTZ R4, R153.reuse, R199 ;  /* 0x000000c799047220 */ /* 0x040fe20000410000 */
[----:B------:R-:W-:Y:S01]  /*3370*/  FMUL.FTZ R7, R94, R7 ;  /* 0x000000075e077220 */ /* 0x000fe20000410000 */
[----:B------:R-:W-:Y:S01]  /*3380*/  FMUL.FTZ R195, R153, R176 ;  /* 0x000000b099c37220 */ /* 0x000fe20000410000 */
[----:B------:R-:W-:Y:S01]  /*3390*/  FFMA.FTZ R212, R183, R218, R212 ;  /* 0x000000dab7d47223 */ /* 0x000fe200000100d4 */
[C---:B------:R-:W-:Y:S01]  /*33a0*/  FMUL.FTZ R183, R153.reuse, R224 ;  /* 0x000000e099b77220 */ /* 0x040fe20000410000 */
[----:B---3--:R-:W-:Y:S01]  /*33b0*/  FMUL.FTZ R179, R153, R167 ;  /* 0x000000a799b37220 */ /* 0x008fe20000410000 */
[----:B------:R-:W-:Y:S01]  /*33c0*/  STS [R32+0x1c], R5 ;  /* 0x00001c0520007388 */ /* 0x000fe20000000800 */
[----:B------:R-:W-:Y:S01]  /*33d0*/  FFMA.FTZ R216, R177, R212, R216 ;  /* 0x000000d4b1d87223 */ /* 0x000fe200000100d8 */
[----:B------:R-:W-:Y:S01]  /*33e0*/  FMUL.FTZ R177, R65, R4 ;  /* 0x0000000441b17220 */ /* 0x000fe20000410000 */
[----:B------:R-:W-:Y:S01]  /*33f0*/  FMUL.FTZ R4, R153, R161 ;  /* 0x000000a199047220 */ /* 0x000fe20000410000 */
[----:B------:R-:W-:Y:S01]  /*3400*/  STS [R32+0x20], R7 ;  /* 0x0000200720007388 */ /* 0x000fe20000000800 */
[----:B------:R-:W-:Y:S01]  /*3410*/  FMUL.FTZ R183, R66, R183 ;  /* 0x000000b742b77220 */ /* 0x000fe20000410000 */
[----:B------:R-:W-:Y:S01]  /*3420*/  FMUL.FTZ R195, R110, R195 ;  /* 0x000000c36ec37220 */ /* 0x000fe20000410000 */
[----:B------:R-:W-:Y:S01]  /*3430*/  FMUL.FTZ R3, R91, R4 ;  /* 0x000000045b037220 */ /* 0x000fe20000410000 */
[----:B------:R0:W-:Y:S01]  /*3440*/  STS [R32+0x8], R177 ;  /* 0x000008b120007388 */ /* 0x0001e20000000800 */
[----:B------:R-:W-:Y:S01]  /*3450*/  FMUL.FTZ R179, R104, R179 ;  /* 0x000000b368b37220 */ /* 0x000fe20000410000 */
[----:B------:R-:W-:-:S02]  /*3460*/  FFMA.FTZ R188, R188, R216, R189 ;  /* 0x000000d8bcbc7223 */ /* 0x000fc400000100bd */
[----:B------:R1:W-:Y:S02]  /*3470*/  STS [R32+0x18], R3 ;  /* 0x0000180320007388 */ /* 0x0003e40000000800 */
[----:B------:R-:W-:Y:S02]  /*3480*/  FFMA.FTZ R184, R184, R188, R193 ;  /* 0x000000bcb8b87223 */ /* 0x000fe400000100c1 */
[----:B------:R-:W-:Y:S01]  /*3490*/  STS [R32+0x10], R183 ;  /* 0x000010b720007388 */ /* 0x000fe20000000800 */
[----:B0-----:R-:W-:Y:S01]  /*34a0*/  FMUL.FTZ R177, R97, R2 ;  /* 0x0000000261b17220 */ /* 0x001fe20000410000 */
[----:B------:R-:W-:Y:S02]  /*34b0*/  FMUL.FTZ R2, R153, R165 ;  /* 0x000000a599027220 */ /* 0x000fe40000410000 */
[----:B------:R-:W-:Y:S01]  /*34c0*/  STS [R32+0x24], R195 ;  /* 0x000024c320007388 */ /* 0x000fe20000000800 */
[----:B------:R-:W-:Y:S01]  /*34d0*/  FFMA.FTZ R210, R173, R184, R210 ;  /* 0x000000b8add27223 */ /* 0x000fe200000100d2 */
[C---:B-1----:R-:W-:Y:S01]  /*34e0*/  FMUL.FTZ R3, R153.reuse, R180 ;  /* 0x000000b499037220 */ /* 0x042fe20000410000 */
[----:B------:R-:W-:Y:S01]  /*34f0*/  FMUL.FTZ R153, R153, R163 ;  /* 0x000000a399997220 */ /* 0x000fe20000410000 */
[----:B------:R-:W-:Y:S01]  /*3500*/  FMUL.FTZ R7, R121, R2 ;  /* 0x0000000279077220 */ /* 0x000fe20000410000 */
[----:B------:R-:W-:Y:S01]  /*3510*/  STS [R32+0x28], R177 ;  /* 0x000028b120007388 */ /* 0x000fe20000000800 */
[----:B------:R-:W-:Y:S01]  /*3520*/  FMUL.FTZ R5, R100, R3 ;  /* 0x0000000364057220 */ /* 0x000fe20000410000 */
[----:B------:R-:W-:Y:S01]  /*3530*/  FMUL.FTZ R153, R102, R153 ;  /* 0x0000009966997220 */ /* 0x000fe20000410000 */
[----:B------:R-:W-:Y:S01]  /*3540*/  FFMA.FTZ R214, R171, R210, R214 ;  /* 0x000000d2abd67223 */ /* 0x000fe200000100d6 */
[----:B------:R-:W-:Y:S01]  /*3550*/  STS [R32+0x34], R179 ;  /* 0x000034b320007388 */ /* 0x000fe20000000800 */
[----:B------:R-:W-:Y:S01]  /*3560*/  FFMA.FTZ R3, R97, R186, R6 ;  /* 0x000000ba61037223 */ /* 0x000fe20000010006 */
[----:B------:R-:W-:Y:S01]  /*3570*/  LOP3.LUT R6, R18, UR26, RZ, 0xfc, !PT ;  /* 0x0000001a12067c12 */ /* 0x000fe2000f8efcff */
[----:B------:R-:W-:Y:S01]  /*3580*/  FFMA.FTZ R170, R170, R214, R187 ;  /* 0x000000d6aaaa7223 */ /* 0x000fe200000100bb */
[----:B------:R0:W-:Y:S01]  /*3590*/  STS [R32+0x30], R5 ;  /* 0x0000300520007388 */ /* 0x0001e20000000800 */
[----:B------:R-:W-:Y:S01]  /*35a0*/  FFMA.FTZ R181, R108, R181, R3 ;  /* 0x000000b56cb57223 */ /* 0x000fe20000010003 */
[----:B------:R-:W-:-:S04]  /*35b0*/  IMAD.WIDE.U32 R2, R20, UR6, R22 ;  /* 0x0000000614027c25 */ /* 0x000fc8000f8e0016 */
[----:B------:R-:W-:Y:S01]  /*35c0*/  FFMA.FTZ R8, R8, R170, R191 ;  /* 0x000000aa08087223 */ /* 0x000fe200000100bf */
[----:B------:R1:W-:Y:S01]  /*35d0*/  STS [R32+0x38], R7 ;  /* 0x0000380720007388 */ /* 0x0003e20000000800 */
[----:B------:R-:W-:Y:S01]  /*35e0*/  IADD3 R173, PT, PT, -R6, 0x400, R145 ;  /* 0x0000040006ad7810 */ /* 0x000fe20007ffe191 */
[----:B------:R-:W-:Y:S02]  /*35f0*/  IMAD R3, R21, UR6, R3 ;  /* 0x0000000615037c24 */ /* 0x000fe4000f8e0203 */
[----:B------:R-:W-:Y:S01]  /*3600*/  FFMA.FTZ R204, R157, R8, R204 ;  /* 0x000000089dcc7223 */ /* 0x000fe200000100cc */
[----:B------:R1:W-:Y:S01]  /*3610*/  STS [R32+0x3c], R153 ;  /* 0x00003c9920007388 */ /* 0x0003e20000000800 */
[----:B------:R-:W-:Y:S01]  /*3620*/  BAR.SYNC.DEFER_BLOCKING 0x0 ;  /* 0x0000000000007b1d */ /* 0x000fe20000010000 */
[----:B------:R-:W-:Y:S01]  /*3630*/  LEA R4, P1, R2, UR40, 0x2 ;  /* 0x0000002802047c11 */ /* 0x000fe2000f8210ff */
[----:B------:R-:W-:Y:S01]  /*3640*/  FFMA.FTZ R208, R155, R204, R208 ;  /* 0x000000cc9bd07223 */ /* 0x000fe200000100d0 */
[----:B------:R-:W-:Y:S01]  /*3650*/  FFMA.FTZ R175, R100, R175, R181 ;  /* 0x000000af64af7223 */ /* 0x000fe200000100b5 */
[----:B------:R-:W-:-:S02]  /*3660*/  ISETP.GE.AND P2, PT, R173, 0x41, PT ;  /* 0x00000041ad00780c */ /* 0x000fc40003f46270 */
[----:B0-----:R-:W-:Y:S01]  /*3670*/  LEA.HI.X R5, R2, UR41, R3, 0x2, P1 ;  /* 0x0000002902057c11 */ /* 0x001fe200088f1403 */
[----:B------:R-:W-:Y:S01]  /*3680*/  FFMA.FTZ R168, R168, R208, R13 ;  /* 0x000000d0a8a87223 */ /* 0x000fe2000001000d */
[C---:B------:R-:W-:Y:S01]  /*3690*/  ISETP.GE.AND P1, PT, R173.reuse, 0x1, PT ;  /* 0x00000001ad00780c */ /* 0x040fe20003f26270 */
[----:B------:R-:W-:Y:S01]  /*36a0*/  FFMA.FTZ R174, R104, R174, R175 ;  /* 0x000000ae68ae7223 */ /* 0x000fe200000100af */
[C---:B------:R-:W-:Y:S01]  /*36b0*/  ISETP.GE.AND P3, PT, R173.reuse, 0x81, PT ;  /* 0x00000081ad00780c */ /* 0x040fe20003f66270 */
[----:B------:R-:W-:Y:S01]  /*36c0*/  FFMA.FTZ R164, R164, R168, R11 ;  /* 0x000000a8a4a47223 */ /* 0x000fe2000001000b */
[----:B------:R-:W-:Y:S01]  /*36d0*/  ISETP.GE.AND P4, PT, R173, 0xc1, PT ;  /* 0x000000c1ad00780c */ /* 0x000fe20003f86270 */
[----:B------:R-:W-:Y:S02]  /*36e0*/  FFMA.FTZ R3, R121, R172, R174 ;  /* 0x000000ac79037223 */ /* 0x000fe400000100ae */
[----:B------:R-:W-:-:S04]  /*36f0*/  FFMA.FTZ R14, R149, R164, R14 ;  /* 0x000000a4950e7223 */ /* 0x000fc8000001000e */
[----:B------:R-:W-:Y:S01]  /*3700*/  FFMA.FTZ R12, R151, R14, R12 ;  /* 0x0000000e970c7223 */ /* 0x000fe2000001000c */
[----:B------:R1:W0:Y:S01]  /*3710*/  LDS R171, [R34+0x950] ;  /* 0x0009500022ab7984 */ /* 0x0002220000000800 */
[----:B------:R-:W-:Y:S05]  /*3720*/  @!P1 BRA `(.L_x_5287) ;  /* 0x0000000000089947 */ /* 0x000fea0003800000 */
[----:B-1----:R-:W1:Y:S04]  /*3730*/  LDS R7, [R28+0x850] ;  /* 0x000850001c077984 */ /* 0x002e680000000800 */
[----:B-1----:R2:W-:Y:S02]  /*3740*/  REDG.E.ADD.F32.FTZ.RN.STRONG.GPU desc[UR32][R4.64], R7 ;  /* 0x00000007040079a6 */ /* 0x0025e4000c12f320 */
.L_x_5287:
[----:B------:R-:W-:Y:S05]  /*3750*/  BSYNC.RECONVERGENT B0 ;  /* 0x0000000000007941 */ /* 0x000fea0003800200 */
.L_x_5286:
[----:B------:R-:W-:Y:S04]  /*3760*/  BSSY.RECONVERGENT B0, `(.L_x_5288) ;  /* 0x0000003000007945 */ /* 0x000fe80003800200 */
[----:B------:R-:W-:Y:S05]  /*3770*/  @!P2 BRA `(.L_x_5289) ;  /* 0x000000000004a947 */ /* 0x000fea0003800000 */
[----:B0-----:R3:W-:Y:S02]  /*3780*/  REDG.E.ADD.F32.FTZ.RN.STRONG.GPU desc[UR32][R4.64+0x100], R171 ;  /* 0x000100ab040079a6 */ /* 0x0017e4000c12f320 */
.L_x_5289:
[----:B------:R-:W-:Y:S05]  /*3790*/  BSYNC.RECONVERGENT B0 ;  /* 0x0000000000007941 */ /* 0x000fea0003800200 */
.L_x_5288:
[----:B-12---:R1:W2:Y:S01]  /*37a0*/  LDS R7, [R36+0xa50] ;  /* 0x000a500024077984 */ /* 0x0062a20000000800 */
[----:B------:R-:W-:Y:S04]  /*37b0*/  BSSY.RECONVERGENT B0, `(.L_x_5290) ;  /* 0x0000003000007945 */ /* 0x000fe80003800200 */
[----:B------:R-:W-:Y:S05]  /*37c0*/  @!P3 BRA `(.L_x_5291) ;  /* 0x000000000004b947 */ /* 0x000fea0003800000 */
[----:B--2---:R4:W-:Y:S02]  /*37d0*/  REDG.E.ADD.F32.FTZ.RN.STRONG.GPU desc[UR32][R4.64+0x200], R7 ;  /* 0x00020007040079a6 */ /* 0x0049e4000c12f320 */
.L_x_5291:
[----:B------:R-:W-:Y:S05]  /*37e0*/  BSYNC.RECONVERGENT B0 ;  /* 0x0000000000007941 */ /* 0x000fea0003800200 */
.L_x_5290:
[----:B--2-4-:R2:W4:Y:S01]  /*37f0*/  LDS R7, [R37+0xb50] ;  /* 0x000b500025077984 */ /* 0x0145220000000800 */
[----:B------:R-:W-:Y:S01]  /*3800*/  BSSY.RECONVERGENT B0, `(.L_x_5292) ;  /* 0x0000004000007945 */ /* 0x000fe20003800200 */
[----:B------:R-:W-:-:S03]  /*3810*/  FMUL.FTZ R6, R10, R163 ;  /* 0x000000a30a067220 */ /* 0x000fc60000410000 */
[----:B------:R-:W-:Y:S05]  /*3820*/  @!P4 BRA `(.L_x_5293) ;  /* 0x000000000004c947 */ /* 0x000fea0003800000 */
[----:B----4-:R4:W-:Y:S02]  /*3830*/  REDG.E.ADD.F32.FTZ.RN.STRONG.GPU desc[UR32][R4.64+0x300], R7 ;  /* 0x00030007040079a6 */ /* 0x0109e4000c12f320 */
.L_x_5293:
[----:B------:R-:W-:Y:S05]  /*3840*/  BSYNC.RECONVERGENT B0 ;  /* 0x0000000000007941 */ /* 0x000fea0003800200 */
.L_x_5292:
[----:B------:R-:W-:Y:S01]  /*3850*/  FFMA.FTZ R6, R102, R6, R3 ;  /* 0x0000000666067223 */ /* 0x000fe20000010003 */
[C---:B------:R-:W-:Y:S01]  /*3860*/  ISETP.GE.AND P6, PT, R173.reuse, 0x101, PT ;  /* 0x00000101ad00780c */ /* 0x040fe20003fc6270 */
[----:B------:R0:W0:Y:S01]  /*3870*/  LDS R3, [R38+0xc50] ;  /* 0x000c500026037984 */ /* 0x0000220000000800 */
[----:B------:R-:W-:Y:S01]  /*3880*/  BSSY.RECONVERGENT B0, `(.L_x_5294) ;  /* 0x0000009000007945 */ /* 0x000fe20003800200 */
[----:B------:R-:W-:Y:S01]  /*3890*/  FFMA.FTZ R166, R166, R12, R9 ;  /* 0x0000000ca6a67223 */ /* 0x000fe20000010009 */
[C---:B------:R-:W-:Y:S02]  /*38a0*/  ISETP.GE.AND P1, PT, R173.reuse, 0x141, PT ;  /* 0x00000141ad00780c */ /* 0x040fe40003f26270 */
[C---:B------:R-:W-:Y:S02]  /*38b0*/  ISETP.GE.AND P2, PT, R173.reuse, 0x181, PT ;  /* 0x00000181ad00780c */ /* 0x040fe40003f46270 */
[C---:B------:R-:W-:Y:S02]  /*38c0*/  ISETP.GE.AND P3, PT, R173.reuse, 0x1c1, PT ;  /* 0x000001c1ad00780c */ /* 0x040fe40003f66270 */
[----:B------:R-:W-:-:S02]  /*38d0*/  ISETP.GE.AND P4, PT, R173, 0x201, PT ;  /* 0x00000201ad00780c */ /* 0x000fc40003f86270 */
[----:B------:R-:W-:Y:S01]  /*38e0*/  ISETP.GE.AND P5, PT, R173, 0x241, PT ;  /* 0x00000241ad00780c */ /* 0x000fe20003fa6270 */
[----:B------:R-:W-:-:S12]  /*38f0*/  @!P6 BRA `(.L_x_5295) ;  /* 0x000000000004e947 */ /* 0x000fd80003800000 */
[----:B0-----:R0:W-:Y:S02]  /*3900*/  REDG.E.ADD.F32.FTZ.RN.STRONG.GPU desc[UR32][R4.64+0x400], R3 ;  /* 0x00040003040079a6 */ /* 0x0011e4000c12f320 */
.L_x_5295:
[----:B------:R-:W-:Y:S05]  /*3910*/  BSYNC.RECONVERGENT B0 ;  /* 0x0000000000007941 */ /* 0x000fea0003800200 */
.L_x_5294:
[----:B0-----:R0:W0:Y:S01]  /*3920*/  LDS R3, [R39+0xd50] ;  /* 0x000d500027037984 */ /* 0x0010220000000800 */
[----:B------:R-:W-:Y:S01]  /*3930*/  BSSY.RECONVERGENT B0, `(.L_x_5296) ;  /* 0x0000005000007945 */ /* 0x000fe20003800200 */
[----:B------:R-:W-:Y:S01]  /*3940*/  FADD.FTZ R197, -R138, R197 ;  /* 0x000000c58ac57221 */ /* 0x000fe20000010100 */
[----:B------:R-:W-:Y:S02]  /*3950*/  FMUL.FTZ R2, R162, R166 ;  /* 0x000000a6a2027220 */ /* 0x000fe40000410000 */
[----:B------:R-:W-:Y:S05]  /*3960*/  @!P1 BRA `(.L_x_5297) ;  /* 0x0000000000049947 */ /* 0x000fea0003800000 */
[----:B0-----:R0:W-:Y:S02]  /*3970*/  REDG.E.ADD.F32.FTZ.RN.STRONG.GPU desc[UR32][R4.64+0x500], R3 ;  /* 0x00050003040079a6 */ /* 0x0011e4000c12f320 */
.L_x_5297:
[----:B------:R-:W-:Y:S05]  /*3980*/  BSYNC.RECONVERGENT B0 ;  /* 0x0000000000007941 */ /* 0x000fea0003800200 */
.L_x_5296:
[----:B----4-:R4:W1:Y:S01]  /*3990*/  LDS R7, [R40+0xe50] ;  /* 0x000e500028077984 */ /* 0x0108620000000800 */
[----:B------:R-:W-:Y:S01]  /*39a0*/  BSSY.RECONVERGENT B0, `(.L_x_5298) ;  /* 0x0000006000007945 */ /* 0x000fe20003800200 */
[----:B------:R-:W-:Y:S01]  /*39b0*/  FADD.FTZ R222, -R129, R222 ;  /* 0x000000de81de7221 */ /* 0x000fe20000010100 */
[----:B0-----:R-:W-:Y:S01]  /*39c0*/  FMUL.FTZ R3, R154, R12 ;  /* 0x0000000c9a037220 */ /* 0x001fe20000410000 */
[----:B------:R-:W-:Y:S01]  /*39d0*/  FFMA.FTZ R172, R2, R197, RZ ;  /* 0x000000c502ac7223 */ /* 0x000fe200000100ff */
[----:B------:R-:W-:Y:S06]  /*39e0*/  @!P2 BRA `(.L_x_5299) ;  /* 0x000000000004a947 */ /* 0x000fec0003800000 */
[----:B-1----:R0:W-:Y:S02]  /*39f0*/  REDG.E.ADD.F32.FTZ.RN.STRONG.GPU desc[UR32][R4.64+0x600], R7 ;  /* 0x00060007040079a6 */ /* 0x0021e4000c12f320 */
.L_x_5299:
[----:B------:R-:W-:Y:S05]  /*3a00*/  BSYNC.RECONVERGENT B0 ;  /* 0x0000000000007941 */ /* 0x000fea0003800200 */
.L_x_5298:
[----:B------:R2:W2:Y:S01]  /*3a10*/  LDS R9, [R41+0xf50] ;  /* 0x000f500029097984 */ /* 0x0004a20000000800 */
[----:B------:R-:W-:Y:S01]  /*3a20*/  BSSY.RECONVERGENT B0, `(.L_x_5300) ;  /* 0x0000006000007945 */ /* 0x000fe20003800200 */
[----:B------:R-:W-:Y:S01]  /*3a30*/  FADD.FTZ R10, -R136, R199 ;  /* 0x000000c7880a7221 */ /* 0x000fe20000010100 */
[----:B01----:R-:W-:Y:S01]  /*3a40*/  FMUL.FTZ R7, R143, R14 ;  /* 0x0000000e8f077220 */ /* 0x003fe20000410000 */
[----:B------:R-:W-:Y:S01]  /*3a50*/  FFMA.FTZ R174, R3, R222, R172 ;  /* 0x000000de03ae7223 */ /* 0x000fe200000100ac */
[----:B------:R-:W-:Y:S06]  /*3a60*/  @!P3 BRA `(.L_x_5301) ;  /* 0x000000000004b947 */ /* 0x000fec0003800000 */
[----:B--2---:R0:W-:Y:S02]  /*3a70*/  REDG.E.ADD.F32.FTZ.RN.STRONG.GPU desc[UR32][R4.64+0x700], R9 ;  /* 0x00070009040079a6 */ /* 0x0041e4000c12f320 */
.L_x_5301:
[----:B------:R-:W-:Y:S05]  /*3a80*/  BSYNC.RECONVERGENT B0 ;  /* 0x0000000000007941 */ /* 0x000fea0003800200 */
.L_x_5300:
[----:B0-2---:R0:W1:Y:S01]  /*3a90*/  LDS R9, [R49+0x1050] ;  /* 0x0010500031097984 */ /* 0x0050620000000800 */
[----:B------:R-:W-:Y:S01]  /*3aa0*/  BSSY.RECONVERGENT B0, `(.L_x_5302) ;  /* 0x0000006000007945 */ /* 0x000fe20003800200 */
[----:B------:R-:W-:Y:S01]  /*3ab0*/  FADD.FTZ R201, -R128, R201 ;  /* 0x000000c980c97221 */ /* 0x000fe20000010100 */
[----:B------:R-:W-:Y:S01]  /*3ac0*/  FMUL.FTZ R172, R152, R164 ;  /* 0x000000a498ac7220 */ /* 0x000fe20000410000 */
[----:B------:R-:W-:Y:S01]  /*3ad0*/  FFMA.FTZ R11, R7, R10, R174 ;  /* 0x0000000a070b7223 */ /* 0x000fe200000100ae */
[----:B------:R-:W-:Y:S06]  /*3ae0*/  @!P4 BRA `(.L_x_5303) ;  /* 0x000000000004c947 */ /* 0x000fec0003800000 */
[----:B-1----:R2:W-:Y:S02]  /*3af0*/  REDG.E.ADD.F32.FTZ.RN.STRONG.GPU desc[UR32][R4.64+0x800], R9 ;  /* 0x00080009040079a6 */ /* 0x0025e4000c12f320 */
.L_x_5303:
[----:B------:R-:W-:Y:S05]  /*3b00*/  BSYNC.RECONVERGENT B0 ;  /* 0x0000000000007941 */ /* 0x000fea0003800200 */
.L_x_5302:
[----:B------:R-:W-:Y:S01]  /*3b10*/  FFMA.FTZ R13, R172, R201, R11 ;  /* 0x000000c9ac0d7223 */ /* 0x000fe2000001000b */
[----:B------:R-:W-:Y:S01]  /*3b20*/  BSSY.RECONVERGENT B0, `(.L_x_5304) ;  /* 0x0000006000007945 */ /* 0x000fe20003800200 */
[----:B------:R0:W0:Y:S01]  /*3b30*/  LDS R11, [R42+0x1150] ;  /* 0x001150002a0b7984 */ /* 0x0000220000000800 */
[----:B-12---:R-:W-:Y:S01]  /*3b40*/  FADD.FTZ R9, -R135, R224 ;  /* 0x000000e087097221 */ /* 0x006fe20000010100 */
[----:B------:R-:W-:Y:S01]  /*3b50*/  FMUL.FTZ R174, R160, R168 ;  /* 0x000000a8a0ae7220 */ /* 0x000fe20000410000 */
[----:B------:R-:W-:Y:S06]  /*3b60*/  @!P5 BRA `(.L_x_5305) ;  /* 0x000000000004d947 */ /* 0x000fec0003800000 */
[----:B0-----:R1:W-:Y:S02]  /*3b70*/  REDG.E.ADD.F32.FTZ.RN.STRONG.GPU desc[UR32][R4.64+0x900], R11 ;  /* 0x0009000b040079a6 */ /* 0x0013e4000c12f320 */
.L_x_5305:
[----:B------:R-:W-:Y:S05]  /*3b80*/  BSYNC.RECONVERGENT B0 ;  /* 0x0000000000007941 */ /* 0x000fea0003800200 */
.L_x_5304:
[----:B------:R-:W-:Y:S01]  /*3b90*/  FFMA.FTZ R186, R174, R9, R13 ;  /* 0x00000009aeba7223 */ /* 0x000fe2000001000d */
[----:B------:R-:W-:Y:S01]  /*3ba0*/  FADD.FTZ R220, -R127, R220 ;  /* 0x000000dc7fdc7221 */ /* 0x000fe20000010100 */
[----:B------:R2:W2:Y:S01]  /*3bb0*/  LDS R13, [R43+0x1250] ;  /* 0x001250002b0d7984 */ /* 0x0004a20000000800 */
[----:B01----:R-:W-:Y:S01]  /*3bc0*/  FMUL.FTZ R11, R150, R208 ;  /* 0x000000d0960b7220 */ /* 0x003fe20000410000 */
[----:B------:R-:W-:Y:S01]  /*3bd0*/  FADD.FTZ R161, -R134, R161 ;  /* 0x000000a186a17221 */ /* 0x000fe20000010100 */
[----:B------:R-:W-:Y:S01]  /*3be0*/  FMUL.FTZ R149, R141, R204 ;  /* 0x000000cc8d957220 */ /* 0x000fe20000410000 */
[----:B------:R-:W-:Y:S01]  /*3bf0*/  FADD.FTZ R159, -R126, R159 ;  /* 0x0000009f7e9f7221 */ /* 0x000fe20000010100 */
[----:B------:R-:W-:Y:S01]  /*3c00*/  FFMA.FTZ R186, R11, R220, R186 ;  /* 0x000000dc0bba7223 */ /* 0x000fe200000100ba */
[----:B------:R-:W-:Y:S01]  /*3c10*/  FMUL.FTZ R151, R148, R8 ;  /* 0x0000000894977220 */ /* 0x000fe20000410000 */
[----:B------:R-:W-:Y:S01]  /*3c20*/  ISETP.GE.AND P6, PT, R173, 0x281, PT ;  /* 0x00000281ad00780c */ /* 0x000fe20003fc6270 */
[----:B------:R-:W-:Y:S01]  /*3c30*/  FADD.FTZ R157, -R132, R15 ;  /* 0x0000000f849d7221 */ /* 0x000fe20000010100 */
[----:B------:R-:W-:Y:S01]  /*3c40*/  FFMA.FTZ R186, R149, R161, R186 ;  /* 0x000000a195ba7223 */ /* 0x000fe200000100ba */
[----:B------:R-:W-:Y:S01]  /*3c50*/  FADD.FTZ R178, -R133, R178 ;  /* 0x000000b285b27221 */ /* 0x000fe20000010100 */
[----:B------:R-:W-:Y:S01]  /*3c60*/  FMUL.FTZ R15, R158, R170 ;  /* 0x000000aa9e0f7220 */ /* 0x000fe20000410000 */
[----:B------:R-:W-:Y:S01]  /*3c70*/  FADD.FTZ R176, -R125, R176 ;  /* 0x000000b07db07221 */ /* 0x000fe20000010100 */
[----:B------:R-:W-:Y:S01]  /*3c80*/  FFMA.FTZ R186, R151, R159, R186 ;  /* 0x0000009f97ba7223 */ /* 0x000fe200000100ba */
[----:B------:R-:W-:Y:S01]  /*3c90*/  FMUL.FTZ R153, R146, R214 ;  /* 0x000000d692997220 */ /* 0x000fe20000410000 */
[----:B------:R-:W-:Y:S01]  /*3ca0*/  FMUL.FTZ R155, R139, R210 ;  /* 0x000000d28b9b7220 */ /* 0x000fe20000410000 */
[----:B------:R-:W-:Y:S01]  /*3cb0*/  BSSY.RECONVERGENT B0, `(.L_x_5306) ;  /* 0x000000d000007945 */ /* 0x000fe20003800200 */
[----:B------:R-:W-:Y:S01]  /*3cc0*/  FFMA.FTZ R186, R15, R178, R186 ;  /* 0x000000b20fba7223 */ /* 0x000fe200000100ba */
[----:B------:R-:W-:Y:S01]  /*3cd0*/  FADD.FTZ R182, -R124, R182 ;  /* 0x000000b67cb67221 */ /* 0x000fe20000010100 */
[----:B------:R-:W-:Y:S01]  /*3ce0*/  ISETP.GE.AND P1, PT, R173, 0x2c1, PT ;  /* 0x000002c1ad00780c */ /* 0x000fe20003f26270 */
[----:B---3--:R-:W-:Y:S01]  /*3cf0*/  FMUL.FTZ R171, R144, R184 ;  /* 0x000000b890ab7220 */ /* 0x008fe20000410000 */
[----:B------:R-:W-:Y:S01]  /*3d00*/  FFMA.FTZ R186, R153, R176, R186 ;  /* 0x000000b099ba7223 */ /* 0x000fe200000100ba */
[----:B------:R-:W-:-:S02]  /*3d10*/  ISETP.GE.AND P2, PT, R173, 0x301, PT ;  /* 0x00000301ad00780c */ /* 0x000fc40003f46270 */
[----:B------:R-:W-:Y:S01]  /*3d20*/  ISETP.GE.AND P3, PT, R173, 0x341, PT ;  /* 0x00000341ad00780c */ /* 0x000fe20003f66270 */
[----:B------:R-:W-:Y:S01]  /*3d30*/  FFMA.FTZ R186, R155, R157, R186 ;  /* 0x0000009d9bba7223 */ /* 0x000fe200000100ba */
[C---:B------:R-:W-:Y:S02]  /*3d40*/  ISETP.GE.AND P4, PT, R173.reuse, 0x381, PT ;  /* 0x00000381ad00780c */ /* 0x040fe40003f86270 */
[----:B------:R-:W-:Y:S01]  /*3d50*/  ISETP.GE.AND P5, PT, R173, 0x3c1, PT ;  /* 0x000003c1ad00780c */ /* 0x000fe20003fa6270 */
[----:B------:R-:W-:-:S12]  /*3d60*/  @!P6 BRA `(.L_x_5307) ;  /* 0x000000000004e947 */ /* 0x000fd80003800000 */
[----:B--2---:R0:W-:Y:S02]  /*3d70*/  REDG.E.ADD.F32.FTZ.RN.STRONG.GPU desc[UR32][R4.64+0xa00], R13 ;  /* 0x000a000d040079a6 */ /* 0x0041e4000c12f320 */
.L_x_5307:
[----:B------:R-:W-:Y:S05]  /*3d80*/  BSYNC.RECONVERGENT B0 ;  /* 0x0000000000007941 */ /* 0x000fea0003800200 */
.L_x_5306:
[----:B0-2---:R0:W1:Y:S01]  /*3d90*/  LDS R13, [R44+0x1350] ;  /* 0x001350002c0d7984 */ /* 0x0050620000000800 */
[----:B------:R-:W-:Y:S01]  /*3da0*/  BSSY.RECONVERGENT B0, `(.L_x_5308) ;  /* 0x0000006000007945 */ /* 0x000fe20003800200 */
[----:B------:R-:W-:Y:S01]  /*3db0*/  FADD.FTZ R180, -R131, R180 ;  /* 0x000000b483b47221 */ /* 0x000fe20000010100 */
[----:B------:R-:W-:Y:S01]  /*3dc0*/  FMUL.FTZ R173, R156, R188 ;  /* 0x000000bc9cad7220 */ /* 0x000fe20000410000 */
[----:B------:R-:W-:Y:S01]  /*3dd0*/  FFMA.FTZ R186, R171, R182, R186 ;  /* 0x000000b6abba7223 */ /* 0x000fe200000100ba */
[----:B------:R-:W-:Y:S06]  /*3de0*/  @!P1 BRA `(.L_x_5309) ;  /* 0x0000000000049947 */ /* 0x000fec0003800000 */
[----:B-1----:R2:W-:Y:S02]  /*3df0*/  REDG.E.ADD.F32.FTZ.RN.STRONG.GPU desc[UR32][R4.64+0xb00], R13 ;  /* 0x000b000d040079a6 */ /* 0x0025e4000c12f320 */
.L_x_5309:
[----:B------:R-:W-:Y:S05]  /*3e00*/  BSYNC.RECONVERGENT B0 ;  /* 0x0000000000007941 */ /* 0x000fea0003800200 */
.L_x_5308:
[----:B-12---:R1:W2:Y:S01]  /*3e10*/  LDS R13, [R45+0x1450] ;  /* 0x001450002d0d7984 */ /* 0x0062a20000000800 */
[----:B------:R-:W-:Y:S01]  /*3e20*/  BSSY.RECONVERGENT B0, `(.L_x_5310) ;  /* 0x0000006000007945 */ /* 0x000fe20003800200 */
[----:B------:R-:W-:Y:S01]  /*3e30*/  FADD.FTZ R175, -R123, R167 ;  /* 0x000000a77baf7221 */ /* 0x000fe20000010100 */
[----:B------:R-:W-:Y:S01]  /*3e40*/  FMUL.FTZ R167, R142, R216 ;  /* 0x000000d88ea77220 */ /* 0x000fe20000410000 */
[----:B------:R-:W-:Y:S01]  /*3e50*/  FFMA.FTZ R186, R173, R180, R186 ;  /* 0x000000b4adba7223 */ /* 0x000fe200000100ba */
[----:B------:R-:W-:Y:S06]  /*3e60*/  @!P2 BRA `(.L_x_5311) ;  /* 0x000000000004a947 */ /* 0x000fec0003800000 */
[----:B--2---:R3:W-:Y:S02]  /*3e70*/  REDG.E.ADD.F32.FTZ.RN.STRONG.GPU desc[UR32][R4.64+0xc00], R13 ;  /* 0x000c000d040079a6 */ /* 0x0047e4000c12f320 */
.L_x_5311:
[----:B------:R-:W-:Y:S05]  /*3e80*/  BSYNC.RECONVERGENT B0 ;  /* 0x0000000000007941 */ /* 0x000fea0003800200 */
.L_x_5310:
[----:B--23--:R2:W3:Y:S01]  /*3e90*/  LDS R13, [R46+0x1550] ;  /* 0x001550002e0d7984 */ /* 0x00c4e20000000800 */
[----:B------:R-:W-:Y:S01]  /*3ea0*/  BSSY.RECONVERGENT B0, `(.L_x_5312) ;  /* 0x0000006000007945 */ /* 0x000fe20003800200 */
[----:B------:R-:W-:Y:S01]  /*3eb0*/  FADD.FTZ R177, -R130, R165 ;  /* 0x000000a582b17221 */ /* 0x000fe20000010100 */
[----:B------:R-:W-:Y:S01]  /*3ec0*/  FMUL.FTZ R165, R137, R212 ;  /* 0x000000d489a57220 */ /* 0x000fe20000410000 */
[----:B------:R-:W-:Y:S01]  /*3ed0*/  FFMA.FTZ R186, R167, R175, R186 ;  /* 0x000000afa7ba7223 */ /* 0x000fe200000100ba */
[----:B------:R-:W-:Y:S06]  /*3ee0*/  @!P3 BRA `(.L_x_5313) ;  /* 0x000000000004b947 */ /* 0x000fec0003800000 */
[----:B---3--:R3:W-:Y:S02]  /*3ef0*/  REDG.E.ADD.F32.FTZ.RN.STRONG.GPU desc[UR32][R4.64+0xd00], R13 ;  /* 0x000d000d040079a6 */ /* 0x0087e4000c12f320 */
.L_x_5313:
[----:B------:R-:W-:Y:S05]  /*3f00*/  BSYNC.RECONVERGENT B0 ;  /* 0x0000000000007941 */ /* 0x000fea0003800200 */
.L_x_5312:
[----:B---3--:R3:W0:Y:S01]  /*3f10*/  LDS R13, [R47+0x1650] ;  /* 0x001650002f0d7984 */ /* 0x0086220000000800 */
[----:B------:R-:W-:Y:S01]  /*3f20*/  BSSY.RECONVERGENT B0, `(.L_x_5314) ;  /* 0x0000006000007945 */ /* 0x000fe20003800200 */
[----:B------:R-:W-:Y:S01]  /*3f30*/  FADD.FTZ R179, -R122, R163 ;  /* 0x000000a37ab37221 */ /* 0x000fe20000010100 */
[----:B------:R-:W-:Y:S01]  /*3f40*/  FMUL.FTZ R163, R140, R218 ;  /* 0x000000da8ca37220 */ /* 0x000fe20000410000 */
[----:B------:R-:W-:Y:S01]  /*3f50*/  FFMA.FTZ R186, R165, R177, R186 ;  /* 0x000000b1a5ba7223 */ /* 0x000fe200000100ba */
[----:B------:R-:W-:Y:S06]  /*3f60*/  @!P4 BRA `(.L_x_5315) ;  /* 0x000000000004c947 */ /* 0x000fec0003800000 */
[----:B0-----:R0:W-:Y:S02]  /*3f70*/  REDG.E.ADD.F32.FTZ.RN.STRONG.GPU desc[UR32][R4.64+0xe00], R13 ;  /* 0x000e000d040079a6 */ /* 0x0011e4000c12f320 */
.L_x_5315:
[----:B------:R-:W-:Y:S05]  /*3f80*/  BSYNC.RECONVERGENT B0 ;  /* 0x0000000000007941 */ /* 0x000fea0003800200 */
.L_x_5314:
[----:B------:R1:W1:Y:S01]  /*3f90*/  LDS R181, [R48+0x1750] ;  /* 0x0017500030b57984 */ /* 0x0002620000000800 */
[----:B------:R-:W-:Y:S01]  /*3fa0*/  BSSY.RECONVERGENT B0, `(.L_x_5316) ;  /* 0x0000004000007945 */ /* 0x000fe20003800200 */
[----:B0-----:R-:W-:-:S03]  /*3fb0*/  FFMA.FTZ R13, R163, R179, R186 ;  /* 0x000000b3a30d7223 */ /* 0x001fc600000100ba */
[----:B------:R-:W-:Y:S05]  /*3fc0*/  @!P5 BRA `(.L_x_5317) ;  /* 0x000000000004d947 */ /* 0x000fea0003800000 */
[----:B-1----:R0:W-:Y:S02]  /*3fd0*/  REDG.E.ADD.F32.FTZ.RN.STRONG.GPU desc[UR32][R4.64+0xf00], R181 ;  /* 0x000f00b5040079a6 */ /* 0x0021e4000c12f320 */
.L_x_5317:
[----:B------:R-:W-:Y:S05]  /*3fe0*/  BSYNC.RECONVERGENT B0 ;  /* 0x0000000000007941 */ /* 0x000fea0003800200 */
.L_x_5316:
[----:B0-----:R-:W0:Y:S01]  /*3ff0*/  SHFL.DOWN PT, R4, R13, 0x1, 0x1f ;  /* 0x08201f000d047f89 */ /* 0x001e2200000e0000 */
[----:B------:R-:W-:Y:S01]  /*4000*/  ISETP.GT.AND P1, PT, R62, 0x1e, PT ;  /* 0x0000001e3e00780c */ /* 0x000fe20003f24270 */
[----:B------:R-:W-:Y:S01]  /*4010*/  FMUL.FTZ R186, R147, R212 ;  /* 0x000000d493ba7220 */ /* 0x000fe20000410000 */
[----:B------:R-:W-:Y:S01]  /*4020*/  FADD.FTZ R72, R165, R72 ;  /* 0x00000048a5487221 */ /* 0x000fe20000010000 */
[----:B------:R-:W5:Y:S01]  /*4030*/  SHFL.DOWN PT, R5, R6, 0x1, 0x1f ;  /* 0x08201f0006057f89 */ /* 0x000f6200000e0000 */
[----:B------:R-:W-:Y:S01]  /*4040*/  ISETP.NE.AND P2, PT, R190, RZ, PT ;  /* 0x000000ffbe00720c */ /* 0x000fe20003f45270 */
[----:B------:R-:W-:Y:S01]  /*4050*/  FMUL.FTZ R177, R177, R186 ;  /* 0x000000bab1b17220 */ /* 0x000fe20000410000 */
        /* <DEDUP_REMOVED lines=8> */
[----:B------:R-:W-:Y:S01]  /*40e0*/  FFMA.FTZ R212, R64, R212, R177 ;  /* 0x000000d440d47223 */ /* 0x000fe200000100b1 */
[----:B------:R-:W-:Y:S01]  /*40f0*/  FMUL.FTZ R222, R222, R7 ;  /* 0x00000007dede7220 */ /* 0x000fe20000410000 */
[----:B------:R-:W-:Y:S01]  /*4100*/  BSSY.RECONVERGENT B0, `(.L_x_5318) ;  /* 0x000006e000007945 */ /* 0x000fe20003800200 */
[----:B------:R-:W-:Y:S01]  /*4110*/  FADD.FTZ R68, R167, R68 ;  /* 0x00000044a7447221 */ /* 0x000fe20000010000 */
[----:B------:R-:W-:Y:S01]  /*4120*/  FADD.FTZ R71, R173, R71 ;  /* 0x00000047ad477221 */ /* 0x000fe20000010000 */
[----:B------:R-:W-:Y:S01]  /*4130*/  FFMA.FTZ R3, R119, R12, R222 ;  /* 0x0000000c77037223 */ /* 0x000fe200000100de */
[----:B------:R-:W-:Y:S01]  /*4140*/  FADD.FTZ R89, R212, R89 ;  /* 0x00000059d4597221 */ /* 0x000fe20000010000 */
[----:B------:R-:W-:Y:S01]  /*4150*/  FADD.FTZ R69, R171, R69 ;  /* 0x00000045ab457221 */ /* 0x000fe20000010000 */
[----:B------:R-:W-:Y:S01]  /*4160*/  FADD.FTZ R70, R153, R70 ;  /* 0x0000004699467221 */ /* 0x000fe20000010000 */
[----:B0-----:R-:W-:Y:S01]  /*4170*/  @!P1 FADD.FTZ R13, R13, R4 ;  /* 0x000000040d0d9221 */ /* 0x001fe20000010000 */
[----:B------:R-:W-:Y:S01]  /*4180*/  FADD.FTZ R106, R149, R106 ;  /* 0x0000006a956a7221 */ /* 0x000fe20000010000 */
[----:B------:R-:W-:Y:S01]  /*4190*/  FADD.FTZ R99, R174, R99 ;  /* 0x00000063ae637221 */ /* 0x000fe20000010000 */
[----:B------:R-:W-:Y:S01]  /*41a0*/  FADD.FTZ R95, R172, R95 ;  /* 0x0000005fac5f7221 */ /* 0x000fe20000010000 */
[----:B-----5:R-:W-:Y:S01]  /*41b0*/  @!P1 FADD.FTZ R6, R6, R5 ;  /* 0x0000000506069221 */ /* 0x020fe20000010000 */
[----:B------:R-:W0:Y:S01]  /*41c0*/  SHFL.DOWN PT, R4, R13, 0x2, 0x1f ;  /* 0x08401f000d047f89 */ /* 0x000e2200000e0000 */
[----:B------:R-:W-:Y:S01]  /*41d0*/  ISETP.GT.AND P1, PT, R62, 0x1d, PT ;  /* 0x0000001d3e00780c */ /* 0x000fe20003f24270 */
[----:B------:R-:W-:Y:S01]  /*41e0*/  FADD.FTZ R93, R2, R93 ;  /* 0x0000005d025d7221 */ /* 0x000fe20000010000 */
[----:B------:R-:W-:Y:S01]  /*41f0*/  FADD.FTZ R76, R3, R76 ;  /* 0x0000004c034c7221 */ /* 0x000fe20000010000 */
[----:B------:R-:W5:Y:S10]  /*4200*/  SHFL.DOWN PT, R5, R6, 0x2, 0x1f ;  /* 0x08401f0006057f89 */ /* 0x000f7400000e0000 */
[----:B0-----:R-:W-:Y:S01]  /*4210*/  @!P1 FADD.FTZ R13, R13, R4 ;  /* 0x000000040d0d9221 */ /* 0x001fe20000010000 */
[----:B------:R-:W-:Y:S01]  /*4220*/  FMUL.FTZ R4, R147, R218 ;  /* 0x000000da93047220 */ /* 0x000fe20000410000 */
[----:B-----5:R-:W-:-:S03]  /*4230*/  @!P1 FADD.FTZ R6, R6, R5 ;  /* 0x0000000506069221 */ /* 0x020fc60000010000 */
[----:B------:R-:W0:Y:S01]  /*4240*/  SHFL.DOWN PT, R192, R13, 0x4, 0x1f ;  /* 0x08801f000dc07f89 */ /* 0x000e2200000e0000 */
[----:B------:R-:W-:Y:S01]  /*4250*/  ISETP.GT.AND P1, PT, R62, 0x1b, PT ;  /* 0x0000001b3e00780c */ /* 0x000fe20003f24270 */
[----:B------:R-:W-:Y:S01]  /*4260*/  FMUL.FTZ R5, R147, R188 ;  /* 0x000000bc93057220 */ /* 0x000fe20000410000 */
[----:B------:R-:W-:Y:S01]  /*4270*/  FMUL.FTZ R190, R179, R4 ;  /* 0x00000004b3be7220 */ /* 0x000fe20000410000 */
[----:B-1----:R-:W1:Y:S01]  /*4280*/  SHFL.DOWN PT, R181, R6, 0x4, 0x1f ;  /* 0x08801f0006b57f89 */ /* 0x002e6200000e0000 */
        /* <DEDUP_REMOVED lines=26> */
[----:B------:R-:W-:Y:S01]  /*4430*/  FMUL.FTZ R5, R147, R208 ;  /* 0x000000d093057220 */ /* 0x000fe20000410000 */
[----:B------:R-:W-:Y:S01]  /*4440*/  FMUL.FTZ R161, R161, R4 ;  /* 0x00000004a1a17220 */ /* 0x000fe20000410000 */
[----:B------:R-:W1:Y:S01]  /*4450*/  SHFL.DOWN PT, R165, R6, 0x8, 0x1f ;  /* 0x09001f0006a57f89 */ /* 0x000e6200000e0000 */
[----:B------:R-:W-:Y:S01]  /*4460*/  FFMA.FTZ R15, R111, R8, R176 ;  /* 0x000000086f0f7223 */ /* 0x000fe200000100b0 */
[C---:B------:R-:W-:Y:S01]  /*4470*/  FMUL.FTZ R4, R147.reuse, R168 ;  /* 0x000000a893047220 */ /* 0x040fe20000410000 */
[----:B------:R-:W-:Y:S01]  /*4480*/  FMUL.FTZ R220, R220, R5 ;  /* 0x00000005dcdc7220 */ /* 0x000fe20000410000 */
[----:B------:R-:W-:Y:S01]  /*4490*/  FMUL.FTZ R8, R147, R164 ;  /* 0x000000a493087220 */ /* 0x000fe20000410000 */
[----:B------:R-:W-:Y:S01]  /*44a0*/  FFMA.FTZ R178, R57, R170, R178 ;  /* 0x000000aa39b27223 */ /* 0x000fe200000100b2 */
[----:B------:R-:W-:Y:S01]  /*44b0*/  FMUL.FTZ R170, R9, R4 ;  /* 0x0000000409aa7220 */ /* 0x000fe20000410000 */
[----:B------:R-:W-:Y:S01]  /*44c0*/  FFMA.FTZ R9, R115, R208, R220 ;  /* 0x000000d073097223 */ /* 0x000fe200000100dc */
[----:B------:R-:W-:Y:S01]  /*44d0*/  FMUL.FTZ R8, R201, R8 ;  /* 0x00000008c9087220 */ /* 0x000fe20000410000 */
[----:B------:R-:W-:Y:S01]  /*44e0*/  FADD.FTZ R82, R15, R82 ;  /* 0x000000520f527221 */ /* 0x000fe20000010000 */
[----:B------:R-:W-:Y:S01]  /*44f0*/  FFMA.FTZ R210, R56, R210, R157 ;  /* 0x000000d238d27223 */ /* 0x000fe2000001009d */
[----:B------:R-:W-:Y:S01]  /*4500*/  FADD.FTZ R80, R9, R80 ;  /* 0x0000005009507221 */ /* 0x000fe20000010000 */
        /* <DEDUP_REMOVED lines=12> */
[----:B-1----:R-:W-:Y:S01]  /*45d0*/  @!P1 FADD.FTZ R6, R6, R165 ;  /* 0x000000a506069221 */ /* 0x002fe20000010000 */
[----:B------:R-:W0:Y:S01]  /*45e0*/  SHFL.DOWN PT, R180, R13, 0x10, 0x1f ;  /* 0x0a001f000db47f89 */ /* 0x000e2200000e0000 */
[----:B------:R-:W-:Y:S01]  /*45f0*/  ISETP.NE.AND P1, PT, R62, RZ, PT ;  /* 0x000000ff3e00720c */ /* 0x000fe20003f25270 */
[----:B------:R-:W-:Y:S01]  /*4600*/  FADD.FTZ R85, R210, R85 ;  /* 0x00000055d2557221 */ /* 0x000fe20000010000 */
[----:B------:R-:W-:Y:S01]  /*4610*/  FADD.FTZ R83, R178, R83 ;  /* 0x00000053b2537221 */ /* 0x000fe20000010000 */
[----:B------:R-:W1:Y:S01]  /*4620*/  SHFL.DOWN PT, R151, R6, 0x10, 0x1f ;  /* 0x0a001f0006977f89 */ /* 0x000e6200000e0000 */
[----:B------:R-:W-:Y:S01]  /*4630*/  FADD.FTZ R81, R204, R81 ;  /* 0x00000051cc517221 */ /* 0x000fe20000010000 */
[----:B------:R-:W-:Y:S01]  /*4640*/  FADD.FTZ R79, R170, R79 ;  /* 0x0000004faa4f7221 */ /* 0x000fe20000010000 */
[----:B------:R-:W-:Y:S01]  /*4650*/  FADD.FTZ R78, R11, R78 ;  /* 0x0000004e0b4e7221 */ /* 0x000fe20000010000 */
[----:B------:R-:W-:Y:S01]  /*4660*/  FADD.FTZ R77, R14, R77 ;  /* 0x0000004d0e4d7221 */ /* 0x000fe20000010000 */
[----:B------:R-:W-:-:S05]  /*4670*/  FADD.FTZ R75, R8, R75 ;  /* 0x0000004b084b7221 */ /* 0x000fca0000010000 */
        /* <DEDUP_REMOVED lines=14> */
[----:B------:R-:W5:Y:S04]  /*4760*/  @P2 LDS R8, [UR26+0x3210] ;  /* 0x0032101aff082984 */ /* 0x000f680008000800 */
[----:B------:R-:W2:Y:S01]  /*4770*/  @P2 LDS R7, [UR26+0x2e10] ;  /* 0x002e101aff072984 */ /* 0x000ea20008000800 */
[----:B-1----:R-:W-:Y:S01]  /*4780*/  FADD.FTZ R3, R3, R6 ;  /* 0x0000000603037221 */ /* 0x002fe20000010000 */
[----:B------:R-:W-:-:S03]  /*4790*/  FADD.FTZ R2, R2, R13 ;  /* 0x0000000d02027221 */ /* 0x000fc60000010000 */
[----:B-----5:R-:W-:Y:S01]  /*47a0*/  @P2 FADD.FTZ R3, R3, R8 ;  /* 0x0000000803032221 */ /* 0x020fe20000010000 */
[----:B--2---:R-:W-:-:S04]  /*47b0*/  @P2 FADD.FTZ R2, R2, R7 ;  /* 0x0000000702022221 */ /* 0x004fc80000010000 */
[----:B------:R1:W-:Y:S04]  /*47c0*/  STS [UR26+0x3210], R3 ;  /* 0x00321003ff007988 */ /* 0x0003e8000800081a */
[----:B------:R1:W-:Y:S02]  /*47d0*/  STS [UR26+0x2e10], R2 ;  /* 0x002e1002ff007988 */ /* 0x0003e4000800081a */
.L_x_5319:
[----:B------:R-:W-:Y:S05]  /*47e0*/  BSYNC.RECONVERGENT B0 ;  /* 0x0000000000007941 */ /* 0x000fea0003800200 */
.L_x_5318:
[----:B------:R-:W-:-:S04]  /*47f0*/  UIADD3 UR6, UPT, UPT, UR6, 0x1, URZ ;  /* 0x0000000106067890 */ /* 0x000fc8000fffe0ff */
[----:B------:R-:W-:-:S09]  /*4800*/  UISETP.GE.AND UP0, UPT, UR6, UR45, UPT ;  /* 0x0000002d0600728c */ /* 0x000fd2000bf06270 */
[----:B------:R-:W-:Y:S05]  /*4810*/  BRA.U !UP0, `(.L_x_5320) ;  /* 0xffffffd108607547 */ /* 0x000fea000b83ffff */
.L_x_5275:
[----:B------:R-:W-:Y:S01]  /*4820*/  BAR.SYNC.DEFER_BLOCKING 0x0 ;  /* 0x0000000000007b1d */ /* 0x000fe20000010000 */
[----:B------:R-:W-:Y:S01]  /*4830*/  F2FP.BF16.F32.PACK_AB R7, R101, R106 ;  /* 0x0000006a6507723e */ /* 0x000fe200000010ff */
[----:B------:R-:W-:Y:S01]  /*4840*/  UIADD3 UR40, UPT, UPT, UR21, -0x1, URZ ;  /* 0xffffffff15287890 */ /* 0x000fe2000fffe0ff */
[----:B------:R-:W-:Y:S01]  /*4850*/  F2FP.BF16.F32.PACK_AB R6, R98, R99 ;  /* 0x000000636206723e */ /* 0x000fe200000010ff */
[----:B-1----:R-:W-:Y:S01]  /*4860*/  FADD.FTZ R3, R26, R75 ;  /* 0x0000004b1a037221 */ /* 0x002fe20000010000 */
[----:B0-----:R-:W-:Y:S01]  /*4870*/  F2FP.BF16.F32.PACK_AB R5, R95, R96 ;  /* 0x000000605f05723e */ /* 0x001fe200000010ff */
[----:B------:R-:W0:Y:S01]  /*4880*/  LDCU.64 UR30, c[0x0][0x4f8] ;  /* 0x00009f00ff1e77ac */ /* 0x000e220008000a00 */
[----:B------:R-:W-:Y:S01]  /*4890*/  F2FP.BF16.F32.PACK_AB R4, R92, R93 ;  /* 0x0000005d5c04723e */ /* 0x000fe200000010ff */
[----:B------:R-:W-:Y:S01]  /*48a0*/  FADD.FTZ R0, R3, R76 ;  /* 0x0000004c03007221 */ /* 0x000fe20000010000 */
[----:B------:R-:W-:Y:S01]  /*48b0*/  F2FP.BF16.F32.PACK_AB R67, R67, R72 ;  /* 0x000000484343723e */ /* 0x000fe200000010ff */
[----:B------:R-:W1:Y:S01]  /*48c0*/  LDCU.64 UR36, c[0x0][0x500] ;  /* 0x0000a000ff2477ac */ /* 0x000e620008000a00 */
[----:B------:R-:W-:-:S02]  /*48d0*/  F2FP.BF16.F32.PACK_AB R66, R68, R71 ;  /* 0x000000474442723e */ /* 0x000fc400000010ff */
[----:B------:R-:W-:Y:S01]  /*48e0*/  F2FP.BF16.F32.PACK_AB R65, R69, R74 ;  /* 0x0000004a4541723e */ /* 0x000fe200000010ff */
[----:B------:R-:W-:Y:S01]  /*48f0*/  USHF.L.U32 UR28, UR40, 0xa, URZ ;  /* 0x0000000a281c7899 */ /* 0x000fe200080006ff */
[----:B------:R-:W-:Y:S01]  /*4900*/  F2FP.BF16.F32.PACK_AB R64, R70, R73 ;  /* 0x000000494640723e */ /* 0x000fe200000010ff */
[----:B------:R-:W5:Y:S01]  /*4910*/  LDCU.64 UR38, c[0x0][0x550] ;  /* 0x0000aa00ff2677ac */ /* 0x000f620008000a00 */
[----:B------:R-:W-:Y:S02]  /*4920*/  F2FP.BF16.F32.PACK_AB R23, R90, R89 ;  /* 0x000000595a17723e */ /* 0x000fe400000010ff */
[----:B------:R-:W-:Y:S01]  /*4930*/  F2FP.BF16.F32.PACK_AB R22, R88, R87 ;  /* 0x000000575816723e */ /* 0x000fe200000010ff */
[----:B------:R-:W-:Y:S01]  /*4940*/  USHF.R.S32.HI UR29, URZ, 0x1f, UR28 ;  /* 0x0000001fff1d7899 */ /* 0x000fe2000801141c */
[----:B------:R-:W-:Y:S01]  /*4950*/  F2FP.BF16.F32.PACK_AB R21, R86, R85 ;  /* 0x000000555615723e */ /* 0x000fe200000010ff */
[----:B------:R-:W-:Y:S01]  /*4960*/  UIADD3 UR18, UP1, UPT, UR18, -0x800, URZ ;  /* 0xfffff80012127890 */ /* 0x000fe2000ff3e0ff */
[----:B------:R-:W-:Y:S01]  /*4970*/  F2FP.BF16.F32.PACK_AB R20, R84, R83 ;  /* 0x000000535414723e */ /* 0x000fe200000010ff */
[----:B------:R2:W-:Y:S01]  /*4980*/  STS.128 [R54], R4 ;  /* 0x0000000436007388 */ /* 0x0005e20000000c00 */
[----:B0-----:R-:W-:Y:S01]  /*4990*/  UIMAD.WIDE.U32 UR26, UR35, UR30, UR28 ;  /* 0x0000001e231a72a5 */ /* 0x001fe2000f8e001c */
[----:B------:R-:W-:Y:S01]  /*49a0*/  IADD3 R27, P0, PT, R27, -0x800, RZ ;  /* 0xfffff8001b1b7810 */ /* 0x000fe20007f1e0ff */
[----:B------:R-:W-:Y:S01]  /*49b0*/  UIADD3 UR20, UP2, UPT, UR20, -0x800, URZ ;  /* 0xfffff80014147890 */ /* 0x000fe2000ff5e0ff */
[----:B------:R-:W-:Y:S01]  /*49c0*/  STS.128 [R54+0x10], R64 ;  /* 0x0000104036007388 */ /* 0x000fe20000000c00 */
[----:B------:R-:W-:-:S03]  /*49d0*/  NOP ;  /* 0x0000000000007918 */ /* 0x000fc60000000000 */
[----:B------:R-:W0:Y:S01]  /*49e0*/  LDS.128 R8, [R53] ;  /* 0x0000000035087984 */ /* 0x000e220000000c00 */
[----:B------:R-:W-:Y:S01]  /*49f0*/  UIMAD UR27, UR35, UR31, UR27 ;  /* 0x0000001f231b72a4 */ /* 0x000fe2000f8e021b */
[----:B------:R-:W-:Y:S01]  /*4a00*/  IADD3.X R29, PT, PT, R29, -0x1, RZ, P0, !PT ;  /* 0xffffffff1d1d7810 */ /* 0x000fe200007fe4ff */
[----:B------:R-:W3:Y:S01]  /*4a10*/  LDCU.64 UR30, c[0x0][0x520] ;  /* 0x0000a400ff1e77ac */ /* 0x000ee20008000a00 */
[----:B------:R-:W4:Y:S01]  /*4a20*/  LDS.128 R12, [R53+0x200] ;  /* 0x00020000350c7984 */ /* 0x000f220000000c00 */
[----:B--2---:R-:W-:Y:S01]  /*4a30*/  FADD.FTZ R5, R0, R77 ;  /* 0x0000004d00057221 */ /* 0x004fe20000010000 */
[----:B------:R-:W-:Y:S01]  /*4a40*/  F2FP.BF16.F32.PACK_AB R4, R76, R75 ;  /* 0x0000004b4c04723e */ /* 0x000fe200000010ff */
[----:B-1----:R-:W-:Y:S01]  /*4a50*/  UIMAD.WIDE.U32 UR26, UR34, UR36, UR26 ;  /* 0x00000024221a72a5 */ /* 0x002fe2000f8e001a */
[----:B------:R-:W-:Y:S01]  /*4a60*/  F2FP.BF16.F32.PACK_AB R7, R82, R81 ;  /* 0x000000515207723e */ /* 0x000fe200000010ff */
[----:B------:R-:W-:Y:S01]  /*4a70*/  FADD.FTZ R0, R5, R78 ;  /* 0x0000004e05007221 */ /* 0x000fe20000010000 */
[----:B------:R-:W-:Y:S01]  /*4a80*/  F2FP.BF16.F32.PACK_AB R5, R78, R77 ;  /* 0x0000004d4e05723e */ /* 0x000fe200000010ff */
[----:B------:R-:W-:Y:S01]  /*4a90*/  UIMAD UR27, UR34, UR37, UR27 ;  /* 0x00000025221b72a4 */ /* 0x000fe2000f8e021b */
[----:B------:R-:W-:Y:S01]  /*4aa0*/  F2FP.BF16.F32.PACK_AB R6, R80, R79 ;  /* 0x0000004f5006723e */ /* 0x000fe200000010ff */
[----:B-----5:R-:W-:Y:S01]  /*4ab0*/  ULEA UR6, UP0, UR26, UR38, 0x1 ;  /* 0x000000261a067291 */ /* 0x020fe2000f8008ff */
[----:B------:R-:W-:Y:S01]  /*4ac0*/  FADD.FTZ R79, R0, R79 ;  /* 0x0000004f004f7221 */ /* 0x000fe20000010000 */
[----:B------:R-:W1:Y:S03]  /*4ad0*/  LDCU.64 UR36, c[0x0][0x560] ;  /* 0x0000ac00ff2477ac */ /* 0x000e660008000a00 */
[----:B------:R-:W-:Y:S01]  /*4ae0*/  FADD.FTZ R80, R79, R80 ;  /* 0x000000504f507221 */ /* 0x000fe20000010000 */
[----:B------:R-:W-:Y:S01]  /*4af0*/  ULEA.HI.X UR26, UR26, UR39, UR27, 0x1, UP0 ;  /* 0x000000271a1a7291 */ /* 0x000fe200080f0c1b */
[----:B------:R-:W-:Y:S01]  /*4b00*/  MOV R2, UR6 ;  /* 0x0000000600027c02 */ /* 0x000fe20008000f00 */
[----:B------:R-:W-:Y:S01]  /*4b10*/  UIADD3.X UR17, UPT, UPT, UR17, -0x1, URZ, UP1, !UPT ;  /* 0xffffffff11117890 */ /* 0x000fe20008ffe4ff */
[----:B------:R-:W-:Y:S01]  /*4b20*/  FADD.FTZ R81, R80, R81 ;  /* 0x0000005150517221 */ /* 0x000fe20000010000 */
[----:B------:R-:W-:-:S02]  /*4b30*/  UIADD3.X UR19, UPT, UPT, UR19, -0x1, URZ, UP2, !UPT ;  /* 0xffffffff13137890 */ /* 0x000fc400097fe4ff */
[----:B------:R-:W-:Y:S01]  /*4b40*/  MOV R3, UR26 ;  /* 0x0000001a00037c02 */ /* 0x000fe20008000f00 */
[----:B------:R-:W-:Y:S02]  /*4b50*/  FADD.FTZ R82, R81, R82 ;  /* 0x0000005251527221 */ /* 0x000fe40000010000 */
[----:B------:R-:W-:Y:S02]  /*4b60*/  IMAD.WIDE.U32 R2, R51, 0x10, R2 ;  /* 0x0000001033027825 */ /* 0x000fe400078e0002 */
[----:B------:R-:W2:Y:S02]  /*4b70*/  LDCU.64 UR26, c[0x0][0x518] ;  /* 0x0000a300ff1a77ac */ /* 0x000ea40008000a00 */
[----:B------:R-:W-:-:S04]  /*4b80*/  FADD.FTZ R83, R82, R83 ;  /* 0x0000005352537221 */ /* 0x000fc80000010000 */
[----:B------:R-:W-:Y:S01]  /*4b90*/  FADD.FTZ R84, R83, R84 ;  /* 0x0000005453547221 */ /* 0x000fe20000010000 */
[----:B0-----:R-:W-:Y:S03]  /*4ba0*/  STG.E.128 desc[UR32][R2.64], R8 ;  /* 0x0000000802007986 */ /* 0x001fe6000c101d20 */
[----:B------:R-:W-:Y:S01]  /*4bb0*/  FADD.FTZ R85, R84, R85 ;  /* 0x0000005554557221 */ /* 0x000fe20000010000 */
[----:B----4-:R0:W-:Y:S03]  /*4bc0*/  STG.E.128 desc[UR32][R2.64+0x200], R12 ;  /* 0x0002000c02007986 */ /* 0x0101e6000c101d20 */
[----:B------:R-:W-:Y:S01]  /*4bd0*/  FADD.FTZ R86, R85, R86 ;  /* 0x0000005655567221 */ /* 0x000fe20000010000 */
[----:B------:R-:W-:Y:S01]  /*4be0*/  BAR.SYNC.DEFER_BLOCKING 0x0 ;  /* 0x0000000000007b1d */ /* 0x000fe20000010000 */
[----:B--2---:R-:W-:-:S02]  /*4bf0*/  UIMAD.WIDE.U32 UR28, UR35, UR26, UR28 ;  /* 0x0000001a231c72a5 */ /* 0x004fc4000f8e001c */
[----:B------:R-:W-:Y:S02]  /*4c00*/  FADD.FTZ R87, R86, R87 ;  /* 0x0000005756577221 */ /* 0x000fe40000010000 */
[----:B------:R-:W-:Y:S02]  /*4c10*/  UIMAD UR27, UR35, UR27, UR29 ;  /* 0x0000001b231b72a4 */ /* 0x000fe4000f8e021d */
[----:B------:R-:W-:Y:S01]  /*4c20*/  FADD.FTZ R88, R87, R88 ;  /* 0x0000005857587221 */ /* 0x000fe20000010000 */
[----:B------:R-:W-:Y:S02]  /*4c30*/  UMOV UR26, UR28 ;  /* 0x0000001c001a7c82 */ /* 0x000fe40008000000 */
[----:B---3--:R-:W-:Y:S01]  /*4c40*/  UIMAD.WIDE.U32 UR26, UR34, UR30, UR26 ;  /* 0x0000001e221a72a5 */ /* 0x008fe2000f8e001a */
[----:B------:R-:W-:-:S03]  /*4c50*/  FADD.FTZ R89, R88, R89 ;  /* 0x0000005958597221 */ /* 0x000fc60000010000 */
[----:B------:R-:W-:Y:S01]  /*4c60*/  UIMAD UR27, UR34, UR31, UR27 ;  /* 0x0000001f221b72a4 */ /* 0x000fe2000f8e021b */
[----:B------:R-:W-:Y:S01]  /*4c70*/  FADD.FTZ R26, R89, R90 ;  /* 0x0000005a591a7221 */ /* 0x000fe20000010000 */
[----:B-1----:R-:W-:-:S04]  /*4c80*/  ULEA UR6, UP0, UR26, UR36, 0x1 ;  /* 0x000000241a067291 */ /* 0x002fc8000f8008ff */
[----:B------:R-:W-:Y:S02]  /*4c90*/  ULEA.HI.X UR26, UR26, UR37, UR27, 0x1, UP0 ;  /* 0x000000251a1a7291 */ /* 0x000fe400080f0c1b */
[----:B0-----:R-:W-:Y:S01]  /*4ca0*/  MOV R2, UR6 ;  /* 0x0000000600027c02 */ /* 0x001fe20008000f00 */
[----:B------:R-:W-:Y:S01]  /*4cb0*/  UIADD3 UR22, UP0, UPT, UR22, -0x800, URZ ;  /* 0xfffff80016167890 */ /* 0x000fe2000ff1e0ff */
[----:B------:R-:W-:Y:S02]  /*4cc0*/  STS.128 [R54], R4 ;  /* 0x0000000436007388 */ /* 0x000fe40000000c00 */
[----:B------:R-:W-:Y:S01]  /*4cd0*/  MOV R3, UR26 ;  /* 0x0000001a00037c02 */ /* 0x000fe20008000f00 */
[----:B------:R-:W-:Y:S01]  /*4ce0*/  UIADD3.X UR24, UPT, UPT, UR24, -0x1, URZ, UP0, !UPT ;  /* 0xffffffff18187890 */ /* 0x000fe200087fe4ff */
[----:B------:R-:W-:Y:S01]  /*4cf0*/  STS.128 [R54+0x10], R20 ;  /* 0x0000101436007388 */ /* 0x000fe20000000c00 */
[----:B------:R-:W-:-:S03]  /*4d00*/  NOP ;  /* 0x0000000000007918 */ /* 0x000fc60000000000 */
[----:B------:R-:W0:Y:S01]  /*4d10*/  LDS.128 R8, [R53] ;  /* 0x0000000035087984 */ /* 0x000e220000000c00 */
[----:B------:R-:W-:Y:S01]  /*4d20*/  IMAD.WIDE.U32 R2, R51, 0x10, R2 ;  /* 0x0000001033027825 */ /* 0x000fe200078e0002 */
[----:B------:R-:W-:Y:S02]  /*4d30*/  UISETP.GT.AND UP0, UPT, UR21, 0x1, UPT ;  /* 0x000000011500788c */ /* 0x000fe4000bf04270 */
[----:B------:R-:W1:Y:S01]  /*4d40*/  LDS.128 R56, [R53+0x200] ;  /* 0x0002000035387984 */ /* 0x000e620000000c00 */
[----:B------:R-:W-:-:S03]  /*4d50*/  UMOV UR21, UR40 ;  /* 0x0000002800157c82 */ /* 0x000fc60008000000 */
[----:B0-----:R0:W-:Y:S04]  /*4d60*/  STG.E.128 desc[UR32][R2.64], R8 ;  /* 0x0000000802007986 */ /* 0x0011e8000c101d20 */
[----:B-1----:R0:W-:Y:S01]  /*4d70*/  STG.E.128 desc[UR32][R2.64+0x200], R56 ;  /* 0x0002003802007986 */ /* 0x0021e2000c101d20 */
[----:B------:R-:W-:Y:S05]  /*4d80*/  BRA.U UP0, `(.L_x_5321) ;  /* 0xffffffbd00c07547 */ /* 0x000fea000b83ffff */
.L_x_5274:
        /* <DEDUP_REMOVED lines=38> */
[----:B-1----:R-:W-:Y:S01]  /*4ff0*/  MOV R3, UR5 ;  /* 0x0000000500037c02 */ /* 0x002fe20008000f00 */
[----:B--2---:R-:W-:-:S05]  /*5000*/  FADD.FTZ R5, R4, R5 ;  /* 0x0000000504057221 */ /* 0x004fca0000010000 */
[----:B------:R2:W-:Y:S02]  /*5010*/  REDG.E.ADD.F32.FTZ.RN.STRONG.GPU desc[UR32][R2.64], R5 ;  /* 0x00000005020079a6 */ /* 0x0005e4000c12f320 */
.L_x_5323:
[----:B------:R-:W-:Y:S05]  /*5020*/  BSYNC.RECONVERGENT B0 ;  /* 0x0000000000007941 */ /* 0x000fea0003800200 */
.L_x_5322:
        /* <DEDUP_REMOVED lines=39> */
.L_x_5325:
[----:B------:R-:W-:Y:S05]  /*52a0*/  BSYNC.RECONVERGENT B0 ;  /* 0x0000000000007941 */ /* 0x000fea0003800200 */
.L_x_5324:
[----:B------:R-:W-:Y:S05]  /*52b0*/  @P0 EXIT ;  /* 0x000000000000094d */ /* 0x000fea0003800000 */
[----:B------:R-:W3:Y:S01]  /*52c0*/  S2UR UR5, SR_CgaCtaId ;  /* 0x00000000000579c3 */ /* 0x000ee20000008800 */
[----:B------:R-:W-:Y:S01]  /*52d0*/  BSSY.RECONVERGENT B0, `(.L_x_5326) ;  /* 0x0000024000007945 */ /* 0x000fe20003800200 */
[----:B------:R-:W-:Y:S01]  /*52e0*/  UMOV UR4, 0x400 ;  /* 0x0000040000047882 */ /* 0x000fe20000000000 */
[----:B------:R-:W4:Y:S01]  /*52f0*/  LDCU UR6, c[0x0][0x360] ;  /* 0x00006c00ff0677ac */ /* 0x000f220008000800 */
[----:B------:R-:W0:Y:S01]  /*5300*/  LDCU.64 UR12, c[0x0][0x4b0] ;  /* 0x00009600ff0c77ac */ /* 0x000e220008000a00 */
[----:B------:R-:W0:Y:S01]  /*5310*/  LDCU.64 UR14, c[0x0][0x4d0] ;  /* 0x00009a00ff0e77ac */ /* 0x000e220008000a00 */
[----:B------:R-:W0:Y:S02]  /*5320*/  LDCU.128 UR20, c[0x0][0x530] ;  /* 0x0000a600ff1477ac */ /* 0x000e240008000c00 */
[----:B0--34-:R-:W-:-:S12]  /*5330*/  ULEA UR4, UR5, UR4, 0x18 ;  /* 0x0000000405047291 */ /* 0x019fd8000f8ec0ff */
.L_x_5327:
[----:B------:R-:W-:Y:S02]  /*5340*/  LEA R0, R11, UR4, 0x2 ;  /* 0x000000040b007c11 */ /* 0x000fe4000f8e10ff */
[----:B0-2---:R-:W-:Y:S02]  /*5350*/  MOV R5, UR9 ;  /* 0x0000000900057c02 */ /* 0x005fe40008000f00 */
[----:B-1----:R-:W-:Y:S01]  /*5360*/  MOV R4, UR8 ;  /* 0x0000000800047c02 */ /* 0x002fe20008000f00 */
        /* <DEDUP_REMOVED lines=27> */
.L_x_5326:
[----:B------:R-:W-:Y:S05]  /*5520*/  EXIT ;  /* 0x000000000000794d */ /* 0x000fea0003800000 */
.L_x_5280:
[----:B------:R-:W-:Y:S01]  /*5530*/  HFMA2 R163, -RZ, RZ, 0, 5.9604644775390625e-08 ;  /* 0x00000001ffa37431 */ /* 0x000fe200000001ff */
[----:B------:R-:W-:Y:S02]  /*5540*/  MOV R178, R6 ;  /* 0x0000000600b27202 */ /* 0x000fe40000000f00 */
[----:B------:R-:W-:Y:S02]  /*5550*/  MOV R180, RZ ;  /* 0x000000ff00b47202 */ /* 0x000fe40000000f00 */
[----:B------:R-:W-:-:S07]  /*5560*/  MOV R209, 0xffffffff ;  /* 0xffffffff00d17802 */ /* 0x000fce0000000f00 */
[----:B01---5:R-:W-:Y:S05]  /*5570*/  WARPSYNC.COLLECTIVE R209, `(.L_x_5328) ;  /* 0x00000000d1087348 */ /* 0x023fea0003c00000 */
[----:B------:R2:W3:Y:S02]  /*5580*/  SHFL.UP P6, R4, R178, R163, R180 ;  /* 0x040000a3b2047389 */ /* 0x0004e400000c00b4 */
[----:B0123-5:R-:W-:Y:S05]  /*5590*/  ENDCOLLECTIVE ;  /* 0x000000000000791b */ /* 0x02ffea0003800000 */
.L_x_5328:
[----:B------:R-:W-:Y:S02]  /*55a0*/  MOV R178, R5 ;  /* 0x0000000500b27202 */ /* 0x000fe40000000f00 */
[----:B------:R-:W-:-:S07]  /*55b0*/  MOV R7, R4 ;  /* 0x0000000400077202 */ /* 0x000fce0000000f00 */
[----:B------:R-:W-:Y:S05]  /*55c0*/  WARPSYNC.COLLECTIVE R209, `(.L_x_5329) ;  /* 0x00000000d1087348 */ /* 0x000fea0003c00000 */
[----:B------:R0:W1:Y:S02]  /*55d0*/  SHFL.UP P6, R4, R178, R163, R180 ;  /* 0x040000a3b2047389 */ /* 0x00006400000c00b4 */
[----:B01----:R-:W-:Y:S05]  /*55e0*/  ENDCOLLECTIVE ;  /* 0x000000000000791b */ /* 0x003fea0003800000 */
.L_x_5329:
        /* <DEDUP_REMOVED lines=9> */
.L_x_5330:
[----:B------:R-:W-:Y:S02]  /*5680*/  MOV R178, R15 ;  /* 0x0000000f00b27202 */ /* 0x000fe40000000f00 */
[----:B------:R-:W-:-:S07]  /*5690*/  MOV R7, R4 ;  /* 0x0000000400077202 */ /* 0x000fce0000000f00 */
[----:B------:R-:W-:Y:S05]  /*56a0*/  WARPSYNC.COLLECTIVE R209, `(.L_x_5331) ;  /* 0x00000000d1087348 */ /* 0x000fea0003c00000 */
[----:B------:R0:W1:Y:S02]  /*56b0*/  SHFL.UP P6, R4, R178, R163, R180 ;  /* 0x040000a3b2047389 */ /* 0x00006400000c00b4 */
[----:B01----:R-:W-:Y:S05]  /*56c0*/  ENDCOLLECTIVE ;  /* 0x000000000000791b */ /* 0x003fea0003800000 */
.L_x_5331:
        /* <DEDUP_REMOVED lines=8> */
.L_x_5332:
[----:B------:R-:W-:Y:S02]  /*5750*/  MOV R178, R161 ;  /* 0x000000a100b27202 */ /* 0x000fe40000000f00 */
[----:B------:R-:W-:-:S07]  /*5760*/  MOV R5, R4 ;  /* 0x0000000400057202 */ /* 0x000fce0000000f00 */
[----:B------:R-:W-:Y:S05]  /*5770*/  WARPSYNC.COLLECTIVE R209, `(.L_x_5333) ;  /* 0x00000000d1087348 */ /* 0x000fea0003c00000 */
[----:B------:R0:W1:Y:S02]  /*5780*/  SHFL.UP P6, R4, R178, R163, R180 ;  /* 0x040000a3b2047389 */ /* 0x00006400000c00b4 */
[----:B01----:R-:W-:Y:S05]  /*5790*/  ENDCOLLECTIVE ;  /* 0x000000000000791b */ /* 0x003fea0003800000 */
.L_x_5333:
        /* <DEDUP_REMOVED lines=8> */
.L_x_5334:
[----:B------:R-:W-:Y:S02]  /*5820*/  MOV R178, R7 ;  /* 0x0000000700b27202 */ /* 0x000fe40000000f00 */
[----:B------:R-:W-:-:S07]  /*5830*/  MOV R5, R4 ;  /* 0x0000000400057202 */ /* 0x000fce0000000f00 */
[----:B------:R-:W-:Y:S05]  /*5840*/  WARPSYNC.COLLECTIVE R209, `(.L_x_5335) ;  /* 0x00000000d1087348 */ /* 0x000fea0003c00000 */
[----:B------:R0:W1:Y:S02]  /*5850*/  SHFL.UP P6, R4, R178, R163, R180 ;  /* 0x040000a3b2047389 */ /* 0x00006400000c00b4 */
[----:B01----:R-:W-:Y:S05]  /*5860*/  ENDCOLLECTIVE ;  /* 0x000000000000791b */ /* 0x003fea0003800000 */
.L_x_5335:
        /* <DEDUP_REMOVED lines=8> */
.L_x_5336:
[----:B------:R-:W-:Y:S02]  /*58f0*/  MOV R178, R5 ;  /* 0x0000000500b27202 */ /* 0x000fe40000000f00 */
[----:B------:R-:W-:-:S07]  /*5900*/  MOV R15, R4 ;  /* 0x00000004000f7202 */ /* 0x000fce0000000f00 */
[----:B------:R-:W-:Y:S05]  /*5910*/  WARPSYNC.COLLECTIVE R209, `(.L_x_5337) ;  /* 0x00000000d1087348 */ /* 0x000fea0003c00000 */
[----:B------:R0:W1:Y:S02]  /*5920*/  SHFL.UP P6, R4, R178, R163, R180 ;  /* 0x040000a3b2047389 */ /* 0x00006400000c00b4 */
[----:B01----:R-:W-:Y:S05]  /*5930*/  ENDCOLLECTIVE ;  /* 0x000000000000791b */ /* 0x003fea0003800000 */
.L_x_5337:
[----:B------:R-:W-:Y:S05]  /*5940*/  BRA `(.L_x_5338) ;  /* 0xffffffcc00887947 */ /* 0x000fea000383ffff */
.L_x_5281:
        /* <DEDUP_REMOVED lines=8> */
.L_x_5340:
[----:B------:R-:W-:Y:S05]  /*59d0*/  BSYNC B0 ;  /* 0x0000000000007941 */ /* 0x000fea0003800000 */
.L_x_5339:
[----:B------:R-:W-:Y:S05]  /*59e0*/  BRA `(.L_x_5341) ;  /* 0xffffffcc00787947 */ /* 0x000fea000383ffff */
.L_x_5282:
        /* <DEDUP_REMOVED lines=8> */
.L_x_5343:
[----:B------:R-:W-:Y:S05]  /*5a70*/  BSYNC B0 ;  /* 0x0000000000007941 */ /* 0x000fea0003800000 */
.L_x_5342:
[----:B------:R-:W-:Y:S05]  /*5a80*/  BRA `(.L_x_5344) ;  /* 0xffffffcc00587947 */ /* 0x000fea000383ffff */
.L_x_5283:
        /* <DEDUP_REMOVED lines=8> */
.L_x_5346:
[----:B------:R-:W-:Y:S05]  /*5b10*/  BSYNC B0 ;  /* 0x0000000000007941 */ /* 0x000fea0003800000 */
.L_x_5345:
        /* <DEDUP_REMOVED lines=11> */
.L_x_5347:
[----:B------:R-:W-:Y:S05]  /*5bd0*/  WARPSYNC.COLLECTIVE R209, `(.L_x_5348) ;  /* 0x00000000d1087348 */ /* 0x000fea0003c00000 */
[----:B------:R0:W1:Y:S02]  /*5be0*/  SHFL.IDX P3, R5, R230, R211, R232 ;  /* 0x000000d3e6057389 */ /* 0x00006400000600e8 */
[----:B01----:R-:W-:Y:S05]  /*5bf0*/  ENDCOLLECTIVE ;  /* 0x000000000000791b */ /* 0x003fea0003800000 */
.L_x_5348:
[----:B------:R-:W-:Y:S02]  /*5c00*/  MOV R230, R3 ;  /* 0x0000000300e67202 */ /* 0x000fe40000000f00 */
[----:B------:R-:W-:Y:S02]  /*5c10*/  MOV R176, R4 ;  /* 0x0000000400b07202 */ /* 0x000fe40000000f00 */
[----:B------:R-:W-:-:S07]  /*5c20*/  MOV R4, R5 ;  /* 0x0000000500047202 */ /* 0x000fce0000000f00 */
[----:B------:R-:W-:Y:S05]  /*5c30*/  WARPSYNC.COLLECTIVE R209, `(.L_x_5349) ;  /* 0x00000000d1087348 */ /* 0x000fea0003c00000 */
[----:B------:R0:W1:Y:S02]  /*5c40*/  SHFL.IDX P3, R5, R230, R211, R232 ;  /* 0x000000d3e6057389 */ /* 0x00006400000600e8 */
[----:B01----:R-:W-:Y:S05]  /*5c50*/  ENDCOLLECTIVE ;  /* 0x000000000000791b */ /* 0x003fea0003800000 */
.L_x_5349:
[----:B------:R-:W-:Y:S05]  /*5c60*/  BRA `(.L_x_5350) ;  /* 0xffffffc800f87947 */ /* 0x000fea000383ffff */
.L_x_5285:
[----:B------:R-:W-:Y:S01]  /*5c70*/  HFMA2 R207, -RZ, RZ, 0, 5.9604644775390625e-08 ;  /* 0x00000001ffcf7431 */ /* 0x000fe200000001ff */
[-C--:B------:R-:W-:Y:S01]  /*5c80*/  MOV R234, R6.reuse ;  /* 0x0000000600ea7202 */ /* 0x080fe20000000f00 */
[----:B------:R-:W-:Y:S01]  /*5c90*/  HFMA2 R211, -RZ, RZ, 0, 0 ;  /* 0x00000000ffd37431 */ /* 0x000fe200000001ff */
[----:B------:R-:W-:Y:S02]  /*5ca0*/  MOV R236, 0x1f ;  /* 0x0000001f00ec7802 */ /* 0x000fe40000000f00 */
[----:B------:R-:W-:Y:S02]  /*5cb0*/  MOV R209, 0xffffffff ;  /* 0xffffffff00d17802 */ /* 0x000fe40000000f00 */
[----:B------:R-:W-:Y:S02]  /*5cc0*/  MOV R7, R6 ;  /* 0x0000000600077202 */ /* 0x000fe40000000f00 */
[----:B------:R-:W-:-:S07]  /*5cd0*/  MOV R226, R5 ;  /* 0x0000000500e27202 */ /* 0x000fce0000000f00 */
[----:B------:R-:W-:Y:S05]  /*5ce0*/  WARPSYNC.COLLECTIVE R209, `(.L_x_5351) ;  /* 0x00000000d1087348 */ /* 0x000fea0003c00000 */
[----:B------:R0:W1:Y:S02]  /*5cf0*/  SHFL.DOWN P2, R228, R234, R207, R236 ;  /* 0x080000cfeae47389 */ /* 0x00006400000400ec */
[----:B01----:R-:W-:Y:S05]  /*5d00*/  ENDCOLLECTIVE ;  /* 0x000000000000791b */ /* 0x003fea0003800000 */
.L_x_5351:
[----:B------:R-:W-:Y:S02]  /*5d10*/  MOV R232, 0x1f ;  /* 0x0000001f00e87802 */ /* 0x000fe40000000f00 */
[----:B------:R-:W-:Y:S02]  /*5d20*/  MOV R234, R5 ;  /* 0x0000000500ea7202 */ /* 0x000fe40000000f00 */
[----:B------:R-:W-:-:S07]  /*5d30*/  MOV R4, R228 ;  /* 0x000000e400047202 */ /* 0x000fce0000000f00 */
[----:B------:R-:W-:Y:S05]  /*5d40*/  WARPSYNC.COLLECTIVE R209, `(.L_x_5352) ;  /* 0x00000000d1087348 */ /* 0x000fea0003c00000 */
[----:B------:R0:W1:Y:S02]  /*5d50*/  SHFL.DOWN P2, R228, R234, R207, R236 ;  /* 0x080000cfeae47389 */ /* 0x00006400000400ec */
[----:B01----:R-:W-:Y:S05]  /*5d60*/  ENDCOLLECTIVE ;  /* 0x000000000000791b */ /* 0x003fea0003800000 */
.L_x_5352:
        /* <DEDUP_REMOVED lines=11> */
.L_x_5353:
[----:B------:R-:W-:Y:S02]  /*5e20*/  MOV R234, R226 ;  /* 0x000000e200ea7202 */ /* 0x000fe40000000f00 */
[----:B------:R-:W-:-:S07]  /*5e30*/  MOV R4, R228 ;  /* 0x000000e400047202 */ /* 0x000fce0000000f00 */
[----:B------:R-:W-:Y:S05]  /*5e40*/  WARPSYNC.COLLECTIVE R209, `(.L_x_5354) ;  /* 0x00000000d1087348 */ /* 0x000fea0003c00000 */
[----:B------:R0:W1:Y:S02]  /*5e50*/  SHFL.DOWN P2, R228, R234, R207, R236 ;  /* 0x080000cfeae47389 */ /* 0x00006400000400ec */
[----:B01----:R-:W-:Y:S05]  /*5e60*/  ENDCOLLECTIVE ;  /* 0x000000000000791b */ /* 0x003fea0003800000 */
.L_x_5354:
        /* <DEDUP_REMOVED lines=11> */
.L_x_5355:
[----:B------:R-:W-:Y:S02]  /*5f20*/  MOV R234, R226 ;  /* 0x000000e200ea7202 */ /* 0x000fe40000000f00 */
[----:B------:R-:W-:-:S07]  /*5f30*/  MOV R4, R228 ;  /* 0x000000e400047202 */ /* 0x000fce0000000f00 */
[----:B------:R-:W-:Y:S05]  /*5f40*/  WARPSYNC.COLLECTIVE R209, `(.L_x_5356) ;  /* 0x00000000d1087348 */ /* 0x000fea0003c00000 */
[----:B------:R0:W1:Y:S02]  /*5f50*/  SHFL.DOWN P2, R228, R234, R207, R236 ;  /* 0x080000cfeae47389 */ /* 0x00006400000400ec */
[----:B01----:R-:W-:Y:S05]  /*5f60*/  ENDCOLLECTIVE ;  /* 0x000000000000791b */ /* 0x003fea0003800000 */
.L_x_5356:
        /* <DEDUP_REMOVED lines=11> */
.L_x_5357:
[----:B------:R-:W-:Y:S02]  /*6020*/  MOV R234, R226 ;  /* 0x000000e200ea7202 */ /* 0x000fe40000000f00 */
[----:B------:R-:W-:-:S07]  /*6030*/  MOV R4, R228 ;  /* 0x000000e400047202 */ /* 0x000fce0000000f00 */
[----:B------:R-:W-:Y:S05]  /*6040*/  WARPSYNC.COLLECTIVE R209, `(.L_x_5358) ;  /* 0x00000000d1087348 */ /* 0x000fea0003c00000 */
[----:B------:R0:W1:Y:S02]  /*6050*/  SHFL.DOWN P2, R228, R234, R207, R236 ;  /* 0x080000cfeae47389 */ /* 0x00006400000400ec */
[----:B01----:R-:W-:Y:S05]  /*6060*/  ENDCOLLECTIVE ;  /* 0x000000000000791b */ /* 0x003fea0003800000 */
.L_x_5358:
        /* <DEDUP_REMOVED lines=11> */
.L_x_5359:
[----:B------:R-:W-:Y:S02]  /*6120*/  MOV R234, R226 ;  /* 0x000000e200ea7202 */ /* 0x000fe40000000f00 */
[----:B------:R-:W-:-:S07]  /*6130*/  MOV R4, R228 ;  /* 0x000000e400047202 */ /* 0x000fce0000000f00 */
[----:B------:R-:W-:Y:S05]  /*6140*/  WARPSYNC.COLLECTIVE R209, `(.L_x_5360) ;  /* 0x00000000d1087348 */ /* 0x000fea0003c00000 */
[----:B------:R0:W1:Y:S02]  /*6150*/  SHFL.DOWN P2, R228, R234, R207, R236 ;  /* 0x080000cfeae47389 */ /* 0x00006400000400ec */
[----:B01----:R-:W-:Y:S05]  /*6160*/  ENDCOLLECTIVE ;  /* 0x000000000000791b */ /* 0x003fea0003800000 */
.L_x_5360:
        /* <DEDUP_REMOVED lines=11> */
.L_x_5361:
[----:B------:R-:W-:Y:S02]  /*6220*/  ISETP.NE.AND P1, PT, R18, 0x1f, PT ;  /* 0x0000001f1200780c */ /* 0x000fe40003f25270 */
[----:B------:R-:W-:Y:S02]  /*6230*/  MOV R230, R226 ;  /* 0x000000e200e67202 */ /* 0x000fe40000000f00 */
[----:B------:R-:W-:-:S09]  /*6240*/  MOV R4, R5 ;  /* 0x0000000500047202 */ /* 0x000fd20000000f00 */
[----:B------:R-:W-:Y:S05]  /*6250*/  WARPSYNC.COLLECTIVE R209, `(.L_x_5362) ;  /* 0x00000000d1087348 */ /* 0x000fea0003c00000 */
[----:B------:R0:W1:Y:S02]  /*6260*/  SHFL.IDX P3, R5, R230, R211, R232 ;  /* 0x000000d3e6057389 */ /* 0x00006400000600e8 */
[----:B01----:R-:W-:Y:S05]  /*6270*/  ENDCOLLECTIVE ;  /* 0x000000000000791b */ /* 0x003fea0003800000 */
.L_x_5362:
[----:B------:R-:W-:Y:S05]  /*6280*/  WARPSYNC.COLLECTIVE R209, `(.L_x_5363) ;  /* 0x00000000d1087348 */ /* 0x000fea0003c00000 */
[----:B------:R0:W1:Y:S02]  /*6290*/  SHFL.DOWN P2, R228, R234, R207, R236 ;  /* 0x080000cfeae47389 */ /* 0x00006400000400ec */
[----:B01----:R-:W-:Y:S05]  /*62a0*/  ENDCOLLECTIVE ;  /* 0x000000000000791b */ /* 0x003fea0003800000 */
.L_x_5363:
        /* <DEDUP_REMOVED lines=8> */
.L_x_5364:
[----:B------:R-:W-:Y:S05]  /*6330*/  WARPSYNC.COLLECTIVE R209, `(.L_x_5365) ;  /* 0x00000000d1087348 */ /* 0x000fea0003c00000 */
[----:B------:R0:W1:Y:S02]  /*6340*/  SHFL.IDX P3, R5, R230, R211, R232 ;  /* 0x000000d3e6057389 */ /* 0x00006400000600e8 */
[----:B01----:R-:W-:Y:S05]  /*6350*/  ENDCOLLECTIVE ;  /* 0x000000000000791b */ /* 0x003fea0003800000 */
.L_x_5365:
[----:B------:R-:W-:Y:S01]  /*6360*/  MOV R230, R3 ;  /* 0x0000000300e67202 */ /* 0x000fe20000000f00 */
[----:B------:R-:W-:Y:S01]  /*6370*/  FFMA.FTZ R3, R3, R4, R6 ;  /* 0x0000000403037223 */ /* 0x000fe20000010006 */
[----:B------:R-:W-:-:S07]  /*6380*/  MOV R205, R5 ;  /* 0x0000000500cd7202 */ /* 0x000fce0000000f00 */
[----:B------:R-:W-:Y:S05]  /*6390*/  WARPSYNC.COLLECTIVE R209, `(.L_x_5366) ;  /* 0x00000000d1087348 */ /* 0x000fea0003c00000 */
[----:B------:R0:W1:Y:S02]  /*63a0*/  SHFL.IDX P3, R5, R230, R211, R232 ;  /* 0x000000d3e6057389 */ /* 0x00006400000600e8 */
[----:B01----:R-:W-:Y:S05]  /*63b0*/  ENDCOLLECTIVE ;  /* 0x000000000000791b */ /* 0x003fea0003800000 */
.L_x_5366:
[----:B------:R-:W-:Y:S01]  /*63c0*/  MOV R207, R5 ;  /* 0x0000000500cf7202 */ /* 0x000fe20000000f00 */
[----:B------:R-:W-:Y:S06]  /*63d0*/  BRA `(.L_x_5367) ;  /* 0xffffffc800ec7947 */ /* 0x000fec000383ffff */
.L_x_5368:
        /* <DEDUP_REMOVED lines=10> */
.L_x_10460:


//--------------------- .text._Z25selective_scan_bwd_kernelI32Selective_Scan_bwd_kernel_traitsILi64ELi16ELb1ELb0ELb1ELb0ELb1EN3c108BFloat16EfEEv12SSMParamsBwd --------------------------
	.section	.text._Z25selective_scan_bwd_kernelI32Selective_Scan_bwd_kernel_traitsILi64ELi16ELb1ELb0ELb1ELb0ELb1EN3c108BFloat16EfEEv12SSMParamsBwd,"ax",@progbits
	.align	128
        .global         _Z25selective_scan_bwd_kernelI32Selective_Scan_bwd_kernel_traitsILi64ELi16ELb1ELb0ELb1ELb0ELb1EN3c108BFloat16EfEEv12SSMParamsBwd
        .type           _Z25selective_scan_bwd_kernelI32Selective_Scan_bwd_kernel_traitsILi64ELi16ELb1ELb0ELb1ELb0ELb1EN3c108BFloat16EfEEv12SSMParamsBwd,@function
        .size           _Z25selective_scan_bwd_kernelI32Selective_Scan_bwd_kernel_traitsILi64ELi16ELb1ELb0ELb1ELb0ELb1EN3c108BFloat16EfEEv12SSMParamsBwd,(.L_x_10461 - _Z25selective_scan_bwd_kernelI32Selective_Scan_bwd_kernel_traitsILi64ELi16ELb1ELb0ELb1ELb0ELb1EN3c108BFloat16EfEEv12SSMParamsBwd)
        .other          _Z25selective_scan_bwd_kernelI32Selective_Scan_bwd_kernel_traitsILi64ELi16ELb1ELb0ELb1ELb0ELb1EN3c108BFloat16EfEEv12SSMParamsBwd,@"STO_CUDA_ENTRY STV_DEFAULT"
_Z25selective_scan_bwd_kernelI32Selective_Scan_bwd_kernel_traitsILi64ELi16ELb1ELb0ELb1ELb0ELb1EN3c108BFloat16EfEEv12SSMParamsBwd:
.text._Z25selective_scan_bwd_kernelI32Selective_Scan_bwd_kernel_traitsILi64ELi16ELb1ELb0ELb1ELb0ELb1EN3c108BFloat16EfEEv12SSMParamsBwd:
        /* <DEDUP_REMOVED lines=15> */
[----:B------:R-:W0:Y:S01]  /*00f0*/  LDC.64 R54, c[0x0][0x450] ;  /* 0x00011400ff367b82 */ /* 0x000e220000000a00 */
[----:B------:R-:W-:Y:S01]  /*0100*/  UISETP.NE.AND.EX UP1, UPT, UR7, URZ, UPT, UP1 ;  /* 0x000000ff0700728c */ /* 0x000fe2000bf25310 */
[----:B------:R-:W1:Y:S01]  /*0110*/  I2F.RP R0, R7 ;  /* 0x0000000700007306 */ /* 0x000e620000209400 */
[----:B------:R-:W2:Y:S01]  /*0120*/  LDCU UR25, c[0x0][0x394] ;  /* 0x00007280ff1977ac */ /* 0x000ea20008000800 */
[----:B------:R-:W-:-:S03]  /*0130*/  PLOP3.LUT P0, PT, PT, PT, UP0, 0x80, 0x8 ;  /* 0x000000000008781c */ /* 0x000fc60003f0f008 */
[----:B------:R-:W-:Y:S01]  /*0140*/  PLOP3.LUT P1, PT, PT, PT, UP1, 0x80, 0x8 ;  /* 0x000000000008781c */ /* 0x000fe20003f2f018 */
[----:B------:R-:W2:Y:S01]  /*0150*/  LDCU.128 UR20, c[0x0][0x4a0] ;  /* 0x00009400ff1477ac */ /* 0x000ea20008000c00 */
[----:B---3--:R-:W-:-:S03]  /*0160*/  @UP0 ULEA UR4, UP2, UR38, UR4, 0x2 ;  /* 0x0000000426040291 */ /* 0x008fc6000f8410ff */
[----:B------:R-:W-:Y:S02]  /*0170*/  @UP1 ULEA UR6, UP3, UR38, UR6, 0x2 ;  /* 0x0000000626061291 */ /* 0x000fe4000f8610ff */
[----:B------:R-:W-:Y:S01]  /*0180*/  @UP0 ULEA.HI.X UR5, UR38, UR5, URZ, 0x2, UP2 ;  /* 0x0000000526050291 */ /* 0x000fe200090f14ff */
[----:B-1----:R-:W1:Y:S01]  /*0190*/  MUFU.RCP R0, R0 ;  /* 0x0000000000007308 */ /* 0x002e620000001000 */
[----:B------:R-:W-:Y:S01]  /*01a0*/  MOV R2, UR4 ;  /* 0x0000000400027c02 */ /* 0x000fe20008000f00 */
[----:B------:R-:W-:Y:S01]  /*01b0*/  @UP1 ULEA.HI.X UR7, UR38, UR7, URZ, 0x2, UP3 ;  /* 0x0000000726071291 */ /* 0x000fe200098f14ff */
[----:B------:R-:W-:Y:S02]  /*01c0*/  MOV R4, UR6 ;  /* 0x0000000600047c02 */ /* 0x000fe40008000f00 */
[----:B------:R-:W-:-:S03]  /*01d0*/  MOV R3, UR5 ;  /* 0x0000000500037c02 */ /* 0x000fc60008000f00 */
[----:B------:R-:W-:Y:S02]  /*01e0*/  MOV R5, UR7 ;  /* 0x0000000700057c02 */ /* 0x000fe40008000f00 */
[----:B----4-:R3:W5:Y:S04]  /*01f0*/  @P0 LDG.E R59, desc[UR36][R2.64] ;  /* 0x00000024023b0981 */ /* 0x010768000c1e1900 */
[----:B------:R4:W5:Y:S01]  /*0200*/  @P1 LDG.E R56, desc[UR36][R4.64] ;  /* 0x0000002404381981 */ /* 0x000962000c1e1900 */
[----:B------:R-:W-:Y:S01]  /*0210*/  UIMAD.WIDE.U32 UR4, UR39, UR12, URZ ;  /* 0x0000000c270472a5 */ /* 0x000fe2000f8e00ff */
[----:B-1----:R-:W-:Y:S01]  /*0220*/  IADD3 R6, PT, PT, R0, 0xffffffe, RZ ;  /* 0x0ffffffe00067810 */ /* 0x002fe20007ffe0ff */
[----:B------:R-:W-:Y:S01]  /*0230*/  UIMAD.WIDE.U32 UR6, UR39, UR16, URZ ;  /* 0x00000010270672a5 */ /* 0x000fe2000f8e00ff */
[----:B---3--:R-:W-:-:S02]  /*0240*/  MOV R2, RZ ;  /* 0x000000ff00027202 */ /* 0x008fc40000000f00 */
[----:B------:R-:W1:Y:S01]  /*0250*/  F2I.FTZ.U32.TRUNC.NTZ R3, R6 ;  /* 0x0000000600037305 */ /* 0x000e62000021f000 */
[----:B------:R-:W-:Y:S01]  /*0260*/  UIMAD UR5, UR39, UR13, UR5 ;  /* 0x0000000d270572a4 */ /* 0x000fe2000f8e0205 */
[----:B------:R-:W3:Y:S01]  /*0270*/  LDCU.64 UR12, c[0x0][0x498] ;  /* 0x00009300ff0c77ac */ /* 0x000ee20008000a00 */
[----:B------:R-:W-:Y:S01]  /*0280*/  UIMAD UR7, UR39, UR17, UR7 ;  /* 0x00000011270772a4 */ /* 0x000fe2000f8e0207 */
[----:B------:R-:W2:Y:S01]  /*0290*/  LDCU.64 UR16, c[0x0][0x480] ;  /* 0x00009000ff1077ac */ /* 0x000ea20008000a00 */
[----:B------:R-:W-:Y:S01]  /*02a0*/  UIMAD.WIDE.U32 UR8, UR38, UR14, UR4 ;  /* 0x0000000e260872a5 */ /* 0x000fe2000f8e0004 */
[----:B-1----:R-:W-:Y:S01]  /*02b0*/  IADD3 R0, PT, PT, RZ, -R3, RZ ;  /* 0x80000003ff007210 */ /* 0x002fe20007ffe0ff */
[----:B------:R-:W-:-:S07]  /*02c0*/  UIMAD.WIDE.U32 UR10, UR38, UR18, UR6 ;  /* 0x00000012260a72a5 */ /* 0x000fce000f8e0006 */
[----:B------:R-:W1:Y:S01]  /*02d0*/  LDCU.128 UR4, c[0x0][0x460] ;  /* 0x00008c00ff0477ac */ /* 0x000e620008000c00 */
[----:B----4-:R-:W-:Y:S01]  /*02e0*/  IMAD R5, R0, R7, RZ ;  /* 0x0000000700057224 */ /* 0x010fe200078e02ff */
[----:B------:R-:W-:Y:S01]  /*02f0*/  IABS R0, UR38 ;  /* 0x0000002600007c13 */ /* 0x000fe20008000000 */
[----:B------:R-:W-:Y:S02]  /*0300*/  UIMAD UR26, UR38, UR15, UR9 ;  /* 0x0000000f261a72a4 */ /* 0x000fe4000f8e0209 */
[----:B------:R-:W-:Y:S01]  /*0310*/  IMAD.HI.U32 R2, R3, R5, R2 ;  /* 0x0000000503027227 */ /* 0x000fe200078e0002 */
[----:B---3--:R-:W-:Y:S01]  /*0320*/  UIMAD.WIDE.U32 UR14, UR39, UR12, URZ ;  /* 0x0000000c270e72a5 */ /* 0x008fe2000f8e00ff */
[----:B------:R-:W3:Y:S01]  /*0330*/  LDC.64 R4, c[0x0][0x3e8] ;  /* 0x0000fa00ff047b82 */ /* 0x000ee20000000a00 */
[----:B--2---:R-:W-:Y:S02]  /*0340*/  UISETP.NE.U32.AND UP0, UPT, UR16, URZ, UPT ;  /* 0x000000ff1000728c */ /* 0x004fe4000bf05070 */
[----:B------:R-:W-:Y:S01]  /*0350*/  UIMAD UR15, UR39, UR13, UR15 ;  /* 0x0000000d270f72a4 */ /* 0x000fe2000f8e020f */
[----:B------:R-:W-:Y:S01]  /*0360*/  IMAD.HI.U32 R2, R2, R0, RZ ;  /* 0x0000000002027227 */ /* 0x000fe200078e00ff */
[----:B------:R-:W-:-:S02]  /*0370*/  UISETP.NE.AND.EX UP0, UPT, UR17, URZ, UPT, UP0 ;  /* 0x000000ff1100728c */ /* 0x000fc4000bf05300 */
[----:B------:R-:W-:Y:S02]  /*0380*/  UIMAD UR28, UR38, UR19, UR11 ;  /* 0x00000013261c72a4 */ /* 0x000fe4000f8e020b */
[----:B------:R-:W-:Y:S01]  /*0390*/  IADD3 R3, PT, PT, -R2, RZ, RZ ;  /* 0x000000ff02037210 */ /* 0x000fe20007ffe1ff */
[----:B------:R-:W-:Y:S02]  /*03a0*/  ULEA UR11, UR25, 0xfffffc00, 0xa ;  /* 0xfffffc00190b7891 */ /* 0x000fe4000f8e50ff */
[----:B------:R-:W-:Y:S02]  /*03b0*/  UIMAD.WIDE.U32 UR18, UR38, UR20, UR14 ;  /* 0x00000014261272a5 */ /* 0x000fe4000f8e000e */
[----:B------:R-:W-:Y:S01]  /*03c0*/  IMAD R0, R7, R3, R0 ;  /* 0x0000000307007224 */ /* 0x000fe200078e0200 */
[----:B------:R-:W-:Y:S02]  /*03d0*/  UIADD3 UR10, UP3, UPT, UR11, UR10, URZ ;  /* 0x0000000a0b0a7290 */ /* 0x000fe4000ff7e0ff */
[----:B------:R-:W-:-:S02]  /*03e0*/  UIMAD UR30, UR38, UR21, UR19 ;  /* 0x00000015261e72a4 */ /* 0x000fc4000f8e0213 */
[----:B------:R-:W-:Y:S01]  /*03f0*/  ISETP.GT.U32.AND P1, PT, R7, R0, PT ;  /* 0x000000000700720c */ /* 0x000fe20003f24070 */
[----:B------:R-:W2:Y:S01]  /*0400*/  LDCU.64 UR14, c[0x0][0x3d0] ;  /* 0x00007a00ff0e77ac */ /* 0x000ea20008000a00 */
[----:B------:R-:W-:Y:S02]  /*0410*/  USHF.R.S32.HI UR19, URZ, 0x1f, UR11 ;  /* 0x0000001fff137899 */ /* 0x000fe4000801140b */
[----:B-1----:R-:W-:Y:S01]  /*0420*/  ULEA UR27, UP4, UR10, UR6, 0x1 ;  /* 0x000000060a1b7291 */ /* 0x002fe2000f8808ff */
[----:B------:R-:W1:Y:S08]  /*0430*/  @UP0 LDCU UR6, c[0x0][0x384] ;  /* 0x00007080ff0607ac */ /* 0x000e700008000800 */
[-C--:B------:R-:W-:Y:S01]  /*0440*/  @!P1 IADD3 R0, PT, PT, R0, -R7.reuse, RZ ;  /* 0x8000000700009210 */ /* 0x080fe20007ffe0ff */
[----:B------:R-:W-:Y:S01]  /*0450*/  UIADD3.X UR28, UPT, UPT, UR19, UR28, URZ, UP3, !UPT ;  /* 0x0000001c131c7290 */ /* 0x000fe20009ffe4ff */
[----:B------:R-:W-:Y:S01]  /*0460*/  @!P1 IADD3 R2, PT, PT, R2, 0x1, RZ ;  /* 0x0000000102029810 */ /* 0x000fe20007ffe0ff */
[----:B------:R-:W-:Y:S01]  /*0470*/  UIMAD.WIDE.U32 UR12, UR38, UR22, URZ ;  /* 0x00000016260c72a5 */ /* 0x000fe2000f8e00ff */
[----:B------:R-:W-:Y:S01]  /*0480*/  ISETP.GE.U32.AND P0, PT, R0, R7, PT ;  /* 0x000000070000720c */ /* 0x000fe20003f06070 */
[----:B------:R-:W-:Y:S01]  /*0490*/  UIADD3 UR8, UP1, UPT, UR11, UR8, URZ ;  /* 0x000000080b087290 */ /* 0x000fe2000ff3e0ff */
[C---:B------:R-:W-:Y:S01]  /*04a0*/  LOP3.LUT R0, R8.reuse, UR38, RZ, 0x3c, !PT ;  /* 0x0000002608007c12 */ /* 0x040fe2000f8e3cff */
[----:B------:R-:W-:Y:S01]  /*04b0*/  ULEA.HI.X UR28, UR10, UR7, UR28, 0x1, UP4 ;  /* 0x000000070a1c7291 */ /* 0x000fe2000a0f0c1c */
[----:B------:R-:W-:Y:S01]  /*04c0*/  ISETP.NE.AND P1, PT, R8, RZ, PT ;  /* 0x000000ff0800720c */ /* 0x000fe20003f25270 */
[----:B------:R-:W4:Y:S01]  /*04d0*/  @UP0 LDCU UR7, c[0x0][0x38c] ;  /* 0x00007180ff0707ac */ /* 0x000f220008000800 */
[----:B------:R-:W-:Y:S01]  /*04e0*/  ISETP.GE.AND P2, PT, R0, RZ, PT ;  /* 0x000000ff0000720c */ /* 0x000fe20003f46270 */
[----:B------:R-:W-:-:S02]  /*04f0*/  UIMAD UR16, UR38, UR23, UR13 ;  /* 0x00000017261072a4 */ /* 0x000fc4000f8e020d */
[----:B------:R-:W-:-:S04]  /*0500*/  ULEA UR24, UP2, UR8, UR4, 0x1 ;  /* 0x0000000408187291 */ /* 0x000fc8000f8408ff */
[----:B------:R-:W-:Y:S01]  /*0510*/  @P0 IADD3 R2, PT, PT, R2, 0x1, RZ ;  /* 0x0000000102020810 */ /* 0x000fe20007ffe0ff */
[----:B------:R-:W-:Y:S01]  /*0520*/  UIADD3.X UR26, UPT, UPT, UR19, UR26, URZ, UP1, !UPT ;  /* 0x0000001a131a7290 */ /* 0x000fe20008ffe4ff */
[----:B------:R-:W0:Y:S02]  /*0530*/  @UP0 LDCU.64 UR22, c[0x0][0x480] ;  /* 0x00009000ff1607ac */ /* 0x000e240008000a00 */
[----:B------:R-:W-:Y:S01]  /*0540*/  MOV R23, R2 ;  /* 0x0000000200177202 */ /* 0x000fe20000000f00 */
[----:B------:R-:W-:-:S03]  /*0550*/  ULEA.HI.X UR26, UR8, UR5, UR26, 0x1, UP2 ;  /* 0x00000005081a7291 */ /* 0x000fc600090f0c1a */
[----:B------:R-:W-:Y:S01]  /*0560*/  @!P2 IADD3 R23, PT, PT, -R23, RZ, RZ ;  /* 0x000000ff1717a210 */ /* 0x000fe20007ffe1ff */
[----:B--2---:R-:W-:Y:S01]  /*0570*/  UIMAD.WIDE.U32 UR4, UR39, UR14, URZ ;  /* 0x0000000e270472a5 */ /* 0x004fe2000f8e00ff */
[----:B------:R-:W-:Y:S01]  /*0580*/  @!P1 LOP3.LUT R23, RZ, R8, RZ, 0x33, !PT ;  /* 0x00000008ff179212 */ /* 0x000fe200078e33ff */
[----:B-1----:R-:W-:Y:S02]  /*0590*/  @UP0 UIMAD UR6, UR39, UR6, UR38 ;  /* 0x00000006270602a4 */ /* 0x002fe4000f8e0226 */
[----:B------:R-:W-:Y:S01]  /*05a0*/  UIMAD UR5, UR39, UR15, UR5 ;  /* 0x0000000f270572a4 */ /* 0x000fe2000f8e0205 */
[----:B------:R-:W-:Y:S01]  /*05b0*/  SHF.R.S32.HI R7, RZ, 0x1f, R23 ;  /* 0x0000001fff077819 */ /* 0x000fe20000011417 */
[----:B------:R-:W-:Y:S01]  /*05c0*/  @UP0 UIMAD UR6, UR6, UR25, URZ ;  /* 0x00000019060602a4 */ /* 0x000fe2000f8e02ff */
[----:B------:R-:W1:Y:S03]  /*05d0*/  LDCU.64 UR20, c[0x0][0x4c8] ;  /* 0x00009900ff1477ac */ /* 0x000e660008000a00 */
[-C--:B---3--:R-:W-:Y:S01]  /*05e0*/  IMAD R0, R7, R4.reuse, RZ ;  /* 0x0000000407007224 */ /* 0x088fe200078e02ff */
[----:B------:R-:W2:Y:S01]  /*05f0*/  LDCU.64 UR8, c[0x0][0x528] ;  /* 0x0000a500ff0877ac */ /* 0x000ea20008000a00 */
[----:B------:R-:W-:Y:S01]  /*0600*/  IMAD.WIDE.U32 R2, R23, R4, UR4 ;  /* 0x0000000417027e25 */ /* 0x000fe2000f8e0004 */
[----:B----4-:R-:W-:-:S03]  /*0610*/  @UP0 UIMAD UR6, UR6, UR7, URZ ;  /* 0x00000007060602a4 */ /* 0x010fc6000f8e02ff */
[----:B------:R-:W-:Y:S01]  /*0620*/  IMAD R5, R23, R5, R0 ;  /* 0x0000000517057224 */ /* 0x000fe200078e0200 */
[----:B------:R-:W-:Y:S01]  /*0630*/  UMOV UR4, URZ ;  /* 0x000000ff00047c82 */ /* 0x000fe20008000000 */
[----:B------:R-:W-:Y:S01]  /*0640*/  UMOV UR5, URZ ;  /* 0x000000ff00057c82 */ /* 0x000fe20008000000 */
[----:B0-----:R-:W-:Y:S01]  /*0650*/  @UP0 UIMAD.WIDE UR4, UR6, 0x8, UR22 ;  /* 0x00000008060408a5 */ /* 0x001fe2000f8e0216 */
[----:B------:R-:W-:Y:S01]  /*0660*/  IADD3 R52, P0, PT, R2, UR11, RZ ;  /* 0x0000000b02347c10 */ /* 0x000fe2000ff1e0ff */
[----:B------:R-:W-:Y:S01]  /*0670*/  UISETP.GE.AND UP0, UPT, UR25, 0x1, UPT ;  /* 0x000000011900788c */ /* 0x000fe2000bf06270 */
[----:B------:R-:W-:Y:S01]  /*0680*/  IADD3 R0, PT, PT, R3, R5, RZ ;  /* 0x0000000503007210 */ /* 0x000fe20007ffe0ff */
[----:B------:R-:W-:Y:S01]  /*0690*/  UIADD3 UR18, UP1, UPT, UR11, UR18, URZ ;  /* 0x000000120b127290 */ /* 0x000fe2000ff3e0ff */
[----:B------:R-:W-:Y:S01]  /*06a0*/  LEA R54, P1, R52, R54, 0x1 ;  /* 0x0000003634367211 */ /* 0x000fe200078208ff */
[----:B-1----:R-:W-:Y:S01]  /*06b0*/  UIMAD.WIDE.U32 UR14, UR38, UR20, URZ ;  /* 0x00000014260e72a5 */ /* 0x002fe2000f8e00ff */
[----:B------:R-:W-:Y:S01]  /*06c0*/  IADD3.X R0, PT, PT, R0, UR19, RZ, P0, !PT ;  /* 0x0000001300007c10 */ /* 0x000fe200087fe4ff */
[----:B------:R-:W-:-:S02]  /*06d0*/  UIADD3.X UR30, UPT, UPT, UR19, UR30, URZ, UP1, !UPT ;  /* 0x0000001e131e7290 */ /* 0x000fc40008ffe4ff */
[----:B--2---:R-:W-:Y:S01]  /*06e0*/  ULEA UR29, UP1, UR18, UR8, 0x1 ;  /* 0x00000008121d7291 */ /* 0x004fe2000f8208ff */
[----:B------:R-:W-:Y:S01]  /*06f0*/  LEA.HI.X R52, R52, R55, R0, 0x1, P1 ;  /* 0x0000003734347211 */ /* 0x000fe200008f0c00 */
[----:B------:R-:W-:Y:S01]  /*0700*/  HFMA2 R55, -RZ, RZ, 0, 0 ;  /* 0x00000000ff377431 */ /* 0x000fe200000001ff */
        /* <DEDUP_REMOVED lines=13> */
[----:B-1----:R-:W-:-:S04]  /*07e0*/  IMAD R0, R7, UR10, RZ ;  /* 0x0000000a07007c24 */ /* 0x002fc8000f8e02ff */
[----:B------:R-:W-:Y:S01]  /*07f0*/  IMAD R61, R23, UR11, R0 ;  /* 0x0000000b173d7c24 */ /* 0x000fe2000f8e0200 */
[----:B--2---:R-:W-:Y:S01]  /*0800*/  UIMAD.WIDE.U32 UR18, UR38, UR22, URZ ;  /* 0x00000016261272a5 */ /* 0x004fe2000f8e00ff */
[----:B------:R-:W1:Y:S01]  /*0810*/  LDCU UR22, c[0x0][0x394] ;  /* 0x00007280ff1677ac */ /* 0x000e620008000800 */
[----:B----4-:R-:W-:Y:S01]  /*0820*/  UIMAD.WIDE.U32 UR20, UR38, UR8, URZ ;  /* 0x00000008261472a5 */ /* 0x010fe2000f8e00ff */
        /* <DEDUP_REMOVED lines=9> */
[C---:B------:R-:W-:Y:S01]  /*08c0*/  SHF.L.U32 R3, R20.reuse, 0x4, RZ ;  /* 0x0000000414037819 */ /* 0x040fe200000006ff */
[----:B------:R-:W-:Y:S01]  /*08d0*/  UIMAD UR25, UR38, UR9, UR21 ;  /* 0x00000009261972a4 */ /* 0x000fe2000f8e0215 */
[----:B------:R-:W-:-:S02]  /*08e0*/  IADD3 R5, PT, PT, R20, 0x40, RZ ;  /* 0x0000004014057810 */ /* 0x000fc40007ffe0ff */
        /* <DEDUP_REMOVED lines=10> */
[C---:B------:R-:W-:Y:S02]  /*0990*/  SHF.L.U32 R51, R20.reuse, 0x1, RZ ;  /* 0x0000000114337819 */ /* 0x040fe400000006ff */
[----:B------:R-:W-:-:S02]  /*09a0*/  IADD3 R53, PT, PT, R20, 0x200, RZ ;  /* 0x0000020014357810 */ /* 0x000fc40007ffe0ff */
[-C--:B------:R-:W-:Y:S02]  /*09b0*/  LEA.HI R29, R29, R20.reuse, RZ, 0x1b ;  /* 0x000000141d1d7211 */ /* 0x080fe400078fd8ff */
[-C--:B------:R-:W-:Y:S02]  /*09c0*/  LEA.HI R31, R31, R20.reuse, RZ, 0x1b ;  /* 0x000000141f1f7211 */ /* 0x080fe400078fd8ff */
[-C--:B------:R-:W-:Y:S02]  /*09d0*/  LEA.HI R33, R33, R20.reuse, RZ, 0x1b ;  /* 0x0000001421217211 */ /* 0x080fe400078fd8ff */
[C---:B------:R-:W-:Y:S02]  /*09e0*/  LEA.HI R50, R20.reuse, R20, RZ, 0x1b ;  /* 0x0000001414327211 */ /* 0x040fe400078fd8ff */
        /* <DEDUP_REMOVED lines=16> */
[----:B------:R-:W-:Y:S02]  /*0af0*/  LEA R36, R29, UR6, 0x2 ;  /* 0x000000061d247c11 */ /* 0x000fe4000f8e10ff */
[----:B------:R-:W-:Y:S02]  /*0b00*/  LEA R35, R31, UR6, 0x2 ;  /* 0x000000061f237c11 */ /* 0x000fe4000f8e10ff */
[----:B------:R-:W-:Y:S02]  /*0b10*/  LEA R34, R33, UR6, 0x2 ;  /* 0x0000000621227c11 */ /* 0x000fe4000f8e10ff */
[----:B------:R-:W-:-:S02]  /*0b20*/  LOP3.LUT R128, R20, 0x1f, RZ, 0xc0, !PT ;  /* 0x0000001f14807812 */ /* 0x000fc400078ec0ff */
        /* <DEDUP_REMOVED lines=17> */
[----:B-1----:R-:W-:-:S07]  /*0c40*/  IADD3 R29, PT, PT, R23, R61, RZ ;  /* 0x0000003d171d7210 */ /* 0x002fce0007ffe0ff */
.L_x_5417:
[----:B------:R-:W-:Y:S01]  /*0c50*/  BAR.SYNC.DEFER_BLOCKING 0x0 ;  /* 0x0000000000007b1d */ /* 0x000fe20000010000 */
[----:B0-----:R-:W-:Y:S02]  /*0c60*/  MOV R2, UR24 ;  /* 0x0000001800027c02 */ /* 0x001fe40008000f00 */
[----:B------:R-:W-:-:S03]  /*0c70*/  MOV R3, UR26 ;  /* 0x0000001a00037c02 */ /* 0x000fc60008000f00 */
[----:B------:R-:W0:Y:S01]  /*0c80*/  S2R R58, SR_LANEID ;  /* 0x00000000003a7919 */ /* 0x000e220000000000 */
[C---:B------:R-:W-:Y:S01]  /*0c90*/  IMAD.WIDE.U32 R2, R31.reuse, 0x10, R2 ;  /* 0x000000101f027825 */ /* 0x040fe200078e0002 */
[----:B------:R-:W1:Y:S01]  /*0ca0*/  S2UR UR7, SR_CgaCtaId ;  /* 0x00000000000779c3 */ /* 0x000e620000008800 */
[----:B------:R-:W-:Y:S01]  /*0cb0*/  UMOV UR6, 0x400 ;  /* 0x0000040000067882 */ /* 0x000fe20000000000 */
[----:B------:R-:W-:Y:S01]  /*0cc0*/  MOV R12, UR27 ;  /* 0x0000001b000c7c02 */ /* 0x000fe20008000f00 */
[----:B------:R-:W2:Y:S01]  /*0cd0*/  LDCU.128 UR8, c[0x0][0x410] ;  /* 0x00008200ff0877ac */ /* 0x000ea20008000c00 */
[----:B------:R-:W-:Y:S02]  /*0ce0*/  MOV R13, UR28 ;  /* 0x0000001c000d7c02 */ /* 0x000fe40008000f00 */
[----:B------:R-:W-:Y:S02]  /*0cf0*/  MOV R14, UR29 ;  /* 0x0000001d000e7c02 */ /* 0x000fe40008000f00 */
[----:B------:R-:W-:Y:S01]  /*0d00*/  MOV R15, UR30 ;  /* 0x0000001e000f7c02 */ /* 0x000fe20008000f00 */
[----:B------:R-:W-:Y:S01]  /*0d10*/  UIADD3 UR31, UPT, UPT, UR22, -0x1, URZ ;  /* 0xffffffff161f7890 */ /* 0x000fe2000fffe0ff */
[----:B------:R-:W3:Y:S01]  /*0d20*/  LDCU.64 UR34, c[0x0][0x488] ;  /* 0x00009100ff2277ac */ /* 0x000ee20008000a00 */
[----:B------:R-:W4:Y:S01]  /*0d30*/  LDG.E.128 R4, desc[UR36][R2.64] ;  /* 0x0000002402047981 */ /* 0x000f22000c1e1d00 */
[----:B------:R-:W0:Y:S03]  /*0d40*/  LDCU UR40, c[0x0][0x38c] ;  /* 0x00007180ff2877ac */ /* 0x000e260008000800 */
[----:B------:R2:W3:Y:S01]  /*0d50*/  LDG.E.128 R8, desc[UR36][R2.64+0x200] ;  /* 0x0002002402087981 */ /* 0x0004e2000c1e1d00 */
[----:B------:R-:W-:Y:S01]  /*0d60*/  IMAD.WIDE.U32 R12, R31, 0x10, R12 ;  /* 0x000000101f0c7825 */ /* 0x000fe200078e000c */
[----:B-1----:R-:W-:Y:S01]  /*0d70*/  ULEA UR6, UR7, UR6, 0x18 ;  /* 0x0000000607067291 */ /* 0x002fe2000f8ec0ff */
[----:B0-----:R-:W-:-:S05]  /*0d80*/  IADD3 R28, PT, PT, R51, R58, RZ ;  /* 0x0000003a331c7210 */ /* 0x001fca0007ffe0ff */
[----:B------:R-:W-:-:S04]  /*0d90*/  LEA R28, R28, UR6, 0x4 ;  /* 0x000000061c1c7c11 */ /* 0x000fc8000f8e20ff */
[----:B--2---:R-:W-:Y:S01]  /*0da0*/  LEA R3, R58, R28, 0x4 ;  /* 0x0000001c3a037211 */ /* 0x004fe200078e20ff */
[----:B----4-:R-:W-:Y:S04]  /*0db0*/  STS.128 [R28], R4 ;  /* 0x000000041c007388 */ /* 0x010fe80000000c00 */
[----:B---3--:R-:W-:Y:S01]  /*0dc0*/  STS.128 [R28+0x200], R8 ;  /* 0x000200081c007388 */ /* 0x008fe20000000c00 */
[----:B------:R-:W-:-:S03]  /*0dd0*/  NOP ;  /* 0x0000000000007918 */ /* 0x000fc60000000000 */
[----:B------:R-:W-:Y:S04]  /*0de0*/  LDS.128 R60, [R3] ;  /* 0x00000000033c7984 */ /* 0x000fe80000000c00 */
[----:B------:R-:W-:Y:S01]  /*0df0*/  LDS.128 R64, [R3+0x10] ;  /* 0x0000100003407984 */ /* 0x000fe20000000c00 */
[----:B------:R-:W-:Y:S06]  /*0e00*/  BAR.SYNC.DEFER_BLOCKING 0x0 ;  /* 0x0000000000007b1d */ /* 0x000fec0000010000 */
[----:B------:R-:W2:Y:S04]  /*0e10*/  LDG.E.128 R16, desc[UR36][R12.64] ;  /* 0x000000240c107981 */ /* 0x000ea8000c1e1d00 */
[----:B------:R-:W3:Y:S01]  /*0e20*/  LDG.E.128 R24, desc[UR36][R12.64+0x200] ;  /* 0x000200240c187981 */ /* 0x000ee2000c1e1d00 */
[----:B------:R-:W-:-:S03]  /*0e30*/  IMAD.WIDE.U32 R14, R31, 0x10, R14 ;  /* 0x000000101f0e7825 */ /* 0x000fc600078e000e */
        /* <DEDUP_REMOVED lines=8> */
[----:B------:R-:W-:Y:S01]  /*0ec0*/  USHF.L.U32 UR6, UR31, 0xa, URZ ;  /* 0x0000000a1f067899 */ /* 0x000fe200080006ff */
[----:B------:R-:W-:-:S03]  /*0ed0*/  UMOV UR7, URZ ;  /* 0x000000ff00077c82 */ /* 0x000fc60008000000 */
[----:B------:R-:W-:-:S04]  /*0ee0*/  UIMAD.WIDE.U32 UR32, UR39, UR8, UR6 ;  /* 0x00000008272072a5 */ /* 0x000fc8000f8e0006 */
[----:B------:R-:W-:-:S03]  /*0ef0*/  UIMAD UR9, UR39, UR9, UR33 ;  /* 0x00000009270972a4 */ /* 0x000fc6000f8e0221 */
[----:B------:R-:W-:Y:S02]  /*0f00*/  UMOV UR8, UR32 ;  /* 0x0000002000087c82 */ /* 0x000fe40008000000 */
[----:B------:R-:W-:-:S04]  /*0f10*/  UIMAD.WIDE.U32 UR8, UR38, UR10, UR8 ;  /* 0x0000000a260872a5 */ /* 0x000fc8000f8e0008 */
[----:B------:R-:W-:Y:S02]  /*0f20*/  UIMAD UR11, UR38, UR11, UR9 ;  /* 0x0000000b260b72a4 */ /* 0x000fe4000f8e0209 */
[----:B------:R-:W-:-:S04]  /*0f30*/  ULEA UR9, UP0, UR8, UR34, 0x1 ;  /* 0x0000002208097291 */ /* 0x000fc8000f8008ff */
[----:B------:R-:W-:Y:S02]  /*0f40*/  ULEA.HI.X UR8, UR8, UR35, UR11, 0x1, UP0 ;  /* 0x0000002308087291 */ /* 0x000fe400080f0c0b */
[----:B0-----:R-:W-:Y:S01]  /*0f50*/  MOV R24, UR9 ;  /* 0x0000000900187c02 */ /* 0x001fe20008000f00 */
[----:B------:R-:W0:Y:S03]  /*0f60*/  LDCU.64 UR34, c[0x0][0x478] ;  /* 0x00008f00ff2277ac */ /* 0x000e260008000a00 */
[----:B------:R-:W-:-:S03]  /*0f70*/  MOV R25, UR8 ;  /* 0x0000000800197c02 */ /* 0x000fc60008000f00 */
[----:B------:R-:W-:Y:S02]  /*0f80*/  IMAD.WIDE.U32 R24, R31, 0x10, R24 ;  /* 0x000000101f187825 */ /* 0x000fe400078e0018 */
[----:B------:R-:W1:Y:S01]  /*0f90*/  LDCU.128 UR8, c[0x0][0x420] ;  /* 0x00008400ff0877ac */ /* 0x000e620008000c00 */
[----:B--2---:R-:W-:Y:S04]  /*0fa0*/  STS.128 [R28], R68 ;  /* 0x000000441c007388 */ /* 0x004fe80000000c00 */
[----:B---3--:R-:W-:Y:S01]  /*0fb0*/  STS.128 [R28+0x200], R72 ;  /* 0x000200481c007388 */ /* 0x008fe20000000c00 */
[----:B------:R-:W-:-:S03]  /*0fc0*/  NOP ;  /* 0x0000000000007918 */ /* 0x000fc60000000000 */
[----:B------:R-:W2:Y:S04]  /*0fd0*/  LDS.128 R16, [R3] ;  /* 0x0000000003107984 */ /* 0x000ea80000000c00 */
[----:B------:R-:W-:Y:S01]  /*0fe0*/  LDS.128 R12, [R3+0x10] ;  /* 0x00001000030c7984 */ /* 0x000fe20000000c00 */
[----:B------:R-:W-:Y:S06]  /*0ff0*/  BAR.SYNC.DEFER_BLOCKING 0x0 ;  /* 0x0000000000007b1d */ /* 0x000fec0000010000 */
[----:B------:R-:W3:Y:S04]  /*1000*/  LDG.E.128 R88, desc[UR36][R24.64] ;  /* 0x0000002418587981 */ /* 0x000ee8000c1e1d00 */
[----:B------:R-:W4:Y:S01]  /*1010*/  LDG.E.128 R92, desc[UR36][R24.64+0x200] ;  /* 0x00020024185c7981 */ /* 0x000f22000c1e1d00 */
[----:B-1----:R-:W-:-:S04]  /*1020*/  UIMAD.WIDE.U32 UR32, UR39, UR8, UR6 ;  /* 0x00000008272072a5 */ /* 0x002fc8000f8e0006 */
[----:B------:R-:W-:-:S03]  /*1030*/  UIMAD UR9, UR39, UR9, UR33 ;  /* 0x00000009270972a4 */ /* 0x000fc6000f8e0221 */
[----:B------:R-:W-:Y:S02]  /*1040*/  UMOV UR8, UR32 ;  /* 0x0000002000087c82 */ /* 0x000fe40008000000 */
[----:B------:R-:W-:Y:S01]  /*1050*/  UIMAD.WIDE.U32 UR8, UR38, UR10, UR8 ;  /* 0x0000000a260872a5 */ /* 0x000fe2000f8e0008 */
[----:B--2---:R-:W-:Y:S01]  /*1060*/  PRMT R107, R16, 0x7632, R107 ;  /* 0x00007632106b7816 */ /* 0x004fe2000000006b */
[----:B------:R-:W1:Y:S02]  /*1070*/  LDCU.64 UR32, c[0x0][0x558] ;  /* 0x0000ab00ff2077ac */ /* 0x000e640008000a00 */
[----:B------:R-:W-:Y:S02]  /*1080*/  UIMAD UR11, UR38, UR11, UR9 ;  /* 0x0000000b260b72a4 */ /* 0x000fe4000f8e0209 */
[----:B0-----:R-:W-:-:S04]  /*1090*/  ULEA UR9, UP0, UR8, UR34, 0x1 ;  /* 0x0000002208097291 */ /* 0x001fc8000f8008ff */
[----:B------:R-:W-:Y:S02]  /*10a0*/  ULEA.HI.X UR8, UR8, UR35, UR11, 0x1, UP0 ;  /* 0x0000002308087291 */ /* 0x000fe400080f0c0b */
[----:B------:R-:W-:Y:S01]  /*10b0*/  MOV R80, UR9 ;  /* 0x0000000900507c02 */ /* 0x000fe20008000f00 */
[----:B------:R-:W0:Y:S03]  /*10c0*/  LDCU.64 UR34, c[0x0][0x490] ;  /* 0x00009200ff2277ac */ /* 0x000e260008000a00 */
[----:B------:R-:W-:Y:S01]  /*10d0*/  MOV R81, UR8 ;  /* 0x0000000800517c02 */ /* 0x000fe20008000f00 */
[----:B------:R-:W2:Y:S02]  /*10e0*/  LDCU.64 UR10, c[0x0][0x508] ;  /* 0x0000a100ff0a77ac */ /* 0x000ea40008000a00 */
[----:B------:R-:W-:Y:S01]  /*10f0*/  IMAD.WIDE.U32 R80, R31, 0x10, R80 ;  /* 0x000000101f507825 */ /* 0x000fe200078e0050 */
[----:B---3--:R-:W-:Y:S04]  /*1100*/  STS.128 [R28], R88 ;  /* 0x000000581c007388 */ /* 0x008fe80000000c00 */
[----:B----4-:R-:W-:Y:S01]  /*1110*/  STS.128 [R28+0x200], R92 ;  /* 0x0002005c1c007388 */ /* 0x010fe20000000c00 */
[----:B------:R-:W-:-:S03]  /*1120*/  NOP ;  /* 0x0000000000007918 */ /* 0x000fc60000000000 */
[----:B------:R-:W3:Y:S04]  /*1130*/  LDS.128 R76, [R3] ;  /* 0x00000000034c7984 */ /* 0x000ee80000000c00 */
[----:B------:R-:W4:Y:S01]  /*1140*/  LDS.128 R24, [R3+0x10] ;  /* 0x0000100003187984 */ /* 0x000f220000000c00 */
[----:B------:R-:W-:Y:S06]  /*1150*/  BAR.SYNC.DEFER_BLOCKING 0x0 ;  /* 0x0000000000007b1d */ /* 0x000fec0000010000 */
[----:B------:R-:W4:Y:S04]  /*1160*/  LDG.E.128 R72, desc[UR36][R80.64] ;  /* 0x0000002450487981 */ /* 0x000f28000c1e1d00 */
[----:B------:R4:W4:Y:S01]  /*1170*/  LDG.E.128 R68, desc[UR36][R80.64+0x200] ;  /* 0x0002002450447981 */ /* 0x000922000c1e1d00 */
[----:B------:R-:W-:Y:S01]  /*1180*/  PRMT R113, R17, 0x7632, R113 ;  /* 0x0000763211717816 */ /* 0x000fe20000000071 */
[----:B--2---:R-:W-:Y:S01]  /*1190*/  UIMAD.WIDE.U32 UR8, UR39, UR10, UR6 ;  /* 0x0000000a270872a5 */ /* 0x004fe2000f8e0006 */
[----:B------:R-:W-:-:S02]  /*11a0*/  PRMT R115, R18, 0x7632, R115 ;  /* 0x0000763212737816 */ /* 0x000fc40000000073 */
[----:B---3--:R-:W-:Y:S01]  /*11b0*/  SHF.L.U32 R85, R76, 0x10, RZ ;  /* 0x000000104c557819 */ /* 0x008fe200000006ff */
[----:B------:R-:W-:Y:S01]  /*11c0*/  UIMAD UR9, UR39, UR11, UR9 ;  /* 0x0000000b270972a4 */ /* 0x000fe2000f8e0209 */
[----:B------:R-:W-:Y:S01]  /*11d0*/  SHF.L.U32 R83, R78, 0x10, RZ ;  /* 0x000000104e537819 */ /* 0x000fe200000006ff */
[----:B------:R-:W2:Y:S01]  /*11e0*/  LDCU.64 UR10, c[0x0][0x510] ;  /* 0x0000a200ff0a77ac */ /* 0x000ea20008000a00 */
[----:B------:R-:W-:Y:S01]  /*11f0*/  SHF.L.U32 R82, R79, 0x10, RZ ;  /* 0x000000104f527819 */ /* 0x000fe200000006ff */
[----:B------:R-:W-:Y:S01]  /*1200*/  FMUL.FTZ R0, R85, -1.4426950216293334961 ;  /* 0xbfb8aa3b55007820 */ /* 0x000fe20000410000 */
[----:B------:R-:W-:Y:S01]  /*1210*/  PRMT R76, R76, 0x7632, R76 ;  /* 0x000076324c4c7816 */ /* 0x000fe2000000004c */
[----:B------:R-:W-:Y:S01]  /*1220*/  FMUL.FTZ R86, R83, -1.4426950216293334961 ;  /* 0xbfb8aa3b53567820 */ /* 0x000fe20000410000 */
[----:B----4-:R-:W-:Y:S01]  /*1230*/  SHF.L.U32 R81, R25, 0x10, RZ ;  /* 0x0000001019517819 */ /* 0x010fe200000006ff */
[----:B------:R-:W-:Y:S01]  /*1240*/  FMUL.FTZ R87, R82, -1.4426950216293334961 ;  /* 0xbfb8aa3b52577820 */ /* 0x000fe20000410000 */
[----:B------:R-:W-:Y:S01]  /*1250*/  SHF.L.U32 R76, R76, 0x10, RZ ;  /* 0x000000104c4c7819 */ /* 0x000fe200000006ff */
[----:B------:R3:W4:Y:S01]  /*1260*/  MUFU.EX2 R93, R86 ;  /* 0x00000056005d7308 */ /* 0x0007220000000800 */
[----:B------:R-:W-:Y:S01]  /*1270*/  PRMT R25, R24, 0x7632, R25 ;  /* 0x0000763218197816 */ /* 0x000fe20000000019 */
[----:B------:R-:W-:Y:S01]  /*1280*/  FMUL.FTZ R89, R81, -1.4426950216293334961 ;  /* 0xbfb8aa3b51597820 */ /* 0x000fe20000410000 */
[----:B------:R-:W-:-:S02]  /*1290*/  SHF.L.U32 R84, R77, 0x10, RZ ;  /* 0x000000104d547819 */ /* 0x000fc400000006ff */
[----:B------:R-:W-:Y:S02]  /*12a0*/  SHF.L.U32 R80, R24, 0x10, RZ ;  /* 0x0000001018507819 */ /* 0x000fe400000006ff */
[----:B------:R-:W-:Y:S01]  /*12b0*/  PRMT R77, R77, 0x7632, R77 ;  /* 0x000076324d4d7816 */ /* 0x000fe2000000004d */
[----:B------:R1:W0:Y:S01]  /*12c0*/  MUFU.EX2 R95, R87 ;  /* 0x00000057005f7308 */ /* 0x0002220000000800 */
[----:B---3--:R-:W-:Y:S01]  /*12d0*/  PRMT R86, R79, 0x7632, R86 ;  /* 0x000076324f567816 */ /* 0x008fe20000000056 */
[----:B------:R-:W-:Y:S01]  /*12e0*/  FMUL.FTZ R2, R84, -1.4426950216293334961 ;  /* 0xbfb8aa3b54027820 */ /* 0x000fe20000410000 */
[----:B------:R-:W-:Y:S01]  /*12f0*/  PRMT R78, R78, 0x7632, R78 ;  /* 0x000076324e4e7816 */ /* 0x000fe2000000004e */
[----:B------:R-:W-:Y:S01]  /*1300*/  FMUL.FTZ R88, R80, -1.4426950216293334961 ;  /* 0xbfb8aa3b50587820 */ /* 0x000fe20000410000 */
[----:B------:R-:W-:Y:S01]  /*1310*/  PRMT R79, R25, 0x7632, R79 ;  /* 0x00007632194f7816 */ /* 0x000fe2000000004f */
[----:B--2---:R-:W-:Y:S01]  /*1320*/  UIMAD.WIDE.U32 UR8, UR38, UR10, UR8 ;  /* 0x0000000a260872a5 */ /* 0x004fe2000f8e0008 */
[----:B------:R-:W-:Y:S01]  /*1330*/  SHF.L.U32 R77, R77, 0x10, RZ ;  /* 0x000000104d4d7819 */ /* 0x000fe200000006ff */
[----:B------:R2:W3:Y:S01]  /*1340*/  MUFU.EX2 R90, R0 ;  /* 0x00000000005a7308 */ /* 0x0004e20000000800 */
[----:B-1----:R-:W-:Y:S01]  /*1350*/  FMUL.FTZ R87, R76, -1.4426950216293334961 ;  /* 0xbfb8aa3b4c577820 */ /* 0x002fe20000410000 */
[----:B------:R-:W-:Y:S01]  /*1360*/  SHF.L.U32 R78, R78, 0x10, RZ ;  /* 0x000000104e4e7819 */ /* 0x000fe200000006ff */
[----:B----4-:R-:W-:Y:S01]  /*1370*/  FADD.FTZ R98, R93, 1 ;  /* 0x3f8000005d627421 */ /* 0x010fe20000010000 */
[----:B------:R-:W-:Y:S01]  /*1380*/  SHF.L.U32 R86, R86, 0x10, RZ ;  /* 0x0000001056567819 */ /* 0x000fe200000006ff */
[----:B------:R-:W-:Y:S01]  /*1390*/  UIMAD UR10, UR38, UR11, UR9 ;  /* 0x0000000b260a72a4 */ /* 0x000fe2000f8e0209 */
[----:B------:R-:W-:Y:S01]  /*13a0*/  SHF.L.U32 R79, R79, 0x10, RZ ;  /* 0x000000104f4f7819 */ /* 0x000fe200000006ff */
[----:B------:R-:W-:Y:S01]  /*13b0*/  ULEA UR9, UP0, UR8, UR32, 0x1 ;  /* 0x0000002008097291 */ /* 0x000fe2000f8008ff */
[----:B------:R1:W4:Y:S01]  /*13c0*/  MUFU.EX2 R92, R87 ;  /* 0x00000057005c7308 */ /* 0x0003220000000800 */
[----:B--2---:R-:W-:Y:S01]  /*13d0*/  SHF.L.U32 R0, R26, 0x10, RZ ;  /* 0x000000101a007819 */ /* 0x004fe200000006ff */
[----:B------:R-:W-:Y:S01]  /*13e0*/  FMUL.FTZ R24, R86, -1.4426950216293334961 ;  /* 0xbfb8aa3b56187820 */ /* 0x000fe20000410000 */
[----:B------:R-:W-:Y:S01]  /*13f0*/  PRMT R117, R19, 0x7632, R117 ;  /* 0x0000763213757816 */ /* 0x000fe20000000075 */
[----:B0-----:R-:W-:Y:S01]  /*1400*/  FADD.FTZ R103, R95, 1 ;  /* 0x3f8000005f677421 */ /* 0x001fe20000010000 */
[----:B------:R-:W-:Y:S01]  /*1410*/  SHF.L.U32 R107, R107, 0x10, RZ ;  /* 0x000000106b6b7819 */ /* 0x000fe200000006ff */
[----:B------:R-:W-:Y:S01]  /*1420*/  FMUL.FTZ R94, R0, -1.4426950216293334961 ;  /* 0xbfb8aa3b005e7820 */ /* 0x000fe20000410000 */
[----:B------:R-:W-:Y:S01]  /*1430*/  SHF.L.U32 R113, R113, 0x10, RZ ;  /* 0x0000001071717819 */ /* 0x000fe200000006ff */
[----:B------:R0:W2:Y:S01]  /*1440*/  MUFU.EX2 R91, R2 ;  /* 0x00000002005b7308 */ /* 0x0000a20000000800 */
[----:B-1----:R-:W-:Y:S01]  /*1450*/  SHF.L.U32 R87, R25, 0x10, RZ ;  /* 0x0000001019577819 */ /* 0x002fe200000006ff */
[----:B---3--:R-:W-:Y:S01]  /*1460*/  FADD.FTZ R90, R90, 1 ;  /* 0x3f8000005a5a7421 */ /* 0x008fe20000010000 */
[----:B------:R-:W-:Y:S01]  /*1470*/  SHF.L.U32 R115, R115, 0x10, RZ ;  /* 0x0000001073737819 */ /* 0x000fe200000006ff */
[----:B------:R-:W-:Y:S01]  /*1480*/  ULEA.HI.X UR8, UR8, UR33, UR10, 0x1, UP0 ;  /* 0x0000002108087291 */ /* 0x000fe200080f0c0a */
[----:B------:R-:W-:Y:S01]  /*1490*/  SHF.L.U32 R117, R117, 0x10, RZ ;  /* 0x0000001075757819 */ /* 0x000fe200000006ff */
[----:B------:R-:W-:Y:S01]  /*14a0*/  FMUL.FTZ R25, R87, -1.4426950216293334961 ;  /* 0xbfb8aa3b57197820 */ /* 0x000fe20000410000 */
[----:B------:R-:W-:Y:S01]  /*14b0*/  PRMT R138, R4, 0x7632, R138 ;  /* 0x00007632048a7816 */ /* 0x000fe2000000008a */
[----:B------:R1:W3:Y:S01]  /*14c0*/  MUFU.EX2 R96, R88 ;  /* 0x0000005800607308 */ /* 0x0002e20000000800 */
[----:B0-----:R-:W-:Y:S01]  /*14d0*/  SHF.L.U32 R2, R27, 0x10, RZ ;  /* 0x000000101b027819 */ /* 0x001fe200000006ff */
[----:B----4-:R-:W-:Y:S01]  /*14e0*/  FADD.FTZ R109, R92, 1 ;  /* 0x3f8000005c6d7421 */ /* 0x010fe20000010000 */
[----:B------:R-:W-:Y:S01]  /*14f0*/  PRMT R27, R26, 0x7632, R27 ;  /* 0x000076321a1b7816 */ /* 0x000fe2000000001b */
[----:B------:R-:W-:Y:S01]  /*1500*/  FMUL.FTZ R26, R79, -1.4426950216293334961 ;  /* 0xbfb8aa3b4f1a7820 */ /* 0x000fe20000410000 */
[----:B------:R-:W-:Y:S01]  /*1510*/  SHF.L.U32 R139, R4, 0x10, RZ ;  /* 0x00000010048b7819 */ /* 0x000fe200000006ff */
[----:B------:R-:W-:Y:S01]  /*1520*/  FMUL.FTZ R97, R2, -1.4426950216293334961 ;  /* 0xbfb8aa3b02617820 */ /* 0x000fe20000410000 */
[----:B------:R-:W-:Y:S01]  /*1530*/  PRMT R140, R5, 0x7632, R140 ;  /* 0x00007632058c7816 */ /* 0x000fe2000000008c */
[----:B------:R0:W4:Y:S01]  /*1540*/  MUFU.EX2 R100, R89 ;  /* 0x0000005900647308 */ /* 0x0001220000000800 */
[----:B-1----:R-:W-:Y:S01]  /*1550*/  FMUL.FTZ R88, R77, -1.4426950216293334961 ;  /* 0xbfb8aa3b4d587820 */ /* 0x002fe20000410000 */
[----:B--2---:R-:W-:Y:S01]  /*1560*/  FADD.FTZ R101, R91, 1 ;  /* 0x3f8000005b657421 */ /* 0x004fe20000010000 */
[----:B------:R-:W-:Y:S01]  /*1570*/  SHF.L.U32 R141, R5, 0x10, RZ ;  /* 0x00000010058d7819 */ /* 0x000fe200000006ff */
[----:B------:R-:W-:Y:S01]  /*1580*/  UISETP.NE.U32.AND UP0, UPT, UR34, URZ, UPT ;  /* 0x000000ff2200728c */ /* 0x000fe2000bf05070 */
[----:B------:R-:W-:-:S02]  /*1590*/  PRMT R136, R6, 0x7632, R136 ;  /* 0x0000763206887816 */ /* 0x000fc40000000088 */
[----:B------:R-:W-:Y:S01]  /*15a0*/  SHF.L.U32 R143, R6, 0x10, RZ ;  /* 0x00000010068f7819 */ /* 0x000fe200000006ff */
[----:B------:R-:W1:Y:S01]  /*15b0*/  MUFU.EX2 R114, R94 ;  /* 0x0000005e00727308 */ /* 0x000e620000000800 */
[----:B0-----:R-:W-:Y:S01]  /*15c0*/  FMUL.FTZ R89, R78, -1.4426950216293334961 ;  /* 0xbfb8aa3b4e597820 */ /* 0x001fe20000410000 */
[----:B---3--:R-:W-:Y:S01]  /*15d0*/  FADD.FTZ R96, R96, 1 ;  /* 0x3f80000060607421 */ /* 0x008fe20000010000 */
[----:B------:R-:W-:Y:S01]  /*15e0*/  SHF.L.U32 R145, R7, 0x10, RZ ;  /* 0x0000001007917819 */ /* 0x000fe200000006ff */
[----:B------:R-:W-:Y:S01]  /*15f0*/  UISETP.NE.AND.EX UP0, UPT, UR35, URZ, UPT, UP0 ;  /* 0x000000ff2300728c */ /* 0x000fe2000bf05300 */
[----:B------:R-:W-:Y:S02]  /*1600*/  PRMT R91, R60, 0x7632, R91 ;  /* 0x000076323c5b7816 */ /* 0x000fe4000000005b */
[----:B------:R-:W-:Y:S01]  /*1610*/  PRMT R93, R61, 0x7632, R93 ;  /* 0x000076323d5d7816 */ /* 0x000fe2000000005d */
[----:B------:R0:W2:Y:S01]  /*1620*/  MUFU.EX2 R94, R88 ;  /* 0x00000058005e7308 */ /* 0x0000a20000000800 */
[----:B----4-:R-:W-:Y:S01]  /*1630*/  FADD.FTZ R100, R100, 1 ;  /* 0x3f80000064647421 */ /* 0x010fe20000010000 */
[----:B------:R-:W-:-:S02]  /*1640*/  PRMT R95, R62, 0x7632, R95 ;  /* 0x000076323e5f7816 */ /* 0x000fc4000000005f */
[----:B------:R-:W-:Y:S02]  /*1650*/  SHF.L.U32 R60, R60, 0x10, RZ ;  /* 0x000000103c3c7819 */ /* 0x000fe400000006ff */
[----:B------:R-:W-:Y:S02]  /*1660*/  SHF.L.U32 R61, R61, 0x10, RZ ;  /* 0x000000103d3d7819 */ /* 0x000fe400000006ff */
[----:B------:R3:W4:Y:S01]  /*1670*/  MUFU.EX2 R99, R89 ;  /* 0x0000005900637308 */ /* 0x0007220000000800 */
[----:B0-----:R-:W-:Y:S01]  /*1680*/  PRMT R88, R27, 0x7632, R88 ;  /* 0x000076321b587816 */ /* 0x001fe20000000058 */
[----:B-1----:R-:W-:Y:S01]  /*1690*/  FADD.FTZ R124, R114, 1 ;  /* 0x3f800000727c7421 */ /* 0x002fe20000010000 */
[----:B------:R-:W-:Y:S02]  /*16a0*/  SHF.L.U32 R62, R62, 0x10, RZ ;  /* 0x000000103e3e7819 */ /* 0x000fe400000006ff */
[----:B------:R-:W-:-:S03]  /*16b0*/  SHF.L.U32 R88, R88, 0x10, RZ ;  /* 0x0000001058587819 */ /* 0x000fc600000006ff */
[----:B------:R-:W0:Y:S01]  /*16c0*/  MUFU.EX2 R110, R24 ;  /* 0x00000018006e7308 */ /* 0x000e220000000800 */
[----:B---3--:R-:W-:Y:S01]  /*16d0*/  SHF.L.U32 R89, R27, 0x10, RZ ;  /* 0x000000101b597819 */ /* 0x008fe200000006ff */
[----:B------:R-:W-:Y:S01]  /*16e0*/  FMUL.FTZ R102, R88, -1.4426950216293334961 ;  /* 0xbfb8aa3b58667820 */ /* 0x000fe20000410000 */
[----:B--2---:R-:W-:-:S05]  /*16f0*/  FADD.FTZ R104, R94, 1 ;  /* 0x3f8000005e687421 */ /* 0x004fca0000010000 */
[----:B------:R-:W1:Y:S01]  /*1700*/  MUFU.EX2 R120, R25 ;  /* 0x0000001900787308 */ /* 0x000e620000000800 */
[----:B----4-:R-:W-:-:S07]  /*1710*/  FADD.FTZ R111, R99, 1 ;  /* 0x3f800000636f7421 */ /* 0x010fce0000010000 */
[----:B------:R-:W-:Y:S01]  /*1720*/  MUFU.EX2 R122, R26 ;  /* 0x0000001a007a7308 */ /* 0x000fe20000000800 */
[----:B0-----:R-:W-:-:S07]  /*1730*/  FADD.FTZ R119, R110, 1 ;  /* 0x3f8000006e777421 */ /* 0x001fce0000010000 */
[----:B------:R-:W-:Y:S01]  /*1740*/  MUFU.RCP R90, R90 ;  /* 0x0000005a005a7308 */ /* 0x000fe20000001000 */
[----:B-1----:R-:W-:-:S07]  /*1750*/  FADD.FTZ R120, R120, 1 ;  /* 0x3f80000078787421 */ /* 0x002fce0000010000 */
[----:B------:R-:W-:Y:S08]  /*1760*/  MUFU.RCP R101, R101 ;  /* 0x0000006500657308 */ /* 0x000ff00000001000 */
[----:B------:R0:W-:Y:S08]  /*1770*/  MUFU.RCP R105, R96 ;  /* 0x0000006000697308 */ /* 0x0001f00000001000 */
[----:B------:R-:W1:Y:S01]  /*1780*/  MUFU.EX2 R134, R102 ;  /* 0x0000006600867308 */ /* 0x000e620000000800 */
[----:B0-----:R-:W-:-:S07]  /*1790*/  SHF.L.U32 R96, R15, 0x10, RZ ;  /* 0x000000100f607819 */ /* 0x001fce00000006ff */
[----:B------:R-:W-:Y:S08]  /*17a0*/  MUFU.RCP R98, R98 ;  /* 0x0000006200627308 */ /* 0x000ff00000001000 */
[----:B------:R-:W-:Y:S01]  /*17b0*/  MUFU.RCP R103, R103 ;  /* 0x0000006700677308 */ /* 0x000fe20000001000 */
[----:B-1----:R-:W-:-:S07]  /*17c0*/  FADD.FTZ R134, R134, 1 ;  /* 0x3f80000086867421 */ /* 0x002fce0000010000 */
[----:B------:R-:W-:Y:S08]  /*17d0*/  MUFU.RCP R109, R109 ;  /* 0x0000006d006d7308 */ /* 0x000ff00000001000 */
[----:B------:R-:W-:Y:S08]  /*17e0*/  MUFU.RCP R111, R111 ;  /* 0x0000006f006f7308 */ /* 0x000ff00000001000 */
[----:B------:R0:W1:Y:S08]  /*17f0*/  MUFU.EX2 R125, R97 ;  /* 0x00000061007d7308 */ /* 0x0000700000000800 */
[----:B------:R-:W-:Y:S01]  /*1800*/  MUFU.RCP R104, R104 ;  /* 0x0000006800687308 */ /* 0x000fe20000001000 */
[----:B0-----:R-:W-:-:S07]  /*1810*/  FMUL.FTZ R97, R89, -1.4426950216293334961 ;  /* 0xbfb8aa3b59617820 */ /* 0x001fce0000410000 */
[----:B------:R-:W0:Y:S01]  /*1820*/  MUFU.RCP R119, R119 ;  /* 0x0000007700777308 */ /* 0x000e220000001000 */
[----:B-1----:R-:W-:-:S07]  /*1830*/  FADD.FTZ R127, R125, 1 ;  /* 0x3f8000007d7f7421 */ /* 0x002fce0000010000 */
[----:B------:R1:W2:Y:S08]  /*1840*/  MUFU.EX2 R126, R97 ;  /* 0x00000061007e7308 */ /* 0x0002b00000000800 */
[----:B------:R-:W-:Y:S01]  /*1850*/  MUFU.RCP R127, R127 ;  /* 0x0000007f007f7308 */ /* 0x000fe20000001000 */
[----:B0-----:R-:W-:Y:S01]  /*1860*/  FADD.FTZ R129, -R119, 1 ;  /* 0x3f80000077817421 */ /* 0x001fe20000010100 */
[----:B-1----:R-:W-:-:S02]  /*1870*/  PRMT R97, R63, 0x7632, R97 ;  /* 0x000076323f617816 */ /* 0x002fc40000000061 */
[----:B------:R-:W-:Y:S01]  /*1880*/  SHF.L.U32 R63, R63, 0x10, RZ ;  /* 0x000000103f3f7819 */ /* 0x000fe200000006ff */
[----:B------:R-:W-:-:S03]  /*1890*/  FFMA.FTZ R129, R86, R129, 1 ;  /* 0x3f80000056817423 */ /* 0x000fc60000010081 */
[----:B------:R-:W-:Y:S01]  /*18a0*/  MUFU.RCP R100, R100 ;  /* 0x0000006400647308 */ /* 0x000fe20000001000 */
[----:B--2---:R-:W-:-:S07]  /*18b0*/  FADD.FTZ R130, R126, 1 ;  /* 0x3f8000007e827421 */ /* 0x004fce0000010000 */
[----:B------:R-:W-:Y:S08]  /*18c0*/  MUFU.RCP R148, R120 ;  /* 0x0000007800947308 */ /* 0x000ff00000001000 */
[----:B------:R-:W-:Y:S08]  /*18d0*/  MUFU.RCP R152, R130 ;  /* 0x0000008200987308 */ /* 0x000ff00000001000 */
[----:B------:R-:W0:Y:S01]  /*18e0*/  MUFU.RCP R153, R134 ;  /* 0x0000008600997308 */ /* 0x000e220000001000 */
[----:B------:R1:W-:Y:S04]  /*18f0*/  STS.128 [R28], R72 ;  /* 0x000000481c007388 */ /* 0x0003e80000000c00 */
[----:B------:R2:W-:Y:S01]  /*1900*/  STS.128 [R28+0x200], R68 ;  /* 0x000200441c007388 */ /* 0x0005e20000000c00 */
[----:B------:R-:W-:-:S03]  /*1910*/  NOP ;  /* 0x0000000000007918 */ /* 0x000fc60000000000 */
[----:B------:R-:W3:Y:S01]  /*1920*/  LDS.128 R24, [R3] ;  /* 0x0000000003187984 */ /* 0x000ee20000000c00 */
[----:B-1----:R-:W-:Y:S02]  /*1930*/  SHF.L.U32 R72, R12, 0x10, RZ ;  /* 0x000000100c487819 */ /* 0x002fe400000006ff */
[----:B------:R-:W-:Y:S02]  /*1940*/  SHF.L.U32 R73, R13, 0x10, RZ ;  /* 0x000000100d497819 */ /* 0x000fe400000006ff */
[----:B--2---:R-:W-:Y:S02]  /*1950*/  SHF.L.U32 R68, R16, 0x10, RZ ;  /* 0x0000001010447819 */ /* 0x004fe400000006ff */
[----:B------:R-:W-:Y:S02]  /*1960*/  SHF.L.U32 R69, R17, 0x10, RZ ;  /* 0x0000001011457819 */ /* 0x000fe400000006ff */
[----:B------:R-:W-:Y:S02]  /*1970*/  SHF.L.U32 R71, R18, 0x10, RZ ;  /* 0x0000001012477819 */ /* 0x000fe400000006ff */
[----:B------:R-:W-:-:S02]  /*1980*/  SHF.L.U32 R70, R19, 0x10, RZ ;  /* 0x0000001013467819 */ /* 0x000fc400000006ff */
[----:B------:R-:W-:Y:S01]  /*1990*/  PRMT R16, R12, 0x7632, R16 ;  /* 0x000076320c107816 */ /* 0x000fe20000000010 */
[----:B------:R-:W-:Y:S01]  /*19a0*/  FADD.FTZ R12, -R90, 1 ;  /* 0x3f8000005a0c7421 */ /* 0x000fe20000010100 */
[----:B------:R-:W-:Y:S02]  /*19b0*/  PRMT R17, R13, 0x7632, R17 ;  /* 0x000076320d117816 */ /* 0x000fe40000000011 */
[C---:B------:R-:W-:Y:S01]  /*19c0*/  PRMT R18, R14.reuse, 0x7632, R18 ;  /* 0x000076320e127816 */ /* 0x040fe20000000012 */
[C---:B------:R-:W-:Y:S01]  /*19d0*/  FFMA.FTZ R12, R85.reuse, R12, 1 ;  /* 0x3f800000550c7423 */ /* 0x040fe2000001000c */
[----:B------:R-:W-:Y:S01]  /*19e0*/  SHF.L.U32 R74, R14, 0x10, RZ ;  /* 0x000000100e4a7819 */ /* 0x000fe200000006ff */
[----:B------:R-:W-:Y:S01]  /*19f0*/  FMUL.FTZ R85, R85, R90 ;  /* 0x0000005a55557220 */ /* 0x000fe20000410000 */
[----:B------:R-:W-:Y:S01]  /*1a00*/  PRMT R19, R15, 0x7632, R19 ;  /* 0x000076320f137816 */ /* 0x000fe20000000013 */
[----:B------:R-:W-:Y:S01]  /*1a10*/  FADD.FTZ R15, -R101, 1 ;  /* 0x3f800000650f7421 */ /* 0x000fe20000010100 */
[----:B------:R-:W-:-:S02]  /*1a20*/  SHF.L.U32 R147, R16, 0x10, RZ ;  /* 0x0000001010937819 */ /* 0x000fc400000006ff */
[----:B------:R-:W-:Y:S01]  /*1a30*/  SHF.L.U32 R144, R18, 0x10, RZ ;  /* 0x0000001012907819 */ /* 0x000fe200000006ff */
[----:B------:R-:W-:Y:S01]  /*1a40*/  FFMA.FTZ R15, R84, R15, 1 ;  /* 0x3f800000540f7423 */ /* 0x000fe2000001000f */
[----:B------:R-:W-:Y:S01]  /*1a50*/  SHF.L.U32 R142, R17, 0x10, RZ ;  /* 0x00000010118e7819 */ /* 0x000fe200000006ff */
[----:B0-----:R-:W-:Y:S01]  /*1a60*/  FADD.FTZ R17, -R153, 1 ;  /* 0x3f80000099117421 */ /* 0x001fe20000010100 */
[----:B------:R-:W-:Y:S02]  /*1a70*/  SHF.L.U32 R146, R19, 0x10, RZ ;  /* 0x0000001013927819 */ /* 0x000fe400000006ff */
[C---:B---3--:R-:W-:Y:S02]  /*1a80*/  SHF.L.U32 R75, R24.reuse, 0x10, RZ ;  /* 0x00000010184b7819 */ /* 0x048fe400000006ff */
        /* <DEDUP_REMOVED lines=9> */
[C---:B------:R-:W-:Y:S01]  /*1b20*/  PRMT R108, R26.reuse, 0x7632, R108 ;  /* 0x000076321a6c7816 */ /* 0x040fe2000000006c */
[----:B------:R-:W-:Y:S01]  /*1b30*/  FMUL.FTZ R24, R13, R12 ;  /* 0x0000000c0d187220 */ /* 0x000fe20000410000 */
[----:B------:R-:W-:Y:S01]  /*1b40*/  SHF.L.U32 R94, R26, 0x10, RZ ;  /* 0x000000101a5e7819 */ /* 0x000fe200000006ff */
[----:B------:R-:W-:Y:S01]  /*1b50*/  FMUL.FTZ R27, R14, R15 ;  /* 0x0000000f0e1b7220 */ /* 0x000fe20000410000 */
[----:B------:R-:W-:Y:S01]  /*1b60*/  FADD.FTZ R26, -R98, 1 ;  /* 0x3f800000621a7421 */ /* 0x000fe20000010100 */
[----:B------:R-:W0:Y:S01]  /*1b70*/  LDS.128 R12, [R3+0x10] ;  /* 0x00001000030c7984 */ /* 0x000e220000000c00 */
[----:B------:R-:W-:Y:S01]  /*1b80*/  FADD.FTZ R25, -R103, 1 ;  /* 0x3f80000067197421 */ /* 0x000fe20000010100 */
[----:B------:R-:W-:Y:S01]  /*1b90*/  SHF.L.U32 R102, R102, 0x10, RZ ;  /* 0x0000001066667819 */ /* 0x000fe200000006ff */
[----:B------:R-:W-:Y:S01]  /*1ba0*/  FMUL.FTZ R114, R70, R99 ;  /* 0x0000006346727220 */ /* 0x000fe20000410000 */
[----:B------:R-:W-:Y:S01]  /*1bb0*/  FFMA.FTZ R110, R83, R26, 1 ;  /* 0x3f800000536e7423 */ /* 0x000fe2000001001a */
[----:B------:R-:W-:Y:S01]  /*1bc0*/  FFMA.FTZ R123, R82, R25, 1 ;  /* 0x3f800000527b7423 */ /* 0x000fe20000010019 */
[----:B------:R-:W-:Y:S01]  /*1bd0*/  FMUL.FTZ R121, R71, R94 ;  /* 0x0000005e47797220 */ /* 0x000fe20000410000 */
[----:B------:R-:W-:Y:S01]  /*1be0*/  FMUL.FTZ R114, R103, R114 ;  /* 0x0000007267727220 */ /* 0x000fe20000410000 */
[----:B------:R-:W-:Y:S01]  /*1bf0*/  FADD.FTZ R25, -R109, 1 ;  /* 0x3f8000006d197421 */ /* 0x000fe20000010100 */
[----:B------:R-:W-:Y:S01]  /*1c00*/  FMUL.FTZ R26, R107, R102 ;  /* 0x000000666b1a7220 */ /* 0x000fe20000410000 */
[----:B------:R-:W-:Y:S01]  /*1c10*/  FMUL.FTZ R121, R98, R121 ;  /* 0x0000007962797220 */ /* 0x000fe20000410000 */
[----:B------:R-:W-:Y:S01]  /*1c20*/  FMUL.FTZ R118, R114, R123 ;  /* 0x0000007b72767220 */ /* 0x000fe20000410000 */
[----:B------:R-:W-:Y:S01]  /*1c30*/  FFMA.FTZ R25, R76, R25, 1 ;  /* 0x3f8000004c197423 */ /* 0x000fe20000010019 */
[----:B------:R-:W-:Y:S01]  /*1c40*/  FMUL.FTZ R26, R109, R26 ;  /* 0x0000001a6d1a7220 */ /* 0x000fe20000410000 */
[----:B------:R-:W-:Y:S01]  /*1c50*/  FADD.FTZ R123, -R111, 1 ;  /* 0x3f8000006f7b7421 */ /* 0x000fe20000010100 */
[----:B------:R-:W-:Y:S01]  /*1c60*/  SHF.L.U32 R106, R106, 0x10, RZ ;  /* 0x000000106a6a7819 */ /* 0x000fe200000006ff */
[----:B------:R-:W-:Y:S01]  /*1c70*/  FMUL.FTZ R116, R121, R110 ;  /* 0x0000006e79747220 */ /* 0x000fe20000410000 */
[----:B------:R-:W-:Y:S01]  /*1c80*/  FMUL.FTZ R25, R26, R25 ;  /* 0x000000191a197220 */ /* 0x000fe20000410000 */
[----:B------:R-:W-:Y:S01]  /*1c90*/  SHF.L.U32 R108, R108, 0x10, RZ ;  /* 0x000000106c6c7819 */ /* 0x000fe200000006ff */
[----:B------:R-:W-:Y:S01]  /*1ca0*/  FFMA.FTZ R125, R78, R123, 1 ;  /* 0x3f8000004e7d7423 */ /* 0x000fe2000001007b */
[----:B------:R-:W-:Y:S01]  /*1cb0*/  SHF.L.U32 R110, R112, 0x10, RZ ;  /* 0x00000010706e7819 */ /* 0x000fe200000006ff */
[C---:B------:R-:W-:Y:S01]  /*1cc0*/  FADD.FTZ R26, -R104.reuse, 1 ;  /* 0x3f800000681a7421 */ /* 0x040fe20000010100 */
[----:B------:R-:W-:Y:S01]  /*1cd0*/  FMUL.FTZ R123, R113, R106 ;  /* 0x0000006a717b7220 */ /* 0x000fe20000410000 */
[----:B------:R-:W-:Y:S01]  /*1ce0*/  FMUL.FTZ R112, R115, R108 ;  /* 0x0000006c73707220 */ /* 0x000fe20000410000 */
[----:B------:R1:W2:Y:S01]  /*1cf0*/  MUFU.RCP R121, R124 ;  /* 0x0000007c00797308 */ /* 0x0002a20000001000 */
        /* <DEDUP_REMOVED lines=8> */
[----:B-1----:R-:W-:Y:S01]  /*1d80*/  FADD.FTZ R124, R122, 1 ;  /* 0x3f8000007a7c7421 */ /* 0x002fe20000010000 */
[----:B------:R-:W-:Y:S01]  /*1d90*/  FMUL.FTZ R133, R114, R129 ;  /* 0x0000008172857220 */ /* 0x000fe20000410000 */
[----:B------:R-:W-:Y:S01]  /*1da0*/  FMUL.FTZ R83, R83, R98 ;  /* 0x0000006253537220 */ /* 0x000fe20000410000 */
[----:B------:R-:W-:Y:S01]  /*1db0*/  FMUL.FTZ R103, R82, R103 ;  /* 0x0000006752677220 */ /* 0x000fe20000410000 */
[----:B------:R1:W3:Y:S01]  /*1dc0*/  MUFU.RCP R150, R124 ;  /* 0x0000007c00967308 */ /* 0x0002e20000001000 */
[----:B------:R-:W-:Y:S01]  /*1dd0*/  FMUL.FTZ R109, R76, R109 ;  /* 0x0000006d4c6d7220 */ /* 0x000fe20000410000 */
[----:B------:R-:W-:Y:S01]  /*1de0*/  FMUL.FTZ R77, R77, R104 ;  /* 0x000000684d4d7220 */ /* 0x000fe20000410000 */
[----:B0-----:R-:W-:Y:S01]  /*1df0*/  SHF.L.U32 R123, R12, 0x10, RZ ;  /* 0x000000100c7b7819 */ /* 0x001fe200000006ff */
[----:B------:R-:W-:Y:S01]  /*1e00*/  FMUL.FTZ R111, R78, R111 ;  /* 0x0000006f4e6f7220 */ /* 0x000fe20000410000 */
[----:B------:R-:W-:Y:S01]  /*1e10*/  PRMT R114, R12, 0x7632, R114 ;  /* 0x000076320c727816 */ /* 0x000fe20000000072 */
[----:B------:R-:W-:Y:S01]  /*1e20*/  FMUL.FTZ R119, R86, R119 ;  /* 0x0000007756777220 */ /* 0x000fe20000410000 */
[C---:B------:R-:W-:Y:S01]  /*1e30*/  PRMT R122, R13.reuse, 0x7632, R122 ;  /* 0x000076320d7a7816 */ /* 0x040fe2000000007a */
[----:B------:R-:W-:Y:S01]  /*1e40*/  FMUL.FTZ R12, R72, R123 ;  /* 0x0000007b480c7220 */ /* 0x000fe20000410000 */
[----:B------:R-:W-:Y:S01]  /*1e50*/  SHF.L.U32 R112, R13, 0x10, RZ ;  /* 0x000000100d707819 */ /* 0x000fe200000006ff */
[----:B------:R-:W-:Y:S01]  /*1e60*/  FADD.FTZ R13, -R105, 1 ;  /* 0x3f800000690d7421 */ /* 0x000fe20000010100 */
[----:B------:R-:W-:Y:S01]  /*1e70*/  PRMT R132, R15, 0x7632, R132 ;  /* 0x000076320f847816 */ /* 0x000fe20000000084 */
[----:B------:R-:W-:Y:S01]  /*1e80*/  FMUL.FTZ R12, R105, R12 ;  /* 0x0000000c690c7220 */ /* 0x000fe20000410000 */
[----:B------:R-:W-:Y:S01]  /*1e90*/  SHF.L.U32 R129, R15, 0x10, RZ ;  /* 0x000000100f817819 */ /* 0x000fe200000006ff */
[----:B------:R-:W-:Y:S01]  /*1ea0*/  FFMA.FTZ R13, R80, R13, 1 ;  /* 0x3f800000500d7423 */ /* 0x000fe2000001000d */
[----:B------:R-:W-:Y:S01]  /*1eb0*/  SHF.L.U32 R125, R14, 0x10, RZ ;  /* 0x000000100e7d7819 */ /* 0x000fe200000006ff */
[----:B------:R-:W-:Y:S01]  /*1ec0*/  FADD.FTZ R15, -R127, 1 ;  /* 0x3f8000007f0f7421 */ /* 0x000fe20000010100 */
[----:B------:R-:W-:Y:S01]  /*1ed0*/  SHF.L.U32 R114, R114, 0x10, RZ ;  /* 0x0000001072727819 */ /* 0x000fe200000006ff */
[----:B------:R-:W-:Y:S01]  /*1ee0*/  FMUL.FTZ R120, R12, R13 ;  /* 0x0000000d0c787220 */ /* 0x000fe20000410000 */
[----:B------:R-:W-:Y:S01]  /*1ef0*/  FADD.FTZ R12, -R100, 1 ;  /* 0x3f800000640c7421 */ /* 0x000fe20000010100 */
[----:B--2---:R-:W-:Y:S01]  /*1f00*/  FADD.FTZ R13, -R121, 1 ;  /* 0x3f800000790d7421 */ /* 0x004fe20000010100 */
[----:B------:R-:W-:Y:S01]  /*1f10*/  PRMT R126, R14, 0x7632, R126 ;  /* 0x000076320e7e7816 */ /* 0x000fe2000000007e */
[----:B------:R-:W-:Y:S01]  /*1f20*/  FFMA.FTZ R137, R2, R15, 1 ;  /* 0x3f80000002897423 */ /* 0x000fe2000001000f */
[----:B------:R-:W-:Y:S01]  /*1f30*/  FFMA.FTZ R14, R81, R12, 1 ;  /* 0x3f800000510e7423 */ /* 0x000fe2000001000c */
[----:B------:R-:W-:Y:S01]  /*1f40*/  FFMA.FTZ R135, R0, R13, 1 ;  /* 0x3f80000000877423 */ /* 0x000fe2000001000d */
[----:B------:R-:W-:Y:S01]  /*1f50*/  FMUL.FTZ R15, R73, R112 ;  /* 0x00000070490f7220 */ /* 0x000fe20000410000 */
[----:B------:R-:W-:Y:S01]  /*1f60*/  FMUL.FTZ R16, R74, R125 ;  /* 0x0000007d4a107220 */ /* 0x000fe20000410000 */
[----:B------:R-:W-:Y:S01]  /*1f70*/  FADD.FTZ R12, -R148, 1 ;  /* 0x3f800000940c7421 */ /* 0x000fe20000010100 */
[----:B------:R-:W-:Y:S01]  /*1f80*/  FMUL.FTZ R13, R147, R114 ;  /* 0x00000072930d7220 */ /* 0x000fe20000410000 */
[----:B-1----:R-:W-:Y:S01]  /*1f90*/  FMUL.FTZ R124, R96, R129 ;  /* 0x00000081607c7220 */ /* 0x002fe20000410000 */
[----:B------:R-:W-:Y:S01]  /*1fa0*/  FMUL.FTZ R15, R100, R15 ;  /* 0x0000000f640f7220 */ /* 0x000fe20000410000 */
[----:B------:R-:W-:Y:S01]  /*1fb0*/  FMUL.FTZ R16, R121, R16 ;  /* 0x0000001079107220 */ /* 0x000fe20000410000 */
[----:B------:R-:W-:Y:S01]  /*1fc0*/  SHF.L.U32 R151, R126, 0x10, RZ ;  /* 0x000000107e977819 */ /* 0x000fe200000006ff */
[----:B------:R-:W-:Y:S01]  /*1fd0*/  FFMA.FTZ R12, R87, R12, 1 ;  /* 0x3f800000570c7423 */ /* 0x000fe2000001000c */
[----:B------:R-:W-:Y:S01]  /*1fe0*/  FMUL.FTZ R13, R148, R13 ;  /* 0x0000000d940d7220 */ /* 0x000fe20000410000 */
[----:B------:R-:W-:Y:S01]  /*1ff0*/  SHF.L.U32 R149, R122, 0x10, RZ ;  /* 0x000000107a957819 */ /* 0x000fe200000006ff */
[----:B------:R-:W-:Y:S01]  /*2000*/  FMUL.FTZ R134, R127, R124 ;  /* 0x0000007c7f867220 */ /* 0x000fe20000410000 */
[----:B------:R-:W-:Y:S01]  /*2010*/  SHF.L.U32 R154, R132, 0x10, RZ ;  /* 0x00000010849a7819 */ /* 0x000fe200000006ff */
[----:B------:R-:W-:Y:S01]  /*2020*/  FMUL.FTZ R124, R15, R14 ;  /* 0x0000000e0f7c7220 */ /* 0x000fe20000410000 */
[----:B------:R-:W-:Y:S01]  /*2030*/  FMUL.FTZ R130, R16, R135 ;  /* 0x0000008710827220 */ /* 0x000fe20000410000 */
[----:B------:R-:W-:Y:S01]  /*2040*/  FMUL.FTZ R135, R13, R12 ;  /* 0x0000000c0d877220 */ /* 0x000fe20000410000 */
[----:B------:R-:W-:Y:S01]  /*2050*/  FADD.FTZ R14, -R152, 1 ;  /* 0x3f800000980e7421 */ /* 0x000fe20000010100 */
[----:B------:R-:W-:Y:S01]  /*2060*/  FMUL.FTZ R15, R144, R151 ;  /* 0x00000097900f7220 */ /* 0x000fe20000410000 */
[----:B---3--:R-:W-:Y:S01]  /*2070*/  FADD.FTZ R12, -R150, 1 ;  /* 0x3f800000960c7421 */ /* 0x008fe20000010100 */
[----:B------:R-:W-:Y:S01]  /*2080*/  FMUL.FTZ R13, R142, R149 ;  /* 0x000000958e0d7220 */ /* 0x000fe20000410000 */
[----:B------:R-:W-:Y:S01]  /*2090*/  FMUL.FTZ R16, R146, R154 ;  /* 0x0000009a92107220 */ /* 0x000fe20000410000 */
[----:B------:R-:W-:Y:S01]  /*20a0*/  FMUL.FTZ R134, R134, R137 ;  /* 0x0000008986867220 */ /* 0x000fe20000410000 */
[----:B------:R-:W-:Y:S01]  /*20b0*/  FFMA.FTZ R14, R89, R14, 1 ;  /* 0x3f800000590e7423 */ /* 0x000fe2000001000e */
        /* <DEDUP_REMOVED lines=25> */
[C---:B------:R-:W-:Y:S01]  /*2250*/  PRMT R132, R8.reuse, 0x7632, R132 ;  /* 0x0000763208847816 */ /* 0x040fe20000000084 */
[----:B------:R-:W-:Y:S01]  /*2260*/  FMUL.FTZ R79, R79, R150 ;  /* 0x000000964f4f7220 */ /* 0x000fe20000410000 */
[----:B------:R-:W-:Y:S01]  /*2270*/  SHF.L.U32 R137, R8, 0x10, RZ ;  /* 0x0000001008897819 */ /* 0x000fe200000006ff */
[----:B------:R-:W-:Y:S01]  /*2280*/  FMUL.FTZ R89, R89, R152 ;  /* 0x0000009859597220 */ /* 0x000fe20000410000 */
[C---:B------:R-:W-:Y:S01]  /*2290*/  PRMT R130, R9.reuse, 0x7632, R130 ;  /* 0x0000763209827816 */ /* 0x040fe20000000082 */
[----:B------:R-:W-:Y:S01]  /*22a0*/  FMUL.FTZ R153, R88, R153 ;  /* 0x0000009958997220 */ /* 0x000fe20000410000 */
[----:B------:R-:W-:Y:S01]  /*22b0*/  SHF.L.U32 R135, R9, 0x10, RZ ;  /* 0x0000001009877819 */ /* 0x000fe200000006ff */
[----:B------:R-:W-:Y:S01]  /*22c0*/  FMUL.FTZ R69, R71, R83 ;  /* 0x0000005347457220 */ /* 0x000fe20000410000 */
[----:B------:R-:W-:Y:S01]  /*22d0*/  MOV R8, UR9 ;  /* 0x0000000900087c02 */ /* 0x000fe20008000f00 */
[----:B------:R-:W-:Y:S01]  /*22e0*/  FMUL.FTZ R71, R72, R105 ;  /* 0x0000006948477220 */ /* 0x000fe20000410000 */
[----:B------:R-:W-:Y:S01]  /*22f0*/  MOV R9, UR8 ;  /* 0x0000000800097c02 */ /* 0x000fe20008000f00 */
[----:B------:R-:W-:Y:S01]  /*2300*/  FMUL.FTZ R72, R73, R81 ;  /* 0x0000005149487220 */ /* 0x000fe20000410000 */
[----:B------:R-:W-:Y:S01]  /*2310*/  PRMT R116, R64, 0x7632, R116 ;  /* 0x0000763240747816 */ /* 0x000fe20000000074 */
[----:B------:R-:W-:Y:S01]  /*2320*/  STS.128 [R3], R12 ;  /* 0x0000000c03007388 */ /* 0x000fe20000000c00 */
[----:B------:R-:W-:Y:S01]  /*2330*/  PRMT R118, R65, 0x7632, R118 ;  /* 0x0000763241767816 */ /* 0x000fe20000000076 */
[----:B------:R-:W-:Y:S01]  /*2340*/  IMAD.WIDE.U32 R8, R31, 0x10, R8 ;  /* 0x000000101f087825 */ /* 0x000fe200078e0008 */
[----:B------:R-:W-:Y:S01]  /*2350*/  PRMT R120, R66, 0x7632, R120 ;  /* 0x0000763242787816 */ /* 0x000fe20000000078 */
[----:B------:R-:W-:Y:S01]  /*2360*/  STS.128 [R3+0x10], R16 ;  /* 0x0000101003007388 */ /* 0x000fe20000000c00 */
[----:B------:R-:W-:-:S03]  /*2370*/  NOP ;  /* 0x0000000000007918 */ /* 0x000fc60000000000 */
[----:B------:R-:W0:Y:S01]  /*2380*/  LDS.128 R24, [R28] ;  /* 0x000000001c187984 */ /* 0x000e220000000c00 */
[----:B------:R-:W-:Y:S01]  /*2390*/  PRMT R122, R67, 0x7632, R122 ;  /* 0x00007632437a7816 */ /* 0x000fe2000000007a */
[----:B------:R-:W-:Y:S01]  /*23a0*/  FMUL.FTZ R73, R74, R121 ;  /* 0x000000794a497220 */ /* 0x000fe20000410000 */
[----:B------:R-:W-:Y:S01]  /*23b0*/  SHF.L.U32 R64, R64, 0x10, RZ ;  /* 0x0000001040407819 */ /* 0x000fe200000006ff */
[----:B------:R-:W1:Y:S01]  /*23c0*/  LDS.128 R4, [R28+0x200] ;  /* 0x000200001c047984 */ /* 0x000e620000000c00 */
[----:B------:R-:W-:Y:S01]  /*23d0*/  SHF.L.U32 R65, R65, 0x10, RZ ;  /* 0x0000001041417819 */ /* 0x000fe200000006ff */
        /* <DEDUP_REMOVED lines=9> */
[----:B------:R-:W-:Y:S01]  /*2470*/  PRMT R124, R11, 0x7632, R124 ;  /* 0x000076320b7c7816 */ /* 0x000fe2000000007c */
[----:B------:R-:W-:Y:S01]  /*2480*/  FMUL.FTZ R82, R117, R119 ;  /* 0x0000007775527220 */ /* 0x000fe20000410000 */
[----:B------:R-:W-:Y:S01]  /*2490*/  SHF.L.U32 R131, R11, 0x10, RZ ;  /* 0x000000100b837819 */ /* 0x000fe200000006ff */
[----:B------:R-:W-:Y:S01]  /*24a0*/  FMUL.FTZ R84, R147, R87 ;  /* 0x0000005793547220 */ /* 0x000fe20000410000 */
        /* <DEDUP_REMOVED lines=37> */
[----:B------:R-:W-:Y:S01]  /*2700*/  UIMAD UR9, UR39, UR9, UR33 ;  /* 0x00000009270972a4 */ /* 0x000fe2000f8e0221 */
[----:B------:R-:W-:Y:S02]  /*2710*/  UMOV UR8, UR32 ;  /* 0x0000002000087c82 */ /* 0x000fe40008000000 */
        /* <DEDUP_REMOVED lines=10> */
.L_x_5370:
[----:B------:R-:W-:Y:S01]  /*27c0*/  SHF.L.U32 R91, R91, 0x10, RZ ;  /* 0x000000105b5b7819 */ /* 0x000fe200000006ff */
[----:B------:R-:W-:Y:S01]  /*27d0*/  FFMA.FTZ R57, R0, R60, R57 ;  /* 0x0000003c00397223 */ /* 0x000fe20000010039 */
[----:B------:R-:W-:Y:S01]  /*27e0*/  SHF.L.U32 R93, R93, 0x10, RZ ;  /* 0x000000105d5d7819 */ /* 0x000fe200000006ff */
[----:B------:R-:W-:Y:S01]  /*27f0*/  BAR.SYNC.DEFER_BLOCKING 0x0 ;  /* 0x0000000000007b1d */ /* 0x000fe20000010000 */
[----:B------:R-:W-:Y:S01]  /*2800*/  SHF.L.U32 R95, R95, 0x10, RZ ;  /* 0x000000105f5f7819 */ /* 0x000fe200000006ff */
[----:B------:R-:W-:Y:S01]  /*2810*/  FFMA.FTZ R57, R76, R91, R57 ;  /* 0x0000005b4c397223 */ /* 0x000fe20000010039 */
[----:B------:R-:W-:Y:S01]  /*2820*/  SHF.L.U32 R97, R97, 0x10, RZ ;  /* 0x0000001061617819 */ /* 0x000fe200000006ff */
[----:B------:R-:W-:Y:S01]  /*2830*/  UISETP.GE.AND UP0, UPT, UR40, 0x1, UPT ;  /* 0x000000012800788c */ /* 0x000fe2000bf06270 */
[----:B01----:R-:W-:Y:S01]  /*2840*/  SHF.L.U32 R5, R138, 0x10, RZ ;  /* 0x000000108a057819 */ /* 0x003fe200000006ff */
        /* <DEDUP_REMOVED lines=26> */
[----:B------:R-:W-:Y:S01]  /*29f0*/  MOV R92, RZ ;  /* 0x000000ff005c7202 */ /* 0x000fe20000000f00 */
[----:B------:R-:W-:-:S02]  /*2a00*/  HFMA2 R89, -RZ, RZ, 0, 0 ;  /* 0x00000000ff597431 */ /* 0x000fc400000001ff */
[----:B------:R-:W-:Y:S01]  /*2a10*/  FFMA.FTZ R5, R84, R99, R5 ;  /* 0x0000006354057223 */ /* 0x000fe20000010005 */
[----:B------:R-:W-:Y:S01]  /*2a20*/  MOV R94, RZ ;  /* 0x000000ff005e7202 */ /* 0x000fe20000000f00 */
[--C-:B------:R-:W-:Y:S01]  /*2a30*/  FADD.FTZ R107, R139, R56.reuse ;  /* 0x000000388b6b7221 */ /* 0x100fe20000010000 */
[----:B------:R-:W-:Y:S01]  /*2a40*/  MOV R96, RZ ;  /* 0x000000ff00607202 */ /* 0x000fe20000000f00 */
[----:B------:R-:W-:Y:S01]  /*2a50*/  FFMA.FTZ R5, R72, R65, R5 ;  /* 0x0000004148057223 */ /* 0x000fe20000010005 */
[----:B------:R-:W-:Y:S01]  /*2a60*/  MOV R98, RZ ;  /* 0x000000ff00627202 */ /* 0x000fe20000000f00 */
[--C-:B------:R-:W-:Y:S01]  /*2a70*/  FADD.FTZ R108, R141, R56.reuse ;  /* 0x000000388d6c7221 */ /* 0x100fe20000010000 */
[----:B------:R-:W-:Y:S01]  /*2a80*/  MOV R100, RZ ;  /* 0x000000ff00647202 */ /* 0x000fe20000000f00 */
[----:B------:R-:W-:Y:S01]  /*2a90*/  FFMA.FTZ R2, R86, R101, R5 ;  /* 0x0000006556027223 */ /* 0x000fe20000010005 */
[----:B------:R-:W-:Y:S01]  /*2aa0*/  MOV R102, RZ ;  /* 0x000000ff00667202 */ /* 0x000fe20000000f00 */
[----:B------:R-:W-:Y:S01]  /*2ab0*/  FADD.FTZ R105, R143, R56 ;  /* 0x000000388f697221 */ /* 0x000fe20000010000 */
[----:B------:R-:W-:Y:S01]  /*2ac0*/  MOV R104, RZ ;  /* 0x000000ff00687202 */ /* 0x000fe20000000f00 */
[----:B------:R-:W-:Y:S01]  /*2ad0*/  FFMA.FTZ R5, R73, R66, R2 ;  /* 0x0000004249057223 */ /* 0x000fe20000010002 */
[----:B------:R-:W-:Y:S01]  /*2ae0*/  MOV R106, RZ ;  /* 0x000000ff006a7202 */ /* 0x000fe20000000f00 */
        /* <DEDUP_REMOVED lines=33> */
[----:B------:R-:W-:Y:S01]  /*2d00*/  UISETP.NE.AND UP0, UPT, UR22, 0x1, UPT ;  /* 0x000000011600788c */ /* 0x000fe2000bf05270 */
[----:B------:R-:W-:Y:S01]  /*2d10*/  IADD3 R26, P1, PT, R22, UR6, RZ ;  /* 0x00000006161a7c10 */ /* 0x000fe2000ff3e0ff */
[----:B------:R-:W-:Y:S01]  /*2d20*/  FMUL.FTZ R147, R107, R60 ;  /* 0x0000003c6b937220 */ /* 0x000fe20000410000 */
[----:B------:R-:W-:Y:S01]  /*2d30*/  FMUL.FTZ R146, R164, R91 ;  /* 0x0000005ba4927220 */ /* 0x000fe20000410000 */
[----:B------:R-:W-:Y:S01]  /*2d40*/  FMUL.FTZ R145, R108, R61 ;  /* 0x0000003d6c917220 */ /* 0x000fe20000410000 */
[----:B------:R-:W-:Y:S01]  /*2d50*/  FMUL.FTZ R144, R162, R93 ;  /* 0x0000005da2907220 */ /* 0x000fe20000410000 */
[----:B------:R-:W-:Y:S01]  /*2d60*/  PLOP3.LUT P0, PT, PT, PT, UP0, 0x80, 0x8 ;  /* 0x000000000008781c */ /* 0x000fe20003f0f008 */
[----:B------:R-:W1:Y:S01]  /*2d70*/  LDC.64 R24, c[0x0][0x4f0] ;  /* 0x00013c00ff187b82 */ /* 0x000e620000000a00 */
        /* <DEDUP_REMOVED lines=8> */
[----:B------:R-:W-:Y:S01]  /*2e00*/  ISETP.EQ.AND P0, PT, R128, RZ, P0 ;  /* 0x000000ff8000720c */ /* 0x000fe20000702270 */
[----:B------:R-:W-:Y:S01]  /*2e10*/  FMUL.FTZ R135, R125, R66 ;  /* 0x000000427d877220 */ /* 0x000fe20000410000 */
[----:B------:R-:W-:Y:S01]  /*2e20*/  FMUL.FTZ R134, R152, R103 ;  /* 0x0000006798867220 */ /* 0x000fe20000410000 */
[----:B------:R-:W-:Y:S01]  /*2e30*/  FMUL.FTZ R133, R132, R67 ;  /* 0x0000004384857220 */ /* 0x000fe20000410000 */
[----:B------:R-:W-:Y:S01]  /*2e40*/  FMUL.FTZ R131, R150, R109 ;  /* 0x0000006d96837220 */ /* 0x000fe20000410000 */
[----:B------:R-:W-:Y:S01]  /*2e50*/  MOV R75, RZ ;  /* 0x000000ff004b7202 */ /* 0x000fe20000000f00 */
[----:B------:R-:W2:Y:S01]  /*2e60*/  LDCU UR47, c[0x0][0x394] ;  /* 0x00007280ff2f77ac */ /* 0x000ea20008000800 */
[----:B------:R-:W-:Y:S01]  /*2e70*/  IADD3.X R27, PT, PT, RZ, R29, RZ, P1, !PT ;  /* 0x0000001dff1b7210 */ /* 0x000fe20000ffe4ff */
[----:B------:R-:W3:Y:S01]  /*2e80*/  LDCU UR48, c[0x0][0x38c] ;  /* 0x00007180ff3077ac */ /* 0x000ee20008000800 */
[----:B------:R-:W4:Y:S01]  /*2e90*/  LDCU UR46, c[0x0][0x388] ;  /* 0x00007100ff2e77ac */ /* 0x000f220008000800 */
[----:B------:R-:W0:Y:S01]  /*2ea0*/  LDCU.64 UR40, c[0x0][0x3c0] ;  /* 0x00007800ff2877ac */ /* 0x000e220008000a00 */
[----:B------:R-:W0:Y:S01]  /*2eb0*/  LDCU.64 UR42, c[0x0][0x3a8] ;  /* 0x00007500ff2a77ac */ /* 0x000e220008000a00 */
[----:B------:R-:W0:Y:S01]  /*2ec0*/  LDCU.64 UR44, c[0x0][0x540] ;  /* 0x0000a800ff2c77ac */ /* 0x000e220008000a00 */
[----:B------:R-:W0:Y:S01]  /*2ed0*/  LDCU.128 UR32, c[0x0][0x440] ;  /* 0x00008800ff2077ac */ /* 0x000e220008000c00 */
[----:B------:R-:W-:-:S05]  /*2ee0*/  UMOV UR8, URZ ;  /* 0x000000ff00087c82 */ /* 0x000fca0008000000 */
.L_x_5416:
[----:B0-----:R-:W-:Y:S01]  /*2ef0*/  IMAD.WIDE.U32 R4, R114, UR8, RZ ;  /* 0x0000000872047c25 */ /* 0x001fe2000f8e00ff */
[----:B------:R-:W-:Y:S01]  /*2f00*/  UMOV UR10, UR18 ;  /* 0x00000012000a7c82 */ /* 0x000fe20008000000 */
[----:B------:R-:W-:Y:S02]  /*2f10*/  UMOV UR11, UR23 ;  /* 0x00000017000b7c82 */ /* 0x000fe40008000000 */
[----:B------:R-:W-:Y:S01]  /*2f20*/  IMAD R5, R115, UR8, R5 ;  /* 0x0000000873057c24 */ /* 0x000fe2000f8e0205 */
[----:B------:R-:W-:Y:S01]  /*2f30*/  LEA R14, P1, R4, R54, 0x1 ;  /* 0x00000036040e7211 */ /* 0x000fe200078208ff */
[----:B------:R-:W-:-:S03]  /*2f40*/  UIMAD.WIDE.U32 UR10, UR8, UR42, UR10 ;  /* 0x0000002a080a72a5 */ /* 0x000fc6000f8e000a */
[----:B------:R-:W-:Y:S01]  /*2f50*/  LEA.HI.X R15, R4, R52, R5, 0x1, P1 ;  /* 0x00000034040f7211 */ /* 0x000fe200008f0c05 */
[----:B------:R-:W-:Y:S02]  /*2f60*/  UIMAD UR9, UR8, UR43, UR11 ;  /* 0x0000002b080972a4 */ /* 0x000fe4000f8e020b */
[----:B------:R-:W-:Y:S01]  /*2f70*/  ULEA UR11, UP0, UR10, UR32, 0x2 ;  /* 0x000000200a0b7291 */ /* 0x000fe2000f8010ff */
[----:B------:R-:W-:-:S03]  /*2f80*/  IMAD.WIDE.U32 R14, R31, 0x10, R14 ;  /* 0x000000101f0e7825 */ /* 0x000fc600078e000e */
[----:B------:R-:W-:Y:S02]  /*2f90*/  ULEA.HI.X UR10, UR10, UR33, UR9, 0x2, UP0 ;  /* 0x000000210a0a7291 */ /* 0x000fe400080f1409 */
[----:B------:R-:W-:Y:S01]  /*2fa0*/  MOV R12, UR11 ;  /* 0x0000000b000c7c02 */ /* 0x000fe20008000f00 */
[----:B-1----:R-:W5:Y:S03]  /*2fb0*/  LDG.E.128 R4, desc[UR36][R14.64] ;  /* 0x000000240e047981 */ /* 0x002f66000c1e1d00 */
[----:B------:R-:W-:Y:S01]  /*2fc0*/  MOV R13, UR10 ;  /* 0x0000000a000d7c02 */ /* 0x000fe20008000f00 */
[----:B--2---:R-:W2:Y:S01]  /*2fd0*/  LDG.E.128 R8, desc[UR36][R14.64+0x200] ;  /* 0x000200240e087981 */ /* 0x004ea2000c1e1d00 */
[----:B------:R-:W-:Y:S01]  /*2fe0*/  UMOV UR10, UR20 ;  /* 0x00000014000a7c82 */ /* 0x000fe20008000000 */
[----:B------:R-:W-:Y:S02]  /*2ff0*/  UMOV UR11, UR25 ;  /* 0x00000019000b7c82 */ /* 0x000fe40008000000 */
[----:B---3--:R0:W3:Y:S01]  /*3000*/  LDG.E R151, desc[UR36][R12.64] ;  /* 0x000000240c977981 */ /* 0x0080e2000c1e1900 */
[----:B------:R-:W-:-:S04]  /*3010*/  UIMAD.WIDE.U32 UR10, UR8, UR40, UR10 ;  /* 0x00000028080a72a5 */ /* 0x000fc8000f8e000a */
[----:B------:R-:W-:Y:S02]  /*3020*/  UIMAD UR9, UR8, UR41, UR11 ;  /* 0x00000029080972a4 */ /* 0x000fe4000f8e020b */
[----:B------:R-:W-:-:S04]  /*3030*/  ULEA UR11, UP0, UR10, UR34, 0x2 ;  /* 0x000000220a0b7291 */ /* 0x000fc8000f8010ff */
[----:B------:R-:W-:Y:S02]  /*3040*/  ULEA.HI.X UR10, UR10, UR35, UR9, 0x2, UP0 ;  /* 0x000000230a0a7291 */ /* 0x000fe400080f1409 */
[----:B0-----:R-:W-:-:S04]  /*3050*/  MOV R12, UR11 ;  /* 0x0000000b000c7c02 */ /* 0x001fc80008000f00 */
[----:B------:R-:W-:-:S05]  /*3060*/  MOV R13, UR10 ;  /* 0x0000000a000d7c02 */ /* 0x000fca0008000f00 */
[----:B----4-:R0:W4:Y:S01]  /*3070*/  LDG.E R159, desc[UR36][R12.64] ;  /* 0x000000240c9f7981 */ /* 0x010122000c1e1900 */
[----:B------:R-:W1:Y:S01]  /*3080*/  S2UR UR11, SR_CgaCtaId ;  /* 0x00000000000b79c3 */ /* 0x000e620000008800 */
[----:B------:R-:W-:-:S04]  /*3090*/  USHF.L.U32 UR9, UR31, 0x8, URZ ;  /* 0x000000081f097899 */ /* 0x000fc800080006ff */
[----:B------:R-:W-:Y:S01]  /*30a0*/  ULOP3.LUT UR9, UR9, 0x100, URZ, 0xc0, !UPT ;  /* 0x0000010009097892 */ /* 0x000fe2000f8ec0ff */
[C---:B------:R-:W-:Y:S01]  /*30b0*/  ISETP.NE.AND P2, PT, R20.reuse, RZ, PT ;  /* 0x000000ff1400720c */ /* 0x040fe20003f45270 */
[----:B------:R-:W-:Y:S02]  /*30c0*/  UMOV UR10, 0x400 ;  /* 0x00000400000a7882 */ /* 0x000fe40000000000 */
[----:B------:R-:W-:Y:S01]  /*30d0*/  UIADD3 UR9, UPT, UPT, UR9, UR8, URZ ;  /* 0x0000000809097290 */ /* 0x000fe2000fffe0ff */
[----:B------:R-:W-:Y:S01]  /*30e0*/  ISETP.NE.AND P1, PT, R20, 0x3f, PT ;  /* 0x0000003f1400780c */ /* 0x000fe20003f25270 */
[----:B-1----:R-:W-:Y:S01]  /*30f0*/  ULEA UR10, UR11, UR10, 0x18 ;  /* 0x0000000a0b0a7291 */ /* 0x002fe2000f8ec0ff */
[----:B------:R-:W-:Y:S01]  /*3100*/  BSSY.RECONVERGENT B0, `(.L_x_5372) ;  /* 0x000006f000007945 */ /* 0x000fe20003800200 */
[----:B-----5:R1:W-:Y:S04]  /*3110*/  STS.128 [R28], R4 ;  /* 0x000000041c007388 */ /* 0x0203e80000000c00 */
[----:B--2---:R-:W-:Y:S01]  /*3120*/  STS.128 [R28+0x200], R8 ;  /* 0x000200081c007388 */ /* 0x004fe20000000c00 */
[----:B------:R-:W-:-:S03]  /*3130*/  NOP ;  /* 0x0000000000007918 */ /* 0x000fc60000000000 */
[----:B0-----:R-:W0:Y:S04]  /*3140*/  LDS.128 R12, [R3] ;  /* 0x00000000030c7984 */ /* 0x001e280000000c00 */
[----:B------:R-:W2:Y:S01]  /*3150*/  LDS.128 R16, [R3+0x10] ;  /* 0x0000100003107984 */ /* 0x000ea20000000c00 */
[----:B---3--:R-:W-:-:S04]  /*3160*/  FMUL.FTZ R169, R151, 1.4426950216293334961 ;  /* 0x3fb8aa3b97a97820 */ /* 0x008fc80000410000 */
[-C--:B------:R-:W-:Y:S01]  /*3170*/  FMUL.FTZ R172, R107, R169.reuse ;  /* 0x000000a96bac7220 */ /* 0x080fe20000410000 */
[-C--:B------:R-:W-:Y:S01]  /*3180*/  FMUL.FTZ R157, R164, R169.reuse ;  /* 0x000000a9a49d7220 */ /* 0x080fe20000410000 */
[----:B------:R-:W-:-:S04]  /*3190*/  FMUL.FTZ R166, R108, R169 ;  /* 0x000000a96ca67220 */ /* 0x000fc80000410000 */
        /* <DEDUP_REMOVED lines=11> */
[----:B-1----:R-:W-:Y:S01]  /*3250*/  SEL R4, R53, UR9, P2 ;  /* 0x0000000935047c07 */ /* 0x002fe20009000000 */
[-C--:B------:R-:W-:Y:S01]  /*3260*/  FMUL.FTZ R167, R152, R169.reuse ;  /* 0x000000a998a77220 */ /* 0x080fe20000410000 */
[-C--:B------:R-:W-:Y:S01]  /*3270*/  FMUL.FTZ R198, R132, R169.reuse ;  /* 0x000000a984c67220 */ /* 0x080fe20000410000 */
[----:B------:R-:W-:Y:S01]  /*3280*/  FMUL.FTZ R202, R150, R169 ;  /* 0x000000a996ca7220 */ /* 0x000fe20000410000 */
[----:B------:R-:W-:Y:S01]  /*3290*/  LEA R5, R4, UR10, 0x2 ;  /* 0x0000000a04057c11 */ /* 0x000fe2000f8e10ff */
[----:B------:R-:W1:Y:S01]  /*32a0*/  MUFU.EX2 R157, R157 ;  /* 0x0000009d009d7308 */ /* 0x000e620000000800 */
[----:B0-----:R-:W-:-:S02]  /*32b0*/  PRMT R204, R12, 0x7632, R204 ;  /* 0x000076320ccc7816 */ /* 0x001fc400000000cc */
[----:B------:R-:W-:Y:S02]  /*32c0*/  SHF.L.U32 R192, R12, 0x10, RZ ;  /* 0x000000100cc07819 */ /* 0x000fe400000006ff */
[----:B------:R-:W-:-:S03]  /*32d0*/  SHF.L.U32 R171, R15, 0x10, RZ ;  /* 0x000000100fab7819 */ /* 0x000fc600000006ff */
[----:B------:R-:W0:Y:S01]  /*32e0*/  MUFU.EX2 R166, R166 ;  /* 0x000000a600a67308 */ /* 0x000e220000000800 */
        /* <DEDUP_REMOVED lines=10> */
[----:B------:R-:W-:Y:S01]  /*3390*/  SHF.L.U32 R169, R17, 0x10, RZ ;  /* 0x0000001011a97819 */ /* 0x000fe200000006ff */
[----:B----4-:R-:W-:Y:S01]  /*33a0*/  FMUL.FTZ R11, R159, R171 ;  /* 0x000000ab9f0b7220 */ /* 0x010fe20000410000 */
[----:B------:R-:W-:Y:S02]  /*33b0*/  SHF.L.U32 R16, R19, 0x10, RZ ;  /* 0x0000001013107819 */ /* 0x000fe400000006ff */
[----:B------:R-:W-:-:S03]  /*33c0*/  SHF.L.U32 R194, R13, 0x10, RZ ;  /* 0x000000100dc27819 */ /* 0x000fc600000006ff */
[----:B------:R-:W4:Y:S01]  /*33d0*/  MUFU.EX2 R153, R153 ;  /* 0x0000009900997308 */ /* 0x000f220000000800 */
        /* <DEDUP_REMOVED lines=12> */
[----:B------:R-:W-:-:S07]  /*34a0*/  SHF.L.U32 R12, R12, 0x10, RZ ;  /* 0x000000100c0c7819 */ /* 0x000fce00000006ff */
[----:B------:R-:W0:Y:S01]  /*34b0*/  MUFU.EX2 R163, R163 ;  /* 0x000000a300a37308 */ /* 0x000e220000000800 */
[----:B---3--:R3:W-:Y:S07]  /*34c0*/  STS [R5+0x1d10], R172 ;  /* 0x001d10ac05007388 */ /* 0x0087ee0000000800 */
[----:B------:R-:W0:Y:S01]  /*34d0*/  MUFU.EX2 R188, R188 ;  /* 0x000000bc00bc7308 */ /* 0x000e220000000800 */
[----:B------:R-:W-:-:S07]  /*34e0*/  FMUL.FTZ R208, R70, R11 ;  /* 0x0000000b46d07220 */ /* 0x000fce0000410000 */
[----:B------:R-:W0:Y:S08]  /*34f0*/  MUFU.EX2 R165, R165 ;  /* 0x000000a500a57308 */ /* 0x000e300000000800 */
[----:B------:R-:W0:Y:S08]  /*3500*/  MUFU.EX2 R190, R190 ;  /* 0x000000be00be7308 */ /* 0x000e300000000800 */
[----:B------:R-:W0:Y:S08]  /*3510*/  MUFU.EX2 R167, R167 ;  /* 0x000000a700a77308 */ /* 0x000e300000000800 */
[----:B------:R-:W0:Y:S08]  /*3520*/  MUFU.EX2 R198, R198 ;  /* 0x000000c600c67308 */ /* 0x000e300000000800 */
[----:B------:R-:W0:Y:S01]  /*3530*/  MUFU.EX2 R202, R202 ;  /* 0x000000ca00ca7308 */ /* 0x000e220000000800 */
[C---:B------:R-:W-:Y:S01]  /*3540*/  FMUL.FTZ R7, R159.reuse, R192 ;  /* 0x000000c09f077220 */ /* 0x040fe20000410000 */
[C---:B------:R-:W-:Y:S01]  /*3550*/  FMUL.FTZ R9, R159.reuse, R194 ;  /* 0x000000c29f097220 */ /* 0x040fe20000410000 */
[C---:B------:R-:W-:Y:S01]  /*3560*/  FMUL.FTZ R200, R159.reuse, R196 ;  /* 0x000000c49fc87220 */ /* 0x040fe20000410000 */
[C---:B------:R-:W-:Y:S01]  /*3570*/  FMUL.FTZ R214, R159.reuse, R173 ;  /* 0x000000ad9fd67220 */ /* 0x040fe20000410000 */
[C---:B---3--:R-:W-:Y:S01]  /*3580*/  FMUL.FTZ R5, R159.reuse, R169 ;  /* 0x000000a99f057220 */ /* 0x048fe20000410000 */
        /* <DEDUP_REMOVED lines=26> */
[----:B012-4-:R-:W-:Y:S05]  /*3730*/  @P1 BRA `(.L_x_5373) ;  /* 0x0000000000241947 */ /* 0x017fea0003800000 */
        /* <DEDUP_REMOVED lines=9> */
.L_x_5373:
[----:B------:R-:W-:-:S06]  /*37d0*/  LEA R193, R20, UR10, 0x2 ;  /* 0x0000000a14c17c11 */ /* 0x000fcc000f8e10ff */
[----:B------:R-:W0:Y:S02]  /*37e0*/  LDS R193, [R193+0x2514] ;  /* 0x00251400c1c17984 */ /* 0x000e240000000800 */
.L_x_5374:
[----:B------:R-:W-:Y:S05]  /*37f0*/  BSYNC.RECONVERGENT B0 ;  /* 0x0000000000007941 */ /* 0x000fea0003800200 */
.L_x_5372:
[----:B------:R-:W2:Y:S01]  /*3800*/  @P0 LDC R5, c[0x0][0x38c] ;  /* 0x0000e300ff050b82 */ /* 0x000ea20000000800 */
[----:B------:R-:W-:Y:S01]  /*3810*/  MOV R4, UR22 ;  /* 0x0000001600047c02 */ /* 0x000fe20008000f00 */
[----:B------:R-:W-:Y:S01]  /*3820*/  HFMA2 R8, -RZ, RZ, 1.875, 0 ;  /* 0x3f800000ff087431 */ /* 0x000fe200000001ff */
[----:B------:R-:W-:Y:S02]  /*3830*/  MOV R7, 0x8 ;  /* 0x0000000800077802 */ /* 0x000fe40000000f00 */
[----:B------:R-:W-:Y:S01]  /*3840*/  @P0 IADD3 R4, PT, PT, R4, -0x2, RZ ;  /* 0xfffffffe04040810 */ /* 0x000fe20007ffe0ff */
[----:B------:R-:W-:Y:S01]  /*3850*/  FFMA.FTZ R6, R147, R157, R146 ;  /* 0x0000009d93067223 */ /* 0x000fe20000010092 */
[----:B------:R-:W-:-:S03]  /*3860*/  MOV R9, RZ ;  /* 0x000000ff00097202 */ /* 0x000fc60000000f00 */
        /* <DEDUP_REMOVED lines=32> */
[----:B------:R-:W-:-:S05]  /*3a70*/  FFMA.FTZ R5, R202, R6, R131 ;  /* 0x00000006ca057223 */ /* 0x000fca0000010083 */
        /* <DEDUP_REMOVED lines=38> */
.L_x_5434:
[----:B------:R-:W-:Y:S01]  /*3ce0*/  ISETP.GE.AND P3, PT, R58, 0x10, PT ;  /* 0x000000103a00780c */ /* 0x000fe20003f66270 */
[----:B----4-:R-:W-:Y:S01]  /*3cf0*/  FFMA.FTZ R4, R6, R4, R5 ;  /* 0x0000000406047223 */ /* 0x010fe20000010005 */
[----:B------:R-:W-:-:S04]  /*3d00*/  UMOV UR9, 0xffffffff ;  /* 0xffffffff00097882 */ /* 0x000fc80000000000 */
[----:B------:R-:W-:-:S07]  /*3d10*/  FSEL R7, R5, R4, !P3 ;  /* 0x0000000405077208 */ /* 0x000fce0005800000 */
[----:B--23--:R-:W-:Y:S01]  /*3d20*/  @P3 FMUL.FTZ R6, R6, R15 ;  /* 0x0000000f06063220 */ /* 0x00cfe20000410000 */
[----:B------:R-:W-:Y:S06]  /*3d30*/  BRA.DIV UR9, `(.L_x_5377) ;  /* 0x0000003209507947 */ /* 0x000fec000b800000 */
.L_x_5437:
[----:B------:R-:W-:-:S03]  /*3d40*/  UMOV UR9, 0xffffffff ;  /* 0xffffffff00097882 */ /* 0x000fc60000000000 */
[----:B------:R-:W-:Y:S05]  /*3d50*/  BRA.DIV UR9, `(.L_x_5378) ;  /* 0x0000003209707947 */ /* 0x000fea000b800000 */
.L_x_5440:
[----:B------:R-:W-:-:S03]  /*3d60*/  UMOV UR9, 0xffffffff ;  /* 0xffffffff00097882 */ /* 0x000fc60000000000 */
[----:B------:R-:W-:Y:S05]  /*3d70*/  BRA.DIV UR9, `(.L_x_5379) ;  /* 0x0000003209907947 */ /* 0x000fea000b800000 */
[----:B------:R2:W3:Y:S04]  /*3d80*/  SHFL.UP PT, R15, R6, 0x1, RZ ;  /* 0x04200000060f7989 */ /* 0x0004e800000e00ff */
[----:B------:R2:W4:Y:S04]  /*3d90*/  SHFL.UP PT, R18, R7, 0x1, RZ ;  /* 0x0420000007127989 */ /* 0x00052800000e00ff */
[----:B-----5:R2:W0:Y:S04]  /*3da0*/  SHFL.IDX PT, R4, R8, RZ, 0x1f ;  /* 0x00001fff08047589 */ /* 0x02042800000e0000 */
[----:B------:R2:W0:Y:S02]  /*3db0*/  SHFL.IDX PT, R5, R9, RZ, 0x1f ;  /* 0x00001fff09057589 */ /* 0x00042400000e0000 */
.L_x_5446:
[----:B--2---:R-:W2:Y:S01]  /*3dc0*/  LDS.64 R6, [R30+0x1900] ;  /* 0x001900001e067984 */ /* 0x004ea20000000a00 */
[C---:B0--34-:R-:W-:Y:S01]  /*3dd0*/  @P2 FFMA.FTZ R5, R15.reuse, R5, R18 ;  /* 0x000000050f052223 */ /* 0x059fe20000010012 */
[----:B------:R-:W-:-:S03]  /*3de0*/  @P2 FMUL.FTZ R4, R15, R4 ;  /* 0x000000040f042220 */ /* 0x000fc60000410000 */
[-C--:B--2---:R-:W-:Y:S01]  /*3df0*/  FFMA.FTZ R7, R5, R6.reuse, R7 ;  /* 0x0000000605077223 */ /* 0x084fe20000010007 */
[----:B------:R-:W-:-:S05]  /*3e00*/  FMUL.FTZ R6, R4, R6 ;  /* 0x0000000604067220 */ /* 0x000fca0000410000 */
[----:B------:R3:W-:Y:S02]  /*3e10*/  STS.128 [R30+0x1900], R4 ;  /* 0x001900041e007388 */ /* 0x0007e40000000c00 */
.L_x_5375:
[----:B------:R-:W-:Y:S05]  /*3e20*/  WARPSYNC.ALL ;  /* 0x0000000000007948 */ /* 0x000fea0003800000 */
[----:B------:R-:W-:Y:S01]  /*3e30*/  BAR.SYNC.DEFER_BLOCKING 0x0 ;  /* 0x0000000000007b1d */ /* 0x000fe20000010000 */
[C---:B0123--:R-:W-:Y:S01]  /*3e40*/  FMUL.FTZ R5, R202.reuse, R193 ;  /* 0x000000c1ca057220 */ /* 0x04ffe20000410000 */
[----:B------:R-:W-:Y:S01]  /*3e50*/  FFMA.FTZ R4, R202, R191, R183 ;  /* 0x000000bfca047223 */ /* 0x000fe200000100b7 */
[----:B------:R-:W-:Y:S01]  /*3e60*/  UISETP.GE.AND UP0, UPT, UR22, UR47, UPT ;  /* 0x0000002f1600728c */ /* 0x000fe2000bf06270 */
[----:B-----5:R-:W-:Y:S02]  /*3e70*/  HFMA2 R8, -RZ, RZ, 1.875, 0 ;  /* 0x3f800000ff087431 */ /* 0x020fe400000001ff */
[C---:B------:R-:W-:Y:S01]  /*3e80*/  FMUL.FTZ R6, R198.reuse, R5 ;  /* 0x00000005c6067220 */ /* 0x040fe20000410000 */
[----:B------:R-:W-:Y:S01]  /*3e90*/  FFMA.FTZ R4, R198, R4, R189 ;  /* 0x00000004c6047223 */ /* 0x000fe200000100bd */
[----:B------:R-:W-:Y:S01]  /*3ea0*/  ULEA UR11, UR8, UR10, 0x3 ;  /* 0x0000000a080b7291 */ /* 0x000fe2000f8e18ff */
[----:B------:R-:W-:Y:S01]  /*3eb0*/  MOV R9, RZ ;  /* 0x000000ff00097202 */ /* 0x000fe20000000f00 */
[C---:B------:R-:W-:Y:S01]  /*3ec0*/  FMUL.FTZ R5, R167.reuse, R6 ;  /* 0x00000006a7057220 */ /* 0x040fe20000410000 */
[----:B------:R-:W-:Y:S01]  /*3ed0*/  FFMA.FTZ R4, R167, R4, R218 ;  /* 0x00000004a7047223 */ /* 0x000fe200000100da */
[----:B------:R-:W-:-:S02]  /*3ee0*/  PLOP3.LUT P2, PT, PT, PT, UP0, 0x80, 0x8 ;  /* 0x000000000008781c */ /* 0x000fc40003f4f008 */
        /* <DEDUP_REMOVED lines=97> */
.L_x_5463:
        /* <DEDUP_REMOVED lines=8> */
.L_x_5380:
        /* <DEDUP_REMOVED lines=25> */
[----:B------:R-:W0:Y:S01]  /*4710*/  LDS R192, [R49+0x1b14] ;  /* 0x001b140031c07984 */ /* 0x000e220000000800 */
[----:B------:R-:W-:Y:S01]  /*4720*/  FFMA.FTZ R5, R80, R210, R5 ;  /* 0x000000d250057223 */ /* 0x000fe20000010005 */
[----:B------:R-:W-:Y:S01]  /*4730*/  FMUL.FTZ R7, R159, R195 ;  /* 0x000000c39f077220 */ /* 0x000fe20000410000 */
[----:B------:R-:W-:Y:S01]  /*4740*/  FMUL.FTZ R196, R69, R196 ;  /* 0x000000c445c47220 */ /* 0x000fe20000410000 */
[----:B------:R1:W-:Y:S01]  /*4750*/  @!P1 STS.64 [UR11+0x2610], R8 ;  /* 0x00261008ff009988 */ /* 0x0003e20008000a0b */
        /* <DEDUP_REMOVED lines=8> */
[----:B------:R-:W-:Y:S01]  /*47e0*/  FFMA.FTZ R171, R71, R173, R212 ;  /* 0x000000ad47ab7223 */ /* 0x000fe200000100d4 */
[----:B------:R-:W-:Y:S01]  /*47f0*/  FMUL.FTZ R5, R0, R5 ;  /* 0x0000000500057220 */ /* 0x000fe20000410000 */
[----:B-1----:R-:W-:Y:S01]  /*4800*/  FMUL.FTZ R8, R80, R7 ;  /* 0x0000000750087220 */ /* 0x002fe20000410000 */
[C---:B------:R-:W-:Y:S01]  /*4810*/  FMUL.FTZ R7, R159.reuse, R18 ;  /* 0x000000129f077220 */ /* 0x040fe20000410000 */
[C---:B------:R-:W-:Y:S01]  /*4820*/  FMUL.FTZ R9, R159.reuse, R186 ;  /* 0x000000ba9f097220 */ /* 0x040fe20000410000 */
[----:B------:R-:W-:Y:S01]  /*4830*/  P2R R173, PR, RZ, 0x2 ;  /* 0x00000002ffad7803 */ /* 0x000fe20000000000 */
[----:B------:R1:W-:Y:S01]  /*4840*/  STS [R48+0x850], R5 ;  /* 0x0008500530007388 */ /* 0x0003e20000000800 */
[----:B------:R-:W-:Y:S03]  /*4850*/  BSSY.RECONVERGENT B0, `(.L_x_5382) ;  /* 0x0000046000007945 */ /* 0x000fe60003800200 */
[----:B------:R2:W-:Y:S04]  /*4860*/  STS [R47+0x4], R4 ;  /* 0x000004042f007388 */ /* 0x0005e80000000800 */
[----:B------:R3:W-:Y:S01]  /*4870*/  STS [R47+0x8], R6 ;  /* 0x000008062f007388 */ /* 0x0007e20000000800 */
[----:B-1----:R-:W-:-:S03]  /*4880*/  FMUL.FTZ R5, R159, R15 ;  /* 0x0000000f9f057220 */ /* 0x002fc60000410000 */
[----:B------:R1:W-:Y:S01]  /*4890*/  STS [R47+0x10], R196 ;  /* 0x000010c42f007388 */ /* 0x0003e20000000800 */
[----:B--2---:R-:W-:Y:S01]  /*48a0*/  FMUL.FTZ R4, R82, R5 ;  /* 0x0000000552047220 */ /* 0x004fe20000410000 */
[C---:B------:R-:W-:Y:S02]  /*48b0*/  FMUL.FTZ R5, R159.reuse, R172 ;  /* 0x000000ac9f057220 */ /* 0x040fe40000410000 */
[----:B------:R2:W-:Y:S02]  /*48c0*/  STS [R47+0x14], R8 ;  /* 0x000014082f007388 */ /* 0x0005e40000000800 */
[----:B---3--:R-:W-:Y:S01]  /*48d0*/  FMUL.FTZ R6, R84, R5 ;  /* 0x0000000554067220 */ /* 0x008fe20000410000 */
[C---:B------:R-:W-:Y:S01]  /*48e0*/  FMUL.FTZ R5, R159.reuse, R182 ;  /* 0x000000b69f057220 */ /* 0x040fe20000410000 */
[----:B0-----:R-:W-:Y:S01]  /*48f0*/  FFMA.FTZ R192, R192, R193, R191 ;  /* 0x000000c1c0c07223 */ /* 0x001fe200000100bf */
[----:B------:R-:W-:Y:S01]  /*4900*/  FFMA.FTZ R191, R84, R177, R171 ;  /* 0x000000b154bf7223 */ /* 0x000fe200000100ab */
[C---:B------:R-:W-:Y:S01]  /*4910*/  FMUL.FTZ R171, R159.reuse, R199 ;  /* 0x000000c79fab7220 */ /* 0x040fe20000410000 */
[C---:B------:R-:W-:Y:S01]  /*4920*/  FMUL.FTZ R177, R159.reuse, R176 ;  /* 0x000000b09fb17220 */ /* 0x040fe20000410000 */
[----:B-1----:R-:W-:Y:S01]  /*4930*/  FMUL.FTZ R196, R159, R184 ;  /* 0x000000b89fc47220 */ /* 0x002fe20000410000 */
[----:B------:R0:W-:Y:S01]  /*4940*/  STS [R47+0x1c], R4 ;  /* 0x00001c042f007388 */ /* 0x0001e20000000800 */
[----:B------:R-:W-:Y:S01]  /*4950*/  FMUL.FTZ R194, R78, R171 ;  /* 0x000000ab4ec27220 */ /* 0x000fe20000410000 */
[----:B------:R-:W-:Y:S01]  /*4960*/  FMUL.FTZ R204, R70, R177 ;  /* 0x000000b146cc7220 */ /* 0x000fe20000410000 */
[----:B--2---:R-:W-:Y:S01]  /*4970*/  FMUL.FTZ R8, R86, R9 ;  /* 0x0000000956087220 */ /* 0x004fe20000410000 */
[----:B------:R-:W-:Y:S01]  /*4980*/  STS [R47+0x24], R6 ;  /* 0x000024062f007388 */ /* 0x000fe20000000800 */
[----:B------:R-:W-:Y:S01]  /*4990*/  FMUL.FTZ R196, R73, R196 ;  /* 0x000000c449c47220 */ /* 0x000fe20000410000 */
[----:B------:R-:W-:Y:S01]  /*49a0*/  FFMA.FTZ R202, R202, R192, R183 ;  /* 0x000000c0caca7223 */ /* 0x000fe200000100b7 */
[----:B------:R-:W-:Y:S01]  /*49b0*/  FFMA.FTZ R169, R72, R169, R191 ;  /* 0x000000a948a97223 */ /* 0x000fe200000100bf */
[----:B------:R1:W-:Y:S01]  /*49c0*/  STS [R47+0xc], R194 ;  /* 0x00000cc22f007388 */ /* 0x0003e20000000800 */
[----:B0-----:R-:W-:Y:S01]  /*49d0*/  FMUL.FTZ R4, R88, R5 ;  /* 0x0000000558047220 */ /* 0x001fe20000410000 */
[----:B------:R-:W-:-:S02]  /*49e0*/  FFMA.FTZ R198, R198, R202, R189 ;  /* 0x000000cac6c67223 */ /* 0x000fc400000100bd */
[----:B------:R-:W-:Y:S02]  /*49f0*/  STS [R47+0x18], R204 ;  /* 0x000018cc2f007388 */ /* 0x000fe40000000800 */
[----:B------:R-:W-:Y:S02]  /*4a00*/  FFMA.FTZ R218, R167, R198, R218 ;  /* 0x000000c6a7da7223 */ /* 0x000fe400000100da */
[----:B------:R-:W-:Y:S01]  /*4a10*/  STS [R47+0x20], R206 ;  /* 0x000020ce2f007388 */ /* 0x000fe20000000800 */
[----:B-1----:R-:W-:Y:S01]  /*4a20*/  FMUL.FTZ R194, R72, R7 ;  /* 0x0000000748c27220 */ /* 0x002fe20000410000 */
[C---:B------:R-:W-:Y:S01]  /*4a30*/  FMUL.FTZ R7, R159.reuse, R180 ;  /* 0x000000b49f077220 */ /* 0x040fe20000410000 */
[----:B------:R-:W-:Y:S01]  /*4a40*/  FMUL.FTZ R159, R159, R178 ;  /* 0x000000b29f9f7220 */ /* 0x000fe20000410000 */
[----:B------:R-:W-:Y:S01]  /*4a50*/  STS [R47+0x2c], R8 ;  /* 0x00002c082f007388 */ /* 0x000fe20000000800 */
[----:B------:R-:W-:Y:S01]  /*4a60*/  FFMA.FTZ R190, R190, R218, R187 ;  /* 0x000000dabebe7223 */ /* 0x000fe200000100bb */
[----:B------:R-:W-:-:S02]  /*4a70*/  FMUL.FTZ R6, R74, R7 ;  /* 0x000000074a067220 */ /* 0x000fc40000410000 */
[----:B------:R0:W-:Y:S01]  /*4a80*/  STS [R47+0x28], R194 ;  /* 0x000028c22f007388 */ /* 0x0001e20000000800 */
[----:B------:R-:W-:-:S03]  /*4a90*/  FFMA.FTZ R216, R165, R190, R216 ;  /* 0x000000bea5d87223 */ /* 0x000fc600000100d8 */
[----:B------:R-:W-:Y:S01]  /*4aa0*/  STS [R47+0x30], R196 ;  /* 0x000030c42f007388 */ /* 0x000fe20000000800 */
[----:B------:R-:W-:-:S03]  /*4ab0*/  FFMA.FTZ R188, R188, R216, R185 ;  /* 0x000000d8bcbc7223 */ /* 0x000fc600000100b9 */
[----:B------:R1:W-:Y:S01]  /*4ac0*/  STS [R47+0x34], R4 ;  /* 0x000034042f007388 */ /* 0x0003e20000000800 */
[----:B------:R-:W-:Y:S01]  /*4ad0*/  FFMA.FTZ R214, R163, R188, R214 ;  /* 0x000000bca3d67223 */ /* 0x000fe200000100d6 */
[----:B0-----:R-:W-:Y:S01]  /*4ae0*/  FMUL.FTZ R194, R90, R159 ;  /* 0x0000009f5ac27220 */ /* 0x001fe20000410000 */
[----:B------:R-:W-:Y:S01]  /*4af0*/  MOV R163, UR46 ;  /* 0x0000002e00a37c02 */ /* 0x000fe20008000f00 */
[----:B------:R0:W-:Y:S01]  /*4b00*/  STS [R47+0x38], R6 ;  /* 0x000038062f007388 */ /* 0x0001e20000000800 */
[----:B------:R-:W-:Y:S02]  /*4b10*/  FFMA.FTZ R170, R170, R214, R181 ;  /* 0x000000d6aaaa7223 */ /* 0x000fe400000100b5 */
[----:B------:R-:W-:Y:S01]  /*4b20*/  IADD3 R163, PT, PT, R163, -UR6, -R20 ;  /* 0x80000006a3a37c10 */ /* 0x000fe2000fffe814 */
[----:B------:R2:W-:Y:S01]  /*4b30*/  STS [R47+0x3c], R194 ;  /* 0x00003cc22f007388 */ /* 0x0005e20000000800 */
[----:B------:R-:W-:Y:S01]  /*4b40*/  FFMA.FTZ R208, R161, R170, R208 ;  /* 0x000000aaa1d07223 */ /* 0x000fe200000100d0 */
[----:B-1----:R-:W-:Y:S01]  /*4b50*/  FFMA.FTZ R4, R86, R175, R169 ;  /* 0x000000af56047223 */ /* 0x002fe200000100a9 */
[----:B------:R-:W-:Y:S02]  /*4b60*/  BAR.SYNC.DEFER_BLOCKING 0x0 ;  /* 0x0000000000007b1d */ /* 0x000fe40000010000 */
[----:B------:R-:W-:Y:S01]  /*4b70*/  FFMA.FTZ R168, R168, R208, R179 ;  /* 0x000000d0a8a87223 */ /* 0x000fe200000100b3 */
[----:B0-----:R-:W-:-:S04]  /*4b80*/  IMAD.WIDE.U32 R6, R24, UR8, R26 ;  /* 0x0000000818067c25 */ /* 0x001fc8000f8e001a */
[----:B------:R-:W-:Y:S01]  /*4b90*/  FFMA.FTZ R17, R73, R17, R4 ;  /* 0x0000001149117223 */ /* 0x000fe20000010004 */
[----:B------:R-:W-:Y:S01]  /*4ba0*/  ISETP.GE.AND P2, PT, R163, 0x41, PT ;  /* 0x00000041a300780c */ /* 0x000fe20003f46270 */
[----:B------:R-:W-:Y:S01]  /*4bb0*/  FFMA.FTZ R200, R153, R168, R200 ;  /* 0x000000a899c87223 */ /* 0x000fe200000100c8 */
[----:B------:R-:W-:Y:S01]  /*4bc0*/  IMAD R5, R25, UR8, R7 ;  /* 0x0000000819057c24 */ /* 0x000fe2000f8e0207 */
[----:B------:R-:W-:Y:S01]  /*4bd0*/  LEA R4, P1, R6, UR44, 0x2 ;  /* 0x0000002c06047c11 */ /* 0x000fe2000f8210ff */
[----:B------:R-:W-:Y:S01]  /*4be0*/  FFMA.FTZ R17, R88, R19, R17 ;  /* 0x0000001358117223 */ /* 0x000fe20000010011 */
[C---:B------:R-:W-:Y:S02]  /*4bf0*/  ISETP.GE.AND P3, PT, R163.reuse, 0x81, PT ;  /* 0x00000081a300780c */ /* 0x040fe40003f66270 */
[----:B------:R-:W-:Y:S01]  /*4c00*/  LEA.HI.X R5, R6, UR45, R5, 0x2, P1 ;  /* 0x0000002d06057c11 */ /* 0x000fe200088f1405 */
[----:B------:R-:W-:Y:S01]  /*4c10*/  FFMA.FTZ R6, R2, R200, R13 ;  /* 0x000000c802067223 */ /* 0x000fe2000001000d */
[C---:B------:R-:W-:Y:S01]  /*4c20*/  ISETP.GE.AND P1, PT, R163.reuse, 0x1, PT ;  /* 0x00000001a300780c */ /* 0x040fe20003f26270 */
[----:B------:R-:W-:Y:S01]  /*4c30*/  FFMA.FTZ R17, R74, R16, R17 ;  /* 0x000000104a117223 */ /* 0x000fe20000010011 */
[----:B------:R-:W-:Y:S01]  /*4c40*/  ISETP.GE.AND P4, PT, R163, 0xc1, PT ;  /* 0x000000c1a300780c */ /* 0x000fe20003f86270 */
[----:B------:R-:W-:-:S04]  /*4c50*/  FFMA.FTZ R14, R155, R6, R14 ;  /* 0x000000069b0e7223 */ /* 0x000fc8000001000e */
[----:B------:R-:W-:Y:S01]  /*4c60*/  FFMA.FTZ R166, R166, R14, R11 ;  /* 0x0000000ea6a67223 */ /* 0x000fe2000001000b */
[----:B------:R2:W0:Y:S05]  /*4c70*/  LDS R9, [R46+0x950] ;  /* 0x000950002e097984 */ /* 0x00042a0000000800 */
[----:B------:R-:W-:Y:S05]  /*4c80*/  @!P1 BRA `(.L_x_5383) ;  /* 0x0000000000089947 */ /* 0x000fea0003800000 */
[----:B------:R-:W1:Y:S04]  /*4c90*/  LDS R7, [R50+0x850] ;  /* 0x0008500032077984 */ /* 0x000e680000000800 */
[----:B-1----:R1:W-:Y:S02]  /*4ca0*/  REDG.E.ADD.F32.FTZ.RN.STRONG.GPU desc[UR36][R4.64], R7 ;  /* 0x00000007040079a6 */ /* 0x0023e4000c12f324 */
.L_x_5383:
[----:B------:R-:W-:Y:S05]  /*4cb0*/  BSYNC.RECONVERGENT B0 ;  /* 0x0000000000007941 */ /* 0x000fea0003800200 */
.L_x_5382:
[----:B------:R-:W-:Y:S04]  /*4cc0*/  BSSY.RECONVERGENT B0, `(.L_x_5384) ;  /* 0x0000003000007945 */ /* 0x000fe80003800200 */
[----:B------:R-:W-:Y:S05]  /*4cd0*/  @!P2 BRA `(.L_x_5385) ;  /* 0x000000000004a947 */ /* 0x000fea0003800000 */
[----:B0-----:R3:W-:Y:S02]  /*4ce0*/  REDG.E.ADD.F32.FTZ.RN.STRONG.GPU desc[UR36][R4.64+0x100], R9 ;  /* 0x00010009040079a6 */ /* 0x0017e4000c12f324 */
.L_x_5385:
[----:B------:R-:W-:Y:S05]  /*4cf0*/  BSYNC.RECONVERGENT B0 ;  /* 0x0000000000007941 */ /* 0x000fea0003800200 */
.L_x_5384:
[----:B-1----:R1:W4:Y:S01]  /*4d00*/  LDS R7, [R45+0xa50] ;  /* 0x000a50002d077984 */ /* 0x0023220000000800 */
[----:B------:R-:W-:Y:S04]  /*4d10*/  BSSY.RECONVERGENT B0, `(.L_x_5386) ;  /* 0x0000003000007945 */ /* 0x000fe80003800200 */
[----:B------:R-:W-:Y:S05]  /*4d20*/  @!P3 BRA `(.L_x_5387) ;  /* 0x000000000004b947 */ /* 0x000fea0003800000 */
[----:B----4-:R4:W-:Y:S02]  /*4d30*/  REDG.E.ADD.F32.FTZ.RN.STRONG.GPU desc[UR36][R4.64+0x200], R7 ;  /* 0x00020007040079a6 */ /* 0x0109e4000c12f324 */
.L_x_5387:
[----:B------:R-:W-:Y:S05]  /*4d40*/  BSYNC.RECONVERGENT B0 ;  /* 0x0000000000007941 */ /* 0x000fea0003800200 */
.L_x_5386:
[----:B----4-:R4:W0:Y:S01]  /*4d50*/  LDS R7, [R44+0xb50] ;  /* 0x000b50002c077984 */ /* 0x0108220000000800 */
[----:B------:R-:W-:Y:S01]  /*4d60*/  BSSY.RECONVERGENT B0, `(.L_x_5388) ;  /* 0x0000004000007945 */ /* 0x000fe20003800200 */
[----:B------:R-:W-:-:S03]  /*4d70*/  FMUL.FTZ R8, R12, R178 ;  /* 0x000000b20c087220 */ /* 0x000fc60000410000 */
[----:B------:R-:W-:Y:S05]  /*4d80*/  @!P4 BRA `(.L_x_5389) ;  /* 0x000000000004c947 */ /* 0x000fea0003800000 */
[----:B0-----:R0:W-:Y:S02]  /*4d90*/  REDG.E.ADD.F32.FTZ.RN.STRONG.GPU desc[UR36][R4.64+0x300], R7 ;  /* 0x00030007040079a6 */ /* 0x0011e4000c12f324 */
.L_x_5389:
[----:B------:R-:W-:Y:S05]  /*4da0*/  BSYNC.RECONVERGENT B0 ;  /* 0x0000000000007941 */ /* 0x000fea0003800200 */
.L_x_5388:
[----:B0-----:R0:W0:Y:S01]  /*4db0*/  LDS R7, [R43+0xc50] ;  /* 0x000c50002b077984 */ /* 0x0010220000000800 */
[----:B------:R-:W-:Y:S01]  /*4dc0*/  ISETP.GE.AND P6, PT, R163, 0x101, PT ;  /* 0x00000101a300780c */ /* 0x000fe20003fc6270 */
[----:B------:R-:W-:Y:S01]  /*4dd0*/  BSSY.RECONVERGENT B0, `(.L_x_5390) ;  /* 0x000000a000007945 */ /* 0x000fe20003800200 */
[----:B------:R-:W-:Y:S01]  /*4de0*/  FFMA.FTZ R8, R90, R8, R17 ;  /* 0x000000085a087223 */ /* 0x000fe20000010011 */
        /* <DEDUP_REMOVED lines=8> */
.L_x_5391:
[----:B------:R-:W-:Y:S05]  /*4e70*/  BSYNC.RECONVERGENT B0 ;  /* 0x0000000000007941 */ /* 0x000fea0003800200 */
.L_x_5390:
[----:B---3--:R3:W1:Y:S01]  /*4e80*/  LDS R9, [R42+0xd50] ;  /* 0x000d50002a097984 */ /* 0x0086620000000800 */
[----:B------:R-:W-:Y:S01]  /*4e90*/  BSSY.RECONVERGENT B0, `(.L_x_5392) ;  /* 0x0000005000007945 */ /* 0x000fe20003800200 */
[----:B0-----:R-:W-:Y:S01]  /*4ea0*/  FADD.FTZ R7, -R147, R220 ;  /* 0x000000dc93077221 */ /* 0x001fe20000010100 */
[----:B------:R-:W-:Y:S02]  /*4eb0*/  FMUL.FTZ R2, R107, R10 ;  /* 0x0000000a6b027220 */ /* 0x000fe40000410000 */
[----:B------:R-:W-:Y:S05]  /*4ec0*/  @!P1 BRA `(.L_x_5393) ;  /* 0x0000000000049947 */ /* 0x000fea0003800000 */
[----:B-1----:R0:W-:Y:S02]  /*4ed0*/  REDG.E.ADD.F32.FTZ.RN.STRONG.GPU desc[UR36][R4.64+0x500], R9 ;  /* 0x00050009040079a6 */ /* 0x0021e4000c12f324 */
.L_x_5393:
[----:B------:R-:W-:Y:S05]  /*4ee0*/  BSYNC.RECONVERGENT B0 ;  /* 0x0000000000007941 */ /* 0x000fea0003800200 */
.L_x_5392:
[----:B01----:R0:W1:Y:S01]  /*4ef0*/  LDS R9, [R41+0xe50] ;  /* 0x000e500029097984 */ /* 0x0030620000000800 */
[----:B------:R-:W-:Y:S01]  /*4f00*/  BSSY.RECONVERGENT B0, `(.L_x_5394) ;  /* 0x0000006000007945 */ /* 0x000fe20003800200 */
[----:B------:R-:W-:Y:S01]  /*4f10*/  FADD.FTZ R197, -R146, R197 ;  /* 0x000000c592c57221 */ /* 0x000fe20000010100 */
[----:B------:R-:W-:Y:S01]  /*4f20*/  FMUL.FTZ R12, R164, R166 ;  /* 0x000000a6a40c7220 */ /* 0x000fe20000410000 */
[----:B------:R-:W-:Y:S01]  /*4f30*/  FFMA.FTZ R11, R2, R7, RZ ;  /* 0x00000007020b7223 */ /* 0x000fe200000100ff */
[----:B------:R-:W-:Y:S06]  /*4f40*/  @!P2 BRA `(.L_x_5395) ;  /* 0x000000000004a947 */ /* 0x000fec0003800000 */
[----:B-1----:R1:W-:Y:S02]  /*4f50*/  REDG.E.ADD.F32.FTZ.RN.STRONG.GPU desc[UR36][R4.64+0x600], R9 ;  /* 0x00060009040079a6 */ /* 0x0023e4000c12f324 */
.L_x_5395:
[----:B------:R-:W-:Y:S05]  /*4f60*/  BSYNC.RECONVERGENT B0 ;  /* 0x0000000000007941 */ /* 0x000fea0003800200 */
.L_x_5394:
[----:B------:R-:W-:Y:S01]  /*4f70*/  FFMA.FTZ R13, R12, R197, R11 ;  /* 0x000000c50c0d7223 */ /* 0x000fe2000001000b */
[----:B------:R-:W-:Y:S01]  /*4f80*/  BSSY.RECONVERGENT B0, `(.L_x_5396) ;  /* 0x0000006000007945 */ /* 0x000fe20003800200 */
[----:B------:R0:W0:Y:S01]  /*4f90*/  LDS R11, [R40+0xf50] ;  /* 0x000f5000280b7984 */ /* 0x0000220000000800 */
[----:B-1----:R-:W-:Y:S01]  /*4fa0*/  FADD.FTZ R9, -R145, R222 ;  /* 0x000000de91097221 */ /* 0x002fe20000010100 */
[----:B------:R-:W-:Y:S01]  /*4fb0*/  FMUL.FTZ R16, R108, R14 ;  /* 0x0000000e6c107220 */ /* 0x000fe20000410000 */
[----:B------:R-:W-:Y:S06]  /*4fc0*/  @!P3 BRA `(.L_x_5397) ;  /* 0x000000000004b947 */ /* 0x000fec0003800000 */
[----:B0-----:R1:W-:Y:S02]  /*4fd0*/  REDG.E.ADD.F32.FTZ.RN.STRONG.GPU desc[UR36][R4.64+0x700], R11 ;  /* 0x0007000b040079a6 */ /* 0x0013e4000c12f324 */
.L_x_5397:
[----:B------:R-:W-:Y:S05]  /*4fe0*/  BSYNC.RECONVERGENT B0 ;  /* 0x0000000000007941 */ /* 0x000fea0003800200 */
.L_x_5396:
[----:B--2---:R-:W-:Y:S01]  /*4ff0*/  FFMA.FTZ R194, R16, R9, R13 ;  /* 0x0000000910c27223 */ /* 0x004fe2000001000d */
[----:B------:R-:W-:Y:S01]  /*5000*/  BSSY.RECONVERGENT B0, `(.L_x_5398) ;  /* 0x0000006000007945 */ /* 0x000fe20003800200 */
[----:B------:R2:W2:Y:S01]  /*5010*/  LDS R13, [R32+0x1050] ;  /* 0x00105000200d7984 */ /* 0x0004a20000000800 */
[----:B------:R-:W-:Y:S01]  /*5020*/  FADD.FTZ R199, -R144, R199 ;  /* 0x000000c790c77221 */ /* 0x000fe20000010100 */
[----:B01----:R-:W-:Y:S01]  /*5030*/  FMUL.FTZ R11, R162, R6 ;  /* 0x00000006a20b7220 */ /* 0x003fe20000410000 */
[----:B------:R-:W-:Y:S06]  /*5040*/  @!P4 BRA `(.L_x_5399) ;  /* 0x000000000004c947 */ /* 0x000fec0003800000 */
[----:B--2---:R0:W-:Y:S02]  /*5050*/  REDG.E.ADD.F32.FTZ.RN.STRONG.GPU desc[UR36][R4.64+0x800], R13 ;  /* 0x0008000d040079a6 */ /* 0x0041e4000c12f324 */
.L_x_5399:
[----:B------:R-:W-:Y:S05]  /*5060*/  BSYNC.RECONVERGENT B0 ;  /* 0x0000000000007941 */ /* 0x000fea0003800200 */
.L_x_5398:
[----:B------:R1:W1:Y:S01]  /*5070*/  LDS R17, [R39+0x1150] ;  /* 0x0011500027117984 */ /* 0x0002620000000800 */
[----:B------:R-:W-:Y:S01]  /*5080*/  BSSY.RECONVERGENT B0, `(.L_x_5400) ;  /* 0x0000006000007945 */ /* 0x000fe20003800200 */
[----:B------:R-:W-:Y:S01]  /*5090*/  FADD.FTZ R224, -R143, R224 ;  /* 0x000000e08fe07221 */ /* 0x000fe20000010100 */
[----:B0-2---:R-:W-:Y:S01]  /*50a0*/  FMUL.FTZ R13, R105, R200 ;  /* 0x000000c8690d7220 */ /* 0x005fe20000410000 */
[----:B------:R-:W-:Y:S01]  /*50b0*/  FFMA.FTZ R196, R11, R199, R194 ;  /* 0x000000c70bc47223 */ /* 0x000fe200000100c2 */
[----:B------:R-:W-:Y:S06]  /*50c0*/  @!P5 BRA `(.L_x_5401) ;  /* 0x000000000004d947 */ /* 0x000fec0003800000 */
[----:B-1----:R0:W-:Y:S02]  /*50d0*/  REDG.E.ADD.F32.FTZ.RN.STRONG.GPU desc[UR36][R4.64+0x900], R17 ;  /* 0x00090011040079a6 */ /* 0x0021e4000c12f324 */
.L_x_5401:
[----:B------:R-:W-:Y:S05]  /*50e0*/  BSYNC.RECONVERGENT B0 ;  /* 0x0000000000007941 */ /* 0x000fea0003800200 */
.L_x_5400:
[----:B------:R-:W-:Y:S01]  /*50f0*/  FADD.FTZ R153, -R140, R15 ;  /* 0x0000000f8c997221 */ /* 0x000fe20000010100 */
[----:B------:R-:W-:Y:S01]  /*5100*/  FADD.FTZ R195, -R142, R195 ;  /* 0x000000c38ec37221 */ /* 0x000fe20000010100 */
[----:B------:R2:W2:Y:S01]  /*5110*/  LDS R15, [R38+0x1250] ;  /* 0x00125000260f7984 */ /* 0x0004a20000000800 */
[----:B------:R-:W-:Y:S01]  /*5120*/  FMUL.FTZ R194, R160, R168 ;  /* 0x000000a8a0c27220 */ /* 0x000fe20000410000 */
[----:B------:R-:W-:Y:S01]  /*5130*/  FFMA.FTZ R19, R13, R224, R196 ;  /* 0x000000e00d137223 */ /* 0x000fe200000100c4 */
[----:B------:R-:W-:Y:S01]  /*5140*/  FADD.FTZ R176, -R141, R176 ;  /* 0x000000b08db07221 */ /* 0x000fe20000010100 */
[----:B01----:R-:W-:Y:S01]  /*5150*/  FMUL.FTZ R17, R110, R208 ;  /* 0x000000d06e117220 */ /* 0x003fe20000410000 */
[----:B------:R-:W-:Y:S01]  /*5160*/  ISETP.GE.AND P6, PT, R163, 0x281, PT ;  /* 0x00000281a300780c */ /* 0x000fe20003fc6270 */
[----:B------:R-:W-:Y:S01]  /*5170*/  FFMA.FTZ R196, R194, R195, R19 ;  /* 0x000000c3c2c47223 */ /* 0x000fe20000010013 */
[----:B------:R-:W-:Y:S01]  /*5180*/  FMUL.FTZ R19, R158, R170 ;  /* 0x000000aa9e137220 */ /* 0x000fe20000410000 */
[----:B------:R-:W-:Y:S01]  /*5190*/  FADD.FTZ R174, -R139, R174 ;  /* 0x000000ae8bae7221 */ /* 0x000fe20000010100 */
[----:B------:R-:W-:Y:S01]  /*51a0*/  FMUL.FTZ R155, R111, R214 ;  /* 0x000000d66f9b7220 */ /* 0x000fe20000410000 */
[----:B------:R-:W-:Y:S01]  /*51b0*/  FFMA.FTZ R196, R17, R176, R196 ;  /* 0x000000b011c47223 */ /* 0x000fe200000100c4 */
[----:B------:R-:W-:Y:S01]  /*51c0*/  FADD.FTZ R172, -R138, R172 ;  /* 0x000000ac8aac7221 */ /* 0x000fe20000010100 */
[----:B------:R-:W-:Y:S01]  /*51d0*/  FMUL.FTZ R157, R156, R188 ;  /* 0x000000bc9c9d7220 */ /* 0x000fe20000410000 */
[----:B------:R-:W-:Y:S01]  /*51e0*/  FADD.FTZ R18, -R137, R18 ;  /* 0x0000001289127221 */ /* 0x000fe20000010100 */
[----:B------:R-:W-:Y:S01]  /*51f0*/  FFMA.FTZ R196, R19, R153, R196 ;  /* 0x0000009913c47223 */ /* 0x000fe200000100c4 */
[----:B------:R-:W-:Y:S01]  /*5200*/  FMUL.FTZ R159, R112, R216 ;  /* 0x000000d8709f7220 */ /* 0x000fe20000410000 */
[----:B------:R-:W-:Y:S01]  /*5210*/  BSSY.RECONVERGENT B0, `(.L_x_5402) ;  /* 0x000000d000007945 */ /* 0x000fe20003800200 */
[----:B------:R-:W-:Y:S01]  /*5220*/  FADD.FTZ R186, -R136, R186 ;  /* 0x000000ba88ba7221 */ /* 0x000fe20000010100 */
[----:B------:R-:W-:Y:S01]  /*5230*/  FFMA.FTZ R196, R155, R174, R196 ;  /* 0x000000ae9bc47223 */ /* 0x000fe200000100c4 */
[C---:B------:R-:W-:Y:S01]  /*5240*/  ISETP.GE.AND P1, PT, R163.reuse, 0x2c1, PT ;  /* 0x000002c1a300780c */ /* 0x040fe20003f26270 */
[----:B------:R-:W-:Y:S01]  /*5250*/  FMUL.FTZ R161, R154, R190 ;  /* 0x000000be9aa17220 */ /* 0x000fe20000410000 */
[----:B------:R-:W-:Y:S01]  /*5260*/  ISETP.GE.AND P2, PT, R163, 0x301, PT ;  /* 0x00000301a300780c */ /* 0x000fe20003f46270 */
[----:B------:R-:W-:Y:S01]  /*5270*/  FFMA.FTZ R196, R157, R172, R196 ;  /* 0x000000ac9dc47223 */ /* 0x000fe200000100c4 */
[----:B------:R-:W-:-:S02]  /*5280*/  ISETP.GE.AND P3, PT, R163, 0x341, PT ;  /* 0x00000341a300780c */ /* 0x000fc40003f66270 */
[----:B------:R-:W-:Y:S01]  /*5290*/  ISETP.GE.AND P4, PT, R163, 0x381, PT ;  /* 0x00000381a300780c */ /* 0x000fe20003f86270 */
[----:B------:R-:W-:Y:S01]  /*52a0*/  FFMA.FTZ R196, R159, R18, R196 ;  /* 0x000000129fc47223 */ /* 0x000fe200000100c4 */
[----:B------:R-:W-:Y:S01]  /*52b0*/  ISETP.GE.AND P5, PT, R163, 0x3c1, PT ;  /* 0x000003c1a300780c */ /* 0x000fe20003fa6270 */
[----:B------:R-:W-:-:S12]  /*52c0*/  @!P6 BRA `(.L_x_5403) ;  /* 0x000000000004e947 */ /* 0x000fd80003800000 */
[----:B--2---:R0:W-:Y:S02]  /*52d0*/  REDG.E.ADD.F32.FTZ.RN.STRONG.GPU desc[UR36][R4.64+0xa00], R15 ;  /* 0x000a000f040079a6 */ /* 0x0041e4000c12f324 */
.L_x_5403:
[----:B------:R-:W-:Y:S05]  /*52e0*/  BSYNC.RECONVERGENT B0 ;  /* 0x0000000000007941 */ /* 0x000fea0003800200 */
.L_x_5402:
[----:B0-2---:R0:W1:Y:S01]  /*52f0*/  LDS R15, [R37+0x1350] ;  /* 0x00135000250f7984 */ /* 0x0050620000000800 */
[----:B------:R-:W-:Y:S01]  /*5300*/  BSSY.RECONVERGENT B0, `(.L_x_5404) ;  /* 0x0000006000007945 */ /* 0x000fe20003800200 */
[----:B------:R-:W-:Y:S01]  /*5310*/  FADD.FTZ R184, -R135, R184 ;  /* 0x000000b887b87221 */ /* 0x000fe20000010100 */
[----:B------:R-:W-:Y:S01]  /*5320*/  FMUL.FTZ R163, R125, R218 ;  /* 0x000000da7da37220 */ /* 0x000fe20000410000 */
[----:B------:R-:W-:Y:S01]  /*5330*/  FFMA.FTZ R196, R161, R186, R196 ;  /* 0x000000baa1c47223 */ /* 0x000fe200000100c4 */
[----:B------:R-:W-:Y:S06]  /*5340*/  @!P1 BRA `(.L_x_5405) ;  /* 0x0000000000049947 */ /* 0x000fec0003800000 */
[----:B-1----:R2:W-:Y:S02]  /*5350*/  REDG.E.ADD.F32.FTZ.RN.STRONG.GPU desc[UR36][R4.64+0xb00], R15 ;  /* 0x000b000f040079a6 */ /* 0x0025e4000c12f324 */
.L_x_5405:
[----:B------:R-:W-:Y:S05]  /*5360*/  BSYNC.RECONVERGENT B0 ;  /* 0x0000000000007941 */ /* 0x000fea0003800200 */
.L_x_5404:
[----:B-12---:R1:W2:Y:S01]  /*5370*/  LDS R15, [R36+0x1450] ;  /* 0x00145000240f7984 */ /* 0x0062a20000000800 */
[----:B------:R-:W-:Y:S01]  /*5380*/  BSSY.RECONVERGENT B0, `(.L_x_5406) ;  /* 0x0000006000007945 */ /* 0x000fe20003800200 */
[----:B------:R-:W-:Y:S01]  /*5390*/  FADD.FTZ R182, -R134, R182 ;  /* 0x000000b686b67221 */ /* 0x000fe20000010100 */
[----:B------:R-:W-:Y:S01]  /*53a0*/  FMUL.FTZ R165, R152, R198 ;  /* 0x000000c698a57220 */ /* 0x000fe20000410000 */
[----:B------:R-:W-:Y:S01]  /*53b0*/  FFMA.FTZ R196, R163, R184, R196 ;  /* 0x000000b8a3c47223 */ /* 0x000fe200000100c4 */
[----:B------:R-:W-:Y:S06]  /*53c0*/  @!P2 BRA `(.L_x_5407) ;  /* 0x000000000004a947 */ /* 0x000fec0003800000 */
[----:B--2---:R2:W-:Y:S02]  /*53d0*/  REDG.E.ADD.F32.FTZ.RN.STRONG.GPU desc[UR36][R4.64+0xc00], R15 ;  /* 0x000c000f040079a6 */ /* 0x0045e4000c12f324 */
.L_x_5407:
[----:B------:R-:W-:Y:S05]  /*53e0*/  BSYNC.RECONVERGENT B0 ;  /* 0x0000000000007941 */ /* 0x000fea0003800200 */
.L_x_5406:
[----:B--2---:R2:W0:Y:S01]  /*53f0*/  LDS R15, [R35+0x1550] ;  /* 0x00155000230f7984 */ /* 0x0044220000000800 */
[----:B------:R-:W-:Y:S01]  /*5400*/  BSSY.RECONVERGENT B0, `(.L_x_5408) ;  /* 0x0000006000007945 */ /* 0x000fe20003800200 */
[----:B------:R-:W-:Y:S01]  /*5410*/  FADD.FTZ R180, -R133, R180 ;  /* 0x000000b485b47221 */ /* 0x000fe20000010100 */
[----:B------:R-:W-:Y:S01]  /*5420*/  FMUL.FTZ R167, R132, R202 ;  /* 0x000000ca84a77220 */ /* 0x000fe20000410000 */
[----:B------:R-:W-:Y:S01]  /*5430*/  FFMA.FTZ R196, R165, R182, R196 ;  /* 0x000000b6a5c47223 */ /* 0x000fe200000100c4 */
[----:B------:R-:W-:Y:S06]  /*5440*/  @!P3 BRA `(.L_x_5409) ;  /* 0x000000000004b947 */ /* 0x000fec0003800000 */
[----:B0-----:R0:W-:Y:S02]  /*5450*/  REDG.E.ADD.F32.FTZ.RN.STRONG.GPU desc[UR36][R4.64+0xd00], R15 ;  /* 0x000d000f040079a6 */ /* 0x0011e4000c12f324 */
.L_x_5409:
[----:B------:R-:W-:Y:S05]  /*5460*/  BSYNC.RECONVERGENT B0 ;  /* 0x0000000000007941 */ /* 0x000fea0003800200 */
.L_x_5408:
[----:B0-----:R0:W0:Y:S01]  /*5470*/  LDS R15, [R34+0x1650] ;  /* 0x00165000220f7984 */ /* 0x0010220000000800 */
[----:B------:R-:W-:Y:S01]  /*5480*/  BSSY.RECONVERGENT B0, `(.L_x_5410) ;  /* 0x0000006000007945 */ /* 0x000fe20003800200 */
[----:B------:R-:W-:Y:S01]  /*5490*/  FADD.FTZ R178, -R131, R178 ;  /* 0x000000b283b27221 */ /* 0x000fe20000010100 */
[----:B------:R-:W-:Y:S01]  /*54a0*/  FMUL.FTZ R169, R150, R192 ;  /* 0x000000c096a97220 */ /* 0x000fe20000410000 */
[----:B------:R-:W-:Y:S01]  /*54b0*/  FFMA.FTZ R196, R167, R180, R196 ;  /* 0x000000b4a7c47223 */ /* 0x000fe200000100c4 */
[----:B------:R-:W-:Y:S06]  /*54c0*/  @!P4 BRA `(.L_x_5411) ;  /* 0x000000000004c947 */ /* 0x000fec0003800000 */
[----:B0-----:R0:W-:Y:S02]  /*54d0*/  REDG.E.ADD.F32.FTZ.RN.STRONG.GPU desc[UR36][R4.64+0xe00], R15 ;  /* 0x000e000f040079a6 */ /* 0x0011e4000c12f324 */
.L_x_5411:
[----:B------:R-:W-:Y:S05]  /*54e0*/  BSYNC.RECONVERGENT B0 ;  /* 0x0000000000007941 */ /* 0x000fea0003800200 */
.L_x_5410:
[----:B------:R1:W1:Y:S01]  /*54f0*/  LDS R171, [R33+0x1750] ;  /* 0x0017500021ab7984 */ /* 0x0002620000000800 */
[----:B------:R-:W-:Y:S01]  /*5500*/  BSSY.RECONVERGENT B0, `(.L_x_5412) ;  /* 0x0000004000007945 */ /* 0x000fe20003800200 */
[----:B0-----:R-:W-:-:S03]  /*5510*/  FFMA.FTZ R15, R169, R178, R196 ;  /* 0x000000b2a90f7223 */ /* 0x001fc600000100c4 */
[----:B------:R-:W-:Y:S05]  /*5520*/  @!P5 BRA `(.L_x_5413) ;  /* 0x000000000004d947 */ /* 0x000fea0003800000 */
[----:B-1----:R0:W-:Y:S02]  /*5530*/  REDG.E.ADD.F32.FTZ.RN.STRONG.GPU desc[UR36][R4.64+0xf00], R171 ;  /* 0x000f00ab040079a6 */ /* 0x0021e4000c12f324 */
.L_x_5413:
[----:B------:R-:W-:Y:S05]  /*5540*/  BSYNC.RECONVERGENT B0 ;  /* 0x0000000000007941 */ /* 0x000fea0003800200 */
.L_x_5412:
[----:B0-----:R-:W0:Y:S01]  /*5550*/  SHFL.DOWN PT, R4, R15, 0x1, 0x1f ;  /* 0x08201f000f047f89 */ /* 0x001e2200000e0000 */
[----:B------:R-:W-:Y:S01]  /*5560*/  ISETP.GT.AND P1, PT, R58, 0x1e, PT ;  /* 0x0000001e3a00780c */ /* 0x000fe20003f24270 */
[----:B------:R-:W-:Y:S01]  /*5570*/  FADD.FTZ R116, R165, R116 ;  /* 0x00000074a5747221 */ /* 0x000fe20000010000 */
[----:B------:R-:W-:Y:S01]  /*5580*/  FADD.FTZ R119, R163, R119 ;  /* 0x00000077a3777221 */ /* 0x000fe20000010000 */
[----:B------:R-:W5:Y:S01]  /*5590*/  SHFL.DOWN PT, R5, R8, 0x1, 0x1f ;  /* 0x08201f0008057f89 */ /* 0x000f6200000e0000 */
[----:B------:R-:W-:Y:S01]  /*55a0*/  FADD.FTZ R118, R157, R118 ;  /* 0x000000769d767221 */ /* 0x000fe20000010000 */
[----:B------:R-:W-:Y:S01]  /*55b0*/  FADD.FTZ R148, R19, R148 ;  /* 0x0000009413947221 */ /* 0x000fe20000010000 */
[----:B------:R-:W-:Y:S01]  /*55c0*/  ISETP.NE.AND P2, PT, R173, RZ, PT ;  /* 0x000000ffad00720c */ /* 0x000fe20003f45270 */
[----:B------:R-:W-:Y:S01]  /*55d0*/  FADD.FTZ R113, R169, R113 ;  /* 0x00000071a9717221 */ /* 0x000fe20000010000 */
[----:B------:R-:W-:Y:S01]  /*55e0*/  FADD.FTZ R127, R16, R127 ;  /* 0x0000007f107f7221 */ /* 0x000fe20000010000 */
[C---:B------:R-:W-:Y:S01]  /*55f0*/  FMUL.FTZ R169, R151.reuse, R202 ;  /* 0x000000ca97a97220 */ /* 0x040fe20000410000 */
[----:B------:R-:W-:Y:S01]  /*5600*/  FMUL.FTZ R16, R151, R166 ;  /* 0x000000a697107220 */ /* 0x000fe20000410000 */
[----:B------:R-:W-:Y:S01]  /*5610*/  FADD.FTZ R130, R13, R130 ;  /* 0x000000820d827221 */ /* 0x000fe20000010000 */
[----:B------:R-:W-:Y:S01]  /*5620*/  FADD.FTZ R126, R11, R126 ;  /* 0x0000007e0b7e7221 */ /* 0x000fe20000010000 */
[----:B------:R-:W-:Y:S01]  /*5630*/  FMUL.FTZ R180, R180, R169 ;  /* 0x000000a9b4b47220 */ /* 0x000fe20000410000 */
[----:B------:R-:W-:Y:S01]  /*5640*/  FMUL.FTZ R16, R197, R16 ;  /* 0x00000010c5107220 */ /* 0x000fe20000410000 */
[----:B------:R-:W-:Y:S01]  /*5650*/  FADD.FTZ R120, R167, R120 ;  /* 0x00000078a7787221 */ /* 0x000fe20000010000 */
[----:B------:R-:W-:Y:S01]  /*5660*/  FADD.FTZ R149, R17, R149 ;  /* 0x0000009511957221 */ /* 0x000fe20000010000 */
[----:B------:R-:W-:Y:S01]  /*5670*/  FFMA.FTZ R180, R67, R202, R180 ;  /* 0x000000ca43b47223 */ /* 0x000fe200000100b4 */
[----:B------:R-:W-:Y:S01]  /*5680*/  FFMA.FTZ R16, R91, R166, R16 ;  /* 0x000000a65b107223 */ /* 0x000fe20000010010 */
[----:B------:R-:W-:Y:S01]  /*5690*/  BSSY.RECONVERGENT B0, `(.L_x_5414) ;  /* 0x000006b000007945 */ /* 0x000fe20003800200 */
        /* <DEDUP_REMOVED lines=14> */
[----:B-----5:R-:W-:-:S04]  /*5780*/  @!P1 FADD.FTZ R8, R8, R5 ;  /* 0x0000000508089221 */ /* 0x020fc80000010000 */
[----:B------:R-:W0:Y:S01]  /*5790*/  SHFL.DOWN PT, R4, R15, 0x4, 0x1f ;  /* 0x08801f000f047f89 */ /* 0x000e2200000e0000 */
[----:B------:R-:W-:Y:S01]  /*57a0*/  ISETP.GT.AND P1, PT, R58, 0x1b, PT ;  /* 0x0000001b3a00780c */ /* 0x000fe20003f24270 */
[C---:B------:R-:W-:Y:S02]  /*57b0*/  FMUL.FTZ R5, R151.reuse, R192 ;  /* 0x000000c097057220 */ /* 0x040fe40000410000 */
[----:B-1----:R-:W1:Y:S02]  /*57c0*/  SHFL.DOWN PT, R171, R8, 0x4, 0x1f ;  /* 0x08801f0008ab7f89 */ /* 0x002e6400000e0000 */
        /* <DEDUP_REMOVED lines=8> */
[C---:B------:R-:W-:Y:S02]  /*5850*/  FMUL.FTZ R5, R151.reuse, R190 ;  /* 0x000000be97057220 */ /* 0x040fe40000410000 */
[----:B------:R-:W-:Y:S01]  /*5860*/  FADD.FTZ R75, R182, R75 ;  /* 0x0000004bb64b7221 */ /* 0x000fe20000010000 */
[----:B------:R-:W-:Y:S01]  /*5870*/  FFMA.FTZ R163, R66, R218, R163 ;  /* 0x000000da42a37223 */ /* 0x000fe200000100a3 */
[----:B------:R-:W-:Y:S01]  /*5880*/  FMUL.FTZ R186, R186, R5 ;  /* 0x00000005baba7220 */ /* 0x000fe20000410000 */
[----:B------:R-:W-:Y:S01]  /*5890*/  FMUL.FTZ R5, R151, R216 ;  /* 0x000000d897057220 */ /* 0x000fe20000410000 */
[----:B0-----:R-:W-:-:S02]  /*58a0*/  @!P1 FADD.FTZ R15, R15, R4 ;  /* 0x000000040f0f9221 */ /* 0x001fc40000010000 */
[----:B------:R-:W-:Y:S01]  /*58b0*/  FFMA.FTZ R186, R101, R190, R186 ;  /* 0x000000be65ba7223 */ /* 0x000fe200000100ba */
[----:B------:R-:W-:Y:S01]  /*58c0*/  FMUL.FTZ R18, R18, R5 ;  /* 0x0000000512127220 */ /* 0x000fe20000410000 */
[C---:B------:R-:W-:Y:S01]  /*58d0*/  FMUL.FTZ R5, R151.reuse, R188 ;  /* 0x000000bc97057220 */ /* 0x040fe20000410000 */
[----:B-1----:R-:W-:Y:S01]  /*58e0*/  @!P1 FADD.FTZ R8, R8, R171 ;  /* 0x000000ab08089221 */ /* 0x002fe20000010000 */
[----:B------:R-:W0:Y:S01]  /*58f0*/  SHFL.DOWN PT, R4, R15, 0x8, 0x1f ;  /* 0x09001f000f047f89 */ /* 0x000e2200000e0000 */
[----:B------:R-:W-:Y:S01]  /*5900*/  ISETP.GT.AND P1, PT, R58, 0x17, PT ;  /* 0x000000173a00780c */ /* 0x000fe20003f24270 */
[----:B------:R-:W-:Y:S01]  /*5910*/  FMUL.FTZ R172, R172, R5 ;  /* 0x00000005acac7220 */ /* 0x000fe20000410000 */
[----:B------:R-:W-:Y:S01]  /*5920*/  FMUL.FTZ R5, R151, R214 ;  /* 0x000000d697057220 */ /* 0x000fe20000410000 */
[----:B------:R-:W1:Y:S01]  /*5930*/  SHFL.DOWN PT, R165, R8, 0x8, 0x1f ;  /* 0x09001f0008a57f89 */ /* 0x000e6200000e0000 */
[----:B------:R-:W-:Y:S01]  /*5940*/  FFMA.FTZ R157, R65, R216, R18 ;  /* 0x000000d8419d7223 */ /* 0x000fe20000010012 */
[----:B------:R-:W-:Y:S01]  /*5950*/  FFMA.FTZ R172, R99, R188, R172 ;  /* 0x000000bc63ac7223 */ /* 0x000fe200000100ac */
[----:B------:R-:W-:Y:S01]  /*5960*/  FMUL.FTZ R5, R174, R5 ;  /* 0x00000005ae057220 */ /* 0x000fe20000410000 */
[----:B------:R-:W-:Y:S01]  /*5970*/  FADD.FTZ R92, R163, R92 ;  /* 0x0000005ca35c7221 */ /* 0x000fe20000010000 */
[----:B------:R-:W-:Y:S01]  /*5980*/  FADD.FTZ R77, R186, R77 ;  /* 0x0000004dba4d7221 */ /* 0x000fe20000010000 */
[----:B------:R-:W-:Y:S01]  /*5990*/  FADD.FTZ R94, R157, R94 ;  /* 0x0000005e9d5e7221 */ /* 0x000fe20000010000 */
[----:B------:R-:W-:Y:S01]  /*59a0*/  FFMA.FTZ R19, R64, R214, R5 ;  /* 0x000000d640137223 */ /* 0x000fe20000010005 */
[----:B------:R-:W-:Y:S01]  /*59b0*/  FMUL.FTZ R5, R151, R208 ;  /* 0x000000d097057220 */ /* 0x000fe20000410000 */
[----:B------:R-:W-:-:S02]  /*59c0*/  FADD.FTZ R79, R172, R79 ;  /* 0x0000004fac4f7221 */ /* 0x000fc40000010000 */
[----:B------:R-:W-:Y:S01]  /*59d0*/  FADD.FTZ R96, R19, R96 ;  /* 0x0000006013607221 */ /* 0x000fe20000010000 */
[----:B------:R-:W-:Y:S01]  /*59e0*/  FMUL.FTZ R176, R176, R5 ;  /* 0x00000005b0b07220 */ /* 0x000fe20000410000 */
[----:B------:R-:W-:-:S03]  /*59f0*/  FMUL.FTZ R5, R151, R200 ;  /* 0x000000c897057220 */ /* 0x000fc60000410000 */
[----:B------:R-:W-:Y:S01]  /*5a00*/  FFMA.FTZ R17, R63, R208, R176 ;  /* 0x000000d03f117223 */ /* 0x000fe200000100b0 */
[----:B------:R-:W-:Y:S01]  /*5a10*/  FMUL.FTZ R13, R224, R5 ;  /* 0x00000005e00d7220 */ /* 0x000fe20000410000 */
[----:B0-----:R-:W-:Y:S01]  /*5a20*/  @!P1 FADD.FTZ R15, R15, R4 ;  /* 0x000000040f0f9221 */ /* 0x001fe20000010000 */
[----:B------:R-:W-:Y:S02]  /*5a30*/  FMUL.FTZ R4, R151, R170 ;  /* 0x000000aa97047220 */ /* 0x000fe40000410000 */
[----:B------:R-:W-:Y:S01]  /*5a40*/  FFMA.FTZ R13, R62, R200, R13 ;  /* 0x000000c83e0d7223 */ /* 0x000fe2000001000d */
[----:B------:R-:W-:Y:S01]  /*5a50*/  FADD.FTZ R98, R17, R98 ;  /* 0x0000006211627221 */ /* 0x000fe20000010000 */
[----:B-1----:R-:W-:Y:S01]  /*5a60*/  @!P1 FADD.FTZ R8, R8, R165 ;  /* 0x000000a508089221 */ /* 0x002fe20000010000 */
[----:B------:R-:W-:Y:S01]  /*5a70*/  FMUL.FTZ R18, R153, R4 ;  /* 0x0000000499127220 */ /* 0x000fe20000410000 */
[----:B------:R-:W0:Y:S01]  /*5a80*/  SHFL.DOWN PT, R174, R15, 0x10, 0x1f ;  /* 0x0a001f000fae7f89 */ /* 0x000e2200000e0000 */
[----:B------:R-:W-:Y:S01]  /*5a90*/  ISETP.NE.AND P1, PT, R58, RZ, PT ;  /* 0x000000ff3a00720c */ /* 0x000fe20003f25270 */
[----:B------:R-:W-:Y:S01]  /*5aa0*/  FMUL.FTZ R4, R151, R168 ;  /* 0x000000a897047220 */ /* 0x000fe20000410000 */
[----:B------:R-:W-:Y:S01]  /*5ab0*/  FFMA.FTZ R18, R97, R170, R18 ;  /* 0x000000aa61127223 */ /* 0x000fe20000010012 */
[----:B------:R-:W1:Y:S01]  /*5ac0*/  SHFL.DOWN PT, R153, R8, 0x10, 0x1f ;  /* 0x0a001f0008997f89 */ /* 0x000e6200000e0000 */
[----:B------:R-:W-:Y:S01]  /*5ad0*/  FADD.FTZ R100, R13, R100 ;  /* 0x000000640d647221 */ /* 0x000fe20000010000 */
[----:B------:R-:W-:Y:S01]  /*5ae0*/  FMUL.FTZ R4, R195, R4 ;  /* 0x00000004c3047220 */ /* 0x000fe20000410000 */
[----:B------:R-:W-:Y:S01]  /*5af0*/  FADD.FTZ R81, R18, R81 ;  /* 0x0000005112517221 */ /* 0x000fe20000010000 */
[----:B------:R-:W-:-:S02]  /*5b00*/  FMUL.FTZ R18, R151, R6 ;  /* 0x0000000697127220 */ /* 0x000fc40000410000 */
[----:B------:R-:W-:Y:S02]  /*5b10*/  FFMA.FTZ R170, R95, R168, R4 ;  /* 0x000000a85faa7223 */ /* 0x000fe40000010004 */
[----:B------:R-:W-:Y:S01]  /*5b20*/  FMUL.FTZ R168, R199, R18 ;  /* 0x00000012c7a87220 */ /* 0x000fe20000410000 */
[----:B------:R-:W-:Y:S01]  /*5b30*/  FMUL.FTZ R18, R151, R14 ;  /* 0x0000000e97127220 */ /* 0x000fe20000410000 */
[----:B------:R-:W-:Y:S01]  /*5b40*/  @!P1 SHF.R.U32.HI R4, RZ, 0x2, R20 ;  /* 0x00000002ff049819 */ /* 0x000fe20000011614 */
[----:B------:R-:W-:Y:S01]  /*5b50*/  FADD.FTZ R83, R170, R83 ;  /* 0x00000053aa537221 */ /* 0x000fe20000010000 */
[----:B------:R-:W-:Y:S01]  /*5b60*/  FFMA.FTZ R168, R93, R6, R168 ;  /* 0x000000065da87223 */ /* 0x000fe200000100a8 */
[----:B------:R-:W-:Y:S01]  /*5b70*/  FMUL.FTZ R6, R151, R10 ;  /* 0x0000000a97067220 */ /* 0x000fe20000410000 */
[----:B------:R-:W-:Y:S01]  /*5b80*/  @!P1 LOP3.LUT R11, R4, 0xf8, RZ, 0xc0, !PT ;  /* 0x000000f8040b9812 */ /* 0x000fe200078ec0ff */
[----:B------:R-:W-:Y:S01]  /*5b90*/  FMUL.FTZ R18, R9, R18 ;  /* 0x0000001209127220 */ /* 0x000fe20000410000 */
[----:B------:R-:W-:Y:S01]  /*5ba0*/  FADD.FTZ R85, R168, R85 ;  /* 0x00000055a8557221 */ /* 0x000fe20000010000 */
[----:B------:R-:W-:-:S02]  /*5bb0*/  FMUL.FTZ R7, R7, R6 ;  /* 0x0000000607077220 */ /* 0x000fc40000410000 */
[----:B------:R-:W-:Y:S01]  /*5bc0*/  FFMA.FTZ R9, R61, R14, R18 ;  /* 0x0000000e3d097223 */ /* 0x000fe20000010012 */
[----:B0-----:R-:W-:Y:S01]  /*5bd0*/  FADD.FTZ R4, R15, R174 ;  /* 0x000000ae0f047221 */ /* 0x001fe20000010000 */
[----:B------:R-:W-:Y:S02]  /*5be0*/  FFMA.FTZ R7, R60, R10, R7 ;  /* 0x0000000a3c077223 */ /* 0x000fe40000010007 */
[----:B------:R-:W-:Y:S01]  /*5bf0*/  FADD.FTZ R102, R9, R102 ;  /* 0x0000006609667221 */ /* 0x000fe20000010000 */
[----:B-1----:R-:W-:Y:S01]  /*5c00*/  FADD.FTZ R5, R8, R153 ;  /* 0x0000009908057221 */ /* 0x002fe20000010000 */
[----:B------:R-:W-:-:S04]  /*5c10*/  FADD.FTZ R104, R7, R104 ;  /* 0x0000006807687221 */ /* 0x000fc80000010000 */
        /* <DEDUP_REMOVED lines=18> */
.L_x_5415:
[----:B------:R-:W-:Y:S05]  /*5d40*/  BSYNC.RECONVERGENT B0 ;  /* 0x0000000000007941 */ /* 0x000fea0003800200 */
.L_x_5414:
[----:B------:R-:W-:-:S04]  /*5d50*/  UIADD3 UR8, UPT, UPT, UR8, 0x1, URZ ;  /* 0x0000000108087890 */ /* 0x000fc8000fffe0ff */
[----:B------:R-:W-:-:S09]  /*5d60*/  UISETP.GE.AND UP0, UPT, UR8, UR48, UPT ;  /* 0x000000300800728c */ /* 0x000fd2000bf06270 */
[----:B------:R-:W-:Y:S05]  /*5d70*/  BRA.U !UP0, `(.L_x_5416) ;  /* 0xffffffd1085c7547 */ /* 0x000fea000b83ffff */
.L_x_5371:
[----:B------:R-:W-:Y:S01]  /*5d80*/  BAR.SYNC.DEFER_BLOCKING 0x0 ;  /* 0x0000000000007b1d */ /* 0x000fe20000010000 */
[----:B-1----:R-:W-:Y:S01]  /*5d90*/  F2FP.BF16.F32.PACK_AB R7, R148, R149 ;  /* 0x000000959407723e */ /* 0x002fe200000010ff */
[----:B------:R-:W-:Y:S01]  /*5da0*/  FADD.FTZ R0, R55, R104 ;  /* 0x0000006837007221 */ /* 0x000fe20000010000 */
[----:B------:R-:W-:Y:S01]  /*5db0*/  F2FP.BF16.F32.PACK_AB R6, R129, R130 ;  /* 0x000000828106723e */ /* 0x000fe200000010ff */
[----:B------:R-:W-:Y:S01]  /*5dc0*/  UIADD3 UR27, UP1, UPT, UR27, -0x800, URZ ;  /* 0xfffff8001b1b7890 */ /* 0x000fe2000ff3e0ff */
[----:B0-----:R-:W-:Y:S01]  /*5dd0*/  F2FP.BF16.F32.PACK_AB R5, R126, R127 ;  /* 0x0000007f7e05723e */ /* 0x001fe200000010ff */
[----:B------:R-:W0:Y:S01]  /*5de0*/  LDCU.64 UR10, c[0x0][0x4f8] ;  /* 0x00009f00ff0a77ac */ /* 0x000e220008000a00 */
[----:B------:R-:W-:Y:S02]  /*5df0*/  F2FP.BF16.F32.PACK_AB R4, R123, R124 ;  /* 0x0000007c7b04723e */ /* 0x000fe400000010ff */
[----:B------:R-:W-:Y:S01]  /*5e00*/  F2FP.BF16.F32.PACK_AB R11, R113, R120 ;  /* 0x00000078710b723e */ /* 0x000fe200000010ff */
[----:B------:R-:W1:Y:S01]  /*5e10*/  LDCU.64 UR32, c[0x0][0x500] ;  /* 0x0000a000ff2077ac */ /* 0x000e620008000a00 */
[----:B------:R-:W-:-:S02]  /*5e20*/  F2FP.BF16.F32.PACK_AB R10, R116, R119 ;  /* 0x00000077740a723e */ /* 0x000fc400000010ff */
[----:B------:R-:W-:Y:S01]  /*5e30*/  F2FP.BF16.F32.PACK_AB R9, R117, R122 ;  /* 0x0000007a7509723e */ /* 0x000fe200000010ff */
[----:B------:R-:W5:Y:S01]  /*5e40*/  LDCU.64 UR34, c[0x0][0x550] ;  /* 0x0000aa00ff2277ac */ /* 0x000f620008000a00 */
[----:B------:R-:W-:Y:S02]  /*5e50*/  F2FP.BF16.F32.PACK_AB R8, R118, R121 ;  /* 0x000000797608723e */ /* 0x000fe400000010ff */
[----:B------:R-:W-:Y:S01]  /*5e60*/  F2FP.BF16.F32.PACK_AB R84, R87, R104 ;  /* 0x000000685754723e */ /* 0x000fe200000010ff */
[----:B------:R-:W-:Y:S01]  /*5e70*/  UMOV UR7, URZ ;  /* 0x000000ff00077c82 */ /* 0x000fe20008000000 */
[----:B------:R-:W-:Y:S01]  /*5e80*/  F2FP.BF16.F32.PACK_AB R86, R83, R100 ;  /* 0x000000645356723e */ /* 0x000fe200000010ff */
[----:B------:R-:W-:Y:S01]  /*5e90*/  UIADD3 UR24, UP2, UPT, UR24, -0x800, URZ ;  /* 0xfffff80018187890 */ /* 0x000fe2000ff5e0ff */
[----:B------:R-:W-:Y:S01]  /*5ea0*/  IADD3 R54, P0, PT, R54, -0x800, RZ ;  /* 0xfffff80036367810 */ /* 0x000fe20007f1e0ff */
[----:B------:R-:W-:Y:S01]  /*5eb0*/  UIADD3.X UR28, UPT, UPT, UR28, -0x1, URZ, UP1, !UPT ;  /* 0xffffffff1c1c7890 */ /* 0x000fe20008ffe4ff */
[----:B------:R2:W-:Y:S01]  /*5ec0*/  STS.128 [R3], R4 ;  /* 0x0000000403007388 */ /* 0x0005e20000000c00 */
[----:B0-----:R-:W-:Y:S01]  /*5ed0*/  UIMAD.WIDE.U32 UR8, UR39, UR10, UR6 ;  /* 0x0000000a270872a5 */ /* 0x001fe2000f8e0006 */
[----:B------:R-:W-:Y:S01]  /*5ee0*/  IADD3.X R52, PT, PT, R52, -0x1, RZ, P0, !PT ;  /* 0xffffffff34347810 */ /* 0x000fe200007fe4ff */
[----:B------:R-:W-:Y:S01]  /*5ef0*/  UIADD3.X UR26, UPT, UPT, UR26, -0x1, URZ, UP2, !UPT ;  /* 0xffffffff1a1a7890 */ /* 0x000fe200097fe4ff */
[----:B------:R0:W-:Y:S01]  /*5f00*/  STS.128 [R3+0x10], R8 ;  /* 0x0000100803007388 */ /* 0x0001e20000000c00 */
[----:B------:R-:W-:-:S03]  /*5f10*/  NOP ;  /* 0x0000000000007918 */ /* 0x000fc60000000000 */
[----:B------:R-:W3:Y:S01]  /*5f20*/  LDS.128 R12, [R28] ;  /* 0x000000001c0c7984 */ /* 0x000ee20000000c00 */
[----:B------:R-:W-:-:S03]  /*5f30*/  UIMAD UR9, UR39, UR11, UR9 ;  /* 0x0000000b270972a4 */ /* 0x000fc6000f8e0209 */
[----:B------:R-:W4:Y:S01]  /*5f40*/  LDS.128 R16, [R28+0x200] ;  /* 0x000200001c107984 */ /* 0x000f220000000c00 */
[----:B-1----:R-:W-:Y:S01]  /*5f50*/  UIMAD.WIDE.U32 UR8, UR38, UR32, UR8 ;  /* 0x00000020260872a5 */ /* 0x002fe2000f8e0008 */
[----:B--2---:R-:W-:Y:S01]  /*5f60*/  FADD.FTZ R7, R0, R87 ;  /* 0x0000005700077221 */ /* 0x004fe20000010000 */
[----:B------:R-:W-:Y:S02]  /*5f70*/  F2FP.BF16.F32.PACK_AB R87, R81, R98 ;  /* 0x000000625157723e */ /* 0x000fe400000010ff */
[----:B------:R-:W-:Y:S01]  /*5f80*/  UIMAD UR10, UR38, UR33, UR9 ;  /* 0x00000021260a72a4 */ /* 0x000fe2000f8e0209 */
[----:B------:R-:W-:Y:S01]  /*5f90*/  FADD.FTZ R0, R7, R102 ;  /* 0x0000006607007221 */ /* 0x000fe20000010000 */
[----:B-----5:R-:W-:Y:S01]  /*5fa0*/  ULEA UR9, UP0, UR8, UR34, 0x1 ;  /* 0x0000002208097291 */ /* 0x020fe2000f8008ff */
[----:B0-----:R-:W-:Y:S01]  /*5fb0*/  F2FP.BF16.F32.PACK_AB R11, R106, R89 ;  /* 0x000000596a0b723e */ /* 0x001fe200000010ff */
[----:B------:R-:W0:Y:S01]  /*5fc0*/  LDCU.64 UR32, c[0x0][0x560] ;  /* 0x0000ac00ff2077ac */ /* 0x000e220008000a00 */
[----:B------:R-:W-:Y:S01]  /*5fd0*/  FADD.FTZ R7, R0, R85 ;  /* 0x0000005500077221 */ /* 0x000fe20000010000 */
[----:B------:R-:W-:Y:S01]  /*5fe0*/  F2FP.BF16.F32.PACK_AB R85, R85, R102 ;  /* 0x000000665555723e */ /* 0x000fe200000010ff */
[----:B------:R-:W-:Y:S01]  /*5ff0*/  ULEA.HI.X UR8, UR8, UR35, UR10, 0x1, UP0 ;  /* 0x0000002308087291 */ /* 0x000fe200080f0c0a */
[----:B------:R-:W-:Y:S01]  /*6000*/  MOV R4, UR9 ;  /* 0x0000000900047c02 */ /* 0x000fe20008000f00 */
[----:B------:R-:W-:Y:S01]  /*6010*/  FADD.FTZ R100, R7, R100 ;  /* 0x0000006407647221 */ /* 0x000fe20000010000 */
[----:B------:R-:W-:Y:S01]  /*6020*/  F2FP.BF16.F32.PACK_AB R10, R75, R92 ;  /* 0x0000005c4b0a723e */ /* 0x000fe200000010ff */
[----:B------:R-:W1:Y:S01]  /*6030*/  LDCU.64 UR10, c[0x0][0x520] ;  /* 0x0000a400ff0a77ac */ /* 0x000e620008000a00 */
[----:B------:R-:W-:Y:S01]  /*6040*/  F2FP.BF16.F32.PACK_AB R9, R77, R94 ;  /* 0x0000005e4d09723e */ /* 0x000fe200000010ff */
[----:B------:R-:W-:Y:S01]  /*6050*/  FADD.FTZ R83, R100, R83 ;  /* 0x0000005364537221 */ /* 0x000fe20000010000 */
[----:B------:R-:W-:-:S02]  /*6060*/  MOV R5, UR8 ;  /* 0x0000000800057c02 */ /* 0x000fc40008000f00 */
[----:B------:R-:W-:Y:S01]  /*6070*/  F2FP.BF16.F32.PACK_AB R8, R79, R96 ;  /* 0x000000604f08723e */ /* 0x000fe200000010ff */
[----:B------:R-:W-:Y:S01]  /*6080*/  FADD.FTZ R98, R83, R98 ;  /* 0x0000006253627221 */ /* 0x000fe20000010000 */
[----:B------:R-:W2:Y:S01]  /*6090*/  LDCU.64 UR8, c[0x0][0x518] ;  /* 0x0000a300ff0877ac */ /* 0x000ea20008000a00 */
[----:B------:R-:W-:-:S04]  /*60a0*/  IMAD.WIDE.U32 R4, R31, 0x10, R4 ;  /* 0x000000101f047825 */ /* 0x000fc800078e0004 */
[----:B------:R-:W-:-:S04]  /*60b0*/  FADD.FTZ R81, R98, R81 ;  /* 0x0000005162517221 */ /* 0x000fc80000010000 */
[----:B------:R-:W-:-:S04]  /*60c0*/  FADD.FTZ R96, R81, R96 ;  /* 0x0000006051607221 */ /* 0x000fc80000010000 */
[----:B------:R-:W-:Y:S01]  /*60d0*/  FADD.FTZ R79, R96, R79 ;  /* 0x0000004f604f7221 */ /* 0x000fe20000010000 */
[----:B---3--:R-:W-:Y:S03]  /*60e0*/  STG.E.128 desc[UR36][R4.64], R12 ;  /* 0x0000000c04007986 */ /* 0x008fe6000c101d24 */
[----:B------:R-:W-:Y:S01]  /*60f0*/  FADD.FTZ R94, R79, R94 ;  /* 0x0000005e4f5e7221 */ /* 0x000fe20000010000 */
[----:B----4-:R-:W-:Y:S01]  /*6100*/  STG.E.128 desc[UR36][R4.64+0x200], R16 ;  /* 0x0002001004007986 */ /* 0x010fe2000c101d24 */
[----:B--2---:R-:W-:Y:S02]  /*6110*/  UIMAD.WIDE.U32 UR6, UR39, UR8, UR6 ;  /* 0x00000008270672a5 */ /* 0x004fe4000f8e0006 */
[----:B------:R-:W-:Y:S01]  /*6120*/  FADD.FTZ R77, R94, R77 ;  /* 0x0000004d5e4d7221 */ /* 0x000fe20000010000 */
[----:B------:R-:W-:Y:S01]  /*6130*/  BAR.SYNC.DEFER_BLOCKING 0x0 ;  /* 0x0000000000007b1d */ /* 0x000fe20000010000 */
[----:B------:R-:W-:-:S02]  /*6140*/  UIMAD UR7, UR39, UR9, UR7 ;  /* 0x00000009270772a4 */ /* 0x000fc4000f8e0207 */
[----:B------:R-:W-:Y:S02]  /*6150*/  FADD.FTZ R92, R77, R92 ;  /* 0x0000005c4d5c7221 */ /* 0x000fe40000010000 */
[----:B-1----:R-:W-:Y:S02]  /*6160*/  UIMAD.WIDE.U32 UR6, UR38, UR10, UR6 ;  /* 0x0000000a260672a5 */ /* 0x002fe4000f8e0006 */
[----:B------:R-:W-:Y:S02]  /*6170*/  FADD.FTZ R92, R92, R75 ;  /* 0x0000004b5c5c7221 */ /* 0x000fe40000010000 */
[----:B------:R-:W-:Y:S02]  /*6180*/  UIMAD UR8, UR38, UR11, UR7 ;  /* 0x0000000b260872a4 */ /* 0x000fe4000f8e0207 */
[----:B------:R-:W-:Y:S01]  /*6190*/  FADD.FTZ R55, R92, R89 ;  /* 0x000000595c377221 */ /* 0x000fe20000010000 */
[----:B0-----:R-:W-:-:S03]  /*61a0*/  ULEA UR7, UP0, UR6, UR32, 0x1 ;  /* 0x0000002006077291 */ /* 0x001fc6000f8008ff */
[----:B------:R-:W-:Y:S01]  /*61b0*/  FADD.FTZ R55, R55, R106 ;  /* 0x0000006a37377221 */ /* 0x000fe20000010000 */
[----:B------:R-:W-:Y:S02]  /*61c0*/  ULEA.HI.X UR6, UR6, UR33, UR8, 0x1, UP0 ;  /* 0x0000002106067291 */ /* 0x000fe400080f0c08 */
[----:B------:R-:W-:Y:S01]  /*61d0*/  MOV R2, UR7 ;  /* 0x0000000700027c02 */ /* 0x000fe20008000f00 */
[----:B------:R-:W-:-:S04]  /*61e0*/  UIADD3 UR29, UP0, UPT, UR29, -0x800, URZ ;  /* 0xfffff8001d1d7890 */ /* 0x000fc8000ff1e0ff */
[----:B------:R-:W-:Y:S01]  /*61f0*/  UIADD3.X UR30, UPT, UPT, UR30, -0x1, URZ, UP0, !UPT ;  /* 0xffffffff1e1e7890 */ /* 0x000fe200087fe4ff */
[----:B------:R-:W-:Y:S01]  /*6200*/  STS.128 [R3], R84 ;  /* 0x0000005403007388 */ /* 0x000fe20000000c00 */
[----:B------:R-:W-:-:S03]  /*6210*/  UISETP.GT.AND UP0, UPT, UR22, 0x1, UPT ;  /* 0x000000011600788c */ /* 0x000fc6000bf04270 */
[----:B------:R0:W-:Y:S01]  /*6220*/  STS.128 [R3+0x10], R8 ;  /* 0x0000100803007388 */ /* 0x0001e20000000c00 */
[----:B------:R-:W-:-:S03]  /*6230*/  NOP ;  /* 0x0000000000007918 */ /* 0x000fc60000000000 */
[----:B------:R-:W1:Y:S01]  /*6240*/  LDS.128 R12, [R28] ;  /* 0x000000001c0c7984 */ /* 0x000e620000000c00 */
[----:B------:R-:W-:-:S03]  /*6250*/  UMOV UR22, UR31 ;  /* 0x0000001f00167c82 */ /* 0x000fc60008000000 */
[----:B------:R-:W2:Y:S01]  /*6260*/  LDS.128 R24, [R28+0x200] ;  /* 0x000200001c187984 */ /* 0x000ea20000000c00 */
[----:B0-----:R-:W-:-:S03]  /*6270*/  MOV R3, UR6 ;  /* 0x0000000600037c02 */ /* 0x001fc60008000f00 */
[----:B------:R-:W-:-:S05]  /*6280*/  IMAD.WIDE.U32 R2, R31, 0x10, R2 ;  /* 0x000000101f027825 */ /* 0x000fca00078e0002 */
[----:B-1----:R0:W-:Y:S04]  /*6290*/  STG.E.128 desc[UR36][R2.64], R12 ;  /* 0x0000000c02007986 */ /* 0x0021e8000c101d24 */
[----:B--2---:R0:W-:Y:S01]  /*62a0*/  STG.E.128 desc[UR36][R2.64+0x200], R24 ;  /* 0x0002001802007986 */ /* 0x0041e2000c101d24 */
[----:B------:R-:W-:Y:S05]  /*62b0*/  BRA.U UP0, `(.L_x_5417) ;  /* 0xffffffa900647547 */ /* 0x000fea000b83ffff */
.L_x_5369:
        /* <DEDUP_REMOVED lines=41> */
.L_x_5419:
[----:B------:R-:W-:Y:S05]  /*6550*/  BSYNC.RECONVERGENT B0 ;  /* 0x0000000000007941 */ /* 0x000fea0003800200 */
.L_x_5418:
        /* <DEDUP_REMOVED lines=39> */
.L_x_5421:
[----:B------:R-:W-:Y:S05]  /*67d0*/  BSYNC.RECONVERGENT B0 ;  /* 0x0000000000007941 */ /* 0x000fea0003800200 */
.L_x_5420:
[----:B------:R-:W-:Y:S05]  /*67e0*/  @P0 EXIT ;  /* 0x000000000000094d */ /* 0x000fea0003800000 */
[----:B------:R-:W2:Y:S01]  /*67f0*/  S2UR UR5, SR_CgaCtaId ;  /* 0x00000000000579c3 */ /* 0x000ea20000008800 */
[----:B------:R-:W-:Y:S01]  /*6800*/  BSSY.RECONVERGENT B0, `(.L_x_5422) ;  /* 0x0000024000007945 */ /* 0x000fe20003800200 */
[----:B------:R-:W-:Y:S01]  /*6810*/  UMOV UR4, 0x400 ;  /* 0x0000040000047882 */ /* 0x000fe20000000000 */
[----:B------:R-:W3:Y:S01]  /*6820*/  LDCU UR6, c[0x0][0x360] ;  /* 0x00006c00ff0677ac */ /* 0x000ee20008000800 */
[----:B------:R-:W4:Y:S01]  /*6830*/  LDCU.64 UR8, c[0x0][0x4b0] ;  /* 0x00009600ff0877ac */ /* 0x000f220008000a00 */
[----:B------:R-:W0:Y:S01]  /*6840*/  LDCU.64 UR10, c[0x0][0x4d0] ;  /* 0x00009a00ff0a77ac */ /* 0x000e220008000a00 */
[----:B------:R-:W0:Y:S02]  /*6850*/  LDCU.128 UR20, c[0x0][0x530] ;  /* 0x0000a600ff1477ac */ /* 0x000e240008000c00 */
[----:B0-234-:R-:W-:-:S12]  /*6860*/  ULEA UR4, UR5, UR4, 0x18 ;  /* 0x0000000405047291 */ /* 0x01dfd8000f8ec0ff */
.L_x_5423:
        /* <DEDUP_REMOVED lines=30> */
.L_x_5422:
[----:B------:R-:W-:Y:S05]  /*6a50*/  EXIT ;  /* 0x000000000000794d */ /* 0x000fea0003800000 */
.L_x_5376:
[----:B------:R-:W-:Y:S01]  /*6a60*/  HFMA2 R176, -RZ, RZ, 0, 5.9604644775390625e-08 ;  /* 0x00000001ffb07431 */ /* 0x000fe200000001ff */
[----:B------:R-:W-:Y:S02]  /*6a70*/  MOV R174, R6 ;  /* 0x0000000600ae7202 */ /* 0x000fe40000000f00 */
[----:B------:R-:W-:Y:S02]  /*6a80*/  MOV R197, RZ ;  /* 0x000000ff00c57202 */ /* 0x000fe40000000f00 */
[----:B------:R-:W-:-:S07]  /*6a90*/  MOV R207, 0xffffffff ;  /* 0xffffffff00cf7802 */ /* 0x000fce0000000f00 */
[----:B01---5:R-:W-:Y:S05]  /*6aa0*/  WARPSYNC.COLLECTIVE R207, `(.L_x_5424) ;  /* 0x00000000cf087348 */ /* 0x023fea0003c00000 */
[----:B------:R2:W3:Y:S02]  /*6ab0*/  SHFL.UP P6, R4, R174, R176, R197 ;  /* 0x040000b0ae047389 */ /* 0x0004e400000c00c5 */
[----:B0123-5:R-:W-:Y:S05]  /*6ac0*/  ENDCOLLECTIVE ;  /* 0x000000000000791b */ /* 0x02ffea0003800000 */
.L_x_5424:
[----:B------:R-:W-:Y:S02]  /*6ad0*/  MOV R174, R5 ;  /* 0x0000000500ae7202 */ /* 0x000fe40000000f00 */
[----:B------:R-:W-:-:S07]  /*6ae0*/  MOV R7, R4 ;  /* 0x0000000400077202 */ /* 0x000fce0000000f00 */
[----:B------:R-:W-:Y:S05]  /*6af0*/  WARPSYNC.COLLECTIVE R207, `(.L_x_5425) ;  /* 0x00000000cf087348 */ /* 0x000fea0003c00000 */
[----:B------:R0:W1:Y:S02]  /*6b00*/  SHFL.UP P6, R4, R174, R176, R197 ;  /* 0x040000b0ae047389 */ /* 0x00006400000c00c5 */
[----:B01----:R-:W-:Y:S05]  /*6b10*/  ENDCOLLECTIVE ;  /* 0x000000000000791b */ /* 0x003fea0003800000 */
.L_x_5425:
        /* <DEDUP_REMOVED lines=9> */
.L_x_5426:
[----:B------:R-:W-:Y:S02]  /*6bb0*/  MOV R174, R15 ;  /* 0x0000000f00ae7202 */ /* 0x000fe40000000f00 */
[----:B------:R-:W-:-:S07]  /*6bc0*/  MOV R7, R4 ;  /* 0x0000000400077202 */ /* 0x000fce0000000f00 */
[----:B------:R-:W-:Y:S05]  /*6bd0*/  WARPSYNC.COLLECTIVE R207, `(.L_x_5427) ;  /* 0x00000000cf087348 */ /* 0x000fea0003c00000 */
[----:B------:R0:W1:Y:S02]  /*6be0*/  SHFL.UP P6, R4, R174, R176, R197 ;  /* 0x040000b0ae047389 */ /* 0x00006400000c00c5 */
[----:B01----:R-:W-:Y:S05]  /*6bf0*/  ENDCOLLECTIVE ;  /* 0x000000000000791b */ /* 0x003fea0003800000 */
.L_x_5427:
        /* <DEDUP_REMOVED lines=8> */
.L_x_5428:
[----:B------:R-:W-:Y:S02]  /*6c80*/  MOV R174, R195 ;  /* 0x000000c300ae7202 */ /* 0x000fe40000000f00 */
[----:B------:R-:W-:-:S07]  /*6c90*/  MOV R5, R4 ;  /* 0x0000000400057202 */ /* 0x000fce0000000f00 */
[----:B------:R-:W-:Y:S05]  /*6ca0*/  WARPSYNC.COLLECTIVE R207, `(.L_x_5429) ;  /* 0x00000000cf087348 */ /* 0x000fea0003c00000 */
[----:B------:R0:W1:Y:S02]  /*6cb0*/  SHFL.UP P6, R4, R174, R176, R197 ;  /* 0x040000b0ae047389 */ /* 0x00006400000c00c5 */
[----:B01----:R-:W-:Y:S05]  /*6cc0*/  ENDCOLLECTIVE ;  /* 0x000000000000791b */ /* 0x003fea0003800000 */
.L_x_5429:
        /* <DEDUP_REMOVED lines=8> */
.L_x_5430:
[----:B------:R-:W-:Y:S02]  /*6d50*/  MOV R174, R7 ;  /* 0x0000000700ae7202 */ /* 0x000fe40000000f00 */
[----:B------:R-:W-:-:S07]  /*6d60*/  MOV R5, R4 ;  /* 0x0000000400057202 */ /* 0x000fce0000000f00 */
[----:B------:R-:W-:Y:S05]  /*6d70*/  WARPSYNC.COLLECTIVE R207, `(.L_x_5431) ;  /* 0x00000000cf087348 */ /* 0x000fea0003c00000 */
[----:B------:R0:W1:Y:S02]  /*6d80*/  SHFL.UP P6, R4, R174, R176, R197 ;  /* 0x040000b0ae047389 */ /* 0x00006400000c00c5 */
[----:B01----:R-:W-:Y:S05]  /*6d90*/  ENDCOLLECTIVE ;  /* 0x000000000000791b */ /* 0x003fea0003800000 */
.L_x_5431:
        /* <DEDUP_REMOVED lines=8> */
.L_x_5432:
[----:B------:R-:W-:Y:S02]  /*6e20*/  MOV R174, R5 ;  /* 0x0000000500ae7202 */ /* 0x000fe40000000f00 */
[----:B------:R-:W-:-:S07]  /*6e30*/  MOV R15, R4 ;  /* 0x00000004000f7202 */ /* 0x000fce0000000f00 */
[----:B------:R-:W-:Y:S05]  /*6e40*/  WARPSYNC.COLLECTIVE R207, `(.L_x_5433) ;  /* 0x00000000cf087348 */ /* 0x000fea0003c00000 */
[----:B------:R0:W1:Y:S02]  /*6e50*/  SHFL.UP P6, R4, R174, R176, R197 ;  /* 0x040000b0ae047389 */ /* 0x00006400000c00c5 */
[----:B01----:R-:W-:Y:S05]  /*6e60*/  ENDCOLLECTIVE ;  /* 0x000000000000791b */ /* 0x003fea0003800000 */
.L_x_5433:
[----:B------:R-:W-:Y:S05]  /*6e70*/  BRA `(.L_x_5434) ;  /* 0xffffffcc00987947 */ /* 0x000fea000383ffff */
.L_x_5377:
        /* <DEDUP_REMOVED lines=8> */
.L_x_5436:
[----:B------:R-:W-:Y:S05]  /*6f00*/  BSYNC B0 ;  /* 0x0000000000007941 */ /* 0x000fea0003800000 */
.L_x_5435:
[----:B------:R-:W-:Y:S05]  /*6f10*/  BRA `(.L_x_5437) ;  /* 0xffffffcc00887947 */ /* 0x000fea000383ffff */
.L_x_5378:
        /* <DEDUP_REMOVED lines=8> */
.L_x_5439:
[----:B------:R-:W-:Y:S05]  /*6fa0*/  BSYNC B0 ;  /* 0x0000000000007941 */ /* 0x000fea0003800000 */
.L_x_5438:
[----:B------:R-:W-:Y:S05]  /*6fb0*/  BRA `(.L_x_5440) ;  /* 0xffffffcc00687947 */ /* 0x000fea000383ffff */
.L_x_5379:
        /* <DEDUP_REMOVED lines=8> */
.L_x_5442:
[----:B------:R-:W-:Y:S05]  /*7040*/  BSYNC B0 ;  /* 0x0000000000007941 */ /* 0x000fea0003800000 */
.L_x_5441:
        /* <DEDUP_REMOVED lines=11> */
.L_x_5443:
[----:B------:R-:W-:Y:S05]  /*7100*/  WARPSYNC.COLLECTIVE R207, `(.L_x_5444) ;  /* 0x00000000cf087348 */ /* 0x000fea0003c00000 */
[----:B------:R0:W1:Y:S02]  /*7110*/  SHFL.IDX P3, R5, R230, R209, R232 ;  /* 0x000000d1e6057389 */ /* 0x00006400000600e8 */
[----:B01----:R-:W-:Y:S05]  /*7120*/  ENDCOLLECTIVE ;  /* 0x000000000000791b */ /* 0x003fea0003800000 */
.L_x_5444:
[----:B------:R-:W-:Y:S02]  /*7130*/  MOV R230, R9 ;  /* 0x0000000900e67202 */ /* 0x000fe40000000f00 */
[----:B------:R-:W-:Y:S02]  /*7140*/  MOV R18, R4 ;  /* 0x0000000400127202 */ /* 0x000fe40000000f00 */
[----:B------:R-:W-:-:S07]  /*7150*/  MOV R4, R5 ;  /* 0x0000000500047202 */ /* 0x000fce0000000f00 */
[----:B------:R-:W-:Y:S05]  /*7160*/  WARPSYNC.COLLECTIVE R207, `(.L_x_5445) ;  /* 0x00000000cf087348 */ /* 0x000fea0003c00000 */
[----:B------:R0:W1:Y:S02]  /*7170*/  SHFL.IDX P3, R5, R230, R209, R232 ;  /* 0x000000d1e6057389 */ /* 0x00006400000600e8 */
[----:B01----:R-:W-:Y:S05]  /*7180*/  ENDCOLLECTIVE ;  /* 0x000000000000791b */ /* 0x003fea0003800000 */
.L_x_5445:
[----:B------:R-:W-:Y:S05]  /*7190*/  BRA `(.L_x_5446) ;  /* 0xffffffcc00087947 */ /* 0x000fea000383ffff */
.L_x_5381:
        /* <DEDUP_REMOVED lines=10> */
.L_x_5447:
[----:B------:R-:W-:Y:S02]  /*7240*/  MOV R232, 0x1f ;  /* 0x0000001f00e87802 */ /* 0x000fe40000000f00 */
[----:B------:R-:W-:Y:S02]  /*7250*/  MOV R234, R5 ;  /* 0x0000000500ea7202 */ /* 0x000fe40000000f00 */
[----:B------:R-:W-:-:S07]  /*7260*/  MOV R4, R228 ;  /* 0x000000e400047202 */ /* 0x000fce0000000f00 */
[----:B------:R-:W-:Y:S05]  /*7270*/  WARPSYNC.COLLECTIVE R207, `(.L_x_5448) ;  /* 0x00000000cf087348 */ /* 0x000fea0003c00000 */
[----:B------:R0:W1:Y:S02]  /*7280*/  SHFL.DOWN P2, R228, R234, R205, R236 ;  /* 0x080000cdeae47389 */ /* 0x00006400000400ec */
[----:B01----:R-:W-:Y:S05]  /*7290*/  ENDCOLLECTIVE ;  /* 0x000000000000791b */ /* 0x003fea0003800000 */
.L_x_5448:
        /* <DEDUP_REMOVED lines=11> */
.L_x_5449:
[----:B------:R-:W-:Y:S02]  /*7350*/  MOV R234, R226 ;  /* 0x000000e200ea7202 */ /* 0x000fe40000000f00 */
[----:B------:R-:W-:-:S07]  /*7360*/  MOV R4, R228 ;  /* 0x000000e400047202 */ /* 0x000fce0000000f00 */
[----:B------:R-:W-:Y:S05]  /*7370*/  WARPSYNC.COLLECTIVE R207, `(.L_x_5450) ;  /* 0x00000000cf087348 */ /* 0x000fea0003c00000 */
[----:B------:R0:W1:Y:S02]  /*7380*/  SHFL.DOWN P2, R228, R234, R205, R236 ;  /* 0x080000cdeae47389 */ /* 0x00006400000400ec */
[----:B01----:R-:W-:Y:S05]  /*7390*/  ENDCOLLECTIVE ;  /* 0x000000000000791b */ /* 0x003fea0003800000 */
.L_x_5450:
        /* <DEDUP_REMOVED lines=11> */
.L_x_5451:
[----:B------:R-:W-:Y:S02]  /*7450*/  MOV R234, R226 ;  /* 0x000000e200ea7202 */ /* 0x000fe40000000f00 */
[----:B------:R-:W-:-:S07]  /*7460*/  MOV R4, R228 ;  /* 0x000000e400047202 */ /* 0x000fce0000000f00 */
[----:B------:R-:W-:Y:S05]  /*7470*/  WARPSYNC.COLLECTIVE R207, `(.L_x_5452) ;  /* 0x00000000cf087348 */ /* 0x000fea0003c00000 */
[----:B------:R0:W1:Y:S02]  /*7480*/  SHFL.DOWN P2, R228, R234, R205, R236 ;  /* 0x080000cdeae47389 */ /* 0x00006400000400ec */
[----:B01----:R-:W-:Y:S05]  /*7490*/  ENDCOLLECTIVE ;  /* 0x000000000000791b */ /* 0x003fea0003800000 */
.L_x_5452:
        /* <DEDUP_REMOVED lines=11> */
.L_x_5453:
[----:B------:R-:W-:Y:S02]  /*7550*/  MOV R234, R226 ;  /* 0x000000e200ea7202 */ /* 0x000fe40000000f00 */
[----:B------:R-:W-:-:S07]  /*7560*/  MOV R4, R228 ;  /* 0x000000e400047202 */ /* 0x000fce0000000f00 */
[----:B------:R-:W-:Y:S05]  /*7570*/  WARPSYNC.COLLECTIVE R207, `(.L_x_5454) ;  /* 0x00000000cf087348 */ /* 0x000fea0003c00000 */
[----:B------:R0:W1:Y:S02]  /*7580*/  SHFL.DOWN P2, R228, R234, R205, R236 ;  /* 0x080000cdeae47389 */ /* 0x00006400000400ec */
[----:B01----:R-:W-:Y:S05]  /*7590*/  ENDCOLLECTIVE ;  /* 0x000000000000791b */ /* 0x003fea0003800000 */
.L_x_5454:
        /* <DEDUP_REMOVED lines=11> */
.L_x_5455:
[----:B------:R-:W-:Y:S02]  /*7650*/  MOV R234, R226 ;  /* 0x000000e200ea7202 */ /* 0x000fe40000000f00 */
[----:B------:R-:W-:-:S07]  /*7660*/  MOV R4, R228 ;  /* 0x000000e400047202 */ /* 0x000fce0000000f00 */
[----:B------:R-:W-:Y:S05]  /*7670*/  WARPSYNC.COLLECTIVE R207, `(.L_x_5456) ;  /* 0x00000000cf087348 */ /* 0x000fea0003c00000 */
[----:B------:R0:W1:Y:S02]  /*7680*/  SHFL.DOWN P2, R228, R234, R205, R236 ;  /* 0x080000cdeae47389 */ /* 0x00006400000400ec */
[----:B01----:R-:W-:Y:S05]  /*7690*/  ENDCOLLECTIVE ;  /* 0x000000000000791b */ /* 0x003fea0003800000 */
.L_x_5456:
        /* <DEDUP_REMOVED lines=11> */
.L_x_5457:
[----:B------:R-:W-:Y:S02]  /*7750*/  ISETP.NE.AND P1, PT, R20, 0x1f, PT ;  /* 0x0000001f1400780c */ /* 0x000fe40003f25270 */
[----:B------:R-:W-:Y:S02]  /*7760*/  MOV R230, R226 ;  /* 0x000000e200e67202 */ /* 0x000fe40000000f00 */
[----:B------:R-:W-:-:S09]  /*7770*/  MOV R4, R5 ;  /* 0x0000000500047202 */ /* 0x000fd20000000f00 */
[----:B------:R-:W-:Y:S05]  /*7780*/  WARPSYNC.COLLECTIVE R207, `(.L_x_5458) ;  /* 0x00000000cf087348 */ /* 0x000fea0003c00000 */
[----:B------:R0:W1:Y:S02]  /*7790*/  SHFL.IDX P3, R5, R230, R209, R232 ;  /* 0x000000d1e6057389 */ /* 0x00006400000600e8 */
[----:B01----:R-:W-:Y:S05]  /*77a0*/  ENDCOLLECTIVE ;  /* 0x000000000000791b */ /* 0x003fea0003800000 */
.L_x_5458:
[----:B------:R-:W-:Y:S05]  /*77b0*/  WARPSYNC.COLLECTIVE R207, `(.L_x_5459) ;  /* 0x00000000cf087348 */ /* 0x000fea0003c00000 */
[----:B------:R0:W1:Y:S02]  /*77c0*/  SHFL.DOWN P2, R228, R234, R205, R236 ;  /* 0x080000cdeae47389 */ /* 0x00006400000400ec */
[----:B01----:R-:W-:Y:S05]  /*77d0*/  ENDCOLLECTIVE ;  /* 0x000000000000791b */ /* 0x003fea0003800000 */
.L_x_5459:
        /* <DEDUP_REMOVED lines=8> */
.L_x_5460:
[----:B------:R-:W-:Y:S05]  /*7860*/  WARPSYNC.COLLECTIVE R207, `(.L_x_5461) ;  /* 0x00000000cf087348 */ /* 0x000fea0003c00000 */
[----:B------:R0:W1:Y:S02]  /*7870*/  SHFL.IDX P3, R5, R230, R209, R232 ;  /* 0x000000d1e6057389 */ /* 0x00006400000600e8 */
[----:B01----:R-:W-:Y:S05]  /*7880*/  ENDCOLLECTIVE ;  /* 0x000000000000791b */ /* 0x003fea0003800000 */
.L_x_5461:
[----:B------:R-:W-:Y:S01]  /*7890*/  MOV R230, R9 ;  /* 0x0000000900e67202 */ /* 0x000fe20000000f00 */
[----:B------:R-:W-:Y:S01]  /*78a0*/  FFMA.FTZ R9, R9, R4, R6 ;  /* 0x0000000409097223 */ /* 0x000fe20000010006 */
[----:B------:R-:W-:-:S07]  /*78b0*/  MOV R203, R5 ;  /* 0x0000000500cb7202 */ /* 0x000fce0000000f00 */
[----:B------:R-:W-:Y:S05]  /*78c0*/  WARPSYNC.COLLECTIVE R207, `(.L_x_5462) ;  /* 0x00000000cf087348 */ /* 0x000fea0003c00000 */
[----:B------:R0:W1:Y:S02]  /*78d0*/  SHFL.IDX P3, R5, R230, R209, R232 ;  /* 0x000000d1e6057389 */ /* 0x00006400000600e8 */
[----:B01----:R-:W-:Y:S05]  /*78e0*/  ENDCOLLECTIVE ;  /* 0x000000000000791b */ /* 0x003fea0003800000 */
.L_x_5462:
[----:B------:R-:W-:Y:S01]  /*78f0*/  MOV R205, R5 ;  /* 0x0000000500cd7202 */ /* 0x000fe20000000f00 */
[----:B------:R-:W-:Y:S06]  /*7900*/  BRA `(.L_x_5463) ;  /* 0xffffffc800fc7947 */ /* 0x000fec000383ffff */
.L_x_5464:
        /* <DEDUP_REMOVED lines=15> */
.L_x_10461:


//--------------------- .text._Z25selective_scan_bwd_kernelI32Selective_Scan_bwd_kernel_traitsILi64ELi16ELb1ELb0ELb1ELb1ELb0EN3c108BFloat16EfEEv12SSMParamsBwd --------------------------
	.section	.text._Z25selective_scan_bwd_kernelI32Selective_Scan_bwd_kernel_traitsILi64ELi16ELb1ELb0ELb1ELb1ELb0EN3c108BFloat16EfEEv12SSMParamsBwd,"ax",@progbits
	.align	128
        .global         _Z25selective_scan_bwd_kernelI32Selective_Scan_bwd_kernel_traitsILi64ELi16ELb1ELb0ELb1ELb1ELb0EN3c108BFloat16EfEEv12SSMParamsBwd
        .type           _Z25selective_scan_bwd_kernelI32Selective_Scan_bwd_kernel_traitsILi64ELi16ELb1ELb0ELb1ELb1ELb0EN3c108BFloat16EfEEv12SSMParamsBwd,@function
        .size           _Z25selective_scan_bwd_kernelI32Selective_Scan_bwd_kernel_traitsILi64ELi16ELb1ELb0ELb1ELb1ELb0EN3c108BFloat16EfEEv12SSMParamsBwd,(.L_x_10462 - _Z25selective_scan_bwd_kernelI32Selective_Scan_bwd_kernel_traitsILi64ELi16ELb1ELb0ELb1ELb1ELb0EN3c108BFloat16EfEEv12SSMParamsBwd)
        .other          _Z25selective_scan_bwd_kernelI32Selective_Scan_bwd_kernel_traitsILi64ELi16ELb1ELb0ELb1ELb1ELb0EN3c108BFloat16EfEEv12SSMParamsBwd,@"STO_CUDA_ENTRY STV_DEFAULT"
_Z25selective_scan_bwd_kernelI32Selective_Scan_bwd_kernel_traitsILi64ELi16ELb1ELb0ELb1ELb1ELb0EN3c108BFloat16EfEEv12SSMParamsBwd:
.text._Z25selective_scan_bwd_kernelI32Selective_Scan_bwd_kernel_traitsILi64ELi16ELb1ELb0ELb1ELb1ELb0EN3c108BFloat16EfEEv12SSMParamsBwd:
        /* <DEDUP_REMOVED lines=157> */
[-C--:B------:R-:W-:Y:S02]  /*09d0*/  LEA.HI R33, R33, R22.reuse, RZ, 0x1b ;  /* 0x0000001621217211 */ /* 0x080fe400078fd8ff */
[C---:B------:R-:W-:Y:S02]  /*09e0*/  SHF.L.U32 R53, R22.reuse, 0x1, RZ ;  /* 0x0000000116357819 */ /* 0x040fe400000006ff */
[CC--:B------:R-:W-:Y:S02]  /*09f0*/  LEA.HI R52, R22.reuse, R22.reuse, RZ, 0x1b ;  /* 0x0000001616347211 */ /* 0x0c0fe400078fd8ff */
[----:B------:R-:W-:Y:S02]  /*0a00*/  LEA.HI R50, R22, R3, RZ, 0x1f ;  /* 0x0000000316327211 */ /* 0x000fe400078ff8ff */
        /* <DEDUP_REMOVED lines=14> */
[C---:B------:R-:W-:Y:S02]  /*0af0*/  LEA R51, R22.reuse, UR6, 0x3 ;  /* 0x0000000616337c11 */ /* 0x040fe4000f8e18ff */
[----:B------:R-:W-:Y:S02]  /*0b00*/  LEA.HI R49, R3, R3, RZ, 0x1b ;  /* 0x0000000303317211 */ /* 0x000fe400078fd8ff */
[----:B------:R-:W-:Y:S02]  /*0b10*/  LEA R36, R33, UR6, 0x2 ;  /* 0x0000000621247c11 */ /* 0x000fe4000f8e10ff */
[----:B------:R-:W-:Y:S02]  /*0b20*/  LOP3.LUT R54, R22, 0x1f, RZ, 0xc0, !PT ;  /* 0x0000001f16367812 */ /* 0x000fe400078ec0ff */
[----:B------:R-:W-:Y:S02]  /*0b30*/  LOP3.LUT R53, R53, 0x7c0, RZ, 0xc0, !PT ;  /* 0x000007c035357812 */ /* 0x000fe400078ec0ff */
        /* <DEDUP_REMOVED lines=16> */
[----:B------:R-:W-:Y:S02]  /*0c40*/  LEA R33, R22, R51, 0x3 ;  /* 0x0000003316217211 */ /* 0x000fe400078e18ff */
[----:B------:R-:W-:Y:S02]  /*0c50*/  IADD3 R32, PT, PT, R21, R65, RZ ;  /* 0x0000004115207210 */ /* 0x000fe40007ffe0ff */
[----:B------:R-:W-:Y:S01]  /*0c60*/  LEA R49, R49, UR22, 0x2 ;  /* 0x0000001631317c11 */ /* 0x000fe2000f8e10ff */
[----:B------:R-:W-:Y:S01]  /*0c70*/  UMOV UR22, UR24 ;  /* 0x0000001800167c82 */ /* 0x000fe20008000000 */
[----:B------:R-:W-:-:S05]  /*0c80*/  UMOV UR24, UR26 ;  /* 0x0000001a00187c82 */ /* 0x000fca0008000000 */
.L_x_5544:
[----:B------:R-:W-:Y:S01]  /*0c90*/  BAR.SYNC.DEFER_BLOCKING 0x0 ;  /* 0x0000000000007b1d */ /* 0x000fe20000010000 */
[----:B0-----:R-:W-:Y:S02]  /*0ca0*/  MOV R2, UR20 ;  /* 0x0000001400027c02 */ /* 0x001fe40008000f00 */
[----:B------:R-:W-:Y:S02]  /*0cb0*/  MOV R3, UR19 ;  /* 0x0000001300037c02 */ /* 0x000fe40008000f00 */
[----:B------:R-:W-:-:S05]  /*0cc0*/  IADD3 R65, PT, PT, R54, R53, RZ ;  /* 0x0000003536417210 */ /* 0x000fca0007ffe0ff */
        /* <DEDUP_REMOVED lines=11> */
[----:B------:R-:W-:-:S04]  /*0d80*/  LEA R31, R31, UR6, 0x4 ;  /* 0x000000061f1f7c11 */ /* 0x000fc8000f8e20ff */
        /* <DEDUP_REMOVED lines=27> */
[----:B0-----:R-:W-:Y:S02]  /*0f40*/  SHF.L.U32 R3, R17, 0x10, RZ ;  /* 0x0000001011037819 */ /* 0x001fe400000006ff */
[----:B------:R-:W-:Y:S01]  /*0f50*/  SHF.L.U32 R27, R19, 0x10, RZ ;  /* 0x00000010131b7819 */ /* 0x000fe200000006ff */
[--C-:B------:R-:W-:Y:S01]  /*0f60*/  FADD.FTZ R107, R107, R58.reuse ;  /* 0x0000003a6b6b7221 */ /* 0x100fe20000010000 */
[----:B------:R-:W-:Y:S01]  /*0f70*/  FSETP.GTU.FTZ.AND P1, PT, R105, 20, PT ;  /* 0x41a000006900780b */ /* 0x000fe20003f3c000 */
[--C-:B------:R-:W-:Y:S01]  /*0f80*/  FADD.FTZ R110, R3, R58.reuse ;  /* 0x0000003a036e7221 */ /* 0x100fe20000010000 */
[----:B---3--:R-:W-:Y:S01]  /*0f90*/  SHF.L.U32 R109, R12, 0x10, RZ ;  /* 0x000000100c6d7819 */ /* 0x008fe200000006ff */
[----:B------:R-:W-:Y:S01]  /*0fa0*/  FADD.FTZ R112, R27, R58 ;  /* 0x0000003a1b707221 */ /* 0x000fe20000010000 */
[----:B------:R-:W-:-:S02]  /*0fb0*/  SHF.L.U32 R111, R16, 0x10, RZ ;  /* 0x00000010106f7819 */ /* 0x000fc400000006ff */
[----:B------:R-:W-:Y:S01]  /*0fc0*/  SHF.L.U32 R119, R13, 0x10, RZ ;  /* 0x000000100d777819 */ /* 0x000fe200000006ff */
[--C-:B------:R-:W-:Y:S01]  /*0fd0*/  FADD.FTZ R109, R109, R58.reuse ;  /* 0x0000003a6d6d7221 */ /* 0x100fe20000010000 */
[----:B------:R-:W-:Y:S01]  /*0fe0*/  SHF.L.U32 R100, R98, 0x10, RZ ;  /* 0x0000001062647819 */ /* 0x000fe200000006ff */
[----:B------:R-:W-:Y:S01]  /*0ff0*/  FADD.FTZ R111, R111, R58 ;  /* 0x0000003a6f6f7221 */ /* 0x000fe20000010000 */
[C---:B------:R-:W-:Y:S01]  /*1000*/  PRMT R124, R96.reuse, 0x7632, R124 ;  /* 0x00007632607c7816 */ /* 0x040fe2000000007c */
[----:B------:R-:W-:Y:S01]  /*1010*/  FADD.FTZ R119, R119, R58 ;  /* 0x0000003a77777221 */ /* 0x000fe20000010000 */
[----:B------:R-:W-:Y:S02]  /*1020*/  SHF.L.U32 R102, R96, 0x10, RZ ;  /* 0x0000001060667819 */ /* 0x000fe400000006ff */
[----:B------:R-:W-:Y:S02]  /*1030*/  PRMT R129, R99, 0x7632, R129 ;  /* 0x0000763263817816 */ /* 0x000fe40000000081 */
[----:B------:R-:W-:-:S02]  /*1040*/  PRMT R131, R92, 0x7632, R131 ;  /* 0x000076325c837816 */ /* 0x000fc40000000083 */
[----:B------:R-:W-:Y:S02]  /*1050*/  SHF.L.U32 R98, R92, 0x10, RZ ;  /* 0x000000105c627819 */ /* 0x000fe400000006ff */
[----:B------:R-:W-:Y:S02]  /*1060*/  PRMT R140, R94, 0x7632, R140 ;  /* 0x000076325e8c7816 */ /* 0x000fe4000000008c */
[----:B------:R-:W-:Y:S02]  /*1070*/  SHF.L.U32 R121, R14, 0x10, RZ ;  /* 0x000000100e797819 */ /* 0x000fe400000006ff */
[----:B------:R-:W-:Y:S02]  /*1080*/  SHF.L.U32 R123, R15, 0x10, RZ ;  /* 0x000000100f7b7819 */ /* 0x000fe400000006ff */
[C---:B------:R-:W-:Y:S02]  /*1090*/  PRMT R125, R97.reuse, 0x7632, R125 ;  /* 0x00007632617d7816 */ /* 0x040fe4000000007d */
[----:B------:R-:W-:-:S02]  /*10a0*/  SHF.L.U32 R101, R97, 0x10, RZ ;  /* 0x0000001061657819 */ /* 0x000fc400000006ff */
[----:B------:R-:W-:Y:S02]  /*10b0*/  SHF.L.U32 R99, R99, 0x10, RZ ;  /* 0x0000001063637819 */ /* 0x000fe400000006ff */
[C---:B------:R-:W-:Y:S02]  /*10c0*/  PRMT R136, R93.reuse, 0x7632, R136 ;  /* 0x000076325d887816 */ /* 0x040fe40000000088 */
[----:B------:R-:W-:Y:S02]  /*10d0*/  SHF.L.U32 R96, R93, 0x10, RZ ;  /* 0x000000105d607819 */ /* 0x000fe400000006ff */
[----:B------:R-:W-:Y:S02]  /*10e0*/  SHF.L.U32 R94, R94, 0x10, RZ ;  /* 0x000000105e5e7819 */ /* 0x000fe400000006ff */
[C---:B------:R-:W-:Y:S02]  /*10f0*/  PRMT R142, R95.reuse, 0x7632, R142 ;  /* 0x000076325f8e7816 */ /* 0x040fe4000000008e */
[----:B------:R-:W-:-:S02]  /*1100*/  SHF.L.U32 R92, R95, 0x10, RZ ;  /* 0x000000105f5c7819 */ /* 0x000fc400000006ff */
[----:B------:R-:W-:Y:S02]  /*1110*/  PRMT R17, R17, 0x7632, R17 ;  /* 0x0000763211117816 */ /* 0x000fe40000000011 */
        /* <DEDUP_REMOVED lines=63> */
.L_x_5467:
[----:B------:R-:W-:Y:S05]  /*1510*/  BSYNC.RECONVERGENT B0 ;  /* 0x0000000000007941 */ /* 0x000fea0003800200 */
.L_x_5466:
[----:B------:R-:W-:Y:S01]  /*1520*/  SHF.L.U32 R17, R17, 0x10, RZ ;  /* 0x0000001011117819 */ /* 0x000fe200000006ff */
[----:B------:R-:W-:Y:S01]  /*1530*/  BSSY.RECONVERGENT B0, `(.L_x_5468) ;  /* 0x0000026000007945 */ /* 0x000fe20003800200 */
[----:B------:R-:W-:Y:S01]  /*1540*/  HFMA2 R89, -RZ, RZ, 0, 0 ;  /* 0x00000000ff597431 */ /* 0x000fe200000001ff */
[----:B------:R-:W-:Y:S01]  /*1550*/  FSETP.GTU.FTZ.AND P1, PT, R119, 20, PT ;  /* 0x41a000007700780b */ /* 0x000fe20003f3c000 */
[----:B------:R-:W-:Y:S01]  /*1560*/  HFMA2 R87, -RZ, RZ, 0, 0 ;  /* 0x00000000ff577431 */ /* 0x000fe200000001ff */
[----:B------:R-:W-:Y:S01]  /*1570*/  MOV R82, RZ ;  /* 0x000000ff00527202 */ /* 0x000fe20000000f00 */
[----:B------:R-:W-:Y:S01]  /*1580*/  FADD.FTZ R120, R17, R58 ;  /* 0x0000003a11787221 */ /* 0x000fe20000010000 */
[----:B------:R-:W-:Y:S01]  /*1590*/  MOV R80, RZ ;  /* 0x000000ff00507202 */ /* 0x000fe20000000f00 */
[----:B------:R-:W-:Y:S08]  /*15a0*/  @P5 BRA `(.L_x_5469) ;  /* 0x0000000000785947 */ /* 0x000ff00003800000 */
        /* <DEDUP_REMOVED lines=30> */
.L_x_5469:
[----:B------:R-:W-:Y:S05]  /*1790*/  BSYNC.RECONVERGENT B0 ;  /* 0x0000000000007941 */ /* 0x000fea0003800200 */
.L_x_5468:
[----:B------:R-:W-:Y:S01]  /*17a0*/  BSSY.RECONVERGENT B0, `(.L_x_5470) ;  /* 0x0000027000007945 */ /* 0x000fe20003800200 */
[----:B------:R-:W-:Y:S01]  /*17b0*/  HFMA2 R85, -RZ, RZ, 0, 0 ;  /* 0x00000000ff557431 */ /* 0x000fe200000001ff */
[----:B------:R-:W-:Y:S01]  /*17c0*/  FSETP.GTU.FTZ.AND P5, PT, R120, 20, PT ;  /* 0x41a000007800780b */ /* 0x000fe20003fbc000 */
[----:B------:R-:W-:Y:S01]  /*17d0*/  HFMA2 R83, -RZ, RZ, 0, 0 ;  /* 0x00000000ff537431 */ /* 0x000fe200000001ff */
[----:B------:R-:W-:Y:S01]  /*17e0*/  MOV R78, RZ ;  /* 0x000000ff004e7202 */ /* 0x000fe20000000f00 */
[----:B------:R-:W-:Y:S01]  /*17f0*/  HFMA2 R81, -RZ, RZ, 0, 0 ;  /* 0x00000000ff517431 */ /* 0x000fe200000001ff */
        /* <DEDUP_REMOVED lines=33> */
.L_x_5471:
[----:B------:R-:W-:Y:S05]  /*1a10*/  BSYNC.RECONVERGENT B0 ;  /* 0x0000000000007941 */ /* 0x000fea0003800200 */
.L_x_5470:
        /* <DEDUP_REMOVED lines=39> */
.L_x_5473:
[----:B------:R-:W-:Y:S05]  /*1c90*/  BSYNC.RECONVERGENT B0 ;  /* 0x0000000000007941 */ /* 0x000fea0003800200 */
.L_x_5472:
[----:B------:R-:W-:Y:S01]  /*1ca0*/  BSSY.RECONVERGENT B0, `(.L_x_5474) ;  /* 0x0000027000007945 */ /* 0x000fe20003800200 */
[----:B------:R-:W-:Y:S01]  /*1cb0*/  HFMA2 R68, -RZ, RZ, 0, 0 ;  /* 0x00000000ff447431 */ /* 0x000fe200000001ff */
[----:B------:R-:W-:Y:S01]  /*1cc0*/  FSETP.GTU.FTZ.AND P5, PT, R122, 20, PT ;  /* 0x41a000007a00780b */ /* 0x000fe20003fbc000 */
[----:B------:R-:W-:Y:S01]  /*1cd0*/  FADD.FTZ R123, R123, R58 ;  /* 0x0000003a7b7b7221 */ /* 0x000fe20000010000 */
[----:B------:R-:W-:Y:S02]  /*1ce0*/  MOV R70, RZ ;  /* 0x000000ff00467202 */ /* 0x000fe40000000f00 */
[----:B------:R-:W-:Y:S02]  /*1cf0*/  MOV R75, RZ ;  /* 0x000000ff004b7202 */ /* 0x000fe40000000f00 */
[----:B------:R-:W-:Y:S02]  /*1d00*/  SHF.L.U32 R124, R124, 0x10, RZ ;  /* 0x000000107c7c7819 */ /* 0x000fe400000006ff */
        /* <DEDUP_REMOVED lines=32> */
.L_x_5475:
[----:B------:R-:W-:Y:S05]  /*1f10*/  BSYNC.RECONVERGENT B0 ;  /* 0x0000000000007941 */ /* 0x000fea0003800200 */
.L_x_5474:
        /* <DEDUP_REMOVED lines=39> */
.L_x_5477:
[----:B------:R-:W-:Y:S05]  /*2190*/  BSYNC.RECONVERGENT B0 ;  /* 0x0000000000007941 */ /* 0x000fea0003800200 */
.L_x_5476:
        /* <DEDUP_REMOVED lines=39> */
.L_x_5479:
[----:B------:R-:W-:Y:S05]  /*2410*/  BSYNC.RECONVERGENT B0 ;  /* 0x0000000000007941 */ /* 0x000fea0003800200 */
.L_x_5478:
        /* <DEDUP_REMOVED lines=39> */
.L_x_5481:
[----:B------:R-:W-:Y:S05]  /*2690*/  BSYNC.RECONVERGENT B0 ;  /* 0x0000000000007941 */ /* 0x000fea0003800200 */
.L_x_5480:
        /* <DEDUP_REMOVED lines=39> */
.L_x_5483:
[----:B------:R-:W-:Y:S05]  /*2910*/  BSYNC.RECONVERGENT B0 ;  /* 0x0000000000007941 */ /* 0x000fea0003800200 */
.L_x_5482:
        /* <DEDUP_REMOVED lines=39> */
.L_x_5485:
[----:B------:R-:W-:Y:S05]  /*2b90*/  BSYNC.RECONVERGENT B0 ;  /* 0x0000000000007941 */ /* 0x000fea0003800200 */
.L_x_5484:
        /* <DEDUP_REMOVED lines=39> */
.L_x_5487:
[----:B------:R-:W-:Y:S05]  /*2e10*/  BSYNC.RECONVERGENT B0 ;  /* 0x0000000000007941 */ /* 0x000fea0003800200 */
.L_x_5486:
        /* <DEDUP_REMOVED lines=32> */
.L_x_5489:
[----:B------:R-:W-:Y:S05]  /*3020*/  BSYNC.RECONVERGENT B0 ;  /* 0x0000000000007941 */ /* 0x000fea0003800200 */
.L_x_5488:
        /* <DEDUP_REMOVED lines=32> */
.L_x_5491:
[----:B------:R-:W-:Y:S05]  /*3230*/  BSYNC.RECONVERGENT B0 ;  /* 0x0000000000007941 */ /* 0x000fea0003800200 */
.L_x_5490:
        /* <DEDUP_REMOVED lines=32> */
.L_x_5493:
[----:B------:R-:W-:Y:S05]  /*3440*/  BSYNC.RECONVERGENT B0 ;  /* 0x0000000000007941 */ /* 0x000fea0003800200 */
.L_x_5492:
        /* <DEDUP_REMOVED lines=32> */
.L_x_5495:
[----:B------:R-:W-:Y:S05]  /*3650*/  BSYNC.RECONVERGENT B0 ;  /* 0x0000000000007941 */ /* 0x000fea0003800200 */
.L_x_5494:
        /* <DEDUP_REMOVED lines=32> */
.L_x_5497:
[----:B------:R-:W-:Y:S05]  /*3860*/  BSYNC.RECONVERGENT B0 ;  /* 0x0000000000007941 */ /* 0x000fea0003800200 */
.L_x_5496:
        /* <DEDUP_REMOVED lines=25> */
[----:B------:R-:W-:Y:S01]  /*3a00*/  UISETP.NE.AND UP0, UPT, UR21, 0x1, UPT ;  /* 0x000000011500788c */ /* 0x000fe2000bf05270 */
[----:B------:R-:W-:Y:S01]  /*3a10*/  MOV R29, UR6 ;  /* 0x00000006001d7c02 */ /* 0x000fe20008000f00 */
[----:B------:R-:W-:Y:S02]  /*3a20*/  HFMA2 R89, -RZ, RZ, 0, 0 ;  /* 0x00000000ff597431 */ /* 0x000fe400000001ff */
[----:B------:R-:W-:Y:S01]  /*3a30*/  FMUL.FTZ R160, R102, R105 ;  /* 0x0000006966a07220 */ /* 0x000fe20000410000 */
[----:B------:R-:W-:Y:S01]  /*3a40*/  FMUL.FTZ R159, R124, R111 ;  /* 0x0000006f7c9f7220 */ /* 0x000fe20000410000 */
[----:B------:R-:W-:Y:S01]  /*3a50*/  LEA R28, P1, R29, R20, 0xa ;  /* 0x000000141d1c7211 */ /* 0x000fe200078250ff */
[----:B------:R-:W-:Y:S01]  /*3a60*/  FMUL.FTZ R158, R101, R110 ;  /* 0x0000006e659e7220 */ /* 0x000fe20000410000 */
[----:B------:R-:W1:Y:S01]  /*3a70*/  LDC.64 R116, c[0x0][0x3e0] ;  /* 0x0000f800ff747b82 */ /* 0x000e620000000a00 */
[----:B------:R-:W-:Y:S01]  /*3a80*/  PLOP3.LUT P0, PT, PT, PT, UP0, 0x80, 0x8 ;  /* 0x000000000008781c */ /* 0x000fe20003f0f008 */
        /* <DEDUP_REMOVED lines=23> */
.L_x_5543:
[----:B-1----:R-:W-:Y:S01]  /*3c00*/  IMAD.WIDE.U32 R2, R116, UR6, RZ ;  /* 0x0000000674027c25 */ /* 0x002fe2000f8e00ff */
[----:B------:R-:W-:Y:S01]  /*3c10*/  UMOV UR26, UR12 ;  /* 0x0000000c001a7c82 */ /* 0x000fe20008000000 */
[----:B------:R-:W-:Y:S02]  /*3c20*/  UMOV UR27, UR25 ;  /* 0x00000019001b7c82 */ /* 0x000fe40008000000 */
[----:B------:R-:W-:Y:S01]  /*3c30*/  IMAD R3, R117, UR6, R3 ;  /* 0x0000000675037c24 */ /* 0x000fe2000f8e0203 */
[----:B------:R-:W-:Y:S01]  /*3c40*/  LEA R12, P1, R2, R59, 0x1 ;  /* 0x0000003b020c7211 */ /* 0x000fe200078208ff */
[----:B0-----:R-:W-:Y:S01]  /*3c50*/  UIMAD.WIDE.U32 UR26, UR6, UR38, UR26 ;  /* 0x00000026061a72a5 */ /* 0x001fe2000f8e001a */
[----:B------:R-:W-:Y:S02]  /*3c60*/  IADD3 R65, PT, PT, R54, R53, RZ ;  /* 0x0000003536417210 */ /* 0x000fe40007ffe0ff */
[----:B------:R-:W-:Y:S01]  /*3c70*/  LEA.HI.X R13, R2, R57, R3, 0x1, P1 ;  /* 0x00000039020d7211 */ /* 0x000fe200008f0c03 */
[----:B------:R-:W-:-:S02]  /*3c80*/  UIMAD UR27, UR6, UR39, UR27 ;  /* 0x00000027061b72a4 */ /* 0x000fc4000f8e021b */
[----:B------:R-:W-:Y:S01]  /*3c90*/  ULEA UR42, UP0, UR26, UR28, 0x2 ;  /* 0x0000001c1a2a7291 */ /* 0x000fe2000f8010ff */
[----:B------:R-:W-:-:S03]  /*3ca0*/  IMAD.WIDE.U32 R12, R65, 0x10, R12 ;  /* 0x00000010410c7825 */ /* 0x000fc600078e000c */
[----:B------:R-:W-:Y:S02]  /*3cb0*/  ULEA.HI.X UR26, UR26, UR29, UR27, 0x2, UP0 ;  /* 0x0000001d1a1a7291 */ /* 0x000fe400080f141b */
[----:B------:R-:W-:Y:S01]  /*3cc0*/  MOV R14, UR42 ;  /* 0x0000002a000e7c02 */ /* 0x000fe20008000f00 */
[----:B------:R-:W5:Y:S03]  /*3cd0*/  LDG.E.128 R4, desc[UR32][R12.64] ;  /* 0x000000200c047981 */ /* 0x000f66000c1e1d00 */
[----:B------:R-:W-:Y:S01]  /*3ce0*/  MOV R15, UR26 ;  /* 0x0000001a000f7c02 */ /* 0x000fe20008000f00 */
[----:B---3--:R-:W3:Y:S01]  /*3cf0*/  LDG.E.128 R8, desc[UR32][R12.64+0x200] ;  /* 0x000200200c087981 */ /* 0x008ee2000c1e1d00 */
[----:B------:R-:W-:Y:S01]  /*3d00*/  UMOV UR26, UR14 ;  /* 0x0000000e001a7c82 */ /* 0x000fe20008000000 */
[----:B------:R-:W-:Y:S02]  /*3d10*/  UMOV UR27, UR23 ;  /* 0x00000017001b7c82 */ /* 0x000fe40008000000 */
[----:B----4-:R0:W4:Y:S01]  /*3d20*/  LDG.E R162, desc[UR32][R14.64] ;  /* 0x000000200ea27981 */ /* 0x010122000c1e1900 */
[----:B------:R-:W-:-:S04]  /*3d30*/  UIMAD.WIDE.U32 UR26, UR6, UR36, UR26 ;  /* 0x00000024061a72a5 */ /* 0x000fc8000f8e001a */
[----:B------:R-:W-:Y:S02]  /*3d40*/  UIMAD UR27, UR6, UR37, UR27 ;  /* 0x00000025061b72a4 */ /* 0x000fe4000f8e021b */
[----:B------:R-:W-:-:S04]  /*3d50*/  ULEA UR42, UP0, UR26, UR30, 0x2 ;  /* 0x0000001e1a2a7291 */ /* 0x000fc8000f8010ff */
[----:B------:R-:W-:Y:S02]  /*3d60*/  ULEA.HI.X UR26, UR26, UR31, UR27, 0x2, UP0 ;  /* 0x0000001f1a1a7291 */ /* 0x000fe400080f141b */
[----:B------:R-:W-:-:S04]  /*3d70*/  MOV R2, UR42 ;  /* 0x0000002a00027c02 */ /* 0x000fc80008000f00 */
[----:B------:R-:W-:-:S05]  /*3d80*/  MOV R3, UR26 ;  /* 0x0000001a00037c02 */ /* 0x000fca0008000f00 */
[----:B--2---:R1:W2:Y:S01]  /*3d90*/  LDG.E R167, desc[UR32][R2.64] ;  /* 0x0000002002a77981 */ /* 0x0042a2000c1e1900 */
[----:B------:R-:W0:Y:S01]  /*3da0*/  S2UR UR42, SR_CgaCtaId ;  /* 0x00000000002a79c3 */ /* 0x000e220000008800 */
[----:B------:R-:W-:-:S04]  /*3db0*/  USHF.L.U32 UR43, UR21, 0x8, URZ ;  /* 0x00000008152b7899 */ /* 0x000fc800080006ff */
[----:B------:R-:W-:-:S04]  /*3dc0*/  UIADD3 UR26, UPT, UPT, UR43, -0x100, URZ ;  /* 0xffffff002b1a7890 */ /* 0x000fc8000fffe0ff */
[----:B------:R-:W-:Y:S01]  /*3dd0*/  ULOP3.LUT UR26, UR26, 0x100, URZ, 0xc0, !UPT ;  /* 0x000001001a1a7892 */ /* 0x000fe2000f8ec0ff */
[C---:B------:R-:W-:Y:S01]  /*3de0*/  ISETP.NE.AND P2, PT, R22.reuse, RZ, PT ;  /* 0x000000ff1600720c */ /* 0x040fe20003f45270 */
[----:B------:R-:W-:Y:S02]  /*3df0*/  UMOV UR27, 0x400 ;  /* 0x00000400001b7882 */ /* 0x000fe40000000000 */
[----:B------:R-:W-:Y:S01]  /*3e00*/  UIADD3 UR26, UPT, UPT, UR26, UR6, URZ ;  /* 0x000000061a1a7290 */ /* 0x000fe2000fffe0ff */
[----:B------:R-:W-:Y:S01]  /*3e10*/  ISETP.NE.AND P1, PT, R22, 0x3f, PT ;  /* 0x0000003f1600780c */ /* 0x000fe20003f25270 */
[----:B0-----:R-:W-:Y:S01]  /*3e20*/  ULEA UR27, UR42, UR27, 0x18 ;  /* 0x0000001b2a1b7291 */ /* 0x001fe2000f8ec0ff */
[----:B------:R-:W-:Y:S01]  /*3e30*/  BSSY.RECONVERGENT B0, `(.L_x_5499) ;  /* 0x000006e000007945 */ /* 0x000fe20003800200 */
[----:B-----5:R-:W-:Y:S04]  /*3e40*/  STS.128 [R31], R4 ;  /* 0x000000041f007388 */ /* 0x020fe80000000c00 */
[----:B---3--:R0:W-:Y:S01]  /*3e50*/  STS.128 [R31+0x200], R8 ;  /* 0x000200081f007388 */ /* 0x0081e20000000c00 */
[----:B------:R-:W-:-:S03]  /*3e60*/  NOP ;  /* 0x0000000000007918 */ /* 0x000fc60000000000 */
[----:B------:R-:W3:Y:S04]  /*3e70*/  LDS.128 R12, [R30] ;  /* 0x000000001e0c7984 */ /* 0x000ee80000000c00 */
[----:B------:R-:W5:Y:S01]  /*3e80*/  LDS.128 R16, [R30+0x10] ;  /* 0x000010001e107984 */ /* 0x000f620000000c00 */
[----:B----4-:R-:W-:-:S04]  /*3e90*/  FMUL.FTZ R174, R162, 1.4426950216293334961 ;  /* 0x3fb8aa3ba2ae7820 */ /* 0x010fc80000410000 */
[C---:B------:R-:W-:Y:S01]  /*3ea0*/  FMUL.FTZ R171, R174.reuse, R105 ;  /* 0x00000069aeab7220 */ /* 0x040fe20000410000 */
[C---:B-1----:R-:W-:Y:S01]  /*3eb0*/  FMUL.FTZ R2, R174.reuse, R130 ;  /* 0x00000082ae027220 */ /* 0x042fe20000410000 */
        /* <DEDUP_REMOVED lines=9> */
[----:B0-----:R0:W4:Y:S01]  /*3f50*/  MUFU.EX2 R11, R2 ;  /* 0x00000002000b7308 */ /* 0x0011220000000800 */
[C---:B------:R-:W-:Y:S01]  /*3f60*/  FMUL.FTZ R8, R174.reuse, R119 ;  /* 0x00000077ae087220 */ /* 0x040fe20000410000 */
[C---:B------:R-:W-:Y:S01]  /*3f70*/  FMUL.FTZ R9, R174.reuse, R133 ;  /* 0x00000085ae097220 */ /* 0x040fe20000410000 */
[C---:B------:R-:W-:Y:S01]  /*3f80*/  FMUL.FTZ R190, R174.reuse, R121 ;  /* 0x00000079aebe7220 */ /* 0x040fe20000410000 */
[C---:B------:R-:W-:Y:S01]  /*3f90*/  FMUL.FTZ R183, R174.reuse, R135 ;  /* 0x00000087aeb77220 */ /* 0x040fe20000410000 */
[C---:B------:R-:W-:Y:S01]  /*3fa0*/  FMUL.FTZ R198, R174.reuse, R123 ;  /* 0x0000007baec67220 */ /* 0x040fe20000410000 */
[----:B------:R-:W-:Y:S01]  /*3fb0*/  FMUL.FTZ R200, R174, R137 ;  /* 0x00000089aec87220 */ /* 0x000fe20000410000 */
[----:B0-----:R-:W-:Y:S01]  /*3fc0*/  SEL R2, R55, UR26, P2 ;  /* 0x0000001a37027c07 */ /* 0x001fe20009000000 */
[----:B------:R-:W0:Y:S03]  /*3fd0*/  MUFU.EX2 R168, R168 ;  /* 0x000000a800a87308 */ /* 0x000e260000000800 */
[----:B------:R-:W-:-:S02]  /*3fe0*/  LEA R4, R2, UR27, 0x2 ;  /* 0x0000001b02047c11 */ /* 0x000fc4000f8e10ff */
[----:B---3--:R-:W-:Y:S02]  /*3ff0*/  SHF.L.U32 R196, R14, 0x10, RZ ;  /* 0x000000100ec47819 */ /* 0x008fe400000006ff */
[----:B------:R-:W-:Y:S01]  /*4000*/  SHF.L.U32 R185, R15, 0x10, RZ ;  /* 0x000000100fb97819 */ /* 0x000fe200000006ff */
[----:B------:R-:W3:Y:S01]  /*4010*/  MUFU.EX2 R165, R165 ;  /* 0x000000a500a57308 */ /* 0x000ee20000000800 */
[----:B------:R-:W-:Y:S02]  /*4020*/  PRMT R202, R12, 0x7632, R202 ;  /* 0x000076320cca7816 */ /* 0x000fe400000000ca */
[----:B------:R-:W-:Y:S02]  /*4030*/  PRMT R204, R13, 0x7632, R204 ;  /* 0x000076320dcc7816 */ /* 0x000fe400000000cc */
[----:B------:R-:W-:Y:S02]  /*4040*/  PRMT R191, R14, 0x7632, R191 ;  /* 0x000076320ebf7816 */ /* 0x000fe400000000bf */
[----:B------:R-:W-:Y:S01]  /*4050*/  PRMT R208, R15, 0x7632, R208 ;  /* 0x000076320fd07816 */ /* 0x000fe200000000d0 */
[----:B------:R-:W0:Y:S01]  /*4060*/  MUFU.EX2 R166, R166 ;  /* 0x000000a600a67308 */ /* 0x000e220000000800 */
[----:B-----5:R-:W-:-:S02]  /*4070*/  PRMT R210, R16, 0x7632, R210 ;  /* 0x0000763210d27816 */ /* 0x020fc400000000d2 */
[----:B------:R-:W-:Y:S02]  /*4080*/  PRMT R189, R17, 0x7632, R189 ;  /* 0x0000763211bd7816 */ /* 0x000fe400000000bd */
[----:B------:R-:W-:Y:S02]  /*4090*/  PRMT R2, R18, 0x7632, R2 ;  /* 0x0000763212027816 */ /* 0x000fe40000000002 */
[----:B------:R-:W-:Y:S01]  /*40a0*/  PRMT R10, R19, 0x7632, R10 ;  /* 0x00007632130a7816 */ /* 0x000fe2000000000a */
[----:B------:R-:W0:Y:S01]  /*40b0*/  MUFU.EX2 R163, R163 ;  /* 0x000000a300a37308 */ /* 0x000e220000000800 */
[----:B------:R-:W-:Y:S01]  /*40c0*/  SHF.L.U32 R187, R16, 0x10, RZ ;  /* 0x0000001010bb7819 */ /* 0x000fe200000006ff */
[C---:B--2---:R-:W-:Y:S01]  /*40d0*/  FMUL.FTZ R6, R167.reuse, R196 ;  /* 0x000000c4a7067220 */ /* 0x044fe20000410000 */
[----:B------:R-:W-:Y:S01]  /*40e0*/  SHF.L.U32 R179, R18, 0x10, RZ ;  /* 0x0000001012b37819 */ /* 0x000fe200000006ff */
[----:B------:R-:W-:Y:S01]  /*40f0*/  FMUL.FTZ R3, R167, R185 ;  /* 0x000000b9a7037220 */ /* 0x000fe20000410000 */
[----:B------:R-:W-:-:S03]  /*4100*/  SHF.L.U32 R192, R12, 0x10, RZ ;  /* 0x000000100cc07819 */ /* 0x000fc600000006ff */
[----:B------:R-:W2:Y:S01]  /*4110*/  MUFU.EX2 R164, R164 ;  /* 0x000000a400a47308 */ /* 0x000ea20000000800 */
        /* <DEDUP_REMOVED lines=13> */
[----:B------:R-:W-:-:S05]  /*41f0*/  SHF.L.U32 R10, R10, 0x10, RZ ;  /* 0x000000100a0a7819 */ /* 0x000fca00000006ff */
[----:B------:R-:W0:Y:S01]  /*4200*/  MUFU.EX2 R8, R8 ;  /* 0x0000000800087308 */ /* 0x000e220000000800 */
[----:B-1----:R1:W-:Y:S07]  /*4210*/  STS [R4+0x1d10], R171 ;  /* 0x001d10ab04007388 */ /* 0x0023ee0000000800 */
[----:B------:R-:W0:Y:S01]  /*4220*/  MUFU.EX2 R9, R9 ;  /* 0x0000000900097308 */ /* 0x000e220000000800 */
[----:B------:R-:W-:-:S07]  /*4230*/  FMUL.FTZ R17, R103, R6 ;  /* 0x0000000667117220 */ /* 0x000fce0000410000 */
[----:B------:R-:W0:Y:S01]  /*4240*/  MUFU.EX2 R190, R190 ;  /* 0x000000be00be7308 */ /* 0x000e220000000800 */
[----:B------:R-:W-:-:S07]  /*4250*/  FMUL.FTZ R206, R108, R3 ;  /* 0x000000036cce7220 */ /* 0x000fce0000410000 */
[----:B------:R-:W0:Y:S08]  /*4260*/  MUFU.EX2 R183, R183 ;  /* 0x000000b700b77308 */ /* 0x000e300000000800 */
[----:B------:R-:W0:Y:S08]  /*4270*/  MUFU.EX2 R198, R198 ;  /* 0x000000c600c67308 */ /* 0x000e300000000800 */
        /* <DEDUP_REMOVED lines=13> */
[C---:B-1----:R-:W-:Y:S01]  /*4350*/  FMUL.FTZ R4, R167.reuse, R18 ;  /* 0x00000012a7047220 */ /* 0x042fe20000410000 */
        /* <DEDUP_REMOVED lines=20> */
[----:B------:R-:W-:-:S04]  /*44a0*/  ULOP3.LUT UR26, UR43, 0x100, URZ, 0xc0, !UPT ;  /* 0x000001002b1a7892 */ /* 0x000fc8000f8ec0ff */
[----:B------:R-:W-:-:S04]  /*44b0*/  UIADD3 UR26, UPT, UPT, UR26, UR6, URZ ;  /* 0x000000061a1a7290 */ /* 0x000fc8000fffe0ff */
[----:B------:R-:W-:-:S09]  /*44c0*/  ULEA UR26, UR26, UR27, 0x2 ;  /* 0x0000001b1a1a7291 */ /* 0x000fd2000f8e10ff */
[----:B------:R-:W1:Y:S01]  /*44d0*/  LDS R205, [UR26+0x1d10] ;  /* 0x001d101affcd7984 */ /* 0x000e620008000800 */
[----:B------:R-:W-:Y:S05]  /*44e0*/  BRA `(.L_x_5501) ;  /* 0x0000000000087947 */ /* 0x000fea0003800000 */
.L_x_5500:
[----:B------:R-:W-:-:S06]  /*44f0*/  LEA R205, R22, UR27, 0x2 ;  /* 0x0000001b16cd7c11 */ /* 0x000fcc000f8e10ff */
[----:B------:R-:W0:Y:S02]  /*4500*/  LDS R205, [R205+0x2514] ;  /* 0x00251400cdcd7984 */ /* 0x000e240000000800 */
.L_x_5501:
[----:B------:R-:W-:Y:S05]  /*4510*/  BSYNC.RECONVERGENT B0 ;  /* 0x0000000000007941 */ /* 0x000fea0003800200 */
.L_x_5499:
[----:B------:R-:W2:Y:S01]  /*4520*/  @P0 LDC R3, c[0x0][0x38c] ;  /* 0x0000e300ff030b82 */ /* 0x000ea20000000800 */
[----:B------:R-:W-:Y:S01]  /*4530*/  MOV R2, UR21 ;  /* 0x0000001500027c02 */ /* 0x000fe20008000f00 */
[-C--:B------:R-:W-:Y:S01]  /*4540*/  FMUL.FTZ R6, R171, R168.reuse ;  /* 0x000000a8ab067220 */ /* 0x080fe20000410000 */
[----:B------:R-:W-:Y:S01]  /*4550*/  FFMA.FTZ R7, R160, R168, R159 ;  /* 0x000000a8a0077223 */ /* 0x000fe2000001009f */
[----:B------:R-:W-:Y:S02]  /*4560*/  MOV R5, 0x8 ;  /* 0x0000000800057802 */ /* 0x000fe40000000f00 */
[----:B------:R-:W-:Y:S01]  /*4570*/  @P0 IADD3 R2, PT, PT, R2, -0x2, RZ ;  /* 0xfffffffe02020810 */ /* 0x000fe20007ffe0ff */
[C---:B------:R-:W-:Y:S01]  /*4580*/  FMUL.FTZ R19, R165.reuse, R6 ;  /* 0x00000006a5137220 */ /* 0x040fe20000410000 */
[----:B------:R-:W-:-:S03]  /*4590*/  FFMA.FTZ R7, R165, R7, R158 ;  /* 0x00000007a5077223 */ /* 0x000fc6000001009e */
        /* <DEDUP_REMOVED lines=9> */
[----:B------:R-:W-:Y:S01]  /*4630*/  FFMA.FTZ R7, R164, R7, R155 ;  /* 0x00000007a4077223 */ /* 0x000fe2000001009b */
[----:B------:R2:W5:Y:S03]  /*4640*/  @P0 LDG.E.64 R2, desc[UR32][R4.64] ;  /* 0x0000002004020981 */ /* 0x000566000c1e1b00 */
        /* <DEDUP_REMOVED lines=59> */
.L_x_5561:
[----:B------:R-:W-:Y:S01]  /*4a00*/  ISETP.GE.AND P3, PT, R104, 0x10, PT ;  /* 0x000000106800780c */ /* 0x000fe20003f66270 */
[----:B----4-:R-:W-:Y:S01]  /*4a10*/  FFMA.FTZ R5, R7, R5, R4 ;  /* 0x0000000507057223 */ /* 0x010fe20000010004 */
[----:B------:R-:W-:-:S04]  /*4a20*/  UMOV UR26, 0xffffffff ;  /* 0xffffffff001a7882 */ /* 0x000fc80000000000 */
[----:B------:R-:W-:-:S07]  /*4a30*/  FSEL R19, R4, R5, !P3 ;  /* 0x0000000504137208 */ /* 0x000fce0005800000 */
[----:B--23--:R-:W-:Y:S01]  /*4a40*/  @P3 FMUL.FTZ R7, R7, R176 ;  /* 0x000000b007073220 */ /* 0x00cfe20000410000 */
[----:B------:R-:W-:Y:S06]  /*4a50*/  BRA.DIV UR26, `(.L_x_5504) ;  /* 0x0000003a1aa07947 */ /* 0x000fec000b800000 */
.L_x_5564:
[----:B------:R-:W-:-:S03]  /*4a60*/  UMOV UR26, 0xffffffff ;  /* 0xffffffff001a7882 */ /* 0x000fc60000000000 */
[----:B------:R-:W-:Y:S05]  /*4a70*/  BRA.DIV UR26, `(.L_x_5505) ;  /* 0x0000003a1ac07947 */ /* 0x000fea000b800000 */
.L_x_5567:
[----:B------:R-:W-:-:S03]  /*4a80*/  UMOV UR26, 0xffffffff ;  /* 0xffffffff001a7882 */ /* 0x000fc60000000000 */
[----:B------:R-:W-:Y:S05]  /*4a90*/  BRA.DIV UR26, `(.L_x_5506) ;  /* 0x0000003a1ae07947 */ /* 0x000fea000b800000 */
[----:B------:R2:W3:Y:S04]  /*4aa0*/  SHFL.UP PT, R173, R7, 0x1, RZ ;  /* 0x0420000007ad7989 */ /* 0x0004e800000e00ff */
[----:B------:R2:W4:Y:S04]  /*4ab0*/  SHFL.UP PT, R174, R19, 0x1, RZ ;  /* 0x0420000013ae7989 */ /* 0x00052800000e00ff */
[----:B-----5:R2:W0:Y:S04]  /*4ac0*/  SHFL.IDX PT, R4, R2, RZ, 0x1f ;  /* 0x00001fff02047589 */ /* 0x02042800000e0000 */
[----:B------:R2:W0:Y:S02]  /*4ad0*/  SHFL.IDX PT, R5, R3, RZ, 0x1f ;  /* 0x00001fff03057589 */ /* 0x00042400000e0000 */
.L_x_5573:
[----:B--2---:R-:W2:Y:S01]  /*4ae0*/  LDS.64 R6, [R33+0x1900] ;  /* 0x0019000021067984 */ /* 0x004ea20000000a00 */
[C---:B0--34-:R-:W-:Y:S01]  /*4af0*/  @P2 FFMA.FTZ R5, R173.reuse, R5, R174 ;  /* 0x00000005ad052223 */ /* 0x059fe200000100ae */
[----:B------:R-:W-:-:S03]  /*4b00*/  @P2 FMUL.FTZ R4, R173, R4 ;  /* 0x00000004ad042220 */ /* 0x000fc60000410000 */
[-C--:B--2---:R-:W-:Y:S01]  /*4b10*/  FFMA.FTZ R7, R5, R6.reuse, R7 ;  /* 0x0000000605077223 */ /* 0x084fe20000010007 */
[----:B------:R-:W-:-:S05]  /*4b20*/  FMUL.FTZ R6, R4, R6 ;  /* 0x0000000604067220 */ /* 0x000fca0000410000 */
[----:B------:R3:W-:Y:S02]  /*4b30*/  STS.128 [R33+0x1900], R4 ;  /* 0x0019000421007388 */ /* 0x0007e40000000c00 */
.L_x_5502:
        /* <DEDUP_REMOVED lines=65> */
[----:B------:R-:W0:Y:S04]  /*4f50*/  SHFL.DOWN PT, R7, R4, 0x1, 0x1f ;  /* 0x08201f0004077f89 */ /* 0x000e2800000e0000 */
        /* <DEDUP_REMOVED lines=42> */
.L_x_5590:
[----:B------:R-:W0:Y:S01]  /*5200*/  LDS.64 R4, [R33+0x1b18] ;  /* 0x001b180021047984 */ /* 0x000e220000000a00 */
[----:B------:R-:W-:Y:S02]  /*5210*/  MOV R7, R215 ;  /* 0x000000d700077202 */ /* 0x000fe40000000f00 */
[----:B------:R-:W-:Y:S02]  /*5220*/  MOV R6, R213 ;  /* 0x000000d500067202 */ /* 0x000fe40000000f00 */
[----:B------:R-:W-:Y:S01]  /*5230*/  MOV R3, R222 ;  /* 0x000000de00037202 */ /* 0x000fe20000000f00 */
[C---:B---34-:R-:W-:Y:S01]  /*5240*/  @P1 FFMA.FTZ R7, R211.reuse, R7, R224 ;  /* 0x00000007d3071223 */ /* 0x058fe200000100e0 */
[----:B------:R-:W-:Y:S01]  /*5250*/  MOV R2, R217 ;  /* 0x000000d900027202 */ /* 0x000fe20000000f00 */
[----:B------:R-:W-:Y:S02]  /*5260*/  @P1 FMUL.FTZ R6, R211, R6 ;  /* 0x00000006d3061220 */ /* 0x000fe40000410000 */
[----:B0-----:R-:W-:-:S02]  /*5270*/  FFMA.FTZ R5, R4, R7, R5 ;  /* 0x0000000704057223 */ /* 0x001fc40000010005 */
[----:B------:R-:W-:-:S05]  /*5280*/  FMUL.FTZ R4, R4, R6 ;  /* 0x0000000604047220 */ /* 0x000fca0000410000 */
[----:B------:R0:W-:Y:S02]  /*5290*/  STS.128 [R33+0x1b10], R4 ;  /* 0x001b100421007388 */ /* 0x0001e40000000c00 */
.L_x_5507:
        /* <DEDUP_REMOVED lines=11> */
[----:B------:R-:W-:Y:S01]  /*5350*/  ISETP.NE.AND P1, PT, R22, RZ, PT ;  /* 0x000000ff1600720c */ /* 0x000fe20003f25270 */
        /* <DEDUP_REMOVED lines=9> */
[C---:B------:R-:W-:Y:S01]  /*53f0*/  FMUL.FTZ R194, R103.reuse, R194 ;  /* 0x000000c267c27220 */ /* 0x040fe20000410000 */
[----:B------:R-:W-:Y:S01]  /*5400*/  FFMA.FTZ R5, R103, R196, R204 ;  /* 0x000000c467057223 */ /* 0x000fe200000100cc */
[----:B------:R-:W-:Y:S01]  /*5410*/  USHF.L.U32 UR26, UR21, 0xa, URZ ;  /* 0x0000000a151a7899 */ /* 0x000fe200080006ff */
[----:B------:R-:W-:Y:S01]  /*5420*/  FMUL.FTZ R179, R179, R186 ;  /* 0x000000bab3b37220 */ /* 0x000fe20000410000 */
[----:B------:R-:W0:Y:S01]  /*5430*/  LDS R4, [R51+0x1b14] ;  /* 0x001b140033047984 */ /* 0x000e220000000800 */
[----:B------:R-:W-:Y:S01]  /*5440*/  FFMA.FTZ R5, R134, R191, R5 ;  /* 0x000000bf86057223 */ /* 0x000fe20000010005 */
[C---:B------:R-:W-:Y:S01]  /*5450*/  FMUL.FTZ R191, R167.reuse, R178 ;  /* 0x000000b2a7bf7220 */ /* 0x040fe20000410000 */
[----:B------:R-:W-:Y:S01]  /*5460*/  FMUL.FTZ R18, R18, R173 ;  /* 0x000000ad12127220 */ /* 0x000fe20000410000 */
[----:B------:R1:W-:Y:S01]  /*5470*/  @!P1 STS.64 [UR42+0x2610], R2 ;  /* 0x00261002ff009988 */ /* 0x0003e20008000a2a */
[C---:B------:R-:W-:Y:S01]  /*5480*/  FFMA.FTZ R5, R108.reuse, R185, R5 ;  /* 0x000000b96c057223 */ /* 0x040fe20000010005 */
[----:B------:R-:W-:Y:S01]  /*5490*/  FMUL.FTZ R196, R108, R191 ;  /* 0x000000bf6cc47220 */ /* 0x000fe20000410000 */
[----:B------:R-:W-:Y:S01]  /*54a0*/  FMUL.FTZ R16, R16, R184 ;  /* 0x000000b810107220 */ /* 0x000fe20000410000 */
[----:B------:R-:W-:Y:S01]  /*54b0*/  BSSY.RECONVERGENT B0, `(.L_x_5509) ;  /* 0x0000053000007945 */ /* 0x000fe20003800200 */
[----:B------:R-:W-:Y:S01]  /*54c0*/  FFMA.FTZ R208, R138, R208, R5 ;  /* 0x000000d08ad07223 */ /* 0x000fe20000010005 */
[----:B------:R-:W-:-:S03]  /*54d0*/  FMUL.FTZ R5, R167, R207 ;  /* 0x000000cfa7057220 */ /* 0x000fc60000410000 */
[----:B------:R-:W-:Y:S01]  /*54e0*/  FFMA.FTZ R185, R113, R187, R208 ;  /* 0x000000bb71b97223 */ /* 0x000fe200000100d0 */
[----:B------:R-:W-:Y:S01]  /*54f0*/  FMUL.FTZ R5, R0, R5 ;  /* 0x0000000500057220 */ /* 0x000fe20000410000 */
[----:B-1----:R-:W-:Y:S01]  /*5500*/  FMUL.FTZ R3, R167, R171 ;  /* 0x000000aba7037220 */ /* 0x002fe20000410000 */
[----:B------:R-:W-:-:S03]  /*5510*/  P2R R187, PR, RZ, 0x2 ;  /* 0x00000002ffbb7803 */ /* 0x000fc60000000000 */
[----:B------:R1:W-:Y:S04]  /*5520*/  STS [R50+0x850], R5 ;  /* 0x0008500532007388 */ /* 0x0003e80000000800 */
[----:B------:R2:W-:Y:S04]  /*5530*/  STS [R49+0x10], R194 ;  /* 0x000010c231007388 */ /* 0x0005e80000000800 */
[----:B------:R-:W-:Y:S01]  /*5540*/  STS [R49+0x18], R196 ;  /* 0x000018c431007388 */ /* 0x000fe20000000800 */
[C---:B-1----:R-:W-:Y:S01]  /*5550*/  FMUL.FTZ R5, R167.reuse, R174 ;  /* 0x000000aea7057220 */ /* 0x042fe20000410000 */
[----:B--2---:R-:W-:-:S04]  /*5560*/  FMUL.FTZ R194, R167, R182 ;  /* 0x000000b6a7c27220 */ /* 0x004fc80000410000 */
[----:B------:R-:W-:Y:S01]  /*5570*/  FMUL.FTZ R194, R161, R194 ;  /* 0x000000c2a1c27220 */ /* 0x000fe20000410000 */
[----:B0-----:R-:W-:Y:S01]  /*5580*/  FFMA.FTZ R203, R4, R205, R203 ;  /* 0x000000cd04cb7223 */ /* 0x001fe200000100cb */
[----:B------:R-:W-:Y:S01]  /*5590*/  FMUL.FTZ R4, R128, R7 ;  /* 0x0000000780047220 */ /* 0x000fe20000410000 */
[C---:B------:R-:W-:Y:S01]  /*55a0*/  FMUL.FTZ R7, R167.reuse, R209 ;  /* 0x000000d1a7077220 */ /* 0x040fe20000410000 */
[----:B------:R-:W-:Y:S01]  /*55b0*/  FFMA.FTZ R205, R144, R210, R185 ;  /* 0x000000d290cd7223 */ /* 0x000fe200000100b9 */
[----:B------:R-:W-:Y:S01]  /*55c0*/  FFMA.FTZ R195, R200, R203, R195 ;  /* 0x000000cbc8c37223 */ /* 0x000fe200000100c3 */
[C---:B------:R-:W-:Y:S01]  /*55d0*/  FMUL.FTZ R185, R167.reuse, R218 ;  /* 0x000000daa7b97220 */ /* 0x040fe20000410000 */
[----:B------:R-:W-:Y:S01]  /*55e0*/  FMUL.FTZ R6, R106, R7 ;  /* 0x000000076a067220 */ /* 0x000fe20000410000 */
[----:B------:R-:W-:Y:S01]  /*55f0*/  FMUL.FTZ R7, R167, R180 ;  /* 0x000000b4a7077220 */ /* 0x000fe20000410000 */
[----:B------:R-:W-:Y:S01]  /*5600*/  FFMA.FTZ R201, R198, R195, R201 ;  /* 0x000000c3c6c97223 */ /* 0x000fe200000100c9 */
[----:B------:R0:W-:Y:S01]  /*5610*/  STS [R49+0x4], R4 ;  /* 0x0000040431007388 */ /* 0x0001e20000000800 */
[----:B------:R-:W-:Y:S01]  /*5620*/  FMUL.FTZ R192, R132, R185 ;  /* 0x000000b984c07220 */ /* 0x000fe20000410000 */
[----:B------:R-:W-:Y:S01]  /*5630*/  FMUL.FTZ R2, R134, R7 ;  /* 0x0000000786027220 */ /* 0x000fe20000410000 */
[----:B------:R-:W-:Y:S01]  /*5640*/  FFMA.FTZ R183, R183, R201, R216 ;  /* 0x000000c9b7b77223 */ /* 0x000fe200000100d8 */
[----:B------:R1:W-:Y:S01]  /*5650*/  STS [R49+0x8], R6 ;  /* 0x0000080631007388 */ /* 0x0003e20000000800 */
[C---:B------:R-:W-:Y:S01]  /*5660*/  FMUL.FTZ R198, R167.reuse, R176 ;  /* 0x000000b0a7c67220 */ /* 0x040fe20000410000 */
[C---:B------:R-:W-:Y:S01]  /*5670*/  FMUL.FTZ R200, R167.reuse, R188 ;  /* 0x000000bca7c87220 */ /* 0x040fe20000410000 */
[----:B------:R-:W-:Y:S01]  /*5680*/  FFMA.FTZ R199, R190, R183, R199 ;  /* 0x000000b7bec77223 */ /* 0x000fe200000100c7 */
[----:B------:R2:W-:Y:S01]  /*5690*/  STS [R49+0x14], R2 ;  /* 0x0000140231007388 */ /* 0x0005e20000000800 */
[C---:B------:R-:W-:Y:S01]  /*56a0*/  FMUL.FTZ R190, R167.reuse, R173 ;  /* 0x000000ada7be7220 */ /* 0x040fe20000410000 */
[----:B0-----:R-:W-:Y:S01]  /*56b0*/  FMUL.FTZ R4, R138, R3 ;  /* 0x000000038a047220 */ /* 0x001fe20000410000 */
[----:B------:R-:W-:Y:S01]  /*56c0*/  FMUL.FTZ R3, R167, R19 ;  /* 0x00000013a7037220 */ /* 0x000fe20000410000 */
[----:B------:R0:W-:Y:S01]  /*56d0*/  STS [R49+0xc], R192 ;  /* 0x00000cc031007388 */ /* 0x0001e20000000800 */
[----:B------:R-:W-:Y:S01]  /*56e0*/  FMUL.FTZ R198, R113, R198 ;  /* 0x000000c671c67220 */ /* 0x000fe20000410000 */
[----:B------:R-:W-:Y:S01]  /*56f0*/  FMUL.FTZ R200, R139, R200 ;  /* 0x000000c88bc87220 */ /* 0x000fe20000410000 */
[----:B-1----:R-:W-:Y:S01]  /*5700*/  FMUL.FTZ R6, R144, R3 ;  /* 0x0000000390067220 */ /* 0x002fe20000410000 */
[C---:B------:R-:W-:Y:S01]  /*5710*/  FMUL.FTZ R3, R167.reuse, R184 ;  /* 0x000000b8a7037220 */ /* 0x040fe20000410000 */
[----:B------:R1:W-:Y:S01]  /*5720*/  STS [R49+0x1c], R4 ;  /* 0x00001c0431007388 */ /* 0x0003e20000000800 */
[----:B--2---:R-:W-:Y:S01]  /*5730*/  FMUL.FTZ R2, R167, R186 ;  /* 0x000000baa7027220 */ /* 0x004fe20000410000 */
[----:B------:R-:W-:Y:S01]  /*5740*/  FMUL.FTZ R190, R141, R190 ;  /* 0x000000be8dbe7220 */ /* 0x000fe20000410000 */
[----:B------:R-:W-:Y:S01]  /*5750*/  FFMA.FTZ R9, R9, R199, R214 ;  /* 0x000000c709097223 */ /* 0x000fe200000100d6 */
[----:B------:R2:W-:Y:S01]  /*5760*/  STS [R49+0x24], R6 ;  /* 0x0000240631007388 */ /* 0x0005e20000000800 */
[----:B0-----:R-:W-:-:S02]  /*5770*/  FMUL.FTZ R192, R114, R5 ;  /* 0x0000000572c07220 */ /* 0x001fc40000410000 */
[----:B------:R-:W-:Y:S01]  /*5780*/  FFMA.FTZ R197, R8, R9, R197 ;  /* 0x0000000908c57223 */ /* 0x000fe200000100c5 */
[----:B------:R-:W-:Y:S01]  /*5790*/  STS [R49+0x20], R198 ;  /* 0x000020c631007388 */ /* 0x000fe20000000800 */
[----:B-1----:R-:W-:Y:S02]  /*57a0*/  FMUL.FTZ R4, R115, R2 ;  /* 0x0000000273047220 */ /* 0x002fe40000410000 */
[----:B------:R-:W-:Y:S01]  /*57b0*/  FFMA.FTZ R11, R11, R197, R212 ;  /* 0x000000c50b0b7223 */ /* 0x000fe200000100d4 */
[----:B------:R-:W-:Y:S01]  /*57c0*/  STS [R49+0x28], R192 ;  /* 0x000028c031007388 */ /* 0x000fe20000000800 */
[----:B------:R-:W-:Y:S01]  /*57d0*/  FFMA.FTZ R2, R114, R181, R205 ;  /* 0x000000b572027223 */ /* 0x000fe200000100cd */
[----:B--2---:R-:W-:Y:S01]  /*57e0*/  FMUL.FTZ R6, R118, R3 ;  /* 0x0000000376067220 */ /* 0x004fe20000410000 */
[----:B------:R-:W-:Y:S01]  /*57f0*/  FFMA.FTZ R193, R172, R11, R193 ;  /* 0x0000000bacc17223 */ /* 0x000fe200000100c1 */
[----:B------:R-:W-:Y:S03]  /*5800*/  STS [R49+0x2c], R200 ;  /* 0x00002cc831007388 */ /* 0x000fe60000000800 */
[----:B------:R-:W-:Y:S01]  /*5810*/  FFMA.FTZ R169, R169, R193, R206 ;  /* 0x000000c1a9a97223 */ /* 0x000fe200000100ce */
[----:B------:R0:W-:Y:S03]  /*5820*/  STS [R49+0x30], R4 ;  /* 0x0000300431007388 */ /* 0x0001e60000000800 */
[----:B------:R-:W-:Y:S01]  /*5830*/  FFMA.FTZ R175, R170, R169, R175 ;  /* 0x000000a9aaaf7223 */ /* 0x000fe200000100af */
[----:B------:R-:W-:Y:S03]  /*5840*/  STS [R49+0x34], R190 ;  /* 0x000034be31007388 */ /* 0x000fe60000000800 */
[----:B------:R-:W-:Y:S01]  /*5850*/  FFMA.FTZ R17, R164, R175, R17 ;  /* 0x000000afa4117223 */ /* 0x000fe20000010011 */
[----:B------:R1:W-:Y:S01]  /*5860*/  STS [R49+0x38], R6 ;  /* 0x0000380631007388 */ /* 0x0003e20000000800 */
[----:B0-----:R-:W-:Y:S01]  /*5870*/  FFMA.FTZ R4, R139, R189, R2 ;  /* 0x000000bd8b047223 */ /* 0x001fe20000010002 */
[----:B------:R-:W-:-:S02]  /*5880*/  IMAD.WIDE.U32 R2, R26, UR6, R28 ;  /* 0x000000061a027c25 */ /* 0x000fc4000f8e001c */
[----:B------:R0:W-:Y:S02]  /*5890*/  STS [R49+0x3c], R194 ;  /* 0x00003cc231007388 */ /* 0x0001e40000000800 */
[----:B------:R-:W-:Y:S01]  /*58a0*/  FFMA.FTZ R163, R163, R17, R14 ;  /* 0x00000011a3a37223 */ /* 0x000fe2000001000e */
[----:B------:R-:W-:Y:S01]  /*58b0*/  IMAD R5, R27, UR6, R3 ;  /* 0x000000061b057c24 */ /* 0x000fe2000f8e0203 */
[----:B------:R-:W-:Y:S01]  /*58c0*/  BAR.SYNC.DEFER_BLOCKING 0x0 ;  /* 0x0000000000007b1d */ /* 0x000fe20000010000 */
[----:B------:R-:W-:Y:S01]  /*58d0*/  LOP3.LUT R3, R22, UR26, RZ, 0xfc, !PT ;  /* 0x0000001a16037c12 */ /* 0x000fe2000f8efcff */
[----:B-1----:R-:W-:Y:S01]  /*58e0*/  FFMA.FTZ R6, R115, R179, R4 ;  /* 0x000000b373067223 */ /* 0x002fe20000010004 */
[----:B------:R-:W-:Y:S01]  /*58f0*/  LEA R4, P1, R2, UR40, 0x2 ;  /* 0x0000002802047c11 */ /* 0x000fe2000f8210ff */
[----:B------:R-:W-:Y:S01]  /*5900*/  FFMA.FTZ R15, R166, R163, R15 ;  /* 0x000000a3a60f7223 */ /* 0x000fe2000001000f */
[----:B------:R-:W-:Y:S01]  /*5910*/  IADD3 R164, PT, PT, -R3, 0x400, R154 ;  /* 0x0000040003a47810 */ /* 0x000fe20007ffe19a */
[----:B------:R-:W-:Y:S01]  /*5920*/  FFMA.FTZ R3, R141, R18, R6 ;  /* 0x000000128d037223 */ /* 0x000fe20000010006 */
[----:B------:R-:W-:Y:S01]  /*5930*/  LEA.HI.X R5, R2, UR41, R5, 0x2, P1 ;  /* 0x0000002902057c11 */ /* 0x000fe200088f1405 */
[----:B------:R-:W-:Y:S01]  /*5940*/  FFMA.FTZ R165, R165, R15, R12 ;  /* 0x0000000fa5a57223 */ /* 0x000fe2000001000c */
[----:B------:R-:W-:Y:S01]  /*5950*/  ISETP.GE.AND P1, PT, R164, 0x1, PT ;  /* 0x00000001a400780c */ /* 0x000fe20003f26270 */
[----:B------:R-:W-:Y:S01]  /*5960*/  FFMA.FTZ R16, R118, R16, R3 ;  /* 0x0000001076107223 */ /* 0x000fe20000010003 */
[----:B------:R-:W-:-:S02]  /*5970*/  ISETP.GE.AND P2, PT, R164, 0x41, PT ;  /* 0x00000041a400780c */ /* 0x000fc40003f46270 */
[C---:B------:R-:W-:Y:S02]  /*5980*/  ISETP.GE.AND P3, PT, R164.reuse, 0x81, PT ;  /* 0x00000081a400780c */ /* 0x040fe40003f66270 */
[----:B------:R-:W-:Y:S01]  /*5990*/  ISETP.GE.AND P4, PT, R164, 0xc1, PT ;  /* 0x000000c1a400780c */ /* 0x000fe20003f86270 */
[----:B------:R0:W1:Y:S06]  /*59a0*/  LDS R7, [R48+0x950] ;  /* 0x0009500030077984 */ /* 0x00006c0000000800 */
[----:B------:R-:W-:Y:S06]  /*59b0*/  @!P1 BRA `(.L_x_5510) ;  /* 0x0000000000089947 */ /* 0x000fec0003800000 */
[----:B------:R-:W2:Y:S04]  /*59c0*/  LDS R3, [R52+0x850] ;  /* 0x0008500034037984 */ /* 0x000ea80000000800 */
[----:B--2---:R2:W-:Y:S02]  /*59d0*/  REDG.E.ADD.F32.FTZ.RN.STRONG.GPU desc[UR32][R4.64], R3 ;  /* 0x00000003040079a6 */ /* 0x0045e4000c12f320 */
.L_x_5510:
[----:B------:R-:W-:Y:S05]  /*59e0*/  BSYNC.RECONVERGENT B0 ;  /* 0x0000000000007941 */ /* 0x000fea0003800200 */
.L_x_5509:
[----:B------:R-:W-:Y:S04]  /*59f0*/  BSSY.RECONVERGENT B0, `(.L_x_5511) ;  /* 0x0000003000007945 */ /* 0x000fe80003800200 */
[----:B------:R-:W-:Y:S05]  /*5a00*/  @!P2 BRA `(.L_x_5512) ;  /* 0x000000000004a947 */ /* 0x000fea0003800000 */
[----:B-1----:R3:W-:Y:S02]  /*5a10*/  REDG.E.ADD.F32.FTZ.RN.STRONG.GPU desc[UR32][R4.64+0x100], R7 ;  /* 0x00010007040079a6 */ /* 0x0027e4000c12f320 */
.L_x_5512:
[----:B------:R-:W-:Y:S05]  /*5a20*/  BSYNC.RECONVERGENT B0 ;  /* 0x0000000000007941 */ /* 0x000fea0003800200 */
.L_x_5511:
[----:B--2---:R2:W4:Y:S01]  /*5a30*/  LDS R3, [R47+0xa50] ;  /* 0x000a50002f037984 */ /* 0x0045220000000800 */
[----:B------:R-:W-:Y:S04]  /*5a40*/  BSSY.RECONVERGENT B0, `(.L_x_5513) ;  /* 0x0000003000007945 */ /* 0x000fe80003800200 */
[----:B------:R-:W-:Y:S05]  /*5a50*/  @!P3 BRA `(.L_x_5514) ;  /* 0x000000000004b947 */ /* 0x000fea0003800000 */
[----:B----4-:R4:W-:Y:S02]  /*5a60*/  REDG.E.ADD.F32.FTZ.RN.STRONG.GPU desc[UR32][R4.64+0x200], R3 ;  /* 0x00020003040079a6 */ /* 0x0109e4000c12f320 */
.L_x_5514:
[----:B------:R-:W-:Y:S05]  /*5a70*/  BSYNC.RECONVERGENT B0 ;  /* 0x0000000000007941 */ /* 0x000fea0003800200 */
.L_x_5513:
[----:B----4-:R4:W0:Y:S01]  /*5a80*/  LDS R3, [R46+0xb50] ;  /* 0x000b50002e037984 */ /* 0x0108220000000800 */
[----:B------:R-:W-:Y:S01]  /*5a90*/  BSSY.RECONVERGENT B0, `(.L_x_5515) ;  /* 0x0000004000007945 */ /* 0x000fe20003800200 */
[----:B------:R-:W-:-:S03]  /*5aa0*/  FMUL.FTZ R6, R10, R182 ;  /* 0x000000b60a067220 */ /* 0x000fc60000410000 */
[----:B------:R-:W-:Y:S05]  /*5ab0*/  @!P4 BRA `(.L_x_5516) ;  /* 0x000000000004c947 */ /* 0x000fea0003800000 */
[----:B0-----:R0:W-:Y:S02]  /*5ac0*/  REDG.E.ADD.F32.FTZ.RN.STRONG.GPU desc[UR32][R4.64+0x300], R3 ;  /* 0x00030003040079a6 */ /* 0x0011e4000c12f320 */
.L_x_5516:
[----:B------:R-:W-:Y:S05]  /*5ad0*/  BSYNC.RECONVERGENT B0 ;  /* 0x0000000000007941 */ /* 0x000fea0003800200 */
.L_x_5515:
        /* <DEDUP_REMOVED lines=12> */
.L_x_5518:
[----:B------:R-:W-:Y:S05]  /*5ba0*/  BSYNC.RECONVERGENT B0 ;  /* 0x0000000000007941 */ /* 0x000fea0003800200 */
.L_x_5517:
[----:B0-----:R0:W0:Y:S01]  /*5bb0*/  LDS R3, [R44+0xd50] ;  /* 0x000d50002c037984 */ /* 0x0010220000000800 */
[----:B------:R-:W-:Y:S01]  /*5bc0*/  BSSY.RECONVERGENT B0, `(.L_x_5519) ;  /* 0x0000005000007945 */ /* 0x000fe20003800200 */
[----:B------:R-:W-:Y:S01]  /*5bd0*/  FADD.FTZ R207, -R160, R207 ;  /* 0x000000cfa0cf7221 */ /* 0x000fe20000010100 */
[----:B------:R-:W-:Y:S02]  /*5be0*/  FMUL.FTZ R2, R13, R105 ;  /* 0x000000690d027220 */ /* 0x000fe40000410000 */
[----:B------:R-:W-:Y:S05]  /*5bf0*/  @!P1 BRA `(.L_x_5520) ;  /* 0x0000000000049947 */ /* 0x000fea0003800000 */
[----:B0-----:R0:W-:Y:S02]  /*5c00*/  REDG.E.ADD.F32.FTZ.RN.STRONG.GPU desc[UR32][R4.64+0x500], R3 ;  /* 0x00050003040079a6 */ /* 0x0011e4000c12f320 */
.L_x_5520:
[----:B------:R-:W-:Y:S05]  /*5c10*/  BSYNC.RECONVERGENT B0 ;  /* 0x0000000000007941 */ /* 0x000fea0003800200 */
.L_x_5519:
[----:B-1-3--:R1:W3:Y:S01]  /*5c20*/  LDS R7, [R43+0xe50] ;  /* 0x000e50002b077984 */ /* 0x00a2e20000000800 */
[----:B------:R-:W-:Y:S01]  /*5c30*/  BSSY.RECONVERGENT B0, `(.L_x_5521) ;  /* 0x0000006000007945 */ /* 0x000fe20003800200 */
[----:B------:R-:W-:Y:S01]  /*5c40*/  FADD.FTZ R220, -R159, R220 ;  /* 0x000000dc9fdc7221 */ /* 0x000fe20000010100 */
[----:B0-----:R-:W-:Y:S01]  /*5c50*/  FMUL.FTZ R3, R165, R111 ;  /* 0x0000006fa5037220 */ /* 0x001fe20000410000 */
[----:B------:R-:W-:Y:S01]  /*5c60*/  FFMA.FTZ R10, R2, R207, RZ ;  /* 0x000000cf020a7223 */ /* 0x000fe200000100ff */
[----:B------:R-:W-:Y:S06]  /*5c70*/  @!P2 BRA `(.L_x_5522) ;  /* 0x000000000004a947 */ /* 0x000fec0003800000 */
[----:B---3--:R0:W-:Y:S02]  /*5c80*/  REDG.E.ADD.F32.FTZ.RN.STRONG.GPU desc[UR32][R4.64+0x600], R7 ;  /* 0x00060007040079a6 */ /* 0x0081e4000c12f320 */
.L_x_5522:
[----:B------:R-:W-:Y:S05]  /*5c90*/  BSYNC.RECONVERGENT B0 ;  /* 0x0000000000007941 */ /* 0x000fea0003800200 */
.L_x_5521:
[----:B0--3--:R0:W3:Y:S01]  /*5ca0*/  LDS R7, [R42+0xf50] ;  /* 0x000f50002a077984 */ /* 0x0090e20000000800 */
[----:B------:R-:W-:Y:S01]  /*5cb0*/  BSSY.RECONVERGENT B0, `(.L_x_5523) ;  /* 0x0000006000007945 */ /* 0x000fe20003800200 */
[----:B------:R-:W-:Y:S01]  /*5cc0*/  FADD.FTZ R209, -R158, R209 ;  /* 0x000000d19ed17221 */ /* 0x000fe20000010100 */
[----:B------:R-:W-:Y:S01]  /*5cd0*/  FMUL.FTZ R8, R15, R110 ;  /* 0x0000006e0f087220 */ /* 0x000fe20000410000 */
[----:B------:R-:W-:Y:S01]  /*5ce0*/  FFMA.FTZ R167, R3, R220, R10 ;  /* 0x000000dc03a77223 */ /* 0x000fe2000001000a */
[----:B------:R-:W-:Y:S06]  /*5cf0*/  @!P3 BRA `(.L_x_5524) ;  /* 0x000000000004b947 */ /* 0x000fec0003800000 */
[----:B---3--:R3:W-:Y:S02]  /*5d00*/  REDG.E.ADD.F32.FTZ.RN.STRONG.GPU desc[UR32][R4.64+0x700], R7 ;  /* 0x00070007040079a6 */ /* 0x0087e4000c12f320 */
.L_x_5524:
[----:B------:R-:W-:Y:S05]  /*5d10*/  BSYNC.RECONVERGENT B0 ;  /* 0x0000000000007941 */ /* 0x000fea0003800200 */
.L_x_5523:
[----:B------:R-:W-:Y:S01]  /*5d20*/  FFMA.FTZ R12, R8, R209, R167 ;  /* 0x000000d1080c7223 */ /* 0x000fe200000100a7 */
[----:B------:R-:W-:Y:S01]  /*5d30*/  BSSY.RECONVERGENT B0, `(.L_x_5525) ;  /* 0x0000006000007945 */ /* 0x000fe20003800200 */
[----:B------:R0:W0:Y:S01]  /*5d40*/  LDS R167, [R34+0x1050] ;  /* 0x0010500022a77984 */ /* 0x0000220000000800 */
[----:B------:R-:W-:Y:S01]  /*5d50*/  FADD.FTZ R218, -R157, R218 ;  /* 0x000000da9dda7221 */ /* 0x000fe20000010100 */
[----:B---3--:R-:W-:Y:S01]  /*5d60*/  FMUL.FTZ R7, R163, R120 ;  /* 0x00000078a3077220 */ /* 0x008fe20000410000 */
[----:B------:R-:W-:Y:S06]  /*5d70*/  @!P4 BRA `(.L_x_5526) ;  /* 0x000000000004c947 */ /* 0x000fec0003800000 */
[----:B0-----:R3:W-:Y:S02]  /*5d80*/  REDG.E.ADD.F32.FTZ.RN.STRONG.GPU desc[UR32][R4.64+0x800], R167 ;  /* 0x000800a7040079a6 */ /* 0x0017e4000c12f320 */
.L_x_5526:
[----:B------:R-:W-:Y:S05]  /*5d90*/  BSYNC.RECONVERGENT B0 ;  /* 0x0000000000007941 */ /* 0x000fea0003800200 */
.L_x_5525:
[----:B0--3--:R0:W3:Y:S01]  /*5da0*/  LDS R167, [R41+0x1150] ;  /* 0x0011500029a77984 */ /* 0x0090e20000000800 */
[----:B------:R-:W-:Y:S01]  /*5db0*/  BSSY.RECONVERGENT B0, `(.L_x_5527) ;  /* 0x0000006000007945 */ /* 0x000fe20003800200 */
[----:B------:R-:W-:Y:S01]  /*5dc0*/  FADD.FTZ R177, -R156, R177 ;  /* 0x000000b19cb17221 */ /* 0x000fe20000010100 */
[----:B------:R-:W-:Y:S01]  /*5dd0*/  FMUL.FTZ R10, R17, R107 ;  /* 0x0000006b110a7220 */ /* 0x000fe20000410000 */
[----:B------:R-:W-:Y:S01]  /*5de0*/  FFMA.FTZ R179, R7, R218, R12 ;  /* 0x000000da07b37223 */ /* 0x000fe2000001000c */
[----:B------:R-:W-:Y:S06]  /*5df0*/  @!P5 BRA `(.L_x_5528) ;  /* 0x000000000004d947 */ /* 0x000fec0003800000 */
[----:B---3--:R3:W-:Y:S02]  /*5e00*/  REDG.E.ADD.F32.FTZ.RN.STRONG.GPU desc[UR32][R4.64+0x900], R167 ;  /* 0x000900a7040079a6 */ /* 0x0087e4000c12f320 */
.L_x_5528:
[----:B------:R-:W-:Y:S05]  /*5e10*/  BSYNC.RECONVERGENT B0 ;  /* 0x0000000000007941 */ /* 0x000fea0003800200 */
.L_x_5527:
[----:B------:R-:W-:Y:S01]  /*5e20*/  FADD.FTZ R16, -R150, R19 ;  /* 0x0000001396107221 */ /* 0x000fe20000010100 */
[----:B------:R-:W-:Y:S01]  /*5e30*/  FADD.FTZ R180, -R155, R180 ;  /* 0x000000b49bb47221 */ /* 0x000fe20000010100 */
[----:B------:R0:W0:Y:S01]  /*5e40*/  LDS R19, [R40+0x1250] ;  /* 0x0012500028137984 */ /* 0x0000220000000800 */
[----:B---3--:R-:W-:Y:S01]  /*5e50*/  FMUL.FTZ R167, R175, R122 ;  /* 0x0000007aafa77220 */ /* 0x008fe20000410000 */
[----:B------:R-:W-:Y:S01]  /*5e60*/  FFMA.FTZ R14, R10, R177, R179 ;  /* 0x000000b10a0e7223 */ /* 0x000fe200000100b3 */
        /* <DEDUP_REMOVED lines=8> */
[----:B------:R-:W-:Y:S01]  /*5ef0*/  FMUL.FTZ R179, R11, R109 ;  /* 0x0000006d0bb37220 */ /* 0x000fe20000410000 */
        /* <DEDUP_REMOVED lines=9> */
[C---:B------:R-:W-:Y:S01]  /*5f90*/  ISETP.GE.AND P2, PT, R164.reuse, 0x301, PT ;  /* 0x00000301a400780c */ /* 0x040fe20003f46270 */
[----:B------:R-:W-:Y:S01]  /*5fa0*/  FFMA.FTZ R14, R185, R16, R14 ;  /* 0x00000010b90e7223 */ /* 0x000fe2000001000e */
[----:B------:R-:W-:-:S02]  /*5fb0*/  ISETP.GE.AND P3, PT, R164, 0x341, PT ;  /* 0x00000341a400780c */ /* 0x000fc40003f66270 */
[C---:B------:R-:W-:Y:S01]  /*5fc0*/  ISETP.GE.AND P4, PT, R164.reuse, 0x381, PT ;  /* 0x00000381a400780c */ /* 0x040fe20003f86270 */
[----:B------:R-:W-:Y:S01]  /*5fd0*/  FFMA.FTZ R14, R189, R174, R14 ;  /* 0x000000aebd0e7223 */ /* 0x000fe2000001000e */
[----:B------:R-:W-:Y:S01]  /*5fe0*/  ISETP.GE.AND P5, PT, R164, 0x3c1, PT ;  /* 0x000003c1a400780c */ /* 0x000fe20003fa6270 */
[----:B------:R-:W-:-:S12]  /*5ff0*/  @!P6 BRA `(.L_x_5530) ;  /* 0x000000000004e947 */ /* 0x000fd80003800000 */
[----:B0-----:R3:W-:Y:S02]  /*6000*/  REDG.E.ADD.F32.FTZ.RN.STRONG.GPU desc[UR32][R4.64+0xa00], R19 ;  /* 0x000a0013040079a6 */ /* 0x0017e4000c12f320 */
.L_x_5530:
[----:B------:R-:W-:Y:S05]  /*6010*/  BSYNC.RECONVERGENT B0 ;  /* 0x0000000000007941 */ /* 0x000fea0003800200 */
.L_x_5529:
[----:B0--3--:R0:W3:Y:S01]  /*6020*/  LDS R19, [R39+0x1350] ;  /* 0x0013500027137984 */ /* 0x0090e20000000800 */
[----:B------:R-:W-:Y:S01]  /*6030*/  BSSY.RECONVERGENT B0, `(.L_x_5531) ;  /* 0x0000006000007945 */ /* 0x000fe20003800200 */
[----:B------:R-:W-:Y:S01]  /*6040*/  FADD.FTZ R186, -R147, R186 ;  /* 0x000000ba93ba7221 */ /* 0x000fe20000010100 */
[----:B------:R-:W-:Y:S01]  /*6050*/  FMUL.FTZ R205, R183, R121 ;  /* 0x00000079b7cd7220 */ /* 0x000fe20000410000 */
[----:B------:R-:W-:Y:S01]  /*6060*/  FFMA.FTZ R14, R191, R188, R14 ;  /* 0x000000bcbf0e7223 */ /* 0x000fe2000001000e */
[----:B------:R-:W-:Y:S06]  /*6070*/  @!P1 BRA `(.L_x_5532) ;  /* 0x0000000000049947 */ /* 0x000fec0003800000 */
[----:B---3--:R3:W-:Y:S02]  /*6080*/  REDG.E.ADD.F32.FTZ.RN.STRONG.GPU desc[UR32][R4.64+0xb00], R19 ;  /* 0x000b0013040079a6 */ /* 0x0087e4000c12f320 */
.L_x_5532:
[----:B------:R-:W-:Y:S05]  /*6090*/  BSYNC.RECONVERGENT B0 ;  /* 0x0000000000007941 */ /* 0x000fea0003800200 */
.L_x_5531:
[----:B---3--:R3:W0:Y:S01]  /*60a0*/  LDS R19, [R38+0x1450] ;  /* 0x0014500026137984 */ /* 0x0086220000000800 */
[----:B------:R-:W-:Y:S01]  /*60b0*/  BSSY.RECONVERGENT B0, `(.L_x_5533) ;  /* 0x0000006000007945 */ /* 0x000fe20003800200 */
[----:B------:R-:W-:Y:S01]  /*60c0*/  FADD.FTZ R18, -R146, R173 ;  /* 0x000000ad92127221 */ /* 0x000fe20000010100 */
[----:B------:R-:W-:Y:S01]  /*60d0*/  FMUL.FTZ R173, R201, R135 ;  /* 0x00000087c9ad7220 */ /* 0x000fe20000410000 */
[----:B------:R-:W-:Y:S01]  /*60e0*/  FFMA.FTZ R14, R205, R186, R14 ;  /* 0x000000bacd0e7223 */ /* 0x000fe2000001000e */
[----:B------:R-:W-:Y:S06]  /*60f0*/  @!P2 BRA `(.L_x_5534) ;  /* 0x000000000004a947 */ /* 0x000fec0003800000 */
[----:B0-----:R0:W-:Y:S02]  /*6100*/  REDG.E.ADD.F32.FTZ.RN.STRONG.GPU desc[UR32][R4.64+0xc00], R19 ;  /* 0x000c0013040079a6 */ /* 0x0011e4000c12f320 */
.L_x_5534:
[----:B------:R-:W-:Y:S05]  /*6110*/  BSYNC.RECONVERGENT B0 ;  /* 0x0000000000007941 */ /* 0x000fea0003800200 */
.L_x_5533:
[----:B0-----:R0:W0:Y:S01]  /*6120*/  LDS R19, [R37+0x1550] ;  /* 0x0015500025137984 */ /* 0x0010220000000800 */
[----:B------:R-:W-:Y:S01]  /*6130*/  BSSY.RECONVERGENT B0, `(.L_x_5535) ;  /* 0x0000006000007945 */ /* 0x000fe20003800200 */
[----:B------:R-:W-:Y:S01]  /*6140*/  FADD.FTZ R184, -R145, R184 ;  /* 0x000000b891b87221 */ /* 0x000fe20000010100 */
[----:B------:R-:W-:Y:S01]  /*6150*/  FMUL.FTZ R211, R195, R123 ;  /* 0x0000007bc3d37220 */ /* 0x000fe20000410000 */
[----:B------:R-:W-:Y:S01]  /*6160*/  FFMA.FTZ R14, R173, R18, R14 ;  /* 0x00000012ad0e7223 */ /* 0x000fe2000001000e */
[----:B------:R-:W-:Y:S06]  /*6170*/  @!P3 BRA `(.L_x_5536) ;  /* 0x000000000004b947 */ /* 0x000fec0003800000 */
[----:B0-----:R0:W-:Y:S02]  /*6180*/  REDG.E.ADD.F32.FTZ.RN.STRONG.GPU desc[UR32][R4.64+0xd00], R19 ;  /* 0x000d0013040079a6 */ /* 0x0011e4000c12f320 */
.L_x_5536:
[----:B------:R-:W-:Y:S05]  /*6190*/  BSYNC.RECONVERGENT B0 ;  /* 0x0000000000007941 */ /* 0x000fea0003800200 */
.L_x_5535:
[----:B0-----:R0:W0:Y:S01]  /*61a0*/  LDS R19, [R36+0x1650] ;  /* 0x0016500024137984 */ /* 0x0010220000000800 */
[----:B------:R-:W-:Y:S01]  /*61b0*/  BSSY.RECONVERGENT B0, `(.L_x_5537) ;  /* 0x0000006000007945 */ /* 0x000fe20003800200 */
[----:B------:R-:W-:Y:S01]  /*61c0*/  FADD.FTZ R182, -R143, R182 ;  /* 0x000000b68fb67221 */ /* 0x000fe20000010100 */
[----:B------:R-:W-:Y:S01]  /*61d0*/  FMUL.FTZ R213, R203, R137 ;  /* 0x00000089cbd57220 */ /* 0x000fe20000410000 */
[----:B------:R-:W-:Y:S01]  /*61e0*/  FFMA.FTZ R14, R211, R184, R14 ;  /* 0x000000b8d30e7223 */ /* 0x000fe2000001000e */
[----:B------:R-:W-:Y:S06]  /*61f0*/  @!P4 BRA `(.L_x_5538) ;  /* 0x000000000004c947 */ /* 0x000fec0003800000 */
[----:B0-----:R0:W-:Y:S02]  /*6200*/  REDG.E.ADD.F32.FTZ.RN.STRONG.GPU desc[UR32][R4.64+0xe00], R19 ;  /* 0x000e0013040079a6 */ /* 0x0011e4000c12f320 */
.L_x_5538:
[----:B------:R-:W-:Y:S05]  /*6210*/  BSYNC.RECONVERGENT B0 ;  /* 0x0000000000007941 */ /* 0x000fea0003800200 */
.L_x_5537:
[----:B------:R1:W1:Y:S01]  /*6220*/  LDS R215, [R35+0x1750] ;  /* 0x0017500023d77984 */ /* 0x0002620000000800 */
[----:B------:R-:W-:Y:S01]  /*6230*/  BSSY.RECONVERGENT B0, `(.L_x_5539) ;  /* 0x0000004000007945 */ /* 0x000fe20003800200 */
[----:B0-----:R-:W-:-:S03]  /*6240*/  FFMA.FTZ R19, R213, R182, R14 ;  /* 0x000000b6d5137223 */ /* 0x001fc6000001000e */
[----:B------:R-:W-:Y:S05]  /*6250*/  @!P5 BRA `(.L_x_5540) ;  /* 0x000000000004d947 */ /* 0x000fea0003800000 */
[----:B-1----:R0:W-:Y:S02]  /*6260*/  REDG.E.ADD.F32.FTZ.RN.STRONG.GPU desc[UR32][R4.64+0xf00], R215 ;  /* 0x000f00d7040079a6 */ /* 0x0021e4000c12f320 */
.L_x_5540:
[----:B------:R-:W-:Y:S05]  /*6270*/  BSYNC.RECONVERGENT B0 ;  /* 0x0000000000007941 */ /* 0x000fea0003800200 */
.L_x_5539:
[----:B0-----:R-:W0:Y:S01]  /*6280*/  SHFL.DOWN PT, R4, R19, 0x1, 0x1f ;  /* 0x08201f0013047f89 */ /* 0x001e2200000e0000 */
[----:B------:R-:W-:Y:S01]  /*6290*/  ISETP.GT.AND P1, PT, R104, 0x1e, PT ;  /* 0x0000001e6800780c */ /* 0x000fe20003f24270 */
[----:B------:R-:W-:Y:S01]  /*62a0*/  FADD.FTZ R67, R211, R67 ;  /* 0x00000043d3437221 */ /* 0x000fe20000010000 */
[----:B------:R-:W-:Y:S01]  /*62b0*/  ISETP.NE.AND P2, PT, R187, RZ, PT ;  /* 0x000000ffbb00720c */ /* 0x000fe20003f45270 */
[----:B------:R-:W5:Y:S01]  /*62c0*/  SHFL.DOWN PT, R5, R6, 0x1, 0x1f ;  /* 0x08201f0006057f89 */ /* 0x000f6200000e0000 */
[----:B------:R-:W-:Y:S01]  /*62d0*/  FMUL.FTZ R187, R162, R195 ;  /* 0x000000c3a2bb7220 */ /* 0x000fe20000410000 */
[----:B------:R-:W-:Y:S01]  /*62e0*/  FADD.FTZ R60, R213, R60 ;  /* 0x0000003cd53c7221 */ /* 0x000fe20000010000 */
[----:B------:R-:W-:Y:S01]  /*62f0*/  FADD.FTZ R62, R173, R62 ;  /* 0x0000003ead3e7221 */ /* 0x000fe20000010000 */
[----:B------:R-:W-:Y:S01]  /*6300*/  FADD.FTZ R97, R12, R97 ;  /* 0x000000610c617221 */ /* 0x000fe20000010000 */
        /* <DEDUP_REMOVED lines=10> */
[----:B------:R-:W-:Y:S01]  /*63b0*/  FFMA.FTZ R218, R125, R163, R218 ;  /* 0x000000a37dda7223 */ /* 0x000fe200000100da */
[----:B------:R-:W-:Y:S01]  /*63c0*/  FMUL.FTZ R7, R220, R7 ;  /* 0x00000007dc077220 */ /* 0x000fe20000410000 */
[----:B------:R-:W-:Y:S01]  /*63d0*/  BSSY.RECONVERGENT B0, `(.L_x_5541) ;  /* 0x000006a000007945 */ /* 0x000fe20003800200 */
[----:B------:R-:W-:Y:S01]  /*63e0*/  FFMA.FTZ R15, R101, R15, R10 ;  /* 0x0000000f650f7223 */ /* 0x000fe2000001000a */
[----:B------:R-:W-:Y:S01]  /*63f0*/  FADD.FTZ R69, R205, R69 ;  /* 0x00000045cd457221 */ /* 0x000fe20000010000 */
[----:B0-----:R-:W-:Y:S01]  /*6400*/  @!P1 FADD.FTZ R19, R19, R4 ;  /* 0x0000000413139221 */ /* 0x001fe20000010000 */
[----:B------:R-:W-:Y:S01]  /*6410*/  FFMA.FTZ R7, R124, R165, R7 ;  /* 0x000000a57c077223 */ /* 0x000fe20000010007 */
[----:B------:R-:W-:Y:S01]  /*6420*/  FADD.FTZ R82, R211, R82 ;  /* 0x00000052d3527221 */ /* 0x000fe20000010000 */
[----:B------:R-:W-:Y:S01]  /*6430*/  FADD.FTZ R64, R191, R64 ;  /* 0x00000040bf407221 */ /* 0x000fe20000010000 */
[----:B-----5:R-:W-:Y:S01]  /*6440*/  @!P1 FADD.FTZ R6, R6, R5 ;  /* 0x0000000506069221 */ /* 0x020fe20000010000 */
[----:B------:R-:W0:Y:S01]  /*6450*/  SHFL.DOWN PT, R4, R19, 0x2, 0x1f ;  /* 0x08401f0013047f89 */ /* 0x000e2200000e0000 */
[----:B------:R-:W-:Y:S01]  /*6460*/  ISETP.GT.AND P1, PT, R104, 0x1d, PT ;  /* 0x0000001d6800780c */ /* 0x000fe20003f24270 */
[----:B------:R-:W-:Y:S01]  /*6470*/  FADD.FTZ R71, R189, R71 ;  /* 0x00000047bd477221 */ /* 0x000fe20000010000 */
[----:B------:R-:W-:Y:S01]  /*6480*/  FADD.FTZ R66, R185, R66 ;  /* 0x00000042b9427221 */ /* 0x000fe20000010000 */
[----:B------:R-:W5:Y:S01]  /*6490*/  SHFL.DOWN PT, R5, R6, 0x2, 0x1f ;  /* 0x08401f0006057f89 */ /* 0x000f6200000e0000 */
        /* <DEDUP_REMOVED lines=8> */
[----:B0-----:R-:W-:Y:S01]  /*6520*/  @!P1 FADD.FTZ R19, R19, R4 ;  /* 0x0000000413139221 */ /* 0x001fe20000010000 */
[----:B-----5:R-:W-:-:S04]  /*6530*/  @!P1 FADD.FTZ R6, R6, R5 ;  /* 0x0000000506069221 */ /* 0x020fc80000010000 */
[----:B------:R-:W0:Y:S01]  /*6540*/  SHFL.DOWN PT, R14, R19, 0x4, 0x1f ;  /* 0x08801f00130e7f89 */ /* 0x000e2200000e0000 */
[----:B------:R-:W-:Y:S01]  /*6550*/  ISETP.GT.AND P1, PT, R104, 0x1b, PT ;  /* 0x0000001b6800780c */ /* 0x000fe20003f24270 */
[----:B------:R-:W-:Y:S02]  /*6560*/  FMUL.FTZ R5, R162, R203 ;  /* 0x000000cba2057220 */ /* 0x000fe40000410000 */
        /* <DEDUP_REMOVED lines=13> */
[----:B------:R-:W-:Y:S01]  /*6640*/  FMUL.FTZ R5, R162, R9 ;  /* 0x00000009a2057220 */ /* 0x000fe20000410000 */
[----:B0-----:R-:W-:-:S02]  /*6650*/  @!P1 FADD.FTZ R19, R19, R14 ;  /* 0x0000000e13139221 */ /* 0x001fc40000010000 */
[----:B------:R-:W-:Y:S01]  /*6660*/  FFMA.FTZ R4, R136, R199, R187 ;  /* 0x000000c788047223 */ /* 0x000fe200000100bb */
[----:B------:R-:W-:Y:S01]  /*6670*/  FMUL.FTZ R173, R174, R5 ;  /* 0x00000005aead7220 */ /* 0x000fe20000410000 */
[----:B------:R-:W-:Y:S01]  /*6680*/  FMUL.FTZ R5, R162, R197 ;  /* 0x000000c5a2057220 */ /* 0x000fe20000410000 */
[----:B-1----:R-:W-:Y:S01]  /*6690*/  @!P1 FADD.FTZ R6, R6, R215 ;  /* 0x000000d706069221 */ /* 0x002fe20000010000 */
[----:B------:R-:W0:Y:S01]  /*66a0*/  SHFL.DOWN PT, R14, R19, 0x8, 0x1f ;  /* 0x09001f00130e7f89 */ /* 0x000e2200000e0000 */
[----:B------:R-:W-:Y:S01]  /*66b0*/  ISETP.GT.AND P1, PT, R104, 0x17, PT ;  /* 0x000000176800780c */ /* 0x000fe20003f24270 */
[----:B------:R-:W-:Y:S01]  /*66c0*/  FFMA.FTZ R173, R96, R9, R173 ;  /* 0x0000000960ad7223 */ /* 0x000fe200000100ad */
[----:B------:R-:W-:Y:S01]  /*66d0*/  FMUL.FTZ R16, R16, R5 ;  /* 0x0000000510107220 */ /* 0x000fe20000410000 */
[----:B------:R-:W1:Y:S01]  /*66e0*/  SHFL.DOWN PT, R195, R6, 0x8, 0x1f ;  /* 0x09001f0006c37f89 */ /* 0x000e6200000e0000 */
[----:B------:R-:W-:Y:S01]  /*66f0*/  FADD.FTZ R85, R4, R85 ;  /* 0x0000005504557221 */ /* 0x000fe20000010000 */
[C---:B------:R-:W-:Y:S01]  /*6700*/  FMUL.FTZ R5, R162.reuse, R11 ;  /* 0x0000000ba2057220 */ /* 0x040fe20000410000 */
[----:B------:R-:W-:Y:S01]  /*6710*/  FMUL.FTZ R4, R162, R193 ;  /* 0x000000c1a2047220 */ /* 0x000fe20000410000 */
[----:B------:R-:W-:Y:S01]  /*6720*/  FFMA.FTZ R16, R131, R197, R16 ;  /* 0x000000c583107223 */ /* 0x000fe20000010010 */
[----:B------:R-:W-:Y:S01]  /*6730*/  FADD.FTZ R80, R183, R80 ;  /* 0x00000050b7507221 */ /* 0x000fe20000010000 */
[----:B------:R-:W-:Y:S01]  /*6740*/  FMUL.FTZ R5, R176, R5 ;  /* 0x00000005b0057220 */ /* 0x000fe20000410000 */
[----:B------:R-:W-:Y:S01]  /*6750*/  FMUL.FTZ R4, R171, R4 ;  /* 0x00000004ab047220 */ /* 0x000fe20000410000 */
[----:B------:R-:W-:Y:S01]  /*6760*/  FADD.FTZ R78, R173, R78 ;  /* 0x0000004ead4e7221 */ /* 0x000fe20000010000 */
[----:B------:R-:W-:Y:S01]  /*6770*/  FADD.FTZ R83, R16, R83 ;  /* 0x0000005310537221 */ /* 0x000fe20000010000 */
[----:B------:R-:W-:Y:S01]  /*6780*/  FFMA.FTZ R11, R98, R11, R5 ;  /* 0x0000000b620b7223 */ /* 0x000fe20000010005 */
[----:B------:R-:W-:Y:S01]  /*6790*/  FFMA.FTZ R12, R129, R193, R4 ;  /* 0x000000c1810c7223 */ /* 0x000fe20000010004 */
[C---:B------:R-:W-:Y:S01]  /*67a0*/  FMUL.FTZ R5, R162.reuse, R169 ;  /* 0x000000a9a2057220 */ /* 0x040fe20000410000 */
[----:B------:R-:W-:Y:S01]  /*67b0*/  FMUL.FTZ R4, R162, R17 ;  /* 0x00000011a2047220 */ /* 0x000fe20000410000 */
[----:B------:R-:W-:Y:S01]  /*67c0*/  FADD.FTZ R76, R11, R76 ;  /* 0x0000004c0b4c7221 */ /* 0x000fe20000010000 */
[----:B------:R-:W-:Y:S01]  /*67d0*/  FADD.FTZ R81, R12, R81 ;  /* 0x000000510c517221 */ /* 0x000fe20000010000 */
[----:B------:R-:W-:Y:S01]  /*67e0*/  FMUL.FTZ R178, R178, R5 ;  /* 0x00000005b2b27220 */ /* 0x000fe20000410000 */
[----:B------:R-:W-:Y:S01]  /*67f0*/  FMUL.FTZ R177, R177, R4 ;  /* 0x00000004b1b17220 */ /* 0x000fe20000410000 */
[C---:B------:R-:W-:Y:S01]  /*6800*/  FMUL.FTZ R5, R162.reuse, R175 ;  /* 0x000000afa2057220 */ /* 0x040fe20000410000 */
[----:B------:R-:W-:Y:S01]  /*6810*/  FMUL.FTZ R162, R162, R13 ;  /* 0x0000000da2a27220 */ /* 0x000fe20000410000 */
[----:B0-----:R-:W-:Y:S01]  /*6820*/  @!P1 FADD.FTZ R19, R19, R14 ;  /* 0x0000000e13139221 */ /* 0x001fe20000010000 */
[----:B------:R-:W-:Y:S01]  /*6830*/  FFMA.FTZ R169, R99, R169, R178 ;  /* 0x000000a963a97223 */ /* 0x000fe200000100b2 */
[----:B------:R-:W-:Y:S01]  /*6840*/  FMUL.FTZ R180, R180, R5 ;  /* 0x00000005b4b47220 */ /* 0x000fe20000410000 */
[----:B------:R-:W-:Y:S01]  /*6850*/  FMUL.FTZ R207, R207, R162 ;  /* 0x000000a2cfcf7220 */ /* 0x000fe20000410000 */
[----:B-1----:R-:W-:Y:S01]  /*6860*/  @!P1 FADD.FTZ R6, R6, R195 ;  /* 0x000000c306069221 */ /* 0x002fe20000010000 */
[----:B------:R-:W0:Y:S01]  /*6870*/  SHFL.DOWN PT, R14, R19, 0x10, 0x1f ;  /* 0x0a001f00130e7f89 */ /* 0x000e2200000e0000 */
[----:B------:R-:W-:Y:S01]  /*6880*/  ISETP.NE.AND P1, PT, R104, RZ, PT ;  /* 0x000000ff6800720c */ /* 0x000fe20003f25270 */
[----:B------:R-:W-:Y:S01]  /*6890*/  FFMA.FTZ R180, R127, R175, R180 ;  /* 0x000000af7fb47223 */ /* 0x000fe200000100b4 */
[----:B------:R-:W-:Y:S01]  /*68a0*/  FFMA.FTZ R177, R100, R17, R177 ;  /* 0x0000001164b17223 */ /* 0x000fe200000100b1 */
[----:B------:R-:W1:Y:S01]  /*68b0*/  SHFL.DOWN PT, R9, R6, 0x10, 0x1f ;  /* 0x0a001f0006097f89 */ /* 0x000e6200000e0000 */
[----:B------:R-:W-:Y:S01]  /*68c0*/  FFMA.FTZ R8, R102, R13, R207 ;  /* 0x0000000d66087223 */ /* 0x000fe200000100cf */
        /* <DEDUP_REMOVED lines=26> */
.L_x_5542:
[----:B------:R-:W-:Y:S05]  /*6a70*/  BSYNC.RECONVERGENT B0 ;  /* 0x0000000000007941 */ /* 0x000fea0003800200 */
.L_x_5541:
[----:B------:R-:W-:-:S04]  /*6a80*/  UIADD3 UR6, UPT, UPT, UR6, 0x1, URZ ;  /* 0x0000000106067890 */ /* 0x000fc8000fffe0ff */
[----:B------:R-:W-:-:S09]  /*6a90*/  UISETP.GE.AND UP0, UPT, UR6, UR45, UPT ;  /* 0x0000002d0600728c */ /* 0x000fd2000bf06270 */
[----:B------:R-:W-:Y:S05]  /*6aa0*/  BRA.U !UP0, `(.L_x_5543) ;  /* 0xffffffd108547547 */ /* 0x000fea000b83ffff */
.L_x_5498:
[----:B------:R-:W-:Y:S06]  /*6ab0*/  BAR.SYNC.DEFER_BLOCKING 0x0 ;  /* 0x0000000000007b1d */ /* 0x000fec0000010000 */
[----:B------:R-:W5:Y:S01]  /*6ac0*/  LDCU.64 UR30, c[0x0][0x4f8] ;  /* 0x00009f00ff1e77ac */ /* 0x000f620008000a00 */
[----:B------:R-:W-:Y:S01]  /*6ad0*/  UIADD3 UR40, UPT, UPT, UR21, -0x1, URZ ;  /* 0xffffffff15287890 */ /* 0x000fe2000fffe0ff */
[----:B------:R-:W1:Y:S01]  /*6ae0*/  LDCU.64 UR36, c[0x0][0x500] ;  /* 0x0000a000ff2477ac */ /* 0x000e620008000a00 */
[----:B------:R-:W2:Y:S01]  /*6af0*/  LDCU.64 UR38, c[0x0][0x550] ;  /* 0x0000aa00ff2677ac */ /* 0x000ea20008000a00 */
[----:B0-----:R-:W3:Y:S04]  /*6b00*/  LDG.E.128 R4, desc[UR32][R24.64] ;  /* 0x0000002018047981 */ /* 0x001ee8000c1e1d00 */
[----:B------:R-:W4:Y:S01]  /*6b10*/  LDG.E.128 R8, desc[UR32][R24.64+0x200] ;  /* 0x0002002018087981 */ /* 0x000f22000c1e1d00 */
[----:B------:R-:W-:-:S02]  /*6b20*/  USHF.L.U32 UR28, UR40, 0xa, URZ ;  /* 0x0000000a281c7899 */ /* 0x000fc400080006ff */
[----:B------:R-:W-:Y:S02]  /*6b30*/  UIADD3 UR20, UP1, UPT, UR20, -0x800, URZ ;  /* 0xfffff80014147890 */ /* 0x000fe4000ff3e0ff */
[----:B------:R-:W-:Y:S02]  /*6b40*/  USHF.R.S32.HI UR29, URZ, 0x1f, UR28 ;  /* 0x0000001fff1d7899 */ /* 0x000fe4000801141c */
[----:B------:R-:W-:Y:S02]  /*6b50*/  UIADD3 UR18, UP2, UPT, UR18, -0x800, URZ ;  /* 0xfffff80012127890 */ /* 0x000fe4000ff5e0ff */
[----:B-----5:R-:W-:Y:S02]  /*6b60*/  UIMAD.WIDE.U32 UR26, UR35, UR30, UR28 ;  /* 0x0000001e231a72a5 */ /* 0x020fe4000f8e001c */
[----:B------:R-:W-:Y:S02]  /*6b70*/  UIADD3.X UR19, UPT, UPT, UR19, -0x1, URZ, UP1, !UPT ;  /* 0xffffffff13137890 */ /* 0x000fe40008ffe4ff */
[----:B------:R-:W-:Y:S01]  /*6b80*/  UIMAD UR27, UR35, UR31, UR27 ;  /* 0x0000001f231b72a4 */ /* 0x000fe2000f8e021b */
[----:B------:R-:W0:Y:S03]  /*6b90*/  LDCU.64 UR30, c[0x0][0x520] ;  /* 0x0000a400ff1e77ac */ /* 0x000e260008000a00 */
[----:B-1----:R-:W-:-:S02]  /*6ba0*/  UIMAD.WIDE.U32 UR26, UR34, UR36, UR26 ;  /* 0x00000024221a72a5 */ /* 0x002fc4000f8e001a */
[----:B------:R-:W-:Y:S02]  /*6bb0*/  UIADD3.X UR17, UPT, UPT, UR17, -0x1, URZ, UP2, !UPT ;  /* 0xffffffff11117890 */ /* 0x000fe400097fe4ff */
[----:B------:R-:W-:Y:S02]  /*6bc0*/  UIMAD UR27, UR34, UR37, UR27 ;  /* 0x00000025221b72a4 */ /* 0x000fe4000f8e021b */
[----:B--2---:R-:W-:Y:S01]  /*6bd0*/  ULEA UR6, UP0, UR26, UR38, 0x1 ;  /* 0x000000261a067291 */ /* 0x004fe2000f8008ff */
[----:B------:R-:W1:Y:S03]  /*6be0*/  LDCU.64 UR36, c[0x0][0x560] ;  /* 0x0000ac00ff2477ac */ /* 0x000e660008000a00 */
[----:B------:R-:W-:Y:S01]  /*6bf0*/  ULEA.HI.X UR26, UR26, UR39, UR27, 0x1, UP0 ;  /* 0x000000271a1a7291 */ /* 0x000fe200080f0c1b */
[----:B---3--:R-:W-:Y:S04]  /*6c00*/  STS.128 [R31], R4 ;  /* 0x000000041f007388 */ /* 0x008fe80000000c00 */
[----:B----4-:R-:W-:Y:S01]  /*6c10*/  STS.128 [R31+0x200], R8 ;  /* 0x000200081f007388 */ /* 0x010fe20000000c00 */
[----:B------:R-:W-:-:S03]  /*6c20*/  NOP ;  /* 0x0000000000007918 */ /* 0x000fc60000000000 */
[----:B------:R-:W2:Y:S04]  /*6c30*/  LDS.128 R12, [R30] ;  /* 0x000000001e0c7984 */ /* 0x000ea80000000c00 */
[----:B------:R-:W3:Y:S01]  /*6c40*/  LDS.128 R4, [R30+0x10] ;  /* 0x000010001e047984 */ /* 0x000ee20000000c00 */
[C---:B--2---:R-:W-:Y:S02]  /*6c50*/  SHF.L.U32 R3, R12.reuse, 0x10, RZ ;  /* 0x000000100c037819 */ /* 0x044fe400000006ff */
        /* <DEDUP_REMOVED lines=10> */
[----:B---3--:R-:W-:Y:S02]  /*6d00*/  SHF.L.U32 R11, R4, 0x10, RZ ;  /* 0x00000010040b7819 */ /* 0x008fe400000006ff */
[----:B------:R-:W-:Y:S01]  /*6d10*/  FSETP.GTU.FTZ.AND P5, PT, R2, 20, PT ;  /* 0x41a000000200780b */ /* 0x000fe20003fbc000 */
[----:B------:R-:W-:Y:S01]  /*6d20*/  FADD.FTZ R3, R3, R58 ;  /* 0x0000003a03037221 */ /* 0x000fe20000010000 */
[----:B------:R-:W-:-:S02]  /*6d30*/  PRMT R14, R14, 0x7632, R14 ;  /* 0x000076320e0e7816 */ /* 0x000fc4000000000e */
[----:B------:R-:W-:Y:S02]  /*6d40*/  FSETP.GTU.FTZ.AND P3, PT, R17, 20, PT ;  /* 0x41a000001100780b */ /* 0x000fe40003f7c000 */
[----:B------:R-:W-:Y:S01]  /*6d50*/  FSETP.GTU.FTZ.AND P4, PT, R3, 20, PT ;  /* 0x41a000000300780b */ /* 0x000fe20003f9c000 */
[----:B------:R-:W-:Y:S01]  /*6d60*/  @!P6 FMUL.FTZ R0, R0, -1.4426950216293334961 ;  /* 0xbfb8aa3b0000e820 */ /* 0x000fe20000410000 */
[----:B------:R-:W-:Y:S02]  /*6d70*/  PRMT R13, R13, 0x7632, R13 ;  /* 0x000076320d0d7816 */ /* 0x000fe4000000000d */
[----:B------:R-:W-:Y:S02]  /*6d80*/  PRMT R15, R15, 0x7632, R15 ;  /* 0x000076320f0f7816 */ /* 0x000fe4000000000f */
[----:B------:R-:W-:Y:S01]  /*6d90*/  SHF.L.U32 R13, R13, 0x10, RZ ;  /* 0x000000100d0d7819 */ /* 0x000fe200000006ff */
[----:B------:R-:W-:Y:S01]  /*6da0*/  @!P5 FMUL.FTZ R8, R2, -1.4426950216293334961 ;  /* 0xbfb8aa3b0208d820 */ /* 0x000fe20000410000 */
[----:B------:R-:W2:Y:S01]  /*6db0*/  @!P6 MUFU.EX2 R0, R0 ;  /* 0x000000000000e308 */ /* 0x000ea20000000800 */
[----:B------:R-:W-:-:S02]  /*6dc0*/  SHF.L.U32 R15, R15, 0x10, RZ ;  /* 0x000000100f0f7819 */ /* 0x000fc400000006ff */
[----:B------:R-:W-:Y:S01]  /*6dd0*/  @!P3 FMUL.FTZ R9, R17, -1.4426950216293334961 ;  /* 0xbfb8aa3b1109b820 */ /* 0x000fe20000410000 */
[----:B------:R-:W-:Y:S01]  /*6de0*/  BAR.SYNC.DEFER_BLOCKING 0x0 ;  /* 0x0000000000007b1d */ /* 0x000fe20000010000 */
[----:B------:R-:W-:Y:S01]  /*6df0*/  @!P4 FMUL.FTZ R3, R3, -1.4426950216293334961 ;  /* 0xbfb8aa3b0303c820 */ /* 0x000fe20000410000 */
[----:B------:R-:W-:Y:S01]  /*6e00*/  FADD.FTZ R15, R15, R58 ;  /* 0x0000003a0f0f7221 */ /* 0x000fe20000010000 */
[----:B------:R-:W-:Y:S02]  /*6e10*/  FSETP.GTU.FTZ.AND P2, PT, R10, 20, PT ;  /* 0x41a000000a00780b */ /* 0x000fe40003f5c000 */
[----:B------:R-:W-:Y:S01]  /*6e20*/  PRMT R4, R4, 0x7632, R4 ;  /* 0x0000763204047816 */ /* 0x000fe20000000004 */
[----:B------:R-:W3:Y:S01]  /*6e30*/  @!P5 MUFU.EX2 R8, R8 ;  /* 0x000000080008d308 */ /* 0x000ee20000000800 */
[----:B--2---:R-:W-:-:S07]  /*6e40*/  @!P6 FADD.FTZ R2, R0, 1 ;  /* 0x3f8000000002e421 */ /* 0x004fce0000010000 */
[----:B------:R-:W2:Y:S08]  /*6e50*/  @!P4 MUFU.EX2 R3, R3 ;  /* 0x000000030003c308 */ /* 0x000eb00000000800 */
[----:B------:R4:W5:Y:S01]  /*6e60*/  @!P6 MUFU.RCP R12, R2 ;  /* 0x00000002000ce308 */ /* 0x0009620000001000 */
[----:B---3--:R-:W-:Y:S01]  /*6e70*/  @!P5 FADD.FTZ R0, R8, 1 ;  /* 0x3f8000000800d421 */ /* 0x008fe20000010000 */
[----:B------:R-:W-:Y:S01]  /*6e80*/  FADD.FTZ R8, R11, R58 ;  /* 0x0000003a0b087221 */ /* 0x000fe20000010000 */
[----:B------:R-:W-:-:S02]  /*6e90*/  SHF.L.U32 R11, R5, 0x10, RZ ;  /* 0x00000010050b7819 */ /* 0x000fc400000006ff */
[----:B------:R-:W-:Y:S02]  /*6ea0*/  PRMT R5, R5, 0x7632, R5 ;  /* 0x0000763205057816 */ /* 0x000fe40000000005 */
[----:B------:R-:W-:Y:S01]  /*6eb0*/  FSETP.GTU.FTZ.AND P1, PT, R8, 20, PT ;  /* 0x41a000000800780b */ /* 0x000fe20003f3c000 */
[--C-:B------:R-:W-:Y:S01]  /*6ec0*/  FADD.FTZ R16, R11, R58.reuse ;  /* 0x0000003a0b107221 */ /* 0x100fe20000010000 */
[----:B--2---:R-:W-:Y:S01]  /*6ed0*/  @!P4 FADD.FTZ R3, R3, 1 ;  /* 0x3f8000000303c421 */ /* 0x004fe20000010000 */
[----:B------:R-:W-:Y:S01]  /*6ee0*/  SHF.L.U32 R11, R14, 0x10, RZ ;  /* 0x000000100e0b7819 */ /* 0x000fe200000006ff */
[----:B------:R2:W3:Y:S01]  /*6ef0*/  @!P5 MUFU.RCP R17, R0 ;  /* 0x000000000011d308 */ /* 0x0004e20000001000 */
[----:B----4-:R-:W-:Y:S01]  /*6f00*/  @!P2 FMUL.FTZ R2, R10, -1.4426950216293334961 ;  /* 0xbfb8aa3b0a02a820 */ /* 0x010fe20000410000 */
[----:B------:R-:W-:Y:S02]  /*6f10*/  FSETP.GTU.FTZ.AND P0, PT, R16, 20, PT ;  /* 0x41a000001000780b */ /* 0x000fe40003f1c000 */
[----:B------:R-:W-:Y:S01]  /*6f20*/  FADD.FTZ R11, R11, R58 ;  /* 0x0000003a0b0b7221 */ /* 0x000fe20000010000 */
[----:B------:R-:W-:Y:S01]  /*6f30*/  SHF.L.U32 R5, R5, 0x10, RZ ;  /* 0x0000001005057819 */ /* 0x000fe200000006ff */
[----:B-----5:R-:W-:-:S02]  /*6f40*/  @!P6 FMUL.FTZ R75, R75, R12 ;  /* 0x0000000c4b4be220 */ /* 0x020fc40000410000 */
[----:B------:R-:W4:Y:S01]  /*6f50*/  @!P4 MUFU.RCP R3, R3 ;  /* 0x000000030003c308 */ /* 0x000f220000001000 */
[----:B--2---:R-:W-:Y:S01]  /*6f60*/  FADD.FTZ R0, R13, R58 ;  /* 0x0000003a0d007221 */ /* 0x004fe20000010000 */
[----:B------:R-:W-:-:S04]  /*6f70*/  @!P1 FMUL.FTZ R8, R8, -1.4426950216293334961 ;  /* 0xbfb8aa3b08089820 */ /* 0x000fc80000410000 */
[----:B------:R-:W-:Y:S02]  /*6f80*/  FSETP.GTU.FTZ.AND P6, PT, R0, 20, PT ;  /* 0x41a000000000780b */ /* 0x000fe40003fdc000 */
[----:B------:R-:W2:Y:S01]  /*6f90*/  @!P1 MUFU.EX2 R12, R8 ;  /* 0x00000008000c9308 */ /* 0x000ea20000000800 */
[----:B---3--:R-:W-:Y:S01]  /*6fa0*/  @!P5 FMUL.FTZ R70, R70, R17 ;  /* 0x000000114646d220 */ /* 0x008fe20000410000 */
[----:B------:R-:W-:-:S06]  /*6fb0*/  FSETP.GTU.FTZ.AND P5, PT, R15, 20, PT ;  /* 0x41a000000f00780b */ /* 0x000fcc0003fbc000 */
[----:B------:R-:W3:Y:S01]  /*6fc0*/  @!P3 MUFU.EX2 R9, R9 ;  /* 0x000000090009b308 */ /* 0x000ee20000000800 */
[----:B----4-:R-:W-:Y:S01]  /*6fd0*/  @!P4 FMUL.FTZ R68, R68, R3 ;  /* 0x000000034444c220 */ /* 0x010fe20000410000 */
[----:B------:R-:W-:Y:S01]  /*6fe0*/  FSETP.GTU.FTZ.AND P4, PT, R11, 20, PT ;  /* 0x41a000000b00780b */ /* 0x000fe20003f9c000 */
[----:B------:R-:W-:-:S05]  /*6ff0*/  @!P6 FMUL.FTZ R0, R0, -1.4426950216293334961 ;  /* 0xbfb8aa3b0000e820 */ /* 0x000fca0000410000 */
[----:B------:R4:W5:Y:S01]  /*7000*/  @!P2 MUFU.EX2 R10, R2 ;  /* 0x00000002000aa308 */ /* 0x0009620000000800 */
[----:B--2---:R-:W-:-:S06]  /*7010*/  @!P1 FADD.FTZ R12, R12, 1 ;  /* 0x3f8000000c0c9421 */ /* 0x004fcc0000010000 */
[----:B------:R-:W-:Y:S01]  /*7020*/  @!P4 FMUL.FTZ R3, R11, -1.4426950216293334961 ;  /* 0xbfb8aa3b0b03c820 */ /* 0x000fe20000410000 */
[----:B------:R-:W-:Y:S01]  /*7030*/  @!P6 MUFU.EX2 R0, R0 ;  /* 0x000000000000e308 */ /* 0x000fe20000000800 */
[----:B------:R-:W-:Y:S01]  /*7040*/  @!P5 FMUL.FTZ R11, R15, -1.4426950216293334961 ;  /* 0xbfb8aa3b0f0bd820 */ /* 0x000fe20000410000 */
[----:B----4-:R-:W-:Y:S01]  /*7050*/  @!P0 FMUL.FTZ R2, R16, -1.4426950216293334961 ;  /* 0xbfb8aa3b10028820 */ /* 0x010fe20000410000 */
[----:B---3--:R-:W-:Y:S01]  /*7060*/  @!P3 FADD.FTZ R9, R9, 1 ;  /* 0x3f8000000909b421 */ /* 0x008fe20000010000 */
[C---:B------:R-:W-:Y:S02]  /*7070*/  SHF.L.U32 R15, R6.reuse, 0x10, RZ ;  /* 0x00000010060f7819 */ /* 0x040fe400000006ff */
[----:B------:R-:W-:Y:S02]  /*7080*/  PRMT R6, R6, 0x7632, R6 ;  /* 0x0000763206067816 */ /* 0x000fe40000000006 */
[----:B------:R-:W2:Y:S01]  /*7090*/  @!P4 MUFU.EX2 R3, R3 ;  /* 0x000000030003c308 */ /* 0x000ea20000000800 */
[----:B-----5:R-:W-:-:S07]  /*70a0*/  @!P2 FADD.FTZ R10, R10, 1 ;  /* 0x3f8000000a0aa421 */ /* 0x020fce0000010000 */
[----:B------:R-:W3:Y:S08]  /*70b0*/  @!P5 MUFU.EX2 R11, R11 ;  /* 0x0000000b000bd308 */ /* 0x000ef00000000800 */
[----:B------:R4:W5:Y:S01]  /*70c0*/  @!P0 MUFU.EX2 R13, R2 ;  /* 0x00000002000d8308 */ /* 0x0009620000000800 */
[----:B--2---:R-:W-:Y:S01]  /*70d0*/  @!P4 FADD.FTZ R8, R3, 1 ;  /* 0x3f8000000308c421 */ /* 0x004fe20000010000 */
[----:B------:R-:W-:-:S05]  /*70e0*/  SHF.L.U32 R3, R7, 0x10, RZ ;  /* 0x0000001007037819 */ /* 0x000fca00000006ff */
[--C-:B------:R-:W-:Y:S01]  /*70f0*/  FADD.FTZ R14, R3, R58.reuse ;  /* 0x0000003a030e7221 */ /* 0x100fe20000010000 */
[----:B------:R-:W2:Y:S01]  /*7100*/  @!P4 MUFU.RCP R8, R8 ;  /* 0x000000080008c308 */ /* 0x000ea20000001000 */
[----:B----4-:R-:W-:Y:S01]  /*7110*/  @!P6 FADD.FTZ R2, R0, 1 ;  /* 0x3f8000000002e421 */ /* 0x010fe20000010000 */
[----:B---3--:R-:W-:Y:S01]  /*7120*/  @!P5 FADD.FTZ R11, R11, 1 ;  /* 0x3f8000000b0bd421 */ /* 0x008fe20000010000 */
[----:B------:R-:W-:Y:S01]  /*7130*/  FADD.FTZ R0, R15, R58 ;  /* 0x0000003a0f007221 */ /* 0x000fe20000010000 */
[----:B------:R-:W-:-:S04]  /*7140*/  SHF.L.U32 R3, R4, 0x10, RZ ;  /* 0x0000001004037819 */ /* 0x000fc800000006ff */
[----:B------:R-:W3:Y:S01]  /*7150*/  @!P6 MUFU.RCP R2, R2 ;  /* 0x000000020002e308 */ /* 0x000ee20000001000 */
[----:B-----5:R-:W-:-:S07]  /*7160*/  @!P0 FADD.FTZ R13, R13, 1 ;  /* 0x3f8000000d0d8421 */ /* 0x020fce0000010000 */
[----:B------:R-:W4:Y:S01]  /*7170*/  @!P3 MUFU.RCP R9, R9 ;  /* 0x000000090009b308 */ /* 0x000f220000001000 */
[----:B--2---:R-:W-:Y:S01]  /*7180*/  @!P4 FMUL.FTZ R79, R79, R8 ;  /* 0x000000084f4fc220 */ /* 0x004fe20000410000 */
[----:B------:R-:W-:-:S06]  /*7190*/  FSETP.GTU.FTZ.AND P4, PT, R14, 20, PT ;  /* 0x41a000000e00780b */ /* 0x000fcc0003f9c000 */
[----:B------:R2:W5:Y:S01]  /*71a0*/  @!P5 MUFU.RCP R8, R11 ;  /* 0x0000000b0008d308 */ /* 0x0005620000001000 */
[----:B---3--:R-:W-:Y:S01]  /*71b0*/  @!P6 FMUL.FTZ R77, R77, R2 ;  /* 0x000000024d4de220 */ /* 0x008fe20000410000 */
[----:B------:R-:W-:Y:S02]  /*71c0*/  PRMT R2, R7, 0x7632, R2 ;  /* 0x0000763207027816 */ /* 0x000fe40000000002 */
[----:B------:R-:W-:Y:S01]  /*71d0*/  SHF.L.U32 R7, R6, 0x10, RZ ;  /* 0x0000001006077819 */ /* 0x000fe200000006ff */
[--C-:B------:R-:W-:Y:S01]  /*71e0*/  FADD.FTZ R6, R5, R58.reuse ;  /* 0x0000003a05067221 */ /* 0x100fe20000010000 */
[----:B------:R-:W-:Y:S01]  /*71f0*/  SHF.L.U32 R5, R2, 0x10, RZ ;  /* 0x0000001002057819 */ /* 0x000fe200000006ff */
[----:B------:R-:W-:Y:S01]  /*7200*/  @!P4 FMUL.FTZ R4, R14, -1.4426950216293334961 ;  /* 0xbfb8aa3b0e04c820 */ /* 0x000fe20000410000 */
[----:B------:R3:W0:Y:S01]  /*7210*/  @!P2 MUFU.RCP R17, R10 ;  /* 0x0000000a0011a308 */ /* 0x0006220000001000 */
[--C-:B------:R-:W-:Y:S01]  /*7220*/  FADD.FTZ R7, R7, R58.reuse ;  /* 0x0000003a07077221 */ /* 0x100fe20000010000 */
[----:B----4-:R-:W-:Y:S01]  /*7230*/  @!P3 FMUL.FTZ R72, R72, R9 ;  /* 0x000000094848b220 */ /* 0x010fe20000410000 */
[----:B------:R-:W-:Y:S01]  /*7240*/  FSETP.GTU.FTZ.AND P6, PT, R0, 20, PT ;  /* 0x41a000000000780b */ /* 0x000fe20003fdc000 */
[--C-:B------:R-:W-:Y:S01]  /*7250*/  FADD.FTZ R9, R3, R58.reuse ;  /* 0x0000003a03097221 */ /* 0x100fe20000010000 */
[----:B------:R-:W-:Y:S01]  /*7260*/  FADD.FTZ R5, R5, R58 ;  /* 0x0000003a05057221 */ /* 0x000fe20000010000 */
[----:B--2---:R-:W-:-:S02]  /*7270*/  F2FP.BF16.F32.PACK_AB R11, R60, R67 ;  /* 0x000000433c0b723e */ /* 0x004fc400000010ff */
[----:B------:R-:W2:Y:S01]  /*7280*/  @!P1 MUFU.RCP R15, R12 ;  /* 0x0000000c000f9308 */ /* 0x000ea20000001000 */
[----:B-----5:R-:W-:Y:S01]  /*7290*/  @!P5 FMUL.FTZ R81, R81, R8 ;  /* 0x000000085151d220 */ /* 0x020fe20000410000 */
[----:B------:R-:W-:Y:S02]  /*72a0*/  FSETP.GTU.FTZ.AND P5, PT, R7, 20, PT ;  /* 0x41a000000700780b */ /* 0x000fe40003fbc000 */
[----:B------:R-:W-:Y:S02]  /*72b0*/  FSETP.GTU.FTZ.AND P3, PT, R9, 20, PT ;  /* 0x41a000000900780b */ /* 0x000fe40003f7c000 */
[----:B---3--:R-:W-:Y:S02]  /*72c0*/  F2FP.BF16.F32.PACK_AB R10, R62, R69 ;  /* 0x000000453e0a723e */ /* 0x008fe400000010ff */
[----:B------:R3:W4:Y:S01]  /*72d0*/  @!P4 MUFU.EX2 R12, R4 ;  /* 0x00000004000cc308 */ /* 0x0007220000000800 */
[----:B0-----:R-:W-:Y:S01]  /*72e0*/  @!P2 FMUL.FTZ R74, R74, R17 ;  /* 0x000000114a4aa220 */ /* 0x001fe20000410000 */
[----:B------:R-:W-:Y:S01]  /*72f0*/  FSETP.GTU.FTZ.AND P2, PT, R6, 20, PT ;  /* 0x41a000000600780b */ /* 0x000fe20003f5c000 */
[----:B------:R-:W-:Y:S01]  /*7300*/  @!P6 FMUL.FTZ R0, R0, -1.4426950216293334961 ;  /* 0xbfb8aa3b0000e820 */ /* 0x000fe20000410000 */
[----:B------:R-:W-:-:S03]  /*7310*/  F2FP.BF16.F32.PACK_AB R69, R77, R70 ;  /* 0x000000464d45723e */ /* 0x000fc600000010ff */
[----:B------:R-:W-:Y:S01]  /*7320*/  @!P5 FMUL.FTZ R8, R7, -1.4426950216293334961 ;  /* 0xbfb8aa3b0708d820 */ /* 0x000fe20000410000 */
[----:B------:R0:W5:Y:S01]  /*7330*/  @!P6 MUFU.EX2 R3, R0 ;  /* 0x000000000003e308 */ /* 0x0001620000000800 */
[----:B--2---:R-:W-:Y:S01]  /*7340*/  @!P1 FMUL.FTZ R76, R76, R15 ;  /* 0x0000000f4c4c9220 */ /* 0x004fe20000410000 */
[----:B------:R-:W-:Y:S02]  /*7350*/  FSETP.GTU.FTZ.AND P1, PT, R5, 20, PT ;  /* 0x41a000000500780b */ /* 0x000fe40003f3c000 */
[----:B------:R-:W-:Y:S02]  /*7360*/  F2FP.BF16.F32.PACK_AB R7, R90, R97 ;  /* 0x000000615a07723e */ /* 0x000fe400000010ff */
[----:B---3--:R-:W-:Y:S01]  /*7370*/  F2FP.BF16.F32.PACK_AB R4, R84, R91 ;  /* 0x0000005b5404723e */ /* 0x008fe200000010ff */
[----:B------:R-:W-:Y:S01]  /*7380*/  @!P2 FMUL.FTZ R2, R6, -1.4426950216293334961 ;  /* 0xbfb8aa3b0602a820 */ /* 0x000fe20000410000 */
[----:B------:R2:W3:Y:S01]  /*7390*/  @!P5 MUFU.EX2 R16, R8 ;  /* 0x000000080010d308 */ /* 0x0004e20000000800 */
[----:B0-----:R-:W-:Y:S01]  /*73a0*/  @!P3 FMUL.FTZ R0, R9, -1.4426950216293334961 ;  /* 0xbfb8aa3b0900b820 */ /* 0x001fe20000410000 */
[----:B------:R-:W-:Y:S01]  /*73b0*/  F2FP.BF16.F32.PACK_AB R6, R88, R95 ;  /* 0x0000005f5806723e */ /* 0x000fe200000010ff */
[----:B----4-:R-:W-:Y:S01]  /*73c0*/  @!P4 FADD.FTZ R17, R12, 1 ;  /* 0x3f8000000c11c421 */ /* 0x010fe20000010000 */
[----:B------:R-:W-:-:S02]  /*73d0*/  F2FP.BF16.F32.PACK_AB R9, R64, R71 ;  /* 0x000000474009723e */ /* 0x000fc400000010ff */
[----:B------:R-:W-:Y:S01]  /*73e0*/  F2FP.BF16.F32.PACK_AB R71, R81, R74 ;  /* 0x0000004a5147723e */ /* 0x000fe200000010ff */
[----:B------:R-:W-:Y:S01]  /*73f0*/  @!P1 FMUL.FTZ R14, R5, -1.4426950216293334961 ;  /* 0xbfb8aa3b050e9820 */ /* 0x000fe20000410000 */
[----:B------:R-:W-:Y:S01]  /*7400*/  F2FP.BF16.F32.PACK_AB R5, R86, R93 ;  /* 0x0000005d5605723e */ /* 0x000fe200000010ff */
[----:B------:R-:W0:Y:S01]  /*7410*/  @!P0 MUFU.RCP R19, R13 ;  /* 0x0000000d00138308 */ /* 0x000e220000001000 */
[----:B--2---:R-:W-:Y:S01]  /*7420*/  F2FP.BF16.F32.PACK_AB R8, R66, R73 ;  /* 0x000000494208723e */ /* 0x004fe200000010ff */
[----:B-----5:R-:W-:Y:S02]  /*7430*/  @!P6 FADD.FTZ R3, R3, 1 ;  /* 0x3f8000000303e421 */ /* 0x020fe40000010000 */
[----:B------:R-:W-:Y:S04]  /*7440*/  STS.128 [R30], R4 ;  /* 0x000000041e007388 */ /* 0x000fe80000000c00 */
[----:B------:R2:W-:Y:S01]  /*7450*/  STS.128 [R30+0x10], R8 ;  /* 0x000010081e007388 */ /* 0x0005e20000000c00 */
[----:B------:R4:W5:Y:S01]  /*7460*/  @!P1 MUFU.EX2 R18, R14 ;  /* 0x0000000e00129308 */ /* 0x0009620000000800 */
[----:B------:R-:W-:-:S02]  /*7470*/  NOP ;  /* 0x0000000000007918 */ /* 0x000fc40000000000 */
[----:B------:R-:W-:Y:S05]  /*7480*/  LDS.128 R4, [R31+0x200] ;  /* 0x000200001f047984 */ /* 0x000fea0000000c00 */
[----:B------:R-:W1:Y:S01]  /*7490*/  @!P2 MUFU.EX2 R2, R2 ;  /* 0x000000020002a308 */ /* 0x000e620000000800 */
[----:B---3--:R-:W-:Y:S01]  /*74a0*/  @!P5 FADD.FTZ R16, R16, 1 ;  /* 0x3f8000001010d421 */ /* 0x008fe20000010000 */
[----:B0-----:R-:W-:Y:S01]  /*74b0*/  @!P0 FMUL.FTZ R78, R78, R19 ;  /* 0x000000134e4e8220 */ /* 0x001fe20000410000 */
[----:B----4-:R-:W0:Y:S01]  /*74c0*/  LDS.128 R12, [R31] ;  /* 0x000000001f0c7984 */ /* 0x010e220000000c00 */
[----:B------:R-:W-:Y:S01]  /*74d0*/  IADD3 R59, P0, PT, R59, -0x800, RZ ;  /* 0xfffff8003b3b7810 */ /* 0x000fe20007f1e0ff */
[----:B--2---:R-:W-:-:S03]  /*74e0*/  FADD.FTZ R9, R75, R56 ;  /* 0x000000384b097221 */ /* 0x004fc60000010000 */
[----:B------:R-:W2:Y:S01]  /*74f0*/  @!P3 MUFU.EX2 R0, R0 ;  /* 0x000000000000b308 */ /* 0x000ea20000000800 */
[----:B-----5:R-:W-:Y:S01]  /*7500*/  @!P1 FADD.FTZ R18, R18, 1 ;  /* 0x3f80000012129421 */ /* 0x020fe20000010000 */
[----:B------:R-:W-:Y:S01]  /*7510*/  IADD3.X R57, PT, PT, R57, -0x1, RZ, P0, !PT ;  /* 0xffffffff39397810 */ /* 0x000fe200007fe4ff */
[----:B------:R-:W-:Y:S01]  /*7520*/  FADD.FTZ R9, R9, R68 ;  /* 0x0000004409097221 */ /* 0x000fe20000010000 */
[----:B------:R-:W-:-:S04]  /*7530*/  F2FP.BF16.F32.PACK_AB R68, R68, R75 ;  /* 0x0000004b4444723e */ /* 0x000fc800000010ff */
[----:B------:R3:W4:Y:S01]  /*7540*/  @!P6 MUFU.RCP R25, R3 ;  /* 0x000000030019e308 */ /* 0x0007220000001000 */
[----:B-1----:R-:W-:-:S07]  /*7550*/  @!P2 FADD.FTZ R2, R2, 1 ;  /* 0x3f8000000202a421 */ /* 0x002fce0000010000 */
[----:B------:R1:W5:Y:S01]  /*7560*/  @!P2 MUFU.RCP R8, R2 ;  /* 0x000000020008a308 */ /* 0x0003620000001000 */
[----:B---3--:R-:W-:Y:S01]  /*7570*/  MOV R3, UR26 ;  /* 0x0000001a00037c02 */ /* 0x008fe20008000f00 */
[----:B--2---:R-:W-:Y:S01]  /*7580*/  @!P3 FADD.FTZ R0, R0, 1 ;  /* 0x3f8000000000b421 */ /* 0x004fe20000010000 */
[----:B------:R-:W2:Y:S05]  /*7590*/  LDCU.64 UR26, c[0x0][0x518] ;  /* 0x0000a300ff1a77ac */ /* 0x000eaa0008000a00 */
[----:B------:R-:W3:Y:S01]  /*75a0*/  @!P4 MUFU.RCP R17, R17 ;  /* 0x000000110011c308 */ /* 0x000ee20000001000 */
[----:B-1----:R-:W-:Y:S01]  /*75b0*/  MOV R2, UR6 ;  /* 0x0000000600027c02 */ /* 0x002fe20008000f00 */
[----:B----4-:R-:W-:-:S04]  /*75c0*/  @!P6 FMUL.FTZ R80, R80, R25 ;  /* 0x000000195050e220 */ /* 0x010fc80000410000 */
[----:B------:R-:W-:Y:S02]  /*75d0*/  IMAD.WIDE.U32 R2, R65, 0x10, R2 ;  /* 0x0000001041027825 */ /* 0x000fe400078e0002 */
[----:B------:R-:W1:Y:S02]  /*75e0*/  @!P3 MUFU.RCP R0, R0 ;  /* 0x000000000000b308 */ /* 0x000e640000001000 */
[----:B-----5:R-:W-:Y:S01]  /*75f0*/  @!P2 FMUL.FTZ R85, R85, R8 ;  /* 0x000000085555a220 */ /* 0x020fe20000410000 */
[----:B0-----:R-:W-:Y:S01]  /*7600*/  STG.E.128 desc[UR32][R2.64], R12 ;  /* 0x0000000c02007986 */ /* 0x001fe2000c101d20 */
[----:B--2---:R-:W-:-:S03]  /*7610*/  UIMAD.WIDE.U32 UR28, UR35, UR26, UR28 ;  /* 0x0000001a231c72a5 */ /* 0x004fc6000f8e001c */
[----:B------:R0:W-:Y:S01]  /*7620*/  STG.E.128 desc[UR32][R2.64+0x200], R4 ;  /* 0x0002000402007986 */ /* 0x0001e2000c101d20 */
[----:B------:R-:W2:Y:S01]  /*7630*/  @!P5 MUFU.RCP R16, R16 ;  /* 0x000000100010d308 */ /* 0x000ea20000001000 */
[----:B---3--:R-:W-:Y:S01]  /*7640*/  @!P4 FMUL.FTZ R82, R82, R17 ;  /* 0x000000115252c220 */ /* 0x008fe20000410000 */
[----:B------:R-:W-:Y:S01]  /*7650*/  UIMAD UR27, UR35, UR27, UR29 ;  /* 0x0000001b231b72a4 */ /* 0x000fe2000f8e021d */
[----:B------:R-:W-:-:S03]  /*7660*/  UMOV UR26, UR28 ;  /* 0x0000001c001a7c82 */ /* 0x000fc60008000000 */
[----:B------:R-:W-:Y:S02]  /*7670*/  UIMAD.WIDE.U32 UR26, UR34, UR30, UR26 ;  /* 0x0000001e221a72a5 */ /* 0x000fe4000f8e001a */
[----:B------:R-:W3:Y:S01]  /*7680*/  @!P1 MUFU.RCP R18, R18 ;  /* 0x0000001200129308 */ /* 0x000ee20000001000 */
[----:B-1----:R-:W-:Y:S01]  /*7690*/  @!P3 FMUL.FTZ R83, R83, R0 ;  /* 0x000000005353b220 */ /* 0x002fe20000410000 */
[----:B------:R-:W-:Y:S01]  /*76a0*/  FADD.FTZ R0, R9, R70 ;  /* 0x0000004609007221 */ /* 0x000fe20000010000 */
[----:B------:R-:W-:Y:S01]  /*76b0*/  F2FP.BF16.F32.PACK_AB R70, R79, R72 ;  /* 0x000000484f46723e */ /* 0x000fe200000010ff */
[----:B------:R-:W-:Y:S01]  /*76c0*/  BAR.SYNC.DEFER_BLOCKING 0x0 ;  /* 0x0000000000007b1d */ /* 0x000fe20000010000 */
[----:B------:R-:W-:Y:S01]  /*76d0*/  F2FP.BF16.F32.PACK_AB R9, R85, R78 ;  /* 0x0000004e5509723e */ /* 0x000fe200000010ff */
[----:B------:R-:W-:Y:S01]  /*76e0*/  FADD.FTZ R77, R0, R77 ;  /* 0x0000004d004d7221 */ /* 0x000fe20000010000 */
[----:B------:R-:W-:Y:S01]  /*76f0*/  F2FP.BF16.F32.PACK_AB R8, R83, R76 ;  /* 0x0000004c5308723e */ /* 0x000fe200000010ff */
[----:B------:R-:W-:Y:S01]  /*7700*/  UIMAD UR27, UR34, UR31, UR27 ;  /* 0x0000001f221b72a4 */ /* 0x000fe2000f8e021b */
[----:B--2---:R-:W-:Y:S01]  /*7710*/  @!P5 FMUL.FTZ R87, R87, R16 ;  /* 0x000000105757d220 */ /* 0x004fe20000410000 */
[----:B------:R-:W-:Y:S01]  /*7720*/  FADD.FTZ R72, R77, R72 ;  /* 0x000000484d487221 */ /* 0x000fe20000010000 */
[----:B------:R-:W-:-:S03]  /*7730*/  ULEA UR6, UP0, UR26, UR36, 0x1 ;  /* 0x000000241a067291 */ /* 0x000fc6000f8008ff */
[----:B------:R-:W-:Y:S01]  /*7740*/  F2FP.BF16.F32.PACK_AB R10, R87, R80 ;  /* 0x00000050570a723e */ /* 0x000fe200000010ff */
[----:B------:R-:W-:Y:S01]  /*7750*/  FADD.FTZ R79, R72, R79 ;  /* 0x0000004f484f7221 */ /* 0x000fe20000010000 */
[----:B------:R-:W-:Y:S01]  /*7760*/  ULEA.HI.X UR26, UR26, UR37, UR27, 0x1, UP0 ;  /* 0x000000251a1a7291 */ /* 0x000fe200080f0c1b */
[----:B---3--:R-:W-:Y:S01]  /*7770*/  @!P1 FMUL.FTZ R89, R89, R18 ;  /* 0x0000001259599220 */ /* 0x008fe20000410000 */
[----:B0-----:R-:W-:Y:S01]  /*7780*/  MOV R2, UR6 ;  /* 0x0000000600027c02 */ /* 0x001fe20008000f00 */
[----:B------:R-:W-:Y:S01]  /*7790*/  FADD.FTZ R74, R79, R74 ;  /* 0x0000004a4f4a7221 */ /* 0x000fe20000010000 */
[----:B------:R-:W-:Y:S02]  /*77a0*/  UIADD3 UR22, UP0, UPT, UR22, -0x800, URZ ;  /* 0xfffff80016167890 */ /* 0x000fe4000ff1e0ff */
[----:B------:R-:W-:Y:S01]  /*77b0*/  F2FP.BF16.F32.PACK_AB R11, R89, R82 ;  /* 0x00000052590b723e */ /* 0x000fe200000010ff */
[----:B------:R-:W-:Y:S01]  /*77c0*/  FADD.FTZ R81, R74, R81 ;  /* 0x000000514a517221 */ /* 0x000fe20000010000 */
[----:B------:R-:W-:Y:S01]  /*77d0*/  MOV R3, UR26 ;  /* 0x0000001a00037c02 */ /* 0x000fe20008000f00 */
[----:B------:R-:W-:-:S02]  /*77e0*/  UIADD3.X UR24, UPT, UPT, UR24, -0x1, URZ, UP0, !UPT ;  /* 0xffffffff18187890 */ /* 0x000fc400087fe4ff */
[----:B------:R-:W-:Y:S01]  /*77f0*/  FADD.FTZ R76, R81, R76 ;  /* 0x0000004c514c7221 */ /* 0x000fe20000010000 */
[----:B------:R-:W-:Y:S01]  /*7800*/  STS.128 [R30], R68 ;  /* 0x000000441e007388 */ /* 0x000fe20000000c00 */
[----:B------:R-:W-:Y:S01]  /*7810*/  IMAD.WIDE.U32 R2, R65, 0x10, R2 ;  /* 0x0000001041027825 */ /* 0x000fe200078e0002 */
[----:B------:R-:W-:-:S03]  /*7820*/  UISETP.GT.AND UP0, UPT, UR21, 0x1, UPT ;  /* 0x000000011500788c */ /* 0x000fc6000bf04270 */
[----:B------:R-:W-:Y:S01]  /*7830*/  FADD.FTZ R83, R76, R83 ;  /* 0x000000534c537221 */ /* 0x000fe20000010000 */
[----:B------:R-:W-:Y:S01]  /*7840*/  STS.128 [R30+0x10], R8 ;  /* 0x000010081e007388 */ /* 0x000fe20000000c00 */
[----:B------:R-:W-:-:S03]  /*7850*/  NOP ;  /* 0x0000000000007918 */ /* 0x000fc60000000000 */
[----:B------:R-:W0:Y:S01]  /*7860*/  LDS.128 R12, [R31] ;  /* 0x000000001f0c7984 */ /* 0x000e220000000c00 */
[----:B------:R-:W-:Y:S01]  /*7870*/  FADD.FTZ R78, R83, R78 ;  /* 0x0000004e534e7221 */ /* 0x000fe20000010000 */
[----:B------:R-:W-:Y:S02]  /*7880*/  UMOV UR21, UR40 ;  /* 0x0000002800157c82 */ /* 0x000fe40008000000 */
[----:B------:R-:W1:Y:S01]  /*7890*/  LDS.128 R16, [R31+0x200] ;  /* 0x000200001f107984 */ /* 0x000e620000000c00 */
        /* <DEDUP_REMOVED lines=8> */
.L_x_5465:
        /* <DEDUP_REMOVED lines=41> */
.L_x_5546:
[----:B------:R-:W-:Y:S05]  /*7bb0*/  BSYNC.RECONVERGENT B0 ;  /* 0x0000000000007941 */ /* 0x000fea0003800200 */
.L_x_5545:
        /* <DEDUP_REMOVED lines=39> */
.L_x_5548:
[----:B------:R-:W-:Y:S05]  /*7e30*/  BSYNC.RECONVERGENT B0 ;  /* 0x0000000000007941 */ /* 0x000fea0003800200 */
.L_x_5547:
        /* <DEDUP_REMOVED lines=9> */
.L_x_5550:
        /* <DEDUP_REMOVED lines=30> */
.L_x_5549:
[----:B------:R-:W-:Y:S05]  /*80b0*/  EXIT ;  /* 0x000000000000794d */ /* 0x000fea0003800000 */
.L_x_5503:
[----:B------:R-:W-:Y:S01]  /*80c0*/  HFMA2 R180, -RZ, RZ, 0, 5.9604644775390625e-08 ;  /* 0x00000001ffb47431 */ /* 0x000fe200000001ff */
[----:B------:R-:W-:Y:S02]  /*80d0*/  MOV R177, R7 ;  /* 0x0000000700b17202 */ /* 0x000fe40000000f00 */
[----:B------:R-:W-:Y:S02]  /*80e0*/  MOV R207, RZ ;  /* 0x000000ff00cf7202 */ /* 0x000fe40000000f00 */
[----:B------:R-:W-:-:S07]  /*80f0*/  MOV R6, 0xffffffff ;  /* 0xffffffff00067802 */ /* 0x000fce0000000f00 */
[----:B01---5:R-:W-:Y:S05]  /*8100*/  WARPSYNC.COLLECTIVE R6, `(.L_x_5551) ;  /* 0x0000000006087348 */ /* 0x023fea0003c00000 */
[----:B------:R2:W3:Y:S02]  /*8110*/  SHFL.UP P6, R5, R177, R180, R207 ;  /* 0x040000b4b1057389 */ /* 0x0004e400000c00cf */
[----:B0123-5:R-:W-:Y:S05]  /*8120*/  ENDCOLLECTIVE ;  /* 0x000000000000791b */ /* 0x02ffea0003800000 */
.L_x_5551:
[----:B------:R-:W-:Y:S02]  /*8130*/  MOV R177, R174 ;  /* 0x000000ae00b17202 */ /* 0x000fe40000000f00 */
[----:B------:R-:W-:-:S07]  /*8140*/  MOV R4, R5 ;  /* 0x0000000500047202 */ /* 0x000fce0000000f00 */
[----:B------:R-:W-:Y:S05]  /*8150*/  WARPSYNC.COLLECTIVE R6, `(.L_x_5552) ;  /* 0x0000000006087348 */ /* 0x000fea0003c00000 */
[----:B------:R0:W1:Y:S02]  /*8160*/  SHFL.UP P6, R5, R177, R180, R207 ;  /* 0x040000b4b1057389 */ /* 0x00006400000c00cf */
[----:B01----:R-:W-:Y:S05]  /*8170*/  ENDCOLLECTIVE ;  /* 0x000000000000791b */ /* 0x003fea0003800000 */
.L_x_5552:
        /* <DEDUP_REMOVED lines=9> */
.L_x_5553:
[----:B------:R-:W-:Y:S02]  /*8210*/  MOV R177, R176 ;  /* 0x000000b000b17202 */ /* 0x000fe40000000f00 */
[----:B------:R-:W-:-:S07]  /*8220*/  MOV R4, R5 ;  /* 0x0000000500047202 */ /* 0x000fce0000000f00 */
[----:B------:R-:W-:Y:S05]  /*8230*/  WARPSYNC.COLLECTIVE R6, `(.L_x_5554) ;  /* 0x0000000006087348 */ /* 0x000fea0003c00000 */
[----:B------:R0:W1:Y:S02]  /*8240*/  SHFL.UP P6, R5, R177, R180, R207 ;  /* 0x040000b4b1057389 */ /* 0x00006400000c00cf */
[----:B01----:R-:W-:Y:S05]  /*8250*/  ENDCOLLECTIVE ;  /* 0x000000000000791b */ /* 0x003fea0003800000 */
.L_x_5554:
        /* <DEDUP_REMOVED lines=8> */
.L_x_5555:
[----:B------:R-:W-:Y:S02]  /*82e0*/  MOV R177, R178 ;  /* 0x000000b200b17202 */ /* 0x000fe40000000f00 */
[----:B------:R-:W-:-:S07]  /*82f0*/  MOV R4, R5 ;  /* 0x0000000500047202 */ /* 0x000fce0000000f00 */
[----:B------:R-:W-:Y:S05]  /*8300*/  WARPSYNC.COLLECTIVE R6, `(.L_x_5556) ;  /* 0x0000000006087348 */ /* 0x000fea0003c00000 */
[----:B------:R0:W1:Y:S02]  /*8310*/  SHFL.UP P6, R5, R177, R180, R207 ;  /* 0x040000b4b1057389 */ /* 0x00006400000c00cf */
[----:B01----:R-:W-:Y:S05]  /*8320*/  ENDCOLLECTIVE ;  /* 0x000000000000791b */ /* 0x003fea0003800000 */
.L_x_5556:
        /* <DEDUP_REMOVED lines=8> */
.L_x_5557:
[----:B------:R-:W-:Y:S02]  /*83b0*/  MOV R177, R174 ;  /* 0x000000ae00b17202 */ /* 0x000fe40000000f00 */
[----:B------:R-:W-:-:S07]  /*83c0*/  MOV R4, R5 ;  /* 0x0000000500047202 */ /* 0x000fce0000000f00 */
[----:B------:R-:W-:Y:S05]  /*83d0*/  WARPSYNC.COLLECTIVE R6, `(.L_x_5558) ;  /* 0x0000000006087348 */ /* 0x000fea0003c00000 */
[----:B------:R0:W1:Y:S02]  /*83e0*/  SHFL.UP P6, R5, R177, R180, R207 ;  /* 0x040000b4b1057389 */ /* 0x00006400000c00cf */
[----:B01----:R-:W-:Y:S05]  /*83f0*/  ENDCOLLECTIVE ;  /* 0x000000000000791b */ /* 0x003fea0003800000 */
.L_x_5558:
        /* <DEDUP_REMOVED lines=8> */
.L_x_5559:
[----:B------:R-:W-:Y:S02]  /*8480*/  MOV R177, R4 ;  /* 0x0000000400b17202 */ /* 0x000fe40000000f00 */
[----:B------:R-:W-:-:S07]  /*8490*/  MOV R176, R5 ;  /* 0x0000000500b07202 */ /* 0x000fce0000000f00 */
[----:B------:R-:W-:Y:S05]  /*84a0*/  WARPSYNC.COLLECTIVE R6, `(.L_x_5560) ;  /* 0x0000000006087348 */ /* 0x000fea0003c00000 */
[----:B------:R0:W1:Y:S02]  /*84b0*/  SHFL.UP P6, R5, R177, R180, R207 ;  /* 0x040000b4b1057389 */ /* 0x00006400000c00cf */
[----:B01----:R-:W-:Y:S05]  /*84c0*/  ENDCOLLECTIVE ;  /* 0x000000000000791b */ /* 0x003fea0003800000 */
.L_x_5560:
[----:B------:R-:W-:Y:S05]  /*84d0*/  BRA `(.L_x_5561) ;  /* 0xffffffc400487947 */ /* 0x000fea000383ffff */
.L_x_5504:
        /* <DEDUP_REMOVED lines=8> */
.L_x_5563:
[----:B------:R-:W-:Y:S05]  /*8560*/  BSYNC B0 ;  /* 0x0000000000007941 */ /* 0x000fea0003800000 */
.L_x_5562:
[----:B------:R-:W-:Y:S05]  /*8570*/  BRA `(.L_x_5564) ;  /* 0xffffffc400387947 */ /* 0x000fea000383ffff */
.L_x_5505:
        /* <DEDUP_REMOVED lines=8> */
.L_x_5566:
[----:B------:R-:W-:Y:S05]  /*8600*/  BSYNC B0 ;  /* 0x0000000000007941 */ /* 0x000fea0003800000 */
.L_x_5565:
[----:B------:R-:W-:Y:S05]  /*8610*/  BRA `(.L_x_5567) ;  /* 0xffffffc400187947 */ /* 0x000fea000383ffff */
.L_x_5506:
        /* <DEDUP_REMOVED lines=8> */
.L_x_5569:
[----:B------:R-:W-:Y:S05]  /*86a0*/  BSYNC B0 ;  /* 0x0000000000007941 */ /* 0x000fea0003800000 */
.L_x_5568:
        /* <DEDUP_REMOVED lines=11> */
.L_x_5570:
[----:B------:R-:W-:Y:S05]  /*8760*/  WARPSYNC.COLLECTIVE R6, `(.L_x_5571) ;  /* 0x0000000006087348 */ /* 0x000fea0003c00000 */
[----:B------:R0:W1:Y:S02]  /*8770*/  SHFL.IDX P3, R215, R219, R221, R226 ;  /* 0x000000dddbd77389 */ /* 0x00006400000600e2 */
[----:B01----:R-:W-:Y:S05]  /*8780*/  ENDCOLLECTIVE ;  /* 0x000000000000791b */ /* 0x003fea0003800000 */
.L_x_5571:
[----:B------:R-:W-:Y:S02]  /*8790*/  MOV R219, R3 ;  /* 0x0000000300db7202 */ /* 0x000fe40000000f00 */
[----:B------:R-:W-:Y:S02]  /*87a0*/  MOV R174, R5 ;  /* 0x0000000500ae7202 */ /* 0x000fe40000000f00 */
[----:B------:R-:W-:-:S07]  /*87b0*/  MOV R4, R215 ;  /* 0x000000d700047202 */ /* 0x000fce0000000f00 */
[----:B------:R-:W-:Y:S05]  /*87c0*/  WARPSYNC.COLLECTIVE R6, `(.L_x_5572) ;  /* 0x0000000006087348 */ /* 0x000fea0003c00000 */
[----:B------:R0:W1:Y:S02]  /*87d0*/  SHFL.IDX P3, R215, R219, R221, R226 ;  /* 0x000000dddbd77389 */ /* 0x00006400000600e2 */
[----:B01----:R-:W-:Y:S05]  /*87e0*/  ENDCOLLECTIVE ;  /* 0x000000000000791b */ /* 0x003fea0003800000 */
.L_x_5572:
[----:B------:R-:W-:Y:S01]  /*87f0*/  MOV R5, R215 ;  /* 0x000000d700057202 */ /* 0x000fe20000000f00 */
[----:B------:R-:W-:Y:S06]  /*8800*/  BRA `(.L_x_5573) ;  /* 0xffffffc000b47947 */ /* 0x000fec000383ffff */
.L_x_5508:
[----:B------:R-:W-:Y:S01]  /*8810*/  HFMA2 R225, -RZ, RZ, 0, 5.9604644775390625e-08 ;  /* 0x00000001ffe17431 */ /* 0x000fe200000001ff */
[----:B------:R-:W-:Y:S01]  /*8820*/  MOV R223, R4 ;  /* 0x0000000400df7202 */ /* 0x000fe20000000f00 */
[----:B------:R-:W-:Y:S01]  /*8830*/  HFMA2 R221, -RZ, RZ, 0, 0 ;  /* 0x00000000ffdd7431 */ /* 0x000fe200000001ff */
[----:B------:R-:W-:Y:S02]  /*8840*/  MOV R228, 0x1f ;  /* 0x0000001f00e47802 */ /* 0x000fe40000000f00 */
[----:B------:R-:W-:Y:S02]  /*8850*/  MOV R6, 0xffffffff ;  /* 0xffffffff00067802 */ /* 0x000fe40000000f00 */
[----:B------:R-:W-:-:S07]  /*8860*/  MOV R226, 0x1f ;  /* 0x0000001f00e27802 */ /* 0x000fce0000000f00 */
[----:B------:R-:W-:Y:S05]  /*8870*/  WARPSYNC.COLLECTIVE R6, `(.L_x_5574) ;  /* 0x0000000006087348 */ /* 0x000fea0003c00000 */
[----:B------:R0:W1:Y:S02]  /*8880*/  SHFL.DOWN P2, R224, R223, R225, R228 ;  /* 0x080000e1dfe07389 */ /* 0x00006400000400e4 */
[----:B01----:R-:W-:Y:S05]  /*8890*/  ENDCOLLECTIVE ;  /* 0x000000000000791b */ /* 0x003fea0003800000 */
.L_x_5574:
[----:B------:R-:W-:Y:S02]  /*88a0*/  MOV R223, R5 ;  /* 0x0000000500df7202 */ /* 0x000fe40000000f00 */
[----:B------:R-:W-:-:S07]  /*88b0*/  MOV R7, R224 ;  /* 0x000000e000077202 */ /* 0x000fce0000000f00 */
[----:B------:R-:W-:Y:S05]  /*88c0*/  WARPSYNC.COLLECTIVE R6, `(.L_x_5575) ;  /* 0x0000000006087348 */ /* 0x000fea0003c00000 */
[----:B------:R0:W1:Y:S02]  /*88d0*/  SHFL.DOWN P2, R224, R223, R225, R228 ;  /* 0x080000e1dfe07389 */ /* 0x00006400000400e4 */
[----:B01----:R-:W-:Y:S05]  /*88e0*/  ENDCOLLECTIVE ;  /* 0x000000000000791b */ /* 0x003fea0003800000 */
.L_x_5575:
        /* <DEDUP_REMOVED lines=11> */
.L_x_5576:
[----:B------:R-:W-:Y:S02]  /*89a0*/  MOV R223, R5 ;  /* 0x0000000500df7202 */ /* 0x000fe40000000f00 */
[----:B------:R-:W-:-:S07]  /*89b0*/  MOV R7, R224 ;  /* 0x000000e000077202 */ /* 0x000fce0000000f00 */
[----:B------:R-:W-:Y:S05]  /*89c0*/  WARPSYNC.COLLECTIVE R6, `(.L_x_5577) ;  /* 0x0000000006087348 */ /* 0x000fea0003c00000 */
[----:B------:R0:W1:Y:S02]  /*89d0*/  SHFL.DOWN P2, R224, R223, R225, R228 ;  /* 0x080000e1dfe07389 */ /* 0x00006400000400e4 */
[----:B01----:R-:W-:Y:S05]  /*89e0*/  ENDCOLLECTIVE ;  /* 0x000000000000791b */ /* 0x003fea0003800000 */
.L_x_5577:
        /* <DEDUP_REMOVED lines=11> */
.L_x_5578:
[----:B------:R-:W-:Y:S02]  /*8aa0*/  MOV R223, R5 ;  /* 0x0000000500df7202 */ /* 0x000fe40000000f00 */
[----:B------:R-:W-:-:S07]  /*8ab0*/  MOV R7, R224 ;  /* 0x000000e000077202 */ /* 0x000fce0000000f00 */
[----:B------:R-:W-:Y:S05]  /*8ac0*/  WARPSYNC.COLLECTIVE R6, `(.L_x_5579) ;  /* 0x0000000006087348 */ /* 0x000fea0003c00000 */
[----:B------:R0:W1:Y:S02]  /*8ad0*/  SHFL.DOWN P2, R224, R223, R225, R228 ;  /* 0x080000e1dfe07389 */ /* 0x00006400000400e4 */
[----:B01----:R-:W-:Y:S05]  /*8ae0*/  ENDCOLLECTIVE ;  /* 0x000000000000791b */ /* 0x003fea0003800000 */
.L_x_5579:
        /* <DEDUP_REMOVED lines=11> */
.L_x_5580:
[----:B------:R-:W-:Y:S02]  /*8ba0*/  MOV R223, R5 ;  /* 0x0000000500df7202 */ /* 0x000fe40000000f00 */
[----:B------:R-:W-:-:S07]  /*8bb0*/  MOV R7, R224 ;  /* 0x000000e000077202 */ /* 0x000fce0000000f00 */
[----:B------:R-:W-:Y:S05]  /*8bc0*/  WARPSYNC.COLLECTIVE R6, `(.L_x_5581) ;  /* 0x0000000006087348 */ /* 0x000fea0003c00000 */
[----:B------:R0:W1:Y:S02]  /*8bd0*/  SHFL.DOWN P2, R224, R223, R225, R228 ;  /* 0x080000e1dfe07389 */ /* 0x00006400000400e4 */
[----:B01----:R-:W-:Y:S05]  /*8be0*/  ENDCOLLECTIVE ;  /* 0x000000000000791b */ /* 0x003fea0003800000 */
.L_x_5581:
        /* <DEDUP_REMOVED lines=11> */
.L_x_5582:
[----:B------:R-:W-:Y:S02]  /*8ca0*/  MOV R223, R5 ;  /* 0x0000000500df7202 */ /* 0x000fe40000000f00 */
[----:B------:R-:W-:-:S07]  /*8cb0*/  MOV R7, R224 ;  /* 0x000000e000077202 */ /* 0x000fce0000000f00 */
[----:B------:R-:W-:Y:S05]  /*8cc0*/  WARPSYNC.COLLECTIVE R6, `(.L_x_5583) ;  /* 0x0000000006087348 */ /* 0x000fea0003c00000 */
[----:B------:R0:W1:Y:S02]  /*8cd0*/  SHFL.DOWN P2, R224, R223, R225, R228 ;  /* 0x080000e1dfe07389 */ /* 0x00006400000400e4 */
[----:B01----:R-:W-:Y:S05]  /*8ce0*/  ENDCOLLECTIVE ;  /* 0x000000000000791b */ /* 0x003fea0003800000 */
.L_x_5583:
[----:B------:R-:W-:Y:S01]  /*8cf0*/  @!P1 FMUL.FTZ R7, R4, R7 ;  /* 0x0000000704079220 */ /* 0x000fe20000410000 */
[----:B------:R-:W-:Y:S01]  /*8d00*/  HFMA2 R225, -RZ, RZ, 0, 5.9604644775390625e-08 ;  /* 0x00000001ffe17431 */ /* 0x000fe200000001ff */
[----:B------:R-:W-:-:S05]  /*8d10*/  MOV R211, R224 ;  /* 0x000000e000d37202 */ /* 0x000fca0000000f00 */
        /* <DEDUP_REMOVED lines=8> */
.L_x_5584:
[----:B------:R-:W-:Y:S02]  /*8da0*/  ISETP.NE.AND P1, PT, R22, 0x1f, PT ;  /* 0x0000001f1600780c */ /* 0x000fe40003f25270 */
[----:B------:R-:W-:Y:S02]  /*8db0*/  MOV R219, R5 ;  /* 0x0000000500db7202 */ /* 0x000fe40000000f00 */
[----:B------:R-:W-:-:S09]  /*8dc0*/  MOV R7, R215 ;  /* 0x000000d700077202 */ /* 0x000fd20000000f00 */
[----:B------:R-:W-:Y:S05]  /*8dd0*/  WARPSYNC.COLLECTIVE R6, `(.L_x_5585) ;  /* 0x0000000006087348 */ /* 0x000fea0003c00000 */
[----:B------:R0:W1:Y:S02]  /*8de0*/  SHFL.IDX P3, R215, R219, R221, R226 ;  /* 0x000000dddbd77389 */ /* 0x00006400000600e2 */
[----:B01----:R-:W-:Y:S05]  /*8df0*/  ENDCOLLECTIVE ;  /* 0x000000000000791b */ /* 0x003fea0003800000 */
.L_x_5585:
[----:B------:R-:W-:-:S07]  /*8e00*/  FMUL.FTZ R217, R2, R7 ;  /* 0x0000000702d97220 */ /* 0x000fce0000410000 */
[----:B------:R-:W-:Y:S05]  /*8e10*/  WARPSYNC.COLLECTIVE R6, `(.L_x_5586) ;  /* 0x0000000006087348 */ /* 0x000fea0003c00000 */
[----:B------:R0:W1:Y:S02]  /*8e20*/  SHFL.DOWN P2, R224, R223, R225, R228 ;  /* 0x080000e1dfe07389 */ /* 0x00006400000400e4 */
[----:B01----:R-:W-:Y:S05]  /*8e30*/  ENDCOLLECTIVE ;  /* 0x000000000000791b */ /* 0x003fea0003800000 */
.L_x_5586:
        /* <DEDUP_REMOVED lines=8> */
.L_x_5587:
[----:B------:R-:W-:Y:S05]  /*8ec0*/  WARPSYNC.COLLECTIVE R6, `(.L_x_5588) ;  /* 0x0000000006087348 */ /* 0x000fea0003c00000 */
[----:B------:R0:W1:Y:S02]  /*8ed0*/  SHFL.IDX P3, R215, R219, R221, R226 ;  /* 0x000000dddbd77389 */ /* 0x00006400000600e2 */
[----:B01----:R-:W-:Y:S05]  /*8ee0*/  ENDCOLLECTIVE ;  /* 0x000000000000791b */ /* 0x003fea0003800000 */
.L_x_5588:
[----:B------:R-:W-:Y:S02]  /*8ef0*/  MOV R219, R3 ;  /* 0x0000000300db7202 */ /* 0x000fe40000000f00 */
[----:B------:R-:W-:-:S07]  /*8f00*/  MOV R213, R215 ;  /* 0x000000d700d57202 */ /* 0x000fce0000000f00 */
[----:B------:R-:W-:Y:S05]  /*8f10*/  WARPSYNC.COLLECTIVE R6, `(.L_x_5589) ;  /* 0x0000000006087348 */ /* 0x000fea0003c00000 */
[----:B------:R0:W1:Y:S02]  /*8f20*/  SHFL.IDX P3, R215, R219, R221, R226 ;  /* 0x000000dddbd77389 */ /* 0x00006400000600e2 */
[----:B01----:R-:W-:Y:S05]  /*8f30*/  ENDCOLLECTIVE ;  /* 0x000000000000791b */ /* 0x003fea0003800000 */
.L_x_5589:
[----:B------:R-:W-:Y:S05]  /*8f40*/  BRA `(.L_x_5590) ;  /* 0xffffffc000ac7947 */ /* 0x000fea000383ffff */
.L_x_5591:
        /* <DEDUP_REMOVED lines=11> */
.L_x_10462:


//--------------------- .text._Z25selective_scan_bwd_kernelI32Selective_Scan_bwd_kernel_traitsILi64ELi16ELb1ELb0ELb1ELb1ELb1EN3c108BFloat16EfEEv12SSMParamsBwd --------------------------
	.section	.text._Z25selective_scan_bwd_kernelI32Selective_Scan_bwd_kernel_traitsILi64ELi16ELb1ELb0ELb1ELb1ELb1EN3c108BFloat16EfEEv12SSMParamsBwd,"ax",@progbits
	.align	128
        .global         _Z25selective_scan_bwd_kernelI32Selective_Scan_bwd_kernel_traitsILi64ELi16ELb1ELb0ELb1ELb1ELb1EN3c108BFloat16EfEEv12SSMParamsBwd
        .type           _Z25selective_scan_bwd_kernelI32Selective_Scan_bwd_kernel_traitsILi64ELi16ELb1ELb0ELb1ELb1ELb1EN3c108BFloat16EfEEv12SSMParamsBwd,@function
        .size           _Z25selective_scan_bwd_kernelI32Selective_Scan_bwd_kernel_traitsILi64ELi16ELb1ELb0ELb1ELb1ELb1EN3c108BFloat16EfEEv12SSMParamsBwd,(.L_x_10463 - _Z25selective_scan_bwd_kernelI32Selective_Scan_bwd_kernel_traitsILi64ELi16ELb1ELb0ELb1ELb1ELb1EN3c108BFloat16EfEEv12SSMParamsBwd)
        .other          _Z25selective_scan_bwd_kernelI32Selective_Scan_bwd_kernel_traitsILi64ELi16ELb1ELb0ELb1ELb1ELb1EN3c108BFloat16EfEEv12SSMParamsBwd,@"STO_CUDA_ENTRY STV_DEFAULT"
_Z25selective_scan_bwd_kernelI32Selective_Scan_bwd_kernel_traitsILi64ELi16ELb1ELb0ELb1ELb1ELb1EN3c108BFloat16EfEEv12SSMParamsBwd:
.text._Z25selective_scan_bwd_kernelI32Selective_Scan_bwd_kernel_traitsILi64ELi16ELb1ELb0ELb1ELb1ELb1EN3c108BFloat16EfEEv12SSMParamsBwd:
        /* <DEDUP_REMOVED lines=34> */
[----:B------:R-:W-:Y:S01]  /*0220*/  HFMA2 R59, -RZ, RZ, 0, 0 ;  /* 0x00000000ff3b7431 */ /* 0x000fe200000001ff */
[----:B-1----:R-:W-:Y:S01]  /*0230*/  IADD3 R2, PT, PT, R0, 0xffffffe, RZ ;  /* 0x0ffffffe00027810 */ /* 0x002fe20007ffe0ff */
[----:B------:R-:W-:Y:S01]  /*0240*/  UIMAD.WIDE.U32 UR6, UR38, UR16, URZ ;  /* 0x00000010260672a5 */ /* 0x000fe2000f8e00ff */
[----:B---3--:R-:W-:-:S02]  /*0250*/  MOV R4, RZ ;  /* 0x000000ff00047202 */ /* 0x008fc40000000f00 */
[----:B------:R-:W1:Y:S01]  /*0260*/  F2I.FTZ.U32.TRUNC.NTZ R5, R2 ;  /* 0x0000000200057305 */ /* 0x000e62000021f000 */
[----:B------:R-:W-:Y:S02]  /*0270*/  UIMAD UR5, UR38, UR13, UR5 ;  /* 0x0000000d260572a4 */ /* 0x000fe4000f8e0205 */
[----:B------:R-:W-:Y:S01]  /*0280*/  UIMAD UR7, UR38, UR17, UR7 ;  /* 0x00000011260772a4 */ /* 0x000fe2000f8e0207 */
[----:B------:R-:W3:Y:S01]  /*0290*/  LDCU.64 UR12, c[0x0][0x498] ;  /* 0x00009300ff0c77ac */ /* 0x000ee20008000a00 */
[----:B------:R-:W2:Y:S01]  /*02a0*/  LDCU.64 UR16, c[0x0][0x480] ;  /* 0x00009000ff1077ac */ /* 0x000ea20008000a00 */
[----:B------:R-:W-:Y:S01]  /*02b0*/  UIMAD.WIDE.U32 UR8, UR31, UR14, UR4 ;  /* 0x0000000e1f0872a5 */ /* 0x000fe2000f8e0004 */
[----:B-1----:R-:W-:Y:S01]  /*02c0*/  IADD3 R0, PT, PT, RZ, -R5, RZ ;  /* 0x80000005ff007210 */ /* 0x002fe20007ffe0ff */
[----:B------:R-:W-:-:S06]  /*02d0*/  UIMAD.WIDE.U32 UR10, UR31, UR18, UR6 ;  /* 0x000000121f0a72a5 */ /* 0x000fcc000f8e0006 */
        /* <DEDUP_REMOVED lines=19> */
[----:B------:R-:W-:Y:S02]  /*0410*/  USHF.R.S32.HI UR19, URZ, 0x1f, UR11 ;  /* 0x0000001fff137899 */ /* 0x000fe4000801140b */
[----:B-1----:R-:W-:Y:S01]  /*0420*/  ULEA UR27, UP4, UR10, UR6, 0x1 ;  /* 0x000000060a1b7291 */ /* 0x002fe2000f8808ff */
[----:B------:R-:W1:Y:S01]  /*0430*/  LDCU.64 UR14, c[0x0][0x3d0] ;  /* 0x00007a00ff0e77ac */ /* 0x000e620008000a00 */
[----:B------:R-:W2:Y:S08]  /*0440*/  @UP0 LDCU UR6, c[0x0][0x384] ;  /* 0x00007080ff0607ac */ /* 0x000eb00008000800 */
[-C--:B------:R-:W-:Y:S01]  /*0450*/  @!P1 IADD3 R0, PT, PT, R0, -R9.reuse, RZ ;  /* 0x8000000900009210 */ /* 0x080fe20007ffe0ff */
[----:B------:R-:W-:Y:S01]  /*0460*/  UIADD3.X UR28, UPT, UPT, UR19, UR28, URZ, UP3, !UPT ;  /* 0x0000001c131c7290 */ /* 0x000fe20009ffe4ff */
[----:B------:R-:W-:Y:S01]  /*0470*/  @!P1 IADD3 R4, PT, PT, R4, 0x1, RZ ;  /* 0x0000000104049810 */ /* 0x000fe20007ffe0ff */
[----:B------:R-:W-:Y:S01]  /*0480*/  UIMAD.WIDE.U32 UR12, UR31, UR22, URZ ;  /* 0x000000161f0c72a5 */ /* 0x000fe2000f8e00ff */
[----:B------:R-:W-:Y:S01]  /*0490*/  ISETP.GE.U32.AND P0, PT, R0, R9, PT ;  /* 0x000000090000720c */ /* 0x000fe20003f06070 */
[----:B------:R-:W-:Y:S01]  /*04a0*/  ULEA.HI.X UR28, UR10, UR7, UR28, 0x1, UP4 ;  /* 0x000000070a1c7291 */ /* 0x000fe2000a0f0c1c */
[C---:B------:R-:W-:Y:S01]  /*04b0*/  LOP3.LUT R0, R8.reuse, UR31, RZ, 0x3c, !PT ;  /* 0x0000001f08007c12 */ /* 0x040fe2000f8e3cff */
[----:B------:R-:W4:Y:S01]  /*04c0*/  @UP0 LDCU UR7, c[0x0][0x38c] ;  /* 0x00007180ff0707ac */ /* 0x000f220008000800 */
[----:B------:R-:W-:-:S02]  /*04d0*/  ISETP.NE.AND P1, PT, R8, RZ, PT ;  /* 0x000000ff0800720c */ /* 0x000fc40003f25270 */
[----:B------:R-:W-:Y:S01]  /*04e0*/  ISETP.GE.AND P2, PT, R0, RZ, PT ;  /* 0x000000ff0000720c */ /* 0x000fe20003f46270 */
[----:B------:R-:W-:Y:S02]  /*04f0*/  UIADD3 UR8, UP1, UPT, UR11, UR8, URZ ;  /* 0x000000080b087290 */ /* 0x000fe4000ff3e0ff */
[----:B------:R-:W-:Y:S01]  /*0500*/  UIMAD UR16, UR31, UR23, UR13 ;  /* 0x000000171f1072a4 */ /* 0x000fe2000f8e020d */
[----:B------:R-:W0:Y:S03]  /*0510*/  @UP0 LDCU.64 UR22, c[0x0][0x480] ;  /* 0x00009000ff1607ac */ /* 0x000e260008000a00 */
[----:B------:R-:W-:Y:S01]  /*0520*/  @P0 IADD3 R4, PT, PT, R4, 0x1, RZ ;  /* 0x0000000104040810 */ /* 0x000fe20007ffe0ff */
[----:B------:R-:W-:-:S03]  /*0530*/  ULEA UR24, UP2, UR8, UR4, 0x1 ;  /* 0x0000000408187291 */ /* 0x000fc6000f8408ff */
[----:B------:R-:W-:Y:S01]  /*0540*/  MOV R21, R4 ;  /* 0x0000000400157202 */ /* 0x000fe20000000f00 */
[----:B------:R-:W-:Y:S02]  /*0550*/  UIADD3.X UR26, UPT, UPT, UR19, UR26, URZ, UP1, !UPT ;  /* 0x0000001a131a7290 */ /* 0x000fe40008ffe4ff */
[----:B--2---:R-:W-:Y:S01]  /*0560*/  @UP0 UIMAD UR6, UR38, UR6, UR31 ;  /* 0x00000006260602a4 */ /* 0x004fe2000f8e021f */
[----:B------:R-:W-:Y:S01]  /*0570*/  @!P2 IADD3 R21, PT, PT, -R21, RZ, RZ ;  /* 0x000000ff1515a210 */ /* 0x000fe20007ffe1ff */
[----:B------:R-:W-:Y:S01]  /*0580*/  ULEA.HI.X UR26, UR8, UR5, UR26, 0x1, UP2 ;  /* 0x00000005081a7291 */ /* 0x000fe200090f0c1a */
[----:B------:R-:W-:Y:S01]  /*0590*/  @!P1 LOP3.LUT R21, RZ, R8, RZ, 0x33, !PT ;  /* 0x00000008ff159212 */ /* 0x000fe200078e33ff */
[----:B-1----:R-:W-:Y:S02]  /*05a0*/  UIMAD.WIDE.U32 UR4, UR38, UR14, URZ ;  /* 0x0000000e260472a5 */ /* 0x002fe4000f8e00ff */
[----:B------:R-:W-:Y:S01]  /*05b0*/  @UP0 UIMAD UR6, UR6, UR25, URZ ;  /* 0x00000019060602a4 */ /* 0x000fe2000f8e02ff */
[----:B------:R-:W-:Y:S01]  /*05c0*/  SHF.R.S32.HI R9, RZ, 0x1f, R21 ;  /* 0x0000001fff097819 */ /* 0x000fe20000011415 */
[----:B------:R-:W-:Y:S01]  /*05d0*/  UIMAD UR5, UR38, UR15, UR5 ;  /* 0x0000000f260572a4 */ /* 0x000fe2000f8e0205 */
        /* <DEDUP_REMOVED lines=63> */
[----:B------:R-:W-:Y:S02]  /*09d0*/  LEA.HI R36, R5, R5, RZ, 0x1b ;  /* 0x0000000505247211 */ /* 0x000fe400078fd8ff */
        /* <DEDUP_REMOVED lines=13> */
[----:B------:R-:W-:Y:S02]  /*0ab0*/  LOP3.LUT R37, R37, 0x7c0, RZ, 0xc0, !PT ;  /* 0x000007c025257812 */ /* 0x000fe400078ec0ff */
[----:B------:R-:W-:-:S02]  /*0ac0*/  LEA.HI R53, R35, R22, RZ, 0x1b ;  /* 0x0000001623357211 */ /* 0x000fc400078fd8ff */
[C---:B------:R-:W-:Y:S02]  /*0ad0*/  LEA R39, R22.reuse, UR6, 0x3 ;  /* 0x0000000616277c11 */ /* 0x040fe4000f8e18ff */
[----:B------:R-:W-:Y:S02]  /*0ae0*/  LOP3.LUT R123, R22, 0x1f, RZ, 0xc0, !PT ;  /* 0x0000001f167b7812 */ /* 0x000fe400078ec0ff */
        /* <DEDUP_REMOVED lines=17> */
[----:B------:R-:W-:Y:S02]  /*0c00*/  LOP3.LUT R54, R37, 0x1f, R22, 0xf8, !PT ;  /* 0x0000001f25367812 */ /* 0x000fe400078ef816 */
[----:B------:R-:W-:Y:S02]  /*0c10*/  LEA R55, R22, R39, 0x3 ;  /* 0x0000002716377211 */ /* 0x000fe400078e18ff */
[----:B-1----:R-:W-:-:S07]  /*0c20*/  IADD3 R56, PT, PT, R21, R57, RZ ;  /* 0x0000003915387210 */ /* 0x002fce0007ffe0ff */
.L_x_5672:
        /* <DEDUP_REMOVED lines=39> */
[----:B-----5:R-:W-:Y:S01]  /*0ea0*/  FADD.FTZ R75, R75, R30 ;  /* 0x0000001e4b4b7221 */ /* 0x020fe20000010000 */
[----:B------:R-:W-:Y:S02]  /*0eb0*/  PRMT R28, R17, 0x7632, R28 ;  /* 0x00007632111c7816 */ /* 0x000fe4000000001c */
[----:B------:R-:W-:Y:S01]  /*0ec0*/  SHF.L.U32 R73, R18, 0x10, RZ ;  /* 0x0000001012497819 */ /* 0x000fe200000006ff */
[--C-:B------:R-:W-:Y:S01]  /*0ed0*/  FADD.FTZ R74, R29, R30.reuse ;  /* 0x0000001e1d4a7221 */ /* 0x100fe20000010000 */
[----:B------:R-:W-:Y:S02]  /*0ee0*/  FSETP.GTU.FTZ.AND P1, PT, R75, 20, PT ;  /* 0x41a000004b00780b */ /* 0x000fe40003f3c000 */
[----:B------:R-:W-:Y:S01]  /*0ef0*/  SHF.L.U32 R65, R19, 0x10, RZ ;  /* 0x0000001013417819 */ /* 0x000fe200000006ff */
[----:B------:R-:W-:Y:S01]  /*0f00*/  FADD.FTZ R73, R73, R30 ;  /* 0x0000001e49497221 */ /* 0x000fe20000010000 */
[----:B--2---:R-:W-:-:S02]  /*0f10*/  SHF.L.U32 R71, R4, 0x10, RZ ;  /* 0x0000001004477819 */ /* 0x004fc400000006ff */
[----:B------:R-:W-:Y:S01]  /*0f20*/  SHF.L.U32 R17, R16, 0x10, RZ ;  /* 0x0000001010117819 */ /* 0x000fe200000006ff */
[--C-:B------:R-:W-:Y:S01]  /*0f30*/  FADD.FTZ R72, R65, R30.reuse ;  /* 0x0000001e41487221 */ /* 0x100fe20000010000 */
[----:B------:R-:W-:Y:S01]  /*0f40*/  SHF.L.U32 R69, R5, 0x10, RZ ;  /* 0x0000001005457819 */ /* 0x000fe200000006ff */
[--C-:B------:R-:W-:Y:S01]  /*0f50*/  FADD.FTZ R71, R71, R30.reuse ;  /* 0x0000001e47477221 */ /* 0x100fe20000010000 */
[----:B------:R-:W-:Y:S01]  /*0f60*/  FSETP.GTU.FTZ.AND P0, PT, R74, 20, PT ;  /* 0x41a000004a00780b */ /* 0x000fe20003f1c000 */
[--C-:B------:R-:W-:Y:S01]  /*0f70*/  FADD.FTZ R70, R17, R30.reuse ;  /* 0x0000001e11467221 */ /* 0x100fe20000010000 */
[----:B------:R-:W-:Y:S01]  /*0f80*/  FSETP.GTU.FTZ.AND P4, PT, R73, 20, PT ;  /* 0x41a000004900780b */ /* 0x000fe20003f9c000 */
[----:B------:R-:W-:Y:S01]  /*0f90*/  FADD.FTZ R69, R69, R30 ;  /* 0x0000001e45457221 */ /* 0x000fe20000010000 */
        /* <DEDUP_REMOVED lines=37> */
.L_x_5594:
[----:B------:R-:W-:Y:S05]  /*11f0*/  BSYNC.RECONVERGENT B0 ;  /* 0x0000000000007941 */ /* 0x000fea0003800200 */
.L_x_5593:
        /* <DEDUP_REMOVED lines=35> */
.L_x_5596:
[----:B------:R-:W-:Y:S05]  /*1430*/  BSYNC.RECONVERGENT B0 ;  /* 0x0000000000007941 */ /* 0x000fea0003800200 */
.L_x_5595:
        /* <DEDUP_REMOVED lines=36> */
.L_x_5598:
[----:B------:R-:W-:Y:S05]  /*1680*/  BSYNC.RECONVERGENT B0 ;  /* 0x0000000000007941 */ /* 0x000fea0003800200 */
.L_x_5597:
        /* <DEDUP_REMOVED lines=35> */
.L_x_5600:
[----:B------:R-:W-:Y:S05]  /*18c0*/  BSYNC.RECONVERGENT B0 ;  /* 0x0000000000007941 */ /* 0x000fea0003800200 */
.L_x_5599:
        /* <DEDUP_REMOVED lines=36> */
.L_x_5602:
[----:B------:R-:W-:Y:S05]  /*1b10*/  BSYNC.RECONVERGENT B0 ;  /* 0x0000000000007941 */ /* 0x000fea0003800200 */
.L_x_5601:
        /* <DEDUP_REMOVED lines=36> */
.L_x_5604:
[----:B------:R-:W-:Y:S05]  /*1d60*/  BSYNC.RECONVERGENT B0 ;  /* 0x0000000000007941 */ /* 0x000fea0003800200 */
.L_x_5603:
[----:B0-----:R-:W-:Y:S01]  /*1d70*/  SHF.L.U32 R63, R16, 0x10, RZ ;  /* 0x00000010103f7819 */ /* 0x001fe200000006ff */
        /* <DEDUP_REMOVED lines=35> */
.L_x_5606:
[----:B------:R-:W-:Y:S05]  /*1fb0*/  BSYNC.RECONVERGENT B0 ;  /* 0x0000000000007941 */ /* 0x000fea0003800200 */
.L_x_5605:
        /* <DEDUP_REMOVED lines=36> */
.L_x_5608:
[----:B------:R-:W-:Y:S05]  /*2200*/  BSYNC.RECONVERGENT B0 ;  /* 0x0000000000007941 */ /* 0x000fea0003800200 */
.L_x_5607:
        /* <DEDUP_REMOVED lines=36> */
.L_x_5610:
[----:B------:R-:W-:Y:S05]  /*2450*/  BSYNC.RECONVERGENT B0 ;  /* 0x0000000000007941 */ /* 0x000fea0003800200 */
.L_x_5609:
        /* <DEDUP_REMOVED lines=35> */
.L_x_5612:
[----:B------:R-:W-:Y:S05]  /*2690*/  BSYNC.RECONVERGENT B0 ;  /* 0x0000000000007941 */ /* 0x000fea0003800200 */
.L_x_5611:
[----:B------:R-:W-:Y:S01]  /*26a0*/  UIADD3 UR6, UPT, UPT, UR22, -0x1, URZ ;  /* 0xffffffff16067890 */ /* 0x000fe2000fffe0ff */
        /* <DEDUP_REMOVED lines=33> */
.L_x_5614:
[----:B------:R-:W-:Y:S05]  /*28c0*/  BSYNC.RECONVERGENT B0 ;  /* 0x0000000000007941 */ /* 0x000fea0003800200 */
.L_x_5613:
        /* <DEDUP_REMOVED lines=32> */
.L_x_5616:
[----:B------:R-:W-:Y:S05]  /*2ad0*/  BSYNC.RECONVERGENT B0 ;  /* 0x0000000000007941 */ /* 0x000fea0003800200 */
.L_x_5615:
        /* <DEDUP_REMOVED lines=32> */
.L_x_5618:
[----:B------:R-:W-:Y:S05]  /*2ce0*/  BSYNC.RECONVERGENT B0 ;  /* 0x0000000000007941 */ /* 0x000fea0003800200 */
.L_x_5617:
        /* <DEDUP_REMOVED lines=32> */
.L_x_5620:
[----:B------:R-:W-:Y:S05]  /*2ef0*/  BSYNC.RECONVERGENT B0 ;  /* 0x0000000000007941 */ /* 0x000fea0003800200 */
.L_x_5619:
        /* <DEDUP_REMOVED lines=32> */
.L_x_5622:
[----:B------:R-:W-:Y:S05]  /*3100*/  BSYNC.RECONVERGENT B0 ;  /* 0x0000000000007941 */ /* 0x000fea0003800200 */
.L_x_5621:
        /* <DEDUP_REMOVED lines=32> */
.L_x_5624:
[----:B------:R-:W-:Y:S05]  /*3310*/  BSYNC.RECONVERGENT B0 ;  /* 0x0000000000007941 */ /* 0x000fea0003800200 */
.L_x_5623:
[----:B------:R-:W0:Y:S01]  /*3320*/  LDCU.128 UR8, c[0x0][0x410] ;  /* 0x00008200ff0877ac */ /* 0x000e220008000c00 */
[----:B------:R-:W1:Y:S01]  /*3330*/  LDS.128 R4, [R58] ;  /* 0x000000003a047984 */ /* 0x000e620000000c00 */
[----:B------:R-:W-:-:S03]  /*3340*/  USHF.L.U32 UR6, UR6, 0xa, URZ ;  /* 0x0000000a06067899 */ /* 0x000fc600080006ff */
[----:B------:R-:W-:Y:S01]  /*3350*/  LDS.128 R16, [R58+0x10] ;  /* 0x000010003a107984 */ /* 0x000fe20000000c00 */
[----:B------:R-:W2:Y:S01]  /*3360*/  LDCU.64 UR34, c[0x0][0x488] ;  /* 0x00009100ff2277ac */ /* 0x000ea20008000a00 */
[----:B------:R-:W-:Y:S01]  /*3370*/  UMOV UR7, URZ ;  /* 0x000000ff00077c82 */ /* 0x000fe20008000000 */
[----:B------:R-:W-:Y:S01]  /*3380*/  PRMT R154, R8, 0x7632, R154 ;  /* 0x00007632089a7816 */ /* 0x000fe2000000009a */
[----:B------:R-:W3:Y:S01]  /*3390*/  LDCU.64 UR40, c[0x0][0x490] ;  /* 0x00009200ff2877ac */ /* 0x000ee20008000a00 */
[----:B0-----:R-:W-:-:S04]  /*33a0*/  UIMAD.WIDE.U32 UR32, UR38, UR8, UR6 ;  /* 0x00000008262072a5 */ /* 0x001fc8000f8e0006 */
[----:B------:R-:W-:-:S03]  /*33b0*/  UIMAD UR9, UR38, UR9, UR33 ;  /* 0x00000009260972a4 */ /* 0x000fc6000f8e0221 */
[----:B------:R-:W-:Y:S02]  /*33c0*/  UMOV UR8, UR32 ;  /* 0x0000002000087c82 */ /* 0x000fe40008000000 */
[----:B------:R-:W-:-:S04]  /*33d0*/  UIMAD.WIDE.U32 UR8, UR31, UR10, UR8 ;  /* 0x0000000a1f0872a5 */ /* 0x000fc8000f8e0008 */
[----:B------:R-:W-:Y:S02]  /*33e0*/  UIMAD UR11, UR31, UR11, UR9 ;  /* 0x0000000b1f0b72a4 */ /* 0x000fe4000f8e0209 */
[----:B--2---:R-:W-:-:S04]  /*33f0*/  ULEA UR9, UP0, UR8, UR34, 0x1 ;  /* 0x0000002208097291 */ /* 0x004fc8000f8008ff */
[----:B------:R-:W-:Y:S02]  /*3400*/  ULEA.HI.X UR8, UR8, UR35, UR11, 0x1, UP0 ;  /* 0x0000002308087291 */ /* 0x000fe400080f0c0b */
[----:B------:R-:W-:Y:S01]  /*3410*/  MOV R26, UR9 ;  /* 0x00000009001a7c02 */ /* 0x000fe20008000f00 */
[----:B------:R-:W0:Y:S03]  /*3420*/  LDCU.64 UR34, c[0x0][0x478] ;  /* 0x00008f00ff2277ac */ /* 0x000e260008000a00 */
[----:B------:R-:W-:-:S03]  /*3430*/  MOV R27, UR8 ;  /* 0x00000008001b7c02 */ /* 0x000fc60008000f00 */
[----:B------:R-:W-:Y:S01]  /*3440*/  IMAD.WIDE.U32 R26, R54, 0x10, R26 ;  /* 0x00000010361a7825 */ /* 0x000fe200078e001a */
[----:B------:R-:W-:Y:S06]  /*3450*/  BAR.SYNC.DEFER_BLOCKING 0x0 ;  /* 0x0000000000007b1d */ /* 0x000fec0000010000 */
[----:B------:R-:W2:Y:S01]  /*3460*/  LDCU.128 UR8, c[0x0][0x420] ;  /* 0x00008400ff0877ac */ /* 0x000ea20008000c00 */
[----:B------:R-:W4:Y:S04]  /*3470*/  LDG.E.128 R100, desc[UR36][R26.64] ;  /* 0x000000241a647981 */ /* 0x000f28000c1e1d00 */
[----:B------:R5:W3:Y:S01]  /*3480*/  LDG.E.128 R104, desc[UR36][R26.64+0x200] ;  /* 0x000200241a687981 */ /* 0x000ae2000c1e1d00 */
[----:B--2---:R-:W-:-:S04]  /*3490*/  UIMAD.WIDE.U32 UR32, UR38, UR8, UR6 ;  /* 0x00000008262072a5 */ /* 0x004fc8000f8e0006 */
[----:B------:R-:W-:-:S03]  /*34a0*/  UIMAD UR9, UR38, UR9, UR33 ;  /* 0x00000009260972a4 */ /* 0x000fc6000f8e0221 */
[----:B------:R-:W-:Y:S02]  /*34b0*/  UMOV UR8, UR32 ;  /* 0x0000002000087c82 */ /* 0x000fe40008000000 */
[----:B------:R-:W-:Y:S01]  /*34c0*/  UIMAD.WIDE.U32 UR8, UR31, UR10, UR8 ;  /* 0x0000000a1f0872a5 */ /* 0x000fe2000f8e0008 */
[----:B-1----:R-:W-:Y:S01]  /*34d0*/  SHF.L.U32 R134, R5, 0x10, RZ ;  /* 0x0000001005867819 */ /* 0x002fe200000006ff */
        /* <DEDUP_REMOVED lines=8> */
[----:B-----5:R-:W-:Y:S01]  /*3560*/  IMAD.WIDE.U32 R26, R54, 0x10, R28 ;  /* 0x00000010361a7825 */ /* 0x020fe200078e001c */
[----:B----4-:R-:W-:Y:S04]  /*3570*/  STS.128 [R57], R100 ;  /* 0x0000006439007388 */ /* 0x010fe80000000c00 */
[----:B---3--:R-:W-:Y:S01]  /*3580*/  STS.128 [R57+0x200], R104 ;  /* 0x0002006839007388 */ /* 0x008fe20000000c00 */
        /* <DEDUP_REMOVED lines=9> */
[----:B---3--:R-:W-:Y:S01]  /*3620*/  SHF.L.U32 R28, R91, 0x10, RZ ;  /* 0x000000105b1c7819 */ /* 0x008fe200000006ff */
[----:B------:R-:W-:Y:S01]  /*3630*/  UIMAD UR9, UR38, UR11, UR9 ;  /* 0x0000000b260972a4 */ /* 0x000fe2000f8e0209 */
[----:B------:R-:W-:Y:S02]  /*3640*/  SHF.L.U32 R98, R88, 0x10, RZ ;  /* 0x0000001058627819 */ /* 0x000fe400000006ff */
[----:B----4-:R-:W-:Y:S01]  /*3650*/  SHF.L.U32 R2, R86, 0x10, RZ ;  /* 0x0000001056027819 */ /* 0x010fe200000006ff */
[----:B------:R-:W-:Y:S01]  /*3660*/  FMUL.FTZ R99, R28, -1.4426950216293334961 ;  /* 0xbfb8aa3b1c637820 */ /* 0x000fe20000410000 */
[----:B-1----:R-:W-:Y:S01]  /*3670*/  SHF.L.U32 R27, R84, 0x10, RZ ;  /* 0x00000010541b7819 */ /* 0x002fe200000006ff */
[----:B------:R-:W-:Y:S01]  /*3680*/  FMUL.FTZ R0, R98, -1.4426950216293334961 ;  /* 0xbfb8aa3b62007820 */ /* 0x000fe20000410000 */
[----:B------:R-:W-:Y:S01]  /*3690*/  SHF.L.U32 R96, R90, 0x10, RZ ;  /* 0x000000105a607819 */ /* 0x000fe200000006ff */
[----:B------:R1:W2:Y:S01]  /*36a0*/  MUFU.EX2 R105, R99 ;  /* 0x0000006300697308 */ /* 0x0002a20000000800 */
[----:B------:R-:W-:Y:S01]  /*36b0*/  FMUL.FTZ R102, R2, -1.4426950216293334961 ;  /* 0xbfb8aa3b02667820 */ /* 0x000fe20000410000 */
[----:B------:R-:W-:Y:S01]  /*36c0*/  FMUL.FTZ R100, R27, -1.4426950216293334961 ;  /* 0xbfb8aa3b1b647820 */ /* 0x000fe20000410000 */
[----:B------:R-:W-:Y:S01]  /*36d0*/  PRMT R90, R90, 0x7632, R90 ;  /* 0x000076325a5a7816 */ /* 0x000fe2000000005a */
[----:B------:R-:W-:Y:S01]  /*36e0*/  FMUL.FTZ R78, R96, -1.4426950216293334961 ;  /* 0xbfb8aa3b604e7820 */ /* 0x000fe20000410000 */
[----:B------:R-:W-:Y:S01]  /*36f0*/  SHF.L.U32 R26, R87, 0x10, RZ ;  /* 0x00000010571a7819 */ /* 0x000fe200000006ff */
[----:B------:R-:W-:Y:S01]  /*3700*/  UIMAD.WIDE.U32 UR8, UR31, UR32, UR8 ;  /* 0x000000201f0872a5 */ /* 0x000fe2000f8e0008 */
[----:B------:R-:W-:Y:S01]  /*3710*/  SHF.L.U32 R90, R90, 0x10, RZ ;  /* 0x000000105a5a7819 */ /* 0x000fe200000006ff */
[----:B------:R3:W4:Y:S01]  /*3720*/  MUFU.EX2 R77, R0 ;  /* 0x00000000004d7308 */ /* 0x0007220000000800 */
[----:B-1----:R-:W-:Y:S01]  /*3730*/  PRMT R99, R91, 0x7632, R99 ;  /* 0x000076325b637816 */ /* 0x002fe20000000063 */
[----:B------:R-:W-:Y:S01]  /*3740*/  FMUL.FTZ R104, R26, -1.4426950216293334961 ;  /* 0xbfb8aa3b1a687820 */ /* 0x000fe20000410000 */
[----:B------:R-:W-:Y:S01]  /*3750*/  PRMT R91, R85, 0x7632, R91 ;  /* 0x00007632555b7816 */ /* 0x000fe2000000005b */
[----:B------:R-:W-:Y:S01]  /*3760*/  UIMAD UR10, UR31, UR33, UR9 ;  /* 0x000000211f0a72a4 */ /* 0x000fe2000f8e0209 */
[----:B------:R-:W-:Y:S01]  /*3770*/  SHF.L.U32 R99, R99, 0x10, RZ ;  /* 0x0000001063637819 */ /* 0x000fe200000006ff */
[----:B0-----:R-:W-:Y:S01]  /*3780*/  ULEA UR9, UP0, UR8, UR34, 0x1 ;  /* 0x0000002208097291 */ /* 0x001fe2000f8008ff */
[----:B------:R-:W-:Y:S01]  /*3790*/  SHF.L.U32 R91, R91, 0x10, RZ ;  /* 0x000000105b5b7819 */ /* 0x000fe200000006ff */
[----:B------:R0:W1:Y:S01]  /*37a0*/  MUFU.EX2 R106, R100 ;  /* 0x00000064006a7308 */ /* 0x0000620000000800 */
[----:B---3--:R-:W-:Y:S01]  /*37b0*/  SHF.L.U32 R0, R85, 0x10, RZ ;  /* 0x0000001055007819 */ /* 0x008fe200000006ff */
[----:B--2---:R-:W-:Y:S01]  /*37c0*/  FADD.FTZ R105, R105, 1 ;  /* 0x3f80000069697421 */ /* 0x004fe20000010000 */
[----:B------:R-:W-:Y:S01]  /*37d0*/  PRMT R87, R87, 0x7632, R87 ;  /* 0x0000763257577816 */ /* 0x000fe20000000057 */
[----:B------:R-:W-:Y:S01]  /*37e0*/  ULEA.HI.X UR8, UR8, UR35, UR10, 0x1, UP0 ;  /* 0x0000002308087291 */ /* 0x000fe200080f0c0a */
[C---:B------:R-:W-:Y:S01]  /*37f0*/  SHF.L.U32 R97, R89.reuse, 0x10, RZ ;  /* 0x0000001059617819 */ /* 0x040fe200000006ff */
[----:B------:R-:W-:Y:S01]  /*3800*/  FMUL.FTZ R101, R0, -1.4426950216293334961 ;  /* 0xbfb8aa3b00657820 */ /* 0x000fe20000410000 */
[----:B------:R-:W-:Y:S01]  /*3810*/  PRMT R89, R89, 0x7632, R89 ;  /* 0x0000763259597816 */ /* 0x000fe20000000059 */
[----:B------:R2:W-:Y:S01]  /*3820*/  MUFU.EX2 R109, R102 ;  /* 0x00000066006d7308 */ /* 0x0005e20000000800 */
[----:B0-----:R-:W-:Y:S01]  /*3830*/  PRMT R100, R84, 0x7632, R100 ;  /* 0x0000763254647816 */ /* 0x001fe20000000064 */
[----:B------:R-:W-:Y:S01]  /*3840*/  FMUL.FTZ R84, R99, -1.4426950216293334961 ;  /* 0xbfb8aa3b63547820 */ /* 0x000fe20000410000 */
[----:B------:R-:W-:Y:S01]  /*3850*/  FMUL.FTZ R29, R97, -1.4426950216293334961 ;  /* 0xbfb8aa3b611d7820 */ /* 0x000fe20000410000 */
[----:B----4-:R-:W-:Y:S01]  /*3860*/  FADD.FTZ R77, R77, 1 ;  /* 0x3f8000004d4d7421 */ /* 0x010fe20000010000 */
[----:B------:R-:W-:Y:S01]  /*3870*/  SHF.L.U32 R100, R100, 0x10, RZ ;  /* 0x0000001064647819 */ /* 0x000fe200000006ff */
[----:B------:R-:W-:Y:S01]  /*3880*/  UISETP.NE.U32.AND UP0, UPT, UR40, URZ, UPT ;  /* 0x000000ff2800728c */ /* 0x000fe2000bf05070 */
[----:B------:R-:W-:Y:S01]  /*3890*/  PRMT R126, R6, 0x7632, R126 ;  /* 0x00007632067e7816 */ /* 0x000fe2000000007e */
[----:B------:R0:W3:Y:S01]  /*38a0*/  MUFU.EX2 R107, R101 ;  /* 0x00000065006b7308 */ /* 0x0000e20000000800 */
[----:B--2---:R-:W-:Y:S01]  /*38b0*/  PRMT R102, R86, 0x7632, R102 ;  /* 0x0000763256667816 */ /* 0x004fe20000000066 */
[----:B------:R-:W-:Y:S01]  /*38c0*/  FMUL.FTZ R85, R100, -1.4426950216293334961 ;  /* 0xbfb8aa3b64557820 */ /* 0x000fe20000410000 */
[----:B------:R-:W-:Y:S01]  /*38d0*/  FMUL.FTZ R86, R91, -1.4426950216293334961 ;  /* 0xbfb8aa3b5b567820 */ /* 0x000fe20000410000 */
[C---:B------:R-:W-:Y:S01]  /*38e0*/  SHF.L.U32 R132, R7.reuse, 0x10, RZ ;  /* 0x0000001007847819 */ /* 0x040fe200000006ff */
[----:B-1----:R-:W-:Y:S01]  /*38f0*/  FADD.FTZ R106, R106, 1 ;  /* 0x3f8000006a6a7421 */ /* 0x002fe20000010000 */
[----:B------:R-:W-:Y:S01]  /*3900*/  SHF.L.U32 R102, R102, 0x10, RZ ;  /* 0x0000001066667819 */ /* 0x000fe200000006ff */
[----:B------:R-:W-:Y:S01]  /*3910*/  UISETP.NE.AND.EX UP0, UPT, UR41, URZ, UPT, UP0 ;  /* 0x000000ff2900728c */ /* 0x000fe2000bf05300 */
[----:B------:R1:W2:Y:S01]  /*3920*/  MUFU.EX2 R114, R84 ;  /* 0x0000005400727308 */ /* 0x0002a20000000800 */
[----:B0-----:R-:W-:Y:S01]  /*3930*/  FMUL.FTZ R101, R90, -1.4426950216293334961 ;  /* 0xbfb8aa3b5a657820 */ /* 0x001fe20000410000 */
[----:B------:R-:W-:-:S02]  /*3940*/  PRMT R122, R7, 0x7632, R122 ;  /* 0x00007632077a7816 */ /* 0x000fc4000000007a */
[----:B------:R-:W-:Y:S02]  /*3950*/  SHF.L.U32 R89, R89, 0x10, RZ ;  /* 0x0000001059597819 */ /* 0x000fe400000006ff */
[----:B------:R-:W-:Y:S02]  /*3960*/  SHF.L.U32 R125, R125, 0x10, RZ ;  /* 0x000000107d7d7819 */ /* 0x000fe400000006ff */
[----:B------:R0:W4:Y:S01]  /*3970*/  MUFU.EX2 R108, R101 ;  /* 0x00000065006c7308 */ /* 0x0001220000000800 */
[----:B-1----:R-:W-:Y:S01]  /*3980*/  FMUL.FTZ R84, R102, -1.4426950216293334961 ;  /* 0xbfb8aa3b66547820 */ /* 0x002fe20000410000 */
[----:B---3--:R-:W-:Y:S01]  /*3990*/  FADD.FTZ R107, R107, 1 ;  /* 0x3f8000006b6b7421 */ /* 0x008fe20000010000 */
[----:B------:R-:W-:Y:S02]  /*39a0*/  SHF.L.U32 R126, R126, 0x10, RZ ;  /* 0x000000107e7e7819 */ /* 0x000fe400000006ff */
[----:B------:R-:W-:Y:S02]  /*39b0*/  SHF.L.U32 R122, R122, 0x10, RZ ;  /* 0x000000107a7a7819 */ /* 0x000fe400000006ff */
[----:B------:R-:W-:Y:S01]  /*39c0*/  SHF.L.U32 R131, R131, 0x10, RZ ;  /* 0x0000001083837819 */ /* 0x000fe200000006ff */
[----:B------:R-:W1:Y:S01]  /*39d0*/  MUFU.EX2 R116, R85 ;  /* 0x0000005500747308 */ /* 0x000e620000000800 */
[----:B0-----:R-:W-:Y:S01]  /*39e0*/  SHF.L.U32 R101, R87, 0x10, RZ ;  /* 0x0000001057657819 */ /* 0x001fe200000006ff */
[----:B--2---:R-:W-:Y:S01]  /*39f0*/  FADD.FTZ R114, R114, 1 ;  /* 0x3f80000072727421 */ /* 0x004fe20000010000 */
[----:B------:R-:W-:-:S02]  /*3a00*/  PRMT R155, R9, 0x7632, R155 ;  /* 0x00007632099b7816 */ /* 0x000fc4000000009b */
[----:B------:R-:W-:Y:S01]  /*3a10*/  PRMT R152, R10, 0x7632, R152 ;  /* 0x000076320a987816 */ /* 0x000fe20000000098 */
[----:B------:R-:W-:Y:S01]  /*3a20*/  FMUL.FTZ R111, R101, -1.4426950216293334961 ;  /* 0xbfb8aa3b656f7820 */ /* 0x000fe20000410000 */
[----:B------:R-:W-:Y:S01]  /*3a30*/  PRMT R153, R11, 0x7632, R153 ;  /* 0x000076320b997816 */ /* 0x000fe20000000099 */
[----:B------:R-:W0:Y:S01]  /*3a40*/  MUFU.EX2 R118, R86 ;  /* 0x0000005600767308 */ /* 0x000e220000000800 */
[----:B----4-:R-:W-:Y:S01]  /*3a50*/  FADD.FTZ R133, R108, 1 ;  /* 0x3f8000006c857421 */ /* 0x010fe20000010000 */
[----:B------:R-:W-:Y:S02]  /*3a60*/  PRMT R161, R13, 0x7632, R161 ;  /* 0x000076320da17816 */ /* 0x000fe400000000a1 */
[----:B------:R-:W-:Y:S02]  /*3a70*/  PRMT R159, R14, 0x7632, R159 ;  /* 0x000076320e9f7816 */ /* 0x000fe4000000009f */
[----:B------:R-:W-:Y:S02]  /*3a80*/  PRMT R157, R15, 0x7632, R157 ;  /* 0x000076320f9d7816 */ /* 0x000fe4000000009d */
[----:B------:R-:W2:Y:S01]  /*3a90*/  MUFU.EX2 R120, R84 ;  /* 0x0000005400787308 */ /* 0x000ea20000000800 */
[----:B-1----:R-:W-:-:S07]  /*3aa0*/  FADD.FTZ R135, R116, 1 ;  /* 0x3f80000074877421 */ /* 0x002fce0000010000 */
[----:B------:R1:W3:Y:S01]  /*3ab0*/  MUFU.EX2 R79, R29 ;  /* 0x0000001d004f7308 */ /* 0x0002e20000000800 */
[----:B0-----:R-:W-:-:S07]  /*3ac0*/  FADD.FTZ R116, R118, 1 ;  /* 0x3f80000076747421 */ /* 0x001fce0000010000 */
[----:B------:R0:W4:Y:S01]  /*3ad0*/  MUFU.EX2 R103, R78 ;  /* 0x0000004e00677308 */ /* 0x0001220000000800 */
[----:B-1----:R-:W-:Y:S01]  /*3ae0*/  PRMT R29, R88, 0x7632, R29 ;  /* 0x00007632581d7816 */ /* 0x002fe2000000001d */
[----:B------:R-:W-:Y:S01]  /*3af0*/  FMUL.FTZ R88, R89, -1.4426950216293334961 ;  /* 0xbfb8aa3b59587820 */ /* 0x000fe20000410000 */
[----:B--2---:R-:W-:Y:S02]  /*3b00*/  FADD.FTZ R120, R120, 1 ;  /* 0x3f80000078787421 */ /* 0x004fe40000010000 */
[----:B------:R-:W-:-:S03]  /*3b10*/  SHF.L.U32 R29, R29, 0x10, RZ ;  /* 0x000000101d1d7819 */ /* 0x000fc600000006ff */
[----:B------:R-:W1:Y:S01]  /*3b20*/  MUFU.EX2 R110, R104 ;  /* 0x00000068006e7308 */ /* 0x000e620000000800 */
[----:B---3--:R-:W-:Y:S01]  /*3b30*/  FADD.FTZ R79, R79, 1 ;  /* 0x3f8000004f4f7421 */ /* 0x008fe20000010000 */
[----:B0-----:R-:W-:-:S06]  /*3b40*/  FMUL.FTZ R78, R29, -1.4426950216293334961 ;  /* 0xbfb8aa3b1d4e7820 */ /* 0x001fcc0000410000 */
[----:B------:R-:W0:Y:S01]  /*3b50*/  MUFU.RCP R113, R77 ;  /* 0x0000004d00717308 */ /* 0x000e220000001000 */
[----:B----4-:R-:W-:Y:S01]  /*3b60*/  FADD.FTZ R121, R103, 1 ;  /* 0x3f80000067797421 */ /* 0x010fe20000010000 */
[----:B------:R-:W-:-:S06]  /*3b70*/  SHF.L.U32 R103, R4, 0x10, RZ ;  /* 0x0000001004677819 */ /* 0x000fcc00000006ff */
[----:B------:R-:W-:Y:S01]  /*3b80*/  MUFU.RCP R104, R79 ;  /* 0x0000004f00687308 */ /* 0x000fe20000001000 */
[----:B-1----:R-:W-:-:S07]  /*3b90*/  FADD.FTZ R117, R110, 1 ;  /* 0x3f8000006e757421 */ /* 0x002fce0000010000 */
[----:B------:R-:W1:Y:S01]  /*3ba0*/  MUFU.EX2 R78, R78 ;  /* 0x0000004e004e7308 */ /* 0x000e620000000800 */
[----:B0-----:R-:W-:-:S04]  /*3bb0*/  FADD.FTZ R5, -R113, 1 ;  /* 0x3f80000071057421 */ /* 0x001fc80000010100 */
[C---:B------:R-:W-:Y:S01]  /*3bc0*/  FFMA.FTZ R5, R98.reuse, R5, 1 ;  /* 0x3f80000062057423 */ /* 0x040fe20000010005 */
[----:B------:R-:W-:Y:S02]  /*3bd0*/  FMUL.FTZ R98, R98, R113 ;  /* 0x0000007162627220 */ /* 0x000fe40000410000 */
[----:B------:R-:W0:Y:S08]  /*3be0*/  MUFU.EX2 R88, R88 ;  /* 0x0000005800587308 */ /* 0x000e300000000800 */
[----:B------:R2:W-:Y:S01]  /*3bf0*/  MUFU.RCP R119, R105 ;  /* 0x0000006900777308 */ /* 0x0005e20000001000 */
[----:B-1----:R-:W-:-:S07]  /*3c00*/  FADD.FTZ R78, R78, 1 ;  /* 0x3f8000004e4e7421 */ /* 0x002fce0000010000 */
[----:B------:R-:W1:Y:S01]  /*3c10*/  MUFU.RCP R121, R121 ;  /* 0x0000007900797308 */ /* 0x000e620000001000 */
[----:B0-----:R-:W-:Y:S01]  /*3c20*/  FADD.FTZ R88, R88, 1 ;  /* 0x3f80000058587421 */ /* 0x001fe20000010000 */
[C---:B--2---:R-:W-:Y:S02]  /*3c30*/  SHF.L.U32 R105, R19.reuse, 0x10, RZ ;  /* 0x0000001013697819 */ /* 0x044fe400000006ff */
[----:B------:R-:W-:-:S04]  /*3c40*/  PRMT R19, R19, 0x7632, R19 ;  /* 0x0000763213137816 */ /* 0x000fc80000000013 */
[----:B------:R-:W0:Y:S08]  /*3c50*/  MUFU.RCP R110, R78 ;  /* 0x0000004e006e7308 */ /* 0x000e300000001000 */
[----:B------:R2:W3:Y:S01]  /*3c60*/  MUFU.EX2 R128, R111 ;  /* 0x0000006f00807308 */ /* 0x0004e20000000800 */
[----:B-1----:R-:W-:-:S07]  /*3c70*/  FADD.FTZ R79, -R121, 1 ;  /* 0x3f800000794f7421 */ /* 0x002fce0000010100 */
[----:B------:R-:W-:Y:S01]  /*3c80*/  MUFU.RCP R133, R133 ;  /* 0x0000008500857308 */ /* 0x000fe20000001000 */
[----:B0-----:R-:W-:Y:S01]  /*3c90*/  FADD.FTZ R78, -R110, 1 ;  /* 0x3f8000006e4e7421 */ /* 0x001fe20000010100 */
[C---:B--2---:R-:W-:Y:S02]  /*3ca0*/  SHF.L.U32 R111, R16.reuse, 0x10, RZ ;  /* 0x00000010106f7819 */ /* 0x044fe400000006ff */
[----:B------:R-:W-:Y:S01]  /*3cb0*/  PRMT R16, R16, 0x7632, R16 ;  /* 0x0000763210107816 */ /* 0x000fe20000000010 */
[C---:B------:R-:W-:Y:S01]  /*3cc0*/  FFMA.FTZ R78, R29.reuse, R78, 1 ;  /* 0x3f8000001d4e7423 */ /* 0x040fe2000001004e */
[----:B------:R-:W-:Y:S02]  /*3cd0*/  FMUL.FTZ R29, R29, R110 ;  /* 0x0000006e1d1d7220 */ /* 0x000fe40000410000 */
[----:B------:R-:W0:Y:S01]  /*3ce0*/  MUFU.RCP R114, R114 ;  /* 0x0000007200727308 */ /* 0x000e220000001000 */
[----:B---3--:R-:W-:-:S07]  /*3cf0*/  FADD.FTZ R118, R128, 1 ;  /* 0x3f80000080767421 */ /* 0x008fce0000010000 */
[----:B------:R0:W-:Y:S08]  /*3d00*/  MUFU.RCP R112, R88 ;  /* 0x0000005800707308 */ /* 0x0001f00000001000 */
[----:B------:R1:W-:Y:S01]  /*3d10*/  MUFU.RCP R115, R107 ;  /* 0x0000006b00737308 */ /* 0x0003e20000001000 */
[----:B0-----:R-:W-:-:S04]  /*3d20*/  FADD.FTZ R88, -R114, 1 ;  /* 0x3f80000072587421 */ /* 0x001fc80000010100 */
[C---:B------:R-:W-:Y:S01]  /*3d30*/  FFMA.FTZ R88, R99.reuse, R88, 1 ;  /* 0x3f80000063587423 */ /* 0x040fe20000010058 */
[----:B------:R-:W-:Y:S02]  /*3d40*/  FMUL.FTZ R99, R99, R114 ;  /* 0x0000007263637220 */ /* 0x000fe40000410000 */
[----:B------:R-:W0:Y:S01]  /*3d50*/  MUFU.RCP R117, R117 ;  /* 0x0000007500757308 */ /* 0x000e220000001000 */
[C---:B-1----:R-:W-:Y:S02]  /*3d60*/  SHF.L.U32 R107, R18.reuse, 0x10, RZ ;  /* 0x00000010126b7819 */ /* 0x042fe400000006ff */
[----:B------:R-:W-:-:S05]  /*3d70*/  PRMT R18, R18, 0x7632, R18 ;  /* 0x0000763212127816 */ /* 0x000fca0000000012 */
[----:B------:R-:W-:Y:S08]  /*3d80*/  MUFU.RCP R106, R106 ;  /* 0x0000006a006a7308 */ /* 0x000ff00000001000 */
[----:B------:R-:W-:Y:S01]  /*3d90*/  MUFU.RCP R116, R116 ;  /* 0x0000007400747308 */ /* 0x000fe20000001000 */
[----:B0-----:R-:W-:-:S04]  /*3da0*/  FADD.FTZ R139, -R117, 1 ;  /* 0x3f800000758b7421 */ /* 0x001fc80000010100 */
[C---:B------:R-:W-:Y:S01]  /*3db0*/  FFMA.FTZ R139, R26.reuse, R139, 1 ;  /* 0x3f8000001a8b7423 */ /* 0x040fe2000001008b */
[----:B------:R-:W-:Y:S02]  /*3dc0*/  FMUL.FTZ R26, R26, R117 ;  /* 0x000000751a1a7220 */ /* 0x000fe40000410000 */
[----:B------:R-:W-:Y:S08]  /*3dd0*/  MUFU.RCP R145, R120 ;  /* 0x0000007800917308 */ /* 0x000ff00000001000 */
[----:B------:R-:W-:Y:S08]  /*3de0*/  MUFU.RCP R150, R118 ;  /* 0x0000007600967308 */ /* 0x000ff00000001000 */
[----:B------:R-:W-:Y:S01]  /*3df0*/  MUFU.RCP R135, R135 ;  /* 0x0000008700877308 */ /* 0x000fe20000001000 */
[----:B-----5:R0:W-:Y:S04]  /*3e00*/  STS.128 [R57], R80 ;  /* 0x0000005039007388 */ /* 0x0201e80000000c00 */
[----:B------:R1:W-:Y:S01]  /*3e10*/  STS.128 [R57+0x200], R92 ;  /* 0x0002005c39007388 */ /* 0x0003e20000000c00 */
[----:B------:R-:W-:-:S03]  /*3e20*/  NOP ;  /* 0x0000000000007918 */ /* 0x000fc60000000000 */
[----:B------:R-:W2:Y:S01]  /*3e30*/  LDS.128 R84, [R58] ;  /* 0x000000003a547984 */ /* 0x000ea20000000c00 */
[----:B0-----:R-:W-:Y:S01]  /*3e40*/  FADD.FTZ R83, -R119, 1 ;  /* 0x3f80000077537421 */ /* 0x001fe20000010100 */
[C---:B------:R-:W-:Y:S01]  /*3e50*/  FFMA.FTZ R81, R96.reuse, R79, 1 ;  /* 0x3f80000060517423 */ /* 0x040fe2000001004f */
[----:B------:R-:W-:Y:S01]  /*3e60*/  FMUL.FTZ R96, R96, R121 ;  /* 0x0000007960607220 */ /* 0x000fe20000410000 */
[----:B-1----:R-:W-:Y:S01]  /*3e70*/  SHF.L.U32 R94, R6, 0x10, RZ ;  /* 0x00000010065e7819 */ /* 0x002fe200000006ff */
[----:B------:R-:W-:Y:S01]  /*3e80*/  FADD.FTZ R6, -R104, 1 ;  /* 0x3f80000068067421 */ /* 0x000fe20000010100 */
[----:B------:R-:W-:Y:S01]  /*3e90*/  FADD.FTZ R95, R109, 1 ;  /* 0x3f8000006d5f7421 */ /* 0x000fe20000010000 */
[C---:B------:R-:W-:Y:S01]  /*3ea0*/  FFMA.FTZ R83, R28.reuse, R83, 1 ;  /* 0x3f8000001c537423 */ /* 0x040fe20000010053 */
[----:B------:R-:W-:Y:S01]  /*3eb0*/  SHF.L.U32 R109, R17, 0x10, RZ ;  /* 0x00000010116d7819 */ /* 0x000fe200000006ff */
[----:B------:R-:W-:Y:S01]  /*3ec0*/  FFMA.FTZ R6, R97, R6, 1 ;  /* 0x3f80000061067423 */ /* 0x000fe20000010006 */
[----:B------:R-:W-:Y:S01]  /*3ed0*/  PRMT R17, R17, 0x7632, R17 ;  /* 0x0000763211117816 */ /* 0x000fe20000000011 */
[----:B------:R-:W-:Y:S01]  /*3ee0*/  FMUL.FTZ R97, R97, R104 ;  /* 0x0000006861617220 */ /* 0x000fe20000410000 */
[----:B------:R-:W0:Y:S01]  /*3ef0*/  MUFU.RCP R95, R95 ;  /* 0x0000005f005f7308 */ /* 0x000e220000001000 */
[----:B------:R-:W-:Y:S01]  /*3f00*/  FMUL.FTZ R28, R28, R119 ;  /* 0x000000771c1c7220 */ /* 0x000fe20000410000 */
[----:B--2---:R-:W-:-:S02]  /*3f10*/  PRMT R124, R85, 0x7632, R124 ;  /* 0x00007632557c7816 */ /* 0x004fc4000000007c */
[----:B------:R-:W-:Y:S02]  /*3f20*/  SHF.L.U32 R92, R84, 0x10, RZ ;  /* 0x00000010545c7819 */ /* 0x000fe400000006ff */
[----:B------:R-:W-:Y:S02]  /*3f30*/  SHF.L.U32 R85, R85, 0x10, RZ ;  /* 0x0000001055557819 */ /* 0x000fe400000006ff */
        /* <DEDUP_REMOVED lines=13> */
[----:B------:R-:W1:Y:S01]  /*4010*/  LDS.128 R4, [R58+0x10] ;  /* 0x000010003a047984 */ /* 0x000e620000000c00 */
        /* <DEDUP_REMOVED lines=9> */
[----:B------:R-:W-:Y:S01]  /*40b0*/  FMUL.FTZ R79, R110, R79 ;  /* 0x0000004f6e4f7220 */ /* 0x000fe20000410000 */
[----:B------:R-:W-:Y:S01]  /*40c0*/  SHF.L.U32 R124, R124, 0x10, RZ ;  /* 0x000000107c7c7819 */ /* 0x000fe200000006ff */
[----:B------:R-:W-:Y:S01]  /*40d0*/  FMUL.FTZ R137, R122, R129 ;  /* 0x000000817a897220 */ /* 0x000fe20000410000 */
[----:B------:R-:W-:Y:S01]  /*40e0*/  FFMA.FTZ R83, R90, R83, 1 ;  /* 0x3f8000005a537423 */ /* 0x000fe20000010053 */
[----:B------:R-:W-:Y:S01]  /*40f0*/  FMUL.FTZ R84, R133, R84 ;  /* 0x0000005485547220 */ /* 0x000fe20000410000 */
[----:B------:R-:W-:Y:S01]  /*4100*/  FMUL.FTZ R81, R82, R81 ;  /* 0x0000005152517220 */ /* 0x000fe20000410000 */
        /* <DEDUP_REMOVED lines=8> */
[----:B0-----:R-:W-:Y:S01]  /*4190*/  FADD.FTZ R137, -R95, 1 ;  /* 0x3f8000005f897421 */ /* 0x001fe20000010100 */
[----:B------:R-:W-:Y:S01]  /*41a0*/  FMUL.FTZ R89, R89, R112 ;  /* 0x0000007059597220 */ /* 0x000fe20000410000 */
[----:B------:R-:W-:Y:S01]  /*41b0*/  FMUL.FTZ R90, R90, R133 ;  /* 0x000000855a5a7220 */ /* 0x000fe20000410000 */
[----:B------:R-:W-:Y:S01]  /*41c0*/  FMUL.FTZ R79, R79, R82 ;  /* 0x000000524f4f7220 */ /* 0x000fe20000410000 */
[C---:B------:R-:W-:Y:S01]  /*41d0*/  FFMA.FTZ R137, R2.reuse, R137, 1 ;  /* 0x3f80000002897423 */ /* 0x040fe20000010089 */
[----:B------:R-:W-:Y:S01]  /*41e0*/  FMUL.FTZ R2, R2, R95 ;  /* 0x0000005f02027220 */ /* 0x000fe20000410000 */
[----:B------:R-:W-:Y:S01]  /*41f0*/  FMUL.FTZ R134, R134, R97 ;  /* 0x0000006186867220 */ /* 0x000fe20000410000 */
[----:B------:R-:W-:Y:S01]  /*4200*/  FMUL.FTZ R113, R94, R96 ;  /* 0x000000605e717220 */ /* 0x000fe20000410000 */
[----:B------:R-:W-:Y:S01]  /*4210*/  FMUL.FTZ R132, R132, R28 ;  /* 0x0000001c84847220 */ /* 0x000fe20000410000 */
[----:B------:R-:W-:Y:S01]  /*4220*/  FMUL.FTZ R126, R126, R90 ;  /* 0x0000005a7e7e7220 */ /* 0x000fe20000410000 */
[----:B------:R-:W-:Y:S01]  /*4230*/  FMUL.FTZ R122, R122, R99 ;  /* 0x000000637a7a7220 */ /* 0x000fe20000410000 */
[----:B-1----:R-:W-:-:S02]  /*4240*/  SHF.L.U32 R138, R5, 0x10, RZ ;  /* 0x00000010058a7819 */ /* 0x002fc400000006ff */
[C---:B------:R-:W-:Y:S02]  /*4250*/  SHF.L.U32 R140, R6.reuse, 0x10, RZ ;  /* 0x00000010068c7819 */ /* 0x040fe400000006ff */
[----:B------:R-:W-:Y:S02]  /*4260*/  SHF.L.U32 R142, R7, 0x10, RZ ;  /* 0x00000010078e7819 */ /* 0x000fe400000006ff */
[----:B------:R-:W-:Y:S01]  /*4270*/  PRMT R88, R5, 0x7632, R88 ;  /* 0x0000763205587816 */ /* 0x000fe20000000058 */
[----:B------:R-:W-:Y:S01]  /*4280*/  FADD.FTZ R5, -R115, 1 ;  /* 0x3f80000073057421 */ /* 0x000fe20000010100 */
[----:B------:R-:W-:Y:S01]  /*4290*/  PRMT R128, R6, 0x7632, R128 ;  /* 0x0000763206807816 */ /* 0x000fe20000000080 */
[----:B------:R-:W-:Y:S01]  /*42a0*/  FMUL.FTZ R6, R109, R138 ;  /* 0x0000008a6d067220 */ /* 0x000fe20000410000 */
        /* <DEDUP_REMOVED lines=16> */
[----:B------:R-:W-:Y:S01]  /*43b0*/  SHF.L.U32 R120, R16, 0x10, RZ ;  /* 0x0000001010787819 */ /* 0x000fe200000006ff */
[----:B------:R-:W-:Y:S01]  /*43c0*/  FADD.FTZ R6, -R116, 1 ;  /* 0x3f80000074067421 */ /* 0x000fe20000010100 */
[----:B------:R-:W-:Y:S01]  /*43d0*/  SHF.L.U32 R118, R17, 0x10, RZ ;  /* 0x0000001011767819 */ /* 0x000fe200000006ff */
[----:B------:R-:W-:Y:S01]  /*43e0*/  FADD.FTZ R17, -R145, 1 ;  /* 0x3f80000091117421 */ /* 0x000fe20000010100 */
[----:B------:R-:W-:Y:S01]  /*43f0*/  SHF.L.U32 R137, R18, 0x10, RZ ;  /* 0x0000001012897819 */ /* 0x000fe200000006ff */
[----:B------:R-:W-:Y:S01]  /*4400*/  FADD.FTZ R18, -R150, 1 ;  /* 0x3f80000096127421 */ /* 0x000fe20000010100 */
[----:B------:R-:W-:Y:S01]  /*4410*/  SHF.L.U32 R141, R82, 0x10, RZ ;  /* 0x00000010528d7819 */ /* 0x000fe200000006ff */
[----:B------:R-:W-:Y:S01]  /*4420*/  FMUL.FTZ R4, R5, R4 ;  /* 0x0000000405047220 */ /* 0x000fe20000410000 */
[----:B------:R-:W-:Y:S01]  /*4430*/  SHF.L.U32 R139, R19, 0x10, RZ ;  /* 0x00000010138b7819 */ /* 0x000fe200000006ff */
[----:B------:R-:W-:Y:S01]  /*4440*/  FFMA.FTZ R16, R91, R6, 1 ;  /* 0x3f8000005b107423 */ /* 0x000fe20000010006 */
[----:B------:R-:W-:Y:S01]  /*4450*/  SHF.L.U32 R143, R88, 0x10, RZ ;  /* 0x00000010588f7819 */ /* 0x000fe200000006ff */
[----:B------:R-:W-:Y:S01]  /*4460*/  FADD.FTZ R5, -R135, 1 ;  /* 0x3f80000087057421 */ /* 0x000fe20000010100 */
[----:B------:R-:W-:Y:S01]  /*4470*/  SHF.L.U32 R144, R128, 0x10, RZ ;  /* 0x0000001080907819 */ /* 0x000fe200000006ff */
[----:B------:R-:W-:Y:S01]  /*4480*/  FFMA.FTZ R19, R102, R17, 1 ;  /* 0x3f80000066137423 */ /* 0x000fe20000010011 */
[----:B------:R-:W-:Y:S01]  /*4490*/  SHF.L.U32 R146, R146, 0x10, RZ ;  /* 0x0000001092927819 */ /* 0x000fe200000006ff */
[----:B------:R-:W-:Y:S01]  /*44a0*/  FFMA.FTZ R149, R101, R18, 1 ;  /* 0x3f80000065957423 */ /* 0x000fe20000010012 */
        /* <DEDUP_REMOVED lines=41> */
[----:B------:R-:W-:-:S02]  /*4740*/  MOV R12, UR9 ;  /* 0x00000009000c7c02 */ /* 0x000fc40008000f00 */
[----:B------:R-:W-:Y:S01]  /*4750*/  MOV R13, UR8 ;  /* 0x00000008000d7c02 */ /* 0x000fe20008000f00 */
[----:B------:R-:W-:Y:S01]  /*4760*/  STS.128 [R58], R16 ;  /* 0x000000103a007388 */ /* 0x000fe20000000c00 */
[----:B------:R-:W-:-:S03]  /*4770*/  SHF.L.U32 R79, R15, 0x10, RZ ;  /* 0x000000100f4f7819 */ /* 0x000fc600000006ff */
[----:B------:R0:W-:Y:S01]  /*4780*/  STS.128 [R58+0x10], R80 ;  /* 0x000010503a007388 */ /* 0x0001e20000000c00 */
[----:B------:R-:W-:-:S03]  /*4790*/  NOP ;  /* 0x0000000000007918 */ /* 0x000fc60000000000 */
[----:B------:R-:W1:Y:S01]  /*47a0*/  LDS.128 R4, [R57] ;  /* 0x0000000039047984 */ /* 0x000e620000000c00 */
[----:B------:R-:W-:Y:S01]  /*47b0*/  IMAD.WIDE.U32 R12, R54, 0x10, R12 ;  /* 0x00000010360c7825 */ /* 0x000fe200078e000c */
[----:B0-----:R-:W-:Y:S02]  /*47c0*/  SHF.L.U32 R82, R8, 0x10, RZ ;  /* 0x0000001008527819 */ /* 0x001fe400000006ff */
[----:B------:R-:W0:Y:S01]  /*47d0*/  LDS.128 R8, [R57+0x200] ;  /* 0x0002000039087984 */ /* 0x000e220000000c00 */
[----:B------:R-:W-:Y:S01]  /*47e0*/  SHF.L.U32 R80, R14, 0x10, RZ ;  /* 0x000000100e507819 */ /* 0x000fe200000006ff */
[----:B------:R-:W-:Y:S01]  /*47f0*/  FMUL.FTZ R14, R0, R115 ;  /* 0x00000073000e7220 */ /* 0x000fe20000410000 */
[----:B------:R-:W-:Y:S01]  /*4800*/  FMUL.FTZ R0, R103, R98 ;  /* 0x0000006267007220 */ /* 0x000fe20000410000 */
[----:B------:R-:W-:Y:S01]  /*4810*/  SHF.L.U32 R115, R128, 0x10, RZ ;  /* 0x0000001080737819 */ /* 0x000fe200000006ff */
[----:B------:R-:W-:Y:S01]  /*4820*/  FMUL.FTZ R128, R131, R89 ;  /* 0x0000005983807220 */ /* 0x000fe20000410000 */
[----:B------:R-:W-:Y:S01]  /*4830*/  FMUL.FTZ R109, R109, R14 ;  /* 0x0000000e6d6d7220 */ /* 0x000fe20000410000 */
[----:B------:R-:W-:Y:S01]  /*4840*/  FFMA.FTZ R59, R0, R78, R59 ;  /* 0x0000004e003b7223 */ /* 0x000fe2000001003b */
        /* <DEDUP_REMOVED lines=46> */
.L_x_5625:
        /* <DEDUP_REMOVED lines=15> */
[----:B------:R-:W-:Y:S01]  /*4c20*/  CS2R R102, SRZ ;  /* 0x0000000000667805 */ /* 0x000fe2000001ff00 */
[----:B------:R-:W-:Y:S01]  /*4c30*/  FFMA.FTZ R5, R126, R159, R5 ;  /* 0x0000009f7e057223 */ /* 0x000fe20000010005 */
[----:B------:R-:W-:Y:S01]  /*4c40*/  HFMA2 R95, -RZ, RZ, 0, 0 ;  /* 0x00000000ff5f7431 */ /* 0x000fe200000001ff */
[----:B------:R-:W-:Y:S01]  /*4c50*/  MOV R110, RZ ;  /* 0x000000ff006e7202 */ /* 0x000fe20000000f00 */
[----:B------:R-:W-:-:S02]  /*4c60*/  HFMA2 R91, -RZ, RZ, 0, 0 ;  /* 0x00000000ff5b7431 */ /* 0x000fc400000001ff */
[----:B------:R-:W-:Y:S01]  /*4c70*/  FFMA.FTZ R5, R132, R79, R5 ;  /* 0x0000004f84057223 */ /* 0x000fe20000010005 */
[----:B--2---:R-:W-:Y:S01]  /*4c80*/  UISETP.GE.AND UP0, UPT, UR8, 0x1, UPT ;  /* 0x000000010800788c */ /* 0x004fe2000bf06270 */
[----:B------:R-:W-:Y:S02]  /*4c90*/  CS2R R100, SRZ ;  /* 0x0000000000647805 */ /* 0x000fe4000001ff00 */
[----:B------:R-:W-:Y:S01]  /*4ca0*/  CS2R R98, SRZ ;  /* 0x0000000000627805 */ /* 0x000fe2000001ff00 */
[----:B------:R-:W-:Y:S01]  /*4cb0*/  FFMA.FTZ R2, R122, R157, R5 ;  /* 0x0000009d7a027223 */ /* 0x000fe20000010005 */
[----:B------:R-:W-:Y:S01]  /*4cc0*/  MOV R106, RZ ;  /* 0x000000ff006a7202 */ /* 0x000fe20000000f00 */
[-C--:B------:R-:W-:Y:S01]  /*4cd0*/  FMUL.FTZ R119, R0, R3.reuse ;  /* 0x0000000300777220 */ /* 0x080fe20000410000 */
[----:B------:R-:W-:Y:S01]  /*4ce0*/  MOV R104, RZ ;  /* 0x000000ff00687202 */ /* 0x000fe20000000f00 */
[----:B------:R-:W-:Y:S01]  /*4cf0*/  FFMA.FTZ R5, R111, R82, R2 ;  /* 0x000000526f057223 */ /* 0x000fe20000010002 */
[----:B------:R-:W-:Y:S01]  /*4d00*/  MOV R93, RZ ;  /* 0x000000ff005d7202 */ /* 0x000fe20000000f00 */
[-C--:B------:R-:W-:Y:S01]  /*4d10*/  FMUL.FTZ R136, R134, R3.reuse ;  /* 0x0000000386887220 */ /* 0x080fe20000410000 */
[----:B------:R-:W-:Y:S01]  /*4d20*/  MOV R89, RZ ;  /* 0x000000ff00597202 */ /* 0x000fe20000000f00 */
[----:B------:R-:W-:Y:S01]  /*4d30*/  FFMA.FTZ R2, R120, R154, R5 ;  /* 0x0000009a78027223 */ /* 0x000fe20000010005 */
[-C--:B------:R-:W-:Y:S01]  /*4d40*/  FMUL.FTZ R138, R113, R3.reuse ;  /* 0x00000003718a7220 */ /* 0x080fe20000410000 */
[-C--:B------:R-:W-:Y:S01]  /*4d50*/  FMUL.FTZ R140, R132, R3.reuse ;  /* 0x00000003848c7220 */ /* 0x080fe20000410000 */
[-C--:B------:R-:W-:Y:S01]  /*4d60*/  FMUL.FTZ R96, R111, R3.reuse ;  /* 0x000000036f607220 */ /* 0x080fe20000410000 */
[C---:B------:R-:W-:Y:S01]  /*4d70*/  FFMA.FTZ R5, R109.reuse, R84, R2 ;  /* 0x000000546d057223 */ /* 0x040fe20000010002 */
        /* <DEDUP_REMOVED lines=13> */
[----:B------:R-:W-:-:S02]  /*4e50*/  FMUL.FTZ R81, R114, R3 ;  /* 0x0000000372517220 */ /* 0x000fc40000410000 */
[----:B------:R-:W-:-:S04]  /*4e60*/  FFMA.FTZ R59, R105, R88, R2 ;  /* 0x00000058693b7223 */ /* 0x000fc80000010002 */
[----:B------:R-:W-:Y:S01]  /*4e70*/  FFMA.FTZ R59, R114, R153, R59 ;  /* 0x00000099723b7223 */ /* 0x000fe2000001003b */
[----:B------:R-:W-:Y:S06]  /*4e80*/  BAR.SYNC.DEFER_BLOCKING 0x0 ;  /* 0x0000000000007b1d */ /* 0x000fec0000010000 */
[----:B------:R-:W-:Y:S05]  /*4e90*/  BRA.U !UP0, `(.L_x_5626) ;  /* 0x00000031082c7547 */ /* 0x000fea000b800000 */
        /* <DEDUP_REMOVED lines=32> */
.L_x_5671:
        /* <DEDUP_REMOVED lines=27> */
[----:B------:R-:W-:-:S04]  /*5250*/  UIADD3 UR9, UPT, UPT, UR46, -0x100, URZ ;  /* 0xffffff002e097890 */ /* 0x000fc8000fffe0ff */
        /* <DEDUP_REMOVED lines=13> */
[C---:B------:R-:W-:Y:S01]  /*5330*/  FMUL.FTZ R166, R168.reuse, R75 ;  /* 0x0000004ba8a67220 */ /* 0x040fe20000410000 */
[C---:B------:R-:W-:Y:S01]  /*5340*/  FMUL.FTZ R167, R168.reuse, R70 ;  /* 0x00000046a8a77220 */ /* 0x040fe20000410000 */
[----:B------:R-:W-:-:S04]  /*5350*/  FMUL.FTZ R158, R168, R74 ;  /* 0x0000004aa89e7220 */ /* 0x000fc80000410000 */
        /* <DEDUP_REMOVED lines=14> */
[----:B-1----:R-:W-:Y:S01]  /*5440*/  SEL R4, R35, UR9, P2 ;  /* 0x0000000923047c07 */ /* 0x002fe20009000000 */
[----:B------:R-:W1:Y:S03]  /*5450*/  MUFU.EX2 R167, R167 ;  /* 0x000000a700a77308 */ /* 0x000e660000000800 */
[----:B------:R-:W-:-:S05]  /*5460*/  LEA R5, R4, UR10, 0x2 ;  /* 0x0000000a04057c11 */ /* 0x000fca000f8e10ff */
[----:B------:R-:W1:Y:S01]  /*5470*/  MUFU.EX2 R158, R158 ;  /* 0x0000009e009e7308 */ /* 0x000e620000000800 */
[----:B0-----:R-:W-:Y:S02]  /*5480*/  SHF.L.U32 R187, R15, 0x10, RZ ;  /* 0x000000100fbb7819 */ /* 0x001fe400000006ff */
[----:B------:R-:W-:Y:S02]  /*5490*/  PRMT R193, R12, 0x7632, R193 ;  /* 0x000076320cc17816 */ /* 0x000fe400000000c1 */
[C---:B--2---:R-:W-:Y:S02]  /*54a0*/  PRMT R191, R17.reuse, 0x7632, R191 ;  /* 0x0000763211bf7816 */ /* 0x044fe400000000bf */
[----:B------:R-:W-:Y:S01]  /*54b0*/  SHF.L.U32 R179, R17, 0x10, RZ ;  /* 0x0000001011b37819 */ /* 0x000fe200000006ff */
[----:B------:R-:W0:Y:S01]  /*54c0*/  MUFU.EX2 R165, R165 ;  /* 0x000000a500a57308 */ /* 0x000e220000000800 */
[----:B------:R-:W-:Y:S02]  /*54d0*/  PRMT R195, R13, 0x7632, R195 ;  /* 0x000076320dc37816 */ /* 0x000fe400000000c3 */
[----:B------:R-:W-:-:S02]  /*54e0*/  PRMT R197, R14, 0x7632, R197 ;  /* 0x000076320ec57816 */ /* 0x000fc400000000c5 */
[----:B------:R-:W-:Y:S02]  /*54f0*/  PRMT R192, R15, 0x7632, R192 ;  /* 0x000076320fc07816 */ /* 0x000fe400000000c0 */
[----:B------:R-:W-:Y:S01]  /*5500*/  PRMT R194, R16, 0x7632, R194 ;  /* 0x0000763210c27816 */ /* 0x000fe200000000c2 */
[----:B------:R-:W2:Y:S01]  /*5510*/  MUFU.EX2 R2, R2 ;  /* 0x0000000200027308 */ /* 0x000ea20000000800 */
[----:B------:R-:W-:Y:S02]  /*5520*/  PRMT R17, R18, 0x7632, R17 ;  /* 0x0000763212117816 */ /* 0x000fe40000000011 */
[----:B------:R-:W-:Y:S02]  /*5530*/  PRMT R11, R19, 0x7632, R11 ;  /* 0x00007632130b7816 */ /* 0x000fe4000000000b */
[----:B------:R-:W-:-:S03]  /*5540*/  SHF.L.U32 R183, R13, 0x10, RZ ;  /* 0x000000100db77819 */ /* 0x000fc600000006ff */
        /* <DEDUP_REMOVED lines=67> */
.L_x_5628:
[----:B------:R-:W-:-:S06]  /*5980*/  LEA R215, R22, UR10, 0x2 ;  /* 0x0000000a16d77c11 */ /* 0x000fcc000f8e10ff */
[----:B------:R-:W0:Y:S02]  /*5990*/  LDS R215, [R215+0x2514] ;  /* 0x00251400d7d77984 */ /* 0x000e240000000800 */
.L_x_5629:
[----:B------:R-:W-:Y:S05]  /*59a0*/  BSYNC.RECONVERGENT B0 ;  /* 0x0000000000007941 */ /* 0x000fea0003800200 */
.L_x_5627:
        /* <DEDUP_REMOVED lines=78> */
.L_x_5689:
[----:B------:R-:W-:Y:S01]  /*5e90*/  ISETP.GE.AND P3, PT, R76, 0x10, PT ;  /* 0x000000104c00780c */ /* 0x000fe20003f66270 */
[----:B----4-:R-:W-:Y:S01]  /*5ea0*/  FFMA.FTZ R4, R6, R4, R5 ;  /* 0x0000000406047223 */ /* 0x010fe20000010005 */
[----:B------:R-:W-:-:S04]  /*5eb0*/  UMOV UR9, 0xffffffff ;  /* 0xffffffff00097882 */ /* 0x000fc80000000000 */
[----:B------:R-:W-:-:S07]  /*5ec0*/  FSEL R7, R5, R4, !P3 ;  /* 0x0000000405077208 */ /* 0x000fce0005800000 */
[----:B--23--:R-:W-:Y:S01]  /*5ed0*/  @P3 FMUL.FTZ R6, R6, R173 ;  /* 0x000000ad06063220 */ /* 0x00cfe20000410000 */
[----:B------:R-:W-:Y:S06]  /*5ee0*/  BRA.DIV UR9, `(.L_x_5632) ;  /* 0x0000003a099c7947 */ /* 0x000fec000b800000 */
.L_x_5692:
[----:B------:R-:W-:-:S03]  /*5ef0*/  UMOV UR9, 0xffffffff ;  /* 0xffffffff00097882 */ /* 0x000fc60000000000 */
[----:B------:R-:W-:Y:S05]  /*5f00*/  BRA.DIV UR9, `(.L_x_5633) ;  /* 0x0000003a09bc7947 */ /* 0x000fea000b800000 */
.L_x_5695:
[----:B------:R-:W-:-:S03]  /*5f10*/  UMOV UR9, 0xffffffff ;  /* 0xffffffff00097882 */ /* 0x000fc60000000000 */
[----:B------:R-:W-:Y:S05]  /*5f20*/  BRA.DIV UR9, `(.L_x_5634) ;  /* 0x0000003a09dc7947 */ /* 0x000fea000b800000 */
[----:B------:R2:W3:Y:S04]  /*5f30*/  SHFL.UP PT, R16, R6, 0x1, RZ ;  /* 0x0420000006107989 */ /* 0x0004e800000e00ff */
[----:B------:R2:W4:Y:S04]  /*5f40*/  SHFL.UP PT, R173, R7, 0x1, RZ ;  /* 0x0420000007ad7989 */ /* 0x00052800000e00ff */
[----:B-----5:R2:W0:Y:S04]  /*5f50*/  SHFL.IDX PT, R4, R8, RZ, 0x1f ;  /* 0x00001fff08047589 */ /* 0x02042800000e0000 */
[----:B------:R2:W0:Y:S02]  /*5f60*/  SHFL.IDX PT, R5, R9, RZ, 0x1f ;  /* 0x00001fff09057589 */ /* 0x00042400000e0000 */
.L_x_5701:
[----:B--2---:R-:W2:Y:S01]  /*5f70*/  LDS.64 R6, [R55+0x1900] ;  /* 0x0019000037067984 */ /* 0x004ea20000000a00 */
[C---:B0--34-:R-:W-:Y:S01]  /*5f80*/  @P2 FFMA.FTZ R5, R16.reuse, R5, R173 ;  /* 0x0000000510052223 */ /* 0x059fe200000100ad */
[----:B------:R-:W-:-:S03]  /*5f90*/  @P2 FMUL.FTZ R4, R16, R4 ;  /* 0x0000000410042220 */ /* 0x000fc60000410000 */
[-C--:B--2---:R-:W-:Y:S01]  /*5fa0*/  FFMA.FTZ R7, R5, R6.reuse, R7 ;  /* 0x0000000605077223 */ /* 0x084fe20000010007 */
[----:B------:R-:W-:-:S05]  /*5fb0*/  FMUL.FTZ R6, R4, R6 ;  /* 0x0000000604067220 */ /* 0x000fca0000410000 */
[----:B------:R3:W-:Y:S02]  /*5fc0*/  STS.128 [R55+0x1900], R4 ;  /* 0x0019000437007388 */ /* 0x0007e40000000c00 */
.L_x_5630:
        /* <DEDUP_REMOVED lines=110> */
.L_x_5718:
        /* <DEDUP_REMOVED lines=8> */
.L_x_5635:
[----:B------:R-:W-:Y:S05]  /*6730*/  WARPSYNC.ALL ;  /* 0x0000000000007948 */ /* 0x000fea0003800000 */
[----:B------:R-:W-:Y:S01]  /*6740*/  BAR.SYNC.DEFER_BLOCKING 0x0 ;  /* 0x0000000000007b1d */ /* 0x000fe20000010000 */
[----:B------:R-:W-:Y:S01]  /*6750*/  FMUL.FTZ R181, R181, R200 ;  /* 0x000000c8b5b57220 */ /* 0x000fe20000410000 */
[----:B------:R-:W-:Y:S01]  /*6760*/  FMUL.FTZ R193, R193, R219 ;  /* 0x000000dbc1c17220 */ /* 0x000fe20000410000 */
[----:B------:R-:W-:Y:S01]  /*6770*/  FMUL.FTZ R183, R183, R202 ;  /* 0x000000cab7b77220 */ /* 0x000fe20000410000 */
[----:B------:R-:W-:Y:S01]  /*6780*/  FMUL.FTZ R195, R195, R221 ;  /* 0x000000ddc3c37220 */ /* 0x000fe20000410000 */
[----:B------:R-:W-:Y:S01]  /*6790*/  FFMA.FTZ R181, R0, R181, RZ ;  /* 0x000000b500b57223 */ /* 0x000fe200000100ff */
[----:B------:R-:W-:Y:S01]  /*67a0*/  FMUL.FTZ R185, R185, R204 ;  /* 0x000000ccb9b97220 */ /* 0x000fe20000410000 */
[----:B------:R-:W-:Y:S01]  /*67b0*/  ISETP.NE.AND P1, PT, R22, RZ, PT ;  /* 0x000000ff1600720c */ /* 0x000fe20003f25270 */
[----:B------:R-:W-:Y:S01]  /*67c0*/  FMUL.FTZ R197, R197, R217 ;  /* 0x000000d9c5c57220 */ /* 0x000fe20000410000 */
[----:B------:R-:W-:Y:S01]  /*67d0*/  FFMA.FTZ R181, R130, R193, R181 ;  /* 0x000000c182b57223 */ /* 0x000fe200000100b5 */
[----:B------:R-:W-:Y:S01]  /*67e0*/  FMUL.FTZ R187, R187, R166 ;  /* 0x000000a6bbbb7220 */ /* 0x000fe20000410000 */
[----:B0-----:R-:W-:Y:S01]  /*67f0*/  FMUL.FTZ R7, R160, R200 ;  /* 0x000000c8a0077220 */ /* 0x001fe20000410000 */
        /* <DEDUP_REMOVED lines=12> */
[----:B------:R-:W0:Y:S01]  /*68c0*/  LDS R5, [R39+0x1b14] ;  /* 0x001b140027057984 */ /* 0x000e220000000800 */
[----:B------:R-:W-:Y:S01]  /*68d0*/  FFMA.FTZ R185, R126, R197, R185 ;  /* 0x000000c57eb97223 */ /* 0x000fe200000100b9 */
[C---:B------:R-:W-:Y:S01]  /*68e0*/  FMUL.FTZ R6, R160.reuse, R16 ;  /* 0x00000010a0067220 */ /* 0x040fe20000410000 */
[----:B------:R-:W-:Y:S01]  /*68f0*/  FMUL.FTZ R193, R160, R173 ;  /* 0x000000ada0c17220 */ /* 0x000fe20000410000 */
[----:B------:R1:W-:Y:S01]  /*6900*/  @!P1 STS.64 [UR9+0x2610], R8 ;  /* 0x00261008ff009988 */ /* 0x0003e20008000a09 */
        /* <DEDUP_REMOVED lines=13> */
[C---:B------:R-:W-:Y:S01]  /*69e0*/  FMUL.FTZ R189, R160.reuse, R166 ;  /* 0x000000a6a0bd7220 */ /* 0x040fe20000410000 */
[----:B--2---:R-:W-:Y:S01]  /*69f0*/  FMUL.FTZ R7, R111, R4 ;  /* 0x000000046f077220 */ /* 0x004fe20000410000 */
[----:B------:R2:W-:Y:S01]  /*6a00*/  STS [R36+0x10], R9 ;  /* 0x0000100924007388 */ /* 0x0005e20000000800 */
[C---:B------:R-:W-:Y:S01]  /*6a10*/  FMUL.FTZ R4, R160.reuse, R174 ;  /* 0x000000aea0047220 */ /* 0x040fe20000410000 */
[----:B---3--:R-:W-:Y:S01]  /*6a20*/  FMUL.FTZ R181, R160, R176 ;  /* 0x000000b0a0b57220 */ /* 0x008fe20000410000 */
[----:B------:R-:W-:Y:S01]  /*6a30*/  FMUL.FTZ R189, R132, R189 ;  /* 0x000000bd84bd7220 */ /* 0x000fe20000410000 */
[----:B------:R3:W-:Y:S01]  /*6a40*/  STS [R36+0x14], R187 ;  /* 0x000014bb24007388 */ /* 0x0007e20000000800 */
[----:B------:R-:W-:Y:S01]  /*6a50*/  FFMA.FTZ R179, R109, R179, R194 ;  /* 0x000000b36db37223 */ /* 0x000fe200000100c2 */
[----:B-1----:R-:W-:Y:S01]  /*6a60*/  FMUL.FTZ R183, R160, R172 ;  /* 0x000000aca0b77220 */ /* 0x002fe20000410000 */
[----:B------:R-:W-:Y:S01]  /*6a70*/  FMUL.FTZ R181, R118, R181 ;  /* 0x000000b576b57220 */ /* 0x000fe20000410000 */
[----:B------:R1:W-:Y:S01]  /*6a80*/  STS [R36+0x20], R7 ;  /* 0x0000200724007388 */ /* 0x0003e20000000800 */
[----:B------:R-:W-:Y:S01]  /*6a90*/  FMUL.FTZ R191, R191, R176 ;  /* 0x000000b0bfbf7220 */ /* 0x000fe20000410000 */
[----:B--2---:R-:W-:Y:S01]  /*6aa0*/  FMUL.FTZ R9, R109, R6 ;  /* 0x000000066d097220 */ /* 0x004fe20000410000 */
[----:B------:R-:W-:Y:S01]  /*6ab0*/  FMUL.FTZ R6, R160, R170 ;  /* 0x000000aaa0067220 */ /* 0x000fe20000410000 */
[----:B------:R-:W-:Y:S01]  /*6ac0*/  FMUL.FTZ R183, R116, R183 ;  /* 0x000000b774b77220 */ /* 0x000fe20000410000 */
[----:B------:R-:W-:Y:S01]  /*6ad0*/  STS [R36+0x18], R189 ;  /* 0x000018bd24007388 */ /* 0x000fe20000000800 */
[----:B---3--:R-:W-:Y:S01]  /*6ae0*/  FMUL.FTZ R187, R160, R168 ;  /* 0x000000a8a0bb7220 */ /* 0x008fe20000410000 */
[----:B------:R-:W-:Y:S01]  /*6af0*/  FMUL.FTZ R177, R177, R174 ;  /* 0x000000aeb1b17220 */ /* 0x000fe20000410000 */
[----:B------:R-:W-:Y:S01]  /*6b00*/  P2R R185, PR, RZ, 0x2 ;  /* 0x00000002ffb97803 */ /* 0x000fe20000000000 */
[----:B------:R-:W-:Y:S01]  /*6b10*/  STS [R36+0x24], R193 ;  /* 0x000024c124007388 */ /* 0x000fe20000000800 */
[----:B-1----:R-:W-:Y:S01]  /*6b20*/  FMUL.FTZ R7, R105, R6 ;  /* 0x0000000669077220 */ /* 0x002fe20000410000 */
[----:B------:R-:W-:Y:S01]  /*6b30*/  FMUL.FTZ R187, R114, R187 ;  /* 0x000000bb72bb7220 */ /* 0x000fe20000410000 */
[----:B0-----:R-:W-:Y:S01]  /*6b40*/  FFMA.FTZ R215, R5, R215, R198 ;  /* 0x000000d705d77223 */ /* 0x001fe200000100c6 */
[----:B------:R-:W-:Y:S01]  /*6b50*/  FMUL.FTZ R5, R160, R219 ;  /* 0x000000dba0057220 */ /* 0x000fe20000410000 */
[----:B------:R-:W-:Y:S01]  /*6b60*/  STS [R36+0x28], R9 ;  /* 0x0000280924007388 */ /* 0x000fe20000000800 */
[----:B------:R-:W-:Y:S01]  /*6b70*/  FMUL.FTZ R17, R17, R172 ;  /* 0x000000ac11117220 */ /* 0x000fe20000410000 */
[----:B------:R-:W-:Y:S01]  /*6b80*/  FFMA.FTZ R207, R188, R215, R207 ;  /* 0x000000d7bccf7223 */ /* 0x000fe200000100cf */
[----:B------:R-:W-:Y:S01]  /*6b90*/  FMUL.FTZ R5, R130, R5 ;  /* 0x0000000582057220 */ /* 0x000fe20000410000 */
[----:B------:R-:W-:Y:S01]  /*6ba0*/  STS [R36+0x2c], R181 ;  /* 0x00002cb524007388 */ /* 0x000fe20000000800 */
[----:B------:R-:W-:Y:S01]  /*6bb0*/  FMUL.FTZ R19, R19, R170 ;  /* 0x000000aa13137220 */ /* 0x000fe20000410000 */
[----:B------:R-:W-:Y:S01]  /*6bc0*/  FFMA.FTZ R213, R186, R207, R213 ;  /* 0x000000cfbad57223 */ /* 0x000fe200000100d5 */
[----:B------:R-:W-:Y:S01]  /*6bd0*/  BSSY.RECONVERGENT B0, `(.L_x_5637) ;  /* 0x000002b000007945 */ /* 0x000fe20003800200 */
[----:B------:R0:W-:Y:S02]  /*6be0*/  STS [R36+0x4], R5 ;  /* 0x0000040524007388 */ /* 0x0001e40000000800 */
[----:B------:R-:W-:-:S02]  /*6bf0*/  FFMA.FTZ R203, R184, R213, R203 ;  /* 0x000000d5b8cb7223 */ /* 0x000fc400000100cb */
[----:B------:R-:W-:Y:S02]  /*6c00*/  STS [R36+0x34], R183 ;  /* 0x000034b724007388 */ /* 0x000fe40000000800 */
[----:B------:R-:W-:Y:S02]  /*6c10*/  FFMA.FTZ R211, R182, R203, R211 ;  /* 0x000000cbb6d37223 */ /* 0x000fe400000100d3 */
[----:B------:R1:W-:Y:S01]  /*6c20*/  STS [R36+0x38], R7 ;  /* 0x0000380724007388 */ /* 0x0003e20000000800 */
[----:B0-----:R-:W-:Y:S01]  /*6c30*/  FMUL.FTZ R5, R160, R175 ;  /* 0x000000afa0057220 */ /* 0x001fe20000410000 */
[----:B------:R-:W-:Y:S02]  /*6c40*/  FFMA.FTZ R201, R180, R211, R201 ;  /* 0x000000d3b4c97223 */ /* 0x000fe400000100c9 */
[----:B------:R-:W-:Y:S01]  /*6c50*/  STS [R36+0x3c], R187 ;  /* 0x00003cbb24007388 */ /* 0x000fe20000000800 */
[----:B------:R-:W-:Y:S01]  /*6c60*/  FMUL.FTZ R5, R122, R5 ;  /* 0x000000057a057220 */ /* 0x000fe20000410000 */
[----:B------:R-:W-:Y:S01]  /*6c70*/  FFMA.FTZ R209, R178, R201, R209 ;  /* 0x000000c9b2d17223 */ /* 0x000fe200000100d1 */
[----:B-1----:R-:W-:-:S03]  /*6c80*/  IMAD.WIDE.U32 R6, R26, UR8, R28 ;  /* 0x000000081a067c25 */ /* 0x002fc6000f8e001c */
[----:B------:R0:W-:Y:S01]  /*6c90*/  STS [R36+0x1c], R5 ;  /* 0x00001c0524007388 */ /* 0x0001e20000000800 */
[----:B------:R-:W-:-:S04]  /*6ca0*/  FFMA.FTZ R171, R171, R209, R196 ;  /* 0x000000d1abab7223 */ /* 0x000fc800000100c4 */
[----:B------:R-:W-:-:S04]  /*6cb0*/  FFMA.FTZ R205, R164, R171, R205 ;  /* 0x000000aba4cd7223 */ /* 0x000fc800000100cd */
[----:B------:R-:W-:Y:S01]  /*6cc0*/  FFMA.FTZ R169, R169, R205, R190 ;  /* 0x000000cda9a97223 */ /* 0x000fe200000100be */
[C---:B0-----:R-:W-:Y:S01]  /*6cd0*/  FMUL.FTZ R5, R107.reuse, R4 ;  /* 0x000000046b057220 */ /* 0x041fe20000410000 */
[----:B------:R-:W-:Y:S02]  /*6ce0*/  FFMA.FTZ R4, R118, R191, R179 ;  /* 0x000000bf76047223 */ /* 0x000fe400000100b3 */
[----:B------:R-:W-:Y:S02]  /*6cf0*/  FFMA.FTZ R199, R162, R169, R199 ;  /* 0x000000a9a2c77223 */ /* 0x000fe400000100c7 */
[----:B------:R0:W-:Y:S01]  /*6d00*/  STS [R36+0x30], R5 ;  /* 0x0000300524007388 */ /* 0x0001e20000000800 */
[----:B------:R-:W-:Y:S01]  /*6d10*/  FFMA.FTZ R177, R107, R177, R4 ;  /* 0x000000b16bb17223 */ /* 0x000fe20000010004 */
[----:B------:R-:W-:Y:S01]  /*6d20*/  BAR.SYNC.DEFER_BLOCKING 0x0 ;  /* 0x0000000000007b1d */ /* 0x000fe20000010000 */
[----:B------:R-:W-:Y:S01]  /*6d30*/  LEA R4, P1, R6, UR44, 0x2 ;  /* 0x0000002c06047c11 */ /* 0x000fe2000f8210ff */
[----:B------:R-:W-:Y:S01]  /*6d40*/  FFMA.FTZ R163, R163, R199, R14 ;  /* 0x000000c7a3a37223 */ /* 0x000fe2000001000e */
[----:B0-----:R-:W-:Y:S01]  /*6d50*/  IMAD R5, R27, UR8, R7 ;  /* 0x000000081b057c24 */ /* 0x001fe2000f8e0207 */
[----:B------:R-:W-:-:S02]  /*6d60*/  MOV R7, UR39 ;  /* 0x0000002700077c02 */ /* 0x000fc40008000f00 */
[----:B------:R-:W-:Y:S02]  /*6d70*/  FFMA.FTZ R15, R2, R163, R15 ;  /* 0x000000a3020f7223 */ /* 0x000fe4000001000f */
[----:B------:R-:W-:Y:S02]  /*6d80*/  IADD3 R160, PT, PT, R7, -UR6, -R22 ;  /* 0x8000000607a07c10 */ /* 0x000fe4000fffe816 */
[----:B------:R-:W-:Y:S01]  /*6d90*/  FFMA.FTZ R165, R165, R15, R12 ;  /* 0x0000000fa5a57223 */ /* 0x000fe2000001000c */
[----:B------:R-:W-:Y:S01]  /*6da0*/  LEA.HI.X R5, R6, UR45, R5, 0x2, P1 ;  /* 0x0000002d06057c11 */ /* 0x000fe200088f1405 */
[----:B------:R-:W-:Y:S01]  /*6db0*/  FFMA.FTZ R6, R116, R17, R177 ;  /* 0x0000001174067223 */ /* 0x000fe200000100b1 */
[----:B------:R-:W-:Y:S01]  /*6dc0*/  ISETP.GE.AND P1, PT, R160, 0x1, PT ;  /* 0x00000001a000780c */ /* 0x000fe20003f26270 */
[----:B------:R-:W-:Y:S01]  /*6dd0*/  FFMA.FTZ R13, R158, R165, R13 ;  /* 0x000000a59e0d7223 */ /* 0x000fe2000001000d */
[C---:B------:R-:W-:Y:S01]  /*6de0*/  ISETP.GE.AND P2, PT, R160.reuse, 0x41, PT ;  /* 0x00000041a000780c */ /* 0x040fe20003f46270 */
[----:B------:R-:W-:Y:S01]  /*6df0*/  FFMA.FTZ R19, R105, R19, R6 ;  /* 0x0000001369137223 */ /* 0x000fe20000010006 */
[----:B------:R-:W-:-:S02]  /*6e00*/  ISETP.GE.AND P3, PT, R160, 0x81, PT ;  /* 0x00000081a000780c */ /* 0x000fc40003f66270 */
[----:B------:R-:W-:Y:S01]  /*6e10*/  ISETP.GE.AND P4, PT, R160, 0xc1, PT ;  /* 0x000000c1a000780c */ /* 0x000fe20003f86270 */
[----:B------:R0:W1:Y:S06]  /*6e20*/  LDS R9, [R38+0x950] ;  /* 0x0009500026097984 */ /* 0x00006c0000000800 */
[----:B------:R-:W-:Y:S06]  /*6e30*/  @!P1 BRA `(.L_x_5638) ;  /* 0x0000000000109947 */ /* 0x000fec0003800000 */
[----:B------:R-:W-:-:S04]  /*6e40*/  LEA.HI R2, R22, R22, RZ, 0x1b ;  /* 0x0000001616027211 */ /* 0x000fc800078fd8ff */
[----:B------:R-:W-:-:S05]  /*6e50*/  LEA R2, R2, UR10, 0x2 ;  /* 0x0000000a02027c11 */ /* 0x000fca000f8e10ff */
[----:B------:R-:W2:Y:S04]  /*6e60*/  LDS R7, [R2+0x850] ;  /* 0x0008500002077984 */ /* 0x000ea80000000800 */
[----:B--2---:R2:W-:Y:S02]  /*6e70*/  REDG.E.ADD.F32.FTZ.RN.STRONG.GPU desc[UR36][R4.64], R7 ;  /* 0x00000007040079a6 */ /* 0x0045e4000c12f324 */
.L_x_5638:
[----:B------:R-:W-:Y:S05]  /*6e80*/  BSYNC.RECONVERGENT B0 ;  /* 0x0000000000007941 */ /* 0x000fea0003800200 */
.L_x_5637:
[----:B------:R-:W-:Y:S04]  /*6e90*/  BSSY.RECONVERGENT B0, `(.L_x_5639) ;  /* 0x0000003000007945 */ /* 0x000fe80003800200 */
[----:B------:R-:W-:Y:S05]  /*6ea0*/  @!P2 BRA `(.L_x_5640) ;  /* 0x000000000004a947 */ /* 0x000fea0003800000 */
[----:B-1----:R3:W-:Y:S02]  /*6eb0*/  REDG.E.ADD.F32.FTZ.RN.STRONG.GPU desc[UR36][R4.64+0x100], R9 ;  /* 0x00010009040079a6 */ /* 0x0027e4000c12f324 */
.L_x_5640:
[----:B------:R-:W-:Y:S05]  /*6ec0*/  BSYNC.RECONVERGENT B0 ;  /* 0x0000000000007941 */ /* 0x000fea0003800200 */
.L_x_5639:
[----:B--2---:R2:W4:Y:S01]  /*6ed0*/  LDS R7, [R40+0xa50] ;  /* 0x000a500028077984 */ /* 0x0045220000000800 */
[----:B------:R-:W-:Y:S04]  /*6ee0*/  BSSY.RECONVERGENT B0, `(.L_x_5641) ;  /* 0x0000003000007945 */ /* 0x000fe80003800200 */
[----:B------:R-:W-:Y:S05]  /*6ef0*/  @!P3 BRA `(.L_x_5642) ;  /* 0x000000000004b947 */ /* 0x000fea0003800000 */
[----:B----4-:R4:W-:Y:S02]  /*6f00*/  REDG.E.ADD.F32.FTZ.RN.STRONG.GPU desc[UR36][R4.64+0x200], R7 ;  /* 0x00020007040079a6 */ /* 0x0109e4000c12f324 */
.L_x_5642:
[----:B------:R-:W-:Y:S05]  /*6f10*/  BSYNC.RECONVERGENT B0 ;  /* 0x0000000000007941 */ /* 0x000fea0003800200 */
.L_x_5641:
[----:B----4-:R4:W0:Y:S01]  /*6f20*/  LDS R7, [R41+0xb50] ;  /* 0x000b500029077984 */ /* 0x0108220000000800 */
[----:B------:R-:W-:Y:S01]  /*6f30*/  BSSY.RECONVERGENT B0, `(.L_x_5643) ;  /* 0x0000004000007945 */ /* 0x000fe20003800200 */
[----:B------:R-:W-:-:S03]  /*6f40*/  FMUL.FTZ R8, R11, R168 ;  /* 0x000000a80b087220 */ /* 0x000fc60000410000 */
[----:B------:R-:W-:Y:S05]  /*6f50*/  @!P4 BRA `(.L_x_5644) ;  /* 0x000000000004c947 */ /* 0x000fea0003800000 */
[----:B0-----:R0:W-:Y:S02]  /*6f60*/  REDG.E.ADD.F32.FTZ.RN.STRONG.GPU desc[UR36][R4.64+0x300], R7 ;  /* 0x00030007040079a6 */ /* 0x0011e4000c12f324 */
.L_x_5644:
[----:B------:R-:W-:Y:S05]  /*6f70*/  BSYNC.RECONVERGENT B0 ;  /* 0x0000000000007941 */ /* 0x000fea0003800200 */
.L_x_5643:
        /* <DEDUP_REMOVED lines=12> */
.L_x_5646:
[----:B------:R-:W-:Y:S05]  /*7040*/  BSYNC.RECONVERGENT B0 ;  /* 0x0000000000007941 */ /* 0x000fea0003800200 */
.L_x_5645:
[----:B-1-3--:R1:W3:Y:S01]  /*7050*/  LDS R9, [R43+0xd50] ;  /* 0x000d50002b097984 */ /* 0x00a2e20000000800 */
[----:B------:R-:W-:Y:S01]  /*7060*/  BSSY.RECONVERGENT B0, `(.L_x_5647) ;  /* 0x0000005000007945 */ /* 0x000fe20003800200 */
[----:B0-----:R-:W-:Y:S01]  /*7070*/  FADD.FTZ R7, -R151, R200 ;  /* 0x000000c897077221 */ /* 0x001fe20000010100 */
[----:B------:R-:W-:Y:S02]  /*7080*/  FMUL.FTZ R2, R167, R75 ;  /* 0x0000004ba7027220 */ /* 0x000fe40000410000 */
[----:B------:R-:W-:Y:S05]  /*7090*/  @!P1 BRA `(.L_x_5648) ;  /* 0x0000000000049947 */ /* 0x000fea0003800000 */
[----:B---3--:R0:W-:Y:S02]  /*70a0*/  REDG.E.ADD.F32.FTZ.RN.STRONG.GPU desc[UR36][R4.64+0x500], R9 ;  /* 0x00050009040079a6 */ /* 0x0081e4000c12f324 */
.L_x_5648:
[----:B------:R-:W-:Y:S05]  /*70b0*/  BSYNC.RECONVERGENT B0 ;  /* 0x0000000000007941 */ /* 0x000fea0003800200 */
.L_x_5647:
[----:B0--3--:R0:W3:Y:S01]  /*70c0*/  LDS R9, [R44+0xe50] ;  /* 0x000e50002c097984 */ /* 0x0090e20000000800 */
[----:B------:R-:W-:Y:S01]  /*70d0*/  BSSY.RECONVERGENT B0, `(.L_x_5649) ;  /* 0x0000006000007945 */ /* 0x000fe20003800200 */
[----:B------:R-:W-:Y:S01]  /*70e0*/  FADD.FTZ R219, -R150, R219 ;  /* 0x000000db96db7221 */ /* 0x000fe20000010100 */
[----:B------:R-:W-:Y:S01]  /*70f0*/  FMUL.FTZ R6, R13, R70 ;  /* 0x000000460d067220 */ /* 0x000fe20000410000 */
[----:B------:R-:W-:Y:S01]  /*7100*/  FFMA.FTZ R11, R2, R7, RZ ;  /* 0x00000007020b7223 */ /* 0x000fe200000100ff */
[----:B------:R-:W-:Y:S06]  /*7110*/  @!P2 BRA `(.L_x_5650) ;  /* 0x000000000004a947 */ /* 0x000fec0003800000 */
[----:B---3--:R3:W-:Y:S02]  /*7120*/  REDG.E.ADD.F32.FTZ.RN.STRONG.GPU desc[UR36][R4.64+0x600], R9 ;  /* 0x00060009040079a6 */ /* 0x0087e4000c12f324 */
.L_x_5650:
[----:B------:R-:W-:Y:S05]  /*7130*/  BSYNC.RECONVERGENT B0 ;  /* 0x0000000000007941 */ /* 0x000fea0003800200 */
.L_x_5649:
[----:B------:R-:W-:Y:S01]  /*7140*/  FFMA.FTZ R12, R6, R219, R11 ;  /* 0x000000db060c7223 */ /* 0x000fe2000001000b */
[----:B------:R-:W-:Y:S01]  /*7150*/  BSSY.RECONVERGENT B0, `(.L_x_5651) ;  /* 0x0000006000007945 */ /* 0x000fe20003800200 */
[----:B------:R0:W0:Y:S01]  /*7160*/  LDS R11, [R45+0xf50] ;  /* 0x000f50002d0b7984 */ /* 0x0000220000000800 */
[----:B------:R-:W-:Y:S01]  /*7170*/  FADD.FTZ R202, -R149, R202 ;  /* 0x000000ca95ca7221 */ /* 0x000fe20000010100 */
[----:B---3--:R-:W-:Y:S01]  /*7180*/  FMUL.FTZ R9, R165, R74 ;  /* 0x0000004aa5097220 */ /* 0x008fe20000410000 */
[----:B------:R-:W-:Y:S06]  /*7190*/  @!P3 BRA `(.L_x_5652) ;  /* 0x000000000004b947 */ /* 0x000fec0003800000 */
[----:B0-----:R3:W-:Y:S02]  /*71a0*/  REDG.E.ADD.F32.FTZ.RN.STRONG.GPU desc[UR36][R4.64+0x700], R11 ;  /* 0x0007000b040079a6 */ /* 0x0017e4000c12f324 */
.L_x_5652:
[----:B------:R-:W-:Y:S05]  /*71b0*/  BSYNC.RECONVERGENT B0 ;  /* 0x0000000000007941 */ /* 0x000fea0003800200 */
.L_x_5651:
[----:B0--3--:R0:W3:Y:S01]  /*71c0*/  LDS R11, [R53+0x1050] ;  /* 0x00105000350b7984 */ /* 0x0090e20000000800 */
[----:B------:R-:W-:Y:S01]  /*71d0*/  BSSY.RECONVERGENT B0, `(.L_x_5653) ;  /* 0x0000006000007945 */ /* 0x000fe20003800200 */
[----:B------:R-:W-:Y:S01]  /*71e0*/  FADD.FTZ R221, -R148, R221 ;  /* 0x000000dd94dd7221 */ /* 0x000fe20000010100 */
[----:B------:R-:W-:Y:S01]  /*71f0*/  FMUL.FTZ R10, R15, R68 ;  /* 0x000000440f0a7220 */ /* 0x000fe20000410000 */
[----:B------:R-:W-:Y:S01]  /*7200*/  FFMA.FTZ R17, R9, R202, R12 ;  /* 0x000000ca09117223 */ /* 0x000fe2000001000c */
[----:B------:R-:W-:Y:S06]  /*7210*/  @!P4 BRA `(.L_x_5654) ;  /* 0x000000000004c947 */ /* 0x000fec0003800000 */
[----:B---3--:R3:W-:Y:S02]  /*7220*/  REDG.E.ADD.F32.FTZ.RN.STRONG.GPU desc[UR36][R4.64+0x800], R11 ;  /* 0x0008000b040079a6 */ /* 0x0087e4000c12f324 */
.L_x_5654:
[----:B------:R-:W-:Y:S05]  /*7230*/  BSYNC.RECONVERGENT B0 ;  /* 0x0000000000007941 */ /* 0x000fea0003800200 */
.L_x_5653:
[----:B------:R-:W-:Y:S01]  /*7240*/  FFMA.FTZ R14, R10, R221, R17 ;  /* 0x000000dd0a0e7223 */ /* 0x000fe20000010011 */
[----:B------:R-:W-:Y:S01]  /*7250*/  BSSY.RECONVERGENT B0, `(.L_x_5655) ;  /* 0x0000006000007945 */ /* 0x000fe20003800200 */
[----:B------:R0:W0:Y:S01]  /*7260*/  LDS R17, [R46+0x1150] ;  /* 0x001150002e117984 */ /* 0x0000220000000800 */
[----:B------:R-:W-:Y:S01]  /*7270*/  FADD.FTZ R204, -R147, R204 ;  /* 0x000000cc93cc7221 */ /* 0x000fe20000010100 */
[----:B---3--:R-:W-:Y:S01]  /*7280*/  FMUL.FTZ R11, R163, R73 ;  /* 0x00000049a30b7220 */ /* 0x008fe20000410000 */
[----:B------:R-:W-:Y:S06]  /*7290*/  @!P5 BRA `(.L_x_5656) ;  /* 0x000000000004d947 */ /* 0x000fec0003800000 */
[----:B0-----:R3:W-:Y:S02]  /*72a0*/  REDG.E.ADD.F32.FTZ.RN.STRONG.GPU desc[UR36][R4.64+0x900], R17 ;  /* 0x00090011040079a6 */ /* 0x0017e4000c12f324 */
.L_x_5656:
[----:B------:R-:W-:Y:S05]  /*72b0*/  BSYNC.RECONVERGENT B0 ;  /* 0x0000000000007941 */ /* 0x000fea0003800200 */
.L_x_5655:
[----:B0--3--:R-:W-:Y:S01]  /*72c0*/  FFMA.FTZ R17, R11, R204, R14 ;  /* 0x000000cc0b117223 */ /* 0x009fe2000001000e */
[----:B------:R-:W-:Y:S01]  /*72d0*/  FADD.FTZ R217, -R146, R217 ;  /* 0x000000d992d97221 */ /* 0x000fe20000010100 */
[----:B------:R-:W-:Y:S01]  /*72e0*/  FMUL.FTZ R12, R199, R66 ;  /* 0x00000042c70c7220 */ /* 0x000fe20000410000 */
[----:B------:R-:W-:Y:S01]  /*72f0*/  FADD.FTZ R166, -R145, R166 ;  /* 0x000000a691a67221 */ /* 0x000fe20000010100 */
[----:B------:R-:W-:Y:S01]  /*7300*/  FMUL.FTZ R19, R169, R72 ;  /* 0x00000048a9137220 */ /* 0x000fe20000410000 */
[----:B------:R-:W-:Y:S01]  /*7310*/  FADD.FTZ R158, -R142, R173 ;  /* 0x000000ad8e9e7221 */ /* 0x000fe20000010100 */
[----:B------:R-:W-:Y:S01]  /*7320*/  FFMA.FTZ R14, R12, R217, R17 ;  /* 0x000000d90c0e7223 */ /* 0x000fe20000010011 */
[----:B------:R-:W-:Y:S01]  /*7330*/  FADD.FTZ R175, -R144, R175 ;  /* 0x000000af90af7221 */ /* 0x000fe20000010100 */
[----:B------:R0:W3:Y:S01]  /*7340*/  LDS R17, [R47+0x1250] ;  /* 0x001250002f117984 */ /* 0x0000e20000000800 */
[----:B------:R-:W-:Y:S01]  /*7350*/  FMUL.FTZ R173, R205, R64 ;  /* 0x00000040cdad7220 */ /* 0x000fe20000410000 */
[----:B------:R-:W-:Y:S01]  /*7360*/  FFMA.FTZ R14, R19, R166, R14 ;  /* 0x000000a6130e7223 */ /* 0x000fe2000001000e */
[C---:B------:R-:W-:Y:S01]  /*7370*/  ISETP.GE.AND P6, PT, R160.reuse, 0x281, PT ;  /* 0x00000281a000780c */ /* 0x040fe20003fc6270 */
[----:B------:R-:W-:Y:S01]  /*7380*/  FADD.FTZ R18, -R143, R18 ;  /* 0x000000128f127221 */ /* 0x000fe20000010100 */
[----:B------:R-:W-:Y:S01]  /*7390*/  FMUL.FTZ R177, R171, R71 ;  /* 0x00000047abb17220 */ /* 0x000fe20000410000 */
[----:B------:R-:W-:Y:S01]  /*73a0*/  FFMA.FTZ R14, R173, R175, R14 ;  /* 0x000000afad0e7223 */ /* 0x000fe2000001000e */
[----:B------:R-:W-:Y:S01]  /*73b0*/  FMUL.FTZ R179, R209, R63 ;  /* 0x0000003fd1b37220 */ /* 0x000fe20000410000 */
[----:B------:R-:W-:Y:S01]  /*73c0*/  FADD.FTZ R16, -R141, R16 ;  /* 0x000000108d107221 */ /* 0x000fe20000010100 */
[----:B------:R-:W-:Y:S01]  /*73d0*/  FMUL.FTZ R181, R201, R69 ;  /* 0x00000045c9b57220 */ /* 0x000fe20000410000 */
[----:B------:R-:W-:Y:S01]  /*73e0*/  FFMA.FTZ R14, R177, R18, R14 ;  /* 0x00000012b10e7223 */ /* 0x000fe2000001000e */
[----:B------:R-:W-:Y:S01]  /*73f0*/  BSSY.RECONVERGENT B0, `(.L_x_5657) ;  /* 0x000000c000007945 */ /* 0x000fe20003800200 */
[----:B------:R-:W-:Y:S01]  /*7400*/  FADD.FTZ R176, -R139, R176 ;  /* 0x000000b08bb07221 */ /* 0x000fe20000010100 */
[C---:B------:R-:W-:Y:S01]  /*7410*/  ISETP.GE.AND P1, PT, R160.reuse, 0x2c1, PT ;  /* 0x000002c1a000780c */ /* 0x040fe20003f26270 */
[----:B------:R-:W-:Y:S01]  /*7420*/  FFMA.FTZ R14, R179, R158, R14 ;  /* 0x0000009eb30e7223 */ /* 0x000fe2000001000e */
[C---:B------:R-:W-:Y:S01]  /*7430*/  ISETP.GE.AND P2, PT, R160.reuse, 0x301, PT ;  /* 0x00000301a000780c */ /* 0x040fe20003f46270 */
[----:B------:R-:W-:Y:S01]  /*7440*/  FMUL.FTZ R183, R211, R62 ;  /* 0x0000003ed3b77220 */ /* 0x000fe20000410000 */
[C---:B------:R-:W-:Y:S01]  /*7450*/  ISETP.GE.AND P3, PT, R160.reuse, 0x341, PT ;  /* 0x00000341a000780c */ /* 0x040fe20003f66270 */
[----:B------:R-:W-:Y:S01]  /*7460*/  FFMA.FTZ R14, R181, R16, R14 ;  /* 0x00000010b50e7223 */ /* 0x000fe2000001000e */
[----:B------:R-:W-:-:S02]  /*7470*/  ISETP.GE.AND P4, PT, R160, 0x381, PT ;  /* 0x00000381a000780c */ /* 0x000fc40003f86270 */
[----:B------:R-:W-:Y:S01]  /*7480*/  ISETP.GE.AND P5, PT, R160, 0x3c1, PT ;  /* 0x000003c1a000780c */ /* 0x000fe20003fa6270 */
[----:B0-----:R-:W-:-:S12]  /*7490*/  @!P6 BRA `(.L_x_5658) ;  /* 0x000000000004e947 */ /* 0x001fd80003800000 */
[----:B---3--:R0:W-:Y:S02]  /*74a0*/  REDG.E.ADD.F32.FTZ.RN.STRONG.GPU desc[UR36][R4.64+0xa00], R17 ;  /* 0x000a0011040079a6 */ /* 0x0081e4000c12f324 */
.L_x_5658:
[----:B------:R-:W-:Y:S05]  /*74b0*/  BSYNC.RECONVERGENT B0 ;  /* 0x0000000000007941 */ /* 0x000fea0003800200 */
.L_x_5657:
[----:B0--3--:R0:W3:Y:S01]  /*74c0*/  LDS R17, [R48+0x1350] ;  /* 0x0013500030117984 */ /* 0x0090e20000000800 */
[----:B------:R-:W-:Y:S01]  /*74d0*/  BSSY.RECONVERGENT B0, `(.L_x_5659) ;  /* 0x0000006000007945 */ /* 0x000fe20003800200 */
[----:B------:R-:W-:Y:S01]  /*74e0*/  FADD.FTZ R174, -R137, R174 ;  /* 0x000000ae89ae7221 */ /* 0x000fe20000010100 */
[----:B------:R-:W-:Y:S01]  /*74f0*/  FMUL.FTZ R187, R203, R67 ;  /* 0x00000043cbbb7220 */ /* 0x000fe20000410000 */
[----:B------:R-:W-:Y:S01]  /*7500*/  FFMA.FTZ R14, R183, R176, R14 ;  /* 0x000000b0b70e7223 */ /* 0x000fe2000001000e */
[----:B------:R-:W-:Y:S06]  /*7510*/  @!P1 BRA `(.L_x_5660) ;  /* 0x0000000000049947 */ /* 0x000fec0003800000 */
[----:B---3--:R3:W-:Y:S02]  /*7520*/  REDG.E.ADD.F32.FTZ.RN.STRONG.GPU desc[UR36][R4.64+0xb00], R17 ;  /* 0x000b0011040079a6 */ /* 0x0087e4000c12f324 */
.L_x_5660:
[----:B------:R-:W-:Y:S05]  /*7530*/  BSYNC.RECONVERGENT B0 ;  /* 0x0000000000007941 */ /* 0x000fea0003800200 */
.L_x_5659:
[----:B---3--:R3:W0:Y:S01]  /*7540*/  LDS R17, [R49+0x1450] ;  /* 0x0014500031117984 */ /* 0x0086220000000800 */
[----:B------:R-:W-:Y:S01]  /*7550*/  BSSY.RECONVERGENT B0, `(.L_x_5661) ;  /* 0x0000006000007945 */ /* 0x000fe20003800200 */
[----:B------:R-:W-:Y:S01]  /*7560*/  FADD.FTZ R172, -R135, R172 ;  /* 0x000000ac87ac7221 */ /* 0x000fe20000010100 */
[----:B------:R-:W-:Y:S01]  /*7570*/  FMUL.FTZ R189, R213, R61 ;  /* 0x0000003dd5bd7220 */ /* 0x000fe20000410000 */
[----:B------:R-:W-:Y:S01]  /*7580*/  FFMA.FTZ R14, R187, R174, R14 ;  /* 0x000000aebb0e7223 */ /* 0x000fe2000001000e */
[----:B------:R-:W-:Y:S06]  /*7590*/  @!P2 BRA `(.L_x_5662) ;  /* 0x000000000004a947 */ /* 0x000fec0003800000 */
[----:B0-----:R0:W-:Y:S02]  /*75a0*/  REDG.E.ADD.F32.FTZ.RN.STRONG.GPU desc[UR36][R4.64+0xc00], R17 ;  /* 0x000c0011040079a6 */ /* 0x0011e4000c12f324 */
.L_x_5662:
[----:B------:R-:W-:Y:S05]  /*75b0*/  BSYNC.RECONVERGENT B0 ;  /* 0x0000000000007941 */ /* 0x000fea0003800200 */
.L_x_5661:
[----:B0-----:R0:W0:Y:S01]  /*75c0*/  LDS R17, [R50+0x1550] ;  /* 0x0015500032117984 */ /* 0x0010220000000800 */
[----:B------:R-:W-:Y:S01]  /*75d0*/  BSSY.RECONVERGENT B0, `(.L_x_5663) ;  /* 0x0000006000007945 */ /* 0x000fe20003800200 */
[----:B------:R-:W-:Y:S01]  /*75e0*/  FADD.FTZ R170, -R133, R170 ;  /* 0x000000aa85aa7221 */ /* 0x000fe20000010100 */
[----:B------:R-:W-:Y:S01]  /*75f0*/  FMUL.FTZ R191, R207, R65 ;  /* 0x00000041cfbf7220 */ /* 0x000fe20000410000 */
[----:B------:R-:W-:Y:S01]  /*7600*/  FFMA.FTZ R14, R189, R172, R14 ;  /* 0x000000acbd0e7223 */ /* 0x000fe2000001000e */
[----:B------:R-:W-:Y:S06]  /*7610*/  @!P3 BRA `(.L_x_5664) ;  /* 0x000000000004b947 */ /* 0x000fec0003800000 */
[----:B0-----:R0:W-:Y:S02]  /*7620*/  REDG.E.ADD.F32.FTZ.RN.STRONG.GPU desc[UR36][R4.64+0xd00], R17 ;  /* 0x000d0011040079a6 */ /* 0x0011e4000c12f324 */
.L_x_5664:
[----:B------:R-:W-:Y:S05]  /*7630*/  BSYNC.RECONVERGENT B0 ;  /* 0x0000000000007941 */ /* 0x000fea0003800200 */
.L_x_5663:
[----:B0-----:R0:W0:Y:S01]  /*7640*/  LDS R17, [R51+0x1650] ;  /* 0x0016500033117984 */ /* 0x0010220000000800 */
[----:B------:R-:W-:Y:S01]  /*7650*/  BSSY.RECONVERGENT B0, `(.L_x_5665) ;  /* 0x0000006000007945 */ /* 0x000fe20003800200 */
[----:B------:R-:W-:Y:S01]  /*7660*/  FADD.FTZ R168, -R131, R168 ;  /* 0x000000a883a87221 */ /* 0x000fe20000010100 */
[----:B------:R-:W-:Y:S01]  /*7670*/  FMUL.FTZ R193, R215, R60 ;  /* 0x0000003cd7c17220 */ /* 0x000fe20000410000 */
[----:B------:R-:W-:Y:S01]  /*7680*/  FFMA.FTZ R14, R191, R170, R14 ;  /* 0x000000aabf0e7223 */ /* 0x000fe2000001000e */
[----:B------:R-:W-:Y:S06]  /*7690*/  @!P4 BRA `(.L_x_5666) ;  /* 0x000000000004c947 */ /* 0x000fec0003800000 */
[----:B0-----:R0:W-:Y:S02]  /*76a0*/  REDG.E.ADD.F32.FTZ.RN.STRONG.GPU desc[UR36][R4.64+0xe00], R17 ;  /* 0x000e0011040079a6 */ /* 0x0011e4000c12f324 */
.L_x_5666:
[----:B------:R-:W-:Y:S05]  /*76b0*/  BSYNC.RECONVERGENT B0 ;  /* 0x0000000000007941 */ /* 0x000fea0003800200 */
.L_x_5665:
[----:B------:R1:W1:Y:S01]  /*76c0*/  LDS R195, [R52+0x1750] ;  /* 0x0017500034c37984 */ /* 0x0002620000000800 */
[----:B------:R-:W-:Y:S01]  /*76d0*/  BSSY.RECONVERGENT B0, `(.L_x_5667) ;  /* 0x0000004000007945 */ /* 0x000fe20003800200 */
[----:B0-----:R-:W-:-:S03]  /*76e0*/  FFMA.FTZ R17, R193, R168, R14 ;  /* 0x000000a8c1117223 */ /* 0x001fc6000001000e */
[----:B------:R-:W-:Y:S05]  /*76f0*/  @!P5 BRA `(.L_x_5668) ;  /* 0x000000000004d947 */ /* 0x000fea0003800000 */
[----:B-1----:R0:W-:Y:S02]  /*7700*/  REDG.E.ADD.F32.FTZ.RN.STRONG.GPU desc[UR36][R4.64+0xf00], R195 ;  /* 0x000f00c3040079a6 */ /* 0x0021e4000c12f324 */
.L_x_5668:
[----:B------:R-:W-:Y:S05]  /*7710*/  BSYNC.RECONVERGENT B0 ;  /* 0x0000000000007941 */ /* 0x000fea0003800200 */
.L_x_5667:
        /* <DEDUP_REMOVED lines=11> */
[----:B------:R-:W-:Y:S01]  /*77d0*/  FADD.FTZ R121, R10, R121 ;  /* 0x000000790a797221 */ /* 0x000fe20000010000 */
[-C--:B------:R-:W-:Y:S01]  /*77e0*/  FMUL.FTZ R10, R156, R15.reuse ;  /* 0x0000000f9c0a7220 */ /* 0x080fe20000410000 */
[----:B------:R-:W-:Y:S01]  /*77f0*/  FADD.FTZ R138, R11, R138 ;  /* 0x0000008a0b8a7221 */ /* 0x000fe20000010000 */
[----:B------:R-:W-:Y:S01]  /*7800*/  FADD.FTZ R127, R12, R127 ;  /* 0x0000007f0c7f7221 */ /* 0x000fe20000010000 */
[----:B------:R-:W-:Y:S01]  /*7810*/  BSSY.RECONVERGENT B0, `(.L_x_5669) ;  /* 0x0000070000007945 */ /* 0x000fe20003800200 */
[----:B------:R-:W-:Y:S01]  /*7820*/  FMUL.FTZ R10, R221, R10 ;  /* 0x0000000add0a7220 */ /* 0x000fe20000410000 */
[----:B------:R-:W-:Y:S01]  /*7830*/  FADD.FTZ R81, R193, R81 ;  /* 0x00000051c1517221 */ /* 0x000fe20000010000 */
[----:B------:R-:W-:Y:S01]  /*7840*/  FADD.FTZ R90, R191, R90 ;  /* 0x0000005abf5a7221 */ /* 0x000fe20000010000 */
[----:B------:R-:W-:Y:S01]  /*7850*/  FADD.FTZ R85, R183, R85 ;  /* 0x00000055b7557221 */ /* 0x000fe20000010000 */
[----:B------:R-:W-:Y:S01]  /*7860*/  FFMA.FTZ R15, R161, R15, R10 ;  /* 0x0000000fa10f7223 */ /* 0x000fe2000001000a */
[-C--:B------:R-:W-:Y:S01]  /*7870*/  FMUL.FTZ R10, R156, R13.reuse ;  /* 0x0000000d9c0a7220 */ /* 0x080fe20000410000 */
[----:B------:R-:W-:Y:S01]  /*7880*/  FADD.FTZ R96, R177, R96 ;  /* 0x00000060b1607221 */ /* 0x000fe20000010000 */
[----:B------:R-:W-:Y:S01]  /*7890*/  FADD.FTZ R140, R19, R140 ;  /* 0x0000008c138c7221 */ /* 0x000fe20000010000 */
[----:B0-----:R-:W-:Y:S01]  /*78a0*/  @!P1 FADD.FTZ R17, R17, R4 ;  /* 0x0000000411119221 */ /* 0x001fe20000010000 */
[----:B------:R-:W-:Y:S01]  /*78b0*/  FMUL.FTZ R10, R219, R10 ;  /* 0x0000000adb0a7220 */ /* 0x000fe20000410000 */
[----:B------:R-:W-:Y:S01]  /*78c0*/  FADD.FTZ R136, R9, R136 ;  /* 0x0000008809887221 */ /* 0x000fe20000010000 */
[----:B------:R-:W-:Y:S01]  /*78d0*/  FADD.FTZ R117, R6, R117 ;  /* 0x0000007506757221 */ /* 0x000fe20000010000 */
[----:B-----5:R-:W-:Y:S01]  /*78e0*/  @!P1 FADD.FTZ R8, R8, R5 ;  /* 0x0000000508089221 */ /* 0x020fe20000010000 */
[----:B------:R-:W0:Y:S01]  /*78f0*/  SHFL.DOWN PT, R4, R17, 0x2, 0x1f ;  /* 0x08401f0011047f89 */ /* 0x000e2200000e0000 */
[----:B------:R-:W-:Y:S01]  /*7900*/  ISETP.GT.AND P1, PT, R76, 0x1d, PT ;  /* 0x0000001d4c00780c */ /* 0x000fe20003f24270 */
[----:B------:R-:W-:Y:S01]  /*7910*/  FFMA.FTZ R10, R115, R13, R10 ;  /* 0x0000000d730a7223 */ /* 0x000fe2000001000a */
[----:B------:R-:W-:Y:S01]  /*7920*/  FADD.FTZ R100, R15, R100 ;  /* 0x000000640f647221 */ /* 0x000fe20000010000 */
[----:B------:R-:W5:Y:S01]  /*7930*/  SHFL.DOWN PT, R5, R8, 0x2, 0x1f ;  /* 0x08401f0008057f89 */ /* 0x000f6200000e0000 */
[----:B------:R-:W-:Y:S01]  /*7940*/  FADD.FTZ R119, R2, R119 ;  /* 0x0000007702777221 */ /* 0x000fe20000010000 */
[----:B------:R-:W-:-:S08]  /*7950*/  FADD.FTZ R89, R10, R89 ;  /* 0x000000590a597221 */ /* 0x000fd00000010000 */
[----:B0-----:R-:W-:Y:S01]  /*7960*/  @!P1 FADD.FTZ R17, R17, R4 ;  /* 0x0000000411119221 */ /* 0x001fe20000010000 */
[----:B------:R-:W-:Y:S01]  /*7970*/  FFMA.FTZ R4, R88, R207, R185 ;  /* 0x000000cf58047223 */ /* 0x000fe200000100b9 */
[----:B-----5:R-:W-:-:S03]  /*7980*/  @!P1 FADD.FTZ R8, R8, R5 ;  /* 0x0000000508089221 */ /* 0x020fc60000010000 */
[----:B------:R-:W0:Y:S01]  /*7990*/  SHFL.DOWN PT, R14, R17, 0x4, 0x1f ;  /* 0x08801f00110e7f89 */ /* 0x000e2200000e0000 */
[----:B------:R-:W-:Y:S01]  /*79a0*/  ISETP.GT.AND P1, PT, R76, 0x1b, PT ;  /* 0x0000001b4c00780c */ /* 0x000fe20003f24270 */
[----:B------:R-:W-:Y:S01]  /*79b0*/  FMUL.FTZ R5, R156, R215 ;  /* 0x000000d79c057220 */ /* 0x000fe20000410000 */
[----:B------:R-:W-:Y:S01]  /*79c0*/  FADD.FTZ R103, R4, R103 ;  /* 0x0000006704677221 */ /* 0x000fe20000010000 */
        /* <DEDUP_REMOVED lines=14> */
[----:B0-----:R-:W-:Y:S01]  /*7ab0*/  @!P1 FADD.FTZ R17, R17, R14 ;  /* 0x0000000e11119221 */ /* 0x001fe20000010000 */
[----:B------:R-:W-:-:S02]  /*7ac0*/  FADD.FTZ R101, R4, R101 ;  /* 0x0000006504657221 */ /* 0x000fc40000010000 */
        /* <DEDUP_REMOVED lines=8> */
[----:B------:R-:W-:Y:S01]  /*7b50*/  FFMA.FTZ R14, R84, R201, R181 ;  /* 0x000000c9540e7223 */ /* 0x000fe200000100b5 */
[----:B------:R-:W-:Y:S01]  /*7b60*/  FMUL.FTZ R4, R156, R205 ;  /* 0x000000cd9c047220 */ /* 0x000fe20000410000 */
[----:B------:R-:W-:Y:S01]  /*7b70*/  FMUL.FTZ R5, R18, R5 ;  /* 0x0000000512057220 */ /* 0x000fe20000410000 */
[----:B------:R-:W-:Y:S01]  /*7b80*/  FFMA.FTZ R211, R155, R211, R176 ;  /* 0x000000d39bd37223 */ /* 0x000fe200000100b0 */
[----:B------:R-:W-:Y:S01]  /*7b90*/  FADD.FTZ R99, R14, R99 ;  /* 0x000000630e637221 */ /* 0x000fe20000010000 */
        /* <DEDUP_REMOVED lines=14> */
[----:B0-----:R-:W-:Y:S01]  /*7c80*/  @!P1 FADD.FTZ R17, R17, R160 ;  /* 0x000000a011119221 */ /* 0x001fe20000010000 */
[----:B------:R-:W-:Y:S01]  /*7c90*/  FFMA.FTZ R12, R80, R163, R11 ;  /* 0x000000a3500c7223 */ /* 0x000fe2000001000b */
[C---:B------:R-:W-:Y:S01]  /*7ca0*/  FMUL.FTZ R11, R156.reuse, R165 ;  /* 0x000000a59c0b7220 */ /* 0x040fe20000410000 */
[----:B------:R-:W-:Y:S01]  /*7cb0*/  FMUL.FTZ R156, R156, R167 ;  /* 0x000000a79c9c7220 */ /* 0x000fe20000410000 */
[----:B-1----:R-:W-:Y:S01]  /*7cc0*/  @!P1 FADD.FTZ R8, R8, R187 ;  /* 0x000000bb08089221 */ /* 0x002fe20000010000 */
[----:B------:R-:W0:Y:S01]  /*7cd0*/  SHFL.DOWN PT, R18, R17, 0x10, 0x1f ;  /* 0x0a001f0011127f89 */ /* 0x000e2200000e0000 */
[----:B------:R-:W-:Y:S01]  /*7ce0*/  ISETP.NE.AND P1, PT, R76, RZ, PT ;  /* 0x000000ff4c00720c */ /* 0x000fe20003f25270 */
[----:B------:R-:W-:Y:S01]  /*7cf0*/  FMUL.FTZ R202, R202, R11 ;  /* 0x0000000bcaca7220 */ /* 0x000fe20000410000 */
[----:B------:R-:W-:Y:S01]  /*7d00*/  FMUL.FTZ R7, R7, R156 ;  /* 0x0000009c07077220 */ /* 0x000fe20000410000 */
[----:B------:R-:W1:Y:S01]  /*7d10*/  SHFL.DOWN PT, R173, R8, 0x10, 0x1f ;  /* 0x0a001f0008ad7f89 */ /* 0x000e6200000e0000 */
        /* <DEDUP_REMOVED lines=31> */
.L_x_5670:
[----:B------:R-:W-:Y:S05]  /*7f10*/  BSYNC.RECONVERGENT B0 ;  /* 0x0000000000007941 */ /* 0x000fea0003800200 */
.L_x_5669:
[----:B------:R-:W-:-:S04]  /*7f20*/  UIADD3 UR8, UPT, UPT, UR8, 0x1, URZ ;  /* 0x0000000108087890 */ /* 0x000fc8000fffe0ff */
[----:B------:R-:W-:-:S09]  /*7f30*/  UISETP.GE.AND UP0, UPT, UR8, UR48, UPT ;  /* 0x000000300800728c */ /* 0x000fd2000bf06270 */
[----:B------:R-:W-:Y:S05]  /*7f40*/  BRA.U !UP0, `(.L_x_5671) ;  /* 0xffffffd108547547 */ /* 0x000fea000b83ffff */
.L_x_5626:
[----:B------:R-:W-:Y:S06]  /*7f50*/  BAR.SYNC.DEFER_BLOCKING 0x0 ;  /* 0x0000000000007b1d */ /* 0x000fec0000010000 */
[----:B------:R-:W5:Y:S01]  /*7f60*/  LDCU.64 UR10, c[0x0][0x4f8] ;  /* 0x00009f00ff0a77ac */ /* 0x000f620008000a00 */
[----:B------:R-:W2:Y:S01]  /*7f70*/  LDCU.64 UR32, c[0x0][0x500] ;  /* 0x0000a000ff2077ac */ /* 0x000ea20008000a00 */
[----:B------:R-:W3:Y:S01]  /*7f80*/  LDCU.64 UR34, c[0x0][0x550] ;  /* 0x0000aa00ff2277ac */ /* 0x000ee20008000a00 */
[----:B01----:R-:W4:Y:S04]  /*7f90*/  LDG.E.128 R4, desc[UR36][R24.64] ;  /* 0x0000002418047981 */ /* 0x003f28000c1e1d00 */
[----:B------:R-:W4:Y:S01]  /*7fa0*/  LDG.E.128 R8, desc[UR36][R24.64+0x200] ;  /* 0x0002002418087981 */ /* 0x000f22000c1e1d00 */
[----:B------:R-:W-:Y:S01]  /*7fb0*/  UMOV UR7, URZ ;  /* 0x000000ff00077c82 */ /* 0x000fe20008000000 */
[----:B------:R-:W-:-:S02]  /*7fc0*/  UIADD3 UR24, UP1, UPT, UR24, -0x800, URZ ;  /* 0xfffff80018187890 */ /* 0x000fc4000ff3e0ff */
[----:B-----5:R-:W-:Y:S02]  /*7fd0*/  UIMAD.WIDE.U32 UR8, UR38, UR10, UR6 ;  /* 0x0000000a260872a5 */ /* 0x020fe4000f8e0006 */
[----:B------:R-:W-:Y:S02]  /*7fe0*/  UIADD3 UR27, UP2, UPT, UR27, -0x800, URZ ;  /* 0xfffff8001b1b7890 */ /* 0x000fe4000ff5e0ff */
[----:B------:R-:W-:Y:S02]  /*7ff0*/  UIMAD UR9, UR38, UR11, UR9 ;  /* 0x0000000b260972a4 */ /* 0x000fe4000f8e0209 */
[----:B------:R-:W-:Y:S02]  /*8000*/  UIADD3.X UR26, UPT, UPT, UR26, -0x1, URZ, UP1, !UPT ;  /* 0xffffffff1a1a7890 */ /* 0x000fe40008ffe4ff */
[----:B--2---:R-:W-:Y:S02]  /*8010*/  UIMAD.WIDE.U32 UR8, UR31, UR32, UR8 ;  /* 0x000000201f0872a5 */ /* 0x004fe4000f8e0008 */
[----:B------:R-:W-:-:S02]  /*8020*/  UIADD3.X UR28, UPT, UPT, UR28, -0x1, URZ, UP2, !UPT ;  /* 0xffffffff1c1c7890 */ /* 0x000fc400097fe4ff */
[----:B------:R-:W-:Y:S02]  /*8030*/  UIMAD UR10, UR31, UR33, UR9 ;  /* 0x000000211f0a72a4 */ /* 0x000fe4000f8e0209 */
[----:B---3--:R-:W-:Y:S01]  /*8040*/  ULEA UR9, UP0, UR8, UR34, 0x1 ;  /* 0x0000002208097291 */ /* 0x008fe2000f8008ff */
[----:B------:R-:W0:Y:S03]  /*8050*/  LDCU.64 UR32, c[0x0][0x560] ;  /* 0x0000ac00ff2077ac */ /* 0x000e260008000a00 */
[----:B------:R-:W-:-:S05]  /*8060*/  ULEA.HI.X UR8, UR8, UR35, UR10, 0x1, UP0 ;  /* 0x0000002308087291 */ /* 0x000fca00080f0c0a */
[----:B------:R-:W1:Y:S01]  /*8070*/  LDCU.64 UR10, c[0x0][0x520] ;  /* 0x0000a400ff0a77ac */ /* 0x000e620008000a00 */
[----:B----4-:R-:W-:Y:S04]  /*8080*/  STS.128 [R57], R4 ;  /* 0x0000000439007388 */ /* 0x010fe80000000c00 */
[----:B------:R-:W-:Y:S01]  /*8090*/  STS.128 [R57+0x200], R8 ;  /* 0x0002000839007388 */ /* 0x000fe20000000c00 */
        /* <DEDUP_REMOVED lines=10> */
[----:B------:R-:W-:Y:S01]  /*8140*/  BAR.SYNC.DEFER_BLOCKING 0x0 ;  /* 0x0000000000007b1d */ /* 0x000fe20000010000 */
[----:B------:R-:W-:Y:S01]  /*8150*/  FSETP.GTU.FTZ.AND P6, PT, R0, 20, PT ;  /* 0x41a000000000780b */ /* 0x000fe20003fdc000 */
[--C-:B------:R-:W-:Y:S01]  /*8160*/  FADD.FTZ R8, R9, R30.reuse ;  /* 0x0000001e09087221 */ /* 0x100fe20000010000 */
[----:B------:R-:W-:Y:S01]  /*8170*/  FADD.FTZ R17, R17, R30 ;  /* 0x0000001e11117221 */ /* 0x000fe20000010000 */
        /* <DEDUP_REMOVED lines=8> */
[--C-:B------:R-:W-:Y:S01]  /*8200*/  FADD.FTZ R16, R13, R30.reuse ;  /* 0x0000001e0d107221 */ /* 0x100fe20000010000 */
[C---:B------:R-:W-:Y:S01]  /*8210*/  SHF.L.U32 R11, R15.reuse, 0x10, RZ ;  /* 0x000000100f0b7819 */ /* 0x040fe200000006ff */
[----:B------:R-:W2:Y:S01]  /*8220*/  @!P6 MUFU.EX2 R0, R0 ;  /* 0x000000000000e308 */ /* 0x000ea20000000800 */
[----:B------:R-:W-:Y:S01]  /*8230*/  @!P4 FMUL.FTZ R8, R8, -1.4426950216293334961 ;  /* 0xbfb8aa3b0808c820 */ /* 0x000fe20000410000 */
[----:B------:R-:W-:Y:S01]  /*8240*/  PRMT R15, R15, 0x7632, R15 ;  /* 0x000076320f0f7816 */ /* 0x000fe2000000000f */
[----:B------:R-:W-:Y:S01]  /*8250*/  @!P5 FMUL.FTZ R9, R17, -1.4426950216293334961 ;  /* 0xbfb8aa3b1109d820 */ /* 0x000fe20000410000 */
[----:B------:R-:W-:Y:S01]  /*8260*/  FADD.FTZ R12, R11, R30 ;  /* 0x0000001e0b0c7221 */ /* 0x000fe20000010000 */
[----:B---3--:R-:W-:-:S02]  /*8270*/  SHF.L.U32 R11, R4, 0x10, RZ ;  /* 0x00000010040b7819 */ /* 0x008fc400000006ff */
[----:B------:R-:W-:Y:S01]  /*8280*/  SHF.L.U32 R15, R15, 0x10, RZ ;  /* 0x000000100f0f7819 */ /* 0x000fe200000006ff */
[----:B------:R-:W3:Y:S01]  /*8290*/  @!P4 MUFU.EX2 R8, R8 ;  /* 0x000000080008c308 */ /* 0x000ee20000000800 */
[----:B------:R-:W-:Y:S01]  /*82a0*/  FSETP.GTU.FTZ.AND P2, PT, R12, 20, PT ;  /* 0x41a000000c00780b */ /* 0x000fe20003f5c000 */
[----:B------:R-:W-:Y:S01]  /*82b0*/  FADD.FTZ R18, R11, R30 ;  /* 0x0000001e0b127221 */ /* 0x000fe20000010000 */
[----:B------:R-:W-:Y:S01]  /*82c0*/  PRMT R4, R4, 0x7632, R4 ;  /* 0x0000763204047816 */ /* 0x000fe20000000004 */
[----:B------:R-:W-:-:S03]  /*82d0*/  FADD.FTZ R15, R15, R30 ;  /* 0x0000001e0f0f7221 */ /* 0x000fc60000010000 */
[----:B------:R-:W-:Y:S01]  /*82e0*/  FSETP.GTU.FTZ.AND P1, PT, R18, 20, PT ;  /* 0x41a000001200780b */ /* 0x000fe20003f3c000 */
[----:B------:R-:W4:Y:S01]  /*82f0*/  @!P5 MUFU.EX2 R9, R9 ;  /* 0x000000090009d308 */ /* 0x000f220000000800 */
[----:B--2---:R-:W-:-:S07]  /*8300*/  @!P6 FADD.FTZ R2, R0, 1 ;  /* 0x3f8000000002e421 */ /* 0x004fce0000010000 */
[----:B------:R2:W5:Y:S01]  /*8310*/  @!P6 MUFU.RCP R17, R2 ;  /* 0x000000020011e308 */ /* 0x0005620000001000 */
[----:B---3--:R-:W-:-:S07]  /*8320*/  @!P4 FADD.FTZ R8, R8, 1 ;  /* 0x3f8000000808c421 */ /* 0x008fce0000010000 */
[----:B------:R-:W3:Y:S01]  /*8330*/  @!P4 MUFU.RCP R8, R8 ;  /* 0x000000080008c308 */ /* 0x000ee20000001000 */
[----:B----4-:R-:W-:Y:S01]  /*8340*/  @!P5 FADD.FTZ R0, R9, 1 ;  /* 0x3f8000000900d421 */ /* 0x010fe20000010000 */
[C---:B------:R-:W-:Y:S01]  /*8350*/  SHF.L.U32 R9, R5.reuse, 0x10, RZ ;  /* 0x0000001005097819 */ /* 0x040fe200000006ff */
[----:B--2---:R-:W-:Y:S01]  /*8360*/  @!P2 FMUL.FTZ R2, R12, -1.4426950216293334961 ;  /* 0xbfb8aa3b0c02a820 */ /* 0x004fe20000410000 */
[----:B------:R-:W-:Y:S01]  /*8370*/  @!P1 FMUL.FTZ R12, R18, -1.4426950216293334961 ;  /* 0xbfb8aa3b120c9820 */ /* 0x000fe20000410000 */
[----:B------:R-:W-:Y:S02]  /*8380*/  PRMT R5, R5, 0x7632, R5 ;  /* 0x0000763205057816 */ /* 0x000fe40000000005 */
[----:B------:R-:W-:Y:S01]  /*8390*/  FADD.FTZ R19, R9, R30 ;  /* 0x0000001e09137221 */ /* 0x000fe20000010000 */
[----:B------:R-:W2:Y:S01]  /*83a0*/  @!P5 MUFU.RCP R0, R0 ;  /* 0x000000000000d308 */ /* 0x000ea20000001000 */
[----:B------:R-:W-:Y:S01]  /*83b0*/  SHF.L.U32 R9, R14, 0x10, RZ ;  /* 0x000000100e097819 */ /* 0x000fe200000006ff */
[----:B-----5:R-:W-:Y:S01]  /*83c0*/  @!P6 FMUL.FTZ R98, R98, R17 ;  /* 0x000000116262e220 */ /* 0x020fe20000410000 */
[----:B------:R-:W-:-:S02]  /*83d0*/  FSETP.GTU.FTZ.AND P6, PT, R16, 20, PT ;  /* 0x41a000001000780b */ /* 0x000fc40003fdc000 */
[----:B------:R-:W-:Y:S01]  /*83e0*/  FSETP.GTU.FTZ.AND P0, PT, R19, 20, PT ;  /* 0x41a000001300780b */ /* 0x000fe20003f1c000 */
[----:B------:R-:W-:Y:S01]  /*83f0*/  FADD.FTZ R9, R9, R30 ;  /* 0x0000001e09097221 */ /* 0x000fe20000010000 */
[----:B------:R-:W-:Y:S01]  /*8400*/  SHF.L.U32 R5, R5, 0x10, RZ ;  /* 0x0000001005057819 */ /* 0x000fe200000006ff */
[----:B------:R-:W4:Y:S01]  /*8410*/  @!P1 MUFU.EX2 R13, R12 ;  /* 0x0000000c000d9308 */ /* 0x000f220000000800 */
[----:B---3--:R-:W-:Y:S02]  /*8420*/  @!P4 FMUL.FTZ R89, R89, R8 ;  /* 0x000000085959c220 */ /* 0x008fe40000410000 */
[----:B------:R-:W-:-:S05]  /*8430*/  FSETP.GTU.FTZ.AND P4, PT, R9, 20, PT ;  /* 0x41a000000900780b */ /* 0x000fca0003f9c000 */
[----:B------:R3:W5:Y:S01]  /*8440*/  @!P2 MUFU.EX2 R11, R2 ;  /* 0x00000002000ba308 */ /* 0x0007620000000800 */
[----:B--2---:R-:W-:Y:S01]  /*8450*/  @!P5 FMUL.FTZ R91, R91, R0 ;  /* 0x000000005b5bd220 */ /* 0x004fe20000410000 */
[----:B------:R-:W-:Y:S01]  /*8460*/  @!P6 FMUL.FTZ R0, R16, -1.4426950216293334961 ;  /* 0xbfb8aa3b1000e820 */ /* 0x000fe20000410000 */
[----:B------:R-:W-:-:S05]  /*8470*/  FSETP.GTU.FTZ.AND P5, PT, R15, 20, PT ;  /* 0x41a000000f00780b */ /* 0x000fca0003fbc000 */
[----:B------:R-:W-:Y:S01]  /*8480*/  @!P6 MUFU.EX2 R0, R0 ;  /* 0x000000000000e308 */ /* 0x000fe20000000800 */
[----:B------:R-:W-:Y:S01]  /*8490*/  @!P4 FMUL.FTZ R8, R9, -1.4426950216293334961 ;  /* 0xbfb8aa3b0908c820 */ /* 0x000fe20000410000 */
[----:B---3--:R-:W-:Y:S01]  /*84a0*/  @!P0 FMUL.FTZ R2, R19, -1.4426950216293334961 ;  /* 0xbfb8aa3b13028820 */ /* 0x008fe20000410000 */
[----:B----4-:R-:W-:-:S05]  /*84b0*/  @!P1 FADD.FTZ R13, R13, 1 ;  /* 0x3f8000000d0d9421 */ /* 0x010fca0000010000 */
[----:B------:R-:W2:Y:S01]  /*84c0*/  @!P4 MUFU.EX2 R8, R8 ;  /* 0x000000080008c308 */ /* 0x000ea20000000800 */
[----:B------:R-:W-:Y:S01]  /*84d0*/  @!P5 FMUL.FTZ R12, R15, -1.4426950216293334961 ;  /* 0xbfb8aa3b0f0cd820 */ /* 0x000fe20000410000 */
[C---:B------:R-:W-:Y:S01]  /*84e0*/  SHF.L.U32 R15, R6.reuse, 0x10, RZ ;  /* 0x00000010060f7819 */ /* 0x040fe200000006ff */
[----:B-----5:R-:W-:Y:S01]  /*84f0*/  @!P2 FADD.FTZ R11, R11, 1 ;  /* 0x3f8000000b0ba421 */ /* 0x020fe20000010000 */
[----:B------:R-:W-:-:S04]  /*8500*/  PRMT R6, R6, 0x7632, R6 ;  /* 0x0000763206067816 */ /* 0x000fc80000000006 */
[----:B------:R-:W3:Y:S08]  /*8510*/  @!P3 MUFU.EX2 R10, R10 ;  /* 0x0000000a000ab308 */ /* 0x000ef00000000800 */
[----:B------:R4:W5:Y:S01]  /*8520*/  @!P0 MUFU.EX2 R14, R2 ;  /* 0x00000002000e8308 */ /* 0x0009620000000800 */
[----:B--2---:R-:W-:-:S07]  /*8530*/  @!P4 FADD.FTZ R9, R8, 1 ;  /* 0x3f8000000809c421 */ /* 0x004fce0000010000 */
[----:B------:R-:W2:Y:S01]  /*8540*/  @!P5 MUFU.EX2 R12, R12 ;  /* 0x0000000c000cd308 */ /* 0x000ea20000000800 */
[----:B----4-:R-:W-:Y:S01]  /*8550*/  @!P6 FADD.FTZ R2, R0, 1 ;  /* 0x3f8000000002e421 */ /* 0x010fe20000010000 */
[----:B---3--:R-:W-:Y:S01]  /*8560*/  @!P3 FADD.FTZ R10, R10, 1 ;  /* 0x3f8000000a0ab421 */ /* 0x008fe20000010000 */
[----:B------:R-:W-:Y:S01]  /*8570*/  FADD.FTZ R0, R15, R30 ;  /* 0x0000001e0f007221 */ /* 0x000fe20000010000 */
[----:B------:R-:W-:-:S04]  /*8580*/  SHF.L.U32 R15, R7, 0x10, RZ ;  /* 0x00000010070f7819 */ /* 0x000fc800000006ff */
[----:B------:R3:W4:Y:S01]  /*8590*/  @!P6 MUFU.RCP R17, R2 ;  /* 0x000000020011e308 */ /* 0x0007220000001000 */
[----:B------:R-:W-:Y:S01]  /*85a0*/  FADD.FTZ R15, R15, R30 ;  /* 0x0000001e0f0f7221 */ /* 0x000fe20000010000 */
[----:B-----5:R-:W-:-:S06]  /*85b0*/  @!P0 FADD.FTZ R14, R14, 1 ;  /* 0x3f8000000e0e8421 */ /* 0x020fcc0000010000 */
[----:B------:R5:W0:Y:S01]  /*85c0*/  @!P4 MUFU.RCP R19, R9 ;  /* 0x000000090013c308 */ /* 0x000a220000001000 */
[----:B--2---:R-:W-:Y:S01]  /*85d0*/  @!P5 FADD.FTZ R12, R12, 1 ;  /* 0x3f8000000c0cd421 */ /* 0x004fe20000010000 */
[----:B---3--:R-:W-:Y:S02]  /*85e0*/  PRMT R2, R7, 0x7632, R2 ;  /* 0x0000763207027816 */ /* 0x008fe40000000002 */
[----:B------:R-:W-:Y:S01]  /*85f0*/  SHF.L.U32 R7, R6, 0x10, RZ ;  /* 0x0000001006077819 */ /* 0x000fe200000006ff */
[--C-:B------:R-:W-:Y:S01]  /*8600*/  FADD.FTZ R6, R5, R30.reuse ;  /* 0x0000001e05067221 */ /* 0x100fe20000010000 */
[----:B------:R-:W-:Y:S02]  /*8610*/  SHF.L.U32 R5, R2, 0x10, RZ ;  /* 0x0000001002057819 */ /* 0x000fe400000006ff */
[----:B------:R-:W2:Y:S01]  /*8620*/  @!P3 MUFU.RCP R10, R10 ;  /* 0x0000000a000ab308 */ /* 0x000ea20000001000 */
[----:B----4-:R-:W-:Y:S01]  /*8630*/  @!P6 FMUL.FTZ R100, R100, R17 ;  /* 0x000000116464e220 */ /* 0x010fe20000410000 */
[----:B------:R-:W-:Y:S01]  /*8640*/  FSETP.GTU.FTZ.AND P6, PT, R0, 20, PT ;  /* 0x41a000000000780b */ /* 0x000fe20003fdc000 */
[--C-:B------:R-:W-:Y:S01]  /*8650*/  FADD.FTZ R7, R7, R30.reuse ;  /* 0x0000001e07077221 */ /* 0x100fe20000010000 */
[----:B-----5:R-:W-:Y:S01]  /*8660*/  SHF.L.U32 R9, R4, 0x10, RZ ;  /* 0x0000001004097819 */ /* 0x020fe200000006ff */
[----:B------:R-:W-:-:S03]  /*8670*/  FADD.FTZ R5, R5, R30 ;  /* 0x0000001e05057221 */ /* 0x000fc60000010000 */
[----:B------:R-:W3:Y:S01]  /*8680*/  @!P2 MUFU.RCP R16, R11 ;  /* 0x0000000b0010a308 */ /* 0x000ee20000001000 */
[----:B0-----:R-:W-:Y:S01]  /*8690*/  @!P4 FMUL.FTZ R102, R102, R19 ;  /* 0x000000136666c220 */ /* 0x001fe20000410000 */
[----:B------:R-:W-:Y:S01]  /*86a0*/  FSETP.GTU.FTZ.AND P4, PT, R15, 20, PT ;  /* 0x41a000000f00780b */ /* 0x000fe20003f9c000 */
[----:B------:R-:W-:-:S04]  /*86b0*/  FADD.FTZ R9, R9, R30 ;  /* 0x0000001e09097221 */ /* 0x000fc80000010000 */
[----:B------:R-:W-:Y:S01]  /*86c0*/  @!P6 FMUL.FTZ R0, R0, -1.4426950216293334961 ;  /* 0xbfb8aa3b0000e820 */ /* 0x000fe20000410000 */
[----:B------:R-:W0:Y:S01]  /*86d0*/  @!P5 MUFU.RCP R11, R12 ;  /* 0x0000000c000bd308 */ /* 0x000e220000001000 */
[----:B--2---:R-:W-:Y:S01]  /*86e0*/  @!P3 FMUL.FTZ R93, R93, R10 ;  /* 0x0000000a5d5db220 */ /* 0x004fe20000410000 */
[----:B------:R-:W-:Y:S02]  /*86f0*/  FSETP.GTU.FTZ.AND P3, PT, R9, 20, PT ;  /* 0x41a000000900780b */ /* 0x000fe40003f7c000 */
[----:B------:R-:W-:-:S03]  /*8700*/  F2FP.BF16.F32.PACK_AB R10, R83, R92 ;  /* 0x0000005c530a723e */ /* 0x000fc600000010ff */
[----:B------:R-:W-:Y:S01]  /*8710*/  @!P4 FMUL.FTZ R4, R15, -1.4426950216293334961 ;  /* 0xbfb8aa3b0f04c820 */ /* 0x000fe20000410000 */
[----:B------:R-:W2:Y:S01]  /*8720*/  @!P1 MUFU.RCP R18, R13 ;  /* 0x0000000d00129308 */ /* 0x000ea20000001000 */
[----:B---3--:R-:W-:Y:S01]  /*8730*/  @!P2 FMUL.FTZ R95, R95, R16 ;  /* 0x000000105f5fa220 */ /* 0x008fe20000410000 */
[----:B------:R-:W-:-:S06]  /*8740*/  FSETP.GTU.FTZ.AND P2, PT, R6, 20, PT ;  /* 0x41a000000600780b */ /* 0x000fcc0003f5c000 */
[----:B------:R3:W4:Y:S01]  /*8750*/  @!P6 MUFU.EX2 R8, R0 ;  /* 0x000000000008e308 */ /* 0x0007220000000800 */
[----:B0-----:R-:W-:Y:S01]  /*8760*/  @!P5 FMUL.FTZ R104, R104, R11 ;  /* 0x0000000b6868d220 */ /* 0x001fe20000410000 */
[----:B------:R-:W-:Y:S02]  /*8770*/  FSETP.GTU.FTZ.AND P5, PT, R7, 20, PT ;  /* 0x41a000000700780b */ /* 0x000fe40003fbc000 */
[----:B------:R-:W-:-:S03]  /*8780*/  F2FP.BF16.F32.PACK_AB R11, R81, R90 ;  /* 0x0000005a510b723e */ /* 0x000fc600000010ff */
[----:B------:R-:W-:Y:S01]  /*8790*/  @!P2 FMUL.FTZ R2, R6, -1.4426950216293334961 ;  /* 0xbfb8aa3b0602a820 */ /* 0x000fe20000410000 */
[----:B------:R0:W5:Y:S01]  /*87a0*/  @!P4 MUFU.EX2 R12, R4 ;  /* 0x00000004000cc308 */ /* 0x0001620000000800 */
[----:B--2---:R-:W-:Y:S01]  /*87b0*/  @!P1 FMUL.FTZ R97, R97, R18 ;  /* 0x0000001261619220 */ /* 0x004fe20000410000 */
[----:B------:R-:W-:Y:S01]  /*87c0*/  FSETP.GTU.FTZ.AND P1, PT, R5, 20, PT ;  /* 0x41a000000500780b */ /* 0x000fe20003f3c000 */
[----:B---3--:R-:W-:Y:S01]  /*87d0*/  @!P3 FMUL.FTZ R0, R9, -1.4426950216293334961 ;  /* 0xbfb8aa3b0900b820 */ /* 0x008fe20000410000 */
[----:B------:R-:W-:-:S03]  /*87e0*/  F2FP.BF16.F32.PACK_AB R6, R127, R138 ;  /* 0x0000008a7f06723e */ /* 0x000fc600000010ff */
[----:B------:R-:W-:Y:S01]  /*87f0*/  @!P5 FMUL.FTZ R9, R7, -1.4426950216293334961 ;  /* 0xbfb8aa3b0709d820 */ /* 0x000fe20000410000 */
[----:B------:R-:W-:Y:S01]  /*8800*/  F2FP.BF16.F32.PACK_AB R7, R129, R140 ;  /* 0x0000008c8107723e */ /* 0x000fe200000010ff */
[----:B----4-:R-:W-:Y:S01]  /*8810*/  @!P6 FADD.FTZ R16, R8, 1 ;  /* 0x3f8000000810e421 */ /* 0x010fe20000010000 */
[----:B0-----:R-:W-:Y:S01]  /*8820*/  F2FP.BF16.F32.PACK_AB R4, R117, R119 ;  /* 0x000000777504723e */ /* 0x001fe200000010ff */
[----:B------:R0:W2:Y:S01]  /*8830*/  @!P5 MUFU.EX2 R17, R9 ;  /* 0x000000090011d308 */ /* 0x0000a20000000800 */
[----:B------:R-:W-:-:S03]  /*8840*/  F2FP.BF16.F32.PACK_AB R8, R87, R96 ;  /* 0x000000605708723e */ /* 0x000fc600000010ff */
[----:B------:R-:W-:Y:S01]  /*8850*/  @!P1 FMUL.FTZ R13, R5, -1.4426950216293334961 ;  /* 0xbfb8aa3b050d9820 */ /* 0x000fe20000410000 */
[----:B------:R-:W-:Y:S01]  /*8860*/  F2FP.BF16.F32.PACK_AB R5, R121, R136 ;  /* 0x000000887905723e */ /* 0x000fe200000010ff */
[----:B-----5:R-:W-:Y:S02]  /*8870*/  @!P4 FADD.FTZ R18, R12, 1 ;  /* 0x3f8000000c12c421 */ /* 0x020fe40000010000 */
[----:B------:R-:W3:Y:S01]  /*8880*/  @!P1 MUFU.EX2 R19, R13 ;  /* 0x0000000d00139308 */ /* 0x000ee20000000800 */
[----:B0-----:R-:W-:Y:S01]  /*8890*/  F2FP.BF16.F32.PACK_AB R9, R85, R94 ;  /* 0x0000005e5509723e */ /* 0x001fe200000010ff */
[----:B------:R-:W-:Y:S04]  /*88a0*/  STS.128 [R58], R4 ;  /* 0x000000043a007388 */ /* 0x000fe80000000c00 */
[----:B------:R0:W-:Y:S01]  /*88b0*/  STS.128 [R58+0x10], R8 ;  /* 0x000010083a007388 */ /* 0x0001e20000000c00 */
[----:B------:R-:W-:Y:S01]  /*88c0*/  NOP ;  /* 0x0000000000007918 */ /* 0x000fe20000000000 */
[----:B------:R4:W5:Y:S02]  /*88d0*/  @!P0 MUFU.RCP R24, R14 ;  /* 0x0000000e00188308 */ /* 0x0009640000001000 */
[----:B------:R-:W1:Y:S01]  /*88e0*/  LDS.128 R4, [R57+0x200] ;  /* 0x0002000039047984 */ /* 0x000e620000000c00 */
[----:B--2---:R-:W-:Y:S01]  /*88f0*/  @!P5 FADD.FTZ R17, R17, 1 ;  /* 0x3f8000001111d421 */ /* 0x004fe20000010000 */
[----:B---3--:R-:W-:-:S04]  /*8900*/  @!P1 FADD.FTZ R19, R19, 1 ;  /* 0x3f80000013139421 */ /* 0x008fc80000010000 */
[----:B------:R-:W2:Y:S01]  /*8910*/  @!P3 MUFU.EX2 R0, R0 ;  /* 0x000000000000b308 */ /* 0x000ea20000000800 */
[----:B----4-:R-:W3:Y:S01]  /*8920*/  LDS.128 R12, [R57] ;  /* 0x00000000390c7984 */ /* 0x010ee20000000c00 */
[----:B0-----:R-:W-:Y:S02]  /*8930*/  MOV R8, UR9 ;  /* 0x0000000900087c02 */ /* 0x001fe40008000f00 */
[----:B------:R-:W-:Y:S01]  /*8940*/  MOV R9, UR8 ;  /* 0x0000000800097c02 */ /* 0x000fe20008000f00 */
[----:B------:R-:W0:Y:S03]  /*8950*/  LDCU.64 UR8, c[0x0][0x518] ;  /* 0x0000a300ff0877ac */ /* 0x000e260008000a00 */
[----:B------:R-:W4:Y:S01]  /*8960*/  @!P2 MUFU.EX2 R2, R2 ;  /* 0x000000020002a308 */ /* 0x000f220000000800 */
[----:B------:R-:W-:-:S04]  /*8970*/  IMAD.WIDE.U32 R8, R54, 0x10, R8 ;  /* 0x0000001036087825 */ /* 0x000fc800078e0008 */
[----:B-----5:R-:W-:Y:S01]  /*8980*/  @!P0 FMUL.FTZ R99, R99, R24 ;  /* 0x0000001863638220 */ /* 0x020fe20000410000 */
[----:B------:R-:W-:-:S04]  /*8990*/  IADD3 R32, P0, PT, R32, -0x800, RZ ;  /* 0xfffff80020207810 */ /* 0x000fc80007f1e0ff */
[----:B------:R-:W-:Y:S01]  /*89a0*/  IADD3.X R33, PT, PT, R33, -0x1, RZ, P0, !PT ;  /* 0xffffffff21217810 */ /* 0x000fe200007fe4ff */
[----:B------:R-:W5:Y:S01]  /*89b0*/  @!P6 MUFU.RCP R16, R16 ;  /* 0x000000100010e308 */ /* 0x000f620000001000 */
[----:B--2---:R-:W-:Y:S01]  /*89c0*/  @!P3 FADD.FTZ R0, R0, 1 ;  /* 0x3f8000000000b421 */ /* 0x004fe20000010000 */
[----:B0-----:R-:W-:-:S06]  /*89d0*/  UIMAD.WIDE.U32 UR6, UR38, UR8, UR6 ;  /* 0x00000008260672a5 */ /* 0x001fcc000f8e0006 */
[----:B------:R-:W0:Y:S01]  /*89e0*/  @!P4 MUFU.RCP R18, R18 ;  /* 0x000000120012c308 */ /* 0x000e220000001000 */
[----:B----4-:R-:W-:Y:S01]  /*89f0*/  @!P2 FADD.FTZ R2, R2, 1 ;  /* 0x3f8000000202a421 */ /* 0x010fe20000010000 */
[----:B------:R-:W-:-:S04]  /*8a00*/  UIMAD UR7, UR38, UR9, UR7 ;  /* 0x00000009260772a4 */ /* 0x000fc8000f8e0207 */
[----:B-1----:R-:W-:Y:S02]  /*8a10*/  UIMAD.WIDE.U32 UR6, UR31, UR10, UR6 ;  /* 0x0000000a1f0672a5 */ /* 0x002fe4000f8e0006 */
[----:B------:R1:W2:Y:S01]  /*8a20*/  @!P3 MUFU.RCP R25, R0 ;  /* 0x000000000019b308 */ /* 0x0002a20000001000 */
[----:B------:R4:W-:Y:S01]  /*8a30*/  STG.E.128 desc[UR36][R8.64+0x200], R4 ;  /* 0x0002000408007986 */ /* 0x0009e2000c101d24 */
[----:B-----5:R-:W-:Y:S01]  /*8a40*/  @!P6 FMUL.FTZ R101, R101, R16 ;  /* 0x000000106565e220 */ /* 0x020fe20000410000 */
[----:B------:R-:W-:Y:S01]  /*8a50*/  F2FP.BF16.F32.PACK_AB R16, R89, R98 ;  /* 0x000000625910723e */ /* 0x000fe200000010ff */
[----:B------:R-:W-:Y:S02]  /*8a60*/  UIMAD UR8, UR31, UR11, UR7 ;  /* 0x0000000b1f0872a4 */ /* 0x000fe4000f8e0207 */
[----:B------:R-:W-:Y:S02]  /*8a70*/  ULEA UR7, UP0, UR6, UR32, 0x1 ;  /* 0x0000002006077291 */ /* 0x000fe4000f8008ff */
[----:B------:R-:W5:Y:S01]  /*8a80*/  @!P2 MUFU.RCP R11, R2 ;  /* 0x00000002000ba308 */ /* 0x000f620000001000 */
[----:B---3--:R-:W-:Y:S01]  /*8a90*/  STG.E.128 desc[UR36][R8.64], R12 ;  /* 0x0000000c08007986 */ /* 0x008fe2000c101d24 */
[----:B0-----:R-:W-:Y:S01]  /*8aa0*/  @!P4 FMUL.FTZ R103, R103, R18 ;  /* 0x000000126767c220 */ /* 0x001fe20000410000 */
[----:B------:R-:W-:Y:S01]  /*8ab0*/  F2FP.BF16.F32.PACK_AB R18, R102, R93 ;  /* 0x0000005d6612723e */ /* 0x000fe200000010ff */
[----:B-1----:R-:W-:Y:S01]  /*8ac0*/  FADD.FTZ R0, R98, R31 ;  /* 0x0000001f62007221 */ /* 0x002fe20000010000 */
[----:B------:R-:W-:Y:S01]  /*8ad0*/  BAR.SYNC.DEFER_BLOCKING 0x0 ;  /* 0x0000000000007b1d */ /* 0x000fe20000010000 */
[----:B------:R-:W-:-:S02]  /*8ae0*/  ULEA.HI.X UR6, UR6, UR33, UR8, 0x1, UP0 ;  /* 0x0000002106067291 */ /* 0x000fc400080f0c08 */
[----:B------:R-:W-:Y:S01]  /*8af0*/  FADD.FTZ R0, R0, R89 ;  /* 0x0000005900007221 */ /* 0x000fe20000010000 */
[----:B--2---:R-:W-:Y:S01]  /*8b00*/  @!P3 FMUL.FTZ R106, R106, R25 ;  /* 0x000000196a6ab220 */ /* 0x004fe20000410000 */
[----:B------:R-:W-:Y:S01]  /*8b10*/  UIADD3 UR29, UP0, UPT, UR29, -0x800, URZ ;  /* 0xfffff8001d1d7890 */ /* 0x000fe2000ff1e0ff */
[----:B------:R-:W0:Y:S01]  /*8b20*/  @!P5 MUFU.RCP R17, R17 ;  /* 0x000000110011d308 */ /* 0x000e220000001000 */
[----:B----4-:R-:W-:Y:S02]  /*8b30*/  MOV R4, UR7 ;  /* 0x0000000700047c02 */ /* 0x010fe40008000f00 */
[----:B------:R-:W-:Y:S01]  /*8b40*/  F2FP.BF16.F32.PACK_AB R24, R106, R97 ;  /* 0x000000616a18723e */ /* 0x000fe200000010ff */
[----:B------:R-:W-:Y:S01]  /*8b50*/  UIADD3.X UR30, UPT, UPT, UR30, -0x1, URZ, UP0, !UPT ;  /* 0xffffffff1e1e7890 */ /* 0x000fe200087fe4ff */
[----:B------:R-:W-:Y:S01]  /*8b60*/  MOV R5, UR6 ;  /* 0x0000000600057c02 */ /* 0x000fe20008000f00 */
[----:B-----5:R-:W-:Y:S01]  /*8b70*/  @!P2 FMUL.FTZ R108, R108, R11 ;  /* 0x0000000b6c6ca220 */ /* 0x020fe20000410000 */
[----:B------:R-:W-:Y:S01]  /*8b80*/  FADD.FTZ R11, R0, R91 ;  /* 0x0000005b000b7221 */ /* 0x000fe20000010000 */
[----:B------:R-:W1:Y:S01]  /*8b90*/  @!P1 MUFU.RCP R19, R19 ;  /* 0x0000001300139308 */ /* 0x000e620000001000 */
[----:B------:R-:W-:Y:S01]  /*8ba0*/  UISETP.GT.AND UP0, UPT, UR22, 0x1, UPT ;  /* 0x000000011600788c */ /* 0x000fe2000bf04270 */
[----:B------:R-:W-:Y:S01]  /*8bb0*/  IMAD.WIDE.U32 R4, R54, 0x10, R4 ;  /* 0x0000001036047825 */ /* 0x000fe200078e0004 */
[----:B------:R-:W-:Y:S01]  /*8bc0*/  F2FP.BF16.F32.PACK_AB R25, R108, R99 ;  /* 0x000000636c19723e */ /* 0x000fe200000010ff */
[----:B------:R-:W-:-:S02]  /*8bd0*/  UIADD3 UR6, UPT, UPT, UR22, -0x1, URZ ;  /* 0xffffffff16067890 */ /* 0x000fc4000fffe0ff */
[----:B0-----:R-:W-:Y:S01]  /*8be0*/  @!P5 FMUL.FTZ R110, R110, R17 ;  /* 0x000000116e6ed220 */ /* 0x001fe20000410000 */
[----:B------:R-:W-:Y:S01]  /*8bf0*/  F2FP.BF16.F32.PACK_AB R17, R100, R91 ;  /* 0x0000005b6411723e */ /* 0x000fe200000010ff */
[----:B------:R-:W-:-:S03]  /*8c00*/  FADD.FTZ R100, R11, R100 ;  /* 0x000000640b647221 */ /* 0x000fc60000010000 */
[----:B------:R-:W-:Y:S01]  /*8c10*/  UMOV UR22, UR6 ;  /* 0x0000000600167c82 */ /* 0x000fe20008000000 */
[----:B------:R-:W-:Y:S01]  /*8c20*/  F2FP.BF16.F32.PACK_AB R26, R110, R101 ;  /* 0x000000656e1a723e */ /* 0x000fe200000010ff */
[----:B------:R-:W-:Y:S01]  /*8c30*/  FADD.FTZ R93, R100, R93 ;  /* 0x0000005d645d7221 */ /* 0x000fe20000010000 */
[----:B-1----:R-:W-:Y:S01]  /*8c40*/  @!P1 FMUL.FTZ R112, R112, R19 ;  /* 0x0000001370709220 */ /* 0x002fe20000410000 */
[----:B------:R-:W-:Y:S02]  /*8c50*/  F2FP.BF16.F32.PACK_AB R19, R104, R95 ;  /* 0x0000005f6813723e */ /* 0x000fe400000010ff */
[----:B------:R-:W-:Y:S02]  /*8c60*/  FADD.FTZ R102, R93, R102 ;  /* 0x000000665d667221 */ /* 0x000fe40000010000 */
[----:B------:R-:W-:Y:S01]  /*8c70*/  F2FP.BF16.F32.PACK_AB R27, R112, R103 ;  /* 0x00000067701b723e */ /* 0x000fe200000010ff */
[----:B------:R-:W-:Y:S01]  /*8c80*/  STS.128 [R58], R16 ;  /* 0x000000103a007388 */ /* 0x000fe20000000c00 */
        /* <DEDUP_REMOVED lines=17> */
.L_x_5592:
        /* <DEDUP_REMOVED lines=12> */
[----:B-----5:R-:W1:Y:S01]  /*8e60*/  SHFL.DOWN P0, R3, R0, 0x2, 0x1f ;  /* 0x08401f0000037f89 */ /* 0x020e620000000000 */
        /* <DEDUP_REMOVED lines=28> */
.L_x_5674:
[----:B------:R-:W-:Y:S05]  /*9030*/  BSYNC.RECONVERGENT B0 ;  /* 0x0000000000007941 */ /* 0x000fea0003800200 */
.L_x_5673:
        /* <DEDUP_REMOVED lines=10> */
[----:B-1---5:R-:W1:Y:S01]  /*90e0*/  SHFL.DOWN P1, R3, R0, 0x2, 0x1f ;  /* 0x08401f0000037f89 */ /* 0x022e620000020000 */
        /* <DEDUP_REMOVED lines=28> */
.L_x_5676:
[----:B------:R-:W-:Y:S05]  /*92b0*/  BSYNC.RECONVERGENT B0 ;  /* 0x0000000000007941 */ /* 0x000fea0003800200 */
.L_x_5675:
        /* <DEDUP_REMOVED lines=9> */
.L_x_5678:
[----:B------:R-:W-:Y:S02]  /*9350*/  LEA R0, R11, UR4, 0x2 ;  /* 0x000000040b007c11 */ /* 0x000fe4000f8e10ff */
[----:B01----:R-:W-:Y:S02]  /*9360*/  MOV R5, UR13 ;  /* 0x0000000d00057c02 */ /* 0x003fe40008000f00 */
[----:B------:R-:W-:Y:S01]  /*9370*/  MOV R4, UR12 ;  /* 0x0000000c00047c02 */ /* 0x000fe20008000f00 */
[----:B------:R-:W0:Y:S01]  /*9380*/  LDS R13, [R0+0x2e10] ;  /* 0x002e1000000d7984 */ /* 0x000e220000000800 */
[----:B------:R-:W-:Y:S02]  /*9390*/  SHF.R.S32.HI R5, RZ, 0x1f, R11 ;  /* 0x0000001fff057819 */ /* 0x000fe4000001140b */
[----:B-----5:R-:W-:Y:S01]  /*93a0*/  MOV R3, UR16 ;  /* 0x0000001000037c02 */ /* 0x020fe20008000f00 */
        /* <DEDUP_REMOVED lines=24> */
.L_x_5677:
[----:B------:R-:W-:Y:S05]  /*9530*/  EXIT ;  /* 0x000000000000794d */ /* 0x000fea0003800000 */
.L_x_5631:
[----:B------:R-:W-:Y:S01]  /*9540*/  HFMA2 R18, -RZ, RZ, 0, 5.9604644775390625e-08 ;  /* 0x00000001ff127431 */ /* 0x000fe200000001ff */
[----:B------:R-:W-:Y:S02]  /*9550*/  MOV R217, R6 ;  /* 0x0000000600d97202 */ /* 0x000fe40000000f00 */
[----:B------:R-:W-:Y:S02]  /*9560*/  MOV R219, RZ ;  /* 0x000000ff00db7202 */ /* 0x000fe40000000f00 */
[----:B------:R-:W-:-:S07]  /*9570*/  MOV R214, 0xffffffff ;  /* 0xffffffff00d67802 */ /* 0x000fce0000000f00 */
[----:B01---5:R-:W-:Y:S05]  /*9580*/  WARPSYNC.COLLECTIVE R214, `(.L_x_5679) ;  /* 0x00000000d6087348 */ /* 0x023fea0003c00000 */
[----:B------:R2:W3:Y:S02]  /*9590*/  SHFL.UP P6, R4, R217, R18, R219 ;  /* 0x04000012d9047389 */ /* 0x0004e400000c00db */
[----:B0123-5:R-:W-:Y:S05]  /*95a0*/  ENDCOLLECTIVE ;  /* 0x000000000000791b */ /* 0x02ffea0003800000 */
.L_x_5679:
[----:B------:R-:W-:Y:S02]  /*95b0*/  MOV R217, R5 ;  /* 0x0000000500d97202 */ /* 0x000fe40000000f00 */
[----:B------:R-:W-:-:S07]  /*95c0*/  MOV R7, R4 ;  /* 0x0000000400077202 */ /* 0x000fce0000000f00 */
[----:B------:R-:W-:Y:S05]  /*95d0*/  WARPSYNC.COLLECTIVE R214, `(.L_x_5680) ;  /* 0x00000000d6087348 */ /* 0x000fea0003c00000 */
[----:B------:R0:W1:Y:S02]  /*95e0*/  SHFL.UP P6, R4, R217, R18, R219 ;  /* 0x04000012d9047389 */ /* 0x00006400000c00db */
[----:B01----:R-:W-:Y:S05]  /*95f0*/  ENDCOLLECTIVE ;  /* 0x000000000000791b */ /* 0x003fea0003800000 */
.L_x_5680:
        /* <DEDUP_REMOVED lines=9> */
.L_x_5681:
[----:B------:R-:W-:Y:S02]  /*9690*/  MOV R217, R173 ;  /* 0x000000ad00d97202 */ /* 0x000fe40000000f00 */
[----:B------:R-:W-:-:S07]  /*96a0*/  MOV R7, R4 ;  /* 0x0000000400077202 */ /* 0x000fce0000000f00 */
[----:B------:R-:W-:Y:S05]  /*96b0*/  WARPSYNC.COLLECTIVE R214, `(.L_x_5682) ;  /* 0x00000000d6087348 */ /* 0x000fea0003c00000 */
[----:B------:R0:W1:Y:S02]  /*96c0*/  SHFL.UP P6, R4, R217, R18, R219 ;  /* 0x04000012d9047389 */ /* 0x00006400000c00db */
[----:B01----:R-:W-:Y:S05]  /*96d0*/  ENDCOLLECTIVE ;  /* 0x000000000000791b */ /* 0x003fea0003800000 */
.L_x_5682:
        /* <DEDUP_REMOVED lines=8> */
.L_x_5683:
[----:B------:R-:W-:Y:S02]  /*9760*/  MOV R217, R175 ;  /* 0x000000af00d97202 */ /* 0x000fe40000000f00 */
[----:B------:R-:W-:-:S07]  /*9770*/  MOV R5, R4 ;  /* 0x0000000400057202 */ /* 0x000fce0000000f00 */
[----:B------:R-:W-:Y:S05]  /*9780*/  WARPSYNC.COLLECTIVE R214, `(.L_x_5684) ;  /* 0x00000000d6087348 */ /* 0x000fea0003c00000 */
[----:B------:R0:W1:Y:S02]  /*9790*/  SHFL.UP P6, R4, R217, R18, R219 ;  /* 0x04000012d9047389 */ /* 0x00006400000c00db */
[----:B01----:R-:W-:Y:S05]  /*97a0*/  ENDCOLLECTIVE ;  /* 0x000000000000791b */ /* 0x003fea0003800000 */
.L_x_5684:
        /* <DEDUP_REMOVED lines=8> */
.L_x_5685:
[----:B------:R-:W-:Y:S02]  /*9830*/  MOV R217, R7 ;  /* 0x0000000700d97202 */ /* 0x000fe40000000f00 */
[----:B------:R-:W-:-:S07]  /*9840*/  MOV R5, R4 ;  /* 0x0000000400057202 */ /* 0x000fce0000000f00 */
[----:B------:R-:W-:Y:S05]  /*9850*/  WARPSYNC.COLLECTIVE R214, `(.L_x_5686) ;  /* 0x00000000d6087348 */ /* 0x000fea0003c00000 */
[----:B------:R0:W1:Y:S02]  /*9860*/  SHFL.UP P6, R4, R217, R18, R219 ;  /* 0x04000012d9047389 */ /* 0x00006400000c00db */
[----:B01----:R-:W-:Y:S05]  /*9870*/  ENDCOLLECTIVE ;  /* 0x000000000000791b */ /* 0x003fea0003800000 */
.L_x_5686:
        /* <DEDUP_REMOVED lines=8> */
.L_x_5687:
[----:B------:R-:W-:Y:S02]  /*9900*/  MOV R217, R5 ;  /* 0x0000000500d97202 */ /* 0x000fe40000000f00 */
[----:B------:R-:W-:-:S07]  /*9910*/  MOV R173, R4 ;  /* 0x0000000400ad7202 */ /* 0x000fce0000000f00 */
[----:B------:R-:W-:Y:S05]  /*9920*/  WARPSYNC.COLLECTIVE R214, `(.L_x_5688) ;  /* 0x00000000d6087348 */ /* 0x000fea0003c00000 */
[----:B------:R0:W1:Y:S02]  /*9930*/  SHFL.UP P6, R4, R217, R18, R219 ;  /* 0x04000012d9047389 */ /* 0x00006400000c00db */
[----:B01----:R-:W-:Y:S05]  /*9940*/  ENDCOLLECTIVE ;  /* 0x000000000000791b */ /* 0x003fea0003800000 */
.L_x_5688:
[----:B------:R-:W-:Y:S05]  /*9950*/  BRA `(.L_x_5689) ;  /* 0xffffffc4004c7947 */ /* 0x000fea000383ffff */
.L_x_5632:
        /* <DEDUP_REMOVED lines=8> */
.L_x_5691:
[----:B------:R-:W-:Y:S05]  /*99e0*/  BSYNC B0 ;  /* 0x0000000000007941 */ /* 0x000fea0003800000 */
.L_x_5690:
[----:B------:R-:W-:Y:S05]  /*99f0*/  BRA `(.L_x_5692) ;  /* 0xffffffc4003c7947 */ /* 0x000fea000383ffff */
.L_x_5633:
        /* <DEDUP_REMOVED lines=8> */
.L_x_5694:
[----:B------:R-:W-:Y:S05]  /*9a80*/  BSYNC B0 ;  /* 0x0000000000007941 */ /* 0x000fea0003800000 */
.L_x_5693:
[----:B------:R-:W-:Y:S05]  /*9a90*/  BRA `(.L_x_5695) ;  /* 0xffffffc4001c7947 */ /* 0x000fea000383ffff */
.L_x_5634:
        /* <DEDUP_REMOVED lines=8> */
.L_x_5697:
[----:B------:R-:W-:Y:S05]  /*9b20*/  BSYNC B0 ;  /* 0x0000000000007941 */ /* 0x000fea0003800000 */
.L_x_5696:
        /* <DEDUP_REMOVED lines=11> */
.L_x_5698:
[----:B------:R-:W-:Y:S05]  /*9be0*/  WARPSYNC.COLLECTIVE R214, `(.L_x_5699) ;  /* 0x00000000d6087348 */ /* 0x000fea0003c00000 */
[----:B------:R0:W1:Y:S02]  /*9bf0*/  SHFL.IDX P3, R5, R225, R216, R227 ;  /* 0x000000d8e1057389 */ /* 0x00006400000600e3 */
[----:B01----:R-:W-:Y:S05]  /*9c00*/  ENDCOLLECTIVE ;  /* 0x000000000000791b */ /* 0x003fea0003800000 */
.L_x_5699:
[----:B------:R-:W-:Y:S02]  /*9c10*/  MOV R225, R9 ;  /* 0x0000000900e17202 */ /* 0x000fe40000000f00 */
[----:B------:R-:W-:Y:S02]  /*9c20*/  MOV R173, R4 ;  /* 0x0000000400ad7202 */ /* 0x000fe40000000f00 */
[----:B------:R-:W-:-:S07]  /*9c30*/  MOV R4, R5 ;  /* 0x0000000500047202 */ /* 0x000fce0000000f00 */
[----:B------:R-:W-:Y:S05]  /*9c40*/  WARPSYNC.COLLECTIVE R214, `(.L_x_5700) ;  /* 0x00000000d6087348 */ /* 0x000fea0003c00000 */
[----:B------:R0:W1:Y:S02]  /*9c50*/  SHFL.IDX P3, R5, R225, R216, R227 ;  /* 0x000000d8e1057389 */ /* 0x00006400000600e3 */
[----:B01----:R-:W-:Y:S05]  /*9c60*/  ENDCOLLECTIVE ;  /* 0x000000000000791b */ /* 0x003fea0003800000 */
.L_x_5700:
[----:B------:R-:W-:Y:S05]  /*9c70*/  BRA `(.L_x_5701) ;  /* 0xffffffc000bc7947 */ /* 0x000fea000383ffff */
.L_x_5636:
        /* <DEDUP_REMOVED lines=10> */
.L_x_5702:
[----:B------:R-:W-:Y:S02]  /*9d20*/  MOV R227, 0x1f ;  /* 0x0000001f00e37802 */ /* 0x000fe40000000f00 */
[----:B------:R-:W-:Y:S02]  /*9d30*/  MOV R229, R5 ;  /* 0x0000000500e57202 */ /* 0x000fe40000000f00 */
[----:B------:R-:W-:-:S07]  /*9d40*/  MOV R4, R223 ;  /* 0x000000df00047202 */ /* 0x000fce0000000f00 */
[----:B------:R-:W-:Y:S05]  /*9d50*/  WARPSYNC.COLLECTIVE R214, `(.L_x_5703) ;  /* 0x00000000d6087348 */ /* 0x000fea0003c00000 */
[----:B------:R0:W1:Y:S02]  /*9d60*/  SHFL.DOWN P2, R223, R229, R212, R231 ;  /* 0x080000d4e5df7389 */ /* 0x00006400000400e7 */
[----:B01----:R-:W-:Y:S05]  /*9d70*/  ENDCOLLECTIVE ;  /* 0x000000000000791b */ /* 0x003fea0003800000 */
.L_x_5703:
        /* <DEDUP_REMOVED lines=11> */
.L_x_5704:
[----:B------:R-:W-:Y:S02]  /*9e30*/  MOV R229, R206 ;  /* 0x000000ce00e57202 */ /* 0x000fe40000000f00 */
[----:B------:R-:W-:-:S07]  /*9e40*/  MOV R4, R223 ;  /* 0x000000df00047202 */ /* 0x000fce0000000f00 */
[----:B------:R-:W-:Y:S05]  /*9e50*/  WARPSYNC.COLLECTIVE R214, `(.L_x_5705) ;  /* 0x00000000d6087348 */ /* 0x000fea0003c00000 */
[----:B------:R0:W1:Y:S02]  /*9e60*/  SHFL.DOWN P2, R223, R229, R212, R231 ;  /* 0x080000d4e5df7389 */ /* 0x00006400000400e7 */
[----:B01----:R-:W-:Y:S05]  /*9e70*/  ENDCOLLECTIVE ;  /* 0x000000000000791b */ /* 0x003fea0003800000 */
.L_x_5705:
        /* <DEDUP_REMOVED lines=11> */
.L_x_5706:
[----:B------:R-:W-:Y:S02]  /*9f30*/  MOV R229, R206 ;  /* 0x000000ce00e57202 */ /* 0x000fe40000000f00 */
[----:B------:R-:W-:-:S07]  /*9f40*/  MOV R4, R223 ;  /* 0x000000df00047202 */ /* 0x000fce0000000f00 */
[----:B------:R-:W-:Y:S05]  /*9f50*/  WARPSYNC.COLLECTIVE R214, `(.L_x_5707) ;  /* 0x00000000d6087348 */ /* 0x000fea0003c00000 */
[----:B------:R0:W1:Y:S02]  /*9f60*/  SHFL.DOWN P2, R223, R229, R212, R231 ;  /* 0x080000d4e5df7389 */ /* 0x00006400000400e7 */
[----:B01----:R-:W-:Y:S05]  /*9f70*/  ENDCOLLECTIVE ;  /* 0x000000000000791b */ /* 0x003fea0003800000 */
.L_x_5707:
        /* <DEDUP_REMOVED lines=11> */
.L_x_5708:
[----:B------:R-:W-:Y:S02]  /*a030*/  MOV R229, R206 ;  /* 0x000000ce00e57202 */ /* 0x000fe40000000f00 */
[----:B------:R-:W-:-:S07]  /*a040*/  MOV R4, R223 ;  /* 0x000000df00047202 */ /* 0x000fce0000000f00 */
[----:B------:R-:W-:Y:S05]  /*a050*/  WARPSYNC.COLLECTIVE R214, `(.L_x_5709) ;  /* 0x00000000d6087348 */ /* 0x000fea0003c00000 */
[----:B------:R0:W1:Y:S02]  /*a060*/  SHFL.DOWN P2, R223, R229, R212, R231 ;  /* 0x080000d4e5df7389 */ /* 0x00006400000400e7 */
[----:B01----:R-:W-:Y:S05]  /*a070*/  ENDCOLLECTIVE ;  /* 0x000000000000791b */ /* 0x003fea0003800000 */
.L_x_5709:
        /* <DEDUP_REMOVED lines=11> */
.L_x_5710:
[----:B------:R-:W-:Y:S02]  /*a130*/  MOV R229, R206 ;  /* 0x000000ce00e57202 */ /* 0x000fe40000000f00 */
[----:B------:R-:W-:-:S07]  /*a140*/  MOV R4, R223 ;  /* 0x000000df00047202 */ /* 0x000fce0000000f00 */
[----:B------:R-:W-:Y:S05]  /*a150*/  WARPSYNC.COLLECTIVE R214, `(.L_x_5711) ;  /* 0x00000000d6087348 */ /* 0x000fea0003c00000 */
[----:B------:R0:W1:Y:S02]  /*a160*/  SHFL.DOWN P2, R223, R229, R212, R231 ;  /* 0x080000d4e5df7389 */ /* 0x00006400000400e7 */
[----:B01----:R-:W-:Y:S05]  /*a170*/  ENDCOLLECTIVE ;  /* 0x000000000000791b */ /* 0x003fea0003800000 */
.L_x_5711:
        /* <DEDUP_REMOVED lines=11> */
.L_x_5712:
[----:B------:R-:W-:Y:S02]  /*a230*/  ISETP.NE.AND P1, PT, R22, 0x1f, PT ;  /* 0x0000001f1600780c */ /* 0x000fe40003f25270 */
[----:B------:R-:W-:Y:S02]  /*a240*/  MOV R225, R206 ;  /* 0x000000ce00e17202 */ /* 0x000fe40000000f00 */
[----:B------:R-:W-:-:S09]  /*a250*/  MOV R4, R5 ;  /* 0x0000000500047202 */ /* 0x000fd20000000f00 */
[----:B------:R-:W-:Y:S05]  /*a260*/  WARPSYNC.COLLECTIVE R214, `(.L_x_5713) ;  /* 0x00000000d6087348 */ /* 0x000fea0003c00000 */
[----:B------:R0:W1:Y:S02]  /*a270*/  SHFL.IDX P3, R5, R225, R216, R227 ;  /* 0x000000d8e1057389 */ /* 0x00006400000600e3 */
[----:B01----:R-:W-:Y:S05]  /*a280*/  ENDCOLLECTIVE ;  /* 0x000000000000791b */ /* 0x003fea0003800000 */
.L_x_5713:
[----:B------:R-:W-:Y:S05]  /*a290*/  WARPSYNC.COLLECTIVE R214, `(.L_x_5714) ;  /* 0x00000000d6087348 */ /* 0x000fea0003c00000 */
[----:B------:R0:W1:Y:S02]  /*a2a0*/  SHFL.DOWN P2, R223, R229, R212, R231 ;  /* 0x080000d4e5df7389 */ /* 0x00006400000400e7 */
[----:B01----:R-:W-:Y:S05]  /*a2b0*/  ENDCOLLECTIVE ;  /* 0x000000000000791b */ /* 0x003fea0003800000 */
.L_x_5714:
        /* <DEDUP_REMOVED lines=8> */
.L_x_5715:
[----:B------:R-:W-:Y:S05]  /*a340*/  WARPSYNC.COLLECTIVE R214, `(.L_x_5716) ;  /* 0x00000000d6087348 */ /* 0x000fea0003c00000 */
[----:B------:R0:W1:Y:S02]  /*a350*/  SHFL.IDX P3, R5, R225, R216, R227 ;  /* 0x000000d8e1057389 */ /* 0x00006400000600e3 */
[----:B01----:R-:W-:Y:S05]  /*a360*/  ENDCOLLECTIVE ;  /* 0x000000000000791b */ /* 0x003fea0003800000 */
.L_x_5716:
[----:B------:R-:W-:Y:S01]  /*a370*/  MOV R225, R9 ;  /* 0x0000000900e17202 */ /* 0x000fe20000000f00 */
[----:B------:R-:W-:Y:S01]  /*a380*/  FFMA.FTZ R9, R9, R4, R6 ;  /* 0x0000000409097223 */ /* 0x000fe20000010006 */
[----:B------:R-:W-:-:S07]  /*a390*/  MOV R210, R5 ;  /* 0x0000000500d27202 */ /* 0x000fce0000000f00 */
[----:B------:R-:W-:Y:S05]  /*a3a0*/  WARPSYNC.COLLECTIVE R214, `(.L_x_5717) ;  /* 0x00000000d6087348 */ /* 0x000fea0003c00000 */
[----:B------:R0:W1:Y:S02]  /*a3b0*/  SHFL.IDX P3, R5, R225, R216, R227 ;  /* 0x000000d8e1057389 */ /* 0x00006400000600e3 */
[----:B01----:R-:W-:Y:S05]  /*a3c0*/  ENDCOLLECTIVE ;  /* 0x000000000000791b */ /* 0x003fea0003800000 */
.L_x_5717:
[----:B------:R-:W-:Y:S01]  /*a3d0*/  MOV R212, R5 ;  /* 0x0000000500d47202 */ /* 0x000fe20000000f00 */
[----:B------:R-:W-:Y:S06]  /*a3e0*/  BRA `(.L_x_5718) ;  /* 0xffffffc000b07947 */ /* 0x000fec000383ffff */
.L_x_5719:
        /* <DEDUP_REMOVED lines=9> */
.L_x_10463:


//--------------------- .text._Z25selective_scan_bwd_kernelI32Selective_Scan_bwd_kernel_traitsILi64ELi16ELb1ELb1ELb0ELb0ELb0EN3c108BFloat16EfEEv12SSMParamsBwd --------------------------
	.section	.text._Z25selective_scan_bwd_kernelI32Selective_Scan_bwd_kernel_traitsILi64ELi16ELb1ELb1ELb0ELb0ELb0EN3c108BFloat16EfEEv12SSMParamsBwd,"ax",@progbits
	.align	128
        .global         _Z25selective_scan_bwd_kernelI32Selective_Scan_bwd_kernel_traitsILi64ELi16ELb1ELb1ELb0ELb0ELb0EN3c108BFloat16EfEEv12SSMParamsBwd
        .type           _Z25selective_scan_bwd_kernelI32Selective_Scan_bwd_kernel_traitsILi64ELi16ELb1ELb1ELb0ELb0ELb0EN3c108BFloat16EfEEv12SSMParamsBwd,@function
        .size           _Z25selective_scan_bwd_kernelI32Selective_Scan_bwd_kernel_traitsILi64ELi16ELb1ELb1ELb0ELb0ELb0EN3c108BFloat16EfEEv12SSMParamsBwd,(.L_x_10464 - _Z25selective_scan_bwd_kernelI32Selective_Scan_bwd_kernel_traitsILi64ELi16ELb1ELb1ELb0ELb0ELb0EN3c108BFloat16EfEEv12SSMParamsBwd)
        .other          _Z25selective_scan_bwd_kernelI32Selective_Scan_bwd_kernel_traitsILi64ELi16ELb1ELb1ELb0ELb0ELb0EN3c108BFloat16EfEEv12SSMParamsBwd,@"STO_CUDA_ENTRY STV_DEFAULT"
_Z25selective_scan_bwd_kernelI32Selective_Scan_bwd_kernel_traitsILi64ELi16ELb1ELb1ELb0ELb0ELb0EN3c108BFloat16EfEEv12SSMParamsBwd:
.text._Z25selective_scan_bwd_kernelI32Selective_Scan_bwd_kernel_traitsILi64ELi16ELb1ELb1ELb0ELb0ELb0EN3c108BFloat16EfEEv12SSMParamsBwd:
        /* <DEDUP_REMOVED lines=8> */
[----:B------:R-:W4:Y:S06]  /*0080*/  LDCU.64 UR16, c[0x0][0x498] ;  /* 0x00009300ff1077ac */ /* 0x000f2c0008000a00 */
        /* <DEDUP_REMOVED lines=9> */
[----:B------:R-:W2:Y:S01]  /*0120*/  LDCU.64 UR32, c[0x0][0x480] ;  /* 0x00009000ff2077ac */ /* 0x000ea20008000a00 */
        /* <DEDUP_REMOVED lines=9> */
[----:B------:R-:W-:Y:S01]  /*01c0*/  MOV R4, UR8 ;  /* 0x0000000800047c02 */ /* 0x000fe20008000f00 */
[----:B------:R-:W3:Y:S01]  /*01d0*/  LDCU UR36, c[0x0][0x394] ;  /* 0x00007280ff2477ac */ /* 0x000ee20008000800 */
[----:B------:R-:W-:-:S03]  /*01e0*/  MOV R3, UR5 ;  /* 0x0000000500037c02 */ /* 0x000fc60008000f00 */
[----:B------:R-:W-:Y:S01]  /*01f0*/  MOV R5, UR9 ;  /* 0x0000000900057c02 */ /* 0x000fe20008000f00 */
[----:B------:R-:W0:Y:S01]  /*0200*/  LDCU.64 UR24, c[0x0][0x3b0] ;  /* 0x00007600ff1877ac */ /* 0x000e220008000a00 */
[----:B----4-:R-:W5:Y:S03]  /*0210*/  @P0 LDG.E R83, desc[UR26][R2.64] ;  /* 0x0000001a02530981 */ /* 0x010f66000c1e1900 */
[----:B------:R-:W4:Y:S01]  /*0220*/  LDCU.128 UR8, c[0x0][0x400] ;  /* 0x00008000ff0877ac */ /* 0x000f220008000c00 */
[----:B------:R2:W5:Y:S01]  /*0230*/  @P1 LDG.E R78, desc[UR26][R4.64] ;  /* 0x0000001a044e1981 */ /* 0x000562000c1e1900 */
[----:B------:R-:W-:Y:S01]  /*0240*/  HFMA2 R81, -RZ, RZ, 0, 0 ;  /* 0x00000000ff517431 */ /* 0x000fe200000001ff */
[----:B-1----:R-:W-:Y:S01]  /*0250*/  IADD3 R6, PT, PT, R0, 0xffffffe, RZ ;  /* 0x0ffffffe00067810 */ /* 0x002fe20007ffe0ff */
[----:B------:R-:W-:Y:S01]  /*0260*/  UIMAD.WIDE.U32 UR18, UR30, UR16, URZ ;  /* 0x000000101e1272a5 */ /* 0x000fe2000f8e00ff */
[----:B------:R-:W-:Y:S01]  /*0270*/  IABS R0, UR7 ;  /* 0x0000000700007c13 */ /* 0x000fe20008000000 */
[----:B------:R-:W-:Y:S01]  /*0280*/  UIMAD.WIDE.U32 UR4, UR30, UR20, URZ ;  /* 0x000000141e0472a5 */ /* 0x000fe2000f8e00ff */
[----:B------:R1:W3:Y:S01]  /*0290*/  F2I.FTZ.U32.TRUNC.NTZ R7, R6 ;  /* 0x0000000600077305 */ /* 0x0002e2000021f000 */
[----:B------:R-:W-:-:S02]  /*02a0*/  UIMAD UR19, UR30, UR17, UR19 ;  /* 0x000000111e1372a4 */ /* 0x000fc4000f8e0213 */
[----:B------:R-:W-:Y:S01]  /*02b0*/  UIMAD UR5, UR30, UR21, UR5 ;  /* 0x000000151e0572a4 */ /* 0x000fe2000f8e0205 */
[----:B--2---:R-:W2:Y:S01]  /*02c0*/  LDC.64 R4, c[0x0][0x3c8] ;  /* 0x0000f200ff047b82 */ /* 0x004ea20000000a00 */
[----:B------:R-:W-:Y:S02]  /*02d0*/  UISETP.NE.U32.AND UP0, UPT, UR32, URZ, UPT ;  /* 0x000000ff2000728c */ /* 0x000fe4000bf05070 */
[----:B------:R-:W-:Y:S01]  /*02e0*/  UIMAD.WIDE.U32 UR4, UR7, UR22, UR4 ;  /* 0x00000016070472a5 */ /* 0x000fe2000f8e0004 */
[----:B-1----:R-:W-:Y:S01]  /*02f0*/  MOV R6, RZ ;  /* 0x000000ff00067202 */ /* 0x002fe20000000f00 */
[----:B----4-:R-:W-:Y:S02]  /*0300*/  UIMAD.WIDE.U32 UR16, UR30, UR8, URZ ;  /* 0x000000081e1072a5 */ /* 0x010fe4000f8e00ff */
[----:B------:R-:W-:Y:S02]  /*0310*/  UISETP.NE.AND.EX UP0, UPT, UR33, URZ, UPT, UP0 ;  /* 0x000000ff2100728c */ /* 0x000fe4000bf05300 */
[----:B------:R-:W-:Y:S01]  /*0320*/  UIMAD UR17, UR30, UR9, UR17 ;  /* 0x000000091e1172a4 */ /* 0x000fe2000f8e0211 */
[----:B---3--:R-:W-:Y:S01]  /*0330*/  IADD3 R2, PT, PT, RZ, -R7, RZ ;  /* 0x80000007ff027210 */ /* 0x008fe20007ffe0ff */
[----:B------:R-:W-:-:S02]  /*0340*/  UIMAD UR28, UR7, UR23, UR5 ;  /* 0x00000017071c72a4 */ /* 0x000fc4000f8e0205 */
[----:B------:R-:W-:Y:S02]  /*0350*/  UIMAD.WIDE.U32 UR20, UR7, UR10, UR16 ;  /* 0x0000000a071472a5 */ /* 0x000fe4000f8e0010 */
[----:B------:R-:W-:Y:S01]  /*0360*/  IMAD R3, R2, R9, RZ ;  /* 0x0000000902037224 */ /* 0x000fe200078e02ff */
[----:B------:R-:W-:Y:S02]  /*0370*/  UIMAD.WIDE.U32 UR22, UR7, UR12, UR18 ;  /* 0x0000000c071672a5 */ /* 0x000fe4000f8e0012 */
[----:B------:R-:W1:Y:S01]  /*0380*/  @UP0 LDCU UR12, c[0x0][0x384] ;  /* 0x00007080ff0c07ac */ /* 0x000e620008000800 */
[----:B------:R-:W-:Y:S01]  /*0390*/  IMAD.HI.U32 R7, R7, R3, R6 ;  /* 0x0000000307077227 */ /* 0x000fe200078e0006 */
[----:B------:R-:W3:Y:S05]  /*03a0*/  LDCU.128 UR16, c[0x0][0x460] ;  /* 0x00008c00ff1077ac */ /* 0x000eea0008000c00 */
[----:B------:R-:W-:Y:S01]  /*03b0*/  IMAD.HI.U32 R7, R7, R0, RZ ;  /* 0x0000000007077227 */ /* 0x000fe200078e00ff */
[----:B------:R-:W-:-:S02]  /*03c0*/  UIMAD.WIDE.U32 UR8, UR7, UR14, URZ ;  /* 0x0000000e070872a5 */ /* 0x000fc4000f8e00ff */
[----:B------:R-:W-:Y:S02]  /*03d0*/  ULEA UR29, UR36, 0xfffffc00, 0xa ;  /* 0xfffffc00241d7891 */ /* 0x000fe4000f8e50ff */
[----:B------:R-:W-:Y:S01]  /*03e0*/  IADD3 R2, PT, PT, -R7, RZ, RZ ;  /* 0x000000ff07027210 */ /* 0x000fe20007ffe1ff */
[----:B------:R-:W-:Y:S02]  /*03f0*/  UIMAD UR14, UR7, UR15, UR9 ;  /* 0x0000000f070e72a4 */ /* 0x000fe4000f8e0209 */
[----:B------:R-:W-:Y:S02]  /*0400*/  UIMAD UR6, UR7, UR11, UR21 ;  /* 0x0000000b070672a4 */ /* 0x000fe4000f8e0215 */
[C---:B------:R-:W-:Y:S01]  /*0410*/  IMAD R0, R9.reuse, R2, R0 ;  /* 0x0000000209007224 */ /* 0x040fe200078e0200 */
[----:B------:R-:W-:Y:S01]  /*0420*/  USHF.R.S32.HI UR31, URZ, 0x1f, UR29 ;  /* 0x0000001fff1f7899 */ /* 0x000fe2000801141d */
[----:B------:R-:W4:Y:S03]  /*0430*/  @UP0 LDCU UR15, c[0x0][0x38c] ;  /* 0x00007180ff0f07ac */ /* 0x000f260008000800 */
[----:B------:R-:W-:Y:S01]  /*0440*/  ISETP.GT.U32.AND P1, PT, R9, R0, PT ;  /* 0x000000000900720c */ /* 0x000fe20003f24070 */
[----:B------:R-:W-:-:S02]  /*0450*/  UIADD3 UR5, UP3, UPT, UR29, UR4, URZ ;  /* 0x000000041d057290 */ /* 0x000fc4000ff7e0ff */
[----:B------:R-:W-:Y:S01]  /*0460*/  UIADD3 UR21, UP2, UPT, UR29, UR20, URZ ;  /* 0x000000141d157290 */ /* 0x000fe2000ff5e0ff */
[----:B------:R-:W2:Y:S01]  /*0470*/  @UP0 LDCU.64 UR34, c[0x0][0x480] ;  /* 0x00009000ff2207ac */ /* 0x000ea20008000a00 */
[----:B------:R-:W-:Y:S02]  /*0480*/  UIADD3.X UR28, UPT, UPT, UR31, UR28, URZ, UP3, !UPT ;  /* 0x0000001c1f1c7290 */ /* 0x000fe40009ffe4ff */
[----:B---3--:R-:W-:-:S06]  /*0490*/  ULEA UR20, UP3, UR21, UR18, 0x1 ;  /* 0x0000001215147291 */ /* 0x008fcc000f8608ff */
[-C--:B------:R-:W-:Y:S01]  /*04a0*/  @!P1 IADD3 R0, PT, PT, R0, -R9.reuse, RZ ;  /* 0x8000000900009210 */ /* 0x080fe20007ffe0ff */
[----:B------:R-:W-:Y:S01]  /*04b0*/  UIADD3.X UR4, UPT, UPT, UR31, UR6, URZ, UP2, !UPT ;  /* 0x000000061f047290 */ /* 0x000fe200097fe4ff */
[----:B------:R-:W-:Y:S01]  /*04c0*/  @!P1 IADD3 R7, PT, PT, R7, 0x1, RZ ;  /* 0x0000000107079810 */ /* 0x000fe20007ffe0ff */
[----:B0-----:R-:W-:Y:S01]  /*04d0*/  UIMAD.WIDE.U32 UR10, UR30, UR24, URZ ;  /* 0x000000181e0a72a5 */ /* 0x001fe2000f8e00ff */
[----:B------:R-:W-:Y:S01]  /*04e0*/  ISETP.GE.U32.AND P0, PT, R0, R9, PT ;  /* 0x000000090000720c */ /* 0x000fe20003f06070 */
[----:B------:R-:W-:Y:S01]  /*04f0*/  ULEA.HI.X UR21, UR21, UR19, UR4, 0x1, UP3 ;  /* 0x0000001315157291 */ /* 0x000fe200098f0c04 */
[C---:B------:R-:W-:Y:S01]  /*0500*/  LOP3.LUT R0, R8.reuse, UR7, RZ, 0x3c, !PT ;  /* 0x0000000708007c12 */ /* 0x040fe2000f8e3cff */
[----:B-1----:R-:W-:Y:S01]  /*0510*/  @UP0 UIMAD UR4, UR30, UR12, UR7 ;  /* 0x0000000c1e0402a4 */ /* 0x002fe2000f8e0207 */
[----:B------:R-:W-:Y:S01]  /*0520*/  ISETP.NE.AND P1, PT, R8, RZ, PT ;  /* 0x000000ff0800720c */ /* 0x000fe20003f25270 */
[----:B------:R-:W-:Y:S01]  /*0530*/  UIMAD UR11, UR30, UR25, UR11 ;  /* 0x000000191e0b72a4 */ /* 0x000fe2000f8e020b */
[----:B------:R-:W-:Y:S01]  /*0540*/  ISETP.GE.AND P2, PT, R0, RZ, PT ;  /* 0x000000ff0000720c */ /* 0x000fe20003f46270 */
[----:B------:R-:W-:Y:S01]  /*0550*/  @UP0 UIMAD UR4, UR4, UR36, URZ ;  /* 0x00000024040402a4 */ /* 0x000fe2000f8e02ff */
[----:B------:R-:W0:Y:S05]  /*0560*/  LDCU.64 UR32, c[0x0][0x528] ;  /* 0x0000a500ff2077ac */ /* 0x000e2a0008000a00 */
[----:B------:R-:W-:Y:S01]  /*0570*/  @P0 IADD3 R7, PT, PT, R7, 0x1, RZ ;  /* 0x0000000107070810 */ /* 0x000fe20007ffe0ff */
[----:B------:R-:W-:-:S02]  /*0580*/  ULEA UR25, UP1, UR5, UR16, 0x1 ;  /* 0x0000001005197291 */ /* 0x000fc4000f8208ff */
[----:B----4-:R-:W-:Y:S02]  /*0590*/  @UP0 UIMAD UR6, UR4, UR15, URZ ;  /* 0x0000000f040602a4 */ /* 0x010fe4000f8e02ff */
[----:B------:R-:W-:Y:S01]  /*05a0*/  ULEA.HI.X UR28, UR5, UR17, UR28, 0x1, UP1 ;  /* 0x00000011051c7291 */ /* 0x000fe200088f0c1c */
[----:B------:R-:W-:Y:S01]  /*05b0*/  @!P2 IADD3 R7, PT, PT, -R7, RZ, RZ ;  /* 0x000000ff0707a210 */ /* 0x000fe20007ffe1ff */
[----:B------:R-:W-:Y:S01]  /*05c0*/  UMOV UR4, URZ ;  /* 0x000000ff00047c82 */ /* 0x000fe20008000000 */
[----:B------:R-:W-:Y:S01]  /*05d0*/  @!P1 LOP3.LUT R7, RZ, R8, RZ, 0x33, !PT ;  /* 0x00000008ff079212 */ /* 0x000fe200078e33ff */
[----:B------:R-:W-:Y:S01]  /*05e0*/  UMOV UR5, URZ ;  /* 0x000000ff00057c82 */ /* 0x000fe20008000000 */
[----:B--2---:R-:W-:Y:S02]  /*05f0*/  @UP0 UIMAD.WIDE UR4, UR6, 0x8, UR34 ;  /* 0x00000008060408a5 */ /* 0x004fe4000f8e0222 */
[----:B------:R-:W-:Y:S01]  /*0600*/  SHF.R.S32.HI R9, RZ, 0x1f, R7 ;  /* 0x0000001fff097819 */ /* 0x000fe20000011407 */
[----:B------:R-:W-:Y:S01]  /*0610*/  IMAD.WIDE.U32 R2, R7, R4, UR10 ;  /* 0x0000000a07027e25 */ /* 0x000fe2000f8e0004 */
[----:B------:R-:W-:-:S02]  /*0620*/  UISETP.GE.AND UP0, UPT, UR36, 0x1, UPT ;  /* 0x000000012400788c */ /* 0x000fc4000bf06270 */
[----:B------:R-:W-:Y:S01]  /*0630*/  UIMAD UR13, UR7, UR13, UR23 ;  /* 0x0000000d070d72a4 */ /* 0x000fe2000f8e0217 */
[----:B------:R-:W-:Y:S01]  /*0640*/  IMAD R0, R9, R4, RZ ;  /* 0x0000000409007224 */ /* 0x000fe200078e02ff */
[----:B------:R-:W-:Y:S01]  /*0650*/  IADD3 R74, P0, PT, R2, UR29, RZ ;  /* 0x0000001d024a7c10 */ /* 0x000fe2000ff1e0ff */
[----:B------:R-:W-:Y:S02]  /*0660*/  UIADD3 UR22, UP1, UPT, UR29, UR22, URZ ;  /* 0x000000161d167290 */ /* 0x000fe4000ff3e0ff */
[----:B------:R-:W-:Y:S01]  /*0670*/  IMAD R5, R7, R5, R0 ;  /* 0x0000000507057224 */ /* 0x000fe200078e0200 */
[----:B------:R-:W-:Y:S01]  /*0680*/  LEA R76, P1, R74, R76, 0x1 ;  /* 0x0000004c4a4c7211 */ /* 0x000fe200078208ff */
[----:B------:R-:W-:Y:S02]  /*0690*/  UIADD3.X UR24, UPT, UPT, UR31, UR13, URZ, UP1, !UPT ;  /* 0x0000000d1f187290 */ /* 0x000fe40008ffe4ff */
[----:B0-----:R-:W-:Y:S01]  /*06a0*/  ULEA UR23, UP1, UR22, UR32, 0x1 ;  /* 0x0000002016177291 */ /* 0x001fe2000f8208ff */
[----:B------:R-:W-:-:S03]  /*06b0*/  IADD3 R0, PT, PT, R3, R5, RZ ;  /* 0x0000000503007210 */ /* 0x000fc60007ffe0ff */
[----:B------:R-:W-:Y:S01]  /*06c0*/  ULEA.HI.X UR24, UR22, UR33, UR24, 0x1, UP1 ;  /* 0x0000002116187291 */ /* 0x000fe200088f0c18 */
[----:B------:R-:W-:-:S04]  /*06d0*/  IADD3.X R0, PT, PT, R0, UR31, RZ, P0, !PT ;  /* 0x0000001f00007c10 */ /* 0x000fc800087fe4ff */
[----:B------:R-:W-:Y:S01]  /*06e0*/  LEA.HI.X R74, R74, R77, R0, 0x1, P1 ;  /* 0x0000004d4a4a7211 */ /* 0x000fe200008f0c00 */
[----:B------:R-:W-:Y:S06]  /*06f0*/  BRA.U !UP0, `(.L_x_5720) ;  /* 0x0000004508547547 */ /* 0x000fec000b800000 */
        /* <DEDUP_REMOVED lines=26> */
[C---:B------:R-:W-:Y:S01]  /*08a0*/  IADD3 R7, PT, PT, R14.reuse, 0x80, RZ ;  /* 0x000000800e077810 */ /* 0x040fe20007ffe0ff */
[----:B------:R-:W-:Y:S01]  /*08b0*/  UMOV UR18, UR25 ;  /* 0x0000001900127c82 */ /* 0x000fe20008000000 */
[C---:B------:R-:W-:Y:S01]  /*08c0*/  IADD3 R17, PT, PT, R14.reuse, 0x140, RZ ;  /* 0x000001400e117810 */ /* 0x040fe20007ffe0ff */
[----:B------:R-:W-:Y:S01]  /*08d0*/  UMOV UR19, UR28 ;  /* 0x0000001c00137c82 */ /* 0x000fe20008000000 */
        /* <DEDUP_REMOVED lines=9> */
[C---:B------:R-:W-:Y:S02]  /*0970*/  SHF.L.U32 R75, R14.reuse, 0x1, RZ ;  /* 0x000000010e4b7819 */ /* 0x040fe400000006ff */
[C---:B------:R-:W-:Y:S02]  /*0980*/  IADD3 R77, PT, PT, R14.reuse, 0x200, RZ ;  /* 0x000002000e4d7810 */ /* 0x040fe40007ffe0ff */
[C---:B------:R-:W-:Y:S02]  /*0990*/  LEA.HI R72, R14.reuse, R14, RZ, 0x1b ;  /* 0x0000000e0e487211 */ /* 0x040fe400078fd8ff */
        /* <DEDUP_REMOVED lines=15> */
[----:B------:R-:W-:Y:S02]  /*0a90*/  LOP3.LUT R75, R75, 0x7c0, RZ, 0xc0, !PT ;  /* 0x000007c04b4b7812 */ /* 0x000fe400078ec0ff */
[----:B------:R-:W-:Y:S02]  /*0aa0*/  LEA.HI R55, R77, R14, RZ, 0x1b ;  /* 0x0000000e4d377211 */ /* 0x000fe400078fd8ff */
[----:B------:R-:W-:Y:S02]  /*0ab0*/  LEA R73, R14, UR6, 0x3 ;  /* 0x000000060e497c11 */ /* 0x000fe4000f8e18ff */
[----:B------:R-:W-:-:S02]  /*0ac0*/  LEA.HI R70, R3, R3, RZ, 0x1b ;  /* 0x0000000303467211 */ /* 0x000fc400078fd8ff */
[----:B------:R-:W-:Y:S02]  /*0ad0*/  LOP3.LUT R182, R14, 0x1f, RZ, 0xc0, !PT ;  /* 0x0000001f0eb67812 */ /* 0x000fe400078ec0ff */
        /* <DEDUP_REMOVED lines=17> */
[----:B------:R-:W-:Y:S02]  /*0bf0*/  LOP3.LUT R54, R75, 0x1f, R14, 0xf8, !PT ;  /* 0x0000001f4b367812 */ /* 0x000fe400078ef80e */
[----:B------:R-:W-:Y:S02]  /*0c00*/  LEA R53, R14, R73, 0x3 ;  /* 0x000000490e357211 */ /* 0x000fe400078e18ff */
[----:B------:R-:W-:Y:S02]  /*0c10*/  IADD3 R52, PT, PT, R13, R37, RZ ;  /* 0x000000250d347210 */ /* 0x000fe40007ffe0ff */
[----:B------:R-:W-:Y:S01]  /*0c20*/  LEA R70, R70, UR22, 0x2 ;  /* 0x0000001646467c11 */ /* 0x000fe2000f8e10ff */
[----:B------:R-:W-:Y:S01]  /*0c30*/  UMOV UR22, UR23 ;  /* 0x0000001700167c82 */ /* 0x000fe20008000000 */
[----:B-1----:R-:W-:-:S05]  /*0c40*/  UMOV UR23, UR24 ;  /* 0x0000001800177c82 */ /* 0x002fca0008000000 */
.L_x_5767:
        /* <DEDUP_REMOVED lines=38> */
[----:B------:R-:W-:-:S02]  /*0eb0*/  SHF.L.U32 R120, R116, 0x10, RZ ;  /* 0x0000001074787819 */ /* 0x000fc400000006ff */
[----:B------:R-:W-:Y:S02]  /*0ec0*/  CS2R R48, SRZ ;  /* 0x0000000000307805 */ /* 0x000fe4000001ff00 */
[C---:B------:R-:W-:Y:S02]  /*0ed0*/  PRMT R103, R118.reuse, 0x7632, R103 ;  /* 0x0000763276677816 */ /* 0x040fe40000000067 */
[----:B------:R-:W-:Y:S02]  /*0ee0*/  CS2R R46, SRZ ;  /* 0x00000000002e7805 */ /* 0x000fe4000001ff00 */
[----:B------:R-:W-:Y:S02]  /*0ef0*/  SHF.L.U32 R121, R118, 0x10, RZ ;  /* 0x0000001076797819 */ /* 0x000fe400000006ff */
[----:B------:R-:W-:Y:S02]  /*0f00*/  CS2R R44, SRZ ;  /* 0x00000000002c7805 */ /* 0x000fe4000001ff00 */
[----:B------:R-:W-:-:S02]  /*0f10*/  PRMT R21, R117, 0x7632, R21 ;  /* 0x0000763275157816 */ /* 0x000fc40000000015 */
[----:B------:R-:W-:Y:S02]  /*0f20*/  CS2R R42, SRZ ;  /* 0x00000000002a7805 */ /* 0x000fe4000001ff00 */
[----:B------:R-:W-:Y:S02]  /*0f30*/  SHF.L.U32 R123, R117, 0x10, RZ ;  /* 0x00000010757b7819 */ /* 0x000fe400000006ff */
[----:B------:R-:W-:Y:S02]  /*0f40*/  CS2R R40, SRZ ;  /* 0x0000000000287805 */ /* 0x000fe4000001ff00 */
[----:B------:R-:W-:Y:S02]  /*0f50*/  SHF.L.U32 R103, R103, 0x10, RZ ;  /* 0x0000001067677819 */ /* 0x000fe400000006ff */
[----:B------:R-:W-:Y:S02]  /*0f60*/  CS2R R38, SRZ ;  /* 0x0000000000267805 */ /* 0x000fe4000001ff00 */
[----:B------:R-:W-:-:S02]  /*0f70*/  PRMT R101, R119, 0x7632, R101 ;  /* 0x0000763277657816 */ /* 0x000fc40000000065 */
[----:B------:R-:W-:Y:S02]  /*0f80*/  CS2R R36, SRZ ;  /* 0x0000000000247805 */ /* 0x000fe4000001ff00 */
[C---:B--2---:R-:W-:Y:S02]  /*0f90*/  PRMT R99, R112.reuse, 0x7632, R99 ;  /* 0x0000763270637816 */ /* 0x044fe40000000063 */
[----:B------:R-:W-:Y:S02]  /*0fa0*/  SHF.L.U32 R117, R112, 0x10, RZ ;  /* 0x0000001070757819 */ /* 0x000fe400000006ff */
[----:B------:R-:W-:Y:S02]  /*0fb0*/  SHF.L.U32 R119, R119, 0x10, RZ ;  /* 0x0000001077777819 */ /* 0x000fe400000006ff */
[----:B------:R-:W-:Y:S02]  /*0fc0*/  SHF.L.U32 R101, R101, 0x10, RZ ;  /* 0x0000001065657819 */ /* 0x000fe400000006ff */
[----:B------:R-:W-:-:S02]  /*0fd0*/  SHF.L.U32 R99, R99, 0x10, RZ ;  /* 0x0000001063637819 */ /* 0x000fc400000006ff */
[C---:B------:R-:W-:Y:S02]  /*0fe0*/  PRMT R97, R113.reuse, 0x7632, R97 ;  /* 0x0000763271617816 */ /* 0x040fe40000000061 */
[----:B------:R-:W-:Y:S02]  /*0ff0*/  SHF.L.U32 R113, R113, 0x10, RZ ;  /* 0x0000001071717819 */ /* 0x000fe400000006ff */
[----:B------:R-:W-:Y:S02]  /*1000*/  SHF.L.U32 R97, R97, 0x10, RZ ;  /* 0x0000001061617819 */ /* 0x000fe400000006ff */
[C---:B------:R-:W-:Y:S02]  /*1010*/  PRMT R95, R114.reuse, 0x7632, R95 ;  /* 0x00007632725f7816 */ /* 0x040fe4000000005f */
[----:B------:R-:W-:Y:S02]  /*1020*/  SHF.L.U32 R111, R114, 0x10, RZ ;  /* 0x00000010726f7819 */ /* 0x000fe400000006ff */
[----:B------:R-:W-:-:S02]  /*1030*/  SHF.L.U32 R95, R95, 0x10, RZ ;  /* 0x000000105f5f7819 */ /* 0x000fc400000006ff */
[C---:B------:R-:W-:Y:S02]  /*1040*/  PRMT R93, R115.reuse, 0x7632, R93 ;  /* 0x00007632735d7816 */ /* 0x040fe4000000005d */
[----:B------:R-:W-:Y:S02]  /*1050*/  SHF.L.U32 R109, R115, 0x10, RZ ;  /* 0x00000010736d7819 */ /* 0x000fe400000006ff */
[----:B------:R-:W-:Y:S01]  /*1060*/  SHF.L.U32 R93, R93, 0x10, RZ ;  /* 0x000000105d5d7819 */ /* 0x000fe200000006ff */
[----:B---3--:R-:W-:Y:S04]  /*1070*/  STS.128 [R51], R28 ;  /* 0x0000001c33007388 */ /* 0x008fe80000000c00 */
[----:B----4-:R0:W-:Y:S01]  /*1080*/  STS.128 [R51+0x200], R32 ;  /* 0x0002002033007388 */ /* 0x0101e20000000c00 */
[----:B------:R-:W-:-:S03]  /*1090*/  NOP ;  /* 0x0000000000007918 */ /* 0x000fc60000000000 */
[----:B------:R-:W1:Y:S04]  /*10a0*/  LDS.128 R16, [R50] ;  /* 0x0000000032107984 */ /* 0x000e680000000c00 */
[----:B------:R-:W2:Y:S01]  /*10b0*/  LDS.128 R104, [R50+0x10] ;  /* 0x0000100032687984 */ /* 0x000ea20000000c00 */
[----:B0-----:R-:W-:Y:S02]  /*10c0*/  CS2R R34, SRZ ;  /* 0x0000000000227805 */ /* 0x001fe4000001ff00 */
[C---:B-1----:R-:W-:Y:S02]  /*10d0*/  PRMT R102, R16.reuse, 0x7632, R102 ;  /* 0x0000763210667816 */ /* 0x042fe40000000066 */
[----:B------:R-:W-:Y:S02]  /*10e0*/  SHF.L.U32 R0, R16, 0x10, RZ ;  /* 0x0000001010007819 */ /* 0x000fe400000006ff */
[----:B--2---:R-:W-:-:S02]  /*10f0*/  PRMT R94, R104, 0x7632, R94 ;  /* 0x00007632685e7816 */ /* 0x004fc4000000005e */
[----:B------:R-:W-:Y:S01]  /*1100*/  SHF.L.U32 R110, R104, 0x10, RZ ;  /* 0x00000010686e7819 */ /* 0x000fe200000006ff */
[C---:B------:R-:W-:Y:S01]  /*1110*/  FFMA.FTZ R81, R0.reuse, R120, R81 ;  /* 0x0000007800517223 */ /* 0x040fe20000010051 */
[C---:B------:R-:W-:Y:S01]  /*1120*/  PRMT R88, R107.reuse, 0x7632, R88 ;  /* 0x000076326b587816 */ /* 0x040fe20000000058 */
[-C--:B-----5:R-:W-:Y:S01]  /*1130*/  FMUL.FTZ R85, R0, R83.reuse ;  /* 0x0000005300557220 */ /* 0x0a0fe20000410000 */
[----:B------:R-:W-:Y:S01]  /*1140*/  SHF.L.U32 R104, R107, 0x10, RZ ;  /* 0x000000106b687819 */ /* 0x000fe200000006ff */
[-C--:B------:R-:W-:Y:S01]  /*1150*/  FMUL.FTZ R32, R110, R83.reuse ;  /* 0x000000536e207220 */ /* 0x080fe20000410000 */
[----:B------:R-:W-:Y:S02]  /*1160*/  SHF.L.U32 R107, R20, 0x10, RZ ;  /* 0x00000010146b7819 */ /* 0x000fe400000006ff */
[----:B------:R-:W-:Y:S01]  /*1170*/  SHF.L.U32 R102, R102, 0x10, RZ ;  /* 0x0000001066667819 */ /* 0x000fe200000006ff */
[----:B------:R-:W-:Y:S01]  /*1180*/  FMUL.FTZ R31, R104, R83 ;  /* 0x00000053681f7220 */ /* 0x000fe20000410000 */
[----:B------:R-:W-:-:S02]  /*1190*/  PRMT R100, R17, 0x7632, R100 ;  /* 0x0000763211647816 */ /* 0x000fc40000000064 */
[----:B------:R-:W-:Y:S01]  /*11a0*/  SHF.L.U32 R118, R17, 0x10, RZ ;  /* 0x0000001011767819 */ /* 0x000fe200000006ff */
[C---:B------:R-:W-:Y:S01]  /*11b0*/  FFMA.FTZ R81, R102.reuse, R107, R81 ;  /* 0x0000006b66517223 */ /* 0x040fe20000010051 */
[C---:B------:R-:W-:Y:S01]  /*11c0*/  PRMT R92, R105.reuse, 0x7632, R92 ;  /* 0x00007632695c7816 */ /* 0x040fe2000000005c */
[----:B------:R-:W-:Y:S01]  /*11d0*/  FMUL.FTZ R80, R102, R83 ;  /* 0x0000005366507220 */ /* 0x000fe20000410000 */
[----:B------:R-:W-:Y:S01]  /*11e0*/  SHF.L.U32 R108, R105, 0x10, RZ ;  /* 0x00000010696c7819 */ /* 0x000fe200000006ff */
[C---:B------:R-:W-:Y:S01]  /*11f0*/  FFMA.FTZ R81, R118.reuse, R123, R81 ;  /* 0x0000007b76517223 */ /* 0x040fe20000010051 */
[----:B------:R-:W-:Y:S01]  /*1200*/  SHF.L.U32 R105, R21, 0x10, RZ ;  /* 0x0000001015697819 */ /* 0x000fe200000006ff */
[-C--:B------:R-:W-:Y:S01]  /*1210*/  FMUL.FTZ R87, R118, R83.reuse ;  /* 0x0000005376577220 */ /* 0x080fe20000410000 */
[----:B------:R-:W-:Y:S01]  /*1220*/  SHF.L.U32 R100, R100, 0x10, RZ ;  /* 0x0000001064647819 */ /* 0x000fe200000006ff */
[----:B------:R-:W-:Y:S01]  /*1230*/  FMUL.FTZ R33, R108, R83 ;  /* 0x000000536c217220 */ /* 0x000fe20000410000 */
[----:B------:R-:W-:-:S02]  /*1240*/  PRMT R98, R18, 0x7632, R98 ;  /* 0x0000763212627816 */ /* 0x000fc40000000062 */
[----:B------:R-:W-:Y:S01]  /*1250*/  SHF.L.U32 R116, R18, 0x10, RZ ;  /* 0x0000001012747819 */ /* 0x000fe200000006ff */
[----:B------:R-:W-:Y:S01]  /*1260*/  FFMA.FTZ R81, R100, R105, R81 ;  /* 0x0000006964517223 */ /* 0x000fe20000010051 */
[----:B------:R-:W-:Y:S01]  /*1270*/  SHF.L.U32 R98, R98, 0x10, RZ ;  /* 0x0000001062627819 */ /* 0x000fe200000006ff */
[----:B------:R-:W-:Y:S01]  /*1280*/  FMUL.FTZ R82, R100, R83 ;  /* 0x0000005364527220 */ /* 0x000fe20000410000 */
[C---:B------:R-:W-:Y:S01]  /*1290*/  PRMT R96, R19.reuse, 0x7632, R96 ;  /* 0x0000763213607816 */ /* 0x040fe20000000060 */
[C---:B------:R-:W-:Y:S01]  /*12a0*/  FFMA.FTZ R81, R116.reuse, R121, R81 ;  /* 0x0000007974517223 */ /* 0x040fe20000010051 */
[----:B------:R-:W-:Y:S01]  /*12b0*/  SHF.L.U32 R112, R19, 0x10, RZ ;  /* 0x0000001013707819 */ /* 0x000fe200000006ff */
[----:B------:R-:W-:Y:S01]  /*12c0*/  FMUL.FTZ R89, R116, R83 ;  /* 0x0000005374597220 */ /* 0x000fe20000410000 */
[----:B------:R-:W-:Y:S01]  /*12d0*/  SHF.L.U32 R96, R96, 0x10, RZ ;  /* 0x0000001060607819 */ /* 0x000fe200000006ff */
[----:B------:R-:W-:Y:S01]  /*12e0*/  FFMA.FTZ R81, R98, R103, R81 ;  /* 0x0000006762517223 */ /* 0x000fe20000010051 */
[----:B------:R-:W-:Y:S01]  /*12f0*/  SHF.L.U32 R94, R94, 0x10, RZ ;  /* 0x000000105e5e7819 */ /* 0x000fe200000006ff */
[----:B------:R-:W-:Y:S01]  /*1300*/  FMUL.FTZ R91, R112, R83 ;  /* 0x00000053705b7220 */ /* 0x000fe20000410000 */
        /* <DEDUP_REMOVED lines=8> */
[----:B------:R-:W-:Y:S01]  /*1390*/  SHF.L.U32 R88, R88, 0x10, RZ ;  /* 0x0000001058587819 */ /* 0x000fe200000006ff */
        /* <DEDUP_REMOVED lines=9> */
[----:B------:R-:W-:-:S04]  /*1430*/  FFMA.FTZ R81, R106, R111, R81 ;  /* 0x0000006f6a517223 */ /* 0x000fc80000010051 */
[----:B------:R-:W-:-:S04]  /*1440*/  FFMA.FTZ R81, R90, R95, R81 ;  /* 0x0000005f5a517223 */ /* 0x000fc80000010051 */
[----:B------:R-:W-:-:S04]  /*1450*/  FFMA.FTZ R81, R104, R109, R81 ;  /* 0x0000006d68517223 */ /* 0x000fc80000010051 */
[----:B------:R-:W-:Y:S01]  /*1460*/  FFMA.FTZ R81, R88, R93, R81 ;  /* 0x0000005d58517223 */ /* 0x000fe20000010051 */
[----:B------:R-:W-:Y:S06]  /*1470*/  BAR.SYNC.DEFER_BLOCKING 0x0 ;  /* 0x0000000000007b1d */ /* 0x000fec0000010000 */
[----:B------:R-:W-:Y:S05]  /*1480*/  BRA.U !UP0, `(.L_x_5721) ;  /* 0x0000003108947547 */ /* 0x000fea000b800000 */
[----:B------:R-:W0:Y:S01]  /*1490*/  LDC.64 R114, c[0x0][0x3c0] ;  /* 0x0000f000ff727b82 */ /* 0x000e220000000a00 */
[----:B------:R-:W-:Y:S01]  /*14a0*/  UIADD3 UR24, UPT, UPT, UR16, -0x1, URZ ;  /* 0xffffffff10187890 */ /* 0x000fe2000fffe0ff */
[C---:B------:R-:W-:Y:S01]  /*14b0*/  SHF.L.U32 R3, R8.reuse, 0x10, RZ ;  /* 0x0000001008037819 */ /* 0x040fe200000006ff */
[----:B------:R-:W-:Y:S01]  /*14c0*/  UISETP.NE.AND UP0, UPT, UR16, 0x1, UPT ;  /* 0x000000011000788c */ /* 0x000fe2000bf05270 */
[----:B------:R-:W-:Y:S01]  /*14d0*/  PRMT R2, R8, 0x7632, R2 ;  /* 0x0000763208027816 */ /* 0x000fe20000000002 */
[----:B------:R-:W-:Y:S01]  /*14e0*/  USHF.L.U32 UR6, UR24, 0x8, URZ ;  /* 0x0000000818067899 */ /* 0x000fe200080006ff */
[C---:B------:R-:W-:Y:S01]  /*14f0*/  PRMT R22, R10.reuse, 0x7632, R22 ;  /* 0x000076320a167816 */ /* 0x040fe20000000016 */
[----:B------:R-:W-:Y:S01]  /*1500*/  USHF.L.U32 UR24, UR24, 0xa, URZ ;  /* 0x0000000a18187899 */ /* 0x000fe200080006ff */
[----:B------:R-:W1:Y:S01]  /*1510*/  LDC.64 R16, c[0x0][0x440] ;  /* 0x00011000ff107b82 */ /* 0x000e620000000a00 */
[----:B------:R-:W-:Y:S01]  /*1520*/  SHF.L.U32 R23, R10, 0x10, RZ ;  /* 0x000000100a177819 */ /* 0x000fe200000006ff */
[----:B------:R-:W-:Y:S01]  /*1530*/  FADD.FTZ R138, R3, R78 ;  /* 0x0000004e038a7221 */ /* 0x000fe20000010000 */
[C---:B------:R-:W-:Y:S01]  /*1540*/  PRMT R24, R4.reuse, 0x7632, R24 ;  /* 0x0000763204187816 */ /* 0x040fe20000000018 */
[----:B------:R-:W-:Y:S01]  /*1550*/  ULOP3.LUT UR28, UR6, 0x100, URZ, 0xc0, !UPT ;  /* 0x00000100061c7892 */ /* 0x000fe2000f8ec0ff */
[----:B------:R-:W-:Y:S01]  /*1560*/  SHF.L.U32 R139, R4, 0x10, RZ ;  /* 0x00000010048b7819 */ /* 0x000fe200000006ff */
[--C-:B------:R-:W-:Y:S01]  /*1570*/  FADD.FTZ R134, R23, R78.reuse ;  /* 0x0000004e17867221 */ /* 0x100fe20000010000 */
[C---:B------:R-:W-:Y:S01]  /*1580*/  PRMT R25, R6.reuse, 0x7632, R25 ;  /* 0x0000763206197816 */ /* 0x040fe20000000019 */
[----:B------:R-:W2:Y:S01]  /*1590*/  LDC.64 R18, c[0x0][0x3a8] ;  /* 0x0000ea00ff127b82 */ /* 0x000ea20000000a00 */
[----:B------:R-:W-:Y:S01]  /*15a0*/  SHF.L.U32 R137, R6, 0x10, RZ ;  /* 0x0000001006897819 */ /* 0x000fe200000006ff */
[----:B------:R-:W-:Y:S01]  /*15b0*/  FADD.FTZ R139, R139, R78 ;  /* 0x0000004e8b8b7221 */ /* 0x000fe20000010000 */
[----:B------:R-:W-:Y:S01]  /*15c0*/  PRMT R8, R9, 0x7632, R8 ;  /* 0x0000763209087816 */ /* 0x000fe20000000008 */
[----:B------:R-:W3:Y:S01]  /*15d0*/  LDCU UR38, c[0x0][0x394] ;  /* 0x00007280ff2677ac */ /* 0x000ee20008000800 */
[----:B------:R-:W-:Y:S01]  /*15e0*/  PRMT R10, R11, 0x7632, R10 ;  /* 0x000076320b0a7816 */ /* 0x000fe2000000000a */
[----:B------:R-:W-:Y:S01]  /*15f0*/  FADD.FTZ R137, R137, R78 ;  /* 0x0000004e89897221 */ /* 0x000fe20000010000 */
[----:B------:R-:W-:Y:S01]  /*1600*/  PRMT R4, R5, 0x7632, R4 ;  /* 0x0000763205047816 */ /* 0x000fe20000000004 */
[----:B------:R-:W4:Y:S01]  /*1610*/  LDC.64 R20, c[0x0][0x4d0] ;  /* 0x00013400ff147b82 */ /* 0x000f220000000a00 */
[----:B------:R-:W-:Y:S01]  /*1620*/  PRMT R6, R7, 0x7632, R6 ;  /* 0x0000763207067816 */ /* 0x000fe20000000006 */
[----:B------:R-:W0:Y:S01]  /*1630*/  LDCU UR39, c[0x0][0x38c] ;  /* 0x00007180ff2777ac */ /* 0x000e220008000800 */
[----:B------:R-:W-:-:S02]  /*1640*/  SHF.L.U32 R9, R9, 0x10, RZ ;  /* 0x0000001009097819 */ /* 0x000fc400000006ff */
[----:B------:R-:W-:Y:S01]  /*1650*/  SHF.L.U32 R11, R11, 0x10, RZ ;  /* 0x000000100b0b7819 */ /* 0x000fe200000006ff */
[----:B------:R-:W0:Y:S01]  /*1660*/  LDCU UR31, c[0x0][0x388] ;  /* 0x00007100ff1f77ac */ /* 0x000e220008000800 */
        /* <DEDUP_REMOVED lines=20> */
[----:B------:R-:W-:Y:S01]  /*17b0*/  PLOP3.LUT P0, PT, PT, PT, UP0, 0x80, 0x8 ;  /* 0x000000000008781c */ /* 0x000fe20003f0f008 */
[--C-:B------:R-:W-:Y:S01]  /*17c0*/  FADD.FTZ R124, R25, R78.reuse ;  /* 0x0000004e197c7221 */ /* 0x100fe20000010000 */
[----:B------:R-:W-:Y:S01]  /*17d0*/  IADD3 R22, P1, PT, R12, UR24, RZ ;  /* 0x000000180c167c10 */ /* 0x000fe2000ff3e0ff */
[----:B------:R-:W-:Y:S01]  /*17e0*/  FADD.FTZ R125, R125, R78 ;  /* 0x0000004e7d7d7221 */ /* 0x000fe20000010000 */
[----:B------:R-:W-:Y:S01]  /*17f0*/  MOV R49, RZ ;  /* 0x000000ff00317202 */ /* 0x000fe20000000f00 */
[----:B------:R-:W0:Y:S01]  /*1800*/  LDCU.64 UR32, c[0x0][0x450] ;  /* 0x00008a00ff2077ac */ /* 0x000e220008000a00 */
[----:B------:R-:W-:-:S02]  /*1810*/  ISETP.EQ.AND P0, PT, R182, RZ, P0 ;  /* 0x000000ffb600720c */ /* 0x000fc40000702270 */
[----:B------:R-:W-:Y:S01]  /*1820*/  LOP3.LUT R194, R14, UR24, RZ, 0xfc, !PT ;  /* 0x000000180ec27c12 */ /* 0x000fe2000f8efcff */
[----:B------:R-:W0:Y:S01]  /*1830*/  LDCU.64 UR34, c[0x0][0x3e0] ;  /* 0x00007c00ff2277ac */ /* 0x000e220008000a00 */
[----:B------:R-:W-:Y:S01]  /*1840*/  IADD3.X R23, PT, PT, RZ, R52, RZ, P1, !PT ;  /* 0x00000034ff177210 */ /* 0x000fe20000ffe4ff */
[----:B------:R-:W0:Y:S01]  /*1850*/  LDCU.64 UR36, c[0x0][0x538] ;  /* 0x0000a700ff2477ac */ /* 0x000e220008000a00 */
[----:B-1-3--:R-:W-:-:S07]  /*1860*/  UMOV UR6, URZ ;  /* 0x000000ff00067c82 */ /* 0x00afce0008000000 */
.L_x_5766:
[----:B0-----:R-:W-:-:S04]  /*1870*/  IMAD.WIDE.U32 R2, R114, UR6, RZ ;  /* 0x0000000672027c25 */ /* 0x001fc8000f8e00ff */
[----:B------:R-:W-:Y:S01]  /*1880*/  IMAD R3, R115, UR6, R3 ;  /* 0x0000000673037c24 */ /* 0x000fe2000f8e0203 */
[----:B------:R-:W-:-:S04]  /*1890*/  LEA R140, P1, R2, R76, 0x1 ;  /* 0x0000004c028c7211 */ /* 0x000fc800078208ff */
[----:B------:R-:W-:-:S03]  /*18a0*/  LEA.HI.X R141, R2, R74, R3, 0x1, P1 ;  /* 0x0000004a028d7211 */ /* 0x000fc600008f0c03 */
[----:B------:R-:W-:-:S05]  /*18b0*/  IMAD.WIDE.U32 R140, R54, 0x10, R140 ;  /* 0x00000010368c7825 */ /* 0x000fca00078e008c */
[----:B---3--:R-:W3:Y:S04]  /*18c0*/  LDG.E.128 R4, desc[UR26][R140.64] ;  /* 0x0000001a8c047981 */ /* 0x008ee8000c1e1d00 */
[----:B------:R-:W5:Y:S01]  /*18d0*/  LDG.E.128 R8, desc[UR26][R140.64+0x200] ;  /* 0x0002001a8c087981 */ /* 0x000f62000c1e1d00 */
[----:B------:R-:W-:Y:S02]  /*18e0*/  MOV R24, UR10 ;  /* 0x0000000a00187c02 */ /* 0x000fe40008000f00 */
[----:B------:R-:W-:Y:S02]  /*18f0*/  MOV R3, UR15 ;  /* 0x0000000f00037c02 */ /* 0x000fe40008000f00 */
[----:B------:R-:W-:Y:S02]  /*1900*/  MOV R2, R24 ;  /* 0x0000001800027202 */ /* 0x000fe40000000f00 */
[----:B------:R-:W-:-:S03]  /*1910*/  MOV R25, UR11 ;  /* 0x0000000b00197c02 */ /* 0x000fc60008000f00 */
[----:B--2---:R-:W-:-:S04]  /*1920*/  IMAD.WIDE.U32 R2, R18, UR6, R2 ;  /* 0x0000000612027c25 */ /* 0x004fc8000f8e0002 */
[----:B------:R-:W-:Y:S01]  /*1930*/  IMAD R3, R19, UR6, R3 ;  /* 0x0000000613037c24 */ /* 0x000fe2000f8e0203 */
[----:B------:R-:W-:-:S04]  /*1940*/  LEA R24, P1, R2, R16, 0x2 ;  /* 0x0000001002187211 */ /* 0x000fc800078210ff */
[----:B------:R-:W-:-:S05]  /*1950*/  LEA.HI.X R25, R2, R17, R3, 0x2, P1 ;  /* 0x0000001102197211 */ /* 0x000fca00008f1403 */
[----:B------:R-:W2:Y:S01]  /*1960*/  LDG.E R24, desc[UR26][R24.64] ;  /* 0x0000001a18187981 */ /* 0x000ea2000c1e1900 */
        /* <DEDUP_REMOVED lines=8> */
[----:B---3--:R-:W-:Y:S04]  /*19f0*/  STS.128 [R51], R4 ;  /* 0x0000000433007388 */ /* 0x008fe80000000c00 */
[----:B-----5:R-:W-:Y:S01]  /*1a00*/  STS.128 [R51+0x200], R8 ;  /* 0x0002000833007388 */ /* 0x020fe20000000c00 */
[----:B------:R-:W-:-:S03]  /*1a10*/  NOP ;  /* 0x0000000000007918 */ /* 0x000fc60000000000 */
[----:B------:R0:W3:Y:S01]  /*1a20*/  LDG.E R3, desc[UR26][R2.64] ;  /* 0x0000001a02037981 */ /* 0x0000e2000c1e1900 */
[----:B-1----:R-:W1:Y:S01]  /*1a30*/  S2UR UR25, SR_CgaCtaId ;  /* 0x00000000001979c3 */ /* 0x002e620000008800 */
[----:B------:R-:W-:Y:S01]  /*1a40*/  UIADD3 UR29, UPT, UPT, UR28, UR6, URZ ;  /* 0x000000061c1d7290 */ /* 0x000fe2000fffe0ff */
[C---:B------:R-:W-:Y:S01]  /*1a50*/  ISETP.NE.AND P2, PT, R14.reuse, RZ, PT ;  /* 0x000000ff0e00720c */ /* 0x040fe20003f45270 */
[----:B------:R-:W0:Y:S01]  /*1a60*/  LDS.128 R4, [R50] ;  /* 0x0000000032047984 */ /* 0x000e220000000c00 */
[----:B------:R-:W-:Y:S01]  /*1a70*/  UMOV UR24, 0x400 ;  /* 0x0000040000187882 */ /* 0x000fe20000000000 */
[----:B------:R-:W-:Y:S01]  /*1a80*/  ISETP.NE.AND P1, PT, R14, 0x3f, PT ;  /* 0x0000003f0e00780c */ /* 0x000fe20003f25270 */
[----:B------:R-:W-:Y:S01]  /*1a90*/  FMUL.FTZ R180, R138, R120 ;  /* 0x000000788ab47220 */ /* 0x000fe20000410000 */
[----:B------:R-:W5:Y:S01]  /*1aa0*/  LDS.128 R8, [R50+0x10] ;  /* 0x0000100032087984 */ /* 0x000f620000000c00 */
[----:B------:R-:W-:Y:S01]  /*1ab0*/  SEL R147, R77, UR29, P2 ;  /* 0x0000001d4d937c07 */ /* 0x000fe20009000000 */
[----:B------:R-:W-:Y:S01]  /*1ac0*/  FMUL.FTZ R183, R135, R107 ;  /* 0x0000006b87b77220 */ /* 0x000fe20000410000 */
[----:B------:R-:W-:Y:S01]  /*1ad0*/  FMUL.FTZ R172, R134, R121 ;  /* 0x0000007986ac7220 */ /* 0x000fe20000410000 */
[----:B------:R-:W-:Y:S01]  /*1ae0*/  FMUL.FTZ R173, R131, R103 ;  /* 0x0000006783ad7220 */ /* 0x000fe20000410000 */
[----:B------:R-:W-:Y:S01]  /*1af0*/  FMUL.FTZ R168, R139, R117 ;  /* 0x000000758ba87220 */ /* 0x000fe20000410000 */
[----:B------:R-:W-:Y:S01]  /*1b00*/  FMUL.FTZ R169, R126, R99 ;  /* 0x000000637ea97220 */ /* 0x000fe20000410000 */
[----:B------:R-:W-:Y:S01]  /*1b10*/  FMUL.FTZ R184, R127, R97 ;  /* 0x000000617fb87220 */ /* 0x000fe20000410000 */
[----:B------:R-:W-:Y:S01]  /*1b20*/  FMUL.FTZ R158, R137, R111 ;  /* 0x0000006f899e7220 */ /* 0x000fe20000410000 */
[----:B--2---:R-:W-:Y:S01]  /*1b30*/  FMUL.FTZ R156, R24, 1.4426950216293334961 ;  /* 0x3fb8aa3b189c7820 */ /* 0x004fe20000410000 */
[----:B------:R-:W-:Y:S01]  /*1b40*/  FMUL.FTZ R157, R128, R109 ;  /* 0x0000006d809d7220 */ /* 0x000fe20000410000 */
[----:B------:R-:W-:Y:S01]  /*1b50*/  FMUL.FTZ R186, R125, R93 ;  /* 0x0000005d7dba7220 */ /* 0x000fe20000410000 */
[----:B------:R-:W-:Y:S01]  /*1b60*/  BSSY.RECONVERGENT B0, `(.L_x_5722) ;  /* 0x000006f000007945 */ /* 0x000fe20003800200 */
[-C--:B------:R-:W-:Y:S01]  /*1b70*/  FMUL.FTZ R185, R138, R156.reuse ;  /* 0x0000009c8ab97220 */ /* 0x080fe20000410000 */
[-C--:B------:R-:W-:Y:S01]  /*1b80*/  FMUL.FTZ R146, R135, R156.reuse ;  /* 0x0000009c87927220 */ /* 0x080fe20000410000 */
[-C--:B------:R-:W-:Y:S01]  /*1b90*/  FMUL.FTZ R145, R136, R156.reuse ;  /* 0x0000009c88917220 */ /* 0x080fe20000410000 */
[-C--:B------:R-:W-:Y:S01]  /*1ba0*/  FMUL.FTZ R144, R133, R156.reuse ;  /* 0x0000009c85907220 */ /* 0x080fe20000410000 */
[-C--:B------:R-:W-:Y:S01]  /*1bb0*/  FMUL.FTZ R143, R134, R156.reuse ;  /* 0x0000009c868f7220 */ /* 0x080fe20000410000 */
        /* <DEDUP_REMOVED lines=12> */
[----:B-1----:R-:W-:Y:S01]  /*1c80*/  ULEA UR25, UR25, UR24, 0x18 ;  /* 0x0000001819197291 */ /* 0x002fe2000f8ec0ff */
[----:B------:R-:W1:Y:S01]  /*1c90*/  MUFU.EX2 R146, R146 ;  /* 0x0000009200927308 */ /* 0x000e620000000800 */
[----:B0-----:R-:W-:-:S02]  /*1ca0*/  PRMT R2, R4, 0x7632, R2 ;  /* 0x0000763204027816 */ /* 0x001fc40000000002 */
[----:B------:R-:W-:-:S05]  /*1cb0*/  SHF.L.U32 R25, R4, 0x10, RZ ;  /* 0x0000001004197819 */ /* 0x000fca00000006ff */
[----:B------:R-:W0:Y:S01]  /*1cc0*/  MUFU.EX2 R145, R145 ;  /* 0x0000009100917308 */ /* 0x000e220000000800 */
[----:B------:R-:W-:Y:S02]  /*1cd0*/  LEA R4, R147, UR25, 0x2 ;  /* 0x0000001993047c11 */ /* 0x000fe4000f8e10ff */
[----:B------:R-:W-:Y:S01]  /*1ce0*/  PRMT R165, R5, 0x7632, R165 ;  /* 0x0000763205a57816 */ /* 0x000fe200000000a5 */
[----:B------:R-:W-:Y:S01]  /*1cf0*/  FMUL.FTZ R180, R25, R180 ;  /* 0x000000b419b47220 */ /* 0x000fe20000410000 */
[----:B------:R-:W-:Y:S01]  /*1d00*/  PRMT R164, R6, 0x7632, R164 ;  /* 0x0000763206a47816 */ /* 0x000fe200000000a4 */
[----:B--2---:R2:W-:Y:S01]  /*1d10*/  STS [R4+0x1d10], R185 ;  /* 0x001d10b904007388 */ /* 0x0045e20000000800 */
[----:B------:R-:W-:Y:S01]  /*1d20*/  PRMT R163, R7, 0x7632, R163 ;  /* 0x0000763207a37816 */ /* 0x000fe200000000a3 */
[----:B------:R-:W0:Y:S01]  /*1d30*/  MUFU.EX2 R144, R144 ;  /* 0x0000009000907308 */ /* 0x000e220000000800 */
[----:B-----5:R-:W-:Y:S02]  /*1d40*/  PRMT R162, R8, 0x7632, R162 ;  /* 0x0000763208a27816 */ /* 0x020fe400000000a2 */
[----:B------:R-:W-:-:S02]  /*1d50*/  PRMT R161, R9, 0x7632, R161 ;  /* 0x0000763209a17816 */ /* 0x000fc400000000a1 */
[C---:B------:R-:W-:Y:S02]  /*1d60*/  PRMT R160, R10.reuse, 0x7632, R160 ;  /* 0x000076320aa07816 */ /* 0x040fe400000000a0 */
[----:B------:R-:W-:Y:S01]  /*1d70*/  PRMT R159, R11, 0x7632, R159 ;  /* 0x000076320b9f7816 */ /* 0x000fe2000000009f */
[----:B------:R-:W0:Y:S01]  /*1d80*/  MUFU.EX2 R143, R143 ;  /* 0x0000008f008f7308 */ /* 0x000e220000000800 */
[----:B------:R-:W-:Y:S01]  /*1d90*/  SHF.L.U32 R155, R10, 0x10, RZ ;  /* 0x000000100a9b7819 */ /* 0x000fe200000006ff */
[----:B--2---:R-:W-:Y:S01]  /*1da0*/  FMUL.FTZ R4, R129, R101 ;  /* 0x0000006581047220 */ /* 0x004fe20000410000 */
[----:B------:R-:W-:Y:S01]  /*1db0*/  SHF.L.U32 R140, R5, 0x10, RZ ;  /* 0x00000010058c7819 */ /* 0x000fe200000006ff */
[----:B------:R-:W-:Y:S01]  /*1dc0*/  FMUL.FTZ R5, R136, R123 ;  /* 0x0000007b88057220 */ /* 0x000fe20000410000 */
[----:B------:R-:W-:Y:S01]  /*1dd0*/  SHF.L.U32 R141, R6, 0x10, RZ ;  /* 0x00000010068d7819 */ /* 0x000fe200000006ff */
[----:B------:R-:W-:Y:S01]  /*1de0*/  FMUL.FTZ R6, R133, R105 ;  /* 0x0000006985067220 */ /* 0x000fe20000410000 */
[----:B------:R-:W-:Y:S01]  /*1df0*/  SHF.L.U32 R142, R7, 0x10, RZ ;  /* 0x00000010078e7819 */ /* 0x000fe200000006ff */
[----:B------:R-:W2:Y:S01]  /*1e00*/  MUFU.EX2 R152, R152 ;  /* 0x0000009800987308 */ /* 0x000ea20000000800 */
[----:B------:R-:W-:Y:S01]  /*1e10*/  SHF.L.U32 R147, R8, 0x10, RZ ;  /* 0x0000001008937819 */ /* 0x000fe200000006ff */
[----:B------:R-:W-:Y:S01]  /*1e20*/  FMUL.FTZ R7, R132, R119 ;  /* 0x0000007784077220 */ /* 0x000fe20000410000 */
[----:B------:R-:W-:Y:S01]  /*1e30*/  SHF.L.U32 R153, R9, 0x10, RZ ;  /* 0x0000001009997819 */ /* 0x000fe200000006ff */
[----:B------:R-:W-:Y:S01]  /*1e40*/  FMUL.FTZ R8, R130, R113 ;  /* 0x0000007182087220 */ /* 0x000fe20000410000 */
[----:B------:R-:W-:Y:S01]  /*1e50*/  SHF.L.U32 R166, R11, 0x10, RZ ;  /* 0x000000100ba67819 */ /* 0x000fe200000006ff */
[----:B------:R-:W-:Y:S01]  /*1e60*/  FMUL.FTZ R9, R124, R95 ;  /* 0x0000005f7c097220 */ /* 0x000fe20000410000 */
[----:B------:R-:W-:Y:S01]  /*1e70*/  SHF.L.U32 R10, R2, 0x10, RZ ;  /* 0x00000010020a7819 */ /* 0x000fe200000006ff */
[----:B------:R-:W0:Y:S01]  /*1e80*/  MUFU.EX2 R151, R151 ;  /* 0x0000009700977308 */ /* 0x000e220000000800 */
        /* <DEDUP_REMOVED lines=14> */
[----:B------:R-:W-:Y:S01]  /*1f70*/  FMUL.FTZ R157, R166, R157 ;  /* 0x0000009da69d7220 */ /* 0x000fe20000410000 */
        /* <DEDUP_REMOVED lines=8> */
[----:B------:R-:W0:Y:S01]  /*2000*/  MUFU.EX2 R148, R148 ;  /* 0x0000009400947308 */ /* 0x000e220000000800 */
[----:B------:R-:W-:-:S07]  /*2010*/  FMUL.FTZ R11, R159, R186 ;  /* 0x000000ba9f0b7220 */ /* 0x000fce0000410000 */
[----:B------:R-:W0:Y:S08]  /*2020*/  MUFU.EX2 R154, R154 ;  /* 0x0000009a009a7308 */ /* 0x000e300000000800 */
[----:B------:R-:W0:Y:S08]  /*2030*/  MUFU.EX2 R190, R190 ;  /* 0x000000be00be7308 */ /* 0x000e300000000800 */
[----:B------:R-:W0:Y:S08]  /*2040*/  MUFU.EX2 R201, R201 ;  /* 0x000000c900c97308 */ /* 0x000e300000000800 */
[----:B------:R-:W0:Y:S08]  /*2050*/  MUFU.EX2 R203, R203 ;  /* 0x000000cb00cb7308 */ /* 0x000e300000000800 */
[----:B------:R-:W0:Y:S08]  /*2060*/  MUFU.EX2 R200, R200 ;  /* 0x000000c800c87308 */ /* 0x000e300000000800 */
[----:B------:R-:W0:Y:S01]  /*2070*/  MUFU.EX2 R207, R207 ;  /* 0x000000cf00cf7308 */ /* 0x000e220000000800 */
        /* <DEDUP_REMOVED lines=27> */
.L_x_5723:
[----:B------:R-:W-:-:S06]  /*2230*/  LEA R206, R14, UR25, 0x2 ;  /* 0x000000190ece7c11 */ /* 0x000fcc000f8e10ff */
[----:B------:R-:W0:Y:S02]  /*2240*/  LDS R206, [R206+0x2514] ;  /* 0x00251400cece7984 */ /* 0x000e240000000800 */
.L_x_5724:
[----:B------:R-:W-:Y:S05]  /*2250*/  BSYNC.RECONVERGENT B0 ;  /* 0x0000000000007941 */ /* 0x000fea0003800200 */
.L_x_5722:
        /* <DEDUP_REMOVED lines=77> */
[----:B------:R2:W0:Y:S02]  /*2730*/  SHFL.UP PT, R5, R4, 0x10, RZ ;  /* 0x0600000004057989 */ /* 0x00042400000e00ff */
.L_x_5784:
[----:B------:R-:W-:Y:S01]  /*2740*/  ISETP.GE.AND P3, PT, R122, 0x10, PT ;  /* 0x000000107a00780c */ /* 0x000fe20003f66270 */
[----:B0-----:R-:W-:Y:S01]  /*2750*/  FFMA.FTZ R5, R7, R5, R4 ;  /* 0x0000000507057223 */ /* 0x001fe20000010004 */
[----:B------:R-:W-:-:S04]  /*2760*/  UMOV UR24, 0xffffffff ;  /* 0xffffffff00187882 */ /* 0x000fc80000000000 */
[----:B------:R-:W-:-:S07]  /*2770*/  FSEL R8, R4, R5, !P3 ;  /* 0x0000000504087208 */ /* 0x000fce0005800000 */
[----:B--23--:R-:W-:Y:S01]  /*2780*/  @P3 FMUL.FTZ R7, R7, R184 ;  /* 0x000000b807073220 */ /* 0x00cfe20000410000 */
[----:B------:R-:W-:Y:S06]  /*2790*/  BRA.DIV UR24, `(.L_x_5727) ;  /* 0x00000032182c7947 */ /* 0x000fec000b800000 */
.L_x_5787:
[----:B------:R-:W-:-:S03]  /*27a0*/  UMOV UR24, 0xffffffff ;  /* 0xffffffff00187882 */ /* 0x000fc60000000000 */
[----:B------:R-:W-:Y:S05]  /*27b0*/  BRA.DIV UR24, `(.L_x_5728) ;  /* 0x00000032184c7947 */ /* 0x000fea000b800000 */
.L_x_5790:
[----:B------:R-:W-:-:S03]  /*27c0*/  UMOV UR24, 0xffffffff ;  /* 0xffffffff00187882 */ /* 0x000fc60000000000 */
[----:B------:R-:W-:Y:S05]  /*27d0*/  BRA.DIV UR24, `(.L_x_5729) ;  /* 0x00000032186c7947 */ /* 0x000fea000b800000 */
[----:B------:R0:W2:Y:S04]  /*27e0*/  SHFL.UP PT, R9, R7, 0x1, RZ ;  /* 0x0420000007097989 */ /* 0x0000a800000e00ff */
[----:B------:R-:W3:Y:S04]  /*27f0*/  SHFL.UP PT, R8, R8, 0x1, RZ ;  /* 0x0420000008087989 */ /* 0x000ee800000e00ff */
[----:B-----5:R0:W0:Y:S04]  /*2800*/  SHFL.IDX PT, R4, R2, RZ, 0x1f ;  /* 0x00001fff02047589 */ /* 0x02002800000e0000 */
[----:B------:R0:W0:Y:S02]  /*2810*/  SHFL.IDX PT, R5, R3, RZ, 0x1f ;  /* 0x00001fff03057589 */ /* 0x00002400000e0000 */
.L_x_5796:
[----:B0-----:R-:W0:Y:S01]  /*2820*/  LDS.64 R6, [R53+0x1900] ;  /* 0x0019000035067984 */ /* 0x001e220000000a00 */
[C---:B--23--:R-:W-:Y:S01]  /*2830*/  @P2 FFMA.FTZ R5, R9.reuse, R5, R8 ;  /* 0x0000000509052223 */ /* 0x04cfe20000010008 */
[----:B------:R-:W-:-:S03]  /*2840*/  @P2 FMUL.FTZ R4, R9, R4 ;  /* 0x0000000409042220 */ /* 0x000fc60000410000 */
[-C--:B0-----:R-:W-:Y:S01]  /*2850*/  FFMA.FTZ R7, R5, R6.reuse, R7 ;  /* 0x0000000605077223 */ /* 0x081fe20000010007 */
[----:B------:R-:W-:-:S05]  /*2860*/  FMUL.FTZ R6, R4, R6 ;  /* 0x0000000604067220 */ /* 0x000fca0000410000 */
[----:B------:R3:W-:Y:S02]  /*2870*/  STS.128 [R53+0x1900], R4 ;  /* 0x0019000435007388 */ /* 0x0007e40000000c00 */
.L_x_5725:
[----:B------:R-:W-:Y:S05]  /*2880*/  WARPSYNC.ALL ;  /* 0x0000000000007948 */ /* 0x000fea0003800000 */
[----:B------:R-:W-:Y:S01]  /*2890*/  BAR.SYNC.DEFER_BLOCKING 0x0 ;  /* 0x0000000000007b1d */ /* 0x000fe20000010000 */
[C---:B01---5:R-:W-:Y:S01]  /*28a0*/  FMUL.FTZ R3, R207.reuse, R206 ;  /* 0x000000cecf037220 */ /* 0x063fe20000410000 */
[----:B------:R-:W-:Y:S01]  /*28b0*/  FFMA.FTZ R2, R207, R204, R202 ;  /* 0x000000cccf027223 */ /* 0x000fe200000100ca */
[----:B------:R-:W-:Y:S01]  /*28c0*/  UISETP.GE.AND UP0, UPT, UR16, UR38, UPT ;  /* 0x000000261000728c */ /* 0x000fe2000bf06270 */
[----:B------:R-:W-:Y:S02]  /*28d0*/  HFMA2 R8, -RZ, RZ, 1.875, 0 ;  /* 0x3f800000ff087431 */ /* 0x000fe400000001ff */
[C---:B--23--:R-:W-:Y:S01]  /*28e0*/  FMUL.FTZ R4, R200.reuse, R3 ;  /* 0x00000003c8047220 */ /* 0x04cfe20000410000 */
        /* <DEDUP_REMOVED lines=103> */
.L_x_5813:
[----:B------:R-:W0:Y:S01]  /*2f60*/  LDS.64 R4, [R53+0x1b18] ;  /* 0x001b180035047984 */ /* 0x000e220000000a00 */
[----:B------:R-:W-:Y:S01]  /*2f70*/  MOV R6, R221 ;  /* 0x000000dd00067202 */ /* 0x000fe20000000f00 */
[C---:B--23--:R-:W-:Y:S01]  /*2f80*/  @P1 FFMA.FTZ R7, R219.reuse, R7, R222 ;  /* 0x00000007db071223 */ /* 0x04cfe200000100de */
[----:B------:R-:W-:Y:S02]  /*2f90*/  MOV R9, R223 ;  /* 0x000000df00097202 */ /* 0x000fe40000000f00 */
[----:B------:R-:W-:Y:S01]  /*2fa0*/  MOV R8, R2 ;  /* 0x0000000200087202 */ /* 0x000fe20000000f00 */
[----:B------:R-:W-:Y:S01]  /*2fb0*/  @P1 FMUL.FTZ R6, R219, R6 ;  /* 0x00000006db061220 */ /* 0x000fe20000410000 */
[----:B0-----:R-:W-:-:S03]  /*2fc0*/  FFMA.FTZ R5, R4, R7, R5 ;  /* 0x0000000704057223 */ /* 0x001fc60000010005 */
[----:B------:R-:W-:-:S05]  /*2fd0*/  FMUL.FTZ R4, R4, R6 ;  /* 0x0000000604047220 */ /* 0x000fca0000410000 */
[----:B------:R0:W-:Y:S02]  /*2fe0*/  STS.128 [R53+0x1b10], R4 ;  /* 0x001b100435007388 */ /* 0x0001e40000000c00 */
.L_x_5730:
        /* <DEDUP_REMOVED lines=16> */
[----:B------:R-:W-:Y:S01]  /*30f0*/  BSSY.RECONVERGENT B0, `(.L_x_5732) ;  /* 0x0000074000007945 */ /* 0x000fe20003800200 */
[----:B------:R-:W-:Y:S01]  /*3100*/  FADD.FTZ R11, -R11, R184 ;  /* 0x000000b80b0b7221 */ /* 0x000fe20000010100 */
[----:B------:R-:W1:Y:S04]  /*3110*/  LDS R3, [R73+0x1b14] ;  /* 0x001b140049037984 */ /* 0x000e680000000800 */
[----:B------:R2:W-:Y:S01]  /*3120*/  @!P1 STS.64 [UR24+0x2610], R8 ;  /* 0x00261008ff009988 */ /* 0x0005e20008000a18 */
[----:B-1----:R-:W-:Y:S01]  /*3130*/  FFMA.FTZ R204, R3, R206, R204 ;  /* 0x000000ce03cc7223 */ /* 0x002fe200000100cc */
[----:B------:R-:W-:-:S03]  /*3140*/  FFMA.FTZ R3, R0, R209, RZ ;  /* 0x000000d100037223 */ /* 0x000fc600000100ff */
[----:B------:R-:W-:Y:S01]  /*3150*/  FFMA.FTZ R207, R207, R204, R202 ;  /* 0x000000cccfcf7223 */ /* 0x000fe200000100ca */
[----:B------:R-:W-:-:S03]  /*3160*/  FFMA.FTZ R3, R102, R208, R3 ;  /* 0x000000d066037223 */ /* 0x000fc60000010003 */
[----:B------:R-:W-:Y:S01]  /*3170*/  FFMA.FTZ R205, R200, R207, R205 ;  /* 0x000000cfc8cd7223 */ /* 0x000fe200000100cd */
[----:B------:R-:W-:Y:S01]  /*3180*/  FFMA.FTZ R3, R118, R211, R3 ;  /* 0x000000d376037223 */ /* 0x000fe20000010003 */
[----:B------:R-:W-:Y:S02]  /*3190*/  FMUL.FTZ R200, R125, R204 ;  /* 0x000000cc7dc87220 */ /* 0x000fe40000410000 */
[----:B------:R-:W-:Y:S01]  /*31a0*/  FFMA.FTZ R198, R203, R205, R198 ;  /* 0x000000cdcbc67223 */ /* 0x000fe200000100c6 */
[----:B------:R-:W-:-:S03]  /*31b0*/  FFMA.FTZ R3, R100, R210, R3 ;  /* 0x000000d264037223 */ /* 0x000fc60000010003 */
[----:B------:R-:W-:Y:S01]  /*31c0*/  FFMA.FTZ R196, R201, R198, R196 ;  /* 0x000000c6c9c47223 */ /* 0x000fe200000100c4 */
[----:B------:R-:W-:-:S03]  /*31d0*/  FFMA.FTZ R3, R116, R213, R3 ;  /* 0x000000d574037223 */ /* 0x000fc60000010003 */
[----:B------:R-:W-:Y:S01]  /*31e0*/  FFMA.FTZ R199, R190, R196, R199 ;  /* 0x000000c4bec77223 */ /* 0x000fe200000100c7 */
[----:B------:R-:W-:Y:S01]  /*31f0*/  FFMA.FTZ R3, R98, R212, R3 ;  /* 0x000000d462037223 */ /* 0x000fe20000010003 */
[----:B------:R-:W-:Y:S01]  /*3200*/  FMUL.FTZ R180, R127, R196 ;  /* 0x000000c47fb47220 */ /* 0x000fe20000410000 */
[----:B------:R-:W-:Y:S01]  /*3210*/  FMUL.FTZ R190, R128, R207 ;  /* 0x000000cf80be7220 */ /* 0x000fe20000410000 */
[----:B------:R-:W-:Y:S01]  /*3220*/  FFMA.FTZ R197, R154, R199, R197 ;  /* 0x000000c79ac57223 */ /* 0x000fe200000100c5 */
[----:B0-----:R-:W-:-:S03]  /*3230*/  FFMA.FTZ R5, R112, R215, R3 ;  /* 0x000000d770057223 */ /* 0x001fc60000010003 */
[-C--:B------:R-:W-:Y:S01]  /*3240*/  FFMA.FTZ R148, R148, R197.reuse, R195 ;  /* 0x000000c594947223 */ /* 0x080fe200000100c3 */
[----:B------:R-:W-:Y:S01]  /*3250*/  FFMA.FTZ R7, R96, R214, R5 ;  /* 0x000000d660077223 */ /* 0x000fe20000010005 */
[----:B--2---:R-:W-:Y:S02]  /*3260*/  FMUL.FTZ R8, R126, R197 ;  /* 0x000000c57e087220 */ /* 0x004fe40000410000 */
[----:B------:R-:W-:Y:S01]  /*3270*/  FFMA.FTZ R192, R149, R148, R192 ;  /* 0x0000009495c07223 */ /* 0x000fe200000100c0 */
[----:B------:R-:W-:-:S03]  /*3280*/  FFMA.FTZ R217, R110, R217, R7 ;  /* 0x000000d96ed97223 */ /* 0x000fc60000010007 */
[----:B------:R-:W-:Y:S01]  /*3290*/  FFMA.FTZ R193, R150, R192, R193 ;  /* 0x000000c096c17223 */ /* 0x000fe200000100c1 */
[----:B------:R-:W-:-:S03]  /*32a0*/  FFMA.FTZ R217, R94, R218, R217 ;  /* 0x000000da5ed97223 */ /* 0x000fc600000100d9 */
[-C--:B------:R-:W-:Y:S01]  /*32b0*/  FFMA.FTZ R151, R151, R193.reuse, R188 ;  /* 0x000000c197977223 */ /* 0x080fe200000100bc */
[----:B------:R-:W-:Y:S01]  /*32c0*/  FMUL.FTZ R154, R132, R193 ;  /* 0x000000c1849a7220 */ /* 0x000fe20000410000 */
[----:B------:R-:W-:Y:S01]  /*32d0*/  P2R R188, PR, RZ, 0x2 ;  /* 0x00000002ffbc7803 */ /* 0x000fe20000000000 */
[----:B------:R-:W-:Y:S01]  /*32e0*/  FFMA.FTZ R217, R108, R216, R217 ;  /* 0x000000d86cd97223 */ /* 0x000fe200000100d9 */
[-C--:B------:R-:W-:Y:S01]  /*32f0*/  FFMA.FTZ R189, R152, R151.reuse, R189 ;  /* 0x0000009798bd7223 */ /* 0x080fe200000100bd */
[----:B------:R-:W-:Y:S02]  /*3300*/  FMUL.FTZ R152, R131, R151 ;  /* 0x0000009783987220 */ /* 0x000fe40000410000 */
[----:B------:R-:W-:Y:S01]  /*3310*/  FFMA.FTZ R217, R92, R191, R217 ;  /* 0x000000bf5cd97223 */ /* 0x000fe200000100d9 */
[-C--:B------:R-:W-:Y:S01]  /*3320*/  FFMA.FTZ R178, R143, R189.reuse, R178 ;  /* 0x000000bd8fb27223 */ /* 0x080fe200000100b2 */
[----:B------:R-:W-:Y:S01]  /*3330*/  FMUL.FTZ R150, R134, R189 ;  /* 0x000000bd86967220 */ /* 0x000fe20000410000 */
[----:B------:R-:W-:Y:S01]  /*3340*/  FMUL.FTZ R143, R103, R152 ;  /* 0x00000098678f7220 */ /* 0x000fe20000410000 */
[----:B------:R-:W-:Y:S01]  /*3350*/  FFMA.FTZ R217, R106, R187, R217 ;  /* 0x000000bb6ad97223 */ /* 0x000fe200000100d9 */
[----:B------:R-:W-:Y:S01]  /*3360*/  FFMA.FTZ R179, R144, R178, R179 ;  /* 0x000000b290b37223 */ /* 0x000fe200000100b3 */
[----:B------:R-:W-:-:S02]  /*3370*/  FMUL.FTZ R9, R121, R150 ;  /* 0x0000009679097220 */ /* 0x000fc40000410000 */
[----:B------:R-:W-:Y:S01]  /*3380*/  FFMA.FTZ R217, R90, R185, R217 ;  /* 0x000000b95ad97223 */ /* 0x000fe200000100d9 */
[----:B------:R-:W-:Y:S01]  /*3390*/  FFMA.FTZ R145, R145, R179, R174 ;  /* 0x000000b391917223 */ /* 0x000fe200000100ae */
[----:B------:R-:W-:Y:S02]  /*33a0*/  FMUL.FTZ R174, R130, R199 ;  /* 0x000000c782ae7220 */ /* 0x000fe40000410000 */
[----:B------:R-:W-:Y:S01]  /*33b0*/  FFMA.FTZ R217, R104, R186, R217 ;  /* 0x000000ba68d97223 */ /* 0x000fe200000100d9 */
[-C--:B------:R-:W-:Y:S01]  /*33c0*/  FFMA.FTZ R181, R146, R145.reuse, R181 ;  /* 0x0000009192b57223 */ /* 0x080fe200000100b5 */
[----:B------:R-:W-:Y:S01]  /*33d0*/  FMUL.FTZ R144, R135, R145 ;  /* 0x0000009187907220 */ /* 0x000fe20000410000 */
[----:B------:R-:W-:Y:S01]  /*33e0*/  FMUL.FTZ R146, R133, R178 ;  /* 0x000000b285927220 */ /* 0x000fe20000410000 */
[----:B------:R-:W-:Y:S01]  /*33f0*/  FFMA.FTZ R184, R88, R184, R217 ;  /* 0x000000b858b87223 */ /* 0x000fe200000100d9 */
[----:B------:R-:W-:Y:S01]  /*3400*/  FMUL.FTZ R3, R138, R181 ;  /* 0x000000b58a037220 */ /* 0x000fe20000410000 */
[----:B------:R-:W-:Y:S01]  /*3410*/  FMUL.FTZ R5, R107, R144 ;  /* 0x000000906b057220 */ /* 0x000fe20000410000 */
[----:B------:R-:W-:-:S02]  /*3420*/  FMUL.FTZ R7, R105, R146 ;  /* 0x0000009269077220 */ /* 0x000fc40000410000 */
[-C--:B------:R-:W-:Y:S01]  /*3430*/  FFMA.FTZ R4, R2, R3.reuse, RZ ;  /* 0x0000000302047223 */ /* 0x080fe200000100ff */
[----:B------:R-:W-:-:S03]  /*3440*/  FMUL.FTZ R6, R120, R3 ;  /* 0x0000000378067220 */ /* 0x000fc60000410000 */
[----:B------:R-:W-:Y:S01]  /*3450*/  FFMA.FTZ R3, R183, R144, R4 ;  /* 0x00000090b7037223 */ /* 0x000fe20000010004 */
[----:B------:R-:W-:Y:S01]  /*3460*/  FMUL.FTZ R4, R136, R179 ;  /* 0x000000b388047220 */ /* 0x000fe20000410000 */
[----:B------:R0:W-:Y:S03]  /*3470*/  STS [R71+0x850], R6 ;  /* 0x0008500647007388 */ /* 0x0001e60000000800 */
[-C--:B------:R-:W-:Y:S01]  /*3480*/  FFMA.FTZ R144, R176, R4.reuse, R3 ;  /* 0x00000004b0907223 */ /* 0x080fe20000010003 */
[----:B------:R-:W-:Y:S01]  /*3490*/  FMUL.FTZ R3, R123, R4 ;  /* 0x000000047b037220 */ /* 0x000fe20000410000 */
[----:B------:R-:W-:Y:S01]  /*34a0*/  FMUL.FTZ R4, R129, R192 ;  /* 0x000000c081047220 */ /* 0x000fe20000410000 */
[----:B------:R1:W-:Y:S03]  /*34b0*/  STS [R70+0x4], R5 ;  /* 0x0000040546007388 */ /* 0x0003e60000000800 */
[----:B------:R-:W-:Y:S01]  /*34c0*/  FMUL.FTZ R149, R101, R4 ;  /* 0x0000000465957220 */ /* 0x000fe20000410000 */
[----:B------:R2:W-:Y:S01]  /*34d0*/  STS [R70+0xc], R7 ;  /* 0x00000c0746007388 */ /* 0x0005e20000000800 */
[----:B0-----:R-:W-:-:S03]  /*34e0*/  FMUL.FTZ R6, R139, R148 ;  /* 0x000000948b067220 */ /* 0x001fc60000410000 */
[----:B------:R0:W-:Y:S01]  /*34f0*/  STS [R70+0x10], R9 ;  /* 0x0000100946007388 */ /* 0x0001e20000000800 */
[----:B------:R-:W-:Y:S01]  /*3500*/  FMUL.FTZ R195, R117, R6 ;  /* 0x0000000675c37220 */ /* 0x000fe20000410000 */
[----:B-1----:R-:W-:Y:S02]  /*3510*/  FMUL.FTZ R5, R119, R154 ;  /* 0x0000009a77057220 */ /* 0x002fe40000410000 */
[----:B------:R1:W-:Y:S01]  /*3520*/  STS [R70+0x8], R3 ;  /* 0x0000080346007388 */ /* 0x0003e20000000800 */
[----:B--2---:R-:W-:-:S03]  /*3530*/  FMUL.FTZ R7, R99, R8 ;  /* 0x0000000863077220 */ /* 0x004fc60000410000 */
[----:B------:R2:W-:Y:S01]  /*3540*/  STS [R70+0x14], R143 ;  /* 0x0000148f46007388 */ /* 0x0005e20000000800 */
[----:B0-----:R-:W-:-:S03]  /*3550*/  FMUL.FTZ R9, R113, R174 ;  /* 0x000000ae71097220 */ /* 0x001fc60000410000 */
[----:B------:R0:W-:Y:S01]  /*3560*/  STS [R70+0x18], R5 ;  /* 0x0000180546007388 */ /* 0x0001e20000000800 */
[----:B-1----:R-:W-:Y:S01]  /*3570*/  FFMA.FTZ R3, R175, R146, R144 ;  /* 0x00000092af037223 */ /* 0x002fe20000010090 */
[----:B------:R-:W-:Y:S01]  /*3580*/  FMUL.FTZ R144, R137, R198 ;  /* 0x000000c689907220 */ /* 0x000fe20000410000 */
[----:B------:R-:W-:Y:S01]  /*3590*/  FMUL.FTZ R146, R124, R205 ;  /* 0x000000cd7c927220 */ /* 0x000fe20000410000 */
[----:B------:R1:W-:Y:S01]  /*35a0*/  STS [R70+0x1c], R149 ;  /* 0x00001c9546007388 */ /* 0x0003e20000000800 */
[----:B--2---:R-:W-:Y:S01]  /*35b0*/  FMUL.FTZ R143, R97, R180 ;  /* 0x000000b4618f7220 */ /* 0x004fe20000410000 */
[----:B------:R-:W-:Y:S02]  /*35c0*/  FFMA.FTZ R150, R172, R150, R3 ;  /* 0x00000096ac967223 */ /* 0x000fe40000010003 */
[----:B------:R2:W-:Y:S01]  /*35d0*/  STS [R70+0x24], R7 ;  /* 0x0000240746007388 */ /* 0x0005e20000000800 */
[----:B0-----:R-:W-:Y:S01]  /*35e0*/  FMUL.FTZ R5, R111, R144 ;  /* 0x000000906f057220 */ /* 0x001fe20000410000 */
[----:B------:R-:W-:-:S02]  /*35f0*/  FFMA.FTZ R3, R173, R152, R150 ;  /* 0x00000098ad037223 */ /* 0x000fc40000010096 */
[----:B------:R0:W-:Y:S01]  /*3600*/  STS [R70+0x28], R9 ;  /* 0x0000280946007388 */ /* 0x0001e20000000800 */
[----:B-1----:R-:W-:Y:S01]  /*3610*/  FMUL.FTZ R149, R95, R146 ;  /* 0x000000925f957220 */ /* 0x002fe20000410000 */
[----:B------:R-:W-:Y:S02]  /*3620*/  FFMA.FTZ R154, R170, R154, R3 ;  /* 0x0000009aaa9a7223 */ /* 0x000fe40000010003 */
[----:B------:R-:W-:Y:S01]  /*3630*/  STS [R70+0x20], R195 ;  /* 0x000020c346007388 */ /* 0x000fe20000000800 */
[----:B--2---:R-:W-:Y:S01]  /*3640*/  FMUL.FTZ R7, R109, R190 ;  /* 0x000000be6d077220 */ /* 0x004fe20000410000 */
[----:B------:R-:W-:Y:S02]  /*3650*/  FFMA.FTZ R3, R171, R4, R154 ;  /* 0x00000004ab037223 */ /* 0x000fe4000001009a */
[----:B------:R-:W-:Y:S01]  /*3660*/  STS [R70+0x2c], R143 ;  /* 0x00002c8f46007388 */ /* 0x000fe20000000800 */
[----:B0-----:R-:W-:Y:S01]  /*3670*/  FMUL.FTZ R9, R93, R200 ;  /* 0x000000c85d097220 */ /* 0x001fe20000410000 */
[----:B------:R-:W-:-:S02]  /*3680*/  FFMA.FTZ R4, R168, R6, R3 ;  /* 0x00000006a8047223 */ /* 0x000fc40000010003 */
[----:B------:R-:W-:Y:S01]  /*3690*/  STS [R70+0x30], R5 ;  /* 0x0000300546007388 */ /* 0x000fe20000000800 */
[----:B------:R-:W-:Y:S01]  /*36a0*/  FADD.FTZ R3, -R158, R187 ;  /* 0x000000bb9e037221 */ /* 0x000fe20000010100 */
[----:B------:R-:W-:Y:S02]  /*36b0*/  FFMA.FTZ R8, R169, R8, R4 ;  /* 0x00000008a9087223 */ /* 0x000fe40000010004 */
[----:B------:R-:W-:Y:S02]  /*36c0*/  STS [R70+0x34], R149 ;  /* 0x0000349546007388 */ /* 0x000fe40000000800 */
[----:B------:R-:W-:Y:S02]  /*36d0*/  FFMA.FTZ R8, R177, R174, R8 ;  /* 0x000000aeb1087223 */ /* 0x000fe40000010008 */
[----:B------:R4:W-:Y:S02]  /*36e0*/  STS [R70+0x38], R7 ;  /* 0x0000380746007388 */ /* 0x0009e40000000800 */
[----:B------:R-:W-:-:S02]  /*36f0*/  FFMA.FTZ R8, R167, R180, R8 ;  /* 0x000000b4a7087223 */ /* 0x000fc40000010008 */
[----:B------:R0:W-:Y:S02]  /*3700*/  STS [R70+0x3c], R9 ;  /* 0x00003c0946007388 */ /* 0x0001e40000000800 */
[----:B------:R-:W-:Y:S01]  /*3710*/  FFMA.FTZ R8, R3, R144, R8 ;  /* 0x0000009003087223 */ /* 0x000fe20000010008 */
[----:B------:R-:W-:Y:S01]  /*3720*/  BAR.SYNC.DEFER_BLOCKING 0x0 ;  /* 0x0000000000007b1d */ /* 0x000fe20000010000 */
[----:B----4-:R-:W-:-:S04]  /*3730*/  IMAD.WIDE.U32 R6, R20, UR6, R22 ;  /* 0x0000000614067c25 */ /* 0x010fc8000f8e0016 */
[----:B------:R-:W-:Y:S01]  /*3740*/  IMAD R5, R21, UR6, R7 ;  /* 0x0000000615057c24 */ /* 0x000fe2000f8e0207 */
[----:B------:R-:W-:Y:S01]  /*3750*/  LEA R4, P1, R6, UR36, 0x2 ;  /* 0x0000002406047c11 */ /* 0x000fe2000f8210ff */
[----:B0-----:R-:W-:-:S03]  /*3760*/  FADD.FTZ R9, -R156, R185 ;  /* 0x000000b99c097221 */ /* 0x001fc60000010100 */
[----:B------:R-:W-:Y:S01]  /*3770*/  LEA.HI.X R5, R6, UR37, R5, 0x2, P1 ;  /* 0x0000002506057c11 */ /* 0x000fe200088f1405 */
[----:B------:R-:W-:Y:S01]  /*3780*/  FFMA.FTZ R8, R9, R146, R8 ;  /* 0x0000009209087223 */ /* 0x000fe20000010008 */
[----:B------:R-:W-:-:S03]  /*3790*/  IADD3 R6, PT, PT, -R194, UR31, RZ ;  /* 0x0000001fc2067c10 */ /* 0x000fc6000fffe1ff */
[----:B------:R-:W-:Y:S01]  /*37a0*/  FFMA.FTZ R8, R157, R190, R8 ;  /* 0x000000be9d087223 */ /* 0x000fe20000010008 */
[C---:B------:R-:W-:Y:S02]  /*37b0*/  ISETP.GE.AND P1, PT, R6.reuse, 0x1, PT ;  /* 0x000000010600780c */ /* 0x040fe40003f26270 */
[C---:B------:R-:W-:Y:S02]  /*37c0*/  ISETP.GE.AND P2, PT, R6.reuse, 0x41, PT ;  /* 0x000000410600780c */ /* 0x040fe40003f46270 */
[C---:B------:R-:W-:Y:S02]  /*37d0*/  ISETP.GE.AND P3, PT, R6.reuse, 0x81, PT ;  /* 0x000000810600780c */ /* 0x040fe40003f66270 */
[----:B------:R-:W-:Y:S01]  /*37e0*/  ISETP.GE.AND P4, PT, R6, 0xc1, PT ;  /* 0x000000c10600780c */ /* 0x000fe20003f86270 */
[----:B------:R0:W1:Y:S06]  /*37f0*/  LDS R143, [R69+0x950] ;  /* 0x00095000458f7984 */ /* 0x00006c0000000800 */
[----:B------:R-:W-:Y:S06]  /*3800*/  @!P1 BRA `(.L_x_5733) ;  /* 0x0000000000089947 */ /* 0x000fec0003800000 */
[----:B------:R-:W2:Y:S04]  /*3810*/  LDS R7, [R72+0x850] ;  /* 0x0008500048077984 */ /* 0x000ea80000000800 */
[----:B--2---:R2:W-:Y:S02]  /*3820*/  REDG.E.ADD.F32.FTZ.RN.STRONG.GPU desc[UR26][R4.64], R7 ;  /* 0x00000007040079a6 */ /* 0x0045e4000c12f31a */
.L_x_5733:
[----:B------:R-:W-:Y:S05]  /*3830*/  BSYNC.RECONVERGENT B0 ;  /* 0x0000000000007941 */ /* 0x000fea0003800200 */
.L_x_5732:
[----:B------:R-:W-:Y:S04]  /*3840*/  BSSY.RECONVERGENT B0, `(.L_x_5734) ;  /* 0x0000003000007945 */ /* 0x000fe80003800200 */
[----:B------:R-:W-:Y:S05]  /*3850*/  @!P2 BRA `(.L_x_5735) ;  /* 0x000000000004a947 */ /* 0x000fea0003800000 */
[----:B-1----:R3:W-:Y:S02]  /*3860*/  REDG.E.ADD.F32.FTZ.RN.STRONG.GPU desc[UR26][R4.64+0x100], R143 ;  /* 0x0001008f040079a6 */ /* 0x0027e4000c12f31a */
.L_x_5735:
[----:B------:R-:W-:Y:S05]  /*3870*/  BSYNC.RECONVERGENT B0 ;  /* 0x0000000000007941 */ /* 0x000fea0003800200 */
.L_x_5734:
[----:B--2---:R2:W4:Y:S01]  /*3880*/  LDS R7, [R68+0xa50] ;  /* 0x000a500044077984 */ /* 0x0045220000000800 */
[----:B------:R-:W-:Y:S04]  /*3890*/  BSSY.RECONVERGENT B0, `(.L_x_5736) ;  /* 0x0000003000007945 */ /* 0x000fe80003800200 */
[----:B------:R-:W-:Y:S05]  /*38a0*/  @!P3 BRA `(.L_x_5737) ;  /* 0x000000000004b947 */ /* 0x000fea0003800000 */
[----:B----4-:R4:W-:Y:S02]  /*38b0*/  REDG.E.ADD.F32.FTZ.RN.STRONG.GPU desc[UR26][R4.64+0x200], R7 ;  /* 0x00020007040079a6 */ /* 0x0109e4000c12f31a */
.L_x_5737:
[----:B------:R-:W-:Y:S05]  /*38c0*/  BSYNC.RECONVERGENT B0 ;  /* 0x0000000000007941 */ /* 0x000fea0003800200 */
.L_x_5736:
[----:B----4-:R4:W0:Y:S01]  /*38d0*/  LDS R7, [R67+0xb50] ;  /* 0x000b500043077984 */ /* 0x0108220000000800 */
[----:B------:R-:W-:Y:S04]  /*38e0*/  BSSY.RECONVERGENT B0, `(.L_x_5738) ;  /* 0x0000003000007945 */ /* 0x000fe80003800200 */
[----:B------:R-:W-:Y:S05]  /*38f0*/  @!P4 BRA `(.L_x_5739) ;  /* 0x000000000004c947 */ /* 0x000fea0003800000 */
[----:B0-----:R0:W-:Y:S02]  /*3900*/  REDG.E.ADD.F32.FTZ.RN.STRONG.GPU desc[UR26][R4.64+0x300], R7 ;  /* 0x00030007040079a6 */ /* 0x0011e4000c12f31a */
.L_x_5739:
[----:B------:R-:W-:Y:S05]  /*3910*/  BSYNC.RECONVERGENT B0 ;  /* 0x0000000000007941 */ /* 0x000fea0003800200 */
.L_x_5738:
[----:B-1-3--:R1:W3:Y:S01]  /*3920*/  LDS R143, [R66+0xc50] ;  /* 0x000c5000428f7984 */ /* 0x00a2e20000000800 */
[C---:B------:R-:W-:Y:S01]  /*3930*/  ISETP.GE.AND P6, PT, R6.reuse, 0x101, PT ;  /* 0x000001010600780c */ /* 0x040fe20003fc6270 */
[----:B------:R-:W-:Y:S01]  /*3940*/  BSSY.RECONVERGENT B0, `(.L_x_5740) ;  /* 0x0000009000007945 */ /* 0x000fe20003800200 */
[----:B0-----:R-:W-:Y:S01]  /*3950*/  FFMA.FTZ R7, R11, R200, R8 ;  /* 0x000000c80b077223 */ /* 0x001fe20000010008 */
[C---:B------:R-:W-:Y:S02]  /*3960*/  ISETP.GE.AND P1, PT, R6.reuse, 0x141, PT ;  /* 0x000001410600780c */ /* 0x040fe40003f26270 */
[C---:B------:R-:W-:Y:S02]  /*3970*/  ISETP.GE.AND P2, PT, R6.reuse, 0x181, PT ;  /* 0x000001810600780c */ /* 0x040fe40003f46270 */
[C---:B------:R-:W-:Y:S02]  /*3980*/  ISETP.GE.AND P3, PT, R6.reuse, 0x1c1, PT ;  /* 0x000001c10600780c */ /* 0x040fe40003f66270 */
[----:B------:R-:W-:-:S02]  /*3990*/  ISETP.GE.AND P4, PT, R6, 0x201, PT ;  /* 0x000002010600780c */ /* 0x000fc40003f86270 */
[----:B------:R-:W-:Y:S02]  /*39a0*/  ISETP.GE.AND P5, PT, R6, 0x241, PT ;  /* 0x000002410600780c */ /* 0x000fe40003fa6270 */
[----:B-1----:R-:W-:Y:S11]  /*39b0*/  @!P6 BRA `(.L_x_5741) ;  /* 0x000000000004e947 */ /* 0x002ff60003800000 */
[----:B---3--:R0:W-:Y:S02]  /*39c0*/  REDG.E.ADD.F32.FTZ.RN.STRONG.GPU desc[UR26][R4.64+0x400], R143 ;  /* 0x0004008f040079a6 */ /* 0x0081e4000c12f31a */
.L_x_5741:
[----:B------:R-:W-:Y:S05]  /*39d0*/  BSYNC.RECONVERGENT B0 ;  /* 0x0000000000007941 */ /* 0x000fea0003800200 */
.L_x_5740:
[----:B0--3--:R0:W1:Y:S01]  /*39e0*/  LDS R143, [R65+0xd50] ;  /* 0x000d5000418f7984 */ /* 0x0090620000000800 */
[----:B------:R-:W-:Y:S04]  /*39f0*/  BSSY.RECONVERGENT B0, `(.L_x_5742) ;  /* 0x0000003000007945 */ /* 0x000fe80003800200 */
[----:B------:R-:W-:Y:S05]  /*3a00*/  @!P1 BRA `(.L_x_5743) ;  /* 0x0000000000049947 */ /* 0x000fea0003800000 */
[----:B-1----:R3:W-:Y:S02]  /*3a10*/  REDG.E.ADD.F32.FTZ.RN.STRONG.GPU desc[UR26][R4.64+0x500], R143 ;  /* 0x0005008f040079a6 */ /* 0x0027e4000c12f31a */
.L_x_5743:
[----:B------:R-:W-:Y:S05]  /*3a20*/  BSYNC.RECONVERGENT B0 ;  /* 0x0000000000007941 */ /* 0x000fea0003800200 */
.L_x_5742:
[----:B-1-3--:R1:W3:Y:S01]  /*3a30*/  LDS R143, [R64+0xe50] ;  /* 0x000e5000408f7984 */ /* 0x00a2e20000000800 */
[----:B------:R-:W-:Y:S04]  /*3a40*/  BSSY.RECONVERGENT B0, `(.L_x_5744) ;  /* 0x0000003000007945 */ /* 0x000fe80003800200 */
[----:B------:R-:W-:Y:S05]  /*3a50*/  @!P2 BRA `(.L_x_5745) ;  /* 0x000000000004a947 */ /* 0x000fea0003800000 */
[----:B---3--:R3:W-:Y:S02]  /*3a60*/  REDG.E.ADD.F32.FTZ.RN.STRONG.GPU desc[UR26][R4.64+0x600], R143 ;  /* 0x0006008f040079a6 */ /* 0x0087e4000c12f31a */
.L_x_5745:
[----:B------:R-:W-:Y:S05]  /*3a70*/  BSYNC.RECONVERGENT B0 ;  /* 0x0000000000007941 */ /* 0x000fea0003800200 */
.L_x_5744:
[----:B---3--:R3:W0:Y:S01]  /*3a80*/  LDS R143, [R63+0xf50] ;  /* 0x000f50003f8f7984 */ /* 0x0086220000000800 */
[----:B------:R-:W-:Y:S04]  /*3a90*/  BSSY.RECONVERGENT B0, `(.L_x_5746) ;  /* 0x0000003000007945 */ /* 0x000fe80003800200 */
[----:B------:R-:W-:Y:S05]  /*3aa0*/  @!P3 BRA `(.L_x_5747) ;  /* 0x000000000004b947 */ /* 0x000fea0003800000 */
[----:B0-----:R0:W-:Y:S02]  /*3ab0*/  REDG.E.ADD.F32.FTZ.RN.STRONG.GPU desc[UR26][R4.64+0x700], R143 ;  /* 0x0007008f040079a6 */ /* 0x0011e4000c12f31a */
.L_x_5747:
[----:B------:R-:W-:Y:S05]  /*3ac0*/  BSYNC.RECONVERGENT B0 ;  /* 0x0000000000007941 */ /* 0x000fea0003800200 */
.L_x_5746:
[----:B0-----:R0:W0:Y:S01]  /*3ad0*/  LDS R143, [R55+0x1050] ;  /* 0x00105000378f7984 */ /* 0x0010220000000800 */
[----:B------:R-:W-:Y:S04]  /*3ae0*/  BSSY.RECONVERGENT B0, `(.L_x_5748) ;  /* 0x0000003000007945 */ /* 0x000fe80003800200 */
[----:B------:R-:W-:Y:S05]  /*3af0*/  @!P4 BRA `(.L_x_5749) ;  /* 0x000000000004c947 */ /* 0x000fea0003800000 */
[----:B0-----:R0:W-:Y:S02]  /*3b00*/  REDG.E.ADD.F32.FTZ.RN.STRONG.GPU desc[UR26][R4.64+0x800], R143 ;  /* 0x0008008f040079a6 */ /* 0x0011e4000c12f31a */
.L_x_5749:
[----:B------:R-:W-:Y:S05]  /*3b10*/  BSYNC.RECONVERGENT B0 ;  /* 0x0000000000007941 */ /* 0x000fea0003800200 */
.L_x_5748:
[----:B0-----:R0:W0:Y:S01]  /*3b20*/  LDS R143, [R62+0x1150] ;  /* 0x001150003e8f7984 */ /* 0x0010220000000800 */
[----:B------:R-:W-:Y:S04]  /*3b30*/  BSSY.RECONVERGENT B0, `(.L_x_5750) ;  /* 0x0000003000007945 */ /* 0x000fe80003800200 */
[----:B------:R-:W-:Y:S05]  /*3b40*/  @!P5 BRA `(.L_x_5751) ;  /* 0x000000000004d947 */ /* 0x000fea0003800000 */
[----:B0-----:R0:W-:Y:S02]  /*3b50*/  REDG.E.ADD.F32.FTZ.RN.STRONG.GPU desc[UR26][R4.64+0x900], R143 ;  /* 0x0009008f040079a6 */ /* 0x0011e4000c12f31a */
.L_x_5751:
[----:B------:R-:W-:Y:S05]  /*3b60*/  BSYNC.RECONVERGENT B0 ;  /* 0x0000000000007941 */ /* 0x000fea0003800200 */
.L_x_5750:
[----:B0-----:R0:W0:Y:S01]  /*3b70*/  LDS R143, [R61+0x1250] ;  /* 0x001250003d8f7984 */ /* 0x0010220000000800 */
[C---:B------:R-:W-:Y:S01]  /*3b80*/  ISETP.GE.AND P6, PT, R6.reuse, 0x281, PT ;  /* 0x000002810600780c */ /* 0x040fe20003fc6270 */
[----:B------:R-:W-:Y:S01]  /*3b90*/  BSSY.RECONVERGENT B0, `(.L_x_5752) ;  /* 0x0000008000007945 */ /* 0x000fe20003800200 */
[C---:B------:R-:W-:Y:S02]  /*3ba0*/  ISETP.GE.AND P1, PT, R6.reuse, 0x2c1, PT ;  /* 0x000002c10600780c */ /* 0x040fe40003f26270 */
[C---:B------:R-:W-:Y:S02]  /*3bb0*/  ISETP.GE.AND P2, PT, R6.reuse, 0x301, PT ;  /* 0x000003010600780c */ /* 0x040fe40003f46270 */
[C---:B------:R-:W-:Y:S02]  /*3bc0*/  ISETP.GE.AND P3, PT, R6.reuse, 0x341, PT ;  /* 0x000003410600780c */ /* 0x040fe40003f66270 */
[C---:B------:R-:W-:Y:S02]  /*3bd0*/  ISETP.GE.AND P4, PT, R6.reuse, 0x381, PT ;  /* 0x000003810600780c */ /* 0x040fe40003f86270 */
[----:B------:R-:W-:-:S03]  /*3be0*/  ISETP.GE.AND P5, PT, R6, 0x3c1, PT ;  /* 0x000003c10600780c */ /* 0x000fc60003fa6270 */
[----:B------:R-:W-:Y:S10]  /*3bf0*/  @!P6 BRA `(.L_x_5753) ;  /* 0x000000000004e947 */ /* 0x000ff40003800000 */
[----:B0-----:R0:W-:Y:S02]  /*3c00*/  REDG.E.ADD.F32.FTZ.RN.STRONG.GPU desc[UR26][R4.64+0xa00], R143 ;  /* 0x000a008f040079a6 */ /* 0x0011e4000c12f31a */
.L_x_5753:
[----:B------:R-:W-:Y:S05]  /*3c10*/  BSYNC.RECONVERGENT B0 ;  /* 0x0000000000007941 */ /* 0x000fea0003800200 */
.L_x_5752:
[----:B0-----:R0:W0:Y:S01]  /*3c20*/  LDS R143, [R60+0x1350] ;  /* 0x001350003c8f7984 */ /* 0x0010220000000800 */
[----:B------:R-:W-:Y:S04]  /*3c30*/  BSSY.RECONVERGENT B0, `(.L_x_5754) ;  /* 0x0000003000007945 */ /* 0x000fe80003800200 */
[----:B------:R-:W-:Y:S05]  /*3c40*/  @!P1 BRA `(.L_x_5755) ;  /* 0x0000000000049947 */ /* 0x000fea0003800000 */
[----:B0-----:R0:W-:Y:S02]  /*3c50*/  REDG.E.ADD.F32.FTZ.RN.STRONG.GPU desc[UR26][R4.64+0xb00], R143 ;  /* 0x000b008f040079a6 */ /* 0x0011e4000c12f31a */
.L_x_5755:
[----:B------:R-:W-:Y:S05]  /*3c60*/  BSYNC.RECONVERGENT B0 ;  /* 0x0000000000007941 */ /* 0x000fea0003800200 */
.L_x_5754:
[----:B0-----:R0:W0:Y:S01]  /*3c70*/  LDS R143, [R59+0x1450] ;  /* 0x001450003b8f7984 */ /* 0x0010220000000800 */
[----:B------:R-:W-:Y:S04]  /*3c80*/  BSSY.RECONVERGENT B0, `(.L_x_5756) ;  /* 0x0000003000007945 */ /* 0x000fe80003800200 */
[----:B------:R-:W-:Y:S05]  /*3c90*/  @!P2 BRA `(.L_x_5757) ;  /* 0x000000000004a947 */ /* 0x000fea0003800000 */
[----:B0-----:R0:W-:Y:S02]  /*3ca0*/  REDG.E.ADD.F32.FTZ.RN.STRONG.GPU desc[UR26][R4.64+0xc00], R143 ;  /* 0x000c008f040079a6 */ /* 0x0011e4000c12f31a */
.L_x_5757:
[----:B------:R-:W-:Y:S05]  /*3cb0*/  BSYNC.RECONVERGENT B0 ;  /* 0x0000000000007941 */ /* 0x000fea0003800200 */
.L_x_5756:
[----:B0-----:R0:W0:Y:S01]  /*3cc0*/  LDS R143, [R58+0x1550] ;  /* 0x001550003a8f7984 */ /* 0x0010220000000800 */
[----:B------:R-:W-:Y:S04]  /*3cd0*/  BSSY.RECONVERGENT B0, `(.L_x_5758) ;  /* 0x0000003000007945 */ /* 0x000fe80003800200 */
[----:B------:R-:W-:Y:S05]  /*3ce0*/  @!P3 BRA `(.L_x_5759) ;  /* 0x000000000004b947 */ /* 0x000fea0003800000 */
[----:B0-----:R0:W-:Y:S02]  /*3cf0*/  REDG.E.ADD.F32.FTZ.RN.STRONG.GPU desc[UR26][R4.64+0xd00], R143 ;  /* 0x000d008f040079a6 */ /* 0x0011e4000c12f31a */
.L_x_5759:
[----:B------:R-:W-:Y:S05]  /*3d00*/  BSYNC.RECONVERGENT B0 ;  /* 0x0000000000007941 */ /* 0x000fea0003800200 */
.L_x_5758:
[----:B0-----:R0:W0:Y:S01]  /*3d10*/  LDS R143, [R57+0x1650] ;  /* 0x00165000398f7984 */ /* 0x0010220000000800 */
[----:B------:R-:W-:Y:S04]  /*3d20*/  BSSY.RECONVERGENT B0, `(.L_x_5760) ;  /* 0x0000003000007945 */ /* 0x000fe80003800200 */
[----:B------:R-:W-:Y:S05]  /*3d30*/  @!P4 BRA `(.L_x_5761) ;  /* 0x000000000004c947 */ /* 0x000fea0003800000 */
[----:B0-----:R0:W-:Y:S02]  /*3d40*/  REDG.E.ADD.F32.FTZ.RN.STRONG.GPU desc[UR26][R4.64+0xe00], R143 ;  /* 0x000e008f040079a6 */ /* 0x0011e4000c12f31a */
.L_x_5761:
[----:B------:R-:W-:Y:S05]  /*3d50*/  BSYNC.RECONVERGENT B0 ;  /* 0x0000000000007941 */ /* 0x000fea0003800200 */
.L_x_5760:
[----:B0-----:R0:W0:Y:S01]  /*3d60*/  LDS R143, [R56+0x1750] ;  /* 0x00175000388f7984 */ /* 0x0010220000000800 */
[----:B------:R-:W-:Y:S04]  /*3d70*/  BSSY.RECONVERGENT B0, `(.L_x_5762) ;  /* 0x0000003000007945 */ /* 0x000fe80003800200 */
[----:B------:R-:W-:Y:S05]  /*3d80*/  @!P5 BRA `(.L_x_5763) ;  /* 0x000000000004d947 */ /* 0x000fea0003800000 */
[----:B0-----:R0:W-:Y:S02]  /*3d90*/  REDG.E.ADD.F32.FTZ.RN.STRONG.GPU desc[UR26][R4.64+0xf00], R143 ;  /* 0x000f008f040079a6 */ /* 0x0011e4000c12f31a */
.L_x_5763:
[----:B------:R-:W-:Y:S05]  /*3da0*/  BSYNC.RECONVERGENT B0 ;  /* 0x0000000000007941 */ /* 0x000fea0003800200 */
.L_x_5762:
[----:B0-----:R-:W0:Y:S01]  /*3db0*/  SHFL.DOWN PT, R4, R7, 0x1, 0x1f ;  /* 0x08201f0007047f89 */ /* 0x001e2200000e0000 */
[----:B------:R-:W-:Y:S01]  /*3dc0*/  ISETP.GT.AND P1, PT, R122, 0x1e, PT ;  /* 0x0000001e7a00780c */ /* 0x000fe20003f24270 */
[-C--:B------:R-:W-:Y:S01]  /*3dd0*/  FMUL.FTZ R6, R24, R204.reuse ;  /* 0x000000cc18067220 */ /* 0x080fe20000410000 */
[----:B------:R-:W-:Y:S01]  /*3de0*/  FMUL.FTZ R160, R160, R205 ;  /* 0x000000cda0a07220 */ /* 0x000fe20000410000 */
[----:B------:R-:W5:Y:S01]  /*3df0*/  SHFL.DOWN PT, R5, R184, 0x1, 0x1f ;  /* 0x08201f00b8057f89 */ /* 0x000f6200000e0000 */
[----:B------:R-:W-:Y:S01]  /*3e00*/  FMUL.FTZ R204, R159, R204 ;  /* 0x000000cc9fcc7220 */ /* 0x000fe20000410000 */
[----:B------:R-:W-:Y:S01]  /*3e10*/  FMUL.FTZ R8, R11, R6 ;  /* 0x000000060b087220 */ /* 0x000fe20000410000 */
[----:B------:R-:W-:Y:S01]  /*3e20*/  FFMA.FTZ R27, R124, R160, R27 ;  /* 0x000000a07c1b7223 */ /* 0x000fe2000001001b */
[----:B------:R-:W-:Y:S01]  /*3e30*/  FMUL.FTZ R166, R166, R207 ;  /* 0x000000cfa6a67220 */ /* 0x000fe20000410000 */
[----:B------:R-:W-:Y:S01]  /*3e40*/  FMUL.FTZ R162, R162, R197 ;  /* 0x000000c5a2a27220 */ /* 0x000fe20000410000 */
[----:B------:R-:W-:Y:S01]  /*3e50*/  FFMA.FTZ R8, R93, R204, R8 ;  /* 0x000000cc5d087223 */ /* 0x000fe20000010008 */
[-C--:B------:R-:W-:Y:S01]  /*3e60*/  FMUL.FTZ R142, R142, R193.reuse ;  /* 0x000000c18e8e7220 */ /* 0x080fe20000410000 */
[----:B------:R-:W-:Y:S01]  /*3e70*/  FMUL.FTZ R193, R24, R193 ;  /* 0x000000c118c17220 */ /* 0x000fe20000410000 */
[----:B------:R-:W-:Y:S01]  /*3e80*/  ISETP.NE.AND P2, PT, R188, RZ, PT ;  /* 0x000000ffbc00720c */ /* 0x000fe20003f45270 */
[----:B------:R-:W-:Y:S01]  /*3e90*/  FADD.FTZ R49, R8, R49 ;  /* 0x0000003108317221 */ /* 0x000fe20000010000 */
[-C--:B------:R-:W-:Y:S01]  /*3ea0*/  FMUL.FTZ R8, R161, R196.reuse ;  /* 0x000000c4a1087220 */ /* 0x080fe20000410000 */
[----:B------:R-:W-:Y:S01]  /*3eb0*/  FMUL.FTZ R196, R24, R196 ;  /* 0x000000c418c47220 */ /* 0x000fe20000410000 */
[----:B------:R-:W-:Y:S01]  /*3ec0*/  FMUL.FTZ R170, R170, R193 ;  /* 0x000000c1aaaa7220 */ /* 0x000fe20000410000 */
[----:B------:R-:W-:Y:S01]  /*3ed0*/  FMUL.FTZ R140, R140, R179 ;  /* 0x000000b38c8c7220 */ /* 0x000fe20000410000 */
[----:B------:R-:W-:Y:S01]  /*3ee0*/  FFMA.FTZ R28, R127, R8, R28 ;  /* 0x000000087f1c7223 */ /* 0x000fe2000001001c */
[----:B------:R-:W-:Y:S01]  /*3ef0*/  FMUL.FTZ R196, R167, R196 ;  /* 0x000000c4a7c47220 */ /* 0x000fe20000410000 */
[----:B------:R-:W-:Y:S01]  /*3f00*/  FMUL.FTZ R25, R25, R181 ;  /* 0x000000b519197220 */ /* 0x000fe20000410000 */
[C---:B------:R-:W-:Y:S01]  /*3f10*/  FMUL.FTZ R179, R24.reuse, R179 ;  /* 0x000000b318b37220 */ /* 0x040fe20000410000 */
[C---:B------:R-:W-:Y:S01]  /*3f20*/  FMUL.FTZ R181, R24.reuse, R181 ;  /* 0x000000b518b57220 */ /* 0x040fe20000410000 */
[----:B0-----:R-:W-:Y:S01]  /*3f30*/  @!P1 FADD.FTZ R7, R7, R4 ;  /* 0x0000000407079221 */ /* 0x001fe20000010000 */
[----:B------:R-:W-:Y:S01]  /*3f40*/  FMUL.FTZ R4, R24, R207 ;  /* 0x000000cf18047220 */ /* 0x000fe20000410000 */
[----:B------:R-:W-:Y:S01]  /*3f50*/  FFMA.FTZ R196, R97, R8, R196 ;  /* 0x0000000861c47223 */ /* 0x000fe200000100c4 */
[----:B------:R-:W-:Y:S01]  /*3f60*/  FMUL.FTZ R164, R164, R151 ;  /* 0x00000097a4a47220 */ /* 0x000fe20000410000 */
[----:B-----5:R-:W-:Y:S01]  /*3f70*/  @!P1 FADD.FTZ R184, R184, R5 ;  /* 0x00000005b8b89221 */ /* 0x020fe20000010000 */
[----:B------:R-:W0:Y:S01]  /*3f80*/  SHFL.DOWN PT, R144, R7, 0x2, 0x1f ;  /* 0x08401f0007907f89 */ /* 0x000e2200000e0000 */
[----:B------:R-:W-:Y:S01]  /*3f90*/  ISETP.GT.AND P1, PT, R122, 0x1d, PT ;  /* 0x0000001d7a00780c */ /* 0x000fe20003f24270 */
[----:B------:R-:W-:Y:S01]  /*3fa0*/  FMUL.FTZ R6, R157, R4 ;  /* 0x000000049d067220 */ /* 0x000fe20000410000 */
[----:B------:R-:W-:Y:S01]  /*3fb0*/  FMUL.FTZ R4, R24, R205 ;  /* 0x000000cd18047220 */ /* 0x000fe20000410000 */
[----:B------:R-:W5:Y:S01]  /*3fc0*/  SHFL.DOWN PT, R5, R184, 0x2, 0x1f ;  /* 0x08401f00b8057f89 */ /* 0x000f6200000e0000 */
[----:B------:R-:W-:Y:S01]  /*3fd0*/  FMUL.FTZ R176, R176, R179 ;  /* 0x000000b3b0b07220 */ /* 0x000fe20000410000 */
[----:B------:R-:W-:Y:S01]  /*3fe0*/  FMUL.FTZ R10, R10, R145 ;  /* 0x000000910a0a7220 */ /* 0x000fe20000410000 */
[----:B------:R-:W-:Y:S01]  /*3ff0*/  FMUL.FTZ R4, R9, R4 ;  /* 0x0000000409047220 */ /* 0x000fe20000410000 */
[----:B------:R-:W-:Y:S01]  /*4000*/  FMUL.FTZ R181, R2, R181 ;  /* 0x000000b502b57220 */ /* 0x000fe20000410000 */
[----:B------:R-:W-:Y:S01]  /*4010*/  BSSY.RECONVERGENT B0, `(.L_x_5764) ;  /* 0x0000069000007945 */ /* 0x000fe20003800200 */
[----:B------:R-:W-:Y:S01]  /*4020*/  FFMA.FTZ R26, R125, R204, R26 ;  /* 0x000000cc7d1a7223 */ /* 0x000fe2000001001a */
[----:B------:R-:W-:Y:S01]  /*4030*/  FFMA.FTZ R160, R95, R160, R4 ;  /* 0x000000a05fa07223 */ /* 0x000fe20000010004 */
[----:B------:R-:W-:Y:S01]  /*4040*/  FMUL.FTZ R4, R24, R199 ;  /* 0x000000c718047220 */ /* 0x000fe20000410000 */
[-C--:B------:R-:W-:Y:S01]  /*4050*/  FFMA.FTZ R181, R120, R25.reuse, R181 ;  /* 0x0000001978b57223 */ /* 0x080fe200000100b5 */
[----:B------:R-:W-:Y:S01]  /*4060*/  FFMA.FTZ R31, R128, R166, R31 ;  /* 0x000000a6801f7223 */ /* 0x000fe2000001001f */
[----:B------:R-:W-:Y:S01]  /*4070*/  FADD.FTZ R47, R160, R47 ;  /* 0x0000002fa02f7221 */ /* 0x000fe20000010000 */
[----:B------:R-:W-:Y:S01]  /*4080*/  FADD.FTZ R45, R196, R45 ;  /* 0x0000002dc42d7221 */ /* 0x000fe20000010000 */
[----:B------:R-:W-:Y:S01]  /*4090*/  FFMA.FTZ R29, R126, R162, R29 ;  /* 0x000000a27e1d7223 */ /* 0x000fe2000001001d */
[----:B------:R-:W-:Y:S01]  /*40a0*/  FFMA.FTZ R91, R132, R142, R91 ;  /* 0x0000008e845b7223 */ /* 0x000fe2000001005b */
[----:B------:R-:W-:Y:S01]  /*40b0*/  FFMA.FTZ R84, R131, R164, R84 ;  /* 0x000000a483547223 */ /* 0x000fe20000010054 */
[----:B------:R-:W-:Y:S01]  /*40c0*/  FFMA.FTZ R87, R136, R140, R87 ;  /* 0x0000008c88577223 */ /* 0x000fe20000010057 */
[----:B------:R-:W-:Y:S01]  /*40d0*/  FFMA.FTZ R80, R135, R10, R80 ;  /* 0x0000000a87507223 */ /* 0x000fe20000010050 */
[----:B------:R-:W-:Y:S01]  /*40e0*/  FFMA.FTZ R85, R138, R25, R85 ;  /* 0x000000198a557223 */ /* 0x000fe20000010055 */
[----:B------:R-:W-:Y:S01]  /*40f0*/  FADD.FTZ R34, R181, R34 ;  /* 0x00000022b5227221 */ /* 0x000fe20000010000 */
[----:B0-----:R-:W-:Y:S01]  /*4100*/  @!P1 FADD.FTZ R7, R7, R144 ;  /* 0x0000009007079221 */ /* 0x001fe20000010000 */
[-C--:B------:R-:W-:Y:S01]  /*4110*/  FMUL.FTZ R144, R155, R198.reuse ;  /* 0x000000c69b907220 */ /* 0x080fe20000410000 */
[----:B------:R-:W-:Y:S01]  /*4120*/  FMUL.FTZ R198, R24, R198 ;  /* 0x000000c618c67220 */ /* 0x000fe20000410000 */
[----:B-----5:R-:W-:-:S02]  /*4130*/  @!P1 FADD.FTZ R184, R184, R5 ;  /* 0x00000005b8b89221 */ /* 0x020fc40000010000 */
[----:B------:R-:W0:Y:S01]  /*4140*/  SHFL.DOWN PT, R146, R7, 0x4, 0x1f ;  /* 0x08801f0007927f89 */ /* 0x000e2200000e0000 */
[----:B------:R-:W-:Y:S01]  /*4150*/  ISETP.GT.AND P1, PT, R122, 0x1b, PT ;  /* 0x0000001b7a00780c */ /* 0x000fe20003f24270 */
[----:B------:R-:W-:Y:S01]  /*4160*/  FMUL.FTZ R198, R3, R198 ;  /* 0x000000c603c67220 */ /* 0x000fe20000410000 */
[----:B------:R-:W-:Y:S01]  /*4170*/  FFMA.FTZ R5, R109, R166, R6 ;  /* 0x000000a66d057223 */ /* 0x000fe20000010006 */
[----:B------:R-:W5:Y:S01]  /*4180*/  SHFL.DOWN PT, R11, R184, 0x4, 0x1f ;  /* 0x08801f00b80b7f89 */ /* 0x000f6200000e0000 */
[-C--:B------:R-:W-:Y:S01]  /*4190*/  FFMA.FTZ R30, R137, R144.reuse, R30 ;  /* 0x00000090891e7223 */ /* 0x080fe2000001001e */
[----:B------:R-:W-:Y:S01]  /*41a0*/  FFMA.FTZ R3, R111, R144, R198 ;  /* 0x000000906f037223 */ /* 0x000fe200000100c6 */
[----:B------:R-:W-:Y:S01]  /*41b0*/  FMUL.FTZ R6, R153, R199 ;  /* 0x000000c799067220 */ /* 0x000fe20000410000 */
[----:B------:R-:W-:Y:S01]  /*41c0*/  FMUL.FTZ R144, R177, R4 ;  /* 0x00000004b1907220 */ /* 0x000fe20000410000 */
[----:B------:R-:W-:Y:S01]  /*41d0*/  FADD.FTZ R48, R5, R48 ;  /* 0x0000003005307221 */ /* 0x000fe20000010000 */
[C---:B------:R-:W-:Y:S01]  /*41e0*/  FMUL.FTZ R4, R24.reuse, R197 ;  /* 0x000000c518047220 */ /* 0x040fe20000410000 */
[----:B------:R-:W-:Y:S01]  /*41f0*/  FADD.FTZ R46, R3, R46 ;  /* 0x0000002e032e7221 */ /* 0x000fe20000010000 */
[----:B------:R-:W-:Y:S01]  /*4200*/  FFMA.FTZ R5, R113, R6, R144 ;  /* 0x0000000671057223 */ /* 0x000fe20000010090 */
[----:B------:R-:W-:Y:S01]  /*4210*/  FMUL.FTZ R3, R24, R148 ;  /* 0x0000009418037220 */ /* 0x000fe20000410000 */
[----:B------:R-:W-:Y:S01]  /*4220*/  FFMA.FTZ R33, R130, R6, R33 ;  /* 0x0000000682217223 */ /* 0x000fe20000010021 */
[-C--:B------:R-:W-:Y:S01]  /*4230*/  FMUL.FTZ R6, R163, R192.reuse ;  /* 0x000000c0a3067220 */ /* 0x080fe20000410000 */
[----:B------:R-:W-:Y:S01]  /*4240*/  FADD.FTZ R44, R5, R44 ;  /* 0x0000002c052c7221 */ /* 0x000fe20000010000 */
[----:B------:R-:W-:Y:S01]  /*4250*/  FMUL.FTZ R192, R24, R192 ;  /* 0x000000c018c07220 */ /* 0x000fe20000410000 */
[----:B------:R-:W-:Y:S01]  /*4260*/  FMUL.FTZ R8, R169, R4 ;  /* 0x00000004a9087220 */ /* 0x000fe20000410000 */
[----:B------:R-:W-:Y:S01]  /*4270*/  FMUL.FTZ R4, R147, R148 ;  /* 0x0000009493047220 */ /* 0x000fe20000410000 */
[----:B------:R-:W-:Y:S01]  /*4280*/  FMUL.FTZ R168, R168, R3 ;  /* 0x00000003a8a87220 */ /* 0x000fe20000410000 */
[----:B------:R-:W-:Y:S01]  /*4290*/  FMUL.FTZ R192, R171, R192 ;  /* 0x000000c0abc07220 */ /* 0x000fe20000410000 */
[----:B------:R-:W-:Y:S01]  /*42a0*/  FFMA.FTZ R8, R99, R162, R8 ;  /* 0x000000a263087223 */ /* 0x000fe20000010008 */
[-C--:B------:R-:W-:Y:S01]  /*42b0*/  FFMA.FTZ R32, R139, R4.reuse, R32 ;  /* 0x000000048b207223 */ /* 0x080fe20000010020 */
[----:B0-----:R-:W-:Y:S01]  /*42c0*/  @!P1 FADD.FTZ R7, R7, R146 ;  /* 0x0000009207079221 */ /* 0x001fe20000010000 */
[----:B------:R-:W-:Y:S01]  /*42d0*/  FFMA.FTZ R3, R117, R4, R168 ;  /* 0x0000000475037223 */ /* 0x000fe200000100a8 */
[----:B------:R-:W-:Y:S01]  /*42e0*/  FMUL.FTZ R4, R24, R151 ;  /* 0x0000009718047220 */ /* 0x000fe20000410000 */
[-C--:B------:R-:W-:Y:S01]  /*42f0*/  FFMA.FTZ R86, R129, R6.reuse, R86 ;  /* 0x0000000681567223 */ /* 0x080fe20000010056 */
[----:B-----5:R-:W-:Y:S01]  /*4300*/  @!P1 FADD.FTZ R184, R184, R11 ;  /* 0x0000000bb8b89221 */ /* 0x020fe20000010000 */
[----:B------:R-:W0:Y:S01]  /*4310*/  SHFL.DOWN PT, R146, R7, 0x8, 0x1f ;  /* 0x09001f0007927f89 */ /* 0x000e2200000e0000 */
[----:B------:R-:W-:Y:S01]  /*4320*/  ISETP.GT.AND P1, PT, R122, 0x17, PT ;  /* 0x000000177a00780c */ /* 0x000fe20003f24270 */
[----:B------:R-:W-:Y:S01]  /*4330*/  FFMA.FTZ R192, R101, R6, R192 ;  /* 0x0000000665c07223 */ /* 0x000fe200000100c0 */
[-C--:B------:R-:W-:Y:S01]  /*4340*/  FMUL.FTZ R6, R165, R178.reuse ;  /* 0x000000b2a5067220 */ /* 0x080fe20000410000 */
[----:B------:R-:W5:Y:S01]  /*4350*/  SHFL.DOWN PT, R9, R184, 0x8, 0x1f ;  /* 0x09001f00b8097f89 */ /* 0x000f6200000e0000 */
[----:B------:R-:W-:Y:S01]  /*4360*/  FADD.FTZ R43, R8, R43 ;  /* 0x0000002b082b7221 */ /* 0x000fe20000010000 */
[C---:B------:R-:W-:Y:S01]  /*4370*/  FMUL.FTZ R178, R24.reuse, R178 ;  /* 0x000000b218b27220 */ /* 0x040fe20000410000 */
[----:B------:R-:W-:Y:S01]  /*4380*/  FMUL.FTZ R8, R173, R4 ;  /* 0x00000004ad087220 */ /* 0x000fe20000410000 */
[-C--:B------:R-:W-:Y:S01]  /*4390*/  FMUL.FTZ R4, R141, R189.reuse ;  /* 0x000000bd8d047220 */ /* 0x080fe20000410000 */
[----:B------:R-:W-:Y:S01]  /*43a0*/  FMUL.FTZ R189, R24, R189 ;  /* 0x000000bd18bd7220 */ /* 0x000fe20000410000 */
[----:B------:R-:W-:Y:S01]  /*43b0*/  FMUL.FTZ R178, R175, R178 ;  /* 0x000000b2afb27220 */ /* 0x000fe20000410000 */
[----:B------:R-:W-:Y:S01]  /*43c0*/  FADD.FTZ R42, R3, R42 ;  /* 0x0000002a032a7221 */ /* 0x000fe20000010000 */
[----:B------:R-:W-:Y:S01]  /*43d0*/  FFMA.FTZ R3, R119, R142, R170 ;  /* 0x0000008e77037223 */ /* 0x000fe200000100aa */
[----:B------:R-:W-:Y:S01]  /*43e0*/  FMUL.FTZ R172, R172, R189 ;  /* 0x000000bdacac7220 */ /* 0x000fe20000410000 */
[-C--:B------:R-:W-:Y:S01]  /*43f0*/  FFMA.FTZ R82, R133, R6.reuse, R82 ;  /* 0x0000000685527223 */ /* 0x080fe20000010052 */
[----:B------:R-:W-:Y:S01]  /*4400*/  FFMA.FTZ R178, R105, R6, R178 ;  /* 0x0000000669b27223 */ /* 0x000fe200000100b2 */
[----:B------:R-:W-:Y:S01]  /*4410*/  FMUL.FTZ R6, R24, R145 ;  /* 0x0000009118067220 */ /* 0x000fe20000410000 */
[----:B------:R-:W-:Y:S01]  /*4420*/  FADD.FTZ R40, R3, R40 ;  /* 0x0000002803287221 */ /* 0x000fe20000010000 */
[-C--:B------:R-:W-:Y:S01]  /*4430*/  FFMA.FTZ R89, R134, R4.reuse, R89 ;  /* 0x0000000486597223 */ /* 0x080fe20000010059 */
[----:B------:R-:W-:Y:S01]  /*4440*/  FFMA.FTZ R3, R121, R4, R172 ;  /* 0x0000000479037223 */ /* 0x000fe200000100ac */
[----:B------:R-:W-:Y:S01]  /*4450*/  FMUL.FTZ R6, R183, R6 ;  /* 0x00000006b7067220 */ /* 0x000fe20000410000 */
[----:B------:R-:W-:Y:S01]  /*4460*/  FFMA.FTZ R8, R103, R164, R8 ;  /* 0x000000a467087223 */ /* 0x000fe20000010008 */
[----:B------:R-:W-:Y:S01]  /*4470*/  FADD.FTZ R41, R192, R41 ;  /* 0x00000029c0297221 */ /* 0x000fe20000010000 */
[----:B------:R-:W-:Y:S01]  /*4480*/  FADD.FTZ R38, R3, R38 ;  /* 0x0000002603267221 */ /* 0x000fe20000010000 */
[----:B0-----:R-:W-:Y:S01]  /*4490*/  @!P1 FADD.FTZ R7, R7, R146 ;  /* 0x0000009207079221 */ /* 0x001fe20000010000 */
[----:B------:R-:W-:Y:S01]  /*44a0*/  FFMA.FTZ R3, R123, R140, R176 ;  /* 0x0000008c7b037223 */ /* 0x000fe200000100b0 */
[----:B------:R-:W-:Y:S01]  /*44b0*/  FFMA.FTZ R6, R107, R10, R6 ;  /* 0x0000000a6b067223 */ /* 0x000fe20000010006 */
[----:B------:R-:W-:Y:S01]  /*44c0*/  FADD.FTZ R39, R8, R39 ;  /* 0x0000002708277221 */ /* 0x000fe20000010000 */
[----:B-----5:R-:W-:Y:S01]  /*44d0*/  @!P1 FADD.FTZ R184, R184, R9 ;  /* 0x00000009b8b89221 */ /* 0x020fe20000010000 */
[----:B------:R-:W0:Y:S01]  /*44e0*/  SHFL.DOWN PT, R144, R7, 0x10, 0x1f ;  /* 0x0a001f0007907f89 */ /* 0x000e2200000e0000 */
[----:B------:R-:W-:Y:S01]  /*44f0*/  ISETP.NE.AND P1, PT, R122, RZ, PT ;  /* 0x000000ff7a00720c */ /* 0x000fe20003f25270 */
[----:B------:R-:W-:Y:S01]  /*4500*/  FADD.FTZ R37, R178, R37 ;  /* 0x00000025b2257221 */ /* 0x000fe20000010000 */
[----:B------:R-:W-:Y:S01]  /*4510*/  FADD.FTZ R36, R3, R36 ;  /* 0x0000002403247221 */ /* 0x000fe20000010000 */
[----:B------:R-:W5:Y:S01]  /*4520*/  SHFL.DOWN PT, R5, R184, 0x10, 0x1f ;  /* 0x0a001f00b8057f89 */ /* 0x000f6200000e0000 */
[----:B------:R-:W-:-:S09]  /*4530*/  FADD.FTZ R35, R6, R35 ;  /* 0x0000002306237221 */ /* 0x000fd20000010000 */
[----:B------:R-:W-:-:S04]  /*4540*/  @!P1 SHF.R.U32.HI R9, RZ, 0x2, R14 ;  /* 0x00000002ff099819 */ /* 0x000fc8000001160e */
[----:B------:R-:W-:Y:S01]  /*4550*/  @!P1 LOP3.LUT R9, R9, 0xf8, RZ, 0xc0, !PT ;  /* 0x000000f809099812 */ /* 0x000fe200078ec0ff */
[----:B0-----:R-:W-:Y:S01]  /*4560*/  FADD.FTZ R4, R7, R144 ;  /* 0x0000009007047221 */ /* 0x001fe20000010000 */
[----:B-----5:R-:W-:-:S05]  /*4570*/  FADD.FTZ R5, R184, R5 ;  /* 0x00000005b8057221 */ /* 0x020fca0000010000 */
[----:B------:R0:W-:Y:S01]  /*4580*/  @!P1 STS.64 [R9+UR25+0x18d8], R4 ;  /* 0x0018d80409009988 */ /* 0x0001e20008000a19 */
[----:B------:R-:W-:Y:S06]  /*4590*/  BAR.SYNC.DEFER_BLOCKING 0x0 ;  /* 0x0000000000007b1d */ /* 0x000fec0000010000 */
[----:B------:R-:W-:Y:S05]  /*45a0*/  @P2 BRA `(.L_x_5765) ;  /* 0x00000000003c2947 */ /* 0x000fea0003800000 */
[----:B------:R-:W-:Y:S01]  /*45b0*/  UISETP.NE.AND UP0, UPT, UR16, UR38, UPT ;  /* 0x000000261000728c */ /* 0x000fe2000bf05270 */
[----:B------:R-:W5:Y:S01]  /*45c0*/  LDS.64 R2, [UR25+0x18e0] ;  /* 0x0018e019ff027984 */ /* 0x000f620008000a00 */
[----:B------:R-:W-:Y:S01]  /*45d0*/  ULEA UR24, UR6, UR25, 0x2 ;  /* 0x0000001906187291 */ /* 0x000fe2000f8e10ff */
[----:B------:R-:W-:-:S03]  /*45e0*/  ISETP.GT.AND P1, PT, R122, 0xf, PT ;  /* 0x0000000f7a00780c */ /* 0x000fc60003f24270 */
[----:B------:R-:W-:Y:S02]  /*45f0*/  PLOP3.LUT P2, PT, PT, PT, UP0, 0x80, 0x8 ;  /* 0x000000000008781c */ /* 0x000fe40003f4f008 */
[----:B------:R-:W-:Y:S02]  /*4600*/  FSEL R184, R184, R5, P1 ;  /* 0x00000005b8b87208 */ /* 0x000fe40000800000 */
[----:B------:R-:W-:-:S09]  /*4610*/  FSEL R7, R7, R4, P1 ;  /* 0x0000000407077208 */ /* 0x000fd20000800000 */
[----:B------:R-:W1:Y:S04]  /*4620*/  @P2 LDS R6, [UR24+0x3210] ;  /* 0x00321018ff062984 */ /* 0x000e680008000800 */
[----:B0-----:R-:W0:Y:S01]  /*4630*/  @P2 LDS R9, [UR24+0x2e10] ;  /* 0x002e1018ff092984 */ /* 0x001e220008000800 */
[----:B-----5:R-:W-:Y:S01]  /*4640*/  FADD.FTZ R3, R3, R184 ;  /* 0x000000b803037221 */ /* 0x020fe20000010000 */
[----:B------:R-:W-:-:S03]  /*4650*/  FADD.FTZ R2, R2, R7 ;  /* 0x0000000702027221 */ /* 0x000fc60000010000 */
[----:B-1----:R-:W-:Y:S01]  /*4660*/  @P2 FADD.FTZ R3, R3, R6 ;  /* 0x0000000603032221 */ /* 0x002fe20000010000 */
[----:B0-----:R-:W-:-:S04]  /*4670*/  @P2 FADD.FTZ R2, R2, R9 ;  /* 0x0000000902022221 */ /* 0x001fc80000010000 */
[----:B------:R0:W-:Y:S04]  /*4680*/  STS [UR24+0x3210], R3 ;  /* 0x00321003ff007988 */ /* 0x0001e80008000818 */
[----:B------:R0:W-:Y:S02]  /*4690*/  STS [UR24+0x2e10], R2 ;  /* 0x002e1002ff007988 */ /* 0x0001e40008000818 */
.L_x_5765:
[----:B------:R-:W-:Y:S05]  /*46a0*/  BSYNC.RECONVERGENT B0 ;  /* 0x0000000000007941 */ /* 0x000fea0003800200 */
.L_x_5764:
[----:B------:R-:W-:-:S04]  /*46b0*/  UIADD3 UR6, UPT, UPT, UR6, 0x1, URZ ;  /* 0x0000000106067890 */ /* 0x000fc8000fffe0ff */
[----:B------:R-:W-:-:S09]  /*46c0*/  UISETP.GE.AND UP0, UPT, UR6, UR39, UPT ;  /* 0x000000270600728c */ /* 0x000fd2000bf06270 */
[----:B------:R-:W-:Y:S05]  /*46d0*/  BRA.U !UP0, `(.L_x_5766) ;  /* 0xffffffd108647547 */ /* 0x000fea000b83ffff */
.L_x_5721:
[----:B------:R-:W-:Y:S01]  /*46e0*/  BAR.SYNC.DEFER_BLOCKING 0x0 ;  /* 0x0000000000007b1d */ /* 0x000fe20000010000 */
[----:B------:R-:W-:Y:S01]  /*46f0*/  F2FP.BF16.F32.PACK_AB R7, R86, R91 ;  /* 0x0000005b5607723e */ /* 0x000fe200000010ff */
[----:B------:R-:W-:Y:S01]  /*4700*/  UIADD3 UR31, UPT, UPT, UR16, -0x1, URZ ;  /* 0xffffffff101f7890 */ /* 0x000fe2000fffe0ff */
[----:B------:R-:W-:Y:S01]  /*4710*/  F2FP.BF16.F32.PACK_AB R6, R84, R89 ;  /* 0x000000595406723e */ /* 0x000fe200000010ff */
[----:B------:R-:W-:Y:S01]  /*4720*/  FADD.FTZ R0, R79, R34 ;  /* 0x000000224f007221 */ /* 0x000fe20000010000 */
[----:B0-----:R-:W-:Y:S01]  /*4730*/  F2FP.BF16.F32.PACK_AB R5, R82, R87 ;  /* 0x000000575205723e */ /* 0x001fe200000010ff */
[----:B------:R-:W0:Y:S01]  /*4740*/  LDCU.64 UR32, c[0x0][0x4f8] ;  /* 0x00009f00ff2077ac */ /* 0x000e220008000a00 */
[----:B------:R-:W-:Y:S02]  /*4750*/  F2FP.BF16.F32.PACK_AB R4, R80, R85 ;  /* 0x000000555004723e */ /* 0x000fe400000010ff */
[----:B------:R-:W-:Y:S01]  /*4760*/  F2FP.BF16.F32.PACK_AB R11, R26, R31 ;  /* 0x0000001f1a0b723e */ /* 0x000fe200000010ff */
[----:B------:R-:W5:Y:S01]  /*4770*/  LDCU.64 UR34, c[0x0][0x500] ;  /* 0x0000a000ff2277ac */ /* 0x000f620008000a00 */
[----:B------:R-:W-:-:S02]  /*4780*/  F2FP.BF16.F32.PACK_AB R10, R27, R30 ;  /* 0x0000001e1b0a723e */ /* 0x000fc400000010ff */
[----:B------:R-:W-:Y:S01]  /*4790*/  F2FP.BF16.F32.PACK_AB R9, R28, R33 ;  /* 0x000000211c09723e */ /* 0x000fe200000010ff */
[----:B------:R-:W-:Y:S01]  /*47a0*/  USHF.L.U32 UR28, UR31, 0xa, URZ ;  /* 0x0000000a1f1c7899 */ /* 0x000fe200080006ff */
[----:B------:R-:W-:Y:S01]  /*47b0*/  F2FP.BF16.F32.PACK_AB R8, R29, R32 ;  /* 0x000000201d08723e */ /* 0x000fe200000010ff */
[----:B------:R-:W1:Y:S01]  /*47c0*/  LDCU.64 UR36, c[0x0][0x550] ;  /* 0x0000aa00ff2477ac */ /* 0x000e620008000a00 */
        /* <DEDUP_REMOVED lines=10> */
[----:B------:R0:W-:Y:S01]  /*4870*/  STS.128 [R50+0x10], R8 ;  /* 0x0000100832007388 */ /* 0x0001e20000000c00 */
[----:B------:R-:W-:-:S03]  /*4880*/  NOP ;  /* 0x0000000000007918 */ /* 0x000fc60000000000 */
[----:B------:R-:W3:Y:S01]  /*4890*/  LDS.128 R16, [R51] ;  /* 0x0000000033107984 */ /* 0x000ee20000000c00 */
[----:B------:R-:W-:Y:S01]  /*48a0*/  UIMAD UR25, UR30, UR33, UR25 ;  /* 0x000000211e1972a4 */ /* 0x000fe2000f8e0219 */
[----:B------:R-:W-:Y:S01]  /*48b0*/  IADD3.X R74, PT, PT, R74, -0x1, RZ, P0, !PT ;  /* 0xffffffff4a4a7810 */ /* 0x000fe200007fe4ff */
[----:B------:R-:W4:Y:S01]  /*48c0*/  LDCU.64 UR32, c[0x0][0x520] ;  /* 0x0000a400ff2077ac */ /* 0x000f220008000a00 */
[----:B------:R-:W4:Y:S01]  /*48d0*/  LDS.128 R20, [R51+0x200] ;  /* 0x0002000033147984 */ /* 0x000f220000000c00 */
[----:B--2---:R-:W-:Y:S01]  /*48e0*/  FADD.FTZ R5, R0, R35 ;  /* 0x0000002300057221 */ /* 0x004fe20000010000 */
[----:B-----5:R-:W-:Y:S01]  /*48f0*/  UIMAD.WIDE.U32 UR24, UR7, UR34, UR24 ;  /* 0x00000022071872a5 */ /* 0x020fe2000f8e0018 */
[----:B0-----:R-:W-:Y:S02]  /*4900*/  F2FP.BF16.F32.PACK_AB R9, R37, R36 ;  /* 0x000000242509723e */ /* 0x001fe400000010ff */
[----:B------:R-:W-:Y:S01]  /*4910*/  FADD.FTZ R0, R5, R36 ;  /* 0x0000002405007221 */ /* 0x000fe20000010000 */
[----:B------:R-:W-:Y:S01]  /*4920*/  UIMAD UR25, UR7, UR35, UR25 ;  /* 0x00000023071972a4 */ /* 0x000fe2000f8e0219 */
[----:B------:R-:W-:Y:S01]  /*4930*/  F2FP.BF16.F32.PACK_AB R8, R35, R34 ;  /* 0x000000222308723e */ /* 0x000fe200000010ff */
[----:B-1----:R-:W-:Y:S01]  /*4940*/  ULEA UR6, UP0, UR24, UR36, 0x1 ;  /* 0x0000002418067291 */ /* 0x002fe2000f8008ff */
[----:B------:R-:W-:Y:S01]  /*4950*/  F2FP.BF16.F32.PACK_AB R11, R41, R40 ;  /* 0x00000028290b723e */ /* 0x000fe200000010ff */
[----:B------:R-:W0:Y:S01]  /*4960*/  LDCU.64 UR34, c[0x0][0x560] ;  /* 0x0000ac00ff2277ac */ /* 0x000e220008000a00 */
[----:B------:R-:W-:Y:S01]  /*4970*/  F2FP.BF16.F32.PACK_AB R10, R39, R38 ;  /* 0x00000026270a723e */ /* 0x000fe200000010ff */
[----:B------:R-:W-:Y:S01]  /*4980*/  FADD.FTZ R5, R0, R37 ;  /* 0x0000002500057221 */ /* 0x000fe20000010000 */
[----:B------:R-:W-:Y:S01]  /*4990*/  ULEA.HI.X UR24, UR24, UR37, UR25, 0x1, UP0 ;  /* 0x0000002518187291 */ /* 0x000fe200080f0c19 */
[----:B------:R-:W-:-:S02]  /*49a0*/  MOV R2, UR6 ;  /* 0x0000000600027c02 */ /* 0x000fc40008000f00 */
[----:B------:R-:W-:Y:S01]  /*49b0*/  FADD.FTZ R38, R5, R38 ;  /* 0x0000002605267221 */ /* 0x000fe20000010000 */
[----:B------:R-:W-:Y:S02]  /*49c0*/  UIADD3.X UR21, UPT, UPT, UR21, -0x1, URZ, UP1, !UPT ;  /* 0xffffffff15157890 */ /* 0x000fe40008ffe4ff */
[----:B------:R-:W-:Y:S01]  /*49d0*/  UIADD3.X UR19, UPT, UPT, UR19, -0x1, URZ, UP2, !UPT ;  /* 0xffffffff13137890 */ /* 0x000fe200097fe4ff */
[----:B------:R-:W-:Y:S01]  /*49e0*/  MOV R3, UR24 ;  /* 0x0000001800037c02 */ /* 0x000fe20008000f00 */
[----:B------:R-:W-:Y:S02]  /*49f0*/  FADD.FTZ R39, R38, R39 ;  /* 0x0000002726277221 */ /* 0x000fe40000010000 */
[----:B------:R-:W-:Y:S01]  /*4a00*/  IMAD.WIDE.U32 R2, R54, 0x10, R2 ;  /* 0x0000001036027825 */ /* 0x000fe200078e0002 */
[----:B------:R-:W1:Y:S03]  /*4a10*/  LDCU.64 UR24, c[0x0][0x518] ;  /* 0x0000a300ff1877ac */ /* 0x000e660008000a00 */
[----:B------:R-:W-:-:S04]  /*4a20*/  FADD.FTZ R40, R39, R40 ;  /* 0x0000002827287221 */ /* 0x000fc80000010000 */
[----:B------:R-:W-:Y:S01]  /*4a30*/  FADD.FTZ R41, R40, R41 ;  /* 0x0000002928297221 */ /* 0x000fe20000010000 */
[----:B---3--:R-:W-:Y:S03]  /*4a40*/  STG.E.128 desc[UR26][R2.64], R16 ;  /* 0x0000001002007986 */ /* 0x008fe6000c101d1a */
[----:B------:R-:W-:Y:S01]  /*4a50*/  FADD.FTZ R42, R41, R42 ;  /* 0x0000002a292a7221 */ /* 0x000fe20000010000 */
[----:B----4-:R2:W-:Y:S03]  /*4a60*/  STG.E.128 desc[UR26][R2.64+0x200], R20 ;  /* 0x0002001402007986 */ /* 0x0105e6000c101d1a */
[----:B------:R-:W-:Y:S01]  /*4a70*/  FADD.FTZ R43, R42, R43 ;  /* 0x0000002b2a2b7221 */ /* 0x000fe20000010000 */
[----:B------:R-:W-:Y:S01]  /*4a80*/  BAR.SYNC.DEFER_BLOCKING 0x0 ;  /* 0x0000000000007b1d */ /* 0x000fe20000010000 */
[----:B-1----:R-:W-:-:S02]  /*4a90*/  UIMAD.WIDE.U32 UR28, UR30, UR24, UR28 ;  /* 0x000000181e1c72a5 */ /* 0x002fc4000f8e001c */
[----:B------:R-:W-:Y:S02]  /*4aa0*/  FADD.FTZ R44, R43, R44 ;  /* 0x0000002c2b2c7221 */ /* 0x000fe40000010000 */
[----:B------:R-:W-:Y:S02]  /*4ab0*/  UIMAD UR25, UR30, UR25, UR29 ;  /* 0x000000191e1972a4 */ /* 0x000fe4000f8e021d */
[----:B------:R-:W-:Y:S01]  /*4ac0*/  FADD.FTZ R45, R44, R45 ;  /* 0x0000002d2c2d7221 */ /* 0x000fe20000010000 */
[----:B------:R-:W-:Y:S02]  /*4ad0*/  UMOV UR24, UR28 ;  /* 0x0000001c00187c82 */ /* 0x000fe40008000000 */
[----:B------:R-:W-:Y:S01]  /*4ae0*/  UIMAD.WIDE.U32 UR24, UR7, UR32, UR24 ;  /* 0x00000020071872a5 */ /* 0x000fe2000f8e0018 */
[----:B------:R-:W-:-:S03]  /*4af0*/  FADD.FTZ R46, R45, R46 ;  /* 0x0000002e2d2e7221 */ /* 0x000fc60000010000 */
[----:B------:R-:W-:Y:S01]  /*4b00*/  UIMAD UR25, UR7, UR33, UR25 ;  /* 0x00000021071972a4 */ /* 0x000fe2000f8e0219 */
[----:B------:R-:W-:Y:S01]  /*4b10*/  FADD.FTZ R47, R46, R47 ;  /* 0x0000002f2e2f7221 */ /* 0x000fe20000010000 */
[----:B0-----:R-:W-:-:S03]  /*4b20*/  ULEA UR6, UP0, UR24, UR34, 0x1 ;  /* 0x0000002218067291 */ /* 0x001fc6000f8008ff */
[----:B------:R-:W-:Y:S01]  /*4b30*/  FADD.FTZ R48, R47, R48 ;  /* 0x000000302f307221 */ /* 0x000fe20000010000 */
[----:B------:R-:W-:Y:S02]  /*4b40*/  ULEA.HI.X UR24, UR24, UR35, UR25, 0x1, UP0 ;  /* 0x0000002318187291 */ /* 0x000fe400080f0c19 */
[----:B--2---:R-:W-:Y:S01]  /*4b50*/  MOV R2, UR6 ;  /* 0x0000000600027c02 */ /* 0x004fe20008000f00 */
[----:B------:R-:W-:Y:S01]  /*4b60*/  UIADD3 UR22, UP0, UPT, UR22, -0x800, URZ ;  /* 0xfffff80016167890 */ /* 0x000fe2000ff1e0ff */
[----:B------:R-:W-:Y:S01]  /*4b70*/  STS.128 [R50], R8 ;  /* 0x0000000832007388 */ /* 0x000fe20000000c00 */
[----:B------:R-:W-:Y:S01]  /*4b80*/  FADD.FTZ R79, R48, R49 ;  /* 0x00000031304f7221 */ /* 0x000fe20000010000 */
        /* <DEDUP_REMOVED lines=12> */
.L_x_5720:
        /* <DEDUP_REMOVED lines=41> */
.L_x_5769:
[----:B------:R-:W-:Y:S05]  /*4ee0*/  BSYNC.RECONVERGENT B0 ;  /* 0x0000000000007941 */ /* 0x000fea0003800200 */
.L_x_5768:
        /* <DEDUP_REMOVED lines=39> */
.L_x_5771:
[----:B------:R-:W-:Y:S05]  /*5160*/  BSYNC.RECONVERGENT B0 ;  /* 0x0000000000007941 */ /* 0x000fea0003800200 */
.L_x_5770:
[----:B------:R-:W-:Y:S05]  /*5170*/  @P0 EXIT ;  /* 0x000000000000094d */ /* 0x000fea0003800000 */
[----:B------:R-:W2:Y:S01]  /*5180*/  S2UR UR12, SR_CgaCtaId ;  /* 0x00000000000c79c3 */ /* 0x000ea20000008800 */
[----:B------:R-:W3:Y:S01]  /*5190*/  LDCU.64 UR10, c[0x0][0x4e8] ;  /* 0x00009d00ff0a77ac */ /* 0x000ee20008000a00 */
[----:B------:R-:W-:Y:S01]  /*51a0*/  BSSY.RECONVERGENT B0, `(.L_x_5772) ;  /* 0x0000027000007945 */ /* 0x000fe20003800200 */
[----:B------:R-:W-:Y:S01]  /*51b0*/  UMOV UR6, 0x400 ;  /* 0x0000040000067882 */ /* 0x000fe20000000000 */
[----:B------:R-:W4:Y:S01]  /*51c0*/  LDCU UR13, c[0x0][0x360] ;  /* 0x00006c00ff0d77ac */ /* 0x000f220008000800 */
[----:B------:R-:W0:Y:S01]  /*51d0*/  LDCU.64 UR16, c[0x0][0x4b0] ;  /* 0x00009600ff1077ac */ /* 0x000e220008000a00 */
[----:B------:R-:W0:Y:S01]  /*51e0*/  LDCU.64 UR18, c[0x0][0x530] ;  /* 0x0000a600ff1277ac */ /* 0x000e220008000a00 */
[----:B------:R-:W0:Y:S01]  /*51f0*/  LDCU.64 UR20, c[0x0][0x4f0] ;  /* 0x00009e00ff1477ac */ /* 0x000e220008000a00 */
[----:B---3--:R-:W-:Y:S01]  /*5200*/  UIMAD.WIDE.U32 UR4, UR7, UR10, URZ ;  /* 0x0000000a070472a5 */ /* 0x008fe2000f8e00ff */
[----:B------:R-:W3:Y:S03]  /*5210*/  LDCU.64 UR22, c[0x0][0x540] ;  /* 0x0000a800ff1677ac */ /* 0x000ee60008000a00 */
[----:B------:R-:W-:-:S02]  /*5220*/  UIMAD UR7, UR7, UR11, UR5 ;  /* 0x0000000b070772a4 */ /* 0x000fc4000f8e0205 */
[----:B0-2-4-:R-:W-:-:S12]  /*5230*/  ULEA UR6, UR12, UR6, 0x18 ;  /* 0x000000060c067291 */ /* 0x015fd8000f8ec0ff */
.L_x_5773:
        /* <DEDUP_REMOVED lines=24> */
[----:B---3--:R-:W-:-:S04]  /*53c0*/  LEA R8, P1, R6, UR22, 0x2 ;  /* 0x0000001606087c11 */ /* 0x008fc8000f8210ff */
[----:B------:R-:W-:Y:S01]  /*53d0*/  LEA.HI.X R9, R6, UR23, R3, 0x2, P1 ;  /* 0x0000001706097c11 */ /* 0x000fe200088f1403 */
[----:B0-----:R0:W-:Y:S04]  /*53e0*/  REDG.E.ADD.F32.FTZ.RN.STRONG.GPU desc[UR26][R4.64], R13 ;  /* 0x0000000d040079a6 */ /* 0x0011e8000c12f31a */
[----:B-1----:R0:W-:Y:S01]  /*53f0*/  REDG.E.ADD.F32.FTZ.RN.STRONG.GPU desc[UR26][R8.64], R15 ;  /* 0x0000000f080079a6 */ /* 0x0021e2000c12f31a */
[----:B------:R-:W-:Y:S05]  /*5400*/  @!P0 BRA `(.L_x_5773) ;  /* 0xfffffffc008c8947 */ /* 0x000fea000383ffff */
[----:B------:R-:W-:Y:S05]  /*5410*/  BSYNC.RECONVERGENT B0 ;  /* 0x0000000000007941 */ /* 0x000fea0003800200 */
.L_x_5772:
[----:B------:R-:W-:Y:S05]  /*5420*/  EXIT ;  /* 0x000000000000794d */ /* 0x000fea0003800000 */
.L_x_5726:
[----:B------:R-:W-:Y:S01]  /*5430*/  HFMA2 R191, -RZ, RZ, 0, 5.9604644775390625e-08 ;  /* 0x00000001ffbf7431 */ /* 0x000fe200000001ff */
[----:B------:R-:W-:Y:S02]  /*5440*/  MOV R187, R7 ;  /* 0x0000000700bb7202 */ /* 0x000fe40000000f00 */
[----:B------:R-:W-:Y:S02]  /*5450*/  MOV R208, RZ ;  /* 0x000000ff00d07202 */ /* 0x000fe40000000f00 */
[----:B------:R-:W-:-:S07]  /*5460*/  MOV R6, 0xffffffff ;  /* 0xffffffff00067802 */ /* 0x000fce0000000f00 */
[----:B01--45:R-:W-:Y:S05]  /*5470*/  WARPSYNC.COLLECTIVE R6, `(.L_x_5774) ;  /* 0x0000000006087348 */ /* 0x033fea0003c00000 */
[----:B------:R2:W3:Y:S02]  /*5480*/  SHFL.UP P6, R5, R187, R191, R208 ;  /* 0x040000bfbb057389 */ /* 0x0004e400000c00d0 */
[----:B012345:R-:W-:Y:S05]  /*5490*/  ENDCOLLECTIVE ;  /* 0x000000000000791b */ /* 0x03ffea0003800000 */
.L_x_5774:
[----:B------:R-:W-:Y:S02]  /*54a0*/  MOV R187, R8 ;  /* 0x0000000800bb7202 */ /* 0x000fe40000000f00 */
[----:B------:R-:W-:-:S07]  /*54b0*/  MOV R4, R5 ;  /* 0x0000000500047202 */ /* 0x000fce0000000f00 */
[----:B------:R-:W-:Y:S05]  /*54c0*/  WARPSYNC.COLLECTIVE R6, `(.L_x_5775) ;  /* 0x0000000006087348 */ /* 0x000fea0003c00000 */
[----:B------:R0:W1:Y:S02]  /*54d0*/  SHFL.UP P6, R5, R187, R191, R208 ;  /* 0x040000bfbb057389 */ /* 0x00006400000c00d0 */
[----:B01----:R-:W-:Y:S05]  /*54e0*/  ENDCOLLECTIVE ;  /* 0x000000000000791b */ /* 0x003fea0003800000 */
.L_x_5775:
        /* <DEDUP_REMOVED lines=9> */
.L_x_5776:
[----:B------:R-:W-:Y:S02]  /*5580*/  MOV R187, R184 ;  /* 0x000000b800bb7202 */ /* 0x000fe40000000f00 */
[----:B------:R-:W-:-:S07]  /*5590*/  MOV R4, R5 ;  /* 0x0000000500047202 */ /* 0x000fce0000000f00 */
[----:B------:R-:W-:Y:S05]  /*55a0*/  WARPSYNC.COLLECTIVE R6, `(.L_x_5777) ;  /* 0x0000000006087348 */ /* 0x000fea0003c00000 */
[----:B------:R0:W1:Y:S02]  /*55b0*/  SHFL.UP P6, R5, R187, R191, R208 ;  /* 0x040000bfbb057389 */ /* 0x00006400000c00d0 */
[----:B01----:R-:W-:Y:S05]  /*55c0*/  ENDCOLLECTIVE ;  /* 0x000000000000791b */ /* 0x003fea0003800000 */
.L_x_5777:
        /* <DEDUP_REMOVED lines=8> */
.L_x_5778:
[----:B------:R-:W-:Y:S02]  /*5650*/  MOV R187, R186 ;  /* 0x000000ba00bb7202 */ /* 0x000fe40000000f00 */
[----:B------:R-:W-:-:S07]  /*5660*/  MOV R4, R5 ;  /* 0x0000000500047202 */ /* 0x000fce0000000f00 */
[----:B------:R-:W-:Y:S05]  /*5670*/  WARPSYNC.COLLECTIVE R6, `(.L_x_5779) ;  /* 0x0000000006087348 */ /* 0x000fea0003c00000 */
[----:B------:R0:W1:Y:S02]  /*5680*/  SHFL.UP P6, R5, R187, R191, R208 ;  /* 0x040000bfbb057389 */ /* 0x00006400000c00d0 */
[----:B01----:R-:W-:Y:S05]  /*5690*/  ENDCOLLECTIVE ;  /* 0x000000000000791b */ /* 0x003fea0003800000 */
.L_x_5779:
        /* <DEDUP_REMOVED lines=8> */
.L_x_5780:
[----:B------:R-:W-:Y:S02]  /*5720*/  MOV R187, R8 ;  /* 0x0000000800bb7202 */ /* 0x000fe40000000f00 */
[----:B------:R-:W-:-:S07]  /*5730*/  MOV R4, R5 ;  /* 0x0000000500047202 */ /* 0x000fce0000000f00 */
[----:B------:R-:W-:Y:S05]  /*5740*/  WARPSYNC.COLLECTIVE R6, `(.L_x_5781) ;  /* 0x0000000006087348 */ /* 0x000fea0003c00000 */
[----:B------:R0:W1:Y:S02]  /*5750*/  SHFL.UP P6, R5, R187, R191, R208 ;  /* 0x040000bfbb057389 */ /* 0x00006400000c00d0 */
[----:B01----:R-:W-:Y:S05]  /*5760*/  ENDCOLLECTIVE ;  /* 0x000000000000791b */ /* 0x003fea0003800000 */
.L_x_5781:
        /* <DEDUP_REMOVED lines=8> */
.L_x_5782:
[----:B------:R-:W-:Y:S02]  /*57f0*/  MOV R187, R4 ;  /* 0x0000000400bb7202 */ /* 0x000fe40000000f00 */
[----:B------:R-:W-:-:S07]  /*5800*/  MOV R184, R5 ;  /* 0x0000000500b87202 */ /* 0x000fce0000000f00 */
[----:B------:R-:W-:Y:S05]  /*5810*/  WARPSYNC.COLLECTIVE R6, `(.L_x_5783) ;  /* 0x0000000006087348 */ /* 0x000fea0003c00000 */
[----:B------:R0:W1:Y:S02]  /*5820*/  SHFL.UP P6, R5, R187, R191, R208 ;  /* 0x040000bfbb057389 */ /* 0x00006400000c00d0 */
[----:B01----:R-:W-:Y:S05]  /*5830*/  ENDCOLLECTIVE ;  /* 0x000000000000791b */ /* 0x003fea0003800000 */
.L_x_5783:
[----:B------:R-:W-:Y:S05]  /*5840*/  BRA `(.L_x_5784) ;  /* 0xffffffcc00bc7947 */ /* 0x000fea000383ffff */
.L_x_5727:
[----:B------:R-:W-:Y:S01]  /*5850*/  HFMA2 R224, -RZ, RZ, 0, 1.847743988037109375e-06 ;  /* 0x0000001fffe07431 */ /* 0x000fe200000001ff */
[----:B------:R-:W-:Y:S01]  /*5860*/  BSSY B0, `(.L_x_5785) ;  /* 0x0000007000007945 */ /* 0x000fe20003800000 */
[----:B------:R-:W-:Y:S02]  /*5870*/  MOV R225, R7 ;  /* 0x0000000700e17202 */ /* 0x000fe40000000f00 */
[----:B------:R-:W-:Y:S02]  /*5880*/  MOV R227, 0x1f ;  /* 0x0000001f00e37802 */ /* 0x000fe40000000f00 */
[----:B------:R-:W-:-:S07]  /*5890*/  MOV R6, 0xffffffff ;  /* 0xffffffff00067802 */ /* 0x000fce0000000f00 */
[----:B-1--45:R-:W-:Y:S05]  /*58a0*/  WARPSYNC.COLLECTIVE R6, `(.L_x_5786) ;  /* 0x0000000006087348 */ /* 0x032fea0003c00000 */
[----:B------:R0:W2:Y:S02]  /*58b0*/  SHFL.IDX P3, R5, R225, R224, R227 ;  /* 0x000000e0e1057389 */ /* 0x0000a400000600e3 */
[----:B012-45:R-:W-:Y:S05]  /*58c0*/  ENDCOLLECTIVE ;  /* 0x000000000000791b */ /* 0x037fea0003800000 */
.L_x_5786:
[----:B------:R-:W-:Y:S05]  /*58d0*/  BSYNC B0 ;  /* 0x0000000000007941 */ /* 0x000fea0003800000 */
.L_x_5785:
[----:B------:R-:W-:Y:S05]  /*58e0*/  BRA `(.L_x_5787) ;  /* 0xffffffcc00ac7947 */ /* 0x000fea000383ffff */
.L_x_5728:
        /* <DEDUP_REMOVED lines=8> */
.L_x_5789:
[----:B------:R-:W-:Y:S05]  /*5970*/  BSYNC B0 ;  /* 0x0000000000007941 */ /* 0x000fea0003800000 */
.L_x_5788:
[----:B------:R-:W-:Y:S05]  /*5980*/  BRA `(.L_x_5790) ;  /* 0xffffffcc008c7947 */ /* 0x000fea000383ffff */
.L_x_5729:
[----:B------:R-:W-:Y:S01]  /*5990*/  HFMA2 R191, -RZ, RZ, 0, 5.9604644775390625e-08 ;  /* 0x00000001ffbf7431 */ /* 0x000fe200000001ff */
[----:B------:R-:W-:Y:S01]  /*59a0*/  BSSY B0, `(.L_x_5791) ;  /* 0x0000007000007945 */ /* 0x000fe20003800000 */
[----:B------:R-:W-:Y:S02]  /*59b0*/  MOV R187, R7 ;  /* 0x0000000700bb7202 */ /* 0x000fe40000000f00 */
[----:B------:R-:W-:Y:S02]  /*59c0*/  MOV R208, RZ ;  /* 0x000000ff00d07202 */ /* 0x000fe40000000f00 */
[----:B------:R-:W-:-:S07]  /*59d0*/  MOV R6, 0xffffffff ;  /* 0xffffffff00067802 */ /* 0x000fce0000000f00 */
[----:B-1--45:R-:W-:Y:S05]  /*59e0*/  WARPSYNC.COLLECTIVE R6, `(.L_x_5792) ;  /* 0x0000000006087348 */ /* 0x032fea0003c00000 */
[----:B------:R0:W2:Y:S02]  /*59f0*/  SHFL.UP P6, R5, R187, R191, R208 ;  /* 0x040000bfbb057389 */ /* 0x0000a400000c00d0 */
[----:B012-45:R-:W-:Y:S05]  /*5a00*/  ENDCOLLECTIVE ;  /* 0x000000000000791b */ /* 0x037fea0003800000 */
.L_x_5792:
[----:B------:R-:W-:Y:S05]  /*5a10*/  BSYNC B0 ;  /* 0x0000000000007941 */ /* 0x000fea0003800000 */
.L_x_5791:
        /* <DEDUP_REMOVED lines=10> */
.L_x_5793:
[----:B------:R-:W-:Y:S02]  /*5ac0*/  MOV R227, 0x1f ;  /* 0x0000001f00e37802 */ /* 0x000fe40000000f00 */
[----:B------:R-:W-:-:S07]  /*5ad0*/  MOV R8, R5 ;  /* 0x0000000500087202 */ /* 0x000fce0000000f00 */
[----:B------:R-:W-:Y:S05]  /*5ae0*/  WARPSYNC.COLLECTIVE R6, `(.L_x_5794) ;  /* 0x0000000006087348 */ /* 0x000fea0003c00000 */
[----:B------:R0:W1:Y:S02]  /*5af0*/  SHFL.IDX P3, R5, R225, R224, R227 ;  /* 0x000000e0e1057389 */ /* 0x00006400000600e3 */
[----:B01----:R-:W-:Y:S05]  /*5b00*/  ENDCOLLECTIVE ;  /* 0x000000000000791b */ /* 0x003fea0003800000 */
.L_x_5794:
[----:B------:R-:W-:Y:S02]  /*5b10*/  MOV R225, R3 ;  /* 0x0000000300e17202 */ /* 0x000fe40000000f00 */
[----:B------:R-:W-:-:S07]  /*5b20*/  MOV R4, R5 ;  /* 0x0000000500047202 */ /* 0x000fce0000000f00 */
[----:B------:R-:W-:Y:S05]  /*5b30*/  WARPSYNC.COLLECTIVE R6, `(.L_x_5795) ;  /* 0x0000000006087348 */ /* 0x000fea0003c00000 */
[----:B------:R0:W1:Y:S02]  /*5b40*/  SHFL.IDX P3, R5, R225, R224, R227 ;  /* 0x000000e0e1057389 */ /* 0x00006400000600e3 */
[----:B01----:R-:W-:Y:S05]  /*5b50*/  ENDCOLLECTIVE ;  /* 0x000000000000791b */ /* 0x003fea0003800000 */
.L_x_5795:
[----:B------:R-:W-:Y:S05]  /*5b60*/  BRA `(.L_x_5796) ;  /* 0xffffffcc002c7947 */ /* 0x000fea000383ffff */
.L_x_5731:
[----:B------:R-:W-:Y:S01]  /*5b70*/  HFMA2 R226, -RZ, RZ, 0, 5.9604644775390625e-08 ;  /* 0x00000001ffe27431 */ /* 0x000fe200000001ff */
[-C--:B------:R-:W-:Y:S01]  /*5b80*/  MOV R229, R4.reuse ;  /* 0x0000000400e57202 */ /* 0x080fe20000000f00 */
[----:B------:R-:W-:Y:S01]  /*5b90*/  HFMA2 R224, -RZ, RZ, 0, 0 ;  /* 0x00000000ffe07431 */ /* 0x000fe200000001ff */
[----:B------:R-:W-:Y:S02]  /*5ba0*/  MOV R231, 0x1f ;  /* 0x0000001f00e77802 */ /* 0x000fe40000000f00 */
[----:B------:R-:W-:Y:S02]  /*5bb0*/  MOV R6, 0xffffffff ;  /* 0xffffffff00067802 */ /* 0x000fe40000000f00 */
[----:B------:R-:W-:Y:S02]  /*5bc0*/  MOV R3, R4 ;  /* 0x0000000400037202 */ /* 0x000fe40000000f00 */
[----:B------:R-:W-:-:S07]  /*5bd0*/  MOV R220, R5 ;  /* 0x0000000500dc7202 */ /* 0x000fce0000000f00 */
[----:B----4-:R-:W-:Y:S05]  /*5be0*/  WARPSYNC.COLLECTIVE R6, `(.L_x_5797) ;  /* 0x0000000006087348 */ /* 0x010fea0003c00000 */
[----:B------:R0:W1:Y:S02]  /*5bf0*/  SHFL.DOWN P2, R7, R229, R226, R231 ;  /* 0x080000e2e5077389 */ /* 0x00006400000400e7 */
[----:B01--4-:R-:W-:Y:S05]  /*5c00*/  ENDCOLLECTIVE ;  /* 0x000000000000791b */ /* 0x013fea0003800000 */
.L_x_5797:
[----:B------:R-:W-:Y:S02]  /*5c10*/  MOV R227, 0x1f ;  /* 0x0000001f00e37802 */ /* 0x000fe40000000f00 */
[----:B------:R-:W-:Y:S02]  /*5c20*/  MOV R229, R5 ;  /* 0x0000000500e57202 */ /* 0x000fe40000000f00 */
[----:B------:R-:W-:-:S07]  /*5c30*/  MOV R2, R7 ;  /* 0x0000000700027202 */ /* 0x000fce0000000f00 */
[----:B------:R-:W-:Y:S05]  /*5c40*/  WARPSYNC.COLLECTIVE R6, `(.L_x_5798) ;  /* 0x0000000006087348 */ /* 0x000fea0003c00000 */
[----:B------:R0:W1:Y:S02]  /*5c50*/  SHFL.DOWN P2, R7, R229, R226, R231 ;  /* 0x080000e2e5077389 */ /* 0x00006400000400e7 */
[----:B01----:R-:W-:Y:S05]  /*5c60*/  ENDCOLLECTIVE ;  /* 0x000000000000791b */ /* 0x003fea0003800000 */
.L_x_5798:
        /* <DEDUP_REMOVED lines=10> */
.L_x_5799:
[----:B------:R-:W-:Y:S02]  /*5d10*/  MOV R229, R220 ;  /* 0x000000dc00e57202 */ /* 0x000fe40000000f00 */
[----:B------:R-:W-:-:S07]  /*5d20*/  MOV R2, R7 ;  /* 0x0000000700027202 */ /* 0x000fce0000000f00 */
[----:B------:R-:W-:Y:S05]  /*5d30*/  WARPSYNC.COLLECTIVE R6, `(.L_x_5800) ;  /* 0x0000000006087348 */ /* 0x000fea0003c00000 */
[----:B------:R0:W1:Y:S02]  /*5d40*/  SHFL.DOWN P2, R7, R229, R226, R231 ;  /* 0x080000e2e5077389 */ /* 0x00006400000400e7 */
[----:B01----:R-:W-:Y:S05]  /*5d50*/  ENDCOLLECTIVE ;  /* 0x000000000000791b */ /* 0x003fea0003800000 */
.L_x_5800:
        /* <DEDUP_REMOVED lines=10> */
.L_x_5801:
[----:B------:R-:W-:Y:S02]  /*5e00*/  MOV R229, R220 ;  /* 0x000000dc00e57202 */ /* 0x000fe40000000f00 */
[----:B------:R-:W-:-:S07]  /*5e10*/  MOV R2, R7 ;  /* 0x0000000700027202 */ /* 0x000fce0000000f00 */
[----:B------:R-:W-:Y:S05]  /*5e20*/  WARPSYNC.COLLECTIVE R6, `(.L_x_5802) ;  /* 0x0000000006087348 */ /* 0x000fea0003c00000 */
[----:B------:R0:W1:Y:S02]  /*5e30*/  SHFL.DOWN P2, R7, R229, R226, R231 ;  /* 0x080000e2e5077389 */ /* 0x00006400000400e7 */
[----:B01----:R-:W-:Y:S05]  /*5e40*/  ENDCOLLECTIVE ;  /* 0x000000000000791b */ /* 0x003fea0003800000 */
.L_x_5802:
        /* <DEDUP_REMOVED lines=11> */
.L_x_5803:
[----:B------:R-:W-:Y:S02]  /*5f00*/  MOV R229, R220 ;  /* 0x000000dc00e57202 */ /* 0x000fe40000000f00 */
[----:B------:R-:W-:-:S07]  /*5f10*/  MOV R2, R7 ;  /* 0x0000000700027202 */ /* 0x000fce0000000f00 */
[----:B------:R-:W-:Y:S05]  /*5f20*/  WARPSYNC.COLLECTIVE R6, `(.L_x_5804) ;  /* 0x0000000006087348 */ /* 0x000fea0003c00000 */
[----:B------:R0:W1:Y:S02]  /*5f30*/  SHFL.DOWN P2, R7, R229, R226, R231 ;  /* 0x080000e2e5077389 */ /* 0x00006400000400e7 */
[----:B01----:R-:W-:Y:S05]  /*5f40*/  ENDCOLLECTIVE ;  /* 0x000000000000791b */ /* 0x003fea0003800000 */
.L_x_5804:
        /* <DEDUP_REMOVED lines=11> */
.L_x_5805:
[----:B------:R-:W-:Y:S02]  /*6000*/  MOV R229, R220 ;  /* 0x000000dc00e57202 */ /* 0x000fe40000000f00 */
[----:B------:R-:W-:-:S07]  /*6010*/  MOV R2, R7 ;  /* 0x0000000700027202 */ /* 0x000fce0000000f00 */
[----:B------:R-:W-:Y:S05]  /*6020*/  WARPSYNC.COLLECTIVE R6, `(.L_x_5806) ;  /* 0x0000000006087348 */ /* 0x000fea0003c00000 */
[----:B------:R0:W1:Y:S02]  /*6030*/  SHFL.DOWN P2, R7, R229, R226, R231 ;  /* 0x080000e2e5077389 */ /* 0x00006400000400e7 */
[----:B01----:R-:W-:Y:S05]  /*6040*/  ENDCOLLECTIVE ;  /* 0x000000000000791b */ /* 0x003fea0003800000 */
.L_x_5806:
        /* <DEDUP_REMOVED lines=11> */
.L_x_5807:
[----:B------:R-:W-:Y:S02]  /*6100*/  ISETP.NE.AND P1, PT, R14, 0x1f, PT ;  /* 0x0000001f0e00780c */ /* 0x000fe40003f25270 */
[----:B------:R-:W-:Y:S02]  /*6110*/  MOV R225, R220 ;  /* 0x000000dc00e17202 */ /* 0x000fe40000000f00 */
[----:B------:R-:W-:-:S09]  /*6120*/  MOV R2, R5 ;  /* 0x0000000500027202 */ /* 0x000fd20000000f00 */
[----:B------:R-:W-:Y:S05]  /*6130*/  WARPSYNC.COLLECTIVE R6, `(.L_x_5808) ;  /* 0x0000000006087348 */ /* 0x000fea0003c00000 */
[----:B------:R0:W1:Y:S02]  /*6140*/  SHFL.IDX P3, R5, R225, R224, R227 ;  /* 0x000000e0e1057389 */ /* 0x00006400000600e3 */
[----:B01----:R-:W-:Y:S05]  /*6150*/  ENDCOLLECTIVE ;  /* 0x000000000000791b */ /* 0x003fea0003800000 */
.L_x_5808:
[----:B------:R-:W-:Y:S05]  /*6160*/  WARPSYNC.COLLECTIVE R6, `(.L_x_5809) ;  /* 0x0000000006087348 */ /* 0x000fea0003c00000 */
[----:B------:R0:W1:Y:S02]  /*6170*/  SHFL.DOWN P2, R7, R229, R226, R231 ;  /* 0x080000e2e5077389 */ /* 0x00006400000400e7 */
[----:B01----:R-:W-:Y:S05]  /*6180*/  ENDCOLLECTIVE ;  /* 0x000000000000791b */ /* 0x003fea0003800000 */
.L_x_5809:
        /* <DEDUP_REMOVED lines=8> */
.L_x_5810:
[----:B------:R-:W-:-:S07]  /*6210*/  FMUL.FTZ R2, R8, R2 ;  /* 0x0000000208027220 */ /* 0x000fce0000410000 */
[----:B------:R-:W-:Y:S05]  /*6220*/  WARPSYNC.COLLECTIVE R6, `(.L_x_5811) ;  /* 0x0000000006087348 */ /* 0x000fea0003c00000 */
[----:B------:R0:W1:Y:S02]  /*6230*/  SHFL.IDX P3, R5, R225, R224, R227 ;  /* 0x000000e0e1057389 */ /* 0x00006400000600e3 */
[----:B01----:R-:W-:Y:S05]  /*6240*/  ENDCOLLECTIVE ;  /* 0x000000000000791b */ /* 0x003fea0003800000 */
.L_x_5811:
[----:B------:R-:W-:Y:S02]  /*6250*/  MOV R225, R9 ;  /* 0x0000000900e17202 */ /* 0x000fe40000000f00 */
[----:B------:R-:W-:Y:S02]  /*6260*/  MOV R222, R7 ;  /* 0x0000000700de7202 */ /* 0x000fe40000000f00 */
[----:B------:R-:W-:-:S07]  /*6270*/  MOV R221, R5 ;  /* 0x0000000500dd7202 */ /* 0x000fce0000000f00 */
[----:B------:R-:W-:Y:S05]  /*6280*/  WARPSYNC.COLLECTIVE R6, `(.L_x_5812) ;  /* 0x0000000006087348 */ /* 0x000fea0003c00000 */
[----:B------:R0:W1:Y:S02]  /*6290*/  SHFL.IDX P3, R5, R225, R224, R227 ;  /* 0x000000e0e1057389 */ /* 0x00006400000600e3 */
[----:B01----:R-:W-:Y:S05]  /*62a0*/  ENDCOLLECTIVE ;  /* 0x000000000000791b */ /* 0x003fea0003800000 */
.L_x_5812:
[----:B------:R-:W-:Y:S01]  /*62b0*/  MOV R7, R5 ;  /* 0x0000000500077202 */ /* 0x000fe20000000f00 */
[----:B------:R-:W-:Y:S06]  /*62c0*/  BRA `(.L_x_5813) ;  /* 0xffffffcc00247947 */ /* 0x000fec000383ffff */
.L_x_5814:
        /* <DEDUP_REMOVED lines=11> */
.L_x_10464:


//--------------------- .text._Z25selective_scan_bwd_kernelI32Selective_Scan_bwd_kernel_traitsILi64ELi16ELb1ELb1ELb0ELb0ELb1EN3c108BFloat16EfEEv12SSMParamsBwd --------------------------
	.section	.text._Z25selective_scan_bwd_kernelI32Selective_Scan_bwd_kernel_traitsILi64ELi16ELb1ELb1ELb0ELb0ELb1EN3c108BFloat16EfEEv12SSMParamsBwd,"ax",@progbits
	.align	128
        .global         _Z25selective_scan_bwd_kernelI32Selective_Scan_bwd_kernel_traitsILi64ELi16ELb1ELb1ELb0ELb0ELb1EN3c108BFloat16EfEEv12SSMParamsBwd
        .type           _Z25selective_scan_bwd_kernelI32Selective_Scan_bwd_kernel_traitsILi64ELi16ELb1ELb1ELb0ELb0ELb1EN3c108BFloat16EfEEv12SSMParamsBwd,@function
        .size           _Z25selective_scan_bwd_kernelI32Selective_Scan_bwd_kernel_traitsILi64ELi16ELb1ELb1ELb0ELb0ELb1EN3c108BFloat16EfEEv12SSMParamsBwd,(.L_x_10465 - _Z25selective_scan_bwd_kernelI32Selective_Scan_bwd_kernel_traitsILi64ELi16ELb1ELb1ELb0ELb0ELb1EN3c108BFloat16EfEEv12SSMParamsBwd)
        .other          _Z25selective_scan_bwd_kernelI32Selective_Scan_bwd_kernel_traitsILi64ELi16ELb1ELb1ELb0ELb0ELb1EN3c108BFloat16EfEEv12SSMParamsBwd,@"STO_CUDA_ENTRY STV_DEFAULT"
_Z25selective_scan_bwd_kernelI32Selective_Scan_bwd_kernel_traitsILi64ELi16ELb1ELb1ELb0ELb0ELb1EN3c108BFloat16EfEEv12SSMParamsBwd:
.text._Z25selective_scan_bwd_kernelI32Selective_Scan_bwd_kernel_traitsILi64ELi16ELb1ELb1ELb0ELb0ELb1EN3c108BFloat16EfEEv12SSMParamsBwd:
        /* <DEDUP_REMOVED lines=21> */
[----:B------:R-:W2:Y:S01]  /*0150*/  LDCU.64 UR22, c[0x0][0x498] ;  /* 0x00009300ff1677ac */ /* 0x000ea20008000a00 */
        /* <DEDUP_REMOVED lines=8> */
[----:B------:R-:W-:Y:S01]  /*01e0*/  MOV R3, UR5 ;  /* 0x0000000500037c02 */ /* 0x000fe20008000f00 */
[----:B----4-:R-:W-:Y:S02]  /*01f0*/  UIMAD.WIDE.U32 UR12, UR32, UR16, URZ ;  /* 0x00000010200c72a5 */ /* 0x010fe4000f8e00ff */
[----:B------:R-:W-:-:S02]  /*0200*/  MOV R5, UR7 ;  /* 0x0000000700057c02 */ /* 0x000fc40008000f00 */
[----:B------:R-:W5:Y:S01]  /*0210*/  @P0 LDG.E R55, desc[UR30][R2.64] ;  /* 0x0000001e02370981 */ /* 0x000f62000c1e1900 */
[----:B------:R-:W4:Y:S03]  /*0220*/  LDCU.64 UR24, c[0x0][0x3b0] ;  /* 0x00007600ff1877ac */ /* 0x000f260008000a00 */
[----:B------:R3:W5:Y:S01]  /*0230*/  @P1 LDG.E R52, desc[UR30][R4.64] ;  /* 0x0000001e04341981 */ /* 0x000762000c1e1900 */
[----:B------:R-:W-:Y:S01]  /*0240*/  UIMAD UR13, UR32, UR17, UR13 ;  /* 0x00000011200d72a4 */ /* 0x000fe2000f8e020d */
[----:B-1----:R-:W-:Y:S01]  /*0250*/  IADD3 R6, PT, PT, R0, 0xffffffe, RZ ;  /* 0x0ffffffe00067810 */ /* 0x002fe20007ffe0ff */
[----:B------:R-:W1:Y:S01]  /*0260*/  LDCU.128 UR4, c[0x0][0x4a0] ;  /* 0x00009400ff0477ac */ /* 0x000e620008000c00 */
[----:B------:R-:W-:Y:S02]  /*0270*/  IABS R0, UR14 ;  /* 0x0000000e00007c13 */ /* 0x000fe40008000000 */
[----:B------:R4:W0:Y:S01]  /*0280*/  F2I.FTZ.U32.TRUNC.NTZ R7, R6 ;  /* 0x0000000600077305 */ /* 0x000822000021f000 */
[----:B------:R-:W-:-:S02]  /*0290*/  UIMAD.WIDE.U32 UR16, UR14, UR18, UR12 ;  /* 0x000000120e1072a5 */ /* 0x000fc4000f8e000c */
[----:B--2---:R-:W-:Y:S01]  /*02a0*/  UISETP.NE.U32.AND UP0, UPT, UR28, URZ, UPT ;  /* 0x000000ff1c00728c */ /* 0x004fe2000bf05070 */
[----:B---3--:R-:W2:Y:S01]  /*02b0*/  LDC.64 R4, c[0x0][0x3c8] ;  /* 0x0000f200ff047b82 */ /* 0x008ea20000000a00 */
[----:B------:R-:W-:Y:S02]  /*02c0*/  UIMAD UR26, UR14, UR19, UR17 ;  /* 0x000000130e1a72a4 */ /* 0x000fe4000f8e0211 */
[----:B------:R-:W-:Y:S01]  /*02d0*/  UIMAD.WIDE.U32 UR18, UR32, UR8, URZ ;  /* 0x00000008201272a5 */ /* 0x000fe2000f8e00ff */
[----:B----4-:R-:W-:Y:S01]  /*02e0*/  MOV R6, RZ ;  /* 0x000000ff00067202 */ /* 0x010fe20000000f00 */
[----:B------:R-:W-:Y:S02]  /*02f0*/  UIMAD.WIDE.U32 UR20, UR32, UR22, URZ ;  /* 0x00000016201472a5 */ /* 0x000fe4000f8e00ff */
[----:B------:R-:W-:-:S03]  /*0300*/  UIMAD UR9, UR32, UR9, UR19 ;  /* 0x00000009200972a4 */ /* 0x000fc6000f8e0213 */
[----:B------:R-:W-:Y:S01]  /*0310*/  UMOV UR8, UR18 ;  /* 0x0000001200087c82 */ /* 0x000fe20008000000 */
[----:B0-----:R-:W-:Y:S01]  /*0320*/  IADD3 R2, PT, PT, RZ, -R7, RZ ;  /* 0x80000007ff027210 */ /* 0x001fe20007ffe0ff */
[----:B------:R-:W-:Y:S02]  /*0330*/  UIMAD.WIDE.U32 UR8, UR14, UR10, UR8 ;  /* 0x0000000a0e0872a5 */ /* 0x000fe4000f8e0008 */
[----:B------:R-:W-:Y:S02]  /*0340*/  UISETP.NE.AND.EX UP0, UPT, UR29, URZ, UPT, UP0 ;  /* 0x000000ff1d00728c */ /* 0x000fe4000bf05300 */
[----:B------:R-:W-:Y:S01]  /*0350*/  IMAD R3, R2, R9, RZ ;  /* 0x0000000902037224 */ /* 0x000fe200078e02ff */
[----:B------:R-:W-:Y:S02]  /*0360*/  UIMAD UR21, UR32, UR23, UR21 ;  /* 0x00000017201572a4 */ /* 0x000fe4000f8e0215 */
[----:B-1----:R-:W-:Y:S01]  /*0370*/  UIMAD.WIDE.U32 UR12, UR14, UR6, URZ ;  /* 0x000000060e0c72a5 */ /* 0x002fe2000f8e00ff */
[----:B------:R-:W-:Y:S01]  /*0380*/  IMAD.HI.U32 R7, R7, R3, R6 ;  /* 0x0000000307077227 */ /* 0x000fe200078e0006 */
[----:B------:R-:W-:-:S02]  /*0390*/  UIMAD.WIDE.U32 UR18, UR14, UR4, UR20 ;  /* 0x000000040e1272a5 */ /* 0x000fc4000f8e0014 */
[----:B------:R-:W-:Y:S02]  /*03a0*/  UIMAD UR15, UR14, UR7, UR13 ;  /* 0x000000070e0f72a4 */ /* 0x000fe4000f8e020d */
[----:B------:R-:W-:Y:S01]  /*03b0*/  UIMAD UR23, UR14, UR5, UR19 ;  /* 0x000000050e1772a4 */ /* 0x000fe2000f8e0213 */
[----:B------:R-:W-:Y:S01]  /*03c0*/  IMAD.HI.U32 R7, R7, R0, RZ ;  /* 0x0000000007077227 */ /* 0x000fe200078e00ff */
[----:B------:R-:W-:Y:S01]  /*03d0*/  UIMAD UR22, UR14, UR11, UR9 ;  /* 0x0000000b0e1672a4 */ /* 0x000fe2000f8e0209 */
[----:B------:R-:W0:Y:S03]  /*03e0*/  LDCU.128 UR4, c[0x0][0x460] ;  /* 0x00008c00ff0477ac */ /* 0x000e260008000c00 */
[----:B------:R-:W-:Y:S01]  /*03f0*/  IADD3 R2, PT, PT, -R7, RZ, RZ ;  /* 0x000000ff07027210 */ /* 0x000fe20007ffe1ff */
[----:B------:R-:W1:Y:S04]  /*0400*/  @UP0 LDCU UR9, c[0x0][0x384] ;  /* 0x00007080ff0907ac */ /* 0x000e680008000800 */
[C---:B------:R-:W-:Y:S01]  /*0410*/  IMAD R0, R9.reuse, R2, R0 ;  /* 0x0000000209007224 */ /* 0x040fe200078e0200 */
[----:B------:R-:W3:Y:S04]  /*0420*/  @UP0 LDCU UR17, c[0x0][0x38c] ;  /* 0x00007180ff1107ac */ /* 0x000ee80008000800 */
[----:B------:R-:W-:Y:S01]  /*0430*/  ISETP.GT.U32.AND P1, PT, R9, R0, PT ;  /* 0x000000000900720c */ /* 0x000fe20003f24070 */
[----:B------:R-:W-:-:S02]  /*0440*/  ULEA UR19, UR33, 0xfffffc00, 0xa ;  /* 0xfffffc0021137891 */ /* 0x000fc4000f8e50ff */
[----:B------:R-:W-:Y:S01]  /*0450*/  UIMAD.WIDE.U32 UR10, UR32, UR24, URZ ;  /* 0x00000018200a72a5 */ /* 0x000fe2000f8e00ff */
[----:B------:R-:W4:Y:S01]  /*0460*/  @UP0 LDCU.64 UR34, c[0x0][0x480] ;  /* 0x00009000ff2207ac */ /* 0x000f220008000a00 */
[----:B------:R-:W-:Y:S02]  /*0470*/  UIADD3 UR16, UP3, UPT, UR19, UR16, URZ ;  /* 0x0000001013107290 */ /* 0x000fe4000ff7e0ff */
[----:B------:R-:W-:-:S06]  /*0480*/  UIMAD UR11, UR32, UR25, UR11 ;  /* 0x00000019200b72a4 */ /* 0x000fcc000f8e020b */
[-C--:B------:R-:W-:Y:S01]  /*0490*/  @!P1 IADD3 R0, PT, PT, R0, -R9.reuse, RZ ;  /* 0x8000000900009210 */ /* 0x080fe20007ffe0ff */
[----:B0-----:R-:W-:Y:S01]  /*04a0*/  ULEA UR25, UP1, UR16, UR4, 0x1 ;  /* 0x0000000410197291 */ /* 0x001fe2000f8208ff */
[----:B------:R-:W-:Y:S01]  /*04b0*/  @!P1 IADD3 R7, PT, PT, R7, 0x1, RZ ;  /* 0x0000000107079810 */ /* 0x000fe20007ffe0ff */
[----:B-1----:R-:W-:Y:S01]  /*04c0*/  @UP0 UIMAD UR4, UR32, UR9, UR14 ;  /* 0x00000009200402a4 */ /* 0x002fe2000f8e020e */
[----:B------:R-:W-:Y:S01]  /*04d0*/  ISETP.GE.U32.AND P0, PT, R0, R9, PT ;  /* 0x000000090000720c */ /* 0x000fe20003f06070 */
[----:B------:R-:W-:Y:S01]  /*04e0*/  USHF.R.S32.HI UR24, URZ, 0x1f, UR19 ;  /* 0x0000001fff187899 */ /* 0x000fe20008011413 */
[C---:B------:R-:W-:Y:S01]  /*04f0*/  LOP3.LUT R0, R8.reuse, UR14, RZ, 0x3c, !PT ;  /* 0x0000000e08007c12 */ /* 0x040fe2000f8e3cff */
[----:B------:R-:W-:Y:S01]  /*0500*/  UIADD3 UR8, UP2, UPT, UR19, UR8, URZ ;  /* 0x0000000813087290 */ /* 0x000fe2000ff5e0ff */
[----:B------:R-:W-:Y:S01]  /*0510*/  ISETP.NE.AND P1, PT, R8, RZ, PT ;  /* 0x000000ff0800720c */ /* 0x000fe20003f25270 */
[----:B------:R-:W-:Y:S01]  /*0520*/  @UP0 UIMAD UR4, UR4, UR33, URZ ;  /* 0x00000021040402a4 */ /* 0x000fe2000f8e02ff */
[----:B------:R-:W-:Y:S01]  /*0530*/  ISETP.GE.AND P2, PT, R0, RZ, PT ;  /* 0x000000ff0000720c */ /* 0x000fe20003f46270 */
[----:B------:R-:W0:Y:S01]  /*0540*/  LDCU.64 UR20, c[0x0][0x528] ;  /* 0x0000a500ff1477ac */ /* 0x000e220008000a00 */
[----:B------:R-:W-:-:S05]  /*0550*/  UIADD3.X UR26, UPT, UPT, UR24, UR26, URZ, UP3, !UPT ;  /* 0x0000001a181a7290 */ /* 0x000fca0009ffe4ff */
[----:B------:R-:W-:Y:S01]  /*0560*/  @P0 IADD3 R7, PT, PT, R7, 0x1, RZ ;  /* 0x0000000107070810 */ /* 0x000fe20007ffe0ff */
[----:B------:R-:W-:Y:S02]  /*0570*/  ULEA UR27, UP3, UR8, UR6, 0x1 ;  /* 0x00000006081b7291 */ /* 0x000fe4000f8608ff */
[----:B---3--:R-:W-:Y:S02]  /*0580*/  @UP0 UIMAD UR6, UR4, UR17, URZ ;  /* 0x00000011040602a4 */ /* 0x008fe4000f8e02ff */
[----:B------:R-:W-:Y:S01]  /*0590*/  ULEA.HI.X UR26, UR16, UR5, UR26, 0x1, UP1 ;  /* 0x00000005101a7291 */ /* 0x000fe200088f0c1a */
[----:B------:R-:W-:Y:S01]  /*05a0*/  @!P2 IADD3 R7, PT, PT, -R7, RZ, RZ ;  /* 0x000000ff0707a210 */ /* 0x000fe20007ffe1ff */
[----:B------:R-:W-:Y:S01]  /*05b0*/  UMOV UR4, URZ ;  /* 0x000000ff00047c82 */ /* 0x000fe20008000000 */
[----:B------:R-:W-:Y:S01]  /*05c0*/  @!P1 LOP3.LUT R7, RZ, R8, RZ, 0x33, !PT ;  /* 0x00000008ff079212 */ /* 0x000fe200078e33ff */
[----:B------:R-:W-:Y:S01]  /*05d0*/  UMOV UR5, URZ ;  /* 0x000000ff00057c82 */ /* 0x000fe20008000000 */
[----:B----4-:R-:W-:-:S02]  /*05e0*/  @UP0 UIMAD.WIDE UR4, UR6, 0x8, UR34 ;  /* 0x00000008060408a5 */ /* 0x010fc4000f8e0222 */
[----:B------:R-:W-:Y:S01]  /*05f0*/  SHF.R.S32.HI R9, RZ, 0x1f, R7 ;  /* 0x0000001fff097819 */ /* 0x000fe20000011407 */
[-C--:B--2---:R-:W-:Y:S01]  /*0600*/  IMAD.WIDE.U32 R2, R7, R4.reuse, UR10 ;  /* 0x0000000a07027e25 */ /* 0x084fe2000f8e0004 */
[----:B------:R-:W-:Y:S02]  /*0610*/  UISETP.GE.AND UP0, UPT, UR33, 0x1, UPT ;  /* 0x000000012100788c */ /* 0x000fe4000bf06270 */
[----:B------:R-:W-:Y:S01]  /*0620*/  UIADD3 UR18, UP1, UPT, UR19, UR18, URZ ;  /* 0x0000001213127290 */ /* 0x000fe2000ff3e0ff */
[----:B------:R-:W-:Y:S01]  /*0630*/  IMAD R0, R9, R4, RZ ;  /* 0x0000000409007224 */ /* 0x000fe200078e02ff */
[----:B------:R-:W-:Y:S01]  /*0640*/  IADD3 R48, P0, PT, R2, UR19, RZ ;  /* 0x0000001302307c10 */ /* 0x000fe2000ff1e0ff */
[----:B------:R-:W-:Y:S02]  /*0650*/  UIADD3.X UR22, UPT, UPT, UR24, UR22, URZ, UP2, !UPT ;  /* 0x0000001618167290 */ /* 0x000fe400097fe4ff */
[----:B------:R-:W-:Y:S01]  /*0660*/  IMAD R5, R7, R5, R0 ;  /* 0x0000000507057224 */ /* 0x000fe200078e0200 */
[----:B------:R-:W-:Y:S01]  /*0670*/  LEA R50, P1, R48, R50, 0x1 ;  /* 0x0000003230327211 */ /* 0x000fe200078208ff */
[----:B------:R-:W-:-:S02]  /*0680*/  UIADD3.X UR23, UPT, UPT, UR24, UR23, URZ, UP1, !UPT ;  /* 0x0000001718177290 */ /* 0x000fc40008ffe4ff */
[----:B0-----:R-:W-:Y:S01]  /*0690*/  ULEA UR29, UP1, UR18, UR20, 0x1 ;  /* 0x00000014121d7291 */ /* 0x001fe2000f8208ff */
[----:B------:R-:W-:Y:S01]  /*06a0*/  IADD3 R0, PT, PT, R3, R5, RZ ;  /* 0x0000000503007210 */ /* 0x000fe20007ffe0ff */
[----:B------:R-:W-:Y:S02]  /*06b0*/  ULEA.HI.X UR22, UR8, UR7, UR22, 0x1, UP3 ;  /* 0x0000000708167291 */ /* 0x000fe400098f0c16 */
[----:B------:R-:W-:Y:S01]  /*06c0*/  ULEA.HI.X UR23, UR18, UR21, UR23, 0x1, UP1 ;  /* 0x0000001512177291 */ /* 0x000fe200088f0c17 */
[----:B------:R-:W-:-:S04]  /*06d0*/  IADD3.X R0, PT, PT, R0, UR24, RZ, P0, !PT ;  /* 0x0000001800007c10 */ /* 0x000fc800087fe4ff */
[----:B------:R-:W-:Y:S01]  /*06e0*/  LEA.HI.X R48, R48, R51, R0, 0x1, P1 ;  /* 0x0000003330307211 */ /* 0x000fe200008f0c00 */
[----:B------:R-:W-:Y:S01]  /*06f0*/  HFMA2 R51, -RZ, RZ, 0, 0 ;  /* 0x00000000ff337431 */ /* 0x000fe200000001ff */
        /* <DEDUP_REMOVED lines=11> */
[----:B------:R-:W0:Y:S01]  /*07b0*/  LDCU UR24, c[0x0][0x394] ;  /* 0x00007280ff1877ac */ /* 0x000e220008000800 */
[----:B-1----:R-:W-:-:S04]  /*07c0*/  IMAD R0, R9, UR10, RZ ;  /* 0x0000000a09007c24 */ /* 0x002fc8000f8e02ff */
        /* <DEDUP_REMOVED lines=29> */
[-C--:B------:R-:W-:Y:S02]  /*09a0*/  LEA.HI R29, R29, R12.reuse, RZ, 0x1b ;  /* 0x0000000c1d1d7211 */ /* 0x080fe400078fd8ff */
[C---:B------:R-:W-:Y:S02]  /*09b0*/  LEA.HI R46, R12.reuse, R12, RZ, 0x1b ;  /* 0x0000000c0c2e7211 */ /* 0x040fe400078fd8ff */
[----:B------:R-:W-:-:S02]  /*09c0*/  LEA.HI R44, R12, R3, RZ, 0x1f ;  /* 0x000000030c2c7211 */ /* 0x000fc400078ff8ff */
[----:B------:R-:W-:Y:S02]  /*09d0*/  LEA.HI R43, R3, R3, RZ, 0x1b ;  /* 0x00000003032b7211 */ /* 0x000fe400078fd8ff */
        /* <DEDUP_REMOVED lines=11> */
[----:B------:R-:W-:Y:S02]  /*0a90*/  LOP3.LUT R47, R47, 0x7c0, RZ, 0xc0, !PT ;  /* 0x000007c02f2f7812 */ /* 0x000fe400078ec0ff */
[----:B------:R-:W-:Y:S02]  /*0aa0*/  LEA.HI R28, R49, R12, RZ, 0x1b ;  /* 0x0000000c311c7211 */ /* 0x000fe400078fd8ff */
[----:B------:R-:W-:Y:S02]  /*0ab0*/  LEA R45, R12, UR6, 0x3 ;  /* 0x000000060c2d7c11 */ /* 0x000fe4000f8e18ff */
[----:B------:R-:W-:Y:S02]  /*0ac0*/  LEA R34, R25, UR6, 0x2 ;  /* 0x0000000619227c11 */ /* 0x000fe4000f8e10ff */
[----:B------:R-:W-:Y:S02]  /*0ad0*/  LEA R33, R27, UR6, 0x2 ;  /* 0x000000061b217c11 */ /* 0x000fe4000f8e10ff */
[----:B------:R-:W-:-:S02]  /*0ae0*/  LEA R32, R29, UR6, 0x2 ;  /* 0x000000061d207c11 */ /* 0x000fc4000f8e10ff */
        /* <DEDUP_REMOVED lines=16> */
[----:B------:R-:W-:Y:S02]  /*0bf0*/  LOP3.LUT R27, R47, 0x1f, R12, 0xf8, !PT ;  /* 0x0000001f2f1b7812 */ /* 0x000fe400078ef80c */
[----:B------:R-:W-:-:S02]  /*0c00*/  LEA R26, R12, R45, 0x3 ;  /* 0x0000002d0c1a7211 */ /* 0x000fc400078e18ff */
[----:B------:R-:W-:-:S07]  /*0c10*/  IADD3 R25, PT, PT, R15, R57, RZ ;  /* 0x000000390f197210 */ /* 0x000fce0007ffe0ff */
.L_x_5863:
        /* <DEDUP_REMOVED lines=14> */
[----:B----4-:R-:W4:Y:S01]  /*0d00*/  LDG.E.128 R4, desc[UR30][R2.64] ;  /* 0x0000001e02047981 */ /* 0x010f22000c1e1d00 */
        /* <DEDUP_REMOVED lines=75> */
[----:B----4-:R-:W-:Y:S01]  /*11c0*/  PRMT R96, R70, 0x7632, R96 ;  /* 0x0000763246607816 */ /* 0x010fe20000000060 */
[----:B------:R-:W-:Y:S01]  /*11d0*/  FMUL.FTZ R0, R86, -1.4426950216293334961 ;  /* 0xbfb8aa3b56007820 */ /* 0x000fe20000410000 */
[----:B-1----:R-:W-:Y:S01]  /*11e0*/  SHF.L.U32 R81, R69, 0x10, RZ ;  /* 0x0000001045517819 */ /* 0x002fe200000006ff */
[----:B------:R-:W-:Y:S01]  /*11f0*/  FMUL.FTZ R2, R84, -1.4426950216293334961 ;  /* 0xbfb8aa3b54027820 */ /* 0x000fe20000410000 */
[----:B------:R-:W-:Y:S01]  /*1200*/  SHF.L.U32 R80, R68, 0x10, RZ ;  /* 0x0000001044507819 */ /* 0x000fe200000006ff */
[----:B------:R1:W3:Y:S01]  /*1210*/  MUFU.EX2 R91, R0 ;  /* 0x00000000005b7308 */ /* 0x0002e20000000800 */
[----:B------:R-:W-:Y:S01]  /*1220*/  PRMT R94, R71, 0x7632, R94 ;  /* 0x00007632475e7816 */ /* 0x000fe2000000005e */
[----:B------:R-:W-:Y:S01]  /*1230*/  FMUL.FTZ R89, R81, -1.4426950216293334961 ;  /* 0xbfb8aa3b51597820 */ /* 0x000fe20000410000 */
[----:B------:R-:W-:Y:S01]  /*1240*/  SHF.L.U32 R83, R78, 0x10, RZ ;  /* 0x000000104e537819 */ /* 0x000fe200000006ff */
[----:B------:R-:W-:Y:S01]  /*1250*/  FMUL.FTZ R88, R80, -1.4426950216293334961 ;  /* 0xbfb8aa3b50587820 */ /* 0x000fe20000410000 */
[----:B------:R-:W-:-:S02]  /*1260*/  SHF.L.U32 R82, R79, 0x10, RZ ;  /* 0x000000104f527819 */ /* 0x000fc400000006ff */
[----:B------:R-:W-:Y:S01]  /*1270*/  SHF.L.U32 R94, R94, 0x10, RZ ;  /* 0x000000105e5e7819 */ /* 0x000fe200000006ff */
[----:B------:R4:W0:Y:S01]  /*1280*/  MUFU.EX2 R93, R2 ;  /* 0x00000002005d7308 */ /* 0x0008220000000800 */
[----:B-1----:R-:W-:Y:S01]  /*1290*/  SHF.L.U32 R0, R70, 0x10, RZ ;  /* 0x0000001046007819 */ /* 0x002fe200000006ff */
[----:B------:R-:W-:Y:S01]  /*12a0*/  FMUL.FTZ R85, R83, -1.4426950216293334961 ;  /* 0xbfb8aa3b53557820 */ /* 0x000fe20000410000 */
[----:B------:R-:W-:Y:S01]  /*12b0*/  FMUL.FTZ R87, R82, -1.4426950216293334961 ;  /* 0xbfb8aa3b52577820 */ /* 0x000fe20000410000 */
[----:B------:R-:W-:Y:S01]  /*12c0*/  FMUL.FTZ R101, R94, -1.4426950216293334961 ;  /* 0xbfb8aa3b5e657820 */ /* 0x000fe20000410000 */
[----:B------:R-:W-:Y:S01]  /*12d0*/  SHF.L.U32 R96, R96, 0x10, RZ ;  /* 0x0000001060607819 */ /* 0x000fe200000006ff */
[----:B------:R-:W-:Y:S01]  /*12e0*/  FMUL.FTZ R90, R0, -1.4426950216293334961 ;  /* 0xbfb8aa3b005a7820 */ /* 0x000fe20000410000 */
[----:B------:R-:W-:Y:S01]  /*12f0*/  SHF.L.U32 R111, R111, 0x10, RZ ;  /* 0x000000106f6f7819 */ /* 0x000fe200000006ff */
[----:B------:R1:W0:Y:S01]  /*1300*/  MUFU.EX2 R100, R89 ;  /* 0x0000005900647308 */ /* 0x0002220000000800 */
[----:B----4-:R-:W-:Y:S01]  /*1310*/  SHF.L.U32 R2, R71, 0x10, RZ ;  /* 0x0000001047027819 */ /* 0x010fe200000006ff */
[----:B---3--:R-:W-:Y:S01]  /*1320*/  FADD.FTZ R99, R91, 1 ;  /* 0x3f8000005b637421 */ /* 0x008fe20000010000 */
[----:B------:R-:W-:Y:S01]  /*1330*/  SHF.L.U32 R117, R117, 0x10, RZ ;  /* 0x0000001075757819 */ /* 0x000fe200000006ff */
[----:B--2---:R-:W-:Y:S01]  /*1340*/  UIMAD.WIDE.U32 UR8, UR14, UR10, UR8 ;  /* 0x0000000a0e0872a5 */ /* 0x004fe2000f8e0008 */
[----:B------:R-:W-:Y:S01]  /*1350*/  SHF.L.U32 R115, R115, 0x10, RZ ;  /* 0x0000001073737819 */ /* 0x000fe200000006ff */
[----:B------:R-:W-:Y:S01]  /*1360*/  FMUL.FTZ R92, R2, -1.4426950216293334961 ;  /* 0xbfb8aa3b025c7820 */ /* 0x000fe20000410000 */
[C---:B------:R-:W-:Y:S01]  /*1370*/  PRMT R138, R4.reuse, 0x7632, R138 ;  /* 0x00007632048a7816 */ /* 0x040fe2000000008a */
[----:B------:R2:W3:Y:S01]  /*1380*/  MUFU.EX2 R116, R90 ;  /* 0x0000005a00747308 */ /* 0x0004e20000000800 */
[----:B-1----:R-:W-:Y:S01]  /*1390*/  PRMT R89, R69, 0x7632, R89 ;  /* 0x0000763245597816 */ /* 0x002fe20000000059 */
[----:B0-----:R-:W-:Y:S01]  /*13a0*/  FADD.FTZ R105, R93, 1 ;  /* 0x3f8000005d697421 */ /* 0x001fe20000010000 */
[----:B------:R-:W-:Y:S01]  /*13b0*/  SHF.L.U32 R139, R4, 0x10, RZ ;  /* 0x00000010048b7819 */ /* 0x000fe200000006ff */
[----:B------:R-:W-:Y:S01]  /*13c0*/  UIMAD UR10, UR14, UR11, UR9 ;  /* 0x0000000b0e0a72a4 */ /* 0x000fe2000f8e0209 */
[----:B------:R-:W-:Y:S01]  /*13d0*/  SHF.L.U32 R89, R89, 0x10, RZ ;  /* 0x0000001059597819 */ /* 0x000fe200000006ff */
[----:B------:R-:W-:Y:S01]  /*13e0*/  ULEA UR9, UP0, UR8, UR34, 0x1 ;  /* 0x0000002208097291 */ /* 0x000fe2000f8008ff */
[----:B------:R-:W-:Y:S01]  /*13f0*/  PRMT R140, R5, 0x7632, R140 ;  /* 0x00007632058c7816 */ /* 0x000fe2000000008c */
[----:B------:R0:W1:Y:S01]  /*1400*/  MUFU.EX2 R123, R92 ;  /* 0x0000005c007b7308 */ /* 0x0000620000000800 */
[----:B--2---:R-:W-:Y:S01]  /*1410*/  PRMT R90, R79, 0x7632, R90 ;  /* 0x000076324f5a7816 */ /* 0x004fe2000000005a */
[----:B------:R-:W-:Y:S01]  /*1420*/  FMUL.FTZ R70, R89, -1.4426950216293334961 ;  /* 0xbfb8aa3b59467820 */ /* 0x000fe20000410000 */
[----:B------:R-:W-:Y:S01]  /*1430*/  FADD.FTZ R104, R100, 1 ;  /* 0x3f80000064687421 */ /* 0x000fe20000010000 */
[----:B------:R-:W-:Y:S01]  /*1440*/  SHF.L.U32 R100, R18, 0x10, RZ ;  /* 0x0000001012647819 */ /* 0x000fe200000006ff */
[----:B------:R-:W-:Y:S01]  /*1450*/  FMUL.FTZ R79, R96, -1.4426950216293334961 ;  /* 0xbfb8aa3b604f7820 */ /* 0x000fe20000410000 */
[----:B------:R-:W-:Y:S01]  /*1460*/  SHF.L.U32 R90, R90, 0x10, RZ ;  /* 0x000000105a5a7819 */ /* 0x000fe200000006ff */
[----:B------:R-:W-:Y:S01]  /*1470*/  ULEA.HI.X UR8, UR8, UR35, UR10, 0x1, UP0 ;  /* 0x0000002308087291 */ /* 0x000fe200080f0c0a */
[----:B------:R-:W-:Y:S01]  /*1480*/  MUFU.EX2 R128, R70 ;  /* 0x0000004600807308 */ /* 0x000fe20000000800 */
[----:B0-----:R-:W-:Y:S01]  /*1490*/  PRMT R92, R68, 0x7632, R92 ;  /* 0x00007632445c7816 */ /* 0x001fe2000000005c */
[----:B---3--:R-:W-:Y:S01]  /*14a0*/  FADD.FTZ R119, R116, 1 ;  /* 0x3f80000074777421 */ /* 0x008fe20000010000 */
[----:B------:R-:W-:Y:S01]  /*14b0*/  FMUL.FTZ R68, R90, -1.4426950216293334961 ;  /* 0xbfb8aa3b5a447820 */ /* 0x000fe20000410000 */
[----:B------:R-:W-:Y:S01]  /*14c0*/  SHF.L.U32 R141, R5, 0x10, RZ ;  /* 0x00000010058d7819 */ /* 0x000fe200000006ff */
[----:B------:R-:W-:Y:S01]  /*14d0*/  UISETP.NE.U32.AND UP0, UPT, UR36, URZ, UPT ;  /* 0x000000ff2400728c */ /* 0x000fe2000bf05070 */
[----:B------:R-:W-:-:S02]  /*14e0*/  SHF.L.U32 R92, R92, 0x10, RZ ;  /* 0x000000105c5c7819 */ /* 0x000fc400000006ff */
[----:B------:R-:W-:Y:S01]  /*14f0*/  MUFU.EX2 R113, R68 ;  /* 0x0000004400717308 */ /* 0x000fe20000000800 */
[----:B-1----:R-:W-:Y:S01]  /*1500*/  FADD.FTZ R127, R123, 1 ;  /* 0x3f8000007b7f7421 */ /* 0x002fe20000010000 */
[----:B------:R-:W-:Y:S01]  /*1510*/  PRMT R136, R6, 0x7632, R136 ;  /* 0x0000763206887816 */ /* 0x000fe20000000088 */
[----:B------:R-:W-:Y:S01]  /*1520*/  FMUL.FTZ R69, R92, -1.4426950216293334961 ;  /* 0xbfb8aa3b5c457820 */ /* 0x000fe20000410000 */
[----:B------:R-:W-:Y:S01]  /*1530*/  SHF.L.U32 R143, R6, 0x10, RZ ;  /* 0x00000010068f7819 */ /* 0x000fe200000006ff */
[----:B------:R-:W-:Y:S01]  /*1540*/  UISETP.NE.AND.EX UP0, UPT, UR37, URZ, UPT, UP0 ;  /* 0x000000ff2500728c */ /* 0x000fe2000bf05300 */
[----:B------:R-:W-:Y:S02]  /*1550*/  SHF.L.U32 R145, R7, 0x10, RZ ;  /* 0x0000001007917819 */ /* 0x000fe400000006ff */
[----:B------:R-:W0:Y:S01]  /*1560*/  MUFU.EX2 R118, R69 ;  /* 0x0000004500767308 */ /* 0x000e220000000800 */
[----:B------:R-:W-:Y:S02]  /*1570*/  SHF.L.U32 R137, R8, 0x10, RZ ;  /* 0x0000001008897819 */ /* 0x000fe400000006ff */
[----:B------:R-:W-:-:S02]  /*1580*/  PRMT R91, R56, 0x7632, R91 ;  /* 0x00007632385b7816 */ /* 0x000fc4000000005b */
[C---:B------:R-:W-:Y:S02]  /*1590*/  PRMT R93, R57.reuse, 0x7632, R93 ;  /* 0x00007632395d7816 */ /* 0x040fe4000000005d */
[----:B------:R-:W-:Y:S01]  /*15a0*/  SHF.L.U32 R56, R56, 0x10, RZ ;  /* 0x0000001038387819 */ /* 0x000fe200000006ff */
[----:B------:R1:W2:Y:S01]  /*15b0*/  MUFU.EX2 R95, R85 ;  /* 0x00000055005f7308 */ /* 0x0002a20000000800 */
[----:B------:R-:W-:-:S07]  /*15c0*/  SHF.L.U32 R57, R57, 0x10, RZ ;  /* 0x0000001039397819 */ /* 0x000fce00000006ff */
[----:B------:R3:W4:Y:S01]  /*15d0*/  MUFU.EX2 R97, R87 ;  /* 0x0000005700617308 */ /* 0x0007220000000800 */
[----:B-1----:R-:W-:Y:S01]  /*15e0*/  PRMT R85, R76, 0x7632, R85 ;  /* 0x000076324c557816 */ /* 0x002fe20000000055 */
[----:B0-----:R-:W-:-:S03]  /*15f0*/  FADD.FTZ R126, R118, 1 ;  /* 0x3f800000767e7421 */ /* 0x001fc60000010000 */
[----:B------:R-:W-:-:S03]  /*1600*/  SHF.L.U32 R85, R85, 0x10, RZ ;  /* 0x0000001055557819 */ /* 0x000fc600000006ff */
[----:B------:R0:W1:Y:S01]  /*1610*/  MUFU.EX2 R98, R88 ;  /* 0x0000005800627308 */ /* 0x0000620000000800 */
[----:B---3--:R-:W-:Y:S01]  /*1620*/  PRMT R87, R77, 0x7632, R87 ;  /* 0x000076324d577816 */ /* 0x008fe20000000057 */
[----:B------:R-:W-:Y:S01]  /*1630*/  FMUL.FTZ R76, R85, -1.4426950216293334961 ;  /* 0xbfb8aa3b554c7820 */ /* 0x000fe20000410000 */
[----:B--2---:R-:W-:Y:S01]  /*1640*/  FADD.FTZ R102, R95, 1 ;  /* 0x3f8000005f667421 */ /* 0x004fe20000010000 */
[----:B------:R-:W-:Y:S02]  /*1650*/  PRMT R95, R58, 0x7632, R95 ;  /* 0x000076323a5f7816 */ /* 0x000fe4000000005f */
[----:B------:R-:W-:Y:S02]  /*1660*/  SHF.L.U32 R87, R87, 0x10, RZ ;  /* 0x0000001057577819 */ /* 0x000fe400000006ff */
[----:B------:R-:W2:Y:S01]  /*1670*/  MUFU.EX2 R76, R76 ;  /* 0x0000004c004c7308 */ /* 0x000ea20000000800 */
[----:B0-----:R-:W-:Y:S01]  /*1680*/  PRMT R88, R78, 0x7632, R88 ;  /* 0x000076324e587816 */ /* 0x001fe20000000058 */
[----:B----4-:R-:W-:Y:S01]  /*1690*/  FADD.FTZ R107, R97, 1 ;  /* 0x3f800000616b7421 */ /* 0x010fe20000010000 */
[----:B------:R-:W-:Y:S01]  /*16a0*/  FMUL.FTZ R77, R87, -1.4426950216293334961 ;  /* 0xbfb8aa3b574d7820 */ /* 0x000fe20000410000 */
[----:B------:R-:W-:-:S02]  /*16b0*/  PRMT R97, R59, 0x7632, R97 ;  /* 0x000076323b617816 */ /* 0x000fc40000000061 */
[----:B------:R-:W-:Y:S02]  /*16c0*/  SHF.L.U32 R88, R88, 0x10, RZ ;  /* 0x0000001058587819 */ /* 0x000fe400000006ff */
[----:B------:R-:W-:Y:S01]  /*16d0*/  MUFU.RCP R99, R99 ;  /* 0x0000006300637308 */ /* 0x000fe20000001000 */
[----:B-1----:R-:W-:Y:S01]  /*16e0*/  FADD.FTZ R109, R98, 1 ;  /* 0x3f800000626d7421 */ /* 0x002fe20000010000 */
[----:B------:R-:W-:Y:S01]  /*16f0*/  SHF.L.U32 R98, R17, 0x10, RZ ;  /* 0x0000001011627819 */ /* 0x000fe200000006ff */
[----:B------:R-:W-:-:S05]  /*1700*/  FMUL.FTZ R78, R88, -1.4426950216293334961 ;  /* 0xbfb8aa3b584e7820 */ /* 0x000fca0000410000 */
[----:B------:R-:W0:Y:S01]  /*1710*/  MUFU.RCP R105, R105 ;  /* 0x0000006900697308 */ /* 0x000e220000001000 */
[----:B--2---:R-:W-:Y:S01]  /*1720*/  FADD.FTZ R108, R76, 1 ;  /* 0x3f8000004c6c7421 */ /* 0x004fe20000010000 */
[----:B------:R-:W-:-:S04]  /*1730*/  PRMT R76, R19, 0x7632, R76 ;  /* 0x00007632134c7816 */ /* 0x000fc8000000004c */
[----:B------:R-:W-:Y:S02]  /*1740*/  SHF.L.U32 R146, R76, 0x10, RZ ;  /* 0x000000104c927819 */ /* 0x000fe400000006ff */
[----:B------:R-:W1:Y:S08]  /*1750*/  MUFU.EX2 R77, R77 ;  /* 0x0000004d004d7308 */ /* 0x000e700000000800 */
[----:B------:R2:W-:Y:S08]  /*1760*/  MUFU.EX2 R134, R101 ;  /* 0x0000006500867308 */ /* 0x0005f00000000800 */
[----:B------:R-:W3:Y:S01]  /*1770*/  MUFU.EX2 R78, R78 ;  /* 0x0000004e004e7308 */ /* 0x000ee20000000800 */
[----:B--2---:R-:W-:Y:S01]  /*1780*/  SHF.L.U32 R101, R19, 0x10, RZ ;  /* 0x0000001013657819 */ /* 0x004fe200000006ff */
[----:B0-----:R-:W-:Y:S01]  /*1790*/  FADD.FTZ R19, -R105, 1 ;  /* 0x3f80000069137421 */ /* 0x001fe20000010100 */
[----:B-1----:R-:W-:-:S03]  /*17a0*/  FADD.FTZ R77, R77, 1 ;  /* 0x3f8000004d4d7421 */ /* 0x002fc60000010000 */
[----:B------:R-:W-:Y:S02]  /*17b0*/  FFMA.FTZ R19, R84, R19, 1 ;  /* 0x3f80000054137423 */ /* 0x000fe40000010013 */
[----:B------:R-:W-:Y:S08]  /*17c0*/  MUFU.RCP R107, R107 ;  /* 0x0000006b006b7308 */ /* 0x000ff00000001000 */
[----:B------:R-:W-:Y:S08]  /*17d0*/  MUFU.RCP R102, R102 ;  /* 0x0000006600667308 */ /* 0x000ff00000001000 */
[----:B------:R-:W-:Y:S08]  /*17e0*/  MUFU.RCP R108, R108 ;  /* 0x0000006c006c7308 */ /* 0x000ff00000001000 */
[----:B------:R3:W0:Y:S08]  /*17f0*/  MUFU.EX2 R130, R79 ;  /* 0x0000004f00827308 */ /* 0x0006300000000800 */
[----:B------:R-:W-:Y:S01]  /*1800*/  MUFU.RCP R109, R109 ;  /* 0x0000006d006d7308 */ /* 0x000fe20000001000 */
[----:B---3--:R-:W-:-:S07]  /*1810*/  FADD.FTZ R79, R78, 1 ;  /* 0x3f8000004e4f7421 */ /* 0x008fce0000010000 */
[----:B------:R-:W-:Y:S01]  /*1820*/  MUFU.RCP R104, R104 ;  /* 0x0000006800687308 */ /* 0x000fe20000001000 */
[----:B0-----:R-:W-:-:S07]  /*1830*/  FADD.FTZ R132, R130, 1 ;  /* 0x3f80000082847421 */ /* 0x001fce0000010000 */
[----:B------:R-:W-:Y:S08]  /*1840*/  MUFU.RCP R119, R119 ;  /* 0x0000007700777308 */ /* 0x000ff00000001000 */
[----:B------:R-:W-:Y:S08]  /*1850*/  MUFU.RCP R127, R127 ;  /* 0x0000007f007f7308 */ /* 0x000ff00000001000 */
[----:B------:R-:W-:Y:S08]  /*1860*/  MUFU.RCP R149, R126 ;  /* 0x0000007e00957308 */ /* 0x000ff00000001000 */
[----:B------:R-:W-:Y:S01]  /*1870*/  MUFU.RCP R151, R132 ;  /* 0x0000008400977308 */ /* 0x000fe20000001000 */
[----:B------:R0:W-:Y:S04]  /*1880*/  STS.128 [R24], R72 ;  /* 0x0000004818007388 */ /* 0x0001e80000000c00 */
[----:B------:R1:W-:Y:S01]  /*1890*/  STS.128 [R24+0x200], R60 ;  /* 0x0002003c18007388 */ /* 0x0003e20000000c00 */
[----:B------:R-:W-:-:S03]  /*18a0*/  NOP ;  /* 0x0000000000007918 */ /* 0x000fc60000000000 */
[----:B------:R-:W2:Y:S01]  /*18b0*/  LDS.128 R68, [R3] ;  /* 0x0000000003447984 */ /* 0x000ea20000000c00 */
[----:B0-----:R-:W-:Y:S02]  /*18c0*/  SHF.L.U32 R72, R21, 0x10, RZ ;  /* 0x0000001015487819 */ /* 0x001fe400000006ff */
[----:B------:R-:W-:Y:S02]  /*18d0*/  SHF.L.U32 R73, R22, 0x10, RZ ;  /* 0x0000001016497819 */ /* 0x000fe400000006ff */
[----:B-1----:R-:W-:Y:S02]  /*18e0*/  SHF.L.U32 R62, R58, 0x10, RZ ;  /* 0x000000103a3e7819 */ /* 0x002fe400000006ff */
[----:B------:R-:W-:Y:S02]  /*18f0*/  SHF.L.U32 R63, R59, 0x10, RZ ;  /* 0x000000103b3f7819 */ /* 0x000fe400000006ff */
[----:B------:R-:W-:Y:S02]  /*1900*/  SHF.L.U32 R61, R20, 0x10, RZ ;  /* 0x00000010143d7819 */ /* 0x000fe400000006ff */
[----:B------:R-:W-:-:S02]  /*1910*/  PRMT R20, R23, 0x7632, R20 ;  /* 0x0000763217147816 */ /* 0x000fc40000000014 */
[----:B------:R-:W-:Y:S02]  /*1920*/  SHF.L.U32 R74, R23, 0x10, RZ ;  /* 0x00000010174a7819 */ /* 0x000fe400000006ff */
[C---:B------:R-:W-:Y:S02]  /*1930*/  PRMT R21, R16.reuse, 0x7632, R21 ;  /* 0x0000763210157816 */ /* 0x040fe40000000015 */
[----:B------:R-:W-:Y:S02]  /*1940*/  SHF.L.U32 R75, R16, 0x10, RZ ;  /* 0x00000010104b7819 */ /* 0x000fe400000006ff */
[----:B------:R-:W-:Y:S01]  /*1950*/  PRMT R22, R17, 0x7632, R22 ;  /* 0x0000763211167816 */ /* 0x000fe20000000016 */
[----:B------:R-:W-:Y:S01]  /*1960*/  FADD.FTZ R17, -R99, 1 ;  /* 0x3f80000063117421 */ /* 0x000fe20000010100 */
[----:B------:R-:W-:Y:S02]  /*1970*/  PRMT R23, R18, 0x7632, R23 ;  /* 0x0000763212177816 */ /* 0x000fe40000000017 */
[----:B------:R-:W-:Y:S01]  /*1980*/  SHF.L.U32 R147, R21, 0x10, RZ ;  /* 0x0000001015937819 */ /* 0x000fe200000006ff */
[----:B------:R-:W-:Y:S01]  /*1990*/  FFMA.FTZ R17, R86, R17, 1 ;  /* 0x3f80000056117423 */ /* 0x000fe20000010011 */
[----:B------:R-:W-:Y:S01]  /*19a0*/  FADD.FTZ R21, R134, 1 ;  /* 0x3f80000086157421 */ /* 0x000fe20000010000 */
[----:B------:R-:W-:-:S02]  /*19b0*/  SHF.L.U32 R142, R22, 0x10, RZ ;  /* 0x00000010168e7819 */ /* 0x000fc400000006ff */
[----:B------:R-:W-:Y:S01]  /*19c0*/  SHF.L.U32 R144, R23, 0x10, RZ ;  /* 0x0000001017907819 */ /* 0x000fe200000006ff */
[----:B------:R-:W-:Y:S01]  /*19d0*/  MUFU.RCP R153, R21 ;  /* 0x0000001500997308 */ /* 0x000fe20000001000 */
[C---:B--2---:R-:W-:Y:S02]  /*19e0*/  SHF.L.U32 R58, R68.reuse, 0x10, RZ ;  /* 0x00000010443a7819 */ /* 0x044fe400000006ff */
[----:B------:R-:W-:Y:S02]  /*19f0*/  SHF.L.U32 R59, R69, 0x10, RZ ;  /* 0x00000010453b7819 */ /* 0x000fe400000006ff */
[----:B------:R-:W-:Y:S01]  /*1a00*/  PRMT R106, R68, 0x7632, R106 ;  /* 0x00007632446a7816 */ /* 0x000fe2000000006a */
[----:B------:R-:W-:Y:S02]  /*1a10*/  FMUL.FTZ R16, R61, R58 ;  /* 0x0000003a3d107220 */ /* 0x000fe40000410000 */
[----:B------:R0:W-:Y:S01]  /*1a20*/  MUFU.RCP R68, R77 ;  /* 0x0000004d00447308 */ /* 0x0001e20000001000 */
[----:B------:R-:W-:Y:S01]  /*1a30*/  FMUL.FTZ R18, R72, R59 ;  /* 0x0000003b48127220 */ /* 0x000fe20000410000 */
[----:B------:R-:W-:Y:S01]  /*1a40*/  PRMT R110, R69, 0x7632, R110 ;  /* 0x00007632456e7816 */ /* 0x000fe2000000006e */
[----:B------:R-:W-:Y:S01]  /*1a50*/  FMUL.FTZ R16, R99, R16 ;  /* 0x0000001063107220 */ /* 0x000fe20000410000 */
[----:B------:R-:W-:Y:S01]  /*1a60*/  PRMT R114, R71, 0x7632, R114 ;  /* 0x0000763247727816 */ /* 0x000fe20000000072 */
[----:B------:R-:W-:Y:S01]  /*1a70*/  FMUL.FTZ R18, R105, R18 ;  /* 0x0000001269127220 */ /* 0x000fe20000410000 */
[----:B------:R-:W-:Y:S01]  /*1a80*/  SHF.L.U32 R103, R71, 0x10, RZ ;  /* 0x0000001047677819 */ /* 0x000fe200000006ff */
[----:B------:R-:W-:Y:S01]  /*1a90*/  FADD.FTZ R71, R113, 1 ;  /* 0x3f80000071477421 */ /* 0x000fe20000010000 */
[----:B------:R1:W2:Y:S01]  /*1aa0*/  MUFU.RCP R69, R79 ;  /* 0x0000004f00457308 */ /* 0x0002a20000001000 */
[----:B0-----:R-:W-:Y:S01]  /*1ab0*/  FMUL.FTZ R77, R16, R17 ;  /* 0x00000011104d7220 */ /* 0x001fe20000410000 */
[----:B------:R-:W-:Y:S01]  /*1ac0*/  FMUL.FTZ R120, R18, R19 ;  /* 0x0000001312787220 */ /* 0x000fe20000410000 */
[C---:B------:R-:W-:Y:S01]  /*1ad0*/  PRMT R112, R70.reuse, 0x7632, R112 ;  /* 0x0000763246707816 */ /* 0x040fe20000000070 */
[----:B------:R-:W0:Y:S01]  /*1ae0*/  LDS.128 R16, [R3+0x10] ;  /* 0x0000100003107984 */ /* 0x000e220000000c00 */
[----:B------:R-:W-:Y:S01]  /*1af0*/  SHF.L.U32 R60, R70, 0x10, RZ ;  /* 0x00000010463c7819 */ /* 0x000fe200000006ff */
[----:B------:R-:W-:Y:S01]  /*1b00*/  FADD.FTZ R113, -R107, 1 ;  /* 0x3f8000006b717421 */ /* 0x000fe20000010100 */
[----:B------:R-:W-:Y:S01]  /*1b10*/  FADD.FTZ R70, -R102, 1 ;  /* 0x3f80000066467421 */ /* 0x000fe20000010100 */
[----:B------:R-:W-:Y:S01]  /*1b20*/  SHF.L.U32 R106, R106, 0x10, RZ ;  /* 0x000000106a6a7819 */ /* 0x000fe200000006ff */
[----:B------:R-:W-:Y:S01]  /*1b30*/  FMUL.FTZ R116, R74, R103 ;  /* 0x000000674a747220 */ /* 0x000fe20000410000 */
[----:B------:R-:W-:Y:S01]  /*1b40*/  FFMA.FTZ R121, R82, R113, 1 ;  /* 0x3f80000052797423 */ /* 0x000fe20000010071 */
[----:B------:R-:W-:Y:S01]  /*1b50*/  FFMA.FTZ R78, R83, R70, 1 ;  /* 0x3f800000534e7423 */ /* 0x000fe20000010046 */
[----:B------:R-:W-:Y:S01]  /*1b60*/  FMUL.FTZ R113, R73, R60 ;  /* 0x0000003c49717220 */ /* 0x000fe20000410000 */
[----:B------:R-:W-:Y:S01]  /*1b70*/  FADD.FTZ R70, -R108, 1 ;  /* 0x3f8000006c467421 */ /* 0x000fe20000010100 */
[----:B-1----:R-:W-:Y:S01]  /*1b80*/  FMUL.FTZ R79, R111, R106 ;  /* 0x0000006a6f4f7220 */ /* 0x002fe20000410000 */
[----:B------:R-:W-:Y:S01]  /*1b90*/  SHF.L.U32 R112, R112, 0x10, RZ ;  /* 0x0000001070707819 */ /* 0x000fe200000006ff */
[----:B------:R-:W-:Y:S01]  /*1ba0*/  FMUL.FTZ R113, R102, R113 ;  /* 0x0000007166717220 */ /* 0x000fe20000410000 */
[----:B------:R-:W-:Y:S01]  /*1bb0*/  FFMA.FTZ R70, R85, R70, 1 ;  /* 0x3f80000055467423 */ /* 0x000fe20000010046 */
[----:B------:R-:W-:Y:S01]  /*1bc0*/  FMUL.FTZ R79, R108, R79 ;  /* 0x0000004f6c4f7220 */ /* 0x000fe20000410000 */
[----:B------:R-:W1:Y:S01]  /*1bd0*/  MUFU.RCP R71, R71 ;  /* 0x0000004700477308 */ /* 0x000e620000001000 */
[----:B------:R-:W-:Y:S01]  /*1be0*/  FMUL.FTZ R122, R113, R78 ;  /* 0x0000004e717a7220 */ /* 0x000fe20000410000 */
[----:B------:R-:W-:Y:S01]  /*1bf0*/  FMUL.FTZ R116, R107, R116 ;  /* 0x000000746b747220 */ /* 0x000fe20000410000 */
[----:B------:R-:W-:Y:S01]  /*1c00*/  FMUL.FTZ R78, R79, R70 ;  /* 0x000000464f4e7220 */ /* 0x000fe20000410000 */
[----:B--2---:R-:W-:Y:S01]  /*1c10*/  FADD.FTZ R79, -R69, 1 ;  /* 0x3f800000454f7421 */ /* 0x004fe20000010100 */
[----:B------:R-:W-:Y:S01]  /*1c20*/  SHF.L.U32 R110, R110, 0x10, RZ ;  /* 0x000000106e6e7819 */ /* 0x000fe200000006ff */
[----:B------:R-:W-:Y:S01]  /*1c30*/  FMUL.FTZ R124, R116, R121 ;  /* 0x00000079747c7220 */ /* 0x000fe20000410000 */
[----:B------:R-:W-:Y:S01]  /*1c40*/  SHF.L.U32 R113, R114, 0x10, RZ ;  /* 0x0000001072717819 */ /* 0x000fe200000006ff */
[----:B------:R-:W-:Y:S01]  /*1c50*/  FMUL.FTZ R114, R117, R112 ;  /* 0x0000007075727220 */ /* 0x000fe20000410000 */
        /* <DEDUP_REMOVED lines=9> */
[C---:B-1----:R-:W-:Y:S01]  /*1cf0*/  FADD.FTZ R123, -R71.reuse, 1 ;  /* 0x3f800000477b7421 */ /* 0x042fe20000010100 */
[----:B------:R-:W-:Y:S01]  /*1d00*/  FMUL.FTZ R116, R71, R116 ;  /* 0x0000007447747220 */ /* 0x000fe20000410000 */
[----:B------:R-:W-:Y:S01]  /*1d10*/  FMUL.FTZ R79, R79, R20 ;  /* 0x000000144f4f7220 */ /* 0x000fe20000410000 */
[----:B------:R-:W-:Y:S01]  /*1d20*/  FADD.FTZ R20, R128, 1 ;  /* 0x3f80000080147421 */ /* 0x000fe20000010000 */
[----:B------:R-:W-:Y:S01]  /*1d30*/  FFMA.FTZ R123, R90, R123, 1 ;  /* 0x3f8000005a7b7423 */ /* 0x000fe2000001007b */
[----:B------:R-:W-:Y:S01]  /*1d40*/  FADD.FTZ R23, -R153, 1 ;  /* 0x3f80000099177421 */ /* 0x000fe20000010100 */
[----:B------:R-:W-:Y:S01]  /*1d50*/  FMUL.FTZ R105, R84, R105 ;  /* 0x0000006954697220 */ /* 0x000fe20000410000 */
[----:B0-----:R-:W-:Y:S01]  /*1d60*/  SHF.L.U32 R114, R16, 0x10, RZ ;  /* 0x0000001010727819 */ /* 0x001fe200000006ff */
[----:B------:R-:W-:Y:S01]  /*1d70*/  FMUL.FTZ R131, R116, R123 ;  /* 0x0000007b74837220 */ /* 0x000fe20000410000 */
[----:B------:R-:W-:Y:S01]  /*1d80*/  PRMT R118, R16, 0x7632, R118 ;  /* 0x0000763210767816 */ /* 0x000fe20000000076 */
[----:B------:R0:W1:Y:S01]  /*1d90*/  MUFU.RCP R148, R20 ;  /* 0x0000001400947308 */ /* 0x0000620000001000 */
[----:B------:R-:W-:Y:S01]  /*1da0*/  PRMT R128, R17, 0x7632, R128 ;  /* 0x0000763211807816 */ /* 0x000fe20000000080 */
[----:B------:R-:W-:Y:S01]  /*1db0*/  FMUL.FTZ R16, R75, R114 ;  /* 0x000000724b107220 */ /* 0x000fe20000410000 */
[----:B------:R-:W-:Y:S01]  /*1dc0*/  SHF.L.U32 R121, R17, 0x10, RZ ;  /* 0x0000001011797819 */ /* 0x000fe200000006ff */
[C---:B------:R-:W-:Y:S01]  /*1dd0*/  FADD.FTZ R17, -R109.reuse, 1 ;  /* 0x3f8000006d117421 */ /* 0x040fe20000010100 */
[----:B------:R-:W-:Y:S01]  /*1de0*/  SHF.L.U32 R123, R18, 0x10, RZ ;  /* 0x00000010127b7819 */ /* 0x000fe200000006ff */
[----:B------:R-:W-:Y:S01]  /*1df0*/  FMUL.FTZ R16, R109, R16 ;  /* 0x000000106d107220 */ /* 0x000fe20000410000 */
[----:B------:R-:W-:Y:S01]  /*1e00*/  SHF.L.U32 R118, R118, 0x10, RZ ;  /* 0x0000001076767819 */ /* 0x000fe200000006ff */
[----:B------:R-:W-:Y:S01]  /*1e10*/  FFMA.FTZ R17, R80, R17, 1 ;  /* 0x3f80000050117423 */ /* 0x000fe20000010011 */
[----:B------:R-:W-:Y:S01]  /*1e20*/  PRMT R130, R18, 0x7632, R130 ;  /* 0x0000763212827816 */ /* 0x000fe20000000082 */
[----:B------:R-:W-:Y:S01]  /*1e30*/  FMUL.FTZ R126, R100, R123 ;  /* 0x0000007b647e7220 */ /* 0x000fe20000410000 */
[----:B------:R-:W-:Y:S01]  /*1e40*/  PRMT R133, R19, 0x7632, R133 ;  /* 0x0000763213857816 */ /* 0x000fe20000000085 */
[----:B0-----:R-:W-:Y:S01]  /*1e50*/  FMUL.FTZ R20, R16, R17 ;  /* 0x0000001110147220 */ /* 0x001fe20000410000 */
[----:B------:R-:W-:Y:S01]  /*1e60*/  FADD.FTZ R16, -R104, 1 ;  /* 0x3f80000068107421 */ /* 0x000fe20000010100 */
[----:B------:R-:W-:Y:S01]  /*1e70*/  FADD.FTZ R17, -R119, 1 ;  /* 0x3f80000077117421 */ /* 0x000fe20000010100 */
[----:B------:R-:W-:Y:S01]  /*1e80*/  SHF.L.U32 R116, R19, 0x10, RZ ;  /* 0x0000001013747819 */ /* 0x000fe200000006ff */
[----:B------:R-:W-:Y:S01]  /*1e90*/  FADD.FTZ R19, -R127, 1 ;  /* 0x3f8000007f137421 */ /* 0x000fe20000010100 */
[----:B------:R-:W-:Y:S01]  /*1ea0*/  FFMA.FTZ R18, R81, R16, 1 ;  /* 0x3f80000051127423 */ /* 0x000fe20000010010 */
[----:B------:R-:W-:Y:S01]  /*1eb0*/  FFMA.FTZ R132, R0, R17, 1 ;  /* 0x3f80000000847423 */ /* 0x000fe20000010011 */
[----:B------:R-:W-:Y:S01]  /*1ec0*/  FADD.FTZ R17, -R149, 1 ;  /* 0x3f80000095117421 */ /* 0x000fe20000010100 */
[----:B------:R-:W-:Y:S01]  /*1ed0*/  FMUL.FTZ R16, R147, R118 ;  /* 0x0000007693107220 */ /* 0x000fe20000410000 */
[----:B------:R-:W-:Y:S01]  /*1ee0*/  FFMA.FTZ R135, R2, R19, 1 ;  /* 0x3f80000002877423 */ /* 0x000fe20000010013 */
        /* <DEDUP_REMOVED lines=8> */
[----:B------:R-:W-:Y:S01]  /*1f70*/  FADD.FTZ R17, -R151, 1 ;  /* 0x3f80000097117421 */ /* 0x000fe20000010100 */
[----:B------:R-:W-:Y:S01]  /*1f80*/  FMUL.FTZ R134, R101, R116 ;  /* 0x0000007465867220 */ /* 0x000fe20000410000 */
[----:B------:R-:W-:Y:S01]  /*1f90*/  SHF.L.U32 R152, R130, 0x10, RZ ;  /* 0x0000001082987819 */ /* 0x000fe200000006ff */
[----:B------:R-:W-:Y:S01]  /*1fa0*/  FMUL.FTZ R126, R19, R18 ;  /* 0x00000012137e7220 */ /* 0x000fe20000410000 */
[----:B------:R-:W-:Y:S01]  /*1fb0*/  SHF.L.U32 R154, R133, 0x10, RZ ;  /* 0x00000010859a7819 */ /* 0x000fe200000006ff */
[----:B------:R-:W-:Y:S01]  /*1fc0*/  FFMA.FTZ R19, R96, R17, 1 ;  /* 0x3f80000060137423 */ /* 0x000fe20000010011 */
[----:B------:R-:W-:Y:S01]  /*1fd0*/  FMUL.FTZ R134, R127, R134 ;  /* 0x000000867f867220 */ /* 0x000fe20000410000 */
[----:B-1----:R-:W-:Y:S01]  /*1fe0*/  FADD.FTZ R16, -R148, 1 ;  /* 0x3f80000094107421 */ /* 0x002fe20000010100 */
[----:B------:R-:W-:Y:S01]  /*1ff0*/  FMUL.FTZ R17, R142, R150 ;  /* 0x000000968e117220 */ /* 0x000fe20000410000 */
[----:B------:R-:W-:Y:S01]  /*2000*/  FMUL.FTZ R18, R144, R152 ;  /* 0x0000009890127220 */ /* 0x000fe20000410000 */
        /* <DEDUP_REMOVED lines=37> */
[C---:B------:R-:W-:Y:S01]  /*2260*/  PRMT R128, R11.reuse, 0x7632, R128 ;  /* 0x000076320b807816 */ /* 0x040fe20000000080 */
[----:B------:R-:W-:Y:S01]  /*2270*/  FMUL.FTZ R153, R94, R153 ;  /* 0x000000995e997220 */ /* 0x000fe20000410000 */
[----:B------:R-:W-:Y:S01]  /*2280*/  SHF.L.U32 R131, R11, 0x10, RZ ;  /* 0x000000100b837819 */ /* 0x000fe200000006ff */
[----:B------:R-:W-:Y:S01]  /*2290*/  STS.128 [R3], R16 ;  /* 0x0000001003007388 */ /* 0x000fe20000000c00 */
[----:B------:R-:W-:Y:S01]  /*22a0*/  IMAD.WIDE.U32 R8, R27, 0x10, R8 ;  /* 0x000000101b087825 */ /* 0x000fe200078e0008 */
[----:B------:R-:W-:-:S03]  /*22b0*/  PRMT R129, R10, 0x7632, R129 ;  /* 0x000076320a817816 */ /* 0x000fc60000000081 */
[----:B------:R-:W-:Y:S01]  /*22c0*/  FMUL.FTZ R11, R90, R71 ;  /* 0x000000475a0b7220 */ /* 0x000fe20000410000 */
[----:B------:R-:W-:Y:S01]  /*22d0*/  STS.128 [R3+0x10], R20 ;  /* 0x0000101403007388 */ /* 0x000fe20000000c00 */
[----:B------:R-:W-:-:S03]  /*22e0*/  NOP ;  /* 0x0000000000007918 */ /* 0x000fc60000000000 */
[----:B------:R-:W0:Y:S01]  /*22f0*/  LDS.128 R4, [R24+0x200] ;  /* 0x0002000018047984 */ /* 0x000e220000000c00 */
[----:B------:R-:W-:Y:S01]  /*2300*/  SHF.L.U32 R133, R10, 0x10, RZ ;  /* 0x000000100a857819 */ /* 0x000fe200000006ff */
[----:B------:R-:W-:Y:S01]  /*2310*/  FMUL.FTZ R10, R88, R69 ;  /* 0x00000045580a7220 */ /* 0x000fe20000410000 */
[----:B------:R-:W-:Y:S01]  /*2320*/  PRMT R120, R64, 0x7632, R120 ;  /* 0x0000763240787816 */ /* 0x000fe20000000078 */
[----:B------:R-:W1:Y:S01]  /*2330*/  LDS.128 R76, [R24] ;  /* 0x00000000184c7984 */ /* 0x000e620000000c00 */
[----:B------:R-:W-:Y:S01]  /*2340*/  PRMT R122, R65, 0x7632, R122 ;  /* 0x00007632417a7816 */ /* 0x000fe2000000007a */
[----:B------:R-:W-:Y:S01]  /*2350*/  FMUL.FTZ R90, R72, R105 ;  /* 0x00000069485a7220 */ /* 0x000fe20000410000 */
        /* <DEDUP_REMOVED lines=18> */
[----:B0-----:R-:W-:Y:S04]  /*2480*/  STG.E.128 desc[UR30][R8.64+0x200], R4 ;  /* 0x0002000408007986 */ /* 0x001fe8000c101d1e */
[----:B-1----:R0:W-:Y:S02]  /*2490*/  STG.E.128 desc[UR30][R8.64], R76 ;  /* 0x0000004c08007986 */ /* 0x0021e4000c101d1e */
[----:B0-----:R-:W-:Y:S01]  /*24a0*/  FMUL.FTZ R76, R70, R11 ;  /* 0x0000000b464c7220 */ /* 0x001fe20000410000 */
[----:B------:R-:W-:Y:S01]  /*24b0*/  FMUL.FTZ R78, R117, R10 ;  /* 0x0000000a754e7220 */ /* 0x000fe20000410000 */
[----:B------:R-:W-:Y:S01]  /*24c0*/  FMUL.FTZ R70, R144, R151 ;  /* 0x0000009790467220 */ /* 0x000fe20000410000 */
        /* <DEDUP_REMOVED lines=44> */
.L_x_5816:
        /* <DEDUP_REMOVED lines=8> */
[----:B0-----:R-:W-:Y:S01]  /*2810*/  SHF.L.U32 R5, R138, 0x10, RZ ;  /* 0x000000108a057819 */ /* 0x001fe200000006ff */
[----:B------:R-:W-:Y:S01]  /*2820*/  FFMA.FTZ R53, R90, R57, R53 ;  /* 0x000000395a357223 */ /* 0x000fe20000010035 */
[----:B------:R-:W-:Y:S01]  /*2830*/  SHF.L.U32 R7, R140, 0x10, RZ ;  /* 0x000000108c077819 */ /* 0x000fe200000006ff */
[--C-:B-----5:R-:W-:Y:S01]  /*2840*/  FADD.FTZ R107, R139, R52.reuse ;  /* 0x000000348b6b7221 */ /* 0x120fe20000010000 */
[----:B------:R-:W-:Y:S01]  /*2850*/  SHF.L.U32 R99, R120, 0x10, RZ ;  /* 0x0000001078637819 */ /* 0x000fe200000006ff */
[----:B------:R-:W-:Y:S01]  /*2860*/  FFMA.FTZ R2, R80, R93, R53 ;  /* 0x0000005d50027223 */ /* 0x000fe20000010035 */
[--C-:B------:R-:W-:Y:S01]  /*2870*/  FADD.FTZ R140, R5, R52.reuse ;  /* 0x00000034058c7221 */ /* 0x100fe20000010000 */
[----:B------:R-:W-:Y:S01]  /*2880*/  SHF.L.U32 R101, R122, 0x10, RZ ;  /* 0x000000107a657819 */ /* 0x000fe200000006ff */
[----:B------:R-:W-:Y:S01]  /*2890*/  FADD.FTZ R108, R141, R52 ;  /* 0x000000348d6c7221 */ /* 0x000fe20000010000 */
[----:B------:R-:W-:Y:S01]  /*28a0*/  FFMA.FTZ R9, R73, R62, R2 ;  /* 0x0000003e49097223 */ /* 0x000fe20000010002 */
[----:B------:R-:W-:Y:S01]  /*28b0*/  SHF.L.U32 R103, R124, 0x10, RZ ;  /* 0x000000107c677819 */ /* 0x000fe200000006ff */
[----:B------:R-:W-:Y:S01]  /*28c0*/  FADD.FTZ R111, R137, R52 ;  /* 0x00000034896f7221 */ /* 0x000fe20000010000 */
        /* <DEDUP_REMOVED lines=14> */
[----:B------:R-:W-:-:S02]  /*29b0*/  HFMA2 R81, -RZ, RZ, 0, 0 ;  /* 0x00000000ff517431 */ /* 0x000fc400000001ff */
[--C-:B------:R-:W-:Y:S01]  /*29c0*/  FADD.FTZ R114, R135, R52.reuse ;  /* 0x0000003487727221 */ /* 0x100fe20000010000 */
[----:B------:R-:W-:Y:S02]  /*29d0*/  HFMA2 R83, -RZ, RZ, 0, 0 ;  /* 0x00000000ff537431 */ /* 0x000fe400000001ff */
[----:B------:R-:W-:Y:S01]  /*29e0*/  FFMA.FTZ R5, R74, R99, R5 ;  /* 0x000000634a057223 */ /* 0x000fe20000010005 */
[----:B------:R-:W-:Y:S02]  /*29f0*/  HFMA2 R85, -RZ, RZ, 0, 0 ;  /* 0x00000000ff557431 */ /* 0x000fe400000001ff */
[----:B------:R-:W-:Y:S01]  /*2a00*/  FADD.FTZ R126, R133, R52 ;  /* 0x00000034857e7221 */ /* 0x000fe20000010000 */
[----:B------:R-:W-:Y:S02]  /*2a10*/  HFMA2 R87, -RZ, RZ, 0, 0 ;  /* 0x00000000ff577431 */ /* 0x000fe400000001ff */
[----:B------:R-:W-:Y:S01]  /*2a20*/  FFMA.FTZ R5, R86, R65, R5 ;  /* 0x0000004156057223 */ /* 0x000fe20000010005 */
[----:B------:R-:W-:-:S02]  /*2a30*/  HFMA2 R89, -RZ, RZ, 0, 0 ;  /* 0x00000000ff597431 */ /* 0x000fc400000001ff */
        /* <DEDUP_REMOVED lines=43> */
[----:B------:R-:W-:Y:S01]  /*2cf0*/  USHF.L.U32 UR8, UR28, 0x8, URZ ;  /* 0x000000081c087899 */ /* 0x000fe200080006ff */
[----:B------:R-:W-:Y:S01]  /*2d00*/  IADD3 R190, PT, PT, R12, UR6, RZ ;  /* 0x000000060cbe7c10 */ /* 0x000fe2000fffe0ff */
[----:B------:R-:W1:Y:S01]  /*2d10*/  LDCU UR41, c[0x0][0x394] ;  /* 0x00007280ff2977ac */ /* 0x000e620008000800 */
[----:B------:R-:W-:Y:S02]  /*2d20*/  MOV R75, RZ ;  /* 0x000000ff004b7202 */ /* 0x000fe40000000f00 */
[----:B------:R-:W2:Y:S01]  /*2d30*/  LDC.64 R16, c[0x0][0x440] ;  /* 0x00011000ff107b82 */ /* 0x000ea20000000a00 */
[----:B------:R-:W-:Y:S01]  /*2d40*/  PLOP3.LUT P0, PT, PT, PT, UP0, 0x80, 0x8 ;  /* 0x000000000008781c */ /* 0x000fe20003f0f008 */
[----:B------:R-:W-:Y:S01]  /*2d50*/  ULOP3.LUT UR33, UR8, 0x100, URZ, 0xc0, !UPT ;  /* 0x0000010008217892 */ /* 0x000fe2000f8ec0ff */
[----:B------:R-:W-:Y:S01]  /*2d60*/  IADD3.X R23, PT, PT, RZ, R25, RZ, P1, !PT ;  /* 0x00000019ff177210 */ /* 0x000fe20000ffe4ff */
[----:B------:R-:W3:Y:S01]  /*2d70*/  LDCU UR42, c[0x0][0x38c] ;  /* 0x00007180ff2a77ac */ /* 0x000ee20008000800 */
[----:B------:R-:W-:-:S03]  /*2d80*/  ISETP.EQ.AND P0, PT, R125, RZ, P0 ;  /* 0x000000ff7d00720c */ /* 0x000fc60000702270 */
[----:B------:R-:W4:Y:S01]  /*2d90*/  LDC.64 R18, c[0x0][0x3a8] ;  /* 0x0000ea00ff127b82 */ /* 0x000f220000000a00 */
[----:B------:R-:W0:Y:S01]  /*2da0*/  LDCU UR40, c[0x0][0x388] ;  /* 0x00007100ff2877ac */ /* 0x000e220008000800 */
[----:B------:R-:W0:Y:S06]  /*2db0*/  LDCU.64 UR34, c[0x0][0x450] ;  /* 0x00008a00ff2277ac */ /* 0x000e2c0008000a00 */
[----:B------:R-:W0:Y:S01]  /*2dc0*/  LDC.64 R20, c[0x0][0x4d0] ;  /* 0x00013400ff147b82 */ /* 0x000e220000000a00 */
[----:B------:R-:W0:Y:S01]  /*2dd0*/  LDCU.64 UR36, c[0x0][0x3e0] ;  /* 0x00007c00ff2477ac */ /* 0x000e220008000a00 */
[----:B------:R-:W0:Y:S01]  /*2de0*/  LDCU.64 UR38, c[0x0][0x538] ;  /* 0x0000a700ff2677ac */ /* 0x000e220008000a00 */
[----:B-1----:R-:W-:-:S05]  /*2df0*/  UMOV UR8, URZ ;  /* 0x000000ff00087c82 */ /* 0x002fca0008000000 */
.L_x_5862:
[----:B0-----:R-:W-:-:S04]  /*2e00*/  IMAD.WIDE.U32 R4, R112, UR8, RZ ;  /* 0x0000000870047c25 */ /* 0x001fc8000f8e00ff */
[----:B------:R-:W-:Y:S01]  /*2e10*/  IMAD R5, R113, UR8, R5 ;  /* 0x0000000871057c24 */ /* 0x000fe2000f8e0205 */
[----:B------:R-:W-:-:S04]  /*2e20*/  LEA R142, P1, R4, R50, 0x1 ;  /* 0x00000032048e7211 */ /* 0x000fc800078208ff */
[----:B------:R-:W-:-:S03]  /*2e30*/  LEA.HI.X R143, R4, R48, R5, 0x1, P1 ;  /* 0x00000030048f7211 */ /* 0x000fc600008f0c05 */
[----:B------:R-:W-:-:S05]  /*2e40*/  IMAD.WIDE.U32 R142, R27, 0x10, R142 ;  /* 0x000000101b8e7825 */ /* 0x000fca00078e008e */
[----:B---3--:R-:W5:Y:S04]  /*2e50*/  LDG.E.128 R4, desc[UR30][R142.64] ;  /* 0x0000001e8e047981 */ /* 0x008f68000c1e1d00 */
[----:B------:R-:W3:Y:S01]  /*2e60*/  LDG.E.128 R8, desc[UR30][R142.64+0x200] ;  /* 0x0002001e8e087981 */ /* 0x000ee2000c1e1d00 */
[----:B------:R-:W-:Y:S02]  /*2e70*/  MOV R60, UR16 ;  /* 0x00000010003c7c02 */ /* 0x000fe40008000f00 */
[----:B------:R-:W-:Y:S02]  /*2e80*/  MOV R59, UR20 ;  /* 0x00000014003b7c02 */ /* 0x000fe40008000f00 */
[----:B------:R-:W-:Y:S02]  /*2e90*/  MOV R58, R60 ;  /* 0x0000003c003a7202 */ /* 0x000fe40000000f00 */
[----:B------:R-:W-:-:S03]  /*2ea0*/  MOV R61, UR17 ;  /* 0x00000011003d7c02 */ /* 0x000fc60008000f00 */
[----:B----4-:R-:W-:-:S04]  /*2eb0*/  IMAD.WIDE.U32 R58, R18, UR8, R58 ;  /* 0x00000008123a7c25 */ /* 0x010fc8000f8e003a */
[----:B------:R-:W-:Y:S01]  /*2ec0*/  IMAD R2, R19, UR8, R59 ;  /* 0x0000000813027c24 */ /* 0x000fe2000f8e023b */
[----:B--2---:R-:W-:-:S04]  /*2ed0*/  LEA R60, P1, R58, R16, 0x2 ;  /* 0x000000103a3c7211 */ /* 0x004fc800078210ff */
        /* <DEDUP_REMOVED lines=10> */
[----:B-----5:R-:W-:Y:S04]  /*2f80*/  STS.128 [R24], R4 ;  /* 0x0000000418007388 */ /* 0x020fe80000000c00 */
[----:B---3--:R-:W-:Y:S01]  /*2f90*/  STS.128 [R24+0x200], R8 ;  /* 0x0002000818007388 */ /* 0x008fe20000000c00 */
[----:B------:R-:W-:-:S03]  /*2fa0*/  NOP ;  /* 0x0000000000007918 */ /* 0x000fc60000000000 */
[----:B------:R0:W3:Y:S01]  /*2fb0*/  LDG.E R203, desc[UR30][R58.64] ;  /* 0x0000001e3acb7981 */ /* 0x0000e2000c1e1900 */
[----:B-1----:R-:W1:Y:S01]  /*2fc0*/  S2UR UR10, SR_CgaCtaId ;  /* 0x00000000000a79c3 */ /* 0x002e620000008800 */
[----:B------:R-:W-:Y:S01]  /*2fd0*/  UIADD3 UR11, UPT, UPT, UR33, UR8, URZ ;  /* 0x00000008210b7290 */ /* 0x000fe2000fffe0ff */
[C---:B------:R-:W-:Y:S01]  /*2fe0*/  ISETP.NE.AND P2, PT, R12.reuse, RZ, PT ;  /* 0x000000ff0c00720c */ /* 0x040fe20003f45270 */
[----:B------:R-:W4:Y:S01]  /*2ff0*/  LDS.128 R4, [R3] ;  /* 0x0000000003047984 */ /* 0x000f220000000c00 */
        /* <DEDUP_REMOVED lines=14> */
[----:B------:R-:W-:Y:S02]  /*30e0*/  BSSY.RECONVERGENT B0, `(.L_x_5818) ;  /* 0x0000070000007945 */ /* 0x000fe40003800200 */
        /* <DEDUP_REMOVED lines=19> */
[----:B----4-:R-:W-:-:S02]  /*3220*/  PRMT R156, R4, 0x7632, R156 ;  /* 0x00007632049c7816 */ /* 0x010fc4000000009c */
[----:B0-----:R-:W-:-:S05]  /*3230*/  SHF.L.U32 R58, R4, 0x10, RZ ;  /* 0x00000010043a7819 */ /* 0x001fca00000006ff */
[----:B------:R-:W0:Y:S01]  /*3240*/  MUFU.EX2 R145, R145 ;  /* 0x0000009100917308 */ /* 0x000e220000000800 */
[----:B------:R-:W-:Y:S02]  /*3250*/  LEA R4, R147, UR10, 0x2 ;  /* 0x0000000a93047c11 */ /* 0x000fe4000f8e10ff */
[----:B-----5:R-:W-:Y:S02]  /*3260*/  PRMT R160, R9, 0x7632, R160 ;  /* 0x0000763209a07816 */ /* 0x020fe400000000a0 */
[----:B------:R-:W-:Y:S01]  /*3270*/  PRMT R164, R5, 0x7632, R164 ;  /* 0x0000763205a47816 */ /* 0x000fe200000000a4 */
[----:B--2---:R2:W-:Y:S01]  /*3280*/  STS [R4+0x1d10], R181 ;  /* 0x001d10b504007388 */ /* 0x0045e20000000800 */
[----:B------:R-:W-:Y:S01]  /*3290*/  PRMT R163, R6, 0x7632, R163 ;  /* 0x0000763206a37816 */ /* 0x000fe200000000a3 */
[----:B------:R-:W4:Y:S01]  /*32a0*/  MUFU.EX2 R144, R144 ;  /* 0x0000009000907308 */ /* 0x000f220000000800 */
[----:B------:R-:W-:Y:S02]  /*32b0*/  PRMT R162, R7, 0x7632, R162 ;  /* 0x0000763207a27816 */ /* 0x000fe400000000a2 */
[----:B------:R-:W-:-:S02]  /*32c0*/  PRMT R161, R8, 0x7632, R161 ;  /* 0x0000763208a17816 */ /* 0x000fc400000000a1 */
[----:B------:R-:W-:Y:S02]  /*32d0*/  PRMT R159, R10, 0x7632, R159 ;  /* 0x000076320a9f7816 */ /* 0x000fe4000000009f */
[C---:B------:R-:W-:Y:S01]  /*32e0*/  PRMT R158, R11.reuse, 0x7632, R158 ;  /* 0x000076320b9e7816 */ /* 0x040fe2000000009e */
[----:B------:R-:W0:Y:S01]  /*32f0*/  MUFU.EX2 R143, R143 ;  /* 0x0000008f008f7308 */ /* 0x000e220000000800 */
[----:B------:R-:W-:Y:S01]  /*3300*/  SHF.L.U32 R165, R11, 0x10, RZ ;  /* 0x000000100ba57819 */ /* 0x000fe200000006ff */
[----:B------:R-:W-:Y:S01]  /*3310*/  FMUL.FTZ R11, R136, R101 ;  /* 0x00000065880b7220 */ /* 0x000fe20000410000 */
[----:B------:R-:W-:Y:S01]  /*3320*/  SHF.L.U32 R154, R10, 0x10, RZ ;  /* 0x000000100a9a7819 */ /* 0x000fe200000006ff */
[----:B--2---:R-:W-:Y:S01]  /*3330*/  FMUL.FTZ R4, R111, R64 ;  /* 0x000000406f047220 */ /* 0x004fe20000410000 */
[----:B------:R-:W-:Y:S02]  /*3340*/  SHF.L.U32 R160, R160, 0x10, RZ ;  /* 0x00000010a0a07819 */ /* 0x000fe400000006ff */
        /* <DEDUP_REMOVED lines=34> */
[----:B------:R-:W-:Y:S01]  /*3570*/  FMUL.FTZ R168, R162, R7 ;  /* 0x00000007a2a87220 */ /* 0x000fe20000410000 */
[----:B------:R-:W-:Y:S01]  /*3580*/  FMUL.FTZ R167, R161, R6 ;  /* 0x00000006a1a77220 */ /* 0x000fe20000410000 */
[----:B------:R-:W-:Y:S01]  /*3590*/  FMUL.FTZ R155, R159, R8 ;  /* 0x000000089f9b7220 */ /* 0x000fe20000410000 */
[----:B------:R-:W-:-:S04]  /*35a0*/  FMUL.FTZ R11, R158, R183 ;  /* 0x000000b79e0b7220 */ /* 0x000fc80000410000 */
        /* <DEDUP_REMOVED lines=33> */
.L_x_5819:
[----:B------:R-:W-:-:S06]  /*37c0*/  LEA R205, R12, UR10, 0x2 ;  /* 0x0000000a0ccd7c11 */ /* 0x000fcc000f8e10ff */
[----:B------:R-:W0:Y:S02]  /*37d0*/  LDS R205, [R205+0x2514] ;  /* 0x00251400cdcd7984 */ /* 0x000e240000000800 */
.L_x_5820:
[----:B------:R-:W-:Y:S05]  /*37e0*/  BSYNC.RECONVERGENT B0 ;  /* 0x0000000000007941 */ /* 0x000fea0003800200 */
.L_x_5818:
[----:B------:R-:W2:Y:S01]  /*37f0*/  @P0 LDC R5, c[0x0][0x38c] ;  /* 0x0000e300ff050b82 */ /* 0x000ea20000000800 */
[----:B------:R-:W-:Y:S01]  /*3800*/  MOV R4, UR24 ;  /* 0x0000001800047c02 */ /* 0x000fe20008000f00 */
[----:B------:R-:W-:Y:S01]  /*3810*/  HFMA2 R8, -RZ, RZ, 1.875, 0 ;  /* 0x3f800000ff087431 */ /* 0x000fe200000001ff */
[----:B------:R-:W-:Y:S02]  /*3820*/  MOV R7, 0x8 ;  /* 0x0000000800077802 */ /* 0x000fe40000000f00 */
[----:B------:R-:W-:Y:S01]  /*3830*/  @P0 IADD3 R4, PT, PT, R4, -0x2, RZ ;  /* 0xfffffffe04040810 */ /* 0x000fe20007ffe0ff */
[----:B------:R-:W-:Y:S01]  /*3840*/  FMUL.FTZ R6, R181, R146 ;  /* 0x00000092b5067220 */ /* 0x000fe20000410000 */
[----:B------:R-:W-:-:S03]  /*3850*/  MOV R9, RZ ;  /* 0x000000ff00097202 */ /* 0x000fc60000000f00 */
        /* <DEDUP_REMOVED lines=71> */
.L_x_5880:
[----:B------:R-:W-:Y:S01]  /*3cd0*/  ISETP.GE.AND P3, PT, R54, 0x10, PT ;  /* 0x000000103600780c */ /* 0x000fe20003f66270 */
[----:B----4-:R-:W-:Y:S01]  /*3ce0*/  FFMA.FTZ R5, R7, R5, R4 ;  /* 0x0000000507057223 */ /* 0x010fe20000010004 */
[----:B------:R-:W-:-:S04]  /*3cf0*/  UMOV UR9, 0xffffffff ;  /* 0xffffffff00097882 */ /* 0x000fc80000000000 */
[----:B------:R-:W-:-:S07]  /*3d00*/  FSEL R183, R4, R5, !P3 ;  /* 0x0000000504b77208 */ /* 0x000fce0005800000 */
[----:B--23--:R-:W-:Y:S01]  /*3d10*/  @P3 FMUL.FTZ R7, R7, R206 ;  /* 0x000000ce07073220 */ /* 0x00cfe20000410000 */
[----:B------:R-:W-:Y:S06]  /*3d20*/  BRA.DIV UR9, `(.L_x_5823) ;  /* 0x00000032091c7947 */ /* 0x000fec000b800000 */
.L_x_5883:
[----:B------:R-:W-:-:S03]  /*3d30*/  UMOV UR9, 0xffffffff ;  /* 0xffffffff00097882 */ /* 0x000fc60000000000 */
[----:B------:R-:W-:Y:S05]  /*3d40*/  BRA.DIV UR9, `(.L_x_5824) ;  /* 0x00000032093c7947 */ /* 0x000fea000b800000 */
.L_x_5886:
[----:B------:R-:W-:-:S03]  /*3d50*/  UMOV UR9, 0xffffffff ;  /* 0xffffffff00097882 */ /* 0x000fc60000000000 */
[----:B------:R-:W-:Y:S05]  /*3d60*/  BRA.DIV UR9, `(.L_x_5825) ;  /* 0x00000032095c7947 */ /* 0x000fea000b800000 */
[----:B------:R2:W3:Y:S04]  /*3d70*/  SHFL.UP PT, R184, R7, 0x1, RZ ;  /* 0x0420000007b87989 */ /* 0x0004e800000e00ff */
[----:B------:R-:W4:Y:S04]  /*3d80*/  SHFL.UP PT, R183, R183, 0x1, RZ ;  /* 0x04200000b7b77989 */ /* 0x000f2800000e00ff */
[----:B-----5:R2:W0:Y:S04]  /*3d90*/  SHFL.IDX PT, R4, R8, RZ, 0x1f ;  /* 0x00001fff08047589 */ /* 0x02042800000e0000 */
[----:B------:R2:W0:Y:S02]  /*3da0*/  SHFL.IDX PT, R5, R9, RZ, 0x1f ;  /* 0x00001fff09057589 */ /* 0x00042400000e0000 */
.L_x_5892:
[----:B--2---:R-:W2:Y:S01]  /*3db0*/  LDS.64 R6, [R26+0x1900] ;  /* 0x001900001a067984 */ /* 0x004ea20000000a00 */
[C---:B0--34-:R-:W-:Y:S01]  /*3dc0*/  @P2 FFMA.FTZ R5, R184.reuse, R5, R183 ;  /* 0x00000005b8052223 */ /* 0x059fe200000100b7 */
[----:B------:R-:W-:-:S03]  /*3dd0*/  @P2 FMUL.FTZ R4, R184, R4 ;  /* 0x00000004b8042220 */ /* 0x000fc60000410000 */
[-C--:B--2---:R-:W-:Y:S01]  /*3de0*/  FFMA.FTZ R7, R5, R6.reuse, R7 ;  /* 0x0000000605077223 */ /* 0x084fe20000010007 */
[----:B------:R-:W-:-:S05]  /*3df0*/  FMUL.FTZ R6, R4, R6 ;  /* 0x0000000604067220 */ /* 0x000fca0000410000 */
[----:B------:R3:W-:Y:S02]  /*3e00*/  STS.128 [R26+0x1900], R4 ;  /* 0x001900041a007388 */ /* 0x0007e40000000c00 */
.L_x_5821:
        /* <DEDUP_REMOVED lines=108> */
.L_x_5909:
[----:B------:R-:W0:Y:S01]  /*44d0*/  LDS.64 R4, [R26+0x1b18] ;  /* 0x001b18001a047984 */ /* 0x000e220000000a00 */
[----:B------:R-:W-:Y:S02]  /*44e0*/  MOV R7, R221 ;  /* 0x000000dd00077202 */ /* 0x000fe40000000f00 */
[----:B------:R-:W-:Y:S02]  /*44f0*/  MOV R6, R219 ;  /* 0x000000db00067202 */ /* 0x000fe40000000f00 */
[----:B------:R-:W-:Y:S01]  /*4500*/  MOV R9, R222 ;  /* 0x000000de00097202 */ /* 0x000fe20000000f00 */
[C---:B--23--:R-:W-:Y:S01]  /*4510*/  @P1 FFMA.FTZ R7, R217.reuse, R7, R220 ;  /* 0x00000007d9071223 */ /* 0x04cfe200000100dc */
[----:B------:R-:W-:Y:S01]  /*4520*/  MOV R8, R218 ;  /* 0x000000da00087202 */ /* 0x000fe20000000f00 */
[----:B------:R-:W-:Y:S02]  /*4530*/  @P1 FMUL.FTZ R6, R217, R6 ;  /* 0x00000006d9061220 */ /* 0x000fe40000410000 */
[----:B0-----:R-:W-:-:S02]  /*4540*/  FFMA.FTZ R5, R4, R7, R5 ;  /* 0x0000000704057223 */ /* 0x001fc40000010005 */
[----:B------:R-:W-:-:S05]  /*4550*/  FMUL.FTZ R4, R4, R6 ;  /* 0x0000000604047220 */ /* 0x000fca0000410000 */
[----:B------:R0:W-:Y:S02]  /*4560*/  STS.128 [R26+0x1b10], R4 ;  /* 0x001b10041a007388 */ /* 0x0001e40000000c00 */
.L_x_5826:
[----:B------:R-:W-:Y:S05]  /*4570*/  WARPSYNC.ALL ;  /* 0x0000000000007948 */ /* 0x000fea0003800000 */
[----:B------:R-:W-:Y:S01]  /*4580*/  BAR.SYNC.DEFER_BLOCKING 0x0 ;  /* 0x0000000000007b1d */ /* 0x000fe20000010000 */
[----:B0-----:R-:W-:Y:S01]  /*4590*/  FFMA.FTZ R5, R0, R207, RZ ;  /* 0x000000cf00057223 */ /* 0x001fe200000100ff */
[----:B------:R-:W-:Y:S01]  /*45a0*/  ISETP.NE.AND P1, PT, R12, RZ, PT ;  /* 0x000000ff0c00720c */ /* 0x000fe20003f25270 */
[----:B------:R-:W-:Y:S01]  /*45b0*/  FADD.FTZ R179, -R179, R206 ;  /* 0x000000ceb3b37221 */ /* 0x000fe20000010100 */
[----:B------:R-:W-:Y:S01]  /*45c0*/  FADD.FTZ R178, -R178, R209 ;  /* 0x000000d1b2b27221 */ /* 0x000fe20000010100 */
[----:B------:R-:W-:Y:S01]  /*45d0*/  FFMA.FTZ R5, R82, R206, R5 ;  /* 0x000000ce52057223 */ /* 0x000fe20000010005 */
[----:B------:R-:W-:Y:S01]  /*45e0*/  FADD.FTZ R169, -R169, R208 ;  /* 0x000000d0a9a97221 */ /* 0x000fe20000010100 */
[----:B------:R-:W-:Y:S01]  /*45f0*/  FADD.FTZ R174, -R174, R210 ;  /* 0x000000d2aeae7221 */ /* 0x000fe20000010100 */
[----:B------:R-:W-:Y:S01]  /*4600*/  FADD.FTZ R170, -R170, R211 ;  /* 0x000000d3aaaa7221 */ /* 0x000fe20000010100 */
[----:B------:R-:W-:Y:S01]  /*4610*/  FFMA.FTZ R5, R90, R209, R5 ;  /* 0x000000d15a057223 */ /* 0x000fe20000010005 */
        /* <DEDUP_REMOVED lines=8> */
[----:B------:R-:W0:Y:S04]  /*46a0*/  LDS R4, [R45+0x1b14] ;  /* 0x001b14002d047984 */ /* 0x000e280000000800 */
[----:B------:R1:W-:Y:S01]  /*46b0*/  @!P1 STS.64 [UR9+0x2610], R8 ;  /* 0x00261008ff009988 */ /* 0x0003e20008000a09 */
[----:B0-----:R-:W-:Y:S01]  /*46c0*/  FFMA.FTZ R203, R4, R205, R203 ;  /* 0x000000cd04cb7223 */ /* 0x001fe200000100cb */
[----:B------:R-:W-:-:S03]  /*46d0*/  FFMA.FTZ R4, R80, R208, R5 ;  /* 0x000000d050047223 */ /* 0x000fc60000010005 */
[-C--:B------:R-:W-:Y:S01]  /*46e0*/  FFMA.FTZ R202, R204, R203.reuse, R202 ;  /* 0x000000cbccca7223 */ /* 0x080fe200000100ca */
[----:B------:R-:W-:Y:S01]  /*46f0*/  FFMA.FTZ R5, R73, R210, R4 ;  /* 0x000000d249057223 */ /* 0x000fe20000010004 */
[----:B------:R-:W-:Y:S02]  /*4700*/  FMUL.FTZ R210, R134, R203 ;  /* 0x000000cb86d27220 */ /* 0x000fe40000410000 */
[-C--:B------:R-:W-:Y:S01]  /*4710*/  FFMA.FTZ R200, R201, R202.reuse, R200 ;  /* 0x000000cac9c87223 */ /* 0x080fe200000100c8 */
[----:B------:R-:W-:Y:S01]  /*4720*/  FFMA.FTZ R5, R78, R211, R5 ;  /* 0x000000d34e057223 */ /* 0x000fe20000010005 */
[----:B------:R-:W-:Y:S02]  /*4730*/  FMUL.FTZ R208, R131, R202 ;  /* 0x000000ca83d07220 */ /* 0x000fe40000410000 */
[----:B------:R-:W-:Y:S01]  /*4740*/  FFMA.FTZ R199, R198, R200, R199 ;  /* 0x000000c8c6c77223 */ /* 0x000fe200000100c7 */
[----:B------:R-:W-:-:S03]  /*4750*/  FFMA.FTZ R7, R88, R212, R5 ;  /* 0x000000d458077223 */ /* 0x000fc60000010005 */
[-C--:B------:R-:W-:Y:S01]  /*4760*/  FFMA.FTZ R197, R196, R199.reuse, R197 ;  /* 0x000000c7c4c57223 */ /* 0x080fe200000100c5 */
[----:B-1----:R-:W-:-:S03]  /*4770*/  FMUL.FTZ R9, R126, R199 ;  /* 0x000000c77e097220 */ /* 0x002fc60000410000 */
[-C--:B------:R-:W-:Y:S01]  /*4780*/  FFMA.FTZ R191, R191, R197.reuse, R194 ;  /* 0x000000c5bfbf7223 */ /* 0x080fe200000100c2 */
[----:B------:R-:W-:-:S03]  /*4790*/  FMUL.FTZ R206, R136, R197 ;  /* 0x000000c588ce7220 */ /* 0x000fc60000410000 */
[-C--:B------:R-:W-:Y:S01]  /*47a0*/  FFMA.FTZ R192, R153, R191.reuse, R192 ;  /* 0x000000bf99c07223 */ /* 0x080fe200000100c0 */
[----:B------:R-:W-:-:S03]  /*47b0*/  FMUL.FTZ R204, R114, R191 ;  /* 0x000000bf72cc7220 */ /* 0x000fc60000410000 */
[-C--:B------:R-:W-:Y:S01]  /*47c0*/  FFMA.FTZ R194, R2, R192.reuse, R195 ;  /* 0x000000c002c27223 */ /* 0x080fe200000100c3 */
[----:B------:R-:W-:Y:S01]  /*47d0*/  FADD.FTZ R2, -R182, R207 ;  /* 0x000000cfb6027221 */ /* 0x000fe20000010100 */
[----:B------:R-:W-:Y:S02]  /*47e0*/  FMUL.FTZ R198, R137, R192 ;  /* 0x000000c089c67220 */ /* 0x000fe40000410000 */
[----:B------:R-:W-:-:S04]  /*47f0*/  FFMA.FTZ R193, R148, R194, R193 ;  /* 0x000000c294c17223 */ /* 0x000fc800000100c1 */
[-C--:B------:R-:W-:Y:S01]  /*4800*/  FFMA.FTZ R149, R149, R193.reuse, R188 ;  /* 0x000000c195957223 */ /* 0x080fe200000100bc */
[----:B------:R-:W-:-:S03]  /*4810*/  FMUL.FTZ R188, R139, R193 ;  /* 0x000000c18bbc7220 */ /* 0x000fc60000410000 */
[-C--:B------:R-:W-:Y:S01]  /*4820*/  FFMA.FTZ R150, R150, R149.reuse, R189 ;  /* 0x0000009596967223 */ /* 0x080fe200000100bd */
[----:B------:R-:W-:Y:S01]  /*4830*/  FMUL.FTZ R182, R110, R149 ;  /* 0x000000956eb67220 */ /* 0x000fe20000410000 */
[----:B------:R-:W-:Y:S01]  /*4840*/  FMUL.FTZ R196, R97, R188 ;  /* 0x000000bc61c47220 */ /* 0x000fe20000410000 */
[----:B------:R-:W-:Y:S01]  /*4850*/  P2R R189, PR, RZ, 0x2 ;  /* 0x00000002ffbd7803 */ /* 0x000fe20000000000 */
[----:B------:R-:W-:-:S04]  /*4860*/  FFMA.FTZ R186, R151, R150, R186 ;  /* 0x0000009697ba7223 */ /* 0x000fc800000100ba */
[-C--:B------:R-:W-:Y:S01]  /*4870*/  FFMA.FTZ R143, R143, R186.reuse, R180 ;  /* 0x000000ba8f8f7223 */ /* 0x080fe200000100b4 */
[----:B------:R-:W-:-:S03]  /*4880*/  FMUL.FTZ R151, R109, R186 ;  /* 0x000000ba6d977220 */ /* 0x000fc60000410000 */
[----:B------:R-:W-:Y:S01]  /*4890*/  FFMA.FTZ R175, R144, R143, R175 ;  /* 0x0000008f90af7223 */ /* 0x000fe200000100af */
[----:B------:R-:W-:-:S03]  /*48a0*/  FMUL.FTZ R148, R62, R151 ;  /* 0x000000973e947220 */ /* 0x000fc60000410000 */
[----:B------:R-:W-:Y:S01]  /*48b0*/  FFMA.FTZ R145, R145, R175, R176 ;  /* 0x000000af91917223 */ /* 0x000fe200000100b0 */
[----:B------:R-:W-:-:S03]  /*48c0*/  FMUL.FTZ R176, R141, R150 ;  /* 0x000000968db07220 */ /* 0x000fc60000410000 */
[-C--:B------:R-:W-:Y:S01]  /*48d0*/  FFMA.FTZ R177, R146, R145.reuse, R177 ;  /* 0x0000009192b17223 */ /* 0x080fe200000100b1 */
[----:B------:R-:W-:Y:S01]  /*48e0*/  FMUL.FTZ R6, R140, R145 ;  /* 0x000000918c067220 */ /* 0x000fe20000410000 */
[----:B------:R-:W-:Y:S01]  /*48f0*/  FFMA.FTZ R146, R76, R213, R7 ;  /* 0x000000d54c927223 */ /* 0x000fe20000010007 */
[----:B------:R-:W-:Y:S01]  /*4900*/  FMUL.FTZ R180, R95, R176 ;  /* 0x000000b05fb47220 */ /* 0x000fe20000410000 */
[----:B------:R-:W-:Y:S01]  /*4910*/  FMUL.FTZ R5, R107, R177 ;  /* 0x000000b16b057220 */ /* 0x000fe20000410000 */
[----:B------:R-:W-:Y:S01]  /*4920*/  FMUL.FTZ R144, R91, R6 ;  /* 0x000000065b907220 */ /* 0x000fe20000410000 */
[----:B------:R-:W-:Y:S01]  /*4930*/  FFMA.FTZ R153, R71, R214, R146 ;  /* 0x000000d647997223 */ /* 0x000fe20000010092 */
[----:B------:R-:W-:Y:S01]  /*4940*/  FMUL.FTZ R146, R138, R143 ;  /* 0x0000008f8a927220 */ /* 0x000fe20000410000 */
[-C--:B------:R-:W-:Y:S01]  /*4950*/  FFMA.FTZ R4, R2, R5.reuse, RZ ;  /* 0x0000000502047223 */ /* 0x080fe200000100ff */
[----:B------:R-:W-:Y:S01]  /*4960*/  FMUL.FTZ R5, R56, R5 ;  /* 0x0000000538057220 */ /* 0x000fe20000410000 */
[----:B------:R-:W-:Y:S01]  /*4970*/  FFMA.FTZ R153, R74, R216, R153 ;  /* 0x000000d84a997223 */ /* 0x000fe20000010099 */
[----:B------:R-:W-:Y:S01]  /*4980*/  FMUL.FTZ R8, R93, R146 ;  /* 0x000000925d087220 */ /* 0x000fe20000410000 */
[----:B------:R-:W-:Y:S01]  /*4990*/  FFMA.FTZ R7, R179, R6, R4 ;  /* 0x00000006b3077223 */ /* 0x000fe20000010004 */
[----:B------:R-:W-:Y:S01]  /*49a0*/  FMUL.FTZ R4, R108, R175 ;  /* 0x000000af6c047220 */ /* 0x000fe20000410000 */
[----:B------:R0:W-:Y:S01]  /*49b0*/  STS [R44+0x850], R5 ;  /* 0x000850052c007388 */ /* 0x0001e20000000800 */
[----:B------:R-:W-:-:S02]  /*49c0*/  FFMA.FTZ R153, R86, R215, R153 ;  /* 0x000000d756997223 */ /* 0x000fc40000010099 */
[-C--:B------:R-:W-:Y:S01]  /*49d0*/  FFMA.FTZ R6, R178, R4.reuse, R7 ;  /* 0x00000004b2067223 */ /* 0x080fe20000010007 */
[----:B------:R-:W-:Y:S01]  /*49e0*/  FMUL.FTZ R4, R57, R4 ;  /* 0x0000000439047220 */ /* 0x000fe20000410000 */
[----:B------:R-:W-:Y:S01]  /*49f0*/  FMUL.FTZ R7, R111, R194 ;  /* 0x000000c26f077220 */ /* 0x000fe20000410000 */
[----:B------:R1:W-:Y:S04]  /*4a00*/  STS [R43+0x4], R144 ;  /* 0x000004902b007388 */ /* 0x0003e80000000800 */
[----:B------:R2:W-:Y:S01]  /*4a10*/  STS [R43+0x8], R4 ;  /* 0x000008042b007388 */ /* 0x0005e20000000800 */
[----:B0-----:R-:W-:Y:S01]  /*4a20*/  FFMA.FTZ R5, R169, R146, R6 ;  /* 0x00000092a9057223 */ /* 0x001fe20000010006 */
[----:B------:R-:W-:Y:S01]  /*4a30*/  FMUL.FTZ R146, R135, R200 ;  /* 0x000000c887927220 */ /* 0x000fe20000410000 */
[----:B------:R-:W-:Y:S01]  /*4a40*/  FMUL.FTZ R6, R66, R9 ;  /* 0x0000000942067220 */ /* 0x000fe20000410000 */
[----:B------:R0:W-:Y:S01]  /*4a50*/  STS [R43+0xc], R8 ;  /* 0x00000c082b007388 */ /* 0x0001e20000000800 */
[----:B------:R-:W-:Y:S01]  /*4a60*/  FFMA.FTZ R5, R174, R151, R5 ;  /* 0x00000097ae057223 */ /* 0x000fe20000010005 */
[----:B-1----:R-:W-:-:S02]  /*4a70*/  FMUL.FTZ R144, R63, R182 ;  /* 0x000000b63f907220 */ /* 0x002fc40000410000 */
[----:B------:R1:W-:Y:S01]  /*4a80*/  STS [R43+0x10], R148 ;  /* 0x000010942b007388 */ /* 0x0003e20000000800 */
[----:B------:R-:W-:Y:S01]  /*4a90*/  FFMA.FTZ R176, R170, R176, R5 ;  /* 0x000000b0aab07223 */ /* 0x000fe20000010005 */
[----:B--2---:R-:W-:Y:S02]  /*4aa0*/  FMUL.FTZ R4, R64, R7 ;  /* 0x0000000740047220 */ /* 0x004fe40000410000 */
[----:B------:R2:W-:Y:S01]  /*4ab0*/  STS [R43+0x14], R180 ;  /* 0x000014b42b007388 */ /* 0x0005e20000000800 */
[----:B------:R-:W-:Y:S01]  /*4ac0*/  FFMA.FTZ R5, R173, R182, R176 ;  /* 0x000000b6ad057223 */ /* 0x000fe200000100b0 */
[----:B0-----:R-:W-:Y:S02]  /*4ad0*/  FMUL.FTZ R8, R99, R198 ;  /* 0x000000c663087220 */ /* 0x001fe40000410000 */
        /* <DEDUP_REMOVED lines=9> */
[----:B------:R-:W-:Y:S01]  /*4b70*/  STS [R43+0x1c], R196 ;  /* 0x00001cc42b007388 */ /* 0x000fe20000000800 */
[----:B-1----:R-:W-:-:S03]  /*4b80*/  FMUL.FTZ R4, R103, R146 ;  /* 0x0000009267047220 */ /* 0x002fc60000410000 */
[----:B------:R0:W-:Y:S01]  /*4b90*/  STS [R43+0x28], R148 ;  /* 0x000028942b007388 */ /* 0x0001e20000000800 */
[----:B--2---:R-:W-:-:S03]  /*4ba0*/  FMUL.FTZ R8, R67, R208 ;  /* 0x000000d043087220 */ /* 0x004fc60000410000 */
[----:B------:R-:W-:Y:S04]  /*4bb0*/  STS [R43+0x2c], R180 ;  /* 0x00002cb42b007388 */ /* 0x000fe80000000800 */
[----:B------:R1:W-:Y:S01]  /*4bc0*/  STS [R43+0x30], R6 ;  /* 0x000030062b007388 */ /* 0x0003e20000000800 */
[----:B0-----:R-:W-:-:S03]  /*4bd0*/  FADD.FTZ R148, -R11, R181 ;  /* 0x000000b50b947221 */ /* 0x001fc60000010100 */
[----:B------:R0:W-:Y:S04]  /*4be0*/  STS [R43+0x34], R4 ;  /* 0x000034042b007388 */ /* 0x0001e80000000800 */
[----:B------:R2:W-:Y:S01]  /*4bf0*/  STS [R43+0x38], R8 ;  /* 0x000038082b007388 */ /* 0x0005e20000000800 */
[----:B-1----:R-:W-:-:S03]  /*4c00*/  IMAD.WIDE.U32 R6, R20, UR8, R22 ;  /* 0x0000000814067c25 */ /* 0x002fc6000f8e0016 */
[----:B------:R1:W-:Y:S01]  /*4c10*/  STS [R43+0x3c], R144 ;  /* 0x00003c902b007388 */ /* 0x0003e20000000800 */
[----:B------:R-:W-:Y:S01]  /*4c20*/  BAR.SYNC.DEFER_BLOCKING 0x0 ;  /* 0x0000000000007b1d */ /* 0x000fe20000010000 */
[----:B0-----:R-:W-:Y:S01]  /*4c30*/  LEA R4, P1, R6, UR38, 0x2 ;  /* 0x0000002606047c11 */ /* 0x001fe2000f8210ff */
[----:B--2---:R-:W-:Y:S01]  /*4c40*/  FFMA.FTZ R8, R72, R187, R153 ;  /* 0x000000bb48087223 */ /* 0x004fe20000010099 */
[----:B------:R-:W-:Y:S02]  /*4c50*/  IMAD R153, R21, UR8, R7 ;  /* 0x0000000815997c24 */ /* 0x000fe4000f8e0207 */
[----:B------:R-:W-:Y:S01]  /*4c60*/  FFMA.FTZ R7, R172, R204, R5 ;  /* 0x000000ccac077223 */ /* 0x000fe20000010005 */
[----:B-1----:R-:W-:Y:S01]  /*4c70*/  FADD.FTZ R144, -R157, R184 ;  /* 0x000000b89d907221 */ /* 0x002fe20000010100 */
[----:B------:R-:W-:Y:S01]  /*4c80*/  FFMA.FTZ R151, R69, R184, R8 ;  /* 0x000000b845977223 */ /* 0x000fe20000010008 */
[----:B------:R-:W-:Y:S01]  /*4c90*/  LEA.HI.X R5, R6, UR39, R153, 0x2, P1 ;  /* 0x0000002706057c11 */ /* 0x000fe200088f1499 */
[----:B------:R-:W-:Y:S01]  /*4ca0*/  FFMA.FTZ R7, R166, R206, R7 ;  /* 0x000000cea6077223 */ /* 0x000fe20000010007 */
[----:B------:R-:W-:Y:S01]  /*4cb0*/  IADD3 R153, PT, PT, -R190, UR40, RZ ;  /* 0x00000028be997c10 */ /* 0x000fe2000fffe1ff */
[----:B------:R-:W-:Y:S01]  /*4cc0*/  FADD.FTZ R6, -R155, R185 ;  /* 0x000000b99b067221 */ /* 0x000fe20000010100 */
[----:B------:R-:W-:Y:S01]  /*4cd0*/  FFMA.FTZ R151, R70, R185, R151 ;  /* 0x000000b946977223 */ /* 0x000fe20000010097 */
[----:B------:R-:W-:Y:S01]  /*4ce0*/  FFMA.FTZ R7, R144, R9, R7 ;  /* 0x0000000990077223 */ /* 0x000fe20000010007 */
[----:B------:R-:W-:-:S02]  /*4cf0*/  ISETP.GE.AND P1, PT, R153, 0x1, PT ;  /* 0x000000019900780c */ /* 0x000fc40003f26270 */
[----:B------:R-:W-:Y:S01]  /*4d00*/  FFMA.FTZ R151, R84, R183, R151 ;  /* 0x000000b754977223 */ /* 0x000fe20000010097 */
[----:B------:R-:W-:Y:S01]  /*4d10*/  FFMA.FTZ R7, R6, R146, R7 ;  /* 0x0000009206077223 */ /* 0x000fe20000010007 */
[C---:B------:R-:W-:Y:S02]  /*4d20*/  ISETP.GE.AND P2, PT, R153.reuse, 0x41, PT ;  /* 0x000000419900780c */ /* 0x040fe40003f46270 */
[C---:B------:R-:W-:Y:S01]  /*4d30*/  ISETP.GE.AND P3, PT, R153.reuse, 0x81, PT ;  /* 0x000000819900780c */ /* 0x040fe20003f66270 */
[----:B------:R-:W-:Y:S01]  /*4d40*/  FFMA.FTZ R8, R68, R181, R151 ;  /* 0x000000b544087223 */ /* 0x000fe20000010097 */
[----:B------:R-:W-:Y:S01]  /*4d50*/  ISETP.GE.AND P4, PT, R153, 0xc1, PT ;  /* 0x000000c19900780c */ /* 0x000fe20003f86270 */
[----:B------:R-:W-:Y:S01]  /*4d60*/  FFMA.FTZ R7, R156, R208, R7 ;  /* 0x000000d09c077223 */ /* 0x000fe20000010007 */
[----:B------:R0:W1:Y:S03]  /*4d70*/  LDS R195, [R42+0x950] ;  /* 0x000950002ac37984 */ /* 0x0000660000000800 */
[----:B------:R-:W-:Y:S08]  /*4d80*/  @!P1 BRA `(.L_x_5829) ;  /* 0x0000000000089947 */ /* 0x000ff00003800000 */
[----:B------:R-:W2:Y:S04]  /*4d90*/  LDS R9, [R46+0x850] ;  /* 0x000850002e097984 */ /* 0x000ea80000000800 */
[----:B--2---:R2:W-:Y:S02]  /*4da0*/  REDG.E.ADD.F32.FTZ.RN.STRONG.GPU desc[UR30][R4.64], R9 ;  /* 0x00000009040079a6 */ /* 0x0045e4000c12f31e */
.L_x_5829:
[----:B------:R-:W-:Y:S05]  /*4db0*/  BSYNC.RECONVERGENT B0 ;  /* 0x0000000000007941 */ /* 0x000fea0003800200 */
.L_x_5828:
[----:B------:R-:W-:Y:S04]  /*4dc0*/  BSSY.RECONVERGENT B0, `(.L_x_5830) ;  /* 0x0000003000007945 */ /* 0x000fe80003800200 */
[----:B------:R-:W-:Y:S05]  /*4dd0*/  @!P2 BRA `(.L_x_5831) ;  /* 0x000000000004a947 */ /* 0x000fea0003800000 */
[----:B-1----:R3:W-:Y:S02]  /*4de0*/  REDG.E.ADD.F32.FTZ.RN.STRONG.GPU desc[UR30][R4.64+0x100], R195 ;  /* 0x000100c3040079a6 */ /* 0x0027e4000c12f31e */
.L_x_5831:
[----:B------:R-:W-:Y:S05]  /*4df0*/  BSYNC.RECONVERGENT B0 ;  /* 0x0000000000007941 */ /* 0x000fea0003800200 */
.L_x_5830:
[----:B--2---:R2:W4:Y:S01]  /*4e00*/  LDS R9, [R41+0xa50] ;  /* 0x000a500029097984 */ /* 0x0045220000000800 */
[----:B------:R-:W-:Y:S04]  /*4e10*/  BSSY.RECONVERGENT B0, `(.L_x_5832) ;  /* 0x0000003000007945 */ /* 0x000fe80003800200 */
[----:B------:R-:W-:Y:S05]  /*4e20*/  @!P3 BRA `(.L_x_5833) ;  /* 0x000000000004b947 */ /* 0x000fea0003800000 */
[----:B----4-:R4:W-:Y:S02]  /*4e30*/  REDG.E.ADD.F32.FTZ.RN.STRONG.GPU desc[UR30][R4.64+0x200], R9 ;  /* 0x00020009040079a6 */ /* 0x0109e4000c12f31e */
.L_x_5833:
[----:B------:R-:W-:Y:S05]  /*4e40*/  BSYNC.RECONVERGENT B0 ;  /* 0x0000000000007941 */ /* 0x000fea0003800200 */
.L_x_5832:
[----:B----4-:R4:W0:Y:S01]  /*4e50*/  LDS R9, [R40+0xb50] ;  /* 0x000b500028097984 */ /* 0x0108220000000800 */
[----:B------:R-:W-:Y:S04]  /*4e60*/  BSSY.RECONVERGENT B0, `(.L_x_5834) ;  /* 0x0000003000007945 */ /* 0x000fe80003800200 */
[----:B------:R-:W-:Y:S05]  /*4e70*/  @!P4 BRA `(.L_x_5835) ;  /* 0x000000000004c947 */ /* 0x000fea0003800000 */
[----:B0-----:R0:W-:Y:S02]  /*4e80*/  REDG.E.ADD.F32.FTZ.RN.STRONG.GPU desc[UR30][R4.64+0x300], R9 ;  /* 0x00030009040079a6 */ /* 0x0011e4000c12f31e */
.L_x_5835:
[----:B------:R-:W-:Y:S05]  /*4e90*/  BSYNC.RECONVERGENT B0 ;  /* 0x0000000000007941 */ /* 0x000fea0003800200 */
.L_x_5834:
[----:B0-----:R-:W-:Y:S01]  /*4ea0*/  FFMA.FTZ R9, R148, R210, R7 ;  /* 0x000000d294097223 */ /* 0x001fe20000010007 */
[C---:B------:R-:W-:Y:S01]  /*4eb0*/  ISETP.GE.AND P6, PT, R153.reuse, 0x101, PT ;  /* 0x000001019900780c */ /* 0x040fe20003fc6270 */
[----:B------:R0:W0:Y:S01]  /*4ec0*/  LDS R7, [R39+0xc50] ;  /* 0x000c500027077984 */ /* 0x0000220000000800 */
[----:B------:R-:W-:Y:S01]  /*4ed0*/  BSSY.RECONVERGENT B0, `(.L_x_5836) ;  /* 0x0000008000007945 */ /* 0x000fe20003800200 */
[C---:B------:R-:W-:Y:S02]  /*4ee0*/  ISETP.GE.AND P1, PT, R153.reuse, 0x141, PT ;  /* 0x000001419900780c */ /* 0x040fe40003f26270 */
[C---:B------:R-:W-:Y:S02]  /*4ef0*/  ISETP.GE.AND P2, PT, R153.reuse, 0x181, PT ;  /* 0x000001819900780c */ /* 0x040fe40003f46270 */
[C---:B------:R-:W-:Y:S02]  /*4f00*/  ISETP.GE.AND P3, PT, R153.reuse, 0x1c1, PT ;  /* 0x000001c19900780c */ /* 0x040fe40003f66270 */
[----:B------:R-:W-:-:S02]  /*4f10*/  ISETP.GE.AND P4, PT, R153, 0x201, PT ;  /* 0x000002019900780c */ /* 0x000fc40003f86270 */
[----:B------:R-:W-:Y:S02]  /*4f20*/  ISETP.GE.AND P5, PT, R153, 0x241, PT ;  /* 0x000002419900780c */ /* 0x000fe40003fa6270 */
[----:B------:R-:W-:Y:S11]  /*4f30*/  @!P6 BRA `(.L_x_5837) ;  /* 0x000000000004e947 */ /* 0x000ff60003800000 */
[----:B0-----:R0:W-:Y:S02]  /*4f40*/  REDG.E.ADD.F32.FTZ.RN.STRONG.GPU desc[UR30][R4.64+0x400], R7 ;  /* 0x00040007040079a6 */ /* 0x0011e4000c12f31e */
.L_x_5837:
[----:B------:R-:W-:Y:S05]  /*4f50*/  BSYNC.RECONVERGENT B0 ;  /* 0x0000000000007941 */ /* 0x000fea0003800200 */
.L_x_5836:
[----:B0-----:R0:W0:Y:S01]  /*4f60*/  LDS R7, [R38+0xd50] ;  /* 0x000d500026077984 */ /* 0x0010220000000800 */
[----:B------:R-:W-:Y:S04]  /*4f70*/  BSSY.RECONVERGENT B0, `(.L_x_5838) ;  /* 0x0000003000007945 */ /* 0x000fe80003800200 */
[----:B------:R-:W-:Y:S05]  /*4f80*/  @!P1 BRA `(.L_x_5839) ;  /* 0x0000000000049947 */ /* 0x000fea0003800000 */
[----:B0-----:R0:W-:Y:S02]  /*4f90*/  REDG.E.ADD.F32.FTZ.RN.STRONG.GPU desc[UR30][R4.64+0x500], R7 ;  /* 0x00050007040079a6 */ /* 0x0011e4000c12f31e */
.L_x_5839:
[----:B------:R-:W-:Y:S05]  /*4fa0*/  BSYNC.RECONVERGENT B0 ;  /* 0x0000000000007941 */ /* 0x000fea0003800200 */
.L_x_5838:
[----:B0-----:R0:W0:Y:S01]  /*4fb0*/  LDS R7, [R37+0xe50] ;  /* 0x000e500025077984 */ /* 0x0010220000000800 */
[----:B------:R-:W-:Y:S04]  /*4fc0*/  BSSY.RECONVERGENT B0, `(.L_x_5840) ;  /* 0x0000003000007945 */ /* 0x000fe80003800200 */
[----:B------:R-:W-:Y:S05]  /*4fd0*/  @!P2 BRA `(.L_x_5841) ;  /* 0x000000000004a947 */ /* 0x000fea0003800000 */
[----:B0-----:R0:W-:Y:S02]  /*4fe0*/  REDG.E.ADD.F32.FTZ.RN.STRONG.GPU desc[UR30][R4.64+0x600], R7 ;  /* 0x00060007040079a6 */ /* 0x0011e4000c12f31e */
.L_x_5841:
[----:B------:R-:W-:Y:S05]  /*4ff0*/  BSYNC.RECONVERGENT B0 ;  /* 0x0000000000007941 */ /* 0x000fea0003800200 */
.L_x_5840:
[----:B0-----:R0:W0:Y:S01]  /*5000*/  LDS R7, [R36+0xf50] ;  /* 0x000f500024077984 */ /* 0x0010220000000800 */
[----:B------:R-:W-:Y:S04]  /*5010*/  BSSY.RECONVERGENT B0, `(.L_x_5842) ;  /* 0x0000003000007945 */ /* 0x000fe80003800200 */
[----:B------:R-:W-:Y:S05]  /*5020*/  @!P3 BRA `(.L_x_5843) ;  /* 0x000000000004b947 */ /* 0x000fea0003800000 */
[----:B0-----:R0:W-:Y:S02]  /*5030*/  REDG.E.ADD.F32.FTZ.RN.STRONG.GPU desc[UR30][R4.64+0x700], R7 ;  /* 0x00070007040079a6 */ /* 0x0011e4000c12f31e */
.L_x_5843:
[----:B------:R-:W-:Y:S05]  /*5040*/  BSYNC.RECONVERGENT B0 ;  /* 0x0000000000007941 */ /* 0x000fea0003800200 */
.L_x_5842:
[----:B0-----:R0:W0:Y:S01]  /*5050*/  LDS R7, [R28+0x1050] ;  /* 0x001050001c077984 */ /* 0x0010220000000800 */
[----:B------:R-:W-:Y:S04]  /*5060*/  BSSY.RECONVERGENT B0, `(.L_x_5844) ;  /* 0x0000003000007945 */ /* 0x000fe80003800200 */
[----:B------:R-:W-:Y:S05]  /*5070*/  @!P4 BRA `(.L_x_5845) ;  /* 0x000000000004c947 */ /* 0x000fea0003800000 */
[----:B0-----:R0:W-:Y:S02]  /*5080*/  REDG.E.ADD.F32.FTZ.RN.STRONG.GPU desc[UR30][R4.64+0x800], R7 ;  /* 0x00080007040079a6 */ /* 0x0011e4000c12f31e */
.L_x_5845:
[----:B------:R-:W-:Y:S05]  /*5090*/  BSYNC.RECONVERGENT B0 ;  /* 0x0000000000007941 */ /* 0x000fea0003800200 */
.L_x_5844:
[----:B0-----:R0:W0:Y:S01]  /*50a0*/  LDS R7, [R35+0x1150] ;  /* 0x0011500023077984 */ /* 0x0010220000000800 */
[----:B------:R-:W-:Y:S04]  /*50b0*/  BSSY.RECONVERGENT B0, `(.L_x_5846) ;  /* 0x0000003000007945 */ /* 0x000fe80003800200 */
[----:B------:R-:W-:Y:S05]  /*50c0*/  @!P5 BRA `(.L_x_5847) ;  /* 0x000000000004d947 */ /* 0x000fea0003800000 */
[----:B0-----:R0:W-:Y:S02]  /*50d0*/  REDG.E.ADD.F32.FTZ.RN.STRONG.GPU desc[UR30][R4.64+0x900], R7 ;  /* 0x00090007040079a6 */ /* 0x0011e4000c12f31e */
.L_x_5847:
[----:B------:R-:W-:Y:S05]  /*50e0*/  BSYNC.RECONVERGENT B0 ;  /* 0x0000000000007941 */ /* 0x000fea0003800200 */
.L_x_5846:
        /* <DEDUP_REMOVED lines=10> */
.L_x_5849:
[----:B------:R-:W-:Y:S05]  /*5190*/  BSYNC.RECONVERGENT B0 ;  /* 0x0000000000007941 */ /* 0x000fea0003800200 */
.L_x_5848:
[----:B0-----:R0:W0:Y:S01]  /*51a0*/  LDS R7, [R33+0x1350] ;  /* 0x0013500021077984 */ /* 0x0010220000000800 */
[----:B------:R-:W-:Y:S04]  /*51b0*/  BSSY.RECONVERGENT B0, `(.L_x_5850) ;  /* 0x0000003000007945 */ /* 0x000fe80003800200 */
[----:B------:R-:W-:Y:S05]  /*51c0*/  @!P1 BRA `(.L_x_5851) ;  /* 0x0000000000049947 */ /* 0x000fea0003800000 */
[----:B0-----:R0:W-:Y:S02]  /*51d0*/  REDG.E.ADD.F32.FTZ.RN.STRONG.GPU desc[UR30][R4.64+0xb00], R7 ;  /* 0x000b0007040079a6 */ /* 0x0011e4000c12f31e */
.L_x_5851:
[----:B------:R-:W-:Y:S05]  /*51e0*/  BSYNC.RECONVERGENT B0 ;  /* 0x0000000000007941 */ /* 0x000fea0003800200 */
.L_x_5850:
[----:B0-----:R0:W0:Y:S01]  /*51f0*/  LDS R7, [R32+0x1450] ;  /* 0x0014500020077984 */ /* 0x0010220000000800 */
[----:B------:R-:W-:Y:S04]  /*5200*/  BSSY.RECONVERGENT B0, `(.L_x_5852) ;  /* 0x0000003000007945 */ /* 0x000fe80003800200 */
[----:B------:R-:W-:Y:S05]  /*5210*/  @!P2 BRA `(.L_x_5853) ;  /* 0x000000000004a947 */ /* 0x000fea0003800000 */
[----:B0-----:R0:W-:Y:S02]  /*5220*/  REDG.E.ADD.F32.FTZ.RN.STRONG.GPU desc[UR30][R4.64+0xc00], R7 ;  /* 0x000c0007040079a6 */ /* 0x0011e4000c12f31e */
.L_x_5853:
[----:B------:R-:W-:Y:S05]  /*5230*/  BSYNC.RECONVERGENT B0 ;  /* 0x0000000000007941 */ /* 0x000fea0003800200 */
.L_x_5852:
[----:B0-----:R0:W0:Y:S01]  /*5240*/  LDS R7, [R31+0x1550] ;  /* 0x001550001f077984 */ /* 0x0010220000000800 */
[----:B------:R-:W-:Y:S04]  /*5250*/  BSSY.RECONVERGENT B0, `(.L_x_5854) ;  /* 0x0000003000007945 */ /* 0x000fe80003800200 */
[----:B------:R-:W-:Y:S05]  /*5260*/  @!P3 BRA `(.L_x_5855) ;  /* 0x000000000004b947 */ /* 0x000fea0003800000 */
[----:B0-----:R0:W-:Y:S02]  /*5270*/  REDG.E.ADD.F32.FTZ.RN.STRONG.GPU desc[UR30][R4.64+0xd00], R7 ;  /* 0x000d0007040079a6 */ /* 0x0011e4000c12f31e */
.L_x_5855:
[----:B------:R-:W-:Y:S05]  /*5280*/  BSYNC.RECONVERGENT B0 ;  /* 0x0000000000007941 */ /* 0x000fea0003800200 */
.L_x_5854:
[----:B0-----:R0:W0:Y:S01]  /*5290*/  LDS R7, [R30+0x1650] ;  /* 0x001650001e077984 */ /* 0x0010220000000800 */
[----:B------:R-:W-:Y:S04]  /*52a0*/  BSSY.RECONVERGENT B0, `(.L_x_5856) ;  /* 0x0000003000007945 */ /* 0x000fe80003800200 */
[----:B------:R-:W-:Y:S05]  /*52b0*/  @!P4 BRA `(.L_x_5857) ;  /* 0x000000000004c947 */ /* 0x000fea0003800000 */
[----:B0-----:R0:W-:Y:S02]  /*52c0*/  REDG.E.ADD.F32.FTZ.RN.STRONG.GPU desc[UR30][R4.64+0xe00], R7 ;  /* 0x000e0007040079a6 */ /* 0x0011e4000c12f31e */
.L_x_5857:
[----:B------:R-:W-:Y:S05]  /*52d0*/  BSYNC.RECONVERGENT B0 ;  /* 0x0000000000007941 */ /* 0x000fea0003800200 */
.L_x_5856:
[----:B0-----:R0:W0:Y:S01]  /*52e0*/  LDS R7, [R29+0x1750] ;  /* 0x001750001d077984 */ /* 0x0010220000000800 */
[----:B------:R-:W-:Y:S04]  /*52f0*/  BSSY.RECONVERGENT B0, `(.L_x_5858) ;  /* 0x0000003000007945 */ /* 0x000fe80003800200 */
[----:B------:R-:W-:Y:S05]  /*5300*/  @!P5 BRA `(.L_x_5859) ;  /* 0x000000000004d947 */ /* 0x000fea0003800000 */
[----:B0-----:R0:W-:Y:S02]  /*5310*/  REDG.E.ADD.F32.FTZ.RN.STRONG.GPU desc[UR30][R4.64+0xf00], R7 ;  /* 0x000f0007040079a6 */ /* 0x0011e4000c12f31e */
.L_x_5859:
[----:B------:R-:W-:Y:S05]  /*5320*/  BSYNC.RECONVERGENT B0 ;  /* 0x0000000000007941 */ /* 0x000fea0003800200 */
.L_x_5858:
[----:B0--3--:R-:W0:Y:S01]  /*5330*/  SHFL.DOWN PT, R4, R9, 0x1, 0x1f ;  /* 0x08201f0009047f89 */ /* 0x009e2200000e0000 */
[----:B------:R-:W-:Y:S01]  /*5340*/  ISETP.GT.AND P1, PT, R54, 0x1e, PT ;  /* 0x0000001e3600780c */ /* 0x000fe20003f24270 */
[-C--:B------:R-:W-:Y:S01]  /*5350*/  FMUL.FTZ R7, R60, R203.reuse ;  /* 0x000000cb3c077220 */ /* 0x080fe20000410000 */
[----:B------:R-:W-:Y:S01]  /*5360*/  FMUL.FTZ R158, R158, R203 ;  /* 0x000000cb9e9e7220 */ /* 0x000fe20000410000 */
[----:B------:R-:W3:Y:S01]  /*5370*/  SHFL.DOWN PT, R5, R8, 0x1, 0x1f ;  /* 0x08201f0008057f89 */ /* 0x000ee200000e0000 */
[----:B------:R-:W-:Y:S01]  /*5380*/  FMUL.FTZ R152, R152, R191 ;  /* 0x000000bf98987220 */ /* 0x000fe20000410000 */
[----:B------:R-:W-:Y:S01]  /*5390*/  FMUL.FTZ R148, R148, R7 ;  /* 0x0000000794947220 */ /* 0x000fe20000410000 */
[----:B------:R-:W-:Y:S01]  /*53a0*/  FMUL.FTZ R191, R60, R191 ;  /* 0x000000bf3cbf7220 */ /* 0x000fe20000410000 */
[----:B------:R-:W-:Y:S01]  /*53b0*/  FMUL.FTZ R142, R142, R149 ;  /* 0x000000958e8e7220 */ /* 0x000fe20000410000 */
[----:B------:R-:W-:Y:S01]  /*53c0*/  FMUL.FTZ R164, R164, R143 ;  /* 0x0000008fa4a47220 */ /* 0x000fe20000410000 */
[----:B------:R-:W-:Y:S01]  /*53d0*/  FFMA.FTZ R7, R105, R158, R148 ;  /* 0x0000009e69077223 */ /* 0x000fe20000010094 */
[----:B------:R-:W-:Y:S01]  /*53e0*/  FMUL.FTZ R172, R172, R191 ;  /* 0x000000bfacac7220 */ /* 0x000fe20000410000 */
[----:B------:R-:W-:Y:S01]  /*53f0*/  ISETP.NE.AND P2, PT, R189, RZ, PT ;  /* 0x000000ffbd00720c */ /* 0x000fe20003f45270 */
[----:B------:R-:W-:Y:S01]  /*5400*/  FMUL.FTZ R61, R61, R186 ;  /* 0x000000ba3d3d7220 */ /* 0x000fe20000410000 */
[----:B------:R-:W-:Y:S01]  /*5410*/  FADD.FTZ R106, R7, R106 ;  /* 0x0000006a076a7221 */ /* 0x000fe20000010000 */
[----:B------:R-:W-:Y:S01]  /*5420*/  FFMA.FTZ R133, R110, R142, R133 ;  /* 0x0000008e6e857223 */ /* 0x000fe20000010085 */
[----:B------:R-:W-:Y:S01]  /*5430*/  FFMA.FTZ R127, R138, R164, R127 ;  /* 0x000000a48a7f7223 */ /* 0x000fe2000001007f */
[----:B------:R-:W-:Y:S01]  /*5440*/  FMUL.FTZ R160, R160, R197 ;  /* 0x000000c5a0a07220 */ /* 0x000fe20000410000 */
[-C--:B------:R-:W-:Y:S01]  /*5450*/  FMUL.FTZ R147, R147, R194.reuse ;  /* 0x000000c293937220 */ /* 0x080fe20000410000 */
[----:B------:R-:W-:Y:S01]  /*5460*/  FMUL.FTZ R162, R162, R193 ;  /* 0x000000c1a2a27220 */ /* 0x000fe20000410000 */
[C---:B------:R-:W-:Y:S01]  /*5470*/  FMUL.FTZ R197, R60.reuse, R197 ;  /* 0x000000c53cc57220 */ /* 0x040fe20000410000 */
[C---:B------:R-:W-:Y:S01]  /*5480*/  FMUL.FTZ R194, R60.reuse, R194 ;  /* 0x000000c23cc27220 */ /* 0x040fe20000410000 */
[----:B------:R-:W-:Y:S01]  /*5490*/  FMUL.FTZ R193, R60, R193 ;  /* 0x000000c13cc17220 */ /* 0x000fe20000410000 */
[----:B------:R-:W-:Y:S01]  /*54a0*/  FFMA.FTZ R130, R109, R61, R130 ;  /* 0x0000003d6d827223 */ /* 0x000fe20000010082 */
[----:B0-----:R-:W-:Y:S01]  /*54b0*/  @!P1 FADD.FTZ R9, R9, R4 ;  /* 0x0000000409099221 */ /* 0x001fe20000010000 */
[----:B------:R-:W-:Y:S01]  /*54c0*/  FMUL.FTZ R146, R165, R202 ;  /* 0x000000caa5927220 */ /* 0x000fe20000410000 */
[----:B------:R-:W-:Y:S01]  /*54d0*/  FMUL.FTZ R166, R166, R197 ;  /* 0x000000c5a6a67220 */ /* 0x000fe20000410000 */
[----:B------:R-:W-:Y:S01]  /*54e0*/  FMUL.FTZ R171, R171, R194 ;  /* 0x000000c2abab7220 */ /* 0x000fe20000410000 */
        /* <DEDUP_REMOVED lines=8> */
[----:B------:R-:W-:Y:S01]  /*5570*/  FMUL.FTZ R5, R60, R200 ;  /* 0x000000c83c057220 */ /* 0x000fe20000410000 */
[----:B------:R-:W-:Y:S01]  /*5580*/  FFMA.FTZ R166, R101, R160, R166 ;  /* 0x000000a065a67223 */ /* 0x000fe200000100a6 */
[----:B------:R-:W-:Y:S01]  /*5590*/  FFMA.FTZ R171, R64, R147, R171 ;  /* 0x0000009340ab7223 */ /* 0x000fe200000100ab */
[----:B------:R-:W-:Y:S01]  /*55a0*/  FFMA.FTZ R156, R67, R146, R156 ;  /* 0x00000092439c7223 */ /* 0x000fe2000001009c */
[----:B------:R-:W-:Y:S01]  /*55b0*/  FMUL.FTZ R6, R6, R5 ;  /* 0x0000000506067220 */ /* 0x000fe20000410000 */
[-C--:B------:R-:W-:Y:S01]  /*55c0*/  FMUL.FTZ R5, R154, R199.reuse ;  /* 0x000000c79a057220 */ /* 0x080fe20000410000 */
[----:B------:R-:W-:Y:S01]  /*55d0*/  FMUL.FTZ R199, R60, R199 ;  /* 0x000000c73cc77220 */ /* 0x000fe20000410000 */
[----:B------:R-:W-:Y:S01]  /*55e0*/  FFMA.FTZ R168, R97, R162, R168 ;  /* 0x000000a261a87223 */ /* 0x000fe200000100a8 */
[----:B------:R-:W-:Y:S01]  /*55f0*/  BSSY.RECONVERGENT B0, `(.L_x_5860) ;  /* 0x0000063000007945 */ /* 0x000fe20003800200 */
[----:B------:R-:W-:Y:S01]  /*5600*/  FFMA.FTZ R119, R126, R5, R119 ;  /* 0x000000057e777223 */ /* 0x000fe20000010077 */
[----:B------:R-:W-:Y:S01]  /*5610*/  FMUL.FTZ R199, R144, R199 ;  /* 0x000000c790c77220 */ /* 0x000fe20000410000 */
[----:B------:R-:W-:Y:S01]  /*5620*/  FFMA.FTZ R115, R134, R158, R115 ;  /* 0x0000009e86737223 */ /* 0x000fe20000010073 */
[----:B------:R-:W-:Y:S01]  /*5630*/  FFMA.FTZ R120, R131, R146, R120 ;  /* 0x0000009283787223 */ /* 0x000fe20000010078 */
[----:B------:R-:W-:Y:S01]  /*5640*/  FADD.FTZ R89, R156, R89 ;  /* 0x000000599c597221 */ /* 0x000fe20000010000 */
[----:B------:R-:W-:Y:S01]  /*5650*/  FFMA.FTZ R199, R66, R5, R199 ;  /* 0x0000000542c77223 */ /* 0x000fe200000100c7 */
[----:B------:R-:W-:Y:S01]  /*5660*/  FFMA.FTZ R5, R65, R152, R172 ;  /* 0x0000009841057223 */ /* 0x000fe200000100ac */
[----:B------:R-:W-:Y:S01]  /*5670*/  FFMA.FTZ R117, R136, R160, R117 ;  /* 0x000000a088757223 */ /* 0x000fe20000010075 */
[----:B0-----:R-:W-:Y:S01]  /*5680*/  @!P1 FADD.FTZ R9, R9, R4 ;  /* 0x0000000409099221 */ /* 0x001fe20000010000 */
[----:B------:R-:W-:Y:S01]  /*5690*/  FMUL.FTZ R4, R159, R200 ;  /* 0x000000c89f047220 */ /* 0x000fe20000410000 */
[----:B------:R-:W-:Y:S01]  /*56a0*/  FADD.FTZ R94, R5, R94 ;  /* 0x0000005e055e7221 */ /* 0x000fe20000010000 */
[----:B------:R-:W-:Y:S01]  /*56b0*/  FMUL.FTZ R5, R60, R150 ;  /* 0x000000963c057220 */ /* 0x000fe20000410000 */
[----:B---3--:R-:W-:Y:S01]  /*56c0*/  @!P1 FADD.FTZ R8, R8, R11 ;  /* 0x0000000b08089221 */ /* 0x008fe20000010000 */
[----:B------:R-:W0:Y:S01]  /*56d0*/  SHFL.DOWN PT, R176, R9, 0x4, 0x1f ;  /* 0x08801f0009b07f89 */ /* 0x000e2200000e0000 */
[----:B------:R-:W-:Y:S01]  /*56e0*/  ISETP.GT.AND P1, PT, R54, 0x1b, PT ;  /* 0x0000001b3600780c */ /* 0x000fe20003f24270 */
[-C--:B------:R-:W-:Y:S01]  /*56f0*/  FFMA.FTZ R6, R103, R4.reuse, R6 ;  /* 0x0000000467067223 */ /* 0x080fe20000010006 */
[----:B------:R-:W-:Y:S01]  /*5700*/  FFMA.FTZ R116, R135, R4, R116 ;  /* 0x0000000487747223 */ /* 0x000fe20000010074 */
[----:B------:R-:W3:Y:S01]  /*5710*/  SHFL.DOWN PT, R11, R8, 0x4, 0x1f ;  /* 0x08801f00080b7f89 */ /* 0x000ee200000e0000 */
[-C--:B------:R-:W-:Y:S01]  /*5720*/  FMUL.FTZ R4, R161, R192.reuse ;  /* 0x000000c0a1047220 */ /* 0x080fe20000410000 */
[----:B------:R-:W-:Y:S01]  /*5730*/  FADD.FTZ R75, R6, R75 ;  /* 0x0000004b064b7221 */ /* 0x000fe20000010000 */
[----:B------:R-:W-:Y:S01]  /*5740*/  FMUL.FTZ R192, R60, R192 ;  /* 0x000000c03cc07220 */ /* 0x000fe20000410000 */
[----:B------:R-:W-:Y:S01]  /*5750*/  FMUL.FTZ R170, R170, R5 ;  /* 0x00000005aaaa7220 */ /* 0x000fe20000410000 */
[----:B------:R-:W-:Y:S01]  /*5760*/  FFMA.FTZ R118, R137, R4, R118 ;  /* 0x0000000489767223 */ /* 0x000fe20000010076 */
[----:B------:R-:W-:Y:S01]  /*5770*/  FMUL.FTZ R5, R60, R186 ;  /* 0x000000ba3c057220 */ /* 0x000fe20000410000 */
[----:B------:R-:W-:Y:S01]  /*5780*/  FMUL.FTZ R192, R167, R192 ;  /* 0x000000c0a7c07220 */ /* 0x000fe20000410000 */
[----:B------:R-:W-:Y:S01]  /*5790*/  FADD.FTZ R92, R199, R92 ;  /* 0x0000005cc75c7221 */ /* 0x000fe20000010000 */
[----:B------:R-:W-:Y:S01]  /*57a0*/  FFMA.FTZ R121, R114, R152, R121 ;  /* 0x0000009872797223 */ /* 0x000fe20000010079 */
[----:B------:R-:W-:Y:S01]  /*57b0*/  FMUL.FTZ R5, R174, R5 ;  /* 0x00000005ae057220 */ /* 0x000fe20000410000 */
[----:B------:R-:W-:Y:S01]  /*57c0*/  FFMA.FTZ R192, R99, R4, R192 ;  /* 0x0000000463c07223 */ /* 0x000fe200000100c0 */
[----:B------:R-:W-:Y:S01]  /*57d0*/  FMUL.FTZ R4, R60, R149 ;  /* 0x000000953c047220 */ /* 0x000fe20000410000 */
[----:B------:R-:W-:Y:S01]  /*57e0*/  FADD.FTZ R77, R166, R77 ;  /* 0x0000004da64d7221 */ /* 0x000fe20000010000 */
[----:B------:R-:W-:Y:S01]  /*57f0*/  FFMA.FTZ R61, R62, R61, R5 ;  /* 0x0000003d3e3d7223 */ /* 0x000fe20000010005 */
[----:B------:R-:W-:Y:S01]  /*5800*/  FFMA.FTZ R122, R111, R147, R122 ;  /* 0x000000936f7a7223 */ /* 0x000fe2000001007a */
[----:B------:R-:W-:Y:S01]  /*5810*/  FMUL.FTZ R4, R173, R4 ;  /* 0x00000004ad047220 */ /* 0x000fe20000410000 */
[----:B------:R-:W-:Y:S01]  /*5820*/  FADD.FTZ R79, R192, R79 ;  /* 0x0000004fc04f7221 */ /* 0x000fe20000010000 */
[----:B------:R-:W-:Y:S01]  /*5830*/  FFMA.FTZ R132, R139, R162, R132 ;  /* 0x000000a28b847223 */ /* 0x000fe20000010084 */
[----:B------:R-:W-:Y:S01]  /*5840*/  FADD.FTZ R96, R171, R96 ;  /* 0x00000060ab607221 */ /* 0x000fe20000010000 */
[----:B0-----:R-:W-:Y:S01]  /*5850*/  @!P1 FADD.FTZ R9, R9, R176 ;  /* 0x000000b009099221 */ /* 0x001fe20000010000 */
[----:B------:R-:W-:Y:S01]  /*5860*/  FADD.FTZ R81, R168, R81 ;  /* 0x00000051a8517221 */ /* 0x000fe20000010000 */
[----:B------:R-:W-:Y:S01]  /*5870*/  FADD.FTZ R100, R61, R100 ;  /* 0x000000643d647221 */ /* 0x000fe20000010000 */
[----:B------:R-:W-:Y:S01]  /*5880*/  FFMA.FTZ R123, R140, R10, R123 ;  /* 0x0000000a8c7b7223 */ /* 0x000fe2000001007b */
[----:B---3--:R-:W-:Y:S01]  /*5890*/  @!P1 FADD.FTZ R8, R8, R11 ;  /* 0x0000000b08089221 */ /* 0x008fe20000010000 */
[----:B------:R-:W0:Y:S01]  /*58a0*/  SHFL.DOWN PT, R6, R9, 0x8, 0x1f ;  /* 0x09001f0009067f89 */ /* 0x000e2200000e0000 */
[----:B------:R-:W-:-:S03]  /*58b0*/  ISETP.GT.AND P1, PT, R54, 0x17, PT ;  /* 0x000000173600780c */ /* 0x000fc60003f24270 */
[----:B------:R-:W3:Y:S10]  /*58c0*/  SHFL.DOWN PT, R7, R8, 0x8, 0x1f ;  /* 0x09001f0008077f89 */ /* 0x000ef400000e0000 */
[----:B0-----:R-:W-:Y:S01]  /*58d0*/  @!P1 FADD.FTZ R9, R9, R6 ;  /* 0x0000000609099221 */ /* 0x001fe20000010000 */
[----:B------:R-:W-:Y:S01]  /*58e0*/  FMUL.FTZ R6, R163, R150 ;  /* 0x00000096a3067220 */ /* 0x000fe20000410000 */
[----:B---3--:R-:W-:-:S03]  /*58f0*/  @!P1 FADD.FTZ R8, R8, R7 ;  /* 0x0000000708089221 */ /* 0x008fc60000010000 */
[----:B------:R-:W0:Y:S01]  /*5900*/  SHFL.DOWN PT, R144, R9, 0x10, 0x1f ;  /* 0x0a001f0009907f89 */ /* 0x000e2200000e0000 */
[----:B------:R-:W-:Y:S01]  /*5910*/  ISETP.NE.AND P1, PT, R54, RZ, PT ;  /* 0x000000ff3600720c */ /* 0x000fe20003f25270 */
[----:B------:R-:W-:Y:S01]  /*5920*/  FFMA.FTZ R7, R63, R142, R4 ;  /* 0x0000008e3f077223 */ /* 0x000fe20000010004 */
[C---:B------:R-:W-:Y:S01]  /*5930*/  FMUL.FTZ R4, R60.reuse, R143 ;  /* 0x0000008f3c047220 */ /* 0x040fe20000410000 */
[----:B------:R-:W3:Y:S01]  /*5940*/  SHFL.DOWN PT, R11, R8, 0x10, 0x1f ;  /* 0x0a001f00080b7f89 */ /* 0x000ee200000e0000 */
[-C--:B------:R-:W-:Y:S01]  /*5950*/  FFMA.FTZ R128, R141, R6.reuse, R128 ;  /* 0x000000068d807223 */ /* 0x080fe20000010080 */
[----:B------:R-:W-:Y:S01]  /*5960*/  FADD.FTZ R98, R7, R98 ;  /* 0x0000006207627221 */ /* 0x000fe20000010000 */
[----:B------:R-:W-:Y:S01]  /*5970*/  FFMA.FTZ R170, R95, R6, R170 ;  /* 0x000000065faa7223 */ /* 0x000fe200000100aa */
[----:B------:R-:W-:Y:S01]  /*5980*/  FMUL.FTZ R6, R169, R4 ;  /* 0x00000004a9067220 */ /* 0x000fe20000410000 */
[-C--:B------:R-:W-:Y:S01]  /*5990*/  FMUL.FTZ R142, R59, R175.reuse ;  /* 0x000000af3b8e7220 */ /* 0x080fe20000410000 */
[----:B------:R-:W-:Y:S01]  /*59a0*/  FMUL.FTZ R175, R60, R175 ;  /* 0x000000af3caf7220 */ /* 0x000fe20000410000 */
[----:B------:R-:W-:Y:S01]  /*59b0*/  FADD.FTZ R83, R170, R83 ;  /* 0x00000053aa537221 */ /* 0x000fe20000010000 */
[----:B------:R-:W-:Y:S01]  /*59c0*/  FFMA.FTZ R164, R93, R164, R6 ;  /* 0x000000a45da47223 */ /* 0x000fe20000010006 */
[----:B------:R-:W-:Y:S01]  /*59d0*/  FMUL.FTZ R6, R60, R145 ;  /* 0x000000913c067220 */ /* 0x000fe20000410000 */
[----:B------:R-:W-:Y:S01]  /*59e0*/  @!P1 SHF.R.U32.HI R7, RZ, 0x2, R12 ;  /* 0x00000002ff079819 */ /* 0x000fe2000001160c */
[----:B------:R-:W-:Y:S01]  /*59f0*/  FMUL.FTZ R178, R178, R175 ;  /* 0x000000afb2b27220 */ /* 0x000fe20000410000 */
[----:B------:R-:W-:Y:S01]  /*5a00*/  FFMA.FTZ R129, R108, R142, R129 ;  /* 0x0000008e6c817223 */ /* 0x000fe20000010081 */
[----:B------:R-:W-:Y:S01]  /*5a10*/  FMUL.FTZ R6, R179, R6 ;  /* 0x00000006b3067220 */ /* 0x000fe20000410000 */
[----:B------:R-:W-:Y:S01]  /*5a20*/  @!P1 LOP3.LUT R143, R7, 0xf8, RZ, 0xc0, !PT ;  /* 0x000000f8078f9812 */ /* 0x000fe200078ec0ff */
[-C--:B------:R-:W-:Y:S01]  /*5a30*/  FMUL.FTZ R7, R58, R177.reuse ;  /* 0x000000b13a077220 */ /* 0x080fe20000410000 */
[----:B------:R-:W-:Y:S01]  /*5a40*/  FMUL.FTZ R177, R60, R177 ;  /* 0x000000b13cb17220 */ /* 0x000fe20000410000 */
[----:B------:R-:W-:Y:S01]  /*5a50*/  FFMA.FTZ R6, R91, R10, R6 ;  /* 0x0000000a5b067223 */ /* 0x000fe20000010006 */
[----:B------:R-:W-:Y:S01]  /*5a60*/  FADD.FTZ R85, R164, R85 ;  /* 0x00000055a4557221 */ /* 0x000fe20000010000 */
[----:B------:R-:W-:Y:S01]  /*5a70*/  FFMA.FTZ R124, R107, R7, R124 ;  /* 0x000000076b7c7223 */ /* 0x000fe2000001007c */
[----:B0-----:R-:W-:Y:S01]  /*5a80*/  FADD.FTZ R4, R9, R144 ;  /* 0x0000009009047221 */ /* 0x001fe20000010000 */
[----:B------:R-:W-:Y:S01]  /*5a90*/  FMUL.FTZ R177, R2, R177 ;  /* 0x000000b102b17220 */ /* 0x000fe20000410000 */
[----:B------:R-:W-:Y:S01]  /*5aa0*/  FADD.FTZ R87, R6, R87 ;  /* 0x0000005706577221 */ /* 0x000fe20000010000 */
[----:B---3--:R-:W-:Y:S01]  /*5ab0*/  FADD.FTZ R5, R8, R11 ;  /* 0x0000000b08057221 */ /* 0x008fe20000010000 */
[----:B------:R-:W-:Y:S01]  /*5ac0*/  FFMA.FTZ R11, R57, R142, R178 ;  /* 0x0000008e390b7223 */ /* 0x000fe200000100b2 */
[----:B------:R-:W-:-:S03]  /*5ad0*/  FFMA.FTZ R177, R56, R7, R177 ;  /* 0x0000000738b17223 */ /* 0x000fc600000100b1 */
[----:B------:R0:W-:Y:S01]  /*5ae0*/  @!P1 STS.64 [R143+UR10+0x18d8], R4 ;  /* 0x0018d8048f009988 */ /* 0x0001e20008000a0a */
[----:B------:R-:W-:Y:S01]  /*5af0*/  FADD.FTZ R102, R11, R102 ;  /* 0x000000660b667221 */ /* 0x000fe20000010000 */
[----:B------:R-:W-:Y:S01]  /*5b00*/  FADD.FTZ R104, R177, R104 ;  /* 0x00000068b1687221 */ /* 0x000fe20000010000 */
        /* <DEDUP_REMOVED lines=17> */
.L_x_5861:
[----:B------:R-:W-:Y:S05]  /*5c20*/  BSYNC.RECONVERGENT B0 ;  /* 0x0000000000007941 */ /* 0x000fea0003800200 */
.L_x_5860:
[----:B------:R-:W-:-:S04]  /*5c30*/  UIADD3 UR8, UPT, UPT, UR8, 0x1, URZ ;  /* 0x0000000108087890 */ /* 0x000fc8000fffe0ff */
[----:B------:R-:W-:-:S09]  /*5c40*/  UISETP.GE.AND UP0, UPT, UR8, UR42, UPT ;  /* 0x0000002a0800728c */ /* 0x000fd2000bf06270 */
[----:B------:R-:W-:Y:S05]  /*5c50*/  BRA.U !UP0, `(.L_x_5862) ;  /* 0xffffffd108687547 */ /* 0x000fea000b83ffff */
.L_x_5817:
[----:B------:R-:W-:Y:S01]  /*5c60*/  BAR.SYNC.DEFER_BLOCKING 0x0 ;  /* 0x0000000000007b1d */ /* 0x000fe20000010000 */
[----:B---3--:R-:W-:Y:S01]  /*5c70*/  F2FP.BF16.F32.PACK_AB R7, R132, R133 ;  /* 0x000000858407723e */ /* 0x008fe200000010ff */
[----:B------:R-:W-:Y:S01]  /*5c80*/  FADD.FTZ R0, R51, R104 ;  /* 0x0000006833007221 */ /* 0x000fe20000010000 */
[----:B------:R-:W-:Y:S01]  /*5c90*/  F2FP.BF16.F32.PACK_AB R6, R128, R130 ;  /* 0x000000828006723e */ /* 0x000fe200000010ff */
[----:B------:R-:W-:Y:S01]  /*5ca0*/  UIADD3 UR27, UP1, UPT, UR27, -0x800, URZ ;  /* 0xfffff8001b1b7890 */ /* 0x000fe2000ff3e0ff */
[----:B0-----:R-:W-:Y:S01]  /*5cb0*/  F2FP.BF16.F32.PACK_AB R5, R127, R129 ;  /* 0x000000817f05723e */ /* 0x001fe200000010ff */
[----:B------:R-:W0:Y:S01]  /*5cc0*/  LDCU.64 UR10, c[0x0][0x4f8] ;  /* 0x00009f00ff0a77ac */ /* 0x000e220008000a00 */
[----:B------:R-:W-:Y:S02]  /*5cd0*/  F2FP.BF16.F32.PACK_AB R4, R123, R124 ;  /* 0x0000007c7b04723e */ /* 0x000fe400000010ff */
[----:B------:R-:W-:Y:S01]  /*5ce0*/  F2FP.BF16.F32.PACK_AB R115, R115, R120 ;  /* 0x000000787373723e */ /* 0x000fe200000010ff */
[----:B------:R-:W3:Y:S01]  /*5cf0*/  LDCU.64 UR34, c[0x0][0x500] ;  /* 0x0000a000ff2277ac */ /* 0x000ee20008000a00 */
        /* <DEDUP_REMOVED lines=8> */
[----:B------:R-:W-:Y:S01]  /*5d80*/  F2FP.BF16.F32.PACK_AB R23, R106, R89 ;  /* 0x000000596a17723e */ /* 0x000fe200000010ff */
[----:B------:R-:W-:Y:S01]  /*5d90*/  UIADD3.X UR22, UPT, UPT, UR22, -0x1, URZ, UP1, !UPT ;  /* 0xffffffff16167890 */ /* 0x000fe20008ffe4ff */
[----:B------:R-:W-:Y:S01]  /*5da0*/  F2FP.BF16.F32.PACK_AB R22, R75, R92 ;  /* 0x0000005c4b16723e */ /* 0x000fe200000010ff */
[----:B------:R1:W-:Y:S01]  /*5db0*/  STS.128 [R3], R4 ;  /* 0x0000000403007388 */ /* 0x0003e20000000c00 */
[----:B0-----:R-:W-:Y:S01]  /*5dc0*/  UIMAD.WIDE.U32 UR8, UR32, UR10, UR6 ;  /* 0x0000000a200872a5 */ /* 0x001fe2000f8e0006 */
[----:B------:R-:W-:Y:S01]  /*5dd0*/  F2FP.BF16.F32.PACK_AB R21, R77, R94 ;  /* 0x0000005e4d15723e */ /* 0x000fe200000010ff */
[----:B------:R-:W-:Y:S01]  /*5de0*/  UIADD3.X UR26, UPT, UPT, UR26, -0x1, URZ, UP2, !UPT ;  /* 0xffffffff1a1a7890 */ /* 0x000fe200097fe4ff */
[----:B------:R-:W-:Y:S01]  /*5df0*/  STS.128 [R3+0x10], R112 ;  /* 0x0000107003007388 */ /* 0x000fe20000000c00 */
[----:B------:R-:W-:-:S03]  /*5e00*/  NOP ;  /* 0x0000000000007918 */ /* 0x000fc60000000000 */
[----:B------:R-:W0:Y:S01]  /*5e10*/  LDS.128 R8, [R24] ;  /* 0x0000000018087984 */ /* 0x000e220000000c00 */
[----:B------:R-:W-:Y:S01]  /*5e20*/  UIMAD UR9, UR32, UR11, UR9 ;  /* 0x0000000b200972a4 */ /* 0x000fe2000f8e0209 */
[----:B------:R-:W-:Y:S02]  /*5e30*/  F2FP.BF16.F32.PACK_AB R20, R79, R96 ;  /* 0x000000604f14723e */ /* 0x000fe400000010ff */
[----:B------:R-:W2:Y:S01]  /*5e40*/  LDS.128 R16, [R24+0x200] ;  /* 0x0002000018107984 */ /* 0x000ea20000000c00 */
[----:B---3--:R-:W-:Y:S01]  /*5e50*/  UIMAD.WIDE.U32 UR8, UR14, UR34, UR8 ;  /* 0x000000220e0872a5 */ /* 0x008fe2000f8e0008 */
[----:B-1----:R-:W-:Y:S01]  /*5e60*/  FADD.FTZ R7, R0, R87 ;  /* 0x0000005700077221 */ /* 0x002fe20000010000 */
[----:B------:R-:W-:Y:S02]  /*5e70*/  F2FP.BF16.F32.PACK_AB R87, R81, R98 ;  /* 0x000000625157723e */ /* 0x000fe400000010ff */
[----:B------:R-:W-:Y:S01]  /*5e80*/  UIMAD UR10, UR14, UR35, UR9 ;  /* 0x000000230e0a72a4 */ /* 0x000fe2000f8e0209 */
[----:B------:R-:W-:Y:S01]  /*5e90*/  FADD.FTZ R0, R7, R102 ;  /* 0x0000006607007221 */ /* 0x000fe20000010000 */
[----:B-----5:R-:W-:Y:S01]  /*5ea0*/  ULEA UR9, UP0, UR8, UR36, 0x1 ;  /* 0x0000002408097291 */ /* 0x020fe2000f8008ff */
[----:B------:R-:W-:Y:S01]  /*5eb0*/  IADD3 R50, P0, PT, R50, -0x800, RZ ;  /* 0xfffff80032327810 */ /* 0x000fe20007f1e0ff */
[----:B------:R-:W1:Y:S01]  /*5ec0*/  LDCU.64 UR34, c[0x0][0x560] ;  /* 0x0000ac00ff2277ac */ /* 0x000e620008000a00 */
[----:B------:R-:W-:Y:S01]  /*5ed0*/  FADD.FTZ R7, R0, R85 ;  /* 0x0000005500077221 */ /* 0x000fe20000010000 */
[----:B------:R-:W-:Y:S01]  /*5ee0*/  F2FP.BF16.F32.PACK_AB R85, R85, R102 ;  /* 0x000000665555723e */ /* 0x000fe200000010ff */
[----:B------:R-:W-:Y:S01]  /*5ef0*/  ULEA.HI.X UR8, UR8, UR37, UR10, 0x1, UP0 ;  /* 0x0000002508087291 */ /* 0x000fe200080f0c0a */
[----:B------:R-:W-:Y:S01]  /*5f00*/  MOV R4, UR9 ;  /* 0x0000000900047c02 */ /* 0x000fe20008000f00 */
[----:B------:R-:W-:-:S02]  /*5f10*/  FADD.FTZ R100, R7, R100 ;  /* 0x0000006407647221 */ /* 0x000fc40000010000 */
[----:B------:R-:W3:Y:S01]  /*5f20*/  LDCU.64 UR10, c[0x0][0x520] ;  /* 0x0000a400ff0a77ac */ /* 0x000ee20008000a00 */
[----:B------:R-:W-:Y:S02]  /*5f30*/  IADD3.X R48, PT, PT, R48, -0x1, RZ, P0, !PT ;  /* 0xffffffff30307810 */ /* 0x000fe400007fe4ff */
[----:B------:R-:W-:Y:S01]  /*5f40*/  MOV R5, UR8 ;  /* 0x0000000800057c02 */ /* 0x000fe20008000f00 */
[----:B------:R-:W-:Y:S02]  /*5f50*/  FADD.FTZ R83, R100, R83 ;  /* 0x0000005364537221 */ /* 0x000fe40000010000 */
[----:B------:R-:W-:Y:S01]  /*5f60*/  IMAD.WIDE.U32 R4, R27, 0x10, R4 ;  /* 0x000000101b047825 */ /* 0x000fe200078e0004 */
[----:B------:R-:W5:Y:S03]  /*5f70*/  LDCU.64 UR8, c[0x0][0x518] ;  /* 0x0000a300ff0877ac */ /* 0x000f660008000a00 */
[----:B------:R-:W-:-:S04]  /*5f80*/  FADD.FTZ R98, R83, R98 ;  /* 0x0000006253627221 */ /* 0x000fc80000010000 */
[----:B------:R-:W-:-:S04]  /*5f90*/  FADD.FTZ R81, R98, R81 ;  /* 0x0000005162517221 */ /* 0x000fc80000010000 */
[----:B------:R-:W-:Y:S01]  /*5fa0*/  FADD.FTZ R96, R81, R96 ;  /* 0x0000006051607221 */ /* 0x000fe20000010000 */
[----:B0-----:R-:W-:Y:S03]  /*5fb0*/  STG.E.128 desc[UR30][R4.64], R8 ;  /* 0x0000000804007986 */ /* 0x001fe6000c101d1e */
[----:B------:R-:W-:Y:S01]  /*5fc0*/  FADD.FTZ R79, R96, R79 ;  /* 0x0000004f604f7221 */ /* 0x000fe20000010000 */
[----:B--2---:R-:W-:Y:S03]  /*5fd0*/  STG.E.128 desc[UR30][R4.64+0x200], R16 ;  /* 0x0002001004007986 */ /* 0x004fe6000c101d1e */
[----:B------:R-:W-:Y:S01]  /*5fe0*/  FADD.FTZ R94, R79, R94 ;  /* 0x0000005e4f5e7221 */ /* 0x000fe20000010000 */
[----:B-----5:R-:W-:Y:S01]  /*5ff0*/  UIMAD.WIDE.U32 UR6, UR32, UR8, UR6 ;  /* 0x00000008200672a5 */ /* 0x020fe2000f8e0006 */
[----:B------:R-:W-:Y:S02]  /*6000*/  BAR.SYNC.DEFER_BLOCKING 0x0 ;  /* 0x0000000000007b1d */ /* 0x000fe40000010000 */
[----:B------:R-:W-:Y:S01]  /*6010*/  FADD.FTZ R77, R94, R77 ;  /* 0x0000004d5e4d7221 */ /* 0x000fe20000010000 */
[----:B------:R-:W-:-:S03]  /*6020*/  UIMAD UR7, UR32, UR9, UR7 ;  /* 0x00000009200772a4 */ /* 0x000fc6000f8e0207 */
[----:B------:R-:W-:Y:S01]  /*6030*/  FADD.FTZ R92, R77, R92 ;  /* 0x0000005c4d5c7221 */ /* 0x000fe20000010000 */
[----:B---3--:R-:W-:-:S03]  /*6040*/  UIMAD.WIDE.U32 UR6, UR14, UR10, UR6 ;  /* 0x0000000a0e0672a5 */ /* 0x008fc6000f8e0006 */
[----:B------:R-:W-:Y:S01]  /*6050*/  FADD.FTZ R92, R92, R75 ;  /* 0x0000004b5c5c7221 */ /* 0x000fe20000010000 */
[----:B------:R-:W-:Y:S02]  /*6060*/  UIMAD UR8, UR14, UR11, UR7 ;  /* 0x0000000b0e0872a4 */ /* 0x000fe4000f8e0207 */
[----:B-1----:R-:W-:Y:S01]  /*6070*/  ULEA UR7, UP0, UR6, UR34, 0x1 ;  /* 0x0000002206077291 */ /* 0x002fe2000f8008ff */
[----:B------:R-:W-:-:S03]  /*6080*/  FADD.FTZ R51, R92, R89 ;  /* 0x000000595c337221 */ /* 0x000fc60000010000 */
[----:B------:R-:W-:Y:S01]  /*6090*/  ULEA.HI.X UR6, UR6, UR35, UR8, 0x1, UP0 ;  /* 0x0000002306067291 */ /* 0x000fe200080f0c08 */
[----:B------:R-:W-:Y:S01]  /*60a0*/  FADD.FTZ R51, R51, R106 ;  /* 0x0000006a33337221 */ /* 0x000fe20000010000 */
[----:B------:R-:W-:Y:S01]  /*60b0*/  MOV R2, UR7 ;  /* 0x0000000700027c02 */ /* 0x000fe20008000f00 */
[----:B------:R-:W-:Y:S01]  /*60c0*/  UIADD3 UR29, UP0, UPT, UR29, -0x800, URZ ;  /* 0xfffff8001d1d7890 */ /* 0x000fe2000ff1e0ff */
[----:B------:R-:W-:Y:S03]  /*60d0*/  STS.128 [R3], R84 ;  /* 0x0000005403007388 */ /* 0x000fe60000000c00 */
[----:B------:R-:W-:Y:S02]  /*60e0*/  UIADD3.X UR23, UPT, UPT, UR23, -0x1, URZ, UP0, !UPT ;  /* 0xffffffff17177890 */ /* 0x000fe400087fe4ff */
[----:B------:R-:W-:Y:S01]  /*60f0*/  UISETP.GT.AND UP0, UPT, UR24, 0x1, UPT ;  /* 0x000000011800788c */ /* 0x000fe2000bf04270 */
        /* <DEDUP_REMOVED lines=10> */
.L_x_5815:
        /* <DEDUP_REMOVED lines=41> */
.L_x_5865:
[----:B------:R-:W-:Y:S05]  /*6430*/  BSYNC.RECONVERGENT B0 ;  /* 0x0000000000007941 */ /* 0x000fea0003800200 */
.L_x_5864:
        /* <DEDUP_REMOVED lines=39> */
.L_x_5867:
[----:B------:R-:W-:Y:S05]  /*66b0*/  BSYNC.RECONVERGENT B0 ;  /* 0x0000000000007941 */ /* 0x000fea0003800200 */
.L_x_5866:
[----:B------:R-:W-:Y:S05]  /*66c0*/  @P0 EXIT ;  /* 0x000000000000094d */ /* 0x000fea0003800000 */
[----:B------:R-:W3:Y:S01]  /*66d0*/  S2UR UR8, SR_CgaCtaId ;  /* 0x00000000000879c3 */ /* 0x000ee20000008800 */
[----:B------:R-:W0:Y:S01]  /*66e0*/  LDCU.64 UR6, c[0x0][0x4e8] ;  /* 0x00009d00ff0677ac */ /* 0x000e220008000a00 */
[----:B------:R-:W-:Y:S01]  /*66f0*/  BSSY.RECONVERGENT B0, `(.L_x_5868) ;  /* 0x0000027000007945 */ /* 0x000fe20003800200 */
[----:B------:R-:W1:Y:S01]  /*6700*/  LDCU UR9, c[0x0][0x360] ;  /* 0x00006c00ff0977ac */ /* 0x000e620008000800 */
[----:B------:R-:W1:Y:S01]  /*6710*/  LDCU.64 UR10, c[0x0][0x4b0] ;  /* 0x00009600ff0a77ac */ /* 0x000e620008000a00 */
[----:B------:R-:W1:Y:S01]  /*6720*/  LDCU.64 UR16, c[0x0][0x530] ;  /* 0x0000a600ff1077ac */ /* 0x000e620008000a00 */
[----:B------:R-:W1:Y:S01]  /*6730*/  LDCU.64 UR18, c[0x0][0x4f0] ;  /* 0x00009e00ff1277ac */ /* 0x000e620008000a00 */
[----:B0-----:R-:W-:Y:S01]  /*6740*/  UIMAD.WIDE.U32 UR4, UR14, UR6, URZ ;  /* 0x000000060e0472a5 */ /* 0x001fe2000f8e00ff */
[----:B------:R-:W0:Y:S02]  /*6750*/  LDCU.64 UR20, c[0x0][0x540] ;  /* 0x0000a800ff1477ac */ /* 0x000e240008000a00 */
[----:B------:R-:W-:Y:S01]  /*6760*/  UMOV UR6, 0x400 ;  /* 0x0000040000067882 */ /* 0x000fe20000000000 */
[----:B------:R-:W-:-:S02]  /*6770*/  UIMAD UR14, UR14, UR7, UR5 ;  /* 0x000000070e0e72a4 */ /* 0x000fc4000f8e0205 */
[----:B-1-3--:R-:W-:-:S12]  /*6780*/  ULEA UR6, UR8, UR6, 0x18 ;  /* 0x0000000608067291 */ /* 0x00afd8000f8ec0ff */
.L_x_5869:
[----:B------:R-:W-:Y:S02]  /*6790*/  LEA R0, R11, UR6, 0x2 ;  /* 0x000000060b007c11 */ /* 0x000fe4000f8e10ff */
[----:B-12---:R-:W-:Y:S02]  /*67a0*/  MOV R5, UR13 ;  /* 0x0000000d00057c02 */ /* 0x006fe40008000f00 */
[----:B------:R-:W-:Y:S01]  /*67b0*/  MOV R4, UR12 ;  /* 0x0000000c00047c02 */ /* 0x000fe20008000f00 */
[----:B------:R-:W1:Y:S01]  /*67c0*/  LDS R13, [R0+0x2e10] ;  /* 0x002e1000000d7984 */ /* 0x000e620000000800 */
[----:B------:R-:W-:Y:S02]  /*67d0*/  SHF.R.S32.HI R5, RZ, 0x1f, R11 ;  /* 0x0000001fff057819 */ /* 0x000fe4000001140b */
[----:B------:R-:W-:Y:S01]  /*67e0*/  MOV R3, UR15 ;  /* 0x0000000f00037c02 */ /* 0x000fe20008000f00 */
[----:B------:R-:W2:Y:S01]  /*67f0*/  LDS R15, [R0+0x3210] ;  /* 0x00321000000f7984 */ /* 0x000ea20000000800 */
        /* <DEDUP_REMOVED lines=17> */
[----:B0-----:R-:W-:-:S04]  /*6910*/  LEA R8, P1, R6, UR20, 0x2 ;  /* 0x0000001406087c11 */ /* 0x001fc8000f8210ff */
[----:B------:R-:W-:Y:S01]  /*6920*/  LEA.HI.X R9, R6, UR21, R3, 0x2, P1 ;  /* 0x0000001506097c11 */ /* 0x000fe200088f1403 */
[----:B-1----:R1:W-:Y:S04]  /*6930*/  REDG.E.ADD.F32.FTZ.RN.STRONG.GPU desc[UR30][R4.64], R13 ;  /* 0x0000000d040079a6 */ /* 0x0023e8000c12f31e */
[----:B--2---:R1:W-:Y:S01]  /*6940*/  REDG.E.ADD.F32.FTZ.RN.STRONG.GPU desc[UR30][R8.64], R15 ;  /* 0x0000000f080079a6 */ /* 0x0043e2000c12f31e */
[----:B------:R-:W-:Y:S05]  /*6950*/  @!P0 BRA `(.L_x_5869) ;  /* 0xfffffffc008c8947 */ /* 0x000fea000383ffff */
[----:B------:R-:W-:Y:S05]  /*6960*/  BSYNC.RECONVERGENT B0 ;  /* 0x0000000000007941 */ /* 0x000fea0003800200 */
.L_x_5868:
[----:B------:R-:W-:Y:S05]  /*6970*/  EXIT ;  /* 0x000000000000794d */ /* 0x000fea0003800000 */
.L_x_5822:
[----:B------:R-:W-:Y:S01]  /*6980*/  HFMA2 R187, -RZ, RZ, 0, 5.9604644775390625e-08 ;  /* 0x00000001ffbb7431 */ /* 0x000fe200000001ff */
[----:B------:R-:W-:Y:S02]  /*6990*/  MOV R185, R7 ;  /* 0x0000000700b97202 */ /* 0x000fe40000000f00 */
[----:B------:R-:W-:Y:S02]  /*69a0*/  MOV R210, RZ ;  /* 0x000000ff00d27202 */ /* 0x000fe40000000f00 */
[----:B------:R-:W-:-:S07]  /*69b0*/  MOV R6, 0xffffffff ;  /* 0xffffffff00067802 */ /* 0x000fce0000000f00 */
[----:B01---5:R-:W-:Y:S05]  /*69c0*/  WARPSYNC.COLLECTIVE R6, `(.L_x_5870) ;  /* 0x0000000006087348 */ /* 0x023fea0003c00000 */
[----:B------:R2:W3:Y:S02]  /*69d0*/  SHFL.UP P6, R5, R185, R187, R210 ;  /* 0x040000bbb9057389 */ /* 0x0004e400000c00d2 */
[----:B0123-5:R-:W-:Y:S05]  /*69e0*/  ENDCOLLECTIVE ;  /* 0x000000000000791b */ /* 0x02ffea0003800000 */
.L_x_5870:
[----:B------:R-:W-:Y:S02]  /*69f0*/  MOV R185, R184 ;  /* 0x000000b800b97202 */ /* 0x000fe40000000f00 */
[----:B------:R-:W-:-:S07]  /*6a00*/  MOV R4, R5 ;  /* 0x0000000500047202 */ /* 0x000fce0000000f00 */
[----:B------:R-:W-:Y:S05]  /*6a10*/  WARPSYNC.COLLECTIVE R6, `(.L_x_5871) ;  /* 0x0000000006087348 */ /* 0x000fea0003c00000 */
[----:B------:R0:W1:Y:S02]  /*6a20*/  SHFL.UP P6, R5, R185, R187, R210 ;  /* 0x040000bbb9057389 */ /* 0x00006400000c00d2 */
[----:B01----:R-:W-:Y:S05]  /*6a30*/  ENDCOLLECTIVE ;  /* 0x000000000000791b */ /* 0x003fea0003800000 */
.L_x_5871:
        /* <DEDUP_REMOVED lines=9> */
.L_x_5872:
[----:B------:R-:W-:Y:S02]  /*6ad0*/  MOV R185, R206 ;  /* 0x000000ce00b97202 */ /* 0x000fe40000000f00 */
[----:B------:R-:W-:-:S07]  /*6ae0*/  MOV R4, R5 ;  /* 0x0000000500047202 */ /* 0x000fce0000000f00 */
[----:B------:R-:W-:Y:S05]  /*6af0*/  WARPSYNC.COLLECTIVE R6, `(.L_x_5873) ;  /* 0x0000000006087348 */ /* 0x000fea0003c00000 */
[----:B------:R0:W1:Y:S02]  /*6b00*/  SHFL.UP P6, R5, R185, R187, R210 ;  /* 0x040000bbb9057389 */ /* 0x00006400000c00d2 */
[----:B01----:R-:W-:Y:S05]  /*6b10*/  ENDCOLLECTIVE ;  /* 0x000000000000791b */ /* 0x003fea0003800000 */
.L_x_5873:
        /* <DEDUP_REMOVED lines=8> */
.L_x_5874:
[----:B------:R-:W-:Y:S02]  /*6ba0*/  MOV R185, R208 ;  /* 0x000000d000b97202 */ /* 0x000fe40000000f00 */
[----:B------:R-:W-:-:S07]  /*6bb0*/  MOV R4, R5 ;  /* 0x0000000500047202 */ /* 0x000fce0000000f00 */
[----:B------:R-:W-:Y:S05]  /*6bc0*/  WARPSYNC.COLLECTIVE R6, `(.L_x_5875) ;  /* 0x0000000006087348 */ /* 0x000fea0003c00000 */
[----:B------:R0:W1:Y:S02]  /*6bd0*/  SHFL.UP P6, R5, R185, R187, R210 ;  /* 0x040000bbb9057389 */ /* 0x00006400000c00d2 */
[----:B01----:R-:W-:Y:S05]  /*6be0*/  ENDCOLLECTIVE ;  /* 0x000000000000791b */ /* 0x003fea0003800000 */
.L_x_5875:
        /* <DEDUP_REMOVED lines=8> */
.L_x_5876:
[----:B------:R-:W-:Y:S02]  /*6c70*/  MOV R185, R184 ;  /* 0x000000b800b97202 */ /* 0x000fe40000000f00 */
[----:B------:R-:W-:-:S07]  /*6c80*/  MOV R4, R5 ;  /* 0x0000000500047202 */ /* 0x000fce0000000f00 */
[----:B------:R-:W-:Y:S05]  /*6c90*/  WARPSYNC.COLLECTIVE R6, `(.L_x_5877) ;  /* 0x0000000006087348 */ /* 0x000fea0003c00000 */
[----:B------:R0:W1:Y:S02]  /*6ca0*/  SHFL.UP P6, R5, R185, R187, R210 ;  /* 0x040000bbb9057389 */ /* 0x00006400000c00d2 */
[----:B01----:R-:W-:Y:S05]  /*6cb0*/  ENDCOLLECTIVE ;  /* 0x000000000000791b */ /* 0x003fea0003800000 */
.L_x_5877:
        /* <DEDUP_REMOVED lines=8> */
.L_x_5878:
[----:B------:R-:W-:Y:S02]  /*6d40*/  MOV R185, R4 ;  /* 0x0000000400b97202 */ /* 0x000fe40000000f00 */
[----:B------:R-:W-:-:S07]  /*6d50*/  MOV R206, R5 ;  /* 0x0000000500ce7202 */ /* 0x000fce0000000f00 */
[----:B------:R-:W-:Y:S05]  /*6d60*/  WARPSYNC.COLLECTIVE R6, `(.L_x_5879) ;  /* 0x0000000006087348 */ /* 0x000fea0003c00000 */
[----:B------:R0:W1:Y:S02]  /*6d70*/  SHFL.UP P6, R5, R185, R187, R210 ;  /* 0x040000bbb9057389 */ /* 0x00006400000c00d2 */
[----:B01----:R-:W-:Y:S05]  /*6d80*/  ENDCOLLECTIVE ;  /* 0x000000000000791b */ /* 0x003fea0003800000 */
.L_x_5879:
[----:B------:R-:W-:Y:S05]  /*6d90*/  BRA `(.L_x_5880) ;  /* 0xffffffcc00cc7947 */ /* 0x000fea000383ffff */
.L_x_5823:
        /* <DEDUP_REMOVED lines=8> */
.L_x_5882:
[----:B------:R-:W-:Y:S05]  /*6e20*/  BSYNC B0 ;  /* 0x0000000000007941 */ /* 0x000fea0003800000 */
.L_x_5881:
[----:B------:R-:W-:Y:S05]  /*6e30*/  BRA `(.L_x_5883) ;  /* 0xffffffcc00bc7947 */ /* 0x000fea000383ffff */
.L_x_5824:
        /* <DEDUP_REMOVED lines=8> */
.L_x_5885:
[----:B------:R-:W-:Y:S05]  /*6ec0*/  BSYNC B0 ;  /* 0x0000000000007941 */ /* 0x000fea0003800000 */
.L_x_5884:
[----:B------:R-:W-:Y:S05]  /*6ed0*/  BRA `(.L_x_5886) ;  /* 0xffffffcc009c7947 */ /* 0x000fea000383ffff */
.L_x_5825:
        /* <DEDUP_REMOVED lines=8> */
.L_x_5888:
[----:B------:R-:W-:Y:S05]  /*6f60*/  BSYNC B0 ;  /* 0x0000000000007941 */ /* 0x000fea0003800000 */
.L_x_5887:
        /* <DEDUP_REMOVED lines=11> */
.L_x_5889:
[----:B------:R-:W-:Y:S05]  /*7020*/  WARPSYNC.COLLECTIVE R6, `(.L_x_5890) ;  /* 0x0000000006087348 */ /* 0x000fea0003c00000 */
[----:B------:R0:W1:Y:S02]  /*7030*/  SHFL.IDX P3, R221, R223, R224, R225 ;  /* 0x000000e0dfdd7389 */ /* 0x00006400000600e1 */
[----:B01----:R-:W-:Y:S05]  /*7040*/  ENDCOLLECTIVE ;  /* 0x000000000000791b */ /* 0x003fea0003800000 */
.L_x_5890:
[----:B------:R-:W-:Y:S02]  /*7050*/  MOV R223, R9 ;  /* 0x0000000900df7202 */ /* 0x000fe40000000f00 */
[----:B------:R-:W-:Y:S02]  /*7060*/  MOV R183, R5 ;  /* 0x0000000500b77202 */ /* 0x000fe40000000f00 */
[----:B------:R-:W-:-:S07]  /*7070*/  MOV R4, R221 ;  /* 0x000000dd00047202 */ /* 0x000fce0000000f00 */
[----:B------:R-:W-:Y:S05]  /*7080*/  WARPSYNC.COLLECTIVE R6, `(.L_x_5891) ;  /* 0x0000000006087348 */ /* 0x000fea0003c00000 */
[----:B------:R0:W1:Y:S02]  /*7090*/  SHFL.IDX P3, R221, R223, R224, R225 ;  /* 0x000000e0dfdd7389 */ /* 0x00006400000600e1 */
[----:B01----:R-:W-:Y:S05]  /*70a0*/  ENDCOLLECTIVE ;  /* 0x000000000000791b */ /* 0x003fea0003800000 */
.L_x_5891:
[----:B------:R-:W-:Y:S01]  /*70b0*/  MOV R5, R221 ;  /* 0x000000dd00057202 */ /* 0x000fe20000000f00 */
[----:B------:R-:W-:Y:S06]  /*70c0*/  BRA `(.L_x_5892) ;  /* 0xffffffcc00387947 */ /* 0x000fec000383ffff */
.L_x_5827:
        /* <DEDUP_REMOVED lines=9> */
.L_x_5893:
[----:B------:R-:W-:Y:S02]  /*7160*/  MOV R227, R5 ;  /* 0x0000000500e37202 */ /* 0x000fe40000000f00 */
[----:B------:R-:W-:-:S07]  /*7170*/  MOV R7, R220 ;  /* 0x000000dc00077202 */ /* 0x000fce0000000f00 */
[----:B------:R-:W-:Y:S05]  /*7180*/  WARPSYNC.COLLECTIVE R6, `(.L_x_5894) ;  /* 0x0000000006087348 */ /* 0x000fea0003c00000 */
[----:B------:R0:W1:Y:S02]  /*7190*/  SHFL.DOWN P2, R220, R227, R226, R229 ;  /* 0x080000e2e3dc7389 */ /* 0x00006400000400e5 */
[----:B01----:R-:W-:Y:S05]  /*71a0*/  ENDCOLLECTIVE ;  /* 0x000000000000791b */ /* 0x003fea0003800000 */
.L_x_5894:
        /* <DEDUP_REMOVED lines=11> */
.L_x_5895:
[----:B------:R-:W-:Y:S02]  /*7260*/  MOV R227, R5 ;  /* 0x0000000500e37202 */ /* 0x000fe40000000f00 */
[----:B------:R-:W-:-:S07]  /*7270*/  MOV R7, R220 ;  /* 0x000000dc00077202 */ /* 0x000fce0000000f00 */
[----:B------:R-:W-:Y:S05]  /*7280*/  WARPSYNC.COLLECTIVE R6, `(.L_x_5896) ;  /* 0x0000000006087348 */ /* 0x000fea0003c00000 */
[----:B------:R0:W1:Y:S02]  /*7290*/  SHFL.DOWN P2, R220, R227, R226, R229 ;  /* 0x080000e2e3dc7389 */ /* 0x00006400000400e5 */
[----:B01----:R-:W-:Y:S05]  /*72a0*/  ENDCOLLECTIVE ;  /* 0x000000000000791b */ /* 0x003fea0003800000 */
.L_x_5896:
        /* <DEDUP_REMOVED lines=11> */
.L_x_5897:
[----:B------:R-:W-:Y:S02]  /*7360*/  MOV R227, R5 ;  /* 0x0000000500e37202 */ /* 0x000fe40000000f00 */
[----:B------:R-:W-:-:S07]  /*7370*/  MOV R7, R220 ;  /* 0x000000dc00077202 */ /* 0x000fce0000000f00 */
[----:B------:R-:W-:Y:S05]  /*7380*/  WARPSYNC.COLLECTIVE R6, `(.L_x_5898) ;  /* 0x0000000006087348 */ /* 0x000fea0003c00000 */
[----:B------:R0:W1:Y:S02]  /*7390*/  SHFL.DOWN P2, R220, R227, R226, R229 ;  /* 0x080000e2e3dc7389 */ /* 0x00006400000400e5 */
[----:B01----:R-:W-:Y:S05]  /*73a0*/  ENDCOLLECTIVE ;  /* 0x000000000000791b */ /* 0x003fea0003800000 */
.L_x_5898:
        /* <DEDUP_REMOVED lines=11> */
.L_x_5899:
[----:B------:R-:W-:Y:S02]  /*7460*/  MOV R227, R5 ;  /* 0x0000000500e37202 */ /* 0x000fe40000000f00 */
[----:B------:R-:W-:-:S07]  /*7470*/  MOV R7, R220 ;  /* 0x000000dc00077202 */ /* 0x000fce0000000f00 */
[----:B------:R-:W-:Y:S05]  /*7480*/  WARPSYNC.COLLECTIVE R6, `(.L_x_5900) ;  /* 0x0000000006087348 */ /* 0x000fea0003c00000 */
[----:B------:R0:W1:Y:S02]  /*7490*/  SHFL.DOWN P2, R220, R227, R226, R229 ;  /* 0x080000e2e3dc7389 */ /* 0x00006400000400e5 */
[----:B01----:R-:W-:Y:S05]  /*74a0*/  ENDCOLLECTIVE ;  /* 0x000000000000791b */ /* 0x003fea0003800000 */
.L_x_5900:
        /* <DEDUP_REMOVED lines=11> */
.L_x_5901:
[----:B------:R-:W-:Y:S02]  /*7560*/  MOV R227, R5 ;  /* 0x0000000500e37202 */ /* 0x000fe40000000f00 */
[----:B------:R-:W-:-:S07]  /*7570*/  MOV R7, R220 ;  /* 0x000000dc00077202 */ /* 0x000fce0000000f00 */
[----:B------:R-:W-:Y:S05]  /*7580*/  WARPSYNC.COLLECTIVE R6, `(.L_x_5902) ;  /* 0x0000000006087348 */ /* 0x000fea0003c00000 */
[----:B------:R0:W1:Y:S02]  /*7590*/  SHFL.DOWN P2, R220, R227, R226, R229 ;  /* 0x080000e2e3dc7389 */ /* 0x00006400000400e5 */
[----:B01----:R-:W-:Y:S05]  /*75a0*/  ENDCOLLECTIVE ;  /* 0x000000000000791b */ /* 0x003fea0003800000 */
.L_x_5902:
        /* <DEDUP_REMOVED lines=11> */
.L_x_5903:
[----:B------:R-:W-:Y:S02]  /*7660*/  ISETP.NE.AND P1, PT, R12, 0x1f, PT ;  /* 0x0000001f0c00780c */ /* 0x000fe40003f25270 */
[----:B------:R-:W-:Y:S02]  /*7670*/  MOV R223, R5 ;  /* 0x0000000500df7202 */ /* 0x000fe40000000f00 */
[----:B------:R-:W-:-:S09]  /*7680*/  MOV R7, R221 ;  /* 0x000000dd00077202 */ /* 0x000fd20000000f00 */
[----:B------:R-:W-:Y:S05]  /*7690*/  WARPSYNC.COLLECTIVE R6, `(.L_x_5904) ;  /* 0x0000000006087348 */ /* 0x000fea0003c00000 */
[----:B------:R0:W1:Y:S02]  /*76a0*/  SHFL.IDX P3, R221, R223, R224, R225 ;  /* 0x000000e0dfdd7389 */ /* 0x00006400000600e1 */
[----:B01----:R-:W-:Y:S05]  /*76b0*/  ENDCOLLECTIVE ;  /* 0x000000000000791b */ /* 0x003fea0003800000 */
.L_x_5904:
[----:B------:R-:W-:Y:S05]  /*76c0*/  WARPSYNC.COLLECTIVE R6, `(.L_x_5905) ;  /* 0x0000000006087348 */ /* 0x000fea0003c00000 */
[----:B------:R0:W1:Y:S02]  /*76d0*/  SHFL.DOWN P2, R220, R227, R226, R229 ;  /* 0x080000e2e3dc7389 */ /* 0x00006400000400e5 */
[----:B01----:R-:W-:Y:S05]  /*76e0*/  ENDCOLLECTIVE ;  /* 0x000000000000791b */ /* 0x003fea0003800000 */
.L_x_5905:
        /* <DEDUP_REMOVED lines=8> */
.L_x_5906:
[----:B------:R-:W-:-:S07]  /*7770*/  FMUL.FTZ R218, R8, R7 ;  /* 0x0000000708da7220 */ /* 0x000fce0000410000 */
[----:B------:R-:W-:Y:S05]  /*7780*/  WARPSYNC.COLLECTIVE R6, `(.L_x_5907) ;  /* 0x0000000006087348 */ /* 0x000fea0003c00000 */
[----:B------:R0:W1:Y:S02]  /*7790*/  SHFL.IDX P3, R221, R223, R224, R225 ;  /* 0x000000e0dfdd7389 */ /* 0x00006400000600e1 */
[----:B01----:R-:W-:Y:S05]  /*77a0*/  ENDCOLLECTIVE ;  /* 0x000000000000791b */ /* 0x003fea0003800000 */
.L_x_5907:
[----:B------:R-:W-:Y:S02]  /*77b0*/  MOV R223, R9 ;  /* 0x0000000900df7202 */ /* 0x000fe40000000f00 */
[----:B------:R-:W-:-:S07]  /*77c0*/  MOV R219, R221 ;  /* 0x000000dd00db7202 */ /* 0x000fce0000000f00 */
[----:B------:R-:W-:Y:S05]  /*77d0*/  WARPSYNC.COLLECTIVE R6, `(.L_x_5908) ;  /* 0x0000000006087348 */ /* 0x000fea0003c00000 */
[----:B------:R0:W1:Y:S02]  /*77e0*/  SHFL.IDX P3, R221, R223, R224, R225 ;  /* 0x000000e0dfdd7389 */ /* 0x00006400000600e1 */
[----:B01----:R-:W-:Y:S05]  /*77f0*/  ENDCOLLECTIVE ;  /* 0x000000000000791b */ /* 0x003fea0003800000 */
.L_x_5908:
[----:B------:R-:W-:Y:S05]  /*7800*/  BRA `(.L_x_5909) ;  /* 0xffffffcc00307947 */ /* 0x000fea000383ffff */
.L_x_5910:
        /* <DEDUP_REMOVED lines=15> */
.L_x_10465:


//--------------------- .text._Z25selective_scan_bwd_kernelI32Selective_Scan_bwd_kernel_traitsILi64ELi16ELb1ELb1ELb0ELb1ELb0EN3c108BFloat16EfEEv12SSMParamsBwd --------------------------
	.section	.text._Z25selective_scan_bwd_kernelI32Selective_Scan_bwd_kernel_traitsILi64ELi16ELb1ELb1ELb0ELb1ELb0EN3c108BFloat16EfEEv12SSMParamsBwd,"ax",@progbits
	.align	128
        .global         _Z25selective_scan_bwd_kernelI32Selective_Scan_bwd_kernel_traitsILi64ELi16ELb1ELb1ELb0ELb1ELb0EN3c108BFloat16EfEEv12SSMParamsBwd
        .type           _Z25selective_scan_bwd_kernelI32Selective_Scan_bwd_kernel_traitsILi64ELi16ELb1ELb1ELb0ELb1ELb0EN3c108BFloat16EfEEv12SSMParamsBwd,@function
        .size           _Z25selective_scan_bwd_kernelI32Selective_Scan_bwd_kernel_traitsILi64ELi16ELb1ELb1ELb0ELb1ELb0EN3c108BFloat16EfEEv12SSMParamsBwd,(.L_x_10466 - _Z25selective_scan_bwd_kernelI32Selective_Scan_bwd_kernel_traitsILi64ELi16ELb1ELb1ELb0ELb1ELb0EN3c108BFloat16EfEEv12SSMParamsBwd)
        .other          _Z25selective_scan_bwd_kernelI32Selective_Scan_bwd_kernel_traitsILi64ELi16ELb1ELb1ELb0ELb1ELb0EN3c108BFloat16EfEEv12SSMParamsBwd,@"STO_CUDA_ENTRY STV_DEFAULT"
_Z25selective_scan_bwd_kernelI32Selective_Scan_bwd_kernel_traitsILi64ELi16ELb1ELb1ELb0ELb1ELb0EN3c108BFloat16EfEEv12SSMParamsBwd:
.text._Z25selective_scan_bwd_kernelI32Selective_Scan_bwd_kernel_traitsILi64ELi16ELb1ELb1ELb0ELb1ELb0EN3c108BFloat16EfEEv12SSMParamsBwd:
[----:B------:R-:W-:Y:S08]  /*0000*/  LDC R1, c[0x0][0x37c] ;  /* 0x0000df00ff017b82 */ /* 0x000ff00000000800 */
[----:B------:R-:W0:Y:S01]  /*0010*/  LDC R8, c[0x0][0x398] ;  /* 0x0000e600ff087b82 */ /* 0x000e220000000800 */
[----:B------:R-:W1:Y:S01]  /*0020*/  LDCU.64 UR4, c[0x0][0x458] ;  /* 0x00008b00ff0477ac */ /* 0x000e620008000a00 */
[----:B------:R-:W-:Y:S01]  /*0030*/  CS2R R58, SRZ ;  /* 0x00000000003a7805 */ /* 0x000fe2000001ff00 */
[----:B------:R-:W2:Y:S05]  /*0040*/  LDCU.64 UR8, c[0x0][0x470] ;  /* 0x00008e00ff0877ac */ /* 0x000eaa0008000a00 */
        /* <DEDUP_REMOVED lines=30> */
[----:B------:R-:W-:Y:S02]  /*0230*/  CS2R R56, SRZ ;  /* 0x0000000000387805 */ /* 0x000fe4000001ff00 */
        /* <DEDUP_REMOVED lines=10> */
[----:B-1----:R-:W-:Y:S01]  /*02e0*/  HFMA2 R6, -RZ, RZ, 0, 0 ;  /* 0x00000000ff067431 */ /* 0x002fe200000001ff */
        /* <DEDUP_REMOVED lines=68> */
[----:B------:R-:W-:Y:S01]  /*0730*/  CS2R R56, SRZ ;  /* 0x0000000000387805 */ /* 0x000fe2000001ff00 */
[----:B------:R-:W2:Y:S03]  /*0740*/  LDCU.64 UR16, c[0x0][0x3a0] ;  /* 0x00007400ff1077ac */ /* 0x000ea60008000a00 */
        /* <DEDUP_REMOVED lines=33> */
[----:B------:R-:W-:Y:S02]  /*0960*/  IADD3 R55, PT, PT, R18, 0x200, RZ ;  /* 0x0000020012377810 */ /* 0x000fe40007ffe0ff */
[-C--:B------:R-:W-:Y:S02]  /*0970*/  LEA.HI R31, R31, R18.reuse, RZ, 0x1b ;  /* 0x000000121f1f7211 */ /* 0x080fe400078fd8ff */
[----:B------:R-:W-:-:S02]  /*0980*/  LEA.HI R35, R33, R18, RZ, 0x1b ;  /* 0x0000001221237211 */ /* 0x000fc400078fd8ff */
[CC--:B------:R-:W-:Y:S02]  /*0990*/  LEA.HI R50, R18.reuse, R18.reuse, RZ, 0x1b ;  /* 0x0000001212327211 */ /* 0x0c0fe400078fd8ff */
[----:B------:R-:W-:Y:S02]  /*09a0*/  LEA.HI R49, R18, R3, RZ, 0x1f ;  /* 0x0000000312317211 */ /* 0x000fe400078ff8ff */
        /* <DEDUP_REMOVED lines=16> */
[----:B------:R-:W-:Y:S02]  /*0ab0*/  LEA R36, R31, UR6, 0x2 ;  /* 0x000000061f247c11 */ /* 0x000fe4000f8e10ff */
        /* <DEDUP_REMOVED lines=23> */
.L_x_5990:
        /* <DEDUP_REMOVED lines=19> */
[----:B------:R-:W-:Y:S04]  /*0d60*/  LDS.128 R64, [R28] ;  /* 0x000000001c407984 */ /* 0x000fe80000000c00 */
[----:B------:R-:W1:Y:S01]  /*0d70*/  LDS.128 R24, [R28+0x10] ;  /* 0x000010001c187984 */ /* 0x000e620000000c00 */
        /* <DEDUP_REMOVED lines=14> */
[C---:B-1----:R-:W-:Y:S01]  /*0e60*/  PRMT R125, R25.reuse, 0x7632, R125 ;  /* 0x00007632197d7816 */ /* 0x042fe2000000007d */
[----:B------:R-:W-:Y:S01]  /*0e70*/  UIADD3 UR6, UPT, UPT, UR16, -0x1, URZ ;  /* 0xffffffff10067890 */ /* 0x000fe2000fffe0ff */
[----:B------:R-:W-:Y:S01]  /*0e80*/  SHF.L.U32 R94, R25, 0x10, RZ ;  /* 0x00000010195e7819 */ /* 0x000fe200000006ff */
[----:B------:R-:W-:Y:S01]  /*0e90*/  BSSY.RECONVERGENT B0, `(.L_x_5912) ;  /* 0x0000061000007945 */ /* 0x000fe20003800200 */
[----:B--2---:R-:W-:-:S02]  /*0ea0*/  SHF.L.U32 R105, R61, 0x10, RZ ;  /* 0x000000103d697819 */ /* 0x004fc400000006ff */
[----:B------:R-:W-:Y:S02]  /*0eb0*/  SHF.L.U32 R23, R62, 0x10, RZ ;  /* 0x000000103e177819 */ /* 0x000fe400000006ff */
[----:B------:R-:W-:Y:S01]  /*0ec0*/  SHF.L.U32 R107, R63, 0x10, RZ ;  /* 0x000000103f6b7819 */ /* 0x000fe200000006ff */
[--C-:B-----5:R-:W-:Y:S01]  /*0ed0*/  FADD.FTZ R105, R105, R58.reuse ;  /* 0x0000003a69697221 */ /* 0x120fe20000010000 */
[C---:B0-----:R-:W-:Y:S01]  /*0ee0*/  SHF.L.U32 R3, R60.reuse, 0x10, RZ ;  /* 0x000000103c037819 */ /* 0x041fe200000006ff */
[----:B------:R-:W-:Y:S01]  /*0ef0*/  FADD.FTZ R106, R23, R58 ;  /* 0x0000003a176a7221 */ /* 0x000fe20000010000 */
[----:B------:R-:W-:Y:S01]  /*0f00*/  PRMT R60, R60, 0x7632, R60 ;  /* 0x000076323c3c7816 */ /* 0x000fe2000000003c */
[--C-:B------:R-:W-:Y:S01]  /*0f10*/  FADD.FTZ R107, R107, R58.reuse ;  /* 0x0000003a6b6b7221 */ /* 0x100fe20000010000 */
[----:B---3--:R-:W-:Y:S01]  /*0f20*/  SHF.L.U32 R25, R12, 0x10, RZ ;  /* 0x000000100c197819 */ /* 0x008fe200000006ff */
[----:B------:R-:W-:Y:S01]  /*0f30*/  FADD.FTZ R104, R3, R58 ;  /* 0x0000003a03687221 */ /* 0x000fe20000010000 */
[----:B------:R-:W-:-:S02]  /*0f40*/  SHF.L.U32 R109, R60, 0x10, RZ ;  /* 0x000000103c6d7819 */ /* 0x000fc400000006ff */
[----:B------:R-:W-:Y:S01]  /*0f50*/  SHF.L.U32 R143, R13, 0x10, RZ ;  /* 0x000000100d8f7819 */ /* 0x000fe200000006ff */
[--C-:B------:R-:W-:Y:S01]  /*0f60*/  FADD.FTZ R108, R25, R58.reuse ;  /* 0x0000003a196c7221 */ /* 0x100fe20000010000 */
[----:B------:R-:W-:Y:S01]  /*0f70*/  FSETP.GTU.FTZ.AND P1, PT, R104, 20, PT ;  /* 0x41a000006800780b */ /* 0x000fe20003f3c000 */
[--C-:B------:R-:W-:Y:S01]  /*0f80*/  FADD.FTZ R109, R109, R58.reuse ;  /* 0x0000003a6d6d7221 */ /* 0x100fe20000010000 */
[----:B------:R-:W-:Y:S01]  /*0f90*/  PRMT R121, R27, 0x7632, R121 ;  /* 0x000076321b797816 */ /* 0x000fe20000000079 */
[----:B------:R-:W-:Y:S01]  /*0fa0*/  FADD.FTZ R143, R143, R58 ;  /* 0x0000003a8f8f7221 */ /* 0x000fe20000010000 */
        /* <DEDUP_REMOVED lines=9> */
[C---:B------:R-:W-:Y:S02]  /*1040*/  PRMT R131, R67.reuse, 0x7632, R131 ;  /* 0x0000763243837816 */ /* 0x040fe40000000083 */
[----:B------:R-:W-:Y:S02]  /*1050*/  SHF.L.U32 R96, R67, 0x10, RZ ;  /* 0x0000001043607819 */ /* 0x000fe400000006ff */
[C---:B------:R-:W-:Y:S02]  /*1060*/  PRMT R129, R24.reuse, 0x7632, R129 ;  /* 0x0000763218817816 */ /* 0x040fe40000000081 */
        /* <DEDUP_REMOVED lines=67> */
.L_x_5913:
[----:B------:R-:W-:Y:S05]  /*14a0*/  BSYNC.RECONVERGENT B0 ;  /* 0x0000000000007941 */ /* 0x000fea0003800200 */
.L_x_5912:
        /* <DEDUP_REMOVED lines=37> */
.L_x_5915:
[----:B------:R-:W-:Y:S05]  /*1700*/  BSYNC.RECONVERGENT B0 ;  /* 0x0000000000007941 */ /* 0x000fea0003800200 */
.L_x_5914:
        /* <DEDUP_REMOVED lines=37> */
.L_x_5917:
[----:B------:R-:W-:Y:S05]  /*1960*/  BSYNC.RECONVERGENT B0 ;  /* 0x0000000000007941 */ /* 0x000fea0003800200 */
.L_x_5916:
        /* <DEDUP_REMOVED lines=38> */
.L_x_5919:
[----:B------:R-:W-:Y:S05]  /*1bd0*/  BSYNC.RECONVERGENT B0 ;  /* 0x0000000000007941 */ /* 0x000fea0003800200 */
.L_x_5918:
[----:B------:R-:W-:Y:S01]  /*1be0*/  BSSY.RECONVERGENT B0, `(.L_x_5920) ;  /* 0x0000026000007945 */ /* 0x000fe20003800200 */
[----:B------:R-:W-:Y:S02]  /*1bf0*/  FSETP.GTU.FTZ.AND P5, PT, R140, 20, PT ;  /* 0x41a000008c00780b */ /* 0x000fe40003fbc000 */
[----:B------:R-:W-:Y:S02]  /*1c00*/  CS2R R68, SRZ ;  /* 0x0000000000447805 */ /* 0x000fe4000001ff00 */
[----:B------:R-:W-:Y:S01]  /*1c10*/  MOV R70, RZ ;  /* 0x000000ff00467202 */ /* 0x000fe20000000f00 */
        /* <DEDUP_REMOVED lines=34> */
.L_x_5921:
[----:B------:R-:W-:Y:S05]  /*1e40*/  BSYNC.RECONVERGENT B0 ;  /* 0x0000000000007941 */ /* 0x000fea0003800200 */
.L_x_5920:
        /* <DEDUP_REMOVED lines=39> */
.L_x_5923:
[----:B------:R-:W-:Y:S05]  /*20c0*/  BSYNC.RECONVERGENT B0 ;  /* 0x0000000000007941 */ /* 0x000fea0003800200 */
.L_x_5922:
[----:B------:R-:W-:Y:S01]  /*20d0*/  FFMA.FTZ R2, R136, R139, R57 ;  /* 0x0000008b88027223 */ /* 0x000fe20000010039 */
[----:B------:R-:W-:Y:S01]  /*20e0*/  BSSY.RECONVERGENT B0, `(.L_x_5924) ;  /* 0x0000026000007945 */ /* 0x000fe20003800200 */
[----:B------:R-:W-:Y:S01]  /*20f0*/  FADD.FTZ R134, R5, R58 ;  /* 0x0000003a05867221 */ /* 0x000fe20000010000 */
[----:B------:R-:W-:Y:S01]  /*2100*/  FSETP.GTU.FTZ.AND P5, PT, R133, 20, PT ;  /* 0x41a000008500780b */ /* 0x000fe20003fbc000 */
        /* <DEDUP_REMOVED lines=35> */
.L_x_5925:
[----:B------:R-:W-:Y:S05]  /*2340*/  BSYNC.RECONVERGENT B0 ;  /* 0x0000000000007941 */ /* 0x000fea0003800200 */
.L_x_5924:
        /* <DEDUP_REMOVED lines=39> */
.L_x_5927:
[----:B------:R-:W-:Y:S05]  /*25c0*/  BSYNC.RECONVERGENT B0 ;  /* 0x0000000000007941 */ /* 0x000fea0003800200 */
.L_x_5926:
        /* <DEDUP_REMOVED lines=39> */
.L_x_5929:
[----:B------:R-:W-:Y:S05]  /*2840*/  BSYNC.RECONVERGENT B0 ;  /* 0x0000000000007941 */ /* 0x000fea0003800200 */
.L_x_5928:
        /* <DEDUP_REMOVED lines=39> */
.L_x_5931:
[----:B------:R-:W-:Y:S05]  /*2ac0*/  BSYNC.RECONVERGENT B0 ;  /* 0x0000000000007941 */ /* 0x000fea0003800200 */
.L_x_5930:
        /* <DEDUP_REMOVED lines=39> */
.L_x_5933:
[----:B------:R-:W-:Y:S05]  /*2d40*/  BSYNC.RECONVERGENT B0 ;  /* 0x0000000000007941 */ /* 0x000fea0003800200 */
.L_x_5932:
        /* <DEDUP_REMOVED lines=32> */
.L_x_5935:
[----:B------:R-:W-:Y:S05]  /*2f50*/  BSYNC.RECONVERGENT B0 ;  /* 0x0000000000007941 */ /* 0x000fea0003800200 */
.L_x_5934:
        /* <DEDUP_REMOVED lines=32> */
.L_x_5937:
[----:B------:R-:W-:Y:S05]  /*3160*/  BSYNC.RECONVERGENT B0 ;  /* 0x0000000000007941 */ /* 0x000fea0003800200 */
.L_x_5936:
        /* <DEDUP_REMOVED lines=32> */
.L_x_5939:
[----:B------:R-:W-:Y:S05]  /*3370*/  BSYNC.RECONVERGENT B0 ;  /* 0x0000000000007941 */ /* 0x000fea0003800200 */
.L_x_5938:
        /* <DEDUP_REMOVED lines=32> */
.L_x_5941:
[----:B------:R-:W-:Y:S05]  /*3580*/  BSYNC.RECONVERGENT B0 ;  /* 0x0000000000007941 */ /* 0x000fea0003800200 */
.L_x_5940:
        /* <DEDUP_REMOVED lines=32> */
.L_x_5943:
[----:B------:R-:W-:Y:S05]  /*3790*/  BSYNC.RECONVERGENT B0 ;  /* 0x0000000000007941 */ /* 0x000fea0003800200 */
.L_x_5942:
[----:B------:R-:W0:Y:S01]  /*37a0*/  LDCU UR24, c[0x0][0x38c] ;  /* 0x00007180ff1877ac */ /* 0x000e220008000800 */
        /* <DEDUP_REMOVED lines=9> */
[CC--:B------:R-:W-:Y:S01]  /*3840*/  FMUL.FTZ R65, R115.reuse, R59.reuse ;  /* 0x0000003b73417220 */ /* 0x0c0fe20000410000 */
        /* <DEDUP_REMOVED lines=16> */
[----:B------:R-:W-:Y:S02]  /*3950*/  USHF.L.U32 UR24, UR6, 0xa, URZ ;  /* 0x0000000a06187899 */ /* 0x000fe400080006ff */
[----:B------:R-:W-:Y:S02]  /*3960*/  USHF.L.U32 UR6, UR6, 0x8, URZ ;  /* 0x0000000806067899 */ /* 0x000fe400080006ff */
[----:B------:R-:W-:Y:S01]  /*3970*/  PLOP3.LUT P0, PT, PT, PT, UP0, 0x80, 0x8 ;  /* 0x000000000008781c */ /* 0x000fe20003f0f008 */
[----:B------:R-:W1:Y:S01]  /*3980*/  LDC.64 R12, c[0x0][0x440] ;  /* 0x00011000ff0c7b82 */ /* 0x000e620000000a00 */
[----:B------:R-:W-:Y:S01]  /*3990*/  IADD3 R24, P1, PT, R16, UR24, RZ ;  /* 0x0000001810187c10 */ /* 0x000fe2000ff3e0ff */
[----:B------:R-:W-:Y:S01]  /*39a0*/  ULOP3.LUT UR28, UR6, 0x100, URZ, 0xc0, !UPT ;  /* 0x00000100061c7892 */ /* 0x000fe2000f8ec0ff */
[----:B------:R-:W-:Y:S01]  /*39b0*/  ISETP.EQ.AND P0, PT, R167, RZ, P0 ;  /* 0x000000ffa700720c */ /* 0x000fe20000702270 */
[----:B------:R-:W2:Y:S01]  /*39c0*/  LDCU UR38, c[0x0][0x394] ;  /* 0x00007280ff2677ac */ /* 0x000ea20008000800 */
[----:B------:R-:W-:-:S02]  /*39d0*/  LOP3.LUT R192, R18, UR24, RZ, 0xfc, !PT ;  /* 0x0000001812c07c12 */ /* 0x000fc4000f8efcff */
[----:B------:R-:W-:Y:S01]  /*39e0*/  IADD3.X R25, PT, PT, RZ, R30, RZ, P1, !PT ;  /* 0x0000001eff197210 */ /* 0x000fe20000ffe4ff */
[----:B------:R-:W3:Y:S01]  /*39f0*/  LDC.64 R14, c[0x0][0x3a8] ;  /* 0x0000ea00ff0e7b82 */ /* 0x000ee20000000a00 */
[----:B------:R-:W4:Y:S01]  /*3a00*/  LDCU UR39, c[0x0][0x38c] ;  /* 0x00007180ff2777ac */ /* 0x000f220008000800 */
[----:B------:R-:W0:Y:S06]  /*3a10*/  LDCU UR31, c[0x0][0x388] ;  /* 0x00007100ff1f77ac */ /* 0x000e2c0008000800 */
[----:B------:R-:W0:Y:S01]  /*3a20*/  LDC.64 R22, c[0x0][0x4d0] ;  /* 0x00013400ff167b82 */ /* 0x000e220000000a00 */
[----:B------:R-:W0:Y:S01]  /*3a30*/  LDCU.64 UR32, c[0x0][0x450] ;  /* 0x00008a00ff2077ac */ /* 0x000e220008000a00 */
[----:B------:R-:W0:Y:S01]  /*3a40*/  LDCU.64 UR34, c[0x0][0x3e0] ;  /* 0x00007c00ff2277ac */ /* 0x000e220008000a00 */
[----:B------:R-:W0:Y:S01]  /*3a50*/  LDCU.64 UR36, c[0x0][0x538] ;  /* 0x0000a700ff2477ac */ /* 0x000e220008000a00 */
[----:B------:R-:W-:-:S05]  /*3a60*/  UMOV UR6, URZ ;  /* 0x000000ff00067c82 */ /* 0x000fca0008000000 */
.L_x_5989:
[----:B0--3--:R-:W-:-:S04]  /*3a70*/  IMAD.WIDE.U32 R2, R112, UR6, RZ ;  /* 0x0000000670027c25 */ /* 0x009fc8000f8e00ff */
[----:B------:R-:W-:Y:S01]  /*3a80*/  IMAD R3, R113, UR6, R3 ;  /* 0x0000000671037c24 */ /* 0x000fe2000f8e0203 */
[----:B------:R-:W-:-:S04]  /*3a90*/  LEA R116, P1, R2, R54, 0x1 ;  /* 0x0000003602747211 */ /* 0x000fc800078208ff */
[----:B------:R-:W-:-:S03]  /*3aa0*/  LEA.HI.X R117, R2, R52, R3, 0x1, P1 ;  /* 0x0000003402757211 */ /* 0x000fc600008f0c03 */
[----:B------:R-:W-:-:S05]  /*3ab0*/  IMAD.WIDE.U32 R116, R32, 0x10, R116 ;  /* 0x0000001020747825 */ /* 0x000fca00078e0074 */
[----:B------:R-:W5:Y:S04]  /*3ac0*/  LDG.E.128 R4, desc[UR26][R116.64] ;  /* 0x0000001a74047981 */ /* 0x000f68000c1e1d00 */
[----:B--2---:R-:W2:Y:S01]  /*3ad0*/  LDG.E.128 R8, desc[UR26][R116.64+0x200] ;  /* 0x0002001a74087981 */ /* 0x004ea2000c1e1d00 */
[----:B------:R-:W-:Y:S02]  /*3ae0*/  MOV R26, UR10 ;  /* 0x0000000a001a7c02 */ /* 0x000fe40008000f00 */
[----:B------:R-:W-:Y:S02]  /*3af0*/  MOV R3, UR15 ;  /* 0x0000000f00037c02 */ /* 0x000fe40008000f00 */
[----:B------:R-:W-:Y:S02]  /*3b00*/  MOV R2, R26 ;  /* 0x0000001a00027202 */ /* 0x000fe40000000f00 */
[----:B------:R-:W-:-:S03]  /*3b10*/  MOV R27, UR11 ;  /* 0x0000000b001b7c02 */ /* 0x000fc60008000f00 */
[----:B---3--:R-:W-:-:S04]  /*3b20*/  IMAD.WIDE.U32 R2, R14, UR6, R2 ;  /* 0x000000060e027c25 */ /* 0x008fc8000f8e0002 */
[----:B------:R-:W-:Y:S01]  /*3b30*/  IMAD R3, R15, UR6, R3 ;  /* 0x000000060f037c24 */ /* 0x000fe2000f8e0203 */
[----:B-1----:R-:W-:-:S04]  /*3b40*/  LEA R26, P1, R2, R12, 0x2 ;  /* 0x0000000c021a7211 */ /* 0x002fc800078210ff */
[----:B------:R-:W-:-:S05]  /*3b50*/  LEA.HI.X R27, R2, R13, R3, 0x2, P1 ;  /* 0x0000000d021b7211 */ /* 0x000fca00008f1403 */
[----:B------:R-:W3:Y:S01]  /*3b60*/  LDG.E R26, desc[UR26][R26.64] ;  /* 0x0000001a1a1a7981 */ /* 0x000ee2000c1e1900 */
        /* <DEDUP_REMOVED lines=9> */
[----:B--2---:R-:W-:Y:S01]  /*3c00*/  STS.128 [R29+0x200], R8 ;  /* 0x000200081d007388 */ /* 0x004fe20000000c00 */
[----:B------:R-:W-:-:S03]  /*3c10*/  NOP ;  /* 0x0000000000007918 */ /* 0x000fc60000000000 */
[----:B------:R0:W2:Y:S01]  /*3c20*/  LDG.E R3, desc[UR26][R2.64] ;  /* 0x0000001a02037981 */ /* 0x0000a2000c1e1900 */
[----:B------:R-:W1:Y:S01]  /*3c30*/  S2UR UR25, SR_CgaCtaId ;  /* 0x00000000001979c3 */ /* 0x000e620000008800 */
        /* <DEDUP_REMOVED lines=15> */
[----:B---3--:R-:W-:Y:S01]  /*3d30*/  FMUL.FTZ R158, R26, 1.4426950216293334961 ;  /* 0x3fb8aa3b1a9e7820 */ /* 0x008fe20000410000 */
[----:B------:R-:W-:Y:S01]  /*3d40*/  FMUL.FTZ R160, R93, R141 ;  /* 0x0000008d5da07220 */ /* 0x000fe20000410000 */
[----:B------:R-:W-:Y:S01]  /*3d50*/  FMUL.FTZ R188, R121, R119 ;  /* 0x0000007779bc7220 */ /* 0x000fe20000410000 */
[----:B------:R-:W-:Y:S01]  /*3d60*/  BSSY.RECONVERGENT B0, `(.L_x_5945) ;  /* 0x000006f000007945 */ /* 0x000fe20003800200 */
[C---:B------:R-:W-:Y:S01]  /*3d70*/  FMUL.FTZ R189, R158.reuse, R104 ;  /* 0x000000689ebd7220 */ /* 0x040fe20000410000 */
[C---:B------:R-:W-:Y:S01]  /*3d80*/  FMUL.FTZ R148, R158.reuse, R109 ;  /* 0x0000006d9e947220 */ /* 0x040fe20000410000 */
[C---:B------:R-:W-:Y:S01]  /*3d90*/  FMUL.FTZ R147, R158.reuse, R105 ;  /* 0x000000699e937220 */ /* 0x040fe20000410000 */
[C---:B------:R-:W-:Y:S01]  /*3da0*/  FMUL.FTZ R146, R158.reuse, R142 ;  /* 0x0000008e9e927220 */ /* 0x040fe20000410000 */
[C---:B------:R-:W-:Y:S01]  /*3db0*/  FMUL.FTZ R145, R158.reuse, R106 ;  /* 0x0000006a9e917220 */ /* 0x040fe20000410000 */
[C---:B------:R-:W-:Y:S01]  /*3dc0*/  FMUL.FTZ R154, R158.reuse, R140 ;  /* 0x0000008c9e9a7220 */ /* 0x040fe20000410000 */
        /* <DEDUP_REMOVED lines=20> */
[----:B---3--:R3:W-:Y:S01]  /*3f10*/  STS [R4+0x1d10], R189 ;  /* 0x001d10bd04007388 */ /* 0x0087e20000000800 */
        /* <DEDUP_REMOVED lines=8> */
[----:B---3--:R-:W-:Y:S01]  /*3fa0*/  FMUL.FTZ R4, R131, R133 ;  /* 0x0000008583047220 */ /* 0x008fe20000410000 */
[----:B------:R-:W-:Y:S01]  /*3fb0*/  SHF.L.U32 R116, R5, 0x10, RZ ;  /* 0x0000001005747819 */ /* 0x000fe200000006ff */
[----:B------:R-:W-:Y:S01]  /*3fc0*/  FMUL.FTZ R5, R98, R105 ;  /* 0x0000006962057220 */ /* 0x000fe20000410000 */
[----:B------:R-:W-:Y:S01]  /*3fd0*/  SHF.L.U32 R117, R6, 0x10, RZ ;  /* 0x0000001006757819 */ /* 0x000fe200000006ff */
[----:B------:R-:W-:Y:S01]  /*3fe0*/  FMUL.FTZ R6, R94, R143 ;  /* 0x0000008f5e067220 */ /* 0x000fe20000410000 */
[----:B------:R-:W-:Y:S01]  /*3ff0*/  SHF.L.U32 R144, R7, 0x10, RZ ;  /* 0x0000001007907819 */ /* 0x000fe200000006ff */
[----:B------:R-:W3:Y:S01]  /*4000*/  MUFU.EX2 R154, R154 ;  /* 0x0000009a009a7308 */ /* 0x000ee20000000800 */
        /* <DEDUP_REMOVED lines=66> */
.L_x_5946:
[----:B------:R-:W-:-:S06]  /*4430*/  LEA R210, R18, UR25, 0x2 ;  /* 0x0000001912d27c11 */ /* 0x000fcc000f8e10ff */
[----:B------:R-:W0:Y:S02]  /*4440*/  LDS R210, [R210+0x2514] ;  /* 0x00251400d2d27984 */ /* 0x000e240000000800 */
.L_x_5947:
[----:B----4-:R-:W-:Y:S05]  /*4450*/  BSYNC.RECONVERGENT B0 ;  /* 0x0000000000007941 */ /* 0x010fea0003800200 */
.L_x_5945:
        /* <DEDUP_REMOVED lines=78> */
.L_x_6007:
[----:B------:R-:W-:Y:S01]  /*4940*/  ISETP.GE.AND P3, PT, R100, 0x10, PT ;  /* 0x000000106400780c */ /* 0x000fe20003f66270 */
[----:B----4-:R-:W-:Y:S01]  /*4950*/  FFMA.FTZ R5, R7, R5, R4 ;  /* 0x0000000507057223 */ /* 0x010fe20000010004 */
[----:B------:R-:W-:-:S04]  /*4960*/  UMOV UR24, 0xffffffff ;  /* 0xffffffff00187882 */ /* 0x000fc80000000000 */
[----:B------:R-:W-:-:S07]  /*4970*/  FSEL R8, R4, R5, !P3 ;  /* 0x0000000504087208 */ /* 0x000fce0005800000 */
[----:B--23--:R-:W-:Y:S01]  /*4980*/  @P3 FMUL.FTZ R7, R7, R188 ;  /* 0x000000bc07073220 */ /* 0x00cfe20000410000 */
[----:B------:R-:W-:Y:S06]  /*4990*/  BRA.DIV UR24, `(.L_x_5950) ;  /* 0x0000003a186c7947 */ /* 0x000fec000b800000 */
.L_x_6010:
[----:B------:R-:W-:-:S03]  /*49a0*/  UMOV UR24, 0xffffffff ;  /* 0xffffffff00187882 */ /* 0x000fc60000000000 */
[----:B------:R-:W-:Y:S05]  /*49b0*/  BRA.DIV UR24, `(.L_x_5951) ;  /* 0x0000003a188c7947 */ /* 0x000fea000b800000 */
.L_x_6013:
[----:B------:R-:W-:-:S03]  /*49c0*/  UMOV UR24, 0xffffffff ;  /* 0xffffffff00187882 */ /* 0x000fc60000000000 */
[----:B------:R-:W-:Y:S05]  /*49d0*/  BRA.DIV UR24, `(.L_x_5952) ;  /* 0x0000003a18ac7947 */ /* 0x000fea000b800000 */
[----:B------:R2:W3:Y:S04]  /*49e0*/  SHFL.UP PT, R9, R7, 0x1, RZ ;  /* 0x0420000007097989 */ /* 0x0004e800000e00ff */
[----:B------:R-:W4:Y:S04]  /*49f0*/  SHFL.UP PT, R8, R8, 0x1, RZ ;  /* 0x0420000008087989 */ /* 0x000f2800000e00ff */
[----:B-----5:R2:W0:Y:S04]  /*4a00*/  SHFL.IDX PT, R4, R2, RZ, 0x1f ;  /* 0x00001fff02047589 */ /* 0x02042800000e0000 */
[----:B------:R2:W0:Y:S02]  /*4a10*/  SHFL.IDX PT, R5, R3, RZ, 0x1f ;  /* 0x00001fff03057589 */ /* 0x00042400000e0000 */
.L_x_6019:
[----:B--2---:R-:W2:Y:S01]  /*4a20*/  LDS.64 R6, [R31+0x1900] ;  /* 0x001900001f067984 */ /* 0x004ea20000000a00 */
[C---:B0--34-:R-:W-:Y:S01]  /*4a30*/  @P2 FFMA.FTZ R5, R9.reuse, R5, R8 ;  /* 0x0000000509052223 */ /* 0x059fe20000010008 */
[----:B------:R-:W-:-:S03]  /*4a40*/  @P2 FMUL.FTZ R4, R9, R4 ;  /* 0x0000000409042220 */ /* 0x000fc60000410000 */
[-C--:B--2---:R-:W-:Y:S01]  /*4a50*/  FFMA.FTZ R7, R5, R6.reuse, R7 ;  /* 0x0000000605077223 */ /* 0x084fe20000010007 */
[----:B------:R-:W-:-:S05]  /*4a60*/  FMUL.FTZ R6, R4, R6 ;  /* 0x0000000604067220 */ /* 0x000fca0000410000 */
[----:B------:R3:W-:Y:S02]  /*4a70*/  STS.128 [R31+0x1900], R4 ;  /* 0x001900041f007388 */ /* 0x0007e40000000c00 */
.L_x_5948:
        /* <DEDUP_REMOVED lines=110> */
.L_x_6036:
        /* <DEDUP_REMOVED lines=9> */
.L_x_5953:
        /* <DEDUP_REMOVED lines=29> */
[----:B------:R-:W-:Y:S02]  /*53c0*/  FMUL.FTZ R213, R209, R138 ;  /* 0x0000008ad1d57220 */ /* 0x000fe40000410000 */
[----:B------:R-:W-:Y:S01]  /*53d0*/  FFMA.FTZ R200, R203, R202, R200 ;  /* 0x000000cacbc87223 */ /* 0x000fe200000100c8 */
[----:B------:R-:W-:-:S03]  /*53e0*/  FFMA.FTZ R3, R102, R217, R3 ;  /* 0x000000d966037223 */ /* 0x000fc60000010003 */
[----:B------:R-:W-:Y:S01]  /*53f0*/  FFMA.FTZ R198, R197, R200, R198 ;  /* 0x000000c8c5c67223 */ /* 0x000fe200000100c6 */
[----:B0-----:R-:W-:-:S03]  /*5400*/  FFMA.FTZ R4, R130, R216, R3 ;  /* 0x000000d882047223 */ /* 0x001fc60000010003 */
[----:B------:R-:W-:Y:S01]  /*5410*/  FFMA.FTZ R201, R156, R198, R201 ;  /* 0x000000c69cc97223 */ /* 0x000fe200000100c9 */
[----:B------:R-:W-:Y:S01]  /*5420*/  FFMA.FTZ R5, R103, R218, R4 ;  /* 0x000000da67057223 */ /* 0x000fe20000010004 */
[----:B------:R-:W-:Y:S01]  /*5430*/  FMUL.FTZ R211, R198, R143 ;  /* 0x0000008fc6d37220 */ /* 0x000fe20000410000 */
[----:B------:R-:W-:Y:S01]  /*5440*/  FMUL.FTZ R156, R202, R141 ;  /* 0x0000008dca9c7220 */ /* 0x000fe20000410000 */
[----:B------:R-:W-:Y:S01]  /*5450*/  FFMA.FTZ R199, R150, R201, R199 ;  /* 0x000000c996c77223 */ /* 0x000fe200000100c7 */
[----:B------:R-:W-:-:S03]  /*5460*/  FFMA.FTZ R215, R126, R215, R5 ;  /* 0x000000d77ed77223 */ /* 0x000fc60000010005 */
[----:B------:R-:W-:Y:S01]  /*5470*/  FFMA.FTZ R196, R151, R199, R196 ;  /* 0x000000c797c47223 */ /* 0x000fe200000100c4 */
[----:B--2---:R-:W-:Y:S01]  /*5480*/  FMUL.FTZ R8, R199, R108 ;  /* 0x0000006cc7087220 */ /* 0x004fe20000410000 */
[----:B------:R-:W-:Y:S02]  /*5490*/  FFMA.FTZ R215, R110, R219, R215 ;  /* 0x000000db6ed77223 */ /* 0x000fe400000100d7 */
[----:B------:R-:W-:Y:S01]  /*54a0*/  FFMA.FTZ R195, R152, R196, R195 ;  /* 0x000000c498c37223 */ /* 0x000fe200000100c3 */
[----:B------:R-:W-:-:S03]  /*54b0*/  FMUL.FTZ R152, R201, R134 ;  /* 0x00000086c9987220 */ /* 0x000fc60000410000 */
[----:B------:R-:W-:Y:S01]  /*54c0*/  FFMA.FTZ R153, R153, R195, R186 ;  /* 0x000000c399997223 */ /* 0x000fe200000100ba */
[----:B------:R-:W-:Y:S01]  /*54d0*/  FMUL.FTZ R197, R195, R107 ;  /* 0x0000006bc3c57220 */ /* 0x000fe20000410000 */
[----:B------:R-:W-:Y:S02]  /*54e0*/  FMUL.FTZ R205, R129, R152 ;  /* 0x0000009881cd7220 */ /* 0x000fe40000410000 */
[----:B------:R-:W-:Y:S01]  /*54f0*/  FFMA.FTZ R187, R154, R153, R187 ;  /* 0x000000999abb7223 */ /* 0x000fe200000100bb */
[----:B------:R-:W-:Y:S01]  /*5500*/  FMUL.FTZ R150, R153, R140 ;  /* 0x0000008c99967220 */ /* 0x000fe20000410000 */
[----:B------:R-:W-:Y:S02]  /*5510*/  FMUL.FTZ R154, R200, R127 ;  /* 0x0000007fc89a7220 */ /* 0x000fe40000410000 */
[----:B------:R-:W-:Y:S01]  /*5520*/  FFMA.FTZ R145, R145, R187, R182 ;  /* 0x000000bb91917223 */ /* 0x000fe200000100b6 */
[----:B------:R-:W-:Y:S01]  /*5530*/  FMUL.FTZ R151, R135, R150 ;  /* 0x0000009687977220 */ /* 0x000fe20000410000 */
[----:B------:R-:W-:-:S02]  /*5540*/  P2R R182, PR, RZ, 0x2 ;  /* 0x00000002ffb67803 */ /* 0x000fc40000000000 */
[----:B------:R-:W-:-:S04]  /*5550*/  FFMA.FTZ R181, R146, R145, R181 ;  /* 0x0000009192b57223 */ /* 0x000fc800000100b5 */
[----:B------:R-:W-:Y:S01]  /*5560*/  FFMA.FTZ R147, R147, R181, R180 ;  /* 0x000000b593937223 */ /* 0x000fe200000100b4 */
[----:B------:R-:W-:Y:S01]  /*5570*/  FMUL.FTZ R7, R181, R105 ;  /* 0x00000069b5077220 */ /* 0x000fe20000410000 */
[----:B------:R-:W-:Y:S02]  /*5580*/  FMUL.FTZ R180, R207, R128 ;  /* 0x00000080cfb47220 */ /* 0x000fe40000410000 */
[----:B------:R-:W-:Y:S01]  /*5590*/  FFMA.FTZ R183, R148, R147, R183 ;  /* 0x0000009394b77223 */ /* 0x000fe200000100b7 */
[----:B------:R-:W-:Y:S01]  /*55a0*/  FMUL.FTZ R146, R147, R109 ;  /* 0x0000006d93927220 */ /* 0x000fe20000410000 */
[----:B------:R-:W-:Y:S02]  /*55b0*/  FMUL.FTZ R148, R187, R106 ;  /* 0x0000006abb947220 */ /* 0x000fe40000410000 */
[----:B------:R-:W-:Y:S01]  /*55c0*/  FMUL.FTZ R3, R183, R104 ;  /* 0x00000068b7037220 */ /* 0x000fe20000410000 */
[----:B------:R-:W-:Y:S01]  /*55d0*/  FMUL.FTZ R5, R139, R146 ;  /* 0x000000928b057220 */ /* 0x000fe20000410000 */
[----:B------:R-:W-:-:S02]  /*55e0*/  FMUL.FTZ R9, R97, R148 ;  /* 0x0000009461097220 */ /* 0x000fc40000410000 */
[-C--:B------:R-:W-:Y:S01]  /*55f0*/  FFMA.FTZ R4, R2, R3.reuse, RZ ;  /* 0x0000000302047223 */ /* 0x080fe200000100ff */
[----:B------:R-:W-:-:S03]  /*5600*/  FMUL.FTZ R6, R99, R3 ;  /* 0x0000000363067220 */ /* 0x000fc60000410000 */
[----:B------:R-:W-:Y:S01]  /*5610*/  FFMA.FTZ R3, R185, R146, R4 ;  /* 0x00000092b9037223 */ /* 0x000fe20000010004 */
[----:B------:R-:W-:Y:S01]  /*5620*/  FMUL.FTZ R146, R145, R142 ;  /* 0x0000008e91927220 */ /* 0x000fe20000410000 */
[----:B------:R0:W-:Y:S02]  /*5630*/  STS [R49+0x850], R6 ;  /* 0x0008500631007388 */ /* 0x0001e40000000800 */
[-C--:B------:R-:W-:Y:S01]  /*5640*/  FFMA.FTZ R4, R178, R7.reuse, R3 ;  /* 0x00000007b2047223 */ /* 0x080fe20000010003 */
[----:B------:R-:W-:Y:S01]  /*5650*/  FMUL.FTZ R7, R98, R7 ;  /* 0x0000000762077220 */ /* 0x000fe20000410000 */
[----:B------:R1:W-:Y:S01]  /*5660*/  STS [R48+0x4], R5 ;  /* 0x0000040530007388 */ /* 0x0003e20000000800 */
[----:B------:R-:W-:-:S03]  /*5670*/  FMUL.FTZ R3, R137, R146 ;  /* 0x0000009289037220 */ /* 0x000fc60000410000 */
        /* <DEDUP_REMOVED lines=8> */
[----:B0-----:R-:W-:-:S03]  /*5700*/  FMUL.FTZ R9, R94, R211 ;  /* 0x000000d35e097220 */ /* 0x001fc60000410000 */
[----:B------:R0:W-:Y:S01]  /*5710*/  STS [R48+0x1c], R203 ;  /* 0x00001ccb30007388 */ /* 0x0001e20000000800 */
[----:B-1----:R-:W-:-:S03]  /*5720*/  FMUL.FTZ R151, R125, R154 ;  /* 0x0000009a7d977220 */ /* 0x002fc60000410000 */
[----:B------:R1:W-:Y:S01]  /*5730*/  STS [R48+0x20], R7 ;  /* 0x0000200730007388 */ /* 0x0003e20000000800 */
[----:B--2---:R-:W-:-:S03]  /*5740*/  FMUL.FTZ R5, R93, R156 ;  /* 0x0000009c5d057220 */ /* 0x004fc60000410000 */
[----:B------:R2:W-:Y:S01]  /*5750*/  STS [R48+0x28], R9 ;  /* 0x0000280930007388 */ /* 0x0005e20000000800 */
[----:B0-----:R-:W-:-:S03]  /*5760*/  FMUL.FTZ R203, R92, R213 ;  /* 0x000000d55ccb7220 */ /* 0x001fc60000410000 */
[----:B------:R0:W-:Y:S01]  /*5770*/  STS [R48+0xc], R3 ;  /* 0x00000c0330007388 */ /* 0x0001e20000000800 */
[----:B-1----:R-:W-:-:S03]  /*5780*/  FMUL.FTZ R7, R123, R180 ;  /* 0x000000b47b077220 */ /* 0x002fc60000410000 */
[----:B------:R-:W-:Y:S01]  /*5790*/  STS [R48+0x24], R205 ;  /* 0x000024cd30007388 */ /* 0x000fe20000000800 */
[----:B--2---:R-:W-:-:S03]  /*57a0*/  FMUL.FTZ R9, R121, R184 ;  /* 0x000000b879097220 */ /* 0x004fc60000410000 */
[----:B------:R-:W-:Y:S01]  /*57b0*/  STS [R48+0x2c], R151 ;  /* 0x00002c9730007388 */ /* 0x000fe20000000800 */
[----:B0-----:R-:W-:Y:S01]  /*57c0*/  FFMA.FTZ R3, R177, R146, R4 ;  /* 0x00000092b1037223 */ /* 0x001fe20000010004 */
[----:B------:R-:W-:Y:S02]  /*57d0*/  FFMA.FTZ R146, R124, R220, R215 ;  /* 0x000000dc7c927223 */ /* 0x000fe400000100d7 */
[----:B------:R0:W-:Y:S01]  /*57e0*/  STS [R48+0x30], R5 ;  /* 0x0000300530007388 */ /* 0x0001e20000000800 */
[----:B------:R-:W-:-:S03]  /*57f0*/  FFMA.FTZ R148, R176, R148, R3 ;  /* 0x00000094b0947223 */ /* 0x000fc60000010003 */
[----:B------:R1:W-:Y:S01]  /*5800*/  STS [R48+0x34], R7 ;  /* 0x0000340730007388 */ /* 0x0003e20000000800 */
[----:B------:R-:W-:-:S03]  /*5810*/  FFMA.FTZ R3, R175, R150, R148 ;  /* 0x00000096af037223 */ /* 0x000fc60000010094 */
[----:B------:R-:W-:Y:S01]  /*5820*/  STS [R48+0x38], R203 ;  /* 0x000038cb30007388 */ /* 0x000fe20000000800 */
[----:B------:R-:W-:Y:S01]  /*5830*/  FFMA.FTZ R4, R174, R197, R3 ;  /* 0x000000c5ae047223 */ /* 0x000fe20000010003 */
[----:B0-----:R-:W-:Y:S02]  /*5840*/  FFMA.FTZ R5, R111, R194, R146 ;  /* 0x000000c26f057223 */ /* 0x001fe40000010092 */
[----:B------:R0:W-:Y:S01]  /*5850*/  STS [R48+0x3c], R9 ;  /* 0x00003c0930007388 */ /* 0x0001e20000000800 */
[----:B------:R-:W-:Y:S01]  /*5860*/  FFMA.FTZ R3, R173, R6, R4 ;  /* 0x00000006ad037223 */ /* 0x000fe20000010004 */
[----:B-1----:R-:W-:Y:S01]  /*5870*/  IMAD.WIDE.U32 R6, R22, UR6, R24 ;  /* 0x0000000616067c25 */ /* 0x002fe2000f8e0018 */
[----:B------:R-:W-:Y:S03]  /*5880*/  BAR.SYNC.DEFER_BLOCKING 0x0 ;  /* 0x0000000000007b1d */ /* 0x000fe60000010000 */
[----:B------:R-:W-:Y:S01]  /*5890*/  FFMA.FTZ R5, R122, R193, R5 ;  /* 0x000000c17a057223 */ /* 0x000fe20000010005 */
[----:B------:R-:W-:Y:S01]  /*58a0*/  FFMA.FTZ R8, R172, R8, R3 ;  /* 0x00000008ac087223 */ /* 0x000fe20000010003 */
[----:B------:R-:W-:Y:S01]  /*58b0*/  IMAD R3, R23, UR6, R7 ;  /* 0x0000000617037c24 */ /* 0x000fe2000f8e0207 */
[----:B------:R-:W-:Y:S01]  /*58c0*/  LEA R4, P1, R6, UR36, 0x2 ;  /* 0x0000002406047c11 */ /* 0x000fe2000f8210ff */
[----:B------:R-:W-:Y:S01]  /*58d0*/  FFMA.FTZ R191, R114, R191, R5 ;  /* 0x000000bf72bf7223 */ /* 0x000fe20000010005 */
[----:B------:R-:W-:Y:S01]  /*58e0*/  FFMA.FTZ R8, R171, R152, R8 ;  /* 0x00000098ab087223 */ /* 0x000fe20000010008 */
[----:B0-----:R-:W-:-:S02]  /*58f0*/  IADD3 R9, PT, PT, -R192, UR31, RZ ;  /* 0x0000001fc0097c10 */ /* 0x001fc4000fffe1ff */
[----:B------:R-:W-:Y:S01]  /*5900*/  LEA.HI.X R5, R6, UR37, R3, 0x2, P1 ;  /* 0x0000002506057c11 */ /* 0x000fe200088f1403 */
[----:B------:R-:W-:Y:S01]  /*5910*/  FFMA.FTZ R211, R179, R211, R8 ;  /* 0x000000d3b3d37223 */ /* 0x000fe20000010008 */
[----:B------:R-:W-:Y:S01]  /*5920*/  ISETP.GE.AND P1, PT, R9, 0x1, PT ;  /* 0x000000010900780c */ /* 0x000fe20003f26270 */
[----:B------:R-:W-:Y:S01]  /*5930*/  FFMA.FTZ R6, R120, R189, R191 ;  /* 0x000000bd78067223 */ /* 0x000fe200000100bf */
[----:B------:R-:W-:Y:S01]  /*5940*/  FADD.FTZ R8, -R159, R190 ;  /* 0x000000be9f087221 */ /* 0x000fe20000010100 */
[----:B------:R-:W-:Y:S01]  /*5950*/  FFMA.FTZ R211, R170, R154, R211 ;  /* 0x0000009aaad37223 */ /* 0x000fe200000100d3 */
[----:B------:R-:W-:Y:S01]  /*5960*/  ISETP.GE.AND P2, PT, R9, 0x41, PT ;  /* 0x000000410900780c */ /* 0x000fe20003f46270 */
[----:B------:R-:W-:Y:S01]  /*5970*/  FFMA.FTZ R3, R115, R190, R6 ;  /* 0x000000be73037223 */ /* 0x000fe20000010006 */
[----:B------:R-:W-:Y:S01]  /*5980*/  FADD.FTZ R6, -R11, R188 ;  /* 0x000000bc0b067221 */ /* 0x000fe20000010100 */
[----:B------:R-:W-:Y:S01]  /*5990*/  FFMA.FTZ R211, R160, R156, R211 ;  /* 0x0000009ca0d37223 */ /* 0x000fe200000100d3 */
[C---:B------:R-:W-:Y:S01]  /*59a0*/  ISETP.GE.AND P3, PT, R9.reuse, 0x81, PT ;  /* 0x000000810900780c */ /* 0x040fe20003f66270 */
[----:B------:R-:W-:Y:S01]  /*59b0*/  FFMA.FTZ R188, R118, R188, R3 ;  /* 0x000000bc76bc7223 */ /* 0x000fe20000010003 */
[----:B------:R-:W-:Y:S01]  /*59c0*/  ISETP.GE.AND P4, PT, R9, 0xc1, PT ;  /* 0x000000c10900780c */ /* 0x000fe20003f86270 */
[----:B------:R-:W-:Y:S01]  /*59d0*/  FFMA.FTZ R211, R158, R180, R211 ;  /* 0x000000b49ed37223 */ /* 0x000fe200000100d3 */
[----:B------:R0:W1:Y:S03]  /*59e0*/  LDS R151, [R47+0x950] ;  /* 0x000950002f977984 */ /* 0x0000660000000800 */
[----:B------:R-:W-:Y:S01]  /*59f0*/  FFMA.FTZ R211, R8, R213, R211 ;  /* 0x000000d508d37223 */ /* 0x000fe200000100d3 */
[----:B------:R-:W-:Y:S07]  /*5a00*/  @!P1 BRA `(.L_x_5956) ;  /* 0x0000000000089947 */ /* 0x000fee0003800000 */
[----:B------:R-:W2:Y:S04]  /*5a10*/  LDS R3, [R50+0x850] ;  /* 0x0008500032037984 */ /* 0x000ea80000000800 */
[----:B--2---:R2:W-:Y:S02]  /*5a20*/  REDG.E.ADD.F32.FTZ.RN.STRONG.GPU desc[UR26][R4.64], R3 ;  /* 0x00000003040079a6 */ /* 0x0045e4000c12f31a */
.L_x_5956:
[----:B------:R-:W-:Y:S05]  /*5a30*/  BSYNC.RECONVERGENT B0 ;  /* 0x0000000000007941 */ /* 0x000fea0003800200 */
.L_x_5955:
[----:B------:R-:W-:Y:S04]  /*5a40*/  BSSY.RECONVERGENT B0, `(.L_x_5957) ;  /* 0x0000003000007945 */ /* 0x000fe80003800200 */
[----:B------:R-:W-:Y:S05]  /*5a50*/  @!P2 BRA `(.L_x_5958) ;  /* 0x000000000004a947 */ /* 0x000fea0003800000 */
[----:B-1----:R3:W-:Y:S02]  /*5a60*/  REDG.E.ADD.F32.FTZ.RN.STRONG.GPU desc[UR26][R4.64+0x100], R151 ;  /* 0x00010097040079a6 */ /* 0x0027e4000c12f31a */
.L_x_5958:
[----:B------:R-:W-:Y:S05]  /*5a70*/  BSYNC.RECONVERGENT B0 ;  /* 0x0000000000007941 */ /* 0x000fea0003800200 */
.L_x_5957:
[----:B--2---:R2:W4:Y:S01]  /*5a80*/  LDS R3, [R46+0xa50] ;  /* 0x000a50002e037984 */ /* 0x0045220000000800 */
[----:B------:R-:W-:Y:S04]  /*5a90*/  BSSY.RECONVERGENT B0, `(.L_x_5959) ;  /* 0x0000003000007945 */ /* 0x000fe80003800200 */
[----:B------:R-:W-:Y:S05]  /*5aa0*/  @!P3 BRA `(.L_x_5960) ;  /* 0x000000000004b947 */ /* 0x000fea0003800000 */
[----:B----4-:R4:W-:Y:S02]  /*5ab0*/  REDG.E.ADD.F32.FTZ.RN.STRONG.GPU desc[UR26][R4.64+0x200], R3 ;  /* 0x00020003040079a6 */ /* 0x0109e4000c12f31a */
.L_x_5960:
[----:B------:R-:W-:Y:S05]  /*5ac0*/  BSYNC.RECONVERGENT B0 ;  /* 0x0000000000007941 */ /* 0x000fea0003800200 */
.L_x_5959:
[----:B----4-:R4:W0:Y:S01]  /*5ad0*/  LDS R3, [R45+0xb50] ;  /* 0x000b50002d037984 */ /* 0x0108220000000800 */
[----:B------:R-:W-:Y:S04]  /*5ae0*/  BSSY.RECONVERGENT B0, `(.L_x_5961) ;  /* 0x0000003000007945 */ /* 0x000fe80003800200 */
[----:B------:R-:W-:Y:S05]  /*5af0*/  @!P4 BRA `(.L_x_5962) ;  /* 0x000000000004c947 */ /* 0x000fea0003800000 */
[----:B0-----:R0:W-:Y:S02]  /*5b00*/  REDG.E.ADD.F32.FTZ.RN.STRONG.GPU desc[UR26][R4.64+0x300], R3 ;  /* 0x00030003040079a6 */ /* 0x0011e4000c12f31a */
.L_x_5962:
[----:B------:R-:W-:Y:S05]  /*5b10*/  BSYNC.RECONVERGENT B0 ;  /* 0x0000000000007941 */ /* 0x000fea0003800200 */
.L_x_5961:
[----:B0-----:R0:W0:Y:S01]  /*5b20*/  LDS R3, [R44+0xc50] ;  /* 0x000c50002c037984 */ /* 0x0010220000000800 */
[C---:B------:R-:W-:Y:S01]  /*5b30*/  ISETP.GE.AND P6, PT, R9.reuse, 0x101, PT ;  /* 0x000001010900780c */ /* 0x040fe20003fc6270 */
[----:B------:R-:W-:Y:S01]  /*5b40*/  BSSY.RECONVERGENT B0, `(.L_x_5963) ;  /* 0x0000009000007945 */ /* 0x000fe20003800200 */
[----:B------:R-:W-:Y:S01]  /*5b50*/  FFMA.FTZ R7, R6, R184, R211 ;  /* 0x000000b806077223 */ /* 0x000fe200000100d3 */
[C---:B------:R-:W-:Y:S02]  /*5b60*/  ISETP.GE.AND P1, PT, R9.reuse, 0x141, PT ;  /* 0x000001410900780c */ /* 0x040fe40003f26270 */
[C---:B------:R-:W-:Y:S02]  /*5b70*/  ISETP.GE.AND P2, PT, R9.reuse, 0x181, PT ;  /* 0x000001810900780c */ /* 0x040fe40003f46270 */
[C---:B------:R-:W-:Y:S02]  /*5b80*/  ISETP.GE.AND P3, PT, R9.reuse, 0x1c1, PT ;  /* 0x000001c10900780c */ /* 0x040fe40003f66270 */
[----:B------:R-:W-:-:S02]  /*5b90*/  ISETP.GE.AND P4, PT, R9, 0x201, PT ;  /* 0x000002010900780c */ /* 0x000fc40003f86270 */
[----:B------:R-:W-:Y:S02]  /*5ba0*/  ISETP.GE.AND P5, PT, R9, 0x241, PT ;  /* 0x000002410900780c */ /* 0x000fe40003fa6270 */
[----:B------:R-:W-:Y:S11]  /*5bb0*/  @!P6 BRA `(.L_x_5964) ;  /* 0x000000000004e947 */ /* 0x000ff60003800000 */
[----:B0-----:R0:W-:Y:S02]  /*5bc0*/  REDG.E.ADD.F32.FTZ.RN.STRONG.GPU desc[UR26][R4.64+0x400], R3 ;  /* 0x00040003040079a6 */ /* 0x0011e4000c12f31a */
.L_x_5964:
[----:B------:R-:W-:Y:S05]  /*5bd0*/  BSYNC.RECONVERGENT B0 ;  /* 0x0000000000007941 */ /* 0x000fea0003800200 */
.L_x_5963:
[----:B0-----:R0:W0:Y:S01]  /*5be0*/  LDS R3, [R43+0xd50] ;  /* 0x000d50002b037984 */ /* 0x0010220000000800 */
[----:B------:R-:W-:Y:S04]  /*5bf0*/  BSSY.RECONVERGENT B0, `(.L_x_5965) ;  /* 0x0000003000007945 */ /* 0x000fe80003800200 */
[----:B------:R-:W-:Y:S05]  /*5c00*/  @!P1 BRA `(.L_x_5966) ;  /* 0x0000000000049947 */ /* 0x000fea0003800000 */
[----:B0-----:R0:W-:Y:S02]  /*5c10*/  REDG.E.ADD.F32.FTZ.RN.STRONG.GPU desc[UR26][R4.64+0x500], R3 ;  /* 0x00050003040079a6 */ /* 0x0011e4000c12f31a */
.L_x_5966:
[----:B------:R-:W-:Y:S05]  /*5c20*/  BSYNC.RECONVERGENT B0 ;  /* 0x0000000000007941 */ /* 0x000fea0003800200 */
.L_x_5965:
[----:B0-----:R0:W0:Y:S01]  /*5c30*/  LDS R3, [R42+0xe50] ;  /* 0x000e50002a037984 */ /* 0x0010220000000800 */
[----:B------:R-:W-:Y:S04]  /*5c40*/  BSSY.RECONVERGENT B0, `(.L_x_5967) ;  /* 0x0000003000007945 */ /* 0x000fe80003800200 */
[----:B------:R-:W-:Y:S05]  /*5c50*/  @!P2 BRA `(.L_x_5968) ;  /* 0x000000000004a947 */ /* 0x000fea0003800000 */
[----:B0-----:R0:W-:Y:S02]  /*5c60*/  REDG.E.ADD.F32.FTZ.RN.STRONG.GPU desc[UR26][R4.64+0x600], R3 ;  /* 0x00060003040079a6 */ /* 0x0011e4000c12f31a */
.L_x_5968:
[----:B------:R-:W-:Y:S05]  /*5c70*/  BSYNC.RECONVERGENT B0 ;  /* 0x0000000000007941 */ /* 0x000fea0003800200 */
.L_x_5967:
[----:B0-----:R0:W0:Y:S01]  /*5c80*/  LDS R3, [R41+0xf50] ;  /* 0x000f500029037984 */ /* 0x0010220000000800 */
[----:B------:R-:W-:Y:S04]  /*5c90*/  BSSY.RECONVERGENT B0, `(.L_x_5969) ;  /* 0x0000003000007945 */ /* 0x000fe80003800200 */
[----:B------:R-:W-:Y:S05]  /*5ca0*/  @!P3 BRA `(.L_x_5970) ;  /* 0x000000000004b947 */ /* 0x000fea0003800000 */
[----:B0-----:R0:W-:Y:S02]  /*5cb0*/  REDG.E.ADD.F32.FTZ.RN.STRONG.GPU desc[UR26][R4.64+0x700], R3 ;  /* 0x00070003040079a6 */ /* 0x0011e4000c12f31a */
.L_x_5970:
[----:B------:R-:W-:Y:S05]  /*5cc0*/  BSYNC.RECONVERGENT B0 ;  /* 0x0000000000007941 */ /* 0x000fea0003800200 */
.L_x_5969:
[----:B0-----:R0:W0:Y:S01]  /*5cd0*/  LDS R3, [R33+0x1050] ;  /* 0x0010500021037984 */ /* 0x0010220000000800 */
[----:B------:R-:W-:Y:S04]  /*5ce0*/  BSSY.RECONVERGENT B0, `(.L_x_5971) ;  /* 0x0000003000007945 */ /* 0x000fe80003800200 */
[----:B------:R-:W-:Y:S05]  /*5cf0*/  @!P4 BRA `(.L_x_5972) ;  /* 0x000000000004c947 */ /* 0x000fea0003800000 */
[----:B0-----:R0:W-:Y:S02]  /*5d00*/  REDG.E.ADD.F32.FTZ.RN.STRONG.GPU desc[UR26][R4.64+0x800], R3 ;  /* 0x00080003040079a6 */ /* 0x0011e4000c12f31a */
.L_x_5972:
[----:B------:R-:W-:Y:S05]  /*5d10*/  BSYNC.RECONVERGENT B0 ;  /* 0x0000000000007941 */ /* 0x000fea0003800200 */
.L_x_5971:
[----:B0-----:R0:W0:Y:S01]  /*5d20*/  LDS R3, [R40+0x1150] ;  /* 0x0011500028037984 */ /* 0x0010220000000800 */
[----:B------:R-:W-:Y:S04]  /*5d30*/  BSSY.RECONVERGENT B0, `(.L_x_5973) ;  /* 0x0000003000007945 */ /* 0x000fe80003800200 */
[----:B------:R-:W-:Y:S05]  /*5d40*/  @!P5 BRA `(.L_x_5974) ;  /* 0x000000000004d947 */ /* 0x000fea0003800000 */
[----:B0-----:R0:W-:Y:S02]  /*5d50*/  REDG.E.ADD.F32.FTZ.RN.STRONG.GPU desc[UR26][R4.64+0x900], R3 ;  /* 0x00090003040079a6 */ /* 0x0011e4000c12f31a */
.L_x_5974:
[----:B------:R-:W-:Y:S05]  /*5d60*/  BSYNC.RECONVERGENT B0 ;  /* 0x0000000000007941 */ /* 0x000fea0003800200 */
.L_x_5973:
        /* <DEDUP_REMOVED lines=10> */
.L_x_5976:
[----:B------:R-:W-:Y:S05]  /*5e10*/  BSYNC.RECONVERGENT B0 ;  /* 0x0000000000007941 */ /* 0x000fea0003800200 */
.L_x_5975:
[----:B0-----:R0:W0:Y:S01]  /*5e20*/  LDS R3, [R38+0x1350] ;  /* 0x0013500026037984 */ /* 0x0010220000000800 */
[----:B------:R-:W-:Y:S04]  /*5e30*/  BSSY.RECONVERGENT B0, `(.L_x_5977) ;  /* 0x0000003000007945 */ /* 0x000fe80003800200 */
[----:B------:R-:W-:Y:S05]  /*5e40*/  @!P1 BRA `(.L_x_5978) ;  /* 0x0000000000049947 */ /* 0x000fea0003800000 */
[----:B0-----:R0:W-:Y:S02]  /*5e50*/  REDG.E.ADD.F32.FTZ.RN.STRONG.GPU desc[UR26][R4.64+0xb00], R3 ;  /* 0x000b0003040079a6 */ /* 0x0011e4000c12f31a */
.L_x_5978:
[----:B------:R-:W-:Y:S05]  /*5e60*/  BSYNC.RECONVERGENT B0 ;  /* 0x0000000000007941 */ /* 0x000fea0003800200 */
.L_x_5977:
[----:B0-----:R0:W0:Y:S01]  /*5e70*/  LDS R3, [R37+0x1450] ;  /* 0x0014500025037984 */ /* 0x0010220000000800 */
[----:B------:R-:W-:Y:S04]  /*5e80*/  BSSY.RECONVERGENT B0, `(.L_x_5979) ;  /* 0x0000003000007945 */ /* 0x000fe80003800200 */
[----:B------:R-:W-:Y:S05]  /*5e90*/  @!P2 BRA `(.L_x_5980) ;  /* 0x000000000004a947 */ /* 0x000fea0003800000 */
[----:B0-----:R0:W-:Y:S02]  /*5ea0*/  REDG.E.ADD.F32.FTZ.RN.STRONG.GPU desc[UR26][R4.64+0xc00], R3 ;  /* 0x000c0003040079a6 */ /* 0x0011e4000c12f31a */
.L_x_5980:
[----:B------:R-:W-:Y:S05]  /*5eb0*/  BSYNC.RECONVERGENT B0 ;  /* 0x0000000000007941 */ /* 0x000fea0003800200 */
.L_x_5979:
[----:B0-----:R0:W0:Y:S01]  /*5ec0*/  LDS R3, [R36+0x1550] ;  /* 0x0015500024037984 */ /* 0x0010220000000800 */
[----:B------:R-:W-:Y:S04]  /*5ed0*/  BSSY.RECONVERGENT B0, `(.L_x_5981) ;  /* 0x0000003000007945 */ /* 0x000fe80003800200 */
[----:B------:R-:W-:Y:S05]  /*5ee0*/  @!P3 BRA `(.L_x_5982) ;  /* 0x000000000004b947 */ /* 0x000fea0003800000 */
[----:B0-----:R0:W-:Y:S02]  /*5ef0*/  REDG.E.ADD.F32.FTZ.RN.STRONG.GPU desc[UR26][R4.64+0xd00], R3 ;  /* 0x000d0003040079a6 */ /* 0x0011e4000c12f31a */
.L_x_5982:
[----:B------:R-:W-:Y:S05]  /*5f00*/  BSYNC.RECONVERGENT B0 ;  /* 0x0000000000007941 */ /* 0x000fea0003800200 */
.L_x_5981:
[----:B0-----:R0:W0:Y:S01]  /*5f10*/  LDS R3, [R35+0x1650] ;  /* 0x0016500023037984 */ /* 0x0010220000000800 */
[----:B------:R-:W-:Y:S04]  /*5f20*/  BSSY.RECONVERGENT B0, `(.L_x_5983) ;  /* 0x0000003000007945 */ /* 0x000fe80003800200 */
[----:B------:R-:W-:Y:S05]  /*5f30*/  @!P4 BRA `(.L_x_5984) ;  /* 0x000000000004c947 */ /* 0x000fea0003800000 */
[----:B0-----:R0:W-:Y:S02]  /*5f40*/  REDG.E.ADD.F32.FTZ.RN.STRONG.GPU desc[UR26][R4.64+0xe00], R3 ;  /* 0x000e0003040079a6 */ /* 0x0011e4000c12f31a */
.L_x_5984:
[----:B------:R-:W-:Y:S05]  /*5f50*/  BSYNC.RECONVERGENT B0 ;  /* 0x0000000000007941 */ /* 0x000fea0003800200 */
.L_x_5983:
[----:B0-----:R0:W0:Y:S01]  /*5f60*/  LDS R3, [R34+0x1750] ;  /* 0x0017500022037984 */ /* 0x0010220000000800 */
[----:B------:R-:W-:Y:S04]  /*5f70*/  BSSY.RECONVERGENT B0, `(.L_x_5985) ;  /* 0x0000003000007945 */ /* 0x000fe80003800200 */
[----:B------:R-:W-:Y:S05]  /*5f80*/  @!P5 BRA `(.L_x_5986) ;  /* 0x000000000004d947 */ /* 0x000fea0003800000 */
[----:B0-----:R0:W-:Y:S02]  /*5f90*/  REDG.E.ADD.F32.FTZ.RN.STRONG.GPU desc[UR26][R4.64+0xf00], R3 ;  /* 0x000f0003040079a6 */ /* 0x0011e4000c12f31a */
.L_x_5986:
[----:B------:R-:W-:Y:S05]  /*5fa0*/  BSYNC.RECONVERGENT B0 ;  /* 0x0000000000007941 */ /* 0x000fea0003800200 */
.L_x_5985:
[----:B0--3--:R-:W0:Y:S01]  /*5fb0*/  SHFL.DOWN PT, R4, R7, 0x1, 0x1f ;  /* 0x08201f0007047f89 */ /* 0x009e2200000e0000 */
[----:B------:R-:W-:Y:S01]  /*5fc0*/  ISETP.GT.AND P1, PT, R100, 0x1e, PT ;  /* 0x0000001e6400780c */ /* 0x000fe20003f24270 */
[----:B------:R-:W-:Y:S01]  /*5fd0*/  FMUL.FTZ R161, R161, R208 ;  /* 0x000000d0a1a17220 */ /* 0x000fe20000410000 */
[----:B------:R-:W-:Y:S01]  /*5fe0*/  FMUL.FTZ R164, R164, R201 ;  /* 0x000000c9a4a47220 */ /* 0x000fe20000410000 */
[----:B------:R-:W3:Y:S01]  /*5ff0*/  SHFL.DOWN PT, R3, R188, 0x1, 0x1f ;  /* 0x08201f00bc037f89 */ /* 0x000ee200000e0000 */
[-C--:B------:R-:W-:Y:S01]  /*6000*/  FMUL.FTZ R144, R144, R195.reuse ;  /* 0x000000c390907220 */ /* 0x080fe20000410000 */
[----:B------:R-:W-:Y:S01]  /*6010*/  FMUL.FTZ R195, R26, R195 ;  /* 0x000000c31ac37220 */ /* 0x000fe20000410000 */
[----:B------:R-:W-:Y:S01]  /*6020*/  ISETP.NE.AND P2, PT, R182, RZ, PT ;  /* 0x000000ffb600720c */ /* 0x000fe20003f45270 */
[----:B------:R-:W-:Y:S01]  /*6030*/  FMUL.FTZ R162, R162, R207 ;  /* 0x000000cfa2a27220 */ /* 0x000fe20000410000 */
[----:B------:R-:W-:Y:S01]  /*6040*/  FFMA.FTZ R91, R144, R107, R91 ;  /* 0x0000006b905b7223 */ /* 0x000fe2000001005b */
[----:B------:R-:W-:Y:S01]  /*6050*/  FMUL.FTZ R195, R174, R195 ;  /* 0x000000c3aec37220 */ /* 0x000fe20000410000 */
[----:B------:R-:W-:Y:S01]  /*6060*/  FMUL.FTZ R149, R149, R199 ;  /* 0x000000c795957220 */ /* 0x000fe20000410000 */
[----:B------:R-:W-:Y:S01]  /*6070*/  FMUL.FTZ R165, R165, R196 ;  /* 0x000000c4a5a57220 */ /* 0x000fe20000410000 */
[----:B------:R-:W-:Y:S01]  /*6080*/  FMUL.FTZ R116, R116, R181 ;  /* 0x000000b574747220 */ /* 0x000fe20000410000 */
[----:B------:R-:W-:Y:S01]  /*6090*/  FFMA.FTZ R195, R96, R144, R195 ;  /* 0x0000009060c37223 */ /* 0x000fe200000100c3 */
        /* <DEDUP_REMOVED lines=9> */
[----:B0-----:R-:W-:Y:S01]  /*6130*/  @!P1 FADD.FTZ R7, R7, R4 ;  /* 0x0000000407079221 */ /* 0x001fe20000010000 */
[-C--:B------:R-:W-:Y:S01]  /*6140*/  FMUL.FTZ R4, R169, R209.reuse ;  /* 0x000000d1a9047220 */ /* 0x080fe20000410000 */
        /* <DEDUP_REMOVED lines=8> */
[----:B------:R-:W-:Y:S01]  /*61d0*/  FFMA.FTZ R65, R4, R138, R65 ;  /* 0x0000008a04417223 */ /* 0x000fe20000010041 */
        /* <DEDUP_REMOVED lines=10> */
[-C--:B------:R-:W-:Y:S01]  /*6280*/  FMUL.FTZ R6, R155, R198.reuse ;  /* 0x000000c69b067220 */ /* 0x080fe20000410000 */
[----:B------:R-:W-:Y:S01]  /*6290*/  FMUL.FTZ R170, R170, R3 ;  /* 0x00000003aaaa7220 */ /* 0x000fe20000410000 */
[----:B------:R-:W-:Y:S01]  /*62a0*/  FMUL.FTZ R198, R26, R198 ;  /* 0x000000c61ac67220 */ /* 0x000fe20000410000 */
[----:B------:R-:W-:Y:S01]  /*62b0*/  FFMA.FTZ R4, R129, R164, R4 ;  /* 0x000000a481047223 */ /* 0x000fe20000010004 */
[----:B------:R-:W-:Y:S01]  /*62c0*/  FFMA.FTZ R67, R6, R143, R67 ;  /* 0x0000008f06437223 */ /* 0x000fe20000010043 */
[----:B------:R-:W-:Y:S01]  /*62d0*/  FFMA.FTZ R66, R149, R108, R66 ;  /* 0x0000006c95427223 */ /* 0x000fe20000010042 */
[----:B------:R-:W-:Y:S01]  /*62e0*/  FMUL.FTZ R179, R179, R198 ;  /* 0x000000c6b3b37220 */ /* 0x000fe20000410000 */
[----:B------:R-:W-:Y:S01]  /*62f0*/  FADD.FTZ R77, R4, R77 ;  /* 0x0000004d044d7221 */ /* 0x000fe20000010000 */
[----:B0-----:R-:W-:Y:S01]  /*6300*/  @!P1 FADD.FTZ R7, R7, R146 ;  /* 0x0000009207079221 */ /* 0x001fe20000010000 */
[----:B------:R-:W-:Y:S01]  /*6310*/  FMUL.FTZ R4, R26, R153 ;  /* 0x000000991a047220 */ /* 0x000fe20000410000 */
[----:B------:R-:W-:Y:S01]  /*6320*/  FFMA.FTZ R179, R94, R6, R179 ;  /* 0x000000065eb37223 */ /* 0x000fe200000100b3 */
[----:B------:R-:W-:Y:S01]  /*6330*/  FFMA.FTZ R158, R123, R162, R158 ;  /* 0x000000a27b9e7223 */ /* 0x000fe2000001009e */
        /* <DEDUP_REMOVED lines=8> */
[----:B------:R-:W-:Y:S01]  /*63c0*/  FFMA.FTZ R149, R95, R149, R172 ;  /* 0x000000955f957223 */ /* 0x000fe200000100ac */
[----:B------:R-:W-:Y:S01]  /*63d0*/  FFMA.FTZ R196, R131, R165, R196 ;  /* 0x000000a583c47223 */ /* 0x000fe200000100c4 */
[----:B------:R-:W-:Y:S01]  /*63e0*/  FFMA.FTZ R181, R98, R116, R181 ;  /* 0x0000007462b57223 */ /* 0x000fe200000100b5 */
[----:B------:R-:W-:Y:S01]  /*63f0*/  BSSY.RECONVERGENT B0, `(.L_x_5987) ;  /* 0x000004b000007945 */ /* 0x000fe20003800200 */
[----:B------:R-:W-:Y:S01]  /*6400*/  FFMA.FTZ R60, R161, R119, R60 ;  /* 0x00000077a13c7223 */ /* 0x000fe2000001003c */
[----:B------:R-:W-:Y:S01]  /*6410*/  FFMA.FTZ R61, R162, R128, R61 ;  /* 0x00000080a23d7223 */ /* 0x000fe2000001003d */
[----:B------:R-:W-:Y:S01]  /*6420*/  FADD.FTZ R82, R209, R82 ;  /* 0x00000052d1527221 */ /* 0x000fe20000010000 */
[----:B------:R-:W-:Y:S01]  /*6430*/  FADD.FTZ R81, R158, R81 ;  /* 0x000000519e517221 */ /* 0x000fe20000010000 */
[----:B------:R-:W-:Y:S01]  /*6440*/  FFMA.FTZ R62, R163, R127, R62 ;  /* 0x0000007fa33e7223 */ /* 0x000fe2000001003e */
[----:B------:R-:W-:Y:S01]  /*6450*/  FADD.FTZ R80, R157, R80 ;  /* 0x000000509d507221 */ /* 0x000fe20000010000 */
[----:B------:R-:W-:Y:S01]  /*6460*/  FADD.FTZ R79, R170, R79 ;  /* 0x0000004faa4f7221 */ /* 0x000fe20000010000 */
[----:B------:R-:W-:Y:S01]  /*6470*/  FFMA.FTZ R63, R164, R134, R63 ;  /* 0x00000086a43f7223 */ /* 0x000fe2000001003f */
[----:B------:R-:W-:Y:S01]  /*6480*/  FADD.FTZ R78, R179, R78 ;  /* 0x0000004eb34e7221 */ /* 0x000fe20000010000 */
[----:B------:R-:W-:Y:S01]  /*6490*/  FFMA.FTZ R90, R165, R133, R90 ;  /* 0x00000085a55a7223 */ /* 0x000fe2000001005a */
[----:B------:R-:W-:Y:S01]  /*64a0*/  FADD.FTZ R76, R149, R76 ;  /* 0x0000004c954c7221 */ /* 0x000fe20000010000 */
[----:B------:R-:W-:Y:S01]  /*64b0*/  FADD.FTZ R75, R196, R75 ;  /* 0x0000004bc44b7221 */ /* 0x000fe20000010000 */
[----:B------:R-:W-:Y:S01]  /*64c0*/  FADD.FTZ R74, R195, R74 ;  /* 0x0000004ac34a7221 */ /* 0x000fe20000010000 */
[----:B0-----:R-:W-:Y:S01]  /*64d0*/  @!P1 FADD.FTZ R7, R7, R8 ;  /* 0x0000000807079221 */ /* 0x001fe20000010000 */
[----:B------:R-:W-:Y:S01]  /*64e0*/  FFMA.FTZ R87, R116, R105, R87 ;  /* 0x0000006974577223 */ /* 0x000fe20000010057 */
[----:B------:R-:W-:Y:S01]  /*64f0*/  FADD.FTZ R70, R181, R70 ;  /* 0x00000046b5467221 */ /* 0x000fe20000010000 */
[----:B---3--:R-:W-:-:S02]  /*6500*/  @!P1 FADD.FTZ R188, R188, R5 ;  /* 0x00000005bcbc9221 */ /* 0x008fc40000010000 */
[----:B------:R-:W0:Y:S01]  /*6510*/  SHFL.DOWN PT, R8, R7, 0x8, 0x1f ;  /* 0x09001f0007087f89 */ /* 0x000e2200000e0000 */
[----:B------:R-:W-:Y:S01]  /*6520*/  ISETP.GT.AND P1, PT, R100, 0x17, PT ;  /* 0x000000176400780c */ /* 0x000fe20003f24270 */
[----:B------:R-:W-:Y:S02]  /*6530*/  FMUL.FTZ R5, R166, R153 ;  /* 0x00000099a6057220 */ /* 0x000fe40000410000 */
[----:B------:R-:W3:Y:S02]  /*6540*/  SHFL.DOWN PT, R3, R188, 0x8, 0x1f ;  /* 0x09001f00bc037f89 */ /* 0x000ee400000e0000 */
[----:B------:R-:W-:Y:S01]  /*6550*/  FFMA.FTZ R144, R135, R5, R6 ;  /* 0x0000000587907223 */ /* 0x000fe20000010006 */
[----:B------:R-:W-:Y:S01]  /*6560*/  FMUL.FTZ R6, R177, R4 ;  /* 0x00000004b1067220 */ /* 0x000fe20000410000 */
[----:B------:R-:W-:Y:S02]  /*6570*/  FFMA.FTZ R88, R5, R140, R88 ;  /* 0x0000008c05587223 */ /* 0x000fe40000010058 */
[----:B------:R-:W-:-:S04]  /*6580*/  FADD.FTZ R73, R144, R73 ;  /* 0x0000004990497221 */ /* 0x000fc80000010000 */
[----:B0-----:R-:W-:Y:S01]  /*6590*/  @!P1 FADD.FTZ R7, R7, R8 ;  /* 0x0000000807079221 */ /* 0x001fe20000010000 */
[-C--:B------:R-:W-:Y:S01]  /*65a0*/  FMUL.FTZ R8, R117, R187.reuse ;  /* 0x000000bb75087220 */ /* 0x080fe20000410000 */
[----:B------:R-:W-:Y:S01]  /*65b0*/  FMUL.FTZ R187, R26, R187 ;  /* 0x000000bb1abb7220 */ /* 0x000fe20000410000 */
[----:B---3--:R-:W-:Y:S02]  /*65c0*/  @!P1 FADD.FTZ R188, R188, R3 ;  /* 0x00000003bcbc9221 */ /* 0x008fe40000010000 */
[----:B------:R-:W0:Y:S01]  /*65d0*/  SHFL.DOWN PT, R146, R7, 0x10, 0x1f ;  /* 0x0a001f0007927f89 */ /* 0x000e2200000e0000 */
[----:B------:R-:W-:Y:S01]  /*65e0*/  ISETP.NE.AND P1, PT, R100, RZ, PT ;  /* 0x000000ff6400720c */ /* 0x000fe20003f25270 */
[----:B------:R-:W-:Y:S01]  /*65f0*/  FMUL.FTZ R3, R168, R145 ;  /* 0x00000091a8037220 */ /* 0x000fe20000410000 */
[----:B------:R-:W-:Y:S01]  /*6600*/  FMUL.FTZ R176, R176, R187 ;  /* 0x000000bbb0b07220 */ /* 0x000fe20000410000 */
[----:B------:R-:W3:Y:S01]  /*6610*/  SHFL.DOWN PT, R11, R188, 0x10, 0x1f ;  /* 0x0a001f00bc0b7f89 */ /* 0x000ee200000e0000 */
[----:B------:R-:W-:Y:S01]  /*6620*/  FFMA.FTZ R89, R8, R106, R89 ;  /* 0x0000006a08597223 */ /* 0x000fe20000010059 */
[----:B------:R-:W-:Y:S01]  /*6630*/  FFMA.FTZ R144, R137, R3, R6 ;  /* 0x0000000389907223 */ /* 0x000fe20000010006 */
[----:B------:R-:W-:Y:S01]  /*6640*/  FFMA.FTZ R9, R97, R8, R176 ;  /* 0x0000000861097223 */ /* 0x000fe200000100b0 */
[----:B------:R-:W-:Y:S01]  /*6650*/  FMUL.FTZ R6, R27, R183 ;  /* 0x000000b71b067220 */ /* 0x000fe20000410000 */
[C---:B------:R-:W-:Y:S01]  /*6660*/  FMUL.FTZ R8, R26.reuse, R147 ;  /* 0x000000931a087220 */ /* 0x040fe20000410000 */
[----:B------:R-:W-:Y:S01]  /*6670*/  FMUL.FTZ R183, R26, R183 ;  /* 0x000000b71ab77220 */ /* 0x000fe20000410000 */
[----:B------:R-:W-:Y:S01]  /*6680*/  FFMA.FTZ R86, R3, R142, R86 ;  /* 0x0000008e03567223 */ /* 0x000fe20000010056 */
[----:B------:R-:W-:Y:S01]  /*6690*/  FMUL.FTZ R3, R10, R147 ;  /* 0x000000930a037220 */ /* 0x000fe20000410000 */
[----:B------:R-:W-:Y:S01]  /*66a0*/  FMUL.FTZ R8, R185, R8 ;  /* 0x00000008b9087220 */ /* 0x000fe20000410000 */
[----:B------:R-:W-:Y:S01]  /*66b0*/  @!P1 SHF.R.U32.HI R5, RZ, 0x2, R18 ;  /* 0x00000002ff059819 */ /* 0x000fe20000011612 */
[----:B------:R-:W-:Y:S01]  /*66c0*/  FMUL.FTZ R2, R2, R183 ;  /* 0x000000b702027220 */ /* 0x000fe20000410000 */
[----:B------:R-:W-:Y:S01]  /*66d0*/  FFMA.FTZ R84, R3, R109, R84 ;  /* 0x0000006d03547223 */ /* 0x000fe20000010054 */
[----:B------:R-:W-:Y:S01]  /*66e0*/  FFMA.FTZ R3, R139, R3, R8 ;  /* 0x000000038b037223 */ /* 0x000fe20000010008 */
[----:B------:R-:W-:Y:S01]  /*66f0*/  @!P1 LOP3.LUT R117, R5, 0xf8, RZ, 0xc0, !PT ;  /* 0x000000f805759812 */ /* 0x000fe200078ec0ff */
[----:B------:R-:W-:Y:S01]  /*6700*/  FFMA.FTZ R2, R99, R6, R2 ;  /* 0x0000000663027223 */ /* 0x000fe20000010002 */
[----:B------:R-:W-:Y:S01]  /*6710*/  FADD.FTZ R72, R9, R72 ;  /* 0x0000004809487221 */ /* 0x000fe20000010000 */
[----:B------:R-:W-:Y:S01]  /*6720*/  FADD.FTZ R71, R144, R71 ;  /* 0x0000004790477221 */ /* 0x000fe20000010000 */
[----:B------:R-:W-:Y:S01]  /*6730*/  FFMA.FTZ R85, R6, R104, R85 ;  /* 0x0000006806557223 */ /* 0x000fe20000010055 */
[----:B------:R-:W-:Y:S01]  /*6740*/  FADD.FTZ R68, R3, R68 ;  /* 0x0000004403447221 */ /* 0x000fe20000010000 */
[----:B0-----:R-:W-:Y:S01]  /*6750*/  FADD.FTZ R4, R7, R146 ;  /* 0x0000009207047221 */ /* 0x001fe20000010000 */
[----:B------:R-:W-:Y:S01]  /*6760*/  FADD.FTZ R69, R2, R69 ;  /* 0x0000004502457221 */ /* 0x000fe20000010000 */
        /* <DEDUP_REMOVED lines=19> */
.L_x_5988:
[----:B------:R-:W-:Y:S05]  /*68a0*/  BSYNC.RECONVERGENT B0 ;  /* 0x0000000000007941 */ /* 0x000fea0003800200 */
.L_x_5987:
[----:B------:R-:W-:-:S04]  /*68b0*/  UIADD3 UR6, UPT, UPT, UR6, 0x1, URZ ;  /* 0x0000000106067890 */ /* 0x000fc8000fffe0ff */
[----:B------:R-:W-:-:S09]  /*68c0*/  UISETP.GE.AND UP0, UPT, UR6, UR39, UPT ;  /* 0x000000270600728c */ /* 0x000fd2000bf06270 */
[----:B------:R-:W-:Y:S05]  /*68d0*/  BRA.U !UP0, `(.L_x_5989) ;  /* 0xffffffd108647547 */ /* 0x000fea000b83ffff */
.L_x_5944:
        /* <DEDUP_REMOVED lines=41> */
[----:B------:R-:W-:Y:S02]  /*6b70*/  PRMT R13, R13, 0x7632, R13 ;  /* 0x000076320d0d7816 */ /* 0x000fe4000000000d */
[----:B------:R-:W-:Y:S01]  /*6b80*/  FSETP.GTU.FTZ.AND P4, PT, R3, 20, PT ;  /* 0x41a000000300780b */ /* 0x000fe20003f9c000 */
[----:B------:R-:W-:Y:S01]  /*6b90*/  @!P6 FMUL.FTZ R0, R0, -1.4426950216293334961 ;  /* 0xbfb8aa3b0000e820 */ /* 0x000fe20000410000 */
[----:B------:R-:W-:Y:S02]  /*6ba0*/  SHF.L.U32 R13, R13, 0x10, RZ ;  /* 0x000000100d0d7819 */ /* 0x000fe400000006ff */
[----:B------:R-:W-:Y:S01]  /*6bb0*/  PRMT R15, R15, 0x7632, R15 ;  /* 0x000076320f0f7816 */ /* 0x000fe2000000000f */
[----:B------:R-:W-:Y:S01]  /*6bc0*/  BAR.SYNC.DEFER_BLOCKING 0x0 ;  /* 0x0000000000007b1d */ /* 0x000fe20000010000 */
[----:B------:R-:W-:Y:S01]  /*6bd0*/  FSETP.GTU.FTZ.AND P3, PT, R23, 20, PT ;  /* 0x41a000001700780b */ /* 0x000fe20003f7c000 */
[----:B------:R-:W-:Y:S01]  /*6be0*/  @!P5 FMUL.FTZ R8, R2, -1.4426950216293334961 ;  /* 0xbfb8aa3b0208d820 */ /* 0x000fe20000410000 */
[----:B------:R-:W-:-:S02]  /*6bf0*/  SHF.L.U32 R15, R15, 0x10, RZ ;  /* 0x000000100f0f7819 */ /* 0x000fc400000006ff */
[----:B------:R-:W-:Y:S01]  /*6c00*/  FSETP.GTU.FTZ.AND P2, PT, R10, 20, PT ;  /* 0x41a000000a00780b */ /* 0x000fe20003f5c000 */
[----:B------:R-:W2:Y:S01]  /*6c10*/  @!P6 MUFU.EX2 R0, R0 ;  /* 0x000000000000e308 */ /* 0x000ea20000000800 */
[----:B------:R-:W-:Y:S01]  /*6c20*/  PRMT R4, R4, 0x7632, R4 ;  /* 0x0000763204047816 */ /* 0x000fe20000000004 */
[----:B------:R-:W-:Y:S01]  /*6c30*/  @!P4 FMUL.FTZ R3, R3, -1.4426950216293334961 ;  /* 0xbfb8aa3b0303c820 */ /* 0x000fe20000410000 */
[----:B------:R-:W-:-:S05]  /*6c40*/  FADD.FTZ R15, R15, R58 ;  /* 0x0000003a0f0f7221 */ /* 0x000fca0000010000 */
[----:B------:R-:W3:Y:S01]  /*6c50*/  @!P4 MUFU.EX2 R3, R3 ;  /* 0x000000030003c308 */ /* 0x000ee20000000800 */
[----:B------:R-:W-:-:S07]  /*6c60*/  @!P3 FMUL.FTZ R9, R23, -1.4426950216293334961 ;  /* 0xbfb8aa3b1709b820 */ /* 0x000fce0000410000 */
[----:B------:R-:W4:Y:S01]  /*6c70*/  @!P5 MUFU.EX2 R8, R8 ;  /* 0x000000080008d308 */ /* 0x000f220000000800 */
[----:B--2---:R-:W-:-:S07]  /*6c80*/  @!P6 FADD.FTZ R2, R0, 1 ;  /* 0x3f8000000002e421 */ /* 0x004fce0000010000 */
[----:B------:R2:W5:Y:S01]  /*6c90*/  @!P6 MUFU.RCP R12, R2 ;  /* 0x00000002000ce308 */ /* 0x0005620000001000 */
[----:B---3--:R-:W-:-:S07]  /*6ca0*/  @!P4 FADD.FTZ R3, R3, 1 ;  /* 0x3f8000000303c421 */ /* 0x008fce0000010000 */
[----:B------:R-:W3:Y:S01]  /*6cb0*/  @!P4 MUFU.RCP R3, R3 ;  /* 0x000000030003c308 */ /* 0x000ee20000001000 */
[----:B----4-:R-:W-:Y:S01]  /*6cc0*/  @!P5 FADD.FTZ R0, R8, 1 ;  /* 0x3f8000000800d421 */ /* 0x010fe20000010000 */
[--C-:B------:R-:W-:Y:S01]  /*6cd0*/  FADD.FTZ R8, R11, R58.reuse ;  /* 0x0000003a0b087221 */ /* 0x100fe20000010000 */
[C---:B------:R-:W-:Y:S01]  /*6ce0*/  SHF.L.U32 R11, R5.reuse, 0x10, RZ ;  /* 0x00000010050b7819 */ /* 0x040fe200000006ff */
[----:B--2---:R-:W-:Y:S01]  /*6cf0*/  @!P2 FMUL.FTZ R2, R10, -1.4426950216293334961 ;  /* 0xbfb8aa3b0a02a820 */ /* 0x004fe20000410000 */
[----:B------:R-:W-:Y:S02]  /*6d00*/  PRMT R5, R5, 0x7632, R5 ;  /* 0x0000763205057816 */ /* 0x000fe40000000005 */
[----:B------:R-:W-:Y:S01]  /*6d10*/  FSETP.GTU.FTZ.AND P1, PT, R8, 20, PT ;  /* 0x41a000000800780b */ /* 0x000fe20003f3c000 */
[----:B------:R-:W-:Y:S01]  /*6d20*/  FADD.FTZ R20, R11, R58 ;  /* 0x0000003a0b147221 */ /* 0x000fe20000010000 */
[----:B------:R-:W-:Y:S01]  /*6d30*/  SHF.L.U32 R11, R14, 0x10, RZ ;  /* 0x000000100e0b7819 */ /* 0x000fe200000006ff */
[----:B------:R2:W4:Y:S01]  /*6d40*/  @!P5 MUFU.RCP R21, R0 ;  /* 0x000000000015d308 */ /* 0x0005220000001000 */
[----:B-----5:R-:W-:Y:S01]  /*6d50*/  @!P6 FMUL.FTZ R69, R69, R12 ;  /* 0x0000000c4545e220 */ /* 0x020fe20000410000 */
[----:B------:R-:W-:-:S02]  /*6d60*/  SHF.L.U32 R5, R5, 0x10, RZ ;  /* 0x0000001005057819 */ /* 0x000fc400000006ff */
[--C-:B------:R-:W-:Y:S01]  /*6d70*/  FADD.FTZ R11, R11, R58.reuse ;  /* 0x0000003a0b0b7221 */ /* 0x100fe20000010000 */
[----:B------:R-:W-:Y:S01]  /*6d80*/  FSETP.GTU.FTZ.AND P0, PT, R20, 20, PT ;  /* 0x41a000001400780b */ /* 0x000fe20003f1c000 */
[----:B---3--:R-:W-:Y:S02]  /*6d90*/  @!P4 FMUL.FTZ R68, R68, R3 ;  /* 0x000000034444c220 */ /* 0x008fe40000410000 */
[----:B------:R-:W3:Y:S01]  /*6da0*/  @!P3 MUFU.EX2 R9, R9 ;  /* 0x000000090009b308 */ /* 0x000ee20000000800 */
[----:B------:R-:W-:Y:S01]  /*6db0*/  FSETP.GTU.FTZ.AND P4, PT, R11, 20, PT ;  /* 0x41a000000b00780b */ /* 0x000fe20003f9c000 */
[----:B--2---:R-:W-:Y:S01]  /*6dc0*/  FADD.FTZ R0, R13, R58 ;  /* 0x0000003a0d007221 */ /* 0x004fe20000010000 */
[----:B------:R-:W-:-:S04]  /*6dd0*/  @!P1 FMUL.FTZ R8, R8, -1.4426950216293334961 ;  /* 0xbfb8aa3b08089820 */ /* 0x000fc80000410000 */
[----:B------:R-:W-:Y:S01]  /*6de0*/  FSETP.GTU.FTZ.AND P6, PT, R0, 20, PT ;  /* 0x41a000000000780b */ /* 0x000fe20003fdc000 */
[----:B------:R-:W2:Y:S01]  /*6df0*/  @!P1 MUFU.EX2 R12, R8 ;  /* 0x00000008000c9308 */ /* 0x000ea20000000800 */
[----:B----4-:R-:W-:Y:S01]  /*6e00*/  @!P5 FMUL.FTZ R70, R70, R21 ;  /* 0x000000154646d220 */ /* 0x010fe20000410000 */
[----:B------:R-:W-:-:S04]  /*6e10*/  FSETP.GTU.FTZ.AND P5, PT, R15, 20, PT ;  /* 0x41a000000f00780b */ /* 0x000fc80003fbc000 */
[----:B------:R-:W-:Y:S02]  /*6e20*/  @!P4 FMUL.FTZ R3, R11, -1.4426950216293334961 ;  /* 0xbfb8aa3b0b03c820 */ /* 0x000fe40000410000 */
[----:B------:R4:W5:Y:S01]  /*6e30*/  @!P2 MUFU.EX2 R10, R2 ;  /* 0x00000002000aa308 */ /* 0x0009620000000800 */
[----:B---3--:R-:W-:-:S03]  /*6e40*/  @!P3 FADD.FTZ R9, R9, 1 ;  /* 0x3f8000000909b421 */ /* 0x008fc60000010000 */
[----:B------:R-:W-:-:S03]  /*6e50*/  @!P6 FMUL.FTZ R0, R0, -1.4426950216293334961 ;  /* 0xbfb8aa3b0000e820 */ /* 0x000fc60000410000 */
[----:B------:R-:W-:Y:S01]  /*6e60*/  @!P5 FMUL.FTZ R11, R15, -1.4426950216293334961 ;  /* 0xbfb8aa3b0f0bd820 */ /* 0x000fe20000410000 */
[----:B------:R-:W3:Y:S01]  /*6e70*/  @!P4 MUFU.EX2 R3, R3 ;  /* 0x000000030003c308 */ /* 0x000ee20000000800 */
[----:B----4-:R-:W-:Y:S01]  /*6e80*/  @!P0 FMUL.FTZ R2, R20, -1.4426950216293334961 ;  /* 0xbfb8aa3b14028820 */ /* 0x010fe20000410000 */
[----:B------:R-:W-:Y:S01]  /*6e90*/  SHF.L.U32 R15, R6, 0x10, RZ ;  /* 0x00000010060f7819 */ /* 0x000fe200000006ff */
[----:B--2---:R-:W-:Y:S01]  /*6ea0*/  @!P1 FADD.FTZ R12, R12, 1 ;  /* 0x3f8000000c0c9421 */ /* 0x004fe20000010000 */
[----:B------:R-:W-:-:S04]  /*6eb0*/  PRMT R6, R6, 0x7632, R6 ;  /* 0x0000763206067816 */ /* 0x000fc80000000006 */
[----:B------:R-:W2:Y:S01]  /*6ec0*/  @!P6 MUFU.EX2 R0, R0 ;  /* 0x000000000000e308 */ /* 0x000ea20000000800 */
[----:B-----5:R-:W-:-:S07]  /*6ed0*/  @!P2 FADD.FTZ R10, R10, 1 ;  /* 0x3f8000000a0aa421 */ /* 0x020fce0000010000 */
[----:B------:R-:W4:Y:S01]  /*6ee0*/  @!P5 MUFU.EX2 R11, R11 ;  /* 0x0000000b000bd308 */ /* 0x000f220000000800 */
[----:B---3--:R-:W-:Y:S01]  /*6ef0*/  @!P4 FADD.FTZ R8, R3, 1 ;  /* 0x3f8000000308c421 */ /* 0x008fe20000010000 */
[----:B------:R-:W-:-:S05]  /*6f00*/  SHF.L.U32 R3, R7, 0x10, RZ ;  /* 0x0000001007037819 */ /* 0x000fca00000006ff */
[----:B------:R-:W-:Y:S01]  /*6f10*/  FADD.FTZ R14, R3, R58 ;  /* 0x0000003a030e7221 */ /* 0x000fe20000010000 */
[----:B------:R2:W3:Y:S01]  /*6f20*/  @!P0 MUFU.EX2 R13, R2 ;  /* 0x00000002000d8308 */ /* 0x0004e20000000800 */
[----:B------:R-:W-:-:S07]  /*6f30*/  SHF.L.U32 R3, R4, 0x10, RZ ;  /* 0x0000001004037819 */ /* 0x000fce00000006ff */
[----:B------:R-:W5:Y:S01]  /*6f40*/  @!P4 MUFU.RCP R8, R8 ;  /* 0x000000080008c308 */ /* 0x000f620000001000 */
[----:B--2---:R-:W-:Y:S01]  /*6f50*/  @!P6 FADD.FTZ R2, R0, 1 ;  /* 0x3f8000000002e421 */ /* 0x004fe20000010000 */
[----:B----4-:R-:W-:Y:S01]  /*6f60*/  @!P5 FADD.FTZ R11, R11, 1 ;  /* 0x3f8000000b0bd421 */ /* 0x010fe20000010000 */
[----:B------:R-:W-:-:S05]  /*6f70*/  FADD.FTZ R0, R15, R58 ;  /* 0x0000003a0f007221 */ /* 0x000fca0000010000 */
[----:B------:R-:W2:Y:S01]  /*6f80*/  @!P6 MUFU.RCP R2, R2 ;  /* 0x000000020002e308 */ /* 0x000ea20000001000 */
[----:B---3--:R-:W-:-:S07]  /*6f90*/  @!P0 FADD.FTZ R13, R13, 1 ;  /* 0x3f8000000d0d8421 */ /* 0x008fce0000010000 */
[----:B------:R-:W3:Y:S01]  /*6fa0*/  @!P3 MUFU.RCP R9, R9 ;  /* 0x000000090009b308 */ /* 0x000ee20000001000 */
[----:B-----5:R-:W-:Y:S01]  /*6fb0*/  @!P4 FMUL.FTZ R73, R73, R8 ;  /* 0x000000084949c220 */ /* 0x020fe20000410000 */
[----:B------:R-:W-:-:S06]  /*6fc0*/  FSETP.GTU.FTZ.AND P4, PT, R14, 20, PT ;  /* 0x41a000000e00780b */ /* 0x000fcc0003f9c000 */
[----:B------:R4:W5:Y:S01]  /*6fd0*/  @!P5 MUFU.RCP R8, R11 ;  /* 0x0000000b0008d308 */ /* 0x0009620000001000 */
[----:B--2---:R-:W-:Y:S01]  /*6fe0*/  @!P6 FMUL.FTZ R71, R71, R2 ;  /* 0x000000024747e220 */ /* 0x004fe20000410000 */
[----:B------:R-:W-:Y:S02]  /*6ff0*/  PRMT R2, R7, 0x7632, R2 ;  /* 0x0000763207027816 */ /* 0x000fe40000000002 */
[----:B------:R-:W-:Y:S01]  /*7000*/  SHF.L.U32 R7, R6, 0x10, RZ ;  /* 0x0000001006077819 */ /* 0x000fe200000006ff */
[--C-:B------:R-:W-:Y:S01]  /*7010*/  FADD.FTZ R6, R5, R58.reuse ;  /* 0x0000003a05067221 */ /* 0x100fe20000010000 */
[----:B------:R-:W-:Y:S01]  /*7020*/  SHF.L.U32 R5, R2, 0x10, RZ ;  /* 0x0000001002057819 */ /* 0x000fe200000006ff */
[----:B------:R-:W-:Y:S01]  /*7030*/  @!P4 FMUL.FTZ R4, R14, -1.4426950216293334961 ;  /* 0xbfb8aa3b0e04c820 */ /* 0x000fe20000410000 */
[----:B------:R2:W0:Y:S01]  /*7040*/  @!P2 MUFU.RCP R21, R10 ;  /* 0x0000000a0015a308 */ /* 0x0004220000001000 */
[--C-:B------:R-:W-:Y:S01]  /*7050*/  FADD.FTZ R7, R7, R58.reuse ;  /* 0x0000003a07077221 */ /* 0x100fe20000010000 */
[----:B---3--:R-:W-:Y:S01]  /*7060*/  @!P3 FMUL.FTZ R72, R72, R9 ;  /* 0x000000094848b220 */ /* 0x008fe20000410000 */
[----:B------:R-:W-:Y:S01]  /*7070*/  FSETP.GTU.FTZ.AND P6, PT, R0, 20, PT ;  /* 0x41a000000000780b */ /* 0x000fe20003fdc000 */
[--C-:B------:R-:W-:Y:S01]  /*7080*/  FADD.FTZ R9, R3, R58.reuse ;  /* 0x0000003a03097221 */ /* 0x100fe20000010000 */
[----:B------:R-:W-:Y:S01]  /*7090*/  FADD.FTZ R5, R5, R58 ;  /* 0x0000003a05057221 */ /* 0x000fe20000010000 */
[----:B----4-:R-:W-:-:S02]  /*70a0*/  F2FP.BF16.F32.PACK_AB R11, R60, R65 ;  /* 0x000000413c0b723e */ /* 0x010fc400000010ff */
[----:B------:R-:W3:Y:S01]  /*70b0*/  @!P1 MUFU.RCP R15, R12 ;  /* 0x0000000c000f9308 */ /* 0x000ee20000001000 */
[----:B-----5:R-:W-:Y:S01]  /*70c0*/  @!P5 FMUL.FTZ R75, R75, R8 ;  /* 0x000000084b4bd220 */ /* 0x020fe20000410000 */
[----:B------:R-:W-:Y:S02]  /*70d0*/  FSETP.GTU.FTZ.AND P5, PT, R7, 20, PT ;  /* 0x41a000000700780b */ /* 0x000fe40003fbc000 */
[----:B------:R-:W-:Y:S02]  /*70e0*/  FSETP.GTU.FTZ.AND P3, PT, R9, 20, PT ;  /* 0x41a000000900780b */ /* 0x000fe40003f7c000 */
[----:B--2---:R-:W-:Y:S02]  /*70f0*/  F2FP.BF16.F32.PACK_AB R10, R61, R64 ;  /* 0x000000403d0a723e */ /* 0x004fe400000010ff */
[----:B------:R2:W4:Y:S01]  /*7100*/  @!P4 MUFU.EX2 R12, R4 ;  /* 0x00000004000cc308 */ /* 0x0005220000000800 */
[----:B0-----:R-:W-:Y:S01]  /*7110*/  @!P2 FMUL.FTZ R74, R74, R21 ;  /* 0x000000154a4aa220 */ /* 0x001fe20000410000 */
[----:B------:R-:W-:Y:S01]  /*7120*/  FSETP.GTU.FTZ.AND P2, PT, R6, 20, PT ;  /* 0x41a000000600780b */ /* 0x000fe20003f5c000 */
[----:B------:R-:W-:-:S04]  /*7130*/  @!P6 FMUL.FTZ R0, R0, -1.4426950216293334961 ;  /* 0xbfb8aa3b0000e820 */ /* 0x000fc80000410000 */
[----:B------:R-:W-:Y:S01]  /*7140*/  @!P5 FMUL.FTZ R8, R7, -1.4426950216293334961 ;  /* 0xbfb8aa3b0708d820 */ /* 0x000fe20000410000 */
[----:B------:R0:W5:Y:S01]  /*7150*/  @!P6 MUFU.EX2 R3, R0 ;  /* 0x000000000003e308 */ /* 0x0001620000000800 */
[----:B---3--:R-:W-:Y:S01]  /*7160*/  @!P1 FMUL.FTZ R76, R76, R15 ;  /* 0x0000000f4c4c9220 */ /* 0x008fe20000410000 */
[----:B------:R-:W-:Y:S02]  /*7170*/  FSETP.GTU.FTZ.AND P1, PT, R5, 20, PT ;  /* 0x41a000000500780b */ /* 0x000fe40003f3c000 */
[----:B------:R-:W-:Y:S02]  /*7180*/  F2FP.BF16.F32.PACK_AB R7, R90, R91 ;  /* 0x0000005b5a07723e */ /* 0x000fe400000010ff */
[----:B--2---:R-:W-:Y:S01]  /*7190*/  F2FP.BF16.F32.PACK_AB R4, R84, R85 ;  /* 0x000000555404723e */ /* 0x004fe200000010ff */
[----:B------:R-:W-:Y:S01]  /*71a0*/  @!P2 FMUL.FTZ R2, R6, -1.4426950216293334961 ;  /* 0xbfb8aa3b0602a820 */ /* 0x000fe20000410000 */
[----:B------:R2:W3:Y:S01]  /*71b0*/  @!P5 MUFU.EX2 R20, R8 ;  /* 0x000000080014d308 */ /* 0x0004e20000000800 */
[----:B0-----:R-:W-:Y:S01]  /*71c0*/  @!P3 FMUL.FTZ R0, R9, -1.4426950216293334961 ;  /* 0xbfb8aa3b0900b820 */ /* 0x001fe20000410000 */
[----:B------:R-:W-:Y:S01]  /*71d0*/  F2FP.BF16.F32.PACK_AB R6, R88, R89 ;  /* 0x000000595806723e */ /* 0x000fe200000010ff */
[----:B----4-:R-:W-:Y:S01]  /*71e0*/  @!P4 FADD.FTZ R21, R12, 1 ;  /* 0x3f8000000c15c421 */ /* 0x010fe20000010000 */
[----:B------:R-:W-:-:S03]  /*71f0*/  F2FP.BF16.F32.PACK_AB R9, R62, R67 ;  /* 0x000000433e09723e */ /* 0x000fc600000010ff */
        /* <DEDUP_REMOVED lines=18> */
[----:B------:R-:W-:Y:S01]  /*7320*/  F2FP.BF16.F32.PACK_AB R11, R75, R74 ;  /* 0x0000004a4b0b723e */ /* 0x000fe200000010ff */
[----:B------:R-:W-:Y:S01]  /*7330*/  FADD.FTZ R9, R9, R68 ;  /* 0x0000004409097221 */ /* 0x000fe20000010000 */
[----:B------:R-:W-:Y:S02]  /*7340*/  F2FP.BF16.F32.PACK_AB R10, R73, R72 ;  /* 0x00000048490a723e */ /* 0x000fe400000010ff */
[----:B------:R-:W-:Y:S02]  /*7350*/  IADD3.X R52, PT, PT, R52, -0x1, RZ, P0, !PT ;  /* 0xffffffff34347810 */ /* 0x000fe400007fe4ff */
        /* <DEDUP_REMOVED lines=12> */
[----:B------:R-:W-:Y:S01]  /*7420*/  F2FP.BF16.F32.PACK_AB R8, R68, R69 ;  /* 0x000000454408723e */ /* 0x000fe200000010ff */
[----:B0-----:R-:W-:Y:S01]  /*7430*/  STG.E.128 desc[UR26][R2.64], R12 ;  /* 0x0000000c02007986 */ /* 0x001fe2000c101d1a */
[----:B--2---:R-:W-:-:S03]  /*7440*/  UIMAD.WIDE.U32 UR28, UR30, UR24, UR28 ;  /* 0x000000181e1c72a5 */ /* 0x004fc6000f8e001c */
[----:B------:R0:W-:Y:S01]  /*7450*/  STG.E.128 desc[UR26][R2.64+0x200], R4 ;  /* 0x0002000402007986 */ /* 0x0001e2000c101d1a */
[----:B------:R-:W2:Y:S01]  /*7460*/  @!P5 MUFU.RCP R20, R20 ;  /* 0x000000140014d308 */ /* 0x000ea20000001000 */
[----:B---3--:R-:W-:Y:S01]  /*7470*/  @!P4 FMUL.FTZ R82, R82, R21 ;  /* 0x000000155252c220 */ /* 0x008fe20000410000 */
[----:B------:R-:W-:Y:S01]  /*7480*/  F2FP.BF16.F32.PACK_AB R21, R79, R78 ;  /* 0x0000004e4f15723e */ /* 0x000fe200000010ff */
[----:B------:R-:W-:Y:S01]  /*7490*/  UIMAD UR25, UR30, UR25, UR29 ;  /* 0x000000191e1972a4 */ /* 0x000fe2000f8e021d */
[----:B------:R-:W-:-:S03]  /*74a0*/  UMOV UR24, UR28 ;  /* 0x0000001c00187c82 */ /* 0x000fc60008000000 */
[----:B------:R-:W-:Y:S01]  /*74b0*/  UIMAD.WIDE.U32 UR24, UR7, UR32, UR24 ;  /* 0x00000020071872a5 */ /* 0x000fe2000f8e0018 */
[----:B------:R-:W3:Y:S01]  /*74c0*/  @!P1 MUFU.RCP R22, R22 ;  /* 0x0000001600169308 */ /* 0x000ee20000001000 */
[----:B-1----:R-:W-:Y:S01]  /*74d0*/  @!P3 FMUL.FTZ R77, R77, R0 ;  /* 0x000000004d4db220 */ /* 0x002fe20000410000 */
[----:B------:R-:W-:Y:S01]  /*74e0*/  FADD.FTZ R0, R9, R70 ;  /* 0x0000004609007221 */ /* 0x000fe20000010000 */
[----:B------:R-:W-:Y:S01]  /*74f0*/  F2FP.BF16.F32.PACK_AB R9, R71, R70 ;  /* 0x000000464709723e */ /* 0x000fe200000010ff */
[----:B------:R-:W-:Y:S01]  /*7500*/  BAR.SYNC.DEFER_BLOCKING 0x0 ;  /* 0x0000000000007b1d */ /* 0x000fe20000010000 */
[----:B------:R-:W-:Y:S01]  /*7510*/  UIMAD UR25, UR7, UR33, UR25 ;  /* 0x00000021071972a4 */ /* 0x000fe2000f8e0219 */
[----:B------:R-:W-:Y:S01]  /*7520*/  FADD.FTZ R71, R0, R71 ;  /* 0x0000004700477221 */ /* 0x000fe20000010000 */
[----:B------:R-:W-:Y:S01]  /*7530*/  ULEA UR6, UP0, UR24, UR34, 0x1 ;  /* 0x0000002218067291 */ /* 0x000fe2000f8008ff */
[----:B--2---:R-:W-:Y:S01]  /*7540*/  @!P5 FMUL.FTZ R81, R81, R20 ;  /* 0x000000145151d220 */ /* 0x004fe20000410000 */
[----:B------:R-:W-:Y:S01]  /*7550*/  F2FP.BF16.F32.PACK_AB R20, R77, R76 ;  /* 0x0000004c4d14723e */ /* 0x000fe200000010ff */
[----:B------:R-:W-:Y:S01]  /*7560*/  FADD.FTZ R72, R71, R72 ;  /* 0x0000004847487221 */ /* 0x000fe20000010000 */
[----:B------:R-:W-:-:S02]  /*7570*/  ULEA.HI.X UR24, UR24, UR35, UR25, 0x1, UP0 ;  /* 0x0000002318187291 */ /* 0x000fc400080f0c19 */
[----:B0-----:R-:W-:Y:S01]  /*7580*/  MOV R2, UR6 ;  /* 0x0000000600027c02 */ /* 0x001fe20008000f00 */
[----:B------:R-:W-:Y:S01]  /*7590*/  UIADD3 UR22, UP0, UPT, UR22, -0x800, URZ ;  /* 0xfffff80016167890 */ /* 0x000fe2000ff1e0ff */
[----:B------:R-:W-:Y:S01]  /*75a0*/  FADD.FTZ R73, R72, R73 ;  /* 0x0000004948497221 */ /* 0x000fe20000010000 */
[----:B---3--:R-:W-:Y:S01]  /*75b0*/  @!P1 FMUL.FTZ R83, R83, R22 ;  /* 0x0000001653539220 */ /* 0x008fe20000410000 */
[----:B------:R-:W-:Y:S02]  /*75c0*/  F2FP.BF16.F32.PACK_AB R22, R81, R80 ;  /* 0x000000505116723e */ /* 0x000fe400000010ff */
[----:B------:R-:W-:Y:S01]  /*75d0*/  FADD.FTZ R74, R73, R74 ;  /* 0x0000004a494a7221 */ /* 0x000fe20000010000 */
[----:B------:R-:W-:Y:S01]  /*75e0*/  MOV R3, UR24 ;  /* 0x0000001800037c02 */ /* 0x000fe20008000f00 */
[----:B------:R-:W-:Y:S01]  /*75f0*/  UIADD3.X UR23, UPT, UPT, UR23, -0x1, URZ, UP0, !UPT ;  /* 0xffffffff17177890 */ /* 0x000fe200087fe4ff */
[----:B------:R-:W-:Y:S01]  /*7600*/  F2FP.BF16.F32.PACK_AB R23, R83, R82 ;  /* 0x000000525317723e */ /* 0x000fe200000010ff */
[----:B------:R-:W-:Y:S01]  /*7610*/  FADD.FTZ R75, R74, R75 ;  /* 0x0000004b4a4b7221 */ /* 0x000fe20000010000 */
[----:B------:R-:W-:Y:S01]  /*7620*/  UISETP.GT.AND UP0, UPT, UR16, 0x1, UPT ;  /* 0x000000011000788c */ /* 0x000fe2000bf04270 */
[----:B------:R-:W-:-:S04]  /*7630*/  IMAD.WIDE.U32 R2, R32, 0x10, R2 ;  /* 0x0000001020027825 */ /* 0x000fc800078e0002 */
[----:B------:R-:W-:Y:S01]  /*7640*/  FADD.FTZ R76, R75, R76 ;  /* 0x0000004c4b4c7221 */ /* 0x000fe20000010000 */
[----:B------:R-:W-:Y:S01]  /*7650*/  STS.128 [R28], R8 ;  /* 0x000000081c007388 */ /* 0x000fe20000000c00 */
[----:B------:R-:W-:Y:S02]  /*7660*/  UMOV UR16, UR31 ;  /* 0x0000001f00107c82 */ /* 0x000fe40008000000 */
[----:B------:R-:W-:Y:S01]  /*7670*/  FADD.FTZ R77, R76, R77 ;  /* 0x0000004d4c4d7221 */ /* 0x000fe20000010000 */
        /* <DEDUP_REMOVED lines=13> */
.L_x_5911:
        /* <DEDUP_REMOVED lines=41> */
.L_x_5992:
[----:B------:R-:W-:Y:S05]  /*79e0*/  BSYNC.RECONVERGENT B0 ;  /* 0x0000000000007941 */ /* 0x000fea0003800200 */
.L_x_5991:
        /* <DEDUP_REMOVED lines=39> */
.L_x_5994:
[----:B------:R-:W-:Y:S05]  /*7c60*/  BSYNC.RECONVERGENT B0 ;  /* 0x0000000000007941 */ /* 0x000fea0003800200 */
.L_x_5993:
        /* <DEDUP_REMOVED lines=13> */
.L_x_5996:
        /* <DEDUP_REMOVED lines=30> */
.L_x_5995:
[----:B------:R-:W-:Y:S05]  /*7f20*/  EXIT ;  /* 0x000000000000794d */ /* 0x000fea0003800000 */
.L_x_5949:
[----:B------:R-:W-:Y:S01]  /*7f30*/  HFMA2 R193, -RZ, RZ, 0, 5.9604644775390625e-08 ;  /* 0x00000001ffc17431 */ /* 0x000fe200000001ff */
[----:B------:R-:W-:Y:S02]  /*7f40*/  MOV R191, R7 ;  /* 0x0000000700bf7202 */ /* 0x000fe40000000f00 */
[----:B------:R-:W-:Y:S02]  /*7f50*/  MOV R194, RZ ;  /* 0x000000ff00c27202 */ /* 0x000fe40000000f00 */
[----:B------:R-:W-:-:S07]  /*7f60*/  MOV R6, 0xffffffff ;  /* 0xffffffff00067802 */ /* 0x000fce0000000f00 */
[----:B01---5:R-:W-:Y:S05]  /*7f70*/  WARPSYNC.COLLECTIVE R6, `(.L_x_5997) ;  /* 0x0000000006087348 */ /* 0x023fea0003c00000 */
[----:B------:R2:W3:Y:S02]  /*7f80*/  SHFL.UP P6, R5, R191, R193, R194 ;  /* 0x040000c1bf057389 */ /* 0x0004e400000c00c2 */
[----:B0123-5:R-:W-:Y:S05]  /*7f90*/  ENDCOLLECTIVE ;  /* 0x000000000000791b */ /* 0x02ffea0003800000 */
.L_x_5997:
[----:B------:R-:W-:Y:S02]  /*7fa0*/  MOV R191, R8 ;  /* 0x0000000800bf7202 */ /* 0x000fe40000000f00 */
[----:B------:R-:W-:-:S07]  /*7fb0*/  MOV R4, R5 ;  /* 0x0000000500047202 */ /* 0x000fce0000000f00 */
[----:B------:R-:W-:Y:S05]  /*7fc0*/  WARPSYNC.COLLECTIVE R6, `(.L_x_5998) ;  /* 0x0000000006087348 */ /* 0x000fea0003c00000 */
[----:B------:R0:W1:Y:S02]  /*7fd0*/  SHFL.UP P6, R5, R191, R193, R194 ;  /* 0x040000c1bf057389 */ /* 0x00006400000c00c2 */
[----:B01----:R-:W-:Y:S05]  /*7fe0*/  ENDCOLLECTIVE ;  /* 0x000000000000791b */ /* 0x003fea0003800000 */
.L_x_5998:
        /* <DEDUP_REMOVED lines=9> */
.L_x_5999:
[----:B------:R-:W-:Y:S02]  /*8080*/  MOV R191, R188 ;  /* 0x000000bc00bf7202 */ /* 0x000fe40000000f00 */
[----:B------:R-:W-:-:S07]  /*8090*/  MOV R4, R5 ;  /* 0x0000000500047202 */ /* 0x000fce0000000f00 */
[----:B------:R-:W-:Y:S05]  /*80a0*/  WARPSYNC.COLLECTIVE R6, `(.L_x_6000) ;  /* 0x0000000006087348 */ /* 0x000fea0003c00000 */
[----:B------:R0:W1:Y:S02]  /*80b0*/  SHFL.UP P6, R5, R191, R193, R194 ;  /* 0x040000c1bf057389 */ /* 0x00006400000c00c2 */
[----:B01----:R-:W-:Y:S05]  /*80c0*/  ENDCOLLECTIVE ;  /* 0x000000000000791b */ /* 0x003fea0003800000 */
.L_x_6000:
        /* <DEDUP_REMOVED lines=8> */
.L_x_6001:
[----:B------:R-:W-:Y:S02]  /*8150*/  MOV R191, R190 ;  /* 0x000000be00bf7202 */ /* 0x000fe40000000f00 */
[----:B------:R-:W-:-:S07]  /*8160*/  MOV R4, R5 ;  /* 0x0000000500047202 */ /* 0x000fce0000000f00 */
[----:B------:R-:W-:Y:S05]  /*8170*/  WARPSYNC.COLLECTIVE R6, `(.L_x_6002) ;  /* 0x0000000006087348 */ /* 0x000fea0003c00000 */
[----:B------:R0:W1:Y:S02]  /*8180*/  SHFL.UP P6, R5, R191, R193, R194 ;  /* 0x040000c1bf057389 */ /* 0x00006400000c00c2 */
[----:B01----:R-:W-:Y:S05]  /*8190*/  ENDCOLLECTIVE ;  /* 0x000000000000791b */ /* 0x003fea0003800000 */
.L_x_6002:
        /* <DEDUP_REMOVED lines=8> */
.L_x_6003:
[----:B------:R-:W-:Y:S02]  /*8220*/  MOV R191, R8 ;  /* 0x0000000800bf7202 */ /* 0x000fe40000000f00 */
[----:B------:R-:W-:-:S07]  /*8230*/  MOV R4, R5 ;  /* 0x0000000500047202 */ /* 0x000fce0000000f00 */
[----:B------:R-:W-:Y:S05]  /*8240*/  WARPSYNC.COLLECTIVE R6, `(.L_x_6004) ;  /* 0x0000000006087348 */ /* 0x000fea0003c00000 */
[----:B------:R0:W1:Y:S02]  /*8250*/  SHFL.UP P6, R5, R191, R193, R194 ;  /* 0x040000c1bf057389 */ /* 0x00006400000c00c2 */
[----:B01----:R-:W-:Y:S05]  /*8260*/  ENDCOLLECTIVE ;  /* 0x000000000000791b */ /* 0x003fea0003800000 */
.L_x_6004:
        /* <DEDUP_REMOVED lines=8> */
.L_x_6005:
[----:B------:R-:W-:Y:S02]  /*82f0*/  MOV R191, R4 ;  /* 0x0000000400bf7202 */ /* 0x000fe40000000f00 */
[----:B------:R-:W-:-:S07]  /*8300*/  MOV R188, R5 ;  /* 0x0000000500bc7202 */ /* 0x000fce0000000f00 */
[----:B------:R-:W-:Y:S05]  /*8310*/  WARPSYNC.COLLECTIVE R6, `(.L_x_6006) ;  /* 0x0000000006087348 */ /* 0x000fea0003c00000 */
[----:B------:R0:W1:Y:S02]  /*8320*/  SHFL.UP P6, R5, R191, R193, R194 ;  /* 0x040000c1bf057389 */ /* 0x00006400000c00c2 */
[----:B01----:R-:W-:Y:S05]  /*8330*/  ENDCOLLECTIVE ;  /* 0x000000000000791b */ /* 0x003fea0003800000 */
.L_x_6006:
[----:B------:R-:W-:Y:S05]  /*8340*/  BRA `(.L_x_6007) ;  /* 0xffffffc4007c7947 */ /* 0x000fea000383ffff */
.L_x_5950:
        /* <DEDUP_REMOVED lines=8> */
.L_x_6009:
[----:B------:R-:W-:Y:S05]  /*83d0*/  BSYNC B0 ;  /* 0x0000000000007941 */ /* 0x000fea0003800000 */
.L_x_6008:
[----:B------:R-:W-:Y:S05]  /*83e0*/  BRA `(.L_x_6010) ;  /* 0xffffffc4006c7947 */ /* 0x000fea000383ffff */
.L_x_5951:
        /* <DEDUP_REMOVED lines=8> */
.L_x_6012:
[----:B------:R-:W-:Y:S05]  /*8470*/  BSYNC B0 ;  /* 0x0000000000007941 */ /* 0x000fea0003800000 */
.L_x_6011:
[----:B------:R-:W-:Y:S05]  /*8480*/  BRA `(.L_x_6013) ;  /* 0xffffffc4004c7947 */ /* 0x000fea000383ffff */
.L_x_5952:
        /* <DEDUP_REMOVED lines=8> */
.L_x_6015:
[----:B------:R-:W-:Y:S05]  /*8510*/  BSYNC B0 ;  /* 0x0000000000007941 */ /* 0x000fea0003800000 */
.L_x_6014:
        /* <DEDUP_REMOVED lines=10> */
.L_x_6016:
[----:B------:R-:W-:Y:S02]  /*85c0*/  MOV R229, 0x1f ;  /* 0x0000001f00e57802 */ /* 0x000fe40000000f00 */
[----:B------:R-:W-:-:S07]  /*85d0*/  MOV R8, R5 ;  /* 0x0000000500087202 */ /* 0x000fce0000000f00 */
[----:B------:R-:W-:Y:S05]  /*85e0*/  WARPSYNC.COLLECTIVE R6, `(.L_x_6017) ;  /* 0x0000000006087348 */ /* 0x000fea0003c00000 */
[----:B------:R0:W1:Y:S02]  /*85f0*/  SHFL.IDX P3, R5, R227, R226, R229 ;  /* 0x000000e2e3057389 */ /* 0x00006400000600e5 */
[----:B01----:R-:W-:Y:S05]  /*8600*/  ENDCOLLECTIVE ;  /* 0x000000000000791b */ /* 0x003fea0003800000 */
.L_x_6017:
[----:B------:R-:W-:Y:S02]  /*8610*/  MOV R227, R3 ;  /* 0x0000000300e37202 */ /* 0x000fe40000000f00 */
[----:B------:R-:W-:-:S07]  /*8620*/  MOV R4, R5 ;  /* 0x0000000500047202 */ /* 0x000fce0000000f00 */
[----:B------:R-:W-:Y:S05]  /*8630*/  WARPSYNC.COLLECTIVE R6, `(.L_x_6018) ;  /* 0x0000000006087348 */ /* 0x000fea0003c00000 */
[----:B------:R0:W1:Y:S02]  /*8640*/  SHFL.IDX P3, R5, R227, R226, R229 ;  /* 0x000000e2e3057389 */ /* 0x00006400000600e5 */
[----:B01----:R-:W-:Y:S05]  /*8650*/  ENDCOLLECTIVE ;  /* 0x000000000000791b */ /* 0x003fea0003800000 */
.L_x_6018:
[----:B------:R-:W-:Y:S05]  /*8660*/  BRA `(.L_x_6019) ;  /* 0xffffffc000ec7947 */ /* 0x000fea000383ffff */
.L_x_5954:
        /* <DEDUP_REMOVED lines=10> */
.L_x_6020:
[----:B------:R-:W-:Y:S02]  /*8710*/  MOV R229, 0x1f ;  /* 0x0000001f00e57802 */ /* 0x000fe40000000f00 */
[----:B------:R-:W-:Y:S02]  /*8720*/  MOV R231, R5 ;  /* 0x0000000500e77202 */ /* 0x000fe40000000f00 */
[----:B------:R-:W-:-:S07]  /*8730*/  MOV R2, R7 ;  /* 0x0000000700027202 */ /* 0x000fce0000000f00 */
[----:B------:R-:W-:Y:S05]  /*8740*/  WARPSYNC.COLLECTIVE R6, `(.L_x_6021) ;  /* 0x0000000006087348 */ /* 0x000fea0003c00000 */
[----:B------:R0:W1:Y:S02]  /*8750*/  SHFL.DOWN P2, R7, R231, R228, R233 ;  /* 0x080000e4e7077389 */ /* 0x00006400000400e9 */
[----:B01----:R-:W-:Y:S05]  /*8760*/  ENDCOLLECTIVE ;  /* 0x000000000000791b */ /* 0x003fea0003800000 */
.L_x_6021:
        /* <DEDUP_REMOVED lines=10> */
.L_x_6022:
[----:B------:R-:W-:Y:S02]  /*8810*/  MOV R231, R222 ;  /* 0x000000de00e77202 */ /* 0x000fe40000000f00 */
[----:B------:R-:W-:-:S07]  /*8820*/  MOV R2, R7 ;  /* 0x0000000700027202 */ /* 0x000fce0000000f00 */
[----:B------:R-:W-:Y:S05]  /*8830*/  WARPSYNC.COLLECTIVE R6, `(.L_x_6023) ;  /* 0x0000000006087348 */ /* 0x000fea0003c00000 */
[----:B------:R0:W1:Y:S02]  /*8840*/  SHFL.DOWN P2, R7, R231, R228, R233 ;  /* 0x080000e4e7077389 */ /* 0x00006400000400e9 */
[----:B01----:R-:W-:Y:S05]  /*8850*/  ENDCOLLECTIVE ;  /* 0x000000000000791b */ /* 0x003fea0003800000 */
.L_x_6023:
        /* <DEDUP_REMOVED lines=10> */
.L_x_6024:
[----:B------:R-:W-:Y:S02]  /*8900*/  MOV R231, R222 ;  /* 0x000000de00e77202 */ /* 0x000fe40000000f00 */
[----:B------:R-:W-:-:S07]  /*8910*/  MOV R2, R7 ;  /* 0x0000000700027202 */ /* 0x000fce0000000f00 */
[----:B------:R-:W-:Y:S05]  /*8920*/  WARPSYNC.COLLECTIVE R6, `(.L_x_6025) ;  /* 0x0000000006087348 */ /* 0x000fea0003c00000 */
[----:B------:R0:W1:Y:S02]  /*8930*/  SHFL.DOWN P2, R7, R231, R228, R233 ;  /* 0x080000e4e7077389 */ /* 0x00006400000400e9 */
[----:B01----:R-:W-:Y:S05]  /*8940*/  ENDCOLLECTIVE ;  /* 0x000000000000791b */ /* 0x003fea0003800000 */
.L_x_6025:
        /* <DEDUP_REMOVED lines=11> */
.L_x_6026:
[----:B------:R-:W-:Y:S02]  /*8a00*/  MOV R231, R222 ;  /* 0x000000de00e77202 */ /* 0x000fe40000000f00 */
[----:B------:R-:W-:-:S07]  /*8a10*/  MOV R2, R7 ;  /* 0x0000000700027202 */ /* 0x000fce0000000f00 */
[----:B------:R-:W-:Y:S05]  /*8a20*/  WARPSYNC.COLLECTIVE R6, `(.L_x_6027) ;  /* 0x0000000006087348 */ /* 0x000fea0003c00000 */
[----:B------:R0:W1:Y:S02]  /*8a30*/  SHFL.DOWN P2, R7, R231, R228, R233 ;  /* 0x080000e4e7077389 */ /* 0x00006400000400e9 */
[----:B01----:R-:W-:Y:S05]  /*8a40*/  ENDCOLLECTIVE ;  /* 0x000000000000791b */ /* 0x003fea0003800000 */
.L_x_6027:
        /* <DEDUP_REMOVED lines=11> */
.L_x_6028:
[----:B------:R-:W-:Y:S02]  /*8b00*/  MOV R231, R222 ;  /* 0x000000de00e77202 */ /* 0x000fe40000000f00 */
[----:B------:R-:W-:-:S07]  /*8b10*/  MOV R2, R7 ;  /* 0x0000000700027202 */ /* 0x000fce0000000f00 */
[----:B------:R-:W-:Y:S05]  /*8b20*/  WARPSYNC.COLLECTIVE R6, `(.L_x_6029) ;  /* 0x0000000006087348 */ /* 0x000fea0003c00000 */
[----:B------:R0:W1:Y:S02]  /*8b30*/  SHFL.DOWN P2, R7, R231, R228, R233 ;  /* 0x080000e4e7077389 */ /* 0x00006400000400e9 */
[----:B01----:R-:W-:Y:S05]  /*8b40*/  ENDCOLLECTIVE ;  /* 0x000000000000791b */ /* 0x003fea0003800000 */
.L_x_6029:
        /* <DEDUP_REMOVED lines=11> */
.L_x_6030:
[----:B------:R-:W-:Y:S02]  /*8c00*/  ISETP.NE.AND P1, PT, R18, 0x1f, PT ;  /* 0x0000001f1200780c */ /* 0x000fe40003f25270 */
[----:B------:R-:W-:Y:S02]  /*8c10*/  MOV R227, R222 ;  /* 0x000000de00e37202 */ /* 0x000fe40000000f00 */
[----:B------:R-:W-:-:S09]  /*8c20*/  MOV R2, R5 ;  /* 0x0000000500027202 */ /* 0x000fd20000000f00 */
[----:B------:R-:W-:Y:S05]  /*8c30*/  WARPSYNC.COLLECTIVE R6, `(.L_x_6031) ;  /* 0x0000000006087348 */ /* 0x000fea0003c00000 */
[----:B------:R0:W1:Y:S02]  /*8c40*/  SHFL.IDX P3, R5, R227, R226, R229 ;  /* 0x000000e2e3057389 */ /* 0x00006400000600e5 */
[----:B01----:R-:W-:Y:S05]  /*8c50*/  ENDCOLLECTIVE ;  /* 0x000000000000791b */ /* 0x003fea0003800000 */
.L_x_6031:
[----:B------:R-:W-:Y:S05]  /*8c60*/  WARPSYNC.COLLECTIVE R6, `(.L_x_6032) ;  /* 0x0000000006087348 */ /* 0x000fea0003c00000 */
[----:B------:R0:W1:Y:S02]  /*8c70*/  SHFL.DOWN P2, R7, R231, R228, R233 ;  /* 0x080000e4e7077389 */ /* 0x00006400000400e9 */
[----:B01----:R-:W-:Y:S05]  /*8c80*/  ENDCOLLECTIVE ;  /* 0x000000000000791b */ /* 0x003fea0003800000 */
.L_x_6032:
        /* <DEDUP_REMOVED lines=8> */
.L_x_6033:
[----:B------:R-:W-:-:S07]  /*8d10*/  FMUL.FTZ R2, R8, R2 ;  /* 0x0000000208027220 */ /* 0x000fce0000410000 */
[----:B------:R-:W-:Y:S05]  /*8d20*/  WARPSYNC.COLLECTIVE R6, `(.L_x_6034) ;  /* 0x0000000006087348 */ /* 0x000fea0003c00000 */
[----:B------:R0:W1:Y:S02]  /*8d30*/  SHFL.IDX P3, R5, R227, R226, R229 ;  /* 0x000000e2e3057389 */ /* 0x00006400000600e5 */
[----:B01----:R-:W-:Y:S05]  /*8d40*/  ENDCOLLECTIVE ;  /* 0x000000000000791b */ /* 0x003fea0003800000 */
.L_x_6034:
[----:B------:R-:W-:Y:S02]  /*8d50*/  MOV R227, R9 ;  /* 0x0000000900e37202 */ /* 0x000fe40000000f00 */
[----:B------:R-:W-:Y:S02]  /*8d60*/  MOV R224, R7 ;  /* 0x0000000700e07202 */ /* 0x000fe40000000f00 */
[----:B------:R-:W-:-:S07]  /*8d70*/  MOV R223, R5 ;  /* 0x0000000500df7202 */ /* 0x000fce0000000f00 */
[----:B------:R-:W-:Y:S05]  /*8d80*/  WARPSYNC.COLLECTIVE R6, `(.L_x_6035) ;  /* 0x0000000006087348 */ /* 0x000fea0003c00000 */
[----:B------:R0:W1:Y:S02]  /*8d90*/  SHFL.IDX P3, R5, R227, R226, R229 ;  /* 0x000000e2e3057389 */ /* 0x00006400000600e5 */
[----:B01----:R-:W-:Y:S05]  /*8da0*/  ENDCOLLECTIVE ;  /* 0x000000000000791b */ /* 0x003fea0003800000 */
.L_x_6035:
[----:B------:R-:W-:Y:S01]  /*8db0*/  MOV R7, R5 ;  /* 0x0000000500077202 */ /* 0x000fe20000000f00 */
[----:B------:R-:W-:Y:S06]  /*8dc0*/  BRA `(.L_x_6036) ;  /* 0xffffffc000e47947 */ /* 0x000fec000383ffff */
.L_x_6037:
        /* <DEDUP_REMOVED lines=11> */
.L_x_10466:


//--------------------- .text._Z25selective_scan_bwd_kernelI32Selective_Scan_bwd_kernel_traitsILi64ELi16ELb1ELb1ELb0ELb1ELb1EN3c108BFloat16EfEEv12SSMParamsBwd --------------------------
	.section	.text._Z25selective_scan_bwd_kernelI32Selective_Scan_bwd_kernel_traitsILi64ELi16ELb1ELb1ELb0ELb1ELb1EN3c108BFloat16EfEEv12SSMParamsBwd,"ax",@progbits
	.align	128
        .global         _Z25selective_scan_bwd_kernelI32Selective_Scan_bwd_kernel_traitsILi64ELi16ELb1ELb1ELb0ELb1ELb1EN3c108BFloat16EfEEv12SSMParamsBwd
        .type           _Z25selective_scan_bwd_kernelI32Selective_Scan_bwd_kernel_traitsILi64ELi16ELb1ELb1ELb0ELb1ELb1EN3c108BFloat16EfEEv12SSMParamsBwd,@function
        .size           _Z25selective_scan_bwd_kernelI32Selective_Scan_bwd_kernel_traitsILi64ELi16ELb1ELb1ELb0ELb1ELb1EN3c108BFloat16EfEEv12SSMParamsBwd,(.L_x_10467 - _Z25selective_scan_bwd_kernelI32Selective_Scan_bwd_kernel_traitsILi64ELi16ELb1ELb1ELb0ELb1ELb1EN3c108BFloat16EfEEv12SSMParamsBwd)
        .other          _Z25selective_scan_bwd_kernelI32Selective_Scan_bwd_kernel_traitsILi64ELi16ELb1ELb1ELb0ELb1ELb1EN3c108BFloat16EfEEv12SSMParamsBwd,@"STO_CUDA_ENTRY STV_DEFAULT"
_Z25selective_scan_bwd_kernelI32Selective_Scan_bwd_kernel_traitsILi64ELi16ELb1ELb1ELb0ELb1ELb1EN3c108BFloat16EfEEv12SSMParamsBwd:
.text._Z25selective_scan_bwd_kernelI32Selective_Scan_bwd_kernel_traitsILi64ELi16ELb1ELb1ELb0ELb1ELb1EN3c108BFloat16EfEEv12SSMParamsBwd:
        /* <DEDUP_REMOVED lines=9> */
[----:B------:R-:W4:Y:S01]  /*0090*/  LDCU.64 UR22, c[0x0][0x498] ;  /* 0x00009300ff1677ac */ /* 0x000f220008000a00 */
        /* <DEDUP_REMOVED lines=25> */
[----:B------:R-:W-:Y:S01]  /*0230*/  HFMA2 R59, -RZ, RZ, 0, 0 ;  /* 0x00000000ff3b7431 */ /* 0x000fe200000001ff */
[----:B0-----:R-:W-:Y:S01]  /*0240*/  IADD3 R6, PT, PT, R0, 0xffffffe, RZ ;  /* 0x0ffffffe00067810 */ /* 0x001fe20007ffe0ff */
[----:B------:R-:W0:Y:S01]  /*0250*/  LDCU.128 UR4, c[0x0][0x4a0] ;  /* 0x00009400ff0477ac */ /* 0x000e220008000c00 */
[----:B------:R-:W-:Y:S02]  /*0260*/  IABS R0, UR14 ;  /* 0x0000000e00007c13 */ /* 0x000fe40008000000 */
[----:B------:R2:W3:Y:S01]  /*0270*/  F2I.FTZ.U32.TRUNC.NTZ R7, R6 ;  /* 0x0000000600077305 */ /* 0x0004e2000021f000 */
[----:B------:R-:W-:Y:S01]  /*0280*/  UIMAD.WIDE.U32 UR16, UR14, UR18, UR12 ;  /* 0x000000120e1072a5 */ /* 0x000fe2000f8e000c */
[----:B------:R-:W-:Y:S01]  /*0290*/  MOV R30, RZ ;  /* 0x000000ff001e7202 */ /* 0x000fe20000000f00 */
[----:B------:R-:W-:Y:S01]  /*02a0*/  UIMAD.WIDE.U32 UR20, UR32, UR22, URZ ;  /* 0x00000016201472a5 */ /* 0x000fe2000f8e00ff */
[----:B-1----:R-:W1:Y:S01]  /*02b0*/  LDC.64 R4, c[0x0][0x3c8] ;  /* 0x0000f200ff047b82 */ /* 0x002e620000000a00 */
[----:B------:R-:W-:-:S02]  /*02c0*/  UIMAD UR22, UR14, UR19, UR17 ;  /* 0x000000130e1672a4 */ /* 0x000fc4000f8e0211 */
[----:B------:R-:W-:Y:S01]  /*02d0*/  UIMAD.WIDE.U32 UR18, UR32, UR8, URZ ;  /* 0x00000008201272a5 */ /* 0x000fe2000f8e00ff */
[----:B--2---:R-:W-:Y:S01]  /*02e0*/  HFMA2 R6, -RZ, RZ, 0, 0 ;  /* 0x00000000ff067431 */ /* 0x004fe200000001ff */
[----:B------:R-:W-:Y:S02]  /*02f0*/  UISETP.NE.U32.AND UP0, UPT, UR28, URZ, UPT ;  /* 0x000000ff1c00728c */ /* 0x000fe4000bf05070 */
[----:B------:R-:W-:-:S03]  /*0300*/  UIMAD UR9, UR32, UR9, UR19 ;  /* 0x00000009200972a4 */ /* 0x000fc6000f8e0213 */
[----:B------:R-:W-:Y:S01]  /*0310*/  UMOV UR8, UR18 ;  /* 0x0000001200087c82 */ /* 0x000fe20008000000 */
[----:B---3--:R-:W-:Y:S01]  /*0320*/  IADD3 R2, PT, PT, RZ, -R7, RZ ;  /* 0x80000007ff027210 */ /* 0x008fe20007ffe0ff */
[----:B------:R-:W-:Y:S02]  /*0330*/  UIMAD.WIDE.U32 UR8, UR14, UR10, UR8 ;  /* 0x0000000a0e0872a5 */ /* 0x000fe4000f8e0008 */
[----:B------:R-:W-:Y:S02]  /*0340*/  UISETP.NE.AND.EX UP0, UPT, UR29, URZ, UPT, UP0 ;  /* 0x000000ff1d00728c */ /* 0x000fe4000bf05300 */
[----:B------:R-:W-:Y:S01]  /*0350*/  IMAD R3, R2, R9, RZ ;  /* 0x0000000902037224 */ /* 0x000fe200078e02ff */
[----:B------:R-:W-:Y:S02]  /*0360*/  UIMAD UR21, UR32, UR23, UR21 ;  /* 0x00000017201572a4 */ /* 0x000fe4000f8e0215 */
[----:B0-----:R-:W-:Y:S01]  /*0370*/  UIMAD.WIDE.U32 UR12, UR14, UR6, URZ ;  /* 0x000000060e0c72a5 */ /* 0x001fe2000f8e00ff */
        /* <DEDUP_REMOVED lines=8> */
[----:B------:R-:W2:Y:S04]  /*0400*/  @UP0 LDCU UR9, c[0x0][0x384] ;  /* 0x00007080ff0907ac */ /* 0x000ea80008000800 */
[C---:B------:R-:W-:Y:S01]  /*0410*/  IMAD R0, R9.reuse, R2, R0 ;  /* 0x0000000209007224 */ /* 0x040fe200078e0200 */
[----:B------:R-:W3:Y:S04]  /*0420*/  @UP0 LDCU UR17, c[0x0][0x38c] ;  /* 0x00007180ff1107ac */ /* 0x000ee80008000800 */
[----:B------:R-:W-:Y:S01]  /*0430*/  ISETP.GT.U32.AND P1, PT, R9, R0, PT ;  /* 0x000000000900720c */ /* 0x000fe20003f24070 */
[----:B------:R-:W-:-:S02]  /*0440*/  ULEA UR19, UR33, 0xfffffc00, 0xa ;  /* 0xfffffc0021137891 */ /* 0x000fc4000f8e50ff */
[----:B----4-:R-:W-:Y:S01]  /*0450*/  UIMAD.WIDE.U32 UR10, UR32, UR26, URZ ;  /* 0x0000001a200a72a5 */ /* 0x010fe2000f8e00ff */
[----:B------:R-:W4:Y:S01]  /*0460*/  @UP0 LDCU.64 UR20, c[0x0][0x480] ;  /* 0x00009000ff1407ac */ /* 0x000f220008000a00 */
[----:B------:R-:W-:Y:S02]  /*0470*/  UIADD3 UR16, UP3, UPT, UR19, UR16, URZ ;  /* 0x0000001013107290 */ /* 0x000fe4000ff7e0ff */
[----:B------:R-:W-:-:S06]  /*0480*/  UIMAD UR11, UR32, UR27, UR11 ;  /* 0x0000001b200b72a4 */ /* 0x000fcc000f8e020b */
[-C--:B------:R-:W-:Y:S01]  /*0490*/  @!P1 IADD3 R0, PT, PT, R0, -R9.reuse, RZ ;  /* 0x8000000900009210 */ /* 0x080fe20007ffe0ff */
[----:B0-----:R-:W-:Y:S01]  /*04a0*/  ULEA UR27, UP1, UR16, UR4, 0x1 ;  /* 0x00000004101b7291 */ /* 0x001fe2000f8208ff */
[----:B------:R-:W-:Y:S01]  /*04b0*/  @!P1 IADD3 R7, PT, PT, R7, 0x1, RZ ;  /* 0x0000000107079810 */ /* 0x000fe20007ffe0ff */
[----:B--2---:R-:W-:Y:S01]  /*04c0*/  @UP0 UIMAD UR4, UR32, UR9, UR14 ;  /* 0x00000009200402a4 */ /* 0x004fe2000f8e020e */
        /* <DEDUP_REMOVED lines=11> */
[----:B---3--:R-:W-:Y:S01]  /*0580*/  @UP0 UIMAD UR6, UR4, UR17, URZ ;  /* 0x00000011040602a4 */ /* 0x008fe2000f8e02ff */
[----:B------:R-:W-:Y:S01]  /*0590*/  MOV R13, R7 ;  /* 0x00000007000d7202 */ /* 0x000fe20000000f00 */
[----:B------:R-:W-:Y:S01]  /*05a0*/  ULEA.HI.X UR22, UR16, UR5, UR22, 0x1, UP1 ;  /* 0x0000000510167291 */ /* 0x000fe200088f0c16 */
[----:B------:R-:W2:Y:S01]  /*05b0*/  LDC.64 R6, c[0x0][0x448] ;  /* 0x00011200ff067b82 */ /* 0x000ea20000000a00 */
[----:B------:R-:W-:Y:S01]  /*05c0*/  UMOV UR4, URZ ;  /* 0x000000ff00047c82 */ /* 0x000fe20008000000 */
[----:B------:R-:W-:Y:S01]  /*05d0*/  @!P2 IADD3 R13, PT, PT, -R13, RZ, RZ ;  /* 0x000000ff0d0da210 */ /* 0x000fe20007ffe1ff */
[----:B------:R-:W-:Y:S01]  /*05e0*/  UMOV UR5, URZ ;  /* 0x000000ff00057c82 */ /* 0x000fe20008000000 */
[----:B------:R-:W-:Y:S01]  /*05f0*/  @!P1 LOP3.LUT R13, RZ, R8, RZ, 0x33, !PT ;  /* 0x00000008ff0d9212 */ /* 0x000fe200078e33ff */
[----:B----4-:R-:W-:-:S02]  /*0600*/  @UP0 UIMAD.WIDE UR4, UR6, 0x8, UR20 ;  /* 0x00000008060408a5 */ /* 0x010fc4000f8e0214 */
[----:B------:R-:W-:Y:S01]  /*0610*/  UISETP.GE.AND UP0, UPT, UR33, 0x1, UPT ;  /* 0x000000012100788c */ /* 0x000fe2000bf06270 */
[----:B------:R-:W-:Y:S01]  /*0620*/  SHF.R.S32.HI R9, RZ, 0x1f, R13 ;  /* 0x0000001fff097819 */ /* 0x000fe2000001140d */
[-C--:B-1----:R-:W-:Y:S01]  /*0630*/  IMAD.WIDE.U32 R2, R13, R4.reuse, UR10 ;  /* 0x0000000a0d027e25 */ /* 0x082fe2000f8e0004 */
[----:B------:R-:W-:Y:S02]  /*0640*/  UIADD3 UR18, UP1, UPT, UR19, UR18, URZ ;  /* 0x0000001213127290 */ /* 0x000fe4000ff3e0ff */
[----:B------:R-:W-:Y:S01]  /*0650*/  UIADD3.X UR24, UPT, UPT, UR26, UR24, URZ, UP2, !UPT ;  /* 0x000000181a187290 */ /* 0x000fe200097fe4ff */
[----:B------:R-:W-:Y:S01]  /*0660*/  IMAD R0, R9, R4, RZ ;  /* 0x0000000409007224 */ /* 0x000fe200078e02ff */
[----:B------:R-:W-:Y:S01]  /*0670*/  IADD3 R32, P0, PT, R2, UR19, RZ ;  /* 0x0000001302207c10 */ /* 0x000fe2000ff1e0ff */
[----:B------:R-:W-:Y:S02]  /*0680*/  UIADD3.X UR25, UPT, UPT, UR26, UR25, URZ, UP1, !UPT ;  /* 0x000000191a197290 */ /* 0x000fe40008ffe4ff */
[----:B------:R-:W-:Y:S01]  /*0690*/  IMAD R5, R13, R5, R0 ;  /* 0x000000050d057224 */ /* 0x000fe200078e0200 */
[----:B0-----:R-:W-:-:S02]  /*06a0*/  ULEA UR28, UP1, UR18, UR28, 0x1 ;  /* 0x0000001c121c7291 */ /* 0x001fc4000f8208ff */
[----:B------:R-:W-:Y:S02]  /*06b0*/  ULEA.HI.X UR24, UR8, UR7, UR24, 0x1, UP3 ;  /* 0x0000000708187291 */ /* 0x000fe400098f0c18 */
[----:B------:R-:W-:Y:S01]  /*06c0*/  IADD3 R0, PT, PT, R3, R5, RZ ;  /* 0x0000000503007210 */ /* 0x000fe20007ffe0ff */
[----:B------:R-:W-:Y:S01]  /*06d0*/  ULEA.HI.X UR25, UR18, UR29, UR25, 0x1, UP1 ;  /* 0x0000001d12197291 */ /* 0x000fe200088f0c19 */
[----:B--2---:R-:W-:Y:S02]  /*06e0*/  LEA R31, P1, R32, R6, 0x1 ;  /* 0x00000006201f7211 */ /* 0x004fe400078208ff */
        /* <DEDUP_REMOVED lines=43> */
[CC--:B------:R-:W-:Y:S02]  /*09a0*/  LEA.HI R34, R14.reuse, R14.reuse, RZ, 0x1b ;  /* 0x0000000e0e227211 */ /* 0x0c0fe400078fd8ff */
[-C--:B------:R-:W-:Y:S02]  /*09b0*/  LEA.HI R36, R14, R3.reuse, RZ, 0x1f ;  /* 0x000000030e247211 */ /* 0x080fe400078ff8ff */
        /* <DEDUP_REMOVED lines=16> */
[C---:B------:R-:W-:Y:S02]  /*0ac0*/  LEA R37, R14.reuse, UR6, 0x3 ;  /* 0x000000060e257c11 */ /* 0x040fe4000f8e18ff */
        /* <DEDUP_REMOVED lines=22> */
.L_x_6118:
        /* <DEDUP_REMOVED lines=47> */
[----:B---3--:R-:W-:-:S02]  /*0f20*/  SHF.L.U32 R3, R24, 0x10, RZ ;  /* 0x0000001018037819 */ /* 0x008fc400000006ff */
[----:B------:R-:W-:Y:S01]  /*0f30*/  SHF.L.U32 R69, R5, 0x10, RZ ;  /* 0x0000001005457819 */ /* 0x000fe200000006ff */
[--C-:B------:R-:W-:Y:S01]  /*0f40*/  FADD.FTZ R65, R67, R28.reuse ;  /* 0x0000001c43417221 */ /* 0x100fe20000010000 */
        /* <DEDUP_REMOVED lines=42> */
.L_x_6040:
[----:B------:R-:W-:Y:S05]  /*11f0*/  BSYNC.RECONVERGENT B0 ;  /* 0x0000000000007941 */ /* 0x000fea0003800200 */
.L_x_6039:
        /* <DEDUP_REMOVED lines=35> */
.L_x_6042:
[----:B------:R-:W-:Y:S05]  /*1430*/  BSYNC.RECONVERGENT B0 ;  /* 0x0000000000007941 */ /* 0x000fea0003800200 */
.L_x_6041:
        /* <DEDUP_REMOVED lines=36> */
.L_x_6044:
[----:B------:R-:W-:Y:S05]  /*1680*/  BSYNC.RECONVERGENT B0 ;  /* 0x0000000000007941 */ /* 0x000fea0003800200 */
.L_x_6043:
        /* <DEDUP_REMOVED lines=35> */
.L_x_6046:
[----:B------:R-:W-:Y:S05]  /*18c0*/  BSYNC.RECONVERGENT B0 ;  /* 0x0000000000007941 */ /* 0x000fea0003800200 */
.L_x_6045:
        /* <DEDUP_REMOVED lines=36> */
.L_x_6048:
[----:B------:R-:W-:Y:S05]  /*1b10*/  BSYNC.RECONVERGENT B0 ;  /* 0x0000000000007941 */ /* 0x000fea0003800200 */
.L_x_6047:
[----:B------:R-:W-:Y:S01]  /*1b20*/  SHF.L.U32 R27, R27, 0x10, RZ ;  /* 0x000000101b1b7819 */ /* 0x000fe200000006ff */
[----:B------:R-:W-:Y:S01]  /*1b30*/  BSSY.RECONVERGENT B0, `(.L_x_6049) ;  /* 0x0000023000007945 */ /* 0x000fe20003800200 */
[----:B------:R-:W-:Y:S02]  /*1b40*/  FSETP.GTU.FTZ.AND P4, PT, R71, 20, PT ;  /* 0x41a000004700780b */ /* 0x000fe40003f9c000 */
[----:B------:R-:W-:Y:S01]  /*1b50*/  PRMT R4, R4, 0x7632, R4 ;  /* 0x0000763204047816 */ /* 0x000fe20000000004 */
[----:B0-----:R-:W-:Y:S01]  /*1b60*/  FADD.FTZ R72, R27, R28 ;  /* 0x0000001c1b487221 */ /* 0x001fe20000010000 */
        /* <DEDUP_REMOVED lines=31> */
.L_x_6050:
[----:B------:R-:W-:Y:S05]  /*1d60*/  BSYNC.RECONVERGENT B0 ;  /* 0x0000000000007941 */ /* 0x000fea0003800200 */
.L_x_6049:
        /* <DEDUP_REMOVED lines=36> */
.L_x_6052:
[----:B------:R-:W-:Y:S05]  /*1fb0*/  BSYNC.RECONVERGENT B0 ;  /* 0x0000000000007941 */ /* 0x000fea0003800200 */
.L_x_6051:
        /* <DEDUP_REMOVED lines=36> */
.L_x_6054:
[----:B------:R-:W-:Y:S05]  /*2200*/  BSYNC.RECONVERGENT B0 ;  /* 0x0000000000007941 */ /* 0x000fea0003800200 */
.L_x_6053:
        /* <DEDUP_REMOVED lines=36> */
.L_x_6056:
[----:B------:R-:W-:Y:S05]  /*2450*/  BSYNC.RECONVERGENT B0 ;  /* 0x0000000000007941 */ /* 0x000fea0003800200 */
.L_x_6055:
        /* <DEDUP_REMOVED lines=35> */
.L_x_6058:
[----:B------:R-:W-:Y:S05]  /*2690*/  BSYNC.RECONVERGENT B0 ;  /* 0x0000000000007941 */ /* 0x000fea0003800200 */
.L_x_6057:
        /* <DEDUP_REMOVED lines=33> */
.L_x_6060:
[----:B------:R-:W-:Y:S05]  /*28b0*/  BSYNC.RECONVERGENT B0 ;  /* 0x0000000000007941 */ /* 0x000fea0003800200 */
.L_x_6059:
        /* <DEDUP_REMOVED lines=32> */
.L_x_6062:
[----:B------:R-:W-:Y:S05]  /*2ac0*/  BSYNC.RECONVERGENT B0 ;  /* 0x0000000000007941 */ /* 0x000fea0003800200 */
.L_x_6061:
        /* <DEDUP_REMOVED lines=32> */
.L_x_6064:
[----:B------:R-:W-:Y:S05]  /*2cd0*/  BSYNC.RECONVERGENT B0 ;  /* 0x0000000000007941 */ /* 0x000fea0003800200 */
.L_x_6063:
        /* <DEDUP_REMOVED lines=32> */
.L_x_6066:
[----:B------:R-:W-:Y:S05]  /*2ee0*/  BSYNC.RECONVERGENT B0 ;  /* 0x0000000000007941 */ /* 0x000fea0003800200 */
.L_x_6065:
        /* <DEDUP_REMOVED lines=32> */
.L_x_6068:
[----:B------:R-:W-:Y:S05]  /*30f0*/  BSYNC.RECONVERGENT B0 ;  /* 0x0000000000007941 */ /* 0x000fea0003800200 */
.L_x_6067:
        /* <DEDUP_REMOVED lines=32> */
.L_x_6070:
[----:B------:R-:W-:Y:S05]  /*3300*/  BSYNC.RECONVERGENT B0 ;  /* 0x0000000000007941 */ /* 0x000fea0003800200 */
.L_x_6069:
[----:B------:R-:W0:Y:S01]  /*3310*/  LDCU.128 UR8, c[0x0][0x410] ;  /* 0x00008200ff0877ac */ /* 0x000e220008000c00 */
[----:B------:R-:W1:Y:S01]  /*3320*/  LDS.128 R4, [R58] ;  /* 0x000000003a047984 */ /* 0x000e620000000c00 */
[----:B------:R-:W-:-:S03]  /*3330*/  UIADD3 UR29, UPT, UPT, UR26, -0x1, URZ ;  /* 0xffffffff1a1d7890 */ /* 0x000fc6000fffe0ff */
[----:B------:R-:W-:Y:S01]  /*3340*/  LDS.128 R24, [R58+0x10] ;  /* 0x000010003a187984 */ /* 0x000fe20000000c00 */
[----:B------:R-:W2:Y:S01]  /*3350*/  LDCU.64 UR36, c[0x0][0x488] ;  /* 0x00009100ff2477ac */ /* 0x000ea20008000a00 */
[----:B------:R-:W-:Y:S01]  /*3360*/  USHF.L.U32 UR6, UR29, 0xa, URZ ;  /* 0x0000000a1d067899 */ /* 0x000fe200080006ff */
        /* <DEDUP_REMOVED lines=46> */
[----:B------:R-:W-:Y:S01]  /*3650*/  SHF.L.U32 R97, R93, 0x10, RZ ;  /* 0x000000105d617819 */ /* 0x000fe200000006ff */
[----:B------:R-:W-:Y:S01]  /*3660*/  FMUL.FTZ R0, R98, -1.4426950216293334961 ;  /* 0xbfb8aa3b62007820 */ /* 0x000fe20000410000 */
[----:B------:R-:W-:Y:S01]  /*3670*/  SHF.L.U32 R19, R95, 0x10, RZ ;  /* 0x000000105f137819 */ /* 0x000fe200000006ff */
[----:B------:R-:W-:Y:S01]  /*3680*/  FMUL.FTZ R99, R96, -1.4426950216293334961 ;  /* 0xbfb8aa3b60637820 */ /* 0x000fe20000410000 */
[----:B----4-:R-:W-:Y:S01]  /*3690*/  SHF.L.U32 R18, R88, 0x10, RZ ;  /* 0x0000001058127819 */ /* 0x010fe200000006ff */
[----:B------:R2:W3:Y:S01]  /*36a0*/  MUFU.EX2 R77, R0 ;  /* 0x00000000004d7308 */ /* 0x0004e20000000800 */
[----:B------:R-:W-:Y:S01]  /*36b0*/  PRMT R93, R93, 0x7632, R93 ;  /* 0x000076325d5d7816 */ /* 0x000fe2000000005d */
[----:B------:R-:W-:Y:S01]  /*36c0*/  FMUL.FTZ R100, R19, -1.4426950216293334961 ;  /* 0xbfb8aa3b13647820 */ /* 0x000fe20000410000 */
[----:B------:R-:W-:Y:S01]  /*36d0*/  PRMT R94, R94, 0x7632, R94 ;  /* 0x000076325e5e7816 */ /* 0x000fe2000000005e */
[----:B------:R-:W-:Y:S01]  /*36e0*/  FMUL.FTZ R101, R18, -1.4426950216293334961 ;  /* 0xbfb8aa3b12657820 */ /* 0x000fe20000410000 */
[----:B------:R-:W-:Y:S01]  /*36f0*/  SHF.L.U32 R93, R93, 0x10, RZ ;  /* 0x000000105d5d7819 */ /* 0x000fe200000006ff */
[----:B------:R-:W-:Y:S01]  /*3700*/  FMUL.FTZ R78, R97, -1.4426950216293334961 ;  /* 0xbfb8aa3b614e7820 */ /* 0x000fe20000410000 */
[----:B------:R-:W-:Y:S01]  /*3710*/  SHF.L.U32 R94, R94, 0x10, RZ ;  /* 0x000000105e5e7819 */ /* 0x000fe200000006ff */
[----:B------:R4:W3:Y:S01]  /*3720*/  MUFU.EX2 R104, R99 ;  /* 0x0000006300687308 */ /* 0x0008e20000000800 */
[----:B--2---:R-:W-:Y:S01]  /*3730*/  SHF.L.U32 R0, R91, 0x10, RZ ;  /* 0x000000105b007819 */ /* 0x004fe200000006ff */
[----:B-1----:R-:W-:Y:S01]  /*3740*/  UIMAD.WIDE.U32 UR8, UR14, UR34, UR8 ;  /* 0x000000220e0872a5 */ /* 0x002fe2000f8e0008 */
[----:B0-----:R-:W-:-:S02]  /*3750*/  SHF.L.U32 R3, R90, 0x10, RZ ;  /* 0x000000105a037819 */ /* 0x001fc400000006ff */
[----:B------:R-:W-:Y:S01]  /*3760*/  PRMT R95, R95, 0x7632, R95 ;  /* 0x000076325f5f7816 */ /* 0x000fe2000000005f */
[----:B------:R-:W-:Y:S01]  /*3770*/  UIMAD UR10, UR14, UR35, UR9 ;  /* 0x000000230e0a72a4 */ /* 0x000fe2000f8e0209 */
[----:B------:R-:W-:Y:S01]  /*3780*/  PRMT R90, R89, 0x7632, R90 ;  /* 0x00007632595a7816 */ /* 0x000fe2000000005a */
[----:B------:R0:W1:Y:S01]  /*3790*/  MUFU.EX2 R105, R100 ;  /* 0x0000006400697308 */ /* 0x0000620000000800 */
[----:B----4-:R-:W-:Y:S01]  /*37a0*/  FMUL.FTZ R99, R0, -1.4426950216293334961 ;  /* 0xbfb8aa3b00637820 */ /* 0x010fe20000410000 */
[----:B------:R-:W-:Y:S01]  /*37b0*/  SHF.L.U32 R95, R95, 0x10, RZ ;  /* 0x000000105f5f7819 */ /* 0x000fe200000006ff */
[----:B------:R-:W-:Y:S01]  /*37c0*/  FMUL.FTZ R103, R3, -1.4426950216293334961 ;  /* 0xbfb8aa3b03677820 */ /* 0x000fe20000410000 */
[----:B------:R-:W-:Y:S01]  /*37d0*/  PRMT R91, R90, 0x7632, R91 ;  /* 0x000076325a5b7816 */ /* 0x000fe2000000005b */
[----:B---3--:R-:W-:Y:S01]  /*37e0*/  FADD.FTZ R77, R77, 1 ;  /* 0x3f8000004d4d7421 */ /* 0x008fe20000010000 */
[----:B------:R-:W-:Y:S01]  /*37f0*/  SHF.L.U32 R2, R89, 0x10, RZ ;  /* 0x0000001059027819 */ /* 0x000fe200000006ff */
[----:B------:R-:W-:Y:S01]  /*3800*/  ULEA UR9, UP0, UR8, UR36, 0x1 ;  /* 0x0000002408097291 */ /* 0x000fe2000f8008ff */
[----:B------:R2:W3:Y:S01]  /*3810*/  MUFU.EX2 R107, R101 ;  /* 0x00000065006b7308 */ /* 0x0004e20000000800 */
[----:B0-----:R-:W-:Y:S01]  /*3820*/  FMUL.FTZ R100, R93, -1.4426950216293334961 ;  /* 0xbfb8aa3b5d647820 */ /* 0x001fe20000410000 */
[----:B------:R-:W-:Y:S01]  /*3830*/  PRMT R92, R92, 0x7632, R92 ;  /* 0x000076325c5c7816 */ /* 0x000fe2000000005c */
[----:B------:R-:W-:Y:S01]  /*3840*/  FMUL.FTZ R102, R2, -1.4426950216293334961 ;  /* 0xbfb8aa3b02667820 */ /* 0x000fe20000410000 */
[----:B------:R-:W-:Y:S01]  /*3850*/  FADD.FTZ R119, R104, 1 ;  /* 0x3f80000068777421 */ /* 0x000fe20000010000 */
[----:B------:R-:W-:Y:S01]  /*3860*/  SHF.L.U32 R104, R4, 0x10, RZ ;  /* 0x0000001004687819 */ /* 0x000fe200000006ff */
[----:B------:R-:W-:Y:S01]  /*3870*/  ULEA.HI.X UR8, UR8, UR37, UR10, 0x1, UP0 ;  /* 0x0000002508087291 */ /* 0x000fe200080f0c0a */
[----:B------:R-:W-:Y:S01]  /*3880*/  SHF.L.U32 R92, R92, 0x10, RZ ;  /* 0x000000105c5c7819 */ /* 0x000fe200000006ff */
[----:B------:R0:W-:Y:S01]  /*3890*/  MUFU.EX2 R111, R99 ;  /* 0x00000063006f7308 */ /* 0x0001e20000000800 */
[----:B--2---:R-:W-:Y:S01]  /*38a0*/  FMUL.FTZ R101, R94, -1.4426950216293334961 ;  /* 0xbfb8aa3b5e657820 */ /* 0x004fe20000410000 */
[C---:B------:R-:W-:Y:S01]  /*38b0*/  SHF.L.U32 R113, R6.reuse, 0x10, RZ ;  /* 0x0000001006717819 */ /* 0x040fe200000006ff */
[----:B-1----:R-:W-:Y:S01]  /*38c0*/  FADD.FTZ R105, R105, 1 ;  /* 0x3f80000069697421 */ /* 0x002fe20000010000 */
[----:B------:R-:W-:Y:S01]  /*38d0*/  PRMT R126, R6, 0x7632, R126 ;  /* 0x00007632067e7816 */ /* 0x000fe2000000007e */
[----:B------:R-:W-:Y:S01]  /*38e0*/  UISETP.NE.U32.AND UP0, UPT, UR38, URZ, UPT ;  /* 0x000000ff2600728c */ /* 0x000fe2000bf05070 */
[----:B------:R-:W-:-:S02]  /*38f0*/  SHF.L.U32 R132, R7, 0x10, RZ ;  /* 0x0000001007847819 */ /* 0x000fc400000006ff */
[----:B------:R1:W2:Y:S01]  /*3900*/  MUFU.EX2 R112, R100 ;  /* 0x0000006400707308 */ /* 0x0002a20000000800 */
[----:B0-----:R-:W-:Y:S01]  /*3910*/  PRMT R99, R88, 0x7632, R99 ;  /* 0x0000763258637816 */ /* 0x001fe20000000063 */
[----:B------:R-:W-:Y:S01]  /*3920*/  FMUL.FTZ R88, R95, -1.4426950216293334961 ;  /* 0xbfb8aa3b5f587820 */ /* 0x000fe20000410000 */
[----:B------:R-:W-:Y:S01]  /*3930*/  PRMT R124, R7, 0x7632, R124 ;  /* 0x00007632077c7816 */ /* 0x000fe2000000007c */
[----:B---3--:R-:W-:Y:S01]  /*3940*/  FADD.FTZ R107, R107, 1 ;  /* 0x3f8000006b6b7421 */ /* 0x008fe20000010000 */
[----:B------:R-:W-:Y:S01]  /*3950*/  SHF.L.U32 R99, R99, 0x10, RZ ;  /* 0x0000001063637819 */ /* 0x000fe200000006ff */
[----:B------:R-:W-:Y:S01]  /*3960*/  UISETP.NE.AND.EX UP0, UPT, UR39, URZ, UPT, UP0 ;  /* 0x000000ff2700728c */ /* 0x000fe2000bf05300 */
[----:B------:R-:W-:Y:S01]  /*3970*/  SHF.L.U32 R121, R121, 0x10, RZ ;  /* 0x0000001079797819 */ /* 0x000fe200000006ff */
[----:B------:R0:W3:Y:S01]  /*3980*/  MUFU.EX2 R116, R101 ;  /* 0x0000006500747308 */ /* 0x0000e20000000800 */
[----:B-1----:R-:W-:Y:S01]  /*3990*/  SHF.L.U32 R100, R90, 0x10, RZ ;  /* 0x000000105a647819 */ /* 0x002fe200000006ff */
[----:B------:R-:W-:Y:S01]  /*39a0*/  FMUL.FTZ R89, R99, -1.4426950216293334961 ;  /* 0xbfb8aa3b63597820 */ /* 0x000fe20000410000 */
[----:B------:R-:W-:-:S02]  /*39b0*/  SHF.L.U32 R129, R129, 0x10, RZ ;  /* 0x0000001081817819 */ /* 0x000fc400000006ff */
[----:B------:R-:W-:Y:S01]  /*39c0*/  SHF.L.U32 R126, R126, 0x10, RZ ;  /* 0x000000107e7e7819 */ /* 0x000fe200000006ff */
[----:B------:R-:W-:Y:S01]  /*39d0*/  FMUL.FTZ R90, R100, -1.4426950216293334961 ;  /* 0xbfb8aa3b645a7820 */ /* 0x000fe20000410000 */
[----:B------:R-:W-:Y:S01]  /*39e0*/  SHF.L.U32 R124, R124, 0x10, RZ ;  /* 0x000000107c7c7819 */ /* 0x000fe200000006ff */
[----:B------:R1:W4:Y:S01]  /*39f0*/  MUFU.EX2 R118, R88 ;  /* 0x0000005800767308 */ /* 0x0003220000000800 */
[----:B0-----:R-:W-:Y:S01]  /*3a00*/  SHF.L.U32 R101, R91, 0x10, RZ ;  /* 0x000000105b657819 */ /* 0x001fe200000006ff */
[----:B--2---:R-:W-:Y:S01]  /*3a10*/  FADD.FTZ R114, R112, 1 ;  /* 0x3f80000070727421 */ /* 0x004fe20000010000 */
[----:B------:R-:W-:-:S05]  /*3a20*/  PRMT R153, R11, 0x7632, R153 ;  /* 0x000076320b997816 */ /* 0x000fca0000000099 */
[----:B------:R0:W2:Y:S01]  /*3a30*/  MUFU.EX2 R108, R102 ;  /* 0x00000066006c7308 */ /* 0x0000a20000000800 */
[----:B-1----:R-:W-:Y:S01]  /*3a40*/  FMUL.FTZ R88, R101, -1.4426950216293334961 ;  /* 0xbfb8aa3b65587820 */ /* 0x002fe20000410000 */
[----:B---3--:R-:W-:-:S06]  /*3a50*/  FADD.FTZ R131, R116, 1 ;  /* 0x3f80000074837421 */ /* 0x008fcc0000010000 */
[----:B------:R-:W1:Y:S01]  /*3a60*/  MUFU.EX2 R122, R89 ;  /* 0x00000059007a7308 */ /* 0x000e620000000800 */
[----:B0-----:R-:W-:Y:S01]  /*3a70*/  PRMT R102, R91, 0x7632, R102 ;  /* 0x000076325b667816 */ /* 0x001fe20000000066 */
[----:B----4-:R-:W-:-:S03]  /*3a80*/  FADD.FTZ R116, R118, 1 ;  /* 0x3f80000076747421 */ /* 0x010fc60000010000 */
[----:B------:R-:W-:-:S03]  /*3a90*/  SHF.L.U32 R102, R102, 0x10, RZ ;  /* 0x0000001066667819 */ /* 0x000fc600000006ff */
[----:B------:R-:W0:Y:S01]  /*3aa0*/  MUFU.EX2 R128, R90 ;  /* 0x0000005a00807308 */ /* 0x000e220000000800 */
[----:B--2---:R-:W-:Y:S01]  /*3ab0*/  FADD.FTZ R115, R108, 1 ;  /* 0x3f8000006c737421 */ /* 0x004fe20000010000 */
[----:B------:R-:W-:-:S06]  /*3ac0*/  FMUL.FTZ R110, R102, -1.4426950216293334961 ;  /* 0xbfb8aa3b666e7820 */ /* 0x000fcc0000410000 */
[----:B------:R-:W2:Y:S01]  /*3ad0*/  MUFU.EX2 R130, R88 ;  /* 0x0000005800827308 */ /* 0x000ea20000000800 */
[----:B-1----:R-:W-:-:S07]  /*3ae0*/  FADD.FTZ R118, R122, 1 ;  /* 0x3f8000007a767421 */ /* 0x002fce0000010000 */
[----:B------:R1:W3:Y:S01]  /*3af0*/  MUFU.EX2 R79, R78 ;  /* 0x0000004e004f7308 */ /* 0x0002e20000000800 */
[----:B0-----:R-:W-:-:S07]  /*3b00*/  FADD.FTZ R128, R128, 1 ;  /* 0x3f80000080807421 */ /* 0x001fce0000010000 */
[----:B------:R-:W0:Y:S01]  /*3b10*/  MUFU.EX2 R109, R103 ;  /* 0x00000067006d7308 */ /* 0x000e220000000800 */
[----:B-1----:R-:W-:Y:S01]  /*3b20*/  FMUL.FTZ R78, R92, -1.4426950216293334961 ;  /* 0xbfb8aa3b5c4e7820 */ /* 0x002fe20000410000 */
[----:B--2---:R-:W-:-:S06]  /*3b30*/  FADD.FTZ R130, R130, 1 ;  /* 0x3f80000082827421 */ /* 0x004fcc0000010000 */
[----:B------:R-:W1:Y:S01]  /*3b40*/  MUFU.RCP R103, R77 ;  /* 0x0000004d00677308 */ /* 0x000e620000001000 */
[----:B---3--:R-:W-:-:S07]  /*3b50*/  FADD.FTZ R79, R79, 1 ;  /* 0x3f8000004f4f7421 */ /* 0x008fce0000010000 */
[----:B------:R-:W2:Y:S01]  /*3b60*/  MUFU.RCP R106, R79 ;  /* 0x0000004f006a7308 */ /* 0x000ea20000001000 */
[----:B0-----:R-:W-:Y:S01]  /*3b70*/  FADD.FTZ R108, R109, 1 ;  /* 0x3f8000006d6c7421 */ /* 0x001fe20000010000 */
[C---:B------:R-:W-:Y:S02]  /*3b80*/  SHF.L.U32 R109, R25.reuse, 0x10, RZ ;  /* 0x00000010196d7819 */ /* 0x040fe400000006ff */
[----:B------:R-:W-:-:S04]  /*3b90*/  PRMT R25, R25, 0x7632, R25 ;  /* 0x0000763219197816 */ /* 0x000fc80000000019 */
[----:B------:R-:W0:Y:S01]  /*3ba0*/  MUFU.EX2 R78, R78 ;  /* 0x0000004e004e7308 */ /* 0x000e220000000800 */
[----:B-1----:R-:W-:-:S04]  /*3bb0*/  FADD.FTZ R5, -R103, 1 ;  /* 0x3f80000067057421 */ /* 0x002fc80000010100 */
[C---:B------:R-:W-:Y:S01]  /*3bc0*/  FFMA.FTZ R5, R98.reuse, R5, 1 ;  /* 0x3f80000062057423 */ /* 0x040fe20000010005 */
[----:B------:R-:W-:Y:S02]  /*3bd0*/  FMUL.FTZ R98, R98, R103 ;  /* 0x0000006762627220 */ /* 0x000fe40000410000 */
[----:B------:R-:W1:Y:S01]  /*3be0*/  MUFU.EX2 R136, R110 ;  /* 0x0000006e00887308 */ /* 0x000e620000000800 */
[----:B--2---:R-:W-:-:S04]  /*3bf0*/  FADD.FTZ R6, -R106, 1 ;  /* 0x3f8000006a067421 */ /* 0x004fc80000010100 */
[C---:B------:R-:W-:Y:S01]  /*3c00*/  FFMA.FTZ R6, R97.reuse, R6, 1 ;  /* 0x3f80000061067423 */ /* 0x040fe20000010006 */
[----:B------:R-:W-:Y:S02]  /*3c10*/  FMUL.FTZ R97, R97, R106 ;  /* 0x0000006a61617220 */ /* 0x000fe40000410000 */
[----:B------:R-:W2:Y:S01]  /*3c20*/  MUFU.RCP R119, R119 ;  /* 0x0000007700777308 */ /* 0x000ea20000001000 */
[----:B0-----:R-:W-:-:S07]  /*3c30*/  FADD.FTZ R78, R78, 1 ;  /* 0x3f8000004e4e7421 */ /* 0x001fce0000010000 */
[----:B------:R0:W3:Y:S01]  /*3c40*/  MUFU.RCP R110, R105 ;  /* 0x00000069006e7308 */ /* 0x0000e20000001000 */
[----:B-1----:R-:W-:-:S07]  /*3c50*/  FADD.FTZ R137, R136, 1 ;  /* 0x3f80000088897421 */ /* 0x002fce0000010000 */
[----:B------:R3:W-:Y:S01]  /*3c60*/  MUFU.RCP R123, R78 ;  /* 0x0000004e007b7308 */ /* 0x0007e20000001000 */
[----:B--2---:R-:W-:Y:S01]  /*3c70*/  FADD.FTZ R79, -R119, 1 ;  /* 0x3f800000774f7421 */ /* 0x004fe20000010100 */
[C---:B0-----:R-:W-:Y:S02]  /*3c80*/  SHF.L.U32 R105, R27.reuse, 0x10, RZ ;  /* 0x000000101b697819 */ /* 0x041fe400000006ff */
[----:B------:R-:W-:-:S04]  /*3c90*/  PRMT R27, R27, 0x7632, R27 ;  /* 0x000076321b1b7816 */ /* 0x000fc8000000001b */
[----:B------:R-:W-:Y:S01]  /*3ca0*/  MUFU.RCP R114, R114 ;  /* 0x0000007200727308 */ /* 0x000fe20000001000 */
[----:B---3--:R-:W-:Y:S01]  /*3cb0*/  FADD.FTZ R78, -R110, 1 ;  /* 0x3f8000006e4e7421 */ /* 0x008fe20000010100 */
[----:B------:R-:W-:-:S06]  /*3cc0*/  SHF.L.U32 R139, R27, 0x10, RZ ;  /* 0x000000101b8b7819 */ /* 0x000fcc00000006ff */
[----:B------:R-:W-:Y:S08]  /*3cd0*/  MUFU.RCP R131, R131 ;  /* 0x0000008300837308 */ /* 0x000ff00000001000 */
[----:B------:R-:W-:Y:S08]  /*3ce0*/  MUFU.RCP R116, R116 ;  /* 0x0000007400747308 */ /* 0x000ff00000001000 */
[----:B------:R-:W-:Y:S08]  /*3cf0*/  MUFU.RCP R108, R108 ;  /* 0x0000006c006c7308 */ /* 0x000ff00000001000 */
[----:B------:R0:W-:Y:S08]  /*3d00*/  MUFU.RCP R117, R107 ;  /* 0x0000006b00757308 */ /* 0x0001f00000001000 */
[----:B------:R-:W-:Y:S01]  /*3d10*/  MUFU.RCP R115, R115 ;  /* 0x0000007300737308 */ /* 0x000fe20000001000 */
[----:B0-----:R-:W-:-:S02]  /*3d20*/  SHF.L.U32 R107, R26, 0x10, RZ ;  /* 0x000000101a6b7819 */ /* 0x001fc400000006ff */
[----:B------:R-:W-:-:S05]  /*3d30*/  PRMT R26, R26, 0x7632, R26 ;  /* 0x000076321a1a7816 */ /* 0x000fca000000001a */
[----:B------:R-:W-:Y:S08]  /*3d40*/  MUFU.RCP R133, R128 ;  /* 0x0000008000857308 */ /* 0x000ff00000001000 */
[----:B------:R-:W-:Y:S08]  /*3d50*/  MUFU.RCP R146, R130 ;  /* 0x0000008200927308 */ /* 0x000ff00000001000 */
[----:B------:R-:W0:Y:S08]  /*3d60*/  MUFU.RCP R149, R137 ;  /* 0x0000008900957308 */ /* 0x000e300000001000 */
[----:B------:R-:W-:Y:S01]  /*3d70*/  MUFU.RCP R118, R118 ;  /* 0x0000007600767308 */ /* 0x000fe20000001000 */
        /* <DEDUP_REMOVED lines=10> */
[----:B-1----:R-:W-:Y:S01]  /*3e20*/  FADD.FTZ R87, R111, 1 ;  /* 0x3f8000006f577421 */ /* 0x002fe20000010000 */
[----:B------:R-:W-:Y:S01]  /*3e30*/  FFMA.FTZ R84, R19, R78, 1 ;  /* 0x3f80000013547423 */ /* 0x000fe2000001004e */
[----:B------:R-:W-:Y:S01]  /*3e40*/  FFMA.FTZ R79, R92, R79, 1 ;  /* 0x3f8000005c4f7423 */ /* 0x000fe2000001004f */
[----:B------:R-:W-:Y:S01]  /*3e50*/  SHF.L.U32 R111, R24, 0x10, RZ ;  /* 0x00000010186f7819 */ /* 0x000fe200000006ff */
[----:B------:R-:W-:Y:S01]  /*3e60*/  FMUL.FTZ R92, R92, R123 ;  /* 0x0000007b5c5c7220 */ /* 0x000fe20000410000 */
[----:B------:R-:W-:Y:S01]  /*3e70*/  PRMT R24, R24, 0x7632, R24 ;  /* 0x0000763218187816 */ /* 0x000fe20000000018 */
[----:B------:R-:W0:Y:S01]  /*3e80*/  MUFU.RCP R87, R87 ;  /* 0x0000005700577308 */ /* 0x000e220000001000 */
[----:B--2---:R-:W-:-:S02]  /*3e90*/  PRMT R120, R89, 0x7632, R120 ;  /* 0x0000763259787816 */ /* 0x004fc40000000078 */
[C---:B------:R-:W-:Y:S02]  /*3ea0*/  SHF.L.U32 R85, R88.reuse, 0x10, RZ ;  /* 0x0000001058557819 */ /* 0x040fe400000006ff */
[----:B------:R-:W-:Y:S02]  /*3eb0*/  SHF.L.U32 R89, R89, 0x10, RZ ;  /* 0x0000001059597819 */ /* 0x000fe400000006ff */
        /* <DEDUP_REMOVED lines=13> */
[----:B------:R-:W1:Y:S01]  /*3f90*/  LDS.128 R4, [R58+0x10] ;  /* 0x000010003a047984 */ /* 0x000e620000000c00 */
        /* <DEDUP_REMOVED lines=11> */
[----:B------:R-:W-:Y:S01]  /*4050*/  FADD.FTZ R82, -R114, 1 ;  /* 0x3f80000072527421 */ /* 0x000fe20000010100 */
[----:B------:R-:W-:Y:S01]  /*4060*/  FADD.FTZ R83, -R131, 1 ;  /* 0x3f80000083537421 */ /* 0x000fe20000010100 */
[----:B------:R-:W-:Y:S01]  /*4070*/  FMUL.FTZ R79, R129, R120 ;  /* 0x00000078814f7220 */ /* 0x000fe20000410000 */
[----:B------:R-:W-:Y:S01]  /*4080*/  FMUL.FTZ R84, R126, R125 ;  /* 0x0000007d7e547220 */ /* 0x000fe20000410000 */
[----:B------:R-:W-:Y:S01]  /*4090*/  FADD.FTZ R88, -R116, 1 ;  /* 0x3f80000074587421 */ /* 0x000fe20000010100 */
[----:B------:R-:W-:Y:S01]  /*40a0*/  FMUL.FTZ R135, R124, R127 ;  /* 0x0000007f7c877220 */ /* 0x000fe20000410000 */
[----:B------:R-:W-:Y:S01]  /*40b0*/  FFMA.FTZ R82, R93, R82, 1 ;  /* 0x3f8000005d527423 */ /* 0x000fe20000010052 */
[----:B------:R-:W-:Y:S01]  /*40c0*/  FFMA.FTZ R83, R94, R83, 1 ;  /* 0x3f8000005e537423 */ /* 0x000fe20000010053 */
        /* <DEDUP_REMOVED lines=8> */
[----:B0-----:R-:W-:Y:S01]  /*4150*/  FADD.FTZ R135, -R87, 1 ;  /* 0x3f80000057877421 */ /* 0x001fe20000010100 */
[----:B------:R-:W-:Y:S01]  /*4160*/  MOV R19, UR8 ;  /* 0x0000000800137c02 */ /* 0x000fe20008000f00 */
        /* <DEDUP_REMOVED lines=10> */
[----:B-1----:R-:W-:-:S02]  /*4210*/  PRMT R82, R4, 0x7632, R82 ;  /* 0x0000763204527816 */ /* 0x002fc40000000052 */
[----:B------:R-:W-:Y:S01]  /*4220*/  SHF.L.U32 R136, R4, 0x10, RZ ;  /* 0x0000001004887819 */ /* 0x000fe200000006ff */
[----:B------:R-:W-:Y:S01]  /*4230*/  FADD.FTZ R4, -R108, 1 ;  /* 0x3f8000006c047421 */ /* 0x000fe20000010100 */
[C---:B------:R-:W-:Y:S02]  /*4240*/  SHF.L.U32 R140, R6.reuse, 0x10, RZ ;  /* 0x00000010068c7819 */ /* 0x040fe400000006ff */
[----:B------:R-:W-:Y:S01]  /*4250*/  SHF.L.U32 R144, R7, 0x10, RZ ;  /* 0x0000001007907819 */ /* 0x000fe200000006ff */
[----:B------:R-:W-:Y:S01]  /*4260*/  FFMA.FTZ R122, R3, R4, 1 ;  /* 0x3f800000037a7423 */ /* 0x000fe20000010004 */
[----:B------:R-:W-:Y:S01]  /*4270*/  PRMT R88, R5, 0x7632, R88 ;  /* 0x0000763205587816 */ /* 0x000fe20000000058 */
[----:B------:R-:W-:Y:S01]  /*4280*/  FMUL.FTZ R4, R111, R136 ;  /* 0x000000886f047220 */ /* 0x000fe20000410000 */
[----:B------:R-:W-:Y:S01]  /*4290*/  SHF.L.U32 R138, R5, 0x10, RZ ;  /* 0x00000010058a7819 */ /* 0x000fe200000006ff */
[----:B------:R-:W-:Y:S01]  /*42a0*/  FADD.FTZ R5, -R117, 1 ;  /* 0x3f80000075057421 */ /* 0x000fe20000010100 */
        /* <DEDUP_REMOVED lines=65> */
[----:B------:R-:W-:Y:S01]  /*46c0*/  MOV R18, UR9 ;  /* 0x0000000900127c02 */ /* 0x000fe20008000f00 */
[----:B------:R-:W-:Y:S01]  /*46d0*/  FMUL.FTZ R122, R122, R99 ;  /* 0x000000637a7a7220 */ /* 0x000fe20000410000 */
[C---:B------:R-:W-:Y:S01]  /*46e0*/  PRMT R128, R20.reuse, 0x7632, R128 ;  /* 0x0000763214807816 */ /* 0x040fe20000000080 */
[----:B------:R-:W-:Y:S01]  /*46f0*/  FMUL.FTZ R118, R135, R100 ;  /* 0x0000006487767220 */ /* 0x000fe20000410000 */
[----:B------:R-:W-:Y:S01]  /*4700*/  SHF.L.U32 R78, R20, 0x10, RZ ;  /* 0x00000010144e7819 */ /* 0x000fe200000006ff */
[----:B------:R-:W-:Y:S01]  /*4710*/  FMUL.FTZ R20, R2, R115 ;  /* 0x0000007302147220 */ /* 0x000fe20000410000 */
[----:B------:R-:W-:Y:S01]  /*4720*/  IMAD.WIDE.U32 R2, R54, 0x10, R18 ;  /* 0x0000001036027825 */ /* 0x000fe200078e0012 */
[----:B------:R-:W-:Y:S01]  /*4730*/  STS.128 [R58], R24 ;  /* 0x000000183a007388 */ /* 0x000fe20000000c00 */
[----:B------:R-:W-:-:S02]  /*4740*/  SHF.L.U32 R115, R128, 0x10, RZ ;  /* 0x0000001080737819 */ /* 0x000fc400000006ff */
[----:B------:R-:W-:Y:S01]  /*4750*/  FMUL.FTZ R109, R109, R20 ;  /* 0x000000146d6d7220 */ /* 0x000fe20000410000 */
[----:B------:R-:W-:Y:S01]  /*4760*/  PRMT R147, R21, 0x7632, R147 ;  /* 0x0000763215937816 */ /* 0x000fe20000000093 */
[----:B------:R0:W-:Y:S01]  /*4770*/  STS.128 [R58+0x10], R80 ;  /* 0x000010503a007388 */ /* 0x0001e20000000c00 */
[----:B------:R-:W-:-:S03]  /*4780*/  NOP ;  /* 0x0000000000007918 */ /* 0x000fc60000000000 */
[----:B------:R-:W1:Y:S01]  /*4790*/  LDS.128 R4, [R57] ;  /* 0x0000000039047984 */ /* 0x000e620000000c00 */
[----:B------:R-:W-:Y:S01]  /*47a0*/  SHF.L.U32 R77, R21, 0x10, RZ ;  /* 0x00000010154d7819 */ /* 0x000fe200000006ff */
[----:B------:R-:W-:Y:S01]  /*47b0*/  FMUL.FTZ R128, R129, R93 ;  /* 0x0000005d81807220 */ /* 0x000fe20000410000 */
[----:B------:R-:W-:Y:S01]  /*47c0*/  PRMT R148, R22, 0x7632, R148 ;  /* 0x0000763216947816 */ /* 0x000fe20000000094 */
[----:B------:R-:W-:Y:S01]  /*47d0*/  FFMA.FTZ R59, R0, R78, R59 ;  /* 0x0000004e003b7223 */ /* 0x000fe2000001003b */
[----:B------:R-:W-:Y:S01]  /*47e0*/  SHF.L.U32 R79, R23, 0x10, RZ ;  /* 0x00000010174f7819 */ /* 0x000fe200000006ff */
[----:B------:R-:W-:Y:S01]  /*47f0*/  FMUL.FTZ R116, R137, R146 ;  /* 0x0000009289747220 */ /* 0x000fe20000410000 */
[C---:B0-----:R-:W-:Y:S02]  /*4800*/  PRMT R83, R8.reuse, 0x7632, R83 ;  /* 0x0000763208537816 */ /* 0x041fe40000000053 */
[----:B------:R-:W-:Y:S02]  /*4810*/  SHF.L.U32 R82, R8, 0x10, RZ ;  /* 0x0000001008527819 */ /* 0x000fe400000006ff */
[----:B------:R-:W0:Y:S01]  /*4820*/  LDS.128 R8, [R57+0x200] ;  /* 0x0002000039087984 */ /* 0x000e220000000c00 */
[----:B------:R-:W-:-:S02]  /*4830*/  SHF.L.U32 R80, R22, 0x10, RZ ;  /* 0x0000001016507819 */ /* 0x000fc400000006ff */
[----:B------:R-:W-:Y:S01]  /*4840*/  PRMT R81, R23, 0x7632, R81 ;  /* 0x0000763217517816 */ /* 0x000fe20000000051 */
        /* <DEDUP_REMOVED lines=36> */
[----:B------:R-:W1:Y:S01]  /*4a90*/  LDS.128 R24, [R57+0x200] ;  /* 0x0002000039187984 */ /* 0x000e620000000c00 */
[----:B------:R-:W-:-:S04]  /*4aa0*/  UIMAD.WIDE.U32 UR8, UR14, UR10, UR8 ;  /* 0x0000000a0e0872a5 */ /* 0x000fc8000f8e0008 */
[----:B------:R-:W-:Y:S02]  /*4ab0*/  UIMAD UR11, UR14, UR11, UR9 ;  /* 0x0000000b0e0b72a4 */ /* 0x000fe4000f8e0209 */
[----:B------:R-:W-:-:S04]  /*4ac0*/  ULEA UR9, UP0, UR8, UR38, 0x1 ;  /* 0x0000002608097291 */ /* 0x000fc8000f8008ff */
[----:B------:R-:W-:Y:S02]  /*4ad0*/  ULEA.HI.X UR8, UR8, UR39, UR11, 0x1, UP0 ;  /* 0x0000002708087291 */ /* 0x000fe400080f0c0b */
[----:B------:R-:W-:-:S04]  /*4ae0*/  MOV R2, UR9 ;  /* 0x0000000900027c02 */ /* 0x000fc80008000f00 */
[----:B------:R-:W-:-:S03]  /*4af0*/  MOV R3, UR8 ;  /* 0x0000000800037c02 */ /* 0x000fc60008000f00 */
[----:B------:R-:W-:-:S05]  /*4b00*/  IMAD.WIDE.U32 R2, R54, 0x10, R2 ;  /* 0x0000001036027825 */ /* 0x000fca00078e0002 */
[----:B0-----:R0:W-:Y:S04]  /*4b10*/  STG.E.128 desc[UR30][R2.64], R20 ;  /* 0x0000001402007986 */ /* 0x0011e8000c101d1e */
[----:B-1----:R0:W-:Y:S02]  /*4b20*/  STG.E.128 desc[UR30][R2.64+0x200], R24 ;  /* 0x0002001802007986 */ /* 0x0021e4000c101d1e */
.L_x_6071:
        /* <DEDUP_REMOVED lines=30> */
[----:B------:R-:W-:Y:S01]  /*4d10*/  FMUL.FTZ R123, R134, R29 ;  /* 0x0000001d867b7220 */ /* 0x000fe20000410000 */
        /* <DEDUP_REMOVED lines=33> */
[----:B------:R-:W3:Y:S01]  /*4f30*/  LDCU UR41, c[0x0][0x38c] ;  /* 0x00007180ff2977ac */ /* 0x000ee20008000800 */
[----:B------:R-:W-:-:S02]  /*4f40*/  IADD3.X R25, PT, PT, RZ, R56, RZ, P1, !PT ;  /* 0x00000038ff197210 */ /* 0x000fc40000ffe4ff */
[----:B------:R-:W-:Y:S01]  /*4f50*/  ISETP.EQ.AND P0, PT, R142, RZ, P0 ;  /* 0x000000ff8e00720c */ /* 0x000fe20000702270 */
[----:B------:R-:W4:Y:S02]  /*4f60*/  LDCU UR33, c[0x0][0x388] ;  /* 0x00007100ff2177ac */ /* 0x000f240008000800 */
[----:B------:R-:W0:Y:S01]  /*4f70*/  LDC.64 R20, c[0x0][0x3a8] ;  /* 0x0000ea00ff147b82 */ /* 0x000e220000000a00 */
[----:B------:R-:W0:Y:S01]  /*4f80*/  LDCU.64 UR34, c[0x0][0x450] ;  /* 0x00008a00ff2277ac */ /* 0x000e220008000a00 */
[----:B------:R-:W0:Y:S06]  /*4f90*/  LDCU.64 UR36, c[0x0][0x3e0] ;  /* 0x00007c00ff2477ac */ /* 0x000e2c0008000a00 */
[----:B------:R-:W0:Y:S01]  /*4fa0*/  LDC.64 R22, c[0x0][0x4d0] ;  /* 0x00013400ff167b82 */ /* 0x000e220000000a00 */
[----:B------:R-:W0:Y:S01]  /*4fb0*/  LDCU.64 UR38, c[0x0][0x538] ;  /* 0x0000a700ff2677ac */ /* 0x000e220008000a00 */
[----:B------:R-:W-:Y:S01]  /*4fc0*/  ULOP3.LUT UR29, UR29, 0x100, URZ, 0xc0, !UPT ;  /* 0x000001001d1d7892 */ /* 0x000fe2000f8ec0ff */
[----:B-1----:R-:W-:-:S11]  /*4fd0*/  UMOV UR8, URZ ;  /* 0x000000ff00087c82 */ /* 0x002fd60008000000 */
.L_x_6117:
[----:B0--3--:R-:W-:-:S04]  /*4fe0*/  IMAD.WIDE.U32 R2, R120, UR8, RZ ;  /* 0x0000000878027c25 */ /* 0x009fc8000f8e00ff */
[----:B------:R-:W-:Y:S01]  /*4ff0*/  IMAD R3, R121, UR8, R3 ;  /* 0x0000000879037c24 */ /* 0x000fe2000f8e0203 */
[----:B------:R-:W-:-:S04]  /*5000*/  LEA R140, P1, R2, R31, 0x1 ;  /* 0x0000001f028c7211 */ /* 0x000fc800078208ff */
[----:B------:R-:W-:-:S03]  /*5010*/  LEA.HI.X R141, R2, R32, R3, 0x1, P1 ;  /* 0x00000020028d7211 */ /* 0x000fc600008f0c03 */
[----:B------:R-:W-:-:S05]  /*5020*/  IMAD.WIDE.U32 R140, R54, 0x10, R140 ;  /* 0x00000010368c7825 */ /* 0x000fca00078e008c */
[----:B------:R-:W5:Y:S04]  /*5030*/  LDG.E.128 R4, desc[UR30][R140.64] ;  /* 0x0000001e8c047981 */ /* 0x000f68000c1e1d00 */
[----:B------:R-:W3:Y:S01]  /*5040*/  LDG.E.128 R8, desc[UR30][R140.64+0x200] ;  /* 0x0002001e8c087981 */ /* 0x000ee2000c1e1d00 */
[----:B------:R-:W-:Y:S02]  /*5050*/  MOV R26, UR16 ;  /* 0x00000010001a7c02 */ /* 0x000fe40008000f00 */
[----:B------:R-:W-:Y:S02]  /*5060*/  MOV R3, UR20 ;  /* 0x0000001400037c02 */ /* 0x000fe40008000f00 */
[----:B------:R-:W-:Y:S02]  /*5070*/  MOV R2, R26 ;  /* 0x0000001a00027202 */ /* 0x000fe40000000f00 */
[----:B------:R-:W-:-:S03]  /*5080*/  MOV R27, UR17 ;  /* 0x00000011001b7c02 */ /* 0x000fc60008000f00 */
[----:B------:R-:W-:-:S04]  /*5090*/  IMAD.WIDE.U32 R2, R20, UR8, R2 ;  /* 0x0000000814027c25 */ /* 0x000fc8000f8e0002 */
        /* <DEDUP_REMOVED lines=19> */
[----:B------:R-:W5:Y:S01]  /*51d0*/  LDS.128 R4, [R58] ;  /* 0x000000003a047984 */ /* 0x000f620000000c00 */
[----:B------:R-:W-:Y:S01]  /*51e0*/  UMOV UR9, 0x400 ;  /* 0x0000040000097882 */ /* 0x000fe20000000000 */
[----:B------:R-:W-:Y:S01]  /*51f0*/  ISETP.NE.AND P1, PT, R14, 0x3f, PT ;  /* 0x0000003f0e00780c */ /* 0x000fe20003f25270 */
[----:B------:R-:W-:Y:S01]  /*5200*/  FMUL.FTZ R177, R77, R62 ;  /* 0x0000003e4db17220 */ /* 0x000fe20000410000 */
[----:B----4-:R-:W4:Y:S01]  /*5210*/  LDS.128 R8, [R58+0x10] ;  /* 0x000010003a087984 */ /* 0x010f220000000c00 */
        /* <DEDUP_REMOVED lines=11> */
[C---:B------:R-:W-:Y:S01]  /*52d0*/  FMUL.FTZ R190, R159.reuse, R61 ;  /* 0x0000003d9fbe7220 */ /* 0x040fe20000410000 */
[C---:B------:R-:W-:Y:S01]  /*52e0*/  FMUL.FTZ R149, R159.reuse, R66 ;  /* 0x000000429f957220 */ /* 0x040fe20000410000 */
[C---:B------:R-:W-:Y:S01]  /*52f0*/  FMUL.FTZ R148, R159.reuse, R62 ;  /* 0x0000003e9f947220 */ /* 0x040fe20000410000 */
[C---:B------:R-:W-:Y:S01]  /*5300*/  FMUL.FTZ R147, R159.reuse, R68 ;  /* 0x000000449f937220 */ /* 0x040fe20000410000 */
[C---:B------:R-:W-:Y:S01]  /*5310*/  FMUL.FTZ R146, R159.reuse, R63 ;  /* 0x0000003f9f927220 */ /* 0x040fe20000410000 */
[C---:B------:R-:W-:Y:S01]  /*5320*/  FMUL.FTZ R155, R159.reuse, R70 ;  /* 0x000000469f9b7220 */ /* 0x040fe20000410000 */
[----:B------:R-:W2:Y:S01]  /*5330*/  MUFU.EX2 R190, R190 ;  /* 0x000000be00be7308 */ /* 0x000ea20000000800 */
        /* <DEDUP_REMOVED lines=12> */
[----:B-----5:R-:W-:-:S02]  /*5400*/  PRMT R168, R5, 0x7632, R168 ;  /* 0x0000763205a87816 */ /* 0x020fc400000000a8 */
[----:B------:R-:W-:-:S05]  /*5410*/  SHF.L.U32 R140, R5, 0x10, RZ ;  /* 0x00000010058c7819 */ /* 0x000fca00000006ff */
[----:B------:R-:W1:Y:S01]  /*5420*/  MUFU.EX2 R148, R148 ;  /* 0x0000009400947308 */ /* 0x000e620000000800 */
[----:B------:R-:W-:Y:S02]  /*5430*/  LEA R5, R150, UR10, 0x2 ;  /* 0x0000000a96057c11 */ /* 0x000fe4000f8e10ff */
[----:B0-----:R-:W-:Y:S01]  /*5440*/  PRMT R2, R4, 0x7632, R2 ;  /* 0x0000763204027816 */ /* 0x001fe20000000002 */
[----:B------:R-:W-:Y:S01]  /*5450*/  FMUL.FTZ R177, R140, R177 ;  /* 0x000000b18cb17220 */ /* 0x000fe20000410000 */
[----:B------:R-:W-:Y:S01]  /*5460*/  PRMT R167, R6, 0x7632, R167 ;  /* 0x0000763206a77816 */ /* 0x000fe200000000a7 */
[----:B--2---:R0:W-:Y:S01]  /*5470*/  STS [R5+0x1d10], R190 ;  /* 0x001d10be05007388 */ /* 0x0041e20000000800 */
[----:B------:R-:W-:Y:S01]  /*5480*/  PRMT R166, R7, 0x7632, R166 ;  /* 0x0000763207a67816 */ /* 0x000fe200000000a6 */
[----:B------:R-:W2:Y:S01]  /*5490*/  MUFU.EX2 R147, R147 ;  /* 0x0000009300937308 */ /* 0x000ea20000000800 */
[----:B----4-:R-:W-:Y:S02]  /*54a0*/  PRMT R165, R8, 0x7632, R165 ;  /* 0x0000763208a57816 */ /* 0x010fe400000000a5 */
[----:B------:R-:W-:-:S02]  /*54b0*/  PRMT R164, R9, 0x7632, R164 ;  /* 0x0000763209a47816 */ /* 0x000fc400000000a4 */
[C---:B------:R-:W-:Y:S02]  /*54c0*/  PRMT R163, R10.reuse, 0x7632, R163 ;  /* 0x000076320aa37816 */ /* 0x040fe400000000a3 */
[----:B------:R-:W-:Y:S01]  /*54d0*/  PRMT R162, R11, 0x7632, R162 ;  /* 0x000076320ba27816 */ /* 0x000fe200000000a2 */
[----:B------:R-:W4:Y:S01]  /*54e0*/  MUFU.EX2 R146, R146 ;  /* 0x0000009200927308 */ /* 0x000f220000000800 */
[----:B------:R-:W-:Y:S01]  /*54f0*/  SHF.L.U32 R156, R9, 0x10, RZ ;  /* 0x00000010099c7819 */ /* 0x000fe200000006ff */
[----:B------:R-:W-:Y:S01]  /*5500*/  FMUL.FTZ R9, R145, R68 ;  /* 0x0000004491097220 */ /* 0x000fe20000410000 */
[----:B------:R-:W-:Y:S01]  /*5510*/  SHF.L.U32 R158, R10, 0x10, RZ ;  /* 0x000000100a9e7819 */ /* 0x000fe200000006ff */
[----:B0-----:R-:W-:Y:S01]  /*5520*/  FMUL.FTZ R5, R139, R72 ;  /* 0x000000488b057220 */ /* 0x001fe20000410000 */
        /* <DEDUP_REMOVED lines=37> */
[----:B------:R-:W-:-:S06]  /*5780*/  FMUL.FTZ R11, R162, R189 ;  /* 0x000000bda20b7220 */ /* 0x000fcc0000410000 */
        /* <DEDUP_REMOVED lines=33> */
.L_x_6074:
[----:B------:R-:W-:-:S06]  /*59a0*/  LEA R210, R14, UR10, 0x2 ;  /* 0x0000000a0ed27c11 */ /* 0x000fcc000f8e10ff */
[----:B------:R-:W0:Y:S02]  /*59b0*/  LDS R210, [R210+0x2514] ;  /* 0x00251400d2d27984 */ /* 0x000e240000000800 */
.L_x_6075:
[----:B------:R-:W-:Y:S05]  /*59c0*/  BSYNC.RECONVERGENT B0 ;  /* 0x0000000000007941 */ /* 0x000fea0003800200 */
.L_x_6073:
        /* <DEDUP_REMOVED lines=78> */
.L_x_6135:
[----:B------:R-:W-:Y:S01]  /*5eb0*/  ISETP.GE.AND P3, PT, R60, 0x10, PT ;  /* 0x000000103c00780c */ /* 0x000fe20003f66270 */
[----:B----4-:R-:W-:Y:S01]  /*5ec0*/  FFMA.FTZ R5, R7, R5, R4 ;  /* 0x0000000507057223 */ /* 0x010fe20000010004 */
[----:B------:R-:W-:-:S04]  /*5ed0*/  UMOV UR9, 0xffffffff ;  /* 0xffffffff00097882 */ /* 0x000fc80000000000 */
[----:B------:R-:W-:-:S07]  /*5ee0*/  FSEL R8, R4, R5, !P3 ;  /* 0x0000000504087208 */ /* 0x000fce0005800000 */
[----:B--23--:R-:W-:Y:S01]  /*5ef0*/  @P3 FMUL.FTZ R7, R7, R192 ;  /* 0x000000c007073220 */ /* 0x00cfe20000410000 */
[----:B------:R-:W-:Y:S06]  /*5f00*/  BRA.DIV UR9, `(.L_x_6078) ;  /* 0x0000003a09647947 */ /* 0x000fec000b800000 */
.L_x_6138:
[----:B------:R-:W-:-:S03]  /*5f10*/  UMOV UR9, 0xffffffff ;  /* 0xffffffff00097882 */ /* 0x000fc60000000000 */
[----:B------:R-:W-:Y:S05]  /*5f20*/  BRA.DIV UR9, `(.L_x_6079) ;  /* 0x0000003a09847947 */ /* 0x000fea000b800000 */
.L_x_6141:
[----:B------:R-:W-:-:S03]  /*5f30*/  UMOV UR9, 0xffffffff ;  /* 0xffffffff00097882 */ /* 0x000fc60000000000 */
[----:B------:R-:W-:Y:S05]  /*5f40*/  BRA.DIV UR9, `(.L_x_6080) ;  /* 0x0000003a09a47947 */ /* 0x000fea000b800000 */
[----:B------:R2:W3:Y:S04]  /*5f50*/  SHFL.UP PT, R9, R7, 0x1, RZ ;  /* 0x0420000007097989 */ /* 0x0004e800000e00ff */
[----:B------:R-:W4:Y:S04]  /*5f60*/  SHFL.UP PT, R8, R8, 0x1, RZ ;  /* 0x0420000008087989 */ /* 0x000f2800000e00ff */
[----:B-----5:R2:W0:Y:S04]  /*5f70*/  SHFL.IDX PT, R4, R2, RZ, 0x1f ;  /* 0x00001fff02047589 */ /* 0x02042800000e0000 */
[----:B------:R2:W0:Y:S02]  /*5f80*/  SHFL.IDX PT, R5, R3, RZ, 0x1f ;  /* 0x00001fff03057589 */ /* 0x00042400000e0000 */
.L_x_6147:
[----:B--2---:R-:W2:Y:S01]  /*5f90*/  LDS.64 R6, [R55+0x1900] ;  /* 0x0019000037067984 */ /* 0x004ea20000000a00 */
[C---:B0--34-:R-:W-:Y:S01]  /*5fa0*/  @P2 FFMA.FTZ R5, R9.reuse, R5, R8 ;  /* 0x0000000509052223 */ /* 0x059fe20000010008 */
[----:B------:R-:W-:-:S03]  /*5fb0*/  @P2 FMUL.FTZ R4, R9, R4 ;  /* 0x0000000409042220 */ /* 0x000fc60000410000 */
[-C--:B--2---:R-:W-:Y:S01]  /*5fc0*/  FFMA.FTZ R7, R5, R6.reuse, R7 ;  /* 0x0000000605077223 */ /* 0x084fe20000010007 */
[----:B------:R-:W-:-:S05]  /*5fd0*/  FMUL.FTZ R6, R4, R6 ;  /* 0x0000000604067220 */ /* 0x000fca0000410000 */
[----:B------:R3:W-:Y:S02]  /*5fe0*/  STS.128 [R55+0x1900], R4 ;  /* 0x0019000437007388 */ /* 0x0007e40000000c00 */
.L_x_6076:
        /* <DEDUP_REMOVED lines=110> */
.L_x_6164:
        /* <DEDUP_REMOVED lines=9> */
.L_x_6081:
[----:B------:R-:W-:Y:S05]  /*6760*/  WARPSYNC.ALL ;  /* 0x0000000000007948 */ /* 0x000fea0003800000 */
[----:B------:R-:W-:Y:S01]  /*6770*/  BAR.SYNC.DEFER_BLOCKING 0x0 ;  /* 0x0000000000007b1d */ /* 0x000fe20000010000 */
[----:B------:R-:W-:Y:S01]  /*6780*/  FFMA.FTZ R3, R0, R211, RZ ;  /* 0x000000d300037223 */ /* 0x000fe200000100ff */
        /* <DEDUP_REMOVED lines=11> */
[----:B0-----:R-:W-:Y:S01]  /*6840*/  FFMA.FTZ R4, R128, R215, R3 ;  /* 0x000000d780047223 */ /* 0x001fe20000010003 */
[----:B------:R-:W-:Y:S01]  /*6850*/  FADD.FTZ R180, -R180, R195 ;  /* 0x000000c3b4b47221 */ /* 0x000fe20000010100 */
[----:B------:R-:W-:Y:S01]  /*6860*/  FADD.FTZ R172, -R172, R221 ;  /* 0x000000ddacac7221 */ /* 0x000fe20000010100 */
[----:B------:R-:W-:Y:S01]  /*6870*/  FADD.FTZ R170, -R170, R191 ;  /* 0x000000bfaaaa7221 */ /* 0x000fe20000010100 */
[----:B------:R-:W-:Y:S01]  /*6880*/  FFMA.FTZ R3, R113, R214, R4 ;  /* 0x000000d671037223 */ /* 0x000fe20000010004 */
[----:B------:R-:W-:Y:S01]  /*6890*/  FADD.FTZ R160, -R160, R190 ;  /* 0x000000bea0a07221 */ /* 0x000fe20000010100 */
[----:B------:R-:W-:Y:S02]  /*68a0*/  BSSY.RECONVERGENT B0, `(.L_x_6083) ;  /* 0x0000070000007945 */ /* 0x000fe40003800200 */
[----:B------:R-:W-:Y:S01]  /*68b0*/  FFMA.FTZ R3, R126, R219, R3 ;  /* 0x000000db7e037223 */ /* 0x000fe20000010003 */
[----:B------:R-:W0:Y:S03]  /*68c0*/  LDS R2, [R37+0x1b14] ;  /* 0x001b140025027984 */ /* 0x000e260000000800 */
[----:B------:R-:W-:Y:S01]  /*68d0*/  FFMA.FTZ R5, R132, R216, R3 ;  /* 0x000000d884057223 */ /* 0x000fe20000010003 */
[----:B------:R1:W-:Y:S03]  /*68e0*/  @!P1 STS.64 [UR9+0x2610], R8 ;  /* 0x00261008ff009988 */ /* 0x0003e60008000a09 */
[----:B------:R-:W-:Y:S01]  /*68f0*/  FFMA.FTZ R6, R124, R217, R5 ;  /* 0x000000d97c067223 */ /* 0x000fe20000010005 */
[----:B0-----:R-:W-:Y:S01]  /*6900*/  FFMA.FTZ R209, R2, R210, R209 ;  /* 0x000000d202d17223 */ /* 0x001fe200000100d1 */
[----:B------:R-:W-:-:S03]  /*6910*/  FADD.FTZ R2, -R183, R211 ;  /* 0x000000d3b7027221 */ /* 0x000fc60000010100 */
[----:B------:R-:W-:Y:S01]  /*6920*/  FFMA.FTZ R208, R208, R209, R207 ;  /* 0x000000d1d0d07223 */ /* 0x000fe200000100cf */
[----:B------:R-:W-:-:S03]  /*6930*/  FFMA.FTZ R207, R111, R218, R6 ;  /* 0x000000da6fcf7223 */ /* 0x000fc60000010006 */
[----:B------:R-:W-:Y:S01]  /*6940*/  FFMA.FTZ R206, R205, R208, R206 ;  /* 0x000000d0cdce7223 */ /* 0x000fe200000100ce */
[----:B------:R-:W-:-:S03]  /*6950*/  FMUL.FTZ R215, R208, R71 ;  /* 0x00000047d0d77220 */ /* 0x000fc60000410000 */
[----:B------:R-:W-:-:S04]  /*6960*/  FFMA.FTZ R203, R204, R206, R203 ;  /* 0x000000cecccb7223 */ /* 0x000fc800000100cb */
[----:B------:R-:W-:Y:S01]  /*6970*/  FFMA.FTZ R201, R202, R203, R201 ;  /* 0x000000cbcac97223 */ /* 0x000fe200000100c9 */
[----:B------:R-:W-:-:S03]  /*6980*/  FMUL.FTZ R213, R203, R69 ;  /* 0x00000045cbd57220 */ /* 0x000fc60000410000 */
[----:B------:R-:W-:-:S04]  /*6990*/  FFMA.FTZ R197, R197, R201, R200 ;  /* 0x000000c9c5c57223 */ /* 0x000fc800000100c8 */
[----:B------:R-:W-:Y:S01]  /*69a0*/  FFMA.FTZ R198, R157, R197, R198 ;  /* 0x000000c59dc67223 */ /* 0x000fe200000100c6 */
[----:B------:R-:W-:-:S03]  /*69b0*/  FMUL.FTZ R211, R197, R67 ;  /* 0x00000043c5d37220 */ /* 0x000fc60000410000 */
[----:B------:R-:W-:Y:S01]  /*69c0*/  FFMA.FTZ R151, R151, R198, R196 ;  /* 0x000000c697977223 */ /* 0x000fe200000100c4 */
[----:B-1----:R-:W-:Y:S01]  /*69d0*/  FMUL.FTZ R8, R198, R73 ;  /* 0x00000049c6087220 */ /* 0x002fe20000410000 */
[----:B------:R-:W-:Y:S02]  /*69e0*/  FMUL.FTZ R196, R209, R76 ;  /* 0x0000004cd1c47220 */ /* 0x000fe40000410000 */
[----:B------:R-:W-:Y:S01]  /*69f0*/  FFMA.FTZ R199, R152, R151, R199 ;  /* 0x0000009798c77223 */ /* 0x000fe200000100c7 */
[----:B------:R-:W-:-:S03]  /*6a00*/  FMUL.FTZ R205, R151, R65 ;  /* 0x0000004197cd7220 */ /* 0x000fc60000410000 */
[----:B------:R-:W-:Y:S01]  /*6a10*/  FFMA.FTZ R153, R153, R199, R194 ;  /* 0x000000c799997223 */ /* 0x000fe200000100c2 */
[----:B------:R-:W-:-:S03]  /*6a20*/  P2R R194, PR, RZ, 0x2 ;  /* 0x00000002ffc27803 */ /* 0x000fc60000000000 */
[----:B------:R-:W-:Y:S01]  /*6a30*/  FFMA.FTZ R185, R154, R153, R185 ;  /* 0x000000999ab97223 */ /* 0x000fe200000100b9 */
[----:B------:R-:W-:Y:S01]  /*6a40*/  FMUL.FTZ R152, R153, R64 ;  /* 0x0000004099987220 */ /* 0x000fe20000410000 */
[----:B------:R-:W-:Y:S02]  /*6a50*/  FMUL.FTZ R154, R201, R74 ;  /* 0x0000004ac99a7220 */ /* 0x000fe40000410000 */
[----:B------:R-:W-:-:S04]  /*6a60*/  FFMA.FTZ R188, R155, R185, R188 ;  /* 0x000000b99bbc7223 */ /* 0x000fc800000100bc */
[----:B------:R-:W-:Y:S01]  /*6a70*/  FFMA.FTZ R181, R146, R188, R181 ;  /* 0x000000bc92b57223 */ /* 0x000fe200000100b5 */
[----:B------:R-:W-:-:S03]  /*6a80*/  FMUL.FTZ R155, R188, R63 ;  /* 0x0000003fbc9b7220 */ /* 0x000fc60000410000 */
        /* <DEDUP_REMOVED lines=10> */
[----:B------:R-:W-:-:S02]  /*6b30*/  FMUL.FTZ R149, R77, R6 ;  /* 0x000000064d957220 */ /* 0x000fc40000410000 */
[----:B------:R-:W-:Y:S01]  /*6b40*/  FMUL.FTZ R3, R184, R61 ;  /* 0x0000003db8037220 */ /* 0x000fe20000410000 */
[----:B------:R-:W-:-:S03]  /*6b50*/  FMUL.FTZ R7, R115, R4 ;  /* 0x0000000473077220 */ /* 0x000fc60000410000 */
[-C--:B------:R-:W-:Y:S01]  /*6b60*/  FFMA.FTZ R5, R2, R3.reuse, RZ ;  /* 0x0000000302057223 */ /* 0x080fe200000100ff */
[----:B------:R-:W-:-:S03]  /*6b70*/  FMUL.FTZ R3, R78, R3 ;  /* 0x000000034e037220 */ /* 0x000fc60000410000 */
[----:B------:R-:W-:Y:S02]  /*6b80*/  FFMA.FTZ R4, R186, R4, R5 ;  /* 0x00000004ba047223 */ /* 0x000fe40000010005 */
[----:B------:R0:W-:Y:S02]  /*6b90*/  STS [R36+0x850], R3 ;  /* 0x0008500324007388 */ /* 0x0001e40000000800 */
[----:B------:R-:W-:Y:S01]  /*6ba0*/  FFMA.FTZ R5, R177, R6, R4 ;  /* 0x00000006b1057223 */ /* 0x000fe20000010004 */
[----:B------:R-:W-:Y:S01]  /*6bb0*/  FMUL.FTZ R4, R199, R72 ;  /* 0x00000048c7047220 */ /* 0x000fe20000410000 */
[----:B------:R1:W-:Y:S01]  /*6bc0*/  STS [R38+0x4], R7 ;  /* 0x0000040726007388 */ /* 0x0003e20000000800 */
[----:B------:R-:W-:Y:S01]  /*6bd0*/  FFMA.FTZ R6, R122, R221, R207 ;  /* 0x000000dd7a067223 */ /* 0x000fe200000100cf */
[----:B------:R-:W-:Y:S01]  /*6be0*/  FFMA.FTZ R146, R178, R146, R5 ;  /* 0x00000092b2927223 */ /* 0x000fe20000010005 */
[----:B------:R-:W-:Y:S01]  /*6bf0*/  FMUL.FTZ R183, R139, R4 ;  /* 0x000000048bb77220 */ /* 0x000fe20000410000 */
[----:B------:R2:W-:Y:S01]  /*6c00*/  STS [R38+0x8], R149 ;  /* 0x0000089526007388 */ /* 0x0005e20000000800 */
[----:B------:R-:W-:Y:S01]  /*6c10*/  FMUL.FTZ R5, R86, R213 ;  /* 0x000000d556057220 */ /* 0x000fe20000410000 */
[----:B0-----:R-:W-:Y:S01]  /*6c20*/  FMUL.FTZ R3, R143, R148 ;  /* 0x000000948f037220 */ /* 0x001fe20000410000 */
[----:B------:R-:W-:Y:S01]  /*6c30*/  FFMA.FTZ R155, R175, R155, R146 ;  /* 0x0000009baf9b7223 */ /* 0x000fe20000010092 */
[----:B------:R0:W-:Y:S01]  /*6c40*/  STS [R38+0xc], R9 ;  /* 0x00000c0926007388 */ /* 0x0001e20000000800 */
[----:B------:R-:W-:Y:S01]  /*6c50*/  FFMA.FTZ R195, R109, R195, R6 ;  /* 0x000000c36dc37223 */ /* 0x000fe20000010006 */
[----:B-1----:R-:W-:Y:S01]  /*6c60*/  FMUL.FTZ R7, R79, R152 ;  /* 0x000000984f077220 */ /* 0x002fe20000410000 */
[----:B------:R-:W-:Y:S01]  /*6c70*/  FFMA.FTZ R148, R176, R148, R155 ;  /* 0x00000094b0947223 */ /* 0x000fe2000001009b */
[----:B------:R1:W-:Y:S01]  /*6c80*/  STS [R38+0x10], R157 ;  /* 0x0000109d26007388 */ /* 0x0003e20000000800 */
[----:B------:R-:W-:Y:S01]  /*6c90*/  FFMA.FTZ R146, R118, R191, R195 ;  /* 0x000000bf76927223 */ /* 0x000fe200000100c3 */
[----:B--2---:R-:W-:-:S02]  /*6ca0*/  FMUL.FTZ R149, R82, R205 ;  /* 0x000000cd52957220 */ /* 0x004fc40000410000 */
        /* <DEDUP_REMOVED lines=8> */
[----:B------:R-:W-:Y:S01]  /*6d30*/  STS [R38+0x1c], R183 ;  /* 0x00001cb726007388 */ /* 0x000fe20000000800 */
[----:B-1----:R-:W-:-:S03]  /*6d40*/  FMUL.FTZ R149, R131, R196 ;  /* 0x000000c483957220 */ /* 0x002fc60000410000 */
[----:B------:R-:W-:Y:S01]  /*6d50*/  STS [R38+0x28], R157 ;  /* 0x0000289d26007388 */ /* 0x000fe20000000800 */
[----:B--2---:R-:W-:-:S03]  /*6d60*/  FMUL.FTZ R9, R88, R215 ;  /* 0x000000d758097220 */ /* 0x004fc60000410000 */
[----:B------:R0:W-:Y:S04]  /*6d70*/  STS [R38+0x2c], R3 ;  /* 0x00002c0326007388 */ /* 0x0001e80000000800 */
[----:B------:R-:W-:Y:S04]  /*6d80*/  STS [R38+0x30], R5 ;  /* 0x0000300526007388 */ /* 0x000fe80000000800 */
[----:B------:R1:W-:Y:S01]  /*6d90*/  STS [R38+0x34], R7 ;  /* 0x0000340726007388 */ /* 0x0003e20000000800 */
[----:B0-----:R-:W-:Y:S01]  /*6da0*/  FFMA.FTZ R3, R173, R152, R148 ;  /* 0x00000098ad037223 */ /* 0x001fe20000010094 */
[----:B------:R-:W-:-:S02]  /*6db0*/  FADD.FTZ R148, -R11, R187 ;  /* 0x000000bb0b947221 */ /* 0x000fc40000010100 */
[----:B------:R0:W-:Y:S01]  /*6dc0*/  STS [R38+0x38], R9 ;  /* 0x0000380926007388 */ /* 0x0001e20000000800 */
[----:B------:R-:W-:Y:S01]  /*6dd0*/  FFMA.FTZ R4, R174, R4, R3 ;  /* 0x00000004ae047223 */ /* 0x000fe20000010003 */
[----:B------:R-:W-:Y:S02]  /*6de0*/  FFMA.FTZ R3, R107, R192, R146 ;  /* 0x000000c06b037223 */ /* 0x000fe40000010092 */
[----:B------:R2:W-:Y:S01]  /*6df0*/  STS [R38+0x3c], R149 ;  /* 0x00003c9526007388 */ /* 0x0005e20000000800 */
[----:B------:R-:W-:Y:S01]  /*6e00*/  FADD.FTZ R146, -R159, R189 ;  /* 0x000000bd9f927221 */ /* 0x000fe20000010100 */
[----:B-1----:R-:W-:-:S04]  /*6e10*/  IMAD.WIDE.U32 R6, R22, UR8, R24 ;  /* 0x0000000816067c25 */ /* 0x002fc8000f8e0018 */
[----:B------:R-:W-:Y:S01]  /*6e20*/  FFMA.FTZ R205, R171, R205, R4 ;  /* 0x000000cdabcd7223 */ /* 0x000fe20000010004 */
[----:B------:R-:W-:Y:S01]  /*6e30*/  BAR.SYNC.DEFER_BLOCKING 0x0 ;  /* 0x0000000000007b1d */ /* 0x000fe20000010000 */
[----:B------:R-:W-:Y:S02]  /*6e40*/  IMAD R5, R23, UR8, R7 ;  /* 0x0000000817057c24 */ /* 0x000fe4000f8e0207 */
[----:B------:R-:W-:Y:S01]  /*6e50*/  FFMA.FTZ R205, R172, R8, R205 ;  /* 0x00000008accd7223 */ /* 0x000fe200000100cd */
[----:B------:R-:W-:Y:S01]  /*6e60*/  LEA R4, P1, R6, UR38, 0x2 ;  /* 0x0000002606047c11 */ /* 0x000fe2000f8210ff */
[----:B------:R-:W-:Y:S01]  /*6e70*/  FADD.FTZ R8, -R161, R192 ;  /* 0x000000c0a1087221 */ /* 0x000fe20000010100 */
[----:B0-----:R-:W-:Y:S01]  /*6e80*/  IADD3 R9, PT, PT, -R193, UR33, RZ ;  /* 0x00000021c1097c10 */ /* 0x001fe2000fffe1ff */
[----:B------:R-:W-:Y:S01]  /*6e90*/  FFMA.FTZ R205, R180, R211, R205 ;  /* 0x000000d3b4cd7223 */ /* 0x000fe200000100cd */
[----:B------:R-:W-:Y:S01]  /*6ea0*/  LEA.HI.X R5, R6, UR39, R5, 0x2, P1 ;  /* 0x0000002706057c11 */ /* 0x000fe200088f1405 */
[----:B------:R-:W-:Y:S01]  /*6eb0*/  FFMA.FTZ R6, R116, R189, R3 ;  /* 0x000000bd74067223 */ /* 0x000fe20000010003 */
[C---:B------:R-:W-:Y:S01]  /*6ec0*/  ISETP.GE.AND P1, PT, R9.reuse, 0x1, PT ;  /* 0x000000010900780c */ /* 0x040fe20003f26270 */
[----:B------:R-:W-:Y:S01]  /*6ed0*/  FFMA.FTZ R205, R170, R154, R205 ;  /* 0x0000009aaacd7223 */ /* 0x000fe200000100cd */
[----:B------:R-:W-:Y:S01]  /*6ee0*/  ISETP.GE.AND P2, PT, R9, 0x41, PT ;  /* 0x000000410900780c */ /* 0x000fe20003f46270 */
[----:B------:R-:W-:Y:S01]  /*6ef0*/  FFMA.FTZ R3, R105, R190, R6 ;  /* 0x000000be69037223 */ /* 0x000fe20000010006 */
[C---:B------:R-:W-:Y:S01]  /*6f00*/  ISETP.GE.AND P3, PT, R9.reuse, 0x81, PT ;  /* 0x000000810900780c */ /* 0x040fe20003f66270 */
[----:B------:R-:W-:Y:S01]  /*6f10*/  FFMA.FTZ R205, R8, R213, R205 ;  /* 0x000000d508cd7223 */ /* 0x000fe200000100cd */
[----:B------:R-:W-:Y:S01]  /*6f20*/  ISETP.GE.AND P4, PT, R9, 0xc1, PT ;  /* 0x000000c10900780c */ /* 0x000fe20003f86270 */
[----:B------:R-:W-:-:S02]  /*6f30*/  FFMA.FTZ R6, R114, R187, R3 ;  /* 0x000000bb72067223 */ /* 0x000fc40000010003 */
[----:B------:R-:W-:-:S04]  /*6f40*/  FFMA.FTZ R205, R146, R182, R205 ;  /* 0x000000b692cd7223 */ /* 0x000fc800000100cd */
[----:B------:R-:W-:Y:S01]  /*6f50*/  FFMA.FTZ R205, R160, R215, R205 ;  /* 0x000000d7a0cd7223 */ /* 0x000fe200000100cd */
[----:B------:R2:W0:Y:S01]  /*6f60*/  LDS R155, [R39+0x950] ;  /* 0x00095000279b7984 */ /* 0x0004220000000800 */
[----:B------:R-:W-:Y:S05]  /*6f70*/  @!P1 BRA `(.L_x_6084) ;  /* 0x0000000000089947 */ /* 0x000fea0003800000 */
[----:B------:R-:W1:Y:S04]  /*6f80*/  LDS R3, [R34+0x850] ;  /* 0x0008500022037984 */ /* 0x000e680000000800 */
[----:B-1----:R1:W-:Y:S02]  /*6f90*/  REDG.E.ADD.F32.FTZ.RN.STRONG.GPU desc[UR30][R4.64], R3 ;  /* 0x00000003040079a6 */ /* 0x0023e4000c12f31e */
.L_x_6084:
[----:B------:R-:W-:Y:S05]  /*6fa0*/  BSYNC.RECONVERGENT B0 ;  /* 0x0000000000007941 */ /* 0x000fea0003800200 */
.L_x_6083:
[----:B------:R-:W-:Y:S04]  /*6fb0*/  BSSY.RECONVERGENT B0, `(.L_x_6085) ;  /* 0x0000003000007945 */ /* 0x000fe80003800200 */
[----:B------:R-:W-:Y:S05]  /*6fc0*/  @!P2 BRA `(.L_x_6086) ;  /* 0x000000000004a947 */ /* 0x000fea0003800000 */
[----:B0-----:R3:W-:Y:S02]  /*6fd0*/  REDG.E.ADD.F32.FTZ.RN.STRONG.GPU desc[UR30][R4.64+0x100], R155 ;  /* 0x0001009b040079a6 */ /* 0x0017e4000c12f31e */
.L_x_6086:
[----:B------:R-:W-:Y:S05]  /*6fe0*/  BSYNC.RECONVERGENT B0 ;  /* 0x0000000000007941 */ /* 0x000fea0003800200 */
.L_x_6085:
[----:B-1----:R1:W4:Y:S01]  /*6ff0*/  LDS R3, [R40+0xa50] ;  /* 0x000a500028037984 */ /* 0x0023220000000800 */
[----:B------:R-:W-:Y:S04]  /*7000*/  BSSY.RECONVERGENT B0, `(.L_x_6087) ;  /* 0x0000003000007945 */ /* 0x000fe80003800200 */
[----:B------:R-:W-:Y:S05]  /*7010*/  @!P3 BRA `(.L_x_6088) ;  /* 0x000000000004b947 */ /* 0x000fea0003800000 */
[----:B----4-:R4:W-:Y:S02]  /*7020*/  REDG.E.ADD.F32.FTZ.RN.STRONG.GPU desc[UR30][R4.64+0x200], R3 ;  /* 0x00020003040079a6 */ /* 0x0109e4000c12f31e */
.L_x_6088:
[----:B------:R-:W-:Y:S05]  /*7030*/  BSYNC.RECONVERGENT B0 ;  /* 0x0000000000007941 */ /* 0x000fea0003800200 */
.L_x_6087:
[----:B----4-:R4:W0:Y:S01]  /*7040*/  LDS R3, [R41+0xb50] ;  /* 0x000b500029037984 */ /* 0x0108220000000800 */
[----:B------:R-:W-:Y:S04]  /*7050*/  BSSY.RECONVERGENT B0, `(.L_x_6089) ;  /* 0x0000003000007945 */ /* 0x000fe80003800200 */
[----:B------:R-:W-:Y:S05]  /*7060*/  @!P4 BRA `(.L_x_6090) ;  /* 0x000000000004c947 */ /* 0x000fea0003800000 */
[----:B0-----:R0:W-:Y:S02]  /*7070*/  REDG.E.ADD.F32.FTZ.RN.STRONG.GPU desc[UR30][R4.64+0x300], R3 ;  /* 0x00030003040079a6 */ /* 0x0011e4000c12f31e */
.L_x_6090:
[----:B------:R-:W-:Y:S05]  /*7080*/  BSYNC.RECONVERGENT B0 ;  /* 0x0000000000007941 */ /* 0x000fea0003800200 */
.L_x_6089:
        /* <DEDUP_REMOVED lines=11> */
.L_x_6092:
[----:B------:R-:W-:Y:S05]  /*7140*/  BSYNC.RECONVERGENT B0 ;  /* 0x0000000000007941 */ /* 0x000fea0003800200 */
.L_x_6091:
[----:B0-----:R0:W0:Y:S01]  /*7150*/  LDS R3, [R43+0xd50] ;  /* 0x000d50002b037984 */ /* 0x0010220000000800 */
[----:B------:R-:W-:Y:S04]  /*7160*/  BSSY.RECONVERGENT B0, `(.L_x_6093) ;  /* 0x0000003000007945 */ /* 0x000fe80003800200 */
[----:B------:R-:W-:Y:S05]  /*7170*/  @!P1 BRA `(.L_x_6094) ;  /* 0x0000000000049947 */ /* 0x000fea0003800000 */
[----:B0-----:R0:W-:Y:S02]  /*7180*/  REDG.E.ADD.F32.FTZ.RN.STRONG.GPU desc[UR30][R4.64+0x500], R3 ;  /* 0x00050003040079a6 */ /* 0x0011e4000c12f31e */
.L_x_6094:
[----:B------:R-:W-:Y:S05]  /*7190*/  BSYNC.RECONVERGENT B0 ;  /* 0x0000000000007941 */ /* 0x000fea0003800200 */
.L_x_6093:
[----:B0-----:R0:W0:Y:S01]  /*71a0*/  LDS R3, [R44+0xe50] ;  /* 0x000e50002c037984 */ /* 0x0010220000000800 */
[----:B------:R-:W-:Y:S04]  /*71b0*/  BSSY.RECONVERGENT B0, `(.L_x_6095) ;  /* 0x0000003000007945 */ /* 0x000fe80003800200 */
[----:B------:R-:W-:Y:S05]  /*71c0*/  @!P2 BRA `(.L_x_6096) ;  /* 0x000000000004a947 */ /* 0x000fea0003800000 */
[----:B0-----:R0:W-:Y:S02]  /*71d0*/  REDG.E.ADD.F32.FTZ.RN.STRONG.GPU desc[UR30][R4.64+0x600], R3 ;  /* 0x00060003040079a6 */ /* 0x0011e4000c12f31e */
.L_x_6096:
[----:B------:R-:W-:Y:S05]  /*71e0*/  BSYNC.RECONVERGENT B0 ;  /* 0x0000000000007941 */ /* 0x000fea0003800200 */
.L_x_6095:
[----:B0-----:R0:W0:Y:S01]  /*71f0*/  LDS R3, [R45+0xf50] ;  /* 0x000f50002d037984 */ /* 0x0010220000000800 */
[----:B------:R-:W-:Y:S04]  /*7200*/  BSSY.RECONVERGENT B0, `(.L_x_6097) ;  /* 0x0000003000007945 */ /* 0x000fe80003800200 */
[----:B------:R-:W-:Y:S05]  /*7210*/  @!P3 BRA `(.L_x_6098) ;  /* 0x000000000004b947 */ /* 0x000fea0003800000 */
[----:B0-----:R0:W-:Y:S02]  /*7220*/  REDG.E.ADD.F32.FTZ.RN.STRONG.GPU desc[UR30][R4.64+0x700], R3 ;  /* 0x00070003040079a6 */ /* 0x0011e4000c12f31e */
.L_x_6098:
[----:B------:R-:W-:Y:S05]  /*7230*/  BSYNC.RECONVERGENT B0 ;  /* 0x0000000000007941 */ /* 0x000fea0003800200 */
.L_x_6097:
[----:B0-----:R0:W0:Y:S01]  /*7240*/  LDS R3, [R53+0x1050] ;  /* 0x0010500035037984 */ /* 0x0010220000000800 */
[----:B------:R-:W-:Y:S04]  /*7250*/  BSSY.RECONVERGENT B0, `(.L_x_6099) ;  /* 0x0000003000007945 */ /* 0x000fe80003800200 */
[----:B------:R-:W-:Y:S05]  /*7260*/  @!P4 BRA `(.L_x_6100) ;  /* 0x000000000004c947 */ /* 0x000fea0003800000 */
[----:B0-----:R0:W-:Y:S02]  /*7270*/  REDG.E.ADD.F32.FTZ.RN.STRONG.GPU desc[UR30][R4.64+0x800], R3 ;  /* 0x00080003040079a6 */ /* 0x0011e4000c12f31e */
.L_x_6100:
[----:B------:R-:W-:Y:S05]  /*7280*/  BSYNC.RECONVERGENT B0 ;  /* 0x0000000000007941 */ /* 0x000fea0003800200 */
.L_x_6099:
[----:B0-----:R0:W0:Y:S01]  /*7290*/  LDS R3, [R46+0x1150] ;  /* 0x001150002e037984 */ /* 0x0010220000000800 */
[----:B------:R-:W-:Y:S04]  /*72a0*/  BSSY.RECONVERGENT B0, `(.L_x_6101) ;  /* 0x0000003000007945 */ /* 0x000fe80003800200 */
[----:B------:R-:W-:Y:S05]  /*72b0*/  @!P5 BRA `(.L_x_6102) ;  /* 0x000000000004d947 */ /* 0x000fea0003800000 */
[----:B0-----:R0:W-:Y:S02]  /*72c0*/  REDG.E.ADD.F32.FTZ.RN.STRONG.GPU desc[UR30][R4.64+0x900], R3 ;  /* 0x00090003040079a6 */ /* 0x0011e4000c12f31e */
.L_x_6102:
[----:B------:R-:W-:Y:S05]  /*72d0*/  BSYNC.RECONVERGENT B0 ;  /* 0x0000000000007941 */ /* 0x000fea0003800200 */
.L_x_6101:
        /* <DEDUP_REMOVED lines=10> */
.L_x_6104:
[----:B------:R-:W-:Y:S05]  /*7380*/  BSYNC.RECONVERGENT B0 ;  /* 0x0000000000007941 */ /* 0x000fea0003800200 */
.L_x_6103:
[----:B0-----:R0:W0:Y:S01]  /*7390*/  LDS R3, [R48+0x1350] ;  /* 0x0013500030037984 */ /* 0x0010220000000800 */
[----:B------:R-:W-:Y:S04]  /*73a0*/  BSSY.RECONVERGENT B0, `(.L_x_6105) ;  /* 0x0000003000007945 */ /* 0x000fe80003800200 */
[----:B------:R-:W-:Y:S05]  /*73b0*/  @!P1 BRA `(.L_x_6106) ;  /* 0x0000000000049947 */ /* 0x000fea0003800000 */
[----:B0-----:R0:W-:Y:S02]  /*73c0*/  REDG.E.ADD.F32.FTZ.RN.STRONG.GPU desc[UR30][R4.64+0xb00], R3 ;  /* 0x000b0003040079a6 */ /* 0x0011e4000c12f31e */
.L_x_6106:
[----:B------:R-:W-:Y:S05]  /*73d0*/  BSYNC.RECONVERGENT B0 ;  /* 0x0000000000007941 */ /* 0x000fea0003800200 */
.L_x_6105:
[----:B0-----:R0:W0:Y:S01]  /*73e0*/  LDS R3, [R49+0x1450] ;  /* 0x0014500031037984 */ /* 0x0010220000000800 */
[----:B------:R-:W-:Y:S04]  /*73f0*/  BSSY.RECONVERGENT B0, `(.L_x_6107) ;  /* 0x0000003000007945 */ /* 0x000fe80003800200 */
[----:B------:R-:W-:Y:S05]  /*7400*/  @!P2 BRA `(.L_x_6108) ;  /* 0x000000000004a947 */ /* 0x000fea0003800000 */
[----:B0-----:R0:W-:Y:S02]  /*7410*/  REDG.E.ADD.F32.FTZ.RN.STRONG.GPU desc[UR30][R4.64+0xc00], R3 ;  /* 0x000c0003040079a6 */ /* 0x0011e4000c12f31e */
.L_x_6108:
[----:B------:R-:W-:Y:S05]  /*7420*/  BSYNC.RECONVERGENT B0 ;  /* 0x0000000000007941 */ /* 0x000fea0003800200 */
.L_x_6107:
[----:B0-----:R0:W0:Y:S01]  /*7430*/  LDS R3, [R50+0x1550] ;  /* 0x0015500032037984 */ /* 0x0010220000000800 */
[----:B------:R-:W-:Y:S04]  /*7440*/  BSSY.RECONVERGENT B0, `(.L_x_6109) ;  /* 0x0000003000007945 */ /* 0x000fe80003800200 */
[----:B------:R-:W-:Y:S05]  /*7450*/  @!P3 BRA `(.L_x_6110) ;  /* 0x000000000004b947 */ /* 0x000fea0003800000 */
[----:B0-----:R0:W-:Y:S02]  /*7460*/  REDG.E.ADD.F32.FTZ.RN.STRONG.GPU desc[UR30][R4.64+0xd00], R3 ;  /* 0x000d0003040079a6 */ /* 0x0011e4000c12f31e */
.L_x_6110:
[----:B------:R-:W-:Y:S05]  /*7470*/  BSYNC.RECONVERGENT B0 ;  /* 0x0000000000007941 */ /* 0x000fea0003800200 */
.L_x_6109:
[----:B0-----:R0:W0:Y:S01]  /*7480*/  LDS R3, [R51+0x1650] ;  /* 0x0016500033037984 */ /* 0x0010220000000800 */
[----:B------:R-:W-:Y:S04]  /*7490*/  BSSY.RECONVERGENT B0, `(.L_x_6111) ;  /* 0x0000003000007945 */ /* 0x000fe80003800200 */
[----:B------:R-:W-:Y:S05]  /*74a0*/  @!P4 BRA `(.L_x_6112) ;  /* 0x000000000004c947 */ /* 0x000fea0003800000 */
[----:B0-----:R0:W-:Y:S02]  /*74b0*/  REDG.E.ADD.F32.FTZ.RN.STRONG.GPU desc[UR30][R4.64+0xe00], R3 ;  /* 0x000e0003040079a6 */ /* 0x0011e4000c12f31e */
.L_x_6112:
[----:B------:R-:W-:Y:S05]  /*74c0*/  BSYNC.RECONVERGENT B0 ;  /* 0x0000000000007941 */ /* 0x000fea0003800200 */
.L_x_6111:
[----:B0-----:R0:W0:Y:S01]  /*74d0*/  LDS R3, [R52+0x1750] ;  /* 0x0017500034037984 */ /* 0x0010220000000800 */
[----:B------:R-:W-:Y:S04]  /*74e0*/  BSSY.RECONVERGENT B0, `(.L_x_6113) ;  /* 0x0000003000007945 */ /* 0x000fe80003800200 */
[----:B------:R-:W-:Y:S05]  /*74f0*/  @!P5 BRA `(.L_x_6114) ;  /* 0x000000000004d947 */ /* 0x000fea0003800000 */
[----:B0-----:R0:W-:Y:S02]  /*7500*/  REDG.E.ADD.F32.FTZ.RN.STRONG.GPU desc[UR30][R4.64+0xf00], R3 ;  /* 0x000f0003040079a6 */ /* 0x0011e4000c12f31e */
.L_x_6114:
[----:B------:R-:W-:Y:S05]  /*7510*/  BSYNC.RECONVERGENT B0 ;  /* 0x0000000000007941 */ /* 0x000fea0003800200 */
.L_x_6113:
[----:B0--3--:R-:W0:Y:S01]  /*7520*/  SHFL.DOWN PT, R4, R7, 0x1, 0x1f ;  /* 0x08201f0007047f89 */ /* 0x009e2200000e0000 */
[----:B------:R-:W-:Y:S01]  /*7530*/  ISETP.GT.AND P1, PT, R60, 0x1e, PT ;  /* 0x0000001e3c00780c */ /* 0x000fe20003f24270 */
[----:B------:R-:W-:Y:S01]  /*7540*/  FMUL.FTZ R5, R26, R209 ;  /* 0x000000d11a057220 */ /* 0x000fe20000410000 */
[----:B------:R-:W-:Y:S01]  /*7550*/  FMUL.FTZ R163, R163, R206 ;  /* 0x000000cea3a37220 */ /* 0x000fe20000410000 */
[----:B------:R-:W3:Y:S01]  /*7560*/  SHFL.DOWN PT, R3, R6, 0x1, 0x1f ;  /* 0x08201f0006037f89 */ /* 0x000ee200000e0000 */
[----:B------:R-:W-:Y:S01]  /*7570*/  FMUL.FTZ R169, R169, R208 ;  /* 0x000000d0a9a97220 */ /* 0x000fe20000410000 */
[----:B------:R-:W-:Y:S01]  /*7580*/  FMUL.FTZ R148, R148, R5 ;  /* 0x0000000594947220 */ /* 0x000fe20000410000 */
[----:B------:R-:W-:Y:S01]  /*7590*/  FFMA.FTZ R90, R163, R75, R90 ;  /* 0x0000004ba35a7223 */ /* 0x000fe2000001005a */
[-C--:B------:R-:W-:Y:S01]  /*75a0*/  FMUL.FTZ R158, R158, R203.reuse ;  /* 0x000000cb9e9e7220 */ /* 0x080fe20000410000 */
[----:B------:R-:W-:Y:S01]  /*75b0*/  FMUL.FTZ R203, R26, R203 ;  /* 0x000000cb1acb7220 */ /* 0x000fe20000410000 */
[-C--:B------:R-:W-:Y:S01]  /*75c0*/  FMUL.FTZ R166, R166, R199.reuse ;  /* 0x000000c7a6a67220 */ /* 0x080fe20000410000 */
[----:B------:R-:W-:Y:S01]  /*75d0*/  FMUL.FTZ R199, R26, R199 ;  /* 0x000000c71ac77220 */ /* 0x000fe20000410000 */
[----:B------:R-:W-:Y:S01]  /*75e0*/  FMUL.FTZ R162, R162, R209 ;  /* 0x000000d1a2a27220 */ /* 0x000fe20000410000 */
[----:B------:R-:W-:Y:S01]  /*75f0*/  FMUL.FTZ R203, R8, R203 ;  /* 0x000000cb08cb7220 */ /* 0x000fe20000410000 */
[----:B------:R-:W-:Y:S01]  /*7600*/  FMUL.FTZ R164, R164, R201 ;  /* 0x000000c9a4a47220 */ /* 0x000fe20000410000 */
[----:B------:R-:W-:Y:S01]  /*7610*/  FMUL.FTZ R174, R174, R199 ;  /* 0x000000c7aeae7220 */ /* 0x000fe20000410000 */
[----:B------:R-:W-:Y:S01]  /*7620*/  FMUL.FTZ R201, R26, R201 ;  /* 0x000000c91ac97220 */ /* 0x000fe20000410000 */
[----:B------:R-:W-:Y:S01]  /*7630*/  FMUL.FTZ R144, R144, R153 ;  /* 0x0000009990907220 */ /* 0x000fe20000410000 */
[-C--:B------:R-:W-:Y:S01]  /*7640*/  FMUL.FTZ R168, R168, R181.reuse ;  /* 0x000000b5a8a87220 */ /* 0x080fe20000410000 */
[----:B------:R-:W-:Y:S01]  /*7650*/  FMUL.FTZ R181, R26, R181 ;  /* 0x000000b51ab57220 */ /* 0x000fe20000410000 */
[----:B------:R-:W-:Y:S01]  /*7660*/  FMUL.FTZ R170, R170, R201 ;  /* 0x000000c9aaaa7220 */ /* 0x000fe20000410000 */
[----:B------:R-:W-:Y:S01]  /*7670*/  ISETP.NE.AND P2, PT, R194, RZ, PT ;  /* 0x000000ffc200720c */ /* 0x000fe20003f45270 */
[-C--:B------:R-:W-:Y:S01]  /*7680*/  FMUL.FTZ R141, R141, R188.reuse ;  /* 0x000000bc8d8d7220 */ /* 0x080fe20000410000 */
[----:B------:R-:W-:Y:S01]  /*7690*/  FMUL.FTZ R178, R178, R181 ;  /* 0x000000b5b2b27220 */ /* 0x000fe20000410000 */
[----:B0-----:R-:W-:Y:S01]  /*76a0*/  @!P1 FADD.FTZ R7, R7, R4 ;  /* 0x0000000407079221 */ /* 0x001fe20000010000 */
[-C--:B------:R-:W-:Y:S01]  /*76b0*/  FMUL.FTZ R10, R10, R179.reuse ;  /* 0x000000b30a0a7220 */ /* 0x080fe20000410000 */
[C---:B------:R-:W-:Y:S01]  /*76c0*/  FMUL.FTZ R188, R26.reuse, R188 ;  /* 0x000000bc1abc7220 */ /* 0x040fe20000410000 */
        /* <DEDUP_REMOVED lines=19> */
[----:B------:R-:W-:Y:S01]  /*7800*/  FFMA.FTZ R3, R139, R166, R174 ;  /* 0x000000a68b037223 */ /* 0x000fe200000100ae */
[----:B------:R-:W-:Y:S01]  /*7810*/  FFMA.FTZ R92, R165, R73, R92 ;  /* 0x00000049a55c7223 */ /* 0x000fe2000001005c */
[----:B------:R-:W-:Y:S01]  /*7820*/  FFMA.FTZ R87, R150, R65, R87 ;  /* 0x0000004196577223 */ /* 0x000fe20000010057 */
[----:B------:R-:W-:Y:S01]  /*7830*/  FFMA.FTZ R129, R144, R64, R129 ;  /* 0x0000004090817223 */ /* 0x000fe20000010081 */
[----:B------:R-:W-:Y:S01]  /*7840*/  FADD.FTZ R104, R3, R104 ;  /* 0x0000006803687221 */ /* 0x000fe20000010000 */
[----:B------:R-:W-:Y:S01]  /*7850*/  FFMA.FTZ R158, R86, R158, R203 ;  /* 0x0000009e569e7223 */ /* 0x000fe200000100cb */
[----:B------:R-:W-:Y:S01]  /*7860*/  FFMA.FTZ R165, R137, R165, R172 ;  /* 0x000000a589a57223 */ /* 0x000fe200000100ac */
[----:B0-----:R-:W-:Y:S01]  /*7870*/  @!P1 FADD.FTZ R7, R7, R4 ;  /* 0x0000000407079221 */ /* 0x001fe20000010000 */
[----:B------:R-:W-:Y:S01]  /*7880*/  FFMA.FTZ R4, R88, R169, R5 ;  /* 0x000000a958047223 */ /* 0x000fe20000010005 */
[-C--:B------:R-:W-:Y:S01]  /*7890*/  FMUL.FTZ R5, R156, R197.reuse ;  /* 0x000000c59c057220 */ /* 0x080fe20000410000 */
[----:B------:R-:W-:Y:S01]  /*78a0*/  FMUL.FTZ R197, R26, R197 ;  /* 0x000000c51ac57220 */ /* 0x000fe20000410000 */
[----:B---3--:R-:W-:Y:S01]  /*78b0*/  @!P1 FADD.FTZ R6, R6, R9 ;  /* 0x0000000906069221 */ /* 0x008fe20000010000 */
[----:B------:R-:W0:Y:S01]  /*78c0*/  SHFL.DOWN PT, R152, R7, 0x4, 0x1f ;  /* 0x08801f0007987f89 */ /* 0x000e2200000e0000 */
[----:B------:R-:W-:Y:S01]  /*78d0*/  ISETP.GT.AND P1, PT, R60, 0x1b, PT ;  /* 0x0000001b3c00780c */ /* 0x000fe20003f24270 */
[----:B------:R-:W-:Y:S01]  /*78e0*/  FMUL.FTZ R197, R180, R197 ;  /* 0x000000c5b4c57220 */ /* 0x000fe20000410000 */
[----:B------:R-:W-:Y:S01]  /*78f0*/  FADD.FTZ R103, R4, R103 ;  /* 0x0000006704677221 */ /* 0x000fe20000010000 */
[----:B------:R-:W3:Y:S01]  /*7900*/  SHFL.DOWN PT, R11, R6, 0x4, 0x1f ;  /* 0x08801f00060b7f89 */ /* 0x000ee200000e0000 */
[----:B------:R-:W-:Y:S01]  /*7910*/  FMUL.FTZ R4, R26, R151 ;  /* 0x000000971a047220 */ /* 0x000fe20000410000 */
[----:B------:R-:W-:Y:S01]  /*7920*/  FFMA.FTZ R96, R5, R67, R96 ;  /* 0x0000004305607223 */ /* 0x000fe20000010060 */
[----:B------:R-:W-:Y:S01]  /*7930*/  FFMA.FTZ R8, R84, R5, R197 ;  /* 0x0000000554087223 */ /* 0x000fe200000100c5 */
        /* <DEDUP_REMOVED lines=8> */
[----:B------:R-:W-:Y:S01]  /*79c0*/  FMUL.FTZ R185, R26, R185 ;  /* 0x000000b91ab97220 */ /* 0x000fe20000410000 */
[----:B------:R-:W-:Y:S01]  /*79d0*/  FADD.FTZ R108, R9, R108 ;  /* 0x0000006c096c7221 */ /* 0x000fe20000010000 */
[----:B------:R-:W-:Y:S01]  /*79e0*/  FFMA.FTZ R8, R79, R144, R8 ;  /* 0x000000904f087223 */ /* 0x000fe20000010008 */
[----:B------:R-:W-:Y:S01]  /*79f0*/  FFMA.FTZ R125, R4, R70, R125 ;  /* 0x00000046047d7223 */ /* 0x000fe2000001007d */
[----:B------:R-:W-:Y:S01]  /*7a00*/  FMUL.FTZ R176, R176, R185 ;  /* 0x000000b9b0b07220 */ /* 0x000fe20000410000 */
[----:B------:R-:W-:Y:S01]  /*7a10*/  FFMA.FTZ R9, R145, R168, R178 ;  /* 0x000000a891097223 */ /* 0x000fe200000100b2 */
[----:B------:R-:W-:Y:S01]  /*7a20*/  FADD.FTZ R95, R8, R95 ;  /* 0x0000005f085f7221 */ /* 0x000fe20000010000 */
[----:B------:R-:W-:Y:S01]  /*7a30*/  FMUL.FTZ R8, R26, R147 ;  /* 0x000000931a087220 */ /* 0x000fe20000410000 */
[----:B0-----:R-:W-:Y:S01]  /*7a40*/  @!P1 FADD.FTZ R7, R7, R152 ;  /* 0x0000009807079221 */ /* 0x001fe20000010000 */
[----:B------:R-:W-:Y:S01]  /*7a50*/  FFMA.FTZ R3, R143, R4, R176 ;  /* 0x000000048f037223 */ /* 0x000fe200000100b0 */
[----:B------:R-:W-:Y:S01]  /*7a60*/  FADD.FTZ R100, R9, R100 ;  /* 0x0000006409647221 */ /* 0x000fe20000010000 */
[----:B------:R-:W-:Y:S01]  /*7a70*/  FMUL.FTZ R8, R177, R8 ;  /* 0x00000008b1087220 */ /* 0x000fe20000410000 */
[----:B---3--:R-:W-:Y:S01]  /*7a80*/  @!P1 FADD.FTZ R6, R6, R11 ;  /* 0x0000000b06069221 */ /* 0x008fe20000010000 */
[----:B------:R-:W0:Y:S01]  /*7a90*/  SHFL.DOWN PT, R146, R7, 0x8, 0x1f ;  /* 0x09001f0007927f89 */ /* 0x000e2200000e0000 */
[----:B------:R-:W-:Y:S01]  /*7aa0*/  ISETP.GT.AND P1, PT, R60, 0x17, PT ;  /* 0x000000173c00780c */ /* 0x000fe20003f24270 */
[----:B------:R-:W-:Y:S01]  /*7ab0*/  FADD.FTZ R102, R3, R102 ;  /* 0x0000006603667221 */ /* 0x000fe20000010000 */
[----:B------:R-:W-:Y:S01]  /*7ac0*/  FMUL.FTZ R3, R26, R184 ;  /* 0x000000b81a037220 */ /* 0x000fe20000410000 */
[----:B------:R-:W3:Y:S01]  /*7ad0*/  SHFL.DOWN PT, R11, R6, 0x8, 0x1f ;  /* 0x09001f00060b7f89 */ /* 0x000ee200000e0000 */
        /* <DEDUP_REMOVED lines=8> */
[----:B------:R-:W-:Y:S01]  /*7b60*/  FFMA.FTZ R94, R169, R71, R94 ;  /* 0x00000047a95e7223 */ /* 0x000fe2000001005e */
[----:B------:R-:W-:Y:S01]  /*7b70*/  FADD.FTZ R110, R163, R110 ;  /* 0x0000006ea36e7221 */ /* 0x000fe20000010000 */
        /* <DEDUP_REMOVED lines=8> */
[----:B------:R-:W-:Y:S01]  /*7c00*/  FFMA.FTZ R123, R140, R62, R123 ;  /* 0x0000003e8c7b7223 */ /* 0x000fe2000001007b */
[----:B0-----:R-:W-:Y:S01]  /*7c10*/  @!P1 FADD.FTZ R7, R7, R146 ;  /* 0x0000009207079221 */ /* 0x001fe20000010000 */
[----:B------:R-:W-:Y:S01]  /*7c20*/  FFMA.FTZ R117, R10, R66, R117 ;  /* 0x000000420a757223 */ /* 0x000fe20000010075 */
[----:B------:R-:W-:Y:S01]  /*7c30*/  FFMA.FTZ R136, R27, R61, R136 ;  /* 0x0000003d1b887223 */ /* 0x000fe20000010088 */
[----:B------:R-:W-:Y:S01]  /*7c40*/  FADD.FTZ R91, R8, R91 ;  /* 0x0000005b085b7221 */ /* 0x000fe20000010000 */
[----:B---3--:R-:W-:Y:S01]  /*7c50*/  @!P1 FADD.FTZ R6, R6, R11 ;  /* 0x0000000b06069221 */ /* 0x008fe20000010000 */
[----:B------:R-:W0:Y:S01]  /*7c60*/  SHFL.DOWN PT, R146, R7, 0x10, 0x1f ;  /* 0x0a001f0007927f89 */ /* 0x000e2200000e0000 */
[----:B------:R-:W-:Y:S01]  /*7c70*/  ISETP.NE.AND P1, PT, R60, RZ, PT ;  /* 0x000000ff3c00720c */ /* 0x000fe20003f25270 */
[----:B------:R-:W-:Y:S01]  /*7c80*/  FADD.FTZ R98, R9, R98 ;  /* 0x0000006209627221 */ /* 0x000fe20000010000 */
[----:B------:R-:W-:Y:S01]  /*7c90*/  FADD.FTZ R89, R2, R89 ;  /* 0x0000005902597221 */ /* 0x000fe20000010000 */
[----:B------:R-:W3:Y:S10]  /*7ca0*/  SHFL.DOWN PT, R5, R6, 0x10, 0x1f ;  /* 0x0a001f0006057f89 */ /* 0x000ef400000e0000 */
[----:B------:R-:W-:-:S04]  /*7cb0*/  @!P1 SHF.R.U32.HI R4, RZ, 0x2, R14 ;  /* 0x00000002ff049819 */ /* 0x000fc8000001160e */
[----:B------:R-:W-:Y:S01]  /*7cc0*/  @!P1 LOP3.LUT R11, R4, 0xf8, RZ, 0xc0, !PT ;  /* 0x000000f8040b9812 */ /* 0x000fe200078ec0ff */
        /* <DEDUP_REMOVED lines=20> */
.L_x_6116:
[----:B------:R-:W-:Y:S05]  /*7e10*/  BSYNC.RECONVERGENT B0 ;  /* 0x0000000000007941 */ /* 0x000fea0003800200 */
.L_x_6115:
[----:B------:R-:W-:-:S04]  /*7e20*/  UIADD3 UR8, UPT, UPT, UR8, 0x1, URZ ;  /* 0x0000000108087890 */ /* 0x000fc8000fffe0ff */
[----:B------:R-:W-:-:S09]  /*7e30*/  UISETP.GE.AND UP0, UPT, UR8, UR41, UPT ;  /* 0x000000290800728c */ /* 0x000fd2000bf06270 */
[----:B------:R-:W-:Y:S05]  /*7e40*/  BRA.U !UP0, `(.L_x_6117) ;  /* 0xffffffd108647547 */ /* 0x000fea000b83ffff */
.L_x_6072:
[----:B------:R-:W-:Y:S06]  /*7e50*/  BAR.SYNC.DEFER_BLOCKING 0x0 ;  /* 0x0000000000007b1d */ /* 0x000fec0000010000 */
[----:B------:R-:W5:Y:S01]  /*7e60*/  LDCU.64 UR10, c[0x0][0x4f8] ;  /* 0x00009f00ff0a77ac */ /* 0x000f620008000a00 */
[----:B------:R-:W1:Y:S01]  /*7e70*/  LDCU.64 UR34, c[0x0][0x500] ;  /* 0x0000a000ff2277ac */ /* 0x000e620008000a00 */
[----:B------:R-:W2:Y:S01]  /*7e80*/  LDCU.64 UR36, c[0x0][0x550] ;  /* 0x0000aa00ff2477ac */ /* 0x000ea20008000a00 */
[----:B0-----:R-:W3:Y:S04]  /*7e90*/  LDG.E.128 R4, desc[UR30][R16.64] ;  /* 0x0000001e10047981 */ /* 0x001ee8000c1e1d00 */
[----:B------:R-:W4:Y:S01]  /*7ea0*/  LDG.E.128 R8, desc[UR30][R16.64+0x200] ;  /* 0x0002001e10087981 */ /* 0x000f22000c1e1d00 */
[----:B------:R-:W-:Y:S01]  /*7eb0*/  UMOV UR7, URZ ;  /* 0x000000ff00077c82 */ /* 0x000fe20008000000 */
[----:B------:R-:W-:-:S02]  /*7ec0*/  UIADD3 UR27, UP1, UPT, UR27, -0x800, URZ ;  /* 0xfffff8001b1b7890 */ /* 0x000fc4000ff3e0ff */
[----:B-----5:R-:W-:Y:S02]  /*7ed0*/  UIMAD.WIDE.U32 UR8, UR32, UR10, UR6 ;  /* 0x0000000a200872a5 */ /* 0x020fe4000f8e0006 */
[----:B------:R-:W-:Y:S02]  /*7ee0*/  UIADD3 UR23, UP2, UPT, UR23, -0x800, URZ ;  /* 0xfffff80017177890 */ /* 0x000fe4000ff5e0ff */
[----:B------:R-:W-:Y:S02]  /*7ef0*/  UIMAD UR9, UR32, UR11, UR9 ;  /* 0x0000000b200972a4 */ /* 0x000fe4000f8e0209 */
[----:B------:R-:W-:Y:S02]  /*7f00*/  UIADD3.X UR22, UPT, UPT, UR22, -0x1, URZ, UP1, !UPT ;  /* 0xffffffff16167890 */ /* 0x000fe40008ffe4ff */
[----:B-1----:R-:W-:Y:S02]  /*7f10*/  UIMAD.WIDE.U32 UR8, UR14, UR34, UR8 ;  /* 0x000000220e0872a5 */ /* 0x002fe4000f8e0008 */
[----:B------:R-:W-:-:S02]  /*7f20*/  UIADD3.X UR24, UPT, UPT, UR24, -0x1, URZ, UP2, !UPT ;  /* 0xffffffff18187890 */ /* 0x000fc400097fe4ff */
[----:B------:R-:W-:Y:S02]  /*7f30*/  UIMAD UR10, UR14, UR35, UR9 ;  /* 0x000000230e0a72a4 */ /* 0x000fe4000f8e0209 */
[----:B--2---:R-:W-:Y:S01]  /*7f40*/  ULEA UR9, UP0, UR8, UR36, 0x1 ;  /* 0x0000002408097291 */ /* 0x004fe2000f8008ff */
[----:B------:R-:W0:Y:S03]  /*7f50*/  LDCU.64 UR34, c[0x0][0x560] ;  /* 0x0000ac00ff2277ac */ /* 0x000e260008000a00 */
[----:B------:R-:W-:-:S05]  /*7f60*/  ULEA.HI.X UR8, UR8, UR37, UR10, 0x1, UP0 ;  /* 0x0000002508087291 */ /* 0x000fca00080f0c0a */
[----:B------:R-:W1:Y:S01]  /*7f70*/  LDCU.64 UR10, c[0x0][0x520] ;  /* 0x0000a400ff0a77ac */ /* 0x000e620008000a00 */
        /* <DEDUP_REMOVED lines=27> */
[----:B------:R-:W2:Y:S01]  /*8130*/  @!P6 MUFU.EX2 R0, R0 ;  /* 0x000000000000e308 */ /* 0x000ea20000000800 */
[----:B------:R-:W-:Y:S01]  /*8140*/  SHF.L.U32 R23, R23, 0x10, RZ ;  /* 0x0000001017177819 */ /* 0x000fe200000006ff */
[--C-:B------:R-:W-:Y:S01]  /*8150*/  FADD.FTZ R21, R21, R28.reuse ;  /* 0x0000001c15157221 */ /* 0x100fe20000010000 */
[----:B------:R-:W-:Y:S01]  /*8160*/  BAR.SYNC.DEFER_BLOCKING 0x0 ;  /* 0x0000000000007b1d */ /* 0x000fe20000010000 */
[----:B------:R-:W-:Y:S01]  /*8170*/  FSETP.GTU.FTZ.AND P2, PT, R10, 20, PT ;  /* 0x41a000000a00780b */ /* 0x000fe20003f5c000 */
[----:B------:R-:W-:Y:S01]  /*8180*/  @!P4 FMUL.FTZ R3, R3, -1.4426950216293334961 ;  /* 0xbfb8aa3b0303c820 */ /* 0x000fe20000410000 */
[----:B------:R-:W-:Y:S01]  /*8190*/  FADD.FTZ R23, R23, R28 ;  /* 0x0000001c17177221 */ /* 0x000fe20000010000 */
[----:B------:R-:W-:-:S02]  /*81a0*/  PRMT R4, R4, 0x7632, R4 ;  /* 0x0000763204047816 */ /* 0x000fc40000000004 */
[----:B------:R-:W3:Y:S02]  /*81b0*/  @!P5 MUFU.EX2 R8, R8 ;  /* 0x000000080008d308 */ /* 0x000ee40000000800 */
[----:B------:R-:W-:Y:S01]  /*81c0*/  @!P3 FMUL.FTZ R9, R19, -1.4426950216293334961 ;  /* 0xbfb8aa3b1309b820 */ /* 0x000fe20000410000 */
[C---:B------:R-:W-:Y:S02]  /*81d0*/  SHF.L.U32 R19, R6.reuse, 0x10, RZ ;  /* 0x0000001006137819 */ /* 0x040fe400000006ff */
[----:B------:R-:W-:-:S03]  /*81e0*/  PRMT R6, R6, 0x7632, R6 ;  /* 0x0000763206067816 */ /* 0x000fc60000000006 */
[----:B------:R-:W4:Y:S01]  /*81f0*/  @!P4 MUFU.EX2 R3, R3 ;  /* 0x000000030003c308 */ /* 0x000f220000000800 */
[----:B--2---:R-:W-:Y:S01]  /*8200*/  @!P6 FADD.FTZ R2, R0, 1 ;  /* 0x3f8000000002e421 */ /* 0x004fe20000010000 */
[----:B------:R-:W-:-:S06]  /*8210*/  FADD.FTZ R19, R19, R28 ;  /* 0x0000001c13137221 */ /* 0x000fcc0000010000 */
[----:B------:R2:W5:Y:S01]  /*8220*/  @!P6 MUFU.RCP R16, R2 ;  /* 0x000000020010e308 */ /* 0x0005620000001000 */
[----:B---3--:R-:W-:Y:S01]  /*8230*/  @!P5 FADD.FTZ R0, R8, 1 ;  /* 0x3f8000000800d421 */ /* 0x008fe20000010000 */
[--C-:B------:R-:W-:Y:S01]  /*8240*/  FADD.FTZ R8, R11, R28.reuse ;  /* 0x0000001c0b087221 */ /* 0x100fe20000010000 */
[C---:B------:R-:W-:Y:S02]  /*8250*/  SHF.L.U32 R11, R5.reuse, 0x10, RZ ;  /* 0x00000010050b7819 */ /* 0x040fe400000006ff */
[----:B------:R-:W-:Y:S02]  /*8260*/  PRMT R5, R5, 0x7632, R5 ;  /* 0x0000763205057816 */ /* 0x000fe40000000005 */
[----:B------:R-:W-:Y:S01]  /*8270*/  FSETP.GTU.FTZ.AND P1, PT, R8, 20, PT ;  /* 0x41a000000800780b */ /* 0x000fe20003f3c000 */
[----:B------:R-:W-:Y:S01]  /*8280*/  FADD.FTZ R17, R11, R28 ;  /* 0x0000001c0b117221 */ /* 0x000fe20000010000 */
[----:B----4-:R-:W-:Y:S01]  /*8290*/  @!P4 FADD.FTZ R3, R3, 1 ;  /* 0x3f8000000303c421 */ /* 0x010fe20000010000 */
[----:B------:R-:W3:Y:S01]  /*82a0*/  @!P5 MUFU.RCP R0, R0 ;  /* 0x000000000000d308 */ /* 0x000ee20000001000 */
[----:B------:R-:W-:Y:S01]  /*82b0*/  SHF.L.U32 R11, R22, 0x10, RZ ;  /* 0x00000010160b7819 */ /* 0x000fe200000006ff */
[----:B--2---:R-:W-:Y:S01]  /*82c0*/  @!P2 FMUL.FTZ R2, R10, -1.4426950216293334961 ;  /* 0xbfb8aa3b0a02a820 */ /* 0x004fe20000410000 */
[----:B------:R-:W-:-:S02]  /*82d0*/  FSETP.GTU.FTZ.AND P0, PT, R17, 20, PT ;  /* 0x41a000001100780b */ /* 0x000fc40003f1c000 */
[----:B------:R-:W-:Y:S01]  /*82e0*/  SHF.L.U32 R5, R5, 0x10, RZ ;  /* 0x0000001005057819 */ /* 0x000fe200000006ff */
[----:B------:R-:W-:Y:S01]  /*82f0*/  FADD.FTZ R11, R11, R28 ;  /* 0x0000001c0b0b7221 */ /* 0x000fe20000010000 */
[----:B-----5:R-:W-:Y:S01]  /*8300*/  @!P6 FMUL.FTZ R89, R89, R16 ;  /* 0x000000105959e220 */ /* 0x020fe20000410000 */
[----:B------:R-:W2:Y:S01]  /*8310*/  @!P4 MUFU.RCP R3, R3 ;  /* 0x000000030003c308 */ /* 0x000ea20000001000 */
[----:B------:R-:W-:Y:S01]  /*8320*/  FSETP.GTU.FTZ.AND P6, PT, R21, 20, PT ;  /* 0x41a000001500780b */ /* 0x000fe20003fdc000 */
[----:B------:R-:W-:-:S06]  /*8330*/  @!P1 FMUL.FTZ R8, R8, -1.4426950216293334961 ;  /* 0xbfb8aa3b08089820 */ /* 0x000fcc0000410000 */
[----:B------:R-:W4:Y:S01]  /*8340*/  @!P3 MUFU.EX2 R9, R9 ;  /* 0x000000090009b308 */ /* 0x000f220000000800 */
[----:B---3--:R-:W-:Y:S01]  /*8350*/  @!P5 FMUL.FTZ R91, R91, R0 ;  /* 0x000000005b5bd220 */ /* 0x008fe20000410000 */
[----:B------:R-:W-:-:S04]  /*8360*/  FSETP.GTU.FTZ.AND P5, PT, R23, 20, PT ;  /* 0x41a000001700780b */ /* 0x000fc80003fbc000 */
[----:B------:R-:W-:Y:S02]  /*8370*/  @!P6 FMUL.FTZ R0, R21, -1.4426950216293334961 ;  /* 0xbfb8aa3b1500e820 */ /* 0x000fe40000410000 */
[----:B------:R3:W5:Y:S01]  /*8380*/  @!P2 MUFU.EX2 R10, R2 ;  /* 0x00000002000aa308 */ /* 0x0007620000000800 */
[----:B--2---:R-:W-:Y:S01]  /*8390*/  @!P4 FMUL.FTZ R98, R98, R3 ;  /* 0x000000036262c220 */ /* 0x004fe20000410000 */
[----:B------:R-:W-:-:S06]  /*83a0*/  FSETP.GTU.FTZ.AND P4, PT, R11, 20, PT ;  /* 0x41a000000b00780b */ /* 0x000fcc0003f9c000 */
[----:B------:R-:W-:Y:S01]  /*83b0*/  @!P6 MUFU.EX2 R0, R0 ;  /* 0x000000000000e308 */ /* 0x000fe20000000800 */
[----:B---3--:R-:W-:Y:S01]  /*83c0*/  @!P0 FMUL.FTZ R2, R17, -1.4426950216293334961 ;  /* 0xbfb8aa3b11028820 */ /* 0x008fe20000410000 */
[----:B----4-:R-:W-:-:S05]  /*83d0*/  @!P3 FADD.FTZ R9, R9, 1 ;  /* 0x3f8000000909b421 */ /* 0x010fca0000010000 */
[----:B------:R-:W-:Y:S01]  /*83e0*/  @!P4 FMUL.FTZ R3, R11, -1.4426950216293334961 ;  /* 0xbfb8aa3b0b03c820 */ /* 0x000fe20000410000 */
[----:B------:R-:W-:Y:S01]  /*83f0*/  @!P5 FMUL.FTZ R11, R23, -1.4426950216293334961 ;  /* 0xbfb8aa3b170bd820 */ /* 0x000fe20000410000 */
[----:B------:R-:W2:Y:S01]  /*8400*/  @!P1 MUFU.EX2 R16, R8 ;  /* 0x0000000800109308 */ /* 0x000ea20000000800 */
[----:B-----5:R-:W-:-:S07]  /*8410*/  @!P2 FADD.FTZ R10, R10, 1 ;  /* 0x3f8000000a0aa421 */ /* 0x020fce0000010000 */
[----:B------:R-:W3:Y:S08]  /*8420*/  @!P4 MUFU.EX2 R3, R3 ;  /* 0x000000030003c308 */ /* 0x000ef00000000800 */
[----:B------:R-:W4:Y:S01]  /*8430*/  @!P5 MUFU.EX2 R11, R11 ;  /* 0x0000000b000bd308 */ /* 0x000f220000000800 */
[----:B--2---:R-:W-:-:S07]  /*8440*/  @!P1 FADD.FTZ R16, R16, 1 ;  /* 0x3f80000010109421 */ /* 0x004fce0000010000 */
[----:B------:R2:W5:Y:S01]  /*8450*/  @!P0 MUFU.EX2 R17, R2 ;  /* 0x0000000200118308 */ /* 0x0005620000000800 */
[----:B---3--:R-:W-:Y:S01]  /*8460*/  @!P4 FADD.FTZ R8, R3, 1 ;  /* 0x3f8000000308c421 */ /* 0x008fe20000010000 */
[----:B------:R-:W-:-:S06]  /*8470*/  SHF.L.U32 R3, R7, 0x10, RZ ;  /* 0x0000001007037819 */ /* 0x000fcc00000006ff */
[----:B------:R-:W3:Y:S01]  /*8480*/  @!P4 MUFU.RCP R23, R8 ;  /* 0x000000080017c308 */ /* 0x000ee20000001000 */
[----:B--2---:R-:W-:Y:S01]  /*8490*/  @!P6 FADD.FTZ R2, R0, 1 ;  /* 0x3f8000000002e421 */ /* 0x004fe20000010000 */
[----:B----4-:R-:W-:-:S06]  /*84a0*/  @!P5 FADD.FTZ R11, R11, 1 ;  /* 0x3f8000000b0bd421 */ /* 0x010fcc0000010000 */
[----:B------:R2:W4:Y:S01]  /*84b0*/  @!P6 MUFU.RCP R21, R2 ;  /* 0x000000020015e308 */ /* 0x0005220000001000 */
[----:B-----5:R-:W-:-:S07]  /*84c0*/  @!P0 FADD.FTZ R17, R17, 1 ;  /* 0x3f80000011118421 */ /* 0x020fce0000010000 */
[----:B------:R5:W0:Y:S01]  /*84d0*/  @!P3 MUFU.RCP R18, R9 ;  /* 0x000000090012b308 */ /* 0x000a220000001000 */
[----:B---3--:R-:W-:Y:S01]  /*84e0*/  @!P4 FMUL.FTZ R102, R102, R23 ;  /* 0x000000176666c220 */ /* 0x008fe20000410000 */
[----:B--2---:R-:W-:Y:S02]  /*84f0*/  PRMT R2, R7, 0x7632, R2 ;  /* 0x0000763207027816 */ /* 0x004fe40000000002 */
[----:B------:R-:W-:Y:S01]  /*8500*/  SHF.L.U32 R7, R6, 0x10, RZ ;  /* 0x0000001006077819 */ /* 0x000fe200000006ff */
[--C-:B------:R-:W-:Y:S01]  /*8510*/  FADD.FTZ R6, R5, R28.reuse ;  /* 0x0000001c05067221 */ /* 0x100fe20000010000 */
[----:B------:R-:W-:Y:S02]  /*8520*/  SHF.L.U32 R5, R2, 0x10, RZ ;  /* 0x0000001002057819 */ /* 0x000fe400000006ff */
[----:B------:R-:W2:Y:S01]  /*8530*/  @!P5 MUFU.RCP R11, R11 ;  /* 0x0000000b000bd308 */ /* 0x000ea20000001000 */
[--C-:B-----5:R-:W-:Y:S01]  /*8540*/  FADD.FTZ R9, R3, R28.reuse ;  /* 0x0000001c03097221 */ /* 0x120fe20000010000 */
[----:B------:R-:W-:Y:S01]  /*8550*/  SHF.L.U32 R3, R4, 0x10, RZ ;  /* 0x0000001004037819 */ /* 0x000fe200000006ff */
[----:B----4-:R-:W-:Y:S01]  /*8560*/  @!P6 FMUL.FTZ R100, R100, R21 ;  /* 0x000000156464e220 */ /* 0x010fe20000410000 */
[----:B------:R-:W-:Y:S01]  /*8570*/  FSETP.GTU.FTZ.AND P6, PT, R19, 20, PT ;  /* 0x41a000001300780b */ /* 0x000fe20003fdc000 */
[--C-:B------:R-:W-:Y:S01]  /*8580*/  FADD.FTZ R7, R7, R28.reuse ;  /* 0x0000001c07077221 */ /* 0x100fe20000010000 */
[----:B------:R-:W-:Y:S01]  /*8590*/  FSETP.GTU.FTZ.AND P4, PT, R9, 20, PT ;  /* 0x41a000000900780b */ /* 0x000fe20003f9c000 */
[--C-:B------:R-:W-:Y:S01]  /*85a0*/  FADD.FTZ R8, R3, R28.reuse ;  /* 0x0000001c03087221 */ /* 0x100fe20000010000 */
[----:B------:R-:W3:Y:S01]  /*85b0*/  @!P2 MUFU.RCP R10, R10 ;  /* 0x0000000a000aa308 */ /* 0x000ee20000001000 */
[----:B0-----:R-:W-:Y:S01]  /*85c0*/  @!P3 FMUL.FTZ R93, R93, R18 ;  /* 0x000000125d5db220 */ /* 0x001fe20000410000 */
[----:B------:R-:W-:-:S02]  /*85d0*/  FADD.FTZ R5, R5, R28 ;  /* 0x0000001c05057221 */ /* 0x000fc40000010000 */
[----:B------:R-:W-:-:S04]  /*85e0*/  FSETP.GTU.FTZ.AND P3, PT, R8, 20, PT ;  /* 0x41a000000800780b */ /* 0x000fc80003f7c000 */
[----:B------:R-:W0:Y:S01]  /*85f0*/  @!P1 MUFU.RCP R20, R16 ;  /* 0x0000001000149308 */ /* 0x000e220000001000 */
[----:B--2---:R-:W-:Y:S01]  /*8600*/  @!P5 FMUL.FTZ R104, R104, R11 ;  /* 0x0000000b6868d220 */ /* 0x004fe20000410000 */
[----:B------:R-:W-:Y:S01]  /*8610*/  FSETP.GTU.FTZ.AND P5, PT, R7, 20, PT ;  /* 0x41a000000700780b */ /* 0x000fe20003fbc000 */
[----:B------:R-:W-:Y:S01]  /*8620*/  @!P4 FMUL.FTZ R4, R9, -1.4426950216293334961 ;  /* 0xbfb8aa3b0904c820 */ /* 0x000fe20000410000 */
[----:B------:R-:W-:Y:S01]  /*8630*/  @!P6 FMUL.FTZ R0, R19, -1.4426950216293334961 ;  /* 0xbfb8aa3b1300e820 */ /* 0x000fe20000410000 */
[----:B------:R-:W-:Y:S02]  /*8640*/  F2FP.BF16.F32.PACK_AB R11, R81, R94 ;  /* 0x0000005e510b723e */ /* 0x000fe400000010ff */
[----:B------:R-:W-:Y:S01]  /*8650*/  F2FP.BF16.F32.PACK_AB R9, R83, R96 ;  /* 0x000000605309723e */ /* 0x000fe200000010ff */
[----:B------:R2:W4:Y:S01]  /*8660*/  @!P4 MUFU.EX2 R16, R4 ;  /* 0x000000040010c308 */ /* 0x0005220000000800 */
[----:B---3--:R-:W-:Y:S01]  /*8670*/  @!P2 FMUL.FTZ R95, R95, R10 ;  /* 0x0000000a5f5fa220 */ /* 0x008fe20000410000 */
[----:B------:R-:W-:-:S02]  /*8680*/  FSETP.GTU.FTZ.AND P2, PT, R6, 20, PT ;  /* 0x41a000000600780b */ /* 0x000fc40003f5c000 */
[----:B------:R-:W-:-:S04]  /*8690*/  F2FP.BF16.F32.PACK_AB R10, R90, R85 ;  /* 0x000000555a0a723e */ /* 0x000fc800000010ff */
[----:B------:R3:W5:Y:S01]  /*86a0*/  @!P6 MUFU.EX2 R3, R0 ;  /* 0x000000000003e308 */ /* 0x0007620000000800 */
[----:B0-----:R-:W-:Y:S01]  /*86b0*/  @!P1 FMUL.FTZ R97, R97, R20 ;  /* 0x0000001461619220 */ /* 0x001fe20000410000 */
[----:B------:R-:W-:Y:S02]  /*86c0*/  FSETP.GTU.FTZ.AND P1, PT, R5, 20, PT ;  /* 0x41a000000500780b */ /* 0x000fe40003f3c000 */
[----:B--2---:R-:W-:-:S03]  /*86d0*/  F2FP.BF16.F32.PACK_AB R4, R117, R136 ;  /* 0x000000887504723e */ /* 0x004fc600000010ff */
[----:B------:R-:W-:Y:S01]  /*86e0*/  @!P2 FMUL.FTZ R2, R6, -1.4426950216293334961 ;  /* 0xbfb8aa3b0602a820 */ /* 0x000fe20000410000 */
[----:B------:R-:W-:Y:S01]  /*86f0*/  F2FP.BF16.F32.PACK_AB R6, R125, R138 ;  /* 0x0000008a7d06723e */ /* 0x000fe200000010ff */
[----:B---3--:R-:W-:Y:S01]  /*8700*/  @!P3 FMUL.FTZ R0, R8, -1.4426950216293334961 ;  /* 0xbfb8aa3b0800b820 */ /* 0x008fe20000410000 */
[----:B------:R-:W-:Y:S01]  /*8710*/  @!P5 FMUL.FTZ R8, R7, -1.4426950216293334961 ;  /* 0xbfb8aa3b0708d820 */ /* 0x000fe20000410000 */
[----:B------:R-:W-:Y:S01]  /*8720*/  F2FP.BF16.F32.PACK_AB R7, R127, R129 ;  /* 0x000000817f07723e */ /* 0x000fe200000010ff */
[----:B------:R-:W0:Y:S01]  /*8730*/  @!P0 MUFU.RCP R24, R17 ;  /* 0x0000001100188308 */ /* 0x000e220000001000 */
[----:B----4-:R-:W-:Y:S02]  /*8740*/  @!P4 FADD.FTZ R21, R16, 1 ;  /* 0x3f8000001015c421 */ /* 0x010fe40000010000 */
[----:B------:R-:W-:Y:S01]  /*8750*/  @!P1 FMUL.FTZ R18, R5, -1.4426950216293334961 ;  /* 0xbfb8aa3b05129820 */ /* 0x000fe20000410000 */
[----:B------:R-:W-:Y:S01]  /*8760*/  F2FP.BF16.F32.PACK_AB R5, R119, R123 ;  /* 0x0000007b7705723e */ /* 0x000fe200000010ff */
[----:B-----5:R-:W-:-:S03]  /*8770*/  @!P6 FADD.FTZ R3, R3, 1 ;  /* 0x3f8000000303e421 */ /* 0x020fc60000010000 */
[----:B------:R2:W3:Y:S01]  /*8780*/  @!P5 MUFU.EX2 R20, R8 ;  /* 0x000000080014d308 */ /* 0x0004e20000000800 */
[----:B------:R-:W-:Y:S07]  /*8790*/  STS.128 [R58], R4 ;  /* 0x000000043a007388 */ /* 0x000fee0000000c00 */
[----:B------:R4:W5:Y:S01]  /*87a0*/  @!P1 MUFU.EX2 R22, R18 ;  /* 0x0000001200169308 */ /* 0x0009620000000800 */
[----:B--2---:R-:W-:Y:S01]  /*87b0*/  F2FP.BF16.F32.PACK_AB R8, R92, R87 ;  /* 0x000000575c08723e */ /* 0x004fe200000010ff */
[----:B0-----:R-:W-:Y:S01]  /*87c0*/  @!P0 FMUL.FTZ R99, R99, R24 ;  /* 0x0000001863638220 */ /* 0x001fe20000410000 */
[----:B------:R-:W-:-:S03]  /*87d0*/  IADD3 R31, P0, PT, R31, -0x800, RZ ;  /* 0xfffff8001f1f7810 */ /* 0x000fc60007f1e0ff */
[----:B------:R0:W-:Y:S01]  /*87e0*/  STS.128 [R58+0x10], R8 ;  /* 0x000010083a007388 */ /* 0x0001e20000000c00 */
[----:B------:R-:W-:-:S03]  /*87f0*/  NOP ;  /* 0x0000000000007918 */ /* 0x000fc60000000000 */
[----:B----4-:R-:W2:Y:S01]  /*8800*/  LDS.128 R16, [R57] ;  /* 0x0000000039107984 */ /* 0x010ea20000000c00 */
[----:B------:R-:W4:Y:S01]  /*8810*/  @!P2 MUFU.EX2 R2, R2 ;  /* 0x000000020002a308 */ /* 0x000f220000000800 */
[----:B---3--:R-:W-:Y:S01]  /*8820*/  @!P5 FADD.FTZ R20, R20, 1 ;  /* 0x3f8000001414d421 */ /* 0x008fe20000010000 */
[----:B------:R-:W-:Y:S01]  /*8830*/  IADD3.X R32, PT, PT, R32, -0x1, RZ, P0, !PT ;  /* 0xffffffff20207810 */ /* 0x000fe200007fe4ff */
[----:B------:R-:W3:Y:S01]  /*8840*/  LDS.128 R4, [R57+0x200] ;  /* 0x0002000039047984 */ /* 0x000ee20000000c00 */
[----:B-----5:R-:W-:-:S04]  /*8850*/  @!P1 FADD.FTZ R22, R22, 1 ;  /* 0x3f80000016169421 */ /* 0x020fc80000010000 */
[----:B------:R-:W5:Y:S01]  /*8860*/  @!P3 MUFU.EX2 R0, R0 ;  /* 0x000000000000b308 */ /* 0x000f620000000800 */
[----:B0-----:R-:W-:-:S07]  /*8870*/  FADD.FTZ R9, R89, R30 ;  /* 0x0000001e59097221 */ /* 0x001fce0000010000 */
[----:B------:R0:W1:Y:S01]  /*8880*/  @!P6 MUFU.RCP R26, R3 ;  /* 0x00000003001ae308 */ /* 0x0000620000001000 */
[----:B----4-:R-:W-:-:S07]  /*8890*/  @!P2 FADD.FTZ R2, R2, 1 ;  /* 0x3f8000000202a421 */ /* 0x010fce0000010000 */
[----:B------:R4:W2:Y:S01]  /*88a0*/  @!P2 MUFU.RCP R11, R2 ;  /* 0x00000002000ba308 */ /* 0x0008a20000001000 */
[----:B0-----:R-:W-:Y:S01]  /*88b0*/  MOV R3, UR8 ;  /* 0x0000000800037c02 */ /* 0x001fe20008000f00 */
[----:B-----5:R-:W-:-:S06]  /*88c0*/  @!P3 FADD.FTZ R0, R0, 1 ;  /* 0x3f8000000000b421 */ /* 0x020fcc0000010000 */
[----:B------:R-:W0:Y:S01]  /*88d0*/  @!P4 MUFU.RCP R60, R21 ;  /* 0x00000015003cc308 */ /* 0x000e220000001000 */
[----:B----4-:R-:W-:Y:S01]  /*88e0*/  MOV R2, UR9 ;  /* 0x0000000900027c02 */ /* 0x010fe20008000f00 */
[----:B-1----:R-:W-:Y:S01]  /*88f0*/  @!P6 FMUL.FTZ R101, R101, R26 ;  /* 0x0000001a6565e220 */ /* 0x002fe20000410000 */
[----:B------:R-:W1:Y:S03]  /*8900*/  LDCU.64 UR8, c[0x0][0x518] ;  /* 0x0000a300ff0877ac */ /* 0x000e660008000a00 */
[----:B------:R-:W-:Y:S02]  /*8910*/  IMAD.WIDE.U32 R2, R54, 0x10, R2 ;  /* 0x0000001036027825 */ /* 0x000fe400078e0002 */
[----:B------:R4:W5:Y:S02]  /*8920*/  @!P3 MUFU.RCP R23, R0 ;  /* 0x000000000017b308 */ /* 0x0009640000001000 */
[----:B--2---:R-:W-:Y:S01]  /*8930*/  @!P2 FMUL.FTZ R108, R108, R11 ;  /* 0x0000000b6c6ca220 */ /* 0x004fe20000410000 */
[----:B------:R-:W-:Y:S04]  /*8940*/  STG.E.128 desc[UR30][R2.64], R16 ;  /* 0x0000001002007986 */ /* 0x000fe8000c101d1e */
[----:B---3--:R2:W-:Y:S01]  /*8950*/  STG.E.128 desc[UR30][R2.64+0x200], R4 ;  /* 0x0002000402007986 */ /* 0x0085e2000c101d1e */
[----:B------:R3:W2:Y:S01]  /*8960*/  @!P5 MUFU.RCP R21, R20 ;  /* 0x000000140015d308 */ /* 0x0006a20000001000 */
[----:B0-----:R-:W-:Y:S01]  /*8970*/  @!P4 FMUL.FTZ R103, R103, R60 ;  /* 0x0000003c6767c220 */ /* 0x001fe20000410000 */
[----:B----4-:R-:W-:Y:S01]  /*8980*/  FADD.FTZ R0, R9, R98 ;  /* 0x0000006209007221 */ /* 0x010fe20000010000 */
[----:B------:R-:W-:Y:S01]  /*8990*/  BAR.SYNC.DEFER_BLOCKING 0x0 ;  /* 0x0000000000007b1d */ /* 0x000fe20000010000 */
[----:B-1----:R-:W-:-:S02]  /*89a0*/  UIMAD.WIDE.U32 UR6, UR32, UR8, UR6 ;  /* 0x00000008200672a5 */ /* 0x002fc4000f8e0006 */
[----:B------:R-:W-:-:S03]  /*89b0*/  FADD.FTZ R9, R0, R91 ;  /* 0x0000005b00097221 */ /* 0x000fc60000010000 */
[----:B------:R0:W1:Y:S01]  /*89c0*/  @!P1 MUFU.RCP R25, R22 ;  /* 0x0000001600199308 */ /* 0x0000620000001000 */
[----:B-----5:R-:W-:Y:S01]  /*89d0*/  @!P3 FMUL.FTZ R106, R106, R23 ;  /* 0x000000176a6ab220 */ /* 0x020fe20000410000 */
[----:B---3--:R-:W-:Y:S01]  /*89e0*/  F2FP.BF16.F32.PACK_AB R20, R98, R89 ;  /* 0x000000596214723e */ /* 0x008fe200000010ff */
[----:B------:R-:W-:Y:S01]  /*89f0*/  UIMAD UR7, UR32, UR9, UR7 ;  /* 0x00000009200772a4 */ /* 0x000fe2000f8e0207 */
[----:B------:R-:W-:Y:S02]  /*8a00*/  F2FP.BF16.F32.PACK_AB R23, R104, R95 ;  /* 0x0000005f6817723e */ /* 0x000fe400000010ff */
[----:B------:R-:W-:Y:S01]  /*8a10*/  F2FP.BF16.F32.PACK_AB R24, R106, R97 ;  /* 0x000000616a18723e */ /* 0x000fe200000010ff */
[----:B------:R-:W-:Y:S01]  /*8a20*/  UIMAD.WIDE.U32 UR6, UR14, UR10, UR6 ;  /* 0x0000000a0e0672a5 */ /* 0x000fe2000f8e0006 */
[----:B--2---:R-:W-:Y:S01]  /*8a30*/  @!P5 FMUL.FTZ R110, R110, R21 ;  /* 0x000000156e6ed220 */ /* 0x004fe20000410000 */
[----:B------:R-:W-:Y:S01]  /*8a40*/  F2FP.BF16.F32.PACK_AB R21, R100, R91 ;  /* 0x0000005b6415723e */ /* 0x000fe200000010ff */
[----:B------:R-:W-:Y:S01]  /*8a50*/  FADD.FTZ R100, R9, R100 ;  /* 0x0000006409647221 */ /* 0x000fe20000010000 */
[----:B0-----:R-:W-:Y:S01]  /*8a60*/  F2FP.BF16.F32.PACK_AB R22, R102, R93 ;  /* 0x0000005d6616723e */ /* 0x001fe200000010ff */
[----:B------:R-:W-:Y:S01]  /*8a70*/  UIMAD UR8, UR14, UR11, UR7 ;  /* 0x0000000b0e0872a4 */ /* 0x000fe2000f8e0207 */
[----:B------:R-:W-:Y:S01]  /*8a80*/  F2FP.BF16.F32.PACK_AB R26, R110, R101 ;  /* 0x000000656e1a723e */ /* 0x000fe200000010ff */
[----:B------:R-:W-:Y:S01]  /*8a90*/  FADD.FTZ R93, R100, R93 ;  /* 0x0000005d645d7221 */ /* 0x000fe20000010000 */
[----:B------:R-:W-:Y:S01]  /*8aa0*/  ULEA UR7, UP0, UR6, UR34, 0x1 ;  /* 0x0000002206077291 */ /* 0x000fe2000f8008ff */
[----:B-1----:R-:W-:Y:S01]  /*8ab0*/  @!P1 FMUL.FTZ R112, R112, R25 ;  /* 0x0000001970709220 */ /* 0x002fe20000410000 */
[----:B------:R-:W-:Y:S01]  /*8ac0*/  F2FP.BF16.F32.PACK_AB R25, R108, R99 ;  /* 0x000000636c19723e */ /* 0x000fe200000010ff */
[----:B------:R-:W-:Y:S01]  /*8ad0*/  STS.128 [R58], R20 ;  /* 0x000000143a007388 */ /* 0x000fe20000000c00 */
[----:B------:R-:W-:Y:S01]  /*8ae0*/  FADD.FTZ R102, R93, R102 ;  /* 0x000000665d667221 */ /* 0x000fe20000010000 */
[----:B------:R-:W-:Y:S01]  /*8af0*/  ULEA.HI.X UR6, UR6, UR35, UR8, 0x1, UP0 ;  /* 0x0000002306067291 */ /* 0x000fe200080f0c08 */
[----:B------:R-:W-:Y:S01]  /*8b00*/  F2FP.BF16.F32.PACK_AB R27, R112, R103 ;  /* 0x00000067701b723e */ /* 0x000fe200000010ff */
[----:B------:R-:W-:Y:S01]  /*8b10*/  UIADD3 UR28, UP0, UPT, UR28, -0x800, URZ ;  /* 0xfffff8001c1c7890 */ /* 0x000fe2000ff1e0ff */
[----:B------:R-:W-:Y:S01]  /*8b20*/  FADD.FTZ R95, R102, R95 ;  /* 0x0000005f665f7221 */ /* 0x000fe20000010000 */
[----:B------:R-:W-:-:S02]  /*8b30*/  MOV R2, UR7 ;  /* 0x0000000700027c02 */ /* 0x000fc40008000f00 */
[----:B------:R-:W-:Y:S01]  /*8b40*/  STS.128 [R58+0x10], R24 ;  /* 0x000010183a007388 */ /* 0x000fe20000000c00 */
[----:B------:R-:W-:-:S03]  /*8b50*/  NOP ;  /* 0x0000000000007918 */ /* 0x000fc60000000000 */
[----:B------:R-:W0:Y:S01]  /*8b60*/  LDS.128 R16, [R57] ;  /* 0x0000000039107984 */ /* 0x000e220000000c00 */
[----:B------:R-:W-:Y:S01]  /*8b70*/  FADD.FTZ R104, R95, R104 ;  /* 0x000000685f687221 */ /* 0x000fe20000010000 */
[----:B------:R-:W-:Y:S01]  /*8b80*/  MOV R3, UR6 ;  /* 0x0000000600037c02 */ /* 0x000fe20008000f00 */
[----:B------:R-:W-:Y:S01]  /*8b90*/  UIADD3.X UR25, UPT, UPT, UR25, -0x1, URZ, UP0, !UPT ;  /* 0xffffffff19197890 */ /* 0x000fe200087fe4ff */
[----:B------:R-:W1:Y:S01]  /*8ba0*/  LDS.128 R60, [R57+0x200] ;  /* 0x00020000393c7984 */ /* 0x000e620000000c00 */
[----:B------:R-:W-:Y:S01]  /*8bb0*/  FADD.FTZ R97, R104, R97 ;  /* 0x0000006168617221 */ /* 0x000fe20000010000 */
[----:B------:R-:W-:Y:S01]  /*8bc0*/  UISETP.GT.AND UP0, UPT, UR26, 0x1, UPT ;  /* 0x000000011a00788c */ /* 0x000fe2000bf04270 */
[----:B------:R-:W-:Y:S01]  /*8bd0*/  IMAD.WIDE.U32 R2, R54, 0x10, R2 ;  /* 0x0000001036027825 */ /* 0x000fe200078e0002 */
[----:B------:R-:W-:-:S03]  /*8be0*/  UIADD3 UR6, UPT, UPT, UR26, -0x1, URZ ;  /* 0xffffffff1a067890 */ /* 0x000fc6000fffe0ff */
[----:B------:R-:W-:-:S04]  /*8bf0*/  FADD.FTZ R106, R97, R106 ;  /* 0x0000006a616a7221 */ /* 0x000fc80000010000 */
[----:B------:R-:W-:Y:S01]  /*8c00*/  FADD.FTZ R99, R106, R99 ;  /* 0x000000636a637221 */ /* 0x000fe20000010000 */
[----:B------:R-:W-:-:S03]  /*8c10*/  UMOV UR26, UR6 ;  /* 0x00000006001a7c82 */ /* 0x000fc60008000000 */
        /* <DEDUP_REMOVED lines=8> */
.L_x_6038:
        /* <DEDUP_REMOVED lines=41> */
.L_x_6120:
[----:B------:R-:W-:Y:S05]  /*8f30*/  BSYNC.RECONVERGENT B0 ;  /* 0x0000000000007941 */ /* 0x000fea0003800200 */
.L_x_6119:
        /* <DEDUP_REMOVED lines=39> */
.L_x_6122:
[----:B------:R-:W-:Y:S05]  /*91b0*/  BSYNC.RECONVERGENT B0 ;  /* 0x0000000000007941 */ /* 0x000fea0003800200 */
.L_x_6121:
[----:B------:R-:W-:Y:S05]  /*91c0*/  @P0 EXIT ;  /* 0x000000000000094d */ /* 0x000fea0003800000 */
[----:B------:R-:W2:Y:S01]  /*91d0*/  S2UR UR8, SR_CgaCtaId ;  /* 0x00000000000879c3 */ /* 0x000ea20000008800 */
[----:B------:R-:W3:Y:S01]  /*91e0*/  LDCU.64 UR6, c[0x0][0x4e8] ;  /* 0x00009d00ff0677ac */ /* 0x000ee20008000a00 */
[----:B------:R-:W-:Y:S01]  /*91f0*/  BSSY.RECONVERGENT B0, `(.L_x_6123) ;  /* 0x0000027000007945 */ /* 0x000fe20003800200 */
[----:B------:R-:W4:Y:S01]  /*9200*/  LDCU UR9, c[0x0][0x360] ;  /* 0x00006c00ff0977ac */ /* 0x000f220008000800 */
[----:B------:R-:W0:Y:S01]  /*9210*/  LDCU.64 UR10, c[0x0][0x4b0] ;  /* 0x00009600ff0a77ac */ /* 0x000e220008000a00 */
[----:B------:R-:W0:Y:S01]  /*9220*/  LDCU.64 UR16, c[0x0][0x530] ;  /* 0x0000a600ff1077ac */ /* 0x000e220008000a00 */
[----:B------:R-:W0:Y:S01]  /*9230*/  LDCU.64 UR18, c[0x0][0x4f0] ;  /* 0x00009e00ff1277ac */ /* 0x000e220008000a00 */
[----:B---3--:R-:W-:Y:S01]  /*9240*/  UIMAD.WIDE.U32 UR4, UR14, UR6, URZ ;  /* 0x000000060e0472a5 */ /* 0x008fe2000f8e00ff */
[----:B------:R-:W3:Y:S02]  /*9250*/  LDCU.64 UR20, c[0x0][0x540] ;  /* 0x0000a800ff1477ac */ /* 0x000ee40008000a00 */
[----:B------:R-:W-:Y:S01]  /*9260*/  UMOV UR6, 0x400 ;  /* 0x0000040000067882 */ /* 0x000fe20000000000 */
[----:B------:R-:W-:-:S02]  /*9270*/  UIMAD UR14, UR14, UR7, UR5 ;  /* 0x000000070e0e72a4 */ /* 0x000fc4000f8e0205 */
[----:B0-2-4-:R-:W-:-:S12]  /*9280*/  ULEA UR6, UR8, UR6, 0x18 ;  /* 0x0000000608067291 */ /* 0x015fd8000f8ec0ff */
.L_x_6124:
        /* <DEDUP_REMOVED lines=30> */
.L_x_6123:
[----:B------:R-:W-:Y:S05]  /*9470*/  EXIT ;  /* 0x000000000000794d */ /* 0x000fea0003800000 */
.L_x_6077:
[----:B------:R-:W-:Y:S01]  /*9480*/  HFMA2 R189, -RZ, RZ, 0, 5.9604644775390625e-08 ;  /* 0x00000001ffbd7431 */ /* 0x000fe200000001ff */
[----:B------:R-:W-:Y:S02]  /*9490*/  MOV R187, R7 ;  /* 0x0000000700bb7202 */ /* 0x000fe40000000f00 */
[----:B------:R-:W-:Y:S02]  /*94a0*/  MOV R214, RZ ;  /* 0x000000ff00d67202 */ /* 0x000fe40000000f00 */
[----:B------:R-:W-:-:S07]  /*94b0*/  MOV R6, 0xffffffff ;  /* 0xffffffff00067802 */ /* 0x000fce0000000f00 */
[----:B01---5:R-:W-:Y:S05]  /*94c0*/  WARPSYNC.COLLECTIVE R6, `(.L_x_6125) ;  /* 0x0000000006087348 */ /* 0x023fea0003c00000 */
[----:B------:R2:W3:Y:S02]  /*94d0*/  SHFL.UP P6, R5, R187, R189, R214 ;  /* 0x040000bdbb057389 */ /* 0x0004e400000c00d6 */
[----:B0123-5:R-:W-:Y:S05]  /*94e0*/  ENDCOLLECTIVE ;  /* 0x000000000000791b */ /* 0x02ffea0003800000 */
.L_x_6125:
[----:B------:R-:W-:Y:S02]  /*94f0*/  MOV R187, R8 ;  /* 0x0000000800bb7202 */ /* 0x000fe40000000f00 */
[----:B------:R-:W-:-:S07]  /*9500*/  MOV R4, R5 ;  /* 0x0000000500047202 */ /* 0x000fce0000000f00 */
[----:B------:R-:W-:Y:S05]  /*9510*/  WARPSYNC.COLLECTIVE R6, `(.L_x_6126) ;  /* 0x0000000006087348 */ /* 0x000fea0003c00000 */
[----:B------:R0:W1:Y:S02]  /*9520*/  SHFL.UP P6, R5, R187, R189, R214 ;  /* 0x040000bdbb057389 */ /* 0x00006400000c00d6 */
[----:B01----:R-:W-:Y:S05]  /*9530*/  ENDCOLLECTIVE ;  /* 0x000000000000791b */ /* 0x003fea0003800000 */
.L_x_6126:
        /* <DEDUP_REMOVED lines=9> */
.L_x_6127:
[----:B------:R-:W-:Y:S02]  /*95d0*/  MOV R187, R192 ;  /* 0x000000c000bb7202 */ /* 0x000fe40000000f00 */
[----:B------:R-:W-:-:S07]  /*95e0*/  MOV R4, R5 ;  /* 0x0000000500047202 */ /* 0x000fce0000000f00 */
[----:B------:R-:W-:Y:S05]  /*95f0*/  WARPSYNC.COLLECTIVE R6, `(.L_x_6128) ;  /* 0x0000000006087348 */ /* 0x000fea0003c00000 */
[----:B------:R0:W1:Y:S02]  /*9600*/  SHFL.UP P6, R5, R187, R189, R214 ;  /* 0x040000bdbb057389 */ /* 0x00006400000c00d6 */
[----:B01----:R-:W-:Y:S05]  /*9610*/  ENDCOLLECTIVE ;  /* 0x000000000000791b */ /* 0x003fea0003800000 */
.L_x_6128:
        /* <DEDUP_REMOVED lines=8> */
.L_x_6129:
[----:B------:R-:W-:Y:S02]  /*96a0*/  MOV R187, R212 ;  /* 0x000000d400bb7202 */ /* 0x000fe40000000f00 */
[----:B------:R-:W-:-:S07]  /*96b0*/  MOV R4, R5 ;  /* 0x0000000500047202 */ /* 0x000fce0000000f00 */
[----:B------:R-:W-:Y:S05]  /*96c0*/  WARPSYNC.COLLECTIVE R6, `(.L_x_6130) ;  /* 0x0000000006087348 */ /* 0x000fea0003c00000 */
[----:B------:R0:W1:Y:S02]  /*96d0*/  SHFL.UP P6, R5, R187, R189, R214 ;  /* 0x040000bdbb057389 */ /* 0x00006400000c00d6 */
[----:B01----:R-:W-:Y:S05]  /*96e0*/  ENDCOLLECTIVE ;  /* 0x000000000000791b */ /* 0x003fea0003800000 */
.L_x_6130:
        /* <DEDUP_REMOVED lines=8> */
.L_x_6131:
[----:B------:R-:W-:Y:S02]  /*9770*/  MOV R187, R8 ;  /* 0x0000000800bb7202 */ /* 0x000fe40000000f00 */
[----:B------:R-:W-:-:S07]  /*9780*/  MOV R4, R5 ;  /* 0x0000000500047202 */ /* 0x000fce0000000f00 */
[----:B------:R-:W-:Y:S05]  /*9790*/  WARPSYNC.COLLECTIVE R6, `(.L_x_6132) ;  /* 0x0000000006087348 */ /* 0x000fea0003c00000 */
[----:B------:R0:W1:Y:S02]  /*97a0*/  SHFL.UP P6, R5, R187, R189, R214 ;  /* 0x040000bdbb057389 */ /* 0x00006400000c00d6 */
[----:B01----:R-:W-:Y:S05]  /*97b0*/  ENDCOLLECTIVE ;  /* 0x000000000000791b */ /* 0x003fea0003800000 */
.L_x_6132:
        /* <DEDUP_REMOVED lines=8> */
.L_x_6133:
[----:B------:R-:W-:Y:S02]  /*9840*/  MOV R187, R4 ;  /* 0x0000000400bb7202 */ /* 0x000fe40000000f00 */
[----:B------:R-:W-:-:S07]  /*9850*/  MOV R192, R5 ;  /* 0x0000000500c07202 */ /* 0x000fce0000000f00 */
[----:B------:R-:W-:Y:S05]  /*9860*/  WARPSYNC.COLLECTIVE R6, `(.L_x_6134) ;  /* 0x0000000006087348 */ /* 0x000fea0003c00000 */
[----:B------:R0:W1:Y:S02]  /*9870*/  SHFL.UP P6, R5, R187, R189, R214 ;  /* 0x040000bdbb057389 */ /* 0x00006400000c00d6 */
[----:B01----:R-:W-:Y:S05]  /*9880*/  ENDCOLLECTIVE ;  /* 0x000000000000791b */ /* 0x003fea0003800000 */
.L_x_6134:
[----:B------:R-:W-:Y:S05]  /*9890*/  BRA `(.L_x_6135) ;  /* 0xffffffc400847947 */ /* 0x000fea000383ffff */
.L_x_6078:
        /* <DEDUP_REMOVED lines=8> */
.L_x_6137:
[----:B------:R-:W-:Y:S05]  /*9920*/  BSYNC B0 ;  /* 0x0000000000007941 */ /* 0x000fea0003800000 */
.L_x_6136:
[----:B------:R-:W-:Y:S05]  /*9930*/  BRA `(.L_x_6138) ;  /* 0xffffffc400747947 */ /* 0x000fea000383ffff */
.L_x_6079:
        /* <DEDUP_REMOVED lines=8> */
.L_x_6140:
[----:B------:R-:W-:Y:S05]  /*99c0*/  BSYNC B0 ;  /* 0x0000000000007941 */ /* 0x000fea0003800000 */
.L_x_6139:
[----:B------:R-:W-:Y:S05]  /*99d0*/  BRA `(.L_x_6141) ;  /* 0xffffffc400547947 */ /* 0x000fea000383ffff */
.L_x_6080:
        /* <DEDUP_REMOVED lines=8> */
.L_x_6143:
[----:B------:R-:W-:Y:S05]  /*9a60*/  BSYNC B0 ;  /* 0x0000000000007941 */ /* 0x000fea0003800000 */
.L_x_6142:
        /* <DEDUP_REMOVED lines=10> */
.L_x_6144:
[----:B------:R-:W-:Y:S02]  /*9b10*/  MOV R229, 0x1f ;  /* 0x0000001f00e57802 */ /* 0x000fe40000000f00 */
[----:B------:R-:W-:-:S07]  /*9b20*/  MOV R8, R5 ;  /* 0x0000000500087202 */ /* 0x000fce0000000f00 */
[----:B------:R-:W-:Y:S05]  /*9b30*/  WARPSYNC.COLLECTIVE R6, `(.L_x_6145) ;  /* 0x0000000006087348 */ /* 0x000fea0003c00000 */
[----:B------:R0:W1:Y:S02]  /*9b40*/  SHFL.IDX P3, R5, R227, R226, R229 ;  /* 0x000000e2e3057389 */ /* 0x00006400000600e5 */
[----:B01----:R-:W-:Y:S05]  /*9b50*/  ENDCOLLECTIVE ;  /* 0x000000000000791b */ /* 0x003fea0003800000 */
.L_x_6145:
[----:B------:R-:W-:Y:S02]  /*9b60*/  MOV R227, R3 ;  /* 0x0000000300e37202 */ /* 0x000fe40000000f00 */
[----:B------:R-:W-:-:S07]  /*9b70*/  MOV R4, R5 ;  /* 0x0000000500047202 */ /* 0x000fce0000000f00 */
[----:B------:R-:W-:Y:S05]  /*9b80*/  WARPSYNC.COLLECTIVE R6, `(.L_x_6146) ;  /* 0x0000000006087348 */ /* 0x000fea0003c00000 */
[----:B------:R0:W1:Y:S02]  /*9b90*/  SHFL.IDX P3, R5, R227, R226, R229 ;  /* 0x000000e2e3057389 */ /* 0x00006400000600e5 */
[----:B01----:R-:W-:Y:S05]  /*9ba0*/  ENDCOLLECTIVE ;  /* 0x000000000000791b */ /* 0x003fea0003800000 */
.L_x_6146:
[----:B------:R-:W-:Y:S05]  /*9bb0*/  BRA `(.L_x_6147) ;  /* 0xffffffc000f47947 */ /* 0x000fea000383ffff */
.L_x_6082:
        /* <DEDUP_REMOVED lines=10> */
.L_x_6148:
[----:B------:R-:W-:Y:S02]  /*9c60*/  MOV R229, 0x1f ;  /* 0x0000001f00e57802 */ /* 0x000fe40000000f00 */
[----:B------:R-:W-:Y:S02]  /*9c70*/  MOV R231, R5 ;  /* 0x0000000500e77202 */ /* 0x000fe40000000f00 */
[----:B------:R-:W-:-:S07]  /*9c80*/  MOV R2, R7 ;  /* 0x0000000700027202 */ /* 0x000fce0000000f00 */
[----:B------:R-:W-:Y:S05]  /*9c90*/  WARPSYNC.COLLECTIVE R6, `(.L_x_6149) ;  /* 0x0000000006087348 */ /* 0x000fea0003c00000 */
[----:B------:R0:W1:Y:S02]  /*9ca0*/  SHFL.DOWN P2, R7, R231, R228, R233 ;  /* 0x080000e4e7077389 */ /* 0x00006400000400e9 */
[----:B01----:R-:W-:Y:S05]  /*9cb0*/  ENDCOLLECTIVE ;  /* 0x000000000000791b */ /* 0x003fea0003800000 */
.L_x_6149:
        /* <DEDUP_REMOVED lines=10> */
.L_x_6150:
[----:B------:R-:W-:Y:S02]  /*9d60*/  MOV R231, R220 ;  /* 0x000000dc00e77202 */ /* 0x000fe40000000f00 */
[----:B------:R-:W-:-:S07]  /*9d70*/  MOV R2, R7 ;  /* 0x0000000700027202 */ /* 0x000fce0000000f00 */
[----:B------:R-:W-:Y:S05]  /*9d80*/  WARPSYNC.COLLECTIVE R6, `(.L_x_6151) ;  /* 0x0000000006087348 */ /* 0x000fea0003c00000 */
[----:B------:R0:W1:Y:S02]  /*9d90*/  SHFL.DOWN P2, R7, R231, R228, R233 ;  /* 0x080000e4e7077389 */ /* 0x00006400000400e9 */
[----:B01----:R-:W-:Y:S05]  /*9da0*/  ENDCOLLECTIVE ;  /* 0x000000000000791b */ /* 0x003fea0003800000 */
.L_x_6151:
        /* <DEDUP_REMOVED lines=10> */
.L_x_6152:
[----:B------:R-:W-:Y:S02]  /*9e50*/  MOV R231, R220 ;  /* 0x000000dc00e77202 */ /* 0x000fe40000000f00 */
[----:B------:R-:W-:-:S07]  /*9e60*/  MOV R2, R7 ;  /* 0x0000000700027202 */ /* 0x000fce0000000f00 */
[----:B------:R-:W-:Y:S05]  /*9e70*/  WARPSYNC.COLLECTIVE R6, `(.L_x_6153) ;  /* 0x0000000006087348 */ /* 0x000fea0003c00000 */
[----:B------:R0:W1:Y:S02]  /*9e80*/  SHFL.DOWN P2, R7, R231, R228, R233 ;  /* 0x080000e4e7077389 */ /* 0x00006400000400e9 */
[----:B01----:R-:W-:Y:S05]  /*9e90*/  ENDCOLLECTIVE ;  /* 0x000000000000791b */ /* 0x003fea0003800000 */
.L_x_6153:
        /* <DEDUP_REMOVED lines=11> */
.L_x_6154:
[----:B------:R-:W-:Y:S02]  /*9f50*/  MOV R231, R220 ;  /* 0x000000dc00e77202 */ /* 0x000fe40000000f00 */
[----:B------:R-:W-:-:S07]  /*9f60*/  MOV R2, R7 ;  /* 0x0000000700027202 */ /* 0x000fce0000000f00 */
[----:B------:R-:W-:Y:S05]  /*9f70*/  WARPSYNC.COLLECTIVE R6, `(.L_x_6155) ;  /* 0x0000000006087348 */ /* 0x000fea0003c00000 */
[----:B------:R0:W1:Y:S02]  /*9f80*/  SHFL.DOWN P2, R7, R231, R228, R233 ;  /* 0x080000e4e7077389 */ /* 0x00006400000400e9 */
[----:B01----:R-:W-:Y:S05]  /*9f90*/  ENDCOLLECTIVE ;  /* 0x000000000000791b */ /* 0x003fea0003800000 */
.L_x_6155:
        /* <DEDUP_REMOVED lines=11> */
.L_x_6156:
[----:B------:R-:W-:Y:S02]  /*a050*/  MOV R231, R220 ;  /* 0x000000dc00e77202 */ /* 0x000fe40000000f00 */
[----:B------:R-:W-:-:S07]  /*a060*/  MOV R2, R7 ;  /* 0x0000000700027202 */ /* 0x000fce0000000f00 */
[----:B------:R-:W-:Y:S05]  /*a070*/  WARPSYNC.COLLECTIVE R6, `(.L_x_6157) ;  /* 0x0000000006087348 */ /* 0x000fea0003c00000 */
[----:B------:R0:W1:Y:S02]  /*a080*/  SHFL.DOWN P2, R7, R231, R228, R233 ;  /* 0x080000e4e7077389 */ /* 0x00006400000400e9 */
[----:B01----:R-:W-:Y:S05]  /*a090*/  ENDCOLLECTIVE ;  /* 0x000000000000791b */ /* 0x003fea0003800000 */
.L_x_6157:
        /* <DEDUP_REMOVED lines=11> */
.L_x_6158:
[----:B------:R-:W-:Y:S02]  /*a150*/  ISETP.NE.AND P1, PT, R14, 0x1f, PT ;  /* 0x0000001f0e00780c */ /* 0x000fe40003f25270 */
[----:B------:R-:W-:Y:S02]  /*a160*/  MOV R227, R220 ;  /* 0x000000dc00e37202 */ /* 0x000fe40000000f00 */
[----:B------:R-:W-:-:S09]  /*a170*/  MOV R2, R5 ;  /* 0x0000000500027202 */ /* 0x000fd20000000f00 */
[----:B------:R-:W-:Y:S05]  /*a180*/  WARPSYNC.COLLECTIVE R6, `(.L_x_6159) ;  /* 0x0000000006087348 */ /* 0x000fea0003c00000 */
[----:B------:R0:W1:Y:S02]  /*a190*/  SHFL.IDX P3, R5, R227, R226, R229 ;  /* 0x000000e2e3057389 */ /* 0x00006400000600e5 */
[----:B01----:R-:W-:Y:S05]  /*a1a0*/  ENDCOLLECTIVE ;  /* 0x000000000000791b */ /* 0x003fea0003800000 */
.L_x_6159:
[----:B------:R-:W-:Y:S05]  /*a1b0*/  WARPSYNC.COLLECTIVE R6, `(.L_x_6160) ;  /* 0x0000000006087348 */ /* 0x000fea0003c00000 */
[----:B------:R0:W1:Y:S02]  /*a1c0*/  SHFL.DOWN P2, R7, R231, R228, R233 ;  /* 0x080000e4e7077389 */ /* 0x00006400000400e9 */
[----:B01----:R-:W-:Y:S05]  /*a1d0*/  ENDCOLLECTIVE ;  /* 0x000000000000791b */ /* 0x003fea0003800000 */
.L_x_6160:
        /* <DEDUP_REMOVED lines=8> */
.L_x_6161:
[----:B------:R-:W-:-:S07]  /*a260*/  FMUL.FTZ R2, R8, R2 ;  /* 0x0000000208027220 */ /* 0x000fce0000410000 */
[----:B------:R-:W-:Y:S05]  /*a270*/  WARPSYNC.COLLECTIVE R6, `(.L_x_6162) ;  /* 0x0000000006087348 */ /* 0x000fea0003c00000 */
[----:B------:R0:W1:Y:S02]  /*a280*/  SHFL.IDX P3, R5, R227, R226, R229 ;  /* 0x000000e2e3057389 */ /* 0x00006400000600e5 */
[----:B01----:R-:W-:Y:S05]  /*a290*/  ENDCOLLECTIVE ;  /* 0x000000000000791b */ /* 0x003fea0003800000 */
.L_x_6162:
[----:B------:R-:W-:Y:S02]  /*a2a0*/  MOV R227, R9 ;  /* 0x0000000900e37202 */ /* 0x000fe40000000f00 */
[----:B------:R-:W-:Y:S02]  /*a2b0*/  MOV R223, R7 ;  /* 0x0000000700df7202 */ /* 0x000fe40000000f00 */
[----:B------:R-:W-:-:S07]  /*a2c0*/  MOV R224, R5 ;  /* 0x0000000500e07202 */ /* 0x000fce0000000f00 */
[----:B------:R-:W-:Y:S05]  /*a2d0*/  WARPSYNC.COLLECTIVE R6, `(.L_x_6163) ;  /* 0x0000000006087348 */ /* 0x000fea0003c00000 */
[----:B------:R0:W1:Y:S02]  /*a2e0*/  SHFL.IDX P3, R5, R227, R226, R229 ;  /* 0x000000e2e3057389 */ /* 0x00006400000600e5 */
[----:B01----:R-:W-:Y:S05]  /*a2f0*/  ENDCOLLECTIVE ;  /* 0x000000000000791b */ /* 0x003fea0003800000 */
.L_x_6163:
[----:B------:R-:W-:Y:S01]  /*a300*/  MOV R7, R5 ;  /* 0x0000000500077202 */ /* 0x000fe20000000f00 */
[----:B------:R-:W-:Y:S06]  /*a310*/  BRA `(.L_x_6164) ;  /* 0xffffffc000ec7947 */ /* 0x000fec000383ffff */
.L_x_6165:
        /* <DEDUP_REMOVED lines=14> */
.L_x_10467:


//--------------------- .text._Z25selective_scan_bwd_kernelI32Selective_Scan_bwd_kernel_traitsILi64ELi16ELb1ELb1ELb1ELb0ELb0EN3c108BFloat16EfEEv12SSMParamsBwd --------------------------
	.section	.text._Z25selective_scan_bwd_kernelI32Selective_Scan_bwd_kernel_traitsILi64ELi16ELb1ELb1ELb1ELb0ELb0EN3c108BFloat16EfEEv12SSMParamsBwd,"ax",@progbits
	.align	128
        .global         _Z25selective_scan_bwd_kernelI32Selective_Scan_bwd_kernel_traitsILi64ELi16ELb1ELb1ELb1ELb0ELb0EN3c108BFloat16EfEEv12SSMParamsBwd
        .type           _Z25selective_scan_bwd_kernelI32Selective_Scan_bwd_kernel_traitsILi64ELi16ELb1ELb1ELb1ELb0ELb0EN3c108BFloat16EfEEv12SSMParamsBwd,@function
        .size           _Z25selective_scan_bwd_kernelI32Selective_Scan_bwd_kernel_traitsILi64ELi16ELb1ELb1ELb1ELb0ELb0EN3c108BFloat16EfEEv12SSMParamsBwd,(.L_x_10468 - _Z25selective_scan_bwd_kernelI32Selective_Scan_bwd_kernel_traitsILi64ELi16ELb1ELb1ELb1ELb0ELb0EN3c108BFloat16EfEEv12SSMParamsBwd)
        .other          _Z25selective_scan_bwd_kernelI32Selective_Scan_bwd_kernel_traitsILi64ELi16ELb1ELb1ELb1ELb0ELb0EN3c108BFloat16EfEEv12SSMParamsBwd,@"STO_CUDA_ENTRY STV_DEFAULT"
_Z25selective_scan_bwd_kernelI32Selective_Scan_bwd_kernel_traitsILi64ELi16ELb1ELb1ELb1ELb0ELb0EN3c108BFloat16EfEEv12SSMParamsBwd:
.text._Z25selective_scan_bwd_kernelI32Selective_Scan_bwd_kernel_traitsILi64ELi16ELb1ELb1ELb1ELb0ELb0EN3c108BFloat16EfEEv12SSMParamsBwd:
        /* <DEDUP_REMOVED lines=21> */
[----:B------:R-:W0:Y:S01]  /*0150*/  LDCU UR23, c[0x0][0x394] ;  /* 0x00007280ff1777ac */ /* 0x000e220008000800 */
[----:B------:R-:W0:Y:S01]  /*0160*/  LDC.64 R12, c[0x0][0x448] ;  /* 0x00011200ff0c7b82 */ /* 0x000e220000000a00 */
[----:B---3--:R-:W-:Y:S02]  /*0170*/  @UP0 ULEA UR4, UP2, UR26, UR4, 0x2 ;  /* 0x000000041a040291 */ /* 0x008fe4000f8410ff */
[----:B------:R-:W-:Y:S02]  /*0180*/  @UP1 ULEA UR6, UP3, UR26, UR6, 0x2 ;  /* 0x000000061a061291 */ /* 0x000fe4000f8610ff */
[----:B------:R-:W-:Y:S01]  /*0190*/  @UP0 ULEA.HI.X UR5, UR26, UR5, URZ, 0x2, UP2 ;  /* 0x000000051a050291 */ /* 0x000fe200090f14ff */
[----:B-1----:R-:W1:Y:S01]  /*01a0*/  MUFU.RCP R0, R0 ;  /* 0x0000000000007308 */ /* 0x002e620000001000 */
[----:B------:R-:W-:Y:S01]  /*01b0*/  MOV R2, UR4 ;  /* 0x0000000400027c02 */ /* 0x000fe20008000f00 */
[----:B------:R-:W-:Y:S01]  /*01c0*/  @UP1 ULEA.HI.X UR7, UR26, UR7, URZ, 0x2, UP3 ;  /* 0x000000071a071291 */ /* 0x000fe200098f14ff */
[----:B------:R-:W-:Y:S01]  /*01d0*/  MOV R4, UR6 ;  /* 0x0000000600047c02 */ /* 0x000fe20008000f00 */
[----:B------:R-:W3:Y:S01]  /*01e0*/  LDC.64 R14, c[0x0][0x450] ;  /* 0x00011400ff0e7b82 */ /* 0x000ee20000000a00 */
[----:B------:R-:W-:-:S03]  /*01f0*/  MOV R3, UR5 ;  /* 0x0000000500037c02 */ /* 0x000fc60008000f00 */
[----:B------:R-:W-:Y:S02]  /*0200*/  MOV R5, UR7 ;  /* 0x0000000700057c02 */ /* 0x000fe40008000f00 */
[----:B----4-:R-:W5:Y:S01]  /*0210*/  @P0 LDG.E R84, desc[UR24][R2.64] ;  /* 0x0000001802540981 */ /* 0x010f62000c1e1900 */
[----:B-1----:R-:W-:Y:S01]  /*0220*/  IADD3 R6, PT, PT, R0, 0xffffffe, RZ ;  /* 0x0ffffffe00067810 */ /* 0x002fe20007ffe0ff */
[----:B------:R-:W-:Y:S02]  /*0230*/  UIMAD.WIDE.U32 UR4, UR27, UR12, URZ ;  /* 0x0000000c1b0472a5 */ /* 0x000fe4000f8e00ff */
[----:B------:R1:W5:Y:S01]  /*0240*/  @P1 LDG.E R82, desc[UR24][R4.64] ;  /* 0x0000001804521981 */ /* 0x000362000c1e1900 */
[----:B------:R-:W-:Y:S01]  /*0250*/  UIMAD.WIDE.U32 UR8, UR27, UR28, URZ ;  /* 0x0000001c1b0872a5 */ /* 0x000fe2000f8e00ff */
[----:B------:R4:W0:Y:S01]  /*0260*/  F2I.FTZ.U32.TRUNC.NTZ R7, R6 ;  /* 0x0000000600077305 */ /* 0x000822000021f000 */
[----:B------:R-:W-:Y:S01]  /*0270*/  UIMAD UR5, UR27, UR13, UR5 ;  /* 0x0000000d1b0572a4 */ /* 0x000fe2000f8e0205 */
[----:B------:R-:W-:Y:S01]  /*0280*/  HFMA2 R80, -RZ, RZ, 0, 0 ;  /* 0x00000000ff507431 */ /* 0x000fe200000001ff */
[----:B------:R-:W0:Y:S01]  /*0290*/  LDCU.64 UR12, c[0x0][0x498] ;  /* 0x00009300ff0c77ac */ /* 0x000e220008000a00 */
[----:B------:R-:W-:Y:S01]  /*02a0*/  MOV R95, RZ ;  /* 0x000000ff005f7202 */ /* 0x000fe20000000f00 */
[----:B------:R-:W-:Y:S01]  /*02b0*/  UIMAD.WIDE.U32 UR10, UR26, UR14, UR4 ;  /* 0x0000000e1a0a72a5 */ /* 0x000fe2000f8e0004 */
[----:B-1----:R-:W1:Y:S01]  /*02c0*/  LDC.64 R4, c[0x0][0x3c8] ;  /* 0x0000f200ff047b82 */ /* 0x002e620000000a00 */
[----:B----4-:R-:W-:Y:S01]  /*02d0*/  HFMA2 R6, -RZ, RZ, 0, 0 ;  /* 0x00000000ff067431 */ /* 0x010fe200000001ff */
[----:B--2---:R-:W-:-:S04]  /*02e0*/  UISETP.NE.U32.AND UP0, UPT, UR20, URZ, UPT ;  /* 0x000000ff1400728c */ /* 0x004fc8000bf05070 */
[----:B------:R-:W2:Y:S01]  /*02f0*/  LDCU.128 UR4, c[0x0][0x4a0] ;  /* 0x00009400ff0477ac */ /* 0x000ea20008000c00 */
[----:B0-----:R-:W-:Y:S01]  /*0300*/  IADD3 R0, PT, PT, RZ, -R7, RZ ;  /* 0x80000007ff007210 */ /* 0x001fe20007ffe0ff */
[----:B------:R-:W-:Y:S02]  /*0310*/  UIMAD UR22, UR26, UR15, UR11 ;  /* 0x0000000f1a1672a4 */ /* 0x000fe4000f8e020b */
[----:B------:R-:W-:Y:S02]  /*0320*/  UIMAD UR9, UR27, UR29, UR9 ;  /* 0x0000001d1b0972a4 */ /* 0x000fe4000f8e0209 */
[----:B------:R-:W-:Y:S01]  /*0330*/  IMAD R3, R0, R9, RZ ;  /* 0x0000000900037224 */ /* 0x000fe200078e02ff */
[----:B------:R-:W-:Y:S01]  /*0340*/  IABS R0, UR26 ;  /* 0x0000001a00007c13 */ /* 0x000fe20008000000 */
[----:B------:R-:W-:Y:S02]  /*0350*/  UIMAD.WIDE.U32 UR18, UR27, UR12, URZ ;  /* 0x0000000c1b1272a5 */ /* 0x000fe4000f8e00ff */
[----:B------:R-:W-:Y:S01]  /*0360*/  IMAD.HI.U32 R6, R7, R3, R6 ;  /* 0x0000000307067227 */ /* 0x000fe200078e0006 */
[----:B------:R-:W-:-:S02]  /*0370*/  UISETP.NE.AND.EX UP0, UPT, UR21, URZ, UPT, UP0 ;  /* 0x000000ff1500728c */ /* 0x000fc4000bf05300 */
[----:B------:R-:W-:Y:S01]  /*0380*/  UIMAD UR19, UR27, UR13, UR19 ;  /* 0x0000000d1b1372a4 */ /* 0x000fe2000f8e0213 */
[----:B------:R-:W0:Y:S02]  /*0390*/  LDCU.128 UR12, c[0x0][0x460] ;  /* 0x00008c00ff0c77ac */ /* 0x000e240008000c00 */
[----:B------:R-:W-:Y:S01]  /*03a0*/  IMAD.HI.U32 R6, R6, R0, RZ ;  /* 0x0000000006067227 */ /* 0x000fe200078e00ff */
[----:B------:R-:W4:Y:S04]  /*03b0*/  LDCU.64 UR28, c[0x0][0x3b0] ;  /* 0x00007600ff1c77ac */ /* 0x000f280008000a00 */
[----:B------:R-:W-:Y:S01]  /*03c0*/  IADD3 R2, PT, PT, -R6, RZ, RZ ;  /* 0x000000ff06027210 */ /* 0x000fe20007ffe1ff */
[----:B------:R-:W-:Y:S02]  /*03d0*/  UIMAD.WIDE.U32 UR16, UR26, UR30, UR8 ;  /* 0x0000001e1a1072a5 */ /* 0x000fe4000f8e0008 */
[----:B------:R-:W-:-:S02]  /*03e0*/  ULEA UR32, UR23, 0xfffffc00, 0xa ;  /* 0xfffffc0017207891 */ /* 0x000fc4000f8e50ff */
[C---:B------:R-:W-:Y:S01]  /*03f0*/  IMAD R0, R9.reuse, R2, R0 ;  /* 0x0000000209007224 */ /* 0x040fe200078e0200 */
[----:B------:R-:W-:Y:S01]  /*0400*/  LOP3.LUT R2, R8, UR26, RZ, 0x3c, !PT ;  /* 0x0000001a08027c12 */ /* 0x000fe2000f8e3cff */
[----:B------:R-:W-:Y:S02]  /*0410*/  UIMAD UR11, UR26, UR31, UR17 ;  /* 0x0000001f1a0b72a4 */ /* 0x000fe4000f8e0211 */
[----:B------:R-:W-:Y:S01]  /*0420*/  USHF.R.S32.HI UR33, URZ, 0x1f, UR32 ;  /* 0x0000001fff217899 */ /* 0x000fe20008011420 */
[----:B------:R-:W-:Y:S01]  /*0430*/  ISETP.GT.U32.AND P1, PT, R9, R0, PT ;  /* 0x000000000900720c */ /* 0x000fe20003f24070 */
[----:B------:R-:W-:Y:S01]  /*0440*/  UIADD3 UR17, UP3, UPT, UR32, UR16, URZ ;  /* 0x0000001020117290 */ /* 0x000fe2000ff7e0ff */
[----:B------:R-:W-:Y:S01]  /*0450*/  ISETP.GE.AND P2, PT, R2, RZ, PT ;  /* 0x000000ff0200720c */ /* 0x000fe20003f46270 */
[----:B--2---:R-:W-:Y:S01]  /*0460*/  UIMAD.WIDE.U32 UR8, UR26, UR6, URZ ;  /* 0x000000061a0872a5 */ /* 0x004fe2000f8e00ff */
[----:B------:R-:W2:Y:S01]  /*0470*/  @UP0 LDCU UR6, c[0x0][0x384] ;  /* 0x00007080ff0607ac */ /* 0x000ea20008000800 */
[----:B------:R-:W-:Y:S01]  /*0480*/  UIMAD.WIDE.U32 UR18, UR26, UR4, UR18 ;  /* 0x000000041a1272a5 */ /* 0x000fe2000f8e0012 */
[----:B------:R-:W3:Y:S07]  /*0490*/  LDCU.64 UR30, c[0x0][0x3d0] ;  /* 0x00007a00ff1e77ac */ /* 0x000eee0008000a00 */
[----:B------:R-:W-:-:S02]  /*04a0*/  @!P1 IADD3 R0, PT, PT, R0, -R9, RZ ;  /* 0x8000000900009210 */ /* 0x000fc40007ffe0ff */
[----:B------:R-:W-:Y:S01]  /*04b0*/  @!P1 IADD3 R6, PT, PT, R6, 0x1, RZ ;  /* 0x0000000106069810 */ /* 0x000fe20007ffe0ff */
[----:B0-----:R-:W-:Y:S01]  /*04c0*/  ULEA UR16, UP4, UR17, UR14, 0x1 ;  /* 0x0000000e11107291 */ /* 0x001fe2000f8808ff */
[----:B------:R-:W-:Y:S01]  /*04d0*/  ISETP.GE.U32.AND P0, PT, R0, R9, PT ;  /* 0x000000090000720c */ /* 0x000fe20003f06070 */
[----:B------:R-:W-:Y:S01]  /*04e0*/  UIADD3.X UR4, UPT, UPT, UR33, UR11, URZ, UP3, !UPT ;  /* 0x0000000b21047290 */ /* 0x000fe20009ffe4ff */
[----:B------:R-:W-:Y:S01]  /*04f0*/  ISETP.NE.AND P1, PT, R8, RZ, PT ;  /* 0x000000ff0800720c */ /* 0x000fe20003f25270 */
[----:B------:R-:W-:Y:S02]  /*0500*/  UIADD3 UR10, UP1, UPT, UR32, UR10, URZ ;  /* 0x0000000a200a7290 */ /* 0x000fe4000ff3e0ff */
[----:B------:R-:W-:Y:S02]  /*0510*/  UIMAD UR20, UR26, UR5, UR19 ;  /* 0x000000051a1472a4 */ /* 0x000fe4000f8e0213 */
[----:B------:R-:W-:Y:S02]  /*0520*/  ULEA.HI.X UR17, UR17, UR15, UR4, 0x1, UP4 ;  /* 0x0000000f11117291 */ /* 0x000fe4000a0f0c04 */
[----:B------:R-:W-:-:S02]  /*0530*/  ULEA UR21, UP2, UR10, UR12, 0x1 ;  /* 0x0000000c0a157291 */ /* 0x000fc4000f8408ff */
[----:B----4-:R-:W-:Y:S02]  /*0540*/  UIMAD.WIDE.U32 UR4, UR27, UR28, URZ ;  /* 0x0000001c1b0472a5 */ /* 0x010fe4000f8e00ff */
[----:B------:R-:W-:Y:S01]  /*0550*/  @P0 IADD3 R6, PT, PT, R6, 0x1, RZ ;  /* 0x0000000106060810 */ /* 0x000fe20007ffe0ff */
[----:B------:R-:W0:Y:S03]  /*0560*/  @UP0 LDCU UR12, c[0x0][0x38c] ;  /* 0x00007180ff0c07ac */ /* 0x000e260008000800 */
[----:B------:R-:W-:Y:S01]  /*0570*/  MOV R17, R6 ;  /* 0x0000000600117202 */ /* 0x000fe20000000f00 */
[----:B------:R-:W-:Y:S01]  /*0580*/  UIMAD UR5, UR27, UR29, UR5 ;  /* 0x0000001d1b0572a4 */ /* 0x000fe2000f8e0205 */
[----:B------:R-:W4:Y:S02]  /*0590*/  @UP0 LDCU.64 UR28, c[0x0][0x480] ;  /* 0x00009000ff1c07ac */ /* 0x000f240008000a00 */
[----:B------:R-:W-:-:S02]  /*05a0*/  @!P2 IADD3 R17, PT, PT, -R17, RZ, RZ ;  /* 0x000000ff1111a210 */ /* 0x000fc40007ffe1ff */
[----:B------:R-:W-:Y:S01]  /*05b0*/  @!P1 LOP3.LUT R17, RZ, R8, RZ, 0x33, !PT ;  /* 0x00000008ff119212 */ /* 0x000fe200078e33ff */
[----:B------:R-:W-:Y:S02]  /*05c0*/  UIADD3.X UR22, UPT, UPT, UR33, UR22, URZ, UP1, !UPT ;  /* 0x0000001621167290 */ /* 0x000fe40008ffe4ff */
[----:B--2---:R-:W-:Y:S01]  /*05d0*/  @UP0 UIMAD UR6, UR27, UR6, UR26 ;  /* 0x000000061b0602a4 */ /* 0x004fe2000f8e021a */
[----:B------:R-:W-:Y:S01]  /*05e0*/  SHF.R.S32.HI R19, RZ, 0x1f, R17 ;  /* 0x0000001fff137819 */ /* 0x000fe20000011411 */
[----:B------:R-:W-:Y:S02]  /*05f0*/  ULEA.HI.X UR22, UR10, UR13, UR22, 0x1, UP2 ;  /* 0x0000000d0a167291 */ /* 0x000fe400090f0c16 */
[----:B---3--:R-:W-:Y:S02]  /*0600*/  UIMAD.WIDE.U32 UR10, UR27, UR30, URZ ;  /* 0x0000001e1b0a72a5 */ /* 0x008fe4000f8e00ff */
[----:B------:R-:W-:Y:S01]  /*0610*/  @UP0 UIMAD UR6, UR6, UR23, URZ ;  /* 0x00000017060602a4 */ /* 0x000fe2000f8e02ff */
[C---:B------:R-:W-:Y:S01]  /*0620*/  IMAD R2, R19.reuse, R10, RZ ;  /* 0x0000000a13027224 */ /* 0x040fe200078e02ff */
[----:B------:R-:W2:Y:S01]  /*0630*/  LDCU.64 UR14, c[0x0][0x528] ;  /* 0x0000a500ff0e77ac */ /* 0x000ea20008000a00 */
[----:B-1----:R-:W-:-:S02]  /*0640*/  IMAD R0, R19, R4, RZ ;  /* 0x0000000413007224 */ /* 0x002fc400078e02ff */
[C---:B------:R-:W-:Y:S01]  /*0650*/  IMAD R9, R17.reuse, R11, R2 ;  /* 0x0000000b11097224 */ /* 0x040fe200078e0202 */
[----:B------:R-:W-:Y:S01]  /*0660*/  UIMAD UR11, UR27, UR31, UR11 ;  /* 0x0000001f1b0b72a4 */ /* 0x000fe2000f8e020b */
[C---:B------:R-:W-:Y:S01]  /*0670*/  IMAD R7, R17.reuse, R5, R0 ;  /* 0x0000000511077224 */ /* 0x040fe200078e0200 */
[----:B0-----:R-:W-:Y:S01]  /*0680*/  @UP0 UIMAD UR6, UR6, UR12, URZ ;  /* 0x0000000c060602a4 */ /* 0x001fe2000f8e02ff */
[C---:B------:R-:W-:Y:S01]  /*0690*/  IMAD.WIDE.U32 R2, R17.reuse, R4, UR4 ;  /* 0x0000000411027e25 */ /* 0x040fe2000f8e0004 */
[----:B------:R-:W-:Y:S01]  /*06a0*/  UMOV UR4, URZ ;  /* 0x000000ff00047c82 */ /* 0x000fe20008000000 */
[----:B------:R-:W-:Y:S01]  /*06b0*/  UMOV UR5, URZ ;  /* 0x000000ff00057c82 */ /* 0x000fe20008000000 */
[----:B----4-:R-:W-:Y:S01]  /*06c0*/  @UP0 UIMAD.WIDE UR4, UR6, 0x8, UR28 ;  /* 0x00000008060408a5 */ /* 0x010fe2000f8e021c */
[----:B------:R-:W-:Y:S01]  /*06d0*/  IMAD.WIDE.U32 R4, R17, R10, UR10 ;  /* 0x0000000a11047e25 */ /* 0x000fe2000f8e000a */
[----:B------:R-:W-:Y:S01]  /*06e0*/  UISETP.GE.AND UP0, UPT, UR23, 0x1, UPT ;  /* 0x000000011700788c */ /* 0x000fe2000bf06270 */
[----:B------:R-:W-:Y:S01]  /*06f0*/  IADD3 R91, P0, PT, R2, UR32, RZ ;  /* 0x00000020025b7c10 */ /* 0x000fe2000ff1e0ff */
[----:B------:R-:W-:Y:S01]  /*0700*/  UIADD3 UR18, UP1, UPT, UR32, UR18, URZ ;  /* 0x0000001220127290 */ /* 0x000fe2000ff3e0ff */
[----:B------:R-:W-:Y:S01]  /*0710*/  IADD3 R2, PT, PT, R3, R7, RZ ;  /* 0x0000000703027210 */ /* 0x000fe20007ffe0ff */
[----:B------:R-:W-:Y:S01]  /*0720*/  UIMAD UR7, UR26, UR7, UR9 ;  /* 0x000000071a0772a4 */ /* 0x000fe2000f8e0209 */
[----:B------:R-:W-:Y:S01]  /*0730*/  IADD3 R87, P2, PT, R4, UR32, RZ ;  /* 0x0000002004577c10 */ /* 0x000fe2000ff5e0ff */
[----:B------:R-:W-:Y:S01]  /*0740*/  UIADD3.X UR20, UPT, UPT, UR33, UR20, URZ, UP1, !UPT ;  /* 0x0000001421147290 */ /* 0x000fe20008ffe4ff */
[----:B------:R-:W-:Y:S01]  /*0750*/  IADD3 R0, PT, PT, R5, R9, RZ ;  /* 0x0000000905007210 */ /* 0x000fe20007ffe0ff */
[----:B--2---:R-:W-:Y:S01]  /*0760*/  ULEA UR19, UP1, UR18, UR14, 0x1 ;  /* 0x0000000e12137291 */ /* 0x004fe2000f8208ff */
[----:B------:R-:W-:-:S02]  /*0770*/  LEA R93, P1, R91, R12, 0x1 ;  /* 0x0000000c5b5d7211 */ /* 0x000fc400078208ff */
[----:B------:R-:W-:Y:S01]  /*0780*/  LEA R89, P3, R87, R14, 0x1 ;  /* 0x0000000e57597211 */ /* 0x000fe200078608ff */
[----:B------:R-:W-:Y:S01]  /*0790*/  ULEA.HI.X UR20, UR18, UR15, UR20, 0x1, UP1 ;  /* 0x0000000f12147291 */ /* 0x000fe200088f0c14 */
[----:B------:R-:W-:Y:S02]  /*07a0*/  IADD3.X R2, PT, PT, R2, UR33, RZ, P0, !PT ;  /* 0x0000002102027c10 */ /* 0x000fe400087fe4ff */
[----:B------:R-:W-:Y:S02]  /*07b0*/  IADD3.X R0, PT, PT, R0, UR33, RZ, P2, !PT ;  /* 0x0000002100007c10 */ /* 0x000fe400097fe4ff */
[----:B------:R-:W-:Y:S02]  /*07c0*/  LEA.HI.X R91, R91, R13, R2, 0x1, P1 ;  /* 0x0000000d5b5b7211 */ /* 0x000fe400008f0c02 */
        /* <DEDUP_REMOVED lines=9> */
[----:B------:R-:W3:Y:S01]  /*0860*/  LDC.64 R8, c[0x0][0x4d8] ;  /* 0x00013600ff087b82 */ /* 0x000ee20000000a00 */
[----:B------:R-:W4:Y:S01]  /*0870*/  LDCU.64 UR12, c[0x0][0x3a0] ;  /* 0x00007400ff0c77ac */ /* 0x000f220008000a00 */
[----:B------:R-:W-:-:S06]  /*0880*/  UMOV UR6, 0x400 ;  /* 0x0000040000067882 */ /* 0x000fcc0000000000 */
[----:B------:R-:W2:Y:S01]  /*0890*/  S2UR UR18, SR_CgaCtaId ;  /* 0x00000000001279c3 */ /* 0x000ea20000008800 */
[----:B-1----:R-:W-:-:S04]  /*08a0*/  IMAD R0, R19, UR14, RZ ;  /* 0x0000000e13007c24 */ /* 0x002fc8000f8e02ff */
[----:B------:R-:W-:Y:S01]  /*08b0*/  IMAD R59, R17, UR15, R0 ;  /* 0x0000000f113b7c24 */ /* 0x000fe2000f8e0200 */
[----:B------:R-:W-:Y:S01]  /*08c0*/  UMOV UR15, UR22 ;  /* 0x00000016000f7c82 */ /* 0x000fe20008000000 */
[----:B----4-:R-:W-:Y:S01]  /*08d0*/  UIMAD.WIDE.U32 UR10, UR26, UR12, URZ ;  /* 0x0000000c1a0a72a5 */ /* 0x010fe2000f8e00ff */
[----:B------:R-:W1:Y:S01]  /*08e0*/  LDCU UR12, c[0x0][0x394] ;  /* 0x00007280ff0c77ac */ /* 0x000e620008000800 */
[--C-:B0-----:R-:W-:Y:S01]  /*08f0*/  IMAD.WIDE.U32 R2, R6, UR27, R26.reuse ;  /* 0x0000001b06027c25 */ /* 0x101fe2000f8e001a */
[C---:B------:R-:W-:Y:S01]  /*0900*/  SHF.L.U32 R83, R26.reuse, 0x1, RZ ;  /* 0x000000011a537819 */ /* 0x040fe200000006ff */
[----:B------:R-:W-:Y:S01]  /*0910*/  UIMAD UR13, UR26, UR13, UR11 ;  /* 0x0000000d1a0d72a4 */ /* 0x000fe2000f8e020b */
[----:B------:R-:W-:Y:S01]  /*0920*/  IADD3 R11, PT, PT, R26, 0xc0, RZ ;  /* 0x000000c01a0b7810 */ /* 0x000fe20007ffe0ff */
[----:B---3--:R-:W-:Y:S01]  /*0930*/  IMAD.WIDE.U32 R4, R8, UR27, R26 ;  /* 0x0000001b08047c25 */ /* 0x008fe2000f8e001a */
[C---:B------:R-:W-:Y:S02]  /*0940*/  IADD3 R13, PT, PT, R26.reuse, 0x100, RZ ;  /* 0x000001001a0d7810 */ /* 0x040fe40007ffe0ff */
[C---:B------:R-:W-:Y:S01]  /*0950*/  IADD3 R15, PT, PT, R26.reuse, 0x140, RZ ;  /* 0x000001401a0f7810 */ /* 0x040fe20007ffe0ff */
[----:B------:R-:W-:Y:S01]  /*0960*/  IMAD R3, R7, UR27, R3 ;  /* 0x0000001b07037c24 */ /* 0x000fe2000f8e0203 */
[----:B--2---:R-:W-:Y:S01]  /*0970*/  ULEA UR6, UR18, UR6, 0x18 ;  /* 0x0000000612067291 */ /* 0x004fe2000f8ec0ff */
[----:B------:R-:W-:Y:S01]  /*0980*/  IMAD R5, R9, UR27, R5 ;  /* 0x0000001b09057c24 */ /* 0x000fe2000f8e0205 */
[C---:B------:R-:W-:Y:S01]  /*0990*/  IADD3 R7, PT, PT, R26.reuse, 0x40, RZ ;  /* 0x000000401a077810 */ /* 0x040fe20007ffe0ff */
[----:B------:R-:W-:Y:S01]  /*09a0*/  IMAD R6, R19, UR28, RZ ;  /* 0x0000001c13067c24 */ /* 0x000fe2000f8e02ff */
[C---:B------:R-:W-:Y:S01]  /*09b0*/  IADD3 R9, PT, PT, R26.reuse, 0x80, RZ ;  /* 0x000000801a097810 */ /* 0x040fe20007ffe0ff */
[C---:B------:R-:W-:Y:S01]  /*09c0*/  IMAD.WIDE.U32 R24, R17.reuse, UR14, R2 ;  /* 0x0000000e11187c25 */ /* 0x040fe2000f8e0002 */
[C---:B------:R-:W-:Y:S01]  /*09d0*/  IADD3 R19, PT, PT, R26.reuse, 0x1c0, RZ ;  /* 0x000001c01a137810 */ /* 0x040fe20007ffe0ff */
[----:B------:R-:W-:Y:S01]  /*09e0*/  UIADD3 UR18, UPT, UPT, UR6, 0x1080, URZ ;  /* 0x0000108006127890 */ /* 0x000fe2000fffe0ff */
[C---:B------:R-:W-:Y:S01]  /*09f0*/  IADD3 R21, PT, PT, R26.reuse, 0x240, RZ ;  /* 0x000002401a157810 */ /* 0x040fe20007ffe0ff */
[C---:B------:R-:W-:Y:S01]  /*0a00*/  IMAD R39, R17.reuse, UR29, R6 ;  /* 0x0000001d11277c24 */ /* 0x040fe2000f8e0206 */
[C---:B------:R-:W-:Y:S01]  /*0a10*/  IADD3 R23, PT, PT, R26.reuse, 0x280, RZ ;  /* 0x000002801a177810 */ /* 0x040fe20007ffe0ff */
[----:B------:R-:W-:Y:S01]  /*0a20*/  IMAD.WIDE.U32 R2, R17, UR28, R4 ;  /* 0x0000001c11027c25 */ /* 0x000fe2000f8e0004 */
[C---:B------:R-:W-:Y:S01]  /*0a30*/  SHF.L.U32 R5, R26.reuse, 0x4, RZ ;  /* 0x000000041a057819 */ /* 0x040fe200000006ff */
        /* <DEDUP_REMOVED lines=8> */
[----:B------:R-:W-:Y:S02]  /*0ac0*/  LOP3.LUT R83, R83, 0x7c0, RZ, 0xc0, !PT ;  /* 0x000007c053537812 */ /* 0x000fe400078ec0ff */
[C---:B------:R-:W-:Y:S02]  /*0ad0*/  LEA R81, R26.reuse, UR6, 0x3 ;  /* 0x000000061a517c11 */ /* 0x040fe4000f8e18ff */
        /* <DEDUP_REMOVED lines=17> */
[----:B------:R-:W-:Y:S02]  /*0bf0*/  LEA.HI R62, R85, R26, RZ, 0x1b ;  /* 0x0000001a553e7211 */ /* 0x000fe400078fd8ff */
[C---:B------:R-:W-:Y:S02]  /*0c00*/  LOP3.LUT R164, R26.reuse, 0x1f, RZ, 0xc0, !PT ;  /* 0x0000001f1aa47812 */ /* 0x040fe400078ec0ff */
[----:B------:R-:W-:Y:S02]  /*0c10*/  LOP3.LUT R61, R83, 0x1f, R26, 0xf8, !PT ;  /* 0x0000001f533d7812 */ /* 0x000fe400078ef81a */
[----:B------:R-:W-:Y:S02]  /*0c20*/  LEA R60, R26, R81, 0x3 ;  /* 0x000000511a3c7211 */ /* 0x000fe400078e18ff */
[----:B------:R-:W-:-:S02]  /*0c30*/  IADD3 R59, PT, PT, R25, R59, RZ ;  /* 0x0000003b193b7210 */ /* 0x000fc40007ffe0ff */
[----:B------:R-:W-:Y:S02]  /*0c40*/  IADD3 R58, PT, PT, R3, R39, RZ ;  /* 0x00000027033a7210 */ /* 0x000fe40007ffe0ff */
        /* <DEDUP_REMOVED lines=18> */
[----:B------:R-:W-:Y:S01]  /*0d70*/  UMOV UR18, UR19 ;  /* 0x0000001300127c82 */ /* 0x000fe20008000000 */
[----:B-1----:R-:W-:-:S05]  /*0d80*/  UMOV UR19, UR20 ;  /* 0x0000001400137c82 */ /* 0x002fca0008000000 */
.L_x_6213:
        /* <DEDUP_REMOVED lines=28> */
[----:B---3--:R-:W-:Y:S04]  /*0f50*/  STS.128 [R57], R36 ;  /* 0x0000002439007388 */ /* 0x008fe80000000c00 */
[----:B----4-:R3:W-:Y:S01]  /*0f60*/  STS.128 [R57+0x200], R40 ;  /* 0x0002002839007388 */ /* 0x0107e20000000c00 */
        /* <DEDUP_REMOVED lines=13> */
[----:B---3--:R-:W-:Y:S02]  /*1040*/  CS2R R42, SRZ ;  /* 0x00000000002a7805 */ /* 0x008fe4000001ff00 */
[----:B------:R-:W-:-:S02]  /*1050*/  SHF.L.U32 R134, R33, 0x10, RZ ;  /* 0x0000001021867819 */ /* 0x000fc400000006ff */
[----:B------:R-:W-:Y:S02]  /*1060*/  CS2R R40, SRZ ;  /* 0x0000000000287805 */ /* 0x000fe4000001ff00 */
[----:B------:R-:W-:Y:S02]  /*1070*/  SHF.L.U32 R118, R118, 0x10, RZ ;  /* 0x0000001076767819 */ /* 0x000fe400000006ff */
[C---:B------:R-:W-:Y:S02]  /*1080*/  PRMT R112, R34.reuse, 0x7632, R112 ;  /* 0x0000763222707816 */ /* 0x040fe40000000070 */
[----:B------:R-:W-:Y:S02]  /*1090*/  SHF.L.U32 R132, R34, 0x10, RZ ;  /* 0x0000001022847819 */ /* 0x000fe400000006ff */
[----:B------:R-:W-:Y:S02]  /*10a0*/  SHF.L.U32 R112, R112, 0x10, RZ ;  /* 0x0000001070707819 */ /* 0x000fe400000006ff */
[----:B------:R-:W-:-:S02]  /*10b0*/  PRMT R110, R35, 0x7632, R110 ;  /* 0x00007632236e7816 */ /* 0x000fc4000000006e */
[----:B------:R-:W-:Y:S02]  /*10c0*/  SHF.L.U32 R130, R35, 0x10, RZ ;  /* 0x0000001023827819 */ /* 0x000fe400000006ff */
[----:B------:R-:W-:Y:S02]  /*10d0*/  SHF.L.U32 R110, R110, 0x10, RZ ;  /* 0x000000106e6e7819 */ /* 0x000fe400000006ff */
[C---:B--2---:R-:W-:Y:S02]  /*10e0*/  PRMT R108, R20.reuse, 0x7632, R108 ;  /* 0x00007632146c7816 */ /* 0x044fe4000000006c */
[----:B------:R-:W-:Y:S02]  /*10f0*/  SHF.L.U32 R128, R20, 0x10, RZ ;  /* 0x0000001014807819 */ /* 0x000fe400000006ff */
[----:B------:R-:W-:Y:S02]  /*1100*/  SHF.L.U32 R108, R108, 0x10, RZ ;  /* 0x000000106c6c7819 */ /* 0x000fe400000006ff */
[----:B------:R-:W-:-:S02]  /*1110*/  PRMT R106, R21, 0x7632, R106 ;  /* 0x00007632156a7816 */ /* 0x000fc4000000006a */
[----:B------:R-:W-:Y:S02]  /*1120*/  SHF.L.U32 R126, R21, 0x10, RZ ;  /* 0x00000010157e7819 */ /* 0x000fe400000006ff */
[----:B------:R-:W-:Y:S02]  /*1130*/  SHF.L.U32 R106, R106, 0x10, RZ ;  /* 0x000000106a6a7819 */ /* 0x000fe400000006ff */
[C---:B------:R-:W-:Y:S02]  /*1140*/  PRMT R104, R22.reuse, 0x7632, R104 ;  /* 0x0000763216687816 */ /* 0x040fe40000000068 */
[----:B------:R-:W-:Y:S02]  /*1150*/  SHF.L.U32 R124, R22, 0x10, RZ ;  /* 0x00000010167c7819 */ /* 0x000fe400000006ff */
[----:B------:R-:W-:Y:S02]  /*1160*/  SHF.L.U32 R104, R104, 0x10, RZ ;  /* 0x0000001068687819 */ /* 0x000fe400000006ff */
[----:B------:R-:W-:-:S02]  /*1170*/  PRMT R102, R23, 0x7632, R102 ;  /* 0x0000763217667816 */ /* 0x000fc40000000066 */
[----:B------:R-:W-:Y:S02]  /*1180*/  SHF.L.U32 R122, R23, 0x10, RZ ;  /* 0x00000010177a7819 */ /* 0x000fe400000006ff */
[----:B------:R-:W-:Y:S01]  /*1190*/  SHF.L.U32 R102, R102, 0x10, RZ ;  /* 0x0000001066667819 */ /* 0x000fe200000006ff */
[----:B----4-:R0:W-:Y:S04]  /*11a0*/  STS.128 [R57], R44 ;  /* 0x0000002c39007388 */ /* 0x0101e80000000c00 */
[----:B------:R1:W-:Y:S01]  /*11b0*/  STS.128 [R57+0x200], R48 ;  /* 0x0002003039007388 */ /* 0x0003e20000000c00 */
[----:B------:R-:W-:-:S03]  /*11c0*/  NOP ;  /* 0x0000000000007918 */ /* 0x000fc60000000000 */
[----:B------:R-:W2:Y:S04]  /*11d0*/  LDS.128 R16, [R56] ;  /* 0x0000000038107984 */ /* 0x000ea80000000c00 */
[----:B------:R-:W3:Y:S01]  /*11e0*/  LDS.128 R12, [R56+0x10] ;  /* 0x00001000380c7984 */ /* 0x000ee20000000c00 */
[----:B0-----:R-:W-:Y:S02]  /*11f0*/  CS2R R46, SRZ ;  /* 0x00000000002e7805 */ /* 0x001fe4000001ff00 */
[----:B------:R-:W-:Y:S02]  /*1200*/  CS2R R44, SRZ ;  /* 0x00000000002c7805 */ /* 0x000fe4000001ff00 */
[----:B-1----:R-:W-:Y:S02]  /*1210*/  CS2R R50, SRZ ;  /* 0x0000000000327805 */ /* 0x002fe4000001ff00 */
[----:B------:R-:W-:-:S02]  /*1220*/  CS2R R48, SRZ ;  /* 0x0000000000307805 */ /* 0x000fc4000001ff00 */
[C---:B--2---:R-:W-:Y:S02]  /*1230*/  PRMT R131, R16.reuse, 0x7632, R131 ;  /* 0x0000763210837816 */ /* 0x044fe40000000083 */
[----:B------:R-:W-:Y:S02]  /*1240*/  SHF.L.U32 R147, R16, 0x10, RZ ;  /* 0x0000001010937819 */ /* 0x000fe400000006ff */
[----:B------:R-:W-:Y:S02]  /*1250*/  SHF.L.U32 R131, R131, 0x10, RZ ;  /* 0x0000001083837819 */ /* 0x000fe400000006ff */
[----:B------:R-:W-:Y:S01]  /*1260*/  PRMT R129, R17, 0x7632, R129 ;  /* 0x0000763211817816 */ /* 0x000fe20000000081 */
[----:B------:R-:W-:Y:S01]  /*1270*/  FFMA.FTZ R80, R147, R136, R80 ;  /* 0x0000008893507223 */ /* 0x000fe20000010050 */
[----:B------:R-:W-:Y:S01]  /*1280*/  SHF.L.U32 R145, R17, 0x10, RZ ;  /* 0x0000001011917819 */ /* 0x000fe200000006ff */
[----:B-----5:R-:W-:Y:S01]  /*1290*/  FMUL.FTZ R105, R147, R84 ;  /* 0x0000005493697220 */ /* 0x020fe20000410000 */
[----:B------:R-:W-:Y:S01]  /*12a0*/  SHF.L.U32 R129, R129, 0x10, RZ ;  /* 0x0000001081817819 */ /* 0x000fe200000006ff */
[----:B------:R-:W-:Y:S01]  /*12b0*/  FFMA.FTZ R80, R131, R120, R80 ;  /* 0x0000007883507223 */ /* 0x000fe20000010050 */
[C---:B------:R-:W-:Y:S01]  /*12c0*/  PRMT R127, R18.reuse, 0x7632, R127 ;  /* 0x00007632127f7816 */ /* 0x040fe2000000007f */
[C---:B------:R-:W-:Y:S01]  /*12d0*/  FMUL.FTZ R107, R145.reuse, R84 ;  /* 0x00000054916b7220 */ /* 0x040fe20000410000 */
[----:B------:R-:W-:Y:S01]  /*12e0*/  SHF.L.U32 R143, R18, 0x10, RZ ;  /* 0x00000010128f7819 */ /* 0x000fe200000006ff */
[----:B------:R-:W-:Y:S01]  /*12f0*/  FFMA.FTZ R80, R145, R134, R80 ;  /* 0x0000008691507223 */ /* 0x000fe20000010050 */
[----:B------:R-:W-:Y:S01]  /*1300*/  SHF.L.U32 R127, R127, 0x10, RZ ;  /* 0x000000107f7f7819 */ /* 0x000fe200000006ff */
[----:B------:R-:W-:Y:S01]  /*1310*/  FMUL.FTZ R94, R131, R84 ;  /* 0x00000054835e7220 */ /* 0x000fe20000410000 */
[----:B------:R-:W-:Y:S01]  /*1320*/  PRMT R125, R19, 0x7632, R125 ;  /* 0x00007632137d7816 */ /* 0x000fe2000000007d */
[----:B------:R-:W-:Y:S01]  /*1330*/  FFMA.FTZ R80, R129, R118, R80 ;  /* 0x0000007681507223 */ /* 0x000fe20000010050 */
[----:B------:R-:W-:Y:S01]  /*1340*/  SHF.L.U32 R141, R19, 0x10, RZ ;  /* 0x00000010138d7819 */ /* 0x000fe200000006ff */
[----:B------:R-:W-:Y:S01]  /*1350*/  FMUL.FTZ R109, R143, R84 ;  /* 0x000000548f6d7220 */ /* 0x000fe20000410000 */
[----:B------:R-:W-:Y:S01]  /*1360*/  SHF.L.U32 R125, R125, 0x10, RZ ;  /* 0x000000107d7d7819 */ /* 0x000fe200000006ff */
[----:B------:R-:W-:Y:S01]  /*1370*/  FFMA.FTZ R80, R143, R132, R80 ;  /* 0x000000848f507223 */ /* 0x000fe20000010050 */
[C---:B---3--:R-:W-:Y:S01]  /*1380*/  PRMT R123, R12.reuse, 0x7632, R123 ;  /* 0x000076320c7b7816 */ /* 0x048fe2000000007b */
[----:B------:R-:W-:Y:S01]  /*1390*/  FMUL.FTZ R119, R141, R84 ;  /* 0x000000548d777220 */ /* 0x000fe20000410000 */
        /* <DEDUP_REMOVED lines=25> */
[C---:B------:R-:W-:Y:S01]  /*1530*/  FFMA.FTZ R80, R121.reuse, R106, R80 ;  /* 0x0000006a79507223 */ /* 0x040fe20000010050 */
[-C--:B------:R-:W-:Y:S01]  /*1540*/  FMUL.FTZ R88, R121, R84.reuse ;  /* 0x0000005479587220 */ /* 0x080fe20000410000 */
[-C--:B------:R-:W-:Y:S01]  /*1550*/  FMUL.FTZ R90, R113, R84.reuse ;  /* 0x00000054715a7220 */ /* 0x080fe20000410000 */
[----:B------:R-:W-:Y:S01]  /*1560*/  FMUL.FTZ R92, R111, R84 ;  /* 0x000000546f5c7220 */ /* 0x000fe20000410000 */
[----:B------:R-:W-:-:S04]  /*1570*/  FFMA.FTZ R80, R135, R124, R80 ;  /* 0x0000007c87507223 */ /* 0x000fc80000010050 */
[----:B------:R-:W-:-:S04]  /*1580*/  FFMA.FTZ R80, R113, R104, R80 ;  /* 0x0000006871507223 */ /* 0x000fc80000010050 */
[----:B------:R-:W-:-:S04]  /*1590*/  FFMA.FTZ R80, R133, R122, R80 ;  /* 0x0000007a85507223 */ /* 0x000fc80000010050 */
[----:B------:R-:W-:Y:S01]  /*15a0*/  FFMA.FTZ R80, R111, R102, R80 ;  /* 0x000000666f507223 */ /* 0x000fe20000010050 */
[----:B------:R-:W-:Y:S06]  /*15b0*/  BAR.SYNC.DEFER_BLOCKING 0x0 ;  /* 0x0000000000007b1d */ /* 0x000fec0000010000 */
[----:B------:R-:W-:Y:S05]  /*15c0*/  BRA.U !UP0, `(.L_x_6167) ;  /* 0x0000003508907547 */ /* 0x000fea000b800000 */
[----:B------:R-:W0:Y:S01]  /*15d0*/  LDC R156, c[0x0][0x388] ;  /* 0x0000e200ff9c7b82 */ /* 0x000e220000000800 */
[----:B------:R-:W-:Y:S01]  /*15e0*/  UIADD3 UR6, UPT, UPT, UR12, -0x1, URZ ;  /* 0xffffffff0c067890 */ /* 0x000fe2000fffe0ff */
[C---:B------:R-:W-:Y:S01]  /*15f0*/  PRMT R0, R8.reuse, 0x7632, R0 ;  /* 0x0000763208007816 */ /* 0x040fe20000000000 */
[----:B------:R-:W-:Y:S01]  /*1600*/  UISETP.NE.AND UP0, UPT, UR12, 0x1, UPT ;  /* 0x000000010c00788c */ /* 0x000fe2000bf05270 */
[----:B------:R-:W-:Y:S01]  /*1610*/  SHF.L.U32 R13, R8, 0x10, RZ ;  /* 0x00000010080d7819 */ /* 0x000fe200000006ff */
[----:B------:R-:W-:Y:S01]  /*1620*/  USHF.L.U32 UR6, UR6, 0xa, URZ ;  /* 0x0000000a06067899 */ /* 0x000fe200080006ff */
[C---:B------:R-:W-:Y:S01]  /*1630*/  PRMT R12, R10.reuse, 0x7632, R12 ;  /* 0x000076320a0c7816 */ /* 0x040fe2000000000c */
[----:B------:R-:W-:Y:S01]  /*1640*/  HFMA2 R55, -RZ, RZ, 0, 0 ;  /* 0x00000000ff377431 */ /* 0x000fe200000001ff */
[----:B------:R-:W1:Y:S01]  /*1650*/  LDC.64 R114, c[0x0][0x3c0] ;  /* 0x0000f000ff727b82 */ /* 0x000e620000000a00 */
[----:B------:R-:W-:Y:S01]  /*1660*/  SHF.L.U32 R15, R10, 0x10, RZ ;  /* 0x000000100a0f7819 */ /* 0x000fe200000006ff */
[----:B------:R-:W-:Y:S01]  /*1670*/  FADD.FTZ R154, R13, R82 ;  /* 0x000000520d9a7221 */ /* 0x000fe20000010000 */
[C---:B------:R-:W-:Y:S01]  /*1680*/  PRMT R14, R4.reuse, 0x7632, R14 ;  /* 0x00007632040e7816 */ /* 0x040fe2000000000e */
[----:B------:R-:W2:Y:S01]  /*1690*/  LDCU UR32, c[0x0][0x394] ;  /* 0x00007280ff2077ac */ /* 0x000ea20008000800 */
[----:B------:R-:W-:Y:S01]  /*16a0*/  SHF.L.U32 R17, R4, 0x10, RZ ;  /* 0x0000001004117819 */ /* 0x000fe200000006ff */
[----:B------:R-:W-:Y:S01]  /*16b0*/  FADD.FTZ R150, R15, R82 ;  /* 0x000000520f967221 */ /* 0x000fe20000010000 */
[C---:B------:R-:W-:Y:S01]  /*16c0*/  PRMT R16, R6.reuse, 0x7632, R16 ;  /* 0x0000763206107816 */ /* 0x040fe20000000010 */
[----:B------:R-:W3:Y:S01]  /*16d0*/  LDC.64 R28, c[0x0][0x440] ;  /* 0x00011000ff1c7b82 */ /* 0x000ee20000000a00 */
[----:B------:R-:W-:Y:S01]  /*16e0*/  SHF.L.U32 R19, R6, 0x10, RZ ;  /* 0x0000001006137819 */ /* 0x000fe200000006ff */
[----:B------:R-:W-:Y:S01]  /*16f0*/  FADD.FTZ R146, R17, R82 ;  /* 0x0000005211927221 */ /* 0x000fe20000010000 */
[----:B------:R-:W-:Y:S01]  /*1700*/  PRMT R8, R9, 0x7632, R8 ;  /* 0x0000763209087816 */ /* 0x000fe20000000008 */
[----:B------:R-:W4:Y:S01]  /*1710*/  LDCU UR33, c[0x0][0x38c] ;  /* 0x00007180ff2177ac */ /* 0x000f220008000800 */
[----:B------:R-:W-:Y:S01]  /*1720*/  PRMT R10, R11, 0x7632, R10 ;  /* 0x000076320b0a7816 */ /* 0x000fe2000000000a */
[----:B------:R-:W-:Y:S01]  /*1730*/  FADD.FTZ R142, R19, R82 ;  /* 0x00000052138e7221 */ /* 0x000fe20000010000 */
[----:B------:R-:W-:Y:S01]  /*1740*/  PRMT R4, R5, 0x7632, R4 ;  /* 0x0000763205047816 */ /* 0x000fe20000000004 */
[----:B------:R-:W0:Y:S01]  /*1750*/  LDC.64 R30, c[0x0][0x3a8] ;  /* 0x0000ea00ff1e7b82 */ /* 0x000e220000000a00 */
[----:B------:R-:W-:Y:S01]  /*1760*/  PRMT R6, R7, 0x7632, R6 ;  /* 0x0000763207067816 */ /* 0x000fe20000000006 */
[----:B------:R-:W0:Y:S01]  /*1770*/  LDCU.64 UR28, c[0x0][0x538] ;  /* 0x0000a700ff1c77ac */ /* 0x000e220008000a00 */
[----:B------:R-:W-:-:S02]  /*1780*/  SHF.L.U32 R9, R9, 0x10, RZ ;  /* 0x0000001009097819 */ /* 0x000fc400000006ff */
[----:B------:R-:W-:Y:S01]  /*1790*/  SHF.L.U32 R11, R11, 0x10, RZ ;  /* 0x000000100b0b7819 */ /* 0x000fe200000006ff */
[----:B------:R-:W0:Y:S01]  /*17a0*/  LDCU.64 UR30, c[0x0][0x540] ;  /* 0x0000a800ff1e77ac */ /* 0x000e220008000a00 */
[----:B------:R-:W-:Y:S01]  /*17b0*/  SHF.L.U32 R5, R5, 0x10, RZ ;  /* 0x0000001005057819 */ /* 0x000fe200000006ff */
[----:B------:R-:W0:Y:S01]  /*17c0*/  LDC.64 R116, c[0x0][0x3e0] ;  /* 0x0000f800ff747b82 */ /* 0x000e220000000a00 */
[----:B------:R-:W-:Y:S01]  /*17d0*/  SHF.L.U32 R7, R7, 0x10, RZ ;  /* 0x0000001007077819 */ /* 0x000fe200000006ff */
[--C-:B------:R-:W-:Y:S01]  /*17e0*/  FADD.FTZ R152, R9, R82.reuse ;  /* 0x0000005209987221 */ /* 0x100fe20000010000 */
[----:B------:R-:W-:Y:S01]  /*17f0*/  SHF.L.U32 R163, R0, 0x10, RZ ;  /* 0x0000001000a37819 */ /* 0x000fe200000006ff */
[--C-:B------:R-:W-:Y:S01]  /*1800*/  FADD.FTZ R148, R11, R82.reuse ;  /* 0x000000520b947221 */ /* 0x100fe20000010000 */
[----:B------:R-:W-:Y:S01]  /*1810*/  SHF.L.U32 R161, R8, 0x10, RZ ;  /* 0x0000001008a17819 */ /* 0x000fe200000006ff */
[--C-:B------:R-:W-:Y:S01]  /*1820*/  FADD.FTZ R144, R5, R82.reuse ;  /* 0x0000005205907221 */ /* 0x100fe20000010000 */
        /* <DEDUP_REMOVED lines=12> */
[----:B------:R-:W-:Y:S01]  /*18f0*/  PLOP3.LUT P2, PT, PT, PT, UP0, 0x80, 0x8 ;  /* 0x000000000008781c */ /* 0x000fe20003f4f008 */
[--C-:B------:R-:W-:Y:S01]  /*1900*/  FADD.FTZ R157, R157, R82.reuse ;  /* 0x000000529d9d7221 */ /* 0x100fe20000010000 */
[----:B------:R-:W-:Y:S01]  /*1910*/  IADD3 R36, P0, PT, R24, UR6, RZ ;  /* 0x0000000618247c10 */ /* 0x000fe2000ff1e0ff */
[--C-:B------:R-:W-:Y:S01]  /*1920*/  FADD.FTZ R155, R155, R82.reuse ;  /* 0x000000529b9b7221 */ /* 0x100fe20000010000 */
[----:B------:R-:W-:Y:S01]  /*1930*/  IADD3 R38, P1, PT, R2, UR6, RZ ;  /* 0x0000000602267c10 */ /* 0x000fe2000ff3e0ff */
[--C-:B------:R-:W-:Y:S01]  /*1940*/  FADD.FTZ R153, R153, R82.reuse ;  /* 0x0000005299997221 */ /* 0x100fe20000010000 */
[----:B------:R-:W-:Y:S01]  /*1950*/  ISETP.EQ.AND P2, PT, R164, RZ, P2 ;  /* 0x000000ffa400720c */ /* 0x000fe20001742270 */
[--C-:B------:R-:W-:Y:S01]  /*1960*/  FADD.FTZ R151, R151, R82.reuse ;  /* 0x0000005297977221 */ /* 0x100fe20000010000 */
[----:B------:R-:W-:Y:S01]  /*1970*/  FADD.FTZ R149, R149, R82 ;  /* 0x0000005295957221 */ /* 0x000fe20000010000 */
[----:B------:R-:W-:Y:S01]  /*1980*/  IADD3.X R37, PT, PT, RZ, R59, RZ, P0, !PT ;  /* 0x0000003bff257210 */ /* 0x000fe200007fe4ff */
[----:B------:R-:W-:Y:S01]  /*1990*/  UMOV UR6, URZ ;  /* 0x000000ff00067c82 */ /* 0x000fe20008000000 */
[----:B-12-4-:R-:W-:-:S08]  /*19a0*/  IADD3.X R39, PT, PT, RZ, R58, RZ, P1, !PT ;  /* 0x0000003aff277210 */ /* 0x016fd00000ffe4ff */
.L_x_6212:
[----:B------:R-:W-:-:S04]  /*19b0*/  IMAD.WIDE.U32 R4, R114, UR6, RZ ;  /* 0x0000000672047c25 */ /* 0x000fc8000f8e00ff */
[----:B-1----:R-:W-:Y:S01]  /*19c0*/  IMAD R0, R115, UR6, R5 ;  /* 0x0000000673007c24 */ /* 0x002fe2000f8e0205 */
[----:B------:R-:W-:-:S04]  /*19d0*/  LEA R16, P0, R4, R93, 0x1 ;  /* 0x0000005d04107211 */ /* 0x000fc800078008ff */
[----:B------:R-:W-:-:S03]  /*19e0*/  LEA.HI.X R17, R4, R91, R0, 0x1, P0 ;  /* 0x0000005b04117211 */ /* 0x000fc600000f0c00 */
[----:B------:R-:W-:-:S05]  /*19f0*/  IMAD.WIDE.U32 R16, R61, 0x10, R16 ;  /* 0x000000103d107825 */ /* 0x000fca00078e0010 */
[----:B--2---:R-:W2:Y:S04]  /*1a00*/  LDG.E.128 R4, desc[UR24][R16.64] ;  /* 0x0000001810047981 */ /* 0x004ea8000c1e1d00 */
[----:B0---4-:R-:W4:Y:S01]  /*1a10*/  LDG.E.128 R8, desc[UR24][R16.64+0x200] ;  /* 0x0002001810087981 */ /* 0x011f22000c1e1d00 */
[----:B------:R-:W-:Y:S02]  /*1a20*/  MOV R14, UR10 ;  /* 0x0000000a000e7c02 */ /* 0x000fe40008000f00 */
[----:B------:R-:W-:Y:S02]  /*1a30*/  MOV R13, UR13 ;  /* 0x0000000d000d7c02 */ /* 0x000fe40008000f00 */
[----:B------:R-:W-:Y:S02]  /*1a40*/  MOV R12, R14 ;  /* 0x0000000e000c7202 */ /* 0x000fe40000000f00 */
[----:B------:R-:W-:-:S03]  /*1a50*/  MOV R15, UR11 ;  /* 0x0000000b000f7c02 */ /* 0x000fc60008000f00 */
[----:B0-----:R-:W-:-:S04]  /*1a60*/  IMAD.WIDE.U32 R12, R30, UR6, R12 ;  /* 0x000000061e0c7c25 */ /* 0x001fc8000f8e000c */
[----:B------:R-:W-:Y:S01]  /*1a70*/  IMAD R0, R31, UR6, R13 ;  /* 0x000000061f007c24 */ /* 0x000fe2000f8e020d */
[----:B---3--:R-:W-:-:S04]  /*1a80*/  LEA R20, P0, R12, R28, 0x2 ;  /* 0x0000001c0c147211 */ /* 0x008fc800078010ff */
[----:B------:R-:W-:Y:S01]  /*1a90*/  LEA.HI.X R21, R12, R29, R0, 0x2, P0 ;  /* 0x0000001d0c157211 */ /* 0x000fe200000f1400 */
[----:B------:R-:W-:-:S04]  /*1aa0*/  IMAD.WIDE.U32 R12, R116, UR6, RZ ;  /* 0x00000006740c7c25 */ /* 0x000fc8000f8e00ff */
[----:B------:R-:W-:Y:S01]  /*1ab0*/  IMAD R0, R117, UR6, R13 ;  /* 0x0000000675007c24 */ /* 0x000fe2000f8e020d */
[C---:B------:R-:W-:Y:S01]  /*1ac0*/  LEA R14, P0, R12.reuse, R89, 0x1 ;  /* 0x000000590c0e7211 */ /* 0x040fe200078008ff */
[----:B------:R-:W3:Y:S03]  /*1ad0*/  LDG.E R158, desc[UR24][R20.64] ;  /* 0x00000018149e7981 */ /* 0x000ee6000c1e1900 */
[----:B------:R-:W-:-:S03]  /*1ae0*/  LEA.HI.X R15, R12, R87, R0, 0x1, P0 ;  /* 0x000000570c0f7211 */ /* 0x000fc600000f0c00 */
[----:B------:R-:W-:Y:S01]  /*1af0*/  IMAD.WIDE.U32 R22, R61, 0x10, R14 ;  /* 0x000000103d167825 */ /* 0x000fe200078e000e */
[----:B--2---:R-:W-:Y:S04]  /*1b00*/  STS.128 [R57], R4 ;  /* 0x0000000439007388 */ /* 0x004fe80000000c00 */
[----:B----4-:R-:W-:Y:S01]  /*1b10*/  STS.128 [R57+0x200], R8 ;  /* 0x0002000839007388 */ /* 0x010fe20000000c00 */
[----:B------:R-:W-:-:S03]  /*1b20*/  NOP ;  /* 0x0000000000007918 */ /* 0x000fc60000000000 */
[----:B------:R-:W2:Y:S04]  /*1b30*/  LDG.E.128 R12, desc[UR24][R22.64] ;  /* 0x00000018160c7981 */ /* 0x000ea8000c1e1d00 */
[----:B------:R-:W4:Y:S01]  /*1b40*/  LDG.E.128 R16, desc[UR24][R22.64+0x200] ;  /* 0x0002001816107981 */ /* 0x000f22000c1e1d00 */
[----:B------:R-:W0:Y:S01]  /*1b50*/  S2UR UR22, SR_CgaCtaId ;  /* 0x00000000001679c3 */ /* 0x000e220000008800 */
[----:B------:R-:W-:Y:S01]  /*1b60*/  USHF.L.U32 UR23, UR12, 0x8, URZ ;  /* 0x000000080c177899 */ /* 0x000fe200080006ff */
[C---:B------:R-:W-:Y:S01]  /*1b70*/  ISETP.NE.AND P1, PT, R26.reuse, RZ, PT ;  /* 0x000000ff1a00720c */ /* 0x040fe20003f25270 */
[----:B------:R-:W1:Y:S01]  /*1b80*/  LDS.128 R4, [R56] ;  /* 0x0000000038047984 */ /* 0x000e620000000c00 */
[----:B------:R-:W-:Y:S01]  /*1b90*/  UMOV UR21, 0x400 ;  /* 0x0000040000157882 */ /* 0x000fe20000000000 */
[----:B------:R-:W-:Y:S01]  /*1ba0*/  UIADD3 UR20, UPT, UPT, UR23, -0x100, URZ ;  /* 0xffffff0017147890 */ /* 0x000fe2000fffe0ff */
[----:B------:R-:W-:Y:S01]  /*1bb0*/  ISETP.NE.AND P0, PT, R26, 0x3f, PT ;  /* 0x0000003f1a00780c */ /* 0x000fe20003f05270 */
[----:B------:R-:W5:Y:S01]  /*1bc0*/  LDS.128 R8, [R56+0x10] ;  /* 0x0000100038087984 */ /* 0x000f620000000c00 */
[----:B------:R-:W-:Y:S01]  /*1bd0*/  FMUL.FTZ R201, R153, R106 ;  /* 0x0000006a99c97220 */ /* 0x000fe20000410000 */
[----:B------:R-:W-:Y:S01]  /*1be0*/  ULOP3.LUT UR20, UR20, 0x100, URZ, 0xc0, !UPT ;  /* 0x0000010014147892 */ /* 0x000fe2000f8ec0ff */
[----:B------:R-:W-:Y:S01]  /*1bf0*/  FMUL.FTZ R196, R151, R104 ;  /* 0x0000006897c47220 */ /* 0x000fe20000410000 */
[----:B------:R-:W-:Y:S01]  /*1c00*/  FMUL.FTZ R198, R149, R102 ;  /* 0x0000006695c67220 */ /* 0x000fe20000410000 */
[C---:B------:R-:W-:Y:S01]  /*1c10*/  FMUL.FTZ R179, R163.reuse, R120 ;  /* 0x00000078a3b37220 */ /* 0x040fe20000410000 */
[----:B------:R-:W-:Y:S01]  /*1c20*/  UIADD3 UR20, UPT, UPT, UR20, UR6, URZ ;  /* 0x0000000614147290 */ /* 0x000fe2000fffe0ff */
[----:B---3--:R-:W-:Y:S01]  /*1c30*/  FMUL.FTZ R176, R158, 1.4426950216293334961 ;  /* 0x3fb8aa3b9eb07820 */ /* 0x008fe20000410000 */
[----:B------:R-:W-:Y:S01]  /*1c40*/  FMUL.FTZ R187, R150, R132 ;  /* 0x0000008496bb7220 */ /* 0x000fe20000410000 */
[----:B------:R-:W-:Y:S01]  /*1c50*/  FMUL.FTZ R186, R148, R130 ;  /* 0x0000008294ba7220 */ /* 0x000fe20000410000 */
[----:B------:R-:W-:Y:S01]  /*1c60*/  FMUL.FTZ R182, R146, R128 ;  /* 0x0000008092b67220 */ /* 0x000fe20000410000 */
[-C--:B------:R-:W-:Y:S01]  /*1c70*/  FMUL.FTZ R215, R154, R176.reuse ;  /* 0x000000b09ad77220 */ /* 0x080fe20000410000 */
[-C--:B------:R-:W-:Y:S01]  /*1c80*/  FMUL.FTZ R0, R163, R176.reuse ;  /* 0x000000b0a3007220 */ /* 0x080fe20000410000 */
[-C--:B------:R-:W-:Y:S01]  /*1c90*/  FMUL.FTZ R166, R152, R176.reuse ;  /* 0x000000b098a67220 */ /* 0x080fe20000410000 */
[-C--:B------:R-:W-:Y:S01]  /*1ca0*/  FMUL.FTZ R165, R161, R176.reuse ;  /* 0x000000b0a1a57220 */ /* 0x080fe20000410000 */
[-C--:B------:R-:W-:Y:S01]  /*1cb0*/  FMUL.FTZ R162, R150, R176.reuse ;  /* 0x000000b096a27220 */ /* 0x080fe20000410000 */
[-C--:B------:R-:W-:Y:S01]  /*1cc0*/  FMUL.FTZ R160, R159, R176.reuse ;  /* 0x000000b09fa07220 */ /* 0x080fe20000410000 */
[----:B------:R-:W3:Y:S01]  /*1cd0*/  MUFU.EX2 R215, R215 ;  /* 0x000000d700d77308 */ /* 0x000ee20000000800 */
[----:B0-----:R-:W-:Y:S01]  /*1ce0*/  ULEA UR21, UR22, UR21, 0x18 ;  /* 0x0000001516157291 */ /* 0x001fe2000f8ec0ff */
        /* <DEDUP_REMOVED lines=10> */
[----:B------:R-:W-:Y:S01]  /*1d90*/  FMUL.FTZ R177, R153, R176 ;  /* 0x000000b099b17220 */ /* 0x000fe20000410000 */
[----:B------:R-:W-:Y:S01]  /*1da0*/  BSSY.RECONVERGENT B0, `(.L_x_6168) ;  /* 0x000007c000007945 */ /* 0x000fe20003800200 */
[----:B-1----:R-:W-:-:S05]  /*1db0*/  PRMT R192, R4, 0x7632, R192 ;  /* 0x0000763204c07816 */ /* 0x002fca00000000c0 */
[----:B------:R-:W1:Y:S01]  /*1dc0*/  MUFU.EX2 R166, R166 ;  /* 0x000000a600a67308 */ /* 0x000e620000000800 */
[----:B------:R-:W-:Y:S02]  /*1dd0*/  PRMT R191, R5, 0x7632, R191 ;  /* 0x0000763205bf7816 */ /* 0x000fe400000000bf */
[----:B-----5:R-:W-:Y:S02]  /*1de0*/  PRMT R185, R8, 0x7632, R185 ;  /* 0x0000763208b97816 */ /* 0x020fe400000000b9 */
[----:B------:R-:W-:Y:S02]  /*1df0*/  PRMT R184, R9, 0x7632, R184 ;  /* 0x0000763209b87816 */ /* 0x000fe400000000b8 */
[----:B------:R-:W-:Y:S01]  /*1e00*/  PRMT R183, R10, 0x7632, R183 ;  /* 0x000076320ab77816 */ /* 0x000fe200000000b7 */
[----:B------:R-:W0:Y:S01]  /*1e10*/  MUFU.EX2 R165, R165 ;  /* 0x000000a500a57308 */ /* 0x000e220000000800 */
[----:B------:R-:W-:Y:S02]  /*1e20*/  PRMT R181, R11, 0x7632, R181 ;  /* 0x000076320bb57816 */ /* 0x000fe400000000b5 */
[----:B------:R-:W-:-:S02]  /*1e30*/  PRMT R190, R6, 0x7632, R190 ;  /* 0x0000763206be7816 */ /* 0x000fc400000000be */
[----:B------:R-:W-:Y:S02]  /*1e40*/  SHF.L.U32 R170, R11, 0x10, RZ ;  /* 0x000000100baa7819 */ /* 0x000fe400000006ff */
[----:B------:R-:W-:Y:S01]  /*1e50*/  SHF.L.U32 R185, R185, 0x10, RZ ;  /* 0x00000010b9b97819 */ /* 0x000fe200000006ff */
[----:B------:R-:W0:Y:S01]  /*1e60*/  MUFU.EX2 R162, R162 ;  /* 0x000000a200a27308 */ /* 0x000e220000000800 */
[----:B------:R-:W-:Y:S02]  /*1e70*/  SHF.L.U32 R167, R8, 0x10, RZ ;  /* 0x0000001008a77819 */ /* 0x000fe400000006ff */
[----:B------:R-:W-:Y:S02]  /*1e80*/  SHF.L.U32 R168, R9, 0x10, RZ ;  /* 0x0000001009a87819 */ /* 0x000fe400000006ff */
[----:B------:R-:W-:Y:S01]  /*1e90*/  SHF.L.U32 R169, R10, 0x10, RZ ;  /* 0x000000100aa97819 */ /* 0x000fe200000006ff */
[----:B------:R-:W-:Y:S01]  /*1ea0*/  FMUL.FTZ R182, R167, R182 ;  /* 0x000000b6a7b67220 */ /* 0x000fe20000410000 */
[----:B------:R-:W-:Y:S01]  /*1eb0*/  SHF.L.U32 R184, R184, 0x10, RZ ;  /* 0x00000010b8b87819 */ /* 0x000fe200000006ff */
[----:B------:R-:W0:Y:S01]  /*1ec0*/  MUFU.EX2 R160, R160 ;  /* 0x000000a000a07308 */ /* 0x000e220000000800 */
[----:B------:R-:W-:-:S02]  /*1ed0*/  SHF.L.U32 R183, R183, 0x10, RZ ;  /* 0x00000010b7b77819 */ /* 0x000fc400000006ff */
[----:B------:R-:W-:Y:S02]  /*1ee0*/  SHF.L.U32 R181, R181, 0x10, RZ ;  /* 0x00000010b5b57819 */ /* 0x000fe400000006ff */
[----:B------:R-:W-:Y:S02]  /*1ef0*/  PRMT R188, R7, 0x7632, R188 ;  /* 0x0000763207bc7816 */ /* 0x000fe400000000bc */
[----:B------:R-:W-:Y:S01]  /*1f00*/  SHF.L.U32 R192, R192, 0x10, RZ ;  /* 0x00000010c0c07819 */ /* 0x000fe200000006ff */
[----:B------:R-:W0:Y:S01]  /*1f10*/  MUFU.EX2 R173, R173 ;  /* 0x000000ad00ad7308 */ /* 0x000e220000000800 */
[----:B------:R-:W-:Y:S02]  /*1f20*/  SHF.L.U32 R191, R191, 0x10, RZ ;  /* 0x00000010bfbf7819 */ /* 0x000fe400000006ff */
[----:B------:R-:W-:Y:S01]  /*1f30*/  SHF.L.U32 R190, R190, 0x10, RZ ;  /* 0x00000010bebe7819 */ /* 0x000fe200000006ff */
[----:B------:R-:W-:Y:S01]  /*1f40*/  FMUL.FTZ R179, R192, R179 ;  /* 0x000000b3c0b37220 */ /* 0x000fe20000410000 */
[----:B------:R-:W-:-:S03]  /*1f50*/  SHF.L.U32 R188, R188, 0x10, RZ ;  /* 0x00000010bcbc7819 */ /* 0x000fc600000006ff */
        /* <DEDUP_REMOVED lines=8> */
[----:B------:R5:W0:Y:S02]  /*1fe0*/  MUFU.EX2 R11, R177 ;  /* 0x000000b1000b7308 */ /* 0x000a240000000800 */
[----:B-----5:R-:W-:-:S04]  /*1ff0*/  FMUL.FTZ R177, R159, R112 ;  /* 0x000000709fb17220 */ /* 0x020fc80000410000 */
[----:B------:R-:W-:Y:S01]  /*2000*/  FMUL.FTZ R177, R190, R177 ;  /* 0x000000b1beb17220 */ /* 0x000fe20000410000 */
[----:B--2---:R-:W-:Y:S04]  /*2010*/  STS.128 [R57+0x840], R12 ;  /* 0x0008400c39007388 */ /* 0x004fe80000000c00 */
[----:B----4-:R2:W-:Y:S01]  /*2020*/  STS.128 [R57+0xa40], R16 ;  /* 0x000a401039007388 */ /* 0x0105e20000000c00 */
[----:B------:R-:W-:-:S03]  /*2030*/  NOP ;  /* 0x0000000000007918 */ /* 0x000fc60000000000 */
[----:B------:R-:W4:Y:S04]  /*2040*/  LDS.128 R20, [R56+0x840] ;  /* 0x0008400038147984 */ /* 0x000f280000000c00 */
[----:B------:R-:W5:Y:S01]  /*2050*/  LDS.128 R12, [R56+0x850] ;  /* 0x00085000380c7984 */ /* 0x000f620000000c00 */
[----:B--2---:R-:W-:Y:S02]  /*2060*/  SHF.L.U32 R16, R4, 0x10, RZ ;  /* 0x0000001004107819 */ /* 0x004fe400000006ff */
[----:B------:R-:W-:Y:S02]  /*2070*/  SEL R4, R85, UR20, P1 ;  /* 0x0000001455047c07 */ /* 0x000fe40008800000 */
[----:B------:R-:W-:Y:S02]  /*2080*/  SHF.L.U32 R17, R5, 0x10, RZ ;  /* 0x0000001005117819 */ /* 0x000fe400000006ff */
[----:B------:R-:W-:-:S02]  /*2090*/  SHF.L.U32 R18, R6, 0x10, RZ ;  /* 0x0000001006127819 */ /* 0x000fc400000006ff */
[----:B------:R-:W-:Y:S02]  /*20a0*/  LEA R178, R4, UR21, 0x2 ;  /* 0x0000001504b27c11 */ /* 0x000fe4000f8e10ff */
[----:B------:R-:W-:Y:S01]  /*20b0*/  SHF.L.U32 R19, R7, 0x10, RZ ;  /* 0x0000001007137819 */ /* 0x000fe200000006ff */
[----:B------:R-:W-:Y:S02]  /*20c0*/  FMUL.FTZ R187, R18, R187 ;  /* 0x000000bb12bb7220 */ /* 0x000fe40000410000 */
[----:B---3--:R2:W-:Y:S02]  /*20d0*/  STS [R178+0x35c0], R215 ;  /* 0x0035c0d7b2007388 */ /* 0x0085e40000000800 */
[----:B------:R-:W-:Y:S01]  /*20e0*/  FMUL.FTZ R186, R19, R186 ;  /* 0x000000ba13ba7220 */ /* 0x000fe20000410000 */
[----:B--2---:R-:W-:-:S04]  /*20f0*/  FMUL.FTZ R178, R142, R124 ;  /* 0x0000007c8eb27220 */ /* 0x004fc80000410000 */
[----:B------:R-:W-:Y:S01]  /*2100*/  FMUL.FTZ R178, R169, R178 ;  /* 0x000000b2a9b27220 */ /* 0x000fe20000410000 */
[C---:B----4-:R-:W-:Y:S02]  /*2110*/  PRMT R5, R21.reuse, 0x7632, R5 ;  /* 0x0000763215057816 */ /* 0x050fe40000000005 */
[----:B------:R-:W-:Y:S01]  /*2120*/  SHF.L.U32 R204, R21, 0x10, RZ ;  /* 0x0000001015cc7819 */ /* 0x000fe200000006ff */
[----:B------:R-:W-:Y:S01]  /*2130*/  FMUL.FTZ R21, R140, R122 ;  /* 0x0000007a8c157220 */ /* 0x000fe20000410000 */
[C---:B------:R-:W-:Y:S02]  /*2140*/  PRMT R4, R20.reuse, 0x7632, R4 ;  /* 0x0000763214047816 */ /* 0x040fe40000000004 */
[----:B------:R-:W-:Y:S01]  /*2150*/  SHF.L.U32 R6, R20, 0x10, RZ ;  /* 0x0000001014067819 */ /* 0x000fe200000006ff */
[----:B------:R-:W-:Y:S01]  /*2160*/  FMUL.FTZ R20, R155, R108 ;  /* 0x0000006c9b147220 */ /* 0x000fe20000410000 */
[----:B-----5:R-:W-:Y:S01]  /*2170*/  PRMT R195, R12, 0x7632, R195 ;  /* 0x000076320cc37816 */ /* 0x020fe200000000c3 */
        /* <DEDUP_REMOVED lines=51> */
[----:B01----:R-:W-:Y:S05]  /*24b0*/  @P0 BRA `(.L_x_6169) ;  /* 0x0000000000200947 */ /* 0x003fea0003800000 */
        /* <DEDUP_REMOVED lines=8> */
.L_x_6169:
[----:B------:R-:W-:-:S06]  /*2540*/  LEA R224, R26, UR21, 0x2 ;  /* 0x000000151ae07c11 */ /* 0x000fcc000f8e10ff */
[----:B------:R-:W0:Y:S02]  /*2550*/  LDS R224, [R224+0x3dc4] ;  /* 0x003dc400e0e07984 */ /* 0x000e240000000800 */
.L_x_6170:
[----:B------:R-:W-:Y:S05]  /*2560*/  BSYNC.RECONVERGENT B0 ;  /* 0x0000000000007941 */ /* 0x000fea0003800200 */
.L_x_6168:
        /* <DEDUP_REMOVED lines=78> */
.L_x_6229:
[----:B------:R-:W-:Y:S01]  /*2a50*/  ISETP.GE.AND P3, PT, R138, 0x10, PT ;  /* 0x000000108a00780c */ /* 0x000fe20003f66270 */
[----:B----4-:R-:W-:Y:S01]  /*2a60*/  FFMA.FTZ R5, R7, R5, R4 ;  /* 0x0000000507057223 */ /* 0x010fe20000010004 */
[----:B------:R-:W-:-:S04]  /*2a70*/  UMOV UR20, 0xffffffff ;  /* 0xffffffff00147882 */ /* 0x000fc80000000000 */
[----:B------:R-:W-:-:S07]  /*2a80*/  FSEL R208, R4, R5, !P3 ;  /* 0x0000000504d07208 */ /* 0x000fce0005800000 */
[----:B--23--:R-:W-:Y:S01]  /*2a90*/  @P3 FMUL.FTZ R7, R7, R210 ;  /* 0x000000d207073220 */ /* 0x00cfe20000410000 */
[----:B------:R-:W-:Y:S06]  /*2aa0*/  BRA.DIV UR20, `(.L_x_6173) ;  /* 0x0000003214747947 */ /* 0x000fec000b800000 */
.L_x_6232:
[----:B------:R-:W-:-:S03]  /*2ab0*/  UMOV UR20, 0xffffffff ;  /* 0xffffffff00147882 */ /* 0x000fc60000000000 */
[----:B------:R-:W-:Y:S05]  /*2ac0*/  BRA.DIV UR20, `(.L_x_6174) ;  /* 0x0000003214947947 */ /* 0x000fea000b800000 */
.L_x_6235:
[----:B------:R-:W-:-:S03]  /*2ad0*/  UMOV UR20, 0xffffffff ;  /* 0xffffffff00147882 */ /* 0x000fc60000000000 */
[----:B------:R-:W-:Y:S05]  /*2ae0*/  BRA.DIV UR20, `(.L_x_6175) ;  /* 0x0000003214b47947 */ /* 0x000fea000b800000 */
[----:B------:R2:W3:Y:S04]  /*2af0*/  SHFL.UP PT, R209, R7, 0x1, RZ ;  /* 0x0420000007d17989 */ /* 0x0004e800000e00ff */
[----:B------:R-:W4:Y:S04]  /*2b00*/  SHFL.UP PT, R208, R208, 0x1, RZ ;  /* 0x04200000d0d07989 */ /* 0x000f2800000e00ff */
[----:B-----5:R2:W0:Y:S04]  /*2b10*/  SHFL.IDX PT, R4, R8, RZ, 0x1f ;  /* 0x00001fff08047589 */ /* 0x02042800000e0000 */
[----:B------:R2:W0:Y:S02]  /*2b20*/  SHFL.IDX PT, R5, R9, RZ, 0x1f ;  /* 0x00001fff09057589 */ /* 0x00042400000e0000 */
.L_x_6241:
[----:B--2---:R-:W2:Y:S01]  /*2b30*/  LDS.64 R6, [R60+0x31b0] ;  /* 0x0031b0003c067984 */ /* 0x004ea20000000a00 */
[C---:B0--34-:R-:W-:Y:S01]  /*2b40*/  @P1 FFMA.FTZ R5, R209.reuse, R5, R208 ;  /* 0x00000005d1051223 */ /* 0x059fe200000100d0 */
[----:B------:R-:W-:-:S03]  /*2b50*/  @P1 FMUL.FTZ R4, R209, R4 ;  /* 0x00000004d1041220 */ /* 0x000fc60000410000 */
[-C--:B--2---:R-:W-:Y:S01]  /*2b60*/  FFMA.FTZ R7, R5, R6.reuse, R7 ;  /* 0x0000000605077223 */ /* 0x084fe20000010007 */
[----:B------:R-:W-:-:S05]  /*2b70*/  FMUL.FTZ R6, R4, R6 ;  /* 0x0000000604067220 */ /* 0x000fca0000410000 */
[----:B------:R3:W-:Y:S02]  /*2b80*/  STS.128 [R60+0x31b0], R4 ;  /* 0x0031b0043c007388 */ /* 0x0007e40000000c00 */
.L_x_6171:
[----:B------:R-:W-:Y:S05]  /*2b90*/  WARPSYNC.ALL ;  /* 0x0000000000007948 */ /* 0x000fea0003800000 */
[----:B------:R-:W-:Y:S01]  /*2ba0*/  BAR.SYNC.DEFER_BLOCKING 0x0 ;  /* 0x0000000000007b1d */ /* 0x000fe20000010000 */
[C---:B01-3--:R-:W-:Y:S01]  /*2bb0*/  FMUL.FTZ R6, R217.reuse, R224 ;  /* 0x000000e0d9067220 */ /* 0x04bfe20000410000 */
[----:B--2---:R-:W-:Y:S01]  /*2bc0*/  FFMA.FTZ R5, R217, R219, R222 ;  /* 0x000000dbd9057223 */ /* 0x004fe200000100de */
        /* <DEDUP_REMOVED lines=18> */
[----:B------:R-:W1:Y:S02]  /*2cf0*/  @!P1 LDS.64 R8, [UR22+0x3ec0] ;  /* 0x003ec016ff089984 */ /* 0x000e640008000a00 */
        /* <DEDUP_REMOVED lines=11> */
[----:B------:R-:W-:Y:S01]  /*2db0*/  FFMA.FTZ R216, R162, R213, R187 ;  /* 0x000000d5a2d87223 */ /* 0x000fe200000100bb */
        /* <DEDUP_REMOVED lines=31> */
[----:B------:R-:W-:-:S03]  /*2fb0*/  MOV R4, R7 ;  /* 0x0000000700047202 */ /* 0x000fc60000000f00 */
        /* <DEDUP_REMOVED lines=35> */
[----:B------:R-:W-:Y:S01]  /*31f0*/  SHFL.DOWN PT, R229, R5, 0x1, 0x1f ;  /* 0x08201f0005e57f89 */ /* 0x000fe200000e0000 */
[----:B------:R-:W-:-:S03]  /*3200*/  ISETP.NE.AND P0, PT, R26, 0x1f, PT ;  /* 0x0000001f1a00780c */ /* 0x000fc60003f05270 */
[----:B------:R-:W-:Y:S04]  /*3210*/  SHFL.IDX PT, R7, R5, RZ, 0x1f ;  /* 0x00001fff05077589 */ /* 0x000fe800000e0000 */
[----:B------:R-:W0:Y:S04]  /*3220*/  SHFL.IDX PT, R228, R4, RZ, 0x1f ;  /* 0x00001fff04e47589 */ /* 0x000e2800000e0000 */
[----:B------:R1:W2:Y:S01]  /*3230*/  SHFL.DOWN PT, R230, R4, 0x1, 0x1f ;  /* 0x08201f0004e67f89 */ /* 0x0002a200000e0000 */
[-C--:B0-----:R-:W-:Y:S01]  /*3240*/  FFMA.FTZ R233, R9, R7.reuse, R228 ;  /* 0x0000000709e97223 */ /* 0x081fe200000100e4 */
[----:B-1----:R-:W-:-:S07]  /*3250*/  FMUL.FTZ R228, R8, R7 ;  /* 0x0000000708e47220 */ /* 0x002fce0000410000 */
.L_x_6258:
[----:B------:R-:W0:Y:S01]  /*3260*/  LDS.64 R4, [R60+0x33c8] ;  /* 0x0033c8003c047984 */ /* 0x000e220000000a00 */
[----:B------:R-:W-:Y:S02]  /*3270*/  MOV R7, R232 ;  /* 0x000000e800077202 */ /* 0x000fe40000000f00 */
[----:B------:R-:W-:Y:S02]  /*3280*/  MOV R6, R231 ;  /* 0x000000e700067202 */ /* 0x000fe40000000f00 */
[----:B------:R-:W-:Y:S01]  /*3290*/  MOV R9, R233 ;  /* 0x000000e900097202 */ /* 0x000fe20000000f00 */
[C---:B--2---:R-:W-:Y:S01]  /*32a0*/  @P0 FFMA.FTZ R7, R229.reuse, R7, R230 ;  /* 0x00000007e5070223 */ /* 0x044fe200000100e6 */
[----:B------:R-:W-:Y:S01]  /*32b0*/  MOV R8, R228 ;  /* 0x000000e400087202 */ /* 0x000fe20000000f00 */
[----:B------:R-:W-:Y:S02]  /*32c0*/  @P0 FMUL.FTZ R6, R229, R6 ;  /* 0x00000006e5060220 */ /* 0x000fe40000410000 */
[----:B0-----:R-:W-:-:S02]  /*32d0*/  FFMA.FTZ R5, R4, R7, R5 ;  /* 0x0000000704057223 */ /* 0x001fc40000010005 */
[----:B------:R-:W-:-:S05]  /*32e0*/  FMUL.FTZ R4, R4, R6 ;  /* 0x0000000604047220 */ /* 0x000fca0000410000 */
[----:B------:R0:W-:Y:S02]  /*32f0*/  STS.128 [R60+0x33c0], R4 ;  /* 0x0033c0043c007388 */ /* 0x0001e40000000c00 */
.L_x_6176:
        /* <DEDUP_REMOVED lines=19> */
[----:B------:R-:W-:Y:S01]  /*3430*/  USHF.L.U32 UR20, UR12, 0xa, URZ ;  /* 0x0000000a0c147899 */ /* 0x000fe200080006ff */
[----:B------:R-:W-:Y:S01]  /*3440*/  FMUL.FTZ R211, R141, R211 ;  /* 0x000000d38dd37220 */ /* 0x000fe20000410000 */
[----:B------:R-:W-:Y:S01]  /*3450*/  FMUL.FTZ R233, R145, R218 ;  /* 0x000000da91e97220 */ /* 0x000fe20000410000 */
[----:B------:R-:W-:Y:S01]  /*3460*/  FMUL.FTZ R235, R143, R216 ;  /* 0x000000d88feb7220 */ /* 0x000fe20000410000 */
[----:B------:R-:W-:Y:S01]  /*3470*/  FMUL.FTZ R237, R127, R214 ;  /* 0x000000d67fed7220 */ /* 0x000fe20000410000 */
[----:B------:R-:W-:Y:S01]  /*3480*/  FMUL.FTZ R239, R125, R212 ;  /* 0x000000d47def7220 */ /* 0x000fe20000410000 */
[----:B0-----:R-:W0:Y:S01]  /*3490*/  LDS R4, [R81+0x33c4] ;  /* 0x0033c40051047984 */ /* 0x001e220000000800 */
[----:B------:R-:W-:Y:S01]  /*34a0*/  FMUL.FTZ R209, R139, R209 ;  /* 0x000000d18bd17220 */ /* 0x000fe20000410000 */
[----:B------:R-:W-:Y:S01]  /*34b0*/  FMUL.FTZ R241, R137, R208 ;  /* 0x000000d089f17220 */ /* 0x000fe20000410000 */
[----:B------:R-:W-:Y:S01]  /*34c0*/  FMUL.FTZ R227, R121, R227 ;  /* 0x000000e379e37220 */ /* 0x000fe20000410000 */
[----:B------:R1:W-:Y:S01]  /*34d0*/  @!P3 STS.64 [UR22+0x3ec0], R8 ;  /* 0x003ec008ff00b988 */ /* 0x0003e20008000a16 */
[----:B------:R-:W-:Y:S01]  /*34e0*/  FMUL.FTZ R225, R135, R225 ;  /* 0x000000e187e17220 */ /* 0x000fe20000410000 */
[----:B------:R-:W-:Y:S01]  /*34f0*/  FMUL.FTZ R223, R133, R223 ;  /* 0x000000df85df7220 */ /* 0x000fe20000410000 */
[----:B------:R-:W-:Y:S01]  /*3500*/  FMUL.FTZ R221, R111, R221 ;  /* 0x000000dd6fdd7220 */ /* 0x000fe20000410000 */
[----:B------:R-:W-:Y:S01]  /*3510*/  BSSY.RECONVERGENT B0, `(.L_x_6178) ;  /* 0x000008d000007945 */ /* 0x000fe20003800200 */
[----:B0-----:R-:W-:-:S04]  /*3520*/  FFMA.FTZ R224, R4, R224, R219 ;  /* 0x000000e004e07223 */ /* 0x001fc800000100db */
[----:B------:R-:W-:-:S04]  /*3530*/  FFMA.FTZ R217, R217, R224, R222 ;  /* 0x000000e0d9d97223 */ /* 0x000fc800000100de */
[----:B------:R-:W-:-:S04]  /*3540*/  FFMA.FTZ R222, R207, R217, R10 ;  /* 0x000000d9cfde7223 */ /* 0x000fc8000001000a */
[----:B------:R-:W-:-:S04]  /*3550*/  FFMA.FTZ R199, R206, R222, R199 ;  /* 0x000000decec77223 */ /* 0x000fc800000100c7 */
[----:B------:R-:W-:-:S04]  /*3560*/  FFMA.FTZ R193, R193, R199, R12 ;  /* 0x000000c7c1c17223 */ /* 0x000fc8000001000c */
[----:B------:R-:W-:Y:S01]  /*3570*/  FFMA.FTZ R207, R11, R193, R202 ;  /* 0x000000c10bcf7223 */ /* 0x000fe200000100ca */
[----:B------:R-:W-:-:S04]  /*3580*/  IMAD.WIDE.U32 R10, R32, UR6, R36 ;  /* 0x00000006200a7c25 */ /* 0x000fc8000f8e0024 */
[----:B------:R-:W-:Y:S01]  /*3590*/  FFMA.FTZ R196, R175, R207, R196 ;  /* 0x000000cfafc47223 */ /* 0x000fe200000100c4 */
[----:B------:R-:W-:Y:S01]  /*35a0*/  IMAD R5, R33, UR6, R11 ;  /* 0x0000000621057c24 */ /* 0x000fe2000f8e020b */
[----:B------:R-:W-:Y:S02]  /*35b0*/  LEA R4, P0, R10, UR28, 0x2 ;  /* 0x0000001c0a047c11 */ /* 0x000fe4000f8010ff */
[-C--:B------:R-:W-:Y:S01]  /*35c0*/  FFMA.FTZ R201, R174, R196.reuse, R201 ;  /* 0x000000c4aec97223 */ /* 0x080fe200000100c9 */
[----:B------:R-:W-:Y:S01]  /*35d0*/  FMUL.FTZ R231, R155, R196 ;  /* 0x000000c49be77220 */ /* 0x000fe20000410000 */
[----:B------:R-:W-:Y:S02]  /*35e0*/  LEA.HI.X R5, R10, UR29, R5, 0x2, P0 ;  /* 0x0000001d0a057c11 */ /* 0x000fe400080f1405 */
[----:B------:R-:W-:-:S04]  /*35f0*/  FFMA.FTZ R171, R171, R201, R198 ;  /* 0x000000c9abab7223 */ /* 0x000fc800000100c6 */
[----:B------:R-:W-:-:S04]  /*3600*/  FFMA.FTZ R203, R172, R171, R203 ;  /* 0x000000abaccb7223 */ /* 0x000fc800000100cb */
[-C--:B------:R-:W-:Y:S01]  /*3610*/  FFMA.FTZ R173, R173, R203.reuse, R200 ;  /* 0x000000cbadad7223 */ /* 0x080fe200000100c8 */
[----:B------:R-:W-:-:S03]  /*3620*/  FMUL.FTZ R229, R148, R203 ;  /* 0x000000cb94e57220 */ /* 0x000fc60000410000 */
[----:B------:R-:W-:-:S04]  /*3630*/  FFMA.FTZ R205, R160, R173, R205 ;  /* 0x000000ada0cd7223 */ /* 0x000fc800000100cd */
[----:B------:R-:W-:-:S04]  /*3640*/  FFMA.FTZ R162, R162, R205, R195 ;  /* 0x000000cda2a27223 */ /* 0x000fc800000100c3 */
[-C--:B------:R-:W-:Y:S01]  /*3650*/  FFMA.FTZ R175, R165, R162.reuse, R204 ;  /* 0x000000a2a5af7223 */ /* 0x080fe200000100cc */
[----:B------:R-:W-:-:S03]  /*3660*/  FMUL.FTZ R195, R161, R162 ;  /* 0x000000a2a1c37220 */ /* 0x000fc60000410000 */
[----:B------:R-:W-:Y:S01]  /*3670*/  FFMA.FTZ R197, R166, R175, R197 ;  /* 0x000000afa6c57223 */ /* 0x000fe200000100c5 */
[----:B------:R-:W-:Y:S01]  /*3680*/  FMUL.FTZ R219, R118, R195 ;  /* 0x000000c376db7220 */ /* 0x000fe20000410000 */
[----:B------:R-:W-:Y:S02]  /*3690*/  P2R R166, PR, RZ, 0x8 ;  /* 0x00000008ffa67803 */ /* 0x000fe40000000000 */
[----:B------:R-:W-:Y:S01]  /*36a0*/  FFMA.FTZ R165, R0, R197, R13 ;  /* 0x000000c500a57223 */ /* 0x000fe2000001000d */
[----:B------:R-:W-:-:S04]  /*36b0*/  IMAD.WIDE.U32 R12, R34, UR6, R38 ;  /* 0x00000006220c7c25 */ /* 0x000fc8000f8e0026 */
[----:B------:R-:W-:Y:S01]  /*36c0*/  FADD.FTZ R0, -R194, R215 ;  /* 0x000000d7c2007221 */ /* 0x000fe20000010100 */
[----:B------:R-:W-:Y:S01]  /*36d0*/  FMUL.FTZ R11, R154, R165 ;  /* 0x000000a59a0b7220 */ /* 0x000fe20000410000 */
[----:B------:R-:W-:Y:S02]  /*36e0*/  IMAD R7, R35, UR6, R13 ;  /* 0x0000000623077c24 */ /* 0x000fe4000f8e020d */
[----:B------:R-:W-:Y:S01]  /*36f0*/  FMUL.FTZ R13, R163, R197 ;  /* 0x000000c5a30d7220 */ /* 0x000fe20000410000 */
[----:B------:R-:W-:Y:S01]  /*3700*/  LEA R6, P1, R12, UR30, 0x2 ;  /* 0x0000001e0c067c11 */ /* 0x000fe2000f8210ff */
[-C--:B------:R-:W-:Y:S01]  /*3710*/  FFMA.FTZ R10, R0, R11.reuse, RZ ;  /* 0x0000000b000a7223 */ /* 0x080fe200000100ff */
[----:B------:R-:W-:Y:S01]  /*3720*/  FMUL.FTZ R160, R136, R11 ;  /* 0x0000000b88a07220 */ /* 0x000fe20000410000 */
[----:B------:R-:W-:Y:S01]  /*3730*/  FMUL.FTZ R11, R152, R175 ;  /* 0x000000af980b7220 */ /* 0x000fe20000410000 */
[----:B------:R-:W-:Y:S01]  /*3740*/  LEA.HI.X R7, R12, UR31, R7, 0x2, P1 ;  /* 0x0000001f0c077c11 */ /* 0x000fe200088f1407 */
[-C--:B------:R-:W-:Y:S01]  /*3750*/  FFMA.FTZ R10, R179, R13.reuse, R10 ;  /* 0x0000000db30a7223 */ /* 0x080fe2000001000a */
[----:B------:R-:W-:Y:S01]  /*3760*/  FMUL.FTZ R13, R120, R13 ;  /* 0x0000000d780d7220 */ /* 0x000fe20000410000 */
[-C--:B-1----:R-:W-:Y:S01]  /*3770*/  FMUL.FTZ R9, R134, R11.reuse ;  /* 0x0000000b86097220 */ /* 0x082fe20000410000 */
[----:B------:R-:W-:Y:S01]  /*3780*/  STS [R79], R160 ;  /* 0x000000a04f007388 */ /* 0x000fe20000000800 */
[----:B------:R-:W-:Y:S01]  /*3790*/  FFMA.FTZ R11, R189, R11, R10 ;  /* 0x0000000bbd0b7223 */ /* 0x000fe2000001000a */
[----:B------:R-:W-:-:S02]  /*37a0*/  FMUL.FTZ R10, R147, R215 ;  /* 0x000000d7930a7220 */ /* 0x000fc40000410000 */
[----:B------:R0:W-:Y:S01]  /*37b0*/  STS [R78+0x4], R13 ;  /* 0x0000040d4e007388 */ /* 0x0001e20000000800 */
[----:B------:R-:W-:Y:S01]  /*37c0*/  FFMA.FTZ R8, R22, R195, R11 ;  /* 0x000000c316087223 */ /* 0x000fe2000001000b */
[----:B------:R-:W-:Y:S01]  /*37d0*/  FMUL.FTZ R11, R150, R205 ;  /* 0x000000cd960b7220 */ /* 0x000fe20000410000 */
[----:B------:R-:W-:Y:S01]  /*37e0*/  FMUL.FTZ R195, R159, R173 ;  /* 0x000000ad9fc37220 */ /* 0x000fe20000410000 */
[----:B------:R1:W-:Y:S02]  /*37f0*/  STS [R78+0x8], R9 ;  /* 0x000008094e007388 */ /* 0x0003e40000000800 */
[-C--:B------:R-:W-:Y:S01]  /*3800*/  FFMA.FTZ R8, R187, R11.reuse, R8 ;  /* 0x0000000bbb087223 */ /* 0x080fe20000010008 */
[----:B------:R-:W-:Y:S01]  /*3810*/  FMUL.FTZ R11, R132, R11 ;  /* 0x0000000b840b7220 */ /* 0x000fe20000410000 */
[----:B------:R2:W-:Y:S01]  /*3820*/  STS [R78+0xc], R219 ;  /* 0x00000cdb4e007388 */ /* 0x0005e20000000800 */
[-C--:B0-----:R-:W-:Y:S01]  /*3830*/  FMUL.FTZ R13, R112, R195.reuse ;  /* 0x000000c3700d7220 */ /* 0x081fe20000410000 */
[----:B------:R-:W-:-:S02]  /*3840*/  FFMA.FTZ R195, R177, R195, R8 ;  /* 0x000000c3b1c37223 */ /* 0x000fc40000010008 */
[----:B------:R0:W-:Y:S01]  /*3850*/  STS [R78+0x10], R11 ;  /* 0x0000100b4e007388 */ /* 0x0001e20000000800 */
[-C--:B-1----:R-:W-:Y:S01]  /*3860*/  FMUL.FTZ R9, R130, R229.reuse ;  /* 0x000000e582097220 */ /* 0x082fe20000410000 */
[----:B------:R-:W-:Y:S01]  /*3870*/  FFMA.FTZ R8, R186, R229, R195 ;  /* 0x000000e5ba087223 */ /* 0x000fe200000100c3 */
[----:B------:R-:W-:Y:S01]  /*3880*/  FMUL.FTZ R195, R157, R171 ;  /* 0x000000ab9dc37220 */ /* 0x000fe20000410000 */
[----:B------:R-:W-:Y:S01]  /*3890*/  FMUL.FTZ R229, R146, R201 ;  /* 0x000000c992e57220 */ /* 0x000fe20000410000 */
[----:B------:R1:W-:Y:S02]  /*38a0*/  STS [R78+0x14], R13 ;  /* 0x0000140d4e007388 */ /* 0x0003e40000000800 */
[-C--:B--2---:R-:W-:Y:S01]  /*38b0*/  FFMA.FTZ R219, R23, R195.reuse, R8 ;  /* 0x000000c317db7223 */ /* 0x084fe20000010008 */
[----:B------:R-:W-:Y:S01]  /*38c0*/  FMUL.FTZ R195, R110, R195 ;  /* 0x000000c36ec37220 */ /* 0x000fe20000410000 */
[----:B------:R2:W-:Y:S01]  /*38d0*/  STS [R78+0x18], R9 ;  /* 0x000018094e007388 */ /* 0x0005e20000000800 */
[-C--:B0-----:R-:W-:Y:S01]  /*38e0*/  FMUL.FTZ R11, R128, R229.reuse ;  /* 0x000000e5800b7220 */ /* 0x081fe20000410000 */
[----:B------:R-:W-:Y:S01]  /*38f0*/  FFMA.FTZ R8, R182, R229, R219 ;  /* 0x000000e5b6087223 */ /* 0x000fe200000100db */
[----:B------:R-:W-:Y:S01]  /*3900*/  FMUL.FTZ R219, R153, R193 ;  /* 0x000000c199db7220 */ /* 0x000fe20000410000 */
[----:B------:R-:W-:Y:S01]  /*3910*/  FMUL.FTZ R229, R142, R199 ;  /* 0x000000c78ee57220 */ /* 0x000fe20000410000 */
[----:B------:R0:W-:Y:S01]  /*3920*/  STS [R78+0x1c], R195 ;  /* 0x00001cc34e007388 */ /* 0x0001e20000000800 */
[-C--:B-1----:R-:W-:Y:S01]  /*3930*/  FMUL.FTZ R13, R108, R231.reuse ;  /* 0x000000e76c0d7220 */ /* 0x082fe20000410000 */
[----:B------:R-:W-:-:S02]  /*3940*/  FFMA.FTZ R231, R21, R231, R8 ;  /* 0x000000e715e77223 */ /* 0x000fc40000010008 */
[----:B------:R1:W-:Y:S01]  /*3950*/  STS [R78+0x20], R11 ;  /* 0x0000200b4e007388 */ /* 0x0003e20000000800 */
[----:B--2---:R-:W-:-:S03]  /*3960*/  FMUL.FTZ R9, R144, R207 ;  /* 0x000000cf90097220 */ /* 0x004fc60000410000 */
[----:B------:R2:W-:Y:S01]  /*3970*/  STS [R78+0x24], R13 ;  /* 0x0000240d4e007388 */ /* 0x0005e20000000800 */
[-C--:B------:R-:W-:Y:S01]  /*3980*/  FFMA.FTZ R231, R180, R9.reuse, R231 ;  /* 0x00000009b4e77223 */ /* 0x080fe200000100e7 */
[----:B------:R-:W-:Y:S01]  /*3990*/  FMUL.FTZ R9, R126, R9 ;  /* 0x000000097e097220 */ /* 0x000fe20000410000 */
[-C--:B0-----:R-:W-:Y:S02]  /*39a0*/  FMUL.FTZ R195, R106, R219.reuse ;  /* 0x000000db6ac37220 */ /* 0x081fe40000410000 */
[----:B------:R-:W-:Y:S01]  /*39b0*/  FFMA.FTZ R231, R20, R219, R231 ;  /* 0x000000db14e77223 */ /* 0x000fe200000100e7 */
[-C--:B-1----:R-:W-:Y:S01]  /*39c0*/  FMUL.FTZ R11, R124, R229.reuse ;  /* 0x000000e57c0b7220 */ /* 0x082fe20000410000 */
[----:B------:R0:W-:Y:S02]  /*39d0*/  STS [R78+0x28], R9 ;  /* 0x000028094e007388 */ /* 0x0001e40000000800 */
[----:B------:R-:W-:Y:S01]  /*39e0*/  FFMA.FTZ R8, R178, R229, R231 ;  /* 0x000000e5b2087223 */ /* 0x000fe200000100e7 */
[----:B--2---:R-:W-:Y:S01]  /*39f0*/  FMUL.FTZ R13, R151, R222 ;  /* 0x000000de970d7220 */ /* 0x004fe20000410000 */
[----:B------:R-:W-:Y:S01]  /*3a00*/  FMUL.FTZ R229, R140, R217 ;  /* 0x000000d98ce57220 */ /* 0x000fe20000410000 */
[----:B------:R-:W-:Y:S01]  /*3a10*/  FMUL.FTZ R231, R149, R224 ;  /* 0x000000e095e77220 */ /* 0x000fe20000410000 */
[----:B------:R1:W-:Y:S01]  /*3a20*/  STS [R78+0x2c], R195 ;  /* 0x00002cc34e007388 */ /* 0x0003e20000000800 */
[-C--:B------:R-:W-:Y:S01]  /*3a30*/  FFMA.FTZ R219, R15, R13.reuse, R8 ;  /* 0x0000000d0fdb7223 */ /* 0x080fe20000010008 */
[----:B------:R-:W-:Y:S01]  /*3a40*/  FMUL.FTZ R13, R104, R13 ;  /* 0x0000000d680d7220 */ /* 0x000fe20000410000 */
[-C--:B0-----:R-:W-:Y:S01]  /*3a50*/  FMUL.FTZ R9, R122, R229.reuse ;  /* 0x000000e57a097220 */ /* 0x081fe20000410000 */
[----:B------:R-:W-:Y:S01]  /*3a60*/  STS [R78+0x30], R11 ;  /* 0x0000300b4e007388 */ /* 0x000fe20000000800 */
[----:B------:R-:W-:-:S03]  /*3a70*/  FFMA.FTZ R219, R176, R229, R219 ;  /* 0x000000e5b0db7223 */ /* 0x000fc600000100db */
[----:B------:R-:W-:Y:S01]  /*3a80*/  STS [R78+0x34], R13 ;  /* 0x0000340d4e007388 */ /* 0x000fe20000000800 */
[-C--:B-1----:R-:W-:Y:S01]  /*3a90*/  FMUL.FTZ R195, R102, R231.reuse ;  /* 0x000000e766c37220 */ /* 0x082fe20000410000 */
[----:B------:R-:W-:Y:S01]  /*3aa0*/  FFMA.FTZ R8, R14, R231, R219 ;  /* 0x000000e70e087223 */ /* 0x000fe200000100db */
[----:B------:R-:W-:Y:S01]  /*3ab0*/  FMUL.FTZ R231, R131, R220 ;  /* 0x000000dc83e77220 */ /* 0x000fe20000410000 */
[----:B------:R-:W-:Y:S04]  /*3ac0*/  STS [R78+0x38], R9 ;  /* 0x000038094e007388 */ /* 0x000fe80000000800 */
[----:B------:R-:W-:Y:S01]  /*3ad0*/  STS [R78+0x3c], R195 ;  /* 0x00003cc34e007388 */ /* 0x000fe20000000800 */
[----:B------:R-:W-:Y:S06]  /*3ae0*/  BAR.SYNC.DEFER_BLOCKING 0x0 ;  /* 0x0000000000007b1d */ /* 0x000fec0000010000 */
[----:B------:R-:W0:Y:S04]  /*3af0*/  LDS R243, [R63] ;  /* 0x000000003ff37984 */ /* 0x000e280000000800 */
        /* <DEDUP_REMOVED lines=15> */
[----:B------:R-:W-:Y:S04]  /*3bf0*/  STS [R79+0x1080], R10 ;  /* 0x0010800a4f007388 */ /* 0x000fe80000000800 */
[----:B------:R5:W-:Y:S04]  /*3c00*/  STS [R78+0x108c], R213 ;  /* 0x00108cd54e007388 */ /* 0x000be80000000800 */
[----:B------:R1:W-:Y:S04]  /*3c10*/  STS [R78+0x1084], R231 ;  /* 0x001084e74e007388 */ /* 0x0003e80000000800 */
[----:B------:R2:W-:Y:S01]  /*3c20*/  STS [R78+0x1098], R211 ;  /* 0x001098d34e007388 */ /* 0x0005e20000000800 */
[----:B-----5:R-:W-:-:S03]  /*3c30*/  LOP3.LUT R213, R26, UR20, RZ, 0xfc, !PT ;  /* 0x000000141ad57c12 */ /* 0x020fc6000f8efcff */
[----:B------:R0:W-:Y:S01]  /*3c40*/  STS [R78+0x1088], R233 ;  /* 0x001088e94e007388 */ /* 0x0001e20000000800 */
[----:B------:R-:W-:Y:S01]  /*3c50*/  IADD3 R213, PT, PT, -R213, 0x400, R156 ;  /* 0x00000400d5d57810 */ /* 0x000fe20007ffe19c */
[----:B-1----:R-:W-:Y:S02]  /*3c60*/  FMUL.FTZ R231, R123, R210 ;  /* 0x000000d27be77220 */ /* 0x002fe40000410000 */
[----:B------:R1:W-:Y:S01]  /*3c70*/  STS [R78+0x1090], R235 ;  /* 0x001090eb4e007388 */ /* 0x0003e20000000800 */
[----:B------:R-:W-:Y:S01]  /*3c80*/  ISETP.GE.AND P6, PT, R213, 0x1, PT ;  /* 0x00000001d500780c */ /* 0x000fe20003fc6270 */
[----:B--2---:R-:W-:Y:S02]  /*3c90*/  FMUL.FTZ R211, R113, R226 ;  /* 0x000000e271d37220 */ /* 0x004fe40000410000 */
[----:B------:R1:W-:Y:S01]  /*3ca0*/  STS [R78+0x1094], R237 ;  /* 0x001094ed4e007388 */ /* 0x0003e20000000800 */
[C---:B------:R-:W-:Y:S02]  /*3cb0*/  ISETP.GE.AND P0, PT, R213.reuse, 0x41, PT ;  /* 0x00000041d500780c */ /* 0x040fe40003f06270 */
[C---:B------:R-:W-:Y:S01]  /*3cc0*/  ISETP.GE.AND P3, PT, R213.reuse, 0x81, PT ;  /* 0x00000081d500780c */ /* 0x040fe20003f66270 */
[----:B------:R1:W-:Y:S01]  /*3cd0*/  STS [R78+0x109c], R239 ;  /* 0x00109cef4e007388 */ /* 0x0003e20000000800 */
[----:B------:R-:W-:-:S02]  /*3ce0*/  ISETP.GE.AND P4, PT, R213, 0xc1, PT ;  /* 0x000000c1d500780c */ /* 0x000fc40003f86270 */
[C---:B------:R-:W-:Y:S01]  /*3cf0*/  ISETP.GE.AND P5, PT, R213.reuse, 0x101, PT ;  /* 0x00000101d500780c */ /* 0x040fe20003fa6270 */
[----:B------:R1:W-:Y:S01]  /*3d00*/  STS [R78+0x10a0], R209 ;  /* 0x0010a0d14e007388 */ /* 0x0003e20000000800 */
[----:B------:R-:W-:-:S03]  /*3d10*/  ISETP.GE.AND P1, PT, R213, 0x141, PT ;  /* 0x00000141d500780c */ /* 0x000fc60003f26270 */
[----:B------:R1:W-:Y:S04]  /*3d20*/  STS [R78+0x10a4], R231 ;  /* 0x0010a4e74e007388 */ /* 0x0003e80000000800 */
[----:B------:R1:W-:Y:S04]  /*3d30*/  STS [R78+0x10a8], R241 ;  /* 0x0010a8f14e007388 */ /* 0x0003e80000000800 */
[----:B------:R1:W-:Y:S04]  /*3d40*/  STS [R78+0x10ac], R227 ;  /* 0x0010ace34e007388 */ /* 0x0003e80000000800 */
[----:B------:R1:W-:Y:S04]  /*3d50*/  STS [R78+0x10b0], R225 ;  /* 0x0010b0e14e007388 */ /* 0x0003e80000000800 */
[----:B------:R1:W-:Y:S04]  /*3d60*/  STS [R78+0x10b4], R211 ;  /* 0x0010b4d34e007388 */ /* 0x0003e80000000800 */
[----:B------:R1:W-:Y:S04]  /*3d70*/  STS [R78+0x10b8], R223 ;  /* 0x0010b8df4e007388 */ /* 0x0003e80000000800 */
[----:B------:R1:W-:Y:S01]  /*3d80*/  STS [R78+0x10bc], R221 ;  /* 0x0010bcdd4e007388 */ /* 0x0003e20000000800 */
[----:B------:R-:W-:Y:S06]  /*3d90*/  BAR.SYNC.DEFER_BLOCKING 0x0 ;  /* 0x0000000000007b1d */ /* 0x000fec0000010000 */
[----:B0--34-:R-:W-:Y:S05]  /*3da0*/  @!P6 BRA `(.L_x_6179) ;  /* 0x00000000000ce947 */ /* 0x019fea0003800000 */
[----:B-1----:R-:W0:Y:S04]  /*3db0*/  LDS R209, [R63+0x1080] ;  /* 0x001080003fd17984 */ /* 0x002e280000000800 */
[----:B------:R2:W-:Y:S04]  /*3dc0*/  REDG.E.ADD.F32.FTZ.RN.STRONG.GPU desc[UR24][R4.64], R243 ;  /* 0x000000f3040079a6 */ /* 0x0005e8000c12f318 */
[----:B0-----:R2:W-:Y:S02]  /*3dd0*/  REDG.E.ADD.F32.FTZ.RN.STRONG.GPU desc[UR24][R6.64], R209 ;  /* 0x000000d1060079a6 */ /* 0x0015e4000c12f318 */
.L_x_6179:
[----:B------:R-:W-:Y:S05]  /*3de0*/  BSYNC.RECONVERGENT B0 ;  /* 0x0000000000007941 */ /* 0x000fea0003800200 */
.L_x_6178:
[----:B-12---:R0:W1:Y:S01]  /*3df0*/  LDS R209, [R77+0x1180] ;  /* 0x001180004dd17984 */ /* 0x0060620000000800 */
[----:B------:R-:W-:Y:S04]  /*3e00*/  BSSY.RECONVERGENT B0, `(.L_x_6180) ;  /* 0x0000004000007945 */ /* 0x000fe80003800200 */
[----:B------:R-:W-:Y:S05]  /*3e10*/  @!P0 BRA `(.L_x_6181) ;  /* 0x0000000000088947 */ /* 0x000fea0003800000 */
[----:B------:R2:W-:Y:S04]  /*3e20*/  REDG.E.ADD.F32.FTZ.RN.STRONG.GPU desc[UR24][R4.64+0x100], R245 ;  /* 0x000100f5040079a6 */ /* 0x0005e8000c12f318 */
[----:B-1----:R2:W-:Y:S02]  /*3e30*/  REDG.E.ADD.F32.FTZ.RN.STRONG.GPU desc[UR24][R6.64+0x100], R209 ;  /* 0x000100d1060079a6 */ /* 0x0025e4000c12f318 */
.L_x_6181:
[----:B------:R-:W-:Y:S05]  /*3e40*/  BSYNC.RECONVERGENT B0 ;  /* 0x0000000000007941 */ /* 0x000fea0003800200 */
.L_x_6180:
[----:B-12---:R1:W2:Y:S01]  /*3e50*/  LDS R209, [R76+0x1280] ;  /* 0x001280004cd17984 */ /* 0x0062a20000000800 */
[----:B------:R-:W-:Y:S04]  /*3e60*/  BSSY.RECONVERGENT B0, `(.L_x_6182) ;  /* 0x0000004000007945 */ /* 0x000fe80003800200 */
[----:B------:R-:W-:Y:S05]  /*3e70*/  @!P3 BRA `(.L_x_6183) ;  /* 0x000000000008b947 */ /* 0x000fea0003800000 */
[----:B------:R3:W-:Y:S04]  /*3e80*/  REDG.E.ADD.F32.FTZ.RN.STRONG.GPU desc[UR24][R4.64+0x200], R247 ;  /* 0x000200f7040079a6 */ /* 0x0007e8000c12f318 */
[----:B--2---:R3:W-:Y:S02]  /*3e90*/  REDG.E.ADD.F32.FTZ.RN.STRONG.GPU desc[UR24][R6.64+0x200], R209 ;  /* 0x000200d1060079a6 */ /* 0x0047e4000c12f318 */
.L_x_6183:
[----:B------:R-:W-:Y:S05]  /*3ea0*/  BSYNC.RECONVERGENT B0 ;  /* 0x0000000000007941 */ /* 0x000fea0003800200 */
.L_x_6182:
[----:B--23--:R2:W3:Y:S01]  /*3eb0*/  LDS R209, [R75+0x1380] ;  /* 0x001380004bd17984 */ /* 0x00c4e20000000800 */
[----:B------:R-:W-:Y:S04]  /*3ec0*/  BSSY.RECONVERGENT B0, `(.L_x_6184) ;  /* 0x0000004000007945 */ /* 0x000fe80003800200 */
[----:B------:R-:W-:Y:S05]  /*3ed0*/  @!P4 BRA `(.L_x_6185) ;  /* 0x000000000008c947 */ /* 0x000fea0003800000 */
[----:B------:R4:W-:Y:S04]  /*3ee0*/  REDG.E.ADD.F32.FTZ.RN.STRONG.GPU desc[UR24][R4.64+0x300], R249 ;  /* 0x000300f9040079a6 */ /* 0x0009e8000c12f318 */
[----:B---3--:R4:W-:Y:S02]  /*3ef0*/  REDG.E.ADD.F32.FTZ.RN.STRONG.GPU desc[UR24][R6.64+0x300], R209 ;  /* 0x000300d1060079a6 */ /* 0x0089e4000c12f318 */
.L_x_6185:
[----:B------:R-:W-:Y:S05]  /*3f00*/  BSYNC.RECONVERGENT B0 ;  /* 0x0000000000007941 */ /* 0x000fea0003800200 */
.L_x_6184:
[----:B---34-:R3:W4:Y:S01]  /*3f10*/  LDS R209, [R74+0x1480] ;  /* 0x001480004ad17984 */ /* 0x0187220000000800 */
[----:B------:R-:W-:Y:S04]  /*3f20*/  BSSY.RECONVERGENT B0, `(.L_x_6186) ;  /* 0x0000004000007945 */ /* 0x000fe80003800200 */
[----:B------:R-:W-:Y:S05]  /*3f30*/  @!P5 BRA `(.L_x_6187) ;  /* 0x000000000008d947 */ /* 0x000fea0003800000 */
[----:B------:R0:W-:Y:S04]  /*3f40*/  REDG.E.ADD.F32.FTZ.RN.STRONG.GPU desc[UR24][R4.64+0x400], R251 ;  /* 0x000400fb040079a6 */ /* 0x0001e8000c12f318 */
[----:B----4-:R0:W-:Y:S02]  /*3f50*/  REDG.E.ADD.F32.FTZ.RN.STRONG.GPU desc[UR24][R6.64+0x400], R209 ;  /* 0x000400d1060079a6 */ /* 0x0101e4000c12f318 */
.L_x_6187:
[----:B------:R-:W-:Y:S05]  /*3f60*/  BSYNC.RECONVERGENT B0 ;  /* 0x0000000000007941 */ /* 0x000fea0003800200 */
.L_x_6186:
[----:B0---4-:R0:W4:Y:S01]  /*3f70*/  LDS R209, [R73+0x1580] ;  /* 0x0015800049d17984 */ /* 0x0111220000000800 */
[----:B------:R-:W-:Y:S01]  /*3f80*/  BSSY.RECONVERGENT B0, `(.L_x_6188) ;  /* 0x0000009000007945 */ /* 0x000fe20003800200 */
[C---:B------:R-:W-:Y:S02]  /*3f90*/  ISETP.GE.AND P3, PT, R213.reuse, 0x181, PT ;  /* 0x00000181d500780c */ /* 0x040fe40003f66270 */
[C---:B------:R-:W-:Y:S02]  /*3fa0*/  ISETP.GE.AND P4, PT, R213.reuse, 0x1c1, PT ;  /* 0x000001c1d500780c */ /* 0x040fe40003f86270 */
[C---:B------:R-:W-:Y:S02]  /*3fb0*/  ISETP.GE.AND P5, PT, R213.reuse, 0x201, PT ;  /* 0x00000201d500780c */ /* 0x040fe40003fa6270 */
[C---:B------:R-:W-:Y:S02]  /*3fc0*/  ISETP.GE.AND P6, PT, R213.reuse, 0x241, PT ;  /* 0x00000241d500780c */ /* 0x040fe40003fc6270 */
[----:B------:R-:W-:Y:S01]  /*3fd0*/  ISETP.GE.AND P0, PT, R213, 0x281, PT ;  /* 0x00000281d500780c */ /* 0x000fe20003f06270 */
[----:B0-----:R-:W-:-:S12]  /*3fe0*/  @!P1 BRA `(.L_x_6189) ;  /* 0x0000000000089947 */ /* 0x001fd80003800000 */
[----:B------:R0:W-:Y:S04]  /*3ff0*/  REDG.E.ADD.F32.FTZ.RN.STRONG.GPU desc[UR24][R4.64+0x500], R12 ;  /* 0x0005000c040079a6 */ /* 0x0001e8000c12f318 */
[----:B----4-:R0:W-:Y:S02]  /*4000*/  REDG.E.ADD.F32.FTZ.RN.STRONG.GPU desc[UR24][R6.64+0x500], R209 ;  /* 0x000500d1060079a6 */ /* 0x0101e4000c12f318 */
.L_x_6189:
[----:B------:R-:W-:Y:S05]  /*4010*/  BSYNC.RECONVERGENT B0 ;  /* 0x0000000000007941 */ /* 0x000fea0003800200 */
.L_x_6188:
[----:B0---4-:R0:W4:Y:S01]  /*4020*/  LDS R209, [R72+0x1680] ;  /* 0x0016800048d17984 */ /* 0x0111220000000800 */
[----:B------:R-:W-:Y:S04]  /*4030*/  BSSY.RECONVERGENT B0, `(.L_x_6190) ;  /* 0x0000004000007945 */ /* 0x000fe80003800200 */
[----:B------:R-:W-:Y:S05]  /*4040*/  @!P3 BRA `(.L_x_6191) ;  /* 0x000000000008b947 */ /* 0x000fea0003800000 */
[----:B------:R0:W-:Y:S04]  /*4050*/  REDG.E.ADD.F32.FTZ.RN.STRONG.GPU desc[UR24][R4.64+0x600], R160 ;  /* 0x000600a0040079a6 */ /* 0x0001e8000c12f318 */
[----:B----4-:R0:W-:Y:S02]  /*4060*/  REDG.E.ADD.F32.FTZ.RN.STRONG.GPU desc[UR24][R6.64+0x600], R209 ;  /* 0x000600d1060079a6 */ /* 0x0101e4000c12f318 */
.L_x_6191:
[----:B------:R-:W-:Y:S05]  /*4070*/  BSYNC.RECONVERGENT B0 ;  /* 0x0000000000007941 */ /* 0x000fea0003800200 */
.L_x_6190:
[----:B0---4-:R0:W4:Y:S01]  /*4080*/  LDS R209, [R71+0x1780] ;  /* 0x0017800047d17984 */ /* 0x0111220000000800 */
[----:B------:R-:W-:Y:S04]  /*4090*/  BSSY.RECONVERGENT B0, `(.L_x_6192) ;  /* 0x0000004000007945 */ /* 0x000fe80003800200 */
[----:B------:R-:W-:Y:S05]  /*40a0*/  @!P4 BRA `(.L_x_6193) ;  /* 0x000000000008c947 */ /* 0x000fea0003800000 */
[----:B------:R0:W-:Y:S04]  /*40b0*/  REDG.E.ADD.F32.FTZ.RN.STRONG.GPU desc[UR24][R4.64+0x700], R172 ;  /* 0x000700ac040079a6 */ /* 0x0001e8000c12f318 */
[----:B----4-:R0:W-:Y:S02]  /*40c0*/  REDG.E.ADD.F32.FTZ.RN.STRONG.GPU desc[UR24][R6.64+0x700], R209 ;  /* 0x000700d1060079a6 */ /* 0x0101e4000c12f318 */
.L_x_6193:
[----:B------:R-:W-:Y:S05]  /*40d0*/  BSYNC.RECONVERGENT B0 ;  /* 0x0000000000007941 */ /* 0x000fea0003800200 */
.L_x_6192:
[----:B0---4-:R0:W4:Y:S01]  /*40e0*/  LDS R209, [R62+0x1880] ;  /* 0x001880003ed17984 */ /* 0x0111220000000800 */
[----:B------:R-:W-:Y:S04]  /*40f0*/  BSSY.RECONVERGENT B0, `(.L_x_6194) ;  /* 0x0000004000007945 */ /* 0x000fe80003800200 */
[----:B------:R-:W-:Y:S05]  /*4100*/  @!P5 BRA `(.L_x_6195) ;  /* 0x000000000008d947 */ /* 0x000fea0003800000 */
[----:B------:R0:W-:Y:S04]  /*4110*/  REDG.E.ADD.F32.FTZ.RN.STRONG.GPU desc[UR24][R4.64+0x800], R174 ;  /* 0x000800ae040079a6 */ /* 0x0001e8000c12f318 */
[----:B----4-:R0:W-:Y:S02]  /*4120*/  REDG.E.ADD.F32.FTZ.RN.STRONG.GPU desc[UR24][R6.64+0x800], R209 ;  /* 0x000800d1060079a6 */ /* 0x0101e4000c12f318 */
.L_x_6195:
[----:B------:R-:W-:Y:S05]  /*4130*/  BSYNC.RECONVERGENT B0 ;  /* 0x0000000000007941 */ /* 0x000fea0003800200 */
.L_x_6194:
[----:B0---4-:R0:W4:Y:S01]  /*4140*/  LDS R209, [R70+0x1980] ;  /* 0x0019800046d17984 */ /* 0x0111220000000800 */
[----:B------:R-:W-:Y:S04]  /*4150*/  BSSY.RECONVERGENT B0, `(.L_x_6196) ;  /* 0x0000004000007945 */ /* 0x000fe80003800200 */
[----:B------:R-:W-:Y:S05]  /*4160*/  @!P6 BRA `(.L_x_6197) ;  /* 0x000000000008e947 */ /* 0x000fea0003800000 */
[----:B------:R0:W-:Y:S04]  /*4170*/  REDG.E.ADD.F32.FTZ.RN.STRONG.GPU desc[UR24][R4.64+0x900], R229 ;  /* 0x000900e5040079a6 */ /* 0x0001e8000c12f318 */
[----:B----4-:R0:W-:Y:S02]  /*4180*/  REDG.E.ADD.F32.FTZ.RN.STRONG.GPU desc[UR24][R6.64+0x900], R209 ;  /* 0x000900d1060079a6 */ /* 0x0101e4000c12f318 */
.L_x_6197:
[----:B------:R-:W-:Y:S05]  /*4190*/  BSYNC.RECONVERGENT B0 ;  /* 0x0000000000007941 */ /* 0x000fea0003800200 */
.L_x_6196:
        /* <DEDUP_REMOVED lines=10> */
.L_x_6199:
[----:B------:R-:W-:Y:S05]  /*4240*/  BSYNC.RECONVERGENT B0 ;  /* 0x0000000000007941 */ /* 0x000fea0003800200 */
.L_x_6198:
[----:B0---4-:R0:W4:Y:S01]  /*4250*/  LDS R209, [R68+0x1b80] ;  /* 0x001b800044d17984 */ /* 0x0111220000000800 */
[----:B------:R-:W-:Y:S04]  /*4260*/  BSSY.RECONVERGENT B0, `(.L_x_6200) ;  /* 0x0000004000007945 */ /* 0x000fe80003800200 */
[----:B------:R-:W-:Y:S05]  /*4270*/  @!P1 BRA `(.L_x_6201) ;  /* 0x0000000000089947 */ /* 0x000fea0003800000 */
[----:B------:R0:W-:Y:S04]  /*4280*/  REDG.E.ADD.F32.FTZ.RN.STRONG.GPU desc[UR24][R4.64+0xb00], R215 ;  /* 0x000b00d7040079a6 */ /* 0x0001e8000c12f318 */
[----:B----4-:R0:W-:Y:S02]  /*4290*/  REDG.E.ADD.F32.FTZ.RN.STRONG.GPU desc[UR24][R6.64+0xb00], R209 ;  /* 0x000b00d1060079a6 */ /* 0x0101e4000c12f318 */
.L_x_6201:
[----:B------:R-:W-:Y:S05]  /*42a0*/  BSYNC.RECONVERGENT B0 ;  /* 0x0000000000007941 */ /* 0x000fea0003800200 */
.L_x_6200:
[----:B0---4-:R0:W4:Y:S01]  /*42b0*/  LDS R209, [R67+0x1c80] ;  /* 0x001c800043d17984 */ /* 0x0111220000000800 */
[----:B------:R-:W-:Y:S04]  /*42c0*/  BSSY.RECONVERGENT B0, `(.L_x_6202) ;  /* 0x0000004000007945 */ /* 0x000fe80003800200 */
[----:B------:R-:W-:Y:S05]  /*42d0*/  @!P3 BRA `(.L_x_6203) ;  /* 0x000000000008b947 */ /* 0x000fea0003800000 */
[----:B------:R0:W-:Y:S04]  /*42e0*/  REDG.E.ADD.F32.FTZ.RN.STRONG.GPU desc[UR24][R4.64+0xc00], R195 ;  /* 0x000c00c3040079a6 */ /* 0x0001e8000c12f318 */
[----:B----4-:R0:W-:Y:S02]  /*42f0*/  REDG.E.ADD.F32.FTZ.RN.STRONG.GPU desc[UR24][R6.64+0xc00], R209 ;  /* 0x000c00d1060079a6 */ /* 0x0101e4000c12f318 */
.L_x_6203:
[----:B------:R-:W-:Y:S05]  /*4300*/  BSYNC.RECONVERGENT B0 ;  /* 0x0000000000007941 */ /* 0x000fea0003800200 */
.L_x_6202:
[----:B0-----:R0:W0:Y:S01]  /*4310*/  LDS R195, [R66+0x1d80] ;  /* 0x001d800042c37984 */ /* 0x0010220000000800 */
[----:B------:R-:W-:Y:S04]  /*4320*/  BSSY.RECONVERGENT B0, `(.L_x_6204) ;  /* 0x0000004000007945 */ /* 0x000fe80003800200 */
[----:B------:R-:W-:Y:S05]  /*4330*/  @!P4 BRA `(.L_x_6205) ;  /* 0x000000000008c947 */ /* 0x000fea0003800000 */
[----:B------:R1:W-:Y:S04]  /*4340*/  REDG.E.ADD.F32.FTZ.RN.STRONG.GPU desc[UR24][R4.64+0xd00], R13 ;  /* 0x000d000d040079a6 */ /* 0x0003e8000c12f318 */
[----:B0-----:R1:W-:Y:S02]  /*4350*/  REDG.E.ADD.F32.FTZ.RN.STRONG.GPU desc[UR24][R6.64+0xd00], R195 ;  /* 0x000d00c3060079a6 */ /* 0x0013e4000c12f318 */
.L_x_6205:
[----:B------:R-:W-:Y:S05]  /*4360*/  BSYNC.RECONVERGENT B0 ;  /* 0x0000000000007941 */ /* 0x000fea0003800200 */
.L_x_6204:
[----:B-1----:R1:W0:Y:S01]  /*4370*/  LDS R13, [R65+0x1e80] ;  /* 0x001e8000410d7984 */ /* 0x0022220000000800 */
[----:B------:R-:W-:Y:S04]  /*4380*/  BSSY.RECONVERGENT B0, `(.L_x_6206) ;  /* 0x0000004000007945 */ /* 0x000fe80003800200 */
[----:B------:R-:W-:Y:S05]  /*4390*/  @!P5 BRA `(.L_x_6207) ;  /* 0x000000000008d947 */ /* 0x000fea0003800000 */
[----:B------:R1:W-:Y:S04]  /*43a0*/  REDG.E.ADD.F32.FTZ.RN.STRONG.GPU desc[UR24][R4.64+0xe00], R11 ;  /* 0x000e000b040079a6 */ /* 0x0003e8000c12f318 */
[----:B0-----:R1:W-:Y:S02]  /*43b0*/  REDG.E.ADD.F32.FTZ.RN.STRONG.GPU desc[UR24][R6.64+0xe00], R13 ;  /* 0x000e000d060079a6 */ /* 0x0013e4000c12f318 */
.L_x_6207:
[----:B------:R-:W-:Y:S05]  /*43c0*/  BSYNC.RECONVERGENT B0 ;  /* 0x0000000000007941 */ /* 0x000fea0003800200 */
.L_x_6206:
[----:B-1----:R1:W0:Y:S01]  /*43d0*/  LDS R11, [R64+0x1f80] ;  /* 0x001f8000400b7984 */ /* 0x0022220000000800 */
[----:B------:R-:W-:Y:S04]  /*43e0*/  BSSY.RECONVERGENT B0, `(.L_x_6208) ;  /* 0x0000004000007945 */ /* 0x000fe80003800200 */
[----:B------:R-:W-:Y:S05]  /*43f0*/  @!P6 BRA `(.L_x_6209) ;  /* 0x000000000008e947 */ /* 0x000fea0003800000 */
[----:B------:R1:W-:Y:S04]  /*4400*/  REDG.E.ADD.F32.FTZ.RN.STRONG.GPU desc[UR24][R4.64+0xf00], R9 ;  /* 0x000f0009040079a6 */ /* 0x0003e8000c12f318 */
[----:B0-----:R1:W-:Y:S02]  /*4410*/  REDG.E.ADD.F32.FTZ.RN.STRONG.GPU desc[UR24][R6.64+0xf00], R11 ;  /* 0x000f000b060079a6 */ /* 0x0013e4000c12f318 */
.L_x_6209:
[----:B------:R-:W-:Y:S05]  /*4420*/  BSYNC.RECONVERGENT B0 ;  /* 0x0000000000007941 */ /* 0x000fea0003800200 */
.L_x_6208:
[----:B-1----:R-:W1:Y:S01]  /*4430*/  SHFL.DOWN P0, R9, R8, 0x1, 0x1f ;  /* 0x08201f0008097f89 */ /* 0x002e620000000000 */
[CC--:B------:R-:W-:Y:S01]  /*4440*/  FMUL.FTZ R7, R158.reuse, R224.reuse ;  /* 0x000000e09e077220 */ /* 0x0c0fe20000410000 */
[----:B------:R-:W-:Y:S01]  /*4450*/  FMUL.FTZ R181, R181, R224 ;  /* 0x000000e0b5b57220 */ /* 0x000fe20000410000 */
[-C--:B------:R-:W-:Y:S01]  /*4460*/  FMUL.FTZ R183, R183, R222.reuse ;  /* 0x000000deb7b77220 */ /* 0x080fe20000410000 */
[----:B------:R-:W-:Y:S01]  /*4470*/  FMUL.FTZ R222, R158, R222 ;  /* 0x000000de9ede7220 */ /* 0x000fe20000410000 */
[----:B------:R-:W-:Y:S01]  /*4480*/  FMUL.FTZ R7, R14, R7 ;  /* 0x000000070e077220 */ /* 0x000fe20000410000 */
[-C--:B------:R-:W-:Y:S01]  /*4490*/  FMUL.FTZ R5, R170, R217.reuse ;  /* 0x000000d9aa057220 */ /* 0x080fe20000410000 */
[----:B------:R-:W-:Y:S01]  /*44a0*/  FMUL.FTZ R217, R158, R217 ;  /* 0x000000d99ed97220 */ /* 0x000fe20000410000 */
[----:B------:R-:W-:Y:S01]  /*44b0*/  FMUL.FTZ R15, R15, R222 ;  /* 0x000000de0f0f7220 */ /* 0x000fe20000410000 */
[----:B------:R-:W-:Y:S01]  /*44c0*/  FFMA.FTZ R4, R102, R181, R7 ;  /* 0x000000b566047223 */ /* 0x000fe20000010007 */
        /* <DEDUP_REMOVED lines=8> */
[-C--:B------:R-:W-:Y:S01]  /*4550*/  FMUL.FTZ R5, R168, R207.reuse ;  /* 0x000000cfa8057220 */ /* 0x080fe20000410000 */
[----:B------:R-:W-:Y:S01]  /*4560*/  FADD.FTZ R53, R4, R53 ;  /* 0x0000003504357221 */ /* 0x000fe20000010000 */
[-C--:B------:R-:W-:Y:S01]  /*4570*/  FMUL.FTZ R185, R185, R196.reuse ;  /* 0x000000c4b9b97220 */ /* 0x080fe20000410000 */
[C---:B------:R-:W-:Y:S01]  /*4580*/  FMUL.FTZ R207, R158.reuse, R207 ;  /* 0x000000cf9ecf7220 */ /* 0x040fe20000410000 */
[----:B------:R-:W-:Y:S01]  /*4590*/  FMUL.FTZ R196, R158, R196 ;  /* 0x000000c49ec47220 */ /* 0x000fe20000410000 */
[----:B------:R-:W-:Y:S01]  /*45a0*/  FFMA.FTZ R4, R106, R7, R193 ;  /* 0x000000076a047223 */ /* 0x000fe200000100c1 */
[----:B-1----:R-:W-:Y:S01]  /*45b0*/  @P0 FADD R9, R8, R9 ;  /* 0x0000000908090221 */ /* 0x002fe20000000000 */
[----:B------:R-:W-:Y:S01]  /*45c0*/  FMUL.FTZ R207, R180, R207 ;  /* 0x000000cfb4cf7220 */ /* 0x000fe20000410000 */
[----:B------:R-:W-:Y:S01]  /*45d0*/  FMUL.FTZ R21, R21, R196 ;  /* 0x000000c415157220 */ /* 0x000fe20000410000 */
[----:B------:R-:W-:Y:S01]  /*45e0*/  FADD.FTZ R51, R4, R51 ;  /* 0x0000003304337221 */ /* 0x000fe20000010000 */
[----:B------:R-:W-:Y:S01]  /*45f0*/  FMUL.FTZ R4, R158, R171 ;  /* 0x000000ab9e047220 */ /* 0x000fe20000410000 */
[----:B------:R-:W1:Y:S01]  /*4600*/  SHFL.DOWN P0, R6, R9, 0x2, 0x1f ;  /* 0x08401f0009067f89 */ /* 0x000e620000000000 */
[-C--:B------:R-:W-:Y:S01]  /*4610*/  FFMA.FTZ R99, R144, R5.reuse, R99 ;  /* 0x0000000590637223 */ /* 0x080fe20000010063 */
[----:B------:R-:W-:Y:S01]  /*4620*/  FFMA.FTZ R207, R126, R5, R207 ;  /* 0x000000057ecf7223 */ /* 0x000fe200000100cf */
[----:B------:R-:W-:Y:S01]  /*4630*/  FMUL.FTZ R5, R188, R171 ;  /* 0x000000abbc057220 */ /* 0x000fe20000410000 */
[----:B------:R-:W-:Y:S01]  /*4640*/  FMUL.FTZ R23, R23, R4 ;  /* 0x0000000417177220 */ /* 0x000fe20000410000 */
[----:B------:R-:W-:Y:S01]  /*4650*/  FMUL.FTZ R4, R158, R173 ;  /* 0x000000ad9e047220 */ /* 0x000fe20000410000 */
[----:B------:R-:W-:Y:S01]  /*4660*/  ISETP.NE.AND P1, PT, R138, RZ, PT ;  /* 0x000000ff8a00720c */ /* 0x000fe20003f25270 */
[----:B------:R-:W-:Y:S01]  /*4670*/  FFMA.FTZ R100, R157, R5, R100 ;  /* 0x000000059d647223 */ /* 0x000fe20000010064 */
[----:B------:R-:W-:Y:S01]  /*4680*/  FFMA.FTZ R88, R153, R7, R88 ;  /* 0x0000000799587223 */ /* 0x000fe20000010058 */
[----:B------:R-:W-:Y:S01]  /*4690*/  FMUL.FTZ R177, R177, R4 ;  /* 0x00000004b1b17220 */ /* 0x000fe20000410000 */
[-C--:B------:R-:W-:Y:S01]  /*46a0*/  FMUL.FTZ R4, R158, R205.reuse ;  /* 0x000000cd9e047220 */ /* 0x080fe20000410000 */
[----:B------:R-:W-:Y:S01]  /*46b0*/  FMUL.FTZ R7, R18, R205 ;  /* 0x000000cd12077220 */ /* 0x000fe20000410000 */
[----:B------:R-:W-:Y:S01]  /*46c0*/  FMUL.FTZ R191, R191, R162 ;  /* 0x000000a2bfbf7220 */ /* 0x000fe20000410000 */
[----:B------:R-:W-:Y:S01]  /*46d0*/  ISETP.NE.AND P3, PT, R166, RZ, PT ;  /* 0x000000ffa600720c */ /* 0x000fe20003f65270 */
[----:B------:R-:W-:Y:S01]  /*46e0*/  FMUL.FTZ R187, R187, R4 ;  /* 0x00000004bbbb7220 */ /* 0x000fe20000410000 */
[----:B------:R-:W-:Y:S01]  /*46f0*/  FMUL.FTZ R4, R158, R175 ;  /* 0x000000af9e047220 */ /* 0x000fe20000410000 */
[----:B------:R-:W-:Y:S01]  /*4700*/  FFMA.FTZ R109, R150, R7, R109 ;  /* 0x00000007966d7223 */ /* 0x000fe2000001006d */
[----:B------:R-:W-:Y:S01]  /*4710*/  FMUL.FTZ R169, R169, R199 ;  /* 0x000000c7a9a97220 */ /* 0x000fe20000410000 */
[----:B------:R-:W-:Y:S01]  /*4720*/  FFMA.FTZ R187, R132, R7, R187 ;  /* 0x0000000784bb7223 */ /* 0x000fe200000100bb */
[----:B------:R-:W-:Y:S01]  /*4730*/  FMUL.FTZ R167, R167, R201 ;  /* 0x000000c9a7a77220 */ /* 0x000fe20000410000 */
[----:B------:R-:W-:Y:S01]  /*4740*/  FMUL.FTZ R19, R19, R203 ;  /* 0x000000cb13137220 */ /* 0x000fe20000410000 */
[----:B------:R-:W-:Y:S01]  /*4750*/  @!P1 SHF.R.U32.HI R7, RZ, 0x3, R26 ;  /* 0x00000003ff079819 */ /* 0x000fe2000001161a */
[----:B------:R-:W-:Y:S01]  /*4760*/  FMUL.FTZ R189, R189, R4 ;  /* 0x00000004bdbd7220 */ /* 0x000fe20000410000 */
[----:B------:R-:W-:Y:S01]  /*4770*/  FMUL.FTZ R199, R158, R199 ;  /* 0x000000c79ec77220 */ /* 0x000fe20000410000 */
[----:B-1----:R-:W-:Y:S01]  /*4780*/  @P0 FADD R6, R9, R6 ;  /* 0x0000000609060221 */ /* 0x002fe20000000000 */
[----:B------:R-:W-:Y:S01]  /*4790*/  FMUL.FTZ R9, R190, R173 ;  /* 0x000000adbe097220 */ /* 0x000fe20000410000 */
[C---:B------:R-:W-:Y:S01]  /*47a0*/  FMUL.FTZ R201, R158.reuse, R201 ;  /* 0x000000c99ec97220 */ /* 0x040fe20000410000 */
[C---:B------:R-:W-:Y:S01]  /*47b0*/  FMUL.FTZ R203, R158.reuse, R203 ;  /* 0x000000cb9ecb7220 */ /* 0x040fe20000410000 */
[----:B------:R-:W-:Y:S01]  /*47c0*/  FMUL.FTZ R4, R158, R197 ;  /* 0x000000c59e047220 */ /* 0x000fe20000410000 */
[----:B0-----:R-:W0:Y:S01]  /*47d0*/  SHFL.DOWN P0, R11, R6, 0x4, 0x1f ;  /* 0x08801f00060b7f89 */ /* 0x001e220000000000 */
        /* <DEDUP_REMOVED lines=22> */
[----:B------:R-:W-:Y:S01]  /*4940*/  FFMA.FTZ R96, R161, R191, R96 ;  /* 0x000000bfa1607223 */ /* 0x000fe20000010060 */
[----:B0-----:R-:W-:Y:S01]  /*4950*/  @P0 FADD R11, R6, R11 ;  /* 0x0000000b060b0221 */ /* 0x001fe20000000000 */
[----:B------:R-:W-:Y:S01]  /*4960*/  FFMA.FTZ R6, R108, R185, R21 ;  /* 0x000000b96c067223 */ /* 0x000fe20000010015 */
[----:B------:R-:W-:Y:S01]  /*4970*/  FADD.FTZ R44, R187, R44 ;  /* 0x0000002cbb2c7221 */ /* 0x000fe20000010000 */
[----:B------:R-:W-:Y:S01]  /*4980*/  FFMA.FTZ R107, R152, R17, R107 ;  /* 0x00000011986b7223 */ /* 0x000fe2000001006b */
[----:B------:R-:W-:Y:S01]  /*4990*/  FADD.FTZ R42, R189, R42 ;  /* 0x0000002abd2a7221 */ /* 0x000fe20000010000 */
[----:B------:R-:W0:Y:S01]  /*49a0*/  SHFL.DOWN P0, R8, R11, 0x8, 0x1f ;  /* 0x09001f000b087f89 */ /* 0x000e220000000000 */
[----:B------:R-:W-:Y:S01]  /*49b0*/  FADD.FTZ R49, R6, R49 ;  /* 0x0000003106317221 */ /* 0x000fe20000010000 */
[----:B------:R-:W-:Y:S01]  /*49c0*/  FFMA.FTZ R6, R110, R5, R23 ;  /* 0x000000056e067223 */ /* 0x000fe20000010017 */
[----:B------:R-:W-:-:S03]  /*49d0*/  FMUL.FTZ R5, R158, R162 ;  /* 0x000000a29e057220 */ /* 0x000fc60000410000 */
[----:B------:R-:W-:Y:S01]  /*49e0*/  FADD.FTZ R47, R6, R47 ;  /* 0x0000002f062f7221 */ /* 0x000fe20000010000 */
[----:B------:R-:W-:Y:S01]  /*49f0*/  FFMA.FTZ R6, R112, R9, R177 ;  /* 0x0000000970067223 */ /* 0x000fe200000100b1 */
[----:B------:R-:W-:-:S03]  /*4a00*/  FMUL.FTZ R5, R22, R5 ;  /* 0x0000000516057220 */ /* 0x000fc60000410000 */
[----:B------:R-:W-:Y:S01]  /*4a10*/  FADD.FTZ R45, R6, R45 ;  /* 0x0000002d062d7221 */ /* 0x000fe20000010000 */
[----:B------:R-:W-:Y:S01]  /*4a20*/  FFMA.FTZ R6, R118, R191, R5 ;  /* 0x000000bf76067223 */ /* 0x000fe20000010005 */
[-C--:B------:R-:W-:Y:S01]  /*4a30*/  FMUL.FTZ R5, R16, R165.reuse ;  /* 0x000000a510057220 */ /* 0x080fe20000410000 */
[----:B------:R-:W-:Y:S02]  /*4a40*/  FMUL.FTZ R165, R158, R165 ;  /* 0x000000a59ea57220 */ /* 0x000fe40000410000 */
[----:B------:R-:W-:Y:S01]  /*4a50*/  FADD.FTZ R43, R6, R43 ;  /* 0x0000002b062b7221 */ /* 0x000fe20000010000 */
[----:B------:R-:W-:Y:S01]  /*4a60*/  FFMA.FTZ R105, R154, R5, R105 ;  /* 0x000000059a697223 */ /* 0x000fe20000010069 */
[----:B------:R-:W-:-:S04]  /*4a70*/  FMUL.FTZ R165, R0, R165 ;  /* 0x000000a500a57220 */ /* 0x000fc80000410000 */
[----:B------:R-:W-:Y:S01]  /*4a80*/  FFMA.FTZ R165, R136, R5, R165 ;  /* 0x0000000588a57223 */ /* 0x000fe200000100a5 */
[----:B0-----:R-:W-:-:S03]  /*4a90*/  @P0 FADD R8, R11, R8 ;  /* 0x000000080b080221 */ /* 0x001fc60000000000 */
[----:B------:R-:W-:Y:S02]  /*4aa0*/  FADD.FTZ R40, R165, R40 ;  /* 0x00000028a5287221 */ /* 0x000fe40000010000 */
[----:B------:R-:W0:Y:S02]  /*4ab0*/  SHFL.DOWN P0, R11, R8, 0x10, 0x1f ;  /* 0x0a001f00080b7f89 */ /* 0x000e240000000000 */
[----:B0-----:R-:W-:Y:S01]  /*4ac0*/  @P0 FADD R11, R8, R11 ;  /* 0x0000000b080b0221 */ /* 0x001fe20000000000 */
[----:B------:R-:W-:Y:S01]  /*4ad0*/  @!P1 LOP3.LUT R8, R7, 0x7c, RZ, 0xc0, !PT ;  /* 0x0000007c07089812 */ /* 0x000fe200078ec0ff */
[----:B------:R-:W-:-:S04]  /*4ae0*/  FMUL.FTZ R7, R192, R197 ;  /* 0x000000c5c0077220 */ /* 0x000fc80000410000 */
[----:B------:R0:W-:Y:S01]  /*4af0*/  @!P1 STS [R8+UR21+0x3184], R11 ;  /* 0x0031840b08009988 */ /* 0x0001e20008000815 */
[-C--:B------:R-:W-:Y:S01]  /*4b00*/  FFMA.FTZ R0, R120, R7.reuse, R179 ;  /* 0x0000000778007223 */ /* 0x080fe200000100b3 */
[----:B------:R-:W-:-:S03]  /*4b10*/  FFMA.FTZ R94, R163, R7, R94 ;  /* 0x00000007a35e7223 */ /* 0x000fc6000001005e */
[----:B------:R-:W-:Y:S01]  /*4b20*/  FADD.FTZ R41, R0, R41 ;  /* 0x0000002900297221 */ /* 0x000fe20000010000 */
[----:B------:R-:W-:Y:S06]  /*4b30*/  BAR.SYNC.DEFER_BLOCKING 0x0 ;  /* 0x0000000000007b1d */ /* 0x000fec0000010000 */
[----:B------:R-:W-:Y:S05]  /*4b40*/  @P3 BRA `(.L_x_6211) ;  /* 0x0000000000203947 */ /* 0x000fea0003800000 */
[----:B------:R-:W-:Y:S01]  /*4b50*/  UISETP.NE.AND UP0, UPT, UR12, UR32, UPT ;  /* 0x000000200c00728c */ /* 0x000fe2000bf05270 */
[----:B------:R-:W1:Y:S01]  /*4b60*/  LDS R0, [UR21+0x3188] ;  /* 0x00318815ff007984 */ /* 0x000e620008000800 */
[----:B------:R-:W-:-:S04]  /*4b70*/  ULEA UR20, UR6, UR21, 0x2 ;  /* 0x0000001506147291 */ /* 0x000fc8000f8e10ff */
[----:B------:R-:W-:-:S13]  /*4b80*/  PLOP3.LUT P0, PT, PT, PT, UP0, 0x80, 0x8 ;  /* 0x000000000008781c */ /* 0x000fda0003f0f008 */
[----:B------:R-:W5:Y:S01]  /*4b90*/  @P0 LDS R5, [UR20+0x46c0] ;  /* 0x0046c014ff050984 */ /* 0x000f620008000800 */
[----:B-1----:R-:W-:-:S04]  /*4ba0*/  FADD.FTZ R0, R11, R0 ;  /* 0x000000000b007221 */ /* 0x002fc80000010000 */
[----:B-----5:R-:W-:-:S05]  /*4bb0*/  @P0 FADD.FTZ R0, R0, R5 ;  /* 0x0000000500000221 */ /* 0x020fca0000010000 */
[----:B------:R1:W-:Y:S02]  /*4bc0*/  STS [UR20+0x46c0], R0 ;  /* 0x0046c000ff007988 */ /* 0x0003e40008000814 */
.L_x_6211:
[----:B------:R-:W-:Y:S05]  /*4bd0*/  BSYNC.RECONVERGENT B0 ;  /* 0x0000000000007941 */ /* 0x000fea0003800200 */
.L_x_6210:
[----:B------:R-:W-:-:S04]  /*4be0*/  UIADD3 UR6, UPT, UPT, UR6, 0x1, URZ ;  /* 0x0000000106067890 */ /* 0x000fc8000fffe0ff */
[----:B------:R-:W-:-:S09]  /*4bf0*/  UISETP.GE.AND UP0, UPT, UR6, UR33, UPT ;  /* 0x000000210600728c */ /* 0x000fd2000bf06270 */
[----:B------:R-:W-:Y:S05]  /*4c00*/  BRA.U !UP0, `(.L_x_6212) ;  /* 0xffffffcd08687547 */ /* 0x000fea000b83ffff */
.L_x_6167:
[----:B------:R-:W-:Y:S01]  /*4c10*/  BAR.SYNC.DEFER_BLOCKING 0x0 ;  /* 0x0000000000007b1d */ /* 0x000fe20000010000 */
[----:B------:R-:W-:Y:S01]  /*4c20*/  F2FP.BF16.F32.PACK_AB R7, R100, R119 ;  /* 0x000000776407723e */ /* 0x000fe200000010ff */
[----:B------:R-:W-:Y:S01]  /*4c30*/  UIADD3 UR34, UPT, UPT, UR12, -0x1, URZ ;  /* 0xffffffff0c227890 */ /* 0x000fe2000fffe0ff */
[----:B------:R-:W-:Y:S01]  /*4c40*/  F2FP.BF16.F32.PACK_AB R6, R98, R109 ;  /* 0x0000006d6206723e */ /* 0x000fe200000010ff */
[----:B-1----:R-:W-:Y:S01]  /*4c50*/  FADD.FTZ R0, R95, R40 ;  /* 0x000000285f007221 */ /* 0x002fe20000010000 */
[----:B------:R-:W-:Y:S01]  /*4c60*/  F2FP.BF16.F32.PACK_AB R5, R96, R107 ;  /* 0x0000006b6005723e */ /* 0x000fe200000010ff */
[----:B------:R-:W1:Y:S01]  /*4c70*/  LDCU.64 UR28, c[0x0][0x4f8] ;  /* 0x00009f00ff1c77ac */ /* 0x000e620008000a00 */
[----:B------:R-:W-:Y:S02]  /*4c80*/  F2FP.BF16.F32.PACK_AB R4, R94, R105 ;  /* 0x000000695e04723e */ /* 0x000fe400000010ff */
[----:B0-----:R-:W-:Y:S01]  /*4c90*/  F2FP.BF16.F32.PACK_AB R11, R92, R103 ;  /* 0x000000675c0b723e */ /* 0x001fe200000010ff */
[----:B------:R-:W0:Y:S01]  /*4ca0*/  LDCU.64 UR30, c[0x0][0x500] ;  /* 0x0000a000ff1e77ac */ /* 0x000e220008000a00 */
        /* <DEDUP_REMOVED lines=12> */
[----:B-1----:R-:W-:Y:S01]  /*4d70*/  UIMAD.WIDE.U32 UR20, UR27, UR28, UR22 ;  /* 0x0000001c1b1472a5 */ /* 0x002fe2000f8e0016 */
[----:B------:R-:W-:Y:S01]  /*4d80*/  IADD3 R93, P0, PT, R93, -0x800, RZ ;  /* 0xfffff8005d5d7810 */ /* 0x000fe20007f1e0ff */
[----:B------:R-:W-:Y:S01]  /*4d90*/  UIADD3 UR14, UP2, UPT, UR14, -0x800, URZ ;  /* 0xfffff8000e0e7890 */ /* 0x000fe2000ff5e0ff */
[----:B------:R1:W-:Y:S01]  /*4da0*/  STS.128 [R56+0x10], R8 ;  /* 0x0000100838007388 */ /* 0x0003e20000000c00 */
[----:B------:R-:W-:-:S03]  /*4db0*/  NOP ;  /* 0x0000000000007918 */ /* 0x000fc60000000000 */
[----:B------:R-:W3:Y:S01]  /*4dc0*/  LDS.128 R16, [R57] ;  /* 0x0000000039107984 */ /* 0x000ee20000000c00 */
[----:B------:R-:W-:Y:S01]  /*4dd0*/  UIMAD UR21, UR27, UR29, UR21 ;  /* 0x0000001d1b1572a4 */ /* 0x000fe2000f8e0215 */
[----:B------:R-:W-:Y:S01]  /*4de0*/  IADD3 R89, P1, PT, R89, -0x800, RZ ;  /* 0xfffff80059597810 */ /* 0x000fe20007f3e0ff */
[----:B------:R-:W4:Y:S01]  /*4df0*/  LDCU.64 UR28, c[0x0][0x520] ;  /* 0x0000a400ff1c77ac */ /* 0x000f220008000a00 */
[----:B------:R-:W4:Y:S01]  /*4e00*/  LDS.128 R12, [R57+0x200] ;  /* 0x00020000390c7984 */ /* 0x000f220000000c00 */
[----:B--2---:R-:W-:Y:S01]  /*4e10*/  FADD.FTZ R7, R0, R41 ;  /* 0x0000002900077221 */ /* 0x004fe20000010000 */
[----:B------:R-:W-:Y:S01]  /*4e20*/  IADD3.X R91, PT, PT, R91, -0x1, RZ, P0, !PT ;  /* 0xffffffff5b5b7810 */ /* 0x000fe200007fe4ff */
[----:B0-----:R-:W-:Y:S01]  /*4e30*/  UIMAD.WIDE.U32 UR20, UR26, UR30, UR20 ;  /* 0x0000001e1a1472a5 */ /* 0x001fe2000f8e0014 */
[----:B------:R-:W-:Y:S01]  /*4e40*/  IADD3.X R87, PT, PT, R87, -0x1, RZ, P1, !PT ;  /* 0xffffffff57577810 */ /* 0x000fe20000ffe4ff */
[----:B------:R-:W-:Y:S01]  /*4e50*/  FADD.FTZ R0, R7, R42 ;  /* 0x0000002a07007221 */ /* 0x000fe20000010000 */
[----:B-1----:R-:W-:Y:S01]  /*4e60*/  F2FP.BF16.F32.PACK_AB R9, R43, R42 ;  /* 0x0000002a2b09723e */ /* 0x002fe200000010ff */
[----:B------:R-:W-:Y:S01]  /*4e70*/  UIMAD UR21, UR26, UR31, UR21 ;  /* 0x0000001f1a1572a4 */ /* 0x000fe2000f8e0215 */
[----:B------:R-:W-:Y:S01]  /*4e80*/  F2FP.BF16.F32.PACK_AB R8, R41, R40 ;  /* 0x000000282908723e */ /* 0x000fe200000010ff */
[----:B-----5:R-:W-:Y:S01]  /*4e90*/  ULEA UR6, UP0, UR20, UR32, 0x1 ;  /* 0x0000002014067291 */ /* 0x020fe2000f8008ff */
        /* <DEDUP_REMOVED lines=48> */
.L_x_6166:
        /* <DEDUP_REMOVED lines=10> */
[----:B-1----:R-:W-:-:S05]  /*5240*/  @P0 FADD R3, R3, R80 ;  /* 0x0000005003030221 */ /* 0x002fca0000000000 */
[----:B------:R-:W1:Y:S01]  /*5250*/  SHFL.DOWN P0, R0, R3, 0x2, 0x1f ;  /* 0x08401f0003007f89 */ /* 0x000e620000000000 */
[----:B0-----:R-:W-:Y:S02]  /*5260*/  ISETP.NE.AND P1, PT, R4, RZ, PT ;  /* 0x000000ff0400720c */ /* 0x001fe40003f25270 */
[----:B------:R-:W0:Y:S11]  /*5270*/  S2R R4, SR_TID.X ;  /* 0x0000000000047919 */ /* 0x000e360000002100 */
[----:B------:R-:W3:Y:S01]  /*5280*/  @!P1 S2R R9, SR_CgaCtaId ;  /* 0x0000000000099919 */ /* 0x000ee20000008800 */
[----:B------:R-:W-:Y:S01]  /*5290*/  @!P1 MOV R6, 0x400 ;  /* 0x0000040000069802 */ /* 0x000fe20000000f00 */
[----:B-1----:R-:W-:-:S05]  /*52a0*/  @P0 FADD R0, R3, R0 ;  /* 0x0000000003000221 */ /* 0x002fca0000000000 */
[----:B------:R-:W1:Y:S01]  /*52b0*/  SHFL.DOWN P0, R5, R0, 0x4, 0x1f ;  /* 0x08801f0000057f89 */ /* 0x000e620000000000 */
[----:B0-----:R-:W-:-:S04]  /*52c0*/  @!P1 SHF.R.U32.HI R3, RZ, 0x3, R4 ;  /* 0x00000003ff039819 */ /* 0x001fc80000011604 */
[----:B------:R-:W-:Y:S02]  /*52d0*/  @!P1 LOP3.LUT R3, R3, 0x7c, RZ, 0xc0, !PT ;  /* 0x0000007c03039812 */ /* 0x000fe400078ec0ff */
[----:B---3--:R-:W-:Y:S01]  /*52e0*/  @!P1 LEA R6, R9, R6, 0x18 ;  /* 0x0000000609069211 */ /* 0x008fe200078ec0ff */
        /* <DEDUP_REMOVED lines=20> */
.L_x_6215:
[----:B------:R-:W-:Y:S05]  /*5430*/  BSYNC.RECONVERGENT B0 ;  /* 0x0000000000007941 */ /* 0x000fea0003800200 */
.L_x_6214:
        /* <DEDUP_REMOVED lines=39> */
.L_x_6217:
[----:B------:R-:W-:Y:S05]  /*56b0*/  BSYNC.RECONVERGENT B0 ;  /* 0x0000000000007941 */ /* 0x000fea0003800200 */
.L_x_6216:
[----:B------:R-:W-:Y:S05]  /*56c0*/  @P0 EXIT ;  /* 0x000000000000094d */ /* 0x000fea0003800000 */
[----:B------:R-:W2:Y:S01]  /*56d0*/  S2UR UR5, SR_CgaCtaId ;  /* 0x00000000000579c3 */ /* 0x000ea20000008800 */
[----:B01----:R-:W-:Y:S01]  /*56e0*/  MOV R7, R10 ;  /* 0x0000000a00077202 */ /* 0x003fe20000000f00 */
[----:B------:R-:W-:Y:S01]  /*56f0*/  UMOV UR4, 0x400 ;  /* 0x0000040000047882 */ /* 0x000fe20000000000 */
[----:B------:R-:W0:Y:S01]  /*5700*/  LDCU UR6, c[0x0][0x360] ;  /* 0x00006c00ff0677ac */ /* 0x000e220008000800 */
[----:B------:R-:W1:Y:S01]  /*5710*/  LDCU.64 UR10, c[0x0][0x4b0] ;  /* 0x00009600ff0a77ac */ /* 0x000e620008000a00 */
[----:B------:R-:W3:Y:S02]  /*5720*/  LDCU.64 UR12, c[0x0][0x530] ;  /* 0x0000a600ff0c77ac */ /* 0x000ee40008000a00 */
[----:B0123--:R-:W-:-:S12]  /*5730*/  ULEA UR4, UR5, UR4, 0x18 ;  /* 0x0000000405047291 */ /* 0x00ffd8000f8ec0ff */
.L_x_6218:
[C---:B------:R-:W-:Y:S02]  /*5740*/  LEA R0, R7.reuse, UR4, 0x2 ;  /* 0x0000000407007c11 */ /* 0x040fe4000f8e10ff */
[----:B------:R-:W-:Y:S02]  /*5750*/  SHF.R.S32.HI R2, RZ, 0x1f, R7 ;  /* 0x0000001fff027819 */ /* 0x000fe40000011407 */
        /* <DEDUP_REMOVED lines=16> */
.L_x_6172:
[----:B------:R-:W-:Y:S01]  /*5860*/  HFMA2 R213, -RZ, RZ, 0, 5.9604644775390625e-08 ;  /* 0x00000001ffd57431 */ /* 0x000fe200000001ff */
[----:B------:R-:W-:Y:S02]  /*5870*/  MOV R211, R7 ;  /* 0x0000000700d37202 */ /* 0x000fe40000000f00 */
[----:B------:R-:W-:Y:S02]  /*5880*/  MOV R214, RZ ;  /* 0x000000ff00d67202 */ /* 0x000fe40000000f00 */
[----:B------:R-:W-:-:S07]  /*5890*/  MOV R6, 0xffffffff ;  /* 0xffffffff00067802 */ /* 0x000fce0000000f00 */
[----:B01---5:R-:W-:Y:S05]  /*58a0*/  WARPSYNC.COLLECTIVE R6, `(.L_x_6219) ;  /* 0x0000000006087348 */ /* 0x023fea0003c00000 */
[----:B------:R2:W3:Y:S02]  /*58b0*/  SHFL.UP P6, R5, R211, R213, R214 ;  /* 0x040000d5d3057389 */ /* 0x0004e400000c00d6 */
[----:B0123-5:R-:W-:Y:S05]  /*58c0*/  ENDCOLLECTIVE ;  /* 0x000000000000791b */ /* 0x02ffea0003800000 */
.L_x_6219:
[----:B------:R-:W-:Y:S02]  /*58d0*/  MOV R211, R208 ;  /* 0x000000d000d37202 */ /* 0x000fe40000000f00 */
[----:B------:R-:W-:-:S07]  /*58e0*/  MOV R4, R5 ;  /* 0x0000000500047202 */ /* 0x000fce0000000f00 */
[----:B------:R-:W-:Y:S05]  /*58f0*/  WARPSYNC.COLLECTIVE R6, `(.L_x_6220) ;  /* 0x0000000006087348 */ /* 0x000fea0003c00000 */
[----:B------:R0:W1:Y:S02]  /*5900*/  SHFL.UP P6, R5, R211, R213, R214 ;  /* 0x040000d5d3057389 */ /* 0x00006400000c00d6 */
[----:B01----:R-:W-:Y:S05]  /*5910*/  ENDCOLLECTIVE ;  /* 0x000000000000791b */ /* 0x003fea0003800000 */
.L_x_6220:
        /* <DEDUP_REMOVED lines=9> */
.L_x_6221:
[----:B------:R-:W-:Y:S02]  /*59b0*/  MOV R211, R210 ;  /* 0x000000d200d37202 */ /* 0x000fe40000000f00 */
[----:B------:R-:W-:-:S07]  /*59c0*/  MOV R4, R5 ;  /* 0x0000000500047202 */ /* 0x000fce0000000f00 */
[----:B------:R-:W-:Y:S05]  /*59d0*/  WARPSYNC.COLLECTIVE R6, `(.L_x_6222) ;  /* 0x0000000006087348 */ /* 0x000fea0003c00000 */
[----:B------:R0:W1:Y:S02]  /*59e0*/  SHFL.UP P6, R5, R211, R213, R214 ;  /* 0x040000d5d3057389 */ /* 0x00006400000c00d6 */
[----:B01----:R-:W-:Y:S05]  /*59f0*/  ENDCOLLECTIVE ;  /* 0x000000000000791b */ /* 0x003fea0003800000 */
.L_x_6222:
        /* <DEDUP_REMOVED lines=8> */
.L_x_6223:
[----:B------:R-:W-:Y:S02]  /*5a80*/  MOV R211, R212 ;  /* 0x000000d400d37202 */ /* 0x000fe40000000f00 */
[----:B------:R-:W-:-:S07]  /*5a90*/  MOV R4, R5 ;  /* 0x0000000500047202 */ /* 0x000fce0000000f00 */
[----:B------:R-:W-:Y:S05]  /*5aa0*/  WARPSYNC.COLLECTIVE R6, `(.L_x_6224) ;  /* 0x0000000006087348 */ /* 0x000fea0003c00000 */
[----:B------:R0:W1:Y:S02]  /*5ab0*/  SHFL.UP P6, R5, R211, R213, R214 ;  /* 0x040000d5d3057389 */ /* 0x00006400000c00d6 */
[----:B01----:R-:W-:Y:S05]  /*5ac0*/  ENDCOLLECTIVE ;  /* 0x000000000000791b */ /* 0x003fea0003800000 */
.L_x_6224:
        /* <DEDUP_REMOVED lines=8> */
.L_x_6225:
[----:B------:R-:W-:Y:S02]  /*5b50*/  MOV R211, R208 ;  /* 0x000000d000d37202 */ /* 0x000fe40000000f00 */
[----:B------:R-:W-:-:S07]  /*5b60*/  MOV R4, R5 ;  /* 0x0000000500047202 */ /* 0x000fce0000000f00 */
[----:B------:R-:W-:Y:S05]  /*5b70*/  WARPSYNC.COLLECTIVE R6, `(.L_x_6226) ;  /* 0x0000000006087348 */ /* 0x000fea0003c00000 */
[----:B------:R0:W1:Y:S02]  /*5b80*/  SHFL.UP P6, R5, R211, R213, R214 ;  /* 0x040000d5d3057389 */ /* 0x00006400000c00d6 */
[----:B01----:R-:W-:Y:S05]  /*5b90*/  ENDCOLLECTIVE ;  /* 0x000000000000791b */ /* 0x003fea0003800000 */
.L_x_6226:
        /* <DEDUP_REMOVED lines=8> */
.L_x_6227:
[----:B------:R-:W-:Y:S02]  /*5c20*/  MOV R211, R4 ;  /* 0x0000000400d37202 */ /* 0x000fe40000000f00 */
[----:B------:R-:W-:-:S07]  /*5c30*/  MOV R210, R5 ;  /* 0x0000000500d27202 */ /* 0x000fce0000000f00 */
[----:B------:R-:W-:Y:S05]  /*5c40*/  WARPSYNC.COLLECTIVE R6, `(.L_x_6228) ;  /* 0x0000000006087348 */ /* 0x000fea0003c00000 */
[----:B------:R0:W1:Y:S02]  /*5c50*/  SHFL.UP P6, R5, R211, R213, R214 ;  /* 0x040000d5d3057389 */ /* 0x00006400000c00d6 */
[----:B01----:R-:W-:Y:S05]  /*5c60*/  ENDCOLLECTIVE ;  /* 0x000000000000791b */ /* 0x003fea0003800000 */
.L_x_6228:
[----:B------:R-:W-:Y:S05]  /*5c70*/  BRA `(.L_x_6229) ;  /* 0xffffffcc00747947 */ /* 0x000fea000383ffff */
.L_x_6173:
        /* <DEDUP_REMOVED lines=8> */
.L_x_6231:
[----:B------:R-:W-:Y:S05]  /*5d00*/  BSYNC B0 ;  /* 0x0000000000007941 */ /* 0x000fea0003800000 */
.L_x_6230:
[----:B------:R-:W-:Y:S05]  /*5d10*/  BRA `(.L_x_6232) ;  /* 0xffffffcc00647947 */ /* 0x000fea000383ffff */
.L_x_6174:
        /* <DEDUP_REMOVED lines=8> */
.L_x_6234:
[----:B------:R-:W-:Y:S05]  /*5da0*/  BSYNC B0 ;  /* 0x0000000000007941 */ /* 0x000fea0003800000 */
.L_x_6233:
[----:B------:R-:W-:Y:S05]  /*5db0*/  BRA `(.L_x_6235) ;  /* 0xffffffcc00447947 */ /* 0x000fea000383ffff */
.L_x_6175:
        /* <DEDUP_REMOVED lines=8> */
.L_x_6237:
[----:B------:R-:W-:Y:S05]  /*5e40*/  BSYNC B0 ;  /* 0x0000000000007941 */ /* 0x000fea0003800000 */
.L_x_6236:
        /* <DEDUP_REMOVED lines=11> */
.L_x_6238:
[----:B------:R-:W-:Y:S05]  /*5f00*/  WARPSYNC.COLLECTIVE R6, `(.L_x_6239) ;  /* 0x0000000006087348 */ /* 0x000fea0003c00000 */
[----:B------:R0:W1:Y:S02]  /*5f10*/  SHFL.IDX P3, R232, R235, R234, R237 ;  /* 0x000000eaebe87389 */ /* 0x00006400000600ed */
[----:B01----:R-:W-:Y:S05]  /*5f20*/  ENDCOLLECTIVE ;  /* 0x000000000000791b */ /* 0x003fea0003800000 */
.L_x_6239:
[----:B------:R-:W-:Y:S02]  /*5f30*/  MOV R235, R9 ;  /* 0x0000000900eb7202 */ /* 0x000fe40000000f00 */
[----:B------:R-:W-:Y:S02]  /*5f40*/  MOV R208, R5 ;  /* 0x0000000500d07202 */ /* 0x000fe40000000f00 */
[----:B------:R-:W-:-:S07]  /*5f50*/  MOV R4, R232 ;  /* 0x000000e800047202 */ /* 0x000fce0000000f00 */
[----:B------:R-:W-:Y:S05]  /*5f60*/  WARPSYNC.COLLECTIVE R6, `(.L_x_6240) ;  /* 0x0000000006087348 */ /* 0x000fea0003c00000 */
[----:B------:R0:W1:Y:S02]  /*5f70*/  SHFL.IDX P3, R232, R235, R234, R237 ;  /* 0x000000eaebe87389 */ /* 0x00006400000600ed */
[----:B01----:R-:W-:Y:S05]  /*5f80*/  ENDCOLLECTIVE ;  /* 0x000000000000791b */ /* 0x003fea0003800000 */
.L_x_6240:
[----:B------:R-:W-:Y:S01]  /*5f90*/  MOV R5, R232 ;  /* 0x000000e800057202 */ /* 0x000fe20000000f00 */
[----:B------:R-:W-:Y:S06]  /*5fa0*/  BRA `(.L_x_6241) ;  /* 0xffffffc800e07947 */ /* 0x000fec000383ffff */
.L_x_6177:
[----:B------:R-:W-:Y:S01]  /*5fb0*/  HFMA2 R236, -RZ, RZ, 0, 5.9604644775390625e-08 ;  /* 0x00000001ffec7431 */ /* 0x000fe200000001ff */
[----:B------:R-:W-:Y:S01]  /*5fc0*/  MOV R239, R5 ;  /* 0x0000000500ef7202 */ /* 0x000fe20000000f00 */
[----:B------:R-:W-:Y:S01]  /*5fd0*/  HFMA2 R234, -RZ, RZ, 0, 0 ;  /* 0x00000000ffea7431 */ /* 0x000fe200000001ff */
[----:B------:R-:W-:Y:S02]  /*5fe0*/  MOV R241, 0x1f ;  /* 0x0000001f00f17802 */ /* 0x000fe40000000f00 */
[----:B------:R-:W-:Y:S02]  /*5ff0*/  MOV R6, 0xffffffff ;  /* 0xffffffff00067802 */ /* 0x000fe40000000f00 */
[----:B------:R-:W-:Y:S02]  /*6000*/  MOV R4, R7 ;  /* 0x0000000700047202 */ /* 0x000fe40000000f00 */
[----:B------:R-:W-:-:S07]  /*6010*/  MOV R237, 0x1f ;  /* 0x0000001f00ed7802 */ /* 0x000fce0000000f00 */
[----:B------:R-:W-:Y:S05]  /*6020*/  WARPSYNC.COLLECTIVE R6, `(.L_x_6242) ;  /* 0x0000000006087348 */ /* 0x000fea0003c00000 */
[----:B------:R0:W1:Y:S02]  /*6030*/  SHFL.DOWN P1, R230, R239, R236, R241 ;  /* 0x080000ecefe67389 */ /* 0x00006400000200f1 */
[----:B01----:R-:W-:Y:S05]  /*6040*/  ENDCOLLECTIVE ;  /* 0x000000000000791b */ /* 0x003fea0003800000 */
.L_x_6242:
[----:B------:R-:W-:Y:S02]  /*6050*/  MOV R239, R7 ;  /* 0x0000000700ef7202 */ /* 0x000fe40000000f00 */
[----:B------:R-:W-:-:S07]  /*6060*/  MOV R228, R230 ;  /* 0x000000e600e47202 */ /* 0x000fce0000000f00 */
[----:B------:R-:W-:Y:S05]  /*6070*/  WARPSYNC.COLLECTIVE R6, `(.L_x_6243) ;  /* 0x0000000006087348 */ /* 0x000fea0003c00000 */
[----:B------:R0:W1:Y:S02]  /*6080*/  SHFL.DOWN P1, R230, R239, R236, R241 ;  /* 0x080000ecefe67389 */ /* 0x00006400000200f1 */
[----:B01----:R-:W-:Y:S05]  /*6090*/  ENDCOLLECTIVE ;  /* 0x000000000000791b */ /* 0x003fea0003800000 */
.L_x_6243:
        /* <DEDUP_REMOVED lines=11> */
.L_x_6244:
[----:B------:R-:W-:Y:S02]  /*6150*/  MOV R239, R4 ;  /* 0x0000000400ef7202 */ /* 0x000fe40000000f00 */
[----:B------:R-:W-:-:S07]  /*6160*/  MOV R228, R230 ;  /* 0x000000e600e47202 */ /* 0x000fce0000000f00 */
[----:B------:R-:W-:Y:S05]  /*6170*/  WARPSYNC.COLLECTIVE R6, `(.L_x_6245) ;  /* 0x0000000006087348 */ /* 0x000fea0003c00000 */
[----:B------:R0:W1:Y:S02]  /*6180*/  SHFL.DOWN P1, R230, R239, R236, R241 ;  /* 0x080000ecefe67389 */ /* 0x00006400000200f1 */
[----:B01----:R-:W-:Y:S05]  /*6190*/  ENDCOLLECTIVE ;  /* 0x000000000000791b */ /* 0x003fea0003800000 */
.L_x_6245:
        /* <DEDUP_REMOVED lines=11> */
.L_x_6246:
[----:B------:R-:W-:Y:S02]  /*6250*/  MOV R239, R4 ;  /* 0x0000000400ef7202 */ /* 0x000fe40000000f00 */
[----:B------:R-:W-:-:S07]  /*6260*/  MOV R228, R230 ;  /* 0x000000e600e47202 */ /* 0x000fce0000000f00 */
[----:B------:R-:W-:Y:S05]  /*6270*/  WARPSYNC.COLLECTIVE R6, `(.L_x_6247) ;  /* 0x0000000006087348 */ /* 0x000fea0003c00000 */
[----:B------:R0:W1:Y:S02]  /*6280*/  SHFL.DOWN P1, R230, R239, R236, R241 ;  /* 0x080000ecefe67389 */ /* 0x00006400000200f1 */
[----:B01----:R-:W-:Y:S05]  /*6290*/  ENDCOLLECTIVE ;  /* 0x000000000000791b */ /* 0x003fea0003800000 */
.L_x_6247:
        /* <DEDUP_REMOVED lines=11> */
.L_x_6248:
[----:B------:R-:W-:Y:S02]  /*6350*/  MOV R239, R4 ;  /* 0x0000000400ef7202 */ /* 0x000fe40000000f00 */
[----:B------:R-:W-:-:S07]  /*6360*/  MOV R228, R230 ;  /* 0x000000e600e47202 */ /* 0x000fce0000000f00 */
[----:B------:R-:W-:Y:S05]  /*6370*/  WARPSYNC.COLLECTIVE R6, `(.L_x_6249) ;  /* 0x0000000006087348 */ /* 0x000fea0003c00000 */
[----:B------:R0:W1:Y:S02]  /*6380*/  SHFL.DOWN P1, R230, R239, R236, R241 ;  /* 0x080000ecefe67389 */ /* 0x00006400000200f1 */
[----:B01----:R-:W-:Y:S05]  /*6390*/  ENDCOLLECTIVE ;  /* 0x000000000000791b */ /* 0x003fea0003800000 */
.L_x_6249:
        /* <DEDUP_REMOVED lines=11> */
.L_x_6250:
[----:B------:R-:W-:Y:S02]  /*6450*/  MOV R239, R4 ;  /* 0x0000000400ef7202 */ /* 0x000fe40000000f00 */
[----:B------:R-:W-:-:S07]  /*6460*/  MOV R228, R230 ;  /* 0x000000e600e47202 */ /* 0x000fce0000000f00 */
[----:B------:R-:W-:Y:S05]  /*6470*/  WARPSYNC.COLLECTIVE R6, `(.L_x_6251) ;  /* 0x0000000006087348 */ /* 0x000fea0003c00000 */
[----:B------:R0:W1:Y:S02]  /*6480*/  SHFL.DOWN P1, R230, R239, R236, R241 ;  /* 0x080000ecefe67389 */ /* 0x00006400000200f1 */
[----:B01----:R-:W-:Y:S05]  /*6490*/  ENDCOLLECTIVE ;  /* 0x000000000000791b */ /* 0x003fea0003800000 */
.L_x_6251:
        /* <DEDUP_REMOVED lines=11> */
.L_x_6252:
[----:B------:R-:W-:Y:S02]  /*6550*/  ISETP.NE.AND P0, PT, R26, 0x1f, PT ;  /* 0x0000001f1a00780c */ /* 0x000fe40003f05270 */
[----:B------:R-:W-:Y:S02]  /*6560*/  MOV R235, R4 ;  /* 0x0000000400eb7202 */ /* 0x000fe40000000f00 */
[----:B------:R-:W-:-:S09]  /*6570*/  MOV R7, R232 ;  /* 0x000000e800077202 */ /* 0x000fd20000000f00 */
[----:B------:R-:W-:Y:S05]  /*6580*/  WARPSYNC.COLLECTIVE R6, `(.L_x_6253) ;  /* 0x0000000006087348 */ /* 0x000fea0003c00000 */
[----:B------:R0:W1:Y:S02]  /*6590*/  SHFL.IDX P3, R232, R235, R234, R237 ;  /* 0x000000eaebe87389 */ /* 0x00006400000600ed */
[----:B01----:R-:W-:Y:S05]  /*65a0*/  ENDCOLLECTIVE ;  /* 0x000000000000791b */ /* 0x003fea0003800000 */
.L_x_6253:
[----:B------:R-:W-:Y:S05]  /*65b0*/  WARPSYNC.COLLECTIVE R6, `(.L_x_6254) ;  /* 0x0000000006087348 */ /* 0x000fea0003c00000 */
[----:B------:R0:W1:Y:S02]  /*65c0*/  SHFL.DOWN P1, R230, R239, R236, R241 ;  /* 0x080000ecefe67389 */ /* 0x00006400000200f1 */
[----:B01----:R-:W-:Y:S05]  /*65d0*/  ENDCOLLECTIVE ;  /* 0x000000000000791b */ /* 0x003fea0003800000 */
.L_x_6254:
        /* <DEDUP_REMOVED lines=8> */
.L_x_6255:
[----:B------:R-:W-:-:S07]  /*6660*/  FMUL.FTZ R228, R8, R7 ;  /* 0x0000000708e47220 */ /* 0x000fce0000410000 */
[----:B------:R-:W-:Y:S05]  /*6670*/  WARPSYNC.COLLECTIVE R6, `(.L_x_6256) ;  /* 0x0000000006087348 */ /* 0x000fea0003c00000 */
[----:B------:R0:W1:Y:S02]  /*6680*/  SHFL.IDX P3, R232, R235, R234, R237 ;  /* 0x000000eaebe87389 */ /* 0x00006400000600ed */
[----:B01----:R-:W-:Y:S05]  /*6690*/  ENDCOLLECTIVE ;  /* 0x000000000000791b */ /* 0x003fea0003800000 */
.L_x_6256:
[----:B------:R-:W-:Y:S02]  /*66a0*/  MOV R235, R9 ;  /* 0x0000000900eb7202 */ /* 0x000fe40000000f00 */
[----:B------:R-:W-:-:S07]  /*66b0*/  MOV R231, R232 ;  /* 0x000000e800e77202 */ /* 0x000fce0000000f00 */
[----:B------:R-:W-:Y:S05]  /*66c0*/  WARPSYNC.COLLECTIVE R6, `(.L_x_6257) ;  /* 0x0000000006087348 */ /* 0x000fea0003c00000 */
[----:B------:R0:W1:Y:S02]  /*66d0*/  SHFL.IDX P3, R232, R235, R234, R237 ;  /* 0x000000eaebe87389 */ /* 0x00006400000600ed */
[----:B01----:R-:W-:Y:S05]  /*66e0*/  ENDCOLLECTIVE ;  /* 0x000000000000791b */ /* 0x003fea0003800000 */
.L_x_6257:
[----:B------:R-:W-:Y:S05]  /*66f0*/  BRA `(.L_x_6258) ;  /* 0xffffffc800d87947 */ /* 0x000fea000383ffff */
.L_x_6259:
        /* <DEDUP_REMOVED lines=16> */
.L_x_10468:


//--------------------- .text._Z25selective_scan_bwd_kernelI32Selective_Scan_bwd_kernel_traitsILi64ELi16ELb1ELb1ELb1ELb0ELb1EN3c108BFloat16EfEEv12SSMParamsBwd --------------------------
	.section	.text._Z25selective_scan_bwd_kernelI32Selective_Scan_bwd_kernel_traitsILi64ELi16ELb1ELb1ELb1ELb0ELb1EN3c108BFloat16EfEEv12SSMParamsBwd,"ax",@progbits
	.align	128
        .global         _Z25selective_scan_bwd_kernelI32Selective_Scan_bwd_kernel_traitsILi64ELi16ELb1ELb1ELb1ELb0ELb1EN3c108BFloat16EfEEv12SSMParamsBwd
        .type           _Z25selective_scan_bwd_kernelI32Selective_Scan_bwd_kernel_traitsILi64ELi16ELb1ELb1ELb1ELb0ELb1EN3c108BFloat16EfEEv12SSMParamsBwd,@function
        .size           _Z25selective_scan_bwd_kernelI32Selective_Scan_bwd_kernel_traitsILi64ELi16ELb1ELb1ELb1ELb0ELb1EN3c108BFloat16EfEEv12SSMParamsBwd,(.L_x_10469 - _Z25selective_scan_bwd_kernelI32Selective_Scan_bwd_kernel_traitsILi64ELi16ELb1ELb1ELb1ELb0ELb1EN3c108BFloat16EfEEv12SSMParamsBwd)
        .other          _Z25selective_scan_bwd_kernelI32Selective_Scan_bwd_kernel_traitsILi64ELi16ELb1ELb1ELb1ELb0ELb1EN3c108BFloat16EfEEv12SSMParamsBwd,@"STO_CUDA_ENTRY STV_DEFAULT"
_Z25selective_scan_bwd_kernelI32Selective_Scan_bwd_kernel_traitsILi64ELi16ELb1ELb1ELb1ELb0ELb1EN3c108BFloat16EfEEv12SSMParamsBwd:
.text._Z25selective_scan_bwd_kernelI32Selective_Scan_bwd_kernel_traitsILi64ELi16ELb1ELb1ELb1ELb0ELb1EN3c108BFloat16EfEEv12SSMParamsBwd:
        /* <DEDUP_REMOVED lines=18> */
[----:B------:R-:W2:Y:S01]  /*0120*/  LDCU.128 UR12, c[0x0][0x4a0] ;  /* 0x00009400ff0c77ac */ /* 0x000ea20008000c00 */
[----:B------:R-:W-:-:S03]  /*0130*/  PLOP3.LUT P0, PT, PT, PT, UP0, 0x80, 0x8 ;  /* 0x000000000008781c */ /* 0x000fc60003f0f008 */
[----:B------:R-:W-:Y:S01]  /*0140*/  PLOP3.LUT P1, PT, PT, PT, UP1, 0x80, 0x8 ;  /* 0x000000000008781c */ /* 0x000fe20003f2f018 */
[----:B------:R-:W2:Y:S01]  /*0150*/  LDCU.64 UR24, c[0x0][0x480] ;  /* 0x00009000ff1877ac */ /* 0x000ea20008000a00 */
[----:B------:R-:W0:Y:S01]  /*0160*/  LDC.64 R66, c[0x0][0x448] ;  /* 0x00011200ff427b82 */ /* 0x000e220000000a00 */
[----:B---3--:R-:W-:Y:S02]  /*0170*/  @UP0 ULEA UR4, UP2, UR27, UR4, 0x2 ;  /* 0x000000041b040291 */ /* 0x008fe4000f8410ff */
[----:B------:R-:W-:Y:S02]  /*0180*/  @UP1 ULEA UR6, UP3, UR27, UR6, 0x2 ;  /* 0x000000061b061291 */ /* 0x000fe4000f8610ff */
[----:B------:R-:W-:Y:S01]  /*0190*/  @UP0 ULEA.HI.X UR5, UR27, UR5, URZ, 0x2, UP2 ;  /* 0x000000051b050291 */ /* 0x000fe200090f14ff */
[----:B-1----:R-:W1:Y:S01]  /*01a0*/  MUFU.RCP R0, R0 ;  /* 0x0000000000007308 */ /* 0x002e620000001000 */
[----:B------:R-:W-:Y:S01]  /*01b0*/  @UP1 ULEA.HI.X UR7, UR27, UR7, URZ, 0x2, UP3 ;  /* 0x000000071b071291 */ /* 0x000fe200098f14ff */
[----:B------:R-:W-:Y:S01]  /*01c0*/  MOV R2, UR4 ;  /* 0x0000000400027c02 */ /* 0x000fe20008000f00 */
[----:B------:R-:W3:Y:S01]  /*01d0*/  LDCU UR26, c[0x0][0x394] ;  /* 0x00007280ff1a77ac */ /* 0x000ee20008000800 */
[----:B------:R-:W-:Y:S01]  /*01e0*/  MOV R4, UR6 ;  /* 0x0000000600047c02 */ /* 0x000fe20008000f00 */
[----:B------:R-:W0:Y:S01]  /*01f0*/  LDC.64 R12, c[0x0][0x450] ;  /* 0x00011400ff0c7b82 */ /* 0x000e220000000a00 */
[----:B------:R-:W-:-:S02]  /*0200*/  MOV R3, UR5 ;  /* 0x0000000500037c02 */ /* 0x000fc40008000f00 */
[----:B-1----:R-:W-:-:S03]  /*0210*/  IADD3 R6, PT, PT, R0, 0xffffffe, RZ ;  /* 0x0ffffffe00067810 */ /* 0x002fc60007ffe0ff */
[----:B----4-:R-:W5:Y:S01]  /*0220*/  @P0 LDG.E R74, desc[UR28][R2.64] ;  /* 0x0000001c024a0981 */ /* 0x010f62000c1e1900 */
[----:B------:R-:W-:Y:S01]  /*0230*/  MOV R5, UR7 ;  /* 0x0000000700057c02 */ /* 0x000fe20008000f00 */
[----:B------:R-:W-:Y:S01]  /*0240*/  UIMAD.WIDE.U32 UR4, UR32, UR8, URZ ;  /* 0x00000008200472a5 */ /* 0x000fe2000f8e00ff */
[----:B------:R1:W4:Y:S01]  /*0250*/  F2I.FTZ.U32.TRUNC.NTZ R7, R6 ;  /* 0x0000000600077305 */ /* 0x000322000021f000 */
[----:B------:R-:W3:Y:S02]  /*0260*/  LDCU.64 UR6, c[0x0][0x498] ;  /* 0x00009300ff0677ac */ /* 0x000ee40008000a00 */
[----:B------:R2:W5:Y:S01]  /*0270*/  @P1 LDG.E R72, desc[UR28][R4.64] ;  /* 0x0000001c04481981 */ /* 0x000562000c1e1900 */
[----:B-1----:R-:W-:Y:S01]  /*0280*/  HFMA2 R6, -RZ, RZ, 0, 0 ;  /* 0x00000000ff067431 */ /* 0x002fe200000001ff */
[----:B------:R-:W-:Y:S02]  /*0290*/  UIMAD UR5, UR32, UR9, UR5 ;  /* 0x00000009200572a4 */ /* 0x000fe4000f8e0205 */
[----:B--2---:R-:W-:Y:S01]  /*02a0*/  UISETP.NE.U32.AND UP0, UPT, UR24, URZ, UPT ;  /* 0x000000ff1800728c */ /* 0x004fe2000bf05070 */
[----:B------:R-:W1:Y:S01]  /*02b0*/  LDC.64 R4, c[0x0][0x3c8] ;  /* 0x0000f200ff047b82 */ /* 0x000e620000000a00 */
[----:B----4-:R-:W-:-:S05]  /*02c0*/  IADD3 R0, PT, PT, RZ, -R7, RZ ;  /* 0x80000007ff007210 */ /* 0x010fca0007ffe0ff */
[----:B------:R-:W-:Y:S01]  /*02d0*/  IMAD R3, R0, R9, RZ ;  /* 0x0000000900037224 */ /* 0x000fe200078e02ff */
[----:B------:R-:W-:-:S03]  /*02e0*/  IABS R0, UR27 ;  /* 0x0000001b00007c13 */ /* 0x000fc60008000000 */
[----:B------:R-:W-:Y:S01]  /*02f0*/  IMAD.HI.U32 R6, R7, R3, R6 ;  /* 0x0000000307067227 */ /* 0x000fe200078e0006 */
[----:B------:R-:W-:Y:S02]  /*0300*/  UIMAD.WIDE.U32 UR8, UR27, UR10, UR4 ;  /* 0x0000000a1b0872a5 */ /* 0x000fe4000f8e0004 */
[----:B------:R-:W-:-:S03]  /*0310*/  UIMAD.WIDE.U32 UR4, UR32, UR36, URZ ;  /* 0x00000024200472a5 */ /* 0x000fc6000f8e00ff */
[----:B------:R-:W-:Y:S01]  /*0320*/  IMAD.HI.U32 R6, R6, R0, RZ ;  /* 0x0000000006067227 */ /* 0x000fe200078e00ff */
[----:B------:R-:W-:-:S04]  /*0330*/  UIMAD UR5, UR32, UR37, UR5 ;  /* 0x00000025200572a4 */ /* 0x000fc8000f8e0205 */
[----:B------:R-:W-:Y:S01]  /*0340*/  IADD3 R2, PT, PT, -R6, RZ, RZ ;  /* 0x000000ff06027210 */ /* 0x000fe20007ffe1ff */
[----:B---3--:R-:W-:-:S04]  /*0350*/  UIMAD.WIDE.U32 UR18, UR32, UR6, URZ ;  /* 0x00000006201272a5 */ /* 0x008fc8000f8e00ff */
[C---:B------:R-:W-:Y:S01]  /*0360*/  IMAD R0, R9.reuse, R2, R0 ;  /* 0x0000000209007224 */ /* 0x040fe200078e0200 */
[----:B------:R-:W-:Y:S02]  /*0370*/  UIMAD.WIDE.U32 UR16, UR27, UR38, UR4 ;  /* 0x000000261b1072a5 */ /* 0x000fe4000f8e0004 */
[----:B------:R-:W-:Y:S02]  /*0380*/  UIMAD UR19, UR32, UR7, UR19 ;  /* 0x00000007201372a4 */ /* 0x000fe4000f8e0213 */
[----:B------:R-:W-:Y:S01]  /*0390*/  ISETP.GT.U32.AND P1, PT, R9, R0, PT ;  /* 0x000000000900720c */ /* 0x000fe20003f24070 */
[----:B------:R-:W2:Y:S01]  /*03a0*/  LDCU.128 UR4, c[0x0][0x460] ;  /* 0x00008c00ff0477ac */ /* 0x000ea20008000c00 */
[----:B------:R-:W-:Y:S02]  /*03b0*/  UIMAD.WIDE.U32 UR18, UR27, UR12, UR18 ;  /* 0x0000000c1b1272a5 */ /* 0x000fe4000f8e0012 */
[----:B------:R-:W-:Y:S02]  /*03c0*/  UIMAD UR21, UR27, UR11, UR9 ;  /* 0x0000000b1b1572a4 */ /* 0x000fe4000f8e0209 */
[----:B------:R-:W-:-:S02]  /*03d0*/  UIMAD.WIDE.U32 UR10, UR27, UR14, URZ ;  /* 0x0000000e1b0a72a5 */ /* 0x000fc4000f8e00ff */
[----:B------:R-:W-:Y:S02]  /*03e0*/  UIMAD UR13, UR27, UR13, UR19 ;  /* 0x0000000d1b0d72a4 */ /* 0x000fe4000f8e0213 */
[----:B------:R-:W-:-:S03]  /*03f0*/  ULEA UR19, UR26, 0xfffffc00, 0xa ;  /* 0xfffffc001a137891 */ /* 0x000fc6000f8e50ff */
[-C--:B------:R-:W-:Y:S01]  /*0400*/  @!P1 IADD3 R0, PT, PT, R0, -R9.reuse, RZ ;  /* 0x8000000900009210 */ /* 0x080fe20007ffe0ff */
[----:B------:R-:W-:Y:S02]  /*0410*/  UIMAD UR9, UR27, UR15, UR11 ;  /* 0x0000000f1b0972a4 */ /* 0x000fe4000f8e020b */
[----:B------:R-:W-:Y:S01]  /*0420*/  UISETP.NE.AND.EX UP0, UPT, UR25, URZ, UPT, UP0 ;  /* 0x000000ff1900728c */ /* 0x000fe2000bf05300 */
[----:B------:R-:W3:Y:S01]  /*0430*/  LDCU.64 UR14, c[0x0][0x3b0] ;  /* 0x00007600ff0e77ac */ /* 0x000ee20008000a00 */
[----:B------:R-:W-:Y:S01]  /*0440*/  ISETP.GE.U32.AND P0, PT, R0, R9, PT ;  /* 0x000000090000720c */ /* 0x000fe20003f06070 */
[----:B------:R-:W-:Y:S02]  /*0450*/  UIADD3 UR8, UP1, UPT, UR19, UR8, URZ ;  /* 0x0000000813087290 */ /* 0x000fe4000ff3e0ff */
[----:B------:R-:W-:Y:S01]  /*0460*/  USHF.R.S32.HI UR30, URZ, 0x1f, UR19 ;  /* 0x0000001fff1e7899 */ /* 0x000fe20008011413 */
[----:B------:R-:W-:Y:S01]  /*0470*/  LOP3.LUT R2, R8, UR27, RZ, 0x3c, !PT ;  /* 0x0000001b08027c12 */ /* 0x000fe2000f8e3cff */
[----:B--2---:R-:W-:-:S02]  /*0480*/  ULEA UR20, UP2, UR8, UR4, 0x1 ;  /* 0x0000000408147291 */ /* 0x004fc4000f8408ff */
[----:B------:R-:W-:Y:S01]  /*0490*/  UIADD3.X UR21, UPT, UPT, UR30, UR21, URZ, UP1, !UPT ;  /* 0x000000151e157290 */ /* 0x000fe20008ffe4ff */
[----:B------:R-:W-:Y:S01]  /*04a0*/  ISETP.GE.AND P2, PT, R2, RZ, PT ;  /* 0x000000ff0200720c */ /* 0x000fe20003f46270 */
[----:B------:R-:W2:Y:S01]  /*04b0*/  LDCU.64 UR24, c[0x0][0x3d0] ;  /* 0x00007a00ff1877ac */ /* 0x000ea20008000a00 */
[----:B------:R-:W-:Y:S01]  /*04c0*/  @!P1 IADD3 R6, PT, PT, R6, 0x1, RZ ;  /* 0x0000000106069810 */ /* 0x000fe20007ffe0ff */
[----:B------:R-:W-:Y:S01]  /*04d0*/  ULEA.HI.X UR21, UR8, UR5, UR21, 0x1, UP2 ;  /* 0x0000000508157291 */ /* 0x000fe200090f0c15 */
[----:B------:R-:W-:Y:S01]  /*04e0*/  ISETP.NE.AND P1, PT, R8, RZ, PT ;  /* 0x000000ff0800720c */ /* 0x000fe20003f25270 */
[----:B------:R-:W4:Y:S01]  /*04f0*/  @UP0 LDCU UR8, c[0x0][0x384] ;  /* 0x00007080ff0807ac */ /* 0x000f220008000800 */
[----:B------:R-:W-:Y:S01]  /*0500*/  @P0 IADD3 R6, PT, PT, R6, 0x1, RZ ;  /* 0x0000000106060810 */ /* 0x000fe20007ffe0ff */
[----:B---3--:R-:W-:-:S03]  /*0510*/  UIMAD.WIDE.U32 UR4, UR32, UR14, URZ ;  /* 0x0000000e200472a5 */ /* 0x008fc6000f8e00ff */
[----:B------:R-:W-:Y:S01]  /*0520*/  MOV R15, R6 ;  /* 0x00000006000f7202 */ /* 0x000fe20000000f00 */
[----:B------:R-:W3:Y:S01]  /*0530*/  @UP0 LDCU UR12, c[0x0][0x38c] ;  /* 0x00007180ff0c07ac */ /* 0x000ee20008000800 */
[----:B------:R-:W-:Y:S02]  /*0540*/  UIMAD UR23, UR27, UR39, UR17 ;  /* 0x000000271b1772a4 */ /* 0x000fe4000f8e0211 */
[----:B------:R-:W-:Y:S02]  /*0550*/  UIADD3 UR16, UP3, UPT, UR19, UR16, URZ ;  /* 0x0000001013107290 */ /* 0x000fe4000ff7e0ff */
[----:B------:R-:W-:Y:S01]  /*0560*/  UIMAD UR5, UR32, UR15, UR5 ;  /* 0x0000000f200572a4 */ /* 0x000fe2000f8e0205 */
[----:B------:R-:W-:Y:S01]  /*0570*/  @!P2 IADD3 R15, PT, PT, -R15, RZ, RZ ;  /* 0x000000ff0f0fa210 */ /* 0x000fe20007ffe1ff */
[----:B------:R-:W3:Y:S01]  /*0580*/  @UP0 LDCU.64 UR14, c[0x0][0x480] ;  /* 0x00009000ff0e07ac */ /* 0x000ee20008000a00 */
[----:B------:R-:W-:Y:S01]  /*0590*/  @!P1 LOP3.LUT R15, RZ, R8, RZ, 0x33, !PT ;  /* 0x00000008ff0f9212 */ /* 0x000fe200078e33ff */
[----:B------:R-:W-:-:S02]  /*05a0*/  ULEA UR22, UP4, UR16, UR6, 0x1 ;  /* 0x0000000610167291 */ /* 0x000fc4000f8808ff */
[----:B------:R-:W-:Y:S01]  /*05b0*/  UIADD3.X UR23, UPT, UPT, UR30, UR23, URZ, UP3, !UPT ;  /* 0x000000171e177290 */ /* 0x000fe20009ffe4ff */
[----:B------:R-:W-:Y:S01]  /*05c0*/  SHF.R.S32.HI R17, RZ, 0x1f, R15 ;  /* 0x0000001fff117819 */ /* 0x000fe2000001140f */
[----:B----4-:R-:W-:Y:S02]  /*05d0*/  @UP0 UIMAD UR8, UR32, UR8, UR27 ;  /* 0x00000008200802a4 */ /* 0x010fe4000f8e021b */
[----:B------:R-:W-:Y:S02]  /*05e0*/  ULEA.HI.X UR23, UR16, UR7, UR23, 0x1, UP4 ;  /* 0x0000000710177291 */ /* 0x000fe4000a0f0c17 */
[----:B--2---:R-:W-:Y:S01]  /*05f0*/  UIMAD.WIDE.U32 UR6, UR32, UR24, URZ ;  /* 0x00000018200672a5 */ /* 0x004fe2000f8e00ff */
[C---:B0-----:R-:W-:Y:S01]  /*0600*/  IMAD R2, R17.reuse, R10, RZ ;  /* 0x0000000a11027224 */ /* 0x041fe200078e02ff */
[----:B------:R-:W-:Y:S01]  /*0610*/  @UP0 UIMAD UR8, UR8, UR26, URZ ;  /* 0x0000001a080802a4 */ /* 0x000fe2000f8e02ff */
[----:B-1----:R-:W-:Y:S01]  /*0620*/  IMAD R0, R17, R4, RZ ;  /* 0x0000000411007224 */ /* 0x002fe200078e02ff */
[----:B------:R-:W0:Y:S01]  /*0630*/  LDCU.64 UR16, c[0x0][0x528] ;  /* 0x0000a500ff1077ac */ /* 0x000e220008000a00 */
[----:B------:R-:W-:Y:S01]  /*0640*/  UIMAD UR7, UR32, UR25, UR7 ;  /* 0x00000019200772a4 */ /* 0x000fe2000f8e0207 */
[C---:B------:R-:W-:Y:S01]  /*0650*/  IMAD R9, R15.reuse, R11, R2 ;  /* 0x0000000b0f097224 */ /* 0x040fe200078e0202 */
[----:B---3--:R-:W-:Y:S01]  /*0660*/  @UP0 UIMAD UR8, UR8, UR12, URZ ;  /* 0x0000000c080802a4 */ /* 0x008fe2000f8e02ff */
[----:B------:R-:W-:-:S02]  /*0670*/  IMAD R7, R15, R5, R0 ;  /* 0x000000050f077224 */ /* 0x000fc400078e0200 */
[C---:B------:R-:W-:Y:S01]  /*0680*/  IMAD.WIDE.U32 R2, R15.reuse, R4, UR4 ;  /* 0x000000040f027e25 */ /* 0x040fe2000f8e0004 */
[----:B------:R-:W-:Y:S01]  /*0690*/  UMOV UR4, URZ ;  /* 0x000000ff00047c82 */ /* 0x000fe20008000000 */
[----:B------:R-:W-:Y:S01]  /*06a0*/  UMOV UR5, URZ ;  /* 0x000000ff00057c82 */ /* 0x000fe20008000000 */
[----:B------:R-:W-:Y:S01]  /*06b0*/  @UP0 UIMAD.WIDE UR4, UR8, 0x8, UR14 ;  /* 0x00000008080408a5 */ /* 0x000fe2000f8e020e */
[----:B------:R-:W-:Y:S01]  /*06c0*/  IMAD.WIDE.U32 R4, R15, R10, UR6 ;  /* 0x000000060f047e25 */ /* 0x000fe2000f8e000a */
[----:B------:R-:W-:Y:S01]  /*06d0*/  UISETP.GE.AND UP0, UPT, UR26, 0x1, UPT ;  /* 0x000000011a00788c */ /* 0x000fe2000bf06270 */
[----:B------:R-:W-:Y:S02]  /*06e0*/  IADD3 R64, P0, PT, R2, UR19, RZ ;  /* 0x0000001302407c10 */ /* 0x000fe4000ff1e0ff */
[----:B------:R-:W-:Y:S02]  /*06f0*/  IADD3 R2, PT, PT, R3, R7, RZ ;  /* 0x0000000703027210 */ /* 0x000fe40007ffe0ff */
[----:B------:R-:W-:-:S02]  /*0700*/  IADD3 R71, P2, PT, R4, UR19, RZ ;  /* 0x0000001304477c10 */ /* 0x000fc4000ff5e0ff */
[----:B------:R-:W-:Y:S01]  /*0710*/  IADD3 R0, PT, PT, R5, R9, RZ ;  /* 0x0000000905007210 */ /* 0x000fe20007ffe0ff */
[----:B------:R-:W-:Y:S01]  /*0720*/  UIADD3 UR18, UP1, UPT, UR19, UR18, URZ ;  /* 0x0000001213127290 */ /* 0x000fe2000ff3e0ff */
[----:B------:R-:W-:Y:S02]  /*0730*/  LEA R66, P1, R64, R66, 0x1 ;  /* 0x0000004240427211 */ /* 0x000fe400078208ff */
[----:B------:R-:W-:Y:S02]  /*0740*/  LEA R73, P3, R71, R12, 0x1 ;  /* 0x0000000c47497211 */ /* 0x000fe400078608ff */
[----:B------:R-:W-:Y:S02]  /*0750*/  IADD3.X R2, PT, PT, R2, UR30, RZ, P0, !PT ;  /* 0x0000001e02027c10 */ /* 0x000fe400087fe4ff */
[----:B------:R-:W-:Y:S01]  /*0760*/  IADD3.X R0, PT, PT, R0, UR30, RZ, P2, !PT ;  /* 0x0000001e00007c10 */ /* 0x000fe200097fe4ff */
[----:B------:R-:W-:Y:S01]  /*0770*/  UIADD3.X UR25, UPT, UPT, UR30, UR13, URZ, UP1, !UPT ;  /* 0x0000000d1e197290 */ /* 0x000fe20008ffe4ff */
[----:B------:R-:W-:Y:S01]  /*0780*/  HFMA2 R70, -RZ, RZ, 0, 0 ;  /* 0x00000000ff467431 */ /* 0x000fe200000001ff */
[----:B0-----:R-:W-:Y:S01]  /*0790*/  ULEA UR24, UP1, UR18, UR16, 0x1 ;  /* 0x0000001012187291 */ /* 0x001fe2000f8208ff */
[----:B------:R-:W-:-:S02]  /*07a0*/  LEA.HI.X R64, R64, R67, R2, 0x1, P1 ;  /* 0x0000004340407211 */ /* 0x000fc400008f0c02 */
[----:B------:R-:W-:Y:S02]  /*07b0*/  LEA.HI.X R71, R71, R13, R0, 0x1, P3 ;  /* 0x0000000d47477211 */ /* 0x000fe400018f0c00 */
[----:B------:R-:W-:Y:S01]  /*07c0*/  MOV R68, RZ ;  /* 0x000000ff00447202 */ /* 0x000fe20000000f00 */
        /* <DEDUP_REMOVED lines=11> */
[----:B------:R-:W-:Y:S01]  /*0880*/  UMOV UR6, 0x400 ;  /* 0x0000040000067882 */ /* 0x000fe20000000000 */
[----:B------:R-:W0:Y:S05]  /*0890*/  LDCU UR19, c[0x0][0x394] ;  /* 0x00007280ff1377ac */ /* 0x000e2a0008000800 */
[----:B------:R-:W2:Y:S01]  /*08a0*/  S2UR UR7, SR_CgaCtaId ;  /* 0x00000000000779c3 */ /* 0x000ea20000008800 */
[----:B-1----:R-:W-:-:S04]  /*08b0*/  IMAD R0, R17, UR14, RZ ;  /* 0x0000000e11007c24 */ /* 0x002fc8000f8e02ff */
[----:B------:R-:W-:Y:S01]  /*08c0*/  IMAD R43, R15, UR15, R0 ;  /* 0x0000000f0f2b7c24 */ /* 0x000fe2000f8e0200 */
[----:B----4-:R-:W-:Y:S01]  /*08d0*/  UIMAD.WIDE.U32 UR16, UR27, UR12, URZ ;  /* 0x0000000c1b1072a5 */ /* 0x010fe2000f8e00ff */
[--C-:B0-----:R-:W-:Y:S01]  /*08e0*/  IMAD.WIDE.U32 R2, R6, UR32, R26.reuse ;  /* 0x0000002006027c25 */ /* 0x101fe2000f8e001a */
[C---:B------:R-:W-:Y:S02]  /*08f0*/  IADD3 R11, PT, PT, R26.reuse, 0xc0, RZ ;  /* 0x000000c01a0b7810 */ /* 0x040fe40007ffe0ff */
        /* <DEDUP_REMOVED lines=24> */
[----:B------:R-:W-:-:S02]  /*0a80*/  SHF.L.U32 R67, R26, 0x1, RZ ;  /* 0x000000011a437819 */ /* 0x000fc400000006ff */
[C---:B------:R-:W-:Y:S02]  /*0a90*/  IADD3 R69, PT, PT, R26.reuse, 0x200, RZ ;  /* 0x000002001a457810 */ /* 0x040fe40007ffe0ff */
[CC--:B------:R-:W-:Y:S02]  /*0aa0*/  LEA.HI R47, R26.reuse, R26.reuse, RZ, 0x1b ;  /* 0x0000001a1a2f7211 */ /* 0x0c0fe400078fd8ff */
[-C--:B------:R-:W-:Y:S02]  /*0ab0*/  LEA.HI R63, R26, R5.reuse, RZ, 0x1f ;  /* 0x000000051a3f7211 */ /* 0x080fe400078ff8ff */
        /* <DEDUP_REMOVED lines=39> */
[----:B------:R-:W-:Y:S02]  /*0d30*/  IADD3 R43, PT, PT, R25, R43, RZ ;  /* 0x0000002b192b7210 */ /* 0x000fe40007ffe0ff */
[----:B------:R-:W-:-:S07]  /*0d40*/  IADD3 R42, PT, PT, R3, R39, RZ ;  /* 0x00000027032a7210 */ /* 0x000fce0007ffe0ff */
.L_x_6308:
        /* <DEDUP_REMOVED lines=16> */
[----:B------:R-:W2:Y:S01]  /*0e50*/  LDG.E.128 R16, desc[UR28][R4.64+0x200] ;  /* 0x0002001c04107981 */ /* 0x000ea2000c1e1d00 */
[----:B------:R-:W-:Y:S01]  /*0e60*/  IMAD.WIDE.U32 R12, R45, 0x10, R12 ;  /* 0x000000102d0c7825 */ /* 0x000fe200078e000c */
[----:B-1----:R-:W-:Y:S01]  /*0e70*/  ULEA UR6, UR7, UR6, 0x18 ;  /* 0x0000000607067291 */ /* 0x002fe2000f8ec0ff */
[----:B0-----:R-:W-:-:S05]  /*0e80*/  IADD3 R41, PT, PT, R67, R92, RZ ;  /* 0x0000005c43297210 */ /* 0x001fca0007ffe0ff */
[----:B------:R-:W-:-:S04]  /*0e90*/  LEA R41, R41, UR6, 0x4 ;  /* 0x0000000629297c11 */ /* 0x000fc8000f8e20ff */
[----:B------:R-:W-:Y:S01]  /*0ea0*/  LEA R40, R92, R41, 0x4 ;  /* 0x000000295c287211 */ /* 0x000fe200078e20ff */
[----:B----4-:R-:W-:Y:S04]  /*0eb0*/  STS.128 [R41], R8 ;  /* 0x0000000829007388 */ /* 0x010fe80000000c00 */
[----:B--2---:R-:W-:Y:S01]  /*0ec0*/  STS.128 [R41+0x200], R16 ;  /* 0x0002001029007388 */ /* 0x004fe20000000c00 */
[----:B------:R-:W-:-:S03]  /*0ed0*/  NOP ;  /* 0x0000000000007918 */ /* 0x000fc60000000000 */
[----:B------:R-:W0:Y:S04]  /*0ee0*/  LDS.128 R84, [R40] ;  /* 0x0000000028547984 */ /* 0x000e280000000c00 */
[----:B------:R-:W-:Y:S01]  /*0ef0*/  LDS.128 R76, [R40+0x10] ;  /* 0x00001000284c7984 */ /* 0x000fe20000000c00 */
[----:B------:R-:W-:Y:S06]  /*0f00*/  BAR.SYNC.DEFER_BLOCKING 0x0 ;  /* 0x0000000000007b1d */ /* 0x000fec0000010000 */
[----:B------:R-:W2:Y:S04]  /*0f10*/  LDG.E.128 R20, desc[UR28][R12.64] ;  /* 0x0000001c0c147981 */ /* 0x000ea8000c1e1d00 */
[----:B------:R-:W4:Y:S01]  /*0f20*/  LDG.E.128 R28, desc[UR28][R12.64+0x200] ;  /* 0x0002001c0c1c7981 */ /* 0x000f22000c1e1d00 */
[----:B------:R-:W-:-:S03]  /*0f30*/  IMAD.WIDE.U32 R14, R45, 0x10, R14 ;  /* 0x000000102d0e7825 */ /* 0x000fc600078e000e */
[----:B--2---:R1:W-:Y:S04]  /*0f40*/  STS.128 [R41], R20 ;  /* 0x0000001429007388 */ /* 0x0043e80000000c00 */
[----:B----4-:R2:W-:Y:S01]  /*0f50*/  STS.128 [R41+0x200], R28 ;  /* 0x0002001c29007388 */ /* 0x0105e20000000c00 */
[----:B------:R-:W-:-:S03]  /*0f60*/  NOP ;  /* 0x0000000000007918 */ /* 0x000fc60000000000 */
[----:B------:R-:W-:Y:S04]  /*0f70*/  LDS.128 R4, [R40] ;  /* 0x0000000028047984 */ /* 0x000fe80000000c00 */
[----:B------:R-:W-:Y:S01]  /*0f80*/  LDS.128 R8, [R40+0x10] ;  /* 0x0000100028087984 */ /* 0x000fe20000000c00 */
[----:B------:R-:W-:Y:S06]  /*0f90*/  BAR.SYNC.DEFER_BLOCKING 0x0 ;  /* 0x0000000000007b1d */ /* 0x000fec0000010000 */
[----:B------:R-:W4:Y:S04]  /*0fa0*/  LDG.E.128 R32, desc[UR28][R14.64] ;  /* 0x0000001c0e207981 */ /* 0x000f28000c1e1d00 */
[----:B------:R-:W2:Y:S01]  /*0fb0*/  LDG.E.128 R36, desc[UR28][R14.64+0x200] ;  /* 0x0002001c0e247981 */ /* 0x000ea2000c1e1d00 */
[----:B------:R-:W-:Y:S01]  /*0fc0*/  USHF.L.U32 UR6, UR26, 0xa, URZ ;  /* 0x0000000a1a067899 */ /* 0x000fe200080006ff */
[----:B------:R-:W-:-:S03]  /*0fd0*/  UMOV UR7, URZ ;  /* 0x000000ff00077c82 */ /* 0x000fc60008000000 */
[----:B------:R-:W-:-:S04]  /*0fe0*/  UIMAD.WIDE.U32 UR30, UR32, UR12, UR6 ;  /* 0x0000000c201e72a5 */ /* 0x000fc8000f8e0006 */
[----:B------:R-:W-:-:S03]  /*0ff0*/  UIMAD UR13, UR32, UR13, UR31 ;  /* 0x0000000d200d72a4 */ /* 0x000fc6000f8e021f */
[----:B------:R-:W-:Y:S02]  /*1000*/  UMOV UR12, UR30 ;  /* 0x0000001e000c7c82 */ /* 0x000fe40008000000 */
[----:B------:R-:W-:-:S04]  /*1010*/  UIMAD.WIDE.U32 UR12, UR27, UR14, UR12 ;  /* 0x0000000e1b0c72a5 */ /* 0x000fc8000f8e000c */
[----:B------:R-:W-:Y:S02]  /*1020*/  UIMAD UR15, UR27, UR15, UR13 ;  /* 0x0000000f1b0f72a4 */ /* 0x000fe4000f8e020d */
[----:B---3--:R-:W-:-:S04]  /*1030*/  ULEA UR8, UP0, UR12, UR34, 0x1 ;  /* 0x000000220c087291 */ /* 0x008fc8000f8008ff */
[----:B------:R-:W-:Y:S02]  /*1040*/  ULEA.HI.X UR12, UR12, UR35, UR15, 0x1, UP0 ;  /* 0x000000230c0c7291 */ /* 0x000fe400080f0c0f */
[----:B-1----:R-:W-:Y:S01]  /*1050*/  MOV R20, UR8 ;  /* 0x0000000800147c02 */ /* 0x002fe20008000f00 */
[----:B------:R-:W1:Y:S03]  /*1060*/  LDCU.64 UR34, c[0x0][0x478] ;  /* 0x00008f00ff2277ac */ /* 0x000e660008000a00 */
[----:B------:R-:W-:-:S03]  /*1070*/  MOV R21, UR12 ;  /* 0x0000000c00157c02 */ /* 0x000fc60008000f00 */
[----:B------:R-:W-:Y:S02]  /*1080*/  IMAD.WIDE.U32 R20, R45, 0x10, R20 ;  /* 0x000000102d147825 */ /* 0x000fe400078e0014 */
[----:B------:R-:W3:Y:S01]  /*1090*/  LDCU.128 UR12, c[0x0][0x420] ;  /* 0x00008400ff0c77ac */ /* 0x000ee20008000c00 */
[----:B----4-:R4:W-:Y:S04]  /*10a0*/  STS.128 [R41], R32 ;  /* 0x0000002029007388 */ /* 0x0109e80000000c00 */
[----:B--2---:R-:W-:Y:S01]  /*10b0*/  STS.128 [R41+0x200], R36 ;  /* 0x0002002429007388 */ /* 0x004fe20000000c00 */
[----:B------:R-:W-:-:S03]  /*10c0*/  NOP ;  /* 0x0000000000007918 */ /* 0x000fc60000000000 */
[----:B------:R-:W2:Y:S04]  /*10d0*/  LDS.128 R16, [R40] ;  /* 0x0000000028107984 */ /* 0x000ea80000000c00 */
[----:B------:R-:W-:Y:S01]  /*10e0*/  LDS.128 R12, [R40+0x10] ;  /* 0x00001000280c7984 */ /* 0x000fe20000000c00 */
[----:B------:R-:W-:Y:S06]  /*10f0*/  BAR.SYNC.DEFER_BLOCKING 0x0 ;  /* 0x0000000000007b1d */ /* 0x000fec0000010000 */
[----:B------:R-:W4:Y:S04]  /*1100*/  LDG.E.128 R88, desc[UR28][R20.64] ;  /* 0x0000001c14587981 */ /* 0x000f28000c1e1d00 */
[----:B------:R-:W2:Y:S01]  /*1110*/  LDG.E.128 R96, desc[UR28][R20.64+0x200] ;  /* 0x0002001c14607981 */ /* 0x000ea2000c1e1d00 */
[----:B---3--:R-:W-:-:S04]  /*1120*/  UIMAD.WIDE.U32 UR30, UR32, UR12, UR6 ;  /* 0x0000000c201e72a5 */ /* 0x008fc8000f8e0006 */
[----:B------:R-:W-:-:S03]  /*1130*/  UIMAD UR13, UR32, UR13, UR31 ;  /* 0x0000000d200d72a4 */ /* 0x000fc6000f8e021f */
[----:B------:R-:W-:Y:S02]  /*1140*/  UMOV UR12, UR30 ;  /* 0x0000001e000c7c82 */ /* 0x000fe40008000000 */
[----:B------:R-:W-:Y:S01]  /*1150*/  UIMAD.WIDE.U32 UR12, UR27, UR14, UR12 ;  /* 0x0000000e1b0c72a5 */ /* 0x000fe2000f8e000c */
[----:B0-----:R-:W-:Y:S01]  /*1160*/  PRMT R160, R85, 0x7632, R160 ;  /* 0x0000763255a07816 */ /* 0x001fe200000000a0 */
[----:B------:R-:W0:Y:S02]  /*1170*/  LDCU.64 UR30, c[0x0][0x558] ;  /* 0x0000ab00ff1e77ac */ /* 0x000e240008000a00 */
[----:B------:R-:W-:Y:S02]  /*1180*/  UIMAD UR15, UR27, UR15, UR13 ;  /* 0x0000000f1b0f72a4 */ /* 0x000fe4000f8e020d */
[----:B-1----:R-:W-:-:S04]  /*1190*/  ULEA UR8, UP0, UR12, UR34, 0x1 ;  /* 0x000000220c087291 */ /* 0x002fc8000f8008ff */
[----:B------:R-:W-:Y:S02]  /*11a0*/  ULEA.HI.X UR12, UR12, UR35, UR15, 0x1, UP0 ;  /* 0x000000230c0c7291 */ /* 0x000fe400080f0c0f */
[----:B------:R-:W-:Y:S01]  /*11b0*/  MOV R80, UR8 ;  /* 0x0000000800507c02 */ /* 0x000fe20008000f00 */
[----:B------:R-:W1:Y:S03]  /*11c0*/  LDCU.64 UR34, c[0x0][0x490] ;  /* 0x00009200ff2277ac */ /* 0x000e660008000a00 */
[----:B------:R-:W-:Y:S01]  /*11d0*/  MOV R81, UR12 ;  /* 0x0000000c00517c02 */ /* 0x000fe20008000f00 */
[----:B------:R-:W3:Y:S02]  /*11e0*/  LDCU.64 UR14, c[0x0][0x508] ;  /* 0x0000a100ff0e77ac */ /* 0x000ee40008000a00 */
[----:B------:R-:W-:Y:S01]  /*11f0*/  IMAD.WIDE.U32 R80, R45, 0x10, R80 ;  /* 0x000000102d507825 */ /* 0x000fe200078e0050 */
[----:B----4-:R-:W-:Y:S04]  /*1200*/  STS.128 [R41], R88 ;  /* 0x0000005829007388 */ /* 0x010fe80000000c00 */
[----:B--2---:R-:W-:Y:S01]  /*1210*/  STS.128 [R41+0x200], R96 ;  /* 0x0002006029007388 */ /* 0x004fe20000000c00 */
[----:B------:R-:W-:-:S03]  /*1220*/  NOP ;  /* 0x0000000000007918 */ /* 0x000fc60000000000 */
[----:B------:R-:W2:Y:S04]  /*1230*/  LDS.128 R36, [R40] ;  /* 0x0000000028247984 */ /* 0x000ea80000000c00 */
[----:B------:R-:W4:Y:S01]  /*1240*/  LDS.128 R20, [R40+0x10] ;  /* 0x0000100028147984 */ /* 0x000f220000000c00 */
[----:B------:R-:W-:Y:S06]  /*1250*/  BAR.SYNC.DEFER_BLOCKING 0x0 ;  /* 0x0000000000007b1d */ /* 0x000fec0000010000 */
[----:B------:R-:W4:Y:S04]  /*1260*/  LDG.E.128 R28, desc[UR28][R80.64] ;  /* 0x0000001c501c7981 */ /* 0x000f28000c1e1d00 */
[----:B------:R0:W4:Y:S01]  /*1270*/  LDG.E.128 R32, desc[UR28][R80.64+0x200] ;  /* 0x0002001c50207981 */ /* 0x000122000c1e1d00 */
[----:B------:R-:W-:Y:S01]  /*1280*/  PRMT R112, R16, 0x7632, R112 ;  /* 0x0000763210707816 */ /* 0x000fe20000000070 */
[----:B---3--:R-:W-:Y:S01]  /*1290*/  UIMAD.WIDE.U32 UR12, UR32, UR14, UR6 ;  /* 0x0000000e200c72a5 */ /* 0x008fe2000f8e0006 */
[----:B------:R-:W-:-:S02]  /*12a0*/  PRMT R118, R17, 0x7632, R118 ;  /* 0x0000763211767816 */ /* 0x000fc40000000076 */
[----:B--2---:R-:W-:Y:S01]  /*12b0*/  SHF.L.U32 R94, R36, 0x10, RZ ;  /* 0x00000010245e7819 */ /* 0x004fe200000006ff */
[----:B------:R-:W-:Y:S01]  /*12c0*/  UIMAD UR13, UR32, UR15, UR13 ;  /* 0x0000000f200d72a4 */ /* 0x000fe2000f8e020d */
[----:B------:R-:W-:Y:S01]  /*12d0*/  SHF.L.U32 R93, R37, 0x10, RZ ;  /* 0x00000010255d7819 */ /* 0x000fe200000006ff */
[----:B------:R-:W2:Y:S01]  /*12e0*/  LDCU.64 UR14, c[0x0][0x510] ;  /* 0x0000a200ff0e77ac */ /* 0x000ea20008000a00 */
[----:B----4-:R-:W-:Y:S01]  /*12f0*/  SHF.L.U32 R83, R21, 0x10, RZ ;  /* 0x0000001015537819 */ /* 0x010fe200000006ff */
[----:B------:R-:W-:Y:S01]  /*1300*/  FMUL.FTZ R0, R94, -1.4426950216293334961 ;  /* 0xbfb8aa3b5e007820 */ /* 0x000fe20000410000 */
[----:B0-----:R-:W-:Y:S01]  /*1310*/  SHF.L.U32 R81, R20, 0x10, RZ ;  /* 0x0000001014517819 */ /* 0x001fe200000006ff */
[----:B------:R-:W-:Y:S01]  /*1320*/  FMUL.FTZ R75, R93, -1.4426950216293334961 ;  /* 0xbfb8aa3b5d4b7820 */ /* 0x000fe20000410000 */
[----:B------:R-:W-:Y:S01]  /*1330*/  PRMT R37, R37, 0x7632, R37 ;  /* 0x0000763225257816 */ /* 0x000fe20000000025 */
[----:B------:R-:W-:Y:S01]  /*1340*/  FMUL.FTZ R96, R83, -1.4426950216293334961 ;  /* 0xbfb8aa3b53607820 */ /* 0x000fe20000410000 */
[----:B------:R0:W3:Y:S01]  /*1350*/  MUFU.EX2 R82, R0 ;  /* 0x0000000000527308 */ /* 0x0000e20000000800 */
[----:B------:R-:W-:Y:S01]  /*1360*/  FMUL.FTZ R95, R81, -1.4426950216293334961 ;  /* 0xbfb8aa3b515f7820 */ /* 0x000fe20000410000 */
[----:B------:R-:W-:-:S02]  /*1370*/  SHF.L.U32 R37, R37, 0x10, RZ ;  /* 0x0000001025257819 */ /* 0x000fc400000006ff */
[----:B------:R-:W-:Y:S02]  /*1380*/  SHF.L.U32 R91, R38, 0x10, RZ ;  /* 0x00000010265b7819 */ /* 0x000fe400000006ff */
[----:B------:R-:W-:Y:S02]  /*1390*/  SHF.L.U32 R89, R39, 0x10, RZ ;  /* 0x0000001027597819 */ /* 0x000fe400000006ff */
[----:B------:R4:W1:Y:S01]  /*13a0*/  MUFU.EX2 R106, R95 ;  /* 0x0000005f006a7308 */ /* 0x0008620000000800 */
[----:B0-----:R-:W-:Y:S01]  /*13b0*/  SHF.L.U32 R0, R22, 0x10, RZ ;  /* 0x0000001016007819 */ /* 0x001fe200000006ff */
[----:B------:R-:W-:Y:S01]  /*13c0*/  FMUL.FTZ R90, R91, -1.4426950216293334961 ;  /* 0xbfb8aa3b5b5a7820 */ /* 0x000fe20000410000 */
[----:B------:R-:W-:Y:S01]  /*13d0*/  PRMT R39, R39, 0x7632, R39 ;  /* 0x0000763227277816 */ /* 0x000fe20000000027 */
[----:B------:R-:W-:Y:S01]  /*13e0*/  FMUL.FTZ R80, R89, -1.4426950216293334961 ;  /* 0xbfb8aa3b59507820 */ /* 0x000fe20000410000 */
[----:B------:R-:W-:Y:S01]  /*13f0*/  PRMT R22, R21, 0x7632, R22 ;  /* 0x0000763215167816 */ /* 0x000fe20000000016 */
[----:B------:R-:W-:Y:S01]  /*1400*/  FMUL.FTZ R97, R0, -1.4426950216293334961 ;  /* 0xbfb8aa3b00617820 */ /* 0x000fe20000410000 */
[----:B------:R-:W-:Y:S01]  /*1410*/  SHF.L.U32 R39, R39, 0x10, RZ ;  /* 0x0000001027277819 */ /* 0x000fe200000006ff */
[----:B------:R0:W1:Y:S01]  /*1420*/  MUFU.EX2 R107, R96 ;  /* 0x00000060006b7308 */ /* 0x0000620000000800 */
[----:B----4-:R-:W-:Y:S01]  /*1430*/  PRMT R95, R38, 0x7632, R95 ;  /* 0x00007632265f7816 */ /* 0x010fe2000000005f */
[----:B------:R-:W-:Y:S01]  /*1440*/  FMUL.FTZ R38, R37, -1.4426950216293334961 ;  /* 0xbfb8aa3b25267820 */ /* 0x000fe20000410000 */
[----:B---3--:R-:W-:Y:S01]  /*1450*/  FADD.FTZ R82, R82, 1 ;  /* 0x3f80000052527421 */ /* 0x008fe20000010000 */
[----:B------:R-:W-:Y:S01]  /*1460*/  PRMT R36, R36, 0x7632, R36 ;  /* 0x0000763224247816 */ /* 0x000fe20000000024 */
[----:B--2---:R-:W-:Y:S01]  /*1470*/  UIMAD.WIDE.U32 UR12, UR27, UR14, UR12 ;  /* 0x0000000e1b0c72a5 */ /* 0x004fe2000f8e000c */
[----:B------:R-:W-:-:S02]  /*1480*/  SHF.L.U32 R95, R95, 0x10, RZ ;  /* 0x000000105f5f7819 */ /* 0x000fc400000006ff */
[----:B------:R2:W3:Y:S01]  /*1490*/  MUFU.EX2 R88, R75 ;  /* 0x0000004b00587308 */ /* 0x0004e20000000800 */
[----:B0-----:R-:W-:Y:S01]  /*14a0*/  PRMT R96, R20, 0x7632, R96 ;  /* 0x0000763214607816 */ /* 0x001fe20000000060 */
[----:B------:R-:W-:Y:S01]  /*14b0*/  FMUL.FTZ R20, R39, -1.4426950216293334961 ;  /* 0xbfb8aa3b27147820 */ /* 0x000fe20000410000 */
[----:B------:R-:W-:Y:S01]  /*14c0*/  SHF.L.U32 R36, R36, 0x10, RZ ;  /* 0x0000001024247819 */ /* 0x000fe200000006ff */
[----:B-1----:R-:W-:Y:S01]  /*14d0*/  FADD.FTZ R106, R106, 1 ;  /* 0x3f8000006a6a7421 */ /* 0x002fe20000010000 */
[----:B------:R-:W-:Y:S01]  /*14e0*/  SHF.L.U32 R96, R96, 0x10, RZ ;  /* 0x0000001060607819 */ /* 0x000fe200000006ff */
[----:B------:R-:W-:Y:S01]  /*14f0*/  UIMAD UR13, UR27, UR15, UR13 ;  /* 0x0000000f1b0d72a4 */ /* 0x000fe2000f8e020d */
[----:B------:R-:W-:Y:S01]  /*1500*/  PRMT R120, R18, 0x7632, R120 ;  /* 0x0000763212787816 */ /* 0x000fe20000000078 */
[----:B------:R0:W1:Y:S01]  /*1510*/  MUFU.EX2 R100, R38 ;  /* 0x0000002600647308 */ /* 0x0000620000000800 */
[----:B--2---:R-:W-:Y:S01]  /*1520*/  SHF.L.U32 R75, R23, 0x10, RZ ;  /* 0x00000010174b7819 */ /* 0x004fe200000006ff */
[----:B------:R-:W-:Y:S01]  /*1530*/  FMUL.FTZ R21, R96, -1.4426950216293334961 ;  /* 0xbfb8aa3b60157820 */ /* 0x000fe20000410000 */
[----:B------:R-:W-:Y:S01]  /*1540*/  PRMT R23, R22, 0x7632, R23 ;  /* 0x0000763216177816 */ /* 0x000fe20000000017 */
[----:B------:R-:W-:Y:S01]  /*1550*/  FADD.FTZ R110, R107, 1 ;  /* 0x3f8000006b6e7421 */ /* 0x000fe20000010000 */
[----:B------:R-:W-:Y:S01]  /*1560*/  PRMT R122, R19, 0x7632, R122 ;  /* 0x00007632137a7816 */ /* 0x000fe2000000007a */
[----:B------:R-:W-:Y:S01]  /*1570*/  FMUL.FTZ R98, R75, -1.4426950216293334961 ;  /* 0xbfb8aa3b4b627820 */ /* 0x000fe20000410000 */
[----:B------:R-:W-:Y:S01]  /*1580*/  PRMT R162, R84, 0x7632, R162 ;  /* 0x0000763254a27816 */ /* 0x000fe200000000a2 */
[----:B------:R2:W4:Y:S01]  /*1590*/  MUFU.EX2 R119, R97 ;  /* 0x0000006100777308 */ /* 0x0005220000000800 */
[----:B0-----:R-:W-:Y:S01]  /*15a0*/  SHF.L.U32 R38, R22, 0x10, RZ ;  /* 0x0000001016267819 */ /* 0x001fe200000006ff */
[----:B---3--:R-:W-:Y:S01]  /*15b0*/  FADD.FTZ R102, R88, 1 ;  /* 0x3f80000058667421 */ /* 0x008fe20000010000 */
[----:B------:R-:W-:Y:S01]  /*15c0*/  SHF.L.U32 R88, R85, 0x10, RZ ;  /* 0x0000001055587819 */ /* 0x000fe200000006ff */
[----:B------:R-:W-:Y:S01]  /*15d0*/  ULEA UR8, UP0, UR12, UR30, 0x1 ;  /* 0x0000001e0c087291 */ /* 0x000fe2000f8008ff */
[----:B------:R-:W-:Y:S01]  /*15e0*/  SHF.L.U32 R85, R15, 0x10, RZ ;  /* 0x000000100f557819 */ /* 0x000fe200000006ff */
[----:B------:R-:W-:Y:S01]  /*15f0*/  FMUL.FTZ R22, R38, -1.4426950216293334961 ;  /* 0xbfb8aa3b26167820 */ /* 0x000fe20000410000 */
[----:B------:R-:W-:Y:S01]  /*1600*/  PRMT R156, R87, 0x7632, R156 ;  /* 0x00007632579c7816 */ /* 0x000fe2000000009c */
[----:B------:R0:W3:Y:S01]  /*1610*/  MUFU.EX2 R121, R98 ;  /* 0x0000006200797308 */ /* 0x0000e20000000800 */
[----:B--2---:R-:W-:Y:S01]  /*1620*/  FMUL.FTZ R97, R95, -1.4426950216293334961 ;  /* 0xbfb8aa3b5f617820 */ /* 0x004fe20000410000 */
[----:B-1----:R-:W-:Y:S01]  /*1630*/  FADD.FTZ R114, R100, 1 ;  /* 0x3f80000064727421 */ /* 0x002fe20000010000 */
[----:B------:R-:W-:Y:S01]  /*1640*/  SHF.L.U32 R112, R112, 0x10, RZ ;  /* 0x0000001070707819 */ /* 0x000fe200000006ff */
[----:B------:R-:W-:Y:S01]  /*1650*/  ULEA.HI.X UR12, UR12, UR31, UR13, 0x1, UP0 ;  /* 0x0000001f0c0c7291 */ /* 0x000fe200080f0c0d */
[----:B------:R-:W-:Y:S01]  /*1660*/  SHF.L.U32 R120, R120, 0x10, RZ ;  /* 0x0000001078787819 */ /* 0x000fe200000006ff */
[----:B------:R-:W-:Y:S01]  /*1670*/  UISETP.NE.U32.AND UP0, UPT, UR34, URZ, UPT ;  /* 0x000000ff2200728c */ /* 0x000fe2000bf05070 */
[----:B------:R-:W-:Y:S01]  /*1680*/  SHF.L.U32 R122, R122, 0x10, RZ ;  /* 0x000000107a7a7819 */ /* 0x000fe200000006ff */
[----:B------:R1:W2:Y:S01]  /*1690*/  MUFU.EX2 R103, R97 ;  /* 0x0000006100677308 */ /* 0x0002a20000000800 */
[----:B0-----:R-:W-:Y:S01]  /*16a0*/  PRMT R98, R23, 0x7632, R98 ;  /* 0x0000763217627816 */ /* 0x001fe20000000062 */
[----:B----4-:R-:W-:Y:S01]  /*16b0*/  FADD.FTZ R119, R119, 1 ;  /* 0x3f80000077777421 */ /* 0x010fe20000010000 */
[----:B------:R-:W-:Y:S01]  /*16c0*/  SHF.L.U32 R118, R118, 0x10, RZ ;  /* 0x0000001076767819 */ /* 0x000fe200000006ff */
[----:B------:R-:W-:Y:S01]  /*16d0*/  UISETP.NE.AND.EX UP0, UPT, UR35, URZ, UPT, UP0 ;  /* 0x000000ff2300728c */ /* 0x000fe2000bf05300 */
[----:B------:R-:W-:-:S02]  /*16e0*/  SHF.L.U32 R98, R98, 0x10, RZ ;  /* 0x0000001062627819 */ /* 0x000fc400000006ff */
[----:B------:R-:W-:Y:S01]  /*16f0*/  PRMT R142, R4, 0x7632, R142 ;  /* 0x00007632048e7816 */ /* 0x000fe2000000008e */
[----:B------:R-:W0:Y:S01]  /*1700*/  MUFU.EX2 R115, R20 ;  /* 0x0000001400737308 */ /* 0x000e220000000800 */
[----:B-1----:R-:W-:Y:S01]  /*1710*/  SHF.L.U32 R97, R23, 0x10, RZ ;  /* 0x0000001017617819 */ /* 0x002fe200000006ff */
[----:B------:R-:W-:Y:S01]  /*1720*/  FMUL.FTZ R105, R98, -1.4426950216293334961 ;  /* 0xbfb8aa3b62697820 */ /* 0x000fe20000410000 */
[----:B---3--:R-:W-:Y:S01]  /*1730*/  FADD.FTZ R121, R121, 1 ;  /* 0x3f80000079797421 */ /* 0x008fe20000010000 */
[----:B------:R-:W-:Y:S02]  /*1740*/  SHF.L.U32 R147, R4, 0x10, RZ ;  /* 0x0000001004937819 */ /* 0x000fe400000006ff */
[----:B------:R-:W-:Y:S01]  /*1750*/  FMUL.FTZ R104, R97, -1.4426950216293334961 ;  /* 0xbfb8aa3b61687820 */ /* 0x000fe20000410000 */
[----:B------:R-:W-:Y:S01]  /*1760*/  PRMT R140, R5, 0x7632, R140 ;  /* 0x00007632058c7816 */ /* 0x000fe2000000008c */
[----:B------:R-:W1:Y:S01]  /*1770*/  MUFU.EX2 R117, R21 ;  /* 0x0000001500757308 */ /* 0x000e620000000800 */
[----:B--2---:R-:W-:Y:S01]  /*1780*/  FADD.FTZ R103, R103, 1 ;  /* 0x3f80000067677421 */ /* 0x004fe20000010000 */
[----:B------:R-:W-:-:S02]  /*1790*/  SHF.L.U32 R145, R5, 0x10, RZ ;  /* 0x0000001005917819 */ /* 0x000fc400000006ff */
[----:B------:R-:W-:Y:S02]  /*17a0*/  SHF.L.U32 R143, R6, 0x10, RZ ;  /* 0x00000010068f7819 */ /* 0x000fe400000006ff */
[----:B------:R-:W-:Y:S02]  /*17b0*/  SHF.L.U32 R141, R7, 0x10, RZ ;  /* 0x00000010078d7819 */ /* 0x000fe400000006ff */
[----:B------:R-:W2:Y:S01]  /*17c0*/  MUFU.EX2 R125, R22 ;  /* 0x00000016007d7308 */ /* 0x000ea20000000800 */
[----:B0-----:R-:W-:Y:S01]  /*17d0*/  FADD.FTZ R124, R115, 1 ;  /* 0x3f800000737c7421 */ /* 0x001fe20000010000 */
[----:B------:R-:W-:Y:S02]  /*17e0*/  SHF.L.U32 R139, R8, 0x10, RZ ;  /* 0x00000010088b7819 */ /* 0x000fe400000006ff */
[----:B------:R-:W-:Y:S02]  /*17f0*/  PRMT R154, R76, 0x7632, R154 ;  /* 0x000076324c9a7816 */ /* 0x000fe4000000009a */
[----:B------:R-:W-:-:S02]  /*1800*/  PRMT R158, R86, 0x7632, R158 ;  /* 0x00007632569e7816 */ /* 0x000fc4000000009e */
[----:B------:R0:W3:Y:S01]  /*1810*/  MUFU.EX2 R101, R80 ;  /* 0x0000005000657308 */ /* 0x0000e20000000800 */
[----:B-1----:R-:W-:Y:S01]  /*1820*/  FADD.FTZ R123, R117, 1 ;  /* 0x3f800000757b7421 */ /* 0x002fe20000010000 */
[----:B------:R-:W-:Y:S02]  /*1830*/  PRMT R152, R77, 0x7632, R152 ;  /* 0x000076324d987816 */ /* 0x000fe40000000098 */
[----:B------:R-:W-:Y:S02]  /*1840*/  PRMT R148, R78, 0x7632, R148 ;  /* 0x000076324e947816 */ /* 0x000fe40000000094 */
[----:B------:R-:W-:Y:S02]  /*1850*/  PRMT R146, R79, 0x7632, R146 ;  /* 0x000076324f927816 */ /* 0x000fe40000000092 */
[----:B------:R-:W-:Y:S01]  /*1860*/  MUFU.RCP R99, R82 ;  /* 0x0000005200637308 */ /* 0x000fe20000001000 */
[----:B0-----:R-:W-:Y:S01]  /*1870*/  FMUL.FTZ R80, R36, -1.4426950216293334961 ;  /* 0xbfb8aa3b24507820 */ /* 0x001fe20000410000 */
[----:B--2---:R-:W-:Y:S01]  /*1880*/  FADD.FTZ R125, R125, 1 ;  /* 0x3f8000007d7d7421 */ /* 0x004fe20000010000 */
[----:B------:R-:W-:-:S02]  /*1890*/  SHF.L.U32 R86, R86, 0x10, RZ ;  /* 0x0000001056567819 */ /* 0x000fc400000006ff */
[----:B------:R-:W-:-:S03]  /*18a0*/  SHF.L.U32 R78, R78, 0x10, RZ ;  /* 0x000000104e4e7819 */ /* 0x000fc600000006ff */
[----:B------:R-:W-:Y:S01]  /*18b0*/  MUFU.RCP R102, R102 ;  /* 0x0000006600667308 */ /* 0x000fe20000001000 */
[----:B---3--:R-:W-:Y:S01]  /*18c0*/  FADD.FTZ R108, R101, 1 ;  /* 0x3f800000656c7421 */ /* 0x008fe20000010000 */
[----:B------:R-:W-:Y:S02]  /*18d0*/  SHF.L.U32 R101, R18, 0x10, RZ ;  /* 0x0000001012657819 */ /* 0x000fe400000006ff */
[----:B------:R-:W-:-:S04]  /*18e0*/  PRMT R18, R14, 0x7632, R18 ;  /* 0x000076320e127816 */ /* 0x000fc80000000012 */
[----:B------:R-:W-:Y:S08]  /*18f0*/  MUFU.EX2 R90, R90 ;  /* 0x0000005a005a7308 */ /* 0x000ff00000000800 */
[----:B------:R0:W1:Y:S08]  /*1900*/  MUFU.EX2 R134, R105 ;  /* 0x0000006900867308 */ /* 0x0000700000000800 */
[----:B------:R-:W2:Y:S01]  /*1910*/  MUFU.EX2 R80, R80 ;  /* 0x0000005000507308 */ /* 0x000ea20000000800 */
[----:B0-----:R-:W-:-:S02]  /*1920*/  SHF.L.U32 R105, R16, 0x10, RZ ;  /* 0x0000001010697819 */ /* 0x001fc400000006ff */
[----:B------:R-:W-:-:S04]  /*1930*/  PRMT R16, R12, 0x7632, R16 ;  /* 0x000076320c107816 */ /* 0x000fc80000000010 */
[----:B------:R-:W-:Y:S01]  /*1940*/  SHF.L.U32 R144, R16, 0x10, RZ ;  /* 0x0000001010907819 */ /* 0x000fe200000006ff */
[----:B------:R0:W-:Y:S01]  /*1950*/  MUFU.EX2 R128, R104 ;  /* 0x0000006800807308 */ /* 0x0001e20000000800 */
[----:B-1----:R-:W-:-:S07]  /*1960*/  FADD.FTZ R134, R134, 1 ;  /* 0x3f80000086867421 */ /* 0x002fce0000010000 */
[----:B------:R-:W1:Y:S01]  /*1970*/  MUFU.RCP R108, R108 ;  /* 0x0000006c006c7308 */ /* 0x000e620000001000 */
[----:B0-----:R-:W-:Y:S01]  /*1980*/  FADD.FTZ R104, R90, 1 ;  /* 0x3f8000005a687421 */ /* 0x001fe20000010000 */
[----:B--2---:R-:W-:Y:S01]  /*1990*/  FADD.FTZ R80, R80, 1 ;  /* 0x3f80000050507421 */ /* 0x004fe20000010000 */
[----:B------:R-:W-:Y:S02]  /*19a0*/  SHF.L.U32 R90, R84, 0x10, RZ ;  /* 0x00000010545a7819 */ /* 0x000fe400000006ff */
[----:B------:R-:W-:-:S03]  /*19b0*/  SHF.L.U32 R84, R87, 0x10, RZ ;  /* 0x0000001057547819 */ /* 0x000fc600000006ff */
[----:B------:R-:W-:Y:S08]  /*19c0*/  MUFU.RCP R104, R104 ;  /* 0x0000006800687308 */ /* 0x000ff00000001000 */
[----:B------:R-:W-:Y:S01]  /*19d0*/  MUFU.RCP R87, R80 ;  /* 0x0000005000577308 */ /* 0x000fe20000001000 */
[----:B-1----:R-:W-:-:S04]  /*19e0*/  FADD.FTZ R82, -R108, 1 ;  /* 0x3f8000006c527421 */ /* 0x002fc80000010100 */
[----:B------:R-:W-:-:S03]  /*19f0*/  FFMA.FTZ R82, R89, R82, 1 ;  /* 0x3f80000059527423 */ /* 0x000fc60000010052 */
[----:B------:R-:W-:Y:S08]  /*1a00*/  MUFU.RCP R116, R103 ;  /* 0x0000006700747308 */ /* 0x000ff00000001000 */
[----:B------:R-:W0:Y:S08]  /*1a10*/  MUFU.RCP R124, R124 ;  /* 0x0000007c007c7308 */ /* 0x000e300000001000 */
[----:B------:R-:W-:Y:S08]  /*1a20*/  MUFU.RCP R114, R114 ;  /* 0x0000007200727308 */ /* 0x000ff00000001000 */
[----:B------:R-:W-:Y:S01]  /*1a30*/  MUFU.RCP R106, R106 ;  /* 0x0000006a006a7308 */ /* 0x000fe20000001000 */
[----:B0-----:R-:W-:-:S04]  /*1a40*/  FADD.FTZ R126, -R124, 1 ;  /* 0x3f8000007c7e7421 */ /* 0x001fc80000010100 */
[C---:B------:R-:W-:Y:S01]  /*1a50*/  FFMA.FTZ R126, R39.reuse, R126, 1 ;  /* 0x3f800000277e7423 */ /* 0x040fe2000001007e */
[----:B------:R-:W-:Y:S02]  /*1a60*/  FMUL.FTZ R39, R39, R124 ;  /* 0x0000007c27277220 */ /* 0x000fe40000410000 */
[----:B------:R-:W0:Y:S08]  /*1a70*/  MUFU.RCP R130, R121 ;  /* 0x0000007900827308 */ /* 0x000e300000001000 */
[----:B------:R-:W1:Y:S08]  /*1a80*/  MUFU.RCP R110, R110 ;  /* 0x0000006e006e7308 */ /* 0x000e700000001000 */
[----:B------:R2:W-:Y:S01]  /*1a90*/  MUFU.RCP R149, R125 ;  /* 0x0000007d00957308 */ /* 0x0005e20000001000 */
[----:B0-----:R-:W-:-:S04]  /*1aa0*/  FADD.FTZ R16, -R130, 1 ;  /* 0x3f80000082107421 */ /* 0x001fc80000010100 */
[----:B------:R-:W-:-:S03]  /*1ab0*/  FFMA.FTZ R138, R75, R16, 1 ;  /* 0x3f8000004b8a7423 */ /* 0x000fc60000010010 */
[----:B------:R-:W-:Y:S01]  /*1ac0*/  MUFU.RCP R155, R134 ;  /* 0x00000086009b7308 */ /* 0x000fe20000001000 */
[----:B------:R0:W-:Y:S04]  /*1ad0*/  STS.128 [R41], R28 ;  /* 0x0000001c29007388 */ /* 0x0001e80000000c00 */
[----:B------:R3:W-:Y:S01]  /*1ae0*/  STS.128 [R41+0x200], R32 ;  /* 0x0002002029007388 */ /* 0x0007e20000000c00 */
[----:B------:R-:W-:-:S03]  /*1af0*/  NOP ;  /* 0x0000000000007918 */ /* 0x000fc60000000000 */
[----:B------:R-:W4:Y:S01]  /*1b00*/  LDS.128 R20, [R40] ;  /* 0x0000000028147984 */ /* 0x000f220000000c00 */
[----:B0-----:R-:W-:Y:S02]  /*1b10*/  SHF.L.U32 R31, R19, 0x10, RZ ;  /* 0x00000010131f7819 */ /* 0x001fe400000006ff */
[----:B------:R-:W-:Y:S02]  /*1b20*/  PRMT R19, R15, 0x7632, R19 ;  /* 0x000076320f137816 */ /* 0x000fe40000000013 */
[----:B---3--:R-:W-:Y:S02]  /*1b30*/  SHF.L.U32 R32, R17, 0x10, RZ ;  /* 0x0000001011207819 */ /* 0x008fe400000006ff */
[----:B------:R-:W-:Y:S02]  /*1b40*/  SHF.L.U32 R33, R12, 0x10, RZ ;  /* 0x000000100c217819 */ /* 0x000fe400000006ff */
[C---:B------:R-:W-:Y:S02]  /*1b50*/  PRMT R17, R13.reuse, 0x7632, R17 ;  /* 0x000076320d117816 */ /* 0x040fe40000000011 */
[----:B------:R-:W-:Y:S01]  /*1b60*/  SHF.L.U32 R34, R13, 0x10, RZ ;  /* 0x000000100d227819 */ /* 0x000fe200000006ff */
[----:B------:R-:W-:Y:S01]  /*1b70*/  FADD.FTZ R13, -R99, 1 ;  /* 0x3f800000630d7421 */ /* 0x000fe20000010100 */
[----:B------:R-:W-:Y:S01]  /*1b80*/  SHF.L.U32 R35, R14, 0x10, RZ ;  /* 0x000000100e237819 */ /* 0x000fe200000006ff */
[----:B------:R-:W-:Y:S01]  /*1b90*/  FADD.FTZ R14, -R102, 1 ;  /* 0x3f800000660e7421 */ /* 0x000fe20000010100 */
[----:B--2---:R-:W-:Y:S01]  /*1ba0*/  SHF.L.U32 R125, R19, 0x10, RZ ;  /* 0x00000010137d7819 */ /* 0x004fe200000006ff */
[C---:B------:R-:W-:Y:S01]  /*1bb0*/  FFMA.FTZ R13, R94.reuse, R13, 1 ;  /* 0x3f8000005e0d7423 */ /* 0x040fe2000001000d */
[----:B------:R-:W-:Y:S01]  /*1bc0*/  FMUL.FTZ R94, R94, R99 ;  /* 0x000000635e5e7220 */ /* 0x000fe20000410000 */
[----:B------:R-:W-:Y:S01]  /*1bd0*/  FFMA.FTZ R14, R93, R14, 1 ;  /* 0x3f8000005d0e7423 */ /* 0x000fe2000001000e */
[----:B----4-:R-:W-:-:S02]  /*1be0*/  SHF.L.U32 R28, R20, 0x10, RZ ;  /* 0x00000010141c7819 */ /* 0x010fc400000006ff */
[----:B------:R-:W-:Y:S02]  /*1bf0*/  SHF.L.U32 R29, R21, 0x10, RZ ;  /* 0x00000010151d7819 */ /* 0x000fe400000006ff */
[----:B------:R-:W-:Y:S01]  /*1c00*/  PRMT R107, R20, 0x7632, R107 ;  /* 0x00007632146b7816 */ /* 0x000fe2000000006b */
[----:B------:R-:W-:Y:S01]  /*1c10*/  FMUL.FTZ R12, R105, R28 ;  /* 0x0000001c690c7220 */ /* 0x000fe20000410000 */
[C---:B------:R-:W-:Y:S01]  /*1c20*/  PRMT R113, R23.reuse, 0x7632, R113 ;  /* 0x0000763217717816 */ /* 0x040fe20000000071 */
[----:B------:R-:W-:Y:S01]  /*1c30*/  FMUL.FTZ R15, R32, R29 ;  /* 0x0000001d200f7220 */ /* 0x000fe20000410000 */
[----:B------:R-:W-:Y:S01]  /*1c40*/  SHF.L.U32 R100, R23, 0x10, RZ ;  /* 0x0000001017647819 */ /* 0x000fe200000006ff */
[----:B------:R-:W-:Y:S01]  /*1c50*/  FMUL.FTZ R12, R99, R12 ;  /* 0x0000000c630c7220 */ /* 0x000fe20000410000 */
[----:B------:R-:W-:Y:S01]  /*1c60*/  SHF.L.U32 R30, R22, 0x10, RZ ;  /* 0x00000010161e7819 */ /* 0x000fe200000006ff */
[----:B------:R-:W-:Y:S01]  /*1c70*/  FMUL.FTZ R15, R102, R15 ;  /* 0x0000000f660f7220 */ /* 0x000fe20000410000 */
[----:B------:R-:W-:Y:S01]  /*1c80*/  PRMT R111, R22, 0x7632, R111 ;  /* 0x00007632166f7816 */ /* 0x000fe2000000006f */
[----:B------:R-:W-:Y:S01]  /*1c90*/  FMUL.FTZ R20, R12, R13 ;  /* 0x0000000d0c147220 */ /* 0x000fe20000410000 */
[----:B------:R-:W-:Y:S01]  /*1ca0*/  FMUL.FTZ R115, R31, R100 ;  /* 0x000000641f737220 */ /* 0x000fe20000410000 */
[----:B------:R-:W-:Y:S01]  /*1cb0*/  FMUL.FTZ R23, R15, R14 ;  /* 0x0000000e0f177220 */ /* 0x000fe20000410000 */
[----:B------:R-:W-:Y:S01]  /*1cc0*/  FADD.FTZ R22, -R104, 1 ;  /* 0x3f80000068167421 */ /* 0x000fe20000010100 */
[----:B------:R-:W0:Y:S01]  /*1cd0*/  LDS.128 R12, [R40+0x10] ;  /* 0x00001000280c7984 */ /* 0x000e220000000c00 */
[----:B------:R-:W-:Y:S01]  /*1ce0*/  SHF.L.U32 R107, R107, 0x10, RZ ;  /* 0x000000106b6b7819 */ /* 0x000fe200000006ff */
[----:B------:R-:W-:Y:S01]  /*1cf0*/  FMUL.FTZ R103, R101, R30 ;  /* 0x0000001e65677220 */ /* 0x000fe20000410000 */
[----:B------:R-:W-:Y:S01]  /*1d00*/  FMUL.FTZ R115, R108, R115 ;  /* 0x000000736c737220 */ /* 0x000fe20000410000 */
[----:B------:R-:W-:Y:S01]  /*1d10*/  PRMT R109, R21, 0x7632, R109 ;  /* 0x00007632156d7816 */ /* 0x000fe2000000006d */
[----:B------:R-:W-:Y:S01]  /*1d20*/  FFMA.FTZ R80, R91, R22, 1 ;  /* 0x3f8000005b507423 */ /* 0x000fe20000010016 */
[----:B------:R-:W-:Y:S01]  /*1d30*/  SHF.L.U32 R111, R111, 0x10, RZ ;  /* 0x000000106f6f7819 */ /* 0x000fe200000006ff */
[----:B------:R-:W-:Y:S01]  /*1d40*/  FADD.FTZ R21, -R87, 1 ;  /* 0x3f80000057157421 */ /* 0x000fe20000010100 */
[----:B------:R-:W-:Y:S01]  /*1d50*/  FMUL.FTZ R22, R112, R107 ;  /* 0x0000006b70167220 */ /* 0x000fe20000410000 */
[----:B------:R-:W-:Y:S01]  /*1d60*/  FMUL.FTZ R103, R104, R103 ;  /* 0x0000006768677220 */ /* 0x000fe20000410000 */
[----:B------:R-:W-:Y:S01]  /*1d70*/  SHF.L.U32 R113, R113, 0x10, RZ ;  /* 0x0000001071717819 */ /* 0x000fe200000006ff */
[----:B------:R-:W-:Y:S01]  /*1d80*/  FMUL.FTZ R129, R115, R82 ;  /* 0x0000005273817220 */ /* 0x000fe20000410000 */
[----:B------:R-:W-:Y:S01]  /*1d90*/  FADD.FTZ R82, -R116, 1 ;  /* 0x3f80000074527421 */ /* 0x000fe20000010100 */
[----:B------:R-:W-:Y:S01]  /*1da0*/  FFMA.FTZ R21, R36, R21, 1 ;  /* 0x3f80000024157423 */ /* 0x000fe20000010015 */
[----:B------:R-:W-:Y:S01]  /*1db0*/  FMUL.FTZ R22, R87, R22 ;  /* 0x0000001657167220 */ /* 0x000fe20000410000 */
[----:B------:R-:W-:Y:S01]  /*1dc0*/  SHF.L.U32 R109, R109, 0x10, RZ ;  /* 0x000000106d6d7819 */ /* 0x000fe200000006ff */
[----:B------:R-:W-:Y:S01]  /*1dd0*/  FMUL.FTZ R117, R120, R111 ;  /* 0x0000006f78757220 */ /* 0x000fe20000410000 */
[----:B------:R-:W-:Y:S01]  /*1de0*/  FMUL.FTZ R80, R103, R80 ;  /* 0x0000005067507220 */ /* 0x000fe20000410000 */
[----:B------:R-:W-:Y:S01]  /*1df0*/  FMUL.FTZ R121, R122, R113 ;  /* 0x000000717a797220 */ /* 0x000fe20000410000 */
[----:B------:R2:W3:Y:S01]  /*1e00*/  MUFU.RCP R103, R119 ;  /* 0x0000007700677308 */ /* 0x0004e20000001000 */
        /* <DEDUP_REMOVED lines=8> */
[----:B--2---:R-:W-:Y:S01]  /*1e90*/  FFMA.FTZ R119, R95, R82, 1 ;  /* 0x3f8000005f777423 */ /* 0x004fe20000010052 */
[----:B------:R-:W-:Y:S01]  /*1ea0*/  FMUL.FTZ R82, R116, R117 ;  /* 0x0000007574527220 */ /* 0x000fe20000410000 */
[----:B------:R-:W-:Y:S01]  /*1eb0*/  FMUL.FTZ R22, R115, R22 ;  /* 0x0000001673167220 */ /* 0x000fe20000410000 */
[----:B------:R-:W2:Y:S01]  /*1ec0*/  MUFU.RCP R117, R123 ;  /* 0x0000007b00757308 */ /* 0x000ea20000001000 */
[----:B------:R-:W-:Y:S01]  /*1ed0*/  FMUL.FTZ R108, R89, R108 ;  /* 0x0000006c596c7220 */ /* 0x000fe20000410000 */
[----:B------:R-:W-:Y:S01]  /*1ee0*/  FMUL.FTZ R127, R82, R119 ;  /* 0x00000077527f7220 */ /* 0x000fe20000410000 */
[----:B------:R-:W-:Y:S01]  /*1ef0*/  FMUL.FTZ R82, R121, R126 ;  /* 0x0000007e79527220 */ /* 0x000fe20000410000 */
[----:B------:R-:W-:Y:S01]  /*1f00*/  FADD.FTZ R121, R128, 1 ;  /* 0x3f80000080797421 */ /* 0x000fe20000010000 */
[----:B------:R-:W-:Y:S01]  /*1f10*/  FMUL.FTZ R36, R36, R87 ;  /* 0x0000005724247220 */ /* 0x000fe20000410000 */
[----:B------:R-:W-:Y:S01]  /*1f20*/  FMUL.FTZ R37, R37, R114 ;  /* 0x0000007225257220 */ /* 0x000fe20000410000 */
[----:B------:R-:W-:Y:S01]  /*1f30*/  FMUL.FTZ R116, R95, R116 ;  /* 0x000000745f747220 */ /* 0x000fe20000410000 */
[----:B------:R4:W2:Y:S01]  /*1f40*/  MUFU.RCP R164, R121 ;  /* 0x0000007900a47308 */ /* 0x0008a20000001000 */
[C---:B0-----:R-:W-:Y:S01]  /*1f50*/  SHF.L.U32 R126, R12.reuse, 0x10, RZ ;  /* 0x000000100c7e7819 */ /* 0x041fe200000006ff */
[----:B------:R-:W-:Y:S01]  /*1f60*/  FMUL.FTZ R105, R105, R94 ;  /* 0x0000005e69697220 */ /* 0x000fe20000410000 */
[----:B------:R-:W-:Y:S01]  /*1f70*/  PRMT R119, R12, 0x7632, R119 ;  /* 0x000076320c777816 */ /* 0x000fe20000000077 */
[----:B------:R-:W-:Y:S01]  /*1f80*/  FADD.FTZ R12, -R106, 1 ;  /* 0x3f8000006a0c7421 */ /* 0x000fe20000010100 */
[----:B------:R-:W-:Y:S01]  /*1f90*/  PRMT R133, R13, 0x7632, R133 ;  /* 0x000076320d857816 */ /* 0x000fe20000000085 */
[----:B------:R-:W-:Y:S01]  /*1fa0*/  FMUL.FTZ R101, R101, R104 ;  /* 0x0000006865657220 */ /* 0x000fe20000410000 */
[----:B------:R-:W-:Y:S01]  /*1fb0*/  SHF.L.U32 R115, R13, 0x10, RZ ;  /* 0x000000100d737819 */ /* 0x000fe200000006ff */
[----:B------:R-:W-:Y:S01]  /*1fc0*/  FMUL.FTZ R13, R33, R126 ;  /* 0x0000007e210d7220 */ /* 0x000fe20000410000 */
[----:B------:R-:W-:Y:S01]  /*1fd0*/  FFMA.FTZ R12, R81, R12, 1 ;  /* 0x3f800000510c7423 */ /* 0x000fe2000001000c */
[----:B------:R-:W-:Y:S01]  /*1fe0*/  SHF.L.U32 R128, R14, 0x10, RZ ;  /* 0x000000100e807819 */ /* 0x000fe200000006ff */
[----:B------:R-:W-:Y:S01]  /*1ff0*/  FMUL.FTZ R99, R31, R108 ;  /* 0x0000006c1f637220 */ /* 0x000fe20000410000 */
[----:B------:R-:W-:Y:S01]  /*2000*/  FMUL.FTZ R13, R106, R13 ;  /* 0x0000000d6a0d7220 */ /* 0x000fe20000410000 */
[----:B------:R-:W-:Y:S01]  /*2010*/  SHF.L.U32 R132, R15, 0x10, RZ ;  /* 0x000000100f847819 */ /* 0x000fe200000006ff */
[----:B------:R-:W-:Y:S01]  /*2020*/  FMUL.FTZ R106, R81, R106 ;  /* 0x0000006a516a7220 */ /* 0x000fe20000410000 */
[----:B------:R-:W-:Y:S01]  /*2030*/  SHF.L.U32 R119, R119, 0x10, RZ ;  /* 0x0000001077777819 */ /* 0x000fe200000006ff */
[----:B------:R-:W-:Y:S01]  /*2040*/  FMUL.FTZ R131, R13, R12 ;  /* 0x0000000c0d837220 */ /* 0x000fe20000410000 */
[----:B-1----:R-:W-:Y:S01]  /*2050*/  FADD.FTZ R12, -R110, 1 ;  /* 0x3f8000006e0c7421 */ /* 0x002fe20000010100 */
[----:B---3--:R-:W-:Y:S01]  /*2060*/  FADD.FTZ R13, -R103, 1 ;  /* 0x3f800000670d7421 */ /* 0x008fe20000010100 */
[----:B------:R-:W-:Y:S01]  /*2070*/  PRMT R135, R14, 0x7632, R135 ;  /* 0x000076320e877816 */ /* 0x000fe20000000087 */
[----:B------:R-:W-:Y:S01]  /*2080*/  FMUL.FTZ R16, R35, R128 ;  /* 0x0000008023107220 */ /* 0x000fe20000410000 */
[----:B------:R-:W-:Y:S01]  /*2090*/  FFMA.FTZ R14, R83, R12, 1 ;  /* 0x3f800000530e7423 */ /* 0x000fe2000001000c */
[----:B----4-:R-:W-:Y:S01]  /*20a0*/  FFMA.FTZ R121, R0, R13, 1 ;  /* 0x3f80000000797423 */ /* 0x010fe2000001000d */
[----:B------:R-:W-:Y:S01]  /*20b0*/  FMUL.FTZ R123, R85, R132 ;  /* 0x00000084557b7220 */ /* 0x000fe20000410000 */
[----:B--2---:R-:W-:Y:S01]  /*20c0*/  FADD.FTZ R13, -R117, 1 ;  /* 0x3f800000750d7421 */ /* 0x004fe20000010100 */
[----:B------:R-:W-:Y:S01]  /*20d0*/  FMUL.FTZ R12, R144, R119 ;  /* 0x00000077900c7220 */ /* 0x000fe20000410000 */
[----:B------:R-:W-:Y:S01]  /*20e0*/  PRMT R137, R15, 0x7632, R137 ;  /* 0x000076320f897816 */ /* 0x000fe20000000089 */
        /* <DEDUP_REMOVED lines=9> */
[----:B------:R-:W-:Y:S01]  /*2180*/  SHF.L.U32 R123, R18, 0x10, RZ ;  /* 0x00000010127b7819 */ /* 0x000fe200000006ff */
[C---:B------:R-:W-:Y:S01]  /*2190*/  FADD.FTZ R12, -R164.reuse, 1 ;  /* 0x3f800000a40c7421 */ /* 0x040fe20000010100 */
[----:B------:R-:W-:Y:S01]  /*21a0*/  SHF.L.U32 R153, R135, 0x10, RZ ;  /* 0x0000001087997819 */ /* 0x000fe200000006ff */
[----:B------:R-:W-:Y:S01]  /*21b0*/  FMUL.FTZ R134, R15, R14 ;  /* 0x0000000e0f867220 */ /* 0x000fe20000410000 */
[----:B------:R-:W-:Y:S01]  /*21c0*/  SHF.L.U32 R121, R17, 0x10, RZ ;  /* 0x0000001011797819 */ /* 0x000fe200000006ff */
[----:B------:R-:W-:Y:S01]  /*21d0*/  FFMA.FTZ R14, R97, R12, 1 ;  /* 0x3f800000610e7423 */ /* 0x000fe2000001000c */
[----:B------:R-:W-:Y:S01]  /*21e0*/  SHF.L.U32 R151, R133, 0x10, RZ ;  /* 0x0000001085977819 */ /* 0x000fe200000006ff */
[----:B------:R-:W-:Y:S01]  /*21f0*/  FMUL.FTZ R15, R123, R153 ;  /* 0x000000997b0f7220 */ /* 0x000fe20000410000 */
[----:B------:R-:W-:Y:S01]  /*2200*/  SHF.L.U32 R157, R137, 0x10, RZ ;  /* 0x00000010899d7819 */ /* 0x000fe200000006ff */
        /* <DEDUP_REMOVED lines=37> */
[----:B------:R-:W-:Y:S01]  /*2460*/  MOV R8, UR8 ;  /* 0x0000000800087c02 */ /* 0x000fe20008000f00 */
[----:B------:R-:W-:Y:S01]  /*2470*/  FMUL.FTZ R93, R35, R0 ;  /* 0x00000000235d7220 */ /* 0x000fe20000410000 */
[----:B------:R-:W-:Y:S01]  /*2480*/  MOV R9, UR12 ;  /* 0x0000000c00097c02 */ /* 0x000fe20008000f00 */
[----:B------:R-:W-:Y:S01]  /*2490*/  FMUL.FTZ R89, R112, R36 ;  /* 0x0000002470597220 */ /* 0x000fe20000410000 */
[----:B------:R-:W-:Y:S01]  /*24a0*/  SHF.L.U32 R82, R76, 0x10, RZ ;  /* 0x000000104c527819 */ /* 0x000fe200000006ff */
[----:B------:R-:W-:Y:S01]  /*24b0*/  STS.128 [R40], R12 ;  /* 0x0000000c28007388 */ /* 0x000fe20000000c00 */
[----:B------:R-:W-:Y:S01]  /*24c0*/  SHF.L.U32 R80, R77, 0x10, RZ ;  /* 0x000000104d507819 */ /* 0x000fe200000006ff */
[----:B------:R-:W-:Y:S01]  /*24d0*/  IMAD.WIDE.U32 R8, R45, 0x10, R8 ;  /* 0x000000102d087825 */ /* 0x000fe200078e0008 */
[----:B------:R-:W-:Y:S01]  /*24e0*/  SHF.L.U32 R76, R79, 0x10, RZ ;  /* 0x000000104f4c7819 */ /* 0x000fe200000006ff */
[----:B------:R-:W-:Y:S01]  /*24f0*/  STS.128 [R40+0x10], R16 ;  /* 0x0000101028007388 */ /* 0x000fe20000000c00 */
[----:B------:R-:W-:-:S03]  /*2500*/  NOP ;  /* 0x0000000000007918 */ /* 0x000fc60000000000 */
[----:B------:R-:W0:Y:S01]  /*2510*/  LDS.128 R20, [R41] ;  /* 0x0000000029147984 */ /* 0x000e220000000c00 */
[----:B------:R-:W-:Y:S01]  /*2520*/  PRMT R129, R10, 0x7632, R129 ;  /* 0x000076320a817816 */ /* 0x000fe20000000081 */
[----:B------:R-:W-:Y:S01]  /*2530*/  FMUL.FTZ R87, R118, R37 ;  /* 0x0000002576577220 */ /* 0x000fe20000410000 */
[----:B------:R-:W-:Y:S01]  /*2540*/  SHF.L.U32 R135, R10, 0x10, RZ ;  /* 0x000000100a877819 */ /* 0x000fe200000006ff */
[----:B------:R-:W1:Y:S01]  /*2550*/  LDS.128 R4, [R41+0x200] ;  /* 0x0002000029047984 */ /* 0x000e620000000c00 */
[C---:B------:R-:W-:Y:S01]  /*2560*/  PRMT R127, R11.reuse, 0x7632, R127 ;  /* 0x000076320b7f7816 */ /* 0x040fe2000000007f */
[----:B------:R-:W-:Y:S01]  /*2570*/  FMUL.FTZ R85, R120, R116 ;  /* 0x0000007478557220 */ /* 0x000fe20000410000 */
[----:B------:R-:W-:Y:S01]  /*2580*/  SHF.L.U32 R133, R11, 0x10, RZ ;  /* 0x000000100b857819 */ /* 0x000fe200000006ff */
[----:B------:R-:W-:Y:S01]  /*2590*/  FMUL.FTZ R83, R122, R39 ;  /* 0x000000277a537220 */ /* 0x000fe20000410000 */
        /* <DEDUP_REMOVED lines=50> */
.L_x_6261:
        /* <DEDUP_REMOVED lines=32> */
[----:B-----5:R-:W-:Y:S01]  /*2ac0*/  FADD.FTZ R144, R147, R72 ;  /* 0x0000004893907221 */ /* 0x020fe20000010000 */
[----:B------:R-:W-:Y:S01]  /*2ad0*/  FFMA.FTZ R70, R97, R82, R70 ;  /* 0x0000005261467223 */ /* 0x000fe20000010046 */
[--C-:B------:R-:W-:Y:S01]  /*2ae0*/  FADD.FTZ R142, R145, R72.reuse ;  /* 0x00000048918e7221 */ /* 0x100fe20000010000 */
[--C-:B------:R-:W-:Y:S01]  /*2af0*/  FADD.FTZ R140, R143, R72.reuse ;  /* 0x000000488f8c7221 */ /* 0x100fe20000010000 */
[----:B------:R-:W-:Y:S01]  /*2b00*/  FADD.FTZ R138, R141, R72 ;  /* 0x000000488d8a7221 */ /* 0x000fe20000010000 */
        /* <DEDUP_REMOVED lines=9> */
[----:B------:R-:W-:Y:S01]  /*2ba0*/  FADD.FTZ R143, R127, R72 ;  /* 0x000000487f8f7221 */ /* 0x000fe20000010000 */
[----:B------:R-:W-:-:S02]  /*2bb0*/  CS2R R108, SRZ ;  /* 0x00000000006c7805 */ /* 0x000fc4000001ff00 */
[----:B------:R-:W-:Y:S01]  /*2bc0*/  MOV R123, RZ ;  /* 0x000000ff007b7202 */ /* 0x000fe20000000f00 */
[----:B------:R-:W-:Y:S01]  /*2bd0*/  FFMA.FTZ R70, R93, R78, R70 ;  /* 0x0000004e5d467223 */ /* 0x000fe20000010046 */
[----:B------:R-:W-:Y:S02]  /*2be0*/  CS2R R106, SRZ ;  /* 0x00000000006a7805 */ /* 0x000fe4000001ff00 */
[----:B------:R-:W-:Y:S01]  /*2bf0*/  MOV R104, RZ ;  /* 0x000000ff00687202 */ /* 0x000fe20000000f00 */
[----:B------:R-:W-:Y:S01]  /*2c00*/  FADD.FTZ R157, R157, R72 ;  /* 0x000000489d9d7221 */ /* 0x000fe20000010000 */
        /* <DEDUP_REMOVED lines=28> */
[----:B------:R-:W2:Y:S01]  /*2dd0*/  LDC.64 R114, c[0x0][0x3c0] ;  /* 0x0000f000ff727b82 */ /* 0x000ea20000000a00 */
[----:B------:R-:W-:Y:S01]  /*2de0*/  UISETP.NE.AND UP0, UPT, UR19, 0x1, UPT ;  /* 0x000000011300788c */ /* 0x000fe2000bf05270 */
[----:B------:R-:W-:Y:S01]  /*2df0*/  IADD3 R36, P0, PT, R24, UR6, RZ ;  /* 0x0000000618247c10 */ /* 0x000fe2000ff1e0ff */
[----:B------:R-:W3:Y:S01]  /*2e00*/  LDCU UR33, c[0x0][0x394] ;  /* 0x00007280ff2177ac */ /* 0x000ee20008000800 */
[----:B------:R-:W-:Y:S02]  /*2e10*/  IADD3 R38, P1, PT, R2, UR6, RZ ;  /* 0x0000000602267c10 */ /* 0x000fe4000ff3e0ff */
[----:B------:R-:W-:Y:S01]  /*2e20*/  IADD3 R175, PT, PT, R26, UR6, RZ ;  /* 0x000000061aaf7c10 */ /* 0x000fe2000fffe0ff */
[----:B------:R-:W4:Y:S01]  /*2e30*/  LDCU UR36, c[0x0][0x38c] ;  /* 0x00007180ff2477ac */ /* 0x000f220008000800 */
[----:B------:R-:W0:Y:S01]  /*2e40*/  LDC.64 R28, c[0x0][0x440] ;  /* 0x00011000ff1c7b82 */ /* 0x000e220000000a00 */
[----:B------:R-:W-:Y:S02]  /*2e50*/  PLOP3.LUT P2, PT, PT, PT, UP0, 0x80, 0x8 ;  /* 0x000000000008781c */ /* 0x000fe40003f4f008 */
[----:B------:R-:W-:Y:S01]  /*2e60*/  MOV R125, RZ ;  /* 0x000000ff007d7202 */ /* 0x000fe20000000f00 */
[----:B------:R-:W0:Y:S01]  /*2e70*/  LDCU UR15, c[0x0][0x388] ;  /* 0x00007100ff0f77ac */ /* 0x000e220008000800 */
[----:B------:R-:W-:-:S02]  /*2e80*/  ISETP.EQ.AND P2, PT, R150, RZ, P2 ;  /* 0x000000ff9600720c */ /* 0x000fc40001742270 */
[----:B------:R-:W-:Y:S01]  /*2e90*/  IADD3.X R37, PT, PT, RZ, R43, RZ, P0, !PT ;  /* 0x0000002bff257210 */ /* 0x000fe200007fe4ff */
[----:B------:R-:W0:Y:S01]  /*2ea0*/  LDC.64 R30, c[0x0][0x3a8] ;  /* 0x0000ea00ff1e7b82 */ /* 0x000e220000000a00 */
[----:B------:R-:W-:Y:S01]  /*2eb0*/  IADD3.X R39, PT, PT, RZ, R42, RZ, P1, !PT ;  /* 0x0000002aff277210 */ /* 0x000fe20000ffe4ff */
[----:B------:R-:W0:Y:S01]  /*2ec0*/  LDCU.64 UR30, c[0x0][0x538] ;  /* 0x0000a700ff1e77ac */ /* 0x000e220008000a00 */
[----:B------:R-:W0:Y:S05]  /*2ed0*/  LDCU.64 UR34, c[0x0][0x540] ;  /* 0x0000a800ff2277ac */ /* 0x000e2a0008000a00 */
[----:B------:R-:W0:Y:S01]  /*2ee0*/  LDC.64 R116, c[0x0][0x3e0] ;  /* 0x0000f800ff747b82 */ /* 0x000e220000000a00 */
[----:B------:R-:W-:-:S07]  /*2ef0*/  UMOV UR8, URZ ;  /* 0x000000ff00087c82 */ /* 0x000fce0008000000 */
[----:B------:R-:W0:Y:S08]  /*2f00*/  LDC.64 R32, c[0x0][0x4d0] ;  /* 0x00013400ff207b82 */ /* 0x000e300000000a00 */
[----:B---34-:R-:W0:Y:S02]  /*2f10*/  LDC.64 R34, c[0x0][0x4f0] ;  /* 0x00013c00ff227b82 */ /* 0x018e240000000a00 */
.L_x_6307:
[----:B012---:R-:W-:-:S04]  /*2f20*/  IMAD.WIDE.U32 R4, R114, UR8, RZ ;  /* 0x0000000872047c25 */ /* 0x007fc8000f8e00ff */
[----:B------:R-:W-:Y:S01]  /*2f30*/  IMAD R5, R115, UR8, R5 ;  /* 0x0000000873057c24 */ /* 0x000fe2000f8e0205 */
[----:B------:R-:W-:-:S04]  /*2f40*/  LEA R16, P0, R4, R66, 0x1 ;  /* 0x0000004204107211 */ /* 0x000fc800078008ff */
[----:B------:R-:W-:-:S03]  /*2f50*/  LEA.HI.X R17, R4, R64, R5, 0x1, P0 ;  /* 0x0000004004117211 */ /* 0x000fc600000f0c05 */
[----:B------:R-:W-:-:S05]  /*2f60*/  IMAD.WIDE.U32 R16, R45, 0x10, R16 ;  /* 0x000000102d107825 */ /* 0x000fca00078e0010 */
[----:B------:R-:W2:Y:S04]  /*2f70*/  LDG.E.128 R4, desc[UR28][R16.64] ;  /* 0x0000001c10047981 */ /* 0x000ea8000c1e1d00 */
[----:B---3--:R-:W3:Y:S01]  /*2f80*/  LDG.E.128 R8, desc[UR28][R16.64+0x200] ;  /* 0x0002001c10087981 */ /* 0x008ee2000c1e1d00 */
[----:B------:R-:W-:Y:S02]  /*2f90*/  MOV R14, UR16 ;  /* 0x00000010000e7c02 */ /* 0x000fe40008000f00 */
[----:B------:R-:W-:Y:S02]  /*2fa0*/  MOV R13, UR18 ;  /* 0x00000012000d7c02 */ /* 0x000fe40008000f00 */
[----:B------:R-:W-:Y:S02]  /*2fb0*/  MOV R12, R14 ;  /* 0x0000000e000c7202 */ /* 0x000fe40000000f00 */
[----:B------:R-:W-:-:S03]  /*2fc0*/  MOV R15, UR17 ;  /* 0x00000011000f7c02 */ /* 0x000fc60008000f00 */
[----:B------:R-:W-:-:S04]  /*2fd0*/  IMAD.WIDE.U32 R12, R30, UR8, R12 ;  /* 0x000000081e0c7c25 */ /* 0x000fc8000f8e000c */
[----:B------:R-:W-:Y:S01]  /*2fe0*/  IMAD R0, R31, UR8, R13 ;  /* 0x000000081f007c24 */ /* 0x000fe2000f8e020d */
[----:B------:R-:W-:-:S04]  /*2ff0*/  LEA R20, P0, R12, R28, 0x2 ;  /* 0x0000001c0c147211 */ /* 0x000fc800078010ff */
[----:B------:R-:W-:Y:S01]  /*3000*/  LEA.HI.X R21, R12, R29, R0, 0x2, P0 ;  /* 0x0000001d0c157211 */ /* 0x000fe200000f1400 */
[----:B------:R-:W-:-:S04]  /*3010*/  IMAD.WIDE.U32 R12, R116, UR8, RZ ;  /* 0x00000008740c7c25 */ /* 0x000fc8000f8e00ff */
[----:B------:R-:W-:Y:S01]  /*3020*/  IMAD R0, R117, UR8, R13 ;  /* 0x0000000875007c24 */ /* 0x000fe2000f8e020d */
[C---:B------:R-:W-:Y:S01]  /*3030*/  LEA R14, P0, R12.reuse, R73, 0x1 ;  /* 0x000000490c0e7211 */ /* 0x040fe200078008ff */
[----:B----4-:R-:W4:Y:S03]  /*3040*/  LDG.E R159, desc[UR28][R20.64] ;  /* 0x0000001c149f7981 */ /* 0x010f26000c1e1900 */
[----:B------:R-:W-:-:S03]  /*3050*/  LEA.HI.X R15, R12, R71, R0, 0x1, P0 ;  /* 0x000000470c0f7211 */ /* 0x000fc600000f0c00 */
[----:B------:R-:W-:Y:S01]  /*3060*/  IMAD.WIDE.U32 R22, R45, 0x10, R14 ;  /* 0x000000102d167825 */ /* 0x000fe200078e000e */
[----:B--2---:R-:W-:Y:S04]  /*3070*/  STS.128 [R41], R4 ;  /* 0x0000000429007388 */ /* 0x004fe80000000c00 */
[----:B---3--:R-:W-:Y:S01]  /*3080*/  STS.128 [R41+0x200], R8 ;  /* 0x0002000829007388 */ /* 0x008fe20000000c00 */
[----:B------:R-:W-:-:S03]  /*3090*/  NOP ;  /* 0x0000000000007918 */ /* 0x000fc60000000000 */
[----:B------:R-:W2:Y:S04]  /*30a0*/  LDG.E.128 R12, desc[UR28][R22.64] ;  /* 0x0000001c160c7981 */ /* 0x000ea8000c1e1d00 */
[----:B------:R-:W3:Y:S01]  /*30b0*/  LDG.E.128 R16, desc[UR28][R22.64+0x200] ;  /* 0x0002001c16107981 */ /* 0x000ee2000c1e1d00 */
[----:B------:R-:W0:Y:S01]  /*30c0*/  S2UR UR14, SR_CgaCtaId ;  /* 0x00000000000e79c3 */ /* 0x000e220000008800 */
[----:B------:R-:W-:Y:S01]  /*30d0*/  USHF.L.U32 UR12, UR26, 0x8, URZ ;  /* 0x000000081a0c7899 */ /* 0x000fe200080006ff */
[C---:B------:R-:W-:Y:S01]  /*30e0*/  ISETP.NE.AND P1, PT, R26.reuse, RZ, PT ;  /* 0x000000ff1a00720c */ /* 0x040fe20003f25270 */
[----:B------:R-:W1:Y:S01]  /*30f0*/  LDS.128 R4, [R40] ;  /* 0x0000000028047984 */ /* 0x000e620000000c00 */
[----:B------:R-:W-:Y:S01]  /*3100*/  UMOV UR13, 0x400 ;  /* 0x00000400000d7882 */ /* 0x000fe20000000000 */
[----:B------:R-:W-:Y:S01]  /*3110*/  ULOP3.LUT UR12, UR12, 0x100, URZ, 0xc0, !UPT ;  /* 0x000001000c0c7892 */ /* 0x000fe2000f8ec0ff */
[----:B------:R-:W-:Y:S01]  /*3120*/  ISETP.NE.AND P0, PT, R26, 0x3f, PT ;  /* 0x0000003f1a00780c */ /* 0x000fe20003f05270 */
[----:B------:R-:W5:Y:S01]  /*3130*/  LDS.128 R8, [R40+0x10] ;  /* 0x0000100028087984 */ /* 0x000f620000000c00 */
[----:B------:R-:W-:Y:S01]  /*3140*/  FMUL.FTZ R201, R147, R152 ;  /* 0x0000009893c97220 */ /* 0x000fe20000410000 */
[----:B------:R-:W-:Y:S01]  /*3150*/  UIADD3 UR12, UPT, UPT, UR12, UR8, URZ ;  /* 0x000000080c0c7290 */ /* 0x000fe2000fffe0ff */
[----:B------:R-:W-:Y:S01]  /*3160*/  FMUL.FTZ R199, R153, R158 ;  /* 0x0000009e99c77220 */ /* 0x000fe20000410000 */
[----:B------:R-:W-:Y:S01]  /*3170*/  FMUL.FTZ R209, R145, R148 ;  /* 0x0000009491d17220 */ /* 0x000fe20000410000 */
[----:B------:R-:W-:Y:S01]  /*3180*/  FMUL.FTZ R188, R142, R88 ;  /* 0x000000588ebc7220 */ /* 0x000fe20000410000 */
[----:B------:R-:W-:Y:S01]  /*3190*/  FMUL.FTZ R183, R136, R82 ;  /* 0x0000005288b77220 */ /* 0x000fe20000410000 */
[----:B----4-:R-:W-:Y:S01]  /*31a0*/  FMUL.FTZ R176, R159, 1.4426950216293334961 ;  /* 0x3fb8aa3b9fb07820 */ /* 0x010fe20000410000 */
        /* <DEDUP_REMOVED lines=9> */
[----:B------:R-:W4:Y:S01]  /*3240*/  MUFU.EX2 R211, R211 ;  /* 0x000000d300d37308 */ /* 0x000f220000000800 */
        /* <DEDUP_REMOVED lines=11> */
[----:B-1----:R-:W-:-:S07]  /*3300*/  PRMT R192, R4, 0x7632, R192 ;  /* 0x0000763204c07816 */ /* 0x002fce00000000c0 */
[----:B------:R-:W1:Y:S01]  /*3310*/  MUFU.EX2 R165, R165 ;  /* 0x000000a500a57308 */ /* 0x000e620000000800 */
[----:B------:R-:W-:Y:S02]  /*3320*/  PRMT R189, R7, 0x7632, R189 ;  /* 0x0000763207bd7816 */ /* 0x000fe400000000bd */
[C---:B-----5:R-:W-:Y:S02]  /*3330*/  PRMT R182, R10.reuse, 0x7632, R182 ;  /* 0x000076320ab67816 */ /* 0x060fe400000000b6 */
[----:B------:R-:W-:Y:S01]  /*3340*/  SHF.L.U32 R168, R10, 0x10, RZ ;  /* 0x000000100aa87819 */ /* 0x000fe200000006ff */
[----:B------:R-:W-:Y:S01]  /*3350*/  FMUL.FTZ R10, R132, R176 ;  /* 0x000000b0840a7220 */ /* 0x000fe20000410000 */
[----:B------:R-:W-:Y:S01]  /*3360*/  PRMT R191, R5, 0x7632, R191 ;  /* 0x0000763205bf7816 */ /* 0x000fe200000000bf */
[----:B------:R-:W-:Y:S01]  /*3370*/  FMUL.FTZ R176, R130, R76 ;  /* 0x0000004c82b07220 */ /* 0x000fe20000410000 */
[----:B------:R-:W-:Y:S01]  /*3380*/  PRMT R184, R9, 0x7632, R184 ;  /* 0x0000763209b87816 */ /* 0x000fe200000000b8 */
[----:B------:R-:W0:Y:S01]  /*3390*/  MUFU.EX2 R164, R164 ;  /* 0x000000a400a47308 */ /* 0x000e220000000800 */
[----:B------:R-:W-:Y:S01]  /*33a0*/  PRMT R190, R6, 0x7632, R190 ;  /* 0x0000763206be7816 */ /* 0x000fe200000000be */
[----:B------:R-:W-:Y:S01]  /*33b0*/  FMUL.FTZ R179, R168, R179 ;  /* 0x000000b3a8b37220 */ /* 0x000fe20000410000 */
[----:B------:R-:W-:-:S02]  /*33c0*/  SHF.L.U32 R169, R11, 0x10, RZ ;  /* 0x000000100ba97819 */ /* 0x000fc400000006ff */
[----:B------:R-:W-:Y:S02]  /*33d0*/  SHF.L.U32 R189, R189, 0x10, RZ ;  /* 0x00000010bdbd7819 */ /* 0x000fe400000006ff */
[C---:B------:R-:W-:Y:S01]  /*33e0*/  PRMT R185, R8.reuse, 0x7632, R185 ;  /* 0x0000763208b97816 */ /* 0x040fe200000000b9 */
[----:B------:R-:W0:Y:S01]  /*33f0*/  MUFU.EX2 R163, R163 ;  /* 0x000000a300a37308 */ /* 0x000e220000000800 */
[----:B------:R-:W-:Y:S02]  /*3400*/  SHF.L.U32 R166, R8, 0x10, RZ ;  /* 0x0000001008a67819 */ /* 0x000fe400000006ff */
[----:B------:R-:W-:Y:S02]  /*3410*/  SHF.L.U32 R191, R191, 0x10, RZ ;  /* 0x00000010bfbf7819 */ /* 0x000fe400000006ff */
[----:B------:R-:W-:Y:S01]  /*3420*/  SHF.L.U32 R184, R184, 0x10, RZ ;  /* 0x00000010b8b87819 */ /* 0x000fe200000006ff */
[----:B------:R-:W-:Y:S01]  /*3430*/  FMUL.FTZ R183, R166, R183 ;  /* 0x000000b7a6b77220 */ /* 0x000fe20000410000 */
[----:B------:R-:W-:Y:S01]  /*3440*/  PRMT R180, R11, 0x7632, R180 ;  /* 0x000076320bb47816 */ /* 0x000fe200000000b4 */
[----:B------:R-:W0:Y:S01]  /*3450*/  MUFU.EX2 R161, R161 ;  /* 0x000000a100a17308 */ /* 0x000e220000000800 */
[----:B------:R-:W-:-:S02]  /*3460*/  SHF.L.U32 R167, R9, 0x10, RZ ;  /* 0x0000001009a77819 */ /* 0x000fc400000006ff */
[----:B------:R-:W-:Y:S02]  /*3470*/  SHF.L.U32 R190, R190, 0x10, RZ ;  /* 0x00000010bebe7819 */ /* 0x000fe400000006ff */
[----:B------:R-:W-:Y:S02]  /*3480*/  SHF.L.U32 R182, R182, 0x10, RZ ;  /* 0x00000010b6b67819 */ /* 0x000fe400000006ff */
[----:B------:R-:W-:Y:S01]  /*3490*/  SHF.L.U32 R192, R192, 0x10, RZ ;  /* 0x00000010c0c07819 */ /* 0x000fe200000006ff */
[----:B------:R-:W0:Y:S01]  /*34a0*/  MUFU.EX2 R172, R172 ;  /* 0x000000ac00ac7308 */ /* 0x000e220000000800 */
[----:B------:R-:W-:Y:S02]  /*34b0*/  SHF.L.U32 R185, R185, 0x10, RZ ;  /* 0x00000010b9b97819 */ /* 0x000fe400000006ff */
[----:B------:R-:W-:-:S05]  /*34c0*/  SHF.L.U32 R180, R180, 0x10, RZ ;  /* 0x00000010b4b47819 */ /* 0x000fca00000006ff */
        /* <DEDUP_REMOVED lines=9> */
[----:B-----5:R-:W-:Y:S01]  /*3560*/  FMUL.FTZ R177, R169, R176 ;  /* 0x000000b0a9b17220 */ /* 0x020fe20000410000 */
[----:B--2---:R-:W-:Y:S04]  /*3570*/  STS.128 [R41+0x840], R12 ;  /* 0x0008400c29007388 */ /* 0x004fe80000000c00 */
[----:B---3--:R2:W-:Y:S01]  /*3580*/  STS.128 [R41+0xa40], R16 ;  /* 0x000a401029007388 */ /* 0x0085e20000000c00 */
[----:B------:R-:W-:-:S03]  /*3590*/  NOP ;  /* 0x0000000000007918 */ /* 0x000fc60000000000 */
[----:B------:R-:W3:Y:S04]  /*35a0*/  LDS.128 R20, [R40+0x840] ;  /* 0x0008400028147984 */ /* 0x000ee80000000c00 */
[----:B------:R-:W5:Y:S01]  /*35b0*/  LDS.128 R12, [R40+0x850] ;  /* 0x00085000280c7984 */ /* 0x000f620000000c00 */
[----:B--2---:R-:W-:Y:S02]  /*35c0*/  SHF.L.U32 R16, R4, 0x10, RZ ;  /* 0x0000001004107819 */ /* 0x004fe400000006ff */
[----:B------:R-:W-:Y:S02]  /*35d0*/  SEL R4, R69, UR12, P1 ;  /* 0x0000000c45047c07 */ /* 0x000fe40008800000 */
[----:B------:R-:W-:Y:S02]  /*35e0*/  SHF.L.U32 R18, R6, 0x10, RZ ;  /* 0x0000001006127819 */ /* 0x000fe400000006ff */
[----:B------:R-:W-:-:S02]  /*35f0*/  LEA R178, R4, UR13, 0x2 ;  /* 0x0000000d04b27c11 */ /* 0x000fc4000f8e10ff */
[----:B------:R-:W-:Y:S02]  /*3600*/  SHF.L.U32 R17, R5, 0x10, RZ ;  /* 0x0000001005117819 */ /* 0x000fe400000006ff */
[----:B------:R-:W-:Y:S01]  /*3610*/  SHF.L.U32 R19, R7, 0x10, RZ ;  /* 0x0000001007137819 */ /* 0x000fe200000006ff */
[----:B----4-:R2:W-:Y:S02]  /*3620*/  STS [R178+0x35c0], R211 ;  /* 0x0035c0d3b2007388 */ /* 0x0105e40000000800 */
[----:B------:R-:W-:Y:S01]  /*3630*/  FMUL.FTZ R188, R17, R188 ;  /* 0x000000bc11bc7220 */ /* 0x000fe20000410000 */
[----:B--2---:R-:W-:-:S04]  /*3640*/  FMUL.FTZ R178, R134, R80 ;  /* 0x0000005086b27220 */ /* 0x004fc80000410000 */
[----:B------:R-:W-:Y:S01]  /*3650*/  FMUL.FTZ R181, R167, R178 ;  /* 0x000000b2a7b57220 */ /* 0x000fe20000410000 */
[----:B------:R-:W-:Y:S01]  /*3660*/  FMUL.FTZ R178, R190, R199 ;  /* 0x000000c7beb27220 */ /* 0x000fe20000410000 */
[C---:B---3--:R-:W-:Y:S02]  /*3670*/  PRMT R4, R20.reuse, 0x7632, R4 ;  /* 0x0000763214047816 */ /* 0x048fe40000000004 */
[----:B------:R-:W-:Y:S01]  /*3680*/  SHF.L.U32 R6, R20, 0x10, RZ ;  /* 0x0000001014067819 */ /* 0x000fe200000006ff */
[----:B------:R-:W-:Y:S01]  /*3690*/  FMUL.FTZ R20, R151, R156 ;  /* 0x0000009c97147220 */ /* 0x000fe20000410000 */
[C---:B-----5:R-:W-:Y:S02]  /*36a0*/  PRMT R193, R12.reuse, 0x7632, R193 ;  /* 0x000076320cc17816 */ /* 0x060fe400000000c1 */
[----:B------:R-:W-:Y:S01]  /*36b0*/  SHF.L.U32 R204, R12, 0x10, RZ ;  /* 0x000000100ccc7819 */ /* 0x000fe200000006ff */
[----:B------:R-:W-:Y:S01]  /*36c0*/  FMUL.FTZ R12, R155, R160 ;  /* 0x000000a09b0c7220 */ /* 0x000fe20000410000 */
[----:B------:R-:W-:Y:S01]  /*36d0*/  PRMT R195, R13, 0x7632, R195 ;  /* 0x000076320dc37816 */ /* 0x000fe200000000c3 */
[----:B------:R-:W-:Y:S01]  /*36e0*/  FMUL.FTZ R176, R189, R20 ;  /* 0x00000014bdb07220 */ /* 0x000fe20000410000 */
[----:B------:R-:W-:Y:S01]  /*36f0*/  SHF.L.U32 R202, R13, 0x10, RZ ;  /* 0x000000100dca7819 */ /* 0x000fe200000006ff */
[----:B------:R-:W-:Y:S01]  /*3700*/  FMUL.FTZ R13, R144, R90 ;  /* 0x0000005a900d7220 */ /* 0x000fe20000410000 */
[C---:B------:R-:W-:Y:S01]  /*3710*/  SHF.L.U32 R8, R21.reuse, 0x10, RZ ;  /* 0x0000001015087819 */ /* 0x040fe200000006ff */
        /* <DEDUP_REMOVED lines=57> */
.L_x_6264:
[----:B------:R-:W-:-:S06]  /*3ab0*/  LEA R212, R26, UR13, 0x2 ;  /* 0x0000000d1ad47c11 */ /* 0x000fcc000f8e10ff */
[----:B------:R-:W0:Y:S02]  /*3ac0*/  LDS R212, [R212+0x3dc4] ;  /* 0x003dc400d4d47984 */ /* 0x000e240000000800 */
.L_x_6265:
[----:B------:R-:W-:Y:S05]  /*3ad0*/  BSYNC.RECONVERGENT B0 ;  /* 0x0000000000007941 */ /* 0x000fea0003800200 */
.L_x_6263:
        /* <DEDUP_REMOVED lines=10> */
[----:B------:R-:W-:-:S04]  /*3b80*/  FFMA.FTZ R7, R194, R0, R23 ;  /* 0x00000000c2077223 */ /* 0x000fc80000010017 */
[----:B------:R-:W-:Y:S01]  /*3b90*/  FFMA.FTZ R7, R165, R7, R188 ;  /* 0x00000007a5077223 */ /* 0x000fe200000100bc */
[----:B------:R-:W-:Y:S01]  /*3ba0*/  FMUL.FTZ R6, R164, R213 ;  /* 0x000000d5a4067220 */ /* 0x000fe20000410000 */
[----:B------:R2:W5:Y:S01]  /*3bb0*/  @P2 LDG.E.64 R8, desc[UR28][R4.64] ;  /* 0x0000001c04082981 */ /* 0x000562000c1e1b00 */
[----:B------:R-:W-:Y:S01]  /*3bc0*/  ISETP.GT.U32.AND P0, PT, R26, 0x1f, PT ;  /* 0x0000001f1a00780c */ /* 0x000fe20003f04070 */
[----:B------:R-:W-:Y:S01]  /*3bd0*/  FFMA.FTZ R7, R164, R7, R21 ;  /* 0x00000007a4077223 */ /* 0x000fe20000010015 */
[----:B------:R-:W-:-:S03]  /*3be0*/  FMUL.FTZ R6, R163, R6 ;  /* 0x00000006a3067220 */ /* 0x000fc60000410000 */
[----:B------:R-:W-:Y:S01]  /*3bf0*/  FFMA.FTZ R7, R163, R7, R186 ;  /* 0x00000007a3077223 */ /* 0x000fe200000100ba */
[----:B------:R-:W-:-:S03]  /*3c00*/  FMUL.FTZ R213, R161, R6 ;  /* 0x00000006a1d57220 */ /* 0x000fc60000410000 */
        /* <DEDUP_REMOVED lines=59> */
.L_x_6324:
[----:B------:R-:W-:Y:S01]  /*3fc0*/  ISETP.GE.AND P3, PT, R92, 0x10, PT ;  /* 0x000000105c00780c */ /* 0x000fe20003f66270 */
[----:B----4-:R-:W-:Y:S01]  /*3fd0*/  FFMA.FTZ R5, R7, R5, R4 ;  /* 0x0000000507057223 */ /* 0x010fe20000010004 */
[----:B------:R-:W-:-:S04]  /*3fe0*/  UMOV UR12, 0xffffffff ;  /* 0xffffffff000c7882 */ /* 0x000fc80000000000 */
[----:B------:R-:W-:-:S07]  /*3ff0*/  FSEL R213, R4, R5, !P3 ;  /* 0x0000000504d57208 */ /* 0x000fce0005800000 */
[----:B--23--:R-:W-:Y:S01]  /*4000*/  @P3 FMUL.FTZ R7, R7, R216 ;  /* 0x000000d807073220 */ /* 0x00cfe20000410000 */
[----:B------:R-:W-:Y:S06]  /*4010*/  BRA.DIV UR12, `(.L_x_6268) ;  /* 0x000000320c607947 */ /* 0x000fec000b800000 */
.L_x_6327:
[----:B------:R-:W-:-:S03]  /*4020*/  UMOV UR12, 0xffffffff ;  /* 0xffffffff000c7882 */ /* 0x000fc60000000000 */
[----:B------:R-:W-:Y:S05]  /*4030*/  BRA.DIV UR12, `(.L_x_6269) ;  /* 0x000000320c807947 */ /* 0x000fea000b800000 */
.L_x_6330:
[----:B------:R-:W-:-:S03]  /*4040*/  UMOV UR12, 0xffffffff ;  /* 0xffffffff000c7882 */ /* 0x000fc60000000000 */
[----:B------:R-:W-:Y:S05]  /*4050*/  BRA.DIV UR12, `(.L_x_6270) ;  /* 0x000000320ca07947 */ /* 0x000fea000b800000 */
[----:B------:R2:W3:Y:S04]  /*4060*/  SHFL.UP PT, R214, R7, 0x1, RZ ;  /* 0x0420000007d67989 */ /* 0x0004e800000e00ff */
[----:B------:R-:W4:Y:S04]  /*4070*/  SHFL.UP PT, R213, R213, 0x1, RZ ;  /* 0x04200000d5d57989 */ /* 0x000f2800000e00ff */
[----:B-----5:R2:W0:Y:S04]  /*4080*/  SHFL.IDX PT, R4, R8, RZ, 0x1f ;  /* 0x00001fff08047589 */ /* 0x02042800000e0000 */
[----:B------:R2:W0:Y:S02]  /*4090*/  SHFL.IDX PT, R5, R9, RZ, 0x1f ;  /* 0x00001fff09057589 */ /* 0x00042400000e0000 */
.L_x_6336:
[----:B--2---:R-:W2:Y:S01]  /*40a0*/  LDS.64 R6, [R44+0x31b0] ;  /* 0x0031b0002c067984 */ /* 0x004ea20000000a00 */
[C---:B0--34-:R-:W-:Y:S01]  /*40b0*/  @P1 FFMA.FTZ R5, R214.reuse, R5, R213 ;  /* 0x00000005d6051223 */ /* 0x059fe200000100d5 */
[----:B------:R-:W-:-:S03]  /*40c0*/  @P1 FMUL.FTZ R4, R214, R4 ;  /* 0x00000004d6041220 */ /* 0x000fc60000410000 */
[-C--:B--2---:R-:W-:Y:S01]  /*40d0*/  FFMA.FTZ R7, R5, R6.reuse, R7 ;  /* 0x0000000605077223 */ /* 0x084fe20000010007 */
[----:B------:R-:W-:-:S05]  /*40e0*/  FMUL.FTZ R6, R4, R6 ;  /* 0x0000000604067220 */ /* 0x000fca0000410000 */
[----:B------:R3:W-:Y:S02]  /*40f0*/  STS.128 [R44+0x31b0], R4 ;  /* 0x0031b0042c007388 */ /* 0x0007e40000000c00 */
.L_x_6266:
        /* <DEDUP_REMOVED lines=21> */
[----:B------:R-:W1:Y:S02]  /*4250*/  @!P1 LDS.64 R8, [UR12+0x3ec0] ;  /* 0x003ec00cff089984 */ /* 0x000e640008000a00 */
        /* <DEDUP_REMOVED lines=18> */
[C---:B------:R-:W-:Y:S01]  /*4380*/  FFMA.FTZ R217, R161.reuse, R215, R178 ;  /* 0x000000d7a1d97223 */ /* 0x040fe200000100b2 */
        /* <DEDUP_REMOVED lines=68> */
.L_x_6353:
        /* <DEDUP_REMOVED lines=10> */
.L_x_6271:
        /* <DEDUP_REMOVED lines=25> */
[----:B0-----:R-:W0:Y:S01]  /*4a00*/  LDS R4, [R65+0x33c4] ;  /* 0x0033c40041047984 */ /* 0x001e220000000800 */
[----:B------:R-:W-:Y:S03]  /*4a10*/  BSSY.RECONVERGENT B0, `(.L_x_6273) ;  /* 0x0000092000007945 */ /* 0x000fe60003800200 */
[----:B------:R1:W-:Y:S01]  /*4a20*/  @!P3 STS.64 [UR12+0x3ec0], R8 ;  /* 0x003ec008ff00b988 */ /* 0x0003e20008000a0c */
[----:B0-----:R-:W-:-:S04]  /*4a30*/  FFMA.FTZ R212, R4, R212, R209 ;  /* 0x000000d404d47223 */ /* 0x001fc800000100d1 */
[----:B------:R-:W-:Y:S01]  /*4a40*/  FFMA.FTZ R210, R207, R212, R210 ;  /* 0x000000d4cfd27223 */ /* 0x000fe200000100d2 */
[----:B------:R-:W-:-:S03]  /*4a50*/  FMUL.FTZ R207, R91, R224 ;  /* 0x000000e05bcf7220 */ /* 0x000fc60000410000 */
[----:B------:R-:W-:Y:S01]  /*4a60*/  FFMA.FTZ R230, R203, R210, R12 ;  /* 0x000000d2cbe67223 */ /* 0x000fe2000001000c */
[----:B------:R-:W-:-:S03]  /*4a70*/  FMUL.FTZ R203, R95, R222 ;  /* 0x000000de5fcb7220 */ /* 0x000fc60000410000 */
[----:B------:R-:W-:-:S04]  /*4a80*/  FFMA.FTZ R205, R205, R230, R200 ;  /* 0x000000e6cdcd7223 */ /* 0x000fc800000100c8 */
[----:B------:R-:W-:-:S04]  /*4a90*/  FFMA.FTZ R200, R10, R205, R193 ;  /* 0x000000cd0ac87223 */ /* 0x000fc800000100c1 */
[----:B------:R-:W-:Y:S01]  /*4aa0*/  FFMA.FTZ R202, R11, R200, R202 ;  /* 0x000000c80bca7223 */ /* 0x000fe200000100ca */
[----:B------:R-:W-:-:S04]  /*4ab0*/  IMAD.WIDE.U32 R10, R32, UR8, R36 ;  /* 0x00000008200a7c25 */ /* 0x000fc8000f8e0024 */
[----:B------:R-:W-:Y:S01]  /*4ac0*/  FFMA.FTZ R174, R174, R202, R195 ;  /* 0x000000caaeae7223 */ /* 0x000fe200000100c3 */
[----:B------:R-:W-:Y:S01]  /*4ad0*/  IMAD R5, R33, UR8, R11 ;  /* 0x0000000821057c24 */ /* 0x000fe2000f8e020b */
[C---:B------:R-:W-:Y:S02]  /*4ae0*/  LEA R4, P0, R10.reuse, UR30, 0x2 ;  /* 0x0000001e0a047c11 */ /* 0x040fe4000f8010ff */
[----:B------:R-:W-:Y:S02]  /*4af0*/  FFMA.FTZ R173, R173, R174, R204 ;  /* 0x000000aeadad7223 */ /* 0x000fe400000100cc */
[----:B------:R-:W-:Y:S02]  /*4b00*/  LEA.HI.X R5, R10, UR31, R5, 0x2, P0 ;  /* 0x0000001f0a057c11 */ /* 0x000fe400080f1405 */
[----:B------:R-:W-:Y:S01]  /*4b10*/  FFMA.FTZ R170, R170, R173, R197 ;  /* 0x000000adaaaa7223 */ /* 0x000fe200000100c5 */
[----:B------:R-:W-:-:S03]  /*4b20*/  P2R R197, PR, RZ, 0x8 ;  /* 0x00000008ffc57803 */ /* 0x000fc60000000000 */
[----:B------:R-:W-:-:S04]  /*4b30*/  FFMA.FTZ R206, R171, R170, R206 ;  /* 0x000000aaabce7223 */ /* 0x000fc800000100ce */
[-C--:B------:R-:W-:Y:S01]  /*4b40*/  FFMA.FTZ R172, R172, R206.reuse, R199 ;  /* 0x000000ceacac7223 */ /* 0x080fe200000100c7 */
[----:B------:R-:W-:Y:S01]  /*4b50*/  FMUL.FTZ R195, R138, R206 ;  /* 0x000000ce8ac37220 */ /* 0x000fe20000410000 */
[----:B------:R-:W-:Y:S02]  /*4b60*/  FMUL.FTZ R199, R87, R216 ;  /* 0x000000d857c77220 */ /* 0x000fe40000410000 */
[----:B------:R-:W-:-:S04]  /*4b70*/  FFMA.FTZ R161, R161, R172, R208 ;  /* 0x000000aca1a17223 */ /* 0x000fc800000100d0 */
[----:B------:R-:W-:-:S04]  /*4b80*/  FFMA.FTZ R196, R163, R161, R196 ;  /* 0x000000a1a3c47223 */ /* 0x000fc800000100c4 */
[-C--:B------:R-:W-:Y:S01]  /*4b90*/  FFMA.FTZ R164, R164, R196.reuse, R201 ;  /* 0x000000c4a4a47223 */ /* 0x080fe200000100c9 */
[----:B------:R-:W-:Y:S01]  /*4ba0*/  FMUL.FTZ R171, R155, R196 ;  /* 0x000000c49bab7220 */ /* 0x000fe20000410000 */
[----:B------:R-:W-:Y:S02]  /*4bb0*/  FMUL.FTZ R201, R99, R218 ;  /* 0x000000da63c97220 */ /* 0x000fe40000410000 */
[-C--:B------:R-:W-:Y:S01]  /*4bc0*/  FFMA.FTZ R198, R165, R164.reuse, R198 ;  /* 0x000000a4a5c67223 */ /* 0x080fe200000100c6 */
[----:B------:R-:W-:Y:S01]  /*4bd0*/  FMUL.FTZ R165, R142, R164 ;  /* 0x000000a48ea57220 */ /* 0x000fe20000410000 */
[----:B------:R-:W-:Y:S02]  /*4be0*/  FMUL.FTZ R193, R160, R171 ;  /* 0x000000aba0c17220 */ /* 0x000fe40000410000 */
[----:B------:R-:W-:Y:S01]  /*4bf0*/  FFMA.FTZ R163, R0, R198, R13 ;  /* 0x000000c600a37223 */ /* 0x000fe2000001000d */
[----:B------:R-:W-:-:S04]  /*4c00*/  IMAD.WIDE.U32 R12, R34, UR8, R38 ;  /* 0x00000008220c7c25 */ /* 0x000fc8000f8e0026 */
[----:B------:R-:W-:Y:S01]  /*4c10*/  FADD.FTZ R0, -R194, R211 ;  /* 0x000000d3c2007221 */ /* 0x000fe20000010100 */
[----:B-1----:R-:W-:Y:S01]  /*4c20*/  FMUL.FTZ R9, R88, R165 ;  /* 0x000000a558097220 */ /* 0x002fe20000410000 */
[----:B------:R-:W-:Y:S01]  /*4c30*/  FMUL.FTZ R11, R144, R163 ;  /* 0x000000a3900b7220 */ /* 0x000fe20000410000 */
[----:B------:R-:W-:Y:S02]  /*4c40*/  IMAD R7, R35, UR8, R13 ;  /* 0x0000000823077c24 */ /* 0x000fe4000f8e020d */
[----:B------:R-:W-:Y:S01]  /*4c50*/  FMUL.FTZ R13, R157, R198 ;  /* 0x000000c69d0d7220 */ /* 0x000fe20000410000 */
[----:B------:R-:W-:Y:S01]  /*4c60*/  LEA R6, P1, R12, UR34, 0x2 ;  /* 0x000000220c067c11 */ /* 0x000fe2000f8210ff */
[-C--:B------:R-:W-:Y:S01]  /*4c70*/  FFMA.FTZ R10, R0, R11.reuse, RZ ;  /* 0x0000000b000a7223 */ /* 0x080fe200000100ff */
[----:B------:R-:W-:Y:S02]  /*4c80*/  FMUL.FTZ R204, R90, R11 ;  /* 0x0000000b5acc7220 */ /* 0x000fe40000410000 */
[----:B------:R-:W-:Y:S01]  /*4c90*/  LEA.HI.X R7, R12, UR35, R7, 0x2, P1 ;  /* 0x000000230c077c11 */ /* 0x000fe200088f1407 */
[-C--:B------:R-:W-:Y:S01]  /*4ca0*/  FFMA.FTZ R11, R23, R13.reuse, R10 ;  /* 0x0000000d170b7223 */ /* 0x080fe2000001000a */
[----:B------:R-:W-:Y:S01]  /*4cb0*/  FMUL.FTZ R13, R162, R13 ;  /* 0x0000000da20d7220 */ /* 0x000fe20000410000 */
[----:B------:R-:W-:Y:S01]  /*4cc0*/  STS [R63], R204 ;  /* 0x000000cc3f007388 */ /* 0x000fe20000000800 */
[----:B------:R-:W-:Y:S01]  /*4cd0*/  FMUL.FTZ R10, R105, R211 ;  /* 0x000000d3690a7220 */ /* 0x000fe20000410000 */
[----:B------:R-:W-:Y:S01]  /*4ce0*/  FFMA.FTZ R8, R188, R165, R11 ;  /* 0x000000a5bc087223 */ /* 0x000fe2000001000b */
[----:B------:R-:W-:Y:S01]  /*4cf0*/  FMUL.FTZ R11, R140, R161 ;  /* 0x000000a18c0b7220 */ /* 0x000fe20000410000 */
[----:B------:R-:W-:Y:S01]  /*4d00*/  FMUL.FTZ R165, R153, R172 ;  /* 0x000000ac99a57220 */ /* 0x000fe20000410000 */
[----:B------:R0:W-:Y:S01]  /*4d10*/  STS [R62+0x4], R13 ;  /* 0x0000040d3e007388 */ /* 0x0001e20000000800 */
[----:B------:R-:W-:-:S03]  /*4d20*/  FFMA.FTZ R171, R21, R171, R8 ;  /* 0x000000ab15ab7223 */ /* 0x000fc60000010008 */
[----:B------:R1:W-:Y:S01]  /*4d30*/  STS [R62+0x8], R9 ;  /* 0x000008093e007388 */ /* 0x0003e20000000800 */
[-C--:B------:R-:W-:Y:S01]  /*4d40*/  FFMA.FTZ R171, R186, R11.reuse, R171 ;  /* 0x0000000bbaab7223 */ /* 0x080fe200000100ab */
[----:B------:R-:W-:Y:S02]  /*4d50*/  FMUL.FTZ R11, R86, R11 ;  /* 0x0000000b560b7220 */ /* 0x000fe40000410000 */
[----:B------:R2:W-:Y:S01]  /*4d60*/  STS [R62+0xc], R193 ;  /* 0x00000cc13e007388 */ /* 0x0005e20000000800 */
[-C--:B------:R-:W-:Y:S01]  /*4d70*/  FFMA.FTZ R8, R178, R165.reuse, R171 ;  /* 0x000000a5b2087223 */ /* 0x080fe200000100ab */
[----:B0-----:R-:W-:Y:S01]  /*4d80*/  FMUL.FTZ R13, R158, R165 ;  /* 0x000000a59e0d7220 */ /* 0x001fe20000410000 */
[----:B------:R-:W-:Y:S01]  /*4d90*/  FMUL.FTZ R165, R151, R170 ;  /* 0x000000aa97a57220 */ /* 0x000fe20000410000 */
[----:B------:R-:W-:Y:S01]  /*4da0*/  FMUL.FTZ R171, R136, R173 ;  /* 0x000000ad88ab7220 */ /* 0x000fe20000410000 */
[----:B------:R0:W-:Y:S01]  /*4db0*/  STS [R62+0x10], R11 ;  /* 0x0000100b3e007388 */ /* 0x0001e20000000800 */
[-C--:B-1----:R-:W-:Y:S01]  /*4dc0*/  FMUL.FTZ R9, R84, R195.reuse ;  /* 0x000000c354097220 */ /* 0x082fe20000410000 */
[----:B------:R-:W-:-:S02]  /*4dd0*/  FFMA.FTZ R195, R187, R195, R8 ;  /* 0x000000c3bbc37223 */ /* 0x000fc40000010008 */
[----:B------:R1:W-:Y:S01]  /*4de0*/  STS [R62+0x14], R13 ;  /* 0x0000140d3e007388 */ /* 0x0003e20000000800 */
[----:B--2---:R-:W-:Y:S01]  /*4df0*/  FMUL.FTZ R193, R149, R174 ;  /* 0x000000ae95c17220 */ /* 0x004fe20000410000 */
[-C--:B------:R-:W-:Y:S01]  /*4e00*/  FFMA.FTZ R8, R176, R165.reuse, R195 ;  /* 0x000000a5b0087223 */ /* 0x080fe200000100c3 */
[----:B------:R-:W-:Y:S01]  /*4e10*/  FMUL.FTZ R165, R156, R165 ;  /* 0x000000a59ca57220 */ /* 0x000fe20000410000 */
[----:B------:R2:W-:Y:S01]  /*4e20*/  STS [R62+0x18], R9 ;  /* 0x000018093e007388 */ /* 0x0005e20000000800 */
[----:B------:R-:W-:Y:S01]  /*4e30*/  FMUL.FTZ R195, R132, R205 ;  /* 0x000000cd84c37220 */ /* 0x000fe20000410000 */
[-C--:B0-----:R-:W-:Y:S01]  /*4e40*/  FMUL.FTZ R11, R82, R171.reuse ;  /* 0x000000ab520b7220 */ /* 0x081fe20000410000 */
[----:B------:R-:W-:Y:S01]  /*4e50*/  FFMA.FTZ R171, R183, R171, R8 ;  /* 0x000000abb7ab7223 */ /* 0x000fe20000010008 */
[----:B------:R0:W-:Y:S01]  /*4e60*/  STS [R62+0x1c], R165 ;  /* 0x00001ca53e007388 */ /* 0x0001e20000000800 */
[-C--:B-1----:R-:W-:Y:S02]  /*4e70*/  FMUL.FTZ R13, R154, R193.reuse ;  /* 0x000000c19a0d7220 */ /* 0x082fe40000410000 */
[----:B------:R-:W-:Y:S01]  /*4e80*/  FFMA.FTZ R8, R22, R193, R171 ;  /* 0x000000c116087223 */ /* 0x000fe200000100ab */
[----:B------:R-:W-:Y:S01]  /*4e90*/  FMUL.FTZ R193, R147, R200 ;  /* 0x000000c893c17220 */ /* 0x000fe20000410000 */
[----:B------:R-:W-:Y:S01]  /*4ea0*/  STS [R62+0x20], R11 ;  /* 0x0000200b3e007388 */ /* 0x000fe20000000800 */
[----:B--2---:R-:W-:-:S03]  /*4eb0*/  FMUL.FTZ R9, R134, R202 ;  /* 0x000000ca86097220 */ /* 0x004fc60000410000 */
[----:B------:R1:W-:Y:S01]  /*4ec0*/  STS [R62+0x24], R13 ;  /* 0x0000240d3e007388 */ /* 0x0003e20000000800 */
[-C--:B------:R-:W-:Y:S01]  /*4ed0*/  FFMA.FTZ R171, R181, R9.reuse, R8 ;  /* 0x00000009b5ab7223 */ /* 0x080fe20000010008 */
[----:B------:R-:W-:Y:S01]  /*4ee0*/  FMUL.FTZ R9, R80, R9 ;  /* 0x0000000950097220 */ /* 0x000fe20000410000 */
[-C--:B0-----:R-:W-:Y:S02]  /*4ef0*/  FMUL.FTZ R165, R152, R193.reuse ;  /* 0x000000c198a57220 */ /* 0x081fe40000410000 */
[----:B------:R-:W-:Y:S01]  /*4f00*/  FFMA.FTZ R8, R20, R193, R171 ;  /* 0x000000c114087223 */ /* 0x000fe200000100ab */
[----:B------:R-:W-:Y:S01]  /*4f10*/  FMUL.FTZ R171, R130, R210 ;  /* 0x000000d282ab7220 */ /* 0x000fe20000410000 */
[----:B------:R-:W-:Y:S01]  /*4f20*/  FMUL.FTZ R193, R143, R212 ;  /* 0x000000d48fc17220 */ /* 0x000fe20000410000 */
[----:B------:R0:W-:Y:S01]  /*4f30*/  STS [R62+0x28], R9 ;  /* 0x000028093e007388 */ /* 0x0001e20000000800 */
[-C--:B------:R-:W-:Y:S01]  /*4f40*/  FFMA.FTZ R8, R179, R195.reuse, R8 ;  /* 0x000000c3b3087223 */ /* 0x080fe20000010008 */
[----:B-1----:R-:W-:Y:S01]  /*4f50*/  FMUL.FTZ R13, R145, R230 ;  /* 0x000000e6910d7220 */ /* 0x002fe20000410000 */
[----:B------:R-:W-:Y:S01]  /*4f60*/  FMUL.FTZ R11, R78, R195 ;  /* 0x000000c34e0b7220 */ /* 0x000fe20000410000 */
[----:B------:R1:W-:Y:S01]  /*4f70*/  STS [R62+0x2c], R165 ;  /* 0x00002ca53e007388 */ /* 0x0003e20000000800 */
[----:B------:R-:W-:Y:S01]  /*4f80*/  FMUL.FTZ R195, R89, R214 ;  /* 0x000000d659c37220 */ /* 0x000fe20000410000 */
[-C--:B------:R-:W-:Y:S01]  /*4f90*/  FFMA.FTZ R8, R15, R13.reuse, R8 ;  /* 0x0000000d0f087223 */ /* 0x080fe20000010008 */
[----:B------:R-:W-:Y:S01]  /*4fa0*/  FMUL.FTZ R13, R148, R13 ;  /* 0x0000000d940d7220 */ /* 0x000fe20000410000 */
[----:B------:R-:W-:Y:S01]  /*4fb0*/  STS [R62+0x30], R11 ;  /* 0x0000300b3e007388 */ /* 0x000fe20000000800 */
[-C--:B0-----:R-:W-:Y:S01]  /*4fc0*/  FMUL.FTZ R9, R76, R171.reuse ;  /* 0x000000ab4c097220 */ /* 0x081fe20000410000 */
[----:B------:R-:W-:-:S02]  /*4fd0*/  FFMA.FTZ R171, R177, R171, R8 ;  /* 0x000000abb1ab7223 */ /* 0x000fc40000010008 */
[----:B------:R-:W-:Y:S01]  /*4fe0*/  STS [R62+0x34], R13 ;  /* 0x0000340d3e007388 */ /* 0x000fe20000000800 */
[-C--:B-1----:R-:W-:Y:S01]  /*4ff0*/  FMUL.FTZ R165, R146, R193.reuse ;  /* 0x000000c192a57220 */ /* 0x082fe20000410000 */
[----:B------:R-:W-:Y:S02]  /*5000*/  FFMA.FTZ R8, R14, R193, R171 ;  /* 0x000000c10e087223 */ /* 0x000fe400000100ab */
        /* <DEDUP_REMOVED lines=22> */
[----:B-----5:R-:W-:-:S03]  /*5170*/  IADD3 R10, PT, PT, -R175, UR15, RZ ;  /* 0x0000000faf0a7c10 */ /* 0x020fc6000fffe1ff */
[----:B------:R5:W-:Y:S01]  /*5180*/  STS [R62+0x1098], R201 ;  /* 0x001098c93e007388 */ /* 0x000be20000000800 */
[C---:B------:R-:W-:Y:S01]  /*5190*/  ISETP.GE.AND P6, PT, R10.reuse, 0x1, PT ;  /* 0x000000010a00780c */ /* 0x040fe20003fc6270 */
[----:B-1----:R-:W-:Y:S02]  /*51a0*/  FMUL.FTZ R195, R97, R220 ;  /* 0x000000dc61c37220 */ /* 0x002fe40000410000 */
[----:B------:R1:W-:Y:S01]  /*51b0*/  STS [R62+0x1088], R213 ;  /* 0x001088d53e007388 */ /* 0x0003e20000000800 */
[C---:B------:R-:W-:Y:S01]  /*51c0*/  ISETP.GE.AND P0, PT, R10.reuse, 0x41, PT ;  /* 0x000000410a00780c */ /* 0x040fe20003f06270 */
[----:B--2---:R-:W-:Y:S01]  /*51d0*/  FMUL.FTZ R199, R93, R228 ;  /* 0x000000e45dc77220 */ /* 0x004fe20000410000 */
[C---:B------:R-:W-:Y:S01]  /*51e0*/  ISETP.GE.AND P3, PT, R10.reuse, 0x81, PT ;  /* 0x000000810a00780c */ /* 0x040fe20003f66270 */
[----:B------:R1:W-:Y:S01]  /*51f0*/  STS [R62+0x1090], R215 ;  /* 0x001090d73e007388 */ /* 0x0003e20000000800 */
[C---:B------:R-:W-:Y:S01]  /*5200*/  ISETP.GE.AND P4, PT, R10.reuse, 0xc1, PT ;  /* 0x000000c10a00780c */ /* 0x040fe20003f86270 */
[----:B-----5:R-:W-:Y:S01]  /*5210*/  FMUL.FTZ R201, R77, R226 ;  /* 0x000000e24dc97220 */ /* 0x020fe20000410000 */
        /* <DEDUP_REMOVED lines=17> */
.L_x_6274:
[----:B------:R-:W-:Y:S05]  /*5330*/  BSYNC.RECONVERGENT B0 ;  /* 0x0000000000007941 */ /* 0x000fea0003800200 */
.L_x_6273:
[----:B-12---:R0:W1:Y:S01]  /*5340*/  LDS R195, [R61+0x1180] ;  /* 0x001180003dc37984 */ /* 0x0060620000000800 */
[----:B------:R-:W-:Y:S04]  /*5350*/  BSSY.RECONVERGENT B0, `(.L_x_6275) ;  /* 0x0000004000007945 */ /* 0x000fe80003800200 */
[----:B------:R-:W-:Y:S05]  /*5360*/  @!P0 BRA `(.L_x_6276) ;  /* 0x0000000000088947 */ /* 0x000fea0003800000 */
[----:B------:R2:W-:Y:S04]  /*5370*/  REDG.E.ADD.F32.FTZ.RN.STRONG.GPU desc[UR28][R4.64+0x100], R211 ;  /* 0x000100d3040079a6 */ /* 0x0005e8000c12f31c */
[----:B-1----:R2:W-:Y:S02]  /*5380*/  REDG.E.ADD.F32.FTZ.RN.STRONG.GPU desc[UR28][R6.64+0x100], R195 ;  /* 0x000100c3060079a6 */ /* 0x0025e4000c12f31c */
.L_x_6276:
[----:B------:R-:W-:Y:S05]  /*5390*/  BSYNC.RECONVERGENT B0 ;  /* 0x0000000000007941 */ /* 0x000fea0003800200 */
.L_x_6275:
[----:B-12---:R1:W2:Y:S01]  /*53a0*/  LDS R195, [R60+0x1280] ;  /* 0x001280003cc37984 */ /* 0x0062a20000000800 */
[----:B------:R-:W-:Y:S04]  /*53b0*/  BSSY.RECONVERGENT B0, `(.L_x_6277) ;  /* 0x0000004000007945 */ /* 0x000fe80003800200 */
[----:B------:R-:W-:Y:S05]  /*53c0*/  @!P3 BRA `(.L_x_6278) ;  /* 0x000000000008b947 */ /* 0x000fea0003800000 */
[----:B------:R3:W-:Y:S04]  /*53d0*/  REDG.E.ADD.F32.FTZ.RN.STRONG.GPU desc[UR28][R4.64+0x200], R227 ;  /* 0x000200e3040079a6 */ /* 0x0007e8000c12f31c */
[----:B--2---:R3:W-:Y:S02]  /*53e0*/  REDG.E.ADD.F32.FTZ.RN.STRONG.GPU desc[UR28][R6.64+0x200], R195 ;  /* 0x000200c3060079a6 */ /* 0x0047e4000c12f31c */
.L_x_6278:
[----:B------:R-:W-:Y:S05]  /*53f0*/  BSYNC.RECONVERGENT B0 ;  /* 0x0000000000007941 */ /* 0x000fea0003800200 */
.L_x_6277:
[----:B--23--:R2:W3:Y:S01]  /*5400*/  LDS R195, [R59+0x1380] ;  /* 0x001380003bc37984 */ /* 0x00c4e20000000800 */
[----:B------:R-:W-:Y:S04]  /*5410*/  BSSY.RECONVERGENT B0, `(.L_x_6279) ;  /* 0x0000004000007945 */ /* 0x000fe80003800200 */
[----:B------:R-:W-:Y:S05]  /*5420*/  @!P4 BRA `(.L_x_6280) ;  /* 0x000000000008c947 */ /* 0x000fea0003800000 */
[----:B------:R4:W-:Y:S04]  /*5430*/  REDG.E.ADD.F32.FTZ.RN.STRONG.GPU desc[UR28][R4.64+0x300], R229 ;  /* 0x000300e5040079a6 */ /* 0x0009e8000c12f31c */
[----:B---3--:R4:W-:Y:S02]  /*5440*/  REDG.E.ADD.F32.FTZ.RN.STRONG.GPU desc[UR28][R6.64+0x300], R195 ;  /* 0x000300c3060079a6 */ /* 0x0089e4000c12f31c */
.L_x_6280:
[----:B------:R-:W-:Y:S05]  /*5450*/  BSYNC.RECONVERGENT B0 ;  /* 0x0000000000007941 */ /* 0x000fea0003800200 */
.L_x_6279:
[----:B---34-:R3:W4:Y:S01]  /*5460*/  LDS R195, [R58+0x1480] ;  /* 0x001480003ac37984 */ /* 0x0187220000000800 */
[----:B------:R-:W-:Y:S04]  /*5470*/  BSSY.RECONVERGENT B0, `(.L_x_6281) ;  /* 0x0000004000007945 */ /* 0x000fe80003800200 */
[----:B------:R-:W-:Y:S05]  /*5480*/  @!P5 BRA `(.L_x_6282) ;  /* 0x000000000008d947 */ /* 0x000fea0003800000 */
[----:B------:R0:W-:Y:S04]  /*5490*/  REDG.E.ADD.F32.FTZ.RN.STRONG.GPU desc[UR28][R4.64+0x400], R231 ;  /* 0x000400e7040079a6 */ /* 0x0001e8000c12f31c */
[----:B----4-:R0:W-:Y:S02]  /*54a0*/  REDG.E.ADD.F32.FTZ.RN.STRONG.GPU desc[UR28][R6.64+0x400], R195 ;  /* 0x000400c3060079a6 */ /* 0x0101e4000c12f31c */
.L_x_6282:
[----:B------:R-:W-:Y:S05]  /*54b0*/  BSYNC.RECONVERGENT B0 ;  /* 0x0000000000007941 */ /* 0x000fea0003800200 */
.L_x_6281:
        /* <DEDUP_REMOVED lines=10> */
.L_x_6284:
[----:B------:R-:W-:Y:S05]  /*5560*/  BSYNC.RECONVERGENT B0 ;  /* 0x0000000000007941 */ /* 0x000fea0003800200 */
.L_x_6283:
[----:B0---4-:R0:W4:Y:S01]  /*5570*/  LDS R195, [R56+0x1680] ;  /* 0x0016800038c37984 */ /* 0x0111220000000800 */
[----:B------:R-:W-:Y:S04]  /*5580*/  BSSY.RECONVERGENT B0, `(.L_x_6285) ;  /* 0x0000004000007945 */ /* 0x000fe80003800200 */
[----:B------:R-:W-:Y:S05]  /*5590*/  @!P3 BRA `(.L_x_6286) ;  /* 0x000000000008b947 */ /* 0x000fea0003800000 */
[----:B------:R0:W-:Y:S04]  /*55a0*/  REDG.E.ADD.F32.FTZ.RN.STRONG.GPU desc[UR28][R4.64+0x600], R235 ;  /* 0x000600eb040079a6 */ /* 0x0001e8000c12f31c */
[----:B----4-:R0:W-:Y:S02]  /*55b0*/  REDG.E.ADD.F32.FTZ.RN.STRONG.GPU desc[UR28][R6.64+0x600], R195 ;  /* 0x000600c3060079a6 */ /* 0x0101e4000c12f31c */
.L_x_6286:
[----:B------:R-:W-:Y:S05]  /*55c0*/  BSYNC.RECONVERGENT B0 ;  /* 0x0000000000007941 */ /* 0x000fea0003800200 */
.L_x_6285:
[----:B0---4-:R0:W4:Y:S01]  /*55d0*/  LDS R195, [R55+0x1780] ;  /* 0x0017800037c37984 */ /* 0x0111220000000800 */
[----:B------:R-:W-:Y:S04]  /*55e0*/  BSSY.RECONVERGENT B0, `(.L_x_6287) ;  /* 0x0000004000007945 */ /* 0x000fe80003800200 */
[----:B------:R-:W-:Y:S05]  /*55f0*/  @!P4 BRA `(.L_x_6288) ;  /* 0x000000000008c947 */ /* 0x000fea0003800000 */
[----:B------:R0:W-:Y:S04]  /*5600*/  REDG.E.ADD.F32.FTZ.RN.STRONG.GPU desc[UR28][R4.64+0x700], R237 ;  /* 0x000700ed040079a6 */ /* 0x0001e8000c12f31c */
[----:B----4-:R0:W-:Y:S02]  /*5610*/  REDG.E.ADD.F32.FTZ.RN.STRONG.GPU desc[UR28][R6.64+0x700], R195 ;  /* 0x000700c3060079a6 */ /* 0x0101e4000c12f31c */
.L_x_6288:
[----:B------:R-:W-:Y:S05]  /*5620*/  BSYNC.RECONVERGENT B0 ;  /* 0x0000000000007941 */ /* 0x000fea0003800200 */
.L_x_6287:
[----:B0---4-:R0:W4:Y:S01]  /*5630*/  LDS R195, [R46+0x1880] ;  /* 0x001880002ec37984 */ /* 0x0111220000000800 */
[----:B------:R-:W-:Y:S04]  /*5640*/  BSSY.RECONVERGENT B0, `(.L_x_6289) ;  /* 0x0000004000007945 */ /* 0x000fe80003800200 */
[----:B------:R-:W-:Y:S05]  /*5650*/  @!P5 BRA `(.L_x_6290) ;  /* 0x000000000008d947 */ /* 0x000fea0003800000 */
[----:B------:R0:W-:Y:S04]  /*5660*/  REDG.E.ADD.F32.FTZ.RN.STRONG.GPU desc[UR28][R4.64+0x800], R239 ;  /* 0x000800ef040079a6 */ /* 0x0001e8000c12f31c */
[----:B----4-:R0:W-:Y:S02]  /*5670*/  REDG.E.ADD.F32.FTZ.RN.STRONG.GPU desc[UR28][R6.64+0x800], R195 ;  /* 0x000800c3060079a6 */ /* 0x0101e4000c12f31c */
.L_x_6290:
[----:B------:R-:W-:Y:S05]  /*5680*/  BSYNC.RECONVERGENT B0 ;  /* 0x0000000000007941 */ /* 0x000fea0003800200 */
.L_x_6289:
[----:B0---4-:R0:W4:Y:S01]  /*5690*/  LDS R195, [R54+0x1980] ;  /* 0x0019800036c37984 */ /* 0x0111220000000800 */
[----:B------:R-:W-:Y:S04]  /*56a0*/  BSSY.RECONVERGENT B0, `(.L_x_6291) ;  /* 0x0000004000007945 */ /* 0x000fe80003800200 */
[----:B------:R-:W-:Y:S05]  /*56b0*/  @!P6 BRA `(.L_x_6292) ;  /* 0x000000000008e947 */ /* 0x000fea0003800000 */
[----:B------:R0:W-:Y:S04]  /*56c0*/  REDG.E.ADD.F32.FTZ.RN.STRONG.GPU desc[UR28][R4.64+0x900], R241 ;  /* 0x000900f1040079a6 */ /* 0x0001e8000c12f31c */
[----:B----4-:R0:W-:Y:S02]  /*56d0*/  REDG.E.ADD.F32.FTZ.RN.STRONG.GPU desc[UR28][R6.64+0x900], R195 ;  /* 0x000900c3060079a6 */ /* 0x0101e4000c12f31c */
.L_x_6292:
[----:B------:R-:W-:Y:S05]  /*56e0*/  BSYNC.RECONVERGENT B0 ;  /* 0x0000000000007941 */ /* 0x000fea0003800200 */
.L_x_6291:
        /* <DEDUP_REMOVED lines=10> */
.L_x_6294:
[----:B------:R-:W-:Y:S05]  /*5790*/  BSYNC.RECONVERGENT B0 ;  /* 0x0000000000007941 */ /* 0x000fea0003800200 */
.L_x_6293:
[----:B0-----:R0:W0:Y:S01]  /*57a0*/  LDS R193, [R52+0x1b80] ;  /* 0x001b800034c17984 */ /* 0x0010220000000800 */
[----:B------:R-:W-:Y:S04]  /*57b0*/  BSSY.RECONVERGENT B0, `(.L_x_6295) ;  /* 0x0000004000007945 */ /* 0x000fe80003800200 */
[----:B------:R-:W-:Y:S05]  /*57c0*/  @!P1 BRA `(.L_x_6296) ;  /* 0x0000000000089947 */ /* 0x000fea0003800000 */
[----:B------:R1:W-:Y:S04]  /*57d0*/  REDG.E.ADD.F32.FTZ.RN.STRONG.GPU desc[UR28][R4.64+0xb00], R171 ;  /* 0x000b00ab040079a6 */ /* 0x0003e8000c12f31c */
[----:B0-----:R1:W-:Y:S02]  /*57e0*/  REDG.E.ADD.F32.FTZ.RN.STRONG.GPU desc[UR28][R6.64+0xb00], R193 ;  /* 0x000b00c1060079a6 */ /* 0x0013e4000c12f31c */
.L_x_6296:
[----:B------:R-:W-:Y:S05]  /*57f0*/  BSYNC.RECONVERGENT B0 ;  /* 0x0000000000007941 */ /* 0x000fea0003800200 */
.L_x_6295:
[----:B-1----:R1:W0:Y:S01]  /*5800*/  LDS R171, [R51+0x1c80] ;  /* 0x001c800033ab7984 */ /* 0x0022220000000800 */
[----:B------:R-:W-:Y:S04]  /*5810*/  BSSY.RECONVERGENT B0, `(.L_x_6297) ;  /* 0x0000004000007945 */ /* 0x000fe80003800200 */
[----:B------:R-:W-:Y:S05]  /*5820*/  @!P3 BRA `(.L_x_6298) ;  /* 0x000000000008b947 */ /* 0x000fea0003800000 */
[----:B------:R1:W-:Y:S04]  /*5830*/  REDG.E.ADD.F32.FTZ.RN.STRONG.GPU desc[UR28][R4.64+0xc00], R165 ;  /* 0x000c00a5040079a6 */ /* 0x0003e8000c12f31c */
[----:B0-----:R1:W-:Y:S02]  /*5840*/  REDG.E.ADD.F32.FTZ.RN.STRONG.GPU desc[UR28][R6.64+0xc00], R171 ;  /* 0x000c00ab060079a6 */ /* 0x0013e4000c12f31c */
.L_x_6298:
[----:B------:R-:W-:Y:S05]  /*5850*/  BSYNC.RECONVERGENT B0 ;  /* 0x0000000000007941 */ /* 0x000fea0003800200 */
.L_x_6297:
[----:B-1----:R1:W0:Y:S01]  /*5860*/  LDS R165, [R50+0x1d80] ;  /* 0x001d800032a57984 */ /* 0x0022220000000800 */
[----:B------:R-:W-:Y:S04]  /*5870*/  BSSY.RECONVERGENT B0, `(.L_x_6299) ;  /* 0x0000004000007945 */ /* 0x000fe80003800200 */
[----:B------:R-:W-:Y:S05]  /*5880*/  @!P4 BRA `(.L_x_6300) ;  /* 0x000000000008c947 */ /* 0x000fea0003800000 */
[----:B------:R1:W-:Y:S04]  /*5890*/  REDG.E.ADD.F32.FTZ.RN.STRONG.GPU desc[UR28][R4.64+0xd00], R13 ;  /* 0x000d000d040079a6 */ /* 0x0003e8000c12f31c */
[----:B0-----:R1:W-:Y:S02]  /*58a0*/  REDG.E.ADD.F32.FTZ.RN.STRONG.GPU desc[UR28][R6.64+0xd00], R165 ;  /* 0x000d00a5060079a6 */ /* 0x0013e4000c12f31c */
.L_x_6300:
[----:B------:R-:W-:Y:S05]  /*58b0*/  BSYNC.RECONVERGENT B0 ;  /* 0x0000000000007941 */ /* 0x000fea0003800200 */
.L_x_6299:
[----:B-1----:R1:W0:Y:S01]  /*58c0*/  LDS R13, [R49+0x1e80] ;  /* 0x001e8000310d7984 */ /* 0x0022220000000800 */
[----:B------:R-:W-:Y:S04]  /*58d0*/  BSSY.RECONVERGENT B0, `(.L_x_6301) ;  /* 0x0000004000007945 */ /* 0x000fe80003800200 */
[----:B------:R-:W-:Y:S05]  /*58e0*/  @!P5 BRA `(.L_x_6302) ;  /* 0x000000000008d947 */ /* 0x000fea0003800000 */
[----:B------:R1:W-:Y:S04]  /*58f0*/  REDG.E.ADD.F32.FTZ.RN.STRONG.GPU desc[UR28][R4.64+0xe00], R11 ;  /* 0x000e000b040079a6 */ /* 0x0003e8000c12f31c */
[----:B0-----:R1:W-:Y:S02]  /*5900*/  REDG.E.ADD.F32.FTZ.RN.STRONG.GPU desc[UR28][R6.64+0xe00], R13 ;  /* 0x000e000d060079a6 */ /* 0x0013e4000c12f31c */
.L_x_6302:
[----:B------:R-:W-:Y:S05]  /*5910*/  BSYNC.RECONVERGENT B0 ;  /* 0x0000000000007941 */ /* 0x000fea0003800200 */
.L_x_6301:
[----:B-1----:R1:W0:Y:S01]  /*5920*/  LDS R11, [R48+0x1f80] ;  /* 0x001f8000300b7984 */ /* 0x0022220000000800 */
[----:B------:R-:W-:Y:S04]  /*5930*/  BSSY.RECONVERGENT B0, `(.L_x_6303) ;  /* 0x0000004000007945 */ /* 0x000fe80003800200 */
[----:B------:R-:W-:Y:S05]  /*5940*/  @!P6 BRA `(.L_x_6304) ;  /* 0x000000000008e947 */ /* 0x000fea0003800000 */
[----:B------:R1:W-:Y:S04]  /*5950*/  REDG.E.ADD.F32.FTZ.RN.STRONG.GPU desc[UR28][R4.64+0xf00], R9 ;  /* 0x000f0009040079a6 */ /* 0x0003e8000c12f31c */
[----:B0-----:R1:W-:Y:S02]  /*5960*/  REDG.E.ADD.F32.FTZ.RN.STRONG.GPU desc[UR28][R6.64+0xf00], R11 ;  /* 0x000f000b060079a6 */ /* 0x0013e4000c12f31c */
.L_x_6304:
[----:B------:R-:W-:Y:S05]  /*5970*/  BSYNC.RECONVERGENT B0 ;  /* 0x0000000000007941 */ /* 0x000fea0003800200 */
.L_x_6303:
[----:B01----:R-:W0:Y:S01]  /*5980*/  SHFL.DOWN P0, R11, R8, 0x1, 0x1f ;  /* 0x08201f00080b7f89 */ /* 0x003e220000000000 */
[C---:B------:R-:W-:Y:S01]  /*5990*/  FMUL.FTZ R7, R159.reuse, R212 ;  /* 0x000000d49f077220 */ /* 0x040fe20000410000 */
[----:B------:R-:W-:Y:S01]  /*59a0*/  FMUL.FTZ R9, R182, R230 ;  /* 0x000000e6b6097220 */ /* 0x000fe20000410000 */
[----:B------:R-:W-:Y:S01]  /*59b0*/  FMUL.FTZ R5, R180, R212 ;  /* 0x000000d4b4057220 */ /* 0x000fe20000410000 */
[C---:B------:R-:W-:Y:S01]  /*59c0*/  FMUL.FTZ R230, R159.reuse, R230 ;  /* 0x000000e69fe67220 */ /* 0x040fe20000410000 */
[----:B------:R-:W-:Y:S01]  /*59d0*/  FMUL.FTZ R7, R14, R7 ;  /* 0x000000070e077220 */ /* 0x000fe20000410000 */
[----:B------:R-:W-:Y:S01]  /*59e0*/  FMUL.FTZ R4, R159, R205 ;  /* 0x000000cd9f047220 */ /* 0x000fe20000410000 */
[-C--:B------:R-:W-:Y:S01]  /*59f0*/  FFMA.FTZ R120, R143, R5.reuse, R120 ;  /* 0x000000058f787223 */ /* 0x080fe20000010078 */
[----:B------:R-:W-:Y:S01]  /*5a00*/  FMUL.FTZ R15, R15, R230 ;  /* 0x000000e60f0f7220 */ /* 0x000fe20000410000 */
[----:B------:R-:W-:Y:S01]  /*5a10*/  FFMA.FTZ R7, R146, R5, R7 ;  /* 0x0000000592077223 */ /* 0x000fe20000010007 */
[----:B------:R-:W-:Y:S01]  /*5a20*/  FMUL.FTZ R5, R159, R200 ;  /* 0x000000c89f057220 */ /* 0x000fe20000410000 */
[----:B------:R-:W-:Y:S01]  /*5a30*/  FMUL.FTZ R179, R179, R4 ;  /* 0x00000004b3b37220 */ /* 0x000fe20000410000 */
[-C--:B------:R-:W-:Y:S01]  /*5a40*/  FFMA.FTZ R118, R145, R9.reuse, R118 ;  /* 0x0000000991767223 */ /* 0x080fe20000010076 */
[----:B------:R-:W-:Y:S01]  /*5a50*/  FADD.FTZ R94, R7, R94 ;  /* 0x0000005e075e7221 */ /* 0x000fe20000010000 */
[----:B------:R-:W-:Y:S01]  /*5a60*/  FFMA.FTZ R15, R148, R9, R15 ;  /* 0x00000009940f7223 */ /* 0x000fe2000001000f */
[----:B------:R-:W-:Y:S01]  /*5a70*/  FMUL.FTZ R7, R184, R200 ;  /* 0x000000c8b8077220 */ /* 0x000fe20000410000 */
[----:B------:R-:W-:Y:S01]  /*5a80*/  FMUL.FTZ R9, R20, R5 ;  /* 0x0000000514097220 */ /* 0x000fe20000410000 */
[-C--:B------:R-:W-:Y:S01]  /*5a90*/  FMUL.FTZ R5, R159, R174.reuse ;  /* 0x000000ae9f057220 */ /* 0x080fe20000410000 */
[----:B------:R-:W-:Y:S01]  /*5aa0*/  FMUL.FTZ R185, R185, R174 ;  /* 0x000000aeb9b97220 */ /* 0x000fe20000410000 */
[-C--:B------:R-:W-:Y:S01]  /*5ab0*/  FMUL.FTZ R169, R169, R210.reuse ;  /* 0x000000d2a9a97220 */ /* 0x080fe20000410000 */
[----:B------:R-:W-:Y:S01]  /*5ac0*/  FMUL.FTZ R210, R159, R210 ;  /* 0x000000d29fd27220 */ /* 0x000fe20000410000 */
[----:B------:R-:W-:Y:S01]  /*5ad0*/  FMUL.FTZ R189, R189, R170 ;  /* 0x000000aabdbd7220 */ /* 0x000fe20000410000 */
[----:B------:R-:W-:Y:S01]  /*5ae0*/  FFMA.FTZ R110, R149, R185, R110 ;  /* 0x000000b9956e7223 */ /* 0x000fe2000001006e */
[----:B------:R-:W-:Y:S01]  /*5af0*/  FFMA.FTZ R112, R147, R7, R112 ;  /* 0x0000000793707223 */ /* 0x000fe20000010070 */
[----:B0-----:R-:W-:Y:S01]  /*5b00*/  @P0 FADD R11, R8, R11 ;  /* 0x0000000b080b0221 */ /* 0x001fe20000000000 */
[----:B------:R-:W-:Y:S01]  /*5b10*/  FMUL.FTZ R19, R19, R206 ;  /* 0x000000ce13137220 */ /* 0x000fe20000410000 */
[----:B------:R-:W-:Y:S01]  /*5b20*/  FMUL.FTZ R177, R177, R210 ;  /* 0x000000d2b1b17220 */ /* 0x000fe20000410000 */
[----:B------:R-:W-:Y:S01]  /*5b30*/  FMUL.FTZ R167, R167, R202 ;  /* 0x000000caa7a77220 */ /* 0x000fe20000410000 */
[C---:B------:R-:W-:Y:S01]  /*5b40*/  FMUL.FTZ R206, R159.reuse, R206 ;  /* 0x000000ce9fce7220 */ /* 0x040fe20000410000 */
[----:B------:R-:W0:Y:S01]  /*5b50*/  SHFL.DOWN P0, R10, R11, 0x2, 0x1f ;  /* 0x08401f000b0a7f89 */ /* 0x000e220000000000 */
[----:B------:R-:W-:Y:S01]  /*5b60*/  FMUL.FTZ R202, R159, R202 ;  /* 0x000000ca9fca7220 */ /* 0x000fe20000410000 */
[----:B------:R-:W-:Y:S01]  /*5b70*/  FFMA.FTZ R128, R151, R189, R128 ;  /* 0x000000bd97807223 */ /* 0x000fe20000010080 */
[----:B------:R-:W-:Y:S01]  /*5b80*/  ISETP.NE.AND P1, PT, R92, RZ, PT ;  /* 0x000000ff5c00720c */ /* 0x000fe20003f25270 */
[----:B------:R-:W-:Y:S01]  /*5b90*/  FFMA.FTZ R6, R76, R169, R177 ;  /* 0x000000a94c067223 */ /* 0x000fe200000100b1 */
[----:B------:R-:W-:Y:S01]  /*5ba0*/  FMUL.FTZ R187, R187, R206 ;  /* 0x000000cebbbb7220 */ /* 0x000fe20000410000 */
[----:B------:R-:W-:Y:S01]  /*5bb0*/  FMUL.FTZ R181, R181, R202 ;  /* 0x000000cab5b57220 */ /* 0x000fe20000410000 */
[----:B------:R-:W-:Y:S01]  /*5bc0*/  ISETP.NE.AND P3, PT, R197, RZ, PT ;  /* 0x000000ffc500720c */ /* 0x000fe20003f65270 */
[----:B------:R-:W-:Y:S01]  /*5bd0*/  FADD.FTZ R107, R6, R107 ;  /* 0x0000006b066b7221 */ /* 0x000fe20000010000 */
[-C--:B------:R-:W-:Y:S01]  /*5be0*/  FMUL.FTZ R191, R191, R196.reuse ;  /* 0x000000c4bfbf7220 */ /* 0x080fe20000410000 */
[----:B------:R-:W-:Y:S01]  /*5bf0*/  FFMA.FTZ R6, R80, R167, R181 ;  /* 0x000000a750067223 */ /* 0x000fe200000100b5 */
[----:B------:R-:W-:Y:S01]  /*5c00*/  FMUL.FTZ R196, R159, R196 ;  /* 0x000000c49fc47220 */ /* 0x000fe20000410000 */
[----:B------:R-:W-:Y:S01]  /*5c10*/  FMUL.FTZ R17, R17, R164 ;  /* 0x000000a411117220 */ /* 0x000fe20000410000 */
[----:B------:R-:W-:Y:S01]  /*5c20*/  BSSY.RECONVERGENT B0, `(.L_x_6305) ;  /* 0x0000050000007945 */ /* 0x000fe20003800200 */
[----:B------:R-:W-:Y:S01]  /*5c30*/  FADD.FTZ R111, R6, R111 ;  /* 0x0000006f066f7221 */ /* 0x000fe20000010000 */
[----:B------:R-:W-:Y:S01]  /*5c40*/  FMUL.FTZ R21, R21, R196 ;  /* 0x000000c415157220 */ /* 0x000fe20000410000 */
[----:B------:R-:W-:Y:S01]  /*5c50*/  @!P1 SHF.R.U32.HI R6, RZ, 0x3, R26 ;  /* 0x00000003ff069819 */ /* 0x000fe2000001161a */
[----:B------:R-:W-:Y:S01]  /*5c60*/  FFMA.FTZ R133, R130, R169, R133 ;  /* 0x000000a982857223 */ /* 0x000fe20000010085 */
[----:B------:R-:W-:Y:S01]  /*5c70*/  FADD.FTZ R96, R15, R96 ;  /* 0x000000600f607221 */ /* 0x000fe20000010000 */
[----:B------:R-:W-:Y:S01]  /*5c80*/  FFMA.FTZ R21, R160, R191, R21 ;  /* 0x000000bfa0157223 */ /* 0x000fe20000010015 */
[----:B------:R-:W-:Y:S01]  /*5c90*/  @!P1 LOP3.LUT R6, R6, 0x7c, RZ, 0xc0, !PT ;  /* 0x0000007c06069812 */ /* 0x000fe200078ec0ff */
[----:B------:R-:W-:Y:S01]  /*5ca0*/  FFMA.FTZ R129, R134, R167, R129 ;  /* 0x000000a786817223 */ /* 0x000fe20000010081 */
[----:B------:R-:W-:Y:S01]  /*5cb0*/  FFMA.FTZ R141, R138, R19, R141 ;  /* 0x000000138a8d7223 */ /* 0x000fe2000001008d */
[----:B------:R-:W-:Y:S01]  /*5cc0*/  FFMA.FTZ R124, R155, R191, R124 ;  /* 0x000000bf9b7c7223 */ /* 0x000fe2000001007c */
[----:B0-----:R-:W-:Y:S01]  /*5cd0*/  @P0 FADD R10, R11, R10 ;  /* 0x0000000a0b0a0221 */ /* 0x001fe20000000000 */
[----:B------:R-:W-:Y:S01]  /*5ce0*/  FMUL.FTZ R11, R168, R205 ;  /* 0x000000cda80b7220 */ /* 0x000fe20000410000 */
[----:B------:R-:W-:Y:S01]  /*5cf0*/  FFMA.FTZ R137, R142, R17, R137 ;  /* 0x000000118e897223 */ /* 0x000fe20000010089 */
[----:B------:R-:W-:-:S02]  /*5d00*/  FADD.FTZ R106, R21, R106 ;  /* 0x0000006a156a7221 */ /* 0x000fc40000010000 */
[----:B------:R-:W0:Y:S01]  /*5d10*/  SHFL.DOWN P0, R13, R10, 0x4, 0x1f ;  /* 0x08801f000a0d7f89 */ /* 0x000e220000000000 */
[-C--:B------:R-:W-:Y:S01]  /*5d20*/  FFMA.FTZ R131, R132, R11.reuse, R131 ;  /* 0x0000000b84837223 */ /* 0x080fe20000010083 */
[----:B------:R-:W-:Y:S01]  /*5d30*/  FFMA.FTZ R4, R78, R11, R179 ;  /* 0x0000000b4e047223 */ /* 0x000fe200000100b3 */
[----:B------:R-:W-:Y:S01]  /*5d40*/  FFMA.FTZ R11, R152, R7, R9 ;  /* 0x00000007980b7223 */ /* 0x000fe20000010009 */
[----:B------:R-:W-:Y:S01]  /*5d50*/  FMUL.FTZ R9, R22, R5 ;  /* 0x0000000516097220 */ /* 0x000fe20000410000 */
[----:B------:R-:W-:Y:S01]  /*5d60*/  FMUL.FTZ R5, R159, R170 ;  /* 0x000000aa9f057220 */ /* 0x000fe20000410000 */
[----:B------:R-:W-:Y:S01]  /*5d70*/  FADD.FTZ R109, R4, R109 ;  /* 0x0000006d046d7221 */ /* 0x000fe20000010000 */
[----:B------:R-:W-:Y:S01]  /*5d80*/  FADD.FTZ R98, R11, R98 ;  /* 0x000000620b627221 */ /* 0x000fe20000010000 */
[----:B------:R-:W-:Y:S01]  /*5d90*/  FMUL.FTZ R4, R159, R173 ;  /* 0x000000ad9f047220 */ /* 0x000fe20000410000 */
[----:B------:R-:W-:Y:S01]  /*5da0*/  FFMA.FTZ R185, R154, R185, R9 ;  /* 0x000000b99ab97223 */ /* 0x000fe20000010009 */
[----:B------:R-:W-:Y:S01]  /*5db0*/  FMUL.FTZ R9, R176, R5 ;  /* 0x00000005b0097220 */ /* 0x000fe20000410000 */
[----:B------:R-:W-:Y:S01]  /*5dc0*/  FMUL.FTZ R7, R166, R173 ;  /* 0x000000ada6077220 */ /* 0x000fe20000410000 */
[----:B------:R-:W-:Y:S01]  /*5dd0*/  FMUL.FTZ R183, R183, R4 ;  /* 0x00000004b7b77220 */ /* 0x000fe20000410000 */
[CC--:B------:R-:W-:Y:S01]  /*5de0*/  FMUL.FTZ R5, R159.reuse, R172.reuse ;  /* 0x000000ac9f057220 */ /* 0x0c0fe20000410000 */
[----:B------:R-:W-:Y:S01]  /*5df0*/  FFMA.FTZ R189, R156, R189, R9 ;  /* 0x000000bd9cbd7223 */ /* 0x000fe20000010009 */
[-C--:B------:R-:W-:Y:S01]  /*5e00*/  FFMA.FTZ R127, R136, R7.reuse, R127 ;  /* 0x00000007887f7223 */ /* 0x080fe2000001007f */
[----:B------:R-:W-:Y:S01]  /*5e10*/  FFMA.FTZ R4, R82, R7, R183 ;  /* 0x0000000752047223 */ /* 0x000fe200000100b7 */
[----:B------:R-:W-:Y:S01]  /*5e20*/  FMUL.FTZ R9, R178, R5 ;  /* 0x00000005b2097220 */ /* 0x000fe20000410000 */
[-C--:B------:R-:W-:Y:S01]  /*5e30*/  FMUL.FTZ R5, R18, R161.reuse ;  /* 0x000000a112057220 */ /* 0x080fe20000410000 */
[----:B------:R-:W-:Y:S01]  /*5e40*/  FMUL.FTZ R161, R159, R161 ;  /* 0x000000a19fa17220 */ /* 0x000fe20000410000 */
[----:B------:R-:W-:Y:S01]  /*5e50*/  FADD.FTZ R113, R4, R113 ;  /* 0x0000007104717221 */ /* 0x000fe20000010000 */
[----:B------:R-:W-:Y:S01]  /*5e60*/  FMUL.FTZ R7, R190, R172 ;  /* 0x000000acbe077220 */ /* 0x000fe20000410000 */
[----:B------:R-:W-:Y:S01]  /*5e70*/  FFMA.FTZ R4, R84, R19, R187 ;  /* 0x0000001354047223 */ /* 0x000fe200000100bb */
[----:B------:R-:W-:Y:S01]  /*5e80*/  FMUL.FTZ R161, R186, R161 ;  /* 0x000000a1baa17220 */ /* 0x000fe20000410000 */
[----:B0-----:R-:W-:Y:S01]  /*5e90*/  @P0 FADD R13, R10, R13 ;  /* 0x0000000d0a0d0221 */ /* 0x001fe20000000000 */
[-C--:B------:R-:W-:Y:S01]  /*5ea0*/  FFMA.FTZ R126, R153, R7.reuse, R126 ;  /* 0x00000007997e7223 */ /* 0x080fe2000001007e */
[----:B------:R-:W-:Y:S01]  /*5eb0*/  FFMA.FTZ R9, R158, R7, R9 ;  /* 0x000000079e097223 */ /* 0x000fe20000010009 */
[----:B------:R-:W-:Y:S01]  /*5ec0*/  FADD.FTZ R119, R4, R119 ;  /* 0x0000007704777221 */ /* 0x000fe20000010000 */
[-C--:B------:R-:W-:Y:S01]  /*5ed0*/  FFMA.FTZ R139, R140, R5.reuse, R139 ;  /* 0x000000058c8b7223 */ /* 0x080fe2000001008b */
[----:B------:R-:W0:Y:S01]  /*5ee0*/  SHFL.DOWN P0, R8, R13, 0x8, 0x1f ;  /* 0x09001f000d087f89 */ /* 0x000e220000000000 */
[----:B------:R-:W-:Y:S01]  /*5ef0*/  FFMA.FTZ R4, R86, R5, R161 ;  /* 0x0000000556047223 */ /* 0x000fe200000100a1 */
[----:B------:R-:W-:Y:S01]  /*5f00*/  FMUL.FTZ R7, R192, R198 ;  /* 0x000000c6c0077220 */ /* 0x000fe20000410000 */
[C---:B------:R-:W-:Y:S01]  /*5f10*/  FMUL.FTZ R5, R159.reuse, R164 ;  /* 0x000000a49f057220 */ /* 0x040fe20000410000 */
[C---:B------:R-:W-:Y:S01]  /*5f20*/  FMUL.FTZ R198, R159.reuse, R198 ;  /* 0x000000c69fc67220 */ /* 0x040fe20000410000 */
[----:B------:R-:W-:Y:S01]  /*5f30*/  FMUL.FTZ R159, R159, R163 ;  /* 0x000000a39f9f7220 */ /* 0x000fe20000410000 */
[----:B------:R-:W-:Y:S01]  /*5f40*/  FADD.FTZ R104, R9, R104 ;  /* 0x0000006809687221 */ /* 0x000fe20000010000 */
        /* <DEDUP_REMOVED lines=29> */
.L_x_6306:
[----:B------:R-:W-:Y:S05]  /*6120*/  BSYNC.RECONVERGENT B0 ;  /* 0x0000000000007941 */ /* 0x000fea0003800200 */
.L_x_6305:
[----:B------:R-:W-:-:S04]  /*6130*/  UIADD3 UR8, UPT, UPT, UR8, 0x1, URZ ;  /* 0x0000000108087890 */ /* 0x000fc8000fffe0ff */
[----:B------:R-:W-:-:S09]  /*6140*/  UISETP.GE.AND UP0, UPT, UR8, UR36, UPT ;  /* 0x000000240800728c */ /* 0x000fd2000bf06270 */
[----:B------:R-:W-:Y:S05]  /*6150*/  BRA.U !UP0, `(.L_x_6307) ;  /* 0xffffffcd08707547 */ /* 0x000fea000b83ffff */
.L_x_6262:
[----:B------:R-:W-:Y:S01]  /*6160*/  BAR.SYNC.DEFER_BLOCKING 0x0 ;  /* 0x0000000000007b1d */ /* 0x000fe20000010000 */
[----:B0-----:R-:W-:Y:S01]  /*6170*/  F2FP.BF16.F32.PACK_AB R7, R128, R141 ;  /* 0x0000008d8007723e */ /* 0x001fe200000010ff */
[----:B------:R-:W-:Y:S01]  /*6180*/  UIADD3 UR22, UP1, UPT, UR22, -0x800, URZ ;  /* 0xfffff80016167890 */ /* 0x000fe2000ff3e0ff */
[----:B------:R-:W-:Y:S01]  /*6190*/  F2FP.BF16.F32.PACK_AB R6, R126, R139 ;  /* 0x0000008b7e06723e */ /* 0x000fe200000010ff */
[----:B------:R-:W-:Y:S01]  /*61a0*/  UIADD3 UR20, UP2, UPT, UR20, -0x800, URZ ;  /* 0xfffff80014147890 */ /* 0x000fe2000ff5e0ff */
[----:B-1----:R-:W-:Y:S01]  /*61b0*/  F2FP.BF16.F32.PACK_AB R5, R124, R137 ;  /* 0x000000897c05723e */ /* 0x002fe200000010ff */
        /* <DEDUP_REMOVED lines=11> */
[----:B------:R-:W-:Y:S01]  /*6270*/  UIADD3.X UR23, UPT, UPT, UR23, -0x1, URZ, UP1, !UPT ;  /* 0xffffffff17177890 */ /* 0x000fe20008ffe4ff */
[----:B------:R-:W-:Y:S01]  /*6280*/  F2FP.BF16.F32.PACK_AB R21, R98, R111 ;  /* 0x0000006f6215723e */ /* 0x000fe200000010ff */
[----:B------:R-:W-:Y:S01]  /*6290*/  UIADD3.X UR21, UPT, UPT, UR21, -0x1, URZ, UP2, !UPT ;  /* 0xffffffff15157890 */ /* 0x000fe200097fe4ff */
[----:B------:R-:W-:Y:S01]  /*62a0*/  F2FP.BF16.F32.PACK_AB R20, R100, R113 ;  /* 0x000000716414723e */ /* 0x000fe200000010ff */
[----:B------:R2:W-:Y:S01]  /*62b0*/  STS.128 [R40], R4 ;  /* 0x0000000428007388 */ /* 0x0005e20000000c00 */
[----:B0-----:R-:W-:Y:S01]  /*62c0*/  UIMAD.WIDE.U32 UR12, UR32, UR14, UR6 ;  /* 0x0000000e200c72a5 */ /* 0x001fe2000f8e0006 */
[----:B------:R-:W-:-:S02]  /*62d0*/  IADD3 R66, P0, PT, R66, -0x800, RZ ;  /* 0xfffff80042427810 */ /* 0x000fc40007f1e0ff */
        /* <DEDUP_REMOVED lines=9> */
[----:B-1----:R-:W-:Y:S01]  /*6370*/  UIMAD.WIDE.U32 UR12, UR27, UR30, UR12 ;  /* 0x0000001e1b0c72a5 */ /* 0x002fe2000f8e000c */
[----:B------:R-:W-:Y:S01]  /*6380*/  IADD3.X R71, PT, PT, R71, -0x1, RZ, P1, !PT ;  /* 0xffffffff47477810 */ /* 0x000fe20000ffe4ff */
[----:B------:R-:W-:Y:S01]  /*6390*/  FADD.FTZ R0, R5, R108 ;  /* 0x0000006c05007221 */ /* 0x000fe20000010000 */
[----:B0-----:R-:W-:Y:S01]  /*63a0*/  F2FP.BF16.F32.PACK_AB R9, R106, R123 ;  /* 0x0000007b6a09723e */ /* 0x001fe200000010ff */
        /* <DEDUP_REMOVED lines=9> */
[----:B------:R-:W-:-:S03]  /*6440*/  FADD.FTZ R0, R7, R106 ;  /* 0x0000006a07007221 */ /* 0x000fc60000010000 */
[----:B------:R-:W-:Y:S01]  /*6450*/  MOV R5, UR12 ;  /* 0x0000000c00057c02 */ /* 0x000fe20008000f00 */
[----:B------:R-:W-:Y:S02]  /*6460*/  FADD.FTZ R7, R0, R121 ;  /* 0x0000007900077221 */ /* 0x000fe40000010000 */
[----:B------:R-:W-:Y:S02]  /*6470*/  IMAD.WIDE.U32 R4, R45, 0x10, R4 ;  /* 0x000000102d047825 */ /* 0x000fe400078e0004 */
[----:B------:R-:W1:Y:S02]  /*6480*/  LDCU.64 UR12, c[0x0][0x518] ;  /* 0x0000a300ff0c77ac */ /* 0x000e640008000a00 */
        /* <DEDUP_REMOVED lines=10> */
[----:B------:R-:W-:Y:S02]  /*6530*/  FADD.FTZ R111, R100, R111 ;  /* 0x0000006f646f7221 */ /* 0x000fe40000010000 */
[----:B------:R-:W-:Y:S02]  /*6540*/  UIMAD.WIDE.U32 UR6, UR27, UR14, UR6 ;  /* 0x0000000e1b0672a5 */ /* 0x000fe4000f8e0006 */
[----:B------:R-:W-:Y:S02]  /*6550*/  FADD.FTZ R98, R111, R98 ;  /* 0x000000626f627221 */ /* 0x000fe40000010000 */
[----:B------:R-:W-:-:S02]  /*6560*/  UIMAD UR8, UR27, UR15, UR7 ;  /* 0x0000000f1b0872a4 */ /* 0x000fc4000f8e0207 */
[----:B------:R-:W-:Y:S01]  /*6570*/  FADD.FTZ R109, R98, R109 ;  /* 0x0000006d626d7221 */ /* 0x000fe20000010000 */
[----:B0-----:R-:W-:-:S03]  /*6580*/  ULEA UR7, UP0, UR6, UR30, 0x1 ;  /* 0x0000001e06077291 */ /* 0x001fc6000f8008ff */
[----:B------:R-:W-:Y:S01]  /*6590*/  FADD.FTZ R96, R109, R96 ;  /* 0x000000606d607221 */ /* 0x000fe20000010000 */
[----:B------:R-:W-:Y:S02]  /*65a0*/  ULEA.HI.X UR6, UR6, UR31, UR8, 0x1, UP0 ;  /* 0x0000001f06067291 */ /* 0x000fe400080f0c08 */
[----:B--2---:R-:W-:Y:S01]  /*65b0*/  MOV R4, UR7 ;  /* 0x0000000700047c02 */ /* 0x004fe20008000f00 */
[----:B------:R-:W-:Y:S01]  /*65c0*/  UIADD3 UR24, UP0, UPT, UR24, -0x800, URZ ;  /* 0xfffff80018187890 */ /* 0x000fe2000ff1e0ff */
[----:B------:R-:W-:Y:S01]  /*65d0*/  FADD.FTZ R107, R96, R107 ;  /* 0x0000006b606b7221 */ /* 0x000fe20000010000 */
[----:B------:R-:W-:Y:S01]  /*65e0*/  STS.128 [R40], R8 ;  /* 0x0000000828007388 */ /* 0x000fe20000000c00 */
[----:B------:R-:W-:Y:S01]  /*65f0*/  MOV R5, UR6 ;  /* 0x0000000600057c02 */ /* 0x000fe20008000f00 */
[----:B------:R-:W-:Y:S01]  /*6600*/  UIADD3.X UR25, UPT, UPT, UR25, -0x1, URZ, UP0, !UPT ;  /* 0xffffffff19197890 */ /* 0x000fe200087fe4ff */
[----:B------:R-:W-:Y:S01]  /*6610*/  FADD.FTZ R68, R107, R94 ;  /* 0x0000005e6b447221 */ /* 0x000fe20000010000 */
        /* <DEDUP_REMOVED lines=10> */
.L_x_6260:
        /* <DEDUP_REMOVED lines=41> */
.L_x_6310:
[----:B------:R-:W-:Y:S05]  /*6950*/  BSYNC.RECONVERGENT B0 ;  /* 0x0000000000007941 */ /* 0x000fea0003800200 */
.L_x_6309:
[----:B------:R-:W-:Y:S01]  /*6960*/  UISETP.NE.U32.AND UP0, UPT, UR12, URZ, UPT ;  /* 0x000000ff0c00728c */ /* 0x000fe2000bf05070 */
[----:B--2---:R-:W-:-:S03]  /*6970*/  ISETP.GE.AND P0, PT, R8, UR8, PT ;  /* 0x0000000808007c0c */ /* 0x004fc6000bf06270 */
[----:B------:R-:W-:-:S09]  /*6980*/  UISETP.NE.AND.EX UP0, UPT, UR13, URZ, UPT, UP0 ;  /* 0x000000ff0d00728c */ /* 0x000fd2000bf05300 */
[----:B------:R-:W-:Y:S05]  /*6990*/  BRA.U !UP0, `(.L_x_6311) ;  /* 0x0000000108907547 */ /* 0x000fea000b800000 */
[----:B------:R-:W-:Y:S06]  /*69a0*/  BAR.SYNC.DEFER_BLOCKING 0x0 ;  /* 0x0000000000007b1d */ /* 0x000fec0000010000 */
[----:B------:R-:W-:Y:S01]  /*69b0*/  BSSY.RECONVERGENT B0, `(.L_x_6311) ;  /* 0x0000022000007945 */ /* 0x000fe20003800200 */
[----:B-1----:R-:W1:Y:S01]  /*69c0*/  SHFL.DOWN P1, R3, R68, 0x1, 0x1f ;  /* 0x08201f0044037f89 */ /* 0x002e620000020000 */
        /* <DEDUP_REMOVED lines=32> */
.L_x_6312:
[----:B------:R-:W-:Y:S05]  /*6bd0*/  BSYNC.RECONVERGENT B0 ;  /* 0x0000000000007941 */ /* 0x000fea0003800200 */
.L_x_6311:
        /* <DEDUP_REMOVED lines=8> */
.L_x_6313:
        /* <DEDUP_REMOVED lines=18> */
.L_x_6267:
[----:B------:R-:W-:Y:S01]  /*6d80*/  HFMA2 R217, -RZ, RZ, 0, 5.9604644775390625e-08 ;  /* 0x00000001ffd97431 */ /* 0x000fe200000001ff */
[----:B------:R-:W-:Y:S02]  /*6d90*/  MOV R215, R7 ;  /* 0x0000000700d77202 */ /* 0x000fe40000000f00 */
[----:B------:R-:W-:Y:S02]  /*6da0*/  MOV R220, RZ ;  /* 0x000000ff00dc7202 */ /* 0x000fe40000000f00 */
[----:B------:R-:W-:-:S07]  /*6db0*/  MOV R6, 0xffffffff ;  /* 0xffffffff00067802 */ /* 0x000fce0000000f00 */
[----:B01---5:R-:W-:Y:S05]  /*6dc0*/  WARPSYNC.COLLECTIVE R6, `(.L_x_6314) ;  /* 0x0000000006087348 */ /* 0x023fea0003c00000 */
[----:B------:R2:W3:Y:S02]  /*6dd0*/  SHFL.UP P6, R5, R215, R217, R220 ;  /* 0x040000d9d7057389 */ /* 0x0004e400000c00dc */
[----:B0123-5:R-:W-:Y:S05]  /*6de0*/  ENDCOLLECTIVE ;  /* 0x000000000000791b */ /* 0x02ffea0003800000 */
.L_x_6314:
[----:B------:R-:W-:Y:S02]  /*6df0*/  MOV R215, R214 ;  /* 0x000000d600d77202 */ /* 0x000fe40000000f00 */
[----:B------:R-:W-:-:S07]  /*6e00*/  MOV R4, R5 ;  /* 0x0000000500047202 */ /* 0x000fce0000000f00 */
[----:B------:R-:W-:Y:S05]  /*6e10*/  WARPSYNC.COLLECTIVE R6, `(.L_x_6315) ;  /* 0x0000000006087348 */ /* 0x000fea0003c00000 */
[----:B------:R0:W1:Y:S02]  /*6e20*/  SHFL.UP P6, R5, R215, R217, R220 ;  /* 0x040000d9d7057389 */ /* 0x00006400000c00dc */
[----:B01----:R-:W-:Y:S05]  /*6e30*/  ENDCOLLECTIVE ;  /* 0x000000000000791b */ /* 0x003fea0003800000 */
.L_x_6315:
        /* <DEDUP_REMOVED lines=9> */
.L_x_6316:
[----:B------:R-:W-:Y:S02]  /*6ed0*/  MOV R215, R216 ;  /* 0x000000d800d77202 */ /* 0x000fe40000000f00 */
[----:B------:R-:W-:-:S07]  /*6ee0*/  MOV R4, R5 ;  /* 0x0000000500047202 */ /* 0x000fce0000000f00 */
[----:B------:R-:W-:Y:S05]  /*6ef0*/  WARPSYNC.COLLECTIVE R6, `(.L_x_6317) ;  /* 0x0000000006087348 */ /* 0x000fea0003c00000 */
[----:B------:R0:W1:Y:S02]  /*6f00*/  SHFL.UP P6, R5, R215, R217, R220 ;  /* 0x040000d9d7057389 */ /* 0x00006400000c00dc */
[----:B01----:R-:W-:Y:S05]  /*6f10*/  ENDCOLLECTIVE ;  /* 0x000000000000791b */ /* 0x003fea0003800000 */
.L_x_6317:
        /* <DEDUP_REMOVED lines=8> */
.L_x_6318:
[----:B------:R-:W-:Y:S02]  /*6fa0*/  MOV R215, R218 ;  /* 0x000000da00d77202 */ /* 0x000fe40000000f00 */
[----:B------:R-:W-:-:S07]  /*6fb0*/  MOV R4, R5 ;  /* 0x0000000500047202 */ /* 0x000fce0000000f00 */
[----:B------:R-:W-:Y:S05]  /*6fc0*/  WARPSYNC.COLLECTIVE R6, `(.L_x_6319) ;  /* 0x0000000006087348 */ /* 0x000fea0003c00000 */
[----:B------:R0:W1:Y:S02]  /*6fd0*/  SHFL.UP P6, R5, R215, R217, R220 ;  /* 0x040000d9d7057389 */ /* 0x00006400000c00dc */
[----:B01----:R-:W-:Y:S05]  /*6fe0*/  ENDCOLLECTIVE ;  /* 0x000000000000791b */ /* 0x003fea0003800000 */
.L_x_6319:
        /* <DEDUP_REMOVED lines=8> */
.L_x_6320:
[----:B------:R-:W-:Y:S02]  /*7070*/  MOV R215, R214 ;  /* 0x000000d600d77202 */ /* 0x000fe40000000f00 */
[----:B------:R-:W-:-:S07]  /*7080*/  MOV R4, R5 ;  /* 0x0000000500047202 */ /* 0x000fce0000000f00 */
[----:B------:R-:W-:Y:S05]  /*7090*/  WARPSYNC.COLLECTIVE R6, `(.L_x_6321) ;  /* 0x0000000006087348 */ /* 0x000fea0003c00000 */
[----:B------:R0:W1:Y:S02]  /*70a0*/  SHFL.UP P6, R5, R215, R217, R220 ;  /* 0x040000d9d7057389 */ /* 0x00006400000c00dc */
[----:B01----:R-:W-:Y:S05]  /*70b0*/  ENDCOLLECTIVE ;  /* 0x000000000000791b */ /* 0x003fea0003800000 */
.L_x_6321:
        /* <DEDUP_REMOVED lines=8> */
.L_x_6322:
[----:B------:R-:W-:Y:S02]  /*7140*/  MOV R215, R4 ;  /* 0x0000000400d77202 */ /* 0x000fe40000000f00 */
[----:B------:R-:W-:-:S07]  /*7150*/  MOV R216, R5 ;  /* 0x0000000500d87202 */ /* 0x000fce0000000f00 */
[----:B------:R-:W-:Y:S05]  /*7160*/  WARPSYNC.COLLECTIVE R6, `(.L_x_6323) ;  /* 0x0000000006087348 */ /* 0x000fea0003c00000 */
[----:B------:R0:W1:Y:S02]  /*7170*/  SHFL.UP P6, R5, R215, R217, R220 ;  /* 0x040000d9d7057389 */ /* 0x00006400000c00dc */
[----:B01----:R-:W-:Y:S05]  /*7180*/  ENDCOLLECTIVE ;  /* 0x000000000000791b */ /* 0x003fea0003800000 */
.L_x_6323:
[----:B------:R-:W-:Y:S05]  /*7190*/  BRA `(.L_x_6324) ;  /* 0xffffffcc00887947 */ /* 0x000fea000383ffff */
.L_x_6268:
        /* <DEDUP_REMOVED lines=8> */
.L_x_6326:
[----:B------:R-:W-:Y:S05]  /*7220*/  BSYNC B0 ;  /* 0x0000000000007941 */ /* 0x000fea0003800000 */
.L_x_6325:
[----:B------:R-:W-:Y:S05]  /*7230*/  BRA `(.L_x_6327) ;  /* 0xffffffcc00787947 */ /* 0x000fea000383ffff */
.L_x_6269:
        /* <DEDUP_REMOVED lines=8> */
.L_x_6329:
[----:B------:R-:W-:Y:S05]  /*72c0*/  BSYNC B0 ;  /* 0x0000000000007941 */ /* 0x000fea0003800000 */
.L_x_6328:
[----:B------:R-:W-:Y:S05]  /*72d0*/  BRA `(.L_x_6330) ;  /* 0xffffffcc00587947 */ /* 0x000fea000383ffff */
.L_x_6270:
        /* <DEDUP_REMOVED lines=8> */
.L_x_6332:
[----:B------:R-:W-:Y:S05]  /*7360*/  BSYNC B0 ;  /* 0x0000000000007941 */ /* 0x000fea0003800000 */
.L_x_6331:
        /* <DEDUP_REMOVED lines=11> */
.L_x_6333:
[----:B------:R-:W-:Y:S05]  /*7420*/  WARPSYNC.COLLECTIVE R6, `(.L_x_6334) ;  /* 0x0000000006087348 */ /* 0x000fea0003c00000 */
[----:B------:R0:W1:Y:S02]  /*7430*/  SHFL.IDX P3, R231, R235, R234, R237 ;  /* 0x000000eaebe77389 */ /* 0x00006400000600ed */
[----:B01----:R-:W-:Y:S05]  /*7440*/  ENDCOLLECTIVE ;  /* 0x000000000000791b */ /* 0x003fea0003800000 */
.L_x_6334:
[----:B------:R-:W-:Y:S02]  /*7450*/  MOV R235, R9 ;  /* 0x0000000900eb7202 */ /* 0x000fe40000000f00 */
[----:B------:R-:W-:Y:S02]  /*7460*/  MOV R213, R5 ;  /* 0x0000000500d57202 */ /* 0x000fe40000000f00 */
[----:B------:R-:W-:-:S07]  /*7470*/  MOV R4, R231 ;  /* 0x000000e700047202 */ /* 0x000fce0000000f00 */
[----:B------:R-:W-:Y:S05]  /*7480*/  WARPSYNC.COLLECTIVE R6, `(.L_x_6335) ;  /* 0x0000000006087348 */ /* 0x000fea0003c00000 */
[----:B------:R0:W1:Y:S02]  /*7490*/  SHFL.IDX P3, R231, R235, R234, R237 ;  /* 0x000000eaebe77389 */ /* 0x00006400000600ed */
[----:B01----:R-:W-:Y:S05]  /*74a0*/  ENDCOLLECTIVE ;  /* 0x000000000000791b */ /* 0x003fea0003800000 */
.L_x_6335:
[----:B------:R-:W-:Y:S01]  /*74b0*/  MOV R5, R231 ;  /* 0x000000e700057202 */ /* 0x000fe20000000f00 */
[----:B------:R-:W-:Y:S06]  /*74c0*/  BRA `(.L_x_6336) ;  /* 0xffffffc800f47947 */ /* 0x000fec000383ffff */
.L_x_6272:
        /* <DEDUP_REMOVED lines=10> */
.L_x_6337:
[----:B------:R-:W-:Y:S02]  /*7570*/  MOV R239, R7 ;  /* 0x0000000700ef7202 */ /* 0x000fe40000000f00 */
[----:B------:R-:W-:-:S07]  /*7580*/  MOV R230, R232 ;  /* 0x000000e800e67202 */ /* 0x000fce0000000f00 */
[----:B------:R-:W-:Y:S05]  /*7590*/  WARPSYNC.COLLECTIVE R6, `(.L_x_6338) ;  /* 0x0000000006087348 */ /* 0x000fea0003c00000 */
[----:B------:R0:W1:Y:S02]  /*75a0*/  SHFL.DOWN P1, R232, R239, R236, R241 ;  /* 0x080000ecefe87389 */ /* 0x00006400000200f1 */
[----:B01----:R-:W-:Y:S05]  /*75b0*/  ENDCOLLECTIVE ;  /* 0x000000000000791b */ /* 0x003fea0003800000 */
.L_x_6338:
        /* <DEDUP_REMOVED lines=11> */
.L_x_6339:
[----:B------:R-:W-:Y:S02]  /*7670*/  MOV R239, R4 ;  /* 0x0000000400ef7202 */ /* 0x000fe40000000f00 */
[----:B------:R-:W-:-:S07]  /*7680*/  MOV R230, R232 ;  /* 0x000000e800e67202 */ /* 0x000fce0000000f00 */
[----:B------:R-:W-:Y:S05]  /*7690*/  WARPSYNC.COLLECTIVE R6, `(.L_x_6340) ;  /* 0x0000000006087348 */ /* 0x000fea0003c00000 */
[----:B------:R0:W1:Y:S02]  /*76a0*/  SHFL.DOWN P1, R232, R239, R236, R241 ;  /* 0x080000ecefe87389 */ /* 0x00006400000200f1 */
[----:B01----:R-:W-:Y:S05]  /*76b0*/  ENDCOLLECTIVE ;  /* 0x000000000000791b */ /* 0x003fea0003800000 */
.L_x_6340:
        /* <DEDUP_REMOVED lines=11> */
.L_x_6341:
[----:B------:R-:W-:Y:S02]  /*7770*/  MOV R239, R4 ;  /* 0x0000000400ef7202 */ /* 0x000fe40000000f00 */
[----:B------:R-:W-:-:S07]  /*7780*/  MOV R230, R232 ;  /* 0x000000e800e67202 */ /* 0x000fce0000000f00 */
[----:B------:R-:W-:Y:S05]  /*7790*/  WARPSYNC.COLLECTIVE R6, `(.L_x_6342) ;  /* 0x0000000006087348 */ /* 0x000fea0003c00000 */
[----:B------:R0:W1:Y:S02]  /*77a0*/  SHFL.DOWN P1, R232, R239, R236, R241 ;  /* 0x080000ecefe87389 */ /* 0x00006400000200f1 */
[----:B01----:R-:W-:Y:S05]  /*77b0*/  ENDCOLLECTIVE ;  /* 0x000000000000791b */ /* 0x003fea0003800000 */
.L_x_6342:
        /* <DEDUP_REMOVED lines=11> */
.L_x_6343:
[----:B------:R-:W-:Y:S02]  /*7870*/  MOV R239, R4 ;  /* 0x0000000400ef7202 */ /* 0x000fe40000000f00 */
[----:B------:R-:W-:-:S07]  /*7880*/  MOV R230, R232 ;  /* 0x000000e800e67202 */ /* 0x000fce0000000f00 */
[----:B------:R-:W-:Y:S05]  /*7890*/  WARPSYNC.COLLECTIVE R6, `(.L_x_6344) ;  /* 0x0000000006087348 */ /* 0x000fea0003c00000 */
[----:B------:R0:W1:Y:S02]  /*78a0*/  SHFL.DOWN P1, R232, R239, R236, R241 ;  /* 0x080000ecefe87389 */ /* 0x00006400000200f1 */
[----:B01----:R-:W-:Y:S05]  /*78b0*/  ENDCOLLECTIVE ;  /* 0x000000000000791b */ /* 0x003fea0003800000 */
.L_x_6344:
        /* <DEDUP_REMOVED lines=11> */
.L_x_6345:
[----:B------:R-:W-:Y:S02]  /*7970*/  MOV R239, R4 ;  /* 0x0000000400ef7202 */ /* 0x000fe40000000f00 */
[----:B------:R-:W-:-:S07]  /*7980*/  MOV R230, R232 ;  /* 0x000000e800e67202 */ /* 0x000fce0000000f00 */
[----:B------:R-:W-:Y:S05]  /*7990*/  WARPSYNC.COLLECTIVE R6, `(.L_x_6346) ;  /* 0x0000000006087348 */ /* 0x000fea0003c00000 */
[----:B------:R0:W1:Y:S02]  /*79a0*/  SHFL.DOWN P1, R232, R239, R236, R241 ;  /* 0x080000ecefe87389 */ /* 0x00006400000200f1 */
[----:B01----:R-:W-:Y:S05]  /*79b0*/  ENDCOLLECTIVE ;  /* 0x000000000000791b */ /* 0x003fea0003800000 */
.L_x_6346:
        /* <DEDUP_REMOVED lines=11> */
.L_x_6347:
[----:B------:R-:W-:Y:S02]  /*7a70*/  ISETP.NE.AND P0, PT, R26, 0x1f, PT ;  /* 0x0000001f1a00780c */ /* 0x000fe40003f05270 */
[----:B------:R-:W-:Y:S02]  /*7a80*/  MOV R235, R4 ;  /* 0x0000000400eb7202 */ /* 0x000fe40000000f00 */
[----:B------:R-:W-:-:S09]  /*7a90*/  MOV R7, R231 ;  /* 0x000000e700077202 */ /* 0x000fd20000000f00 */
[----:B------:R-:W-:Y:S05]  /*7aa0*/  WARPSYNC.COLLECTIVE R6, `(.L_x_6348) ;  /* 0x0000000006087348 */ /* 0x000fea0003c00000 */
[----:B------:R0:W1:Y:S02]  /*7ab0*/  SHFL.IDX P3, R231, R235, R234, R237 ;  /* 0x000000eaebe77389 */ /* 0x00006400000600ed */
[----:B01----:R-:W-:Y:S05]  /*7ac0*/  ENDCOLLECTIVE ;  /* 0x000000000000791b */ /* 0x003fea0003800000 */
.L_x_6348:
[----:B------:R-:W-:Y:S05]  /*7ad0*/  WARPSYNC.COLLECTIVE R6, `(.L_x_6349) ;  /* 0x0000000006087348 */ /* 0x000fea0003c00000 */
[----:B------:R0:W1:Y:S02]  /*7ae0*/  SHFL.DOWN P1, R232, R239, R236, R241 ;  /* 0x080000ecefe87389 */ /* 0x00006400000200f1 */
[----:B01----:R-:W-:Y:S05]  /*7af0*/  ENDCOLLECTIVE ;  /* 0x000000000000791b */ /* 0x003fea0003800000 */
.L_x_6349:
        /* <DEDUP_REMOVED lines=8> */
.L_x_6350:
[----:B------:R-:W-:-:S07]  /*7b80*/  FMUL.FTZ R230, R8, R7 ;  /* 0x0000000708e67220 */ /* 0x000fce0000410000 */
[----:B------:R-:W-:Y:S05]  /*7b90*/  WARPSYNC.COLLECTIVE R6, `(.L_x_6351) ;  /* 0x0000000006087348 */ /* 0x000fea0003c00000 */
[----:B------:R0:W1:Y:S02]  /*7ba0*/  SHFL.IDX P3, R231, R235, R234, R237 ;  /* 0x000000eaebe77389 */ /* 0x00006400000600ed */
[----:B01----:R-:W-:Y:S05]  /*7bb0*/  ENDCOLLECTIVE ;  /* 0x000000000000791b */ /* 0x003fea0003800000 */
.L_x_6351:
[----:B------:R-:W-:Y:S02]  /*7bc0*/  MOV R235, R9 ;  /* 0x0000000900eb7202 */ /* 0x000fe40000000f00 */
[----:B------:R-:W-:-:S07]  /*7bd0*/  MOV R229, R231 ;  /* 0x000000e700e57202 */ /* 0x000fce0000000f00 */
[----:B------:R-:W-:Y:S05]  /*7be0*/  WARPSYNC.COLLECTIVE R6, `(.L_x_6352) ;  /* 0x0000000006087348 */ /* 0x000fea0003c00000 */
[----:B------:R0:W1:Y:S02]  /*7bf0*/  SHFL.IDX P3, R231, R235, R234, R237 ;  /* 0x000000eaebe77389 */ /* 0x00006400000600ed */
[----:B01----:R-:W-:Y:S05]  /*7c00*/  ENDCOLLECTIVE ;  /* 0x000000000000791b */ /* 0x003fea0003800000 */
.L_x_6352:
[----:B------:R-:W-:Y:S05]  /*7c10*/  BRA `(.L_x_6353) ;  /* 0xffffffc800ec7947 */ /* 0x000fea000383ffff */
.L_x_6354:
        /* <DEDUP_REMOVED lines=14> */
.L_x_10469:


//--------------------- .text._Z25selective_scan_bwd_kernelI32Selective_Scan_bwd_kernel_traitsILi64ELi16ELb1ELb1ELb1ELb1ELb0EN3c108BFloat16EfEEv12SSMParamsBwd --------------------------
	.section	.text._Z25selective_scan_bwd_kernelI32Selective_Scan_bwd_kernel_traitsILi64ELi16ELb1ELb1ELb1ELb1ELb0EN3c108BFloat16EfEEv12SSMParamsBwd,"ax",@progbits
	.align	128
        .global         _Z25selective_scan_bwd_kernelI32Selective_Scan_bwd_kernel_traitsILi64ELi16ELb1ELb1ELb1ELb1ELb0EN3c108BFloat16EfEEv12SSMParamsBwd
        .type           _Z25selective_scan_bwd_kernelI32Selective_Scan_bwd_kernel_traitsILi64ELi16ELb1ELb1ELb1ELb1ELb0EN3c108BFloat16EfEEv12SSMParamsBwd,@function
        .size           _Z25selective_scan_bwd_kernelI32Selective_Scan_bwd_kernel_traitsILi64ELi16ELb1ELb1ELb1ELb1ELb0EN3c108BFloat16EfEEv12SSMParamsBwd,(.L_x_10470 - _Z25selective_scan_bwd_kernelI32Selective_Scan_bwd_kernel_traitsILi64ELi16ELb1ELb1ELb1ELb1ELb0EN3c108BFloat16EfEEv12SSMParamsBwd)
        .other          _Z25selective_scan_bwd_kernelI32Selective_Scan_bwd_kernel_traitsILi64ELi16ELb1ELb1ELb1ELb1ELb0EN3c108BFloat16EfEEv12SSMParamsBwd,@"STO_CUDA_ENTRY STV_DEFAULT"
_Z25selective_scan_bwd_kernelI32Selective_Scan_bwd_kernel_traitsILi64ELi16ELb1ELb1ELb1ELb1ELb0EN3c108BFloat16EfEEv12SSMParamsBwd:
.text._Z25selective_scan_bwd_kernelI32Selective_Scan_bwd_kernel_traitsILi64ELi16ELb1ELb1ELb1ELb1ELb0EN3c108BFloat16EfEEv12SSMParamsBwd:
        /* <DEDUP_REMOVED lines=31> */
[----:B------:R-:W0:Y:S02]  /*01f0*/  LDC.64 R14, c[0x0][0x450] ;  /* 0x00011400ff0e7b82 */ /* 0x000e240000000a00 */
[----:B------:R-:W-:Y:S01]  /*0200*/  MOV R5, UR7 ;  /* 0x0000000700057c02 */ /* 0x000fe20008000f00 */
[----:B------:R-:W0:Y:S01]  /*0210*/  LDCU.64 UR30, c[0x0][0x528] ;  /* 0x0000a500ff1e77ac */ /* 0x000e220008000a00 */
[----:B----4-:R-:W5:Y:S01]  /*0220*/  @P0 LDG.E R69, desc[UR24][R2.64] ;  /* 0x0000001802450981 */ /* 0x010f62000c1e1900 */
[----:B-1----:R-:W-:Y:S01]  /*0230*/  IADD3 R6, PT, PT, R0, 0xffffffe, RZ ;  /* 0x0ffffffe00067810 */ /* 0x002fe20007ffe0ff */
[----:B------:R-:W-:-:S02]  /*0240*/  UIMAD.WIDE.U32 UR4, UR27, UR8, URZ ;  /* 0x000000081b0472a5 */ /* 0x000fc4000f8e00ff */
[----:B------:R1:W5:Y:S01]  /*0250*/  @P1 LDG.E R68, desc[UR24][R4.64] ;  /* 0x0000001804441981 */ /* 0x000362000c1e1900 */
[----:B------:R-:W-:Y:S01]  /*0260*/  UIMAD.WIDE.U32 UR6, UR27, UR12, URZ ;  /* 0x0000000c1b0672a5 */ /* 0x000fe2000f8e00ff */
[----:B------:R4:W2:Y:S01]  /*0270*/  F2I.FTZ.U32.TRUNC.NTZ R7, R6 ;  /* 0x0000000600077305 */ /* 0x0008a2000021f000 */
[----:B------:R-:W-:Y:S01]  /*0280*/  UIMAD UR5, UR27, UR9, UR5 ;  /* 0x000000091b0572a4 */ /* 0x000fe2000f8e0205 */
[----:B------:R-:W-:Y:S01]  /*0290*/  HFMA2 R66, -RZ, RZ, 0, 0 ;  /* 0x00000000ff427431 */ /* 0x000fe200000001ff */
[----:B------:R-:W-:Y:S01]  /*02a0*/  UIMAD UR7, UR27, UR13, UR7 ;  /* 0x0000000d1b0772a4 */ /* 0x000fe2000f8e0207 */
[----:B------:R-:W-:Y:S01]  /*02b0*/  MOV R64, RZ ;  /* 0x000000ff00407202 */ /* 0x000fe20000000f00 */
[----:B------:R-:W-:Y:S02]  /*02c0*/  UIMAD.WIDE.U32 UR4, UR26, UR10, UR4 ;  /* 0x0000000a1a0472a5 */ /* 0x000fe4000f8e0004 */
[----:B------:R-:W-:Y:S01]  /*02d0*/  UIMAD.WIDE.U32 UR16, UR26, UR14, UR6 ;  /* 0x0000000e1a1072a5 */ /* 0x000fe2000f8e0006 */
[----:B-1----:R-:W1:Y:S01]  /*02e0*/  LDC.64 R4, c[0x0][0x3c8] ;  /* 0x0000f200ff047b82 */ /* 0x002e620000000a00 */
[----:B----4-:R-:W-:Y:S01]  /*02f0*/  HFMA2 R6, -RZ, RZ, 0, 0 ;  /* 0x00000000ff067431 */ /* 0x010fe200000001ff */
[----:B------:R-:W-:-:S02]  /*0300*/  UIMAD UR21, UR26, UR11, UR5 ;  /* 0x0000000b1a1572a4 */ /* 0x000fc4000f8e0205 */
[----:B------:R-:W-:Y:S01]  /*0310*/  UIMAD UR5, UR26, UR15, UR17 ;  /* 0x0000000f1a0572a4 */ /* 0x000fe2000f8e0211 */
[----:B------:R-:W4:Y:S01]  /*0320*/  LDCU.128 UR12, c[0x0][0x460] ;  /* 0x00008c00ff0c77ac */ /* 0x000f220008000c00 */
[----:B--2---:R-:W-:Y:S01]  /*0330*/  IADD3 R0, PT, PT, RZ, -R7, RZ ;  /* 0x80000007ff007210 */ /* 0x004fe20007ffe0ff */
[----:B------:R-:W2:Y:S04]  /*0340*/  LDCU.128 UR8, c[0x0][0x4a0] ;  /* 0x00009400ff0877ac */ /* 0x000ea80008000c00 */
[----:B------:R-:W-:Y:S01]  /*0350*/  IMAD R3, R0, R9, RZ ;  /* 0x0000000900037224 */ /* 0x000fe200078e02ff */
[----:B------:R-:W-:Y:S01]  /*0360*/  IABS R0, UR26 ;  /* 0x0000001a00007c13 */ /* 0x000fe20008000000 */
[----:B------:R-:W-:Y:S02]  /*0370*/  UIMAD.WIDE.U32 UR18, UR27, UR22, URZ ;  /* 0x000000161b1272a5 */ /* 0x000fe4000f8e00ff */
[----:B------:R-:W-:Y:S01]  /*0380*/  IMAD.HI.U32 R6, R7, R3, R6 ;  /* 0x0000000307067227 */ /* 0x000fe200078e0006 */
[----:B------:R-:W-:-:S02]  /*0390*/  UISETP.NE.U32.AND UP0, UPT, UR28, URZ, UPT ;  /* 0x000000ff1c00728c */ /* 0x000fc4000bf05070 */
[----:B---3--:R-:W-:Y:S02]  /*03a0*/  ULEA UR33, UR32, 0xfffffc00, 0xa ;  /* 0xfffffc0020217891 */ /* 0x008fe4000f8e50ff */
[----:B------:R-:W-:Y:S01]  /*03b0*/  UIMAD UR19, UR27, UR23, UR19 ;  /* 0x000000171b1372a4 */ /* 0x000fe2000f8e0213 */
[----:B------:R-:W-:Y:S01]  /*03c0*/  IMAD.HI.U32 R6, R6, R0, RZ ;  /* 0x0000000006067227 */ /* 0x000fe200078e00ff */
[----:B------:R-:W-:Y:S01]  /*03d0*/  UISETP.NE.AND.EX UP0, UPT, UR29, URZ, UPT, UP0 ;  /* 0x000000ff1d00728c */ /* 0x000fe2000bf05300 */
[----:B------:R-:W3:Y:S03]  /*03e0*/  LDCU.64 UR22, c[0x0][0x3b0] ;  /* 0x00007600ff1677ac */ /* 0x000ee60008000a00 */
[----:B------:R-:W-:Y:S01]  /*03f0*/  IADD3 R2, PT, PT, -R6, RZ, RZ ;  /* 0x000000ff06027210 */ /* 0x000fe20007ffe1ff */
[----:B------:R-:W-:Y:S02]  /*0400*/  UIADD3 UR17, UP3, UPT, UR33, UR16, URZ ;  /* 0x0000001021117290 */ /* 0x000fe4000ff7e0ff */
[----:B------:R-:W-:-:S02]  /*0410*/  USHF.R.S32.HI UR34, URZ, 0x1f, UR33 ;  /* 0x0000001fff227899 */ /* 0x000fc40008011421 */
[C---:B------:R-:W-:Y:S01]  /*0420*/  IMAD R0, R9.reuse, R2, R0 ;  /* 0x0000000209007224 */ /* 0x040fe200078e0200 */
[----:B------:R-:W-:Y:S01]  /*0430*/  UIADD3 UR4, UP1, UPT, UR33, UR4, URZ ;  /* 0x0000000421047290 */ /* 0x000fe2000ff3e0ff */
[----:B------:R-:W-:Y:S01]  /*0440*/  LOP3.LUT R2, R8, UR26, RZ, 0x3c, !PT ;  /* 0x0000001a08027c12 */ /* 0x000fe2000f8e3cff */
[----:B----4-:R-:W-:Y:S02]  /*0450*/  ULEA UR16, UP4, UR17, UR14, 0x1 ;  /* 0x0000000e11107291 */ /* 0x010fe4000f8808ff */
[----:B------:R-:W-:Y:S01]  /*0460*/  ISETP.GT.U32.AND P1, PT, R9, R0, PT ;  /* 0x000000000900720c */ /* 0x000fe20003f24070 */
[----:B------:R-:W-:Y:S01]  /*0470*/  ULEA UR20, UP2, UR4, UR12, 0x1 ;  /* 0x0000000c04147291 */ /* 0x000fe2000f8408ff */
[----:B------:R-:W-:Y:S01]  /*0480*/  ISETP.GE.AND P2, PT, R2, RZ, PT ;  /* 0x000000ff0200720c */ /* 0x000fe20003f46270 */
[----:B------:R-:W-:Y:S02]  /*0490*/  UIADD3.X UR14, UPT, UPT, UR34, UR21, URZ, UP1, !UPT ;  /* 0x00000015220e7290 */ /* 0x000fe40008ffe4ff */
[----:B--2---:R-:W-:-:S02]  /*04a0*/  UIMAD.WIDE.U32 UR18, UR26, UR8, UR18 ;  /* 0x000000081a1272a5 */ /* 0x004fc4000f8e0012 */
[----:B------:R-:W-:Y:S01]  /*04b0*/  ULEA.HI.X UR14, UR4, UR13, UR14, 0x1, UP2 ;  /* 0x0000000d040e7291 */ /* 0x000fe200090f0c0e */
[----:B------:R-:W2:Y:S05]  /*04c0*/  @UP0 LDCU UR13, c[0x0][0x384] ;  /* 0x00007080ff0d07ac */ /* 0x000eaa0008000800 */
[-C--:B------:R-:W-:Y:S01]  /*04d0*/  @!P1 IADD3 R0, PT, PT, R0, -R9.reuse, RZ ;  /* 0x8000000900009210 */ /* 0x080fe20007ffe0ff */
[----:B------:R-:W4:Y:S01]  /*04e0*/  LDCU.64 UR28, c[0x0][0x3d0] ;  /* 0x00007a00ff1c77ac */ /* 0x000f220008000a00 */
[----:B------:R-:W-:Y:S02]  /*04f0*/  @!P1 IADD3 R6, PT, PT, R6, 0x1, RZ ;  /* 0x0000000106069810 */ /* 0x000fe40007ffe0ff */
[----:B------:R-:W-:Y:S01]  /*0500*/  ISETP.GE.U32.AND P0, PT, R0, R9, PT ;  /* 0x000000090000720c */ /* 0x000fe20003f06070 */
[----:B------:R-:W-:Y:S01]  /*0510*/  UIMAD UR9, UR26, UR9, UR19 ;  /* 0x000000091a0972a4 */ /* 0x000fe2000f8e0213 */
[----:B------:R-:W-:Y:S01]  /*0520*/  ISETP.NE.AND P1, PT, R8, RZ, PT ;  /* 0x000000ff0800720c */ /* 0x000fe20003f25270 */
[----:B------:R-:W-:-:S02]  /*0530*/  UIADD3.X UR19, UPT, UPT, UR34, UR5, URZ, UP3, !UPT ;  /* 0x0000000522137290 */ /* 0x000fc40009ffe4ff */
[----:B---3--:R-:W-:Y:S02]  /*0540*/  UIMAD.WIDE.U32 UR4, UR27, UR22, URZ ;  /* 0x000000161b0472a5 */ /* 0x008fe4000f8e00ff */
[----:B------:R-:W-:Y:S01]  /*0550*/  ULEA.HI.X UR19, UR17, UR15, UR19, 0x1, UP4 ;  /* 0x0000000f11137291 */ /* 0x000fe2000a0f0c13 */
[----:B------:R-:W3:Y:S05]  /*0560*/  @UP0 LDCU UR15, c[0x0][0x38c] ;  /* 0x00007180ff0f07ac */ /* 0x000eea0008000800 */
[----:B------:R-:W-:Y:S01]  /*0570*/  @P0 IADD3 R6, PT, PT, R6, 0x1, RZ ;  /* 0x0000000106060810 */ /* 0x000fe20007ffe0ff */
[----:B------:R-:W-:Y:S01]  /*0580*/  UIMAD UR5, UR27, UR23, UR5 ;  /* 0x000000171b0572a4 */ /* 0x000fe2000f8e0205 */
[----:B------:R-:W3:Y:S02]  /*0590*/  @UP0 LDCU.64 UR22, c[0x0][0x480] ;  /* 0x00009000ff1607ac */ /* 0x000ee40008000a00 */
[----:B------:R-:W-:Y:S01]  /*05a0*/  MOV R71, R6 ;  /* 0x0000000600477202 */ /* 0x000fe20000000f00 */
[----:B------:R-:W-:-:S03]  /*05b0*/  UIADD3 UR18, UP1, UPT, UR33, UR18, URZ ;  /* 0x0000001221127290 */ /* 0x000fc6000ff3e0ff */
[----:B------:R-:W-:Y:S01]  /*05c0*/  @!P2 IADD3 R71, PT, PT, -R71, RZ, RZ ;  /* 0x000000ff4747a210 */ /* 0x000fe20007ffe1ff */
[----:B------:R-:W-:Y:S01]  /*05d0*/  UIMAD.WIDE.U32 UR6, UR26, UR10, URZ ;  /* 0x0000000a1a0672a5 */ /* 0x000fe2000f8e00ff */
[----:B------:R-:W-:Y:S01]  /*05e0*/  @!P1 LOP3.LUT R71, RZ, R8, RZ, 0x33, !PT ;  /* 0x00000008ff479212 */ /* 0x000fe200078e33ff */
[----:B------:R-:W-:Y:S02]  /*05f0*/  UIADD3.X UR12, UPT, UPT, UR34, UR9, URZ, UP1, !UPT ;  /* 0x00000009220c7290 */ /* 0x000fe40008ffe4ff */
[----:B------:R-:W-:Y:S01]  /*0600*/  UIMAD UR8, UR26, UR11, UR7 ;  /* 0x0000000b1a0872a4 */ /* 0x000fe2000f8e0207 */
[----:B------:R-:W-:Y:S01]  /*0610*/  SHF.R.S32.HI R73, RZ, 0x1f, R71 ;  /* 0x0000001fff497819 */ /* 0x000fe20000011447 */
[----:B--2---:R-:W-:Y:S02]  /*0620*/  @UP0 UIMAD UR9, UR27, UR13, UR26 ;  /* 0x0000000d1b0902a4 */ /* 0x004fe4000f8e021a */
[----:B----4-:R-:W-:Y:S02]  /*0630*/  UIMAD.WIDE.U32 UR10, UR27, UR28, URZ ;  /* 0x0000001c1b0a72a5 */ /* 0x010fe4000f8e00ff */
[----:B------:R-:W-:Y:S01]  /*0640*/  @UP0 UIMAD UR9, UR9, UR32, URZ ;  /* 0x00000020090902a4 */ /* 0x000fe2000f8e02ff */
[C---:B0-----:R-:W-:Y:S01]  /*0650*/  IMAD R2, R73.reuse, R10, RZ ;  /* 0x0000000a49027224 */ /* 0x041fe200078e02ff */
[----:B------:R-:W-:Y:S01]  /*0660*/  UIMAD UR11, UR27, UR29, UR11 ;  /* 0x0000001d1b0b72a4 */ /* 0x000fe2000f8e020b */
[----:B-1----:R-:W-:Y:S01]  /*0670*/  IMAD R0, R73, R4, RZ ;  /* 0x0000000449007224 */ /* 0x002fe200078e02ff */
[----:B---3--:R-:W-:Y:S01]  /*0680*/  @UP0 UIMAD UR9, UR9, UR15, URZ ;  /* 0x0000000f090902a4 */ /* 0x008fe2000f8e02ff */
[C---:B------:R-:W-:Y:S01]  /*0690*/  IMAD R9, R71.reuse, R11, R2 ;  /* 0x0000000b47097224 */ /* 0x040fe200078e0202 */
[----:B------:R-:W-:Y:S01]  /*06a0*/  ULEA UR17, UP1, UR18, UR30, 0x1 ;  /* 0x0000001e12117291 */ /* 0x000fe2000f8208ff */
[----:B------:R-:W-:-:S02]  /*06b0*/  IMAD R7, R71, R5, R0 ;  /* 0x0000000547077224 */ /* 0x000fc400078e0200 */
[C---:B------:R-:W-:Y:S01]  /*06c0*/  IMAD.WIDE.U32 R2, R71.reuse, R4, UR4 ;  /* 0x0000000447027e25 */ /* 0x040fe2000f8e0004 */
[----:B------:R-:W-:Y:S01]  /*06d0*/  UMOV UR4, URZ ;  /* 0x000000ff00047c82 */ /* 0x000fe20008000000 */
[----:B------:R-:W-:Y:S01]  /*06e0*/  UMOV UR5, URZ ;  /* 0x000000ff00057c82 */ /* 0x000fe20008000000 */
[----:B------:R-:W-:Y:S01]  /*06f0*/  @UP0 UIMAD.WIDE UR4, UR9, 0x8, UR22 ;  /* 0x00000008090408a5 */ /* 0x000fe2000f8e0216 */
[----:B------:R-:W-:Y:S01]  /*0700*/  IMAD.WIDE.U32 R4, R71, R10, UR10 ;  /* 0x0000000a47047e25 */ /* 0x000fe2000f8e000a */
[----:B------:R-:W-:Y:S01]  /*0710*/  UISETP.GE.AND UP0, UPT, UR32, 0x1, UPT ;  /* 0x000000012000788c */ /* 0x000fe2000bf06270 */
[----:B------:R-:W-:Y:S01]  /*0720*/  IADD3 R47, P0, PT, R2, UR33, RZ ;  /* 0x00000021022f7c10 */ /* 0x000fe2000ff1e0ff */
[----:B------:R-:W-:Y:S01]  /*0730*/  ULEA.HI.X UR18, UR18, UR31, UR12, 0x1, UP1 ;  /* 0x0000001f12127291 */ /* 0x000fe200088f0c0c */
[----:B------:R-:W-:Y:S02]  /*0740*/  IADD3 R2, PT, PT, R3, R7, RZ ;  /* 0x0000000703027210 */ /* 0x000fe40007ffe0ff */
[----:B------:R-:W-:-:S02]  /*0750*/  IADD3 R43, P2, PT, R4, UR33, RZ ;  /* 0x00000021042b7c10 */ /* 0x000fc4000ff5e0ff */
[----:B------:R-:W-:Y:S02]  /*0760*/  IADD3 R0, PT, PT, R5, R9, RZ ;  /* 0x0000000905007210 */ /* 0x000fe40007ffe0ff */
[----:B------:R-:W-:Y:S02]  /*0770*/  LEA R49, P1, R47, R12, 0x1 ;  /* 0x0000000c2f317211 */ /* 0x000fe400078208ff */
[----:B------:R-:W-:Y:S02]  /*0780*/  LEA R45, P3, R43, R14, 0x1 ;  /* 0x0000000e2b2d7211 */ /* 0x000fe400078608ff */
[----:B------:R-:W-:Y:S02]  /*0790*/  IADD3.X R2, PT, PT, R2, UR34, RZ, P0, !PT ;  /* 0x0000002202027c10 */ /* 0x000fe400087fe4ff */
[----:B------:R-:W-:Y:S02]  /*07a0*/  IADD3.X R0, PT, PT, R0, UR34, RZ, P2, !PT ;  /* 0x0000002200007c10 */ /* 0x000fe400097fe4ff */
[----:B------:R-:W-:-:S02]  /*07b0*/  LEA.HI.X R47, R47, R13, R2, 0x1, P1 ;  /* 0x0000000d2f2f7211 */ /* 0x000fc400008f0c02 */
        /* <DEDUP_REMOVED lines=8> */
[----:B------:R-:W-:Y:S02]  /*0840*/  MOV R66, RZ ;  /* 0x000000ff00427202 */ /* 0x000fe40000000f00 */
[----:B------:R-:W0:Y:S01]  /*0850*/  LDC.64 R6, c[0x0][0x4b8] ;  /* 0x00012e00ff067b82 */ /* 0x000e220000000a00 */
[----:B------:R-:W-:Y:S01]  /*0860*/  UMOV UR9, 0x400 ;  /* 0x0000040000097882 */ /* 0x000fe20000000000 */
[----:B------:R-:W4:Y:S01]  /*0870*/  LDCU.64 UR12, c[0x0][0x3a0] ;  /* 0x00007400ff0c77ac */ /* 0x000f220008000a00 */
[----:B------:R-:W-:Y:S01]  /*0880*/  UMOV UR15, UR16 ;  /* 0x00000010000f7c82 */ /* 0x000fe20008000000 */
[----:B------:R-:W-:-:S04]  /*0890*/  UMOV UR16, UR19 ;  /* 0x0000001300107c82 */ /* 0x000fc80008000000 */
[----:B------:R-:W3:Y:S01]  /*08a0*/  LDC.64 R8, c[0x0][0x4d8] ;  /* 0x00013600ff087b82 */ /* 0x000ee20000000a00 */
[----:B--2---:R-:W-:Y:S01]  /*08b0*/  IMAD R0, R73, UR22, RZ ;  /* 0x0000001649007c24 */ /* 0x004fe2000f8e02ff */
[----:B-1----:R-:W-:Y:S02]  /*08c0*/  ULEA UR9, UR10, UR9, 0x18 ;  /* 0x000000090a097291 */ /* 0x002fe4000f8ec0ff */
[----:B----4-:R-:W-:-:S04]  /*08d0*/  UIMAD.WIDE.U32 UR10, UR26, UR12, URZ ;  /* 0x0000000c1a0a72a5 */ /* 0x010fc8000f8e00ff */
[----:B------:R-:W-:Y:S01]  /*08e0*/  MOV R65, UR9 ;  /* 0x0000000900417c02 */ /* 0x000fe20008000f00 */
[----:B0-----:R-:W-:Y:S01]  /*08f0*/  IMAD.WIDE.U32 R2, R6, UR27, R26 ;  /* 0x0000001b06027c25 */ /* 0x001fe2000f8e001a */
[C---:B------:R-:W-:Y:S01]  /*0900*/  IADD3 R25, PT, PT, R26.reuse, 0x240, RZ ;  /* 0x000002401a197810 */ /* 0x040fe20007ffe0ff */
[----:B------:R-:W-:Y:S01]  /*0910*/  UIMAD UR12, UR26, UR13, UR11 ;  /* 0x0000000d1a0c72a4 */ /* 0x000fe2000f8e020b */
[C---:B------:R-:W-:Y:S01]  /*0920*/  IADD3 R67, PT, PT, R26.reuse, 0x200, RZ ;  /* 0x000002001a437810 */ /* 0x040fe20007ffe0ff */
[----:B------:R-:W-:Y:S01]  /*0930*/  IMAD R3, R7, UR27, R3 ;  /* 0x0000001b07037c24 */ /* 0x000fe2000f8e0203 */
[C---:B------:R-:W-:Y:S01]  /*0940*/  SHF.L.U32 R7, R26.reuse, 0x4, RZ ;  /* 0x000000041a077819 */ /* 0x040fe200000006ff */
[----:B---3--:R-:W-:Y:S01]  /*0950*/  IMAD R6, R73, UR28, RZ ;  /* 0x0000001c49067c24 */ /* 0x008fe2000f8e02ff */
[----:B------:R-:W-:Y:S01]  /*0960*/  IADD3 R11, PT, PT, R26, 0x40, RZ ;  /* 0x000000401a0b7810 */ /* 0x000fe20007ffe0ff */
[----:B------:R-:W-:Y:S01]  /*0970*/  IMAD.WIDE.U32 R4, R8, UR27, R26 ;  /* 0x0000001b08047c25 */ /* 0x000fe2000f8e001a */
[C---:B------:R-:W-:Y:S01]  /*0980*/  IADD3 R13, PT, PT, R26.reuse, 0x80, RZ ;  /* 0x000000801a0d7810 */ /* 0x040fe20007ffe0ff */
[----:B------:R-:W0:Y:S01]  /*0990*/  LDCU UR9, c[0x0][0x394] ;  /* 0x00007280ff0977ac */ /* 0x000e220008000800 */
[C---:B------:R-:W-:Y:S01]  /*09a0*/  IADD3 R15, PT, PT, R26.reuse, 0xc0, RZ ;  /* 0x000000c01a0f7810 */ /* 0x040fe20007ffe0ff */
[----:B------:R-:W-:Y:S01]  /*09b0*/  IMAD R5, R9, UR27, R5 ;  /* 0x0000001b09057c24 */ /* 0x000fe2000f8e0205 */
        /* <DEDUP_REMOVED lines=11> */
[-C--:B------:R-:W-:Y:S02]  /*0a70*/  LEA.HI R29, R25, R26.reuse, RZ, 0x1b ;  /* 0x0000001a191d7211 */ /* 0x080fe400078fd8ff */
[----:B------:R-:W-:Y:S02]  /*0a80*/  LEA.HI R63, R26, R7, RZ, 0x1f ;  /* 0x000000071a3f7211 */ /* 0x000fe400078ff8ff */
[----:B------:R-:W-:Y:S02]  /*0a90*/  IADD3 R42, PT, PT, R65, 0x1080, RZ ;  /* 0x00001080412a7810 */ /* 0x000fe40007ffe0ff */
[----:B------:R-:W-:-:S02]  /*0aa0*/  LEA.HI R25, R67, R26, RZ, 0x1b ;  /* 0x0000001a43197211 */ /* 0x000fc400078fd8ff */
[-C--:B------:R-:W-:Y:S02]  /*0ab0*/  LEA.HI R9, R26, R26.reuse, RZ, 0x1b ;  /* 0x0000001a1a097211 */ /* 0x080fe400078fd8ff */
        /* <DEDUP_REMOVED lines=13> */
[----:B------:R-:W-:Y:S02]  /*0b90*/  LEA.HI R41, R41, R26, RZ, 0x1b ;  /* 0x0000001a29297211 */ /* 0x000fe400078fd8ff */
[-C--:B------:R-:W-:Y:S01]  /*0ba0*/  LEA R44, R25, R42.reuse, 0x2 ;  /* 0x0000002a192c7211 */ /* 0x080fe200078e10ff */
[----:B------:R-:W-:Y:S01]  /*0bb0*/  IMAD.WIDE.U32 R24, R71, UR22, R2 ;  /* 0x0000001647187c25 */ /* 0x000fe2000f8e0002 */
[-C--:B------:R-:W-:Y:S02]  /*0bc0*/  LEA R63, R63, R42.reuse, 0x2 ;  /* 0x0000002a3f3f7211 */ /* 0x080fe400078e10ff */
[-C--:B------:R-:W-:Y:S01]  /*0bd0*/  LEA R62, R7, R42.reuse, 0x2 ;  /* 0x0000002a073e7211 */ /* 0x080fe200078e10ff */
[----:B------:R-:W-:Y:S01]  /*0be0*/  IMAD R7, R71, UR29, R6 ;  /* 0x0000001d47077c24 */ /* 0x000fe2000f8e0206 */
[-C--:B------:R-:W-:Y:S01]  /*0bf0*/  LEA R61, R11, R42.reuse, 0x2 ;  /* 0x0000002a0b3d7211 */ /* 0x080fe200078e10ff */
[----:B------:R-:W-:Y:S01]  /*0c00*/  IMAD.WIDE.U32 R2, R71, UR28, R4 ;  /* 0x0000001c47027c25 */ /* 0x000fe2000f8e0004 */
[----:B------:R-:W-:-:S02]  /*0c10*/  LEA R60, R13, R42, 0x2 ;  /* 0x0000002a0d3c7211 */ /* 0x000fc400078e10ff */
[-C--:B------:R-:W-:Y:S02]  /*0c20*/  LEA R59, R15, R42.reuse, 0x2 ;  /* 0x0000002a0f3b7211 */ /* 0x080fe400078e10ff */
[-C--:B------:R-:W-:Y:S02]  /*0c30*/  LEA R58, R17, R42.reuse, 0x2 ;  /* 0x0000002a113a7211 */ /* 0x080fe400078e10ff */
[-C--:B------:R-:W-:Y:S02]  /*0c40*/  LEA R57, R19, R42.reuse, 0x2 ;  /* 0x0000002a13397211 */ /* 0x080fe400078e10ff */
[-C--:B------:R-:W-:Y:S02]  /*0c50*/  LEA R56, R21, R42.reuse, 0x2 ;  /* 0x0000002a15387211 */ /* 0x080fe400078e10ff */
[-C--:B------:R-:W-:Y:S02]  /*0c60*/  LEA R55, R23, R42.reuse, 0x2 ;  /* 0x0000002a17377211 */ /* 0x080fe400078e10ff */
[----:B------:R-:W-:-:S02]  /*0c70*/  LEA R54, R29, R42, 0x2 ;  /* 0x0000002a1d367211 */ /* 0x000fc400078e10ff */
[-C--:B------:R-:W-:Y:S02]  /*0c80*/  LEA R53, R31, R42.reuse, 0x2 ;  /* 0x0000002a1f357211 */ /* 0x080fe400078e10ff */
[-C--:B------:R-:W-:Y:S02]  /*0c90*/  LEA R52, R33, R42.reuse, 0x2 ;  /* 0x0000002a21347211 */ /* 0x080fe400078e10ff */
[-C--:B------:R-:W-:Y:S02]  /*0ca0*/  LEA R51, R35, R42.reuse, 0x2 ;  /* 0x0000002a23337211 */ /* 0x080fe400078e10ff */
[-C--:B------:R-:W-:Y:S01]  /*0cb0*/  LEA R50, R37, R42.reuse, 0x2 ;  /* 0x0000002a25327211 */ /* 0x080fe200078e10ff */
[----:B------:R-:W-:Y:S01]  /*0cc0*/  IMAD R37, R71, UR23, R0 ;  /* 0x0000001747257c24 */ /* 0x000fe2000f8e0200 */
[-C--:B------:R-:W-:Y:S02]  /*0cd0*/  LEA R48, R39, R42.reuse, 0x2 ;  /* 0x0000002a27307211 */ /* 0x080fe400078e10ff */
[----:B------:R-:W-:-:S02]  /*0ce0*/  LEA R46, R9, R42, 0x2 ;  /* 0x0000002a092e7211 */ /* 0x000fc400078e10ff */
[----:B------:R-:W-:Y:S02]  /*0cf0*/  LEA R42, R41, R42, 0x2 ;  /* 0x0000002a292a7211 */ /* 0x000fe400078e10ff */
[C---:B------:R-:W-:Y:S02]  /*0d00*/  SHF.L.U32 R39, R26.reuse, 0x1, RZ ;  /* 0x000000011a277819 */ /* 0x040fe400000006ff */
[C---:B------:R-:W-:Y:S02]  /*0d10*/  LEA R41, R26.reuse, R65, 0x3 ;  /* 0x000000411a297211 */ /* 0x040fe400078e18ff */
[C---:B------:R-:W-:Y:S02]  /*0d20*/  LOP3.LUT R40, R26.reuse, 0x1f, RZ, 0xc0, !PT ;  /* 0x0000001f1a287812 */ /* 0x040fe400078ec0ff */
[----:B------:R-:W-:Y:S02]  /*0d30*/  LOP3.LUT R39, R39, 0x7c0, RZ, 0xc0, !PT ;  /* 0x000007c027277812 */ /* 0x000fe400078ec0ff */
[----:B------:R-:W-:-:S02]  /*0d40*/  LEA R38, R26, R41, 0x3 ;  /* 0x000000291a267211 */ /* 0x000fc400078e18ff */
[----:B------:R-:W-:Y:S02]  /*0d50*/  IADD3 R37, PT, PT, R25, R37, RZ ;  /* 0x0000002519257210 */ /* 0x000fe40007ffe0ff */
[----:B0-----:R-:W-:-:S07]  /*0d60*/  IADD3 R36, PT, PT, R3, R7, RZ ;  /* 0x0000000703247210 */ /* 0x001fce0007ffe0ff */
.L_x_6434:
[----:B------:R-:W-:Y:S01]  /*0d70*/  BAR.SYNC.DEFER_BLOCKING 0x0 ;  /* 0x0000000000007b1d */ /* 0x000fe20000010000 */
[----:B0-----:R-:W-:Y:S02]  /*0d80*/  MOV R4, UR13 ;  /* 0x0000000d00047c02 */ /* 0x001fe40008000f00 */
[----:B------:R-:W-:Y:S02]  /*0d90*/  MOV R5, UR14 ;  /* 0x0000000e00057c02 */ /* 0x000fe40008000f00 */
[----:B------:R-:W-:-:S05]  /*0da0*/  IADD3 R71, PT, PT, R40, R39, RZ ;  /* 0x0000002728477210 */ /* 0x000fca0007ffe0ff */
[----:B------:R-:W-:-:S05]  /*0db0*/  IMAD.WIDE.U32 R4, R71, 0x10, R4 ;  /* 0x0000001047047825 */ /* 0x000fca00078e0004 */
[----:B------:R-:W2:Y:S04]  /*0dc0*/  LDG.E.128 R8, desc[UR24][R4.64] ;  /* 0x0000001804087981 */ /* 0x000ea8000c1e1d00 */
[----:B------:R-:W3:Y:S01]  /*0dd0*/  LDG.E.128 R12, desc[UR24][R4.64+0x200] ;  /* 0x00020018040c7981 */ /* 0x000ee2000c1e1d00 */
[----:B------:R-:W-:Y:S02]  /*0de0*/  MOV R28, UR15 ;  /* 0x0000000f001c7c02 */ /* 0x000fe40008000f00 */
[----:B------:R-:W-:Y:S01]  /*0df0*/  MOV R29, UR16 ;  /* 0x00000010001d7c02 */ /* 0x000fe20008000f00 */
[----:B------:R-:W0:Y:S02]  /*0e00*/  S2R R112, SR_LANEID ;  /* 0x0000000000707919 */ /* 0x000e240000000000 */
[----:B------:R-:W-:Y:S01]  /*0e10*/  IMAD.WIDE.U32 R28, R71, 0x10, R28 ;  /* 0x00000010471c7825 */ /* 0x000fe200078e001c */
[----:B0-----:R-:W-:-:S04]  /*0e20*/  IADD3 R0, PT, PT, R39, R112, RZ ;  /* 0x0000007027007210 */ /* 0x001fc80007ffe0ff */
[----:B------:R-:W-:-:S04]  /*0e30*/  LEA R35, R0, R65, 0x4 ;  /* 0x0000004100237211 */ /* 0x000fc800078e20ff */
        /* <DEDUP_REMOVED lines=20> */
[C---:B0-----:R-:W-:Y:S01]  /*0f80*/  PRMT R137, R21.reuse, 0x7632, R137 ;  /* 0x0000763215897816 */ /* 0x041fe20000000089 */
[----:B------:R-:W-:Y:S01]  /*0f90*/  UIADD3 UR19, UPT, UPT, UR9, -0x1, URZ ;  /* 0xffffffff09137890 */ /* 0x000fe2000fffe0ff */
[----:B------:R-:W-:Y:S01]  /*0fa0*/  SHF.L.U32 R106, R21, 0x10, RZ ;  /* 0x00000010156a7819 */ /* 0x000fe200000006ff */
[----:B------:R-:W-:Y:S01]  /*0fb0*/  BSSY.RECONVERGENT B0, `(.L_x_6356) ;  /* 0x0000061000007945 */ /* 0x000fe20003800200 */
[----:B-1----:R-:W-:-:S02]  /*0fc0*/  SHF.L.U32 R21, R16, 0x10, RZ ;  /* 0x0000001010157819 */ /* 0x002fc400000006ff */
[----:B------:R-:W-:Y:S02]  /*0fd0*/  PRMT R16, R16, 0x7632, R16 ;  /* 0x0000763210107816 */ /* 0x000fe40000000010 */
[----:B------:R-:W-:Y:S01]  /*0fe0*/  PRMT R131, R23, 0x7632, R131 ;  /* 0x0000763217837816 */ /* 0x000fe20000000083 */
[--C-:B-----5:R-:W-:Y:S01]  /*0ff0*/  FADD.FTZ R122, R21, R68.reuse ;  /* 0x00000044157a7221 */ /* 0x120fe20000010000 */
[----:B------:R-:W-:Y:S02]  /*1000*/  SHF.L.U32 R102, R23, 0x10, RZ ;  /* 0x0000001017667819 */ /* 0x000fe400000006ff */
[----:B------:R-:W-:Y:S02]  /*1010*/  SHF.L.U32 R121, R17, 0x10, RZ ;  /* 0x0000001011797819 */ /* 0x000fe400000006ff */
[----:B------:R-:W-:Y:S02]  /*1020*/  FSETP.GTU.FTZ.AND P1, PT, R122, 20, PT ;  /* 0x41a000007a00780b */ /* 0x000fe40003f3c000 */
[----:B------:R-:W-:Y:S01]  /*1030*/  SHF.L.U32 R23, R18, 0x10, RZ ;  /* 0x0000001012177819 */ /* 0x000fe200000006ff */
[----:B------:R-:W-:Y:S01]  /*1040*/  FADD.FTZ R121, R121, R68 ;  /* 0x0000004479797221 */ /* 0x000fe20000010000 */
[----:B------:R-:W-:-:S02]  /*1050*/  SHF.L.U32 R119, R19, 0x10, RZ ;  /* 0x0000001013777819 */ /* 0x000fc400000006ff */
[----:B--2---:R-:W-:Y:S01]  /*1060*/  SHF.L.U32 R31, R12, 0x10, RZ ;  /* 0x000000100c1f7819 */ /* 0x004fe200000006ff */
[--C-:B------:R-:W-:Y:S01]  /*1070*/  FADD.FTZ R120, R23, R68.reuse ;  /* 0x0000004417787221 */ /* 0x100fe20000010000 */
[----:B------:R-:W-:Y:S01]  /*1080*/  SHF.L.U32 R117, R16, 0x10, RZ ;  /* 0x0000001010757819 */ /* 0x000fe200000006ff */
[--C-:B------:R-:W-:Y:S01]  /*1090*/  FADD.FTZ R119, R119, R68.reuse ;  /* 0x0000004477777221 */ /* 0x100fe20000010000 */
[----:B------:R-:W-:Y:S01]  /*10a0*/  SHF.L.U32 R33, R13, 0x10, RZ ;  /* 0x000000100d217819 */ /* 0x000fe200000006ff */
[--C-:B------:R-:W-:Y:S01]  /*10b0*/  FADD.FTZ R118, R31, R68.reuse ;  /* 0x000000441f767221 */ /* 0x100fe20000010000 */
[----:B------:R-:W-:Y:S01]  /*10c0*/  PRMT R147, R73, 0x7632, R147 ;  /* 0x0000763249937816 */ /* 0x000fe20000000093 */
[--C-:B------:R-:W-:Y:S01]  /*10d0*/  FADD.FTZ R117, R117, R68.reuse ;  /* 0x0000004475757221 */ /* 0x100fe20000010000 */
[----:B------:R-:W-:Y:S01]  /*10e0*/  SHF.L.U32 R110, R73, 0x10, RZ ;  /* 0x00000010496e7819 */ /* 0x000fe200000006ff */
[----:B------:R-:W-:Y:S01]  /*10f0*/  FADD.FTZ R152, R33, R68 ;  /* 0x0000004421987221 */ /* 0x000fe20000010000 */
        /* <DEDUP_REMOVED lines=13> */
[----:B------:R-:W-:Y:S02]  /*11d0*/  PRMT R19, R19, 0x7632, R19 ;  /* 0x0000763213137816 */ /* 0x000fe40000000013 */
[----:B------:R-:W-:Y:S02]  /*11e0*/  PRMT R12, R12, 0x7632, R12 ;  /* 0x000076320c0c7816 */ /* 0x000fe4000000000c */
[----:B------:R-:W-:Y:S02]  /*11f0*/  PRMT R13, R13, 0x7632, R13 ;  /* 0x000076320d0d7816 */ /* 0x000fe4000000000d */
[----:B------:R-:W-:Y:S02]  /*1200*/  PRMT R14, R14, 0x7632, R14 ;  /* 0x000076320e0e7816 */ /* 0x000fe4000000000e */
[----:B------:R-:W-:Y:S02]  /*1210*/  FSETP.GTU.FTZ.AND P0, PT, R121, 20, PT ;  /* 0x41a000007900780b */ /* 0x000fe40003f1c000 */
[----:B------:R-:W-:-:S02]  /*1220*/  FSETP.GTU.FTZ.AND P4, PT, R120, 20, PT ;  /* 0x41a000007800780b */ /* 0x000fc40003f9c000 */
[----:B------:R-:W-:Y:S02]  /*1230*/  FSETP.GTU.FTZ.AND P3, PT, R119, 20, PT ;  /* 0x41a000007700780b */ /* 0x000fe40003f7c000 */
[----:B------:R-:W-:Y:S02]  /*1240*/  FSETP.GTU.FTZ.AND P2, PT, R118, 20, PT ;  /* 0x41a000007600780b */ /* 0x000fe40003f5c000 */
[----:B------:R-:W-:Y:S01]  /*1250*/  FSETP.GTU.FTZ.AND P5, PT, R117, 20, PT ;  /* 0x41a000007500780b */ /* 0x000fe20003fbc000 */
[----:B---3--:R-:W-:Y:S04]  /*1260*/  STS.128 [R35], R84 ;  /* 0x0000005423007388 */ /* 0x008fe80000000c00 */
[----:B----4-:R0:W-:Y:S01]  /*1270*/  STS.128 [R35+0x200], R88 ;  /* 0x0002005823007388 */ /* 0x0101e20000000c00 */
[----:B------:R-:W-:-:S03]  /*1280*/  NOP ;  /* 0x0000000000007918 */ /* 0x000fc60000000000 */
[----:B------:R-:W1:Y:S04]  /*1290*/  LDS.128 R8, [R34] ;  /* 0x0000000022087984 */ /* 0x000e680000000c00 */
[----:B------:R-:W2:Y:S01]  /*12a0*/  LDS.128 R4, [R34+0x10] ;  /* 0x0000100022047984 */ /* 0x000ea20000000c00 */
[C---:B0-----:R-:W-:Y:S02]  /*12b0*/  SHF.L.U32 R89, R15.reuse, 0x10, RZ ;  /* 0x000000100f597819 */ /* 0x041fe400000006ff */
        /* <DEDUP_REMOVED lines=8> */
[----:B------:R-:W-:-:S02]  /*1340*/  PRMT R134, R11, 0x7632, R134 ;  /* 0x000076320b867816 */ /* 0x000fc40000000086 */
[C---:B--2---:R-:W-:Y:S02]  /*1350*/  SHF.L.U32 R116, R4.reuse, 0x10, RZ ;  /* 0x0000001004747819 */ /* 0x044fe400000006ff */
[----:B------:R-:W-:Y:S02]  /*1360*/  PRMT R132, R4, 0x7632, R132 ;  /* 0x0000763204847816 */ /* 0x000fe40000000084 */
[C---:B------:R-:W-:Y:S02]  /*1370*/  SHF.L.U32 R123, R5.reuse, 0x10, RZ ;  /* 0x00000010057b7819 */ /* 0x040fe400000006ff */
[----:B------:R-:W-:Y:S02]  /*1380*/  PRMT R130, R5, 0x7632, R130 ;  /* 0x0000763205827816 */ /* 0x000fe40000000082 */
[C---:B------:R-:W-:Y:S02]  /*1390*/  SHF.L.U32 R124, R6.reuse, 0x10, RZ ;  /* 0x00000010067c7819 */ /* 0x040fe400000006ff */
[----:B------:R-:W-:-:S02]  /*13a0*/  PRMT R128, R6, 0x7632, R128 ;  /* 0x0000763206807816 */ /* 0x000fc40000000080 */
        /* <DEDUP_REMOVED lines=33> */
.L_x_6357:
[----:B------:R-:W-:Y:S05]  /*15c0*/  BSYNC.RECONVERGENT B0 ;  /* 0x0000000000007941 */ /* 0x000fea0003800200 */
.L_x_6356:
        /* <DEDUP_REMOVED lines=38> */
.L_x_6359:
[----:B------:R-:W-:Y:S05]  /*1830*/  BSYNC.RECONVERGENT B0 ;  /* 0x0000000000007941 */ /* 0x000fea0003800200 */
.L_x_6358:
        /* <DEDUP_REMOVED lines=37> */
.L_x_6361:
[----:B------:R-:W-:Y:S05]  /*1a90*/  BSYNC.RECONVERGENT B0 ;  /* 0x0000000000007941 */ /* 0x000fea0003800200 */
.L_x_6360:
        /* <DEDUP_REMOVED lines=37> */
.L_x_6363:
[----:B------:R-:W-:Y:S05]  /*1cf0*/  BSYNC.RECONVERGENT B0 ;  /* 0x0000000000007941 */ /* 0x000fea0003800200 */
.L_x_6362:
        /* <DEDUP_REMOVED lines=38> */
.L_x_6365:
[----:B------:R-:W-:Y:S05]  /*1f60*/  BSYNC.RECONVERGENT B0 ;  /* 0x0000000000007941 */ /* 0x000fea0003800200 */
.L_x_6364:
        /* <DEDUP_REMOVED lines=39> */
.L_x_6367:
[----:B------:R-:W-:Y:S05]  /*21e0*/  BSYNC.RECONVERGENT B0 ;  /* 0x0000000000007941 */ /* 0x000fea0003800200 */
.L_x_6366:
        /* <DEDUP_REMOVED lines=39> */
.L_x_6369:
[----:B------:R-:W-:Y:S05]  /*2460*/  BSYNC.RECONVERGENT B0 ;  /* 0x0000000000007941 */ /* 0x000fea0003800200 */
.L_x_6368:
        /* <DEDUP_REMOVED lines=39> */
.L_x_6371:
[----:B------:R-:W-:Y:S05]  /*26e0*/  BSYNC.RECONVERGENT B0 ;  /* 0x0000000000007941 */ /* 0x000fea0003800200 */
.L_x_6370:
        /* <DEDUP_REMOVED lines=39> */
.L_x_6373:
[----:B------:R-:W-:Y:S05]  /*2960*/  BSYNC.RECONVERGENT B0 ;  /* 0x0000000000007941 */ /* 0x000fea0003800200 */
.L_x_6372:
        /* <DEDUP_REMOVED lines=39> */
.L_x_6375:
[----:B------:R-:W-:Y:S05]  /*2be0*/  BSYNC.RECONVERGENT B0 ;  /* 0x0000000000007941 */ /* 0x000fea0003800200 */
.L_x_6374:
        /* <DEDUP_REMOVED lines=39> */
.L_x_6377:
[----:B------:R-:W-:Y:S05]  /*2e60*/  BSYNC.RECONVERGENT B0 ;  /* 0x0000000000007941 */ /* 0x000fea0003800200 */
.L_x_6376:
        /* <DEDUP_REMOVED lines=32> */
.L_x_6379:
[----:B------:R-:W-:Y:S05]  /*3070*/  BSYNC.RECONVERGENT B0 ;  /* 0x0000000000007941 */ /* 0x000fea0003800200 */
.L_x_6378:
        /* <DEDUP_REMOVED lines=32> */
.L_x_6381:
[----:B------:R-:W-:Y:S05]  /*3280*/  BSYNC.RECONVERGENT B0 ;  /* 0x0000000000007941 */ /* 0x000fea0003800200 */
.L_x_6380:
        /* <DEDUP_REMOVED lines=32> */
.L_x_6383:
[----:B------:R-:W-:Y:S05]  /*3490*/  BSYNC.RECONVERGENT B0 ;  /* 0x0000000000007941 */ /* 0x000fea0003800200 */
.L_x_6382:
        /* <DEDUP_REMOVED lines=32> */
.L_x_6385:
[----:B------:R-:W-:Y:S05]  /*36a0*/  BSYNC.RECONVERGENT B0 ;  /* 0x0000000000007941 */ /* 0x000fea0003800200 */
.L_x_6384:
        /* <DEDUP_REMOVED lines=32> */
.L_x_6387:
[----:B------:R-:W-:Y:S05]  /*38b0*/  BSYNC.RECONVERGENT B0 ;  /* 0x0000000000007941 */ /* 0x000fea0003800200 */
.L_x_6386:
        /* <DEDUP_REMOVED lines=26> */
[----:B------:R-:W-:Y:S01]  /*3a60*/  MOV R33, UR19 ;  /* 0x0000001300217c02 */ /* 0x000fe20008000f00 */
[----:B------:R-:W-:Y:S01]  /*3a70*/  HFMA2 R127, -RZ, RZ, 0, 0 ;  /* 0x00000000ff7f7431 */ /* 0x000fe200000001ff */
[----:B------:R-:W-:Y:S01]  /*3a80*/  MOV R87, RZ ;  /* 0x000000ff00577202 */ /* 0x000fe20000000f00 */
[----:B------:R-:W1:Y:S01]  /*3a90*/  LDCU UR42, c[0x0][0x394] ;  /* 0x00007280ff2a77ac */ /* 0x000e620008000800 */
[----:B------:R-:W-:Y:S02]  /*3aa0*/  LEA R32, P0, R33, R2, 0xa ;  /* 0x0000000221207211 */ /* 0x000fe400078050ff */
[----:B------:R-:W-:Y:S01]  /*3ab0*/  PLOP3.LUT P2, PT, PT, PT, UP0, 0x80, 0x8 ;  /* 0x000000000008781c */ /* 0x000fe20003f4f008 */
[----:B------:R-:W2:Y:S01]  /*3ac0*/  LDCU UR43, c[0x0][0x38c] ;  /* 0x00007180ff2b77ac */ /* 0x000ea20008000800 */
[----:B------:R-:W-:-:S02]  /*3ad0*/  IADD3.X R33, PT, PT, RZ, R36, RZ, P0, !PT ;  /* 0x00000024ff217210 */ /* 0x000fc400007fe4ff */
[----:B------:R-:W-:Y:S01]  /*3ae0*/  ISETP.EQ.AND P2, PT, R40, RZ, P2 ;  /* 0x000000ff2800720c */ /* 0x000fe20001742270 */
[----:B------:R-:W3:Y:S01]  /*3af0*/  LDCU UR40, c[0x0][0x388] ;  /* 0x00007100ff2877ac */ /* 0x000ee20008000800 */
[----:B------:R-:W4:Y:S01]  /*3b00*/  LDCU.64 UR22, c[0x0][0x3c0] ;  /* 0x00007800ff1677ac */ /* 0x000f220008000a00 */
[----:B------:R-:W0:Y:S01]  /*3b10*/  LDCU.64 UR28, c[0x0][0x3a8] ;  /* 0x00007500ff1c77ac */ /* 0x000e220008000a00 */
[----:B------:R-:W0:Y:S01]  /*3b20*/  LDCU.64 UR30, c[0x0][0x3e0] ;  /* 0x00007c00ff1e77ac */ /* 0x000e220008000a00 */
[----:B------:R-:W0:Y:S01]  /*3b30*/  LDCU.64 UR32, c[0x0][0x4d0] ;  /* 0x00009a00ff2077ac */ /* 0x000e220008000a00 */
[----:B------:R-:W0:Y:S01]  /*3b40*/  LDCU.64 UR34, c[0x0][0x4f0] ;  /* 0x00009e00ff2277ac */ /* 0x000e220008000a00 */
[----:B------:R-:W0:Y:S01]  /*3b50*/  LDCU.64 UR36, c[0x0][0x538] ;  /* 0x0000a700ff2477ac */ /* 0x000e220008000a00 */
[----:B------:R-:W0:Y:S05]  /*3b60*/  LDCU.64 UR38, c[0x0][0x540] ;  /* 0x0000a800ff2677ac */ /* 0x000e2a0008000a00 */
.L_x_6433:
[----:B----4-:R-:W-:Y:S01]  /*3b70*/  IMAD.WIDE.U32 R4, R127, UR22, RZ ;  /* 0x000000167f047c25 */ /* 0x010fe2000f8e00ff */
[----:B------:R-:W-:-:S03]  /*3b80*/  IADD3 R71, PT, PT, R40, R39, RZ ;  /* 0x0000002728477210 */ /* 0x000fc60007ffe0ff */
[----:B------:R-:W-:Y:S01]  /*3b90*/  IMAD R0, R127, UR23, R5 ;  /* 0x000000177f007c24 */ /* 0x000fe2000f8e0205 */
[----:B------:R-:W-:-:S04]  /*3ba0*/  LEA R16, P0, R4, R49, 0x1 ;  /* 0x0000003104107211 */ /* 0x000fc800078008ff */
[----:B------:R-:W-:-:S03]  /*3bb0*/  LEA.HI.X R17, R4, R47, R0, 0x1, P0 ;  /* 0x0000002f04117211 */ /* 0x000fc600000f0c00 */
[----:B------:R-:W-:-:S05]  /*3bc0*/  IMAD.WIDE.U32 R16, R71, 0x10, R16 ;  /* 0x0000001047107825 */ /* 0x000fca00078e0010 */
[----:B0-----:R-:W4:Y:S04]  /*3bd0*/  LDG.E.128 R4, desc[UR24][R16.64] ;  /* 0x0000001810047981 */ /* 0x001f28000c1e1d00 */
[----:B------:R-:W5:Y:S01]  /*3be0*/  LDG.E.128 R8, desc[UR24][R16.64+0x200] ;  /* 0x0002001810087981 */ /* 0x000f62000c1e1d00 */
[----:B------:R-:W-:Y:S02]  /*3bf0*/  MOV R14, UR10 ;  /* 0x0000000a000e7c02 */ /* 0x000fe40008000f00 */
[----:B------:R-:W-:Y:S02]  /*3c00*/  MOV R13, UR12 ;  /* 0x0000000c000d7c02 */ /* 0x000fe40008000f00 */
[----:B------:R-:W-:Y:S02]  /*3c10*/  MOV R12, R14 ;  /* 0x0000000e000c7202 */ /* 0x000fe40000000f00 */
[----:B------:R-:W-:-:S03]  /*3c20*/  MOV R15, UR11 ;  /* 0x0000000b000f7c02 */ /* 0x000fc60008000f00 */
[----:B0-----:R-:W-:-:S04]  /*3c30*/  IMAD.WIDE.U32 R12, R127, UR28, R12 ;  /* 0x0000001c7f0c7c25 */ /* 0x001fc8000f8e000c */
[----:B------:R-:W-:Y:S01]  /*3c40*/  IMAD R0, R127, UR29, R13 ;  /* 0x0000001d7f007c24 */ /* 0x000fe2000f8e020d */
[----:B------:R-:W-:-:S04]  /*3c50*/  LEA R20, P0, R12, R30, 0x2 ;  /* 0x0000001e0c147211 */ /* 0x000fc800078010ff */
[----:B------:R-:W-:Y:S01]  /*3c60*/  LEA.HI.X R21, R12, R31, R0, 0x2, P0 ;  /* 0x0000001f0c157211 */ /* 0x000fe200000f1400 */
[----:B------:R-:W-:-:S04]  /*3c70*/  IMAD.WIDE.U32 R12, R127, UR30, RZ ;  /* 0x0000001e7f0c7c25 */ /* 0x000fc8000f8e00ff */
[----:B------:R-:W-:Y:S01]  /*3c80*/  IMAD R0, R127, UR31, R13 ;  /* 0x0000001f7f007c24 */ /* 0x000fe2000f8e020d */
[C---:B------:R-:W-:Y:S01]  /*3c90*/  LEA R14, P0, R12.reuse, R45, 0x1 ;  /* 0x0000002d0c0e7211 */ /* 0x040fe200078008ff */
[----:B--2---:R-:W2:Y:S03]  /*3ca0*/  LDG.E R153, desc[UR24][R20.64] ;  /* 0x0000001814997981 */ /* 0x004ea6000c1e1900 */
[----:B------:R-:W-:-:S03]  /*3cb0*/  LEA.HI.X R15, R12, R43, R0, 0x1, P0 ;  /* 0x0000002b0c0f7211 */ /* 0x000fc600000f0c00 */
[----:B------:R-:W-:Y:S01]  /*3cc0*/  IMAD.WIDE.U32 R22, R71, 0x10, R14 ;  /* 0x0000001047167825 */ /* 0x000fe200078e000e */
[----:B----4-:R-:W-:Y:S04]  /*3cd0*/  STS.128 [R35], R4 ;  /* 0x0000000423007388 */ /* 0x010fe80000000c00 */
[----:B-----5:R-:W-:Y:S01]  /*3ce0*/  STS.128 [R35+0x200], R8 ;  /* 0x0002000823007388 */ /* 0x020fe20000000c00 */
[----:B------:R-:W-:-:S03]  /*3cf0*/  NOP ;  /* 0x0000000000007918 */ /* 0x000fc60000000000 */
[----:B------:R-:W4:Y:S04]  /*3d00*/  LDG.E.128 R12, desc[UR24][R22.64] ;  /* 0x00000018160c7981 */ /* 0x000f28000c1e1d00 */
[----:B------:R-:W5:Y:S01]  /*3d10*/  LDG.E.128 R16, desc[UR24][R22.64+0x200] ;  /* 0x0002001816107981 */ /* 0x000f62000c1e1d00 */
[----:B------:R-:W-:Y:S01]  /*3d20*/  USHF.L.U32 UR41, UR9, 0x8, URZ ;  /* 0x0000000809297899 */ /* 0x000fe200080006ff */
[C---:B------:R-:W-:Y:S01]  /*3d30*/  ISETP.NE.AND P1, PT, R26.reuse, RZ, PT ;  /* 0x000000ff1a00720c */ /* 0x040fe20003f25270 */
[----:B------:R-:W-:Y:S01]  /*3d40*/  FMUL.FTZ R185, R131, R129 ;  /* 0x0000008183b97220 */ /* 0x000fe20000410000 */
[----:B------:R-:W0:Y:S01]  /*3d50*/  LDS.128 R4, [R34] ;  /* 0x0000000022047984 */ /* 0x000e220000000c00 */
[----:B------:R-:W-:Y:S01]  /*3d60*/  UIADD3 UR19, UPT, UPT, UR41, -0x100, URZ ;  /* 0xffffff0029137890 */ /* 0x000fe2000fffe0ff */
[----:B------:R-:W-:Y:S01]  /*3d70*/  ISETP.NE.AND P0, PT, R26, 0x3f, PT ;  /* 0x0000003f1a00780c */ /* 0x000fe20003f05270 */
[----:B------:R-:W-:Y:S01]  /*3d80*/  FMUL.FTZ R167, R148, R117 ;  /* 0x0000007594a77220 */ /* 0x000fe20000410000 */
[----:B-1----:R-:W1:Y:S01]  /*3d90*/  LDS.128 R8, [R34+0x10] ;  /* 0x0000100022087984 */ /* 0x002e620000000c00 */
[----:B------:R-:W-:Y:S01]  /*3da0*/  ULOP3.LUT UR19, UR19, 0x100, URZ, 0xc0, !UPT ;  /* 0x0000010013137892 */ /* 0x000fe2000f8ec0ff */
[----:B------:R-:W-:Y:S01]  /*3db0*/  FMUL.FTZ R178, R110, R121 ;  /* 0x000000796eb27220 */ /* 0x000fe20000410000 */
[----:B------:R-:W-:Y:S01]  /*3dc0*/  FMUL.FTZ R171, R107, R118 ;  /* 0x000000766bab7220 */ /* 0x000fe20000410000 */
[----:B------:R-:W-:Y:S01]  /*3dd0*/  FMUL.FTZ R192, R139, R141 ;  /* 0x0000008d8bc07220 */ /* 0x000fe20000410000 */
[----:B------:R-:W-:Y:S01]  /*3de0*/  FMUL.FTZ R170, R106, R152 ;  /* 0x000000986aaa7220 */ /* 0x000fe20000410000 */
[----:B------:R-:W-:Y:S01]  /*3df0*/  FMUL.FTZ R169, R104, R150 ;  /* 0x0000009668a97220 */ /* 0x000fe20000410000 */
[----:B--2---:R-:W-:Y:S01]  /*3e00*/  FMUL.FTZ R166, R153, 1.4426950216293334961 ;  /* 0x3fb8aa3b99a67820 */ /* 0x004fe20000410000 */
[----:B------:R-:W-:Y:S01]  /*3e10*/  IADD3 R158, PT, PT, R127, UR19, RZ ;  /* 0x000000137f9e7c10 */ /* 0x000fe2000fffe0ff */
        /* <DEDUP_REMOVED lines=18> */
[----:B------:R-:W2:Y:S08]  /*3f40*/  MUFU.EX2 R0, R0 ;  /* 0x0000000000007308 */ /* 0x000eb00000000800 */
[----:B------:R-:W2:Y:S01]  /*3f50*/  MUFU.EX2 R155, R155 ;  /* 0x0000009b009b7308 */ /* 0x000ea20000000800 */
[----:B0-----:R-:W-:-:S02]  /*3f60*/  PRMT R181, R5, 0x7632, R181 ;  /* 0x0000763205b57816 */ /* 0x001fc400000000b5 */
[----:B------:R-:W-:Y:S02]  /*3f70*/  PRMT R182, R4, 0x7632, R182 ;  /* 0x0000763204b67816 */ /* 0x000fe400000000b6 */
[C---:B-1----:R-:W-:Y:S02]  /*3f80*/  PRMT R172, R11.reuse, 0x7632, R172 ;  /* 0x000076320bac7816 */ /* 0x042fe400000000ac */
[----:B------:R-:W-:Y:S01]  /*3f90*/  SHF.L.U32 R161, R11, 0x10, RZ ;  /* 0x000000100ba17819 */ /* 0x000fe200000006ff */
[----:B------:R-:W0:Y:S01]  /*3fa0*/  MUFU.EX2 R154, R154 ;  /* 0x0000009a009a7308 */ /* 0x000e220000000800 */
[----:B------:R-:W-:Y:S02]  /*3fb0*/  PRMT R179, R7, 0x7632, R179 ;  /* 0x0000763207b37816 */ /* 0x000fe400000000b3 */
[C---:B------:R-:W-:Y:S02]  /*3fc0*/  PRMT R174, R9.reuse, 0x7632, R174 ;  /* 0x0000763209ae7816 */ /* 0x040fe400000000ae */
[----:B------:R-:W-:-:S02]  /*3fd0*/  SHF.L.U32 R159, R9, 0x10, RZ ;  /* 0x00000010099f7819 */ /* 0x000fc400000006ff */
[C---:B------:R-:W-:Y:S01]  /*3fe0*/  PRMT R173, R10.reuse, 0x7632, R173 ;  /* 0x000076320aad7816 */ /* 0x040fe200000000ad */
[----:B------:R-:W1:Y:S01]  /*3ff0*/  MUFU.EX2 R157, R157 ;  /* 0x0000009d009d7308 */ /* 0x000e620000000800 */
[----:B------:R-:W-:Y:S01]  /*4000*/  SHF.L.U32 R160, R10, 0x10, RZ ;  /* 0x000000100aa07819 */ /* 0x000fe200000006ff */
[----:B------:R-:W-:Y:S01]  /*4010*/  FMUL.FTZ R170, R159, R170 ;  /* 0x000000aa9faa7220 */ /* 0x000fe20000410000 */
[----:B------:R-:W-:Y:S02]  /*4020*/  PRMT R180, R6, 0x7632, R180 ;  /* 0x0000763206b47816 */ /* 0x000fe400000000b4 */
[----:B------:R-:W-:Y:S01]  /*4030*/  PRMT R175, R8, 0x7632, R175 ;  /* 0x0000763208af7816 */ /* 0x000fe200000000af */
[----:B------:R-:W-:Y:S01]  /*4040*/  FMUL.FTZ R169, R160, R169 ;  /* 0x000000a9a0a97220 */ /* 0x000fe20000410000 */
        /* <DEDUP_REMOVED lines=19> */
[----:B----4-:R-:W-:Y:S04]  /*4180*/  STS.128 [R35+0x840], R12 ;  /* 0x0008400c23007388 */ /* 0x010fe80000000c00 */
[----:B-----5:R4:W-:Y:S01]  /*4190*/  STS.128 [R35+0xa40], R16 ;  /* 0x000a401023007388 */ /* 0x0209e20000000c00 */
[----:B------:R-:W-:-:S03]  /*41a0*/  NOP ;  /* 0x0000000000007918 */ /* 0x000fc60000000000 */
[----:B------:R-:W5:Y:S04]  /*41b0*/  LDS.128 R12, [R34+0x850] ;  /* 0x00085000220c7984 */ /* 0x000f680000000c00 */
[----:B---3--:R-:W3:Y:S01]  /*41c0*/  LDS.128 R20, [R34+0x840] ;  /* 0x0008400022147984 */ /* 0x008ee20000000c00 */
[----:B----4-:R-:W-:Y:S01]  /*41d0*/  SHF.L.U32 R17, R5, 0x10, RZ ;  /* 0x0000001005117819 */ /* 0x010fe200000006ff */
[----:B------:R-:W-:Y:S01]  /*41e0*/  FMUL.FTZ R5, R166, R138 ;  /* 0x0000008aa6057220 */ /* 0x000fe20000410000 */
[----:B------:R-:W-:Y:S02]  /*41f0*/  SHF.L.U32 R16, R4, 0x10, RZ ;  /* 0x0000001004107819 */ /* 0x000fe400000006ff */
[----:B------:R-:W-:Y:S01]  /*4200*/  SEL R4, R158, R67, !P1 ;  /* 0x000000439e047207 */ /* 0x000fe20004800000 */
[----:B------:R4:W0:Y:S01]  /*4210*/  MUFU.EX2 R11, R5 ;  /* 0x00000005000b7308 */ /* 0x0008220000000800 */
[----:B------:R-:W-:Y:S01]  /*4220*/  SHF.L.U32 R19, R7, 0x10, RZ ;  /* 0x0000001007137819 */ /* 0x000fe200000006ff */
[----:B------:R-:W-:Y:S01]  /*4230*/  FMUL.FTZ R178, R17, R178 ;  /* 0x000000b211b27220 */ /* 0x000fe20000410000 */
[----:B------:R-:W-:-:S02]  /*4240*/  LEA R168, R4, R65, 0x2 ;  /* 0x0000004104a87211 */ /* 0x000fc400078e10ff */
[----:B------:R-:W-:Y:S02]  /*4250*/  SHF.L.U32 R18, R6, 0x10, RZ ;  /* 0x0000001006127819 */ /* 0x000fe400000006ff */
[----:B------:R-:W-:Y:S01]  /*4260*/  SHF.L.U32 R158, R8, 0x10, RZ ;  /* 0x00000010089e7819 */ /* 0x000fe200000006ff */
[----:B--2---:R2:W-:Y:S01]  /*4270*/  STS [R168+0x35c0], R199 ;  /* 0x0035c0c7a8007388 */ /* 0x0045e20000000800 */
[----:B----4-:R-:W-:-:S03]  /*4280*/  FMUL.FTZ R5, R111, R122 ;  /* 0x0000007a6f057220 */ /* 0x010fc60000410000 */
[----:B------:R-:W-:Y:S01]  /*4290*/  FMUL.FTZ R171, R158, R171 ;  /* 0x000000ab9eab7220 */ /* 0x000fe20000410000 */
[----:B------:R-:W-:Y:S01]  /*42a0*/  FMUL.FTZ R184, R16, R5 ;  /* 0x0000000510b87220 */ /* 0x000fe20000410000 */
[----:B--2---:R-:W-:-:S04]  /*42b0*/  FMUL.FTZ R168, R102, R146 ;  /* 0x0000009266a87220 */ /* 0x004fc80000410000 */
[----:B------:R-:W-:Y:S01]  /*42c0*/  FMUL.FTZ R168, R161, R168 ;  /* 0x000000a8a1a87220 */ /* 0x000fe20000410000 */
[C---:B-----5:R-:W-:Y:S02]  /*42d0*/  SHF.L.U32 R191, R12.reuse, 0x10, RZ ;  /* 0x000000100cbf7819 */ /* 0x060fe400000006ff */
[----:B------:R-:W-:Y:S02]  /*42e0*/  PRMT R187, R12, 0x7632, R187 ;  /* 0x000076320cbb7816 */ /* 0x000fe400000000bb */
[----:B---3--:R-:W-:Y:S01]  /*42f0*/  PRMT R4, R20, 0x7632, R4 ;  /* 0x0000763214047816 */ /* 0x008fe20000000004 */
[----:B------:R-:W-:Y:S01]  /*4300*/  FMUL.FTZ R210, R116, R191 ;  /* 0x000000bf74d27220 */ /* 0x000fe20000410000 */
[----:B------:R-:W-:Y:S02]  /*4310*/  PRMT R7, R21, 0x7632, R7 ;  /* 0x0000763215077816 */ /* 0x000fe40000000007 */
[----:B------:R-:W-:Y:S02]  /*4320*/  PRMT R9, R22, 0x7632, R9 ;  /* 0x0000763216097816 */ /* 0x000fe40000000009 */
[----:B------:R-:W-:-:S02]  /*4330*/  PRMT R10, R23, 0x7632, R10 ;  /* 0x00007632170a7816 */ /* 0x000fc4000000000a */
[----:B------:R-:W-:Y:S02]  /*4340*/  PRMT R12, R13, 0x7632, R12 ;  /* 0x000076320d0c7816 */ /* 0x000fe4000000000c */
[----:B------:R-:W-:Y:S02]  /*4350*/  PRMT R188, R14, 0x7632, R188 ;  /* 0x000076320ebc7816 */ /* 0x000fe400000000bc */
[----:B------:R-:W-:Y:S02]  /*4360*/  PRMT R190, R15, 0x7632, R190 ;  /* 0x000076320fbe7816 */ /* 0x000fe400000000be */
        /* <DEDUP_REMOVED lines=50> */
[----:B------:R-:W0:Y:S01]  /*4690*/  S2UR UR20, SR_CgaCtaId ;  /* 0x00000000001479c3 */ /* 0x000e220000008800 */
[----:B------:R-:W-:Y:S01]  /*46a0*/  UMOV UR19, 0x400 ;  /* 0x0000040000137882 */ /* 0x000fe20000000000 */
[----:B------:R-:W-:-:S06]  /*46b0*/  ULOP3.LUT UR21, UR41, 0x100, URZ, 0xc0, !UPT ;  /* 0x0000010029157892 */ /* 0x000fcc000f8ec0ff */
[----:B------:R-:W-:Y:S01]  /*46c0*/  IADD3 R4, PT, PT, R127, UR21, RZ ;  /* 0x000000157f047c10 */ /* 0x000fe2000fffe0ff */
[----:B0-----:R-:W-:-:S06]  /*46d0*/  ULEA UR19, UR20, UR19, 0x18 ;  /* 0x0000001314137291 */ /* 0x001fcc000f8ec0ff */
[----:B------:R-:W-:-:S04]  /*46e0*/  MOV R65, UR19 ;  /* 0x0000001300417c02 */ /* 0x000fc80008000f00 */
[----:B------:R-:W-:-:S05]  /*46f0*/  LEA R4, R4, R65, 0x2 ;  /* 0x0000004104047211 */ /* 0x000fca00078e10ff */
[----:B------:R1:W2:Y:S01]  /*4700*/  LDS R219, [R4+0x35c0] ;  /* 0x0035c00004db7984 */ /* 0x0002a20000000800 */
[----:B------:R-:W-:Y:S05]  /*4710*/  BRA `(.L_x_6391) ;  /* 0x0000000000087947 */ /* 0x000fea0003800000 */
.L_x_6390:
[----:B------:R-:W-:-:S06]  /*4720*/  LEA R219, R26, R65, 0x2 ;  /* 0x000000411adb7211 */ /* 0x000fcc00078e10ff */
[----:B------:R-:W0:Y:S02]  /*4730*/  LDS R219, [R219+0x3dc4] ;  /* 0x003dc400dbdb7984 */ /* 0x000e240000000800 */
.L_x_6391:
[----:B------:R-:W-:Y:S05]  /*4740*/  BSYNC.RECONVERGENT B0 ;  /* 0x0000000000007941 */ /* 0x000fea0003800200 */
.L_x_6389:
[----:B------:R-:W3:Y:S01]  /*4750*/  @P2 LDC R5, c[0x0][0x38c] ;  /* 0x0000e300ff052b82 */ /* 0x000ee20000000800 */
[----:B-1----:R-:W-:Y:S01]  /*4760*/  MOV R4, UR9 ;  /* 0x0000000900047c02 */ /* 0x002fe20008000f00 */
[----:B------:R-:W-:Y:S01]  /*4770*/  HFMA2 R8, -RZ, RZ, 1.875, 0 ;  /* 0x3f800000ff087431 */ /* 0x000fe200000001ff */
[----:B------:R-:W-:Y:S02]  /*4780*/  MOV R7, 0x8 ;  /* 0x0000000800077802 */ /* 0x000fe40000000f00 */
[----:B------:R-:W-:Y:S01]  /*4790*/  @P2 IADD3 R4, PT, PT, R4, -0x2, RZ ;  /* 0xfffffffe04042810 */ /* 0x000fe20007ffe0ff */
[----:B------:R-:W-:Y:S01]  /*47a0*/  FMUL.FTZ R6, R199, R0 ;  /* 0x00000000c7067220 */ /* 0x000fe20000410000 */
[----:B------:R-:W-:-:S03]  /*47b0*/  MOV R9, RZ ;  /* 0x000000ff00097202 */ /* 0x000fc60000000f00 */
[----:B------:R-:W-:Y:S01]  /*47c0*/  FMUL.FTZ R191, R155, R6 ;  /* 0x000000069bbf7220 */ /* 0x000fe20000410000 */
[----:B---3--:R-:W-:-:S04]  /*47d0*/  @P2 IMAD R4, R4, R5, R127 ;  /* 0x0000000504042224 */ /* 0x008fc800078e027f */
        /* <DEDUP_REMOVED lines=11> */
[----:B-1----:R-:W-:-:S03]  /*4890*/  FMUL.FTZ R4, R164, R191 ;  /* 0x000000bfa4047220 */ /* 0x002fc60000410000 */
        /* <DEDUP_REMOVED lines=22> */
[----:B-1----:R-:W1:Y:S01]  /*4a00*/  LDS.128 R4, [R38+0x31b0] ;  /* 0x0031b00026047984 */ /* 0x002e620000000c00 */
[C---:B------:R-:W-:Y:S01]  /*4a10*/  ISETP.GE.AND P3, PT, R112.reuse, 0x10, PT ;  /* 0x000000107000780c */ /* 0x040fe20003f66270 */
[----:B------:R-:W-:Y:S01]  /*4a20*/  UMOV UR19, 0xffffffff ;  /* 0xffffffff00137882 */ /* 0x000fe20000000000 */
[C---:B------:R-:W-:Y:S02]  /*4a30*/  ISETP.GE.AND P5, PT, R112.reuse, 0x8, PT ;  /* 0x000000087000780c */ /* 0x040fe40003fa6270 */
[----:B------:R-:W-:Y:S01]  /*4a40*/  ISETP.GE.AND P4, PT, R112, 0x2, PT ;  /* 0x000000027000780c */ /* 0x000fe20003f86270 */
[-C--:B-1----:R-:W-:Y:S01]  /*4a50*/  FFMA.FTZ R188, R5, R6.reuse, R7 ;  /* 0x0000000605bc7223 */ /* 0x082fe20000010007 */
[----:B------:R-:W-:Y:S01]  /*4a60*/  FMUL.FTZ R7, R4, R6 ;  /* 0x0000000604077220 */ /* 0x000fe20000410000 */
[----:B------:R-:W-:Y:S02]  /*4a70*/  P2R R4, PR, RZ, 0x8 ;  /* 0x00000008ff047803 */ /* 0x000fe40000000000 */
[----:B------:R-:W-:-:S02]  /*4a80*/  P2R R4, PR, RZ, 0x20 ;  /* 0x00000020ff047803 */ /* 0x000fc40000000000 */
[C---:B------:R-:W-:Y:S02]  /*4a90*/  ISETP.GE.AND P3, PT, R112.reuse, 0x4, PT ;  /* 0x000000047000780c */ /* 0x040fe40003f66270 */
[----:B------:R-:W-:Y:S01]  /*4aa0*/  ISETP.GE.AND P5, PT, R112, 0x1, PT ;  /* 0x000000017000780c */ /* 0x000fe20003fa6270 */
[----:B------:R-:W-:-:S12]  /*4ab0*/  BRA.DIV UR19, `(.L_x_6393) ;  /* 0x0000003a133c7947 */ /* 0x000fd8000b800000 */
        /* <DEDUP_REMOVED lines=23> */
.L_x_6450:
[----:B------:R-:W-:Y:S01]  /*4c30*/  ISETP.GE.AND P3, PT, R112, 0x10, PT ;  /* 0x000000107000780c */ /* 0x000fe20003f66270 */
[----:B----4-:R-:W-:Y:S01]  /*4c40*/  FFMA.FTZ R5, R7, R5, R4 ;  /* 0x0000000507057223 */ /* 0x010fe20000010004 */
[----:B------:R-:W-:-:S04]  /*4c50*/  UMOV UR19, 0xffffffff ;  /* 0xffffffff00137882 */ /* 0x000fc80000000000 */
[----:B------:R-:W-:-:S07]  /*4c60*/  FSEL R188, R4, R5, !P3 ;  /* 0x0000000504bc7208 */ /* 0x000fce0005800000 */
[----:B-1-3--:R-:W-:Y:S01]  /*4c70*/  @P3 FMUL.FTZ R7, R7, R190 ;  /* 0x000000be07073220 */ /* 0x00afe20000410000 */
[----:B------:R-:W-:Y:S06]  /*4c80*/  BRA.DIV UR19, `(.L_x_6394) ;  /* 0x0000003a13d07947 */ /* 0x000fec000b800000 */
.L_x_6453:
[----:B------:R-:W-:-:S03]  /*4c90*/  UMOV UR19, 0xffffffff ;  /* 0xffffffff00137882 */ /* 0x000fc60000000000 */
[----:B------:R-:W-:Y:S05]  /*4ca0*/  BRA.DIV UR19, `(.L_x_6395) ;  /* 0x0000003a13f07947 */ /* 0x000fea000b800000 */
.L_x_6456:
[----:B------:R-:W-:-:S03]  /*4cb0*/  UMOV UR19, 0xffffffff ;  /* 0xffffffff00137882 */ /* 0x000fc60000000000 */
[----:B------:R-:W-:Y:S05]  /*4cc0*/  BRA.DIV UR19, `(.L_x_6396) ;  /* 0x0000003e13107947 */ /* 0x000fea000b800000 */
[----:B------:R1:W3:Y:S04]  /*4cd0*/  SHFL.UP PT, R190, R7, 0x1, RZ ;  /* 0x0420000007be7989 */ /* 0x0002e800000e00ff */
[----:B------:R1:W4:Y:S04]  /*4ce0*/  SHFL.UP PT, R191, R188, 0x1, RZ ;  /* 0x04200000bcbf7989 */ /* 0x00032800000e00ff */
[----:B-----5:R1:W0:Y:S04]  /*4cf0*/  SHFL.IDX PT, R4, R8, RZ, 0x1f ;  /* 0x00001fff08047589 */ /* 0x02022800000e0000 */
[----:B------:R1:W0:Y:S02]  /*4d00*/  SHFL.IDX PT, R5, R9, RZ, 0x1f ;  /* 0x00001fff09057589 */ /* 0x00022400000e0000 */
.L_x_6462:
[----:B-1----:R-:W1:Y:S01]  /*4d10*/  LDS.64 R6, [R38+0x31b0] ;  /* 0x0031b00026067984 */ /* 0x002e620000000a00 */
[C---:B0--34-:R-:W-:Y:S01]  /*4d20*/  @P1 FFMA.FTZ R5, R190.reuse, R5, R191 ;  /* 0x00000005be051223 */ /* 0x059fe200000100bf */
[----:B------:R-:W-:-:S03]  /*4d30*/  @P1 FMUL.FTZ R4, R190, R4 ;  /* 0x00000004be041220 */ /* 0x000fc60000410000 */
[-C--:B-1----:R-:W-:Y:S01]  /*4d40*/  FFMA.FTZ R7, R5, R6.reuse, R7 ;  /* 0x0000000605077223 */ /* 0x082fe20000010007 */
[----:B------:R-:W-:-:S05]  /*4d50*/  FMUL.FTZ R6, R4, R6 ;  /* 0x0000000604067220 */ /* 0x000fca0000410000 */
[----:B------:R3:W-:Y:S02]  /*4d60*/  STS.128 [R38+0x31b0], R4 ;  /* 0x0031b00426007388 */ /* 0x0007e40000000c00 */
.L_x_6392:
[----:B------:R-:W-:Y:S05]  /*4d70*/  WARPSYNC.ALL ;  /* 0x0000000000007948 */ /* 0x000fea0003800000 */
[----:B------:R-:W-:Y:S01]  /*4d80*/  BAR.SYNC.DEFER_BLOCKING 0x0 ;  /* 0x0000000000007b1d */ /* 0x000fe20000010000 */
[C---:B0-23--:R-:W-:Y:S01]  /*4d90*/  FMUL.FTZ R6, R213.reuse, R219 ;  /* 0x000000dbd5067220 */ /* 0x04dfe20000410000 */
[----:B-1----:R-:W-:Y:S01]  /*4da0*/  FFMA.FTZ R5, R213, R204, R206 ;  /* 0x000000ccd5057223 */ /* 0x002fe200000100ce */
[----:B------:R-:W-:Y:S01]  /*4db0*/  UISETP.GE.AND UP0, UPT, UR9, UR42, UPT ;  /* 0x0000002a0900728c */ /* 0x000fe2000bf06270 */
[----:B-----5:R-:W-:Y:S02]  /*4dc0*/  HFMA2 R8, -RZ, RZ, 1.875, 0 ;  /* 0x3f800000ff087431 */ /* 0x020fe400000001ff */
        /* <DEDUP_REMOVED lines=11> */
[----:B------:R-:W-:-:S02]  /*4e80*/  LEA R200, R127, R65, 0x3 ;  /* 0x000000417fc87211 */ /* 0x000fc400078e18ff */
[C---:B------:R-:W-:Y:S01]  /*4e90*/  FMUL.FTZ R6, R183.reuse, R6 ;  /* 0x00000006b7067220 */ /* 0x040fe20000410000 */
[----:B------:R-:W-:Y:S01]  /*4ea0*/  FFMA.FTZ R5, R183, R5, R212 ;  /* 0x00000005b7057223 */ /* 0x000fe200000100d4 */
[----:B------:R-:W0:Y:S02]  /*4eb0*/  LDS R4, [R41+0x31b4] ;  /* 0x0031b40029047984 */ /* 0x000e240000000800 */
[C---:B------:R-:W-:Y:S01]  /*4ec0*/  FMUL.FTZ R7, R165.reuse, R6 ;  /* 0x00000006a5077220 */ /* 0x040fe20000410000 */
[----:B------:R-:W-:Y:S02]  /*4ed0*/  FFMA.FTZ R5, R165, R5, R210 ;  /* 0x00000005a5057223 */ /* 0x000fe400000100d2 */
[----:B------:R1:W2:Y:S02]  /*4ee0*/  @!P1 LDS.64 R8, [R200+0x3ec0] ;  /* 0x003ec000c8089984 */ /* 0x0002a40000000a00 */
[----:B------:R-:W-:-:S04]  /*4ef0*/  FFMA.FTZ R5, R162, R5, R209 ;  /* 0x00000005a2057223 */ /* 0x000fc800000100d1 */
[----:B------:R-:W-:Y:S01]  /*4f00*/  FFMA.FTZ R5, R163, R5, R186 ;  /* 0x00000005a3057223 */ /* 0x000fe200000100ba */
[----:B0-----:R-:W-:Y:S01]  /*4f10*/  FFMA.FTZ R199, R199, R4, R184 ;  /* 0x00000004c7c77223 */ /* 0x001fe200000100b8 */
[----:B------:R-:W-:-:S03]  /*4f20*/  FMUL.FTZ R4, R162, R7 ;  /* 0x00000007a2047220 */ /* 0x000fc60000410000 */
[----:B------:R-:W-:Y:S01]  /*4f30*/  FFMA.FTZ R198, R0, R199, R167 ;  /* 0x000000c700c67223 */ /* 0x000fe200000100a7 */
[----:B------:R-:W-:Y:S01]  /*4f40*/  FMUL.FTZ R7, R163, R4 ;  /* 0x00000004a3077220 */ /* 0x000fe20000410000 */
[C---:B------:R-:W-:Y:S02]  /*4f50*/  FFMA.FTZ R4, R164.reuse, R5, R187 ;  /* 0x00000005a4047223 */ /* 0x040fe400000100bb */
[----:B------:R-:W-:Y:S01]  /*4f60*/  FFMA.FTZ R197, R155, R198, R178 ;  /* 0x000000c69bc57223 */ /* 0x000fe200000100b2 */
[----:B------:R-:W-:Y:S01]  /*4f70*/  FMUL.FTZ R7, R164, R7 ;  /* 0x00000007a4077220 */ /* 0x000fe20000410000 */
[----:B------:R-:W-:Y:S02]  /*4f80*/  FFMA.FTZ R4, R156, R4, R189 ;  /* 0x000000049c047223 */ /* 0x000fe400000100bd */
[----:B------:R-:W-:Y:S01]  /*4f90*/  FFMA.FTZ R196, R154, R197, R23 ;  /* 0x000000c59ac47223 */ /* 0x000fe20000010017 */
[----:B------:R-:W-:Y:S01]  /*4fa0*/  FMUL.FTZ R6, R156, R7 ;  /* 0x000000079c067220 */ /* 0x000fe20000410000 */
[----:B------:R-:W-:-:S02]  /*4fb0*/  FFMA.FTZ R4, R157, R4, R12 ;  /* 0x000000049d047223 */ /* 0x000fc4000001000c */
[C---:B------:R-:W-:Y:S01]  /*4fc0*/  FFMA.FTZ R195, R157.reuse, R196, R176 ;  /* 0x000000c49dc37223 */ /* 0x040fe200000100b0 */
[----:B------:R-:W-:Y:S01]  /*4fd0*/  FMUL.FTZ R5, R157, R6 ;  /* 0x000000069d057220 */ /* 0x000fe20000410000 */
[----:B------:R-:W-:Y:S02]  /*4fe0*/  FFMA.FTZ R4, R154, R4, R13 ;  /* 0x000000049a047223 */ /* 0x000fe4000001000d */
[----:B------:R-:W-:Y:S01]  /*4ff0*/  FFMA.FTZ R194, R156, R195, R21 ;  /* 0x000000c39cc27223 */ /* 0x000fe20000010015 */
[----:B------:R-:W-:-:S03]  /*5000*/  FMUL.FTZ R6, R154, R5 ;  /* 0x000000059a067220 */ /* 0x000fc60000410000 */
[----:B------:R-:W-:Y:S01]  /*5010*/  FFMA.FTZ R192, R164, R194, R177 ;  /* 0x000000c2a4c07223 */ /* 0x000fe200000100b1 */
[C---:B------:R-:W-:Y:S01]  /*5020*/  FMUL.FTZ R5, R155.reuse, R6 ;  /* 0x000000069b057220 */ /* 0x040fe20000410000 */
[----:B------:R-:W-:Y:S02]  /*5030*/  FFMA.FTZ R6, R155, R4, R10 ;  /* 0x000000049b067223 */ /* 0x000fe4000001000a */
[----:B------:R-:W-:Y:S01]  /*5040*/  FFMA.FTZ R193, R163, R192, R166 ;  /* 0x000000c0a3c17223 */ /* 0x000fe200000100a6 */
[C---:B------:R-:W-:Y:S01]  /*5050*/  FMUL.FTZ R4, R0.reuse, R5 ;  /* 0x0000000500047220 */ /* 0x040fe20000410000 */
[----:B------:R-:W-:Y:S02]  /*5060*/  FFMA.FTZ R5, R0, R6, R185 ;  /* 0x0000000600057223 */ /* 0x000fe400000100b9 */
        /* <DEDUP_REMOVED lines=61> */
.L_x_6479:
        /* <DEDUP_REMOVED lines=10> */
.L_x_6397:
[----:B------:R-:W-:Y:S05]  /*54e0*/  WARPSYNC.ALL ;  /* 0x0000000000007948 */ /* 0x000fea0003800000 */
[----:B------:R-:W-:Y:S01]  /*54f0*/  BAR.SYNC.DEFER_BLOCKING 0x0 ;  /* 0x0000000000007b1d */ /* 0x000fe20000010000 */
[----:B------:R-:W-:Y:S01]  /*5500*/  ULEA UR19, UR9, 0xfffffc00, 0xa ;  /* 0xfffffc0009137891 */ /* 0x000fe2000f8e50ff */
        /* <DEDUP_REMOVED lines=25> */
[----:B------:R-:W-:Y:S01]  /*56a0*/  BSSY.RECONVERGENT B0, `(.L_x_6399) ;  /* 0x0000094000007945 */ /* 0x000fe20003800200 */
[----:B------:R1:W-:Y:S01]  /*56b0*/  @!P3 STS.64 [R200+0x3ec0], R8 ;  /* 0x003ec008c800b388 */ /* 0x0003e20000000a00 */
[----:B0-----:R-:W-:-:S04]  /*56c0*/  FFMA.FTZ R204, R5, R219, R204 ;  /* 0x000000db05cc7223 */ /* 0x001fc800000100cc */
        /* <DEDUP_REMOVED lines=9> */
[----:B------:R-:W-:Y:S01]  /*5760*/  FFMA.FTZ R186, R163, R162, R186 ;  /* 0x000000a2a3ba7223 */ /* 0x000fe200000100ba */
[----:B------:R-:W-:-:S03]  /*5770*/  P2R R163, PR, RZ, 0x8 ;  /* 0x00000008ffa37803 */ /* 0x000fc60000000000 */
[----:B------:R-:W-:-:S04]  /*5780*/  FFMA.FTZ R164, R164, R186, R187 ;  /* 0x000000baa4a47223 */ /* 0x000fc800000100bb */
[----:B------:R-:W-:-:S04]  /*5790*/  FFMA.FTZ R189, R156, R164, R189 ;  /* 0x000000a49cbd7223 */ /* 0x000fc800000100bd */
[----:B------:R-:W-:Y:S01]  /*57a0*/  FFMA.FTZ R208, R157, R189, R12 ;  /* 0x000000bd9dd07223 */ /* 0x000fe2000001000c */
[----:B------:R-:W-:-:S03]  /*57b0*/  IADD3 R12, P0, PT, R24, UR19, RZ ;  /* 0x00000013180c7c10 */ /* 0x000fc6000ff1e0ff */
[----:B------:R-:W-:Y:S01]  /*57c0*/  FFMA.FTZ R156, R154, R208, R13 ;  /* 0x000000d09a9c7223 */ /* 0x000fe2000001000d */
[----:B------:R-:W-:-:S03]  /*57d0*/  IADD3.X R13, PT, PT, RZ, R37, RZ, P0, !PT ;  /* 0x00000025ff0d7210 */ /* 0x000fc600007fe4ff */
[----:B------:R-:W-:Y:S01]  /*57e0*/  FFMA.FTZ R154, R155, R156, R10 ;  /* 0x0000009c9b9a7223 */ /* 0x000fe2000001000a */
[----:B------:R-:W-:-:S04]  /*57f0*/  IMAD.WIDE.U32 R10, R127, UR34, R32 ;  /* 0x000000227f0a7c25 */ /* 0x000fc8000f8e0020 */
[----:B------:R-:W-:Y:S01]  /*5800*/  FMUL.FTZ R155, R156, R121 ;  /* 0x000000799c9b7220 */ /* 0x000fe20000410000 */
[----:B------:R-:W-:Y:S01]  /*5810*/  FFMA.FTZ R185, R0, R154, R185 ;  /* 0x0000009a00b97223 */ /* 0x000fe200000100b9 */
[C---:B------:R-:W-:Y:S01]  /*5820*/  IMAD R5, R127.reuse, UR35, R11 ;  /* 0x000000237f057c24 */ /* 0x040fe2000f8e020b */
[----:B------:R-:W-:Y:S01]  /*5830*/  LEA R4, P1, R10, UR38, 0x2 ;  /* 0x000000260a047c11 */ /* 0x000fe2000f8210ff */
[----:B------:R-:W-:-:S04]  /*5840*/  IMAD.WIDE.U32 R12, R127, UR32, R12 ;  /* 0x000000207f0c7c25 */ /* 0x000fc8000f8e000c */
[----:B------:R-:W-:Y:S01]  /*5850*/  FMUL.FTZ R11, R185, R122 ;  /* 0x0000007ab90b7220 */ /* 0x000fe20000410000 */
[----:B------:R-:W-:Y:S01]  /*5860*/  FADD.FTZ R0, -R184, R199 ;  /* 0x000000c7b8007221 */ /* 0x000fe20000010100 */
[----:B------:R-:W-:Y:S01]  /*5870*/  LEA.HI.X R5, R10, UR39, R5, 0x2, P1 ;  /* 0x000000270a057c11 */ /* 0x000fe200088f1405 */
[----:B------:R-:W-:Y:S02]  /*5880*/  IMAD R7, R127, UR33, R13 ;  /* 0x000000217f077c24 */ /* 0x000fe4000f8e020d */
[----:B------:R-:W-:Y:S01]  /*5890*/  FMUL.FTZ R13, R154, R117 ;  /* 0x000000759a0d7220 */ /* 0x000fe20000410000 */
[-C--:B------:R-:W-:Y:S01]  /*58a0*/  FFMA.FTZ R10, R0, R11.reuse, RZ ;  /* 0x0000000b000a7223 */ /* 0x080fe200000100ff */
[----:B------:R-:W-:Y:S01]  /*58b0*/  LEA R6, P0, R12, UR36, 0x2 ;  /* 0x000000240c067c11 */ /* 0x000fe2000f8010ff */
[----:B------:R-:W-:Y:S01]  /*58c0*/  FMUL.FTZ R210, R111, R11 ;  /* 0x0000000b6fd27220 */ /* 0x000fe20000410000 */
[----:B-1----:R-:W-:Y:S01]  /*58d0*/  FMUL.FTZ R9, R110, R155 ;  /* 0x0000009b6e097220 */ /* 0x002fe20000410000 */
[----:B------:R-:W-:Y:S01]  /*58e0*/  FFMA.FTZ R11, R167, R13, R10 ;  /* 0x0000000da70b7223 */ /* 0x000fe2000001000a */
[----:B------:R-:W-:Y:S01]  /*58f0*/  LEA.HI.X R7, R12, UR37, R7, 0x2, P0 ;  /* 0x000000250c077c11 */ /* 0x000fe200080f1407 */
[----:B------:R-:W-:Y:S01]  /*5900*/  FMUL.FTZ R12, R208, R151 ;  /* 0x00000097d00c7220 */ /* 0x000fe20000410000 */
[----:B------:R-:W-:Y:S01]  /*5910*/  STS [R63], R210 ;  /* 0x000000d23f007388 */ /* 0x000fe20000000800 */
[----:B------:R-:W-:Y:S01]  /*5920*/  FFMA.FTZ R8, R178, R155, R11 ;  /* 0x0000009bb2087223 */ /* 0x000fe2000001000b */
[----:B------:R-:W-:Y:S01]  /*5930*/  FMUL.FTZ R155, R186, R119 ;  /* 0x00000077ba9b7220 */ /* 0x000fe20000410000 */
[-C--:B------:R-:W-:Y:S01]  /*5940*/  FMUL.FTZ R157, R147, R12.reuse ;  /* 0x0000000c939d7220 */ /* 0x080fe20000410000 */
[----:B------:R-:W-:Y:S01]  /*5950*/  FMUL.FTZ R13, R148, R13 ;  /* 0x0000000d940d7220 */ /* 0x000fe20000410000 */
[----:B------:R-:W-:Y:S01]  /*5960*/  FFMA.FTZ R11, R23, R12, R8 ;  /* 0x0000000c170b7223 */ /* 0x000fe20000010008 */
[----:B------:R-:W-:Y:S01]  /*5970*/  FMUL.FTZ R8, R189, R120 ;  /* 0x00000078bd087220 */ /* 0x000fe20000410000 */
[----:B------:R-:W-:Y:S01]  /*5980*/  FMUL.FTZ R12, R164, R149 ;  /* 0x00000095a40c7220 */ /* 0x000fe20000410000 */
[----:B------:R0:W-:Y:S01]  /*5990*/  STS [R62+0x8], R9 ;  /* 0x000008093e007388 */ /* 0x0001e20000000800 */
[----:B------:R-:W-:Y:S01]  /*59a0*/  FMUL.FTZ R184, R212, R141 ;  /* 0x0000008dd4b87220 */ /* 0x000fe20000410000 */
[-C--:B------:R-:W-:Y:S01]  /*59b0*/  FFMA.FTZ R10, R176, R8.reuse, R11 ;  /* 0x00000008b00a7223 */ /* 0x080fe2000001000b */
[----:B------:R-:W-:Y:S01]  /*59c0*/  FMUL.FTZ R11, R109, R8 ;  /* 0x000000086d0b7220 */ /* 0x000fe20000410000 */
[----:B------:R-:W-:Y:S01]  /*59d0*/  FMUL.FTZ R8, R162, R144 ;  /* 0x00000090a2087220 */ /* 0x000fe20000410000 */
[----:B------:R1:W-:Y:S01]  /*59e0*/  STS [R62+0x4], R13 ;  /* 0x0000040d3e007388 */ /* 0x0003e20000000800 */
[----:B------:R-:W-:-:S03]  /*59f0*/  FFMA.FTZ R10, R21, R12, R10 ;  /* 0x0000000c150a7223 */ /* 0x000fc6000001000a */
[----:B------:R2:W-:Y:S01]  /*5a00*/  STS [R62+0xc], R157 ;  /* 0x00000c9d3e007388 */ /* 0x0005e20000000800 */
[-C--:B0-----:R-:W-:Y:S01]  /*5a10*/  FMUL.FTZ R9, R108, R155.reuse ;  /* 0x0000009b6c097220 */ /* 0x081fe20000410000 */
[----:B------:R-:W-:Y:S02]  /*5a20*/  FFMA.FTZ R155, R177, R155, R10 ;  /* 0x0000009bb19b7223 */ /* 0x000fe4000001000a */
[----:B------:R0:W-:Y:S01]  /*5a30*/  STS [R62+0x10], R11 ;  /* 0x0000100b3e007388 */ /* 0x0001e20000000800 */
[----:B-1----:R-:W-:Y:S01]  /*5a40*/  FMUL.FTZ R13, R145, R12 ;  /* 0x0000000c910d7220 */ /* 0x002fe20000410000 */
[----:B------:R-:W-:Y:S01]  /*5a50*/  FMUL.FTZ R12, R165, R118 ;  /* 0x00000076a50c7220 */ /* 0x000fe20000410000 */
[----:B------:R-:W-:Y:S01]  /*5a60*/  FFMA.FTZ R10, R166, R8, R155 ;  /* 0x00000008a60a7223 */ /* 0x000fe2000001009b */
[----:B------:R1:W-:Y:S01]  /*5a70*/  STS [R62+0x18], R9 ;  /* 0x000018093e007388 */ /* 0x0003e20000000800 */
[----:B--2---:R-:W-:Y:S01]  /*5a80*/  FMUL.FTZ R157, R216, R152 ;  /* 0x00000098d89d7220 */ /* 0x004fe20000410000 */
[----:B------:R-:W-:Y:S01]  /*5a90*/  FMUL.FTZ R155, R143, R8 ;  /* 0x000000088f9b7220 */ /* 0x000fe20000410000 */
[----:B------:R-:W-:Y:S01]  /*5aa0*/  FMUL.FTZ R8, R217, R138 ;  /* 0x0000008ad9087220 */ /* 0x000fe20000410000 */
[----:B------:R2:W-:Y:S01]  /*5ab0*/  STS [R62+0x14], R13 ;  /* 0x0000140d3e007388 */ /* 0x0005e20000000800 */
[----:B0-----:R-:W-:-:S03]  /*5ac0*/  FMUL.FTZ R11, R107, R12 ;  /* 0x0000000c6b0b7220 */ /* 0x001fc60000410000 */
[----:B------:R0:W-:Y:S01]  /*5ad0*/  STS [R62+0x1c], R155 ;  /* 0x00001c9b3e007388 */ /* 0x0001e20000000800 */
[----:B-1----:R-:W-:Y:S01]  /*5ae0*/  FFMA.FTZ R9, R171, R12, R10 ;  /* 0x0000000cab097223 */ /* 0x002fe2000001000a */
[----:B------:R-:W-:Y:S02]  /*5af0*/  FMUL.FTZ R10, R218, R135 ;  /* 0x00000087da0a7220 */ /* 0x000fe40000410000 */
[----:B------:R1:W-:Y:S01]  /*5b00*/  STS [R62+0x20], R11 ;  /* 0x0000200b3e007388 */ /* 0x0003e20000000800 */
[----:B------:R-:W-:Y:S01]  /*5b10*/  FMUL.FTZ R12, R204, R129 ;  /* 0x00000081cc0c7220 */ /* 0x000fe20000410000 */
[-C--:B------:R-:W-:Y:S01]  /*5b20*/  FFMA.FTZ R9, R22, R184.reuse, R9 ;  /* 0x000000b816097223 */ /* 0x080fe20000010009 */
[----:B--2---:R-:W-:-:S03]  /*5b30*/  FMUL.FTZ R13, R139, R184 ;  /* 0x000000b88b0d7220 */ /* 0x004fc60000410000 */
[-C--:B------:R-:W-:Y:S01]  /*5b40*/  FFMA.FTZ R9, R170, R157.reuse, R9 ;  /* 0x0000009daa097223 */ /* 0x080fe20000010009 */
[-C--:B0-----:R-:W-:Y:S01]  /*5b50*/  FMUL.FTZ R155, R137, R8.reuse ;  /* 0x00000008899b7220 */ /* 0x081fe20000410000 */
[----:B------:R-:W-:Y:S01]  /*5b60*/  FMUL.FTZ R157, R106, R157 ;  /* 0x0000009d6a9d7220 */ /* 0x000fe20000410000 */
[----:B------:R0:W-:Y:S01]  /*5b70*/  STS [R62+0x24], R13 ;  /* 0x0000240d3e007388 */ /* 0x0001e20000000800 */
[----:B------:R-:W-:Y:S01]  /*5b80*/  FFMA.FTZ R8, R20, R8, R9 ;  /* 0x0000000814087223 */ /* 0x000fe20000010009 */
[-C--:B-1----:R-:W-:Y:S02]  /*5b90*/  FMUL.FTZ R11, R104, R183.reuse ;  /* 0x000000b7680b7220 */ /* 0x082fe40000410000 */
[----:B------:R1:W-:Y:S01]  /*5ba0*/  STS [R62+0x28], R157 ;  /* 0x0000289d3e007388 */ /* 0x0003e20000000800 */
[----:B------:R-:W-:Y:S01]  /*5bb0*/  FFMA.FTZ R8, R169, R183, R8 ;  /* 0x000000b7a9087223 */ /* 0x000fe20000010008 */
[----:B------:R-:W-:Y:S02]  /*5bc0*/  FMUL.FTZ R183, R206, R146 ;  /* 0x00000092ceb77220 */ /* 0x000fe40000410000 */
[----:B------:R2:W-:Y:S01]  /*5bd0*/  STS [R62+0x2c], R155 ;  /* 0x00002c9b3e007388 */ /* 0x0005e20000000800 */
[-C--:B------:R-:W-:Y:S01]  /*5be0*/  FFMA.FTZ R9, R15, R10.reuse, R8 ;  /* 0x0000000a0f097223 */ /* 0x080fe20000010008 */
[----:B0-----:R-:W-:Y:S01]  /*5bf0*/  FMUL.FTZ R13, R133, R10 ;  /* 0x0000000a850d7220 */ /* 0x001fe20000410000 */
[----:B------:R-:W-:Y:S01]  /*5c00*/  FMUL.FTZ R10, R105, R199 ;  /* 0x000000c7690a7220 */ /* 0x000fe20000410000 */
[----:B------:R0:W-:Y:S01]  /*5c10*/  STS [R62+0x30], R11 ;  /* 0x0000300b3e007388 */ /* 0x0001e20000000800 */
[-C--:B------:R-:W-:Y:S01]  /*5c20*/  FFMA.FTZ R9, R168, R183.reuse, R9 ;  /* 0x000000b7a8097223 */ /* 0x080fe20000010009 */
[----:B-1----:R-:W-:-:S02]  /*5c30*/  FMUL.FTZ R157, R102, R183 ;  /* 0x000000b7669d7220 */ /* 0x002fc40000410000 */
[----:B------:R1:W-:Y:S01]  /*5c40*/  STS [R62+0x34], R13 ;  /* 0x0000340d3e007388 */ /* 0x0003e20000000800 */
[-C--:B------:R-:W-:Y:S01]  /*5c50*/  FFMA.FTZ R8, R14, R12.reuse, R9 ;  /* 0x0000000c0e087223 */ /* 0x080fe20000010009 */
[----:B--2---:R-:W-:Y:S01]  /*5c60*/  FMUL.FTZ R155, R131, R12 ;  /* 0x0000000c839b7220 */ /* 0x004fe20000410000 */
[----:B------:R-:W-:Y:S01]  /*5c70*/  FMUL.FTZ R9, R142, R198 ;  /* 0x000000c68e097220 */ /* 0x000fe20000410000 */
[----:B------:R2:W-:Y:S01]  /*5c80*/  STS [R62+0x38], R157 ;  /* 0x0000389d3e007388 */ /* 0x0005e20000000800 */
[----:B0-----:R-:W-:-:S03]  /*5c90*/  FMUL.FTZ R11, R140, R196 ;  /* 0x000000c48c0b7220 */ /* 0x001fc60000410000 */
[----:B------:R0:W-:Y:S01]  /*5ca0*/  STS [R62+0x3c], R155 ;  /* 0x00003c9b3e007388 */ /* 0x0001e20000000800 */
[----:B-1----:R-:W-:Y:S01]  /*5cb0*/  FMUL.FTZ R13, R136, R194 ;  /* 0x000000c2880d7220 */ /* 0x002fe20000410000 */
[----:B------:R-:W-:Y:S01]  /*5cc0*/  BAR.SYNC.DEFER_BLOCKING 0x0 ;  /* 0x0000000000007b1d */ /* 0x000fe20000010000 */
[----:B--2---:R-:W-:Y:S01]  /*5cd0*/  FMUL.FTZ R157, R123, R188 ;  /* 0x000000bc7b9d7220 */ /* 0x004fe20000410000 */
[----:B0-----:R-:W-:-:S04]  /*5ce0*/  FMUL.FTZ R155, R115, R192 ;  /* 0x000000c0739b7220 */ /* 0x001fc80000410000 */
        /* <DEDUP_REMOVED lines=19> */
[----:B-----5:R-:W-:-:S03]  /*5e20*/  LOP3.LUT R10, R26, UR19, RZ, 0xfc, !PT ;  /* 0x000000131a0a7c12 */ /* 0x020fc6000f8efcff */
[----:B------:R0:W-:Y:S01]  /*5e30*/  STS [R62+0x1088], R197 ;  /* 0x001088c53e007388 */ /* 0x0001e20000000800 */
[----:B------:R-:W-:Y:S01]  /*5e40*/  IADD3 R10, PT, PT, -R10, UR40, RZ ;  /* 0x000000280a0a7c10 */ /* 0x000fe2000fffe1ff */
        /* <DEDUP_REMOVED lines=25> */
.L_x_6400:
[----:B------:R-:W-:Y:S05]  /*5fe0*/  BSYNC.RECONVERGENT B0 ;  /* 0x0000000000007941 */ /* 0x000fea0003800200 */
.L_x_6399:
[----:B-12---:R0:W1:Y:S01]  /*5ff0*/  LDS R9, [R61+0x1180] ;  /* 0x001180003d097984 */ /* 0x0060620000000800 */
[----:B------:R-:W-:Y:S04]  /*6000*/  BSSY.RECONVERGENT B0, `(.L_x_6401) ;  /* 0x0000004000007945 */ /* 0x000fe80003800200 */
[----:B------:R-:W-:Y:S05]  /*6010*/  @!P0 BRA `(.L_x_6402) ;  /* 0x0000000000088947 */ /* 0x000fea0003800000 */
[----:B------:R2:W-:Y:S04]  /*6020*/  REDG.E.ADD.F32.FTZ.RN.STRONG.GPU desc[UR24][R6.64+0x100], R187 ;  /* 0x000100bb060079a6 */ /* 0x0005e8000c12f318 */
[----:B-1----:R2:W-:Y:S02]  /*6030*/  REDG.E.ADD.F32.FTZ.RN.STRONG.GPU desc[UR24][R4.64+0x100], R9 ;  /* 0x00010009040079a6 */ /* 0x0025e4000c12f318 */
.L_x_6402:
[----:B------:R-:W-:Y:S05]  /*6040*/  BSYNC.RECONVERGENT B0 ;  /* 0x0000000000007941 */ /* 0x000fea0003800200 */
.L_x_6401:
[----:B-12---:R1:W2:Y:S01]  /*6050*/  LDS R9, [R60+0x1280] ;  /* 0x001280003c097984 */ /* 0x0062a20000000800 */
[----:B------:R-:W-:Y:S04]  /*6060*/  BSSY.RECONVERGENT B0, `(.L_x_6403) ;  /* 0x0000004000007945 */ /* 0x000fe80003800200 */
[----:B------:R-:W-:Y:S05]  /*6070*/  @!P3 BRA `(.L_x_6404) ;  /* 0x000000000008b947 */ /* 0x000fea0003800000 */
[----:B------:R3:W-:Y:S04]  /*6080*/  REDG.E.ADD.F32.FTZ.RN.STRONG.GPU desc[UR24][R6.64+0x200], R199 ;  /* 0x000200c7060079a6 */ /* 0x0007e8000c12f318 */
[----:B--2---:R3:W-:Y:S02]  /*6090*/  REDG.E.ADD.F32.FTZ.RN.STRONG.GPU desc[UR24][R4.64+0x200], R9 ;  /* 0x00020009040079a6 */ /* 0x0047e4000c12f318 */
.L_x_6404:
[----:B------:R-:W-:Y:S05]  /*60a0*/  BSYNC.RECONVERGENT B0 ;  /* 0x0000000000007941 */ /* 0x000fea0003800200 */
.L_x_6403:
[----:B--23--:R2:W3:Y:S01]  /*60b0*/  LDS R9, [R59+0x1380] ;  /* 0x001380003b097984 */ /* 0x00c4e20000000800 */
[----:B------:R-:W-:Y:S04]  /*60c0*/  BSSY.RECONVERGENT B0, `(.L_x_6405) ;  /* 0x0000004000007945 */ /* 0x000fe80003800200 */
[----:B------:R-:W-:Y:S05]  /*60d0*/  @!P4 BRA `(.L_x_6406) ;  /* 0x000000000008c947 */ /* 0x000fea0003800000 */
[----:B------:R4:W-:Y:S04]  /*60e0*/  REDG.E.ADD.F32.FTZ.RN.STRONG.GPU desc[UR24][R6.64+0x300], R209 ;  /* 0x000300d1060079a6 */ /* 0x0009e8000c12f318 */
[----:B---3--:R4:W-:Y:S02]  /*60f0*/  REDG.E.ADD.F32.FTZ.RN.STRONG.GPU desc[UR24][R4.64+0x300], R9 ;  /* 0x00030009040079a6 */ /* 0x0089e4000c12f318 */
.L_x_6406:
[----:B------:R-:W-:Y:S05]  /*6100*/  BSYNC.RECONVERGENT B0 ;  /* 0x0000000000007941 */ /* 0x000fea0003800200 */
.L_x_6405:
[----:B---34-:R3:W4:Y:S01]  /*6110*/  LDS R9, [R58+0x1480] ;  /* 0x001480003a097984 */ /* 0x0187220000000800 */
[----:B------:R-:W-:Y:S04]  /*6120*/  BSSY.RECONVERGENT B0, `(.L_x_6407) ;  /* 0x0000004000007945 */ /* 0x000fe80003800200 */
[----:B------:R-:W-:Y:S05]  /*6130*/  @!P5 BRA `(.L_x_6408) ;  /* 0x000000000008d947 */ /* 0x000fea0003800000 */
[----:B------:R0:W-:Y:S04]  /*6140*/  REDG.E.ADD.F32.FTZ.RN.STRONG.GPU desc[UR24][R6.64+0x400], R211 ;  /* 0x000400d3060079a6 */ /* 0x0001e8000c12f318 */
[----:B----4-:R0:W-:Y:S02]  /*6150*/  REDG.E.ADD.F32.FTZ.RN.STRONG.GPU desc[UR24][R4.64+0x400], R9 ;  /* 0x00040009040079a6 */ /* 0x0101e4000c12f318 */
.L_x_6408:
[----:B------:R-:W-:Y:S05]  /*6160*/  BSYNC.RECONVERGENT B0 ;  /* 0x0000000000007941 */ /* 0x000fea0003800200 */
.L_x_6407:
        /* <DEDUP_REMOVED lines=10> */
.L_x_6410:
[----:B------:R-:W-:Y:S05]  /*6210*/  BSYNC.RECONVERGENT B0 ;  /* 0x0000000000007941 */ /* 0x000fea0003800200 */
.L_x_6409:
[----:B0---4-:R0:W4:Y:S01]  /*6220*/  LDS R9, [R56+0x1680] ;  /* 0x0016800038097984 */ /* 0x0111220000000800 */
[----:B------:R-:W-:Y:S04]  /*6230*/  BSSY.RECONVERGENT B0, `(.L_x_6411) ;  /* 0x0000004000007945 */ /* 0x000fe80003800200 */
[----:B------:R-:W-:Y:S05]  /*6240*/  @!P3 BRA `(.L_x_6412) ;  /* 0x000000000008b947 */ /* 0x000fea0003800000 */
[----:B------:R0:W-:Y:S04]  /*6250*/  REDG.E.ADD.F32.FTZ.RN.STRONG.GPU desc[UR24][R6.64+0x600], R219 ;  /* 0x000600db060079a6 */ /* 0x0001e8000c12f318 */
[----:B----4-:R0:W-:Y:S02]  /*6260*/  REDG.E.ADD.F32.FTZ.RN.STRONG.GPU desc[UR24][R4.64+0x600], R9 ;  /* 0x00060009040079a6 */ /* 0x0101e4000c12f318 */
.L_x_6412:
[----:B------:R-:W-:Y:S05]  /*6270*/  BSYNC.RECONVERGENT B0 ;  /* 0x0000000000007941 */ /* 0x000fea0003800200 */
.L_x_6411:
[----:B0---4-:R0:W4:Y:S01]  /*6280*/  LDS R9, [R55+0x1780] ;  /* 0x0017800037097984 */ /* 0x0111220000000800 */
[----:B------:R-:W-:Y:S04]  /*6290*/  BSSY.RECONVERGENT B0, `(.L_x_6413) ;  /* 0x0000004000007945 */ /* 0x000fe80003800200 */
[----:B------:R-:W-:Y:S05]  /*62a0*/  @!P4 BRA `(.L_x_6414) ;  /* 0x000000000008c947 */ /* 0x000fea0003800000 */
[----:B------:R0:W-:Y:S04]  /*62b0*/  REDG.E.ADD.F32.FTZ.RN.STRONG.GPU desc[UR24][R6.64+0x700], R221 ;  /* 0x000700dd060079a6 */ /* 0x0001e8000c12f318 */
[----:B----4-:R0:W-:Y:S02]  /*62c0*/  REDG.E.ADD.F32.FTZ.RN.STRONG.GPU desc[UR24][R4.64+0x700], R9 ;  /* 0x00070009040079a6 */ /* 0x0101e4000c12f318 */
.L_x_6414:
[----:B------:R-:W-:Y:S05]  /*62d0*/  BSYNC.RECONVERGENT B0 ;  /* 0x0000000000007941 */ /* 0x000fea0003800200 */
.L_x_6413:
[----:B0---4-:R0:W4:Y:S01]  /*62e0*/  LDS R9, [R44+0x1880] ;  /* 0x001880002c097984 */ /* 0x0111220000000800 */
[----:B------:R-:W-:Y:S04]  /*62f0*/  BSSY.RECONVERGENT B0, `(.L_x_6415) ;  /* 0x0000004000007945 */ /* 0x000fe80003800200 */
[----:B------:R-:W-:Y:S05]  /*6300*/  @!P5 BRA `(.L_x_6416) ;  /* 0x000000000008d947 */ /* 0x000fea0003800000 */
[----:B------:R0:W-:Y:S04]  /*6310*/  REDG.E.ADD.F32.FTZ.RN.STRONG.GPU desc[UR24][R6.64+0x800], R223 ;  /* 0x000800df060079a6 */ /* 0x0001e8000c12f318 */
[----:B----4-:R0:W-:Y:S02]  /*6320*/  REDG.E.ADD.F32.FTZ.RN.STRONG.GPU desc[UR24][R4.64+0x800], R9 ;  /* 0x00080009040079a6 */ /* 0x0101e4000c12f318 */
.L_x_6416:
[----:B------:R-:W-:Y:S05]  /*6330*/  BSYNC.RECONVERGENT B0 ;  /* 0x0000000000007941 */ /* 0x000fea0003800200 */
.L_x_6415:
[----:B0---4-:R0:W4:Y:S01]  /*6340*/  LDS R9, [R54+0x1980] ;  /* 0x0019800036097984 */ /* 0x0111220000000800 */
[----:B------:R-:W-:Y:S04]  /*6350*/  BSSY.RECONVERGENT B0, `(.L_x_6417) ;  /* 0x0000004000007945 */ /* 0x000fe80003800200 */
[----:B------:R-:W-:Y:S05]  /*6360*/  @!P6 BRA `(.L_x_6418) ;  /* 0x000000000008e947 */ /* 0x000fea0003800000 */
[----:B------:R0:W-:Y:S04]  /*6370*/  REDG.E.ADD.F32.FTZ.RN.STRONG.GPU desc[UR24][R6.64+0x900], R225 ;  /* 0x000900e1060079a6 */ /* 0x0001e8000c12f318 */
[----:B----4-:R0:W-:Y:S02]  /*6380*/  REDG.E.ADD.F32.FTZ.RN.STRONG.GPU desc[UR24][R4.64+0x900], R9 ;  /* 0x00090009040079a6 */ /* 0x0101e4000c12f318 */
.L_x_6418:
[----:B------:R-:W-:Y:S05]  /*6390*/  BSYNC.RECONVERGENT B0 ;  /* 0x0000000000007941 */ /* 0x000fea0003800200 */
.L_x_6417:
        /* <DEDUP_REMOVED lines=10> */
.L_x_6420:
[----:B------:R-:W-:Y:S05]  /*6440*/  BSYNC.RECONVERGENT B0 ;  /* 0x0000000000007941 */ /* 0x000fea0003800200 */
.L_x_6419:
[----:B0---4-:R0:W4:Y:S01]  /*6450*/  LDS R9, [R52+0x1b80] ;  /* 0x001b800034097984 */ /* 0x0111220000000800 */
[----:B------:R-:W-:Y:S04]  /*6460*/  BSSY.RECONVERGENT B0, `(.L_x_6421) ;  /* 0x0000004000007945 */ /* 0x000fe80003800200 */
[----:B------:R-:W-:Y:S05]  /*6470*/  @!P1 BRA `(.L_x_6422) ;  /* 0x0000000000089947 */ /* 0x000fea0003800000 */
[----:B------:R0:W-:Y:S04]  /*6480*/  REDG.E.ADD.F32.FTZ.RN.STRONG.GPU desc[UR24][R6.64+0xb00], R229 ;  /* 0x000b00e5060079a6 */ /* 0x0001e8000c12f318 */
[----:B----4-:R0:W-:Y:S02]  /*6490*/  REDG.E.ADD.F32.FTZ.RN.STRONG.GPU desc[UR24][R4.64+0xb00], R9 ;  /* 0x000b0009040079a6 */ /* 0x0101e4000c12f318 */
.L_x_6422:
[----:B------:R-:W-:Y:S05]  /*64a0*/  BSYNC.RECONVERGENT B0 ;  /* 0x0000000000007941 */ /* 0x000fea0003800200 */
.L_x_6421:
[----:B0---4-:R0:W4:Y:S01]  /*64b0*/  LDS R9, [R51+0x1c80] ;  /* 0x001c800033097984 */ /* 0x0111220000000800 */
[----:B------:R-:W-:Y:S04]  /*64c0*/  BSSY.RECONVERGENT B0, `(.L_x_6423) ;  /* 0x0000004000007945 */ /* 0x000fe80003800200 */
[----:B------:R-:W-:Y:S05]  /*64d0*/  @!P3 BRA `(.L_x_6424) ;  /* 0x000000000008b947 */ /* 0x000fea0003800000 */
[----:B------:R0:W-:Y:S04]  /*64e0*/  REDG.E.ADD.F32.FTZ.RN.STRONG.GPU desc[UR24][R6.64+0xc00], R231 ;  /* 0x000c00e7060079a6 */ /* 0x0001e8000c12f318 */
[----:B----4-:R0:W-:Y:S02]  /*64f0*/  REDG.E.ADD.F32.FTZ.RN.STRONG.GPU desc[UR24][R4.64+0xc00], R9 ;  /* 0x000c0009040079a6 */ /* 0x0101e4000c12f318 */
.L_x_6424:
[----:B------:R-:W-:Y:S05]  /*6500*/  BSYNC.RECONVERGENT B0 ;  /* 0x0000000000007941 */ /* 0x000fea0003800200 */
.L_x_6423:
[----:B0---4-:R0:W4:Y:S01]  /*6510*/  LDS R9, [R50+0x1d80] ;  /* 0x001d800032097984 */ /* 0x0111220000000800 */
[----:B------:R-:W-:Y:S04]  /*6520*/  BSSY.RECONVERGENT B0, `(.L_x_6425) ;  /* 0x0000004000007945 */ /* 0x000fe80003800200 */
[----:B------:R-:W-:Y:S05]  /*6530*/  @!P4 BRA `(.L_x_6426) ;  /* 0x000000000008c947 */ /* 0x000fea0003800000 */
[----:B------:R0:W-:Y:S04]  /*6540*/  REDG.E.ADD.F32.FTZ.RN.STRONG.GPU desc[UR24][R6.64+0xd00], R233 ;  /* 0x000d00e9060079a6 */ /* 0x0001e8000c12f318 */
[----:B----4-:R0:W-:Y:S02]  /*6550*/  REDG.E.ADD.F32.FTZ.RN.STRONG.GPU desc[UR24][R4.64+0xd00], R9 ;  /* 0x000d0009040079a6 */ /* 0x0101e4000c12f318 */
.L_x_6426:
[----:B------:R-:W-:Y:S05]  /*6560*/  BSYNC.RECONVERGENT B0 ;  /* 0x0000000000007941 */ /* 0x000fea0003800200 */
.L_x_6425:
[----:B0---4-:R0:W4:Y:S01]  /*6570*/  LDS R9, [R48+0x1e80] ;  /* 0x001e800030097984 */ /* 0x0111220000000800 */
[----:B------:R-:W-:Y:S04]  /*6580*/  BSSY.RECONVERGENT B0, `(.L_x_6427) ;  /* 0x0000004000007945 */ /* 0x000fe80003800200 */
[----:B------:R-:W-:Y:S05]  /*6590*/  @!P5 BRA `(.L_x_6428) ;  /* 0x000000000008d947 */ /* 0x000fea0003800000 */
[----:B------:R0:W-:Y:S04]  /*65a0*/  REDG.E.ADD.F32.FTZ.RN.STRONG.GPU desc[UR24][R6.64+0xe00], R235 ;  /* 0x000e00eb060079a6 */ /* 0x0001e8000c12f318 */
[----:B----4-:R0:W-:Y:S02]  /*65b0*/  REDG.E.ADD.F32.FTZ.RN.STRONG.GPU desc[UR24][R4.64+0xe00], R9 ;  /* 0x000e0009040079a6 */ /* 0x0101e4000c12f318 */
.L_x_6428:
[----:B------:R-:W-:Y:S05]  /*65c0*/  BSYNC.RECONVERGENT B0 ;  /* 0x0000000000007941 */ /* 0x000fea0003800200 */
.L_x_6427:
[----:B0---4-:R0:W4:Y:S01]  /*65d0*/  LDS R9, [R42+0x1f80] ;  /* 0x001f80002a097984 */ /* 0x0111220000000800 */
[----:B------:R-:W-:Y:S04]  /*65e0*/  BSSY.RECONVERGENT B0, `(.L_x_6429) ;  /* 0x0000004000007945 */ /* 0x000fe80003800200 */
[----:B------:R-:W-:Y:S05]  /*65f0*/  @!P6 BRA `(.L_x_6430) ;  /* 0x000000000008e947 */ /* 0x000fea0003800000 */
[----:B------:R0:W-:Y:S04]  /*6600*/  REDG.E.ADD.F32.FTZ.RN.STRONG.GPU desc[UR24][R6.64+0xf00], R237 ;  /* 0x000f00ed060079a6 */ /* 0x0001e8000c12f318 */
[----:B----4-:R0:W-:Y:S02]  /*6610*/  REDG.E.ADD.F32.FTZ.RN.STRONG.GPU desc[UR24][R4.64+0xf00], R9 ;  /* 0x000f0009040079a6 */ /* 0x0101e4000c12f318 */
.L_x_6430:
[----:B------:R-:W-:Y:S05]  /*6620*/  BSYNC.RECONVERGENT B0 ;  /* 0x0000000000007941 */ /* 0x000fea0003800200 */
.L_x_6429:
[----:B------:R-:W5:Y:S01]  /*6630*/  SHFL.DOWN P0, R11, R8, 0x1, 0x1f ;  /* 0x08201f00080b7f89 */ /* 0x000f620000000000 */
[-C--:B0-----:R-:W-:Y:S01]  /*6640*/  FMUL.FTZ R5, R153, R206.reuse ;  /* 0x000000ce99057220 */ /* 0x081fe20000410000 */
[----:B------:R-:W-:Y:S01]  /*6650*/  FMUL.FTZ R6, R161, R206 ;  /* 0x000000cea1067220 */ /* 0x000fe20000410000 */
[CC--:B----4-:R-:W-:Y:S01]  /*6660*/  FMUL.FTZ R9, R153.reuse, R204.reuse ;  /* 0x000000cc99097220 */ /* 0x0d0fe20000410000 */
        /* <DEDUP_REMOVED lines=8> */
[----:B------:R-:W-:Y:S01]  /*66f0*/  FMUL.FTZ R169, R169, R4 ;  /* 0x00000004a9a97220 */ /* 0x000fe20000410000 */
[----:B------:R-:W-:Y:S01]  /*6700*/  FADD.FTZ R84, R5, R84 ;  /* 0x0000005405547221 */ /* 0x000fe20000010000 */
[-C--:B------:R-:W-:Y:S01]  /*6710*/  FMUL.FTZ R5, R153, R216.reuse ;  /* 0x000000d899057220 */ /* 0x080fe20000410000 */
[----:B------:R-:W-:Y:S01]  /*6720*/  FMUL.FTZ R6, R159, R216 ;  /* 0x000000d89f067220 */ /* 0x000fe20000410000 */
[C---:B------:R-:W-:Y:S01]  /*6730*/  FMUL.FTZ R4, R153.reuse, R165 ;  /* 0x000000a599047220 */ /* 0x040fe20000410000 */
[----:B------:R-:W-:Y:S01]  /*6740*/  ISETP.NE.AND P1, PT, R112, RZ, PT ;  /* 0x000000ff7000720c */ /* 0x000fe20003f25270 */
[----:B------:R-:W-:Y:S01]  /*6750*/  FMUL.FTZ R7, R170, R5 ;  /* 0x00000005aa077220 */ /* 0x000fe20000410000 */
[C---:B------:R-:W-:Y:S01]  /*6760*/  FMUL.FTZ R5, R153.reuse, R212 ;  /* 0x000000d499057220 */ /* 0x040fe20000410000 */
[----:B------:R-:W-:Y:S01]  /*6770*/  FFMA.FTZ R91, R6, R152, R91 ;  /* 0x00000098065b7223 */ /* 0x000fe2000001005b */
[----:B------:R-:W-:Y:S01]  /*6780*/  FMUL.FTZ R158, R158, R165 ;  /* 0x000000a59e9e7220 */ /* 0x000fe20000410000 */
[----:B------:R-:W-:Y:S01]  /*6790*/  FFMA.FTZ R7, R106, R6, R7 ;  /* 0x000000066a077223 */ /* 0x000fe20000010007 */
[----:B------:R-:W-:Y:S01]  /*67a0*/  FMUL.FTZ R22, R22, R5 ;  /* 0x0000000516167220 */ /* 0x000fe20000410000 */
[----:B-----5:R-:W-:Y:S01]  /*67b0*/  @P0 FADD R11, R8, R11 ;  /* 0x0000000b080b0221 */ /* 0x020fe20000000000 */
[----:B------:R-:W-:Y:S01]  /*67c0*/  FMUL.FTZ R5, R153, R162 ;  /* 0x000000a299057220 */ /* 0x000fe20000410000 */
[----:B------:R-:W-:Y:S01]  /*67d0*/  FMUL.FTZ R6, R171, R4 ;  /* 0x00000004ab067220 */ /* 0x000fe20000410000 */
[-C--:B------:R-:W-:Y:S01]  /*67e0*/  FMUL.FTZ R4, R19, R186.reuse ;  /* 0x000000ba13047220 */ /* 0x080fe20000410000 */
[C---:B------:R-:W-:Y:S01]  /*67f0*/  FMUL.FTZ R186, R153.reuse, R186 ;  /* 0x000000ba99ba7220 */ /* 0x040fe20000410000 */
[----:B------:R-:W0:Y:S01]  /*6800*/  SHFL.DOWN P0, R10, R11, 0x2, 0x1f ;  /* 0x08401f000b0a7f89 */ /* 0x000e220000000000 */
[----:B------:R-:W-:Y:S01]  /*6810*/  FMUL.FTZ R166, R166, R5 ;  /* 0x00000005a6a67220 */ /* 0x000fe20000410000 */
[-C--:B------:R-:W-:Y:S01]  /*6820*/  FMUL.FTZ R5, R180, R164.reuse ;  /* 0x000000a4b4057220 */ /* 0x080fe20000410000 */
[----:B------:R-:W-:Y:S01]  /*6830*/  FMUL.FTZ R164, R153, R164 ;  /* 0x000000a499a47220 */ /* 0x000fe20000410000 */
[----:B------:R-:W-:Y:S01]  /*6840*/  FMUL.FTZ R177, R177, R186 ;  /* 0x000000bab1b17220 */ /* 0x000fe20000410000 */
[----:B------:R-:W-:Y:S01]  /*6850*/  FADD.FTZ R80, R7, R80 ;  /* 0x0000005007507221 */ /* 0x000fe20000010000 */
[----:B------:R-:W-:Y:S01]  /*6860*/  FFMA.FTZ R7, R107, R158, R6 ;  /* 0x0000009e6b077223 */ /* 0x000fe20000010006 */
[----:B------:R-:W-:Y:S01]  /*6870*/  FMUL.FTZ R164, R21, R164 ;  /* 0x000000a415a47220 */ /* 0x000fe20000410000 */
[----:B------:R-:W-:Y:S01]  /*6880*/  FFMA.FTZ R98, R5, R149, R98 ;  /* 0x0000009505627223 */ /* 0x000fe20000010062 */
[----:B------:R-:W-:Y:S01]  /*6890*/  FFMA.FTZ R103, R4, R119, R103 ;  /* 0x0000007704677223 */ /* 0x000fe20000010067 */
[----:B------:R-:W-:Y:S01]  /*68a0*/  FFMA.FTZ R177, R108, R4, R177 ;  /* 0x000000046cb17223 */ /* 0x000fe200000100b1 */
[----:B------:R-:W-:Y:S01]  /*68b0*/  FFMA.FTZ R164, R145, R5, R164 ;  /* 0x0000000591a47223 */ /* 0x000fe200000100a4 */
[----:B------:R-:W-:Y:S01]  /*68c0*/  FMUL.FTZ R5, R153, R156 ;  /* 0x0000009c99057220 */ /* 0x000fe20000410000 */
[----:B------:R-:W-:Y:S01]  /*68d0*/  @!P1 SHF.R.U32.HI R4, RZ, 0x3, R26 ;  /* 0x00000003ff049819 */ /* 0x000fe2000001161a */
[----:B------:R-:W-:Y:S01]  /*68e0*/  FADD.FTZ R78, R7, R78 ;  /* 0x0000004e074e7221 */ /* 0x000fe20000010000 */
[----:B------:R-:W-:Y:S01]  /*68f0*/  ISETP.NE.AND P3, PT, R163, RZ, PT ;  /* 0x000000ffa300720c */ /* 0x000fe20003f65270 */
[----:B------:R-:W-:Y:S01]  /*6900*/  FMUL.FTZ R7, R178, R5 ;  /* 0x00000005b2077220 */ /* 0x000fe20000410000 */
[----:B------:R-:W-:Y:S01]  /*6910*/  FMUL.FTZ R173, R173, R218 ;  /* 0x000000daadad7220 */ /* 0x000fe20000410000 */
[----:B------:R-:W-:Y:S01]  /*6920*/  FMUL.FTZ R9, R174, R217 ;  /* 0x000000d9ae097220 */ /* 0x000fe20000410000 */
[----:B------:R-:W-:Y:S01]  /*6930*/  FMUL.FTZ R18, R18, R189 ;  /* 0x000000bd12127220 */ /* 0x000fe20000410000 */
[----:B------:R-:W-:Y:S01]  /*6940*/  FMUL.FTZ R181, R181, R208 ;  /* 0x000000d0b5b57220 */ /* 0x000fe20000410000 */
[----:B------:R-:W-:Y:S01]  /*6950*/  FMUL.FTZ R5, R182, R154 ;  /* 0x0000009ab6057220 */ /* 0x000fe20000410000 */
[C---:B------:R-:W-:Y:S01]  /*6960*/  FMUL.FTZ R218, R153.reuse, R218 ;  /* 0x000000da99da7220 */ /* 0x040fe20000410000 */
[----:B------:R-:W-:Y:S01]  /*6970*/  FMUL.FTZ R217, R153, R217 ;  /* 0x000000d999d97220 */ /* 0x000fe20000410000 */
[----:B0-----:R-:W-:Y:S01]  /*6980*/  @P0 FADD R10, R11, R10 ;  /* 0x0000000a0b0a0221 */ /* 0x001fe20000000000 */
[C---:B------:R-:W-:Y:S01]  /*6990*/  FMUL.FTZ R189, R153.reuse, R189 ;  /* 0x000000bd99bd7220 */ /* 0x040fe20000410000 */
[C---:B------:R-:W-:Y:S01]  /*69a0*/  FMUL.FTZ R208, R153.reuse, R208 ;  /* 0x000000d099d07220 */ /* 0x040fe20000410000 */
[----:B------:R-:W-:Y:S01]  /*69b0*/  @!P1 LOP3.LUT R6, R4, 0x7c, RZ, 0xc0, !PT ;  /* 0x0000007c04069812 */ /* 0x000fe200078ec0ff */
[C---:B------:R-:W-:Y:S01]  /*69c0*/  FMUL.FTZ R154, R153.reuse, R154 ;  /* 0x0000009a999a7220 */ /* 0x040fe20000410000 */
[----:B------:R-:W0:Y:S01]  /*69d0*/  SHFL.DOWN P0, R13, R10, 0x4, 0x1f ;  /* 0x08801f000a0d7f89 */ /* 0x000e220000000000 */
        /* <DEDUP_REMOVED lines=23> */
[----:B0-----:R-:W-:Y:S01]  /*6b50*/  @P0 FADD R13, R10, R13 ;  /* 0x0000000d0a0d0221 */ /* 0x001fe20000000000 */
[----:B------:R-:W-:Y:S01]  /*6b60*/  FFMA.FTZ R0, R111, R16, R0 ;  /* 0x000000106f007223 */ /* 0x000fe20000010000 */
[----:B------:R-:W-:Y:S01]  /*6b70*/  BSSY.RECONVERGENT B0, `(.L_x_6431) ;  /* 0x000002b000007945 */ /* 0x000fe20003800200 */
[----:B------:R-:W-:Y:S01]  /*6b80*/  FADD.FTZ R87, R14, R87 ;  /* 0x000000570e577221 */ /* 0x000fe20000010000 */
[----:B------:R-:W-:Y:S01]  /*6b90*/  FFMA.FTZ R90, R173, R135, R90 ;  /* 0x00000087ad5a7223 */ /* 0x000fe2000001005a */
[----:B------:R-:W0:Y:S01]  /*6ba0*/  SHFL.DOWN P0, R8, R13, 0x8, 0x1f ;  /* 0x09001f000d087f89 */ /* 0x000e220000000000 */
[----:B------:R-:W-:Y:S01]  /*6bb0*/  FFMA.FTZ R93, R160, R150, R93 ;  /* 0x00000096a05d7223 */ /* 0x000fe2000001005d */
[----:B------:R-:W-:Y:S01]  /*6bc0*/  FADD.FTZ R85, R218, R85 ;  /* 0x00000055da557221 */ /* 0x000fe20000010000 */
[----:B------:R-:W-:Y:S01]  /*6bd0*/  FADD.FTZ R82, R169, R82 ;  /* 0x00000052a9527221 */ /* 0x000fe20000010000 */
[----:B------:R-:W-:Y:S01]  /*6be0*/  FADD.FTZ R83, R20, R83 ;  /* 0x0000005314537221 */ /* 0x000fe20000010000 */
        /* <DEDUP_REMOVED lines=20> */
[----:B------:R0:W-:Y:S01]  /*6d30*/  @!P1 STS [R6+0x3184], R11 ;  /* 0x0031840b06009388 */ /* 0x0001e20000000800 */
[----:B------:R-:W-:Y:S06]  /*6d40*/  BAR.SYNC.DEFER_BLOCKING 0x0 ;  /* 0x0000000000007b1d */ /* 0x000fec0000010000 */
[----:B------:R-:W-:Y:S05]  /*6d50*/  @P3 BRA `(.L_x_6432) ;  /* 0x0000000000303947 */ /* 0x000fea0003800000 */
[----:B------:R-:W4:Y:S01]  /*6d60*/  S2UR UR20, SR_CgaCtaId ;  /* 0x00000000001479c3 */ /* 0x000f220000008800 */
[----:B------:R-:W-:Y:S01]  /*6d70*/  UISETP.NE.AND UP0, UPT, UR9, UR42, UPT ;  /* 0x0000002a0900728c */ /* 0x000fe2000bf05270 */
[----:B------:R-:W-:-:S05]  /*6d80*/  UMOV UR19, 0x400 ;  /* 0x0000040000137882 */ /* 0x000fca0000000000 */
[----:B------:R-:W-:Y:S01]  /*6d90*/  PLOP3.LUT P0, PT, PT, PT, UP0, 0x80, 0x8 ;  /* 0x000000000008781c */ /* 0x000fe20003f0f008 */
[----:B----4-:R-:W-:-:S06]  /*6da0*/  ULEA UR19, UR20, UR19, 0x18 ;  /* 0x0000001314137291 */ /* 0x010fcc000f8ec0ff */
[----:B------:R-:W-:-:S04]  /*6db0*/  MOV R65, UR19 ;  /* 0x0000001300417c02 */ /* 0x000fc80008000f00 */
[----:B------:R-:W-:Y:S01]  /*6dc0*/  LEA R7, R127, R65, 0x2 ;  /* 0x000000417f077211 */ /* 0x000fe200078e10ff */
[----:B------:R-:W4:Y:S04]  /*6dd0*/  LDS R0, [R65+0x3188] ;  /* 0x0031880041007984 */ /* 0x000f280000000800 */
[----:B------:R-:W5:Y:S01]  /*6de0*/  @P0 LDS R5, [R7+0x46c0] ;  /* 0x0046c00007050984 */ /* 0x000f620000000800 */
[----:B----4-:R-:W-:-:S04]  /*6df0*/  FADD.FTZ R0, R11, R0 ;  /* 0x000000000b007221 */ /* 0x010fc80000010000 */
[----:B-----5:R-:W-:-:S05]  /*6e00*/  @P0 FADD.FTZ R0, R0, R5 ;  /* 0x0000000500000221 */ /* 0x020fca0000010000 */
[----:B------:R4:W-:Y:S02]  /*6e10*/  STS [R7+0x46c0], R0 ;  /* 0x0046c00007007388 */ /* 0x0009e40000000800 */
.L_x_6432:
[----:B------:R-:W-:Y:S05]  /*6e20*/  BSYNC.RECONVERGENT B0 ;  /* 0x0000000000007941 */ /* 0x000fea0003800200 */
.L_x_6431:
[----:B------:R-:W-:-:S04]  /*6e30*/  IADD3 R127, PT, PT, R127, 0x1, RZ ;  /* 0x000000017f7f7810 */ /* 0x000fc80007ffe0ff */
[----:B------:R-:W-:-:S13]  /*6e40*/  ISETP.GE.AND P0, PT, R127, UR43, PT ;  /* 0x0000002b7f007c0c */ /* 0x000fda000bf06270 */
[----:B------:R-:W-:Y:S05]  /*6e50*/  @!P0 BRA `(.L_x_6433) ;  /* 0xffffffcc00448947 */ /* 0x000fea000383ffff */
.L_x_6388:
[----:B------:R-:W-:Y:S06]  /*6e60*/  BAR.SYNC.DEFER_BLOCKING 0x0 ;  /* 0x0000000000007b1d */ /* 0x000fec0000010000 */
[----:B------:R-:W5:Y:S01]  /*6e70*/  LDCU.64 UR28, c[0x0][0x4f8] ;  /* 0x00009f00ff1c77ac */ /* 0x000f620008000a00 */
[----:B------:R-:W-:Y:S01]  /*6e80*/  UIADD3 UR34, UPT, UPT, UR9, -0x1, URZ ;  /* 0xffffffff09227890 */ /* 0x000fe2000fffe0ff */
[----:B------:R-:W1:Y:S01]  /*6e90*/  LDCU.64 UR30, c[0x0][0x500] ;  /* 0x0000a000ff1e77ac */ /* 0x000e620008000a00 */
[----:B------:R-:W2:Y:S01]  /*6ea0*/  LDCU.64 UR32, c[0x0][0x550] ;  /* 0x0000aa00ff2077ac */ /* 0x000ea20008000a00 */
[----:B0---4-:R-:W4:Y:S04]  /*6eb0*/  LDG.E.128 R4, desc[UR24][R28.64] ;  /* 0x000000181c047981 */ /* 0x011f28000c1e1d00 */
[----:B------:R-:W3:Y:S01]  /*6ec0*/  LDG.E.128 R8, desc[UR24][R28.64+0x200] ;  /* 0x000200181c087981 */ /* 0x000ee2000c1e1d00 */
        /* <DEDUP_REMOVED lines=14> */
[----:B----4-:R-:W-:Y:S04]  /*6fb0*/  STS.128 [R35], R4 ;  /* 0x0000000423007388 */ /* 0x010fe80000000c00 */
[----:B---3--:R-:W-:Y:S01]  /*6fc0*/  STS.128 [R35+0x200], R8 ;  /* 0x0002000823007388 */ /* 0x008fe20000000c00 */
        /* <DEDUP_REMOVED lines=11> */
[--C-:B------:R-:W-:Y:S01]  /*7080*/  FADD.FTZ R9, R9, R68.reuse ;  /* 0x0000004409097221 */ /* 0x100fe20000010000 */
[----:B------:R-:W-:Y:S01]  /*7090*/  FSETP.GTU.FTZ.AND P6, PT, R0, 20, PT ;  /* 0x41a000000000780b */ /* 0x000fe20003fdc000 */
[----:B------:R-:W-:Y:S01]  /*70a0*/  FADD.FTZ R17, R17, R68 ;  /* 0x0000004411117221 */ /* 0x000fe20000010000 */
[----:B------:R-:W-:Y:S02]  /*70b0*/  FSETP.GTU.FTZ.AND P3, PT, R19, 20, PT ;  /* 0x41a000001300780b */ /* 0x000fe40003f7c000 */
[----:B------:R-:W-:Y:S02]  /*70c0*/  FSETP.GTU.FTZ.AND P4, PT, R9, 20, PT ;  /* 0x41a000000900780b */ /* 0x000fe40003f9c000 */
[----:B------:R-:W-:-:S02]  /*70d0*/  FSETP.GTU.FTZ.AND P5, PT, R17, 20, PT ;  /* 0x41a000001100780b */ /* 0x000fc40003fbc000 */
[----:B------:R-:W-:Y:S02]  /*70e0*/  PRMT R13, R13, 0x7632, R13 ;  /* 0x000076320d0d7816 */ /* 0x000fe4000000000d */
[----:B------:R-:W-:Y:S02]  /*70f0*/  PRMT R14, R14, 0x7632, R14 ;  /* 0x000076320e0e7816 */ /* 0x000fe4000000000e */
[----:B------:R-:W-:Y:S01]  /*7100*/  SHF.L.U32 R13, R13, 0x10, RZ ;  /* 0x000000100d0d7819 */ /* 0x000fe200000006ff */
[----:B------:R-:W-:Y:S02]  /*7110*/  @!P6 FMUL.FTZ R0, R0, -1.4426950216293334961 ;  /* 0xbfb8aa3b0000e820 */ /* 0x000fe40000410000 */
[----:B------:R-:W-:Y:S02]  /*7120*/  @!P3 FMUL.FTZ R11, R19, -1.4426950216293334961 ;  /* 0xbfb8aa3b130bb820 */ /* 0x000fe40000410000 */
[----:B------:R-:W-:Y:S02]  /*7130*/  @!P4 FMUL.FTZ R9, R9, -1.4426950216293334961 ;  /* 0xbfb8aa3b0909c820 */ /* 0x000fe40000410000 */
[----:B------:R-:W-:Y:S01]  /*7140*/  @!P5 FMUL.FTZ R10, R17, -1.4426950216293334961 ;  /* 0xbfb8aa3b110ad820 */ /* 0x000fe20000410000 */
[----:B------:R-:W2:Y:S01]  /*7150*/  @!P6 MUFU.EX2 R0, R0 ;  /* 0x000000000000e308 */ /* 0x000ea20000000800 */
[----:B------:R-:W-:-:S02]  /*7160*/  SHF.L.U32 R17, R15, 0x10, RZ ;  /* 0x000000100f117819 */ /* 0x000fc400000006ff */
[----:B------:R-:W-:-:S03]  /*7170*/  PRMT R15, R15, 0x7632, R15 ;  /* 0x000076320f0f7816 */ /* 0x000fc6000000000f */
[----:B------:R-:W-:Y:S01]  /*7180*/  FADD.FTZ R12, R17, R68 ;  /* 0x00000044110c7221 */ /* 0x000fe20000010000 */
[----:B---3--:R-:W-:Y:S01]  /*7190*/  SHF.L.U32 R17, R4, 0x10, RZ ;  /* 0x0000001004117819 */ /* 0x008fe200000006ff */
[----:B------:R-:W3:Y:S01]  /*71a0*/  @!P4 MUFU.EX2 R9, R9 ;  /* 0x000000090009c308 */ /* 0x000ee20000000800 */
[----:B------:R-:W-:Y:S02]  /*71b0*/  SHF.L.U32 R15, R15, 0x10, RZ ;  /* 0x000000100f0f7819 */ /* 0x000fe400000006ff */
[----:B------:R-:W-:Y:S02]  /*71c0*/  FSETP.GTU.FTZ.AND P2, PT, R12, 20, PT ;  /* 0x41a000000c00780b */ /* 0x000fe40003f5c000 */
[----:B------:R-:W-:-:S03]  /*71d0*/  PRMT R4, R4, 0x7632, R4 ;  /* 0x0000763204047816 */ /* 0x000fc60000000004 */
        /* <DEDUP_REMOVED lines=11> */
[----:B------:R2:W4:Y:S01]  /*7290*/  @!P5 MUFU.RCP R19, R0 ;  /* 0x000000000013d308 */ /* 0x0005220000001000 */
[----:B-----5:R-:W-:Y:S01]  /*72a0*/  @!P6 FMUL.FTZ R73, R73, R16 ;  /* 0x000000104949e220 */ /* 0x020fe20000410000 */
[--C-:B------:R-:W-:Y:S01]  /*72b0*/  FADD.FTZ R17, R17, R68.reuse ;  /* 0x0000004411117221 */ /* 0x100fe20000010000 */
[----:B------:R-:W-:Y:S01]  /*72c0*/  FADD.FTZ R16, R15, R68 ;  /* 0x000000440f107221 */ /* 0x000fe20000010000 */
[----:B------:R-:W-:-:S03]  /*72d0*/  SHF.L.U32 R5, R5, 0x10, RZ ;  /* 0x0000001005057819 */ /* 0x000fc600000006ff */
[----:B------:R-:W-:Y:S01]  /*72e0*/  FSETP.GTU.FTZ.AND P0, PT, R17, 20, PT ;  /* 0x41a000001100780b */ /* 0x000fe20003f1c000 */
[----:B------:R5:W0:Y:S01]  /*72f0*/  @!P2 MUFU.EX2 R12, R8 ;  /* 0x00000008000ca308 */ /* 0x000a220000000800 */
[--C-:B--2---:R-:W-:Y:S01]  /*7300*/  FADD.FTZ R0, R13, R68.reuse ;  /* 0x000000440d007221 */ /* 0x104fe20000010000 */
[----:B------:R-:W-:Y:S01]  /*7310*/  SHF.L.U32 R13, R14, 0x10, RZ ;  /* 0x000000100e0d7819 */ /* 0x000fe200000006ff */
[----:B---3--:R-:W-:Y:S01]  /*7320*/  @!P4 FMUL.FTZ R70, R70, R9 ;  /* 0x000000094646c220 */ /* 0x008fe20000410000 */
[----:B------:R-:W-:Y:S02]  /*7330*/  @!P1 FMUL.FTZ R10, R10, -1.4426950216293334961 ;  /* 0xbfb8aa3b0a0a9820 */ /* 0x000fe40000410000 */
[----:B------:R-:W-:Y:S01]  /*7340*/  FSETP.GTU.FTZ.AND P6, PT, R0, 20, PT ;  /* 0x41a000000000780b */ /* 0x000fe20003fdc000 */
[----:B------:R-:W-:Y:S01]  /*7350*/  FADD.FTZ R13, R13, R68 ;  /* 0x000000440d0d7221 */ /* 0x000fe20000010000 */
[----:B------:R-:W2:Y:S01]  /*7360*/  @!P3 MUFU.EX2 R11, R11 ;  /* 0x0000000b000bb308 */ /* 0x000ea20000000800 */
[----:B----4-:R-:W-:Y:S01]  /*7370*/  @!P5 FMUL.FTZ R72, R72, R19 ;  /* 0x000000134848d220 */ /* 0x010fe20000410000 */
[----:B------:R-:W-:-:S02]  /*7380*/  FSETP.GTU.FTZ.AND P5, PT, R16, 20, PT ;  /* 0x41a000001000780b */ /* 0x000fc40003fbc000 */
[----:B------:R-:W-:Y:S01]  /*7390*/  FSETP.GTU.FTZ.AND P4, PT, R13, 20, PT ;  /* 0x41a000000d00780b */ /* 0x000fe20003f9c000 */
[----:B-----5:R-:W-:Y:S01]  /*73a0*/  @!P0 FMUL.FTZ R8, R17, -1.4426950216293334961 ;  /* 0xbfb8aa3b11088820 */ /* 0x020fe20000410000 */
[----:B------:R-:W-:Y:S02]  /*73b0*/  SHF.L.U32 R17, R6, 0x10, RZ ;  /* 0x0000001006117819 */ /* 0x000fe400000006ff */
[----:B------:R-:W3:Y:S01]  /*73c0*/  @!P1 MUFU.EX2 R14, R10 ;  /* 0x0000000a000e9308 */ /* 0x000ee20000000800 */
[----:B0-----:R-:W-:Y:S01]  /*73d0*/  @!P2 FADD.FTZ R12, R12, 1 ;  /* 0x3f8000000c0ca421 */ /* 0x001fe20000010000 */
[----:B------:R-:W-:Y:S01]  /*73e0*/  PRMT R6, R6, 0x7632, R6 ;  /* 0x0000763206067816 */ /* 0x000fe20000000006 */
[----:B------:R-:W-:-:S05]  /*73f0*/  @!P6 FMUL.FTZ R0, R0, -1.4426950216293334961 ;  /* 0xbfb8aa3b0000e820 */ /* 0x000fca0000410000 */
[----:B------:R-:W0:Y:S01]  /*7400*/  @!P0 MUFU.EX2 R15, R8 ;  /* 0x00000008000f8308 */ /* 0x000e220000000800 */
[----:B------:R-:W-:Y:S01]  /*7410*/  @!P4 FMUL.FTZ R9, R13, -1.4426950216293334961 ;  /* 0xbfb8aa3b0d09c820 */ /* 0x000fe20000410000 */
[----:B------:R-:W-:Y:S01]  /*7420*/  @!P5 FMUL.FTZ R13, R16, -1.4426950216293334961 ;  /* 0xbfb8aa3b100dd820 */ /* 0x000fe20000410000 */
[----:B--2---:R-:W-:-:S05]  /*7430*/  @!P3 FADD.FTZ R11, R11, 1 ;  /* 0x3f8000000b0bb421 */ /* 0x004fca0000010000 */
[----:B------:R-:W2:Y:S01]  /*7440*/  @!P4 MUFU.EX2 R9, R9 ;  /* 0x000000090009c308 */ /* 0x000ea20000000800 */
[----:B---3--:R-:W-:-:S07]  /*7450*/  @!P1 FADD.FTZ R14, R14, 1 ;  /* 0x3f8000000e0e9421 */ /* 0x008fce0000010000 */
[----:B------:R-:W3:Y:S01]  /*7460*/  @!P6 MUFU.EX2 R0, R0 ;  /* 0x000000000000e308 */ /* 0x000ee20000000800 */
[----:B0-----:R-:W-:-:S07]  /*7470*/  @!P0 FADD.FTZ R15, R15, 1 ;  /* 0x3f8000000f0f8421 */ /* 0x001fce0000010000 */
[----:B------:R-:W0:Y:S01]  /*7480*/  @!P5 MUFU.EX2 R13, R13 ;  /* 0x0000000d000dd308 */ /* 0x000e220000000800 */
[----:B--2---:R-:W-:Y:S01]  /*7490*/  @!P4 FADD.FTZ R10, R9, 1 ;  /* 0x3f800000090ac421 */ /* 0x004fe20000010000 */
[----:B------:R-:W-:-:S05]  /*74a0*/  SHF.L.U32 R9, R7, 0x10, RZ ;  /* 0x0000001007097819 */ /* 0x000fca00000006ff */
[--C-:B------:R-:W-:Y:S01]  /*74b0*/  FADD.FTZ R16, R9, R68.reuse ;  /* 0x0000004409107221 */ /* 0x100fe20000010000 */
[----:B------:R-:W2:Y:S01]  /*74c0*/  @!P4 MUFU.RCP R10, R10 ;  /* 0x0000000a000ac308 */ /* 0x000ea20000001000 */
[----:B---3--:R-:W-:Y:S01]  /*74d0*/  @!P6 FADD.FTZ R8, R0, 1 ;  /* 0x3f8000000008e421 */ /* 0x008fe20000010000 */
[----:B------:R-:W-:Y:S01]  /*74e0*/  FADD.FTZ R0, R17, R68 ;  /* 0x0000004411007221 */ /* 0x000fe20000010000 */
[----:B------:R-:W-:Y:S02]  /*74f0*/  SHF.L.U32 R9, R4, 0x10, RZ ;  /* 0x0000001004097819 */ /* 0x000fe400000006ff */
[----:B------:R-:W-:Y:S02]  /*7500*/  PRMT R4, R7, 0x7632, R4 ;  /* 0x0000763207047816 */ /* 0x000fe40000000004 */
[----:B------:R-:W-:Y:S01]  /*7510*/  SHF.L.U32 R7, R6, 0x10, RZ ;  /* 0x0000001006077819 */ /* 0x000fe200000006ff */
[----:B------:R-:W3:Y:S01]  /*7520*/  @!P6 MUFU.RCP R8, R8 ;  /* 0x000000080008e308 */ /* 0x000ee20000001000 */
[----:B0-----:R-:W-:Y:S01]  /*7530*/  @!P5 FADD.FTZ R13, R13, 1 ;  /* 0x3f8000000d0dd421 */ /* 0x001fe20000010000 */
[----:B------:R-:W-:-:S02]  /*7540*/  FADD.FTZ R6, R5, R68 ;  /* 0x0000004405067221 */ /* 0x000fc40000010000 */
[----:B------:R-:W-:-:S04]  /*7550*/  FADD.FTZ R7, R7, R68 ;  /* 0x0000004407077221 */ /* 0x000fc80000010000 */
[----:B------:R-:W0:Y:S01]  /*7560*/  @!P3 MUFU.RCP R11, R11 ;  /* 0x0000000b000bb308 */ /* 0x000e220000001000 */
[----:B--2---:R-:W-:Y:S01]  /*7570*/  @!P4 FMUL.FTZ R77, R77, R10 ;  /* 0x0000000a4d4dc220 */ /* 0x004fe20000410000 */
[----:B------:R-:W-:-:S06]  /*7580*/  FSETP.GTU.FTZ.AND P4, PT, R16, 20, PT ;  /* 0x41a000001000780b */ /* 0x000fcc0003f9c000 */
[----:B------:R-:W2:Y:S01]  /*7590*/  @!P2 MUFU.RCP R19, R12 ;  /* 0x0000000c0013a308 */ /* 0x000ea20000001000 */
[----:B---3--:R-:W-:Y:S01]  /*75a0*/  @!P6 FMUL.FTZ R75, R75, R8 ;  /* 0x000000084b4be220 */ /* 0x008fe20000410000 */
[----:B------:R-:W-:-:S05]  /*75b0*/  FSETP.GTU.FTZ.AND P6, PT, R0, 20, PT ;  /* 0x41a000000000780b */ /* 0x000fca0003fdc000 */
[----:B------:R-:W-:Y:S01]  /*75c0*/  @!P4 FMUL.FTZ R5, R16, -1.4426950216293334961 ;  /* 0xbfb8aa3b1005c820 */ /* 0x000fe20000410000 */
[----:B------:R3:W4:Y:S01]  /*75d0*/  @!P5 MUFU.RCP R10, R13 ;  /* 0x0000000d000ad308 */ /* 0x0007220000001000 */
[----:B0-----:R-:W-:Y:S01]  /*75e0*/  @!P3 FMUL.FTZ R74, R74, R11 ;  /* 0x0000000b4a4ab220 */ /* 0x001fe20000410000 */
[----:B------:R-:W-:Y:S01]  /*75f0*/  FADD.FTZ R11, R9, R68 ;  /* 0x00000044090b7221 */ /* 0x000fe20000010000 */
[----:B------:R-:W-:-:S03]  /*7600*/  SHF.L.U32 R9, R4, 0x10, RZ ;  /* 0x0000001004097819 */ /* 0x000fc600000006ff */
[----:B------:R-:W-:Y:S01]  /*7610*/  F2FP.BF16.F32.PACK_AB R22, R77, R74 ;  /* 0x0000004a4d16723e */ /* 0x000fe200000010ff */
[----:B------:R-:W-:Y:S01]  /*7620*/  @!P6 FMUL.FTZ R0, R0, -1.4426950216293334961 ;  /* 0xbfb8aa3b0000e820 */ /* 0x000fe20000410000 */
[----:B------:R-:W0:Y:S01]  /*7630*/  @!P1 MUFU.RCP R17, R14 ;  /* 0x0000000e00119308 */ /* 0x000e220000001000 */
[----:B--2---:R-:W-:Y:S01]  /*7640*/  @!P2 FMUL.FTZ R76, R76, R19 ;  /* 0x000000134c4ca220 */ /* 0x004fe20000410000 */
[----:B------:R-:W-:Y:S01]  /*7650*/  FSETP.GTU.FTZ.AND P2, PT, R6, 20, PT ;  /* 0x41a000000600780b */ /* 0x000fe20003f5c000 */
[----:B---3--:R-:W-:Y:S01]  /*7660*/  FADD.FTZ R13, R9, R68 ;  /* 0x00000044090d7221 */ /* 0x008fe20000010000 */
[----:B------:R-:W-:-:S04]  /*7670*/  FSETP.GTU.FTZ.AND P3, PT, R11, 20, PT ;  /* 0x41a000000b00780b */ /* 0x000fc80003f7c000 */
[----:B------:R2:W3:Y:S01]  /*7680*/  @!P6 MUFU.EX2 R8, R0 ;  /* 0x000000000008e308 */ /* 0x0004e20000000800 */
[----:B----4-:R-:W-:Y:S01]  /*7690*/  @!P5 FMUL.FTZ R79, R79, R10 ;  /* 0x0000000a4f4fd220 */ /* 0x010fe20000410000 */
[----:B------:R-:W-:Y:S02]  /*76a0*/  FSETP.GTU.FTZ.AND P5, PT, R7, 20, PT ;  /* 0x41a000000700780b */ /* 0x000fe40003fbc000 */
[----:B------:R-:W-:-:S03]  /*76b0*/  F2FP.BF16.F32.PACK_AB R10, R90, R93 ;  /* 0x0000005d5a0a723e */ /* 0x000fc600000010ff */
[----:B------:R-:W-:Y:S01]  /*76c0*/  @!P2 FMUL.FTZ R4, R6, -1.4426950216293334961 ;  /* 0xbfb8aa3b0604a820 */ /* 0x000fe20000410000 */
[----:B------:R4:W5:Y:S01]  /*76d0*/  @!P4 MUFU.EX2 R12, R5 ;  /* 0x00000005000cc308 */ /* 0x0009620000000800 */
[----:B0-----:R-:W-:Y:S01]  /*76e0*/  @!P1 FMUL.FTZ R78, R78, R17 ;  /* 0x000000114e4e9220 */ /* 0x001fe20000410000 */
[----:B------:R-:W-:Y:S01]  /*76f0*/  FSETP.GTU.FTZ.AND P1, PT, R13, 20, PT ;  /* 0x41a000000d00780b */ /* 0x000fe20003f3c000 */
[----:B--2---:R-:W-:Y:S01]  /*7700*/  @!P3 FMUL.FTZ R0, R11, -1.4426950216293334961 ;  /* 0xbfb8aa3b0b00b820 */ /* 0x004fe20000410000 */
[----:B------:R-:W-:Y:S02]  /*7710*/  F2FP.BF16.F32.PACK_AB R6, R98, R101 ;  /* 0x000000656206723e */ /* 0x000fe400000010ff */
[----:B------:R-:W-:Y:S01]  /*7720*/  F2FP.BF16.F32.PACK_AB R11, R92, R95 ;  /* 0x0000005f5c0b723e */ /* 0x000fe200000010ff */
[----:B------:R-:W-:Y:S01]  /*7730*/  @!P5 FMUL.FTZ R9, R7, -1.4426950216293334961 ;  /* 0xbfb8aa3b0709d820 */ /* 0x000fe20000410000 */
[----:B------:R0:W2:Y:S01]  /*7740*/  @!P2 MUFU.EX2 R16, R4 ;  /* 0x000000040010a308 */ /* 0x0000a20000000800 */
[----:B---3--:R-:W-:Y:S01]  /*7750*/  @!P6 FADD.FTZ R17, R8, 1 ;  /* 0x3f8000000811e421 */ /* 0x008fe20000010000 */
[----:B------:R-:W-:-:S02]  /*7760*/  F2FP.BF16.F32.PACK_AB R7, R100, R103 ;  /* 0x000000676407723e */ /* 0x000fc400000010ff */
[----:B----4-:R-:W-:Y:S02]  /*7770*/  F2FP.BF16.F32.PACK_AB R5, R96, R99 ;  /* 0x000000636005723e */ /* 0x010fe400000010ff */
[----:B------:R-:W-:Y:S01]  /*7780*/  F2FP.BF16.F32.PACK_AB R8, R86, R89 ;  /* 0x000000595608723e */ /* 0x000fe200000010ff */
[----:B------:R-:W-:Y:S01]  /*7790*/  @!P1 FMUL.FTZ R13, R13, -1.4426950216293334961 ;  /* 0xbfb8aa3b0d0d9820 */ /* 0x000fe20000410000 */
[----:B------:R3:W4:Y:S01]  /*77a0*/  @!P5 MUFU.EX2 R18, R9 ;  /* 0x000000090012d308 */ /* 0x0007220000000800 */
[----:B0-----:R-:W-:Y:S01]  /*77b0*/  F2FP.BF16.F32.PACK_AB R4, R94, R97 ;  /* 0x000000615e04723e */ /* 0x001fe200000010ff */
[----:B-----5:R-:W-:-:S04]  /*77c0*/  @!P4 FADD.FTZ R19, R12, 1 ;  /* 0x3f8000000c13c421 */ /* 0x020fc80000010000 */
[----:B------:R-:W-:Y:S02]  /*77d0*/  STS.128 [R34], R4 ;  /* 0x0000000422007388 */ /* 0x000fe40000000c00 */
[----:B------:R-:W0:Y:S01]  /*77e0*/  @!P1 MUFU.EX2 R20, R13 ;  /* 0x0000000d00149308 */ /* 0x000e220000000800 */
[----:B---3--:R-:W-:Y:S01]  /*77f0*/  F2FP.BF16.F32.PACK_AB R9, R88, R91 ;  /* 0x0000005b5809723e */ /* 0x008fe200000010ff */
[----:B--2---:R-:W-:-:S04]  /*7800*/  @!P2 FADD.FTZ R16, R16, 1 ;  /* 0x3f8000001010a421 */ /* 0x004fc80000010000 */
[----:B------:R2:W-:Y:S01]  /*7810*/  STS.128 [R34+0x10], R8 ;  /* 0x0000100822007388 */ /* 0x0005e20000000c00 */
[----:B------:R-:W-:Y:S01]  /*7820*/  NOP ;  /* 0x0000000000007918 */ /* 0x000fe20000000000 */
[----:B------:R3:W5:Y:S02]  /*7830*/  @!P0 MUFU.RCP R21, R15 ;  /* 0x0000000f00158308 */ /* 0x0007640000001000 */
[----:B------:R-:W1:Y:S01]  /*7840*/  LDS.128 R4, [R35+0x200] ;  /* 0x0002000023047984 */ /* 0x000e620000000c00 */
[----:B----4-:R-:W-:Y:S01]  /*7850*/  @!P5 FADD.FTZ R18, R18, 1 ;  /* 0x3f8000001212d421 */ /* 0x010fe20000010000 */
[----:B0-----:R-:W-:-:S04]  /*7860*/  @!P1 FADD.FTZ R20, R20, 1 ;  /* 0x3f80000014149421 */ /* 0x001fc80000010000 */
[----:B------:R-:W0:Y:S01]  /*7870*/  @!P3 MUFU.EX2 R0, R0 ;  /* 0x000000000000b308 */ /* 0x000e220000000800 */
[----:B---3--:R-:W3:Y:S01]  /*7880*/  LDS.128 R12, [R35] ;  /* 0x00000000230c7984 */ /* 0x008ee20000000c00 */
[----:B--2---:R-:W-:-:S04]  /*7890*/  FADD.FTZ R9, R73, R64 ;  /* 0x0000004049097221 */ /* 0x004fc80000010000 */
[----:B------:R-:W-:Y:S02]  /*78a0*/  FADD.FTZ R9, R9, R70 ;  /* 0x0000004609097221 */ /* 0x000fe40000010000 */
[----:B------:R2:W4:Y:S01]  /*78b0*/  @!P6 MUFU.RCP R23, R17 ;  /* 0x000000110017e308 */ /* 0x0005220000001000 */
[----:B-----5:R-:W-:Y:S01]  /*78c0*/  @!P0 FMUL.FTZ R80, R80, R21 ;  /* 0x0000001550508220 */ /* 0x020fe20000410000 */
[----:B------:R-:W-:Y:S02]  /*78d0*/  F2FP.BF16.F32.PACK_AB R21, R75, R72 ;  /* 0x000000484b15723e */ /* 0x000fe400000010ff */
[----:B------:R-:W-:-:S04]  /*78e0*/  IADD3 R49, P0, PT, R49, -0x800, RZ ;  /* 0xfffff80031317810 */ /* 0x000fc80007f1e0ff */
[----:B------:R5:W1:Y:S01]  /*78f0*/  @!P2 MUFU.RCP R8, R16 ;  /* 0x000000100008a308 */ /* 0x000a620000001000 */
[----:B--2---:R-:W-:Y:S01]  /*7900*/  MOV R17, UR20 ;  /* 0x0000001400117c02 */ /* 0x004fe20008000f00 */
[----:B0-----:R-:W-:Y:S01]  /*7910*/  @!P3 FADD.FTZ R0, R0, 1 ;  /* 0x3f8000000000b421 */ /* 0x001fe20000010000 */
[----:B------:R-:W0:Y:S01]  /*7920*/  LDCU.64 UR20, c[0x0][0x518] ;  /* 0x0000a300ff1477ac */ /* 0x000e220008000a00 */
[----:B------:R-:W-:-:S04]  /*7930*/  IADD3.X R47, PT, PT, R47, -0x1, RZ, P0, !PT ;  /* 0xffffffff2f2f7810 */ /* 0x000fc800007fe4ff */
[----:B------:R-:W2:Y:S01]  /*7940*/  @!P4 MUFU.RCP R19, R19 ;  /* 0x000000130013c308 */ /* 0x000ea20000001000 */
[----:B-----5:R-:W-:Y:S01]  /*7950*/  MOV R16, UR19 ;  /* 0x0000001300107c02 */ /* 0x020fe20008000f00 */
[----:B----4-:R-:W-:Y:S01]  /*7960*/  @!P6 FMUL.FTZ R82, R82, R23 ;  /* 0x000000175252e220 */ /* 0x010fe20000410000 */
[----:B------:R-:W-:-:S03]  /*7970*/  F2FP.BF16.F32.PACK_AB R23, R79, R76 ;  /* 0x0000004c4f17723e */ /* 0x000fc600000010ff */
[----:B------:R-:W-:Y:S02]  /*7980*/  IMAD.WIDE.U32 R16, R71, 0x10, R16 ;  /* 0x0000001047107825 */ /* 0x000fe400078e0010 */
[----:B------:R-:W4:Y:S02]  /*7990*/  @!P3 MUFU.RCP R0, R0 ;  /* 0x000000000000b308 */ /* 0x000f240000001000 */
[----:B-1----:R-:W-:Y:S01]  /*79a0*/  @!P2 FMUL.FTZ R83, R83, R8 ;  /* 0x000000085353a220 */ /* 0x002fe20000410000 */
[----:B------:R1:W-:Y:S01]  /*79b0*/  STG.E.128 desc[UR24][R16.64+0x200], R4 ;  /* 0x0002000410007986 */ /* 0x0003e2000c101d18 */
[----:B0-----:R-:W-:-:S03]  /*79c0*/  UIMAD.WIDE.U32 UR22, UR27, UR20, UR22 ;  /* 0x000000141b1672a5 */ /* 0x001fc6000f8e0016 */
[----:B------:R-:W-:Y:S01]  /*79d0*/  F2FP.BF16.F32.PACK_AB R29, R83, R80 ;  /* 0x00000050531d723e */ /* 0x000fe200000010ff */
[----:B------:R-:W0:Y:S01]  /*79e0*/  @!P5 MUFU.RCP R18, R18 ;  /* 0x000000120012d308 */ /* 0x000e220000001000 */
[----:B---3--:R-:W-:Y:S01]  /*79f0*/  STG.E.128 desc[UR24][R16.64], R12 ;  /* 0x0000000c10007986 */ /* 0x008fe2000c101d18 */
[----:B--2---:R-:W-:Y:S01]  /*7a00*/  @!P4 FMUL.FTZ R84, R84, R19 ;  /* 0x000000135454c220 */ /* 0x004fe20000410000 */
[----:B------:R-:W-:Y:S01]  /*7a10*/  UIMAD UR21, UR27, UR21, UR23 ;  /* 0x000000151b1572a4 */ /* 0x000fe2000f8e0217 */
[----:B------:R-:W-:Y:S01]  /*7a20*/  BAR.SYNC.DEFER_BLOCKING 0x0 ;  /* 0x0000000000007b1d */ /* 0x000fe20000010000 */
[----:B----4-:R-:W-:Y:S01]  /*7a30*/  @!P3 FMUL.FTZ R81, R81, R0 ;  /* 0x000000005151b220 */ /* 0x010fe20000410000 */
[----:B------:R-:W-:-:S04]  /*7a40*/  FADD.FTZ R0, R9, R72 ;  /* 0x0000004809007221 */ /* 0x000fc80000010000 */
[----:B------:R-:W2:Y:S01]  /*7a50*/  @!P1 MUFU.RCP R20, R20 ;  /* 0x0000001400149308 */ /* 0x000ea20000001000 */
[----:B------:R-:W-:Y:S01]  /*7a60*/  UMOV UR20, UR22 ;  /* 0x0000001600147c82 */ /* 0x000fe20008000000 */
[----:B------:R-:W-:Y:S01]  /*7a70*/  F2FP.BF16.F32.PACK_AB R28, R81, R78 ;  /* 0x0000004e511c723e */ /* 0x000fe200000010ff */
[----:B------:R-:W-:Y:S01]  /*7a80*/  FADD.FTZ R19, R0, R75 ;  /* 0x0000004b00137221 */ /* 0x000fe20000010000 */
[----:B------:R-:W-:Y:S01]  /*7a90*/  UIMAD.WIDE.U32 UR20, UR26, UR28, UR20 ;  /* 0x0000001c1a1472a5 */ /* 0x000fe2000f8e0014 */
[----:B0-----:R-:W-:Y:S02]  /*7aa0*/  @!P5 FMUL.FTZ R85, R85, R18 ;  /* 0x000000125555d220 */ /* 0x001fe40000410000 */
[----:B------:R-:W-:Y:S01]  /*7ab0*/  FADD.FTZ R74, R19, R74 ;  /* 0x0000004a134a7221 */ /* 0x000fe20000010000 */
[----:B------:R-:W-:Y:S02]  /*7ac0*/  UIMAD UR21, UR26, UR29, UR21 ;  /* 0x0000001d1a1572a4 */ /* 0x000fe4000f8e0215 */
[----:B------:R-:W-:Y:S01]  /*7ad0*/  F2FP.BF16.F32.PACK_AB R30, R85, R82 ;  /* 0x00000052551e723e */ /* 0x000fe200000010ff */
[----:B------:R-:W-:Y:S01]  /*7ae0*/  FADD.FTZ R77, R74, R77 ;  /* 0x0000004d4a4d7221 */ /* 0x000fe20000010000 */
[----:B------:R-:W-:-:S03]  /*7af0*/  ULEA UR19, UP0, UR20, UR30, 0x1 ;  /* 0x0000001e14137291 */ /* 0x000fc6000f8008ff */
[----:B------:R-:W-:Y:S01]  /*7b00*/  FADD.FTZ R76, R77, R76 ;  /* 0x0000004c4d4c7221 */ /* 0x000fe20000010000 */
[----:B--2---:R-:W-:Y:S01]  /*7b10*/  @!P1 FMUL.FTZ R87, R87, R20 ;  /* 0x0000001457579220 */ /* 0x004fe20000410000 */
[----:B------:R-:W-:Y:S01]  /*7b20*/  F2FP.BF16.F32.PACK_AB R20, R70, R73 ;  /* 0x000000494614723e */ /* 0x000fe200000010ff */
[----:B------:R-:W-:Y:S01]  /*7b30*/  ULEA.HI.X UR20, UR20, UR31, UR21, 0x1, UP0 ;  /* 0x0000001f14147291 */ /* 0x000fe200080f0c15 */
[----:B------:R-:W-:Y:S01]  /*7b40*/  FADD.FTZ R79, R76, R79 ;  /* 0x0000004f4c4f7221 */ /* 0x000fe20000010000 */
[----:B-1----:R-:W-:Y:S01]  /*7b50*/  MOV R4, UR19 ;  /* 0x0000001300047c02 */ /* 0x002fe20008000f00 */
[----:B------:R-:W-:Y:S01]  /*7b60*/  UIADD3 UR17, UP0, UPT, UR17, -0x800, URZ ;  /* 0xfffff80011117890 */ /* 0x000fe2000ff1e0ff */
[----:B------:R-:W-:Y:S01]  /*7b70*/  F2FP.BF16.F32.PACK_AB R31, R87, R84 ;  /* 0x00000054571f723e */ /* 0x000fe200000010ff */
        /* <DEDUP_REMOVED lines=10> */
[----:B------:R-:W1:Y:S01]  /*7c20*/  LDS.128 R12, [R35+0x200] ;  /* 0x00020000230c7984 */ /* 0x000e620000000c00 */
[----:B------:R-:W-:Y:S01]  /*7c30*/  IADD3 R45, P1, PT, R45, -0x800, RZ ;  /* 0xfffff8002d2d7810 */ /* 0x000fe20007f3e0ff */
[----:B------:R-:W-:Y:S01]  /*7c40*/  FADD.FTZ R80, R81, R80 ;  /* 0x0000005051507221 */ /* 0x000fe20000010000 */
[----:B------:R-:W-:Y:S02]  /*7c50*/  UMOV UR9, UR34 ;  /* 0x0000002200097c82 */ /* 0x000fe40008000000 */
[----:B------:R-:W-:Y:S01]  /*7c60*/  IADD3.X R43, PT, PT, R43, -0x1, RZ, P1, !PT ;  /* 0xffffffff2b2b7810 */ /* 0x000fe20000ffe4ff */
        /* <DEDUP_REMOVED lines=8> */
.L_x_6355:
        /* <DEDUP_REMOVED lines=34> */
[----:B------:R-:W1:Y:S01]  /*7f10*/  LDS R0, [UR4+0x3188] ;  /* 0x00318804ff007984 */ /* 0x000e620008000800 */
[----:B------:R-:W-:-:S04]  /*7f20*/  ULEA UR4, UP0, UR26, UR10, 0x2 ;  /* 0x0000000a1a047291 */ /* 0x000fc8000f8010ff */
[----:B------:R-:W-:Y:S02]  /*7f30*/  ULEA.HI.X UR5, UR26, UR11, URZ, 0x2, UP0 ;  /* 0x0000000b1a057291 */ /* 0x000fe400080f14ff */
[----:B------:R-:W-:-:S04]  /*7f40*/  MOV R2, UR4 ;  /* 0x0000000400027c02 */ /* 0x000fc80008000f00 */
[----:B------:R-:W-:Y:S01]  /*7f50*/  MOV R3, UR5 ;  /* 0x0000000500037c02 */ /* 0x000fe20008000f00 */
[----:B-1----:R-:W-:-:S05]  /*7f60*/  FADD.FTZ R7, R7, R0 ;  /* 0x0000000007077221 */ /* 0x002fca0000010000 */
[----:B------:R2:W-:Y:S02]  /*7f70*/  REDG.E.ADD.F32.FTZ.RN.STRONG.GPU desc[UR24][R2.64], R7 ;  /* 0x00000007020079a6 */ /* 0x0005e4000c12f318 */
.L_x_6436:
[----:B------:R-:W-:Y:S05]  /*7f80*/  BSYNC.RECONVERGENT B0 ;  /* 0x0000000000007941 */ /* 0x000fea0003800200 */
.L_x_6435:
[----:B------:R-:W-:Y:S01]  /*7f90*/  UISETP.NE.U32.AND UP0, UPT, UR12, URZ, UPT ;  /* 0x000000ff0c00728c */ /* 0x000fe2000bf05070 */
[----:B0-----:R-:W-:-:S03]  /*7fa0*/  ISETP.GE.AND P0, PT, R8, UR14, PT ;  /* 0x0000000e08007c0c */ /* 0x001fc6000bf06270 */
[----:B------:R-:W-:-:S09]  /*7fb0*/  UISETP.NE.AND.EX UP0, UPT, UR13, URZ, UPT, UP0 ;  /* 0x000000ff0d00728c */ /* 0x000fd2000bf05300 */
[----:B------:R-:W-:Y:S05]  /*7fc0*/  BRA.U !UP0, `(.L_x_6437) ;  /* 0x0000000108907547 */ /* 0x000fea000b800000 */
[----:B------:R-:W-:Y:S06]  /*7fd0*/  BAR.SYNC.DEFER_BLOCKING 0x0 ;  /* 0x0000000000007b1d */ /* 0x000fec0000010000 */
[----:B------:R-:W-:Y:S01]  /*7fe0*/  BSSY.RECONVERGENT B0, `(.L_x_6437) ;  /* 0x0000022000007945 */ /* 0x000fe20003800200 */
[----:B--2---:R-:W0:Y:S01]  /*7ff0*/  SHFL.DOWN P1, R3, R64, 0x1, 0x1f ;  /* 0x08201f0040037f89 */ /* 0x004e220000020000 */
[----:B------:R-:W2:Y:S01]  /*8000*/  S2R R4, SR_LANEID ;  /* 0x0000000000047919 */ /* 0x000ea20000000000 */
[----:B0-----:R-:W-:-:S05]  /*8010*/  @P1 FADD R3, R3, R64 ;  /* 0x0000004003031221 */ /* 0x001fca0000000000 */
[----:B------:R-:W0:Y:S01]  /*8020*/  SHFL.DOWN P1, R0, R3, 0x2, 0x1f ;  /* 0x08401f0003007f89 */ /* 0x000e220000020000 */
[----:B--2---:R-:W-:Y:S02]  /*8030*/  ISETP.NE.AND P2, PT, R4, RZ, PT ;  /* 0x000000ff0400720c */ /* 0x004fe40003f45270 */
[----:B------:R-:W2:Y:S11]  /*8040*/  S2R R4, SR_TID.X ;  /* 0x0000000000047919 */ /* 0x000eb60000002100 */
[----:B------:R-:W3:Y:S01]  /*8050*/  @!P2 S2R R9, SR_CgaCtaId ;  /* 0x000000000009a919 */ /* 0x000ee20000008800 */
[----:B-1----:R-:W-:Y:S01]  /*8060*/  @!P2 MOV R6, 0x400 ;  /* 0x000004000006a802 */ /* 0x002fe20000000f00 */
        /* <DEDUP_REMOVED lines=25> */
.L_x_6438:
[----:B------:R-:W-:Y:S05]  /*8200*/  BSYNC.RECONVERGENT B0 ;  /* 0x0000000000007941 */ /* 0x000fea0003800200 */
.L_x_6437:
[----:B------:R-:W-:Y:S05]  /*8210*/  @P0 EXIT ;  /* 0x000000000000094d */ /* 0x000fea0003800000 */
[----:B------:R-:W3:Y:S01]  /*8220*/  S2UR UR5, SR_CgaCtaId ;  /* 0x00000000000579c3 */ /* 0x000ee20000008800 */
[----:B012---:R-:W-:Y:S01]  /*8230*/  MOV R7, R8 ;  /* 0x0000000800077202 */ /* 0x007fe20000000f00 */
[----:B------:R-:W-:Y:S01]  /*8240*/  UMOV UR4, 0x400 ;  /* 0x0000040000047882 */ /* 0x000fe20000000000 */
[----:B------:R-:W0:Y:S01]  /*8250*/  LDCU UR9, c[0x0][0x360] ;  /* 0x00006c00ff0977ac */ /* 0x000e220008000800 */
[----:B------:R-:W1:Y:S01]  /*8260*/  LDCU.64 UR10, c[0x0][0x4b0] ;  /* 0x00009600ff0a77ac */ /* 0x000e620008000a00 */
[----:B------:R-:W2:Y:S02]  /*8270*/  LDCU.64 UR12, c[0x0][0x530] ;  /* 0x0000a600ff0c77ac */ /* 0x000ea40008000a00 */
[----:B0123--:R-:W-:-:S12]  /*8280*/  ULEA UR4, UR5, UR4, 0x18 ;  /* 0x0000000405047291 */ /* 0x00ffd8000f8ec0ff */
.L_x_6439:
        /* <DEDUP_REMOVED lines=18> */
.L_x_6393:
[----:B------:R-:W-:Y:S01]  /*83b0*/  HFMA2 R194, -RZ, RZ, 0, 5.9604644775390625e-08 ;  /* 0x00000001ffc27431 */ /* 0x000fe200000001ff */
[----:B------:R-:W-:Y:S02]  /*83c0*/  MOV R193, R7 ;  /* 0x0000000700c17202 */ /* 0x000fe40000000f00 */
[----:B------:R-:W-:Y:S02]  /*83d0*/  MOV R195, RZ ;  /* 0x000000ff00c37202 */ /* 0x000fe40000000f00 */
[----:B------:R-:W-:-:S07]  /*83e0*/  MOV R6, 0xffffffff ;  /* 0xffffffff00067802 */ /* 0x000fce0000000f00 */
[----:B0-2--5:R-:W-:Y:S05]  /*83f0*/  WARPSYNC.COLLECTIVE R6, `(.L_x_6440) ;  /* 0x0000000006087348 */ /* 0x025fea0003c00000 */
[----:B------:R1:W3:Y:S02]  /*8400*/  SHFL.UP P6, R5, R193, R194, R195 ;  /* 0x040000c2c1057389 */ /* 0x0002e400000c00c3 */
[----:B0123-5:R-:W-:Y:S05]  /*8410*/  ENDCOLLECTIVE ;  /* 0x000000000000791b */ /* 0x02ffea0003800000 */
.L_x_6440:
[----:B------:R-:W-:Y:S02]  /*8420*/  MOV R193, R188 ;  /* 0x000000bc00c17202 */ /* 0x000fe40000000f00 */
[----:B------:R-:W-:-:S07]  /*8430*/  MOV R4, R5 ;  /* 0x0000000500047202 */ /* 0x000fce0000000f00 */
[----:B------:R-:W-:Y:S05]  /*8440*/  WARPSYNC.COLLECTIVE R6, `(.L_x_6441) ;  /* 0x0000000006087348 */ /* 0x000fea0003c00000 */
[----:B------:R0:W1:Y:S02]  /*8450*/  SHFL.UP P6, R5, R193, R194, R195 ;  /* 0x040000c2c1057389 */ /* 0x00006400000c00c3 */
[----:B01----:R-:W-:Y:S05]  /*8460*/  ENDCOLLECTIVE ;  /* 0x000000000000791b */ /* 0x003fea0003800000 */
.L_x_6441:
        /* <DEDUP_REMOVED lines=9> */
.L_x_6442:
[----:B------:R-:W-:Y:S02]  /*8500*/  MOV R193, R190 ;  /* 0x000000be00c17202 */ /* 0x000fe40000000f00 */
[----:B------:R-:W-:-:S07]  /*8510*/  MOV R4, R5 ;  /* 0x0000000500047202 */ /* 0x000fce0000000f00 */
[----:B------:R-:W-:Y:S05]  /*8520*/  WARPSYNC.COLLECTIVE R6, `(.L_x_6443) ;  /* 0x0000000006087348 */ /* 0x000fea0003c00000 */
[----:B------:R0:W1:Y:S02]  /*8530*/  SHFL.UP P6, R5, R193, R194, R195 ;  /* 0x040000c2c1057389 */ /* 0x00006400000c00c3 */
[----:B01----:R-:W-:Y:S05]  /*8540*/  ENDCOLLECTIVE ;  /* 0x000000000000791b */ /* 0x003fea0003800000 */
.L_x_6443:
        /* <DEDUP_REMOVED lines=8> */
.L_x_6444:
[----:B------:R-:W-:Y:S02]  /*85d0*/  MOV R193, R192 ;  /* 0x000000c000c17202 */ /* 0x000fe40000000f00 */
[----:B------:R-:W-:-:S07]  /*85e0*/  MOV R4, R5 ;  /* 0x0000000500047202 */ /* 0x000fce0000000f00 */
[----:B------:R-:W-:Y:S05]  /*85f0*/  WARPSYNC.COLLECTIVE R6, `(.L_x_6445) ;  /* 0x0000000006087348 */ /* 0x000fea0003c00000 */
[----:B------:R0:W1:Y:S02]  /*8600*/  SHFL.UP P6, R5, R193, R194, R195 ;  /* 0x040000c2c1057389 */ /* 0x00006400000c00c3 */
[----:B01----:R-:W-:Y:S05]  /*8610*/  ENDCOLLECTIVE ;  /* 0x000000000000791b */ /* 0x003fea0003800000 */
.L_x_6445:
        /* <DEDUP_REMOVED lines=8> */
.L_x_6446:
[----:B------:R-:W-:Y:S02]  /*86a0*/  MOV R193, R188 ;  /* 0x000000bc00c17202 */ /* 0x000fe40000000f00 */
[----:B------:R-:W-:-:S07]  /*86b0*/  MOV R4, R5 ;  /* 0x0000000500047202 */ /* 0x000fce0000000f00 */
[----:B------:R-:W-:Y:S05]  /*86c0*/  WARPSYNC.COLLECTIVE R6, `(.L_x_6447) ;  /* 0x0000000006087348 */ /* 0x000fea0003c00000 */
[----:B------:R0:W1:Y:S02]  /*86d0*/  SHFL.UP P6, R5, R193, R194, R195 ;  /* 0x040000c2c1057389 */ /* 0x00006400000c00c3 */
[----:B01----:R-:W-:Y:S05]  /*86e0*/  ENDCOLLECTIVE ;  /* 0x000000000000791b */ /* 0x003fea0003800000 */
.L_x_6447:
        /* <DEDUP_REMOVED lines=8> */
.L_x_6448:
[----:B------:R-:W-:Y:S02]  /*8770*/  MOV R193, R4 ;  /* 0x0000000400c17202 */ /* 0x000fe40000000f00 */
[----:B------:R-:W-:-:S07]  /*8780*/  MOV R190, R5 ;  /* 0x0000000500be7202 */ /* 0x000fce0000000f00 */
[----:B------:R-:W-:Y:S05]  /*8790*/  WARPSYNC.COLLECTIVE R6, `(.L_x_6449) ;  /* 0x0000000006087348 */ /* 0x000fea0003c00000 */
[----:B------:R0:W1:Y:S02]  /*87a0*/  SHFL.UP P6, R5, R193, R194, R195 ;  /* 0x040000c2c1057389 */ /* 0x00006400000c00c3 */
[----:B01----:R-:W-:Y:S05]  /*87b0*/  ENDCOLLECTIVE ;  /* 0x000000000000791b */ /* 0x003fea0003800000 */
.L_x_6449:
[----:B------:R-:W-:Y:S05]  /*87c0*/  BRA `(.L_x_6450) ;  /* 0xffffffc400187947 */ /* 0x000fea000383ffff */
.L_x_6394:
        /* <DEDUP_REMOVED lines=8> */
.L_x_6452:
[----:B------:R-:W-:Y:S05]  /*8850*/  BSYNC B0 ;  /* 0x0000000000007941 */ /* 0x000fea0003800000 */
.L_x_6451:
[----:B------:R-:W-:Y:S05]  /*8860*/  BRA `(.L_x_6453) ;  /* 0xffffffc400087947 */ /* 0x000fea000383ffff */
.L_x_6395:
        /* <DEDUP_REMOVED lines=8> */
.L_x_6455:
[----:B------:R-:W-:Y:S05]  /*88f0*/  BSYNC B0 ;  /* 0x0000000000007941 */ /* 0x000fea0003800000 */
.L_x_6454:
[----:B------:R-:W-:Y:S05]  /*8900*/  BRA `(.L_x_6456) ;  /* 0xffffffc000e87947 */ /* 0x000fea000383ffff */
.L_x_6396:
        /* <DEDUP_REMOVED lines=8> */
.L_x_6458:
[----:B------:R-:W-:Y:S05]  /*8990*/  BSYNC B0 ;  /* 0x0000000000007941 */ /* 0x000fea0003800000 */
.L_x_6457:
        /* <DEDUP_REMOVED lines=11> */
.L_x_6459:
[----:B------:R-:W-:Y:S05]  /*8a50*/  WARPSYNC.COLLECTIVE R6, `(.L_x_6460) ;  /* 0x0000000006087348 */ /* 0x000fea0003c00000 */
[----:B------:R0:W1:Y:S02]  /*8a60*/  SHFL.IDX P3, R224, R227, R226, R229 ;  /* 0x000000e2e3e07389 */ /* 0x00006400000600e5 */
[----:B01----:R-:W-:Y:S05]  /*8a70*/  ENDCOLLECTIVE ;  /* 0x000000000000791b */ /* 0x003fea0003800000 */
.L_x_6460:
[----:B------:R-:W-:Y:S02]  /*8a80*/  MOV R227, R9 ;  /* 0x0000000900e37202 */ /* 0x000fe40000000f00 */
[----:B------:R-:W-:Y:S02]  /*8a90*/  MOV R191, R5 ;  /* 0x0000000500bf7202 */ /* 0x000fe40000000f00 */
[----:B------:R-:W-:-:S07]  /*8aa0*/  MOV R4, R224 ;  /* 0x000000e000047202 */ /* 0x000fce0000000f00 */
[----:B------:R-:W-:Y:S05]  /*8ab0*/  WARPSYNC.COLLECTIVE R6, `(.L_x_6461) ;  /* 0x0000000006087348 */ /* 0x000fea0003c00000 */
[----:B------:R0:W1:Y:S02]  /*8ac0*/  SHFL.IDX P3, R224, R227, R226, R229 ;  /* 0x000000e2e3e07389 */ /* 0x00006400000600e5 */
[----:B01----:R-:W-:Y:S05]  /*8ad0*/  ENDCOLLECTIVE ;  /* 0x000000000000791b */ /* 0x003fea0003800000 */
.L_x_6461:
[----:B------:R-:W-:Y:S01]  /*8ae0*/  MOV R5, R224 ;  /* 0x000000e000057202 */ /* 0x000fe20000000f00 */
[----:B------:R-:W-:Y:S06]  /*8af0*/  BRA `(.L_x_6462) ;  /* 0xffffffc000847947 */ /* 0x000fec000383ffff */
.L_x_6398:
        /* <DEDUP_REMOVED lines=10> */
.L_x_6463:
[----:B------:R-:W-:Y:S02]  /*8ba0*/  MOV R231, R7 ;  /* 0x0000000700e77202 */ /* 0x000fe40000000f00 */
[----:B------:R-:W-:-:S07]  /*8bb0*/  MOV R220, R222 ;  /* 0x000000de00dc7202 */ /* 0x000fce0000000f00 */
[----:B------:R-:W-:Y:S05]  /*8bc0*/  WARPSYNC.COLLECTIVE R6, `(.L_x_6464) ;  /* 0x0000000006087348 */ /* 0x000fea0003c00000 */
[----:B------:R0:W1:Y:S02]  /*8bd0*/  SHFL.DOWN P1, R222, R231, R228, R233 ;  /* 0x080000e4e7de7389 */ /* 0x00006400000200e9 */
[----:B01----:R-:W-:Y:S05]  /*8be0*/  ENDCOLLECTIVE ;  /* 0x000000000000791b */ /* 0x003fea0003800000 */
.L_x_6464:
        /* <DEDUP_REMOVED lines=11> */
.L_x_6465:
[----:B------:R-:W-:Y:S02]  /*8ca0*/  MOV R231, R4 ;  /* 0x0000000400e77202 */ /* 0x000fe40000000f00 */
[----:B------:R-:W-:-:S07]  /*8cb0*/  MOV R220, R222 ;  /* 0x000000de00dc7202 */ /* 0x000fce0000000f00 */
[----:B------:R-:W-:Y:S05]  /*8cc0*/  WARPSYNC.COLLECTIVE R6, `(.L_x_6466) ;  /* 0x0000000006087348 */ /* 0x000fea0003c00000 */
[----:B------:R0:W1:Y:S02]  /*8cd0*/  SHFL.DOWN P1, R222, R231, R228, R233 ;  /* 0x080000e4e7de7389 */ /* 0x00006400000200e9 */
[----:B01----:R-:W-:Y:S05]  /*8ce0*/  ENDCOLLECTIVE ;  /* 0x000000000000791b */ /* 0x003fea0003800000 */
.L_x_6466:
        /* <DEDUP_REMOVED lines=11> */
.L_x_6467:
[----:B------:R-:W-:Y:S02]  /*8da0*/  MOV R231, R4 ;  /* 0x0000000400e77202 */ /* 0x000fe40000000f00 */
[----:B------:R-:W-:-:S07]  /*8db0*/  MOV R220, R222 ;  /* 0x000000de00dc7202 */ /* 0x000fce0000000f00 */
[----:B------:R-:W-:Y:S05]  /*8dc0*/  WARPSYNC.COLLECTIVE R6, `(.L_x_6468) ;  /* 0x0000000006087348 */ /* 0x000fea0003c00000 */
[----:B------:R0:W1:Y:S02]  /*8dd0*/  SHFL.DOWN P1, R222, R231, R228, R233 ;  /* 0x080000e4e7de7389 */ /* 0x00006400000200e9 */
[----:B01----:R-:W-:Y:S05]  /*8de0*/  ENDCOLLECTIVE ;  /* 0x000000000000791b */ /* 0x003fea0003800000 */
.L_x_6468:
        /* <DEDUP_REMOVED lines=11> */
.L_x_6469:
[----:B------:R-:W-:Y:S02]  /*8ea0*/  MOV R231, R4 ;  /* 0x0000000400e77202 */ /* 0x000fe40000000f00 */
[----:B------:R-:W-:-:S07]  /*8eb0*/  MOV R220, R222 ;  /* 0x000000de00dc7202 */ /* 0x000fce0000000f00 */
[----:B------:R-:W-:Y:S05]  /*8ec0*/  WARPSYNC.COLLECTIVE R6, `(.L_x_6470) ;  /* 0x0000000006087348 */ /* 0x000fea0003c00000 */
[----:B------:R0:W1:Y:S02]  /*8ed0*/  SHFL.DOWN P1, R222, R231, R228, R233 ;  /* 0x080000e4e7de7389 */ /* 0x00006400000200e9 */
[----:B01----:R-:W-:Y:S05]  /*8ee0*/  ENDCOLLECTIVE ;  /* 0x000000000000791b */ /* 0x003fea0003800000 */
.L_x_6470:
        /* <DEDUP_REMOVED lines=11> */
.L_x_6471:
[----:B------:R-:W-:Y:S02]  /*8fa0*/  MOV R231, R4 ;  /* 0x0000000400e77202 */ /* 0x000fe40000000f00 */
[----:B------:R-:W-:-:S07]  /*8fb0*/  MOV R220, R222 ;  /* 0x000000de00dc7202 */ /* 0x000fce0000000f00 */
[----:B------:R-:W-:Y:S05]  /*8fc0*/  WARPSYNC.COLLECTIVE R6, `(.L_x_6472) ;  /* 0x0000000006087348 */ /* 0x000fea0003c00000 */
[----:B------:R0:W1:Y:S02]  /*8fd0*/  SHFL.DOWN P1, R222, R231, R228, R233 ;  /* 0x080000e4e7de7389 */ /* 0x00006400000200e9 */
[----:B01----:R-:W-:Y:S05]  /*8fe0*/  ENDCOLLECTIVE ;  /* 0x000000000000791b */ /* 0x003fea0003800000 */
.L_x_6472:
        /* <DEDUP_REMOVED lines=11> */
.L_x_6473:
[----:B------:R-:W-:Y:S02]  /*90a0*/  ISETP.NE.AND P0, PT, R26, 0x1f, PT ;  /* 0x0000001f1a00780c */ /* 0x000fe40003f05270 */
[----:B------:R-:W-:Y:S02]  /*90b0*/  MOV R227, R4 ;  /* 0x0000000400e37202 */ /* 0x000fe40000000f00 */
[----:B------:R-:W-:-:S09]  /*90c0*/  MOV R7, R224 ;  /* 0x000000e000077202 */ /* 0x000fd20000000f00 */
[----:B------:R-:W-:Y:S05]  /*90d0*/  WARPSYNC.COLLECTIVE R6, `(.L_x_6474) ;  /* 0x0000000006087348 */ /* 0x000fea0003c00000 */
[----:B------:R0:W1:Y:S02]  /*90e0*/  SHFL.IDX P3, R224, R227, R226, R229 ;  /* 0x000000e2e3e07389 */ /* 0x00006400000600e5 */
[----:B01----:R-:W-:Y:S05]  /*90f0*/  ENDCOLLECTIVE ;  /* 0x000000000000791b */ /* 0x003fea0003800000 */
.L_x_6474:
[----:B------:R-:W-:Y:S05]  /*9100*/  WARPSYNC.COLLECTIVE R6, `(.L_x_6475) ;  /* 0x0000000006087348 */ /* 0x000fea0003c00000 */
[----:B------:R0:W1:Y:S02]  /*9110*/  SHFL.DOWN P1, R222, R231, R228, R233 ;  /* 0x080000e4e7de7389 */ /* 0x00006400000200e9 */
[----:B01----:R-:W-:Y:S05]  /*9120*/  ENDCOLLECTIVE ;  /* 0x000000000000791b */ /* 0x003fea0003800000 */
.L_x_6475:
        /* <DEDUP_REMOVED lines=8> */
.L_x_6476:
[----:B------:R-:W-:-:S07]  /*91b0*/  FMUL.FTZ R220, R8, R7 ;  /* 0x0000000708dc7220 */ /* 0x000fce0000410000 */
[----:B------:R-:W-:Y:S05]  /*91c0*/  WARPSYNC.COLLECTIVE R6, `(.L_x_6477) ;  /* 0x0000000006087348 */ /* 0x000fea0003c00000 */
[----:B------:R0:W1:Y:S02]  /*91d0*/  SHFL.IDX P3, R224, R227, R226, R229 ;  /* 0x000000e2e3e07389 */ /* 0x00006400000600e5 */
[----:B01----:R-:W-:Y:S05]  /*91e0*/  ENDCOLLECTIVE ;  /* 0x000000000000791b */ /* 0x003fea0003800000 */
.L_x_6477:
[----:B------:R-:W-:Y:S02]  /*91f0*/  MOV R227, R9 ;  /* 0x0000000900e37202 */ /* 0x000fe40000000f00 */
[----:B------:R-:W-:-:S07]  /*9200*/  MOV R223, R224 ;  /* 0x000000e000df7202 */ /* 0x000fce0000000f00 */
[----:B------:R-:W-:Y:S05]  /*9210*/  WARPSYNC.COLLECTIVE R6, `(.L_x_6478) ;  /* 0x0000000006087348 */ /* 0x000fea0003c00000 */
[----:B------:R0:W1:Y:S02]  /*9220*/  SHFL.IDX P3, R224, R227, R226, R229 ;  /* 0x000000e2e3e07389 */ /* 0x00006400000600e5 */
[----:B01----:R-:W-:Y:S05]  /*9230*/  ENDCOLLECTIVE ;  /* 0x000000000000791b */ /* 0x003fea0003800000 */
.L_x_6478:
[----:B------:R-:W-:Y:S05]  /*9240*/  BRA `(.L_x_6479) ;  /* 0xffffffc0007c7947 */ /* 0x000fea000383ffff */
.L_x_6480:
        /* <DEDUP_REMOVED lines=11> */
.L_x_10470:


//--------------------- .text._Z25selective_scan_bwd_kernelI32Selective_Scan_bwd_kernel_traitsILi64ELi16ELb1ELb1ELb1ELb1ELb1EN3c108BFloat16EfEEv12SSMParamsBwd --------------------------
	.section	.text._Z25selective_scan_bwd_kernelI32Selective_Scan_bwd_kernel_traitsILi64ELi16ELb1ELb1ELb1ELb1ELb1EN3c108BFloat16EfEEv12SSMParamsBwd,"ax",@progbits
	.align	128
        .global         _Z25selective_scan_bwd_kernelI32Selective_Scan_bwd_kernel_traitsILi64ELi16ELb1ELb1ELb1ELb1ELb1EN3c108BFloat16EfEEv12SSMParamsBwd
        .type           _Z25selective_scan_bwd_kernelI32Selective_Scan_bwd_kernel_traitsILi64ELi16ELb1ELb1ELb1ELb1ELb1EN3c108BFloat16EfEEv12SSMParamsBwd,@function
        .size           _Z25selective_scan_bwd_kernelI32Selective_Scan_bwd_kernel_traitsILi64ELi16ELb1ELb1ELb1ELb1ELb1EN3c108BFloat16EfEEv12SSMParamsBwd,(.L_x_10471 - _Z25selective_scan_bwd_kernelI32Selective_Scan_bwd_kernel_traitsILi64ELi16ELb1ELb1ELb1ELb1ELb1EN3c108BFloat16EfEEv12SSMParamsBwd)
        .other          _Z25selective_scan_bwd_kernelI32Selective_Scan_bwd_kernel_traitsILi64ELi16ELb1ELb1ELb1ELb1ELb1EN3c108BFloat16EfEEv12SSMParamsBwd,@"STO_CUDA_ENTRY STV_DEFAULT"
_Z25selective_scan_bwd_kernelI32Selective_Scan_bwd_kernel_traitsILi64ELi16ELb1ELb1ELb1ELb1ELb1EN3c108BFloat16EfEEv12SSMParamsBwd:
.text._Z25selective_scan_bwd_kernelI32Selective_Scan_bwd_kernel_traitsILi64ELi16ELb1ELb1ELb1ELb1ELb1EN3c108BFloat16EfEEv12SSMParamsBwd:
        /* <DEDUP_REMOVED lines=150> */
[----:B------:R-:W-:Y:S01]  /*0960*/  IMAD R8, R17, UR30, RZ ;  /* 0x0000001e11087c24 */ /* 0x000fe2000f8e02ff */
[C---:B------:R-:W-:Y:S01]  /*0970*/  IADD3 R9, PT, PT, R2.reuse, 0x80, RZ ;  /* 0x0000008002097810 */ /* 0x040fe20007ffe0ff */
[----:B------:R-:W-:Y:S01]  /*0980*/  IMAD R7, R11, UR29, R7 ;  /* 0x0000001d0b077c24 */ /* 0x000fe2000f8e0207 */
[C---:B------:R-:W-:Y:S01]  /*0990*/  IADD3 R11, PT, PT, R2.reuse, 0xc0, RZ ;  /* 0x000000c0020b7810 */ /* 0x040fe20007ffe0ff */
[C---:B------:R-:W-:Y:S01]  /*09a0*/  IMAD.WIDE.U32 R36, R39.reuse, UR14, R4 ;  /* 0x0000000e27247c25 */ /* 0x040fe2000f8e0004 */
[C---:B------:R-:W-:Y:S01]  /*09b0*/  SHF.L.U32 R5, R2.reuse, 0x4, RZ ;  /* 0x0000000402057819 */ /* 0x040fe200000006ff */
[----:B------:R-:W-:Y:S01]  /*09c0*/  UIADD3 UR7, UPT, UPT, UR6, 0x1080, URZ ;  /* 0x0000108006077890 */ /* 0x000fe2000fffe0ff */
[C---:B------:R-:W-:Y:S01]  /*09d0*/  IADD3 R17, PT, PT, R2.reuse, 0x180, RZ ;  /* 0x0000018002117810 */ /* 0x040fe20007ffe0ff */
[C---:B------:R-:W-:Y:S01]  /*09e0*/  IMAD R81, R39.reuse, UR31, R8 ;  /* 0x0000001f27517c24 */ /* 0x040fe2000f8e0208 */
[C---:B------:R-:W-:Y:S01]  /*09f0*/  IADD3 R23, PT, PT, R2.reuse, 0x280, RZ ;  /* 0x0000028002177810 */ /* 0x040fe20007ffe0ff */
[----:B------:R-:W-:Y:S01]  /*0a00*/  IMAD.WIDE.U32 R38, R39, UR30, R6 ;  /* 0x0000001e27267c25 */ /* 0x000fe2000f8e0006 */
        /* <DEDUP_REMOVED lines=51> */
.L_x_6561:
        /* <DEDUP_REMOVED lines=34> */
[----:B------:R-:W3:Y:S01]  /*0f60*/  LDG.E.128 R44, desc[UR26][R20.64+0x200] ;  /* 0x0002001a142c7981 */ /* 0x000ee2000c1e1d00 */
        /* <DEDUP_REMOVED lines=24> */
[----:B---3--:R0:W-:Y:S01]  /*10f0*/  STS.128 [R82+0x200], R44 ;  /* 0x0002002c52007388 */ /* 0x0081e20000000c00 */
        /* <DEDUP_REMOVED lines=32> */
.L_x_6483:
[----:B------:R-:W-:Y:S05]  /*1300*/  BSYNC.RECONVERGENT B0 ;  /* 0x0000000000007941 */ /* 0x000fea0003800200 */
.L_x_6482:
        /* <DEDUP_REMOVED lines=35> */
.L_x_6485:
[----:B------:R-:W-:Y:S05]  /*1540*/  BSYNC.RECONVERGENT B0 ;  /* 0x0000000000007941 */ /* 0x000fea0003800200 */
.L_x_6484:
        /* <DEDUP_REMOVED lines=36> */
.L_x_6487:
[----:B------:R-:W-:Y:S05]  /*1790*/  BSYNC.RECONVERGENT B0 ;  /* 0x0000000000007941 */ /* 0x000fea0003800200 */
.L_x_6486:
        /* <DEDUP_REMOVED lines=35> */
.L_x_6489:
[----:B------:R-:W-:Y:S05]  /*19d0*/  BSYNC.RECONVERGENT B0 ;  /* 0x0000000000007941 */ /* 0x000fea0003800200 */
.L_x_6488:
        /* <DEDUP_REMOVED lines=36> */
.L_x_6491:
[----:B------:R-:W-:Y:S05]  /*1c20*/  BSYNC.RECONVERGENT B0 ;  /* 0x0000000000007941 */ /* 0x000fea0003800200 */
.L_x_6490:
        /* <DEDUP_REMOVED lines=36> */
.L_x_6493:
[----:B------:R-:W-:Y:S05]  /*1e70*/  BSYNC.RECONVERGENT B0 ;  /* 0x0000000000007941 */ /* 0x000fea0003800200 */
.L_x_6492:
        /* <DEDUP_REMOVED lines=36> */
.L_x_6495:
[----:B------:R-:W-:Y:S05]  /*20c0*/  BSYNC.RECONVERGENT B0 ;  /* 0x0000000000007941 */ /* 0x000fea0003800200 */
.L_x_6494:
        /* <DEDUP_REMOVED lines=36> */
.L_x_6497:
[----:B------:R-:W-:Y:S05]  /*2310*/  BSYNC.RECONVERGENT B0 ;  /* 0x0000000000007941 */ /* 0x000fea0003800200 */
.L_x_6496:
        /* <DEDUP_REMOVED lines=36> */
.L_x_6499:
[----:B------:R-:W-:Y:S05]  /*2560*/  BSYNC.RECONVERGENT B0 ;  /* 0x0000000000007941 */ /* 0x000fea0003800200 */
.L_x_6498:
        /* <DEDUP_REMOVED lines=35> */
.L_x_6501:
[----:B------:R-:W-:Y:S05]  /*27a0*/  BSYNC.RECONVERGENT B0 ;  /* 0x0000000000007941 */ /* 0x000fea0003800200 */
.L_x_6500:
[----:B------:R-:W-:Y:S01]  /*27b0*/  UIADD3 UR6, UPT, UPT, UR19, -0x1, URZ ;  /* 0xffffffff13067890 */ /* 0x000fe2000fffe0ff */
        /* <DEDUP_REMOVED lines=33> */
.L_x_6503:
[----:B------:R-:W-:Y:S05]  /*29d0*/  BSYNC.RECONVERGENT B0 ;  /* 0x0000000000007941 */ /* 0x000fea0003800200 */
.L_x_6502:
        /* <DEDUP_REMOVED lines=32> */
.L_x_6505:
[----:B------:R-:W-:Y:S05]  /*2be0*/  BSYNC.RECONVERGENT B0 ;  /* 0x0000000000007941 */ /* 0x000fea0003800200 */
.L_x_6504:
        /* <DEDUP_REMOVED lines=32> */
.L_x_6507:
[----:B------:R-:W-:Y:S05]  /*2df0*/  BSYNC.RECONVERGENT B0 ;  /* 0x0000000000007941 */ /* 0x000fea0003800200 */
.L_x_6506:
        /* <DEDUP_REMOVED lines=32> */
.L_x_6509:
[----:B------:R-:W-:Y:S05]  /*3000*/  BSYNC.RECONVERGENT B0 ;  /* 0x0000000000007941 */ /* 0x000fea0003800200 */
.L_x_6508:
        /* <DEDUP_REMOVED lines=32> */
.L_x_6511:
[----:B------:R-:W-:Y:S05]  /*3210*/  BSYNC.RECONVERGENT B0 ;  /* 0x0000000000007941 */ /* 0x000fea0003800200 */
.L_x_6510:
        /* <DEDUP_REMOVED lines=32> */
.L_x_6513:
[----:B------:R-:W-:Y:S05]  /*3420*/  BSYNC.RECONVERGENT B0 ;  /* 0x0000000000007941 */ /* 0x000fea0003800200 */
.L_x_6512:
[----:B------:R-:W1:Y:S01]  /*3430*/  LDCU.128 UR12, c[0x0][0x410] ;  /* 0x00008200ff0c77ac */ /* 0x000e620008000c00 */
[----:B------:R-:W2:Y:S01]  /*3440*/  LDS.128 R12, [R83] ;  /* 0x00000000530c7984 */ /* 0x000ea20000000c00 */
[----:B------:R-:W3:Y:S03]  /*3450*/  LDCU.64 UR32, c[0x0][0x488] ;  /* 0x00009100ff2077ac */ /* 0x000ee60008000a00 */
[----:B------:R-:W-:Y:S01]  /*3460*/  LDS.128 R16, [R83+0x10] ;  /* 0x0000100053107984 */ /* 0x000fe20000000c00 */
[----:B------:R-:W-:Y:S01]  /*3470*/  USHF.L.U32 UR6, UR6, 0xa, URZ ;  /* 0x0000000a06067899 */ /* 0x000fe200080006ff */
[----:B------:R-:W-:-:S03]  /*3480*/  UMOV UR7, URZ ;  /* 0x000000ff00077c82 */ /* 0x000fc60008000000 */
[----:B-1----:R-:W-:-:S04]  /*3490*/  UIMAD.WIDE.U32 UR30, UR29, UR12, UR6 ;  /* 0x0000000c1d1e72a5 */ /* 0x002fc8000f8e0006 */
[----:B------:R-:W-:-:S03]  /*34a0*/  UIMAD UR13, UR29, UR13, UR31 ;  /* 0x0000000d1d0d72a4 */ /* 0x000fc6000f8e021f */
[----:B------:R-:W-:Y:S02]  /*34b0*/  UMOV UR12, UR30 ;  /* 0x0000001e000c7c82 */ /* 0x000fe40008000000 */
[----:B------:R-:W-:-:S04]  /*34c0*/  UIMAD.WIDE.U32 UR12, UR28, UR14, UR12 ;  /* 0x0000000e1c0c72a5 */ /* 0x000fc8000f8e000c */
[----:B------:R-:W-:Y:S02]  /*34d0*/  UIMAD UR15, UR28, UR15, UR13 ;  /* 0x0000000f1c0f72a4 */ /* 0x000fe4000f8e020d */
[----:B---3--:R-:W-:-:S04]  /*34e0*/  ULEA UR8, UP0, UR12, UR32, 0x1 ;  /* 0x000000200c087291 */ /* 0x008fc8000f8008ff */
[----:B------:R-:W-:Y:S02]  /*34f0*/  ULEA.HI.X UR12, UR12, UR33, UR15, 0x1, UP0 ;  /* 0x000000210c0c7291 */ /* 0x000fe400080f0c0f */
[----:B------:R-:W-:Y:S01]  /*3500*/  MOV R20, UR8 ;  /* 0x0000000800147c02 */ /* 0x000fe20008000f00 */
[----:B------:R-:W1:Y:S03]  /*3510*/  LDCU.64 UR32, c[0x0][0x478] ;  /* 0x00008f00ff2077ac */ /* 0x000e660008000a00 */
[----:B------:R-:W-:-:S03]  /*3520*/  MOV R21, UR12 ;  /* 0x0000000c00157c02 */ /* 0x000fc60008000f00 */
[----:B------:R-:W-:Y:S01]  /*3530*/  IMAD.WIDE.U32 R20, R78, 0x10, R20 ;  /* 0x000000104e147825 */ /* 0x000fe200078e0014 */
[----:B------:R-:W-:Y:S06]  /*3540*/  BAR.SYNC.DEFER_BLOCKING 0x0 ;  /* 0x0000000000007b1d */ /* 0x000fec0000010000 */
[----:B------:R-:W3:Y:S01]  /*3550*/  LDCU.128 UR12, c[0x0][0x420] ;  /* 0x00008400ff0c77ac */ /* 0x000ee20008000c00 */
[----:B0-----:R-:W4:Y:S04]  /*3560*/  LDG.E.128 R44, desc[UR26][R20.64] ;  /* 0x0000001a142c7981 */ /* 0x001f28000c1e1d00 */
[----:B------:R-:W5:Y:S01]  /*3570*/  LDG.E.128 R48, desc[UR26][R20.64+0x200] ;  /* 0x0002001a14307981 */ /* 0x000f62000c1e1d00 */
[----:B---3--:R-:W-:-:S04]  /*3580*/  UIMAD.WIDE.U32 UR30, UR29, UR12, UR6 ;  /* 0x0000000c1d1e72a5 */ /* 0x008fc8000f8e0006 */
[----:B------:R-:W-:-:S03]  /*3590*/  UIMAD UR13, UR29, UR13, UR31 ;  /* 0x0000000d1d0d72a4 */ /* 0x000fc6000f8e021f */
[----:B------:R-:W-:Y:S02]  /*35a0*/  UMOV UR12, UR30 ;  /* 0x0000001e000c7c82 */ /* 0x000fe40008000000 */
[----:B------:R-:W-:Y:S01]  /*35b0*/  UIMAD.WIDE.U32 UR12, UR28, UR14, UR12 ;  /* 0x0000000e1c0c72a5 */ /* 0x000fe2000f8e000c */
[----:B--2---:R-:W-:Y:S01]  /*35c0*/  SHF.L.U32 R153, R13, 0x10, RZ ;  /* 0x000000100d997819 */ /* 0x004fe200000006ff */
        /* <DEDUP_REMOVED lines=22> */
[----:B------:R-:W-:Y:S01]  /*3730*/  SHF.L.U32 R108, R21, 0x10, RZ ;  /* 0x00000010156c7819 */ /* 0x000fe200000006ff */
[----:B------:R-:W2:Y:S01]  /*3740*/  LDCU.64 UR14, c[0x0][0x558] ;  /* 0x0000ab00ff0e77ac */ /* 0x000ea20008000a00 */
[----:B----4-:R-:W-:Y:S01]  /*3750*/  SHF.L.U32 R104, R24, 0x10, RZ ;  /* 0x0000001018687819 */ /* 0x010fe200000006ff */
[----:B------:R-:W-:Y:S01]  /*3760*/  FMUL.FTZ R0, R110, -1.4426950216293334961 ;  /* 0xbfb8aa3b6e007820 */ /* 0x000fe20000410000 */
[----:B------:R-:W-:Y:S01]  /*3770*/  SHF.L.U32 R48, R26, 0x10, RZ ;  /* 0x000000101a307819 */ /* 0x000fe200000006ff */
[----:B------:R-:W-:Y:S01]  /*3780*/  FMUL.FTZ R45, R108, -1.4426950216293334961 ;  /* 0xbfb8aa3b6c2d7820 */ /* 0x000fe20000410000 */
[----:B------:R-:W-:Y:S01]  /*3790*/  SHF.L.U32 R105, R23, 0x10, RZ ;  /* 0x0000001017697819 */ /* 0x000fe200000006ff */
[----:B------:R-:W-:Y:S01]  /*37a0*/  FMUL.FTZ R109, R104, -1.4426950216293334961 ;  /* 0xbfb8aa3b686d7820 */ /* 0x000fe20000410000 */
[----:B------:R-:W-:Y:S01]  /*37b0*/  PRMT R106, R20, 0x7632, R106 ;  /* 0x00007632146a7816 */ /* 0x000fe2000000006a */
[----:B0-----:R-:W-:Y:S01]  /*37c0*/  FMUL.FTZ R112, R48, -1.4426950216293334961 ;  /* 0xbfb8aa3b30707820 */ /* 0x001fe20000410000 */
[C---:B------:R-:W-:Y:S01]  /*37d0*/  PRMT R111, R22.reuse, 0x7632, R111 ;  /* 0x00007632166f7816 */ /* 0x040fe2000000006f */
[----:B------:R0:W3:Y:S01]  /*37e0*/  MUFU.EX2 R118, R109 ;  /* 0x0000006d00767308 */ /* 0x0000e20000000800 */
[----:B------:R-:W-:Y:S01]  /*37f0*/  SHF.L.U32 R107, R22, 0x10, RZ ;  /* 0x00000010166b7819 */ /* 0x000fe200000006ff */
[----:B------:R-:W-:Y:S01]  /*3800*/  FMUL.FTZ R51, R105, -1.4426950216293334961 ;  /* 0xbfb8aa3b69337820 */ /* 0x000fe20000410000 */
[----:B------:R-:W-:Y:S01]  /*3810*/  SHF.L.U32 R50, R27, 0x10, RZ ;  /* 0x000000101b327819 */ /* 0x000fe200000006ff */
[----:B------:R-:W-:Y:S01]  /*3820*/  UIMAD.WIDE.U32 UR12, UR28, UR30, UR12 ;  /* 0x0000001e1c0c72a5 */ /* 0x000fe2000f8e000c */
[----:B------:R-:W-:Y:S01]  /*3830*/  SHF.L.U32 R106, R106, 0x10, RZ ;  /* 0x000000106a6a7819 */ /* 0x000fe200000006ff */
[----:B------:R-:W-:Y:S01]  /*3840*/  FMUL.FTZ R47, R107, -1.4426950216293334961 ;  /* 0xbfb8aa3b6b2f7820 */ /* 0x000fe20000410000 */
[----:B------:R-:W-:Y:S01]  /*3850*/  SHF.L.U32 R111, R111, 0x10, RZ ;  /* 0x000000106f6f7819 */ /* 0x000fe200000006ff */
[----:B------:R4:W1:Y:S01]  /*3860*/  MUFU.EX2 R44, R0 ;  /* 0x00000000002c7308 */ /* 0x0008620000000800 */
[----:B0-----:R-:W-:Y:S01]  /*3870*/  PRMT R109, R21, 0x7632, R109 ;  /* 0x00007632156d7816 */ /* 0x001fe2000000006d */
[----:B------:R-:W-:Y:S01]  /*3880*/  FMUL.FTZ R20, R106, -1.4426950216293334961 ;  /* 0xbfb8aa3b6a147820 */ /* 0x000fe20000410000 */
[----:B------:R-:W-:Y:S01]  /*3890*/  PRMT R113, R24, 0x7632, R113 ;  /* 0x0000763218717816 */ /* 0x000fe20000000071 */
[----:B------:R-:W-:Y:S01]  /*38a0*/  FMUL.FTZ R22, R111, -1.4426950216293334961 ;  /* 0xbfb8aa3b6f167820 */ /* 0x000fe20000410000 */
[----:B------:R-:W-:Y:S01]  /*38b0*/  SHF.L.U32 R109, R109, 0x10, RZ ;  /* 0x000000106d6d7819 */ /* 0x000fe200000006ff */
[----:B------:R-:W-:Y:S01]  /*38c0*/  UIMAD UR13, UR28, UR31, UR13 ;  /* 0x0000001f1c0d72a4 */ /* 0x000fe2000f8e020d */
[C---:B------:R-:W-:Y:S01]  /*38d0*/  PRMT R24, R25.reuse, 0x7632, R24 ;  /* 0x0000763219187816 */ /* 0x040fe20000000018 */
[----:B------:R0:W-:Y:S01]  /*38e0*/  MUFU.EX2 R120, R112 ;  /* 0x0000007000787308 */ /* 0x0001e20000000800 */
[----:B----4-:R-:W-:Y:S01]  /*38f0*/  SHF.L.U32 R0, R25, 0x10, RZ ;  /* 0x0000001019007819 */ /* 0x010fe200000006ff */
[----:B------:R-:W-:Y:S01]  /*3900*/  FMUL.FTZ R21, R109, -1.4426950216293334961 ;  /* 0xbfb8aa3b6d157820 */ /* 0x000fe20000410000 */
[----:B------:R-:W-:Y:S01]  /*3910*/  PRMT R26, R26, 0x7632, R26 ;  /* 0x000076321a1a7816 */ /* 0x000fe2000000001a */
[----:B---3--:R-:W-:Y:S01]  /*3920*/  FADD.FTZ R118, R118, 1 ;  /* 0x3f80000076767421 */ /* 0x008fe20000010000 */
[----:B------:R-:W-:Y:S01]  /*3930*/  SHF.L.U32 R113, R113, 0x10, RZ ;  /* 0x0000001071717819 */ /* 0x000fe200000006ff */
[----:B--2---:R-:W-:Y:S01]  /*3940*/  ULEA UR8, UP0, UR12, UR14, 0x1 ;  /* 0x0000000e0c087291 */ /* 0x004fe2000f8008ff */
[----:B------:R-:W-:Y:S01]  /*3950*/  SHF.L.U32 R24, R24, 0x10, RZ ;  /* 0x0000001018187819 */ /* 0x000fe200000006ff */
[----:B------:R2:W3:Y:S01]  /*3960*/  MUFU.EX2 R46, R45 ;  /* 0x0000002d002e7308 */ /* 0x0004e20000000800 */
[----:B0-----:R-:W-:Y:S01]  /*3970*/  PRMT R112, R23, 0x7632, R112 ;  /* 0x0000763217707816 */ /* 0x001fe20000000070 */
[----:B-1----:R-:W-:Y:S01]  /*3980*/  FADD.FTZ R44, R44, 1 ;  /* 0x3f8000002c2c7421 */ /* 0x002fe20000010000 */
[----:B------:R-:W-:Y:S01]  /*3990*/  SHF.L.U32 R26, R26, 0x10, RZ ;  /* 0x000000101a1a7819 */ /* 0x000fe200000006ff */
[----:B------:R-:W-:Y:S01]  /*39a0*/  ULEA.HI.X UR12, UR12, UR15, UR13, 0x1, UP0 ;  /* 0x0000000f0c0c7291 */ /* 0x000fe200080f0c0d */
[----:B------:R-:W-:Y:S01]  /*39b0*/  SHF.L.U32 R112, R112, 0x10, RZ ;  /* 0x0000001070707819 */ /* 0x000fe200000006ff */
[----:B------:R-:W-:Y:S01]  /*39c0*/  UISETP.NE.U32.AND UP0, UPT, UR32, URZ, UPT ;  /* 0x000000ff2000728c */ /* 0x000fe2000bf05070 */
[----:B------:R-:W-:Y:S01]  /*39d0*/  PRMT R25, R27, 0x7632, R25 ;  /* 0x000076321b197816 */ /* 0x000fe20000000019 */
[----:B------:R0:W1:Y:S01]  /*39e0*/  MUFU.EX2 R103, R51 ;  /* 0x0000003300677308 */ /* 0x0000620000000800 */
[----:B--2---:R-:W-:Y:S01]  /*39f0*/  FMUL.FTZ R45, R0, -1.4426950216293334961 ;  /* 0xbfb8aa3b002d7820 */ /* 0x004fe20000410000 */
[----:B------:R-:W-:Y:S01]  /*3a00*/  FMUL.FTZ R23, R112, -1.4426950216293334961 ;  /* 0xbfb8aa3b70177820 */ /* 0x000fe20000410000 */
[----:B------:R-:W-:Y:S01]  /*3a10*/  SHF.L.U32 R25, R25, 0x10, RZ ;  /* 0x0000001019197819 */ /* 0x000fe200000006ff */
[----:B------:R-:W-:Y:S01]  /*3a20*/  UISETP.NE.AND.EX UP0, UPT, UR33, URZ, UPT, UP0 ;  /* 0x000000ff2100728c */ /* 0x000fe2000bf05300 */
[----:B------:R-:W-:-:S02]  /*3a30*/  SHF.L.U32 R136, R14, 0x10, RZ ;  /* 0x000000100e887819 */ /* 0x000fc400000006ff */
[----:B------:R-:W-:Y:S01]  /*3a40*/  PRMT R145, R14, 0x7632, R145 ;  /* 0x000076320e917816 */ /* 0x000fe20000000091 */
[----:B------:R-:W2:Y:S01]  /*3a50*/  MUFU.EX2 R49, R47 ;  /* 0x0000002f00317308 */ /* 0x000ea20000000800 */
[----:B0-----:R-:W-:Y:S01]  /*3a60*/  FMUL.FTZ R51, R50, -1.4426950216293334961 ;  /* 0xbfb8aa3b32337820 */ /* 0x001fe20000410000 */
[----:B---3--:R-:W-:Y:S01]  /*3a70*/  FADD.FTZ R46, R46, 1 ;  /* 0x3f8000002e2e7421 */ /* 0x008fe20000010000 */
[----:B------:R-:W-:Y:S01]  /*3a80*/  FMUL.FTZ R27, R25, -1.4426950216293334961 ;  /* 0xbfb8aa3b191b7820 */ /* 0x000fe20000410000 */
[C---:B------:R-:W-:Y:S02]  /*3a90*/  SHF.L.U32 R151, R15.reuse, 0x10, RZ ;  /* 0x000000100f977819 */ /* 0x040fe400000006ff */
[----:B------:R-:W-:Y:S02]  /*3aa0*/  PRMT R126, R15, 0x7632, R126 ;  /* 0x000076320f7e7816 */ /* 0x000fe4000000007e */
[----:B------:R-:W0:Y:S01]  /*3ab0*/  MUFU.EX2 R119, R45 ;  /* 0x0000002d00777308 */ /* 0x000e220000000800 */
[----:B-1----:R-:W-:Y:S01]  /*3ac0*/  FADD.FTZ R103, R103, 1 ;  /* 0x3f80000067677421 */ /* 0x002fe20000010000 */
[----:B------:R-:W-:-:S02]  /*3ad0*/  SHF.L.U32 R149, R149, 0x10, RZ ;  /* 0x0000001095957819 */ /* 0x000fc400000006ff */
[----:B------:R-:W-:Y:S02]  /*3ae0*/  SHF.L.U32 R147, R147, 0x10, RZ ;  /* 0x0000001093937819 */ /* 0x000fe400000006ff */
[----:B------:R-:W-:Y:S02]  /*3af0*/  SHF.L.U32 R145, R145, 0x10, RZ ;  /* 0x0000001091917819 */ /* 0x000fe400000006ff */
[----:B------:R-:W-:Y:S01]  /*3b00*/  MUFU.EX2 R122, R51 ;  /* 0x00000033007a7308 */ /* 0x000fe20000000800 */
[----:B--2---:R-:W-:Y:S01]  /*3b10*/  FADD.FTZ R49, R49, 1 ;  /* 0x3f80000031317421 */ /* 0x004fe20000010000 */
[----:B------:R-:W-:Y:S02]  /*3b20*/  SHF.L.U32 R126, R126, 0x10, RZ ;  /* 0x000000107e7e7819 */ /* 0x000fe400000006ff */
[----:B------:R-:W-:Y:S02]  /*3b30*/  SHF.L.U32 R134, R16, 0x10, RZ ;  /* 0x0000001010867819 */ /* 0x000fe400000006ff */
[----:B------:R-:W-:-:S02]  /*3b40*/  SHF.L.U32 R130, R18, 0x10, RZ ;  /* 0x0000001012827819 */ /* 0x000fc400000006ff */
[----:B------:R1:W-:Y:S01]  /*3b50*/  MUFU.EX2 R45, R20 ;  /* 0x00000014002d7308 */ /* 0x0003e20000000800 */
[----:B0-----:R-:W-:Y:S01]  /*3b60*/  FADD.FTZ R119, R119, 1 ;  /* 0x3f80000077777421 */ /* 0x001fe20000010000 */
[----:B------:R-:W-:Y:S02]  /*3b70*/  SHF.L.U32 R128, R19, 0x10, RZ ;  /* 0x0000001013807819 */ /* 0x000fe400000006ff */
[----:B------:R-:W-:Y:S02]  /*3b80*/  SHF.L.U32 R132, R17, 0x10, RZ ;  /* 0x0000001011847819 */ /* 0x000fe400000006ff */
[----:B------:R-:W-:Y:S02]  /*3b90*/  PRMT R16, R16, 0x7632, R16 ;  /* 0x0000763210107816 */ /* 0x000fe40000000010 */
[----:B------:R0:W2:Y:S01]  /*3ba0*/  MUFU.EX2 R47, R21 ;  /* 0x00000015002f7308 */ /* 0x0000a20000000800 */
[----:B-1----:R-:W-:Y:S01]  /*3bb0*/  FMUL.FTZ R20, R113, -1.4426950216293334961 ;  /* 0xbfb8aa3b71147820 */ /* 0x002fe20000410000 */
[----:B------:R-:W-:-:S02]  /*3bc0*/  PRMT R17, R17, 0x7632, R17 ;  /* 0x0000763211117816 */ /* 0x000fc40000000011 */
[----:B------:R-:W-:Y:S02]  /*3bd0*/  PRMT R18, R18, 0x7632, R18 ;  /* 0x0000763212127816 */ /* 0x000fe40000000012 */
[----:B------:R-:W-:Y:S02]  /*3be0*/  PRMT R19, R19, 0x7632, R19 ;  /* 0x0000763213137816 */ /* 0x000fe40000000013 */
[----:B------:R1:W3:Y:S01]  /*3bf0*/  MUFU.EX2 R51, R22 ;  /* 0x0000001600337308 */ /* 0x0002e20000000800 */
[----:B0-----:R-:W-:Y:S01]  /*3c00*/  FMUL.FTZ R21, R24, -1.4426950216293334961 ;  /* 0xbfb8aa3b18157820 */ /* 0x001fe20000410000 */
[----:B------:R-:W-:Y:S02]  /*3c10*/  SHF.L.U32 R141, R16, 0x10, RZ ;  /* 0x00000010108d7819 */ /* 0x000fe400000006ff */
[----:B------:R-:W-:Y:S02]  /*3c20*/  SHF.L.U32 R139, R17, 0x10, RZ ;  /* 0x00000010118b7819 */ /* 0x000fe400000006ff */
[----:B------:R-:W-:-:S02]  /*3c30*/  PRMT R158, R4, 0x7632, R158 ;  /* 0x00007632049e7816 */ /* 0x000fc4000000009e */
[----:B------:R-:W0:Y:S01]  /*3c40*/  MUFU.EX2 R125, R23 ;  /* 0x00000017007d7308 */ /* 0x000e220000000800 */
[----:B-1----:R-:W-:Y:S01]  /*3c50*/  FMUL.FTZ R22, R26, -1.4426950216293334961 ;  /* 0xbfb8aa3b1a167820 */ /* 0x002fe20000410000 */
[----:B--2---:R-:W-:Y:S01]  /*3c60*/  FADD.FTZ R47, R47, 1 ;  /* 0x3f8000002f2f7421 */ /* 0x004fe20000010000 */
[----:B------:R-:W-:Y:S02]  /*3c70*/  PRMT R156, R5, 0x7632, R156 ;  /* 0x00007632059c7816 */ /* 0x000fe4000000009c */
[----:B------:R-:W-:Y:S02]  /*3c80*/  PRMT R154, R6, 0x7632, R154 ;  /* 0x00007632069a7816 */ /* 0x000fe4000000009a */
[----:B------:R-:W-:Y:S01]  /*3c90*/  PRMT R164, R9, 0x7632, R164 ;  /* 0x0000763209a47816 */ /* 0x000fe200000000a4 */
[----:B------:R-:W1:Y:S01]  /*3ca0*/  MUFU.EX2 R127, R20 ;  /* 0x00000014007f7308 */ /* 0x000e620000000800 */
[----:B---3--:R-:W-:Y:S01]  /*3cb0*/  FADD.FTZ R51, R51, 1 ;  /* 0x3f80000033337421 */ /* 0x008fe20000010000 */
[----:B------:R-:W-:-:S06]  /*3cc0*/  PRMT R162, R10, 0x7632, R162 ;  /* 0x000076320aa27816 */ /* 0x000fcc00000000a2 */
[----:B------:R-:W2:Y:S01]  /*3cd0*/  MUFU.EX2 R129, R21 ;  /* 0x0000001500817308 */ /* 0x000ea20000000800 */
[----:B0-----:R-:W-:-:S07]  /*3ce0*/  FADD.FTZ R125, R125, 1 ;  /* 0x3f8000007d7d7421 */ /* 0x001fce0000010000 */
[----:B------:R-:W-:Y:S01]  /*3cf0*/  MUFU.EX2 R131, R22 ;  /* 0x0000001600837308 */ /* 0x000fe20000000800 */
[----:B-1----:R-:W-:-:S07]  /*3d00*/  FADD.FTZ R138, R127, 1 ;  /* 0x3f8000007f8a7421 */ /* 0x002fce0000010000 */
[----:B------:R-:W0:Y:S01]  /*3d10*/  MUFU.RCP R115, R44 ;  /* 0x0000002c00737308 */ /* 0x000e220000001000 */
[----:B--2---:R-:W-:-:S07]  /*3d20*/  FADD.FTZ R129, R129, 1 ;  /* 0x3f80000081817421 */ /* 0x004fce0000010000 */
[----:B------:R-:W1:Y:S08]  /*3d30*/  MUFU.RCP R117, R46 ;  /* 0x0000002e00757308 */ /* 0x000e700000001000 */
[----:B------:R-:W2:Y:S01]  /*3d40*/  MUFU.EX2 R135, R27 ;  /* 0x0000001b00877308 */ /* 0x000ea20000000800 */
[----:B0-----:R-:W-:-:S04]  /*3d50*/  FADD.FTZ R13, -R115, 1 ;  /* 0x3f800000730d7421 */ /* 0x001fc80000010100 */
[C---:B------:R-:W-:Y:S01]  /*3d60*/  FFMA.FTZ R13, R110.reuse, R13, 1 ;  /* 0x3f8000006e0d7423 */ /* 0x040fe2000001000d */
[----:B------:R-:W-:Y:S02]  /*3d70*/  FMUL.FTZ R110, R110, R115 ;  /* 0x000000736e6e7220 */ /* 0x000fe40000410000 */
[----:B------:R-:W-:Y:S01]  /*3d80*/  MUFU.RCP R116, R49 ;  /* 0x0000003100747308 */ /* 0x000fe20000001000 */
[----:B-1----:R-:W-:-:S04]  /*3d90*/  FADD.FTZ R15, -R117, 1 ;  /* 0x3f800000750f7421 */ /* 0x002fc80000010100 */
[C---:B------:R-:W-:Y:S01]  /*3da0*/  FFMA.FTZ R15, R108.reuse, R15, 1 ;  /* 0x3f8000006c0f7423 */ /* 0x040fe2000001000f */
[----:B------:R-:W-:Y:S02]  /*3db0*/  FMUL.FTZ R108, R108, R117 ;  /* 0x000000756c6c7220 */ /* 0x000fe40000410000 */
[----:B------:R0:W1:Y:S01]  /*3dc0*/  MUFU.RCP R114, R103 ;  /* 0x0000006700727308 */ /* 0x0000620000001000 */
[----:B--2---:R-:W-:-:S07]  /*3dd0*/  FADD.FTZ R137, R135, 1 ;  /* 0x3f80000087897421 */ /* 0x004fce0000010000 */
[----:B------:R-:W-:Y:S01]  /*3de0*/  MUFU.RCP R121, R118 ;  /* 0x0000007600797308 */ /* 0x000fe20000001000 */
[----:B0-----:R-:W-:-:S07]  /*3df0*/  FADD.FTZ R103, R131, 1 ;  /* 0x3f80000083677421 */ /* 0x001fce0000010000 */
[----:B------:R-:W-:Y:S01]  /*3e00*/  MUFU.RCP R118, R47 ;  /* 0x0000002f00767308 */ /* 0x000fe20000001000 */
[----:B-1----:R-:W-:-:S04]  /*3e10*/  FADD.FTZ R46, -R114, 1 ;  /* 0x3f800000722e7421 */ /* 0x002fc80000010100 */
[C---:B------:R-:W-:Y:S01]  /*3e20*/  FFMA.FTZ R46, R105.reuse, R46, 1 ;  /* 0x3f800000692e7423 */ /* 0x040fe2000001002e */
[----:B------:R-:W-:Y:S02]  /*3e30*/  FMUL.FTZ R105, R105, R114 ;  /* 0x0000007269697220 */ /* 0x000fe40000410000 */
[----:B------:R-:W-:Y:S08]  /*3e40*/  MUFU.RCP R124, R51 ;  /* 0x00000033007c7308 */ /* 0x000ff00000001000 */
[----:B------:R-:W0:Y:S08]  /*3e50*/  MUFU.RCP R127, R125 ;  /* 0x0000007d007f7308 */ /* 0x000e300000001000 */
[----:B------:R-:W-:Y:S08]  /*3e60*/  MUFU.RCP R119, R119 ;  /* 0x0000007700777308 */ /* 0x000ff00000001000 */
[----:B------:R-:W-:Y:S01]  /*3e70*/  MUFU.RCP R133, R129 ;  /* 0x0000008100857308 */ /* 0x000fe20000001000 */
[----:B0-----:R-:W-:-:S04]  /*3e80*/  FADD.FTZ R51, -R127, 1 ;  /* 0x3f8000007f337421 */ /* 0x001fc80000010100 */
[C---:B------:R-:W-:Y:S01]  /*3e90*/  FFMA.FTZ R51, R112.reuse, R51, 1 ;  /* 0x3f80000070337423 */ /* 0x040fe20000010033 */
[----:B------:R-:W-:Y:S02]  /*3ea0*/  FMUL.FTZ R112, R112, R127 ;  /* 0x0000007f70707220 */ /* 0x000fe40000410000 */
[----:B------:R0:W1:Y:S08]  /*3eb0*/  MUFU.RCP R150, R137 ;  /* 0x0000008900967308 */ /* 0x0000700000001000 */
[----:B------:R-:W-:Y:S01]  /*3ec0*/  MUFU.RCP R138, R138 ;  /* 0x0000008a008a7308 */ /* 0x000fe20000001000 */
[----:B0-----:R-:W-:-:S07]  /*3ed0*/  SHF.L.U32 R137, R18, 0x10, RZ ;  /* 0x0000001012897819 */ /* 0x001fce00000006ff */
[----:B------:R-:W-:Y:S01]  /*3ee0*/  MUFU.RCP R143, R103 ;  /* 0x00000067008f7308 */ /* 0x000fe20000001000 */
[----:B-1----:R-:W-:-:S04]  /*3ef0*/  FADD.FTZ R16, -R150, 1 ;  /* 0x3f80000096107421 */ /* 0x002fc80000010100 */
[----:B------:R-:W-:Y:S01]  /*3f00*/  FFMA.FTZ R152, R25, R16, 1 ;  /* 0x3f80000019987423 */ /* 0x000fe20000010010 */
[----:B-----5:R0:W-:Y:S04]  /*3f10*/  STS.128 [R82], R28 ;  /* 0x0000001c52007388 */ /* 0x0201e80000000c00 */
[----:B------:R1:W-:Y:S01]  /*3f20*/  STS.128 [R82+0x200], R32 ;  /* 0x0002002052007388 */ /* 0x0003e20000000c00 */
[----:B------:R-:W-:-:S03]  /*3f30*/  NOP ;  /* 0x0000000000007918 */ /* 0x000fc60000000000 */
[----:B------:R-:W2:Y:S01]  /*3f40*/  LDS.128 R20, [R83] ;  /* 0x0000000053147984 */ /* 0x000ea20000000c00 */
[----:B0-----:R-:W-:Y:S01]  /*3f50*/  SHF.L.U32 R30, R12, 0x10, RZ ;  /* 0x000000100c1e7819 */ /* 0x001fe200000006ff */
[----:B------:R-:W-:Y:S01]  /*3f60*/  FADD.FTZ R31, R120, 1 ;  /* 0x3f800000781f7421 */ /* 0x000fe20000010000 */
[----:B-1----:R-:W-:Y:S01]  /*3f70*/  FADD.FTZ R35, R45, 1 ;  /* 0x3f8000002d237421 */ /* 0x002fe20000010000 */
[----:B------:R-:W-:Y:S02]  /*3f80*/  FADD.FTZ R33, R122, 1 ;  /* 0x3f8000007a217421 */ /* 0x000fe40000010000 */
[----:B------:R-:W-:Y:S02]  /*3f90*/  FMUL.FTZ R155, R30, R110 ;  /* 0x0000006e1e9b7220 */ /* 0x000fe40000410000 */
[----:B------:R-:W0:Y:S08]  /*3fa0*/  MUFU.RCP R31, R31 ;  /* 0x0000001f001f7308 */ /* 0x000e300000001000 */
[----:B------:R-:W1:Y:S08]  /*3fb0*/  MUFU.RCP R35, R35 ;  /* 0x0000002300237308 */ /* 0x000e700000001000 */
[----:B------:R-:W3:Y:S01]  /*3fc0*/  MUFU.RCP R33, R33 ;  /* 0x0000002100217308 */ /* 0x000ee20000001000 */
[----:B0-----:R-:W-:-:S04]  /*3fd0*/  FADD.FTZ R103, -R31, 1 ;  /* 0x3f8000001f677421 */ /* 0x001fc80000010100 */
[----:B------:R-:W-:Y:S01]  /*3fe0*/  FFMA.FTZ R103, R48, R103, 1 ;  /* 0x3f80000030677423 */ /* 0x000fe20000010067 */
[C---:B--2---:R-:W-:Y:S02]  /*3ff0*/  SHF.L.U32 R27, R20.reuse, 0x10, RZ ;  /* 0x00000010141b7819 */ /* 0x044fe400000006ff */
[----:B------:R-:W-:Y:S02]  /*4000*/  SHF.L.U32 R28, R21, 0x10, RZ ;  /* 0x00000010151c7819 */ /* 0x000fe400000006ff */
[----:B------:R-:W-:Y:S01]  /*4010*/  PRMT R34, R20, 0x7632, R34 ;  /* 0x0000763214227816 */ /* 0x000fe20000000022 */
        /* <DEDUP_REMOVED lines=9> */
[----:B------:R-:W-:Y:S01]  /*40b0*/  FADD.FTZ R22, -R116, 1 ;  /* 0x3f80000074167421 */ /* 0x000fe20000010100 */
[----:B------:R-:W-:Y:S01]  /*40c0*/  FMUL.FTZ R23, R14, R15 ;  /* 0x0000000f0e177220 */ /* 0x000fe20000410000 */
[----:B------:R-:W-:Y:S01]  /*40d0*/  SHF.L.U32 R34, R34, 0x10, RZ ;  /* 0x0000001022227819 */ /* 0x000fe200000006ff */
[----:B------:R-:W0:Y:S01]  /*40e0*/  LDS.128 R12, [R83+0x10] ;  /* 0x00001000530c7984 */ /* 0x000e220000000c00 */
[----:B------:R-:W-:Y:S01]  /*40f0*/  PRMT R120, R21, 0x7632, R120 ;  /* 0x0000763215787816 */ /* 0x000fe20000000078 */
[----:B------:R-:W-:Y:S01]  /*4100*/  FFMA.FTZ R44, R107, R22, 1 ;  /* 0x3f8000006b2c7423 */ /* 0x000fe20000010016 */
[----:B-1----:R-:W-:Y:S01]  /*4110*/  FADD.FTZ R21, -R35, 1 ;  /* 0x3f80000023157421 */ /* 0x002fe20000010100 */
        /* <DEDUP_REMOVED lines=14> */
[----:B------:R-:W-:Y:S01]  /*4200*/  SHF.L.U32 R123, R123, 0x10, RZ ;  /* 0x000000107b7b7819 */ /* 0x000fe200000006ff */
[----:B------:R-:W-:Y:S01]  /*4210*/  FMUL.FTZ R45, R147, R120 ;  /* 0x00000078932d7220 */ /* 0x000fe20000410000 */
[----:B------:R-:W-:Y:S01]  /*4220*/  FMUL.FTZ R47, R145, R122 ;  /* 0x0000007a912f7220 */ /* 0x000fe20000410000 */
[----:B------:R-:W-:Y:S01]  /*4230*/  FFMA.FTZ R22, R109, R22, 1 ;  /* 0x3f8000006d167423 */ /* 0x000fe20000010016 */
[----:B------:R-:W-:Y:S01]  /*4240*/  FFMA.FTZ R46, R111, R46, 1 ;  /* 0x3f8000006f2e7423 */ /* 0x000fe2000001002e */
[----:B------:R-:W-:Y:S01]  /*4250*/  FMUL.FTZ R45, R118, R45 ;  /* 0x0000002d762d7220 */ /* 0x000fe20000410000 */
[----:B------:R-:W-:Y:S01]  /*4260*/  FMUL.FTZ R47, R124, R47 ;  /* 0x0000002f7c2f7220 */ /* 0x000fe20000410000 */
[----:B------:R-:W-:Y:S01]  /*4270*/  FMUL.FTZ R140, R126, R123 ;  /* 0x0000007b7e8c7220 */ /* 0x000fe20000410000 */
[----:B---3--:R-:W-:Y:S01]  /*4280*/  FADD.FTZ R135, -R33, 1 ;  /* 0x3f80000021877421 */ /* 0x008fe20000010100 */
        /* <DEDUP_REMOVED lines=13> */
[----:B0-----:R-:W-:Y:S01]  /*4360*/  SHF.L.U32 R129, R12, 0x10, RZ ;  /* 0x000000100c817819 */ /* 0x001fe200000006ff */
[----:B------:R-:W-:Y:S01]  /*4370*/  FMUL.FTZ R147, R147, R109 ;  /* 0x0000006d93937220 */ /* 0x000fe20000410000 */
[----:B------:R-:W-:Y:S01]  /*4380*/  SHF.L.U32 R157, R14, 0x10, RZ ;  /* 0x000000100e9d7819 */ /* 0x000fe200000006ff */
[----:B------:R-:W-:Y:S01]  /*4390*/  FMUL.FTZ R145, R145, R111 ;  /* 0x0000006f91917220 */ /* 0x000fe20000410000 */
[----:B------:R-:W-:-:S02]  /*43a0*/  SHF.L.U32 R159, R15, 0x10, RZ ;  /* 0x000000100f9f7819 */ /* 0x000fc400000006ff */
[----:B------:R-:W-:Y:S01]  /*43b0*/  PRMT R45, R12, 0x7632, R45 ;  /* 0x000076320c2d7816 */ /* 0x000fe2000000002d */
[----:B------:R-:W-:Y:S01]  /*43c0*/  FMUL.FTZ R12, R134, R129 ;  /* 0x00000081860c7220 */ /* 0x000fe20000410000 */
[C---:B------:R-:W-:Y:S01]  /*43d0*/  PRMT R46, R13.reuse, 0x7632, R46 ;  /* 0x000076320d2e7816 */ /* 0x040fe2000000002e */
[----:B------:R-:W-:Y:S01]  /*43e0*/  FMUL.FTZ R142, R130, R157 ;  /* 0x0000009d828e7220 */ /* 0x000fe20000410000 */
[----:B------:R-:W-:Y:S01]  /*43f0*/  SHF.L.U32 R131, R13, 0x10, RZ ;  /* 0x000000100d837819 */ /* 0x000fe200000006ff */
[C---:B------:R-:W-:Y:S01]  /*4400*/  FADD.FTZ R13, -R121.reuse, 1 ;  /* 0x3f800000790d7421 */ /* 0x040fe20000010100 */
[----:B------:R-:W-:Y:S01]  /*4410*/  FMUL.FTZ R144, R128, R159 ;  /* 0x0000009f80907220 */ /* 0x000fe20000410000 */
[----:B------:R-:W-:Y:S01]  /*4420*/  PRMT R51, R14, 0x7632, R51 ;  /* 0x000076320e337816 */ /* 0x000fe20000000033 */
[----:B------:R-:W-:Y:S01]  /*4430*/  FMUL.FTZ R12, R121, R12 ;  /* 0x0000000c790c7220 */ /* 0x000fe20000410000 */
[----:B------:R-:W-:Y:S01]  /*4440*/  PRMT R125, R15, 0x7632, R125 ;  /* 0x000076320f7d7816 */ /* 0x000fe2000000007d */
        /* <DEDUP_REMOVED lines=11> */
[----:B------:R-:W-:Y:S01]  /*4500*/  SHF.L.U32 R142, R45, 0x10, RZ ;  /* 0x000000102d8e7819 */ /* 0x000fe200000006ff */
[----:B------:R-:W-:Y:S01]  /*4510*/  FMUL.FTZ R15, R14, R15 ;  /* 0x0000000f0e0f7220 */ /* 0x000fe20000410000 */
[----:B------:R-:W-:Y:S01]  /*4520*/  SHF.L.U32 R135, R19, 0x10, RZ ;  /* 0x0000001013877819 */ /* 0x000fe200000006ff */
[----:B------:R-:W-:Y:S01]  /*4530*/  FFMA.FTZ R17, R24, R13, 1 ;  /* 0x3f80000018117423 */ /* 0x000fe2000001000d */
[----:B------:R-:W-:Y:S01]  /*4540*/  SHF.L.U32 R144, R46, 0x10, RZ ;  /* 0x000000102e907819 */ /* 0x000fe200000006ff */
[C---:B------:R-:W-:Y:S01]  /*4550*/  FADD.FTZ R14, -R138.reuse, 1 ;  /* 0x3f8000008a0e7421 */ /* 0x040fe20000010100 */
[----:B------:R-:W-:Y:S01]  /*4560*/  SHF.L.U32 R146, R51, 0x10, RZ ;  /* 0x0000001033927819 */ /* 0x000fe200000006ff */
[----:B------:R-:W-:Y:S01]  /*4570*/  FMUL.FTZ R13, R141, R142 ;  /* 0x0000008e8d0d7220 */ /* 0x000fe20000410000 */
[----:B------:R-:W-:Y:S01]  /*4580*/  SHF.L.U32 R160, R125, 0x10, RZ ;  /* 0x000000107da07819 */ /* 0x000fe200000006ff */
[----:B------:R-:W-:Y:S01]  /*4590*/  FADD.FTZ R19, -R143, 1 ;  /* 0x3f8000008f137421 */ /* 0x000fe20000010100 */
[----:B------:R-:W-:Y:S01]  /*45a0*/  FMUL.FTZ R16, R139, R144 ;  /* 0x000000908b107220 */ /* 0x000fe20000410000 */
        /* <DEDUP_REMOVED lines=43> */
[----:B------:R-:W-:Y:S01]  /*4860*/  STS.128 [R83], R16 ;  /* 0x0000001053007388 */ /* 0x000fe20000000c00 */
[----:B------:R-:W-:Y:S01]  /*4870*/  MOV R8, UR8 ;  /* 0x0000000800087c02 */ /* 0x000fe20008000f00 */
[----:B------:R-:W-:Y:S01]  /*4880*/  FFMA.FTZ R84, R155, R45, R84 ;  /* 0x0000002d9b547223 */ /* 0x000fe20000010054 */
[----:B------:R-:W-:Y:S01]  /*4890*/  MOV R9, UR12 ;  /* 0x0000000c00097c02 */ /* 0x000fe20008000f00 */
[----:B------:R0:W-:Y:S01]  /*48a0*/  STS.128 [R83+0x10], R20 ;  /* 0x0000101453007388 */ /* 0x0001e20000000c00 */
[----:B------:R-:W-:-:S03]  /*48b0*/  NOP ;  /* 0x0000000000007918 */ /* 0x000fc60000000000 */
[----:B------:R-:W1:Y:S01]  /*48c0*/  LDS.128 R12, [R82] ;  /* 0x00000000520c7984 */ /* 0x000e620000000c00 */
[----:B------:R-:W-:Y:S01]  /*48d0*/  IMAD.WIDE.U32 R8, R78, 0x10, R8 ;  /* 0x000000104e087825 */ /* 0x000fe200078e0008 */
[----:B------:R-:W-:-:S03]  /*48e0*/  SHF.L.U32 R47, R10, 0x10, RZ ;  /* 0x000000100a2f7819 */ /* 0x000fc600000006ff */
[----:B------:R-:W-:Y:S01]  /*48f0*/  FMUL.FTZ R139, R139, R24 ;  /* 0x000000188b8b7220 */ /* 0x000fe20000410000 */
[----:B------:R-:W2:Y:S01]  /*4900*/  LDS.128 R4, [R82+0x200] ;  /* 0x0002000052047984 */ /* 0x000ea20000000c00 */
[----:B------:R-:W-:Y:S01]  /*4910*/  SHF.L.U32 R46, R11, 0x10, RZ ;  /* 0x000000100b2e7819 */ /* 0x000fe200000006ff */
[----:B------:R-:W-:Y:S01]  /*4920*/  FMUL.FTZ R137, R137, R26 ;  /* 0x0000001a89897220 */ /* 0x000fe20000410000 */
[----:B------:R-:W-:Y:S01]  /*4930*/  SHF.L.U32 R138, R140, 0x10, RZ ;  /* 0x000000108c8a7819 */ /* 0x000fe200000006ff */
[----:B------:R-:W-:Y:S01]  /*4940*/  FMUL.FTZ R135, R135, R150 ;  /* 0x0000009687877220 */ /* 0x000fe20000410000 */
[----:B0-----:R-:W-:Y:S01]  /*4950*/  PRMT R20, R11, 0x7632, R20 ;  /* 0x000076320b147816 */ /* 0x001fe20000000014 */
[----:B-1----:R0:W-:Y:S04]  /*4960*/  STG.E.128 desc[UR26][R8.64], R12 ;  /* 0x0000000c08007986 */ /* 0x0021e8000c101d1a */
[----:B--2---:R0:W-:Y:S01]  /*4970*/  STG.E.128 desc[UR26][R8.64+0x200], R4 ;  /* 0x0002000408007986 */ /* 0x0041e2000c101d1a */
        /* <DEDUP_REMOVED lines=44> */
.L_x_6514:
        /* <DEDUP_REMOVED lines=22> */
[----:B------:R-:W-:-:S02]  /*4da0*/  CS2R R106, SRZ ;  /* 0x00000000006a7805 */ /* 0x000fc4000001ff00 */
[----:B------:R-:W-:Y:S01]  /*4db0*/  CS2R R104, SRZ ;  /* 0x0000000000687805 */ /* 0x000fe2000001ff00 */
        /* <DEDUP_REMOVED lines=28> */
[----:B------:R-:W0:Y:S01]  /*4f80*/  LDC.64 R110, c[0x0][0x3c0] ;  /* 0x0000f000ff6e7b82 */ /* 0x000e220000000a00 */
[----:B------:R-:W-:Y:S01]  /*4f90*/  UISETP.NE.AND UP0, UPT, UR19, 0x1, UPT ;  /* 0x000000011300788c */ /* 0x000fe2000bf05270 */
[----:B------:R-:W-:Y:S01]  /*4fa0*/  IADD3 R32, P0, PT, R36, UR6, RZ ;  /* 0x0000000624207c10 */ /* 0x000fe2000ff1e0ff */
[----:B------:R-:W1:Y:S01]  /*4fb0*/  LDCU UR34, c[0x0][0x394] ;  /* 0x00007280ff2277ac */ /* 0x000e620008000800 */
[----:B------:R-:W-:Y:S02]  /*4fc0*/  IADD3 R34, P1, PT, R38, UR6, RZ ;  /* 0x0000000626227c10 */ /* 0x000fe4000ff3e0ff */
[----:B------:R-:W-:Y:S01]  /*4fd0*/  MOV R123, RZ ;  /* 0x000000ff007b7202 */ /* 0x000fe20000000f00 */
[----:B------:R-:W2:Y:S01]  /*4fe0*/  LDCU UR35, c[0x0][0x38c] ;  /* 0x00007180ff2377ac */ /* 0x000ea20008000800 */
[----:B------:R-:W3:Y:S01]  /*4ff0*/  LDC.64 R24, c[0x0][0x440] ;  /* 0x00011000ff187b82 */ /* 0x000ee20000000a00 */
[----:B------:R-:W-:Y:S02]  /*5000*/  PLOP3.LUT P2, PT, PT, PT, UP0, 0x80, 0x8 ;  /* 0x000000000008781c */ /* 0x000fe40003f4f008 */
[----:B------:R-:W-:Y:S01]  /*5010*/  IADD3.X R33, PT, PT, RZ, R80, RZ, P0, !PT ;  /* 0x00000050ff217210 */ /* 0x000fe200007fe4ff */
[----:B------:R-:W4:Y:S01]  /*5020*/  LDCU UR15, c[0x0][0x388] ;  /* 0x00007100ff0f77ac */ /* 0x000f220008000800 */
[----:B------:R-:W-:-:S02]  /*5030*/  ISETP.EQ.AND P2, PT, R102, RZ, P2 ;  /* 0x000000ff6600720c */ /* 0x000fc40001742270 */
[----:B------:R-:W-:Y:S01]  /*5040*/  IADD3.X R35, PT, PT, RZ, R81, RZ, P1, !PT ;  /* 0x00000051ff237210 */ /* 0x000fe20000ffe4ff */
[----:B------:R-:W0:Y:S01]  /*5050*/  LDC.64 R26, c[0x0][0x3a8] ;  /* 0x0000ea00ff1a7b82 */ /* 0x000e220000000a00 */
[----:B------:R-:W0:Y:S01]  /*5060*/  LDCU.64 UR30, c[0x0][0x538] ;  /* 0x0000a700ff1e77ac */ /* 0x000e220008000a00 */
[----:B------:R-:W0:Y:S06]  /*5070*/  LDCU.64 UR32, c[0x0][0x540] ;  /* 0x0000a800ff2077ac */ /* 0x000e2c0008000a00 */
[----:B------:R-:W0:Y:S01]  /*5080*/  LDC.64 R112, c[0x0][0x3e0] ;  /* 0x0000f800ff707b82 */ /* 0x000e220000000a00 */
[----:B------:R-:W-:-:S07]  /*5090*/  UMOV UR8, URZ ;  /* 0x000000ff00087c82 */ /* 0x000fce0008000000 */
[----:B------:R-:W0:Y:S08]  /*50a0*/  LDC.64 R28, c[0x0][0x4d0] ;  /* 0x00013400ff1c7b82 */ /* 0x000e300000000a00 */
[----:B-12-4-:R-:W0:Y:S02]  /*50b0*/  LDC.64 R30, c[0x0][0x4f0] ;  /* 0x00013c00ff1e7b82 */ /* 0x016e240000000a00 */
.L_x_6560:
[----:B0-----:R-:W-:-:S04]  /*50c0*/  IMAD.WIDE.U32 R4, R110, UR8, RZ ;  /* 0x000000086e047c25 */ /* 0x001fc8000f8e00ff */
[----:B------:R-:W-:Y:S01]  /*50d0*/  IMAD R5, R111, UR8, R5 ;  /* 0x000000086f057c24 */ /* 0x000fe2000f8e0205 */
[----:B------:R-:W-:-:S04]  /*50e0*/  LEA R16, P0, R4, R53, 0x1 ;  /* 0x0000003504107211 */ /* 0x000fc800078008ff */
[----:B------:R-:W-:-:S03]  /*50f0*/  LEA.HI.X R17, R4, R54, R5, 0x1, P0 ;  /* 0x0000003604117211 */ /* 0x000fc600000f0c05 */
[----:B------:R-:W-:-:S05]  /*5100*/  IMAD.WIDE.U32 R16, R78, 0x10, R16 ;  /* 0x000000104e107825 */ /* 0x000fca00078e0010 */
[----:B--2---:R-:W2:Y:S04]  /*5110*/  LDG.E.128 R4, desc[UR26][R16.64] ;  /* 0x0000001a10047981 */ /* 0x004ea8000c1e1d00 */
[----:B----4-:R-:W4:Y:S01]  /*5120*/  LDG.E.128 R8, desc[UR26][R16.64+0x200] ;  /* 0x0002001a10087981 */ /* 0x010f22000c1e1d00 */
[----:B------:R-:W-:Y:S02]  /*5130*/  MOV R14, UR16 ;  /* 0x00000010000e7c02 */ /* 0x000fe40008000f00 */
[----:B------:R-:W-:Y:S02]  /*5140*/  MOV R13, UR18 ;  /* 0x00000012000d7c02 */ /* 0x000fe40008000f00 */
[----:B------:R-:W-:Y:S02]  /*5150*/  MOV R12, R14 ;  /* 0x0000000e000c7202 */ /* 0x000fe40000000f00 */
[----:B------:R-:W-:-:S03]  /*5160*/  MOV R15, UR17 ;  /* 0x00000011000f7c02 */ /* 0x000fc60008000f00 */
[----:B------:R-:W-:-:S04]  /*5170*/  IMAD.WIDE.U32 R12, R26, UR8, R12 ;  /* 0x000000081a0c7c25 */ /* 0x000fc8000f8e000c */
[----:B-1----:R-:W-:Y:S01]  /*5180*/  IMAD R0, R27, UR8, R13 ;  /* 0x000000081b007c24 */ /* 0x002fe2000f8e020d */
        /* <DEDUP_REMOVED lines=14> */
[----:B------:R-:W-:Y:S01]  /*5270*/  ULEA UR12, UR19, 0xffffff00, 0x8 ;  /* 0xffffff00130c7891 */ /* 0x000fe2000f8e40ff */
[C---:B------:R-:W-:Y:S01]  /*5280*/  ISETP.NE.AND P1, PT, R2.reuse, RZ, PT ;  /* 0x000000ff0200720c */ /* 0x040fe20003f25270 */
[----:B------:R-:W1:Y:S01]  /*5290*/  LDS.128 R8, [R83+0x10] ;  /* 0x0000100053087984 */ /* 0x000e620000000c00 */
[----:B------:R-:W-:Y:S01]  /*52a0*/  UMOV UR13, 0x400 ;  /* 0x00000400000d7882 */ /* 0x000fe20000000000 */
[----:B------:R-:W-:Y:S01]  /*52b0*/  ULOP3.LUT UR12, UR12, 0x100, URZ, 0xc0, !UPT ;  /* 0x000001000c0c7892 */ /* 0x000fe2000f8ec0ff */
[----:B------:R-:W-:Y:S01]  /*52c0*/  ISETP.NE.AND P0, PT, R2, 0x3f, PT ;  /* 0x0000003f0200780c */ /* 0x000fe20003f05270 */
[----:B------:R-:W5:Y:S01]  /*52d0*/  LDS.128 R4, [R83] ;  /* 0x0000000053047984 */ /* 0x000f620000000c00 */
[----:B------:R-:W-:Y:S01]  /*52e0*/  FMUL.FTZ R203, R158, R88 ;  /* 0x000000589ecb7220 */ /* 0x000fe20000410000 */
[----:B------:R-:W-:Y:S01]  /*52f0*/  UIADD3 UR12, UPT, UPT, UR12, UR8, URZ ;  /* 0x000000080c0c7290 */ /* 0x000fe2000fffe0ff */
        /* <DEDUP_REMOVED lines=15> */
[----:B0-----:R-:W-:Y:S01]  /*53f0*/  ULEA UR13, UR14, UR13, 0x18 ;  /* 0x0000000d0e0d7291 */ /* 0x001fe2000f8ec0ff */
        /* <DEDUP_REMOVED lines=8> */
[----:B------:R-:W0:Y:S01]  /*5480*/  MUFU.EX2 R0, R0 ;  /* 0x0000000000007308 */ /* 0x000e220000000800 */
[----:B------:R-:W-:-:S07]  /*5490*/  FMUL.FTZ R179, R177, R87 ;  /* 0x00000057b1b37220 */ /* 0x000fce0000410000 */
[----:B------:R-:W0:Y:S01]  /*54a0*/  MUFU.EX2 R167, R167 ;  /* 0x000000a700a77308 */ /* 0x000e220000000800 */
[C---:B-1----:R-:W-:Y:S02]  /*54b0*/  PRMT R184, R10.reuse, 0x7632, R184 ;  /* 0x000076320ab87816 */ /* 0x042fe400000000b8 */
[----:B------:R-:W-:Y:S01]  /*54c0*/  SHF.L.U32 R170, R10, 0x10, RZ ;  /* 0x000000100aaa7819 */ /* 0x000fe200000006ff */
[----:B------:R-:W-:Y:S01]  /*54d0*/  FMUL.FTZ R10, R177, R92 ;  /* 0x0000005cb10a7220 */ /* 0x000fe20000410000 */
[----:B-----5:R-:W-:Y:S02]  /*54e0*/  PRMT R193, R4, 0x7632, R193 ;  /* 0x0000763204c17816 */ /* 0x020fe400000000c1 */
[----:B------:R-:W-:Y:S01]  /*54f0*/  PRMT R186, R8, 0x7632, R186 ;  /* 0x0000763208ba7816 */ /* 0x000fe200000000ba */
[----:B------:R-:W1:Y:S01]  /*5500*/  MUFU.EX2 R166, R166 ;  /* 0x000000a600a67308 */ /* 0x000e620000000800 */
[----:B------:R-:W-:Y:S02]  /*5510*/  PRMT R185, R9, 0x7632, R185 ;  /* 0x0000763209b97816 */ /* 0x000fe400000000b9 */
[----:B------:R-:W-:-:S02]  /*5520*/  PRMT R189, R7, 0x7632, R189 ;  /* 0x0000763207bd7816 */ /* 0x000fc400000000bd */
[----:B------:R-:W-:Y:S02]  /*5530*/  SHF.L.U32 R169, R9, 0x10, RZ ;  /* 0x0000001009a97819 */ /* 0x000fe400000006ff */
[----:B------:R-:W-:Y:S01]  /*5540*/  PRMT R191, R6, 0x7632, R191 ;  /* 0x0000763206bf7816 */ /* 0x000fe200000000bf */
[----:B------:R-:W0:Y:S01]  /*5550*/  MUFU.EX2 R165, R165 ;  /* 0x000000a500a57308 */ /* 0x000e220000000800 */
[----:B------:R-:W-:Y:S02]  /*5560*/  SHF.L.U32 R171, R11, 0x10, RZ ;  /* 0x000000100bab7819 */ /* 0x000fe400000006ff */
[----:B------:R-:W-:Y:S02]  /*5570*/  SHF.L.U32 R168, R8, 0x10, RZ ;  /* 0x0000001008a87819 */ /* 0x000fe400000006ff */
[----:B------:R-:W-:Y:S02]  /*5580*/  SHF.L.U32 R193, R193, 0x10, RZ ;  /* 0x00000010c1c17819 */ /* 0x000fe400000006ff */
[----:B------:R-:W-:Y:S01]  /*5590*/  SHF.L.U32 R186, R186, 0x10, RZ ;  /* 0x00000010baba7819 */ /* 0x000fe200000006ff */
[----:B------:R-:W0:Y:S01]  /*55a0*/  MUFU.EX2 R163, R163 ;  /* 0x000000a300a37308 */ /* 0x000e220000000800 */
[----:B------:R-:W-:Y:S01]  /*55b0*/  SHF.L.U32 R185, R185, 0x10, RZ ;  /* 0x00000010b9b97819 */ /* 0x000fe200000006ff */
[----:B------:R-:W-:Y:S01]  /*55c0*/  FMUL.FTZ R183, R168, R183 ;  /* 0x000000b7a8b77220 */ /* 0x000fe20000410000 */
[----:B------:R-:W-:-:S02]  /*55d0*/  PRMT R192, R5, 0x7632, R192 ;  /* 0x0000763205c07816 */ /* 0x000fc400000000c0 */
[----:B------:R-:W-:Y:S02]  /*55e0*/  PRMT R182, R11, 0x7632, R182 ;  /* 0x000076320bb67816 */ /* 0x000fe400000000b6 */
[----:B------:R-:W-:Y:S01]  /*55f0*/  SHF.L.U32 R192, R192, 0x10, RZ ;  /* 0x00000010c0c07819 */ /* 0x000fe200000006ff */
[----:B------:R-:W0:Y:S01]  /*5600*/  MUFU.EX2 R174, R174 ;  /* 0x000000ae00ae7308 */ /* 0x000e220000000800 */
[----:B------:R-:W-:Y:S02]  /*5610*/  SHF.L.U32 R191, R191, 0x10, RZ ;  /* 0x00000010bfbf7819 */ /* 0x000fe400000006ff */
[----:B------:R-:W-:Y:S02]  /*5620*/  SHF.L.U32 R189, R189, 0x10, RZ ;  /* 0x00000010bdbd7819 */ /* 0x000fe400000006ff */
[----:B------:R-:W-:Y:S01]  /*5630*/  SHF.L.U32 R184, R184, 0x10, RZ ;  /* 0x00000010b8b87819 */ /* 0x000fe200000006ff */
[----:B------:R-:W-:Y:S01]  /*5640*/  FMUL.FTZ R180, R191, R180 ;  /* 0x000000b4bfb47220 */ /* 0x000fe20000410000 */
[----:B------:R-:W-:Y:S01]  /*5650*/  SHF.L.U32 R182, R182, 0x10, RZ ;  /* 0x00000010b6b67819 */ /* 0x000fe200000006ff */
        /* <DEDUP_REMOVED lines=21> */
[----:B------:R-:W-:-:S03]  /*57b0*/  SHF.L.U32 R17, R5, 0x10, RZ ;  /* 0x0000001005117819 */ /* 0x000fc600000006ff */
        /* <DEDUP_REMOVED lines=10> */
[C---:B-----5:R-:W-:Y:S01]  /*5860*/  PRMT R197, R12.reuse, 0x7632, R197 ;  /* 0x000076320cc57816 */ /* 0x060fe200000000c5 */
[----:B------:R-:W-:Y:S01]  /*5870*/  FMUL.FTZ R177, R171, R22 ;  /* 0x00000016abb17220 */ /* 0x000fe20000410000 */
        /* <DEDUP_REMOVED lines=12> */
[C---:B------:R-:W-:Y:S01]  /*5940*/  PRMT R200, R14.reuse, 0x7632, R200 ;  /* 0x000076320ec87816 */ /* 0x040fe200000000c8 */
        /* <DEDUP_REMOVED lines=48> */
.L_x_6517:
[----:B------:R-:W-:-:S06]  /*5c50*/  LEA R228, R2, UR13, 0x2 ;  /* 0x0000000d02e47c11 */ /* 0x000fcc000f8e10ff */
[----:B------:R-:W0:Y:S02]  /*5c60*/  LDS R228, [R228+0x3dc4] ;  /* 0x003dc400e4e47984 */ /* 0x000e240000000800 */
.L_x_6518:
[----:B------:R-:W-:Y:S05]  /*5c70*/  BSYNC.RECONVERGENT B0 ;  /* 0x0000000000007941 */ /* 0x000fea0003800200 */
.L_x_6516:
        /* <DEDUP_REMOVED lines=78> */
.L_x_6577:
[----:B------:R-:W-:Y:S01]  /*6160*/  ISETP.GE.AND P3, PT, R101, 0x10, PT ;  /* 0x000000106500780c */ /* 0x000fe20003f66270 */
[----:B----4-:R-:W-:Y:S01]  /*6170*/  FFMA.FTZ R5, R7, R5, R4 ;  /* 0x0000000507057223 */ /* 0x010fe20000010004 */
[----:B------:R-:W-:-:S04]  /*6180*/  UMOV UR12, 0xffffffff ;  /* 0xffffffff000c7882 */ /* 0x000fc80000000000 */
[----:B------:R-:W-:-:S07]  /*6190*/  FSEL R211, R4, R5, !P3 ;  /* 0x0000000504d37208 */ /* 0x000fce0005800000 */
[----:B--23--:R-:W-:Y:S01]  /*61a0*/  @P3 FMUL.FTZ R7, R7, R214 ;  /* 0x000000d607073220 */ /* 0x00cfe20000410000 */
[----:B------:R-:W-:Y:S06]  /*61b0*/  BRA.DIV UR12, `(.L_x_6521) ;  /* 0x0000003a0ca87947 */ /* 0x000fec000b800000 */
.L_x_6580:
[----:B------:R-:W-:-:S03]  /*61c0*/  UMOV UR12, 0xffffffff ;  /* 0xffffffff000c7882 */ /* 0x000fc60000000000 */
[----:B------:R-:W-:Y:S05]  /*61d0*/  BRA.DIV UR12, `(.L_x_6522) ;  /* 0x0000003a0cc87947 */ /* 0x000fea000b800000 */
.L_x_6583:
[----:B------:R-:W-:-:S03]  /*61e0*/  UMOV UR12, 0xffffffff ;  /* 0xffffffff000c7882 */ /* 0x000fc60000000000 */
[----:B------:R-:W-:Y:S05]  /*61f0*/  BRA.DIV UR12, `(.L_x_6523) ;  /* 0x0000003a0ce87947 */ /* 0x000fea000b800000 */
[----:B------:R2:W3:Y:S04]  /*6200*/  SHFL.UP PT, R212, R7, 0x1, RZ ;  /* 0x0420000007d47989 */ /* 0x0004e800000e00ff */
[----:B------:R-:W4:Y:S04]  /*6210*/  SHFL.UP PT, R211, R211, 0x1, RZ ;  /* 0x04200000d3d37989 */ /* 0x000f2800000e00ff */
[----:B-----5:R2:W0:Y:S04]  /*6220*/  SHFL.IDX PT, R4, R8, RZ, 0x1f ;  /* 0x00001fff08047589 */ /* 0x02042800000e0000 */
[----:B------:R2:W0:Y:S02]  /*6230*/  SHFL.IDX PT, R5, R9, RZ, 0x1f ;  /* 0x00001fff09057589 */ /* 0x00042400000e0000 */
.L_x_6589:
[----:B--2---:R-:W2:Y:S01]  /*6240*/  LDS.64 R6, [R79+0x31b0] ;  /* 0x0031b0004f067984 */ /* 0x004ea20000000a00 */
[C---:B0--34-:R-:W-:Y:S01]  /*6250*/  @P1 FFMA.FTZ R5, R212.reuse, R5, R211 ;  /* 0x00000005d4051223 */ /* 0x059fe200000100d3 */
[----:B------:R-:W-:-:S03]  /*6260*/  @P1 FMUL.FTZ R4, R212, R4 ;  /* 0x00000004d4041220 */ /* 0x000fc60000410000 */
[-C--:B--2---:R-:W-:Y:S01]  /*6270*/  FFMA.FTZ R7, R5, R6.reuse, R7 ;  /* 0x0000000605077223 */ /* 0x084fe20000010007 */
[----:B------:R-:W-:-:S05]  /*6280*/  FMUL.FTZ R6, R4, R6 ;  /* 0x0000000604067220 */ /* 0x000fca0000410000 */
[----:B------:R3:W-:Y:S02]  /*6290*/  STS.128 [R79+0x31b0], R4 ;  /* 0x0031b0044f007388 */ /* 0x0007e40000000c00 */
.L_x_6519:
        /* <DEDUP_REMOVED lines=109> */
.L_x_6606:
        /* <DEDUP_REMOVED lines=10> */
.L_x_6524:
        /* <DEDUP_REMOVED lines=28> */
[----:B0-----:R-:W-:Y:S01]  /*6bd0*/  FFMA.FTZ R228, R4, R228, R227 ;  /* 0x000000e404e47223 */ /* 0x001fe200000100e3 */
[----:B------:R-:W-:-:S03]  /*6be0*/  FMUL.FTZ R227, R151, R216 ;  /* 0x000000d897e37220 */ /* 0x000fc60000410000 */
[----:B------:R-:W-:Y:S01]  /*6bf0*/  FFMA.FTZ R200, R205, R228, R200 ;  /* 0x000000e4cdc87223 */ /* 0x000fe200000100c8 */
[----:B------:R-:W-:-:S03]  /*6c00*/  FMUL.FTZ R205, R147, R218 ;  /* 0x000000da93cd7220 */ /* 0x000fc60000410000 */
[----:B------:R-:W-:-:S04]  /*6c10*/  FFMA.FTZ R207, R207, R200, R12 ;  /* 0x000000c8cfcf7223 */ /* 0x000fc8000001000c */
[----:B------:R-:W-:-:S04]  /*6c20*/  FFMA.FTZ R209, R209, R207, R202 ;  /* 0x000000cfd1d17223 */ /* 0x000fc800000100ca */
[----:B------:R-:W-:-:S04]  /*6c30*/  FFMA.FTZ R202, R10, R209, R195 ;  /* 0x000000d10aca7223 */ /* 0x000fc800000100c3 */
[----:B------:R-:W-:Y:S01]  /*6c40*/  FFMA.FTZ R204, R11, R202, R204 ;  /* 0x000000ca0bcc7223 */ /* 0x000fe200000100cc */
[----:B------:R-:W-:-:S04]  /*6c50*/  IMAD.WIDE.U32 R10, R28, UR8, R32 ;  /* 0x000000081c0a7c25 */ /* 0x000fc8000f8e0020 */
[----:B------:R-:W-:Y:S01]  /*6c60*/  FFMA.FTZ R197, R176, R204, R197 ;  /* 0x000000ccb0c57223 */ /* 0x000fe200000100c5 */
[----:B------:R-:W-:Y:S01]  /*6c70*/  IMAD R5, R29, UR8, R11 ;  /* 0x000000081d057c24 */ /* 0x000fe2000f8e020b */
[C---:B------:R-:W-:Y:S02]  /*6c80*/  LEA R4, P0, R10.reuse, UR30, 0x2 ;  /* 0x0000001e0a047c11 */ /* 0x040fe4000f8010ff */
[----:B------:R-:W-:Y:S01]  /*6c90*/  FFMA.FTZ R175, R175, R197, R206 ;  /* 0x000000c5afaf7223 */ /* 0x000fe200000100ce */
[----:B------:R-:W-:Y:S02]  /*6ca0*/  P2R R176, PR, RZ, 0x8 ;  /* 0x00000008ffb07803 */ /* 0x000fe40000000000 */
[----:B------:R-:W-:Y:S01]  /*6cb0*/  LEA.HI.X R5, R10, UR31, R5, 0x2, P0 ;  /* 0x0000001f0a057c11 */ /* 0x000fe200080f1405 */
[----:B------:R-:W-:-:S04]  /*6cc0*/  FFMA.FTZ R172, R172, R175, R199 ;  /* 0x000000afacac7223 */ /* 0x000fc800000100c7 */
        /* <DEDUP_REMOVED lines=9> */
[----:B------:R-:W-:Y:S02]  /*6d60*/  FMUL.FTZ R199, R164, R195 ;  /* 0x000000c3a4c77220 */ /* 0x000fe40000410000 */
[----:B------:R-:W-:Y:S01]  /*6d70*/  FFMA.FTZ R165, R0, R198, R13 ;  /* 0x000000c600a57223 */ /* 0x000fe2000001000d */
[----:B------:R-:W-:Y:S01]  /*6d80*/  FADD.FTZ R0, -R194, R221 ;  /* 0x000000ddc2007221 */ /* 0x000fe20000010100 */
[----:B------:R-:W-:-:S04]  /*6d90*/  IMAD.WIDE.U32 R12, R30, UR8, R34 ;  /* 0x000000081e0c7c25 */ /* 0x000fc8000f8e0022 */
[----:B------:R-:W-:Y:S01]  /*6da0*/  FMUL.FTZ R167, R198, R95 ;  /* 0x0000005fc6a77220 */ /* 0x000fe20000410000 */
[----:B------:R-:W-:Y:S01]  /*6db0*/  FMUL.FTZ R11, R165, R100 ;  /* 0x00000064a50b7220 */ /* 0x000fe20000410000 */
[----:B-1----:R-:W-:Y:S01]  /*6dc0*/  FMUL.FTZ R9, R44, R173 ;  /* 0x000000ad2c097220 */ /* 0x002fe20000410000 */
[----:B------:R-:W-:Y:S01]  /*6dd0*/  IMAD R7, R31, UR8, R13 ;  /* 0x000000081f077c24 */ /* 0x000fe2000f8e020d */
[----:B------:R-:W-:Y:S01]  /*6de0*/  LEA R6, P1, R12, UR32, 0x2 ;  /* 0x000000200c067c11 */ /* 0x000fe2000f8210ff */
[-C--:B------:R-:W-:Y:S01]  /*6df0*/  FFMA.FTZ R10, R0, R11.reuse, RZ ;  /* 0x0000000b000a7223 */ /* 0x080fe200000100ff */
[----:B------:R-:W-:Y:S01]  /*6e00*/  FMUL.FTZ R13, R45, R11 ;  /* 0x0000000b2d0d7220 */ /* 0x000fe20000410000 */
[----:B------:R-:W-:Y:S01]  /*6e10*/  FMUL.FTZ R221, R155, R221 ;  /* 0x000000dd9bdd7220 */ /* 0x000fe20000410000 */
[----:B------:R-:W-:Y:S01]  /*6e20*/  LEA.HI.X R7, R12, UR33, R7, 0x2, P1 ;  /* 0x000000210c077c11 */ /* 0x000fe200088f1407 */
[-C--:B------:R-:W-:Y:S01]  /*6e30*/  FFMA.FTZ R11, R23, R167.reuse, R10 ;  /* 0x000000a7170b7223 */ /* 0x080fe2000001000a */
[----:B------:R-:W-:Y:S01]  /*6e40*/  FMUL.FTZ R167, R138, R167 ;  /* 0x000000a78aa77220 */ /* 0x000fe20000410000 */
[----:B------:R0:W-:Y:S01]  /*6e50*/  STS [R58], R13 ;  /* 0x0000000d3a007388 */ /* 0x0001e20000000800 */
        /* <DEDUP_REMOVED lines=8> */
[----:B0-----:R-:W-:-:S02]  /*6ee0*/  FMUL.FTZ R13, R174, R91 ;  /* 0x0000005bae0d7220 */ /* 0x001fc40000410000 */
[-C--:B------:R-:W-:Y:S01]  /*6ef0*/  FFMA.FTZ R195, R188, R8.reuse, R195 ;  /* 0x00000008bcc37223 */ /* 0x080fe200000100c3 */
[----:B------:R-:W-:Y:S01]  /*6f00*/  FMUL.FTZ R11, R47, R8 ;  /* 0x000000082f0b7220 */ /* 0x000fe20000410000 */
[----:B------:R-:W-:Y:S01]  /*6f10*/  STS [R60+0xc], R199 ;  /* 0x00000cc73c007388 */ /* 0x000fe20000000800 */
[-C--:B-1----:R-:W-:Y:S01]  /*6f20*/  FMUL.FTZ R167, R162, R13.reuse ;  /* 0x0000000da2a77220 */ /* 0x082fe20000410000 */
[----:B------:R-:W-:Y:S01]  /*6f30*/  FFMA.FTZ R8, R180, R13, R195 ;  /* 0x0000000db4087223 */ /* 0x000fe200000100c3 */
[----:B------:R-:W-:Y:S01]  /*6f40*/  FMUL.FTZ R13, R172, R89 ;  /* 0x00000059ac0d7220 */ /* 0x000fe20000410000 */
[----:B------:R-:W-:Y:S01]  /*6f50*/  FMUL.FTZ R195, R197, R88 ;  /* 0x00000058c5c37220 */ /* 0x000fe20000410000 */
[-C--:B--2---:R-:W-:Y:S01]  /*6f60*/  FMUL.FTZ R9, R46, R173.reuse ;  /* 0x000000ad2e097220 */ /* 0x084fe20000410000 */
[----:B------:R-:W-:Y:S01]  /*6f70*/  FFMA.FTZ R173, R187, R173, R8 ;  /* 0x000000adbbad7223 */ /* 0x000fe20000010008 */
[----:B------:R0:W-:Y:S03]  /*6f80*/  STS [R60+0x10], R11 ;  /* 0x0000100b3c007388 */ /* 0x0001e60000000800 */
[-C--:B------:R-:W-:Y:S01]  /*6f90*/  FFMA.FTZ R8, R178, R13.reuse, R173 ;  /* 0x0000000db2087223 */ /* 0x080fe200000100ad */
[----:B------:R1:W-:Y:S01]  /*6fa0*/  STS [R60+0x18], R9 ;  /* 0x000018093c007388 */ /* 0x0003e20000000800 */
[----:B------:R-:W-:-:S03]  /*6fb0*/  FMUL.FTZ R13, R160, R13 ;  /* 0x0000000da00d7220 */ /* 0x000fc60000410000 */
[----:B------:R2:W-:Y:S01]  /*6fc0*/  STS [R60+0x14], R167 ;  /* 0x000014a73c007388 */ /* 0x0005e20000000800 */
[----:B0-----:R-:W-:-:S03]  /*6fd0*/  FMUL.FTZ R11, R49, R10 ;  /* 0x0000000a310b7220 */ /* 0x001fc60000410000 */
[----:B------:R0:W-:Y:S01]  /*6fe0*/  STS [R60+0x1c], R13 ;  /* 0x00001c0d3c007388 */ /* 0x0001e20000000800 */
[----:B-1----:R-:W-:Y:S01]  /*6ff0*/  FFMA.FTZ R9, R183, R10, R8 ;  /* 0x0000000ab7097223 */ /* 0x002fe20000010008 */
[----:B------:R-:W-:Y:S02]  /*7000*/  FMUL.FTZ R10, R204, R94 ;  /* 0x0000005ecc0a7220 */ /* 0x000fe40000410000 */
[----:B------:R1:W-:Y:S01]  /*7010*/  STS [R60+0x20], R11 ;  /* 0x0000200b3c007388 */ /* 0x0003e20000000800 */
[-C--:B------:R-:W-:Y:S01]  /*7020*/  FFMA.FTZ R8, R22, R195.reuse, R9 ;  /* 0x000000c316087223 */ /* 0x080fe20000010009 */
[----:B--2---:R-:W-:Y:S01]  /*7030*/  FMUL.FTZ R167, R158, R195 ;  /* 0x000000c39ea77220 */ /* 0x004fe20000410000 */
[----:B------:R-:W-:Y:S01]  /*7040*/  FMUL.FTZ R195, R202, R87 ;  /* 0x00000057cac37220 */ /* 0x000fe20000410000 */
[-C--:B------:R-:W-:Y:S01]  /*7050*/  FMUL.FTZ R173, R51, R10.reuse ;  /* 0x0000000a33ad7220 */ /* 0x080fe20000410000 */
[----:B------:R-:W-:Y:S01]  /*7060*/  FFMA.FTZ R9, R181, R10, R8 ;  /* 0x0000000ab5097223 */ /* 0x000fe20000010008 */
[----:B------:R-:W-:Y:S01]  /*7070*/  FMUL.FTZ R10, R200, R90 ;  /* 0x0000005ac80a7220 */ /* 0x000fe20000410000 */
[-C--:B0-----:R-:W-:Y:S01]  /*7080*/  FMUL.FTZ R13, R156, R195.reuse ;  /* 0x000000c39c0d7220 */ /* 0x081fe20000410000 */
[----:B------:R0:W-:Y:S01]  /*7090*/  STS [R60+0x24], R167 ;  /* 0x000024a73c007388 */ /* 0x0001e20000000800 */
[----:B------:R-:W-:Y:S01]  /*70a0*/  FFMA.FTZ R8, R20, R195, R9 ;  /* 0x000000c314087223 */ /* 0x000fe20000010009 */
[----:B------:R-:W-:Y:S01]  /*70b0*/  FMUL.FTZ R9, R207, R86 ;  /* 0x00000056cf097220 */ /* 0x000fe20000410000 */
[----:B------:R-:W-:Y:S01]  /*70c0*/  FMUL.FTZ R195, R228, R85 ;  /* 0x00000055e4c37220 */ /* 0x000fe20000410000 */
[----:B------:R2:W-:Y:S01]  /*70d0*/  STS [R60+0x2c], R13 ;  /* 0x00002c0d3c007388 */ /* 0x0005e20000000800 */
[-C--:B------:R-:W-:Y:S01]  /*70e0*/  FFMA.FTZ R8, R179, R12.reuse, R8 ;  /* 0x0000000cb3087223 */ /* 0x080fe20000010008 */
[----:B-1----:R-:W-:-:S02]  /*70f0*/  FMUL.FTZ R11, R103, R12 ;  /* 0x0000000c670b7220 */ /* 0x002fc40000410000 */
[----:B------:R-:W-:Y:S01]  /*7100*/  STS [R60+0x28], R173 ;  /* 0x000028ad3c007388 */ /* 0x000fe20000000800 */
[-C--:B------:R-:W-:Y:S01]  /*7110*/  FFMA.FTZ R8, R15, R9.reuse, R8 ;  /* 0x000000090f087223 */ /* 0x080fe20000010008 */
[----:B------:R-:W-:Y:S01]  /*7120*/  FMUL.FTZ R9, R154, R9 ;  /* 0x000000099a097220 */ /* 0x000fe20000410000 */
[----:B0-----:R-:W-:Y:S01]  /*7130*/  FMUL.FTZ R167, R125, R10 ;  /* 0x0000000a7da77220 */ /* 0x001fe20000410000 */
[----:B------:R0:W-:Y:S01]  /*7140*/  STS [R60+0x30], R11 ;  /* 0x0000300b3c007388 */ /* 0x0001e20000000800 */
[----:B--2---:R-:W-:-:S03]  /*7150*/  FMUL.FTZ R13, R152, R195 ;  /* 0x000000c3980d7220 */ /* 0x004fc60000410000 */
[----:B------:R-:W-:Y:S04]  /*7160*/  STS [R60+0x34], R9 ;  /* 0x000034093c007388 */ /* 0x000fe80000000800 */
[----:B------:R-:W-:Y:S01]  /*7170*/  STS [R60+0x38], R167 ;  /* 0x000038a73c007388 */ /* 0x000fe20000000800 */
[----:B0-----:R-:W-:-:S03]  /*7180*/  FFMA.FTZ R11, R177, R10, R8 ;  /* 0x0000000ab10b7223 */ /* 0x001fc60000010008 */
[----:B------:R-:W-:Y:S01]  /*7190*/  STS [R60+0x3c], R13 ;  /* 0x00003c0d3c007388 */ /* 0x000fe20000000800 */
[----:B------:R-:W-:Y:S01]  /*71a0*/  FFMA.FTZ R8, R14, R195, R11 ;  /* 0x000000c30e087223 */ /* 0x000fe2000001000b */
        /* <DEDUP_REMOVED lines=20> */
[----:B-----5:R-:W-:-:S03]  /*72f0*/  FMUL.FTZ R221, R141, R212 ;  /* 0x000000d48ddd7220 */ /* 0x020fc60000410000 */
[----:B------:R5:W-:Y:S01]  /*7300*/  STS [R60+0x108c], R205 ;  /* 0x00108ccd3c007388 */ /* 0x000be20000000800 */
[----:B-1----:R-:W-:-:S03]  /*7310*/  MOV R219, UR15 ;  /* 0x0000000f00db7c02 */ /* 0x002fc60008000f00 */
[----:B------:R1:W-:Y:S01]  /*7320*/  STS [R60+0x1090], R217 ;  /* 0x001090d93c007388 */ /* 0x0003e20000000800 */
[----:B------:R-:W-:Y:S01]  /*7330*/  IADD3 R10, PT, PT, R219, -UR6, -R2 ;  /* 0x80000006db0a7c10 */ /* 0x000fe2000fffe802 */
[----:B--2---:R-:W-:Y:S02]  /*7340*/  FMUL.FTZ R203, R143, R214 ;  /* 0x000000d68fcb7220 */ /* 0x004fe40000410000 */
[----:B------:R2:W-:Y:S01]  /*7350*/  STS [R60+0x1094], R215 ;  /* 0x001094d73c007388 */ /* 0x0005e20000000800 */
[----:B------:R-:W-:Y:S01]  /*7360*/  ISETP.GE.AND P6, PT, R10, 0x1, PT ;  /* 0x000000010a00780c */ /* 0x000fe20003fc6270 */
[----:B-----5:R-:W-:Y:S02]  /*7370*/  FMUL.FTZ R205, R130, R226 ;  /* 0x000000e282cd7220 */ /* 0x020fe40000410000 */
[----:B------:R0:W-:Y:S01]  /*7380*/  STS [R60+0x1098], R227 ;  /* 0x001098e33c007388 */ /* 0x0001e20000000800 */
[C---:B------:R-:W-:Y:S01]  /*7390*/  ISETP.GE.AND P0, PT, R10.reuse, 0x41, PT ;  /* 0x000000410a00780c */ /* 0x040fe20003f06270 */
[----:B-1----:R-:W-:Y:S01]  /*73a0*/  FMUL.FTZ R217, R135, R222 ;  /* 0x000000de87d97220 */ /* 0x002fe20000410000 */
[C---:B------:R-:W-:Y:S01]  /*73b0*/  ISETP.GE.AND P3, PT, R10.reuse, 0x81, PT ;  /* 0x000000810a00780c */ /* 0x040fe20003f66270 */
[----:B------:R1:W-:Y:S01]  /*73c0*/  STS [R60+0x109c], R203 ;  /* 0x00109ccb3c007388 */ /* 0x0003e20000000800 */
[C---:B------:R-:W-:Y:S01]  /*73d0*/  ISETP.GE.AND P4, PT, R10.reuse, 0xc1, PT ;  /* 0x000000c10a00780c */ /* 0x040fe20003f86270 */
[----:B--2---:R-:W-:Y:S01]  /*73e0*/  FMUL.FTZ R215, R137, R224 ;  /* 0x000000e089d77220 */ /* 0x004fe20000410000 */
        /* <DEDUP_REMOVED lines=15> */
.L_x_6527:
[----:B------:R-:W-:Y:S05]  /*74e0*/  BSYNC.RECONVERGENT B0 ;  /* 0x0000000000007941 */ /* 0x000fea0003800200 */
.L_x_6526:
[----:B-12---:R0:W1:Y:S01]  /*74f0*/  LDS R203, [R62+0x1180] ;  /* 0x001180003ecb7984 */ /* 0x0060620000000800 */
[----:B------:R-:W-:Y:S04]  /*7500*/  BSSY.RECONVERGENT B0, `(.L_x_6528) ;  /* 0x0000004000007945 */ /* 0x000fe80003800200 */
[----:B------:R-:W-:Y:S05]  /*7510*/  @!P0 BRA `(.L_x_6529) ;  /* 0x0000000000088947 */ /* 0x000fea0003800000 */
[----:B------:R2:W-:Y:S04]  /*7520*/  REDG.E.ADD.F32.FTZ.RN.STRONG.GPU desc[UR26][R4.64+0x100], R231 ;  /* 0x000100e7040079a6 */ /* 0x0005e8000c12f31a */
[----:B-1----:R2:W-:Y:S02]  /*7530*/  REDG.E.ADD.F32.FTZ.RN.STRONG.GPU desc[UR26][R6.64+0x100], R203 ;  /* 0x000100cb060079a6 */ /* 0x0025e4000c12f31a */
.L_x_6529:
[----:B------:R-:W-:Y:S05]  /*7540*/  BSYNC.RECONVERGENT B0 ;  /* 0x0000000000007941 */ /* 0x000fea0003800200 */
.L_x_6528:
[----:B-12---:R1:W2:Y:S01]  /*7550*/  LDS R203, [R63+0x1280] ;  /* 0x001280003fcb7984 */ /* 0x0062a20000000800 */
[----:B------:R-:W-:Y:S04]  /*7560*/  BSSY.RECONVERGENT B0, `(.L_x_6530) ;  /* 0x0000004000007945 */ /* 0x000fe80003800200 */
[----:B------:R-:W-:Y:S05]  /*7570*/  @!P3 BRA `(.L_x_6531) ;  /* 0x000000000008b947 */ /* 0x000fea0003800000 */
[----:B------:R3:W-:Y:S04]  /*7580*/  REDG.E.ADD.F32.FTZ.RN.STRONG.GPU desc[UR26][R4.64+0x200], R233 ;  /* 0x000200e9040079a6 */ /* 0x0007e8000c12f31a */
[----:B--2---:R3:W-:Y:S02]  /*7590*/  REDG.E.ADD.F32.FTZ.RN.STRONG.GPU desc[UR26][R6.64+0x200], R203 ;  /* 0x000200cb060079a6 */ /* 0x0047e4000c12f31a */
.L_x_6531:
[----:B------:R-:W-:Y:S05]  /*75a0*/  BSYNC.RECONVERGENT B0 ;  /* 0x0000000000007941 */ /* 0x000fea0003800200 */
.L_x_6530:
[----:B--23--:R2:W3:Y:S01]  /*75b0*/  LDS R203, [R64+0x1380] ;  /* 0x0013800040cb7984 */ /* 0x00c4e20000000800 */
[----:B------:R-:W-:Y:S04]  /*75c0*/  BSSY.RECONVERGENT B0, `(.L_x_6532) ;  /* 0x0000004000007945 */ /* 0x000fe80003800200 */
[----:B------:R-:W-:Y:S05]  /*75d0*/  @!P4 BRA `(.L_x_6533) ;  /* 0x000000000008c947 */ /* 0x000fea0003800000 */
[----:B------:R4:W-:Y:S04]  /*75e0*/  REDG.E.ADD.F32.FTZ.RN.STRONG.GPU desc[UR26][R4.64+0x300], R235 ;  /* 0x000300eb040079a6 */ /* 0x0009e8000c12f31a */
[----:B---3--:R4:W-:Y:S02]  /*75f0*/  REDG.E.ADD.F32.FTZ.RN.STRONG.GPU desc[UR26][R6.64+0x300], R203 ;  /* 0x000300cb060079a6 */ /* 0x0089e4000c12f31a */
.L_x_6533:
[----:B------:R-:W-:Y:S05]  /*7600*/  BSYNC.RECONVERGENT B0 ;  /* 0x0000000000007941 */ /* 0x000fea0003800200 */
.L_x_6532:
[----:B---34-:R3:W4:Y:S01]  /*7610*/  LDS R203, [R65+0x1480] ;  /* 0x0014800041cb7984 */ /* 0x0187220000000800 */
[----:B------:R-:W-:Y:S04]  /*7620*/  BSSY.RECONVERGENT B0, `(.L_x_6534) ;  /* 0x0000004000007945 */ /* 0x000fe80003800200 */
[----:B------:R-:W-:Y:S05]  /*7630*/  @!P5 BRA `(.L_x_6535) ;  /* 0x000000000008d947 */ /* 0x000fea0003800000 */
[----:B------:R0:W-:Y:S04]  /*7640*/  REDG.E.ADD.F32.FTZ.RN.STRONG.GPU desc[UR26][R4.64+0x400], R237 ;  /* 0x000400ed040079a6 */ /* 0x0001e8000c12f31a */
[----:B----4-:R0:W-:Y:S02]  /*7650*/  REDG.E.ADD.F32.FTZ.RN.STRONG.GPU desc[UR26][R6.64+0x400], R203 ;  /* 0x000400cb060079a6 */ /* 0x0101e4000c12f31a */
.L_x_6535:
[----:B------:R-:W-:Y:S05]  /*7660*/  BSYNC.RECONVERGENT B0 ;  /* 0x0000000000007941 */ /* 0x000fea0003800200 */
.L_x_6534:
        /* <DEDUP_REMOVED lines=10> */
.L_x_6537:
[----:B------:R-:W-:Y:S05]  /*7710*/  BSYNC.RECONVERGENT B0 ;  /* 0x0000000000007941 */ /* 0x000fea0003800200 */
.L_x_6536:
[----:B0---4-:R0:W4:Y:S01]  /*7720*/  LDS R203, [R67+0x1680] ;  /* 0x0016800043cb7984 */ /* 0x0111220000000800 */
[----:B------:R-:W-:Y:S04]  /*7730*/  BSSY.RECONVERGENT B0, `(.L_x_6538) ;  /* 0x0000004000007945 */ /* 0x000fe80003800200 */
[----:B------:R-:W-:Y:S05]  /*7740*/  @!P3 BRA `(.L_x_6539) ;  /* 0x000000000008b947 */ /* 0x000fea0003800000 */
[----:B------:R0:W-:Y:S04]  /*7750*/  REDG.E.ADD.F32.FTZ.RN.STRONG.GPU desc[UR26][R4.64+0x600], R241 ;  /* 0x000600f1040079a6 */ /* 0x0001e8000c12f31a */
[----:B----4-:R0:W-:Y:S02]  /*7760*/  REDG.E.ADD.F32.FTZ.RN.STRONG.GPU desc[UR26][R6.64+0x600], R203 ;  /* 0x000600cb060079a6 */ /* 0x0101e4000c12f31a */
.L_x_6539:
[----:B------:R-:W-:Y:S05]  /*7770*/  BSYNC.RECONVERGENT B0 ;  /* 0x0000000000007941 */ /* 0x000fea0003800200 */
.L_x_6538:
[----:B0---4-:R0:W4:Y:S01]  /*7780*/  LDS R203, [R68+0x1780] ;  /* 0x0017800044cb7984 */ /* 0x0111220000000800 */
[----:B------:R-:W-:Y:S04]  /*7790*/  BSSY.RECONVERGENT B0, `(.L_x_6540) ;  /* 0x0000004000007945 */ /* 0x000fe80003800200 */
[----:B------:R-:W-:Y:S05]  /*77a0*/  @!P4 BRA `(.L_x_6541) ;  /* 0x000000000008c947 */ /* 0x000fea0003800000 */
[----:B------:R0:W-:Y:S04]  /*77b0*/  REDG.E.ADD.F32.FTZ.RN.STRONG.GPU desc[UR26][R4.64+0x700], R243 ;  /* 0x000700f3040079a6 */ /* 0x0001e8000c12f31a */
[----:B----4-:R0:W-:Y:S02]  /*77c0*/  REDG.E.ADD.F32.FTZ.RN.STRONG.GPU desc[UR26][R6.64+0x700], R203 ;  /* 0x000700cb060079a6 */ /* 0x0101e4000c12f31a */
.L_x_6541:
[----:B------:R-:W-:Y:S05]  /*77d0*/  BSYNC.RECONVERGENT B0 ;  /* 0x0000000000007941 */ /* 0x000fea0003800200 */
.L_x_6540:
[----:B0---4-:R0:W4:Y:S01]  /*77e0*/  LDS R203, [R77+0x1880] ;  /* 0x001880004dcb7984 */ /* 0x0111220000000800 */
[----:B------:R-:W-:Y:S04]  /*77f0*/  BSSY.RECONVERGENT B0, `(.L_x_6542) ;  /* 0x0000004000007945 */ /* 0x000fe80003800200 */
[----:B------:R-:W-:Y:S05]  /*7800*/  @!P5 BRA `(.L_x_6543) ;  /* 0x000000000008d947 */ /* 0x000fea0003800000 */
[----:B------:R0:W-:Y:S04]  /*7810*/  REDG.E.ADD.F32.FTZ.RN.STRONG.GPU desc[UR26][R4.64+0x800], R201 ;  /* 0x000800c9040079a6 */ /* 0x0001e8000c12f31a */
[----:B----4-:R0:W-:Y:S02]  /*7820*/  REDG.E.ADD.F32.FTZ.RN.STRONG.GPU desc[UR26][R6.64+0x800], R203 ;  /* 0x000800cb060079a6 */ /* 0x0101e4000c12f31a */
.L_x_6543:
[----:B------:R-:W-:Y:S05]  /*7830*/  BSYNC.RECONVERGENT B0 ;  /* 0x0000000000007941 */ /* 0x000fea0003800200 */
.L_x_6542:
[----:B0-----:R0:W0:Y:S01]  /*7840*/  LDS R201, [R69+0x1980] ;  /* 0x0019800045c97984 */ /* 0x0010220000000800 */
[----:B------:R-:W-:Y:S04]  /*7850*/  BSSY.RECONVERGENT B0, `(.L_x_6544) ;  /* 0x0000004000007945 */ /* 0x000fe80003800200 */
[----:B------:R-:W-:Y:S05]  /*7860*/  @!P6 BRA `(.L_x_6545) ;  /* 0x000000000008e947 */ /* 0x000fea0003800000 */
[----:B------:R1:W-:Y:S04]  /*7870*/  REDG.E.ADD.F32.FTZ.RN.STRONG.GPU desc[UR26][R4.64+0x900], R199 ;  /* 0x000900c7040079a6 */ /* 0x0003e8000c12f31a */
[----:B0-----:R1:W-:Y:S02]  /*7880*/  REDG.E.ADD.F32.FTZ.RN.STRONG.GPU desc[UR26][R6.64+0x900], R201 ;  /* 0x000900c9060079a6 */ /* 0x0013e4000c12f31a */
.L_x_6545:
[----:B------:R-:W-:Y:S05]  /*7890*/  BSYNC.RECONVERGENT B0 ;  /* 0x0000000000007941 */ /* 0x000fea0003800200 */
.L_x_6544:
[----:B-1----:R1:W0:Y:S01]  /*78a0*/  LDS R199, [R70+0x1a80] ;  /* 0x001a800046c77984 */ /* 0x0022220000000800 */
[----:B------:R-:W-:Y:S01]  /*78b0*/  BSSY.RECONVERGENT B0, `(.L_x_6546) ;  /* 0x0000009000007945 */ /* 0x000fe20003800200 */
[C---:B------:R-:W-:Y:S02]  /*78c0*/  ISETP.GE.AND P1, PT, R10.reuse, 0x2c1, PT ;  /* 0x000002c10a00780c */ /* 0x040fe40003f26270 */
[C---:B------:R-:W-:Y:S02]  /*78d0*/  ISETP.GE.AND P3, PT, R10.reuse, 0x301, PT ;  /* 0x000003010a00780c */ /* 0x040fe40003f66270 */
[C---:B------:R-:W-:Y:S02]  /*78e0*/  ISETP.GE.AND P4, PT, R10.reuse, 0x341, PT ;  /* 0x000003410a00780c */ /* 0x040fe40003f86270 */
[C---:B------:R-:W-:Y:S02]  /*78f0*/  ISETP.GE.AND P5, PT, R10.reuse, 0x381, PT ;  /* 0x000003810a00780c */ /* 0x040fe40003fa6270 */
[----:B------:R-:W-:Y:S01]  /*7900*/  ISETP.GE.AND P6, PT, R10, 0x3c1, PT ;  /* 0x000003c10a00780c */ /* 0x000fe20003fc6270 */
[----:B-1----:R-:W-:-:S12]  /*7910*/  @!P0 BRA `(.L_x_6547) ;  /* 0x0000000000088947 */ /* 0x002fd80003800000 */
[----:B------:R1:W-:Y:S04]  /*7920*/  REDG.E.ADD.F32.FTZ.RN.STRONG.GPU desc[UR26][R4.64+0xa00], R195 ;  /* 0x000a00c3040079a6 */ /* 0x0003e8000c12f31a */
[----:B0-----:R1:W-:Y:S02]  /*7930*/  REDG.E.ADD.F32.FTZ.RN.STRONG.GPU desc[UR26][R6.64+0xa00], R199 ;  /* 0x000a00c7060079a6 */ /* 0x0013e4000c12f31a */
.L_x_6547:
[----:B------:R-:W-:Y:S05]  /*7940*/  BSYNC.RECONVERGENT B0 ;  /* 0x0000000000007941 */ /* 0x000fea0003800200 */
.L_x_6546:
[----:B-1----:R1:W0:Y:S01]  /*7950*/  LDS R195, [R71+0x1b80] ;  /* 0x001b800047c37984 */ /* 0x0022220000000800 */
[----:B------:R-:W-:Y:S04]  /*7960*/  BSSY.RECONVERGENT B0, `(.L_x_6548) ;  /* 0x0000004000007945 */ /* 0x000fe80003800200 */
[----:B------:R-:W-:Y:S05]  /*7970*/  @!P1 BRA `(.L_x_6549) ;  /* 0x0000000000089947 */ /* 0x000fea0003800000 */
[----:B------:R1:W-:Y:S04]  /*7980*/  REDG.E.ADD.F32.FTZ.RN.STRONG.GPU desc[UR26][R4.64+0xb00], R173 ;  /* 0x000b00ad040079a6 */ /* 0x0003e8000c12f31a */
[----:B0-----:R1:W-:Y:S02]  /*7990*/  REDG.E.ADD.F32.FTZ.RN.STRONG.GPU desc[UR26][R6.64+0xb00], R195 ;  /* 0x000b00c3060079a6 */ /* 0x0013e4000c12f31a */
.L_x_6549:
[----:B------:R-:W-:Y:S05]  /*79a0*/  BSYNC.RECONVERGENT B0 ;  /* 0x0000000000007941 */ /* 0x000fea0003800200 */
.L_x_6548:
[----:B-1----:R1:W0:Y:S01]  /*79b0*/  LDS R173, [R72+0x1c80] ;  /* 0x001c800048ad7984 */ /* 0x0022220000000800 */
[----:B------:R-:W-:Y:S04]  /*79c0*/  BSSY.RECONVERGENT B0, `(.L_x_6550) ;  /* 0x0000004000007945 */ /* 0x000fe80003800200 */
[----:B------:R-:W-:Y:S05]  /*79d0*/  @!P3 BRA `(.L_x_6551) ;  /* 0x000000000008b947 */ /* 0x000fea0003800000 */
[----:B------:R1:W-:Y:S04]  /*79e0*/  REDG.E.ADD.F32.FTZ.RN.STRONG.GPU desc[UR26][R4.64+0xc00], R167 ;  /* 0x000c00a7040079a6 */ /* 0x0003e8000c12f31a */
[----:B0-----:R1:W-:Y:S02]  /*79f0*/  REDG.E.ADD.F32.FTZ.RN.STRONG.GPU desc[UR26][R6.64+0xc00], R173 ;  /* 0x000c00ad060079a6 */ /* 0x0013e4000c12f31a */
.L_x_6551:
[----:B------:R-:W-:Y:S05]  /*7a00*/  BSYNC.RECONVERGENT B0 ;  /* 0x0000000000007941 */ /* 0x000fea0003800200 */
.L_x_6550:
[----:B-1----:R1:W0:Y:S01]  /*7a10*/  LDS R167, [R73+0x1d80] ;  /* 0x001d800049a77984 */ /* 0x0022220000000800 */
[----:B------:R-:W-:Y:S04]  /*7a20*/  BSSY.RECONVERGENT B0, `(.L_x_6552) ;  /* 0x0000004000007945 */ /* 0x000fe80003800200 */
[----:B------:R-:W-:Y:S05]  /*7a30*/  @!P4 BRA `(.L_x_6553) ;  /* 0x000000000008c947 */ /* 0x000fea0003800000 */
[----:B------:R1:W-:Y:S04]  /*7a40*/  REDG.E.ADD.F32.FTZ.RN.STRONG.GPU desc[UR26][R4.64+0xd00], R13 ;  /* 0x000d000d040079a6 */ /* 0x0003e8000c12f31a */
[----:B0-----:R1:W-:Y:S02]  /*7a50*/  REDG.E.ADD.F32.FTZ.RN.STRONG.GPU desc[UR26][R6.64+0xd00], R167 ;  /* 0x000d00a7060079a6 */ /* 0x0013e4000c12f31a */
.L_x_6553:
[----:B------:R-:W-:Y:S05]  /*7a60*/  BSYNC.RECONVERGENT B0 ;  /* 0x0000000000007941 */ /* 0x000fea0003800200 */
.L_x_6552:
[----:B-1----:R1:W0:Y:S01]  /*7a70*/  LDS R13, [R74+0x1e80] ;  /* 0x001e80004a0d7984 */ /* 0x0022220000000800 */
[----:B------:R-:W-:Y:S04]  /*7a80*/  BSSY.RECONVERGENT B0, `(.L_x_6554) ;  /* 0x0000004000007945 */ /* 0x000fe80003800200 */
[----:B------:R-:W-:Y:S05]  /*7a90*/  @!P5 BRA `(.L_x_6555) ;  /* 0x000000000008d947 */ /* 0x000fea0003800000 */
[----:B------:R1:W-:Y:S04]  /*7aa0*/  REDG.E.ADD.F32.FTZ.RN.STRONG.GPU desc[UR26][R4.64+0xe00], R11 ;  /* 0x000e000b040079a6 */ /* 0x0003e8000c12f31a */
[----:B0-----:R1:W-:Y:S02]  /*7ab0*/  REDG.E.ADD.F32.FTZ.RN.STRONG.GPU desc[UR26][R6.64+0xe00], R13 ;  /* 0x000e000d060079a6 */ /* 0x0013e4000c12f31a */
.L_x_6555:
[----:B------:R-:W-:Y:S05]  /*7ac0*/  BSYNC.RECONVERGENT B0 ;  /* 0x0000000000007941 */ /* 0x000fea0003800200 */
.L_x_6554:
[----:B-1----:R1:W0:Y:S01]  /*7ad0*/  LDS R11, [R75+0x1f80] ;  /* 0x001f80004b0b7984 */ /* 0x0022220000000800 */
[----:B------:R-:W-:Y:S04]  /*7ae0*/  BSSY.RECONVERGENT B0, `(.L_x_6556) ;  /* 0x0000004000007945 */ /* 0x000fe80003800200 */
[----:B------:R-:W-:Y:S05]  /*7af0*/  @!P6 BRA `(.L_x_6557) ;  /* 0x000000000008e947 */ /* 0x000fea0003800000 */
[----:B------:R1:W-:Y:S04]  /*7b00*/  REDG.E.ADD.F32.FTZ.RN.STRONG.GPU desc[UR26][R4.64+0xf00], R9 ;  /* 0x000f0009040079a6 */ /* 0x0003e8000c12f31a */
[----:B0-----:R1:W-:Y:S02]  /*7b10*/  REDG.E.ADD.F32.FTZ.RN.STRONG.GPU desc[UR26][R6.64+0xf00], R11 ;  /* 0x000f000b060079a6 */ /* 0x0013e4000c12f31a */
.L_x_6557:
[----:B------:R-:W-:Y:S05]  /*7b20*/  BSYNC.RECONVERGENT B0 ;  /* 0x0000000000007941 */ /* 0x000fea0003800200 */
.L_x_6556:
[----:B01----:R-:W0:Y:S01]  /*7b30*/  SHFL.DOWN P0, R11, R8, 0x1, 0x1f ;  /* 0x08201f00080b7f89 */ /* 0x003e220000000000 */
[----:B------:R-:W-:Y:S01]  /*7b40*/  FMUL.FTZ R7, R161, R228 ;  /* 0x000000e4a1077220 */ /* 0x000fe20000410000 */
[----:B------:R-:W-:Y:S01]  /*7b50*/  FMUL.FTZ R6, R171, R200 ;  /* 0x000000c8ab067220 */ /* 0x000fe20000410000 */
[----:B------:R-:W-:Y:S01]  /*7b60*/  FMUL.FTZ R5, R182, R228 ;  /* 0x000000e4b6057220 */ /* 0x000fe20000410000 */
[C---:B------:R-:W-:Y:S01]  /*7b70*/  FMUL.FTZ R200, R161.reuse, R200 ;  /* 0x000000c8a1c87220 */ /* 0x040fe20000410000 */
[----:B------:R-:W-:Y:S01]  /*7b80*/  FMUL.FTZ R9, R14, R7 ;  /* 0x000000070e097220 */ /* 0x000fe20000410000 */
[-C--:B------:R-:W-:Y:S01]  /*7b90*/  FMUL.FTZ R4, R161, R207.reuse ;  /* 0x000000cfa1047220 */ /* 0x080fe20000410000 */
[----:B------:R-:W-:Y:S01]  /*7ba0*/  FMUL.FTZ R7, R184, R207 ;  /* 0x000000cfb8077220 */ /* 0x000fe20000410000 */
[----:B------:R-:W-:Y:S01]  /*7bb0*/  FMUL.FTZ R200, R177, R200 ;  /* 0x000000c8b1c87220 */ /* 0x000fe20000410000 */
[----:B------:R-:W-:Y:S01]  /*7bc0*/  FFMA.FTZ R126, R5, R85, R126 ;  /* 0x00000055057e7223 */ /* 0x000fe2000001007e */
[----:B------:R-:W-:Y:S01]  /*7bd0*/  FMUL.FTZ R15, R15, R4 ;  /* 0x000000040f0f7220 */ /* 0x000fe20000410000 */
[-C--:B------:R-:W-:Y:S01]  /*7be0*/  FMUL.FTZ R4, R161, R209.reuse ;  /* 0x000000d1a1047220 */ /* 0x080fe20000410000 */
[----:B------:R-:W-:Y:S01]  /*7bf0*/  FFMA.FTZ R133, R6, R90, R133 ;  /* 0x0000005a06857223 */ /* 0x000fe20000010085 */
[----:B------:R-:W-:Y:S01]  /*7c00*/  FMUL.FTZ R170, R170, R209 ;  /* 0x000000d1aaaa7220 */ /* 0x000fe20000410000 */
[----:B------:R-:W-:Y:S01]  /*7c10*/  FFMA.FTZ R124, R7, R86, R124 ;  /* 0x00000056077c7223 */ /* 0x000fe2000001007c */
[----:B------:R-:W-:Y:S01]  /*7c20*/  FMUL.FTZ R4, R179, R4 ;  /* 0x00000004b3047220 */ /* 0x000fe20000410000 */
[----:B------:R-:W-:Y:S01]  /*7c30*/  FMUL.FTZ R185, R185, R202 ;  /* 0x000000cab9b97220 */ /* 0x000fe20000410000 */
[----:B------:R-:W-:Y:S01]  /*7c40*/  ISETP.NE.AND P1, PT, R101, RZ, PT ;  /* 0x000000ff6500720c */ /* 0x000fe20003f25270 */
[----:B------:R-:W-:Y:S01]  /*7c50*/  FMUL.FTZ R168, R168, R175 ;  /* 0x000000afa8a87220 */ /* 0x000fe20000410000 */
[----:B------:R-:W-:Y:S01]  /*7c60*/  FMUL.FTZ R189, R189, R172 ;  /* 0x000000acbdbd7220 */ /* 0x000fe20000410000 */
[----:B------:R-:W-:Y:S01]  /*7c70*/  FMUL.FTZ R191, R191, R174 ;  /* 0x000000aebfbf7220 */ /* 0x000fe20000410000 */
[----:B------:R-:W-:Y:S01]  /*7c80*/  ISETP.NE.AND P3, PT, R176, RZ, PT ;  /* 0x000000ffb000720c */ /* 0x000fe20003f65270 */
[----:B------:R-:W-:Y:S01]  /*7c90*/  FMUL.FTZ R19, R19, R208 ;  /* 0x000000d013137220 */ /* 0x000fe20000410000 */
[----:B------:R-:W-:Y:S01]  /*7ca0*/  FMUL.FTZ R18, R18, R163 ;  /* 0x000000a312127220 */ /* 0x000fe20000410000 */
[----:B0-----:R-:W-:Y:S01]  /*7cb0*/  @P0 FADD R11, R8, R11 ;  /* 0x0000000b080b0221 */ /* 0x001fe20000000000 */
[----:B------:R-:W-:Y:S01]  /*7cc0*/  FFMA.FTZ R8, R152, R5, R9 ;  /* 0x0000000598087223 */ /* 0x000fe20000010009 */
[----:B------:R-:W-:Y:S01]  /*7cd0*/  FMUL.FTZ R5, R161, R202 ;  /* 0x000000caa1057220 */ /* 0x000fe20000410000 */
[----:B------:R-:W-:Y:S01]  /*7ce0*/  FFMA.FTZ R9, R125, R6, R200 ;  /* 0x000000067d097223 */ /* 0x000fe200000100c8 */
[-C--:B------:R-:W-:Y:S01]  /*7cf0*/  FMUL.FTZ R6, R169, R204.reuse ;  /* 0x000000cca9067220 */ /* 0x080fe20000410000 */
[----:B------:R-:W0:Y:S01]  /*7d00*/  SHFL.DOWN P0, R10, R11, 0x2, 0x1f ;  /* 0x08401f000b0a7f89 */ /* 0x000e220000000000 */
[----:B------:R-:W-:Y:S01]  /*7d10*/  FADD.FTZ R123, R8, R123 ;  /* 0x0000007b087b7221 */ /* 0x000fe20000010000 */
[----:B------:R-:W-:Y:S01]  /*7d20*/  FFMA.FTZ R8, R154, R7, R15 ;  /* 0x000000079a087223 */ /* 0x000fe2000001000f */
[C---:B------:R-:W-:Y:S01]  /*7d30*/  FMUL.FTZ R204, R161.reuse, R204 ;  /* 0x000000cca1cc7220 */ /* 0x040fe20000410000 */
[----:B------:R-:W-:Y:S01]  /*7d40*/  FMUL.FTZ R7, R186, R197 ;  /* 0x000000c5ba077220 */ /* 0x000fe20000410000 */
[----:B------:R-:W-:Y:S01]  /*7d50*/  FMUL.FTZ R5, R20, R5 ;  /* 0x0000000514057220 */ /* 0x000fe20000410000 */
[----:B------:R-:W-:Y:S01]  /*7d60*/  FMUL.FTZ R197, R161, R197 ;  /* 0x000000c5a1c57220 */ /* 0x000fe20000410000 */
[----:B------:R-:W-:Y:S01]  /*7d70*/  FADD.FTZ R118, R9, R118 ;  /* 0x0000007609767221 */ /* 0x000fe20000010000 */
[----:B------:R-:W-:Y:S01]  /*7d80*/  FFMA.FTZ R9, R103, R170, R4 ;  /* 0x000000aa67097223 */ /* 0x000fe20000010004 */
        /* <DEDUP_REMOVED lines=8> */
[----:B------:R-:W-:Y:S01]  /*7e10*/  FFMA.FTZ R9, R51, R6, R204 ;  /* 0x0000000633097223 */ /* 0x000fe200000100cc */
[----:B------:R-:W-:Y:S01]  /*7e20*/  FMUL.FTZ R4, R183, R4 ;  /* 0x00000004b7047220 */ /* 0x000fe20000410000 */
[----:B------:R-:W-:Y:S01]  /*7e30*/  FFMA.FTZ R120, R7, R88, R120 ;  /* 0x0000005807787223 */ /* 0x000fe20000010078 */
[----:B------:R-:W-:Y:S01]  /*7e40*/  FFMA.FTZ R6, R158, R7, R197 ;  /* 0x000000079e067223 */ /* 0x000fe200000100c5 */
[----:B------:R-:W-:Y:S01]  /*7e50*/  FMUL.FTZ R7, R178, R5 ;  /* 0x00000005b2077220 */ /* 0x000fe20000410000 */
[----:B------:R-:W-:Y:S01]  /*7e60*/  FMUL.FTZ R5, R161, R174 ;  /* 0x000000aea1057220 */ /* 0x000fe20000410000 */
[----:B------:R-:W-:Y:S01]  /*7e70*/  FADD.FTZ R114, R9, R114 ;  /* 0x0000007209727221 */ /* 0x000fe20000010000 */
[----:B0-----:R-:W-:Y:S01]  /*7e80*/  @P0 FADD R10, R11, R10 ;  /* 0x0000000a0b0a0221 */ /* 0x001fe20000000000 */
[----:B------:R-:W-:Y:S01]  /*7e90*/  FFMA.FTZ R9, R49, R168, R4 ;  /* 0x000000a831097223 */ /* 0x000fe20000010004 */
[----:B------:R-:W-:Y:S01]  /*7ea0*/  FFMA.FTZ R4, R160, R189, R7 ;  /* 0x000000bda0047223 */ /* 0x000fe20000010007 */
[----:B------:R-:W-:Y:S01]  /*7eb0*/  FMUL.FTZ R5, R180, R5 ;  /* 0x00000005b4057220 */ /* 0x000fe20000410000 */
[----:B------:R-:W-:Y:S01]  /*7ec0*/  FADD.FTZ R117, R6, R117 ;  /* 0x0000007506757221 */ /* 0x000fe20000010000 */
[----:B------:R-:W0:Y:S01]  /*7ed0*/  SHFL.DOWN P0, R13, R10, 0x4, 0x1f ;  /* 0x08801f000a0d7f89 */ /* 0x000e220000000000 */
[----:B------:R-:W-:Y:S01]  /*7ee0*/  FADD.FTZ R115, R4, R115 ;  /* 0x0000007304737221 */ /* 0x000fe20000010000 */
[----:B------:R-:W-:Y:S01]  /*7ef0*/  FMUL.FTZ R7, R192, R196 ;  /* 0x000000c4c0077220 */ /* 0x000fe20000410000 */
[----:B------:R-:W-:Y:S01]  /*7f00*/  FFMA.FTZ R4, R162, R191, R5 ;  /* 0x000000bfa2047223 */ /* 0x000fe20000010005 */
[----:B------:R-:W-:Y:S01]  /*7f10*/  FMUL.FTZ R193, R193, R198 ;  /* 0x000000c6c1c17220 */ /* 0x000fe20000410000 */
[C---:B------:R-:W-:Y:S01]  /*7f20*/  FMUL.FTZ R208, R161.reuse, R208 ;  /* 0x000000d0a1d07220 */ /* 0x040fe20000410000 */
[C---:B------:R-:W-:Y:S01]  /*7f30*/  FMUL.FTZ R163, R161.reuse, R163 ;  /* 0x000000a3a1a37220 */ /* 0x040fe20000410000 */
[C---:B------:R-:W-:Y:S01]  /*7f40*/  FMUL.FTZ R196, R161.reuse, R196 ;  /* 0x000000c4a1c47220 */ /* 0x040fe20000410000 */
[----:B------:R-:W-:Y:S01]  /*7f50*/  @!P1 SHF.R.U32.HI R6, RZ, 0x3, R2 ;  /* 0x00000003ff069819 */ /* 0x000fe20000011602 */
[C---:B------:R-:W-:Y:S01]  /*7f60*/  FMUL.FTZ R5, R161.reuse, R166 ;  /* 0x000000a6a1057220 */ /* 0x040fe20000410000 */
[C---:B------:R-:W-:Y:S01]  /*7f70*/  FMUL.FTZ R198, R161.reuse, R198 ;  /* 0x000000c6a1c67220 */ /* 0x040fe20000410000 */
[----:B------:R-:W-:Y:S01]  /*7f80*/  FMUL.FTZ R161, R161, R165 ;  /* 0x000000a5a1a17220 */ /* 0x000fe20000410000 */
[----:B------:R-:W-:Y:S01]  /*7f90*/  @!P1 LOP3.LUT R6, R6, 0x7c, RZ, 0xc0, !PT ;  /* 0x0000007c06069812 */ /* 0x000fe200078ec0ff */
        /* <DEDUP_REMOVED lines=8> */
[----:B------:R-:W-:Y:S01]  /*8020*/  FADD.FTZ R108, R9, R108 ;  /* 0x0000006c096c7221 */ /* 0x000fe20000010000 */
[----:B------:R-:W-:Y:S01]  /*8030*/  FADD.FTZ R109, R4, R109 ;  /* 0x0000006d046d7221 */ /* 0x000fe20000010000 */
[----:B------:R-:W-:Y:S01]  /*8040*/  FFMA.FTZ R187, R46, R19, R187 ;  /* 0x000000132ebb7223 */ /* 0x000fe200000100bb */
[----:B0-----:R-:W-:Y:S01]  /*8050*/  @P0 FADD R13, R10, R13 ;  /* 0x0000000d0a0d0221 */ /* 0x001fe20000000000 */
[----:B------:R-:W-:Y:S01]  /*8060*/  FFMA.FTZ R9, R47, R18, R188 ;  /* 0x000000122f097223 */ /* 0x000fe200000100bc */
[----:B------:R-:W-:Y:S01]  /*8070*/  FFMA.FTZ R4, R164, R7, R21 ;  /* 0x00000007a4047223 */ /* 0x000fe20000010015 */
[----:B------:R-:W-:Y:S01]  /*8080*/  FFMA.FTZ R5, R44, R17, R5 ;  /* 0x000000112c057223 */ /* 0x000fe20000010005 */
[----:B------:R-:W-:Y:S01]  /*8090*/  FFMA.FTZ R23, R138, R193, R23 ;  /* 0x000000c18a177223 */ /* 0x000fe20000010017 */
[----:B------:R-:W0:Y:S01]  /*80a0*/  SHFL.DOWN P0, R10, R13, 0x8, 0x1f ;  /* 0x09001f000d0a7f89 */ /* 0x000e220000000000 */
[----:B------:R-:W-:Y:S01]  /*80b0*/  FFMA.FTZ R0, R45, R16, R0 ;  /* 0x000000102d007223 */ /* 0x000fe20000010000 */
[----:B------:R-:W-:Y:S01]  /*80c0*/  BSSY.RECONVERGENT B0, `(.L_x_6558) ;  /* 0x0000021000007945 */ /* 0x000fe20003800200 */
[----:B------:R-:W-:Y:S01]  /*80d0*/  FFMA.FTZ R131, R170, R92, R131 ;  /* 0x0000005caa837223 */ /* 0x000fe20000010083 */
[----:B------:R-:W-:Y:S01]  /*80e0*/  FFMA.FTZ R122, R185, R87, R122 ;  /* 0x00000057b97a7223 */ /* 0x000fe2000001007a */
[----:B------:R-:W-:Y:S01]  /*80f0*/  FADD.FTZ R119, R8, R119 ;  /* 0x0000007708777221 */ /* 0x000fe20000010000 */
[----:B------:R-:W-:Y:S01]  /*8100*/  FFMA.FTZ R127, R168, R96, R127 ;  /* 0x00000060a87f7223 */ /* 0x000fe2000001007f */
[----:B------:R-:W-:Y:S01]  /*8110*/  FFMA.FTZ R148, R189, R89, R148 ;  /* 0x00000059bd947223 */ /* 0x000fe20000010094 */
[----:B------:R-:W-:Y:S01]  /*8120*/  FFMA.FTZ R150, R19, R97, R150 ;  /* 0x0000006113967223 */ /* 0x000fe20000010096 */
[----:B------:R-:W-:Y:S01]  /*8130*/  FFMA.FTZ R146, R191, R91, R146 ;  /* 0x0000005bbf927223 */ /* 0x000fe20000010092 */
[----:B------:R-:W-:Y:S01]  /*8140*/  FADD.FTZ R106, R187, R106 ;  /* 0x0000006abb6a7221 */ /* 0x000fe20000010000 */
[----:B------:R-:W-:Y:S01]  /*8150*/  FFMA.FTZ R159, R18, R98, R159 ;  /* 0x00000062129f7223 */ /* 0x000fe2000001009f */
        /* <DEDUP_REMOVED lines=23> */
.L_x_6559:
[----:B------:R-:W-:Y:S05]  /*82d0*/  BSYNC.RECONVERGENT B0 ;  /* 0x0000000000007941 */ /* 0x000fea0003800200 */
.L_x_6558:
[----:B------:R-:W-:-:S04]  /*82e0*/  UIADD3 UR8, UPT, UPT, UR8, 0x1, URZ ;  /* 0x0000000108087890 */ /* 0x000fc8000fffe0ff */
[----:B------:R-:W-:-:S09]  /*82f0*/  UISETP.GE.AND UP0, UPT, UR8, UR35, UPT ;  /* 0x000000230800728c */ /* 0x000fd2000bf06270 */
[----:B------:R-:W-:Y:S05]  /*8300*/  BRA.U !UP0, `(.L_x_6560) ;  /* 0xffffffcd086c7547 */ /* 0x000fea000b83ffff */
.L_x_6515:
        /* <DEDUP_REMOVED lines=10> */
[----:B------:R-:W-:Y:S01]  /*83b0*/  UIMAD UR13, UR29, UR15, UR13 ;  /* 0x0000000f1d0d72a4 */ /* 0x000fe2000f8e020d */
[----:B------:R-:W0:Y:S03]  /*83c0*/  LDCU.64 UR14, c[0x0][0x520] ;  /* 0x0000a400ff0e77ac */ /* 0x000e260008000a00 */
[----:B-1----:R-:W-:Y:S02]  /*83d0*/  UIMAD.WIDE.U32 UR12, UR28, UR30, UR12 ;  /* 0x0000001e1c0c72a5 */ /* 0x002fe4000f8e000c */
[----:B------:R-:W-:-:S02]  /*83e0*/  UIADD3.X UR21, UPT, UPT, UR21, -0x1, URZ, UP1, !UPT ;  /* 0xffffffff15157890 */ /* 0x000fc40008ffe4ff */
[----:B------:R-:W-:Y:S02]  /*83f0*/  UIMAD UR13, UR28, UR31, UR13 ;  /* 0x0000001f1c0d72a4 */ /* 0x000fe4000f8e020d */
[----:B--2---:R-:W-:Y:S01]  /*8400*/  ULEA UR8, UP0, UR12, UR32, 0x1 ;  /* 0x000000200c087291 */ /* 0x004fe2000f8008ff */
[----:B------:R-:W1:Y:S03]  /*8410*/  LDCU.64 UR30, c[0x0][0x560] ;  /* 0x0000ac00ff1e77ac */ /* 0x000e660008000a00 */
[----:B------:R-:W-:Y:S02]  /*8420*/  ULEA.HI.X UR12, UR12, UR33, UR13, 0x1, UP0 ;  /* 0x000000210c0c7291 */ /* 0x000fe400080f0c0d */
[----:B------:R-:W-:Y:S01]  /*8430*/  UIADD3.X UR23, UPT, UPT, UR23, -0x1, URZ, UP2, !UPT ;  /* 0xffffffff17177890 */ /* 0x000fe200097fe4ff */
        /* <DEDUP_REMOVED lines=20> */
[----:B------:R-:W-:Y:S02]  /*8580*/  PRMT R14, R14, 0x7632, R14 ;  /* 0x000076320e0e7816 */ /* 0x000fe4000000000e */
[----:B------:R-:W-:Y:S02]  /*8590*/  @!P6 FMUL.FTZ R0, R17, -1.4426950216293334961 ;  /* 0xbfb8aa3b1100e820 */ /* 0x000fe40000410000 */
[----:B------:R-:W-:Y:S01]  /*85a0*/  SHF.L.U32 R14, R14, 0x10, RZ ;  /* 0x000000100e0e7819 */ /* 0x000fe200000006ff */
[----:B------:R-:W-:-:S03]  /*85b0*/  @!P3 FMUL.FTZ R11, R16, -1.4426950216293334961 ;  /* 0xbfb8aa3b100bb820 */ /* 0x000fc60000410000 */
[----:B------:R-:W2:Y:S01]  /*85c0*/  @!P6 MUFU.EX2 R0, R0 ;  /* 0x000000000000e308 */ /* 0x000ea20000000800 */
[----:B------:R-:W-:Y:S01]  /*85d0*/  @!P4 FMUL.FTZ R9, R12, -1.4426950216293334961 ;  /* 0xbfb8aa3b0c09c820 */ /* 0x000fe20000410000 */
[C---:B------:R-:W-:Y:S01]  /*85e0*/  SHF.L.U32 R12, R15.reuse, 0x10, RZ ;  /* 0x000000100f0c7819 */ /* 0x040fe200000006ff */
[----:B------:R-:W-:Y:S01]  /*85f0*/  @!P5 FMUL.FTZ R10, R18, -1.4426950216293334961 ;  /* 0xbfb8aa3b120ad820 */ /* 0x000fe20000410000 */
[----:B------:R-:W-:-:S03]  /*8600*/  PRMT R15, R15, 0x7632, R15 ;  /* 0x000076320f0f7816 */ /* 0x000fc6000000000f */
[--C-:B------:R-:W-:Y:S01]  /*8610*/  FADD.FTZ R18, R12, R43.reuse ;  /* 0x0000002b0c127221 */ /* 0x100fe20000010000 */
[----:B------:R-:W4:Y:S01]  /*8620*/  @!P4 MUFU.EX2 R9, R9 ;  /* 0x000000090009c308 */ /* 0x000f220000000800 */
[C---:B---3--:R-:W-:Y:S02]  /*8630*/  SHF.L.U32 R12, R4.reuse, 0x10, RZ ;  /* 0x00000010040c7819 */ /* 0x048fe400000006ff */
[----:B------:R-:W-:Y:S02]  /*8640*/  PRMT R4, R4, 0x7632, R4 ;  /* 0x0000763204047816 */ /* 0x000fe40000000004 */
[----:B------:R-:W-:Y:S01]  /*8650*/  FSETP.GTU.FTZ.AND P2, PT, R18, 20, PT ;  /* 0x41a000001200780b */ /* 0x000fe20003f5c000 */
[----:B------:R-:W-:Y:S01]  /*8660*/  FADD.FTZ R19, R12, R43 ;  /* 0x0000002b0c137221 */ /* 0x000fe20000010000 */
[----:B------:R-:W-:Y:S01]  /*8670*/  SHF.L.U32 R4, R4, 0x10, RZ ;  /* 0x0000001004047819 */ /* 0x000fe200000006ff */
[----:B------:R-:W3:Y:S01]  /*8680*/  @!P5 MUFU.EX2 R10, R10 ;  /* 0x0000000a000ad308 */ /* 0x000ee20000000800 */
[----:B--2---:R-:W-:-:S02]  /*8690*/  @!P6 FADD.FTZ R8, R0, 1 ;  /* 0x3f8000000008e421 */ /* 0x004fc40000010000 */
[----:B------:R-:W-:-:S05]  /*86a0*/  FSETP.GTU.FTZ.AND P1, PT, R19, 20, PT ;  /* 0x41a000001300780b */ /* 0x000fca0003f3c000 */
[----:B------:R2:W5:Y:S01]  /*86b0*/  @!P6 MUFU.RCP R16, R8 ;  /* 0x000000080010e308 */ /* 0x0005620000001000 */
[----:B----4-:R-:W-:-:S07]  /*86c0*/  @!P4 FADD.FTZ R9, R9, 1 ;  /* 0x3f8000000909c421 */ /* 0x010fce0000010000 */
[----:B------:R-:W4:Y:S01]  /*86d0*/  @!P4 MUFU.RCP R9, R9 ;  /* 0x000000090009c308 */ /* 0x000f220000001000 */
[----:B--2---:R-:W-:Y:S01]  /*86e0*/  SHF.L.U32 R8, R13, 0x10, RZ ;  /* 0x000000100d087819 */ /* 0x004fe200000006ff */
[----:B---3--:R-:W-:Y:S01]  /*86f0*/  @!P5 FADD.FTZ R0, R10, 1 ;  /* 0x3f8000000a00d421 */ /* 0x008fe20000010000 */
[C---:B------:R-:W-:Y:S02]  /*8700*/  SHF.L.U32 R10, R5.reuse, 0x10, RZ ;  /* 0x00000010050a7819 */ /* 0x040fe400000006ff */
[----:B------:R-:W-:Y:S01]  /*8710*/  PRMT R5, R5, 0x7632, R5 ;  /* 0x0000763205057816 */ /* 0x000fe20000000005 */
[--C-:B------:R-:W-:Y:S01]  /*8720*/  FADD.FTZ R13, R8, R43.reuse ;  /* 0x0000002b080d7221 */ /* 0x100fe20000010000 */
[----:B------:R-:W-:Y:S01]  /*8730*/  @!P1 FMUL.FTZ R8, R19, -1.4426950216293334961 ;  /* 0xbfb8aa3b13089820 */ /* 0x000fe20000410000 */
[----:B------:R2:W3:Y:S01]  /*8740*/  @!P5 MUFU.RCP R17, R0 ;  /* 0x000000000011d308 */ /* 0x0004e20000001000 */
[----:B-----5:R-:W-:Y:S01]  /*8750*/  @!P6 FMUL.FTZ R105, R105, R16 ;  /* 0x000000106969e220 */ /* 0x020fe20000410000 */
[--C-:B------:R-:W-:Y:S01]  /*8760*/  FADD.FTZ R16, R14, R43.reuse ;  /* 0x0000002b0e107221 */ /* 0x100fe20000010000 */
[----:B------:R-:W-:Y:S01]  /*8770*/  FSETP.GTU.FTZ.AND P6, PT, R13, 20, PT ;  /* 0x41a000000d00780b */ /* 0x000fe20003fdc000 */
[----:B------:R-:W-:Y:S01]  /*8780*/  FADD.FTZ R20, R10, R43 ;  /* 0x0000002b0a147221 */ /* 0x000fe20000010000 */
[----:B------:R-:W-:-:S03]  /*8790*/  @!P2 FMUL.FTZ R10, R18, -1.4426950216293334961 ;  /* 0xbfb8aa3b120aa820 */ /* 0x000fc60000410000 */
[----:B------:R-:W5:Y:S01]  /*87a0*/  @!P3 MUFU.EX2 R11, R11 ;  /* 0x0000000b000bb308 */ /* 0x000f620000000800 */
[----:B--2---:R-:W-:Y:S01]  /*87b0*/  SHF.L.U32 R0, R15, 0x10, RZ ;  /* 0x000000100f007819 */ /* 0x004fe200000006ff */
[----:B----4-:R-:W-:Y:S01]  /*87c0*/  @!P4 FMUL.FTZ R48, R48, R9 ;  /* 0x000000093030c220 */ /* 0x010fe20000410000 */
[----:B------:R-:W-:Y:S02]  /*87d0*/  FSETP.GTU.FTZ.AND P4, PT, R16, 20, PT ;  /* 0x41a000001000780b */ /* 0x000fe40003f9c000 */
[----:B------:R-:W-:Y:S01]  /*87e0*/  FSETP.GTU.FTZ.AND P0, PT, R20, 20, PT ;  /* 0x41a000001400780b */ /* 0x000fe20003f1c000 */
[----:B------:R-:W-:Y:S02]  /*87f0*/  FADD.FTZ R18, R0, R43 ;  /* 0x0000002b00127221 */ /* 0x000fe40000010000 */
[----:B------:R-:W-:Y:S01]  /*8800*/  @!P6 FMUL.FTZ R0, R13, -1.4426950216293334961 ;  /* 0xbfb8aa3b0d00e820 */ /* 0x000fe20000410000 */
[----:B---3--:R-:W-:Y:S01]  /*8810*/  @!P5 FMUL.FTZ R50, R50, R17 ;  /* 0x000000113232d220 */ /* 0x008fe20000410000 */
[----:B------:R-:W2:Y:S01]  /*8820*/  @!P1 MUFU.EX2 R14, R8 ;  /* 0x00000008000e9308 */ /* 0x000ea20000000800 */
[----:B------:R-:W-:-:S05]  /*8830*/  FSETP.GTU.FTZ.AND P5, PT, R18, 20, PT ;  /* 0x41a000001200780b */ /* 0x000fca0003fbc000 */
[----:B------:R-:W-:Y:S01]  /*8840*/  @!P4 FMUL.FTZ R9, R16, -1.4426950216293334961 ;  /* 0xbfb8aa3b1009c820 */ /* 0x000fe20000410000 */
[----:B-----5:R-:W-:Y:S01]  /*8850*/  @!P3 FADD.FTZ R11, R11, 1 ;  /* 0x3f8000000b0bb421 */ /* 0x020fe20000010000 */
[----:B------:R-:W3:Y:S06]  /*8860*/  @!P6 MUFU.EX2 R0, R0 ;  /* 0x000000000000e308 */ /* 0x000eec0000000800 */
[----:B------:R-:W-:Y:S02]  /*8870*/  @!P5 FMUL.FTZ R13, R18, -1.4426950216293334961 ;  /* 0xbfb8aa3b120dd820 */ /* 0x000fe40000410000 */
[----:B------:R-:W-:Y:S01]  /*8880*/  @!P4 MUFU.EX2 R9, R9 ;  /* 0x000000090009c308 */ /* 0x000fe20000000800 */
[----:B--2---:R-:W-:-:S07]  /*8890*/  @!P1 FADD.FTZ R14, R14, 1 ;  /* 0x3f8000000e0e9421 */ /* 0x004fce0000010000 */
[----:B------:R2:W4:Y:S01]  /*88a0*/  @!P2 MUFU.EX2 R12, R10 ;  /* 0x0000000a000ca308 */ /* 0x0005220000000800 */
[----:B---3--:R-:W-:Y:S01]  /*88b0*/  @!P6 FADD.FTZ R8, R0, 1 ;  /* 0x3f8000000008e421 */ /* 0x008fe20000010000 */
[C---:B------:R-:W-:Y:S02]  /*88c0*/  SHF.L.U32 R0, R6.reuse, 0x10, RZ ;  /* 0x0000001006007819 */ /* 0x040fe400000006ff */
[----:B------:R-:W-:-:S03]  /*88d0*/  PRMT R6, R6, 0x7632, R6 ;  /* 0x0000763206067816 */ /* 0x000fc60000000006 */
[----:B------:R-:W-:Y:S01]  /*88e0*/  FADD.FTZ R16, R0, R43 ;  /* 0x0000002b00107221 */ /* 0x000fe20000010000 */
[----:B------:R-:W3:Y:S01]  /*88f0*/  @!P5 MUFU.EX2 R13, R13 ;  /* 0x0000000d000dd308 */ /* 0x000ee20000000800 */
[----:B--2---:R-:W-:Y:S01]  /*8900*/  @!P0 FMUL.FTZ R10, R20, -1.4426950216293334961 ;  /* 0xbfb8aa3b140a8820 */ /* 0x004fe20000410000 */
[C---:B------:R-:W-:Y:S02]  /*8910*/  SHF.L.U32 R0, R7.reuse, 0x10, RZ ;  /* 0x0000001007007819 */ /* 0x040fe400000006ff */
[----:B------:R-:W-:Y:S02]  /*8920*/  SHF.L.U32 R6, R6, 0x10, RZ ;  /* 0x0000001006067819 */ /* 0x000fe400000006ff */
[----:B------:R-:W-:Y:S01]  /*8930*/  PRMT R7, R7, 0x7632, R7 ;  /* 0x0000763207077816 */ /* 0x000fe20000000007 */
[--C-:B------:R-:W-:Y:S01]  /*8940*/  FADD.FTZ R18, R0, R43.reuse ;  /* 0x0000002b00127221 */ /* 0x100fe20000010000 */
[----:B------:R-:W2:Y:S01]  /*8950*/  @!P6 MUFU.RCP R8, R8 ;  /* 0x000000080008e308 */ /* 0x000ea20000001000 */
[----:B----4-:R-:W-:Y:S01]  /*8960*/  @!P2 FADD.FTZ R12, R12, 1 ;  /* 0x3f8000000c0ca421 */ /* 0x010fe20000010000 */
[----:B------:R-:W-:Y:S01]  /*8970*/  SHF.L.U32 R0, R5, 0x10, RZ ;  /* 0x0000001005007819 */ /* 0x000fe200000006ff */
[----:B------:R-:W-:-:S05]  /*8980*/  FADD.FTZ R6, R6, R43 ;  /* 0x0000002b06067221 */ /* 0x000fca0000010000 */
[----:B------:R4:W5:Y:S01]  /*8990*/  @!P0 MUFU.EX2 R15, R10 ;  /* 0x0000000a000f8308 */ /* 0x0009620000000800 */
[----:B---3--:R-:W-:-:S07]  /*89a0*/  @!P5 FADD.FTZ R13, R13, 1 ;  /* 0x3f8000000d0dd421 */ /* 0x008fce0000010000 */
[----:B------:R-:W3:Y:S01]  /*89b0*/  @!P3 MUFU.RCP R11, R11 ;  /* 0x0000000b000bb308 */ /* 0x000ee20000001000 */
[----:B----4-:R-:W-:Y:S01]  /*89c0*/  @!P4 FADD.FTZ R10, R9, 1 ;  /* 0x3f800000090ac421 */ /* 0x010fe20000010000 */
[----:B--2---:R-:W-:Y:S01]  /*89d0*/  @!P6 FMUL.FTZ R107, R107, R8 ;  /* 0x000000086b6be220 */ /* 0x004fe20000410000 */
[----:B------:R-:W-:-:S04]  /*89e0*/  FSETP.GTU.FTZ.AND P6, PT, R16, 20, PT ;  /* 0x41a000001000780b */ /* 0x000fc80003fdc000 */
[----:B------:R-:W-:Y:S01]  /*89f0*/  F2FP.BF16.F32.PACK_AB R49, R107, R50 ;  /* 0x000000326b31723e */ /* 0x000fe200000010ff */
[----:B------:R-:W2:Y:S01]  /*8a00*/  @!P4 MUFU.RCP R10, R10 ;  /* 0x0000000a000ac308 */ /* 0x000ea20000001000 */
[----:B-----5:R-:W-:-:S07]  /*8a10*/  @!P0 FADD.FTZ R15, R15, 1 ;  /* 0x3f8000000f0f8421 */ /* 0x020fce0000010000 */
[----:B------:R-:W4:Y:S01]  /*8a20*/  @!P2 MUFU.RCP R9, R12 ;  /* 0x0000000c0009a308 */ /* 0x000f220000001000 */
[----:B---3--:R-:W-:Y:S01]  /*8a30*/  @!P3 FMUL.FTZ R104, R104, R11 ;  /* 0x0000000b6868b220 */ /* 0x008fe20000410000 */
[----:B------:R-:W-:Y:S01]  /*8a40*/  FADD.FTZ R11, R0, R43 ;  /* 0x0000002b000b7221 */ /* 0x000fe20000010000 */
[----:B------:R-:W-:Y:S02]  /*8a50*/  SHF.L.U32 R0, R7, 0x10, RZ ;  /* 0x0000001007007819 */ /* 0x000fe400000006ff */
[----:B------:R-:W-:-:S03]  /*8a60*/  F2FP.BF16.F32.PACK_AB R7, R148, R150 ;  /* 0x000000969407723e */ /* 0x000fc600000010ff */
[----:B------:R-:W3:Y:S01]  /*8a70*/  @!P5 MUFU.RCP R8, R13 ;  /* 0x0000000d0008d308 */ /* 0x000ee20000001000 */
[----:B--2---:R-:W-:Y:S01]  /*8a80*/  @!P4 FMUL.FTZ R109, R109, R10 ;  /* 0x0000000a6d6dc220 */ /* 0x004fe20000410000 */
[----:B------:R-:W-:Y:S01]  /*8a90*/  FSETP.GTU.FTZ.AND P4, PT, R18, 20, PT ;  /* 0x41a000001200780b */ /* 0x000fe20003f9c000 */
[----:B------:R-:W-:Y:S01]  /*8aa0*/  FADD.FTZ R10, R4, R43 ;  /* 0x0000002b040a7221 */ /* 0x000fe20000010000 */
[----:B------:R-:W-:-:S04]  /*8ab0*/  @!P6 FMUL.FTZ R4, R16, -1.4426950216293334961 ;  /* 0xbfb8aa3b1004e820 */ /* 0x000fc80000410000 */
[----:B------:R2:W5:Y:S01]  /*8ac0*/  @!P1 MUFU.RCP R17, R14 ;  /* 0x0000000e00119308 */ /* 0x0005620000001000 */
[----:B----4-:R-:W-:Y:S01]  /*8ad0*/  @!P2 FMUL.FTZ R106, R106, R9 ;  /* 0x000000096a6aa220 */ /* 0x010fe20000410000 */
[----:B------:R-:W-:Y:S02]  /*8ae0*/  FSETP.GTU.FTZ.AND P2, PT, R11, 20, PT ;  /* 0x41a000000b00780b */ /* 0x000fe40003f5c000 */
[----:B------:R-:W-:-:S03]  /*8af0*/  FSETP.GTU.FTZ.AND P3, PT, R10, 20, PT ;  /* 0x41a000000a00780b */ /* 0x000fc60003f7c000 */
[----:B------:R-:W-:Y:S01]  /*8b00*/  @!P4 FMUL.FTZ R5, R18, -1.4426950216293334961 ;  /* 0xbfb8aa3b1205c820 */ /* 0x000fe20000410000 */
[----:B------:R4:W0:Y:S01]  /*8b10*/  @!P6 MUFU.EX2 R12, R4 ;  /* 0x00000004000ce308 */ /* 0x0008220000000800 */
[----:B---3--:R-:W-:Y:S01]  /*8b20*/  @!P5 FMUL.FTZ R115, R115, R8 ;  /* 0x000000087373d220 */ /* 0x008fe20000410000 */
[----:B------:R-:W-:Y:S01]  /*8b30*/  FSETP.GTU.FTZ.AND P5, PT, R6, 20, PT ;  /* 0x41a000000600780b */ /* 0x000fe20003fbc000 */
[----:B--2---:R-:W-:-:S03]  /*8b40*/  FADD.FTZ R14, R0, R43 ;  /* 0x0000002b000e7221 */ /* 0x004fc60000010000 */
[----:B------:R-:W-:Y:S01]  /*8b50*/  F2FP.BF16.F32.PACK_AB R51, R115, R106 ;  /* 0x0000006a7333723e */ /* 0x000fe200000010ff */
[----:B------:R-:W-:Y:S01]  /*8b60*/  @!P2 FMUL.FTZ R8, R11, -1.4426950216293334961 ;  /* 0xbfb8aa3b0b08a820 */ /* 0x000fe20000410000 */
[----:B------:R2:W3:Y:S01]  /*8b70*/  @!P4 MUFU.EX2 R13, R5 ;  /* 0x00000005000dc308 */ /* 0x0004e20000000800 */
[----:B-----5:R-:W-:Y:S01]  /*8b80*/  @!P1 FMUL.FTZ R108, R108, R17 ;  /* 0x000000116c6c9220 */ /* 0x020fe20000410000 */
[----:B------:R-:W-:Y:S01]  /*8b90*/  FSETP.GTU.FTZ.AND P1, PT, R14, 20, PT ;  /* 0x41a000000e00780b */ /* 0x000fe20003f3c000 */
[----:B------:R-:W-:Y:S01]  /*8ba0*/  @!P3 FMUL.FTZ R0, R10, -1.4426950216293334961 ;  /* 0xbfb8aa3b0a00b820 */ /* 0x000fe20000410000 */
[----:B----4-:R-:W-:Y:S02]  /*8bb0*/  F2FP.BF16.F32.PACK_AB R4, R140, R157 ;  /* 0x0000009d8c04723e */ /* 0x010fe400000010ff */
[----:B------:R-:W-:Y:S01]  /*8bc0*/  F2FP.BF16.F32.PACK_AB R11, R126, R133 ;  /* 0x000000857e0b723e */ /* 0x000fe200000010ff */
[----:B------:R-:W-:Y:S01]  /*8bd0*/  @!P5 FMUL.FTZ R9, R6, -1.4426950216293334961 ;  /* 0xbfb8aa3b0609d820 */ /* 0x000fe20000410000 */
[----:B------:R4:W5:Y:S01]  /*8be0*/  @!P2 MUFU.EX2 R16, R8 ;  /* 0x000000080010a308 */ /* 0x0009620000000800 */
[----:B------:R-:W-:Y:S01]  /*8bf0*/  F2FP.BF16.F32.PACK_AB R6, R146, R159 ;  /* 0x0000009f9206723e */ /* 0x000fe200000010ff */
[----:B0-----:R-:W-:Y:S01]  /*8c00*/  @!P6 FADD.FTZ R17, R12, 1 ;  /* 0x3f8000000c11e421 */ /* 0x001fe20000010000 */
[----:B--2---:R-:W-:-:S02]  /*8c10*/  F2FP.BF16.F32.PACK_AB R5, R142, R144 ;  /* 0x000000908e05723e */ /* 0x004fc400000010ff */
[----:B------:R-:W-:Y:S02]  /*8c20*/  F2FP.BF16.F32.PACK_AB R10, R124, R131 ;  /* 0x000000837c0a723e */ /* 0x000fe400000010ff */
[----:B------:R-:W-:Y:S01]  /*8c30*/  @!P1 FMUL.FTZ R14, R14, -1.4426950216293334961 ;  /* 0xbfb8aa3b0e0e9820 */ /* 0x000fe20000410000 */
[----:B------:R0:W2:Y:S01]  /*8c40*/  @!P5 MUFU.EX2 R18, R9 ;  /* 0x000000090012d308 */ /* 0x0000a20000000800 */
[----:B----4-:R-:W-:Y:S01]  /*8c50*/  F2FP.BF16.F32.PACK_AB R8, R120, R127 ;  /* 0x0000007f7808723e */ /* 0x010fe200000010ff */
[----:B------:R-:W-:Y:S01]  /*8c60*/  STS.128 [R83], R4 ;  /* 0x0000000453007388 */ /* 0x000fe20000000c00 */
[----:B---3--:R-:W-:-:S05]  /*8c70*/  @!P4 FADD.FTZ R19, R13, 1 ;  /* 0x3f8000000d13c421 */ /* 0x008fca0000010000 */
[----:B------:R-:W3:Y:S01]  /*8c80*/  @!P1 MUFU.EX2 R20, R14 ;  /* 0x0000000e00149308 */ /* 0x000ee20000000800 */
[----:B0-----:R-:W-:Y:S01]  /*8c90*/  F2FP.BF16.F32.PACK_AB R9, R122, R129 ;  /* 0x000000817a09723e */ /* 0x001fe200000010ff */
[----:B-----5:R-:W-:-:S04]  /*8ca0*/  @!P2 FADD.FTZ R16, R16, 1 ;  /* 0x3f8000001010a421 */ /* 0x020fc80000010000 */
        /* <DEDUP_REMOVED lines=8> */
[----:B0-----:R-:W-:Y:S01]  /*8d30*/  MOV R8, UR8 ;  /* 0x0000000800087c02 */ /* 0x001fe20008000f00 */
[----:B------:R-:W-:Y:S01]  /*8d40*/  FADD.FTZ R11, R105, R52 ;  /* 0x00000034690b7221 */ /* 0x000fe20000010000 */
[----:B------:R-:W-:Y:S01]  /*8d50*/  MOV R9, UR12 ;  /* 0x0000000c00097c02 */ /* 0x000fe20008000f00 */
[----:B------:R-:W0:Y:S02]  /*8d60*/  LDCU.64 UR12, c[0x0][0x518] ;  /* 0x0000a300ff0c77ac */ /* 0x000e240008000a00 */
[----:B------:R-:W-:Y:S01]  /*8d70*/  FADD.FTZ R11, R11, R48 ;  /* 0x000000300b0b7221 */ /* 0x000fe20000010000 */
[----:B------:R-:W4:Y:S01]  /*8d80*/  @!P6 MUFU.RCP R17, R17 ;  /* 0x000000110011e308 */ /* 0x000f220000001000 */
[----:B------:R-:W-:-:S04]  /*8d90*/  IMAD.WIDE.U32 R8, R78, 0x10, R8 ;  /* 0x000000104e087825 */ /* 0x000fc800078e0008 */
[----:B-----5:R-:W-:Y:S01]  /*8da0*/  @!P0 FMUL.FTZ R114, R114, R21 ;  /* 0x0000001572728220 */ /* 0x020fe20000410000 */
[----:B------:R-:W-:Y:S02]  /*8db0*/  F2FP.BF16.F32.PACK_AB R48, R48, R105 ;  /* 0x000000693030723e */ /* 0x000fe400000010ff */
[----:B------:R-:W-:Y:S01]  /*8dc0*/  IADD3 R53, P0, PT, R53, -0x800, RZ ;  /* 0xfffff80035357810 */ /* 0x000fe20007f1e0ff */
[----:B------:R-:W5:Y:S01]  /*8dd0*/  @!P4 MUFU.RCP R19, R19 ;  /* 0x000000130013c308 */ /* 0x000f620000001000 */
[----:B--2---:R-:W-:Y:S02]  /*8de0*/  @!P3 FADD.FTZ R0, R0, 1 ;  /* 0x3f8000000000b421 */ /* 0x004fe40000010000 */
[----:B------:R-:W-:Y:S01]  /*8df0*/  IADD3.X R54, PT, PT, R54, -0x1, RZ, P0, !PT ;  /* 0xffffffff36367810 */ /* 0x000fe200007fe4ff */
[----:B0-----:R-:W-:-:S04]  /*8e00*/  UIMAD.WIDE.U32 UR6, UR29, UR12, UR6 ;  /* 0x0000000c1d0672a5 */ /* 0x001fc8000f8e0006 */
[----:B------:R-:W0:Y:S01]  /*8e10*/  @!P3 MUFU.RCP R0, R0 ;  /* 0x000000000000b308 */ /* 0x000e220000001000 */
[----:B----4-:R-:W-:Y:S01]  /*8e20*/  @!P6 FMUL.FTZ R116, R116, R17 ;  /* 0x000000117474e220 */ /* 0x010fe20000410000 */
[----:B------:R-:W-:-:S04]  /*8e30*/  UIMAD UR7, UR29, UR13, UR7 ;  /* 0x0000000d1d0772a4 */ /* 0x000fc8000f8e0207 */
[----:B------:R-:W-:Y:S02]  /*8e40*/  UIMAD.WIDE.U32 UR6, UR28, UR14, UR6 ;  /* 0x0000000e1c0672a5 */ /* 0x000fe4000f8e0006 */
[----:B------:R-:W2:Y:S01]  /*8e50*/  @!P2 MUFU.RCP R16, R16 ;  /* 0x000000100010a308 */ /* 0x000ea20000001000 */
[----:B-1----:R1:W-:Y:S01]  /*8e60*/  STG.E.128 desc[UR26][R8.64+0x200], R4 ;  /* 0x0002000408007986 */ /* 0x0023e2000c101d1a */
[----:B-----5:R-:W-:Y:S01]  /*8e70*/  @!P4 FMUL.FTZ R118, R118, R19 ;  /* 0x000000137676c220 */ /* 0x020fe20000410000 */
[----:B------:R-:W-:Y:S02]  /*8e80*/  UIMAD UR8, UR28, UR15, UR7 ;  /* 0x0000000f1c0872a4 */ /* 0x000fe4000f8e0207 */
[----:B------:R-:W-:-:S03]  /*8e90*/  ULEA UR7, UP0, UR6, UR30, 0x1 ;  /* 0x0000001e06077291 */ /* 0x000fc6000f8008ff */
[----:B------:R-:W4:Y:S01]  /*8ea0*/  @!P5 MUFU.RCP R18, R18 ;  /* 0x000000120012d308 */ /* 0x000f220000001000 */
[----:B---3--:R-:W-:Y:S01]  /*8eb0*/  STG.E.128 desc[UR26][R8.64], R12 ;  /* 0x0000000c08007986 */ /* 0x008fe2000c101d1a */
[----:B0-----:R-:W-:Y:S01]  /*8ec0*/  @!P3 FMUL.FTZ R117, R117, R0 ;  /* 0x000000007575b220 */ /* 0x001fe20000410000 */
[----:B------:R-:W-:Y:S01]  /*8ed0*/  FADD.FTZ R0, R11, R50 ;  /* 0x000000320b007221 */ /* 0x000fe20000010000 */
[----:B------:R-:W-:Y:S01]  /*8ee0*/  F2FP.BF16.F32.PACK_AB R50, R109, R104 ;  /* 0x000000686d32723e */ /* 0x000fe200000010ff */
[----:B------:R-:W-:Y:S01]  /*8ef0*/  BAR.SYNC.DEFER_BLOCKING 0x0 ;  /* 0x0000000000007b1d */ /* 0x000fe20000010000 */
[----:B------:R-:W-:Y:S01]  /*8f00*/  ULEA.HI.X UR6, UR6, UR31, UR8, 0x1, UP0 ;  /* 0x0000001f06067291 */ /* 0x000fe200080f0c08 */
[----:B------:R-:W-:Y:S01]  /*8f10*/  FADD.FTZ R11, R0, R107 ;  /* 0x0000006b000b7221 */ /* 0x000fe20000010000 */
[----:B------:R-:W-:Y:S01]  /*8f20*/  UIADD3 UR24, UP0, UPT, UR24, -0x800, URZ ;  /* 0xfffff80018187890 */ /* 0x000fe2000ff1e0ff */
[----:B--2---:R-:W-:Y:S01]  /*8f30*/  @!P2 FMUL.FTZ R119, R119, R16 ;  /* 0x000000107777a220 */ /* 0x004fe20000410000 */
[----:B------:R-:W-:Y:S01]  /*8f40*/  F2FP.BF16.F32.PACK_AB R16, R117, R108 ;  /* 0x0000006c7510723e */ /* 0x000fe200000010ff */
[----:B------:R-:W0:Y:S01]  /*8f50*/  @!P1 MUFU.RCP R20, R20 ;  /* 0x0000001400149308 */ /* 0x000e220000001000 */
[----:B------:R-:W-:Y:S01]  /*8f60*/  FADD.FTZ R104, R11, R104 ;  /* 0x000000680b687221 */ /* 0x000fe20000010000 */
[----:B-1----:R-:W-:Y:S01]  /*8f70*/  MOV R4, UR7 ;  /* 0x0000000700047c02 */ /* 0x002fe20008000f00 */
[----:B------:R-:W-:Y:S01]  /*8f80*/  UIADD3.X UR25, UPT, UPT, UR25, -0x1, URZ, UP0, !UPT ;  /* 0xffffffff19197890 */ /* 0x000fe200087fe4ff */
[----:B------:R-:W-:Y:S01]  /*8f90*/  F2FP.BF16.F32.PACK_AB R17, R119, R114 ;  /* 0x000000727711723e */ /* 0x000fe200000010ff */
[----:B------:R-:W-:Y:S01]  /*8fa0*/  FADD.FTZ R109, R104, R109 ;  /* 0x0000006d686d7221 */ /* 0x000fe20000010000 */
[----:B----4-:R-:W-:Y:S01]  /*8fb0*/  @!P5 FMUL.FTZ R121, R121, R18 ;  /* 0x000000127979d220 */ /* 0x010fe20000410000 */
[----:B------:R-:W-:Y:S01]  /*8fc0*/  MOV R5, UR6 ;  /* 0x0000000600057c02 */ /* 0x000fe20008000f00 */
[----:B------:R-:W-:Y:S01]  /*8fd0*/  UISETP.GT.AND UP0, UPT, UR19, 0x1, UPT ;  /* 0x000000011300788c */ /* 0x000fe2000bf04270 */
[----:B------:R-:W-:Y:S01]  /*8fe0*/  FADD.FTZ R106, R109, R106 ;  /* 0x0000006a6d6a7221 */ /* 0x000fe20000010000 */
[----:B------:R-:W-:Y:S01]  /*8ff0*/  UIADD3 UR6, UPT, UPT, UR19, -0x1, URZ ;  /* 0xffffffff13067890 */ /* 0x000fe2000fffe0ff */
[----:B------:R-:W-:Y:S01]  /*9000*/  F2FP.BF16.F32.PACK_AB R18, R121, R116 ;  /* 0x000000747912723e */ /* 0x000fe200000010ff */
[----:B------:R-:W-:-:S04]  /*9010*/  IMAD.WIDE.U32 R4, R78, 0x10, R4 ;  /* 0x000000104e047825 */ /* 0x000fc800078e0004 */
[----:B------:R-:W-:Y:S01]  /*9020*/  FADD.FTZ R115, R106, R115 ;  /* 0x000000736a737221 */ /* 0x000fe20000010000 */
[----:B0-----:R-:W-:Y:S01]  /*9030*/  @!P1 FMUL.FTZ R123, R123, R20 ;  /* 0x000000147b7b9220 */ /* 0x001fe20000410000 */
[----:B------:R-:W-:Y:S02]  /*9040*/  STS.128 [R83], R48 ;  /* 0x0000003053007388 */ /* 0x000fe40000000c00 */
[----:B------:R-:W-:Y:S01]  /*9050*/  FADD.FTZ R108, R115, R108 ;  /* 0x0000006c736c7221 */ /* 0x000fe20000010000 */
[----:B------:R-:W-:Y:S01]  /*9060*/  IADD3 R55, P1, PT, R55, -0x800, RZ ;  /* 0xfffff80037377810 */ /* 0x000fe20007f3e0ff */
[----:B------:R-:W-:Y:S01]  /*9070*/  UMOV UR19, UR6 ;  /* 0x0000000600137c82 */ /* 0x000fe20008000000 */
[----:B------:R-:W-:Y:S01]  /*9080*/  F2FP.BF16.F32.PACK_AB R19, R123, R118 ;  /* 0x000000767b13723e */ /* 0x000fe200000010ff */
[----:B------:R-:W-:Y:S01]  /*9090*/  FADD.FTZ R117, R108, R117 ;  /* 0x000000756c757221 */ /* 0x000fe20000010000 */
[----:B------:R-:W-:-:S03]  /*90a0*/  IADD3.X R56, PT, PT, R56, -0x1, RZ, P1, !PT ;  /* 0xffffffff38387810 */ /* 0x000fc60000ffe4ff */
        /* <DEDUP_REMOVED lines=13> */
.L_x_6481:
        /* <DEDUP_REMOVED lines=41> */
.L_x_6563:
[----:B------:R-:W-:Y:S05]  /*9410*/  BSYNC.RECONVERGENT B0 ;  /* 0x0000000000007941 */ /* 0x000fea0003800200 */
.L_x_6562:
        /* <DEDUP_REMOVED lines=39> */
.L_x_6565:
[----:B------:R-:W-:Y:S05]  /*9690*/  BSYNC.RECONVERGENT B0 ;  /* 0x0000000000007941 */ /* 0x000fea0003800200 */
.L_x_6564:
        /* <DEDUP_REMOVED lines=8> */
.L_x_6566:
        /* <DEDUP_REMOVED lines=18> */
.L_x_6520:
[----:B------:R-:W-:Y:S01]  /*9840*/  HFMA2 R215, -RZ, RZ, 0, 5.9604644775390625e-08 ;  /* 0x00000001ffd77431 */ /* 0x000fe200000001ff */
[----:B------:R-:W-:Y:S02]  /*9850*/  MOV R213, R7 ;  /* 0x0000000700d57202 */ /* 0x000fe40000000f00 */
[----:B------:R-:W-:Y:S02]  /*9860*/  MOV R218, RZ ;  /* 0x000000ff00da7202 */ /* 0x000fe40000000f00 */
[----:B------:R-:W-:-:S07]  /*9870*/  MOV R6, 0xffffffff ;  /* 0xffffffff00067802 */ /* 0x000fce0000000f00 */
[----:B01---5:R-:W-:Y:S05]  /*9880*/  WARPSYNC.COLLECTIVE R6, `(.L_x_6567) ;  /* 0x0000000006087348 */ /* 0x023fea0003c00000 */
[----:B------:R2:W3:Y:S02]  /*9890*/  SHFL.UP P6, R5, R213, R215, R218 ;  /* 0x040000d7d5057389 */ /* 0x0004e400000c00da */
[----:B0123-5:R-:W-:Y:S05]  /*98a0*/  ENDCOLLECTIVE ;  /* 0x000000000000791b */ /* 0x02ffea0003800000 */
.L_x_6567:
[----:B------:R-:W-:Y:S02]  /*98b0*/  MOV R213, R212 ;  /* 0x000000d400d57202 */ /* 0x000fe40000000f00 */
[----:B------:R-:W-:-:S07]  /*98c0*/  MOV R4, R5 ;  /* 0x0000000500047202 */ /* 0x000fce0000000f00 */
[----:B------:R-:W-:Y:S05]  /*98d0*/  WARPSYNC.COLLECTIVE R6, `(.L_x_6568) ;  /* 0x0000000006087348 */ /* 0x000fea0003c00000 */
[----:B------:R0:W1:Y:S02]  /*98e0*/  SHFL.UP P6, R5, R213, R215, R218 ;  /* 0x040000d7d5057389 */ /* 0x00006400000c00da */
[----:B01----:R-:W-:Y:S05]  /*98f0*/  ENDCOLLECTIVE ;  /* 0x000000000000791b */ /* 0x003fea0003800000 */
.L_x_6568:
        /* <DEDUP_REMOVED lines=9> */
.L_x_6569:
[----:B------:R-:W-:Y:S02]  /*9990*/  MOV R213, R214 ;  /* 0x000000d600d57202 */ /* 0x000fe40000000f00 */
[----:B------:R-:W-:-:S07]  /*99a0*/  MOV R4, R5 ;  /* 0x0000000500047202 */ /* 0x000fce0000000f00 */
[----:B------:R-:W-:Y:S05]  /*99b0*/  WARPSYNC.COLLECTIVE R6, `(.L_x_6570) ;  /* 0x0000000006087348 */ /* 0x000fea0003c00000 */
[----:B------:R0:W1:Y:S02]  /*99c0*/  SHFL.UP P6, R5, R213, R215, R218 ;  /* 0x040000d7d5057389 */ /* 0x00006400000c00da */
[----:B01----:R-:W-:Y:S05]  /*99d0*/  ENDCOLLECTIVE ;  /* 0x000000000000791b */ /* 0x003fea0003800000 */
.L_x_6570:
        /* <DEDUP_REMOVED lines=8> */
.L_x_6571:
[----:B------:R-:W-:Y:S02]  /*9a60*/  MOV R213, R216 ;  /* 0x000000d800d57202 */ /* 0x000fe40000000f00 */
[----:B------:R-:W-:-:S07]  /*9a70*/  MOV R4, R5 ;  /* 0x0000000500047202 */ /* 0x000fce0000000f00 */
[----:B------:R-:W-:Y:S05]  /*9a80*/  WARPSYNC.COLLECTIVE R6, `(.L_x_6572) ;  /* 0x0000000006087348 */ /* 0x000fea0003c00000 */
[----:B------:R0:W1:Y:S02]  /*9a90*/  SHFL.UP P6, R5, R213, R215, R218 ;  /* 0x040000d7d5057389 */ /* 0x00006400000c00da */
[----:B01----:R-:W-:Y:S05]  /*9aa0*/  ENDCOLLECTIVE ;  /* 0x000000000000791b */ /* 0x003fea0003800000 */
.L_x_6572:
        /* <DEDUP_REMOVED lines=8> */
.L_x_6573:
[----:B------:R-:W-:Y:S02]  /*9b30*/  MOV R213, R212 ;  /* 0x000000d400d57202 */ /* 0x000fe40000000f00 */
[----:B------:R-:W-:-:S07]  /*9b40*/  MOV R4, R5 ;  /* 0x0000000500047202 */ /* 0x000fce0000000f00 */
[----:B------:R-:W-:Y:S05]  /*9b50*/  WARPSYNC.COLLECTIVE R6, `(.L_x_6574) ;  /* 0x0000000006087348 */ /* 0x000fea0003c00000 */
[----:B------:R0:W1:Y:S02]  /*9b60*/  SHFL.UP P6, R5, R213, R215, R218 ;  /* 0x040000d7d5057389 */ /* 0x00006400000c00da */
[----:B01----:R-:W-:Y:S05]  /*9b70*/  ENDCOLLECTIVE ;  /* 0x000000000000791b */ /* 0x003fea0003800000 */
.L_x_6574:
        /* <DEDUP_REMOVED lines=8> */
.L_x_6575:
[----:B------:R-:W-:Y:S02]  /*9c00*/  MOV R213, R4 ;  /* 0x0000000400d57202 */ /* 0x000fe40000000f00 */
[----:B------:R-:W-:-:S07]  /*9c10*/  MOV R214, R5 ;  /* 0x0000000500d67202 */ /* 0x000fce0000000f00 */
[----:B------:R-:W-:Y:S05]  /*9c20*/  WARPSYNC.COLLECTIVE R6, `(.L_x_6576) ;  /* 0x0000000006087348 */ /* 0x000fea0003c00000 */
[----:B------:R0:W1:Y:S02]  /*9c30*/  SHFL.UP P6, R5, R213, R215, R218 ;  /* 0x040000d7d5057389 */ /* 0x00006400000c00da */
[----:B01----:R-:W-:Y:S05]  /*9c40*/  ENDCOLLECTIVE ;  /* 0x000000000000791b */ /* 0x003fea0003800000 */
.L_x_6576:
[----:B------:R-:W-:Y:S05]  /*9c50*/  BRA `(.L_x_6577) ;  /* 0xffffffc400407947 */ /* 0x000fea000383ffff */
.L_x_6521:
        /* <DEDUP_REMOVED lines=8> */
.L_x_6579:
[----:B------:R-:W-:Y:S05]  /*9ce0*/  BSYNC B0 ;  /* 0x0000000000007941 */ /* 0x000fea0003800000 */
.L_x_6578:
[----:B------:R-:W-:Y:S05]  /*9cf0*/  BRA `(.L_x_6580) ;  /* 0xffffffc400307947 */ /* 0x000fea000383ffff */
.L_x_6522:
        /* <DEDUP_REMOVED lines=8> */
.L_x_6582:
[----:B------:R-:W-:Y:S05]  /*9d80*/  BSYNC B0 ;  /* 0x0000000000007941 */ /* 0x000fea0003800000 */
.L_x_6581:
[----:B------:R-:W-:Y:S05]  /*9d90*/  BRA `(.L_x_6583) ;  /* 0xffffffc400107947 */ /* 0x000fea000383ffff */
.L_x_6523:
        /* <DEDUP_REMOVED lines=8> */
.L_x_6585:
[----:B------:R-:W-:Y:S05]  /*9e20*/  BSYNC B0 ;  /* 0x0000000000007941 */ /* 0x000fea0003800000 */
.L_x_6584:
        /* <DEDUP_REMOVED lines=11> */
.L_x_6586:
[----:B------:R-:W-:Y:S05]  /*9ee0*/  WARPSYNC.COLLECTIVE R6, `(.L_x_6587) ;  /* 0x0000000006087348 */ /* 0x000fea0003c00000 */
[----:B------:R0:W1:Y:S02]  /*9ef0*/  SHFL.IDX P3, R233, R235, R236, R237 ;  /* 0x000000ecebe97389 */ /* 0x00006400000600ed */
[----:B01----:R-:W-:Y:S05]  /*9f00*/  ENDCOLLECTIVE ;  /* 0x000000000000791b */ /* 0x003fea0003800000 */
.L_x_6587:
[----:B------:R-:W-:Y:S02]  /*9f10*/  MOV R235, R9 ;  /* 0x0000000900eb7202 */ /* 0x000fe40000000f00 */
[----:B------:R-:W-:Y:S02]  /*9f20*/  MOV R211, R5 ;  /* 0x0000000500d37202 */ /* 0x000fe40000000f00 */
[----:B------:R-:W-:-:S07]  /*9f30*/  MOV R4, R233 ;  /* 0x000000e900047202 */ /* 0x000fce0000000f00 */
[----:B------:R-:W-:Y:S05]  /*9f40*/  WARPSYNC.COLLECTIVE R6, `(.L_x_6588) ;  /* 0x0000000006087348 */ /* 0x000fea0003c00000 */
[----:B------:R0:W1:Y:S02]  /*9f50*/  SHFL.IDX P3, R233, R235, R236, R237 ;  /* 0x000000ecebe97389 */ /* 0x00006400000600ed */
[----:B01----:R-:W-:Y:S05]  /*9f60*/  ENDCOLLECTIVE ;  /* 0x000000000000791b */ /* 0x003fea0003800000 */
.L_x_6588:
[----:B------:R-:W-:Y:S01]  /*9f70*/  MOV R5, R233 ;  /* 0x000000e900057202 */ /* 0x000fe20000000f00 */
[----:B------:R-:W-:Y:S06]  /*9f80*/  BRA `(.L_x_6589) ;  /* 0xffffffc000ac7947 */ /* 0x000fec000383ffff */
.L_x_6525:
        /* <DEDUP_REMOVED lines=10> */
.L_x_6590:
[----:B------:R-:W-:Y:S02]  /*a030*/  MOV R239, R7 ;  /* 0x0000000700ef7202 */ /* 0x000fe40000000f00 */
[----:B------:R-:W-:-:S07]  /*a040*/  MOV R230, R232 ;  /* 0x000000e800e67202 */ /* 0x000fce0000000f00 */
[----:B------:R-:W-:Y:S05]  /*a050*/  WARPSYNC.COLLECTIVE R6, `(.L_x_6591) ;  /* 0x0000000006087348 */ /* 0x000fea0003c00000 */
[----:B------:R0:W1:Y:S02]  /*a060*/  SHFL.DOWN P1, R232, R239, R238, R241 ;  /* 0x080000eeefe87389 */ /* 0x00006400000200f1 */
[----:B01----:R-:W-:Y:S05]  /*a070*/  ENDCOLLECTIVE ;  /* 0x000000000000791b */ /* 0x003fea0003800000 */
.L_x_6591:
        /* <DEDUP_REMOVED lines=11> */
.L_x_6592:
[----:B------:R-:W-:Y:S02]  /*a130*/  MOV R239, R4 ;  /* 0x0000000400ef7202 */ /* 0x000fe40000000f00 */
[----:B------:R-:W-:-:S07]  /*a140*/  MOV R230, R232 ;  /* 0x000000e800e67202 */ /* 0x000fce0000000f00 */
[----:B------:R-:W-:Y:S05]  /*a150*/  WARPSYNC.COLLECTIVE R6, `(.L_x_6593) ;  /* 0x0000000006087348 */ /* 0x000fea0003c00000 */
[----:B------:R0:W1:Y:S02]  /*a160*/  SHFL.DOWN P1, R232, R239, R238, R241 ;  /* 0x080000eeefe87389 */ /* 0x00006400000200f1 */
[----:B01----:R-:W-:Y:S05]  /*a170*/  ENDCOLLECTIVE ;  /* 0x000000000000791b */ /* 0x003fea0003800000 */
.L_x_6593:
        /* <DEDUP_REMOVED lines=11> */
.L_x_6594:
[----:B------:R-:W-:Y:S02]  /*a230*/  MOV R239, R4 ;  /* 0x0000000400ef7202 */ /* 0x000fe40000000f00 */
[----:B------:R-:W-:-:S07]  /*a240*/  MOV R230, R232 ;  /* 0x000000e800e67202 */ /* 0x000fce0000000f00 */
[----:B------:R-:W-:Y:S05]  /*a250*/  WARPSYNC.COLLECTIVE R6, `(.L_x_6595) ;  /* 0x0000000006087348 */ /* 0x000fea0003c00000 */
[----:B------:R0:W1:Y:S02]  /*a260*/  SHFL.DOWN P1, R232, R239, R238, R241 ;  /* 0x080000eeefe87389 */ /* 0x00006400000200f1 */
[----:B01----:R-:W-:Y:S05]  /*a270*/  ENDCOLLECTIVE ;  /* 0x000000000000791b */ /* 0x003fea0003800000 */
.L_x_6595:
        /* <DEDUP_REMOVED lines=11> */
.L_x_6596:
[----:B------:R-:W-:Y:S02]  /*a330*/  MOV R239, R4 ;  /* 0x0000000400ef7202 */ /* 0x000fe40000000f00 */
[----:B------:R-:W-:-:S07]  /*a340*/  MOV R230, R232 ;  /* 0x000000e800e67202 */ /* 0x000fce0000000f00 */
[----:B------:R-:W-:Y:S05]  /*a350*/  WARPSYNC.COLLECTIVE R6, `(.L_x_6597) ;  /* 0x0000000006087348 */ /* 0x000fea0003c00000 */
[----:B------:R0:W1:Y:S02]  /*a360*/  SHFL.DOWN P1, R232, R239, R238, R241 ;  /* 0x080000eeefe87389 */ /* 0x00006400000200f1 */
[----:B01----:R-:W-:Y:S05]  /*a370*/  ENDCOLLECTIVE ;  /* 0x000000000000791b */ /* 0x003fea0003800000 */
.L_x_6597:
        /* <DEDUP_REMOVED lines=11> */
.L_x_6598:
[----:B------:R-:W-:Y:S02]  /*a430*/  MOV R239, R4 ;  /* 0x0000000400ef7202 */ /* 0x000fe40000000f00 */
[----:B------:R-:W-:-:S07]  /*a440*/  MOV R230, R232 ;  /* 0x000000e800e67202 */ /* 0x000fce0000000f00 */
[----:B------:R-:W-:Y:S05]  /*a450*/  WARPSYNC.COLLECTIVE R6, `(.L_x_6599) ;  /* 0x0000000006087348 */ /* 0x000fea0003c00000 */
[----:B------:R0:W1:Y:S02]  /*a460*/  SHFL.DOWN P1, R232, R239, R238, R241 ;  /* 0x080000eeefe87389 */ /* 0x00006400000200f1 */
[----:B01----:R-:W-:Y:S05]  /*a470*/  ENDCOLLECTIVE ;  /* 0x000000000000791b */ /* 0x003fea0003800000 */
.L_x_6599:
        /* <DEDUP_REMOVED lines=11> */
.L_x_6600:
[----:B------:R-:W-:Y:S02]  /*a530*/  ISETP.NE.AND P0, PT, R2, 0x1f, PT ;  /* 0x0000001f0200780c */ /* 0x000fe40003f05270 */
[----:B------:R-:W-:Y:S02]  /*a540*/  MOV R235, R4 ;  /* 0x0000000400eb7202 */ /* 0x000fe40000000f00 */
[----:B------:R-:W-:-:S09]  /*a550*/  MOV R7, R233 ;  /* 0x000000e900077202 */ /* 0x000fd20000000f00 */
[----:B------:R-:W-:Y:S05]  /*a560*/  WARPSYNC.COLLECTIVE R6, `(.L_x_6601) ;  /* 0x0000000006087348 */ /* 0x000fea0003c00000 */
[----:B------:R0:W1:Y:S02]  /*a570*/  SHFL.IDX P3, R233, R235, R236, R237 ;  /* 0x000000ecebe97389 */ /* 0x00006400000600ed */
[----:B01----:R-:W-:Y:S05]  /*a580*/  ENDCOLLECTIVE ;  /* 0x000000000000791b */ /* 0x003fea0003800000 */
.L_x_6601:
[----:B------:R-:W-:Y:S05]  /*a590*/  WARPSYNC.COLLECTIVE R6, `(.L_x_6602) ;  /* 0x0000000006087348 */ /* 0x000fea0003c00000 */
[----:B------:R0:W1:Y:S02]  /*a5a0*/  SHFL.DOWN P1, R232, R239, R238, R241 ;  /* 0x080000eeefe87389 */ /* 0x00006400000200f1 */
[----:B01----:R-:W-:Y:S05]  /*a5b0*/  ENDCOLLECTIVE ;  /* 0x000000000000791b */ /* 0x003fea0003800000 */
.L_x_6602:
        /* <DEDUP_REMOVED lines=8> */
.L_x_6603:
[----:B------:R-:W-:-:S07]  /*a640*/  FMUL.FTZ R230, R8, R7 ;  /* 0x0000000708e67220 */ /* 0x000fce0000410000 */
[----:B------:R-:W-:Y:S05]  /*a650*/  WARPSYNC.COLLECTIVE R6, `(.L_x_6604) ;  /* 0x0000000006087348 */ /* 0x000fea0003c00000 */
[----:B------:R0:W1:Y:S02]  /*a660*/  SHFL.IDX P3, R233, R235, R236, R237 ;  /* 0x000000ecebe97389 */ /* 0x00006400000600ed */
[----:B01----:R-:W-:Y:S05]  /*a670*/  ENDCOLLECTIVE ;  /* 0x000000000000791b */ /* 0x003fea0003800000 */
.L_x_6604:
[----:B------:R-:W-:Y:S02]  /*a680*/  MOV R235, R9 ;  /* 0x0000000900eb7202 */ /* 0x000fe40000000f00 */
[----:B------:R-:W-:-:S07]  /*a690*/  MOV R231, R233 ;  /* 0x000000e900e77202 */ /* 0x000fce0000000f00 */
[----:B------:R-:W-:Y:S05]  /*a6a0*/  WARPSYNC.COLLECTIVE R6, `(.L_x_6605) ;  /* 0x0000000006087348 */ /* 0x000fea0003c00000 */
[----:B------:R0:W1:Y:S02]  /*a6b0*/  SHFL.IDX P3, R233, R235, R236, R237 ;  /* 0x000000ecebe97389 */ /* 0x00006400000600ed */
[----:B01----:R-:W-:Y:S05]  /*a6c0*/  ENDCOLLECTIVE ;  /* 0x000000000000791b */ /* 0x003fea0003800000 */
.L_x_6605:
[----:B------:R-:W-:Y:S05]  /*a6d0*/  BRA `(.L_x_6606) ;  /* 0xffffffc000a47947 */ /* 0x000fea000383ffff */
.L_x_6607:
        /* <DEDUP_REMOVED lines=10> */
.L_x_10471:


//--------------------- .text._Z25selective_scan_bwd_kernelI32Selective_Scan_bwd_kernel_traitsILi32ELi16ELb0ELb0ELb0ELb0ELb0EN3c108BFloat16EfEEv12SSMParamsBwd --------------------------
	.section	.text._Z25selective_scan_bwd_kernelI32Selective_Scan_bwd_kernel_traitsILi32ELi16ELb0ELb0ELb0ELb0ELb0EN3c108BFloat16EfEEv12SSMParamsBwd,"ax",@progbits
	.align	128
        .global         _Z25selective_scan_bwd_kernelI32Selective_Scan_bwd_kernel_traitsILi32ELi16ELb0ELb0ELb0ELb0ELb0EN3c108BFloat16EfEEv12SSMParamsBwd
        .type           _Z25selective_scan_bwd_kernelI32Selective_Scan_bwd_kernel_traitsILi32ELi16ELb0ELb0ELb0ELb0ELb0EN3c108BFloat16EfEEv12SSMParamsBwd,@function
        .size           _Z25selective_scan_bwd_kernelI32Selective_Scan_bwd_kernel_traitsILi32ELi16ELb0ELb0ELb0ELb0ELb0EN3c108BFloat16EfEEv12SSMParamsBwd,(.L_x_10472 - _Z25selective_scan_bwd_kernelI32Selective_Scan_bwd_kernel_traitsILi32ELi16ELb0ELb0ELb0ELb0ELb0EN3c108BFloat16EfEEv12SSMParamsBwd)
        .other          _Z25selective_scan_bwd_kernelI32Selective_Scan_bwd_kernel_traitsILi32ELi16ELb0ELb0ELb0ELb0ELb0EN3c108BFloat16EfEEv12SSMParamsBwd,@"STO_CUDA_ENTRY STV_DEFAULT"
_Z25selective_scan_bwd_kernelI32Selective_Scan_bwd_kernel_traitsILi32ELi16ELb0ELb0ELb0ELb0ELb0EN3c108BFloat16EfEEv12SSMParamsBwd:
.text._Z25selective_scan_bwd_kernelI32Selective_Scan_bwd_kernel_traitsILi32ELi16ELb0ELb0ELb0ELb0ELb0EN3c108BFloat16EfEEv12SSMParamsBwd:
        /* <DEDUP_REMOVED lines=35> */
[----:B------:R-:W-:Y:S01]  /*0230*/  MOV R3, UR5 ;  /* 0x0000000500037c02 */ /* 0x000fe20008000f00 */
[----:B------:R-:W-:-:S02]  /*0240*/  IMAD.U32 R3, RZ, RZ, UR9 ;  /* 0x00000009ff037e24 */ /* 0x000fc4000f8e00ff */
[----:B------:R-:W1:Y:S01]  /*0250*/  @P0 LDC R17, c[0x0][0x38c] ;  /* 0x0000e300ff110b82 */ /* 0x000e620000000800 */
[----:B------:R-:W-:Y:S01]  /*0260*/  MOV R5, UR8 ;  /* 0x0000000800057c02 */ /* 0x000fe20008000f00 */
[----:B------:R-:W0:Y:S01]  /*0270*/  LDCU.64 UR8, c[0x0][0x3b8] ;  /* 0x00007700ff0877ac */ /* 0x000e220008000a00 */
[----:B------:R-:W-:-:S05]  /*0280*/  MOV R2, UR4 ;  /* 0x0000000400027c02 */ /* 0x000fca0008000f00 */
[----:B------:R-:W3:Y:S01]  /*0290*/  @P0 LDC.64 R6, c[0x0][0x480] ;  /* 0x00012000ff060b82 */ /* 0x000ee20000000a00 */
[----:B------:R-:W-:-:S04]  /*02a0*/  IMAD.WIDE.U32 R2, R14, UR10, R2 ;  /* 0x0000000a0e027c25 */ /* 0x000fc8000f8e0002 */
[----:B------:R-:W-:Y:S01]  /*02b0*/  IMAD R23, R14, UR11, R3 ;  /* 0x0000000b0e177c24 */ /* 0x000fe2000f8e0203 */
[----:B------:R-:W3:Y:S02]  /*02c0*/  LDCU.64 UR10, c[0x0][0x3d8] ;  /* 0x00007b00ff0a77ac */ /* 0x000ee40008000a00 */
[----:B------:R-:W3:Y:S01]  /*02d0*/  LDC.64 R32, c[0x0][0x460] ;  /* 0x00011800ff207b82 */ /* 0x000ee20000000a00 */
[----:B----4-:R-:W-:Y:S01]  /*02e0*/  @P0 IMAD R0, R9, UR18, R14 ;  /* 0x0000001209000c24 */ /* 0x010fe2000f8e020e */
[----:B--2---:R-:W-:-:S06]  /*02f0*/  UIMAD.WIDE.U32 UR4, UR18, UR6, URZ ;  /* 0x00000006120472a5 */ /* 0x004fcc000f8e00ff */
[----:B------:R-:W2:Y:S01]  /*0300*/  LDC.64 R34, c[0x0][0x468] ;  /* 0x00011a00ff227b82 */ /* 0x000ea20000000a00 */
[----:B------:R-:W-:-:S07]  /*0310*/  ISETP.GE.AND P1, PT, R11, 0x1, PT ;  /* 0x000000010b00780c */ /* 0x000fce0003f26270 */
[----:B------:R-:W4:Y:S01]  /*0320*/  LDC.64 R36, c[0x0][0x528] ;  /* 0x00014a00ff247b82 */ /* 0x000f220000000a00 */
[----:B------:R-:W-:Y:S01]  /*0330*/  @P0 IMAD R0, R0, R11, RZ ;  /* 0x0000000b00000224 */ /* 0x000fe200078e02ff */
[----:B------:R-:W-:Y:S01]  /*0340*/  UIMAD UR5, UR18, UR7, UR5 ;  /* 0x00000007120572a4 */ /* 0x000fe2000f8e0205 */
[----:B------:R-:W-:Y:S01]  /*0350*/  LEA R11, R11, 0xfffffe00, 0x9 ;  /* 0xfffffe000b0b7811 */ /* 0x000fe200078e48ff */
[----:B0-----:R-:W-:-:S04]  /*0360*/  IMAD.WIDE.U32 R18, R14, UR8, RZ ;  /* 0x000000080e127c25 */ /* 0x001fc8000f8e00ff */
[----:B------:R-:W-:Y:S01]  /*0370*/  IMAD.WIDE.U32 R4, R14, UR14, R4 ;  /* 0x0000000e0e047c25 */ /* 0x000fe2000f8e0004 */
[----:B------:R-:W-:-:S03]  /*0380*/  IADD3 R27, P3, PT, R11, R2, RZ ;  /* 0x000000020b1b7210 */ /* 0x000fc60007f7e0ff */
[----:B-1----:R-:W-:Y:S01]  /*0390*/  @P0 IMAD R9, R0, R17, RZ ;  /* 0x0000001100090224 */ /* 0x002fe200078e02ff */
[----:B------:R-:W-:Y:S01]  /*03a0*/  LEA R17, P2, R18, R20, 0x2 ;  /* 0x0000001412117211 */ /* 0x000fe200078410ff */
[C---:B------:R-:W-:Y:S01]  /*03b0*/  IMAD R0, R14.reuse, UR9, R19 ;  /* 0x000000090e007c24 */ /* 0x040fe2000f8e0213 */
[----:B------:R-:W-:Y:S01]  /*03c0*/  IADD3 R29, P4, PT, R11, R4, RZ ;  /* 0x000000040b1d7210 */ /* 0x000fe20007f9e0ff */
[----:B------:R-:W-:-:S04]  /*03d0*/  IMAD.WIDE.U32 R2, R14, R30, UR4 ;  /* 0x000000040e027e25 */ /* 0x000fc8000f8e001e */
[----:B------:R-:W-:Y:S01]  /*03e0*/  IMAD R13, R14, UR15, R5 ;  /* 0x0000000f0e0d7c24 */ /* 0x000fe2000f8e0205 */
[----:B------:R-:W-:Y:S02]  /*03f0*/  CS2R R4, SRZ ;  /* 0x0000000000047805 */ /* 0x000fe4000001ff00 */
[----:B------:R-:W-:Y:S01]  /*0400*/  LEA.HI.X R18, R18, R21, R0, 0x2, P2 ;  /* 0x0000001512127211 */ /* 0x000fe200010f1400 */
[----:B---3--:R-:W-:Y:S01]  /*0410*/  @P0 IMAD.WIDE R4, R9, 0x8, R6 ;  /* 0x0000000809040825 */ /* 0x008fe200078e0206 */
[----:B------:R-:W-:Y:S02]  /*0420*/  SHF.R.S32.HI R0, RZ, 0x1f, R11 ;  /* 0x0000001fff007819 */ /* 0x000fe4000001140b */
[----:B------:R-:W-:Y:S01]  /*0430*/  IADD3 R2, P0, PT, R11, R2, RZ ;  /* 0x000000020b027210 */ /* 0x000fe20007f1e0ff */
[C---:B------:R-:W-:Y:S02]  /*0440*/  IMAD R31, R14.reuse, R31, R3 ;  /* 0x0000001f0e1f7224 */ /* 0x040fe400078e0203 */
[----:B------:R-:W-:Y:S01]  /*0450*/  IMAD.WIDE.U32 R20, R14, UR10, RZ ;  /* 0x0000000a0e147c25 */ /* 0x000fe2000f8e00ff */
[----:B------:R-:W-:-:S02]  /*0460*/  IADD3.X R8, PT, PT, R0, R23, RZ, P3, !PT ;  /* 0x0000001700087210 */ /* 0x000fc40001ffe4ff */
[C---:B------:R-:W-:Y:S02]  /*0470*/  IADD3.X R6, PT, PT, R0.reuse, R13, RZ, P4, !PT ;  /* 0x0000000d00067210 */ /* 0x040fe400027fe4ff */
[----:B------:R-:W-:Y:S01]  /*0480*/  IADD3.X R31, PT, PT, R0, R31, RZ, P0, !PT ;  /* 0x0000001f001f7210 */ /* 0x000fe200007fe4ff */
[----:B------:R-:W-:Y:S01]  /*0490*/  IMAD R0, R14, UR11, R21 ;  /* 0x0000000b0e007c24 */ /* 0x000fe2000f8e0215 */
[----:B------:R-:W-:Y:S02]  /*04a0*/  LEA R19, P0, R20, R24, 0x2 ;  /* 0x0000001814137211 */ /* 0x000fe400078010ff */
[----:B------:R-:W-:Y:S02]  /*04b0*/  LEA R26, P2, R27, R32, 0x1 ;  /* 0x000000201b1a7211 */ /* 0x000fe400078408ff */
[----:B--2---:R-:W-:Y:S02]  /*04c0*/  LEA R28, P3, R29, R34, 0x1 ;  /* 0x000000221d1c7211 */ /* 0x004fe400078608ff */
[----:B----4-:R-:W-:Y:S01]  /*04d0*/  LEA R30, P4, R2, R36, 0x1 ;  /* 0x00000024021e7211 */ /* 0x010fe200078808ff */
[----:B------:R-:W-:Y:S01]  /*04e0*/  HFMA2 R21, -RZ, RZ, 0, 0 ;  /* 0x00000000ff157431 */ /* 0x000fe200000001ff */
[----:B------:R-:W-:-:S02]  /*04f0*/  LEA.HI.X R20, R20, R25, R0, 0x2, P0 ;  /* 0x0000001914147211 */ /* 0x000fc400000f1400 */
[----:B------:R-:W-:Y:S02]  /*0500*/  LEA.HI.X R27, R27, R33, R8, 0x1, P2 ;  /* 0x000000211b1b7211 */ /* 0x000fe400010f0c08 */
[----:B------:R-:W-:Y:S02]  /*0510*/  LEA.HI.X R29, R29, R35, R6, 0x1, P3 ;  /* 0x000000231d1d7211 */ /* 0x000fe400018f0c06 */
        /* <DEDUP_REMOVED lines=13> */
[----:B-1----:R-:W-:Y:S01]  /*05f0*/  ULEA UR4, UR5, UR4, 0x18 ;  /* 0x0000000405047291 */ /* 0x002fe2000f8ec0ff */
[C---:B0-----:R-:W-:Y:S01]  /*0600*/  IMAD.SHL.U32 R0, R23.reuse, 0x10, RZ ;  /* 0x0000001017007824 */ /* 0x041fe200078e00ff */
[----:B----4-:R-:W-:Y:S02]  /*0610*/  LEA R24, P0, R2, R6, 0x2 ;  /* 0x0000000602187211 */ /* 0x010fe400078010ff */
[----:B------:R-:W-:Y:S02]  /*0620*/  LOP3.LUT R210, R23, 0x1f, RZ, 0xc0, !PT ;  /* 0x0000001f17d27812 */ /* 0x000fe400078ec0ff */
[----:B------:R-:W-:Y:S02]  /*0630*/  LOP3.LUT R0, R0, 0x3e00, RZ, 0xc0, !PT ;  /* 0x00003e0000007812 */ /* 0x000fe400078ec0ff */
[----:B------:R-:W-:Y:S02]  /*0640*/  LEA.HI.X R25, R2, R7, R25, 0x2, P0 ;  /* 0x0000000702197211 */ /* 0x000fe400000f1419 */
[----:B------:R-:W-:-:S02]  /*0650*/  LOP3.LUT R32, R0, 0x1f, R23, 0xf8, !PT ;  /* 0x0000001f00207812 */ /* 0x000fc400078ef817 */
        /* <DEDUP_REMOVED lines=15> */
[----:B---3--:R-:W-:-:S07]  /*0750*/  LOP3.LUT R47, R32, 0x1e0, RZ, 0xfc, !PT ;  /* 0x000001e0202f7812 */ /* 0x008fce00078efcff */
.L_x_6616:
[----:B0-----:R-:W0:Y:S01]  /*0760*/  LDC R48, c[0x0][0x388] ;  /* 0x0000e200ff307b82 */ /* 0x001e220000000800 */
[----:B------:R-:W-:Y:S01]  /*0770*/  UIADD3 UR9, UPT, UPT, UR8, -0x1, URZ ;  /* 0xffffffff08097890 */ /* 0x000fe2000fffe0ff */
[----:B-1----:R-:W-:Y:S02]  /*0780*/  SHF.L.U32 R3, R32, 0x1, RZ ;  /* 0x0000000120037819 */ /* 0x002fe400000006ff */
[----:B------:R-:W-:Y:S01]  /*0790*/  PRMT R13, RZ, 0x7610, R13 ;  /* 0x00007610ff0d7816 */ /* 0x000fe2000000000d */
[----:B------:R-:W-:Y:S01]  /*07a0*/  USHF.L.U32 UR6, UR9, 0x9, URZ ;  /* 0x0000000909067899 */ /* 0x000fe200080006ff */
[----:B------:R-:W-:Y:S02]  /*07b0*/  IADD3 R8, P0, PT, R3, R26, RZ ;  /* 0x0000001a03087210 */ /* 0x000fe40007f1e0ff */
        /* <DEDUP_REMOVED lines=16> */
[----:B0-----:R-:W-:Y:S02]  /*08c0*/  IADD3 R48, PT, PT, R48, -UR6, RZ ;  /* 0x8000000630307c10 */ /* 0x001fe4000fffe0ff */
[----:B------:R-:W-:Y:S02]  /*08d0*/  IADD3.X R9, PT, PT, RZ, R27, RZ, P0, !PT ;  /* 0x0000001bff097210 */ /* 0x000fe400007fe4ff */
[----:B------:R-:W-:Y:S01]  /*08e0*/  ISETP.GE.AND P0, PT, R34, R48, PT ;  /* 0x000000302200720c */ /* 0x000fe20003f06270 */
[----:B------:R-:W0:Y:S01]  /*08f0*/  S2R R49, SR_LANEID ;  /* 0x0000000000317919 */ /* 0x000e220000000000 */
[C---:B------:R-:W-:Y:S01]  /*0900*/  IADD3 R2, P2, PT, R3.reuse, R30, RZ ;  /* 0x0000001e03027210 */ /* 0x040fe20007f5e0ff */
[----:B------:R-:W1:Y:S01]  /*0910*/  S2UR UR5, SR_CgaCtaId ;  /* 0x00000000000579c3 */ /* 0x000e620000008800 */
[----:B------:R-:W-:Y:S01]  /*0920*/  IADD3 R6, P1, PT, R3, R28, RZ ;  /* 0x0000001c03067210 */ /* 0x000fe20007f3e0ff */
[----:B------:R-:W-:Y:S01]  /*0930*/  UMOV UR4, 0x400 ;  /* 0x0000040000047882 */ /* 0x000fe20000000000 */
[-C--:B------:R-:W-:Y:S01]  /*0940*/  ISETP.GE.AND P6, PT, R35, R48.reuse, PT ;  /* 0x000000302300720c */ /* 0x080fe20003fc6270 */
[----:B------:R-:W-:Y:S01]  /*0950*/  IMAD.X R3, RZ, RZ, R31, P2 ;  /* 0x000000ffff037224 */ /* 0x000fe200010e061f */
[----:B------:R-:W-:Y:S01]  /*0960*/  IADD3.X R7, PT, PT, RZ, R29, RZ, P1, !PT ;  /* 0x0000001dff077210 */ /* 0x000fe20000ffe4ff */
[----:B------:R-:W2:Y:S01]  /*0970*/  LDCU UR7, c[0x0][0x38c] ;  /* 0x00007180ff0777ac */ /* 0x000ea20008000800 */
[----:B------:R-:W-:-:S02]  /*0980*/  ISETP.GE.AND P2, PT, R32, R48, PT ;  /* 0x000000302000720c */ /* 0x000fc40003f46270 */
[-C--:B------:R-:W-:Y:S02]  /*0990*/  ISETP.GE.AND P1, PT, R33, R48.reuse, PT ;  /* 0x000000302100720c */ /* 0x080fe40003f26270 */
[-C--:B------:R-:W-:Y:S02]  /*09a0*/  ISETP.GE.AND P5, PT, R36, R48.reuse, PT ;  /* 0x000000302400720c */ /* 0x080fe40003fa6270 */
[-C--:B------:R-:W-:Y:S01]  /*09b0*/  ISETP.GE.AND P3, PT, R38, R48.reuse, PT ;  /* 0x000000302600720c */ /* 0x080fe20003f66270 */
[----:B------:R-:W3:Y:S01]  /*09c0*/  @!P0 LDG.E.U16 R13, desc[UR16][R8.64+0x80] ;  /* 0x00008010080d8981 */ /* 0x000ee2000c1e1500 */
[-C--:B------:R-:W-:Y:S02]  /*09d0*/  ISETP.GE.AND P0, PT, R39, R48.reuse, PT ;  /* 0x000000302700720c */ /* 0x080fe40003f06270 */
[-C--:B------:R-:W-:Y:S01]  /*09e0*/  ISETP.GE.AND P4, PT, R37, R48.reuse, PT ;  /* 0x000000302500720c */ /* 0x080fe20003f86270 */
[----:B------:R-:W4:Y:S04]  /*09f0*/  @!P6 LDG.E.U16 R10, desc[UR16][R8.64+0xc0] ;  /* 0x0000c010080ae981 */ /* 0x000f28000c1e1500 */
[----:B------:R-:W2:Y:S04]  /*0a00*/  @!P2 LDG.E.U16 R11, desc[UR16][R8.64] ;  /* 0x00000010080ba981 */ /* 0x000ea8000c1e1500 */
[----:B------:R-:W3:Y:S04]  /*0a10*/  @!P1 LDG.E.U16 R0, desc[UR16][R8.64+0x40] ;  /* 0x0000401008009981 */ /* 0x000ee8000c1e1500 */
[----:B------:R-:W4:Y:S01]  /*0a20*/  @!P0 LDG.E.U16 R62, desc[UR16][R8.64+0x1c0] ;  /* 0x0001c010083e8981 */ /* 0x000f22000c1e1500 */
[----:B------:R-:W-:-:S02]  /*0a30*/  ISETP.GE.AND P0, PT, R40, R48, PT ;  /* 0x000000302800720c */ /* 0x000fc40003f06270 */
[-C--:B------:R-:W-:Y:S01]  /*0a40*/  ISETP.GE.AND P1, PT, R42, R48.reuse, PT ;  /* 0x000000302a00720c */ /* 0x080fe20003f26270 */
[----:B------:R-:W4:Y:S01]  /*0a50*/  @!P5 LDG.E.U16 R57, desc[UR16][R8.64+0x100] ;  /* 0x000100100839d981 */ /* 0x000f22000c1e1500 */
[----:B------:R-:W-:-:S03]  /*0a60*/  ISETP.GE.AND P2, PT, R43, R48, PT ;  /* 0x000000302b00720c */ /* 0x000fc60003f46270 */
[----:B------:R-:W4:Y:S04]  /*0a70*/  @!P3 LDG.E.U16 R61, desc[UR16][R8.64+0x180] ;  /* 0x00018010083db981 */ /* 0x000f28000c1e1500 */
[----:B------:R-:W4:Y:S04]  /*0a80*/  @!P4 LDG.E.U16 R12, desc[UR16][R8.64+0x140] ;  /* 0x00014010080cc981 */ /* 0x000f28000c1e1500 */
[----:B------:R-:W4:Y:S01]  /*0a90*/  @!P0 LDG.E.U16 R63, desc[UR16][R8.64+0x200] ;  /* 0x00020010083f8981 */ /* 0x000f22000c1e1500 */
[-C--:B------:R-:W-:Y:S02]  /*0aa0*/  ISETP.GE.AND P0, PT, R41, R48.reuse, PT ;  /* 0x000000302900720c */ /* 0x080fe40003f06270 */
[-C--:B------:R-:W-:Y:S01]  /*0ab0*/  ISETP.GE.AND P3, PT, R44, R48.reuse, PT ;  /* 0x000000302c00720c */ /* 0x080fe20003f66270 */
[----:B------:R-:W4:Y:S01]  /*0ac0*/  @!P1 LDG.E.U16 R65, desc[UR16][R8.64+0x280] ;  /* 0x0002801008419981 */ /* 0x000f22000c1e1500 */
[----:B------:R-:W-:-:S02]  /*0ad0*/  ISETP.GE.AND P4, PT, R45, R48, PT ;  /* 0x000000302d00720c */ /* 0x000fc40003f86270 */
[-C--:B------:R-:W-:Y:S01]  /*0ae0*/  ISETP.GE.AND P5, PT, R46, R48.reuse, PT ;  /* 0x000000302e00720c */ /* 0x080fe20003fa6270 */
[----:B------:R-:W4:Y:S01]  /*0af0*/  @!P2 LDG.E.U16 R66, desc[UR16][R8.64+0x2c0] ;  /* 0x0002c0100842a981 */ /* 0x000f22000c1e1500 */
[----:B------:R-:W-:-:S05]  /*0b00*/  ISETP.GE.AND P6, PT, R47, R48, PT ;  /* 0x000000302f00720c */ /* 0x000fca0003fc6270 */
[----:B------:R-:W4:Y:S04]  /*0b10*/  @!P0 LDG.E.U16 R64, desc[UR16][R8.64+0x240] ;  /* 0x0002401008408981 */ /* 0x000f28000c1e1500 */
[----:B------:R-:W4:Y:S04]  /*0b20*/  @!P3 LDG.E.U16 R67, desc[UR16][R8.64+0x300] ;  /* 0x000300100843b981 */ /* 0x000f28000c1e1500 */
[----:B------:R-:W4:Y:S04]  /*0b30*/  @!P4 LDG.E.U16 R68, desc[UR16][R8.64+0x340] ;  /* 0x000340100844c981 */ /* 0x000f28000c1e1500 */
[----:B------:R-:W4:Y:S04]  /*0b40*/  @!P5 LDG.E.U16 R69, desc[UR16][R8.64+0x380] ;  /* 0x000380100845d981 */ /* 0x000f28000c1e1500 */
[----:B------:R1:W4:Y:S01]  /*0b50*/  @!P6 LDG.E.U16 R70, desc[UR16][R8.64+0x3c0] ;  /* 0x0003c0100846e981 */ /* 0x000322000c1e1500 */
[C---:B0-----:R-:W-:Y:S01]  /*0b60*/  IADD3 R52, PT, PT, R49.reuse, 0x20, RZ ;  /* 0x0000002031347810 */ /* 0x041fe20007ffe0ff */
[----:B-1----:R-:W-:Y:S01]  /*0b70*/  ULEA UR12, UR5, UR4, 0x18 ;  /* 0x00000004050c7291 */ /* 0x002fe2000f8ec0ff */
[----:B------:R-:W-:-:S02]  /*0b80*/  IADD3 R54, PT, PT, R49, 0x40, RZ ;  /* 0x0000004031367810 */ /* 0x000fc40007ffe0ff */
[CC--:B------:R-:W-:Y:S02]  /*0b90*/  LEA.HI.SX32 R50, R49.reuse, R49.reuse, 0x1b ;  /* 0x0000003131327211 */ /* 0x0c0fe400078fdaff */
[C---:B------:R-:W-:Y:S02]  /*0ba0*/  IADD3 R56, PT, PT, R49.reuse, 0x60, RZ ;  /* 0x0000006031387810 */ /* 0x040fe40007ffe0ff */
[-C--:B------:R-:W-:Y:S02]  /*0bb0*/  LEA.HI.SX32 R51, R52, R49.reuse, 0x1b ;  /* 0x0000003134337211 */ /* 0x080fe400078fdaff */
[----:B------:R-:W-:Y:S02]  /*0bc0*/  IADD3 R8, PT, PT, R49, 0x80, RZ ;  /* 0x0000008031087810 */ /* 0x000fe40007ffe0ff */
[----:B------:R-:W-:Y:S02]  /*0bd0*/  LEA.HI.SX32 R52, R54, R49, 0x1b ;  /* 0x0000003136347211 */ /* 0x000fe400078fdaff */
[----:B------:R-:W-:-:S02]  /*0be0*/  LEA R50, R50, UR12, 0x1 ;  /* 0x0000000c32327c11 */ /* 0x000fc4000f8e08ff */
[-C--:B------:R-:W-:Y:S01]  /*0bf0*/  LEA.HI.SX32 R53, R56, R49.reuse, 0x1b ;  /* 0x0000003138357211 */ /* 0x080fe200078fdaff */
[----:B------:R-:W-:Y:S01]  /*0c00*/  VIADD R56, R49, 0xe0 ;  /* 0x000000e031387836 */ /* 0x000fe20000000000 */
[----:B------:R-:W-:Y:S02]  /*0c10*/  LEA.HI.SX32 R8, R8, R49, 0x1b ;  /* 0x0000003108087211 */ /* 0x000fe400078fdaff */
[----:B------:R-:W-:Y:S02]  /*0c20*/  LEA R51, R51, UR12, 0x1 ;  /* 0x0000000c33337c11 */ /* 0x000fe4000f8e08ff */
[----:B------:R-:W-:Y:S02]  /*0c30*/  LEA R52, R52, UR12, 0x1 ;  /* 0x0000000c34347c11 */ /* 0x000fe4000f8e08ff */
[----:B------:R-:W-:Y:S02]  /*0c40*/  IADD3 R58, PT, PT, R49, 0xa0, RZ ;  /* 0x000000a0313a7810 */ /* 0x000fe40007ffe0ff */
[----:B------:R-:W-:-:S02]  /*0c50*/  LEA R53, R53, UR12, 0x1 ;  /* 0x0000000c35357c11 */ /* 0x000fc4000f8e08ff */
[----:B------:R-:W-:Y:S02]  /*0c60*/  LEA R54, R8, UR12, 0x1 ;  /* 0x0000000c08367c11 */ /* 0x000fe4000f8e08ff */
[C---:B------:R-:W-:Y:S02]  /*0c70*/  IADD3 R8, PT, PT, R49.reuse, 0xc0, RZ ;  /* 0x000000c031087810 */ /* 0x040fe40007ffe0ff */
[-C--:B------:R-:W-:Y:S02]  /*0c80*/  LEA.HI.SX32 R55, R58, R49.reuse, 0x1b ;  /* 0x000000313a377211 */ /* 0x080fe400078fdaff */
[C---:B------:R-:W-:Y:S02]  /*0c90*/  IADD3 R58, PT, PT, R49.reuse, 0x100, RZ ;  /* 0x00000100313a7810 */ /* 0x040fe40007ffe0ff */
[----:B------:R-:W-:Y:S02]  /*0ca0*/  IADD3 R60, PT, PT, R49, 0x120, RZ ;  /* 0x00000120313c7810 */ /* 0x000fe40007ffe0ff */
[----:B------:R-:W-:-:S02]  /*0cb0*/  LEA.HI.SX32 R8, R8, R49, 0x1b ;  /* 0x0000003108087211 */ /* 0x000fc400078fdaff */
[----:B------:R-:W-:Y:S02]  /*0cc0*/  IADD3 R72, PT, PT, R49, 0x140, RZ ;  /* 0x0000014031487810 */ /* 0x000fe40007ffe0ff */
[----:B------:R-:W-:Y:S02]  /*0cd0*/  LEA R55, R55, UR12, 0x1 ;  /* 0x0000000c37377c11 */ /* 0x000fe4000f8e08ff */
[-C--:B------:R-:W-:Y:S02]  /*0ce0*/  LEA.HI.SX32 R58, R58, R49.reuse, 0x1b ;  /* 0x000000313a3a7211 */ /* 0x080fe400078fdaff */
[-C--:B------:R-:W-:Y:S02]  /*0cf0*/  LEA.HI.SX32 R59, R60, R49.reuse, 0x1b ;  /* 0x000000313c3b7211 */ /* 0x080fe400078fdaff */
[----:B------:R-:W-:Y:S02]  /*0d00*/  LEA.HI.SX32 R60, R72, R49, 0x1b ;  /* 0x00000031483c7211 */ /* 0x000fe400078fdaff */
[----:B------:R-:W-:-:S02]  /*0d10*/  LEA R58, R58, UR12, 0x1 ;  /* 0x0000000c3a3a7c11 */ /* 0x000fc4000f8e08ff */
[----:B------:R-:W-:Y:S02]  /*0d20*/  LEA R59, R59, UR12, 0x1 ;  /* 0x0000000c3b3b7c11 */ /* 0x000fe4000f8e08ff */
[----:B------:R-:W-:Y:S02]  /*0d30*/  LEA R60, R60, UR12, 0x1 ;  /* 0x0000000c3c3c7c11 */ /* 0x000fe4000f8e08ff */
[----:B------:R-:W-:-:S04]  /*0d40*/  IADD3 R72, PT, PT, R49, 0x1e0, RZ ;  /* 0x000001e031487810 */ /* 0x000fc80007ffe0ff */
[----:B------:R-:W-:Y:S02]  /*0d50*/  LEA.HI.SX32 R72, R72, R49, 0x1b ;  /* 0x0000003148487211 */ /* 0x000fe400078fdaff */
[----:B------:R-:W-:Y:S02]  /*0d60*/  P2R R79, PR, RZ, 0x1 ;  /* 0x00000001ff4f7803 */ /* 0x000fe40000000000 */
[----:B------:R-:W-:Y:S02]  /*0d70*/  ISETP.GE.AND P0, PT, R32, R48, PT ;  /* 0x000000302000720c */ /* 0x000fe40003f06270 */
[----:B------:R-:W-:Y:S02]  /*0d80*/  PRMT R9, RZ, 0x7610, R9 ;  /* 0x00007610ff097816 */ /* 0x000fe40000000009 */
[----:B------:R-:W-:Y:S02]  /*0d90*/  P2R R78, PR, RZ, 0x2 ;  /* 0x00000002ff4e7803 */ /* 0x000fe40000000000 */
[----:B------:R-:W-:-:S02]  /*0da0*/  P2R R77, PR, RZ, 0x4 ;  /* 0x00000004ff4d7803 */ /* 0x000fc40000000000 */
[-C--:B------:R-:W-:Y:S02]  /*0db0*/  ISETP.GE.AND P1, PT, R35, R48.reuse, PT ;  /* 0x000000302300720c */ /* 0x080fe40003f26270 */
[----:B------:R-:W-:Y:S02]  /*0dc0*/  P2R R76, PR, RZ, 0x8 ;  /* 0x00000008ff4c7803 */ /* 0x000fe40000000000 */
[-C--:B------:R-:W-:Y:S02]  /*0dd0*/  ISETP.GE.AND P2, PT, R34, R48.reuse, PT ;  /* 0x000000302200720c */ /* 0x080fe40003f46270 */
[----:B------:R-:W-:Y:S02]  /*0de0*/  ISETP.GE.AND P3, PT, R33, R48, PT ;  /* 0x000000302100720c */ /* 0x000fe40003f66270 */
[----:B------:R-:W-:Y:S02]  /*0df0*/  PRMT R71, RZ, 0x7610, R71 ;  /* 0x00007610ff477816 */ /* 0x000fe40000000047 */
[----:B------:R-:W-:-:S02]  /*0e00*/  PRMT R73, RZ, 0x7610, R73 ;  /* 0x00007610ff497816 */ /* 0x000fc40000000049 */
[----:B------:R-:W-:Y:S02]  /*0e10*/  PRMT R75, RZ, 0x7610, R75 ;  /* 0x00007610ff4b7816 */ /* 0x000fe4000000004b */
[----:B------:R-:W-:Y:S01]  /*0e20*/  PRMT R74, RZ, 0x7610, R74 ;  /* 0x00007610ff4a7816 */ /* 0x000fe2000000004a */
[----:B--2---:R-:W-:Y:S04]  /*0e30*/  STS.U16 [R50], R11 ;  /* 0x0000000b32007388 */ /* 0x004fe80000000400 */
[----:B---3--:R0:W-:Y:S04]  /*0e40*/  STS.U16 [R51+0x40], R0 ;  /* 0x0000400033007388 */ /* 0x0081e80000000400 */
[----:B------:R-:W-:Y:S04]  /*0e50*/  STS.U16 [R52+0x80], R13 ;  /* 0x0000800d34007388 */ /* 0x000fe80000000400 */
[----:B----4-:R-:W-:Y:S01]  /*0e60*/  STS.U16 [R53+0xc0], R10 ;  /* 0x0000c00a35007388 */ /* 0x010fe20000000400 */
[----:B0-----:R-:W-:-:S03]  /*0e70*/  LEA.HI.SX32 R0, R56, R49, 0x1b ;  /* 0x0000003138007211 */ /* 0x001fc600078fdaff */
[----:B------:R0:W-:Y:S01]  /*0e80*/  STS.U16 [R54+0x100], R57 ;  /* 0x0001003936007388 */ /* 0x0001e20000000400 */
[----:B------:R-:W-:Y:S02]  /*0e90*/  LEA R56, R8, UR12, 0x1 ;  /* 0x0000000c08387c11 */ /* 0x000fe4000f8e08ff */
[C---:B------:R-:W-:Y:S01]  /*0ea0*/  IADD3 R8, PT, PT, R49.reuse, 0x180, RZ ;  /* 0x0000018031087810 */ /* 0x040fe20007ffe0ff */
[----:B------:R1:W-:Y:S01]  /*0eb0*/  STS.U16 [R55+0x140], R12 ;  /* 0x0001400c37007388 */ /* 0x0003e20000000400 */
[----:B0-----:R-:W-:Y:S02]  /*0ec0*/  LEA R57, R0, UR12, 0x1 ;  /* 0x0000000c00397c11 */ /* 0x001fe4000f8e08ff */
[C---:B------:R-:W-:Y:S01]  /*0ed0*/  IADD3 R0, PT, PT, R49.reuse, 0x160, RZ ;  /* 0x0000016031007810 */ /* 0x040fe20007ffe0ff */
[----:B------:R0:W-:Y:S01]  /*0ee0*/  STS.U16 [R56+0x180], R61 ;  /* 0x0001803d38007388 */ /* 0x0001e20000000400 */
[C---:B------:R-:W-:Y:S02]  /*0ef0*/  IADD3 R10, PT, PT, R49.reuse, 0x1a0, RZ ;  /* 0x000001a0310a7810 */ /* 0x040fe40007ffe0ff */
[-C--:B------:R-:W-:Y:S01]  /*0f00*/  LEA.HI.SX32 R0, R0, R49.reuse, 0x1b ;  /* 0x0000003100007211 */ /* 0x080fe200078fdaff */
[----:B-1----:R-:W-:Y:S01]  /*0f10*/  VIADD R12, R49, 0x1c0 ;  /* 0x000001c0310c7836 */ /* 0x002fe20000000000 */
[----:B------:R1:W-:Y:S01]  /*0f20*/  STS.U16 [R57+0x1c0], R62 ;  /* 0x0001c03e39007388 */ /* 0x0003e20000000400 */
[----:B------:R-:W-:-:S02]  /*0f30*/  LEA.HI.SX32 R8, R8, R49, 0x1b ;  /* 0x0000003108087211 */ /* 0x000fc400078fdaff */
[-C--:B------:R-:W-:Y:S02]  /*0f40*/  LEA.HI.SX32 R10, R10, R49.reuse, 0x1b ;  /* 0x000000310a0a7211 */ /* 0x080fe400078fdaff */
[----:B0-----:R-:W-:Y:S01]  /*0f50*/  LEA R61, R0, UR12, 0x1 ;  /* 0x0000000c003d7c11 */ /* 0x001fe2000f8e08ff */
[----:B------:R0:W-:Y:S01]  /*0f60*/  STS.U16 [R58+0x200], R63 ;  /* 0x0002003f3a007388 */ /* 0x0001e20000000400 */
[----:B------:R-:W-:Y:S02]  /*0f70*/  SHF.L.U32 R0, R49, 0x4, RZ ;  /* 0x0000000431007819 */ /* 0x000fe400000006ff */
[----:B------:R-:W-:Y:S01]  /*0f80*/  LEA.HI.SX32 R12, R12, R49, 0x1b ;  /* 0x000000310c0c7211 */ /* 0x000fe200078fdaff */
[----:B------:R2:W-:Y:S01]  /*0f90*/  STS.U16 [R59+0x240], R64 ;  /* 0x000240403b007388 */ /* 0x0005e20000000400 */
[----:B-1----:R-:W-:-:S03]  /*0fa0*/  LEA R62, R8, UR12, 0x1 ;  /* 0x0000000c083e7c11 */ /* 0x002fc6000f8e08ff */
[----:B------:R1:W-:Y:S01]  /*0fb0*/  STS.U16 [R60+0x280], R65 ;  /* 0x000280413c007388 */ /* 0x0003e20000000400 */
[----:B0-----:R-:W-:-:S03]  /*0fc0*/  LEA R63, R10, UR12, 0x1 ;  /* 0x0000000c0a3f7c11 */ /* 0x001fc6000f8e08ff */
[----:B------:R0:W-:Y:S01]  /*0fd0*/  STS.U16 [R61+0x2c0], R66 ;  /* 0x0002c0423d007388 */ /* 0x0001e20000000400 */
[----:B--2---:R-:W-:-:S03]  /*0fe0*/  LEA R64, R12, UR12, 0x1 ;  /* 0x0000000c0c407c11 */ /* 0x004fc6000f8e08ff */
[----:B------:R2:W-:Y:S01]  /*0ff0*/  STS.U16 [R62+0x300], R67 ;  /* 0x000300433e007388 */ /* 0x0005e20000000400 */
[----:B-1----:R-:W-:Y:S02]  /*1000*/  LEA R65, R72, UR12, 0x1 ;  /* 0x0000000c48417c11 */ /* 0x002fe4000f8e08ff */
[----:B0-----:R-:W-:Y:S01]  /*1010*/  LEA.HI.SX32 R66, R0, R0, 0x1b ;  /* 0x0000000000427211 */ /* 0x001fe200078fdaff */
[----:B------:R0:W-:Y:S03]  /*1020*/  STS.U16 [R63+0x340], R68 ;  /* 0x000340443f007388 */ /* 0x0001e60000000400 */
[----:B------:R-:W-:Y:S01]  /*1030*/  LEA R66, R66, UR12, 0x1 ;  /* 0x0000000c42427c11 */ /* 0x000fe2000f8e08ff */
[----:B------:R1:W-:Y:S04]  /*1040*/  STS.U16 [R64+0x380], R69 ;  /* 0x0003804540007388 */ /* 0x0003e80000000400 */
        /* <DEDUP_REMOVED lines=46> */
[----:B0-----:R-:W-:Y:S02]  /*1330*/  PRMT R68, RZ, 0x7610, R68 ;  /* 0x00007610ff447816 */ /* 0x001fe40000000044 */
[----:B-1----:R-:W-:Y:S02]  /*1340*/  PRMT R69, RZ, 0x7610, R69 ;  /* 0x00007610ff457816 */ /* 0x002fe40000000045 */
[----:B---3--:R-:W-:Y:S02]  /*1350*/  PRMT R70, RZ, 0x7610, R70 ;  /* 0x00007610ff467816 */ /* 0x008fe40000000046 */
[----:B------:R-:W-:Y:S01]  /*1360*/  PRMT R0, RZ, 0x7610, R0 ;  /* 0x00007610ff007816 */ /* 0x000fe20000000000 */
[----:B------:R-:W3:Y:S04]  /*1370*/  @!P0 LDG.E.U16 R68, desc[UR16][R6.64+0x240] ;  /* 0x0002401006448981 */ /* 0x000ee8000c1e1500 */
        /* <DEDUP_REMOVED lines=11> */
[----:B------:R-:W-:Y:S01]  /*1430*/  PRMT R81, RZ, 0x7610, R81 ;  /* 0x00007610ff517816 */ /* 0x000fe20000000051 */
[----:B----4-:R-:W-:Y:S04]  /*1440*/  STS.U16 [R50], R9 ;  /* 0x0000000932007388 */ /* 0x010fe80000000400 */
[----:B------:R-:W-:Y:S04]  /*1450*/  STS.U16 [R51+0x40], R8 ;  /* 0x0000400833007388 */ /* 0x000fe80000000400 */
[----:B------:R-:W-:Y:S04]  /*1460*/  STS.U16 [R52+0x80], R11 ;  /* 0x0000800b34007388 */ /* 0x000fe80000000400 */
[----:B------:R-:W-:Y:S04]  /*1470*/  STS.U16 [R53+0xc0], R10 ;  /* 0x0000c00a35007388 */ /* 0x000fe80000000400 */
[----:B------:R-:W-:Y:S04]  /*1480*/  STS.U16 [R54+0x100], R13 ;  /* 0x0001000d36007388 */ /* 0x000fe80000000400 */
[----:B--2---:R-:W-:Y:S04]  /*1490*/  STS.U16 [R55+0x140], R12 ;  /* 0x0001400c37007388 */ /* 0x004fe80000000400 */
[----:B------:R-:W-:Y:S04]  /*14a0*/  STS.U16 [R56+0x180], R71 ;  /* 0x0001804738007388 */ /* 0x000fe80000000400 */
[----:B------:R-:W-:Y:S04]  /*14b0*/  STS.U16 [R57+0x1c0], R72 ;  /* 0x0001c04839007388 */ /* 0x000fe80000000400 */
[----:B------:R0:W-:Y:S04]  /*14c0*/  STS.U16 [R58+0x200], R67 ;  /* 0x000200433a007388 */ /* 0x0001e80000000400 */
[----:B---3--:R1:W-:Y:S04]  /*14d0*/  STS.U16 [R59+0x240], R68 ;  /* 0x000240443b007388 */ /* 0x0083e80000000400 */
[----:B------:R2:W-:Y:S04]  /*14e0*/  STS.U16 [R60+0x280], R69 ;  /* 0x000280453c007388 */ /* 0x0005e80000000400 */
[----:B------:R3:W-:Y:S04]  /*14f0*/  STS.U16 [R61+0x2c0], R70 ;  /* 0x0002c0463d007388 */ /* 0x0007e80000000400 */
        /* <DEDUP_REMOVED lines=24> */
[----:B------:R-:W4:Y:S01]  /*1680*/  @!P0 LDG.E.U16 R77, desc[UR16][R2.64] ;  /* 0x00000010024d8981 */ /* 0x000f22000c1e1500 */
[----:B------:R-:W-:-:S03]  /*1690*/  ISETP.GE.AND P0, PT, R34, R48, PT ;  /* 0x000000302200720c */ /* 0x000fc60003f06270 */
[----:B------:R-:W4:Y:S01]  /*16a0*/  @!P1 LDG.E.U16 R68, desc[UR16][R2.64+0x40] ;  /* 0x0000401002449981 */ /* 0x000f22000c1e1500 */
[-C--:B------:R-:W-:Y:S02]  /*16b0*/  ISETP.GE.AND P1, PT, R35, R48.reuse, PT ;  /* 0x000000302300720c */ /* 0x080fe40003f26270 */
[----:B--2---:R-:W-:Y:S01]  /*16c0*/  PRMT R69, RZ, 0x7610, R69 ;  /* 0x00007610ff457816 */ /* 0x004fe20000000045 */
[----:B------:R-:W2:Y:S01]  /*16d0*/  @!P3 LDG.E.U16 R79, desc[UR16][R2.64+0x300] ;  /* 0x00030010024fb981 */ /* 0x000ea2000c1e1500 */
[----:B---3--:R-:W-:Y:S02]  /*16e0*/  PRMT R70, RZ, 0x7610, R70 ;  /* 0x00007610ff467816 */ /* 0x008fe40000000046 */
[----:B------:R-:W-:Y:S01]  /*16f0*/  PRMT R71, RZ, 0x7610, R71 ;  /* 0x00007610ff477816 */ /* 0x000fe20000000047 */
[----:B------:R-:W3:Y:S04]  /*1700*/  @!P4 LDG.E.U16 R80, desc[UR16][R2.64+0x340] ;  /* 0x000340100250c981 */ /* 0x000ee8000c1e1500 */
[----:B------:R-:W2:Y:S01]  /*1710*/  @!P0 LDG.E.U16 R67, desc[UR16][R2.64+0x80] ;  /* 0x0000801002438981 */ /* 0x000ea2000c1e1500 */
[----:B------:R-:W-:-:S03]  /*1720*/  ISETP.GE.AND P0, PT, R36, R48, PT ;  /* 0x000000302400720c */ /* 0x000fc60003f06270 */
[----:B------:R-:W3:Y:S01]  /*1730*/  @!P1 LDG.E.U16 R70, desc[UR16][R2.64+0xc0] ;  /* 0x0000c01002469981 */ /* 0x000ee2000c1e1500 */
[-C--:B------:R-:W-:Y:S02]  /*1740*/  ISETP.GE.AND P1, PT, R37, R48.reuse, PT ;  /* 0x000000302500720c */ /* 0x080fe40003f26270 */
[----:B------:R-:W-:Y:S01]  /*1750*/  PRMT R72, RZ, 0x7610, R72 ;  /* 0x00007610ff487816 */ /* 0x000fe20000000048 */
[----:B------:R-:W3:Y:S06]  /*1760*/  @!P5 LDG.E.U16 R81, desc[UR16][R2.64+0x380] ;  /* 0x000380100251d981 */ /* 0x000eec000c1e1500 */
[----:B------:R-:W3:Y:S01]  /*1770*/  @!P0 LDG.E.U16 R69, desc[UR16][R2.64+0x100] ;  /* 0x0001001002458981 */ /* 0x000ee2000c1e1500 */
[----:B------:R-:W-:-:S03]  /*1780*/  ISETP.GE.AND P0, PT, R38, R48, PT ;  /* 0x000000302600720c */ /* 0x000fc60003f06270 */
[----:B------:R-:W3:Y:S01]  /*1790*/  @!P1 LDG.E.U16 R72, desc[UR16][R2.64+0x140] ;  /* 0x0001401002489981 */ /* 0x000ee2000c1e1500 */
[----:B------:R-:W-:-:S09]  /*17a0*/  ISETP.GE.AND P1, PT, R39, R48, PT ;  /* 0x000000302700720c */ /* 0x000fd20003f26270 */
[----:B------:R-:W3:Y:S01]  /*17b0*/  @!P0 LDG.E.U16 R71, desc[UR16][R2.64+0x180] ;  /* 0x0001801002478981 */ /* 0x000ee2000c1e1500 */
[----:B------:R-:W-:Y:S02]  /*17c0*/  ISETP.GE.AND P0, PT, R40, R48, PT ;  /* 0x000000302800720c */ /* 0x000fe40003f06270 */
[----:B----4-:R-:W-:Y:S02]  /*17d0*/  PRMT R73, RZ, 0x7610, R73 ;  /* 0x00007610ff497816 */ /* 0x010fe40000000049 */
[----:B------:R-:W-:-:S06]  /*17e0*/  PRMT R74, RZ, 0x7610, R74 ;  /* 0x00007610ff4a7816 */ /* 0x000fcc000000004a */
[----:B------:R-:W4:Y:S01]  /*17f0*/  @!P1 LDG.E.U16 R74, desc[UR16][R2.64+0x1c0] ;  /* 0x0001c010024a9981 */ /* 0x000f22000c1e1500 */
[----:B------:R-:W-:-:S03]  /*1800*/  ISETP.NE.AND P1, PT, R76, RZ, PT ;  /* 0x000000ff4c00720c */ /* 0x000fc60003f25270 */
[----:B------:R-:W4:Y:S01]  /*1810*/  @!P0 LDG.E.U16 R73, desc[UR16][R2.64+0x200] ;  /* 0x0002001002498981 */ /* 0x000f22000c1e1500 */
[----:B------:R-:W-:Y:S02]  /*1820*/  ISETP.NE.AND P0, PT, R78, RZ, PT ;  /* 0x000000ff4e00720c */ /* 0x000fe40003f05270 */
[----:B------:R-:W-:Y:S02]  /*1830*/  PRMT R76, RZ, 0x7610, R76 ;  /* 0x00007610ff4c7816 */ /* 0x000fe4000000004c */
[----:B------:R-:W-:Y:S02]  /*1840*/  PRMT R75, RZ, 0x7610, R75 ;  /* 0x00007610ff4b7816 */ /* 0x000fe4000000004b */
[----:B------:R-:W-:Y:S02]  /*1850*/  PRMT R78, RZ, 0x7610, R78 ;  /* 0x00007610ff4e7816 */ /* 0x000fe4000000004e */
[----:B------:R-:W-:Y:S02]  /*1860*/  PRMT R0, RZ, 0x7610, R0 ;  /* 0x00007610ff007816 */ /* 0x000fe40000000000 */
[----:B------:R-:W4:Y:S04]  /*1870*/  @!P1 LDG.E.U16 R75, desc[UR16][R2.64+0x280] ;  /* 0x00028010024b9981 */ /* 0x000f28000c1e1500 */
[----:B------:R-:W4:Y:S04]  /*1880*/  @!P0 LDG.E.U16 R76, desc[UR16][R2.64+0x240] ;  /* 0x00024010024c8981 */ /* 0x000f28000c1e1500 */
[----:B------:R-:W4:Y:S04]  /*1890*/  @!P2 LDG.E.U16 R78, desc[UR16][R2.64+0x2c0] ;  /* 0x0002c010024ea981 */ /* 0x000f28000c1e1500 */
[----:B------:R-:W4:Y:S01]  /*18a0*/  @!P6 LDG.E.U16 R0, desc[UR16][R2.64+0x3c0] ;  /* 0x0003c0100200e981 */ /* 0x000f22000c1e1500 */
[----:B------:R-:W-:-:S02]  /*18b0*/  SHF.L.U32 R96, R96, 0x10, RZ ;  /* 0x0000001060607819 */ /* 0x000fc400000006ff */
[----:B------:R-:W-:Y:S02]  /*18c0*/  SHF.L.U32 R97, R97, 0x10, RZ ;  /* 0x0000001061617819 */ /* 0x000fe400000006ff */
[----:B------:R-:W-:Y:S02]  /*18d0*/  SHF.L.U32 R99, R99, 0x10, RZ ;  /* 0x0000001063637819 */ /* 0x000fe400000006ff */
[----:B------:R-:W-:Y:S02]  /*18e0*/  SHF.L.U32 R100, R100, 0x10, RZ ;  /* 0x0000001064647819 */ /* 0x000fe400000006ff */
[----:B------:R-:W-:Y:S01]  /*18f0*/  SHF.L.U32 R101, R101, 0x10, RZ ;  /* 0x0000001065657819 */ /* 0x000fe200000006ff */
[----:B------:R-:W-:Y:S01]  /*1900*/  IMAD.U32 R103, R103, 0x10000, RZ ;  /* 0x0001000067677824 */ /* 0x000fe200078e00ff */
[----:B------:R-:W-:Y:S02]  /*1910*/  SHF.L.U32 R105, R105, 0x10, RZ ;  /* 0x0000001069697819 */ /* 0x000fe400000006ff */
[----:B------:R-:W-:-:S02]  /*1920*/  SHF.L.U32 R106, R106, 0x10, RZ ;  /* 0x000000106a6a7819 */ /* 0x000fc400000006ff */
[----:B------:R-:W-:Y:S02]  /*1930*/  SHF.L.U32 R107, R107, 0x10, RZ ;  /* 0x000000106b6b7819 */ /* 0x000fe400000006ff */
[----:B------:R-:W-:Y:S02]  /*1940*/  SHF.L.U32 R109, R109, 0x10, RZ ;  /* 0x000000106d6d7819 */ /* 0x000fe400000006ff */
[----:B------:R-:W-:Y:S02]  /*1950*/  SHF.L.U32 R111, R111, 0x10, RZ ;  /* 0x000000106f6f7819 */ /* 0x000fe400000006ff */
[----:B------:R-:W-:Y:S02]  /*1960*/  SHF.L.U32 R112, R112, 0x10, RZ ;  /* 0x0000001070707819 */ /* 0x000fe400000006ff */
[----:B------:R-:W-:Y:S02]  /*1970*/  SHF.L.U32 R113, R113, 0x10, RZ ;  /* 0x0000001071717819 */ /* 0x000fe400000006ff */
[----:B------:R-:W-:Y:S01]  /*1980*/  SHF.L.U32 R115, R115, 0x10, RZ ;  /* 0x0000001073737819 */ /* 0x000fe200000006ff */
[----:B------:R-:W-:Y:S01]  /*1990*/  UISETP.GE.AND UP0, UPT, UR7, 0x1, UPT ;  /* 0x000000010700788c */ /* 0x000fe2000bf06270 */
[----:B------:R-:W-:Y:S01]  /*19a0*/  IMAD.U32 R117, R117, 0x10000, RZ ;  /* 0x0001000075757824 */ /* 0x000fe200078e00ff */
[----:B------:R-:W-:Y:S01]  /*19b0*/  SHF.L.U32 R118, R118, 0x10, RZ ;  /* 0x0000001076767819 */ /* 0x000fe200000006ff */
[----:B------:R-:W-:-:S02]  /*19c0*/  HFMA2 R162, -RZ, RZ, 0, 0 ;  /* 0x00000000ffa27431 */ /* 0x000fc400000001ff */
[----:B------:R-:W-:Y:S02]  /*19d0*/  HFMA2 R143, -RZ, RZ, 0, 0 ;  /* 0x00000000ff8f7431 */ /* 0x000fe400000001ff */
[----:B------:R-:W-:Y:S01]  /*19e0*/  HFMA2 R93, -RZ, RZ, 0, 0 ;  /* 0x00000000ff5d7431 */ /* 0x000fe200000001ff */
[----:B------:R-:W-:Y:S02]  /*19f0*/  CS2R R94, SRZ ;  /* 0x00000000005e7805 */ /* 0x000fe4000001ff00 */
[----:B------:R-:W-:Y:S01]  /*1a00*/  MOV R160, RZ ;  /* 0x000000ff00a07202 */ /* 0x000fe20000000f00 */
[----:B------:R-:W-:Y:S04]  /*1a10*/  STS.U16 [R50], R77 ;  /* 0x0000004d32007388 */ /* 0x000fe80000000400 */
[----:B------:R-:W-:Y:S04]  /*1a20*/  STS.U16 [R51+0x40], R68 ;  /* 0x0000404433007388 */ /* 0x000fe80000000400 */
[----:B--2---:R-:W-:Y:S04]  /*1a30*/  STS.U16 [R52+0x80], R67 ;  /* 0x0000804334007388 */ /* 0x004fe80000000400 */
[----:B---3--:R-:W-:Y:S04]  /*1a40*/  STS.U16 [R53+0xc0], R70 ;  /* 0x0000c04635007388 */ /* 0x008fe80000000400 */
[----:B------:R-:W-:Y:S04]  /*1a50*/  STS.U16 [R54+0x100], R69 ;  /* 0x0001004536007388 */ /* 0x000fe80000000400 */
[----:B------:R-:W-:Y:S04]  /*1a60*/  STS.U16 [R55+0x140], R72 ;  /* 0x0001404837007388 */ /* 0x000fe80000000400 */
        /* <DEDUP_REMOVED lines=24> */
[----:B-1----:R-:W-:Y:S01]  /*1bf0*/  SHF.L.U32 R98, R98, 0x10, RZ ;  /* 0x0000001062627819 */ /* 0x002fe200000006ff */
[----:B------:R-:W-:Y:S02]  /*1c00*/  FFMA.FTZ R21, R0, R96, R21 ;  /* 0x0000006000157223 */ /* 0x000fe40000010015 */
[----:B------:R-:W1:Y:S01]  /*1c10*/  LDS.U16 R126, [R66+0x18] ;  /* 0x00001800427e7984 */ /* 0x000e620000000400 */
[----:B--2---:R-:W-:Y:S01]  /*1c20*/  SHF.L.U32 R102, R102, 0x10, RZ ;  /* 0x0000001066667819 */ /* 0x004fe200000006ff */
[----:B------:R-:W-:Y:S01]  /*1c30*/  FFMA.FTZ R21, R98, R97, R21 ;  /* 0x0000006162157223 */ /* 0x000fe20000010015 */
[----:B---3--:R-:W-:Y:S01]  /*1c40*/  SHF.L.U32 R104, R104, 0x10, RZ ;  /* 0x0000001068687819 */ /* 0x008fe200000006ff */
[----:B------:R-:W2:Y:S02]  /*1c50*/  LDS.U16 R128, [R66+0x1a] ;  /* 0x00001a0042807984 */ /* 0x000ea40000000400 */
[----:B------:R-:W-:Y:S01]  /*1c60*/  FFMA.FTZ R21, R102, R99, R21 ;  /* 0x0000006366157223 */ /* 0x000fe20000010015 */
[----:B----4-:R-:W-:Y:S01]  /*1c70*/  SHF.L.U32 R108, R108, 0x10, RZ ;  /* 0x000000106c6c7819 */ /* 0x010fe200000006ff */
[----:B------:R-:W3:Y:S02]  /*1c80*/  LDS.U16 R130, [R66+0x1c] ;  /* 0x00001c0042827984 */ /* 0x000ee40000000400 */
[----:B------:R-:W-:Y:S01]  /*1c90*/  FFMA.FTZ R21, R104, R100, R21 ;  /* 0x0000006468157223 */ /* 0x000fe20000010015 */
[----:B------:R-:W-:Y:S01]  /*1ca0*/  IMAD.U32 R110, R110, 0x10000, RZ ;  /* 0x000100006e6e7824 */ /* 0x000fe200078e00ff */
[----:B------:R-:W4:Y:S02]  /*1cb0*/  LDS.U16 R121, [R66+0x1e] ;  /* 0x00001e0042797984 */ /* 0x000f240000000400 */
        /* <DEDUP_REMOVED lines=11> */
[----:B0-----:R-:W-:-:S03]  /*1d70*/  SHF.L.U32 R119, R119, 0x10, RZ ;  /* 0x0000001077777819 */ /* 0x001fc600000006ff */
[----:B------:R-:W-:Y:S01]  /*1d80*/  FFMA.FTZ R2, R124, R111, R21 ;  /* 0x0000006f7c027223 */ /* 0x000fe20000010015 */
[----:B-1----:R-:W-:-:S03]  /*1d90*/  SHF.L.U32 R126, R126, 0x10, RZ ;  /* 0x000000107e7e7819 */ /* 0x002fc600000006ff */
[----:B------:R-:W-:Y:S01]  /*1da0*/  FFMA.FTZ R3, R119, R112, R2 ;  /* 0x0000007077037223 */ /* 0x000fe20000010002 */
[----:B--2---:R-:W-:-:S03]  /*1db0*/  IMAD.U32 R128, R128, 0x10000, RZ ;  /* 0x0001000080807824 */ /* 0x004fc600078e00ff */
[----:B------:R-:W-:Y:S01]  /*1dc0*/  FFMA.FTZ R3, R126, R113, R3 ;  /* 0x000000717e037223 */ /* 0x000fe20000010003 */
[----:B---3--:R-:W-:-:S03]  /*1dd0*/  SHF.L.U32 R130, R130, 0x10, RZ ;  /* 0x0000001082827819 */ /* 0x008fc600000006ff */
[----:B------:R-:W-:Y:S01]  /*1de0*/  FFMA.FTZ R3, R128, R115, R3 ;  /* 0x0000007380037223 */ /* 0x000fe20000010003 */
[----:B----4-:R-:W-:-:S03]  /*1df0*/  SHF.L.U32 R121, R121, 0x10, RZ ;  /* 0x0000001079797819 */ /* 0x010fc600000006ff */
[----:B------:R-:W-:Y:S01]  /*1e00*/  FFMA.FTZ R2, R130, R117, R3 ;  /* 0x0000007582027223 */ /* 0x000fe20000010003 */
[----:B------:R-:W-:Y:S02]  /*1e10*/  HFMA2 R73, -RZ, RZ, 0, 0 ;  /* 0x00000000ff497431 */ /* 0x000fe400000001ff */
[----:B------:R-:W-:Y:S01]  /*1e20*/  HFMA2 R74, -RZ, RZ, 0, 0 ;  /* 0x00000000ff4a7431 */ /* 0x000fe200000001ff */
[----:B------:R-:W-:Y:S02]  /*1e30*/  MOV R67, RZ ;  /* 0x000000ff00437202 */ /* 0x000fe40000000f00 */
[----:B------:R-:W-:Y:S02]  /*1e40*/  CS2R R70, SRZ ;  /* 0x0000000000467805 */ /* 0x000fe4000001ff00 */
[----:B------:R-:W-:Y:S02]  /*1e50*/  CS2R R76, SRZ ;  /* 0x00000000004c7805 */ /* 0x000fe4000001ff00 */
[----:B------:R-:W-:Y:S01]  /*1e60*/  MOV R79, RZ ;  /* 0x000000ff004f7202 */ /* 0x000fe20000000f00 */
[----:B------:R-:W-:Y:S01]  /*1e70*/  IMAD.MOV.U32 R80, RZ, RZ, RZ ;  /* 0x000000ffff507224 */ /* 0x000fe200078e00ff */
[----:B------:R-:W-:Y:S01]  /*1e80*/  MOV R68, RZ ;  /* 0x000000ff00447202 */ /* 0x000fe20000000f00 */
        /* <DEDUP_REMOVED lines=22> */
[----:B------:R-:W0:Y:S01]  /*1ff0*/  LDC R212, c[0x0][0x394] ;  /* 0x0000e500ffd47b82 */ /* 0x000e220000000800 */
[----:B------:R-:W-:Y:S01]  /*2000*/  SHF.L.U32 R137, R8, 0x10, RZ ;  /* 0x0000001008897819 */ /* 0x000fe200000006ff */
[----:B------:R-:W-:Y:S01]  /*2010*/  USHF.L.U32 UR4, UR9, 0x8, URZ ;  /* 0x0000000809047899 */ /* 0x000fe200080006ff */
[----:B------:R-:W-:Y:S01]  /*2020*/  SHF.L.U32 R139, R9, 0x10, RZ ;  /* 0x00000010098b7819 */ /* 0x000fe200000006ff */
[----:B------:R-:W-:Y:S01]  /*2030*/  UISETP.NE.AND UP0, UPT, UR8, 0x1, UPT ;  /* 0x000000010800788c */ /* 0x000fe2000bf05270 */
[----:B------:R-:W-:Y:S01]  /*2040*/  SHF.L.U32 R145, R11, 0x10, RZ ;  /* 0x000000100b917819 */ /* 0x000fe200000006ff */
[----:B------:R-:W-:Y:S01]  /*2050*/  UIADD3 UR5, UPT, UPT, UR8, -0x2, URZ ;  /* 0xfffffffe08057890 */ /* 0x000fe2000fffe0ff */
[----:B------:R-:W-:Y:S01]  /*2060*/  SHF.L.U32 R147, R12, 0x10, RZ ;  /* 0x000000100c937819 */ /* 0x000fe200000006ff */
[----:B------:R-:W1:Y:S01]  /*2070*/  LDC.64 R6, c[0x0][0x3e0] ;  /* 0x0000f800ff067b82 */ /* 0x000e620000000a00 */
[----:B------:R-:W-:Y:S01]  /*2080*/  SHF.L.U32 R13, R13, 0x10, RZ ;  /* 0x000000100d0d7819 */ /* 0x000fe200000006ff */
[----:B------:R-:W-:Y:S01]  /*2090*/  IMAD.U32 R155, R129, 0x10000, RZ ;  /* 0x00010000819b7824 */ /* 0x000fe200078e00ff */
[----:B------:R-:W-:Y:S01]  /*20a0*/  SHF.L.U32 R149, R123, 0x10, RZ ;  /* 0x000000107b957819 */ /* 0x000fe200000006ff */
[----:B------:R-:W-:Y:S01]  /*20b0*/  ULOP3.LUT UR4, UR4, 0x100, URZ, 0xc0, !UPT ;  /* 0x0000010004047892 */ /* 0x000fe2000f8ec0ff */
[----:B------:R-:W-:Y:S01]  /*20c0*/  SHF.L.U32 R151, R125, 0x10, RZ ;  /* 0x000000107d977819 */ /* 0x000fe200000006ff */
[----:B------:R-:W-:Y:S01]  /*20d0*/  UIMAD UR5, UR5, UR7, URZ ;  /* 0x00000007050572a4 */ /* 0x000fe2000f8e02ff */
[----:B------:R-:W-:Y:S01]  /*20e0*/  SHF.L.U32 R153, R127, 0x10, RZ ;  /* 0x000000107f997819 */ /* 0x000fe200000006ff */
[----:B------:R-:W2:Y:S01]  /*20f0*/  LDC.64 R8, c[0x0][0x3c0] ;  /* 0x0000f000ff087b82 */ /* 0x000ea20000000a00 */
[----:B------:R-:W-:Y:S01]  /*2100*/  SHF.L.U32 R157, R131, 0x10, RZ ;  /* 0x00000010839d7819 */ /* 0x000fe200000006ff */
[--C-:B------:R-:W-:Y:S01]  /*2110*/  FADD.FTZ R138, R135, R16.reuse ;  /* 0x00000010878a7221 */ /* 0x100fe20000010000 */
[----:B------:R-:W-:Y:S01]  /*2120*/  SHF.L.U32 R159, R132, 0x10, RZ ;  /* 0x00000010849f7819 */ /* 0x000fe200000006ff */
[--C-:B------:R-:W-:Y:S01]  /*2130*/  FADD.FTZ R140, R137, R16.reuse ;  /* 0x00000010898c7221 */ /* 0x100fe20000010000 */
[----:B------:R-:W-:Y:S01]  /*2140*/  SHF.L.U32 R161, R133, 0x10, RZ ;  /* 0x0000001085a17819 */ /* 0x000fe200000006ff */
[--C-:B------:R-:W-:Y:S01]  /*2150*/  FADD.FTZ R133, R139, R16.reuse ;  /* 0x000000108b857221 */ /* 0x100fe20000010000 */
[----:B------:R-:W-:Y:S01]  /*2160*/  SHF.L.U32 R163, R134, 0x10, RZ ;  /* 0x0000001086a37819 */ /* 0x000fe200000006ff */
[----:B------:R-:W3:Y:S01]  /*2170*/  LDC.64 R10, c[0x0][0x3a8] ;  /* 0x0000ea00ff0a7b82 */ /* 0x000ee20000000a00 */
[----:B------:R-:W-:Y:S01]  /*2180*/  MOV R123, UR12 ;  /* 0x0000000c007b7c02 */ /* 0x000fe20008000f00 */
        /* <DEDUP_REMOVED lines=13> */
[----:B------:R-:W-:Y:S01]  /*2260*/  PLOP3.LUT P0, PT, PT, PT, UP0, 0x80, 0x8 ;  /* 0x000000000008781c */ /* 0x000fe20003f0f008 */
[----:B------:R-:W-:Y:S01]  /*2270*/  IMAD.MOV.U32 R125, RZ, RZ, R24 ;  /* 0x000000ffff7d7224 */ /* 0x000fe200078e0018 */
        /* <DEDUP_REMOVED lines=12> */
[----:B------:R-:W-:Y:S01]  /*2340*/  IADD3 R141, PT, PT, R123, 0xee8, RZ ;  /* 0x00000ee87b8d7810 */ /* 0x000fe20007ffe0ff */
[----:B------:R-:W-:Y:S01]  /*2350*/  FMUL.FTZ R155, R146, R105 ;  /* 0x00000069929b7220 */ /* 0x000fe20000410000 */
[----:B-1----:R-:W-:Y:S01]  /*2360*/  SHF.L.U64.HI R7, R6, 0x2, R7 ;  /* 0x0000000206077819 */ /* 0x002fe20000010207 */
[----:B------:R-:W-:Y:S01]  /*2370*/  FMUL.FTZ R157, R135, R106 ;  /* 0x0000006a879d7220 */ /* 0x000fe20000410000 */
[----:B--2---:R-:W-:Y:S01]  /*2380*/  SHF.L.U64.HI R9, R8, 0x2, R9 ;  /* 0x0000000208097819 */ /* 0x004fe20000010209 */
[----:B------:R-:W-:Y:S01]  /*2390*/  FMUL.FTZ R159, R148, R107 ;  /* 0x0000006b949f7220 */ /* 0x000fe20000410000 */
[----:B---3--:R-:W-:Y:S01]  /*23a0*/  SHF.L.U64.HI R11, R10, 0x2, R11 ;  /* 0x000000020a0b7819 */ /* 0x008fe2000001020b */
[----:B------:R-:W-:Y:S01]  /*23b0*/  FMUL.FTZ R161, R150, R109 ;  /* 0x0000006d96a17220 */ /* 0x000fe20000410000 */
[----:B------:R-:W-:Y:S01]  /*23c0*/  ISETP.EQ.AND P0, PT, R23, RZ, P0 ;  /* 0x000000ff1700720c */ /* 0x000fe20000702270 */
[----:B------:R-:W-:Y:S01]  /*23d0*/  FMUL.FTZ R163, R152, R111 ;  /* 0x0000006f98a37220 */ /* 0x000fe20000410000 */
[----:B------:R-:W-:Y:S01]  /*23e0*/  FMUL.FTZ R165, R137, R112 ;  /* 0x0000007089a57220 */ /* 0x000fe20000410000 */
[----:B------:R-:W-:Y:S01]  /*23f0*/  FMUL.FTZ R166, R154, R113 ;  /* 0x000000719aa67220 */ /* 0x000fe20000410000 */
[----:B------:R-:W-:Y:S01]  /*2400*/  FMUL.FTZ R167, R156, R115 ;  /* 0x000000739ca77220 */ /* 0x000fe20000410000 */
[----:B------:R-:W-:Y:S01]  /*2410*/  FMUL.FTZ R168, R158, R117 ;  /* 0x000000759ea87220 */ /* 0x000fe20000410000 */
[----:B------:R-:W-:Y:S01]  /*2420*/  FMUL.FTZ R169, R139, R118 ;  /* 0x000000768ba97220 */ /* 0x000fe20000410000 */
[----:B------:R-:W-:Y:S01]  /*2430*/  IMAD.U32 R170, RZ, RZ, UR4 ;  /* 0x00000004ffaa7e24 */ /* 0x000fe2000f8e00ff */
[----:B------:R-:W-:Y:S01]  /*2440*/  MOV R171, UR5 ;  /* 0x0000000500ab7c02 */ /* 0x000fe20008000f00 */
[----:B------:R-:W-:Y:S01]  /*2450*/  UIADD3 UR10, UPT, UPT, -UR7, URZ, URZ ;  /* 0x000000ff070a7290 */ /* 0x000fe2000fffe1ff */
[----:B0-----:R-:W1:Y:S11]  /*2460*/  LDCU UR11, c[0x0][0x394] ;  /* 0x00007280ff0b77ac */ /* 0x001e760008000800 */
.L_x_6615:
[----:B------:R-:W-:Y:S02]  /*2470*/  MOV R2, R125 ;  /* 0x0000007d00027202 */ /* 0x000fe40000000f00 */
        /* <DEDUP_REMOVED lines=8> */
[----:B------:R-:W4:Y:S01]  /*2500*/  S2UR UR4, SR_CgaCtaId ;  /* 0x00000000000479c3 */ /* 0x000f220000008800 */
[C---:B------:R-:W-:Y:S01]  /*2510*/  ISETP.NE.AND P2, PT, R23.reuse, RZ, PT ;  /* 0x000000ff1700720c */ /* 0x040fe20003f45270 */
[----:B------:R-:W-:Y:S01]  /*2520*/  UMOV UR12, 0x400 ;  /* 0x00000400000c7882 */ /* 0x000fe20000000000 */
[C---:B------:R-:W-:Y:S01]  /*2530*/  ISETP.NE.AND P1, PT, R23.reuse, 0x1f, PT ;  /* 0x0000001f1700780c */ /* 0x040fe20003f25270 */
[----:B0-----:R-:W-:-:S05]  /*2540*/  VIADD R3, R23, 0x200 ;  /* 0x0000020017037836 */ /* 0x001fca0000000000 */
[----:B------:R-:W-:Y:S01]  /*2550*/  SEL R3, R170, R3, !P2 ;  /* 0x00000003aa037207 */ /* 0x000fe20005000000 */
[----:B----4-:R-:W-:-:S06]  /*2560*/  ULEA UR12, UR4, UR12, 0x18 ;  /* 0x0000000c040c7291 */ /* 0x010fcc000f8ec0ff */
[----:B------:R-:W-:Y:S01]  /*2570*/  LEA R3, R3, UR12, 0x2 ;  /* 0x0000000c03037c11 */ /* 0x000fe2000f8e10ff */
        /* <DEDUP_REMOVED lines=58> */
[----:B------:R-:W-:-:S09]  /*2920*/  ULOP3.LUT UR4, UR4, 0x400, URZ, 0xc0, !UPT ;  /* 0x0000040004047892 */ /* 0x000fd2000f8ec0ff */
[----:B------:R2:W3:Y:S01]  /*2930*/  LDS R177, [R123+UR4+0x668] ;  /* 0x000668047bb17984 */ /* 0x0004e20008000800 */
[----:B------:R-:W-:Y:S05]  /*2940*/  BRA `(.L_x_6612) ;  /* 0x0000000000047947 */ /* 0x000fea0003800000 */
.L_x_6611:
[----:B------:R0:W1:Y:S02]  /*2950*/  LDS R177, [R211+0xe6c] ;  /* 0x000e6c00d3b17984 */ /* 0x0000640000000800 */
.L_x_6612:
[----:B------:R-:W-:Y:S05]  /*2960*/  BSYNC.RECONVERGENT B0 ;  /* 0x0000000000007941 */ /* 0x000fea0003800200 */
.L_x_6610:
[----:B------:R-:W-:Y:S01]  /*2970*/  MOV R207, RZ ;  /* 0x000000ff00cf7202 */ /* 0x000fe20000000f00 */
[----:B------:R-:W-:-:S05]  /*2980*/  @P0 IMAD.WIDE R2, R171, 0x8, R4 ;  /* 0x00000008ab020825 */ /* 0x000fca00078e0204 */
[----:B------:R4:W5:Y:S01]  /*2990*/  @P0 LDG.E R207, desc[UR16][R2.64+0x4] ;  /* 0x0000041002cf0981 */ /* 0x000962000c1e1900 */
[C---:B-1-3--:R-:W-:Y:S01]  /*29a0*/  FMUL.FTZ R12, R192.reuse, R177 ;  /* 0x000000b1c00c7220 */ /* 0x04afe20000410000 */
[----:B------:R-:W-:Y:S01]  /*29b0*/  FFMA.FTZ R13, R192, R208, R175 ;  /* 0x000000d0c00d7223 */ /* 0x000fe200000100af */
[C---:B------:R-:W-:Y:S01]  /*29c0*/  ISETP.NE.AND P1, PT, R210.reuse, 0x1f, PT ;  /* 0x0000001fd200780c */ /* 0x040fe20003f25270 */
[----:B------:R-:W-:Y:S01]  /*29d0*/  BSSY.RECONVERGENT B0, `(.L_x_6613) ;  /* 0x0000161000007945 */ /* 0x000fe20003800200 */
[C---:B------:R-:W-:Y:S01]  /*29e0*/  FMUL.FTZ R173, R183.reuse, R12 ;  /* 0x0000000cb7ad7220 */ /* 0x040fe20000410000 */
[----:B------:R-:W-:Y:S01]  /*29f0*/  FFMA.FTZ R13, R183, R13, R206 ;  /* 0x0000000db70d7223 */ /* 0x000fe200000100ce */
[----:B------:R-:W-:Y:S02]  /*2a00*/  ISETP.GT.U32.AND P3, PT, R210, 0x1d, PT ;  /* 0x0000001dd200780c */ /* 0x000fe40003f64070 */
[C---:B------:R-:W-:Y:S01]  /*2a10*/  FMUL.FTZ R12, R184.reuse, R173 ;  /* 0x000000adb80c7220 */ /* 0x040fe20000410000 */
[----:B------:R-:W-:Y:S01]  /*2a20*/  FFMA.FTZ R13, R184, R13, R205 ;  /* 0x0000000db80d7223 */ /* 0x000fe200000100cd */
[-C--:B----4-:R-:W-:Y:S01]  /*2a30*/  FFMA.FTZ R2, R145, R179.reuse, R164 ;  /* 0x000000b391027223 */ /* 0x090fe200000100a4 */
[----:B------:R-:W-:Y:S01]  /*2a40*/  FMUL.FTZ R3, R200, R179 ;  /* 0x000000b3c8037220 */ /* 0x000fe20000410000 */
[C---:B------:R-:W-:Y:S01]  /*2a50*/  FMUL.FTZ R173, R181.reuse, R12 ;  /* 0x0000000cb5ad7220 */ /* 0x040fe20000410000 */
[C---:B------:R-:W-:Y:S01]  /*2a60*/  FFMA.FTZ R13, R181.reuse, R13, R204 ;  /* 0x0000000db50d7223 */ /* 0x040fe200000100cc */
[C---:B------:R-:W-:Y:S01]  /*2a70*/  FFMA.FTZ R2, R176.reuse, R2, R147 ;  /* 0x00000002b0027223 */ /* 0x040fe20000010093 */
[----:B------:R-:W-:Y:S01]  /*2a80*/  FMUL.FTZ R3, R176, R3 ;  /* 0x00000003b0037220 */ /* 0x000fe20000410000 */
[C---:B------:R-:W-:Y:S01]  /*2a90*/  FMUL.FTZ R173, R180.reuse, R173 ;  /* 0x000000adb4ad7220 */ /* 0x040fe20000410000 */
[----:B------:R-:W-:Y:S01]  /*2aa0*/  FFMA.FTZ R13, R180, R13, R203 ;  /* 0x0000000db40d7223 */ /* 0x000fe200000100cb */
        /* <DEDUP_REMOVED lines=32> */
[----:B------:R-:W-:Y:S01]  /*2cb0*/  FFMA.FTZ R2, R180, R2, R165 ;  /* 0x00000002b4027223 */ /* 0x000fe200000100a5 */
[----:B------:R-:W-:Y:S01]  /*2cc0*/  ISETP.GT.U32.AND P4, PT, R210, 0x17, PT ;  /* 0x00000017d200780c */ /* 0x000fe20003f84070 */
[C---:B------:R-:W-:Y:S01]  /*2cd0*/  FMUL.FTZ R12, R176.reuse, R173 ;  /* 0x000000adb00c7220 */ /* 0x040fe20000410000 */
[----:B------:R-:W-:Y:S01]  /*2ce0*/  FFMA.FTZ R13, R176, R13, R185 ;  /* 0x0000000db00d7223 */ /* 0x000fe200000100b9 */
[----:B------:R-:W-:-:S02]  /*2cf0*/  FFMA.FTZ R2, R181, R2, R166 ;  /* 0x00000002b5027223 */ /* 0x000fc400000100a6 */
[C---:B------:R-:W-:Y:S01]  /*2d00*/  FMUL.FTZ R173, R179.reuse, R12 ;  /* 0x0000000cb3ad7220 */ /* 0x040fe20000410000 */
[----:B------:R-:W-:Y:S01]  /*2d10*/  FFMA.FTZ R174, R179, R13, R202 ;  /* 0x0000000db3ae7223 */ /* 0x000fe200000100ca */
[----:B------:R-:W-:-:S03]  /*2d20*/  FFMA.FTZ R2, R184, R2, R167 ;  /* 0x00000002b8027223 */ /* 0x000fc600000100a7 */
[----:B------:R-:W1:Y:S01]  /*2d30*/  SHFL.DOWN PT, R214, R173, 0x1, 0x1f ;  /* 0x08201f00add67f89 */ /* 0x000e6200000e0000 */
[----:B------:R-:W-:-:S03]  /*2d40*/  FFMA.FTZ R2, R183, R2, R168 ;  /* 0x00000002b7027223 */ /* 0x000fc600000100a8 */
[----:B------:R-:W3:Y:S01]  /*2d50*/  SHFL.DOWN PT, R213, R174, 0x1, 0x1f ;  /* 0x08201f00aed57f89 */ /* 0x000ee200000e0000 */
[----:B------:R-:W-:Y:S01]  /*2d60*/  FFMA.FTZ R13, R192, R2, R169 ;  /* 0x00000002c00d7223 */ /* 0x000fe200000100a9 */
[----:B------:R-:W-:-:S04]  /*2d70*/  FMUL.FTZ R2, R180, R3 ;  /* 0x00000003b4027220 */ /* 0x000fc80000410000 */
[----:B------:R-:W4:Y:S01]  /*2d80*/  SHFL.UP PT, R12, R13, 0x1, RZ ;  /* 0x042000000d0c7989 */ /* 0x000f2200000e00ff */
[----:B------:R-:W-:-:S04]  /*2d90*/  FMUL.FTZ R3, R181, R2 ;  /* 0x00000002b5037220 */ /* 0x000fc80000410000 */
[----:B------:R-:W-:-:S04]  /*2da0*/  FMUL.FTZ R2, R184, R3 ;  /* 0x00000003b8027220 */ /* 0x000fc80000410000 */
[----:B------:R-:W-:-:S04]  /*2db0*/  FMUL.FTZ R3, R183, R2 ;  /* 0x00000002b7037220 */ /* 0x000fc80000410000 */
[----:B------:R-:W-:Y:S01]  /*2dc0*/  FMUL.FTZ R2, R192, R3 ;  /* 0x00000003c0027220 */ /* 0x000fe20000410000 */
[----:B-1----:R-:W-:Y:S01]  /*2dd0*/  @P1 FMUL.FTZ R209, R214, R173 ;  /* 0x000000add6d11220 */ /* 0x002fe20000410000 */
[----:B---3--:R-:W-:-:S04]  /*2de0*/  @P1 FFMA.FTZ R174, R173, R213, R174 ;  /* 0x000000d5adae1223 */ /* 0x008fc800000100ae */
[----:B------:R-:W-:Y:S01]  /*2df0*/  @P1 MOV R173, R209 ;  /* 0x000000d100ad1202 */ /* 0x000fe20000000f00 */
[----:B------:R-:W1:Y:S01]  /*2e00*/  SHFL.UP PT, R3, R2, 0x1, RZ ;  /* 0x0420000002037989 */ /* 0x000e6200000e00ff */
[----:B------:R-:W-:-:S03]  /*2e10*/  ISETP.GE.AND P1, PT, R49, 0x1, PT ;  /* 0x000000013100780c */ /* 0x000fc60003f26270 */
[----:B------:R-:W3:Y:S01]  /*2e20*/  SHFL.DOWN PT, R214, R173, 0x2, 0x1f ;  /* 0x08401f00add67f89 */ /* 0x000ee200000e0000 */
[----:B----4-:R-:W-:-:S03]  /*2e30*/  FFMA.FTZ R12, R2, R12, R13 ;  /* 0x0000000c020c7223 */ /* 0x010fc6000001000d */
[----:B------:R-:W4:Y:S02]  /*2e40*/  SHFL.DOWN PT, R213, R174, 0x2, 0x1f ;  /* 0x08401f00aed57f89 */ /* 0x000f2400000e0000 */
[----:B------:R-:W-:-:S05]  /*2e50*/  FSEL R13, R13, R12, !P1 ;  /* 0x0000000c0d0d7208 */ /* 0x000fca0004800000 */
[----:B------:R-:W2:Y:S01]  /*2e60*/  SHFL.UP PT, R12, R13, 0x2, RZ ;  /* 0x044000000d0c7989 */ /* 0x000ea200000e00ff */
[----:B-1----:R-:W-:Y:S01]  /*2e70*/  @P1 FMUL.FTZ R2, R2, R3 ;  /* 0x0000000302021220 */ /* 0x002fe20000410000 */
[----:B------:R-:W-:Y:S01]  /*2e80*/  ISETP.GE.AND P1, PT, R49, 0x2, PT ;  /* 0x000000023100780c */ /* 0x000fe20003f26270 */
[----:B---3--:R-:W-:-:S03]  /*2e90*/  @!P3 FMUL.FTZ R209, R173, R214 ;  /* 0x000000d6add1b220 */ /* 0x008fc60000410000 */
[----:B------:R-:W1:Y:S01]  /*2ea0*/  SHFL.UP PT, R3, R2, 0x2, RZ ;  /* 0x0440000002037989 */ /* 0x000e6200000e00ff */
[----:B----4-:R-:W-:Y:S01]  /*2eb0*/  @!P3 FFMA.FTZ R174, R173, R213, R174 ;  /* 0x000000d5adaeb223 */ /* 0x010fe200000100ae */
[----:B------:R-:W-:Y:S02]  /*2ec0*/  @!P3 MOV R173, R209 ;  /* 0x000000d100adb202 */ /* 0x000fe40000000f00 */
[----:B------:R-:W-:Y:S02]  /*2ed0*/  ISETP.GT.U32.AND P3, PT, R210, 0x1b, PT ;  /* 0x0000001bd200780c */ /* 0x000fe40003f64070 */
[----:B------:R-:W3:Y:S01]  /*2ee0*/  SHFL.DOWN PT, R213, R174, 0x4, 0x1f ;  /* 0x08801f00aed57f89 */ /* 0x000ee200000e0000 */
[----:B--2---:R-:W-:-:S03]  /*2ef0*/  FFMA.FTZ R12, R2, R12, R13 ;  /* 0x0000000c020c7223 */ /* 0x004fc6000001000d */
[----:B------:R-:W2:Y:S02]  /*2f00*/  SHFL.DOWN PT, R214, R173, 0x4, 0x1f ;  /* 0x08801f00add67f89 */ /* 0x000ea400000e0000 */
[----:B------:R-:W-:-:S05]  /*2f10*/  FSEL R13, R13, R12, !P1 ;  /* 0x0000000c0d0d7208 */ /* 0x000fca0004800000 */
[----:B------:R-:W4:Y:S01]  /*2f20*/  SHFL.UP PT, R12, R13, 0x4, RZ ;  /* 0x048000000d0c7989 */ /* 0x000f2200000e00ff */
[----:B-1----:R-:W-:Y:S01]  /*2f30*/  @P1 FMUL.FTZ R2, R2, R3 ;  /* 0x0000000302021220 */ /* 0x002fe20000410000 */
[----:B------:R-:W-:-:S04]  /*2f40*/  ISETP.LE.AND P1, PT, R212, UR8, PT ;  /* 0x00000008d4007c0c */ /* 0x000fc8000bf23270 */
[----:B------:R-:W1:Y:S01]  /*2f50*/  SHFL.UP PT, R3, R2, 0x4, RZ ;  /* 0x0480000002037989 */ /* 0x000e6200000e00ff */
[----:B------:R-:W-:Y:S01]  /*2f60*/  ISETP.NE.OR P1, PT, R23, RZ, P1 ;  /* 0x000000ff1700720c */ /* 0x000fe20000f25670 */
[C---:B---3--:R-:W-:Y:S01]  /*2f70*/  @!P3 FFMA.FTZ R174, R173.reuse, R213, R174 ;  /* 0x000000d5adaeb223 */ /* 0x048fe200000100ae */
[----:B--2---:R-:W-:-:S04]  /*2f80*/  @!P3 FMUL.FTZ R209, R173, R214 ;  /* 0x000000d6add1b220 */ /* 0x004fc80000410000 */
[----:B------:R-:W2:Y:S01]  /*2f90*/  SHFL.DOWN PT, R215, R174, 0x8, 0x1f ;  /* 0x09001f00aed77f89 */ /* 0x000ea200000e0000 */
[----:B------:R-:W-:Y:S02]  /*2fa0*/  @!P3 MOV R173, R209 ;  /* 0x000000d100adb202 */ /* 0x000fe40000000f00 */
[----:B------:R-:W-:Y:S01]  /*2fb0*/  ISETP.GE.AND P3, PT, R49, 0x4, PT ;  /* 0x000000043100780c */ /* 0x000fe20003f66270 */
[----:B----4-:R-:W-:Y:S02]  /*2fc0*/  FFMA.FTZ R12, R2, R12, R13 ;  /* 0x0000000c020c7223 */ /* 0x010fe4000001000d */
[----:B------:R-:W3:Y:S03]  /*2fd0*/  SHFL.DOWN PT, R214, R173, 0x8, 0x1f ;  /* 0x09001f00add67f89 */ /* 0x000ee600000e0000 */
[----:B------:R-:W-:Y:S01]  /*2fe0*/  FSEL R209, R13, R12, !P3 ;  /* 0x0000000c0dd17208 */ /* 0x000fe20005800000 */
[----:B------:R-:W-:Y:S01]  /*2ff0*/  HFMA2 R12, -RZ, RZ, 1.875, 0 ;  /* 0x3f800000ff0c7431 */ /* 0x000fe200000001ff */
[----:B------:R-:W-:-:S03]  /*3000*/  MOV R13, RZ ;  /* 0x000000ff000d7202 */ /* 0x000fc60000000f00 */
[----:B------:R-:W4:Y:S02]  /*3010*/  SHFL.UP PT, R213, R209, 0x8, RZ ;  /* 0x05000000d1d57989 */ /* 0x000f2400000e00ff */
[----:B-1----:R-:W-:Y:S01]  /*3020*/  @P3 FMUL.FTZ R2, R2, R3 ;  /* 0x0000000302023220 */ /* 0x002fe20000410000 */
[----:B------:R-:W-:Y:S01]  /*3030*/  ISETP.GT.U32.AND P3, PT, R210, 0xf, PT ;  /* 0x0000000fd200780c */ /* 0x000fe20003f64070 */
[----:B------:R-:W-:Y:S01]  /*3040*/  @!P1 LDS.64 R12, [R141] ;  /* 0x000000008d0c9984 */ /* 0x000fe20000000a00 */
[----:B--2---:R-:W-:Y:S01]  /*3050*/  @!P4 FFMA.FTZ R174, R173, R215, R174 ;  /* 0x000000d7adaec223 */ /* 0x004fe200000100ae */
[----:B------:R-:W-:Y:S02]  /*3060*/  ISETP.GE.AND P1, PT, R49, 0x8, PT ;  /* 0x000000083100780c */ /* 0x000fe40003f26270 */
[----:B------:R-:W1:Y:S04]  /*3070*/  SHFL.UP PT, R3, R2, 0x8, RZ ;  /* 0x0500000002037989 */ /* 0x000e6800000e00ff */
[----:B------:R-:W2:Y:S01]  /*3080*/  SHFL.DOWN PT, R215, R174, 0x10, 0x1f ;  /* 0x0a001f00aed77f89 */ /* 0x000ea200000e0000 */
[----:B---3--:R-:W-:-:S04]  /*3090*/  @!P4 FMUL.FTZ R214, R173, R214 ;  /* 0x000000d6add6c220 */ /* 0x008fc80000410000 */
[----:B------:R-:W-:Y:S02]  /*30a0*/  @!P4 IMAD.MOV.U32 R173, RZ, RZ, R214 ;  /* 0x000000ffffadc224 */ /* 0x000fe400078e00d6 */
[----:B----4-:R-:W-:-:S03]  /*30b0*/  FFMA.FTZ R214, R2, R213, R209 ;  /* 0x000000d502d67223 */ /* 0x010fc600000100d1 */
[----:B------:R-:W3:Y:S02]  /*30c0*/  SHFL.DOWN PT, R216, R173, 0x10, 0x1f ;  /* 0x0a001f00add87f89 */ /* 0x000ee400000e0000 */
[----:B------:R-:W-:Y:S01]  /*30d0*/  FSEL R209, R209, R214, !P1 ;  /* 0x000000d6d1d17208 */ /* 0x000fe20004800000 */
[----:B-1----:R-:W-:-:S04]  /*30e0*/  @P1 FMUL.FTZ R2, R2, R3 ;  /* 0x0000000302021220 */ /* 0x002fc80000410000 */
[----:B------:R-:W1:Y:S01]  /*30f0*/  SHFL.UP PT, R213, R209, 0x10, RZ ;  /* 0x06000000d1d57989 */ /* 0x000e6200000e00ff */
[----:B------:R-:W-:Y:S01]  /*3100*/  ISETP.GE.AND P1, PT, R49, 0x10, PT ;  /* 0x000000103100780c */ /* 0x000fe20003f26270 */
[C---:B--2---:R-:W-:Y:S02]  /*3110*/  @!P3 FFMA.FTZ R174, R173.reuse, R215, R174 ;  /* 0x000000d7adaeb223 */ /* 0x044fe400000100ae */
[----:B------:R-:W2:Y:S04]  /*3120*/  SHFL.UP PT, R3, R2, 0x10, RZ ;  /* 0x0600000002037989 */ /* 0x000ea800000e00ff */
[----:B------:R-:W-:Y:S04]  /*3130*/  SHFL.DOWN PT, R217, R174, 0x1, 0x1f ;  /* 0x08201f00aed97f89 */ /* 0x000fe800000e0000 */
[----:B------:R-:W-:Y:S01]  /*3140*/  SHFL.IDX PT, R219, R13, RZ, 0x1f ;  /* 0x00001fff0ddb7589 */ /* 0x000fe200000e0000 */
[----:B---3--:R-:W-:-:S03]  /*3150*/  @!P3 FMUL.FTZ R214, R173, R216 ;  /* 0x000000d8add6b220 */ /* 0x008fc60000410000 */
[----:B------:R-:W-:Y:S02]  /*3160*/  SHFL.IDX PT, R174, R174, RZ, 0x1f ;  /* 0x00001fffaeae7589 */ /* 0x000fe400000e0000 */
[----:B------:R-:W-:Y:S02]  /*3170*/  @!P3 MOV R173, R214 ;  /* 0x000000d600adb202 */ /* 0x000fe40000000f00 */
[----:B------:R-:W-:-:S03]  /*3180*/  ISETP.NE.AND P3, PT, R23, 0x1f, PT ;  /* 0x0000001f1700780c */ /* 0x000fc60003f65270 */
[----:B------:R-:W3:Y:S01]  /*3190*/  SHFL.DOWN PT, R216, R173, 0x1, 0x1f ;  /* 0x08201f00add87f89 */ /* 0x000ee200000e0000 */
[C---:B-1----:R-:W-:Y:S01]  /*31a0*/  FFMA.FTZ R214, R2.reuse, R213, R209 ;  /* 0x000000d502d67223 */ /* 0x042fe200000100d1 */
[----:B--2---:R-:W-:Y:S02]  /*31b0*/  @P1 FMUL.FTZ R2, R2, R3 ;  /* 0x0000000302021220 */ /* 0x004fe40000410000 */
[----:B------:R-:W1:Y:S02]  /*31c0*/  SHFL.IDX PT, R173, R173, RZ, 0x1f ;  /* 0x00001fffadad7589 */ /* 0x000e6400000e0000 */
[----:B------:R-:W-:Y:S02]  /*31d0*/  FSEL R214, R209, R214, !P1 ;  /* 0x000000d6d1d67208 */ /* 0x000fe40004800000 */
[----:B------:R-:W-:Y:S01]  /*31e0*/  ISETP.GT.AND P1, PT, R49, 0x1d, PT ;  /* 0x0000001d3100780c */ /* 0x000fe20003f24270 */
[----:B------:R-:W-:Y:S04]  /*31f0*/  SHFL.UP PT, R2, R2, 0x1, RZ ;  /* 0x0420000002027989 */ /* 0x000fe800000e00ff */
[----:B------:R-:W-:Y:S01]  /*3200*/  SHFL.UP PT, R213, R214, 0x1, RZ ;  /* 0x04200000d6d57989 */ /* 0x000fe200000e00ff */
[----:B---3--:R-:W-:Y:S01]  /*3210*/  @P3 FFMA.FTZ R219, R216, R219, R217 ;  /* 0x000000dbd8db3223 */ /* 0x008fe200000100d9 */
[----:B------:R-:W-:-:S03]  /*3220*/  ISETP.NE.AND P3, PT, R23, RZ, PT ;  /* 0x000000ff1700720c */ /* 0x000fc60003f65270 */
[----:B------:R-:W-:Y:S01]  /*3230*/  FFMA.FTZ R3, R219, R177, R208 ;  /* 0x000000b1db037223 */ /* 0x000fe200000100d0 */
[C---:B-1----:R-:W-:Y:S01]  /*3240*/  FFMA.FTZ R13, R173.reuse, R13, R174 ;  /* 0x0000000dad0d7223 */ /* 0x042fe200000100ae */
[----:B------:R-:W-:Y:S02]  /*3250*/  FMUL.FTZ R12, R173, R12 ;  /* 0x0000000cad0c7220 */ /* 0x000fe40000410000 */
[-C--:B------:R-:W-:Y:S01]  /*3260*/  FFMA.FTZ R175, R192, R3.reuse, R175 ;  /* 0x00000003c0af7223 */ /* 0x080fe200000100af */
[----:B------:R-:W-:-:S03]  /*3270*/  FMUL.FTZ R228, R139, R3 ;  /* 0x000000038be47220 */ /* 0x000fc60000410000 */
[----:B------:R-:W-:Y:S01]  /*3280*/  FFMA.FTZ R177, R183, R175, R206 ;  /* 0x000000afb7b17223 */ /* 0x000fe200000100ce */
[----:B------:R-:W-:Y:S01]  /*3290*/  FADD.FTZ R91, R228, R91 ;  /* 0x0000005be45b7221 */ /* 0x000fe20000010000 */
[----:B------:R1:W-:Y:S02]  /*32a0*/  @!P3 STS.64 [R141], R12 ;  /* 0x0000000c8d00b388 */ /* 0x0003e40000000a00 */
[-C--:B------:R-:W-:Y:S01]  /*32b0*/  FFMA.FTZ R205, R184, R177.reuse, R205 ;  /* 0x000000b1b8cd7223 */ /* 0x080fe200000100cd */
[----:B------:R-:W-:-:S03]  /*32c0*/  FMUL.FTZ R224, R156, R177 ;  /* 0x000000b19ce07220 */ /* 0x000fc60000410000 */
[----:B------:R-:W-:Y:S01]  /*32d0*/  FFMA.FTZ R209, R181, R205, R204 ;  /* 0x000000cdb5d17223 */ /* 0x000fe200000100cc */
[----:B------:R-:W-:-:S03]  /*32e0*/  FADD.FTZ R89, R224, R89 ;  /* 0x00000059e0597221 */ /* 0x000fc60000010000 */
[----:B------:R-:W-:-:S04]  /*32f0*/  FFMA.FTZ R203, R180, R209, R203 ;  /* 0x000000d1b4cb7223 */ /* 0x000fc800000100cb */
[-C--:B------:R-:W-:Y:S01]  /*3300*/  FFMA.FTZ R201, R182, R203.reuse, R201 ;  /* 0x000000cbb6c97223 */ /* 0x080fe200000100c9 */
[----:B------:R-:W-:-:S03]  /*3310*/  FMUL.FTZ R218, R152, R203 ;  /* 0x000000cb98da7220 */ /* 0x000fc60000410000 */
[-C--:B------:R-:W-:Y:S01]  /*3320*/  FFMA.FTZ R199, R186, R201.reuse, R199 ;  /* 0x000000c9bac77223 */ /* 0x080fe200000100c7 */
[-C--:B------:R-:W-:Y:S01]  /*3330*/  FMUL.FTZ R221, R150, R201.reuse ;  /* 0x000000c996dd7220 */ /* 0x080fe20000410000 */
[----:B-1----:R-:W-:Y:S01]  /*3340*/  FMUL.FTZ R12, R172, R201 ;  /* 0x000000c9ac0c7220 */ /* 0x002fe20000410000 */
[----:B------:R-:W-:Y:S01]  /*3350*/  FADD.FTZ R86, R218, R86 ;  /* 0x00000056da567221 */ /* 0x000fe20000010000 */
[-C--:B------:R-:W-:Y:S01]  /*3360*/  FFMA.FTZ R197, R190, R199.reuse, R197 ;  /* 0x000000c7bec57223 */ /* 0x080fe200000100c5 */
[----:B------:R-:W-:Y:S01]  /*3370*/  FMUL.FTZ R219, R148, R199 ;  /* 0x000000c794db7220 */ /* 0x000fe20000410000 */
[----:B------:R-:W-:Y:S02]  /*3380*/  FADD.FTZ R85, R221, R85 ;  /* 0x00000055dd557221 */ /* 0x000fe40000010000 */
[-C--:B------:R-:W-:Y:S01]  /*3390*/  FFMA.FTZ R195, R194, R197.reuse, R195 ;  /* 0x000000c5c2c37223 */ /* 0x080fe200000100c3 */
[-C--:B------:R-:W-:Y:S01]  /*33a0*/  FMUL.FTZ R217, R135, R197.reuse ;  /* 0x000000c587d97220 */ /* 0x080fe20000410000 */
[----:B-----5:R-:W1:Y:S01]  /*33b0*/  SHFL.IDX PT, R215, R207, RZ, 0x1f ;  /* 0x00001fffcfd77589 */ /* 0x020e6200000e0000 */
[C---:B------:R-:W-:Y:S01]  /*33c0*/  FMUL.FTZ R173, R172.reuse, R197 ;  /* 0x000000c5acad7220 */ /* 0x040fe20000410000 */
[----:B------:R-:W-:Y:S01]  /*33d0*/  FMUL.FTZ R13, R172, R195 ;  /* 0x000000c3ac0d7220 */ /* 0x000fe20000410000 */
[----:B------:R-:W-:Y:S01]  /*33e0*/  FADD.FTZ R83, R217, R83 ;  /* 0x00000053d9537221 */ /* 0x000fe20000010000 */
[----:B------:R-:W-:Y:S01]  /*33f0*/  FADD.FTZ R84, R219, R84 ;  /* 0x00000054db547221 */ /* 0x000fe20000010000 */
[----:B-1----:R-:W-:Y:S01]  /*3400*/  @P2 FFMA.FTZ R215, R2, R215, R213 ;  /* 0x000000d702d72223 */ /* 0x002fe200000100d5 */
[----:B------:R-:W-:-:S03]  /*3410*/  ISETP.GT.AND P2, PT, R49, 0x1e, PT ;  /* 0x0000001e3100780c */ /* 0x000fc60003f44270 */
[----:B------:R-:W-:Y:S01]  /*3420*/  FFMA.FTZ R215, R200, R215, R145 ;  /* 0x000000d7c8d77223 */ /* 0x000fe20000010091 */
[----:B------:R-:W-:-:S03]  /*3430*/  FFMA.FTZ R200, R196, R195, R193 ;  /* 0x000000c3c4c87223 */ /* 0x000fc600000100c1 */
[-C--:B------:R-:W-:Y:S01]  /*3440*/  FFMA.FTZ R213, R179, R215.reuse, R164 ;  /* 0x000000d7b3d57223 */ /* 0x080fe200000100a4 */
[----:B------:R-:W-:Y:S01]  /*3450*/  FFMA.FTZ R207, R0, R215, RZ ;  /* 0x000000d700cf7223 */ /* 0x000fe200000100ff */
[----:B------:R-:W-:Y:S01]  /*3460*/  FFMA.FTZ R191, R198, R200, R191 ;  /* 0x000000c8c6bf7223 */ /* 0x000fe200000100bf */
[----:B------:R-:W-:Y:S01]  /*3470*/  FADD.FTZ R193, -R145, R215 ;  /* 0x000000d791c17221 */ /* 0x000fe20000010100 */
[-C--:B------:R-:W-:Y:S01]  /*3480*/  FFMA.FTZ R2, R176, R213.reuse, R147 ;  /* 0x000000d5b0027223 */ /* 0x080fe20000010093 */
[----:B------:R-:W-:Y:S01]  /*3490*/  FFMA.FTZ R207, R98, R213, R207 ;  /* 0x000000d562cf7223 */ /* 0x000fe200000100cf */
[----:B------:R-:W-:Y:S01]  /*34a0*/  FFMA.FTZ R189, R188, R191, R189 ;  /* 0x000000bfbcbd7223 */ /* 0x000fe200000100bd */
[----:B------:R-:W-:Y:S01]  /*34b0*/  FMUL.FTZ R215, R146, R195 ;  /* 0x000000c392d77220 */ /* 0x000fe20000410000 */
[-C--:B------:R-:W-:Y:S01]  /*34c0*/  FFMA.FTZ R206, R178, R2.reuse, R149 ;  /* 0x00000002b2ce7223 */ /* 0x080fe20000010095 */
[----:B------:R-:W-:Y:S01]  /*34d0*/  FFMA.FTZ R207, R102, R2, R207 ;  /* 0x0000000266cf7223 */ /* 0x000fe200000100cf */
[----:B------:R-:W-:Y:S01]  /*34e0*/  FFMA.FTZ R187, R178, R189, R187 ;  /* 0x000000bdb2bb7223 */ /* 0x000fe200000100bb */
[----:B------:R-:W-:Y:S01]  /*34f0*/  FADD.FTZ R82, R215, R82 ;  /* 0x00000052d7527221 */ /* 0x000fe20000010000 */
[-C--:B------:R-:W-:Y:S01]  /*3500*/  FFMA.FTZ R208, R188, R206.reuse, R151 ;  /* 0x000000cebcd07223 */ /* 0x080fe20000010097 */
[----:B------:R-:W-:Y:S01]  /*3510*/  FFMA.FTZ R207, R104, R206, R207 ;  /* 0x000000ce68cf7223 */ /* 0x000fe200000100cf */
[----:B------:R-:W-:Y:S01]  /*3520*/  FFMA.FTZ R185, R176, R187, R185 ;  /* 0x000000bbb0b97223 */ /* 0x000fe200000100b9 */
[----:B------:R-:W-:Y:S01]  /*3530*/  FADD.FTZ R176, -R164, R213 ;  /* 0x000000d5a4b07221 */ /* 0x000fe20000010100 */
[-C--:B------:R-:W-:Y:S01]  /*3540*/  FFMA.FTZ R204, R198, R208.reuse, R153 ;  /* 0x000000d0c6cc7223 */ /* 0x080fe20000010099 */
[----:B------:R-:W-:Y:S01]  /*3550*/  FFMA.FTZ R207, R108, R208, R207 ;  /* 0x000000d06ccf7223 */ /* 0x000fe200000100cf */
[----:B------:R-:W-:Y:S01]  /*3560*/  FFMA.FTZ R179, R179, R185, R202 ;  /* 0x000000b9b3b37223 */ /* 0x000fe200000100ca */
[----:B------:R-:W-:Y:S01]  /*3570*/  FADD.FTZ R188, -R151, R208 ;  /* 0x000000d097bc7221 */ /* 0x000fe20000010100 */
[-C--:B------:R-:W-:Y:S01]  /*3580*/  FFMA.FTZ R196, R196, R204.reuse, R155 ;  /* 0x000000ccc4c47223 */ /* 0x080fe2000001009b */
[----:B------:R-:W-:Y:S01]  /*3590*/  FFMA.FTZ R207, R110, R204, R207 ;  /* 0x000000cc6ecf7223 */ /* 0x000fe200000100cf */
[----:B------:R-:W-:Y:S01]  /*35a0*/  FADD.FTZ R202, -R153, R204 ;  /* 0x000000cc99ca7221 */ /* 0x000fe20000010100 */
[----:B------:R-:W-:Y:S01]  /*35b0*/  FMUL.FTZ R204, R144, R200 ;  /* 0x000000c890cc7220 */ /* 0x000fe20000410000 */
[-C--:B------:R-:W-:Y:S01]  /*35c0*/  FFMA.FTZ R194, R194, R196.reuse, R157 ;  /* 0x000000c4c2c27223 */ /* 0x080fe2000001009d */
[----:B------:R-:W-:Y:S01]  /*35d0*/  FFMA.FTZ R207, R114, R196, R207 ;  /* 0x000000c472cf7223 */ /* 0x000fe200000100cf */
[----:B------:R-:W-:Y:S01]  /*35e0*/  FADD.FTZ R208, -R155, R196 ;  /* 0x000000c49bd07221 */ /* 0x000fe20000010100 */
[----:B------:R-:W-:Y:S01]  /*35f0*/  FADD.FTZ R81, R204, R81 ;  /* 0x00000051cc517221 */ /* 0x000fe20000010000 */
[-C--:B------:R-:W-:Y:S01]  /*3600*/  FFMA.FTZ R190, R190, R194.reuse, R159 ;  /* 0x000000c2bebe7223 */ /* 0x080fe2000001009f */
[----:B------:R-:W-:Y:S01]  /*3610*/  FFMA.FTZ R207, R116, R194, R207 ;  /* 0x000000c274cf7223 */ /* 0x000fe200000100cf */
[----:B------:R-:W-:-:S02]  /*3620*/  FADD.FTZ R214, -R157, R194 ;  /* 0x000000c29dd67221 */ /* 0x000fc40000010100 */
[-C--:B------:R-:W-:Y:S01]  /*3630*/  FFMA.FTZ R198, R186, R190.reuse, R161 ;  /* 0x000000bebac67223 */ /* 0x080fe200000100a1 */
[----:B------:R-:W-:Y:S01]  /*3640*/  FFMA.FTZ R207, R120, R190, R207 ;  /* 0x000000be78cf7223 */ /* 0x000fe200000100cf */
[----:B------:R-:W-:Y:S01]  /*3650*/  FADD.FTZ R186, -R149, R206 ;  /* 0x000000ce95ba7221 */ /* 0x000fe20000010100 */
        /* <DEDUP_REMOVED lines=8> */
[----:B------:R-:W-:Y:S01]  /*36e0*/  FFMA.FTZ R207, R2, R193, RZ ;  /* 0x000000c102cf7223 */ /* 0x000fe200000100ff */
[-C--:B------:R-:W-:Y:S01]  /*36f0*/  FFMA.FTZ R225, R181, R222.reuse, R166 ;  /* 0x000000deb5e17223 */ /* 0x080fe200000100a6 */
[----:B------:R-:W-:Y:S01]  /*3700*/  FFMA.FTZ R181, R119, R222, R178 ;  /* 0x000000de77b57223 */ /* 0x000fe200000100b2 */
[----:B------:R-:W-:Y:S01]  /*3710*/  FMUL.FTZ R178, R138, R185 ;  /* 0x000000b98ab27220 */ /* 0x000fe20000410000 */
[----:B------:R-:W-:Y:S01]  /*3720*/  FMUL.FTZ R220, R137, R209 ;  /* 0x000000d189dc7220 */ /* 0x000fe20000410000 */
[-C--:B------:R-:W-:Y:S01]  /*3730*/  FFMA.FTZ R226, R184, R225.reuse, R167 ;  /* 0x000000e1b8e27223 */ /* 0x080fe200000100a7 */
[----:B------:R-:W-:Y:S01]  /*3740*/  FFMA.FTZ R213, R126, R225, R181 ;  /* 0x000000e17ed57223 */ /* 0x000fe200000100b5 */
[----:B------:R-:W-:Y:S01]  /*3750*/  FMUL.FTZ R181, R140, R187 ;  /* 0x000000bb8cb57220 */ /* 0x000fe20000410000 */
[----:B------:R-:W-:Y:S01]  /*3760*/  FFMA.FTZ R180, R178, R176, R207 ;  /* 0x000000b0b2b47223 */ /* 0x000fe200000100cf */
[----:B------:R-:W-:Y:S01]  /*3770*/  FFMA.FTZ R227, R183, R226, R168 ;  /* 0x000000e2b7e37223 */ /* 0x000fe200000100a8 */
[----:B------:R-:W-:Y:S01]  /*3780*/  FMUL.FTZ R184, R133, R189 ;  /* 0x000000bd85b87220 */ /* 0x000fe20000410000 */
[----:B------:R-:W-:Y:S01]  /*3790*/  FMUL.FTZ R207, R142, R191 ;  /* 0x000000bf8ecf7220 */ /* 0x000fe20000410000 */
[----:B------:R-:W-:Y:S01]  /*37a0*/  FFMA.FTZ R183, R181, R182, R180 ;  /* 0x000000b6b5b77223 */ /* 0x000fe200000100b4 */
[-C--:B------:R-:W-:Y:S01]  /*37b0*/  FFMA.FTZ R230, R192, R227.reuse, R169 ;  /* 0x000000e3c0e67223 */ /* 0x080fe200000100a9 */
[----:B------:R-:W-:Y:S01]  /*37c0*/  FFMA.FTZ R213, R128, R226, R213 ;  /* 0x000000e280d57223 */ /* 0x000fe200000100d5 */
[----:B------:R-:W-:Y:S01]  /*37d0*/  FADD.FTZ R196, -R166, R225 ;  /* 0x000000e1a6c47221 */ /* 0x000fe20000010100 */
[----:B------:R-:W-:Y:S01]  /*37e0*/  FFMA.FTZ R192, R184, R186, R183 ;  /* 0x000000bab8c07223 */ /* 0x000fe200000100b7 */
[----:B------:R-:W-:Y:S01]  /*37f0*/  FADD.FTZ R194, -R167, R226 ;  /* 0x000000e2a7c27221 */ /* 0x000fe20000010100 */
[----:B------:R-:W-:Y:S01]  /*3800*/  FFMA.FTZ R180, R130, R227, R213 ;  /* 0x000000e382b47223 */ /* 0x000fe200000100d5 */
[----:B------:R-:W-:Y:S01]  /*3810*/  FADD.FTZ R213, -R161, R198 ;  /* 0x000000c6a1d57221 */ /* 0x000fe20000010100 */
[----:B------:R-:W-:Y:S01]  /*3820*/  FFMA.FTZ R183, R207, R188, R192 ;  /* 0x000000bccfb77223 */ /* 0x000fe200000100c0 */
[----:B------:R-:W-:Y:S01]  /*3830*/  FADD.FTZ R198, -R165, R222 ;  /* 0x000000dea5c67221 */ /* 0x000fe20000010100 */
[----:B------:R-:W-:Y:S01]  /*3840*/  FMUL.FTZ R222, R154, R205 ;  /* 0x000000cd9ade7220 */ /* 0x000fe20000410000 */
[----:B------:R-:W-:Y:S01]  /*3850*/  FMUL.FTZ R226, R158, R175 ;  /* 0x000000af9ee27220 */ /* 0x000fe20000410000 */
[----:B------:R-:W-:Y:S01]  /*3860*/  FFMA.FTZ R192, R204, R202, R183 ;  /* 0x000000caccc07223 */ /* 0x000fe200000100b7 */
[----:B------:R-:W-:Y:S01]  /*3870*/  FADD.FTZ R190, -R169, R230 ;  /* 0x000000e6a9be7221 */ /* 0x000fe20000010100 */
[----:B------:R-:W-:Y:S01]  /*3880*/  FFMA.FTZ R180, R121, R230, R180 ;  /* 0x000000e679b47223 */ /* 0x000fe200000100b4 */
[----:B------:R-:W-:Y:S01]  /*3890*/  FMUL.FTZ R173, R214, R173 ;  /* 0x000000add6ad7220 */ /* 0x000fe20000410000 */
[----:B------:R-:W-:Y:S01]  /*38a0*/  FFMA.FTZ R192, R215, R208, R192 ;  /* 0x000000d0d7c07223 */ /* 0x000fe200000100c0 */
[----:B------:R-:W-:Y:S01]  /*38b0*/  FMUL.FTZ R208, R208, R13 ;  /* 0x0000000dd0d07220 */ /* 0x000fe20000410000 */
[C---:B------:R-:W-:Y:S01]  /*38c0*/  FMUL.FTZ R13, R172.reuse, R200 ;  /* 0x000000c8ac0d7220 */ /* 0x040fe20000410000 */
[----:B------:R-:W1:Y:S01]  /*38d0*/  SHFL.DOWN PT, R223, R180, 0x1, 0x1f ;  /* 0x08201f00b4df7f89 */ /* 0x000e6200000e0000 */
[----:B------:R-:W-:Y:S01]  /*38e0*/  FFMA.FTZ R192, R217, R214, R192 ;  /* 0x000000d6d9c07223 */ /* 0x000fe200000100c0 */
[----:B------:R-:W-:Y:S01]  /*38f0*/  FMUL.FTZ R217, R172, R199 ;  /* 0x000000c7acd97220 */ /* 0x000fe20000410000 */
[----:B------:R-:W-:Y:S01]  /*3900*/  FFMA.FTZ R173, R106, R197, R173 ;  /* 0x000000c56aad7223 */ /* 0x000fe200000100ad */
[----:B------:R-:W-:Y:S01]  /*3910*/  FMUL.FTZ R12, R213, R12 ;  /* 0x0000000cd50c7220 */ /* 0x000fe20000410000 */
[----:B------:R-:W-:Y:S01]  /*3920*/  FFMA.FTZ R192, R219, R216, R192 ;  /* 0x000000d8dbc07223 */ /* 0x000fe200000100c0 */
[----:B------:R-:W-:Y:S01]  /*3930*/  FMUL.FTZ R216, R216, R217 ;  /* 0x000000d9d8d87220 */ /* 0x000fe20000410000 */
[----:B------:R-:W-:Y:S01]  /*3940*/  FADD.FTZ R80, R173, R80 ;  /* 0x00000050ad507221 */ /* 0x000fe20000010000 */
[----:B------:R-:W-:Y:S01]  /*3950*/  FMUL.FTZ R202, R202, R13 ;  /* 0x0000000dcaca7220 */ /* 0x000fe20000410000 */
[----:B------:R-:W-:Y:S01]  /*3960*/  FFMA.FTZ R183, R221, R213, R192 ;  /* 0x000000d5ddb77223 */ /* 0x000fe200000100c0 */
[----:B------:R-:W-:Y:S01]  /*3970*/  FADD.FTZ R192, -R168, R227 ;  /* 0x000000e3a8c07221 */ /* 0x000fe20000010100 */
[C---:B------:R-:W-:Y:S01]  /*3980*/  FMUL.FTZ R173, R172.reuse, R203 ;  /* 0x000000cbacad7220 */ /* 0x040fe20000410000 */
[----:B------:R-:W-:Y:S01]  /*3990*/  FMUL.FTZ R13, R172, R191 ;  /* 0x000000bfac0d7220 */ /* 0x000fe20000410000 */
[----:B------:R-:W-:Y:S01]  /*39a0*/  FFMA.FTZ R183, R218, R206, R183 ;  /* 0x000000cedab77223 */ /* 0x000fe200000100b7 */
[----:B------:R-:W-:Y:S01]  /*39b0*/  FFMA.FTZ R216, R107, R199, R216 ;  /* 0x000000c76bd87223 */ /* 0x000fe200000100d8 */
        /* <DEDUP_REMOVED lines=9> */
[----:B-1----:R-:W-:Y:S01]  /*3a50*/  @!P2 FADD.FTZ R180, R180, R223 ;  /* 0x000000dfb4b4a221 */ /* 0x002fe20000010000 */
[----:B------:R-:W-:Y:S01]  /*3a60*/  FFMA.FTZ R183, R224, R194, R183 ;  /* 0x000000c2e0b77223 */ /* 0x000fe200000100b7 */
[----:B------:R-:W-:Y:S01]  /*3a70*/  FMUL.FTZ R173, R186, R13 ;  /* 0x0000000dbaad7220 */ /* 0x000fe20000410000 */
[----:B------:R-:W-:Y:S01]  /*3a80*/  FMUL.FTZ R13, R172, R187 ;  /* 0x000000bbac0d7220 */ /* 0x000fe20000410000 */
[----:B------:R-:W-:Y:S01]  /*3a90*/  FADD.FTZ R72, R181, R72 ;  /* 0x00000048b5487221 */ /* 0x000fe20000010000 */
[----:B------:R-:W-:Y:S01]  /*3aa0*/  FFMA.FTZ R183, R226, R192, R183 ;  /* 0x000000c0e2b77223 */ /* 0x000fe200000100b7 */
[----:B------:R-:W1:Y:S01]  /*3ab0*/  SHFL.DOWN PT, R223, R180, 0x2, 0x1f ;  /* 0x08401f00b4df7f89 */ /* 0x000e6200000e0000 */
[----:B------:R-:W-:Y:S01]  /*3ac0*/  FFMA.FTZ R173, R100, R189, R173 ;  /* 0x000000bd64ad7223 */ /* 0x000fe200000100ad */
[----:B------:R-:W-:Y:S01]  /*3ad0*/  FMUL.FTZ R182, R182, R13 ;  /* 0x0000000db6b67220 */ /* 0x000fe20000410000 */
[----:B------:R-:W-:Y:S01]  /*3ae0*/  FFMA.FTZ R183, R228, R190, R183 ;  /* 0x000000bee4b77223 */ /* 0x000fe200000100b7 */
[C---:B------:R-:W-:Y:S01]  /*3af0*/  FMUL.FTZ R13, R172.reuse, R185 ;  /* 0x000000b9ac0d7220 */ /* 0x040fe20000410000 */
[----:B------:R-:W-:Y:S01]  /*3b00*/  FADD.FTZ R68, R173, R68 ;  /* 0x00000044ad447221 */ /* 0x000fe20000010000 */
[C---:B------:R-:W-:Y:S01]  /*3b10*/  FMUL.FTZ R173, R172.reuse, R175 ;  /* 0x000000afacad7220 */ /* 0x040fe20000410000 */
[C---:B------:R-:W-:Y:S01]  /*3b20*/  FMUL.FTZ R191, R172.reuse, R205 ;  /* 0x000000cdacbf7220 */ /* 0x040fe20000410000 */
[----:B------:R-:W2:Y:S01]  /*3b30*/  SHFL.DOWN PT, R230, R183, 0x1, 0x1f ;  /* 0x08201f00b7e67f89 */ /* 0x000ea200000e0000 */
        /* <DEDUP_REMOVED lines=11> */
[----:B------:R-:W-:Y:S01]  /*3bf0*/  FFMA.FTZ R197, R112, R209, R197 ;  /* 0x000000d170c57223 */ /* 0x000fe200000100c5 */
[----:B------:R-:W-:Y:S01]  /*3c00*/  FFMA.FTZ R196, R113, R205, R196 ;  /* 0x000000cd71c47223 */ /* 0x000fe200000100c4 */
[----:B------:R-:W-:Y:S01]  /*3c10*/  FFMA.FTZ R182, R99, R187, R182 ;  /* 0x000000bb63b67223 */ /* 0x000fe200000100b6 */
[----:B------:R-:W-:Y:S01]  /*3c20*/  FFMA.FTZ R177, R115, R177, R194 ;  /* 0x000000b173b17223 */ /* 0x000fe200000100c2 */
[----:B-1----:R-:W-:Y:S01]  /*3c30*/  @!P1 FADD.FTZ R180, R180, R223 ;  /* 0x000000dfb4b49221 */ /* 0x002fe20000010000 */
[----:B------:R-:W-:Y:S01]  /*3c40*/  FFMA.FTZ R185, R97, R185, R176 ;  /* 0x000000b961b97223 */ /* 0x000fe200000100b0 */
[----:B------:R-:W-:Y:S01]  /*3c50*/  FFMA.FTZ R175, R117, R175, R192 ;  /* 0x000000af75af7223 */ /* 0x000fe200000100c0 */
[----:B------:R-:W-:Y:S01]  /*3c60*/  FADD.FTZ R90, R226, R90 ;  /* 0x0000005ae25a7221 */ /* 0x000fe20000010000 */
[----:B------:R-:W-:Y:S01]  /*3c70*/  FADD.FTZ R88, R222, R88 ;  /* 0x00000058de587221 */ /* 0x000fe20000010000 */
[----:B------:R-:W1:Y:S01]  /*3c80*/  SHFL.DOWN PT, R223, R180, 0x4, 0x1f ;  /* 0x08801f00b4df7f89 */ /* 0x000e6200000e0000 */
[----:B------:R-:W-:Y:S01]  /*3c90*/  FADD.FTZ R87, R220, R87 ;  /* 0x00000057dc577221 */ /* 0x000fe20000010000 */
[----:B------:R-:W-:Y:S01]  /*3ca0*/  FADD.FTZ R79, R216, R79 ;  /* 0x0000004fd84f7221 */ /* 0x000fe20000010000 */
[----:B--2---:R-:W-:Y:S01]  /*3cb0*/  @!P2 FADD.FTZ R183, R183, R230 ;  /* 0x000000e6b7b7a221 */ /* 0x004fe20000010000 */
[----:B------:R-:W-:Y:S01]  /*3cc0*/  ISETP.GT.AND P2, PT, R49, 0x1b, PT ;  /* 0x0000001b3100780c */ /* 0x000fe20003f44270 */
[----:B------:R-:W-:Y:S01]  /*3cd0*/  FADD.FTZ R78, R207, R78 ;  /* 0x0000004ecf4e7221 */ /* 0x000fe20000010000 */
[----:B------:R-:W-:Y:S01]  /*3ce0*/  FADD.FTZ R77, R208, R77 ;  /* 0x0000004dd04d7221 */ /* 0x000fe20000010000 */
[----:B------:R-:W-:Y:S01]  /*3cf0*/  FADD.FTZ R76, R201, R76 ;  /* 0x0000004cc94c7221 */ /* 0x000fe20000010000 */
[----:B------:R-:W2:Y:S01]  /*3d00*/  SHFL.DOWN PT, R230, R183, 0x2, 0x1f ;  /* 0x08401f00b7e67f89 */ /* 0x000ea200000e0000 */
        /* <DEDUP_REMOVED lines=19> */
[----:B------:R-:W-:-:S04]  /*3e40*/  ISETP.NE.AND P2, PT, R49, RZ, PT ;  /* 0x000000ff3100720c */ /* 0x000fc80003f45270 */
[----:B------:R-:W2:Y:S01]  /*3e50*/  SHFL.DOWN PT, R174, R183, 0x8, 0x1f ;  /* 0x09001f00b7ae7f89 */ /* 0x000ea200000e0000 */
[----:B-1----:R-:W-:Y:S01]  /*3e60*/  FADD.FTZ R13, R180, R199 ;  /* 0x000000c7b40d7221 */ /* 0x002fe20000010000 */
[----:B--2---:R-:W-:Y:S01]  /*3e70*/  @!P1 FADD.FTZ R183, R183, R174 ;  /* 0x000000aeb7b79221 */ /* 0x004fe20000010000 */
[----:B------:R-:W-:Y:S01]  /*3e80*/  FMUL.FTZ R174, R172, R179 ;  /* 0x000000b3acae7220 */ /* 0x000fe20000410000 */
[----:B------:R-:W-:Y:S01]  /*3e90*/  ISETP.GT.AND P1, PT, R49, 0xf, PT ;  /* 0x0000000f3100780c */ /* 0x000fe20003f24270 */
[----:B------:R-:W-:Y:S02]  /*3ea0*/  FFMA.FTZ R172, R118, R3, R173 ;  /* 0x0000000376ac7223 */ /* 0x000fe400000100ad */
[----:B------:R-:W1:Y:S01]  /*3eb0*/  SHFL.DOWN PT, R12, R183, 0x10, 0x1f ;  /* 0x0a001f00b70c7f89 */ /* 0x000e6200000e0000 */
[----:B------:R-:W-:Y:S01]  /*3ec0*/  FMUL.FTZ R193, R193, R174 ;  /* 0x000000aec1c17220 */ /* 0x000fe20000410000 */
[----:B------:R-:W-:Y:S01]  /*3ed0*/  FSEL R180, R180, R13, P1 ;  /* 0x0000000db4b47208 */ /* 0x000fe20000800000 */
[----:B------:R-:W-:-:S02]  /*3ee0*/  FADD.FTZ R95, R172, R95 ;  /* 0x0000005fac5f7221 */ /* 0x000fc40000010000 */
[----:B------:R-:W-:-:S04]  /*3ef0*/  FFMA.FTZ R2, R96, R179, R193 ;  /* 0x000000b360027223 */ /* 0x000fc800000100c1 */
[----:B------:R-:W-:Y:S01]  /*3f00*/  FADD.FTZ R93, R2, R93 ;  /* 0x0000005d025d7221 */ /* 0x000fe20000010000 */
[----:B-1----:R-:W-:-:S05]  /*3f10*/  FADD.FTZ R12, R183, R12 ;  /* 0x0000000cb70c7221 */ /* 0x002fca0000010000 */
[----:B------:R1:W-:Y:S02]  /*3f20*/  @!P2 STS.64 [UR12+0x438], R12 ;  /* 0x0004380cff00a988 */ /* 0x0003e40008000a0c */
[----:B-1----:R-:W-:Y:S01]  /*3f30*/  FSEL R12, R183, R12, P1 ;  /* 0x0000000cb70c7208 */ /* 0x002fe20000800000 */
[----:B------:R-:W-:Y:S06]  /*3f40*/  BAR.SYNC.DEFER_BLOCKING 0x0 ;  /* 0x0000000000007b1d */ /* 0x000fec0000010000 */
[----:B------:R-:W-:Y:S05]  /*3f50*/  @P3 BRA `(.L_x_6614) ;  /* 0x0000000000203947 */ /* 0x000fea0003800000 */
[----:B------:R-:W-:-:S13]  /*3f60*/  ISETP.NE.AND P1, PT, R212, UR8, PT ;  /* 0x00000008d4007c0c */ /* 0x000fda000bf25270 */
[----:B------:R-:W1:Y:S04]  /*3f70*/  @P1 LDS R2, [R123+0x1ae8] ;  /* 0x001ae8007b021984 */ /* 0x000e680000000800 */
[----:B------:R-:W2:Y:S01]  /*3f80*/  @P1 LDS R3, [R123+0x16e8] ;  /* 0x0016e8007b031984 */ /* 0x000ea20000000800 */
[----:B-1----:R-:W-:Y:S01]  /*3f90*/  @P1 FADD.FTZ R2, R180, R2 ;  /* 0x00000002b4021221 */ /* 0x002fe20000010000 */
[----:B--2---:R-:W-:-:S04]  /*3fa0*/  @P1 FADD.FTZ R12, R12, R3 ;  /* 0x000000030c0c1221 */ /* 0x004fc80000010000 */
[----:B------:R1:W-:Y:S04]  /*3fb0*/  @P1 STS [R123+0x1ae8], R2 ;  /* 0x001ae8027b001388 */ /* 0x0003e80000000800 */
[----:B------:R1:W-:Y:S04]  /*3fc0*/  STS [R123+0x16e8], R12 ;  /* 0x0016e80c7b007388 */ /* 0x0003e80000000800 */
[----:B------:R1:W-:Y:S02]  /*3fd0*/  @!P1 STS [R123+0x1ae8], R180 ;  /* 0x001ae8b47b009388 */ /* 0x0003e40000000800 */
.L_x_6614:
[----:B------:R-:W-:Y:S05]  /*3fe0*/  BSYNC.RECONVERGENT B0 ;  /* 0x0000000000007941 */ /* 0x000fea0003800200 */
.L_x_6613:
[----:B------:R-:W-:Y:S01]  /*3ff0*/  UIADD3 UR10, UPT, UPT, UR10, 0x1, URZ ;  /* 0x000000010a0a7890 */ /* 0x000fe2000fffe0ff */
[----:B------:R-:W-:Y:S02]  /*4000*/  LEA R125, P3, R10, R125, 0x2 ;  /* 0x0000007d0a7d7211 */ /* 0x000fe400078610ff */
[----:B------:R-:W-:Y:S01]  /*4010*/  LEA R129, P1, R6, R129, 0x2 ;  /* 0x0000008106817211 */ /* 0x000fe200078210ff */
[----:B------:R-:W-:Y:S01]  /*4020*/  UISETP.NE.AND UP0, UPT, UR10, URZ, UPT ;  /* 0x000000ff0a00728c */ /* 0x000fe2000bf05270 */
[----:B------:R-:W-:Y:S01]  /*4030*/  LEA R127, P2, R8, R127, 0x2 ;  /* 0x0000007f087f7211 */ /* 0x000fe200078410ff */
[----:B------:R-:W-:Y:S01]  /*4040*/  IMAD.X R132, R132, 0x1, R11, P3 ;  /* 0x0000000184847824 */ /* 0x000fe200018e060b */
[----:B-1----:R-:W-:Y:S02]  /*4050*/  IADD3 R123, PT, PT, R123, 0x4, RZ ;  /* 0x000000047b7b7810 */ /* 0x002fe40007ffe0ff */
[----:B------:R-:W-:Y:S02]  /*4060*/  IADD3 R141, PT, PT, R141, 0x8, RZ ;  /* 0x000000088d8d7810 */ /* 0x000fe40007ffe0ff */
[----:B------:R-:W-:-:S02]  /*4070*/  IADD3 R171, PT, PT, R171, 0x1, RZ ;  /* 0x00000001abab7810 */ /* 0x000fc40007ffe0ff */
[----:B------:R-:W-:Y:S02]  /*4080*/  IADD3 R170, PT, PT, R170, 0x1, RZ ;  /* 0x00000001aaaa7810 */ /* 0x000fe40007ffe0ff */
[----:B------:R-:W-:Y:S02]  /*4090*/  IADD3.X R136, PT, PT, R136, R7, RZ, P1, !PT ;  /* 0x0000000788887210 */ /* 0x000fe40000ffe4ff */
[----:B------:R-:W-:Y:S01]  /*40a0*/  IADD3.X R134, PT, PT, R134, R9, RZ, P2, !PT ;  /* 0x0000000986867210 */ /* 0x000fe200017fe4ff */
[----:B------:R-:W-:Y:S06]  /*40b0*/  BRA.U UP0, `(.L_x_6615) ;  /* 0xffffffe100ec7547 */ /* 0x000fec000b83ffff */
.L_x_6609:
[----:B------:R-:W-:Y:S01]  /*40c0*/  BAR.SYNC.DEFER_BLOCKING 0x0 ;  /* 0x0000000000007b1d */ /* 0x000fe20000010000 */
[----:B------:R-:W-:Y:S01]  /*40d0*/  F2FP.BF16.F32.PACK_AB R69, R69, R92 ;  /* 0x0000005c4545723e */ /* 0x000fe200000010ff */
[----:B------:R-:W-:Y:S01]  /*40e0*/  USHF.R.S32.HI UR7, URZ, 0x1f, UR6 ;  /* 0x0000001fff077899 */ /* 0x000fe20008011406 */
[----:B------:R-:W-:Y:S01]  /*40f0*/  F2FP.BF16.F32.PACK_AB R72, R75, R72 ;  /* 0x000000484b48723e */ /* 0x000fe200000010ff */
[----:B------:R-:W-:Y:S01]  /*4100*/  UISETP.GT.AND UP0, UPT, UR8, 0x1, UPT ;  /* 0x000000010800788c */ /* 0x000fe2000bf04270 */
[----:B------:R-:W-:Y:S01]  /*4110*/  F2FP.BF16.F32.PACK_AB R78, R81, R78 ;  /* 0x0000004e514e723e */ /* 0x000fe200000010ff */
[----:B------:R-:W1:Y:S01]  /*4120*/  LDCU.64 UR10, c[0x0][0x4f8] ;  /* 0x00009f00ff0a77ac */ /* 0x000e620008000a00 */
[----:B------:R-:W-:Y:S01]  /*4130*/  PRMT R0, R69, 0x7632, R0 ;  /* 0x0000763245007816 */ /* 0x000fe20000000000 */
[----:B------:R-:W2:Y:S01]  /*4140*/  LDC.64 R102, c[0x0][0x500] ;  /* 0x00014000ff667b82 */ /* 0x000ea20000000a00 */
[----:B------:R-:W-:Y:S01]  /*4150*/  PRMT R2, R72, 0x7632, R2 ;  /* 0x0000763248027816 */ /* 0x000fe20000000002 */
[----:B------:R-:W-:Y:S01]  /*4160*/  UMOV UR8, UR9 ;  /* 0x0000000900087c82 */ /* 0x000fe20008000000 */
[----:B------:R-:W-:-:S02]  /*4170*/  PRMT R3, R78, 0x7632, R3 ;  /* 0x000076324e037816 */ /* 0x000fc40000000003 */
[----:B------:R-:W-:Y:S02]  /*4180*/  ISETP.NE.AND P0, PT, R23, RZ, PT ;  /* 0x000000ff1700720c */ /* 0x000fe40003f05270 */
[----:B------:R-:W-:Y:S02]  /*4190*/  F2FP.BF16.F32.PACK_AB R82, R83, R82 ;  /* 0x000000525352723e */ /* 0x000fe400000010ff */
[----:B------:R-:W-:Y:S02]  /*41a0*/  F2FP.BF16.F32.PACK_AB R84, R85, R84 ;  /* 0x000000545554723e */ /* 0x000fe400000010ff */
[----:B------:R-:W-:Y:S02]  /*41b0*/  F2FP.BF16.F32.PACK_AB R86, R87, R86 ;  /* 0x000000565756723e */ /* 0x000fe400000010ff */
[----:B------:R-:W-:Y:S02]  /*41c0*/  F2FP.BF16.F32.PACK_AB R88, R89, R88 ;  /* 0x000000585958723e */ /* 0x000fe400000010ff */
[----:B------:R-:W-:Y:S01]  /*41d0*/  F2FP.BF16.F32.PACK_AB R90, R91, R90 ;  /* 0x0000005a5b5a723e */ /* 0x000fe200000010ff */
[----:B------:R3:W-:Y:S01]  /*41e0*/  STS.U16 [R66+0x2], R0 ;  /* 0x0000020042007388 */ /* 0x0007e20000000400 */
[----:B------:R-:W-:Y:S01]  /*41f0*/  PRMT R6, R84, 0x7632, R6 ;  /* 0x0000763254067816 */ /* 0x000fe20000000006 */
[----:B-1----:R-:W-:Y:S01]  /*4200*/  UIMAD.WIDE.U32 UR4, UR18, UR10, UR6 ;  /* 0x0000000a120472a5 */ /* 0x002fe2000f8e0006 */
[----:B------:R-:W-:Y:S01]  /*4210*/  PRMT R8, R90, 0x7632, R8 ;  /* 0x000076325a087816 */ /* 0x000fe20000000008 */
[----:B------:R1:W-:Y:S02]  /*4220*/  STS.U16 [R66+0x6], R2 ;  /* 0x0000060242007388 */ /* 0x0003e40000000400 */
[----:B------:R-:W-:-:S02]  /*4230*/  UIMAD UR5, UR18, UR11, UR5 ;  /* 0x0000000b120572a4 */ /* 0x000fc4000f8e0205 */
[----:B------:R4:W-:Y:S01]  /*4240*/  STS.U16 [R66+0xa], R3 ;  /* 0x00000a0342007388 */ /* 0x0009e20000000400 */
[----:B------:R-:W5:Y:S01]  /*4250*/  LDCU.64 UR10, c[0x0][0x550] ;  /* 0x0000aa00ff0a77ac */ /* 0x000f620008000a00 */
[----:B---3--:R-:W-:Y:S02]  /*4260*/  PRMT R0, R82, 0x7632, R0 ;  /* 0x0000763252007816 */ /* 0x008fe40000000000 */
[----:B------:R-:W-:Y:S01]  /*4270*/  STS.U16 [R66], R69 ;  /* 0x0000004542007388 */ /* 0x000fe20000000400 */
[----:B-1----:R-:W-:-:S03]  /*4280*/  PRMT R2, R86, 0x7632, R2 ;  /* 0x0000763256027816 */ /* 0x002fc60000000002 */
[----:B------:R-:W-:Y:S01]  /*4290*/  STS.U16 [R66+0x4], R72 ;  /* 0x0000044842007388 */ /* 0x000fe20000000400 */
[----:B----4-:R-:W-:-:S03]  /*42a0*/  PRMT R3, R88, 0x7632, R3 ;  /* 0x0000763258037816 */ /* 0x010fc60000000003 */
        /* <DEDUP_REMOVED lines=13> */
[C---:B--2---:R-:W-:Y:S01]  /*4380*/  IMAD.WIDE.U32 R2, R14.reuse, R102, UR4 ;  /* 0x000000040e027e25 */ /* 0x044fe2000f8e0066 */
[----:B------:R-:W1:Y:S02]  /*4390*/  LDCU.64 UR4, c[0x0][0x518] ;  /* 0x0000a300ff0477ac */ /* 0x000e640008000a00 */
[----:B------:R-:W-:Y:S01]  /*43a0*/  LDS.U16 R9, [R51+0x40] ;  /* 0x0000400033097984 */ /* 0x000fe20000000400 */
[----:B------:R-:W-:Y:S01]  /*43b0*/  IMAD R6, R14, R103, R3 ;  /* 0x000000670e067224 */ /* 0x000fe200078e0203 */
[----:B------:R-:W-:Y:S02]  /*43c0*/  IADD3 R3, P1, PT, R32, R2, RZ ;  /* 0x0000000220037210 */ /* 0x000fe40007f3e0ff */
[----:B------:R-:W-:Y:S02]  /*43d0*/  LDS.U16 R11, [R52+0x80] ;  /* 0x00008000340b7984 */ /* 0x000fe40000000400 */
[----:B------:R-:W-:-:S02]  /*43e0*/  IADD3.X R6, PT, PT, RZ, R6, RZ, P1, !PT ;  /* 0x00000006ff067210 */ /* 0x000fc40000ffe4ff */
[----:B------:R-:W-:Y:S01]  /*43f0*/  LDS.U16 R13, [R53+0xc0] ;  /* 0x0000c000350d7984 */ /* 0x000fe20000000400 */
[----:B-----5:R-:W-:-:S03]  /*4400*/  LEA R2, P3, R3, UR10, 0x1 ;  /* 0x0000000a03027c11 */ /* 0x020fc6000f8608ff */
[----:B------:R-:W-:Y:S01]  /*4410*/  LDS.U16 R49, [R54+0x100] ;  /* 0x0001000036317984 */ /* 0x000fe20000000400 */
[----:B------:R-:W-:Y:S01]  /*4420*/  LEA.HI.X R3, R3, UR11, R6, 0x1, P3 ;  /* 0x0000000b03037c11 */ /* 0x000fe200098f0c06 */
[----:B------:R-:W2:Y:S02]  /*4430*/  LDCU.64 UR10, c[0x0][0x560] ;  /* 0x0000ac00ff0a77ac */ /* 0x000ea40008000a00 */
        /* <DEDUP_REMOVED lines=48> */
[----:B---3--:R-:W1:Y:S01]  /*4740*/  LDC.64 R82, c[0x0][0x520] ;  /* 0x00014800ff527b82 */ /* 0x008e620000000a00 */
[----:B------:R-:W-:Y:S01]  /*4750*/  F2FP.BF16.F32.PACK_AB R0, R74, R71 ;  /* 0x000000474a00723e */ /* 0x000fe200000010ff */
[----:B------:R-:W-:Y:S01]  /*4760*/  @!P5 STG.E.U16 desc[UR16][R2.64+0x300], R91 ;  /* 0x0003005b0200d986 */ /* 0x000fe2000c101510 */
[----:B------:R-:W-:-:S02]  /*4770*/  FADD.FTZ R160, R93, R160 ;  /* 0x000000a05da07221 */ /* 0x000fc40000010000 */
[C---:B------:R-:W-:Y:S01]  /*4780*/  PRMT R10, R0.reuse, 0x7610, R10 ;  /* 0x00007610000a7816 */ /* 0x040fe2000000000a */
[----:B------:R-:W-:Y:S01]  /*4790*/  @!P4 STG.E.U16 desc[UR16][R2.64+0x340], R97 ;  /* 0x000340610200c986 */ /* 0x000fe2000c101510 */
[----:B------:R-:W-:Y:S02]  /*47a0*/  PRMT R11, R0, 0x7632, R11 ;  /* 0x00007632000b7816 */ /* 0x000fe4000000000b */
[----:B------:R-:W-:Y:S01]  /*47b0*/  F2FP.BF16.F32.PACK_AB R0, R80, R77 ;  /* 0x0000004d5000723e */ /* 0x000fe200000010ff */
[----:B------:R-:W-:Y:S04]  /*47c0*/  @!P3 STG.E.U16 desc[UR16][R2.64+0x380], R99 ;  /* 0x000380630200b986 */ /* 0x000fe8000c101510 */
[----:B------:R3:W-:Y:S01]  /*47d0*/  @!P6 STG.E.U16 desc[UR16][R2.64+0x3c0], R101 ;  /* 0x0003c0650200e986 */ /* 0x0007e2000c101510 */
[----:B------:R-:W-:Y:S01]  /*47e0*/  BAR.SYNC.DEFER_BLOCKING 0x0 ;  /* 0x0000000000007b1d */ /* 0x000fe20000010000 */
[----:B---3--:R-:W-:Y:S01]  /*47f0*/  F2FP.BF16.F32.PACK_AB R3, R68, R143 ;  /* 0x0000008f4403723e */ /* 0x008fe200000010ff */
[----:B------:R-:W-:Y:S01]  /*4800*/  FADD.FTZ R143, R160, R143 ;  /* 0x0000008fa08f7221 */ /* 0x000fe20000010000 */
[----:B------:R-:W-:-:S02]  /*4810*/  F2FP.BF16.F32.PACK_AB R2, R76, R79 ;  /* 0x0000004f4c02723e */ /* 0x000fc400000010ff */
[----:B------:R-:W-:Y:S01]  /*4820*/  PRMT R8, R3, 0x7610, R8 ;  /* 0x0000761003087816 */ /* 0x000fe20000000008 */
[----:B------:R-:W-:Y:S01]  /*4830*/  FADD.FTZ R68, R143, R68 ;  /* 0x000000448f447221 */ /* 0x000fe20000010000 */
[----:B------:R-:W-:Y:S02]  /*4840*/  PRMT R9, R3, 0x7632, R9 ;  /* 0x0000763203097816 */ /* 0x000fe40000000009 */
[----:B------:R-:W-:Y:S01]  /*4850*/  PRMT R12, R2, 0x7610, R12 ;  /* 0x00007610020c7816 */ /* 0x000fe2000000000c */
[----:B------:R-:W-:Y:S01]  /*4860*/  FADD.FTZ R71, R68, R71 ;  /* 0x0000004744477221 */ /* 0x000fe20000010000 */
[----:B------:R-:W-:Y:S02]  /*4870*/  PRMT R13, R2, 0x7632, R13 ;  /* 0x00007632020d7816 */ /* 0x000fe4000000000d */
[----:B------:R-:W-:Y:S01]  /*4880*/  F2FP.BF16.F32.PACK_AB R3, R70, R73 ;  /* 0x000000494603723e */ /* 0x000fe200000010ff */
[----:B------:R-:W-:Y:S01]  /*4890*/  FADD.FTZ R74, R71, R74 ;  /* 0x0000004a474a7221 */ /* 0x000fe20000010000 */
[----:B------:R-:W-:Y:S01]  /*48a0*/  F2FP.BF16.F32.PACK_AB R2, R95, R94 ;  /* 0x0000005e5f02723e */ /* 0x000fe200000010ff */
[----:B------:R3:W-:Y:S02]  /*48b0*/  STS.U16 [R66], R6 ;  /* 0x0000000642007388 */ /* 0x0007e40000000400 */
[----:B------:R-:W-:-:S02]  /*48c0*/  FADD.FTZ R77, R74, R77 ;  /* 0x0000004d4a4d7221 */ /* 0x000fc40000010000 */
[----:B------:R4:W-:Y:S02]  /*48d0*/  STS.U16 [R66+0x2], R7 ;  /* 0x0000020742007388 */ /* 0x0009e40000000400 */
[----:B------:R-:W-:Y:S02]  /*48e0*/  FADD.FTZ R80, R77, R80 ;  /* 0x000000504d507221 */ /* 0x000fe40000010000 */
[----:B------:R5:W-:Y:S02]  /*48f0*/  STS.U16 [R66+0x4], R8 ;  /* 0x0000040842007388 */ /* 0x000be40000000400 */
[----:B------:R-:W-:Y:S01]  /*4900*/  FADD.FTZ R79, R80, R79 ;  /* 0x0000004f504f7221 */ /* 0x000fe20000010000 */
[C---:B---3--:R-:W-:Y:S01]  /*4910*/  PRMT R6, R0.reuse, 0x7610, R6 ;  /* 0x0000761000067816 */ /* 0x048fe20000000006 */
[----:B------:R3:W-:Y:S02]  /*4920*/  STS.U16 [R66+0x8], R10 ;  /* 0x0000080a42007388 */ /* 0x0007e40000000400 */
[----:B------:R-:W-:Y:S01]  /*4930*/  FADD.FTZ R76, R79, R76 ;  /* 0x0000004c4f4c7221 */ /* 0x000fe20000010000 */
[----:B----4-:R-:W-:-:S02]  /*4940*/  PRMT R7, R0, 0x7632, R7 ;  /* 0x0000763200077816 */ /* 0x010fc40000000007 */
[----:B------:R-:W-:Y:S01]  /*4950*/  F2FP.BF16.F32.PACK_AB R0, R162, R67 ;  /* 0x00000043a200723e */ /* 0x000fe200000010ff */
[----:B------:R4:W-:Y:S01]  /*4960*/  STS.U16 [R66+0xc], R6 ;  /* 0x00000c0642007388 */ /* 0x0009e20000000400 */
[----:B-----5:R-:W-:Y:S01]  /*4970*/  PRMT R8, R3, 0x7632, R8 ;  /* 0x0000763203087816 */ /* 0x020fe20000000008 */
[----:B------:R-:W-:Y:S02]  /*4980*/  FADD.FTZ R73, R76, R73 ;  /* 0x000000494c497221 */ /* 0x000fe40000010000 */
[----:B------:R-:W-:Y:S01]  /*4990*/  STS.U16 [R66+0x6], R9 ;  /* 0x0000060942007388 */ /* 0x000fe20000000400 */
[----:B---3--:R-:W-:Y:S01]  /*49a0*/  PRMT R10, R0, 0x7632, R10 ;  /* 0x00007632000a7816 */ /* 0x008fe2000000000a */
[----:B------:R-:W-:Y:S02]  /*49b0*/  FADD.FTZ R70, R73, R70 ;  /* 0x0000004649467221 */ /* 0x000fe40000010000 */
[----:B------:R-:W-:Y:S01]  /*49c0*/  STS.U16 [R66+0xa], R11 ;  /* 0x00000a0b42007388 */ /* 0x000fe20000000400 */
[----:B----4-:R-:W-:Y:S01]  /*49d0*/  PRMT R6, R2, 0x7632, R6 ;  /* 0x0000763202067816 */ /* 0x010fe20000000006 */
[----:B------:R-:W-:-:S02]  /*49e0*/  FADD.FTZ R67, R70, R67 ;  /* 0x0000004346437221 */ /* 0x000fc40000010000 */
[----:B------:R-:W-:Y:S02]  /*49f0*/  STS.U16 [R66+0xe], R7 ;  /* 0x00000e0742007388 */ /* 0x000fe40000000400 */
        /* <DEDUP_REMOVED lines=9> */
[----:B------:R1:W-:Y:S04]  /*4a90*/  STS.U16 [R66+0x1c], R2 ;  /* 0x00001c0242007388 */ /* 0x0003e80000000400 */
[----:B------:R3:W-:Y:S01]  /*4aa0*/  STS.U16 [R66+0x1e], R6 ;  /* 0x00001e0642007388 */ /* 0x0007e20000000400 */
[----:B------:R-:W-:-:S03]  /*4ab0*/  NOP ;  /* 0x0000000000007918 */ /* 0x000fc60000000000 */
[----:B------:R-:W-:Y:S01]  /*4ac0*/  LDS.U16 R7, [R50] ;  /* 0x0000000032077984 */ /* 0x000fe20000000400 */
[----:B-1----:R-:W-:-:S03]  /*4ad0*/  IMAD.WIDE.U32 R2, R14, R82, UR6 ;  /* 0x000000060e027e25 */ /* 0x002fc6000f8e0052 */
[----:B------:R-:W-:Y:S01]  /*4ae0*/  LDS.U16 R51, [R51+0x40] ;  /* 0x0000400033337984 */ /* 0x000fe20000000400 */
[----:B---3--:R-:W-:Y:S01]  /*4af0*/  IMAD R6, R14, R83, R3 ;  /* 0x000000530e067224 */ /* 0x008fe200078e0203 */
[----:B------:R-:W-:Y:S02]  /*4b00*/  IADD3 R3, P2, PT, R32, R2, RZ ;  /* 0x0000000220037210 */ /* 0x000fe40007f5e0ff */
[----:B------:R-:W-:Y:S02]  /*4b10*/  LDS.U16 R9, [R52+0x80] ;  /* 0x0000800034097984 */ /* 0x000fe40000000400 */
[----:B------:R-:W-:Y:S02]  /*4b20*/  IADD3.X R6, PT, PT, RZ, R6, RZ, P2, !PT ;  /* 0x00000006ff067210 */ /* 0x000fe400017fe4ff */
[----:B------:R-:W-:Y:S01]  /*4b30*/  LDS.U16 R53, [R53+0xc0] ;  /* 0x0000c00035357984 */ /* 0x000fe20000000400 */
[----:B--2---:R-:W-:-:S03]  /*4b40*/  LEA R2, P2, R3, UR10, 0x1 ;  /* 0x0000000a03027c11 */ /* 0x004fc6000f8408ff */
        /* <DEDUP_REMOVED lines=39> */
[----:B------:R1:W-:Y:S01]  /*4dc0*/  @!P0 STG.E.U16 desc[UR16][R2.64+0x80], R9 ;  /* 0x0000800902008986 */ /* 0x0003e2000c101510 */
[----:B------:R-:W-:-:S03]  /*4dd0*/  ISETP.GE.AND P0, PT, R41, R0, PT ;  /* 0x000000002900720c */ /* 0x000fc60003f06270 */
[----:B------:R1:W-:Y:S01]  /*4de0*/  @!P1 STG.E.U16 desc[UR16][R2.64+0xc0], R53 ;  /* 0x0000c03502009986 */ /* 0x0003e2000c101510 */
[----:B------:R-:W-:-:S03]  /*4df0*/  ISETP.GE.AND P1, PT, R42, R0, PT ;  /* 0x000000002a00720c */ /* 0x000fc60003f26270 */
[----:B------:R1:W-:Y:S01]  /*4e00*/  @!P2 STG.E.U16 desc[UR16][R2.64+0x100], R11 ;  /* 0x0001000b0200a986 */ /* 0x0003e2000c101510 */
[----:B------:R-:W-:-:S05]  /*4e10*/  ISETP.GE.AND P2, PT, R43, R0, PT ;  /* 0x000000002b00720c */ /* 0x000fca0003f46270 */
[----:B------:R1:W-:Y:S01]  /*4e20*/  @!P0 STG.E.U16 desc[UR16][R2.64+0x240], R59 ;  /* 0x0002403b02008986 */ /* 0x0003e2000c101510 */
[----:B------:R-:W-:-:S03]  /*4e30*/  IADD3 R26, P0, PT, R26, -0x400, RZ ;  /* 0xfffffc001a1a7810 */ /* 0x000fc60007f1e0ff */
[----:B------:R1:W-:Y:S01]  /*4e40*/  @!P1 STG.E.U16 desc[UR16][R2.64+0x280], R69 ;  /* 0x0002804502009986 */ /* 0x0003e2000c101510 */
[----:B------:R-:W-:Y:S02]  /*4e50*/  IADD3 R28, P1, PT, R28, -0x400, RZ ;  /* 0xfffffc001c1c7810 */ /* 0x000fe40007f3e0ff */
[----:B------:R-:W-:Y:S01]  /*4e60*/  IADD3.X R27, PT, PT, R27, -0x1, RZ, P0, !PT ;  /* 0xffffffff1b1b7810 */ /* 0x000fe200007fe4ff */
[----:B------:R1:W-:Y:S01]  /*4e70*/  @!P2 STG.E.U16 desc[UR16][R2.64+0x2c0], R61 ;  /* 0x0002c03d0200a986 */ /* 0x0003e2000c101510 */
[----:B------:R-:W-:Y:S02]  /*4e80*/  IADD3 R30, P2, PT, R30, -0x400, RZ ;  /* 0xfffffc001e1e7810 */ /* 0x000fe40007f5e0ff */
[----:B------:R-:W-:Y:S02]  /*4e90*/  IADD3.X R29, PT, PT, R29, -0x1, RZ, P1, !PT ;  /* 0xffffffff1d1d7810 */ /* 0x000fe40000ffe4ff */
[----:B------:R-:W-:Y:S01]  /*4ea0*/  IADD3.X R31, PT, PT, R31, -0x1, RZ, P2, !PT ;  /* 0xffffffff1f1f7810 */ /* 0x000fe200017fe4ff */
[----:B------:R-:W-:Y:S08]  /*4eb0*/  BRA.U UP0, `(.L_x_6616) ;  /* 0xffffffb900287547 */ /* 0x000ff0000b83ffff */
.L_x_6608:
[----:B-1----:R-:W1:Y:S01]  /*4ec0*/  LDC.64 R6, c[0x0][0x548] ;  /* 0x00015200ff067b82 */ /* 0x002e620000000a00 */
        /* <DEDUP_REMOVED lines=17> */
[----:B-1----:R-:W-:Y:S01]  /*4fe0*/  @P1 FADD R3, R0, R3 ;  /* 0x0000000300031221 */ /* 0x002fe20000000000 */
[----:B------:R-:W-:-:S04]  /*4ff0*/  @!P3 MOV R0, 0x400 ;  /* 0x000004000000b802 */ /* 0x000fc80000000f00 */
[----:B------:R-:W1:Y:S01]  /*5000*/  SHFL.DOWN P1, R2, R3, 0x4, 0x1f ;  /* 0x08801f0003027f89 */ /* 0x000e620000020000 */
[----:B--2---:R-:W-:Y:S01]  /*5010*/  @!P3 LEA R11, R11, R0, 0x18 ;  /* 0x000000000b0bb211 */ /* 0x004fe200078ec0ff */
[----:B-1----:R-:W-:-:S05]  /*5020*/  @P1 FADD R2, R3, R2 ;  /* 0x0000000203021221 */ /* 0x002fca0000000000 */
[----:B------:R-:W1:Y:S02]  /*5030*/  SHFL.DOWN P1, R5, R2, 0x8, 0x1f ;  /* 0x09001f0002057f89 */ /* 0x000e640000020000 */
[----:B-1----:R-:W-:-:S05]  /*5040*/  @P1 FADD R5, R2, R5 ;  /* 0x0000000502051221 */ /* 0x002fca0000000000 */
[----:B------:R-:W1:Y:S02]  /*5050*/  SHFL.DOWN P1, R4, R5, 0x10, 0x1f ;  /* 0x0a001f0005047f89 */ /* 0x000e640000020000 */
[----:B-1----:R-:W-:Y:S01]  /*5060*/  @P1 FADD R4, R5, R4 ;  /* 0x0000000405041221 */ /* 0x002fe20000000000 */
[----:B---3--:R-:W-:-:S04]  /*5070*/  ISETP.NE.AND P1, PT, R10, RZ, PT ;  /* 0x000000ff0a00720c */ /* 0x008fc80003f25270 */
[----:B------:R1:W-:Y:S01]  /*5080*/  @!P3 STS [R11+0x434], R4 ;  /* 0x000434040b00b388 */ /* 0x0003e20000000800 */
[----:B------:R-:W-:Y:S08]  /*5090*/  BAR.SYNC.DEFER_BLOCKING 0x0 ;  /* 0x0000000000007b1d */ /* 0x000ff00000010000 */
[----:B------:R-:W-:Y:S05]  /*50a0*/  @P1 BRA `(.L_x_6618) ;  /* 0x00000000000c1947 */ /* 0x000fea0003800000 */
[----:B------:R-:W-:-:S04]  /*50b0*/  LEA R2, P1, R14, R6, 0x2 ;  /* 0x000000060e027211 */ /* 0x000fc800078210ff */
[----:B------:R-:W-:-:S05]  /*50c0*/  LEA.HI.X R3, R14, R7, RZ, 0x2, P1 ;  /* 0x000000070e037211 */ /* 0x000fca00008f14ff */
[----:B------:R2:W-:Y:S04]  /*50d0*/  REDG.E.ADD.F32.FTZ.RN.STRONG.GPU desc[UR16][R2.64], R4 ;  /* 0x00000004020079a6 */ /* 0x0005e8000c12f310 */
.L_x_6618:
[----:B------:R-:W-:Y:S05]  /*50e0*/  BSYNC.RECONVERGENT B0 ;  /* 0x0000000000007941 */ /* 0x000fea0003800200 */
.L_x_6617:
[----:B------:R-:W-:Y:S05]  /*50f0*/  @!P0 BRA `(.L_x_6619) ;  /* 0x0000000000688947 */ /* 0x000fea0003800000 */
[----:B------:R-:W-:Y:S06]  /*5100*/  BAR.SYNC.DEFER_BLOCKING 0x0 ;  /* 0x0000000000007b1d */ /* 0x000fec0000010000 */
[----:B------:R-:W-:Y:S01]  /*5110*/  BSSY.RECONVERGENT B0, `(.L_x_6619) ;  /* 0x0000018000007945 */ /* 0x000fe20003800200 */
[----:B--2---:R-:W2:Y:S01]  /*5120*/  SHFL.DOWN P0, R3, R22, 0x1, 0x1f ;  /* 0x08201f0016037f89 */ /* 0x004ea20000000000 */
[----:B-1----:R-:W1:Y:S01]  /*5130*/  S2R R4, SR_LANEID ;  /* 0x0000000000047919 */ /* 0x002e620000000000 */
[----:B------:R-:W3:Y:S01]  /*5140*/  S2R R6, SR_TID.X ;  /* 0x0000000000067919 */ /* 0x000ee20000002100 */
[----:B--2---:R-:W-:-:S05]  /*5150*/  @P0 FADD R3, R3, R22 ;  /* 0x0000001603030221 */ /* 0x004fca0000000000 */
[----:B------:R-:W2:Y:S01]  /*5160*/  SHFL.DOWN P0, R0, R3, 0x2, 0x1f ;  /* 0x08401f0003007f89 */ /* 0x000ea20000000000 */
[----:B-1----:R-:W-:-:S13]  /*5170*/  ISETP.NE.AND P1, PT, R4, RZ, PT ;  /* 0x000000ff0400720c */ /* 0x002fda0003f25270 */
[----:B------:R-:W1:Y:S01]  /*5180*/  @!P1 S2R R4, SR_CgaCtaId ;  /* 0x0000000000049919 */ /* 0x000e620000008800 */
[----:B--2---:R-:W-:Y:S01]  /*5190*/  @P0 FADD R0, R3, R0 ;  /* 0x0000000003000221 */ /* 0x004fe20000000000 */
[----:B------:R-:W-:-:S04]  /*51a0*/  @!P1 MOV R3, 0x400 ;  /* 0x0000040000039802 */ /* 0x000fc80000000f00 */
[----:B------:R-:W2:Y:S01]  /*51b0*/  SHFL.DOWN P0, R5, R0, 0x4, 0x1f ;  /* 0x08801f0000057f89 */ /* 0x000ea20000000000 */
[----:B-1----:R-:W-:Y:S01]  /*51c0*/  @!P1 LEA R4, R4, R3, 0x18 ;  /* 0x0000000304049211 */ /* 0x002fe200078ec0ff */
[----:B--2---:R-:W-:-:S05]  /*51d0*/  @P0 FADD R5, R0, R5 ;  /* 0x0000000500050221 */ /* 0x004fca0000000000 */
        /* <DEDUP_REMOVED lines=11> */
.L_x_6620:
[----:B------:R-:W-:Y:S05]  /*5290*/  BSYNC.RECONVERGENT B0 ;  /* 0x0000000000007941 */ /* 0x000fea0003800200 */
.L_x_6619:
[----:B------:R-:W-:Y:S05]  /*52a0*/  @P2 EXIT ;  /* 0x000000000000294d */ /* 0x000fea0003800000 */
[----:B------:R-:W2:Y:S01]  /*52b0*/  LDCU.64 UR8, c[0x0][0x4e8] ;  /* 0x00009d00ff0877ac */ /* 0x000ea20008000a00 */
[----:B------:R-:W3:Y:S01]  /*52c0*/  S2UR UR5, SR_CgaCtaId ;  /* 0x00000000000579c3 */ /* 0x000ee20000008800 */
[----:B------:R-:W-:Y:S01]  /*52d0*/  BSSY.RECONVERGENT B0, `(.L_x_6621) ;  /* 0x0000046000007945 */ /* 0x000fe20003800200 */
[----:B------:R-:W-:Y:S01]  /*52e0*/  MOV R21, R12 ;  /* 0x0000000c00157202 */ /* 0x000fe20000000f00 */
[----:B------:R-:W1:Y:S01]  /*52f0*/  LDCU.64 UR10, c[0x0][0x4c8] ;  /* 0x00009900ff0a77ac */ /* 0x000e620008000a00 */
[----:B------:R-:W4:Y:S01]  /*5300*/  LDCU.64 UR12, c[0x0][0x4a8] ;  /* 0x00009500ff0c77ac */ /* 0x000f220008000a00 */
[----:B------:R-:W-:Y:S01]  /*5310*/  UMOV UR4, 0x400 ;  /* 0x0000040000047882 */ /* 0x000fe20000000000 */
[----:B------:R-:W0:Y:S01]  /*5320*/  LDCU UR6, c[0x0][0x360] ;  /* 0x00006c00ff0677ac */ /* 0x000e220008000800 */
[----:B------:R-:W0:Y:S01]  /*5330*/  LDCU.64 UR28, c[0x0][0x3e0] ;  /* 0x00007c00ff1c77ac */ /* 0x000e220008000a00 */
[C---:B--2---:R-:W-:Y:S01]  /*5340*/  IMAD.WIDE.U32 R2, R14.reuse, UR8, RZ ;  /* 0x000000080e027c25 */ /* 0x044fe2000f8e00ff */
[----:B------:R-:W2:Y:S03]  /*5350*/  LDCU.64 UR30, c[0x0][0x3c0] ;  /* 0x00007800ff1e77ac */ /* 0x000ea60008000a00 */
[C---:B-1----:R-:W-:Y:S01]  /*5360*/  IMAD.WIDE.U32 R4, R14.reuse, UR10, RZ ;  /* 0x0000000a0e047c25 */ /* 0x042fe2000f8e00ff */
[----:B------:R-:W1:Y:S03]  /*5370*/  LDCU.64 UR14, c[0x0][0x4b0] ;  /* 0x00009600ff0e77ac */ /* 0x000e660008000a00 */
[C---:B----4-:R-:W-:Y:S01]  /*5380*/  IMAD.WIDE.U32 R6, R14.reuse, UR12, RZ ;  /* 0x0000000c0e067c25 */ /* 0x050fe2000f8e00ff */
[----:B------:R-:W4:Y:S03]  /*5390*/  LDCU.64 UR18, c[0x0][0x4d0] ;  /* 0x00009a00ff1277ac */ /* 0x000f260008000a00 */
[----:B------:R-:W-:-:S02]  /*53a0*/  IMAD R31, R14, UR9, R3 ;  /* 0x000000090e1f7c24 */ /* 0x000fc4000f8e0203 */
[C---:B------:R-:W-:Y:S01]  /*53b0*/  IMAD R29, R14.reuse, UR11, R5 ;  /* 0x0000000b0e1d7c24 */ /* 0x040fe2000f8e0205 */
[----:B------:R-:W0:Y:S01]  /*53c0*/  LDCU.64 UR24, c[0x0][0x4f0] ;  /* 0x00009e00ff1877ac */ /* 0x000e220008000a00 */
[----:B------:R-:W-:Y:S01]  /*53d0*/  IMAD R27, R14, UR13, R7 ;  /* 0x0000000d0e1b7c24 */ /* 0x000fe2000f8e0207 */
[----:B------:R-:W0:Y:S01]  /*53e0*/  LDCU.64 UR26, c[0x0][0x540] ;  /* 0x0000a800ff1a77ac */ /* 0x000e220008000a00 */
[----:B------:R-:W0:Y:S01]  /*53f0*/  LDCU.128 UR20, c[0x0][0x530] ;  /* 0x0000a600ff1477ac */ /* 0x000e220008000c00 */
[----:B--23--:R-:W-:-:S12]  /*5400*/  ULEA UR4, UR5, UR4, 0x18 ;  /* 0x0000000405047291 */ /* 0x00cfd8000f8ec0ff */
.L_x_6622:
[C---:B------:R-:W-:Y:S01]  /*5410*/  LEA R0, R21.reuse, UR4, 0x2 ;  /* 0x0000000415007c11 */ /* 0x040fe2000f8e10ff */
[C---:B0-2---:R-:W-:Y:S01]  /*5420*/  IMAD.WIDE.U32 R12, R21.reuse, UR28, RZ ;  /* 0x0000001c150c7c25 */ /* 0x045fe2000f8e00ff */
[----:B-----5:R-:W-:Y:S02]  /*5430*/  SHF.R.S32.HI R16, RZ, 0x1f, R21 ;  /* 0x0000001fff107819 */ /* 0x020fe40000011415 */
[----:B------:R-:W-:Y:S01]  /*5440*/  MOV R8, R6 ;  /* 0x0000000600087202 */ /* 0x000fe20000000f00 */
[----:B------:R-:W0:Y:S01]  /*5450*/  LDS R25, [R0+0x16e8] ;  /* 0x0016e80000197984 */ /* 0x000e220000000800 */
[----:B------:R-:W-:Y:S01]  /*5460*/  MOV R9, R27 ;  /* 0x0000001b00097202 */ /* 0x000fe20000000f00 */
[C---:B-1----:R-:W-:Y:S02]  /*5470*/  IMAD R10, R16.reuse, UR14, RZ ;  /* 0x0000000e100a7c24 */ /* 0x042fe4000f8e02ff */
        /* <DEDUP_REMOVED lines=14> */
[----:B------:R-:W-:Y:S02]  /*5560*/  IMAD.MOV.U32 R8, RZ, RZ, R4 ;  /* 0x000000ffff087224 */ /* 0x000fe400078e0004 */
[C---:B----4-:R-:W-:Y:S02]  /*5570*/  IMAD R22, R16.reuse, UR18, RZ ;  /* 0x0000001210167c24 */ /* 0x050fe4000f8e02ff */
[----:B------:R-:W-:-:S02]  /*5580*/  IMAD R24, R16, UR30, RZ ;  /* 0x0000001e10187c24 */ /* 0x000fc4000f8e02ff */
[----:B------:R-:W-:-:S04]  /*5590*/  IMAD.WIDE.U32 R8, R21, UR18, R8 ;  /* 0x0000001215087c25 */ /* 0x000fc8000f8e0008 */
[C---:B------:R-:W-:Y:S01]  /*55a0*/  IMAD R23, R21.reuse, UR19, R22 ;  /* 0x0000001315177c24 */ /* 0x040fe2000f8e0216 */
[----:B0-----:R-:W-:Y:S01]  /*55b0*/  LEA R10, P0, R8, UR22, 0x2 ;  /* 0x00000016080a7c11 */ /* 0x001fe2000f8010ff */
[----:B------:R-:W-:-:S03]  /*55c0*/  IMAD.WIDE.U32 R12, R21, UR30, RZ ;  /* 0x0000001e150c7c25 */ /* 0x000fc6000f8e00ff */
[----:B------:R-:W-:Y:S01]  /*55d0*/  IADD3 R11, PT, PT, R9, R23, RZ ;  /* 0x00000017090b7210 */ /* 0x000fe20007ffe0ff */
        /* <DEDUP_REMOVED lines=22> */
.L_x_6621:
[----:B------:R-:W-:Y:S05]  /*5740*/  EXIT ;  /* 0x000000000000794d */ /* 0x000fea0003800000 */
.L_x_6623:
        /* <DEDUP_REMOVED lines=11> */
.L_x_10472:


//--------------------- .text._Z25selective_scan_bwd_kernelI32Selective_Scan_bwd_kernel_traitsILi32ELi16ELb0ELb0ELb0ELb0ELb1EN3c108BFloat16EfEEv12SSMParamsBwd --------------------------
	.section	.text._Z25selective_scan_bwd_kernelI32Selective_Scan_bwd_kernel_traitsILi32ELi16ELb0ELb0ELb0ELb0ELb1EN3c108BFloat16EfEEv12SSMParamsBwd,"ax",@progbits
	.align	128
        .global         _Z25selective_scan_bwd_kernelI32Selective_Scan_bwd_kernel_traitsILi32ELi16ELb0ELb0ELb0ELb0ELb1EN3c108BFloat16EfEEv12SSMParamsBwd
        .type           _Z25selective_scan_bwd_kernelI32Selective_Scan_bwd_kernel_traitsILi32ELi16ELb0ELb0ELb0ELb0ELb1EN3c108BFloat16EfEEv12SSMParamsBwd,@function
        .size           _Z25selective_scan_bwd_kernelI32Selective_Scan_bwd_kernel_traitsILi32ELi16ELb0ELb0ELb0ELb0ELb1EN3c108BFloat16EfEEv12SSMParamsBwd,(.L_x_10473 - _Z25selective_scan_bwd_kernelI32Selective_Scan_bwd_kernel_traitsILi32ELi16ELb0ELb0ELb0ELb0ELb1EN3c108BFloat16EfEEv12SSMParamsBwd)
        .other          _Z25selective_scan_bwd_kernelI32Selective_Scan_bwd_kernel_traitsILi32ELi16ELb0ELb0ELb0ELb0ELb1EN3c108BFloat16EfEEv12SSMParamsBwd,@"STO_CUDA_ENTRY STV_DEFAULT"
_Z25selective_scan_bwd_kernelI32Selective_Scan_bwd_kernel_traitsILi32ELi16ELb0ELb0ELb0ELb0ELb1EN3c108BFloat16EfEEv12SSMParamsBwd:
.text._Z25selective_scan_bwd_kernelI32Selective_Scan_bwd_kernel_traitsILi32ELi16ELb0ELb0ELb0ELb0ELb1EN3c108BFloat16EfEEv12SSMParamsBwd:
        /* <DEDUP_REMOVED lines=32> */
[----:B--2---:R-:W-:Y:S01]  /*0200*/  MOV R4, UR6 ;  /* 0x0000000600047c02 */ /* 0x004fe20008000f00 */
[----:B------:R-:W-:Y:S01]  /*0210*/  IMAD.U32 R5, RZ, RZ, UR7 ;  /* 0x00000007ff057e24 */ /* 0x000fe2000f8e00ff */
[----:B------:R-:W2:Y:S01]  /*0220*/  LDCU.64 UR6, c[0x0][0x498] ;  /* 0x00009300ff0677ac */ /* 0x000ea20008000a00 */
[----:B------:R-:W-:-:S02]  /*0230*/  MOV R3, UR5 ;  /* 0x0000000500037c02 */ /* 0x000fc40008000f00 */
[----:B------:R-:W-:Y:S02]  /*0240*/  MOV R3, UR9 ;  /* 0x0000000900037c02 */ /* 0x000fe40008000f00 */
        /* <DEDUP_REMOVED lines=42> */
[----:B------:R-:W-:Y:S01]  /*04f0*/  LEA.HI.X R20, R20, R25, R0, 0x2, P0 ;  /* 0x0000001914147211 */ /* 0x000fe200000f1400 */
[----:B------:R-:W-:Y:S01]  /*0500*/  IMAD.MOV.U32 R21, RZ, RZ, RZ ;  /* 0x000000ffff157224 */ /* 0x000fe200078e00ff */
[----:B------:R-:W-:-:S02]  /*0510*/  LEA.HI.X R27, R27, R33, R8, 0x1, P2 ;  /* 0x000000211b1b7211 */ /* 0x000fc400010f0c08 */
[----:B------:R-:W-:Y:S02]  /*0520*/  LEA.HI.X R29, R29, R35, R6, 0x1, P3 ;  /* 0x000000231d1d7211 */ /* 0x000fe400018f0c06 */
[----:B------:R-:W-:Y:S01]  /*0530*/  LEA.HI.X R31, R2, R37, R31, 0x1, P4 ;  /* 0x00000025021f7211 */ /* 0x000fe200020f0c1f */
[----:B------:R-:W-:Y:S06]  /*0540*/  @!P1 BRA `(.L_x_6624) ;  /* 0x00000070000c9947 */ /* 0x000fec0003800000 */
[----:B------:R-:W0:Y:S01]  /*0550*/  S2R R23, SR_TID.X ;  /* 0x0000000000177919 */ /* 0x000e220000002100 */
[----:B------:R-:W1:Y:S01]  /*0560*/  S2UR UR5, SR_CgaCtaId ;  /* 0x00000000000579c3 */ /* 0x000e620000008800 */
[----:B------:R-:W2:Y:S01]  /*0570*/  LDCU.64 UR6, c[0x0][0x3a0] ;  /* 0x00007400ff0677ac */ /* 0x000ea20008000a00 */
[----:B------:R-:W-:Y:S02]  /*0580*/  MOV R22, RZ ;  /* 0x000000ff00167202 */ /* 0x000fe40000000f00 */
[----:B------:R-:W-:Y:S01]  /*0590*/  MOV R21, RZ ;  /* 0x000000ff00157202 */ /* 0x000fe20000000f00 */
[----:B------:R-:W-:-:S03]  /*05a0*/  UMOV UR4, 0x400 ;  /* 0x0000040000047882 */ /* 0x000fc60000000000 */
[----:B------:R-:W3:Y:S01]  /*05b0*/  LDC.64 R6, c[0x0][0x440] ;  /* 0x00011000ff067b82 */ /* 0x000ee20000000a00 */
[C---:B--2---:R-:W-:Y:S01]  /*05c0*/  IMAD.WIDE.U32 R2, R14.reuse, UR6, RZ ;  /* 0x000000060e027c25 */ /* 0x044fe2000f8e00ff */
[----:B------:R-:W2:Y:S03]  /*05d0*/  LDCU UR6, c[0x0][0x394] ;  /* 0x00007280ff0677ac */ /* 0x000ea60008000800 */
[----:B------:R-:W-:Y:S01]  /*05e0*/  IMAD R25, R14, UR7, R3 ;  /* 0x000000070e197c24 */ /* 0x000fe2000f8e0203 */
[----:B-1----:R-:W-:Y:S01]  /*05f0*/  ULEA UR4, UR5, UR4, 0x18 ;  /* 0x0000000405047291 */ /* 0x002fe2000f8ec0ff */
[----:B0-----:R-:W-:Y:S02]  /*0600*/  SHF.L.U32 R0, R23, 0x4, RZ ;  /* 0x0000000417007819 */ /* 0x001fe400000006ff */
[----:B---3--:R-:W-:Y:S02]  /*0610*/  LEA R24, P0, R2, R6, 0x2 ;  /* 0x0000000602187211 */ /* 0x008fe400078010ff */
[----:B------:R-:W-:-:S02]  /*0620*/  LOP3.LUT R0, R0, 0x3e00, RZ, 0xc0, !PT ;  /* 0x00003e0000007812 */ /* 0x000fc400078ec0ff */
[----:B------:R-:W-:Y:S02]  /*0630*/  LEA.HI.X R25, R2, R7, R25, 0x2, P0 ;  /* 0x0000000702197211 */ /* 0x000fe400000f1419 */
[----:B------:R-:W-:Y:S02]  /*0640*/  LOP3.LUT R32, R0, 0x1f, R23, 0xf8, !PT ;  /* 0x0000001f00207812 */ /* 0x000fe400078ef817 */
[C---:B------:R-:W-:Y:S02]  /*0650*/  LOP3.LUT R176, R23.reuse, 0x1f, RZ, 0xc0, !PT ;  /* 0x0000001f17b07812 */ /* 0x040fe400078ec0ff */
        /* <DEDUP_REMOVED lines=16> */
.L_x_6633:
[----:B0-----:R-:W0:Y:S01]  /*0760*/  LDCU.128 UR12, c[0x0][0x410] ;  /* 0x00008200ff0c77ac */ /* 0x001e220008000c00 */
[----:B-1----:R-:W1:Y:S01]  /*0770*/  LDC R48, c[0x0][0x388] ;  /* 0x0000e200ff307b82 */ /* 0x002e620000000800 */
[----:B------:R-:W-:Y:S01]  /*0780*/  PRMT R57, RZ, 0x7610, R57 ;  /* 0x00007610ff397816 */ /* 0x000fe20000000039 */
[----:B------:R-:W2:Y:S01]  /*0790*/  LDCU.128 UR20, c[0x0][0x420] ;  /* 0x00008400ff1477ac */ /* 0x000ea20008000c00 */
[----:B------:R-:W-:Y:S02]  /*07a0*/  PRMT R62, RZ, 0x7610, R62 ;  /* 0x00007610ff3e7816 */ /* 0x000fe4000000003e */
[----:B------:R-:W-:Y:S01]  /*07b0*/  PRMT R51, RZ, 0x7610, R51 ;  /* 0x00007610ff337816 */ /* 0x000fe20000000033 */
[----:B------:R-:W-:Y:S01]  /*07c0*/  UIADD3 UR19, UPT, UPT, UR6, -0x1, URZ ;  /* 0xffffffff06137890 */ /* 0x000fe2000fffe0ff */
[----:B------:R-:W-:Y:S01]  /*07d0*/  PRMT R63, RZ, 0x7610, R63 ;  /* 0x00007610ff3f7816 */ /* 0x000fe2000000003f */
[----:B------:R-:W-:Y:S01]  /*07e0*/  UMOV UR5, URZ ;  /* 0x000000ff00057c82 */ /* 0x000fe20008000000 */
[----:B------:R-:W3:Y:S01]  /*07f0*/  LDCU.64 UR24, c[0x0][0x488] ;  /* 0x00009100ff1877ac */ /* 0x000ee20008000a00 */
[----:B------:R-:W-:-:S02]  /*0800*/  PRMT R56, RZ, 0x7610, R56 ;  /* 0x00007610ff387816 */ /* 0x000fc40000000038 */
[----:B------:R-:W-:Y:S01]  /*0810*/  PRMT R59, RZ, 0x7610, R59 ;  /* 0x00007610ff3b7816 */ /* 0x000fe2000000003b */
[----:B------:R-:W-:Y:S01]  /*0820*/  USHF.L.U32 UR4, UR19, 0x9, URZ ;  /* 0x0000000913047899 */ /* 0x000fe200080006ff */
[----:B------:R-:W-:Y:S02]  /*0830*/  PRMT R58, RZ, 0x7610, R58 ;  /* 0x00007610ff3a7816 */ /* 0x000fe4000000003a */
[----:B------:R-:W-:Y:S01]  /*0840*/  PRMT R61, RZ, 0x7610, R61 ;  /* 0x00007610ff3d7816 */ /* 0x000fe2000000003d */
[----:B0-----:R-:W-:Y:S01]  /*0850*/  UIMAD.WIDE.U32 UR8, UR18, UR12, UR4 ;  /* 0x0000000c120872a5 */ /* 0x001fe2000f8e0004 */
[----:B------:R-:W-:Y:S01]  /*0860*/  PRMT R64, RZ, 0x7610, R64 ;  /* 0x00007610ff407816 */ /* 0x000fe20000000040 */
[----:B--2---:R-:W-:Y:S01]  /*0870*/  UIMAD.WIDE.U32 UR10, UR18, UR20, UR4 ;  /* 0x00000014120a72a5 */ /* 0x004fe2000f8e0004 */
[----:B------:R-:W-:Y:S01]  /*0880*/  PRMT R65, RZ, 0x7610, R65 ;  /* 0x00007610ff417816 */ /* 0x000fe20000000041 */
[----:B------:R-:W-:Y:S02]  /*0890*/  UIMAD UR12, UR18, UR13, UR9 ;  /* 0x0000000d120c72a4 */ /* 0x000fe4000f8e0209 */
[----:B------:R-:W-:Y:S01]  /*08a0*/  IMAD.U32 R3, RZ, RZ, UR9 ;  /* 0x00000009ff037e24 */ /* 0x000fe2000f8e00ff */
[----:B------:R-:W-:Y:S01]  /*08b0*/  UIMAD UR7, UR18, UR21, UR11 ;  /* 0x00000015120772a4 */ /* 0x000fe2000f8e020b */
[----:B------:R-:W-:Y:S01]  /*08c0*/  MOV R2, UR8 ;  /* 0x0000000800027c02 */ /* 0x000fe20008000f00 */
[----:B------:R-:W0:Y:S01]  /*08d0*/  LDCU.64 UR20, c[0x0][0x478] ;  /* 0x00008f00ff1477ac */ /* 0x000e220008000a00 */
[----:B------:R-:W-:-:S02]  /*08e0*/  MOV R7, UR11 ;  /* 0x0000000b00077c02 */ /* 0x000fc40008000f00 */
[----:B------:R-:W-:Y:S02]  /*08f0*/  MOV R3, UR12 ;  /* 0x0000000c00037c02 */ /* 0x000fe40008000f00 */
[----:B------:R-:W-:Y:S02]  /*0900*/  MOV R6, UR10 ;  /* 0x0000000a00067c02 */ /* 0x000fe40008000f00 */
[----:B-1----:R-:W-:Y:S01]  /*0910*/  IADD3 R48, PT, PT, R48, -UR4, RZ ;  /* 0x8000000430307c10 */ /* 0x002fe2000fffe0ff */
[C---:B------:R-:W-:Y:S01]  /*0920*/  IMAD.WIDE.U32 R2, R14.reuse, UR14, R2 ;  /* 0x0000000e0e027c25 */ /* 0x040fe2000f8e0002 */
[----:B------:R-:W-:Y:S02]  /*0930*/  MOV R7, UR7 ;  /* 0x0000000700077c02 */ /* 0x000fe40008000f00 */
[----:B------:R-:W-:Y:S01]  /*0940*/  PRMT R66, RZ, 0x7610, R66 ;  /* 0x00007610ff427816 */ /* 0x000fe20000000042 */
[----:B------:R-:W-:Y:S01]  /*0950*/  IMAD R9, R14, UR15, R3 ;  /* 0x0000000f0e097c24 */ /* 0x000fe2000f8e0203 */
[----:B------:R-:W-:Y:S01]  /*0960*/  IADD3 R8, P0, PT, R32, R2, RZ ;  /* 0x0000000220087210 */ /* 0x000fe20007f1e0ff */
[----:B------:R-:W-:Y:S01]  /*0970*/  IMAD.WIDE.U32 R6, R14, UR22, R6 ;  /* 0x000000160e067c25 */ /* 0x000fe2000f8e0006 */
[----:B------:R-:W-:-:S02]  /*0980*/  ISETP.GE.AND P6, PT, R35, R48, PT ;  /* 0x000000302300720c */ /* 0x000fc40003fc6270 */
[----:B------:R-:W-:Y:S01]  /*0990*/  PRMT R67, RZ, 0x7610, R67 ;  /* 0x00007610ff437816 */ /* 0x000fe20000000043 */
[----:B------:R-:W-:Y:S01]  /*09a0*/  IMAD R3, R14, UR23, R7 ;  /* 0x000000170e037c24 */ /* 0x000fe2000f8e0207 */
[----:B------:R-:W-:Y:S02]  /*09b0*/  IADD3 R0, P1, PT, R32, R6, RZ ;  /* 0x0000000620007210 */ /* 0x000fe40007f3e0ff */
[----:B------:R-:W-:Y:S02]  /*09c0*/  PRMT R68, RZ, 0x7610, R68 ;  /* 0x00007610ff447816 */ /* 0x000fe40000000044 */
[----:B------:R-:W-:Y:S01]  /*09d0*/  PRMT R69, RZ, 0x7610, R69 ;  /* 0x00007610ff457816 */ /* 0x000fe20000000045 */
[----:B------:R-:W-:Y:S01]  /*09e0*/  IMAD.X R3, RZ, RZ, R3, P1 ;  /* 0x000000ffff037224 */ /* 0x000fe200008e0603 */
[----:B------:R-:W-:Y:S02]  /*09f0*/  IADD3.X R7, PT, PT, RZ, R9, RZ, P0, !PT ;  /* 0x00000009ff077210 */ /* 0x000fe400007fe4ff */
[----:B------:R-:W-:Y:S01]  /*0a00*/  PRMT R70, RZ, 0x7610, R70 ;  /* 0x00007610ff467816 */ /* 0x000fe20000000046 */
[----:B------:R-:W-:Y:S01]  /*0a10*/  BAR.SYNC.DEFER_BLOCKING 0x0 ;  /* 0x0000000000007b1d */ /* 0x000fe20000010000 */
[----:B---3--:R-:W-:-:S02]  /*0a20*/  LEA R6, P0, R8, UR24, 0x1 ;  /* 0x0000001808067c11 */ /* 0x008fc4000f8008ff */
[----:B------:R-:W-:Y:S02]  /*0a30*/  SHF.L.U32 R9, R32, 0x1, RZ ;  /* 0x0000000120097819 */ /* 0x000fe400000006ff */
[----:B------:R-:W-:Y:S01]  /*0a40*/  LEA.HI.X R7, R8, UR25, R7, 0x1, P0 ;  /* 0x0000001908077c11 */ /* 0x000fe200080f0c07 */
[----:B------:R-:W1:Y:S01]  /*0a50*/  S2R R49, SR_LANEID ;  /* 0x0000000000317919 */ /* 0x000e620000000000 */
[----:B------:R-:W-:Y:S01]  /*0a60*/  IADD3 R12, P0, PT, R9, R26, RZ ;  /* 0x0000001a090c7210 */ /* 0x000fe20007f1e0ff */
[----:B------:R-:W2:Y:S01]  /*0a70*/  S2UR UR8, SR_CgaCtaId ;  /* 0x00000000000879c3 */ /* 0x000ea20000008800 */
[----:B0-----:R-:W-:Y:S01]  /*0a80*/  LEA R2, P1, R0, UR20, 0x1 ;  /* 0x0000001400027c11 */ /* 0x001fe2000f8208ff */
[----:B------:R-:W0:Y:S01]  /*0a90*/  LDCU.64 UR10, c[0x0][0x508] ;  /* 0x0000a100ff0a77ac */ /* 0x000e220008000a00 */
[----:B------:R-:W-:Y:S02]  /*0aa0*/  IADD3.X R13, PT, PT, RZ, R27, RZ, P0, !PT ;  /* 0x0000001bff0d7210 */ /* 0x000fe400007fe4ff */
[----:B------:R-:W-:-:S02]  /*0ab0*/  ISETP.GE.AND P0, PT, R34, R48, PT ;  /* 0x000000302200720c */ /* 0x000fc40003f06270 */
[-C--:B------:R-:W-:Y:S02]  /*0ac0*/  ISETP.GE.AND P5, PT, R36, R48.reuse, PT ;  /* 0x000000302400720c */ /* 0x080fe40003fa6270 */
[-C--:B------:R-:W-:Y:S02]  /*0ad0*/  ISETP.GE.AND P4, PT, R37, R48.reuse, PT ;  /* 0x000000302500720c */ /* 0x080fe40003f86270 */
[----:B------:R-:W-:Y:S01]  /*0ae0*/  ISETP.GE.AND P3, PT, R38, R48, PT ;  /* 0x000000302600720c */ /* 0x000fe20003f66270 */
[----:B------:R-:W-:Y:S01]  /*0af0*/  UMOV UR7, 0x400 ;  /* 0x0000040000077882 */ /* 0x000fe20000000000 */
[C---:B------:R-:W-:Y:S01]  /*0b00*/  IADD3 R8, P2, PT, R9.reuse, R30, RZ ;  /* 0x0000001e09087210 */ /* 0x040fe20007f5e0ff */
[----:B------:R-:W3:Y:S01]  /*0b10*/  @!P6 LDG.E.U16 R56, desc[UR16][R12.64+0xc0] ;  /* 0x0000c0100c38e981 */ /* 0x000ee2000c1e1500 */
[----:B------:R-:W-:Y:S01]  /*0b20*/  LEA.HI.X R3, R0, UR21, R3, 0x1, P1 ;  /* 0x0000001500037c11 */ /* 0x000fe200088f0c03 */
[----:B------:R-:W4:Y:S01]  /*0b30*/  LDCU.64 UR22, c[0x0][0x490] ;  /* 0x00009200ff1677ac */ /* 0x000f220008000a00 */
[----:B------:R-:W-:Y:S01]  /*0b40*/  IADD3 R10, P1, PT, R9, R28, RZ ;  /* 0x0000001c090a7210 */ /* 0x000fe20007f3e0ff */
[----:B------:R-:W4:Y:S01]  /*0b50*/  @!P0 LDG.E.U16 R57, desc[UR16][R12.64+0x80] ;  /* 0x000080100c398981 */ /* 0x000f22000c1e1500 */
[----:B------:R-:W-:-:S02]  /*0b60*/  ISETP.GE.AND P0, PT, R39, R48, PT ;  /* 0x000000302700720c */ /* 0x000fc40003f06270 */
[----:B------:R-:W-:Y:S01]  /*0b70*/  IADD3.X R9, PT, PT, RZ, R31, RZ, P2, !PT ;  /* 0x0000001fff097210 */ /* 0x000fe200017fe4ff */
[----:B------:R-:W3:Y:S01]  /*0b80*/  @!P5 LDG.E.U16 R59, desc[UR16][R12.64+0x100] ;  /* 0x000100100c3bd981 */ /* 0x000ee2000c1e1500 */
[-C--:B------:R-:W-:Y:S02]  /*0b90*/  ISETP.GE.AND P2, PT, R32, R48.reuse, PT ;  /* 0x000000302000720c */ /* 0x080fe40003f46270 */
[----:B------:R-:W-:Y:S01]  /*0ba0*/  IADD3.X R11, PT, PT, RZ, R29, RZ, P1, !PT ;  /* 0x0000001dff0b7210 */ /* 0x000fe20000ffe4ff */
[----:B------:R-:W3:Y:S01]  /*0bb0*/  @!P4 LDG.E.U16 R58, desc[UR16][R12.64+0x140] ;  /* 0x000140100c3ac981 */ /* 0x000ee2000c1e1500 */
[-C--:B------:R-:W-:Y:S02]  /*0bc0*/  ISETP.GE.AND P1, PT, R33, R48.reuse, PT ;  /* 0x000000302100720c */ /* 0x080fe40003f26270 */
[----:B------:R-:W-:Y:S01]  /*0bd0*/  PRMT R0, RZ, 0x7610, R0 ;  /* 0x00007610ff007816 */ /* 0x000fe20000000000 */
[----:B------:R-:W3:Y:S04]  /*0be0*/  @!P3 LDG.E.U16 R61, desc[UR16][R12.64+0x180] ;  /* 0x000180100c3db981 */ /* 0x000ee8000c1e1500 */
[----:B------:R-:W3:Y:S01]  /*0bf0*/  @!P0 LDG.E.U16 R62, desc[UR16][R12.64+0x1c0] ;  /* 0x0001c0100c3e8981 */ /* 0x000ee2000c1e1500 */
[----:B------:R-:W-:-:S03]  /*0c00*/  ISETP.GE.AND P0, PT, R40, R48, PT ;  /* 0x000000302800720c */ /* 0x000fc60003f06270 */
[----:B------:R-:W4:Y:S01]  /*0c10*/  @!P2 LDG.E.U16 R51, desc[UR16][R12.64] ;  /* 0x000000100c33a981 */ /* 0x000f22000c1e1500 */
[----:B------:R-:W-:-:S03]  /*0c20*/  ISETP.GE.AND P2, PT, R43, R48, PT ;  /* 0x000000302b00720c */ /* 0x000fc60003f46270 */
[----:B------:R-:W3:Y:S01]  /*0c30*/  @!P1 LDG.E.U16 R0, desc[UR16][R12.64+0x40] ;  /* 0x000040100c009981 */ /* 0x000ee2000c1e1500 */
[----:B------:R-:W-:-:S05]  /*0c40*/  ISETP.GE.AND P1, PT, R42, R48, PT ;  /* 0x000000302a00720c */ /* 0x000fca0003f26270 */
[----:B------:R-:W3:Y:S01]  /*0c50*/  @!P0 LDG.E.U16 R63, desc[UR16][R12.64+0x200] ;  /* 0x000200100c3f8981 */ /* 0x000ee2000c1e1500 */
[-C--:B------:R-:W-:Y:S02]  /*0c60*/  ISETP.GE.AND P0, PT, R41, R48.reuse, PT ;  /* 0x000000302900720c */ /* 0x080fe40003f06270 */
[-C--:B------:R-:W-:Y:S01]  /*0c70*/  ISETP.GE.AND P3, PT, R44, R48.reuse, PT ;  /* 0x000000302c00720c */ /* 0x080fe20003f66270 */
[----:B------:R-:W3:Y:S01]  /*0c80*/  @!P2 LDG.E.U16 R66, desc[UR16][R12.64+0x2c0] ;  /* 0x0002c0100c42a981 */ /* 0x000ee2000c1e1500 */
[-C--:B------:R-:W-:Y:S02]  /*0c90*/  ISETP.GE.AND P4, PT, R45, R48.reuse, PT ;  /* 0x000000302d00720c */ /* 0x080fe40003f86270 */
[-C--:B------:R-:W-:Y:S01]  /*0ca0*/  ISETP.GE.AND P5, PT, R46, R48.reuse, PT ;  /* 0x000000302e00720c */ /* 0x080fe20003fa6270 */
[----:B------:R-:W3:Y:S01]  /*0cb0*/  @!P1 LDG.E.U16 R65, desc[UR16][R12.64+0x280] ;  /* 0x000280100c419981 */ /* 0x000ee2000c1e1500 */
[----:B------:R-:W-:-:S05]  /*0cc0*/  ISETP.GE.AND P6, PT, R47, R48, PT ;  /* 0x000000302f00720c */ /* 0x000fca0003fc6270 */
[----:B------:R-:W3:Y:S04]  /*0cd0*/  @!P0 LDG.E.U16 R64, desc[UR16][R12.64+0x240] ;  /* 0x000240100c408981 */ /* 0x000ee8000c1e1500 */
[----:B------:R-:W3:Y:S04]  /*0ce0*/  @!P3 LDG.E.U16 R67, desc[UR16][R12.64+0x300] ;  /* 0x000300100c43b981 */ /* 0x000ee8000c1e1500 */
[----:B------:R-:W3:Y:S04]  /*0cf0*/  @!P4 LDG.E.U16 R68, desc[UR16][R12.64+0x340] ;  /* 0x000340100c44c981 */ /* 0x000ee8000c1e1500 */
[----:B------:R-:W3:Y:S04]  /*0d00*/  @!P5 LDG.E.U16 R69, desc[UR16][R12.64+0x380] ;  /* 0x000380100c45d981 */ /* 0x000ee8000c1e1500 */
[----:B------:R0:W3:Y:S01]  /*0d10*/  @!P6 LDG.E.U16 R70, desc[UR16][R12.64+0x3c0] ;  /* 0x0003c0100c46e981 */ /* 0x0000e2000c1e1500 */
[----:B--2---:R-:W-:Y:S01]  /*0d20*/  ULEA UR20, UR8, UR7, 0x18 ;  /* 0x0000000708147291 */ /* 0x004fe2000f8ec0ff */
[C---:B-1----:R-:W-:Y:S01]  /*0d30*/  LEA.HI.SX32 R50, R49.reuse, R49, 0x1b ;  /* 0x0000003131327211 */ /* 0x042fe200078fdaff */
[C---:B------:R-:W-:Y:S01]  /*0d40*/  VIADD R52, R49.reuse, 0x20 ;  /* 0x0000002031347836 */ /* 0x040fe20000000000 */
[----:B------:R-:W-:-:S03]  /*0d50*/  IADD3 R54, PT, PT, R49, 0x40, RZ ;  /* 0x0000004031367810 */ /* 0x000fc60007ffe0ff */
[----:B------:R-:W-:Y:S02]  /*0d60*/  LEA R50, R50, UR20, 0x1 ;  /* 0x0000001432327c11 */ /* 0x000fe4000f8e08ff */
[C---:B0-----:R-:W-:Y:S02]  /*0d70*/  IADD3 R12, PT, PT, R49.reuse, 0x80, RZ ;  /* 0x00000080310c7810 */ /* 0x041fe40007ffe0ff */
[-C--:B------:R-:W-:Y:S02]  /*0d80*/  LEA.HI.SX32 R52, R52, R49.reuse, 0x1b ;  /* 0x0000003134347211 */ /* 0x080fe400078fdaff */
[----:B------:R-:W-:Y:S02]  /*0d90*/  IADD3 R60, PT, PT, R49, 0x60, RZ ;  /* 0x00000060313c7810 */ /* 0x000fe40007ffe0ff */
[-C--:B------:R-:W-:Y:S02]  /*0da0*/  LEA.HI.SX32 R54, R54, R49.reuse, 0x1b ;  /* 0x0000003136367211 */ /* 0x080fe400078fdaff */
[----:B------:R-:W-:-:S02]  /*0db0*/  LEA.HI.SX32 R12, R12, R49, 0x1b ;  /* 0x000000310c0c7211 */ /* 0x000fc400078fdaff */
[C---:B------:R-:W-:Y:S02]  /*0dc0*/  IADD3 R72, PT, PT, R49.reuse, 0xa0, RZ ;  /* 0x000000a031487810 */ /* 0x040fe40007ffe0ff */
[-C--:B------:R-:W-:Y:S01]  /*0dd0*/  LEA.HI.SX32 R53, R60, R49.reuse, 0x1b ;  /* 0x000000313c357211 */ /* 0x080fe200078fdaff */
[----:B------:R-:W-:Y:S01]  /*0de0*/  VIADD R60, R49, 0xe0 ;  /* 0x000000e0313c7836 */ /* 0x000fe20000000000 */
[----:B------:R-:W-:Y:S02]  /*0df0*/  LEA.HI.SX32 R55, R72, R49, 0x1b ;  /* 0x0000003148377211 */ /* 0x000fe400078fdaff */
[----:B------:R-:W-:Y:S02]  /*0e00*/  LEA R53, R53, UR20, 0x1 ;  /* 0x0000001435357c11 */ /* 0x000fe4000f8e08ff */
[----:B------:R-:W-:Y:S02]  /*0e10*/  IADD3 R72, PT, PT, R49, 0x100, RZ ;  /* 0x0000010031487810 */ /* 0x000fe40007ffe0ff */
[----:B------:R-:W-:-:S02]  /*0e20*/  LEA R55, R55, UR20, 0x1 ;  /* 0x0000001437377c11 */ /* 0x000fc4000f8e08ff */
[C---:B------:R-:W-:Y:S02]  /*0e30*/  IADD3 R74, PT, PT, R49.reuse, 0x120, RZ ;  /* 0x00000120314a7810 */ /* 0x040fe40007ffe0ff */
[----:B------:R-:W-:Y:S02]  /*0e40*/  IADD3 R76, PT, PT, R49, 0x140, RZ ;  /* 0x00000140314c7810 */ /* 0x000fe40007ffe0ff */
[-C--:B------:R-:W-:Y:S02]  /*0e50*/  LEA.HI.SX32 R60, R60, R49.reuse, 0x1b ;  /* 0x000000313c3c7211 */ /* 0x080fe400078fdaff */
[-C--:B------:R-:W-:Y:S02]  /*0e60*/  LEA.HI.SX32 R72, R72, R49.reuse, 0x1b ;  /* 0x0000003148487211 */ /* 0x080fe400078fdaff */
[-C--:B------:R-:W-:Y:S02]  /*0e70*/  LEA.HI.SX32 R74, R74, R49.reuse, 0x1b ;  /* 0x000000314a4a7211 */ /* 0x080fe400078fdaff */
[----:B------:R-:W-:-:S02]  /*0e80*/  LEA.HI.SX32 R76, R76, R49, 0x1b ;  /* 0x000000314c4c7211 */ /* 0x000fc400078fdaff */
[----:B------:R-:W-:Y:S02]  /*0e90*/  P2R R83, PR, RZ, 0x1 ;  /* 0x00000001ff537803 */ /* 0x000fe40000000000 */
[-C--:B------:R-:W-:Y:S02]  /*0ea0*/  ISETP.GE.AND P0, PT, R32, R48.reuse, PT ;  /* 0x000000302000720c */ /* 0x080fe40003f06270 */
[----:B------:R-:W-:Y:S02]  /*0eb0*/  PRMT R13, RZ, 0x7610, R13 ;  /* 0x00007610ff0d7816 */ /* 0x000fe4000000000d */
        /* <DEDUP_REMOVED lines=8> */
[----:B------:R-:W-:-:S02]  /*0f40*/  PRMT R75, RZ, 0x7610, R75 ;  /* 0x00007610ff4b7816 */ /* 0x000fc4000000004b */
[----:B------:R-:W-:Y:S02]  /*0f50*/  PRMT R77, RZ, 0x7610, R77 ;  /* 0x00007610ff4d7816 */ /* 0x000fe4000000004d */
[----:B------:R-:W-:Y:S02]  /*0f60*/  PRMT R79, RZ, 0x7610, R79 ;  /* 0x00007610ff4f7816 */ /* 0x000fe4000000004f */
[----:B------:R-:W-:Y:S01]  /*0f70*/  PRMT R78, RZ, 0x7610, R78 ;  /* 0x00007610ff4e7816 */ /* 0x000fe2000000004e */
[----:B----4-:R0:W-:Y:S02]  /*0f80*/  STS.U16 [R50], R51 ;  /* 0x0000003332007388 */ /* 0x0101e40000000400 */
[----:B0-----:R-:W-:Y:S02]  /*0f90*/  LEA R51, R52, UR20, 0x1 ;  /* 0x0000001434337c11 */ /* 0x001fe4000f8e08ff */
[----:B------:R-:W-:Y:S02]  /*0fa0*/  LEA R52, R54, UR20, 0x1 ;  /* 0x0000001436347c11 */ /* 0x000fe4000f8e08ff */
[----:B------:R-:W-:-:S02]  /*0fb0*/  LEA R54, R12, UR20, 0x1 ;  /* 0x000000140c367c11 */ /* 0x000fc4000f8e08ff */
[C---:B------:R-:W-:Y:S01]  /*0fc0*/  IADD3 R12, PT, PT, R49.reuse, 0xc0, RZ ;  /* 0x000000c0310c7810 */ /* 0x040fe20007ffe0ff */
[----:B---3--:R0:W-:Y:S03]  /*0fd0*/  STS.U16 [R51+0x40], R0 ;  /* 0x0000400033007388 */ /* 0x0081e60000000400 */
[----:B------:R-:W-:Y:S01]  /*0fe0*/  LEA.HI.SX32 R12, R12, R49, 0x1b ;  /* 0x000000310c0c7211 */ /* 0x000fe200078fdaff */
[----:B------:R1:W-:Y:S04]  /*0ff0*/  STS.U16 [R52+0x80], R57 ;  /* 0x0000803934007388 */ /* 0x0003e80000000400 */
[----:B------:R2:W-:Y:S01]  /*1000*/  STS.U16 [R53+0xc0], R56 ;  /* 0x0000c03835007388 */ /* 0x0005e20000000400 */
[----:B0-----:R-:W-:-:S03]  /*1010*/  IADD3 R0, PT, PT, R49, 0x160, RZ ;  /* 0x0000016031007810 */ /* 0x001fc60007ffe0ff */
[----:B------:R0:W-:Y:S01]  /*1020*/  STS.U16 [R54+0x100], R59 ;  /* 0x0001003b36007388 */ /* 0x0001e20000000400 */
[----:B-1----:R-:W-:-:S03]  /*1030*/  LEA R57, R60, UR20, 0x1 ;  /* 0x000000143c397c11 */ /* 0x002fc6000f8e08ff */
[----:B------:R1:W-:Y:S01]  /*1040*/  STS.U16 [R55+0x140], R58 ;  /* 0x0001403a37007388 */ /* 0x0003e20000000400 */
[----:B--2---:R-:W-:Y:S02]  /*1050*/  LEA R56, R12, UR20, 0x1 ;  /* 0x000000140c387c11 */ /* 0x004fe4000f8e08ff */
[----:B------:R-:W-:Y:S02]  /*1060*/  LEA.HI.SX32 R0, R0, R49, 0x1b ;  /* 0x0000003100007211 */ /* 0x000fe400078fdaff */
[C---:B------:R-:W-:Y:S01]  /*1070*/  IADD3 R12, PT, PT, R49.reuse, 0x180, RZ ;  /* 0x00000180310c7810 */ /* 0x040fe20007ffe0ff */
[----:B------:R2:W-:Y:S01]  /*1080*/  STS.U16 [R56+0x180], R61 ;  /* 0x0001803d38007388 */ /* 0x0005e20000000400 */
[----:B0-----:R-:W-:Y:S02]  /*1090*/  LEA R59, R74, UR20, 0x1 ;  /* 0x000000144a3b7c11 */ /* 0x001fe4000f8e08ff */
[----:B-1----:R-:W-:Y:S01]  /*10a0*/  LEA R58, R72, UR20, 0x1 ;  /* 0x00000014483a7c11 */ /* 0x002fe2000f8e08ff */
[----:B------:R-:W-:Y:S01]  /*10b0*/  VIADD R72, R49, 0x1a0 ;  /* 0x000001a031487836 */ /* 0x000fe20000000000 */
[----:B------:R-:W-:-:S02]  /*10c0*/  LEA R60, R76, UR20, 0x1 ;  /* 0x000000144c3c7c11 */ /* 0x000fc4000f8e08ff */
[C---:B------:R-:W-:Y:S01]  /*10d0*/  IADD3 R74, PT, PT, R49.reuse, 0x1c0, RZ ;  /* 0x000001c0314a7810 */ /* 0x040fe20007ffe0ff */
[----:B------:R0:W-:Y:S01]  /*10e0*/  STS.U16 [R57+0x1c0], R62 ;  /* 0x0001c03e39007388 */ /* 0x0001e20000000400 */
[C---:B------:R-:W-:Y:S02]  /*10f0*/  IADD3 R76, PT, PT, R49.reuse, 0x1e0, RZ ;  /* 0x000001e0314c7810 */ /* 0x040fe40007ffe0ff */
[----:B--2---:R-:W-:Y:S01]  /*1100*/  LEA R61, R0, UR20, 0x1 ;  /* 0x00000014003d7c11 */ /* 0x004fe2000f8e08ff */
[----:B------:R1:W-:Y:S01]  /*1110*/  STS.U16 [R58+0x200], R63 ;  /* 0x0002003f3a007388 */ /* 0x0003e20000000400 */
[-C--:B------:R-:W-:Y:S02]  /*1120*/  LEA.HI.SX32 R12, R12, R49.reuse, 0x1b ;  /* 0x000000310c0c7211 */ /* 0x080fe400078fdaff */
[----:B------:R-:W-:Y:S01]  /*1130*/  LEA.HI.SX32 R72, R72, R49, 0x1b ;  /* 0x0000003148487211 */ /* 0x000fe200078fdaff */
[----:B------:R2:W-:Y:S01]  /*1140*/  STS.U16 [R59+0x240], R64 ;  /* 0x000240403b007388 */ /* 0x0005e20000000400 */
[----:B------:R-:W-:-:S02]  /*1150*/  SHF.L.U32 R0, R49, 0x4, RZ ;  /* 0x0000000431007819 */ /* 0x000fc400000006ff */
[-C--:B------:R-:W-:Y:S01]  /*1160*/  LEA.HI.SX32 R74, R74, R49.reuse, 0x1b ;  /* 0x000000314a4a7211 */ /* 0x080fe200078fdaff */
[----:B------:R3:W-:Y:S01]  /*1170*/  STS.U16 [R60+0x280], R65 ;  /* 0x000280413c007388 */ /* 0x0007e20000000400 */
[----:B------:R-:W-:Y:S02]  /*1180*/  LEA.HI.SX32 R76, R76, R49, 0x1b ;  /* 0x000000314c4c7211 */ /* 0x000fe400078fdaff */
[----:B0-----:R-:W-:Y:S01]  /*1190*/  LEA R62, R12, UR20, 0x1 ;  /* 0x000000140c3e7c11 */ /* 0x001fe2000f8e08ff */
[----:B------:R0:W-:Y:S01]  /*11a0*/  STS.U16 [R61+0x2c0], R66 ;  /* 0x0002c0423d007388 */ /* 0x0001e20000000400 */
[----:B-1----:R-:W-:Y:S02]  /*11b0*/  LEA R63, R72, UR20, 0x1 ;  /* 0x00000014483f7c11 */ /* 0x002fe4000f8e08ff */
[----:B--2---:R-:W-:Y:S01]  /*11c0*/  LEA R64, R74, UR20, 0x1 ;  /* 0x000000144a407c11 */ /* 0x004fe2000f8e08ff */
[----:B------:R1:W-:Y:S01]  /*11d0*/  STS.U16 [R62+0x300], R67 ;  /* 0x000300433e007388 */ /* 0x0003e20000000400 */
[----:B---3--:R-:W-:-:S02]  /*11e0*/  LEA R65, R76, UR20, 0x1 ;  /* 0x000000144c417c11 */ /* 0x008fc4000f8e08ff */
[----:B0-----:R-:W-:Y:S01]  /*11f0*/  LEA.HI.SX32 R66, R0, R0, 0x1b ;  /* 0x0000000000427211 */ /* 0x001fe200078fdaff */
[----:B------:R0:W-:Y:S03]  /*1200*/  STS.U16 [R63+0x340], R68 ;  /* 0x000340443f007388 */ /* 0x0001e60000000400 */
[----:B------:R-:W-:Y:S01]  /*1210*/  LEA R66, R66, UR20, 0x1 ;  /* 0x0000001442427c11 */ /* 0x000fe2000f8e08ff */
        /* <DEDUP_REMOVED lines=21> */
[----:B------:R-:W-:-:S03]  /*1370*/  PRMT R12, RZ, 0x7610, R12 ;  /* 0x00007610ff0c7816 */ /* 0x000fc6000000000c */
        /* <DEDUP_REMOVED lines=23> */
[----:B0-----:R-:W-:Y:S02]  /*14f0*/  PRMT R68, RZ, 0x7610, R68 ;  /* 0x00007610ff447816 */ /* 0x001fe40000000044 */
[----:B--2---:R-:W-:Y:S02]  /*1500*/  PRMT R69, RZ, 0x7610, R69 ;  /* 0x00007610ff457816 */ /* 0x004fe40000000045 */
[----:B---3--:R-:W-:Y:S02]  /*1510*/  PRMT R70, RZ, 0x7610, R70 ;  /* 0x00007610ff467816 */ /* 0x008fe40000000046 */
[----:B------:R-:W-:Y:S01]  /*1520*/  PRMT R0, RZ, 0x7610, R0 ;  /* 0x00007610ff007816 */ /* 0x000fe20000000000 */
[----:B------:R-:W2:Y:S04]  /*1530*/  @!P0 LDG.E.U16 R68, desc[UR16][R10.64+0x240] ;  /* 0x000240100a448981 */ /* 0x000ea8000c1e1500 */
[----:B------:R-:W3:Y:S04]  /*1540*/  @!P1 LDG.E.U16 R69, desc[UR16][R10.64+0x280] ;  /* 0x000280100a459981 */ /* 0x000ee8000c1e1500 */
[----:B------:R-:W3:Y:S04]  /*1550*/  @!P2 LDG.E.U16 R70, desc[UR16][R10.64+0x2c0] ;  /* 0x0002c0100a46a981 */ /* 0x000ee8000c1e1500 */
[----:B------:R-:W3:Y:S04]  /*1560*/  @!P3 LDG.E.U16 R77, desc[UR16][R10.64+0x300] ;  /* 0x000300100a4db981 */ /* 0x000ee8000c1e1500 */
[----:B------:R-:W3:Y:S01]  /*1570*/  @!P4 LDG.E.U16 R0, desc[UR16][R10.64+0x340] ;  /* 0x000340100a00c981 */ /* 0x000ee2000c1e1500 */
        /* <DEDUP_REMOVED lines=9> */
[----:B------:R-:W-:Y:S01]  /*1610*/  PRMT R80, RZ, 0x7610, R80 ;  /* 0x00007610ff507816 */ /* 0x000fe20000000050 */
[----:B----4-:R-:W-:Y:S04]  /*1620*/  STS.U16 [R50], R13 ;  /* 0x0000000d32007388 */ /* 0x010fe80000000400 */
        /* <DEDUP_REMOVED lines=8> */
[----:B--2---:R-:W-:Y:S04]  /*16b0*/  STS.U16 [R59+0x240], R68 ;  /* 0x000240443b007388 */ /* 0x004fe80000000400 */
[----:B---3--:R-:W-:Y:S04]  /*16c0*/  STS.U16 [R60+0x280], R69 ;  /* 0x000280453c007388 */ /* 0x008fe80000000400 */
[----:B------:R2:W-:Y:S04]  /*16d0*/  STS.U16 [R61+0x2c0], R70 ;  /* 0x0002c0463d007388 */ /* 0x0005e80000000400 */
[----:B------:R-:W-:Y:S04]  /*16e0*/  STS.U16 [R62+0x300], R77 ;  /* 0x0003004d3e007388 */ /* 0x000fe80000000400 */
        /* <DEDUP_REMOVED lines=37> */
[----:B------:R-:W-:Y:S02]  /*1940*/  PRMT R75, RZ, 0x7610, R75 ;  /* 0x00007610ff4b7816 */ /* 0x000fe4000000004b */
[----:B--2---:R-:W-:Y:S01]  /*1950*/  PRMT R70, RZ, 0x7610, R70 ;  /* 0x00007610ff467816 */ /* 0x004fe20000000046 */
[----:B------:R-:W2:Y:S01]  /*1960*/  @!P6 LDG.E.U16 R80, desc[UR16][R8.64+0x3c0] ;  /* 0x0003c0100850e981 */ /* 0x000ea2000c1e1500 */
[----:B------:R-:W-:-:S02]  /*1970*/  PRMT R69, RZ, 0x7610, R69 ;  /* 0x00007610ff457816 */ /* 0x000fc40000000045 */
        /* <DEDUP_REMOVED lines=10> */
[----:B------:R-:W-:Y:S02]  /*1a20*/  PRMT R77, RZ, 0x7610, R77 ;  /* 0x00007610ff4d7816 */ /* 0x000fe4000000004d */
[----:B------:R-:W-:Y:S02]  /*1a30*/  PRMT R76, RZ, 0x7610, R76 ;  /* 0x00007610ff4c7816 */ /* 0x000fe4000000004c */
[----:B----4-:R-:W-:Y:S01]  /*1a40*/  PRMT R79, RZ, 0x7610, R79 ;  /* 0x00007610ff4f7816 */ /* 0x010fe2000000004f */
[----:B------:R-:W3:Y:S01]  /*1a50*/  @!P0 LDG.E.U16 R0, desc[UR16][R8.64+0x240] ;  /* 0x0002401008008981 */ /* 0x000ee2000c1e1500 */
[----:B------:R-:W-:-:S03]  /*1a60*/  PRMT R78, RZ, 0x7610, R78 ;  /* 0x00007610ff4e7816 */ /* 0x000fc6000000004e */
        /* <DEDUP_REMOVED lines=17> */
[----:B------:R-:W-:Y:S01]  /*1b80*/  PRMT R90, RZ, 0x7610, R90 ;  /* 0x00007610ff5a7816 */ /* 0x000fe2000000005a */
[----:B------:R0:W-:Y:S04]  /*1b90*/  STS.U16 [R50], R71 ;  /* 0x0000004732007388 */ /* 0x0001e80000000400 */
        /* <DEDUP_REMOVED lines=8> */
[----:B---3--:R-:W-:Y:S04]  /*1c20*/  STS.U16 [R59+0x240], R0 ;  /* 0x000240003b007388 */ /* 0x008fe80000000400 */
[----:B----4-:R-:W-:Y:S04]  /*1c30*/  STS.U16 [R60+0x280], R77 ;  /* 0x0002804d3c007388 */ /* 0x010fe80000000400 */
        /* <DEDUP_REMOVED lines=43> */
[----:B---3--:R-:W-:Y:S01]  /*1ef0*/  PRMT R81, RZ, 0x7610, R81 ;  /* 0x00007610ff517816 */ /* 0x008fe20000000051 */
[----:B------:R-:W3:Y:S04]  /*1f00*/  @!P6 LDG.E.U16 R90, desc[UR16][R6.64+0x3c0] ;  /* 0x0003c010065ae981 */ /* 0x000ee8000c1e1500 */
[----:B------:R-:W2:Y:S01]  /*1f10*/  @!P0 LDG.E.U16 R79, desc[UR16][R6.64+0x200] ;  /* 0x00020010064f8981 */ /* 0x000ea2000c1e1500 */
[----:B------:R-:W-:-:S03]  /*1f20*/  ISETP.NE.AND P0, PT, R100, RZ, PT ;  /* 0x000000ff6400720c */ /* 0x000fc60003f05270 */
[----:B------:R-:W3:Y:S01]  /*1f30*/  @!P1 LDG.E.U16 R76, desc[UR16][R6.64+0x1c0] ;  /* 0x0001c010064c9981 */ /* 0x000ee2000c1e1500 */
[----:B------:R-:W-:-:S03]  /*1f40*/  ISETP.NE.AND P1, PT, R98, RZ, PT ;  /* 0x000000ff6200720c */ /* 0x000fc60003f25270 */
[----:B------:R-:W2:Y:S01]  /*1f50*/  @!P2 LDG.E.U16 R77, desc[UR16][R6.64+0x180] ;  /* 0x00018010064da981 */ /* 0x000ea2000c1e1500 */
[----:B------:R-:W-:-:S03]  /*1f60*/  ISETP.NE.AND P2, PT, R96, RZ, PT ;  /* 0x000000ff6000720c */ /* 0x000fc60003f45270 */
[----:B------:R-:W3:Y:S01]  /*1f70*/  @!P3 LDG.E.U16 R84, desc[UR16][R6.64+0x140] ;  /* 0x000140100654b981 */ /* 0x000ee2000c1e1500 */
[----:B------:R-:W-:Y:S02]  /*1f80*/  ISETP.NE.AND P3, PT, R92, RZ, PT ;  /* 0x000000ff5c00720c */ /* 0x000fe40003f65270 */
[----:B----4-:R-:W-:Y:S01]  /*1f90*/  PRMT R80, RZ, 0x7610, R80 ;  /* 0x00007610ff507816 */ /* 0x010fe20000000050 */
[----:B------:R-:W4:Y:S04]  /*1fa0*/  @!P0 LDG.E.U16 R86, desc[UR16][R6.64+0x240] ;  /* 0x0002401006568981 */ /* 0x000f28000c1e1500 */
[----:B------:R-:W4:Y:S04]  /*1fb0*/  @!P1 LDG.E.U16 R81, desc[UR16][R6.64+0x280] ;  /* 0x0002801006519981 */ /* 0x000f28000c1e1500 */
[----:B------:R-:W4:Y:S04]  /*1fc0*/  @!P2 LDG.E.U16 R80, desc[UR16][R6.64+0x2c0] ;  /* 0x0002c0100650a981 */ /* 0x000f28000c1e1500 */
[----:B------:R0:W4:Y:S01]  /*1fd0*/  @!P3 LDG.E.U16 R83, desc[UR16][R6.64+0x300] ;  /* 0x000300100653b981 */ /* 0x000122000c1e1500 */
[----:B------:R-:W-:-:S02]  /*1fe0*/  P2R R106, PR, RZ, 0x1 ;  /* 0x00000001ff6a7803 */ /* 0x000fc40000000000 */
[-C--:B------:R-:W-:Y:S02]  /*1ff0*/  ISETP.GE.AND P0, PT, R32, R48.reuse, PT ;  /* 0x000000302000720c */ /* 0x080fe40003f06270 */
[----:B0-----:R-:W-:Y:S02]  /*2000*/  PRMT R7, RZ, 0x7610, R7 ;  /* 0x00007610ff077816 */ /* 0x001fe40000000007 */
        /* <DEDUP_REMOVED lines=19> */
[----:B---3--:R-:W-:Y:S04]  /*2140*/  STS.U16 [R55+0x140], R84 ;  /* 0x0001405437007388 */ /* 0x008fe80000000400 */
[----:B--2---:R-:W-:Y:S04]  /*2150*/  STS.U16 [R56+0x180], R77 ;  /* 0x0001804d38007388 */ /* 0x004fe80000000400 */
[----:B------:R-:W-:Y:S04]  /*2160*/  STS.U16 [R57+0x1c0], R76 ;  /* 0x0001c04c39007388 */ /* 0x000fe80000000400 */
[----:B------:R-:W-:Y:S04]  /*2170*/  STS.U16 [R58+0x200], R79 ;  /* 0x0002004f3a007388 */ /* 0x000fe80000000400 */
[----:B----4-:R-:W-:Y:S04]  /*2180*/  STS.U16 [R59+0x240], R86 ;  /* 0x000240563b007388 */ /* 0x010fe80000000400 */
        /* <DEDUP_REMOVED lines=8> */
[----:B------:R-:W1:Y:S04]  /*2210*/  LDS.U16 R72, [R66+0x2] ;  /* 0x0000020042487984 */ /* 0x000e680000000400 */
[----:B------:R-:W2:Y:S04]  /*2220*/  LDS.U16 R73, [R66+0x4] ;  /* 0x0000040042497984 */ /* 0x000ea80000000400 */
[----:B------:R-:W3:Y:S04]  /*2230*/  LDS.U16 R74, [R66+0x6] ;  /* 0x00000600424a7984 */ /* 0x000ee80000000400 */
[----:B------:R-:W-:Y:S04]  /*2240*/  LDS.U16 R75, [R66+0x8] ;  /* 0x00000800424b7984 */ /* 0x000fe80000000400 */
        /* <DEDUP_REMOVED lines=8> */
[----:B------:R-:W4:Y:S04]  /*22d0*/  LDS.U16 R88, [R66+0x1a] ;  /* 0x00001a0042587984 */ /* 0x000f280000000400 */
[----:B------:R-:W4:Y:S04]  /*22e0*/  LDS.U16 R90, [R66+0x1c] ;  /* 0x00001c00425a7984 */ /* 0x000f280000000400 */
[----:B------:R-:W-:Y:S01]  /*22f0*/  LDS.U16 R92, [R66+0x1e] ;  /* 0x00001e00425c7984 */ /* 0x000fe20000000400 */
[----:B------:R-:W-:Y:S01]  /*2300*/  BAR.SYNC.DEFER_BLOCKING 0x0 ;  /* 0x0000000000007b1d */ /* 0x000fe20000010000 */
[----:B0-----:R-:W-:-:S05]  /*2310*/  PRMT R127, RZ, 0x7610, R127 ;  /* 0x00007610ff7f7816 */ /* 0x001fca000000007f */
        /* <DEDUP_REMOVED lines=27> */
[----:B-1----:R-:W-:Y:S01]  /*24d0*/  SHF.L.U32 R72, R72, 0x10, RZ ;  /* 0x0000001048487819 */ /* 0x002fe200000006ff */
[----:B--2---:R-:W-:Y:S01]  /*24e0*/  IMAD.U32 R73, R73, 0x10000, RZ ;  /* 0x0001000049497824 */ /* 0x004fe200078e00ff */
[----:B------:R-:W-:-:S03]  /*24f0*/  SHF.L.U32 R71, R71, 0x10, RZ ;  /* 0x0000001047477819 */ /* 0x000fc600000006ff */
[----:B------:R-:W-:Y:S01]  /*2500*/  FMUL.FTZ R112, R72, -1.4426950216293334961 ;  /* 0xbfb8aa3b48707820 */ /* 0x000fe20000410000 */
[----:B------:R-:W-:Y:S01]  /*2510*/  FMUL.FTZ R128, R73, -1.4426950216293334961 ;  /* 0xbfb8aa3b49807820 */ /* 0x000fe20000410000 */
[----:B------:R-:W-:-:S04]  /*2520*/  FMUL.FTZ R110, R71, -1.4426950216293334961 ;  /* 0xbfb8aa3b476e7820 */ /* 0x000fc80000410000 */
[----:B------:R-:W1:Y:S08]  /*2530*/  MUFU.EX2 R112, R112 ;  /* 0x0000007000707308 */ /* 0x000e700000000800 */
[----:B------:R-:W-:Y:S01]  /*2540*/  MUFU.EX2 R128, R128 ;  /* 0x0000008000807308 */ /* 0x000fe20000000800 */
[----:B---3--:R-:W-:-:S07]  /*2550*/  SHF.L.U32 R74, R74, 0x10, RZ ;  /* 0x000000104a4a7819 */ /* 0x008fce00000006ff */
[----:B------:R-:W2:Y:S01]  /*2560*/  MUFU.EX2 R110, R110 ;  /* 0x0000006e006e7308 */ /* 0x000ea20000000800 */
[----:B----4-:R-:W-:Y:S01]  /*2570*/  SHF.L.U32 R77, R77, 0x10, RZ ;  /* 0x000000104d4d7819 */ /* 0x010fe200000006ff */
[----:B0-----:R-:W-:Y:S01]  /*2580*/  FMUL.FTZ R2, R74, -1.4426950216293334961 ;  /* 0xbfb8aa3b4a027820 */ /* 0x001fe20000410000 */
[----:B------:R-:W-:Y:S01]  /*2590*/  SHF.L.U32 R75, R75, 0x10, RZ ;  /* 0x000000104b4b7819 */ /* 0x000fe200000006ff */
[----:B-1----:R-:W-:Y:S02]  /*25a0*/  FADD.FTZ R112, R112, 1 ;  /* 0x3f80000070707421 */ /* 0x002fe40000010000 */
[----:B------:R-:W-:Y:S02]  /*25b0*/  FMUL.FTZ R136, R77, -1.4426950216293334961 ;  /* 0xbfb8aa3b4d887820 */ /* 0x000fe40000410000 */
[----:B------:R-:W-:Y:S01]  /*25c0*/  MUFU.EX2 R130, R2 ;  /* 0x0000000200827308 */ /* 0x000fe20000000800 */
[----:B------:R-:W-:Y:S01]  /*25d0*/  FMUL.FTZ R3, R75, -1.4426950216293334961 ;  /* 0xbfb8aa3b4b037820 */ /* 0x000fe20000410000 */
[----:B--2---:R-:W-:-:S06]  /*25e0*/  FADD.FTZ R110, R110, 1 ;  /* 0x3f8000006e6e7421 */ /* 0x004fcc0000010000 */
[----:B------:R-:W-:Y:S01]  /*25f0*/  MUFU.EX2 R136, R136 ;  /* 0x0000008800887308 */ /* 0x000fe20000000800 */
[----:B------:R-:W-:-:S07]  /*2600*/  SHF.L.U32 R76, R76, 0x10, RZ ;  /* 0x000000104c4c7819 */ /* 0x000fce00000006ff */
[----:B------:R0:W-:Y:S01]  /*2610*/  MUFU.EX2 R132, R3 ;  /* 0x0000000300847308 */ /* 0x0001e20000000800 */
[----:B------:R-:W-:Y:S01]  /*2620*/  FMUL.FTZ R134, R76, -1.4426950216293334961 ;  /* 0xbfb8aa3b4c867820 */ /* 0x000fe20000410000 */
[----:B------:R-:W-:Y:S02]  /*2630*/  SHF.L.U32 R129, R129, 0x10, RZ ;  /* 0x0000001081817819 */ /* 0x000fe400000006ff */
[----:B------:R-:W-:Y:S02]  /*2640*/  SHF.L.U32 R133, R133, 0x10, RZ ;  /* 0x0000001085857819 */ /* 0x000fe400000006ff */
[----:B------:R-:W-:Y:S02]  /*2650*/  SHF.L.U32 R88, R88, 0x10, RZ ;  /* 0x0000001058587819 */ /* 0x000fe400000006ff */
[----:B------:R-:W1:Y:S01]  /*2660*/  MUFU.EX2 R134, R134 ;  /* 0x0000008600867308 */ /* 0x000e620000000800 */
[----:B------:R-:W-:Y:S02]  /*2670*/  IMAD.U32 R80, R80, 0x10000, RZ ;  /* 0x0001000050507824 */ /* 0x000fe400078e00ff */
[----:B------:R-:W-:Y:S01]  /*2680*/  FMUL.FTZ R150, R88, -1.4426950216293334961 ;  /* 0xbfb8aa3b58967820 */ /* 0x000fe20000410000 */
[----:B------:R-:W-:-:S02]  /*2690*/  SHF.L.U32 R81, R81, 0x10, RZ ;  /* 0x0000001051517819 */ /* 0x000fc400000006ff */
[----:B------:R-:W-:Y:S02]  /*26a0*/  SHF.L.U32 R79, R79, 0x10, RZ ;  /* 0x000000104f4f7819 */ /* 0x000fe400000006ff */
[----:B------:R-:W-:Y:S01]  /*26b0*/  MUFU.EX2 R154, R150 ;  /* 0x00000096009a7308 */ /* 0x000fe20000000800 */
[----:B------:R-:W-:Y:S01]  /*26c0*/  FMUL.FTZ R140, R80, -1.4426950216293334961 ;  /* 0xbfb8aa3b508c7820 */ /* 0x000fe20000410000 */
[----:B0-----:R-:W-:Y:S01]  /*26d0*/  FMUL.FTZ R3, R81, -1.4426950216293334961 ;  /* 0xbfb8aa3b51037820 */ /* 0x001fe20000410000 */
[----:B------:R-:W-:Y:S01]  /*26e0*/  FMUL.FTZ R2, R79, -1.4426950216293334961 ;  /* 0xbfb8aa3b4f027820 */ /* 0x000fe20000410000 */
[----:B------:R-:W-:-:S04]  /*26f0*/  SHF.L.U32 R83, R83, 0x10, RZ ;  /* 0x0000001053537819 */ /* 0x000fc800000006ff */
[----:B------:R-:W-:Y:S01]  /*2700*/  MUFU.EX2 R142, R3 ;  /* 0x00000003008e7308 */ /* 0x000fe20000000800 */
[----:B------:R-:W-:Y:S01]  /*2710*/  FMUL.FTZ R144, R83, -1.4426950216293334961 ;  /* 0xbfb8aa3b53907820 */ /* 0x000fe20000410000 */
[----:B-1----:R-:W-:Y:S01]  /*2720*/  FADD.FTZ R134, R134, 1 ;  /* 0x3f80000086867421 */ /* 0x002fe20000010000 */
[----:B------:R-:W-:-:S05]  /*2730*/  SHF.L.U32 R131, R131, 0x10, RZ ;  /* 0x0000001083837819 */ /* 0x000fca00000006ff */
[----:B------:R-:W-:Y:S08]  /*2740*/  MUFU.EX2 R138, R2 ;  /* 0x00000002008a7308 */ /* 0x000ff00000000800 */
[----:B------:R-:W0:Y:S01]  /*2750*/  MUFU.EX2 R140, R140 ;  /* 0x0000008c008c7308 */ /* 0x000e220000000800 */
[----:B------:R-:W-:-:S07]  /*2760*/  SHF.L.U32 R141, R141, 0x10, RZ ;  /* 0x000000108d8d7819 */ /* 0x000fce00000006ff */
[----:B------:R-:W-:Y:S01]  /*2770*/  MUFU.EX2 R144, R144 ;  /* 0x0000009000907308 */ /* 0x000fe20000000800 */
[----:B------:R-:W-:Y:S02]  /*2780*/  SHF.L.U32 R86, R86, 0x10, RZ ;  /* 0x0000001056567819 */ /* 0x000fe400000006ff */
[----:B------:R-:W-:Y:S02]  /*2790*/  SHF.L.U32 R139, R139, 0x10, RZ ;  /* 0x000000108b8b7819 */ /* 0x000fe400000006ff */
[----:B------:R-:W-:Y:S01]  /*27a0*/  SHF.L.U32 R84, R84, 0x10, RZ ;  /* 0x0000001054547819 */ /* 0x000fe200000006ff */
[----:B------:R-:W-:Y:S01]  /*27b0*/  FMUL.FTZ R146, R86, -1.4426950216293334961 ;  /* 0xbfb8aa3b56927820 */ /* 0x000fe20000410000 */
[----:B0-----:R-:W-:Y:S01]  /*27c0*/  FADD.FTZ R140, R140, 1 ;  /* 0x3f8000008c8c7421 */ /* 0x001fe20000010000 */
[----:B------:R-:W-:Y:S01]  /*27d0*/  SHF.L.U32 R143, R143, 0x10, RZ ;  /* 0x000000108f8f7819 */ /* 0x000fe200000006ff */
[----:B------:R-:W-:Y:S02]  /*27e0*/  IMAD.U32 R90, R90, 0x10000, RZ ;  /* 0x000100005a5a7824 */ /* 0x000fe400078e00ff */
[----:B------:R-:W-:Y:S01]  /*27f0*/  FMUL.FTZ R2, R84, -1.4426950216293334961 ;  /* 0xbfb8aa3b54027820 */ /* 0x000fe20000410000 */
[----:B------:R-:W-:Y:S01]  /*2800*/  MUFU.EX2 R153, R146 ;  /* 0x0000009200997308 */ /* 0x000fe20000000800 */
[----:B------:R-:W-:Y:S01]  /*2810*/  FMUL.FTZ R3, R90, -1.4426950216293334961 ;  /* 0xbfb8aa3b5a037820 */ /* 0x000fe20000410000 */
        /* <DEDUP_REMOVED lines=18> */
[----:B------:R-:W4:Y:S01]  /*2940*/  LDS.U16 R102, [R66+0x4] ;  /* 0x0000040042667984 */ /* 0x000f220000000400 */
[----:B0-----:R-:W-:Y:S01]  /*2950*/  FADD.FTZ R104, R128, 1 ;  /* 0x3f80000080687421 */ /* 0x001fe20000010000 */
[----:B------:R0:W1:Y:S02]  /*2960*/  MUFU.RCP R127, R112 ;  /* 0x00000070007f7308 */ /* 0x0000640000001000 */
[----:B------:R-:W4:Y:S04]  /*2970*/  LDS.U16 R100, [R66+0x2] ;  /* 0x0000020042647984 */ /* 0x000f280000000400 */
[----:B------:R-:W4:Y:S02]  /*2980*/  LDS.U16 R128, [R66+0x8] ;  /* 0x0000080042807984 */ /* 0x000f240000000400 */
[----:B------:R-:W2:Y:S02]  /*2990*/  MUFU.RCP R96, R110 ;  /* 0x0000006e00607308 */ /* 0x000ea40000001000 */
[----:B0-----:R-:W0:Y:S01]  /*29a0*/  LDS.U16 R112, [R66+0x6] ;  /* 0x0000060042707984 */ /* 0x001e220000000400 */
[----:B------:R-:W-:-:S03]  /*29b0*/  FADD.FTZ R135, R130, 1 ;  /* 0x3f80000082877421 */ /* 0x000fc60000010000 */
[----:B------:R-:W0:Y:S02]  /*29c0*/  LDS.U16 R130, [R66+0xa] ;  /* 0x00000a0042827984 */ /* 0x000e240000000400 */
[----:B------:R-:W4:Y:S01]  /*29d0*/  MUFU.RCP R104, R104 ;  /* 0x0000006800687308 */ /* 0x000f220000001000 */
[----:B-1----:R-:W-:Y:S01]  /*29e0*/  FADD.FTZ R7, -R127, 1 ;  /* 0x3f8000007f077421 */ /* 0x002fe20000010100 */
[----:B------:R-:W-:Y:S01]  /*29f0*/  FADD.FTZ R108, R136, 1 ;  /* 0x3f800000886c7421 */ /* 0x000fe20000010000 */
[----:B------:R-:W-:Y:S01]  /*2a00*/  FADD.FTZ R106, R132, 1 ;  /* 0x3f800000846a7421 */ /* 0x000fe20000010000 */
[----:B------:R-:W-:Y:S01]  /*2a10*/  FADD.FTZ R146, R144, 1 ;  /* 0x3f80000090927421 */ /* 0x000fe20000010000 */
[----:B------:R-:W-:Y:S01]  /*2a20*/  FFMA.FTZ R145, R72, R7, 1 ;  /* 0x3f80000048917423 */ /* 0x000fe20000010007 */
[----:B------:R-:W1:Y:S01]  /*2a30*/  LDS.U16 R132, [R66+0xc] ;  /* 0x00000c0042847984 */ /* 0x000e620000000400 */
[----:B--2---:R-:W-:Y:S01]  /*2a40*/  FADD.FTZ R6, -R96, 1 ;  /* 0x3f80000060067421 */ /* 0x004fe20000010100 */
[----:B------:R2:W-:Y:S02]  /*2a50*/  MUFU.RCP R137, R134 ;  /* 0x0000008600897308 */ /* 0x0005e40000001000 */
[----:B------:R-:W-:Y:S06]  /*2a60*/  LDS.U16 R159, [R66+0x12] ;  /* 0x00001200429f7984 */ /* 0x000fec0000000400 */
[----:B------:R-:W-:Y:S01]  /*2a70*/  MUFU.EX2 R148, R2 ;  /* 0x0000000200947308 */ /* 0x000fe20000000800 */
[----:B---3--:R-:W-:-:S07]  /*2a80*/  SHF.L.U32 R98, R98, 0x10, RZ ;  /* 0x0000001062627819 */ /* 0x008fce00000006ff */
[----:B------:R-:W-:Y:S01]  /*2a90*/  MUFU.EX2 R3, R3 ;  /* 0x0000000300037308 */ /* 0x000fe20000000800 */
[----:B----4-:R-:W-:Y:S01]  /*2aa0*/  SHF.L.U32 R102, R102, 0x10, RZ ;  /* 0x0000001066667819 */ /* 0x010fe200000006ff */
[----:B------:R-:W-:Y:S01]  /*2ab0*/  FADD.FTZ R136, -R104, 1 ;  /* 0x3f80000068887421 */ /* 0x000fe20000010100 */
[----:B------:R-:W-:Y:S01]  /*2ac0*/  FMUL.FTZ R7, R129, R98 ;  /* 0x0000006281077220 */ /* 0x000fe20000410000 */
[----:B------:R-:W-:Y:S01]  /*2ad0*/  IMAD.U32 R151, R78, 0x10000, RZ ;  /* 0x000100004e977824 */ /* 0x000fe200078e00ff */
[----:B------:R-:W-:Y:S01]  /*2ae0*/  LDS.U16 R161, [R66+0x16] ;  /* 0x0000160042a17984 */ /* 0x000fe20000000400 */
[----:B------:R-:W-:Y:S01]  /*2af0*/  FMUL.FTZ R147, R133, R102 ;  /* 0x0000006685937220 */ /* 0x000fe20000410000 */
[----:B------:R-:W-:Y:S01]  /*2b00*/  FFMA.FTZ R6, R71, R6, 1 ;  /* 0x3f80000047067423 */ /* 0x000fe20000010006 */
[----:B------:R-:W-:Y:S01]  /*2b10*/  FMUL.FTZ R7, R96, R7 ;  /* 0x0000000760077220 */ /* 0x000fe20000410000 */
[----:B------:R-:W-:Y:S01]  /*2b20*/  FFMA.FTZ R136, R73, R136, 1 ;  /* 0x3f80000049887423 */ /* 0x000fe20000010088 */
[----:B------:R-:W-:-:S02]  /*2b30*/  FMUL.FTZ R147, R104, R147 ;  /* 0x0000009368937220 */ /* 0x000fc40000410000 */
[----:B------:R-:W-:Y:S02]  /*2b40*/  FMUL.FTZ R150, R7, R6 ;  /* 0x0000000607967220 */ /* 0x000fe40000410000 */
[----:B------:R-:W-:Y:S02]  /*2b50*/  FMUL.FTZ R6, R147, R136 ;  /* 0x0000008893067220 */ /* 0x000fe40000410000 */
[----:B------:R-:W3:Y:S01]  /*2b60*/  LDS.U16 R136, [R66+0xe] ;  /* 0x00000e0042887984 */ /* 0x000ee20000000400 */
[----:B------:R-:W4:Y:S01]  /*2b70*/  MUFU.RCP R106, R106 ;  /* 0x0000006a006a7308 */ /* 0x000f220000001000 */
[----:B------:R-:W-:-:S04]  /*2b80*/  IMAD.U32 R100, R100, 0x10000, RZ ;  /* 0x0001000064647824 */ /* 0x000fc800078e00ff */
[----:B--2---:R-:W-:-:S03]  /*2b90*/  FMUL.FTZ R134, R131, R100 ;  /* 0x0000006483867220 */ /* 0x004fc60000410000 */
[----:B------:R-:W2:Y:S01]  /*2ba0*/  MUFU.RCP R135, R135 ;  /* 0x0000008700877308 */ /* 0x000ea20000001000 */
[----:B------:R-:W-:Y:S01]  /*2bb0*/  FMUL.FTZ R134, R127, R134 ;  /* 0x000000867f867220 */ /* 0x000fe20000410000 */
[----:B------:R-:W-:Y:S02]  /*2bc0*/  IMAD.U32 R128, R128, 0x10000, RZ ;  /* 0x0001000080807824 */ /* 0x000fe400078e00ff */
[----:B------:R-:W-:Y:S01]  /*2bd0*/  FADD.FTZ R110, R138, 1 ;  /* 0x3f8000008a6e7421 */ /* 0x000fe20000010000 */
[----:B------:R-:W-:Y:S01]  /*2be0*/  FMUL.FTZ R167, R134, R145 ;  /* 0x0000009186a77220 */ /* 0x000fe20000410000 */
[----:B------:R-:W-:Y:S02]  /*2bf0*/  FADD.FTZ R134, R142, 1 ;  /* 0x3f8000008e867421 */ /* 0x000fe40000010000 */
[----:B------:R-:W1:Y:S01]  /*2c00*/  MUFU.RCP R108, R108 ;  /* 0x0000006c006c7308 */ /* 0x000e620000001000 */
[----:B----4-:R-:W-:Y:S01]  /*2c10*/  FADD.FTZ R142, -R106, 1 ;  /* 0x3f8000006a8e7421 */ /* 0x010fe20000010100 */
[----:B0-----:R-:W-:Y:S01]  /*2c20*/  SHF.L.U32 R112, R112, 0x10, RZ ;  /* 0x0000001070707819 */ /* 0x001fe200000006ff */
[----:B------:R-:W-:Y:S01]  /*2c30*/  FMUL.FTZ R147, R141, R128 ;  /* 0x000000808d937220 */ /* 0x000fe20000410000 */
[----:B------:R-:W0:Y:S01]  /*2c40*/  LDS.U16 R138, [R66+0x10] ;  /* 0x00001000428a7984 */ /* 0x000e220000000400 */
[----:B------:R-:W-:Y:S01]  /*2c50*/  SHF.L.U32 R130, R130, 0x10, RZ ;  /* 0x0000001082827819 */ /* 0x000fe200000006ff */
[----:B------:R-:W-:Y:S01]  /*2c60*/  FFMA.FTZ R142, R75, R142, 1 ;  /* 0x3f8000004b8e7423 */ /* 0x000fe2000001008e */
[----:B------:R-:W-:Y:S01]  /*2c70*/  FMUL.FTZ R147, R106, R147 ;  /* 0x000000936a937220 */ /* 0x000fe20000410000 */
[----:B------:R4:W-:Y:S01]  /*2c80*/  MUFU.RCP R145, R140 ;  /* 0x0000008c00917308 */ /* 0x0009e20000001000 */
[----:B--2---:R-:W-:Y:S01]  /*2c90*/  FADD.FTZ R7, -R135, 1 ;  /* 0x3f80000087077421 */ /* 0x004fe20000010100 */
[----:B------:R-:W-:Y:S01]  /*2ca0*/  FADD.FTZ R149, -R137, 1 ;  /* 0x3f80000089957421 */ /* 0x000fe20000010100 */
[----:B------:R-:W-:Y:S01]  /*2cb0*/  FMUL.FTZ R152, R147, R142 ;  /* 0x0000008e93987220 */ /* 0x000fe20000410000 */
[----:B------:R-:W-:Y:S01]  /*2cc0*/  FMUL.FTZ R144, R143, R130 ;  /* 0x000000828f907220 */ /* 0x000fe20000410000 */
[----:B------:R-:W-:Y:S01]  /*2cd0*/  FFMA.FTZ R7, R74, R7, 1 ;  /* 0x3f8000004a077423 */ /* 0x000fe20000010007 */
[----:B----4-:R-:W-:-:S02]  /*2ce0*/  FMUL.FTZ R140, R139, R112 ;  /* 0x000000708b8c7220 */ /* 0x010fc40000410000 */
[----:B------:R-:W2:Y:S01]  /*2cf0*/  MUFU.RCP R110, R110 ;  /* 0x0000006e006e7308 */ /* 0x000ea20000001000 */
[----:B------:R-:W-:Y:S01]  /*2d00*/  SHF.L.U32 R147, R94, 0x10, RZ ;  /* 0x000000105e937819 */ /* 0x000fe200000006ff */
[----:B------:R-:W-:Y:S01]  /*2d10*/  FMUL.FTZ R140, R135, R140 ;  /* 0x0000008c878c7220 */ /* 0x000fe20000410000 */
[----:B-1----:R-:W-:Y:S01]  /*2d20*/  SHF.L.U32 R132, R132, 0x10, RZ ;  /* 0x0000001084847819 */ /* 0x002fe200000006ff */
[----:B------:R-:W-:Y:S01]  /*2d30*/  FFMA.FTZ R149, R76, R149, 1 ;  /* 0x3f8000004c957423 */ /* 0x000fe20000010095 */
[----:B------:R-:W-:Y:S01]  /*2d40*/  FMUL.FTZ R144, R137, R144 ;  /* 0x0000009089907220 */ /* 0x000fe20000410000 */
[----:B------:R-:W-:Y:S01]  /*2d50*/  FMUL.FTZ R171, R140, R7 ;  /* 0x000000078cab7220 */ /* 0x000fe20000410000 */
[----:B------:R-:W-:Y:S01]  /*2d60*/  FADD.FTZ R94, -R108, 1 ;  /* 0x3f8000006c5e7421 */ /* 0x000fe20000010100 */
[----:B------:R-:W-:Y:S01]  /*2d70*/  FMUL.FTZ R7, R147, R132 ;  /* 0x0000008493077220 */ /* 0x000fe20000410000 */
[----:B------:R-:W-:Y:S01]  /*2d80*/  FMUL.FTZ R173, R144, R149 ;  /* 0x0000009590ad7220 */ /* 0x000fe20000410000 */
[----:B------:R-:W-:Y:S01]  /*2d90*/  SHF.L.U32 R149, R82, 0x10, RZ ;  /* 0x0000001052957819 */ /* 0x000fe200000006ff */
[----:B------:R-:W-:Y:S01]  /*2da0*/  FFMA.FTZ R94, R77, R94, 1 ;  /* 0x3f8000004d5e7423 */ /* 0x000fe2000001005e */
[----:B------:R-:W-:Y:S01]  /*2db0*/  FMUL.FTZ R7, R108, R7 ;  /* 0x000000076c077220 */ /* 0x000fe20000410000 */
[----:B---3--:R-:W-:Y:S01]  /*2dc0*/  SHF.L.U32 R136, R136, 0x10, RZ ;  /* 0x0000001088887819 */ /* 0x008fe200000006ff */
[----:B------:R1:W-:Y:S01]  /*2dd0*/  MUFU.RCP R140, R146 ;  /* 0x00000092008c7308 */ /* 0x0003e20000001000 */
[----:B------:R-:W3:Y:S01]  /*2de0*/  LDS.U16 R144, [R66+0x14] ;  /* 0x0000140042907984 */ /* 0x000ee20000000400 */
[----:B------:R-:W-:Y:S01]  /*2df0*/  FMUL.FTZ R82, R7, R94 ;  /* 0x0000005e07527220 */ /* 0x000fe20000410000 */
[----:B--2---:R-:W-:Y:S01]  /*2e00*/  FADD.FTZ R78, -R110, 1 ;  /* 0x3f8000006e4e7421 */ /* 0x004fe20000010100 */
[----:B------:R-:W-:Y:S01]  /*2e10*/  FMUL.FTZ R7, R149, R136 ;  /* 0x0000008895077220 */ /* 0x000fe20000410000 */
[----:B------:R-:W-:Y:S01]  /*2e20*/  SHF.L.U32 R92, R92, 0x10, RZ ;  /* 0x000000105c5c7819 */ /* 0x000fe200000006ff */
[----:B------:R-:W-:Y:S01]  /*2e30*/  FADD.FTZ R148, R148, 1 ;  /* 0x3f80000094947421 */ /* 0x000fe20000010000 */
[----:B-1----:R-:W1:Y:S01]  /*2e40*/  LDS.U16 R146, [R66+0x18] ;  /* 0x0000180042927984 */ /* 0x002e620000000400 */
[----:B------:R-:W-:Y:S01]  /*2e50*/  FMUL.FTZ R7, R110, R7 ;  /* 0x000000076e077220 */ /* 0x000fe20000410000 */
[----:B------:R-:W-:Y:S01]  /*2e60*/  FFMA.FTZ R78, R79, R78, 1 ;  /* 0x3f8000004f4e7423 */ /* 0x000fe2000001004e */
[----:B------:R-:W-:Y:S01]  /*2e70*/  FADD.FTZ R155, R153, 1 ;  /* 0x3f800000999b7421 */ /* 0x000fe20000010000 */
[----:B------:R-:W-:Y:S01]  /*2e80*/  FMUL.FTZ R2, R92, -1.4426950216293334961 ;  /* 0xbfb8aa3b5c027820 */ /* 0x000fe20000410000 */
[----:B------:R2:W-:Y:S01]  /*2e90*/  MUFU.RCP R153, R148 ;  /* 0x0000009400997308 */ /* 0x0005e20000001000 */
[----:B------:R-:W-:Y:S01]  /*2ea0*/  FADD.FTZ R156, R3, 1 ;  /* 0x3f800000039c7421 */ /* 0x000fe20000010000 */
[----:B------:R-:W-:Y:S01]  /*2eb0*/  FMUL.FTZ R175, R7, R78 ;  /* 0x0000004e07af7220 */ /* 0x000fe20000410000 */
[----:B------:R-:W4:Y:S04]  /*2ec0*/  LDS.U16 R3, [R66+0x1a] ;  /* 0x00001a0042037984 */ /* 0x000f280000000400 */
[----:B------:R-:W4:Y:S04]  /*2ed0*/  LDS.U16 R7, [R66+0x1c] ;  /* 0x00001c0042077984 */ /* 0x000f280000000400 */
[----:B--2---:R-:W2:Y:S01]  /*2ee0*/  LDS.U16 R148, [R66+0x1e] ;  /* 0x00001e0042947984 */ /* 0x004ea20000000400 */
[----:B------:R-:W3:Y:S01]  /*2ef0*/  MUFU.EX2 R2, R2 ;  /* 0x0000000200027308 */ /* 0x000ee20000000800 */
[----:B0-----:R-:W-:Y:S01]  /*2f00*/  SHF.L.U32 R138, R138, 0x10, RZ ;  /* 0x000000108a8a7819 */ /* 0x001fe200000006ff */
[----:B------:R-:W-:-:S04]  /*2f10*/  FADD.FTZ R163, -R145, 1 ;  /* 0x3f80000091a37421 */ /* 0x000fc80000010100 */
[----:B------:R-:W-:Y:S02]  /*2f20*/  FMUL.FTZ R94, R151, R138 ;  /* 0x0000008a975e7220 */ /* 0x000fe40000410000 */
[----:B------:R-:W0:Y:S01]  /*2f30*/  MUFU.RCP R155, R155 ;  /* 0x0000009b009b7308 */ /* 0x000e220000001000 */
[----:B------:R-:W-:Y:S01]  /*2f40*/  FFMA.FTZ R165, R80, R163, 1 ;  /* 0x3f80000050a57423 */ /* 0x000fe200000100a3 */
[----:B------:R-:W-:-:S06]  /*2f50*/  FMUL.FTZ R94, R145, R94 ;  /* 0x0000005e915e7220 */ /* 0x000fcc0000410000 */
[----:B------:R-:W1:Y:S01]  /*2f60*/  MUFU.RCP R134, R134 ;  /* 0x0000008600867308 */ /* 0x000e620000001000 */
[----:B------:R-:W-:Y:S01]  /*2f70*/  FMUL.FTZ R78, R94, R165 ;  /* 0x000000a55e4e7220 */ /* 0x000fe20000410000 */
[----:B---3--:R-:W-:Y:S01]  /*2f80*/  FADD.FTZ R165, R2, 1 ;  /* 0x3f80000002a57421 */ /* 0x008fe20000010000 */
[----:B------:R-:W-:Y:S01]  /*2f90*/  FADD.FTZ R154, R154, 1 ;  /* 0x3f8000009a9a7421 */ /* 0x000fe20000010000 */
[----:B------:R-:W-:Y:S01]  /*2fa0*/  SHF.L.U32 R94, R70, 0x10, RZ ;  /* 0x00000010465e7819 */ /* 0x000fe200000006ff */
[----:B------:R-:W-:Y:S01]  /*2fb0*/  FADD.FTZ R169, -R153, 1 ;  /* 0x3f80000099a97421 */ /* 0x000fe20000010100 */
[----:B------:R-:W-:Y:S02]  /*2fc0*/  IMAD.U32 R159, R159, 0x10000, RZ ;  /* 0x000100009f9f7824 */ /* 0x000fe400078e00ff */
[----:B------:R3:W2:Y:S01]  /*2fd0*/  MUFU.RCP R157, R154 ;  /* 0x0000009a009d7308 */ /* 0x0006a20000001000 */
[----:B------:R-:W-:Y:S01]  /*2fe0*/  SHF.L.U32 R69, R69, 0x10, RZ ;  /* 0x0000001045457819 */ /* 0x000fe200000006ff */
[----:B0-----:R-:W-:Y:S01]  /*2ff0*/  FADD.FTZ R177, -R155, 1 ;  /* 0x3f8000009bb17421 */ /* 0x001fe20000010100 */
[----:B------:R-:W-:Y:S01]  /*3000*/  SHF.L.U32 R144, R144, 0x10, RZ ;  /* 0x0000001090907819 */ /* 0x000fe200000006ff */
[----:B------:R-:W-:Y:S01]  /*3010*/  FFMA.FTZ R181, R84, R169, 1 ;  /* 0x3f80000054b57423 */ /* 0x000fe200000100a9 */
[----:B------:R-:W-:-:S03]  /*3020*/  SHF.L.U32 R142, R68, 0x10, RZ ;  /* 0x00000010448e7819 */ /* 0x000fc600000006ff */
[----:B------:R0:W2:Y:S01]  /*3030*/  MUFU.RCP R163, R156 ;  /* 0x0000009c00a37308 */ /* 0x0000a20000001000 */
[----:B------:R-:W-:Y:S01]  /*3040*/  SHF.L.U32 R67, R67, 0x10, RZ ;  /* 0x0000001043437819 */ /* 0x000fe200000006ff */
[----:B-1----:R-:W-:Y:S01]  /*3050*/  FADD.FTZ R2, -R134, 1 ;  /* 0x3f80000086027421 */ /* 0x002fe20000010100 */
[----:B------:R-:W-:Y:S01]  /*3060*/  SHF.L.U32 R161, R161, 0x10, RZ ;  /* 0x00000010a1a17819 */ /* 0x000fe200000006ff */
[----:B------:R-:W-:Y:S01]  /*3070*/  FMUL.FTZ R169, R94, R159 ;  /* 0x0000009f5ea97220 */ /* 0x000fe20000410000 */
[----:B------:R-:W-:-:S03]  /*3080*/  SHF.L.U32 R146, R146, 0x10, RZ ;  /* 0x0000001092927819 */ /* 0x000fc600000006ff */
[----:B------:R-:W1:Y:S01]  /*3090*/  MUFU.RCP R165, R165 ;  /* 0x000000a500a57308 */ /* 0x000e620000001000 */
[----:B------:R-:W-:Y:S01]  /*30a0*/  FADD.FTZ R68, -R140, 1 ;  /* 0x3f8000008c447421 */ /* 0x000fe20000010100 */
[----:B------:R-:W-:Y:S01]  /*30b0*/  FFMA.FTZ R183, R86, R177, 1 ;  /* 0x3f80000056b77423 */ /* 0x000fe200000100b1 */
[----:B------:R-:W-:Y:S01]  /*30c0*/  FMUL.FTZ R177, R69, R144 ;  /* 0x0000009045b17220 */ /* 0x000fe20000410000 */
[----:B------:R-:W-:Y:S01]  /*30d0*/  FFMA.FTZ R2, R81, R2, 1 ;  /* 0x3f80000051027423 */ /* 0x000fe20000010002 */
[----:B------:R-:W-:Y:S01]  /*30e0*/  FMUL.FTZ R70, R142, R161 ;  /* 0x000000a18e467220 */ /* 0x000fe20000410000 */
[----:B---3--:R-:W-:Y:S01]  /*30f0*/  FMUL.FTZ R154, R67, R146 ;  /* 0x00000092439a7220 */ /* 0x008fe20000410000 */
[----:B------:R-:W-:Y:S01]  /*3100*/  FMUL.FTZ R169, R134, R169 ;  /* 0x000000a986a97220 */ /* 0x000fe20000410000 */
[----:B------:R-:W-:Y:S01]  /*3110*/  FFMA.FTZ R179, R83, R68, 1 ;  /* 0x3f80000053b37423 */ /* 0x000fe20000010044 */
[----:B0-----:R-:W-:Y:S01]  /*3120*/  F2FP.BF16.F32.PACK_AB R156, R167, R150 ;  /* 0x00000096a79c723e */ /* 0x001fe200000010ff */
[----:B------:R-:W-:Y:S01]  /*3130*/  BAR.SYNC.DEFER_BLOCKING 0x0 ;  /* 0x0000000000007b1d */ /* 0x000fe20000010000 */
[----:B------:R-:W-:Y:S01]  /*3140*/  FMUL.FTZ R68, R140, R177 ;  /* 0x000000b18c447220 */ /* 0x000fe20000410000 */
[----:B------:R-:W-:Y:S01]  /*3150*/  SHF.L.U32 R167, R9, 0x10, RZ ;  /* 0x0000001009a77819 */ /* 0x000fe200000006ff */
[----:B------:R-:W-:Y:S01]  /*3160*/  FMUL.FTZ R70, R153, R70 ;  /* 0x0000004699467220 */ /* 0x000fe20000410000 */
[----:B------:R-:W-:Y:S01]  /*3170*/  SHF.L.U32 R150, R8, 0x10, RZ ;  /* 0x0000001008967819 */ /* 0x000fe200000006ff */
[----:B------:R-:W-:Y:S01]  /*3180*/  FMUL.FTZ R154, R155, R154 ;  /* 0x0000009a9b9a7220 */ /* 0x000fe20000410000 */
[----:B------:R-:W-:Y:S01]  /*3190*/  FMUL.FTZ R177, R169, R2 ;  /* 0x00000002a9b17220 */ /* 0x000fe20000410000 */
[----:B----4-:R-:W-:Y:S01]  /*31a0*/  SHF.L.U32 R8, R3, 0x10, RZ ;  /* 0x0000001003087819 */ /* 0x010fe200000006ff */
[----:B------:R-:W-:Y:S01]  /*31b0*/  IMAD.U32 R169, R0, 0x10000, RZ ;  /* 0x0001000000a97824 */ /* 0x000fe200078e00ff */
[----:B------:R-:W-:-:S02]  /*31c0*/  SHF.L.U32 R9, R7, 0x10, RZ ;  /* 0x0000001007097819 */ /* 0x000fc400000006ff */
[----:B--2---:R-:W-:Y:S01]  /*31d0*/  SHF.L.U32 R148, R148, 0x10, RZ ;  /* 0x0000001094947819 */ /* 0x004fe200000006ff */
[----:B------:R-:W-:Y:S01]  /*31e0*/  FMUL.FTZ R68, R68, R179 ;  /* 0x000000b344447220 */ /* 0x000fe20000410000 */
[----:B------:R-:W-:Y:S01]  /*31f0*/  FMUL.FTZ R181, R70, R181 ;  /* 0x000000b546b57220 */ /* 0x000fe20000410000 */
[----:B------:R-:W-:Y:S01]  /*3200*/  FMUL.FTZ R154, R154, R183 ;  /* 0x000000b79a9a7220 */ /* 0x000fe20000410000 */
[----:B------:R-:W-:Y:S01]  /*3210*/  FADD.FTZ R179, -R157, 1 ;  /* 0x3f8000009db37421 */ /* 0x000fe20000010100 */
[----:B------:R-:W-:Y:S01]  /*3220*/  FADD.FTZ R183, -R163, 1 ;  /* 0x3f800000a3b77421 */ /* 0x000fe20000010100 */
[----:B-1----:R-:W-:Y:S01]  /*3230*/  FADD.FTZ R3, -R165, 1 ;  /* 0x3f800000a5037421 */ /* 0x002fe20000010100 */
        /* <DEDUP_REMOVED lines=11> */
[----:B------:R-:W-:Y:S01]  /*32f0*/  FMUL.FTZ R2, R2, R183 ;  /* 0x000000b702027220 */ /* 0x000fe20000410000 */
[----:B------:R-:W-:Y:S01]  /*3300*/  FMUL.FTZ R3, R70, R3 ;  /* 0x0000000346037220 */ /* 0x000fe20000410000 */
[----:B------:R-:W-:-:S02]  /*3310*/  PRMT R0, R156, 0x7632, R0 ;  /* 0x000076329c007816 */ /* 0x000fc40000000000 */
[----:B------:R-:W-:Y:S02]  /*3320*/  PRMT R7, R6, 0x7632, R7 ;  /* 0x0000763206077816 */ /* 0x000fe40000000007 */
[----:B------:R-:W-:Y:S02]  /*3330*/  ISETP.NE.AND P1, PT, R23, RZ, PT ;  /* 0x000000ff1700720c */ /* 0x000fe40003f25270 */
[----:B------:R-:W-:Y:S02]  /*3340*/  F2FP.BF16.F32.PACK_AB R152, R173, R152 ;  /* 0x00000098ad98723e */ /* 0x000fe400000010ff */
[----:B------:R-:W-:Y:S02]  /*3350*/  F2FP.BF16.F32.PACK_AB R82, R175, R82 ;  /* 0x00000052af52723e */ /* 0x000fe400000010ff */
[----:B------:R-:W-:Y:S02]  /*3360*/  F2FP.BF16.F32.PACK_AB R78, R177, R78 ;  /* 0x0000004eb14e723e */ /* 0x000fe400000010ff */
[----:B------:R-:W-:-:S02]  /*3370*/  F2FP.BF16.F32.PACK_AB R68, R181, R68 ;  /* 0x00000044b544723e */ /* 0x000fc400000010ff */
[----:B------:R-:W-:Y:S02]  /*3380*/  F2FP.BF16.F32.PACK_AB R154, R179, R154 ;  /* 0x0000009ab39a723e */ /* 0x000fe400000010ff */
[----:B------:R-:W-:Y:S01]  /*3390*/  F2FP.BF16.F32.PACK_AB R2, R3, R2 ;  /* 0x000000020302723e */ /* 0x000fe200000010ff */
[----:B------:R0:W-:Y:S01]  /*33a0*/  STS.U16 [R66], R156 ;  /* 0x0000009c42007388 */ /* 0x0001e20000000400 */
[----:B------:R-:W-:Y:S02]  /*33b0*/  PRMT R70, R152, 0x7632, R70 ;  /* 0x0000763298467816 */ /* 0x000fe40000000046 */
[----:B------:R-:W-:Y:S01]  /*33c0*/  PRMT R3, R68, 0x7632, R3 ;  /* 0x0000763244037816 */ /* 0x000fe20000000003 */
[----:B------:R1:W-:Y:S04]  /*33d0*/  STS.U16 [R66+0x2], R0 ;  /* 0x0000020042007388 */ /* 0x0003e80000000400 */
[----:B------:R2:W-:Y:S01]  /*33e0*/  STS.U16 [R66+0x4], R6 ;  /* 0x0000040642007388 */ /* 0x0005e20000000400 */
[----:B0-----:R-:W-:-:S03]  /*33f0*/  PRMT R156, R78, 0x7632, R156 ;  /* 0x000076324e9c7816 */ /* 0x001fc6000000009c */
[----:B------:R0:W-:Y:S01]  /*3400*/  STS.U16 [R66+0x6], R7 ;  /* 0x0000060742007388 */ /* 0x0001e20000000400 */
[----:B-1----:R-:W-:Y:S02]  /*3410*/  PRMT R0, R82, 0x7632, R0 ;  /* 0x0000763252007816 */ /* 0x002fe40000000000 */
[----:B--2---:R-:W-:Y:S02]  /*3420*/  PRMT R6, R154, 0x7632, R6 ;  /* 0x000076329a067816 */ /* 0x004fe40000000006 */
[----:B0-----:R-:W-:Y:S01]  /*3430*/  PRMT R7, R2, 0x7632, R7 ;  /* 0x0000763202077816 */ /* 0x001fe20000000007 */
        /* <DEDUP_REMOVED lines=14> */
[----:B0-----:R-:W1:Y:S03]  /*3520*/  LDC.64 R2, c[0x0][0x510] ;  /* 0x00014400ff027b82 */ /* 0x001e660000000a00 */
        /* <DEDUP_REMOVED lines=19> */
[----:B------:R-:W0:Y:S01]  /*3660*/  LDCU.64 UR10, c[0x0][0x558] ;  /* 0x0000ab00ff0a77ac */ /* 0x000e220008000a00 */
[----:B------:R-:W2:Y:S04]  /*3670*/  LDS R0, [UR20+0x420] ;  /* 0x00042014ff007984 */ /* 0x000ea80008000800 */
[----:B-1----:R-:W-:-:S04]  /*3680*/  IMAD.WIDE.U32 R6, R14, R2, UR8 ;  /* 0x000000080e067e25 */ /* 0x002fc8000f8e0002 */
[----:B------:R-:W-:Y:S01]  /*3690*/  IMAD R3, R14, R3, R7 ;  /* 0x000000030e037224 */ /* 0x000fe200078e0207 */
[----:B------:R-:W-:-:S04]  /*36a0*/  IADD3 R6, P0, PT, R32, R6, RZ ;  /* 0x0000000620067210 */ /* 0x000fc80007f1e0ff */
[----:B------:R-:W-:Y:S02]  /*36b0*/  IADD3.X R3, PT, PT, RZ, R3, RZ, P0, !PT ;  /* 0x00000003ff037210 */ /* 0x000fe400007fe4ff */
[C---:B0-----:R-:W-:Y:S01]  /*36c0*/  LEA R2, P2, R6.reuse, UR10, 0x1 ;  /* 0x0000000a06027c11 */ /* 0x041fe2000f8408ff */
        /* <DEDUP_REMOVED lines=68> */
[----:B01----:R-:W-:Y:S06]  /*3b10*/  BRA.U !UP0, `(.L_x_6625) ;  /* 0x0000000508c87547 */ /* 0x003fec000b800000 */
        /* <DEDUP_REMOVED lines=32> */
[----:B------:R4:W-:Y:S01]  /*3d20*/  STS.U16 [R66+0xc], R77 ;  /* 0x00000c4d42007388 */ /* 0x0009e20000000400 */
[----:B-1----:R-:W-:Y:S01]  /*3d30*/  PRMT R3, R77, 0x7632, R3 ;  /* 0x000076324d037816 */ /* 0x002fe20000000003 */
[----:B0-----:R-:W-:Y:S01]  /*3d40*/  UIMAD.WIDE.U32 UR8, UR18, UR12, UR4 ;  /* 0x0000000c120872a5 */ /* 0x001fe2000f8e0004 */
[----:B------:R-:W-:Y:S01]  /*3d50*/  PRMT R8, R81, 0x7632, R8 ;  /* 0x0000763251087816 */ /* 0x000fe20000000008 */
[----:B------:R-:W-:Y:S01]  /*3d60*/  STS.U16 [R66], R71 ;  /* 0x0000004742007388 */ /* 0x000fe20000000400 */
[----:B--2---:R-:W-:Y:S01]  /*3d70*/  PRMT R6, R2, 0x7632, R6 ;  /* 0x0000763202067816 */ /* 0x004fe20000000006 */
[----:B------:R-:W-:Y:S01]  /*3d80*/  UIMAD UR7, UR18, UR13, UR9 ;  /* 0x0000000d120772a4 */ /* 0x000fe2000f8e0209 */
[----:B---3--:R-:W-:Y:S01]  /*3d90*/  PRMT R75, R146, 0x7632, R75 ;  /* 0x00007632924b7816 */ /* 0x008fe2000000004b */
[----:B------:R-:W-:Y:S01]  /*3da0*/  STS.U16 [R66+0x4], R73 ;  /* 0x0000044942007388 */ /* 0x000fe20000000400 */
[----:B------:R-:W-:-:S02]  /*3db0*/  PRMT R79, R9, 0x7632, R79 ;  /* 0x00007632094f7816 */ /* 0x000fc4000000004f */
[----:B----4-:R-:W-:Y:S01]  /*3dc0*/  PRMT R77, R9, 0x7610, R77 ;  /* 0x00007610094d7816 */ /* 0x010fe2000000004d */
[----:B------:R-:W-:Y:S04]  /*3dd0*/  STS.U16 [R66+0xa], R7 ;  /* 0x00000a0742007388 */ /* 0x000fe80000000400 */
[----:B------:R0:W-:Y:S04]  /*3de0*/  STS.U16 [R66+0xe], R3 ;  /* 0x00000e0342007388 */ /* 0x0001e80000000400 */
[----:B------:R-:W-:Y:S04]  /*3df0*/  STS.U16 [R66+0x10], R81 ;  /* 0x0000105142007388 */ /* 0x000fe80000000400 */
[----:B------:R-:W-:Y:S01]  /*3e00*/  STS.U16 [R66+0x12], R8 ;  /* 0x0000120842007388 */ /* 0x000fe20000000400 */
[----:B0-----:R-:W-:Y:S01]  /*3e10*/  IMAD.U32 R3, RZ, RZ, UR9 ;  /* 0x00000009ff037e24 */ /* 0x001fe2000f8e00ff */
[----:B------:R-:W-:-:S02]  /*3e20*/  MOV R3, UR7 ;  /* 0x0000000700037c02 */ /* 0x000fc40008000f00 */
[----:B------:R0:W-:Y:S04]  /*3e30*/  STS.U16 [R66+0x14], R2 ;  /* 0x0000140242007388 */ /* 0x0001e80000000400 */
[----:B------:R-:W-:Y:S04]  /*3e40*/  STS.U16 [R66+0x16], R6 ;  /* 0x0000160642007388 */ /* 0x000fe80000000400 */
[----:B------:R-:W-:Y:S01]  /*3e50*/  STS.U16 [R66+0x18], R146 ;  /* 0x0000189242007388 */ /* 0x000fe20000000400 */
[----:B0-----:R-:W-:-:S03]  /*3e60*/  MOV R2, UR8 ;  /* 0x0000000800027c02 */ /* 0x001fc60008000f00 */
[----:B------:R-:W-:Y:S02]  /*3e70*/  STS.U16 [R66+0x1a], R75 ;  /* 0x00001a4b42007388 */ /* 0x000fe40000000400 */
[C---:B------:R-:W-:Y:S02]  /*3e80*/  IMAD.WIDE.U32 R2, R14.reuse, UR14, R2 ;  /* 0x0000000e0e027c25 */ /* 0x040fe4000f8e0002 */
[----:B------:R-:W-:Y:S02]  /*3e90*/  STS.U16 [R66+0x1c], R77 ;  /* 0x00001c4d42007388 */ /* 0x000fe40000000400 */
[----:B------:R-:W-:Y:S02]  /*3ea0*/  IMAD R8, R14, UR15, R3 ;  /* 0x0000000f0e087c24 */ /* 0x000fe4000f8e0203 */
[----:B------:R-:W-:Y:S01]  /*3eb0*/  STS.U16 [R66+0x1e], R79 ;  /* 0x00001e4f42007388 */ /* 0x000fe20000000400 */
[----:B------:R-:W-:-:S03]  /*3ec0*/  NOP ;  /* 0x0000000000007918 */ /* 0x000fc60000000000 */
[----:B------:R-:W-:Y:S01]  /*3ed0*/  LDS.U16 R7, [R50] ;  /* 0x0000000032077984 */ /* 0x000fe20000000400 */
[----:B------:R-:W-:-:S03]  /*3ee0*/  IADD3 R3, P0, PT, R32, R2, RZ ;  /* 0x0000000220037210 */ /* 0x000fc60007f1e0ff */
[----:B------:R-:W-:Y:S01]  /*3ef0*/  LDS.U16 R9, [R51+0x40] ;  /* 0x0000400033097984 */ /* 0x000fe20000000400 */
[----:B------:R-:W-:Y:S02]  /*3f00*/  IADD3.X R8, PT, PT, RZ, R8, RZ, P0, !PT ;  /* 0x00000008ff087210 */ /* 0x000fe400007fe4ff */
[C---:B------:R-:W-:Y:S01]  /*3f10*/  LEA R2, P5, R3.reuse, UR22, 0x1 ;  /* 0x0000001603027c11 */ /* 0x040fe2000f8a08ff */
        /* <DEDUP_REMOVED lines=50> */
.L_x_6625:
[----:B------:R-:W-:Y:S01]  /*4240*/  SHF.L.U32 R85, R85, 0x10, RZ ;  /* 0x0000001055557819 */ /* 0x000fe200000006ff */
[----:B------:R-:W-:Y:S01]  /*4250*/  IMAD.U32 R93, R93, 0x10000, RZ ;  /* 0x000100005d5d7824 */ /* 0x000fe200078e00ff */
[----:B------:R-:W-:Y:S01]  /*4260*/  SHF.L.U32 R87, R87, 0x10, RZ ;  /* 0x0000001057577819 */ /* 0x000fe200000006ff */
[----:B------:R-:W-:Y:S01]  /*4270*/  IMAD.U32 R105, R105, 0x10000, RZ ;  /* 0x0001000069697824 */ /* 0x000fe200078e00ff */
[----:B------:R-:W-:Y:S01]  /*4280*/  SHF.L.U32 R89, R89, 0x10, RZ ;  /* 0x0000001059597819 */ /* 0x000fe200000006ff */
[----:B0-----:R-:W-:Y:S01]  /*4290*/  FFMA.FTZ R127, R0, R85, R21 ;  /* 0x00000055007f7223 */ /* 0x001fe20000010015 */
        /* <DEDUP_REMOVED lines=48> */
[--C-:B-----5:R-:W-:Y:S01]  /*45a0*/  FADD.FTZ R140, R21, R16.reuse ;  /* 0x00000010158c7221 */ /* 0x120fe20000010000 */
        /* <DEDUP_REMOVED lines=68> */
[----:B------:R-:W-:Y:S01]  /*49f0*/  IADD3 R163, PT, PT, R67, 0xee8, RZ ;  /* 0x00000ee843a37810 */ /* 0x000fe20007ffe0ff */
[----:B------:R-:W3:Y:S01]  /*4a00*/  LDC.64 R10, c[0x0][0x3a8] ;  /* 0x0000ea00ff0a7b82 */ /* 0x000ee20000000a00 */
[----:B0-----:R-:W-:Y:S01]  /*4a10*/  ISETP.LE.AND P0, PT, R2, UR6, PT ;  /* 0x0000000602007c0c */ /* 0x001fe2000bf03270 */
[----:B------:R-:W-:Y:S01]  /*4a20*/  IMAD.MOV.U32 R165, RZ, RZ, R24 ;  /* 0x000000ffffa57224 */ /* 0x000fe200078e0018 */
[----:B------:R-:W-:Y:S01]  /*4a30*/  MOV R112, RZ ;  /* 0x000000ff00707202 */ /* 0x000fe20000000f00 */
[----:B------:R-:W-:Y:S01]  /*4a40*/  IMAD.U32 R170, RZ, RZ, UR7 ;  /* 0x00000007ffaa7e24 */ /* 0x000fe2000f8e00ff */
[----:B------:R-:W-:Y:S01]  /*4a50*/  MOV R164, R25 ;  /* 0x0000001900a47202 */ /* 0x000fe20000000f00 */
[----:B------:R-:W-:Y:S01]  /*4a60*/  UIADD3 UR9, UPT, UPT, -UR10, URZ, URZ ;  /* 0x000000ff0a097290 */ /* 0x000fe2000fffe1ff */
[----:B------:R-:W-:Y:S01]  /*4a70*/  MOV R167, R17 ;  /* 0x0000001100a77202 */ /* 0x000fe20000000f00 */
[----:B------:R-:W0:Y:S01]  /*4a80*/  LDC R211, c[0x0][0x394] ;  /* 0x0000e500ffd37b82 */ /* 0x000e220000000800 */
[----:B------:R-:W-:Y:S01]  /*4a90*/  MOV R166, R18 ;  /* 0x0000001200a67202 */ /* 0x000fe20000000f00 */
[----:B------:R-:W4:Y:S01]  /*4aa0*/  LDCU UR11, c[0x0][0x394] ;  /* 0x00007280ff0b77ac */ /* 0x000f220008000800 */
[----:B------:R-:W-:-:S02]  /*4ab0*/  MOV R169, R19 ;  /* 0x0000001300a97202 */ /* 0x000fc40000000f00 */
[----:B------:R-:W-:Y:S02]  /*4ac0*/  ISETP.EQ.AND P0, PT, R23, RZ, !P0 ;  /* 0x000000ff1700720c */ /* 0x000fe40004702270 */
[----:B------:R-:W-:Y:S02]  /*4ad0*/  MOV R168, R20 ;  /* 0x0000001400a87202 */ /* 0x000fe40000000f00 */
[----:B-1----:R-:W-:Y:S02]  /*4ae0*/  SHF.L.U64.HI R7, R6, 0x2, R7 ;  /* 0x0000000206077819 */ /* 0x002fe40000010207 */
[----:B--2---:R-:W-:Y:S02]  /*4af0*/  SHF.L.U64.HI R9, R8, 0x2, R9 ;  /* 0x0000000208097819 */ /* 0x004fe40000010209 */
[----:B------:R-:W-:Y:S02]  /*4b00*/  MOV R171, UR8 ;  /* 0x0000000800ab7c02 */ /* 0x000fe40008000f00 */
[----:B---3--:R-:W-:-:S07]  /*4b10*/  SHF.L.U64.HI R11, R10, 0x2, R11 ;  /* 0x000000020a0b7819 */ /* 0x008fce000001020b */
.L_x_6632:
[----:B------:R-:W-:Y:S02]  /*4b20*/  MOV R2, R165 ;  /* 0x000000a500027202 */ /* 0x000fe40000000f00 */
[----:B------:R-:W-:-:S05]  /*4b30*/  MOV R3, R164 ;  /* 0x000000a400037202 */ /* 0x000fca0000000f00 */
[----:B------:R1:W2:Y:S01]  /*4b40*/  LDG.E R172, desc[UR16][R2.64] ;  /* 0x0000001002ac7981 */ /* 0x0002a2000c1e1900 */
[----:B------:R-:W-:Y:S01]  /*4b50*/  MOV R13, R168 ;  /* 0x000000a8000d7202 */ /* 0x000fe20000000f00 */
[----:B------:R-:W-:-:S05]  /*4b60*/  IMAD.MOV.U32 R12, RZ, RZ, R169 ;  /* 0x000000ffff0c7224 */ /* 0x000fca00078e00a9 */
[----:B------:R-:W3:Y:S01]  /*4b70*/  LDG.E R13, desc[UR16][R12.64] ;  /* 0x000000100c0d7981 */ /* 0x000ee2000c1e1900 */
[----:B-1----:R-:W-:Y:S02]  /*4b80*/  MOV R2, R167 ;  /* 0x000000a700027202 */ /* 0x002fe40000000f00 */
[----:B------:R-:W-:-:S05]  /*4b90*/  MOV R3, R166 ;  /* 0x000000a600037202 */ /* 0x000fca0000000f00 */
[----:B------:R1:W3:Y:S01]  /*4ba0*/  LDG.E R174, desc[UR16][R2.64] ;  /* 0x0000001002ae7981 */ /* 0x0002e2000c1e1900 */
[----:B------:R-:W5:Y:S01]  /*4bb0*/  S2UR UR7, SR_CgaCtaId ;  /* 0x00000000000779c3 */ /* 0x000f620000008800 */
[C---:B------:R-:W-:Y:S01]  /*4bc0*/  ISETP.NE.AND P2, PT, R23.reuse, RZ, PT ;  /* 0x000000ff1700720c */ /* 0x040fe20003f45270 */
[----:B------:R-:W-:Y:S01]  /*4bd0*/  UMOV UR20, 0x400 ;  /* 0x0000040000147882 */ /* 0x000fe20000000000 */
[C---:B------:R-:W-:Y:S02]  /*4be0*/  ISETP.NE.AND P1, PT, R23.reuse, 0x1f, PT ;  /* 0x0000001f1700780c */ /* 0x040fe40003f25270 */
[----:B-1----:R-:W-:-:S04]  /*4bf0*/  IADD3 R3, PT, PT, R23, 0x200, RZ ;  /* 0x0000020017037810 */ /* 0x002fc80007ffe0ff */
[----:B------:R-:W-:Y:S01]  /*4c00*/  SEL R3, R170, R3, !P2 ;  /* 0x00000003aa037207 */ /* 0x000fe20005000000 */
[----:B-----5:R-:W-:-:S06]  /*4c10*/  ULEA UR20, UR7, UR20, 0x18 ;  /* 0x0000001407147291 */ /* 0x020fcc000f8ec0ff */
[----:B------:R-:W-:Y:S01]  /*4c20*/  LEA R3, R3, UR20, 0x2 ;  /* 0x0000001403037c11 */ /* 0x000fe2000f8e10ff */
[----:B------:R-:W-:Y:S01]  /*4c30*/  BSSY.RECONVERGENT B0, `(.L_x_6627) ;  /* 0x000003e000007945 */ /* 0x000fe20003800200 */
[----:B--2---:R-:W-:-:S04]  /*4c40*/  FMUL.FTZ R173, R172, 1.4426950216293334961 ;  /* 0x3fb8aa3bacad7820 */ /* 0x004fc80000410000 */
        /* <DEDUP_REMOVED lines=18> */
[----:B0-----:R-:W0:Y:S08]  /*4d70*/  MUFU.EX2 R180, R180 ;  /* 0x000000b400b47308 */ /* 0x001e300000000800 */
        /* <DEDUP_REMOVED lines=13> */
[----:B---3--:R-:W-:Y:S01]  /*4e50*/  FMUL.FTZ R13, R174, R13 ;  /* 0x0000000dae0d7220 */ /* 0x008fe20000410000 */
[----:B-1----:R1:W-:Y:S03]  /*4e60*/  STS [R3+0x668], R208 ;  /* 0x000668d003007388 */ /* 0x0023e60000000800 */
        /* <DEDUP_REMOVED lines=18> */
[----:B----4-:R-:W-:Y:S01]  /*4f90*/  UISETP.NE.AND UP0, UPT, UR6, UR11, UPT ;  /* 0x0000000b0600728c */ /* 0x010fe2000bf05270 */
[----:B------:R-:W-:-:S08]  /*4fa0*/  HFMA2 R207, -RZ, RZ, 1.875, 0 ;  /* 0x3f800000ffcf7431 */ /* 0x000fd000000001ff */
[----:B------:R-:W-:Y:S05]  /*4fb0*/  BRA.U !UP0, `(.L_x_6629) ;  /* 0x0000000108147547 */ /* 0x000fea000b800000 */
[----:B------:R-:W-:-:S04]  /*4fc0*/  USHF.L.U32 UR7, UR6, 0xa, URZ ;  /* 0x0000000a06077899 */ /* 0x000fc800080006ff */
[----:B------:R-:W-:-:S09]  /*4fd0*/  ULOP3.LUT UR7, UR7, 0x400, URZ, 0xc0, !UPT ;  /* 0x0000040007077892 */ /* 0x000fd2000f8ec0ff */
[----:B------:R2:W3:Y:S01]  /*4fe0*/  LDS R207, [R67+UR7+0x668] ;  /* 0x0006680743cf7984 */ /* 0x0004e20008000800 */
[----:B------:R-:W-:Y:S05]  /*4ff0*/  BRA `(.L_x_6629) ;  /* 0x0000000000047947 */ /* 0x000fea0003800000 */
.L_x_6628:
[----:B------:R0:W1:Y:S02]  /*5000*/  LDS R207, [R178+0xe6c] ;  /* 0x000e6c00b2cf7984 */ /* 0x0000640000000800 */
.L_x_6629:
[----:B----4-:R-:W-:Y:S05]  /*5010*/  BSYNC.RECONVERGENT B0 ;  /* 0x0000000000007941 */ /* 0x010fea0003800200 */
.L_x_6627:
[----:B------:R-:W-:Y:S01]  /*5020*/  UISETP.NE.AND UP0, UPT, UR6, 0x1, UPT ;  /* 0x000000010600788c */ /* 0x000fe2000bf05270 */
[----:B------:R-:W-:-:S05]  /*5030*/  MOV R205, RZ ;  /* 0x000000ff00cd7202 */ /* 0x000fca0000000f00 */
[----:B------:R-:W-:-:S04]  /*5040*/  PLOP3.LUT P1, PT, PT, PT, UP0, 0x80, 0x8 ;  /* 0x000000000008781c */ /* 0x000fc80003f2f008 */
[----:B------:R-:W-:-:S13]  /*5050*/  ISETP.NE.OR P1, PT, R23, RZ, !P1 ;  /* 0x000000ff1700720c */ /* 0x000fda0004f25670 */
[----:B------:R-:W-:-:S05]  /*5060*/  @!P1 IMAD.WIDE R2, R171, 0x8, R4 ;  /* 0x00000008ab029825 */ /* 0x000fca00078e0204 */
[----:B------:R4:W5:Y:S01]  /*5070*/  @!P1 LDG.E R205, desc[UR16][R2.64+0x4] ;  /* 0x0000041002cd9981 */ /* 0x000962000c1e1900 */
[C---:B-1-3--:R-:W-:Y:S01]  /*5080*/  FMUL.FTZ R13, R200.reuse, R207 ;  /* 0x000000cfc80d7220 */ /* 0x04afe20000410000 */
[----:B------:R-:W-:Y:S01]  /*5090*/  FFMA.FTZ R12, R200, R212, R175 ;  /* 0x000000d4c80c7223 */ /* 0x000fe200000100af */
[----:B------:R-:W-:Y:S01]  /*50a0*/  ISETP.NE.AND P1, PT, R176, 0x1f, PT ;  /* 0x0000001fb000780c */ /* 0x000fe20003f25270 */
        /* <DEDUP_REMOVED lines=55> */
[----:B------:R-:W-:-:S02]  /*5420*/  FMUL.FTZ R3, R190, R3 ;  /* 0x00000003be037220 */ /* 0x000fc40000410000 */
[----:B------:R-:W1:Y:S01]  /*5430*/  SHFL.DOWN PT, R214, R173, 0x1, 0x1f ;  /* 0x08201f00add67f89 */ /* 0x000e6200000e0000 */
[C---:B------:R-:W-:Y:S01]  /*5440*/  FFMA.FTZ R2, R194.reuse, R2, R159 ;  /* 0x00000002c2027223 */ /* 0x040fe2000001009f */
[----:B------:R-:W-:Y:S01]  /*5450*/  MOV R174, R12 ;  /* 0x0000000c00ae7202 */ /* 0x000fe20000000f00 */
[----:B------:R-:W-:Y:S01]  /*5460*/  FMUL.FTZ R3, R194, R3 ;  /* 0x00000003c2037220 */ /* 0x000fe20000410000 */
[----:B------:R-:W3:Y:S01]  /*5470*/  SHFL.DOWN PT, R209, R12, 0x1, 0x1f ;  /* 0x08201f000cd17f89 */ /* 0x000ee200000e0000 */
[----:B------:R-:W-:-:S05]  /*5480*/  FFMA.FTZ R13, R200, R2, R161 ;  /* 0x00000002c80d7223 */ /* 0x000fca00000100a1 */
[----:B------:R-:W4:Y:S01]  /*5490*/  SHFL.UP PT, R12, R13, 0x1, RZ ;  /* 0x042000000d0c7989 */ /* 0x000f2200000e00ff */
[----:B-1----:R-:W-:Y:S01]  /*54a0*/  @P1 FMUL.FTZ R2, R214, R173 ;  /* 0x000000add6021220 */ /* 0x002fe20000410000 */
[----:B---3--:R-:W-:-:S04]  /*54b0*/  @P1 FFMA.FTZ R174, R173, R209, R174 ;  /* 0x000000d1adae1223 */ /* 0x008fc800000100ae */
[----:B------:R-:W-:Y:S01]  /*54c0*/  @P1 MOV R173, R2 ;  /* 0x0000000200ad1202 */ /* 0x000fe20000000f00 */
[----:B------:R-:W-:Y:S01]  /*54d0*/  FMUL.FTZ R2, R200, R3 ;  /* 0x00000003c8027220 */ /* 0x000fe20000410000 */
[----:B------:R-:W-:Y:S01]  /*54e0*/  ISETP.GE.AND P1, PT, R49, 0x1, PT ;  /* 0x000000013100780c */ /* 0x000fe20003f26270 */
[----:B------:R-:W1:Y:S02]  /*54f0*/  SHFL.DOWN PT, R213, R174, 0x2, 0x1f ;  /* 0x08401f00aed57f89 */ /* 0x000e6400000e0000 */
[----:B----4-:R-:W-:Y:S02]  /*5500*/  FFMA.FTZ R12, R2, R12, R13 ;  /* 0x0000000c020c7223 */ /* 0x010fe4000001000d */
[----:B------:R-:W3:Y:S03]  /*5510*/  SHFL.DOWN PT, R214, R173, 0x2, 0x1f ;  /* 0x08401f00add67f89 */ /* 0x000ee600000e0000 */
[----:B------:R-:W-:Y:S01]  /*5520*/  FSEL R13, R13, R12, !P1 ;  /* 0x0000000c0d0d7208 */ /* 0x000fe20004800000 */
[----:B------:R-:W4:Y:S04]  /*5530*/  SHFL.UP PT, R3, R2, 0x1, RZ ;  /* 0x0420000002037989 */ /* 0x000f2800000e00ff */
[----:B------:R-:W2:Y:S01]  /*5540*/  SHFL.UP PT, R12, R13, 0x2, RZ ;  /* 0x044000000d0c7989 */ /* 0x000ea200000e00ff */
[C---:B-1----:R-:W-:Y:S01]  /*5550*/  @!P3 FFMA.FTZ R174, R173.reuse, R213, R174 ;  /* 0x000000d5adaeb223 */ /* 0x042fe200000100ae */
[----:B---3--:R-:W-:-:S04]  /*5560*/  @!P3 FMUL.FTZ R209, R173, R214 ;  /* 0x000000d6add1b220 */ /* 0x008fc80000410000 */
[----:B------:R-:W1:Y:S01]  /*5570*/  SHFL.DOWN PT, R213, R174, 0x4, 0x1f ;  /* 0x08801f00aed57f89 */ /* 0x000e6200000e0000 */
[----:B------:R-:W-:Y:S02]  /*5580*/  @!P3 IMAD.MOV.U32 R173, RZ, RZ, R209 ;  /* 0x000000ffffadb224 */ /* 0x000fe400078e00d1 */
[----:B----4-:R-:W-:Y:S01]  /*5590*/  @P1 FMUL.FTZ R2, R2, R3 ;  /* 0x0000000302021220 */ /* 0x010fe20000410000 */
[----:B------:R-:W-:Y:S02]  /*55a0*/  ISETP.GT.U32.AND P3, PT, R176, 0x1b, PT ;  /* 0x0000001bb000780c */ /* 0x000fe40003f64070 */
[----:B------:R-:W-:Y:S01]  /*55b0*/  ISETP.GE.AND P1, PT, R49, 0x2, PT ;  /* 0x000000023100780c */ /* 0x000fe20003f26270 */
[----:B------:R-:W3:Y:S01]  /*55c0*/  SHFL.DOWN PT, R214, R173, 0x4, 0x1f ;  /* 0x08801f00add67f89 */ /* 0x000ee200000e0000 */
[----:B--2---:R-:W-:-:S03]  /*55d0*/  FFMA.FTZ R12, R2, R12, R13 ;  /* 0x0000000c020c7223 */ /* 0x004fc6000001000d */
[----:B------:R-:W2:Y:S02]  /*55e0*/  SHFL.UP PT, R3, R2, 0x2, RZ ;  /* 0x0440000002037989 */ /* 0x000ea400000e00ff */
[----:B------:R-:W-:-:S05]  /*55f0*/  FSEL R13, R13, R12, !P1 ;  /* 0x0000000c0d0d7208 */ /* 0x000fca0004800000 */
[----:B------:R-:W4:Y:S01]  /*5600*/  SHFL.UP PT, R12, R13, 0x4, RZ ;  /* 0x048000000d0c7989 */ /* 0x000f2200000e00ff */
[----:B-1----:R-:W-:-:S05]  /*5610*/  @!P3 FFMA.FTZ R174, R173, R213, R174 ;  /* 0x000000d5adaeb223 */ /* 0x002fca00000100ae */
[----:B------:R-:W1:Y:S01]  /*5620*/  SHFL.DOWN PT, R215, R174, 0x8, 0x1f ;  /* 0x09001f00aed77f89 */ /* 0x000e6200000e0000 */
[----:B---3--:R-:W-:Y:S01]  /*5630*/  @!P3 FMUL.FTZ R209, R173, R214 ;  /* 0x000000d6add1b220 */ /* 0x008fe20000410000 */
[----:B--2---:R-:W-:-:S04]  /*5640*/  @P1 FMUL.FTZ R2, R2, R3 ;  /* 0x0000000302021220 */ /* 0x004fc80000410000 */
[----:B------:R-:W-:Y:S02]  /*5650*/  @!P3 MOV R173, R209 ;  /* 0x000000d100adb202 */ /* 0x000fe40000000f00 */
[----:B------:R-:W-:Y:S01]  /*5660*/  ISETP.GT.U32.AND P3, PT, R176, 0x17, PT ;  /* 0x00000017b000780c */ /* 0x000fe20003f64070 */
[----:B------:R-:W2:Y:S01]  /*5670*/  SHFL.UP PT, R3, R2, 0x4, RZ ;  /* 0x0480000002037989 */ /* 0x000ea200000e00ff */
[----:B------:R-:W-:Y:S01]  /*5680*/  ISETP.GE.AND P1, PT, R49, 0x4, PT ;  /* 0x000000043100780c */ /* 0x000fe20003f26270 */
[----:B----4-:R-:W-:Y:S02]  /*5690*/  FFMA.FTZ R12, R2, R12, R13 ;  /* 0x0000000c020c7223 */ /* 0x010fe4000001000d */
[----:B------:R-:W3:Y:S03]  /*56a0*/  SHFL.DOWN PT, R214, R173, 0x8, 0x1f ;  /* 0x09001f00add67f89 */ /* 0x000ee600000e0000 */
[----:B------:R-:W-:Y:S01]  /*56b0*/  FSEL R209, R13, R12, !P1 ;  /* 0x0000000c0dd17208 */ /* 0x000fe20004800000 */
[----:B------:R-:W-:Y:S01]  /*56c0*/  HFMA2 R12, -RZ, RZ, 1.875, 0 ;  /* 0x3f800000ff0c7431 */ /* 0x000fe200000001ff */
[----:B------:R-:W-:-:S03]  /*56d0*/  MOV R13, RZ ;  /* 0x000000ff000d7202 */ /* 0x000fc60000000f00 */
[----:B------:R-:W4:Y:S01]  /*56e0*/  SHFL.UP PT, R213, R209, 0x8, RZ ;  /* 0x05000000d1d57989 */ /* 0x000f2200000e00ff */
[----:B-1----:R-:W-:-:S03]  /*56f0*/  @!P3 FFMA.FTZ R174, R173, R215, R174 ;  /* 0x000000d7adaeb223 */ /* 0x002fc600000100ae */
[----:B------:R-:W-:Y:S04]  /*5700*/  @P0 LDS.64 R12, [R163] ;  /* 0x00000000a30c0984 */ /* 0x000fe80000000a00 */
[----:B------:R-:W1:Y:S01]  /*5710*/  SHFL.DOWN PT, R215, R174, 0x10, 0x1f ;  /* 0x0a001f00aed77f89 */ /* 0x000e6200000e0000 */
[----:B--2---:R-:W-:Y:S01]  /*5720*/  @P1 FMUL.FTZ R2, R2, R3 ;  /* 0x0000000302021220 */ /* 0x004fe20000410000 */
[----:B------:R-:W-:Y:S01]  /*5730*/  ISETP.GE.AND P1, PT, R49, 0x8, PT ;  /* 0x000000083100780c */ /* 0x000fe20003f26270 */
[----:B---3--:R-:W-:-:S03]  /*5740*/  @!P3 FMUL.FTZ R214, R173, R214 ;  /* 0x000000d6add6b220 */ /* 0x008fc60000410000 */
[----:B------:R-:W2:Y:S02]  /*5750*/  SHFL.UP PT, R3, R2, 0x8, RZ ;  /* 0x0500000002037989 */ /* 0x000ea400000e00ff */
[----:B------:R-:W-:Y:S02]  /*5760*/  @!P3 MOV R173, R214 ;  /* 0x000000d600adb202 */ /* 0x000fe40000000f00 */
[----:B------:R-:W-:Y:S01]  /*5770*/  ISETP.GT.U32.AND P3, PT, R176, 0xf, PT ;  /* 0x0000000fb000780c */ /* 0x000fe20003f64070 */
[----:B----4-:R-:W-:Y:S02]  /*5780*/  FFMA.FTZ R214, R2, R213, R209 ;  /* 0x000000d502d67223 */ /* 0x010fe400000100d1 */
[----:B------:R-:W3:Y:S03]  /*5790*/  SHFL.DOWN PT, R216, R173, 0x10, 0x1f ;  /* 0x0a001f00add87f89 */ /* 0x000ee600000e0000 */
[----:B------:R-:W-:-:S05]  /*57a0*/  FSEL R209, R209, R214, !P1 ;  /* 0x000000d6d1d17208 */ /* 0x000fca0004800000 */
[----:B------:R-:W4:Y:S02]  /*57b0*/  SHFL.UP PT, R213, R209, 0x10, RZ ;  /* 0x06000000d1d57989 */ /* 0x000f2400000e00ff */
[----:B-1----:R-:W-:Y:S01]  /*57c0*/  @!P3 FFMA.FTZ R174, R173, R215, R174 ;  /* 0x000000d7adaeb223 */ /* 0x002fe200000100ae */
[----:B--2---:R-:W-:Y:S01]  /*57d0*/  @P1 FMUL.FTZ R2, R2, R3 ;  /* 0x0000000302021220 */ /* 0x004fe20000410000 */
[----:B------:R-:W-:-:S04]  /*57e0*/  ISETP.GE.AND P1, PT, R49, 0x10, PT ;  /* 0x000000103100780c */ /* 0x000fc80003f26270 */
[----:B------:R-:W1:Y:S01]  /*57f0*/  SHFL.UP PT, R3, R2, 0x10, RZ ;  /* 0x0600000002037989 */ /* 0x000e6200000e00ff */
[----:B---3--:R-:W-:-:S03]  /*5800*/  @!P3 FMUL.FTZ R214, R173, R216 ;  /* 0x000000d8add6b220 */ /* 0x008fc60000410000 */
[----:B------:R-:W-:Y:S02]  /*5810*/  SHFL.IDX PT, R217, R13, RZ, 0x1f ;  /* 0x00001fff0dd97589 */ /* 0x000fe400000e0000 */
[----:B------:R-:W-:Y:S02]  /*5820*/  @!P3 MOV R173, R214 ;  /* 0x000000d600adb202 */ /* 0x000fe40000000f00 */
[----:B------:R-:W-:Y:S01]  /*5830*/  SHFL.DOWN PT, R216, R174, 0x1, 0x1f ;  /* 0x08201f00aed87f89 */ /* 0x000fe200000e0000 */
[----:B------:R-:W-:Y:S01]  /*5840*/  ISETP.NE.AND P3, PT, R23, 0x1f, PT ;  /* 0x0000001f1700780c */ /* 0x000fe20003f65270 */
[C---:B----4-:R-:W-:Y:S02]  /*5850*/  FFMA.FTZ R214, R2.reuse, R213, R209 ;  /* 0x000000d502d67223 */ /* 0x050fe400000100d1 */
[----:B------:R-:W2:Y:S03]  /*5860*/  SHFL.DOWN PT, R215, R173, 0x1, 0x1f ;  /* 0x08201f00add77f89 */ /* 0x000ea600000e0000 */
[----:B------:R-:W-:Y:S01]  /*5870*/  FSEL R214, R209, R214, !P1 ;  /* 0x000000d6d1d67208 */ /* 0x000fe20004800000 */
[----:B------:R-:W-:Y:S04]  /*5880*/  SHFL.IDX PT, R174, R174, RZ, 0x1f ;  /* 0x00001fffaeae7589 */ /* 0x000fe800000e0000 */
[----:B------:R-:W-:Y:S01]  /*5890*/  SHFL.UP PT, R209, R214, 0x1, RZ ;  /* 0x04200000d6d17989 */ /* 0x000fe200000e00ff */
[----:B-1----:R-:W-:Y:S01]  /*58a0*/  @P1 FMUL.FTZ R2, R2, R3 ;  /* 0x0000000302021220 */ /* 0x002fe20000410000 */
[----:B------:R-:W-:-:S02]  /*58b0*/  ISETP.GT.AND P1, PT, R49, 0x1d, PT ;  /* 0x0000001d3100780c */ /* 0x000fc40003f24270 */
[----:B------:R-:W1:Y:S04]  /*58c0*/  SHFL.IDX PT, R173, R173, RZ, 0x1f ;  /* 0x00001fffadad7589 */ /* 0x000e6800000e0000 */
[----:B------:R-:W-:Y:S01]  /*58d0*/  SHFL.UP PT, R2, R2, 0x1, RZ ;  /* 0x0420000002027989 */ /* 0x000fe200000e00ff */
[----:B--2---:R-:W-:Y:S01]  /*58e0*/  @P3 FFMA.FTZ R217, R215, R217, R216 ;  /* 0x000000d9d7d93223 */ /* 0x004fe200000100d8 */
[----:B------:R-:W-:-:S03]  /*58f0*/  ISETP.GT.AND P3, PT, R49, 0x1b, PT ;  /* 0x0000001b3100780c */ /* 0x000fc60003f64270 */
[----:B------:R-:W-:-:S04]  /*5900*/  FFMA.FTZ R3, R217, R207, R212 ;  /* 0x000000cfd9037223 */ /* 0x000fc800000100d4 */
[-C--:B------:R-:W-:Y:S01]  /*5910*/  FFMA.FTZ R175, R200, R3.reuse, R175 ;  /* 0x00000003c8af7223 */ /* 0x080fe200000100af */
[----:B------:R-:W-:-:S03]  /*5920*/  FMUL.FTZ R230, R160, R3 ;  /* 0x00000003a0e67220 */ /* 0x000fc60000410000 */
[----:B------:R-:W-:Y:S01]  /*5930*/  FFMA.FTZ R177, R194, R175, R177 ;  /* 0x000000afc2b17223 */ /* 0x000fe200000100b1 */
[C---:B-1----:R-:W-:Y:S01]  /*5940*/  FFMA.FTZ R13, R173.reuse, R13, R174 ;  /* 0x0000000dad0d7223 */ /* 0x042fe200000100ae */
[----:B------:R-:W-:Y:S01]  /*5950*/  FMUL.FTZ R12, R173, R12 ;  /* 0x0000000cad0c7220 */ /* 0x000fe20000410000 */
[----:B------:R-:W-:Y:S01]  /*5960*/  FADD.FTZ R129, R230, R129 ;  /* 0x00000081e6817221 */ /* 0x000fe20000010000 */
[----:B------:R-:W-:-:S04]  /*5970*/  FFMA.FTZ R203, R190, R177, R203 ;  /* 0x000000b1becb7223 */ /* 0x000fc800000100cb */
[----:B------:R-:W-:-:S04]  /*5980*/  FFMA.FTZ R201, R182, R203, R201 ;  /* 0x000000cbb6c97223 */ /* 0x000fc800000100c9 */
[----:B------:R-:W-:-:S04]  /*5990*/  FFMA.FTZ R199, R186, R201, R199 ;  /* 0x000000c9bac77223 */ /* 0x000fc800000100c7 */
[-C--:B------:R-:W-:Y:S01]  /*59a0*/  FFMA.FTZ R197, R188, R199.reuse, R197 ;  /* 0x000000c7bcc57223 */ /* 0x080fe200000100c5 */
[----:B------:R-:W-:-:S03]  /*59b0*/  FMUL.FTZ R220, R150, R199 ;  /* 0x000000c796dc7220 */ /* 0x000fc60000410000 */
[-C--:B------:R-:W-:Y:S01]  /*59c0*/  FFMA.FTZ R195, R192, R197.reuse, R195 ;  /* 0x000000c5c0c37223 */ /* 0x080fe200000100c3 */
[----:B------:R-:W-:Y:S01]  /*59d0*/  FMUL.FTZ R218, R148, R197 ;  /* 0x000000c594da7220 */ /* 0x000fe20000410000 */
[----:B------:R-:W-:Y:S02]  /*59e0*/  FADD.FTZ R124, R220, R124 ;  /* 0x0000007cdc7c7221 */ /* 0x000fe40000010000 */
[-C--:B------:R-:W-:Y:S01]  /*59f0*/  FFMA.FTZ R193, R198, R195.reuse, R193 ;  /* 0x000000c3c6c17223 */ /* 0x080fe200000100c1 */
[----:B------:R-:W-:Y:S01]  /*5a00*/  FMUL.FTZ R219, R146, R195 ;  /* 0x000000c392db7220 */ /* 0x000fe20000410000 */
[----:B------:R-:W-:Y:S01]  /*5a10*/  FADD.FTZ R123, R218, R123 ;  /* 0x0000007bda7b7221 */ /* 0x000fe20000010000 */
[----:B-----5:R-:W1:Y:S01]  /*5a20*/  SHFL.IDX PT, R213, R205, RZ, 0x1f ;  /* 0x00001fffcdd57589 */ /* 0x020e6200000e0000 */
[-C--:B------:R-:W-:Y:S01]  /*5a30*/  FFMA.FTZ R191, R202, R193.reuse, R191 ;  /* 0x000000c1cabf7223 */ /* 0x080fe200000100bf */
[----:B------:R-:W-:Y:S01]  /*5a40*/  FMUL.FTZ R173, R172, R193 ;  /* 0x000000c1acad7220 */ /* 0x000fe20000410000 */
        /* <DEDUP_REMOVED lines=11> */
[----:B------:R-:W-:Y:S02]  /*5b00*/  FFMA.FTZ R185, R196, R187, R185 ;  /* 0x000000bbc4b97223 */ /* 0x000fe400000100b9 */
        /* <DEDUP_REMOVED lines=10> */
[----:B------:R-:W-:-:S02]  /*5bb0*/  FFMA.FTZ R179, R179, R181, R210 ;  /* 0x000000b5b3b37223 */ /* 0x000fc400000100d2 */
[-C--:B------:R-:W-:Y:S01]  /*5bc0*/  FFMA.FTZ R206, R204, R209.reuse, R143 ;  /* 0x000000d1ccce7223 */ /* 0x080fe2000001008f */
[----:B------:R-:W-:Y:S01]  /*5bd0*/  FFMA.FTZ R205, R76, R209, R205 ;  /* 0x000000d14ccd7223 */ /* 0x000fe200000100cd */
[-C--:B------:R-:W-:Y:S01]  /*5be0*/  FMUL.FTZ R2, R130, R179.reuse ;  /* 0x000000b382027220 */ /* 0x080fe20000410000 */
[----:B------:R-:W-:Y:S01]  /*5bf0*/  FMUL.FTZ R204, R140, R208 ;  /* 0x000000d08ccc7220 */ /* 0x000fe20000410000 */
        /* <DEDUP_REMOVED lines=15> */
[----:B------:R-:W-:Y:S01]  /*5cf0*/  FADD.FTZ R212, -R149, R196 ;  /* 0x000000c495d47221 */ /* 0x000fe20000010100 */
[-C--:B------:R-:W-:Y:S01]  /*5d00*/  FFMA.FTZ R224, R186, R222.reuse, R153 ;  /* 0x000000debae07223 */ /* 0x080fe20000010099 */
[----:B------:R-:W-:Y:S01]  /*5d10*/  FFMA.FTZ R205, R86, R222, R205 ;  /* 0x000000de56cd7223 */ /* 0x000fe200000100cd */
[----:B------:R-:W-:Y:S01]  /*5d20*/  FMUL.FTZ R186, R136, R185 ;  /* 0x000000b988ba7220 */ /* 0x000fe20000410000 */
[----:B------:R-:W-:Y:S01]  /*5d30*/  FADD.FTZ R206, -R151, R222 ;  /* 0x000000de97ce7221 */ /* 0x000fe20000010100 */
[-C--:B------:R-:W-:Y:S01]  /*5d40*/  FFMA.FTZ R226, R182, R224.reuse, R155 ;  /* 0x000000e0b6e27223 */ /* 0x080fe2000001009b */
[----:B------:R-:W-:Y:S01]  /*5d50*/  FFMA.FTZ R207, R88, R224, R205 ;  /* 0x000000e058cf7223 */ /* 0x000fe200000100cd */
[----:B------:R-:W-:Y:S01]  /*5d60*/  FMUL.FTZ R205, R132, R181 ;  /* 0x000000b584cd7220 */ /* 0x000fe20000410000 */
[----:B------:R-:W-:Y:S01]  /*5d70*/  FFMA.FTZ R182, R2, R189, RZ ;  /* 0x000000bd02b67223 */ /* 0x000fe200000100ff */
[-C--:B------:R-:W-:Y:S01]  /*5d80*/  FFMA.FTZ R228, R190, R226.reuse, R157 ;  /* 0x000000e2bee47223 */ /* 0x080fe2000001009d */
[----:B------:R-:W-:Y:S01]  /*5d90*/  FFMA.FTZ R213, R96, R226, R207 ;  /* 0x000000e260d57223 */ /* 0x000fe200000100cf */
[----:B------:R-:W-:Y:S01]  /*5da0*/  FMUL.FTZ R207, R134, R183 ;  /* 0x000000b786cf7220 */ /* 0x000fe20000410000 */
[----:B------:R-:W-:Y:S01]  /*5db0*/  FFMA.FTZ R182, R205, R180, R182 ;  /* 0x000000b4cdb67223 */ /* 0x000fe200000100b6 */
        /* <DEDUP_REMOVED lines=8> */
[----:B------:R-:W-:Y:S01]  /*5e40*/  FMUL.FTZ R215, R142, R191 ;  /* 0x000000bf8ed77220 */ /* 0x000fe20000410000 */
[----:B------:R-:W-:Y:S01]  /*5e50*/  FFMA.FTZ R182, R90, R232, R217 ;  /* 0x000000e85ab67223 */ /* 0x000fe200000100d9 */
[----:B------:R-:W-:Y:S01]  /*5e60*/  FMUL.FTZ R217, R144, R193 ;  /* 0x000000c190d97220 */ /* 0x000fe20000410000 */
[----:B------:R-:W-:Y:S01]  /*5e70*/  FFMA.FTZ R209, R213, R192, R190 ;  /* 0x000000c0d5d17223 */ /* 0x000fe200000100be */
[----:B------:R-:W-:Y:S01]  /*5e80*/  FADD.FTZ R200, -R153, R224 ;  /* 0x000000e099c87221 */ /* 0x000fe20000010100 */
[----:B------:R-:W-:Y:S01]  /*5e90*/  FMUL.FTZ R224, R154, R203 ;  /* 0x000000cb9ae07220 */ /* 0x000fe20000410000 */
[----:B------:R-:W-:Y:S01]  /*5ea0*/  FADD.FTZ R198, -R155, R226 ;  /* 0x000000e29bc67221 */ /* 0x000fe20000010100 */
[----:B------:R-:W-:Y:S01]  /*5eb0*/  FFMA.FTZ R190, R204, R202, R209 ;  /* 0x000000caccbe7223 */ /* 0x000fe200000100d1 */
[----:B------:R-:W-:Y:S01]  /*5ec0*/  FMUL.FTZ R226, R156, R177 ;  /* 0x000000b19ce27220 */ /* 0x000fe20000410000 */
[----:B------:R-:W-:Y:S01]  /*5ed0*/  FADD.FTZ R196, -R157, R228 ;  /* 0x000000e49dc47221 */ /* 0x000fe20000010100 */
[----:B------:R-:W-:Y:S01]  /*5ee0*/  FMUL.FTZ R228, R158, R175 ;  /* 0x000000af9ee47220 */ /* 0x000fe20000410000 */
[----:B------:R-:W-:Y:S01]  /*5ef0*/  FFMA.FTZ R190, R215, R210, R190 ;  /* 0x000000d2d7be7223 */ /* 0x000fe200000100be */
[----:B------:R-:W-:Y:S01]  /*5f00*/  FADD.FTZ R194, -R159, R194 ;  /* 0x000000c29fc27221 */ /* 0x000fe20000010100 */
[----:B------:R-:W1:Y:S01]  /*5f10*/  SHFL.DOWN PT, R221, R182, 0x1, 0x1f ;  /* 0x08201f00b6dd7f89 */ /* 0x000e6200000e0000 */
[C---:B------:R-:W-:Y:S01]  /*5f20*/  FADD.FTZ R121, R217.reuse, R121 ;  /* 0x00000079d9797221 */ /* 0x040fe20000010000 */
[----:B------:R-:W-:Y:S01]  /*5f30*/  FFMA.FTZ R190, R217, R214, R190 ;  /* 0x000000d6d9be7223 */ /* 0x000fe200000100be */
[----:B------:R-:W-:Y:S01]  /*5f40*/  FMUL.FTZ R214, R214, R173 ;  /* 0x000000add6d67220 */ /* 0x000fe20000410000 */
[C---:B------:R-:W-:Y:S01]  /*5f50*/  FMUL.FTZ R173, R172.reuse, R197 ;  /* 0x000000c5acad7220 */ /* 0x040fe20000410000 */
[----:B------:R-:W-:Y:S01]  /*5f60*/  FMUL.FTZ R217, R172, R195 ;  /* 0x000000c3acd97220 */ /* 0x000fe20000410000 */
[----:B------:R-:W-:Y:S01]  /*5f70*/  FFMA.FTZ R209, R219, R216, R190 ;  /* 0x000000d8dbd17223 */ /* 0x000fe200000100be */
[----:B------:R-:W-:Y:S01]  /*5f80*/  FADD.FTZ R190, -R161, R232 ;  /* 0x000000e8a1be7221 */ /* 0x000fe20000010100 */
[----:B------:R-:W-:Y:S01]  /*5f90*/  FMUL.FTZ R174, R189, R174 ;  /* 0x000000aebdae7220 */ /* 0x000fe20000410000 */
        /* <DEDUP_REMOVED lines=14> */
[----:B------:R-:W-:Y:S01]  /*6080*/  FADD.FTZ R127, R226, R127 ;  /* 0x0000007fe27f7221 */ /* 0x000fe20000010000 */
[----:B-1----:R-:W-:Y:S01]  /*6090*/  @!P2 FADD.FTZ R182, R182, R221 ;  /* 0x000000ddb6b6a221 */ /* 0x002fe20000010000 */
[----:B------:R-:W-:Y:S01]  /*60a0*/  FADD.FTZ R126, R224, R126 ;  /* 0x0000007ee07e7221 */ /* 0x000fe20000010000 */
[----:B------:R-:W-:Y:S01]  /*60b0*/  FFMA.FTZ R209, R226, R196, R209 ;  /* 0x000000c4e2d17223 */ /* 0x000fe200000100d1 */
[----:B------:R-:W-:Y:S01]  /*60c0*/  FADD.FTZ R125, R222, R125 ;  /* 0x0000007dde7d7221 */ /* 0x000fe20000010000 */
[----:B------:R-:W-:Y:S01]  /*60d0*/  FADD.FTZ R120, R215, R120 ;  /* 0x00000078d7787221 */ /* 0x000fe20000010000 */
[----:B------:R-:W1:Y:S01]  /*60e0*/  SHFL.DOWN PT, R221, R182, 0x2, 0x1f ;  /* 0x08401f00b6dd7f89 */ /* 0x000e6200000e0000 */
        /* <DEDUP_REMOVED lines=18> */
[----:B------:R-:W2:Y:S01]  /*6210*/  SHFL.DOWN PT, R232, R209, 0x2, 0x1f ;  /* 0x08401f00d1e87f89 */ /* 0x000ea200000e0000 */
[----:B-1----:R-:W-:-:S05]  /*6220*/  @!P3 FADD.FTZ R182, R182, R221 ;  /* 0x000000ddb6b6b221 */ /* 0x002fca0000010000 */
[----:B------:R-:W1:Y:S01]  /*6230*/  SHFL.DOWN PT, R221, R182, 0x8, 0x1f ;  /* 0x09001f00b6dd7f89 */ /* 0x000e6200000e0000 */
[----:B--2---:R-:W-:Y:S01]  /*6240*/  @!P1 FADD.FTZ R209, R209, R232 ;  /* 0x000000e8d1d19221 */ /* 0x004fe20000010000 */
[----:B------:R-:W-:-:S04]  /*6250*/  ISETP.NE.AND P1, PT, R23, RZ, PT ;  /* 0x000000ff1700720c */ /* 0x000fc80003f25270 */
[----:B------:R-:W2:Y:S09]  /*6260*/  SHFL.DOWN PT, R232, R209, 0x4, 0x1f ;  /* 0x08801f00d1e87f89 */ /* 0x000eb200000e0000 */
[----:B------:R3:W-:Y:S01]  /*6270*/  @!P1 STS.64 [R163], R12 ;  /* 0x0000000ca3009388 */ /* 0x0007e20000000a00 */
[----:B-1----:R-:W-:Y:S01]  /*6280*/  @!P2 FADD.FTZ R182, R182, R221 ;  /* 0x000000ddb6b6a221 */ /* 0x002fe20000010000 */
[----:B---3--:R-:W-:Y:S01]  /*6290*/  FMUL.FTZ R13, R172, R191 ;  /* 0x000000bfac0d7220 */ /* 0x008fe20000410000 */
[----:B--2---:R-:W-:-:S03]  /*62a0*/  @!P3 FADD.FTZ R209, R209, R232 ;  /* 0x000000e8d1d1b221 */ /* 0x004fc60000010000 */
[----:B------:R-:W-:Y:S01]  /*62b0*/  FMUL.FTZ R210, R210, R13 ;  /* 0x0000000dd2d27220 */ /* 0x000fe20000410000 */
[CC--:B------:R-:W-:Y:S01]  /*62c0*/  FMUL.FTZ R13, R172.reuse, R208.reuse ;  /* 0x000000d0ac0d7220 */ /* 0x0c0fe20000410000 */
[----:B------:R-:W-:Y:S01]  /*62d0*/  ISETP.NE.AND P3, PT, R49, RZ, PT ;  /* 0x000000ff3100720c */ /* 0x000fe20003f65270 */
[----:B------:R-:W1:Y:S01]  /*62e0*/  SHFL.DOWN PT, R12, R209, 0x8, 0x1f ;  /* 0x09001f00d10c7f89 */ /* 0x000e6200000e0000 */
[----:B------:R-:W-:Y:S01]  /*62f0*/  FFMA.FTZ R210, R97, R191, R210 ;  /* 0x000000bf61d27223 */ /* 0x000fe200000100d2 */
[----:B------:R-:W-:Y:S01]  /*6300*/  FMUL.FTZ R191, R172, R201 ;  /* 0x000000c9acbf7220 */ /* 0x000fe20000410000 */
[----:B------:R-:W-:Y:S01]  /*6310*/  FMUL.FTZ R202, R202, R13 ;  /* 0x0000000dcaca7220 */ /* 0x000fe20000410000 */
[----:B------:R-:W-:Y:S01]  /*6320*/  FMUL.FTZ R13, R172, R187 ;  /* 0x000000bbac0d7220 */ /* 0x000fe20000410000 */
[----:B------:R-:W-:Y:S01]  /*6330*/  FADD.FTZ R75, R210, R75 ;  /* 0x0000004bd24b7221 */ /* 0x000fe20000010000 */
[----:B------:R-:W-:Y:S01]  /*6340*/  FMUL.FTZ R200, R200, R191 ;  /* 0x000000bfc8c87220 */ /* 0x000fe20000410000 */
[----:B------:R-:W-:Y:S01]  /*6350*/  FFMA.FTZ R173, R95, R208, R202 ;  /* 0x000000d05fad7223 */ /* 0x000fe200000100ca */
[----:B------:R-:W2:Y:S01]  /*6360*/  SHFL.DOWN PT, R191, R182, 0x10, 0x1f ;  /* 0x0a001f00b6bf7f89 */ /* 0x000ea200000e0000 */
[----:B------:R-:W-:Y:S01]  /*6370*/  FMUL.FTZ R192, R192, R13 ;  /* 0x0000000dc0c07220 */ /* 0x000fe20000410000 */
[C---:B------:R-:W-:Y:S01]  /*6380*/  FMUL.FTZ R13, R172.reuse, R185 ;  /* 0x000000b9ac0d7220 */ /* 0x040fe20000410000 */
[----:B------:R-:W-:Y:S01]  /*6390*/  FADD.FTZ R102, R173, R102 ;  /* 0x00000066ad667221 */ /* 0x000fe20000010000 */
        /* <DEDUP_REMOVED lines=12> */
[----:B-1----:R-:W-:Y:S01]  /*6460*/  @!P2 FADD.FTZ R209, R209, R12 ;  /* 0x0000000cd1d1a221 */ /* 0x002fe20000010000 */
[----:B------:R-:W-:Y:S01]  /*6470*/  FMUL.FTZ R180, R180, R13 ;  /* 0x0000000db4b47220 */ /* 0x000fe20000410000 */
[----:B------:R-:W-:Y:S01]  /*6480*/  FMUL.FTZ R194, R194, R173 ;  /* 0x000000adc2c27220 */ /* 0x000fe20000410000 */
[----:B------:R-:W-:Y:S01]  /*6490*/  FMUL.FTZ R173, R172, R3 ;  /* 0x00000003acad7220 */ /* 0x000fe20000410000 */
[----:B------:R-:W-:Y:S01]  /*64a0*/  FFMA.FTZ R198, R109, R203, R198 ;  /* 0x000000cb6dc67223 */ /* 0x000fe200000100c6 */
[----:B------:R-:W1:Y:S01]  /*64b0*/  SHFL.DOWN PT, R12, R209, 0x10, 0x1f ;  /* 0x0a001f00d10c7f89 */ /* 0x000e6200000e0000 */
[----:B------:R-:W-:Y:S01]  /*64c0*/  FFMA.FTZ R184, R89, R183, R184 ;  /* 0x000000b759b87223 */ /* 0x000fe200000100b8 */
[----:B------:R-:W-:Y:S01]  /*64d0*/  FMUL.FTZ R190, R190, R173 ;  /* 0x000000adbebe7220 */ /* 0x000fe20000410000 */
[----:B--2---:R-:W-:Y:S01]  /*64e0*/  FADD.FTZ R13, R182, R191 ;  /* 0x000000bfb60d7221 */ /* 0x004fe20000010000 */
[----:B------:R-:W-:Y:S01]  /*64f0*/  ISETP.GT.AND P2, PT, R49, 0xf, PT ;  /* 0x0000000f3100780c */ /* 0x000fe20003f44270 */
        /* <DEDUP_REMOVED lines=8> */
[----:B------:R-:W-:Y:S01]  /*6580*/  FSEL R182, R182, R13, P2 ;  /* 0x0000000db6b67208 */ /* 0x000fe20001000000 */
[----:B------:R-:W-:Y:S01]  /*6590*/  FADD.FTZ R71, R184, R71 ;  /* 0x00000047b8477221 */ /* 0x000fe20000010000 */
[----:B------:R-:W-:Y:S01]  /*65a0*/  FADD.FTZ R110, R177, R110 ;  /* 0x0000006eb16e7221 */ /* 0x000fe20000010000 */
[----:B------:R-:W-:Y:S01]  /*65b0*/  FADD.FTZ R98, R181, R98 ;  /* 0x00000062b5627221 */ /* 0x000fe20000010000 */
[----:B------:R-:W-:Y:S01]  /*65c0*/  FADD.FTZ R83, R194, R83 ;  /* 0x00000053c2537221 */ /* 0x000fe20000010000 */
        /* <DEDUP_REMOVED lines=14> */
.L_x_6631:
[----:B------:R-:W-:Y:S05]  /*66b0*/  BSYNC.RECONVERGENT B0 ;  /* 0x0000000000007941 */ /* 0x000fea0003800200 */
.L_x_6630:
[----:B------:R-:W-:Y:S01]  /*66c0*/  UIADD3 UR9, UPT, UPT, UR9, 0x1, URZ ;  /* 0x0000000109097890 */ /* 0x000fe2000fffe0ff */
[----:B------:R-:W-:Y:S01]  /*66d0*/  LEA R169, P2, R6, R169, 0x2 ;  /* 0x000000a906a97211 */ /* 0x000fe200078410ff */
[----:B------:R-:W-:Y:S01]  /*66e0*/  VIADD R163, R163, 0x8 ;  /* 0x00000008a3a37836 */ /* 0x000fe20000000000 */
[----:B------:R-:W-:Y:S01]  /*66f0*/  LEA R167, P3, R8, R167, 0x2 ;  /* 0x000000a708a77211 */ /* 0x000fe200078610ff */
[----:B------:R-:W-:Y:S01]  /*6700*/  UISETP.NE.AND UP0, UPT, UR9, URZ, UPT ;  /* 0x000000ff0900728c */ /* 0x000fe2000bf05270 */
[----:B------:R-:W-:Y:S02]  /*6710*/  LEA R165, P4, R10, R165, 0x2 ;  /* 0x000000a50aa57211 */ /* 0x000fe400078810ff */
[----:B-1----:R-:W-:Y:S02]  /*6720*/  IADD3 R67, PT, PT, R67, 0x4, RZ ;  /* 0x0000000443437810 */ /* 0x002fe40007ffe0ff */
[----:B------:R-:W-:Y:S02]  /*6730*/  IADD3 R171, PT, PT, R171, 0x1, RZ ;  /* 0x00000001abab7810 */ /* 0x000fe40007ffe0ff */
[----:B------:R-:W-:-:S02]  /*6740*/  IADD3 R170, PT, PT, R170, 0x1, RZ ;  /* 0x00000001aaaa7810 */ /* 0x000fc40007ffe0ff */
[----:B------:R-:W-:Y:S02]  /*6750*/  IADD3.X R168, PT, PT, R168, R7, RZ, P2, !PT ;  /* 0x00000007a8a87210 */ /* 0x000fe400017fe4ff */
[----:B------:R-:W-:Y:S02]  /*6760*/  IADD3.X R166, PT, PT, R166, R9, RZ, P3, !PT ;  /* 0x00000009a6a67210 */ /* 0x000fe40001ffe4ff */
[----:B------:R-:W-:Y:S01]  /*6770*/  IADD3.X R164, PT, PT, R164, R11, RZ, P4, !PT ;  /* 0x0000000ba4a47210 */ /* 0x000fe200027fe4ff */
[----:B------:R-:W-:Y:S06]  /*6780*/  BRA.U UP0, `(.L_x_6632) ;  /* 0xffffffe100e47547 */ /* 0x000fec000b83ffff */
.L_x_6626:
[----:B------:R-:W-:Y:S01]  /*6790*/  BAR.SYNC.DEFER_BLOCKING 0x0 ;  /* 0x0000000000007b1d */ /* 0x000fe20000010000 */
[----:B------:R-:W-:Y:S01]  /*67a0*/  F2FP.BF16.F32.PACK_AB R114, R114, R131 ;  /* 0x000000837272723e */ /* 0x000fe200000010ff */
[----:B------:R-:W-:Y:S01]  /*67b0*/  UISETP.GT.AND UP0, UPT, UR6, 0x1, UPT ;  /* 0x000000010600788c */ /* 0x000fe2000bf04270 */
[----:B------:R-:W-:Y:S02]  /*67c0*/  F2FP.BF16.F32.PACK_AB R116, R117, R116 ;  /* 0x000000747574723e */ /* 0x000fe400000010ff */
[----:B------:R-:W-:Y:S01]  /*67d0*/  F2FP.BF16.F32.PACK_AB R118, R119, R118 ;  /* 0x000000767776723e */ /* 0x000fe200000010ff */
[----:B------:R-:W1:Y:S01]  /*67e0*/  LDCU.64 UR10, c[0x0][0x4f8] ;  /* 0x00009f00ff0a77ac */ /* 0x000e620008000a00 */
[----:B------:R-:W-:Y:S02]  /*67f0*/  PRMT R0, R114, 0x7632, R0 ;  /* 0x0000763272007816 */ /* 0x000fe40000000000 */
[----:B------:R-:W-:Y:S01]  /*6800*/  PRMT R2, R116, 0x7632, R2 ;  /* 0x0000763274027816 */ /* 0x000fe20000000002 */
[----:B------:R-:W-:Y:S01]  /*6810*/  UMOV UR5, URZ ;  /* 0x000000ff00057c82 */ /* 0x000fe20008000000 */
[----:B------:R-:W-:Y:S01]  /*6820*/  PRMT R3, R118, 0x7632, R3 ;  /* 0x0000763276037816 */ /* 0x000fe20000000003 */
[----:B------:R-:W-:Y:S01]  /*6830*/  UMOV UR6, UR19 ;  /* 0x0000001300067c82 */ /* 0x000fe20008000000 */
[----:B------:R-:W-:-:S02]  /*6840*/  F2FP.BF16.F32.PACK_AB R120, R121, R120 ;  /* 0x000000787978723e */ /* 0x000fc400000010ff */
[----:B------:R-:W-:Y:S02]  /*6850*/  F2FP.BF16.F32.PACK_AB R122, R123, R122 ;  /* 0x0000007a7b7a723e */ /* 0x000fe400000010ff */
[----:B------:R-:W-:Y:S02]  /*6860*/  F2FP.BF16.F32.PACK_AB R124, R125, R124 ;  /* 0x0000007c7d7c723e */ /* 0x000fe400000010ff */
[----:B------:R-:W-:Y:S02]  /*6870*/  F2FP.BF16.F32.PACK_AB R126, R127, R126 ;  /* 0x0000007e7f7e723e */ /* 0x000fe400000010ff */
[----:B------:R-:W-:Y:S02]  /*6880*/  F2FP.BF16.F32.PACK_AB R128, R129, R128 ;  /* 0x000000808180723e */ /* 0x000fe400000010ff */
[----:B------:R-:W-:Y:S01]  /*6890*/  PRMT R6, R122, 0x7632, R6 ;  /* 0x000076327a067816 */ /* 0x000fe20000000006 */
[----:B------:R2:W-:Y:S01]  /*68a0*/  STS.U16 [R66+0x2], R0 ;  /* 0x0000020042007388 */ /* 0x0005e20000000400 */
[----:B------:R-:W-:Y:S01]  /*68b0*/  PRMT R8, R128, 0x7632, R8 ;  /* 0x0000763280087816 */ /* 0x000fe20000000008 */
[----:B-1----:R-:W-:-:S02]  /*68c0*/  UIMAD.WIDE.U32 UR8, UR18, UR10, UR4 ;  /* 0x0000000a120872a5 */ /* 0x002fc4000f8e0004 */
[----:B------:R1:W-:Y:S02]  /*68d0*/  STS.U16 [R66+0x6], R2 ;  /* 0x0000060242007388 */ /* 0x0003e40000000400 */
[----:B------:R-:W-:Y:S02]  /*68e0*/  UIMAD UR9, UR18, UR11, UR9 ;  /* 0x0000000b120972a4 */ /* 0x000fe4000f8e0209 */
[----:B------:R3:W-:Y:S01]  /*68f0*/  STS.U16 [R66+0xa], R3 ;  /* 0x00000a0342007388 */ /* 0x0007e20000000400 */
[----:B------:R-:W4:Y:S01]  /*6900*/  LDCU.64 UR10, c[0x0][0x550] ;  /* 0x0000aa00ff0a77ac */ /* 0x000f220008000a00 */
[----:B--2---:R-:W-:Y:S02]  /*6910*/  PRMT R0, R120, 0x7632, R0 ;  /* 0x0000763278007816 */ /* 0x004fe40000000000 */
[----:B------:R2:W-:Y:S01]  /*6920*/  STS.U16 [R66], R114 ;  /* 0x0000007242007388 */ /* 0x0005e20000000400 */
[----:B-1----:R-:W-:-:S03]  /*6930*/  PRMT R2, R124, 0x7632, R2 ;  /* 0x000076327c027816 */ /* 0x002fc60000000002 */
[----:B------:R-:W-:Y:S01]  /*6940*/  STS.U16 [R66+0x4], R116 ;  /* 0x0000047442007388 */ /* 0x000fe20000000400 */
[----:B---3--:R-:W-:-:S03]  /*6950*/  PRMT R3, R126, 0x7632, R3 ;  /* 0x000076327e037816 */ /* 0x008fc60000000003 */
[----:B------:R-:W-:Y:S01]  /*6960*/  STS.U16 [R66+0x8], R118 ;  /* 0x0000087642007388 */ /* 0x000fe20000000400 */
[----:B--2---:R-:W1:Y:S03]  /*6970*/  LDC.64 R114, c[0x0][0x500] ;  /* 0x00014000ff727b82 */ /* 0x004e660000000a00 */
        /* <DEDUP_REMOVED lines=12> */
[C---:B-1----:R-:W-:Y:S01]  /*6a40*/  IMAD.WIDE.U32 R2, R14.reuse, R114, UR8 ;  /* 0x000000080e027e25 */ /* 0x042fe2000f8e0072 */
[----:B------:R-:W1:Y:S02]  /*6a50*/  LDCU.64 UR8, c[0x0][0x518] ;  /* 0x0000a300ff0877ac */ /* 0x000e640008000a00 */
[----:B------:R-:W-:Y:S01]  /*6a60*/  LDS.U16 R9, [R51+0x40] ;  /* 0x0000400033097984 */ /* 0x000fe20000000400 */
[----:B------:R-:W-:Y:S01]  /*6a70*/  IMAD R6, R14, R115, R3 ;  /* 0x000000730e067224 */ /* 0x000fe200078e0203 */
[----:B------:R-:W-:Y:S02]  /*6a80*/  IADD3 R3, P0, PT, R32, R2, RZ ;  /* 0x0000000220037210 */ /* 0x000fe40007f1e0ff */
[----:B------:R-:W-:Y:S02]  /*6a90*/  LDS.U16 R11, [R52+0x80] ;  /* 0x00008000340b7984 */ /* 0x000fe40000000400 */
[----:B------:R-:W-:-:S02]  /*6aa0*/  IADD3.X R6, PT, PT, RZ, R6, RZ, P0, !PT ;  /* 0x00000006ff067210 */ /* 0x000fc400007fe4ff */
[----:B------:R-:W-:Y:S01]  /*6ab0*/  LDS.U16 R13, [R53+0xc0] ;  /* 0x0000c000350d7984 */ /* 0x000fe20000000400 */
[----:B----4-:R-:W-:-:S03]  /*6ac0*/  LEA R2, P3, R3, UR10, 0x1 ;  /* 0x0000000a03027c11 */ /* 0x010fc6000f8608ff */
        /* <DEDUP_REMOVED lines=112> */
[----:B------:R-:W-:Y:S03]  /*71d0*/  LDS.U16 R9, [R52+0x80] ;  /* 0x0000800034097984 */ /* 0x000fe60000000400 */
[----:B------:R-:W-:Y:S01]  /*71e0*/  IMAD.X R6, RZ, RZ, R6, P2 ;  /* 0x000000ffff067224 */ /* 0x000fe200010e0606 */
        /* <DEDUP_REMOVED lines=57> */
.L_x_6624:
        /* <DEDUP_REMOVED lines=34> */
.L_x_6635:
[----:B------:R-:W-:Y:S05]  /*77a0*/  BSYNC.RECONVERGENT B0 ;  /* 0x0000000000007941 */ /* 0x000fea0003800200 */
.L_x_6634:
        /* <DEDUP_REMOVED lines=26> */
.L_x_6637:
[----:B------:R-:W-:Y:S05]  /*7950*/  BSYNC.RECONVERGENT B0 ;  /* 0x0000000000007941 */ /* 0x000fea0003800200 */
.L_x_6636:
        /* <DEDUP_REMOVED lines=23> */
.L_x_6639:
        /* <DEDUP_REMOVED lines=51> */
.L_x_6638:
[----:B------:R-:W-:Y:S05]  /*7e00*/  EXIT ;  /* 0x000000000000794d */ /* 0x000fea0003800000 */
.L_x_6640:
        /* <DEDUP_REMOVED lines=15> */
.L_x_10473:


//--------------------- .text._Z25selective_scan_bwd_kernelI32Selective_Scan_bwd_kernel_traitsILi32ELi16ELb0ELb0ELb0ELb1ELb0EN3c108BFloat16EfEEv12SSMParamsBwd --------------------------
	.section	.text._Z25selective_scan_bwd_kernelI32Selective_Scan_bwd_kernel_traitsILi32ELi16ELb0ELb0ELb0ELb1ELb0EN3c108BFloat16EfEEv12SSMParamsBwd,"ax",@progbits
	.align	128
        .global         _Z25selective_scan_bwd_kernelI32Selective_Scan_bwd_kernel_traitsILi32ELi16ELb0ELb0ELb0ELb1ELb0EN3c108BFloat16EfEEv12SSMParamsBwd
        .type           _Z25selective_scan_bwd_kernelI32Selective_Scan_bwd_kernel_traitsILi32ELi16ELb0ELb0ELb0ELb1ELb0EN3c108BFloat16EfEEv12SSMParamsBwd,@function
        .size           _Z25selective_scan_bwd_kernelI32Selective_Scan_bwd_kernel_traitsILi32ELi16ELb0ELb0ELb0ELb1ELb0EN3c108BFloat16EfEEv12SSMParamsBwd,(.L_x_10474 - _Z25selective_scan_bwd_kernelI32Selective_Scan_bwd_kernel_traitsILi32ELi16ELb0ELb0ELb0ELb1ELb0EN3c108BFloat16EfEEv12SSMParamsBwd)
        .other          _Z25selective_scan_bwd_kernelI32Selective_Scan_bwd_kernel_traitsILi32ELi16ELb0ELb0ELb0ELb1ELb0EN3c108BFloat16EfEEv12SSMParamsBwd,@"STO_CUDA_ENTRY STV_DEFAULT"
_Z25selective_scan_bwd_kernelI32Selective_Scan_bwd_kernel_traitsILi32ELi16ELb0ELb0ELb0ELb1ELb0EN3c108BFloat16EfEEv12SSMParamsBwd:
.text._Z25selective_scan_bwd_kernelI32Selective_Scan_bwd_kernel_traitsILi32ELi16ELb0ELb0ELb0ELb1ELb0EN3c108BFloat16EfEEv12SSMParamsBwd:
        /* <DEDUP_REMOVED lines=58> */
[----:B-1----:R-:W-:Y:S01]  /*03a0*/  @P0 IMAD R5, R0, R19, RZ ;  /* 0x0000001300050224 */ /* 0x002fe200078e02ff */
[----:B------:R-:W-:Y:S01]  /*03b0*/  LEA R62, P2, R60, R62, 0x2 ;  /* 0x0000003e3c3e7211 */ /* 0x000fe200078410ff */
[C---:B------:R-:W-:Y:S01]  /*03c0*/  IMAD R0, R66.reuse, UR9, R61 ;  /* 0x0000000942007c24 */ /* 0x040fe2000f8e023d */
[----:B------:R-:W-:Y:S01]  /*03d0*/  CS2R R6, SRZ ;  /* 0x0000000000067805 */ /* 0x000fe2000001ff00 */
[----:B------:R-:W-:Y:S01]  /*03e0*/  IMAD.WIDE.U32 R2, R66, R16, UR4 ;  /* 0x0000000442027e25 */ /* 0x000fe2000f8e0010 */
[----:B------:R-:W-:Y:S02]  /*03f0*/  IADD3 R4, P4, PT, R11, R4, RZ ;  /* 0x000000040b047210 */ /* 0x000fe40007f9e0ff */
[----:B------:R-:W-:Y:S01]  /*0400*/  LEA.HI.X R60, R60, R63, R0, 0x2, P2 ;  /* 0x0000003f3c3c7211 */ /* 0x000fe200010f1400 */
[----:B---3--:R-:W-:Y:S01]  /*0410*/  @P0 IMAD.WIDE R6, R5, 0x8, R8 ;  /* 0x0000000805060825 */ /* 0x008fe200078e0208 */
[----:B------:R-:W-:-:S02]  /*0420*/  SHF.R.S32.HI R0, RZ, 0x1f, R11 ;  /* 0x0000001fff007819 */ /* 0x000fc4000001140b */
[----:B------:R-:W-:Y:S01]  /*0430*/  IADD3 R2, P0, PT, R11, R2, RZ ;  /* 0x000000020b027210 */ /* 0x000fe20007f1e0ff */
[C---:B------:R-:W-:Y:S02]  /*0440*/  IMAD R5, R66.reuse, R17, R3 ;  /* 0x0000001142057224 */ /* 0x040fe400078e0203 */
[----:B------:R-:W-:Y:S01]  /*0450*/  IMAD.WIDE.U32 R56, R66, UR10, RZ ;  /* 0x0000000a42387c25 */ /* 0x000fe2000f8e00ff */
[C---:B------:R-:W-:Y:S02]  /*0460*/  IADD3.X R3, PT, PT, R0.reuse, R15, RZ, P3, !PT ;  /* 0x0000000f00037210 */ /* 0x040fe40001ffe4ff */
[C---:B------:R-:W-:Y:S02]  /*0470*/  IADD3.X R40, PT, PT, R0.reuse, R13, RZ, P4, !PT ;  /* 0x0000000d00287210 */ /* 0x040fe400027fe4ff */
[----:B------:R-:W-:Y:S01]  /*0480*/  IADD3.X R36, PT, PT, R0, R5, RZ, P0, !PT ;  /* 0x0000000500247210 */ /* 0x000fe200007fe4ff */
[----:B------:R-:W-:Y:S01]  /*0490*/  IMAD R0, R66, UR11, R57 ;  /* 0x0000000b42007c24 */ /* 0x000fe2000f8e0239 */
[----:B------:R-:W-:-:S02]  /*04a0*/  LEA R58, P0, R56, R58, 0x2 ;  /* 0x0000003a383a7211 */ /* 0x000fc400078010ff */
[----:B------:R-:W-:Y:S02]  /*04b0*/  LEA R46, P2, R44, R46, 0x1 ;  /* 0x0000002e2c2e7211 */ /* 0x000fe400078408ff */
        /* <DEDUP_REMOVED lines=10> */
[----:B------:R-:W1:Y:S01]  /*0560*/  LDC.64 R50, c[0x0][0x440] ;  /* 0x00011000ff327b82 */ /* 0x000e620000000a00 */
[----:B------:R-:W2:Y:S01]  /*0570*/  LDCU.64 UR6, c[0x0][0x3a0] ;  /* 0x00007400ff0677ac */ /* 0x000ea20008000a00 */
[----:B------:R-:W-:Y:S02]  /*0580*/  MOV R54, RZ ;  /* 0x000000ff00367202 */ /* 0x000fe40000000f00 */
[----:B------:R-:W-:Y:S01]  /*0590*/  MOV R67, RZ ;  /* 0x000000ff00437202 */ /* 0x000fe20000000f00 */
[----:B------:R-:W-:Y:S01]  /*05a0*/  UMOV UR4, 0x400 ;  /* 0x0000040000047882 */ /* 0x000fe20000000000 */
[----:B------:R-:W3:Y:S02]  /*05b0*/  LDCU UR8, c[0x0][0x394] ;  /* 0x00007280ff0877ac */ /* 0x000ee40008000800 */
[----:B------:R-:W4:Y:S01]  /*05c0*/  S2UR UR5, SR_CgaCtaId ;  /* 0x00000000000579c3 */ /* 0x000f220000008800 */
[----:B--2---:R-:W-:-:S04]  /*05d0*/  IMAD.WIDE.U32 R48, R66, UR6, RZ ;  /* 0x0000000642307c25 */ /* 0x004fc8000f8e00ff */
[----:B------:R-:W-:Y:S01]  /*05e0*/  IMAD R0, R66, UR7, R49 ;  /* 0x0000000742007c24 */ /* 0x000fe2000f8e0231 */
[----:B-1----:R-:W-:-:S04]  /*05f0*/  LEA R50, P0, R48, R50, 0x2 ;  /* 0x0000003230327211 */ /* 0x002fc800078010ff */
[----:B------:R-:W-:Y:S02]  /*0600*/  LEA.HI.X R48, R48, R51, R0, 0x2, P0 ;  /* 0x0000003330307211 */ /* 0x000fe400000f1400 */
[C---:B0-----:R-:W-:Y:S01]  /*0610*/  SHF.L.U32 R0, R52.reuse, 0x4, RZ ;  /* 0x0000000434007819 */ /* 0x041fe200000006ff */
[----:B----4-:R-:W-:Y:S01]  /*0620*/  ULEA UR4, UR5, UR4, 0x18 ;  /* 0x0000000405047291 */ /* 0x010fe2000f8ec0ff */
[----:B------:R-:W-:Y:S02]  /*0630*/  LOP3.LUT R202, R52, 0x1f, RZ, 0xc0, !PT ;  /* 0x0000001f34ca7812 */ /* 0x000fe400078ec0ff */
[----:B------:R-:W-:-:S03]  /*0640*/  LOP3.LUT R65, R0, 0x3e00, RZ, 0xc0, !PT ;  /* 0x00003e0000417812 */ /* 0x000fc600078ec0ff */
        /* <DEDUP_REMOVED lines=16> */
[----:B---3--:R-:W-:-:S07]  /*0750*/  LOP3.LUT R35, R65, 0x1e0, RZ, 0xfc, !PT ;  /* 0x000001e041237812 */ /* 0x008fce00078efcff */
.L_x_6681:
[----:B0-----:R-:W0:Y:S01]  /*0760*/  LDC R34, c[0x0][0x388] ;  /* 0x0000e200ff227b82 */ /* 0x001e220000000800 */
[----:B------:R-:W-:Y:S01]  /*0770*/  UIADD3 UR9, UPT, UPT, UR8, -0x1, URZ ;  /* 0xffffffff08097890 */ /* 0x000fe2000fffe0ff */
[----:B------:R-:W-:Y:S02]  /*0780*/  SHF.L.U32 R3, R65, 0x1, RZ ;  /* 0x0000000141037819 */ /* 0x000fe400000006ff */
[----:B------:R-:W-:Y:S01]  /*0790*/  PRMT R13, RZ, 0x7610, R13 ;  /* 0x00007610ff0d7816 */ /* 0x000fe2000000000d */
[----:B------:R-:W-:Y:S01]  /*07a0*/  USHF.L.U32 UR6, UR9, 0x9, URZ ;  /* 0x0000000909067899 */ /* 0x000fe200080006ff */
[----:B------:R-:W-:Y:S02]  /*07b0*/  IADD3 R8, P0, PT, R3, R46, RZ ;  /* 0x0000002e03087210 */ /* 0x000fe40007f1e0ff */
[----:B------:R-:W-:Y:S02]  /*07c0*/  PRMT R14, RZ, 0x7610, R14 ;  /* 0x00007610ff0e7816 */ /* 0x000fe4000000000e */
[----:B------:R-:W-:-:S02]  /*07d0*/  IADD3.X R9, PT, PT, RZ, R44, RZ, P0, !PT ;  /* 0x0000002cff097210 */ /* 0x000fc400007fe4ff */
[C---:B------:R-:W-:Y:S02]  /*07e0*/  IADD3 R4, P1, PT, R3.reuse, R42, RZ ;  /* 0x0000002a03047210 */ /* 0x040fe40007f3e0ff */
[----:B------:R-:W-:Y:S02]  /*07f0*/  IADD3 R2, P2, PT, R3, R38, RZ ;  /* 0x0000002603027210 */ /* 0x000fe40007f5e0ff */
[----:B------:R-:W-:Y:S02]  /*0800*/  IADD3.X R5, PT, PT, RZ, R40, RZ, P1, !PT ;  /* 0x00000028ff057210 */ /* 0x000fe40000ffe4ff */
[----:B------:R-:W-:Y:S02]  /*0810*/  IADD3.X R3, PT, PT, RZ, R36, RZ, P2, !PT ;  /* 0x00000024ff037210 */ /* 0x000fe400017fe4ff */
[----:B------:R-:W-:Y:S02]  /*0820*/  PRMT R19, RZ, 0x7610, R19 ;  /* 0x00007610ff137816 */ /* 0x000fe40000000013 */
[----:B------:R-:W-:-:S02]  /*0830*/  PRMT R11, RZ, 0x7610, R11 ;  /* 0x00007610ff0b7816 */ /* 0x000fc4000000000b */
[----:B0-----:R-:W-:Y:S02]  /*0840*/  IADD3 R34, PT, PT, R34, -UR6, RZ ;  /* 0x8000000622227c10 */ /* 0x001fe4000fffe0ff */
[----:B------:R-:W-:Y:S02]  /*0850*/  PRMT R0, RZ, 0x7610, R0 ;  /* 0x00007610ff007816 */ /* 0x000fe40000000000 */
[-C--:B------:R-:W-:Y:S01]  /*0860*/  ISETP.GE.AND P0, PT, R61, R34.reuse, PT ;  /* 0x000000223d00720c */ /* 0x080fe20003f06270 */
[----:B------:R-:W-:Y:S01]  /*0870*/  BAR.SYNC.DEFER_BLOCKING 0x0 ;  /* 0x0000000000007b1d */ /* 0x000fe20000010000 */
[-C--:B------:R-:W-:Y:S02]  /*0880*/  ISETP.GE.AND P2, PT, R65, R34.reuse, PT ;  /* 0x000000224100720c */ /* 0x080fe40003f46270 */
[-C--:B------:R-:W-:Y:S02]  /*0890*/  ISETP.GE.AND P1, PT, R63, R34.reuse, PT ;  /* 0x000000223f00720c */ /* 0x080fe40003f26270 */
[----:B------:R-:W-:-:S02]  /*08a0*/  ISETP.GE.AND P6, PT, R59, R34, PT ;  /* 0x000000223b00720c */ /* 0x000fc40003fc6270 */
[-C--:B------:R-:W-:Y:S02]  /*08b0*/  ISETP.GE.AND P5, PT, R57, R34.reuse, PT ;  /* 0x000000223900720c */ /* 0x080fe40003fa6270 */
        /* <DEDUP_REMOVED lines=8> */
[----:B------:R-:W2:Y:S01]  /*0940*/  @!P0 LDG.E.U16 R13, desc[UR16][R8.64+0x80] ;  /* 0x00008010080d8981 */ /* 0x000ea2000c1e1500 */
[----:B------:R-:W-:Y:S02]  /*0950*/  ISETP.GE.AND P0, PT, R51, R34, PT ;  /* 0x000000223300720c */ /* 0x000fe40003f06270 */
[----:B------:R-:W-:Y:S01]  /*0960*/  PRMT R68, RZ, 0x7610, R68 ;  /* 0x00007610ff447816 */ /* 0x000fe20000000044 */
[----:B------:R-:W3:Y:S01]  /*0970*/  @!P2 LDG.E.U16 R11, desc[UR16][R8.64] ;  /* 0x00000010080ba981 */ /* 0x000ee2000c1e1500 */
[----:B------:R-:W-:-:S02]  /*0980*/  PRMT R71, RZ, 0x7610, R71 ;  /* 0x00007610ff477816 */ /* 0x000fc40000000047 */
[----:B------:R-:W-:Y:S01]  /*0990*/  PRMT R70, RZ, 0x7610, R70 ;  /* 0x00007610ff467816 */ /* 0x000fe20000000046 */
[----:B------:R-:W4:Y:S01]  /*09a0*/  @!P1 LDG.E.U16 R0, desc[UR16][R8.64+0x40] ;  /* 0x0000401008009981 */ /* 0x000f22000c1e1500 */
[----:B------:R-:W-:Y:S02]  /*09b0*/  PRMT R73, RZ, 0x7610, R73 ;  /* 0x00007610ff497816 */ /* 0x000fe40000000049 */
[----:B------:R-:W-:Y:S01]  /*09c0*/  PRMT R72, RZ, 0x7610, R72 ;  /* 0x00007610ff487816 */ /* 0x000fe20000000048 */
[----:B------:R-:W2:Y:S04]  /*09d0*/  @!P6 LDG.E.U16 R10, desc[UR16][R8.64+0xc0] ;  /* 0x0000c010080ae981 */ /* 0x000ea8000c1e1500 */
[----:B------:R-:W2:Y:S01]  /*09e0*/  @!P0 LDG.E.U16 R14, desc[UR16][R8.64+0x1c0] ;  /* 0x0001c010080e8981 */ /* 0x000ea2000c1e1500 */
[----:B------:R-:W-:-:S02]  /*09f0*/  ISETP.GE.AND P0, PT, R49, R34, PT ;  /* 0x000000223100720c */ /* 0x000fc40003f06270 */
[-C--:B------:R-:W-:Y:S01]  /*0a00*/  ISETP.GE.AND P1, PT, R45, R34.reuse, PT ;  /* 0x000000222d00720c */ /* 0x080fe20003f26270 */
[----:B------:R-:W2:Y:S04]  /*0a10*/  @!P5 LDG.E.U16 R15, desc[UR16][R8.64+0x100] ;  /* 0x00010010080fd981 */ /* 0x000ea8000c1e1500 */
[----:B------:R-:W2:Y:S04]  /*0a20*/  @!P4 LDG.E.U16 R12, desc[UR16][R8.64+0x140] ;  /* 0x00014010080cc981 */ /* 0x000ea8000c1e1500 */
[----:B------:R-:W2:Y:S04]  /*0a30*/  @!P3 LDG.E.U16 R17, desc[UR16][R8.64+0x180] ;  /* 0x000180100811b981 */ /* 0x000ea8000c1e1500 */
[----:B------:R-:W2:Y:S01]  /*0a40*/  @!P0 LDG.E.U16 R19, desc[UR16][R8.64+0x200] ;  /* 0x0002001008138981 */ /* 0x000ea2000c1e1500 */
[----:B------:R-:W-:-:S02]  /*0a50*/  ISETP.GE.AND P0, PT, R47, R34, PT ;  /* 0x000000222f00720c */ /* 0x000fc40003f06270 */
[-C--:B------:R-:W-:Y:S01]  /*0a60*/  ISETP.GE.AND P2, PT, R43, R34.reuse, PT ;  /* 0x000000222b00720c */ /* 0x080fe20003f46270 */
[----:B------:R-:W2:Y:S01]  /*0a70*/  @!P1 LDG.E.U16 R21, desc[UR16][R8.64+0x280] ;  /* 0x0002801008159981 */ /* 0x000ea2000c1e1500 */
[-C--:B------:R-:W-:Y:S02]  /*0a80*/  ISETP.GE.AND P3, PT, R41, R34.reuse, PT ;  /* 0x000000222900720c */ /* 0x080fe40003f66270 */
[-C--:B------:R-:W-:Y:S02]  /*0a90*/  ISETP.GE.AND P4, PT, R39, R34.reuse, PT ;  /* 0x000000222700720c */ /* 0x080fe40003f86270 */
[-C--:B------:R-:W-:Y:S02]  /*0aa0*/  ISETP.GE.AND P5, PT, R37, R34.reuse, PT ;  /* 0x000000222500720c */ /* 0x080fe40003fa6270 */
        /* <DEDUP_REMOVED lines=11> */
[C---:B-1----:R-:W-:Y:S02]  /*0b60*/  IADD3 R18, PT, PT, R33.reuse, 0x20, RZ ;  /* 0x0000002021127810 */ /* 0x042fe40007ffe0ff */
[C---:B------:R-:W-:Y:S02]  /*0b70*/  IADD3 R22, PT, PT, R33.reuse, 0x60, RZ ;  /* 0x0000006021167810 */ /* 0x040fe40007ffe0ff */
[C---:B------:R-:W-:Y:S02]  /*0b80*/  IADD3 R8, PT, PT, R33.reuse, 0x80, RZ ;  /* 0x0000008021087810 */ /* 0x040fe40007ffe0ff */
[C---:B------:R-:W-:Y:S02]  /*0b90*/  IADD3 R24, PT, PT, R33.reuse, 0xa0, RZ ;  /* 0x000000a021187810 */ /* 0x040fe40007ffe0ff */
[C---:B------:R-:W-:Y:S02]  /*0ba0*/  IADD3 R20, PT, PT, R33.reuse, 0x40, RZ ;  /* 0x0000004021147810 */ /* 0x040fe40007ffe0ff */
[----:B------:R-:W-:-:S02]  /*0bb0*/  LEA.HI.SX32 R32, R33, R33, 0x1b ;  /* 0x0000002121207211 */ /* 0x000fc400078fdaff */
[-C--:B------:R-:W-:Y:S02]  /*0bc0*/  LEA.HI.SX32 R18, R18, R33.reuse, 0x1b ;  /* 0x0000002112127211 */ /* 0x080fe400078fdaff */
[-C--:B------:R-:W-:Y:S02]  /*0bd0*/  LEA.HI.SX32 R22, R22, R33.reuse, 0x1b ;  /* 0x0000002116167211 */ /* 0x080fe400078fdaff */
[-C--:B------:R-:W-:Y:S02]  /*0be0*/  LEA.HI.SX32 R8, R8, R33.reuse, 0x1b ;  /* 0x0000002108087211 */ /* 0x080fe400078fdaff */
[-C--:B------:R-:W-:Y:S02]  /*0bf0*/  LEA.HI.SX32 R24, R24, R33.reuse, 0x1b ;  /* 0x0000002118187211 */ /* 0x080fe400078fdaff */
[----:B------:R-:W-:Y:S02]  /*0c00*/  LEA.HI.SX32 R20, R20, R33, 0x1b ;  /* 0x0000002114147211 */ /* 0x000fe400078fdaff */
[----:B------:R-:W-:-:S02]  /*0c10*/  LEA R32, R32, UR12, 0x1 ;  /* 0x0000000c20207c11 */ /* 0x000fc4000f8e08ff */
[----:B------:R-:W-:Y:S02]  /*0c20*/  LEA R31, R18, UR12, 0x1 ;  /* 0x0000000c121f7c11 */ /* 0x000fe4000f8e08ff */
[----:B------:R-:W-:Y:S02]  /*0c30*/  LEA R29, R22, UR12, 0x1 ;  /* 0x0000000c161d7c11 */ /* 0x000fe4000f8e08ff */
[----:B------:R-:W-:Y:S02]  /*0c40*/  LEA R28, R8, UR12, 0x1 ;  /* 0x0000000c081c7c11 */ /* 0x000fe4000f8e08ff */
[----:B------:R-:W-:Y:S02]  /*0c50*/  LEA R27, R24, UR12, 0x1 ;  /* 0x0000000c181b7c11 */ /* 0x000fe4000f8e08ff */
[C---:B------:R-:W-:Y:S02]  /*0c60*/  IADD3 R8, PT, PT, R33.reuse, 0xc0, RZ ;  /* 0x000000c021087810 */ /* 0x040fe40007ffe0ff */
[----:B------:R-:W-:-:S02]  /*0c70*/  IADD3 R22, PT, PT, R33, 0x120, RZ ;  /* 0x0000012021167810 */ /* 0x000fc40007ffe0ff */
[----:B------:R-:W-:Y:S02]  /*0c80*/  LEA R30, R20, UR12, 0x1 ;  /* 0x0000000c141e7c11 */ /* 0x000fe4000f8e08ff */
[C---:B------:R-:W-:Y:S02]  /*0c90*/  IADD3 R18, PT, PT, R33.reuse, 0xe0, RZ ;  /* 0x000000e021127810 */ /* 0x040fe40007ffe0ff */
[C---:B------:R-:W-:Y:S02]  /*0ca0*/  IADD3 R24, PT, PT, R33.reuse, 0x140, RZ ;  /* 0x0000014021187810 */ /* 0x040fe40007ffe0ff */
[----:B------:R-:W-:Y:S02]  /*0cb0*/  IADD3 R20, PT, PT, R33, 0x100, RZ ;  /* 0x0000010021147810 */ /* 0x000fe40007ffe0ff */
[-C--:B------:R-:W-:Y:S02]  /*0cc0*/  LEA.HI.SX32 R8, R8, R33.reuse, 0x1b ;  /* 0x0000002108087211 */ /* 0x080fe400078fdaff */
[----:B------:R-:W-:-:S02]  /*0cd0*/  LEA.HI.SX32 R22, R22, R33, 0x1b ;  /* 0x0000002116167211 */ /* 0x000fc400078fdaff */
[-C--:B------:R-:W-:Y:S02]  /*0ce0*/  LEA.HI.SX32 R18, R18, R33.reuse, 0x1b ;  /* 0x0000002112127211 */ /* 0x080fe400078fdaff */
[----:B------:R-:W-:Y:S02]  /*0cf0*/  LEA.HI.SX32 R20, R20, R33, 0x1b ;  /* 0x0000002114147211 */ /* 0x000fe400078fdaff */
[----:B------:R-:W-:Y:S02]  /*0d00*/  LEA R26, R8, UR12, 0x1 ;  /* 0x0000000c081a7c11 */ /* 0x000fe4000f8e08ff */
[----:B------:R-:W-:Y:S02]  /*0d10*/  LEA R23, R22, UR12, 0x1 ;  /* 0x0000000c16177c11 */ /* 0x000fe4000f8e08ff */
[----:B------:R-:W-:Y:S02]  /*0d20*/  LEA R25, R18, UR12, 0x1 ;  /* 0x0000000c12197c11 */ /* 0x000fe4000f8e08ff */
[----:B------:R-:W-:-:S02]  /*0d30*/  IADD3 R8, PT, PT, R33, 0x180, RZ ;  /* 0x0000018021087810 */ /* 0x000fc40007ffe0ff */
[----:B------:R-:W-:Y:S02]  /*0d40*/  IADD3 R18, PT, PT, R33, 0x1e0, RZ ;  /* 0x000001e021127810 */ /* 0x000fe40007ffe0ff */
[----:B------:R-:W-:Y:S02]  /*0d50*/  LEA.HI.SX32 R8, R8, R33, 0x1b ;  /* 0x0000002108087211 */ /* 0x000fe400078fdaff */
[----:B------:R-:W-:Y:S02]  /*0d60*/  P2R R88, PR, RZ, 0x1 ;  /* 0x00000001ff587803 */ /* 0x000fe40000000000 */
[----:B------:R-:W-:Y:S02]  /*0d70*/  ISETP.GE.AND P0, PT, R65, R34, PT ;  /* 0x000000224100720c */ /* 0x000fe40003f06270 */
[----:B------:R-:W-:Y:S02]  /*0d80*/  PRMT R9, RZ, 0x7610, R9 ;  /* 0x00007610ff097816 */ /* 0x000fe40000000009 */
        /* <DEDUP_REMOVED lines=8> */
[----:B------:R-:W-:Y:S02]  /*0e10*/  PRMT R80, RZ, 0x7610, R80 ;  /* 0x00007610ff507816 */ /* 0x000fe40000000050 */
[----:B------:R-:W-:Y:S02]  /*0e20*/  PRMT R83, RZ, 0x7610, R83 ;  /* 0x00007610ff537816 */ /* 0x000fe40000000053 */
[----:B------:R-:W-:Y:S02]  /*0e30*/  PRMT R85, RZ, 0x7610, R85 ;  /* 0x00007610ff557816 */ /* 0x000fe40000000055 */
[----:B------:R-:W-:Y:S01]  /*0e40*/  PRMT R82, RZ, 0x7610, R82 ;  /* 0x00007610ff527816 */ /* 0x000fe20000000052 */
[----:B---3--:R-:W-:Y:S04]  /*0e50*/  STS.U16 [R32], R11 ;  /* 0x0000000b20007388 */ /* 0x008fe80000000400 */
[----:B----4-:R0:W-:Y:S04]  /*0e60*/  STS.U16 [R31+0x40], R0 ;  /* 0x000040001f007388 */ /* 0x0101e80000000400 */
[----:B--2---:R-:W-:Y:S01]  /*0e70*/  STS.U16 [R30+0x80], R13 ;  /* 0x0000800d1e007388 */ /* 0x004fe20000000400 */
[----:B0-----:R-:W-:-:S03]  /*0e80*/  LEA.HI.SX32 R0, R24, R33, 0x1b ;  /* 0x0000002118007211 */ /* 0x001fc600078fdaff */
[----:B------:R0:W-:Y:S01]  /*0e90*/  STS.U16 [R29+0xc0], R10 ;  /* 0x0000c00a1d007388 */ /* 0x0001e20000000400 */
[----:B------:R-:W-:Y:S02]  /*0ea0*/  LEA R24, R20, UR12, 0x1 ;  /* 0x0000000c14187c11 */ /* 0x000fe4000f8e08ff */
[----:B------:R-:W-:Y:S01]  /*0eb0*/  LEA R22, R0, UR12, 0x1 ;  /* 0x0000000c00167c11 */ /* 0x000fe2000f8e08ff */
[----:B------:R-:W-:Y:S01]  /*0ec0*/  STS.U16 [R28+0x100], R15 ;  /* 0x0001000f1c007388 */ /* 0x000fe20000000400 */
[----:B------:R-:W-:-:S03]  /*0ed0*/  IADD3 R0, PT, PT, R33, 0x160, RZ ;  /* 0x0000016021007810 */ /* 0x000fc60007ffe0ff */
[----:B------:R1:W-:Y:S01]  /*0ee0*/  STS.U16 [R27+0x140], R12 ;  /* 0x0001400c1b007388 */ /* 0x0003e20000000400 */
[----:B------:R-:W-:-:S03]  /*0ef0*/  LEA.HI.SX32 R0, R0, R33, 0x1b ;  /* 0x0000002100007211 */ /* 0x000fc600078fdaff */
[----:B------:R2:W-:Y:S01]  /*0f00*/  STS.U16 [R26+0x180], R17 ;  /* 0x000180111a007388 */ /* 0x0005e20000000400 */
[----:B0-----:R-:W-:-:S03]  /*0f10*/  IADD3 R10, PT, PT, R33, 0x1a0, RZ ;  /* 0x000001a0210a7810 */ /* 0x001fc60007ffe0ff */
[----:B------:R-:W-:Y:S01]  /*0f20*/  STS.U16 [R25+0x1c0], R14 ;  /* 0x0001c00e19007388 */ /* 0x000fe20000000400 */
[----:B-1----:R-:W-:-:S03]  /*0f30*/  IADD3 R12, PT, PT, R33, 0x1c0, RZ ;  /* 0x000001c0210c7810 */ /* 0x002fc60007ffe0ff */
[----:B------:R0:W-:Y:S01]  /*0f40*/  STS.U16 [R24+0x200], R19 ;  /* 0x0002001318007388 */ /* 0x0001e20000000400 */
[-C--:B------:R-:W-:Y:S02]  /*0f50*/  LEA.HI.SX32 R10, R10, R33.reuse, 0x1b ;  /* 0x000000210a0a7211 */ /* 0x080fe400078fdaff */
[-C--:B------:R-:W-:Y:S01]  /*0f60*/  LEA.HI.SX32 R12, R12, R33.reuse, 0x1b ;  /* 0x000000210c0c7211 */ /* 0x080fe200078fdaff */
[----:B------:R-:W-:Y:S04]  /*0f70*/  STS.U16 [R23+0x240], R16 ;  /* 0x0002401017007388 */ /* 0x000fe80000000400 */
[----:B------:R1:W-:Y:S01]  /*0f80*/  STS.U16 [R22+0x280], R21 ;  /* 0x0002801516007388 */ /* 0x0003e20000000400 */
[----:B--2---:R-:W-:Y:S02]  /*0f90*/  LEA.HI.SX32 R17, R18, R33, 0x1b ;  /* 0x0000002112117211 */ /* 0x004fe400078fdaff */
[----:B------:R-:W-:-:S02]  /*0fa0*/  LEA R20, R8, UR12, 0x1 ;  /* 0x0000000c08147c11 */ /* 0x000fc4000f8e08ff */
[----:B0-----:R-:W-:Y:S02]  /*0fb0*/  LEA R19, R10, UR12, 0x1 ;  /* 0x0000000c0a137c11 */ /* 0x001fe4000f8e08ff */
[----:B-1----:R-:W-:Y:S02]  /*0fc0*/  LEA R21, R0, UR12, 0x1 ;  /* 0x0000000c00157c11 */ /* 0x002fe4000f8e08ff */
[----:B------:R-:W-:Y:S02]  /*0fd0*/  SHF.L.U32 R0, R33, 0x4, RZ ;  /* 0x0000000421007819 */ /* 0x000fe400000006ff */
[----:B------:R-:W-:Y:S02]  /*0fe0*/  LEA R18, R12, UR12, 0x1 ;  /* 0x0000000c0c127c11 */ /* 0x000fe4000f8e08ff */
[----:B------:R-:W-:Y:S01]  /*0ff0*/  LEA.HI.SX32 R16, R0, R0, 0x1b ;  /* 0x0000000000107211 */ /* 0x000fe200078fdaff */
[----:B------:R0:W-:Y:S01]  /*1000*/  STS.U16 [R21+0x2c0], R68 ;  /* 0x0002c04415007388 */ /* 0x0001e20000000400 */
[----:B------:R-:W-:-:S02]  /*1010*/  LEA R17, R17, UR12, 0x1 ;  /* 0x0000000c11117c11 */ /* 0x000fc4000f8e08ff */
[----:B------:R-:W-:Y:S01]  /*1020*/  LEA R16, R16, UR12, 0x1 ;  /* 0x0000000c10107c11 */ /* 0x000fe2000f8e08ff */
        /* <DEDUP_REMOVED lines=24> */
[----:B------:R-:W-:Y:S02]  /*11b0*/  PRMT R11, RZ, 0x7610, R11 ;  /* 0x00007610ff0b7816 */ /* 0x000fe4000000000b */
[----:B------:R-:W-:Y:S01]  /*11c0*/  PRMT R8, RZ, 0x7610, R8 ;  /* 0x00007610ff087816 */ /* 0x000fe20000000008 */
[----:B------:R-:W2:Y:S01]  /*11d0*/  @!P0 LDG.E.U16 R9, desc[UR16][R4.64] ;  /* 0x0000001004098981 */ /* 0x000ea2000c1e1500 */
[----:B------:R-:W-:-:S03]  /*11e0*/  ISETP.GE.AND P0, PT, R57, R34, PT ;  /* 0x000000223900720c */ /* 0x000fc60003f06270 */
[----:B------:R-:W3:Y:S01]  /*11f0*/  @!P1 LDG.E.U16 R10, desc[UR16][R4.64+0xc0] ;  /* 0x0000c010040a9981 */ /* 0x000ee2000c1e1500 */
[----:B------:R-:W-:-:S03]  /*1200*/  ISETP.GE.AND P1, PT, R51, R34, PT ;  /* 0x000000223300720c */ /* 0x000fc60003f26270 */
[----:B------:R-:W4:Y:S01]  /*1210*/  @!P2 LDG.E.U16 R11, desc[UR16][R4.64+0x80] ;  /* 0x00008010040ba981 */ /* 0x000f22000c1e1500 */
[----:B------:R-:W-:-:S03]  /*1220*/  ISETP.GE.AND P2, PT, R53, R34, PT ;  /* 0x000000223500720c */ /* 0x000fc60003f46270 */
[----:B------:R-:W3:Y:S04]  /*1230*/  @!P3 LDG.E.U16 R8, desc[UR16][R4.64+0x40] ;  /* 0x000040100408b981 */ /* 0x000ee8000c1e1500 */
[----:B------:R-:W4:Y:S01]  /*1240*/  @!P0 LDG.E.U16 R13, desc[UR16][R4.64+0x100] ;  /* 0x00010010040d8981 */ /* 0x000f22000c1e1500 */
[-C--:B------:R-:W-:Y:S02]  /*1250*/  ISETP.GE.AND P0, PT, R49, R34.reuse, PT ;  /* 0x000000223100720c */ /* 0x080fe40003f06270 */
[----:B------:R-:W-:Y:S01]  /*1260*/  ISETP.GE.AND P3, PT, R55, R34, PT ;  /* 0x000000223700720c */ /* 0x000fe20003f66270 */
[----:B------:R-:W4:Y:S01]  /*1270*/  @!P5 LDG.E.U16 R85, desc[UR16][R4.64+0x380] ;  /* 0x000380100455d981 */ /* 0x000f22000c1e1500 */
[----:B------:R-:W-:Y:S02]  /*1280*/  PRMT R14, RZ, 0x7610, R14 ;  /* 0x00007610ff0e7816 */ /* 0x000fe4000000000e */
[----:B------:R-:W-:Y:S01]  /*1290*/  PRMT R15, RZ, 0x7610, R15 ;  /* 0x00007610ff0f7816 */ /* 0x000fe2000000000f */
[----:B------:R-:W4:Y:S01]  /*12a0*/  @!P6 LDG.E.U16 R82, desc[UR16][R4.64+0x3c0] ;  /* 0x0003c0100452e981 */ /* 0x000f22000c1e1500 */
[----:B------:R-:W-:-:S03]  /*12b0*/  PRMT R12, RZ, 0x7610, R12 ;  /* 0x00007610ff0c7816 */ /* 0x000fc6000000000c */
        /* <DEDUP_REMOVED lines=8> */
[----:B0-----:R-:W-:Y:S01]  /*1340*/  PRMT R68, RZ, 0x7610, R68 ;  /* 0x00007610ff447816 */ /* 0x001fe20000000044 */
[----:B------:R-:W4:Y:S01]  /*1350*/  @!P1 LDG.E.U16 R81, desc[UR16][R4.64+0x280] ;  /* 0x0002801004519981 */ /* 0x000f22000c1e1500 */
[----:B------:R-:W-:-:S04]  /*1360*/  PRMT R0, RZ, 0x7610, R0 ;  /* 0x00007610ff007816 */ /* 0x000fc80000000000 */
        /* <DEDUP_REMOVED lines=37> */
[----:B------:R-:W2:Y:S04]  /*15c0*/  LDS.U16 R13, [R16] ;  /* 0x00000000100d7984 */ /* 0x000ea80000000400 */
[----:B------:R-:W-:Y:S04]  /*15d0*/  LDS.U16 R14, [R16+0x2] ;  /* 0x00000200100e7984 */ /* 0x000fe80000000400 */
[----:B------:R-:W3:Y:S04]  /*15e0*/  LDS.U16 R15, [R16+0x4] ;  /* 0x00000400100f7984 */ /* 0x000ee80000000400 */
[----:B------:R-:W-:Y:S04]  /*15f0*/  LDS.U16 R68, [R16+0x6] ;  /* 0x0000060010447984 */ /* 0x000fe80000000400 */
[----:B------:R-:W4:Y:S04]  /*1600*/  LDS.U16 R75, [R16+0x8] ;  /* 0x00000800104b7984 */ /* 0x000f280000000400 */
[----:B------:R-:W4:Y:S04]  /*1610*/  LDS.U16 R80, [R16+0xa] ;  /* 0x00000a0010507984 */ /* 0x000f280000000400 */
[----:B------:R-:W4:Y:S04]  /*1620*/  LDS.U16 R81, [R16+0xc] ;  /* 0x00000c0010517984 */ /* 0x000f280000000400 */
[----:B------:R-:W2:Y:S04]  /*1630*/  LDS.U16 R83, [R16+0xe] ;  /* 0x00000e0010537984 */ /* 0x000ea80000000400 */
[----:B------:R-:W2:Y:S04]  /*1640*/  LDS.U16 R109, [R16+0x10] ;  /* 0x00001000106d7984 */ /* 0x000ea80000000400 */
[----:B------:R-:W2:Y:S04]  /*1650*/  LDS.U16 R113, [R16+0x12] ;  /* 0x0000120010717984 */ /* 0x000ea80000000400 */
[----:B------:R-:W2:Y:S04]  /*1660*/  LDS.U16 R12, [R16+0x14] ;  /* 0x00001400100c7984 */ /* 0x000ea80000000400 */
[----:B------:R-:W2:Y:S04]  /*1670*/  LDS.U16 R11, [R16+0x16] ;  /* 0x00001600100b7984 */ /* 0x000ea80000000400 */
[----:B------:R-:W2:Y:S04]  /*1680*/  LDS.U16 R0, [R16+0x18] ;  /* 0x0000180010007984 */ /* 0x000ea80000000400 */
[----:B------:R-:W2:Y:S04]  /*1690*/  LDS.U16 R10, [R16+0x1a] ;  /* 0x00001a00100a7984 */ /* 0x000ea80000000400 */
[----:B------:R-:W2:Y:S04]  /*16a0*/  LDS.U16 R9, [R16+0x1c] ;  /* 0x00001c0010097984 */ /* 0x000ea80000000400 */
[----:B------:R-:W2:Y:S01]  /*16b0*/  LDS.U16 R8, [R16+0x1e] ;  /* 0x00001e0010087984 */ /* 0x000ea20000000400 */
[----:B------:R-:W-:Y:S01]  /*16c0*/  BAR.SYNC.DEFER_BLOCKING 0x0 ;  /* 0x0000000000007b1d */ /* 0x000fe20000010000 */
[----:B0-----:R-:W-:-:S02]  /*16d0*/  PRMT R85, RZ, 0x7610, R85 ;  /* 0x00007610ff557816 */ /* 0x001fc40000000055 */
[----:B-1----:R-:W-:-:S03]  /*16e0*/  PRMT R82, RZ, 0x7610, R82 ;  /* 0x00007610ff527816 */ /* 0x002fc60000000052 */
        /* <DEDUP_REMOVED lines=27> */
[----:B--2---:R-:W-:Y:S02]  /*18a0*/  SHF.L.U32 R13, R13, 0x10, RZ ;  /* 0x000000100d0d7819 */ /* 0x004fe400000006ff */
[----:B---3--:R-:W-:Y:S02]  /*18b0*/  SHF.L.U32 R15, R15, 0x10, RZ ;  /* 0x000000100f0f7819 */ /* 0x008fe400000006ff */
[----:B----4-:R-:W-:Y:S02]  /*18c0*/  SHF.L.U32 R75, R75, 0x10, RZ ;  /* 0x000000104b4b7819 */ /* 0x010fe400000006ff */
[----:B0-----:R-:W-:-:S02]  /*18d0*/  SHF.L.U32 R3, R80, 0x10, RZ ;  /* 0x0000001050037819 */ /* 0x001fc400000006ff */
[----:B------:R-:W-:Y:S01]  /*18e0*/  SHF.L.U32 R81, R81, 0x10, RZ ;  /* 0x0000001051517819 */ /* 0x000fe200000006ff */
[----:B------:R-:W-:Y:S01]  /*18f0*/  BSSY.RECONVERGENT B0, `(.L_x_6642) ;  /* 0x000005a000007945 */ /* 0x000fe20003800200 */
[----:B------:R-:W-:Y:S01]  /*1900*/  HFMA2 R105, -RZ, RZ, 0, 0 ;  /* 0x00000000ff697431 */ /* 0x000fe200000001ff */
[----:B------:R-:W-:Y:S02]  /*1910*/  PRMT R104, RZ, 0x7610, R104 ;  /* 0x00007610ff687816 */ /* 0x000fe40000000068 */
[----:B------:R-:W-:Y:S02]  /*1920*/  CS2R R102, SRZ ;  /* 0x0000000000667805 */ /* 0x000fe4000001ff00 */
[----:B------:R-:W-:Y:S01]  /*1930*/  CS2R R100, SRZ ;  /* 0x0000000000647805 */ /* 0x000fe2000001ff00 */
        /* <DEDUP_REMOVED lines=14> */
[----:B------:R1:W-:Y:S04]  /*1a20*/  STS.U16 [R18+0x380], R99 ;  /* 0x0003806312007388 */ /* 0x0003e80000000400 */
[----:B------:R2:W-:Y:S01]  /*1a30*/  STS.U16 [R17+0x3c0], R96 ;  /* 0x0003c06011007388 */ /* 0x0005e20000000400 */
[----:B------:R-:W-:-:S03]  /*1a40*/  NOP ;  /* 0x0000000000007918 */ /* 0x000fc60000000000 */
[----:B------:R3:W4:Y:S04]  /*1a50*/  LDS.U16 R2, [R16] ;  /* 0x0000000010027984 */ /* 0x0007280000000400 */
[----:B------:R3:W0:Y:S04]  /*1a60*/  LDS.U16 R114, [R16+0x2] ;  /* 0x0000020010727984 */ /* 0x0006280000000400 */
        /* <DEDUP_REMOVED lines=8> */
[----:B------:R3:W3:Y:S04]  /*1af0*/  LDS.U16 R127, [R16+0x14] ;  /* 0x00001400107f7984 */ /* 0x0006e80000000400 */
[----:B------:R0:W3:Y:S04]  /*1b00*/  LDS.U16 R129, [R16+0x16] ;  /* 0x0000160010817984 */ /* 0x0000e80000000400 */
[----:B------:R0:W3:Y:S04]  /*1b10*/  LDS.U16 R130, [R16+0x18] ;  /* 0x0000180010827984 */ /* 0x0000e80000000400 */
[----:B------:R0:W3:Y:S04]  /*1b20*/  LDS.U16 R132, [R16+0x1a] ;  /* 0x00001a0010847984 */ /* 0x0000e80000000400 */
[----:B------:R1:W3:Y:S04]  /*1b30*/  LDS.U16 R131, [R16+0x1c] ;  /* 0x00001c0010837984 */ /* 0x0002e80000000400 */
[----:B------:R1:W3:Y:S01]  /*1b40*/  LDS.U16 R148, [R16+0x1e] ;  /* 0x00001e0010947984 */ /* 0x0002e20000000400 */
[----:B0----5:R-:W-:-:S05]  /*1b50*/  FADD.FTZ R92, R13, R64 ;  /* 0x000000400d5c7221 */ /* 0x021fca0000010000 */
[----:B------:R-:W-:Y:S02]  /*1b60*/  FSETP.GTU.FTZ.AND P0, PT, R92, 20, PT ;  /* 0x41a000005c00780b */ /* 0x000fe40003f1c000 */
[----:B------:R-:W-:Y:S02]  /*1b70*/  SHF.L.U32 R95, R14, 0x10, RZ ;  /* 0x000000100e5f7819 */ /* 0x000fe400000006ff */
[----:B------:R-:W-:Y:S01]  /*1b80*/  SHF.L.U32 R93, R68, 0x10, RZ ;  /* 0x00000010445d7819 */ /* 0x000fe200000006ff */
[--C-:B------:R-:W-:Y:S01]  /*1b90*/  FADD.FTZ R90, R15, R64.reuse ;  /* 0x000000400f5a7221 */ /* 0x100fe20000010000 */
[--C-:B------:R-:W-:Y:S01]  /*1ba0*/  FADD.FTZ R91, R75, R64.reuse ;  /* 0x000000404b5b7221 */ /* 0x100fe20000010000 */
[--C-:B------:R-:W-:Y:S01]  /*1bb0*/  FADD.FTZ R95, R95, R64.reuse ;  /* 0x000000405f5f7221 */ /* 0x100fe20000010000 */
[--C-:B------:R-:W-:Y:S01]  /*1bc0*/  FADD.FTZ R88, R3, R64.reuse ;  /* 0x0000004003587221 */ /* 0x100fe20000010000 */
[----:B------:R-:W-:Y:S01]  /*1bd0*/  FADD.FTZ R93, R93, R64 ;  /* 0x000000405d5d7221 */ /* 0x000fe20000010000 */
[----:B------:R-:W-:Y:S01]  /*1be0*/  HFMA2 R89, -RZ, RZ, 0, 0 ;  /* 0x00000000ff597431 */ /* 0x000fe200000001ff */
[----:B-1----:R-:W-:-:S02]  /*1bf0*/  CS2R R98, SRZ ;  /* 0x0000000000627805 */ /* 0x002fc4000001ff00 */
[----:B--2---:R-:W-:Y:S02]  /*1c00*/  CS2R R96, SRZ ;  /* 0x0000000000607805 */ /* 0x004fe4000001ff00 */
[----:B------:R-:W-:Y:S02]  /*1c10*/  MOV R94, RZ ;  /* 0x000000ff005e7202 */ /* 0x000fe40000000f00 */
[----:B------:R-:W-:Y:S02]  /*1c20*/  CS2R R86, SRZ ;  /* 0x0000000000567805 */ /* 0x000fe4000001ff00 */
[----:B------:R-:W-:Y:S01]  /*1c30*/  FSETP.GTU.FTZ.AND P1, PT, R95, 20, PT ;  /* 0x41a000005f00780b */ /* 0x000fe20003f3c000 */
[----:B------:R-:W-:Y:S01]  /*1c40*/  FADD.FTZ R85, R81, R64 ;  /* 0x0000004051557221 */ /* 0x000fe20000010000 */
[----:B------:R-:W-:Y:S02]  /*1c50*/  FSETP.GTU.FTZ.AND P2, PT, R90, 20, PT ;  /* 0x41a000005a00780b */ /* 0x000fe40003f5c000 */
[----:B------:R-:W-:-:S02]  /*1c60*/  FSETP.GTU.FTZ.AND P3, PT, R93, 20, PT ;  /* 0x41a000005d00780b */ /* 0x000fc40003f7c000 */
[----:B------:R-:W-:Y:S02]  /*1c70*/  FSETP.GTU.FTZ.AND P4, PT, R91, 20, PT ;  /* 0x41a000005b00780b */ /* 0x000fe40003f9c000 */
[----:B------:R-:W-:Y:S02]  /*1c80*/  FSETP.GTU.FTZ.AND P5, PT, R88, 20, PT ;  /* 0x41a000005800780b */ /* 0x000fe40003fbc000 */
[----:B------:R-:W-:Y:S01]  /*1c90*/  MOV R84, RZ ;  /* 0x000000ff00547202 */ /* 0x000fe20000000f00 */
[----:B----4-:R-:W-:Y:S10]  /*1ca0*/  @P0 BRA `(.L_x_6643) ;  /* 0x0000000000780947 */ /* 0x010ff40003800000 */
        /* <DEDUP_REMOVED lines=30> */
.L_x_6643:
[----:B------:R-:W-:Y:S05]  /*1e90*/  BSYNC.RECONVERGENT B0 ;  /* 0x0000000000007941 */ /* 0x000fea0003800200 */
.L_x_6642:
[----:B------:R-:W-:Y:S01]  /*1ea0*/  SHF.L.U32 R3, R83, 0x10, RZ ;  /* 0x0000001053037819 */ /* 0x000fe200000006ff */
[----:B------:R-:W-:Y:S01]  /*1eb0*/  BSSY.RECONVERGENT B0, `(.L_x_6644) ;  /* 0x0000025000007945 */ /* 0x000fe20003800200 */
[----:B------:R-:W-:Y:S02]  /*1ec0*/  FSETP.GTU.FTZ.AND P0, PT, R85, 20, PT ;  /* 0x41a000005500780b */ /* 0x000fe40003f1c000 */
[----:B------:R-:W-:Y:S02]  /*1ed0*/  CS2R R82, SRZ ;  /* 0x0000000000527805 */ /* 0x000fe4000001ff00 */
[----:B------:R-:W-:Y:S01]  /*1ee0*/  MOV R81, UR12 ;  /* 0x0000000c00517c02 */ /* 0x000fe20008000f00 */
[----:B------:R-:W-:Y:S01]  /*1ef0*/  FADD.FTZ R80, R3, R64 ;  /* 0x0000004003507221 */ /* 0x000fe20000010000 */
        /* <DEDUP_REMOVED lines=32> */
.L_x_6645:
[----:B------:R-:W-:Y:S05]  /*2100*/  BSYNC.RECONVERGENT B0 ;  /* 0x0000000000007941 */ /* 0x000fea0003800200 */
.L_x_6644:
        /* <DEDUP_REMOVED lines=39> */
.L_x_6647:
[----:B------:R-:W-:Y:S05]  /*2380*/  BSYNC.RECONVERGENT B0 ;  /* 0x0000000000007941 */ /* 0x000fea0003800200 */
.L_x_6646:
        /* <DEDUP_REMOVED lines=39> */
.L_x_6649:
[----:B------:R-:W-:Y:S05]  /*2600*/  BSYNC.RECONVERGENT B0 ;  /* 0x0000000000007941 */ /* 0x000fea0003800200 */
.L_x_6648:
        /* <DEDUP_REMOVED lines=39> */
.L_x_6651:
[----:B------:R-:W-:Y:S05]  /*2880*/  BSYNC.RECONVERGENT B0 ;  /* 0x0000000000007941 */ /* 0x000fea0003800200 */
.L_x_6650:
        /* <DEDUP_REMOVED lines=39> */
.L_x_6653:
[----:B------:R-:W-:Y:S05]  /*2b00*/  BSYNC.RECONVERGENT B0 ;  /* 0x0000000000007941 */ /* 0x000fea0003800200 */
.L_x_6652:
        /* <DEDUP_REMOVED lines=39> */
.L_x_6655:
[----:B------:R-:W-:Y:S05]  /*2d80*/  BSYNC.RECONVERGENT B0 ;  /* 0x0000000000007941 */ /* 0x000fea0003800200 */
.L_x_6654:
        /* <DEDUP_REMOVED lines=39> */
.L_x_6657:
[----:B------:R-:W-:Y:S05]  /*3000*/  BSYNC.RECONVERGENT B0 ;  /* 0x0000000000007941 */ /* 0x000fea0003800200 */
.L_x_6656:
        /* <DEDUP_REMOVED lines=39> */
.L_x_6659:
[----:B------:R-:W-:Y:S05]  /*3280*/  BSYNC.RECONVERGENT B0 ;  /* 0x0000000000007941 */ /* 0x000fea0003800200 */
.L_x_6658:
        /* <DEDUP_REMOVED lines=39> */
.L_x_6661:
[----:B------:R-:W-:Y:S05]  /*3500*/  BSYNC.RECONVERGENT B0 ;  /* 0x0000000000007941 */ /* 0x000fea0003800200 */
.L_x_6660:
[----:B------:R-:W-:Y:S01]  /*3510*/  SHF.L.U32 R128, R128, 0x10, RZ ;  /* 0x0000001080807819 */ /* 0x000fe200000006ff */
[----:B------:R-:W-:Y:S01]  /*3520*/  FFMA.FTZ R3, R125, R70, R10 ;  /* 0x000000467d037223 */ /* 0x000fe2000001000a */
[----:B---3--:R-:W-:Y:S01]  /*3530*/  SHF.L.U32 R127, R127, 0x10, RZ ;  /* 0x000000107f7f7819 */ /* 0x008fe200000006ff */
[----:B------:R-:W-:Y:S01]  /*3540*/  BSSY.RECONVERGENT B0, `(.L_x_6662) ;  /* 0x0000029000007945 */ /* 0x000fe20003800200 */
[----:B------:R-:W-:Y:S01]  /*3550*/  FSETP.GTU.FTZ.AND P3, PT, R126, 20, PT ;  /* 0x41a000007e00780b */ /* 0x000fe20003f7c000 */
[----:B------:R-:W-:Y:S01]  /*3560*/  FFMA.FTZ R2, R128, R107, R3 ;  /* 0x0000006b80027223 */ /* 0x000fe20000010003 */
[----:B------:R-:W-:Y:S01]  /*3570*/  SHF.L.U32 R129, R129, 0x10, RZ ;  /* 0x0000001081817819 */ /* 0x000fe200000006ff */
[----:B------:R-:W-:Y:S01]  /*3580*/  FMUL.FTZ R145, R0, R69 ;  /* 0x0000004500917220 */ /* 0x000fe20000410000 */
        /* <DEDUP_REMOVED lines=36> */
.L_x_6663:
[----:B------:R-:W-:Y:S05]  /*37d0*/  BSYNC.RECONVERGENT B0 ;  /* 0x0000000000007941 */ /* 0x000fea0003800200 */
.L_x_6662:
        /* <DEDUP_REMOVED lines=32> */
.L_x_6665:
[----:B------:R-:W-:Y:S05]  /*39e0*/  BSYNC.RECONVERGENT B0 ;  /* 0x0000000000007941 */ /* 0x000fea0003800200 */
.L_x_6664:
        /* <DEDUP_REMOVED lines=32> */
.L_x_6667:
[----:B------:R-:W-:Y:S05]  /*3bf0*/  BSYNC.RECONVERGENT B0 ;  /* 0x0000000000007941 */ /* 0x000fea0003800200 */
.L_x_6666:
        /* <DEDUP_REMOVED lines=32> */
.L_x_6669:
[----:B------:R-:W-:Y:S05]  /*3e00*/  BSYNC.RECONVERGENT B0 ;  /* 0x0000000000007941 */ /* 0x000fea0003800200 */
.L_x_6668:
        /* <DEDUP_REMOVED lines=32> */
.L_x_6671:
[----:B------:R-:W-:Y:S05]  /*4010*/  BSYNC.RECONVERGENT B0 ;  /* 0x0000000000007941 */ /* 0x000fea0003800200 */
.L_x_6670:
        /* <DEDUP_REMOVED lines=32> */
.L_x_6673:
[----:B------:R-:W-:Y:S05]  /*4220*/  BSYNC.RECONVERGENT B0 ;  /* 0x0000000000007941 */ /* 0x000fea0003800200 */
.L_x_6672:
        /* <DEDUP_REMOVED lines=53> */
[----:B------:R-:W-:-:S02]  /*4580*/  MOV R167, R50 ;  /* 0x0000003200a77202 */ /* 0x000fc40000000f00 */
[----:B------:R-:W-:Y:S01]  /*4590*/  MOV R168, R48 ;  /* 0x0000003000a87202 */ /* 0x000fe20000000f00 */
[----:B------:R-:W4:Y:S01]  /*45a0*/  LDC R214, c[0x0][0x394] ;  /* 0x0000e500ffd67b82 */ /* 0x000f220000000800 */
[----:B------:R-:W-:Y:S02]  /*45b0*/  MOV R169, R62 ;  /* 0x0000003e00a97202 */ /* 0x000fe40000000f00 */
[----:B------:R-:W-:Y:S02]  /*45c0*/  MOV R170, R60 ;  /* 0x0000003c00aa7202 */ /* 0x000fe40000000f00 */
[----:B------:R-:W-:Y:S02]  /*45d0*/  MOV R171, R58 ;  /* 0x0000003a00ab7202 */ /* 0x000fe40000000f00 */
[----:B------:R-:W-:Y:S02]  /*45e0*/  ISETP.EQ.AND P0, PT, R52, RZ, !P0 ;  /* 0x000000ff3400720c */ /* 0x000fe40004702270 */
[----:B------:R-:W-:-:S02]  /*45f0*/  MOV R172, R56 ;  /* 0x0000003800ac7202 */ /* 0x000fc40000000f00 */
[----:B-1----:R-:W-:Y:S02]  /*4600*/  SHF.L.U64.HI R9, R8, 0x2, R9 ;  /* 0x0000000208097819 */ /* 0x002fe40000010209 */
[----:B--2---:R-:W-:Y:S02]  /*4610*/  SHF.L.U64.HI R11, R10, 0x2, R11 ;  /* 0x000000020a0b7819 */ /* 0x004fe4000001020b */
[----:B------:R-:W-:Y:S02]  /*4620*/  MOV R173, UR4 ;  /* 0x0000000400ad7c02 */ /* 0x000fe40008000f00 */
[----:B---3--:R-:W-:Y:S02]  /*4630*/  SHF.L.U64.HI R13, R12, 0x2, R13 ;  /* 0x000000020c0d7819 */ /* 0x008fe4000001020d */
[----:B0-----:R-:W-:-:S07]  /*4640*/  MOV R175, UR5 ;  /* 0x0000000500af7c02 */ /* 0x001fce0008000f00 */
.L_x_6680:
        /* <DEDUP_REMOVED lines=12> */
[C---:B------:R-:W-:Y:S02]  /*4710*/  ISETP.NE.AND P1, PT, R52.reuse, 0x1f, PT ;  /* 0x0000001f3400780c */ /* 0x040fe40003f25270 */
[----:B0-----:R-:W-:-:S04]  /*4720*/  IADD3 R2, PT, PT, R52, 0x200, RZ ;  /* 0x0000020034027810 */ /* 0x001fc80007ffe0ff */
[----:B------:R-:W-:Y:S01]  /*4730*/  SEL R2, R173, R2, !P2 ;  /* 0x00000002ad027207 */ /* 0x000fe20005000000 */
[----:B-1----:R-:W-:-:S06]  /*4740*/  ULEA UR12, UR4, UR12, 0x18 ;  /* 0x0000000c040c7291 */ /* 0x002fcc000f8ec0ff */
[----:B------:R-:W-:Y:S01]  /*4750*/  LEA R3, R2, UR12, 0x2 ;  /* 0x0000000c02037c11 */ /* 0x000fe2000f8e10ff */
        /* <DEDUP_REMOVED lines=20> */
[----:B---3--:R-:W-:-:S07]  /*48a0*/  FMUL.FTZ R181, R177, R14 ;  /* 0x0000000eb1b57220 */ /* 0x008fce0000410000 */
        /* <DEDUP_REMOVED lines=14> */
[----:B0-----:R0:W-:Y:S01]  /*4990*/  STS [R3+0x668], R194 ;  /* 0x000668c203007388 */ /* 0x0011e20000000800 */
        /* <DEDUP_REMOVED lines=18> */
[----:B------:R-:W-:Y:S01]  /*4ac0*/  UISETP.NE.AND UP0, UPT, UR8, UR11, UPT ;  /* 0x0000000b0800728c */ /* 0x000fe2000bf05270 */
[----:B------:R-:W-:-:S08]  /*4ad0*/  HFMA2 R185, -RZ, RZ, 1.875, 0 ;  /* 0x3f800000ffb97431 */ /* 0x000fd000000001ff */
[----:B------:R-:W-:Y:S05]  /*4ae0*/  BRA.U !UP0, `(.L_x_6677) ;  /* 0x0000000108147547 */ /* 0x000fea000b800000 */
[----:B------:R-:W-:-:S04]  /*4af0*/  USHF.L.U32 UR4, UR8, 0xa, URZ ;  /* 0x0000000a08047899 */ /* 0x000fc800080006ff */
[----:B------:R-:W-:-:S09]  /*4b00*/  ULOP3.LUT UR4, UR4, 0x400, URZ, 0xc0, !UPT ;  /* 0x0000040004047892 */ /* 0x000fd2000f8ec0ff */
[----:B------:R2:W3:Y:S01]  /*4b10*/  LDS R185, [R81+UR4+0x668] ;  /* 0x0006680451b97984 */ /* 0x0004e20008000800 */
[----:B------:R-:W-:Y:S05]  /*4b20*/  BRA `(.L_x_6677) ;  /* 0x0000000000047947 */ /* 0x000fea0003800000 */
.L_x_6676:
[----:B------:R0:W1:Y:S02]  /*4b30*/  LDS R185, [R200+0xe6c] ;  /* 0x000e6c00c8b97984 */ /* 0x0000640000000800 */
.L_x_6677:
[----:B------:R-:W-:Y:S05]  /*4b40*/  BSYNC.RECONVERGENT B0 ;  /* 0x0000000000007941 */ /* 0x000fea0003800200 */
.L_x_6675:
[----:B------:R-:W-:Y:S01]  /*4b50*/  UISETP.NE.AND UP0, UPT, UR8, 0x1, UPT ;  /* 0x000000010800788c */ /* 0x000fe2000bf05270 */
[----:B------:R-:W-:-:S05]  /*4b60*/  MOV R189, RZ ;  /* 0x000000ff00bd7202 */ /* 0x000fca0000000f00 */
[----:B------:R-:W-:-:S04]  /*4b70*/  PLOP3.LUT P1, PT, PT, PT, UP0, 0x80, 0x8 ;  /* 0x000000000008781c */ /* 0x000fc80003f2f008 */
[----:B------:R-:W-:-:S13]  /*4b80*/  ISETP.NE.OR P1, PT, R52, RZ, !P1 ;  /* 0x000000ff3400720c */ /* 0x000fda0004f25670 */
[----:B------:R-:W-:-:S05]  /*4b90*/  @!P1 IMAD.WIDE R2, R175, 0x8, R6 ;  /* 0x00000008af029825 */ /* 0x000fca00078e0206 */
[----:B------:R5:W2:Y:S01]  /*4ba0*/  @!P1 LDG.E R189, desc[UR16][R2.64+0x4] ;  /* 0x0000041002bd9981 */ /* 0x000aa2000c1e1900 */
        /* <DEDUP_REMOVED lines=9> */
[----:B-----5:R-:W-:-:S02]  /*4c40*/  FFMA.FTZ R2, R149, R193, R152 ;  /* 0x000000c195027223 */ /* 0x020fc40000010098 */
[C---:B------:R-:W-:Y:S01]  /*4c50*/  FMUL.FTZ R179, R195.reuse, R14 ;  /* 0x0000000ec3b37220 */ /* 0x040fe20000410000 */
[----:B------:R-:W-:Y:S01]  /*4c60*/  FFMA.FTZ R15, R195, R15, R210 ;  /* 0x0000000fc30f7223 */ /* 0x000fe200000100d2 */
[----:B------:R-:W-:Y:S02]  /*4c70*/  FFMA.FTZ R2, R178, R2, R151 ;  /* 0x00000002b2027223 */ /* 0x000fe40000010097 */
[C---:B------:R-:W-:Y:S01]  /*4c80*/  FMUL.FTZ R14, R180.reuse, R179 ;  /* 0x000000b3b40e7220 */ /* 0x040fe20000410000 */
[----:B------:R-:W-:Y:S01]  /*4c90*/  FFMA.FTZ R15, R180, R15, R187 ;  /* 0x0000000fb40f7223 */ /* 0x000fe200000100bb */
[----:B------:R-:W-:Y:S02]  /*4ca0*/  FFMA.FTZ R2, R182, R2, R153 ;  /* 0x00000002b6027223 */ /* 0x000fe40000010099 */
[C---:B------:R-:W-:Y:S01]  /*4cb0*/  FMUL.FTZ R3, R197.reuse, R14 ;  /* 0x0000000ec5037220 */ /* 0x040fe20000410000 */
[----:B------:R-:W-:Y:S01]  /*4cc0*/  FFMA.FTZ R15, R197, R15, R208 ;  /* 0x0000000fc50f7223 */ /* 0x000fe200000100d0 */
[----:B------:R-:W-:-:S02]  /*4cd0*/  FFMA.FTZ R2, R201, R2, R154 ;  /* 0x00000002c9027223 */ /* 0x000fc4000001009a */
[C---:B------:R-:W-:Y:S01]  /*4ce0*/  FMUL.FTZ R14, R186.reuse, R3 ;  /* 0x00000003ba0e7220 */ /* 0x040fe20000410000 */
[----:B------:R-:W-:-:S03]  /*4cf0*/  FFMA.FTZ R15, R186, R15, R191 ;  /* 0x0000000fba0f7223 */ /* 0x000fc600000100bf */
[C---:B------:R-:W-:Y:S01]  /*4d00*/  FMUL.FTZ R3, R203.reuse, R14 ;  /* 0x0000000ecb037220 */ /* 0x040fe20000410000 */
[----:B------:R-:W-:-:S03]  /*4d10*/  FFMA.FTZ R15, R203, R15, R206 ;  /* 0x0000000fcb0f7223 */ /* 0x000fc600000100ce */
[C---:B------:R-:W-:Y:S01]  /*4d20*/  FMUL.FTZ R14, R190.reuse, R3 ;  /* 0x00000003be0e7220 */ /* 0x040fe20000410000 */
[----:B------:R-:W-:Y:S01]  /*4d30*/  FFMA.FTZ R3, R190, R15, R213 ;  /* 0x0000000fbe037223 */ /* 0x000fe200000100d5 */
[----:B------:R-:W-:Y:S02]  /*4d40*/  FFMA.FTZ R15, R192, R2, R155 ;  /* 0x00000002c00f7223 */ /* 0x000fe4000001009b */
[C---:B------:R-:W-:Y:S01]  /*4d50*/  FMUL.FTZ R179, R205.reuse, R14 ;  /* 0x0000000ecdb37220 */ /* 0x040fe20000410000 */
[C---:B------:R-:W-:Y:S01]  /*4d60*/  FFMA.FTZ R2, R205.reuse, R3, R204 ;  /* 0x00000003cd027223 */ /* 0x040fe200000100cc */
[----:B------:R-:W-:Y:S01]  /*4d70*/  FFMA.FTZ R15, R205, R15, R156 ;  /* 0x0000000fcd0f7223 */ /* 0x000fe2000001009c */
[----:B------:R-:W-:Y:S01]  /*4d80*/  FMUL.FTZ R3, R194, R193 ;  /* 0x000000c1c2037220 */ /* 0x000fe20000410000 */
[C---:B------:R-:W-:Y:S01]  /*4d90*/  FMUL.FTZ R14, R192.reuse, R179 ;  /* 0x000000b3c00e7220 */ /* 0x040fe20000410000 */
[----:B------:R-:W-:Y:S01]  /*4da0*/  FFMA.FTZ R2, R192, R2, R211 ;  /* 0x00000002c0027223 */ /* 0x000fe200000100d3 */
[----:B------:R-:W-:Y:S01]  /*4db0*/  FFMA.FTZ R15, R190, R15, R157 ;  /* 0x0000000fbe0f7223 */ /* 0x000fe2000001009d */
[----:B------:R-:W-:Y:S01]  /*4dc0*/  FMUL.FTZ R3, R178, R3 ;  /* 0x00000003b2037220 */ /* 0x000fe20000410000 */
[C---:B------:R-:W-:Y:S01]  /*4dd0*/  FMUL.FTZ R179, R201.reuse, R14 ;  /* 0x0000000ec9b37220 */ /* 0x040fe20000410000 */
[----:B------:R-:W-:Y:S01]  /*4de0*/  FFMA.FTZ R14, R201, R2, R198 ;  /* 0x00000002c90e7223 */ /* 0x000fe200000100c6 */
[----:B------:R-:W-:Y:S01]  /*4df0*/  FFMA.FTZ R15, R203, R15, R158 ;  /* 0x0000000fcb0f7223 */ /* 0x000fe2000001009e */
[C---:B------:R-:W-:Y:S01]  /*4e00*/  FMUL.FTZ R2, R182.reuse, R3 ;  /* 0x00000003b6027220 */ /* 0x040fe20000410000 */
[C---:B------:R-:W-:Y:S01]  /*4e10*/  FMUL.FTZ R179, R182.reuse, R179 ;  /* 0x000000b3b6b37220 */ /* 0x040fe20000410000 */
[----:B------:R-:W-:Y:S01]  /*4e20*/  FFMA.FTZ R14, R182, R14, R209 ;  /* 0x0000000eb60e7223 */ /* 0x000fe200000100d1 */
        /* <DEDUP_REMOVED lines=9> */
[----:B------:R-:W-:-:S02]  /*4ec0*/  FMUL.FTZ R3, R205, R2 ;  /* 0x00000002cd037220 */ /* 0x000fc40000410000 */
[----:B------:R-:W1:Y:S01]  /*4ed0*/  SHFL.DOWN PT, R215, R176, 0x1, 0x1f ;  /* 0x08201f00b0d77f89 */ /* 0x000e6200000e0000 */
[----:B------:R-:W-:Y:S01]  /*4ee0*/  FFMA.FTZ R15, R195, R15, R162 ;  /* 0x0000000fc30f7223 */ /* 0x000fe200000100a2 */
[----:B------:R-:W-:Y:S01]  /*4ef0*/  FMUL.FTZ R2, R190, R3 ;  /* 0x00000003be027220 */ /* 0x000fe20000410000 */
[----:B------:R-:W-:Y:S01]  /*4f00*/  MOV R179, R14 ;  /* 0x0000000e00b37202 */ /* 0x000fe20000000f00 */
[----:B------:R-:W3:Y:S01]  /*4f10*/  SHFL.DOWN PT, R216, R14, 0x1, 0x1f ;  /* 0x08201f000ed87f89 */ /* 0x000ee200000e0000 */
[----:B------:R-:W-:Y:S01]  /*4f20*/  FFMA.FTZ R15, R184, R15, R163 ;  /* 0x0000000fb80f7223 */ /* 0x000fe200000100a3 */
[----:B------:R-:W-:-:S03]  /*4f30*/  FMUL.FTZ R3, R203, R2 ;  /* 0x00000002cb037220 */ /* 0x000fc60000410000 */
[----:B------:R-:W-:Y:S01]  /*4f40*/  FFMA.FTZ R15, R199, R15, R164 ;  /* 0x0000000fc70f7223 */ /* 0x000fe200000100a4 */
[----:B------:R-:W-:-:S03]  /*4f50*/  FMUL.FTZ R2, R186, R3 ;  /* 0x00000003ba027220 */ /* 0x000fc60000410000 */
[----:B------:R-:W-:Y:S01]  /*4f60*/  FFMA.FTZ R15, R188, R15, R165 ;  /* 0x0000000fbc0f7223 */ /* 0x000fe200000100a5 */
[----:B------:R-:W-:-:S04]  /*4f70*/  FMUL.FTZ R3, R197, R2 ;  /* 0x00000002c5037220 */ /* 0x000fc80000410000 */
[----:B------:R-:W5:Y:S01]  /*4f80*/  SHFL.UP PT, R14, R15, 0x1, RZ ;  /* 0x042000000f0e7989 */ /* 0x000f6200000e00ff */
[----:B------:R-:W-:-:S04]  /*4f90*/  FMUL.FTZ R2, R180, R3 ;  /* 0x00000003b4027220 */ /* 0x000fc80000410000 */
[----:B------:R-:W-:Y:S01]  /*4fa0*/  FMUL.FTZ R3, R195, R2 ;  /* 0x00000002c3037220 */ /* 0x000fe20000410000 */
[----:B-1----:R-:W-:-:S03]  /*4fb0*/  @P1 FMUL.FTZ R215, R215, R176 ;  /* 0x000000b0d7d71220 */ /* 0x002fc60000410000 */
[----:B------:R-:W-:Y:S01]  /*4fc0*/  FMUL.FTZ R2, R184, R3 ;  /* 0x00000003b8027220 */ /* 0x000fe20000410000 */
[----:B---3--:R-:W-:Y:S01]  /*4fd0*/  @P1 FFMA.FTZ R179, R176, R216, R179 ;  /* 0x000000d8b0b31223 */ /* 0x008fe200000100b3 */
[----:B------:R-:W-:Y:S02]  /*4fe0*/  @P1 MOV R176, R215 ;  /* 0x000000d700b01202 */ /* 0x000fe40000000f00 */
[----:B------:R-:W-:Y:S01]  /*4ff0*/  FMUL.FTZ R3, R199, R2 ;  /* 0x00000002c7037220 */ /* 0x000fe20000410000 */
[----:B------:R-:W-:Y:S01]  /*5000*/  ISETP.GE.AND P1, PT, R33, 0x1, PT ;  /* 0x000000012100780c */ /* 0x000fe20003f26270 */
[----:B------:R-:W1:Y:S02]  /*5010*/  SHFL.DOWN PT, R216, R179, 0x2, 0x1f ;  /* 0x08401f00b3d87f89 */ /* 0x000e6400000e0000 */
[----:B------:R-:W-:Y:S02]  /*5020*/  FMUL.FTZ R2, R188, R3 ;  /* 0x00000003bc027220 */ /* 0x000fe40000410000 */
[----:B------:R-:W3:Y:S04]  /*5030*/  SHFL.DOWN PT, R215, R176, 0x2, 0x1f ;  /* 0x08401f00b0d77f89 */ /* 0x000ee800000e0000 */
[----:B------:R-:W4:Y:S01]  /*5040*/  SHFL.UP PT, R3, R2, 0x1, RZ ;  /* 0x0420000002037989 */ /* 0x000f2200000e00ff */
[----:B-----5:R-:W-:-:S05]  /*5050*/  FFMA.FTZ R14, R2, R14, R15 ;  /* 0x0000000e020e7223 */ /* 0x020fca000001000f */
[----:B------:R-:W-:-:S05]  /*5060*/  FSEL R15, R15, R14, !P1 ;  /* 0x0000000e0f0f7208 */ /* 0x000fca0004800000 */
[----:B------:R-:W5:Y:S01]  /*5070*/  SHFL.UP PT, R14, R15, 0x2, RZ ;  /* 0x044000000f0e7989 */ /* 0x000f6200000e00ff */
[C---:B-1----:R-:W-:Y:S01]  /*5080*/  @!P3 FFMA.FTZ R179, R176.reuse, R216, R179 ;  /* 0x000000d8b0b3b223 */ /* 0x042fe200000100b3 */
[----:B---3--:R-:W-:-:S04]  /*5090*/  @!P3 FMUL.FTZ R215, R176, R215 ;  /* 0x000000d7b0d7b220 */ /* 0x008fc80000410000 */
[----:B------:R-:W1:Y:S01]  /*50a0*/  SHFL.DOWN PT, R216, R179, 0x4, 0x1f ;  /* 0x08801f00b3d87f89 */ /* 0x000e6200000e0000 */
[----:B----4-:R-:W-:Y:S01]  /*50b0*/  @P1 FMUL.FTZ R2, R2, R3 ;  /* 0x0000000302021220 */ /* 0x010fe20000410000 */
[----:B------:R-:W-:Y:S02]  /*50c0*/  @!P3 MOV R176, R215 ;  /* 0x000000d700b0b202 */ /* 0x000fe40000000f00 */
[----:B------:R-:W-:Y:S02]  /*50d0*/  ISETP.GE.AND P1, PT, R33, 0x2, PT ;  /* 0x000000022100780c */ /* 0x000fe40003f26270 */
[----:B------:R-:W3:Y:S01]  /*50e0*/  SHFL.UP PT, R3, R2, 0x2, RZ ;  /* 0x0440000002037989 */ /* 0x000ee200000e00ff */
[----:B------:R-:W-:-:S03]  /*50f0*/  ISETP.GT.U32.AND P3, PT, R202, 0x1b, PT ;  /* 0x0000001bca00780c */ /* 0x000fc60003f64070 */
[----:B------:R-:W4:Y:S01]  /*5100*/  SHFL.DOWN PT, R215, R176, 0x4, 0x1f ;  /* 0x08801f00b0d77f89 */ /* 0x000f2200000e0000 */
[----:B-----5:R-:W-:-:S05]  /*5110*/  FFMA.FTZ R14, R2, R14, R15 ;  /* 0x0000000e020e7223 */ /* 0x020fca000001000f */
[----:B------:R-:W-:-:S05]  /*5120*/  FSEL R15, R15, R14, !P1 ;  /* 0x0000000e0f0f7208 */ /* 0x000fca0004800000 */
[----:B------:R-:W5:Y:S01]  /*5130*/  SHFL.UP PT, R14, R15, 0x4, RZ ;  /* 0x048000000f0e7989 */ /* 0x000f6200000e00ff */
[----:B-1----:R-:W-:-:S05]  /*5140*/  @!P3 FFMA.FTZ R179, R176, R216, R179 ;  /* 0x000000d8b0b3b223 */ /* 0x002fca00000100b3 */
[----:B------:R-:W1:Y:S01]  /*5150*/  SHFL.DOWN PT, R218, R179, 0x8, 0x1f ;  /* 0x09001f00b3da7f89 */ /* 0x000e6200000e0000 */
[----:B---3--:R-:W-:Y:S01]  /*5160*/  @P1 FMUL.FTZ R2, R2, R3 ;  /* 0x0000000302021220 */ /* 0x008fe20000410000 */
[----:B------:R-:W-:Y:S01]  /*5170*/  ISETP.GE.AND P1, PT, R33, 0x4, PT ;  /* 0x000000042100780c */ /* 0x000fe20003f26270 */
[----:B----4-:R-:W-:-:S03]  /*5180*/  @!P3 FMUL.FTZ R215, R176, R215 ;  /* 0x000000d7b0d7b220 */ /* 0x010fc60000410000 */
[----:B------:R-:W3:Y:S02]  /*5190*/  SHFL.UP PT, R3, R2, 0x4, RZ ;  /* 0x0480000002037989 */ /* 0x000ee400000e00ff */
[----:B------:R-:W-:Y:S02]  /*51a0*/  @!P3 MOV R176, R215 ;  /* 0x000000d700b0b202 */ /* 0x000fe40000000f00 */
[----:B------:R-:W-:-:S03]  /*51b0*/  ISETP.GT.U32.AND P3, PT, R202, 0x17, PT ;  /* 0x00000017ca00780c */ /* 0x000fc60003f64070 */
[----:B------:R-:W4:Y:S01]  /*51c0*/  SHFL.DOWN PT, R217, R176, 0x8, 0x1f ;  /* 0x09001f00b0d97f89 */ /* 0x000f2200000e0000 */
[----:B-----5:R-:W-:-:S05]  /*51d0*/  FFMA.FTZ R14, R2, R14, R15 ;  /* 0x0000000e020e7223 */ /* 0x020fca000001000f */
[----:B------:R-:W-:Y:S01]  /*51e0*/  FSEL R215, R15, R14, !P1 ;  /* 0x0000000e0fd77208 */ /* 0x000fe20004800000 */
[----:B------:R-:W-:Y:S01]  /*51f0*/  HFMA2 R14, -RZ, RZ, 1.875, 0 ;  /* 0x3f800000ff0e7431 */ /* 0x000fe200000001ff */
[----:B------:R-:W-:Y:S02]  /*5200*/  MOV R15, RZ ;  /* 0x000000ff000f7202 */ /* 0x000fe40000000f00 */
[----:B-1----:R-:W-:Y:S01]  /*5210*/  @!P3 FFMA.FTZ R179, R176, R218, R179 ;  /* 0x000000dab0b3b223 */ /* 0x002fe200000100b3 */
[----:B------:R-:W1:Y:S01]  /*5220*/  SHFL.UP PT, R216, R215, 0x8, RZ ;  /* 0x05000000d7d87989 */ /* 0x000e6200000e00ff */
[----:B---3--:R-:W-:-:S03]  /*5230*/  @P1 FMUL.FTZ R2, R2, R3 ;  /* 0x0000000302021220 */ /* 0x008fc60000410000 */
[----:B------:R-:W-:Y:S01]  /*5240*/  SHFL.DOWN PT, R218, R179, 0x10, 0x1f ;  /* 0x0a001f00b3da7f89 */ /* 0x000fe200000e0000 */
[----:B------:R-:W-:-:S03]  /*5250*/  ISETP.GE.AND P1, PT, R33, 0x8, PT ;  /* 0x000000082100780c */ /* 0x000fc60003f26270 */
[----:B------:R-:W3:Y:S01]  /*5260*/  SHFL.UP PT, R3, R2, 0x8, RZ ;  /* 0x0500000002037989 */ /* 0x000ee200000e00ff */
[----:B----4-:R-:W-:-:S03]  /*5270*/  @!P3 FMUL.FTZ R217, R176, R217 ;  /* 0x000000d9b0d9b220 */ /* 0x010fc60000410000 */
[----:B------:R-:W-:Y:S02]  /*5280*/  @P0 LDS.64 R14, [R166] ;  /* 0x00000000a60e0984 */ /* 0x000fe40000000a00 */
[----:B------:R-:W-:Y:S02]  /*5290*/  @!P3 MOV R176, R217 ;  /* 0x000000d900b0b202 */ /* 0x000fe40000000f00 */
[----:B------:R-:W-:-:S03]  /*52a0*/  ISETP.GT.U32.AND P3, PT, R202, 0xf, PT ;  /* 0x0000000fca00780c */ /* 0x000fc60003f64070 */
[----:B------:R-:W4:Y:S01]  /*52b0*/  SHFL.DOWN PT, R217, R176, 0x10, 0x1f ;  /* 0x0a001f00b0d97f89 */ /* 0x000f2200000e0000 */
[----:B-1----:R-:W-:-:S05]  /*52c0*/  FFMA.FTZ R216, R2, R216, R215 ;  /* 0x000000d802d87223 */ /* 0x002fca00000100d7 */
[----:B------:R-:W-:Y:S01]  /*52d0*/  FSEL R215, R215, R216, !P1 ;  /* 0x000000d8d7d77208 */ /* 0x000fe20004800000 */
[----:B---3--:R-:W-:-:S03]  /*52e0*/  @P1 FMUL.FTZ R2, R2, R3 ;  /* 0x0000000302021220 */ /* 0x008fc60000410000 */
[----:B------:R-:W-:Y:S01]  /*52f0*/  @!P3 FFMA.FTZ R179, R176, R218, R179 ;  /* 0x000000dab0b3b223 */ /* 0x000fe200000100b3 */
[----:B------:R-:W1:Y:S01]  /*5300*/  SHFL.UP PT, R216, R215, 0x10, RZ ;  /* 0x06000000d7d87989 */ /* 0x000e6200000e00ff */
[----:B------:R-:W-:-:S03]  /*5310*/  ISETP.GE.AND P1, PT, R33, 0x10, PT ;  /* 0x000000102100780c */ /* 0x000fc60003f26270 */
[----:B------:R-:W3:Y:S04]  /*5320*/  SHFL.UP PT, R3, R2, 0x10, RZ ;  /* 0x0600000002037989 */ /* 0x000ee800000e00ff */
[----:B------:R-:W-:Y:S01]  /*5330*/  SHFL.DOWN PT, R219, R179, 0x1, 0x1f ;  /* 0x08201f00b3db7f89 */ /* 0x000fe200000e0000 */
[----:B----4-:R-:W-:-:S03]  /*5340*/  @!P3 FMUL.FTZ R217, R176, R217 ;  /* 0x000000d9b0d9b220 */ /* 0x010fc60000410000 */
[----:B------:R-:W-:Y:S02]  /*5350*/  SHFL.IDX PT, R179, R179, RZ, 0x1f ;  /* 0x00001fffb3b37589 */ /* 0x000fe400000e0000 */
[----:B------:R-:W-:Y:S02]  /*5360*/  @!P3 MOV R176, R217 ;  /* 0x000000d900b0b202 */ /* 0x000fe40000000f00 */
[----:B------:R-:W-:Y:S01]  /*5370*/  SHFL.IDX PT, R220, R15, RZ, 0x1f ;  /* 0x00001fff0fdc7589 */ /* 0x000fe200000e0000 */
[----:B------:R-:W-:-:S03]  /*5380*/  ISETP.NE.AND P3, PT, R52, 0x1f, PT ;  /* 0x0000001f3400780c */ /* 0x000fc60003f65270 */
[----:B------:R-:W4:Y:S01]  /*5390*/  SHFL.DOWN PT, R218, R176, 0x1, 0x1f ;  /* 0x08201f00b0da7f89 */ /* 0x000f2200000e0000 */
[----:B-1----:R-:W-:-:S03]  /*53a0*/  FFMA.FTZ R216, R2, R216, R215 ;  /* 0x000000d802d87223 */ /* 0x002fc600000100d7 */
[----:B------:R-:W1:Y:S01]  /*53b0*/  SHFL.IDX PT, R176, R176, RZ, 0x1f ;  /* 0x00001fffb0b07589 */ /* 0x000e6200000e0000 */
[----:B---3--:R-:W-:Y:S01]  /*53c0*/  @P1 FMUL.FTZ R2, R2, R3 ;  /* 0x0000000302021220 */ /* 0x008fe20000410000 */
[----:B------:R-:W-:Y:S02]  /*53d0*/  FSEL R216, R215, R216, !P1 ;  /* 0x000000d8d7d87208 */ /* 0x000fe40004800000 */
[----:B------:R-:W-:-:S03]  /*53e0*/  ISETP.GT.AND P1, PT, R33, 0x1d, PT ;  /* 0x0000001d2100780c */ /* 0x000fc60003f24270 */
[----:B------:R-:W-:Y:S04]  /*53f0*/  SHFL.UP PT, R2, R2, 0x1, RZ ;  /* 0x0420000002027989 */ /* 0x000fe800000e00ff */
[----:B------:R-:W-:Y:S01]  /*5400*/  SHFL.UP PT, R215, R216, 0x1, RZ ;  /* 0x04200000d8d77989 */ /* 0x000fe200000e00ff */
[----:B----4-:R-:W-:Y:S01]  /*5410*/  @P3 FFMA.FTZ R220, R218, R220, R219 ;  /* 0x000000dcdadc3223 */ /* 0x010fe200000100db */
[----:B------:R-:W-:-:S03]  /*5420*/  ISETP.NE.AND P3, PT, R52, RZ, PT ;  /* 0x000000ff3400720c */ /* 0x000fc60003f65270 */
[----:B------:R-:W-:Y:S01]  /*5430*/  FFMA.FTZ R3, R220, R185, R181 ;  /* 0x000000b9dc037223 */ /* 0x000fe200000100b5 */
[C---:B-1----:R-:W-:Y:S01]  /*5440*/  FFMA.FTZ R15, R176.reuse, R15, R179 ;  /* 0x0000000fb00f7223 */ /* 0x042fe200000100b3 */
[----:B------:R-:W-:Y:S02]  /*5450*/  FMUL.FTZ R14, R176, R14 ;  /* 0x0000000eb00e7220 */ /* 0x000fe40000410000 */
[----:B------:R-:W-:Y:S01]  /*5460*/  FFMA.FTZ R177, R188, R3, R177 ;  /* 0x00000003bcb17223 */ /* 0x000fe200000100b1 */
[----:B------:R-:W-:-:S03]  /*5470*/  FMUL.FTZ R230, R3, R126 ;  /* 0x0000007e03e67220 */ /* 0x000fc60000410000 */
[----:B------:R-:W-:Y:S01]  /*5480*/  FFMA.FTZ R181, R199, R177, R212 ;  /* 0x000000b1c7b57223 */ /* 0x000fe200000100d4 */
[----:B------:R-:W-:Y:S01]  /*5490*/  FADD.FTZ R144, R230, R144 ;  /* 0x00000090e6907221 */ /* 0x000fe20000010000 */
[----:B------:R1:W-:Y:S02]  /*54a0*/  @!P3 STS.64 [R166], R14 ;  /* 0x0000000ea600b388 */ /* 0x0003e40000000a00 */
[----:B------:R-:W-:Y:S01]  /*54b0*/  FFMA.FTZ R183, R184, R181, R183 ;  /* 0x000000b5b8b77223 */ /* 0x000fe200000100b7 */
[----:B------:R-:W-:-:S03]  /*54c0*/  FMUL.FTZ R226, R181, R118 ;  /* 0x00000076b5e27220 */ /* 0x000fc60000410000 */
[----:B------:R-:W-:Y:S01]  /*54d0*/  FFMA.FTZ R185, R195, R183, R210 ;  /* 0x000000b7c3b97223 */ /* 0x000fe200000100d2 */
[----:B------:R-:W-:Y:S01]  /*54e0*/  FMUL.FTZ R224, R183, R115 ;  /* 0x00000073b7e07220 */ /* 0x000fe20000410000 */
[----:B------:R-:W-:Y:S02]  /*54f0*/  FADD.FTZ R142, R226, R142 ;  /* 0x0000008ee28e7221 */ /* 0x000fe40000010000 */
[-C--:B------:R-:W-:Y:S01]  /*5500*/  FFMA.FTZ R187, R180, R185.reuse, R187 ;  /* 0x000000b9b4bb7223 */ /* 0x080fe200000100bb */
[----:B------:R-:W-:Y:S01]  /*5510*/  FADD.FTZ R141, R224, R141 ;  /* 0x0000008de08d7221 */ /* 0x000fe20000010000 */
[----:B-1----:R-:W-:Y:S02]  /*5520*/  FMUL.FTZ R14, R174, R185 ;  /* 0x000000b9ae0e7220 */ /* 0x002fe40000410000 */
[----:B------:R-:W-:-:S04]  /*5530*/  FMUL.FTZ R222, R187, R109 ;  /* 0x0000006dbbde7220 */ /* 0x000fc80000410000 */
[----:B------:R-:W-:Y:S01]  /*5540*/  FADD.FTZ R139, R222, R139 ;  /* 0x0000008bde8b7221 */ /* 0x000fe20000010000 */
[----:B--2---:R1:W2:Y:S02]  /*5550*/  SHFL.IDX PT, R217, R189, RZ, 0x1f ;  /* 0x00001fffbdd97589 */ /* 0x0042a400000e0000 */
[----:B-1----:R-:W-:-:S04]  /*5560*/  FFMA.FTZ R189, R197, R187, R208 ;  /* 0x000000bbc5bd7223 */ /* 0x002fc800000100d0 */
[----:B------:R-:W-:-:S04]  /*5570*/  FFMA.FTZ R191, R186, R189, R191 ;  /* 0x000000bdbabf7223 */ /* 0x000fc800000100bf */
[----:B------:R-:W-:Y:S01]  /*5580*/  FMUL.FTZ R179, R174, R191 ;  /* 0x000000bfaeb37220 */ /* 0x000fe20000410000 */
[----:B--2---:R-:W-:Y:S01]  /*5590*/  @P2 FFMA.FTZ R217, R2, R217, R215 ;  /* 0x000000d902d92223 */ /* 0x004fe200000100d7 */
[----:B------:R-:W-:-:S03]  /*55a0*/  ISETP.GT.AND P2, PT, R33, 0x1e, PT ;  /* 0x0000001e2100780c */ /* 0x000fc60003f44270 */
[----:B------:R-:W-:-:S04]  /*55b0*/  FFMA.FTZ R194, R194, R217, R149 ;  /* 0x000000d9c2c27223 */ /* 0x000fc80000010095 */
[-C--:B------:R-:W-:Y:S01]  /*55c0*/  FFMA.FTZ R221, R193, R194.reuse, R152 ;  /* 0x000000c2c1dd7223 */ /* 0x080fe20000010098 */
[----:B------:R-:W-:-:S03]  /*55d0*/  FFMA.FTZ R215, R0, R194, RZ ;  /* 0x000000c200d77223 */ /* 0x000fc600000100ff */
[-C--:B------:R-:W-:Y:S01]  /*55e0*/  FFMA.FTZ R208, R178, R221.reuse, R151 ;  /* 0x000000ddb2d07223 */ /* 0x080fe20000010097 */
[----:B------:R-:W-:Y:S01]  /*55f0*/  FFMA.FTZ R217, R114, R221, R215 ;  /* 0x000000dd72d97223 */ /* 0x000fe200000100d7 */
[----:B------:R-:W-:Y:S02]  /*5600*/  FFMA.FTZ R215, R203, R191, R206 ;  /* 0x000000bfcbd77223 */ /* 0x000fe400000100ce */
[-C--:B------:R-:W-:Y:S01]  /*5610*/  FFMA.FTZ R210, R182, R208.reuse, R153 ;  /* 0x000000d0b6d27223 */ /* 0x080fe20000010099 */
[----:B------:R-:W-:Y:S01]  /*5620*/  FFMA.FTZ R2, R116, R208, R217 ;  /* 0x000000d074027223 */ /* 0x000fe200000100d9 */
[----:B------:R-:W-:Y:S01]  /*5630*/  FFMA.FTZ R213, R190, R215, R213 ;  /* 0x000000d7bed57223 */ /* 0x000fe200000100d5 */
[----:B------:R-:W-:Y:S01]  /*5640*/  FMUL.FTZ R220, R215, R80 ;  /* 0x00000050d7dc7220 */ /* 0x000fe20000410000 */
[-C--:B------:R-:W-:Y:S01]  /*5650*/  FFMA.FTZ R223, R201, R210.reuse, R154 ;  /* 0x000000d2c9df7223 */ /* 0x080fe2000001009a */
[----:B------:R-:W-:Y:S01]  /*5660*/  FFMA.FTZ R2, R117, R210, R2 ;  /* 0x000000d275027223 */ /* 0x000fe20000010002 */
[----:B------:R-:W-:Y:S01]  /*5670*/  FFMA.FTZ R204, R205, R213, R204 ;  /* 0x000000d5cdcc7223 */ /* 0x000fe200000100cc */
[----:B------:R-:W-:Y:S01]  /*5680*/  FMUL.FTZ R212, R213, R85 ;  /* 0x00000055d5d47220 */ /* 0x000fe20000410000 */
[CC--:B------:R-:W-:Y:S01]  /*5690*/  FFMA.FTZ R206, R192.reuse, R223.reuse, R155 ;  /* 0x000000dfc0ce7223 */ /* 0x0c0fe2000001009b */
        /* <DEDUP_REMOVED lines=26> */
[----:B------:R-:W-:Y:S01]  /*5840*/  FMUL.FTZ R194, R211, R91 ;  /* 0x0000005bd3c27220 */ /* 0x000fe20000410000 */
[-C--:B------:R-:W-:Y:S01]  /*5850*/  FFMA.FTZ R229, R195, R196.reuse, R162 ;  /* 0x000000c4c3e57223 */ /* 0x080fe200000100a2 */
[----:B------:R-:W-:Y:S01]  /*5860*/  FFMA.FTZ R197, R129, R196, R180 ;  /* 0x000000c481c57223 */ /* 0x000fe200000100b4 */
[----:B------:R-:W-:Y:S01]  /*5870*/  FMUL.FTZ R195, R207, R95 ;  /* 0x0000005fcfc37220 */ /* 0x000fe20000410000 */
[----:B------:R-:W-:Y:S01]  /*5880*/  FFMA.FTZ R180, R2, R203, RZ ;  /* 0x000000cb02b47223 */ /* 0x000fe200000100ff */
[-C--:B------:R-:W-:Y:S01]  /*5890*/  FFMA.FTZ R228, R184, R229.reuse, R163 ;  /* 0x000000e5b8e47223 */ /* 0x080fe200000100a3 */
[----:B------:R-:W-:Y:S01]  /*58a0*/  FMUL.FTZ R184, R209, R90 ;  /* 0x0000005ad1b87220 */ /* 0x000fe20000410000 */
[----:B------:R-:W-:Y:S01]  /*58b0*/  FFMA.FTZ R221, R130, R229, R197 ;  /* 0x000000e582dd7223 */ /* 0x000fe200000100c5 */
[----:B------:R-:W-:Y:S01]  /*58c0*/  FFMA.FTZ R217, R195, R178, R180 ;  /* 0x000000b2c3d97223 */ /* 0x000fe200000100b4 */
[----:B------:R-:W-:Y:S01]  /*58d0*/  FMUL.FTZ R197, R201, R93 ;  /* 0x0000005dc9c57220 */ /* 0x000fe20000410000 */
[-C--:B------:R-:W-:Y:S01]  /*58e0*/  FFMA.FTZ R231, R199, R228.reuse, R164 ;  /* 0x000000e4c7e77223 */ /* 0x080fe200000100a4 */
[----:B------:R-:W-:Y:S01]  /*58f0*/  FFMA.FTZ R192, R132, R228, R221 ;  /* 0x000000e484c07223 */ /* 0x000fe200000100dd */
[----:B------:R-:W-:Y:S01]  /*5900*/  FFMA.FTZ R180, R184, R182, R217 ;  /* 0x000000b6b8b47223 */ /* 0x000fe200000100d9 */
[----:B------:R-:W-:Y:S01]  /*5910*/  FMUL.FTZ R217, R204, R88 ;  /* 0x00000058ccd97220 */ /* 0x000fe20000410000 */
[----:B------:R-:W-:Y:S01]  /*5920*/  FADD.FTZ R210, -R156, R205 ;  /* 0x000000cd9cd27221 */ /* 0x000fe20000010100 */
[-C--:B------:R-:W-:Y:S01]  /*5930*/  FFMA.FTZ R221, R131, R231.reuse, R192 ;  /* 0x000000e783dd7223 */ /* 0x080fe200000100c0 */
[----:B------:R-:W-:Y:S01]  /*5940*/  FFMA.FTZ R199, R197, R186, R180 ;  /* 0x000000bac5c77223 */ /* 0x000fe200000100b4 */
[----:B------:R-:W-:Y:S01]  /*5950*/  FFMA.FTZ R188, R188, R231, R165 ;  /* 0x000000e7bcbc7223 */ /* 0x000fe200000100a5 */
[----:B------:R-:W-:Y:S01]  /*5960*/  FADD.FTZ R219, -R157, R219 ;  /* 0x000000db9ddb7221 */ /* 0x000fe20000010100 */
[----:B------:R-:W-:Y:S01]  /*5970*/  FADD.FTZ R218, -R158, R218 ;  /* 0x000000da9eda7221 */ /* 0x000fe20000010100 */
[----:B------:R-:W-:Y:S01]  /*5980*/  FFMA.FTZ R192, R194, R190, R199 ;  /* 0x000000bec2c07223 */ /* 0x000fe200000100c7 */
[----:B------:R-:W-:Y:S01]  /*5990*/  FFMA.FTZ R180, R148, R188, R221 ;  /* 0x000000bc94b47223 */ /* 0x000fe200000100dd */
[----:B------:R-:W-:Y:S01]  /*59a0*/  FMUL.FTZ R221, R191, R75 ;  /* 0x0000004bbfdd7220 */ /* 0x000fe20000410000 */
[----:B------:R-:W-:Y:S01]  /*59b0*/  FMUL.FTZ R223, R189, R68 ;  /* 0x00000044bddf7220 */ /* 0x000fe20000410000 */
[----:B------:R-:W-:Y:S01]  /*59c0*/  FFMA.FTZ R199, R217, R206, R192 ;  /* 0x000000ced9c77223 */ /* 0x000fe200000100c0 */
[----:B------:R-:W-:Y:S01]  /*59d0*/  FADD.FTZ R216, -R159, R216 ;  /* 0x000000d89fd87221 */ /* 0x000fe20000010100 */
[----:B------:R-:W-:Y:S01]  /*59e0*/  FADD.FTZ R208, -R160, R225 ;  /* 0x000000e1a0d07221 */ /* 0x000fe20000010100 */
[----:B------:R-:W-:Y:S01]  /*59f0*/  FMUL.FTZ R225, R185, R113 ;  /* 0x00000071b9e17220 */ /* 0x000fe20000410000 */
[----:B------:R-:W-:Y:S01]  /*5a00*/  FFMA.FTZ R199, R212, R210, R199 ;  /* 0x000000d2d4c77223 */ /* 0x000fe200000100c7 */
[----:B------:R-:W-:Y:S01]  /*5a10*/  FADD.FTZ R205, -R161, R196 ;  /* 0x000000c4a1cd7221 */ /* 0x000fe20000010100 */
[----:B------:R-:W-:Y:S01]  /*5a20*/  FADD.FTZ R198, -R162, R229 ;  /* 0x000000e5a2c67221 */ /* 0x000fe20000010100 */
[----:B------:R-:W-:Y:S01]  /*5a30*/  FADD.FTZ R196, -R163, R228 ;  /* 0x000000e4a3c47221 */ /* 0x000fe20000010100 */
[----:B------:R-:W-:Y:S01]  /*5a40*/  FFMA.FTZ R192, R220, R219, R199 ;  /* 0x000000dbdcc07223 */ /* 0x000fe200000100c7 */
[----:B------:R-:W-:Y:S01]  /*5a50*/  FMUL.FTZ R228, R177, R121 ;  /* 0x00000079b1e47220 */ /* 0x000fe20000410000 */
[----:B------:R-:W-:Y:S01]  /*5a60*/  FADD.FTZ R188, -R165, R188 ;  /* 0x000000bca5bc7221 */ /* 0x000fe20000010100 */
[----:B------:R-:W1:Y:S01]  /*5a70*/  SHFL.DOWN PT, R227, R180, 0x1, 0x1f ;  /* 0x08201f00b4e37f89 */ /* 0x000e6200000e0000 */
[C---:B------:R-:W-:Y:S01]  /*5a80*/  FFMA.FTZ R192, R221.reuse, R218, R192 ;  /* 0x000000daddc07223 */ /* 0x040fe200000100c0 */
[C---:B------:R-:W-:Y:S01]  /*5a90*/  FMUL.FTZ R176, R174.reuse, R215 ;  /* 0x000000d7aeb07220 */ /* 0x040fe20000410000 */
[----:B------:R-:W-:Y:S01]  /*5aa0*/  FMUL.FTZ R15, R174, R213 ;  /* 0x000000d5ae0f7220 */ /* 0x000fe20000410000 */
[----:B------:R-:W-:Y:S01]  /*5ab0*/  FADD.FTZ R137, R221, R137 ;  /* 0x00000089dd897221 */ /* 0x000fe20000010000 */
[----:B------:R-:W-:Y:S01]  /*5ac0*/  FFMA.FTZ R199, R223, R216, R192 ;  /* 0x000000d8dfc77223 */ /* 0x000fe200000100c0 */
[----:B------:R-:W-:Y:S01]  /*5ad0*/  FMUL.FTZ R176, R219, R176 ;  /* 0x000000b0dbb07220 */ /* 0x000fe20000410000 */
[----:B------:R-:W-:Y:S01]  /*5ae0*/  FMUL.FTZ R219, R218, R179 ;  /* 0x000000b3dadb7220 */ /* 0x000fe20000410000 */
[----:B------:R-:W-:Y:S01]  /*5af0*/  FMUL.FTZ R179, R210, R15 ;  /* 0x0000000fd2b37220 */ /* 0x000fe20000410000 */
[----:B------:R-:W-:Y:S01]  /*5b00*/  FFMA.FTZ R192, R222, R208, R199 ;  /* 0x000000d0dec07223 */ /* 0x000fe200000100c7 */
[C---:B------:R-:W-:Y:S01]  /*5b10*/  FMUL.FTZ R221, R174.reuse, R189 ;  /* 0x000000bdaedd7220 */ /* 0x040fe20000410000 */
[----:B------:R-:W-:Y:S01]  /*5b20*/  FMUL.FTZ R15, R174, R204 ;  /* 0x000000ccae0f7220 */ /* 0x000fe20000410000 */
[----:B------:R-:W-:Y:S01]  /*5b30*/  FFMA.FTZ R179, R72, R213, R179 ;  /* 0x000000d548b37223 */ /* 0x000fe200000100b3 */
[----:B------:R-:W-:Y:S01]  /*5b40*/  FFMA.FTZ R199, R225, R205, R192 ;  /* 0x000000cde1c77223 */ /* 0x000fe200000100c0 */
[----:B------:R-:W-:Y:S01]  /*5b50*/  FADD.FTZ R192, -R164, R231 ;  /* 0x000000e7a4c07221 */ /* 0x000fe20000010100 */
[----:B------:R-:W-:Y:S01]  /*5b60*/  FMUL.FTZ R216, R216, R221 ;  /* 0x000000ddd8d87220 */ /* 0x000fe20000410000 */
[----:B------:R-:W-:Y:S01]  /*5b70*/  FMUL.FTZ R206, R206, R15 ;  /* 0x0000000fcece7220 */ /* 0x000fe20000410000 */
[----:B------:R-:W-:Y:S01]  /*5b80*/  FFMA.FTZ R199, R224, R198, R199 ;  /* 0x000000c6e0c77223 */ /* 0x000fe200000100c7 */
[----:B------:R-:W-:Y:S01]  /*5b90*/  FMUL.FTZ R15, R174, R211 ;  /* 0x000000d3ae0f7220 */ /* 0x000fe20000410000 */
[----:B------:R-:W-:Y:S01]  /*5ba0*/  FFMA.FTZ R216, R107, R189, R216 ;  /* 0x000000bd6bd87223 */ /* 0x000fe200000100d8 */
[----:B------:R-:W-:Y:S01]  /*5bb0*/  FADD.FTZ R94, R179, R94 ;  /* 0x0000005eb35e7221 */ /* 0x000fe20000010000 */
[----:B------:R-:W-:Y:S01]  /*5bc0*/  FFMA.FTZ R199, R226, R196, R199 ;  /* 0x000000c4e2c77223 */ /* 0x000fe200000100c7 */
[----:B------:R-:W-:Y:S01]  /*5bd0*/  FMUL.FTZ R189, R190, R15 ;  /* 0x0000000fbebd7220 */ /* 0x000fe20000410000 */
[----:B------:R-:W-:Y:S01]  /*5be0*/  FMUL.FTZ R15, R174, R201 ;  /* 0x000000c9ae0f7220 */ /* 0x000fe20000410000 */
[----:B-1----:R-:W-:Y:S01]  /*5bf0*/  @!P2 FADD.FTZ R180, R180, R227 ;  /* 0x000000e3b4b4a221 */ /* 0x002fe20000010000 */
[----:B------:R-:W-:Y:S01]  /*5c00*/  FFMA.FTZ R199, R228, R192, R199 ;  /* 0x000000c0e4c77223 */ /* 0x000fe200000100c7 */
[----:B------:R-:W-:Y:S01]  /*5c10*/  FADD.FTZ R150, R197, R150 ;  /* 0x00000096c5967221 */ /* 0x000fe20000010000 */
[----:B------:R-:W-:Y:S01]  /*5c20*/  FMUL.FTZ R179, R186, R15 ;  /* 0x0000000fbab37220 */ /* 0x000fe20000410000 */
[----:B------:R-:W-:Y:S01]  /*5c30*/  FFMA.FTZ R219, R70, R191, R219 ;  /* 0x000000bf46db7223 */ /* 0x000fe200000100db */
[----:B------:R-:W-:Y:S01]  /*5c40*/  FFMA.FTZ R199, R230, R188, R199 ;  /* 0x000000bce6c77223 */ /* 0x000fe200000100c7 */
[----:B------:R-:W1:Y:S01]  /*5c50*/  SHFL.DOWN PT, R227, R180, 0x2, 0x1f ;  /* 0x08401f00b4e37f89 */ /* 0x000e6200000e0000 */
[----:B------:R-:W-:Y:S01]  /*5c60*/  FMUL.FTZ R191, R174, R187 ;  /* 0x000000bbaebf7220 */ /* 0x000fe20000410000 */
        /* <DEDUP_REMOVED lines=8> */
[----:B------:R-:W-:Y:S01]  /*5cf0*/  FMUL.FTZ R187, R174, R183 ;  /* 0x000000b7aebb7220 */ /* 0x000fe20000410000 */
[----:B------:R-:W-:Y:S01]  /*5d00*/  FADD.FTZ R97, R176, R97 ;  /* 0x00000061b0617221 */ /* 0x000fe20000010000 */
[----:B------:R-:W-:Y:S01]  /*5d10*/  FFMA.FTZ R176, R108, R185, R205 ;  /* 0x000000b96cb07223 */ /* 0x000fe200000100cd */
[----:B------:R-:W-:Y:S01]  /*5d20*/  FMUL.FTZ R196, R196, R179 ;  /* 0x000000b3c4c47220 */ /* 0x000fe20000410000 */
[----:B------:R-:W-:Y:S01]  /*5d30*/  FMUL.FTZ R187, R198, R187 ;  /* 0x000000bbc6bb7220 */ /* 0x000fe20000410000 */
[----:B------:R-:W-:Y:S01]  /*5d40*/  FMUL.FTZ R182, R182, R15 ;  /* 0x0000000fb6b67220 */ /* 0x000fe20000410000 */
[----:B------:R-:W-:Y:S01]  /*5d50*/  FMUL.FTZ R15, R174, R207 ;  /* 0x000000cfae0f7220 */ /* 0x000fe20000410000 */
[----:B------:R-:W-:Y:S01]  /*5d60*/  FADD.FTZ R101, R176, R101 ;  /* 0x00000065b0657221 */ /* 0x000fe20000010000 */
[----:B------:R-:W-:Y:S01]  /*5d70*/  FFMA.FTZ R187, R110, R183, R187 ;  /* 0x000000b76ebb7223 */ /* 0x000fe200000100bb */
[----:B------:R-:W-:Y:S01]  /*5d80*/  FFMA.FTZ R196, R111, R181, R196 ;  /* 0x000000b56fc47223 */ /* 0x000fe200000100c4 */
[C---:B------:R-:W-:Y:S01]  /*5d90*/  FMUL.FTZ R181, R174.reuse, R177 ;  /* 0x000000b1aeb57220 */ /* 0x040fe20000410000 */
[C---:B------:R-:W-:Y:S01]  /*5da0*/  FMUL.FTZ R176, R174.reuse, R193 ;  /* 0x000000c1aeb07220 */ /* 0x040fe20000410000 */
[----:B------:R-:W-:Y:S01]  /*5db0*/  FMUL.FTZ R183, R174, R3 ;  /* 0x00000003aeb77220 */ /* 0x000fe20000410000 */
[----:B------:R-:W-:Y:S01]  /*5dc0*/  FMUL.FTZ R179, R178, R15 ;  /* 0x0000000fb2b37220 */ /* 0x000fe20000410000 */
[----:B-1----:R-:W-:Y:S01]  /*5dd0*/  @!P1 FADD.FTZ R180, R180, R227 ;  /* 0x000000e3b4b49221 */ /* 0x002fe20000010000 */
[----:B------:R-:W-:Y:S01]  /*5de0*/  FADD.FTZ R87, R14, R87 ;  /* 0x000000570e577221 */ /* 0x000fe20000010000 */
[----:B------:R-:W-:Y:S01]  /*5df0*/  FMUL.FTZ R181, R192, R181 ;  /* 0x000000b5c0b57220 */ /* 0x000fe20000410000 */
[----:B------:R-:W-:Y:S01]  /*5e00*/  FMUL.FTZ R176, R203, R176 ;  /* 0x000000b0cbb07220 */ /* 0x000fe20000410000 */
[----:B--2---:R-:W-:Y:S01]  /*5e10*/  @!P2 FADD.FTZ R199, R199, R232 ;  /* 0x000000e8c7c7a221 */ /* 0x004fe20000010000 */
[----:B------:R-:W1:Y:S01]  /*5e20*/  SHFL.DOWN PT, R227, R180, 0x4, 0x1f ;  /* 0x08801f00b4e37f89 */ /* 0x000e6200000e0000 */
[----:B------:R-:W-:Y:S01]  /*5e30*/  ISETP.GT.AND P2, PT, R33, 0x1b, PT ;  /* 0x0000001b2100780c */ /* 0x000fe20003f44270 */
[----:B------:R-:W-:Y:S01]  /*5e40*/  FMUL.FTZ R188, R188, R183 ;  /* 0x000000b7bcbc7220 */ /* 0x000fe20000410000 */
[----:B------:R-:W-:Y:S01]  /*5e50*/  FFMA.FTZ R206, R73, R204, R206 ;  /* 0x000000cc49ce7223 */ /* 0x000fe200000100ce */
[----:B------:R-:W2:Y:S01]  /*5e60*/  SHFL.DOWN PT, R232, R199, 0x2, 0x1f ;  /* 0x08401f00c7e87f89 */ /* 0x000ea200000e0000 */
[----:B------:R-:W-:Y:S01]  /*5e70*/  FFMA.FTZ R189, R74, R211, R189 ;  /* 0x000000d34abd7223 */ /* 0x000fe200000100bd */
        /* <DEDUP_REMOVED lines=24> */
[----:B------:R-:W-:Y:S01]  /*6000*/  ISETP.GT.AND P1, PT, R33, 0x17, PT ;  /* 0x000000172100780c */ /* 0x000fe20003f24270 */
[----:B------:R-:W-:Y:S01]  /*6010*/  FADD.FTZ R103, R196, R103 ;  /* 0x00000067c4677221 */ /* 0x000fe20000010000 */
        /* <DEDUP_REMOVED lines=8> */
[----:B------:R-:W-:-:S03]  /*60a0*/  ISETP.NE.AND P2, PT, R33, RZ, PT ;  /* 0x000000ff2100720c */ /* 0x000fc60003f45270 */
[----:B------:R-:W2:Y:S01]  /*60b0*/  SHFL.DOWN PT, R212, R199, 0x8, 0x1f ;  /* 0x09001f00c7d47f89 */ /* 0x000ea200000e0000 */
[----:B-1----:R-:W-:Y:S01]  /*60c0*/  FADD.FTZ R15, R180, R197 ;  /* 0x000000c5b40f7221 */ /* 0x002fe20000010000 */
[----:B--2---:R-:W-:Y:S01]  /*60d0*/  @!P1 FADD.FTZ R199, R199, R212 ;  /* 0x000000d4c7c79221 */ /* 0x004fe20000010000 */
[----:B------:R-:W-:-:S04]  /*60e0*/  ISETP.GT.AND P1, PT, R33, 0xf, PT ;  /* 0x0000000f2100780c */ /* 0x000fc80003f24270 */
[----:B------:R-:W1:Y:S01]  /*60f0*/  SHFL.DOWN PT, R186, R199, 0x10, 0x1f ;  /* 0x0a001f00c7ba7f89 */ /* 0x000e6200000e0000 */
[----:B------:R-:W-:Y:S01]  /*6100*/  FSEL R180, R180, R15, P1 ;  /* 0x0000000fb4b47208 */ /* 0x000fe20000800000 */
        /* <DEDUP_REMOVED lines=13> */
.L_x_6679:
[----:B------:R-:W-:Y:S05]  /*61e0*/  BSYNC.RECONVERGENT B0 ;  /* 0x0000000000007941 */ /* 0x000fea0003800200 */
.L_x_6678:
[----:B------:R-:W-:Y:S01]  /*61f0*/  UIADD3 UR10, UPT, UPT, UR10, 0x1, URZ ;  /* 0x000000010a0a7890 */ /* 0x000fe2000fffe0ff */
[----:B------:R-:W-:Y:S02]  /*6200*/  LEA R171, P1, R8, R171, 0x2 ;  /* 0x000000ab08ab7211 */ /* 0x000fe400078210ff */
[----:B------:R-:W-:Y:S01]  /*6210*/  LEA R169, P2, R10, R169, 0x2 ;  /* 0x000000a90aa97211 */ /* 0x000fe200078410ff */
[----:B------:R-:W-:Y:S01]  /*6220*/  UISETP.NE.AND UP0, UPT, UR10, URZ, UPT ;  /* 0x000000ff0a00728c */ /* 0x000fe2000bf05270 */
[----:B------:R-:W-:Y:S02]  /*6230*/  LEA R167, P3, R12, R167, 0x2 ;  /* 0x000000a70ca77211 */ /* 0x000fe400078610ff */
[----:B-1----:R-:W-:Y:S02]  /*6240*/  IADD3 R81, PT, PT, R81, 0x4, RZ ;  /* 0x0000000451517810 */ /* 0x002fe40007ffe0ff */
[----:B------:R-:W-:Y:S02]  /*6250*/  IADD3 R166, PT, PT, R166, 0x8, RZ ;  /* 0x00000008a6a67810 */ /* 0x000fe40007ffe0ff */
[----:B------:R-:W-:-:S02]  /*6260*/  IADD3 R175, PT, PT, R175, 0x1, RZ ;  /* 0x00000001afaf7810 */ /* 0x000fc40007ffe0ff */
[----:B------:R-:W-:Y:S02]  /*6270*/  IADD3 R173, PT, PT, R173, 0x1, RZ ;  /* 0x00000001adad7810 */ /* 0x000fe40007ffe0ff */
[----:B------:R-:W-:Y:S02]  /*6280*/  IADD3.X R172, PT, PT, R172, R9, RZ, P1, !PT ;  /* 0x00000009acac7210 */ /* 0x000fe40000ffe4ff */
[----:B------:R-:W-:Y:S02]  /*6290*/  IADD3.X R170, PT, PT, R170, R11, RZ, P2, !PT ;  /* 0x0000000baaaa7210 */ /* 0x000fe400017fe4ff */
[----:B------:R-:W-:Y:S01]  /*62a0*/  IADD3.X R168, PT, PT, R168, R13, RZ, P3, !PT ;  /* 0x0000000da8a87210 */ /* 0x000fe20001ffe4ff */
[----:B------:R-:W-:Y:S06]  /*62b0*/  BRA.U UP0, `(.L_x_6680) ;  /* 0xffffffe100e47547 */ /* 0x000fec000b83ffff */
.L_x_6674:
[----:B------:R-:W-:Y:S01]  /*62c0*/  BAR.SYNC.DEFER_BLOCKING 0x0 ;  /* 0x0000000000007b1d */ /* 0x000fe20000010000 */
[-C--:B------:R-:W-:Y:S02]  /*62d0*/  ISETP.GE.AND P2, PT, R65, R34.reuse, PT ;  /* 0x000000224100720c */ /* 0x080fe40003f46270 */
[-C--:B------:R-:W-:Y:S02]  /*62e0*/  ISETP.GE.AND P1, PT, R63, R34.reuse, PT ;  /* 0x000000223f00720c */ /* 0x080fe40003f26270 */
[----:B------:R-:W-:Y:S01]  /*62f0*/  PRMT R3, RZ, 0x7610, R3 ;  /* 0x00007610ff037816 */ /* 0x000fe20000000003 */
[----:B------:R-:W1:Y:S01]  /*6300*/  LDCU.64 UR10, c[0x0][0x4f8] ;  /* 0x00009f00ff0a77ac */ /* 0x000e620008000a00 */
[----:B------:R-:W-:Y:S01]  /*6310*/  PRMT R0, RZ, 0x7610, R0 ;  /* 0x00007610ff007816 */ /* 0x000fe20000000000 */
[----:B------:R-:W2:Y:S01]  /*6320*/  LDC.64 R112, c[0x0][0x500] ;  /* 0x00014000ff707b82 */ /* 0x000ea20000000a00 */
[-C--:B------:R-:W-:Y:S02]  /*6330*/  ISETP.GE.AND P0, PT, R61, R34.reuse, PT ;  /* 0x000000223d00720c */ /* 0x080fe40003f06270 */
[----:B------:R-:W-:-:S02]  /*6340*/  ISETP.GE.AND P4, PT, R59, R34, PT ;  /* 0x000000223b00720c */ /* 0x000fc40003f86270 */
[-C--:B------:R-:W-:Y:S02]  /*6350*/  ISETP.GE.AND P6, PT, R57, R34.reuse, PT ;  /* 0x000000223900720c */ /* 0x080fe40003fc6270 */
[-C--:B------:R-:W-:Y:S02]  /*6360*/  ISETP.GE.AND P5, PT, R55, R34.reuse, PT ;  /* 0x000000223700720c */ /* 0x080fe40003fa6270 */
[-C--:B------:R-:W-:Y:S02]  /*6370*/  ISETP.GE.AND P3, PT, R53, R34.reuse, PT ;  /* 0x000000223500720c */ /* 0x080fe40003f66270 */
[----:B------:R-:W-:Y:S01]  /*6380*/  PRMT R9, RZ, 0x7610, R9 ;  /* 0x00007610ff097816 */ /* 0x000fe20000000009 */
        /* <DEDUP_REMOVED lines=62> */
[----:B------:R-:W2:Y:S01]  /*6770*/  LDS.U16 R0, [R16+0x8] ;  /* 0x0000080010007984 */ /* 0x000ea20000000400 */
[----:B---3--:R-:W-:Y:S01]  /*6780*/  SHF.L.U32 R3, R3, 0x10, RZ ;  /* 0x0000001003037819 */ /* 0x008fe200000006ff */
[----:B------:R-:W-:Y:S01]  /*6790*/  FADD.FTZ R9, R5, R64 ;  /* 0x0000004005097221 */ /* 0x000fe20000010000 */
[----:B----4-:R-:W-:-:S03]  /*67a0*/  SHF.L.U32 R5, R2, 0x10, RZ ;  /* 0x0000001002057819 */ /* 0x010fc600000006ff */
[--C-:B------:R-:W-:Y:S01]  /*67b0*/  FADD.FTZ R11, R3, R64.reuse ;  /* 0x00000040030b7221 */ /* 0x100fe20000010000 */
[----:B------:R-:W-:Y:S01]  /*67c0*/  FSETP.GTU.FTZ.AND P1, PT, R9, 20, PT ;  /* 0x41a000000900780b */ /* 0x000fe20003f3c000 */
[----:B------:R-:W3:Y:S01]  /*67d0*/  LDS.U16 R3, [R16+0xc] ;  /* 0x00000c0010037984 */ /* 0x000ee20000000400 */
[--C-:B------:R-:W-:Y:S02]  /*67e0*/  FADD.FTZ R10, R5, R64.reuse ;  /* 0x00000040050a7221 */ /* 0x100fe40000010000 */
[----:B------:R-:W-:Y:S01]  /*67f0*/  FSETP.GTU.FTZ.AND P5, PT, R11, 20, PT ;  /* 0x41a000000b00780b */ /* 0x000fe20003fbc000 */
[----:B------:R-:W4:Y:S01]  /*6800*/  LDS.U16 R2, [R16+0xa] ;  /* 0x00000a0010027984 */ /* 0x000f220000000400 */
[----:B-----5:R-:W-:Y:S02]  /*6810*/  SHF.L.U32 R5, R4, 0x10, RZ ;  /* 0x0000001004057819 */ /* 0x020fe400000006ff */
[----:B------:R-:W-:Y:S01]  /*6820*/  FSETP.GTU.FTZ.AND P6, PT, R10, 20, PT ;  /* 0x41a000000a00780b */ /* 0x000fe20003fdc000 */
[----:B------:R-:W5:Y:S02]  /*6830*/  LDS.U16 R4, [R16+0xe] ;  /* 0x00000e0010047984 */ /* 0x000f640000000400 */
[----:B------:R-:W-:-:S02]  /*6840*/  FADD.FTZ R12, R5, R64 ;  /* 0x00000040050c7221 */ /* 0x000fc40000010000 */
[----:B------:R-:W0:Y:S01]  /*6850*/  LDS.U16 R5, [R16+0x10] ;  /* 0x0000100010057984 */ /* 0x000e220000000400 */
[----:B------:R-:W-:-:S03]  /*6860*/  @!P1 FMUL.FTZ R9, R9, -1.4426950216293334961 ;  /* 0xbfb8aa3b09099820 */ /* 0x000fc60000410000 */
[----:B------:R-:W-:-:S04]  /*6870*/  @!P5 FMUL.FTZ R11, R11, -1.4426950216293334961 ;  /* 0xbfb8aa3b0b0bd820 */ /* 0x000fc80000410000 */
[----:B------:R-:W-:Y:S02]  /*6880*/  @!P6 FMUL.FTZ R10, R10, -1.4426950216293334961 ;  /* 0xbfb8aa3b0a0ae820 */ /* 0x000fe40000410000 */
[----:B------:R-:W1:Y:S08]  /*6890*/  @!P5 MUFU.EX2 R11, R11 ;  /* 0x0000000b000bd308 */ /* 0x000e700000000800 */
[----:B------:R-:W4:Y:S08]  /*68a0*/  @!P1 MUFU.EX2 R9, R9 ;  /* 0x0000000900099308 */ /* 0x000f300000000800 */
[----:B------:R-:W5:Y:S01]  /*68b0*/  @!P6 MUFU.EX2 R10, R10 ;  /* 0x0000000a000ae308 */ /* 0x000f620000000800 */
[----:B-1----:R-:W-:Y:S01]  /*68c0*/  @!P5 FADD.FTZ R11, R11, 1 ;  /* 0x3f8000000b0bd421 */ /* 0x002fe20000010000 */
[----:B--2---:R-:W-:-:S02]  /*68d0*/  SHF.L.U32 R13, R0, 0x10, RZ ;  /* 0x00000010000d7819 */ /* 0x004fc400000006ff */
[----:B---3--:R-:W-:Y:S01]  /*68e0*/  SHF.L.U32 R3, R3, 0x10, RZ ;  /* 0x0000001003037819 */ /* 0x008fe200000006ff */
[----:B----4-:R-:W-:-:S03]  /*68f0*/  @!P1 FADD.FTZ R9, R9, 1 ;  /* 0x3f80000009099421 */ /* 0x010fc60000010000 */
[----:B------:R-:W1:Y:S01]  /*6900*/  @!P5 MUFU.RCP R11, R11 ;  /* 0x0000000b000bd308 */ /* 0x000e620000001000 */
[----:B------:R-:W-:Y:S01]  /*6910*/  FADD.FTZ R0, R13, R64 ;  /* 0x000000400d007221 */ /* 0x000fe20000010000 */
[----:B------:R-:W-:Y:S01]  /*6920*/  SHF.L.U32 R13, R2, 0x10, RZ ;  /* 0x00000010020d7819 */ /* 0x000fe200000006ff */
[----:B-----5:R-:W-:-:S05]  /*6930*/  @!P6 FADD.FTZ R10, R10, 1 ;  /* 0x3f8000000a0ae421 */ /* 0x020fca0000010000 */
[----:B------:R2:W3:Y:S01]  /*6940*/  @!P1 MUFU.RCP R14, R9 ;  /* 0x00000009000e9308 */ /* 0x0004e20000001000 */
[----:B------:R-:W-:-:S07]  /*6950*/  FADD.FTZ R13, R13, R64 ;  /* 0x000000400d0d7221 */ /* 0x000fce0000010000 */
[----:B------:R-:W4:Y:S01]  /*6960*/  @!P6 MUFU.RCP R15, R10 ;  /* 0x0000000a000fe308 */ /* 0x000f220000001000 */
[----:B--2---:R-:W-:Y:S01]  /*6970*/  FADD.FTZ R9, R3, R64 ;  /* 0x0000004003097221 */ /* 0x004fe20000010000 */
[----:B------:R-:W-:Y:S02]  /*6980*/  SHF.L.U32 R3, R4, 0x10, RZ ;  /* 0x0000001004037819 */ /* 0x000fe400000006ff */
[----:B0-----:R-:W-:-:S03]  /*6990*/  SHF.L.U32 R5, R5, 0x10, RZ ;  /* 0x0000001005057819 */ /* 0x001fc600000006ff */
[--C-:B------:R-:W-:Y:S01]  /*69a0*/  FADD.FTZ R4, R3, R64.reuse ;  /* 0x0000004003047221 */ /* 0x100fe20000010000 */
[----:B------:R-:W-:Y:S02]  /*69b0*/  SHF.L.U32 R3, R8, 0x10, RZ ;  /* 0x0000001008037819 */ /* 0x000fe400000006ff */
[----:B------:R-:W-:Y:S01]  /*69c0*/  FSETP.GTU.FTZ.AND P3, PT, R13, 20, PT ;  /* 0x41a000000d00780b */ /* 0x000fe20003f7c000 */
[--C-:B------:R-:W-:Y:S02]  /*69d0*/  FADD.FTZ R5, R5, R64.reuse ;  /* 0x0000004005057221 */ /* 0x100fe40000010000 */
[----:B------:R-:W-:Y:S01]  /*69e0*/  FADD.FTZ R8, R3, R64 ;  /* 0x0000004003087221 */ /* 0x000fe20000010000 */
[----:B-1----:R-:W-:Y:S01]  /*69f0*/  @!P5 FMUL.FTZ R84, R84, R11 ;  /* 0x0000000b5454d220 */ /* 0x002fe20000410000 */
[----:B---3--:R-:W-:Y:S01]  /*6a00*/  @!P1 FMUL.FTZ R83, R83, R14 ;  /* 0x0000000e53539220 */ /* 0x008fe20000410000 */
[----:B------:R-:W-:Y:S01]  /*6a10*/  FSETP.GTU.FTZ.AND P2, PT, R9, 20, PT ;  /* 0x41a000000900780b */ /* 0x000fe20003f5c000 */
[----:B----4-:R-:W-:Y:S01]  /*6a20*/  @!P6 FMUL.FTZ R82, R82, R15 ;  /* 0x0000000f5252e220 */ /* 0x010fe20000410000 */
[----:B------:R-:W-:-:S02]  /*6a30*/  FSETP.GTU.FTZ.AND P5, PT, R8, 20, PT ;  /* 0x41a000000800780b */ /* 0x000fc40003fbc000 */
[----:B------:R-:W-:Y:S02]  /*6a40*/  FSETP.GTU.FTZ.AND P1, PT, R4, 20, PT ;  /* 0x41a000000400780b */ /* 0x000fe40003f3c000 */
[----:B------:R-:W-:Y:S01]  /*6a50*/  FSETP.GTU.FTZ.AND P6, PT, R5, 20, PT ;  /* 0x41a000000500780b */ /* 0x000fe20003fdc000 */
[----:B------:R-:W-:Y:S01]  /*6a60*/  @!P3 FMUL.FTZ R2, R13, -1.4426950216293334961 ;  /* 0xbfb8aa3b0d02b820 */ /* 0x000fe20000410000 */
[----:B------:R-:W-:-:S05]  /*6a70*/  FSETP.GTU.FTZ.AND P4, PT, R0, 20, PT ;  /* 0x41a000000000780b */ /* 0x000fca0003f9c000 */
[----:B------:R-:W0:Y:S02]  /*6a80*/  @!P3 MUFU.EX2 R2, R2 ;  /* 0x000000020002b308 */ /* 0x000e240000000800 */
[----:B------:R-:W-:Y:S01]  /*6a90*/  @!P5 FMUL.FTZ R8, R8, -1.4426950216293334961 ;  /* 0xbfb8aa3b0808d820 */ /* 0x000fe20000410000 */
[----:B------:R-:W-:Y:S01]  /*6aa0*/  @!P2 FMUL.FTZ R3, R9, -1.4426950216293334961 ;  /* 0xbfb8aa3b0903a820 */ /* 0x000fe20000410000 */
[----:B------:R-:W-:Y:S02]  /*6ab0*/  @!P1 FMUL.FTZ R4, R4, -1.4426950216293334961 ;  /* 0xbfb8aa3b04049820 */ /* 0x000fe40000410000 */
[----:B------:R-:W-:Y:S02]  /*6ac0*/  @!P6 FMUL.FTZ R5, R5, -1.4426950216293334961 ;  /* 0xbfb8aa3b0505e820 */ /* 0x000fe40000410000 */
[----:B------:R-:W-:Y:S01]  /*6ad0*/  @!P4 FMUL.FTZ R0, R0, -1.4426950216293334961 ;  /* 0xbfb8aa3b0000c820 */ /* 0x000fe20000410000 */
[----:B------:R-:W1:Y:S08]  /*6ae0*/  @!P5 MUFU.EX2 R8, R8 ;  /* 0x000000080008d308 */ /* 0x000e700000000800 */
        /* <DEDUP_REMOVED lines=9> */
[----:B----4-:R-:W-:Y:S01]  /*6b80*/  @!P6 FADD.FTZ R5, R5, 1 ;  /* 0x3f8000000505e421 */ /* 0x010fe20000010000 */
[----:B------:R-:W-:-:S06]  /*6b90*/  FSETP.GTU.FTZ.AND P0, PT, R12, 20, PT ;  /* 0x41a000000c00780b */ /* 0x000fcc0003f1c000 */
[----:B------:R-:W2:Y:S01]  /*6ba0*/  @!P5 MUFU.RCP R8, R8 ;  /* 0x000000080008d308 */ /* 0x000ea20000001000 */
[----:B0-----:R-:W-:-:S07]  /*6bb0*/  @!P4 FADD.FTZ R0, R0, 1 ;  /* 0x3f8000000000c421 */ /* 0x001fce0000010000 */
[----:B------:R-:W0:Y:S08]  /*6bc0*/  @!P2 MUFU.RCP R3, R3 ;  /* 0x000000030003a308 */ /* 0x000e300000001000 */
[----:B------:R-:W3:Y:S08]  /*6bd0*/  @!P1 MUFU.RCP R4, R4 ;  /* 0x0000000400049308 */ /* 0x000ef00000001000 */
[----:B------:R-:W4:Y:S01]  /*6be0*/  @!P6 MUFU.RCP R5, R5 ;  /* 0x000000050005e308 */ /* 0x000f220000001000 */
[----:B-1----:R-:W-:-:S02]  /*6bf0*/  @!P3 FMUL.FTZ R89, R89, R2 ;  /* 0x000000025959b220 */ /* 0x002fc40000410000 */
[----:B------:R-:W-:Y:S05]  /*6c00*/  LDS.U16 R2, [R16+0x16] ;  /* 0x0000160010027984 */ /* 0x000fea0000000400 */
[----:B------:R1:W5:Y:S02]  /*6c10*/  @!P4 MUFU.RCP R9, R0 ;  /* 0x000000000009c308 */ /* 0x0003640000001000 */
[----:B-1----:R-:W1:Y:S01]  /*6c20*/  LDS.U16 R0, [R16+0x14] ;  /* 0x0000140010007984 */ /* 0x002e620000000400 */
[----:B------:R-:W-:Y:S01]  /*6c30*/  @!P0 FMUL.FTZ R12, R12, -1.4426950216293334961 ;  /* 0xbfb8aa3b0c0c8820 */ /* 0x000fe20000410000 */
[----:B--2---:R-:W-:Y:S01]  /*6c40*/  @!P5 FMUL.FTZ R99, R99, R8 ;  /* 0x000000086363d220 */ /* 0x004fe20000410000 */
[----:B0-----:R-:W-:Y:S01]  /*6c50*/  @!P2 FMUL.FTZ R94, R94, R3 ;  /* 0x000000035e5ea220 */ /* 0x001fe20000410000 */
[----:B------:R-:W0:Y:S01]  /*6c60*/  LDS.U16 R8, [R16+0x1e] ;  /* 0x00001e0010087984 */ /* 0x000e220000000400 */
[----:B---3--:R-:W-:Y:S01]  /*6c70*/  @!P1 FMUL.FTZ R97, R97, R4 ;  /* 0x0000000461619220 */ /* 0x008fe20000410000 */
[----:B----4-:R-:W-:-:S02]  /*6c80*/  @!P6 FMUL.FTZ R96, R96, R5 ;  /* 0x000000056060e220 */ /* 0x010fc40000410000 */
[----:B------:R-:W2:Y:S01]  /*6c90*/  LDS.U16 R3, [R16+0x18] ;  /* 0x0000180010037984 */ /* 0x000ea20000000400 */
[----:B------:R-:W3:Y:S03]  /*6ca0*/  @!P0 MUFU.EX2 R12, R12 ;  /* 0x0000000c000c8308 */ /* 0x000ee60000000800 */
[----:B------:R-:W4:Y:S04]  /*6cb0*/  LDS.U16 R4, [R16+0x1a] ;  /* 0x00001a0010047984 */ /* 0x000f280000000400 */
[----:B------:R-:W4:Y:S01]  /*6cc0*/  LDS.U16 R5, [R16+0x1c] ;  /* 0x00001c0010057984 */ /* 0x000f220000000400 */
[----:B------:R-:W-:Y:S01]  /*6cd0*/  BAR.SYNC.DEFER_BLOCKING 0x0 ;  /* 0x0000000000007b1d */ /* 0x000fe20000010000 */
[----:B-----5:R-:W-:Y:S01]  /*6ce0*/  @!P4 FMUL.FTZ R86, R86, R9 ;  /* 0x000000095656c220 */ /* 0x020fe20000410000 */
[----:B------:R-:W-:Y:S01]  /*6cf0*/  PRMT R9, R145, 0x7632, R9 ;  /* 0x0000763291097816 */ /* 0x000fe20000000009 */
[----:B---3--:R-:W-:-:S06]  /*6d00*/  @!P0 FADD.FTZ R12, R12, 1 ;  /* 0x3f8000000c0c8421 */ /* 0x008fcc0000010000 */
[----:B------:R-:W3:Y:S01]  /*6d10*/  @!P0 MUFU.RCP R12, R12 ;  /* 0x0000000c000c8308 */ /* 0x000ee20000001000 */
[----:B------:R1:W-:Y:S02]  /*6d20*/  STS.U16 [R16+0x2], R9 ;  /* 0x0000020910007388 */ /* 0x0003e40000000400 */
[----:B-1----:R-:W-:-:S05]  /*6d30*/  SHF.L.U32 R9, R0, 0x10, RZ ;  /* 0x0000001000097819 */ /* 0x002fca00000006ff */
[----:B------:R-:W-:Y:S01]  /*6d40*/  FADD.FTZ R0, R9, R64 ;  /* 0x0000004009007221 */ /* 0x000fe20000010000 */
[----:B------:R-:W-:-:S05]  /*6d50*/  SHF.L.U32 R9, R2, 0x10, RZ ;  /* 0x0000001002097819 */ /* 0x000fca00000006ff */
[----:B------:R-:W-:Y:S01]  /*6d60*/  FADD.FTZ R2, R9, R64 ;  /* 0x0000004009027221 */ /* 0x000fe20000010000 */
[----:B0-----:R-:W-:Y:S01]  /*6d70*/  SHF.L.U32 R9, R8, 0x10, RZ ;  /* 0x0000001008097819 */ /* 0x001fe200000006ff */
[----:B---3--:R-:W-:Y:S01]  /*6d80*/  @!P0 FMUL.FTZ R87, R87, R12 ;  /* 0x0000000c57578220 */ /* 0x008fe20000410000 */
[----:B------:R-:W-:Y:S02]  /*6d90*/  F2FP.BF16.F32.PACK_AB R147, R150, R147 ;  /* 0x000000939693723e */ /* 0x000fe400000010ff */
[----:B------:R-:W-:Y:S01]  /*6da0*/  PRMT R12, R135, 0x7632, R12 ;  /* 0x00007632870c7816 */ /* 0x000fe2000000000c */
[----:B------:R-:W-:Y:S01]  /*6db0*/  FADD.FTZ R9, R9, R64 ;  /* 0x0000004009097221 */ /* 0x000fe20000010000 */
[----:B------:R-:W-:Y:S02]  /*6dc0*/  F2FP.BF16.F32.PACK_AB R133, R134, R133 ;  /* 0x000000858685723e */ /* 0x000fe400000010ff */
[----:B------:R-:W-:Y:S02]  /*6dd0*/  F2FP.BF16.F32.PACK_AB R141, R142, R141 ;  /* 0x0000008d8e8d723e */ /* 0x000fe400000010ff */
[----:B------:R-:W-:Y:S01]  /*6de0*/  PRMT R10, R147, 0x7632, R10 ;  /* 0x00007632930a7816 */ /* 0x000fe2000000000a */
[----:B------:R0:W-:Y:S01]  /*6df0*/  STS.U16 [R16+0xe], R12 ;  /* 0x00000e0c10007388 */ /* 0x0001e20000000400 */
[----:B--2---:R-:W-:-:S02]  /*6e00*/  SHF.L.U32 R3, R3, 0x10, RZ ;  /* 0x0000001003037819 */ /* 0x004fc400000006ff */
[----:B------:R-:W-:Y:S02]  /*6e10*/  FSETP.GTU.FTZ.AND P3, PT, R9, 20, PT ;  /* 0x41a000000900780b */ /* 0x000fe40003f7c000 */
[----:B------:R-:W-:Y:S01]  /*6e20*/  PRMT R11, R133, 0x7632, R11 ;  /* 0x00007632850b7816 */ /* 0x000fe2000000000b */
[----:B------:R1:W-:Y:S01]  /*6e30*/  STS.U16 [R16+0x6], R10 ;  /* 0x0000060a10007388 */ /* 0x0003e20000000400 */
[----:B------:R-:W-:Y:S02]  /*6e40*/  ISETP.NE.AND P0, PT, R52, RZ, PT ;  /* 0x000000ff3400720c */ /* 0x000fe40003f05270 */
[----:B0-----:R-:W-:Y:S02]  /*6e50*/  PRMT R12, R141, 0x7632, R12 ;  /* 0x000076328d0c7816 */ /* 0x001fe4000000000c */
[----:B------:R-:W-:Y:S02]  /*6e60*/  F2FP.BF16.F32.PACK_AB R137, R138, R137 ;  /* 0x000000898a89723e */ /* 0x000fe400000010ff */
[----:B------:R-:W-:-:S02]  /*6e70*/  F2FP.BF16.F32.PACK_AB R139, R140, R139 ;  /* 0x0000008b8c8b723e */ /* 0x000fc400000010ff */
[----:B------:R-:W-:Y:S01]  /*6e80*/  F2FP.BF16.F32.PACK_AB R143, R144, R143 ;  /* 0x0000008f908f723e */ /* 0x000fe200000010ff */
[----:B-1----:R-:W-:Y:S01]  /*6e90*/  FADD.FTZ R10, R3, R64 ;  /* 0x00000040030a7221 */ /* 0x002fe20000010000 */
[----:B----4-:R-:W-:Y:S01]  /*6ea0*/  SHF.L.U32 R3, R4, 0x10, RZ ;  /* 0x0000001004037819 */ /* 0x010fe200000006ff */
[----:B------:R0:W-:Y:S01]  /*6eb0*/  STS.U16 [R16+0xa], R11 ;  /* 0x00000a0b10007388 */ /* 0x0001e20000000400 */
[----:B------:R-:W-:-:S03]  /*6ec0*/  PRMT R13, R137, 0x7632, R13 ;  /* 0x00007632890d7816 */ /* 0x000fc6000000000d */
[----:B------:R1:W-:Y:S01]  /*6ed0*/  STS.U16 [R16+0x1a], R12 ;  /* 0x00001a0c10007388 */ /* 0x0003e20000000400 */
[----:B------:R-:W-:Y:S01]  /*6ee0*/  FADD.FTZ R4, R3, R64 ;  /* 0x0000004003047221 */ /* 0x000fe20000010000 */
[----:B0-----:R-:W-:Y:S02]  /*6ef0*/  PRMT R11, R139, 0x7632, R11 ;  /* 0x000076328b0b7816 */ /* 0x001fe4000000000b */
[----:B-1----:R-:W-:Y:S01]  /*6f00*/  PRMT R12, R143, 0x7632, R12 ;  /* 0x000076328f0c7816 */ /* 0x002fe2000000000c */
[----:B------:R-:W-:Y:S01]  /*6f10*/  STS.U16 [R16], R145 ;  /* 0x0000009110007388 */ /* 0x000fe20000000400 */
[----:B------:R-:W-:Y:S01]  /*6f20*/  FSETP.GTU.FTZ.AND P6, PT, R0, 20, PT ;  /* 0x41a000000000780b */ /* 0x000fe20003fdc000 */
[----:B------:R-:W-:Y:S02]  /*6f30*/  @!P3 FMUL.FTZ R8, R9, -1.4426950216293334961 ;  /* 0xbfb8aa3b0908b820 */ /* 0x000fe40000410000 */
[----:B------:R-:W-:Y:S01]  /*6f40*/  STS.U16 [R16+0x4], R147 ;  /* 0x0000049310007388 */ /* 0x000fe20000000400 */
[----:B------:R-:W-:-:S03]  /*6f50*/  FSETP.GTU.FTZ.AND P1, PT, R4, 20, PT ;  /* 0x41a000000400780b */ /* 0x000fc60003f3c000 */
        /* <DEDUP_REMOVED lines=29> */
[----:B------:R-:W-:Y:S01]  /*7130*/  SHF.L.U32 R5, R5, 0x10, RZ ;  /* 0x0000001005057819 */ /* 0x000fe200000006ff */
[----:B------:R-:W-:Y:S01]  /*7140*/  @!P6 FMUL.FTZ R0, R0, -1.4426950216293334961 ;  /* 0xbfb8aa3b0000e820 */ /* 0x000fe20000410000 */
[----:B------:R-:W-:-:S03]  /*7150*/  @!P1 FMUL.FTZ R4, R4, -1.4426950216293334961 ;  /* 0xbfb8aa3b04049820 */ /* 0x000fc60000410000 */
[----:B------:R-:W-:Y:S02]  /*7160*/  FADD.FTZ R5, R5, R64 ;  /* 0x0000004005057221 */ /* 0x000fe40000010000 */
[----:B------:R-:W1:Y:S02]  /*7170*/  @!P6 MUFU.EX2 R0, R0 ;  /* 0x000000000000e308 */ /* 0x000e640000000800 */
[----:B------:R-:W-:Y:S01]  /*7180*/  @!P5 FMUL.FTZ R2, R2, -1.4426950216293334961 ;  /* 0xbfb8aa3b0202d820 */ /* 0x000fe20000410000 */
[----:B------:R-:W-:Y:S01]  /*7190*/  FSETP.GTU.FTZ.AND P2, PT, R5, 20, PT ;  /* 0x41a000000500780b */ /* 0x000fe20003f5c000 */
[----:B------:R-:W-:Y:S01]  /*71a0*/  @!P4 FMUL.FTZ R3, R10, -1.4426950216293334961 ;  /* 0xbfb8aa3b0a03c820 */ /* 0x000fe20000410000 */
[----:B------:R-:W-:Y:S06]  /*71b0*/  BAR.SYNC.DEFER_BLOCKING 0x0 ;  /* 0x0000000000007b1d */ /* 0x000fec0000010000 */
[----:B------:R-:W2:Y:S01]  /*71c0*/  @!P1 MUFU.EX2 R4, R4 ;  /* 0x0000000400049308 */ /* 0x000ea20000000800 */
[----:B------:R-:W-:-:S07]  /*71d0*/  USHF.R.S32.HI UR7, URZ, 0x1f, UR6 ;  /* 0x0000001fff077899 */ /* 0x000fce0008011406 */
[----:B------:R-:W3:Y:S01]  /*71e0*/  @!P5 MUFU.EX2 R2, R2 ;  /* 0x000000020002d308 */ /* 0x000ee20000000800 */
[----:B------:R-:W-:-:S07]  /*71f0*/  @!P2 FMUL.FTZ R5, R5, -1.4426950216293334961 ;  /* 0xbfb8aa3b0505a820 */ /* 0x000fce0000410000 */
[----:B------:R-:W4:Y:S01]  /*7200*/  @!P4 MUFU.EX2 R3, R3 ;  /* 0x000000030003c308 */ /* 0x000f220000000800 */
[----:B------:R-:W5:Y:S01]  /*7210*/  LDS R10, [UR12+0x420] ;  /* 0x0004200cff0a7984 */ /* 0x000f620008000800 */
[----:B-1----:R-:W-:Y:S01]  /*7220*/  @!P6 FADD.FTZ R0, R0, 1 ;  /* 0x3f8000000000e421 */ /* 0x002fe20000010000 */
[----:B--2---:R-:W-:Y:S01]  /*7230*/  @!P1 FADD.FTZ R4, R4, 1 ;  /* 0x3f80000004049421 */ /* 0x004fe20000010000 */
[----:B------:R-:W-:-:S04]  /*7240*/  UIMAD.WIDE.U32 UR4, UR18, UR10, UR6 ;  /* 0x0000000a120472a5 */ /* 0x000fc8000f8e0006 */
[----:B------:R-:W1:Y:S01]  /*7250*/  @!P2 MUFU.EX2 R5, R5 ;  /* 0x000000050005a308 */ /* 0x000e620000000800 */
[----:B------:R-:W-:Y:S01]  /*7260*/  UIMAD UR5, UR18, UR11, UR5 ;  /* 0x0000000b120572a4 */ /* 0x000fe2000f8e0205 */
[----:B---3--:R-:W-:Y:S01]  /*7270*/  @!P5 FADD.FTZ R2, R2, 1 ;  /* 0x3f8000000202d421 */ /* 0x008fe20000010000 */
[----:B------:R-:W2:Y:S05]  /*7280*/  LDCU.64 UR10, c[0x0][0x550] ;  /* 0x0000aa00ff0a77ac */ /* 0x000eaa0008000a00 */
[----:B------:R-:W3:Y:S01]  /*7290*/  @!P3 MUFU.EX2 R8, R8 ;  /* 0x000000080008b308 */ /* 0x000ee20000000800 */
[----:B----4-:R-:W-:-:S07]  /*72a0*/  @!P4 FADD.FTZ R3, R3, 1 ;  /* 0x3f8000000303c421 */ /* 0x010fce0000010000 */
[----:B------:R-:W4:Y:S08]  /*72b0*/  @!P6 MUFU.RCP R109, R0 ;  /* 0x00000000006de308 */ /* 0x000f300000001000 */
[----:B------:R-:W2:Y:S08]  /*72c0*/  @!P1 MUFU.RCP R4, R4 ;  /* 0x0000000400049308 */ /* 0x000eb00000001000 */
[----:B0-----:R-:W0:Y:S08]  /*72d0*/  @!P5 MUFU.RCP R12, R2 ;  /* 0x00000002000cd308 */ /* 0x001e300000001000 */
[----:B------:R5:W0:Y:S01]  /*72e0*/  @!P4 MUFU.RCP R111, R3 ;  /* 0x00000003006fc308 */ /* 0x000a220000001000 */
[----:B-1----:R-:W-:Y:S01]  /*72f0*/  @!P2 FADD.FTZ R5, R5, 1 ;  /* 0x3f8000000505a421 */ /* 0x002fe20000010000 */
[----:B---3--:R-:W-:Y:S01]  /*7300*/  @!P3 FADD.FTZ R8, R8, 1 ;  /* 0x3f8000000808b421 */ /* 0x008fe20000010000 */
[----:B----4-:R-:W-:Y:S01]  /*7310*/  @!P6 FMUL.FTZ R98, R98, R109 ;  /* 0x0000006d6262e220 */ /* 0x010fe20000410000 */
[----:B-----5:R-:W-:-:S04]  /*7320*/  IMAD.WIDE.U32 R2, R66, R112, UR4 ;  /* 0x0000000442027e25 */ /* 0x020fc8000f8e0070 */
[----:B--2---:R-:W-:Y:S01]  /*7330*/  @!P1 FMUL.FTZ R103, R103, R4 ;  /* 0x0000000467679220 */ /* 0x004fe20000410000 */
[----:B------:R-:W1:Y:S01]  /*7340*/  @!P2 MUFU.RCP R5, R5 ;  /* 0x000000050005a308 */ /* 0x000e620000001000 */
[----:B0-----:R-:W-:Y:S01]  /*7350*/  @!P5 FMUL.FTZ R101, R101, R12 ;  /* 0x0000000c6565d220 */ /* 0x001fe20000410000 */
[----:B------:R-:W-:Y:S01]  /*7360*/  IMAD R0, R66, R113, R3 ;  /* 0x0000007142007224 */ /* 0x000fe200078e0203 */
[----:B------:R-:W-:Y:S01]  /*7370*/  IADD3 R3, P6, PT, R65, R2, RZ ;  /* 0x0000000241037210 */ /* 0x000fe20007fde0ff */
[----:B------:R-:W0:Y:S03]  /*7380*/  LDCU.64 UR4, c[0x0][0x518] ;  /* 0x0000a300ff0477ac */ /* 0x000e260008000a00 */
[----:B------:R-:W-:Y:S01]  /*7390*/  IADD3.X R0, PT, PT, RZ, R0, RZ, P6, !PT ;  /* 0x00000000ff007210 */ /* 0x000fe200037fe4ff */
[----:B------:R-:W2:Y:S01]  /*73a0*/  @!P3 MUFU.RCP R8, R8 ;  /* 0x000000080008b308 */ /* 0x000ea20000001000 */
[----:B------:R-:W-:Y:S01]  /*73b0*/  LEA R2, P1, R3, UR10, 0x1 ;  /* 0x0000000a03027c11 */ /* 0x000fe2000f8208ff */
[----:B------:R-:W-:Y:S01]  /*73c0*/  @!P4 FMUL.FTZ R100, R100, R111 ;  /* 0x0000006f6464c220 */ /* 0x000fe20000410000 */
[----:B------:R-:W-:-:S02]  /*73d0*/  ISETP.GE.AND P4, PT, R65, R10, PT ;  /* 0x0000000a4100720c */ /* 0x000fc40003f86270 */
[----:B------:R-:W-:Y:S01]  /*73e0*/  LEA.HI.X R3, R3, UR11, R0, 0x1, P1 ;  /* 0x0000000b03037c11 */ /* 0x000fe200088f0c00 */
[----:B------:R-:W3:Y:S01]  /*73f0*/  LDCU.64 UR10, c[0x0][0x560] ;  /* 0x0000ac00ff0a77ac */ /* 0x000ee20008000a00 */
[-C--:B------:R-:W-:Y:S02]  /*7400*/  ISETP.GE.AND P5, PT, R63, R10.reuse, PT ;  /* 0x0000000a3f00720c */ /* 0x080fe40003fa6270 */
[-C--:B------:R-:W-:Y:S02]  /*7410*/  ISETP.GE.AND P1, PT, R61, R10.reuse, PT ;  /* 0x0000000a3d00720c */ /* 0x080fe40003f26270 */
[-C--:B------:R-:W-:Y:S01]  /*7420*/  ISETP.GE.AND P6, PT, R59, R10.reuse, PT ;  /* 0x0000000a3b00720c */ /* 0x080fe20003fc6270 */
[----:B-1----:R-:W-:Y:S01]  /*7430*/  @!P2 FMUL.FTZ R102, R102, R5 ;  /* 0x000000056666a220 */ /* 0x002fe20000410000 */
[----:B------:R-:W-:-:S03]  /*7440*/  ISETP.GE.AND P2, PT, R51, R10, PT ;  /* 0x0000000a3300720c */ /* 0x000fc60003f46270 */
        /* <DEDUP_REMOVED lines=23> */
[----:B------:R-:W-:Y:S01]  /*75c0*/  F2FP.BF16.F32.PACK_AB R0, R82, R83 ;  /* 0x000000535200723e */ /* 0x000fe200000010ff */
[----:B-1----:R-:W1:Y:S02]  /*75d0*/  LDC.64 R74, c[0x0][0x520] ;  /* 0x00014800ff4a7b82 */ /* 0x002e640000000a00 */
[----:B------:R-:W-:Y:S04]  /*75e0*/  @!P2 STG.E.U16 desc[UR16][R2.64+0x280], R81 ;  /* 0x000280510200a986 */ /* 0x000fe8000c101510 */
[----:B------:R-:W-:Y:S04]  /*75f0*/  @!P5 STG.E.U16 desc[UR16][R2.64+0x300], R91 ;  /* 0x0003005b0200d986 */ /* 0x000fe8000c101510 */
[----:B------:R-:W-:Y:S04]  /*7600*/  @!P4 STG.E.U16 desc[UR16][R2.64+0x340], R93 ;  /* 0x0003405d0200c986 */ /* 0x000fe8000c101510 */
[----:B------:R-:W-:Y:S04]  /*7610*/  @!P1 STG.E.U16 desc[UR16][R2.64+0x380], R95 ;  /* 0x0003805f02009986 */ /* 0x000fe8000c101510 */
[----:B------:R2:W-:Y:S01]  /*7620*/  @!P6 STG.E.U16 desc[UR16][R2.64+0x3c0], R107 ;  /* 0x0003c06b0200e986 */ /* 0x0005e2000c101510 */
[C---:B------:R-:W-:Y:S01]  /*7630*/  PRMT R8, R0.reuse, 0x7610, R8 ;  /* 0x0000761000087816 */ /* 0x040fe20000000008 */
[----:B------:R-:W-:Y:S01]  /*7640*/  BAR.SYNC.DEFER_BLOCKING 0x0 ;  /* 0x0000000000007b1d */ /* 0x000fe20000010000 */
[----:B------:R-:W-:-:S02]  /*7650*/  PRMT R4, R0, 0x7632, R4 ;  /* 0x0000763200047816 */ /* 0x000fc40000000004 */
[----:B------:R-:W-:-:S04]  /*7660*/  F2FP.BF16.F32.PACK_AB R0, R89, R86 ;  /* 0x000000565900723e */ /* 0x000fc800000010ff */
[C---:B------:R-:W-:Y:S02]  /*7670*/  PRMT R10, R0.reuse, 0x7610, R10 ;  /* 0x00007610000a7816 */ /* 0x040fe4000000000a */
[----:B------:R-:W-:Y:S02]  /*7680*/  PRMT R11, R0, 0x7632, R11 ;  /* 0x00007632000b7816 */ /* 0x000fe4000000000b */
[----:B------:R-:W-:Y:S02]  /*7690*/  F2FP.BF16.F32.PACK_AB R0, R97, R94 ;  /* 0x0000005e6100723e */ /* 0x000fe400000010ff */
[----:B--2---:R-:W-:Y:S02]  /*76a0*/  F2FP.BF16.F32.PACK_AB R3, R87, R84 ;  /* 0x000000545703723e */ /* 0x004fe400000010ff */
        /* <DEDUP_REMOVED lines=9> */
[C---:B--2---:R-:W-:Y:S02]  /*7740*/  PRMT R8, R0.reuse, 0x7610, R8 ;  /* 0x0000761000087816 */ /* 0x044fe40000000008 */
[----:B----4-:R-:W-:Y:S02]  /*7750*/  PRMT R4, R0, 0x7632, R4 ;  /* 0x0000763200047816 */ /* 0x010fe40000000004 */
[----:B------:R-:W-:Y:S01]  /*7760*/  F2FP.BF16.F32.PACK_AB R0, R103, R100 ;  /* 0x000000646700723e */ /* 0x000fe200000010ff */
[----:B------:R2:W-:Y:S03]  /*7770*/  STS.U16 [R16+0x8], R10 ;  /* 0x0000080a10007388 */ /* 0x0005e60000000400 */
[----:B------:R-:W-:Y:S01]  /*7780*/  PRMT R14, R0, 0x7632, R14 ;  /* 0x00007632000e7816 */ /* 0x000fe2000000000e */
[----:B------:R4:W-:Y:S01]  /*7790*/  STS.U16 [R16+0xc], R8 ;  /* 0x00000c0810007388 */ /* 0x0009e20000000400 */
[----:B--2---:R-:W-:-:S02]  /*77a0*/  PRMT R10, R3, 0x7632, R10 ;  /* 0x00007632030a7816 */ /* 0x004fc4000000000a */
[----:B----4-:R-:W-:Y:S01]  /*77b0*/  PRMT R8, R2, 0x7632, R8 ;  /* 0x0000763202087816 */ /* 0x010fe20000000008 */
        /* <DEDUP_REMOVED lines=31> */
[----:B------:R-:W2:Y:S01]  /*79b0*/  LDS R0, [UR12+0x420] ;  /* 0x0004200cff007984 */ /* 0x000ea20008000800 */
[----:B0-----:R-:W-:Y:S01]  /*79c0*/  UIMAD.WIDE.U32 UR6, UR18, UR4, UR6 ;  /* 0x00000004120672a5 */ /* 0x001fe2000f8e0006 */
[----:B------:R-:W-:-:S03]  /*79d0*/  FADD.FTZ R83, R83, R54 ;  /* 0x0000003653537221 */ /* 0x000fc60000010000 */
[----:B------:R-:W-:Y:S01]  /*79e0*/  UIMAD UR7, UR18, UR5, UR7 ;  /* 0x00000005120772a4 */ /* 0x000fe2000f8e0207 */
[----:B------:R-:W-:-:S04]  /*79f0*/  FADD.FTZ R83, R83, R82 ;  /* 0x0000005253537221 */ /* 0x000fc80000010000 */
[----:B------:R-:W-:Y:S01]  /*7a00*/  FADD.FTZ R84, R83, R84 ;  /* 0x0000005453547221 */ /* 0x000fe20000010000 */
[----:B-1----:R-:W-:-:S04]  /*7a10*/  IMAD.WIDE.U32 R2, R66, R74, UR6 ;  /* 0x0000000642027e25 */ /* 0x002fc8000f8e004a */
[----:B------:R-:W-:Y:S01]  /*7a20*/  FADD.FTZ R87, R84, R87 ;  /* 0x0000005754577221 */ /* 0x000fe20000010000 */
[----:B------:R-:W-:Y:S01]  /*7a30*/  IMAD R4, R66, R75, R3 ;  /* 0x0000004b42047224 */ /* 0x000fe200078e0203 */
[----:B------:R-:W-:Y:S02]  /*7a40*/  IADD3 R3, P2, PT, R65, R2, RZ ;  /* 0x0000000241037210 */ /* 0x000fe40007f5e0ff */
[----:B------:R-:W-:Y:S02]  /*7a50*/  FADD.FTZ R86, R87, R86 ;  /* 0x0000005657567221 */ /* 0x000fe40000010000 */
[----:B------:R-:W-:Y:S02]  /*7a60*/  IADD3.X R4, PT, PT, RZ, R4, RZ, P2, !PT ;  /* 0x00000004ff047210 */ /* 0x000fe400017fe4ff */
[----:B---3--:R-:W-:Y:S01]  /*7a70*/  LEA R2, P2, R3, UR10, 0x1 ;  /* 0x0000000a03027c11 */ /* 0x008fe2000f8408ff */
[----:B------:R-:W-:-:S03]  /*7a80*/  FADD.FTZ R89, R86, R89 ;  /* 0x0000005956597221 */ /* 0x000fc60000010000 */
[----:B------:R-:W-:Y:S01]  /*7a90*/  LEA.HI.X R3, R3, UR11, R4, 0x1, P2 ;  /* 0x0000000b03037c11 */ /* 0x000fe200090f0c04 */
[----:B------:R-:W-:Y:S01]  /*7aa0*/  FADD.FTZ R94, R89, R94 ;  /* 0x0000005e595e7221 */ /* 0x000fe20000010000 */
[-C--:B--2---:R-:W-:Y:S02]  /*7ab0*/  ISETP.GE.AND P3, PT, R55, R0.reuse, PT ;  /* 0x000000003700720c */ /* 0x084fe40003f66270 */
[-C--:B------:R-:W-:Y:S02]  /*7ac0*/  ISETP.GE.AND P4, PT, R53, R0.reuse, PT ;  /* 0x000000003500720c */ /* 0x080fe40003f86270 */
[-C--:B------:R-:W-:Y:S02]  /*7ad0*/  ISETP.GE.AND P5, PT, R51, R0.reuse, PT ;  /* 0x000000003300720c */ /* 0x080fe40003fa6270 */
[-C--:B------:R-:W-:Y:S02]  /*7ae0*/  ISETP.GE.AND P6, PT, R49, R0.reuse, PT ;  /* 0x000000003100720c */ /* 0x080fe40003fc6270 */
[----:B------:R-:W-:-:S02]  /*7af0*/  ISETP.GE.AND P0, PT, R65, R0, PT ;  /* 0x000000004100720c */ /* 0x000fc40003f06270 */
[-C--:B------:R-:W-:Y:S01]  /*7b00*/  ISETP.GE.AND P1, PT, R63, R0.reuse, PT ;  /* 0x000000003f00720c */ /* 0x080fe20003f26270 */
[----:B------:R-:W-:Y:S02]  /*7b10*/  FADD.FTZ R97, R94, R97 ;  /* 0x000000615e617221 */ /* 0x000fe40000010000 */
        /* <DEDUP_REMOVED lines=19> */
[----:B------:R0:W-:Y:S01]  /*7c50*/  @!P6 STG.E.U16 desc[UR16][R2.64+0x3c0], R17 ;  /* 0x0003c0110200e986 */ /* 0x0001e2000c101510 */
[----:B------:R-:W-:-:S03]  /*7c60*/  FADD.FTZ R101, R98, R101 ;  /* 0x0000006562657221 */ /* 0x000fc60000010000 */
[----:B------:R0:W-:Y:S01]  /*7c70*/  @!P0 STG.E.U16 desc[UR16][R2.64+0x80], R9 ;  /* 0x0000800902008986 */ /* 0x0001e2000c101510 */
[----:B------:R-:W-:-:S03]  /*7c80*/  ISETP.GE.AND P0, PT, R47, R0, PT ;  /* 0x000000002f00720c */ /* 0x000fc60003f06270 */
[----:B------:R0:W-:Y:S01]  /*7c90*/  @!P1 STG.E.U16 desc[UR16][R2.64+0xc0], R29 ;  /* 0x0000c01d02009986 */ /* 0x0001e2000c101510 */
[----:B------:R-:W-:-:S03]  /*7ca0*/  ISETP.GE.AND P1, PT, R45, R0, PT ;  /* 0x000000002d00720c */ /* 0x000fc60003f26270 */
[----:B------:R0:W-:Y:S01]  /*7cb0*/  @!P2 STG.E.U16 desc[UR16][R2.64+0x100], R11 ;  /* 0x0001000b0200a986 */ /* 0x0001e2000c101510 */
[----:B------:R-:W-:Y:S01]  /*7cc0*/  ISETP.GE.AND P2, PT, R43, R0, PT ;  /* 0x000000002b00720c */ /* 0x000fe20003f46270 */
[----:B------:R-:W-:Y:S01]  /*7cd0*/  FADD.FTZ R100, R101, R100 ;  /* 0x0000006465647221 */ /* 0x000fe20000010000 */
[----:B------:R-:W-:-:S03]  /*7ce0*/  UISETP.GT.AND UP0, UPT, UR8, 0x1, UPT ;  /* 0x000000010800788c */ /* 0x000fc6000bf04270 */
[----:B------:R-:W-:Y:S01]  /*7cf0*/  FADD.FTZ R103, R100, R103 ;  /* 0x0000006764677221 */ /* 0x000fe20000010000 */
[----:B------:R0:W-:Y:S01]  /*7d00*/  @!P0 STG.E.U16 desc[UR16][R2.64+0x240], R23 ;  /* 0x0002401702008986 */ /* 0x0001e2000c101510 */
[----:B------:R-:W-:Y:S02]  /*7d10*/  IADD3 R46, P0, PT, R46, -0x400, RZ ;  /* 0xfffffc002e2e7810 */ /* 0x000fe40007f1e0ff */
[----:B------:R-:W-:Y:S01]  /*7d20*/  FADD.FTZ R54, R103, R102 ;  /* 0x0000006667367221 */ /* 0x000fe20000010000 */
[----:B------:R0:W-:Y:S01]  /*7d30*/  @!P1 STG.E.U16 desc[UR16][R2.64+0x280], R33 ;  /* 0x0002802102009986 */ /* 0x0001e2000c101510 */
[----:B------:R-:W-:-:S03]  /*7d40*/  IADD3 R38, P1, PT, R38, -0x400, RZ ;  /* 0xfffffc0026267810 */ /* 0x000fc60007f3e0ff */
[----:B------:R0:W-:Y:S01]  /*7d50*/  @!P2 STG.E.U16 desc[UR16][R2.64+0x2c0], R21 ;  /* 0x0002c0150200a986 */ /* 0x0001e2000c101510 */
[----:B------:R-:W-:Y:S01]  /*7d60*/  IADD3 R42, P2, PT, R42, -0x400, RZ ;  /* 0xfffffc002a2a7810 */ /* 0x000fe20007f5e0ff */
[----:B------:R-:W-:Y:S01]  /*7d70*/  FADD.FTZ R54, R54, R105 ;  /* 0x0000006936367221 */ /* 0x000fe20000010000 */
[----:B------:R-:W-:Y:S02]  /*7d80*/  IADD3.X R44, PT, PT, R44, -0x1, RZ, P0, !PT ;  /* 0xffffffff2c2c7810 */ /* 0x000fe400007fe4ff */
[----:B------:R-:W-:Y:S02]  /*7d90*/  IADD3.X R36, PT, PT, R36, -0x1, RZ, P1, !PT ;  /* 0xffffffff24247810 */ /* 0x000fe40000ffe4ff */
[----:B------:R-:W-:Y:S01]  /*7da0*/  IADD3.X R40, PT, PT, R40, -0x1, RZ, P2, !PT ;  /* 0xffffffff28287810 */ /* 0x000fe200017fe4ff */
[----:B------:R-:W-:Y:S01]  /*7db0*/  UMOV UR8, UR9 ;  /* 0x0000000900087c82 */ /* 0x000fe20008000000 */
[----:B------:R-:W-:Y:S05]  /*7dc0*/  BRA.U UP0, `(.L_x_6681) ;  /* 0xffffff8900647547 */ /* 0x000fea000b83ffff */
.L_x_6641:
[----:B------:R-:W1:Y:S01]  /*7dd0*/  LDC.64 R6, c[0x0][0x548] ;  /* 0x00015200ff067b82 */ /* 0x000e620000000a00 */
[----:B0-----:R-:W0:Y:S01]  /*7de0*/  S2R R19, SR_TID.X ;  /* 0x0000000000137919 */ /* 0x001e220000002100 */
[----:B------:R-:W0:Y:S06]  /*7df0*/  LDCU UR7, c[0x0][0x38c] ;  /* 0x00007180ff0777ac */ /* 0x000e2c0008000800 */
[----:B------:R-:W2:Y:S01]  /*7e00*/  LDC.64 R8, c[0x0][0x568] ;  /* 0x00015a00ff087b82 */ /* 0x000ea20000000a00 */
[----:B-1----:R-:W-:-:S04]  /*7e10*/  ISETP.NE.U32.AND P1, PT, R6, RZ, PT ;  /* 0x000000ff0600720c */ /* 0x002fc80003f25070 */
[----:B------:R-:W-:Y:S02]  /*7e20*/  ISETP.NE.AND.EX P1, PT, R7, RZ, PT, P1 ;  /* 0x000000ff0700720c */ /* 0x000fe40003f25310 */
[----:B--2---:R-:W-:Y:S02]  /*7e30*/  ISETP.NE.U32.AND P0, PT, R8, RZ, PT ;  /* 0x000000ff0800720c */ /* 0x004fe40003f05070 */
[----:B0-----:R-:W-:Y:S02]  /*7e40*/  ISETP.GE.AND P2, PT, R19, UR7, PT ;  /* 0x0000000713007c0c */ /* 0x001fe4000bf46270 */
[----:B------:R-:W-:-:S07]  /*7e50*/  ISETP.NE.AND.EX P0, PT, R9, RZ, PT, P0 ;  /* 0x000000ff0900720c */ /* 0x000fce0003f05300 */
[----:B------:R-:W-:Y:S06]  /*7e60*/  @!P1 BRA `(.L_x_6682) ;  /* 0x0000000000649947 */ /* 0x000fec0003800000 */
        /* <DEDUP_REMOVED lines=8> */
[----:B0-----:R-:W-:Y:S01]  /*7ef0*/  @P1 FADD R3, R0, R3 ;  /* 0x0000000300031221 */ /* 0x001fe20000000000 */
[----:B------:R-:W-:-:S04]  /*7f00*/  @!P3 MOV R0, 0x400 ;  /* 0x000004000000b802 */ /* 0x000fc80000000f00 */
[----:B------:R-:W0:Y:S01]  /*7f10*/  SHFL.DOWN P1, R2, R3, 0x4, 0x1f ;  /* 0x08801f0003027f89 */ /* 0x000e220000020000 */
[----:B-1----:R-:W-:Y:S01]  /*7f20*/  @!P3 LEA R11, R11, R0, 0x18 ;  /* 0x000000000b0bb211 */ /* 0x002fe200078ec0ff */
[----:B0-----:R-:W-:-:S05]  /*7f30*/  @P1 FADD R2, R3, R2 ;  /* 0x0000000203021221 */ /* 0x001fca0000000000 */
[----:B------:R-:W0:Y:S02]  /*7f40*/  SHFL.DOWN P1, R5, R2, 0x8, 0x1f ;  /* 0x09001f0002057f89 */ /* 0x000e240000020000 */
[----:B0-----:R-:W-:-:S05]  /*7f50*/  @P1 FADD R5, R2, R5 ;  /* 0x0000000502051221 */ /* 0x001fca0000000000 */
[----:B------:R-:W0:Y:S02]  /*7f60*/  SHFL.DOWN P1, R4, R5, 0x10, 0x1f ;  /* 0x0a001f0005047f89 */ /* 0x000e240000020000 */
[----:B0-----:R-:W-:Y:S01]  /*7f70*/  @P1 FADD R4, R5, R4 ;  /* 0x0000000405041221 */ /* 0x001fe20000000000 */
[----:B--2---:R-:W-:-:S04]  /*7f80*/  ISETP.NE.AND P1, PT, R10, RZ, PT ;  /* 0x000000ff0a00720c */ /* 0x004fc80003f25270 */
[----:B------:R0:W-:Y:S01]  /*7f90*/  @!P3 STS [R11+0x434], R4 ;  /* 0x000434040b00b388 */ /* 0x0001e20000000800 */
[----:B------:R-:W-:Y:S08]  /*7fa0*/  BAR.SYNC.DEFER_BLOCKING 0x0 ;  /* 0x0000000000007b1d */ /* 0x000ff00000010000 */
[----:B------:R-:W-:Y:S05]  /*7fb0*/  @P1 BRA `(.L_x_6683) ;  /* 0x00000000000c1947 */ /* 0x000fea0003800000 */
[----:B------:R-:W-:-:S04]  /*7fc0*/  LEA R2, P1, R66, R6, 0x2 ;  /* 0x0000000642027211 */ /* 0x000fc800078210ff */
[----:B------:R-:W-:-:S05]  /*7fd0*/  LEA.HI.X R3, R66, R7, RZ, 0x2, P1 ;  /* 0x0000000742037211 */ /* 0x000fca00008f14ff */
[----:B------:R1:W-:Y:S04]  /*7fe0*/  REDG.E.ADD.F32.FTZ.RN.STRONG.GPU desc[UR16][R2.64], R4 ;  /* 0x00000004020079a6 */ /* 0x0003e8000c12f310 */
.L_x_6683:
[----:B------:R-:W-:Y:S05]  /*7ff0*/  BSYNC.RECONVERGENT B0 ;  /* 0x0000000000007941 */ /* 0x000fea0003800200 */
.L_x_6682:
[----:B------:R-:W-:Y:S05]  /*8000*/  @!P0 BRA `(.L_x_6684) ;  /* 0x0000000000688947 */ /* 0x000fea0003800000 */
[----:B------:R-:W-:Y:S06]  /*8010*/  BAR.SYNC.DEFER_BLOCKING 0x0 ;  /* 0x0000000000007b1d */ /* 0x000fec0000010000 */
[----:B------:R-:W-:Y:S01]  /*8020*/  BSSY.RECONVERGENT B0, `(.L_x_6684) ;  /* 0x0000018000007945 */ /* 0x000fe20003800200 */
[----:B-1----:R-:W1:Y:S01]  /*8030*/  SHFL.DOWN P0, R3, R54, 0x1, 0x1f ;  /* 0x08201f0036037f89 */ /* 0x002e620000000000 */
[----:B0-----:R-:W0:Y:S01]  /*8040*/  S2R R4, SR_LANEID ;  /* 0x0000000000047919 */ /* 0x001e220000000000 */
[----:B------:R-:W2:Y:S01]  /*8050*/  S2R R6, SR_TID.X ;  /* 0x0000000000067919 */ /* 0x000ea20000002100 */
[----:B-1----:R-:W-:-:S05]  /*8060*/  @P0 FADD R3, R3, R54 ;  /* 0x0000003603030221 */ /* 0x002fca0000000000 */
[----:B------:R-:W1:Y:S01]  /*8070*/  SHFL.DOWN P0, R0, R3, 0x2, 0x1f ;  /* 0x08401f0003007f89 */ /* 0x000e620000000000 */
[----:B0-----:R-:W-:-:S13]  /*8080*/  ISETP.NE.AND P1, PT, R4, RZ, PT ;  /* 0x000000ff0400720c */ /* 0x001fda0003f25270 */
[----:B------:R-:W0:Y:S01]  /*8090*/  @!P1 S2R R4, SR_CgaCtaId ;  /* 0x0000000000049919 */ /* 0x000e220000008800 */
[----:B-1----:R-:W-:Y:S01]  /*80a0*/  @P0 FADD R0, R3, R0 ;  /* 0x0000000003000221 */ /* 0x002fe20000000000 */
[----:B------:R-:W-:-:S04]  /*80b0*/  @!P1 MOV R3, 0x400 ;  /* 0x0000040000039802 */ /* 0x000fc80000000f00 */
[----:B------:R-:W1:Y:S01]  /*80c0*/  SHFL.DOWN P0, R5, R0, 0x4, 0x1f ;  /* 0x08801f0000057f89 */ /* 0x000e620000000000 */
[----:B0-----:R-:W-:Y:S01]  /*80d0*/  @!P1 LEA R4, R4, R3, 0x18 ;  /* 0x0000000304049211 */ /* 0x001fe200078ec0ff */
[----:B-1----:R-:W-:-:S05]  /*80e0*/  @P0 FADD R5, R0, R5 ;  /* 0x0000000500050221 */ /* 0x002fca0000000000 */
        /* <DEDUP_REMOVED lines=11> */
.L_x_6685:
[----:B------:R-:W-:Y:S05]  /*81a0*/  BSYNC.RECONVERGENT B0 ;  /* 0x0000000000007941 */ /* 0x000fea0003800200 */
.L_x_6684:
[----:B------:R-:W-:Y:S05]  /*81b0*/  @P2 EXIT ;  /* 0x000000000000294d */ /* 0x000fea0003800000 */
[----:B------:R-:W1:Y:S01]  /*81c0*/  LDCU.64 UR8, c[0x0][0x4e8] ;  /* 0x00009d00ff0877ac */ /* 0x000e620008000a00 */
[----:B------:R-:W2:Y:S01]  /*81d0*/  S2UR UR5, SR_CgaCtaId ;  /* 0x00000000000579c3 */ /* 0x000ea20000008800 */
[----:B------:R-:W-:Y:S01]  /*81e0*/  BSSY.RECONVERGENT B0, `(.L_x_6686) ;  /* 0x0000045000007945 */ /* 0x000fe20003800200 */
[----:B------:R-:W0:Y:S01]  /*81f0*/  LDCU.64 UR10, c[0x0][0x4c8] ;  /* 0x00009900ff0a77ac */ /* 0x000e220008000a00 */
[----:B------:R-:W3:Y:S01]  /*8200*/  LDCU.64 UR12, c[0x0][0x4a8] ;  /* 0x00009500ff0c77ac */ /* 0x000ee20008000a00 */
[----:B------:R-:W-:Y:S01]  /*8210*/  UMOV UR4, 0x400 ;  /* 0x0000040000047882 */ /* 0x000fe20000000000 */
[----:B------:R-:W4:Y:S01]  /*8220*/  LDCU UR6, c[0x0][0x360] ;  /* 0x00006c00ff0677ac */ /* 0x000f220008000800 */
[----:B------:R-:W2:Y:S01]  /*8230*/  LDCU.64 UR28, c[0x0][0x3e0] ;  /* 0x00007c00ff1c77ac */ /* 0x000ea20008000a00 */
[C---:B-1----:R-:W-:Y:S01]  /*8240*/  IMAD.WIDE.U32 R2, R66.reuse, UR8, RZ ;  /* 0x0000000842027c25 */ /* 0x042fe2000f8e00ff */
[----:B------:R-:W1:Y:S03]  /*8250*/  LDCU.64 UR30, c[0x0][0x3c0] ;  /* 0x00007800ff1e77ac */ /* 0x000e660008000a00 */
[C---:B0-----:R-:W-:Y:S01]  /*8260*/  IMAD.WIDE.U32 R4, R66.reuse, UR10, RZ ;  /* 0x0000000a42047c25 */ /* 0x041fe2000f8e00ff */
[----:B------:R-:W0:Y:S03]  /*8270*/  LDCU.64 UR14, c[0x0][0x4b0] ;  /* 0x00009600ff0e77ac */ /* 0x000e260008000a00 */
[C---:B---3--:R-:W-:Y:S01]  /*8280*/  IMAD.WIDE.U32 R6, R66.reuse, UR12, RZ ;  /* 0x0000000c42067c25 */ /* 0x048fe2000f8e00ff */
[----:B------:R-:W3:Y:S03]  /*8290*/  LDCU.64 UR18, c[0x0][0x4d0] ;  /* 0x00009a00ff1277ac */ /* 0x000ee60008000a00 */
[----:B------:R-:W-:-:S02]  /*82a0*/  IMAD R27, R66, UR9, R3 ;  /* 0x00000009421b7c24 */ /* 0x000fc4000f8e0203 */
[C---:B------:R-:W-:Y:S01]  /*82b0*/  IMAD R25, R66.reuse, UR11, R5 ;  /* 0x0000000b42197c24 */ /* 0x040fe2000f8e0205 */
[----:B------:R-:W0:Y:S01]  /*82c0*/  LDCU.64 UR24, c[0x0][0x4f0] ;  /* 0x00009e00ff1877ac */ /* 0x000e220008000a00 */
[----:B------:R-:W-:Y:S01]  /*82d0*/  IMAD R23, R66, UR13, R7 ;  /* 0x0000000d42177c24 */ /* 0x000fe2000f8e0207 */
[----:B------:R-:W0:Y:S01]  /*82e0*/  LDCU.64 UR26, c[0x0][0x540] ;  /* 0x0000a800ff1a77ac */ /* 0x000e220008000a00 */
[----:B------:R-:W0:Y:S01]  /*82f0*/  LDCU.128 UR20, c[0x0][0x530] ;  /* 0x0000a600ff1477ac */ /* 0x000e220008000c00 */
[----:B-12-4-:R-:W-:-:S12]  /*8300*/  ULEA UR4, UR5, UR4, 0x18 ;  /* 0x0000000405047291 */ /* 0x016fd8000f8ec0ff */
.L_x_6687:
[C---:B------:R-:W-:Y:S01]  /*8310*/  LEA R0, R19.reuse, UR4, 0x2 ;  /* 0x0000000413007c11 */ /* 0x040fe2000f8e10ff */
[C---:B-1----:R-:W-:Y:S01]  /*8320*/  IMAD.WIDE.U32 R12, R19.reuse, UR28, RZ ;  /* 0x0000001c130c7c25 */ /* 0x042fe2000f8e00ff */
[----:B------:R-:W-:Y:S02]  /*8330*/  SHF.R.S32.HI R18, RZ, 0x1f, R19 ;  /* 0x0000001fff127819 */ /* 0x000fe40000011413 */
[----:B------:R-:W-:Y:S01]  /*8340*/  MOV R8, R6 ;  /* 0x0000000600087202 */ /* 0x000fe20000000f00 */
[----:B------:R-:W1:Y:S01]  /*8350*/  LDS R21, [R0+0x16e8] ;  /* 0x0016e80000157984 */ /* 0x000e620000000800 */
[----:B------:R-:W-:Y:S01]  /*8360*/  MOV R9, R23 ;  /* 0x0000001700097202 */ /* 0x000fe20000000f00 */
[C---:B0-----:R-:W-:Y:S02]  /*8370*/  IMAD R10, R18.reuse, UR14, RZ ;  /* 0x0000000e120a7c24 */ /* 0x041fe4000f8e02ff */
[----:B------:R-:W-:Y:S01]  /*8380*/  IMAD R14, R18, UR28, RZ ;  /* 0x0000001c120e7c24 */ /* 0x000fe2000f8e02ff */
[----:B------:R-:W0:Y:S01]  /*8390*/  LDS R0, [R0+0x1ae8] ;  /* 0x001ae80000007984 */ /* 0x000e220000000800 */
        /* <DEDUP_REMOVED lines=9> */
[----:B-1----:R1:W-:Y:S04]  /*8430*/  REDG.E.ADD.F32.FTZ.RN.STRONG.GPU desc[UR16][R10.64], R21 ;  /* 0x000000150a0079a6 */ /* 0x0023e8000c12f310 */
[----:B------:R-:W0:Y:S01]  /*8440*/  LDG.E R15, desc[UR16][R14.64] ;  /* 0x000000100e0f7981 */ /* 0x000e22000c1e1900 */
[----:B------:R-:W-:Y:S01]  /*8450*/  MOV R8, R4 ;  /* 0x0000000400087202 */ /* 0x000fe20000000f00 */
[C---:B---3--:R-:W-:Y:S01]  /*8460*/  IMAD R16, R18.reuse, UR18, RZ ;  /* 0x0000001212107c24 */ /* 0x048fe2000f8e02ff */
[----:B------:R-:W-:Y:S01]  /*8470*/  MOV R9, R25 ;  /* 0x0000001900097202 */ /* 0x000fe20000000f00 */
[----:B------:R-:W-:Y:S02]  /*8480*/  IMAD R20, R18, UR30, RZ ;  /* 0x0000001e12147c24 */ /* 0x000fe4000f8e02ff */
[----:B------:R-:W-:-:S02]  /*8490*/  IMAD R17, R19, UR19, R16 ;  /* 0x0000001313117c24 */ /* 0x000fc4000f8e0210 */
[----:B------:R-:W-:-:S04]  /*84a0*/  IMAD.WIDE.U32 R8, R19, UR18, R8 ;  /* 0x0000001213087c25 */ /* 0x000fc8000f8e0008 */
[----:B------:R-:W-:Y:S01]  /*84b0*/  IMAD.WIDE.U32 R12, R19, UR30, RZ ;  /* 0x0000001e130c7c25 */ /* 0x000fe2000f8e00ff */
[----:B-1----:R-:W-:Y:S02]  /*84c0*/  IADD3 R11, PT, PT, R9, R17, RZ ;  /* 0x00000011090b7210 */ /* 0x002fe40007ffe0ff */
[----:B------:R-:W-:Y:S01]  /*84d0*/  LEA R10, P0, R8, UR22, 0x2 ;  /* 0x00000016080a7c11 */ /* 0x000fe2000f8010ff */
[----:B------:R-:W-:Y:S01]  /*84e0*/  IMAD R29, R19, UR31, R20 ;  /* 0x0000001f131d7c24 */ /* 0x000fe2000f8e0214 */
[----:B------:R-:W-:Y:S02]  /*84f0*/  LEA R16, P1, R12, R62, 0x2 ;  /* 0x0000003e0c107211 */ /* 0x000fe400078210ff */
[----:B------:R-:W-:Y:S02]  /*8500*/  LEA.HI.X R11, R8, UR23, R11, 0x2, P0 ;  /* 0x00000017080b7c11 */ /* 0x000fe400080f140b */
[----:B------:R-:W-:-:S04]  /*8510*/  IADD3 R9, PT, PT, R13, R29, RZ ;  /* 0x0000001d0d097210 */ /* 0x000fc80007ffe0ff */
[----:B------:R-:W-:Y:S01]  /*8520*/  LEA.HI.X R17, R12, R60, R9, 0x2, P1 ;  /* 0x0000003c0c117211 */ /* 0x000fe200008f1409 */
[----:B0-----:R-:W-:-:S05]  /*8530*/  FMUL.FTZ R15, R0, R15 ;  /* 0x0000000f000f7220 */ /* 0x001fca0000410000 */
        /* <DEDUP_REMOVED lines=16> */
.L_x_6686:
[----:B------:R-:W-:Y:S05]  /*8640*/  EXIT ;  /* 0x000000000000794d */ /* 0x000fea0003800000 */
.L_x_6688:
        /* <DEDUP_REMOVED lines=11> */
.L_x_10474:


//--------------------- .text._Z25selective_scan_bwd_kernelI32Selective_Scan_bwd_kernel_traitsILi32ELi16ELb0ELb0ELb0ELb1ELb1EN3c108BFloat16EfEEv12SSMParamsBwd --------------------------
	.section	.text._Z25selective_scan_bwd_kernelI32Selective_Scan_bwd_kernel_traitsILi32ELi16ELb0ELb0ELb0ELb1ELb1EN3c108BFloat16EfEEv12SSMParamsBwd,"ax",@progbits
	.align	128
        .global         _Z25selective_scan_bwd_kernelI32Selective_Scan_bwd_kernel_traitsILi32ELi16ELb0ELb0ELb0ELb1ELb1EN3c108BFloat16EfEEv12SSMParamsBwd
        .type           _Z25selective_scan_bwd_kernelI32Selective_Scan_bwd_kernel_traitsILi32ELi16ELb0ELb0ELb0ELb1ELb1EN3c108BFloat16EfEEv12SSMParamsBwd,@function
        .size           _Z25selective_scan_bwd_kernelI32Selective_Scan_bwd_kernel_traitsILi32ELi16ELb0ELb0ELb0ELb1ELb1EN3c108BFloat16EfEEv12SSMParamsBwd,(.L_x_10475 - _Z25selective_scan_bwd_kernelI32Selective_Scan_bwd_kernel_traitsILi32ELi16ELb0ELb0ELb0ELb1ELb1EN3c108BFloat16EfEEv12SSMParamsBwd)
        .other          _Z25selective_scan_bwd_kernelI32Selective_Scan_bwd_kernel_traitsILi32ELi16ELb0ELb0ELb0ELb1ELb1EN3c108BFloat16EfEEv12SSMParamsBwd,@"STO_CUDA_ENTRY STV_DEFAULT"
_Z25selective_scan_bwd_kernelI32Selective_Scan_bwd_kernel_traitsILi32ELi16ELb0ELb0ELb0ELb1ELb1EN3c108BFloat16EfEEv12SSMParamsBwd:
.text._Z25selective_scan_bwd_kernelI32Selective_Scan_bwd_kernel_traitsILi32ELi16ELb0ELb0ELb0ELb1ELb1EN3c108BFloat16EfEEv12SSMParamsBwd:
        /* <DEDUP_REMOVED lines=28> */
[----:B---3--:R3:W5:Y:S01]  /*01c0*/  @P1 LDG.E R34, desc[UR28][R4.64] ;  /* 0x0000001c04221981 */ /* 0x008762000c1e1900 */
[----:B------:R-:W3:Y:S03]  /*01d0*/  LDCU.128 UR8, c[0x0][0x460] ;  /* 0x00008c00ff0877ac */ /* 0x000ee60008000c00 */
[----:B------:R0:W5:Y:S01]  /*01e0*/  @P0 LDG.E R63, desc[UR28][R2.64] ;  /* 0x0000001c023f0981 */ /* 0x000162000c1e1900 */
[----:B----4-:R-:W-:Y:S02]  /*01f0*/  UIMAD.WIDE.U32 UR6, UR30, UR20, URZ ;  /* 0x000000141e0672a5 */ /* 0x010fe4000f8e00ff */
[----:B------:R-:W-:Y:S02]  /*0200*/  UIMAD.WIDE.U32 UR14, UR30, UR24, URZ ;  /* 0x000000181e0e72a5 */ /* 0x000fe4000f8e00ff */
[----:B------:R-:W-:Y:S02]  /*0210*/  UIMAD UR7, UR30, UR21, UR7 ;  /* 0x000000151e0772a4 */ /* 0x000fe4000f8e0207 */
[----:B------:R-:W-:-:S02]  /*0220*/  UIMAD UR15, UR30, UR25, UR15 ;  /* 0x000000191e0f72a4 */ /* 0x000fc4000f8e020f */
[----:B------:R-:W-:Y:S02]  /*0230*/  UIMAD.WIDE.U32 UR16, UR12, UR22, UR6 ;  /* 0x000000160c1072a5 */ /* 0x000fe4000f8e0006 */
[----:B0-----:R-:W-:Y:S02]  /*0240*/  UISETP.NE.U32.AND UP0, UPT, UR34, URZ, UPT ;  /* 0x000000ff2200728c */ /* 0x001fe4000bf05070 */
[----:B------:R-:W-:Y:S02]  /*0250*/  UIMAD UR25, UR12, UR23, UR17 ;  /* 0x000000170c1972a4 */ /* 0x000fe4000f8e0211 */
[----:B------:R-:W-:Y:S02]  /*0260*/  UIMAD.WIDE.U32 UR18, UR12, UR26, UR14 ;  /* 0x0000001a0c1272a5 */ /* 0x000fe4000f8e000e */
[----:B--2---:R-:W-:Y:S02]  /*0270*/  ULEA UR23, UR31, 0xfffffe00, 0x9 ;  /* 0xfffffe001f177891 */ /* 0x004fe4000f8e48ff */
[----:B------:R-:W-:Y:S01]  /*0280*/  UISETP.NE.AND.EX UP0, UPT, UR35, URZ, UPT, UP0 ;  /* 0x000000ff2300728c */ /* 0x000fe2000bf05300 */
[----:B------:R-:W0:Y:S01]  /*0290*/  LDCU.64 UR34, c[0x0][0x3d8] ;  /* 0x00007b00ff2277ac */ /* 0x000e220008000a00 */
[----:B-1----:R-:W-:-:S02]  /*02a0*/  UIMAD.WIDE.U32 UR20, UR30, UR32, URZ ;  /* 0x000000201e1472a5 */ /* 0x002fc4000f8e00ff */
[----:B------:R-:W-:Y:S02]  /*02b0*/  UIADD3 UR13, UP3, UPT, UR23, UR18, URZ ;  /* 0x00000012170d7290 */ /* 0x000fe4000ff7e0ff */
[----:B------:R-:W-:Y:S02]  /*02c0*/  UIADD3 UR16, UP1, UPT, UR23, UR16, URZ ;  /* 0x0000001017107290 */ /* 0x000fe4000ff3e0ff */
[----:B------:R-:W-:Y:S02]  /*02d0*/  USHF.R.S32.HI UR24, URZ, 0x1f, UR23 ;  /* 0x0000001fff187899 */ /* 0x000fe40008011417 */
[----:B---3--:R-:W-:Y:S02]  /*02e0*/  ULEA UR22, UP4, UR13, UR10, 0x1 ;  /* 0x0000000a0d167291 */ /* 0x008fe4000f8808ff */
[----:B------:R-:W-:Y:S02]  /*02f0*/  ULEA UR26, UP2, UR16, UR8, 0x1 ;  /* 0x00000008101a7291 */ /* 0x000fe4000f8408ff */
[----:B------:R-:W-:Y:S01]  /*0300*/  UIADD3.X UR10, UPT, UPT, UR24, UR25, URZ, UP1, !UPT ;  /* 0x00000019180a7290 */ /* 0x000fe20008ffe4ff */
[----:B------:R-:W1:Y:S03]  /*0310*/  LDCU.64 UR14, c[0x0][0x3b8] ;  /* 0x00007700ff0e77ac */ /* 0x000e660008000a00 */
[----:B------:R-:W-:-:S02]  /*0320*/  ULEA.HI.X UR10, UR16, UR9, UR10, 0x1, UP2 ;  /* 0x00000009100a7291 */ /* 0x000fc400090f0c0a */
[----:B------:R-:W-:Y:S01]  /*0330*/  UIMAD UR9, UR30, UR33, UR21 ;  /* 0x000000211e0972a4 */ /* 0x000fe2000f8e0215 */
[----:B------:R-:W2:Y:S01]  /*0340*/  @UP0 LDCU UR21, c[0x0][0x384] ;  /* 0x00007080ff1507ac */ /* 0x000ea20008000800 */
[----:B------:R-:W-:Y:S01]  /*0350*/  UIMAD UR17, UR12, UR27, UR19 ;  /* 0x0000001b0c1172a4 */ /* 0x000fe2000f8e0213 */
[----:B------:R-:W3:Y:S01]  /*0360*/  LDCU.64 UR32, c[0x0][0x448] ;  /* 0x00008900ff2077ac */ /* 0x000ee20008000a00 */
[----:B------:R-:W4:Y:S01]  /*0370*/  LDCU.64 UR6, c[0x0][0x4a0] ;  /* 0x00009400ff0677ac */ /* 0x000f220008000a00 */
[----:B0-----:R-:W-:Y:S01]  /*0380*/  UIMAD.WIDE.U32 UR18, UR12, UR34, URZ ;  /* 0x000000220c1272a5 */ /* 0x001fe2000f8e00ff */
[----:B------:R-:W0:Y:S03]  /*0390*/  @UP0 LDCU UR27, c[0x0][0x38c] ;  /* 0x00007180ff1b07ac */ /* 0x000e260008000800 */
[----:B------:R-:W-:Y:S02]  /*03a0*/  UIMAD UR19, UR12, UR35, UR19 ;  /* 0x000000230c1372a4 */ /* 0x000fe4000f8e0213 */
[----:B------:R-:W-:Y:S01]  /*03b0*/  UIADD3.X UR8, UPT, UPT, UR24, UR17, URZ, UP3, !UPT ;  /* 0x0000001118087290 */ /* 0x000fe20009ffe4ff */
[----:B------:R-:W0:Y:S03]  /*03c0*/  @UP0 LDCU.64 UR34, c[0x0][0x480] ;  /* 0x00009000ff2207ac */ /* 0x000e260008000a00 */
[----:B------:R-:W-:-:S02]  /*03d0*/  ULEA.HI.X UR11, UR13, UR11, UR8, 0x1, UP4 ;  /* 0x0000000b0d0b7291 */ /* 0x000fc4000a0f0c08 */
[----:B------:R-:W-:Y:S02]  /*03e0*/  ULEA UR13, UP1, UR18, UR4, 0x2 ;  /* 0x00000004120d7291 */ /* 0x000fe4000f8210ff */
[----:B-1----:R-:W-:Y:S02]  /*03f0*/  UIMAD.WIDE.U32 UR16, UR12, UR14, URZ ;  /* 0x0000000e0c1072a5 */ /* 0x002fe4000f8e00ff */
[----:B--2---:R-:W-:Y:S02]  /*0400*/  @UP0 UIMAD UR4, UR30, UR21, UR12 ;  /* 0x000000151e0402a4 */ /* 0x004fe4000f8e020c */
[----:B------:R-:W-:Y:S02]  /*0410*/  ULEA.HI.X UR14, UR18, UR5, UR19, 0x2, UP1 ;  /* 0x00000005120e7291 */ /* 0x000fe400088f1413 */
[----:B------:R-:W-:Y:S02]  /*0420*/  UIMAD UR5, UR12, UR15, UR17 ;  /* 0x0000000f0c0572a4 */ /* 0x000fe4000f8e0211 */
[----:B------:R-:W-:Y:S01]  /*0430*/  @UP0 UIMAD UR4, UR4, UR31, URZ ;  /* 0x0000001f040402a4 */ /* 0x000fe2000f8e02ff */
[----:B------:R-:W-:Y:S01]  /*0440*/  UMOV UR8, UR20 ;  /* 0x0000001400087c82 */ /* 0x000fe20008000000 */
[----:B---3--:R-:W-:-:S02]  /*0450*/  ULEA UR15, UP1, UR16, UR32, 0x2 ;  /* 0x00000020100f7291 */ /* 0x008fc4000f8210ff */
[----:B----4-:R-:W-:Y:S02]  /*0460*/  UIMAD.WIDE.U32 UR8, UR12, UR6, UR8 ;  /* 0x000000060c0872a5 */ /* 0x010fe4000f8e0008 */
[----:B0-----:R-:W-:Y:S02]  /*0470*/  @UP0 UIMAD UR6, UR4, UR27, URZ ;  /* 0x0000001b040602a4 */ /* 0x001fe4000f8e02ff */
[----:B------:R-:W-:Y:S01]  /*0480*/  ULEA.HI.X UR16, UR16, UR33, UR5, 0x2, UP1 ;  /* 0x0000002110107291 */ /* 0x000fe200088f1405 */
[----:B------:R-:W-:Y:S02]  /*0490*/  UMOV UR4, URZ ;  /* 0x000000ff00047c82 */ /* 0x000fe40008000000 */
[----:B------:R-:W-:Y:S01]  /*04a0*/  UMOV UR5, URZ ;  /* 0x000000ff00057c82 */ /* 0x000fe20008000000 */
[----:B------:R-:W-:Y:S02]  /*04b0*/  @UP0 UIMAD.WIDE UR4, UR6, 0x8, UR34 ;  /* 0x00000008060408a5 */ /* 0x000fe4000f8e0222 */
[----:B------:R-:W-:-:S02]  /*04c0*/  UISETP.GE.AND UP0, UPT, UR31, 0x1, UPT ;  /* 0x000000011f00788c */ /* 0x000fc4000bf06270 */
[----:B------:R-:W-:Y:S02]  /*04d0*/  UIMAD UR7, UR12, UR7, UR9 ;  /* 0x000000070c0772a4 */ /* 0x000fe4000f8e0209 */
[----:B------:R-:W-:Y:S01]  /*04e0*/  UIADD3 UR8, UP2, UPT, UR23, UR8, URZ ;  /* 0x0000000817087290 */ /* 0x000fe2000ff5e0ff */
[----:B------:R-:W-:Y:S01]  /*04f0*/  HFMA2 R61, -RZ, RZ, 0, 0 ;  /* 0x00000000ff3d7431 */ /* 0x000fe200000001ff */
[----:B------:R-:W-:Y:S02]  /*0500*/  MOV R32, RZ ;  /* 0x000000ff00207202 */ /* 0x000fe40000000f00 */
[----:B------:R-:W-:Y:S02]  /*0510*/  UIADD3.X UR25, UPT, UPT, UR24, UR7, URZ, UP2, !UPT ;  /* 0x0000000718197290 */ /* 0x000fe400097fe4ff */
[----:B------:R-:W-:-:S04]  /*0520*/  ULEA UR24, UP2, UR8, UR36, 0x1 ;  /* 0x0000002408187291 */ /* 0x000fc8000f8408ff */
        /* <DEDUP_REMOVED lines=9> */
[----:B-1----:R-:W-:-:S04]  /*05c0*/  UIMAD.WIDE.U32 UR18, UR12, UR8, URZ ;  /* 0x000000080c1272a5 */ /* 0x002fc8000f8e00ff */
[----:B------:R-:W-:Y:S02]  /*05d0*/  UIMAD UR6, UR12, UR9, UR19 ;  /* 0x000000090c0672a4 */ /* 0x000fe4000f8e0213 */
[----:B---3--:R-:W-:Y:S01]  /*05e0*/  ULEA UR17, UP0, UR18, UR20, 0x2 ;  /* 0x0000001412117291 */ /* 0x008fe2000f8010ff */
[----:B------:R-:W1:Y:S03]  /*05f0*/  LDCU UR20, c[0x0][0x394] ;  /* 0x00007280ff1477ac */ /* 0x000e660008000800 */
[----:B------:R-:W-:Y:S01]  /*0600*/  ULEA.HI.X UR18, UR18, UR21, UR6, 0x2, UP0 ;  /* 0x0000001512127291 */ /* 0x000fe200080f1406 */
[C---:B0-----:R-:W-:Y:S01]  /*0610*/  SHF.L.U32 R0, R30.reuse, 0x4, RZ ;  /* 0x000000041e007819 */ /* 0x041fe200000006ff */
[----:B------:R-:W-:Y:S01]  /*0620*/  UMOV UR19, UR10 ;  /* 0x0000000a00137c82 */ /* 0x000fe20008000000 */
[----:B------:R-:W-:Y:S01]  /*0630*/  UMOV UR6, 0x400 ;  /* 0x0000040000067882 */ /* 0x000fe20000000000 */
[----:B------:R-:W-:Y:S01]  /*0640*/  LOP3.LUT R158, R30, 0x1f, RZ, 0xc0, !PT ;  /* 0x0000001f1e9e7812 */ /* 0x000fe200078ec0ff */
[----:B--2---:R-:W-:Y:S01]  /*0650*/  ULEA UR6, UR7, UR6, 0x18 ;  /* 0x0000000607067291 */ /* 0x004fe2000f8ec0ff */
[----:B------:R-:W-:Y:S01]  /*0660*/  LOP3.LUT R59, R0, 0x3e00, RZ, 0xc0, !PT ;  /* 0x00003e00003b7812 */ /* 0x000fe200078ec0ff */
[----:B------:R-:W-:-:S03]  /*0670*/  UMOV UR21, UR26 ;  /* 0x0000001a00157c82 */ /* 0x000fc60008000000 */
[----:B------:R-:W-:Y:S02]  /*0680*/  LOP3.LUT R59, R59, 0x1f, R30, 0xf8, !PT ;  /* 0x0000001f3b3b7812 */ /* 0x000fe400078ef81e */
[----:B------:R-:W-:Y:S02]  /*0690*/  LEA R157, R30, UR6, 0x2 ;  /* 0x000000061e9d7c11 */ /* 0x000fe4000f8e10ff */
        /* <DEDUP_REMOVED lines=15> */
.L_x_6730:
        /* <DEDUP_REMOVED lines=10> */
[----:B------:R-:W-:Y:S02]  /*0830*/  IADD3.X R3, PT, PT, RZ, UR25, RZ, P2, !PT ;  /* 0x00000019ff037c10 */ /* 0x000fe400097fe4ff */
[----:B------:R-:W-:Y:S02]  /*0840*/  IADD3.X R5, PT, PT, RZ, UR23, RZ, P1, !PT ;  /* 0x00000017ff057c10 */ /* 0x000fe40008ffe4ff */
        /* <DEDUP_REMOVED lines=17> */
[----:B------:R-:W-:Y:S01]  /*0960*/  PRMT R15, RZ, 0x7610, R15 ;  /* 0x00007610ff0f7816 */ /* 0x000fe2000000000f */
        /* <DEDUP_REMOVED lines=8> */
[----:B------:R-:W-:Y:S01]  /*09f0*/  PRMT R14, RZ, 0x7610, R14 ;  /* 0x00007610ff0e7816 */ /* 0x000fe2000000000e */
[----:B------:R-:W2:Y:S01]  /*0a00*/  @!P1 LDG.E.U16 R0, desc[UR28][R6.64+0x40] ;  /* 0x0000401c06009981 */ /* 0x000ea2000c1e1500 */
[----:B------:R-:W-:Y:S02]  /*0a10*/  P2R R96, PR, RZ, 0x8 ;  /* 0x00000008ff607803 */ /* 0x000fe40000000000 */
[----:B------:R-:W-:Y:S01]  /*0a20*/  P2R R94, PR, RZ, 0x10 ;  /* 0x00000010ff5e7803 */ /* 0x000fe20000000000 */
[----:B------:R-:W3:Y:S01]  /*0a30*/  @!P0 LDG.E.U16 R12, desc[UR28][R6.64+0x1c0] ;  /* 0x0001c01c060c8981 */ /* 0x000ee2000c1e1500 */
[----:B------:R-:W-:-:S02]  /*0a40*/  ISETP.GE.AND P0, PT, R43, R28, PT ;  /* 0x0000001c2b00720c */ /* 0x000fc40003f06270 */
[-C--:B------:R-:W-:Y:S01]  /*0a50*/  ISETP.GE.AND P6, PT, R41, R28.reuse, PT ;  /* 0x0000001c2900720c */ /* 0x080fe20003fc6270 */
[----:B------:R-:W3:Y:S01]  /*0a60*/  @!P5 LDG.E.U16 R13, desc[UR28][R6.64+0x100] ;  /* 0x0001001c060dd981 */ /* 0x000ee2000c1e1500 */
[----:B------:R-:W-:Y:S02]  /*0a70*/  P2R R100, PR, RZ, 0x1 ;  /* 0x00000001ff647803 */ /* 0x000fe40000000000 */
[-C--:B------:R-:W-:Y:S01]  /*0a80*/  ISETP.GE.AND P5, PT, R39, R28.reuse, PT ;  /* 0x0000001c2700720c */ /* 0x080fe20003fa6270 */
[----:B------:R-:W3:Y:S01]  /*0a90*/  @!P4 LDG.E.U16 R10, desc[UR28][R6.64+0x140] ;  /* 0x0001401c060ac981 */ /* 0x000ee2000c1e1500 */
[-C--:B------:R-:W-:Y:S02]  /*0aa0*/  ISETP.GE.AND P1, PT, R35, R28.reuse, PT ;  /* 0x0000001c2300720c */ /* 0x080fe40003f26270 */
[----:B------:R-:W-:Y:S01]  /*0ab0*/  ISETP.GE.AND P2, PT, R33, R28, PT ;  /* 0x0000001c2100720c */ /* 0x000fe20003f46270 */
[----:B------:R-:W3:Y:S01]  /*0ac0*/  @!P3 LDG.E.U16 R15, desc[UR28][R6.64+0x180] ;  /* 0x0001801c060fb981 */ /* 0x000ee2000c1e1500 */
[----:B------:R-:W-:-:S02]  /*0ad0*/  PRMT R67, RZ, 0x7610, R67 ;  /* 0x00007610ff437816 */ /* 0x000fc40000000043 */
[----:B------:R-:W-:Y:S01]  /*0ae0*/  PRMT R36, RZ, 0x7610, R36 ;  /* 0x00007610ff247816 */ /* 0x000fe20000000024 */
[----:B------:R-:W3:Y:S01]  /*0af0*/  @!P0 LDG.E.U16 R65, desc[UR28][R6.64+0x200] ;  /* 0x0002001c06418981 */ /* 0x000ee2000c1e1500 */
[-C--:B------:R-:W-:Y:S02]  /*0b00*/  ISETP.GE.AND P0, PT, R37, R28.reuse, PT ;  /* 0x0000001c2500720c */ /* 0x080fe40003f06270 */
[-C--:B------:R-:W-:Y:S01]  /*0b10*/  ISETP.GE.AND P3, PT, R31, R28.reuse, PT ;  /* 0x0000001c1f00720c */ /* 0x080fe20003f66270 */
[----:B------:R-:W3:Y:S01]  /*0b20*/  @!P6 LDG.E.U16 R14, desc[UR28][R6.64+0x240] ;  /* 0x0002401c060ee981 */ /* 0x000ee2000c1e1500 */
[----:B------:R-:W-:Y:S02]  /*0b30*/  ISETP.GE.AND P4, PT, R29, R28, PT ;  /* 0x0000001c1d00720c */ /* 0x000fe40003f86270 */
[----:B------:R-:W-:Y:S01]  /*0b40*/  PRMT R69, RZ, 0x7610, R69 ;  /* 0x00007610ff457816 */ /* 0x000fe20000000045 */
[----:B------:R-:W3:Y:S01]  /*0b50*/  @!P5 LDG.E.U16 R67, desc[UR28][R6.64+0x280] ;  /* 0x0002801c0643d981 */ /* 0x000ee2000c1e1500 */
[----:B------:R-:W-:-:S02]  /*0b60*/  PRMT R38, RZ, 0x7610, R38 ;  /* 0x00007610ff267816 */ /* 0x000fc40000000026 */
[----:B------:R-:W-:Y:S02]  /*0b70*/  PRMT R71, RZ, 0x7610, R71 ;  /* 0x00007610ff477816 */ /* 0x000fe40000000047 */
[----:B------:R-:W-:Y:S01]  /*0b80*/  PRMT R40, RZ, 0x7610, R40 ;  /* 0x00007610ff287816 */ /* 0x000fe20000000028 */
[----:B------:R-:W3:Y:S04]  /*0b90*/  @!P0 LDG.E.U16 R36, desc[UR28][R6.64+0x2c0] ;  /* 0x0002c01c06248981 */ /* 0x000ee8000c1e1500 */
[----:B------:R-:W3:Y:S04]  /*0ba0*/  @!P1 LDG.E.U16 R69, desc[UR28][R6.64+0x300] ;  /* 0x0003001c06459981 */ /* 0x000ee8000c1e1500 */
[----:B------:R-:W3:Y:S04]  /*0bb0*/  @!P2 LDG.E.U16 R38, desc[UR28][R6.64+0x340] ;  /* 0x0003401c0626a981 */ /* 0x000ee8000c1e1500 */
[----:B------:R-:W3:Y:S04]  /*0bc0*/  @!P3 LDG.E.U16 R71, desc[UR28][R6.64+0x380] ;  /* 0x0003801c0647b981 */ /* 0x000ee8000c1e1500 */
[----:B------:R0:W3:Y:S01]  /*0bd0*/  @!P4 LDG.E.U16 R40, desc[UR28][R6.64+0x3c0] ;  /* 0x0003c01c0628c981 */ /* 0x0000e2000c1e1500 */
[----:B------:R-:W0:Y:S01]  /*0be0*/  S2R R27, SR_LANEID ;  /* 0x00000000001b7919 */ /* 0x000e220000000000 */
[----:B------:R-:W1:Y:S01]  /*0bf0*/  S2UR UR7, SR_CgaCtaId ;  /* 0x00000000000779c3 */ /* 0x000e620000008800 */
[----:B------:R-:W-:Y:S01]  /*0c00*/  UMOV UR27, 0x400 ;  /* 0x00000400001b7882 */ /* 0x000fe20000000000 */
[----:B------:R-:W-:-:S02]  /*0c10*/  P2R R102, PR, RZ, 0x40 ;  /* 0x00000040ff667803 */ /* 0x000fc40000000000 */
[----:B------:R-:W-:Y:S02]  /*0c20*/  P2R R66, PR, RZ, 0x40 ;  /* 0x00000040ff427803 */ /* 0x000fe40000000000 */
[----:B------:R-:W-:-:S04]  /*0c30*/  ISETP.NE.AND P6, PT, R100, RZ, PT ;  /* 0x000000ff6400720c */ /* 0x000fc80003fc5270 */
[----:B------:R-:W-:Y:S02]  /*0c40*/  P2R R64, PR, RZ, 0x40 ;  /* 0x00000040ff407803 */ /* 0x000fe40000000000 */
[----:B------:R-:W-:Y:S01]  /*0c50*/  ISETP.NE.AND P6, PT, R98, RZ, PT ;  /* 0x000000ff6200720c */ /* 0x000fe20003fc5270 */
[----:B-1----:R-:W-:Y:S01]  /*0c60*/  ULEA UR27, UR7, UR27, 0x18 ;  /* 0x0000001b071b7291 */ /* 0x002fe2000f8ec0ff */
[C---:B0-----:R-:W-:Y:S01]  /*0c70*/  IADD3 R6, PT, PT, R27.reuse, 0x80, RZ ;  /* 0x000000801b067810 */ /* 0x041fe20007ffe0ff */
[C---:B------:R-:W-:Y:S01]  /*0c80*/  VIADD R20, R27.reuse, 0x60 ;  /* 0x000000601b147836 */ /* 0x040fe20000000000 */
        /* <DEDUP_REMOVED lines=9> */
[----:B------:R-:W-:Y:S02]  /*0d20*/  LEA R26, R26, UR27, 0x1 ;  /* 0x0000001b1a1a7c11 */ /* 0x000fe4000f8e08ff */
[----:B------:R-:W-:Y:S02]  /*0d30*/  LEA R22, R6, UR27, 0x1 ;  /* 0x0000001b06167c11 */ /* 0x000fe4000f8e08ff */
[----:B------:R-:W-:Y:S02]  /*0d40*/  LEA R25, R16, UR27, 0x1 ;  /* 0x0000001b10197c11 */ /* 0x000fe4000f8e08ff */
[----:B------:R-:W-:Y:S02]  /*0d50*/  IADD3 R6, PT, PT, R27, 0xc0, RZ ;  /* 0x000000c01b067810 */ /* 0x000fe40007ffe0ff */
[----:B------:R-:W-:Y:S02]  /*0d60*/  LEA R24, R18, UR27, 0x1 ;  /* 0x0000001b12187c11 */ /* 0x000fe4000f8e08ff */
[----:B------:R-:W-:-:S02]  /*0d70*/  LEA R23, R20, UR27, 0x1 ;  /* 0x0000001b14177c11 */ /* 0x000fc4000f8e08ff */
[C---:B------:R-:W-:Y:S02]  /*0d80*/  IADD3 R16, PT, PT, R27.reuse, 0xe0, RZ ;  /* 0x000000e01b107810 */ /* 0x040fe40007ffe0ff */
[C---:B------:R-:W-:Y:S02]  /*0d90*/  IADD3 R18, PT, PT, R27.reuse, 0x100, RZ ;  /* 0x000001001b127810 */ /* 0x040fe40007ffe0ff */
[----:B------:R-:W-:Y:S02]  /*0da0*/  IADD3 R20, PT, PT, R27, 0x120, RZ ;  /* 0x000001201b147810 */ /* 0x000fe40007ffe0ff */
[----:B------:R-:W-:Y:S02]  /*0db0*/  LEA R21, R21, UR27, 0x1 ;  /* 0x0000001b15157c11 */ /* 0x000fe4000f8e08ff */
[----:B------:R-:W-:Y:S02]  /*0dc0*/  IADD3 R42, PT, PT, R27, 0x140, RZ ;  /* 0x000001401b2a7810 */ /* 0x000fe40007ffe0ff */
[----:B------:R-:W-:-:S02]  /*0dd0*/  LEA.HI.SX32 R6, R6, R27, 0x1b ;  /* 0x0000001b06067211 */ /* 0x000fc400078fdaff */
[-C--:B------:R-:W-:Y:S02]  /*0de0*/  LEA.HI.SX32 R16, R16, R27.reuse, 0x1b ;  /* 0x0000001b10107211 */ /* 0x080fe400078fdaff */
[-C--:B------:R-:W-:Y:S02]  /*0df0*/  LEA.HI.SX32 R18, R18, R27.reuse, 0x1b ;  /* 0x0000001b12127211 */ /* 0x080fe400078fdaff */
[-C--:B------:R-:W-:Y:S02]  /*0e00*/  LEA.HI.SX32 R17, R20, R27.reuse, 0x1b ;  /* 0x0000001b14117211 */ /* 0x080fe400078fdaff */
[----:B------:R-:W-:Y:S02]  /*0e10*/  LEA.HI.SX32 R42, R42, R27, 0x1b ;  /* 0x0000001b2a2a7211 */ /* 0x000fe400078fdaff */
[----:B------:R-:W-:Y:S02]  /*0e20*/  LEA R20, R6, UR27, 0x1 ;  /* 0x0000001b06147c11 */ /* 0x000fe4000f8e08ff */
[----:B------:R-:W-:-:S02]  /*0e30*/  P2R R62, PR, RZ, 0x40 ;  /* 0x00000040ff3e7803 */ /* 0x000fc40000000000 */
[----:B------:R-:W-:Y:S02]  /*0e40*/  ISETP.NE.AND P6, PT, R96, RZ, PT ;  /* 0x000000ff6000720c */ /* 0x000fe40003fc5270 */
[----:B------:R-:W-:Y:S02]  /*0e50*/  LEA R19, R16, UR27, 0x1 ;  /* 0x0000001b10137c11 */ /* 0x000fe4000f8e08ff */
[----:B------:R-:W-:Y:S02]  /*0e60*/  IADD3 R6, PT, PT, R27, 0x180, RZ ;  /* 0x000001801b067810 */ /* 0x000fe40007ffe0ff */
[----:B------:R-:W-:Y:S02]  /*0e70*/  LEA R18, R18, UR27, 0x1 ;  /* 0x0000001b12127c11 */ /* 0x000fe4000f8e08ff */
[----:B------:R-:W-:Y:S02]  /*0e80*/  LEA R17, R17, UR27, 0x1 ;  /* 0x0000001b11117c11 */ /* 0x000fe4000f8e08ff */
[----:B------:R-:W-:-:S02]  /*0e90*/  LEA R16, R42, UR27, 0x1 ;  /* 0x0000001b2a107c11 */ /* 0x000fc4000f8e08ff */
[----:B------:R-:W-:Y:S02]  /*0ea0*/  IADD3 R42, PT, PT, R27, 0x1e0, RZ ;  /* 0x000001e01b2a7810 */ /* 0x000fe40007ffe0ff */
[----:B------:R-:W-:Y:S02]  /*0eb0*/  P2R R60, PR, RZ, 0x40 ;  /* 0x00000040ff3c7803 */ /* 0x000fe40000000000 */
[----:B------:R-:W-:Y:S02]  /*0ec0*/  LEA.HI.SX32 R6, R6, R27, 0x1b ;  /* 0x0000001b06067211 */ /* 0x000fe400078fdaff */
        /* <DEDUP_REMOVED lines=15> */
[----:B--2---:R0:W-:Y:S04]  /*0fc0*/  STS.U16 [R25+0x40], R0 ;  /* 0x0000400019007388 */ /* 0x0041e80000000400 */
[----:B------:R-:W-:Y:S04]  /*0fd0*/  STS.U16 [R24+0x80], R11 ;  /* 0x0000800b18007388 */ /* 0x000fe80000000400 */
[----:B---3--:R1:W-:Y:S01]  /*0fe0*/  STS.U16 [R23+0xc0], R8 ;  /* 0x0000c00817007388 */ /* 0x0083e20000000400 */
[----:B0-----:R-:W-:-:S03]  /*0ff0*/  IADD3 R0, PT, PT, R27, 0x160, RZ ;  /* 0x000001601b007810 */ /* 0x001fc60007ffe0ff */
[----:B------:R-:W-:Y:S01]  /*1000*/  STS.U16 [R22+0x100], R13 ;  /* 0x0001000d16007388 */ /* 0x000fe20000000400 */
[----:B------:R-:W-:-:S03]  /*1010*/  LEA.HI.SX32 R0, R0, R27, 0x1b ;  /* 0x0000001b00007211 */ /* 0x000fc600078fdaff */
[----:B------:R0:W-:Y:S01]  /*1020*/  STS.U16 [R21+0x140], R10 ;  /* 0x0001400a15007388 */ /* 0x0001e20000000400 */
[----:B-1----:R-:W-:-:S03]  /*1030*/  IADD3 R8, PT, PT, R27, 0x1a0, RZ ;  /* 0x000001a01b087810 */ /* 0x002fc60007ffe0ff */
[----:B------:R1:W-:Y:S01]  /*1040*/  STS.U16 [R20+0x180], R15 ;  /* 0x0001800f14007388 */ /* 0x0003e20000000400 */
[----:B0-----:R-:W-:-:S03]  /*1050*/  IADD3 R10, PT, PT, R27, 0x1c0, RZ ;  /* 0x000001c01b0a7810 */ /* 0x001fc60007ffe0ff */
[----:B------:R0:W-:Y:S01]  /*1060*/  STS.U16 [R19+0x1c0], R12 ;  /* 0x0001c00c13007388 */ /* 0x0001e20000000400 */
[-C--:B------:R-:W-:Y:S02]  /*1070*/  LEA.HI.SX32 R8, R8, R27.reuse, 0x1b ;  /* 0x0000001b08087211 */ /* 0x080fe400078fdaff */
[-C--:B------:R-:W-:Y:S02]  /*1080*/  LEA.HI.SX32 R10, R10, R27.reuse, 0x1b ;  /* 0x0000001b0a0a7211 */ /* 0x080fe400078fdaff */
[----:B-1----:R-:W-:Y:S01]  /*1090*/  LEA R15, R0, UR27, 0x1 ;  /* 0x0000001b000f7c11 */ /* 0x002fe2000f8e08ff */
[----:B------:R-:W-:Y:S01]  /*10a0*/  STS.U16 [R18+0x200], R65 ;  /* 0x0002004112007388 */ /* 0x000fe20000000400 */
[----:B------:R-:W-:Y:S02]  /*10b0*/  SHF.L.U32 R0, R27, 0x4, RZ ;  /* 0x000000041b007819 */ /* 0x000fe400000006ff */
[----:B------:R-:W-:Y:S01]  /*10c0*/  LEA.HI.SX32 R11, R42, R27, 0x1b ;  /* 0x0000001b2a0b7211 */ /* 0x000fe200078fdaff */
[----:B------:R1:W-:Y:S01]  /*10d0*/  STS.U16 [R17+0x240], R14 ;  /* 0x0002400e11007388 */ /* 0x0003e20000000400 */
[----:B0-----:R-:W-:-:S02]  /*10e0*/  LEA R12, R10, UR27, 0x1 ;  /* 0x0000001b0a0c7c11 */ /* 0x001fc4000f8e08ff */
[----:B------:R-:W-:Y:S02]  /*10f0*/  LEA R13, R8, UR27, 0x1 ;  /* 0x0000001b080d7c11 */ /* 0x000fe4000f8e08ff */
[----:B------:R-:W-:Y:S01]  /*1100*/  LEA.HI.SX32 R10, R0, R0, 0x1b ;  /* 0x00000000000a7211 */ /* 0x000fe200078fdaff */
[----:B------:R-:W-:Y:S01]  /*1110*/  STS.U16 [R16+0x280], R67 ;  /* 0x0002804310007388 */ /* 0x000fe20000000400 */
[----:B------:R-:W-:Y:S02]  /*1120*/  LEA R11, R11, UR27, 0x1 ;  /* 0x0000001b0b0b7c11 */ /* 0x000fe4000f8e08ff */
[----:B-1----:R-:W-:Y:S01]  /*1130*/  LEA R14, R6, UR27, 0x1 ;  /* 0x0000001b060e7c11 */ /* 0x002fe2000f8e08ff */
[----:B------:R0:W-:Y:S01]  /*1140*/  STS.U16 [R15+0x2c0], R36 ;  /* 0x0002c0240f007388 */ /* 0x0001e20000000400 */
[----:B------:R-:W-:-:S03]  /*1150*/  LEA R10, R10, UR27, 0x1 ;  /* 0x0000001b0a0a7c11 */ /* 0x000fc6000f8e08ff */
        /* <DEDUP_REMOVED lines=24> */
[----:B------:R-:W3:Y:S01]  /*12e0*/  @!P6 LDG.E.U16 R65, desc[UR28][R4.64] ;  /* 0x0000001c0441e981 */ /* 0x000ee2000c1e1500 */
        /* <DEDUP_REMOVED lines=16> */
[----:B------:R-:W-:-:S11]  /*13f0*/  PRMT R97, RZ, 0x7610, R97 ;  /* 0x00007610ff617816 */ /* 0x000fd60000000061 */
        /* <DEDUP_REMOVED lines=38> */
[----:B---3--:R0:W-:Y:S04]  /*1660*/  STS.U16 [R26], R65 ;  /* 0x000000411a007388 */ /* 0x0081e80000000400 */
[----:B----4-:R-:W-:Y:S04]  /*1670*/  STS.U16 [R25+0x40], R42 ;  /* 0x0000402a19007388 */ /* 0x010fe80000000400 */
[----:B------:R1:W-:Y:S04]  /*1680*/  STS.U16 [R24+0x80], R91 ;  /* 0x0000805b18007388 */ /* 0x0003e80000000400 */
[----:B------:R-:W-:Y:S04]  /*1690*/  STS.U16 [R23+0xc0], R44 ;  /* 0x0000c02c17007388 */ /* 0x000fe80000000400 */
[----:B------:R3:W-:Y:S04]  /*16a0*/  STS.U16 [R22+0x100], R93 ;  /* 0x0001005d16007388 */ /* 0x0007e80000000400 */
[----:B------:R-:W-:Y:S04]  /*16b0*/  STS.U16 [R21+0x140], R46 ;  /* 0x0001402e15007388 */ /* 0x000fe80000000400 */
[----:B------:R4:W-:Y:S04]  /*16c0*/  STS.U16 [R20+0x180], R95 ;  /* 0x0001805f14007388 */ /* 0x0009e80000000400 */
[----:B------:R-:W-:Y:S04]  /*16d0*/  STS.U16 [R19+0x1c0], R36 ;  /* 0x0001c02413007388 */ /* 0x000fe80000000400 */
[----:B--2---:R2:W-:Y:S04]  /*16e0*/  STS.U16 [R18+0x200], R97 ;  /* 0x0002006112007388 */ /* 0x0045e80000000400 */
        /* <DEDUP_REMOVED lines=16> */
[----:B------:R-:W2:Y:S04]  /*17f0*/  LDS.U16 R50, [R10+0x10] ;  /* 0x000010000a327984 */ /* 0x000ea80000000400 */
[----:B------:R-:W2:Y:S04]  /*1800*/  LDS.U16 R52, [R10+0x12] ;  /* 0x000012000a347984 */ /* 0x000ea80000000400 */
[----:B------:R-:W-:Y:S04]  /*1810*/  LDS.U16 R54, [R10+0x14] ;  /* 0x000014000a367984 */ /* 0x000fe80000000400 */
[----:B------:R-:W2:Y:S04]  /*1820*/  LDS.U16 R56, [R10+0x16] ;  /* 0x000016000a387984 */ /* 0x000ea80000000400 */
[----:B------:R-:W2:Y:S04]  /*1830*/  LDS.U16 R58, [R10+0x18] ;  /* 0x000018000a3a7984 */ /* 0x000ea80000000400 */
[----:B------:R-:W2:Y:S04]  /*1840*/  LDS.U16 R60, [R10+0x1a] ;  /* 0x00001a000a3c7984 */ /* 0x000ea80000000400 */
[----:B------:R-:W2:Y:S04]  /*1850*/  LDS.U16 R62, [R10+0x1c] ;  /* 0x00001c000a3e7984 */ /* 0x000ea80000000400 */
[----:B------:R-:W2:Y:S01]  /*1860*/  LDS.U16 R64, [R10+0x1e] ;  /* 0x00001e000a407984 */ /* 0x000ea20000000400 */
[----:B0-----:R-:W-:Y:S01]  /*1870*/  PRMT R65, RZ, 0x7610, R65 ;  /* 0x00007610ff417816 */ /* 0x001fe20000000041 */
[----:B------:R-:W-:Y:S01]  /*1880*/  BAR.SYNC.DEFER_BLOCKING 0x0 ;  /* 0x0000000000007b1d */ /* 0x000fe20000010000 */
[----:B-1----:R-:W-:-:S05]  /*1890*/  PRMT R91, RZ, 0x7610, R91 ;  /* 0x00007610ff5b7816 */ /* 0x002fca000000005b */
[----:B------:R-:W2:Y:S01]  /*18a0*/  @!P6 LDG.E.U16 R65, desc[UR28][R2.64] ;  /* 0x0000001c0241e981 */ /* 0x000ea2000c1e1500 */
[----:B------:R-:W-:-:S13]  /*18b0*/  ISETP.NE.AND P6, PT, R104, RZ, PT ;  /* 0x000000ff6800720c */ /* 0x000fda0003fc5270 */
        /* <DEDUP_REMOVED lines=36> */
[----:B------:R-:W-:Y:S02]  /*1b00*/  SHF.L.U32 R105, R50, 0x10, RZ ;  /* 0x0000001032697819 */ /* 0x000fe400000006ff */
[----:B------:R-:W-:Y:S02]  /*1b10*/  SHF.L.U32 R107, R52, 0x10, RZ ;  /* 0x00000010346b7819 */ /* 0x000fe400000006ff */
[----:B------:R-:W-:Y:S02]  /*1b20*/  SHF.L.U32 R109, R56, 0x10, RZ ;  /* 0x00000010386d7819 */ /* 0x000fe400000006ff */
[----:B------:R-:W-:Y:S02]  /*1b30*/  SHF.L.U32 R111, R58, 0x10, RZ ;  /* 0x000000103a6f7819 */ /* 0x000fe400000006ff */
[----:B0-----:R-:W-:Y:S02]  /*1b40*/  SHF.L.U32 R3, R36, 0x10, RZ ;  /* 0x0000001024037819 */ /* 0x001fe400000006ff */
[----:B------:R-:W-:-:S02]  /*1b50*/  SHF.L.U32 R113, R60, 0x10, RZ ;  /* 0x000000103c717819 */ /* 0x000fc400000006ff */
[----:B------:R-:W-:Y:S02]  /*1b60*/  SHF.L.U32 R115, R62, 0x10, RZ ;  /* 0x000000103e737819 */ /* 0x000fe400000006ff */
[----:B------:R-:W-:Y:S01]  /*1b70*/  SHF.L.U32 R117, R64, 0x10, RZ ;  /* 0x0000001040757819 */ /* 0x000fe200000006ff */
[----:B------:R-:W-:Y:S01]  /*1b80*/  BSSY.RECONVERGENT B0, `(.L_x_6690) ;  /* 0x000004a000007945 */ /* 0x000fe20003800200 */
[--C-:B-----5:R-:W-:Y:S01]  /*1b90*/  FADD.FTZ R64, R3, R34.reuse ;  /* 0x0000002203407221 */ /* 0x120fe20000010000 */
[--C-:B------:R-:W-:Y:S02]  /*1ba0*/  FADD.FTZ R50, R105, R34.reuse ;  /* 0x0000002269327221 */ /* 0x100fe40000010000 */
[----:B------:R-:W-:Y:S01]  /*1bb0*/  FADD.FTZ R36, R117, R34 ;  /* 0x0000002275247221 */ /* 0x000fe20000010000 */
[----:B------:R0:W-:Y:S02]  /*1bc0*/  STS.U16 [R26], R65 ;  /* 0x000000411a007388 */ /* 0x0001e40000000400 */
[----:B0-----:R-:W-:-:S02]  /*1bd0*/  SHF.L.U32 R65, R0, 0x10, RZ ;  /* 0x0000001000417819 */ /* 0x001fc400000006ff */
[----:B------:R-:W-:Y:S03]  /*1be0*/  STS.U16 [R25+0x40], R66 ;  /* 0x0000404219007388 */ /* 0x000fe60000000400 */
[----:B------:R-:W-:-:S05]  /*1bf0*/  FADD.FTZ R65, R65, R34 ;  /* 0x0000002241417221 */ /* 0x000fca0000010000 */
[----:B------:R-:W-:Y:S01]  /*1c00*/  FSETP.GTU.FTZ.AND P5, PT, R65, 20, PT ;  /* 0x41a000004100780b */ /* 0x000fe20003fbc000 */
[----:B------:R0:W-:Y:S04]  /*1c10*/  STS.U16 [R24+0x80], R91 ;  /* 0x0000805b18007388 */ /* 0x0001e80000000400 */
[----:B---3--:R-:W-:Y:S01]  /*1c20*/  STS.U16 [R23+0xc0], R68 ;  /* 0x0000c04417007388 */ /* 0x008fe20000000400 */
[----:B0-----:R-:W-:-:S03]  /*1c30*/  SHF.L.U32 R91, R38, 0x10, RZ ;  /* 0x00000010265b7819 */ /* 0x001fc600000006ff */
[----:B------:R0:W-:Y:S04]  /*1c40*/  STS.U16 [R22+0x100], R93 ;  /* 0x0001005d16007388 */ /* 0x0001e80000000400 */
[----:B----4-:R-:W-:Y:S01]  /*1c50*/  STS.U16 [R21+0x140], R70 ;  /* 0x0001404615007388 */ /* 0x010fe20000000400 */
[----:B0-----:R-:W-:-:S03]  /*1c60*/  SHF.L.U32 R93, R40, 0x10, RZ ;  /* 0x00000010285d7819 */ /* 0x001fc600000006ff */
[----:B------:R0:W-:Y:S01]  /*1c70*/  STS.U16 [R20+0x180], R95 ;  /* 0x0001805f14007388 */ /* 0x0001e20000000400 */
[----:B------:R-:W-:-:S03]  /*1c80*/  FADD.FTZ R62, R91, R34 ;  /* 0x000000225b3e7221 */ /* 0x000fc60000010000 */
[----:B--2---:R-:W-:Y:S01]  /*1c90*/  STS.U16 [R19+0x1c0], R72 ;  /* 0x0001c04813007388 */ /* 0x004fe20000000400 */
[----:B0-----:R-:W-:Y:S02]  /*1ca0*/  IMAD.U32 R95, R42, 0x10000, RZ ;  /* 0x000100002a5f7824 */ /* 0x001fe400078e00ff */
[--C-:B------:R-:W-:Y:S01]  /*1cb0*/  FADD.FTZ R60, R93, R34.reuse ;  /* 0x000000225d3c7221 */ /* 0x100fe20000010000 */
[--C-:B------:R-:W-:Y:S01]  /*1cc0*/  FADD.FTZ R42, R111, R34.reuse ;  /* 0x000000226f2a7221 */ /* 0x100fe20000010000 */
[--C-:B------:R-:W-:Y:S01]  /*1cd0*/  FADD.FTZ R40, R113, R34.reuse ;  /* 0x0000002271287221 */ /* 0x100fe20000010000 */
[----:B------:R0:W-:Y:S01]  /*1ce0*/  STS.U16 [R18+0x200], R97 ;  /* 0x0002006112007388 */ /* 0x0001e20000000400 */
[--C-:B------:R-:W-:Y:S01]  /*1cf0*/  FADD.FTZ R58, R95, R34.reuse ;  /* 0x000000225f3a7221 */ /* 0x100fe20000010000 */
[----:B------:R-:W-:Y:S01]  /*1d00*/  FADD.FTZ R38, R115, R34 ;  /* 0x0000002273267221 */ /* 0x000fe20000010000 */
[----:B0-----:R-:W-:Y:S01]  /*1d10*/  SHF.L.U32 R97, R44, 0x10, RZ ;  /* 0x000000102c617819 */ /* 0x001fe200000006ff */
[----:B------:R-:W-:Y:S04]  /*1d20*/  STS.U16 [R17+0x240], R74 ;  /* 0x0002404a11007388 */ /* 0x000fe80000000400 */
[----:B------:R0:W-:Y:S04]  /*1d30*/  STS.U16 [R16+0x280], R99 ;  /* 0x0002806310007388 */ /* 0x0001e80000000400 */
[----:B------:R-:W-:Y:S04]  /*1d40*/  STS.U16 [R15+0x2c0], R76 ;  /* 0x0002c04c0f007388 */ /* 0x000fe80000000400 */
[----:B------:R1:W-:Y:S01]  /*1d50*/  STS.U16 [R14+0x300], R101 ;  /* 0x000300650e007388 */ /* 0x0003e20000000400 */
[----:B0-----:R-:W-:-:S03]  /*1d60*/  SHF.L.U32 R99, R46, 0x10, RZ ;  /* 0x000000102e637819 */ /* 0x001fc600000006ff */
[----:B------:R-:W-:Y:S04]  /*1d70*/  STS.U16 [R13+0x340], R78 ;  /* 0x0003404e0d007388 */ /* 0x000fe80000000400 */
        /* <DEDUP_REMOVED lines=42> */
.L_x_6691:
[----:B------:R-:W-:Y:S05]  /*2020*/  BSYNC.RECONVERGENT B0 ;  /* 0x0000000000007941 */ /* 0x000fea0003800200 */
.L_x_6690:
        /* <DEDUP_REMOVED lines=33> */
.L_x_6693:
[----:B------:R-:W-:Y:S05]  /*2240*/  BSYNC.RECONVERGENT B0 ;  /* 0x0000000000007941 */ /* 0x000fea0003800200 */
.L_x_6692:
        /* <DEDUP_REMOVED lines=33> */
.L_x_6695:
[----:B------:R-:W-:Y:S05]  /*2460*/  BSYNC.RECONVERGENT B0 ;  /* 0x0000000000007941 */ /* 0x000fea0003800200 */
.L_x_6694:
        /* <DEDUP_REMOVED lines=33> */
.L_x_6697:
[----:B------:R-:W-:Y:S05]  /*2680*/  BSYNC.RECONVERGENT B0 ;  /* 0x0000000000007941 */ /* 0x000fea0003800200 */
.L_x_6696:
        /* <DEDUP_REMOVED lines=33> */
.L_x_6699:
[----:B------:R-:W-:Y:S05]  /*28a0*/  BSYNC.RECONVERGENT B0 ;  /* 0x0000000000007941 */ /* 0x000fea0003800200 */
.L_x_6698:
        /* <DEDUP_REMOVED lines=33> */
.L_x_6701:
[----:B------:R-:W-:Y:S05]  /*2ac0*/  BSYNC.RECONVERGENT B0 ;  /* 0x0000000000007941 */ /* 0x000fea0003800200 */
.L_x_6700:
        /* <DEDUP_REMOVED lines=33> */
.L_x_6703:
[----:B------:R-:W-:Y:S05]  /*2ce0*/  BSYNC.RECONVERGENT B0 ;  /* 0x0000000000007941 */ /* 0x000fea0003800200 */
.L_x_6702:
        /* <DEDUP_REMOVED lines=33> */
.L_x_6705:
[----:B------:R-:W-:Y:S05]  /*2f00*/  BSYNC.RECONVERGENT B0 ;  /* 0x0000000000007941 */ /* 0x000fea0003800200 */
.L_x_6704:
        /* <DEDUP_REMOVED lines=33> */
.L_x_6707:
[----:B------:R-:W-:Y:S05]  /*3120*/  BSYNC.RECONVERGENT B0 ;  /* 0x0000000000007941 */ /* 0x000fea0003800200 */
.L_x_6706:
        /* <DEDUP_REMOVED lines=33> */
.L_x_6709:
[----:B------:R-:W-:Y:S05]  /*3340*/  BSYNC.RECONVERGENT B0 ;  /* 0x0000000000007941 */ /* 0x000fea0003800200 */
.L_x_6708:
        /* <DEDUP_REMOVED lines=33> */
.L_x_6711:
[----:B------:R-:W-:Y:S05]  /*3560*/  BSYNC.RECONVERGENT B0 ;  /* 0x0000000000007941 */ /* 0x000fea0003800200 */
.L_x_6710:
        /* <DEDUP_REMOVED lines=33> */
.L_x_6713:
[----:B------:R-:W-:Y:S05]  /*3780*/  BSYNC.RECONVERGENT B0 ;  /* 0x0000000000007941 */ /* 0x000fea0003800200 */
.L_x_6712:
        /* <DEDUP_REMOVED lines=33> */
.L_x_6715:
[----:B------:R-:W-:Y:S05]  /*39a0*/  BSYNC.RECONVERGENT B0 ;  /* 0x0000000000007941 */ /* 0x000fea0003800200 */
.L_x_6714:
        /* <DEDUP_REMOVED lines=33> */
.L_x_6717:
[----:B------:R-:W-:Y:S05]  /*3bc0*/  BSYNC.RECONVERGENT B0 ;  /* 0x0000000000007941 */ /* 0x000fea0003800200 */
.L_x_6716:
        /* <DEDUP_REMOVED lines=33> */
.L_x_6719:
[----:B------:R-:W-:Y:S05]  /*3de0*/  BSYNC.RECONVERGENT B0 ;  /* 0x0000000000007941 */ /* 0x000fea0003800200 */
.L_x_6718:
        /* <DEDUP_REMOVED lines=33> */
.L_x_6721:
[----:B------:R-:W-:Y:S05]  /*4000*/  BSYNC.RECONVERGENT B0 ;  /* 0x0000000000007941 */ /* 0x000fea0003800200 */
.L_x_6720:
[----:B------:R-:W0:Y:S01]  /*4010*/  LDCU.128 UR8, c[0x0][0x410] ;  /* 0x00008200ff0877ac */ /* 0x000e220008000c00 */
[----:B------:R-:W-:Y:S01]  /*4020*/  ISETP.NE.AND P6, PT, R90, RZ, PT ;  /* 0x000000ff5a00720c */ /* 0x000fe20003fc5270 */
[----:B------:R-:W-:Y:S01]  /*4030*/  LDS.U16 R108, [R10] ;  /* 0x000000000a6c7984 */ /* 0x000fe20000000400 */
[----:B------:R-:W-:Y:S01]  /*4040*/  P2R R122, PR, RZ, 0x1 ;  /* 0x00000001ff7a7803 */ /* 0x000fe20000000000 */
[----:B------:R-:W-:Y:S01]  /*4050*/  UMOV UR7, URZ ;  /* 0x000000ff00077c82 */ /* 0x000fe20008000000 */
[----:B------:R-:W-:Y:S01]  /*4060*/  ISETP.NE.AND P0, PT, R82, RZ, PT ;  /* 0x000000ff5200720c */ /* 0x000fe20003f05270 */
[----:B------:R-:W-:Y:S01]  /*4070*/  LDS.U16 R111, [R10+0x2] ;  /* 0x000002000a6f7984 */ /* 0x000fe20000000400 */
[----:B------:R-:W-:Y:S01]  /*4080*/  PRMT R93, RZ, 0x7610, R93 ;  /* 0x00007610ff5d7816 */ /* 0x000fe2000000005d */
[----:B------:R-:W1:Y:S01]  /*4090*/  LDCU.64 UR34, c[0x0][0x490] ;  /* 0x00009200ff2277ac */ /* 0x000e620008000a00 */
[----:B------:R-:W-:Y:S01]  /*40a0*/  P2R R120, PR, RZ, 0x1 ;  /* 0x00000001ff787803 */ /* 0x000fe20000000000 */
[----:B------:R-:W-:Y:S01]  /*40b0*/  LDS.U16 R113, [R10+0x4] ;  /* 0x000004000a717984 */ /* 0x000fe20000000400 */
[----:B------:R-:W-:-:S02]  /*40c0*/  ISETP.NE.AND P0, PT, R84, RZ, PT ;  /* 0x000000ff5400720c */ /* 0x000fc40003f05270 */
[----:B------:R-:W-:Y:S01]  /*40d0*/  PRMT R97, RZ, 0x7610, R97 ;  /* 0x00007610ff617816 */ /* 0x000fe20000000061 */
[----:B------:R-:W-:Y:S01]  /*40e0*/  LDS.U16 R121, [R10+0x6] ;  /* 0x000006000a797984 */ /* 0x000fe20000000400 */
[----:B------:R-:W-:Y:S02]  /*40f0*/  P2R R119, PR, RZ, 0x1 ;  /* 0x00000001ff777803 */ /* 0x000fe40000000000 */
[----:B------:R-:W-:Y:S01]  /*4100*/  ISETP.NE.AND P0, PT, R86, RZ, PT ;  /* 0x000000ff5600720c */ /* 0x000fe20003f05270 */
[----:B0-----:R-:W-:Y:S01]  /*4110*/  UIMAD.WIDE.U32 UR32, UR30, UR8, UR6 ;  /* 0x000000081e2072a5 */ /* 0x001fe2000f8e0006 */
[----:B------:R-:W-:Y:S01]  /*4120*/  LDS.U16 R123, [R10+0x8] ;  /* 0x000008000a7b7984 */ /* 0x000fe20000000400 */
[----:B------:R-:W-:Y:S02]  /*4130*/  PRMT R104, RZ, 0x7610, R104 ;  /* 0x00007610ff687816 */ /* 0x000fe40000000068 */
[----:B------:R-:W-:Y:S01]  /*4140*/  UIMAD UR9, UR30, UR9, UR33 ;  /* 0x000000091e0972a4 */ /* 0x000fe2000f8e0221 */
[----:B------:R-:W-:Y:S01]  /*4150*/  LDS.U16 R125, [R10+0xa] ;  /* 0x00000a000a7d7984 */ /* 0x000fe20000000400 */
[----:B------:R-:W-:Y:S01]  /*4160*/  P2R R117, PR, RZ, 0x1 ;  /* 0x00000001ff757803 */ /* 0x000fe20000000000 */
[----:B------:R-:W-:Y:S01]  /*4170*/  UMOV UR8, UR32 ;  /* 0x0000002000087c82 */ /* 0x000fe20008000000 */
[----:B------:R-:W-:Y:S01]  /*4180*/  ISETP.NE.AND P0, PT, R88, RZ, PT ;  /* 0x000000ff5800720c */ /* 0x000fe20003f05270 */
[----:B------:R-:W-:Y:S01]  /*4190*/  UIMAD.WIDE.U32 UR8, UR12, UR10, UR8 ;  /* 0x0000000a0c0872a5 */ /* 0x000fe2000f8e0008 */
[----:B------:R-:W-:Y:S01]  /*41a0*/  LDS.U16 R95, [R10+0xc] ;  /* 0x00000c000a5f7984 */ /* 0x000fe20000000400 */
[----:B------:R-:W-:-:S02]  /*41b0*/  P2R R124, PR, RZ, 0x2 ;  /* 0x00000002ff7c7803 */ /* 0x000fc40000000000 */
[----:B------:R-:W-:Y:S01]  /*41c0*/  UIMAD UR11, UR12, UR11, UR9 ;  /* 0x0000000b0c0b72a4 */ /* 0x000fe2000f8e0209 */
[----:B------:R-:W-:Y:S01]  /*41d0*/  LDS.U16 R80, [R10+0xe] ;  /* 0x00000e000a507984 */ /* 0x000fe20000000400 */
[----:B------:R-:W-:Y:S02]  /*41e0*/  IADD3 R2, P5, PT, R59, UR8, RZ ;  /* 0x000000083b027c10 */ /* 0x000fe4000ffbe0ff */
[----:B------:R-:W-:Y:S01]  /*41f0*/  P2R R115, PR, RZ, 0x1 ;  /* 0x00000001ff737803 */ /* 0x000fe20000000000 */
[----:B------:R-:W-:Y:S01]  /*4200*/  LDS.U16 R78, [R10+0x10] ;  /* 0x000010000a4e7984 */ /* 0x000fe20000000400 */
[----:B------:R-:W-:Y:S02]  /*4210*/  IADD3.X R91, PT, PT, RZ, UR11, RZ, P5, !PT ;  /* 0x0000000bff5b7c10 */ /* 0x000fe4000affe4ff */
[----:B------:R-:W-:Y:S01]  /*4220*/  ISETP.NE.AND P0, PT, R92, RZ, PT ;  /* 0x000000ff5c00720c */ /* 0x000fe20003f05270 */
[----:B------:R-:W-:Y:S01]  /*4230*/  LDS.U16 R76, [R10+0x12] ;  /* 0x000012000a4c7984 */ /* 0x000fe20000000400 */
[----:B------:R-:W-:Y:S01]  /*4240*/  ISETP.NE.AND P1, PT, R94, RZ, PT ;  /* 0x000000ff5e00720c */ /* 0x000fe20003f25270 */
        /* <DEDUP_REMOVED lines=14> */
[----:B0-----:R-:W-:Y:S01]  /*4330*/  UIMAD.WIDE.U32 UR32, UR30, UR8, UR6 ;  /* 0x000000081e2072a5 */ /* 0x001fe2000f8e0006 */
[----:B------:R-:W-:Y:S01]  /*4340*/  LDS.U16 R66, [R10+0x1c] ;  /* 0x00001c000a427984 */ /* 0x000fe20000000400 */
[----:B------:R-:W-:Y:S02]  /*4350*/  PRMT R110, RZ, 0x7610, R110 ;  /* 0x00007610ff6e7816 */ /* 0x000fe4000000006e */
[----:B------:R-:W-:Y:S01]  /*4360*/  UIMAD UR9, UR30, UR9, UR33 ;  /* 0x000000091e0972a4 */ /* 0x000fe2000f8e0221 */
[----:B------:R-:W-:Y:S02]  /*4370*/  PRMT R103, RZ, 0x7610, R103 ;  /* 0x00007610ff677816 */ /* 0x000fe40000000067 */
[----:B------:R-:W-:Y:S01]  /*4380*/  UMOV UR8, UR32 ;  /* 0x0000002000087c82 */ /* 0x000fe20008000000 */
[----:B------:R-:W-:Y:S01]  /*4390*/  PRMT R112, RZ, 0x7610, R112 ;  /* 0x00007610ff707816 */ /* 0x000fe20000000070 */
[----:B------:R-:W-:Y:S01]  /*43a0*/  UIMAD.WIDE.U32 UR8, UR12, UR10, UR8 ;  /* 0x0000000a0c0872a5 */ /* 0x000fe2000f8e0008 */
[----:B------:R-:W-:Y:S01]  /*43b0*/  PRMT R105, RZ, 0x7610, R105 ;  /* 0x00007610ff697816 */ /* 0x000fe20000000069 */
[----:B------:R-:W0:Y:S01]  /*43c0*/  LDCU.64 UR32, c[0x0][0x510] ;  /* 0x0000a200ff2077ac */ /* 0x000e220008000a00 */
[----:B------:R-:W-:-:S02]  /*43d0*/  PRMT R114, RZ, 0x7610, R114 ;  /* 0x00007610ff727816 */ /* 0x000fc40000000072 */
[----:B------:R-:W-:Y:S01]  /*43e0*/  PRMT R107, RZ, 0x7610, R107 ;  /* 0x00007610ff6b7816 */ /* 0x000fe2000000006b */
[----:B------:R-:W-:Y:S01]  /*43f0*/  UIMAD UR11, UR12, UR11, UR9 ;  /* 0x0000000b0c0b72a4 */ /* 0x000fe2000f8e0209 */
[----:B------:R-:W-:Y:S02]  /*4400*/  IADD3 R0, P5, PT, R59, UR8, RZ ;  /* 0x000000083b007c10 */ /* 0x000fe4000ffbe0ff */
[----:B------:R-:W-:Y:S02]  /*4410*/  PRMT R116, RZ, 0x7610, R116 ;  /* 0x00007610ff747816 */ /* 0x000fe40000000074 */
[----:B------:R-:W2:Y:S01]  /*4420*/  LDCU.64 UR8, c[0x0][0x488] ;  /* 0x00009100ff0877ac */ /* 0x000ea20008000a00 */
[----:B------:R-:W-:Y:S02]  /*4430*/  IADD3.X R3, PT, PT, RZ, UR11, RZ, P5, !PT ;  /* 0x0000000bff037c10 */ /* 0x000fe4000affe4ff */
[----:B------:R-:W-:Y:S02]  /*4440*/  PRMT R109, RZ, 0x7610, R109 ;  /* 0x00007610ff6d7816 */ /* 0x000fe4000000006d */
[----:B------:R-:W-:Y:S01]  /*4450*/  PRMT R118, RZ, 0x7610, R118 ;  /* 0x00007610ff767816 */ /* 0x000fe20000000076 */
[----:B------:R-:W3:Y:S01]  /*4460*/  LDCU.64 UR10, c[0x0][0x508] ;  /* 0x0000a100ff0a77ac */ /* 0x000ee20008000a00 */
[----:B--2---:R-:W-:-:S04]  /*4470*/  LEA R90, P5, R2, UR8, 0x1 ;  /* 0x00000008025a7c11 */ /* 0x004fc8000f8a08ff */
[----:B------:R-:W-:Y:S01]  /*4480*/  LEA.HI.X R91, R2, UR9, R91, 0x1, P5 ;  /* 0x00000009025b7c11 */ /* 0x000fe2000a8f0c5b */
[----:B------:R-:W2:Y:S02]  /*4490*/  LDCU.64 UR8, c[0x0][0x478] ;  /* 0x00008f00ff0877ac */ /* 0x000ea40008000a00 */
[----:B--2---:R-:W-:-:S04]  /*44a0*/  LEA R2, P5, R0, UR8, 0x1 ;  /* 0x0000000800027c11 */ /* 0x004fc8000f8a08ff */
[----:B------:R-:W-:Y:S02]  /*44b0*/  LEA.HI.X R3, R0, UR9, R3, 0x1, P5 ;  /* 0x0000000900037c11 */ /* 0x000fe4000a8f0c03 */
[----:B------:R-:W-:Y:S01]  /*44c0*/  LDS.U16 R0, [R10+0x1e] ;  /* 0x00001e000a007984 */ /* 0x000fe20000000400 */
[----:B------:R-:W-:Y:S02]  /*44d0*/  ISETP.NE.AND P5, PT, R102, RZ, PT ;  /* 0x000000ff6600720c */ /* 0x000fe40003fa5270 */
[----:B------:R-:W-:Y:S01]  /*44e0*/  PRMT R102, RZ, 0x7610, R102 ;  /* 0x00007610ff667816 */ /* 0x000fe20000000066 */
[----:B------:R-:W-:Y:S06]  /*44f0*/  BAR.SYNC.DEFER_BLOCKING 0x0 ;  /* 0x0000000000007b1d */ /* 0x000fec0000010000 */
[----:B------:R-:W2:Y:S01]  /*4500*/  @!P0 LDG.E.U16 R93, desc[UR28][R90.64] ;  /* 0x0000001c5a5d8981 */ /* 0x000ea2000c1e1500 */
[----:B------:R-:W-:-:S03]  /*4510*/  ISETP.NE.AND P0, PT, R115, RZ, PT ;  /* 0x000000ff7300720c */ /* 0x000fc60003f05270 */
[----:B------:R-:W4:Y:S04]  /*4520*/  @!P1 LDG.E.U16 R106, desc[UR28][R90.64+0x140] ;  /* 0x0001401c5a6a9981 */ /* 0x000f28000c1e1500 */
[----:B------:R-:W5:Y:S04]  /*4530*/  @!P2 LDG.E.U16 R101, desc[UR28][R90.64+0x180] ;  /* 0x0001801c5a65a981 */ /* 0x000f68000c1e1500 */
[----:B------:R-:W3:Y:S04]  /*4540*/  @!P3 LDG.E.U16 R110, desc[UR28][R90.64+0x1c0] ;  /* 0x0001c01c5a6eb981 */ /* 0x000ee8000c1e1500 */
[----:B------:R-:W4:Y:S01]  /*4550*/  @!P0 LDG.E.U16 R102, desc[UR28][R90.64+0x40] ;  /* 0x0000401c5a668981 */ /* 0x000f22000c1e1500 */
[----:B------:R-:W-:-:S03]  /*4560*/  ISETP.NE.AND P0, PT, R117, RZ, PT ;  /* 0x000000ff7500720c */ /* 0x000fc60003f05270 */
[----:B------:R-:W3:Y:S04]  /*4570*/  @!P4 LDG.E.U16 R103, desc[UR28][R90.64+0x200] ;  /* 0x0002001c5a67c981 */ /* 0x000ee8000c1e1500 */
[----:B------:R-:W3:Y:S04]  /*4580*/  @!P5 LDG.E.U16 R112, desc[UR28][R90.64+0x240] ;  /* 0x0002401c5a70d981 */ /* 0x000ee8000c1e1500 */
[----:B------:R-:W3:Y:S04]  /*4590*/  @!P6 LDG.E.U16 R105, desc[UR28][R90.64+0x280] ;  /* 0x0002801c5a69e981 */ /* 0x000ee8000c1e1500 */
[----:B------:R-:W5:Y:S01]  /*45a0*/  @!P0 LDG.E.U16 R97, desc[UR28][R90.64+0x80] ;  /* 0x0000801c5a618981 */ /* 0x000f62000c1e1500 */
[----:B------:R-:W-:-:S13]  /*45b0*/  ISETP.NE.AND P0, PT, R119, RZ, PT ;  /* 0x000000ff7700720c */ /* 0x000fda0003f05270 */
[----:B------:R-:W3:Y:S01]  /*45c0*/  @!P0 LDG.E.U16 R104, desc[UR28][R90.64+0xc0] ;  /* 0x0000c01c5a688981 */ /* 0x000ee2000c1e1500 */
[----:B------:R-:W-:Y:S02]  /*45d0*/  ISETP.NE.AND P0, PT, R120, RZ, PT ;  /* 0x000000ff7800720c */ /* 0x000fe40003f05270 */
[----:B------:R-:W-:Y:S02]  /*45e0*/  ISETP.NE.AND P1, PT, R124, RZ, PT ;  /* 0x000000ff7c00720c */ /* 0x000fe40003f25270 */
[----:B------:R-:W-:Y:S02]  /*45f0*/  ISETP.NE.AND P2, PT, R126, RZ, PT ;  /* 0x000000ff7e00720c */ /* 0x000fe40003f45270 */
[----:B------:R-:W-:Y:S02]  /*4600*/  ISETP.NE.AND P3, PT, R127, RZ, PT ;  /* 0x000000ff7f00720c */ /* 0x000fe40003f65270 */
[----:B------:R-:W-:-:S05]  /*4610*/  ISETP.NE.AND P4, PT, R128, RZ, PT ;  /* 0x000000ff8000720c */ /* 0x000fca0003f85270 */
[----:B------:R-:W3:Y:S01]  /*4620*/  @!P0 LDG.E.U16 R99, desc[UR28][R90.64+0x100] ;  /* 0x0001001c5a638981 */ /* 0x000ee2000c1e1500 */
[----:B------:R-:W-:-:S03]  /*4630*/  ISETP.NE.AND P0, PT, R122, RZ, PT ;  /* 0x000000ff7a00720c */ /* 0x000fc60003f05270 */
[----:B------:R-:W3:Y:S04]  /*4640*/  @!P1 LDG.E.U16 R107, desc[UR28][R90.64+0x300] ;  /* 0x0003001c5a6b9981 */ /* 0x000ee8000c1e1500 */
[----:B------:R-:W3:Y:S04]  /*4650*/  @!P2 LDG.E.U16 R116, desc[UR28][R90.64+0x340] ;  /* 0x0003401c5a74a981 */ /* 0x000ee8000c1e1500 */
[----:B------:R-:W3:Y:S04]  /*4660*/  @!P3 LDG.E.U16 R109, desc[UR28][R90.64+0x380] ;  /* 0x0003801c5a6db981 */ /* 0x000ee8000c1e1500 */
[----:B------:R-:W3:Y:S04]  /*4670*/  @!P0 LDG.E.U16 R114, desc[UR28][R90.64+0x2c0] ;  /* 0x0002c01c5a728981 */ /* 0x000ee8000c1e1500 */
[----:B------:R-:W3:Y:S01]  /*4680*/  @!P4 LDG.E.U16 R118, desc[UR28][R90.64+0x3c0] ;  /* 0x0003c01c5a76c981 */ /* 0x000ee2000c1e1500 */
        /* <DEDUP_REMOVED lines=20> */
[----:B----4-:R-:W-:Y:S04]  /*47d0*/  STS.U16 [R25+0x40], R102 ;  /* 0x0000406619007388 */ /* 0x010fe80000000400 */
[----:B-----5:R-:W-:Y:S04]  /*47e0*/  STS.U16 [R24+0x80], R97 ;  /* 0x0000806118007388 */ /* 0x020fe80000000400 */
[----:B---3--:R2:W-:Y:S04]  /*47f0*/  STS.U16 [R23+0xc0], R104 ;  /* 0x0000c06817007388 */ /* 0x0085e80000000400 */
        /* <DEDUP_REMOVED lines=10> */
[----:B------:R5:W-:Y:S04]  /*48a0*/  STS.U16 [R12+0x380], R109 ;  /* 0x0003806d0c007388 */ /* 0x000be80000000400 */
[----:B------:R1:W-:Y:S01]  /*48b0*/  STS.U16 [R11+0x3c0], R118 ;  /* 0x0003c0760b007388 */ /* 0x0003e20000000400 */
[----:B------:R-:W-:-:S03]  /*48c0*/  NOP ;  /* 0x0000000000007918 */ /* 0x000fc60000000000 */
[----:B------:R-:W0:Y:S04]  /*48d0*/  LDS.U16 R84, [R10] ;  /* 0x000000000a547984 */ /* 0x000e280000000400 */
[----:B------:R-:W-:Y:S04]  /*48e0*/  LDS.U16 R82, [R10+0x2] ;  /* 0x000002000a527984 */ /* 0x000fe80000000400 */
[----:B------:R-:W0:Y:S04]  /*48f0*/  LDS.U16 R86, [R10+0x4] ;  /* 0x000004000a567984 */ /* 0x000e280000000400 */
[----:B------:R-:W0:Y:S04]  /*4900*/  LDS.U16 R88, [R10+0x6] ;  /* 0x000006000a587984 */ /* 0x000e280000000400 */
[----:B------:R-:W0:Y:S04]  /*4910*/  LDS.U16 R90, [R10+0x8] ;  /* 0x000008000a5a7984 */ /* 0x000e280000000400 */
[----:B------:R-:W0:Y:S04]  /*4920*/  LDS.U16 R91, [R10+0xa] ;  /* 0x00000a000a5b7984 */ /* 0x000e280000000400 */
[----:B------:R-:W0:Y:S04]  /*4930*/  LDS.U16 R92, [R10+0xc] ;  /* 0x00000c000a5c7984 */ /* 0x000e280000000400 */
[----:B------:R-:W-:Y:S04]  /*4940*/  LDS.U16 R93, [R10+0xe] ;  /* 0x00000e000a5d7984 */ /* 0x000fe80000000400 */
[----:B------:R-:W0:Y:S04]  /*4950*/  LDS.U16 R94, [R10+0x10] ;  /* 0x000010000a5e7984 */ /* 0x000e280000000400 */
[----:B------:R-:W0:Y:S04]  /*4960*/  LDS.U16 R96, [R10+0x12] ;  /* 0x000012000a607984 */ /* 0x000e280000000400 */
[----:B------:R-:W0:Y:S04]  /*4970*/  LDS.U16 R97, [R10+0x14] ;  /* 0x000014000a617984 */ /* 0x000e280000000400 */
        /* <DEDUP_REMOVED lines=34> */
[----:B-1----:R-:W-:Y:S01]  /*4ba0*/  PRMT R118, RZ, 0x7610, R118 ;  /* 0x00007610ff767816 */ /* 0x002fe20000000076 */
        /* <DEDUP_REMOVED lines=10> */
[----:B------:R1:W5:Y:S01]  /*4c50*/  @!P4 LDG.E.U16 R120, desc[UR28][R2.64+0x3c0] ;  /* 0x0003c01c0278c981 */ /* 0x000362000c1e1500 */
[----:B0-----:R-:W-:-:S02]  /*4c60*/  SHF.L.U32 R84, R84, 0x10, RZ ;  /* 0x0000001054547819 */ /* 0x001fc400000006ff */
[----:B------:R-:W-:-:S03]  /*4c70*/  SHF.L.U32 R86, R86, 0x10, RZ ;  /* 0x0000001056567819 */ /* 0x000fc600000006ff */
[----:B------:R-:W-:Y:S02]  /*4c80*/  FMUL.FTZ R105, R84, -1.4426950216293334961 ;  /* 0xbfb8aa3b54697820 */ /* 0x000fe40000410000 */
[----:B------:R-:W-:-:S04]  /*4c90*/  FMUL.FTZ R124, R86, -1.4426950216293334961 ;  /* 0xbfb8aa3b567c7820 */ /* 0x000fc80000410000 */
[----:B------:R-:W0:Y:S01]  /*4ca0*/  MUFU.EX2 R105, R105 ;  /* 0x0000006900697308 */ /* 0x000e220000000800 */
[----:B------:R-:W-:Y:S02]  /*4cb0*/  SHF.L.U32 R88, R88, 0x10, RZ ;  /* 0x0000001058587819 */ /* 0x000fe400000006ff */
[----:B------:R-:W-:-:S05]  /*4cc0*/  SHF.L.U32 R90, R90, 0x10, RZ ;  /* 0x000000105a5a7819 */ /* 0x000fca00000006ff */
[----:B------:R-:W-:Y:S01]  /*4cd0*/  MUFU.EX2 R124, R124 ;  /* 0x0000007c007c7308 */ /* 0x000fe20000000800 */
[----:B------:R-:W-:Y:S01]  /*4ce0*/  SHF.L.U32 R82, R82, 0x10, RZ ;  /* 0x0000001052527819 */ /* 0x000fe200000006ff */
[----:B-1----:R-:W-:Y:S01]  /*4cf0*/  FMUL.FTZ R2, R88, -1.4426950216293334961 ;  /* 0xbfb8aa3b58027820 */ /* 0x002fe20000410000 */
[----:B------:R-:W-:-:S03]  /*4d00*/  FMUL.FTZ R3, R90, -1.4426950216293334961 ;  /* 0xbfb8aa3b5a037820 */ /* 0x000fc60000410000 */
[----:B------:R-:W-:Y:S02]  /*4d10*/  FMUL.FTZ R122, R82, -1.4426950216293334961 ;  /* 0xbfb8aa3b527a7820 */ /* 0x000fe40000410000 */
[----:B------:R-:W1:Y:S01]  /*4d20*/  MUFU.EX2 R2, R2 ;  /* 0x0000000200027308 */ /* 0x000e620000000800 */
[----:B0-----:R-:W-:-:S07]  /*4d30*/  FADD.FTZ R105, R105, 1 ;  /* 0x3f80000069697421 */ /* 0x001fce0000010000 */
[----:B------:R-:W0:Y:S01]  /*4d40*/  MUFU.EX2 R3, R3 ;  /* 0x0000000300037308 */ /* 0x000e220000000800 */
[----:B------:R-:W-:-:S07]  /*4d50*/  SHF.L.U32 R91, R91, 0x10, RZ ;  /* 0x000000105b5b7819 */ /* 0x000fce00000006ff */
[----:B------:R-:W5:Y:S08]  /*4d60*/  MUFU.EX2 R122, R122 ;  /* 0x0000007a007a7308 */ /* 0x000f700000000800 */
[----:B------:R-:W5:Y:S01]  /*4d70*/  MUFU.RCP R105, R105 ;  /* 0x0000006900697308 */ /* 0x000f620000001000 */
[----:B------:R-:W-:Y:S01]  /*4d80*/  FMUL.FTZ R126, R91, -1.4426950216293334961 ;  /* 0xbfb8aa3b5b7e7820 */ /* 0x000fe20000410000 */
[----:B------:R-:W-:Y:S01]  /*4d90*/  SHF.L.U32 R92, R92, 0x10, RZ ;  /* 0x000000105c5c7819 */ /* 0x000fe200000006ff */
[----:B-1----:R-:W-:Y:S01]  /*4da0*/  FADD.FTZ R2, R2, 1 ;  /* 0x3f80000002027421 */ /* 0x002fe20000010000 */
[----:B------:R-:W-:Y:S01]  /*4db0*/  SHF.L.U32 R108, R108, 0x10, RZ ;  /* 0x000000106c6c7819 */ /* 0x000fe200000006ff */
[----:B0-----:R-:W-:Y:S01]  /*4dc0*/  FADD.FTZ R3, R3, 1 ;  /* 0x3f80000003037421 */ /* 0x001fe20000010000 */
[----:B------:R-:W-:Y:S01]  /*4dd0*/  SHF.L.U32 R113, R113, 0x10, RZ ;  /* 0x0000001071717819 */ /* 0x000fe200000006ff */
[----:B------:R-:W-:Y:S01]  /*4de0*/  FMUL.FTZ R128, R92, -1.4426950216293334961 ;  /* 0xbfb8aa3b5c807820 */ /* 0x000fe20000410000 */
[----:B------:R-:W-:Y:S01]  /*4df0*/  MUFU.EX2 R126, R126 ;  /* 0x0000007e007e7308 */ /* 0x000fe20000000800 */
[----:B------:R-:W-:-:S02]  /*4e00*/  SHF.L.U32 R94, R94, 0x10, RZ ;  /* 0x000000105e5e7819 */ /* 0x000fc400000006ff */
[----:B------:R-:W-:-:S03]  /*4e10*/  SHF.L.U32 R93, R93, 0x10, RZ ;  /* 0x000000105d5d7819 */ /* 0x000fc600000006ff */
[----:B------:R-:W-:Y:S02]  /*4e20*/  FMUL.FTZ R131, R94, -1.4426950216293334961 ;  /* 0xbfb8aa3b5e837820 */ /* 0x000fe40000410000 */
[----:B------:R-:W-:Y:S01]  /*4e30*/  MUFU.EX2 R128, R128 ;  /* 0x0000008000807308 */ /* 0x000fe20000000800 */
[----:B------:R-:W-:Y:S01]  /*4e40*/  FMUL.FTZ R130, R93, -1.4426950216293334961 ;  /* 0xbfb8aa3b5d827820 */ /* 0x000fe20000410000 */
[----:B------:R-:W-:Y:S02]  /*4e50*/  SHF.L.U32 R96, R96, 0x10, RZ ;  /* 0x0000001060607819 */ /* 0x000fe400000006ff */
[----:B------:R-:W-:-:S04]  /*4e60*/  SHF.L.U32 R97, R97, 0x10, RZ ;  /* 0x0000001061617819 */ /* 0x000fc800000006ff */
[----:B------:R-:W-:Y:S01]  /*4e70*/  MUFU.EX2 R131, R131 ;  /* 0x0000008300837308 */ /* 0x000fe20000000800 */
[----:B------:R-:W-:Y:S01]  /*4e80*/  FMUL.FTZ R132, R96, -1.4426950216293334961 ;  /* 0xbfb8aa3b60847820 */ /* 0x000fe20000410000 */
[----:B------:R-:W-:Y:S01]  /*4e90*/  FMUL.FTZ R133, R97, -1.4426950216293334961 ;  /* 0xbfb8aa3b61857820 */ /* 0x000fe20000410000 */
[----:B------:R-:W-:-:S05]  /*4ea0*/  SHF.L.U32 R111, R111, 0x10, RZ ;  /* 0x000000106f6f7819 */ /* 0x000fca00000006ff */
[----:B------:R-:W-:Y:S01]  /*4eb0*/  MUFU.EX2 R130, R130 ;  /* 0x0000008200827308 */ /* 0x000fe20000000800 */
[----:B--2---:R-:W-:Y:S04]  /*4ec0*/  STS.U16 [R26], R115 ;  /* 0x000000731a007388 */ /* 0x004fe80000000400 */
[----:B---3--:R-:W-:Y:S04]  /*4ed0*/  STS.U16 [R25+0x40], R104 ;  /* 0x0000406819007388 */ /* 0x008fe80000000400 */
[----:B------:R-:W-:Y:S04]  /*4ee0*/  STS.U16 [R24+0x80], R103 ;  /* 0x0000806718007388 */ /* 0x000fe80000000400 */
[----:B----4-:R-:W-:Y:S04]  /*4ef0*/  STS.U16 [R23+0xc0], R106 ;  /* 0x0000c06a17007388 */ /* 0x010fe80000000400 */
[----:B------:R-:W-:Y:S04]  /*4f00*/  STS.U16 [R22+0x100], R107 ;  /* 0x0001006b16007388 */ /* 0x000fe80000000400 */
[----:B-----5:R-:W-:Y:S04]  /*4f10*/  STS.U16 [R21+0x140], R110 ;  /* 0x0001406e15007388 */ /* 0x020fe80000000400 */
        /* <DEDUP_REMOVED lines=13> */
[----:B------:R-:W4:Y:S01]  /*4ff0*/  LDS.U16 R104, [R10+0x2] ;  /* 0x000002000a687984 */ /* 0x000f220000000400 */
[----:B0-----:R-:W-:-:S03]  /*5000*/  FADD.FTZ R109, R124, 1 ;  /* 0x3f8000007c6d7421 */ /* 0x001fc60000010000 */
[----:B------:R-:W0:Y:S03]  /*5010*/  LDS.U16 R114, [R10+0x6] ;  /* 0x000006000a727984 */ /* 0x000e260000000400 */
[----:B------:R-:W5:Y:S01]  /*5020*/  MUFU.RCP R109, R109 ;  /* 0x0000006d006d7308 */ /* 0x000f620000001000 */
[----:B------:R-:W0:Y:S01]  /*5030*/  LDS.U16 R116, [R10+0x8] ;  /* 0x000008000a747984 */ /* 0x000e220000000400 */
[----:B------:R-:W-:-:S03]  /*5040*/  FADD.FTZ R107, R122, 1 ;  /* 0x3f8000007a6b7421 */ /* 0x000fc60000010000 */
[----:B------:R-:W-:Y:S03]  /*5050*/  LDS.U16 R118, [R10+0xa] ;  /* 0x00000a000a767984 */ /* 0x000fe60000000400 */
[----:B------:R5:W-:Y:S08]  /*5060*/  MUFU.RCP R115, R2 ;  /* 0x0000000200737308 */ /* 0x000bf00000001000 */
[----:B-1----:R1:W-:Y:S01]  /*5070*/  MUFU.RCP R117, R3 ;  /* 0x0000000300757308 */ /* 0x0023e20000001000 */
[----:B-----5:R-:W5:Y:S01]  /*5080*/  LDS.U16 R2, [R10+0xc] ;  /* 0x00000c000a027984 */ /* 0x020f620000000400 */
[----:B--2---:R-:W-:Y:S01]  /*5090*/  SHF.L.U32 R103, R103, 0x10, RZ ;  /* 0x0000001067677819 */ /* 0x004fe200000006ff */
[----:B-1----:R-:W-:Y:S01]  /*50a0*/  FADD.FTZ R3, -R105, 1 ;  /* 0x3f80000069037421 */ /* 0x002fe20000010100 */
[----:B---3--:R-:W-:-:S03]  /*50b0*/  SHF.L.U32 R106, R106, 0x10, RZ ;  /* 0x000000106a6a7819 */ /* 0x008fc600000006ff */
[----:B------:R-:W-:Y:S01]  /*50c0*/  FMUL.FTZ R120, R108, R103 ;  /* 0x000000676c787220 */ /* 0x000fe20000410000 */
[----:B------:R-:W1:Y:S01]  /*50d0*/  MUFU.RCP R107, R107 ;  /* 0x0000006b006b7308 */ /* 0x000e620000001000 */
[----:B------:R-:W-:Y:S02]  /*50e0*/  FFMA.FTZ R3, R84, R3, 1 ;  /* 0x3f80000054037423 */ /* 0x000fe40000010003 */
[----:B------:R-:W-:Y:S01]  /*50f0*/  FMUL.FTZ R120, R105, R120 ;  /* 0x0000007869787220 */ /* 0x000fe20000410000 */
[----:B------:R-:W-:Y:S01]  /*5100*/  FMUL.FTZ R124, R113, R106 ;  /* 0x0000006a717c7220 */ /* 0x000fe20000410000 */
[C---:B------:R-:W-:Y:S02]  /*5110*/  FADD.FTZ R129, -R109.reuse, 1 ;  /* 0x3f8000006d817421 */ /* 0x040fe40000010100 */
[----:B------:R-:W-:Y:S01]  /*5120*/  FMUL.FTZ R3, R120, R3 ;  /* 0x0000000378037220 */ /* 0x000fe20000410000 */
[----:B------:R-:W-:Y:S01]  /*5130*/  FMUL.FTZ R124, R109, R124 ;  /* 0x0000007c6d7c7220 */ /* 0x000fe20000410000 */
[----:B------:R-:W-:Y:S01]  /*5140*/  FFMA.FTZ R129, R86, R129, 1 ;  /* 0x3f80000056817423 */ /* 0x000fe20000010081 */
[----:B------:R-:W2:Y:S01]  /*5150*/  LDS.U16 R120, [R10+0xe] ;  /* 0x00000e000a787984 */ /* 0x000ea20000000400 */
[----:B------:R-:W-:-:S02]  /*5160*/  FADD.FTZ R110, R126, 1 ;  /* 0x3f8000007e6e7421 */ /* 0x000fc40000010000 */
[----:B------:R-:W-:Y:S01]  /*5170*/  FMUL.FTZ R144, R124, R129 ;  /* 0x000000817c907220 */ /* 0x000fe20000410000 */
[----:B----4-:R-:W-:Y:S01]  /*5180*/  SHF.L.U32 R104, R104, 0x10, RZ ;  /* 0x0000001068687819 */ /* 0x010fe200000006ff */
[----:B------:R-:W3:Y:S01]  /*5190*/  LDS.U16 R124, [R10+0x10] ;  /* 0x000010000a7c7984 */ /* 0x000ee20000000400 */
[----:B------:R-:W4:Y:S01]  /*51a0*/  MUFU.EX2 R132, R132 ;  /* 0x0000008400847308 */ /* 0x000f220000000800 */
[----:B-1----:R-:W-:Y:S01]  /*51b0*/  FADD.FTZ R127, -R107, 1 ;  /* 0x3f8000006b7f7421 */ /* 0x002fe20000010100 */
[----:B------:R-:W-:Y:S01]  /*51c0*/  FADD.FTZ R119, R128, 1 ;  /* 0x3f80000080777421 */ /* 0x000fe20000010000 */
[----:B------:R-:W-:Y:S01]  /*51d0*/  FMUL.FTZ R122, R111, R104 ;  /* 0x000000686f7a7220 */ /* 0x000fe20000410000 */
[----:B------:R-:W-:Y:S01]  /*51e0*/  SHF.L.U32 R121, R121, 0x10, RZ ;  /* 0x0000001079797819 */ /* 0x000fe200000006ff */
[----:B------:R-:W-:-:S03]  /*51f0*/  FFMA.FTZ R127, R82, R127, 1 ;  /* 0x3f800000527f7423 */ /* 0x000fc6000001007f */
[----:B------:R-:W1:Y:S01]  /*5200*/  MUFU.EX2 R133, R133 ;  /* 0x0000008500857308 */ /* 0x000e620000000800 */
[----:B------:R-:W-:Y:S01]  /*5210*/  FMUL.FTZ R122, R107, R122 ;  /* 0x0000007a6b7a7220 */ /* 0x000fe20000410000 */
[----:B0-----:R-:W-:Y:S02]  /*5220*/  SHF.L.U32 R114, R114, 0x10, RZ ;  /* 0x0000001072727819 */ /* 0x001fe400000006ff */
[----:B------:R-:W-:-:S04]  /*5230*/  SHF.L.U32 R100, R100, 0x10, RZ ;  /* 0x0000001064647819 */ /* 0x000fc800000006ff */
[----:B------:R-:W0:Y:S01]  /*5240*/  MUFU.RCP R110, R110 ;  /* 0x0000006e006e7308 */ /* 0x000e220000001000 */
[----:B------:R-:W-:Y:S01]  /*5250*/  SHF.L.U32 R98, R98, 0x10, RZ ;  /* 0x0000001062627819 */ /* 0x000fe200000006ff */
[----:B------:R-:W-:Y:S01]  /*5260*/  FADD.FTZ R126, R131, 1 ;  /* 0x3f800000837e7421 */ /* 0x000fe20000010000 */
[----:B------:R-:W-:Y:S01]  /*5270*/  SHF.L.U32 R99, R99, 0x10, RZ ;  /* 0x0000001063637819 */ /* 0x000fe200000006ff */
[----:B------:R-:W-:Y:S01]  /*5280*/  FMUL.FTZ R142, R122, R127 ;  /* 0x0000007f7a8e7220 */ /* 0x000fe20000410000 */
[----:B------:R-:W-:Y:S01]  /*5290*/  FADD.FTZ R131, -R115, 1 ;  /* 0x3f80000073837421 */ /* 0x000fe20000010100 */
[----:B------:R-:W-:Y:S02]  /*52a0*/  FMUL.FTZ R122, R121, R114 ;  /* 0x00000072797a7220 */ /* 0x000fe40000410000 */
[----:B------:R-:W2:Y:S01]  /*52b0*/  MUFU.RCP R119, R119 ;  /* 0x0000007700777308 */ /* 0x000ea20000001000 */
[----:B------:R-:W-:Y:S01]  /*52c0*/  FMUL.FTZ R137, R100, -1.4426950216293334961 ;  /* 0xbfb8aa3b64897820 */ /* 0x000fe20000410000 */
[----:B------:R-:W-:Y:S01]  /*52d0*/  FADD.FTZ R112, R130, 1 ;  /* 0x3f80000082707421 */ /* 0x000fe20000010000 */
[----:B------:R-:W-:Y:S01]  /*52e0*/  FMUL.FTZ R134, R98, -1.4426950216293334961 ;  /* 0xbfb8aa3b62867820 */ /* 0x000fe20000410000 */
[----:B------:R-:W-:Y:S01]  /*52f0*/  FMUL.FTZ R135, R99, -1.4426950216293334961 ;  /* 0xbfb8aa3b63877820 */ /* 0x000fe20000410000 */
[----:B------:R-:W-:Y:S01]  /*5300*/  FFMA.FTZ R131, R88, R131, 1 ;  /* 0x3f80000058837423 */ /* 0x000fe20000010083 */
[----:B------:R-:W-:Y:S01]  /*5310*/  FMUL.FTZ R122, R115, R122 ;  /* 0x0000007a737a7220 */ /* 0x000fe20000410000 */
[----:B------:R-:W-:-:S02]  /*5320*/  SHF.L.U32 R123, R123, 0x10, RZ ;  /* 0x000000107b7b7819 */ /* 0x000fc400000006ff */
[----:B------:R-:W-:Y:S01]  /*5330*/  SHF.L.U32 R116, R116, 0x10, RZ ;  /* 0x0000001074747819 */ /* 0x000fe200000006ff */
[----:B------:R-:W-:Y:S01]  /*5340*/  MUFU.EX2 R137, R137 ;  /* 0x0000008900897308 */ /* 0x000fe20000000800 */
[----:B----4-:R-:W-:Y:S01]  /*5350*/  FADD.FTZ R129, R132, 1 ;  /* 0x3f80000084817421 */ /* 0x010fe20000010000 */
[----:B------:R-:W-:Y:S01]  /*5360*/  FMUL.FTZ R155, R122, R131 ;  /* 0x000000837a9b7220 */ /* 0x000fe20000410000 */
[----:B-1----:R-:W-:Y:S01]  /*5370*/  FADD.FTZ R132, R133, 1 ;  /* 0x3f80000085847421 */ /* 0x002fe20000010000 */
[----:B0-----:R-:W-:Y:S01]  /*5380*/  FADD.FTZ R128, -R110, 1 ;  /* 0x3f8000006e807421 */ /* 0x001fe20000010100 */
[----:B------:R-:W-:Y:S01]  /*5390*/  SHF.L.U32 R122, R95, 0x10, RZ ;  /* 0x000000105f7a7819 */ /* 0x000fe200000006ff */
[----:B------:R-:W-:Y:S02]  /*53a0*/  FADD.FTZ R133, -R117, 1 ;  /* 0x3f80000075857421 */ /* 0x000fe40000010100 */
[----:B------:R-:W0:Y:S01]  /*53b0*/  MUFU.EX2 R136, R135 ;  /* 0x0000008700887308 */ /* 0x000e220000000800 */
[----:B------:R-:W-:-:S02]  /*53c0*/  SHF.L.U32 R101, R101, 0x10, RZ ;  /* 0x0000001065657819 */ /* 0x000fc400000006ff */
[----:B-----5:R-:W-:Y:S02]  /*53d0*/  SHF.L.U32 R95, R2, 0x10, RZ ;  /* 0x00000010025f7819 */ /* 0x020fe400000006ff */
[----:B------:R-:W-:-:S03]  /*53e0*/  SHF.L.U32 R125, R125, 0x10, RZ ;  /* 0x000000107d7d7819 */ /* 0x000fc600000006ff */
[----:B------:R-:W1:Y:S01]  /*53f0*/  MUFU.RCP R112, R112 ;  /* 0x0000007000707308 */ /* 0x000e620000001000 */
[----:B------:R-:W-:Y:S01]  /*5400*/  SHF.L.U32 R118, R118, 0x10, RZ ;  /* 0x0000001076767819 */ /* 0x000fe200000006ff */
[----:B------:R-:W-:Y:S01]  /*5410*/  FFMA.FTZ R130, R91, R128, 1 ;  /* 0x3f8000005b827423 */ /* 0x000fe20000010080 */
[----:B------:R-:W-:-:S05]  /*5420*/  FFMA.FTZ R133, R90, R133, 1 ;  /* 0x3f8000005a857423 */ /* 0x000fca0000010085 */
[----:B------:R4:W-:Y:S01]  /*5430*/  MUFU.RCP R127, R126 ;  /* 0x0000007e007f7308 */ /* 0x0009e20000001000 */
[----:B------:R-:W-:Y:S01]  /*5440*/  FMUL.FTZ R138, R101, -1.4426950216293334961 ;  /* 0xbfb8aa3b658a7820 */ /* 0x000fe20000410000 */
[----:B------:R-:W-:Y:S02]  /*5450*/  IMAD.U32 R102, R102, 0x10000, RZ ;  /* 0x0001000066667824 */ /* 0x000fe400078e00ff */
[----:B--2---:R-:W-:-:S04]  /*5460*/  FADD.FTZ R131, -R119, 1 ;  /* 0x3f80000077837421 */ /* 0x004fc80000010100 */
[----:B------:R-:W2:Y:S01]  /*5470*/  MUFU.EX2 R134, R134 ;  /* 0x0000008600867308 */ /* 0x000ea20000000800 */
[----:B----4-:R-:W-:Y:S01]  /*5480*/  FMUL.FTZ R126, R123, R116 ;  /* 0x000000747b7e7220 */ /* 0x010fe20000410000 */
[----:B------:R-:W-:Y:S01]  /*5490*/  FMUL.FTZ R2, R122, R95 ;  /* 0x0000005f7a027220 */ /* 0x000fe20000410000 */
[----:B------:R-:W-:Y:S02]  /*54a0*/  FMUL.FTZ R135, R125, R118 ;  /* 0x000000767d877220 */ /* 0x000fe40000410000 */
[----:B------:R-:W-:Y:S01]  /*54b0*/  FMUL.FTZ R128, R117, R126 ;  /* 0x0000007e75807220 */ /* 0x000fe20000410000 */
[----:B------:R-:W-:Y:S01]  /*54c0*/  FMUL.FTZ R139, R102, -1.4426950216293334961 ;  /* 0xbfb8aa3b668b7820 */ /* 0x000fe20000410000 */
[----:B------:R-:W-:Y:S02]  /*54d0*/  FMUL.FTZ R2, R119, R2 ;  /* 0x0000000277027220 */ /* 0x000fe40000410000 */
[----:B------:R-:W-:Y:S01]  /*54e0*/  FMUL.FTZ R146, R128, R133 ;  /* 0x0000008580927220 */ /* 0x000fe20000410000 */
[----:B------:R-:W-:Y:S01]  /*54f0*/  FFMA.FTZ R133, R92, R131, 1 ;  /* 0x3f8000005c857423 */ /* 0x000fe20000010083 */
[----:B------:R-:W-:Y:S01]  /*5500*/  FMUL.FTZ R135, R110, R135 ;  /* 0x000000876e877220 */ /* 0x000fe20000410000 */
[----:B------:R-:W-:Y:S01]  /*5510*/  SHF.L.U32 R131, R80, 0x10, RZ ;  /* 0x0000001050837819 */ /* 0x000fe200000006ff */
[----:B------:R-:W4:Y:S01]  /*5520*/  MUFU.EX2 R138, R138 ;  /* 0x0000008a008a7308 */ /* 0x000f220000000800 */
[----:B------:R-:W-:Y:S01]  /*5530*/  SHF.L.U32 R120, R120, 0x10, RZ ;  /* 0x0000001078787819 */ /* 0x000fe200000006ff */
[----:B------:R-:W-:Y:S01]  /*5540*/  FMUL.FTZ R2, R2, R133 ;  /* 0x0000008502027220 */ /* 0x000fe20000410000 */
[----:B------:R-:W-:Y:S01]  /*5550*/  FMUL.FTZ R159, R135, R130 ;  /* 0x00000082879f7220 */ /* 0x000fe20000410000 */
[----:B------:R-:W-:Y:S01]  /*5560*/  SHF.L.U32 R133, R78, 0x10, RZ ;  /* 0x000000104e857819 */ /* 0x000fe200000006ff */
[----:B0-----:R-:W-:Y:S01]  /*5570*/  FADD.FTZ R136, R136, 1 ;  /* 0x3f80000088887421 */ /* 0x001fe20000010000 */
[----:B------:R-:W0:Y:S02]  /*5580*/  LDS.U16 R128, [R10+0x12] ;  /* 0x000012000a807984 */ /* 0x000e240000000400 */
[----:B------:R5:W4:Y:S01]  /*5590*/  MUFU.EX2 R143, R139 ;  /* 0x0000008b008f7308 */ /* 0x000b220000000800 */
[----:B-1----:R-:W-:Y:S01]  /*55a0*/  FADD.FTZ R78, -R112, 1 ;  /* 0x3f800000704e7421 */ /* 0x002fe20000010100 */
[----:B------:R-:W1:Y:S01]  /*55b0*/  LDS.U16 R130, [R10+0x14] ;  /* 0x000014000a827984 */ /* 0x000e620000000400 */
[----:B---3--:R-:W-:Y:S01]  /*55c0*/  SHF.L.U32 R124, R124, 0x10, RZ ;  /* 0x000000107c7c7819 */ /* 0x008fe200000006ff */
[----:B--2---:R-:W-:-:S04]  /*55d0*/  FADD.FTZ R135, R134, 1 ;  /* 0x3f80000086877421 */ /* 0x004fc80000010000 */
[----:B------:R2:W-:Y:S01]  /*55e0*/  MUFU.RCP R126, R132 ;  /* 0x00000084007e7308 */ /* 0x0005e20000001000 */
[----:B-----5:R-:W-:Y:S01]  /*55f0*/  FADD.FTZ R139, R137, 1 ;  /* 0x3f800000898b7421 */ /* 0x020fe20000010000 */
[----:B------:R-:W-:Y:S01]  /*5600*/  FMUL.FTZ R137, R131, R120 ;  /* 0x0000007883897220 */ /* 0x000fe20000410000 */
[----:B------:R-:W-:Y:S01]  /*5610*/  LDS.U16 R134, [R10+0x18] ;  /* 0x000018000a867984 */ /* 0x000fe20000000400 */
[----:B------:R-:W-:Y:S01]  /*5620*/  FFMA.FTZ R78, R93, R78, 1 ;  /* 0x3f8000005d4e7423 */ /* 0x000fe2000001004e */
[----:B------:R-:W-:Y:S02]  /*5630*/  FADD.FTZ R141, -R127, 1 ;  /* 0x3f8000007f8d7421 */ /* 0x000fe40000010100 */
[----:B--2---:R-:W2:Y:S01]  /*5640*/  LDS.U16 R132, [R10+0x16] ;  /* 0x000016000a847984 */ /* 0x004ea20000000400 */
[----:B------:R3:W5:Y:S01]  /*5650*/  MUFU.RCP R80, R136 ;  /* 0x0000008800507308 */ /* 0x0007620000001000 */
[----:B------:R-:W-:Y:S01]  /*5660*/  FMUL.FTZ R137, R112, R137 ;  /* 0x0000008970897220 */ /* 0x000fe20000410000 */
[----:B------:R-:W-:-:S03]  /*5670*/  FFMA.FTZ R140, R94, R141, 1 ;  /* 0x3f8000005e8c7423 */ /* 0x000fc6000001008d */
[----:B------:R-:W-:Y:S01]  /*5680*/  FMUL.FTZ R161, R137, R78 ;  /* 0x0000004e89a17220 */ /* 0x000fe20000410000 */
[----:B---3--:R-:W-:-:S04]  /*5690*/  FMUL.FTZ R136, R133, R124 ;  /* 0x0000007c85887220 */ /* 0x008fc80000410000 */
[----:B------:R-:W-:Y:S01]  /*56a0*/  FMUL.FTZ R137, R127, R136 ;  /* 0x000000887f897220 */ /* 0x000fe20000410000 */
[----:B----4-:R-:W-:Y:S01]  /*56b0*/  FADD.FTZ R149, R138, 1 ;  /* 0x3f8000008a957421 */ /* 0x010fe20000010000 */
[----:B------:R-:W3:Y:S02]  /*56c0*/  LDS.U16 R136, [R10+0x1a] ;  /* 0x00001a000a887984 */ /* 0x000ee40000000400 */
[----:B------:R-:W-:Y:S02]  /*56d0*/  FMUL.FTZ R148, R137, R140 ;  /* 0x0000008c89947220 */ /* 0x000fe40000410000 */
[----:B------:R-:W4:Y:S04]  /*56e0*/  LDS.U16 R138, [R10+0x1c] ;  /* 0x00001c000a8a7984 */ /* 0x000f280000000400 */
[----:B------:R-:W4:Y:S01]  /*56f0*/  LDS.U16 R140, [R10+0x1e] ;  /* 0x00001e000a8c7984 */ /* 0x000f220000000400 */
[----:B------:R-:W1:Y:S08]  /*5700*/  MUFU.RCP R135, R135 ;  /* 0x0000008700877308 */ /* 0x000e700000001000 */
[----:B------:R-:W3:Y:S01]  /*5710*/  MUFU.RCP R129, R129 ;  /* 0x0000008100817308 */ /* 0x000ee20000001000 */
[----:B------:R-:W-:Y:S01]  /*5720*/  FADD.FTZ R147, R143, 1 ;  /* 0x3f8000008f937421 */ /* 0x000fe20000010000 */
[----:B------:R-:W-:Y:S01]  /*5730*/  SHF.L.U32 R141, R74, 0x10, RZ ;  /* 0x000000104a8d7819 */ /* 0x000fe200000006ff */
[----:B-----5:R-:W-:Y:S01]  /*5740*/  FADD.FTZ R74, -R80, 1 ;  /* 0x3f800000504a7421 */ /* 0x020fe20000010100 */
[----:B------:R-:W-:Y:S01]  /*5750*/  SHF.L.U32 R145, R70, 0x10, RZ ;  /* 0x0000001046917819 */ /* 0x000fe200000006ff */
[----:B------:R-:W-:Y:S01]  /*5760*/  FADD.FTZ R70, -R126, 1 ;  /* 0x3f8000007e467421 */ /* 0x000fe20000010100 */
[----:B------:R-:W-:Y:S01]  /*5770*/  SHF.L.U32 R143, R72, 0x10, RZ ;  /* 0x00000010488f7819 */ /* 0x000fe200000006ff */
[----:B------:R-:W-:Y:S01]  /*5780*/  IMAD.U32 R137, R76, 0x10000, RZ ;  /* 0x000100004c897824 */ /* 0x000fe200078e00ff */
[----:B0-----:R-:W-:Y:S01]  /*5790*/  SHF.L.U32 R128, R128, 0x10, RZ ;  /* 0x0000001080807819 */ /* 0x001fe200000006ff */
[----:B-1----:R-:W-:Y:S01]  /*57a0*/  FADD.FTZ R151, -R135, 1 ;  /* 0x3f80000087977421 */ /* 0x002fe20000010100 */
[----:B------:R-:W-:-:S02]  /*57b0*/  SHF.L.U32 R130, R130, 0x10, RZ ;  /* 0x0000001082827819 */ /* 0x000fc400000006ff */
[----:B--2---:R-:W-:Y:S01]  /*57c0*/  SHF.L.U32 R132, R132, 0x10, RZ ;  /* 0x0000001084847819 */ /* 0x004fe200000006ff */
[----:B------:R-:W0:Y:S01]  /*57d0*/  MUFU.RCP R139, R139 ;  /* 0x0000008b008b7308 */ /* 0x000e220000001000 */
[----:B------:R-:W-:Y:S01]  /*57e0*/  SHF.L.U32 R134, R134, 0x10, RZ ;  /* 0x0000001086867819 */ /* 0x000fe200000006ff */
[----:B------:R-:W-:Y:S01]  /*57f0*/  FFMA.FTZ R72, R97, R70, 1 ;  /* 0x3f80000061487423 */ /* 0x000fe20000010046 */
[----:B------:R-:W-:Y:S01]  /*5800*/  FFMA.FTZ R153, R98, R151, 1 ;  /* 0x3f80000062997423 */ /* 0x000fe20000010097 */
[----:B------:R-:W-:Y:S01]  /*5810*/  FFMA.FTZ R167, R99, R74, 1 ;  /* 0x3f80000063a77423 */ /* 0x000fe2000001004a */
[----:B------:R-:W-:-:S03]  /*5820*/  FMUL.FTZ R70, R137, R128 ;  /* 0x0000008089467220 */ /* 0x000fc60000410000 */
[----:B------:R3:W1:Y:S01]  /*5830*/  MUFU.RCP R78, R149 ;  /* 0x00000095004e7308 */ /* 0x0006620000001000 */
[----:B------:R-:W-:Y:S01]  /*5840*/  FMUL.FTZ R151, R141, R130 ;  /* 0x000000828d977220 */ /* 0x000fe20000410000 */
[----:B------:R-:W-:-:S06]  /*5850*/  FMUL.FTZ R74, R143, R132 ;  /* 0x000000848f4a7220 */ /* 0x000fcc0000410000 */
[----:B------:R-:W2:Y:S01]  /*5860*/  MUFU.RCP R147, R147 ;  /* 0x0000009300937308 */ /* 0x000ea20000001000 */
        /* <DEDUP_REMOVED lines=10> */
[----:B------:R-:W-:-:S02]  /*5910*/  SHF.L.U32 R149, R68, 0x10, RZ ;  /* 0x0000001044957819 */ /* 0x000fc400000006ff */
[----:B------:R-:W-:Y:S02]  /*5920*/  SHF.L.U32 R151, R66, 0x10, RZ ;  /* 0x0000001042977819 */ /* 0x000fe400000006ff */
[----:B------:R-:W-:Y:S02]  /*5930*/  SHF.L.U32 R153, R0, 0x10, RZ ;  /* 0x0000001000997819 */ /* 0x000fe400000006ff */
[----:B------:R-:W-:Y:S02]  /*5940*/  SHF.L.U32 R136, R136, 0x10, RZ ;  /* 0x0000001088887819 */ /* 0x000fe400000006ff */
[----:B----4-:R-:W-:Y:S02]  /*5950*/  SHF.L.U32 R138, R138, 0x10, RZ ;  /* 0x000000108a8a7819 */ /* 0x010fe400000006ff */
[----:B------:R-:W-:Y:S01]  /*5960*/  SHF.L.U32 R140, R140, 0x10, RZ ;  /* 0x000000108c8c7819 */ /* 0x000fe200000006ff */
[----:B------:R-:W-:Y:S01]  /*5970*/  FMUL.FTZ R76, R76, R167 ;  /* 0x000000a74c4c7220 */ /* 0x000fe20000410000 */
[----:B------:R-:W-:Y:S01]  /*5980*/  F2FP.BF16.F32.PACK_AB R142, R142, R3 ;  /* 0x000000038e8e723e */ /* 0x000fe200000010ff */
[----:B------:R-:W-:Y:S01]  /*5990*/  BAR.SYNC.DEFER_BLOCKING 0x0 ;  /* 0x0000000000007b1d */ /* 0x000fe20000010000 */
[----:B0-----:R-:W-:Y:S01]  /*59a0*/  FADD.FTZ R3, -R139, 1 ;  /* 0x3f8000008b037421 */ /* 0x001fe20000010100 */
[----:B-1----:R-:W-:Y:S01]  /*59b0*/  FADD.FTZ R66, -R78, 1 ;  /* 0x3f8000004e427421 */ /* 0x002fe20000010100 */
[----:B--2---:R-:W-:Y:S01]  /*59c0*/  FADD.FTZ R169, -R147, 1 ;  /* 0x3f80000093a97421 */ /* 0x004fe20000010100 */
        /* <DEDUP_REMOVED lines=17> */
[----:B------:R-:W-:Y:S02]  /*5ae0*/  F2FP.BF16.F32.PACK_AB R2, R161, R2 ;  /* 0x00000002a102723e */ /* 0x000fe400000010ff */
[----:B------:R-:W-:Y:S02]  /*5af0*/  ISETP.NE.AND P1, PT, R30, RZ, PT ;  /* 0x000000ff1e00720c */ /* 0x000fe40003f25270 */
        /* <DEDUP_REMOVED lines=50> */
[----:B0-----:R-:W-:-:S04]  /*5e20*/  IADD3 R3, P0, PT, R59, UR8, RZ ;  /* 0x000000083b037c10 */ /* 0x001fc8000ff1e0ff */
[----:B-1----:R-:W-:Y:S02]  /*5e30*/  IADD3.X R66, PT, PT, RZ, UR9, RZ, P0, !PT ;  /* 0x00000009ff427c10 */ /* 0x002fe400087fe4ff */
        /* <DEDUP_REMOVED lines=89> */
[----:B------:R-:W0:Y:S01]  /*63d0*/  LDCU.128 UR8, c[0x0][0x430] ;  /* 0x00008600ff0877ac */ /* 0x000e220008000c00 */
[----:B------:R-:W-:-:S02]  /*63e0*/  PRMT R2, R103, 0x7632, R2 ;  /* 0x0000763267027816 */ /* 0x000fc40000000002 */
[----:B------:R-:W-:Y:S01]  /*63f0*/  PRMT R96, R91, 0x7632, R96 ;  /* 0x000076325b607816 */ /* 0x000fe20000000060 */
[----:B------:R-:W-:Y:S01]  /*6400*/  STS.U16 [R10+0x4], R106 ;  /* 0x0000046a0a007388 */ /* 0x000fe20000000400 */
        /* <DEDUP_REMOVED lines=8> */
[----:B------:R-:W-:Y:S01]  /*6490*/  STS.U16 [R10], R103 ;  /* 0x000000670a007388 */ /* 0x000fe20000000400 */
[----:B------:R-:W-:Y:S01]  /*64a0*/  PRMT R98, R3, 0x7632, R98 ;  /* 0x0000763203627816 */ /* 0x000fe20000000062 */
[----:B0-----:R-:W-:Y:S01]  /*64b0*/  UIMAD.WIDE.U32 UR32, UR30, UR8, UR6 ;  /* 0x000000081e2072a5 */ /* 0x001fe2000f8e0006 */
[----:B-1----:R-:W-:Y:S01]  /*64c0*/  PRMT R2, R95, 0x7632, R2 ;  /* 0x000076325f027816 */ /* 0x002fe20000000002 */
[----:B------:R-:W-:Y:S01]  /*64d0*/  STS.U16 [R10+0x6], R93 ;  /* 0x0000065d0a007388 */ /* 0x000fe20000000400 */
[----:B------:R-:W-:Y:S01]  /*64e0*/  PRMT R100, R99, 0x7610, R100 ;  /* 0x0000761063647816 */ /* 0x000fe20000000064 */
[----:B------:R-:W-:Y:S01]  /*64f0*/  UIMAD UR9, UR30, UR9, UR33 ;  /* 0x000000091e0972a4 */ /* 0x000fe2000f8e0221 */
[----:B--2---:R-:W-:Y:S01]  /*6500*/  PRMT R96, R97, 0x7632, R96 ;  /* 0x0000763261607816 */ /* 0x004fe20000000060 */
[----:B------:R-:W-:Y:S01]  /*6510*/  STS.U16 [R10+0x8], R91 ;  /* 0x0000085b0a007388 */ /* 0x000fe20000000400 */
[----:B------:R-:W-:Y:S01]  /*6520*/  PRMT R102, R99, 0x7632, R102 ;  /* 0x0000763263667816 */ /* 0x000fe20000000066 */
[----:B------:R-:W-:Y:S01]  /*6530*/  UMOV UR8, UR32 ;  /* 0x0000002000087c82 */ /* 0x000fe20008000000 */
[C---:B------:R-:W-:Y:S01]  /*6540*/  PRMT R104, R101.reuse, 0x7610, R104 ;  /* 0x0000761065687816 */ /* 0x040fe20000000068 */
[----:B------:R-:W-:Y:S01]  /*6550*/  STS.U16 [R10+0xc], R95 ;  /* 0x00000c5f0a007388 */ /* 0x000fe20000000400 */
[----:B------:R-:W-:Y:S01]  /*6560*/  PRMT R106, R101, 0x7632, R106 ;  /* 0x00007632656a7816 */ /* 0x000fe2000000006a */
[----:B------:R-:W-:-:S02]  /*6570*/  UIMAD.WIDE.U32 UR8, UR12, UR10, UR8 ;  /* 0x0000000a0c0872a5 */ /* 0x000fc4000f8e0008 */
[----:B------:R-:W-:Y:S02]  /*6580*/  STS.U16 [R10+0xe], R2 ;  /* 0x00000e020a007388 */ /* 0x000fe40000000400 */
[----:B------:R-:W-:Y:S02]  /*6590*/  UIMAD UR11, UR12, UR11, UR9 ;  /* 0x0000000b0c0b72a4 */ /* 0x000fe4000f8e0209 */
[----:B------:R0:W-:Y:S04]  /*65a0*/  STS.U16 [R10+0x10], R3 ;  /* 0x000010030a007388 */ /* 0x0001e80000000400 */
[----:B------:R1:W-:Y:S04]  /*65b0*/  STS.U16 [R10+0x12], R98 ;  /* 0x000012620a007388 */ /* 0x0003e80000000400 */
[----:B------:R-:W-:Y:S01]  /*65c0*/  STS.U16 [R10+0x14], R97 ;  /* 0x000014610a007388 */ /* 0x000fe20000000400 */
[----:B0-----:R-:W-:-:S03]  /*65d0*/  IADD3 R3, P0, PT, R59, UR8, RZ ;  /* 0x000000083b037c10 */ /* 0x001fc6000ff1e0ff */
[----:B------:R-:W-:Y:S01]  /*65e0*/  STS.U16 [R10+0x16], R96 ;  /* 0x000016600a007388 */ /* 0x000fe20000000400 */
[----:B-1----:R-:W-:-:S03]  /*65f0*/  IADD3.X R98, PT, PT, RZ, UR11, RZ, P0, !PT ;  /* 0x0000000bff627c10 */ /* 0x002fc600087fe4ff */
[----:B------:R-:W-:Y:S01]  /*6600*/  STS.U16 [R10+0x18], R100 ;  /* 0x000018640a007388 */ /* 0x000fe20000000400 */
[----:B------:R-:W-:-:S03]  /*6610*/  LEA R2, P5, R3, UR34, 0x1 ;  /* 0x0000002203027c11 */ /* 0x000fc6000f8a08ff */
[----:B------:R-:W-:Y:S01]  /*6620*/  STS.U16 [R10+0x1a], R102 ;  /* 0x00001a660a007388 */ /* 0x000fe20000000400 */
[----:B------:R-:W-:-:S03]  /*6630*/  LEA.HI.X R3, R3, UR35, R98, 0x1, P5 ;  /* 0x0000002303037c11 */ /* 0x000fc6000a8f0c62 */
        /* <DEDUP_REMOVED lines=54> */
.L_x_6722:
[----:B------:R-:W-:Y:S01]  /*69a0*/  SHF.L.U32 R102, R89, 0x10, RZ ;  /* 0x0000001059667819 */ /* 0x000fe200000006ff */
[----:B0-----:R-:W-:Y:S01]  /*69b0*/  IMAD.U32 R91, R87, 0x10000, RZ ;  /* 0x00010000575b7824 */ /* 0x001fe200078e00ff */
[----:B------:R-:W-:Y:S01]  /*69c0*/  SHF.L.U32 R93, R85, 0x10, RZ ;  /* 0x00000010555d7819 */ /* 0x000fe200000006ff */
[----:B------:R-:W0:Y:S01]  /*69d0*/  LDCU UR9, c[0x0][0x38c] ;  /* 0x00007180ff0977ac */ /* 0x000e220008000800 */
        /* <DEDUP_REMOVED lines=19> */
[----:B0-----:R-:W-:Y:S01]  /*6b10*/  UISETP.GE.AND UP0, UPT, UR9, 0x1, UPT ;  /* 0x000000010900788c */ /* 0x001fe2000bf06270 */
        /* <DEDUP_REMOVED lines=8> */
[----:B------:R-:W-:-:S02]  /*6ba0*/  HFMA2 R77, -RZ, RZ, 0, 0 ;  /* 0x00000000ff4d7431 */ /* 0x000fc400000001ff */
[----:B------:R-:W-:Y:S01]  /*6bb0*/  FFMA.FTZ R61, R78, R105, R61 ;  /* 0x000000694e3d7223 */ /* 0x000fe2000001003d */
[----:B------:R-:W-:Y:S01]  /*6bc0*/  HFMA2 R103, -RZ, RZ, 0, 0 ;  /* 0x00000000ff677431 */ /* 0x000fe200000001ff */
[----:B------:R-:W-:Y:S01]  /*6bd0*/  MOV R96, RZ ;  /* 0x000000ff00607202 */ /* 0x000fe20000000f00 */
[----:B------:R-:W-:Y:S02]  /*6be0*/  IMAD.MOV.U32 R75, RZ, RZ, RZ ;  /* 0x000000ffff4b7224 */ /* 0x000fe400078e00ff */
[----:B------:R-:W-:Y:S01]  /*6bf0*/  FFMA.FTZ R61, R80, R73, R61 ;  /* 0x00000049503d7223 */ /* 0x000fe2000001003d */
[----:B------:R-:W-:Y:S01]  /*6c00*/  MOV R98, RZ ;  /* 0x000000ff00627202 */ /* 0x000fe20000000f00 */
[----:B------:R-:W-:Y:S01]  /*6c10*/  FMUL.FTZ R117, R0, R63 ;  /* 0x0000003f00757220 */ /* 0x000fe20000410000 */
[----:B------:R-:W-:Y:S01]  /*6c20*/  MOV R100, RZ ;  /* 0x000000ff00647202 */ /* 0x000fe20000000f00 */
        /* <DEDUP_REMOVED lines=56> */
[----:B------:R-:W-:Y:S01]  /*6fb0*/  UIADD3 UR35, UPT, UPT, -UR9, URZ, URZ ;  /* 0x000000ff09237290 */ /* 0x000fe2000fffe1ff */
[----:B------:R-:W-:Y:S01]  /*6fc0*/  IADD3 R147, PT, PT, R107, 0xee8, RZ ;  /* 0x00000ee86b937810 */ /* 0x000fe20007ffe0ff */
[----:B------:R-:W-:Y:S01]  /*6fd0*/  UMOV UR31, UR17 ;  /* 0x00000011001f7c82 */ /* 0x000fe20008000000 */
[----:B------:R-:W-:Y:S01]  /*6fe0*/  MOV R89, RZ ;  /* 0x000000ff00597202 */ /* 0x000fe20000000f00 */
[----:B------:R-:W-:Y:S01]  /*6ff0*/  UMOV UR32, UR18 ;  /* 0x0000001200207c82 */ /* 0x000fe20008000000 */
[----:B------:R-:W-:Y:S01]  /*7000*/  MOV R148, UR7 ;  /* 0x0000000700947c02 */ /* 0x000fe20008000f00 */
[----:B------:R-:W-:Y:S01]  /*7010*/  UMOV UR10, UR15 ;  /* 0x0000000f000a7c82 */ /* 0x000fe20008000000 */
[----:B------:R-:W-:Y:S01]  /*7020*/  MOV R149, UR8 ;  /* 0x0000000800957c02 */ /* 0x000fe20008000f00 */
[----:B------:R-:W-:Y:S01]  /*7030*/  UMOV UR11, UR16 ;  /* 0x00000010000b7c82 */ /* 0x000fe20008000000 */
[----:B------:R-:W4:Y:S01]  /*7040*/  LDCU UR42, c[0x0][0x394] ;  /* 0x00007280ff2a77ac */ /* 0x000f220008000800 */
[----:B-1----:R-:W-:-:S02]  /*7050*/  USHF.L.U64.HI UR37, UR36, 0x2, UR37 ;  /* 0x0000000224257899 */ /* 0x002fc40008010225 */
[----:B--2---:R-:W-:Y:S02]  /*7060*/  USHF.L.U64.HI UR34, UR38, 0x2, UR39 ;  /* 0x0000000226227899 */ /* 0x004fe40008010227 */
[----:B---3--:R-:W-:Y:S01]  /*7070*/  USHF.L.U64.HI UR33, UR40, 0x2, UR41 ;  /* 0x0000000228217899 */ /* 0x008fe20008010229 */
[----:B------:R-:W-:Y:S01]  /*7080*/  UMOV UR8, UR13 ;  /* 0x0000000d00087c82 */ /* 0x000fe20008000000 */
[----:B------:R-:W-:-:S10]  /*7090*/  UMOV UR9, UR14 ;  /* 0x0000000e00097c82 */ /* 0x000fd40008000000 */
.L_x_6729:
[----:B------:R-:W-:Y:S02]  /*70a0*/  MOV R8, UR31 ;  /* 0x0000001f00087c02 */ /* 0x000fe40008000f00 */
[----:B------:R-:W-:-:S05]  /*70b0*/  MOV R9, UR32 ;  /* 0x0000002000097c02 */ /* 0x000fca0008000f00 */
[----:B------:R-:W2:Y:S01]  /*70c0*/  LDG.E R8, desc[UR28][R8.64] ;  /* 0x0000001c08087981 */ /* 0x000ea2000c1e1900 */
[----:B------:R-:W-:Y:S01]  /*70d0*/  MOV R2, UR10 ;  /* 0x0000000a00027c02 */ /* 0x000fe20008000f00 */
[----:B------:R-:W-:Y:S01]  /*70e0*/  IMAD.U32 R6, RZ, RZ, UR8 ;  /* 0x00000008ff067e24 */ /* 0x000fe2000f8e00ff */
[----:B------:R-:W-:Y:S02]  /*70f0*/  MOV R7, UR9 ;  /* 0x0000000900077c02 */ /* 0x000fe40008000f00 */
[----:B------:R-:W-:-:S04]  /*7100*/  MOV R3, UR11 ;  /* 0x0000000b00037c02 */ /* 0x000fc80008000f00 */
[----:B------:R-:W3:Y:S04]  /*7110*/  LDG.E R7, desc[UR28][R6.64] ;  /* 0x0000001c06077981 */ /* 0x000ee8000c1e1900 */
        /* <DEDUP_REMOVED lines=11> */
[C---:B------:R-:W-:Y:S01]  /*71d0*/  FMUL.FTZ R165, R167.reuse, R65 ;  /* 0x00000041a7a57220 */ /* 0x040fe20000410000 */
[C---:B------:R-:W-:Y:S01]  /*71e0*/  FMUL.FTZ R150, R167.reuse, R64 ;  /* 0x00000040a7967220 */ /* 0x040fe20000410000 */
[C---:B------:R-:W-:Y:S01]  /*71f0*/  FMUL.FTZ R9, R167.reuse, R62 ;  /* 0x0000003ea7097220 */ /* 0x040fe20000410000 */
[C---:B------:R-:W-:Y:S01]  /*7200*/  FMUL.FTZ R151, R167.reuse, R60 ;  /* 0x0000003ca7977220 */ /* 0x040fe20000410000 */
[C---:B------:R-:W-:Y:S02]  /*7210*/  FMUL.FTZ R156, R167.reuse, R58 ;  /* 0x0000003aa79c7220 */ /* 0x040fe40000410000 */
        /* <DEDUP_REMOVED lines=48> */
[----:B------:R-:W-:-:S08]  /*7520*/  MOV R182, 0x3f800000 ;  /* 0x3f80000000b67802 */ /* 0x000fd00000000f00 */
[----:B------:R-:W-:Y:S05]  /*7530*/  BRA.U !UP0, `(.L_x_6726) ;  /* 0x0000000108147547 */ /* 0x000fea000b800000 */
[----:B------:R-:W-:-:S04]  /*7540*/  USHF.L.U32 UR7, UR20, 0xa, URZ ;  /* 0x0000000a14077899 */ /* 0x000fc800080006ff */
[----:B------:R-:W-:-:S09]  /*7550*/  ULOP3.LUT UR7, UR7, 0x400, URZ, 0xc0, !UPT ;  /* 0x0000040007077892 */ /* 0x000fd2000f8ec0ff */
[----:B------:R2:W3:Y:S01]  /*7560*/  LDS R182, [R107+UR7+0x668] ;  /* 0x000668076bb67984 */ /* 0x0004e20008000800 */
[----:B------:R-:W-:Y:S05]  /*7570*/  BRA `(.L_x_6726) ;  /* 0x0000000000047947 */ /* 0x000fea0003800000 */
.L_x_6725:
[----:B------:R0:W1:Y:S02]  /*7580*/  LDS R182, [R157+0xe6c] ;  /* 0x000e6c009db67984 */ /* 0x0000640000000800 */
.L_x_6726:
[----:B----4-:R-:W-:Y:S05]  /*7590*/  BSYNC.RECONVERGENT B0 ;  /* 0x0000000000007941 */ /* 0x010fea0003800200 */
.L_x_6724:
[----:B------:R-:W-:Y:S01]  /*75a0*/  HFMA2 R2, -RZ, RZ, 0, 4.76837158203125e-07 ;  /* 0x00000008ff027431 */ /* 0x000fe200000001ff */
[----:B------:R-:W-:-:S04]  /*75b0*/  MOV R184, RZ ;  /* 0x000000ff00b87202 */ /* 0x000fc80000000f00 */
[----:B------:R-:W-:-:S05]  /*75c0*/  @P0 IMAD.WIDE R2, R149, R2, UR4 ;  /* 0x0000000495020e25 */ /* 0x000fca000f8e0202 */
[----:B------:R4:W5:Y:S01]  /*75d0*/  @P0 LDG.E R184, desc[UR28][R2.64+0x4] ;  /* 0x0000041c02b80981 */ /* 0x000962000c1e1900 */
        /* <DEDUP_REMOVED lines=9> */
[----:B----4-:R-:W-:Y:S01]  /*7670*/  FFMA.FTZ R2, R130, R150, R133 ;  /* 0x0000009682027223 */ /* 0x010fe20000010085 */
[----:B------:R-:W-:Y:S01]  /*7680*/  ISETP.GT.U32.AND P4, PT, R158, 0x17, PT ;  /* 0x000000179e00780c */ /* 0x000fe20003f84070 */
[C---:B------:R-:W-:Y:S01]  /*7690*/  FMUL.FTZ R186, R152.reuse, R7 ;  /* 0x0000000798ba7220 */ /* 0x040fe20000410000 */
[----:B------:R-:W-:Y:S01]  /*76a0*/  FFMA.FTZ R6, R152, R6, R179 ;  /* 0x0000000698067223 */ /* 0x000fe200000100b3 */
[----:B------:R-:W-:-:S02]  /*76b0*/  FFMA.FTZ R2, R9, R2, R132 ;  /* 0x0000000209027223 */ /* 0x000fc40000010084 */
[C---:B------:R-:W-:Y:S01]  /*76c0*/  FMUL.FTZ R7, R153.reuse, R186 ;  /* 0x000000ba99077220 */ /* 0x040fe20000410000 */
[----:B------:R-:W-:Y:S01]  /*76d0*/  FFMA.FTZ R6, R153, R6, R176 ;  /* 0x0000000699067223 */ /* 0x000fe200000100b0 */
[----:B------:R-:W-:Y:S02]  /*76e0*/  FFMA.FTZ R2, R151, R2, R134 ;  /* 0x0000000297027223 */ /* 0x000fe40000010086 */
[C---:B------:R-:W-:Y:S01]  /*76f0*/  FMUL.FTZ R186, R154.reuse, R7 ;  /* 0x000000079aba7220 */ /* 0x040fe20000410000 */
[----:B------:R-:W-:Y:S01]  /*7700*/  FFMA.FTZ R6, R154, R6, R177 ;  /* 0x000000069a067223 */ /* 0x000fe200000100b1 */
[----:B------:R-:W-:Y:S02]  /*7710*/  FFMA.FTZ R2, R156, R2, R135 ;  /* 0x000000029c027223 */ /* 0x000fe40000010087 */
[C---:B------:R-:W-:Y:S01]  /*7720*/  FMUL.FTZ R3, R159.reuse, R186 ;  /* 0x000000ba9f037220 */ /* 0x040fe20000410000 */
[----:B------:R-:W-:-:S03]  /*7730*/  FFMA.FTZ R6, R159, R6, R174 ;  /* 0x000000069f067223 */ /* 0x000fc600000100ae */
[C---:B------:R-:W-:Y:S01]  /*7740*/  FMUL.FTZ R186, R162.reuse, R3 ;  /* 0x00000003a2ba7220 */ /* 0x040fe20000410000 */
[----:B------:R-:W-:-:S03]  /*7750*/  FFMA.FTZ R6, R162, R6, R175 ;  /* 0x00000006a2067223 */ /* 0x000fc600000100af */
[C---:B------:R-:W-:Y:S01]  /*7760*/  FMUL.FTZ R3, R161.reuse, R186 ;  /* 0x000000baa1037220 */ /* 0x040fe20000410000 */
[----:B------:R-:W-:Y:S01]  /*7770*/  FFMA.FTZ R7, R161, R6, R172 ;  /* 0x00000006a1077223 */ /* 0x000fe200000100ac */
[----:B------:R-:W-:Y:S01]  /*7780*/  FFMA.FTZ R6, R163, R2, R136 ;  /* 0x00000002a3067223 */ /* 0x000fe20000010088 */
[----:B------:R-:W-:Y:S01]  /*7790*/  FMUL.FTZ R2, R165, R150 ;  /* 0x00000096a5027220 */ /* 0x000fe20000410000 */
[C---:B------:R-:W-:Y:S01]  /*77a0*/  FMUL.FTZ R186, R160.reuse, R3 ;  /* 0x00000003a0ba7220 */ /* 0x040fe20000410000 */
[C---:B------:R-:W-:Y:S01]  /*77b0*/  FFMA.FTZ R7, R160.reuse, R7, R173 ;  /* 0x00000007a0077223 */ /* 0x040fe200000100ad */
[----:B------:R-:W-:Y:S01]  /*77c0*/  FFMA.FTZ R6, R160, R6, R137 ;  /* 0x00000006a0067223 */ /* 0x000fe20000010089 */
[----:B------:R-:W-:Y:S01]  /*77d0*/  FMUL.FTZ R2, R9, R2 ;  /* 0x0000000209027220 */ /* 0x000fe20000410000 */
[C---:B------:R-:W-:Y:S01]  /*77e0*/  FMUL.FTZ R3, R163.reuse, R186 ;  /* 0x000000baa3037220 */ /* 0x040fe20000410000 */
[----:B------:R-:W-:Y:S01]  /*77f0*/  FFMA.FTZ R7, R163, R7, R170 ;  /* 0x00000007a3077223 */ /* 0x000fe200000100aa */
[----:B------:R-:W-:-:S02]  /*7800*/  FFMA.FTZ R6, R161, R6, R138 ;  /* 0x00000006a1067223 */ /* 0x000fc4000001008a */
        /* <DEDUP_REMOVED lines=18> */
[----:B------:R-:W-:Y:S02]  /*7930*/  FMUL.FTZ R7, R161, R2 ;  /* 0x00000002a1077220 */ /* 0x000fe40000410000 */
[----:B------:R-:W3:Y:S01]  /*7940*/  SHFL.DOWN PT, R189, R186, 0x1, 0x1f ;  /* 0x08201f00babd7f89 */ /* 0x000ee200000e0000 */
[----:B------:R-:W-:Y:S01]  /*7950*/  FFMA.FTZ R6, R155, R6, R144 ;  /* 0x000000069b067223 */ /* 0x000fe20000010090 */
[----:B------:R-:W-:-:S03]  /*7960*/  FMUL.FTZ R2, R162, R7 ;  /* 0x00000007a2027220 */ /* 0x000fc60000410000 */
[----:B------:R-:W-:Y:S01]  /*7970*/  FFMA.FTZ R6, R164, R6, R145 ;  /* 0x00000006a4067223 */ /* 0x000fe20000010091 */
[----:B------:R-:W-:-:S03]  /*7980*/  FMUL.FTZ R7, R159, R2 ;  /* 0x000000029f077220 */ /* 0x000fc60000410000 */
[----:B------:R-:W-:Y:S01]  /*7990*/  FFMA.FTZ R185, R167, R6, R146 ;  /* 0x00000006a7b97223 */ /* 0x000fe20000010092 */
[----:B------:R-:W-:-:S04]  /*79a0*/  FMUL.FTZ R2, R154, R7 ;  /* 0x000000079a027220 */ /* 0x000fc80000410000 */
[----:B------:R-:W4:Y:S01]  /*79b0*/  SHFL.UP PT, R6, R185, 0x1, RZ ;  /* 0x04200000b9067989 */ /* 0x000f2200000e00ff */
        /* <DEDUP_REMOVED lines=11> */
[----:B------:R-:W2:Y:S01]  /*7a70*/  SHFL.UP PT, R7, R2, 0x1, RZ ;  /* 0x0420000002077989 */ /* 0x000ea200000e00ff */
[----:B----4-:R-:W-:-:S05]  /*7a80*/  FFMA.FTZ R6, R2, R6, R185 ;  /* 0x0000000602067223 */ /* 0x010fca00000100b9 */
[----:B------:R-:W-:-:S05]  /*7a90*/  FSEL R185, R185, R6, !P1 ;  /* 0x00000006b9b97208 */ /* 0x000fca0004800000 */
[----:B------:R-:W4:Y:S01]  /*7aa0*/  SHFL.UP PT, R6, R185, 0x2, RZ ;  /* 0x04400000b9067989 */ /* 0x000f2200000e00ff */
[C---:B-1----:R-:W-:Y:S01]  /*7ab0*/  @!P3 FFMA.FTZ R186, R3.reuse, R189, R186 ;  /* 0x000000bd03bab223 */ /* 0x042fe200000100ba */
[----:B---3--:R-:W-:-:S04]  /*7ac0*/  @!P3 FMUL.FTZ R187, R3, R190 ;  /* 0x000000be03bbb220 */ /* 0x008fc80000410000 */
[----:B------:R-:W1:Y:S01]  /*7ad0*/  SHFL.DOWN PT, R189, R186, 0x4, 0x1f ;  /* 0x08801f00babd7f89 */ /* 0x000e6200000e0000 */
[----:B--2---:R-:W-:Y:S01]  /*7ae0*/  @P1 FMUL.FTZ R2, R2, R7 ;  /* 0x0000000702021220 */ /* 0x004fe20000410000 */
[----:B------:R-:W-:Y:S02]  /*7af0*/  @!P3 MOV R3, R187 ;  /* 0x000000bb0003b202 */ /* 0x000fe40000000f00 */
[----:B------:R-:W-:Y:S02]  /*7b00*/  ISETP.GT.U32.AND P3, PT, R158, 0x1b, PT ;  /* 0x0000001b9e00780c */ /* 0x000fe40003f64070 */
[----:B------:R-:W2:Y:S01]  /*7b10*/  SHFL.UP PT, R7, R2, 0x2, RZ ;  /* 0x0440000002077989 */ /* 0x000ea200000e00ff */
[----:B------:R-:W-:-:S03]  /*7b20*/  ISETP.GE.AND P1, PT, R27, 0x2, PT ;  /* 0x000000021b00780c */ /* 0x000fc60003f26270 */
[----:B------:R-:W3:Y:S01]  /*7b30*/  SHFL.DOWN PT, R190, R3, 0x4, 0x1f ;  /* 0x08801f0003be7f89 */ /* 0x000ee200000e0000 */
[----:B----4-:R-:W-:-:S05]  /*7b40*/  FFMA.FTZ R6, R2, R6, R185 ;  /* 0x0000000602067223 */ /* 0x010fca00000100b9 */
[----:B------:R-:W-:-:S05]  /*7b50*/  FSEL R185, R185, R6, !P1 ;  /* 0x00000006b9b97208 */ /* 0x000fca0004800000 */
[----:B------:R-:W4:Y:S01]  /*7b60*/  SHFL.UP PT, R6, R185, 0x4, RZ ;  /* 0x04800000b9067989 */ /* 0x000f2200000e00ff */
[----:B-1----:R-:W-:-:S05]  /*7b70*/  @!P3 FFMA.FTZ R186, R3, R189, R186 ;  /* 0x000000bd03bab223 */ /* 0x002fca00000100ba */
[----:B------:R-:W1:Y:S01]  /*7b80*/  SHFL.DOWN PT, R191, R186, 0x8, 0x1f ;  /* 0x09001f00babf7f89 */ /* 0x000e6200000e0000 */
[----:B--2---:R-:W-:Y:S01]  /*7b90*/  @P1 FMUL.FTZ R2, R2, R7 ;  /* 0x0000000702021220 */ /* 0x004fe20000410000 */
[----:B------:R-:W-:Y:S02]  /*7ba0*/  ISETP.LE.AND P1, PT, R188, UR20, PT ;  /* 0x00000014bc007c0c */ /* 0x000fe4000bf23270 */
[----:B------:R-:W-:Y:S01]  /*7bb0*/  MOV R7, RZ ;  /* 0x000000ff00077202 */ /* 0x000fe20000000f00 */
[----:B---3--:R-:W-:Y:S01]  /*7bc0*/  @!P3 FMUL.FTZ R187, R3, R190 ;  /* 0x000000be03bbb220 */ /* 0x008fe20000410000 */
[----:B------:R-:W-:-:S04]  /*7bd0*/  ISETP.NE.OR P1, PT, R30, RZ, P1 ;  /* 0x000000ff1e00720c */ /* 0x000fc80000f25670 */
[----:B------:R-:W-:Y:S02]  /*7be0*/  @!P3 MOV R3, R187 ;  /* 0x000000bb0003b202 */ /* 0x000fe40000000f00 */
[----:B------:R-:W2:Y:S01]  /*7bf0*/  SHFL.UP PT, R187, R2, 0x4, RZ ;  /* 0x0480000002bb7989 */ /* 0x000ea200000e00ff */
[----:B------:R-:W-:-:S03]  /*7c00*/  ISETP.GE.AND P3, PT, R27, 0x4, PT ;  /* 0x000000041b00780c */ /* 0x000fc60003f66270 */
[----:B------:R-:W3:Y:S01]  /*7c10*/  SHFL.DOWN PT, R190, R3, 0x8, 0x1f ;  /* 0x09001f0003be7f89 */ /* 0x000ee200000e0000 */
[----:B----4-:R-:W-:-:S05]  /*7c20*/  FFMA.FTZ R6, R2, R6, R185 ;  /* 0x0000000602067223 */ /* 0x010fca00000100b9 */
[----:B------:R-:W-:Y:S01]  /*7c30*/  FSEL R185, R185, R6, !P3 ;  /* 0x00000006b9b97208 */ /* 0x000fe20005800000 */
[----:B------:R-:W-:Y:S02]  /*7c40*/  HFMA2 R6, -RZ, RZ, 1.875, 0 ;  /* 0x3f800000ff067431 */ /* 0x000fe400000001ff */
[----:B-1----:R-:W-:Y:S02]  /*7c50*/  @!P4 FFMA.FTZ R186, R3, R191, R186 ;  /* 0x000000bf03bac223 */ /* 0x002fe400000100ba */
[----:B------:R-:W1:Y:S04]  /*7c60*/  SHFL.UP PT, R189, R185, 0x8, RZ ;  /* 0x05000000b9bd7989 */ /* 0x000e6800000e00ff */
[----:B------:R-:W4:Y:S04]  /*7c70*/  SHFL.DOWN PT, R191, R186, 0x10, 0x1f ;  /* 0x0a001f00babf7f89 */ /* 0x000f2800000e0000 */
[----:B------:R-:W-:Y:S01]  /*7c80*/  @!P1 LDS.64 R6, [R147] ;  /* 0x0000000093069984 */ /* 0x000fe20000000a00 */
[----:B--2---:R-:W-:Y:S01]  /*7c90*/  @P3 FMUL.FTZ R2, R2, R187 ;  /* 0x000000bb02023220 */ /* 0x004fe20000410000 */
[----:B------:R-:W-:-:S02]  /*7ca0*/  ISETP.GE.AND P1, PT, R27, 0x8, PT ;  /* 0x000000081b00780c */ /* 0x000fc40003f26270 */
[----:B------:R-:W-:Y:S01]  /*7cb0*/  ISETP.GT.U32.AND P3, PT, R158, 0xf, PT ;  /* 0x0000000f9e00780c */ /* 0x000fe20003f64070 */
[----:B---3--:R-:W-:Y:S01]  /*7cc0*/  @!P4 FMUL.FTZ R190, R3, R190 ;  /* 0x000000be03bec220 */ /* 0x008fe20000410000 */
[----:B------:R-:W2:Y:S04]  /*7cd0*/  SHFL.UP PT, R187, R2, 0x8, RZ ;  /* 0x0500000002bb7989 */ /* 0x000ea800000e00ff */
[----:B------:R-:W-:-:S05]  /*7ce0*/  @!P4 MOV R3, R190 ;  /* 0x000000be0003c202 */ /* 0x000fca0000000f00 */
[----:B------:R-:W3:Y:S01]  /*7cf0*/  SHFL.DOWN PT, R192, R3, 0x10, 0x1f ;  /* 0x0a001f0003c07f89 */ /* 0x000ee200000e0000 */
[----:B-1----:R-:W-:Y:S01]  /*7d00*/  FFMA.FTZ R190, R2, R189, R185 ;  /* 0x000000bd02be7223 */ /* 0x002fe200000100b9 */
[----:B----4-:R-:W-:-:S04]  /*7d10*/  @!P3 FFMA.FTZ R186, R3, R191, R186 ;  /* 0x000000bf03bab223 */ /* 0x010fc800000100ba */
[----:B------:R-:W-:Y:S01]  /*7d20*/  FSEL R185, R185, R190, !P1 ;  /* 0x000000beb9b97208 */ /* 0x000fe20004800000 */
[----:B------:R-:W-:Y:S04]  /*7d30*/  SHFL.DOWN PT, R193, R186, 0x1, 0x1f ;  /* 0x08201f00bac17f89 */ /* 0x000fe800000e0000 */
[----:B------:R-:W1:Y:S01]  /*7d40*/  SHFL.UP PT, R189, R185, 0x10, RZ ;  /* 0x06000000b9bd7989 */ /* 0x000e6200000e00ff */
[----:B--2---:R-:W-:Y:S01]  /*7d50*/  @P1 FMUL.FTZ R2, R2, R187 ;  /* 0x000000bb02021220 */ /* 0x004fe20000410000 */
[----:B------:R-:W-:Y:S02]  /*7d60*/  ISETP.GE.AND P1, PT, R27, 0x10, PT ;  /* 0x000000101b00780c */ /* 0x000fe40003f26270 */
[----:B------:R-:W-:Y:S04]  /*7d70*/  SHFL.IDX PT, R186, R186, RZ, 0x1f ;  /* 0x00001fffbaba7589 */ /* 0x000fe800000e0000 */
[----:B------:R-:W2:Y:S01]  /*7d80*/  SHFL.UP PT, R187, R2, 0x10, RZ ;  /* 0x0600000002bb7989 */ /* 0x000ea200000e00ff */
[----:B---3--:R-:W-:-:S03]  /*7d90*/  @!P3 FMUL.FTZ R190, R3, R192 ;  /* 0x000000c003beb220 */ /* 0x008fc60000410000 */
[----:B------:R-:W-:Y:S02]  /*7da0*/  SHFL.IDX PT, R194, R7, RZ, 0x1f ;  /* 0x00001fff07c27589 */ /* 0x000fe400000e0000 */
[----:B------:R-:W-:Y:S02]  /*7db0*/  @!P3 MOV R3, R190 ;  /* 0x000000be0003b202 */ /* 0x000fe40000000f00 */
[----:B------:R-:W-:-:S03]  /*7dc0*/  ISETP.NE.AND P3, PT, R30, 0x1f, PT ;  /* 0x0000001f1e00780c */ /* 0x000fc60003f65270 */
[----:B------:R-:W3:Y:S01]  /*7dd0*/  SHFL.DOWN PT, R192, R3, 0x1, 0x1f ;  /* 0x08201f0003c07f89 */ /* 0x000ee200000e0000 */
[----:B-1----:R-:W-:-:S03]  /*7de0*/  FFMA.FTZ R190, R2, R189, R185 ;  /* 0x000000bd02be7223 */ /* 0x002fc600000100b9 */
[----:B------:R-:W1:Y:S02]  /*7df0*/  SHFL.IDX PT, R3, R3, RZ, 0x1f ;  /* 0x00001fff03037589 */ /* 0x000e6400000e0000 */
[----:B------:R-:W-:Y:S01]  /*7e00*/  FSEL R190, R185, R190, !P1 ;  /* 0x000000beb9be7208 */ /* 0x000fe20004800000 */
[----:B--2---:R-:W-:Y:S01]  /*7e10*/  @P1 FMUL.FTZ R2, R2, R187 ;  /* 0x000000bb02021220 */ /* 0x004fe20000410000 */
[----:B------:R-:W-:-:S03]  /*7e20*/  ISETP.GT.AND P1, PT, R27, 0x1d, PT ;  /* 0x0000001d1b00780c */ /* 0x000fc60003f24270 */
[----:B------:R2:W-:Y:S04]  /*7e30*/  SHFL.UP PT, R189, R190, 0x1, RZ ;  /* 0x04200000bebd7989 */ /* 0x0005e800000e00ff */
[----:B------:R-:W-:Y:S01]  /*7e40*/  SHFL.UP PT, R2, R2, 0x1, RZ ;  /* 0x0420000002027989 */ /* 0x000fe200000e00ff */
[----:B---3--:R-:W-:Y:S01]  /*7e50*/  @P3 FFMA.FTZ R194, R192, R194, R193 ;  /* 0x000000c2c0c23223 */ /* 0x008fe200000100c1 */
[----:B------:R-:W-:-:S03]  /*7e60*/  ISETP.GT.AND P3, PT, R27, 0x1b, PT ;  /* 0x0000001b1b00780c */ /* 0x000fc60003f64270 */
[----:B------:R-:W-:Y:S01]  /*7e70*/  FFMA.FTZ R183, R194, R182, R183 ;  /* 0x000000b6c2b77223 */ /* 0x000fe200000100b7 */
[C---:B-1----:R-:W-:Y:S01]  /*7e80*/  FFMA.FTZ R7, R3.reuse, R7, R186 ;  /* 0x0000000703077223 */ /* 0x042fe200000100ba */
[----:B------:R-:W-:Y:S02]  /*7e90*/  FMUL.FTZ R6, R3, R6 ;  /* 0x0000000603067220 */ /* 0x000fe40000410000 */
[----:B------:R-:W-:-:S04]  /*7ea0*/  FFMA.FTZ R185, R167, R183, R180 ;  /* 0x000000b7a7b97223 */ /* 0x000fc800000100b4 */
[----:B------:R-:W-:Y:S01]  /*7eb0*/  FFMA.FTZ R181, R164, R185, R181 ;  /* 0x000000b9a4b57223 */ /* 0x000fe200000100b5 */
[----:B------:R-:W-:-:S03]  /*7ec0*/  FMUL.FTZ R192, R185, R38 ;  /* 0x00000026b9c07220 */ /* 0x000fc60000410000 */
[----:B------:R-:W-:Y:S01]  /*7ed0*/  FFMA.FTZ R187, R155, R181, R178 ;  /* 0x000000b59bbb7223 */ /* 0x000fe200000100b2 */
[----:B--2---:R-:W-:Y:S01]  /*7ee0*/  FMUL.FTZ R190, R181, R40 ;  /* 0x00000028b5be7220 */ /* 0x004fe20000410000 */
[----:B------:R-:W-:Y:S02]  /*7ef0*/  FADD.FTZ R129, R192, R129 ;  /* 0x00000081c0817221 */ /* 0x000fe40000010000 */
[----:B------:R-:W-:Y:S01]  /*7f00*/  FFMA.FTZ R179, R152, R187, R179 ;  /* 0x000000bb98b37223 */ /* 0x000fe200000100b3 */
[----:B------:R-:W-:Y:S01]  /*7f10*/  FADD.FTZ R131, R190, R131 ;  /* 0x00000083be837221 */ /* 0x000fe20000010000 */
[----:B-----5:R-:W1:Y:S02]  /*7f20*/  SHFL.IDX PT, R191, R184, RZ, 0x1f ;  /* 0x00001fffb8bf7589 */ /* 0x020e6400000e0000 */
[----:B-1----:R-:W-:Y:S01]  /*7f30*/  @P2 FFMA.FTZ R191, R2, R191, R189 ;  /* 0x000000bf02bf2223 */ /* 0x002fe200000100bd */
[----:B------:R-:W-:Y:S01]  /*7f40*/  FFMA.FTZ R189, R153, R179, R176 ;  /* 0x000000b399bd7223 */ /* 0x000fe200000100b0 */
[----:B------:R-:W-:-:S02]  /*7f50*/  ISETP.GT.AND P2, PT, R27, 0x1e, PT ;  /* 0x0000001e1b00780c */ /* 0x000fc40003f44270 */
[----:B------:R-:W-:Y:S01]  /*7f60*/  FFMA.FTZ R195, R165, R191, R130 ;  /* 0x000000bfa5c37223 */ /* 0x000fe20000010082 */
[----:B------:R-:W-:-:S03]  /*7f70*/  FFMA.FTZ R177, R154, R189, R177 ;  /* 0x000000bd9ab17223 */ /* 0x000fc600000100b1 */
[-C--:B------:R-:W-:Y:S01]  /*7f80*/  FFMA.FTZ R2, R150, R195.reuse, R133 ;  /* 0x000000c396027223 */ /* 0x080fe20000010085 */
[----:B------:R-:W-:Y:S01]  /*7f90*/  FFMA.FTZ R191, R0, R195, RZ ;  /* 0x000000c300bf7223 */ /* 0x000fe200000100ff */
[----:B------:R-:W-:Y:S02]  /*7fa0*/  FFMA.FTZ R165, R159, R177, R174 ;  /* 0x000000b19fa57223 */ /* 0x000fe400000100ae */
[-C--:B------:R-:W-:Y:S01]  /*7fb0*/  FFMA.FTZ R197, R9, R2.reuse, R132 ;  /* 0x0000000209c57223 */ /* 0x080fe20000010084 */
[----:B------:R-:W-:Y:S01]  /*7fc0*/  FFMA.FTZ R193, R66, R2, R191 ;  /* 0x0000000242c17223 */ /* 0x000fe200000100bf */
[----:B------:R-:W-:Y:S02]  /*7fd0*/  FFMA.FTZ R191, R162, R165, R175 ;  /* 0x000000a5a2bf7223 */ /* 0x000fe400000100af */
[-C--:B------:R-:W-:Y:S01]  /*7fe0*/  FFMA.FTZ R199, R151, R197.reuse, R134 ;  /* 0x000000c597c77223 */ /* 0x080fe20000010086 */
[----:B------:R-:W-:Y:S01]  /*7ff0*/  FFMA.FTZ R193, R68, R197, R193 ;  /* 0x000000c544c17223 */ /* 0x000fe200000100c1 */
[-C--:B------:R-:W-:Y:S01]  /*8000*/  FFMA.FTZ R175, R161, R191.reuse, R172 ;  /* 0x000000bfa1af7223 */ /* 0x080fe200000100ac */
[----:B------:R-:W-:Y:S01]  /*8010*/  FMUL.FTZ R3, R8, R191 ;  /* 0x000000bf08037220 */ /* 0x000fe20000410000 */
[-C--:B------:R-:W-:Y:S01]  /*8020*/  FFMA.FTZ R172, R156, R199.reuse, R135 ;  /* 0x000000c79cac7223 */ /* 0x080fe20000010087 */
[----:B------:R-:W-:Y:S01]  /*8030*/  FFMA.FTZ R193, R70, R199, R193 ;  /* 0x000000c746c17223 */ /* 0x000fe200000100c1 */
[----:B------:R-:W-:-:S02]  /*8040*/  FFMA.FTZ R173, R160, R175, R173 ;  /* 0x000000afa0ad7223 */ /* 0x000fc400000100ad */
[CC--:B------:R-:W-:Y:S01]  /*8050*/  FFMA.FTZ R201, R163.reuse, R172.reuse, R136 ;  /* 0x000000aca3c97223 */ /* 0x0c0fe20000010088 */
        /* <DEDUP_REMOVED lines=26> */
[----:B------:R-:W-:Y:S01]  /*8200*/  FFMA.FTZ R184, R152, R207, R143 ;  /* 0x000000cf98b87223 */ /* 0x000fe2000001008f */
[----:B------:R-:W-:Y:S01]  /*8210*/  FFMA.FTZ R152, R2, R159, RZ ;  /* 0x0000009f02987223 */ /* 0x000fe200000100ff */
[----:B------:R-:W-:Y:S01]  /*8220*/  FFMA.FTZ R193, R86, R207, R193 ;  /* 0x000000cf56c17223 */ /* 0x000fe200000100c1 */
[----:B------:R-:W-:Y:S01]  /*8230*/  FADD.FTZ R170, -R136, R201 ;  /* 0x000000c988aa7221 */ /* 0x000fe20000010100 */
[----:B------:R-:W-:Y:S01]  /*8240*/  FFMA.FTZ R209, R155, R184, R144 ;  /* 0x000000b89bd17223 */ /* 0x000fe20000010090 */
[----:B------:R-:W-:Y:S01]  /*8250*/  FMUL.FTZ R155, R151, R62 ;  /* 0x0000003e979b7220 */ /* 0x000fe20000410000 */
[----:B------:R-:W-:Y:S01]  /*8260*/  FFMA.FTZ R152, R153, R150, R152 ;  /* 0x0000009699987223 */ /* 0x000fe20000010098 */
[----:B------:R-:W-:Y:S01]  /*8270*/  FFMA.FTZ R193, R88, R184, R193 ;  /* 0x000000b858c17223 */ /* 0x000fe200000100c1 */
[-C--:B------:R-:W-:Y:S01]  /*8280*/  FFMA.FTZ R194, R164, R209.reuse, R145 ;  /* 0x000000d1a4c27223 */ /* 0x080fe20000010091 */
[----:B------:R-:W-:Y:S01]  /*8290*/  FADD.FTZ R172, -R137, R174 ;  /* 0x000000ae89ac7221 */ /* 0x000fe20000010100 */
[----:B------:R-:W-:Y:S01]  /*82a0*/  FFMA.FTZ R161, R155, R154, R152 ;  /* 0x0000009a9ba17223 */ /* 0x000fe20000010098 */
[----:B------:R-:W-:Y:S01]  /*82b0*/  FFMA.FTZ R195, R90, R209, R193 ;  /* 0x000000d15ac37223 */ /* 0x000fe200000100c1 */
[----:B------:R-:W-:Y:S01]  /*82c0*/  FMUL.FTZ R193, R163, R58 ;  /* 0x0000003aa3c17220 */ /* 0x000fe20000410000 */
[----:B------:R-:W-:Y:S01]  /*82d0*/  FFMA.FTZ R211, R167, R194, R146 ;  /* 0x000000c2a7d37223 */ /* 0x000fe20000010092 */
        /* <DEDUP_REMOVED lines=9> */
[----:B------:R-:W-:Y:S01]  /*8370*/  FMUL.FTZ R199, R165, R50 ;  /* 0x00000032a5c77220 */ /* 0x000fe20000410000 */
[----:B------:R-:W1:Y:S01]  /*8380*/  SHFL.DOWN PT, R161, R152, 0x1, 0x1f ;  /* 0x08201f0098a17f89 */ /* 0x000e6200000e0000 */
[----:B------:R-:W-:Y:S01]  /*8390*/  FADD.FTZ R176, -R139, R162 ;  /* 0x000000a28bb07221 */ /* 0x000fe20000010100 */
        /* <DEDUP_REMOVED lines=11> */
[----:B------:R-:W-:Y:S01]  /*8450*/  FADD.FTZ R164, -R144, R209 ;  /* 0x000000d190a47221 */ /* 0x000fe20000010100 */
[----:B------:R-:W-:Y:S01]  /*8460*/  FFMA.FTZ R160, R201, R178, R160 ;  /* 0x000000b2c9a07223 */ /* 0x000fe200000100a0 */
[----:B------:R-:W-:Y:S01]  /*8470*/  FADD.FTZ R162, -R145, R194 ;  /* 0x000000c291a27221 */ /* 0x000fe20000010100 */
[----:B------:R-:W-:Y:S01]  /*8480*/  FMUL.FTZ R194, R183, R36 ;  /* 0x00000024b7c27220 */ /* 0x000fe20000410000 */
[----:B------:R-:W-:Y:S01]  /*8490*/  FMUL.FTZ R174, R174, R3 ;  /* 0x00000003aeae7220 */ /* 0x000fe20000410000 */
[----:B------:R-:W-:Y:S01]  /*84a0*/  FFMA.FTZ R160, R203, R180, R160 ;  /* 0x000000b4cba07223 */ /* 0x000fe200000100a0 */
[----:B------:R-:W-:Y:S01]  /*84b0*/  FMUL.FTZ R3, R8, R175 ;  /* 0x000000af08037220 */ /* 0x000fe20000410000 */
[----:B------:R-:W-:Y:S01]  /*84c0*/  FADD.FTZ R119, R166, R119 ;  /* 0x00000077a6777221 */ /* 0x000fe20000010000 */
[----:B------:R-:W-:Y:S01]  /*84d0*/  FADD.FTZ R117, R2, R117 ;  /* 0x0000007502757221 */ /* 0x000fe20000010000 */
[----:B------:R-:W-:Y:S01]  /*84e0*/  FFMA.FTZ R160, R205, R182, R160 ;  /* 0x000000b6cda07223 */ /* 0x000fe200000100a0 */
[----:B------:R-:W-:Y:S01]  /*84f0*/  FMUL.FTZ R172, R172, R3 ;  /* 0x00000003acac7220 */ /* 0x000fe20000410000 */
[----:B-1----:R-:W-:Y:S01]  /*8500*/  @!P2 FADD.FTZ R152, R152, R161 ;  /* 0x000000a19898a221 */ /* 0x002fe20000010000 */
[----:B------:R-:W-:Y:S01]  /*8510*/  FMUL.FTZ R3, R8, R173 ;  /* 0x000000ad08037220 */ /* 0x000fe20000410000 */
[----:B------:R-:W-:Y:S01]  /*8520*/  FFMA.FTZ R161, R207, R184, R160 ;  /* 0x000000b8cfa17223 */ /* 0x000fe200000100a0 */
[----:B------:R-:W-:Y:S01]  /*8530*/  FADD.FTZ R160, -R146, R211 ;  /* 0x000000d392a07221 */ /* 0x000fe20000010100 */
[----:B------:R-:W-:Y:S01]  /*8540*/  FFMA.FTZ R174, R105, R191, R174 ;  /* 0x000000bf69ae7223 */ /* 0x000fe200000100ae */
        /* <DEDUP_REMOVED lines=9> */
[C---:B------:R-:W-:Y:S01]  /*85e0*/  FFMA.FTZ R161, R194.reuse, R160, R161 ;  /* 0x000000a0c2a17223 */ /* 0x040fe200000100a1 */
[----:B------:R-:W-:Y:S01]  /*85f0*/  FADD.FTZ R128, R194, R128 ;  /* 0x00000080c2807221 */ /* 0x000fe20000010000 */
[----:B------:R-:W-:Y:S01]  /*8600*/  FFMA.FTZ R163, R97, R163, R168 ;  /* 0x000000a361a37223 */ /* 0x000fe200000100a8 */
[----:B------:R-:W-:Y:S01]  /*8610*/  FMUL.FTZ R156, R156, R3 ;  /* 0x000000039c9c7220 */ /* 0x000fe20000410000 */
[----:B------:R-:W-:Y:S01]  /*8620*/  FMUL.FTZ R3, R8, R151 ;  /* 0x0000009708037220 */ /* 0x000fe20000410000 */
[----:B------:R-:W2:Y:S01]  /*8630*/  SHFL.DOWN PT, R196, R161, 0x1, 0x1f ;  /* 0x08201f00a1c47f89 */ /* 0x000ea200000e0000 */
        /* <DEDUP_REMOVED lines=13> */
[----:B------:R-:W-:Y:S01]  /*8710*/  FADD.FTZ R79, R170, R79 ;  /* 0x0000004faa4f7221 */ /* 0x000fe20000010000 */
[----:B------:R-:W1:Y:S01]  /*8720*/  SHFL.DOWN PT, R209, R152, 0x4, 0x1f ;  /* 0x08801f0098d17f89 */ /* 0x000e6200000e0000 */
[----:B------:R-:W-:Y:S01]  /*8730*/  FADD.FTZ R116, R155, R116 ;  /* 0x000000749b747221 */ /* 0x000fe20000010000 */
[----:B------:R-:W-:Y:S01]  /*8740*/  FADD.FTZ R110, R163, R110 ;  /* 0x0000006ea36e7221 */ /* 0x000fe20000010000 */
[----:B------:R-:W-:Y:S01]  /*8750*/  FADD.FTZ R114, R153, R114 ;  /* 0x0000007299727221 */ /* 0x000fe20000010000 */
[----:B------:R-:W-:Y:S01]  /*8760*/  FADD.FTZ R77, R156, R77 ;  /* 0x0000004d9c4d7221 */ /* 0x000fe20000010000 */
        /* <DEDUP_REMOVED lines=13> */
[----:B------:R-:W-:Y:S01]  /*8840*/  FMUL.FTZ R7, R8, R177 ;  /* 0x000000b108077220 */ /* 0x000fe20000410000 */
[----:B------:R-:W-:Y:S01]  /*8850*/  ISETP.NE.AND P3, PT, R27, RZ, PT ;  /* 0x000000ff1b00720c */ /* 0x000fe20003f65270 */
[----:B------:R-:W1:Y:S01]  /*8860*/  SHFL.DOWN PT, R6, R161, 0x8, 0x1f ;  /* 0x09001f00a1067f89 */ /* 0x000e6200000e0000 */
[----:B------:R-:W-:Y:S01]  /*8870*/  FFMA.FTZ R165, R73, R165, R176 ;  /* 0x000000a549a57223 */ /* 0x000fe200000100b0 */
[----:B------:R-:W-:Y:S01]  /*8880*/  FMUL.FTZ R178, R178, R7 ;  /* 0x00000007b2b27220 */ /* 0x000fe20000410000 */
[----:B------:R-:W-:Y:S02]  /*8890*/  FMUL.FTZ R7, R8, R189 ;  /* 0x000000bd08077220 */ /* 0x000fe40000410000 */
        /* <DEDUP_REMOVED lines=17> */
[----:B------:R-:W-:Y:S01]  /*89b0*/  FMUL.FTZ R6, R154, R3 ;  /* 0x000000039a067220 */ /* 0x000fe20000410000 */
[----:B------:R-:W-:Y:S01]  /*89c0*/  FMUL.FTZ R3, R8, R9 ;  /* 0x0000000908037220 */ /* 0x000fe20000410000 */
[----:B------:R-:W-:Y:S01]  /*89d0*/  ISETP.GT.AND P2, PT, R27, 0xf, PT ;  /* 0x0000000f1b00780c */ /* 0x000fe20003f44270 */
[----:B------:R-:W-:Y:S01]  /*89e0*/  FFMA.FTZ R164, R111, R181, R164 ;  /* 0x000000b56fa47223 */ /* 0x000fe200000100a4 */
[----:B------:R-:W1:Y:S01]  /*89f0*/  SHFL.DOWN PT, R166, R161, 0x10, 0x1f ;  /* 0x0a001f00a1a67f89 */ /* 0x000e6200000e0000 */
[----:B------:R-:W-:Y:S01]  /*8a00*/  FMUL.FTZ R154, R150, R3 ;  /* 0x00000003969a7220 */ /* 0x000fe20000410000 */
[C---:B------:R-:W-:Y:S01]  /*8a10*/  FMUL.FTZ R3, R8.reuse, R185 ;  /* 0x000000b908037220 */ /* 0x040fe20000410000 */
[----:B------:R-:W-:Y:S01]  /*8a20*/  FMUL.FTZ R150, R8, R169 ;  /* 0x000000a908967220 */ /* 0x000fe20000410000 */
[----:B------:R-:W-:Y:S01]  /*8a30*/  FFMA.FTZ R151, R93, R151, R6 ;  /* 0x000000975d977223 */ /* 0x000fe20000010006 */
[----:B--2---:R-:W-:Y:S01]  /*8a40*/  FADD.FTZ R7, R152, R165 ;  /* 0x000000a598077221 */ /* 0x004fe20000010000 */
[----:B------:R-:W-:Y:S01]  /*8a50*/  FMUL.FTZ R162, R162, R3 ;  /* 0x00000003a2a27220 */ /* 0x000fe20000410000 */
[----:B------:R-:W-:Y:S01]  /*8a60*/  FMUL.FTZ R3, R8, R183 ;  /* 0x000000b708037220 */ /* 0x000fe20000410000 */
[----:B------:R-:W-:Y:S01]  /*8a70*/  FMUL.FTZ R159, R159, R150 ;  /* 0x000000969f9f7220 */ /* 0x000fe20000410000 */
[----:B------:R-:W-:Y:S01]  /*8a80*/  FFMA.FTZ R154, R91, R9, R154 ;  /* 0x000000095b9a7223 */ /* 0x000fe2000001009a */
[----:B------:R-:W-:Y:S01]  /*8a90*/  FFMA.FTZ R185, R113, R185, R162 ;  /* 0x000000b971b97223 */ /* 0x000fe200000100a2 */
[----:B------:R-:W-:Y:S01]  /*8aa0*/  FMUL.FTZ R160, R160, R3 ;  /* 0x00000003a0a07220 */ /* 0x000fe20000410000 */
[----:B------:R-:W-:Y:S01]  /*8ab0*/  FFMA.FTZ R2, R102, R169, R159 ;  /* 0x000000a966027223 */ /* 0x000fe2000001009f */
[----:B------:R-:W-:Y:S01]  /*8ac0*/  FADD.FTZ R98, R187, R98 ;  /* 0x00000062bb627221 */ /* 0x000fe20000010000 */
[----:B------:R-:W-:Y:S01]  /*8ad0*/  FSEL R152, R152, R7, P2 ;  /* 0x0000000798987208 */ /* 0x000fe20001000000 */
[----:B------:R-:W-:Y:S01]  /*8ae0*/  FFMA.FTZ R160, R115, R183, R160 ;  /* 0x000000b773a07223 */ /* 0x000fe200000100a0 */
[----:B------:R-:W-:Y:S01]  /*8af0*/  FADD.FTZ R112, R151, R112 ;  /* 0x0000007097707221 */ /* 0x000fe20000010000 */
        /* <DEDUP_REMOVED lines=18> */
.L_x_6728:
[----:B------:R-:W-:Y:S05]  /*8c20*/  BSYNC.RECONVERGENT B0 ;  /* 0x0000000000007941 */ /* 0x000fea0003800200 */
.L_x_6727:
[----:B------:R-:W-:Y:S01]  /*8c30*/  ULEA UR8, UP0, UR36, UR8, 0x2 ;  /* 0x0000000824087291 */ /* 0x000fe2000f8010ff */
[----:B-1----:R-:W-:Y:S01]  /*8c40*/  IADD3 R107, PT, PT, R107, 0x4, RZ ;  /* 0x000000046b6b7810 */ /* 0x002fe20007ffe0ff */
[----:B------:R-:W-:Y:S01]  /*8c50*/  UIADD3 UR35, UPT, UPT, UR35, 0x1, URZ ;  /* 0x0000000123237890 */ /* 0x000fe2000fffe0ff */
[----:B------:R-:W-:Y:S01]  /*8c60*/  IADD3 R147, PT, PT, R147, 0x8, RZ ;  /* 0x0000000893937810 */ /* 0x000fe20007ffe0ff */
        /* <DEDUP_REMOVED lines=9> */
.L_x_6723:
        /* <DEDUP_REMOVED lines=9> */
[----:B------:R-:W-:Y:S02]  /*8d90*/  PRMT R7, RZ, 0x7610, R7 ;  /* 0x00007610ff077816 */ /* 0x000fe40000000007 */
        /* <DEDUP_REMOVED lines=62> */
[----:B--2---:R-:W-:-:S03]  /*9180*/  SHF.L.U32 R5, R0, 0x10, RZ ;  /* 0x0000001000057819 */ /* 0x004fc600000006ff */
[----:B------:R-:W-:Y:S02]  /*9190*/  LDS.U16 R0, [R10+0x8] ;  /* 0x000008000a007984 */ /* 0x000fe40000000400 */
[--C-:B------:R-:W-:Y:S01]  /*91a0*/  FADD.FTZ R6, R5, R34.reuse ;  /* 0x0000002205067221 */ /* 0x100fe20000010000 */
[----:B---3--:R-:W-:Y:S01]  /*91b0*/  SHF.L.U32 R5, R2, 0x10, RZ ;  /* 0x0000001002057819 */ /* 0x008fe200000006ff */
[----:B----4-:R-:W-:Y:S01]  /*91c0*/  IMAD.U32 R3, R3, 0x10000, RZ ;  /* 0x0001000003037824 */ /* 0x010fe200078e00ff */
[----:B------:R-:W-:Y:S02]  /*91d0*/  LDS.U16 R2, [R10+0xa] ;  /* 0x00000a000a027984 */ /* 0x000fe40000000400 */
[----:B------:R-:W-:Y:S01]  /*91e0*/  FSETP.GTU.FTZ.AND P5, PT, R6, 20, PT ;  /* 0x41a000000600780b */ /* 0x000fe20003fbc000 */
[--C-:B------:R-:W-:Y:S01]  /*91f0*/  FADD.FTZ R5, R5, R34.reuse ;  /* 0x0000002205057221 */ /* 0x100fe20000010000 */
[----:B------:R-:W-:Y:S01]  /*9200*/  FADD.FTZ R9, R3, R34 ;  /* 0x0000002203097221 */ /* 0x000fe20000010000 */
[----:B-----5:R-:W-:-:S02]  /*9210*/  SHF.L.U32 R3, R4, 0x10, RZ ;  /* 0x0000001004037819 */ /* 0x020fc400000006ff */
[----:B------:R-:W-:Y:S01]  /*9220*/  LDS.U16 R4, [R10+0xe] ;  /* 0x00000e000a047984 */ /* 0x000fe20000000400 */
[----:B------:R-:W-:Y:S02]  /*9230*/  FSETP.GTU.FTZ.AND P6, PT, R5, 20, PT ;  /* 0x41a000000500780b */ /* 0x000fe40003fdc000 */
[----:B------:R-:W-:Y:S02]  /*9240*/  FADD.FTZ R27, R3, R34 ;  /* 0x00000022031b7221 */ /* 0x000fe40000010000 */
[----:B------:R-:W2:Y:S01]  /*9250*/  LDS.U16 R3, [R10+0xc] ;  /* 0x00000c000a037984 */ /* 0x000ea20000000400 */
[----:B------:R-:W-:Y:S02]  /*9260*/  FSETP.GTU.FTZ.AND P0, PT, R9, 20, PT ;  /* 0x41a000000900780b */ /* 0x000fe40003f1c000 */
[----:B------:R-:W-:Y:S01]  /*9270*/  FSETP.GTU.FTZ.AND P2, PT, R27, 20, PT ;  /* 0x41a000001b00780b */ /* 0x000fe20003f5c000 */
[----:B------:R-:W-:-:S04]  /*9280*/  @!P5 FMUL.FTZ R6, R6, -1.4426950216293334961 ;  /* 0xbfb8aa3b0606d820 */ /* 0x000fc80000410000 */
[----:B------:R3:W-:Y:S01]  /*9290*/  @!P5 MUFU.EX2 R7, R6 ;  /* 0x000000060007d308 */ /* 0x0007e20000000800 */
[----:B------:R-:W-:Y:S02]  /*92a0*/  @!P6 FMUL.FTZ R8, R5, -1.4426950216293334961 ;  /* 0xbfb8aa3b0508e820 */ /* 0x000fe40000410000 */
[----:B------:R-:W4:Y:S03]  /*92b0*/  LDS.U16 R5, [R10+0x10] ;  /* 0x000010000a057984 */ /* 0x000f260000000400 */
[----:B------:R-:W-:Y:S01]  /*92c0*/  @!P0 FMUL.FTZ R9, R9, -1.4426950216293334961 ;  /* 0xbfb8aa3b09098820 */ /* 0x000fe20000410000 */
[----:B---3--:R-:W3:Y:S01]  /*92d0*/  LDS.U16 R6, [R10+0x12] ;  /* 0x000012000a067984 */ /* 0x008ee20000000400 */
[----:B------:R-:W-:Y:S01]  /*92e0*/  @!P2 FMUL.FTZ R27, R27, -1.4426950216293334961 ;  /* 0xbfb8aa3b1b1ba820 */ /* 0x000fe20000410000 */
[----:B------:R-:W5:Y:S08]  /*92f0*/  @!P6 MUFU.EX2 R8, R8 ;  /* 0x000000080008e308 */ /* 0x000f700000000800 */
[----:B------:R-:W0:Y:S08]  /*9300*/  @!P0 MUFU.EX2 R9, R9 ;  /* 0x0000000900098308 */ /* 0x000e300000000800 */
[----:B------:R-:W1:Y:S01]  /*9310*/  @!P2 MUFU.EX2 R27, R27 ;  /* 0x0000001b001ba308 */ /* 0x000e620000000800 */
[----:B-----5:R-:W-:Y:S01]  /*9320*/  @!P6 FADD.FTZ R8, R8, 1 ;  /* 0x3f8000000808e421 */ /* 0x020fe20000010000 */
[----:B------:R-:W-:Y:S01]  /*9330*/  @!P5 FADD.FTZ R7, R7, 1 ;  /* 0x3f8000000707d421 */ /* 0x000fe20000010000 */
[----:B--2---:R-:W-:Y:S01]  /*9340*/  SHF.L.U32 R3, R3, 0x10, RZ ;  /* 0x0000001003037819 */ /* 0x004fe200000006ff */
[----:B0-----:R-:W-:-:S04]  /*9350*/  @!P0 FADD.FTZ R9, R9, 1 ;  /* 0x3f80000009098421 */ /* 0x001fc80000010000 */
[----:B------:R0:W2:Y:S01]  /*9360*/  @!P5 MUFU.RCP R36, R7 ;  /* 0x000000070024d308 */ /* 0x0000a20000001000 */
[----:B-1----:R-:W-:-:S07]  /*9370*/  @!P2 FADD.FTZ R27, R27, 1 ;  /* 0x3f8000001b1ba421 */ /* 0x002fce0000010000 */
[----:B------:R-:W1:Y:S01]  /*9380*/  @!P6 MUFU.RCP R8, R8 ;  /* 0x000000080008e308 */ /* 0x000e620000001000 */
[----:B0-----:R-:W-:Y:S01]  /*9390*/  FADD.FTZ R7, R3, R34 ;  /* 0x0000002203077221 */ /* 0x001fe20000010000 */
[----:B------:R-:W-:-:S06]  /*93a0*/  SHF.L.U32 R3, R4, 0x10, RZ ;  /* 0x0000001004037819 */ /* 0x000fcc00000006ff */
[----:B------:R-:W0:Y:S01]  /*93b0*/  @!P0 MUFU.RCP R9, R9 ;  /* 0x0000000900098308 */ /* 0x000e220000001000 */
[----:B------:R-:W-:-:S07]  /*93c0*/  FADD.FTZ R4, R3, R34 ;  /* 0x0000002203047221 */ /* 0x000fce0000010000 */
[----:B------:R-:W5:Y:S01]  /*93d0*/  @!P2 MUFU.RCP R38, R27 ;  /* 0x0000001b0026a308 */ /* 0x000f620000001000 */
[----:B----4-:R-:W-:Y:S02]  /*93e0*/  SHF.L.U32 R5, R5, 0x10, RZ ;  /* 0x0000001005057819 */ /* 0x010fe400000006ff */
[----:B---3--:R-:W-:Y:S02]  /*93f0*/  SHF.L.U32 R3, R6, 0x10, RZ ;  /* 0x0000001006037819 */ /* 0x008fe400000006ff */
[----:B------:R-:W-:Y:S01]  /*9400*/  SHF.L.U32 R65, R0, 0x10, RZ ;  /* 0x0000001000417819 */ /* 0x000fe200000006ff */
[--C-:B------:R-:W-:Y:S01]  /*9410*/  FADD.FTZ R5, R5, R34.reuse ;  /* 0x0000002205057221 */ /* 0x100fe20000010000 */
[----:B--2---:R-:W-:Y:S01]  /*9420*/  @!P5 FMUL.FTZ R103, R103, R36 ;  /* 0x000000246767d220 */ /* 0x004fe20000410000 */
[--C-:B------:R-:W-:Y:S01]  /*9430*/  FADD.FTZ R6, R3, R34.reuse ;  /* 0x0000002203067221 */ /* 0x100fe20000010000 */
[----:B------:R-:W-:Y:S01]  /*9440*/  FSETP.GTU.FTZ.AND P5, PT, R7, 20, PT ;  /* 0x41a000000700780b */ /* 0x000fe20003fbc000 */
[----:B-1----:R-:W-:Y:S01]  /*9450*/  @!P6 FMUL.FTZ R75, R75, R8 ;  /* 0x000000084b4be220 */ /* 0x002fe20000410000 */
[----:B------:R-:W-:Y:S01]  /*9460*/  FSETP.GTU.FTZ.AND P6, PT, R4, 20, PT ;  /* 0x41a000000400780b */ /* 0x000fe20003fdc000 */
[----:B------:R-:W-:Y:S01]  /*9470*/  FADD.FTZ R0, R65, R34 ;  /* 0x0000002241007221 */ /* 0x000fe20000010000 */
[----:B0-----:R-:W-:Y:S01]  /*9480*/  @!P0 FMUL.FTZ R112, R112, R9 ;  /* 0x0000000970708220 */ /* 0x001fe20000410000 */
[----:B------:R-:W-:-:S02]  /*9490*/  SHF.L.U32 R65, R2, 0x10, RZ ;  /* 0x0000001002417819 */ /* 0x000fc400000006ff */
[----:B------:R-:W-:Y:S01]  /*94a0*/  FSETP.GTU.FTZ.AND P0, PT, R5, 20, PT ;  /* 0x41a000000500780b */ /* 0x000fe20003f1c000 */
[----:B-----5:R-:W-:Y:S01]  /*94b0*/  @!P2 FMUL.FTZ R77, R77, R38 ;  /* 0x000000264d4da220 */ /* 0x020fe20000410000 */
[----:B------:R-:W-:Y:S01]  /*94c0*/  FSETP.GTU.FTZ.AND P2, PT, R6, 20, PT ;  /* 0x41a000000600780b */ /* 0x000fe20003f5c000 */
[----:B------:R-:W-:Y:S01]  /*94d0*/  FADD.FTZ R65, R65, R34 ;  /* 0x0000002241417221 */ /* 0x000fe20000010000 */
[----:B------:R-:W-:Y:S02]  /*94e0*/  FSETP.GTU.FTZ.AND P3, PT, R0, 20, PT ;  /* 0x41a000000000780b */ /* 0x000fe40003f7c000 */
[----:B------:R-:W-:Y:S02]  /*94f0*/  @!P5 FMUL.FTZ R3, R7, -1.4426950216293334961 ;  /* 0xbfb8aa3b0703d820 */ /* 0x000fe40000410000 */
[----:B------:R-:W-:Y:S01]  /*9500*/  FSETP.GTU.FTZ.AND P4, PT, R65, 20, PT ;  /* 0x41a000004100780b */ /* 0x000fe20003f9c000 */
[----:B------:R-:W-:-:S04]  /*9510*/  @!P6 FMUL.FTZ R4, R4, -1.4426950216293334961 ;  /* 0xbfb8aa3b0404e820 */ /* 0x000fc80000410000 */
[----:B------:R-:W-:Y:S02]  /*9520*/  @!P0 FMUL.FTZ R5, R5, -1.4426950216293334961 ;  /* 0xbfb8aa3b05058820 */ /* 0x000fe40000410000 */
[----:B------:R-:W-:Y:S01]  /*9530*/  @!P2 FMUL.FTZ R6, R6, -1.4426950216293334961 ;  /* 0xbfb8aa3b0606a820 */ /* 0x000fe20000410000 */
[----:B------:R-:W0:Y:S01]  /*9540*/  @!P5 MUFU.EX2 R3, R3 ;  /* 0x000000030003d308 */ /* 0x000e220000000800 */
[----:B------:R-:W-:-:S07]  /*9550*/  @!P3 FMUL.FTZ R0, R0, -1.4426950216293334961 ;  /* 0xbfb8aa3b0000b820 */ /* 0x000fce0000410000 */
[----:B------:R-:W1:Y:S01]  /*9560*/  @!P6 MUFU.EX2 R4, R4 ;  /* 0x000000040004e308 */ /* 0x000e620000000800 */
[----:B------:R-:W-:-:S07]  /*9570*/  @!P4 FMUL.FTZ R2, R65, -1.4426950216293334961 ;  /* 0xbfb8aa3b4102c820 */ /* 0x000fce0000410000 */
[----:B------:R-:W2:Y:S08]  /*9580*/  @!P0 MUFU.EX2 R5, R5 ;  /* 0x0000000500058308 */ /* 0x000eb00000000800 */
[----:B------:R-:W3:Y:S08]  /*9590*/  @!P2 MUFU.EX2 R6, R6 ;  /* 0x000000060006a308 */ /* 0x000ef00000000800 */
[----:B------:R-:W4:Y:S01]  /*95a0*/  @!P3 MUFU.EX2 R0, R0 ;  /* 0x000000000000b308 */ /* 0x000f220000000800 */
[----:B0-----:R-:W-:Y:S01]  /*95b0*/  @!P5 FADD.FTZ R3, R3, 1 ;  /* 0x3f8000000303d421 */ /* 0x001fe20000010000 */
[----:B-1----:R-:W-:-:S06]  /*95c0*/  @!P6 FADD.FTZ R4, R4, 1 ;  /* 0x3f8000000404e421 */ /* 0x002fcc0000010000 */
[----:B------:R-:W0:Y:S01]  /*95d0*/  @!P4 MUFU.EX2 R2, R2 ;  /* 0x000000020002c308 */ /* 0x000e220000000800 */
[----:B--2---:R-:W-:Y:S01]  /*95e0*/  @!P0 FADD.FTZ R5, R5, 1 ;  /* 0x3f80000005058421 */ /* 0x004fe20000010000 */
[----:B---3--:R-:W-:-:S06]  /*95f0*/  @!P2 FADD.FTZ R6, R6, 1 ;  /* 0x3f8000000606a421 */ /* 0x008fcc0000010000 */
[----:B------:R-:W1:Y:S01]  /*9600*/  @!P5 MUFU.RCP R3, R3 ;  /* 0x000000030003d308 */ /* 0x000e620000001000 */
[----:B----4-:R-:W-:-:S07]  /*9610*/  @!P3 FADD.FTZ R0, R0, 1 ;  /* 0x3f8000000000b421 */ /* 0x010fce0000010000 */
[----:B------:R-:W2:Y:S01]  /*9620*/  @!P6 MUFU.RCP R4, R4 ;  /* 0x000000040004e308 */ /* 0x000ea20000001000 */
[----:B0-----:R-:W-:-:S07]  /*9630*/  @!P4 FADD.FTZ R2, R2, 1 ;  /* 0x3f8000000202c421 */ /* 0x001fce0000010000 */
[----:B------:R-:W0:Y:S08]  /*9640*/  @!P0 MUFU.RCP R5, R5 ;  /* 0x0000000500058308 */ /* 0x000e300000001000 */
[----:B------:R-:W3:Y:S08]  /*9650*/  @!P2 MUFU.RCP R6, R6 ;  /* 0x000000060006a308 */ /* 0x000ef00000001000 */
[----:B------:R4:W5:Y:S02]  /*9660*/  @!P3 MUFU.RCP R7, R0 ;  /* 0x000000000007b308 */ /* 0x0009640000001000 */
[----:B----4-:R-:W4:Y:S06]  /*9670*/  LDS.U16 R0, [R10+0x14] ;  /* 0x000014000a007984 */ /* 0x010f2c0000000400 */
[----:B------:R5:W5:Y:S01]  /*9680*/  @!P4 MUFU.RCP R8, R2 ;  /* 0x000000020008c308 */ /* 0x000b620000001000 */
[----:B-1----:R-:W-:Y:S01]  /*9690*/  @!P5 FMUL.FTZ R108, R108, R3 ;  /* 0x000000036c6cd220 */ /* 0x002fe20000410000 */
[----:B--2---:R-:W-:Y:S01]  /*96a0*/  @!P6 FMUL.FTZ R81, R81, R4 ;  /* 0x000000045151e220 */ /* 0x004fe20000410000 */
[----:B------:R-:W-:Y:S01]  /*96b0*/  LDS.U16 R3, [R10+0x18] ;  /* 0x000018000a037984 */ /* 0x000fe20000000400 */
[----:B0-----:R-:W-:Y:S01]  /*96c0*/  @!P0 FMUL.FTZ R106, R106, R5 ;  /* 0x000000056a6a8220 */ /* 0x001fe20000410000 */
[----:B---3--:R-:W-:-:S02]  /*96d0*/  @!P2 FMUL.FTZ R83, R83, R6 ;  /* 0x000000065353a220 */ /* 0x008fc40000410000 */
[----:B------:R-:W-:Y:S04]  /*96e0*/  LDS.U16 R4, [R10+0x1a] ;  /* 0x00001a000a047984 */ /* 0x000fe80000000400 */
[----:B-----5:R-:W0:Y:S04]  /*96f0*/  LDS.U16 R2, [R10+0x16] ;  /* 0x000016000a027984 */ /* 0x020e280000000400 */
[----:B------:R-:W-:Y:S04]  /*9700*/  LDS.U16 R5, [R10+0x1c] ;  /* 0x00001c000a057984 */ /* 0x000fe80000000400 */
[----:B------:R-:W1:Y:S01]  /*9710*/  LDS.U16 R6, [R10+0x1e] ;  /* 0x00001e000a067984 */ /* 0x000e620000000400 */
[----:B------:R-:W-:Y:S01]  /*9720*/  BAR.SYNC.DEFER_BLOCKING 0x0 ;  /* 0x0000000000007b1d */ /* 0x000fe20000010000 */
[----:B------:R-:W-:Y:S01]  /*9730*/  @!P3 FMUL.FTZ R110, R110, R7 ;  /* 0x000000076e6eb220 */ /* 0x000fe20000410000 */
[----:B------:R-:W-:-:S02]  /*9740*/  PRMT R7, R114, 0x7632, R7 ;  /* 0x0000763272077816 */ /* 0x000fc40000000007 */
[----:B------:R-:W-:Y:S01]  /*9750*/  F2FP.BF16.F32.PACK_AB R116, R119, R116 ;  /* 0x000000747774723e */ /* 0x000fe200000010ff */
[----:B------:R-:W-:Y:S02]  /*9760*/  @!P4 FMUL.FTZ R79, R79, R8 ;  /* 0x000000084f4fc220 */ /* 0x000fe40000410000 */
[----:B------:R4:W-:Y:S02]  /*9770*/  STS.U16 [R10+0x2], R7 ;  /* 0x000002070a007388 */ /* 0x0009e40000000400 */
[----:B----4-:R-:W-:-:S05]  /*9780*/  SHF.L.U32 R7, R0, 0x10, RZ ;  /* 0x0000001000077819 */ /* 0x010fca00000006ff */
[----:B------:R-:W-:Y:S01]  /*9790*/  FADD.FTZ R0, R7, R34 ;  /* 0x0000002207007221 */ /* 0x000fe20000010000 */
[----:B0-----:R-:W-:Y:S02]  /*97a0*/  SHF.L.U32 R7, R2, 0x10, RZ ;  /* 0x0000001002077819 */ /* 0x001fe400000006ff */
[----:B------:R-:W-:-:S03]  /*97b0*/  SHF.L.U32 R3, R3, 0x10, RZ ;  /* 0x0000001003037819 */ /* 0x000fc600000006ff */
[--C-:B------:R-:W-:Y:S01]  /*97c0*/  FADD.FTZ R2, R7, R34.reuse ;  /* 0x0000002207027221 */ /* 0x100fe20000010000 */
[----:B------:R-:W-:Y:S01]  /*97d0*/  SHF.L.U32 R7, R4, 0x10, RZ ;  /* 0x0000001004077819 */ /* 0x000fe200000006ff */
[----:B------:R-:W-:Y:S01]  /*97e0*/  FADD.FTZ R4, R3, R34 ;  /* 0x0000002203047221 */ /* 0x000fe20000010000 */
[----:B------:R-:W-:-:S03]  /*97f0*/  PRMT R8, R116, 0x7632, R8 ;  /* 0x0000763274087816 */ /* 0x000fc60000000008 */
[----:B------:R-:W-:Y:S01]  /*9800*/  FADD.FTZ R7, R7, R34 ;  /* 0x0000002207077221 */ /* 0x000fe20000010000 */
[----:B------:R-:W-:Y:S02]  /*9810*/  F2FP.BF16.F32.PACK_AB R118, R121, R118 ;  /* 0x000000767976723e */ /* 0x000fe400000010ff */
[----:B------:R-:W-:Y:S02]  /*9820*/  F2FP.BF16.F32.PACK_AB R120, R123, R120 ;  /* 0x000000787b78723e */ /* 0x000fe400000010ff */
[----:B------:R-:W-:Y:S01]  /*9830*/  F2FP.BF16.F32.PACK_AB R122, R125, R122 ;  /* 0x0000007a7d7a723e */ /* 0x000fe200000010ff */
[----:B------:R0:W-:Y:S01]  /*9840*/  STS.U16 [R10+0x6], R8 ;  /* 0x000006080a007388 */ /* 0x0001e20000000400 */
[----:B------:R-:W-:Y:S02]  /*9850*/  FSETP.GTU.FTZ.AND P2, PT, R4, 20, PT ;  /* 0x41a000000400780b */ /* 0x000fe40003f5c000 */
[----:B------:R-:W-:Y:S02]  /*9860*/  FSETP.GTU.FTZ.AND P5, PT, R7, 20, PT ;  /* 0x41a000000700780b */ /* 0x000fe40003fbc000 */
[----:B------:R-:W-:-:S02]  /*9870*/  PRMT R9, R118, 0x7632, R9 ;  /* 0x0000763276097816 */ /* 0x000fc40000000009 */
[----:B------:R-:W-:Y:S02]  /*9880*/  PRMT R27, R120, 0x7632, R27 ;  /* 0x00007632781b7816 */ /* 0x000fe4000000001b */
[----:B0-----:R-:W-:Y:S02]  /*9890*/  PRMT R8, R122, 0x7632, R8 ;  /* 0x000076327a087816 */ /* 0x001fe40000000008 */
[----:B------:R-:W-:Y:S02]  /*98a0*/  F2FP.BF16.F32.PACK_AB R124, R127, R124 ;  /* 0x0000007c7f7c723e */ /* 0x000fe400000010ff */
[----:B------:R-:W-:Y:S02]  /*98b0*/  F2FP.BF16.F32.PACK_AB R126, R131, R126 ;  /* 0x0000007e837e723e */ /* 0x000fe400000010ff */
[----:B------:R-:W-:Y:S01]  /*98c0*/  F2FP.BF16.F32.PACK_AB R128, R128, R129 ;  /* 0x000000818080723e */ /* 0x000fe200000010ff */
[----:B------:R0:W-:Y:S01]  /*98d0*/  STS.U16 [R10+0xa], R9 ;  /* 0x00000a090a007388 */ /* 0x0001e20000000400 */
[----:B-1----:R-:W-:-:S03]  /*98e0*/  SHF.L.U32 R3, R6, 0x10, RZ ;  /* 0x0000001006037819 */ /* 0x002fc600000006ff */
[----:B------:R1:W-:Y:S04]  /*98f0*/  STS.U16 [R10+0xe], R27 ;  /* 0x00000e1b0a007388 */ /* 0x0003e80000000400 */
[----:B------:R2:W-:Y:S01]  /*9900*/  STS.U16 [R10+0x12], R8 ;  /* 0x000012080a007388 */ /* 0x0005e20000000400 */
[----:B0-----:R-:W-:Y:S02]  /*9910*/  PRMT R9, R124, 0x7632, R9 ;  /* 0x000076327c097816 */ /* 0x001fe40000000009 */
[----:B-1----:R-:W-:Y:S02]  /*9920*/  PRMT R27, R126, 0x7632, R27 ;  /* 0x000076327e1b7816 */ /* 0x002fe4000000001b */
[----:B--2---:R-:W-:Y:S01]  /*9930*/  PRMT R8, R128, 0x7632, R8 ;  /* 0x0000763280087816 */ /* 0x004fe20000000008 */
[----:B------:R-:W-:Y:S01]  /*9940*/  FADD.FTZ R6, R3, R34 ;  /* 0x0000002203067221 */ /* 0x000fe20000010000 */
[----:B------:R-:W-:Y:S01]  /*9950*/  SHF.L.U32 R5, R5, 0x10, RZ ;  /* 0x0000001005057819 */ /* 0x000fe200000006ff */
        /* <DEDUP_REMOVED lines=47> */
[----:B------:R-:W-:Y:S01]  /*9c50*/  @!P2 FADD.FTZ R3, R3, 1 ;  /* 0x3f8000000303a421 */ /* 0x000fe20000010000 */
[----:B------:R-:W-:-:S02]  /*9c60*/  UMOV UR7, URZ ;  /* 0x000000ff00077c82 */ /* 0x000fc40008000000 */
[----:B------:R-:W-:Y:S02]  /*9c70*/  UIMAD.WIDE.U32 UR8, UR30, UR10, UR6 ;  /* 0x0000000a1e0872a5 */ /* 0x000fe4000f8e0006 */
[----:B------:R-:W0:Y:S01]  /*9c80*/  @!P6 MUFU.RCP R109, R0 ;  /* 0x00000000006de308 */ /* 0x000e220000001000 */
[----:B-1----:R-:W-:Y:S01]  /*9c90*/  @!P3 FADD.FTZ R2, R2, 1 ;  /* 0x3f8000000202b421 */ /* 0x002fe20000010000 */
[----:B------:R-:W-:Y:S01]  /*9ca0*/  UIMAD UR9, UR30, UR11, UR9 ;  /* 0x0000000b1e0972a4 */ /* 0x000fe2000f8e0209 */
[----:B------:R-:W1:Y:S05]  /*9cb0*/  LDCU.64 UR10, c[0x0][0x550] ;  /* 0x0000aa00ff0a77ac */ /* 0x000e6a0008000a00 */
        /* <DEDUP_REMOVED lines=12> */
[----:B-----5:R-:W-:-:S03]  /*9d80*/  @!P2 FMUL.FTZ R98, R98, R3 ;  /* 0x000000036262a220 */ /* 0x020fc60000410000 */
[----:B------:R-:W-:Y:S01]  /*9d90*/  IADD3.X R3, PT, PT, RZ, UR9, RZ, P6, !PT ;  /* 0x00000009ff037c10 */ /* 0x000fe2000b7fe4ff */
[----:B-1----:R-:W-:Y:S01]  /*9da0*/  @!P3 FMUL.FTZ R85, R85, R2 ;  /* 0x000000025555b220 */ /* 0x002fe20000410000 */
[C---:B------:R-:W-:Y:S01]  /*9db0*/  LEA R2, P6, R0.reuse, UR10, 0x1 ;  /* 0x0000000a00027c11 */ /* 0x040fe2000f8c08ff */
[----:B------:R-:W0:Y:S01]  /*9dc0*/  @!P5 MUFU.RCP R4, R4 ;  /* 0x000000040004d308 */ /* 0x000e220000001000 */
[----:B--2---:R-:W-:Y:S01]  /*9dd0*/  ISETP.GE.AND P2, PT, R59, R8, PT ;  /* 0x000000083b00720c */ /* 0x004fe20003f46270 */
[----:B------:R-:W1:Y:S01]  /*9de0*/  LDCU.64 UR8, c[0x0][0x518] ;  /* 0x0000a300ff0877ac */ /* 0x000e620008000a00 */
[----:B------:R-:W-:-:S05]  /*9df0*/  LEA.HI.X R3, R0, UR11, R3, 0x1, P6 ;  /* 0x0000000b00037c11 */ /* 0x000fca000b0f0c03 */
[----:B------:R-:W2:Y:S01]  /*9e00*/  @!P4 MUFU.RCP R6, R6 ;  /* 0x000000060006c308 */ /* 0x000ea20000001000 */
[----:B------:R-:W-:Y:S01]  /*9e10*/  @!P0 FMUL.FTZ R96, R96, R5 ;  /* 0x0000000560608220 */ /* 0x000fe20000410000 */
[-C--:B------:R-:W-:Y:S01]  /*9e20*/  ISETP.GE.AND P3, PT, R57, R8.reuse, PT ;  /* 0x000000083900720c */ /* 0x080fe20003f66270 */
[----:B------:R-:W3:Y:S01]  /*9e30*/  LDCU.64 UR10, c[0x0][0x520] ;  /* 0x0000a400ff0a77ac */ /* 0x000ee20008000a00 */
[-C--:B------:R-:W-:Y:S02]  /*9e40*/  ISETP.GE.AND P6, PT, R55, R8.reuse, PT ;  /* 0x000000083700720c */ /* 0x080fe40003fc6270 */
[-C--:B------:R-:W-:Y:S01]  /*9e50*/  ISETP.GE.AND P0, PT, R53, R8.reuse, PT ;  /* 0x000000083500720c */ /* 0x080fe20003f06270 */
[----:B------:R-:W-:Y:S01]  /*9e60*/  @!P2 STG.E.U16 desc[UR28][R2.64], R7 ;  /* 0x000000070200a986 */ /* 0x000fe2000c10151c */
        /* <DEDUP_REMOVED lines=47> */
[C---:B0-----:R-:W-:Y:S02]  /*a160*/  PRMT R5, R0.reuse, 0x7610, R5 ;  /* 0x0000761000057816 */ /* 0x041fe40000000005 */
[----:B--2---:R-:W-:Y:S02]  /*a170*/  PRMT R4, R0, 0x7632, R4 ;  /* 0x0000763200047816 */ /* 0x004fe40000000004 */
[----:B------:R-:W-:Y:S01]  /*a180*/  F2FP.BF16.F32.PACK_AB R0, R87, R98 ;  /* 0x000000625700723e */ /* 0x000fe200000010ff */
[----:B------:R0:W-:Y:S01]  /*a190*/  STS.U16 [R10+0x4], R6 ;  /* 0x000004060a007388 */ /* 0x0001e20000000400 */
[----:B------:R-:W-:-:S03]  /*a1a0*/  PRMT R38, R2, 0x7632, R38 ;  /* 0x0000763202267816 */ /* 0x000fc60000000026 */
[----:B------:R2:W-:Y:S01]  /*a1b0*/  STS.U16 [R10+0x8], R8 ;  /* 0x000008080a007388 */ /* 0x0005e20000000400 */
[----:B0-----:R-:W-:Y:S02]  /*a1c0*/  PRMT R6, R3, 0x7632, R6 ;  /* 0x0000763203067816 */ /* 0x001fe40000000006 */
[----:B--2---:R-:W-:Y:S01]  /*a1d0*/  PRMT R8, R0, 0x7632, R8 ;  /* 0x0000763200087816 */ /* 0x004fe20000000008 */
        /* <DEDUP_REMOVED lines=34> */
[----:B------:R-:W2:Y:S03]  /*a400*/  LDCU.64 UR8, c[0x0][0x560] ;  /* 0x0000ac00ff0877ac */ /* 0x000ea60008000a00 */
        /* <DEDUP_REMOVED lines=63> */
.L_x_6689:
        /* <DEDUP_REMOVED lines=15> */
[----:B0-----:R-:W-:Y:S01]  /*a8f0*/  @P0 FADD R3, R0, R3 ;  /* 0x0000000300030221 */ /* 0x001fe20000000000 */
[----:B------:R-:W-:-:S04]  /*a900*/  @!P1 MOV R0, 0x400 ;  /* 0x0000040000009802 */ /* 0x000fc80000000f00 */
[----:B------:R-:W0:Y:S01]  /*a910*/  SHFL.DOWN P0, R2, R3, 0x4, 0x1f ;  /* 0x08801f0003027f89 */ /* 0x000e220000000000 */
[----:B--2---:R-:W-:Y:S01]  /*a920*/  @!P1 LEA R7, R7, R0, 0x18 ;  /* 0x0000000007079211 */ /* 0x004fe200078ec0ff */
[----:B0-----:R-:W-:-:S05]  /*a930*/  @P0 FADD R2, R3, R2 ;  /* 0x0000000203020221 */ /* 0x001fca0000000000 */
[----:B------:R-:W0:Y:S02]  /*a940*/  SHFL.DOWN P0, R5, R2, 0x8, 0x1f ;  /* 0x09001f0002057f89 */ /* 0x000e240000000000 */
[----:B0-----:R-:W-:-:S05]  /*a950*/  @P0 FADD R5, R2, R5 ;  /* 0x0000000502050221 */ /* 0x001fca0000000000 */
[----:B------:R-:W0:Y:S02]  /*a960*/  SHFL.DOWN P0, R4, R5, 0x10, 0x1f ;  /* 0x0a001f0005047f89 */ /* 0x000e240000000000 */
[----:B0-----:R-:W-:Y:S01]  /*a970*/  @P0 FADD R4, R5, R4 ;  /* 0x0000000405040221 */ /* 0x001fe20000000000 */
[----:B---3--:R-:W-:-:S04]  /*a980*/  ISETP.NE.AND P0, PT, R6, RZ, PT ;  /* 0x000000ff0600720c */ /* 0x008fc80003f05270 */
[----:B------:R0:W-:Y:S01]  /*a990*/  @!P1 STS [R7+0x434], R4 ;  /* 0x0004340407009388 */ /* 0x0001e20000000800 */
[----:B------:R-:W-:Y:S08]  /*a9a0*/  BAR.SYNC.DEFER_BLOCKING 0x0 ;  /* 0x0000000000007b1d */ /* 0x000ff00000010000 */
[----:B------:R-:W-:Y:S05]  /*a9b0*/  @P0 BRA `(.L_x_6732) ;  /* 0x0000000000140947 */ /* 0x000fea0003800000 */
[----:B------:R-:W-:-:S04]  /*a9c0*/  ULEA UR4, UP0, UR12, UR6, 0x2 ;  /* 0x000000060c047291 */ /* 0x000fc8000f8010ff */
[----:B------:R-:W-:Y:S02]  /*a9d0*/  ULEA.HI.X UR5, UR12, UR7, URZ, 0x2, UP0 ;  /* 0x000000070c057291 */ /* 0x000fe400080f14ff */
[----:B------:R-:W-:-:S04]  /*a9e0*/  MOV R2, UR4 ;  /* 0x0000000400027c02 */ /* 0x000fc80008000f00 */
[----:B------:R-:W-:-:S05]  /*a9f0*/  MOV R3, UR5 ;  /* 0x0000000500037c02 */ /* 0x000fca0008000f00 */
[----:B------:R2:W-:Y:S02]  /*aa00*/  REDG.E.ADD.F32.FTZ.RN.STRONG.GPU desc[UR28][R2.64], R4 ;  /* 0x00000004020079a6 */ /* 0x0005e4000c12f31c */
.L_x_6732:
[----:B------:R-:W-:Y:S05]  /*aa10*/  BSYNC.RECONVERGENT B0 ;  /* 0x0000000000007941 */ /* 0x000fea0003800200 */
.L_x_6731:
        /* <DEDUP_REMOVED lines=26> */
[----:B------:R-:W-:-:S04]  /*abc0*/  ULEA UR4, UP0, UR12, UR8, 0x2 ;  /* 0x000000080c047291 */ /* 0x000fc8000f8010ff */
[----:B------:R-:W-:Y:S02]  /*abd0*/  ULEA.HI.X UR5, UR12, UR9, URZ, 0x2, UP0 ;  /* 0x000000090c057291 */ /* 0x000fe400080f14ff */
[----:B------:R-:W-:-:S04]  /*abe0*/  MOV R2, UR4 ;  /* 0x0000000400027c02 */ /* 0x000fc80008000f00 */
[----:B------:R-:W-:-:S05]  /*abf0*/  IMAD.U32 R3, RZ, RZ, UR5 ;  /* 0x00000005ff037e24 */ /* 0x000fca000f8e00ff */
[----:B------:R1:W-:Y:S02]  /*ac00*/  REDG.E.ADD.F32.FTZ.RN.STRONG.GPU desc[UR28][R2.64], R7 ;  /* 0x00000007020079a6 */ /* 0x0003e4000c12f31c */
.L_x_6734:
[----:B------:R-:W-:Y:S05]  /*ac10*/  BSYNC.RECONVERGENT B0 ;  /* 0x0000000000007941 */ /* 0x000fea0003800200 */
.L_x_6733:
        /* <DEDUP_REMOVED lines=22> */
.L_x_6736:
[C---:B------:R-:W-:Y:S01]  /*ad80*/  LEA R0, R11.reuse, UR17, 0x2 ;  /* 0x000000110b007c11 */ /* 0x040fe2000f8e10ff */
[C---:B---3--:R-:W-:Y:S01]  /*ad90*/  IMAD.WIDE.U32 R6, R11.reuse, UR40, RZ ;  /* 0x000000280b067c25 */ /* 0x048fe2000f8e00ff */
[----:B--2---:R-:W-:Y:S02]  /*ada0*/  MOV R4, UR8 ;  /* 0x0000000800047c02 */ /* 0x004fe40008000f00 */
[----:B------:R-:W-:Y:S01]  /*adb0*/  SHF.R.S32.HI R10, RZ, 0x1f, R11 ;  /* 0x0000001fff0a7819 */ /* 0x000fe2000001140b */
[----:B------:R-:W2:Y:S01]  /*adc0*/  LDS R13, [R0+0x16e8] ;  /* 0x0016e800000d7984 */ /* 0x000ea20000000800 */
[----:B------:R-:W-:Y:S02]  /*add0*/  MOV R3, UR12 ;  /* 0x0000000c00037c02 */ /* 0x000fe40008000f00 */
        /* <DEDUP_REMOVED lines=16> */
[----:B------:R-:W-:Y:S01]  /*aee0*/  MOV R6, UR6 ;  /* 0x0000000600067c02 */ /* 0x000fe20008000f00 */
[C---:B----4-:R-:W-:Y:S01]  /*aef0*/  IMAD R12, R10.reuse, UR32, RZ ;  /* 0x000000200a0c7c24 */ /* 0x050fe2000f8e02ff */
[----:B------:R-:W-:Y:S01]  /*af00*/  MOV R3, UR10 ;  /* 0x0000000a00037c02 */ /* 0x000fe20008000f00 */
[----:B------:R-:W-:Y:S01]  /*af10*/  IMAD R14, R10, UR42, RZ ;  /* 0x0000002a0a0e7c24 */ /* 0x000fe2000f8e02ff */
[----:B------:R-:W-:Y:S01]  /*af20*/  MOV R2, R6 ;  /* 0x0000000600027202 */ /* 0x000fe20000000f00 */
[C---:B------:R-:W-:Y:S01]  /*af30*/  IMAD R17, R11.reuse, UR33, R12 ;  /* 0x000000210b117c24 */ /* 0x040fe2000f8e020c */
[----:B------:R-:W-:Y:S01]  /*af40*/  MOV R7, UR7 ;  /* 0x0000000700077c02 */ /* 0x000fe20008000f00 */
        /* <DEDUP_REMOVED lines=28> */
.L_x_6735:
[----:B------:R-:W-:Y:S05]  /*b110*/  EXIT ;  /* 0x000000000000794d */ /* 0x000fea0003800000 */
.L_x_6737:
        /* <DEDUP_REMOVED lines=14> */
.L_x_10475:


//--------------------- .text._Z25selective_scan_bwd_kernelI32Selective_Scan_bwd_kernel_traitsILi32ELi16ELb0ELb0ELb1ELb0ELb0EN3c108BFloat16EfEEv12SSMParamsBwd --------------------------
	.section	.text._Z25selective_scan_bwd_kernelI32Selective_Scan_bwd_kernel_traitsILi32ELi16ELb0ELb0ELb1ELb0ELb0EN3c108BFloat16EfEEv12SSMParamsBwd,"ax",@progbits
	.align	128
        .global         _Z25selective_scan_bwd_kernelI32Selective_Scan_bwd_kernel_traitsILi32ELi16ELb0ELb0ELb1ELb0ELb0EN3c108BFloat16EfEEv12SSMParamsBwd
        .type           _Z25selective_scan_bwd_kernelI32Selective_Scan_bwd_kernel_traitsILi32ELi16ELb0ELb0ELb1ELb0ELb0EN3c108BFloat16EfEEv12SSMParamsBwd,@function
        .size           _Z25selective_scan_bwd_kernelI32Selective_Scan_bwd_kernel_traitsILi32ELi16ELb0ELb0ELb1ELb0ELb0EN3c108BFloat16EfEEv12SSMParamsBwd,(.L_x_10476 - _Z25selective_scan_bwd_kernelI32Selective_Scan_bwd_kernel_traitsILi32ELi16ELb0ELb0ELb1ELb0ELb0EN3c108BFloat16EfEEv12SSMParamsBwd)
        .other          _Z25selective_scan_bwd_kernelI32Selective_Scan_bwd_kernel_traitsILi32ELi16ELb0ELb0ELb1ELb0ELb0EN3c108BFloat16EfEEv12SSMParamsBwd,@"STO_CUDA_ENTRY STV_DEFAULT"
_Z25selective_scan_bwd_kernelI32Selective_Scan_bwd_kernel_traitsILi32ELi16ELb0ELb0ELb1ELb0ELb0EN3c108BFloat16EfEEv12SSMParamsBwd:
.text._Z25selective_scan_bwd_kernelI32Selective_Scan_bwd_kernel_traitsILi32ELi16ELb0ELb0ELb1ELb0ELb0EN3c108BFloat16EfEEv12SSMParamsBwd:
        /* <DEDUP_REMOVED lines=39> */
[----:B------:R-:W-:Y:S01]  /*0270*/  UIMAD UR7, UR27, UR17, UR7 ;  /* 0x000000111b0772a4 */ /* 0x000fe2000f8e0207 */
[----:B------:R-:W-:Y:S01]  /*0280*/  IMAD.MOV.U32 R18, RZ, RZ, RZ ;  /* 0x000000ffff127224 */ /* 0x000fe200078e00ff */
[----:B------:R-:W-:-:S02]  /*0290*/  UIMAD.WIDE.U32 UR8, UR26, UR14, UR4 ;  /* 0x0000000e1a0872a5 */ /* 0x000fc4000f8e0004 */
[----:B------:R-:W-:Y:S01]  /*02a0*/  UIMAD.WIDE.U32 UR10, UR26, UR18, UR6 ;  /* 0x000000121a0a72a5 */ /* 0x000fe2000f8e0006 */
[----:B----4-:R-:W-:Y:S01]  /*02b0*/  HFMA2 R6, -RZ, RZ, 0, 0 ;  /* 0x00000000ff067431 */ /* 0x010fe200000001ff */
[----:B-1----:R-:W-:Y:S01]  /*02c0*/  ULEA UR12, UR28, 0xfffffe00, 0x9 ;  /* 0xfffffe001c0c7891 */ /* 0x002fe2000f8e48ff */
[----:B0-----:R-:W0:Y:S01]  /*02d0*/  LDC.64 R4, c[0x0][0x3e8] ;  /* 0x0000fa00ff047b82 */ /* 0x001e220000000a00 */
[----:B--2---:R-:W-:Y:S02]  /*02e0*/  UISETP.NE.U32.AND UP0, UPT, UR22, URZ, UPT ;  /* 0x000000ff1600728c */ /* 0x004fe4000bf05070 */
[----:B------:R-:W-:Y:S01]  /*02f0*/  UIADD3 UR8, UP1, UPT, UR12, UR8, URZ ;  /* 0x000000080c087290 */ /* 0x000fe2000ff3e0ff */
[----:B---3--:R-:W-:Y:S01]  /*0300*/  IMAD.MOV R2, RZ, RZ, -R7 ;  /* 0x000000ffff027224 */ /* 0x008fe200078e0a07 */
[----:B------:R-:W1:Y:S03]  /*0310*/  LDCU.128 UR4, c[0x0][0x460] ;  /* 0x00008c00ff0477ac */ /* 0x000e660008000c00 */
        /* <DEDUP_REMOVED lines=32> */
[----:B------:R-:W-:Y:S01]  /*0520*/  @P0 IADD3 R19, PT, PT, R19, 0x1, RZ ;  /* 0x0000000113130810 */ /* 0x000fe20007ffe0ff */
[----:B-1----:R-:W-:-:S02]  /*0530*/  UIMAD.WIDE.U32 UR4, UR26, UR8, UR4 ;  /* 0x000000081a0472a5 */ /* 0x002fc4000f8e0004 */
[----:B------:R-:W-:Y:S02]  /*0540*/  UIMAD.WIDE.U32 UR6, UR27, UR20, URZ ;  /* 0x000000141b0672a5 */ /* 0x000fe4000f8e00ff */
[----:B------:R-:W-:Y:S01]  /*0550*/  UIMAD UR20, UR26, UR9, UR5 ;  /* 0x000000091a1472a4 */ /* 0x000fe2000f8e0205 */
[----:B------:R-:W-:Y:S01]  /*0560*/  @!P2 IMAD.MOV R19, RZ, RZ, -R19 ;  /* 0x000000ffff13a224 */ /* 0x000fe200078e0a13 */
[----:B------:R-:W-:Y:S01]  /*0570*/  @!P1 LOP3.LUT R19, RZ, R8, RZ, 0x33, !PT ;  /* 0x00000008ff139212 */ /* 0x000fe200078e33ff */
[----:B----4-:R-:W-:Y:S02]  /*0580*/  @UP0 UIMAD UR5, UR27, UR10, UR26 ;  /* 0x0000000a1b0502a4 */ /* 0x010fe4000f8e021a */
[----:B------:R-:W-:Y:S01]  /*0590*/  UIMAD UR7, UR27, UR21, UR7 ;  /* 0x000000151b0772a4 */ /* 0x000fe2000f8e0207 */
[----:B------:R-:W-:Y:S01]  /*05a0*/  SHF.R.S32.HI R3, RZ, 0x1f, R19 ;  /* 0x0000001fff037819 */ /* 0x000fe20000011413 */
[----:B------:R-:W-:Y:S02]  /*05b0*/  UIADD3 UR4, UP1, UPT, UR12, UR4, URZ ;  /* 0x000000040c047290 */ /* 0x000fe4000ff3e0ff */
[----:B------:R-:W-:-:S02]  /*05c0*/  @UP0 UIMAD UR5, UR5, UR28, URZ ;  /* 0x0000001c050502a4 */ /* 0x000fc4000f8e02ff */
[----:B------:R-:W-:Y:S01]  /*05d0*/  UIADD3.X UR20, UPT, UPT, UR17, UR20, URZ, UP1, !UPT ;  /* 0x0000001411147290 */ /* 0x000fe20008ffe4ff */
        /* <DEDUP_REMOVED lines=27> */
[----:B------:R-:W-:Y:S01]  /*0790*/  UIADD3 UR18, UPT, UPT, UR17, 0x430, URZ ;  /* 0x0000043011127890 */ /* 0x000fe2000fffe0ff */
[C---:B0-----:R-:W-:Y:S01]  /*07a0*/  IMAD.SHL.U32 R0, R20.reuse, 0x10, RZ ;  /* 0x0000001014007824 */ /* 0x041fe200078e00ff */
[C---:B------:R-:W-:Y:S01]  /*07b0*/  IADD3 R37, PT, PT, R20.reuse, 0x160, RZ ;  /* 0x0000016014257810 */ /* 0x040fe20007ffe0ff */
[C---:B------:R-:W-:Y:S01]  /*07c0*/  VIADD R39, R20.reuse, 0x180 ;  /* 0x0000018014277836 */ /* 0x040fe20000000000 */
[C---:B------:R-:W-:Y:S01]  /*07d0*/  IADD3 R5, PT, PT, R20.reuse, 0x20, RZ ;  /* 0x0000002014057810 */ /* 0x040fe20007ffe0ff */
[----:B------:R-:W-:Y:S01]  /*07e0*/  VIADD R9, R20, 0x60 ;  /* 0x0000006014097836 */ /* 0x000fe20000000000 */
[----:B------:R-:W-:Y:S01]  /*07f0*/  LOP3.LUT R3, R0, 0x3e00, RZ, 0xc0, !PT ;  /* 0x00003e0000037812 */ /* 0x000fe200078ec0ff */
[C---:B------:R-:W-:Y:S01]  /*0800*/  VIADD R15, R20.reuse, 0xc0 ;  /* 0x000000c0140f7836 */ /* 0x040fe20000000000 */
[C---:B------:R-:W-:Y:S01]  /*0810*/  IADD3 R7, PT, PT, R20.reuse, 0x40, RZ ;  /* 0x0000004014077810 */ /* 0x040fe20007ffe0ff */
[C---:B------:R-:W-:Y:S01]  /*0820*/  VIADD R31, R20.reuse, 0x120 ;  /* 0x00000120141f7836 */ /* 0x040fe20000000000 */
[C---:B------:R-:W-:Y:S01]  /*0830*/  IADD3 R11, PT, PT, R20.reuse, 0x80, RZ ;  /* 0x00000080140b7810 */ /* 0x040fe20007ffe0ff */
[C---:B------:R-:W-:Y:S01]  /*0840*/  VIADD R45, R20.reuse, 0x1e0 ;  /* 0x000001e0142d7836 */ /* 0x040fe20000000000 */
[C---:B------:R-:W-:Y:S01]  /*0850*/  IADD3 R13, PT, PT, R20.reuse, 0xa0, RZ ;  /* 0x000000a0140d7810 */ /* 0x040fe20007ffe0ff */
[----:B------:R-:W-:Y:S01]  /*0860*/  UIMAD UR12, UR26, UR23, UR7 ;  /* 0x000000171a0c72a4 */ /* 0x000fe2000f8e0207 */
[C---:B------:R-:W-:Y:S01]  /*0870*/  IADD3 R27, PT, PT, R20.reuse, 0xe0, RZ ;  /* 0x000000e0141b7810 */ /* 0x040fe20007ffe0ff */
[----:B------:R-:W0:Y:S01]  /*0880*/  LDCU UR11, c[0x0][0x394] ;  /* 0x00007280ff0b77ac */ /* 0x000e220008000800 */
[----:B------:R-:W-:-:S02]  /*0890*/  IADD3 R29, PT, PT, R20, 0x100, RZ ;  /* 0x00000100141d7810 */ /* 0x000fc40007ffe0ff */
[C---:B------:R-:W-:Y:S02]  /*08a0*/  IADD3 R35, PT, PT, R20.reuse, 0x140, RZ ;  /* 0x0000014014237810 */ /* 0x040fe40007ffe0ff */
[C---:B------:R-:W-:Y:S02]  /*08b0*/  IADD3 R41, PT, PT, R20.reuse, 0x1a0, RZ ;  /* 0x000001a014297810 */ /* 0x040fe40007ffe0ff */
[----:B------:R-:W-:Y:S02]  /*08c0*/  IADD3 R43, PT, PT, R20, 0x1c0, RZ ;  /* 0x000001c0142b7810 */ /* 0x000fe40007ffe0ff */
[-C--:B------:R-:W-:Y:S02]  /*08d0*/  LEA.HI R36, R37, R20.reuse, RZ, 0x1b ;  /* 0x0000001425247211 */ /* 0x080fe400078fd8ff */
[----:B------:R-:W-:Y:S02]  /*08e0*/  LOP3.LUT R22, R3, 0x1f, R20, 0xf8, !PT ;  /* 0x0000001f03167812 */ /* 0x000fe400078ef814 */
        /* <DEDUP_REMOVED lines=15> */
[----:B------:R-:W-:Y:S02]  /*09e0*/  LOP3.LUT R197, R20, 0x1f, RZ, 0xc0, !PT ;  /* 0x0000001f14c57812 */ /* 0x000fe400078ec0ff */
        /* <DEDUP_REMOVED lines=15> */
[----:B------:R-:W-:Y:S01]  /*0ae0*/  LEA R24, R24, UR18, 0x2 ;  /* 0x0000001218187c11 */ /* 0x000fe2000f8e10ff */
[----:B------:R-:W-:Y:S01]  /*0af0*/  UMOV UR18, UR20 ;  /* 0x0000001400127c82 */ /* 0x000fe20008000000 */
        /* <DEDUP_REMOVED lines=14> */
[----:B------:R-:W-:Y:S01]  /*0be0*/  LEA R40, R40, UR17, 0x2 ;  /* 0x0000001128287c11 */ /* 0x000fe2000f8e10ff */
[----:B0-----:R-:W-:-:S06]  /*0bf0*/  UMOV UR17, UR19 ;  /* 0x0000001300117c82 */ /* 0x001fcc0008000000 */
.L_x_6778:
[----:B0-----:R-:W0:Y:S01]  /*0c00*/  LDCU UR19, c[0x0][0x388] ;  /* 0x00007100ff1377ac */ /* 0x001e220008000800 */
        /* <DEDUP_REMOVED lines=35> */
[----:B----4-:R-:W4:Y:S01]  /*0e40*/  @!P2 LDG.E.U16 R8, desc[UR24][R6.64+0x80] ;  /* 0x000080180608a981 */ /* 0x010f22000c1e1500 */
[----:B------:R-:W-:-:S03]  /*0e50*/  PRMT R77, RZ, 0x7610, R77 ;  /* 0x00007610ff4d7816 */ /* 0x000fc6000000004d */
        /* <DEDUP_REMOVED lines=8> */
[----:B------:R-:W4:Y:S01]  /*0ee0*/  @!P0 LDG.E.U16 R14, desc[UR24][R6.64+0x200] ;  /* 0x00020018060e8981 */ /* 0x000f22000c1e1500 */
[----:B------:R-:W-:Y:S02]  /*0ef0*/  ISETP.GE.AND P0, PT, R49, UR23, PT ;  /* 0x0000001731007c0c */ /* 0x000fe4000bf06270 */
[----:B------:R-:W-:Y:S01]  /*0f00*/  ISETP.GE.AND P3, PT, R52, UR23, PT ;  /* 0x0000001734007c0c */ /* 0x000fe2000bf66270 */
[----:B------:R-:W4:Y:S01]  /*0f10*/  @!P1 LDG.E.U16 R68, desc[UR24][R6.64+0x280] ;  /* 0x0002801806449981 */ /* 0x000f22000c1e1500 */
[----:B------:R-:W-:-:S02]  /*0f20*/  ISETP.GE.AND P4, PT, R53, UR23, PT ;  /* 0x0000001735007c0c */ /* 0x000fc4000bf86270 */
[----:B------:R-:W-:Y:S01]  /*0f30*/  ISETP.GE.AND P5, PT, R54, UR23, PT ;  /* 0x0000001736007c0c */ /* 0x000fe2000bfa6270 */
[----:B------:R-:W4:Y:S01]  /*0f40*/  @!P2 LDG.E.U16 R73, desc[UR24][R6.64+0x2c0] ;  /* 0x0002c0180649a981 */ /* 0x000f22000c1e1500 */
[----:B------:R-:W-:-:S05]  /*0f50*/  ISETP.GE.AND P6, PT, R55, UR23, PT ;  /* 0x0000001737007c0c */ /* 0x000fca000bfc6270 */
[----:B------:R-:W4:Y:S04]  /*0f60*/  @!P0 LDG.E.U16 R69, desc[UR24][R6.64+0x240] ;  /* 0x0002401806458981 */ /* 0x000f28000c1e1500 */
[----:B------:R-:W4:Y:S04]  /*0f70*/  @!P3 LDG.E.U16 R74, desc[UR24][R6.64+0x300] ;  /* 0x00030018064ab981 */ /* 0x000f28000c1e1500 */
[----:B------:R-:W4:Y:S04]  /*0f80*/  @!P4 LDG.E.U16 R75, desc[UR24][R6.64+0x340] ;  /* 0x00034018064bc981 */ /* 0x000f28000c1e1500 */
[----:B------:R-:W4:Y:S04]  /*0f90*/  @!P5 LDG.E.U16 R76, desc[UR24][R6.64+0x380] ;  /* 0x00038018064cd981 */ /* 0x000f28000c1e1500 */
[----:B------:R0:W4:Y:S01]  /*0fa0*/  @!P6 LDG.E.U16 R77, desc[UR24][R6.64+0x3c0] ;  /* 0x0003c018064de981 */ /* 0x000122000c1e1500 */
[----:B------:R-:W0:Y:S01]  /*0fb0*/  S2R R56, SR_LANEID ;  /* 0x0000000000387919 */ /* 0x000e220000000000 */
[----:B------:R-:W1:Y:S01]  /*0fc0*/  S2UR UR21, SR_CgaCtaId ;  /* 0x00000000001579c3 */ /* 0x000e620000008800 */
[----:B------:R-:W-:-:S02]  /*0fd0*/  UMOV UR20, 0x400 ;  /* 0x0000040000147882 */ /* 0x000fc40000000000 */
[----:B-1----:R-:W-:Y:S01]  /*0fe0*/  ULEA UR32, UR21, UR20, 0x18 ;  /* 0x0000001415207291 */ /* 0x002fe2000f8ec0ff */
[----:B------:R-:W-:Y:S01]  /*0ff0*/  P2R R82, PR, RZ, 0x1 ;  /* 0x00000001ff527803 */ /* 0x000fe20000000000 */
[----:B------:R-:W1:Y:S01]  /*1000*/  LDCU UR20, c[0x0][0x38c] ;  /* 0x00007180ff1477ac */ /* 0x000e620008000800 */
[C---:B0-----:R-:W-:Y:S01]  /*1010*/  IADD3 R7, PT, PT, R56.reuse, 0x80, RZ ;  /* 0x0000008038077810 */ /* 0x041fe20007ffe0ff */
[C---:B------:R-:W-:Y:S01]  /*1020*/  VIADD R61, R56.reuse, 0x40 ;  /* 0x00000040383d7836 */ /* 0x040fe20000000000 */
[C---:B------:R-:W-:Y:S01]  /*1030*/  IADD3 R59, PT, PT, R56.reuse, 0x20, RZ ;  /* 0x00000020383b7810 */ /* 0x040fe20007ffe0ff */
[C---:B------:R-:W-:Y:S01]  /*1040*/  VIADD R65, R56.reuse, 0xa0 ;  /* 0x000000a038417836 */ /* 0x040fe20000000000 */
[-C--:B------:R-:W-:Y:S02]  /*1050*/  LEA.HI.SX32 R7, R7, R56.reuse, 0x1b ;  /* 0x0000003807077211 */ /* 0x080fe400078fdaff */
[----:B------:R-:W-:Y:S02]  /*1060*/  IADD3 R63, PT, PT, R56, 0x60, RZ ;  /* 0x00000060383f7810 */ /* 0x000fe40007ffe0ff */
[----:B------:R-:W-:-:S02]  /*1070*/  LEA.HI.SX32 R58, R59, R56, 0x1b ;  /* 0x000000383b3a7211 */ /* 0x000fc400078fdaff */
[CC--:B------:R-:W-:Y:S02]  /*1080*/  LEA.HI.SX32 R57, R56.reuse, R56.reuse, 0x1b ;  /* 0x0000003838397211 */ /* 0x0c0fe400078fdaff */
[-C--:B------:R-:W-:Y:S02]  /*1090*/  LEA.HI.SX32 R59, R61, R56.reuse, 0x1b ;  /* 0x000000383d3b7211 */ /* 0x080fe400078fdaff */
[----:B------:R-:W-:Y:S02]  /*10a0*/  LEA R61, R7, UR32, 0x1 ;  /* 0x00000020073d7c11 */ /* 0x000fe4000f8e08ff */
[-C--:B------:R-:W-:Y:S02]  /*10b0*/  LEA.HI.SX32 R60, R63, R56.reuse, 0x1b ;  /* 0x000000383f3c7211 */ /* 0x080fe400078fdaff */
[----:B------:R-:W-:Y:S01]  /*10c0*/  LEA.HI.SX32 R62, R65, R56, 0x1b ;  /* 0x00000038413e7211 */ /* 0x000fe200078fdaff */
[C---:B------:R-:W-:Y:S01]  /*10d0*/  VIADD R65, R56.reuse, 0x100 ;  /* 0x0000010038417836 */ /* 0x040fe20000000000 */
[----:B------:R-:W-:-:S02]  /*10e0*/  IADD3 R7, PT, PT, R56, 0xc0, RZ ;  /* 0x000000c038077810 */ /* 0x000fc40007ffe0ff */
[----:B------:R-:W-:Y:S02]  /*10f0*/  IADD3 R63, PT, PT, R56, 0xe0, RZ ;  /* 0x000000e0383f7810 */ /* 0x000fe40007ffe0ff */
[----:B------:R-:W-:Y:S02]  /*1100*/  LEA R57, R57, UR32, 0x1 ;  /* 0x0000002039397c11 */ /* 0x000fe4000f8e08ff */
[----:B------:R-:W-:Y:S02]  /*1110*/  LEA R58, R58, UR32, 0x1 ;  /* 0x000000203a3a7c11 */ /* 0x000fe4000f8e08ff */
[C---:B------:R-:W-:Y:S02]  /*1120*/  IADD3 R67, PT, PT, R56.reuse, 0x120, RZ ;  /* 0x0000012038437810 */ /* 0x040fe40007ffe0ff */
[----:B------:R-:W-:Y:S02]  /*1130*/  LEA R59, R59, UR32, 0x1 ;  /* 0x000000203b3b7c11 */ /* 0x000fe4000f8e08ff */
[----:B------:R-:W-:-:S02]  /*1140*/  IADD3 R71, PT, PT, R56, 0x140, RZ ;  /* 0x0000014038477810 */ /* 0x000fc40007ffe0ff */
[-C--:B------:R-:W-:Y:S02]  /*1150*/  LEA.HI.SX32 R7, R7, R56.reuse, 0x1b ;  /* 0x0000003807077211 */ /* 0x080fe400078fdaff */
[----:B------:R-:W-:Y:S02]  /*1160*/  LEA R60, R60, UR32, 0x1 ;  /* 0x000000203c3c7c11 */ /* 0x000fe4000f8e08ff */
[-C--:B------:R-:W-:Y:S02]  /*1170*/  LEA.HI.SX32 R64, R63, R56.reuse, 0x1b ;  /* 0x000000383f407211 */ /* 0x080fe400078fdaff */
[-C--:B------:R-:W-:Y:S02]  /*1180*/  LEA.HI.SX32 R65, R65, R56.reuse, 0x1b ;  /* 0x0000003841417211 */ /* 0x080fe400078fdaff */
[----:B------:R-:W-:Y:S02]  /*1190*/  LEA R62, R62, UR32, 0x1 ;  /* 0x000000203e3e7c11 */ /* 0x000fe4000f8e08ff */
[----:B------:R-:W-:-:S02]  /*11a0*/  LEA.HI.SX32 R66, R67, R56, 0x1b ;  /* 0x0000003843427211 */ /* 0x000fc400078fdaff */
[----:B------:R-:W-:Y:S02]  /*11b0*/  LEA.HI.SX32 R67, R71, R56, 0x1b ;  /* 0x0000003847437211 */ /* 0x000fe400078fdaff */
[----:B------:R-:W-:Y:S01]  /*11c0*/  LEA R63, R7, UR32, 0x1 ;  /* 0x00000020073f7c11 */ /* 0x000fe2000f8e08ff */
[----:B------:R-:W-:Y:S01]  /*11d0*/  VIADD R7, R56, 0x160 ;  /* 0x0000016038077836 */ /* 0x000fe20000000000 */
[----:B------:R-:W-:Y:S02]  /*11e0*/  LEA R64, R64, UR32, 0x1 ;  /* 0x0000002040407c11 */ /* 0x000fe4000f8e08ff */
[----:B------:R-:W-:Y:S02]  /*11f0*/  LEA R65, R65, UR32, 0x1 ;  /* 0x0000002041417c11 */ /* 0x000fe4000f8e08ff */
[----:B------:R-:W-:Y:S02]  /*1200*/  LEA R66, R66, UR32, 0x1 ;  /* 0x0000002042427c11 */ /* 0x000fe4000f8e08ff */
[----:B------:R-:W-:-:S02]  /*1210*/  LEA R67, R67, UR32, 0x1 ;  /* 0x0000002043437c11 */ /* 0x000fc4000f8e08ff */
[----:B------:R-:W-:Y:S02]  /*1220*/  LEA.HI.SX32 R7, R7, R56, 0x1b ;  /* 0x0000003807077211 */ /* 0x000fe400078fdaff */
[----:B------:R-:W-:-:S04]  /*1230*/  IADD3 R71, PT, PT, R56, 0x1e0, RZ ;  /* 0x000001e038477810 */ /* 0x000fc80007ffe0ff */
        /* <DEDUP_REMOVED lines=10> */
[----:B------:R-:W-:Y:S01]  /*12e0*/  PRMT R79, RZ, 0x7610, R79 ;  /* 0x00007610ff4f7816 */ /* 0x000fe2000000004f */
[----:B--2---:R-:W-:Y:S04]  /*12f0*/  STS.U16 [R57], R0 ;  /* 0x0000000039007388 */ /* 0x004fe80000000400 */
[----:B---3--:R0:W-:Y:S04]  /*1300*/  STS.U16 [R58+0x40], R9 ;  /* 0x000040093a007388 */ /* 0x0081e80000000400 */
[----:B----4-:R-:W-:Y:S04]  /*1310*/  STS.U16 [R59+0x80], R8 ;  /* 0x000080083b007388 */ /* 0x010fe80000000400 */
[----:B------:R2:W-:Y:S01]  /*1320*/  STS.U16 [R60+0xc0], R11 ;  /* 0x0000c00b3c007388 */ /* 0x0005e20000000400 */
[----:B0-----:R-:W-:-:S03]  /*1330*/  IADD3 R9, PT, PT, R56, 0x180, RZ ;  /* 0x0000018038097810 */ /* 0x001fc60007ffe0ff */
[----:B------:R-:W-:Y:S04]  /*1340*/  STS.U16 [R61+0x100], R10 ;  /* 0x0001000a3d007388 */ /* 0x000fe80000000400 */
[----:B------:R0:W-:Y:S01]  /*1350*/  STS.U16 [R62+0x140], R13 ;  /* 0x0001400d3e007388 */ /* 0x0001e20000000400 */
[----:B--2---:R-:W-:-:S03]  /*1360*/  IADD3 R11, PT, PT, R56, 0x1a0, RZ ;  /* 0x000001a0380b7810 */ /* 0x004fc60007ffe0ff */
[----:B------:R-:W-:Y:S04]  /*1370*/  STS.U16 [R63+0x180], R12 ;  /* 0x0001800c3f007388 */ /* 0x000fe80000000400 */
[----:B------:R-:W-:Y:S01]  /*1380*/  STS.U16 [R64+0x1c0], R15 ;  /* 0x0001c00f40007388 */ /* 0x000fe20000000400 */
[----:B0-----:R-:W-:-:S03]  /*1390*/  VIADD R13, R56, 0x1c0 ;  /* 0x000001c0380d7836 */ /* 0x001fc60000000000 */
[----:B------:R-:W-:Y:S01]  /*13a0*/  STS.U16 [R65+0x200], R14 ;  /* 0x0002000e41007388 */ /* 0x000fe20000000400 */
[-C--:B------:R-:W-:Y:S02]  /*13b0*/  LEA.HI.SX32 R9, R9, R56.reuse, 0x1b ;  /* 0x0000003809097211 */ /* 0x080fe400078fdaff */
[-C--:B------:R-:W-:Y:S02]  /*13c0*/  LEA.HI.SX32 R11, R11, R56.reuse, 0x1b ;  /* 0x000000380b0b7211 */ /* 0x080fe400078fdaff */
[----:B------:R-:W-:Y:S01]  /*13d0*/  SHF.L.U32 R0, R56, 0x4, RZ ;  /* 0x0000000438007819 */ /* 0x000fe200000006ff */
[----:B------:R-:W-:Y:S04]  /*13e0*/  STS.U16 [R66+0x240], R69 ;  /* 0x0002404542007388 */ /* 0x000fe80000000400 */
[----:B------:R0:W-:Y:S01]  /*13f0*/  STS.U16 [R67+0x280], R68 ;  /* 0x0002804443007388 */ /* 0x0001e20000000400 */
[----:B------:R-:W-:-:S02]  /*1400*/  LEA.HI.SX32 R13, R13, R56, 0x1b ;  /* 0x000000380d0d7211 */ /* 0x000fc400078fdaff */
[----:B------:R-:W-:Y:S02]  /*1410*/  LEA R70, R11, UR32, 0x1 ;  /* 0x000000200b467c11 */ /* 0x000fe4000f8e08ff */
[----:B0-----:R-:W-:Y:S02]  /*1420*/  LEA R68, R7, UR32, 0x1 ;  /* 0x0000002007447c11 */ /* 0x001fe4000f8e08ff */
[----:B------:R-:W-:-:S03]  /*1430*/  LEA R69, R9, UR32, 0x1 ;  /* 0x0000002009457c11 */ /* 0x000fc6000f8e08ff */
[----:B------:R0:W-:Y:S01]  /*1440*/  STS.U16 [R68+0x2c0], R73 ;  /* 0x0002c04944007388 */ /* 0x0001e20000000400 */
[----:B------:R-:W-:-:S03]  /*1450*/  LEA R71, R13, UR32, 0x1 ;  /* 0x000000200d477c11 */ /* 0x000fc6000f8e08ff */
[----:B------:R2:W-:Y:S01]  /*1460*/  STS.U16 [R69+0x300], R74 ;  /* 0x0003004a45007388 */ /* 0x0005e20000000400 */
[----:B0-----:R-:W-:-:S03]  /*1470*/  LEA.HI.SX32 R73, R0, R0, 0x1b ;  /* 0x0000000000497211 */ /* 0x001fc600078fdaff */
[----:B------:R0:W-:Y:S01]  /*1480*/  STS.U16 [R70+0x340], R75 ;  /* 0x0003404b46007388 */ /* 0x0001e20000000400 */
[----:B------:R-:W-:-:S03]  /*1490*/  LEA R73, R73, UR32, 0x1 ;  /* 0x0000002049497c11 */ /* 0x000fc6000f8e08ff */
[----:B------:R3:W-:Y:S04]  /*14a0*/  STS.U16 [R71+0x380], R76 ;  /* 0x0003804c47007388 */ /* 0x0007e80000000400 */
[----:B------:R4:W-:Y:S01]  /*14b0*/  STS.U16 [R72+0x3c0], R77 ;  /* 0x0003c04d48007388 */ /* 0x0009e20000000400 */
[----:B------:R-:W-:-:S03]  /*14c0*/  NOP ;  /* 0x0000000000007918 */ /* 0x000fc60000000000 */
[----:B------:R-:W1:Y:S04]  /*14d0*/  LDS.U16 R90, [R73] ;  /* 0x00000000495a7984 */ /* 0x000e680000000400 */
        /* <DEDUP_REMOVED lines=16> */
[----:B------:R-:W-:-:S02]  /*15e0*/  PRMT R10, RZ, 0x7610, R10 ;  /* 0x00007610ff0a7816 */ /* 0x000fc4000000000a */
        /* <DEDUP_REMOVED lines=14> */
[----:B------:R-:W-:Y:S02]  /*16d0*/  PRMT R14, RZ, 0x7610, R14 ;  /* 0x00007610ff0e7816 */ /* 0x000fe4000000000e */
[----:B------:R-:W-:-:S02]  /*16e0*/  PRMT R13, RZ, 0x7610, R13 ;  /* 0x00007610ff0d7816 */ /* 0x000fc4000000000d */
[----:B------:R-:W-:Y:S02]  /*16f0*/  PRMT R12, RZ, 0x7610, R12 ;  /* 0x00007610ff0c7816 */ /* 0x000fe4000000000c */
        /* <DEDUP_REMOVED lines=10> */
[----:B--2---:R-:W-:Y:S02]  /*17a0*/  PRMT R74, RZ, 0x7610, R74 ;  /* 0x00007610ff4a7816 */ /* 0x004fe4000000004a */
[----:B0-----:R-:W-:Y:S02]  /*17b0*/  PRMT R75, RZ, 0x7610, R75 ;  /* 0x00007610ff4b7816 */ /* 0x001fe4000000004b */
[----:B---3--:R-:W-:Y:S01]  /*17c0*/  PRMT R76, RZ, 0x7610, R76 ;  /* 0x00007610ff4c7816 */ /* 0x008fe2000000004c */
[----:B------:R-:W2:Y:S01]  /*17d0*/  @!P0 LDG.E.U16 R15, desc[UR24][R4.64+0x240] ;  /* 0x00024018040f8981 */ /* 0x000ea2000c1e1500 */
[----:B----4-:R-:W-:-:S02]  /*17e0*/  PRMT R77, RZ, 0x7610, R77 ;  /* 0x00007610ff4d7816 */ /* 0x010fc4000000004d */
[----:B------:R-:W-:Y:S01]  /*17f0*/  PRMT R0, RZ, 0x7610, R0 ;  /* 0x00007610ff007816 */ /* 0x000fe20000000000 */
[----:B------:R-:W3:Y:S04]  /*1800*/  @!P1 LDG.E.U16 R74, desc[UR24][R4.64+0x280] ;  /* 0x00028018044a9981 */ /* 0x000ee8000c1e1500 */
        /* <DEDUP_REMOVED lines=26> */
[----:B---3--:R-:W-:Y:S04]  /*19b0*/  STS.U16 [R67+0x280], R74 ;  /* 0x0002804a43007388 */ /* 0x008fe80000000400 */
[----:B----4-:R0:W-:Y:S04]  /*19c0*/  STS.U16 [R68+0x2c0], R75 ;  /* 0x0002c04b44007388 */ /* 0x0101e80000000400 */
        /* <DEDUP_REMOVED lines=23> */
[----:B--2---:R-:W-:Y:S02]  /*1b40*/  PRMT R0, RZ, 0x7610, R0 ;  /* 0x00007610ff007816 */ /* 0x004fe40000000000 */
[----:B------:R-:W-:Y:S01]  /*1b50*/  PRMT R77, RZ, 0x7610, R77 ;  /* 0x00007610ff4d7816 */ /* 0x000fe2000000004d */
[----:B------:R-:W2:Y:S01]  /*1b60*/  @!P0 LDG.E.U16 R78, desc[UR24][R2.64] ;  /* 0x00000018024e8981 */ /* 0x000ea2000c1e1500 */
[----:B------:R-:W-:-:S03]  /*1b70*/  ISETP.GE.AND P0, PT, R42, UR23, PT ;  /* 0x000000172a007c0c */ /* 0x000fc6000bf06270 */
[----:B------:R-:W4:Y:S01]  /*1b80*/  @!P1 LDG.E.U16 R75, desc[UR24][R2.64+0x40] ;  /* 0x00004018024b9981 */ /* 0x000f22000c1e1500 */
[----:B------:R-:W-:Y:S02]  /*1b90*/  ISETP.GE.AND P1, PT, R43, UR23, PT ;  /* 0x000000172b007c0c */ /* 0x000fe4000bf26270 */
[----:B------:R-:W-:Y:S01]  /*1ba0*/  PRMT R74, RZ, 0x7610, R74 ;  /* 0x00007610ff4a7816 */ /* 0x000fe2000000004a */
[----:B------:R-:W4:Y:S01]  /*1bb0*/  @!P2 LDG.E.U16 R85, desc[UR24][R2.64+0x2c0] ;  /* 0x0002c0180255a981 */ /* 0x000f22000c1e1500 */
[----:B---3--:R-:W-:Y:S02]  /*1bc0*/  PRMT R79, RZ, 0x7610, R79 ;  /* 0x00007610ff4f7816 */ /* 0x008fe4000000004f */
[----:B------:R-:W-:Y:S01]  /*1bd0*/  PRMT R76, RZ, 0x7610, R76 ;  /* 0x00007610ff4c7816 */ /* 0x000fe2000000004c */
[----:B------:R-:W3:Y:S04]  /*1be0*/  @!P3 LDG.E.U16 R84, desc[UR24][R2.64+0x300] ;  /* 0x000300180254b981 */ /* 0x000ee8000c1e1500 */
[----:B------:R-:W3:Y:S01]  /*1bf0*/  @!P0 LDG.E.U16 R0, desc[UR24][R2.64+0x80] ;  /* 0x0000801802008981 */ /* 0x000ee2000c1e1500 */
[----:B------:R-:W-:-:S03]  /*1c00*/  ISETP.GE.AND P0, PT, R44, UR23, PT ;  /* 0x000000172c007c0c */ /* 0x000fc6000bf06270 */
[----:B------:R-:W3:Y:S01]  /*1c10*/  @!P1 LDG.E.U16 R77, desc[UR24][R2.64+0xc0] ;  /* 0x0000c018024d9981 */ /* 0x000ee2000c1e1500 */
[----:B------:R-:W-:-:S03]  /*1c20*/  ISETP.GE.AND P1, PT, R45, UR23, PT ;  /* 0x000000172d007c0c */ /* 0x000fc6000bf26270 */
[----:B------:R-:W3:Y:S04]  /*1c30*/  @!P4 LDG.E.U16 R87, desc[UR24][R2.64+0x340] ;  /* 0x000340180257c981 */ /* 0x000ee8000c1e1500 */
[----:B------:R-:W3:Y:S04]  /*1c40*/  @!P5 LDG.E.U16 R86, desc[UR24][R2.64+0x380] ;  /* 0x000380180256d981 */ /* 0x000ee8000c1e1500 */
[----:B------:R-:W3:Y:S01]  /*1c50*/  @!P0 LDG.E.U16 R74, desc[UR24][R2.64+0x100] ;  /* 0x00010018024a8981 */ /* 0x000ee2000c1e1500 */
[----:B------:R-:W-:-:S03]  /*1c60*/  ISETP.GE.AND P0, PT, R46, UR23, PT ;  /* 0x000000172e007c0c */ /* 0x000fc6000bf06270 */
[----:B------:R-:W3:Y:S01]  /*1c70*/  @!P1 LDG.E.U16 R79, desc[UR24][R2.64+0x140] ;  /* 0x00014018024f9981 */ /* 0x000ee2000c1e1500 */
[----:B------:R-:W-:-:S03]  /*1c80*/  ISETP.GE.AND P1, PT, R47, UR23, PT ;  /* 0x000000172f007c0c */ /* 0x000fc6000bf26270 */
[----:B------:R-:W3:Y:S06]  /*1c90*/  @!P6 LDG.E.U16 R89, desc[UR24][R2.64+0x3c0] ;  /* 0x0003c0180259e981 */ /* 0x000eec000c1e1500 */
[----:B------:R-:W3:Y:S01]  /*1ca0*/  @!P0 LDG.E.U16 R76, desc[UR24][R2.64+0x180] ;  /* 0x00018018024c8981 */ /* 0x000ee2000c1e1500 */
[----:B------:R-:W-:-:S03]  /*1cb0*/  ISETP.GE.AND P0, PT, R48, UR23, PT ;  /* 0x0000001730007c0c */ /* 0x000fc6000bf06270 */
[----:B------:R-:W3:Y:S01]  /*1cc0*/  @!P1 LDG.E.U16 R81, desc[UR24][R2.64+0x1c0] ;  /* 0x0001c01802519981 */ /* 0x000ee2000c1e1500 */
[----:B------:R-:W-:Y:S02]  /*1cd0*/  ISETP.NE.AND P1, PT, R80, RZ, PT ;  /* 0x000000ff5000720c */ /* 0x000fe40003f25270 */
[----:B------:R-:W-:-:S07]  /*1ce0*/  PRMT R80, RZ, 0x7610, R80 ;  /* 0x00007610ff507816 */ /* 0x000fce0000000050 */
[----:B------:R-:W3:Y:S01]  /*1cf0*/  @!P0 LDG.E.U16 R80, desc[UR24][R2.64+0x200] ;  /* 0x0002001802508981 */ /* 0x000ee2000c1e1500 */
[----:B------:R-:W-:Y:S02]  /*1d00*/  ISETP.NE.AND P0, PT, R82, RZ, PT ;  /* 0x000000ff5200720c */ /* 0x000fe40003f05270 */
[----:B------:R-:W-:-:S06]  /*1d10*/  PRMT R82, RZ, 0x7610, R82 ;  /* 0x00007610ff527816 */ /* 0x000fcc0000000052 */
[----:B------:R-:W3:Y:S05]  /*1d20*/  @!P1 LDG.E.U16 R82, desc[UR24][R2.64+0x280] ;  /* 0x0002801802529981 */ /* 0x000eea000c1e1500 */
[----:B------:R-:W3:Y:S01]  /*1d30*/  @!P0 LDG.E.U16 R83, desc[UR24][R2.64+0x240] ;  /* 0x0002401802538981 */ /* 0x000ee2000c1e1500 */
[----:B-1----:R-:W-:Y:S01]  /*1d40*/  IMAD.U32 R90, R90, 0x10000, RZ ;  /* 0x000100005a5a7824 */ /* 0x002fe200078e00ff */
[----:B------:R-:W-:Y:S02]  /*1d50*/  SHF.L.U32 R91, R91, 0x10, RZ ;  /* 0x000000105b5b7819 */ /* 0x000fe400000006ff */
[----:B------:R-:W-:Y:S02]  /*1d60*/  SHF.L.U32 R93, R93, 0x10, RZ ;  /* 0x000000105d5d7819 */ /* 0x000fe400000006ff */
        /* <DEDUP_REMOVED lines=10> */
[----:B------:R-:W-:Y:S01]  /*1e10*/  SHF.L.U32 R109, R109, 0x10, RZ ;  /* 0x000000106d6d7819 */ /* 0x000fe200000006ff */
[----:B------:R-:W-:Y:S01]  /*1e20*/  UISETP.GE.AND UP0, UPT, UR20, 0x1, UPT ;  /* 0x000000011400788c */ /* 0x000fe2000bf06270 */
[----:B------:R-:W-:Y:S01]  /*1e30*/  SHF.L.U32 R111, R111, 0x10, RZ ;  /* 0x000000106f6f7819 */ /* 0x000fe200000006ff */
[----:B------:R-:W-:Y:S01]  /*1e40*/  IMAD.U32 R112, R112, 0x10000, RZ ;  /* 0x0001000070707824 */ /* 0x000fe200078e00ff */
[----:B--2---:R-:W-:Y:S04]  /*1e50*/  STS.U16 [R57], R78 ;  /* 0x0000004e39007388 */ /* 0x004fe80000000400 */
        /* <DEDUP_REMOVED lines=29> */
[----:B-1----:R-:W-:Y:S02]  /*2030*/  IMAD.U32 R92, R92, 0x10000, RZ ;  /* 0x000100005c5c7824 */ /* 0x002fe400078e00ff */
[----:B------:R-:W-:Y:S01]  /*2040*/  FFMA.FTZ R21, R0, R90, R21 ;  /* 0x0000005a00157223 */ /* 0x000fe20000010015 */
[----:B------:R-:W1:Y:S01]  /*2050*/  LDS.U16 R120, [R73+0x18] ;  /* 0x0000180049787984 */ /* 0x000e620000000400 */
[----:B--2---:R-:W-:Y:S02]  /*2060*/  SHF.L.U32 R96, R96, 0x10, RZ ;  /* 0x0000001060607819 */ /* 0x004fe400000006ff */
[----:B------:R-:W-:Y:S01]  /*2070*/  FFMA.FTZ R21, R92, R91, R21 ;  /* 0x0000005b5c157223 */ /* 0x000fe20000010015 */
[----:B------:R-:W2:Y:S01]  /*2080*/  LDS.U16 R122, [R73+0x1a] ;  /* 0x00001a00497a7984 */ /* 0x000ea20000000400 */
[----:B---3--:R-:W-:Y:S02]  /*2090*/  SHF.L.U32 R98, R98, 0x10, RZ ;  /* 0x0000001062627819 */ /* 0x008fe400000006ff */
        /* <DEDUP_REMOVED lines=23> */
[----:B---3--:R-:W-:-:S03]  /*2210*/  SHF.L.U32 R124, R124, 0x10, RZ ;  /* 0x000000107c7c7819 */ /* 0x008fc600000006ff */
[----:B------:R-:W-:Y:S01]  /*2220*/  FFMA.FTZ R3, R122, R109, R3 ;  /* 0x0000006d7a037223 */ /* 0x000fe20000010003 */
[----:B----4-:R-:W-:-:S03]  /*2230*/  IMAD.U32 R115, R115, 0x10000, RZ ;  /* 0x0001000073737824 */ /* 0x010fc600078e00ff */
[----:B------:R-:W-:Y:S01]  /*2240*/  FFMA.FTZ R2, R124, R111, R3 ;  /* 0x0000006f7c027223 */ /* 0x000fe20000010003 */
[----:B------:R-:W-:Y:S02]  /*2250*/  CS2R R74, SRZ ;  /* 0x00000000004a7805 */ /* 0x000fe4000001ff00 */
[----:B------:R-:W-:Y:S02]  /*2260*/  CS2R R76, SRZ ;  /* 0x00000000004c7805 */ /* 0x000fe4000001ff00 */
[----:B------:R-:W-:Y:S02]  /*2270*/  CS2R R78, SRZ ;  /* 0x00000000004e7805 */ /* 0x000fe4000001ff00 */
[----:B------:R-:W-:Y:S02]  /*2280*/  CS2R R80, SRZ ;  /* 0x0000000000507805 */ /* 0x000fe4000001ff00 */
[----:B------:R-:W-:Y:S02]  /*2290*/  CS2R R82, SRZ ;  /* 0x0000000000527805 */ /* 0x000fe4000001ff00 */
[----:B------:R-:W-:-:S02]  /*22a0*/  CS2R R84, SRZ ;  /* 0x0000000000547805 */ /* 0x000fc4000001ff00 */
        /* <DEDUP_REMOVED lines=24> */
[----:B------:R-:W-:Y:S01]  /*2430*/  UISETP.NE.AND UP0, UPT, UR11, 0x1, UPT ;  /* 0x000000010b00788c */ /* 0x000fe2000bf05270 */
[----:B------:R-:W-:Y:S01]  /*2440*/  SHF.L.U32 R143, R6, 0x10, RZ ;  /* 0x00000010068f7819 */ /* 0x000fe200000006ff */
        /* <DEDUP_REMOVED lines=8> */
[----:B------:R-:W1:Y:S01]  /*24d0*/  LDC.64 R6, c[0x0][0x448] ;  /* 0x00011200ff067b82 */ /* 0x000e620000000a00 */
[----:B------:R-:W-:Y:S01]  /*24e0*/  SHF.L.U32 R13, R13, 0x10, RZ ;  /* 0x000000100d0d7819 */ /* 0x000fe200000006ff */
[----:B------:R-:W-:Y:S01]  /*24f0*/  HFMA2 R74, -RZ, RZ, 0, 0 ;  /* 0x00000000ff4a7431 */ /* 0x000fe200000001ff */
[----:B------:R-:W-:Y:S01]  /*2500*/  SHF.L.U32 R155, R14, 0x10, RZ ;  /* 0x000000100e9b7819 */ /* 0x000fe200000006ff */
[--C-:B------:R-:W-:Y:S01]  /*2510*/  FADD.FTZ R142, R141, R16.reuse ;  /* 0x000000108d8e7221 */ /* 0x100fe20000010000 */
[----:B------:R-:W-:Y:S01]  /*2520*/  SHF.L.U32 R157, R133, 0x10, RZ ;  /* 0x00000010859d7819 */ /* 0x000fe200000006ff */
[--C-:B------:R-:W-:Y:S01]  /*2530*/  FADD.FTZ R144, R143, R16.reuse ;  /* 0x000000108f907221 */ /* 0x100fe20000010000 */
[----:B------:R-:W-:Y:S01]  /*2540*/  SHF.L.U32 R159, R135, 0x10, RZ ;  /* 0x00000010879f7819 */ /* 0x000fe200000006ff */
[----:B------:R-:W2:Y:S01]  /*2550*/  LDC.64 R8, c[0x0][0x4d8] ;  /* 0x00013600ff087b82 */ /* 0x000ea20000000a00 */
[----:B------:R-:W-:Y:S01]  /*2560*/  SHF.L.U32 R161, R137, 0x10, RZ ;  /* 0x0000001089a17819 */ /* 0x000fe200000006ff */
[--C-:B------:R-:W-:Y:S01]  /*2570*/  FADD.FTZ R135, R3, R16.reuse ;  /* 0x0000001003877221 */ /* 0x100fe20000010000 */
[----:B------:R-:W-:Y:S01]  /*2580*/  PLOP3.LUT P5, PT, PT, PT, UP0, 0x80, 0x8 ;  /* 0x000000000008781c */ /* 0x000fe20003faf008 */
        /* <DEDUP_REMOVED lines=25> */
.L_x_6777:
[----:B------:R-:W-:Y:S01]  /*2720*/  MOV R2, R22 ;  /* 0x0000001600027202 */ /* 0x000fe20000000f00 */
[----:B------:R-:W-:Y:S01]  /*2730*/  IMAD.MOV.U32 R3, RZ, RZ, RZ ;  /* 0x000000ffff037224 */ /* 0x000fe200078e00ff */
[----:B------:R-:W-:Y:S02]  /*2740*/  ISETP.GE.AND P3, PT, R41, UR23, PT ;  /* 0x0000001729007c0c */ /* 0x000fe4000bf66270 */
[----:B------:R-:W-:Y:S01]  /*2750*/  ISETP.GE.AND P2, PT, R42, UR23, PT ;  /* 0x000000172a007c0c */ /* 0x000fe2000bf46270 */
[----:B0-----:R-:W-:Y:S01]  /*2760*/  IMAD.WIDE.U32 R10, R133, UR34, R2 ;  /* 0x00000022850a7c25 */ /* 0x001fe2000f8e0002 */
[----:B------:R-:W-:Y:S02]  /*2770*/  ISETP.GE.AND P6, PT, R43, UR23, PT ;  /* 0x000000172b007c0c */ /* 0x000fe4000bfc6270 */
[----:B------:R-:W-:Y:S01]  /*2780*/  ISETP.GE.AND P1, PT, R45, UR23, PT ;  /* 0x000000172d007c0c */ /* 0x000fe2000bf26270 */
[----:B------:R-:W-:Y:S01]  /*2790*/  IMAD R3, R133, UR35, R11 ;  /* 0x0000002385037c24 */ /* 0x000fe2000f8e020b */
[----:B------:R-:W-:-:S04]  /*27a0*/  LEA R2, P0, R10, R23, 0x1 ;  /* 0x000000170a027211 */ /* 0x000fc800078008ff */
[----:B------:R-:W-:Y:S02]  /*27b0*/  LEA.HI.X R3, R10, R25, R3, 0x1, P0 ;  /* 0x000000190a037211 */ /* 0x000fe400000f0c03 */
[----:B------:R-:W-:-:S03]  /*27c0*/  ISETP.GE.AND P0, PT, R44, UR23, PT ;  /* 0x000000172c007c0c */ /* 0x000fc6000bf06270 */
[----:B------:R-:W3:Y:S04]  /*27d0*/  @!P4 LDG.E.U16 R151, desc[UR24][R2.64] ;  /* 0x000000180297c981 */ /* 0x000ee8000c1e1500 */
[----:B----4-:R-:W4:Y:S04]  /*27e0*/  @!P3 LDG.E.U16 R15, desc[UR24][R2.64+0x40] ;  /* 0x00004018020fb981 */ /* 0x010f28000c1e1500 */
[----:B--2---:R-:W2:Y:S04]  /*27f0*/  @!P2 LDG.E.U16 R14, desc[UR24][R2.64+0x80] ;  /* 0x00008018020ea981 */ /* 0x004ea8000c1e1500 */
[----:B------:R-:W2:Y:S04]  /*2800*/  @!P6 LDG.E.U16 R145, desc[UR24][R2.64+0xc0] ;  /* 0x0000c0180291e981 */ /* 0x000ea8000c1e1500 */
[----:B------:R-:W2:Y:S04]  /*2810*/  @!P0 LDG.E.U16 R147, desc[UR24][R2.64+0x100] ;  /* 0x0001001802938981 */ /* 0x000ea8000c1e1500 */
[----:B------:R-:W2:Y:S01]  /*2820*/  @!P1 LDG.E.U16 R149, desc[UR24][R2.64+0x140] ;  /* 0x0001401802959981 */ /* 0x000ea2000c1e1500 */
[----:B------:R-:W-:Y:S01]  /*2830*/  MOV R12, UR8 ;  /* 0x00000008000c7c02 */ /* 0x000fe20008000f00 */
[----:B------:R-:W-:Y:S01]  /*2840*/  IMAD.MOV.U32 R164, RZ, RZ, RZ ;  /* 0x000000ffffa47224 */ /* 0x000fe200078e00ff */
[----:B------:R-:W-:-:S02]  /*2850*/  MOV R11, UR10 ;  /* 0x0000000a000b7c02 */ /* 0x000fc40008000f00 */
[----:B------:R-:W-:Y:S02]  /*2860*/  MOV R10, R12 ;  /* 0x0000000c000a7202 */ /* 0x000fe40000000f00 */
[----:B------:R-:W-:Y:S02]  /*2870*/  MOV R166, RZ ;  /* 0x000000ff00a67202 */ /* 0x000fe40000000f00 */
[----:B------:R-:W-:Y:S01]  /*2880*/  MOV R13, UR9 ;  /* 0x00000009000d7c02 */ /* 0x000fe20008000f00 */
[----:B------:R-:W-:Y:S01]  /*2890*/  IMAD.WIDE.U32 R10, R133, UR28, R10 ;  /* 0x0000001c850a7c25 */ /* 0x000fe2000f8e000a */
[----:B------:R-:W-:-:S03]  /*28a0*/  MOV R168, RZ ;  /* 0x000000ff00a87202 */ /* 0x000fc60000000f00 */
[----:B------:R-:W-:Y:S01]  /*28b0*/  IMAD R11, R133, UR29, R11 ;  /* 0x0000001d850b7c24 */ /* 0x000fe2000f8e020b */
[----:B---3--:R-:W-:-:S04]  /*28c0*/  @!P4 PRMT R164, R151, 0x5410, RZ ;  /* 0x0000541097a4c816 */ /* 0x008fc800000000ff */
[----:B----4-:R-:W-:Y:S02]  /*28d0*/  @!P3 PRMT R164, R164, 0x5410, R15 ;  /* 0x00005410a4a4b816 */ /* 0x010fe4000000000f */
[----:B------:R-:W-:Y:S02]  /*28e0*/  ISETP.GE.AND P3, PT, R46, UR23, PT ;  /* 0x000000172e007c0c */ /* 0x000fe4000bf66270 */
[----:B--2---:R-:W-:Y:S02]  /*28f0*/  @!P2 PRMT R166, R14, 0x5410, RZ ;  /* 0x000054100ea6a816 */ /* 0x004fe400000000ff */
[----:B------:R-:W-:Y:S02]  /*2900*/  LEA R12, P2, R10, R4, 0x2 ;  /* 0x000000040a0c7211 */ /* 0x000fe400078410ff */
[----:B------:R-:W-:Y:S02]  /*2910*/  @!P6 PRMT R166, R166, 0x5410, R145 ;  /* 0x00005410a6a6e816 */ /* 0x000fe40000000091 */
[----:B------:R-:W-:-:S02]  /*2920*/  ISETP.GE.AND P6, PT, R47, UR23, PT ;  /* 0x000000172f007c0c */ /* 0x000fc4000bfc6270 */
[----:B------:R-:W-:Y:S02]  /*2930*/  LEA.HI.X R13, R10, R5, R11, 0x2, P2 ;  /* 0x000000050a0d7211 */ /* 0x000fe400010f140b */
[----:B------:R-:W-:Y:S01]  /*2940*/  @!P0 PRMT R168, R147, 0x5410, RZ ;  /* 0x0000541093a88816 */ /* 0x000fe200000000ff */
[----:B------:R-:W2:Y:S01]  /*2950*/  @!P3 LDG.E.U16 R153, desc[UR24][R2.64+0x180] ;  /* 0x000180180299b981 */ /* 0x000ea2000c1e1500 */
[----:B------:R-:W-:Y:S02]  /*2960*/  ISETP.GE.AND P2, PT, R48, UR23, PT ;  /* 0x0000001730007c0c */ /* 0x000fe4000bf46270 */
[----:B------:R-:W-:-:S05]  /*2970*/  ISETP.GE.AND P0, PT, R50, UR23, PT ;  /* 0x0000001732007c0c */ /* 0x000fca000bf06270 */
[----:B------:R-:W3:Y:S01]  /*2980*/  @!P6 LDG.E.U16 R145, desc[UR24][R2.64+0x1c0] ;  /* 0x0001c0180291e981 */ /* 0x000ee2000c1e1500 */
[----:B------:R-:W-:Y:S02]  /*2990*/  @!P1 PRMT R168, R168, 0x5410, R149 ;  /* 0x00005410a8a89816 */ /* 0x000fe40000000095 */
[----:B------:R-:W-:Y:S02]  /*29a0*/  ISETP.GE.AND P1, PT, R49, UR23, PT ;  /* 0x0000001731007c0c */ /* 0x000fe4000bf26270 */
[----:B------:R-:W-:Y:S01]  /*29b0*/  MOV R14, UR6 ;  /* 0x00000006000e7c02 */ /* 0x000fe20008000f00 */
[----:B------:R-:W4:Y:S04]  /*29c0*/  @!P2 LDG.E.U16 R147, desc[UR24][R2.64+0x200] ;  /* 0x000200180293a981 */ /* 0x000f28000c1e1500 */
[----:B------:R-:W4:Y:S01]  /*29d0*/  @!P0 LDG.E.U16 R151, desc[UR24][R2.64+0x280] ;  /* 0x0002801802978981 */ /* 0x000f22000c1e1500 */
[----:B------:R-:W-:Y:S01]  /*29e0*/  IMAD.U32 R11, RZ, RZ, UR12 ;  /* 0x0000000cff0b7e24 */ /* 0x000fe2000f8e00ff */
[----:B------:R-:W-:-:S02]  /*29f0*/  MOV R170, RZ ;  /* 0x000000ff00aa7202 */ /* 0x000fc40000000f00 */
[----:B------:R-:W-:Y:S01]  /*2a00*/  MOV R15, UR7 ;  /* 0x00000007000f7c02 */ /* 0x000fe20008000f00 */
[----:B------:R-:W4:Y:S04]  /*2a10*/  LDG.E R12, desc[UR24][R12.64] ;  /* 0x000000180c0c7981 */ /* 0x000f28000c1e1900 */
[----:B------:R-:W4:Y:S01]  /*2a20*/  @!P1 LDG.E.U16 R149, desc[UR24][R2.64+0x240] ;  /* 0x0002401802959981 */ /* 0x000f22000c1e1500 */
[----:B------:R-:W-:-:S04]  /*2a30*/  IMAD.MOV.U32 R10, RZ, RZ, R14 ;  /* 0x000000ffff0a7224 */ /* 0x000fc800078e000e */
[----:B------:R-:W-:-:S04]  /*2a40*/  IMAD.WIDE.U32 R10, R133, UR30, R10 ;  /* 0x0000001e850a7c25 */ /* 0x000fc8000f8e000a */
[----:B------:R-:W-:Y:S01]  /*2a50*/  IMAD R11, R133, UR31, R11 ;  /* 0x0000001f850b7c24 */ /* 0x000fe2000f8e020b */
[----:B------:R-:W-:Y:S02]  /*2a60*/  MOV R176, RZ ;  /* 0x000000ff00b07202 */ /* 0x000fe40000000f00 */
[----:B--2---:R-:W-:-:S04]  /*2a70*/  @!P3 PRMT R170, R153, 0x5410, RZ ;  /* 0x0000541099aab816 */ /* 0x004fc800000000ff */
[----:B---3--:R-:W-:Y:S02]  /*2a80*/  @!P6 PRMT R170, R170, 0x5410, R145 ;  /* 0x00005410aaaae816 */ /* 0x008fe40000000091 */
[----:B-1----:R-:W-:-:S04]  /*2a90*/  LEA R14, P6, R10, R6, 0x2 ;  /* 0x000000060a0e7211 */ /* 0x002fc800078c10ff */
[----:B------:R-:W-:Y:S02]  /*2aa0*/  LEA.HI.X R15, R10, R7, R11, 0x2, P6 ;  /* 0x000000070a0f7211 */ /* 0x000fe400030f140b */
[----:B----4-:R-:W-:Y:S02]  /*2ab0*/  @!P2 PRMT R176, R147, 0x5410, RZ ;  /* 0x0000541093b0a816 */ /* 0x010fe400000000ff */
[----:B------:R-:W-:Y:S01]  /*2ac0*/  MOV R10, RZ ;  /* 0x000000ff000a7202 */ /* 0x000fe20000000f00 */
[----:B------:R0:W5:Y:S01]  /*2ad0*/  LDG.E R174, desc[UR24][R14.64] ;  /* 0x000000180eae7981 */ /* 0x000162000c1e1900 */
[----:B------:R-:W-:Y:S02]  /*2ae0*/  ISETP.GE.AND P2, PT, R52, UR23, PT ;  /* 0x0000001734007c0c */ /* 0x000fe4000bf46270 */
[----:B------:R-:W-:Y:S02]  /*2af0*/  @!P0 PRMT R10, R151, 0x5410, RZ ;  /* 0x00005410970a8816 */ /* 0x000fe400000000ff */
[----:B------:R-:W-:-:S02]  /*2b00*/  ISETP.GE.AND P3, PT, R51, UR23, PT ;  /* 0x0000001733007c0c */ /* 0x000fc4000bf66270 */
[----:B------:R-:W-:Y:S02]  /*2b10*/  ISETP.GE.AND P0, PT, R54, UR23, PT ;  /* 0x0000001736007c0c */ /* 0x000fe4000bf06270 */
[----:B------:R-:W-:Y:S02]  /*2b20*/  @!P1 PRMT R176, R176, 0x5410, R149 ;  /* 0x00005410b0b09816 */ /* 0x000fe40000000095 */
[----:B------:R-:W-:Y:S02]  /*2b30*/  ISETP.GE.AND P1, PT, R53, UR23, PT ;  /* 0x0000001735007c0c */ /* 0x000fe4000bf26270 */
[----:B------:R-:W-:Y:S01]  /*2b40*/  ISETP.GE.AND P6, PT, R55, UR23, PT ;  /* 0x0000001737007c0c */ /* 0x000fe2000bfc6270 */
[----:B------:R-:W2:Y:S04]  /*2b50*/  @!P2 LDG.E.U16 R13, desc[UR24][R2.64+0x300] ;  /* 0x00030018020da981 */ /* 0x000ea8000c1e1500 */
[----:B------:R-:W3:Y:S04]  /*2b60*/  @!P3 LDG.E.U16 R11, desc[UR24][R2.64+0x2c0] ;  /* 0x0002c018020bb981 */ /* 0x000ee8000c1e1500 */
[----:B------:R-:W4:Y:S04]  /*2b70*/  @!P0 LDG.E.U16 R157, desc[UR24][R2.64+0x380] ;  /* 0x00038018029d8981 */ /* 0x000f28000c1e1500 */
[----:B------:R-:W4:Y:S04]  /*2b80*/  @!P1 LDG.E.U16 R151, desc[UR24][R2.64+0x340] ;  /* 0x0003401802979981 */ /* 0x000f28000c1e1500 */
[----:B------:R1:W4:Y:S01]  /*2b90*/  @!P6 LDG.E.U16 R167, desc[UR24][R2.64+0x3c0] ;  /* 0x0003c01802a7e981 */ /* 0x000322000c1e1500 */
[----:B0-----:R-:W-:-:S03]  /*2ba0*/  PRMT R14, R168, 0x7632, R14 ;  /* 0x00007632a80e7816 */ /* 0x001fc6000000000e */
[----:B------:R-:W-:Y:S01]  /*2bb0*/  STS.U16 [R57], R164 ;  /* 0x000000a439007388 */ /* 0x000fe20000000400 */
[----:B-1----:R-:W-:Y:S02]  /*2bc0*/  PRMT R2, R164, 0x7632, R2 ;  /* 0x00007632a4027816 */ /* 0x002fe40000000002 */
[----:B------:R-:W-:-:S03]  /*2bd0*/  PRMT R3, R166, 0x7632, R3 ;  /* 0x00007632a6037816 */ /* 0x000fc60000000003 */
        /* <DEDUP_REMOVED lines=15> */
[----:B------:R-:W-:-:S03]  /*2cd0*/  USHF.L.U32 UR33, UR11, 0x8, URZ ;  /* 0x000000080b217899 */ /* 0x000fc600080006ff */
[-C--:B------:R-:W-:Y:S01]  /*2ce0*/  FMUL.FTZ R172, R135, R169.reuse ;  /* 0x000000a987ac7220 */ /* 0x080fe20000410000 */
[----:B------:R-:W-:Y:S01]  /*2cf0*/  UIADD3 UR19, UPT, UPT, UR33, -0x100, URZ ;  /* 0xffffff0021137890 */ /* 0x000fe2000fffe0ff */
[-C--:B------:R-:W-:Y:S01]  /*2d00*/  FMUL.FTZ R147, R142, R169.reuse ;  /* 0x000000a98e937220 */ /* 0x080fe20000410000 */
[-C--:B------:R-:W-:Y:S02]  /*2d10*/  FMUL.FTZ R145, R144, R169.reuse ;  /* 0x000000a990917220 */ /* 0x080fe40000410000 */
[----:B------:R-:W-:Y:S01]  /*2d20*/  ULOP3.LUT UR19, UR19, 0x100, URZ, 0xc0, !UPT ;  /* 0x0000010013137892 */ /* 0x000fe2000f8ec0ff */
        /* <DEDUP_REMOVED lines=14> */
[----:B------:R-:W-:-:S02]  /*2e10*/  UMOV UR32, 0x400 ;  /* 0x0000040000207882 */ /* 0x000fc40000000000 */
        /* <DEDUP_REMOVED lines=21> */
[----:B------:R-:W-:Y:S02]  /*2f70*/  @!P1 PRMT R2, R2, 0x5410, R151 ;  /* 0x0000541002029816 */ /* 0x000fe40000000097 */
[----:B------:R-:W-:Y:S02]  /*2f80*/  @!P6 PRMT R14, R14, 0x5410, R167 ;  /* 0x000054100e0ee816 */ /* 0x000fe400000000a7 */
[----:B------:R-:W-:Y:S01]  /*2f90*/  PRMT R11, R2, 0x7632, R11 ;  /* 0x00007632020b7816 */ /* 0x000fe2000000000b */
[----:B------:R-:W-:Y:S01]  /*2fa0*/  STS.U16 [R67+0x280], R10 ;  /* 0x0002800a43007388 */ /* 0x000fe20000000400 */
[----:B------:R-:W-:-:S03]  /*2fb0*/  PRMT R13, R14, 0x7632, R13 ;  /* 0x000076320e0d7816 */ /* 0x000fc6000000000d */
[----:B------:R2:W-:Y:S04]  /*2fc0*/  STS.U16 [R68+0x2c0], R3 ;  /* 0x0002c00344007388 */ /* 0x0005e80000000400 */
[----:B------:R-:W-:Y:S04]  /*2fd0*/  STS.U16 [R69+0x300], R2 ;  /* 0x0003000245007388 */ /* 0x000fe80000000400 */
[----:B------:R-:W-:Y:S04]  /*2fe0*/  STS.U16 [R70+0x340], R11 ;  /* 0x0003400b46007388 */ /* 0x000fe80000000400 */
[----:B------:R-:W-:Y:S04]  /*2ff0*/  STS.U16 [R71+0x380], R14 ;  /* 0x0003800e47007388 */ /* 0x000fe80000000400 */
[----:B------:R-:W-:Y:S01]  /*3000*/  STS.U16 [R72+0x3c0], R13 ;  /* 0x0003c00d48007388 */ /* 0x000fe20000000400 */
[----:B------:R-:W-:-:S03]  /*3010*/  NOP ;  /* 0x0000000000007918 */ /* 0x000fc60000000000 */
[----:B------:R-:W-:Y:S04]  /*3020*/  LDS.U16 R11, [R73] ;  /* 0x00000000490b7984 */ /* 0x000fe80000000400 */
[----:B------:R-:W3:Y:S04]  /*3030*/  LDS.U16 R10, [R73+0x2] ;  /* 0x00000200490a7984 */ /* 0x000ee80000000400 */
[----:B------:R-:W-:Y:S04]  /*3040*/  LDS.U16 R175, [R73+0x4] ;  /* 0x0000040049af7984 */ /* 0x000fe80000000400 */
[----:B------:R-:W-:Y:S04]  /*3050*/  LDS.U16 R2, [R73+0x6] ;  /* 0x0000060049027984 */ /* 0x000fe80000000400 */
[----:B------:R-:W-:Y:S04]  /*3060*/  LDS.U16 R171, [R73+0x8] ;  /* 0x0000080049ab7984 */ /* 0x000fe80000000400 */
[----:B------:R-:W4:Y:S04]  /*3070*/  LDS.U16 R173, [R73+0xa] ;  /* 0x00000a0049ad7984 */ /* 0x000f280000000400 */
        /* <DEDUP_REMOVED lines=10> */
[----:B------:R-:W-:-:S02]  /*3120*/  ISETP.NE.AND P1, PT, R20, RZ, PT ;  /* 0x000000ff1400720c */ /* 0x000fc40003f25270 */
[----:B------:R-:W-:Y:S02]  /*3130*/  ISETP.NE.AND P0, PT, R20, 0x1f, PT ;  /* 0x0000001f1400780c */ /* 0x000fe40003f05270 */
[----:B--2---:R-:W-:-:S09]  /*3140*/  IADD3 R3, PT, PT, R133, UR19, RZ ;  /* 0x0000001385037c10 */ /* 0x004fd2000fffe0ff */
[----:B------:R-:W-:-:S04]  /*3150*/  @P1 IADD3 R3, PT, PT, R20, 0x200, RZ ;  /* 0x0000020014031810 */ /* 0x000fc80007ffe0ff */
[----:B------:R-:W-:Y:S01]  /*3160*/  LEA R3, R3, UR32, 0x2 ;  /* 0x0000002003037c11 */ /* 0x000fe2000f8e10ff */
[----:B---3--:R-:W-:-:S04]  /*3170*/  IMAD.U32 R10, R10, 0x10000, RZ ;  /* 0x000100000a0a7824 */ /* 0x008fc800078e00ff */
[----:B-1----:R1:W-:Y:S01]  /*3180*/  STS [R3+0xea8], R172 ;  /* 0x000ea8ac03007388 */ /* 0x0023e20000000800 */
[----:B------:R-:W-:Y:S01]  /*3190*/  SHF.L.U32 R11, R11, 0x10, RZ ;  /* 0x000000100b0b7819 */ /* 0x000fe200000006ff */
[----:B----4-:R-:W-:Y:S01]  /*31a0*/  IMAD.U32 R173, R173, 0x10000, RZ ;  /* 0x00010000adad7824 */ /* 0x010fe200078e00ff */
[----:B------:R-:W-:Y:S01]  /*31b0*/  SHF.L.U32 R175, R175, 0x10, RZ ;  /* 0x00000010afaf7819 */ /* 0x000fe200000006ff */
[----:B0-----:R-:W-:Y:S01]  /*31c0*/  IMAD.U32 R181, R181, 0x10000, RZ ;  /* 0x00010000b5b57824 */ /* 0x001fe200078e00ff */
[----:B------:R-:W-:Y:S02]  /*31d0*/  SHF.L.U32 R169, R2, 0x10, RZ ;  /* 0x0000001002a97819 */ /* 0x000fe400000006ff */
[----:B------:R-:W-:Y:S02]  /*31e0*/  SHF.L.U32 R171, R171, 0x10, RZ ;  /* 0x00000010abab7819 */ /* 0x000fe400000006ff */
        /* <DEDUP_REMOVED lines=8> */
[----:B------:R-:W-:Y:S01]  /*3270*/  SHF.L.U32 R13, R13, 0x10, RZ ;  /* 0x000000100d0d7819 */ /* 0x000fe200000006ff */
[----:B------:R-:W-:Y:S06]  /*3280*/  BAR.SYNC.DEFER_BLOCKING 0x0 ;  /* 0x0000000000007b1d */ /* 0x000fec0000010000 */
[----:B-1----:R-:W-:Y:S05]  /*3290*/  @P0 BRA `(.L_x_6741) ;  /* 0x0000000000200947 */ /* 0x002fea0003800000 */
        /* <DEDUP_REMOVED lines=8> */
.L_x_6741:
[----:B------:R-:W-:-:S06]  /*3320*/  LEA R193, R20, UR32, 0x2 ;  /* 0x0000002014c17c11 */ /* 0x000fcc000f8e10ff */
[----:B------:R-:W0:Y:S02]  /*3330*/  LDS R193, [R193+0x16ac] ;  /* 0x0016ac00c1c17984 */ /* 0x000e240000000800 */
.L_x_6742:
[----:B------:R-:W-:Y:S05]  /*3340*/  BSYNC.RECONVERGENT B0 ;  /* 0x0000000000007941 */ /* 0x000fea0003800200 */
.L_x_6740:
[----:B-1----:R-:W1:Y:S01]  /*3350*/  @P5 LDC R2, c[0x0][0x38c] ;  /* 0x0000e300ff025b82 */ /* 0x002e620000000800 */
[----:B------:R-:W-:Y:S01]  /*3360*/  VOTEU.ANY UP0, P5 ;  /* 0x0000000000ff7886 */ /* 0x000fe20002800100 */
[----:B------:R-:W-:Y:S01]  /*3370*/  HFMA2 R3, -RZ, RZ, 0, 4.76837158203125e-07 ;  /* 0x00000008ff037431 */ /* 0x000fe200000001ff */
[----:B------:R-:W-:-:S03]  /*3380*/  MOV R157, RZ ;  /* 0x000000ff009d7202 */ /* 0x000fc60000000f00 */
[----:B------:R-:W-:-:S06]  /*3390*/  @UP0 UIADD3 UR19, UPT, UPT, UR11, -0x2, URZ ;  /* 0xfffffffe0b130890 */ /* 0x000fcc000fffe0ff */
[----:B-1----:R-:W-:-:S04]  /*33a0*/  @P5 IMAD R2, R2, UR19, R133 ;  /* 0x0000001302025c24 */ /* 0x002fc8000f8e0285 */
[----:B------:R-:W-:-:S05]  /*33b0*/  @P5 IMAD.WIDE R2, R2, R3, UR4 ;  /* 0x0000000402025e25 */ /* 0x000fca000f8e0203 */
[----:B------:R1:W3:Y:S01]  /*33c0*/  @P5 LDG.E R157, desc[UR24][R2.64+0x4] ;  /* 0x00000418029d5981 */ /* 0x0002e2000c1e1900 */
        /* <DEDUP_REMOVED lines=11> */
[----:B-1----:R-:W-:Y:S01]  /*3480*/  FMUL.FTZ R2, R172, R147 ;  /* 0x00000093ac027220 */ /* 0x002fe20000410000 */
        /* <DEDUP_REMOVED lines=14> */
[----:B------:R-:W-:Y:S01]  /*3570*/  ISETP.GE.AND P0, PT, R56, 0x1, PT ;  /* 0x000000013800780c */ /* 0x000fe20003f06270 */
[----:B------:R-:W-:Y:S01]  /*3580*/  FMUL.FTZ R2, R153, R2 ;  /* 0x0000000299027220 */ /* 0x000fe20000410000 */
[----:B-----5:R-:W-:Y:S01]  /*3590*/  FMUL.FTZ R228, R174, R13 ;  /* 0x0000000daee47220 */ /* 0x020fe20000410000 */
[----:B------:R-:W-:Y:S01]  /*35a0*/  FFMA.FTZ R14, R163, R14, R208 ;  /* 0x0000000ea30e7223 */ /* 0x000fe200000100d0 */
[----:B0-2---:R-:W-:Y:S01]  /*35b0*/  FMUL.FTZ R164, R188, R193 ;  /* 0x000000c1bca47220 */ /* 0x005fe20000410000 */
[----:B------:R-:W-:Y:S01]  /*35c0*/  FMUL.FTZ R2, R165, R2 ;  /* 0x00000002a5027220 */ /* 0x000fe20000410000 */
[C---:B------:R-:W-:Y:S01]  /*35d0*/  FMUL.FTZ R205, R174.reuse, R151 ;  /* 0x00000097aecd7220 */ /* 0x040fe20000410000 */
        /* <DEDUP_REMOVED lines=33> */
[----:B------:R-:W0:Y:S01]  /*37f0*/  SHFL.UP PT, R14, R201, 0x1, RZ ;  /* 0x04200000c90e7989 */ /* 0x000e2200000e00ff */
[----:B------:R-:W-:Y:S01]  /*3800*/  FMUL.FTZ R2, R188, R3 ;  /* 0x00000003bc027220 */ /* 0x000fe20000410000 */
[----:B------:R-:W-:Y:S01]  /*3810*/  FMUL.FTZ R178, R104, R209 ;  /* 0x000000d168b27220 */ /* 0x000fe20000410000 */
[----:B------:R-:W-:Y:S01]  /*3820*/  FMUL.FTZ R170, R98, R211 ;  /* 0x000000d362aa7220 */ /* 0x000fe20000410000 */
[----:B------:R-:W-:Y:S01]  /*3830*/  FMUL.FTZ R209, R174, R10 ;  /* 0x0000000aaed17220 */ /* 0x000fe20000410000 */
[----:B------:R-:W-:Y:S01]  /*3840*/  ISETP.NE.AND P2, PT, R197, 0x1f, PT ;  /* 0x0000001fc500780c */ /* 0x000fe20003f45270 */
[----:B------:R-:W1:Y:S01]  /*3850*/  SHFL.UP PT, R3, R2, 0x1, RZ ;  /* 0x0420000002037989 */ /* 0x000e6200000e00ff */
[----:B------:R-:W-:Y:S01]  /*3860*/  UISETP.GE.AND UP0, UPT, UR11, UR42, UPT ;  /* 0x0000002a0b00728c */ /* 0x000fe2000bf06270 */
[----:B------:R-:W-:Y:S01]  /*3870*/  ISETP.NE.AND P3, PT, R20, RZ, PT ;  /* 0x000000ff1400720c */ /* 0x000fe20003f65270 */
[----:B------:R-:W-:Y:S01]  /*3880*/  UMOV UR19, UR21 ;  /* 0x0000001500137c82 */ /* 0x000fe20008000000 */
[----:B------:R-:W-:Y:S01]  /*3890*/  BSSY.RECONVERGENT B0, `(.L_x_6743) ;  /* 0x0000106000007945 */ /* 0x000fe20003800200 */
[----:B0-----:R-:W-:-:S05]  /*38a0*/  FFMA.FTZ R14, R2, R14, R201 ;  /* 0x0000000e020e7223 */ /* 0x001fca00000100c9 */
[----:B------:R-:W-:Y:S01]  /*38b0*/  FSEL R203, R201, R14, !P0 ;  /* 0x0000000ec9cb7208 */ /* 0x000fe20004000000 */
[----:B-1----:R-:W-:Y:S01]  /*38c0*/  @P0 FMUL.FTZ R2, R2, R3 ;  /* 0x0000000302020220 */ /* 0x002fe20000410000 */
[----:B------:R-:W-:Y:S01]  /*38d0*/  ISETP.GE.AND P0, PT, R56, 0x2, PT ;  /* 0x000000023800780c */ /* 0x000fe20003f06270 */
[----:B------:R-:W-:Y:S02]  /*38e0*/  FMUL.FTZ R201, R174, R15 ;  /* 0x0000000faec97220 */ /* 0x000fe40000410000 */
[----:B------:R-:W0:Y:S04]  /*38f0*/  SHFL.UP PT, R14, R203, 0x2, RZ ;  /* 0x04400000cb0e7989 */ /* 0x000e2800000e00ff */
[----:B------:R-:W1:Y:S01]  /*3900*/  SHFL.UP PT, R207, R2, 0x2, RZ ;  /* 0x0440000002cf7989 */ /* 0x000e6200000e00ff */
[----:B0-----:R-:W-:-:S05]  /*3910*/  FFMA.FTZ R14, R2, R14, R203 ;  /* 0x0000000e020e7223 */ /* 0x001fca00000100cb */
[----:B-1----:R-:W-:Y:S01]  /*3920*/  @P0 FMUL.FTZ R2, R2, R207 ;  /* 0x000000cf02020220 */ /* 0x002fe20000410000 */
[----:B------:R-:W-:Y:S01]  /*3930*/  FSEL R3, R203, R14, !P0 ;  /* 0x0000000ecb037208 */ /* 0x000fe20004000000 */
[----:B------:R-:W-:Y:S01]  /*3940*/  FMUL.FTZ R203, R124, R201 ;  /* 0x000000c97ccb7220 */ /* 0x000fe20000410000 */
[----:B------:R-:W-:Y:S01]  /*3950*/  FMUL.FTZ R201, R183, R164 ;  /* 0x000000a4b7c97220 */ /* 0x000fe20000410000 */
[----:B------:R-:W-:Y:S01]  /*3960*/  ISETP.GE.AND P0, PT, R56, 0x4, PT ;  /* 0x000000043800780c */ /* 0x000fe20003f06270 */
[----:B------:R-:W-:Y:S01]  /*3970*/  SHFL.UP PT, R207, R2, 0x4, RZ ;  /* 0x0480000002cf7989 */ /* 0x000fe200000e00ff */
        /* <DEDUP_REMOVED lines=8> */
[----:B------:R-:W-:Y:S01]  /*3a00*/  FMUL.FTZ R164, R159, R164 ;  /* 0x000000a49fa47220 */ /* 0x000fe20000410000 */
[----:B------:R-:W-:Y:S02]  /*3a10*/  FMUL.FTZ R205, R174, R171 ;  /* 0x000000abaecd7220 */ /* 0x000fe40000410000 */
        /* <DEDUP_REMOVED lines=18> */
[----:B------:R-:W-:-:S04]  /*3b40*/  FFMA.FTZ R14, R153, R14, R168 ;  /* 0x0000000e990e7223 */ /* 0x000fc800000100a8 */
[----:B------:R-:W-:Y:S01]  /*3b50*/  FFMA.FTZ R164, R155, R14, R170 ;  /* 0x0000000e9ba47223 */ /* 0x000fe200000100aa */
[----:B------:R-:W-:Y:S02]  /*3b60*/  FMUL.FTZ R14, R92, R209 ;  /* 0x000000d15c0e7220 */ /* 0x000fe40000410000 */
[----:B------:R-:W0:Y:S01]  /*3b70*/  SHFL.UP PT, R209, R3, 0x4, RZ ;  /* 0x0480000003d17989 */ /* 0x000e2200000e00ff */
[----:B------:R-:W-:Y:S01]  /*3b80*/  FFMA.FTZ R211, R149, R164, R166 ;  /* 0x000000a495d37223 */ /* 0x000fe200000100a6 */
[----:B------:R-:W-:Y:S01]  /*3b90*/  FMUL.FTZ R164, R0, R205 ;  /* 0x000000cd00a47220 */ /* 0x000fe20000410000 */
[----:B------:R-:W-:Y:S02]  /*3ba0*/  FMUL.FTZ R205, R147, R230 ;  /* 0x000000e693cd7220 */ /* 0x000fe40000410000 */
[----:B------:R-:W-:-:S03]  /*3bb0*/  FFMA.FTZ R211, R145, R211, R14 ;  /* 0x000000d391d37223 */ /* 0x000fc6000001000e */
[----:B------:R-:W1:Y:S01]  /*3bc0*/  SHFL.DOWN PT, R232, R205, 0x1, 0x1f ;  /* 0x08201f00cde87f89 */ /* 0x000e6200000e0000 */
[----:B------:R-:W-:-:S05]  /*3bd0*/  FFMA.FTZ R211, R147, R211, R164 ;  /* 0x000000d393d37223 */ /* 0x000fca00000100a4 */
[----:B------:R-:W2:Y:S01]  /*3be0*/  SHFL.DOWN PT, R215, R211, 0x1, 0x1f ;  /* 0x08201f00d3d77f89 */ /* 0x000ea200000e0000 */
[C---:B0-----:R-:W-:Y:S01]  /*3bf0*/  FFMA.FTZ R230, R2.reuse, R209, R3 ;  /* 0x000000d102e67223 */ /* 0x041fe20000010003 */
[----:B------:R-:W-:-:S04]  /*3c00*/  @P0 FMUL.FTZ R2, R2, R207 ;  /* 0x000000cf02020220 */ /* 0x000fc80000410000 */
[----:B------:R-:W-:Y:S01]  /*3c10*/  FSEL R3, R3, R230, !P0 ;  /* 0x000000e603037208 */ /* 0x000fe20004000000 */
[----:B------:R-:W-:Y:S01]  /*3c20*/  SHFL.UP PT, R207, R2, 0x8, RZ ;  /* 0x0500000002cf7989 */ /* 0x000fe200000e00ff */
[----:B------:R-:W-:Y:S01]  /*3c30*/  MOV R230, R211 ;  /* 0x000000d300e67202 */ /* 0x000fe20000000f00 */
[----:B-1----:R-:W-:Y:S01]  /*3c40*/  @P2 FMUL.FTZ R213, R232, R205 ;  /* 0x000000cde8d52220 */ /* 0x002fe20000410000 */
[----:B------:R-:W-:Y:S01]  /*3c50*/  ISETP.GE.AND P0, PT, R56, 0x8, PT ;  /* 0x000000083800780c */ /* 0x000fe20003f06270 */
[----:B------:R-:W0:Y:S02]  /*3c60*/  SHFL.UP PT, R209, R3, 0x8, RZ ;  /* 0x0500000003d17989 */ /* 0x000e2400000e00ff */
[----:B--2---:R-:W-:Y:S01]  /*3c70*/  @P2 FFMA.FTZ R230, R205, R215, R230 ;  /* 0x000000d7cde62223 */ /* 0x004fe200000100e6 */
[----:B------:R-:W-:Y:S01]  /*3c80*/  @P2 IMAD.MOV.U32 R205, RZ, RZ, R213 ;  /* 0x000000ffffcd2224 */ /* 0x000fe200078e00d5 */
[----:B------:R-:W-:-:S03]  /*3c90*/  ISETP.GT.U32.AND P2, PT, R197, 0x1d, PT ;  /* 0x0000001dc500780c */ /* 0x000fc60003f44070 */
[----:B------:R-:W1:Y:S04]  /*3ca0*/  SHFL.DOWN PT, R211, R230, 0x2, 0x1f ;  /* 0x08401f00e6d37f89 */ /* 0x000e6800000e0000 */
[----:B------:R-:W2:Y:S01]  /*3cb0*/  SHFL.DOWN PT, R234, R205, 0x2, 0x1f ;  /* 0x08401f00cdea7f89 */ /* 0x000ea200000e0000 */
[C---:B0-----:R-:W-:Y:S01]  /*3cc0*/  FFMA.FTZ R232, R2.reuse, R209, R3 ;  /* 0x000000d102e87223 */ /* 0x041fe20000010003 */
[----:B------:R-:W-:-:S04]  /*3cd0*/  @P0 FMUL.FTZ R2, R2, R207 ;  /* 0x000000cf02020220 */ /* 0x000fc80000410000 */
[----:B------:R-:W-:Y:S02]  /*3ce0*/  FSEL R209, R3, R232, !P0 ;  /* 0x000000e803d17208 */ /* 0x000fe40004000000 */
[----:B------:R-:W-:Y:S01]  /*3cf0*/  ISETP.GE.AND P0, PT, R56, 0x10, PT ;  /* 0x000000103800780c */ /* 0x000fe20003f06270 */
[C---:B-1----:R-:W-:Y:S02]  /*3d00*/  @!P2 FFMA.FTZ R230, R205.reuse, R211, R230 ;  /* 0x000000d3cde6a223 */ /* 0x042fe400000100e6 */
[----:B------:R-:W0:Y:S01]  /*3d10*/  SHFL.UP PT, R207, R209, 0x10, RZ ;  /* 0x06000000d1cf7989 */ /* 0x000e2200000e00ff */
[----:B--2---:R-:W-:-:S03]  /*3d20*/  @!P2 FMUL.FTZ R3, R205, R234 ;  /* 0x000000eacd03a220 */ /* 0x004fc60000410000 */
[----:B------:R-:W1:Y:S02]  /*3d30*/  SHFL.DOWN PT, R211, R230, 0x4, 0x1f ;  /* 0x08801f00e6d37f89 */ /* 0x000e6400000e0000 */
[----:B------:R-:W-:Y:S02]  /*3d40*/  @!P2 MOV R205, R3 ;  /* 0x0000000300cda202 */ /* 0x000fe40000000f00 */
[----:B------:R-:W2:Y:S01]  /*3d50*/  SHFL.UP PT, R3, R2, 0x10, RZ ;  /* 0x0600000002037989 */ /* 0x000ea200000e00ff */
[----:B------:R-:W-:-:S03]  /*3d60*/  ISETP.GT.U32.AND P2, PT, R197, 0x1b, PT ;  /* 0x0000001bc500780c */ /* 0x000fc60003f44070 */
[----:B------:R-:W4:Y:S01]  /*3d70*/  SHFL.DOWN PT, R234, R205, 0x4, 0x1f ;  /* 0x08801f00cdea7f89 */ /* 0x000f2200000e0000 */
[----:B0-----:R-:W-:-:S09]  /*3d80*/  FFMA.FTZ R232, R2, R207, R209 ;  /* 0x000000cf02e87223 */ /* 0x001fd200000100d1 */
[----:B-1----:R-:W-:Y:S01]  /*3d90*/  @!P2 FFMA.FTZ R230, R205, R211, R230 ;  /* 0x000000d3cde6a223 */ /* 0x002fe200000100e6 */
[----:B------:R-:W-:-:S04]  /*3da0*/  FSEL R232, R209, R232, !P0 ;  /* 0x000000e8d1e87208 */ /* 0x000fc80004000000 */
[----:B------:R-:W0:Y:S01]  /*3db0*/  SHFL.DOWN PT, R209, R230, 0x8, 0x1f ;  /* 0x09001f00e6d17f89 */ /* 0x000e2200000e0000 */
[----:B--2---:R-:W-:Y:S01]  /*3dc0*/  @P0 FMUL.FTZ R2, R2, R3 ;  /* 0x0000000302020220 */ /* 0x004fe20000410000 */
[----:B------:R-:W-:Y:S02]  /*3dd0*/  PLOP3.LUT P0, PT, PT, PT, UP0, 0x80, 0x8 ;  /* 0x000000000008781c */ /* 0x000fe40003f0f008 */
[----:B------:R-:W-:Y:S01]  /*3de0*/  SHFL.UP PT, R232, R232, 0x1, RZ ;  /* 0x04200000e8e87989 */ /* 0x000fe200000e00ff */
[----:B----4-:R-:W-:Y:S01]  /*3df0*/  @!P2 FMUL.FTZ R207, R205, R234 ;  /* 0x000000eacdcfa220 */ /* 0x010fe20000410000 */
[----:B------:R-:W-:Y:S02]  /*3e00*/  ISETP.NE.OR P0, PT, R20, RZ, P0 ;  /* 0x000000ff1400720c */ /* 0x000fe40000705670 */
[----:B------:R1:W-:Y:S02]  /*3e10*/  SHFL.UP PT, R3, R2, 0x1, RZ ;  /* 0x0420000002037989 */ /* 0x0003e400000e00ff */
[----:B------:R-:W-:-:S02]  /*3e20*/  @!P2 MOV R205, R207 ;  /* 0x000000cf00cda202 */ /* 0x000fc40000000f00 */
[----:B------:R-:W-:-:S03]  /*3e30*/  ISETP.GT.U32.AND P2, PT, R197, 0x17, PT ;  /* 0x00000017c500780c */ /* 0x000fc60003f44070 */
[----:B------:R-:W-:Y:S01]  /*3e40*/  SHFL.DOWN PT, R234, R205, 0x8, 0x1f ;  /* 0x09001f00cdea7f89 */ /* 0x000fe200000e0000 */
[----:B-1----:R-:W-:-:S03]  /*3e50*/  HFMA2 R2, -RZ, RZ, 1.875, 0 ;  /* 0x3f800000ff027431 */ /* 0x002fc600000001ff */
[----:B---3--:R-:W1:Y:S01]  /*3e60*/  SHFL.IDX PT, R157, R157, RZ, 0x1f ;  /* 0x00001fff9d9d7589 */ /* 0x008e6200000e0000 */
[----:B------:R-:W-:-:S05]  /*3e70*/  @!P0 LEA R207, R133, UR32, 0x3 ;  /* 0x0000002085cf8c11 */ /* 0x000fca000f8e18ff */
[----:B0-----:R-:W-:Y:S01]  /*3e80*/  @!P2 FFMA.FTZ R230, R205, R209, R230 ;  /* 0x000000d1cde6a223 */ /* 0x001fe200000100e6 */
[----:B-1----:R-:W-:Y:S01]  /*3e90*/  @P1 FFMA.FTZ R157, R3, R157, R232 ;  /* 0x0000009d039d1223 */ /* 0x002fe200000100e8 */
[----:B------:R-:W-:-:S03]  /*3ea0*/  IMAD.MOV.U32 R3, RZ, RZ, RZ ;  /* 0x000000ffff037224 */ /* 0x000fc600078e00ff */
[----:B------:R-:W-:Y:S01]  /*3eb0*/  FFMA.FTZ R172, R172, R157, R167 ;  /* 0x0000009dacac7223 */ /* 0x000fe200000100a7 */
[----:B------:R-:W-:Y:S02]  /*3ec0*/  @!P2 FMUL.FTZ R167, R205, R234 ;  /* 0x000000eacda7a220 */ /* 0x000fe40000410000 */
[----:B------:R-:W-:Y:S01]  /*3ed0*/  @!P0 LDS.64 R2, [R207+0x1728] ;  /* 0x00172800cf028984 */ /* 0x000fe20000000a00 */
[-C--:B------:R-:W-:Y:S01]  /*3ee0*/  FMUL.FTZ R11, R11, R172.reuse ;  /* 0x000000ac0b0b7220 */ /* 0x080fe20000410000 */
[----:B------:R-:W-:Y:S01]  /*3ef0*/  FFMA.FTZ R157, R147, R172, R216 ;  /* 0x000000ac939d7223 */ /* 0x000fe200000100d8 */
[----:B------:R-:W-:Y:S01]  /*3f00*/  @!P2 MOV R205, R167 ;  /* 0x000000a700cda202 */ /* 0x000fe20000000f00 */
[----:B------:R-:W0:Y:S01]  /*3f10*/  SHFL.DOWN PT, R207, R230, 0x10, 0x1f ;  /* 0x0a001f00e6cf7f89 */ /* 0x000e2200000e0000 */
[----:B------:R-:W-:Y:S01]  /*3f20*/  FFMA.FTZ R11, R0, R11, RZ ;  /* 0x0000000b000b7223 */ /* 0x000fe200000100ff */
[-C--:B------:R-:W-:Y:S01]  /*3f30*/  FMUL.FTZ R10, R10, R157.reuse ;  /* 0x0000009d0a0a7220 */ /* 0x080fe20000410000 */
[----:B------:R-:W-:Y:S01]  /*3f40*/  FFMA.FTZ R167, R145, R157, R212 ;  /* 0x0000009d91a77223 */ /* 0x000fe200000100d4 */
[----:B------:R-:W-:Y:S01]  /*3f50*/  ISETP.GT.U32.AND P0, PT, R197, 0xf, PT ;  /* 0x0000000fc500780c */ /* 0x000fe20003f04070 */
[----:B------:R-:W1:Y:S01]  /*3f60*/  SHFL.DOWN PT, R212, R205, 0x10, 0x1f ;  /* 0x0a001f00cdd47f89 */ /* 0x000e6200000e0000 */
[----:B------:R-:W-:Y:S01]  /*3f70*/  FFMA.FTZ R11, R92, R10, R11 ;  /* 0x0000000a5c0b7223 */ /* 0x000fe2000001000b */
[-C--:B------:R-:W-:Y:S01]  /*3f80*/  FMUL.FTZ R175, R175, R167.reuse ;  /* 0x000000a7afaf7220 */ /* 0x080fe20000410000 */
[----:B------:R-:W-:-:S03]  /*3f90*/  FFMA.FTZ R180, R149, R167, R180 ;  /* 0x000000a795b47223 */ /* 0x000fc600000100b4 */
        /* <DEDUP_REMOVED lines=8> */
[----:B------:R-:W-:Y:S01]  /*4020*/  FFMA.FTZ R173, R165, R171, R210 ;  /* 0x000000aba5ad7223 */ /* 0x000fe200000100d2 */
[----:B0-----:R-:W-:Y:S02]  /*4030*/  @!P0 FFMA.FTZ R230, R205, R207, R230 ;  /* 0x000000cfcde68223 */ /* 0x001fe400000100e6 */
[----:B------:R-:W-:Y:S01]  /*4040*/  FFMA.FTZ R11, R104, R10, R11 ;  /* 0x0000000a680b7223 */ /* 0x000fe2000001000b */
[-C--:B------:R-:W-:Y:S01]  /*4050*/  FMUL.FTZ R175, R182, R173.reuse ;  /* 0x000000adb6af7220 */ /* 0x080fe20000410000 */
[----:B------:R-:W-:Y:S01]  /*4060*/  FFMA.FTZ R182, R163, R173, R208 ;  /* 0x000000ada3b67223 */ /* 0x000fe200000100d0 */
[----:B-1----:R-:W-:Y:S01]  /*4070*/  @!P0 FMUL.FTZ R10, R205, R212 ;  /* 0x000000d4cd0a8220 */ /* 0x002fe20000410000 */
[----:B------:R-:W-:Y:S01]  /*4080*/  SHFL.DOWN PT, R209, R230, 0x1, 0x1f ;  /* 0x08201f00e6d17f89 */ /* 0x000fe200000e0000 */
[----:B------:R-:W-:Y:S01]  /*4090*/  FFMA.FTZ R11, R108, R175, R11 ;  /* 0x000000af6c0b7223 */ /* 0x000fe2000001000b */
[-C--:B------:R-:W-:Y:S01]  /*40a0*/  FMUL.FTZ R179, R179, R182.reuse ;  /* 0x000000b6b3b37220 */ /* 0x080fe20000410000 */
[----:B------:R-:W-:Y:S01]  /*40b0*/  FFMA.FTZ R175, R161, R182, R202 ;  /* 0x000000b6a1af7223 */ /* 0x000fe200000100ca */
[----:B------:R-:W-:Y:S01]  /*40c0*/  @!P0 MOV R205, R10 ;  /* 0x0000000a00cd8202 */ /* 0x000fe20000000f00 */
[----:B------:R-:W-:Y:S01]  /*40d0*/  SHFL.IDX PT, R207, R230, RZ, 0x1f ;  /* 0x00001fffe6cf7589 */ /* 0x000fe200000e0000 */
[----:B------:R-:W-:Y:S01]  /*40e0*/  FFMA.FTZ R11, R110, R179, R11 ;  /* 0x000000b36e0b7223 */ /* 0x000fe2000001000b */
[-C--:B------:R-:W-:Y:S01]  /*40f0*/  FMUL.FTZ R10, R192, R175.reuse ;  /* 0x000000afc00a7220 */ /* 0x080fe20000410000 */
[----:B------:R-:W-:Y:S01]  /*4100*/  FFMA.FTZ R179, R159, R175, R200 ;  /* 0x000000af9fb37223 */ /* 0x000fe200000100c8 */
[----:B------:R-:W-:Y:S01]  /*4110*/  SHFL.IDX PT, R211, R3, RZ, 0x1f ;  /* 0x00001fff03d37589 */ /* 0x000fe200000e0000 */
[----:B------:R-:W-:Y:S01]  /*4120*/  ISETP.NE.AND P0, PT, R20, 0x1f, PT ;  /* 0x0000001f1400780c */ /* 0x000fe20003f05270 */
[----:B------:R-:W-:Y:S01]  /*4130*/  FFMA.FTZ R11, R114, R10, R11 ;  /* 0x0000000a720b7223 */ /* 0x000fe2000001000b */
[----:B------:R-:W-:Y:S01]  /*4140*/  FMUL.FTZ R181, R181, R179 ;  /* 0x000000b3b5b57220 */ /* 0x000fe20000410000 */
[----:B------:R-:W0:Y:S01]  /*4150*/  SHFL.DOWN PT, R202, R205, 0x1, 0x1f ;  /* 0x08201f00cdca7f89 */ /* 0x000e2200000e0000 */
[----:B------:R-:W-:-:S02]  /*4160*/  MOV R10, R20 ;  /* 0x00000014000a7202 */ /* 0x000fc40000000f00 */
[----:B------:R-:W-:Y:S01]  /*4170*/  FFMA.FTZ R213, R116, R181, R11 ;  /* 0x000000b574d57223 */ /* 0x000fe2000001000b */
[----:B------:R1:W2:Y:S01]  /*4180*/  SHFL.IDX PT, R192, R205, RZ, 0x1f ;  /* 0x00001fffcdc07589 */ /* 0x0002a200000e0000 */
[----:B------:R-:W-:Y:S01]  /*4190*/  FFMA.FTZ R181, R177, R179, R214 ;  /* 0x000000b3b1b57223 */ /* 0x000fe200000100d6 */
[----:B------:R-:W-:-:S03]  /*41a0*/  IMAD.MOV.U32 R11, RZ, RZ, RZ ;  /* 0x000000ffff0b7224 */ /* 0x000fc600078e00ff */
[-C--:B------:R-:W-:Y:S01]  /*41b0*/  FMUL.FTZ R200, R190, R181.reuse ;  /* 0x000000b5bec87220 */ /* 0x080fe20000410000 */
[----:B------:R-:W-:Y:S01]  /*41c0*/  FFMA.FTZ R190, R186, R181, R199 ;  /* 0x000000b5babe7223 */ /* 0x000fe200000100c7 */
[----:B------:R-:W-:-:S04]  /*41d0*/  IMAD.WIDE.U32 R10, R8, UR27, R10 ;  /* 0x0000001b080a7c25 */ /* 0x000fc8000f8e000a */
[----:B------:R-:W-:Y:S01]  /*41e0*/  FFMA.FTZ R200, R118, R200, R213 ;  /* 0x000000c876c87223 */ /* 0x000fe200000100d5 */
[----:B------:R-:W-:Y:S01]  /*41f0*/  FMUL.FTZ R191, R191, R190 ;  /* 0x000000bebfbf7220 */ /* 0x000fe20000410000 */
[----:B------:R-:W-:Y:S01]  /*4200*/  FMUL.FTZ R213, R174, R182 ;  /* 0x000000b6aed57220 */ /* 0x000fe20000410000 */
[----:B------:R-:W-:Y:S02]  /*4210*/  IMAD R11, R9, UR27, R11 ;  /* 0x0000001b090b7c24 */ /* 0x000fe4000f8e020b */
[----:B-1----:R-:W-:Y:S01]  /*4220*/  FFMA.FTZ R205, R113, R191, R200 ;  /* 0x000000bf71cd7223 */ /* 0x002fe200000100c8 */
[----:B------:R-:W-:Y:S01]  /*4230*/  FFMA.FTZ R191, R183, R190, R198 ;  /* 0x000000beb7bf7223 */ /* 0x000fe200000100c6 */
[----:B------:R-:W-:Y:S01]  /*4240*/  FMUL.FTZ R213, R110, R213 ;  /* 0x000000d56ed57220 */ /* 0x000fe20000410000 */
[----:B------:R-:W-:Y:S01]  /*4250*/  IMAD.WIDE.U32 R10, R19, UR36, R10 ;  /* 0x00000024130a7c25 */ /* 0x000fe2000f8e000a */
[----:B------:R-:W-:-:S03]  /*4260*/  P2R R198, PR, RZ, 0x8 ;  /* 0x00000008ffc67803 */ /* 0x000fc60000000000 */
[----:B------:R-:W-:Y:S01]  /*4270*/  FFMA.FTZ R199, R185, R191, R196 ;  /* 0x000000bfb9c77223 */ /* 0x000fe200000100c4 */
[----:B0-----:R-:W-:Y:S01]  /*4280*/  @P0 FFMA.FTZ R211, R202, R211, R209 ;  /* 0x000000d3cad30223 */ /* 0x001fe200000100d1 */
[----:B------:R-:W-:Y:S01]  /*4290*/  FMUL.FTZ R189, R189, R191 ;  /* 0x000000bfbdbd7220 */ /* 0x000fe20000410000 */
[----:B------:R-:W-:Y:S01]  /*42a0*/  @!P3 LEA R196, R133, UR32, 0x3 ;  /* 0x0000002085c4bc11 */ /* 0x000fe2000f8e18ff */
[----:B------:R-:W-:Y:S01]  /*42b0*/  FFMA.FTZ R194, R187, R199, R194 ;  /* 0x000000c7bbc27223 */ /* 0x000fe200000100c2 */
[----:B------:R-:W-:Y:S01]  /*42c0*/  FFMA.FTZ R193, R211, R193, R228 ;  /* 0x000000c1d3c17223 */ /* 0x000fe200000100e4 */
[C---:B--2---:R-:W-:Y:S01]  /*42d0*/  FFMA.FTZ R3, R192.reuse, R3, R207 ;  /* 0x00000003c0037223 */ /* 0x044fe200000100cf */
[----:B------:R-:W-:Y:S01]  /*42e0*/  SHF.R.U32.HI R207, RZ, 0x1, R20 ;  /* 0x00000001ffcf7819 */ /* 0x000fe20000011614 */
[----:B------:R-:W-:Y:S01]  /*42f0*/  FMUL.FTZ R2, R192, R2 ;  /* 0x00000002c0027220 */ /* 0x000fe20000410000 */
[C---:B------:R-:W-:Y:S01]  /*4300*/  FFMA.FTZ R203, R188.reuse, R193, R203 ;  /* 0x000000c1bccb7223 */ /* 0x040fe200000100cb */
[----:B------:R-:W-:Y:S01]  /*4310*/  FFMA.FTZ R188, R188, R194, R195 ;  /* 0x000000c2bcbc7223 */ /* 0x000fe200000100c3 */
[----:B------:R-:W-:Y:S01]  /*4320*/  LEA R207, R20, R207, 0x4 ;  /* 0x000000cf14cf7211 */ /* 0x000fe200078e20ff */
[----:B------:R-:W-:Y:S01]  /*4330*/  FMUL.FTZ R195, R174, R172 ;  /* 0x000000acaec37220 */ /* 0x000fe20000410000 */
[----:B------:R-:W-:Y:S01]  /*4340*/  FFMA.FTZ R189, R120, R189, R205 ;  /* 0x000000bd78bd7223 */ /* 0x000fe200000100cd */
[----:B------:R-:W-:Y:S01]  /*4350*/  FMUL.FTZ R205, R174, R157 ;  /* 0x0000009daecd7220 */ /* 0x000fe20000410000 */
[----:B------:R-:W-:Y:S01]  /*4360*/  LEA R192, R207, UR32, 0x2 ;  /* 0x00000020cfc07c11 */ /* 0x000fe2000f8e10ff */
[----:B------:R-:W-:Y:S01]  /*4370*/  FMUL.FTZ R195, R0, R195 ;  /* 0x000000c300c37220 */ /* 0x000fe20000410000 */
[----:B------:R0:W-:Y:S01]  /*4380*/  @!P3 STS.64 [R196+0x1728], R2 ;  /* 0x00172802c400b388 */ /* 0x0001e20000000a00 */
[----:B------:R-:W-:Y:S01]  /*4390*/  FMUL.FTZ R205, R92, R205 ;  /* 0x000000cd5ccd7220 */ /* 0x000fe20000410000 */
[C---:B------:R-:W-:Y:S01]  /*43a0*/  FMUL.FTZ R207, R174.reuse, R167 ;  /* 0x000000a7aecf7220 */ /* 0x040fe20000410000 */
[C---:B------:R-:W-:Y:S01]  /*43b0*/  FMUL.FTZ R211, R174.reuse, R171 ;  /* 0x000000abaed37220 */ /* 0x040fe20000410000 */
[----:B------:R1:W-:Y:S01]  /*43c0*/  STS [R192+0x430], R195 ;  /* 0x000430c3c0007388 */ /* 0x0003e20000000800 */
[----:B------:R-:W-:Y:S01]  /*43d0*/  FMUL.FTZ R209, R174, R180 ;  /* 0x000000b4aed17220 */ /* 0x000fe20000410000 */
[----:B------:R-:W-:Y:S01]  /*43e0*/  FMUL.FTZ R207, R96, R207 ;  /* 0x000000cf60cf7220 */ /* 0x000fe20000410000 */
[----:B------:R-:W-:Y:S01]  /*43f0*/  FMUL.FTZ R211, R104, R211 ;  /* 0x000000d368d37220 */ /* 0x000fe20000410000 */
[----:B------:R2:W-:Y:S01]  /*4400*/  STS [R24+0x4], R205 ;  /* 0x000004cd18007388 */ /* 0x0005e20000000800 */
[----:B------:R-:W-:Y:S01]  /*4410*/  FMUL.FTZ R209, R98, R209 ;  /* 0x000000d162d17220 */ /* 0x000fe20000410000 */
[----:B------:R-:W-:Y:S01]  /*4420*/  FFMA.FTZ R187, R187, R203, R226 ;  /* 0x000000cbbbbb7223 */ /* 0x000fe200000100e2 */
[----:B------:R-:W-:Y:S01]  /*4430*/  FMUL.FTZ R151, R151, R199 ;  /* 0x000000c797977220 */ /* 0x000fe20000410000 */
[C---:B0-----:R-:W-:Y:S01]  /*4440*/  FMUL.FTZ R3, R174.reuse, R169 ;  /* 0x000000a9ae037220 */ /* 0x041fe20000410000 */
[----:B------:R0:W-:Y:S01]  /*4450*/  STS [R24+0x8], R207 ;  /* 0x000008cf18007388 */ /* 0x0001e20000000800 */
[C---:B-1----:R-:W-:Y:S01]  /*4460*/  FMUL.FTZ R195, R174.reuse, R173 ;  /* 0x000000adaec37220 */ /* 0x042fe20000410000 */
[----:B------:R-:W-:Y:S01]  /*4470*/  FMUL.FTZ R2, R174, R190 ;  /* 0x000000beae027220 */ /* 0x000fe20000410000 */
[----:B------:R-:W-:Y:S01]  /*4480*/  FMUL.FTZ R3, R102, R3 ;  /* 0x0000000366037220 */ /* 0x000fe20000410000 */
[----:B------:R1:W-:Y:S01]  /*4490*/  STS [R24+0x14], R211 ;  /* 0x000014d318007388 */ /* 0x0003e20000000800 */
[----:B------:R-:W-:Y:S01]  /*44a0*/  FMUL.FTZ R195, R108, R195 ;  /* 0x000000c36cc37220 */ /* 0x000fe20000410000 */
[----:B--2---:R-:W-:Y:S01]  /*44b0*/  FMUL.FTZ R205, R174, R175 ;  /* 0x000000afaecd7220 */ /* 0x004fe20000410000 */
[----:B------:R-:W-:Y:S01]  /*44c0*/  FFMA.FTZ R185, R185, R187, R224 ;  /* 0x000000bbb9b97223 */ /* 0x000fe200000100e0 */
[----:B------:R2:W-:Y:S01]  /*44d0*/  STS [R24+0x10], R3 ;  /* 0x0000100318007388 */ /* 0x0005e20000000800 */
[----:B------:R-:W-:Y:S01]  /*44e0*/  FFMA.FTZ R151, R122, R151, R189 ;  /* 0x000000977a977223 */ /* 0x000fe200000100bd */
[----:B------:R-:W-:Y:S01]  /*44f0*/  FMUL.FTZ R205, R114, R205 ;  /* 0x000000cd72cd7220 */ /* 0x000fe20000410000 */
[C---:B0-----:R-:W-:Y:S01]  /*4500*/  FMUL.FTZ R207, R174.reuse, R179 ;  /* 0x000000b3aecf7220 */ /* 0x041fe20000410000 */
[----:B------:R0:W-:Y:S01]  /*4510*/  STS [R24+0x18], R195 ;  /* 0x000018c318007388 */ /* 0x0001e20000000800 */
        /* <DEDUP_REMOVED lines=13> */
[C---:B-1----:R-:W-:Y:S01]  /*45f0*/  FMUL.FTZ R213, R174.reuse, R194 ;  /* 0x000000c2aed57220 */ /* 0x042fe20000410000 */
[----:B------:R-:W-:Y:S01]  /*4600*/  FMUL.FTZ R174, R174, R188 ;  /* 0x000000bcaeae7220 */ /* 0x000fe20000410000 */
[----:B------:R-:W-:Y:S01]  /*4610*/  FMUL.FTZ R195, R120, R195 ;  /* 0x000000c378c37220 */ /* 0x000fe20000410000 */
[----:B------:R-:W-:Y:S01]  /*4620*/  STS [R24+0x24], R207 ;  /* 0x000024cf18007388 */ /* 0x000fe20000000800 */
[----:B--2---:R-:W-:Y:S01]  /*4630*/  FMUL.FTZ R209, R113, R2 ;  /* 0x0000000271d17220 */ /* 0x004fe20000410000 */
[----:B------:R-:W-:Y:S01]  /*4640*/  FMUL.FTZ R213, R124, R213 ;  /* 0x000000d57cd57220 */ /* 0x000fe20000410000 */
[----:B------:R-:W-:Y:S01]  /*4650*/  SHF.R.S32.HI R2, RZ, 0x1f, R19 ;  /* 0x0000001fff027819 */ /* 0x000fe20000011413 */
[----:B------:R1:W-:Y:S01]  /*4660*/  STS [R24+0x28], R3 ;  /* 0x0000280318007388 */ /* 0x0003e20000000800 */
[----:B0-----:R-:W-:Y:S01]  /*4670*/  FMUL.FTZ R205, R115, R174 ;  /* 0x000000ae73cd7220 */ /* 0x001fe20000410000 */
[----:B------:R-:W-:Y:S01]  /*4680*/  FFMA.FTZ R161, R161, R159, R184 ;  /* 0x0000009fa1a17223 */ /* 0x000fe200000100b8 */
[----:B------:R-:W-:Y:S01]  /*4690*/  FMUL.FTZ R15, R15, R194 ;  /* 0x000000c20f0f7220 */ /* 0x000fe20000410000 */
[----:B------:R0:W-:Y:S01]  /*46a0*/  STS [R24+0x2c], R209 ;  /* 0x00002cd118007388 */ /* 0x0001e20000000800 */
[----:B------:R-:W-:-:S02]  /*46b0*/  IMAD R2, R2, UR36, RZ ;  /* 0x0000002402027c24 */ /* 0x000fc4000f8e02ff */
[----:B------:R-:W-:Y:S01]  /*46c0*/  FFMA.FTZ R163, R163, R161, R176 ;  /* 0x000000a1a3a37223 */ /* 0x000fe200000100b0 */
[----:B------:R-:W-:Y:S01]  /*46d0*/  FMUL.FTZ R13, R13, R188 ;  /* 0x000000bc0d0d7220 */ /* 0x000fe20000410000 */
[----:B------:R0:W-:Y:S01]  /*46e0*/  STS [R24+0x30], R195 ;  /* 0x000030c318007388 */ /* 0x0001e20000000800 */
[----:B-1----:R-:W-:Y:S01]  /*46f0*/  IMAD R3, R19, UR37, R2 ;  /* 0x0000002513037c24 */ /* 0x002fe2000f8e0202 */
[----:B------:R-:W-:Y:S02]  /*4700*/  IADD3 R2, P0, PT, R10, UR22, RZ ;  /* 0x000000160a027c10 */ /* 0x000fe4000ff1e0ff */
[----:B------:R0:W-:Y:S01]  /*4710*/  STS [R24+0x34], R211 ;  /* 0x000034d318007388 */ /* 0x0001e20000000800 */
[----:B------:R-:W-:Y:S01]  /*4720*/  FFMA.FTZ R165, R165, R163, R178 ;  /* 0x000000a3a5a57223 */ /* 0x000fe200000100b2 */
[----:B------:R-:W-:Y:S02]  /*4730*/  IADD3.X R3, PT, PT, R11, R3, RZ, P0, !PT ;  /* 0x000000030b037210 */ /* 0x000fe400007fe4ff */
[----:B------:R0:W-:Y:S01]  /*4740*/  STS [R24+0x38], R213 ;  /* 0x000038d518007388 */ /* 0x0001e20000000800 */
[----:B------:R-:W-:Y:S01]  /*4750*/  MOV R11, UR19 ;  /* 0x00000013000b7c02 */ /* 0x000fe20008000f00 */
[----:B------:R-:W-:Y:S01]  /*4760*/  FFMA.FTZ R153, R153, R165, R168 ;  /* 0x000000a599997223 */ /* 0x000fe200000100a8 */
[----:B------:R-:W-:Y:S01]  /*4770*/  FFMA.FTZ R168, R124, R15, R151 ;  /* 0x0000000f7ca87223 */ /* 0x000fe20000010097 */
[----:B------:R0:W-:Y:S01]  /*4780*/  STS [R24+0x3c], R205 ;  /* 0x00003ccd18007388 */ /* 0x0001e20000000800 */
[----:B------:R-:W-:Y:S01]  /*4790*/  IADD3 R192, PT, PT, R11, -UR22, -R20 ;  /* 0x800000160bc07c10 */ /* 0x000fe2000fffe814 */
[----:B------:R-:W-:Y:S01]  /*47a0*/  FFMA.FTZ R155, R155, R153, R170 ;  /* 0x000000999b9b7223 */ /* 0x000fe200000100aa */
[----:B------:R-:W-:Y:S01]  /*47b0*/  IMAD.WIDE.U32 R2, R133, UR38, R2 ;  /* 0x0000002685027c25 */ /* 0x000fe2000f8e0002 */
[----:B------:R-:W-:Y:S01]  /*47c0*/  BAR.SYNC.DEFER_BLOCKING 0x0 ;  /* 0x0000000000007b1d */ /* 0x000fe20000010000 */
[----:B------:R-:W-:-:S02]  /*47d0*/  ISETP.GE.AND P6, PT, R192, 0x1, PT ;  /* 0x00000001c000780c */ /* 0x000fc40003fc6270 */
[----:B------:R-:W-:Y:S01]  /*47e0*/  FFMA.FTZ R149, R149, R155, R166 ;  /* 0x0000009b95957223 */ /* 0x000fe200000100a6 */
[----:B------:R-:W-:Y:S01]  /*47f0*/  IMAD R3, R133, UR39, R3 ;  /* 0x0000002785037c24 */ /* 0x000fe2000f8e0203 */
[C---:B------:R-:W-:Y:S02]  /*4800*/  LEA R10, P0, R2.reuse, UR40, 0x2 ;  /* 0x00000028020a7c11 */ /* 0x040fe4000f8010ff */
[----:B------:R-:W-:Y:S01]  /*4810*/  FFMA.FTZ R145, R145, R149, R14 ;  /* 0x0000009591917223 */ /* 0x000fe2000001000e */
[----:B------:R-:W-:Y:S01]  /*4820*/  FFMA.FTZ R14, R115, R13, R168 ;  /* 0x0000000d730e7223 */ /* 0x000fe200000100a8 */
[----:B------:R-:W-:Y:S02]  /*4830*/  LEA.HI.X R11, R2, UR41, R3, 0x2, P0 ;  /* 0x00000029020b7c11 */ /* 0x000fe400080f1403 */
[----:B------:R-:W-:Y:S01]  /*4840*/  FFMA.FTZ R147, R147, R145, R164 ;  /* 0x0000009193937223 */ /* 0x000fe200000100a4 */
[C---:B------:R-:W-:Y:S02]  /*4850*/  ISETP.GE.AND P3, PT, R192.reuse, 0x21, PT ;  /* 0x00000021c000780c */ /* 0x040fe40003f66270 */
[----:B------:R-:W-:-:S02]  /*4860*/  ISETP.GE.AND P2, PT, R192, 0x41, PT ;  /* 0x00000041c000780c */ /* 0x000fc40003f46270 */
[C---:B------:R-:W-:Y:S02]  /*4870*/  ISETP.GE.AND P1, PT, R192.reuse, 0x61, PT ;  /* 0x00000061c000780c */ /* 0x040fe40003f26270 */
[----:B------:R-:W-:Y:S01]  /*4880*/  ISETP.GE.AND P0, PT, R192, 0x81, PT ;  /* 0x00000081c000780c */ /* 0x000fe20003f06270 */
[----:B------:R0:W1:Y:S01]  /*4890*/  LDS R195, [R26+0x4b0] ;  /* 0x0004b0001ac37984 */ /* 0x0000620000000800 */
[----:B------:R-:W-:Y:S11]  /*48a0*/  @!P6 BRA `(.L_x_6744) ;  /* 0x000000000010e947 */ /* 0x000ff60003800000 */
[----:B------:R-:W-:-:S04]  /*48b0*/  LEA.HI R2, R20, R20, RZ, 0x1b ;  /* 0x0000001414027211 */ /* 0x000fc800078fd8ff */
[----:B------:R-:W-:-:S05]  /*48c0*/  LEA R2, R2, UR32, 0x2 ;  /* 0x0000002002027c11 */ /* 0x000fca000f8e10ff */
[----:B------:R-:W2:Y:S04]  /*48d0*/  LDS R3, [R2+0x430] ;  /* 0x0004300002037984 */ /* 0x000ea80000000800 */
[----:B--2---:R2:W-:Y:S02]  /*48e0*/  REDG.E.ADD.F32.FTZ.RN.STRONG.GPU desc[UR24][R10.64], R3 ;  /* 0x000000030a0079a6 */ /* 0x0045e4000c12f318 */
.L_x_6744:
[----:B------:R-:W-:Y:S05]  /*48f0*/  BSYNC.RECONVERGENT B0 ;  /* 0x0000000000007941 */ /* 0x000fea0003800200 */
.L_x_6743:
[----:B------:R-:W-:Y:S01]  /*4900*/  BSSY.RECONVERGENT B0, `(.L_x_6745) ;  /* 0x0000004000007945 */ /* 0x000fe20003800200 */
[----:B------:R-:W-:-:S03]  /*4910*/  ISETP.GE.AND P6, PT, R192, 0xa1, PT ;  /* 0x000000a1c000780c */ /* 0x000fc60003fc6270 */
[----:B------:R-:W-:Y:S10]  /*4920*/  @!P3 BRA `(.L_x_6746) ;  /* 0x000000000004b947 */ /* 0x000ff40003800000 */
[----:B-1----:R3:W-:Y:S02]  /*4930*/  REDG.E.ADD.F32.FTZ.RN.STRONG.GPU desc[UR24][R10.64+0x80], R195 ;  /* 0x000080c30a0079a6 */ /* 0x0027e4000c12f318 */
.L_x_6746:
[----:B------:R-:W-:Y:S05]  /*4940*/  BSYNC.RECONVERGENT B0 ;  /* 0x0000000000007941 */ /* 0x000fea0003800200 */
.L_x_6745:
[----:B--2---:R2:W4:Y:S01]  /*4950*/  LDS R3, [R27+0x530] ;  /* 0x000530001b037984 */ /* 0x0045220000000800 */
[----:B------:R-:W-:Y:S04]  /*4960*/  BSSY.RECONVERGENT B0, `(.L_x_6747) ;  /* 0x0000003000007945 */ /* 0x000fe80003800200 */
[----:B------:R-:W-:Y:S05]  /*4970*/  @!P2 BRA `(.L_x_6748) ;  /* 0x000000000004a947 */ /* 0x000fea0003800000 */
[----:B----4-:R4:W-:Y:S02]  /*4980*/  REDG.E.ADD.F32.FTZ.RN.STRONG.GPU desc[UR24][R10.64+0x100], R3 ;  /* 0x000100030a0079a6 */ /* 0x0109e4000c12f318 */
.L_x_6748:
[----:B------:R-:W-:Y:S05]  /*4990*/  BSYNC.RECONVERGENT B0 ;  /* 0x0000000000007941 */ /* 0x000fea0003800200 */
.L_x_6747:
[----:B----4-:R4:W0:Y:S01]  /*49a0*/  LDS R3, [R28+0x5b0] ;  /* 0x0005b0001c037984 */ /* 0x0108220000000800 */
[----:B------:R-:W-:Y:S04]  /*49b0*/  BSSY.RECONVERGENT B0, `(.L_x_6749) ;  /* 0x0000003000007945 */ /* 0x000fe80003800200 */
[----:B------:R-:W-:Y:S05]  /*49c0*/  @!P1 BRA `(.L_x_6750) ;  /* 0x0000000000049947 */ /* 0x000fea0003800000 */
[----:B0-----:R0:W-:Y:S02]  /*49d0*/  REDG.E.ADD.F32.FTZ.RN.STRONG.GPU desc[UR24][R10.64+0x180], R3 ;  /* 0x000180030a0079a6 */ /* 0x0011e4000c12f318 */
.L_x_6750:
[----:B------:R-:W-:Y:S05]  /*49e0*/  BSYNC.RECONVERGENT B0 ;  /* 0x0000000000007941 */ /* 0x000fea0003800200 */
.L_x_6749:
[----:B0-----:R0:W0:Y:S01]  /*49f0*/  LDS R3, [R29+0x630] ;  /* 0x000630001d037984 */ /* 0x0010220000000800 */
[----:B------:R-:W-:Y:S04]  /*4a00*/  BSSY.RECONVERGENT B0, `(.L_x_6751) ;  /* 0x0000003000007945 */ /* 0x000fe80003800200 */
[----:B------:R-:W-:Y:S05]  /*4a10*/  @!P0 BRA `(.L_x_6752) ;  /* 0x0000000000048947 */ /* 0x000fea0003800000 */
[----:B0-----:R0:W-:Y:S02]  /*4a20*/  REDG.E.ADD.F32.FTZ.RN.STRONG.GPU desc[UR24][R10.64+0x200], R3 ;  /* 0x000200030a0079a6 */ /* 0x0011e4000c12f318 */
.L_x_6752:
[----:B------:R-:W-:Y:S05]  /*4a30*/  BSYNC.RECONVERGENT B0 ;  /* 0x0000000000007941 */ /* 0x000fea0003800200 */
.L_x_6751:
[----:B0-----:R0:W0:Y:S01]  /*4a40*/  LDS R3, [R30+0x6b0] ;  /* 0x0006b0001e037984 */ /* 0x0010220000000800 */
[----:B------:R-:W-:Y:S04]  /*4a50*/  BSSY.RECONVERGENT B0, `(.L_x_6753) ;  /* 0x0000003000007945 */ /* 0x000fe80003800200 */
[----:B------:R-:W-:Y:S05]  /*4a60*/  @!P6 BRA `(.L_x_6754) ;  /* 0x000000000004e947 */ /* 0x000fea0003800000 */
[----:B0-----:R0:W-:Y:S02]  /*4a70*/  REDG.E.ADD.F32.FTZ.RN.STRONG.GPU desc[UR24][R10.64+0x280], R3 ;  /* 0x000280030a0079a6 */ /* 0x0011e4000c12f318 */
.L_x_6754:
[----:B------:R-:W-:Y:S05]  /*4a80*/  BSYNC.RECONVERGENT B0 ;  /* 0x0000000000007941 */ /* 0x000fea0003800200 */
.L_x_6753:
[----:B------:R1:W1:Y:S01]  /*4a90*/  LDS R15, [R31+0x730] ;  /* 0x000730001f0f7984 */ /* 0x0002620000000800 */
[----:B------:R-:W-:Y:S01]  /*4aa0*/  ISETP.GE.AND P6, PT, R192, 0xc1, PT ;  /* 0x000000c1c000780c */ /* 0x000fe20003fc6270 */
[C---:B0-----:R-:W-:Y:S01]  /*4ab0*/  FFMA.FTZ R3, -R135.reuse, R90, R172 ;  /* 0x0000005a87037223 */ /* 0x041fe200000101ac */
[----:B------:R-:W-:Y:S01]  /*4ac0*/  FMUL.FTZ R2, R135, R147 ;  /* 0x0000009387027220 */ /* 0x000fe20000410000 */
[C---:B------:R-:W-:Y:S01]  /*4ad0*/  FFMA.FTZ R157, -R142.reuse, R91, R157 ;  /* 0x0000005b8e9d7223 */ /* 0x040fe2000001019d */
[----:B------:R-:W-:Y:S01]  /*4ae0*/  FMUL.FTZ R13, R142, R145 ;  /* 0x000000918e0d7220 */ /* 0x000fe20000410000 */
[----:B------:R-:W-:Y:S01]  /*4af0*/  BSSY.RECONVERGENT B0, `(.L_x_6755) ;  /* 0x000000b000007945 */ /* 0x000fe20003800200 */
[----:B------:R-:W-:Y:S01]  /*4b00*/  FFMA.FTZ R166, R2, R3, RZ ;  /* 0x0000000302a67223 */ /* 0x000fe200000100ff */
[----:B------:R-:W-:Y:S01]  /*4b10*/  ISETP.GE.AND P0, PT, R192, 0xe1, PT ;  /* 0x000000e1c000780c */ /* 0x000fe20003f06270 */
[----:B------:R-:W-:Y:S01]  /*4b20*/  FFMA.FTZ R167, -R144, R93, R167 ;  /* 0x0000005d90a77223 */ /* 0x000fe200000101a7 */
[----:B------:R-:W-:Y:S01]  /*4b30*/  ISETP.GE.AND P1, PT, R192, 0x101, PT ;  /* 0x00000101c000780c */ /* 0x000fe20003f26270 */
[----:B------:R-:W-:Y:S01]  /*4b40*/  FMUL.FTZ R164, R144, R149 ;  /* 0x0000009590a47220 */ /* 0x000fe20000410000 */
[C---:B------:R-:W-:Y:S01]  /*4b50*/  ISETP.GE.AND P2, PT, R192.reuse, 0x121, PT ;  /* 0x00000121c000780c */ /* 0x040fe20003f46270 */
[----:B------:R-:W-:Y:S01]  /*4b60*/  FFMA.FTZ R151, R13, R157, R166 ;  /* 0x0000009d0d977223 */ /* 0x000fe200000100a6 */
[----:B------:R-:W-:Y:S01]  /*4b70*/  ISETP.GE.AND P3, PT, R192, 0x141, PT ;  /* 0x00000141c000780c */ /* 0x000fe20003f66270 */
[----:B------:R-:W-:-:S12]  /*4b80*/  @!P6 BRA `(.L_x_6756) ;  /* 0x000000000004e947 */ /* 0x000fd80003800000 */
[----:B-1----:R0:W-:Y:S02]  /*4b90*/  REDG.E.ADD.F32.FTZ.RN.STRONG.GPU desc[UR24][R10.64+0x300], R15 ;  /* 0x0003000f0a0079a6 */ /* 0x0021e4000c12f318 */
.L_x_6756:
[----:B------:R-:W-:Y:S05]  /*4ba0*/  BSYNC.RECONVERGENT B0 ;  /* 0x0000000000007941 */ /* 0x000fea0003800200 */
.L_x_6755:
[----:B------:R-:W-:Y:S01]  /*4bb0*/  FFMA.FTZ R168, R164, R167, R151 ;  /* 0x000000a7a4a87223 */ /* 0x000fe20000010097 */
[----:B------:R-:W-:Y:S01]  /*4bc0*/  BSSY.RECONVERGENT B0, `(.L_x_6757) ;  /* 0x0000006000007945 */ /* 0x000fe20003800200 */
[----:B------:R2:W2:Y:S01]  /*4bd0*/  LDS R151, [R32+0x7b0] ;  /* 0x0007b00020977984 */ /* 0x0004a20000000800 */
[C---:B------:R-:W-:Y:S01]  /*4be0*/  FFMA.FTZ R180, -R137.reuse, R94, R180 ;  /* 0x0000005e89b47223 */ /* 0x040fe200000101b4 */
[----:B01----:R-:W-:Y:S01]  /*4bf0*/  FMUL.FTZ R15, R137, R155 ;  /* 0x0000009b890f7220 */ /* 0x003fe20000410000 */
[----:B------:R-:W-:Y:S06]  /*4c00*/  @!P0 BRA `(.L_x_6758) ;  /* 0x0000000000048947 */ /* 0x000fec0003800000 */
[----:B--2---:R0:W-:Y:S02]  /*4c10*/  REDG.E.ADD.F32.FTZ.RN.STRONG.GPU desc[UR24][R10.64+0x380], R151 ;  /* 0x000380970a0079a6 */ /* 0x0041e4000c12f318 */
.L_x_6758:
[----:B------:R-:W-:Y:S05]  /*4c20*/  BSYNC.RECONVERGENT B0 ;  /* 0x0000000000007941 */ /* 0x000fea0003800200 */
.L_x_6757:
[----:B------:R1:W1:Y:S01]  /*4c30*/  LDS R189, [R33+0x830] ;  /* 0x0008300021bd7984 */ /* 0x0002620000000800 */
[----:B------:R-:W-:Y:S01]  /*4c40*/  BSSY.RECONVERGENT B0, `(.L_x_6759) ;  /* 0x0000006000007945 */ /* 0x000fe20003800200 */
[C---:B------:R-:W-:Y:S01]  /*4c50*/  FFMA.FTZ R169, -R146.reuse, R95, R169 ;  /* 0x0000005f92a97223 */ /* 0x040fe200000101a9 */
[----:B------:R-:W-:Y:S01]  /*4c60*/  FMUL.FTZ R166, R146, R153 ;  /* 0x0000009992a67220 */ /* 0x000fe20000410000 */
[----:B0-2---:R-:W-:Y:S01]  /*4c70*/  FFMA.FTZ R151, R15, R180, R168 ;  /* 0x000000b40f977223 */ /* 0x005fe200000100a8 */
[----:B------:R-:W-:Y:S06]  /*4c80*/  @!P1 BRA `(.L_x_6760) ;  /* 0x0000000000049947 */ /* 0x000fec0003800000 */
[----:B-1----:R0:W-:Y:S02]  /*4c90*/  REDG.E.ADD.F32.FTZ.RN.STRONG.GPU desc[UR24][R10.64+0x400], R189 ;  /* 0x000400bd0a0079a6 */ /* 0x0021e4000c12f318 */
.L_x_6760:
[----:B------:R-:W-:Y:S05]  /*4ca0*/  BSYNC.RECONVERGENT B0 ;  /* 0x0000000000007941 */ /* 0x000fea0003800200 */
.L_x_6759:
[----:B01----:R0:W1:Y:S01]  /*4cb0*/  LDS R189, [R34+0x8b0] ;  /* 0x0008b00022bd7984 */ /* 0x0030620000000800 */
[----:B------:R-:W-:Y:S01]  /*4cc0*/  BSSY.RECONVERGENT B0, `(.L_x_6761) ;  /* 0x0000006000007945 */ /* 0x000fe20003800200 */
[C---:B------:R-:W-:Y:S01]  /*4cd0*/  FFMA.FTZ R171, -R148.reuse, R97, R171 ;  /* 0x0000006194ab7223 */ /* 0x040fe200000101ab */
[----:B------:R-:W-:Y:S01]  /*4ce0*/  FMUL.FTZ R168, R148, R165 ;  /* 0x000000a594a87220 */ /* 0x000fe20000410000 */
[----:B------:R-:W-:Y:S01]  /*4cf0*/  FFMA.FTZ R151, R166, R169, R151 ;  /* 0x000000a9a6977223 */ /* 0x000fe20000010097 */
[----:B------:R-:W-:Y:S06]  /*4d00*/  @!P2 BRA `(.L_x_6762) ;  /* 0x000000000004a947 */ /* 0x000fec0003800000 */
[----:B-1----:R2:W-:Y:S02]  /*4d10*/  REDG.E.ADD.F32.FTZ.RN.STRONG.GPU desc[UR24][R10.64+0x480], R189 ;  /* 0x000480bd0a0079a6 */ /* 0x0025e4000c12f318 */
.L_x_6762:
[----:B------:R-:W-:Y:S05]  /*4d20*/  BSYNC.RECONVERGENT B0 ;  /* 0x0000000000007941 */ /* 0x000fea0003800200 */
.L_x_6761:
[----:B-12---:R1:W2:Y:S01]  /*4d30*/  LDS R189, [R35+0x930] ;  /* 0x0009300023bd7984 */ /* 0x0062a20000000800 */
[----:B------:R-:W-:Y:S01]  /*4d40*/  BSSY.RECONVERGENT B0, `(.L_x_6763) ;  /* 0x0000006000007945 */ /* 0x000fe20003800200 */
[C---:B------:R-:W-:Y:S01]  /*4d50*/  FFMA.FTZ R173, -R150.reuse, R99, R173 ;  /* 0x0000006396ad7223 */ /* 0x040fe200000101ad */
[----:B------:R-:W-:Y:S01]  /*4d60*/  FMUL.FTZ R170, R150, R163 ;  /* 0x000000a396aa7220 */ /* 0x000fe20000410000 */
[----:B------:R-:W-:Y:S01]  /*4d70*/  FFMA.FTZ R151, R168, R171, R151 ;  /* 0x000000aba8977223 */ /* 0x000fe20000010097 */
[----:B------:R-:W-:Y:S06]  /*4d80*/  @!P3 BRA `(.L_x_6764) ;  /* 0x000000000004b947 */ /* 0x000fec0003800000 */
[----:B--2---:R2:W-:Y:S02]  /*4d90*/  REDG.E.ADD.F32.FTZ.RN.STRONG.GPU desc[UR24][R10.64+0x500], R189 ;  /* 0x000500bd0a0079a6 */ /* 0x0045e4000c12f318 */
.L_x_6764:
[----:B------:R-:W-:Y:S05]  /*4da0*/  BSYNC.RECONVERGENT B0 ;  /* 0x0000000000007941 */ /* 0x000fea0003800200 */
.L_x_6763:
[----:B--2---:R2:W0:Y:S01]  /*4db0*/  LDS R189, [R36+0x9b0] ;  /* 0x0009b00024bd7984 */ /* 0x0044220000000800 */
[C---:B------:R-:W-:Y:S01]  /*4dc0*/  FFMA.FTZ R182, -R139.reuse, R100, R182 ;  /* 0x000000648bb67223 */ /* 0x040fe200000101b6 */
[----:B------:R-:W-:Y:S01]  /*4dd0*/  FMUL.FTZ R172, R139, R161 ;  /* 0x000000a18bac7220 */ /* 0x000fe20000410000 */
[----:B------:R-:W-:Y:S01]  /*4de0*/  FFMA.FTZ R151, R170, R173, R151 ;  /* 0x000000adaa977223 */ /* 0x000fe20000010097 */
[C---:B------:R-:W-:Y:S01]  /*4df0*/  FFMA.FTZ R175, -R152.reuse, R101, R175 ;  /* 0x0000006598af7223 */ /* 0x040fe200000101af */
[----:B------:R-:W-:Y:S01]  /*4e00*/  FMUL.FTZ R174, R152, R159 ;  /* 0x0000009f98ae7220 */ /* 0x000fe20000410000 */
[----:B------:R-:W-:Y:S01]  /*4e10*/  ISETP.GE.AND P6, PT, R192, 0x161, PT ;  /* 0x00000161c000780c */ /* 0x000fe20003fc6270 */
[----:B------:R-:W-:Y:S01]  /*4e20*/  FFMA.FTZ R151, R172, R182, R151 ;  /* 0x000000b6ac977223 */ /* 0x000fe20000010097 */
[C---:B------:R-:W-:Y:S01]  /*4e30*/  FMUL.FTZ R176, R154.reuse, R177 ;  /* 0x000000b19ab07220 */ /* 0x040fe20000410000 */
[----:B------:R-:W-:Y:S01]  /*4e40*/  FFMA.FTZ R179, -R154, R103, R179 ;  /* 0x000000679ab37223 */ /* 0x000fe200000101b3 */
[----:B------:R-:W-:Y:S01]  /*4e50*/  FMUL.FTZ R178, R156, R201 ;  /* 0x000000c99cb27220 */ /* 0x000fe20000410000 */
[----:B------:R-:W-:Y:S01]  /*4e60*/  FFMA.FTZ R151, R174, R175, R151 ;  /* 0x000000afae977223 */ /* 0x000fe20000010097 */
[----:B------:R-:W-:Y:S01]  /*4e70*/  FFMA.FTZ R181, -R156, R105, R181 ;  /* 0x000000699cb57223 */ /* 0x000fe200000101b5 */
[C---:B------:R-:W-:Y:S01]  /*4e80*/  FMUL.FTZ R184, R141.reuse, R183 ;  /* 0x000000b78db87220 */ /* 0x040fe20000410000 */
[----:B------:R-:W-:Y:S01]  /*4e90*/  FFMA.FTZ R190, -R141, R106, R190 ;  /* 0x0000006a8dbe7223 */ /* 0x000fe200000101be */
[----:B------:R-:W-:Y:S01]  /*4ea0*/  FFMA.FTZ R151, R176, R179, R151 ;  /* 0x000000b3b0977223 */ /* 0x000fe20000010097 */
[----:B------:R-:W-:Y:S01]  /*4eb0*/  BSSY.RECONVERGENT B0, `(.L_x_6765) ;  /* 0x000000b000007945 */ /* 0x000fe20003800200 */
[----:B------:R-:W-:Y:S01]  /*4ec0*/  ISETP.GE.AND P0, PT, R192, 0x181, PT ;  /* 0x00000181c000780c */ /* 0x000fe20003f06270 */
[----:B------:R-:W-:Y:S01]  /*4ed0*/  FMUL.FTZ R186, R158, R185 ;  /* 0x000000b99eba7220 */ /* 0x000fe20000410000 */
[----:B------:R-:W-:Y:S01]  /*4ee0*/  FFMA.FTZ R151, R178, R181, R151 ;  /* 0x000000b5b2977223 */ /* 0x000fe20000010097 */
[----:B------:R-:W-:Y:S01]  /*4ef0*/  ISETP.GE.AND P1, PT, R192, 0x1a1, PT ;  /* 0x000001a1c000780c */ /* 0x000fe20003f26270 */
[----:B------:R-:W-:Y:S01]  /*4f00*/  FFMA.FTZ R191, -R158, R107, R191 ;  /* 0x0000006b9ebf7223 */ /* 0x000fe200000101bf */
[----:B------:R-:W-:Y:S01]  /*4f10*/  ISETP.GE.AND P2, PT, R192, 0x1c1, PT ;  /* 0x000001c1c000780c */ /* 0x000fe20003f46270 */
[----:B------:R-:W-:Y:S01]  /*4f20*/  FFMA.FTZ R151, R184, R190, R151 ;  /* 0x000000beb8977223 */ /* 0x000fe20000010097 */
[----:B------:R-:W-:Y:S01]  /*4f30*/  ISETP.GE.AND P3, PT, R192, 0x1e1, PT ;  /* 0x000001e1c000780c */ /* 0x000fe20003f66270 */
[----:B--2---:R-:W-:-:S12]  /*4f40*/  @!P6 BRA `(.L_x_6766) ;  /* 0x000000000004e947 */ /* 0x004fd80003800000 */
[----:B0-----:R2:W-:Y:S02]  /*4f50*/  REDG.E.ADD.F32.FTZ.RN.STRONG.GPU desc[UR24][R10.64+0x580], R189 ;  /* 0x000580bd0a0079a6 */ /* 0x0015e4000c12f318 */
.L_x_6766:
[----:B------:R-:W-:Y:S05]  /*4f60*/  BSYNC.RECONVERGENT B0 ;  /* 0x0000000000007941 */ /* 0x000fea0003800200 */
.L_x_6765:
[----:B0-2---:R0:W2:Y:S01]  /*4f70*/  LDS R189, [R37+0xa30] ;  /* 0x000a300025bd7984 */ /* 0x0050a20000000800 */
[----:B------:R-:W-:Y:S01]  /*4f80*/  BSSY.RECONVERGENT B0, `(.L_x_6767) ;  /* 0x0000006000007945 */ /* 0x000fe20003800200 */
[C---:B------:R-:W-:Y:S01]  /*4f90*/  FMUL.FTZ R192, R160.reuse, R187 ;  /* 0x000000bba0c07220 */ /* 0x040fe20000410000 */
[----:B------:R-:W-:Y:S01]  /*4fa0*/  FFMA.FTZ R199, -R160, R109, R199 ;  /* 0x0000006da0c77223 */ /* 0x000fe200000101c7 */
[----:B------:R-:W-:Y:S01]  /*4fb0*/  FFMA.FTZ R151, R186, R191, R151 ;  /* 0x000000bfba977223 */ /* 0x000fe20000010097 */
[----:B------:R-:W-:Y:S06]  /*4fc0*/  @!P0 BRA `(.L_x_6768) ;  /* 0x0000000000048947 */ /* 0x000fec0003800000 */
[----:B--2---:R2:W-:Y:S02]  /*4fd0*/  REDG.E.ADD.F32.FTZ.RN.STRONG.GPU desc[UR24][R10.64+0x600], R189 ;  /* 0x000600bd0a0079a6 */ /* 0x0045e4000c12f318 */
.L_x_6768:
[----:B------:R-:W-:Y:S05]  /*4fe0*/  BSYNC.RECONVERGENT B0 ;  /* 0x0000000000007941 */ /* 0x000fea0003800200 */
.L_x_6767:
[----:B--2---:R2:W0:Y:S01]  /*4ff0*/  LDS R189, [R38+0xab0] ;  /* 0x000ab00026bd7984 */ /* 0x0044220000000800 */
[----:B------:R-:W-:Y:S01]  /*5000*/  BSSY.RECONVERGENT B0, `(.L_x_6769) ;  /* 0x0000006000007945 */ /* 0x000fe20003800200 */
[C---:B------:R-:W-:Y:S01]  /*5010*/  FMUL.FTZ R196, R162.reuse, R203 ;  /* 0x000000cba2c47220 */ /* 0x040fe20000410000 */
[----:B------:R-:W-:Y:S01]  /*5020*/  FFMA.FTZ R194, -R162, R111, R194 ;  /* 0x0000006fa2c27223 */ /* 0x000fe200000101c2 */
[----:B------:R-:W-:Y:S01]  /*5030*/  FFMA.FTZ R151, R192, R199, R151 ;  /* 0x000000c7c0977223 */ /* 0x000fe20000010097 */
[----:B------:R-:W-:Y:S06]  /*5040*/  @!P1 BRA `(.L_x_6770) ;  /* 0x0000000000049947 */ /* 0x000fec0003800000 */
[----:B0-----:R0:W-:Y:S02]  /*5050*/  REDG.E.ADD.F32.FTZ.RN.STRONG.GPU desc[UR24][R10.64+0x680], R189 ;  /* 0x000680bd0a0079a6 */ /* 0x0011e4000c12f318 */
.L_x_6770:
[----:B------:R-:W-:Y:S05]  /*5060*/  BSYNC.RECONVERGENT B0 ;  /* 0x0000000000007941 */ /* 0x000fea0003800200 */
.L_x_6769:
[----:B0-----:R0:W0:Y:S01]  /*5070*/  LDS R189, [R39+0xb30] ;  /* 0x000b300027bd7984 */ /* 0x0010220000000800 */
[----:B------:R-:W-:Y:S01]  /*5080*/  BSSY.RECONVERGENT B0, `(.L_x_6771) ;  /* 0x0000006000007945 */ /* 0x000fe20003800200 */
[C---:B------:R-:W-:Y:S01]  /*5090*/  FMUL.FTZ R198, R143.reuse, R193 ;  /* 0x000000c18fc67220 */ /* 0x040fe20000410000 */
[----:B------:R-:W-:Y:S01]  /*50a0*/  FFMA.FTZ R188, -R143, R112, R188 ;  /* 0x000000708fbc7223 */ /* 0x000fe200000101bc */
[----:B------:R-:W-:Y:S01]  /*50b0*/  FFMA.FTZ R151, R196, R194, R151 ;  /* 0x000000c2c4977223 */ /* 0x000fe20000010097 */
[----:B------:R-:W-:Y:S06]  /*50c0*/  @!P2 BRA `(.L_x_6772) ;  /* 0x000000000004a947 */ /* 0x000fec0003800000 */
[----:B0-----:R0:W-:Y:S02]  /*50d0*/  REDG.E.ADD.F32.FTZ.RN.STRONG.GPU desc[UR24][R10.64+0x700], R189 ;  /* 0x000700bd0a0079a6 */ /* 0x0011e4000c12f318 */
.L_x_6772:
[----:B------:R-:W-:Y:S05]  /*50e0*/  BSYNC.RECONVERGENT B0 ;  /* 0x0000000000007941 */ /* 0x000fea0003800200 */
.L_x_6771:
[----:B0-----:R0:W0:Y:S01]  /*50f0*/  LDS R189, [R40+0xbb0] ;  /* 0x000bb00028bd7984 */ /* 0x0010220000000800 */
[----:B------:R-:W-:Y:S01]  /*5100*/  BSSY.RECONVERGENT B0, `(.L_x_6773) ;  /* 0x0000004000007945 */ /* 0x000fe20003800200 */
[----:B------:R-:W-:-:S03]  /*5110*/  FFMA.FTZ R151, R198, R188, R151 ;  /* 0x000000bcc6977223 */ /* 0x000fc60000010097 */
[----:B------:R-:W-:Y:S05]  /*5120*/  @!P3 BRA `(.L_x_6774) ;  /* 0x000000000004b947 */ /* 0x000fea0003800000 */
[----:B0-----:R0:W-:Y:S02]  /*5130*/  REDG.E.ADD.F32.FTZ.RN.STRONG.GPU desc[UR24][R10.64+0x780], R189 ;  /* 0x000780bd0a0079a6 */ /* 0x0011e4000c12f318 */
.L_x_6774:
[----:B------:R-:W-:Y:S05]  /*5140*/  BSYNC.RECONVERGENT B0 ;  /* 0x0000000000007941 */ /* 0x000fea0003800200 */
.L_x_6773:
[----:B0--3--:R-:W0:Y:S01]  /*5150*/  SHFL.DOWN PT, R10, R151, 0x1, 0x1f ;  /* 0x08201f00970a7f89 */ /* 0x009e2200000e0000 */
[----:B------:R-:W-:Y:S01]  /*5160*/  ISETP.GT.AND P0, PT, R56, 0x1e, PT ;  /* 0x0000001e3800780c */ /* 0x000fe20003f04270 */
[----:B------:R-:W-:Y:S01]  /*5170*/  FADD.FTZ R127, R178, R127 ;  /* 0x0000007fb27f7221 */ /* 0x000fe20000010000 */
[----:B------:R-:W-:Y:S01]  /*5180*/  FADD.FTZ R125, R174, R125 ;  /* 0x0000007dae7d7221 */ /* 0x000fe20000010000 */
[----:B------:R-:W3:Y:S01]  /*5190*/  SHFL.DOWN PT, R11, R14, 0x1, 0x1f ;  /* 0x08201f000e0b7f89 */ /* 0x000ee200000e0000 */
[----:B------:R-:W-:Y:S01]  /*51a0*/  FMUL.FTZ R174, R12, R177 ;  /* 0x000000b10cae7220 */ /* 0x000fe20000410000 */
[----:B------:R-:W-:Y:S01]  /*51b0*/  FADD.FTZ R132, R172, R132 ;  /* 0x00000084ac847221 */ /* 0x000fe20000010000 */
[----:B------:R-:W-:Y:S01]  /*51c0*/  FADD.FTZ R123, R170, R123 ;  /* 0x0000007baa7b7221 */ /* 0x000fe20000010000 */
[----:B------:R-:W-:Y:S01]  /*51d0*/  FADD.FTZ R130, R168, R130 ;  /* 0x00000082a8827221 */ /* 0x000fe20000010000 */
[----:B------:R-:W-:Y:S01]  /*51e0*/  FMUL.FTZ R174, R179, R174 ;  /* 0x000000aeb3ae7220 */ /* 0x000fe20000410000 */
[----:B------:R-:W-:Y:S01]  /*51f0*/  FADD.FTZ R121, R166, R121 ;  /* 0x00000079a6797221 */ /* 0x000fe20000010000 */
[----:B------:R-:W-:Y:S01]  /*5200*/  FMUL.FTZ R166, R12, R185 ;  /* 0x000000b90ca67220 */ /* 0x000fe20000410000 */
[----:B------:R-:W-:Y:S01]  /*5210*/  ISETP.NE.AND P1, PT, R20, RZ, PT ;  /* 0x000000ff1400720c */ /* 0x000fe20003f25270 */
[----:B------:R-:W-:Y:S01]  /*5220*/  FFMA.FTZ R177, R103, R177, R174 ;  /* 0x000000b167b17223 */ /* 0x000fe200000100ae */
[----:B------:R-:W-:Y:S01]  /*5230*/  FADD.FTZ R134, R176, R134 ;  /* 0x00000086b0867221 */ /* 0x000fe20000010000 */
[----:B------:R-:W-:Y:S01]  /*5240*/  FMUL.FTZ R166, R191, R166 ;  /* 0x000000a6bfa67220 */ /* 0x000fe20000410000 */
[----:B------:R-:W-:Y:S01]  /*5250*/  FADD.FTZ R119, R164, R119 ;  /* 0x00000077a4777221 */ /* 0x000fe20000010000 */
[----:B------:R-:W-:Y:S01]  /*5260*/  FADD.FTZ R126, R13, R126 ;  /* 0x0000007e0d7e7221 */ /* 0x000fe20000010000 */
[C---:B------:R-:W-:Y:S01]  /*5270*/  FMUL.FTZ R176, R12.reuse, R201 ;  /* 0x000000c90cb07220 */ /* 0x040fe20000410000 */
[C---:B------:R-:W-:Y:S01]  /*5280*/  FMUL.FTZ R164, R12.reuse, R145 ;  /* 0x000000910ca47220 */ /* 0x040fe20000410000 */
[----:B------:R-:W-:Y:S01]  /*5290*/  FMUL.FTZ R13, R12, R193 ;  /* 0x000000c10c0d7220 */ /* 0x000fe20000410000 */
[----:B------:R-:W-:Y:S01]  /*52a0*/  FADD.FTZ R117, R2, R117 ;  /* 0x0000007502757221 */ /* 0x000fe20000010000 */
[----:B------:R-:W-:Y:S01]  /*52b0*/  FMUL.FTZ R176, R181, R176 ;  /* 0x000000b0b5b07220 */ /* 0x000fe20000410000 */
[----:B------:R-:W-:Y:S01]  /*52c0*/  FMUL.FTZ R164, R157, R164 ;  /* 0x000000a49da47220 */ /* 0x000fe20000410000 */
[----:B0-----:R-:W-:Y:S01]  /*52d0*/  @!P0 FADD.FTZ R151, R151, R10 ;  /* 0x0000000a97978221 */ /* 0x001fe20000010000 */
[----:B------:R-:W-:Y:S01]  /*52e0*/  FMUL.FTZ R13, R188, R13 ;  /* 0x0000000dbc0d7220 */ /* 0x000fe20000410000 */
[----:B------:R-:W-:Y:S01]  /*52f0*/  FFMA.FTZ R176, R105, R201, R176 ;  /* 0x000000c969b07223 */ /* 0x000fe200000100b0 */
[----:B------:R-:W-:Y:S01]  /*5300*/  FFMA.FTZ R145, R91, R145, R164 ;  /* 0x000000915b917223 */ /* 0x000fe200000100a4 */
[----:B---3--:R-:W-:Y:S01]  /*5310*/  @!P0 FADD.FTZ R14, R14, R11 ;  /* 0x0000000b0e0e8221 */ /* 0x008fe20000010000 */
[----:B------:R-:W0:Y:S01]  /*5320*/  SHFL.DOWN PT, R10, R151, 0x2, 0x1f ;  /* 0x08401f00970a7f89 */ /* 0x000e2200000e0000 */
[----:B------:R-:W-:Y:S01]  /*5330*/  ISETP.GT.AND P0, PT, R56, 0x1d, PT ;  /* 0x0000001d3800780c */ /* 0x000fe20003f04270 */
[----:B------:R-:W-:Y:S01]  /*5340*/  FFMA.FTZ R13, R112, R193, R13 ;  /* 0x000000c1700d7223 */ /* 0x000fe2000001000d */
[----:B------:R-:W-:Y:S01]  /*5350*/  BSSY.RECONVERGENT B0, `(.L_x_6775) ;  /* 0x000005a000007945 */ /* 0x000fe20003800200 */
[----:B------:R-:W3:Y:S01]  /*5360*/  SHFL.DOWN PT, R11, R14, 0x2, 0x1f ;  /* 0x08401f000e0b7f89 */ /* 0x000ee200000e0000 */
        /* <DEDUP_REMOVED lines=11> */
[----:B------:R-:W-:Y:S01]  /*5420*/  FMUL.FTZ R10, R12, R159 ;  /* 0x0000009f0c0a7220 */ /* 0x000fe20000410000 */
[----:B---3--:R-:W-:-:S03]  /*5430*/  @!P0 FADD.FTZ R14, R14, R11 ;  /* 0x0000000b0e0e8221 */ /* 0x008fc60000010000 */
[----:B------:R-:W0:Y:S01]  /*5440*/  SHFL.DOWN PT, R200, R151, 0x4, 0x1f ;  /* 0x08801f0097c87f89 */ /* 0x000e2200000e0000 */
[----:B------:R-:W-:Y:S01]  /*5450*/  ISETP.GT.AND P0, PT, R56, 0x1b, PT ;  /* 0x0000001b3800780c */ /* 0x000fe20003f04270 */
[----:B------:R-:W-:Y:S01]  /*5460*/  FMUL.FTZ R10, R175, R10 ;  /* 0x0000000aaf0a7220 */ /* 0x000fe20000410000 */
[----:B------:R-:W-:Y:S01]  /*5470*/  FMUL.FTZ R11, R12, R161 ;  /* 0x000000a10c0b7220 */ /* 0x000fe20000410000 */
[----:B------:R-:W3:Y:S02]  /*5480*/  SHFL.DOWN PT, R189, R14, 0x4, 0x1f ;  /* 0x08801f000ebd7f89 */ /* 0x000ee400000e0000 */
[----:B------:R-:W-:Y:S01]  /*5490*/  FFMA.FTZ R172, R101, R159, R10 ;  /* 0x0000009f65ac7223 */ /* 0x000fe2000001000a */
[----:B------:R-:W-:Y:S01]  /*54a0*/  FMUL.FTZ R11, R182, R11 ;  /* 0x0000000bb60b7220 */ /* 0x000fe20000410000 */
[----:B------:R-:W-:Y:S02]  /*54b0*/  FMUL.FTZ R10, R12, R163 ;  /* 0x000000a30c0a7220 */ /* 0x000fe40000410000 */
[----:B------:R-:W-:Y:S01]  /*54c0*/  FADD.FTZ R81, R172, R81 ;  /* 0x00000051ac517221 */ /* 0x000fe20000010000 */
[----:B------:R-:W-:Y:S01]  /*54d0*/  FFMA.FTZ R11, R100, R161, R11 ;  /* 0x000000a1640b7223 */ /* 0x000fe2000001000b */
[----:B------:R-:W-:Y:S01]  /*54e0*/  FMUL.FTZ R170, R173, R10 ;  /* 0x0000000aadaa7220 */ /* 0x000fe20000410000 */
[C---:B------:R-:W-:Y:S01]  /*54f0*/  FMUL.FTZ R10, R12.reuse, R165 ;  /* 0x000000a50c0a7220 */ /* 0x040fe20000410000 */
[C---:B------:R-:W-:Y:S01]  /*5500*/  FMUL.FTZ R172, R12.reuse, R187 ;  /* 0x000000bb0cac7220 */ /* 0x040fe20000410000 */
[----:B------:R-:W-:Y:S01]  /*5510*/  FADD.FTZ R82, R11, R82 ;  /* 0x000000520b527221 */ /* 0x000fe20000010000 */
        /* <DEDUP_REMOVED lines=8> */
[----:B0-----:R-:W-:Y:S01]  /*55a0*/  @!P0 FADD.FTZ R151, R151, R200 ;  /* 0x000000c897978221 */ /* 0x001fe20000010000 */
[----:B------:R-:W-:Y:S01]  /*55b0*/  FMUL.FTZ R11, R180, R11 ;  /* 0x0000000bb40b7220 */ /* 0x000fe20000410000 */
[----:B------:R-:W-:Y:S01]  /*55c0*/  FFMA.FTZ R168, R95, R153, R10 ;  /* 0x000000995fa87223 */ /* 0x000fe2000001000a */
[----:B------:R-:W-:Y:S01]  /*55d0*/  FMUL.FTZ R10, R12, R149 ;  /* 0x000000950c0a7220 */ /* 0x000fe20000410000 */
[----:B---3--:R-:W-:Y:S01]  /*55e0*/  @!P0 FADD.FTZ R14, R14, R189 ;  /* 0x000000bd0e0e8221 */ /* 0x008fe20000010000 */
[----:B------:R-:W0:Y:S01]  /*55f0*/  SHFL.DOWN PT, R178, R151, 0x8, 0x1f ;  /* 0x09001f0097b27f89 */ /* 0x000e2200000e0000 */
[----:B------:R-:W-:Y:S01]  /*5600*/  ISETP.GT.AND P0, PT, R56, 0x17, PT ;  /* 0x000000173800780c */ /* 0x000fe20003f04270 */
[----:B------:R-:W-:Y:S01]  /*5610*/  FFMA.FTZ R155, R94, R155, R11 ;  /* 0x0000009b5e9b7223 */ /* 0x000fe2000001000b */
[----:B------:R-:W-:Y:S01]  /*5620*/  FMUL.FTZ R11, R12, R203 ;  /* 0x000000cb0c0b7220 */ /* 0x000fe20000410000 */
[----:B------:R-:W3:Y:S01]  /*5630*/  SHFL.DOWN PT, R175, R14, 0x8, 0x1f ;  /* 0x09001f000eaf7f89 */ /* 0x000ee200000e0000 */
[----:B------:R-:W-:Y:S01]  /*5640*/  FADD.FTZ R83, R170, R83 ;  /* 0x00000053aa537221 */ /* 0x000fe20000010000 */
[----:B------:R-:W-:Y:S01]  /*5650*/  FFMA.FTZ R170, R107, R185, R166 ;  /* 0x000000b96baa7223 */ /* 0x000fe200000100a6 */
        /* <DEDUP_REMOVED lines=19> */
[----:B------:R-:W-:Y:S01]  /*5790*/  FADD.FTZ R89, R2, R89 ;  /* 0x0000005902597221 */ /* 0x000fe20000010000 */
[----:B---3--:R-:W-:-:S02]  /*57a0*/  @!P0 FADD.FTZ R14, R14, R175 ;  /* 0x000000af0e0e8221 */ /* 0x008fc40000010000 */
[----:B------:R-:W0:Y:S01]  /*57b0*/  SHFL.DOWN PT, R174, R151, 0x10, 0x1f ;  /* 0x0a001f0097ae7f89 */ /* 0x000e2200000e0000 */
[----:B------:R-:W-:-:S03]  /*57c0*/  ISETP.NE.AND P0, PT, R56, RZ, PT ;  /* 0x000000ff3800720c */ /* 0x000fc60003f05270 */
[----:B------:R-:W3:Y:S01]  /*57d0*/  SHFL.DOWN PT, R161, R14, 0x10, 0x1f ;  /* 0x0a001f000ea17f89 */ /* 0x000ee200000e0000 */
[----:B0-----:R-:W-:Y:S01]  /*57e0*/  FADD.FTZ R10, R151, R174 ;  /* 0x000000ae970a7221 */ /* 0x001fe20000010000 */
[----:B---3--:R-:W-:-:S08]  /*57f0*/  FADD.FTZ R11, R14, R161 ;  /* 0x000000a10e0b7221 */ /* 0x008fd00000010000 */
[----:B------:R0:W-:Y:S01]  /*5800*/  @!P0 STS.64 [UR32+0xc78], R10 ;  /* 0x000c780aff008988 */ /* 0x0001e20008000a20 */
[----:B------:R-:W-:Y:S01]  /*5810*/  BAR.SYNC.DEFER_BLOCKING 0x0 ;  /* 0x0000000000007b1d */ /* 0x000fe20000010000 */
[----:B------:R-:W-:-:S04]  /*5820*/  ISETP.GT.AND P0, PT, R56, 0xf, PT ;  /* 0x0000000f3800780c */ /* 0x000fc80003f04270 */
[----:B0-----:R-:W-:Y:S02]  /*5830*/  FSEL R10, R151, R10, P0 ;  /* 0x0000000a970a7208 */ /* 0x001fe40000000000 */
[----:B------:R-:W-:Y:S01]  /*5840*/  FSEL R11, R14, R11, P0 ;  /* 0x0000000b0e0b7208 */ /* 0x000fe20000000000 */
[----:B------:R-:W-:Y:S06]  /*5850*/  @P1 BRA `(.L_x_6776) ;  /* 0x0000000000241947 */ /* 0x000fec0003800000 */
[----:B------:R-:W-:Y:S01]  /*5860*/  UISETP.NE.AND UP0, UPT, UR11, UR42, UPT ;  /* 0x0000002a0b00728c */ /* 0x000fe2000bf05270 */
[----:B------:R-:W-:-:S05]  /*5870*/  LEA R12, R133, UR32, 0x2 ;  /* 0x00000020850c7c11 */ /* 0x000fca000f8e10ff */
[----:B------:R-:W-:-:S13]  /*5880*/  PLOP3.LUT P0, PT, PT, PT, UP0, 0x80, 0x8 ;  /* 0x000000000008781c */ /* 0x000fda0003f0f008 */
[----:B------:R-:W0:Y:S04]  /*5890*/  @P0 LDS R2, [R12+0x2328] ;  /* 0x002328000c020984 */ /* 0x000e280000000800 */
[----:B------:R-:W3:Y:S01]  /*58a0*/  @P0 LDS R3, [R12+0x1f28] ;  /* 0x001f28000c030984 */ /* 0x000ee20000000800 */
[----:B0-----:R-:W-:Y:S01]  /*58b0*/  @P0 FADD.FTZ R11, R11, R2 ;  /* 0x000000020b0b0221 */ /* 0x001fe20000010000 */
[----:B---3--:R-:W-:-:S04]  /*58c0*/  @P0 FADD.FTZ R10, R10, R3 ;  /* 0x000000030a0a0221 */ /* 0x008fc80000010000 */
[----:B------:R0:W-:Y:S04]  /*58d0*/  STS [R12+0x2328], R11 ;  /* 0x0023280b0c007388 */ /* 0x0001e80000000800 */
[----:B------:R0:W-:Y:S02]  /*58e0*/  STS [R12+0x1f28], R10 ;  /* 0x001f280a0c007388 */ /* 0x0001e40000000800 */
.L_x_6776:
[----:B------:R-:W-:Y:S05]  /*58f0*/  BSYNC.RECONVERGENT B0 ;  /* 0x0000000000007941 */ /* 0x000fea0003800200 */
.L_x_6775:
[----:B------:R-:W-:-:S05]  /*5900*/  VIADD R133, R133, 0x1 ;  /* 0x0000000185857836 */ /* 0x000fca0000000000 */
[----:B------:R-:W-:-:S13]  /*5910*/  ISETP.GE.AND P0, PT, R133, UR43, PT ;  /* 0x0000002b85007c0c */ /* 0x000fda000bf06270 */
[----:B------:R-:W-:Y:S05]  /*5920*/  @!P0 BRA `(.L_x_6777) ;  /* 0xffffffcc007c8947 */ /* 0x000fea000383ffff */
.L_x_6739:
[----:B------:R-:W-:Y:S01]  /*5930*/  BAR.SYNC.DEFER_BLOCKING 0x0 ;  /* 0x0000000000007b1d */ /* 0x000fe20000010000 */
[----:B------:R-:W-:Y:S01]  /*5940*/  F2FP.BF16.F32.PACK_AB R117, R126, R117 ;  /* 0x000000757e75723e */ /* 0x000fe200000010ff */
[----:B------:R-:W-:Y:S01]  /*5950*/  UIADD3 UR19, UPT, UPT, -UR22, UR19, URZ ;  /* 0x0000001316137290 */ /* 0x000fe2000fffe1ff */
[----:B------:R-:W-:Y:S01]  /*5960*/  F2FP.BF16.F32.PACK_AB R119, R128, R119 ;  /* 0x000000778077723e */ /* 0x000fe200000010ff */
[----:B------:R-:W-:Y:S01]  /*5970*/  USHF.R.S32.HI UR23, URZ, 0x1f, UR22 ;  /* 0x0000001fff177899 */ /* 0x000fe20008011416 */
[----:B------:R-:W-:Y:S01]  /*5980*/  F2FP.BF16.F32.PACK_AB R121, R130, R121 ;  /* 0x000000798279723e */ /* 0x000fe200000010ff */
[----:B------:R-:W3:Y:S01]  /*5990*/  LDCU.64 UR28, c[0x0][0x4f8] ;  /* 0x00009f00ff1c77ac */ /* 0x000ee20008000a00 */
[----:B------:R-:W-:Y:S02]  /*59a0*/  F2FP.BF16.F32.PACK_AB R123, R132, R123 ;  /* 0x0000007b847b723e */ /* 0x000fe400000010ff */
[----:B------:R-:W-:Y:S01]  /*59b0*/  PRMT R0, R117, 0x7632, R0 ;  /* 0x0000763275007816 */ /* 0x000fe20000000000 */
[----:B------:R-:W5:Y:S01]  /*59c0*/  LDCU.64 UR30, c[0x0][0x500] ;  /* 0x0000a000ff1e77ac */ /* 0x000f620008000a00 */
[----:B------:R-:W-:-:S02]  /*59d0*/  PRMT R2, R119, 0x7632, R2 ;  /* 0x0000763277027816 */ /* 0x000fc40000000002 */
[----:B------:R-:W-:Y:S01]  /*59e0*/  PRMT R3, R121, 0x7632, R3 ;  /* 0x0000763279037816 */ /* 0x000fe20000000003 */
[----:B------:R-:W-:Y:S01]  /*59f0*/  UIADD3 UR13, UP0, UPT, UR13, -0x400, URZ ;  /* 0xfffffc000d0d7890 */ /* 0x000fe2000ff1e0ff */
[----:B------:R-:W-:Y:S01]  /*5a00*/  PRMT R4, R123, 0x7632, R4 ;  /* 0x000076327b047816 */ /* 0x000fe20000000004 */
[----:B------:R-:W-:Y:S01]  /*5a10*/  UIADD3 UR15, UP1, UPT, UR15, -0x400, URZ ;  /* 0xfffffc000f0f7890 */ /* 0x000fe2000ff3e0ff */
[----:B------:R-:W-:Y:S01]  /*5a20*/  ISETP.NE.AND P0, PT, R20, RZ, PT ;  /* 0x000000ff1400720c */ /* 0x000fe20003f05270 */
[----:B------:R-:W-:Y:S01]  /*5a30*/  UIADD3.X UR14, UPT, UPT, UR14, -0x1, URZ, UP0, !UPT ;  /* 0xffffffff0e0e7890 */ /* 0x000fe200087fe4ff */
[----:B------:R-:W-:Y:S01]  /*5a40*/  F2FP.BF16.F32.PACK_AB R125, R134, R125 ;  /* 0x0000007d867d723e */ /* 0x000fe200000010ff */
[----:B------:R-:W-:Y:S01]  /*5a50*/  UISETP.GT.AND UP0, UPT, UR11, 0x1, UPT ;  /* 0x000000010b00788c */ /* 0x000fe2000bf04270 */
[----:B------:R-:W-:Y:S01]  /*5a60*/  F2FP.BF16.F32.PACK_AB R127, R136, R127 ;  /* 0x0000007f887f723e */ /* 0x000fe200000010ff */
[----:B------:R-:W-:Y:S01]  /*5a70*/  UIADD3 UR17, UP2, UPT, UR17, -0x400, URZ ;  /* 0xfffffc0011117890 */ /* 0x000fe2000ff5e0ff */
[----:B------:R-:W-:Y:S01]  /*5a80*/  F2FP.BF16.F32.PACK_AB R129, R138, R129 ;  /* 0x000000818a81723e */ /* 0x000fe200000010ff */
[----:B------:R0:W-:Y:S01]  /*5a90*/  STS.U16 [R73+0x2], R0 ;  /* 0x0000020049007388 */ /* 0x0001e20000000400 */
[----:B------:R-:W-:Y:S01]  /*5aa0*/  F2FP.BF16.F32.PACK_AB R131, R140, R131 ;  /* 0x000000838c83723e */ /* 0x000fe200000010ff */
[----:B---3--:R-:W-:Y:S01]  /*5ab0*/  UIMAD.WIDE.U32 UR20, UR27, UR28, UR22 ;  /* 0x0000001c1b1472a5 */ /* 0x008fe2000f8e0016 */
[----:B------:R-:W-:Y:S01]  /*5ac0*/  MOV R6, UR19 ;  /* 0x0000001300067c02 */ /* 0x000fe20008000f00 */
[----:B------:R3:W-:Y:S01]  /*5ad0*/  STS.U16 [R73+0x6], R2 ;  /* 0x0000060249007388 */ /* 0x0007e20000000400 */
[----:B------:R-:W-:-:S02]  /*5ae0*/  UIADD3.X UR16, UPT, UPT, UR16, -0x1, URZ, UP1, !UPT ;  /* 0xffffffff10107890 */ /* 0x000fc40008ffe4ff */
[----:B------:R-:W-:Y:S01]  /*5af0*/  UIMAD UR21, UR27, UR29, UR21 ;  /* 0x0000001d1b1572a4 */ /* 0x000fe2000f8e0215 */
[----:B------:R1:W-:Y:S01]  /*5b00*/  STS.U16 [R73+0xa], R3 ;  /* 0x00000a0349007388 */ /* 0x0003e20000000400 */
[----:B------:R-:W2:Y:S01]  /*5b10*/  LDCU.64 UR28, c[0x0][0x550] ;  /* 0x0000aa00ff1c77ac */ /* 0x000ea20008000a00 */
[----:B0-----:R-:W-:Y:S02]  /*5b20*/  PRMT R0, R125, 0x7632, R0 ;  /* 0x000076327d007816 */ /* 0x001fe40000000000 */
[----:B------:R0:W-:Y:S01]  /*5b30*/  STS.U16 [R73+0xe], R4 ;  /* 0x00000e0449007388 */ /* 0x0001e20000000400 */
[----:B-----5:R-:W-:Y:S01]  /*5b40*/  UIMAD.WIDE.U32 UR20, UR26, UR30, UR20 ;  /* 0x0000001e1a1472a5 */ /* 0x020fe2000f8e0014 */
[----:B---3--:R-:W-:Y:S01]  /*5b50*/  PRMT R2, R127, 0x7632, R2 ;  /* 0x000076327f027816 */ /* 0x008fe20000000002 */
[----:B------:R-:W-:Y:S01]  /*5b60*/  UIADD3.X UR18, UPT, UPT, UR18, -0x1, URZ, UP2, !UPT ;  /* 0xffffffff12127890 */ /* 0x000fe200097fe4ff */
[----:B------:R-:W-:Y:S01]  /*5b70*/  STS.U16 [R73], R117 ;  /* 0x0000007549007388 */ /* 0x000fe20000000400 */
[----:B------:R-:W-:Y:S01]  /*5b80*/  UIMAD UR19, UR26, UR31, UR21 ;  /* 0x0000001f1a1372a4 */ /* 0x000fe2000f8e0215 */
[----:B-1----:R-:W-:Y:S01]  /*5b90*/  PRMT R3, R129, 0x7632, R3 ;  /* 0x0000763281037816 */ /* 0x002fe20000000003 */
[----:B------:R-:W1:Y:S01]  /*5ba0*/  LDCU.64 UR30, c[0x0][0x560] ;  /* 0x0000ac00ff1e77ac */ /* 0x000e620008000a00 */
        /* <DEDUP_REMOVED lines=13> */
[----:B------:R-:W-:Y:S01]  /*5c80*/  LDS.U16 R5, [R57] ;  /* 0x0000000039057984 */ /* 0x000fe20000000400 */
[----:B0-----:R-:W-:Y:S01]  /*5c90*/  IADD3 R3, P1, PT, R22, UR20, RZ ;  /* 0x0000001416037c10 */ /* 0x001fe2000ff3e0ff */
[----:B------:R-:W0:Y:S02]  /*5ca0*/  LDCU.64 UR20, c[0x0][0x518] ;  /* 0x0000a300ff1477ac */ /* 0x000e240008000a00 */
[----:B------:R-:W-:Y:S01]  /*5cb0*/  LDS.U16 R7, [R58+0x40] ;  /* 0x000040003a077984 */ /* 0x000fe20000000400 */
[----:B---3--:R-:W-:Y:S02]  /*5cc0*/  IADD3.X R4, PT, PT, RZ, UR19, RZ, P1, !PT ;  /* 0x00000013ff047c10 */ /* 0x008fe40008ffe4ff */
[C---:B--2---:R-:W-:Y:S01]  /*5cd0*/  LEA R2, P3, R3.reuse, UR28, 0x1 ;  /* 0x0000001c03027c11 */ /* 0x044fe2000f8608ff */
[----:B------:R-:W-:Y:S03]  /*5ce0*/  LDS.U16 R9, [R59+0x80] ;  /* 0x000080003b097984 */ /* 0x000fe60000000400 */
[----:B------:R-:W-:Y:S01]  /*5cf0*/  LEA.HI.X R3, R3, UR29, R4, 0x1, P3 ;  /* 0x0000001d03037c11 */ /* 0x000fe200098f0c04 */
[----:B------:R-:W-:Y:S01]  /*5d00*/  LDS.U16 R11, [R60+0xc0] ;  /* 0x0000c0003c0b7984 */ /* 0x000fe20000000400 */
[----:B------:R-:W2:Y:S03]  /*5d10*/  LDCU.64 UR28, c[0x0][0x520] ;  /* 0x0000a400ff1c77ac */ /* 0x000ea60008000a00 */
[----:B------:R-:W-:Y:S04]  /*5d20*/  LDS.U16 R13, [R61+0x100] ;  /* 0x000100003d0d7984 */ /* 0x000fe80000000400 */
[----:B------:R-:W-:Y:S01]  /*5d30*/  LDS.U16 R15, [R62+0x140] ;  /* 0x000140003e0f7984 */ /* 0x000fe20000000400 */
[----:B0-----:R-:W-:-:S03]  /*5d40*/  UIMAD.WIDE.U32 UR22, UR27, UR20, UR22 ;  /* 0x000000141b1672a5 */ /* 0x001fc6000f8e0016 */
[----:B------:R-:W-:Y:S01]  /*5d50*/  LDS.U16 R91, [R63+0x180] ;  /* 0x000180003f5b7984 */ /* 0x000fe20000000400 */
[----:B------:R-:W-:-:S03]  /*5d60*/  UIMAD UR21, UR27, UR21, UR23 ;  /* 0x000000151b1572a4 */ /* 0x000fc6000f8e0217 */
[----:B------:R-:W-:Y:S01]  /*5d70*/  LDS.U16 R93, [R64+0x1c0] ;  /* 0x0001c000405d7984 */ /* 0x000fe20000000400 */
[----:B------:R-:W-:Y:S02]  /*5d80*/  UMOV UR20, UR22 ;  /* 0x0000001600147c82 */ /* 0x000fe40008000000 */
[----:B--2---:R-:W-:Y:S01]  /*5d90*/  UIMAD.WIDE.U32 UR20, UR26, UR28, UR20 ;  /* 0x0000001c1a1472a5 */ /* 0x004fe2000f8e0014 */
        /* <DEDUP_REMOVED lines=43> */
[----:B0-----:R-:W-:Y:S01]  /*6050*/  PRMT R5, R0, 0x7632, R5 ;  /* 0x0000763200057816 */ /* 0x001fe20000000005 */
[----:B------:R-:W-:Y:S01]  /*6060*/  FADD.FTZ R88, R89, R88 ;  /* 0x0000005859587221 */ /* 0x000fe20000010000 */
[----:B------:R-:W-:Y:S01]  /*6070*/  F2FP.BF16.F32.PACK_AB R0, R84, R85 ;  /* 0x000000555400723e */ /* 0x000fe200000010ff */
[----:B------:R-:W-:Y:S03]  /*6080*/  @!P5 STG.E.U16 desc[UR24][R2.64+0x300], R103 ;  /* 0x000300670200d986 */ /* 0x000fe6000c101518 */
[C---:B--2---:R-:W-:Y:S01]  /*6090*/  PRMT R9, R0.reuse, 0x7610, R9 ;  /* 0x0000761000097816 */ /* 0x044fe20000000009 */
[----:B------:R-:W-:Y:S01]  /*60a0*/  @!P4 STG.E.U16 desc[UR24][R2.64+0x340], R105 ;  /* 0x000340690200c986 */ /* 0x000fe2000c101518 */
[----:B------:R-:W-:-:S02]  /*60b0*/  PRMT R10, R0, 0x7632, R10 ;  /* 0x00007632000a7816 */ /* 0x000fc4000000000a */
[----:B------:R-:W-:Y:S01]  /*60c0*/  F2FP.BF16.F32.PACK_AB R0, R82, R83 ;  /* 0x000000535200723e */ /* 0x000fe200000010ff */
[----:B------:R-:W-:Y:S04]  /*60d0*/  @!P3 STG.E.U16 desc[UR24][R2.64+0x380], R107 ;  /* 0x0003806b0200b986 */ /* 0x000fe8000c101518 */
[----:B------:R0:W-:Y:S01]  /*60e0*/  @!P6 STG.E.U16 desc[UR24][R2.64+0x3c0], R109 ;  /* 0x0003c06d0200e986 */ /* 0x0001e2000c101518 */
[----:B------:R-:W-:Y:S01]  /*60f0*/  BAR.SYNC.DEFER_BLOCKING 0x0 ;  /* 0x0000000000007b1d */ /* 0x000fe20000010000 */
[----:B0-----:R-:W-:Y:S01]  /*6100*/  F2FP.BF16.F32.PACK_AB R3, R86, R87 ;  /* 0x000000575603723e */ /* 0x001fe200000010ff */
        /* <DEDUP_REMOVED lines=17> */
[C---:B0-----:R-:W-:Y:S01]  /*6220*/  PRMT R4, R0.reuse, 0x7610, R4 ;  /* 0x0000761000047816 */ /* 0x041fe20000000004 */
        /* <DEDUP_REMOVED lines=8> */
[----:B0-----:R-:W-:Y:S01]  /*62b0*/  PRMT R10, R0, 0x7632, R10 ;  /* 0x00007632000a7816 */ /* 0x001fe2000000000a */
        /* <DEDUP_REMOVED lines=13> */
[----:B0-----:R-:W-:-:S03]  /*6390*/  IADD3 R3, P2, PT, R22, UR20, RZ ;  /* 0x0000001416037c10 */ /* 0x001fc6000ff5e0ff */
[----:B------:R-:W-:Y:S04]  /*63a0*/  STS.U16 [R73+0x1a], R10 ;  /* 0x00001a0a49007388 */ /* 0x000fe80000000400 */
[----:B------:R-:W-:Y:S04]  /*63b0*/  STS.U16 [R73+0x1c], R2 ;  /* 0x00001c0249007388 */ /* 0x000fe80000000400 */
[----:B------:R0:W-:Y:S01]  /*63c0*/  STS.U16 [R73+0x1e], R4 ;  /* 0x00001e0449007388 */ /* 0x0001e20000000400 */
[----:B------:R-:W-:-:S03]  /*63d0*/  NOP ;  /* 0x0000000000007918 */ /* 0x000fc60000000000 */
[----:B------:R-:W-:Y:S01]  /*63e0*/  LDS.U16 R57, [R57] ;  /* 0x0000000039397984 */ /* 0x000fe20000000400 */
[----:B0-----:R-:W-:-:S03]  /*63f0*/  IADD3.X R4, PT, PT, RZ, UR19, RZ, P2, !PT ;  /* 0x00000013ff047c10 */ /* 0x001fc600097fe4ff */
[----:B------:R-:W-:Y:S01]  /*6400*/  LDS.U16 R5, [R58+0x40] ;  /* 0x000040003a057984 */ /* 0x000fe20000000400 */
[C---:B-1----:R-:W-:Y:S01]  /*6410*/  LEA R2, P2, R3.reuse, UR30, 0x1 ;  /* 0x0000001e03027c11 */ /* 0x042fe2000f8408ff */
[----:B------:R-:W-:Y:S02]  /*6420*/  UIADD3 UR19, UPT, UPT, UR11, -0x1, URZ ;  /* 0xffffffff0b137890 */ /* 0x000fe4000fffe0ff */
[----:B------:R-:W-:Y:S01]  /*6430*/  LDS.U16 R59, [R59+0x80] ;  /* 0x000080003b3b7984 */ /* 0x000fe20000000400 */
[----:B------:R-:W-:-:S03]  /*6440*/  LEA.HI.X R3, R3, UR31, R4, 0x1, P2 ;  /* 0x0000001f03037c11 */ /* 0x000fc600090f0c04 */
        /* <DEDUP_REMOVED lines=52> */
.L_x_6738:
[----:B------:R-:W1:Y:S01]  /*6790*/  LDCU.64 UR6, c[0x0][0x548] ;  /* 0x0000a900ff0677ac */ /* 0x000e620008000a00 */
[----:B------:R-:W2:Y:S01]  /*67a0*/  S2R R8, SR_TID.X ;  /* 0x0000000000087919 */ /* 0x000ea20000002100 */
[----:B------:R-:W3:Y:S01]  /*67b0*/  LDCU UR15, c[0x0][0x38c] ;  /* 0x00007180ff0f77ac */ /* 0x000ee20008000800 */
[----:B------:R-:W0:Y:S01]  /*67c0*/  LDCU.64 UR8, c[0x0][0x568] ;  /* 0x0000ad00ff0877ac */ /* 0x000e220008000a00 */
[----:B-1----:R-:W-:-:S04]  /*67d0*/  UISETP.NE.U32.AND UP0, UPT, UR6, URZ, UPT ;  /* 0x000000ff0600728c */ /* 0x002fc8000bf05070 */
[----:B------:R-:W-:-:S09]  /*67e0*/  UISETP.NE.AND.EX UP0, UPT, UR7, URZ, UPT, UP0 ;  /* 0x000000ff0700728c */ /* 0x000fd2000bf05300 */
[----:B0--3--:R-:W-:Y:S05]  /*67f0*/  BRA.U !UP0, `(.L_x_6779) ;  /* 0x00000001086c7547 */ /* 0x009fea000b800000 */
[----:B------:R-:W0:Y:S01]  /*6800*/  SHFL.DOWN P0, R0, R21, 0x1, 0x1f ;  /* 0x08201f0015007f89 */ /* 0x000e220000000000 */
[----:B------:R-:W-:Y:S01]  /*6810*/  BSSY.RECONVERGENT B0, `(.L_x_6779) ;  /* 0x0000019000007945 */ /* 0x000fe20003800200 */
[----:B------:R-:W1:Y:S01]  /*6820*/  S2R R4, SR_LANEID ;  /* 0x0000000000047919 */ /* 0x000e620000000000 */
[----:B------:R-:W3:Y:S01]  /*6830*/  S2R R6, SR_TID.X ;  /* 0x0000000000067919 */ /* 0x000ee20000002100 */
        /* <DEDUP_REMOVED lines=19> */
[----:B------:R-:W-:-:S04]  /*6970*/  IMAD.U32 R2, RZ, RZ, UR4 ;  /* 0x00000004ff027e24 */ /* 0x000fc8000f8e00ff */
[----:B------:R-:W-:-:S05]  /*6980*/  MOV R3, UR5 ;  /* 0x0000000500037c02 */ /* 0x000fca0008000f00 */
[----:B------:R1:W-:Y:S02]  /*6990*/  REDG.E.ADD.F32.FTZ.RN.STRONG.GPU desc[UR24][R2.64], R4 ;  /* 0x00000004020079a6 */ /* 0x0003e4000c12f318 */
.L_x_6780:
[----:B------:R-:W-:Y:S05]  /*69a0*/  BSYNC.RECONVERGENT B0 ;  /* 0x0000000000007941 */ /* 0x000fea0003800200 */
.L_x_6779:
        /* <DEDUP_REMOVED lines=31> */
.L_x_6782:
[----:B------:R-:W-:Y:S05]  /*6ba0*/  BSYNC.RECONVERGENT B0 ;  /* 0x0000000000007941 */ /* 0x000fea0003800200 */
.L_x_6781:
[----:B------:R-:W-:Y:S05]  /*6bb0*/  @P0 EXIT ;  /* 0x000000000000094d */ /* 0x000fea0003800000 */
[----:B------:R-:W2:Y:S01]  /*6bc0*/  S2UR UR12, SR_CTAID.Y ;  /* 0x00000000000c79c3 */ /* 0x000ea20000002600 */
[----:B------:R-:W2:Y:S01]  /*6bd0*/  LDCU.64 UR8, c[0x0][0x4a8] ;  /* 0x00009500ff0877ac */ /* 0x000ea20008000a00 */
[----:B------:R-:W-:Y:S01]  /*6be0*/  BSSY.RECONVERGENT B0, `(.L_x_6783) ;  /* 0x0000025000007945 */ /* 0x000fe20003800200 */
[----:B------:R-:W-:Y:S01]  /*6bf0*/  IMAD.MOV.U32 R0, RZ, RZ, R8 ;  /* 0x000000ffff007224 */ /* 0x000fe200078e0008 */
[----:B------:R-:W3:Y:S04]  /*6c00*/  LDCU.64 UR10, c[0x0][0x4c8] ;  /* 0x00009900ff0a77ac */ /* 0x000ee80008000a00 */
[----:B------:R-:W0:Y:S01]  /*6c10*/  S2UR UR13, SR_CgaCtaId ;  /* 0x00000000000d79c3 */ /* 0x000e220000008800 */
[----:B------:R-:W0:Y:S01]  /*6c20*/  LDCU UR14, c[0x0][0x360] ;  /* 0x00006c00ff0e77ac */ /* 0x000e220008000800 */
[----:B------:R-:W0:Y:S06]  /*6c30*/  LDCU.128 UR16, c[0x0][0x530] ;  /* 0x0000a600ff1077ac */ /* 0x000e2c0008000c00 */
[----:B------:R-:W1:Y:S08]  /*6c40*/  LDC.64 R14, c[0x0][0x4b0] ;  /* 0x00012c00ff0e7b82 */ /* 0x000e700000000a00 */
[----:B-----5:R-:W1:Y:S01]  /*6c50*/  LDC.64 R16, c[0x0][0x4d0] ;  /* 0x00013400ff107b82 */ /* 0x020e620000000a00 */
[----:B--2---:R-:W-:-:S02]  /*6c60*/  UIMAD.WIDE.U32 UR4, UR12, UR8, URZ ;  /* 0x000000080c0472a5 */ /* 0x004fc4000f8e00ff */
[----:B---3--:R-:W-:Y:S01]  /*6c70*/  UIMAD.WIDE.U32 UR6, UR12, UR10, URZ ;  /* 0x0000000a0c0672a5 */ /* 0x008fe2000f8e00ff */
[----:B------:R-:W-:Y:S01]  /*6c80*/  UMOV UR8, 0x400 ;  /* 0x0000040000087882 */ /* 0x000fe20000000000 */
[----:B------:R-:W-:Y:S02]  /*6c90*/  UIMAD UR9, UR12, UR9, UR5 ;  /* 0x000000090c0972a4 */ /* 0x000fe4000f8e0205 */
[----:B------:R-:W-:Y:S02]  /*6ca0*/  UIMAD UR11, UR12, UR11, UR7 ;  /* 0x0000000b0c0b72a4 */ /* 0x000fe4000f8e0207 */
[----:B0-----:R-:W-:-:S12]  /*6cb0*/  ULEA UR13, UR13, UR8, 0x18 ;  /* 0x000000080d0d7291 */ /* 0x001fd8000f8ec0ff */
.L_x_6784:
[C---:B0-----:R-:W-:Y:S01]  /*6cc0*/  LEA R8, R0.reuse, UR13, 0x2 ;  /* 0x0000000d00087c11 */ /* 0x041fe2000f8e10ff */
[----:B------:R-:W-:Y:S01]  /*6cd0*/  UMOV UR8, UR4 ;  /* 0x0000000400087c82 */ /* 0x000fe20008000000 */
[----:B-1----:R-:W-:Y:S01]  /*6ce0*/  SHF.R.S32.HI R3, RZ, 0x1f, R0 ;  /* 0x0000001fff037819 */ /* 0x002fe20000011400 */
        /* <DEDUP_REMOVED lines=10> */
[C---:B------:R-:W-:Y:S01]  /*6d90*/  IMAD R9, R0.reuse, R17, R9 ;  /* 0x0000001100097224 */ /* 0x040fe200078e0209 */
[----:B------:R-:W-:Y:S02]  /*6da0*/  IADD3 R0, PT, PT, R0, UR14, RZ ;  /* 0x0000000e00007c10 */ /* 0x000fe4000fffe0ff */
[----:B------:R-:W-:Y:S02]  /*6db0*/  IADD3 R5, PT, PT, R3, R5, RZ ;  /* 0x0000000503057210 */ /* 0x000fe40007ffe0ff */
        /* <DEDUP_REMOVED lines=8> */
.L_x_6783:
[----:B------:R-:W-:Y:S05]  /*6e40*/  EXIT ;  /* 0x000000000000794d */ /* 0x000fea0003800000 */
.L_x_6785:
        /* <DEDUP_REMOVED lines=11> */
.L_x_10476:


//--------------------- .text._Z25selective_scan_bwd_kernelI32Selective_Scan_bwd_kernel_traitsILi32ELi16ELb0ELb0ELb1ELb0ELb1EN3c108BFloat16EfEEv12SSMParamsBwd --------------------------
	.section	.text._Z25selective_scan_bwd_kernelI32Selective_Scan_bwd_kernel_traitsILi32ELi16ELb0ELb0ELb1ELb0ELb1EN3c108BFloat16EfEEv12SSMParamsBwd,"ax",@progbits
	.align	128
        .global         _Z25selective_scan_bwd_kernelI32Selective_Scan_bwd_kernel_traitsILi32ELi16ELb0ELb0ELb1ELb0ELb1EN3c108BFloat16EfEEv12SSMParamsBwd
        .type           _Z25selective_scan_bwd_kernelI32Selective_Scan_bwd_kernel_traitsILi32ELi16ELb0ELb0ELb1ELb0ELb1EN3c108BFloat16EfEEv12SSMParamsBwd,@function
        .size           _Z25selective_scan_bwd_kernelI32Selective_Scan_bwd_kernel_traitsILi32ELi16ELb0ELb0ELb1ELb0ELb1EN3c108BFloat16EfEEv12SSMParamsBwd,(.L_x_10477 - _Z25selective_scan_bwd_kernelI32Selective_Scan_bwd_kernel_traitsILi32ELi16ELb0ELb0ELb1ELb0ELb1EN3c108BFloat16EfEEv12SSMParamsBwd)
        .other          _Z25selective_scan_bwd_kernelI32Selective_Scan_bwd_kernel_traitsILi32ELi16ELb0ELb0ELb1ELb0ELb1EN3c108BFloat16EfEEv12SSMParamsBwd,@"STO_CUDA_ENTRY STV_DEFAULT"
_Z25selective_scan_bwd_kernelI32Selective_Scan_bwd_kernel_traitsILi32ELi16ELb0ELb0ELb1ELb0ELb1EN3c108BFloat16EfEEv12SSMParamsBwd:
.text._Z25selective_scan_bwd_kernelI32Selective_Scan_bwd_kernel_traitsILi32ELi16ELb0ELb0ELb1ELb0ELb1EN3c108BFloat16EfEEv12SSMParamsBwd:
        /* <DEDUP_REMOVED lines=27> */
[----:B------:R-:W-:Y:S02]  /*01b0*/  MOV R4, UR6 ;  /* 0x0000000600047c02 */ /* 0x000fe40008000f00 */
[----:B------:R-:W-:-:S03]  /*01c0*/  IMAD.U32 R3, RZ, RZ, UR5 ;  /* 0x00000005ff037e24 */ /* 0x000fc6000f8e00ff */
        /* <DEDUP_REMOVED lines=9> */
[----:B------:R-:W-:Y:S01]  /*0260*/  IMAD.MOV.U32 R66, RZ, RZ, RZ ;  /* 0x000000ffff427224 */ /* 0x000fe200078e00ff */
[----:B------:R-:W-:-:S02]  /*0270*/  UIMAD UR7, UR36, UR17, UR7 ;  /* 0x00000011240772a4 */ /* 0x000fc4000f8e0207 */
[----:B------:R-:W-:Y:S02]  /*0280*/  UIMAD.WIDE.U32 UR8, UR29, UR14, UR4 ;  /* 0x0000000e1d0872a5 */ /* 0x000fe4000f8e0004 */
[----:B------:R-:W-:Y:S01]  /*0290*/  UIMAD.WIDE.U32 UR10, UR29, UR18, UR6 ;  /* 0x000000121d0a72a5 */ /* 0x000fe2000f8e0006 */
[----:B---3--:R-:W-:Y:S01]  /*02a0*/  MOV R6, RZ ;  /* 0x000000ff00067202 */ /* 0x008fe20000000f00 */
        /* <DEDUP_REMOVED lines=14> */
[----:B------:R-:W-:Y:S01]  /*0390*/  UIADD3 UR10, UP3, UPT, UR16, UR10, URZ ;  /* 0x0000000a100a7290 */ /* 0x000fe2000ff7e0ff */
[----:B------:R-:W-:Y:S01]  /*03a0*/  IMAD.MOV R2, RZ, RZ, -R71 ;  /* 0x000000ffff027224 */ /* 0x000fe200078e0a47 */
[----:B------:R-:W-:-:S02]  /*03b0*/  UISETP.NE.AND.EX UP0, UPT, UR33, URZ, UPT, UP0 ;  /* 0x000000ff2100728c */ /* 0x000fc4000bf05300 */
[----:B---3--:R-:W-:Y:S01]  /*03c0*/  ULEA UR23, UP2, UR8, UR4, 0x1 ;  /* 0x0000000408177291 */ /* 0x008fe2000f8408ff */
[C---:B------:R-:W-:Y:S01]  /*03d0*/  IMAD R0, R9.reuse, R2, R0 ;  /* 0x0000000209007224 */ /* 0x040fe200078e0200 */
[----:B------:R-:W-:Y:S02]  /*03e0*/  UIADD3.X UR24, UPT, UPT, UR17, UR24, URZ, UP1, !UPT ;  /* 0x0000001811187290 */ /* 0x000fe40008ffe4ff */
[----:B------:R-:W-:Y:S02]  /*03f0*/  UIMAD UR26, UR29, UR19, UR11 ;  /* 0x000000131d1a72a4 */ /* 0x000fe4000f8e020b */
[----:B------:R-:W-:Y:S01]  /*0400*/  ISETP.GT.U32.AND P1, PT, R9, R0, PT ;  /* 0x000000000900720c */ /* 0x000fe20003f24070 */
[----:B------:R-:W-:Y:S02]  /*0410*/  ULEA.HI.X UR24, UR8, UR5, UR24, 0x1, UP2 ;  /* 0x0000000508187291 */ /* 0x000fe400090f0c18 */
[----:B------:R-:W-:Y:S02]  /*0420*/  ULEA UR25, UP4, UR10, UR6, 0x1 ;  /* 0x000000060a197291 */ /* 0x000fe4000f8808ff */
[----:B------:R-:W-:Y:S01]  /*0430*/  UIADD3.X UR26, UPT, UPT, UR17, UR26, URZ, UP3, !UPT ;  /* 0x0000001a111a7290 */ /* 0x000fe20009ffe4ff */
[----:B------:R-:W3:Y:S03]  /*0440*/  LDCU.64 UR8, c[0x0][0x4a0] ;  /* 0x00009400ff0877ac */ /* 0x000ee60008000a00 */
[----:B------:R-:W-:-:S04]  /*0450*/  ULEA.HI.X UR26, UR10, UR7, UR26, 0x1, UP4 ;  /* 0x000000070a1a7291 */ /* 0x000fc8000a0f0c1a */
[-C--:B------:R-:W-:Y:S01]  /*0460*/  @!P1 IADD3 R0, PT, PT, R0, -R9.reuse, RZ ;  /* 0x8000000900009210 */ /* 0x080fe20007ffe0ff */
[----:B------:R-:W0:Y:S01]  /*0470*/  @UP0 LDCU UR10, c[0x0][0x384] ;  /* 0x00007080ff0a07ac */ /* 0x000e220008000800 */
[----:B------:R-:W-:Y:S02]  /*0480*/  @!P1 IADD3 R71, PT, PT, R71, 0x1, RZ ;  /* 0x0000000147479810 */ /* 0x000fe40007ffe0ff */
[----:B------:R-:W-:Y:S01]  /*0490*/  ISETP.GE.U32.AND P0, PT, R0, R9, PT ;  /* 0x000000090000720c */ /* 0x000fe20003f06070 */
[----:B-1----:R-:W-:Y:S01]  /*04a0*/  UIMAD.WIDE.U32 UR4, UR36, UR12, URZ ;  /* 0x0000000c240472a5 */ /* 0x002fe2000f8e00ff */
[C---:B------:R-:W-:Y:S01]  /*04b0*/  LOP3.LUT R0, R8.reuse, UR29, RZ, 0x3c, !PT ;  /* 0x0000001d08007c12 */ /* 0x040fe2000f8e3cff */
[----:B--2---:R-:W-:Y:S01]  /*04c0*/  UIMAD.WIDE.U32 UR6, UR36, UR14, URZ ;  /* 0x0000000e240672a5 */ /* 0x004fe2000f8e00ff */
[----:B------:R-:W-:Y:S01]  /*04d0*/  ISETP.NE.AND P1, PT, R8, RZ, PT ;  /* 0x000000ff0800720c */ /* 0x000fe20003f25270 */
[----:B------:R-:W-:Y:S01]  /*04e0*/  UIMAD UR5, UR36, UR13, UR5 ;  /* 0x0000000d240572a4 */ /* 0x000fe2000f8e0205 */
[----:B------:R-:W-:Y:S01]  /*04f0*/  ISETP.GE.AND P2, PT, R0, RZ, PT ;  /* 0x000000ff0000720c */ /* 0x000fe20003f46270 */
[----:B------:R-:W1:Y:S01]  /*0500*/  LDCU.64 UR12, c[0x0][0x528] ;  /* 0x0000a500ff0c77ac */ /* 0x000e620008000a00 */
[----:B------:R-:W2:Y:S05]  /*0510*/  @UP0 LDCU UR11, c[0x0][0x38c] ;  /* 0x00007180ff0b07ac */ /* 0x000eaa0008000800 */
        /* <DEDUP_REMOVED lines=22> */
[----:B------:R-:W-:Y:S01]  /*0680*/  IADD3 R0, PT, PT, R3, R5, RZ ;  /* 0x0000000503007210 */ /* 0x000fe20007ffe0ff */
[----:B------:R-:W-:Y:S01]  /*0690*/  UISETP.GE.AND UP0, UPT, UR20, 0x1, UPT ;  /* 0x000000011400788c */ /* 0x000fe2000bf06270 */
[----:B------:R-:W-:Y:S02]  /*06a0*/  LEA R67, P1, R65, R6, 0x1 ;  /* 0x0000000641437211 */ /* 0x000fe400078208ff */
[----:B------:R-:W-:-:S04]  /*06b0*/  IADD3.X R0, PT, PT, R0, UR17, RZ, P0, !PT ;  /* 0x0000001100007c10 */ /* 0x000fc800087fe4ff */
[----:B------:R-:W-:Y:S02]  /*06c0*/  LEA.HI.X R65, R65, R7, R0, 0x1, P1 ;  /* 0x0000000741417211 */ /* 0x000fe400008f0c00 */
[----:B------:R-:W-:Y:S05]  /*06d0*/  BRA.U !UP0, `(.L_x_6786) ;  /* 0x0000008508c87547 */ /* 0x000fea000b800000 */
[----:B------:R-:W0:Y:S01]  /*06e0*/  S2R R64, SR_TID.X ;  /* 0x0000000000407919 */ /* 0x000e220000002100 */
[----:B------:R-:W1:Y:S01]  /*06f0*/  S2UR UR7, SR_CgaCtaId ;  /* 0x00000000000779c3 */ /* 0x000e620000008800 */
[----:B------:R-:W2:Y:S01]  /*0700*/  LDCU.64 UR8, c[0x0][0x3a0] ;  /* 0x00007400ff0877ac */ /* 0x000ea20008000a00 */
[----:B------:R-:W-:Y:S02]  /*0710*/  MOV R66, RZ ;  /* 0x000000ff00427202 */ /* 0x000fe40000000f00 */
[----:B------:R-:W-:Y:S01]  /*0720*/  MOV R69, RZ ;  /* 0x000000ff00457202 */ /* 0x000fe20000000f00 */
[----:B------:R-:W3:Y:S01]  /*0730*/  LDCU.64 UR20, c[0x0][0x3b8] ;  /* 0x00007700ff1477ac */ /* 0x000ee20008000a00 */
[----:B------:R-:W-:Y:S01]  /*0740*/  UMOV UR6, 0x400 ;  /* 0x0000040000067882 */ /* 0x000fe20000000000 */
[----:B------:R-:W4:Y:S01]  /*0750*/  LDCU UR22, c[0x0][0x394] ;  /* 0x00007280ff1677ac */ /* 0x000f220008000800 */
        /* <DEDUP_REMOVED lines=15> */
[----:B------:R-:W-:Y:S01]  /*0850*/  UIMAD UR21, UR29, UR21, UR19 ;  /* 0x000000151d1572a4 */ /* 0x000fe2000f8e0213 */
[----:B------:R-:W-:-:S02]  /*0860*/  IADD3 R19, PT, PT, R64, 0x100, RZ ;  /* 0x0000010040137810 */ /* 0x000fc40007ffe0ff */
[C---:B------:R-:W-:Y:S02]  /*0870*/  IADD3 R23, PT, PT, R64.reuse, 0x160, RZ ;  /* 0x0000016040177810 */ /* 0x040fe40007ffe0ff */
[C---:B------:R-:W-:Y:S02]  /*0880*/  IADD3 R25, PT, PT, R64.reuse, 0x180, RZ ;  /* 0x0000018040197810 */ /* 0x040fe40007ffe0ff */
[C---:B------:R-:W-:Y:S02]  /*0890*/  LOP3.LUT R63, R3.reuse, 0x3e00, RZ, 0xc0, !PT ;  /* 0x00003e00033f7812 */ /* 0x040fe400078ec0ff */
        /* <DEDUP_REMOVED lines=14> */
[----:B------:R-:W-:-:S02]  /*0980*/  LOP3.LUT R63, R63, 0x1f, R64, 0xf8, !PT ;  /* 0x0000001f3f3f7812 */ /* 0x000fc400078ef840 */
        /* <DEDUP_REMOVED lines=30> */
.L_x_6827:
        /* <DEDUP_REMOVED lines=35> */
[----:B------:R-:W-:Y:S01]  /*0da0*/  IADD3.X R6, PT, PT, RZ, UR11, RZ, P0, !PT ;  /* 0x0000000bff067c10 */ /* 0x000fe200087fe4ff */
[----:B------:R-:W-:Y:S01]  /*0db0*/  BAR.SYNC.DEFER_BLOCKING 0x0 ;  /* 0x0000000000007b1d */ /* 0x000fe20000010000 */
[C---:B--2---:R-:W-:Y:S02]  /*0dc0*/  LEA R4, P0, R5.reuse, UR38, 0x1 ;  /* 0x0000002605047c11 */ /* 0x044fe4000f8008ff */
[C---:B---3--:R-:W-:Y:S02]  /*0dd0*/  LEA R2, P1, R0.reuse, UR40, 0x1 ;  /* 0x0000002800027c11 */ /* 0x048fe4000f8208ff */
[----:B------:R-:W-:Y:S01]  /*0de0*/  LEA.HI.X R5, R5, UR39, R6, 0x1, P0 ;  /* 0x0000002705057c11 */ /* 0x000fe200080f0c06 */
[----:B------:R-:W-:Y:S01]  /*0df0*/  IMAD.SHL.U32 R6, R63, 0x2, RZ ;  /* 0x000000023f067824 */ /* 0x000fe200078e00ff */
[----:B------:R-:W-:Y:S01]  /*0e00*/  LEA.HI.X R3, R0, UR41, R3, 0x1, P1 ;  /* 0x0000002900037c11 */ /* 0x000fe200088f0c03 */
[----:B------:R-:W1:Y:S01]  /*0e10*/  S2R R33, SR_LANEID ;  /* 0x0000000000217919 */ /* 0x000e620000000000 */
[----:B------:R-:W-:Y:S01]  /*0e20*/  PRMT R0, RZ, 0x7610, R0 ;  /* 0x00007610ff007816 */ /* 0x000fe20000000000 */
[----:B------:R-:W2:Y:S01]  /*0e30*/  S2UR UR8, SR_CgaCtaId ;  /* 0x00000000000879c3 */ /* 0x000ea20000008800 */
[C---:B------:R-:W-:Y:S01]  /*0e40*/  IADD3 R10, P1, PT, R6.reuse, UR23, RZ ;  /* 0x00000017060a7c10 */ /* 0x040fe2000ff3e0ff */
[----:B------:R-:W-:Y:S01]  /*0e50*/  UMOV UR12, 0x400 ;  /* 0x00000400000c7882 */ /* 0x000fe20000000000 */
[C---:B------:R-:W-:Y:S01]  /*0e60*/  IADD3 R8, P2, PT, R6.reuse, UR25, RZ ;  /* 0x0000001906087c10 */ /* 0x040fe2000ff5e0ff */
[----:B0-----:R-:W-:Y:S01]  /*0e70*/  UIADD3 UR32, UPT, UPT, -UR6, UR13, URZ ;  /* 0x0000000d06207290 */ /* 0x001fe2000fffe1ff */
[----:B------:R-:W-:Y:S01]  /*0e80*/  IADD3 R6, P0, PT, R6, UR28, RZ ;  /* 0x0000001c06067c10 */ /* 0x000fe2000ff1e0ff */
[----:B------:R-:W0:Y:S01]  /*0e90*/  LDCU.64 UR10, c[0x0][0x508] ;  /* 0x0000a100ff0a77ac */ /* 0x000e220008000a00 */
[----:B------:R-:W-:-:S02]  /*0ea0*/  IADD3.X R11, PT, PT, RZ, UR24, RZ, P1, !PT ;  /* 0x00000018ff0b7c10 */ /* 0x000fc40008ffe4ff */
[----:B------:R-:W-:Y:S01]  /*0eb0*/  IADD3.X R9, PT, PT, RZ, UR26, RZ, P2, !PT ;  /* 0x0000001aff097c10 */ /* 0x000fe200097fe4ff */
[----:B------:R-:W-:Y:S01]  /*0ec0*/  IMAD.X R7, RZ, RZ, UR27, P0 ;  /* 0x0000001bff077e24 */ /* 0x000fe200080e06ff */
[----:B------:R-:W-:Y:S01]  /*0ed0*/  ISETP.GE.AND P0, PT, R63, UR32, PT ;  /* 0x000000203f007c0c */ /* 0x000fe2000bf06270 */
[----:B------:R-:W3:Y:S01]  /*0ee0*/  LDCU.64 UR14, c[0x0][0x510] ;  /* 0x0000a200ff0e77ac */ /* 0x000ee20008000a00 */
[----:B------:R-:W-:Y:S02]  /*0ef0*/  ISETP.GE.AND P2, PT, R48, UR32, PT ;  /* 0x0000002030007c0c */ /* 0x000fe4000bf46270 */
[----:B------:R-:W-:Y:S01]  /*0f00*/  ISETP.GE.AND P1, PT, R47, UR32, PT ;  /* 0x000000202f007c0c */ /* 0x000fe2000bf26270 */
[----:B----4-:R-:W4:Y:S01]  /*0f10*/  LDCU.64 UR34, c[0x0][0x490] ;  /* 0x00009200ff2277ac */ /* 0x010f220008000a00 */
[----:B------:R-:W-:Y:S02]  /*0f20*/  ISETP.GE.AND P6, PT, R46, UR32, PT ;  /* 0x000000202e007c0c */ /* 0x000fe4000bfc6270 */
[----:B------:R-:W-:Y:S01]  /*0f30*/  ISETP.GE.AND P5, PT, R45, UR32, PT ;  /* 0x000000202d007c0c */ /* 0x000fe2000bfa6270 */
[----:B------:R-:W0:Y:S01]  /*0f40*/  LDCU UR33, c[0x0][0x38c] ;  /* 0x00007180ff2177ac */ /* 0x000e220008000800 */
[----:B------:R-:W-:-:S02]  /*0f50*/  ISETP.GE.AND P3, PT, R43, UR32, PT ;  /* 0x000000202b007c0c */ /* 0x000fc4000bf66270 */
[----:B------:R-:W-:Y:S01]  /*0f60*/  ISETP.GE.AND P4, PT, R44, UR32, PT ;  /* 0x000000202c007c0c */ /* 0x000fe2000bf86270 */
        /* <DEDUP_REMOVED lines=17> */
[----:B------:R-:W-:Y:S02]  /*1080*/  ISETP.GE.AND P5, PT, R35, UR32, PT ;  /* 0x0000002023007c0c */ /* 0x000fe4000bfa6270 */
[----:B------:R-:W-:Y:S01]  /*1090*/  ISETP.GE.AND P6, PT, R34, UR32, PT ;  /* 0x0000002022007c0c */ /* 0x000fe2000bfc6270 */
[----:B------:R-:W4:Y:S04]  /*10a0*/  @!P2 LDG.E.U16 R70, desc[UR30][R10.64+0x2c0] ;  /* 0x0002c01e0a46a981 */ /* 0x000f28000c1e1500 */
[----:B------:R-:W4:Y:S04]  /*10b0*/  @!P3 LDG.E.U16 R77, desc[UR30][R10.64+0x300] ;  /* 0x0003001e0a4db981 */ /* 0x000f28000c1e1500 */
[----:B------:R-:W4:Y:S04]  /*10c0*/  @!P0 LDG.E.U16 R18, desc[UR30][R10.64+0x240] ;  /* 0x0002401e0a128981 */ /* 0x000f28000c1e1500 */
[----:B------:R-:W4:Y:S04]  /*10d0*/  @!P4 LDG.E.U16 R72, desc[UR30][R10.64+0x340] ;  /* 0x0003401e0a48c981 */ /* 0x000f28000c1e1500 */
[----:B------:R-:W4:Y:S04]  /*10e0*/  @!P5 LDG.E.U16 R79, desc[UR30][R10.64+0x380] ;  /* 0x0003801e0a4fd981 */ /* 0x000f28000c1e1500 */
[----:B------:R0:W4:Y:S01]  /*10f0*/  @!P6 LDG.E.U16 R74, desc[UR30][R10.64+0x3c0] ;  /* 0x0003c01e0a4ae981 */ /* 0x000122000c1e1500 */
[C---:B-1----:R-:W-:Y:S01]  /*1100*/  IADD3 R20, PT, PT, R33.reuse, 0x20, RZ ;  /* 0x0000002021147810 */ /* 0x042fe20007ffe0ff */
[----:B--2---:R-:W-:Y:S01]  /*1110*/  ULEA UR12, UR8, UR12, 0x18 ;  /* 0x0000000c080c7291 */ /* 0x004fe2000f8ec0ff */
[C---:B------:R-:W-:Y:S01]  /*1120*/  IADD3 R22, PT, PT, R33.reuse, 0x40, RZ ;  /* 0x0000004021167810 */ /* 0x040fe20007ffe0ff */
[C---:B------:R-:W-:Y:S01]  /*1130*/  VIADD R24, R33.reuse, 0x60 ;  /* 0x0000006021187836 */ /* 0x040fe20000000000 */
[----:B------:R-:W-:-:S02]  /*1140*/  IADD3 R26, PT, PT, R33, 0xa0, RZ ;  /* 0x000000a0211a7810 */ /* 0x000fc40007ffe0ff */
[CC--:B------:R-:W-:Y:S02]  /*1150*/  LEA.HI.SX32 R32, R33.reuse, R33.reuse, 0x1b ;  /* 0x0000002121207211 */ /* 0x0c0fe400078fdaff */
[----:B0-----:R-:W-:Y:S02]  /*1160*/  IADD3 R10, PT, PT, R33, 0x80, RZ ;  /* 0x00000080210a7810 */ /* 0x001fe40007ffe0ff */
        /* <DEDUP_REMOVED lines=8> */
[----:B------:R-:W-:Y:S01]  /*11f0*/  LEA R28, R10, UR12, 0x1 ;  /* 0x0000000c0a1c7c11 */ /* 0x000fe2000f8e08ff */
[----:B------:R-:W-:Y:S01]  /*1200*/  VIADD R10, R33, 0xc0 ;  /* 0x000000c0210a7836 */ /* 0x000fe20000000000 */
[----:B------:R-:W-:-:S02]  /*1210*/  LEA R27, R26, UR12, 0x1 ;  /* 0x0000000c1a1b7c11 */ /* 0x000fc4000f8e08ff */
[C---:B------:R-:W-:Y:S02]  /*1220*/  IADD3 R22, PT, PT, R33.reuse, 0x100, RZ ;  /* 0x0000010021167810 */ /* 0x040fe40007ffe0ff */
[----:B------:R-:W-:Y:S01]  /*1230*/  LEA R29, R24, UR12, 0x1 ;  /* 0x0000000c181d7c11 */ /* 0x000fe2000f8e08ff */
[C---:B------:R-:W-:Y:S01]  /*1240*/  VIADD R24, R33.reuse, 0x120 ;  /* 0x0000012021187836 */ /* 0x040fe20000000000 */
[C---:B------:R-:W-:Y:S02]  /*1250*/  IADD3 R26, PT, PT, R33.reuse, 0x140, RZ ;  /* 0x00000140211a7810 */ /* 0x040fe40007ffe0ff */
[----:B------:R-:W-:Y:S02]  /*1260*/  IADD3 R20, PT, PT, R33, 0xe0, RZ ;  /* 0x000000e021147810 */ /* 0x000fe40007ffe0ff */
[-C--:B------:R-:W-:Y:S02]  /*1270*/  LEA.HI.SX32 R22, R22, R33.reuse, 0x1b ;  /* 0x0000002116167211 */ /* 0x080fe400078fdaff */
[----:B------:R-:W-:-:S02]  /*1280*/  LEA.HI.SX32 R10, R10, R33, 0x1b ;  /* 0x000000210a0a7211 */ /* 0x000fc400078fdaff */
[-C--:B------:R-:W-:Y:S02]  /*1290*/  LEA.HI.SX32 R20, R20, R33.reuse, 0x1b ;  /* 0x0000002114147211 */ /* 0x080fe400078fdaff */
[----:B------:R-:W-:Y:S02]  /*12a0*/  LEA.HI.SX32 R23, R24, R33, 0x1b ;  /* 0x0000002118177211 */ /* 0x000fe400078fdaff */
[----:B------:R-:W-:Y:S02]  /*12b0*/  LEA R24, R22, UR12, 0x1 ;  /* 0x0000000c16187c11 */ /* 0x000fe4000f8e08ff */
[----:B------:R-:W-:Y:S01]  /*12c0*/  LEA R25, R20, UR12, 0x1 ;  /* 0x0000000c14197c11 */ /* 0x000fe2000f8e08ff */
[----:B------:R-:W-:Y:S01]  /*12d0*/  VIADD R20, R33, 0x1e0 ;  /* 0x000001e021147836 */ /* 0x000fe20000000000 */
[----:B------:R-:W-:Y:S02]  /*12e0*/  LEA R23, R23, UR12, 0x1 ;  /* 0x0000000c17177c11 */ /* 0x000fe4000f8e08ff */
        /* <DEDUP_REMOVED lines=11> */
[----:B------:R-:W-:Y:S01]  /*13a0*/  PRMT R76, RZ, 0x7610, R76 ;  /* 0x00007610ff4c7816 */ /* 0x000fe2000000004c */
[----:B---3--:R-:W-:Y:S04]  /*13b0*/  STS.U16 [R32], R13 ;  /* 0x0000000d20007388 */ /* 0x008fe80000000400 */
[----:B----4-:R0:W-:Y:S04]  /*13c0*/  STS.U16 [R31+0x40], R0 ;  /* 0x000040001f007388 */ /* 0x0101e80000000400 */
[----:B------:R-:W-:Y:S01]  /*13d0*/  STS.U16 [R30+0x80], R15 ;  /* 0x0000800f1e007388 */ /* 0x000fe20000000400 */
[----:B0-----:R-:W-:-:S02]  /*13e0*/  LEA.HI.SX32 R0, R26, R33, 0x1b ;  /* 0x000000211a007211 */ /* 0x001fc400078fdaff */
[----:B------:R-:W-:Y:S02]  /*13f0*/  LEA R26, R10, UR12, 0x1 ;  /* 0x0000000c0a1a7c11 */ /* 0x000fe4000f8e08ff */
[----:B------:R-:W-:Y:S02]  /*1400*/  LEA R22, R0, UR12, 0x1 ;  /* 0x0000000c00167c11 */ /* 0x000fe4000f8e08ff */
[C---:B------:R-:W-:Y:S01]  /*1410*/  IADD3 R0, PT, PT, R33.reuse, 0x160, RZ ;  /* 0x0000016021007810 */ /* 0x040fe20007ffe0ff */
[----:B------:R0:W-:Y:S01]  /*1420*/  STS.U16 [R29+0xc0], R12 ;  /* 0x0000c00c1d007388 */ /* 0x0001e20000000400 */
[C---:B------:R-:W-:Y:S02]  /*1430*/  VIADD R10, R33.reuse, 0x180 ;  /* 0x00000180210a7836 */ /* 0x040fe40000000000 */
[----:B------:R-:W-:Y:S01]  /*1440*/  LEA.HI.SX32 R0, R0, R33, 0x1b ;  /* 0x0000002100007211 */ /* 0x000fe200078fdaff */
[----:B------:R-:W-:Y:S04]  /*1450*/  STS.U16 [R28+0x100], R17 ;  /* 0x000100111c007388 */ /* 0x000fe80000000400 */
[----:B------:R1:W-:Y:S01]  /*1460*/  STS.U16 [R27+0x140], R14 ;  /* 0x0001400e1b007388 */ /* 0x0003e20000000400 */
[----:B0-----:R-:W-:-:S03]  /*1470*/  IADD3 R12, PT, PT, R33, 0x1a0, RZ ;  /* 0x000001a0210c7810 */ /* 0x001fc60007ffe0ff */
[----:B------:R-:W-:Y:S01]  /*1480*/  STS.U16 [R26+0x180], R19 ;  /* 0x000180131a007388 */ /* 0x000fe20000000400 */
[----:B------:R-:W-:-:S03]  /*1490*/  LEA.HI.SX32 R10, R10, R33, 0x1b ;  /* 0x000000210a0a7211 */ /* 0x000fc600078fdaff */
[----:B------:R-:W-:Y:S01]  /*14a0*/  STS.U16 [R25+0x1c0], R16 ;  /* 0x0001c01019007388 */ /* 0x000fe20000000400 */
[----:B-1----:R-:W-:-:S03]  /*14b0*/  IADD3 R14, PT, PT, R33, 0x1c0, RZ ;  /* 0x000001c0210e7810 */ /* 0x002fc60007ffe0ff */
[----:B------:R0:W-:Y:S01]  /*14c0*/  STS.U16 [R24+0x200], R21 ;  /* 0x0002001518007388 */ /* 0x0001e20000000400 */
[-C--:B------:R-:W-:Y:S02]  /*14d0*/  LEA.HI.SX32 R12, R12, R33.reuse, 0x1b ;  /* 0x000000210c0c7211 */ /* 0x080fe400078fdaff */
[-C--:B------:R-:W-:Y:S02]  /*14e0*/  LEA.HI.SX32 R14, R14, R33.reuse, 0x1b ;  /* 0x000000210e0e7211 */ /* 0x080fe400078fdaff */
[----:B------:R-:W-:Y:S02]  /*14f0*/  LEA.HI.SX32 R17, R20, R33, 0x1b ;  /* 0x0000002114117211 */ /* 0x000fe400078fdaff */
[----:B0-----:R-:W-:Y:S02]  /*1500*/  LEA R21, R0, UR12, 0x1 ;  /* 0x0000000c00157c11 */ /* 0x001fe4000f8e08ff */
[----:B------:R-:W-:Y:S01]  /*1510*/  SHF.L.U32 R0, R33, 0x4, RZ ;  /* 0x0000000421007819 */ /* 0x000fe200000006ff */
[----:B------:R0:W-:Y:S01]  /*1520*/  STS.U16 [R23+0x240], R18 ;  /* 0x0002401217007388 */ /* 0x0001e20000000400 */
[----:B------:R-:W-:-:S02]  /*1530*/  LEA R20, R10, UR12, 0x1 ;  /* 0x0000000c0a147c11 */ /* 0x000fc4000f8e08ff */
[----:B------:R-:W-:Y:S02]  /*1540*/  LEA R19, R12, UR12, 0x1 ;  /* 0x0000000c0c137c11 */ /* 0x000fe4000f8e08ff */
[----:B------:R-:W-:Y:S01]  /*1550*/  LEA.HI.SX32 R16, R0, R0, 0x1b ;  /* 0x0000000000107211 */ /* 0x000fe200078fdaff */
[----:B------:R-:W-:Y:S01]  /*1560*/  STS.U16 [R22+0x280], R75 ;  /* 0x0002804b16007388 */ /* 0x000fe20000000400 */
[----:B------:R-:W-:Y:S02]  /*1570*/  LEA R17, R17, UR12, 0x1 ;  /* 0x0000000c11117c11 */ /* 0x000fe4000f8e08ff */
[----:B0-----:R-:W-:Y:S01]  /*1580*/  LEA R18, R14, UR12, 0x1 ;  /* 0x0000000c0e127c11 */ /* 0x001fe2000f8e08ff */
[----:B------:R-:W-:Y:S01]  /*1590*/  STS.U16 [R21+0x2c0], R70 ;  /* 0x0002c04615007388 */ /* 0x000fe20000000400 */
[----:B------:R-:W-:-:S03]  /*15a0*/  LEA R16, R16, UR12, 0x1 ;  /* 0x0000000c10107c11 */ /* 0x000fc6000f8e08ff */
        /* <DEDUP_REMOVED lines=37> */
[----:B0-----:R-:W-:Y:S02]  /*1800*/  PRMT R77, RZ, 0x7610, R77 ;  /* 0x00007610ff4d7816 */ /* 0x001fe4000000004d */
        /* <DEDUP_REMOVED lines=12> */
[----:B-1----:R-:W-:Y:S02]  /*18d0*/  PRMT R72, RZ, 0x7610, R72 ;  /* 0x00007610ff487816 */ /* 0x002fe40000000048 */
        /* <DEDUP_REMOVED lines=74> */
[----:B------:R-:W-:Y:S01]  /*1d80*/  PRMT R72, RZ, 0x7610, R72 ;  /* 0x00007610ff487816 */ /* 0x000fe20000000048 */
[----:B------:R-:W4:Y:S04]  /*1d90*/  @!P6 LDG.E.U16 R82, desc[UR30][R6.64+0x3c0] ;  /* 0x0003c01e0652e981 */ /* 0x000f28000c1e1500 */
        /* <DEDUP_REMOVED lines=9> */
[----:B---3--:R-:W-:Y:S02]  /*1e30*/  PRMT R83, RZ, 0x7610, R83 ;  /* 0x00007610ff537816 */ /* 0x008fe40000000053 */
[----:B----4-:R-:W-:Y:S02]  /*1e40*/  PRMT R76, RZ, 0x7610, R76 ;  /* 0x00007610ff4c7816 */ /* 0x010fe4000000004c */
[----:B------:R-:W2:Y:S04]  /*1e50*/  @!P0 LDG.E.U16 R0, desc[UR30][R6.64+0x240] ;  /* 0x0002401e06008981 */ /* 0x000ea8000c1e1500 */
[----:B------:R-:W3:Y:S04]  /*1e60*/  @!P1 LDG.E.U16 R83, desc[UR30][R6.64+0x280] ;  /* 0x0002801e06539981 */ /* 0x000ee8000c1e1500 */
        /* <DEDUP_REMOVED lines=27> */
[----:B--2---:R-:W-:Y:S04]  /*2020*/  STS.U16 [R23+0x240], R0 ;  /* 0x0002400017007388 */ /* 0x004fe80000000400 */
[----:B---3--:R-:W-:Y:S04]  /*2030*/  STS.U16 [R22+0x280], R83 ;  /* 0x0002805316007388 */ /* 0x008fe80000000400 */
[----:B----4-:R-:W-:Y:S04]  /*2040*/  STS.U16 [R21+0x2c0], R76 ;  /* 0x0002c04c15007388 */ /* 0x010fe80000000400 */
        /* <DEDUP_REMOVED lines=24> */
[----:B-1----:R-:W-:Y:S02]  /*21d0*/  PRMT R79, RZ, 0x7610, R79 ;  /* 0x00007610ff4f7816 */ /* 0x002fe4000000004f */
        /* <DEDUP_REMOVED lines=64> */
[----:B------:R-:W1:Y:S04]  /*25e0*/  LDS.U16 R4, [R16] ;  /* 0x0000000010047984 */ /* 0x000e680000000400 */
        /* <DEDUP_REMOVED lines=44> */
[----:B-1----:R-:W-:-:S05]  /*28b0*/  SHF.L.U32 R4, R4, 0x10, RZ ;  /* 0x0000001004047819 */ /* 0x002fca00000006ff */
[----:B------:R-:W-:Y:S01]  /*28c0*/  FMUL.FTZ R110, R4, -1.4426950216293334961 ;  /* 0xbfb8aa3b046e7820 */ /* 0x000fe20000410000 */
[----:B--2---:R-:W-:-:S05]  /*28d0*/  SHF.L.U32 R76, R76, 0x10, RZ ;  /* 0x000000104c4c7819 */ /* 0x004fca00000006ff */
[----:B------:R-:W1:Y:S01]  /*28e0*/  MUFU.EX2 R110, R110 ;  /* 0x0000006e006e7308 */ /* 0x000e620000000800 */
[----:B------:R-:W-:Y:S02]  /*28f0*/  IMAD.U32 R5, R5, 0x10000, RZ ;  /* 0x0001000005057824 */ /* 0x000fe400078e00ff */
[----:B------:R-:W-:Y:S01]  /*2900*/  FMUL.FTZ R127, R76, -1.4426950216293334961 ;  /* 0xbfb8aa3b4c7f7820 */ /* 0x000fe20000410000 */
[----:B---3--:R-:W-:Y:S01]  /*2910*/  SHF.L.U32 R84, R84, 0x10, RZ ;  /* 0x0000001054547819 */ /* 0x008fe200000006ff */
[----:B------:R-:W-:Y:S01]  /*2920*/  FMUL.FTZ R112, R5, -1.4426950216293334961 ;  /* 0xbfb8aa3b05707820 */ /* 0x000fe20000410000 */
[----:B----4-:R-:W-:Y:S02]  /*2930*/  IMAD.U32 R90, R90, 0x10000, RZ ;  /* 0x000100005a5a7824 */ /* 0x010fe400078e00ff */
[----:B------:R2:W3:Y:S02]  /*2940*/  MUFU.EX2 R128, R127 ;  /* 0x0000007f00807308 */ /* 0x0004e40000000800 */
[----:B--2---:R-:W-:-:S06]  /*2950*/  FMUL.FTZ R127, R84, -1.4426950216293334961 ;  /* 0xbfb8aa3b547f7820 */ /* 0x004fcc0000410000 */
[----:B------:R-:W-:Y:S01]  /*2960*/  MUFU.EX2 R112, R112 ;  /* 0x0000007000707308 */ /* 0x000fe20000000800 */
[----:B-1----:R-:W-:Y:S01]  /*2970*/  FADD.FTZ R110, R110, 1 ;  /* 0x3f8000006e6e7421 */ /* 0x002fe20000010000 */
[----:B------:R-:W-:-:S06]  /*2980*/  IMAD.U32 R79, R79, 0x10000, RZ ;  /* 0x000100004f4f7824 */ /* 0x000fcc00078e00ff */
[----:B------:R1:W-:Y:S01]  /*2990*/  MUFU.EX2 R140, R127 ;  /* 0x0000007f008c7308 */ /* 0x0003e20000000800 */
[----:B0-----:R-:W-:Y:S01]  /*29a0*/  FMUL.FTZ R3, R79, -1.4426950216293334961 ;  /* 0xbfb8aa3b4f037820 */ /* 0x001fe20000410000 */
[----:B-1----:R-:W-:-:S06]  /*29b0*/  FMUL.FTZ R127, R90, -1.4426950216293334961 ;  /* 0xbfb8aa3b5a7f7820 */ /* 0x002fcc0000410000 */
[----:B------:R-:W-:Y:S01]  /*29c0*/  MUFU.EX2 R152, R127 ;  /* 0x0000007f00987308 */ /* 0x000fe20000000800 */
[----:B------:R-:W-:-:S07]  /*29d0*/  SHF.L.U32 R80, R80, 0x10, RZ ;  /* 0x0000001050507819 */ /* 0x000fce00000006ff */
[----:B------:R-:W-:Y:S01]  /*29e0*/  MUFU.RCP R127, R110 ;  /* 0x0000006e007f7308 */ /* 0x000fe20000001000 */
[----:B------:R-:W-:-:S07]  /*29f0*/  FMUL.FTZ R134, R80, -1.4426950216293334961 ;  /* 0xbfb8aa3b50867820 */ /* 0x000fce0000410000 */
[----:B------:R0:W-:Y:S01]  /*2a00*/  MUFU.EX2 R132, R3 ;  /* 0x0000000300847308 */ /* 0x0001e20000000800 */
[----:B------:R-:W-:Y:S01]  /*2a10*/  SHF.L.U32 R77, R77, 0x10, RZ ;  /* 0x000000104d4d7819 */ /* 0x000fe200000006ff */
[----:B------:R-:W-:-:S06]  /*2a20*/  IMAD.U32 R83, R83, 0x10000, RZ ;  /* 0x0001000053537824 */ /* 0x000fcc00078e00ff */
[----:B------:R-:W1:Y:S01]  /*2a30*/  MUFU.EX2 R134, R134 ;  /* 0x0000008600867308 */ /* 0x000e620000000800 */
[----:B------:R-:W-:Y:S01]  /*2a40*/  FMUL.FTZ R2, R77, -1.4426950216293334961 ;  /* 0xbfb8aa3b4d027820 */ /* 0x000fe20000410000 */
[----:B------:R-:W-:Y:S01]  /*2a50*/  SHF.L.U32 R85, R85, 0x10, RZ ;  /* 0x0000001055557819 */ /* 0x000fe200000006ff */
[----:B---3--:R-:W-:-:S05]  /*2a60*/  FADD.FTZ R128, R128, 1 ;  /* 0x3f80000080807421 */ /* 0x008fca0000010000 */
[----:B------:R2:W-:Y:S01]  /*2a70*/  MUFU.EX2 R130, R2 ;  /* 0x0000000200827308 */ /* 0x0005e20000000800 */
[----:B0-----:R-:W-:Y:S01]  /*2a80*/  FMUL.FTZ R3, R85, -1.4426950216293334961 ;  /* 0xbfb8aa3b55037820 */ /* 0x001fe20000410000 */
[----:B--2---:R-:W-:-:S06]  /*2a90*/  FMUL.FTZ R2, R83, -1.4426950216293334961 ;  /* 0xbfb8aa3b53027820 */ /* 0x004fcc0000410000 */
[----:B------:R0:W-:Y:S01]  /*2aa0*/  MUFU.EX2 R138, R2 ;  /* 0x00000002008a7308 */ /* 0x0001e20000000800 */
[----:B-1----:R-:W-:Y:S01]  /*2ab0*/  FADD.FTZ R134, R134, 1 ;  /* 0x3f80000086867421 */ /* 0x002fe20000010000 */
[----:B------:R-:W-:Y:S02]  /*2ac0*/  SHF.L.U32 R82, R82, 0x10, RZ ;  /* 0x0000001052527819 */ /* 0x000fe400000006ff */
[----:B------:R-:W-:-:S04]  /*2ad0*/  SHF.L.U32 R131, R131, 0x10, RZ ;  /* 0x0000001083837819 */ /* 0x000fc800000006ff */
[----:B------:R1:W-:Y:S01]  /*2ae0*/  MUFU.EX2 R142, R3 ;  /* 0x00000003008e7308 */ /* 0x0003e20000000800 */
[----:B------:R-:W-:Y:S01]  /*2af0*/  FMUL.FTZ R136, R82, -1.4426950216293334961 ;  /* 0xbfb8aa3b52887820 */ /* 0x000fe20000410000 */
[----:B------:R-:W-:Y:S01]  /*2b00*/  SHF.L.U32 R87, R87, 0x10, RZ ;  /* 0x0000001057577819 */ /* 0x000fe200000006ff */
[----:B------:R-:W-:Y:S01]  /*2b10*/  IMAD.U32 R133, R133, 0x10000, RZ ;  /* 0x0001000085857824 */ /* 0x000fe200078e00ff */
[----:B------:R-:W-:Y:S02]  /*2b20*/  SHF.L.U32 R135, R135, 0x10, RZ ;  /* 0x0000001087877819 */ /* 0x000fe400000006ff */
[----:B------:R-:W-:Y:S01]  /*2b30*/  SHF.L.U32 R88, R88, 0x10, RZ ;  /* 0x0000001058587819 */ /* 0x000fe200000006ff */
[----:B0-----:R-:W-:Y:S01]  /*2b40*/  FMUL.FTZ R2, R87, -1.4426950216293334961 ;  /* 0xbfb8aa3b57027820 */ /* 0x001fe20000410000 */
[----:B------:R-:W0:Y:S01]  /*2b50*/  MUFU.EX2 R136, R136 ;  /* 0x0000008800887308 */ /* 0x000e220000000800 */
[----:B------:R-:W-:Y:S02]  /*2b60*/  SHF.L.U32 R143, R143, 0x10, RZ ;  /* 0x000000108f8f7819 */ /* 0x000fe400000006ff */
[----:B------:R-:W-:Y:S01]  /*2b70*/  FMUL.FTZ R148, R88, -1.4426950216293334961 ;  /* 0xbfb8aa3b58947820 */ /* 0x000fe20000410000 */
[----:B------:R-:W-:-:S04]  /*2b80*/  SHF.L.U32 R91, R91, 0x10, RZ ;  /* 0x000000105b5b7819 */ /* 0x000fc800000006ff */
[----:B------:R-:W-:Y:S01]  /*2b90*/  MUFU.EX2 R146, R2 ;  /* 0x0000000200927308 */ /* 0x000fe20000000800 */
[----:B-1----:R-:W-:Y:S01]  /*2ba0*/  FMUL.FTZ R3, R91, -1.4426950216293334961 ;  /* 0xbfb8aa3b5b037820 */ /* 0x002fe20000410000 */
[----:B------:R-:W-:-:S06]  /*2bb0*/  IMAD.U32 R86, R86, 0x10000, RZ ;  /* 0x0001000056567824 */ /* 0x000fcc00078e00ff */
[----:B------:R-:W-:Y:S01]  /*2bc0*/  MUFU.EX2 R148, R148 ;  /* 0x0000009400947308 */ /* 0x000fe20000000800 */
[----:B------:R-:W-:Y:S01]  /*2bd0*/  FMUL.FTZ R144, R86, -1.4426950216293334961 ;  /* 0xbfb8aa3b56907820 */ /* 0x000fe20000410000 */
[----:B0-----:R-:W-:Y:S01]  /*2be0*/  FADD.FTZ R136, R136, 1 ;  /* 0x3f80000088887421 */ /* 0x001fe20000010000 */
[----:B------:R-:W-:-:S05]  /*2bf0*/  SHF.L.U32 R145, R145, 0x10, RZ ;  /* 0x0000001091917819 */ /* 0x000fca00000006ff */
[----:B------:R-:W-:Y:S01]  /*2c00*/  MUFU.EX2 R3, R3 ;  /* 0x0000000300037308 */ /* 0x000fe20000000800 */
[----:B------:R-:W-:Y:S04]  /*2c10*/  STS.U16 [R32], R137 ;  /* 0x0000008920007388 */ /* 0x000fe80000000400 */
[----:B------:R0:W-:Y:S04]  /*2c20*/  STS.U16 [R31+0x40], R94 ;  /* 0x0000405e1f007388 */ /* 0x0001e80000000400 */
        /* <DEDUP_REMOVED lines=15> */
[----:B------:R-:W4:Y:S04]  /*2d20*/  LDS.U16 R100, [R16] ;  /* 0x0000000010647984 */ /* 0x000f280000000400 */
[----:B------:R-:W4:Y:S04]  /*2d30*/  LDS.U16 R102, [R16+0x2] ;  /* 0x0000020010667984 */ /* 0x000f280000000400 */
[----:B------:R-:W4:Y:S01]  /*2d40*/  LDS.U16 R110, [R16+0x4] ;  /* 0x00000400106e7984 */ /* 0x000f220000000400 */
[----:B0-----:R-:W-:-:S03]  /*2d50*/  FADD.FTZ R94, R112, 1 ;  /* 0x3f800000705e7421 */ /* 0x001fc60000010000 */
[----:B------:R-:W0:Y:S01]  /*2d60*/  LDS.U16 R112, [R16+0x8] ;  /* 0x0000080010707984 */ /* 0x000e220000000400 */
[----:B-1----:R-:W-:-:S03]  /*2d70*/  FADD.FTZ R98, R132, 1 ;  /* 0x3f80000084627421 */ /* 0x002fc60000010000 */
[----:B------:R-:W1:Y:S01]  /*2d80*/  LDS.U16 R132, [R16+0xa] ;  /* 0x00000a0010847984 */ /* 0x000e620000000400 */
[----:B------:R-:W3:Y:S03]  /*2d90*/  MUFU.RCP R94, R94 ;  /* 0x0000005e005e7308 */ /* 0x000ee60000001000 */
[----:B------:R-:W1:Y:S05]  /*2da0*/  LDS.U16 R108, [R16+0x6] ;  /* 0x00000600106c7984 */ /* 0x000e6a0000000400 */
[----:B------:R3:W0:Y:S01]  /*2db0*/  MUFU.RCP R129, R128 ;  /* 0x0000008000817308 */ /* 0x0006220000001000 */
[----:B--2---:R-:W-:-:S07]  /*2dc0*/  FADD.FTZ R147, -R127, 1 ;  /* 0x3f8000007f937421 */ /* 0x004fce0000010100 */
[----:B------:R2:W-:Y:S01]  /*2dd0*/  MUFU.RCP R137, R134 ;  /* 0x0000008600897308 */ /* 0x0005e20000001000 */
[----:B---3--:R-:W-:Y:S01]  /*2de0*/  FADD.FTZ R128, -R94, 1 ;  /* 0x3f8000005e807421 */ /* 0x008fe20000010100 */
[----:B------:R-:W-:Y:S01]  /*2df0*/  FADD.FTZ R96, R130, 1 ;  /* 0x3f80000082607421 */ /* 0x000fe20000010000 */
[----:B------:R-:W-:Y:S01]  /*2e00*/  FADD.FTZ R106, R138, 1 ;  /* 0x3f8000008a6a7421 */ /* 0x000fe20000010000 */
[----:B------:R-:W-:Y:S01]  /*2e10*/  LDS.U16 R159, [R16+0x16] ;  /* 0x00001600109f7984 */ /* 0x000fe20000000400 */
[----:B----4-:R-:W-:-:S03]  /*2e20*/  SHF.L.U32 R100, R100, 0x10, RZ ;  /* 0x0000001064647819 */ /* 0x010fc600000006ff */
[----:B------:R-:W3:Y:S01]  /*2e30*/  MUFU.RCP R98, R98 ;  /* 0x0000006200627308 */ /* 0x000ee20000001000 */
[----:B--2---:R-:W2:Y:S01]  /*2e40*/  LDS.U16 R134, [R16+0xc] ;  /* 0x00000c0010867984 */ /* 0x004ea20000000400 */
[----:B------:R-:W-:-:S03]  /*2e50*/  SHF.L.U32 R102, R102, 0x10, RZ ;  /* 0x0000001066667819 */ /* 0x000fc600000006ff */
[----:B------:R-:W-:Y:S01]  /*2e60*/  LDS.U16 R157, [R16+0x14] ;  /* 0x00001400109d7984 */ /* 0x000fe20000000400 */
[----:B------:R-:W-:Y:S02]  /*2e70*/  IMAD.U32 R104, R110, 0x10000, RZ ;  /* 0x000100006e687824 */ /* 0x000fe400078e00ff */
[----:B------:R-:W-:Y:S01]  /*2e80*/  FMUL.FTZ R110, R131, R100 ;  /* 0x00000064836e7220 */ /* 0x000fe20000410000 */
[----:B------:R-:W-:Y:S01]  /*2e90*/  FMUL.FTZ R149, R133, R102 ;  /* 0x0000006685957220 */ /* 0x000fe20000410000 */
[----:B------:R-:W-:Y:S01]  /*2ea0*/  FFMA.FTZ R147, R4, R147, 1 ;  /* 0x3f80000004937423 */ /* 0x000fe20000010093 */
[----:B------:R-:W-:Y:S01]  /*2eb0*/  FADD.FTZ R138, R140, 1 ;  /* 0x3f8000008c8a7421 */ /* 0x000fe20000010000 */
[----:B------:R-:W-:Y:S01]  /*2ec0*/  FMUL.FTZ R110, R127, R110 ;  /* 0x0000006e7f6e7220 */ /* 0x000fe20000410000 */
[----:B0-----:R-:W-:Y:S01]  /*2ed0*/  FADD.FTZ R151, -R129, 1 ;  /* 0x3f80000081977421 */ /* 0x001fe20000010100 */
[----:B------:R-:W-:Y:S01]  /*2ee0*/  FFMA.FTZ R128, R5, R128, 1 ;  /* 0x3f80000005807423 */ /* 0x000fe20000010080 */
[----:B------:R-:W-:Y:S01]  /*2ef0*/  FMUL.FTZ R130, R135, R104 ;  /* 0x0000006887827220 */ /* 0x000fe20000410000 */
[----:B------:R-:W-:Y:S01]  /*2f00*/  FMUL.FTZ R149, R94, R149 ;  /* 0x000000955e957220 */ /* 0x000fe20000410000 */
[----:B------:R-:W0:Y:S01]  /*2f10*/  LDS.U16 R140, [R16+0xe] ;  /* 0x00000e00108c7984 */ /* 0x000e220000000400 */
[----:B------:R-:W-:Y:S01]  /*2f20*/  FMUL.FTZ R150, R110, R147 ;  /* 0x000000936e967220 */ /* 0x000fe20000410000 */
[----:B------:R-:W-:Y:S01]  /*2f30*/  FFMA.FTZ R151, R76, R151, 1 ;  /* 0x3f8000004c977423 */ /* 0x000fe20000010097 */
[----:B------:R-:W-:Y:S01]  /*2f40*/  FMUL.FTZ R130, R129, R130 ;  /* 0x0000008281827220 */ /* 0x000fe20000410000 */
[----:B------:R-:W-:Y:S01]  /*2f50*/  FMUL.FTZ R165, R149, R128 ;  /* 0x0000008095a57220 */ /* 0x000fe20000410000 */
[----:B------:R-:W-:Y:S01]  /*2f60*/  SHF.L.U32 R110, R112, 0x10, RZ ;  /* 0x00000010706e7819 */ /* 0x000fe200000006ff */
[----:B------:R-:W-:Y:S01]  /*2f70*/  FADD.FTZ R128, R142, 1 ;  /* 0x3f8000008e807421 */ /* 0x000fe20000010000 */
[----:B------:R-:W-:Y:S01]  /*2f80*/  MUFU.RCP R139, R136 ;  /* 0x00000088008b7308 */ /* 0x000fe20000001000 */
[----:B------:R-:W4:Y:S01]  /*2f90*/  LDS.U16 R142, [R16+0x10] ;  /* 0x00001000108e7984 */ /* 0x000f220000000400 */
[----:B------:R-:W-:Y:S01]  /*2fa0*/  FMUL.FTZ R130, R130, R151 ;  /* 0x0000009782827220 */ /* 0x000fe20000410000 */
[----:B------:R-:W-:Y:S01]  /*2fb0*/  FMUL.FTZ R151, R143, R110 ;  /* 0x0000006e8f977220 */ /* 0x000fe20000410000 */
[----:B------:R-:W-:Y:S01]  /*2fc0*/  SHF.L.U32 R141, R141, 0x10, RZ ;  /* 0x000000108d8d7819 */ /* 0x000fe200000006ff */
[----:B------:R-:W-:Y:S03]  /*2fd0*/  LDS.U16 R161, [R16+0x18] ;  /* 0x0000180010a17984 */ /* 0x000fe60000000400 */
[----:B------:R1:W-:Y:S01]  /*2fe0*/  MUFU.RCP R147, R138 ;  /* 0x0000008a00937308 */ /* 0x0003e20000001000 */
[C---:B---3--:R-:W-:Y:S01]  /*2ff0*/  FMUL.FTZ R151, R98.reuse, R151 ;  /* 0x0000009762977220 */ /* 0x048fe20000410000 */
[----:B-1----:R-:W-:-:S06]  /*3000*/  FADD.FTZ R138, -R98, 1 ;  /* 0x3f800000628a7421 */ /* 0x002fcc0000010100 */
[----:B------:R-:W1:Y:S01]  /*3010*/  MUFU.RCP R96, R96 ;  /* 0x0000006000607308 */ /* 0x000e620000001000 */
[----:B------:R-:W-:Y:S01]  /*3020*/  FFMA.FTZ R138, R79, R138, 1 ;  /* 0x3f8000004f8a7423 */ /* 0x000fe2000001008a */
[----:B------:R-:W-:-:S03]  /*3030*/  SHF.L.U32 R112, R132, 0x10, RZ ;  /* 0x0000001084707819 */ /* 0x000fc600000006ff */
[----:B------:R-:W-:Y:S01]  /*3040*/  FMUL.FTZ R154, R151, R138 ;  /* 0x0000008a979a7220 */ /* 0x000fe20000410000 */
[----:B------:R-:W-:Y:S02]  /*3050*/  FADD.FTZ R138, R146, 1 ;  /* 0x3f800000928a7421 */ /* 0x000fe40000010000 */
[----:B------:R-:W3:Y:S01]  /*3060*/  LDS.U16 R146, [R16+0x12] ;  /* 0x0000120010927984 */ /* 0x000ee20000000400 */
[----:B------:R-:W0:Y:S01]  /*3070*/  MUFU.EX2 R144, R144 ;  /* 0x0000009000907308 */ /* 0x000e220000000800 */
[----:B------:R-:W-:Y:S01]  /*3080*/  FADD.FTZ R153, -R137, 1 ;  /* 0x3f80000089997421 */ /* 0x000fe20000010100 */
[----:B------:R-:W-:Y:S01]  /*3090*/  FMUL.FTZ R132, R145, R112 ;  /* 0x0000007091847220 */ /* 0x000fe20000410000 */
[----:B------:R-:W-:Y:S02]  /*30a0*/  FADD.FTZ R148, R148, 1 ;  /* 0x3f80000094947421 */ /* 0x000fe40000010000 */
[----:B------:R-:W-:Y:S01]  /*30b0*/  FFMA.FTZ R153, R80, R153, 1 ;  /* 0x3f80000050997423 */ /* 0x000fe20000010099 */
[----:B------:R-:W-:Y:S01]  /*30c0*/  FMUL.FTZ R132, R137, R132 ;  /* 0x0000008489847220 */ /* 0x000fe20000410000 */
[----:B------:R-:W-:Y:S01]  /*30d0*/  SHF.L.U32 R92, R92, 0x10, RZ ;  /* 0x000000105c5c7819 */ /* 0x000fe200000006ff */
[----:B------:R-:W-:-:S02]  /*30e0*/  IMAD.U32 R108, R108, 0x10000, RZ ;  /* 0x000100006c6c7824 */ /* 0x000fc400078e00ff */
[----:B------:R-:W-:Y:S01]  /*30f0*/  FADD.FTZ R152, R152, 1 ;  /* 0x3f80000098987421 */ /* 0x000fe20000010000 */
[----:B------:R-:W4:Y:S01]  /*3100*/  MUFU.RCP R106, R106 ;  /* 0x0000006a006a7308 */ /* 0x000f220000001000 */
[----:B------:R-:W-:Y:S01]  /*3110*/  FMUL.FTZ R171, R132, R153 ;  /* 0x0000009984ab7220 */ /* 0x000fe20000410000 */
[----:B-1----:R-:W-:Y:S01]  /*3120*/  FADD.FTZ R136, -R96, 1 ;  /* 0x3f80000060887421 */ /* 0x002fe20000010100 */
[----:B------:R-:W-:Y:S01]  /*3130*/  FMUL.FTZ R149, R141, R108 ;  /* 0x0000006c8d957220 */ /* 0x000fe20000410000 */
[----:B------:R-:W-:Y:S01]  /*3140*/  SHF.L.U32 R132, R89, 0x10, RZ ;  /* 0x0000001059847819 */ /* 0x000fe200000006ff */
[----:B------:R-:W-:Y:S01]  /*3150*/  FMUL.FTZ R2, R92, -1.4426950216293334961 ;  /* 0xbfb8aa3b5c027820 */ /* 0x000fe20000410000 */
[----:B--2---:R-:W-:Y:S02]  /*3160*/  IMAD.U32 R89, R134, 0x10000, RZ ;  /* 0x0001000086597824 */ /* 0x004fe400078e00ff */
[----:B------:R1:W-:Y:S01]  /*3170*/  MUFU.RCP R153, R148 ;  /* 0x0000009400997308 */ /* 0x0003e20000001000 */
[----:B------:R-:W-:Y:S01]  /*3180*/  FADD.FTZ R160, R3, 1 ;  /* 0x3f80000003a07421 */ /* 0x000fe20000010000 */
[----:B------:R-:W-:Y:S01]  /*3190*/  FFMA.FTZ R136, R77, R136, 1 ;  /* 0x3f8000004d887423 */ /* 0x000fe20000010088 */
[----:B------:R-:W-:Y:S01]  /*31a0*/  LDS.U16 R3, [R16+0x1a] ;  /* 0x00001a0010037984 */ /* 0x000fe20000000400 */
[----:B------:R-:W-:-:S04]  /*31b0*/  FMUL.FTZ R149, R96, R149 ;  /* 0x0000009560957220 */ /* 0x000fc80000410000 */
[----:B------:R2:W-:Y:S01]  /*31c0*/  MUFU.RCP R155, R152 ;  /* 0x00000098009b7308 */ /* 0x0005e20000001000 */
[----:B-1----:R-:W1:Y:S01]  /*31d0*/  LDS.U16 R148, [R16+0x1c] ;  /* 0x00001c0010947984 */ /* 0x002e620000000400 */
[----:B------:R-:W-:Y:S01]  /*31e0*/  FADD.FTZ R151, -R139, 1 ;  /* 0x3f8000008b977421 */ /* 0x000fe20000010100 */
[----:B------:R-:W-:Y:S01]  /*31f0*/  FMUL.FTZ R134, R132, R89 ;  /* 0x0000005984867220 */ /* 0x000fe20000410000 */
[----:B0-----:R-:W-:Y:S01]  /*3200*/  FADD.FTZ R144, R144, 1 ;  /* 0x3f80000090907421 */ /* 0x001fe20000010000 */
[----:B--2---:R-:W0:Y:S03]  /*3210*/  LDS.U16 R152, [R16+0x1e] ;  /* 0x00001e0010987984 */ /* 0x004e260000000400 */
[----:B------:R-:W2:Y:S01]  /*3220*/  MUFU.EX2 R2, R2 ;  /* 0x0000000200027308 */ /* 0x000ea20000000800 */
[----:B------:R-:W-:Y:S01]  /*3230*/  FMUL.FTZ R169, R149, R136 ;  /* 0x0000008895a97220 */ /* 0x000fe20000410000 */
[----:B------:R-:W-:Y:S01]  /*3240*/  FFMA.FTZ R151, R82, R151, 1 ;  /* 0x3f80000052977423 */ /* 0x000fe20000010097 */
[----:B------:R-:W-:Y:S01]  /*3250*/  FMUL.FTZ R134, R139, R134 ;  /* 0x000000868b867220 */ /* 0x000fe20000410000 */
[----:B------:R-:W-:-:S02]  /*3260*/  SHF.L.U32 R136, R81, 0x10, RZ ;  /* 0x0000001051887819 */ /* 0x000fc400000006ff */
[----:B------:R-:W-:Y:S02]  /*3270*/  SHF.L.U32 R81, R140, 0x10, RZ ;  /* 0x000000108c517819 */ /* 0x000fe400000006ff */
[----:B------:R-:W3:Y:S01]  /*3280*/  MUFU.RCP R149, R144 ;  /* 0x0000009000957308 */ /* 0x000ee20000001000 */
[----:B------:R-:W-:Y:S01]  /*3290*/  FMUL.FTZ R156, R134, R151 ;  /* 0x00000097869c7220 */ /* 0x000fe20000410000 */
[----:B------:R-:W-:Y:S01]  /*32a0*/  SHF.L.U32 R151, R78, 0x10, RZ ;  /* 0x000000104e977819 */ /* 0x000fe200000006ff */
[----:B----4-:R-:W-:Y:S01]  /*32b0*/  FADD.FTZ R78, -R106, 1 ;  /* 0x3f8000006a4e7421 */ /* 0x010fe20000010100 */
[----:B------:R-:W-:Y:S01]  /*32c0*/  FMUL.FTZ R163, R136, R81 ;  /* 0x0000005188a37220 */ /* 0x000fe20000410000 */
[----:B------:R-:W-:-:S03]  /*32d0*/  IMAD.U32 R134, R142, 0x10000, RZ ;  /* 0x000100008e867824 */ /* 0x000fc600078e00ff */
[----:B------:R-:W4:Y:S01]  /*32e0*/  MUFU.RCP R128, R128 ;  /* 0x0000008000807308 */ /* 0x000f220000001000 */
[----:B------:R-:W-:Y:S01]  /*32f0*/  FFMA.FTZ R78, R83, R78, 1 ;  /* 0x3f800000534e7423 */ /* 0x000fe2000001004e */
[----:B------:R-:W-:Y:S01]  /*3300*/  FMUL.FTZ R163, R106, R163 ;  /* 0x000000a36aa37220 */ /* 0x000fe20000410000 */
[----:B------:R-:W-:Y:S01]  /*3310*/  FADD.FTZ R167, -R147, 1 ;  /* 0x3f80000093a77421 */ /* 0x000fe20000010100 */
[----:B------:R-:W-:-:S04]  /*3320*/  FMUL.FTZ R140, R151, R134 ;  /* 0x00000086978c7220 */ /* 0x000fc80000410000 */
[----:B------:R-:W1:Y:S01]  /*3330*/  MUFU.RCP R138, R138 ;  /* 0x0000008a008a7308 */ /* 0x000e620000001000 */
[----:B------:R-:W-:Y:S01]  /*3340*/  FMUL.FTZ R173, R163, R78 ;  /* 0x0000004ea3ad7220 */ /* 0x000fe20000410000 */
[----:B------:R-:W-:Y:S01]  /*3350*/  FFMA.FTZ R167, R84, R167, 1 ;  /* 0x3f80000054a77423 */ /* 0x000fe200000100a7 */
[----:B------:R-:W-:Y:S01]  /*3360*/  FMUL.FTZ R140, R147, R140 ;  /* 0x0000008c938c7220 */ /* 0x000fe20000410000 */
[----:B--2---:R-:W-:Y:S01]  /*3370*/  FADD.FTZ R163, R2, 1 ;  /* 0x3f80000002a37421 */ /* 0x004fe20000010000 */
[----:B------:R-:W-:Y:S02]  /*3380*/  SHF.L.U32 R75, R75, 0x10, RZ ;  /* 0x000000104b4b7819 */ /* 0x000fe400000006ff */
[----:B------:R-:W-:Y:S01]  /*3390*/  FMUL.FTZ R158, R140, R167 ;  /* 0x000000a78c9e7220 */ /* 0x000fe20000410000 */
[----:B---3--:R-:W-:Y:S01]  /*33a0*/  FADD.FTZ R167, -R149, 1 ;  /* 0x3f80000095a77421 */ /* 0x008fe20000010100 */
[----:B------:R-:W-:Y:S01]  /*33b0*/  SHF.L.U32 R146, R146, 0x10, RZ ;  /* 0x0000001092927819 */ /* 0x000fe200000006ff */
[----:B------:R2:W3:Y:S01]  /*33c0*/  MUFU.RCP R78, R160 ;  /* 0x000000a0004e7308 */ /* 0x0004e20000001000 */
[----:B------:R-:W-:Y:S01]  /*33d0*/  SHF.L.U32 R142, R72, 0x10, RZ ;  /* 0x00000010488e7819 */ /* 0x000fe200000006ff */
[----:B------:R-:W-:Y:S01]  /*33e0*/  FADD.FTZ R175, -R153, 1 ;  /* 0x3f80000099af7421 */ /* 0x000fe20000010100 */
[----:B------:R-:W-:Y:S01]  /*33f0*/  SHF.L.U32 R159, R159, 0x10, RZ ;  /* 0x000000109f9f7819 */ /* 0x000fe200000006ff */
[----:B------:R-:W-:-:S02]  /*3400*/  IMAD.U32 R144, R70, 0x10000, RZ ;  /* 0x0001000046907824 */ /* 0x000fc400078e00ff */
[----:B------:R-:W-:Y:S02]  /*3410*/  FFMA.FTZ R177, R86, R167, 1 ;  /* 0x3f80000056b17423 */ /* 0x000fe400000100a7 */
[----:B------:R-:W3:Y:S01]  /*3420*/  MUFU.RCP R163, R163 ;  /* 0x000000a300a37308 */ /* 0x000ee20000001000 */
[----:B------:R-:W-:Y:S01]  /*3430*/  SHF.L.U32 R140, R74, 0x10, RZ ;  /* 0x000000104a8c7819 */ /* 0x000fe200000006ff */
[----:B----4-:R-:W-:Y:S01]  /*3440*/  FADD.FTZ R2, -R128, 1 ;  /* 0x3f80000080027421 */ /* 0x010fe20000010100 */
[----:B-1----:R-:W-:Y:S01]  /*3450*/  FADD.FTZ R70, -R138, 1 ;  /* 0x3f8000008a467421 */ /* 0x002fe20000010100 */
[----:B------:R-:W-:Y:S01]  /*3460*/  SHF.L.U32 R157, R157, 0x10, RZ ;  /* 0x000000109d9d7819 */ /* 0x000fe200000006ff */
[----:B------:R-:W-:Y:S01]  /*3470*/  FMUL.FTZ R167, R75, R146 ;  /* 0x000000924ba77220 */ /* 0x000fe20000410000 */
[----:B------:R-:W-:Y:S02]  /*3480*/  IMAD.U32 R161, R161, 0x10000, RZ ;  /* 0x00010000a1a17824 */ /* 0x000fe400078e00ff */
[----:B------:R-:W-:Y:S01]  /*3490*/  FFMA.FTZ R181, R88, R175, 1 ;  /* 0x3f80000058b57423 */ /* 0x000fe200000100af */
[----:B------:R-:W-:Y:S01]  /*34a0*/  FMUL.FTZ R175, R142, R159 ;  /* 0x0000009f8eaf7220 */ /* 0x000fe20000410000 */
[----:B------:R-:W-:Y:S01]  /*34b0*/  FFMA.FTZ R2, R85, R2, 1 ;  /* 0x3f80000055027423 */ /* 0x000fe20000010002 */
[----:B------:R-:W-:Y:S01]  /*34c0*/  FFMA.FTZ R179, R87, R70, 1 ;  /* 0x3f80000057b37423 */ /* 0x000fe20000010046 */
[----:B------:R-:W-:Y:S01]  /*34d0*/  FMUL.FTZ R167, R128, R167 ;  /* 0x000000a780a77220 */ /* 0x000fe20000410000 */
[----:B------:R-:W-:Y:S01]  /*34e0*/  FMUL.FTZ R70, R140, R157 ;  /* 0x0000009d8c467220 */ /* 0x000fe20000410000 */
[----:B------:R-:W-:Y:S01]  /*34f0*/  FMUL.FTZ R74, R144, R161 ;  /* 0x000000a1904a7220 */ /* 0x000fe20000410000 */
[----:B--2---:R-:W-:Y:S01]  /*3500*/  F2FP.BF16.F32.PACK_AB R160, R165, R150 ;  /* 0x00000096a5a0723e */ /* 0x004fe200000010ff */
[----:B------:R-:W-:Y:S01]  /*3510*/  BAR.SYNC.DEFER_BLOCKING 0x0 ;  /* 0x0000000000007b1d */ /* 0x000fe20000010000 */
        /* <DEDUP_REMOVED lines=8> */
[----:B------:R-:W-:-:S02]  /*35a0*/  SHF.L.U32 R167, R0, 0x10, RZ ;  /* 0x0000001000a77819 */ /* 0x000fc400000006ff */
[----:B0-----:R-:W-:Y:S01]  /*35b0*/  SHF.L.U32 R148, R152, 0x10, RZ ;  /* 0x0000001098947819 */ /* 0x001fe200000006ff */
[----:B------:R-:W-:Y:S01]  /*35c0*/  FMUL.FTZ R70, R70, R177 ;  /* 0x000000b146467220 */ /* 0x000fe20000410000 */
[----:B------:R-:W-:Y:S01]  /*35d0*/  FMUL.FTZ R179, R72, R179 ;  /* 0x000000b348b37220 */ /* 0x000fe20000410000 */
[----:B------:R-:W-:Y:S01]  /*35e0*/  FMUL.FTZ R74, R74, R181 ;  /* 0x000000b54a4a7220 */ /* 0x000fe20000410000 */
[----:B------:R-:W-:Y:S01]  /*35f0*/  FADD.FTZ R177, -R155, 1 ;  /* 0x3f8000009bb17421 */ /* 0x000fe20000010100 */
        /* <DEDUP_REMOVED lines=31> */
[----:B-1----:R-:W-:-:S03]  /*37f0*/  PRMT R130, R2, 0x7610, R130 ;  /* 0x0000761002827816 */ /* 0x002fc60000000082 */
[----:B------:R1:W-:Y:S01]  /*3800*/  STS.U16 [R16+0xa], R72 ;  /* 0x00000a4810007388 */ /* 0x0003e20000000400 */
[----:B--2---:R-:W-:Y:S02]  /*3810*/  PRMT R3, R70, 0x7632, R3 ;  /* 0x0000763246037816 */ /* 0x004fe40000000003 */
[----:B0-----:R-:W-:Y:S02]  /*3820*/  PRMT R154, R2, 0x7632, R154 ;  /* 0x00007632029a7816 */ /* 0x001fe4000000009a */
[----:B-1----:R-:W-:Y:S02]  /*3830*/  PRMT R72, R74, 0x7632, R72 ;  /* 0x000076324a487816 */ /* 0x002fe40000000048 */
[----:B------:R-:W-:Y:S01]  /*3840*/  MOV R2, UR32 ;  /* 0x0000002000027c02 */ /* 0x000fe20008000f00 */
        /* <DEDUP_REMOVED lines=36> */
[----:B0-----:R-:W-:-:S05]  /*3a90*/  IADD3 R3, P0, PT, R63, UR8, RZ ;  /* 0x000000083f037c10 */ /* 0x001fca000ff1e0ff */
[----:B------:R-:W-:Y:S01]  /*3aa0*/  IMAD.X R70, RZ, RZ, UR9, P0 ;  /* 0x00000009ff467e24 */ /* 0x000fe200080e06ff */
        /* <DEDUP_REMOVED lines=105> */
[----:B------:R0:W-:Y:S01]  /*4140*/  STS.U16 [R16+0x14], R100 ;  /* 0x0000146410007388 */ /* 0x0001e20000000400 */
        /* <DEDUP_REMOVED lines=8> */
[----:B------:R-:W-:Y:S01]  /*41d0*/  UIMAD.WIDE.U32 UR8, UR29, UR10, UR8 ;  /* 0x0000000a1d0872a5 */ /* 0x000fe2000f8e0008 */
[----:B0-----:R-:W-:-:S02]  /*41e0*/  MOV R100, UR32 ;  /* 0x0000002000647c02 */ /* 0x001fc40008000f00 */
[----:B------:R-:W-:Y:S01]  /*41f0*/  STS.U16 [R16+0xa], R75 ;  /* 0x00000a4b10007388 */ /* 0x000fe20000000400 */
[----:B------:R-:W-:-:S03]  /*4200*/  UIMAD UR11, UR29, UR11, UR9 ;  /* 0x0000000b1d0b72a4 */ /* 0x000fc6000f8e0209 */
[----:B------:R0:W-:Y:S04]  /*4210*/  STS.U16 [R16+0xe], R3 ;  /* 0x00000e0310007388 */ /* 0x0001e80000000400 */
[----:B------:R-:W-:Y:S04]  /*4220*/  STS.U16 [R16+0x10], R85 ;  /* 0x0000105510007388 */ /* 0x000fe80000000400 */
[----:B------:R-:W-:Y:S01]  /*4230*/  STS.U16 [R16+0x12], R4 ;  /* 0x0000120410007388 */ /* 0x000fe20000000400 */
[----:B0-----:R-:W-:-:S03]  /*4240*/  IADD3 R3, P0, PT, R63, UR8, RZ ;  /* 0x000000083f037c10 */ /* 0x001fc6000ff1e0ff */
[----:B------:R-:W-:Y:S04]  /*4250*/  STS.U16 [R16+0x16], R77 ;  /* 0x0000164d10007388 */ /* 0x000fe80000000400 */
[----:B------:R0:W-:Y:S04]  /*4260*/  STS.U16 [R16+0x18], R6 ;  /* 0x0000180610007388 */ /* 0x0001e80000000400 */
[----:B------:R-:W-:Y:S04]  /*4270*/  STS.U16 [R16+0x1a], R81 ;  /* 0x00001a5110007388 */ /* 0x000fe80000000400 */
[----:B------:R1:W-:Y:S01]  /*4280*/  STS.U16 [R16+0x1c], R2 ;  /* 0x00001c0210007388 */ /* 0x0003e20000000400 */
[----:B0-----:R-:W-:-:S03]  /*4290*/  IADD3.X R6, PT, PT, RZ, UR11, RZ, P0, !PT ;  /* 0x0000000bff067c10 */ /* 0x001fc600087fe4ff */
        /* <DEDUP_REMOVED lines=55> */
.L_x_6787:
        /* <DEDUP_REMOVED lines=101> */
[----:B------:R-:W-:Y:S01]  /*4c60*/  ISETP.GE.AND P0, PT, R63, UR32, PT ;  /* 0x000000203f007c0c */ /* 0x000fe2000bf06270 */
[----:B------:R-:W-:Y:S01]  /*4c70*/  IMAD.MOV.U32 R75, RZ, RZ, RZ ;  /* 0x000000ffff4b7224 */ /* 0x000fe200078e00ff */
[----:B------:R-:W-:Y:S01]  /*4c80*/  MOV R141, RZ ;  /* 0x000000ff008d7202 */ /* 0x000fe20000000f00 */
[----:B------:R-:W1:Y:S01]  /*4c90*/  LDCU UR37, c[0x0][0x394] ;  /* 0x00007280ff2577ac */ /* 0x000e620008000800 */
[----:B------:R-:W-:Y:S02]  /*4ca0*/  P2R R195, PR, RZ, 0x1 ;  /* 0x00000001ffc37803 */ /* 0x000fe40000000000 */
[----:B------:R-:W2:Y:S01]  /*4cb0*/  LDC.64 R6, c[0x0][0x448] ;  /* 0x00011200ff067b82 */ /* 0x000ea20000000a00 */
[----:B------:R-:W-:Y:S01]  /*4cc0*/  PLOP3.LUT P5, PT, PT, PT, UP0, 0x80, 0x8 ;  /* 0x000000000008781c */ /* 0x000fe20003faf008 */
[----:B------:R-:W3:Y:S03]  /*4cd0*/  LDCU UR44, c[0x0][0x38c] ;  /* 0x00007180ff2c77ac */ /* 0x000ee60008000800 */
[----:B------:R-:W-:Y:S01]  /*4ce0*/  ISETP.EQ.AND P5, PT, R64, RZ, P5 ;  /* 0x000000ff4000720c */ /* 0x000fe20002fa2270 */
[----:B------:R-:W4:Y:S02]  /*4cf0*/  LDCU UR13, c[0x0][0x388] ;  /* 0x00007100ff0d77ac */ /* 0x000f240008000800 */
[----:B------:R-:W0:Y:S01]  /*4d00*/  LDC.64 R8, c[0x0][0x4d8] ;  /* 0x00013600ff087b82 */ /* 0x000e220000000a00 */
[----:B------:R-:W0:Y:S01]  /*4d10*/  LDCU.64 UR10, c[0x0][0x3a8] ;  /* 0x00007500ff0a77ac */ /* 0x000e220008000a00 */
[----:B------:R-:W0:Y:S01]  /*4d20*/  LDCU.64 UR14, c[0x0][0x3c0] ;  /* 0x00007800ff0e77ac */ /* 0x000e220008000a00 */
[----:B------:R-:W0:Y:S01]  /*4d30*/  LDCU.64 UR34, c[0x0][0x3e0] ;  /* 0x00007c00ff2277ac */ /* 0x000e220008000a00 */
[----:B------:R-:W0:Y:S01]  /*4d40*/  LDCU.64 UR38, c[0x0][0x4e0] ;  /* 0x00009c00ff2677ac */ /* 0x000e220008000a00 */
[----:B------:R-:W0:Y:S01]  /*4d50*/  LDCU.64 UR40, c[0x0][0x4f0] ;  /* 0x00009e00ff2877ac */ /* 0x000e220008000a00 */
[----:B------:R-:W0:Y:S04]  /*4d60*/  LDCU.64 UR42, c[0x0][0x540] ;  /* 0x0000a800ff2a77ac */ /* 0x000e280008000a00 */
.L_x_6826:
[----:B------:R-:W-:Y:S01]  /*4d70*/  HFMA2 R3, -RZ, RZ, 0, 0 ;  /* 0x00000000ff037431 */ /* 0x000fe200000001ff */
[----:B------:R-:W-:Y:S02]  /*4d80*/  MOV R2, R63 ;  /* 0x0000003f00027202 */ /* 0x000fe40000000f00 */
[----:B------:R-:W-:Y:S02]  /*4d90*/  ISETP.NE.AND P6, PT, R195, RZ, PT ;  /* 0x000000ffc300720c */ /* 0x000fe40003fc5270 */
[----:B------:R-:W-:Y:S02]  /*4da0*/  ISETP.GE.AND P2, PT, R47, UR32, PT ;  /* 0x000000202f007c0c */ /* 0x000fe4000bf46270 */
[----:B------:R-:W-:Y:S02]  /*4db0*/  ISETP.GE.AND P3, PT, R48, UR32, PT ;  /* 0x0000002030007c0c */ /* 0x000fe4000bf66270 */
[----:B------:R-:W-:Y:S01]  /*4dc0*/  ISETP.GE.AND P4, PT, R46, UR32, PT ;  /* 0x000000202e007c0c */ /* 0x000fe2000bf86270 */
[----:B0-----:R-:W-:Y:S01]  /*4dd0*/  IMAD.WIDE.U32 R10, R141, UR34, R2 ;  /* 0x000000228d0a7c25 */ /* 0x001fe2000f8e0002 */
[----:B------:R-:W-:-:S03]  /*4de0*/  ISETP.GE.AND P1, PT, R44, UR32, PT ;  /* 0x000000202c007c0c */ /* 0x000fc6000bf26270 */
[----:B------:R-:W-:Y:S01]  /*4df0*/  IMAD R3, R141, UR35, R11 ;  /* 0x000000238d037c24 */ /* 0x000fe2000f8e020b */
[----:B------:R-:W-:-:S04]  /*4e00*/  LEA R2, P0, R10, R67, 0x1 ;  /* 0x000000430a027211 */ /* 0x000fc800078008ff */
[----:B------:R-:W-:Y:S02]  /*4e10*/  LEA.HI.X R3, R10, R65, R3, 0x1, P0 ;  /* 0x000000410a037211 */ /* 0x000fe400000f0c03 */
[----:B------:R-:W-:-:S03]  /*4e20*/  ISETP.GE.AND P0, PT, R45, UR32, PT ;  /* 0x000000202d007c0c */ /* 0x000fc6000bf06270 */
[----:B------:R-:W3:Y:S04]  /*4e30*/  @!P6 LDG.E.U16 R145, desc[UR30][R2.64] ;  /* 0x0000001e0291e981 */ /* 0x000ee8000c1e1500 */
[----:B----4-:R-:W4:Y:S04]  /*4e40*/  @!P2 LDG.E.U16 R15, desc[UR30][R2.64+0x80] ;  /* 0x0000801e020fa981 */ /* 0x010f28000c1e1500 */
[----:B------:R-:W2:Y:S04]  /*4e50*/  @!P3 LDG.E.U16 R14, desc[UR30][R2.64+0x40] ;  /* 0x0000401e020eb981 */ /* 0x000ea8000c1e1500 */
[----:B------:R-:W2:Y:S04]  /*4e60*/  @!P0 LDG.E.U16 R143, desc[UR30][R2.64+0x100] ;  /* 0x0001001e028f8981 */ /* 0x000ea8000c1e1500 */
[----:B------:R-:W2:Y:S04]  /*4e70*/  @!P4 LDG.E.U16 R162, desc[UR30][R2.64+0xc0] ;  /* 0x0000c01e02a2c981 */ /* 0x000ea8000c1e1500 */
[----:B------:R-:W2:Y:S01]  /*4e80*/  @!P1 LDG.E.U16 R164, desc[UR30][R2.64+0x140] ;  /* 0x0001401e02a49981 */ /* 0x000ea2000c1e1500 */
[----:B------:R-:W-:Y:S01]  /*4e90*/  IMAD.U32 R12, RZ, RZ, UR16 ;  /* 0x00000010ff0c7e24 */ /* 0x000fe2000f8e00ff */
[----:B------:R-:W-:Y:S01]  /*4ea0*/  MOV R11, UR20 ;  /* 0x00000014000b7c02 */ /* 0x000fe20008000f00 */
[----:B------:R-:W-:-:S02]  /*4eb0*/  HFMA2 R155, -RZ, RZ, 0, 0 ;  /* 0x00000000ff9b7431 */ /* 0x000fc400000001ff */
[----:B------:R-:W-:Y:S01]  /*4ec0*/  IMAD.MOV.U32 R10, RZ, RZ, R12 ;  /* 0x000000ffff0a7224 */ /* 0x000fe200078e000c */
[----:B------:R-:W-:-:S03]  /*4ed0*/  MOV R149, RZ ;  /* 0x000000ff00957202 */ /* 0x000fc60000000f00 */
[----:B------:R-:W-:-:S04]  /*4ee0*/  IMAD.WIDE.U32 R10, R141, UR10, R10 ;  /* 0x0000000a8d0a7c25 */ /* 0x000fc8000f8e000a */
[----:B------:R-:W-:Y:S01]  /*4ef0*/  IMAD R11, R141, UR11, R11 ;  /* 0x0000000b8d0b7c24 */ /* 0x000fe2000f8e020b */
[----:B------:R-:W-:Y:S02]  /*4f00*/  MOV R13, UR17 ;  /* 0x00000011000d7c02 */ /* 0x000fe40008000f00 */
[----:B------:R-:W-:Y:S02]  /*4f10*/  MOV R157, RZ ;  /* 0x000000ff009d7202 */ /* 0x000fe40000000f00 */
[----:B---3--:R-:W-:Y:S02]  /*4f20*/  @!P6 PRMT R149, R145, 0x5410, RZ ;  /* 0x000054109195e816 */ /* 0x008fe400000000ff */
[----:B----4-:R-:W-:Y:S02]  /*4f30*/  @!P2 PRMT R155, R15, 0x5410, RZ ;  /* 0x000054100f9ba816 */ /* 0x010fe400000000ff */
[----:B------:R-:W-:Y:S02]  /*4f40*/  LEA R12, P2, R10, R4, 0x2 ;  /* 0x000000040a0c7211 */ /* 0x000fe400078410ff */
[----:B--2---:R-:W-:-:S02]  /*4f50*/  @!P3 PRMT R149, R149, 0x5410, R14 ;  /* 0x000054109595b816 */ /* 0x004fc4000000000e */
[----:B------:R-:W-:Y:S02]  /*4f60*/  ISETP.GE.AND P3, PT, R43, UR32, PT ;  /* 0x000000202b007c0c */ /* 0x000fe4000bf66270 */
[----:B------:R-:W-:Y:S02]  /*4f70*/  LEA.HI.X R13, R10, R5, R11, 0x2, P2 ;  /* 0x000000050a0d7211 */ /* 0x000fe400010f140b */
[----:B------:R-:W-:Y:S02]  /*4f80*/  @!P0 PRMT R157, R143, 0x5410, RZ ;  /* 0x000054108f9d8816 */ /* 0x000fe400000000ff */
[----:B------:R-:W-:Y:S01]  /*4f90*/  @!P4 PRMT R155, R155, 0x5410, R162 ;  /* 0x000054109b9bc816 */ /* 0x000fe200000000a2 */
[----:B------:R-:W-:Y:S01]  /*4fa0*/  HFMA2 R165, -RZ, RZ, 0, 0 ;  /* 0x00000000ffa57431 */ /* 0x000fe200000001ff */
[----:B------:R-:W-:Y:S01]  /*4fb0*/  ISETP.GE.AND P2, PT, R41, UR32, PT ;  /* 0x0000002029007c0c */ /* 0x000fe2000bf46270 */
[----:B------:R-:W-:Y:S01]  /*4fc0*/  IMAD.U32 R15, RZ, RZ, UR19 ;  /* 0x00000013ff0f7e24 */ /* 0x000fe2000f8e00ff */
[----:B------:R-:W-:Y:S01]  /*4fd0*/  ISETP.GE.AND P4, PT, R42, UR32, PT ;  /* 0x000000202a007c0c */ /* 0x000fe2000bf86270 */
[----:B------:R0:W2:Y:S01]  /*4fe0*/  LDG.E R12, desc[UR30][R12.64] ;  /* 0x0000001e0c0c7981 */ /* 0x0000a2000c1e1900 */
[----:B------:R-:W-:-:S02]  /*4ff0*/  ISETP.GE.AND P0, PT, R39, UR32, PT ;  /* 0x0000002027007c0c */ /* 0x000fc4000bf06270 */
[----:B------:R-:W-:Y:S01]  /*5000*/  @!P1 PRMT R157, R157, 0x5410, R164 ;  /* 0x000054109d9d9816 */ /* 0x000fe200000000a4 */
[----:B------:R-:W3:Y:S01]  /*5010*/  @!P3 LDG.E.U16 R147, desc[UR30][R2.64+0x180] ;  /* 0x0001801e0293b981 */ /* 0x000ee2000c1e1500 */
[----:B------:R-:W-:-:S05]  /*5020*/  ISETP.GE.AND P1, PT, R40, UR32, PT ;  /* 0x0000002028007c0c */ /* 0x000fca000bf26270 */
[----:B------:R-:W4:Y:S04]  /*5030*/  @!P2 LDG.E.U16 R143, desc[UR30][R2.64+0x200] ;  /* 0x0002001e028fa981 */ /* 0x000f28000c1e1500 */
[----:B------:R-:W2:Y:S04]  /*5040*/  @!P4 LDG.E.U16 R162, desc[UR30][R2.64+0x1c0] ;  /* 0x0001c01e02a2c981 */ /* 0x000ea8000c1e1500 */
[----:B------:R-:W2:Y:S04]  /*5050*/  @!P0 LDG.E.U16 R145, desc[UR30][R2.64+0x280] ;  /* 0x0002801e02918981 */ /* 0x000ea8000c1e1500 */
[----:B------:R-:W2:Y:S01]  /*5060*/  @!P1 LDG.E.U16 R164, desc[UR30][R2.64+0x240] ;  /* 0x0002401e02a49981 */ /* 0x000ea2000c1e1500 */
[----:B------:R-:W-:-:S02]  /*5070*/  MOV R14, UR18 ;  /* 0x00000012000e7c02 */ /* 0x000fc40008000f00 */
[----:B------:R-:W-:Y:S02]  /*5080*/  MOV R11, UR21 ;  /* 0x00000015000b7c02 */ /* 0x000fe40008000f00 */
[----:B------:R-:W-:-:S05]  /*5090*/  MOV R10, R14 ;  /* 0x0000000e000a7202 */ /* 0x000fca0000000f00 */
[----:B------:R-:W-:-:S04]  /*50a0*/  IMAD.WIDE.U32 R10, R141, UR14, R10 ;  /* 0x0000000e8d0a7c25 */ /* 0x000fc8000f8e000a */
[----:B------:R-:W-:Y:S02]  /*50b0*/  IMAD R15, R141, UR15, R11 ;  /* 0x0000000f8d0f7c24 */ /* 0x000fe4000f8e020b */
[----:B------:R-:W-:Y:S02]  /*50c0*/  HFMA2 R11, -RZ, RZ, 0, 0 ;  /* 0x00000000ff0b7431 */ /* 0x000fe400000001ff */
[----:B0-----:R-:W-:Y:S01]  /*50d0*/  IMAD.MOV.U32 R13, RZ, RZ, RZ ;  /* 0x000000ffff0d7224 */ /* 0x001fe200078e00ff */
[----:B---3--:R-:W-:Y:S02]  /*50e0*/  @!P3 PRMT R165, R147, 0x5410, RZ ;  /* 0x0000541093a5b816 */ /* 0x008fe400000000ff */
[----:B------:R-:W-:Y:S02]  /*50f0*/  ISETP.GE.AND P3, PT, R38, UR32, PT ;  /* 0x0000002026007c0c */ /* 0x000fe4000bf66270 */
[----:B----4-:R-:W-:Y:S02]  /*5100*/  @!P2 PRMT R11, R143, 0x5410, RZ ;  /* 0x000054108f0ba816 */ /* 0x010fe400000000ff */
[----:B------:R-:W-:-:S02]  /*5110*/  ISETP.GE.AND P2, PT, R37, UR32, PT ;  /* 0x0000002025007c0c */ /* 0x000fc4000bf46270 */
[----:B--2---:R-:W-:Y:S02]  /*5120*/  @!P4 PRMT R165, R165, 0x5410, R162 ;  /* 0x00005410a5a5c816 */ /* 0x004fe400000000a2 */
[----:B------:R-:W-:Y:S02]  /*5130*/  LEA R14, P4, R10, R6, 0x2 ;  /* 0x000000060a0e7211 */ /* 0x000fe400078810ff */
[----:B------:R-:W-:-:S03]  /*5140*/  @!P0 PRMT R13, R145, 0x5410, RZ ;  /* 0x00005410910d8816 */ /* 0x000fc600000000ff */
[----:B------:R-:W2:Y:S01]  /*5150*/  @!P3 LDG.E.U16 R162, desc[UR30][R2.64+0x2c0] ;  /* 0x0002c01e02a2b981 */ /* 0x000ea2000c1e1500 */
[----:B------:R-:W-:Y:S02]  /*5160*/  ISETP.GE.AND P0, PT, R35, UR32, PT ;  /* 0x0000002023007c0c */ /* 0x000fe4000bf06270 */
[----:B------:R-:W-:Y:S02]  /*5170*/  @!P1 PRMT R11, R11, 0x5410, R164 ;  /* 0x000054100b0b9816 */ /* 0x000fe400000000a4 */
[----:B------:R-:W-:Y:S01]  /*5180*/  ISETP.GE.AND P1, PT, R36, UR32, PT ;  /* 0x0000002024007c0c */ /* 0x000fe2000bf26270 */
[----:B------:R-:W3:Y:S01]  /*5190*/  @!P2 LDG.E.U16 R164, desc[UR30][R2.64+0x300] ;  /* 0x0003001e02a4a981 */ /* 0x000ee2000c1e1500 */
[----:B------:R-:W-:Y:S02]  /*51a0*/  LEA.HI.X R15, R10, R7, R15, 0x2, P4 ;  /* 0x000000070a0f7211 */ /* 0x000fe400020f140f */
[----:B------:R-:W-:Y:S01]  /*51b0*/  ISETP.GE.AND P4, PT, R34, UR32, PT ;  /* 0x0000002022007c0c */ /* 0x000fe2000bf86270 */
[----:B------:R0:W-:Y:S04]  /*51c0*/  STS.U16 [R32], R149 ;  /* 0x0000009520007388 */ /* 0x0001e80000000400 */
[----:B------:R-:W4:Y:S04]  /*51d0*/  @!P0 LDG.E.U16 R167, desc[UR30][R2.64+0x380] ;  /* 0x0003801e02a78981 */ /* 0x000f28000c1e1500 */
[----:B------:R-:W4:Y:S04]  /*51e0*/  @!P1 LDG.E.U16 R166, desc[UR30][R2.64+0x340] ;  /* 0x0003401e02a69981 */ /* 0x000f28000c1e1500 */
[----:B------:R1:W4:Y:S04]  /*51f0*/  @!P4 LDG.E.U16 R168, desc[UR30][R2.64+0x3c0] ;  /* 0x0003c01e02a8c981 */ /* 0x000328000c1e1500 */
[----:B------:R0:W5:Y:S01]  /*5200*/  LDG.E R170, desc[UR30][R14.64] ;  /* 0x0000001e0eaa7981 */ /* 0x000162000c1e1900 */
[----:B-1----:R-:W-:-:S02]  /*5210*/  PRMT R2, R149, 0x7632, R2 ;  /* 0x0000763295027816 */ /* 0x002fc40000000002 */
[----:B------:R-:W-:Y:S01]  /*5220*/  PRMT R3, R155, 0x7632, R3 ;  /* 0x000076329b037816 */ /* 0x000fe20000000003 */
[----:B0-----:R-:W-:Y:S02]  /*5230*/  HFMA2 R15, -RZ, RZ, 0, 0 ;  /* 0x00000000ff0f7431 */ /* 0x001fe400000001ff */
[----:B------:R-:W-:Y:S01]  /*5240*/  STS.U16 [R31+0x40], R2 ;  /* 0x000040021f007388 */ /* 0x000fe20000000400 */
[----:B------:R-:W-:-:S03]  /*5250*/  PRMT R14, R157, 0x7632, R14 ;  /* 0x000076329d0e7816 */ /* 0x000fc6000000000e */
[----:B------:R-:W-:Y:S01]  /*5260*/  STS.U16 [R30+0x80], R155 ;  /* 0x0000809b1e007388 */ /* 0x000fe20000000400 */
[----:B------:R-:W-:-:S03]  /*5270*/  PRMT R171, R165, 0x7632, R171 ;  /* 0x00007632a5ab7816 */ /* 0x000fc600000000ab */
[----:B------:R0:W-:Y:S01]  /*5280*/  STS.U16 [R29+0xc0], R3 ;  /* 0x0000c0031d007388 */ /* 0x0001e20000000400 */
[----:B------:R-:W-:-:S03]  /*5290*/  PRMT R149, R11, 0x7632, R149 ;  /* 0x000076320b957816 */ /* 0x000fc60000000095 */
[----:B------:R-:W-:Y:S01]  /*52a0*/  STS.U16 [R28+0x100], R157 ;  /* 0x0001009d1c007388 */ /* 0x000fe20000000400 */
[----:B0-----:R-:W-:-:S03]  /*52b0*/  MOV R3, RZ ;  /* 0x000000ff00037202 */ /* 0x001fc60000000f00 */
[----:B------:R-:W-:Y:S04]  /*52c0*/  STS.U16 [R27+0x140], R14 ;  /* 0x0001400e1b007388 */ /* 0x000fe80000000400 */
[----:B------:R-:W-:Y:S04]  /*52d0*/  STS.U16 [R26+0x180], R165 ;  /* 0x000180a51a007388 */ /* 0x000fe80000000400 */
[----:B------:R-:W-:Y:S04]  /*52e0*/  STS.U16 [R25+0x1c0], R171 ;  /* 0x0001c0ab19007388 */ /* 0x000fe80000000400 */
[----:B------:R0:W-:Y:S04]  /*52f0*/  STS.U16 [R24+0x200], R11 ;  /* 0x0002000b18007388 */ /* 0x0001e80000000400 */
[----:B------:R-:W-:Y:S01]  /*5300*/  STS.U16 [R23+0x240], R149 ;  /* 0x0002409517007388 */ /* 0x000fe20000000400 */
[----:B------:R-:W1:Y:S01]  /*5310*/  S2UR UR9, SR_CgaCtaId ;  /* 0x00000000000979c3 */ /* 0x000e620000008800 */
[----:B------:R-:W-:Y:S01]  /*5320*/  FMUL.FTZ R169, R12, 1.4426950216293334961 ;  /* 0x3fb8aa3b0ca97820 */ /* 0x000fe20000410000 */
[----:B------:R-:W-:-:S03]  /*5330*/  USHF.L.U32 UR33, UR22, 0x8, URZ ;  /* 0x0000000816217899 */ /* 0x000fc600080006ff */
[-C--:B------:R-:W-:Y:S01]  /*5340*/  FMUL.FTZ R10, R114, R169.reuse ;  /* 0x000000a9720a7220 */ /* 0x080fe20000410000 */
[----:B------:R-:W-:Y:S01]  /*5350*/  UIADD3 UR8, UPT, UPT, UR33, -0x100, URZ ;  /* 0xffffff0021087890 */ /* 0x000fe2000fffe0ff */
[----:B------:R-:W-:-:S03]  /*5360*/  FMUL.FTZ R145, R116, R169 ;  /* 0x000000a974917220 */ /* 0x000fc60000410000 */
[----:B------:R-:W-:Y:S01]  /*5370*/  ULOP3.LUT UR8, UR8, 0x100, URZ, 0xc0, !UPT ;  /* 0x0000010008087892 */ /* 0x000fe2000f8ec0ff */
        /* <DEDUP_REMOVED lines=16> */
[----:B-1----:R-:W-:Y:S01]  /*5480*/  ULEA UR12, UR9, UR12, 0x18 ;  /* 0x0000000c090c7291 */ /* 0x002fe2000f8ec0ff */
        /* <DEDUP_REMOVED lines=16> */
[----:B--2---:R-:W-:-:S02]  /*5590*/  @!P3 PRMT R13, R13, 0x5410, R162 ;  /* 0x000054100d0db816 */ /* 0x004fc400000000a2 */
[----:B---3--:R-:W-:Y:S02]  /*55a0*/  @!P2 PRMT R3, R164, 0x5410, RZ ;  /* 0x00005410a403a816 */ /* 0x008fe400000000ff */
[----:B------:R-:W-:Y:S02]  /*55b0*/  PRMT R2, R13, 0x7632, R2 ;  /* 0x000076320d027816 */ /* 0x000fe40000000002 */
[----:B----4-:R-:W-:Y:S02]  /*55c0*/  @!P0 PRMT R15, R167, 0x5410, RZ ;  /* 0x00005410a70f8816 */ /* 0x010fe400000000ff */
[----:B------:R-:W-:Y:S01]  /*55d0*/  @!P1 PRMT R3, R3, 0x5410, R166 ;  /* 0x0000541003039816 */ /* 0x000fe200000000a6 */
[----:B------:R2:W-:Y:S01]  /*55e0*/  STS.U16 [R22+0x280], R13 ;  /* 0x0002800d16007388 */ /* 0x0005e20000000400 */
[----:B------:R-:W-:Y:S02]  /*55f0*/  @!P4 PRMT R15, R15, 0x5410, R168 ;  /* 0x000054100f0fc816 */ /* 0x000fe400000000a8 */
[----:B0-----:R-:W-:Y:S01]  /*5600*/  PRMT R11, R3, 0x7632, R11 ;  /* 0x00007632030b7816 */ /* 0x001fe2000000000b */
[----:B------:R-:W-:Y:S01]  /*5610*/  STS.U16 [R21+0x2c0], R2 ;  /* 0x0002c00215007388 */ /* 0x000fe20000000400 */
[----:B--2---:R-:W-:-:S03]  /*5620*/  PRMT R13, R15, 0x7632, R13 ;  /* 0x000076320f0d7816 */ /* 0x004fc6000000000d */
        /* <DEDUP_REMOVED lines=8> */
[----:B------:R-:W2:Y:S04]  /*56b0*/  LDS.U16 R2, [R16+0x6] ;  /* 0x0000060010027984 */ /* 0x000ea80000000400 */
[----:B------:R-:W-:Y:S04]  /*56c0*/  LDS.U16 R171, [R16+0x8] ;  /* 0x0000080010ab7984 */ /* 0x000fe80000000400 */
[----:B------:R-:W-:Y:S04]  /*56d0*/  LDS.U16 R173, [R16+0xa] ;  /* 0x00000a0010ad7984 */ /* 0x000fe80000000400 */
[----:B------:R-:W-:Y:S04]  /*56e0*/  LDS.U16 R175, [R16+0xc] ;  /* 0x00000c0010af7984 */ /* 0x000fe80000000400 */
        /* <DEDUP_REMOVED lines=8> */
[----:B------:R-:W1:Y:S01]  /*5770*/  LDS.U16 R13, [R16+0x1e] ;  /* 0x00001e00100d7984 */ /* 0x000e620000000400 */
[----:B------:R-:W-:-:S02]  /*5780*/  ISETP.NE.AND P1, PT, R64, RZ, PT ;  /* 0x000000ff4000720c */ /* 0x000fc40003f25270 */
[----:B0-----:R-:W-:Y:S02]  /*5790*/  IADD3 R3, PT, PT, R141, UR8, RZ ;  /* 0x000000088d037c10 */ /* 0x001fe4000fffe0ff */
[----:B------:R-:W-:-:S09]  /*57a0*/  ISETP.NE.AND P0, PT, R64, 0x1f, PT ;  /* 0x0000001f4000780c */ /* 0x000fd20003f05270 */
[----:B------:R-:W-:-:S05]  /*57b0*/  @P1 VIADD R3, R64, 0x200 ;  /* 0x0000020040031836 */ /* 0x000fca0000000000 */
[----:B------:R-:W-:Y:S01]  /*57c0*/  LEA R3, R3, UR12, 0x2 ;  /* 0x0000000c03037c11 */ /* 0x000fe2000f8e10ff */
[----:B--2---:R-:W-:-:S04]  /*57d0*/  IMAD.U32 R169, R2, 0x10000, RZ ;  /* 0x0001000002a97824 */ /* 0x004fc800078e00ff */
[----:B------:R0:W-:Y:S01]  /*57e0*/  STS [R3+0xea8], R10 ;  /* 0x000ea80a03007388 */ /* 0x0001e20000000800 */
[----:B------:R-:W-:Y:S01]  /*57f0*/  SHF.L.U32 R157, R157, 0x10, RZ ;  /* 0x000000109d9d7819 */ /* 0x000fe200000006ff */
[----:B---3--:R-:W-:Y:S01]  /*5800*/  IMAD.U32 R11, R11, 0x10000, RZ ;  /* 0x000100000b0b7824 */ /* 0x008fe200078e00ff */
[----:B------:R-:W-:Y:S01]  /*5810*/  SHF.L.U32 R165, R165, 0x10, RZ ;  /* 0x00000010a5a57819 */ /* 0x000fe200000006ff */
[----:B----4-:R-:W-:Y:S01]  /*5820*/  IMAD.U32 R189, R189, 0x10000, RZ ;  /* 0x00010000bdbd7824 */ /* 0x010fe200078e00ff */
[----:B------:R-:W-:Y:S02]  /*5830*/  SHF.L.U32 R167, R167, 0x10, RZ ;  /* 0x00000010a7a77819 */ /* 0x000fe400000006ff */
[----:B------:R-:W-:Y:S02]  /*5840*/  SHF.L.U32 R171, R171, 0x10, RZ ;  /* 0x00000010abab7819 */ /* 0x000fe400000006ff */
[----:B------:R-:W-:Y:S02]  /*5850*/  SHF.L.U32 R173, R173, 0x10, RZ ;  /* 0x00000010adad7819 */ /* 0x000fe400000006ff */
[----:B------:R-:W-:-:S02]  /*5860*/  SHF.L.U32 R175, R175, 0x10, RZ ;  /* 0x00000010afaf7819 */ /* 0x000fc400000006ff */
[----:B------:R-:W-:Y:S02]  /*5870*/  SHF.L.U32 R179, R179, 0x10, RZ ;  /* 0x00000010b3b37819 */ /* 0x000fe400000006ff */
[----:B------:R-:W-:Y:S01]  /*5880*/  SHF.L.U32 R181, R181, 0x10, RZ ;  /* 0x00000010b5b57819 */ /* 0x000fe200000006ff */
[----:B-1----:R-:W-:Y:S01]  /*5890*/  IMAD.U32 R13, R13, 0x10000, RZ ;  /* 0x000100000d0d7824 */ /* 0x002fe200078e00ff */
[----:B------:R-:W-:Y:S02]  /*58a0*/  SHF.L.U32 R188, R188, 0x10, RZ ;  /* 0x00000010bcbc7819 */ /* 0x000fe400000006ff */
[----:B------:R-:W-:Y:S02]  /*58b0*/  SHF.L.U32 R187, R187, 0x10, RZ ;  /* 0x00000010bbbb7819 */ /* 0x000fe400000006ff */
[----:B------:R-:W-:Y:S02]  /*58c0*/  SHF.L.U32 R149, R149, 0x10, RZ ;  /* 0x0000001095957819 */ /* 0x000fe400000006ff */
[----:B------:R-:W-:Y:S01]  /*58d0*/  SHF.L.U32 R15, R15, 0x10, RZ ;  /* 0x000000100f0f7819 */ /* 0x000fe200000006ff */
[----:B------:R-:W-:Y:S06]  /*58e0*/  BAR.SYNC.DEFER_BLOCKING 0x0 ;  /* 0x0000000000007b1d */ /* 0x000fec0000010000 */
[----:B0-----:R-:W-:Y:S05]  /*58f0*/  @P0 BRA `(.L_x_6790) ;  /* 0x0000000000200947 */ /* 0x001fea0003800000 */
        /* <DEDUP_REMOVED lines=8> */
.L_x_6790:
[----:B------:R-:W-:-:S06]  /*5980*/  LEA R190, R64, UR12, 0x2 ;  /* 0x0000000c40be7c11 */ /* 0x000fcc000f8e10ff */
[----:B------:R-:W0:Y:S02]  /*5990*/  LDS R190, [R190+0x16ac] ;  /* 0x0016ac00bebe7984 */ /* 0x000e240000000800 */
.L_x_6791:
[----:B------:R-:W-:Y:S05]  /*59a0*/  BSYNC.RECONVERGENT B0 ;  /* 0x0000000000007941 */ /* 0x000fea0003800200 */
.L_x_6789:
[----:B-1----:R-:W1:Y:S01]  /*59b0*/  @P5 LDC R2, c[0x0][0x38c] ;  /* 0x0000e300ff025b82 */ /* 0x002e620000000800 */
[----:B------:R-:W-:Y:S01]  /*59c0*/  VOTEU.ANY UP0, P5 ;  /* 0x0000000000ff7886 */ /* 0x000fe20002800100 */
[----:B------:R-:W-:Y:S01]  /*59d0*/  MOV R3, 0x8 ;  /* 0x0000000800037802 */ /* 0x000fe20000000f00 */
[----:B------:R-:W-:-:S03]  /*59e0*/  IMAD.MOV.U32 R155, RZ, RZ, RZ ;  /* 0x000000ffff9b7224 */ /* 0x000fc600078e00ff */
        /* <DEDUP_REMOVED lines=34> */
[----:B------:R-:W-:Y:S01]  /*5c10*/  ISETP.GE.AND P0, PT, R33, 0x1, PT ;  /* 0x000000012100780c */ /* 0x000fe20003f06270 */
[C---:B-1----:R-:W-:Y:S01]  /*5c20*/  FMUL.FTZ R3, R159.reuse, R14 ;  /* 0x0000000e9f037220 */ /* 0x042fe20000410000 */
[C---:B-----5:R-:W-:Y:S01]  /*5c30*/  FMUL.FTZ R213, R170.reuse, R13 ;  /* 0x0000000daad57220 */ /* 0x060fe20000410000 */
        /* <DEDUP_REMOVED lines=29> */
[C---:B------:R-:W-:Y:S01]  /*5e10*/  FMUL.FTZ R221, R170.reuse, R11 ;  /* 0x0000000baadd7220 */ /* 0x040fe20000410000 */
[C---:B------:R-:W-:Y:S01]  /*5e20*/  FMUL.FTZ R223, R170.reuse, R175 ;  /* 0x000000afaadf7220 */ /* 0x040fe20000410000 */
[----:B------:R-:W-:Y:S01]  /*5e30*/  SHFL.UP PT, R2, R215, 0x1, RZ ;  /* 0x04200000d7027989 */ /* 0x000fe200000e00ff */
[----:B------:R-:W-:Y:S01]  /*5e40*/  FMUL.FTZ R225, R170, R173 ;  /* 0x000000adaae17220 */ /* 0x000fe20000410000 */
[----:B------:R-:W-:Y:S01]  /*5e50*/  FMUL.FTZ R206, R82, R221 ;  /* 0x000000dd52ce7220 */ /* 0x000fe20000410000 */
[----:B------:R-:W-:Y:S01]  /*5e60*/  FMUL.FTZ R174, R80, R223 ;  /* 0x000000df50ae7220 */ /* 0x000fe20000410000 */
[----:B------:R-:W1:Y:S01]  /*5e70*/  SHFL.UP PT, R3, R162, 0x1, RZ ;  /* 0x04200000a2037989 */ /* 0x000e6200000e00ff */
[----:B------:R-:W-:Y:S01]  /*5e80*/  FMUL.FTZ R172, R78, R225 ;  /* 0x000000e14eac7220 */ /* 0x000fe20000410000 */
[----:B------:R-:W-:Y:S01]  /*5e90*/  FMUL.FTZ R221, R170, R167 ;  /* 0x000000a7aadd7220 */ /* 0x000fe20000410000 */
[----:B------:R-:W-:Y:S01]  /*5ea0*/  ISETP.NE.AND P2, PT, R178, 0x1f, PT ;  /* 0x0000001fb200780c */ /* 0x000fe20003f45270 */
[----:B------:R-:W-:Y:S01]  /*5eb0*/  UISETP.GE.AND UP0, UPT, UR22, UR37, UPT ;  /* 0x000000251600728c */ /* 0x000fe2000bf06270 */
[----:B------:R-:W-:Y:S01]  /*5ec0*/  ISETP.NE.AND P4, PT, R64, RZ, PT ;  /* 0x000000ff4000720c */ /* 0x000fe20003f85270 */
[----:B------:R-:W-:Y:S01]  /*5ed0*/  FMUL.FTZ R164, R72, R221 ;  /* 0x000000dd48a47220 */ /* 0x000fe20000410000 */
[----:B------:R-:W-:Y:S01]  /*5ee0*/  FMUL.FTZ R221, R170, R157 ;  /* 0x0000009daadd7220 */ /* 0x000fe20000410000 */
[----:B------:R-:W-:Y:S01]  /*5ef0*/  BSSY.RECONVERGENT B0, `(.L_x_6792) ;  /* 0x0000101000007945 */ /* 0x000fe20003800200 */
[C---:B-1----:R-:W-:Y:S01]  /*5f00*/  FFMA.FTZ R3, R215.reuse, R3, R162 ;  /* 0x00000003d7037223 */ /* 0x042fe200000100a2 */
[----:B------:R-:W-:-:S04]  /*5f10*/  @P0 FMUL.FTZ R215, R215, R2 ;  /* 0x00000002d7d70220 */ /* 0x000fc80000410000 */
[----:B------:R-:W-:Y:S01]  /*5f20*/  FSEL R2, R162, R3, !P0 ;  /* 0x00000003a2027208 */ /* 0x000fe20004000000 */
[----:B0-2---:R-:W-:Y:S01]  /*5f30*/  FMUL.FTZ R3, R185, R190 ;  /* 0x000000beb9037220 */ /* 0x005fe20000410000 */
[----:B------:R-:W-:Y:S01]  /*5f40*/  SHFL.UP PT, R218, R215, 0x2, RZ ;  /* 0x04400000d7da7989 */ /* 0x000fe200000e00ff */
[----:B------:R-:W-:Y:S02]  /*5f50*/  ISETP.GE.AND P0, PT, R33, 0x2, PT ;  /* 0x000000022100780c */ /* 0x000fe40003f06270 */
        /* <DEDUP_REMOVED lines=9> */
[----:B------:R-:W-:Y:S01]  /*5ff0*/  FFMA.FTZ R3, R182, R3, R203 ;  /* 0x00000003b6037223 */ /* 0x000fe200000100cb */
[----:B------:R-:W-:Y:S01]  /*6000*/  FMUL.FTZ R199, R84, R219 ;  /* 0x000000db54c77220 */ /* 0x000fe20000410000 */
[----:B------:R-:W-:Y:S01]  /*6010*/  FMUL.FTZ R219, R170, R169 ;  /* 0x000000a9aadb7220 */ /* 0x000fe20000410000 */
[----:B------:R-:W-:Y:S01]  /*6020*/  FMUL.FTZ R162, R176, R217 ;  /* 0x000000d9b0a27220 */ /* 0x000fe20000410000 */
[----:B------:R-:W-:Y:S01]  /*6030*/  FFMA.FTZ R14, R180, R3, R201 ;  /* 0x00000003b40e7223 */ /* 0x000fe200000100c9 */
[----:B------:R-:W-:Y:S01]  /*6040*/  FMUL.FTZ R217, R170, R171 ;  /* 0x000000abaad97220 */ /* 0x000fe20000410000 */
[----:B------:R-:W0:Y:S01]  /*6050*/  SHFL.UP PT, R3, R2, 0x2, RZ ;  /* 0x0440000002037989 */ /* 0x000e2200000e00ff */
        /* <DEDUP_REMOVED lines=16> */
[----:B0-----:R-:W-:Y:S01]  /*6160*/  FFMA.FTZ R3, R215, R3, R2 ;  /* 0x00000003d7037223 */ /* 0x001fe20000010002 */
[----:B------:R-:W-:Y:S01]  /*6170*/  FMUL.FTZ R220, R143, R220 ;  /* 0x000000dc8fdc7220 */ /* 0x000fe20000410000 */
[----:B------:R-:W-:Y:S01]  /*6180*/  FFMA.FTZ R219, R147, R162, R164 ;  /* 0x000000a293db7223 */ /* 0x000fe200000100a4 */
[----:B------:R-:W-:Y:S01]  /*6190*/  FMUL.FTZ R162, R0, R221 ;  /* 0x000000dd00a27220 */ /* 0x000fe20000410000 */
[----:B------:R-:W-:Y:S01]  /*61a0*/  @P0 FMUL.FTZ R215, R215, R218 ;  /* 0x000000dad7d70220 */ /* 0x000fe20000410000 */
[----:B------:R-:W-:Y:S01]  /*61b0*/  FSEL R2, R2, R3, !P0 ;  /* 0x0000000302027208 */ /* 0x000fe20004000000 */
[----:B------:R-:W-:Y:S01]  /*61c0*/  FMUL.FTZ R217, R145, R220 ;  /* 0x000000dc91d97220 */ /* 0x000fe20000410000 */
[----:B------:R-:W-:Y:S01]  /*61d0*/  FFMA.FTZ R219, R143, R219, R14 ;  /* 0x000000db8fdb7223 */ /* 0x000fe2000001000e */
[----:B------:R-:W-:Y:S01]  /*61e0*/  ISETP.GE.AND P0, PT, R33, 0x4, PT ;  /* 0x000000042100780c */ /* 0x000fe20003f06270 */
[----:B------:R-:W-:Y:S02]  /*61f0*/  SHFL.UP PT, R220, R215, 0x4, RZ ;  /* 0x04800000d7dc7989 */ /* 0x000fe400000e00ff */
[----:B------:R-:W-:-:S02]  /*6200*/  FFMA.FTZ R219, R145, R219, R162 ;  /* 0x000000db91db7223 */ /* 0x000fc400000100a2 */
[----:B------:R-:W0:Y:S03]  /*6210*/  SHFL.UP PT, R3, R2, 0x4, RZ ;  /* 0x0480000002037989 */ /* 0x000e2600000e00ff */
[----:B------:R-:W-:Y:S01]  /*6220*/  MOV R218, R219 ;  /* 0x000000db00da7202 */ /* 0x000fe20000000f00 */
[----:B------:R-:W1:Y:S04]  /*6230*/  SHFL.DOWN PT, R222, R217, 0x1, 0x1f ;  /* 0x08201f00d9de7f89 */ /* 0x000e6800000e0000 */
[----:B------:R-:W2:Y:S01]  /*6240*/  SHFL.DOWN PT, R223, R219, 0x1, 0x1f ;  /* 0x08201f00dbdf7f89 */ /* 0x000ea200000e0000 */
[C---:B0-----:R-:W-:Y:S01]  /*6250*/  FFMA.FTZ R3, R215.reuse, R3, R2 ;  /* 0x00000003d7037223 */ /* 0x041fe20000010002 */
[----:B------:R-:W-:Y:S01]  /*6260*/  @P0 FMUL.FTZ R215, R215, R220 ;  /* 0x000000dcd7d70220 */ /* 0x000fe20000410000 */
[----:B-1----:R-:W-:-:S03]  /*6270*/  @P2 FMUL.FTZ R221, R222, R217 ;  /* 0x000000d9dedd2220 */ /* 0x002fc60000410000 */
[----:B------:R-:W-:Y:S01]  /*6280*/  FSEL R2, R2, R3, !P0 ;  /* 0x0000000302027208 */ /* 0x000fe20004000000 */
[----:B------:R-:W-:Y:S01]  /*6290*/  SHFL.UP PT, R220, R215, 0x8, RZ ;  /* 0x05000000d7dc7989 */ /* 0x000fe200000e00ff */
[----:B------:R-:W-:Y:S01]  /*62a0*/  ISETP.GE.AND P0, PT, R33, 0x8, PT ;  /* 0x000000082100780c */ /* 0x000fe20003f06270 */
[----:B--2---:R-:W-:Y:S01]  /*62b0*/  @P2 FFMA.FTZ R218, R217, R223, R218 ;  /* 0x000000dfd9da2223 */ /* 0x004fe200000100da */
[----:B------:R-:W-:Y:S01]  /*62c0*/  @P2 MOV R217, R221 ;  /* 0x000000dd00d92202 */ /* 0x000fe20000000f00 */
[----:B------:R-:W0:Y:S01]  /*62d0*/  SHFL.UP PT, R3, R2, 0x8, RZ ;  /* 0x0500000002037989 */ /* 0x000e2200000e00ff */
[----:B------:R-:W-:-:S03]  /*62e0*/  ISETP.GT.U32.AND P2, PT, R178, 0x1d, PT ;  /* 0x0000001db200780c */ /* 0x000fc60003f44070 */
[----:B------:R-:W1:Y:S04]  /*62f0*/  SHFL.DOWN PT, R222, R217, 0x2, 0x1f ;  /* 0x08401f00d9de7f89 */ /* 0x000e6800000e0000 */
[----:B------:R-:W2:Y:S01]  /*6300*/  SHFL.DOWN PT, R221, R218, 0x2, 0x1f ;  /* 0x08401f00dadd7f89 */ /* 0x000ea200000e0000 */
[C---:B0-----:R-:W-:Y:S01]  /*6310*/  FFMA.FTZ R3, R215.reuse, R3, R2 ;  /* 0x00000003d7037223 */ /* 0x041fe20000010002 */
[----:B------:R-:W-:-:S04]  /*6320*/  @P0 FMUL.FTZ R215, R215, R220 ;  /* 0x000000dcd7d70220 */ /* 0x000fc80000410000 */
[C---:B-1----:R-:W-:Y:S01]  /*6330*/  @!P2 FMUL.FTZ R219, R217.reuse, R222 ;  /* 0x000000ded9dba220 */ /* 0x042fe20000410000 */
[----:B------:R-:W-:Y:S02]  /*6340*/  FSEL R222, R2, R3, !P0 ;  /* 0x0000000302de7208 */ /* 0x000fe40004000000 */
[----:B------:R-:W-:Y:S01]  /*6350*/  SHFL.UP PT, R2, R215, 0x10, RZ ;  /* 0x06000000d7027989 */ /* 0x000fe200000e00ff */
[----:B--2---:R-:W-:Y:S01]  /*6360*/  @!P2 FFMA.FTZ R218, R217, R221, R218 ;  /* 0x000000ddd9daa223 */ /* 0x004fe200000100da */
[----:B------:R-:W-:Y:S02]  /*6370*/  @!P2 MOV R217, R219 ;  /* 0x000000db00d9a202 */ /* 0x000fe40000000f00 */
[----:B------:R-:W0:Y:S01]  /*6380*/  SHFL.UP PT, R3, R222, 0x10, RZ ;  /* 0x06000000de037989 */ /* 0x000e2200000e00ff */
[----:B------:R-:W-:Y:S02]  /*6390*/  ISETP.GT.U32.AND P2, PT, R178, 0x1b, PT ;  /* 0x0000001bb200780c */ /* 0x000fe40003f44070 */
[----:B------:R-:W-:Y:S01]  /*63a0*/  ISETP.GE.AND P0, PT, R33, 0x10, PT ;  /* 0x000000102100780c */ /* 0x000fe20003f06270 */
[----:B------:R-:W1:Y:S04]  /*63b0*/  SHFL.DOWN PT, R220, R217, 0x4, 0x1f ;  /* 0x08801f00d9dc7f89 */ /* 0x000e6800000e0000 */
[----:B------:R-:W2:Y:S01]  /*63c0*/  SHFL.DOWN PT, R221, R218, 0x4, 0x1f ;  /* 0x08801f00dadd7f89 */ /* 0x000ea200000e0000 */
[----:B0-----:R-:W-:-:S07]  /*63d0*/  FFMA.FTZ R3, R215, R3, R222 ;  /* 0x00000003d7037223 */ /* 0x001fce00000100de */
[----:B------:R-:W-:Y:S01]  /*63e0*/  @P0 FMUL.FTZ R215, R215, R2 ;  /* 0x00000002d7d70220 */ /* 0x000fe20000410000 */
[----:B-1----:R-:W-:Y:S01]  /*63f0*/  @!P2 FMUL.FTZ R220, R217, R220 ;  /* 0x000000dcd9dca220 */ /* 0x002fe20000410000 */
[----:B------:R-:W-:-:S04]  /*6400*/  FSEL R219, R222, R3, !P0 ;  /* 0x00000003dedb7208 */ /* 0x000fc80004000000 */
[----:B------:R-:W-:Y:S01]  /*6410*/  SHFL.UP PT, R215, R215, 0x1, RZ ;  /* 0x04200000d7d77989 */ /* 0x000fe200000e00ff */
[----:B--2---:R-:W-:Y:S01]  /*6420*/  @!P2 FFMA.FTZ R218, R217, R221, R218 ;  /* 0x000000ddd9daa223 */ /* 0x004fe200000100da */
[----:B------:R-:W-:Y:S01]  /*6430*/  @!P2 IMAD.MOV.U32 R217, RZ, RZ, R220 ;  /* 0x000000ffffd9a224 */ /* 0x000fe200078e00dc */
[----:B------:R-:W-:Y:S01]  /*6440*/  PLOP3.LUT P0, PT, PT, PT, UP0, 0x80, 0x8 ;  /* 0x000000000008781c */ /* 0x000fe20003f0f008 */
[----:B------:R-:W-:Y:S01]  /*6450*/  SHFL.UP PT, R2, R219, 0x1, RZ ;  /* 0x04200000db027989 */ /* 0x000fe200000e00ff */
[----:B------:R-:W-:Y:S02]  /*6460*/  ISETP.GT.U32.AND P2, PT, R178, 0x17, PT ;  /* 0x00000017b200780c */ /* 0x000fe40003f44070 */
[----:B------:R-:W-:Y:S01]  /*6470*/  ISETP.NE.OR P0, PT, R64, RZ, P0 ;  /* 0x000000ff4000720c */ /* 0x000fe20000705670 */
[----:B------:R-:W0:Y:S01]  /*6480*/  SHFL.DOWN PT, R222, R217, 0x8, 0x1f ;  /* 0x09001f00d9de7f89 */ /* 0x000e2200000e0000 */
[----:B------:R-:W-:-:S03]  /*6490*/  MOV R3, RZ ;  /* 0x000000ff00037202 */ /* 0x000fc60000000f00 */
[----:B------:R-:W1:Y:S06]  /*64a0*/  SHFL.DOWN PT, R221, R218, 0x8, 0x1f ;  /* 0x09001f00dadd7f89 */ /* 0x000e6c00000e0000 */
[C---:B0-----:R-:W-:Y:S01]  /*64b0*/  @!P2 FMUL.FTZ R219, R217.reuse, R222 ;  /* 0x000000ded9dba220 */ /* 0x041fe20000410000 */
[----:B-1----:R-:W-:Y:S01]  /*64c0*/  @!P2 FFMA.FTZ R218, R217, R221, R218 ;  /* 0x000000ddd9daa223 */ /* 0x002fe200000100da */
[----:B---3--:R-:W0:Y:S03]  /*64d0*/  SHFL.IDX PT, R220, R155, RZ, 0x1f ;  /* 0x00001fff9bdc7589 */ /* 0x008e2600000e0000 */
[----:B------:R-:W-:Y:S01]  /*64e0*/  @!P2 MOV R217, R219 ;  /* 0x000000db00d9a202 */ /* 0x000fe20000000f00 */
[----:B0-----:R-:W-:Y:S01]  /*64f0*/  @P1 FFMA.FTZ R220, R215, R220, R2 ;  /* 0x000000dcd7dc1223 */ /* 0x001fe20000010002 */
[----:B------:R-:W-:Y:S01]  /*6500*/  HFMA2 R2, -RZ, RZ, 1.875, 0 ;  /* 0x3f800000ff027431 */ /* 0x000fe200000001ff */
[----:B------:R-:W-:-:S02]  /*6510*/  @!P0 LEA R215, R141, UR12, 0x3 ;  /* 0x0000000c8dd78c11 */ /* 0x000fc4000f8e18ff */
[----:B------:R-:W-:-:S04]  /*6520*/  FFMA.FTZ R155, R10, R220, R177 ;  /* 0x000000dc0a9b7223 */ /* 0x000fc800000100b1 */
[-C--:B------:R-:W-:Y:S01]  /*6530*/  FMUL.FTZ R177, R157, R155.reuse ;  /* 0x0000009b9db17220 */ /* 0x080fe20000410000 */
[----:B------:R-:W-:Y:S01]  /*6540*/  FFMA.FTZ R157, R145, R155, R202 ;  /* 0x0000009b919d7223 */ /* 0x000fe200000100ca */
[----:B------:R-:W-:Y:S02]  /*6550*/  @!P0 LDS.64 R2, [R215+0x1728] ;  /* 0x00172800d7028984 */ /* 0x000fe40000000a00 */
[----:B------:R-:W-:Y:S01]  /*6560*/  FFMA.FTZ R177, R0, R177, RZ ;  /* 0x000000b100b17223 */ /* 0x000fe200000100ff */
[-C--:B------:R-:W-:Y:S01]  /*6570*/  FMUL.FTZ R10, R165, R157.reuse ;  /* 0x0000009da50a7220 */ /* 0x080fe20000410000 */
[----:B------:R-:W-:Y:S01]  /*6580*/  FFMA.FTZ R165, R143, R157, R198 ;  /* 0x0000009d8fa57223 */ /* 0x000fe200000100c6 */
[----:B------:R-:W0:Y:S01]  /*6590*/  SHFL.DOWN PT, R202, R217, 0x10, 0x1f ;  /* 0x0a001f00d9ca7f89 */ /* 0x000e2200000e0000 */
[----:B------:R-:W-:Y:S01]  /*65a0*/  ISETP.GT.U32.AND P0, PT, R178, 0xf, PT ;  /* 0x0000000fb200780c */ /* 0x000fe20003f04070 */
[----:B------:R-:W-:Y:S01]  /*65b0*/  FFMA.FTZ R177, R70, R10, R177 ;  /* 0x0000000a46b17223 */ /* 0x000fe200000100b1 */
[-C--:B------:R-:W-:Y:S01]  /*65c0*/  FMUL.FTZ R10, R167, R165.reuse ;  /* 0x000000a5a70a7220 */ /* 0x080fe20000410000 */
[----:B------:R-:W1:Y:S01]  /*65d0*/  SHFL.DOWN PT, R198, R218, 0x10, 0x1f ;  /* 0x0a001f00dac67f89 */ /* 0x000e6200000e0000 */
[----:B------:R-:W-:-:S02]  /*65e0*/  FFMA.FTZ R167, R147, R165, R194 ;  /* 0x000000a593a77223 */ /* 0x000fc400000100c2 */
[----:B------:R-:W-:Y:S02]  /*65f0*/  FFMA.FTZ R177, R72, R10, R177 ;  /* 0x0000000a48b17223 */ /* 0x000fe400000100b1 */
        /* <DEDUP_REMOVED lines=9> */
[----:B0-----:R-:W-:Y:S01]  /*6690*/  @!P0 FMUL.FTZ R10, R217, R202 ;  /* 0x000000cad90a8220 */ /* 0x001fe20000410000 */
[-C--:B------:R-:W-:Y:S01]  /*66a0*/  FMUL.FTZ R194, R175, R173.reuse ;  /* 0x000000adafc27220 */ /* 0x080fe20000410000 */
[----:B------:R-:W-:Y:S01]  /*66b0*/  FFMA.FTZ R175, R161, R173, R210 ;  /* 0x000000ada1af7223 */ /* 0x000fe200000100d2 */
[----:B-1----:R-:W-:Y:S01]  /*66c0*/  @!P0 FFMA.FTZ R218, R217, R198, R218 ;  /* 0x000000c6d9da8223 */ /* 0x002fe200000100da */
[----:B------:R-:W-:Y:S01]  /*66d0*/  @!P0 IMAD.MOV.U32 R217, RZ, RZ, R10 ;  /* 0x000000ffffd98224 */ /* 0x000fe200078e000a */
[----:B------:R-:W-:Y:S01]  /*66e0*/  ISETP.NE.AND P0, PT, R64, 0x1f, PT ;  /* 0x0000001f4000780c */ /* 0x000fe20003f05270 */
[----:B------:R-:W-:Y:S01]  /*66f0*/  FFMA.FTZ R215, R80, R194, R177 ;  /* 0x000000c250d77223 */ /* 0x000fe200000100b1 */
[-C--:B------:R-:W-:Y:S01]  /*6700*/  FMUL.FTZ R11, R11, R175.reuse ;  /* 0x000000af0b0b7220 */ /* 0x080fe20000410000 */
[----:B------:R-:W-:Y:S01]  /*6710*/  SHFL.DOWN PT, R219, R218, 0x1, 0x1f ;  /* 0x08201f00dadb7f89 */ /* 0x000fe200000e0000 */
[----:B------:R-:W-:-:S02]  /*6720*/  FFMA.FTZ R177, R159, R175, R212 ;  /* 0x000000af9fb17223 */ /* 0x000fc400000100d4 */
[----:B------:R-:W-:Y:S01]  /*6730*/  FFMA.FTZ R11, R82, R11, R215 ;  /* 0x0000000b520b7223 */ /* 0x000fe200000100d7 */
[----:B------:R-:W-:Y:S01]  /*6740*/  SHFL.IDX PT, R198, R3, RZ, 0x1f ;  /* 0x00001fff03c67589 */ /* 0x000fe200000e0000 */
[-C--:B------:R-:W-:Y:S01]  /*6750*/  FMUL.FTZ R10, R179, R177.reuse ;  /* 0x000000b1b30a7220 */ /* 0x080fe20000410000 */
[----:B------:R-:W-:Y:S02]  /*6760*/  FFMA.FTZ R179, R176, R177, R205 ;  /* 0x000000b1b0b37223 */ /* 0x000fe400000100cd */
[----:B------:R-:W0:Y:S01]  /*6770*/  SHFL.DOWN PT, R196, R217, 0x1, 0x1f ;  /* 0x08201f00d9c47f89 */ /* 0x000e2200000e0000 */
[----:B------:R-:W-:Y:S01]  /*6780*/  FFMA.FTZ R11, R84, R10, R11 ;  /* 0x0000000a540b7223 */ /* 0x000fe2000001000b */
[-C--:B------:R-:W-:Y:S01]  /*6790*/  FMUL.FTZ R10, R181, R179.reuse ;  /* 0x000000b3b50a7220 */ /* 0x080fe20000410000 */
[----:B------:R-:W-:Y:S01]  /*67a0*/  FFMA.FTZ R181, R180, R179, R207 ;  /* 0x000000b3b4b57223 */ /* 0x000fe200000100cf */
[----:B------:R-:W-:Y:S01]  /*67b0*/  SHFL.IDX PT, R215, R218, RZ, 0x1f ;  /* 0x00001fffdad77589 */ /* 0x000fe200000e0000 */
[----:B------:R-:W-:Y:S01]  /*67c0*/  FMUL.FTZ R207, R170, R157 ;  /* 0x0000009daacf7220 */ /* 0x000fe20000410000 */
[----:B------:R-:W-:Y:S01]  /*67d0*/  FFMA.FTZ R205, R86, R10, R11 ;  /* 0x0000000a56cd7223 */ /* 0x000fe2000001000b */
[-C--:B------:R-:W-:Y:S01]  /*67e0*/  FMUL.FTZ R188, R188, R181.reuse ;  /* 0x000000b5bcbc7220 */ /* 0x080fe20000410000 */
[----:B------:R-:W1:Y:S01]  /*67f0*/  SHFL.IDX PT, R194, R217, RZ, 0x1f ;  /* 0x00001fffd9c27589 */ /* 0x000e6200000e0000 */
[----:B------:R-:W-:Y:S01]  /*6800*/  FFMA.FTZ R197, R182, R181, R197 ;  /* 0x000000b5b6c57223 */ /* 0x000fe200000100c5 */
[----:B------:R-:W-:-:S02]  /*6810*/  HFMA2 R11, -RZ, RZ, 0, 0 ;  /* 0x00000000ff0b7431 */ /* 0x000fc400000001ff */
[----:B------:R-:W-:Y:S01]  /*6820*/  FFMA.FTZ R205, R88, R188, R205 ;  /* 0x000000bc58cd7223 */ /* 0x000fe200000100cd */
[----:B------:R-:W-:Y:S01]  /*6830*/  MOV R10, R64 ;  /* 0x00000040000a7202 */ /* 0x000fe20000000f00 */
[-C--:B------:R-:W-:Y:S01]  /*6840*/  FMUL.FTZ R188, R189, R197.reuse ;  /* 0x000000c5bdbc7220 */ /* 0x080fe20000410000 */
[----:B------:R-:W-:-:S03]  /*6850*/  FFMA.FTZ R189, R183, R197, R204 ;  /* 0x000000c5b7bd7223 */ /* 0x000fc600000100cc */
[----:B------:R-:W-:Y:S01]  /*6860*/  FFMA.FTZ R205, R90, R188, R205 ;  /* 0x000000bc5acd7223 */ /* 0x000fe200000100cd */
[----:B------:R-:W-:Y:S01]  /*6870*/  @!P4 LEA R188, R141, UR12, 0x3 ;  /* 0x0000000c8dbccc11 */ /* 0x000fe2000f8e18ff */
[-C--:B------:R-:W-:Y:S01]  /*6880*/  FMUL.FTZ R187, R187, R189.reuse ;  /* 0x000000bdbbbb7220 */ /* 0x080fe20000410000 */
[----:B------:R-:W-:Y:S01]  /*6890*/  FFMA.FTZ R193, R184, R189, R193 ;  /* 0x000000bdb8c17223 */ /* 0x000fe200000100c1 */
[----:B------:R-:W-:-:S04]  /*68a0*/  IMAD.WIDE.U32 R10, R8, UR36, R10 ;  /* 0x00000024080a7c25 */ /* 0x000fc8000f8e000a */
[----:B------:R-:W-:Y:S01]  /*68b0*/  FFMA.FTZ R187, R92, R187, R205 ;  /* 0x000000bb5cbb7223 */ /* 0x000fe200000100cd */
[----:B0-----:R-:W-:Y:S01]  /*68c0*/  @P0 FFMA.FTZ R198, R196, R198, R219 ;  /* 0x000000c6c4c60223 */ /* 0x001fe200000100db */
[----:B------:R-:W-:Y:S01]  /*68d0*/  FMUL.FTZ R205, R170, R155 ;  /* 0x0000009baacd7220 */ /* 0x000fe20000410000 */
[----:B------:R-:W-:Y:S01]  /*68e0*/  FFMA.FTZ R191, R186, R193, R191 ;  /* 0x000000c1babf7223 */ /* 0x000fe200000100bf */
[----:B------:R-:W-:Y:S02]  /*68f0*/  IMAD R11, R9, UR36, R11 ;  /* 0x00000024090b7c24 */ /* 0x000fe4000f8e020b */
[----:B------:R-:W-:Y:S01]  /*6900*/  FFMA.FTZ R213, R198, R190, R213 ;  /* 0x000000bec6d57223 */ /* 0x000fe200000100d5 */
[----:B------:R-:W-:Y:S01]  /*6910*/  FMUL.FTZ R205, R0, R205 ;  /* 0x000000cd00cd7220 */ /* 0x000fe20000410000 */
[----:B------:R-:W-:Y:S01]  /*6920*/  FMUL.FTZ R149, R149, R193 ;  /* 0x000000c195957220 */ /* 0x000fe20000410000 */
[----:B------:R-:W-:-:S04]  /*6930*/  IMAD.WIDE.U32 R10, R71, UR38, R10 ;  /* 0x00000026470a7c25 */ /* 0x000fc8000f8e000a */
[C---:B------:R-:W-:Y:S01]  /*6940*/  FFMA.FTZ R216, R185.reuse, R213, R216 ;  /* 0x000000d5b9d87223 */ /* 0x040fe200000100d8 */
[C---:B-1----:R-:W-:Y:S01]  /*6950*/  FFMA.FTZ R3, R194.reuse, R3, R215 ;  /* 0x00000003c2037223 */ /* 0x042fe200000100d7 */
[----:B------:R-:W-:Y:S01]  /*6960*/  FMUL.FTZ R2, R194, R2 ;  /* 0x00000002c2027220 */ /* 0x000fe20000410000 */
[----:B------:R-:W-:Y:S01]  /*6970*/  FFMA.FTZ R185, R185, R191, R192 ;  /* 0x000000bfb9b97223 */ /* 0x000fe200000100c0 */
[----:B------:R-:W-:Y:S01]  /*6980*/  FFMA.FTZ R211, R186, R216, R211 ;  /* 0x000000d8bad37223 */ /* 0x000fe200000100d3 */
[----:B------:R-:W-:Y:S01]  /*6990*/  FMUL.FTZ R215, R170, R165 ;  /* 0x000000a5aad77220 */ /* 0x000fe20000410000 */
[----:B------:R-:W-:Y:S01]  /*69a0*/  FFMA.FTZ R149, R94, R149, R187 ;  /* 0x000000955e957223 */ /* 0x000fe200000100bb */
[----:B------:R0:W-:Y:S01]  /*69b0*/  @!P4 STS.64 [R188+0x1728], R2 ;  /* 0x00172802bc00c388 */ /* 0x0001e20000000a00 */
        /* <DEDUP_REMOVED lines=9> */
[----:B------:R-:W-:Y:S01]  /*6a50*/  FMUL.FTZ R13, R13, R185 ;  /* 0x000000b90d0d7220 */ /* 0x000fe20000410000 */
[----:B------:R-:W-:Y:S01]  /*6a60*/  FFMA.FTZ R15, R96, R15, R149 ;  /* 0x0000000f600f7223 */ /* 0x000fe20000010095 */
[----:B0-----:R-:W-:Y:S01]  /*6a70*/  FMUL.FTZ R3, R170, R169 ;  /* 0x000000a9aa037220 */ /* 0x001fe20000410000 */
[----:B------:R-:W-:Y:S01]  /*6a80*/  FFMA.FTZ R201, R180, R203, R201 ;  /* 0x000000cbb4c97223 */ /* 0x000fe200000100c9 */
[----:B------:R-:W-:Y:S01]  /*6a90*/  FMUL.FTZ R2, R74, R207 ;  /* 0x000000cf4a027220 */ /* 0x000fe20000410000 */
[----:B------:R-:W-:Y:S01]  /*6aa0*/  FMUL.FTZ R207, R170, R171 ;  /* 0x000000abaacf7220 */ /* 0x000fe20000410000 */
[----:B------:R-:W-:Y:S01]  /*6ab0*/  FMUL.FTZ R180, R76, R3 ;  /* 0x000000034cb47220 */ /* 0x000fe20000410000 */
[----:B------:R-:W-:Y:S01]  /*6ac0*/  FMUL.FTZ R3, R170, R173 ;  /* 0x000000adaa037220 */ /* 0x000fe20000410000 */
[----:B------:R-:W-:Y:S01]  /*6ad0*/  FFMA.FTZ R199, R176, R201, R199 ;  /* 0x000000c9b0c77223 */ /* 0x000fe200000100c7 */
[----:B------:R0:W-:Y:S01]  /*6ae0*/  STS [R61+0xc], R2 ;  /* 0x00000c023d007388 */ /* 0x0001e20000000800 */
[----:B-1----:R-:W-:Y:S01]  /*6af0*/  FMUL.FTZ R205, R170, R175 ;  /* 0x000000afaacd7220 */ /* 0x002fe20000410000 */
[----:B------:R-:W-:Y:S01]  /*6b00*/  FMUL.FTZ R182, R80, R3 ;  /* 0x0000000350b67220 */ /* 0x000fe20000410000 */
[----:B------:R-:W-:Y:S01]  /*6b10*/  FFMA.FTZ R159, R159, R199, R206 ;  /* 0x000000c79f9f7223 */ /* 0x000fe200000100ce */
[----:B------:R-:W-:Y:S01]  /*6b20*/  FMUL.FTZ R3, R170, R177 ;  /* 0x000000b1aa037220 */ /* 0x000fe20000410000 */
[----:B------:R-:W-:Y:S01]  /*6b30*/  FMUL.FTZ R176, R78, R207 ;  /* 0x000000cf4eb07220 */ /* 0x000fe20000410000 */
[----:B--2---:R-:W-:Y:S01]  /*6b40*/  FMUL.FTZ R184, R82, R205 ;  /* 0x000000cd52b87220 */ /* 0x004fe20000410000 */
[----:B------:R-:W-:Y:S01]  /*6b50*/  FFMA.FTZ R161, R161, R159, R174 ;  /* 0x0000009fa1a17223 */ /* 0x000fe200000100ae */
[C---:B------:R-:W-:Y:S01]  /*6b60*/  FMUL.FTZ R205, R170.reuse, R181 ;  /* 0x000000b5aacd7220 */ /* 0x040fe20000410000 */
[----:B------:R-:W-:Y:S01]  /*6b70*/  FMUL.FTZ R207, R170, R197 ;  /* 0x000000c5aacf7220 */ /* 0x000fe20000410000 */
[----:B0-----:R-:W-:Y:S01]  /*6b80*/  FMUL.FTZ R2, R84, R3 ;  /* 0x0000000354027220 */ /* 0x001fe20000410000 */
[----:B------:R-:W-:Y:S01]  /*6b90*/  FMUL.FTZ R3, R170, R179 ;  /* 0x000000b3aa037220 */ /* 0x000fe20000410000 */
[----:B------:R-:W-:Y:S01]  /*6ba0*/  FFMA.FTZ R163, R163, R161, R172 ;  /* 0x000000a1a3a37223 */ /* 0x000fe200000100ac */
[----:B------:R0:W-:Y:S01]  /*6bb0*/  STS [R61+0x10], R180 ;  /* 0x000010b43d007388 */ /* 0x0001e20000000800 */
[----:B------:R-:W-:Y:S01]  /*6bc0*/  FMUL.FTZ R174, R88, R205 ;  /* 0x000000cd58ae7220 */ /* 0x000fe20000410000 */
[----:B------:R-:W-:Y:S01]  /*6bd0*/  FMUL.FTZ R172, R86, R3 ;  /* 0x0000000356ac7220 */ /* 0x000fe20000410000 */
[C---:B------:R-:W-:Y:S01]  /*6be0*/  FMUL.FTZ R3, R170.reuse, R189 ;  /* 0x000000bdaa037220 */ /* 0x040fe20000410000 */
[----:B------:R1:W-:Y:S01]  /*6bf0*/  STS [R61+0x14], R176 ;  /* 0x000014b03d007388 */ /* 0x0003e20000000800 */
[----:B------:R-:W-:Y:S01]  /*6c00*/  FMUL.FTZ R205, R170, R191 ;  /* 0x000000bfaacd7220 */ /* 0x000fe20000410000 */
[----:B------:R-:W-:-:S02]  /*6c10*/  FFMA.FTZ R151, R151, R163, R166 ;  /* 0x000000a397977223 */ /* 0x000fc400000100a6 */
[----:B------:R2:W-:Y:S01]  /*6c20*/  STS [R61+0x18], R182 ;  /* 0x000018b63d007388 */ /* 0x0005e20000000800 */
[----:B0-----:R-:W-:Y:S01]  /*6c30*/  FMUL.FTZ R180, R92, R3 ;  /* 0x000000035cb47220 */ /* 0x001fe20000410000 */
[----:B------:R-:W-:Y:S02]  /*6c40*/  FMUL.FTZ R3, R170, R193 ;  /* 0x000000c1aa037220 */ /* 0x000fe40000410000 */
[----:B------:R0:W-:Y:S01]  /*6c50*/  STS [R61+0x24], R172 ;  /* 0x000024ac3d007388 */ /* 0x0001e20000000800 */
[----:B------:R-:W-:Y:S01]  /*6c60*/  FFMA.FTZ R153, R153, R151, R168 ;  /* 0x0000009799997223 */ /* 0x000fe200000100a8 */
[----:B-1----:R-:W-:Y:S01]  /*6c70*/  FMUL.FTZ R176, R90, R207 ;  /* 0x000000cf5ab07220 */ /* 0x002fe20000410000 */
[----:B------:R-:W-:Y:S01]  /*6c80*/  FMUL.FTZ R207, R170, R185 ;  /* 0x000000b9aacf7220 */ /* 0x000fe20000410000 */
[----:B------:R-:W-:Y:S01]  /*6c90*/  FMUL.FTZ R170, R94, R3 ;  /* 0x000000035eaa7220 */ /* 0x000fe20000410000 */
[----:B------:R-:W-:Y:S01]  /*6ca0*/  STS [R61+0x8], R186 ;  /* 0x000008ba3d007388 */ /* 0x000fe20000000800 */
[----:B--2---:R-:W-:Y:S01]  /*6cb0*/  FMUL.FTZ R182, R96, R205 ;  /* 0x000000cd60b67220 */ /* 0x004fe20000410000 */
[----:B------:R-:W-:-:S02]  /*6cc0*/  FFMA.FTZ R147, R147, R153, R164 ;  /* 0x0000009993937223 */ /* 0x000fc400000100a4 */
[----:B------:R1:W-:Y:S01]  /*6cd0*/  STS [R61+0x1c], R184 ;  /* 0x00001cb83d007388 */ /* 0x0003e20000000800 */
[C---:B0-----:R-:W-:Y:S01]  /*6ce0*/  FMUL.FTZ R172, R98.reuse, R207 ;  /* 0x000000cf62ac7220 */ /* 0x041fe20000410000 */
[----:B------:R-:W-:Y:S01]  /*6cf0*/  FFMA.FTZ R143, R143, R147, R14 ;  /* 0x000000938f8f7223 */ /* 0x000fe2000001000e */
[----:B------:R-:W-:Y:S01]  /*6d00*/  FFMA.FTZ R14, R98, R13, R15 ;  /* 0x0000000d620e7223 */ /* 0x000fe2000001000f */
[----:B------:R0:W-:Y:S02]  /*6d10*/  STS [R61+0x20], R2 ;  /* 0x000020023d007388 */ /* 0x0001e40000000800 */
[----:B------:R-:W-:Y:S02]  /*6d20*/  FFMA.FTZ R145, R145, R143, R162 ;  /* 0x0000008f91917223 */ /* 0x000fe400000100a2 */
[----:B------:R-:W-:Y:S01]  /*6d30*/  STS [R61+0x28], R174 ;  /* 0x000028ae3d007388 */ /* 0x000fe20000000800 */
[----:B-1----:R-:W-:-:S03]  /*6d40*/  SHF.R.S32.HI R184, RZ, 0x1f, R71 ;  /* 0x0000001fffb87819 */ /* 0x002fc60000011447 */
[----:B------:R-:W-:Y:S02]  /*6d50*/  STS [R61+0x2c], R176 ;  /* 0x00002cb03d007388 */ /* 0x000fe40000000800 */
[----:B0-----:R-:W-:Y:S02]  /*6d60*/  IMAD R2, R184, UR38, RZ ;  /* 0x00000026b8027c24 */ /* 0x001fe4000f8e02ff */
[----:B------:R-:W-:Y:S02]  /*6d70*/  STS [R61+0x30], R180 ;  /* 0x000030b43d007388 */ /* 0x000fe40000000800 */
[----:B------:R-:W-:Y:S02]  /*6d80*/  IMAD R3, R71, UR39, R2 ;  /* 0x0000002747037c24 */ /* 0x000fe4000f8e0202 */
[----:B------:R-:W-:Y:S01]  /*6d90*/  STS [R61+0x34], R170 ;  /* 0x000034aa3d007388 */ /* 0x000fe20000000800 */
[----:B------:R-:W-:-:S03]  /*6da0*/  IADD3 R2, P0, PT, R10, UR6, RZ ;  /* 0x000000060a027c10 */ /* 0x000fc6000ff1e0ff */
[----:B------:R-:W-:Y:S01]  /*6db0*/  STS [R61+0x38], R182 ;  /* 0x000038b63d007388 */ /* 0x000fe20000000800 */
[----:B------:R-:W-:Y:S01]  /*6dc0*/  IADD3.X R3, PT, PT, R11, R3, RZ, P0, !PT ;  /* 0x000000030b037210 */ /* 0x000fe200007fe4ff */
[----:B------:R-:W-:Y:S02]  /*6dd0*/  IMAD.U32 R11, RZ, RZ, UR13 ;  /* 0x0000000dff0b7e24 */ /* 0x000fe4000f8e00ff */
[----:B------:R0:W-:Y:S01]  /*6de0*/  STS [R61+0x3c], R172 ;  /* 0x00003cac3d007388 */ /* 0x0001e20000000800 */
[C---:B------:R-:W-:Y:S01]  /*6df0*/  IMAD.WIDE.U32 R2, R141.reuse, UR40, R2 ;  /* 0x000000288d027c25 */ /* 0x040fe2000f8e0002 */
[----:B------:R-:W-:Y:S03]  /*6e00*/  BAR.SYNC.DEFER_BLOCKING 0x0 ;  /* 0x0000000000007b1d */ /* 0x000fe60000010000 */
[----:B------:R-:W-:Y:S01]  /*6e10*/  IMAD R3, R141, UR41, R3 ;  /* 0x000000298d037c24 */ /* 0x000fe2000f8e0203 */
[----:B------:R-:W-:-:S02]  /*6e20*/  LEA R10, P0, R2, UR42, 0x2 ;  /* 0x0000002a020a7c11 */ /* 0x000fc4000f8010ff */
[----:B0-----:R-:W-:Y:S02]  /*6e30*/  IADD3 R172, PT, PT, R11, -UR6, -R64 ;  /* 0x800000060bac7c10 */ /* 0x001fe4000fffe840 */
[----:B------:R-:W-:Y:S02]  /*6e40*/  LEA.HI.X R11, R2, UR43, R3, 0x2, P0 ;  /* 0x0000002b020b7c11 */ /* 0x000fe400080f1403 */
[C---:B------:R-:W-:Y:S02]  /*6e50*/  ISETP.GE.AND P6, PT, R172.reuse, 0x1, PT ;  /* 0x00000001ac00780c */ /* 0x040fe40003fc6270 */
[C---:B------:R-:W-:Y:S02]  /*6e60*/  ISETP.GE.AND P3, PT, R172.reuse, 0x21, PT ;  /* 0x00000021ac00780c */ /* 0x040fe40003f66270 */
[C---:B------:R-:W-:Y:S02]  /*6e70*/  ISETP.GE.AND P2, PT, R172.reuse, 0x41, PT ;  /* 0x00000041ac00780c */ /* 0x040fe40003f46270 */
[----:B------:R-:W-:-:S02]  /*6e80*/  ISETP.GE.AND P1, PT, R172, 0x61, PT ;  /* 0x00000061ac00780c */ /* 0x000fc40003f26270 */
[----:B------:R-:W-:Y:S01]  /*6e90*/  ISETP.GE.AND P0, PT, R172, 0x81, PT ;  /* 0x00000081ac00780c */ /* 0x000fe20003f06270 */
[----:B------:R0:W1:Y:S04]  /*6ea0*/  LDS R205, [R60+0x4b0] ;  /* 0x0004b0003ccd7984 */ /* 0x0000680000000800 */
[----:B------:R-:W-:Y:S08]  /*6eb0*/  @!P6 BRA `(.L_x_6793) ;  /* 0x000000000010e947 */ /* 0x000ff00003800000 */
[----:B------:R-:W-:-:S04]  /*6ec0*/  LEA.HI R2, R64, R64, RZ, 0x1b ;  /* 0x0000004040027211 */ /* 0x000fc800078fd8ff */
[----:B------:R-:W-:-:S05]  /*6ed0*/  LEA R2, R2, UR12, 0x2 ;  /* 0x0000000c02027c11 */ /* 0x000fca000f8e10ff */
[----:B------:R-:W2:Y:S04]  /*6ee0*/  LDS R3, [R2+0x430] ;  /* 0x0004300002037984 */ /* 0x000ea80000000800 */
[----:B--2---:R2:W-:Y:S02]  /*6ef0*/  REDG.E.ADD.F32.FTZ.RN.STRONG.GPU desc[UR30][R10.64], R3 ;  /* 0x000000030a0079a6 */ /* 0x0045e4000c12f31e */
.L_x_6793:
[----:B------:R-:W-:Y:S05]  /*6f00*/  BSYNC.RECONVERGENT B0 ;  /* 0x0000000000007941 */ /* 0x000fea0003800200 */
.L_x_6792:
[----:B------:R-:W-:Y:S01]  /*6f10*/  BSSY.RECONVERGENT B0, `(.L_x_6794) ;  /* 0x0000004000007945 */ /* 0x000fe20003800200 */
[----:B------:R-:W-:-:S03]  /*6f20*/  ISETP.GE.AND P6, PT, R172, 0xa1, PT ;  /* 0x000000a1ac00780c */ /* 0x000fc60003fc6270 */
[----:B------:R-:W-:Y:S10]  /*6f30*/  @!P3 BRA `(.L_x_6795) ;  /* 0x000000000004b947 */ /* 0x000ff40003800000 */
[----:B-1----:R3:W-:Y:S02]  /*6f40*/  REDG.E.ADD.F32.FTZ.RN.STRONG.GPU desc[UR30][R10.64+0x80], R205 ;  /* 0x000080cd0a0079a6 */ /* 0x0027e4000c12f31e */
.L_x_6795:
[----:B------:R-:W-:Y:S05]  /*6f50*/  BSYNC.RECONVERGENT B0 ;  /* 0x0000000000007941 */ /* 0x000fea0003800200 */
.L_x_6794:
[----:B--2---:R2:W4:Y:S01]  /*6f60*/  LDS R3, [R59+0x530] ;  /* 0x000530003b037984 */ /* 0x0045220000000800 */
[----:B------:R-:W-:Y:S04]  /*6f70*/  BSSY.RECONVERGENT B0, `(.L_x_6796) ;  /* 0x0000003000007945 */ /* 0x000fe80003800200 */
[----:B------:R-:W-:Y:S05]  /*6f80*/  @!P2 BRA `(.L_x_6797) ;  /* 0x000000000004a947 */ /* 0x000fea0003800000 */
[----:B----4-:R4:W-:Y:S02]  /*6f90*/  REDG.E.ADD.F32.FTZ.RN.STRONG.GPU desc[UR30][R10.64+0x100], R3 ;  /* 0x000100030a0079a6 */ /* 0x0109e4000c12f31e */
.L_x_6797:
[----:B------:R-:W-:Y:S05]  /*6fa0*/  BSYNC.RECONVERGENT B0 ;  /* 0x0000000000007941 */ /* 0x000fea0003800200 */
.L_x_6796:
[----:B----4-:R4:W0:Y:S01]  /*6fb0*/  LDS R3, [R58+0x5b0] ;  /* 0x0005b0003a037984 */ /* 0x0108220000000800 */
[----:B------:R-:W-:Y:S04]  /*6fc0*/  BSSY.RECONVERGENT B0, `(.L_x_6798) ;  /* 0x0000003000007945 */ /* 0x000fe80003800200 */
[----:B------:R-:W-:Y:S05]  /*6fd0*/  @!P1 BRA `(.L_x_6799) ;  /* 0x0000000000049947 */ /* 0x000fea0003800000 */
[----:B0-----:R0:W-:Y:S02]  /*6fe0*/  REDG.E.ADD.F32.FTZ.RN.STRONG.GPU desc[UR30][R10.64+0x180], R3 ;  /* 0x000180030a0079a6 */ /* 0x0011e4000c12f31e */
.L_x_6799:
[----:B------:R-:W-:Y:S05]  /*6ff0*/  BSYNC.RECONVERGENT B0 ;  /* 0x0000000000007941 */ /* 0x000fea0003800200 */
.L_x_6798:
[----:B0-----:R0:W0:Y:S01]  /*7000*/  LDS R3, [R57+0x630] ;  /* 0x0006300039037984 */ /* 0x0010220000000800 */
[----:B------:R-:W-:Y:S04]  /*7010*/  BSSY.RECONVERGENT B0, `(.L_x_6800) ;  /* 0x0000003000007945 */ /* 0x000fe80003800200 */
[----:B------:R-:W-:Y:S05]  /*7020*/  @!P0 BRA `(.L_x_6801) ;  /* 0x0000000000048947 */ /* 0x000fea0003800000 */
[----:B0-----:R0:W-:Y:S02]  /*7030*/  REDG.E.ADD.F32.FTZ.RN.STRONG.GPU desc[UR30][R10.64+0x200], R3 ;  /* 0x000200030a0079a6 */ /* 0x0011e4000c12f31e */
.L_x_6801:
[----:B------:R-:W-:Y:S05]  /*7040*/  BSYNC.RECONVERGENT B0 ;  /* 0x0000000000007941 */ /* 0x000fea0003800200 */
.L_x_6800:
[----:B0-----:R0:W0:Y:S01]  /*7050*/  LDS R3, [R56+0x6b0] ;  /* 0x0006b00038037984 */ /* 0x0010220000000800 */
[----:B------:R-:W-:Y:S04]  /*7060*/  BSSY.RECONVERGENT B0, `(.L_x_6802) ;  /* 0x0000003000007945 */ /* 0x000fe80003800200 */
[----:B------:R-:W-:Y:S05]  /*7070*/  @!P6 BRA `(.L_x_6803) ;  /* 0x000000000004e947 */ /* 0x000fea0003800000 */
[----:B0-----:R0:W-:Y:S02]  /*7080*/  REDG.E.ADD.F32.FTZ.RN.STRONG.GPU desc[UR30][R10.64+0x280], R3 ;  /* 0x000280030a0079a6 */ /* 0x0011e4000c12f31e */
.L_x_6803:
[----:B------:R-:W-:Y:S05]  /*7090*/  BSYNC.RECONVERGENT B0 ;  /* 0x0000000000007941 */ /* 0x000fea0003800200 */
.L_x_6802:
        /* <DEDUP_REMOVED lines=8> */
[----:B0-----:R0:W-:Y:S02]  /*7120*/  REDG.E.ADD.F32.FTZ.RN.STRONG.GPU desc[UR30][R10.64+0x300], R3 ;  /* 0x000300030a0079a6 */ /* 0x0011e4000c12f31e */
.L_x_6805:
[----:B------:R-:W-:Y:S05]  /*7130*/  BSYNC.RECONVERGENT B0 ;  /* 0x0000000000007941 */ /* 0x000fea0003800200 */
.L_x_6804:
[----:B0-----:R0:W0:Y:S01]  /*7140*/  LDS R3, [R54+0x7b0] ;  /* 0x0007b00036037984 */ /* 0x0010220000000800 */
[----:B------:R-:W-:Y:S01]  /*7150*/  BSSY.RECONVERGENT B0, `(.L_x_6806) ;  /* 0x0000004000007945 */ /* 0x000fe20003800200 */
[----:B------:R-:W-:-:S03]  /*7160*/  IADD3 R13, PT, PT, R64, 0x140, RZ ;  /* 0x00000140400d7810 */ /* 0x000fc60007ffe0ff */
[----:B------:R-:W-:Y:S05]  /*7170*/  @!P0 BRA `(.L_x_6807) ;  /* 0x0000000000048947 */ /* 0x000fea0003800000 */
[----:B0-----:R0:W-:Y:S02]  /*7180*/  REDG.E.ADD.F32.FTZ.RN.STRONG.GPU desc[UR30][R10.64+0x380], R3 ;  /* 0x000380030a0079a6 */ /* 0x0011e4000c12f31e */
.L_x_6807:
[----:B------:R-:W-:Y:S05]  /*7190*/  BSYNC.RECONVERGENT B0 ;  /* 0x0000000000007941 */ /* 0x000fea0003800200 */
.L_x_6806:
[----:B0-----:R0:W0:Y:S01]  /*71a0*/  LDS R3, [R53+0x830] ;  /* 0x0008300035037984 */ /* 0x0010220000000800 */
[----:B------:R-:W-:Y:S01]  /*71b0*/  BSSY.RECONVERGENT B0, `(.L_x_6808) ;  /* 0x0000004000007945 */ /* 0x000fe20003800200 */
[----:B------:R-:W-:-:S03]  /*71c0*/  LEA.HI R13, R13, R64, RZ, 0x1b ;  /* 0x000000400d0d7211 */ /* 0x000fc600078fd8ff */
[----:B------:R-:W-:Y:S05]  /*71d0*/  @!P1 BRA `(.L_x_6809) ;  /* 0x0000000000049947 */ /* 0x000fea0003800000 */
[----:B0-----:R0:W-:Y:S02]  /*71e0*/  REDG.E.ADD.F32.FTZ.RN.STRONG.GPU desc[UR30][R10.64+0x400], R3 ;  /* 0x000400030a0079a6 */ /* 0x0011e4000c12f31e */
.L_x_6809:
[----:B------:R-:W-:Y:S05]  /*71f0*/  BSYNC.RECONVERGENT B0 ;  /* 0x0000000000007941 */ /* 0x000fea0003800200 */
.L_x_6808:
[----:B0-----:R0:W0:Y:S01]  /*7200*/  LDS R3, [R52+0x8b0] ;  /* 0x0008b00034037984 */ /* 0x0010220000000800 */
[----:B------:R-:W-:Y:S01]  /*7210*/  BSSY.RECONVERGENT B0, `(.L_x_6810) ;  /* 0x0000004000007945 */ /* 0x000fe20003800200 */
[----:B------:R-:W-:-:S03]  /*7220*/  LEA R13, R13, UR12, 0x2 ;  /* 0x0000000c0d0d7c11 */ /* 0x000fc6000f8e10ff */
[----:B------:R-:W-:Y:S05]  /*7230*/  @!P2 BRA `(.L_x_6811) ;  /* 0x000000000004a947 */ /* 0x000fea0003800000 */
[----:B0-----:R0:W-:Y:S02]  /*7240*/  REDG.E.ADD.F32.FTZ.RN.STRONG.GPU desc[UR30][R10.64+0x480], R3 ;  /* 0x000480030a0079a6 */ /* 0x0011e4000c12f31e */
.L_x_6811:
[----:B------:R-:W-:Y:S05]  /*7250*/  BSYNC.RECONVERGENT B0 ;  /* 0x0000000000007941 */ /* 0x000fea0003800200 */
.L_x_6810:
[----:B0-----:R0:W0:Y:S01]  /*7260*/  LDS R3, [R13+0x930] ;  /* 0x000930000d037984 */ /* 0x0010220000000800 */
[----:B------:R-:W-:Y:S01]  /*7270*/  BSSY.RECONVERGENT B0, `(.L_x_6812) ;  /* 0x0000005000007945 */ /* 0x000fe20003800200 */
[C---:B------:R-:W-:Y:S01]  /*7280*/  FFMA.FTZ R155, -R114.reuse, R93, R155 ;  /* 0x0000005d729b7223 */ /* 0x040fe2000001019b */
[----:B------:R-:W-:Y:S02]  /*7290*/  FMUL.FTZ R2, R114, R145 ;  /* 0x0000009172027220 */ /* 0x000fe40000410000 */
[----:B------:R-:W-:Y:S05]  /*72a0*/  @!P3 BRA `(.L_x_6813) ;  /* 0x000000000004b947 */ /* 0x000fea0003800000 */
[----:B0-----:R0:W-:Y:S02]  /*72b0*/  REDG.E.ADD.F32.FTZ.RN.STRONG.GPU desc[UR30][R10.64+0x500], R3 ;  /* 0x000500030a0079a6 */ /* 0x0011e4000c12f31e */
.L_x_6813:
[----:B------:R-:W-:Y:S05]  /*72c0*/  BSYNC.RECONVERGENT B0 ;  /* 0x0000000000007941 */ /* 0x000fea0003800200 */
.L_x_6812:
[C---:B------:R-:W-:Y:S01]  /*72d0*/  FFMA.FTZ R157, -R116.reuse, R95, R157 ;  /* 0x0000005f749d7223 */ /* 0x040fe2000001019d */
[----:B0-----:R-:W-:Y:S01]  /*72e0*/  FMUL.FTZ R3, R116, R143 ;  /* 0x0000008f74037220 */ /* 0x001fe20000410000 */
[----:B------:R-:W-:Y:S01]  /*72f0*/  FFMA.FTZ R164, R2, R155, RZ ;  /* 0x0000009b02a47223 */ /* 0x000fe200000100ff */
[C---:B------:R-:W-:Y:S01]  /*7300*/  FFMA.FTZ R165, -R118.reuse, R97, R165 ;  /* 0x0000006176a57223 */ /* 0x040fe200000101a5 */
[----:B------:R-:W-:Y:S01]  /*7310*/  FMUL.FTZ R162, R118, R147 ;  /* 0x0000009376a27220 */ /* 0x000fe20000410000 */
[C---:B------:R-:W-:Y:S01]  /*7320*/  FMUL.FTZ R13, R120.reuse, R153 ;  /* 0x00000099780d7220 */ /* 0x040fe20000410000 */
[----:B------:R-:W-:Y:S01]  /*7330*/  FFMA.FTZ R15, R3, R157, R164 ;  /* 0x0000009d030f7223 */ /* 0x000fe200000100a4 */
[----:B------:R-:W-:Y:S01]  /*7340*/  FFMA.FTZ R164, -R120, R99, R167 ;  /* 0x0000006378a47223 */ /* 0x000fe200000101a7 */
[C---:B------:R-:W-:Y:S01]  /*7350*/  FFMA.FTZ R169, -R122.reuse, R101, R169 ;  /* 0x000000657aa97223 */ /* 0x040fe200000101a9 */
[----:B------:R-:W-:Y:S01]  /*7360*/  FMUL.FTZ R166, R122, R151 ;  /* 0x000000977aa67220 */ /* 0x000fe20000410000 */
[----:B------:R-:W-:Y:S01]  /*7370*/  FFMA.FTZ R168, R162, R165, R15 ;  /* 0x000000a5a2a87223 */ /* 0x000fe2000001000f */
[----:B------:R-:W-:Y:S01]  /*7380*/  ISETP.GE.AND P6, PT, R172, 0x161, PT ;  /* 0x00000161ac00780c */ /* 0x000fe20003fc6270 */
[C---:B------:R-:W-:Y:S01]  /*7390*/  FMUL.FTZ R149, R124.reuse, R163 ;  /* 0x000000a37c957220 */ /* 0x040fe20000410000 */
[----:B------:R-:W-:Y:S01]  /*73a0*/  BSSY.RECONVERGENT B0, `(.L_x_6814) ;  /* 0x000000e000007945 */ /* 0x000fe20003800200 */
[----:B------:R-:W-:Y:S01]  /*73b0*/  FFMA.FTZ R15, R13, R164, R168 ;  /* 0x000000a40d0f7223 */ /* 0x000fe200000100a8 */
[----:B------:R-:W-:Y:S01]  /*73c0*/  FFMA.FTZ R168, -R124, R103, R171 ;  /* 0x000000677ca87223 */ /* 0x000fe200000101ab */
[----:B------:R-:W-:Y:S01]  /*73d0*/  ISETP.GE.AND P0, PT, R172, 0x181, PT ;  /* 0x00000181ac00780c */ /* 0x000fe20003f06270 */
[----:B------:R-:W-:Y:S01]  /*73e0*/  FFMA.FTZ R173, -R126, R105, R173 ;  /* 0x000000697ead7223 */ /* 0x000fe200000101ad */
[----:B------:R-:W-:Y:S01]  /*73f0*/  FFMA.FTZ R170, R166, R169, R15 ;  /* 0x000000a9a6aa7223 */ /* 0x000fe2000001000f */
[C---:B------:R-:W-:Y:S01]  /*7400*/  ISETP.GE.AND P1, PT, R172.reuse, 0x1a1, PT ;  /* 0x000001a1ac00780c */ /* 0x040fe20003f26270 */
[----:B------:R0:W0:Y:S01]  /*7410*/  LDS R15, [R51+0x9b0] ;  /* 0x0009b000330f7984 */ /* 0x0000220000000800 */
[----:B------:R-:W-:Y:S01]  /*7420*/  ISETP.GE.AND P2, PT, R172, 0x1c1, PT ;  /* 0x000001c1ac00780c */ /* 0x000fe20003f46270 */
[----:B------:R-:W-:Y:S01]  /*7430*/  FMUL.FTZ R167, R126, R161 ;  /* 0x000000a17ea77220 */ /* 0x000fe20000410000 */
[----:B------:R-:W-:Y:S01]  /*7440*/  FFMA.FTZ R170, R149, R168, R170 ;  /* 0x000000a895aa7223 */ /* 0x000fe200000100aa */
[----:B------:R-:W-:Y:S01]  /*7450*/  ISETP.GE.AND P3, PT, R172, 0x1e1, PT ;  /* 0x000001e1ac00780c */ /* 0x000fe20003f66270 */
[----:B------:R-:W-:-:S12]  /*7460*/  @!P6 BRA `(.L_x_6815) ;  /* 0x000000000004e947 */ /* 0x000fd80003800000 */
[----:B0-----:R0:W-:Y:S02]  /*7470*/  REDG.E.ADD.F32.FTZ.RN.STRONG.GPU desc[UR30][R10.64+0x580], R15 ;  /* 0x0005800f0a0079a6 */ /* 0x0011e4000c12f31e */
.L_x_6815:
[----:B------:R-:W-:Y:S05]  /*7480*/  BSYNC.RECONVERGENT B0 ;  /* 0x0000000000007941 */ /* 0x000fea0003800200 */
.L_x_6814:
[----:B0-----:R0:W0:Y:S01]  /*7490*/  LDS R15, [R50+0xa30] ;  /* 0x000a3000320f7984 */ /* 0x0010220000000800 */
[----:B------:R-:W-:Y:S01]  /*74a0*/  BSSY.RECONVERGENT B0, `(.L_x_6816) ;  /* 0x0000006000007945 */ /* 0x000fe20003800200 */
[C---:B------:R-:W-:Y:S01]  /*74b0*/  FFMA.FTZ R175, -R128.reuse, R107, R175 ;  /* 0x0000006b80af7223 */ /* 0x040fe200000101af */
[----:B------:R-:W-:Y:S01]  /*74c0*/  FMUL.FTZ R171, R128, R159 ;  /* 0x0000009f80ab7220 */ /* 0x000fe20000410000 */
[----:B------:R-:W-:Y:S01]  /*74d0*/  FFMA.FTZ R170, R167, R173, R170 ;  /* 0x000000ada7aa7223 */ /* 0x000fe200000100aa */
[----:B------:R-:W-:Y:S06]  /*74e0*/  @!P0 BRA `(.L_x_6817) ;  /* 0x0000000000048947 */ /* 0x000fec0003800000 */
[----:B0-----:R0:W-:Y:S02]  /*74f0*/  REDG.E.ADD.F32.FTZ.RN.STRONG.GPU desc[UR30][R10.64+0x600], R15 ;  /* 0x0006000f0a0079a6 */ /* 0x0011e4000c12f31e */
.L_x_6817:
[----:B------:R-:W-:Y:S05]  /*7500*/  BSYNC.RECONVERGENT B0 ;  /* 0x0000000000007941 */ /* 0x000fea0003800200 */
.L_x_6816:
[----:B0-----:R0:W0:Y:S01]  /*7510*/  LDS R15, [R49+0xab0] ;  /* 0x000ab000310f7984 */ /* 0x0010220000000800 */
[----:B------:R-:W-:Y:S01]  /*7520*/  BSSY.RECONVERGENT B0, `(.L_x_6818) ;  /* 0x0000006000007945 */ /* 0x000fe20003800200 */
[C---:B------:R-:W-:Y:S01]  /*7530*/  FFMA.FTZ R172, -R130.reuse, R109, R177 ;  /* 0x0000006d82ac7223 */ /* 0x040fe200000101b1 */
[----:B------:R-:W-:Y:S01]  /*7540*/  FMUL.FTZ R177, R130, R199 ;  /* 0x000000c782b17220 */ /* 0x000fe20000410000 */
[----:B------:R-:W-:Y:S01]  /*7550*/  FFMA.FTZ R170, R171, R175, R170 ;  /* 0x000000afabaa7223 */ /* 0x000fe200000100aa */
[----:B------:R-:W-:Y:S06]  /*7560*/  @!P1 BRA `(.L_x_6819) ;  /* 0x0000000000049947 */ /* 0x000fec0003800000 */
[----:B0-----:R0:W-:Y:S02]  /*7570*/  REDG.E.ADD.F32.FTZ.RN.STRONG.GPU desc[UR30][R10.64+0x680], R15 ;  /* 0x0006800f0a0079a6 */ /* 0x0011e4000c12f31e */
.L_x_6819:
[----:B------:R-:W-:Y:S05]  /*7580*/  BSYNC.RECONVERGENT B0 ;  /* 0x0000000000007941 */ /* 0x000fea0003800200 */
.L_x_6818:
[----:B0-----:R-:W-:Y:S01]  /*7590*/  IADD3 R15, PT, PT, R64, 0x1c0, RZ ;  /* 0x000001c0400f7810 */ /* 0x001fe20007ffe0ff */
[C---:B------:R-:W-:Y:S01]  /*75a0*/  FMUL.FTZ R187, R132.reuse, R201 ;  /* 0x000000c984bb7220 */ /* 0x040fe20000410000 */
[----:B------:R-:W-:Y:S01]  /*75b0*/  FFMA.FTZ R179, -R132, R111, R179 ;  /* 0x0000006f84b37223 */ /* 0x000fe200000101b3 */
[----:B------:R-:W-:Y:S01]  /*75c0*/  FFMA.FTZ R170, R177, R172, R170 ;  /* 0x000000acb1aa7223 */ /* 0x000fe200000100aa */
[-C--:B------:R-:W-:Y:S01]  /*75d0*/  LEA.HI R15, R15, R64.reuse, RZ, 0x1b ;  /* 0x000000400f0f7211 */ /* 0x080fe200078fd8ff */
[C---:B-1-3--:R-:W-:Y:S01]  /*75e0*/  FMUL.FTZ R205, R134.reuse, R203 ;  /* 0x000000cb86cd7220 */ /* 0x04afe20000410000 */
[----:B------:R-:W-:Y:S01]  /*75f0*/  FFMA.FTZ R181, -R134, R113, R181 ;  /* 0x0000007186b57223 */ /* 0x000fe200000101b5 */
[----:B------:R-:W-:Y:S01]  /*7600*/  FFMA.FTZ R170, R187, R179, R170 ;  /* 0x000000b3bbaa7223 */ /* 0x000fe200000100aa */
[----:B------:R-:W-:Y:S01]  /*7610*/  LEA R15, R15, UR12, 0x2 ;  /* 0x0000000c0f0f7c11 */ /* 0x000fe2000f8e10ff */
[C---:B------:R-:W-:Y:S01]  /*7620*/  FMUL.FTZ R207, R136.reuse, R183 ;  /* 0x000000b788cf7220 */ /* 0x040fe20000410000 */
[----:B------:R-:W-:Y:S01]  /*7630*/  FFMA.FTZ R197, -R136, R115, R197 ;  /* 0x0000007388c57223 */ /* 0x000fe200000101c5 */
[----:B------:R-:W-:Y:S01]  /*7640*/  FFMA.FTZ R170, R205, R181, R170 ;  /* 0x000000b5cdaa7223 */ /* 0x000fe200000100aa */
[----:B------:R-:W-:Y:S01]  /*7650*/  IADD3 R217, PT, PT, R64, 0x1e0, RZ ;  /* 0x000001e040d97810 */ /* 0x000fe20007ffe0ff */
[C---:B------:R-:W-:Y:S01]  /*7660*/  FMUL.FTZ R215, R138.reuse, R209 ;  /* 0x000000d18ad77220 */ /* 0x040fe20000410000 */
[----:B------:R-:W0:Y:S01]  /*7670*/  LDS R15, [R15+0xb30] ;  /* 0x000b30000f0f7984 */ /* 0x000e220000000800 */
[----:B------:R-:W-:Y:S01]  /*7680*/  FFMA.FTZ R189, -R138, R117, R189 ;  /* 0x000000758abd7223 */ /* 0x000fe200000101bd */
[----:B------:R-:W-:Y:S01]  /*7690*/  FFMA.FTZ R170, R207, R197, R170 ;  /* 0x000000c5cfaa7223 */ /* 0x000fe200000100aa */
[----:B------:R-:W-:Y:S01]  /*76a0*/  LEA.HI R174, R217, R64, RZ, 0x1b ;  /* 0x00000040d9ae7211 */ /* 0x000fe200078fd8ff */
[C---:B------:R-:W-:Y:S01]  /*76b0*/  FMUL.FTZ R217, R140.reuse, R211 ;  /* 0x000000d38cd97220 */ /* 0x040fe20000410000 */
[----:B------:R-:W-:Y:S01]  /*76c0*/  FFMA.FTZ R193, -R140, R119, R193 ;  /* 0x000000778cc17223 */ /* 0x000fe200000101c1 */
[----:B------:R-:W-:Y:S01]  /*76d0*/  FFMA.FTZ R170, R215, R189, R170 ;  /* 0x000000bdd7aa7223 */ /* 0x000fe200000100aa */
[C---:B------:R-:W-:Y:S01]  /*76e0*/  FMUL.FTZ R219, R142.reuse, R216 ;  /* 0x000000d88edb7220 */ /* 0x040fe20000410000 */
[----:B------:R-:W-:Y:S01]  /*76f0*/  FFMA.FTZ R191, -R142, R121, R191 ;  /* 0x000000798ebf7223 */ /* 0x000fe200000101bf */
[----:B------:R-:W-:Y:S01]  /*7700*/  BSSY.RECONVERGENT B0, `(.L_x_6820) ;  /* 0x0000008000007945 */ /* 0x000fe20003800200 */
[----:B------:R-:W-:Y:S01]  /*7710*/  FFMA.FTZ R170, R217, R193, R170 ;  /* 0x000000c1d9aa7223 */ /* 0x000fe200000100aa */
[----:B------:R-:W-:Y:S01]  /*7720*/  LEA R174, R174, UR12, 0x2 ;  /* 0x0000000caeae7c11 */ /* 0x000fe2000f8e10ff */
[C---:B------:R-:W-:Y:S01]  /*7730*/  FMUL.FTZ R221, R144.reuse, R213 ;  /* 0x000000d590dd7220 */ /* 0x040fe20000410000 */
[----:B------:R-:W-:Y:S01]  /*7740*/  FFMA.FTZ R185, -R144, R123, R185 ;  /* 0x0000007b90b97223 */ /* 0x000fe200000101b9 */
[----:B------:R-:W-:Y:S01]  /*7750*/  FFMA.FTZ R170, R219, R191, R170 ;  /* 0x000000bfdbaa7223 */ /* 0x000fe200000100aa */
[----:B------:R-:W-:Y:S06]  /*7760*/  @!P2 BRA `(.L_x_6821) ;  /* 0x000000000004a947 */ /* 0x000fec0003800000 */
[----:B0-----:R1:W-:Y:S02]  /*7770*/  REDG.E.ADD.F32.FTZ.RN.STRONG.GPU desc[UR30][R10.64+0x700], R15 ;  /* 0x0007000f0a0079a6 */ /* 0x0013e4000c12f31e */
.L_x_6821:
[----:B------:R-:W-:Y:S05]  /*7780*/  BSYNC.RECONVERGENT B0 ;  /* 0x0000000000007941 */ /* 0x000fea0003800200 */
.L_x_6820:
[----:B------:R3:W2:Y:S01]  /*7790*/  LDS R223, [R174+0xbb0] ;  /* 0x000bb000aedf7984 */ /* 0x0006a20000000800 */
[----:B------:R-:W-:Y:S01]  /*77a0*/  BSSY.RECONVERGENT B0, `(.L_x_6822) ;  /* 0x0000004000007945 */ /* 0x000fe20003800200 */
[----:B01----:R-:W-:-:S03]  /*77b0*/  FFMA.FTZ R15, R221, R185, R170 ;  /* 0x000000b9dd0f7223 */ /* 0x003fc600000100aa */
[----:B------:R-:W-:Y:S05]  /*77c0*/  @!P3 BRA `(.L_x_6823) ;  /* 0x000000000004b947 */ /* 0x000fea0003800000 */
[----:B--2---:R0:W-:Y:S02]  /*77d0*/  REDG.E.ADD.F32.FTZ.RN.STRONG.GPU desc[UR30][R10.64+0x780], R223 ;  /* 0x000780df0a0079a6 */ /* 0x0041e4000c12f31e */
.L_x_6823:
[----:B------:R-:W-:Y:S05]  /*77e0*/  BSYNC.RECONVERGENT B0 ;  /* 0x0000000000007941 */ /* 0x000fea0003800200 */
.L_x_6822:
[----:B0-----:R-:W0:Y:S01]  /*77f0*/  SHFL.DOWN PT, R10, R15, 0x1, 0x1f ;  /* 0x08201f000f0a7f89 */ /* 0x001e2200000e0000 */
[----:B------:R-:W-:Y:S01]  /*7800*/  ISETP.GT.AND P0, PT, R33, 0x1e, PT ;  /* 0x0000001e2100780c */ /* 0x000fe20003f04270 */
[----:B------:R-:W-:Y:S01]  /*7810*/  FADD.FTZ R152, R171, R152 ;  /* 0x00000098ab987221 */ /* 0x000fe20000010000 */
[----:B------:R-:W-:Y:S01]  /*7820*/  FADD.FTZ R150, R149, R150 ;  /* 0x0000009695967221 */ /* 0x000fe20000010000 */
[----:B------:R-:W1:Y:S01]  /*7830*/  SHFL.DOWN PT, R11, R14, 0x1, 0x1f ;  /* 0x08201f000e0b7f89 */ /* 0x000e6200000e0000 */
[----:B------:R-:W-:Y:S01]  /*7840*/  FADD.FTZ R129, R166, R129 ;  /* 0x00000081a6817221 */ /* 0x000fe20000010000 */
[----:B------:R-:W-:Y:S01]  /*7850*/  FMUL.FTZ R166, R12, R209 ;  /* 0x000000d10ca67220 */ /* 0x000fe20000410000 */
        /* <DEDUP_REMOVED lines=19> */
[----:B-1----:R-:W-:-:S03]  /*7990*/  @!P0 FADD.FTZ R14, R14, R11 ;  /* 0x0000000b0e0e8221 */ /* 0x002fc60000010000 */
[----:B------:R-:W0:Y:S01]  /*79a0*/  SHFL.DOWN PT, R10, R15, 0x2, 0x1f ;  /* 0x08401f000f0a7f89 */ /* 0x000e2200000e0000 */
[----:B------:R-:W-:-:S03]  /*79b0*/  ISETP.GT.AND P0, PT, R33, 0x1d, PT ;  /* 0x0000001d2100780c */ /* 0x000fc60003f04270 */
[----:B------:R-:W1:Y:S10]  /*79c0*/  SHFL.DOWN PT, R11, R14, 0x2, 0x1f ;  /* 0x08401f000e0b7f89 */ /* 0x000e7400000e0000 */
[----:B0-----:R-:W-:Y:S01]  /*79d0*/  @!P0 FADD.FTZ R15, R15, R10 ;  /* 0x0000000a0f0f8221 */ /* 0x001fe20000010000 */
[----:B------:R-:W-:Y:S01]  /*79e0*/  FMUL.FTZ R10, R12, R159 ;  /* 0x0000009f0c0a7220 */ /* 0x000fe20000410000 */
[----:B-1----:R-:W-:-:S03]  /*79f0*/  @!P0 FADD.FTZ R14, R14, R11 ;  /* 0x0000000b0e0e8221 */ /* 0x002fc60000010000 */
[----:B---3--:R-:W0:Y:S01]  /*7a00*/  SHFL.DOWN PT, R174, R15, 0x4, 0x1f ;  /* 0x08801f000fae7f89 */ /* 0x008e2200000e0000 */
[----:B------:R-:W-:Y:S01]  /*7a10*/  ISETP.GT.AND P0, PT, R33, 0x1b, PT ;  /* 0x0000001b2100780c */ /* 0x000fe20003f04270 */
[C---:B------:R-:W-:Y:S01]  /*7a20*/  FMUL.FTZ R11, R12.reuse, R199 ;  /* 0x000000c70c0b7220 */ /* 0x040fe20000410000 */
[----:B------:R-:W-:Y:S01]  /*7a30*/  FMUL.FTZ R170, R175, R10 ;  /* 0x0000000aafaa7220 */ /* 0x000fe20000410000 */
[----:B--2---:R-:W1:Y:S01]  /*7a40*/  SHFL.DOWN PT, R223, R14, 0x4, 0x1f ;  /* 0x08801f000edf7f89 */ /* 0x004e6200000e0000 */
[----:B------:R-:W-:Y:S01]  /*7a50*/  FMUL.FTZ R10, R12, R201 ;  /* 0x000000c90c0a7220 */ /* 0x000fe20000410000 */
[----:B------:R-:W-:Y:S01]  /*7a60*/  FMUL.FTZ R172, R172, R11 ;  /* 0x0000000bacac7220 */ /* 0x000fe20000410000 */
[C---:B------:R-:W-:Y:S01]  /*7a70*/  FMUL.FTZ R11, R12.reuse, R163 ;  /* 0x000000a30c0b7220 */ /* 0x040fe20000410000 */
[----:B------:R-:W-:Y:S02]  /*7a80*/  FFMA.FTZ R170, R107, R159, R170 ;  /* 0x0000009f6baa7223 */ /* 0x000fe400000100aa */
[----:B------:R-:W-:Y:S01]  /*7a90*/  FFMA.FTZ R199, R109, R199, R172 ;  /* 0x000000c76dc77223 */ /* 0x000fe200000100ac */
[----:B------:R-:W-:Y:S01]  /*7aa0*/  FMUL.FTZ R172, R179, R10 ;  /* 0x0000000ab3ac7220 */ /* 0x000fe20000410000 */
[----:B------:R-:W-:Y:S01]  /*7ab0*/  FMUL.FTZ R10, R12, R161 ;  /* 0x000000a10c0a7220 */ /* 0x000fe20000410000 */
[----:B------:R-:W-:Y:S01]  /*7ac0*/  FMUL.FTZ R168, R168, R11 ;  /* 0x0000000ba8a87220 */ /* 0x000fe20000410000 */
[----:B------:R-:W-:Y:S01]  /*7ad0*/  FMUL.FTZ R11, R12, R153 ;  /* 0x000000990c0b7220 */ /* 0x000fe20000410000 */
[----:B------:R-:W-:Y:S01]  /*7ae0*/  FFMA.FTZ R172, R111, R201, R172 ;  /* 0x000000c96fac7223 */ /* 0x000fe200000100ac */
[----:B------:R-:W-:Y:S01]  /*7af0*/  FMUL.FTZ R10, R173, R10 ;  /* 0x0000000aad0a7220 */ /* 0x000fe20000410000 */
[----:B------:R-:W-:Y:S01]  /*7b00*/  FADD.FTZ R83, R170, R83 ;  /* 0x00000053aa537221 */ /* 0x000fe20000010000 */
[----:B------:R-:W-:Y:S01]  /*7b10*/  FMUL.FTZ R170, R12, R183 ;  /* 0x000000b70caa7220 */ /* 0x000fe20000410000 */
[----:B------:R-:W-:Y:S01]  /*7b20*/  FADD.FTZ R81, R172, R81 ;  /* 0x00000051ac517221 */ /* 0x000fe20000010000 */
[----:B------:R-:W-:Y:S01]  /*7b30*/  FFMA.FTZ R161, R105, R161, R10 ;  /* 0x000000a169a17223 */ /* 0x000fe2000001000a */
[C---:B------:R-:W-:Y:S01]  /*7b40*/  FMUL.FTZ R10, R12.reuse, R151 ;  /* 0x000000970c0a7220 */ /* 0x040fe20000410000 */
[----:B------:R-:W-:Y:S01]  /*7b50*/  FMUL.FTZ R172, R189, R166 ;  /* 0x000000a6bdac7220 */ /* 0x000fe20000410000 */
[----:B------:R-:W-:Y:S01]  /*7b60*/  FFMA.FTZ R168, R103, R163, R168 ;  /* 0x000000a367a87223 */ /* 0x000fe200000100a8 */
        /* <DEDUP_REMOVED lines=8> */
[----:B------:R-:W-:Y:S01]  /*7bf0*/  FFMA.FTZ R151, R101, R151, R10 ;  /* 0x0000009765977223 */ /* 0x000fe2000001000a */
[----:B------:R-:W1:Y:S01]  /*7c00*/  SHFL.DOWN PT, R171, R14, 0x8, 0x1f ;  /* 0x09001f000eab7f89 */ /* 0x000e6200000e0000 */
[C---:B------:R-:W-:Y:S01]  /*7c10*/  FMUL.FTZ R164, R12.reuse, R211 ;  /* 0x000000d30ca47220 */ /* 0x040fe20000410000 */
[----:B------:R-:W-:Y:S01]  /*7c20*/  FFMA.FTZ R203, R113, R203, R174 ;  /* 0x000000cb71cb7223 */ /* 0x000fe200000100ae */
[----:B------:R-:W-:Y:S01]  /*7c30*/  FMUL.FTZ R10, R12, R147 ;  /* 0x000000930c0a7220 */ /* 0x000fe20000410000 */
[----:B------:R-:W-:Y:S01]  /*7c40*/  FMUL.FTZ R170, R197, R170 ;  /* 0x000000aac5aa7220 */ /* 0x000fe20000410000 */
[----:B------:R-:W-:Y:S01]  /*7c50*/  FADD.FTZ R85, R168, R85 ;  /* 0x00000055a8557221 */ /* 0x000fe20000010000 */
[----:B------:R-:W-:Y:S01]  /*7c60*/  FMUL.FTZ R168, R193, R164 ;  /* 0x000000a4c1a87220 */ /* 0x000fe20000410000 */
[----:B------:R-:W-:Y:S01]  /*7c70*/  FMUL.FTZ R164, R165, R10 ;  /* 0x0000000aa5a47220 */ /* 0x000fe20000410000 */
[----:B------:R-:W-:Y:S01]  /*7c80*/  FFMA.FTZ R170, R115, R183, R170 ;  /* 0x000000b773aa7223 */ /* 0x000fe200000100aa */
[C---:B------:R-:W-:Y:S01]  /*7c90*/  FMUL.FTZ R10, R12.reuse, R216 ;  /* 0x000000d80c0a7220 */ /* 0x040fe20000410000 */
[----:B------:R-:W-:Y:S01]  /*7ca0*/  FFMA.FTZ R209, R117, R209, R172 ;  /* 0x000000d175d17223 */ /* 0x000fe200000100ac */
[----:B------:R-:W-:Y:S01]  /*7cb0*/  FFMA.FTZ R147, R97, R147, R164 ;  /* 0x0000009361937223 */ /* 0x000fe200000100a4 */
[----:B------:R-:W-:Y:S01]  /*7cc0*/  FMUL.FTZ R164, R12, R213 ;  /* 0x000000d50ca47220 */ /* 0x000fe20000410000 */
[----:B------:R-:W-:Y:S01]  /*7cd0*/  FADD.FTZ R79, R170, R79 ;  /* 0x0000004faa4f7221 */ /* 0x000fe20000010000 */
[----:B------:R-:W-:Y:S01]  /*7ce0*/  FMUL.FTZ R12, R12, R145 ;  /* 0x000000910c0c7220 */ /* 0x000fe20000410000 */
[----:B------:R-:W-:Y:S01]  /*7cf0*/  FMUL.FTZ R170, R191, R10 ;  /* 0x0000000abfaa7220 */ /* 0x000fe20000410000 */
[----:B------:R-:W-:Y:S01]  /*7d00*/  FMUL.FTZ R164, R185, R164 ;  /* 0x000000a4b9a47220 */ /* 0x000fe20000410000 */
        /* <DEDUP_REMOVED lines=23> */
[----:B-1----:R-:W-:-:S05]  /*7e80*/  FADD.FTZ R11, R14, R149 ;  /* 0x000000950e0b7221 */ /* 0x002fca0000010000 */
        /* <DEDUP_REMOVED lines=10> */
[----:B------:R-:W1:Y:S01]  /*7f30*/  @P0 LDS R3, [R12+0x1f28] ;  /* 0x001f28000c030984 */ /* 0x000e620000000800 */
[----:B0-----:R-:W-:Y:S01]  /*7f40*/  @P0 FADD.FTZ R11, R11, R2 ;  /* 0x000000020b0b0221 */ /* 0x001fe20000010000 */
[----:B-1----:R-:W-:-:S04]  /*7f50*/  @P0 FADD.FTZ R10, R10, R3 ;  /* 0x000000030a0a0221 */ /* 0x002fc80000010000 */
[----:B------:R0:W-:Y:S04]  /*7f60*/  STS [R12+0x2328], R11 ;  /* 0x0023280b0c007388 */ /* 0x0001e80000000800 */
[----:B------:R0:W-:Y:S02]  /*7f70*/  STS [R12+0x1f28], R10 ;  /* 0x001f280a0c007388 */ /* 0x0001e40000000800 */
.L_x_6825:
[----:B------:R-:W-:Y:S05]  /*7f80*/  BSYNC.RECONVERGENT B0 ;  /* 0x0000000000007941 */ /* 0x000fea0003800200 */
.L_x_6824:
[----:B------:R-:W-:-:S05]  /*7f90*/  VIADD R141, R141, 0x1 ;  /* 0x000000018d8d7836 */ /* 0x000fca0000000000 */
[----:B------:R-:W-:-:S13]  /*7fa0*/  ISETP.GE.AND P0, PT, R141, UR44, PT ;  /* 0x0000002c8d007c0c */ /* 0x000fda000bf06270 */
[----:B------:R-:W-:Y:S05]  /*7fb0*/  @!P0 BRA `(.L_x_6826) ;  /* 0xffffffcc006c8947 */ /* 0x000fea000383ffff */
.L_x_6788:
[----:B------:R-:W-:Y:S01]  /*7fc0*/  BAR.SYNC.DEFER_BLOCKING 0x0 ;  /* 0x0000000000007b1d */ /* 0x000fe20000010000 */
[----:B------:R-:W-:Y:S01]  /*7fd0*/  F2FP.BF16.F32.PACK_AB R125, R146, R125 ;  /* 0x0000007d927d723e */ /* 0x000fe200000010ff */
[----:B------:R-:W-:Y:S01]  /*7fe0*/  UIADD3 UR13, UPT, UPT, -UR6, UR13, URZ ;  /* 0x0000000d060d7290 */ /* 0x000fe2000fffe1ff */
[----:B------:R-:W-:Y:S01]  /*7ff0*/  F2FP.BF16.F32.PACK_AB R127, R148, R127 ;  /* 0x0000007f947f723e */ /* 0x000fe200000010ff */
[----:B------:R-:W-:Y:S01]  /*8000*/  FADD.FTZ R66, R91, R66 ;  /* 0x000000425b427221 */ /* 0x000fe20000010000 */
[----:B------:R-:W-:Y:S01]  /*8010*/  PRMT R8, R125, 0x7632, R8 ;  /* 0x000076327d087816 */ /* 0x000fe20000000008 */
[----:B------:R-:W1:Y:S01]  /*8020*/  LDCU.64 UR10, c[0x0][0x4f8] ;  /* 0x00009f00ff0a77ac */ /* 0x000e620008000a00 */
[----:B------:R-:W-:Y:S02]  /*8030*/  F2FP.BF16.F32.PACK_AB R129, R150, R129 ;  /* 0x000000819681723e */ /* 0x000fe400000010ff */
[----:B------:R-:W-:Y:S01]  /*8040*/  F2FP.BF16.F32.PACK_AB R131, R152, R131 ;  /* 0x000000839883723e */ /* 0x000fe200000010ff */
[----:B------:R-:W2:Y:S01]  /*8050*/  LDCU.64 UR14, c[0x0][0x500] ;  /* 0x0000a000ff0e77ac */ /* 0x000ea20008000a00 */
[----:B------:R-:W-:-:S02]  /*8060*/  PRMT R0, R127, 0x7632, R0 ;  /* 0x000076327f007816 */ /* 0x000fc40000000000 */
[----:B------:R-:W-:Y:S01]  /*8070*/  PRMT R2, R129, 0x7632, R2 ;  /* 0x0000763281027816 */ /* 0x000fe20000000002 */
[----:B------:R-:W-:Y:S01]  /*8080*/  UMOV UR7, URZ ;  /* 0x000000ff00077c82 */ /* 0x000fe20008000000 */
[----:B------:R-:W-:Y:S01]  /*8090*/  F2FP.BF16.F32.PACK_AB R133, R154, R133 ;  /* 0x000000859a85723e */ /* 0x000fe200000010ff */
[----:B------:R-:W-:Y:S01]  /*80a0*/  UIADD3 UR23, UP0, UPT, UR23, -0x400, URZ ;  /* 0xfffffc0017177890 */ /* 0x000fe2000ff1e0ff */
[----:B------:R-:W-:Y:S01]  /*80b0*/  F2FP.BF16.F32.PACK_AB R135, R156, R135 ;  /* 0x000000879c87723e */ /* 0x000fe200000010ff */
[----:B------:R-:W-:Y:S01]  /*80c0*/  UIADD3 UR25, UP1, UPT, UR25, -0x400, URZ ;  /* 0xfffffc0019197890 */ /* 0x000fe2000ff3e0ff */
[----:B------:R-:W-:Y:S01]  /*80d0*/  F2FP.BF16.F32.PACK_AB R137, R158, R137 ;  /* 0x000000899e89723e */ /* 0x000fe200000010ff */
[----:B------:R-:W-:Y:S01]  /*80e0*/  UIADD3.X UR24, UPT, UPT, UR24, -0x1, URZ, UP0, !UPT ;  /* 0xffffffff18187890 */ /* 0x000fe200087fe4ff */
[----:B------:R-:W-:Y:S01]  /*80f0*/  F2FP.BF16.F32.PACK_AB R139, R160, R139 ;  /* 0x0000008ba08b723e */ /* 0x000fe200000010ff */
[----:B------:R-:W-:Y:S01]  /*8100*/  UISETP.GT.AND UP0, UPT, UR22, 0x1, UPT ;  /* 0x000000011600788c */ /* 0x000fe2000bf04270 */
[----:B------:R-:W-:Y:S01]  /*8110*/  PRMT R3, R133, 0x7632, R3 ;  /* 0x0000763285037816 */ /* 0x000fe20000000003 */
[----:B------:R3:W-:Y:S01]  /*8120*/  STS.U16 [R16+0x2], R8 ;  /* 0x0000020810007388 */ /* 0x0007e20000000400 */
[----:B------:R-:W-:Y:S01]  /*8130*/  MOV R6, UR13 ;  /* 0x0000000d00067c02 */ /* 0x000fe20008000f00 */
[----:B-1----:R-:W-:-:S02]  /*8140*/  UIMAD.WIDE.U32 UR8, UR36, UR10, UR6 ;  /* 0x0000000a240872a5 */ /* 0x002fc4000f8e0006 */
[----:B------:R1:W-:Y:S01]  /*8150*/  STS.U16 [R16+0x6], R0 ;  /* 0x0000060010007388 */ /* 0x0003e20000000400 */
[----:B------:R-:W-:Y:S02]  /*8160*/  UIADD3 UR28, UP2, UPT, UR28, -0x400, URZ ;  /* 0xfffffc001c1c7890 */ /* 0x000fe4000ff5e0ff */
[----:B------:R-:W-:Y:S01]  /*8170*/  UIMAD UR9, UR36, UR11, UR9 ;  /* 0x0000000b240972a4 */ /* 0x000fe2000f8e0209 */
[----:B------:R5:W-:Y:S01]  /*8180*/  STS.U16 [R16+0xa], R2 ;  /* 0x00000a0210007388 */ /* 0x000be20000000400 */
[----:B------:R-:W0:Y:S01]  /*8190*/  LDCU.64 UR10, c[0x0][0x550] ;  /* 0x0000aa00ff0a77ac */ /* 0x000e220008000a00 */
[----:B---3--:R-:W-:Y:S02]  /*81a0*/  PRMT R8, R131, 0x7632, R8 ;  /* 0x0000763283087816 */ /* 0x008fe40000000008 */
[----:B------:R-:W-:Y:S01]  /*81b0*/  STS.U16 [R16], R125 ;  /* 0x0000007d10007388 */ /* 0x000fe20000000400 */
[----:B--2---:R-:W-:Y:S01]  /*81c0*/  UIMAD.WIDE.U32 UR8, UR29, UR14, UR8 ;  /* 0x0000000e1d0872a5 */ /* 0x004fe2000f8e0008 */
[----:B-1----:R-:W-:Y:S01]  /*81d0*/  PRMT R0, R135, 0x7632, R0 ;  /* 0x0000763287007816 */ /* 0x002fe20000000000 */
[----:B------:R-:W-:Y:S01]  /*81e0*/  UIADD3.X UR26, UPT, UPT, UR26, -0x1, URZ, UP1, !UPT ;  /* 0xffffffff1a1a7890 */ /* 0x000fe20008ffe4ff */
[----:B------:R1:W-:Y:S01]  /*81f0*/  STS.U16 [R16+0xe], R8 ;  /* 0x00000e0810007388 */ /* 0x0003e20000000400 */
[----:B------:R-:W-:Y:S01]  /*8200*/  UIMAD UR9, UR29, UR15, UR9 ;  /* 0x0000000f1d0972a4 */ /* 0x000fe2000f8e0209 */
[----:B-----5:R-:W-:Y:S01]  /*8210*/  PRMT R2, R137, 0x7632, R2 ;  /* 0x0000763289027816 */ /* 0x020fe20000000002 */
[----:B------:R-:W-:Y:S01]  /*8220*/  UIADD3.X UR27, UPT, UPT, UR27, -0x1, URZ, UP2, !UPT ;  /* 0xffffffff1b1b7890 */ /* 0x000fe200097fe4ff */
[----:B------:R-:W-:Y:S04]  /*8230*/  STS.U16 [R16+0x4], R127 ;  /* 0x0000047f10007388 */ /* 0x000fe80000000400 */
[----:B------:R-:W-:Y:S01]  /*8240*/  STS.U16 [R16+0x8], R129 ;  /* 0x0000088110007388 */ /* 0x000fe20000000400 */
[----:B-1----:R-:W-:-:S03]  /*8250*/  PRMT R8, R139, 0x7632, R8 ;  /* 0x000076328b087816 */ /* 0x002fc60000000008 */
[----:B------:R-:W-:Y:S04]  /*8260*/  STS.U16 [R16+0xc], R131 ;  /* 0x00000c8310007388 */ /* 0x000fe80000000400 */
[----:B------:R-:W-:Y:S04]  /*8270*/  STS.U16 [R16+0x10], R133 ;  /* 0x0000108510007388 */ /* 0x000fe80000000400 */
[----:B------:R1:W-:Y:S04]  /*8280*/  STS.U16 [R16+0x12], R3 ;  /* 0x0000120310007388 */ /* 0x0003e80000000400 */
[----:B------:R-:W-:Y:S04]  /*8290*/  STS.U16 [R16+0x14], R135 ;  /* 0x0000148710007388 */ /* 0x000fe80000000400 */
[----:B------:R-:W-:Y:S01]  /*82a0*/  STS.U16 [R16+0x16], R0 ;  /* 0x0000160010007388 */ /* 0x000fe20000000400 */
[----:B-1----:R-:W-:-:S03]  /*82b0*/  IADD3 R3, P0, PT, R63, UR8, RZ ;  /* 0x000000083f037c10 */ /* 0x002fc6000ff1e0ff */
[----:B------:R-:W-:Y:S01]  /*82c0*/  STS.U16 [R16+0x18], R137 ;  /* 0x0000188910007388 */ /* 0x000fe20000000400 */
[----:B------:R-:W-:Y:S01]  /*82d0*/  IADD3.X R4, PT, PT, RZ, UR9, RZ, P0, !PT ;  /* 0x00000009ff047c10 */ /* 0x000fe200087fe4ff */
[----:B------:R-:W1:Y:S02]  /*82e0*/  LDCU.64 UR8, c[0x0][0x518] ;  /* 0x0000a300ff0877ac */ /* 0x000e640008000a00 */
[----:B------:R0:W-:Y:S04]  /*82f0*/  STS.U16 [R16+0x1a], R2 ;  /* 0x00001a0210007388 */ /* 0x0001e80000000400 */
[----:B------:R-:W-:Y:S04]  /*8300*/  STS.U16 [R16+0x1c], R139 ;  /* 0x00001c8b10007388 */ /* 0x000fe80000000400 */
[----:B------:R-:W-:Y:S01]  /*8310*/  STS.U16 [R16+0x1e], R8 ;  /* 0x00001e0810007388 */ /* 0x000fe20000000400 */
[----:B------:R-:W-:-:S03]  /*8320*/  NOP ;  /* 0x0000000000007918 */ /* 0x000fc60000000000 */
[----:B------:R-:W-:Y:S01]  /*8330*/  LDS.U16 R5, [R32] ;  /* 0x0000000020057984 */ /* 0x000fe20000000400 */
[C---:B0-----:R-:W-:Y:S01]  /*8340*/  LEA R2, P2, R3.reuse, UR10, 0x1 ;  /* 0x0000000a03027c11 */ /* 0x041fe2000f8408ff */
[----:B-1----:R-:W-:Y:S02]  /*8350*/  UIMAD.WIDE.U32 UR6, UR36, UR8, UR6 ;  /* 0x00000008240672a5 */ /* 0x002fe4000f8e0006 */
[----:B------:R-:W-:Y:S01]  /*8360*/  LDS.U16 R7, [R31+0x40] ;  /* 0x000040001f077984 */ /* 0x000fe20000000400 */
[----:B------:R-:W-:Y:S01]  /*8370*/  LEA.HI.X R3, R3, UR11, R4, 0x1, P2 ;  /* 0x0000000b03037c11 */ /* 0x000fe200090f0c04 */
[----:B------:R-:W0:Y:S02]  /*8380*/  LDCU.64 UR10, c[0x0][0x520] ;  /* 0x0000a400ff0a77ac */ /* 0x000e240008000a00 */
[----:B------:R-:W-:Y:S01]  /*8390*/  LDS.U16 R9, [R30+0x80] ;  /* 0x000080001e097984 */ /* 0x000fe20000000400 */
[----:B------:R-:W-:-:S03]  /*83a0*/  UIMAD UR7, UR36, UR9, UR7 ;  /* 0x00000009240772a4 */ /* 0x000fc6000f8e0207 */
[----:B------:R-:W-:Y:S01]  /*83b0*/  LDS.U16 R11, [R29+0xc0] ;  /* 0x0000c0001d0b7984 */ /* 0x000fe20000000400 */
[----:B------:R-:W1:Y:S03]  /*83c0*/  LDCU.64 UR8, c[0x0][0x560] ;  /* 0x0000ac00ff0877ac */ /* 0x000e660008000a00 */
[----:B------:R-:W-:Y:S04]  /*83d0*/  LDS.U16 R13, [R28+0x100] ;  /* 0x000100001c0d7984 */ /* 0x000fe80000000400 */
[----:B------:R-:W-:Y:S04]  /*83e0*/  LDS.U16 R15, [R27+0x140] ;  /* 0x000140001b0f7984 */ /* 0x000fe80000000400 */
[----:B------:R-:W-:Y:S01]  /*83f0*/  LDS.U16 R33, [R26+0x180] ;  /* 0x000180001a217984 */ /* 0x000fe20000000400 */
[----:B0-----:R-:W-:-:S03]  /*8400*/  UIMAD.WIDE.U32 UR6, UR29, UR10, UR6 ;  /* 0x0000000a1d0672a5 */ /* 0x001fc6000f8e0006 */
        /* <DEDUP_REMOVED lines=44> */
[----:B------:R-:W-:Y:S02]  /*86d0*/  PRMT R4, R0, 0x7632, R4 ;  /* 0x0000763200047816 */ /* 0x000fe40000000004 */
[----:B------:R-:W-:Y:S01]  /*86e0*/  F2FP.BF16.F32.PACK_AB R0, R85, R110 ;  /* 0x0000006e5500723e */ /* 0x000fe200000010ff */
[----:B------:R-:W-:Y:S03]  /*86f0*/  @!P5 STG.E.U16 desc[UR30][R2.64+0x300], R103 ;  /* 0x000300670200d986 */ /* 0x000fe6000c10151e */
[C---:B0-----:R-:W-:Y:S01]  /*8700*/  PRMT R9, R0.reuse, 0x7610, R9 ;  /* 0x0000761000097816 */ /* 0x041fe20000000009 */
        /* <DEDUP_REMOVED lines=9> */
[C---:B------:R-:W-:Y:S01]  /*87a0*/  PRMT R5, R3.reuse, 0x7610, R5 ;  /* 0x0000761003057816 */ /* 0x040fe20000000005 */
[----:B------:R-:W-:Y:S01]  /*87b0*/  FADD.FTZ R87, R112, R87 ;  /* 0x0000005770577221 */ /* 0x000fe20000010000 */
[----:B------:R-:W-:-:S02]  /*87c0*/  PRMT R7, R3, 0x7632, R7 ;  /* 0x0000763203077816 */ /* 0x000fc40000000007 */
[C---:B------:R-:W-:Y:S01]  /*87d0*/  PRMT R11, R2.reuse, 0x7610, R11 ;  /* 0x00007610020b7816 */ /* 0x040fe2000000000b */
        /* <DEDUP_REMOVED lines=11> */
[----:B0-----:R-:W-:Y:S01]  /*8890*/  PRMT R8, R0, 0x7610, R8 ;  /* 0x0000761000087816 */ /* 0x001fe20000000008 */
        /* <DEDUP_REMOVED lines=22> */
[----:B0-----:R-:W-:Y:S01]  /*8a00*/  IADD3 R3, P2, PT, R63, UR6, RZ ;  /* 0x000000063f037c10 */ /* 0x001fe2000ff5e0ff */
        /* <DEDUP_REMOVED lines=63> */
.L_x_6786:
        /* <DEDUP_REMOVED lines=33> */
.L_x_6829:
[----:B------:R-:W-:Y:S05]  /*9010*/  BSYNC.RECONVERGENT B0 ;  /* 0x0000000000007941 */ /* 0x000fea0003800200 */
.L_x_6828:
        /* <DEDUP_REMOVED lines=31> */
.L_x_6831:
[----:B------:R-:W-:Y:S05]  /*9210*/  BSYNC.RECONVERGENT B0 ;  /* 0x0000000000007941 */ /* 0x000fea0003800200 */
.L_x_6830:
        /* <DEDUP_REMOVED lines=10> */
[----:B------:R-:W1:Y:S01]  /*92c0*/  LDC.64 R16, c[0x0][0x4d0] ;  /* 0x00013400ff107b82 */ /* 0x000e620000000a00 */
[----:B--2---:R-:W-:-:S02]  /*92d0*/  UIMAD.WIDE.U32 UR4, UR12, UR8, URZ ;  /* 0x000000080c0472a5 */ /* 0x004fc4000f8e00ff */
[----:B---3--:R-:W-:Y:S01]  /*92e0*/  UIMAD.WIDE.U32 UR6, UR12, UR10, URZ ;  /* 0x0000000a0c0672a5 */ /* 0x008fe2000f8e00ff */
[----:B------:R-:W-:Y:S01]  /*92f0*/  UMOV UR8, 0x400 ;  /* 0x0000040000087882 */ /* 0x000fe20000000000 */
[----:B------:R-:W-:Y:S02]  /*9300*/  UIMAD UR9, UR12, UR9, UR5 ;  /* 0x000000090c0972a4 */ /* 0x000fe4000f8e0205 */
[----:B------:R-:W-:Y:S02]  /*9310*/  UIMAD UR11, UR12, UR11, UR7 ;  /* 0x0000000b0c0b72a4 */ /* 0x000fe4000f8e0207 */
[----:B0-----:R-:W-:-:S12]  /*9320*/  ULEA UR13, UR13, UR8, 0x18 ;  /* 0x000000080d0d7291 */ /* 0x001fd8000f8ec0ff */
.L_x_6833:
        /* <DEDUP_REMOVED lines=24> */
.L_x_6832:
[----:B------:R-:W-:Y:S05]  /*94b0*/  EXIT ;  /* 0x000000000000794d */ /* 0x000fea0003800000 */
.L_x_6834:
        /* <DEDUP_REMOVED lines=12> */
.L_x_10477:


//--------------------- .text._Z25selective_scan_bwd_kernelI32Selective_Scan_bwd_kernel_traitsILi32ELi16ELb0ELb0ELb1ELb1ELb0EN3c108BFloat16EfEEv12SSMParamsBwd --------------------------
	.section	.text._Z25selective_scan_bwd_kernelI32Selective_Scan_bwd_kernel_traitsILi32ELi16ELb0ELb0ELb1ELb1ELb0EN3c108BFloat16EfEEv12SSMParamsBwd,"ax",@progbits
	.align	128
        .global         _Z25selective_scan_bwd_kernelI32Selective_Scan_bwd_kernel_traitsILi32ELi16ELb0ELb0ELb1ELb1ELb0EN3c108BFloat16EfEEv12SSMParamsBwd
        .type           _Z25selective_scan_bwd_kernelI32Selective_Scan_bwd_kernel_traitsILi32ELi16ELb0ELb0ELb1ELb1ELb0EN3c108BFloat16EfEEv12SSMParamsBwd,@function
        .size           _Z25selective_scan_bwd_kernelI32Selective_Scan_bwd_kernel_traitsILi32ELi16ELb0ELb0ELb1ELb1ELb0EN3c108BFloat16EfEEv12SSMParamsBwd,(.L_x_10478 - _Z25selective_scan_bwd_kernelI32Selective_Scan_bwd_kernel_traitsILi32ELi16ELb0ELb0ELb1ELb1ELb0EN3c108BFloat16EfEEv12SSMParamsBwd)
        .other          _Z25selective_scan_bwd_kernelI32Selective_Scan_bwd_kernel_traitsILi32ELi16ELb0ELb0ELb1ELb1ELb0EN3c108BFloat16EfEEv12SSMParamsBwd,@"STO_CUDA_ENTRY STV_DEFAULT"
_Z25selective_scan_bwd_kernelI32Selective_Scan_bwd_kernel_traitsILi32ELi16ELb0ELb0ELb1ELb1ELb0EN3c108BFloat16EfEEv12SSMParamsBwd:
.text._Z25selective_scan_bwd_kernelI32Selective_Scan_bwd_kernel_traitsILi32ELi16ELb0ELb0ELb1ELb1ELb0EN3c108BFloat16EfEEv12SSMParamsBwd:
[----:B------:R-:W-:Y:S08]  /*0000*/  LDC R1, c[0x0][0x37c] ;  /* 0x0000df00ff017b82 */ /* 0x000ff00000000800 */
[----:B------:R-:W0:Y:S01]  /*0010*/  LDC R8, c[0x0][0x398] ;  /* 0x0000e600ff087b82 */ /* 0x000e220000000800 */
[----:B------:R-:W1:Y:S01]  /*0020*/  S2R R43, SR_CTAID.Y ;  /* 0x00000000002b7919 */ /* 0x000e620000002600 */
[----:B------:R-:W2:Y:S01]  /*0030*/  LDCU.64 UR16, c[0x0][0x358] ;  /* 0x00006b00ff1077ac */ /* 0x000ea20008000a00 */
[----:B------:R-:W-:Y:S01]  /*0040*/  CS2R R44, SRZ ;  /* 0x00000000002c7805 */ /* 0x000fe2000001ff00 */
[----:B------:R-:W-:Y:S01]  /*0050*/  HFMA2 R42, -RZ, RZ, 0, 0 ;  /* 0x00000000ff2a7431 */ /* 0x000fe200000001ff */
[----:B------:R-:W3:Y:S03]  /*0060*/  LDCU.128 UR8, c[0x0][0x3f0] ;  /* 0x00007e00ff0877ac */ /* 0x000ee60008000c00 */
[----:B------:R-:W4:Y:S01]  /*0070*/  LDC.64 R2, c[0x0][0x458] ;  /* 0x00011600ff027b82 */ /* 0x000f220000000a00 */
[----:B------:R-:W3:Y:S07]  /*0080*/  LDCU.128 UR12, c[0x0][0x400] ;  /* 0x00008000ff0c77ac */ /* 0x000eee0008000c00 */
[----:B------:R-:W2:Y:S01]  /*0090*/  LDC.64 R4, c[0x0][0x470] ;  /* 0x00011c00ff047b82 */ /* 0x000ea20000000a00 */
[----:B0-----:R-:W-:-:S07]  /*00a0*/  IABS R9, R8 ;  /* 0x0000000800097213 */ /* 0x001fce0000000000 */
[----:B------:R-:W3:Y:S01]  /*00b0*/  S2UR UR18, SR_CTAID.X ;  /* 0x00000000001279c3 */ /* 0x000ee20000002500 */
[----:B------:R-:W0:Y:S01]  /*00c0*/  I2F.RP R0, R9 ;  /* 0x0000000900007306 */ /* 0x000e220000209400 */
[----:B----4-:R-:W-:-:S06]  /*00d0*/  ISETP.NE.U32.AND P0, PT, R2, RZ, PT ;  /* 0x000000ff0200720c */ /* 0x010fcc0003f05070 */
[----:B------:R-:W4:Y:S01]  /*00e0*/  LDC.64 R12, c[0x0][0x3e8] ;  /* 0x0000fa00ff0c7b82 */ /* 0x000f220000000a00 */
[----:B------:R-:W-:Y:S02]  /*00f0*/  ISETP.NE.AND.EX P0, PT, R3, RZ, PT, P0 ;  /* 0x000000ff0300720c */ /* 0x000fe40003f05300 */
[----:B--2---:R-:W-:-:S05]  /*0100*/  ISETP.NE.U32.AND P1, PT, R4, RZ, PT ;  /* 0x000000ff0400720c */ /* 0x004fca0003f25070 */
[----:B------:R-:W2:Y:S01]  /*0110*/  LDC R19, c[0x0][0x394] ;  /* 0x0000e500ff137b82 */ /* 0x000ea20000000800 */
[----:B0-----:R-:W0:Y:S01]  /*0120*/  MUFU.RCP R0, R0 ;  /* 0x0000000000007308 */ /* 0x001e220000001000 */
[----:B------:R-:W-:-:S04]  /*0130*/  ISETP.NE.AND.EX P1, PT, R5, RZ, PT, P1 ;  /* 0x000000ff0500720c */ /* 0x000fc80003f25310 */
[C---:B-1----:R-:W-:Y:S02]  /*0140*/  @P0 LEA R2, P2, R43.reuse, R2, 0x2 ;  /* 0x000000022b020211 */ /* 0x042fe400078410ff */
[----:B------:R-:W1:Y:S02]  /*0150*/  LDC.64 R16, c[0x0][0x4a0] ;  /* 0x00012800ff107b82 */ /* 0x000e640000000a00 */
[----:B------:R-:W-:-:S05]  /*0160*/  @P0 LEA.HI.X R3, R43, R3, RZ, 0x2, P2 ;  /* 0x000000032b030211 */ /* 0x000fca00010f14ff */
[C---:B------:R-:W-:Y:S01]  /*0170*/  @P1 LEA R4, P3, R43.reuse, R4, 0x2 ;  /* 0x000000042b041211 */ /* 0x040fe200078610ff */
[----:B------:R3:W5:Y:S01]  /*0180*/  @P0 LDG.E R45, desc[UR16][R2.64] ;  /* 0x00000010022d0981 */ /* 0x000762000c1e1900 */
[----:B------:R-:W1:Y:S01]  /*0190*/  LDC.64 R22, c[0x0][0x460] ;  /* 0x00011800ff167b82 */ /* 0x000e620000000a00 */
[----:B0-----:R-:W-:Y:S02]  /*01a0*/  IADD3 R6, PT, PT, R0, 0xffffffe, RZ ;  /* 0x0ffffffe00067810 */ /* 0x001fe40007ffe0ff */
[----:B------:R-:W-:Y:S02]  /*01b0*/  @P1 LEA.HI.X R5, R43, R5, RZ, 0x2, P3 ;  /* 0x000000052b051211 */ /* 0x000fe400018f14ff */
[----:B------:R0:W4:Y:S03]  /*01c0*/  F2I.FTZ.U32.TRUNC.NTZ R7, R6 ;  /* 0x0000000600077305 */ /* 0x000126000021f000 */
[----:B------:R4:W5:Y:S01]  /*01d0*/  @P1 LDG.E R42, desc[UR16][R4.64] ;  /* 0x00000010042a1981 */ /* 0x000962000c1e1900 */
[----:B------:R-:W1:Y:S01]  /*01e0*/  LDC.64 R50, c[0x0][0x468] ;  /* 0x00011a00ff327b82 */ /* 0x000e620000000a00 */
[----:B0-----:R-:W-:-:S02]  /*01f0*/  MOV R6, RZ ;  /* 0x000000ff00067202 */ /* 0x001fc40000000f00 */
[----:B---3--:R-:W-:-:S05]  /*0200*/  IABS R2, R43 ;  /* 0x0000002b00027213 */ /* 0x008fca0000000000 */
[----:B------:R-:W0:Y:S01]  /*0210*/  LDC.64 R54, c[0x0][0x528] ;  /* 0x00014a00ff367b82 */ /* 0x000e220000000a00 */
[----:B----4-:R-:W-:-:S05]  /*0220*/  IADD3 R10, PT, PT, RZ, -R7, RZ ;  /* 0x80000007ff0a7210 */ /* 0x010fca0007ffe0ff */
[----:B------:R-:W-:Y:S02]  /*0230*/  IMAD R3, R10, R9, RZ ;  /* 0x000000090a037224 */ /* 0x000fe400078e02ff */
[----:B------:R-:W3:Y:S02]  /*0240*/  LDC.64 R4, c[0x0][0x480] ;  /* 0x00012000ff047b82 */ /* 0x000ee40000000a00 */
[----:B------:R-:W-:-:S06]  /*0250*/  IMAD.HI.U32 R7, R7, R3, R6 ;  /* 0x0000000307077227 */ /* 0x000fcc00078e0006 */
[----:B------:R-:W4:Y:S01]  /*0260*/  LDC.64 R24, c[0x0][0x450] ;  /* 0x00011400ff187b82 */ /* 0x000f220000000a00 */
[----:B------:R-:W-:-:S05]  /*0270*/  IMAD.HI.U32 R47, R7, R2, RZ ;  /* 0x00000002072f7227 */ /* 0x000fca00078e00ff */
[----:B------:R-:W-:-:S05]  /*0280*/  IADD3 R0, PT, PT, -R47, RZ, RZ ;  /* 0x000000ff2f007210 */ /* 0x000fca0007ffe1ff */
[----:B------:R-:W-:-:S05]  /*0290*/  IMAD R0, R9, R0, R2 ;  /* 0x0000000009007224 */ /* 0x000fca00078e0202 */
[----:B------:R-:W-:Y:S01]  /*02a0*/  ISETP.GT.U32.AND P2, PT, R9, R0, PT ;  /* 0x000000000900720c */ /* 0x000fe20003f44070 */
[----:B------:R-:W-:Y:S01]  /*02b0*/  UIMAD.WIDE.U32 UR4, UR18, UR8, URZ ;  /* 0x00000008120472a5 */ /* 0x000fe2000f8e00ff */
[----:B---3--:R-:W-:Y:S01]  /*02c0*/  ISETP.NE.U32.AND P0, PT, R4, RZ, PT ;  /* 0x000000ff0400720c */ /* 0x008fe20003f05070 */
[----:B------:R-:W-:Y:S01]  /*02d0*/  UIMAD.WIDE.U32 UR6, UR18, UR12, URZ ;  /* 0x0000000c120672a5 */ /* 0x000fe2000f8e00ff */
[----:B------:R-:W-:Y:S01]  /*02e0*/  LOP3.LUT R2, R43, R8, RZ, 0x3c, !PT ;  /* 0x000000082b027212 */ /* 0x000fe200078e3cff */
[----:B------:R-:W-:Y:S01]  /*02f0*/  UIMAD UR9, UR18, UR9, UR5 ;  /* 0x00000009120972a4 */ /* 0x000fe2000f8e0205 */
[----:B------:R-:W-:Y:S01]  /*0300*/  ISETP.NE.AND.EX P0, PT, R5, RZ, PT, P0 ;  /* 0x000000ff0500720c */ /* 0x000fe20003f05300 */
[----:B------:R-:W-:-:S06]  /*0310*/  UIMAD UR8, UR18, UR13, UR7 ;  /* 0x0000000d120872a4 */ /* 0x000fcc000f8e0207 */
[-C--:B------:R-:W-:Y:S01]  /*0320*/  @!P2 IADD3 R0, PT, PT, R0, -R9.reuse, RZ ;  /* 0x800000090000a210 */ /* 0x080fe20007ffe0ff */
[----:B------:R-:W3:Y:S03]  /*0330*/  LDCU.64 UR12, c[0x0][0x498] ;  /* 0x00009300ff0c77ac */ /* 0x000ee60008000a00 */
[----:B------:R-:W-:Y:S02]  /*0340*/  ISETP.GE.U32.AND P1, PT, R0, R9, PT ;  /* 0x000000090000720c */ /* 0x000fe40003f26070 */
[----:B------:R-:W-:Y:S01]  /*0350*/  ISETP.GE.AND P3, PT, R2, RZ, PT ;  /* 0x000000ff0200720c */ /* 0x000fe20003f66270 */
[----:B------:R-:W1:Y:S01]  /*0360*/  @P0 LDC R10, c[0x0][0x384] ;  /* 0x0000e100ff0a0b82 */ /* 0x000e620000000800 */
[----:B------:R-:W-:Y:S02]  /*0370*/  @!P2 IADD3 R47, PT, PT, R47, 0x1, RZ ;  /* 0x000000012f2fa810 */ /* 0x000fe40007ffe0ff */
[----:B------:R-:W-:-:S02]  /*0380*/  ISETP.NE.AND P2, PT, R8, RZ, PT ;  /* 0x000000ff0800720c */ /* 0x000fc40003f45270 */
[----:B------:R-:W-:Y:S02]  /*0390*/  MOV R3, UR5 ;  /* 0x0000000500037c02 */ /* 0x000fe40008000f00 */
[----:B------:R-:W-:Y:S01]  /*03a0*/  MOV R5, UR7 ;  /* 0x0000000700057c02 */ /* 0x000fe20008000f00 */
[----:B------:R-:W0:Y:S01]  /*03b0*/  @P0 LDC R21, c[0x0][0x38c] ;  /* 0x0000e300ff150b82 */ /* 0x000e220000000800 */
[----:B------:R-:W-:Y:S02]  /*03c0*/  MOV R3, UR9 ;  /* 0x0000000900037c02 */ /* 0x000fe40008000f00 */
[----:B------:R-:W-:Y:S01]  /*03d0*/  MOV R5, UR8 ;  /* 0x0000000800057c02 */ /* 0x000fe20008000f00 */
[----:B------:R-:W2:Y:S01]  /*03e0*/  LDCU.64 UR8, c[0x0][0x3d0] ;  /* 0x00007a00ff0877ac */ /* 0x000ea20008000a00 */
[----:B------:R-:W-:-:S04]  /*03f0*/  @P1 IADD3 R47, PT, PT, R47, 0x1, RZ ;  /* 0x000000012f2f1810 */ /* 0x000fc80007ffe0ff */
[----:B------:R-:W-:Y:S02]  /*0400*/  @!P3 IADD3 R47, PT, PT, -R47, RZ, RZ ;  /* 0x000000ff2f2fb210 */ /* 0x000fe40007ffe1ff */
[----:B------:R-:W-:-:S04]  /*0410*/  @!P2 LOP3.LUT R47, RZ, R8, RZ, 0x33, !PT ;  /* 0x00000008ff2fa212 */ /* 0x000fc800078e33ff */
[----:B------:R-:W-:Y:S01]  /*0420*/  SHF.R.S32.HI R7, RZ, 0x1f, R47 ;  /* 0x0000001fff077819 */ /* 0x000fe2000001142f */
[----:B------:R-:W-:-:S04]  /*0430*/  IMAD.U32 R4, RZ, RZ, UR6 ;  /* 0x00000006ff047e24 */ /* 0x000fc8000f8e00ff */
[----:B------:R-:W-:Y:S02]  /*0440*/  IMAD R0, R7, R12, RZ ;  /* 0x0000000c07007224 */ /* 0x000fe400078e02ff */
[----:B------:R-:W4:Y:S01]  /*0450*/  @P0 LDC.64 R6, c[0x0][0x480] ;  /* 0x00012000ff060b82 */ /* 0x000f220000000a00 */
[----:B--2---:R-:W-:Y:S01]  /*0460*/  UIMAD.WIDE.U32 UR6, UR18, UR8, URZ ;  /* 0x00000008120672a5 */ /* 0x004fe2000f8e00ff */
[----:B------:R-:W-:Y:S01]  /*0470*/  MOV R2, UR4 ;  /* 0x0000000400027c02 */ /* 0x000fe20008000f00 */
[C---:B------:R-:W-:Y:S01]  /*0480*/  IMAD.WIDE.U32 R4, R43.reuse, UR14, R4 ;  /* 0x0000000e2b047c25 */ /* 0x040fe2000f8e0004 */
[----:B---3--:R-:W-:Y:S02]  /*0490*/  UIMAD.WIDE.U32 UR4, UR18, UR12, URZ ;  /* 0x0000000c120472a5 */ /* 0x008fe4000f8e00ff */
[----:B------:R-:W-:Y:S01]  /*04a0*/  UIMAD UR7, UR18, UR9, UR7 ;  /* 0x00000009120772a4 */ /* 0x000fe2000f8e0207 */
[----:B------:R-:W-:Y:S01]  /*04b0*/  IMAD.WIDE.U32 R2, R43, UR10, R2 ;  /* 0x0000000a2b027c25 */ /* 0x000fe2000f8e0002 */
[----:B------:R-:W-:-:S03]  /*04c0*/  UIMAD UR5, UR18, UR13, UR5 ;  /* 0x0000000d120572a4 */ /* 0x000fc6000f8e0205 */
[----:B------:R-:W-:Y:S01]  /*04d0*/  IMAD R11, R43, UR15, R5 ;  /* 0x0000000f2b0b7c24 */ /* 0x000fe2000f8e0205 */
[----:B------:R-:W-:Y:S01]  /*04e0*/  LEA R5, R19, 0xfffffe00, 0x9 ;  /* 0xfffffe0013057811 */ /* 0x000fe200078e48ff */
[----:B------:R-:W-:Y:S02]  /*04f0*/  IMAD R13, R47, R13, R0 ;  /* 0x0000000d2f0d7224 */ /* 0x000fe400078e0200 */
[----:B-1----:R-:W-:Y:S01]  /*0500*/  @P0 IMAD R0, R10, UR18, R43 ;  /* 0x000000120a000c24 */ /* 0x002fe2000f8e022b */
[----:B------:R-:W-:Y:S01]  /*0510*/  IADD3 R48, P2, PT, R5, R2, RZ ;  /* 0x0000000205307210 */ /* 0x000fe20007f5e0ff */
[----:B------:R-:W-:Y:S01]  /*0520*/  IMAD.WIDE.U32 R8, R47, R12, UR6 ;  /* 0x000000062f087e25 */ /* 0x000fe2000f8e000c */
[----:B------:R-:W-:-:S03]  /*0530*/  ISETP.GE.AND P1, PT, R19, 0x1, PT ;  /* 0x000000011300780c */ /* 0x000fc60003f26270 */
[C---:B------:R-:W-:Y:S02]  /*0540*/  IMAD R15, R43.reuse, UR11, R3 ;  /* 0x0000000b2b0f7c24 */ /* 0x040fe4000f8e0203 */
[----:B------:R-:W-:Y:S01]  /*0550*/  IMAD.WIDE.U32 R2, R43, R16, UR4 ;  /* 0x000000042b027e25 */ /* 0x000fe2000f8e0010 */
[----:B------:R-:W-:-:S03]  /*0560*/  IADD3 R59, PT, PT, R9, R13, RZ ;  /* 0x0000000d093b7210 */ /* 0x000fc60007ffe0ff */
[----:B------:R-:W-:Y:S01]  /*0570*/  @P0 IMAD R0, R0, R19, RZ ;  /* 0x0000001300000224 */ /* 0x000fe200078e02ff */
[----:B------:R-:W-:Y:S01]  /*0580*/  IADD3 R52, P3, PT, R5, R4, RZ ;  /* 0x0000000405347210 */ /* 0x000fe20007f7e0ff */
[----:B------:R-:W-:Y:S01]  /*0590*/  IMAD R9, R43, R17, R3 ;  /* 0x000000112b097224 */ /* 0x000fe200078e0203 */
[----:B------:R-:W-:Y:S01]  /*05a0*/  SHF.R.S32.HI R4, RZ, 0x1f, R5 ;  /* 0x0000001fff047819 */ /* 0x000fe20000011405 */
[----:B0-----:R-:W-:Y:S01]  /*05b0*/  @P0 IMAD R3, R0, R21, RZ ;  /* 0x0000001500030224 */ /* 0x001fe200078e02ff */
[C---:B------:R-:W-:Y:S02]  /*05c0*/  IADD3 R2, P4, PT, R5.reuse, R2, RZ ;  /* 0x0000000205027210 */ /* 0x040fe40007f9e0ff */
[----:B------:R-:W-:Y:S02]  /*05d0*/  CS2R R12, SRZ ;  /* 0x00000000000c7805 */ /* 0x000fe4000001ff00 */
[----:B------:R-:W-:Y:S01]  /*05e0*/  IADD3 R8, P5, PT, R5, R8, RZ ;  /* 0x0000000805087210 */ /* 0x000fe20007fbe0ff */
[----:B----4-:R-:W-:Y:S01]  /*05f0*/  @P0 IMAD.WIDE R12, R3, 0x8, R6 ;  /* 0x00000008030c0825 */ /* 0x010fe200078e0206 */
[----:B------:R-:W-:-:S02]  /*0600*/  IADD3.X R5, PT, PT, R4, R15, RZ, P2, !PT ;  /* 0x0000000f04057210 */ /* 0x000fc400017fe4ff */
[C---:B------:R-:W-:Y:S02]  /*0610*/  IADD3.X R0, PT, PT, R4.reuse, R11, RZ, P3, !PT ;  /* 0x0000000b04007210 */ /* 0x040fe40001ffe4ff */
[C---:B------:R-:W-:Y:S02]  /*0620*/  IADD3.X R56, PT, PT, R4.reuse, R9, RZ, P4, !PT ;  /* 0x0000000904387210 */ /* 0x040fe400027fe4ff */
[----:B------:R-:W-:Y:S02]  /*0630*/  IADD3.X R59, PT, PT, R4, R59, RZ, P5, !PT ;  /* 0x0000003b043b7210 */ /* 0x000fe40002ffe4ff */
[----:B------:R-:W-:Y:S02]  /*0640*/  LEA R46, P0, R48, R22, 0x1 ;  /* 0x00000016302e7211 */ /* 0x000fe400078008ff */
[----:B------:R-:W-:Y:S02]  /*0650*/  LEA R50, P2, R52, R50, 0x1 ;  /* 0x0000003234327211 */ /* 0x000fe400078408ff */
[----:B------:R-:W-:-:S02]  /*0660*/  LEA R54, P3, R2, R54, 0x1 ;  /* 0x0000003602367211 */ /* 0x000fc400078608ff */
[----:B------:R-:W-:Y:S01]  /*0670*/  LEA R57, P4, R8, R24, 0x1 ;  /* 0x0000001808397211 */ /* 0x000fe200078808ff */
[----:B------:R-:W-:Y:S01]  /*0680*/  IMAD.MOV.U32 R49, RZ, RZ, RZ ;  /* 0x000000ffff317224 */ /* 0x000fe200078e00ff */
[----:B------:R-:W-:Y:S02]  /*0690*/  LEA.HI.X R48, R48, R23, R5, 0x1, P0 ;  /* 0x0000001730307211 */ /* 0x000fe400000f0c05 */
[----:B------:R-:W-:Y:S02]  /*06a0*/  LEA.HI.X R52, R52, R51, R0, 0x1, P2 ;  /* 0x0000003334347211 */ /* 0x000fe400010f0c00 */
[----:B------:R-:W-:Y:S02]  /*06b0*/  LEA.HI.X R56, R2, R55, R56, 0x1, P3 ;  /* 0x0000003702387211 */ /* 0x000fe400018f0c38 */
[----:B------:R-:W-:Y:S01]  /*06c0*/  LEA.HI.X R59, R8, R25, R59, 0x1, P4 ;  /* 0x00000019083b7211 */ /* 0x000fe200020f0c3b */
[----:B------:R-:W-:Y:S06]  /*06d0*/  @!P1 BRA `(.L_x_6835) ;  /* 0x0000008c00bc9947 */ /* 0x000fec0003800000 */
[----:B------:R-:W0:Y:S01]  /*06e0*/  S2R R51, SR_TID.X ;  /* 0x0000000000337919 */ /* 0x000e220000002100 */
[----:B------:R-:W1:Y:S01]  /*06f0*/  LDCU.64 UR6, c[0x0][0x3a0] ;  /* 0x00007400ff0677ac */ /* 0x000e620008000a00 */
[----:B------:R-:W2:Y:S01]  /*0700*/  S2UR UR5, SR_CgaCtaId ;  /* 0x00000000000579c3 */ /* 0x000ea20000008800 */
[----:B------:R-:W-:Y:S01]  /*0710*/  MOV R44, RZ ;  /* 0x000000ff002c7202 */ /* 0x000fe20000000f00 */
[----:B------:R-:W3:Y:S01]  /*0720*/  LDCU.64 UR8, c[0x0][0x3b8] ;  /* 0x00007700ff0877ac */ /* 0x000ee20008000a00 */
[----:B------:R-:W-:Y:S01]  /*0730*/  MOV R49, RZ ;  /* 0x000000ff00317202 */ /* 0x000fe20000000f00 */
[----:B------:R-:W-:Y:S01]  /*0740*/  UMOV UR4, 0x400 ;  /* 0x0000040000047882 */ /* 0x000fe20000000000 */
[C---:B-1----:R-:W-:Y:S01]  /*0750*/  IMAD.WIDE.U32 R10, R43.reuse, UR6, RZ ;  /* 0x000000062b0a7c25 */ /* 0x042fe2000f8e00ff */
[----:B------:R-:W1:Y:S03]  /*0760*/  LDCU UR6, c[0x0][0x394] ;  /* 0x00007280ff0677ac */ /* 0x000e660008000800 */
[----:B---3--:R-:W-:Y:S01]  /*0770*/  IMAD.WIDE.U32 R8, R43, UR8, RZ ;  /* 0x000000082b087c25 */ /* 0x008fe2000f8e00ff */
[----:B--2---:R-:W-:-:S03]  /*0780*/  ULEA UR4, UR5, UR4, 0x18 ;  /* 0x0000000405047291 */ /* 0x004fc6000f8ec0ff */
[C---:B------:R-:W-:Y:S02]  /*0790*/  IMAD R53, R43.reuse, UR7, R11 ;  /* 0x000000072b357c24 */ /* 0x040fe4000f8e020b */
[----:B------:R-:W-:Y:S01]  /*07a0*/  IMAD R55, R43, UR9, R9 ;  /* 0x000000092b377c24 */ /* 0x000fe2000f8e0209 */
[C---:B0-----:R-:W-:Y:S02]  /*07b0*/  SHF.L.U32 R0, R51.reuse, 0x4, RZ ;  /* 0x0000000433007819 */ /* 0x041fe400000006ff */
[----:B------:R-:W-:Y:S02]  /*07c0*/  LOP3.LUT R211, R51, 0x1f, RZ, 0xc0, !PT ;  /* 0x0000001f33d37812 */ /* 0x000fe400078ec0ff */
[C---:B------:R-:W-:Y:S02]  /*07d0*/  LOP3.LUT R58, R0.reuse, 0x3e00, RZ, 0xc0, !PT ;  /* 0x00003e00003a7812 */ /* 0x040fe400078ec0ff */
[----:B------:R-:W-:Y:S02]  /*07e0*/  LEA.HI R61, R0, R0, RZ, 0x1b ;  /* 0x00000000003d7211 */ /* 0x000fe400078fd8ff */
[----:B------:R-:W-:-:S02]  /*07f0*/  LOP3.LUT R58, R58, 0x1f, R51, 0xf8, !PT ;  /* 0x0000001f3a3a7812 */ /* 0x000fc400078ef833 */
[----:B-1----:R-:W-:Y:S02]  /*0800*/  MOV R60, UR6 ;  /* 0x00000006003c7c02 */ /* 0x002fe40008000f00 */
        /* <DEDUP_REMOVED lines=15> */
[----:B------:R-:W-:-:S07]  /*0900*/  LOP3.LUT R76, R58, 0x1e0, RZ, 0xfc, !PT ;  /* 0x000001e03a4c7812 */ /* 0x000fce00078efcff */
.L_x_6907:
[----:B------:R-:W0:Y:S01]  /*0910*/  LDCU UR4, c[0x0][0x388] ;  /* 0x00007100ff0477ac */ /* 0x000e220008000800 */
[----:B------:R-:W-:Y:S02]  /*0920*/  SHF.L.U32 R3, R58, 0x1, RZ ;  /* 0x000000013a037819 */ /* 0x000fe400000006ff */
[----:B------:R-:W-:Y:S02]  /*0930*/  LEA R6, R60, 0xfffffe00, 0x9 ;  /* 0xfffffe003c067811 */ /* 0x000fe400078e48ff */
[C---:B------:R-:W-:Y:S02]  /*0940*/  IADD3 R2, P0, PT, R3.reuse, R54, RZ ;  /* 0x0000003603027210 */ /* 0x040fe40007f1e0ff */
[C---:B------:R-:W-:Y:S02]  /*0950*/  IADD3 R14, P2, PT, R3.reuse, R46, RZ ;  /* 0x0000002e030e7210 */ /* 0x040fe40007f5e0ff */
[----:B------:R-:W-:Y:S02]  /*0960*/  IADD3 R4, P1, PT, R3, R50, RZ ;  /* 0x0000003203047210 */ /* 0x000fe40007f3e0ff */
[----:B------:R-:W-:-:S02]  /*0970*/  IADD3.X R3, PT, PT, RZ, R56, RZ, P0, !PT ;  /* 0x00000038ff037210 */ /* 0x000fc400007fe4ff */
[----:B------:R-:W-:Y:S02]  /*0980*/  PRMT R17, RZ, 0x7610, R17 ;  /* 0x00007610ff117816 */ /* 0x000fe40000000011 */
[----:B------:R-:W-:Y:S02]  /*0990*/  IADD3.X R15, PT, PT, RZ, R48, RZ, P2, !PT ;  /* 0x00000030ff0f7210 */ /* 0x000fe400017fe4ff */
[----:B------:R-:W-:Y:S02]  /*09a0*/  PRMT R20, RZ, 0x7610, R20 ;  /* 0x00007610ff147816 */ /* 0x000fe40000000014 */
[----:B0-----:R-:W-:Y:S02]  /*09b0*/  IADD3 R77, PT, PT, -R6, UR4, RZ ;  /* 0x00000004064d7c10 */ /* 0x001fe4000fffe1ff */
[----:B------:R-:W-:Y:S02]  /*09c0*/  IADD3.X R5, PT, PT, RZ, R52, RZ, P1, !PT ;  /* 0x00000034ff057210 */ /* 0x000fe40000ffe4ff */
[-C--:B------:R-:W-:Y:S01]  /*09d0*/  ISETP.GE.AND P0, PT, R58, R77.reuse, PT ;  /* 0x0000004d3a00720c */ /* 0x080fe20003f06270 */
[----:B------:R-:W-:Y:S01]  /*09e0*/  BAR.SYNC.DEFER_BLOCKING 0x0 ;  /* 0x0000000000007b1d */ /* 0x000fe20000010000 */
[----:B------:R-:W-:-:S02]  /*09f0*/  ISETP.GE.AND P1, PT, R62, R77, PT ;  /* 0x0000004d3e00720c */ /* 0x000fc40003f26270 */
[-C--:B------:R-:W-:Y:S02]  /*0a00*/  ISETP.GE.AND P2, PT, R63, R77.reuse, PT ;  /* 0x0000004d3f00720c */ /* 0x080fe40003f46270 */
[----:B------:R-:W-:Y:S02]  /*0a10*/  PRMT R0, RZ, 0x7610, R0 ;  /* 0x00007610ff007816 */ /* 0x000fe40000000000 */
[----:B------:R-:W-:Y:S02]  /*0a20*/  PRMT R25, RZ, 0x7610, R25 ;  /* 0x00007610ff197816 */ /* 0x000fe40000000019 */
[-C--:B------:R-:W-:Y:S02]  /*0a30*/  ISETP.GE.AND P6, PT, R64, R77.reuse, PT ;  /* 0x0000004d4000720c */ /* 0x080fe40003fc6270 */
[-C--:B------:R-:W-:Y:S02]  /*0a40*/  ISETP.GE.AND P3, PT, R67, R77.reuse, PT ;  /* 0x0000004d4300720c */ /* 0x080fe40003f66270 */
[----:B------:R-:W-:-:S02]  /*0a50*/  ISETP.GE.AND P5, PT, R65, R77, PT ;  /* 0x0000004d4100720c */ /* 0x000fc40003fa6270 */
[-C--:B------:R-:W-:Y:S02]  /*0a60*/  ISETP.GE.AND P4, PT, R66, R77.reuse, PT ;  /* 0x0000004d4200720c */ /* 0x080fe40003f86270 */
[----:B------:R-:W-:Y:S02]  /*0a70*/  PRMT R19, RZ, 0x7610, R19 ;  /* 0x00007610ff137816 */ /* 0x000fe40000000013 */
[----:B------:R-:W-:Y:S02]  /*0a80*/  PRMT R16, RZ, 0x7610, R16 ;  /* 0x00007610ff107816 */ /* 0x000fe40000000010 */
[----:B------:R-:W-:Y:S02]  /*0a90*/  PRMT R23, RZ, 0x7610, R23 ;  /* 0x00007610ff177816 */ /* 0x000fe40000000017 */
[----:B------:R-:W-:Y:S01]  /*0aa0*/  PRMT R21, RZ, 0x7610, R21 ;  /* 0x00007610ff157816 */ /* 0x000fe20000000015 */
[----:B------:R-:W2:Y:S01]  /*0ab0*/  @!P0 LDG.E.U16 R17, desc[UR16][R14.64] ;  /* 0x000000100e118981 */ /* 0x000ea2000c1e1500 */
[----:B------:R-:W-:-:S02]  /*0ac0*/  ISETP.GE.AND P0, PT, R68, R77, PT ;  /* 0x0000004d4400720c */ /* 0x000fc40003f06270 */
[----:B------:R-:W-:Y:S01]  /*0ad0*/  PRMT R18, RZ, 0x7610, R18 ;  /* 0x00007610ff127816 */ /* 0x000fe20000000012 */
[----:B------:R-:W3:Y:S01]  /*0ae0*/  @!P1 LDG.E.U16 R0, desc[UR16][R14.64+0x40] ;  /* 0x000040100e009981 */ /* 0x000ee2000c1e1500 */
        /* <DEDUP_REMOVED lines=8> */
[----:B------:R-:W4:Y:S01]  /*0b70*/  @!P0 LDG.E.U16 R20, desc[UR16][R14.64+0x1c0] ;  /* 0x0001c0100e148981 */ /* 0x000f22000c1e1500 */
[-C--:B------:R-:W-:Y:S02]  /*0b80*/  ISETP.GE.AND P0, PT, R69, R77.reuse, PT ;  /* 0x0000004d4500720c */ /* 0x080fe40003f06270 */
[-C--:B------:R-:W-:Y:S01]  /*0b90*/  ISETP.GE.AND P1, PT, R71, R77.reuse, PT ;  /* 0x0000004d4700720c */ /* 0x080fe20003f26270 */
[----:B------:R-:W4:Y:S01]  /*0ba0*/  @!P3 LDG.E.U16 R23, desc[UR16][R14.64+0x180] ;  /* 0x000180100e17b981 */ /* 0x000f22000c1e1500 */
[-C--:B------:R-:W-:Y:S02]  /*0bb0*/  ISETP.GE.AND P2, PT, R72, R77.reuse, PT ;  /* 0x0000004d4800720c */ /* 0x080fe40003f46270 */
[----:B------:R-:W-:Y:S01]  /*0bc0*/  PRMT R80, RZ, 0x7610, R80 ;  /* 0x00007610ff507816 */ /* 0x000fe20000000050 */
[----:B------:R-:W4:Y:S04]  /*0bd0*/  @!P5 LDG.E.U16 R21, desc[UR16][R14.64+0x100] ;  /* 0x000100100e15d981 */ /* 0x000f28000c1e1500 */
[----:B------:R-:W4:Y:S04]  /*0be0*/  @!P4 LDG.E.U16 R18, desc[UR16][R14.64+0x140] ;  /* 0x000140100e12c981 */ /* 0x000f28000c1e1500 */
[----:B------:R-:W4:Y:S01]  /*0bf0*/  @!P0 LDG.E.U16 R25, desc[UR16][R14.64+0x200] ;  /* 0x000200100e198981 */ /* 0x000f22000c1e1500 */
[----:B------:R-:W-:-:S02]  /*0c00*/  ISETP.GE.AND P0, PT, R70, R77, PT ;  /* 0x0000004d4600720c */ /* 0x000fc40003f06270 */
[-C--:B------:R-:W-:Y:S01]  /*0c10*/  ISETP.GE.AND P3, PT, R73, R77.reuse, PT ;  /* 0x0000004d4900720c */ /* 0x080fe20003f66270 */
[----:B------:R-:W4:Y:S01]  /*0c20*/  @!P1 LDG.E.U16 R27, desc[UR16][R14.64+0x280] ;  /* 0x000280100e1b9981 */ /* 0x000f22000c1e1500 */
[-C--:B------:R-:W-:Y:S02]  /*0c30*/  ISETP.GE.AND P4, PT, R74, R77.reuse, PT ;  /* 0x0000004d4a00720c */ /* 0x080fe40003f86270 */
        /* <DEDUP_REMOVED lines=12> */
[C---:B-1----:R-:W-:Y:S02]  /*0d00*/  IADD3 R26, PT, PT, R41.reuse, 0x20, RZ ;  /* 0x00000020291a7810 */ /* 0x042fe40007ffe0ff */
[C---:B------:R-:W-:Y:S02]  /*0d10*/  IADD3 R30, PT, PT, R41.reuse, 0x60, RZ ;  /* 0x00000060291e7810 */ /* 0x040fe40007ffe0ff */
[C---:B------:R-:W-:Y:S02]  /*0d20*/  IADD3 R32, PT, PT, R41.reuse, 0xa0, RZ ;  /* 0x000000a029207810 */ /* 0x040fe40007ffe0ff */
[CC--:B------:R-:W-:Y:S02]  /*0d30*/  LEA.HI.SX32 R40, R41.reuse, R41.reuse, 0x1b ;  /* 0x0000002929287211 */ /* 0x0c0fe400078fdaff */
[-C--:B------:R-:W-:Y:S02]  /*0d40*/  LEA.HI.SX32 R26, R26, R41.reuse, 0x1b ;  /* 0x000000291a1a7211 */ /* 0x080fe400078fdaff */
[----:B------:R-:W-:Y:S01]  /*0d50*/  LEA.HI.SX32 R30, R30, R41, 0x1b ;  /* 0x000000291e1e7211 */ /* 0x000fe200078fdaff */
[C---:B------:R-:W-:Y:S01]  /*0d60*/  VIADD R28, R41.reuse, 0x40 ;  /* 0x00000040291c7836 */ /* 0x040fe20000000000 */
[----:B------:R-:W-:-:S02]  /*0d70*/  IADD3 R14, PT, PT, R41, 0x80, RZ ;  /* 0x00000080290e7810 */ /* 0x000fc40007ffe0ff */
[-C--:B------:R-:W-:Y:S02]  /*0d80*/  LEA.HI.SX32 R32, R32, R41.reuse, 0x1b ;  /* 0x0000002920207211 */ /* 0x080fe400078fdaff */
[----:B------:R-:W-:Y:S02]  /*0d90*/  LEA R40, R40, UR5, 0x1 ;  /* 0x0000000528287c11 */ /* 0x000fe4000f8e08ff */
[----:B------:R-:W-:Y:S02]  /*0da0*/  LEA R39, R26, UR5, 0x1 ;  /* 0x000000051a277c11 */ /* 0x000fe4000f8e08ff */
[----:B------:R-:W-:Y:S02]  /*0db0*/  LEA R37, R30, UR5, 0x1 ;  /* 0x000000051e257c11 */ /* 0x000fe4000f8e08ff */
[----:B------:R-:W-:Y:S02]  /*0dc0*/  LEA.HI.SX32 R14, R14, R41, 0x1b ;  /* 0x000000290e0e7211 */ /* 0x000fe400078fdaff */
[----:B------:R-:W-:-:S02]  /*0dd0*/  LEA R35, R32, UR5, 0x1 ;  /* 0x0000000520237c11 */ /* 0x000fc4000f8e08ff */
[C---:B------:R-:W-:Y:S02]  /*0de0*/  IADD3 R30, PT, PT, R41.reuse, 0x120, RZ ;  /* 0x00000120291e7810 */ /* 0x040fe40007ffe0ff */
[C---:B------:R-:W-:Y:S02]  /*0df0*/  IADD3 R32, PT, PT, R41.reuse, 0x140, RZ ;  /* 0x0000014029207810 */ /* 0x040fe40007ffe0ff */
[-C--:B------:R-:W-:Y:S02]  /*0e00*/  LEA.HI.SX32 R28, R28, R41.reuse, 0x1b ;  /* 0x000000291c1c7211 */ /* 0x080fe400078fdaff */
[----:B------:R-:W-:Y:S02]  /*0e10*/  LEA R36, R14, UR5, 0x1 ;  /* 0x000000050e247c11 */ /* 0x000fe4000f8e08ff */
[----:B------:R-:W-:Y:S02]  /*0e20*/  LEA.HI.SX32 R30, R30, R41, 0x1b ;  /* 0x000000291e1e7211 */ /* 0x000fe400078fdaff */
[----:B------:R-:W-:-:S02]  /*0e30*/  IADD3 R14, PT, PT, R41, 0xc0, RZ ;  /* 0x000000c0290e7810 */ /* 0x000fc40007ffe0ff */
[----:B------:R-:W-:Y:S02]  /*0e40*/  LEA R38, R28, UR5, 0x1 ;  /* 0x000000051c267c11 */ /* 0x000fe4000f8e08ff */
[C---:B------:R-:W-:Y:S02]  /*0e50*/  IADD3 R26, PT, PT, R41.reuse, 0xe0, RZ ;  /* 0x000000e0291a7810 */ /* 0x040fe40007ffe0ff */
[----:B------:R-:W-:Y:S02]  /*0e60*/  IADD3 R28, PT, PT, R41, 0x100, RZ ;  /* 0x00000100291c7810 */ /* 0x000fe40007ffe0ff */
[----:B------:R-:W-:Y:S02]  /*0e70*/  LEA R31, R30, UR5, 0x1 ;  /* 0x000000051e1f7c11 */ /* 0x000fe4000f8e08ff */
[-C--:B------:R-:W-:Y:S02]  /*0e80*/  LEA.HI.SX32 R14, R14, R41.reuse, 0x1b ;  /* 0x000000290e0e7211 */ /* 0x080fe400078fdaff */
[----:B------:R-:W-:-:S02]  /*0e90*/  LEA.HI.SX32 R26, R26, R41, 0x1b ;  /* 0x000000291a1a7211 */ /* 0x000fc400078fdaff */
[-C--:B------:R-:W-:Y:S02]  /*0ea0*/  LEA.HI.SX32 R28, R28, R41.reuse, 0x1b ;  /* 0x000000291c1c7211 */ /* 0x080fe400078fdaff */
[----:B------:R-:W-:Y:S01]  /*0eb0*/  LEA R34, R14, UR5, 0x1 ;  /* 0x000000050e227c11 */ /* 0x000fe2000f8e08ff */
[C---:B------:R-:W-:Y:S01]  /*0ec0*/  VIADD R14, R41.reuse, 0x180 ;  /* 0x00000180290e7836 */ /* 0x040fe20000000000 */
[----:B------:R-:W-:Y:S02]  /*0ed0*/  LEA R33, R26, UR5, 0x1 ;  /* 0x000000051a217c11 */ /* 0x000fe4000f8e08ff */
[----:B------:R-:W-:Y:S02]  /*0ee0*/  IADD3 R26, PT, PT, R41, 0x1e0, RZ ;  /* 0x000001e0291a7810 */ /* 0x000fe40007ffe0ff */
[----:B------:R-:W-:Y:S02]  /*0ef0*/  LEA.HI.SX32 R14, R14, R41, 0x1b ;  /* 0x000000290e0e7211 */ /* 0x000fe400078fdaff */
[----:B------:R-:W-:-:S02]  /*0f00*/  P2R R86, PR, RZ, 0x1 ;  /* 0x00000001ff567803 */ /* 0x000fc40000000000 */
[-C--:B------:R-:W-:Y:S02]  /*0f10*/  ISETP.GE.AND P0, PT, R58, R77.reuse, PT ;  /* 0x0000004d3a00720c */ /* 0x080fe40003f06270 */
[----:B------:R-:W-:Y:S02]  /*0f20*/  PRMT R15, RZ, 0x7610, R15 ;  /* 0x00007610ff0f7816 */ /* 0x000fe4000000000f */
[----:B------:R-:W-:Y:S02]  /*0f30*/  P2R R85, PR, RZ, 0x2 ;  /* 0x00000002ff557803 */ /* 0x000fe40000000000 */
[----:B------:R-:W-:Y:S02]  /*0f40*/  P2R R84, PR, RZ, 0x4 ;  /* 0x00000004ff547803 */ /* 0x000fe40000000000 */
[----:B------:R-:W-:Y:S02]  /*0f50*/  ISETP.GE.AND P1, PT, R64, R77, PT ;  /* 0x0000004d4000720c */ /* 0x000fe40003f26270 */
[----:B------:R-:W-:-:S02]  /*0f60*/  P2R R82, PR, RZ, 0x8 ;  /* 0x00000008ff527803 */ /* 0x000fc40000000000 */
[-C--:B------:R-:W-:Y:S02]  /*0f70*/  ISETP.GE.AND P2, PT, R63, R77.reuse, PT ;  /* 0x0000004d3f00720c */ /* 0x080fe40003f46270 */
[----:B------:R-:W-:Y:S02]  /*0f80*/  ISETP.GE.AND P3, PT, R62, R77, PT ;  /* 0x0000004d3e00720c */ /* 0x000fe40003f66270 */
[----:B------:R-:W-:Y:S01]  /*0f90*/  PRMT R83, RZ, 0x7610, R83 ;  /* 0x00007610ff537816 */ /* 0x000fe20000000053 */
[----:B--2---:R-:W-:Y:S04]  /*0fa0*/  STS.U16 [R40], R17 ;  /* 0x0000001128007388 */ /* 0x004fe80000000400 */
[----:B---3--:R0:W-:Y:S02]  /*0fb0*/  STS.U16 [R39+0x40], R0 ;  /* 0x0000400027007388 */ /* 0x0081e40000000400 */
[----:B0-----:R-:W-:-:S04]  /*0fc0*/  LEA.HI.SX32 R0, R32, R41, 0x1b ;  /* 0x0000002920007211 */ /* 0x001fc800078fdaff */
[----:B------:R-:W-:Y:S02]  /*0fd0*/  LEA R30, R0, UR5, 0x1 ;  /* 0x00000005001e7c11 */ /* 0x000fe4000f8e08ff */
[----:B------:R-:W-:Y:S01]  /*0fe0*/  IADD3 R0, PT, PT, R41, 0x160, RZ ;  /* 0x0000016029007810 */ /* 0x000fe20007ffe0ff */
[----:B----4-:R-:W-:Y:S01]  /*0ff0*/  STS.U16 [R38+0x80], R19 ;  /* 0x0000801326007388 */ /* 0x010fe20000000400 */
[----:B------:R-:W-:Y:S02]  /*1000*/  LEA R32, R28, UR5, 0x1 ;  /* 0x000000051c207c11 */ /* 0x000fe4000f8e08ff */
[----:B------:R-:W-:Y:S01]  /*1010*/  LEA.HI.SX32 R0, R0, R41, 0x1b ;  /* 0x0000002900007211 */ /* 0x000fe200078fdaff */
[----:B------:R0:W-:Y:S04]  /*1020*/  STS.U16 [R37+0xc0], R16 ;  /* 0x0000c01025007388 */ /* 0x0001e80000000400 */
[----:B------:R-:W-:Y:S01]  /*1030*/  STS.U16 [R36+0x100], R21 ;  /* 0x0001001524007388 */ /* 0x000fe20000000400 */
[----:B------:R-:W-:-:S03]  /*1040*/  LEA R29, R0, UR5, 0x1 ;  /* 0x00000005001d7c11 */ /* 0x000fc6000f8e08ff */
[----:B------:R1:W-:Y:S01]  /*1050*/  STS.U16 [R35+0x140], R18 ;  /* 0x0001401223007388 */ /* 0x0003e20000000400 */
[----:B0-----:R-:W-:-:S03]  /*1060*/  IADD3 R16, PT, PT, R41, 0x1a0, RZ ;  /* 0x000001a029107810 */ /* 0x001fc60007ffe0ff */
[----:B------:R-:W-:Y:S01]  /*1070*/  STS.U16 [R34+0x180], R23 ;  /* 0x0001801722007388 */ /* 0x000fe20000000400 */
[C---:B------:R-:W-:Y:S02]  /*1080*/  SHF.L.U32 R0, R41.reuse, 0x4, RZ ;  /* 0x0000000429007819 */ /* 0x040fe400000006ff */
[----:B------:R-:W-:Y:S01]  /*1090*/  LEA.HI.SX32 R16, R16, R41, 0x1b ;  /* 0x0000002910107211 */ /* 0x000fe200078fdaff */
[----:B------:R-:W-:Y:S01]  /*10a0*/  STS.U16 [R33+0x1c0], R20 ;  /* 0x0001c01421007388 */ /* 0x000fe20000000400 */
[----:B-1----:R-:W-:-:S03]  /*10b0*/  IADD3 R18, PT, PT, R41, 0x1c0, RZ ;  /* 0x000001c029127810 */ /* 0x002fc60007ffe0ff */
[----:B------:R0:W-:Y:S01]  /*10c0*/  STS.U16 [R32+0x200], R25 ;  /* 0x0002001920007388 */ /* 0x0001e20000000400 */
[----:B------:R-:W-:-:S03]  /*10d0*/  LEA.HI.SX32 R18, R18, R41, 0x1b ;  /* 0x0000002912127211 */ /* 0x000fc600078fdaff */
[----:B------:R-:W-:Y:S01]  /*10e0*/  STS.U16 [R31+0x240], R22 ;  /* 0x000240161f007388 */ /* 0x000fe20000000400 */
[----:B------:R-:W-:-:S03]  /*10f0*/  LEA R28, R14, UR5, 0x1 ;  /* 0x000000050e1c7c11 */ /* 0x000fc6000f8e08ff */
[----:B------:R1:W-:Y:S01]  /*1100*/  STS.U16 [R30+0x280], R27 ;  /* 0x0002801b1e007388 */ /* 0x0003e20000000400 */
[----:B0-----:R-:W-:-:S03]  /*1110*/  LEA.HI.SX32 R25, R26, R41, 0x1b ;  /* 0x000000291a197211 */ /* 0x001fc600078fdaff */
[----:B------:R0:W-:Y:S01]  /*1120*/  STS.U16 [R29+0x2c0], R24 ;  /* 0x0002c0181d007388 */ /* 0x0001e20000000400 */
[----:B------:R-:W-:Y:S02]  /*1130*/  LEA R26, R18, UR5, 0x1 ;  /* 0x00000005121a7c11 */ /* 0x000fe4000f8e08ff */
[----:B------:R-:W-:Y:S02]  /*1140*/  LEA R25, R25, UR5, 0x1 ;  /* 0x0000000519197c11 */ /* 0x000fe4000f8e08ff */
[----:B-1----:R-:W-:Y:S02]  /*1150*/  LEA R27, R16, UR5, 0x1 ;  /* 0x00000005101b7c11 */ /* 0x002fe4000f8e08ff */
[----:B0-----:R-:W-:Y:S01]  /*1160*/  LEA.HI.SX32 R24, R0, R0, 0x1b ;  /* 0x0000000000187211 */ /* 0x001fe200078fdaff */
[----:B------:R0:W-:Y:S03]  /*1170*/  STS.U16 [R28+0x300], R79 ;  /* 0x0003004f1c007388 */ /* 0x0001e60000000400 */
[----:B------:R-:W-:Y:S01]  /*1180*/  LEA R24, R24, UR5, 0x1 ;  /* 0x0000000518187c11 */ /* 0x000fe2000f8e08ff */
        /* <DEDUP_REMOVED lines=49> */
[----:B0-----:R-:W-:Y:S02]  /*14a0*/  PRMT R79, RZ, 0x7610, R79 ;  /* 0x00007610ff4f7816 */ /* 0x001fe4000000004f */
[----:B-1----:R-:W-:Y:S02]  /*14b0*/  PRMT R78, RZ, 0x7610, R78 ;  /* 0x00007610ff4e7816 */ /* 0x002fe4000000004e */
[----:B--2---:R-:W-:Y:S01]  /*14c0*/  PRMT R81, RZ, 0x7610, R81 ;  /* 0x00007610ff517816 */ /* 0x004fe20000000051 */
[----:B------:R-:W2:Y:S01]  /*14d0*/  @!P0 LDG.E.U16 R22, desc[UR16][R4.64+0x240] ;  /* 0x0002401004168981 */ /* 0x000ea2000c1e1500 */
[----:B------:R-:W-:-:S02]  /*14e0*/  PRMT R0, RZ, 0x7610, R0 ;  /* 0x00007610ff007816 */ /* 0x000fc40000000000 */
[----:B---3--:R-:W-:Y:S01]  /*14f0*/  PRMT R80, RZ, 0x7610, R80 ;  /* 0x00007610ff507816 */ /* 0x008fe20000000050 */
        /* <DEDUP_REMOVED lines=28> */
[----:B---3--:R0:W-:Y:S04]  /*16c0*/  STS.U16 [R30+0x280], R79 ;  /* 0x0002804f1e007388 */ /* 0x0081e80000000400 */
[----:B------:R1:W-:Y:S04]  /*16d0*/  STS.U16 [R29+0x2c0], R78 ;  /* 0x0002c04e1d007388 */ /* 0x0003e80000000400 */
[----:B------:R2:W-:Y:S04]  /*16e0*/  STS.U16 [R28+0x300], R81 ;  /* 0x000300511c007388 */ /* 0x0005e80000000400 */
[----:B------:R-:W-:Y:S04]  /*16f0*/  STS.U16 [R27+0x340], R0 ;  /* 0x000340001b007388 */ /* 0x000fe80000000400 */
[----:B------:R-:W-:Y:S04]  /*1700*/  STS.U16 [R26+0x380], R83 ;  /* 0x000380531a007388 */ /* 0x000fe80000000400 */
[----:B------:R3:W-:Y:S01]  /*1710*/  STS.U16 [R25+0x3c0], R80 ;  /* 0x0003c05019007388 */ /* 0x0007e20000000400 */
[----:B------:R-:W-:-:S03]  /*1720*/  NOP ;  /* 0x0000000000007918 */ /* 0x000fc60000000000 */
[----:B------:R-:W4:Y:S04]  /*1730*/  LDS.U16 R19, [R24] ;  /* 0x0000000018137984 */ /* 0x000f280000000400 */
[----:B------:R-:W-:Y:S04]  /*1740*/  LDS.U16 R20, [R24+0x2] ;  /* 0x0000020018147984 */ /* 0x000fe80000000400 */
[----:B------:R-:W-:Y:S04]  /*1750*/  LDS.U16 R21, [R24+0x4] ;  /* 0x0000040018157984 */ /* 0x000fe80000000400 */
[----:B------:R-:W-:Y:S04]  /*1760*/  LDS.U16 R22, [R24+0x6] ;  /* 0x0000060018167984 */ /* 0x000fe80000000400 */
[----:B------:R-:W4:Y:S04]  /*1770*/  LDS.U16 R23, [R24+0x8] ;  /* 0x0000080018177984 */ /* 0x000f280000000400 */
[----:B------:R-:W-:Y:S04]  /*1780*/  LDS.U16 R88, [R24+0xa] ;  /* 0x00000a0018587984 */ /* 0x000fe80000000400 */
[----:B------:R-:W4:Y:S04]  /*1790*/  LDS.U16 R94, [R24+0xc] ;  /* 0x00000c00185e7984 */ /* 0x000f280000000400 */
[----:B------:R-:W2:Y:S04]  /*17a0*/  LDS.U16 R99, [R24+0xe] ;  /* 0x00000e0018637984 */ /* 0x000ea80000000400 */
[----:B------:R-:W2:Y:S04]  /*17b0*/  LDS.U16 R108, [R24+0x10] ;  /* 0x00001000186c7984 */ /* 0x000ea80000000400 */
        /* <DEDUP_REMOVED lines=22> */
[----:B------:R-:W-:-:S03]  /*1920*/  ISETP.GE.AND P1, PT, R66, R77, PT ;  /* 0x0000004d4200720c */ /* 0x000fc60003f26270 */
[----:B------:R-:W3:Y:S04]  /*1930*/  @!P4 LDG.E.U16 R92, desc[UR16][R2.64+0x340] ;  /* 0x00034010025cc981 */ /* 0x000ee8000c1e1500 */
[----:B------:R-:W3:Y:S04]  /*1940*/  @!P5 LDG.E.U16 R93, desc[UR16][R2.64+0x380] ;  /* 0x00038010025dd981 */ /* 0x000ee8000c1e1500 */
[----:B------:R-:W3:Y:S01]  /*1950*/  @!P0 LDG.E.U16 R81, desc[UR16][R2.64+0x100] ;  /* 0x0001001002518981 */ /* 0x000ee2000c1e1500 */
[----:B------:R-:W-:-:S03]  /*1960*/  ISETP.GE.AND P0, PT, R67, R77, PT ;  /* 0x0000004d4300720c */ /* 0x000fc60003f06270 */
[----:B------:R-:W3:Y:S01]  /*1970*/  @!P1 LDG.E.U16 R82, desc[UR16][R2.64+0x140] ;  /* 0x0001401002529981 */ /* 0x000ee2000c1e1500 */
[----:B------:R-:W-:-:S03]  /*1980*/  ISETP.GE.AND P1, PT, R68, R77, PT ;  /* 0x0000004d4400720c */ /* 0x000fc60003f26270 */
[----:B------:R-:W3:Y:S06]  /*1990*/  @!P6 LDG.E.U16 R96, desc[UR16][R2.64+0x3c0] ;  /* 0x0003c0100260e981 */ /* 0x000eec000c1e1500 */
[----:B------:R-:W3:Y:S01]  /*19a0*/  @!P0 LDG.E.U16 R83, desc[UR16][R2.64+0x180] ;  /* 0x0001801002538981 */ /* 0x000ee2000c1e1500 */
[----:B------:R-:W-:-:S03]  /*19b0*/  ISETP.GE.AND P0, PT, R69, R77, PT ;  /* 0x0000004d4500720c */ /* 0x000fc60003f06270 */
[----:B------:R-:W3:Y:S01]  /*19c0*/  @!P1 LDG.E.U16 R84, desc[UR16][R2.64+0x1c0] ;  /* 0x0001c01002549981 */ /* 0x000ee2000c1e1500 */
[----:B------:R-:W-:-:S09]  /*19d0*/  ISETP.NE.AND P1, PT, R86, RZ, PT ;  /* 0x000000ff5600720c */ /* 0x000fd20003f25270 */
[----:B------:R-:W3:Y:S01]  /*19e0*/  @!P0 LDG.E.U16 R87, desc[UR16][R2.64+0x200] ;  /* 0x0002001002578981 */ /* 0x000ee2000c1e1500 */
[----:B------:R-:W-:Y:S02]  /*19f0*/  ISETP.NE.AND P0, PT, R89, RZ, PT ;  /* 0x000000ff5900720c */ /* 0x000fe40003f05270 */
[----:B------:R-:W-:Y:S02]  /*1a00*/  PRMT R86, RZ, 0x7610, R86 ;  /* 0x00007610ff567816 */ /* 0x000fe40000000056 */
[----:B------:R-:W-:-:S06]  /*1a10*/  PRMT R89, RZ, 0x7610, R89 ;  /* 0x00007610ff597816 */ /* 0x000fcc0000000059 */
[----:B------:R-:W3:Y:S04]  /*1a20*/  @!P1 LDG.E.U16 R89, desc[UR16][R2.64+0x280] ;  /* 0x0002801002599981 */ /* 0x000ee8000c1e1500 */
[----:B------:R0:W3:Y:S01]  /*1a30*/  @!P0 LDG.E.U16 R86, desc[UR16][R2.64+0x240] ;  /* 0x0002401002568981 */ /* 0x0000e2000c1e1500 */
[----:B----4-:R-:W-:Y:S01]  /*1a40*/  SHF.L.U32 R19, R19, 0x10, RZ ;  /* 0x0000001013137819 */ /* 0x010fe200000006ff */
[----:B------:R-:W-:Y:S01]  /*1a50*/  IMAD.U32 R23, R23, 0x10000, RZ ;  /* 0x0001000017177824 */ /* 0x000fe200078e00ff */
[----:B------:R-:W-:Y:S01]  /*1a60*/  SHF.L.U32 R21, R21, 0x10, RZ ;  /* 0x0000001015157819 */ /* 0x000fe200000006ff */
[----:B------:R-:W-:Y:S01]  /*1a70*/  BSSY.RECONVERGENT B0, `(.L_x_6836) ;  /* 0x000005a000007945 */ /* 0x000fe20003800200 */
[----:B0-----:R-:W-:Y:S02]  /*1a80*/  SHF.L.U32 R3, R94, 0x10, RZ ;  /* 0x000000105e037819 */ /* 0x001fe400000006ff */
[----:B------:R-:W-:-:S03]  /*1a90*/  CS2R R94, SRZ ;  /* 0x00000000005e7805 */ /* 0x000fc6000001ff00 */
[----:B-----5:R-:W-:Y:S01]  /*1aa0*/  FADD.FTZ R98, R3, R42 ;  /* 0x0000002a03627221 */ /* 0x020fe20000010000 */
[----:B------:R-:W-:Y:S04]  /*1ab0*/  STS.U16 [R40], R85 ;  /* 0x0000005528007388 */ /* 0x000fe80000000400 */
[----:B------:R-:W-:Y:S04]  /*1ac0*/  STS.U16 [R39+0x40], R78 ;  /* 0x0000404e27007388 */ /* 0x000fe80000000400 */
        /* <DEDUP_REMOVED lines=28> */
[----:B------:R2:W2:Y:S04]  /*1c90*/  LDS.U16 R140, [R24+0x1a] ;  /* 0x00001a00188c7984 */ /* 0x0004a80000000400 */
[----:B------:R1:W2:Y:S04]  /*1ca0*/  LDS.U16 R139, [R24+0x1c] ;  /* 0x00001c00188b7984 */ /* 0x0002a80000000400 */
[----:B------:R1:W2:Y:S01]  /*1cb0*/  LDS.U16 R146, [R24+0x1e] ;  /* 0x00001e0018927984 */ /* 0x0002a20000000400 */
[----:B0-----:R-:W-:Y:S01]  /*1cc0*/  SHF.L.U32 R93, R88, 0x10, RZ ;  /* 0x00000010585d7819 */ /* 0x001fe200000006ff */
[----:B------:R-:W-:-:S05]  /*1cd0*/  FADD.FTZ R88, R19, R42 ;  /* 0x0000002a13587221 */ /* 0x000fca0000010000 */
        /* <DEDUP_REMOVED lines=9> */
[----:B------:R-:W-:-:S02]  /*1d70*/  PRMT R78, RZ, 0x7610, R78 ;  /* 0x00007610ff4e7816 */ /* 0x000fc4000000004e */
[----:B------:R-:W-:Y:S02]  /*1d80*/  CS2R R80, SRZ ;  /* 0x0000000000507805 */ /* 0x000fe4000001ff00 */
[----:B------:R-:W-:Y:S02]  /*1d90*/  CS2R R82, SRZ ;  /* 0x0000000000527805 */ /* 0x000fe4000001ff00 */
[----:B------:R-:W-:Y:S02]  /*1da0*/  CS2R R84, SRZ ;  /* 0x0000000000547805 */ /* 0x000fe4000001ff00 */
[----:B------:R-:W-:Y:S02]  /*1db0*/  CS2R R86, SRZ ;  /* 0x0000000000567805 */ /* 0x000fe4000001ff00 */
[----:B------:R-:W-:Y:S02]  /*1dc0*/  FSETP.GTU.FTZ.AND P1, PT, R89, 20, PT ;  /* 0x41a000005900780b */ /* 0x000fe40003f3c000 */
[----:B-1----:R-:W-:-:S02]  /*1dd0*/  CS2R R96, SRZ ;  /* 0x0000000000607805 */ /* 0x002fc4000001ff00 */
[----:B------:R-:W-:Y:S02]  /*1de0*/  FSETP.GTU.FTZ.AND P2, PT, R90, 20, PT ;  /* 0x41a000005a00780b */ /* 0x000fe40003f5c000 */
[----:B------:R-:W-:Y:S02]  /*1df0*/  FSETP.GTU.FTZ.AND P3, PT, R91, 20, PT ;  /* 0x41a000005b00780b */ /* 0x000fe40003f7c000 */
[----:B------:R-:W-:Y:S02]  /*1e00*/  FSETP.GTU.FTZ.AND P4, PT, R92, 20, PT ;  /* 0x41a000005c00780b */ /* 0x000fe40003f9c000 */
[----:B------:R-:W-:Y:S01]  /*1e10*/  FSETP.GTU.FTZ.AND P5, PT, R93, 20, PT ;  /* 0x41a000005d00780b */ /* 0x000fe20003fbc000 */
[----:B---34-:R-:W-:-:S12]  /*1e20*/  @P0 BRA `(.L_x_6837) ;  /* 0x0000000000780947 */ /* 0x018fd80003800000 */
        /* <DEDUP_REMOVED lines=30> */
.L_x_6837:
[----:B------:R-:W-:Y:S05]  /*2010*/  BSYNC.RECONVERGENT B0 ;  /* 0x0000000000007941 */ /* 0x000fea0003800200 */
.L_x_6836:
[----:B------:R-:W-:Y:S01]  /*2020*/  SHF.L.U32 R3, R99, 0x10, RZ ;  /* 0x0000001063037819 */ /* 0x000fe200000006ff */
[----:B------:R-:W-:Y:S01]  /*2030*/  BSSY.RECONVERGENT B0, `(.L_x_6838) ;  /* 0x0000025000007945 */ /* 0x000fe20003800200 */
[----:B------:R-:W-:Y:S02]  /*2040*/  FSETP.GTU.FTZ.AND P0, PT, R98, 20, PT ;  /* 0x41a000006200780b */ /* 0x000fe40003f1c000 */
[----:B------:R-:W-:Y:S02]  /*2050*/  CS2R R100, SRZ ;  /* 0x0000000000647805 */ /* 0x000fe4000001ff00 */
[----:B------:R-:W-:Y:S01]  /*2060*/  MOV R99, RZ ;  /* 0x000000ff00637202 */ /* 0x000fe20000000f00 */
[----:B------:R-:W-:Y:S02]  /*2070*/  IMAD.U32 R103, R103, 0x10000, RZ ;  /* 0x0001000067677824 */ /* 0x000fe400078e00ff */
[----:B------:R-:W-:Y:S01]  /*2080*/  FADD.FTZ R102, R3, R42 ;  /* 0x0000002a03667221 */ /* 0x000fe20000010000 */
        /* <DEDUP_REMOVED lines=31> */
.L_x_6839:
[----:B------:R-:W-:Y:S05]  /*2280*/  BSYNC.RECONVERGENT B0 ;  /* 0x0000000000007941 */ /* 0x000fea0003800200 */
.L_x_6838:
        /* <DEDUP_REMOVED lines=39> */
.L_x_6841:
[----:B------:R-:W-:Y:S05]  /*2500*/  BSYNC.RECONVERGENT B0 ;  /* 0x0000000000007941 */ /* 0x000fea0003800200 */
.L_x_6840:
        /* <DEDUP_REMOVED lines=39> */
.L_x_6843:
[----:B------:R-:W-:Y:S05]  /*2780*/  BSYNC.RECONVERGENT B0 ;  /* 0x0000000000007941 */ /* 0x000fea0003800200 */
.L_x_6842:
        /* <DEDUP_REMOVED lines=39> */
.L_x_6845:
[----:B------:R-:W-:Y:S05]  /*2a00*/  BSYNC.RECONVERGENT B0 ;  /* 0x0000000000007941 */ /* 0x000fea0003800200 */
.L_x_6844:
        /* <DEDUP_REMOVED lines=39> */
.L_x_6847:
[----:B------:R-:W-:Y:S05]  /*2c80*/  BSYNC.RECONVERGENT B0 ;  /* 0x0000000000007941 */ /* 0x000fea0003800200 */
.L_x_6846:
        /* <DEDUP_REMOVED lines=39> */
.L_x_6849:
[----:B------:R-:W-:Y:S05]  /*2f00*/  BSYNC.RECONVERGENT B0 ;  /* 0x0000000000007941 */ /* 0x000fea0003800200 */
.L_x_6848:
[----:B------:R-:W-:Y:S01]  /*2f10*/  SHF.L.U32 R125, R125, 0x10, RZ ;  /* 0x000000107d7d7819 */ /* 0x000fe200000006ff */
[----:B------:R-:W-:Y:S01]  /*2f20*/  FFMA.FTZ R2, R124, R105, R49 ;  /* 0x000000697c027223 */ /* 0x000fe20000010031 */
[----:B------:R-:W-:Y:S01]  /*2f30*/  BSSY.RECONVERGENT B0, `(.L_x_6850) ;  /* 0x0000025000007945 */ /* 0x000fe20003800200 */
[----:B------:R-:W-:Y:S01]  /*2f40*/  FADD.FTZ R126, R17, R42 ;  /* 0x0000002a117e7221 */ /* 0x000fe20000010000 */
        /* <DEDUP_REMOVED lines=35> */
.L_x_6851:
[----:B------:R-:W-:Y:S05]  /*3180*/  BSYNC.RECONVERGENT B0 ;  /* 0x0000000000007941 */ /* 0x000fea0003800200 */
.L_x_6850:
[----:B------:R-:W-:Y:S01]  /*3190*/  SHF.L.U32 R127, R127, 0x10, RZ ;  /* 0x000000107f7f7819 */ /* 0x000fe200000006ff */
[----:B------:R-:W-:Y:S01]  /*31a0*/  FFMA.FTZ R2, R128, R107, R17 ;  /* 0x0000006b80027223 */ /* 0x000fe20000010011 */
[----:B------:R-:W-:Y:S01]  /*31b0*/  BSSY.RECONVERGENT B0, `(.L_x_6852) ;  /* 0x0000025000007945 */ /* 0x000fe20003800200 */
[----:B------:R-:W-:Y:S01]  /*31c0*/  FSETP.GTU.FTZ.AND P1, PT, R126, 20, PT ;  /* 0x41a000007e00780b */ /* 0x000fe20003f3c000 */
[----:B------:R-:W-:Y:S02]  /*31d0*/  IMAD.U32 R15, R14, 0x10000, RZ ;  /* 0x000100000e0f7824 */ /* 0x000fe400078e00ff */
[----:B------:R-:W-:Y:S01]  /*31e0*/  FADD.FTZ R129, R129, R42 ;  /* 0x0000002a81817221 */ /* 0x000fe20000010000 */
        /* <DEDUP_REMOVED lines=33> */
.L_x_6853:
[----:B------:R-:W-:Y:S05]  /*3400*/  BSYNC.RECONVERGENT B0 ;  /* 0x0000000000007941 */ /* 0x000fea0003800200 */
.L_x_6852:
        /* <DEDUP_REMOVED lines=39> */
.L_x_6855:
[----:B------:R-:W-:Y:S05]  /*3680*/  BSYNC.RECONVERGENT B0 ;  /* 0x0000000000007941 */ /* 0x000fea0003800200 */
.L_x_6854:
[----:B------:R-:W-:Y:S01]  /*3690*/  SHF.L.U32 R138, R138, 0x10, RZ ;  /* 0x000000108a8a7819 */ /* 0x000fe200000006ff */
[----:B------:R-:W-:Y:S01]  /*36a0*/  FFMA.FTZ R17, R136, R113, R17 ;  /* 0x0000007188117223 */ /* 0x000fe20000010011 */
[----:B------:R-:W-:Y:S01]  /*36b0*/  SHF.L.U32 R133, R133, 0x10, RZ ;  /* 0x0000001085857819 */ /* 0x000fe200000006ff */
[----:B------:R-:W-:Y:S01]  /*36c0*/  BSSY.RECONVERGENT B0, `(.L_x_6856) ;  /* 0x0000029000007945 */ /* 0x000fe20003800200 */
[----:B------:R-:W-:Y:S01]  /*36d0*/  FSETP.GTU.FTZ.AND P3, PT, R134, 20, PT ;  /* 0x41a000008600780b */ /* 0x000fe20003f7c000 */
[----:B------:R-:W-:Y:S01]  /*36e0*/  FFMA.FTZ R2, R138, R115, R17 ;  /* 0x000000738a027223 */ /* 0x000fe20000010011 */
[----:B------:R-:W-:Y:S01]  /*36f0*/  SHF.L.U32 R135, R135, 0x10, RZ ;  /* 0x0000001087877819 */ /* 0x000fe200000006ff */
[----:B------:R-:W-:Y:S01]  /*3700*/  FMUL.FTZ R144, R0, R45 ;  /* 0x0000002d00907220 */ /* 0x000fe20000410000 */
[----:B------:R-:W-:Y:S01]  /*3710*/  SHF.L.U32 R137, R137, 0x10, RZ ;  /* 0x0000001089897819 */ /* 0x000fe200000006ff */
[----:B------:R-:W-:Y:S01]  /*3720*/  FFMA.FTZ R2, R133, R114, R2 ;  /* 0x0000007285027223 */ /* 0x000fe20000010002 */
[----:B--2---:R-:W-:-:S02]  /*3730*/  SHF.L.U32 R140, R140, 0x10, RZ ;  /* 0x000000108c8c7819 */ /* 0x004fc400000006ff */
        /* <DEDUP_REMOVED lines=33> */
.L_x_6857:
[----:B------:R-:W-:Y:S05]  /*3950*/  BSYNC.RECONVERGENT B0 ;  /* 0x0000000000007941 */ /* 0x000fea0003800200 */
.L_x_6856:
        /* <DEDUP_REMOVED lines=32> */
.L_x_6859:
[----:B------:R-:W-:Y:S05]  /*3b60*/  BSYNC.RECONVERGENT B0 ;  /* 0x0000000000007941 */ /* 0x000fea0003800200 */
.L_x_6858:
        /* <DEDUP_REMOVED lines=32> */
.L_x_6861:
[----:B------:R-:W-:Y:S05]  /*3d70*/  BSYNC.RECONVERGENT B0 ;  /* 0x0000000000007941 */ /* 0x000fea0003800200 */
.L_x_6860:
        /* <DEDUP_REMOVED lines=32> */
.L_x_6863:
[----:B------:R-:W-:Y:S05]  /*3f80*/  BSYNC.RECONVERGENT B0 ;  /* 0x0000000000007941 */ /* 0x000fea0003800200 */
.L_x_6862:
        /* <DEDUP_REMOVED lines=32> */
.L_x_6865:
[----:B------:R-:W-:Y:S05]  /*4190*/  BSYNC.RECONVERGENT B0 ;  /* 0x0000000000007941 */ /* 0x000fea0003800200 */
.L_x_6864:
        /* <DEDUP_REMOVED lines=32> */
.L_x_6867:
[----:B------:R-:W-:Y:S05]  /*43a0*/  BSYNC.RECONVERGENT B0 ;  /* 0x0000000000007941 */ /* 0x000fea0003800200 */
.L_x_6866:
        /* <DEDUP_REMOVED lines=25> */
[----:B------:R-:W-:Y:S01]  /*4540*/  ISETP.NE.AND P5, PT, R60, 0x1, PT ;  /* 0x000000013c00780c */ /* 0x000fe20003fa5270 */
[----:B------:R-:W-:Y:S01]  /*4550*/  HFMA2 R145, -RZ, RZ, 0, 0 ;  /* 0x00000000ff917431 */ /* 0x000fe200000001ff */
[----:B------:R-:W-:Y:S01]  /*4560*/  ISETP.GE.AND P4, PT, R58, R77, PT ;  /* 0x0000004d3a00720c */ /* 0x000fe20003f86270 */
[----:B------:R-:W1:Y:S01]  /*4570*/  LDCU UR7, c[0x0][0x394] ;  /* 0x00007280ff0777ac */ /* 0x000e620008000800 */
[----:B------:R-:W-:Y:S02]  /*4580*/  ISETP.EQ.AND P5, PT, R51, RZ, P5 ;  /* 0x000000ff3300720c */ /* 0x000fe40002fa2270 */
[----:B------:R-:W-:Y:S01]  /*4590*/  MOV R79, RZ ;  /* 0x000000ff004f7202 */ /* 0x000fe20000000f00 */
[----:B------:R-:W2:Y:S01]  /*45a0*/  LDC.64 R16, c[0x0][0x448] ;  /* 0x00011200ff107b82 */ /* 0x000ea20000000a00 */
[----:B------:R-:W3:Y:S01]  /*45b0*/  LDCU UR19, c[0x0][0x38c] ;  /* 0x00007180ff1377ac */ /* 0x000ee20008000800 */
[----:B------:R-:W4:Y:S06]  /*45c0*/  LDCU UR6, c[0x0][0x388] ;  /* 0x00007100ff0677ac */ /* 0x000f2c0008000800 */
[----:B------:R-:W0:Y:S01]  /*45d0*/  LDC.64 R18, c[0x0][0x4d8] ;  /* 0x00013600ff127b82 */ /* 0x000e220000000a00 */
[----:B------:R-:W0:Y:S01]  /*45e0*/  LDCU.64 UR8, c[0x0][0x3a8] ;  /* 0x00007500ff0877ac */ /* 0x000e220008000a00 */
[----:B------:R-:W0:Y:S01]  /*45f0*/  LDCU.64 UR10, c[0x0][0x3c0] ;  /* 0x00007800ff0a77ac */ /* 0x000e220008000a00 */
[----:B------:R-:W0:Y:S01]  /*4600*/  LDCU.64 UR12, c[0x0][0x3e0] ;  /* 0x00007c00ff0c77ac */ /* 0x000e220008000a00 */
[----:B------:R-:W0:Y:S01]  /*4610*/  LDCU.64 UR14, c[0x0][0x4e0] ;  /* 0x00009c00ff0e77ac */ /* 0x000e220008000a00 */
[----:B------:R-:W0:Y:S01]  /*4620*/  LDCU.64 UR20, c[0x0][0x4f0] ;  /* 0x00009e00ff1477ac */ /* 0x000e220008000a00 */
[----:B-1----:R-:W0:Y:S02]  /*4630*/  LDCU.64 UR22, c[0x0][0x540] ;  /* 0x0000a800ff1677ac */ /* 0x002e240008000a00 */
.L_x_6906:
[----:B------:R-:W-:Y:S01]  /*4640*/  MOV R2, R58 ;  /* 0x0000003a00027202 */ /* 0x000fe20000000f00 */
[----:B------:R-:W-:Y:S01]  /*4650*/  IMAD.MOV.U32 R3, RZ, RZ, RZ ;  /* 0x000000ffff037224 */ /* 0x000fe200078e00ff */
[-C--:B------:R-:W-:Y:S02]  /*4660*/  ISETP.GE.AND P2, PT, R62, R77.reuse, PT ;  /* 0x0000004d3e00720c */ /* 0x080fe40003f46270 */
[-C--:B------:R-:W-:Y:S01]  /*4670*/  ISETP.GE.AND P3, PT, R63, R77.reuse, PT ;  /* 0x0000004d3f00720c */ /* 0x080fe20003f66270 */
[C---:B01----:R-:W-:Y:S01]  /*4680*/  IMAD.WIDE.U32 R20, R145.reuse, UR12, R2 ;  /* 0x0000000c91147c25 */ /* 0x043fe2000f8e0002 */
[-C--:B------:R-:W-:Y:S02]  /*4690*/  ISETP.GE.AND P6, PT, R64, R77.reuse, PT ;  /* 0x0000004d4000720c */ /* 0x080fe40003fc6270 */
[----:B------:R-:W-:Y:S01]  /*46a0*/  ISETP.GE.AND P1, PT, R66, R77, PT ;  /* 0x0000004d4200720c */ /* 0x000fe20003f26270 */
[----:B------:R-:W-:Y:S01]  /*46b0*/  IMAD R3, R145, UR13, R21 ;  /* 0x0000000d91037c24 */ /* 0x000fe2000f8e0215 */
[----:B------:R-:W-:-:S04]  /*46c0*/  LEA R2, P0, R20, R57, 0x1 ;  /* 0x0000003914027211 */ /* 0x000fc800078008ff */
[----:B------:R-:W-:Y:S02]  /*46d0*/  LEA.HI.X R3, R20, R59, R3, 0x1, P0 ;  /* 0x0000003b14037211 */ /* 0x000fe400000f0c03 */
[----:B------:R-:W-:-:S03]  /*46e0*/  ISETP.GE.AND P0, PT, R65, R77, PT ;  /* 0x0000004d4100720c */ /* 0x000fc60003f06270 */
[----:B------:R-:W5:Y:S04]  /*46f0*/  @!P4 LDG.E.U16 R159, desc[UR16][R2.64] ;  /* 0x00000010029fc981 */ /* 0x000f68000c1e1500 */
[----:B------:R-:W3:Y:S04]  /*4700*/  @!P2 LDG.E.U16 R20, desc[UR16][R2.64+0x40] ;  /* 0x000040100214a981 */ /* 0x000ee8000c1e1500 */
[----:B------:R-:W4:Y:S04]  /*4710*/  @!P3 LDG.E.U16 R21, desc[UR16][R2.64+0x80] ;  /* 0x000080100215b981 */ /* 0x000f28000c1e1500 */
[----:B------:R-:W2:Y:S04]  /*4720*/  @!P6 LDG.E.U16 R22, desc[UR16][R2.64+0xc0] ;  /* 0x0000c0100216e981 */ /* 0x000ea8000c1e1500 */
[----:B------:R-:W2:Y:S04]  /*4730*/  @!P0 LDG.E.U16 R23, desc[UR16][R2.64+0x100] ;  /* 0x0001001002178981 */ /* 0x000ea8000c1e1500 */
[----:B------:R-:W2:Y:S01]  /*4740*/  @!P1 LDG.E.U16 R160, desc[UR16][R2.64+0x140] ;  /* 0x0001401002a09981 */ /* 0x000ea2000c1e1500 */
[----:B------:R-:W-:-:S02]  /*4750*/  MOV R161, RZ ;  /* 0x000000ff00a17202 */ /* 0x000fc40000000f00 */
[----:B------:R-:W-:Y:S02]  /*4760*/  MOV R165, RZ ;  /* 0x000000ff00a57202 */ /* 0x000fe40000000f00 */
[----:B------:R-:W-:Y:S02]  /*4770*/  MOV R167, RZ ;  /* 0x000000ff00a77202 */ /* 0x000fe40000000f00 */
[----:B-----5:R-:W-:-:S04]  /*4780*/  @!P4 PRMT R161, R159, 0x5410, RZ ;  /* 0x000054109fa1c816 */ /* 0x020fc800000000ff */
[----:B---3--:R-:W-:Y:S02]  /*4790*/  @!P2 PRMT R161, R161, 0x5410, R20 ;  /* 0x00005410a1a1a816 */ /* 0x008fe40000000014 */
[----:B------:R-:W-:Y:S02]  /*47a0*/  MOV R20, R10 ;  /* 0x0000000a00147202 */ /* 0x000fe40000000f00 */
[----:B----4-:R-:W-:Y:S02]  /*47b0*/  @!P3 PRMT R165, R21, 0x5410, RZ ;  /* 0x0000541015a5b816 */ /* 0x010fe400000000ff */
[----:B------:R-:W-:Y:S02]  /*47c0*/  ISETP.GE.AND P3, PT, R67, R77, PT ;  /* 0x0000004d4300720c */ /* 0x000fe40003f66270 */
[----:B------:R-:W-:Y:S02]  /*47d0*/  MOV R21, R53 ;  /* 0x0000003500157202 */ /* 0x000fe40000000f00 */
[----:B--2---:R-:W-:-:S02]  /*47e0*/  @!P6 PRMT R165, R165, 0x5410, R22 ;  /* 0x00005410a5a5e816 */ /* 0x004fc40000000016 */
[----:B------:R-:W-:Y:S01]  /*47f0*/  @!P0 PRMT R167, R23, 0x5410, RZ ;  /* 0x0000541017a78816 */ /* 0x000fe200000000ff */
[----:B------:R-:W-:Y:S01]  /*4800*/  IMAD.WIDE.U32 R20, R145, UR8, R20 ;  /* 0x0000000891147c25 */ /* 0x000fe2000f8e0014 */
[-C--:B------:R-:W-:Y:S02]  /*4810*/  ISETP.GE.AND P6, PT, R68, R77.reuse, PT ;  /* 0x0000004d4400720c */ /* 0x080fe40003fc6270 */
[-C--:B------:R-:W-:Y:S01]  /*4820*/  ISETP.GE.AND P0, PT, R69, R77.reuse, PT ;  /* 0x0000004d4500720c */ /* 0x080fe20003f06270 */
[----:B------:R-:W-:Y:S01]  /*4830*/  IMAD R21, R145, UR9, R21 ;  /* 0x0000000991157c24 */ /* 0x000fe2000f8e0215 */
[----:B------:R-:W-:Y:S01]  /*4840*/  LEA R22, P2, R20, R14, 0x2 ;  /* 0x0000000e14167211 */ /* 0x000fe200078410ff */
[----:B------:R-:W2:Y:S01]  /*4850*/  @!P3 LDG.E.U16 R163, desc[UR16][R2.64+0x180] ;  /* 0x0001801002a3b981 */ /* 0x000ea2000c1e1500 */
[----:B------:R-:W-:Y:S02]  /*4860*/  @!P1 PRMT R167, R167, 0x5410, R160 ;  /* 0x00005410a7a79816 */ /* 0x000fe400000000a0 */
[----:B------:R-:W-:-:S02]  /*4870*/  ISETP.GE.AND P1, PT, R70, R77, PT ;  /* 0x0000004d4600720c */ /* 0x000fc40003f26270 */
[----:B------:R-:W-:Y:S02]  /*4880*/  LEA.HI.X R23, R20, R15, R21, 0x2, P2 ;  /* 0x0000000f14177211 */ /* 0x000fe400010f1415 */
[----:B------:R-:W-:Y:S01]  /*4890*/  ISETP.GE.AND P2, PT, R71, R77, PT ;  /* 0x0000004d4700720c */ /* 0x000fe20003f46270 */
[----:B------:R-:W3:Y:S04]  /*48a0*/  @!P6 LDG.E.U16 R20, desc[UR16][R2.64+0x1c0] ;  /* 0x0001c0100214e981 */ /* 0x000ee8000c1e1500 */
[----:B------:R-:W4:Y:S04]  /*48b0*/  @!P0 LDG.E.U16 R21, desc[UR16][R2.64+0x200] ;  /* 0x0002001002158981 */ /* 0x000f28000c1e1500 */
[----:B------:R-:W5:Y:S04]  /*48c0*/  @!P1 LDG.E.U16 R160, desc[UR16][R2.64+0x240] ;  /* 0x0002401002a09981 */ /* 0x000f68000c1e1500 */
[----:B------:R-:W5:Y:S01]  /*48d0*/  @!P2 LDG.E.U16 R162, desc[UR16][R2.64+0x280] ;  /* 0x0002801002a2a981 */ /* 0x000f62000c1e1500 */
[----:B------:R-:W-:-:S02]  /*48e0*/  MOV R169, RZ ;  /* 0x000000ff00a97202 */ /* 0x000fc40000000f00 */
[----:B------:R-:W-:Y:S01]  /*48f0*/  MOV R171, RZ ;  /* 0x000000ff00ab7202 */ /* 0x000fe20000000f00 */
[----:B------:R0:W5:Y:S01]  /*4900*/  LDG.E R159, desc[UR16][R22.64] ;  /* 0x00000010169f7981 */ /* 0x000162000c1e1900 */
[----:B------:R-:W-:Y:S02]  /*4910*/  MOV R175, RZ ;  /* 0x000000ff00af7202 */ /* 0x000fe40000000f00 */
[----:B--2---:R-:W-:-:S04]  /*4920*/  @!P3 PRMT R169, R163, 0x5410, RZ ;  /* 0x00005410a3a9b816 */ /* 0x004fc800000000ff */
[----:B---3--:R-:W-:Y:S02]  /*4930*/  @!P6 PRMT R169, R169, 0x5410, R20 ;  /* 0x00005410a9a9e816 */ /* 0x008fe40000000014 */
[----:B------:R-:W-:Y:S02]  /*4940*/  MOV R20, R8 ;  /* 0x0000000800147202 */ /* 0x000fe40000000f00 */
[----:B----4-:R-:W-:Y:S02]  /*4950*/  @!P0 PRMT R171, R21, 0x5410, RZ ;  /* 0x0000541015ab8816 */ /* 0x010fe400000000ff */
[----:B------:R-:W-:Y:S02]  /*4960*/  MOV R21, R55 ;  /* 0x0000003700157202 */ /* 0x000fe40000000f00 */
[----:B-----5:R-:W-:Y:S01]  /*4970*/  @!P1 PRMT R171, R171, 0x5410, R160 ;  /* 0x00005410abab9816 */ /* 0x020fe200000000a0 */
[----:B------:R-:W-:Y:S01]  /*4980*/  IMAD.WIDE.U32 R20, R145, UR10, R20 ;  /* 0x0000000a91147c25 */ /* 0x000fe2000f8e0014 */
[----:B------:R-:W-:-:S02]  /*4990*/  ISETP.GE.AND P1, PT, R73, R77, PT ;  /* 0x0000004d4900720c */ /* 0x000fc40003f26270 */
[----:B------:R-:W-:Y:S01]  /*49a0*/  @!P2 PRMT R175, R162, 0x5410, RZ ;  /* 0x00005410a2afa816 */ /* 0x000fe200000000ff */
[----:B------:R-:W-:Y:S01]  /*49b0*/  IMAD R21, R145, UR11, R21 ;  /* 0x0000000b91157c24 */ /* 0x000fe2000f8e0215 */
[----:B0-----:R-:W-:Y:S02]  /*49c0*/  LEA R22, P0, R20, R16, 0x2 ;  /* 0x0000001014167211 */ /* 0x001fe400078010ff */
[-C--:B------:R-:W-:Y:S02]  /*49d0*/  ISETP.GE.AND P3, PT, R72, R77.reuse, PT ;  /* 0x0000004d4800720c */ /* 0x080fe40003f66270 */
[-C--:B------:R-:W-:Y:S02]  /*49e0*/  ISETP.GE.AND P2, PT, R75, R77.reuse, PT ;  /* 0x0000004d4b00720c */ /* 0x080fe40003f46270 */
[----:B------:R-:W-:Y:S02]  /*49f0*/  ISETP.GE.AND P6, PT, R74, R77, PT ;  /* 0x0000004d4a00720c */ /* 0x000fe40003fc6270 */
[----:B------:R-:W-:-:S02]  /*4a00*/  LEA.HI.X R23, R20, R17, R21, 0x2, P0 ;  /* 0x0000001114177211 */ /* 0x000fc400000f1415 */
[----:B------:R-:W-:Y:S01]  /*4a10*/  ISETP.GE.AND P0, PT, R76, R77, PT ;  /* 0x0000004d4c00720c */ /* 0x000fe20003f06270 */
[----:B------:R-:W2:Y:S04]  /*4a20*/  @!P1 LDG.E.U16 R21, desc[UR16][R2.64+0x300] ;  /* 0x0003001002159981 */ /* 0x000ea8000c1e1500 */
[----:B------:R-:W3:Y:S04]  /*4a30*/  @!P3 LDG.E.U16 R20, desc[UR16][R2.64+0x2c0] ;  /* 0x0002c0100214b981 */ /* 0x000ee8000c1e1500 */
[----:B------:R-:W4:Y:S04]  /*4a40*/  @!P2 LDG.E.U16 R166, desc[UR16][R2.64+0x380] ;  /* 0x0003801002a6a981 */ /* 0x000f28000c1e1500 */
[----:B------:R-:W5:Y:S04]  /*4a50*/  @!P6 LDG.E.U16 R160, desc[UR16][R2.64+0x340] ;  /* 0x0003401002a0e981 */ /* 0x000f68000c1e1500 */
[----:B------:R0:W5:Y:S04]  /*4a60*/  @!P0 LDG.E.U16 R168, desc[UR16][R2.64+0x3c0] ;  /* 0x0003c01002a88981 */ /* 0x000168000c1e1500 */
[----:B------:R1:W5:Y:S01]  /*4a70*/  LDG.E R182, desc[UR16][R22.64] ;  /* 0x0000001016b67981 */ /* 0x000362000c1e1900 */
[----:B------:R-:W-:Y:S01]  /*4a80*/  FMUL.FTZ R177, R159, 1.4426950216293334961 ;  /* 0x3fb8aa3b9fb17820 */ /* 0x000fe20000410000 */
[----:B0-----:R-:W-:-:S03]  /*4a90*/  PRMT R3, R161, 0x7632, R3 ;  /* 0x00007632a1037816 */ /* 0x001fc60000000003 */
[----:B------:R-:W-:Y:S01]  /*4aa0*/  FMUL.FTZ R2, R177, R92 ;  /* 0x0000005cb1027220 */ /* 0x000fe20000410000 */
[----:B------:R-:W-:Y:S01]  /*4ab0*/  STS.U16 [R40], R161 ;  /* 0x000000a128007388 */ /* 0x000fe20000000400 */
[----:B-1----:R-:W-:Y:S02]  /*4ac0*/  PRMT R23, R165, 0x7632, R23 ;  /* 0x00007632a5177816 */ /* 0x002fe40000000017 */
[----:B------:R0:W-:Y:S01]  /*4ad0*/  MUFU.EX2 R22, R2 ;  /* 0x0000000200167308 */ /* 0x0001e20000000800 */
[----:B------:R1:W-:Y:S01]  /*4ae0*/  STS.U16 [R39+0x40], R3 ;  /* 0x0000400327007388 */ /* 0x0003e20000000400 */
[----:B------:R-:W-:-:S03]  /*4af0*/  PRMT R170, R169, 0x7632, R170 ;  /* 0x00007632a9aa7816 */ /* 0x000fc600000000aa */
[----:B------:R-:W-:Y:S01]  /*4b00*/  STS.U16 [R38+0x80], R165 ;  /* 0x000080a526007388 */ /* 0x000fe20000000400 */
[----:B0-----:R-:W-:-:S03]  /*4b10*/  PRMT R2, R167, 0x7632, R2 ;  /* 0x00007632a7027816 */ /* 0x001fc60000000002 */
[----:B------:R0:W-:Y:S01]  /*4b20*/  STS.U16 [R37+0xc0], R23 ;  /* 0x0000c01725007388 */ /* 0x0001e20000000400 */
[----:B-1----:R-:W-:Y:S01]  /*4b30*/  IMAD.MOV.U32 R3, RZ, RZ, RZ ;  /* 0x000000ffff037224 */ /* 0x002fe200078e00ff */
[----:B------:R-:W-:Y:S02]  /*4b40*/  PRMT R161, R171, 0x7632, R161 ;  /* 0x00007632aba17816 */ /* 0x000fe400000000a1 */
[----:B------:R-:W-:Y:S01]  /*4b50*/  STS.U16 [R36+0x100], R167 ;  /* 0x000100a724007388 */ /* 0x000fe20000000400 */
[----:B0-----:R-:W-:-:S03]  /*4b60*/  MOV R23, RZ ;  /* 0x000000ff00177202 */ /* 0x001fc60000000f00 */
[----:B------:R0:W-:Y:S04]  /*4b70*/  STS.U16 [R35+0x140], R2 ;  /* 0x0001400223007388 */ /* 0x0001e80000000400 */
[----:B------:R-:W-:Y:S04]  /*4b80*/  STS.U16 [R34+0x180], R169 ;  /* 0x000180a922007388 */ /* 0x000fe80000000400 */
[----:B------:R-:W-:Y:S04]  /*4b90*/  STS.U16 [R33+0x1c0], R170 ;  /* 0x0001c0aa21007388 */ /* 0x000fe80000000400 */
[----:B------:R-:W-:Y:S04]  /*4ba0*/  STS.U16 [R32+0x200], R171 ;  /* 0x000200ab20007388 */ /* 0x000fe80000000400 */
[----:B------:R-:W-:Y:S01]  /*4bb0*/  STS.U16 [R31+0x240], R161 ;  /* 0x000240a11f007388 */ /* 0x000fe20000000400 */
[----:B------:R-:W1:Y:S01]  /*4bc0*/  S2UR UR4, SR_CgaCtaId ;  /* 0x00000000000479c3 */ /* 0x000e620000008800 */
[C---:B------:R-:W-:Y:S01]  /*4bd0*/  FMUL.FTZ R173, R177.reuse, R88 ;  /* 0x00000058b1ad7220 */ /* 0x040fe20000410000 */
[----:B------:R-:W-:Y:S01]  /*4be0*/  SHF.L.U32 R192, R60, 0x8, RZ ;  /* 0x000000083cc07819 */ /* 0x000fe200000006ff */
[----:B------:R-:W-:-:S04]  /*4bf0*/  FMUL.FTZ R162, R177, R89 ;  /* 0x00000059b1a27220 */ /* 0x000fc80000410000 */
        /* <DEDUP_REMOVED lines=33> */
[----:B-----5:R-:W-:Y:S02]  /*4e10*/  @!P6 PRMT R3, R3, 0x5410, R160 ;  /* 0x000054100303e816 */ /* 0x020fe400000000a0 */
[----:B------:R-:W-:Y:S02]  /*4e20*/  @!P0 PRMT R23, R23, 0x5410, R168 ;  /* 0x0000541017178816 */ /* 0x000fe400000000a8 */
[----:B0-----:R-:W-:Y:S01]  /*4e30*/  PRMT R2, R3, 0x7632, R2 ;  /* 0x0000763203027816 */ /* 0x001fe20000000002 */
[----:B------:R-:W-:Y:S01]  /*4e40*/  STS.U16 [R30+0x280], R175 ;  /* 0x000280af1e007388 */ /* 0x000fe20000000400 */
[----:B------:R-:W-:-:S03]  /*4e50*/  PRMT R160, R23, 0x7632, R160 ;  /* 0x0000763217a07816 */ /* 0x000fc600000000a0 */
[----:B------:R-:W-:Y:S04]  /*4e60*/  STS.U16 [R29+0x2c0], R20 ;  /* 0x0002c0141d007388 */ /* 0x000fe80000000400 */
[----:B------:R-:W-:Y:S04]  /*4e70*/  STS.U16 [R28+0x300], R3 ;  /* 0x000300031c007388 */ /* 0x000fe80000000400 */
[----:B------:R0:W-:Y:S04]  /*4e80*/  STS.U16 [R27+0x340], R2 ;  /* 0x000340021b007388 */ /* 0x0001e80000000400 */
[----:B------:R-:W-:Y:S04]  /*4e90*/  STS.U16 [R26+0x380], R23 ;  /* 0x000380171a007388 */ /* 0x000fe80000000400 */
[----:B------:R-:W-:Y:S01]  /*4ea0*/  STS.U16 [R25+0x3c0], R160 ;  /* 0x0003c0a019007388 */ /* 0x000fe20000000400 */
[----:B------:R-:W-:-:S03]  /*4eb0*/  NOP ;  /* 0x0000000000007918 */ /* 0x000fc60000000000 */
[----:B------:R-:W2:Y:S04]  /*4ec0*/  LDS.U16 R200, [R24+0x6] ;  /* 0x0000060018c87984 */ /* 0x000ea80000000400 */
[----:B------:R-:W3:Y:S04]  /*4ed0*/  LDS.U16 R205, [R24+0xc] ;  /* 0x00000c0018cd7984 */ /* 0x000ee80000000400 */
[----:B------:R-:W4:Y:S04]  /*4ee0*/  LDS.U16 R213, [R24+0xe] ;  /* 0x00000e0018d57984 */ /* 0x000f280000000400 */
[----:B------:R-:W5:Y:S04]  /*4ef0*/  LDS.U16 R215, [R24+0x10] ;  /* 0x0000100018d77984 */ /* 0x000f680000000400 */
        /* <DEDUP_REMOVED lines=8> */
[----:B------:R-:W1:Y:S04]  /*4f80*/  LDS.U16 R20, [R24] ;  /* 0x0000000018147984 */ /* 0x000e680000000400 */
[----:B------:R-:W1:Y:S04]  /*4f90*/  LDS.U16 R21, [R24+0x2] ;  /* 0x0000020018157984 */ /* 0x000e680000000400 */
[----:B------:R-:W1:Y:S04]  /*4fa0*/  LDS.U16 R198, [R24+0x4] ;  /* 0x0000040018c67984 */ /* 0x000e680000000400 */
[----:B------:R-:W1:Y:S01]  /*4fb0*/  LDS.U16 R203, [R24+0x8] ;  /* 0x0000080018cb7984 */ /* 0x000e620000000400 */
[----:B------:R-:W-:-:S02]  /*4fc0*/  ISETP.NE.AND P1, PT, R51, RZ, PT ;  /* 0x000000ff3300720c */ /* 0x000fc40003f25270 */
[----:B0-----:R-:W-:Y:S01]  /*4fd0*/  IADD3 R2, PT, PT, R192, -0x100, RZ ;  /* 0xffffff00c0027810 */ /* 0x001fe20007ffe0ff */
[----:B------:R-:W-:-:S03]  /*4fe0*/  FMUL.FTZ R175, R177, R123 ;  /* 0x0000007bb1af7220 */ /* 0x000fc60000410000 */
[----:B------:R-:W-:Y:S02]  /*4ff0*/  LOP3.LUT R2, R2, 0x100, RZ, 0xc0, !PT ;  /* 0x0000010002027812 */ /* 0x000fe400078ec0ff */
[C---:B------:R-:W-:Y:S02]  /*5000*/  ISETP.NE.AND P0, PT, R51.reuse, 0x1f, PT ;  /* 0x0000001f3300780c */ /* 0x040fe40003f05270 */
[----:B------:R-:W-:Y:S01]  /*5010*/  IADD3 R2, PT, PT, R2, R145, RZ ;  /* 0x0000009102027210 */ /* 0x000fe20007ffe0ff */
[----:B------:R-:W0:Y:S02]  /*5020*/  MUFU.EX2 R175, R175 ;  /* 0x000000af00af7308 */ /* 0x000e240000000800 */
[----:B------:R-:W-:Y:S02]  /*5030*/  @P1 IADD3 R2, PT, PT, R51, 0x200, RZ ;  /* 0x0000020033021810 */ /* 0x000fe40007ffe0ff */
[----:B--2---:R-:W-:Y:S02]  /*5040*/  SHF.L.U32 R200, R200, 0x10, RZ ;  /* 0x00000010c8c87819 */ /* 0x004fe400000006ff */
[----:B------:R-:W-:-:S02]  /*5050*/  LEA R2, R2, UR5, 0x2 ;  /* 0x0000000502027c11 */ /* 0x000fc4000f8e10ff */
[----:B---3--:R-:W-:Y:S02]  /*5060*/  SHF.L.U32 R205, R205, 0x10, RZ ;  /* 0x00000010cdcd7819 */ /* 0x008fe400000006ff */
[----:B----4-:R-:W-:Y:S02]  /*5070*/  SHF.L.U32 R213, R213, 0x10, RZ ;  /* 0x00000010d5d57819 */ /* 0x010fe400000006ff */
[----:B-----5:R-:W-:Y:S01]  /*5080*/  SHF.L.U32 R215, R215, 0x10, RZ ;  /* 0x00000010d7d77819 */ /* 0x020fe200000006ff */
[----:B-1----:R-:W-:Y:S01]  /*5090*/  IMAD.U32 R202, R202, 0x10000, RZ ;  /* 0x00010000caca7824 */ /* 0x002fe200078e00ff */
[----:B------:R-:W-:Y:S02]  /*50a0*/  SHF.L.U32 R217, R217, 0x10, RZ ;  /* 0x00000010d9d97819 */ /* 0x000fe400000006ff */
[----:B------:R-:W-:Y:S02]  /*50b0*/  SHF.L.U32 R207, R207, 0x10, RZ ;  /* 0x00000010cfcf7819 */ /* 0x000fe400000006ff */
[----:B------:R-:W-:-:S02]  /*50c0*/  SHF.L.U32 R209, R209, 0x10, RZ ;  /* 0x00000010d1d17819 */ /* 0x000fc400000006ff */
[----:B------:R-:W-:Y:S02]  /*50d0*/  SHF.L.U32 R212, R212, 0x10, RZ ;  /* 0x00000010d4d47819 */ /* 0x000fe400000006ff */
[----:B------:R-:W-:Y:S02]  /*50e0*/  SHF.L.U32 R167, R167, 0x10, RZ ;  /* 0x00000010a7a77819 */ /* 0x000fe400000006ff */
        /* <DEDUP_REMOVED lines=13> */
[C---:B------:R-:W-:Y:S01]  /*51c0*/  FMUL.FTZ R170, R182.reuse, R23 ;  /* 0x00000017b6aa7220 */ /* 0x040fe20000410000 */
        /* <DEDUP_REMOVED lines=18> */
[----:B0-----:R-:W-:Y:S05]  /*52f0*/  @P0 BRA `(.L_x_6870) ;  /* 0x0000000000200947 */ /* 0x001fea0003800000 */
[----:B------:R-:W-:Y:S01]  /*5300*/  ISETP.NE.AND P0, PT, R60, UR7, PT ;  /* 0x000000073c007c0c */ /* 0x000fe2000bf05270 */
[----:B------:R-:W-:-:S12]  /*5310*/  IMAD.MOV.U32 R219, RZ, RZ, 0x3f800000 ;  /* 0x3f800000ffdb7424 */ /* 0x000fd800078e00ff */
[----:B------:R-:W-:Y:S05]  /*5320*/  @!P0 BRA `(.L_x_6871) ;  /* 0x00000000001c8947 */ /* 0x000fea0003800000 */
[----:B------:R-:W-:-:S04]  /*5330*/  LOP3.LUT R2, R192, 0x100, RZ, 0xc0, !PT ;  /* 0x00000100c0027812 */ /* 0x000fc800078ec0ff */
[----:B------:R-:W-:-:S04]  /*5340*/  IADD3 R2, PT, PT, R2, R145, RZ ;  /* 0x0000009102027210 */ /* 0x000fc80007ffe0ff */
[----:B------:R-:W-:-:S05]  /*5350*/  LEA R2, R2, UR5, 0x2 ;  /* 0x0000000502027c11 */ /* 0x000fca000f8e10ff */
[----:B------:R1:W2:Y:S01]  /*5360*/  LDS R219, [R2+0xea8] ;  /* 0x000ea80002db7984 */ /* 0x0002a20000000800 */
[----:B------:R-:W-:Y:S05]  /*5370*/  BRA `(.L_x_6871) ;  /* 0x0000000000087947 */ /* 0x000fea0003800000 */
.L_x_6870:
[----:B------:R-:W-:-:S06]  /*5380*/  LEA R219, R51, UR5, 0x2 ;  /* 0x0000000533db7c11 */ /* 0x000fcc000f8e10ff */
[----:B------:R-:W0:Y:S02]  /*5390*/  LDS R219, [R219+0x16ac] ;  /* 0x0016ac00dbdb7984 */ /* 0x000e240000000800 */
.L_x_6871:
[----:B------:R-:W-:Y:S05]  /*53a0*/  BSYNC.RECONVERGENT B0 ;  /* 0x0000000000007941 */ /* 0x000fea0003800200 */
.L_x_6869:
[----:B------:R-:W3:Y:S01]  /*53b0*/  @P5 LDC R3, c[0x0][0x38c] ;  /* 0x0000e300ff035b82 */ /* 0x000ee20000000800 */
[----:B-1----:R-:W-:Y:S01]  /*53c0*/  @P5 IADD3 R2, PT, PT, R60, -0x2, RZ ;  /* 0xfffffffe3c025810 */ /* 0x002fe20007ffe0ff */
[----:B------:R-:W-:-:S04]  /*53d0*/  HFMA2 R192, -RZ, RZ, 0, 0 ;  /* 0x00000000ffc07431 */ /* 0x000fc800000001ff */
[----:B---3--:R-:W-:-:S04]  /*53e0*/  @P5 IMAD R3, R2, R3, R145 ;  /* 0x0000000302035224 */ /* 0x008fc800078e0291 */
[----:B------:R-:W-:-:S05]  /*53f0*/  @P5 IMAD.WIDE R2, R3, 0x8, R12 ;  /* 0x0000000803025825 */ /* 0x000fca00078e020c */
        /* <DEDUP_REMOVED lines=27> */
[C---:B0-2---:R-:W-:Y:S01]  /*55b0*/  FMUL.FTZ R194, R172.reuse, R219 ;  /* 0x000000dbacc27220 */ /* 0x045fe20000410000 */
[----:B------:R-:W-:Y:S01]  /*55c0*/  FMUL.FTZ R3, R181, R2 ;  /* 0x00000002b5037220 */ /* 0x000fe20000410000 */
[----:B------:R-:W-:Y:S01]  /*55d0*/  FFMA.FTZ R171, R172, R210, R201 ;  /* 0x000000d2acab7223 */ /* 0x000fe200000100c9 */
[----:B------:R-:W-:Y:S01]  /*55e0*/  FFMA.FTZ R169, R183, R169, R206 ;  /* 0x000000a9b7a97223 */ /* 0x000fe200000100ce */
[----:B------:R-:W-:Y:S01]  /*55f0*/  FMUL.FTZ R194, R197, R194 ;  /* 0x000000c2c5c27220 */ /* 0x000fe20000410000 */
[----:B------:R-:W-:Y:S01]  /*5600*/  FMUL.FTZ R2, R178, R3 ;  /* 0x00000003b2027220 */ /* 0x000fe20000410000 */
[----:B------:R-:W-:Y:S01]  /*5610*/  ISETP.GE.AND P0, PT, R41, 0x1, PT ;  /* 0x000000012900780c */ /* 0x000fe20003f06270 */
[----:B------:R-:W-:Y:S01]  /*5620*/  FFMA.FTZ R169, R185, R169, R204 ;  /* 0x000000a9b9a97223 */ /* 0x000fe200000100cc */
[----:B------:R-:W-:Y:S01]  /*5630*/  FFMA.FTZ R171, R197, R171, R196 ;  /* 0x000000abc5ab7223 */ /* 0x000fe200000100c4 */
[----:B------:R-:W-:Y:S01]  /*5640*/  FMUL.FTZ R2, R183, R2 ;  /* 0x00000002b7027220 */ /* 0x000fe20000410000 */
[C---:B------:R-:W-:Y:S01]  /*5650*/  FMUL.FTZ R194, R191.reuse, R194 ;  /* 0x000000c2bfc27220 */ /* 0x040fe20000410000 */
[C---:B------:R-:W-:Y:S01]  /*5660*/  FFMA.FTZ R169, R180.reuse, R169, R225 ;  /* 0x000000a9b4a97223 */ /* 0x040fe200000100e1 */
[----:B------:R-:W-:Y:S01]  /*5670*/  FFMA.FTZ R171, R191, R171, R190 ;  /* 0x000000abbfab7223 */ /* 0x000fe200000100be */
[----:B------:R-:W-:Y:S01]  /*5680*/  FMUL.FTZ R3, R185, R2 ;  /* 0x00000002b9037220 */ /* 0x000fe20000410000 */
[----:B------:R-:W-:Y:S01]  /*5690*/  FMUL.FTZ R195, R175, R194 ;  /* 0x000000c2afc37220 */ /* 0x000fe20000410000 */
[----:B------:R-:W-:Y:S01]  /*56a0*/  FFMA.FTZ R169, R187, R169, R220 ;  /* 0x000000a9bba97223 */ /* 0x000fe200000100dc */
[----:B------:R-:W-:Y:S01]  /*56b0*/  FFMA.FTZ R171, R175, R171, R174 ;  /* 0x000000abafab7223 */ /* 0x000fe200000100ae */
[----:B------:R-:W-:Y:S01]  /*56c0*/  FMUL.FTZ R2, R180, R3 ;  /* 0x00000003b4027220 */ /* 0x000fe20000410000 */
[C---:B------:R-:W-:Y:S01]  /*56d0*/  FMUL.FTZ R194, R188.reuse, R195 ;  /* 0x000000c3bcc27220 */ /* 0x040fe20000410000 */
[C---:B------:R-:W-:Y:S01]  /*56e0*/  FFMA.FTZ R169, R188.reuse, R169, R221 ;  /* 0x000000a9bca97223 */ /* 0x040fe200000100dd */
[C---:B------:R-:W-:Y:S01]  /*56f0*/  FFMA.FTZ R171, R188.reuse, R171, R189 ;  /* 0x000000abbcab7223 */ /* 0x040fe200000100bd */
[C---:B------:R-:W-:Y:S01]  /*5700*/  FMUL.FTZ R3, R187.reuse, R2 ;  /* 0x00000002bb037220 */ /* 0x040fe20000410000 */
[----:B------:R-:W-:Y:S01]  /*5710*/  FMUL.FTZ R195, R187, R194 ;  /* 0x000000c2bbc37220 */ /* 0x000fe20000410000 */
[----:B------:R-:W-:Y:S01]  /*5720*/  FFMA.FTZ R169, R175, R169, R216 ;  /* 0x000000a9afa97223 */ /* 0x000fe200000100d8 */
[----:B------:R-:W-:Y:S01]  /*5730*/  FFMA.FTZ R171, R187, R171, R176 ;  /* 0x000000abbbab7223 */ /* 0x000fe200000100b0 */
[----:B------:R-:W-:Y:S01]  /*5740*/  FMUL.FTZ R2, R188, R3 ;  /* 0x00000003bc027220 */ /* 0x000fe20000410000 */
[C---:B------:R-:W-:Y:S01]  /*5750*/  FMUL.FTZ R194, R180.reuse, R195 ;  /* 0x000000c3b4c27220 */ /* 0x040fe20000410000 */
[----:B------:R-:W-:Y:S01]  /*5760*/  FFMA.FTZ R169, R191, R169, R214 ;  /* 0x000000a9bfa97223 */ /* 0x000fe200000100d6 */
[----:B------:R-:W-:Y:S01]  /*5770*/  FFMA.FTZ R171, R180, R171, R177 ;  /* 0x000000abb4ab7223 */ /* 0x000fe200000100b1 */
[----:B------:R-:W-:Y:S01]  /*5780*/  FMUL.FTZ R2, R175, R2 ;  /* 0x00000002af027220 */ /* 0x000fe20000410000 */
[----:B------:R-:W-:Y:S01]  /*5790*/  FMUL.FTZ R194, R185, R194 ;  /* 0x000000c2b9c27220 */ /* 0x000fe20000410000 */
[----:B------:R-:W-:Y:S01]  /*57a0*/  FFMA.FTZ R169, R197, R169, R208 ;  /* 0x000000a9c5a97223 */ /* 0x000fe200000100d0 */
[----:B------:R-:W-:Y:S01]  /*57b0*/  FFMA.FTZ R171, R185, R171, R186 ;  /* 0x000000abb9ab7223 */ /* 0x000fe200000100ba */
[----:B------:R-:W-:Y:S01]  /*57c0*/  FMUL.FTZ R2, R191, R2 ;  /* 0x00000002bf027220 */ /* 0x000fe20000410000 */
[----:B------:R-:W-:Y:S01]  /*57d0*/  FMUL.FTZ R195, R182, R203 ;  /* 0x000000cbb6c37220 */ /* 0x000fe20000410000 */
[----:B------:R-:W-:Y:S01]  /*57e0*/  FFMA.FTZ R169, R172, R169, R193 ;  /* 0x000000a9aca97223 */ /* 0x000fe200000100c1 */
[----:B------:R-:W-:Y:S01]  /*57f0*/  FFMA.FTZ R171, R183, R171, R184 ;  /* 0x000000abb7ab7223 */ /* 0x000fe200000100b8 */
[----:B------:R-:W-:Y:S01]  /*5800*/  FMUL.FTZ R3, R197, R2 ;  /* 0x00000002c5037220 */ /* 0x000fe20000410000 */
[C---:B------:R-:W-:Y:S01]  /*5810*/  FMUL.FTZ R231, R182.reuse, R21 ;  /* 0x00000015b6e77220 */ /* 0x040fe20000410000 */
[----:B------:R-:W-:Y:S01]  /*5820*/  FMUL.FTZ R233, R182, R20 ;  /* 0x00000014b6e97220 */ /* 0x000fe20000410000 */
[----:B------:R-:W0:Y:S01]  /*5830*/  SHFL.UP PT, R170, R169, 0x1, RZ ;  /* 0x04200000a9aa7989 */ /* 0x000e2200000e00ff */
[----:B------:R-:W-:Y:S01]  /*5840*/  FMUL.FTZ R2, R172, R3 ;  /* 0x00000003ac027220 */ /* 0x000fe20000410000 */
[----:B------:R-:W-:Y:S01]  /*5850*/  FFMA.FTZ R171, R178, R171, R179 ;  /* 0x000000abb2ab7223 */ /* 0x000fe200000100b3 */
[----:B------:R-:W-:Y:S01]  /*5860*/  ISETP.NE.AND P2, PT, R211, 0x1f, PT ;  /* 0x0000001fd300780c */ /* 0x000fe20003f45270 */
[----:B------:R-:W-:Y:S01]  /*5870*/  UMOV UR4, UR6 ;  /* 0x0000000600047c82 */ /* 0x000fe20008000000 */
[----:B------:R-:W-:Y:S01]  /*5880*/  ISETP.NE.AND P3, PT, R51, RZ, PT ;  /* 0x000000ff3300720c */ /* 0x000fe20003f65270 */
[----:B------:R-:W1:Y:S01]  /*5890*/  SHFL.UP PT, R3, R2, 0x1, RZ ;  /* 0x0420000002037989 */ /* 0x000e6200000e00ff */
[----:B------:R-:W-:Y:S01]  /*58a0*/  BSSY.RECONVERGENT B0, `(.L_x_6872) ;  /* 0x00000fb000007945 */ /* 0x000fe20003800200 */
[----:B0-----:R-:W-:-:S05]  /*58b0*/  FFMA.FTZ R170, R2, R170, R169 ;  /* 0x000000aa02aa7223 */ /* 0x001fca00000100a9 */
[----:B------:R-:W-:Y:S01]  /*58c0*/  FSEL R169, R169, R170, !P0 ;  /* 0x000000aaa9a97208 */ /* 0x000fe20004000000 */
[----:B-1----:R-:W-:Y:S01]  /*58d0*/  @P0 FMUL.FTZ R2, R2, R3 ;  /* 0x0000000302020220 */ /* 0x002fe20000410000 */
[----:B------:R-:W-:Y:S01]  /*58e0*/  FMUL.FTZ R3, R183, R194 ;  /* 0x000000c2b7037220 */ /* 0x000fe20000410000 */
[----:B------:R-:W-:Y:S01]  /*58f0*/  ISETP.GE.AND P0, PT, R41, 0x2, PT ;  /* 0x000000022900780c */ /* 0x000fe20003f06270 */
[----:B------:R-:W-:Y:S01]  /*5900*/  FMUL.FTZ R194, R128, R195 ;  /* 0x000000c380c27220 */ /* 0x000fe20000410000 */
[----:B------:R-:W0:Y:S01]  /*5910*/  SHFL.UP PT, R170, R169, 0x2, RZ ;  /* 0x04400000a9aa7989 */ /* 0x000e2200000e00ff */
[----:B------:R-:W-:Y:S02]  /*5920*/  FMUL.FTZ R222, R178, R3 ;  /* 0x00000003b2de7220 */ /* 0x000fe40000410000 */
[C---:B------:R-:W-:Y:S01]  /*5930*/  FFMA.FTZ R171, R181.reuse, R171, R194 ;  /* 0x000000abb5ab7223 */ /* 0x040fe200000100c2 */
[----:B------:R-:W1:Y:S01]  /*5940*/  SHFL.UP PT, R3, R2, 0x2, RZ ;  /* 0x0440000002037989 */ /* 0x000e6200000e00ff */
[----:B------:R-:W-:-:S02]  /*5950*/  FMUL.FTZ R229, R181, R222 ;  /* 0x000000deb5e57220 */ /* 0x000fc40000410000 */
[C---:B------:R-:W-:Y:S02]  /*5960*/  FFMA.FTZ R171, R22.reuse, R171, R161 ;  /* 0x000000ab16ab7223 */ /* 0x040fe400000100a1 */
[----:B------:R-:W-:-:S04]  /*5970*/  FMUL.FTZ R229, R22, R229 ;  /* 0x000000e516e57220 */ /* 0x000fc80000410000 */
[----:B------:R-:W-:-:S04]  /*5980*/  FMUL.FTZ R222, R164, R229 ;  /* 0x000000e5a4de7220 */ /* 0x000fc80000410000 */
[----:B------:R-:W-:-:S04]  /*5990*/  FMUL.FTZ R229, R163, R222 ;  /* 0x000000dea3e57220 */ /* 0x000fc80000410000 */
[----:B------:R-:W-:Y:S01]  /*59a0*/  FMUL.FTZ R222, R162, R229 ;  /* 0x000000e5a2de7220 */ /* 0x000fe20000410000 */
[C---:B0-----:R-:W-:Y:S01]  /*59b0*/  FFMA.FTZ R170, R2.reuse, R170, R169 ;  /* 0x000000aa02aa7223 */ /* 0x041fe200000100a9 */
[----:B-1----:R-:W-:-:S04]  /*59c0*/  @P0 FMUL.FTZ R2, R2, R3 ;  /* 0x0000000302020220 */ /* 0x002fc80000410000 */
[----:B------:R-:W-:Y:S01]  /*59d0*/  FSEL R195, R169, R170, !P0 ;  /* 0x000000aaa9c37208 */ /* 0x000fe20004000000 */
[----:B------:R-:W-:Y:S01]  /*59e0*/  FMUL.FTZ R169, R182, R198 ;  /* 0x000000c6b6a97220 */ /* 0x000fe20000410000 */
[----:B------:R-:W-:Y:S01]  /*59f0*/  FMUL.FTZ R170, R122, R231 ;  /* 0x000000e77aaa7220 */ /* 0x000fe20000410000 */
[----:B------:R-:W-:Y:S01]  /*5a00*/  ISETP.GE.AND P0, PT, R41, 0x4, PT ;  /* 0x000000042900780c */ /* 0x000fe20003f06270 */
[----:B------:R-:W0:Y:S01]  /*5a10*/  SHFL.DOWN PT, R231, R222, 0x1, 0x1f ;  /* 0x08201f00dee77f89 */ /* 0x000e2200000e0000 */
[----:B------:R-:W-:-:S03]  /*5a20*/  FMUL.FTZ R169, R124, R169 ;  /* 0x000000a97ca97220 */ /* 0x000fc60000410000 */
[----:B------:R-:W1:Y:S01]  /*5a30*/  SHFL.UP PT, R224, R195, 0x4, RZ ;  /* 0x04800000c3e07989 */ /* 0x000e6200000e00ff */
[----:B------:R-:W-:Y:S01]  /*5a40*/  FFMA.FTZ R226, R164, R171, R169 ;  /* 0x000000aba4e27223 */ /* 0x000fe200000100a9 */
[----:B------:R-:W-:Y:S02]  /*5a50*/  FMUL.FTZ R171, R0, R233 ;  /* 0x000000e900ab7220 */ /* 0x000fe40000410000 */
[----:B------:R-:W2:Y:S01]  /*5a60*/  SHFL.UP PT, R3, R2, 0x4, RZ ;  /* 0x0480000002037989 */ /* 0x000ea200000e00ff */
[----:B------:R-:W-:-:S04]  /*5a70*/  FFMA.FTZ R226, R163, R226, R170 ;  /* 0x000000e2a3e27223 */ /* 0x000fc800000100aa */
[----:B------:R-:W-:-:S05]  /*5a80*/  FFMA.FTZ R226, R162, R226, R171 ;  /* 0x000000e2a2e27223 */ /* 0x000fca00000100ab */
[----:B------:R-:W4:Y:S01]  /*5a90*/  SHFL.DOWN PT, R230, R226, 0x1, 0x1f ;  /* 0x08201f00e2e67f89 */ /* 0x000f2200000e0000 */
[----:B------:R-:W-:Y:S01]  /*5aa0*/  MOV R229, R226 ;  /* 0x000000e200e57202 */ /* 0x000fe20000000f00 */
[----:B0-----:R-:W-:Y:S01]  /*5ab0*/  @P2 FMUL.FTZ R228, R231, R222 ;  /* 0x000000dee7e42220 */ /* 0x001fe20000410000 */
[C---:B-1----:R-:W-:Y:S01]  /*5ac0*/  FFMA.FTZ R224, R2.reuse, R224, R195 ;  /* 0x000000e002e07223 */ /* 0x042fe200000100c3 */
[----:B--2---:R-:W-:-:S04]  /*5ad0*/  @P0 FMUL.FTZ R2, R2, R3 ;  /* 0x0000000302020220 */ /* 0x004fc80000410000 */
[----:B------:R-:W-:Y:S02]  /*5ae0*/  FSEL R195, R195, R224, !P0 ;  /* 0x000000e0c3c37208 */ /* 0x000fe40004000000 */
[----:B------:R-:W-:Y:S01]  /*5af0*/  ISETP.GE.AND P0, PT, R41, 0x8, PT ;  /* 0x000000082900780c */ /* 0x000fe20003f06270 */
[----:B------:R-:W-:Y:S04]  /*5b00*/  SHFL.UP PT, R3, R2, 0x8, RZ ;  /* 0x0500000002037989 */ /* 0x000fe800000e00ff */
[----:B------:R-:W0:Y:S01]  /*5b10*/  SHFL.UP PT, R224, R195, 0x8, RZ ;  /* 0x05000000c3e07989 */ /* 0x000e2200000e00ff */
[----:B----4-:R-:W-:Y:S01]  /*5b20*/  @P2 FFMA.FTZ R229, R222, R230, R229 ;  /* 0x000000e6dee52223 */ /* 0x010fe200000100e5 */
[----:B------:R-:W-:Y:S02]  /*5b30*/  @P2 MOV R222, R228 ;  /* 0x000000e400de2202 */ /* 0x000fe40000000f00 */
[----:B------:R-:W-:-:S02]  /*5b40*/  ISETP.GT.U32.AND P2, PT, R211, 0x1d, PT ;  /* 0x0000001dd300780c */ /* 0x000fc40003f44070 */
[----:B------:R-:W1:Y:S04]  /*5b50*/  SHFL.DOWN PT, R226, R229, 0x2, 0x1f ;  /* 0x08401f00e5e27f89 */ /* 0x000e6800000e0000 */
[----:B------:R-:W2:Y:S01]  /*5b60*/  SHFL.DOWN PT, R233, R222, 0x2, 0x1f ;  /* 0x08401f00dee97f89 */ /* 0x000ea200000e0000 */
[C---:B0-----:R-:W-:Y:S01]  /*5b70*/  FFMA.FTZ R224, R2.reuse, R224, R195 ;  /* 0x000000e002e07223 */ /* 0x041fe200000100c3 */
[----:B------:R-:W-:-:S04]  /*5b80*/  @P0 FMUL.FTZ R2, R2, R3 ;  /* 0x0000000302020220 */ /* 0x000fc80000410000 */
[----:B------:R-:W-:Y:S01]  /*5b90*/  FSEL R231, R195, R224, !P0 ;  /* 0x000000e0c3e77208 */ /* 0x000fe20004000000 */
[C---:B-1----:R-:W-:Y:S01]  /*5ba0*/  @!P2 FFMA.FTZ R229, R222.reuse, R226, R229 ;  /* 0x000000e2dee5a223 */ /* 0x042fe200000100e5 */
[----:B------:R-:W-:Y:S01]  /*5bb0*/  SHFL.UP PT, R3, R2, 0x10, RZ ;  /* 0x0600000002037989 */ /* 0x000fe200000e00ff */
[----:B------:R-:W-:Y:S01]  /*5bc0*/  ISETP.GE.AND P0, PT, R41, 0x10, PT ;  /* 0x000000102900780c */ /* 0x000fe20003f06270 */
[----:B--2---:R-:W-:Y:S02]  /*5bd0*/  @!P2 FMUL.FTZ R224, R222, R233 ;  /* 0x000000e9dee0a220 */ /* 0x004fe40000410000 */
[----:B------:R-:W0:Y:S03]  /*5be0*/  SHFL.UP PT, R195, R231, 0x10, RZ ;  /* 0x06000000e7c37989 */ /* 0x000e2600000e00ff */
[----:B------:R-:W-:Y:S01]  /*5bf0*/  @!P2 MOV R222, R224 ;  /* 0x000000e000dea202 */ /* 0x000fe20000000f00 */
[----:B------:R-:W1:Y:S01]  /*5c00*/  SHFL.DOWN PT, R228, R229, 0x4, 0x1f ;  /* 0x08801f00e5e47f89 */ /* 0x000e6200000e0000 */
[----:B------:R-:W-:-:S03]  /*5c10*/  ISETP.GT.U32.AND P2, PT, R211, 0x1b, PT ;  /* 0x0000001bd300780c */ /* 0x000fc60003f44070 */
[----:B------:R-:W2:Y:S01]  /*5c20*/  SHFL.DOWN PT, R233, R222, 0x4, 0x1f ;  /* 0x08801f00dee97f89 */ /* 0x000ea200000e0000 */
[C---:B0-----:R-:W-:Y:S01]  /*5c30*/  FFMA.FTZ R224, R2.reuse, R195, R231 ;  /* 0x000000c302e07223 */ /* 0x041fe200000100e7 */
[----:B------:R-:W-:-:S04]  /*5c40*/  @P0 FMUL.FTZ R2, R2, R3 ;  /* 0x0000000302020220 */ /* 0x000fc80000410000 */
[----:B------:R-:W-:Y:S01]  /*5c50*/  FSEL R224, R231, R224, !P0 ;  /* 0x000000e0e7e07208 */ /* 0x000fe20004000000 */
[----:B------:R0:W-:Y:S03]  /*5c60*/  SHFL.UP PT, R3, R2, 0x1, RZ ;  /* 0x0420000002037989 */ /* 0x0001e600000e00ff */
[----:B-1----:R-:W-:Y:S01]  /*5c70*/  @!P2 FFMA.FTZ R229, R222, R228, R229 ;  /* 0x000000e4dee5a223 */ /* 0x002fe200000100e5 */
[----:B------:R-:W-:Y:S01]  /*5c80*/  ISETP.GE.AND P0, PT, R60, UR7, PT ;  /* 0x000000073c007c0c */ /* 0x000fe2000bf06270 */
[----:B--2---:R-:W-:Y:S01]  /*5c90*/  @!P2 FMUL.FTZ R226, R222, R233 ;  /* 0x000000e9dee2a220 */ /* 0x004fe20000410000 */
[----:B------:R-:W-:Y:S02]  /*5ca0*/  SHFL.UP PT, R224, R224, 0x1, RZ ;  /* 0x04200000e0e07989 */ /* 0x000fe400000e00ff */
[----:B------:R-:W-:Y:S02]  /*5cb0*/  ISETP.NE.OR P0, PT, R51, RZ, P0 ;  /* 0x000000ff3300720c */ /* 0x000fe40000705670 */
[----:B------:R-:W-:Y:S01]  /*5cc0*/  @!P2 MOV R222, R226 ;  /* 0x000000e200dea202 */ /* 0x000fe20000000f00 */
[----:B0-----:R-:W-:Y:S01]  /*5cd0*/  HFMA2 R2, -RZ, RZ, 1.875, 0 ;  /* 0x3f800000ff027431 */ /* 0x001fe200000001ff */
[----:B------:R-:W0:Y:S01]  /*5ce0*/  SHFL.DOWN PT, R226, R229, 0x8, 0x1f ;  /* 0x09001f00e5e27f89 */ /* 0x000e2200000e0000 */
[----:B------:R-:W-:-:S03]  /*5cf0*/  ISETP.GT.U32.AND P2, PT, R211, 0x17, PT ;  /* 0x00000017d300780c */ /* 0x000fc60003f44070 */
[----:B------:R-:W-:Y:S10]  /*5d00*/  SHFL.DOWN PT, R231, R222, 0x8, 0x1f ;  /* 0x09001f00dee77f89 */ /* 0x000ff400000e0000 */
[----:B0-----:R-:W-:-:S05]  /*5d10*/  @!P2 FFMA.FTZ R229, R222, R226, R229 ;  /* 0x000000e2dee5a223 */ /* 0x001fca00000100e5 */
[----:B------:R-:W-:Y:S04]  /*5d20*/  SHFL.DOWN PT, R226, R229, 0x10, 0x1f ;  /* 0x0a001f00e5e27f89 */ /* 0x000fe800000e0000 */
[----:B---3--:R-:W0:Y:S02]  /*5d30*/  SHFL.IDX PT, R195, R192, RZ, 0x1f ;  /* 0x00001fffc0c37589 */ /* 0x008e2400000e0000 */
[----:B0-----:R-:W-:Y:S01]  /*5d40*/  @P1 FFMA.FTZ R195, R3, R195, R224 ;  /* 0x000000c303c31223 */ /* 0x001fe200000100e0 */
[----:B------:R-:W-:Y:S02]  /*5d50*/  MOV R3, RZ ;  /* 0x000000ff00037202 */ /* 0x000fe40000000f00 */
[----:B------:R-:W-:Y:S01]  /*5d60*/  @!P0 LEA R224, R145, UR5, 0x3 ;  /* 0x0000000591e08c11 */ /* 0x000fe2000f8e18ff */
[----:B------:R-:W-:Y:S01]  /*5d70*/  FFMA.FTZ R173, R173, R195, R168 ;  /* 0x000000c3adad7223 */ /* 0x000fe200000100a8 */
[----:B------:R-:W-:-:S03]  /*5d80*/  @!P2 FMUL.FTZ R195, R222, R231 ;  /* 0x000000e7dec3a220 */ /* 0x000fc60000410000 */
[-C--:B------:R-:W-:Y:S01]  /*5d90*/  FMUL.FTZ R231, R20, R173.reuse ;  /* 0x000000ad14e77220 */ /* 0x080fe20000410000 */
[----:B------:R-:W-:Y:S01]  /*5da0*/  FFMA.FTZ R192, R162, R173, R165 ;  /* 0x000000ada2c07223 */ /* 0x000fe200000100a5 */
[----:B------:R-:W-:Y:S01]  /*5db0*/  @!P0 LDS.64 R2, [R224+0x1728] ;  /* 0x00172800e0028984 */ /* 0x000fe20000000a00 */
[----:B------:R-:W-:Y:S01]  /*5dc0*/  @!P2 MOV R222, R195 ;  /* 0x000000c300dea202 */ /* 0x000fe20000000f00 */
[----:B------:R-:W-:Y:S01]  /*5dd0*/  FFMA.FTZ R231, R0, R231, RZ ;  /* 0x000000e700e77223 */ /* 0x000fe200000100ff */
[-C--:B------:R-:W-:Y:S01]  /*5de0*/  FMUL.FTZ R21, R21, R192.reuse ;  /* 0x000000c015157220 */ /* 0x080fe20000410000 */
[----:B------:R-:W-:Y:S01]  /*5df0*/  FFMA.FTZ R195, R163, R192, R166 ;  /* 0x000000c0a3c37223 */ /* 0x000fe200000100a6 */
[----:B------:R-:W-:Y:S01]  /*5e00*/  ISETP.GT.U32.AND P0, PT, R211, 0xf, PT ;  /* 0x0000000fd300780c */ /* 0x000fe20003f04070 */
[----:B------:R-:W-:Y:S01]  /*5e10*/  FADD.FTZ R165, -R165, R192 ;  /* 0x000000c0a5a57221 */ /* 0x000fe20000010100 */
[----:B------:R-:W-:Y:S01]  /*5e20*/  FFMA.FTZ R21, R122, R21, R231 ;  /* 0x000000157a157223 */ /* 0x000fe200000100e7 */
[-C--:B------:R-:W-:Y:S01]  /*5e30*/  FMUL.FTZ R198, R198, R195.reuse ;  /* 0x000000c3c6c67220 */ /* 0x080fe20000410000 */
[----:B------:R-:W0:Y:S01]  /*5e40*/  SHFL.DOWN PT, R231, R222, 0x10, 0x1f ;  /* 0x0a001f00dee77f89 */ /* 0x000e2200000e0000 */
[----:B------:R-:W-:-:S02]  /*5e50*/  FFMA.FTZ R199, R164, R195, R199 ;  /* 0x000000c3a4c77223 */ /* 0x000fc400000100c7 */
[----:B------:R-:W-:Y:S02]  /*5e60*/  FFMA.FTZ R20, R124, R198, R21 ;  /* 0x000000c67c147223 */ /* 0x000fe40000010015 */
[-C--:B------:R-:W-:Y:S01]  /*5e70*/  FMUL.FTZ R200, R200, R199.reuse ;  /* 0x000000c7c8c87220 */ /* 0x080fe20000410000 */
[----:B------:R-:W-:-:S03]  /*5e80*/  FFMA.FTZ R198, R22, R199, R223 ;  /* 0x000000c716c67223 */ /* 0x000fc600000100df */
[----:B------:R-:W-:Y:S01]  /*5e90*/  FFMA.FTZ R21, R125, R200, R20 ;  /* 0x000000c87d157223 */ /* 0x000fe20000010014 */
[-C--:B------:R-:W-:Y:S01]  /*5ea0*/  FMUL.FTZ R20, R203, R198.reuse ;  /* 0x000000c6cb147220 */ /* 0x080fe20000410000 */
[----:B------:R-:W-:Y:S01]  /*5eb0*/  FFMA.FTZ R203, R181, R198, R218 ;  /* 0x000000c6b5cb7223 */ /* 0x000fe200000100da */
[----:B------:R-:W-:Y:S02]  /*5ec0*/  @!P0 FFMA.FTZ R229, R222, R226, R229 ;  /* 0x000000e2dee58223 */ /* 0x000fe400000100e5 */
[----:B------:R-:W-:Y:S01]  /*5ed0*/  FFMA.FTZ R20, R128, R20, R21 ;  /* 0x0000001480147223 */ /* 0x000fe20000010015 */
[-C--:B------:R-:W-:Y:S01]  /*5ee0*/  FMUL.FTZ R202, R202, R203.reuse ;  /* 0x000000cbcaca7220 */ /* 0x080fe20000410000 */
[----:B------:R-:W-:Y:S01]  /*5ef0*/  FFMA.FTZ R200, R178, R203, R227 ;  /* 0x000000cbb2c87223 */ /* 0x000fe200000100e3 */
[----:B------:R-:W-:Y:S02]  /*5f00*/  SHFL.DOWN PT, R218, R229, 0x1, 0x1f ;  /* 0x08201f00e5da7f89 */ /* 0x000fe400000e0000 */
[----:B------:R-:W-:Y:S01]  /*5f10*/  FFMA.FTZ R21, R127, R202, R20 ;  /* 0x000000ca7f157223 */ /* 0x000fe20000010014 */
[-C--:B------:R-:W-:Y:S01]  /*5f20*/  FFMA.FTZ R202, R183, R200.reuse, R206 ;  /* 0x000000c8b7ca7223 */ /* 0x080fe200000100ce */
[----:B------:R-:W-:Y:S01]  /*5f30*/  FMUL.FTZ R205, R205, R200 ;  /* 0x000000c8cdcd7220 */ /* 0x000fe20000410000 */
[----:B------:R-:W-:Y:S01]  /*5f40*/  SHFL.IDX PT, R229, R229, RZ, 0x1f ;  /* 0x00001fffe5e57589 */ /* 0x000fe200000e0000 */
[----:B0-----:R-:W-:Y:S01]  /*5f50*/  @!P0 FMUL.FTZ R20, R222, R231 ;  /* 0x000000e7de148220 */ /* 0x001fe20000410000 */
[-C--:B------:R-:W-:Y:S01]  /*5f60*/  FMUL.FTZ R213, R213, R202.reuse ;  /* 0x000000cad5d57220 */ /* 0x080fe20000410000 */
[----:B------:R-:W-:Y:S01]  /*5f70*/  FFMA.FTZ R21, R130, R205, R21 ;  /* 0x000000cd82157223 */ /* 0x000fe20000010015 */
[----:B------:R-:W-:Y:S01]  /*5f80*/  FFMA.FTZ R204, R185, R202, R204 ;  /* 0x000000cab9cc7223 */ /* 0x000fe200000100cc */
[----:B------:R-:W-:Y:S01]  /*5f90*/  @!P0 IMAD.MOV.U32 R222, RZ, RZ, R20 ;  /* 0x000000ffffde8224 */ /* 0x000fe200078e0014 */
[----:B------:R-:W-:Y:S01]  /*5fa0*/  ISETP.NE.AND P0, PT, R51, 0x1f, PT ;  /* 0x0000001f3300780c */ /* 0x000fe20003f05270 */
[----:B------:R-:W-:Y:S01]  /*5fb0*/  FFMA.FTZ R21, R132, R213, R21 ;  /* 0x000000d584157223 */ /* 0x000fe20000010015 */
[----:B------:R-:W-:Y:S01]  /*5fc0*/  SHFL.IDX PT, R223, R3, RZ, 0x1f ;  /* 0x00001fff03df7589 */ /* 0x000fe200000e0000 */
[-C--:B------:R-:W-:Y:S01]  /*5fd0*/  FMUL.FTZ R215, R215, R204.reuse ;  /* 0x000000ccd7d77220 */ /* 0x080fe20000410000 */
[----:B------:R-:W-:Y:S01]  /*5fe0*/  FFMA.FTZ R206, R180, R204, R225 ;  /* 0x000000ccb4ce7223 */ /* 0x000fe200000100e1 */
[----:B------:R-:W-:Y:S01]  /*5ff0*/  MOV R20, R51 ;  /* 0x0000003300147202 */ /* 0x000fe20000000f00 */
[----:B------:R-:W0:Y:S01]  /*6000*/  SHFL.DOWN PT, R213, R222, 0x1, 0x1f ;  /* 0x08201f00ded57f89 */ /* 0x000e2200000e0000 */
[----:B------:R-:W-:Y:S01]  /*6010*/  FFMA.FTZ R21, R136, R215, R21 ;  /* 0x000000d788157223 */ /* 0x000fe20000010015 */
[-C--:B------:R-:W-:Y:S01]  /*6020*/  FMUL.FTZ R217, R217, R206.reuse ;  /* 0x000000ced9d97220 */ /* 0x080fe20000410000 */
[----:B------:R-:W-:Y:S01]  /*6030*/  FFMA.FTZ R205, R187, R206, R220 ;  /* 0x000000cebbcd7223 */ /* 0x000fe200000100dc */
[----:B------:R-:W1:Y:S02]  /*6040*/  SHFL.IDX PT, R222, R222, RZ, 0x1f ;  /* 0x00001fffdede7589 */ /* 0x000e6400000e0000 */
[----:B------:R-:W-:Y:S01]  /*6050*/  FFMA.FTZ R224, R138, R217, R21 ;  /* 0x000000d98ae07223 */ /* 0x000fe20000010015 */
[----:B------:R-:W-:-:S02]  /*6060*/  HFMA2 R21, -RZ, RZ, 0, 0 ;  /* 0x00000000ff157431 */ /* 0x000fc400000001ff */
[-C--:B------:R-:W-:Y:S01]  /*6070*/  FMUL.FTZ R215, R207, R205.reuse ;  /* 0x000000cdcfd77220 */ /* 0x080fe20000410000 */
[-C--:B------:R-:W-:Y:S01]  /*6080*/  FFMA.FTZ R207, R188, R205.reuse, R221 ;  /* 0x000000cdbccf7223 */ /* 0x080fe200000100dd */
[----:B------:R-:W-:Y:S02]  /*6090*/  FMUL.FTZ R220, R182, R205 ;  /* 0x000000cdb6dc7220 */ /* 0x000fe40000410000 */
[----:B------:R-:W-:Y:S01]  /*60a0*/  FFMA.FTZ R224, R133, R215, R224 ;  /* 0x000000d785e07223 */ /* 0x000fe200000100e0 */
[----:B------:R-:W-:Y:S01]  /*60b0*/  SHF.R.S32.HI R215, RZ, 0x1f, R47 ;  /* 0x0000001fffd77819 */ /* 0x000fe2000001142f */
[----:B------:R-:W-:Y:S01]  /*60c0*/  FMUL.FTZ R209, R209, R207 ;  /* 0x000000cfd1d17220 */ /* 0x000fe20000410000 */
[----:B------:R-:W-:Y:S01]  /*60d0*/  FMUL.FTZ R220, R133, R220 ;  /* 0x000000dc85dc7220 */ /* 0x000fe20000410000 */
[----:B------:R-:W-:-:S04]  /*60e0*/  IMAD.WIDE.U32 R20, R18, UR18, R20 ;  /* 0x0000001212147c25 */ /* 0x000fc8000f8e0014 */
[----:B------:R-:W-:Y:S01]  /*60f0*/  FFMA.FTZ R224, R135, R209, R224 ;  /* 0x000000d187e07223 */ /* 0x000fe200000100e0 */
[----:B------:R-:W-:Y:S01]  /*6100*/  FFMA.FTZ R209, R175, R207, R216 ;  /* 0x000000cfafd17223 */ /* 0x000fe200000100d8 */
[----:B------:R-:W-:Y:S01]  /*6110*/  FMUL.FTZ R216, R182, R199 ;  /* 0x000000c7b6d87220 */ /* 0x000fe20000410000 */
[----:B------:R-:W-:Y:S02]  /*6120*/  IMAD R21, R19, UR18, R21 ;  /* 0x0000001213157c24 */ /* 0x000fe4000f8e0215 */
[----:B0-----:R-:W-:Y:S01]  /*6130*/  @P0 FFMA.FTZ R223, R213, R223, R218 ;  /* 0x000000dfd5df0223 */ /* 0x001fe200000100da */
[----:B------:R-:W-:Y:S02]  /*6140*/  IMAD R218, R215, UR14, RZ ;  /* 0x0000000ed7da7c24 */ /* 0x000fe4000f8e02ff */
[----:B------:R-:W-:Y:S01]  /*6150*/  FMUL.FTZ R215, R212, R209 ;  /* 0x000000d1d4d77220 */ /* 0x000fe20000410000 */
[----:B------:R-:W-:-:S04]  /*6160*/  IMAD.WIDE.U32 R20, R47, UR14, R20 ;  /* 0x0000000e2f147c25 */ /* 0x000fc8000f8e0014 */
[----:B------:R-:W-:Y:S01]  /*6170*/  FFMA.FTZ R210, R223, R219, R210 ;  /* 0x000000dbdfd27223 */ /* 0x000fe200000100d2 */
[----:B------:R-:W-:Y:S01]  /*6180*/  P2R R212, PR, RZ, 0x8 ;  /* 0x00000008ffd47803 */ /* 0x000fe20000000000 */
[----:B------:R-:W-:Y:S01]  /*6190*/  FFMA.FTZ R212, R191, R209, R214 ;  /* 0x000000d1bfd47223 */ /* 0x000fe200000100d6 */
[----:B------:R-:W-:Y:S02]  /*61a0*/  IMAD R213, R47, UR15, R218 ;  /* 0x0000000f2fd57c24 */ /* 0x000fe4000f8e02da */
[----:B------:R-:W-:Y:S01]  /*61b0*/  FFMA.FTZ R201, R172, R210, R201 ;  /* 0x000000d2acc97223 */ /* 0x000fe200000100c9 */
[----:B------:R-:W-:Y:S01]  /*61c0*/  IADD3 R20, P0, PT, R6, R20, RZ ;  /* 0x0000001406147210 */ /* 0x000fe20007f1e0ff */
[C---:B-1----:R-:W-:Y:S01]  /*61d0*/  FFMA.FTZ R3, R222.reuse, R3, R229 ;  /* 0x00000003de037223 */ /* 0x042fe200000100e5 */
[----:B------:R-:W-:Y:S01]  /*61e0*/  FMUL.FTZ R2, R222, R2 ;  /* 0x00000002de027220 */ /* 0x000fe20000410000 */
[----:B------:R-:W-:Y:S01]  /*61f0*/  FFMA.FTZ R196, R197, R201, R196 ;  /* 0x000000c9c5c47223 */ /* 0x000fe200000100c4 */
[----:B------:R-:W-:Y:S01]  /*6200*/  IADD3.X R21, PT, PT, R21, R213, RZ, P0, !PT ;  /* 0x000000d515157210 */ /* 0x000fe200007fe4ff */
[----:B------:R-:W-:Y:S01]  /*6210*/  FFMA.FTZ R213, R197, R212, R208 ;  /* 0x000000d4c5d57223 */ /* 0x000fe200000100d0 */
[----:B------:R-:W-:Y:S01]  /*6220*/  SHF.R.U32.HI R208, RZ, 0x1, R51 ;  /* 0x00000001ffd07819 */ /* 0x000fe20000011633 */
[----:B------:R-:W-:Y:S01]  /*6230*/  FFMA.FTZ R190, R191, R196, R190 ;  /* 0x000000c4bfbe7223 */ /* 0x000fe200000100be */
[C---:B------:R-:W-:Y:S01]  /*6240*/  FMUL.FTZ R191, R182.reuse, R173 ;  /* 0x000000adb6bf7220 */ /* 0x040fe20000410000 */
[----:B------:R-:W-:Y:S01]  /*6250*/  @!P3 LEA R197, R145, UR5, 0x3 ;  /* 0x0000000591c5bc11 */ /* 0x000fe2000f8e18ff */
[----:B------:R-:W-:Y:S01]  /*6260*/  FMUL.FTZ R216, R125, R216 ;  /* 0x000000d87dd87220 */ /* 0x000fe20000410000 */
[----:B------:R-:W-:Y:S01]  /*6270*/  LEA R208, R51, R208, 0x4 ;  /* 0x000000d033d07211 */ /* 0x000fe200078e20ff */
[----:B------:R-:W-:Y:S01]  /*6280*/  FFMA.FTZ R174, R175, R190, R174 ;  /* 0x000000beafae7223 */ /* 0x000fe200000100ae */
[----:B------:R-:W-:Y:S01]  /*6290*/  FMUL.FTZ R175, R182, R192 ;  /* 0x000000c0b6af7220 */ /* 0x000fe20000410000 */
[----:B------:R-:W-:Y:S01]  /*62a0*/  FMUL.FTZ R191, R0, R191 ;  /* 0x000000bf00bf7220 */ /* 0x000fe20000410000 */
[----:B------:R-:W-:Y:S01]  /*62b0*/  LEA R218, R208, UR5, 0x2 ;  /* 0x00000005d0da7c11 */ /* 0x000fe2000f8e10ff */
[----:B------:R-:W-:Y:S01]  /*62c0*/  FFMA.FTZ R188, R188, R174, R189 ;  /* 0x000000aebcbc7223 */ /* 0x000fe200000100bd */
[----:B------:R-:W-:Y:S01]  /*62d0*/  FMUL.FTZ R208, R122, R175 ;  /* 0x000000af7ad07220 */ /* 0x000fe20000410000 */
[----:B------:R0:W-:Y:S01]  /*62e0*/  @!P3 STS.64 [R197+0x1728], R2 ;  /* 0x00172802c500b388 */ /* 0x0001e20000000a00 */
[C---:B------:R-:W-:Y:S01]  /*62f0*/  FMUL.FTZ R189, R182.reuse, R195 ;  /* 0x000000c3b6bd7220 */ /* 0x040fe20000410000 */
[----:B------:R-:W-:Y:S01]  /*6300*/  FMUL.FTZ R175, R182, R198 ;  /* 0x000000c6b6af7220 */ /* 0x000fe20000410000 */
[----:B------:R-:W-:Y:S01]  /*6310*/  FFMA.FTZ R176, R187, R188, R176 ;  /* 0x000000bcbbb07223 */ /* 0x000fe200000100b0 */
[----:B------:R1:W-:Y:S01]  /*6320*/  STS [R218+0x430], R191 ;  /* 0x000430bfda007388 */ /* 0x0003e20000000800 */
[----:B------:R-:W-:Y:S01]  /*6330*/  FMUL.FTZ R214, R124, R189 ;  /* 0x000000bd7cd67220 */ /* 0x000fe20000410000 */
[----:B------:R-:W-:Y:S01]  /*6340*/  FFMA.FTZ R172, R172, R213, R193 ;  /* 0x000000d5acac7223 */ /* 0x000fe200000100c1 */
[----:B------:R-:W-:Y:S01]  /*6350*/  FFMA.FTZ R180, R180, R176, R177 ;  /* 0x000000b0b4b47223 */ /* 0x000fe200000100b1 */
[----:B------:R2:W-:Y:S01]  /*6360*/  STS [R61+0x434], R208 ;  /* 0x000434d03d007388 */ /* 0x0005e20000000800 */
[C---:B------:R-:W-:Y:S01]  /*6370*/  FMUL.FTZ R177, R182.reuse, R204 ;  /* 0x000000ccb6b17220 */ /* 0x040fe20000410000 */
[----:B------:R-:W-:Y:S01]  /*6380*/  FFMA.FTZ R215, R137, R215, R224 ;  /* 0x000000d789d77223 */ /* 0x000fe200000100e0 */
[C---:B------:R-:W-:Y:S01]  /*6390*/  FMUL.FTZ R222, R182.reuse, R207 ;  /* 0x000000cfb6de7220 */ /* 0x040fe20000410000 */
[----:B0-----:R-:W-:Y:S01]  /*63a0*/  FMUL.FTZ R3, R182, R200 ;  /* 0x000000c8b6037220 */ /* 0x001fe20000410000 */
[----:B------:R-:W-:Y:S01]  /*63b0*/  FMUL.FTZ R2, R128, R175 ;  /* 0x000000af80027220 */ /* 0x000fe20000410000 */
[C---:B------:R-:W-:Y:S01]  /*63c0*/  FMUL.FTZ R175, R182.reuse, R202 ;  /* 0x000000cab6af7220 */ /* 0x040fe20000410000 */
[----:B------:R0:W-:Y:S01]  /*63d0*/  STS [R61+0x438], R214 ;  /* 0x000438d63d007388 */ /* 0x0001e20000000800 */
[C---:B-1----:R-:W-:Y:S01]  /*63e0*/  FMUL.FTZ R218, R182.reuse, R203 ;  /* 0x000000cbb6da7220 */ /* 0x042fe20000410000 */
[----:B------:R-:W-:Y:S01]  /*63f0*/  FMUL.FTZ R224, R182, R209 ;  /* 0x000000d1b6e07220 */ /* 0x000fe20000410000 */
[----:B--2---:R-:W-:Y:S01]  /*6400*/  FMUL.FTZ R208, R130, R3 ;  /* 0x0000000382d07220 */ /* 0x004fe20000410000 */
[----:B------:R-:W-:Y:S01]  /*6410*/  FMUL.FTZ R3, R182, R206 ;  /* 0x000000ceb6037220 */ /* 0x000fe20000410000 */
[----:B------:R1:W-:Y:S01]  /*6420*/  STS [R61+0x440], R2 ;  /* 0x000440023d007388 */ /* 0x0003e20000000800 */
[----:B------:R-:W-:Y:S01]  /*6430*/  FMUL.FTZ R218, R127, R218 ;  /* 0x000000da7fda7220 */ /* 0x000fe20000410000 */
[----:B------:R-:W-:Y:S01]  /*6440*/  FMUL.FTZ R222, R135, R222 ;  /* 0x000000de87de7220 */ /* 0x000fe20000410000 */
[----:B------:R-:W-:Y:S01]  /*6450*/  FMUL.FTZ R224, R137, R224 ;  /* 0x000000e089e07220 */ /* 0x000fe20000410000 */
[----:B------:R2:W-:Y:S01]  /*6460*/  STS [R61+0x43c], R216 ;  /* 0x00043cd83d007388 */ /* 0x0005e20000000800 */
[----:B0-----:R-:W-:Y:S01]  /*6470*/  FMUL.FTZ R214, R132, R175 ;  /* 0x000000af84d67220 */ /* 0x001fe20000410000 */
[----:B------:R-:W-:Y:S01]  /*6480*/  FFMA.FTZ R186, R185, R180, R186 ;  /* 0x000000b4b9ba7223 */ /* 0x000fe200000100ba */
[-C--:B------:R-:W-:Y:S01]  /*6490*/  FMUL.FTZ R167, R167, R212.reuse ;  /* 0x000000d4a7a77220 */ /* 0x080fe20000410000 */
[----:B------:R0:W-:Y:S01]  /*64a0*/  STS [R61+0x448], R208 ;  /* 0x000448d03d007388 */ /* 0x0001e20000000800 */
[----:B------:R-:W-:Y:S01]  /*64b0*/  FMUL.FTZ R23, R23, R213 ;  /* 0x000000d517177220 */ /* 0x000fe20000410000 */
[----:B-1----:R-:W-:Y:S01]  /*64c0*/  FMUL.FTZ R2, R138, R3 ;  /* 0x000000038a027220 */ /* 0x002fe20000410000 */
[----:B------:R-:W-:Y:S01]  /*64d0*/  FMUL.FTZ R3, R182, R212 ;  /* 0x000000d4b6037220 */ /* 0x000fe20000410000 */
[----:B------:R1:W-:Y:S01]  /*64e0*/  STS [R61+0x44c], R214 ;  /* 0x00044cd63d007388 */ /* 0x0003e20000000800 */
[----:B------:R-:W-:Y:S01]  /*64f0*/  FFMA.FTZ R184, R183, R186, R184 ;  /* 0x000000bab7b87223 */ /* 0x000fe200000100b8 */
[----:B--2---:R-:W-:Y:S01]  /*6500*/  FMUL.FTZ R216, R136, R177 ;  /* 0x000000b188d87220 */ /* 0x004fe20000410000 */
[----:B------:R-:W-:Y:S01]  /*6510*/  FADD.FTZ R195, -R166, R195 ;  /* 0x000000c3a6c37221 */ /* 0x000fe20000010100 */
[----:B------:R-:W-:Y:S01]  /*6520*/  STS [R61+0x444], R218 ;  /* 0x000444da3d007388 */ /* 0x000fe20000000800 */
[----:B------:R-:W-:Y:S01]  /*6530*/  FFMA.FTZ R178, R178, R184, R179 ;  /* 0x000000b8b2b27223 */ /* 0x000fe200000100b3 */
[----:B0-----:R-:W-:Y:S01]  /*6540*/  FMUL.FTZ R208, R140, R3 ;  /* 0x000000038cd07220 */ /* 0x001fe20000410000 */
[C---:B------:R-:W-:Y:S01]  /*6550*/  FMUL.FTZ R3, R182.reuse, R172 ;  /* 0x000000acb6037220 */ /* 0x040fe20000410000 */
[----:B------:R0:W-:Y:S01]  /*6560*/  STS [R61+0x450], R216 ;  /* 0x000450d83d007388 */ /* 0x0001e20000000800 */
[----:B------:R-:W-:Y:S01]  /*6570*/  FFMA.FTZ R194, R181, R178, R194 ;  /* 0x000000b2b5c27223 */ /* 0x000fe200000100c2 */
[----:B-1----:R-:W-:Y:S01]  /*6580*/  FMUL.FTZ R214, R182, R213 ;  /* 0x000000d5b6d67220 */ /* 0x002fe20000410000 */
[----:B------:R-:W-:Y:S01]  /*6590*/  IADD3 R182, PT, PT, R51, 0x20, RZ ;  /* 0x0000002033b67810 */ /* 0x000fe20007ffe0ff */
[----:B------:R1:W-:Y:S01]  /*65a0*/  STS [R61+0x454], R2 ;  /* 0x000454023d007388 */ /* 0x0003e20000000800 */
[----:B------:R-:W-:Y:S01]  /*65b0*/  FFMA.FTZ R22, R22, R194, R161 ;  /* 0x000000c216167223 */ /* 0x000fe200000100a1 */
[----:B------:R-:W-:Y:S01]  /*65c0*/  FMUL.FTZ R214, R139, R214 ;  /* 0x000000d68bd67220 */ /* 0x000fe20000410000 */
[----:B------:R-:W-:Y:S01]  /*65d0*/  LEA.HI R182, R182, R51, RZ, 0x1b ;  /* 0x00000033b6b67211 */ /* 0x000fe200078fd8ff */
[----:B------:R2:W-:Y:S01]  /*65e0*/  STS [R61+0x458], R220 ;  /* 0x000458dc3d007388 */ /* 0x0005e20000000800 */
[----:B------:R-:W-:Y:S01]  /*65f0*/  FFMA.FTZ R164, R164, R22, R169 ;  /* 0x00000016a4a47223 */ /* 0x000fe200000100a9 */
[----:B0-----:R-:W-:Y:S01]  /*6600*/  FMUL.FTZ R216, R146, R3 ;  /* 0x0000000392d87220 */ /* 0x001fe20000410000 */
[----:B------:R-:W-:Y:S01]  /*6610*/  LEA R175, R182, UR5, 0x2 ;  /* 0x00000005b6af7c11 */ /* 0x000fe2000f8e10ff */
[----:B------:R2:W-:Y:S01]  /*6620*/  STS [R61+0x45c], R222 ;  /* 0x00045cde3d007388 */ /* 0x0005e20000000800 */
[----:B------:R-:W-:Y:S01]  /*6630*/  FFMA.FTZ R170, R163, R164, R170 ;  /* 0x000000a4a3aa7223 */ /* 0x000fe200000100aa */
[C---:B-1----:R-:W-:Y:S01]  /*6640*/  IMAD.WIDE.U32 R2, R145.reuse, UR20, R20 ;  /* 0x0000001491027c25 */ /* 0x042fe2000f8e0014 */
[----:B------:R-:W-:Y:S01]  /*6650*/  IADD3 R163, PT, PT, -R6, UR4, -R51 ;  /* 0x0000000406a37c10 */ /* 0x000fe2000fffe933 */
[----:B------:R2:W-:Y:S02]  /*6660*/  STS [R61+0x460], R224 ;  /* 0x000460e03d007388 */ /* 0x0005e40000000800 */
[----:B------:R-:W-:Y:S01]  /*6670*/  FFMA.FTZ R182, R140, R167, R215 ;  /* 0x000000a78cb67223 */ /* 0x000fe200000100d7 */
[----:B------:R-:W-:Y:S01]  /*6680*/  IMAD R21, R145, UR21, R3 ;  /* 0x0000001591157c24 */ /* 0x000fe2000f8e0203 */
[----:B------:R-:W-:Y:S01]  /*6690*/  ISETP.GE.AND P6, PT, R163, 0x1, PT ;  /* 0x00000001a300780c */ /* 0x000fe20003fc6270 */
[----:B------:R2:W-:Y:S01]  /*66a0*/  STS [R61+0x464], R208 ;  /* 0x000464d03d007388 */ /* 0x0005e20000000800 */
[----:B------:R-:W-:Y:S01]  /*66b0*/  LEA R20, P0, R2, UR22, 0x2 ;  /* 0x0000001602147c11 */ /* 0x000fe2000f8010ff */
[----:B------:R-:W-:Y:S01]  /*66c0*/  FFMA.FTZ R23, R139, R23, R182 ;  /* 0x000000178b177223 */ /* 0x000fe200000100b6 */
[----:B------:R-:W-:Y:S01]  /*66d0*/  FMUL.FTZ R160, R160, R172 ;  /* 0x000000aca0a07220 */ /* 0x000fe20000410000 */
[----:B------:R2:W-:Y:S01]  /*66e0*/  STS [R61+0x468], R214 ;  /* 0x000468d63d007388 */ /* 0x0005e20000000800 */
[----:B------:R-:W-:Y:S01]  /*66f0*/  LEA.HI.X R21, R2, UR23, R21, 0x2, P0 ;  /* 0x0000001702157c11 */ /* 0x000fe200080f1415 */
[----:B------:R-:W-:Y:S01]  /*6700*/  FADD.FTZ R173, -R168, R173 ;  /* 0x000000ada8ad7221 */ /* 0x000fe20000010100 */
[C---:B------:R-:W-:Y:S01]  /*6710*/  IADD3 R2, PT, PT, R51.reuse, 0x40, RZ ;  /* 0x0000004033027810 */ /* 0x040fe20007ffe0ff */
[----:B------:R2:W-:Y:S01]  /*6720*/  STS [R61+0x46c], R216 ;  /* 0x00046cd83d007388 */ /* 0x0005e20000000800 */
[C---:B------:R-:W-:Y:S01]  /*6730*/  IADD3 R166, PT, PT, R51.reuse, 0x60, RZ ;  /* 0x0000006033a67810 */ /* 0x040fe20007ffe0ff */
[----:B------:R-:W-:Y:S01]  /*6740*/  FFMA.FTZ R160, R146, R160, R23 ;  /* 0x000000a092a07223 */ /* 0x000fe20000010017 */
[----:B------:R-:W-:Y:S01]  /*6750*/  LEA.HI R2, R2, R51, RZ, 0x1b ;  /* 0x0000003302027211 */ /* 0x000fe200078fd8ff */
[----:B------:R-:W-:Y:S01]  /*6760*/  BAR.SYNC.DEFER_BLOCKING 0x0 ;  /* 0x0000000000007b1d */ /* 0x000fe20000010000 */
[----:B------:R-:W-:Y:S01]  /*6770*/  FFMA.FTZ R162, R162, R170, R171 ;  /* 0x000000aaa2a27223 */ /* 0x000fe200000100ab */
[----:B------:R-:W-:-:S02]  /*6780*/  IADD3 R168, PT, PT, R51, 0x80, RZ ;  /* 0x0000008033a87810 */ /* 0x000fc40007ffe0ff */
[----:B------:R-:W-:Y:S02]  /*6790*/  LEA.HI R166, R166, R51, RZ, 0x1b ;  /* 0x00000033a6a67211 */ /* 0x000fe400078fd8ff */
[----:B------:R-:W-:Y:S02]  /*67a0*/  LEA R161, R2, UR5, 0x2 ;  /* 0x0000000502a17c11 */ /* 0x000fe4000f8e10ff */
[C---:B------:R-:W-:Y:S02]  /*67b0*/  ISETP.GE.AND P3, PT, R163.reuse, 0x21, PT ;  /* 0x00000021a300780c */ /* 0x040fe40003f66270 */
[C---:B------:R-:W-:Y:S02]  /*67c0*/  ISETP.GE.AND P2, PT, R163.reuse, 0x41, PT ;  /* 0x00000041a300780c */ /* 0x040fe40003f46270 */
[C---:B------:R-:W-:Y:S02]  /*67d0*/  ISETP.GE.AND P1, PT, R163.reuse, 0x61, PT ;  /* 0x00000061a300780c */ /* 0x040fe40003f26270 */
[----:B------:R-:W-:Y:S01]  /*67e0*/  ISETP.GE.AND P0, PT, R163, 0x81, PT ;  /* 0x00000081a300780c */ /* 0x000fe20003f06270 */
[----:B------:R2:W0:Y:S01]  /*67f0*/  LDS R3, [R175+0x4b0] ;  /* 0x0004b000af037984 */ /* 0x0004220000000800 */
[----:B------:R-:W-:Y:S11]  /*6800*/  @!P6 BRA `(.L_x_6873) ;  /* 0x000000000010e947 */ /* 0x000ff60003800000 */
[----:B------:R-:W-:-:S04]  /*6810*/  LEA.HI R2, R51, R51, RZ, 0x1b ;  /* 0x0000003333027211 */ /* 0x000fc800078fd8ff */
[----:B------:R-:W-:-:S05]  /*6820*/  LEA R2, R2, UR5, 0x2 ;  /* 0x0000000502027c11 */ /* 0x000fca000f8e10ff */
[----:B------:R-:W1:Y:S04]  /*6830*/  LDS R23, [R2+0x430] ;  /* 0x0004300002177984 */ /* 0x000e680000000800 */
[----:B-1----:R1:W-:Y:S02]  /*6840*/  REDG.E.ADD.F32.FTZ.RN.STRONG.GPU desc[UR16][R20.64], R23 ;  /* 0x00000017140079a6 */ /* 0x0023e4000c12f310 */
.L_x_6873:
[----:B------:R-:W-:Y:S05]  /*6850*/  BSYNC.RECONVERGENT B0 ;  /* 0x0000000000007941 */ /* 0x000fea0003800200 */
.L_x_6872:
[----:B------:R-:W-:Y:S01]  /*6860*/  BSSY.RECONVERGENT B0, `(.L_x_6874) ;  /* 0x0000004000007945 */ /* 0x000fe20003800200 */
[----:B------:R-:W-:-:S03]  /*6870*/  ISETP.GE.AND P6, PT, R163, 0xa1, PT ;  /* 0x000000a1a300780c */ /* 0x000fc60003fc6270 */
[----:B------:R-:W-:Y:S10]  /*6880*/  @!P3 BRA `(.L_x_6875) ;  /* 0x000000000004b947 */ /* 0x000ff40003800000 */
[----:B0-----:R3:W-:Y:S02]  /*6890*/  REDG.E.ADD.F32.FTZ.RN.STRONG.GPU desc[UR16][R20.64+0x80], R3 ;  /* 0x00008003140079a6 */ /* 0x0017e4000c12f310 */
.L_x_6875:
[----:B------:R-:W-:Y:S05]  /*68a0*/  BSYNC.RECONVERGENT B0 ;  /* 0x0000000000007941 */ /* 0x000fea0003800200 */
.L_x_6874:
[----:B0--3--:R0:W3:Y:S01]  /*68b0*/  LDS R3, [R161+0x530] ;  /* 0x00053000a1037984 */ /* 0x0090e20000000800 */
[----:B------:R-:W-:Y:S01]  /*68c0*/  BSSY.RECONVERGENT B0, `(.L_x_6876) ;  /* 0x0000006000007945 */ /* 0x000fe20003800200 */
[----:B------:R-:W-:Y:S02]  /*68d0*/  IADD3 R2, PT, PT, R51, 0xa0, RZ ;  /* 0x000000a033027810 */ /* 0x000fe40007ffe0ff */
[----:B------:R-:W-:Y:S02]  /*68e0*/  LEA.HI R168, R168, R51, RZ, 0x1b ;  /* 0x00000033a8a87211 */ /* 0x000fe400078fd8ff */
[----:B------:R-:W-:Y:S01]  /*68f0*/  LEA R166, R166, UR5, 0x2 ;  /* 0x00000005a6a67c11 */ /* 0x000fe2000f8e10ff */
[----:B------:R-:W-:Y:S06]  /*6900*/  @!P2 BRA `(.L_x_6877) ;  /* 0x000000000004a947 */ /* 0x000fec0003800000 */
[----:B---3--:R4:W-:Y:S02]  /*6910*/  REDG.E.ADD.F32.FTZ.RN.STRONG.GPU desc[UR16][R20.64+0x100], R3 ;  /* 0x00010003140079a6 */ /* 0x0089e4000c12f310 */
.L_x_6877:
[----:B------:R-:W-:Y:S05]  /*6920*/  BSYNC.RECONVERGENT B0 ;  /* 0x0000000000007941 */ /* 0x000fea0003800200 */
.L_x_6876:
[----:B---34-:R3:W4:Y:S01]  /*6930*/  LDS R3, [R166+0x5b0] ;  /* 0x0005b000a6037984 */ /* 0x0187220000000800 */
[----:B------:R-:W-:Y:S01]  /*6940*/  BSSY.RECONVERGENT B0, `(.L_x_6878) ;  /* 0x0000005000007945 */ /* 0x000fe20003800200 */
[----:B------:R-:W-:Y:S02]  /*6950*/  LEA.HI R2, R2, R51, RZ, 0x1b ;  /* 0x0000003302027211 */ /* 0x000fe400078fd8ff */
[----:B------:R-:W-:Y:S01]  /*6960*/  LEA R168, R168, UR5, 0x2 ;  /* 0x00000005a8a87c11 */ /* 0x000fe2000f8e10ff */
[----:B------:R-:W-:Y:S06]  /*6970*/  @!P1 BRA `(.L_x_6879) ;  /* 0x0000000000049947 */ /* 0x000fec0003800000 */
[----:B----4-:R4:W-:Y:S02]  /*6980*/  REDG.E.ADD.F32.FTZ.RN.STRONG.GPU desc[UR16][R20.64+0x180], R3 ;  /* 0x00018003140079a6 */ /* 0x0109e4000c12f310 */
.L_x_6879:
[----:B------:R-:W-:Y:S05]  /*6990*/  BSYNC.RECONVERGENT B0 ;  /* 0x0000000000007941 */ /* 0x000fea0003800200 */
.L_x_6878:
[----:B----4-:R4:W0:Y:S01]  /*69a0*/  LDS R3, [R168+0x630] ;  /* 0x00063000a8037984 */ /* 0x0108220000000800 */
[----:B------:R-:W-:Y:S01]  /*69b0*/  BSSY.RECONVERGENT B0, `(.L_x_6880) ;  /* 0x0000004000007945 */ /* 0x000fe20003800200 */
[----:B-1----:R-:W-:-:S03]  /*69c0*/  LEA R23, R2, UR5, 0x2 ;  /* 0x0000000502177c11 */ /* 0x002fc6000f8e10ff */
[----:B------:R-:W-:Y:S05]  /*69d0*/  @!P0 BRA `(.L_x_6881) ;  /* 0x0000000000048947 */ /* 0x000fea0003800000 */
[----:B0-----:R1:W-:Y:S02]  /*69e0*/  REDG.E.ADD.F32.FTZ.RN.STRONG.GPU desc[UR16][R20.64+0x200], R3 ;  /* 0x00020003140079a6 */ /* 0x0013e4000c12f310 */
.L_x_6881:
[----:B------:R-:W-:Y:S05]  /*69f0*/  BSYNC.RECONVERGENT B0 ;  /* 0x0000000000007941 */ /* 0x000fea0003800200 */
.L_x_6880:
[----:B01----:R0:W1:Y:S01]  /*6a00*/  LDS R3, [R23+0x6b0] ;  /* 0x0006b00017037984 */ /* 0x0030620000000800 */
[----:B------:R-:W-:Y:S01]  /*6a10*/  BSSY.RECONVERGENT B0, `(.L_x_6882) ;  /* 0x0000005000007945 */ /* 0x000fe20003800200 */
[C---:B------:R-:W-:Y:S01]  /*6a20*/  IADD3 R2, PT, PT, R51.reuse, 0xc0, RZ ;  /* 0x000000c033027810 */ /* 0x040fe20007ffe0ff */
[----:B---3--:R-:W-:Y:S02]  /*6a30*/  VIADD R166, R51, 0xe0 ;  /* 0x000000e033a67836 */ /* 0x008fe40000000000 */
[----:B------:R-:W-:Y:S05]  /*6a40*/  @!P6 BRA `(.L_x_6883) ;  /* 0x000000000004e947 */ /* 0x000fea0003800000 */
[----:B-1----:R3:W-:Y:S02]  /*6a50*/  REDG.E.ADD.F32.FTZ.RN.STRONG.GPU desc[UR16][R20.64+0x280], R3 ;  /* 0x00028003140079a6 */ /* 0x0027e4000c12f310 */
.L_x_6883:
[----:B------:R-:W-:Y:S05]  /*6a60*/  BSYNC.RECONVERGENT B0 ;  /* 0x0000000000007941 */ /* 0x000fea0003800200 */
.L_x_6882:
[-C--:B------:R-:W-:Y:S01]  /*6a70*/  LEA.HI R2, R2, R51.reuse, RZ, 0x1b ;  /* 0x0000003302027211 */ /* 0x080fe200078fd8ff */
[----:B------:R-:W-:Y:S01]  /*6a80*/  BSSY.RECONVERGENT B0, `(.L_x_6884) ;  /* 0x000000f000007945 */ /* 0x000fe20003800200 */
[----:B------:R-:W-:Y:S02]  /*6a90*/  ISETP.GE.AND P6, PT, R163, 0xc1, PT ;  /* 0x000000c1a300780c */ /* 0x000fe40003fc6270 */
[----:B------:R-:W-:Y:S02]  /*6aa0*/  LEA R2, R2, UR5, 0x2 ;  /* 0x0000000502027c11 */ /* 0x000fe4000f8e10ff */
[C---:B----4-:R-:W-:Y:S02]  /*6ab0*/  IADD3 R168, PT, PT, R51.reuse, 0x100, RZ ;  /* 0x0000010033a87810 */ /* 0x050fe40007ffe0ff */
[----:B------:R-:W-:Y:S01]  /*6ac0*/  LEA.HI R166, R166, R51, RZ, 0x1b ;  /* 0x00000033a6a67211 */ /* 0x000fe200078fd8ff */
[----:B-1-3--:R1:W3:Y:S01]  /*6ad0*/  LDS R3, [R2+0x730] ;  /* 0x0007300002037984 */ /* 0x00a2e20000000800 */
        /* <DEDUP_REMOVED lines=8> */
[----:B---3--:R4:W-:Y:S02]  /*6b60*/  REDG.E.ADD.F32.FTZ.RN.STRONG.GPU desc[UR16][R20.64+0x300], R3 ;  /* 0x00030003140079a6 */ /* 0x0089e4000c12f310 */
.L_x_6885:
[----:B------:R-:W-:Y:S05]  /*6b70*/  BSYNC.RECONVERGENT B0 ;  /* 0x0000000000007941 */ /* 0x000fea0003800200 */
.L_x_6884:
[----:B---34-:R3:W4:Y:S01]  /*6b80*/  LDS R3, [R166+0x7b0] ;  /* 0x0007b000a6037984 */ /* 0x0187220000000800 */
[----:B------:R-:W-:Y:S01]  /*6b90*/  BSSY.RECONVERGENT B0, `(.L_x_6886) ;  /* 0x0000006000007945 */ /* 0x000fe20003800200 */
[----:B-1----:R-:W-:Y:S02]  /*6ba0*/  IADD3 R2, PT, PT, R51, 0x140, RZ ;  /* 0x0000014033027810 */ /* 0x002fe40007ffe0ff */
[----:B------:R-:W-:Y:S02]  /*6bb0*/  LEA.HI R182, R182, R51, RZ, 0x1b ;  /* 0x00000033b6b67211 */ /* 0x000fe400078fd8ff */
[----:B------:R-:W-:Y:S01]  /*6bc0*/  LEA R168, R168, UR5, 0x2 ;  /* 0x00000005a8a87c11 */ /* 0x000fe2000f8e10ff */
[----:B------:R-:W-:Y:S06]  /*6bd0*/  @!P0 BRA `(.L_x_6887) ;  /* 0x0000000000048947 */ /* 0x000fec0003800000 */
[----:B----4-:R1:W-:Y:S02]  /*6be0*/  REDG.E.ADD.F32.FTZ.RN.STRONG.GPU desc[UR16][R20.64+0x380], R3 ;  /* 0x00038003140079a6 */ /* 0x0103e4000c12f310 */
.L_x_6887:
[----:B------:R-:W-:Y:S05]  /*6bf0*/  BSYNC.RECONVERGENT B0 ;  /* 0x0000000000007941 */ /* 0x000fea0003800200 */
.L_x_6886:
[----:B-1--4-:R1:W4:Y:S01]  /*6c00*/  LDS R3, [R168+0x830] ;  /* 0x00083000a8037984 */ /* 0x0123220000000800 */
[----:B------:R-:W-:Y:S01]  /*6c10*/  BSSY.RECONVERGENT B0, `(.L_x_6888) ;  /* 0x0000005000007945 */ /* 0x000fe20003800200 */
[----:B------:R-:W-:Y:S02]  /*6c20*/  LEA.HI R2, R2, R51, RZ, 0x1b ;  /* 0x0000003302027211 */ /* 0x000fe400078fd8ff */
[----:B------:R-:W-:Y:S01]  /*6c30*/  LEA R182, R182, UR5, 0x2 ;  /* 0x00000005b6b67c11 */ /* 0x000fe2000f8e10ff */
[----:B------:R-:W-:Y:S06]  /*6c40*/  @!P1 BRA `(.L_x_6889) ;  /* 0x0000000000049947 */ /* 0x000fec0003800000 */
[----:B----4-:R4:W-:Y:S02]  /*6c50*/  REDG.E.ADD.F32.FTZ.RN.STRONG.GPU desc[UR16][R20.64+0x400], R3 ;  /* 0x00040003140079a6 */ /* 0x0109e4000c12f310 */
.L_x_6889:
[----:B------:R-:W-:Y:S05]  /*6c60*/  BSYNC.RECONVERGENT B0 ;  /* 0x0000000000007941 */ /* 0x000fea0003800200 */
.L_x_6888:
[----:B----4-:R4:W0:Y:S01]  /*6c70*/  LDS R3, [R182+0x8b0] ;  /* 0x0008b000b6037984 */ /* 0x0108220000000800 */
[----:B------:R-:W-:Y:S01]  /*6c80*/  BSSY.RECONVERGENT B0, `(.L_x_6890) ;  /* 0x0000005000007945 */ /* 0x000fe20003800200 */
[----:B---3--:R-:W-:Y:S02]  /*6c90*/  IADD3 R166, PT, PT, R51, 0x160, RZ ;  /* 0x0000016033a67810 */ /* 0x008fe40007ffe0ff */
[----:B------:R-:W-:Y:S01]  /*6ca0*/  LEA R2, R2, UR5, 0x2 ;  /* 0x0000000502027c11 */ /* 0x000fe2000f8e10ff */
[----:B------:R-:W-:Y:S06]  /*6cb0*/  @!P2 BRA `(.L_x_6891) ;  /* 0x000000000004a947 */ /* 0x000fec0003800000 */
[----:B0-----:R3:W-:Y:S02]  /*6cc0*/  REDG.E.ADD.F32.FTZ.RN.STRONG.GPU desc[UR16][R20.64+0x480], R3 ;  /* 0x00048003140079a6 */ /* 0x0017e4000c12f310 */
.L_x_6891:
[----:B------:R-:W-:Y:S05]  /*6cd0*/  BSYNC.RECONVERGENT B0 ;  /* 0x0000000000007941 */ /* 0x000fea0003800200 */
.L_x_6890:
[----:B0--3--:R0:W3:Y:S01]  /*6ce0*/  LDS R3, [R2+0x930] ;  /* 0x0009300002037984 */ /* 0x0090e20000000800 */
[----:B------:R-:W-:Y:S01]  /*6cf0*/  BSSY.RECONVERGENT B0, `(.L_x_6892) ;  /* 0x0000004000007945 */ /* 0x000fe20003800200 */
[----:B------:R-:W-:-:S03]  /*6d00*/  LEA.HI R166, R166, R51, RZ, 0x1b ;  /* 0x00000033a6a67211 */ /* 0x000fc600078fd8ff */
[----:B------:R-:W-:Y:S05]  /*6d10*/  @!P3 BRA `(.L_x_6893) ;  /* 0x000000000004b947 */ /* 0x000fea0003800000 */
[----:B---3--:R3:W-:Y:S02]  /*6d20*/  REDG.E.ADD.F32.FTZ.RN.STRONG.GPU desc[UR16][R20.64+0x500], R3 ;  /* 0x00050003140079a6 */ /* 0x0087e4000c12f310 */
.L_x_6893:
[----:B------:R-:W-:Y:S05]  /*6d30*/  BSYNC.RECONVERGENT B0 ;  /* 0x0000000000007941 */ /* 0x000fea0003800200 */
.L_x_6892:
[----:B---3--:R-:W-:Y:S01]  /*6d40*/  LEA R3, R166, UR5, 0x2 ;  /* 0x00000005a6037c11 */ /* 0x008fe2000f8e10ff */
[----:B0-----:R-:W-:Y:S01]  /*6d50*/  FMUL.FTZ R2, R162, R88 ;  /* 0x00000058a2027220 */ /* 0x001fe20000410000 */
[C---:B------:R-:W-:Y:S01]  /*6d60*/  ISETP.GE.AND P6, PT, R163.reuse, 0x161, PT ;  /* 0x00000161a300780c */ /* 0x040fe20003fc6270 */
[----:B------:R-:W-:Y:S01]  /*6d70*/  BSSY.RECONVERGENT B0, `(.L_x_6894) ;  /* 0x000000a000007945 */ /* 0x000fe20003800200 */
[C---:B------:R-:W-:Y:S01]  /*6d80*/  ISETP.GE.AND P0, PT, R163.reuse, 0x181, PT ;  /* 0x00000181a300780c */ /* 0x040fe20003f06270 */
[----:B------:R-:W-:Y:S01]  /*6d90*/  FMUL.FTZ R166, R170, R89 ;  /* 0x00000059aaa67220 */ /* 0x000fe20000410000 */
[----:B------:R-:W0:Y:S01]  /*6da0*/  LDS R3, [R3+0x9b0] ;  /* 0x0009b00003037984 */ /* 0x000e220000000800 */
[C---:B------:R-:W-:Y:S01]  /*6db0*/  ISETP.GE.AND P1, PT, R163.reuse, 0x1a1, PT ;  /* 0x000001a1a300780c */ /* 0x040fe20003f26270 */
[----:B------:R-:W-:Y:S01]  /*6dc0*/  FFMA.FTZ R23, R2, R173, RZ ;  /* 0x000000ad02177223 */ /* 0x000fe200000100ff */
[C---:B------:R-:W-:Y:S02]  /*6dd0*/  ISETP.GE.AND P2, PT, R163.reuse, 0x1c1, PT ;  /* 0x000001c1a300780c */ /* 0x040fe40003f46270 */
[----:B------:R-:W-:-:S04]  /*6de0*/  ISETP.GE.AND P3, PT, R163, 0x1e1, PT ;  /* 0x000001e1a300780c */ /* 0x000fc80003f66270 */
[----:B------:R-:W-:Y:S09]  /*6df0*/  @!P6 BRA `(.L_x_6895) ;  /* 0x000000000004e947 */ /* 0x000ff20003800000 */
[----:B0-----:R3:W-:Y:S02]  /*6e00*/  REDG.E.ADD.F32.FTZ.RN.STRONG.GPU desc[UR16][R20.64+0x580], R3 ;  /* 0x00058003140079a6 */ /* 0x0017e4000c12f310 */
.L_x_6895:
[----:B------:R-:W-:Y:S05]  /*6e10*/  BSYNC.RECONVERGENT B0 ;  /* 0x0000000000007941 */ /* 0x000fea0003800200 */
.L_x_6894:
[----:B------:R-:W-:Y:S01]  /*6e20*/  IADD3 R192, PT, PT, R51, 0x180, RZ ;  /* 0x0000018033c07810 */ /* 0x000fe20007ffe0ff */
[----:B0--3--:R-:W-:Y:S01]  /*6e30*/  FMUL.FTZ R3, R164, R90 ;  /* 0x0000005aa4037220 */ /* 0x009fe20000410000 */
[----:B----4-:R-:W-:Y:S01]  /*6e40*/  FFMA.FTZ R182, R166, R165, R23 ;  /* 0x000000a5a6b67223 */ /* 0x010fe20000010017 */
[----:B------:R-:W-:Y:S01]  /*6e50*/  FFMA.FTZ R199, R106, -R91, R199 ;  /* 0x8000005b6ac77223 */ /* 0x000fe200000100c7 */
[----:B------:R-:W-:Y:S01]  /*6e60*/  LEA.HI R163, R192, R51, RZ, 0x1b ;  /* 0x00000033c0a37211 */ /* 0x000fe200078fd8ff */
[----:B-1----:R-:W-:Y:S01]  /*6e70*/  FMUL.FTZ R168, R22, R91 ;  /* 0x0000005b16a87220 */ /* 0x002fe20000410000 */
[----:B------:R-:W-:Y:S01]  /*6e80*/  FFMA.FTZ R23, R3, R195, R182 ;  /* 0x000000c303177223 */ /* 0x000fe200000100b6 */
[-C--:B------:R-:W-:Y:S01]  /*6e90*/  FFMA.FTZ R198, R107, -R92.reuse, R198 ;  /* 0x8000005c6bc67223 */ /* 0x080fe200000100c6 */
[----:B------:R-:W-:Y:S01]  /*6ea0*/  LEA R167, R163, UR5, 0x2 ;  /* 0x00000005a3a77c11 */ /* 0x000fe2000f8e10ff */
[----:B------:R-:W-:Y:S01]  /*6eb0*/  FMUL.FTZ R161, R194, R92 ;  /* 0x0000005cc2a17220 */ /* 0x000fe20000410000 */
[----:B------:R-:W-:Y:S01]  /*6ec0*/  FFMA.FTZ R192, R168, R199, R23 ;  /* 0x000000c7a8c07223 */ /* 0x000fe20000010017 */
[----:B--2---:R-:W-:Y:S01]  /*6ed0*/  IADD3 R208, PT, PT, R51, 0x1a0, RZ ;  /* 0x000001a033d07810 */ /* 0x004fe20007ffe0ff */
[-C--:B------:R-:W-:Y:S01]  /*6ee0*/  FFMA.FTZ R203, R110, -R93.reuse, R203 ;  /* 0x8000005d6ecb7223 */ /* 0x080fe200000100cb */
[----:B------:R-:W-:Y:S01]  /*6ef0*/  FMUL.FTZ R182, R178, R93 ;  /* 0x0000005db2b67220 */ /* 0x000fe20000410000 */
[----:B------:R-:W0:Y:S01]  /*6f00*/  LDS R167, [R167+0xa30] ;  /* 0x000a3000a7a77984 */ /* 0x000e220000000800 */
[----:B------:R-:W-:Y:S01]  /*6f10*/  FFMA.FTZ R23, R161, R198, R192 ;  /* 0x000000c6a1177223 */ /* 0x000fe200000100c0 */
[----:B------:R-:W-:Y:S01]  /*6f20*/  LEA.HI R208, R208, R51, RZ, 0x1b ;  /* 0x00000033d0d07211 */ /* 0x000fe200078fd8ff */
[-C--:B------:R-:W-:Y:S01]  /*6f30*/  FFMA.FTZ R200, R109, -R98.reuse, R200 ;  /* 0x800000626dc87223 */ /* 0x080fe200000100c8 */
        /* <DEDUP_REMOVED lines=9> */
.L_x_6897:
[----:B------:R-:W-:Y:S05]  /*6fd0*/  BSYNC.RECONVERGENT B0 ;  /* 0x0000000000007941 */ /* 0x000fea0003800200 */
.L_x_6896:
[----:B01----:R0:W1:Y:S01]  /*6fe0*/  LDS R167, [R169+0xab0] ;  /* 0x000ab000a9a77984 */ /* 0x0030620000000800 */
[----:B------:R-:W-:Y:S01]  /*6ff0*/  BSSY.RECONVERGENT B0, `(.L_x_6898) ;  /* 0x0000006000007945 */ /* 0x000fe20003800200 */
[-C--:B------:R-:W-:Y:S01]  /*7000*/  FMUL.FTZ R208, R180, R108.reuse ;  /* 0x0000006cb4d07220 */ /* 0x080fe20000410000 */
[----:B------:R-:W-:Y:S01]  /*7010*/  FFMA.FTZ R204, R113, -R108, R204 ;  /* 0x8000006c71cc7223 */ /* 0x000fe200000100cc */
[----:B------:R-:W-:Y:S01]  /*7020*/  FFMA.FTZ R23, R202, R163, R23 ;  /* 0x000000a3ca177223 */ /* 0x000fe20000010017 */
[----:B------:R-:W-:Y:S06]  /*7030*/  @!P1 BRA `(.L_x_6899) ;  /* 0x0000000000049947 */ /* 0x000fec0003800000 */
[----:B-1----:R2:W-:Y:S02]  /*7040*/  REDG.E.ADD.F32.FTZ.RN.STRONG.GPU desc[UR16][R20.64+0x680], R167 ;  /* 0x000680a7140079a6 */ /* 0x0025e4000c12f310 */
.L_x_6899:
[----:B------:R-:W-:Y:S05]  /*7050*/  BSYNC.RECONVERGENT B0 ;  /* 0x0000000000007941 */ /* 0x000fea0003800200 */
.L_x_6898:
[----:B------:R-:W-:Y:S01]  /*7060*/  IADD3 R218, PT, PT, R51, 0x1c0, RZ ;  /* 0x000001c033da7810 */ /* 0x000fe20007ffe0ff */
[-C--:B------:R-:W-:Y:S01]  /*7070*/  FMUL.FTZ R214, R176, R112.reuse ;  /* 0x00000070b0d67220 */ /* 0x080fe20000410000 */
[----:B------:R-:W-:Y:S01]  /*7080*/  FFMA.FTZ R206, R115, -R112, R206 ;  /* 0x8000007073ce7223 */ /* 0x000fe200000100ce */
[----:B------:R-:W-:Y:S01]  /*7090*/  FFMA.FTZ R23, R208, R204, R23 ;  /* 0x000000ccd0177223 */ /* 0x000fe20000010017 */
[----:B------:R-:W-:Y:S01]  /*70a0*/  LEA.HI R175, R218, R51, RZ, 0x1b ;  /* 0x00000033daaf7211 */ /* 0x000fe200078fd8ff */
[-C--:B-12---:R-:W-:Y:S01]  /*70b0*/  FMUL.FTZ R167, R188, R117.reuse ;  /* 0x00000075bca77220 */ /* 0x086fe20000410000 */
[----:B------:R-:W-:Y:S01]  /*70c0*/  FFMA.FTZ R205, R114, -R117, R205 ;  /* 0x8000007572cd7223 */ /* 0x000fe200000100cd */
[----:B------:R-:W-:Y:S01]  /*70d0*/  FFMA.FTZ R216, R214, R206, R23 ;  /* 0x000000ced6d87223 */ /* 0x000fe20000010017 */
[----:B------:R-:W-:Y:S01]  /*70e0*/  LEA R177, R175, UR5, 0x2 ;  /* 0x00000005afb17c11 */ /* 0x000fe2000f8e10ff */
[-C--:B0-----:R-:W-:Y:S01]  /*70f0*/  FMUL.FTZ R169, R174, R121.reuse ;  /* 0x00000079aea97220 */ /* 0x081fe20000410000 */
[----:B------:R-:W-:Y:S01]  /*7100*/  FFMA.FTZ R207, R116, -R121, R207 ;  /* 0x8000007974cf7223 */ /* 0x000fe200000100cf */
[----:B------:R-:W-:Y:S01]  /*7110*/  FFMA.FTZ R216, R167, R205, R216 ;  /* 0x000000cda7d87223 */ /* 0x000fe200000100d8 */
[-C--:B------:R-:W-:Y:S01]  /*7120*/  FMUL.FTZ R171, R190, R123.reuse ;  /* 0x0000007bbeab7220 */ /* 0x080fe20000410000 */
[----:B------:R-:W-:Y:S01]  /*7130*/  FFMA.FTZ R209, R118, -R123, R209 ;  /* 0x8000007b76d17223 */ /* 0x000fe200000100d1 */
[----:B------:R-:W0:Y:S01]  /*7140*/  LDS R177, [R177+0xb30] ;  /* 0x000b3000b1b17984 */ /* 0x000e220000000800 */
[----:B------:R-:W-:Y:S01]  /*7150*/  FFMA.FTZ R216, R169, R207, R216 ;  /* 0x000000cfa9d87223 */ /* 0x000fe200000100d8 */
[----:B------:R-:W-:Y:S01]  /*7160*/  IADD3 R220, PT, PT, R51, 0x1e0, RZ ;  /* 0x000001e033dc7810 */ /* 0x000fe20007ffe0ff */
[-C--:B------:R-:W-:Y:S01]  /*7170*/  FMUL.FTZ R218, R196, R126.reuse ;  /* 0x0000007ec4da7220 */ /* 0x080fe20000410000 */
[----:B------:R-:W-:Y:S01]  /*7180*/  FFMA.FTZ R212, R119, -R126, R212 ;  /* 0x8000007e77d47223 */ /* 0x000fe200000100d4 */
[----:B------:R-:W-:Y:S01]  /*7190*/  FFMA.FTZ R23, R171, R209, R216 ;  /* 0x000000d1ab177223 */ /* 0x000fe200000100d8 */
[----:B------:R-:W-:Y:S01]  /*71a0*/  LEA.HI R220, R220, R51, RZ, 0x1b ;  /* 0x00000033dcdc7211 */ /* 0x000fe200078fd8ff */
[-C--:B------:R-:W-:Y:S01]  /*71b0*/  FMUL.FTZ R175, R201, R129.reuse ;  /* 0x00000081c9af7220 */ /* 0x080fe20000410000 */
[----:B------:R-:W-:Y:S01]  /*71c0*/  FFMA.FTZ R213, R120, -R129, R213 ;  /* 0x8000008178d57223 */ /* 0x000fe200000100d5 */
[----:B------:R-:W-:Y:S01]  /*71d0*/  FFMA.FTZ R216, R218, R212, R23 ;  /* 0x000000d4dad87223 */ /* 0x000fe20000010017 */
[----:B------:R-:W-:Y:S01]  /*71e0*/  BSSY.RECONVERGENT B0, `(.L_x_6900) ;  /* 0x0000007000007945 */ /* 0x000fe20003800200 */
[----:B------:R-:W-:Y:S01]  /*71f0*/  LEA R179, R220, UR5, 0x2 ;  /* 0x00000005dcb37c11 */ /* 0x000fe2000f8e10ff */
[-C--:B------:R-:W-:Y:S01]  /*7200*/  FMUL.FTZ R220, R210, R134.reuse ;  /* 0x00000086d2dc7220 */ /* 0x080fe20000410000 */
[----:B------:R-:W-:Y:S01]  /*7210*/  FFMA.FTZ R172, R131, -R134, R172 ;  /* 0x8000008683ac7223 */ /* 0x000fe200000100ac */
[----:B------:R-:W-:Y:S01]  /*7220*/  FFMA.FTZ R23, R175, R213, R216 ;  /* 0x000000d5af177223 */ /* 0x000fe200000100d8 */
[----:B------:R-:W-:Y:S06]  /*7230*/  @!P2 BRA `(.L_x_6901) ;  /* 0x000000000004a947 */ /* 0x000fec0003800000 */
[----:B0-----:R1:W-:Y:S02]  /*7240*/  REDG.E.ADD.F32.FTZ.RN.STRONG.GPU desc[UR16][R20.64+0x700], R177 ;  /* 0x000700b1140079a6 */ /* 0x0013e4000c12f310 */
.L_x_6901:
[----:B------:R-:W-:Y:S05]  /*7250*/  BSYNC.RECONVERGENT B0 ;  /* 0x0000000000007941 */ /* 0x000fea0003800200 */
.L_x_6900:
[----:B01----:R0:W1:Y:S01]  /*7260*/  LDS R177, [R179+0xbb0] ;  /* 0x000bb000b3b17984 */ /* 0x0030620000000800 */
[----:B------:R-:W-:Y:S01]  /*7270*/  BSSY.RECONVERGENT B0, `(.L_x_6902) ;  /* 0x0000004000007945 */ /* 0x000fe20003800200 */
[----:B------:R-:W-:-:S03]  /*7280*/  FFMA.FTZ R23, R220, R172, R23 ;  /* 0x000000acdc177223 */ /* 0x000fc60000010017 */
[----:B------:R-:W-:Y:S05]  /*7290*/  @!P3 BRA `(.L_x_6903) ;  /* 0x000000000004b947 */ /* 0x000fea0003800000 */
[----:B-1----:R2:W-:Y:S02]  /*72a0*/  REDG.E.ADD.F32.FTZ.RN.STRONG.GPU desc[UR16][R20.64+0x780], R177 ;  /* 0x000780b1140079a6 */ /* 0x0025e4000c12f310 */
.L_x_6903:
[----:B------:R-:W-:Y:S05]  /*72b0*/  BSYNC.RECONVERGENT B0 ;  /* 0x0000000000007941 */ /* 0x000fea0003800200 */
.L_x_6902:
[----:B--2---:R-:W2:Y:S01]  /*72c0*/  SHFL.DOWN PT, R20, R23, 0x1, 0x1f ;  /* 0x08201f0017147f89 */ /* 0x004ea200000e0000 */
[----:B------:R-:W-:Y:S01]  /*72d0*/  ISETP.GT.AND P0, PT, R41, 0x1e, PT ;  /* 0x0000001e2900780c */ /* 0x000fe20003f04270 */
[----:B------:R-:W-:Y:S01]  /*72e0*/  FADD.FTZ R150, R171, R150 ;  /* 0x00000096ab967221 */ /* 0x000fe20000010000 */
[----:B------:R-:W-:Y:S01]  /*72f0*/  FADD.FTZ R156, R192, R156 ;  /* 0x0000009cc09c7221 */ /* 0x000fe20000010000 */
[----:B------:R-:W3:Y:S01]  /*7300*/  SHFL.DOWN PT, R21, R160, 0x1, 0x1f ;  /* 0x08201f00a0157f89 */ /* 0x000ee200000e0000 */
[----:B------:R-:W-:Y:S01]  /*7310*/  FADD.FTZ R158, R161, R158 ;  /* 0x0000009ea19e7221 */ /* 0x000fe20000010000 */
[----:B------:R-:W-:Y:S01]  /*7320*/  FADD.FTZ R151, R169, R151 ;  /* 0x00000097a9977221 */ /* 0x000fe20000010000 */
[C---:B------:R-:W-:Y:S01]  /*7330*/  FMUL.FTZ R169, R159.reuse, R176 ;  /* 0x000000b09fa97220 */ /* 0x040fe20000410000 */
[----:B------:R-:W-:Y:S01]  /*7340*/  FADD.FTZ R141, R168, R141 ;  /* 0x0000008da88d7221 */ /* 0x000fe20000010000 */
[----:B------:R-:W-:Y:S01]  /*7350*/  FMUL.FTZ R168, R159, R174 ;  /* 0x000000ae9fa87220 */ /* 0x000fe20000410000 */
[----:B------:R-:W-:Y:S01]  /*7360*/  FADD.FTZ R152, R167, R152 ;  /* 0x00000098a7987221 */ /* 0x000fe20000010000 */
[----:B------:R-:W-:Y:S01]  /*7370*/  FMUL.FTZ R206, R206, R169 ;  /* 0x000000a9cece7220 */ /* 0x000fe20000410000 */
[----:B------:R-:W-:Y:S01]  /*7380*/  ISETP.NE.AND P1, PT, R51, RZ, PT ;  /* 0x000000ff3300720c */ /* 0x000fe20003f25270 */
[----:B------:R-:W-:Y:S01]  /*7390*/  FMUL.FTZ R207, R207, R168 ;  /* 0x000000a8cfcf7220 */ /* 0x000fe20000410000 */
[----:B------:R-:W-:Y:S01]  /*73a0*/  FADD.FTZ R144, R2, R144 ;  /* 0x0000009002907221 */ /* 0x000fe20000010000 */
[----:B------:R-:W-:Y:S01]  /*73b0*/  FFMA.FTZ R206, R115, R176, R206 ;  /* 0x000000b073ce7223 */ /* 0x000fe200000100ce */
[C---:B------:R-:W-:Y:S01]  /*73c0*/  FMUL.FTZ R176, R159.reuse, R190 ;  /* 0x000000be9fb07220 */ /* 0x040fe20000410000 */
[-C--:B------:R-:W-:Y:S01]  /*73d0*/  FMUL.FTZ R2, R159, R201.reuse ;  /* 0x000000c99f027220 */ /* 0x080fe20000410000 */
[----:B------:R-:W-:Y:S01]  /*73e0*/  FADD.FTZ R142, R3, R142 ;  /* 0x0000008e038e7221 */ /* 0x000fe20000010000 */
[----:B------:R-:W-:Y:S01]  /*73f0*/  FFMA.FTZ R174, R116, R174, R207 ;  /* 0x000000ae74ae7223 */ /* 0x000fe200000100cf */
[----:B------:R-:W-:Y:S01]  /*7400*/  FMUL.FTZ R209, R209, R176 ;  /* 0x000000b0d1d17220 */ /* 0x000fe20000410000 */
[----:B------:R-:W-:Y:S01]  /*7410*/  FMUL.FTZ R213, R213, R2 ;  /* 0x00000002d5d57220 */ /* 0x000fe20000410000 */
[----:B------:R-:W-:Y:S01]  /*7420*/  BSSY.RECONVERGENT B0, `(.L_x_6904) ;  /* 0x0000063000007945 */ /* 0x000fe20003800200 */
[----:B------:R-:W-:Y:S01]  /*7430*/  FADD.FTZ R147, R220, R147 ;  /* 0x00000093dc937221 */ /* 0x000fe20000010000 */
[----:B--2---:R-:W-:Y:S01]  /*7440*/  @!P0 FADD.FTZ R23, R23, R20 ;  /* 0x0000001417178221 */ /* 0x004fe20000010000 */
[----:B------:R-:W-:Y:S01]  /*7450*/  FFMA.FTZ R209, R118, R190, R209 ;  /* 0x000000be76d17223 */ /* 0x000fe200000100d1 */
[----:B------:R-:W-:Y:S01]  /*7460*/  FFMA.FTZ R213, R120, R201, R213 ;  /* 0x000000c978d57223 */ /* 0x000fe200000100d5 */
        /* <DEDUP_REMOVED lines=15> */
[----:B--2---:R-:W-:Y:S01]  /*7560*/  @!P0 FADD.FTZ R23, R23, R20 ;  /* 0x0000001417178221 */ /* 0x004fe20000010000 */
[----:B------:R-:W-:Y:S01]  /*7570*/  FMUL.FTZ R20, R159, R186 ;  /* 0x000000ba9f147220 */ /* 0x000fe20000410000 */
[----:B---3--:R-:W-:-:S03]  /*7580*/  @!P0 FADD.FTZ R160, R160, R21 ;  /* 0x00000015a0a08221 */ /* 0x008fc60000010000 */
[----:B------:R-:W2:Y:S01]  /*7590*/  SHFL.DOWN PT, R216, R23, 0x4, 0x1f ;  /* 0x08801f0017d87f89 */ /* 0x000ea200000e0000 */
[----:B------:R-:W-:Y:S01]  /*75a0*/  ISETP.GT.AND P0, PT, R41, 0x1b, PT ;  /* 0x0000001b2900780c */ /* 0x000fe20003f04270 */
[----:B------:R-:W-:Y:S01]  /*75b0*/  FMUL.FTZ R20, R163, R20 ;  /* 0x00000014a3147220 */ /* 0x000fe20000410000 */
[----:B------:R-:W-:Y:S01]  /*75c0*/  FMUL.FTZ R21, R159, R184 ;  /* 0x000000b89f157220 */ /* 0x000fe20000410000 */
[----:B-1----:R-:W1:Y:S02]  /*75d0*/  SHFL.DOWN PT, R177, R160, 0x4, 0x1f ;  /* 0x08801f00a0b17f89 */ /* 0x002e6400000e0000 */
[----:B------:R-:W-:Y:S01]  /*75e0*/  FFMA.FTZ R186, R111, R186, R20 ;  /* 0x000000ba6fba7223 */ /* 0x000fe20000010014 */
[C---:B------:R-:W-:Y:S01]  /*75f0*/  FMUL.FTZ R20, R159.reuse, R178 ;  /* 0x000000b29f147220 */ /* 0x040fe20000410000 */
[----:B------:R-:W-:Y:S01]  /*7600*/  FMUL.FTZ R200, R200, R21 ;  /* 0x00000015c8c87220 */ /* 0x000fe20000410000 */
[----:B------:R-:W-:Y:S01]  /*7610*/  FMUL.FTZ R21, R159, R180 ;  /* 0x000000b49f157220 */ /* 0x000fe20000410000 */
[----:B------:R-:W-:Y:S01]  /*7620*/  FADD.FTZ R87, R186, R87 ;  /* 0x00000057ba577221 */ /* 0x000fe20000010000 */
[----:B------:R-:W-:Y:S01]  /*7630*/  FMUL.FTZ R203, R203, R20 ;  /* 0x00000014cbcb7220 */ /* 0x000fe20000410000 */
[C---:B------:R-:W-:Y:S01]  /*7640*/  FMUL.FTZ R20, R159.reuse, R22 ;  /* 0x000000169f147220 */ /* 0x040fe20000410000 */
[----:B------:R-:W-:Y:S01]  /*7650*/  FMUL.FTZ R204, R204, R21 ;  /* 0x00000015cccc7220 */ /* 0x000fe20000410000 */
[----:B------:R-:W-:Y:S01]  /*7660*/  FMUL.FTZ R21, R159, R194 ;  /* 0x000000c29f157220 */ /* 0x000fe20000410000 */
        /* <DEDUP_REMOVED lines=8> */
[----:B------:R-:W-:Y:S01]  /*76f0*/  FMUL.FTZ R20, R159, R170 ;  /* 0x000000aa9f147220 */ /* 0x000fe20000410000 */
[----:B--2---:R-:W-:Y:S01]  /*7700*/  @!P0 FADD.FTZ R23, R23, R216 ;  /* 0x000000d817178221 */ /* 0x004fe20000010000 */
[----:B------:R-:W-:Y:S01]  /*7710*/  FFMA.FTZ R167, R113, R180, R204 ;  /* 0x000000b471a77223 */ /* 0x000fe200000100cc */
[----:B------:R-:W-:Y:S01]  /*7720*/  FADD.FTZ R96, R21, R96 ;  /* 0x0000006015607221 */ /* 0x000fe20000010000 */
[----:B------:R-:W-:Y:S01]  /*7730*/  FMUL.FTZ R21, R159, R196 ;  /* 0x000000c49f157220 */ /* 0x000fe20000410000 */
[----:B-1----:R-:W-:Y:S01]  /*7740*/  @!P0 FADD.FTZ R160, R160, R177 ;  /* 0x000000b1a0a08221 */ /* 0x002fe20000010000 */
[----:B------:R-:W1:Y:S01]  /*7750*/  SHFL.DOWN PT, R192, R23, 0x8, 0x1f ;  /* 0x09001f0017c07f89 */ /* 0x000e6200000e0000 */
[----:B------:R-:W-:Y:S01]  /*7760*/  ISETP.GT.AND P0, PT, R41, 0x17, PT ;  /* 0x000000172900780c */ /* 0x000fe20003f04270 */
[----:B------:R-:W-:Y:S01]  /*7770*/  FADD.FTZ R97, R22, R97 ;  /* 0x0000006116617221 */ /* 0x000fe20000010000 */
[C---:B------:R-:W-:Y:S01]  /*7780*/  FMUL.FTZ R180, R159.reuse, R188 ;  /* 0x000000bc9fb47220 */ /* 0x040fe20000410000 */
[----:B------:R-:W2:Y:S01]  /*7790*/  SHFL.DOWN PT, R171, R160, 0x8, 0x1f ;  /* 0x09001f00a0ab7f89 */ /* 0x000ea200000e0000 */
[C---:B------:R-:W-:Y:S01]  /*77a0*/  FMUL.FTZ R22, R159.reuse, R162 ;  /* 0x000000a29f167220 */ /* 0x040fe20000410000 */
        /* <DEDUP_REMOVED lines=24> */
[----:B------:R-:W-:-:S03]  /*7930*/  ISETP.NE.AND P0, PT, R41, RZ, PT ;  /* 0x000000ff2900720c */ /* 0x000fc60003f05270 */
[----:B------:R-:W2:Y:S01]  /*7940*/  SHFL.DOWN PT, R161, R160, 0x10, 0x1f ;  /* 0x0a001f00a0a17f89 */ /* 0x000ea200000e0000 */
[----:B-1----:R-:W-:Y:S01]  /*7950*/  FADD.FTZ R20, R23, R178 ;  /* 0x000000b217147221 */ /* 0x002fe20000010000 */
[----:B--2---:R-:W-:-:S08]  /*7960*/  FADD.FTZ R21, R160, R161 ;  /* 0x000000a1a0157221 */ /* 0x004fd00000010000 */
[----:B------:R1:W-:Y:S01]  /*7970*/  @!P0 STS.64 [UR5+0xc78], R20 ;  /* 0x000c7814ff008988 */ /* 0x0003e20008000a05 */
[----:B------:R-:W-:Y:S01]  /*7980*/  BAR.SYNC.DEFER_BLOCKING 0x0 ;  /* 0x0000000000007b1d */ /* 0x000fe20000010000 */
[----:B------:R-:W-:-:S04]  /*7990*/  ISETP.GT.AND P0, PT, R41, 0xf, PT ;  /* 0x0000000f2900780c */ /* 0x000fc80003f04270 */
[----:B-1----:R-:W-:Y:S02]  /*79a0*/  FSEL R20, R23, R20, P0 ;  /* 0x0000001417147208 */ /* 0x002fe40000000000 */
[----:B------:R-:W-:Y:S01]  /*79b0*/  FSEL R21, R160, R21, P0 ;  /* 0x00000015a0157208 */ /* 0x000fe20000000000 */
[----:B------:R-:W-:Y:S06]  /*79c0*/  @P1 BRA `(.L_x_6905) ;  /* 0x0000000000201947 */ /* 0x000fec0003800000 */
[----:B------:R-:W-:Y:S02]  /*79d0*/  ISETP.NE.AND P0, PT, R60, UR7, PT ;  /* 0x000000073c007c0c */ /* 0x000fe4000bf05270 */
[----:B------:R-:W-:-:S11]  /*79e0*/  LEA R22, R145, UR5, 0x2 ;  /* 0x0000000591167c11 */ /* 0x000fd6000f8e10ff */
[----:B------:R-:W1:Y:S04]  /*79f0*/  @P0 LDS R2, [R22+0x2328] ;  /* 0x0023280016020984 */ /* 0x000e680000000800 */
[----:B------:R-:W2:Y:S01]  /*7a00*/  @P0 LDS R3, [R22+0x1f28] ;  /* 0x001f280016030984 */ /* 0x000ea20000000800 */
[----:B-1----:R-:W-:Y:S01]  /*7a10*/  @P0 FADD.FTZ R21, R21, R2 ;  /* 0x0000000215150221 */ /* 0x002fe20000010000 */
[----:B--2---:R-:W-:-:S04]  /*7a20*/  @P0 FADD.FTZ R20, R20, R3 ;  /* 0x0000000314140221 */ /* 0x004fc80000010000 */
[----:B------:R1:W-:Y:S04]  /*7a30*/  STS [R22+0x2328], R21 ;  /* 0x0023281516007388 */ /* 0x0003e80000000800 */
[----:B------:R1:W-:Y:S02]  /*7a40*/  STS [R22+0x1f28], R20 ;  /* 0x001f281416007388 */ /* 0x0003e40000000800 */
.L_x_6905:
[----:B------:R-:W-:Y:S05]  /*7a50*/  BSYNC.RECONVERGENT B0 ;  /* 0x0000000000007941 */ /* 0x000fea0003800200 */
.L_x_6904:
[----:B------:R-:W-:-:S04]  /*7a60*/  IADD3 R145, PT, PT, R145, 0x1, RZ ;  /* 0x0000000191917810 */ /* 0x000fc80007ffe0ff */
[----:B------:R-:W-:-:S13]  /*7a70*/  ISETP.GE.AND P0, PT, R145, UR19, PT ;  /* 0x0000001391007c0c */ /* 0x000fda000bf06270 */
[----:B------:R-:W-:Y:S05]  /*7a80*/  @!P0 BRA `(.L_x_6906) ;  /* 0xffffffc800ec8947 */ /* 0x000fea000383ffff */
.L_x_6868:
[----:B------:R-:W-:Y:S01]  /*7a90*/  BAR.SYNC.DEFER_BLOCKING 0x0 ;  /* 0x0000000000007b1d */ /* 0x000fe20000010000 */
[----:B------:R-:W-:Y:S02]  /*7aa0*/  IADD3 R3, PT, PT, -R6, UR4, RZ ;  /* 0x0000000406037c10 */ /* 0x000fe4000fffe1ff */
[----:B------:R-:W-:Y:S02]  /*7ab0*/  PRMT R7, RZ, 0x7610, R7 ;  /* 0x00007610ff077816 */ /* 0x000fe40000000007 */
[----:B------:R-:W-:-:S03]  /*7ac0*/  ISETP.GE.AND P2, PT, R58, R3, PT ;  /* 0x000000033a00720c */ /* 0x000fc60003f46270 */
[----:B------:R-:W2:Y:S01]  /*7ad0*/  LDC.64 R124, c[0x0][0x4f8] ;  /* 0x00013e00ff7c7b82 */ /* 0x000ea20000000a00 */
[-C--:B------:R-:W-:Y:S01]  /*7ae0*/  ISETP.GE.AND P1, PT, R62, R3.reuse, PT ;  /* 0x000000033e00720c */ /* 0x080fe20003f26270 */
[----:B------:R-:W3:Y:S01]  /*7af0*/  LDCU.64 UR6, c[0x0][0x500] ;  /* 0x0000a000ff0677ac */ /* 0x000ee20008000a00 */
[----:B------:R-:W-:Y:S02]  /*7b00*/  PRMT R0, RZ, 0x7610, R0 ;  /* 0x00007610ff007816 */ /* 0x000fe40000000000 */
[-C--:B------:R-:W-:Y:S01]  /*7b10*/  ISETP.GE.AND P0, PT, R63, R3.reuse, PT ;  /* 0x000000033f00720c */ /* 0x080fe20003f06270 */
[----:B------:R-:W4:Y:S01]  /*7b20*/  LDCU.64 UR8, c[0x0][0x550] ;  /* 0x0000aa00ff0877ac */ /* 0x000f220008000a00 */
[-C--:B------:R-:W-:Y:S02]  /*7b30*/  ISETP.GE.AND P4, PT, R64, R3.reuse, PT ;  /* 0x000000034000720c */ /* 0x080fe40003f86270 */
[-C--:B------:R-:W-:Y:S02]  /*7b40*/  ISETP.GE.AND P6, PT, R65, R3.reuse, PT ;  /* 0x000000034100720c */ /* 0x080fe40003fc6270 */
[----:B------:R-:W-:-:S02]  /*7b50*/  ISETP.GE.AND P5, PT, R66, R3, PT ;  /* 0x000000034200720c */ /* 0x000fc40003fa6270 */
[-C--:B------:R-:W-:Y:S02]  /*7b60*/  ISETP.GE.AND P3, PT, R67, R3.reuse, PT ;  /* 0x000000034300720c */ /* 0x080fe40003f66270 */
[----:B------:R-:W-:Y:S02]  /*7b70*/  PRMT R15, RZ, 0x7610, R15 ;  /* 0x00007610ff0f7816 */ /* 0x000fe4000000000f */
[----:B------:R-:W-:Y:S01]  /*7b80*/  PRMT R2, RZ, 0x7610, R2 ;  /* 0x00007610ff027816 */ /* 0x000fe20000000002 */
[----:B------:R-:W5:Y:S01]  /*7b90*/  @!P2 LDG.E.U16 R7, desc[UR16][R4.64] ;  /* 0x000000100407a981 */ /* 0x000f62000c1e1500 */
[-C--:B------:R-:W-:Y:S02]  /*7ba0*/  ISETP.GE.AND P2, PT, R68, R3.reuse, PT ;  /* 0x000000034400720c */ /* 0x080fe40003f46270 */
[----:B------:R-:W-:Y:S01]  /*7bb0*/  PRMT R17, RZ, 0x7610, R17 ;  /* 0x00007610ff117816 */ /* 0x000fe20000000011 */
[----:B------:R-:W3:Y:S01]  /*7bc0*/  @!P1 LDG.E.U16 R0, desc[UR16][R4.64+0x40] ;  /* 0x0000401004009981 */ /* 0x000ee2000c1e1500 */
[----:B------:R-:W-:-:S02]  /*7bd0*/  ISETP.GE.AND P1, PT, R69, R3, PT ;  /* 0x000000034500720c */ /* 0x000fc40003f26270 */
[----:B------:R-:W-:Y:S01]  /*7be0*/  PRMT R14, RZ, 0x7610, R14 ;  /* 0x00007610ff0e7816 */ /* 0x000fe2000000000e */
[----:B------:R-:W4:Y:S01]  /*7bf0*/  @!P0 LDG.E.U16 R15, desc[UR16][R4.64+0x80] ;  /* 0x00008010040f8981 */ /* 0x000f22000c1e1500 */
[----:B------:R-:W-:Y:S02]  /*7c00*/  PRMT R19, RZ, 0x7610, R19 ;  /* 0x00007610ff137816 */ /* 0x000fe40000000013 */
[----:B------:R-:W-:Y:S01]  /*7c10*/  PRMT R16, RZ, 0x7610, R16 ;  /* 0x00007610ff107816 */ /* 0x000fe20000000010 */
[----:B------:R-:W2:Y:S01]  /*7c20*/  @!P4 LDG.E.U16 R2, desc[UR16][R4.64+0xc0] ;  /* 0x0000c0100402c981 */ /* 0x000ea2000c1e1500 */
[----:B-1----:R-:W-:Y:S02]  /*7c30*/  PRMT R21, RZ, 0x7610, R21 ;  /* 0x00007610ff157816 */ /* 0x002fe40000000015 */
[-C--:B------:R-:W-:Y:S01]  /*7c40*/  ISETP.GE.AND P0, PT, R70, R3.reuse, PT ;  /* 0x000000034600720c */ /* 0x080fe20003f06270 */
[----:B------:R-:W2:Y:S01]  /*7c50*/  @!P6 LDG.E.U16 R17, desc[UR16][R4.64+0x100] ;  /* 0x000100100411e981 */ /* 0x000ea2000c1e1500 */
[----:B------:R-:W-:-:S02]  /*7c60*/  ISETP.GE.AND P4, PT, R71, R3, PT ;  /* 0x000000034700720c */ /* 0x000fc40003f86270 */
[-C--:B------:R-:W-:Y:S01]  /*7c70*/  ISETP.GE.AND P6, PT, R72, R3.reuse, PT ;  /* 0x000000034800720c */ /* 0x080fe20003fc6270 */
[----:B------:R-:W2:Y:S01]  /*7c80*/  @!P5 LDG.E.U16 R14, desc[UR16][R4.64+0x140] ;  /* 0x00014010040ed981 */ /* 0x000ea2000c1e1500 */
[----:B------:R-:W-:-:S03]  /*7c90*/  ISETP.GE.AND P5, PT, R73, R3, PT ;  /* 0x000000034900720c */ /* 0x000fc60003fa6270 */
        /* <DEDUP_REMOVED lines=19> */
[----:B------:R-:W-:-:S03]  /*7dd0*/  F2FP.BF16.F32.PACK_AB R143, R143, R144 ;  /* 0x000000908f8f723e */ /* 0x000fc600000010ff */
[----:B-----5:R-:W-:Y:S04]  /*7de0*/  STS.U16 [R40], R7 ;  /* 0x0000000728007388 */ /* 0x020fe80000000400 */
[----:B---3--:R-:W-:Y:S04]  /*7df0*/  STS.U16 [R39+0x40], R0 ;  /* 0x0000400027007388 */ /* 0x008fe80000000400 */
        /* <DEDUP_REMOVED lines=18> */
[----:B------:R-:W4:Y:S04]  /*7f20*/  LDS.U16 R5, [R24+0x6] ;  /* 0x0000060018057984 */ /* 0x000f280000000400 */
[----:B------:R-:W-:Y:S01]  /*7f30*/  LDS.U16 R14, [R24+0x12] ;  /* 0x00001200180e7984 */ /* 0x000fe20000000400 */
[----:B-1----:R-:W-:-:S03]  /*7f40*/  SHF.L.U32 R7, R0, 0x10, RZ ;  /* 0x0000001000077819 */ /* 0x002fc600000006ff */
[----:B------:R-:W1:Y:S02]  /*7f50*/  LDS.U16 R0, [R24+0x8] ;  /* 0x0000080018007984 */ /* 0x000e640000000400 */
[--C-:B------:R-:W-:Y:S01]  /*7f60*/  FADD.FTZ R15, R7, R42.reuse ;  /* 0x0000002a070f7221 */ /* 0x100fe20000010000 */
[----:B--2---:R-:W-:Y:S02]  /*7f70*/  IMAD.U32 R7, R2, 0x10000, RZ ;  /* 0x0001000002077824 */ /* 0x004fe400078e00ff */
[----:B------:R-:W2:Y:S02]  /*7f80*/  LDS.U16 R2, [R24+0xa] ;  /* 0x00000a0018027984 */ /* 0x000ea40000000400 */
[--C-:B------:R-:W-:Y:S01]  /*7f90*/  FADD.FTZ R16, R7, R42.reuse ;  /* 0x0000002a07107221 */ /* 0x100fe20000010000 */
[----:B---3--:R-:W-:Y:S02]  /*7fa0*/  SHF.L.U32 R7, R4, 0x10, RZ ;  /* 0x0000001004077819 */ /* 0x008fe400000006ff */
[----:B----4-:R-:W-:Y:S01]  /*7fb0*/  SHF.L.U32 R5, R5, 0x10, RZ ;  /* 0x0000001005057819 */ /* 0x010fe200000006ff */
[----:B------:R-:W-:Y:S02]  /*7fc0*/  LDS.U16 R4, [R24+0xc] ;  /* 0x00000c0018047984 */ /* 0x000fe40000000400 */
[----:B------:R-:W-:Y:S01]  /*7fd0*/  FADD.FTZ R7, R7, R42 ;  /* 0x0000002a07077221 */ /* 0x000fe20000010000 */
[----:B------:R-:W-:-:S04]  /*7fe0*/  FSETP.GTU.FTZ.AND P6, PT, R16, 20, PT ;  /* 0x41a000001000780b */ /* 0x000fc80003fdc000 */
[----:B------:R-:W-:Y:S01]  /*7ff0*/  FSETP.GTU.FTZ.AND P5, PT, R7, 20, PT ;  /* 0x41a000000700780b */ /* 0x000fe20003fbc000 */
[----:B------:R-:W-:Y:S02]  /*8000*/  FADD.FTZ R18, R5, R42 ;  /* 0x0000002a05127221 */ /* 0x000fe40000010000 */
[----:B------:R-:W3:Y:S01]  /*8010*/  LDS.U16 R5, [R24+0xe] ;  /* 0x00000e0018057984 */ /* 0x000ee20000000400 */
[----:B------:R-:W-:-:S05]  /*8020*/  FSETP.GTU.FTZ.AND P1, PT, R15, 20, PT ;  /* 0x41a000000f00780b */ /* 0x000fca0003f3c000 */
[----:B------:R-:W-:-:S04]  /*8030*/  @!P6 FMUL.FTZ R16, R16, -1.4426950216293334961 ;  /* 0xbfb8aa3b1010e820 */ /* 0x000fc80000410000 */
[----:B------:R-:W-:Y:S02]  /*8040*/  @!P5 FMUL.FTZ R17, R7, -1.4426950216293334961 ;  /* 0xbfb8aa3b0711d820 */ /* 0x000fe40000410000 */
[----:B------:R-:W4:Y:S01]  /*8050*/  LDS.U16 R7, [R24+0x10] ;  /* 0x0000100018077984 */ /* 0x000f220000000400 */
[----:B------:R-:W5:Y:S01]  /*8060*/  @!P6 MUFU.EX2 R16, R16 ;  /* 0x000000100010e308 */ /* 0x000f620000000800 */
[----:B------:R-:W-:-:S07]  /*8070*/  @!P1 FMUL.FTZ R15, R15, -1.4426950216293334961 ;  /* 0xbfb8aa3b0f0f9820 */ /* 0x000fce0000410000 */
[----:B------:R-:W0:Y:S08]  /*8080*/  @!P5 MUFU.EX2 R17, R17 ;  /* 0x000000110011d308 */ /* 0x000e300000000800 */
[----:B------:R-:W3:Y:S01]  /*8090*/  @!P1 MUFU.EX2 R15, R15 ;  /* 0x0000000f000f9308 */ /* 0x000ee20000000800 */
[----:B-1----:R-:W-:Y:S01]  /*80a0*/  SHF.L.U32 R19, R0, 0x10, RZ ;  /* 0x0000001000137819 */ /* 0x002fe200000006ff */
[----:B-----5:R-:W-:Y:S01]  /*80b0*/  @!P6 FADD.FTZ R16, R16, 1 ;  /* 0x3f8000001010e421 */ /* 0x020fe20000010000 */
[----:B0-----:R-:W-:-:S03]  /*80c0*/  @!P5 FADD.FTZ R17, R17, 1 ;  /* 0x3f8000001111d421 */ /* 0x001fc60000010000 */
[----:B------:R-:W-:Y:S01]  /*80d0*/  FADD.FTZ R0, R19, R42 ;  /* 0x0000002a13007221 */ /* 0x000fe20000010000 */
[----:B--2---:R-:W-:Y:S01]  /*80e0*/  SHF.L.U32 R19, R2, 0x10, RZ ;  /* 0x0000001002137819 */ /* 0x004fe200000006ff */
[----:B------:R-:W0:Y:S01]  /*80f0*/  @!P6 MUFU.RCP R16, R16 ;  /* 0x000000100010e308 */ /* 0x000e220000001000 */
[----:B---3--:R-:W-:Y:S01]  /*8100*/  SHF.L.U32 R5, R5, 0x10, RZ ;  /* 0x0000001005057819 */ /* 0x008fe200000006ff */
[----:B------:R-:W-:-:S06]  /*8110*/  @!P1 FADD.FTZ R15, R15, 1 ;  /* 0x3f8000000f0f9421 */ /* 0x000fcc0000010000 */
[----:B------:R-:W1:Y:S01]  /*8120*/  @!P5 MUFU.RCP R17, R17 ;  /* 0x000000110011d308 */ /* 0x000e620000001000 */
[----:B------:R-:W-:Y:S01]  /*8130*/  FADD.FTZ R2, R19, R42 ;  /* 0x0000002a13027221 */ /* 0x000fe20000010000 */
[----:B----4-:R-:W-:-:S06]  /*8140*/  SHF.L.U32 R7, R7, 0x10, RZ ;  /* 0x0000001007077819 */ /* 0x010fcc00000006ff */
[----:B------:R2:W3:Y:S01]  /*8150*/  @!P1 MUFU.RCP R20, R15 ;  /* 0x0000000f00149308 */ /* 0x0004e20000001000 */
[----:B------:R-:W-:Y:S01]  /*8160*/  FSETP.GTU.FTZ.AND P3, PT, R2, 20, PT ;  /* 0x41a000000200780b */ /* 0x000fe20003f7c000 */
[--C-:B------:R-:W-:Y:S01]  /*8170*/  FADD.FTZ R7, R7, R42.reuse ;  /* 0x0000002a07077221 */ /* 0x100fe20000010000 */
[----:B--2---:R-:W-:Y:S01]  /*8180*/  FADD.FTZ R15, R5, R42 ;  /* 0x0000002a050f7221 */ /* 0x004fe20000010000 */
[----:B------:R-:W-:Y:S01]  /*8190*/  SHF.L.U32 R5, R14, 0x10, RZ ;  /* 0x000000100e057819 */ /* 0x000fe200000006ff */
[----:B0-----:R-:W-:-:S04]  /*81a0*/  @!P6 FMUL.FTZ R99, R99, R16 ;  /* 0x000000106363e220 */ /* 0x001fc80000410000 */
[----:B------:R-:W-:Y:S01]  /*81b0*/  FADD.FTZ R14, R5, R42 ;  /* 0x0000002a050e7221 */ /* 0x000fe20000010000 */
[----:B-1----:R-:W-:Y:S01]  /*81c0*/  @!P5 FMUL.FTZ R100, R100, R17 ;  /* 0x000000116464d220 */ /* 0x002fe20000410000 */
[----:B------:R-:W-:-:S03]  /*81d0*/  FSETP.GTU.FTZ.AND P6, PT, R7, 20, PT ;  /* 0x41a000000700780b */ /* 0x000fc60003fdc000 */
[----:B------:R-:W-:Y:S01]  /*81e0*/  FSETP.GTU.FTZ.AND P5, PT, R14, 20, PT ;  /* 0x41a000000e00780b */ /* 0x000fe20003fbc000 */
[----:B------:R-:W-:Y:S01]  /*81f0*/  @!P3 FMUL.FTZ R2, R2, -1.4426950216293334961 ;  /* 0xbfb8aa3b0202b820 */ /* 0x000fe20000410000 */
[----:B------:R-:W-:Y:S02]  /*8200*/  FSETP.GTU.FTZ.AND P4, PT, R0, 20, PT ;  /* 0x41a000000000780b */ /* 0x000fe40003f9c000 */
[----:B------:R-:W-:-:S03]  /*8210*/  SHF.L.U32 R19, R4, 0x10, RZ ;  /* 0x0000001004137819 */ /* 0x000fc600000006ff */
[----:B------:R-:W0:Y:S02]  /*8220*/  @!P3 MUFU.EX2 R2, R2 ;  /* 0x000000020002b308 */ /* 0x000e240000000800 */
[----:B------:R-:W-:Y:S01]  /*8230*/  FADD.FTZ R19, R19, R42 ;  /* 0x0000002a13137221 */ /* 0x000fe20000010000 */
[----:B------:R-:W-:-:S03]  /*8240*/  @!P6 FMUL.FTZ R7, R7, -1.4426950216293334961 ;  /* 0xbfb8aa3b0707e820 */ /* 0x000fc60000410000 */
[----:B------:R-:W-:Y:S01]  /*8250*/  @!P5 FMUL.FTZ R14, R14, -1.4426950216293334961 ;  /* 0xbfb8aa3b0e0ed820 */ /* 0x000fe20000410000 */
[----:B------:R-:W-:Y:S01]  /*8260*/  FSETP.GTU.FTZ.AND P2, PT, R19, 20, PT ;  /* 0x41a000001300780b */ /* 0x000fe20003f5c000 */
[----:B------:R-:W-:Y:S01]  /*8270*/  @!P4 FMUL.FTZ R0, R0, -1.4426950216293334961 ;  /* 0xbfb8aa3b0000c820 */ /* 0x000fe20000410000 */
[----:B---3--:R-:W-:Y:S01]  /*8280*/  @!P1 FMUL.FTZ R101, R101, R20 ;  /* 0x0000001465659220 */ /* 0x008fe20000410000 */
[----:B------:R-:W-:Y:S01]  /*8290*/  FSETP.GTU.FTZ.AND P1, PT, R15, 20, PT ;  /* 0x41a000000f00780b */ /* 0x000fe20003f3c000 */
[----:B------:R-:W1:Y:S08]  /*82a0*/  @!P6 MUFU.EX2 R7, R7 ;  /* 0x000000070007e308 */ /* 0x000e700000000800 */
[----:B------:R-:W2:Y:S01]  /*82b0*/  @!P5 MUFU.EX2 R14, R14 ;  /* 0x0000000e000ed308 */ /* 0x000ea20000000800 */
[----:B0-----:R-:W-:Y:S01]  /*82c0*/  @!P3 FADD.FTZ R2, R2, 1 ;  /* 0x3f8000000202b421 */ /* 0x001fe20000010000 */
[----:B------:R-:W-:-:S06]  /*82d0*/  @!P2 FMUL.FTZ R4, R19, -1.4426950216293334961 ;  /* 0xbfb8aa3b1304a820 */ /* 0x000fcc0000410000 */
[----:B------:R-:W0:Y:S01]  /*82e0*/  @!P4 MUFU.EX2 R0, R0 ;  /* 0x000000000000c308 */ /* 0x000e220000000800 */
[----:B------:R-:W-:Y:S01]  /*82f0*/  @!P1 FMUL.FTZ R5, R15, -1.4426950216293334961 ;  /* 0xbfb8aa3b0f059820 */ /* 0x000fe20000410000 */
[----:B-1----:R-:W-:Y:S01]  /*8300*/  @!P6 FADD.FTZ R7, R7, 1 ;  /* 0x3f8000000707e421 */ /* 0x002fe20000010000 */
[----:B------:R-:W-:-:S05]  /*8310*/  FSETP.GTU.FTZ.AND P0, PT, R18, 20, PT ;  /* 0x41a000001200780b */ /* 0x000fca0003f1c000 */
[----:B------:R-:W1:Y:S01]  /*8320*/  @!P3 MUFU.RCP R2, R2 ;  /* 0x000000020002b308 */ /* 0x000e620000001000 */
[----:B--2---:R-:W-:-:S07]  /*8330*/  @!P5 FADD.FTZ R14, R14, 1 ;  /* 0x3f8000000e0ed421 */ /* 0x004fce0000010000 */
[----:B------:R-:W2:Y:S01]  /*8340*/  @!P2 MUFU.EX2 R4, R4 ;  /* 0x000000040004a308 */ /* 0x000ea20000000800 */
[----:B0-----:R-:W-:-:S07]  /*8350*/  @!P4 FADD.FTZ R0, R0, 1 ;  /* 0x3f8000000000c421 */ /* 0x001fce0000010000 */
[----:B------:R-:W0:Y:S08]  /*8360*/  @!P1 MUFU.EX2 R5, R5 ;  /* 0x0000000500059308 */ /* 0x000e300000000800 */
[----:B------:R-:W3:Y:S08]  /*8370*/  @!P6 MUFU.RCP R7, R7 ;  /* 0x000000070007e308 */ /* 0x000ef00000001000 */
[----:B------:R-:W4:Y:S01]  /*8380*/  @!P5 MUFU.RCP R14, R14 ;  /* 0x0000000e000ed308 */ /* 0x000f220000001000 */
[----:B-1----:R-:W-:Y:S01]  /*8390*/  @!P3 FMUL.FTZ R95, R95, R2 ;  /* 0x000000025f5fb220 */ /* 0x002fe20000410000 */
[----:B------:R-:W-:Y:S01]  /*83a0*/  @!P0 FMUL.FTZ R18, R18, -1.4426950216293334961 ;  /* 0xbfb8aa3b12128820 */ /* 0x000fe20000410000 */
[----:B--2---:R-:W-:Y:S01]  /*83b0*/  @!P2 FADD.FTZ R4, R4, 1 ;  /* 0x3f8000000404a421 */ /* 0x004fe20000010000 */
[----:B------:R-:W-:Y:S04]  /*83c0*/  LDS.U16 R2, [R24+0x16] ;  /* 0x0000160018027984 */ /* 0x000fe80000000400 */
[----:B------:R1:W-:Y:S01]  /*83d0*/  @!P4 MUFU.RCP R15, R0 ;  /* 0x00000000000fc308 */ /* 0x0003e20000001000 */
[----:B0-----:R-:W-:Y:S01]  /*83e0*/  @!P1 FADD.FTZ R5, R5, 1 ;  /* 0x3f80000005059421 */ /* 0x001fe20000010000 */
[----:B-1----:R-:W0:Y:S06]  /*83f0*/  LDS.U16 R0, [R24+0x14] ;  /* 0x0000140018007984 */ /* 0x002e2c0000000400 */
[----:B------:R1:W-:Y:S01]  /*8400*/  @!P2 MUFU.RCP R17, R4 ;  /* 0x000000040011a308 */ /* 0x0003e20000001000 */
[----:B---3--:R-:W-:Y:S01]  /*8410*/  @!P6 FMUL.FTZ R86, R86, R7 ;  /* 0x000000075656e220 */ /* 0x008fe20000410000 */
[----:B----4-:R-:W-:Y:S01]  /*8420*/  @!P5 FMUL.FTZ R85, R85, R14 ;  /* 0x0000000e5555d220 */ /* 0x010fe20000410000 */
[----:B------:R-:W-:Y:S04]  /*8430*/  LDS.U16 R7, [R24+0x1c] ;  /* 0x00001c0018077984 */ /* 0x000fe80000000400 */
[----:B------:R-:W-:Y:S01]  /*8440*/  LDS.U16 R14, [R24+0x1e] ;  /* 0x00001e00180e7984 */ /* 0x000fe20000000400 */
[----:B------:R-:W2:Y:S03]  /*8450*/  @!P0 MUFU.EX2 R18, R18 ;  /* 0x0000001200128308 */ /* 0x000ea60000000800 */
[----:B-1----:R-:W1:Y:S05]  /*8460*/  LDS.U16 R4, [R24+0x18] ;  /* 0x0000180018047984 */ /* 0x002e6a0000000400 */
[----:B------:R3:W4:Y:S02]  /*8470*/  @!P1 MUFU.RCP R16, R5 ;  /* 0x0000000500109308 */ /* 0x0007240000001000 */
[----:B---3--:R-:W3:Y:S01]  /*8480*/  LDS.U16 R5, [R24+0x1a] ;  /* 0x00001a0018057984 */ /* 0x008ee20000000400 */
[----:B------:R-:W-:Y:S01]  /*8490*/  BAR.SYNC.DEFER_BLOCKING 0x0 ;  /* 0x0000000000007b1d */ /* 0x000fe20000010000 */
[----:B--2---:R-:W-:Y:S01]  /*84a0*/  @!P0 FADD.FTZ R18, R18, 1 ;  /* 0x3f80000012128421 */ /* 0x004fe20000010000 */
[----:B------:R-:W-:Y:S01]  /*84b0*/  @!P4 FMUL.FTZ R96, R96, R15 ;  /* 0x0000000f6060c220 */ /* 0x000fe20000410000 */
[----:B------:R-:W-:-:S04]  /*84c0*/  PRMT R15, R143, 0x7632, R15 ;  /* 0x000076328f0f7816 */ /* 0x000fc8000000000f */
[----:B------:R-:W2:Y:S01]  /*84d0*/  @!P0 MUFU.RCP R18, R18 ;  /* 0x0000001200128308 */ /* 0x000ea20000001000 */
[----:B------:R-:W-:Y:S02]  /*84e0*/  F2FP.BF16.F32.PACK_AB R141, R141, R142 ;  /* 0x0000008e8d8d723e */ /* 0x000fe400000010ff */
[----:B------:R-:W-:Y:S01]  /*84f0*/  F2FP.BF16.F32.PACK_AB R157, R157, R158 ;  /* 0x0000009e9d9d723e */ /* 0x000fe200000010ff */
[----:B------:R-:W-:Y:S01]  /*8500*/  @!P2 FMUL.FTZ R94, R94, R17 ;  /* 0x000000115e5ea220 */ /* 0x000fe20000410000 */
[----:B----4-:R-:W-:Y:S01]  /*8510*/  @!P1 FMUL.FTZ R87, R87, R16 ;  /* 0x0000001057579220 */ /* 0x010fe20000410000 */
[----:B------:R0:W-:Y:S02]  /*8520*/  STS.U16 [R24+0x2], R15 ;  /* 0x0000020f18007388 */ /* 0x0001e40000000400 */
[----:B0-----:R-:W-:-:S05]  /*8530*/  SHF.L.U32 R15, R0, 0x10, RZ ;  /* 0x00000010000f7819 */ /* 0x001fca00000006ff */
[----:B------:R-:W-:Y:S01]  /*8540*/  FADD.FTZ R0, R15, R42 ;  /* 0x0000002a0f007221 */ /* 0x000fe20000010000 */
[----:B------:R-:W-:Y:S01]  /*8550*/  SHF.L.U32 R15, R2, 0x10, RZ ;  /* 0x00000010020f7819 */ /* 0x000fe200000006ff */
[----:B--2---:R-:W-:Y:S01]  /*8560*/  @!P0 FMUL.FTZ R97, R97, R18 ;  /* 0x0000001261618220 */ /* 0x004fe20000410000 */
[----:B------:R-:W-:Y:S02]  /*8570*/  PRMT R16, R141, 0x7632, R16 ;  /* 0x000076328d107816 */ /* 0x000fe40000000010 */
[----:B------:R-:W-:Y:S01]  /*8580*/  PRMT R17, R157, 0x7632, R17 ;  /* 0x000076329d117816 */ /* 0x000fe20000000011 */
[----:B------:R-:W-:Y:S01]  /*8590*/  FADD.FTZ R2, R15, R42 ;  /* 0x0000002a0f027221 */ /* 0x000fe20000010000 */
[----:B-1----:R-:W-:Y:S01]  /*85a0*/  IMAD.U32 R15, R4, 0x10000, RZ ;  /* 0x00010000040f7824 */ /* 0x002fe200078e00ff */
[----:B------:R-:W-:Y:S02]  /*85b0*/  ISETP.NE.AND P0, PT, R51, RZ, PT ;  /* 0x000000ff3300720c */ /* 0x000fe40003f05270 */
[----:B------:R-:W-:-:S02]  /*85c0*/  F2FP.BF16.F32.PACK_AB R155, R155, R156 ;  /* 0x0000009c9b9b723e */ /* 0x000fc400000010ff */
[----:B------:R-:W-:Y:S02]  /*85d0*/  F2FP.BF16.F32.PACK_AB R153, R153, R154 ;  /* 0x0000009a9999723e */ /* 0x000fe400000010ff */
[----:B------:R-:W-:Y:S02]  /*85e0*/  F2FP.BF16.F32.PACK_AB R151, R151, R152 ;  /* 0x000000989797723e */ /* 0x000fe400000010ff */
[----:B------:R-:W-:Y:S02]  /*85f0*/  F2FP.BF16.F32.PACK_AB R149, R149, R150 ;  /* 0x000000969595723e */ /* 0x000fe400000010ff */
[----:B------:R-:W-:Y:S01]  /*8600*/  F2FP.BF16.F32.PACK_AB R147, R147, R148 ;  /* 0x000000949393723e */ /* 0x000fe200000010ff */
[----:B------:R-:W-:Y:S01]  /*8610*/  FADD.FTZ R4, R15, R42 ;  /* 0x0000002a0f047221 */ /* 0x000fe20000010000 */
[----:B------:R0:W-:Y:S01]  /*8620*/  STS.U16 [R24+0x6], R16 ;  /* 0x0000061018007388 */ /* 0x0001e20000000400 */
[----:B------:R-:W-:Y:S02]  /*8630*/  SHF.L.U32 R15, R14, 0x10, RZ ;  /* 0x000000100e0f7819 */ /* 0x000fe400000006ff */
[----:B------:R-:W-:Y:S01]  /*8640*/  PRMT R18, R155, 0x7632, R18 ;  /* 0x000076329b127816 */ /* 0x000fe20000000012 */
[----:B------:R1:W-:Y:S01]  /*8650*/  STS.U16 [R24+0xa], R17 ;  /* 0x00000a1118007388 */ /* 0x0003e20000000400 */
[----:B------:R-:W-:-:S02]  /*8660*/  PRMT R19, R153, 0x7632, R19 ;  /* 0x0000763299137816 */ /* 0x000fc40000000013 */
[----:B---3--:R-:W-:Y:S02]  /*8670*/  SHF.L.U32 R5, R5, 0x10, RZ ;  /* 0x0000001005057819 */ /* 0x008fe400000006ff */
[----:B------:R-:W-:Y:S02]  /*8680*/  PRMT R14, R147, 0x7632, R14 ;  /* 0x00007632930e7816 */ /* 0x000fe4000000000e */
[----:B0-----:R-:W-:Y:S02]  /*8690*/  PRMT R16, R151, 0x7632, R16 ;  /* 0x0000763297107816 */ /* 0x001fe40000000010 */
[----:B-1----:R-:W-:Y:S01]  /*86a0*/  PRMT R17, R149, 0x7632, R17 ;  /* 0x0000763295117816 */ /* 0x002fe20000000011 */
[----:B------:R-:W-:Y:S01]  /*86b0*/  STS.U16 [R24], R143 ;  /* 0x0000008f18007388 */ /* 0x000fe20000000400 */
[----:B------:R-:W-:Y:S01]  /*86c0*/  FADD.FTZ R5, R5, R42 ;  /* 0x0000002a05057221 */ /* 0x000fe20000010000 */
[----:B------:R-:W-:Y:S02]  /*86d0*/  FSETP.GTU.FTZ.AND P6, PT, R0, 20, PT ;  /* 0x41a000000000780b */ /* 0x000fe40003fdc000 */
        /* <DEDUP_REMOVED lines=12> */
[----:B------:R2:W-:Y:S01]  /*87a0*/  STS.U16 [R24+0x1e], R14 ;  /* 0x00001e0e18007388 */ /* 0x0005e20000000400 */
[----:B------:R-:W-:-:S03]  /*87b0*/  NOP ;  /* 0x0000000000007918 */ /* 0x000fc60000000000 */
[----:B------:R-:W-:Y:S01]  /*87c0*/  LDS.U16 R19, [R40] ;  /* 0x0000000028137984 */ /* 0x000fe20000000400 */
[----:B------:R-:W-:-:S03]  /*87d0*/  FSETP.GTU.FTZ.AND P1, PT, R5, 20, PT ;  /* 0x41a000000500780b */ /* 0x000fc60003f3c000 */
        /* <DEDUP_REMOVED lines=19> */
[----:B------:R-:W-:Y:S01]  /*8910*/  SHF.L.U32 R7, R7, 0x10, RZ ;  /* 0x0000001007077819 */ /* 0x000fe200000006ff */
[----:B------:R-:W-:Y:S01]  /*8920*/  @!P5 FMUL.FTZ R2, R2, -1.4426950216293334961 ;  /* 0xbfb8aa3b0202d820 */ /* 0x000fe20000410000 */
[----:B------:R-:W-:Y:S01]  /*8930*/  FADD.FTZ R15, R15, R42 ;  /* 0x0000002a0f0f7221 */ /* 0x000fe20000010000 */
[----:B------:R-:W-:-:S02]  /*8940*/  @!P1 FMUL.FTZ R5, R5, -1.4426950216293334961 ;  /* 0xbfb8aa3b05059820 */ /* 0x000fc40000410000 */
[----:B------:R-:W-:Y:S01]  /*8950*/  FADD.FTZ R7, R7, R42 ;  /* 0x0000002a07077221 */ /* 0x000fe20000010000 */
[----:B------:R-:W3:Y:S01]  /*8960*/  @!P6 MUFU.EX2 R0, R0 ;  /* 0x000000000000e308 */ /* 0x000ee20000000800 */
[----:B------:R-:W-:-:S03]  /*8970*/  FSETP.GTU.FTZ.AND P3, PT, R15, 20, PT ;  /* 0x41a000000f00780b */ /* 0x000fc60003f7c000 */
[----:B------:R-:W-:Y:S01]  /*8980*/  FSETP.GTU.FTZ.AND P2, PT, R7, 20, PT ;  /* 0x41a000000700780b */ /* 0x000fe20003f5c000 */
[----:B------:R-:W-:-:S03]  /*8990*/  @!P4 FMUL.FTZ R4, R4, -1.4426950216293334961 ;  /* 0xbfb8aa3b0404c820 */ /* 0x000fc60000410000 */
[----:B------:R-:W4:Y:S01]  /*89a0*/  @!P5 MUFU.EX2 R2, R2 ;  /* 0x000000020002d308 */ /* 0x000f220000000800 */
[----:B------:R-:W5:Y:S07]  /*89b0*/  LDS R119, [UR5+0x420] ;  /* 0x00042005ff777984 */ /* 0x000f6e0008000800 */
[----:B------:R-:W-:Y:S08]  /*89c0*/  @!P1 MUFU.EX2 R5, R5 ;  /* 0x0000000500059308 */ /* 0x000ff00000000800 */
[----:B------:R-:W2:Y:S01]  /*89d0*/  @!P4 MUFU.EX2 R4, R4 ;  /* 0x000000040004c308 */ /* 0x000ea20000000800 */
[----:B------:R-:W-:Y:S01]  /*89e0*/  @!P2 FMUL.FTZ R7, R7, -1.4426950216293334961 ;  /* 0xbfb8aa3b0707a820 */ /* 0x000fe20000410000 */
[----:B------:R-:W-:Y:S01]  /*89f0*/  @!P3 FMUL.FTZ R15, R15, -1.4426950216293334961 ;  /* 0xbfb8aa3b0f0fb820 */ /* 0x000fe20000410000 */
[----:B---3--:R-:W-:Y:S01]  /*8a00*/  @!P6 FADD.FTZ R0, R0, 1 ;  /* 0x3f8000000000e421 */ /* 0x008fe20000010000 */
[----:B----4-:R-:W-:-:S04]  /*8a10*/  @!P5 FADD.FTZ R2, R2, 1 ;  /* 0x3f8000000202d421 */ /* 0x010fc80000010000 */
[----:B0-----:R0:W-:Y:S08]  /*8a20*/  @!P2 MUFU.EX2 R16, R7 ;  /* 0x000000070010a308 */ /* 0x0011f00000000800 */
[----:B-1----:R1:W-:Y:S01]  /*8a30*/  @!P3 MUFU.EX2 R17, R15 ;  /* 0x0000000f0011b308 */ /* 0x0023e20000000800 */
[----:B0-----:R-:W-:Y:S01]  /*8a40*/  SHF.R.S32.HI R7, RZ, 0x1f, R6 ;  /* 0x0000001fff077819 */ /* 0x001fe20000011406 */
[----:B--2---:R-:W-:-:S06]  /*8a50*/  @!P4 FADD.FTZ R14, R4, 1 ;  /* 0x3f800000040ec421 */ /* 0x004fcc0000010000 */
[----:B------:R-:W0:Y:S01]  /*8a60*/  @!P6 MUFU.RCP R121, R0 ;  /* 0x000000000079e308 */ /* 0x000e220000001000 */
[----:B-1----:R-:W-:Y:S01]  /*8a70*/  @!P1 FADD.FTZ R15, R5, 1 ;  /* 0x3f800000050f9421 */ /* 0x002fe20000010000 */
[----:B------:R-:W-:-:S06]  /*8a80*/  IMAD.WIDE.U32 R4, R124, UR18, R6 ;  /* 0x000000127c047c25 */ /* 0x000fcc000f8e0006 */
[----:B------:R-:W1:Y:S01]  /*8a90*/  @!P5 MUFU.RCP R2, R2 ;  /* 0x000000020002d308 */ /* 0x000e620000001000 */
[----:B------:R-:W-:-:S07]  /*8aa0*/  IMAD R5, R125, UR18, R5 ;  /* 0x000000127d057c24 */ /* 0x000fce000f8e0205 */
[----:B------:R-:W2:Y:S01]  /*8ab0*/  @!P1 MUFU.RCP R18, R15 ;  /* 0x0000000f00129308 */ /* 0x000ea20000001000 */
[----:B------:R-:W-:-:S07]  /*8ac0*/  IMAD.WIDE.U32 R4, R43, UR6, R4 ;  /* 0x000000062b047c25 */ /* 0x000fce000f8e0004 */
[----:B------:R3:W4:Y:S01]  /*8ad0*/  @!P4 MUFU.RCP R123, R14 ;  /* 0x0000000e007bc308 */ /* 0x0007220000001000 */
[----:B0-----:R-:W-:Y:S01]  /*8ae0*/  @!P6 FMUL.FTZ R84, R84, R121 ;  /* 0x000000795454e220 */ /* 0x001fe20000410000 */
[----:B------:R-:W-:Y:S01]  /*8af0*/  @!P2 FADD.FTZ R16, R16, 1 ;  /* 0x3f8000001010a421 */ /* 0x000fe20000010000 */
[----:B------:R-:W-:Y:S01]  /*8b00*/  @!P3 FADD.FTZ R17, R17, 1 ;  /* 0x3f8000001111b421 */ /* 0x000fe20000010000 */
[----:B-1----:R-:W-:Y:S01]  /*8b10*/  @!P5 FMUL.FTZ R83, R83, R2 ;  /* 0x000000025353d220 */ /* 0x002fe20000410000 */
[----:B---3--:R-:W-:Y:S01]  /*8b20*/  IMAD R14, R43, UR7, R5 ;  /* 0x000000072b0e7c24 */ /* 0x008fe2000f8e0205 */
[----:B------:R-:W-:Y:S01]  /*8b30*/  IADD3 R5, P6, PT, R58, R4, RZ ;  /* 0x000000043a057210 */ /* 0x000fe20007fde0ff */
[----:B--2---:R-:W-:Y:S01]  /*8b40*/  @!P1 FMUL.FTZ R81, R81, R18 ;  /* 0x0000001251519220 */ /* 0x004fe20000410000 */
[----:B------:R-:W0:Y:S01]  /*8b50*/  @!P2 MUFU.RCP R125, R16 ;  /* 0x00000010007da308 */ /* 0x000e220000001000 */
[----:B-----5:R-:W-:Y:S01]  /*8b60*/  ISETP.GE.AND P5, PT, R62, R119, PT ;  /* 0x000000773e00720c */ /* 0x020fe20003fa6270 */
[----:B------:R-:W1:Y:S01]  /*8b70*/  LDCU.64 UR6, c[0x0][0x560] ;  /* 0x0000ac00ff0677ac */ /* 0x000e620008000a00 */
[----:B------:R-:W-:-:S02]  /*8b80*/  IADD3.X R2, PT, PT, RZ, R14, RZ, P6, !PT ;  /* 0x0000000eff027210 */ /* 0x000fc400037fe4ff */
[----:B------:R-:W-:-:S03]  /*8b90*/  LEA R4, P1, R5, UR8, 0x1 ;  /* 0x0000000805047c11 */ /* 0x000fc6000f8208ff */
[----:B------:R-:W2:Y:S01]  /*8ba0*/  @!P3 MUFU.RCP R0, R17 ;  /* 0x000000110000b308 */ /* 0x000ea20000001000 */
[----:B----4-:R-:W-:Y:S01]  /*8bb0*/  @!P4 FMUL.FTZ R82, R82, R123 ;  /* 0x0000007b5252c220 */ /* 0x010fe20000410000 */
[----:B------:R-:W-:Y:S02]  /*8bc0*/  LEA.HI.X R5, R5, UR9, R2, 0x1, P1 ;  /* 0x0000000905057c11 */ /* 0x000fe400088f0c02 */
[-C--:B------:R-:W-:Y:S02]  /*8bd0*/  ISETP.GE.AND P4, PT, R58, R119.reuse, PT ;  /* 0x000000773a00720c */ /* 0x080fe40003f86270 */
[-C--:B------:R-:W-:Y:S02]  /*8be0*/  ISETP.GE.AND P1, PT, R63, R119.reuse, PT ;  /* 0x000000773f00720c */ /* 0x080fe40003f26270 */
[----:B------:R-:W-:Y:S01]  /*8bf0*/  ISETP.GE.AND P6, PT, R64, R119, PT ;  /* 0x000000774000720c */ /* 0x000fe20003fc6270 */
[----:B0-----:R-:W-:Y:S01]  /*8c00*/  @!P2 FMUL.FTZ R80, R80, R125 ;  /* 0x0000007d5050a220 */ /* 0x001fe20000410000 */
[----:B------:R-:W-:Y:S01]  /*8c10*/  @!P5 STG.E.U16 desc[UR16][R4.64+0x40], R21 ;  /* 0x000040150400d986 */ /* 0x000fe2000c101510 */
[----:B------:R-:W-:-:S02]  /*8c20*/  ISETP.GE.AND P5, PT, R65, R119, PT ;  /* 0x000000774100720c */ /* 0x000fc40003fa6270 */
[----:B------:R-:W-:Y:S01]  /*8c30*/  ISETP.GE.AND P2, PT, R68, R119, PT ;  /* 0x000000774400720c */ /* 0x000fe20003f46270 */
[----:B--2---:R-:W-:-:S03]  /*8c40*/  @!P3 FMUL.FTZ R79, R79, R0 ;  /* 0x000000004f4fb220 */ /* 0x004fc60000410000 */
        /* <DEDUP_REMOVED lines=18> */
[----:B------:R-:W-:Y:S01]  /*8d70*/  ISETP.GE.AND P6, PT, R76, R119, PT ;  /* 0x000000774c00720c */ /* 0x000fe20003fc6270 */
[----:B0-----:R-:W0:Y:S02]  /*8d80*/  LDC.64 R90, c[0x0][0x518] ;  /* 0x00014600ff5a7b82 */ /* 0x001e240000000a00 */
        /* <DEDUP_REMOVED lines=10> */
[----:B--2---:R-:W-:Y:S02]  /*8e30*/  PRMT R5, R0, 0x7632, R5 ;  /* 0x0000763200057816 */ /* 0x004fe40000000005 */
[----:B------:R-:W-:Y:S02]  /*8e40*/  F2FP.BF16.F32.PACK_AB R0, R95, R96 ;  /* 0x000000605f00723e */ /* 0x000fe400000010ff */
[----:B------:R-:W-:Y:S02]  /*8e50*/  PRMT R15, R2, 0x7610, R15 ;  /* 0x00007610020f7816 */ /* 0x000fe4000000000f */
[----:B------:R-:W-:-:S02]  /*8e60*/  PRMT R17, R0, 0x7610, R17 ;  /* 0x0000761000117816 */ /* 0x000fc40000000011 */
[----:B------:R-:W-:Y:S02]  /*8e70*/  PRMT R18, R0, 0x7632, R18 ;  /* 0x0000763200127816 */ /* 0x000fe40000000012 */
[----:B------:R-:W-:Y:S02]  /*8e80*/  PRMT R16, R2, 0x7632, R16 ;  /* 0x0000763202107816 */ /* 0x000fe40000000010 */
[----:B------:R-:W-:Y:S02]  /*8e90*/  F2FP.BF16.F32.PACK_AB R0, R87, R94 ;  /* 0x0000005e5700723e */ /* 0x000fe400000010ff */
[----:B------:R-:W-:Y:S01]  /*8ea0*/  F2FP.BF16.F32.PACK_AB R2, R85, R86 ;  /* 0x000000565502723e */ /* 0x000fe200000010ff */
[----:B------:R2:W-:Y:S03]  /*8eb0*/  STS.U16 [R24], R14 ;  /* 0x0000000e18007388 */ /* 0x0005e60000000400 */
[----:B------:R-:W-:-:S02]  /*8ec0*/  PRMT R19, R2, 0x7610, R19 ;  /* 0x0000761002137816 */ /* 0x000fc40000000013 */
[----:B------:R-:W-:Y:S01]  /*8ed0*/  PRMT R20, R2, 0x7632, R20 ;  /* 0x0000763202147816 */ /* 0x000fe20000000014 */
[----:B------:R3:W-:Y:S01]  /*8ee0*/  STS.U16 [R24+0x2], R5 ;  /* 0x0000020518007388 */ /* 0x0007e20000000400 */
[----:B------:R-:W-:Y:S02]  /*8ef0*/  F2FP.BF16.F32.PACK_AB R4, R83, R84 ;  /* 0x000000545304723e */ /* 0x000fe400000010ff */
[----:B------:R-:W-:Y:S02]  /*8f00*/  F2FP.BF16.F32.PACK_AB R2, R79, R80 ;  /* 0x000000504f02723e */ /* 0x000fe400000010ff */
[C---:B--2---:R-:W-:Y:S02]  /*8f10*/  PRMT R14, R0.reuse, 0x7610, R14 ;  /* 0x00007610000e7816 */ /* 0x044fe4000000000e */
[----:B---3--:R-:W-:Y:S02]  /*8f20*/  PRMT R5, R0, 0x7632, R5 ;  /* 0x0000763200057816 */ /* 0x008fe40000000005 */
[----:B------:R-:W-:Y:S01]  /*8f30*/  F2FP.BF16.F32.PACK_AB R0, R81, R82 ;  /* 0x000000525100723e */ /* 0x000fe200000010ff */
[----:B------:R2:W-:Y:S04]  /*8f40*/  STS.U16 [R24+0x6], R16 ;  /* 0x0000061018007388 */ /* 0x0005e80000000400 */
[----:B------:R3:W-:Y:S04]  /*8f50*/  STS.U16 [R24+0xa], R18 ;  /* 0x00000a1218007388 */ /* 0x0007e80000000400 */
[----:B------:R4:W-:Y:S01]  /*8f60*/  STS.U16 [R24+0xc], R14 ;  /* 0x00000c0e18007388 */ /* 0x0009e20000000400 */
[----:B--2---:R-:W-:-:S02]  /*8f70*/  PRMT R16, R4, 0x7632, R16 ;  /* 0x0000763204107816 */ /* 0x004fc40000000010 */
[----:B---3--:R-:W-:Y:S02]  /*8f80*/  PRMT R18, R0, 0x7632, R18 ;  /* 0x0000763200127816 */ /* 0x008fe40000000012 */
        /* <DEDUP_REMOVED lines=31> */
[----:B------:R-:W3:Y:S01]  /*9180*/  LDS R89, [UR5+0x420] ;  /* 0x00042005ff597984 */ /* 0x000ee20008000800 */
[----:B------:R-:W2:Y:S01]  /*9190*/  LDCU.64 UR4, c[0x0][0x520] ;  /* 0x0000a400ff0477ac */ /* 0x000ea20008000a00 */
[----:B0-----:R-:W-:-:S04]  /*91a0*/  IMAD.WIDE.U32 R6, R90, UR18, R6 ;  /* 0x000000125a067c25 */ /* 0x001fc8000f8e0006 */
[----:B------:R-:W-:Y:S02]  /*91b0*/  IMAD R7, R91, UR18, R7 ;  /* 0x000000125b077c24 */ /* 0x000fe4000f8e0207 */
[----:B------:R-:W-:-:S04]  /*91c0*/  FADD.FTZ R44, R101, R44 ;  /* 0x0000002c652c7221 */ /* 0x000fc80000010000 */
[----:B------:R-:W-:Y:S01]  /*91d0*/  FADD.FTZ R99, R44, R99 ;  /* 0x000000632c637221 */ /* 0x000fe20000010000 */
[----:B--2---:R-:W-:-:S04]  /*91e0*/  IMAD.WIDE.U32 R2, R43, UR4, R6 ;  /* 0x000000042b027c25 */ /* 0x004fc8000f8e0006 */
[----:B------:R-:W-:Y:S01]  /*91f0*/  IMAD R0, R43, UR5, R3 ;  /* 0x000000052b007c24 */ /* 0x000fe2000f8e0203 */
[----:B------:R-:W-:Y:S01]  /*9200*/  IADD3 R3, P2, PT, R58, R2, RZ ;  /* 0x000000023a037210 */ /* 0x000fe20007f5e0ff */
[----:B------:R-:W-:-:S03]  /*9210*/  FADD.FTZ R100, R99, R100 ;  /* 0x0000006463647221 */ /* 0x000fc60000010000 */
[----:B------:R-:W-:Y:S02]  /*9220*/  IADD3.X R0, PT, PT, RZ, R0, RZ, P2, !PT ;  /* 0x00000000ff007210 */ /* 0x000fe400017fe4ff */
[C---:B-1----:R-:W-:Y:S01]  /*9230*/  LEA R2, P2, R3.reuse, UR6, 0x1 ;  /* 0x0000000603027c11 */ /* 0x042fe2000f8408ff */
[----:B------:R-:W-:Y:S01]  /*9240*/  FADD.FTZ R97, R100, R97 ;  /* 0x0000006164617221 */ /* 0x000fe20000010000 */
[-C--:B---3--:R-:W-:Y:S02]  /*9250*/  ISETP.GE.AND P0, PT, R58, R89.reuse, PT ;  /* 0x000000593a00720c */ /* 0x088fe40003f06270 */
[----:B------:R-:W-:Y:S02]  /*9260*/  LEA.HI.X R3, R3, UR7, R0, 0x1, P2 ;  /* 0x0000000703037c11 */ /* 0x000fe400090f0c00 */
[-C--:B------:R-:W-:Y:S02]  /*9270*/  ISETP.GE.AND P5, PT, R68, R89.reuse, PT ;  /* 0x000000594400720c */ /* 0x080fe40003fa6270 */
[----:B------:R-:W-:-:S02]  /*9280*/  ISETP.GE.AND P6, PT, R69, R89, PT ;  /* 0x000000594500720c */ /* 0x000fc40003fc6270 */
[----:B------:R-:W-:Y:S01]  /*9290*/  ISETP.GE.AND P1, PT, R62, R89, PT ;  /* 0x000000593e00720c */ /* 0x000fe20003f26270 */
[----:B------:R-:W-:-:S04]  /*92a0*/  FADD.FTZ R96, R97, R96 ;  /* 0x0000006061607221 */ /* 0x000fc80000010000 */
[----:B------:R0:W-:Y:S01]  /*92b0*/  @!P0 STG.E.U16 desc[UR16][R2.64], R5 ;  /* 0x0000000502008986 */ /* 0x0001e2000c101510 */
[-C--:B------:R-:W-:Y:S01]  /*92c0*/  ISETP.GE.AND P0, PT, R63, R89.reuse, PT ;  /* 0x000000593f00720c */ /* 0x080fe20003f06270 */
[----:B------:R-:W-:Y:S02]  /*92d0*/  FADD.FTZ R95, R96, R95 ;  /* 0x0000005f605f7221 */ /* 0x000fe40000010000 */
[----:B------:R0:W-:Y:S02]  /*92e0*/  @!P5 STG.E.U16 desc[UR16][R2.64+0x1c0], R33 ;  /* 0x0001c0210200d986 */ /* 0x0001e4000c101510 */
[----:B------:R-:W-:Y:S01]  /*92f0*/  FADD.FTZ R94, R95, R94 ;  /* 0x0000005e5f5e7221 */ /* 0x000fe20000010000 */
[-C--:B------:R-:W-:Y:S01]  /*9300*/  ISETP.GE.AND P5, PT, R75, R89.reuse, PT ;  /* 0x000000594b00720c */ /* 0x080fe20003fa6270 */
[----:B------:R0:W-:Y:S01]  /*9310*/  @!P6 STG.E.U16 desc[UR16][R2.64+0x200], R21 ;  /* 0x000200150200e986 */ /* 0x0001e2000c101510 */
[-C--:B------:R-:W-:Y:S01]  /*9320*/  ISETP.GE.AND P6, PT, R76, R89.reuse, PT ;  /* 0x000000594c00720c */ /* 0x080fe20003fc6270 */
[----:B------:R-:W-:Y:S01]  /*9330*/  FADD.FTZ R87, R94, R87 ;  /* 0x000000575e577221 */ /* 0x000fe20000010000 */
[-C--:B------:R-:W-:Y:S01]  /*9340*/  ISETP.GE.AND P2, PT, R65, R89.reuse, PT ;  /* 0x000000594100720c */ /* 0x080fe20003f46270 */
[----:B------:R0:W-:Y:S01]  /*9350*/  @!P1 STG.E.U16 desc[UR16][R2.64+0x40], R39 ;  /* 0x0000402702009986 */ /* 0x0001e2000c101510 */
[----:B------:R-:W-:-:S02]  /*9360*/  ISETP.GE.AND P1, PT, R64, R89, PT ;  /* 0x000000594000720c */ /* 0x000fc40003f26270 */
        /* <DEDUP_REMOVED lines=8> */
[----:B------:R0:W-:Y:S04]  /*93f0*/  @!P6 STG.E.U16 desc[UR16][R2.64+0x3c0], R25 ;  /* 0x0003c0190200e986 */ /* 0x0001e8000c101510 */
        /* <DEDUP_REMOVED lines=9> */
[----:B------:R0:W-:Y:S01]  /*9490*/  @!P0 STG.E.U16 desc[UR16][R2.64+0x240], R31 ;  /* 0x0002401f02008986 */ /* 0x0001e2000c101510 */
[----:B------:R-:W-:Y:S01]  /*94a0*/  ISETP.GT.AND P0, PT, R60, 0x1, PT ;  /* 0x000000013c00780c */ /* 0x000fe20003f04270 */
[----:B------:R-:W-:-:S04]  /*94b0*/  FADD.FTZ R82, R83, R82 ;  /* 0x0000005253527221 */ /* 0x000fc80000010000 */
[----:B------:R-:W-:Y:S01]  /*94c0*/  FADD.FTZ R81, R82, R81 ;  /* 0x0000005152517221 */ /* 0x000fe20000010000 */
[----:B------:R0:W-:Y:S01]  /*94d0*/  @!P1 STG.E.U16 desc[UR16][R2.64+0x280], R23 ;  /* 0x0002801702009986 */ /* 0x0001e2000c101510 */
[----:B------:R-:W-:Y:S02]  /*94e0*/  IADD3 R57, P1, PT, R57, -0x400, RZ ;  /* 0xfffffc0039397810 */ /* 0x000fe40007f3e0ff */
[----:B------:R-:W-:Y:S01]  /*94f0*/  FADD.FTZ R44, R81, R80 ;  /* 0x00000050512c7221 */ /* 0x000fe20000010000 */
[----:B------:R0:W-:Y:S01]  /*9500*/  @!P2 STG.E.U16 desc[UR16][R2.64+0x2c0], R29 ;  /* 0x0002c01d0200a986 */ /* 0x0001e2000c101510 */
[----:B------:R-:W-:-:S03]  /*9510*/  IADD3 R46, P2, PT, R46, -0x400, RZ ;  /* 0xfffffc002e2e7810 */ /* 0x000fc60007f5e0ff */
[----:B------:R0:W-:Y:S01]  /*9520*/  @!P3 STG.E.U16 desc[UR16][R2.64+0x300], R41 ;  /* 0x000300290200b986 */ /* 0x0001e2000c101510 */
[----:B------:R-:W-:-:S03]  /*9530*/  IADD3 R54, P3, PT, R54, -0x400, RZ ;  /* 0xfffffc0036367810 */ /* 0x000fc60007f7e0ff */
[----:B------:R0:W-:Y:S01]  /*9540*/  @!P4 STG.E.U16 desc[UR16][R2.64+0x340], R27 ;  /* 0x0003401b0200c986 */ /* 0x0001e2000c101510 */
[----:B------:R-:W-:Y:S01]  /*9550*/  IADD3 R50, P4, PT, R50, -0x400, RZ ;  /* 0xfffffc0032327810 */ /* 0x000fe20007f9e0ff */
[----:B------:R-:W-:Y:S01]  /*9560*/  FADD.FTZ R44, R44, R79 ;  /* 0x0000004f2c2c7221 */ /* 0x000fe20000010000 */
[----:B------:R-:W-:Y:S02]  /*9570*/  IADD3 R60, PT, PT, R60, -0x1, RZ ;  /* 0xffffffff3c3c7810 */ /* 0x000fe40007ffe0ff */
[----:B------:R-:W-:Y:S02]  /*9580*/  IADD3.X R59, PT, PT, R59, -0x1, RZ, P1, !PT ;  /* 0xffffffff3b3b7810 */ /* 0x000fe40000ffe4ff */
[----:B------:R-:W-:Y:S02]  /*9590*/  IADD3.X R48, PT, PT, R48, -0x1, RZ, P2, !PT ;  /* 0xffffffff30307810 */ /* 0x000fe400017fe4ff */
[----:B------:R-:W-:Y:S02]  /*95a0*/  IADD3.X R56, PT, PT, R56, -0x1, RZ, P3, !PT ;  /* 0xffffffff38387810 */ /* 0x000fe40001ffe4ff */
[----:B------:R-:W-:Y:S01]  /*95b0*/  IADD3.X R52, PT, PT, R52, -0x1, RZ, P4, !PT ;  /* 0xffffffff34347810 */ /* 0x000fe200027fe4ff */
[----:B0-----:R-:W-:Y:S06]  /*95c0*/  @P0 BRA `(.L_x_6907) ;  /* 0xffffff7000d00947 */ /* 0x001fec000383ffff */
.L_x_6835:
[----:B------:R-:W0:Y:S01]  /*95d0*/  LDC.64 R6, c[0x0][0x548] ;  /* 0x00015200ff067b82 */ /* 0x000e220000000a00 */
[----:B------:R-:W1:Y:S01]  /*95e0*/  S2R R12, SR_TID.X ;  /* 0x00000000000c7919 */ /* 0x000e620000002100 */
[----:B------:R-:W1:Y:S06]  /*95f0*/  LDCU UR15, c[0x0][0x38c] ;  /* 0x00007180ff0f77ac */ /* 0x000e6c0008000800 */
[----:B------:R-:W2:Y:S01]  /*9600*/  LDC.64 R8, c[0x0][0x568] ;  /* 0x00015a00ff087b82 */ /* 0x000ea20000000a00 */
[----:B0-----:R-:W-:-:S04]  /*9610*/  ISETP.NE.U32.AND P1, PT, R6, RZ, PT ;  /* 0x000000ff0600720c */ /* 0x001fc80003f25070 */
[----:B------:R-:W-:Y:S02]  /*9620*/  ISETP.NE.AND.EX P1, PT, R7, RZ, PT, P1 ;  /* 0x000000ff0700720c */ /* 0x000fe40003f25310 */
[----:B--2---:R-:W-:Y:S02]  /*9630*/  ISETP.NE.U32.AND P0, PT, R8, RZ, PT ;  /* 0x000000ff0800720c */ /* 0x004fe40003f05070 */
[----:B-1----:R-:W-:Y:S02]  /*9640*/  ISETP.GE.AND P2, PT, R12, UR15, PT ;  /* 0x0000000f0c007c0c */ /* 0x002fe4000bf46270 */
        /* <DEDUP_REMOVED lines=26> */
.L_x_6909:
[----:B------:R-:W-:Y:S05]  /*97f0*/  BSYNC.RECONVERGENT B0 ;  /* 0x0000000000007941 */ /* 0x000fea0003800200 */
.L_x_6908:
        /* <DEDUP_REMOVED lines=26> */
.L_x_6911:
[----:B------:R-:W-:Y:S05]  /*99a0*/  BSYNC.RECONVERGENT B0 ;  /* 0x0000000000007941 */ /* 0x000fea0003800200 */
.L_x_6910:
[----:B------:R-:W-:Y:S05]  /*99b0*/  @P2 EXIT ;  /* 0x000000000000294d */ /* 0x000fea0003800000 */
[----:B------:R-:W2:Y:S01]  /*99c0*/  S2UR UR12, SR_CTAID.Y ;  /* 0x00000000000c79c3 */ /* 0x000ea20000002600 */
[----:B------:R-:W2:Y:S01]  /*99d0*/  LDCU.64 UR8, c[0x0][0x4a8] ;  /* 0x00009500ff0877ac */ /* 0x000ea20008000a00 */
[----:B------:R-:W-:Y:S01]  /*99e0*/  BSSY.RECONVERGENT B0, `(.L_x_6912) ;  /* 0x0000025000007945 */ /* 0x000fe20003800200 */
[----:B------:R-:W-:Y:S01]  /*99f0*/  MOV R0, R12 ;  /* 0x0000000c00007202 */ /* 0x000fe20000000f00 */
[----:B------:R-:W3:Y:S04]  /*9a00*/  LDCU.64 UR10, c[0x0][0x4c8] ;  /* 0x00009900ff0a77ac */ /* 0x000ee80008000a00 */
[----:B------:R-:W4:Y:S01]  /*9a10*/  S2UR UR13, SR_CgaCtaId ;  /* 0x00000000000d79c3 */ /* 0x000f220000008800 */
[----:B------:R-:W0:Y:S01]  /*9a20*/  LDCU UR14, c[0x0][0x360] ;  /* 0x00006c00ff0e77ac */ /* 0x000e220008000800 */
[----:B------:R-:W0:Y:S06]  /*9a30*/  LDCU.128 UR20, c[0x0][0x530] ;  /* 0x0000a600ff1477ac */ /* 0x000e2c0008000c00 */
[----:B------:R-:W0:Y:S08]  /*9a40*/  LDC.64 R14, c[0x0][0x4b0] ;  /* 0x00012c00ff0e7b82 */ /* 0x000e300000000a00 */
[----:B------:R-:W0:Y:S01]  /*9a50*/  LDC.64 R16, c[0x0][0x4d0] ;  /* 0x00013400ff107b82 */ /* 0x000e220000000a00 */
[----:B--2---:R-:W-:-:S02]  /*9a60*/  UIMAD.WIDE.U32 UR4, UR12, UR8, URZ ;  /* 0x000000080c0472a5 */ /* 0x004fc4000f8e00ff */
[----:B---3--:R-:W-:Y:S01]  /*9a70*/  UIMAD.WIDE.U32 UR6, UR12, UR10, URZ ;  /* 0x0000000a0c0672a5 */ /* 0x008fe2000f8e00ff */
[----:B------:R-:W-:Y:S01]  /*9a80*/  UMOV UR8, 0x400 ;  /* 0x0000040000087882 */ /* 0x000fe20000000000 */
[----:B------:R-:W-:Y:S02]  /*9a90*/  UIMAD UR9, UR12, UR9, UR5 ;  /* 0x000000090c0972a4 */ /* 0x000fe4000f8e0205 */
[----:B------:R-:W-:Y:S02]  /*9aa0*/  UIMAD UR11, UR12, UR11, UR7 ;  /* 0x0000000b0c0b72a4 */ /* 0x000fe4000f8e0207 */
[----:B----4-:R-:W-:-:S12]  /*9ab0*/  ULEA UR13, UR13, UR8, 0x18 ;  /* 0x000000080d0d7291 */ /* 0x010fd8000f8ec0ff */
.L_x_6913:
[C---:B---3--:R-:W-:Y:S01]  /*9ac0*/  LEA R8, R0.reuse, UR13, 0x2 ;  /* 0x0000000d00087c11 */ /* 0x048fe2000f8e10ff */
[----:B------:R-:W-:Y:S01]  /*9ad0*/  UMOV UR8, UR4 ;  /* 0x0000000400087c82 */ /* 0x000fe20008000000 */
[----:B-1----:R-:W-:Y:S01]  /*9ae0*/  SHF.R.S32.HI R3, RZ, 0x1f, R0 ;  /* 0x0000001fff037819 */ /* 0x002fe20000011400 */
[----:B------:R-:W-:Y:S02]  /*9af0*/  UMOV UR10, UR6 ;  /* 0x00000006000a7c82 */ /* 0x000fe40008000000 */
[----:B0-----:R-:W0:Y:S01]  /*9b00*/  LDS R11, [R8+0x1f28] ;  /* 0x001f2800080b7984 */ /* 0x001e220000000800 */
        /* <DEDUP_REMOVED lines=19> */
.L_x_6912:
[----:B------:R-:W-:Y:S05]  /*9c40*/  EXIT ;  /* 0x000000000000794d */ /* 0x000fea0003800000 */
.L_x_6914:
        /* <DEDUP_REMOVED lines=11> */
.L_x_10478:


//--------------------- .text._Z25selective_scan_bwd_kernelI32Selective_Scan_bwd_kernel_traitsILi32ELi16ELb0ELb0ELb1ELb1ELb1EN3c108BFloat16EfEEv12SSMParamsBwd --------------------------
	.section	.text._Z25selective_scan_bwd_kernelI32Selective_Scan_bwd_kernel_traitsILi32ELi16ELb0ELb0ELb1ELb1ELb1EN3c108BFloat16EfEEv12SSMParamsBwd,"ax",@progbits
	.align	128
        .global         _Z25selective_scan_bwd_kernelI32Selective_Scan_bwd_kernel_traitsILi32ELi16ELb0ELb0ELb1ELb1ELb1EN3c108BFloat16EfEEv12SSMParamsBwd
        .type           _Z25selective_scan_bwd_kernelI32Selective_Scan_bwd_kernel_traitsILi32ELi16ELb0ELb0ELb1ELb1ELb1EN3c108BFloat16EfEEv12SSMParamsBwd,@function
        .size           _Z25selective_scan_bwd_kernelI32Selective_Scan_bwd_kernel_traitsILi32ELi16ELb0ELb0ELb1ELb1ELb1EN3c108BFloat16EfEEv12SSMParamsBwd,(.L_x_10479 - _Z25selective_scan_bwd_kernelI32Selective_Scan_bwd_kernel_traitsILi32ELi16ELb0ELb0ELb1ELb1ELb1EN3c108BFloat16EfEEv12SSMParamsBwd)
        .other          _Z25selective_scan_bwd_kernelI32Selective_Scan_bwd_kernel_traitsILi32ELi16ELb0ELb0ELb1ELb1ELb1EN3c108BFloat16EfEEv12SSMParamsBwd,@"STO_CUDA_ENTRY STV_DEFAULT"
_Z25selective_scan_bwd_kernelI32Selective_Scan_bwd_kernel_traitsILi32ELi16ELb0ELb0ELb1ELb1ELb1EN3c108BFloat16EfEEv12SSMParamsBwd:
.text._Z25selective_scan_bwd_kernelI32Selective_Scan_bwd_kernel_traitsILi32ELi16ELb0ELb0ELb1ELb1ELb1EN3c108BFloat16EfEEv12SSMParamsBwd:
        /* <DEDUP_REMOVED lines=39> */
[----:B------:R-:W-:-:S04]  /*0270*/  IMAD.HI.U32 R31, R7, R2, RZ ;  /* 0x00000002071f7227 */ /* 0x000fc800078e00ff */
[----:B------:R-:W-:-:S04]  /*0280*/  IMAD.MOV R0, RZ, RZ, -R31 ;  /* 0x000000ffff007224 */ /* 0x000fc800078e0a1f */
[----:B------:R-:W-:-:S05]  /*0290*/  IMAD R0, R9, R0, R2 ;  /* 0x0000000009007224 */ /* 0x000fca00078e0202 */
[----:B------:R-:W-:Y:S01]  /*02a0*/  ISETP.GT.U32.AND P2, PT, R9, R0, PT ;  /* 0x000000000900720c */ /* 0x000fe20003f44070 */
[----:B------:R-:W-:Y:S01]  /*02b0*/  UIMAD.WIDE.U32 UR4, UR18, UR8, URZ ;  /* 0x00000008120472a5 */ /* 0x000fe2000f8e00ff */
[----:B---3--:R-:W-:Y:S01]  /*02c0*/  ISETP.NE.U32.AND P0, PT, R4, RZ, PT ;  /* 0x000000ff0400720c */ /* 0x008fe20003f05070 */
[----:B------:R-:W-:Y:S01]  /*02d0*/  UIMAD.WIDE.U32 UR6, UR18, UR12, URZ ;  /* 0x0000000c120672a5 */ /* 0x000fe2000f8e00ff */
[----:B------:R-:W-:Y:S01]  /*02e0*/  LOP3.LUT R2, R27, R8, RZ, 0x3c, !PT ;  /* 0x000000081b027212 */ /* 0x000fe200078e3cff */
[----:B------:R-:W-:-:S08]  /*02f0*/  UIMAD UR9, UR18, UR9, UR5 ;  /* 0x00000009120972a4 */ /* 0x000fd0000f8e0205 */
[-C--:B------:R-:W-:Y:S01]  /*0300*/  @!P2 IADD3 R0, PT, PT, R0, -R9.reuse, RZ ;  /* 0x800000090000a210 */ /* 0x080fe20007ffe0ff */
[----:B------:R-:W-:Y:S01]  /*0310*/  UIMAD UR8, UR18, UR13, UR7 ;  /* 0x0000000d120872a4 */ /* 0x000fe2000f8e0207 */
[----:B------:R-:W-:Y:S02]  /*0320*/  ISETP.NE.AND.EX P0, PT, R5, RZ, PT, P0 ;  /* 0x000000ff0500720c */ /* 0x000fe40003f05300 */
[----:B------:R-:W-:Y:S01]  /*0330*/  @!P2 IADD3 R31, PT, PT, R31, 0x1, RZ ;  /* 0x000000011f1fa810 */ /* 0x000fe20007ffe0ff */
[----:B------:R-:W-:Y:S01]  /*0340*/  IMAD.U32 R3, RZ, RZ, UR5 ;  /* 0x00000005ff037e24 */ /* 0x000fe2000f8e00ff */
[----:B------:R-:W-:Y:S01]  /*0350*/  ISETP.GE.U32.AND P1, PT, R0, R9, PT ;  /* 0x000000090000720c */ /* 0x000fe20003f26070 */
[----:B------:R-:W3:Y:S01]  /*0360*/  LDCU.64 UR12, c[0x0][0x498] ;  /* 0x00009300ff0c77ac */ /* 0x000ee20008000a00 */
[----:B------:R-:W-:Y:S02]  /*0370*/  ISETP.GE.AND P3, PT, R2, RZ, PT ;  /* 0x000000ff0200720c */ /* 0x000fe40003f66270 */
[----:B------:R-:W-:-:S02]  /*0380*/  ISETP.NE.AND P2, PT, R8, RZ, PT ;  /* 0x000000ff0800720c */ /* 0x000fc40003f45270 */
[----:B------:R-:W-:Y:S02]  /*0390*/  MOV R5, UR7 ;  /* 0x0000000700057c02 */ /* 0x000fe40008000f00 */
[----:B------:R-:W-:Y:S01]  /*03a0*/  MOV R3, UR9 ;  /* 0x0000000900037c02 */ /* 0x000fe20008000f00 */
[----:B------:R-:W1:Y:S01]  /*03b0*/  @P0 LDC R10, c[0x0][0x384] ;  /* 0x0000e100ff0a0b82 */ /* 0x000e620000000800 */
[----:B------:R-:W-:Y:S01]  /*03c0*/  MOV R5, UR8 ;  /* 0x0000000800057c02 */ /* 0x000fe20008000f00 */
[----:B------:R-:W2:Y:S02]  /*03d0*/  LDCU.64 UR8, c[0x0][0x3d0] ;  /* 0x00007a00ff0877ac */ /* 0x000ea40008000a00 */
[----:B------:R-:W-:-:S04]  /*03e0*/  @P1 IADD3 R31, PT, PT, R31, 0x1, RZ ;  /* 0x000000011f1f1810 */ /* 0x000fc80007ffe0ff */
[----:B------:R-:W0:Y:S01]  /*03f0*/  @P0 LDC R21, c[0x0][0x38c] ;  /* 0x0000e300ff150b82 */ /* 0x000e220000000800 */
[----:B------:R-:W-:Y:S01]  /*0400*/  @!P3 IMAD.MOV R31, RZ, RZ, -R31 ;  /* 0x000000ffff1fb224 */ /* 0x000fe200078e0a1f */
[----:B------:R-:W-:-:S04]  /*0410*/  @!P2 LOP3.LUT R31, RZ, R8, RZ, 0x33, !PT ;  /* 0x00000008ff1fa212 */ /* 0x000fc800078e33ff */
[----:B------:R-:W-:Y:S02]  /*0420*/  SHF.R.S32.HI R7, RZ, 0x1f, R31 ;  /* 0x0000001fff077819 */ /* 0x000fe4000001141f */
[----:B------:R-:W-:-:S03]  /*0430*/  MOV R4, UR6 ;  /* 0x0000000600047c02 */ /* 0x000fc60008000f00 */
[----:B------:R-:W-:Y:S02]  /*0440*/  IMAD R0, R7, R12, RZ ;  /* 0x0000000c07007224 */ /* 0x000fe400078e02ff */
[----:B------:R-:W4:Y:S01]  /*0450*/  @P0 LDC.64 R6, c[0x0][0x480] ;  /* 0x00012000ff060b82 */ /* 0x000f220000000a00 */
[----:B------:R-:W-:Y:S01]  /*0460*/  MOV R2, UR4 ;  /* 0x0000000400027c02 */ /* 0x000fe20008000f00 */
[----:B--2---:R-:W-:Y:S01]  /*0470*/  UIMAD.WIDE.U32 UR6, UR18, UR8, URZ ;  /* 0x00000008120672a5 */ /* 0x004fe2000f8e00ff */
        /* <DEDUP_REMOVED lines=10> */
[----:B------:R-:W-:Y:S01]  /*0520*/  IMAD R15, R27, UR11, R3 ;  /* 0x0000000b1b0f7c24 */ /* 0x000fe2000f8e0203 */
[----:B------:R-:W-:Y:S01]  /*0530*/  ISETP.GE.AND P1, PT, R19, 0x1, PT ;  /* 0x000000011300780c */ /* 0x000fe20003f26270 */
[----:B------:R-:W-:-:S04]  /*0540*/  IMAD.WIDE.U32 R8, R31, R12, UR6 ;  /* 0x000000061f087e25 */ /* 0x000fc8000f8e000c */
[----:B------:R-:W-:Y:S01]  /*0550*/  IMAD.WIDE.U32 R2, R27, R16, UR4 ;  /* 0x000000041b027e25 */ /* 0x000fe2000f8e0010 */
[----:B------:R-:W-:-:S03]  /*0560*/  IADD3 R36, P3, PT, R5, R4, RZ ;  /* 0x0000000405247210 */ /* 0x000fc60007f7e0ff */
[----:B------:R-:W-:Y:S01]  /*0570*/  @P0 IMAD R0, R0, R19, RZ ;  /* 0x0000001300000224 */ /* 0x000fe200078e02ff */
[----:B------:R-:W-:Y:S01]  /*0580*/  IADD3 R43, PT, PT, R9, R13, RZ ;  /* 0x0000000d092b7210 */ /* 0x000fe20007ffe0ff */
        /* <DEDUP_REMOVED lines=8> */
[C---:B------:R-:W-:Y:S01]  /*0610*/  IADD3.X R0, PT, PT, R4.reuse, R11, RZ, P3, !PT ;  /* 0x0000000b04007210 */ /* 0x040fe20001ffe4ff */
[C---:B------:R-:W-:Y:S01]  /*0620*/  IMAD.X R40, R4.reuse, 0x1, R9, P4 ;  /* 0x0000000104287824 */ /* 0x040fe200020e0609 */
[----:B------:R-:W-:Y:S02]  /*0630*/  IADD3.X R43, PT, PT, R4, R43, RZ, P5, !PT ;  /* 0x0000002b042b7210 */ /* 0x000fe40002ffe4ff */
[----:B------:R-:W-:Y:S02]  /*0640*/  LEA R30, P0, R32, R22, 0x1 ;  /* 0x00000016201e7211 */ /* 0x000fe400078008ff */
[----:B------:R-:W-:Y:S02]  /*0650*/  LEA R34, P2, R36, R34, 0x1 ;  /* 0x0000002224227211 */ /* 0x000fe400078408ff */
[----:B------:R-:W-:Y:S02]  /*0660*/  LEA R38, P3, R2, R38, 0x1 ;  /* 0x0000002602267211 */ /* 0x000fe400078608ff */
[----:B------:R-:W-:Y:S01]  /*0670*/  LEA R41, P4, R8, R24, 0x1 ;  /* 0x0000001808297211 */ /* 0x000fe200078808ff */
[----:B------:R-:W-:Y:S01]  /*0680*/  HFMA2 R33, -RZ, RZ, 0, 0 ;  /* 0x00000000ff217431 */ /* 0x000fe200000001ff */
[----:B------:R-:W-:-:S02]  /*0690*/  LEA.HI.X R32, R32, R23, R5, 0x1, P0 ;  /* 0x0000001720207211 */ /* 0x000fc400000f0c05 */
        /* <DEDUP_REMOVED lines=20> */
[----:B------:R-:W-:Y:S01]  /*07e0*/  LEA.HI R45, R0, R0, RZ, 0x1b ;  /* 0x00000000002d7211 */ /* 0x000fe200078fd8ff */
[----:B-1----:R-:W-:Y:S01]  /*07f0*/  IMAD.U32 R44, RZ, RZ, UR6 ;  /* 0x00000006ff2c7e24 */ /* 0x002fe2000f8e00ff */
        /* <DEDUP_REMOVED lines=16> */
[----:B------:R-:W-:-:S07]  /*0900*/  LOP3.LUT R60, R42, 0x1e0, RZ, 0xfc, !PT ;  /* 0x000001e02a3c7812 */ /* 0x000fce00078efcff */
.L_x_6988:
[----:B------:R-:W0:Y:S01]  /*0910*/  LDC.64 R16, c[0x0][0x420] ;  /* 0x00010800ff107b82 */ /* 0x000e220000000a00 */
[----:B------:R-:W1:Y:S01]  /*0920*/  LDCU UR4, c[0x0][0x388] ;  /* 0x00007100ff0477ac */ /* 0x000e620008000800 */
[----:B------:R-:W-:Y:S02]  /*0930*/  LEA R6, R44, 0xfffffe00, 0x9 ;  /* 0xfffffe002c067811 */ /* 0x000fe400078e48ff */
[----:B------:R-:W-:Y:S02]  /*0940*/  MOV R7, RZ ;  /* 0x000000ff00077202 */ /* 0x000fe40000000f00 */
[----:B------:R-:W-:Y:S02]  /*0950*/  PRMT R75, RZ, 0x7610, R75 ;  /* 0x00007610ff4b7816 */ /* 0x000fe4000000004b */
[----:B------:R-:W2:Y:S01]  /*0960*/  LDC.64 R14, c[0x0][0x410] ;  /* 0x00010400ff0e7b82 */ /* 0x000ea20000000a00 */
[----:B------:R-:W-:Y:S02]  /*0970*/  PRMT R25, RZ, 0x7610, R25 ;  /* 0x00007610ff197816 */ /* 0x000fe40000000019 */
[----:B------:R-:W-:-:S02]  /*0980*/  PRMT R24, RZ, 0x7610, R24 ;  /* 0x00007610ff187816 */ /* 0x000fc40000000018 */
[----:B------:R-:W-:Y:S02]  /*0990*/  PRMT R74, RZ, 0x7610, R74 ;  /* 0x00007610ff4a7816 */ /* 0x000fe4000000004a */
[----:B------:R-:W-:Y:S01]  /*09a0*/  PRMT R23, RZ, 0x7610, R23 ;  /* 0x00007610ff177816 */ /* 0x000fe20000000017 */
[----:B------:R-:W3:Y:S01]  /*09b0*/  LDC.64 R20, c[0x0][0x428] ;  /* 0x00010a00ff147b82 */ /* 0x000ee20000000a00 */
[----:B------:R-:W-:Y:S02]  /*09c0*/  PRMT R22, RZ, 0x7610, R22 ;  /* 0x00007610ff167816 */ /* 0x000fe40000000016 */
[----:B-1----:R-:W-:Y:S02]  /*09d0*/  IADD3 R61, PT, PT, -R6, UR4, RZ ;  /* 0x00000004063d7c10 */ /* 0x002fe4000fffe1ff */
[----:B------:R-:W-:Y:S02]  /*09e0*/  PRMT R77, RZ, 0x7610, R77 ;  /* 0x00007610ff4d7816 */ /* 0x000fe4000000004d */
[-C--:B------:R-:W-:Y:S01]  /*09f0*/  ISETP.GE.AND P6, PT, R42, R61.reuse, PT ;  /* 0x0000003d2a00720c */ /* 0x080fe20003fc6270 */
[----:B------:R-:W1:Y:S01]  /*0a00*/  LDC.64 R18, c[0x0][0x418] ;  /* 0x00010600ff127b82 */ /* 0x000e620000000a00 */
[----:B0-----:R-:W-:Y:S01]  /*0a10*/  IMAD.WIDE.U32 R4, R16, UR18, R6 ;  /* 0x0000001210047c25 */ /* 0x001fe2000f8e0006 */
[----:B------:R-:W-:-:S02]  /*0a20*/  ISETP.GE.AND P5, PT, R46, R61, PT ;  /* 0x0000003d2e00720c */ /* 0x000fc40003fa6270 */
[----:B------:R-:W-:Y:S01]  /*0a30*/  P2R R114, PR, RZ, 0x40 ;  /* 0x00000040ff727803 */ /* 0x000fe20000000000 */
[----:B------:R-:W-:Y:S01]  /*0a40*/  IMAD R5, R17, UR18, R5 ;  /* 0x0000001211057c24 */ /* 0x000fe2000f8e0205 */
[----:B------:R-:W-:Y:S01]  /*0a50*/  P2R R112, PR, RZ, 0x20 ;  /* 0x00000020ff707803 */ /* 0x000fe20000000000 */
[----:B--2---:R-:W-:Y:S01]  /*0a60*/  IMAD.WIDE.U32 R2, R14, UR18, R6 ;  /* 0x000000120e027c25 */ /* 0x004fe2000f8e0006 */
[-C--:B------:R-:W-:Y:S02]  /*0a70*/  ISETP.GE.AND P6, PT, R50, R61.reuse, PT ;  /* 0x0000003d3200720c */ /* 0x080fe40003fc6270 */
[----:B------:R-:W-:Y:S01]  /*0a80*/  ISETP.GE.AND P5, PT, R51, R61, PT ;  /* 0x0000003d3300720c */ /* 0x000fe20003fa6270 */
[----:B------:R-:W-:Y:S01]  /*0a90*/  IMAD R3, R15, UR18, R3 ;  /* 0x000000120f037c24 */ /* 0x000fe2000f8e0203 */
[----:B------:R-:W-:Y:S02]  /*0aa0*/  P2R R115, PR, RZ, 0x40 ;  /* 0x00000040ff737803 */ /* 0x000fe40000000000 */
[----:B------:R-:W-:Y:S01]  /*0ab0*/  P2R R117, PR, RZ, 0x20 ;  /* 0x00000020ff757803 */ /* 0x000fe20000000000 */
[----:B---3--:R-:W-:Y:S01]  /*0ac0*/  IMAD.WIDE.U32 R14, R27, R20, R4 ;  /* 0x000000141b0e7225 */ /* 0x008fe200078e0004 */
[----:B------:R-:W-:-:S02]  /*0ad0*/  PRMT R20, RZ, 0x7610, R20 ;  /* 0x00007610ff147816 */ /* 0x000fc40000000014 */
[----:B------:R-:W-:Y:S01]  /*0ae0*/  PRMT R76, RZ, 0x7610, R76 ;  /* 0x00007610ff4c7816 */ /* 0x000fe2000000004c */
[C---:B------:R-:W-:Y:S01]  /*0af0*/  IMAD R15, R27.reuse, R21, R15 ;  /* 0x000000151b0f7224 */ /* 0x040fe200078e020f */
[----:B------:R-:W-:Y:S02]  /*0b00*/  IADD3 R14, P0, PT, R42, R14, RZ ;  /* 0x0000000e2a0e7210 */ /* 0x000fe40007f1e0ff */
[----:B------:R-:W-:Y:S01]  /*0b10*/  PRMT R21, RZ, 0x7610, R21 ;  /* 0x00007610ff157816 */ /* 0x000fe20000000015 */
[C---:B-1----:R-:W-:Y:S01]  /*0b20*/  IMAD.WIDE.U32 R2, R27.reuse, R18, R2 ;  /* 0x000000121b027225 */ /* 0x042fe200078e0002 */
[----:B------:R-:W-:Y:S02]  /*0b30*/  IADD3.X R15, PT, PT, RZ, R15, RZ, P0, !PT ;  /* 0x0000000fff0f7210 */ /* 0x000fe400007fe4ff */
[----:B------:R-:W-:Y:S01]  /*0b40*/  ISETP.NE.AND P0, PT, R114, RZ, PT ;  /* 0x000000ff7200720c */ /* 0x000fe20003f05270 */
[----:B------:R-:W-:Y:S01]  /*0b50*/  IMAD R19, R27, R19, R3 ;  /* 0x000000131b137224 */ /* 0x000fe200078e0203 */
[----:B------:R-:W-:-:S02]  /*0b60*/  SHF.L.U32 R3, R42, 0x1, RZ ;  /* 0x000000012a037819 */ /* 0x000fc400000006ff */
[----:B------:R-:W-:Y:S02]  /*0b70*/  PRMT R18, RZ, 0x7610, R18 ;  /* 0x00007610ff127816 */ /* 0x000fe40000000012 */
[----:B------:R-:W-:Y:S02]  /*0b80*/  IADD3 R16, P4, PT, R3, R30, RZ ;  /* 0x0000001e03107210 */ /* 0x000fe40007f9e0ff */
[----:B------:R-:W-:Y:S02]  /*0b90*/  IADD3 R0, P1, PT, R42, R2, RZ ;  /* 0x000000022a007210 */ /* 0x000fe40007f3e0ff */
[----:B------:R-:W-:Y:S01]  /*0ba0*/  IADD3.X R17, PT, PT, RZ, R32, RZ, P4, !PT ;  /* 0x00000020ff117210 */ /* 0x000fe200027fe4ff */
[----:B------:R-:W-:Y:S01]  /*0bb0*/  BAR.SYNC.DEFER_BLOCKING 0x0 ;  /* 0x0000000000007b1d */ /* 0x000fe20000010000 */
[----:B------:R-:W-:Y:S02]  /*0bc0*/  ISETP.GE.AND P4, PT, R47, R61, PT ;  /* 0x0000003d2f00720c */ /* 0x000fe40003f86270 */
[----:B------:R-:W-:-:S02]  /*0bd0*/  IADD3 R2, P2, PT, R3, R38, RZ ;  /* 0x0000002603027210 */ /* 0x000fc40007f5e0ff */
[----:B------:R-:W-:Y:S02]  /*0be0*/  IADD3 R4, P3, PT, R3, R34, RZ ;  /* 0x0000002203047210 */ /* 0x000fe40007f7e0ff */
[----:B------:R-:W-:Y:S01]  /*0bf0*/  P2R R111, PR, RZ, 0x10 ;  /* 0x00000010ff6f7803 */ /* 0x000fe20000000000 */
[----:B------:R-:W-:Y:S01]  /*0c00*/  IMAD.X R3, RZ, RZ, R40, P2 ;  /* 0x000000ffff037224 */ /* 0x000fe200010e0628 */
[----:B------:R-:W-:Y:S02]  /*0c10*/  IADD3.X R19, PT, PT, RZ, R19, RZ, P1, !PT ;  /* 0x00000013ff137210 */ /* 0x000fe40000ffe4ff */
[----:B------:R-:W-:Y:S02]  /*0c20*/  ISETP.NE.AND P1, PT, R112, RZ, PT ;  /* 0x000000ff7000720c */ /* 0x000fe40003f25270 */
[----:B------:R-:W-:Y:S02]  /*0c30*/  IADD3.X R5, PT, PT, RZ, R36, RZ, P3, !PT ;  /* 0x00000024ff057210 */ /* 0x000fe40001ffe4ff */
[----:B------:R-:W-:-:S02]  /*0c40*/  ISETP.NE.AND P2, PT, R111, RZ, PT ;  /* 0x000000ff6f00720c */ /* 0x000fc40003f45270 */
[-C--:B------:R-:W-:Y:S02]  /*0c50*/  ISETP.GE.AND P3, PT, R48, R61.reuse, PT ;  /* 0x0000003d3000720c */ /* 0x080fe40003f66270 */
[-C--:B------:R-:W-:Y:S02]  /*0c60*/  ISETP.GE.AND P4, PT, R49, R61.reuse, PT ;  /* 0x0000003d3100720c */ /* 0x080fe40003f86270 */
[----:B------:R-:W-:Y:S02]  /*0c70*/  P2R R110, PR, RZ, 0x8 ;  /* 0x00000008ff6e7803 */ /* 0x000fe40000000000 */
[----:B------:R-:W-:Y:S01]  /*0c80*/  P2R R106, PR, RZ, 0x10 ;  /* 0x00000010ff6a7803 */ /* 0x000fe20000000000 */
[----:B------:R-:W2:Y:S01]  /*0c90*/  @!P0 LDG.E.U16 R18, desc[UR16][R16.64] ;  /* 0x0000001010128981 */ /* 0x000ea2000c1e1500 */
[----:B------:R-:W-:Y:S02]  /*0ca0*/  ISETP.GE.AND P0, PT, R52, R61, PT ;  /* 0x0000003d3400720c */ /* 0x000fe40003f06270 */
[----:B------:R-:W-:Y:S01]  /*0cb0*/  PRMT R79, RZ, 0x7610, R79 ;  /* 0x00007610ff4f7816 */ /* 0x000fe2000000004f */
[----:B------:R-:W3:Y:S01]  /*0cc0*/  @!P6 LDG.E.U16 R25, desc[UR16][R16.64+0x140] ;  /* 0x000140101019e981 */ /* 0x000ee2000c1e1500 */
[----:B------:R-:W-:-:S02]  /*0cd0*/  P2R R121, PR, RZ, 0x1 ;  /* 0x00000001ff797803 */ /* 0x000fc40000000000 */
[----:B------:R-:W-:Y:S01]  /*0ce0*/  PRMT R80, RZ, 0x7610, R80 ;  /* 0x00007610ff507816 */ /* 0x000fe20000000050 */
[----:B------:R-:W4:Y:S01]  /*0cf0*/  @!P5 LDG.E.U16 R24, desc[UR16][R16.64+0x180] ;  /* 0x000180101018d981 */ /* 0x000f22000c1e1500 */
[----:B------:R-:W-:Y:S02]  /*0d00*/  PRMT R81, RZ, 0x7610, R81 ;  /* 0x00007610ff517816 */ /* 0x000fe40000000051 */
[----:B------:R-:W-:Y:S01]  /*0d10*/  PRMT R82, RZ, 0x7610, R82 ;  /* 0x00007610ff527816 */ /* 0x000fe20000000052 */
[----:B------:R-:W3:Y:S01]  /*0d20*/  @!P1 LDG.E.U16 R21, desc[UR16][R16.64+0x40] ;  /* 0x0000401010159981 */ /* 0x000ee2000c1e1500 */
[----:B------:R-:W-:-:S03]  /*0d30*/  PRMT R83, RZ, 0x7610, R83 ;  /* 0x00007610ff537816 */ /* 0x000fc60000000053 */
[----:B------:R-:W4:Y:S01]  /*0d40*/  @!P0 LDG.E.U16 R75, desc[UR16][R16.64+0x1c0] ;  /* 0x0001c010104b8981 */ /* 0x000f22000c1e1500 */
[-C--:B------:R-:W-:Y:S02]  /*0d50*/  ISETP.GE.AND P0, PT, R53, R61.reuse, PT ;  /* 0x0000003d3500720c */ /* 0x080fe40003f06270 */
[-C--:B------:R-:W-:Y:S01]  /*0d60*/  ISETP.GE.AND P6, PT, R54, R61.reuse, PT ;  /* 0x0000003d3600720c */ /* 0x080fe20003fc6270 */
[----:B------:R-:W4:Y:S01]  /*0d70*/  @!P2 LDG.E.U16 R20, desc[UR16][R16.64+0x80] ;  /* 0x000080101014a981 */ /* 0x000f22000c1e1500 */
[----:B------:R-:W-:Y:S02]  /*0d80*/  P2R R122, PR, RZ, 0x1 ;  /* 0x00000001ff7a7803 */ /* 0x000fe40000000000 */
[-C--:B------:R-:W-:Y:S01]  /*0d90*/  ISETP.GE.AND P5, PT, R55, R61.reuse, PT ;  /* 0x0000003d3700720c */ /* 0x080fe20003fa6270 */
        /* <DEDUP_REMOVED lines=15> */
[----:B------:R-:W0:Y:S01]  /*0e90*/  S2R R62, SR_LANEID ;  /* 0x00000000003e7919 */ /* 0x000e220000000000 */
[----:B------:R-:W1:Y:S01]  /*0ea0*/  S2UR UR6, SR_CgaCtaId ;  /* 0x00000000000679c3 */ /* 0x000e620000008800 */
[----:B------:R-:W-:Y:S01]  /*0eb0*/  UMOV UR5, 0x400 ;  /* 0x0000040000057882 */ /* 0x000fe20000000000 */
[----:B------:R-:W-:-:S02]  /*0ec0*/  P2R R108, PR, RZ, 0x40 ;  /* 0x00000040ff6c7803 */ /* 0x000fc40000000000 */
[----:B------:R-:W-:Y:S02]  /*0ed0*/  P2R R98, PR, RZ, 0x40 ;  /* 0x00000040ff627803 */ /* 0x000fe40000000000 */
[----:B------:R-:W-:Y:S01]  /*0ee0*/  ISETP.NE.AND P6, PT, R122, RZ, PT ;  /* 0x000000ff7a00720c */ /* 0x000fe20003fc5270 */
[----:B-1----:R-:W-:Y:S01]  /*0ef0*/  ULEA UR5, UR6, UR5, 0x18 ;  /* 0x0000000506057291 */ /* 0x002fe2000f8ec0ff */
[C---:B0-----:R-:W-:Y:S02]  /*0f00*/  IADD3 R17, PT, PT, R62.reuse, 0x80, RZ ;  /* 0x000000803e117810 */ /* 0x041fe40007ffe0ff */
[C---:B------:R-:W-:Y:S02]  /*0f10*/  IADD3 R65, PT, PT, R62.reuse, 0x20, RZ ;  /* 0x000000203e417810 */ /* 0x040fe40007ffe0ff */
[C---:B------:R-:W-:Y:S01]  /*0f20*/  IADD3 R67, PT, PT, R62.reuse, 0x40, RZ ;  /* 0x000000403e437810 */ /* 0x040fe20007ffe0ff */
[----:B------:R-:W-:Y:S01]  /*0f30*/  VIADD R69, R62, 0x60 ;  /* 0x000000603e457836 */ /* 0x000fe20000000000 */
[----:B------:R-:W-:-:S02]  /*0f40*/  LEA.HI.SX32 R17, R17, R62, 0x1b ;  /* 0x0000003e11117211 */ /* 0x000fc400078fdaff */
[C---:B------:R-:W-:Y:S02]  /*0f50*/  IADD3 R71, PT, PT, R62.reuse, 0xa0, RZ ;  /* 0x000000a03e477810 */ /* 0x040fe40007ffe0ff */
[-C--:B------:R-:W-:Y:S02]  /*0f60*/  LEA.HI.SX32 R64, R65, R62.reuse, 0x1b ;  /* 0x0000003e41407211 */ /* 0x080fe400078fdaff */
[-C--:B------:R-:W-:Y:S02]  /*0f70*/  LEA.HI.SX32 R65, R67, R62.reuse, 0x1b ;  /* 0x0000003e43417211 */ /* 0x080fe400078fdaff */
[C---:B------:R-:W-:Y:S02]  /*0f80*/  LEA.HI.SX32 R63, R62.reuse, R62, 0x1b ;  /* 0x0000003e3e3f7211 */ /* 0x040fe400078fdaff */
[----:B------:R-:W-:Y:S02]  /*0f90*/  LEA R67, R17, UR5, 0x1 ;  /* 0x0000000511437c11 */ /* 0x000fe4000f8e08ff */
[----:B------:R-:W-:-:S02]  /*0fa0*/  IADD3 R17, PT, PT, R62, 0xc0, RZ ;  /* 0x000000c03e117810 */ /* 0x000fc40007ffe0ff */
[-C--:B------:R-:W-:Y:S02]  /*0fb0*/  LEA.HI.SX32 R66, R69, R62.reuse, 0x1b ;  /* 0x0000003e45427211 */ /* 0x080fe400078fdaff */
[-C--:B------:R-:W-:Y:S01]  /*0fc0*/  LEA.HI.SX32 R68, R71, R62.reuse, 0x1b ;  /* 0x0000003e47447211 */ /* 0x080fe200078fdaff */
[C---:B------:R-:W-:Y:S01]  /*0fd0*/  VIADD R71, R62.reuse, 0x100 ;  /* 0x000001003e477836 */ /* 0x040fe20000000000 */
[----:B------:R-:W-:Y:S02]  /*0fe0*/  IADD3 R69, PT, PT, R62, 0xe0, RZ ;  /* 0x000000e03e457810 */ /* 0x000fe40007ffe0ff */
[----:B------:R-:W-:Y:S02]  /*0ff0*/  LEA R63, R63, UR5, 0x1 ;  /* 0x000000053f3f7c11 */ /* 0x000fe4000f8e08ff */
[----:B------:R-:W-:Y:S02]  /*1000*/  LEA R64, R64, UR5, 0x1 ;  /* 0x0000000540407c11 */ /* 0x000fe4000f8e08ff */
[----:B------:R-:W-:-:S02]  /*1010*/  LEA.HI.SX32 R17, R17, R62, 0x1b ;  /* 0x0000003e11117211 */ /* 0x000fc400078fdaff */
[----:B------:R-:W-:Y:S02]  /*1020*/  LEA R65, R65, UR5, 0x1 ;  /* 0x0000000541417c11 */ /* 0x000fe4000f8e08ff */
[----:B------:R-:W-:Y:S02]  /*1030*/  LEA R66, R66, UR5, 0x1 ;  /* 0x0000000542427c11 */ /* 0x000fe4000f8e08ff */
[-C--:B------:R-:W-:Y:S02]  /*1040*/  LEA.HI.SX32 R70, R69, R62.reuse, 0x1b ;  /* 0x0000003e45467211 */ /* 0x080fe400078fdaff */
[----:B------:R-:W-:Y:S02]  /*1050*/  IADD3 R73, PT, PT, R62, 0x120, RZ ;  /* 0x000001203e497810 */ /* 0x000fe40007ffe0ff */
[----:B------:R-:W-:Y:S02]  /*1060*/  LEA.HI.SX32 R71, R71, R62, 0x1b ;  /* 0x0000003e47477211 */ /* 0x000fe400078fdaff */
[----:B------:R-:W-:-:S02]  /*1070*/  P2R R96, PR, RZ, 0x40 ;  /* 0x00000040ff607803 */ /* 0x000fc40000000000 */
[----:B------:R-:W-:Y:S02]  /*1080*/  LEA R68, R68, UR5, 0x1 ;  /* 0x0000000544447c11 */ /* 0x000fe4000f8e08ff */
[C---:B------:R-:W-:Y:S02]  /*1090*/  IADD3 R85, PT, PT, R62.reuse, 0x140, RZ ;  /* 0x000001403e557810 */ /* 0x040fe40007ffe0ff */
[----:B------:R-:W-:Y:S02]  /*10a0*/  LEA R69, R17, UR5, 0x1 ;  /* 0x0000000511457c11 */ /* 0x000fe4000f8e08ff */
[----:B------:R-:W-:Y:S02]  /*10b0*/  ISETP.NE.AND P6, PT, R121, RZ, PT ;  /* 0x000000ff7900720c */ /* 0x000fe40003fc5270 */
[----:B------:R-:W-:Y:S02]  /*10c0*/  IADD3 R17, PT, PT, R62, 0x160, RZ ;  /* 0x000001603e117810 */ /* 0x000fe40007ffe0ff */
[----:B------:R-:W-:-:S02]  /*10d0*/  LEA R70, R70, UR5, 0x1 ;  /* 0x0000000546467c11 */ /* 0x000fc4000f8e08ff */
[-C--:B------:R-:W-:Y:S02]  /*10e0*/  LEA.HI.SX32 R72, R73, R62.reuse, 0x1b ;  /* 0x0000003e49487211 */ /* 0x080fe400078fdaff */
[----:B------:R-:W-:Y:S02]  /*10f0*/  LEA R71, R71, UR5, 0x1 ;  /* 0x0000000547477c11 */ /* 0x000fe4000f8e08ff */
[-C--:B------:R-:W-:Y:S02]  /*1100*/  LEA.HI.SX32 R73, R85, R62.reuse, 0x1b ;  /* 0x0000003e55497211 */ /* 0x080fe400078fdaff */
[----:B------:R-:W-:Y:S02]  /*1110*/  P2R R95, PR, RZ, 0x40 ;  /* 0x00000040ff5f7803 */ /* 0x000fe40000000000 */
[----:B------:R-:W-:Y:S02]  /*1120*/  LEA.HI.SX32 R17, R17, R62, 0x1b ;  /* 0x0000003e11117211 */ /* 0x000fe400078fdaff */
[----:B------:R-:W-:-:S02]  /*1130*/  ISETP.NE.AND P6, PT, R117, RZ, PT ;  /* 0x000000ff7500720c */ /* 0x000fc40003fc5270 */
[----:B------:R-:W-:Y:S02]  /*1140*/  LEA R72, R72, UR5, 0x1 ;  /* 0x0000000548487c11 */ /* 0x000fe4000f8e08ff */
[----:B------:R-:W-:Y:S02]  /*1150*/  LEA R73, R73, UR5, 0x1 ;  /* 0x0000000549497c11 */ /* 0x000fe4000f8e08ff */
[C---:B------:R-:W-:Y:S02]  /*1160*/  IADD3 R85, PT, PT, R62.reuse, 0x1e0, RZ ;  /* 0x000001e03e557810 */ /* 0x040fe40007ffe0ff */
[----:B------:R-:W-:Y:S02]  /*1170*/  P2R R94, PR, RZ, 0x40 ;  /* 0x00000040ff5e7803 */ /* 0x000fe40000000000 */
[----:B------:R-:W-:Y:S02]  /*1180*/  ISETP.NE.AND P6, PT, R115, RZ, PT ;  /* 0x000000ff7300720c */ /* 0x000fe40003fc5270 */
[----:B------:R-:W-:-:S02]  /*1190*/  SHF.L.U32 R16, R62, 0x4, RZ ;  /* 0x000000043e107819 */ /* 0x000fc400000006ff */
[----:B------:R-:W-:Y:S02]  /*11a0*/  LEA.HI.SX32 R78, R85, R62, 0x1b ;  /* 0x0000003e554e7211 */ /* 0x000fe400078fdaff */
[----:B------:R-:W-:Y:S02]  /*11b0*/  P2R R93, PR, RZ, 0x40 ;  /* 0x00000040ff5d7803 */ /* 0x000fe40000000000 */
        /* <DEDUP_REMOVED lines=11> */
[----:B---3--:R0:W-:Y:S04]  /*1270*/  STS.U16 [R64+0x40], R21 ;  /* 0x0000401540007388 */ /* 0x0081e80000000400 */
[----:B----4-:R-:W-:Y:S04]  /*1280*/  STS.U16 [R65+0x80], R20 ;  /* 0x0000801441007388 */ /* 0x010fe80000000400 */
[----:B------:R1:W-:Y:S01]  /*1290*/  STS.U16 [R66+0xc0], R23 ;  /* 0x0000c01742007388 */ /* 0x0003e20000000400 */
[----:B0-----:R-:W-:-:S03]  /*12a0*/  IADD3 R21, PT, PT, R62, 0x180, RZ ;  /* 0x000001803e157810 */ /* 0x001fc60007ffe0ff */
[----:B------:R-:W-:Y:S04]  /*12b0*/  STS.U16 [R67+0x100], R22 ;  /* 0x0001001643007388 */ /* 0x000fe80000000400 */
[----:B------:R0:W-:Y:S01]  /*12c0*/  STS.U16 [R68+0x140], R25 ;  /* 0x0001401944007388 */ /* 0x0001e20000000400 */
[----:B-1----:R-:W-:-:S03]  /*12d0*/  VIADD R23, R62, 0x1a0 ;  /* 0x000001a03e177836 */ /* 0x002fc60000000000 */
[----:B------:R-:W-:Y:S01]  /*12e0*/  STS.U16 [R69+0x180], R24 ;  /* 0x0001801845007388 */ /* 0x000fe20000000400 */
[----:B------:R-:W-:-:S03]  /*12f0*/  LEA.HI.SX32 R21, R21, R62, 0x1b ;  /* 0x0000003e15157211 */ /* 0x000fc600078fdaff */
[----:B------:R-:W-:Y:S01]  /*1300*/  STS.U16 [R70+0x1c0], R75 ;  /* 0x0001c04b46007388 */ /* 0x000fe20000000400 */
[----:B0-----:R-:W-:-:S03]  /*1310*/  IADD3 R25, PT, PT, R62, 0x1c0, RZ ;  /* 0x000001c03e197810 */ /* 0x001fc60007ffe0ff */
[----:B------:R0:W-:Y:S01]  /*1320*/  STS.U16 [R71+0x200], R74 ;  /* 0x0002004a47007388 */ /* 0x0001e20000000400 */
[-C--:B------:R-:W-:Y:S02]  /*1330*/  LEA.HI.SX32 R23, R23, R62.reuse, 0x1b ;  /* 0x0000003e17177211 */ /* 0x080fe400078fdaff */
[----:B------:R-:W-:Y:S01]  /*1340*/  LEA.HI.SX32 R25, R25, R62, 0x1b ;  /* 0x0000003e19197211 */ /* 0x000fe200078fdaff */
[----:B------:R1:W-:Y:S01]  /*1350*/  STS.U16 [R72+0x240], R77 ;  /* 0x0002404d48007388 */ /* 0x0003e20000000400 */
[----:B0-----:R-:W-:-:S03]  /*1360*/  LEA R74, R17, UR5, 0x1 ;  /* 0x00000005114a7c11 */ /* 0x001fc6000f8e08ff */
[----:B------:R0:W-:Y:S01]  /*1370*/  STS.U16 [R73+0x280], R76 ;  /* 0x0002804c49007388 */ /* 0x0001e20000000400 */
[----:B------:R-:W-:-:S03]  /*1380*/  LEA R75, R21, UR5, 0x1 ;  /* 0x00000005154b7c11 */ /* 0x000fc6000f8e08ff */
[----:B------:R2:W-:Y:S01]  /*1390*/  STS.U16 [R74+0x2c0], R79 ;  /* 0x0002c04f4a007388 */ /* 0x0005e20000000400 */
[----:B-1----:R-:W-:Y:S02]  /*13a0*/  LEA R77, R25, UR5, 0x1 ;  /* 0x00000005194d7c11 */ /* 0x002fe4000f8e08ff */
[----:B0-----:R-:W-:Y:S02]  /*13b0*/  LEA R76, R23, UR5, 0x1 ;  /* 0x00000005174c7c11 */ /* 0x001fe4000f8e08ff */
[----:B--2---:R-:W-:Y:S01]  /*13c0*/  LEA.HI.SX32 R79, R16, R16, 0x1b ;  /* 0x00000010104f7211 */ /* 0x004fe200078fdaff */
        /* <DEDUP_REMOVED lines=49> */
[----:B--2---:R-:W-:Y:S02]  /*16e0*/  PRMT R82, RZ, 0x7610, R82 ;  /* 0x00007610ff527816 */ /* 0x004fe40000000052 */
[----:B---3--:R-:W-:Y:S02]  /*16f0*/  PRMT R83, RZ, 0x7610, R83 ;  /* 0x00007610ff537816 */ /* 0x008fe40000000053 */
[----:B------:R-:W-:Y:S02]  /*1700*/  PRMT R84, RZ, 0x7610, R84 ;  /* 0x00007610ff547816 */ /* 0x000fe40000000054 */
[----:B------:R-:W-:Y:S01]  /*1710*/  PRMT R87, RZ, 0x7610, R87 ;  /* 0x00007610ff577816 */ /* 0x000fe20000000057 */
        /* <DEDUP_REMOVED lines=90> */
[----:B0-----:R-:W-:-:S04]  /*1cc0*/  PRMT R89, RZ, 0x7610, R89 ;  /* 0x00007610ff597816 */ /* 0x001fc80000000059 */
[----:B------:R-:W4:Y:S04]  /*1cd0*/  @!P5 LDG.E.U16 R100, desc[UR16][R2.64+0x280] ;  /* 0x000280100264d981 */ /* 0x000f28000c1e1500 */
[----:B------:R-:W4:Y:S01]  /*1ce0*/  @!P6 LDG.E.U16 R98, desc[UR16][R2.64+0x200] ;  /* 0x000200100262e981 */ /* 0x000f22000c1e1500 */
[----:B------:R-:W-:-:S03]  /*1cf0*/  ISETP.NE.AND P6, PT, R132, RZ, PT ;  /* 0x000000ff8400720c */ /* 0x000fc60003fc5270 */
[----:B------:R-:W4:Y:S10]  /*1d00*/  @!P0 LDG.E.U16 R89, desc[UR16][R2.64+0x2c0] ;  /* 0x0002c01002598981 */ /* 0x000f34000c1e1500 */
[----:B------:R-:W4:Y:S01]  /*1d10*/  @!P6 LDG.E.U16 R103, desc[UR16][R2.64+0x240] ;  /* 0x000240100267e981 */ /* 0x000f22000c1e1500 */
[----:B------:R-:W-:-:S02]  /*1d20*/  PRMT R102, RZ, 0x7610, R102 ;  /* 0x00007610ff667816 */ /* 0x000fc40000000066 */
[----:B------:R-:W-:Y:S02]  /*1d30*/  PRMT R105, RZ, 0x7610, R105 ;  /* 0x00007610ff697816 */ /* 0x000fe40000000069 */
[----:B------:R-:W-:Y:S02]  /*1d40*/  PRMT R104, RZ, 0x7610, R104 ;  /* 0x00007610ff687816 */ /* 0x000fe40000000068 */
[----:B------:R-:W-:Y:S01]  /*1d50*/  PRMT R109, RZ, 0x7610, R109 ;  /* 0x00007610ff6d7816 */ /* 0x000fe2000000006d */
[----:B------:R-:W4:Y:S04]  /*1d60*/  @!P1 LDG.E.U16 R102, desc[UR16][R2.64+0x300] ;  /* 0x0003001002669981 */ /* 0x000f28000c1e1500 */
[----:B------:R-:W4:Y:S04]  /*1d70*/  @!P2 LDG.E.U16 R105, desc[UR16][R2.64+0x340] ;  /* 0x000340100269a981 */ /* 0x000f28000c1e1500 */
[----:B------:R-:W4:Y:S04]  /*1d80*/  @!P3 LDG.E.U16 R104, desc[UR16][R2.64+0x380] ;  /* 0x000380100268b981 */ /* 0x000f28000c1e1500 */
[----:B------:R1:W4:Y:S01]  /*1d90*/  @!P4 LDG.E.U16 R109, desc[UR16][R2.64+0x3c0] ;  /* 0x0003c010026dc981 */ /* 0x000322000c1e1500 */
[----:B------:R-:W-:-:S02]  /*1da0*/  P2R R116, PR, RZ, 0x20 ;  /* 0x00000020ff747803 */ /* 0x000fc40000000000 */
[----:B-1----:R-:W-:Y:S01]  /*1db0*/  SHF.L.U32 R3, R18, 0x10, RZ ;  /* 0x0000001012037819 */ /* 0x002fe200000006ff */
[----:B--2---:R-:W-:Y:S01]  /*1dc0*/  IMAD.U32 R25, R25, 0x10000, RZ ;  /* 0x0001000019197824 */ /* 0x004fe200078e00ff */
[----:B------:R-:W-:Y:S02]  /*1dd0*/  SHF.L.U32 R21, R21, 0x10, RZ ;  /* 0x0000001015157819 */ /* 0x000fe400000006ff */
[----:B------:R-:W-:Y:S02]  /*1de0*/  SHF.L.U32 R23, R23, 0x10, RZ ;  /* 0x0000001017177819 */ /* 0x000fe400000006ff */
[----:B---3--:R-:W-:Y:S02]  /*1df0*/  SHF.L.U32 R123, R85, 0x10, RZ ;  /* 0x00000010557b7819 */ /* 0x008fe400000006ff */
[----:B----4-:R-:W-:Y:S02]  /*1e00*/  SHF.L.U32 R129, R86, 0x10, RZ ;  /* 0x0000001056817819 */ /* 0x010fe400000006ff */
[----:B------:R-:W-:-:S02]  /*1e10*/  SHF.L.U32 R131, R87, 0x10, RZ ;  /* 0x0000001057837819 */ /* 0x000fc400000006ff */
        /* <DEDUP_REMOVED lines=14> */
[----:B------:R0:W-:Y:S02]  /*1f00*/  STS.U16 [R74+0x2c0], R89 ;  /* 0x0002c0594a007388 */ /* 0x0001e40000000400 */
[----:B0-----:R-:W-:Y:S01]  /*1f10*/  SHF.L.U32 R89, R80, 0x10, RZ ;  /* 0x0000001050597819 */ /* 0x001fe200000006ff */
[----:B------:R-:W-:-:S05]  /*1f20*/  FADD.FTZ R80, R3, R26 ;  /* 0x0000001a03507221 */ /* 0x000fca0000010000 */
[----:B------:R-:W-:Y:S01]  /*1f30*/  FSETP.GTU.FTZ.AND P5, PT, R80, 20, PT ;  /* 0x41a000005000780b */ /* 0x000fe20003fbc000 */
[----:B------:R-:W-:Y:S01]  /*1f40*/  STS.U16 [R75+0x300], R102 ;  /* 0x000300664b007388 */ /* 0x000fe20000000400 */
[----:B------:R-:W-:Y:S01]  /*1f50*/  SHF.L.U32 R93, R22, 0x10, RZ ;  /* 0x00000010165d7819 */ /* 0x000fe200000006ff */
[----:B------:R-:W-:Y:S01]  /*1f60*/  IMAD.U32 R91, R20, 0x10000, RZ ;  /* 0x00010000145b7824 */ /* 0x000fe200078e00ff */
[----:B------:R-:W-:Y:S01]  /*1f70*/  SHF.L.U32 R95, R24, 0x10, RZ ;  /* 0x00000010185f7819 */ /* 0x000fe200000006ff */
[----:B------:R0:W-:Y:S01]  /*1f80*/  STS.U16 [R76+0x340], R105 ;  /* 0x000340694c007388 */ /* 0x0001e20000000400 */
[----:B------:R-:W-:Y:S02]  /*1f90*/  SHF.L.U32 R99, R81, 0x10, RZ ;  /* 0x0000001051637819 */ /* 0x000fe400000006ff */
[----:B------:R-:W-:Y:S01]  /*1fa0*/  SHF.L.U32 R103, R82, 0x10, RZ ;  /* 0x0000001052677819 */ /* 0x000fe200000006ff */
[----:B------:R-:W-:Y:S04]  /*1fb0*/  STS.U16 [R77+0x380], R104 ;  /* 0x000380684d007388 */ /* 0x000fe80000000400 */
[----:B------:R1:W-:Y:S01]  /*1fc0*/  STS.U16 [R78+0x3c0], R109 ;  /* 0x0003c06d4e007388 */ /* 0x0003e20000000400 */
[----:B0-----:R-:W-:Y:S01]  /*1fd0*/  SHF.L.U32 R105, R83, 0x10, RZ ;  /* 0x0000001053697819 */ /* 0x001fe200000006ff */
[--C-:B------:R-:W-:Y:S01]  /*1fe0*/  FADD.FTZ R81, R91, R26.reuse ;  /* 0x0000001a5b517221 */ /* 0x100fe20000010000 */
[--C-:B------:R-:W-:Y:S01]  /*1ff0*/  FADD.FTZ R83, R93, R26.reuse ;  /* 0x0000001a5d537221 */ /* 0x100fe20000010000 */
[--C-:B------:R-:W-:Y:S01]  /*2000*/  FADD.FTZ R85, R95, R26.reuse ;  /* 0x0000001a5f557221 */ /* 0x100fe20000010000 */
[----:B------:R-:W-:Y:S01]  /*2010*/  FADD.FTZ R87, R89, R26 ;  /* 0x0000001a59577221 */ /* 0x000fe20000010000 */
[----:B-1----:R-:W-:-:S02]  /*2020*/  IMAD.U32 R109, R84, 0x10000, RZ ;  /* 0x00010000546d7824 */ /* 0x002fc400078e00ff */
        /* <DEDUP_REMOVED lines=42> */
.L_x_6917:
[----:B------:R-:W-:Y:S05]  /*22d0*/  BSYNC.RECONVERGENT B0 ;  /* 0x0000000000007941 */ /* 0x000fea0003800200 */
.L_x_6916:
        /* <DEDUP_REMOVED lines=33> */
.L_x_6919:
[----:B------:R-:W-:Y:S05]  /*24f0*/  BSYNC.RECONVERGENT B0 ;  /* 0x0000000000007941 */ /* 0x000fea0003800200 */
.L_x_6918:
        /* <DEDUP_REMOVED lines=33> */
.L_x_6921:
[----:B------:R-:W-:Y:S05]  /*2710*/  BSYNC.RECONVERGENT B0 ;  /* 0x0000000000007941 */ /* 0x000fea0003800200 */
.L_x_6920:
        /* <DEDUP_REMOVED lines=33> */
.L_x_6923:
[----:B------:R-:W-:Y:S05]  /*2930*/  BSYNC.RECONVERGENT B0 ;  /* 0x0000000000007941 */ /* 0x000fea0003800200 */
.L_x_6922:
        /* <DEDUP_REMOVED lines=33> */
.L_x_6925:
[----:B------:R-:W-:Y:S05]  /*2b50*/  BSYNC.RECONVERGENT B0 ;  /* 0x0000000000007941 */ /* 0x000fea0003800200 */
.L_x_6924:
        /* <DEDUP_REMOVED lines=33> */
.L_x_6927:
[----:B------:R-:W-:Y:S05]  /*2d70*/  BSYNC.RECONVERGENT B0 ;  /* 0x0000000000007941 */ /* 0x000fea0003800200 */
.L_x_6926:
        /* <DEDUP_REMOVED lines=33> */
.L_x_6929:
[----:B------:R-:W-:Y:S05]  /*2f90*/  BSYNC.RECONVERGENT B0 ;  /* 0x0000000000007941 */ /* 0x000fea0003800200 */
.L_x_6928:
        /* <DEDUP_REMOVED lines=33> */
.L_x_6931:
[----:B------:R-:W-:Y:S05]  /*31b0*/  BSYNC.RECONVERGENT B0 ;  /* 0x0000000000007941 */ /* 0x000fea0003800200 */
.L_x_6930:
        /* <DEDUP_REMOVED lines=33> */
.L_x_6933:
[----:B------:R-:W-:Y:S05]  /*33d0*/  BSYNC.RECONVERGENT B0 ;  /* 0x0000000000007941 */ /* 0x000fea0003800200 */
.L_x_6932:
        /* <DEDUP_REMOVED lines=33> */
.L_x_6935:
[----:B------:R-:W-:Y:S05]  /*35f0*/  BSYNC.RECONVERGENT B0 ;  /* 0x0000000000007941 */ /* 0x000fea0003800200 */
.L_x_6934:
        /* <DEDUP_REMOVED lines=33> */
.L_x_6937:
[----:B------:R-:W-:Y:S05]  /*3810*/  BSYNC.RECONVERGENT B0 ;  /* 0x0000000000007941 */ /* 0x000fea0003800200 */
.L_x_6936:
        /* <DEDUP_REMOVED lines=33> */
.L_x_6939:
[----:B------:R-:W-:Y:S05]  /*3a30*/  BSYNC.RECONVERGENT B0 ;  /* 0x0000000000007941 */ /* 0x000fea0003800200 */
.L_x_6938:
        /* <DEDUP_REMOVED lines=33> */
.L_x_6941:
[----:B------:R-:W-:Y:S05]  /*3c50*/  BSYNC.RECONVERGENT B0 ;  /* 0x0000000000007941 */ /* 0x000fea0003800200 */
.L_x_6940:
        /* <DEDUP_REMOVED lines=33> */
.L_x_6943:
[----:B------:R-:W-:Y:S05]  /*3e70*/  BSYNC.RECONVERGENT B0 ;  /* 0x0000000000007941 */ /* 0x000fea0003800200 */
.L_x_6942:
        /* <DEDUP_REMOVED lines=33> */
.L_x_6945:
[----:B------:R-:W-:Y:S05]  /*4090*/  BSYNC.RECONVERGENT B0 ;  /* 0x0000000000007941 */ /* 0x000fea0003800200 */
.L_x_6944:
        /* <DEDUP_REMOVED lines=33> */
.L_x_6947:
[----:B------:R-:W-:Y:S05]  /*42b0*/  BSYNC.RECONVERGENT B0 ;  /* 0x0000000000007941 */ /* 0x000fea0003800200 */
.L_x_6946:
[----:B------:R-:W0:Y:S01]  /*42c0*/  LDCU.64 UR6, c[0x0][0x488] ;  /* 0x00009100ff0677ac */ /* 0x000e220008000a00 */
[----:B------:R-:W-:Y:S01]  /*42d0*/  P2R R141, PR, RZ, 0x1 ;  /* 0x00000001ff8d7803 */ /* 0x000fe20000000000 */
[----:B------:R-:W-:Y:S01]  /*42e0*/  LDS.U16 R126, [R79] ;  /* 0x000000004f7e7984 */ /* 0x000fe20000000400 */
[----:B------:R-:W-:Y:S01]  /*42f0*/  ISETP.NE.AND P0, PT, R106, RZ, PT ;  /* 0x000000ff6a00720c */ /* 0x000fe20003f05270 */
[----:B------:R-:W1:Y:S01]  /*4300*/  LDCU.64 UR8, c[0x0][0x558] ;  /* 0x0000ab00ff0877ac */ /* 0x000e620008000a00 */
[----:B------:R-:W-:Y:S01]  /*4310*/  ISETP.NE.AND P6, PT, R116, RZ, PT ;  /* 0x000000ff7400720c */ /* 0x000fe20003fc5270 */
[----:B------:R-:W-:Y:S01]  /*4320*/  LDS.U16 R132, [R79+0x2] ;  /* 0x000002004f847984 */ /* 0x000fe20000000400 */
[----:B------:R-:W-:Y:S02]  /*4330*/  P2R R139, PR, RZ, 0x1 ;  /* 0x00000001ff8b7803 */ /* 0x000fe40000000000 */
[----:B------:R-:W-:Y:S01]  /*4340*/  ISETP.NE.AND P0, PT, R110, RZ, PT ;  /* 0x000000ff6e00720c */ /* 0x000fe20003f05270 */
[----:B------:R-:W-:Y:S01]  /*4350*/  LDS.U16 R136, [R79+0x4] ;  /* 0x000004004f887984 */ /* 0x000fe20000000400 */
[----:B------:R-:W-:-:S02]  /*4360*/  PRMT R24, RZ, 0x7610, R24 ;  /* 0x00007610ff187816 */ /* 0x000fc40000000018 */
[----:B------:R-:W-:Y:S01]  /*4370*/  P2R R137, PR, RZ, 0x1 ;  /* 0x00000001ff897803 */ /* 0x000fe20000000000 */
[----:B------:R-:W-:Y:S01]  /*4380*/  LDS.U16 R120, [R79+0x6] ;  /* 0x000006004f787984 */ /* 0x000fe20000000400 */
[----:B------:R-:W-:Y:S02]  /*4390*/  ISETP.NE.AND P0, PT, R111, RZ, PT ;  /* 0x000000ff6f00720c */ /* 0x000fe40003f05270 */
[----:B------:R-:W-:Y:S01]  /*43a0*/  PRMT R25, RZ, 0x7610, R25 ;  /* 0x00007610ff197816 */ /* 0x000fe20000000019 */
[----:B------:R-:W-:Y:S01]  /*43b0*/  LDS.U16 R118, [R79+0x8] ;  /* 0x000008004f767984 */ /* 0x000fe20000000400 */
[C---:B0-----:R-:W-:Y:S02]  /*43c0*/  LEA R2, P5, R0.reuse, UR6, 0x1 ;  /* 0x0000000600027c11 */ /* 0x041fe4000f8a08ff */
[----:B------:R-:W-:Y:S01]  /*43d0*/  P2R R135, PR, RZ, 0x1 ;  /* 0x00000001ff877803 */ /* 0x000fe20000000000 */
[----:B------:R-:W-:Y:S01]  /*43e0*/  LDS.U16 R116, [R79+0xa] ;  /* 0x00000a004f747984 */ /* 0x000fe20000000400 */
[----:B------:R-:W-:Y:S01]  /*43f0*/  LEA.HI.X R3, R0, UR7, R19, 0x1, P5 ;  /* 0x0000000700037c11 */ /* 0x000fe2000a8f0c13 */
[----:B------:R-:W0:Y:S01]  /*4400*/  LDCU.64 UR6, c[0x0][0x478] ;  /* 0x00008f00ff0677ac */ /* 0x000e220008000a00 */
        /* <DEDUP_REMOVED lines=8> */
[----:B------:R-:W-:Y:S02]  /*4490*/  P2R R143, PR, RZ, 0x2 ;  /* 0x00000002ff8f7803 */ /* 0x000fe40000000000 */
[----:B------:R-:W-:Y:S01]  /*44a0*/  ISETP.NE.AND P1, PT, R115, RZ, PT ;  /* 0x000000ff7300720c */ /* 0x000fe20003f25270 */
[----:B------:R-:W-:Y:S01]  /*44b0*/  LDS.U16 R22, [R79+0x14] ;  /* 0x000014004f167984 */ /* 0x000fe20000000400 */
[----:B------:R-:W-:-:S02]  /*44c0*/  P2R R144, PR, RZ, 0x4 ;  /* 0x00000004ff907803 */ /* 0x000fc40000000000 */
[----:B------:R-:W-:Y:S01]  /*44d0*/  ISETP.NE.AND P2, PT, R117, RZ, PT ;  /* 0x000000ff7500720c */ /* 0x000fe20003f45270 */
        /* <DEDUP_REMOVED lines=8> */
[----:B------:R-:W-:-:S02]  /*4560*/  ISETP.NE.AND P3, PT, R121, RZ, PT ;  /* 0x000000ff7900720c */ /* 0x000fc40003f65270 */
[----:B------:R-:W-:Y:S01]  /*4570*/  P2R R147, PR, RZ, 0x10 ;  /* 0x00000010ff937803 */ /* 0x000fe20000000000 */
[----:B------:R-:W-:Y:S01]  /*4580*/  LDS.U16 R108, [R79+0xc] ;  /* 0x00000c004f6c7984 */ /* 0x000fe20000000400 */
[----:B------:R-:W-:Y:S02]  /*4590*/  ISETP.NE.AND P4, PT, R122, RZ, PT ;  /* 0x000000ff7a00720c */ /* 0x000fe40003f85270 */
[----:B------:R-:W-:Y:S01]  /*45a0*/  PRMT R102, RZ, 0x7610, R102 ;  /* 0x00007610ff667816 */ /* 0x000fe20000000066 */
[----:B------:R-:W-:Y:S01]  /*45b0*/  LDS.U16 R14, [R79+0x1c] ;  /* 0x00001c004f0e7984 */ /* 0x000fe20000000400 */
[----:B------:R-:W-:Y:S02]  /*45c0*/  PRMT R103, RZ, 0x7610, R103 ;  /* 0x00007610ff677816 */ /* 0x000fe40000000067 */
[----:B------:R-:W-:Y:S01]  /*45d0*/  PRMT R104, RZ, 0x7610, R104 ;  /* 0x00007610ff687816 */ /* 0x000fe20000000068 */
[----:B------:R-:W-:Y:S01]  /*45e0*/  LDS.U16 R0, [R79+0x1e] ;  /* 0x00001e004f007984 */ /* 0x000fe20000000400 */
[----:B------:R-:W-:-:S02]  /*45f0*/  PRMT R105, RZ, 0x7610, R105 ;  /* 0x00007610ff697816 */ /* 0x000fc40000000069 */
[----:B------:R-:W-:Y:S01]  /*4600*/  PRMT R124, RZ, 0x7610, R124 ;  /* 0x00007610ff7c7816 */ /* 0x000fe2000000007c */
[----:B------:R-:W-:Y:S01]  /*4610*/  BAR.SYNC.DEFER_BLOCKING 0x0 ;  /* 0x0000000000007b1d */ /* 0x000fe20000010000 */
[----:B------:R-:W-:Y:S02]  /*4620*/  PRMT R109, RZ, 0x7610, R109 ;  /* 0x00007610ff6d7816 */ /* 0x000fe4000000006d */
[----:B------:R-:W-:Y:S02]  /*4630*/  PRMT R130, RZ, 0x7610, R130 ;  /* 0x00007610ff827816 */ /* 0x000fe40000000082 */
[----:B------:R-:W-:Y:S02]  /*4640*/  PRMT R123, RZ, 0x7610, R123 ;  /* 0x00007610ff7b7816 */ /* 0x000fe4000000007b */
[----:B------:R-:W-:Y:S02]  /*4650*/  PRMT R138, RZ, 0x7610, R138 ;  /* 0x00007610ff8a7816 */ /* 0x000fe4000000008a */
[----:B------:R-:W-:-:S02]  /*4660*/  PRMT R129, RZ, 0x7610, R129 ;  /* 0x00007610ff817816 */ /* 0x000fc40000000081 */
[----:B------:R-:W-:Y:S02]  /*4670*/  PRMT R142, RZ, 0x7610, R142 ;  /* 0x00007610ff8e7816 */ /* 0x000fe4000000008e */
[----:B------:R-:W-:Y:S01]  /*4680*/  PRMT R131, RZ, 0x7610, R131 ;  /* 0x00007610ff837816 */ /* 0x000fe20000000083 */
[----:B------:R-:W2:Y:S01]  /*4690*/  @!P0 LDG.E.U16 R24, desc[UR16][R2.64] ;  /* 0x0000001002188981 */ /* 0x000ea2000c1e1500 */
[----:B------:R-:W-:-:S03]  /*46a0*/  ISETP.NE.AND P0, PT, R133, RZ, PT ;  /* 0x000000ff8500720c */ /* 0x000fc60003f05270 */
[----:B------:R-:W3:Y:S04]  /*46b0*/  @!P1 LDG.E.U16 R103, desc[UR16][R2.64+0x140] ;  /* 0x0001401002679981 */ /* 0x000ee8000c1e1500 */
[----:B------:R-:W4:Y:S04]  /*46c0*/  @!P2 LDG.E.U16 R104, desc[UR16][R2.64+0x180] ;  /* 0x000180100268a981 */ /* 0x000f28000c1e1500 */
[----:B------:R-:W5:Y:S04]  /*46d0*/  @!P3 LDG.E.U16 R105, desc[UR16][R2.64+0x1c0] ;  /* 0x0001c0100269b981 */ /* 0x000f68000c1e1500 */
[----:B------:R-:W3:Y:S01]  /*46e0*/  @!P0 LDG.E.U16 R25, desc[UR16][R2.64+0x40] ;  /* 0x0000401002198981 */ /* 0x000ee2000c1e1500 */
[----:B------:R-:W-:-:S03]  /*46f0*/  ISETP.NE.AND P0, PT, R135, RZ, PT ;  /* 0x000000ff8700720c */ /* 0x000fc60003f05270 */
[----:B------:R-:W5:Y:S04]  /*4700*/  @!P4 LDG.E.U16 R124, desc[UR16][R2.64+0x200] ;  /* 0x00020010027cc981 */ /* 0x000f68000c1e1500 */
[----:B------:R-:W5:Y:S04]  /*4710*/  @!P5 LDG.E.U16 R109, desc[UR16][R2.64+0x240] ;  /* 0x00024010026dd981 */ /* 0x000f68000c1e1500 */
[----:B------:R-:W5:Y:S04]  /*4720*/  @!P6 LDG.E.U16 R130, desc[UR16][R2.64+0x280] ;  /* 0x000280100282e981 */ /* 0x000f68000c1e1500 */
[----:B------:R-:W4:Y:S01]  /*4730*/  @!P0 LDG.E.U16 R96, desc[UR16][R2.64+0x80] ;  /* 0x0000801002608981 */ /* 0x000f22000c1e1500 */
[----:B------:R-:W-:-:S13]  /*4740*/  ISETP.NE.AND P0, PT, R137, RZ, PT ;  /* 0x000000ff8900720c */ /* 0x000fda0003f05270 */
[----:B------:R-:W5:Y:S01]  /*4750*/  @!P0 LDG.E.U16 R99, desc[UR16][R2.64+0xc0] ;  /* 0x0000c01002638981 */ /* 0x000f62000c1e1500 */
[----:B------:R-:W-:Y:S02]  /*4760*/  ISETP.NE.AND P0, PT, R139, RZ, PT ;  /* 0x000000ff8b00720c */ /* 0x000fe40003f05270 */
[----:B------:R-:W-:Y:S02]  /*4770*/  ISETP.NE.AND P1, PT, R143, RZ, PT ;  /* 0x000000ff8f00720c */ /* 0x000fe40003f25270 */
[----:B------:R-:W-:Y:S02]  /*4780*/  ISETP.NE.AND P2, PT, R144, RZ, PT ;  /* 0x000000ff9000720c */ /* 0x000fe40003f45270 */
[----:B------:R-:W-:Y:S02]  /*4790*/  ISETP.NE.AND P3, PT, R145, RZ, PT ;  /* 0x000000ff9100720c */ /* 0x000fe40003f65270 */
[----:B------:R-:W-:-:S05]  /*47a0*/  ISETP.NE.AND P4, PT, R147, RZ, PT ;  /* 0x000000ff9300720c */ /* 0x000fca0003f85270 */
[----:B------:R-:W5:Y:S01]  /*47b0*/  @!P0 LDG.E.U16 R102, desc[UR16][R2.64+0x100] ;  /* 0x0001001002668981 */ /* 0x000f62000c1e1500 */
[----:B------:R-:W-:-:S03]  /*47c0*/  ISETP.NE.AND P0, PT, R141, RZ, PT ;  /* 0x000000ff8d00720c */ /* 0x000fc60003f05270 */
        /* <DEDUP_REMOVED lines=38> */
[----:B------:R5:W-:Y:S04]  /*4a30*/  STS.U16 [R76+0x340], R129 ;  /* 0x000340814c007388 */ /* 0x000be80000000400 */
[----:B------:R1:W-:Y:S04]  /*4a40*/  STS.U16 [R77+0x380], R142 ;  /* 0x0003808e4d007388 */ /* 0x0003e80000000400 */
[----:B------:R0:W-:Y:S01]  /*4a50*/  STS.U16 [R78+0x3c0], R131 ;  /* 0x0003c0834e007388 */ /* 0x0001e20000000400 */
[----:B------:R-:W-:-:S03]  /*4a60*/  NOP ;  /* 0x0000000000007918 */ /* 0x000fc60000000000 */
[----:B------:R-:W-:Y:S04]  /*4a70*/  LDS.U16 R96, [R79] ;  /* 0x000000004f607984 */ /* 0x000fe80000000400 */
        /* <DEDUP_REMOVED lines=9> */
[----:B------:R-:W0:Y:S04]  /*4b10*/  LDS.U16 R106, [R79+0x14] ;  /* 0x000014004f6a7984 */ /* 0x000e280000000400 */
[----:B------:R-:W0:Y:S04]  /*4b20*/  LDS.U16 R109, [R79+0x16] ;  /* 0x000016004f6d7984 */ /* 0x000e280000000400 */
        /* <DEDUP_REMOVED lines=8> */
[----:B------:R-:W-:Y:S01]  /*4bb0*/  PRMT R115, RZ, 0x7610, R115 ;  /* 0x00007610ff737816 */ /* 0x000fe20000000073 */
[----:B------:R-:W2:Y:S10]  /*4bc0*/  @!P6 LDG.E.U16 R144, desc[UR16][R18.64+0x280] ;  /* 0x000280101290e981 */ /* 0x000eb4000c1e1500 */
[----:B------:R-:W2:Y:S01]  /*4bd0*/  @!P5 LDG.E.U16 R115, desc[UR16][R18.64+0x40] ;  /* 0x000040101273d981 */ /* 0x000ea2000c1e1500 */
[----:B------:R-:W-:-:S02]  /*4be0*/  ISETP.NE.AND P5, PT, R117, RZ, PT ;  /* 0x000000ff7500720c */ /* 0x000fc40003fa5270 */
[----:B------:R-:W-:-:S11]  /*4bf0*/  PRMT R117, RZ, 0x7610, R117 ;  /* 0x00007610ff757816 */ /* 0x000fd60000000075 */
        /* <DEDUP_REMOVED lines=14> */
[----:B-1----:R-:W-:-:S11]  /*4ce0*/  PRMT R142, RZ, 0x7610, R142 ;  /* 0x00007610ff8e7816 */ /* 0x002fd6000000008e */
[----:B------:R-:W5:Y:S01]  /*4cf0*/  @!P5 LDG.E.U16 R129, desc[UR16][R18.64+0x1c0] ;  /* 0x0001c0101281d981 */ /* 0x000f62000c1e1500 */
[----:B------:R-:W-:Y:S02]  /*4d00*/  ISETP.NE.AND P5, PT, R141, RZ, PT ;  /* 0x000000ff8d00720c */ /* 0x000fe40003fa5270 */
[----:B0-----:R-:W-:-:S11]  /*4d10*/  PRMT R131, RZ, 0x7610, R131 ;  /* 0x00007610ff837816 */ /* 0x001fd60000000083 */
[----:B------:R-:W5:Y:S01]  /*4d20*/  @!P5 LDG.E.U16 R142, desc[UR16][R18.64+0x200] ;  /* 0x00020010128ed981 */ /* 0x000f62000c1e1500 */
[----:B------:R-:W-:Y:S02]  /*4d30*/  ISETP.NE.AND P5, PT, R143, RZ, PT ;  /* 0x000000ff8f00720c */ /* 0x000fe40003fa5270 */
        /* <DEDUP_REMOVED lines=11> */
[----:B------:R-:W-:-:S05]  /*4df0*/  SHF.L.U32 R24, R24, 0x10, RZ ;  /* 0x0000001018187819 */ /* 0x000fca00000006ff */
[----:B------:R-:W-:-:S06]  /*4e00*/  FMUL.FTZ R139, R24, -1.4426950216293334961 ;  /* 0xbfb8aa3b188b7820 */ /* 0x000fcc0000410000 */
[----:B------:R-:W1:Y:S01]  /*4e10*/  MUFU.EX2 R139, R139 ;  /* 0x0000008b008b7308 */ /* 0x000e620000000800 */
[----:B------:R-:W-:Y:S01]  /*4e20*/  SHF.L.U32 R25, R25, 0x10, RZ ;  /* 0x0000001019197819 */ /* 0x000fe200000006ff */
[----:B------:R-:W-:Y:S01]  /*4e30*/  IMAD.U32 R96, R96, 0x10000, RZ ;  /* 0x0001000060607824 */ /* 0x000fe200078e00ff */
[----:B------:R-:W-:Y:S02]  /*4e40*/  SHF.L.U32 R99, R99, 0x10, RZ ;  /* 0x0000001063637819 */ /* 0x000fe400000006ff */
[----:B0-----:R-:W-:Y:S01]  /*4e50*/  SHF.L.U32 R18, R2, 0x10, RZ ;  /* 0x0000001002127819 */ /* 0x001fe200000006ff */
[----:B------:R-:W-:Y:S01]  /*4e60*/  FMUL.FTZ R141, R25, -1.4426950216293334961 ;  /* 0xbfb8aa3b198d7820 */ /* 0x000fe20000410000 */
[----:B------:R-:W-:Y:S01]  /*4e70*/  FMUL.FTZ R123, R96, -1.4426950216293334961 ;  /* 0xbfb8aa3b607b7820 */ /* 0x000fe20000410000 */
[----:B------:R-:W-:-:S04]  /*4e80*/  FMUL.FTZ R2, R99, -1.4426950216293334961 ;  /* 0xbfb8aa3b63027820 */ /* 0x000fc80000410000 */
[----:B------:R-:W-:Y:S01]  /*4e90*/  MUFU.EX2 R143, R2 ;  /* 0x00000002008f7308 */ /* 0x000fe20000000800 */
[----:B-1----:R-:W-:-:S07]  /*4ea0*/  FADD.FTZ R139, R139, 1 ;  /* 0x3f8000008b8b7421 */ /* 0x002fce0000010000 */
[----:B------:R-:W-:Y:S01]  /*4eb0*/  MUFU.EX2 R141, R141 ;  /* 0x0000008d008d7308 */ /* 0x000fe20000000800 */
[----:B------:R-:W-:-:S07]  /*4ec0*/  FMUL.FTZ R145, R18, -1.4426950216293334961 ;  /* 0xbfb8aa3b12917820 */ /* 0x000fce0000410000 */
[----:B------:R-:W0:Y:S01]  /*4ed0*/  MUFU.EX2 R123, R123 ;  /* 0x0000007b007b7308 */ /* 0x000e220000000800 */
[----:B------:R-:W-:Y:S01]  /*4ee0*/  IMAD.U32 R19, R3, 0x10000, RZ ;  /* 0x0001000003137824 */ /* 0x000fe200078e00ff */
[----:B------:R-:W-:Y:S02]  /*4ef0*/  SHF.L.U32 R102, R102, 0x10, RZ ;  /* 0x0000001066667819 */ /* 0x000fe400000006ff */
[----:B------:R-:W-:Y:S01]  /*4f00*/  SHF.L.U32 R132, R132, 0x10, RZ ;  /* 0x0000001084847819 */ /* 0x000fe200000006ff */
[----:B------:R-:W-:-:S03]  /*4f10*/  FMUL.FTZ R3, R19, -1.4426950216293334961 ;  /* 0xbfb8aa3b13037820 */ /* 0x000fc60000410000 */
[----:B------:R-:W-:Y:S01]  /*4f20*/  MUFU.EX2 R147, R145 ;  /* 0x0000009100937308 */ /* 0x000fe20000000800 */
[----:B------:R-:W-:Y:S01]  /*4f30*/  FMUL.FTZ R151, R102, -1.4426950216293334961 ;  /* 0xbfb8aa3b66977820 */ /* 0x000fe20000410000 */
[----:B------:R-:W-:Y:S02]  /*4f40*/  SHF.L.U32 R104, R104, 0x10, RZ ;  /* 0x0000001068687819 */ /* 0x000fe400000006ff */
[----:B------:R-:W-:-:S04]  /*4f50*/  SHF.L.U32 R103, R103, 0x10, RZ ;  /* 0x0000001067677819 */ /* 0x000fc800000006ff */
[----:B------:R1:W-:Y:S01]  /*4f60*/  MUFU.EX2 R149, R3 ;  /* 0x0000000300957308 */ /* 0x0003e20000000800 */
[----:B0-----:R-:W-:Y:S01]  /*4f70*/  FADD.FTZ R123, R123, 1 ;  /* 0x3f8000007b7b7421 */ /* 0x001fe20000010000 */
[----:B------:R-:W-:Y:S01]  /*4f80*/  FMUL.FTZ R155, R104, -1.4426950216293334961 ;  /* 0xbfb8aa3b689b7820 */ /* 0x000fe20000410000 */
[----:B------:R-:W-:Y:S02]  /*4f90*/  IMAD.U32 R106, R106, 0x10000, RZ ;  /* 0x000100006a6a7824 */ /* 0x000fe400078e00ff */
[----:B------:R-:W-:-:S03]  /*4fa0*/  FMUL.FTZ R2, R103, -1.4426950216293334961 ;  /* 0xbfb8aa3b67027820 */ /* 0x000fc60000410000 */
[----:B------:R-:W-:Y:S01]  /*4fb0*/  MUFU.EX2 R151, R151 ;  /* 0x0000009700977308 */ /* 0x000fe20000000800 */
[----:B------:R-:W-:Y:S01]  /*4fc0*/  SHF.L.U32 R105, R105, 0x10, RZ ;  /* 0x0000001069697819 */ /* 0x000fe200000006ff */
[----:B------:R-:W-:-:S06]  /*4fd0*/  FMUL.FTZ R158, R106, -1.4426950216293334961 ;  /* 0xbfb8aa3b6a9e7820 */ /* 0x000fcc0000410000 */
[----:B------:R-:W-:Y:S01]  /*4fe0*/  MUFU.RCP R123, R123 ;  /* 0x0000007b007b7308 */ /* 0x000fe20000001000 */
[----:B-1----:R-:W-:Y:S01]  /*4ff0*/  FMUL.FTZ R3, R105, -1.4426950216293334961 ;  /* 0xbfb8aa3b69037820 */ /* 0x002fe20000410000 */
[----:B------:R-:W-:-:S06]  /*5000*/  SHF.L.U32 R136, R136, 0x10, RZ ;  /* 0x0000001088887819 */ /* 0x000fcc00000006ff */
[----:B------:R-:W-:Y:S01]  /*5010*/  MUFU.EX2 R155, R155 ;  /* 0x0000009b009b7308 */ /* 0x000fe20000000800 */
[----:B--2---:R-:W-:Y:S04]  /*5020*/  STS.U16 [R63], R122 ;  /* 0x0000007a3f007388 */ /* 0x004fe80000000400 */
[----:B------:R-:W-:Y:S04]  /*5030*/  STS.U16 [R64+0x40], R115 ;  /* 0x0000407340007388 */ /* 0x000fe80000000400 */
[----:B------:R-:W-:Y:S04]  /*5040*/  STS.U16 [R65+0x80], R124 ;  /* 0x0000807c41007388 */ /* 0x000fe80000000400 */
[----:B---3--:R-:W-:Y:S04]  /*5050*/  STS.U16 [R66+0xc0], R117 ;  /* 0x0000c07542007388 */ /* 0x008fe80000000400 */
[----:B------:R-:W-:Y:S04]  /*5060*/  STS.U16 [R67+0x100], R130 ;  /* 0x0001008243007388 */ /* 0x000fe80000000400 */
[----:B----4-:R-:W-:Y:S04]  /*5070*/  STS.U16 [R68+0x140], R121 ;  /* 0x0001407944007388 */ /* 0x010fe80000000400 */
[----:B-----5:R-:W-:Y:S04]  /*5080*/  STS.U16 [R69+0x180], R138 ;  /* 0x0001808a45007388 */ /* 0x020fe80000000400 */
        /* <DEDUP_REMOVED lines=8> */
[----:B------:R-:W-:Y:S01]  /*5110*/  STS.U16 [R78+0x3c0], R137 ;  /* 0x0003c0894e007388 */ /* 0x000fe20000000400 */
[----:B------:R-:W-:-:S03]  /*5120*/  NOP ;  /* 0x0000000000007918 */ /* 0x000fc60000000000 */
[----:B------:R-:W3:Y:S04]  /*5130*/  LDS.U16 R117, [R79+0x2] ;  /* 0x000002004f757984 */ /* 0x000ee80000000400 */
[----:B------:R-:W4:Y:S01]  /*5140*/  LDS.U16 R121, [R79+0x4] ;  /* 0x000004004f797984 */ /* 0x000f220000000400 */
[----:B0-----:R0:W5:Y:S03]  /*5150*/  MUFU.RCP R129, R139 ;  /* 0x0000008b00817308 */ /* 0x0011660000001000 */
[----:B------:R-:W4:Y:S04]  /*5160*/  LDS.U16 R115, [R79] ;  /* 0x000000004f737984 */ /* 0x000f280000000400 */
[----:B------:R-:W4:Y:S04]  /*5170*/  LDS.U16 R135, [R79+0x6] ;  /* 0x000006004f877984 */ /* 0x000f280000000400 */
[----:B------:R-:W4:Y:S04]  /*5180*/  LDS.U16 R137, [R79+0x8] ;  /* 0x000008004f897984 */ /* 0x000f280000000400 */
[----:B0-----:R-:W0:Y:S01]  /*5190*/  LDS.U16 R139, [R79+0xa] ;  /* 0x00000a004f8b7984 */ /* 0x001e220000000400 */
[----:B------:R-:W-:Y:S01]  /*51a0*/  FADD.FTZ R124, R143, 1 ;  /* 0x3f8000008f7c7421 */ /* 0x000fe20000010000 */
[----:B------:R-:W-:Y:S01]  /*51b0*/  FADD.FTZ R122, R141, 1 ;  /* 0x3f8000008d7a7421 */ /* 0x000fe20000010000 */
[----:B-----5:R-:W-:Y:S01]  /*51c0*/  FADD.FTZ R143, -R129, 1 ;  /* 0x3f800000818f7421 */ /* 0x020fe20000010100 */
[----:B------:R-:W5:Y:S03]  /*51d0*/  LDS.U16 R142, [R79+0xc] ;  /* 0x00000c004f8e7984 */ /* 0x000f660000000400 */
[----:B------:R-:W-:Y:S01]  /*51e0*/  FFMA.FTZ R143, R24, R143, 1 ;  /* 0x3f800000188f7423 */ /* 0x000fe2000001008f */
[----:B------:R-:W4:Y:S01]  /*51f0*/  MUFU.RCP R122, R122 ;  /* 0x0000007a007a7308 */ /* 0x000f220000001000 */
[----:B-1----:R-:W-:Y:S01]  /*5200*/  FADD.FTZ R131, R147, 1 ;  /* 0x3f80000093837421 */ /* 0x002fe20000010000 */
[----:B------:R-:W-:-:S06]  /*5210*/  FADD.FTZ R130, R149, 1 ;  /* 0x3f80000095827421 */ /* 0x000fcc0000010000 */
[----:B------:R1:W1:Y:S01]  /*5220*/  MUFU.EX2 R153, R2 ;  /* 0x0000000200997308 */ /* 0x0002620000000800 */
[----:B------:R-:W-:Y:S01]  /*5230*/  SHF.L.U32 R126, R126, 0x10, RZ ;  /* 0x000000107e7e7819 */ /* 0x000fe200000006ff */
[----:B--2---:R-:W-:Y:S01]  /*5240*/  FADD.FTZ R133, R151, 1 ;  /* 0x3f80000097857421 */ /* 0x004fe20000010000 */
[----:B------:R-:W-:Y:S01]  /*5250*/  SHF.L.U32 R109, R109, 0x10, RZ ;  /* 0x000000106d6d7819 */ /* 0x000fe200000006ff */
[----:B---3--:R-:W-:Y:S01]  /*5260*/  IMAD.U32 R117, R117, 0x10000, RZ ;  /* 0x0001000075757824 */ /* 0x008fe200078e00ff */
[----:B------:R-:W-:Y:S02]  /*5270*/  SHF.L.U32 R120, R120, 0x10, RZ ;  /* 0x0000001078787819 */ /* 0x000fe400000006ff */
[----:B------:R-:W-:Y:S01]  /*5280*/  SHF.L.U32 R118, R118, 0x10, RZ ;  /* 0x0000001076767819 */ /* 0x000fe200000006ff */
[----:B------:R-:W-:Y:S01]  /*5290*/  FMUL.FTZ R148, R132, R117 ;  /* 0x0000007584947220 */ /* 0x000fe20000410000 */
[----:B------:R-:W-:Y:S01]  /*52a0*/  MUFU.EX2 R158, R158 ;  /* 0x0000009e009e7308 */ /* 0x000fe20000000800 */
[----:B------:R-:W-:-:S02]  /*52b0*/  SHF.L.U32 R110, R110, 0x10, RZ ;  /* 0x000000106e6e7819 */ /* 0x000fc400000006ff */
[----:B------:R-:W-:Y:S01]  /*52c0*/  SHF.L.U32 R116, R116, 0x10, RZ ;  /* 0x0000001074747819 */ /* 0x000fe200000006ff */
[----:B------:R-:W-:Y:S01]  /*52d0*/  FMUL.FTZ R148, R129, R148 ;  /* 0x0000009481947220 */ /* 0x000fe20000410000 */
[----:B------:R-:W-:Y:S02]  /*52e0*/  SHF.L.U32 R112, R112, 0x10, RZ ;  /* 0x0000001070707819 */ /* 0x000fe400000006ff */
[----:B------:R-:W-:Y:S01]  /*52f0*/  SHF.L.U32 R111, R111, 0x10, RZ ;  /* 0x000000106f6f7819 */ /* 0x000fe200000006ff */
[----:B------:R-:W-:Y:S01]  /*5300*/  FMUL.FTZ R164, R148, R143 ;  /* 0x0000008f94a47220 */ /* 0x000fe20000410000 */
[----:B------:R-:W-:Y:S01]  /*5310*/  MUFU.EX2 R157, R3 ;  /* 0x00000003009d7308 */ /* 0x000fe20000000800 */
[----:B------:R-:W2:Y:S01]  /*5320*/  LDS.U16 R143, [R79+0xe] ;  /* 0x00000e004f8f7984 */ /* 0x000ea20000000400 */
[----:B----4-:R-:W-:Y:S01]  /*5330*/  SHF.L.U32 R121, R121, 0x10, RZ ;  /* 0x0000001079797819 */ /* 0x010fe200000006ff */
[----:B------:R-:W-:Y:S02]  /*5340*/  IMAD.U32 R100, R100, 0x10000, RZ ;  /* 0x0001000064647824 */ /* 0x000fe400078e00ff */
[----:B------:R-:W-:Y:S01]  /*5350*/  IMAD.U32 R114, R114, 0x10000, RZ ;  /* 0x0001000072727824 */ /* 0x000fe200078e00ff */
[----:B------:R-:W-:Y:S02]  /*5360*/  LDS.U16 R167, [R79+0x1c] ;  /* 0x00001c004fa77984 */ /* 0x000fe40000000400 */
[----:B------:R-:W3:Y:S01]  /*5370*/  MUFU.RCP R124, R124 ;  /* 0x0000007c007c7308 */ /* 0x000ee20000001000 */
[----:B------:R-:W-:Y:S01]  /*5380*/  SHF.L.U32 R115, R115, 0x10, RZ ;  /* 0x0000001073737819 */ /* 0x000fe200000006ff */
[----:B------:R-:W-:Y:S01]  /*5390*/  FADD.FTZ R156, -R122, 1 ;  /* 0x3f8000007a9c7421 */ /* 0x000fe20000010100 */
[----:B------:R-:W-:-:S05]  /*53a0*/  FMUL.FTZ R147, R136, R121 ;  /* 0x0000007988937220 */ /* 0x000fca0000410000 */
[----:B------:R-:W4:Y:S01]  /*53b0*/  MUFU.RCP R131, R131 ;  /* 0x0000008300837308 */ /* 0x000f220000001000 */
[----:B------:R-:W-:Y:S01]  /*53c0*/  FADD.FTZ R141, -R123, 1 ;  /* 0x3f8000007b8d7421 */ /* 0x000fe20000010100 */
[----:B------:R-:W-:Y:S01]  /*53d0*/  FMUL.FTZ R144, R126, R115 ;  /* 0x000000737e907220 */ /* 0x000fe20000410000 */
[----:B------:R-:W-:Y:S01]  /*53e0*/  FFMA.FTZ R156, R25, R156, 1 ;  /* 0x3f800000199c7423 */ /* 0x000fe2000001009c */
[----:B------:R-:W-:-:S04]  /*53f0*/  FMUL.FTZ R147, R122, R147 ;  /* 0x000000937a937220 */ /* 0x000fc80000410000 */
[----:B------:R-:W5:Y:S01]  /*5400*/  MUFU.RCP R130, R130 ;  /* 0x0000008200827308 */ /* 0x000f620000001000 */
[----:B-1----:R-:W-:Y:S01]  /*5410*/  FMUL.FTZ R2, R109, -1.4426950216293334961 ;  /* 0xbfb8aa3b6d027820 */ /* 0x002fe20000410000 */
[----:B------:R-:W-:Y:S01]  /*5420*/  FFMA.FTZ R141, R96, R141, 1 ;  /* 0x3f800000608d7423 */ /* 0x000fe2000001008d */
[----:B------:R-:W-:Y:S02]  /*5430*/  IMAD.U32 R135, R135, 0x10000, RZ ;  /* 0x0001000087877824 */ /* 0x000fe400078e00ff */
[----:B------:R-:W-:Y:S01]  /*5440*/  FMUL.FTZ R144, R123, R144 ;  /* 0x000000907b907220 */ /* 0x000fe20000410000 */
[----:B------:R-:W-:Y:S01]  /*5450*/  FADD.FTZ R149, R155, 1 ;  /* 0x3f8000009b957421 */ /* 0x000fe20000010000 */
[----:B------:R-:W-:Y:S01]  /*5460*/  FADD.FTZ R138, R153, 1 ;  /* 0x3f800000998a7421 */ /* 0x000fe20000010000 */
[----:B------:R-:W1:Y:S01]  /*5470*/  MUFU.RCP R133, R133 ;  /* 0x0000008500857308 */ /* 0x000e620000001000 */
[----:B------:R-:W-:Y:S01]  /*5480*/  FMUL.FTZ R148, R147, R156 ;  /* 0x0000009c93947220 */ /* 0x000fe20000410000 */
[----:B------:R-:W2:Y:S01]  /*5490*/  LDS.U16 R155, [R79+0x10] ;  /* 0x000010004f9b7984 */ /* 0x000ea20000000400 */
[----:B---3--:R-:W-:Y:S01]  /*54a0*/  FADD.FTZ R156, -R124, 1 ;  /* 0x3f8000007c9c7421 */ /* 0x008fe20000010100 */
[----:B------:R-:W-:Y:S01]  /*54b0*/  SHF.L.U32 R137, R137, 0x10, RZ ;  /* 0x0000001089897819 */ /* 0x000fe200000006ff */
[----:B------:R-:W-:Y:S01]  /*54c0*/  FMUL.FTZ R147, R120, R135 ;  /* 0x0000008778937220 */ /* 0x000fe20000410000 */
[----:B------:R-:W-:-:S02]  /*54d0*/  FMUL.FTZ R153, R144, R141 ;  /* 0x0000008d90997220 */ /* 0x000fc40000410000 */
[----:B------:R-:W3:Y:S01]  /*54e0*/  MUFU.EX2 R161, R2 ;  /* 0x0000000200a17308 */ /* 0x000ee20000000800 */
[----:B0-----:R-:W-:Y:S01]  /*54f0*/  SHF.L.U32 R139, R139, 0x10, RZ ;  /* 0x000000108b8b7819 */ /* 0x001fe200000006ff */
[----:B------:R-:W-:Y:S01]  /*5500*/  FADD.FTZ R162, R158, 1 ;  /* 0x3f8000009ea27421 */ /* 0x000fe20000010000 */
[----:B------:R-:W-:Y:S01]  /*5510*/  FFMA.FTZ R156, R99, R156, 1 ;  /* 0x3f800000639c7423 */ /* 0x000fe2000001009c */
[----:B------:R-:W-:Y:S01]  /*5520*/  FMUL.FTZ R147, R124, R147 ;  /* 0x000000937c937220 */ /* 0x000fe20000410000 */
[----:B------:R-:W-:-:S03]  /*5530*/  FMUL.FTZ R158, R118, R137 ;  /* 0x00000089769e7220 */ /* 0x000fc60000410000 */
[----:B------:R4:W-:Y:S01]  /*5540*/  MUFU.RCP R141, R149 ;  /* 0x00000095008d7308 */ /* 0x0009e20000001000 */
[----:B------:R-:W-:Y:S01]  /*5550*/  FMUL.FTZ R159, R110, -1.4426950216293334961 ;  /* 0xbfb8aa3b6e9f7820 */ /* 0x000fe20000410000 */
[----:B------:R-:W-:Y:S01]  /*5560*/  FADD.FTZ R144, R157, 1 ;  /* 0x3f8000009d907421 */ /* 0x000fe20000010000 */
[----:B------:R-:W-:Y:S01]  /*5570*/  FMUL.FTZ R157, R147, R156 ;  /* 0x0000009c939d7220 */ /* 0x000fe20000410000 */
[----:B----4-:R-:W-:-:S04]  /*5580*/  FADD.FTZ R149, -R131, 1 ;  /* 0x3f80000083957421 */ /* 0x010fc80000010100 */
[----:B------:R-:W0:Y:S01]  /*5590*/  MUFU.RCP R138, R138 ;  /* 0x0000008a008a7308 */ /* 0x000e220000001000 */
[----:B------:R-:W-:Y:S01]  /*55a0*/  FMUL.FTZ R3, R112, -1.4426950216293334961 ;  /* 0xbfb8aa3b70037820 */ /* 0x000fe20000410000 */
[----:B-----5:R-:W-:Y:S01]  /*55b0*/  FADD.FTZ R160, -R130, 1 ;  /* 0x3f80000082a07421 */ /* 0x020fe20000010100 */
[----:B------:R-:W-:Y:S01]  /*55c0*/  FFMA.FTZ R151, R18, R149, 1 ;  /* 0x3f80000012977423 */ /* 0x000fe20000010095 */
[----:B------:R-:W-:Y:S01]  /*55d0*/  FMUL.FTZ R149, R116, R139 ;  /* 0x0000008b74957220 */ /* 0x000fe20000410000 */
[----:B------:R-:W-:Y:S01]  /*55e0*/  FMUL.FTZ R158, R131, R158 ;  /* 0x0000009e839e7220 */ /* 0x000fe20000410000 */
[----:B------:R-:W-:Y:S02]  /*55f0*/  SHF.L.U32 R147, R108, 0x10, RZ ;  /* 0x000000106c937819 */ /* 0x000fe400000006ff */
[----:B------:R-:W-:Y:S01]  /*5600*/  SHF.L.U32 R142, R142, 0x10, RZ ;  /* 0x000000108e8e7819 */ /* 0x000fe200000006ff */
[----:B------:R4:W-:Y:S01]  /*5610*/  MUFU.EX2 R163, R159 ;  /* 0x0000009f00a37308 */ /* 0x0009e20000000800 */
[----:B------:R-:W-:Y:S01]  /*5620*/  FFMA.FTZ R160, R19, R160, 1 ;  /* 0x3f80000013a07423 */ /* 0x000fe200000100a0 */
[----:B------:R-:W-:Y:S01]  /*5630*/  FMUL.FTZ R168, R158, R151 ;  /* 0x000000979ea87220 */ /* 0x000fe20000410000 */
[----:B-1----:R-:W-:Y:S01]  /*5640*/  FADD.FTZ R151, -R133, 1 ;  /* 0x3f80000085977421 */ /* 0x002fe20000010100 */
[----:B------:R-:W-:Y:S01]  /*5650*/  FMUL.FTZ R158, R147, R142 ;  /* 0x0000008e939e7220 */ /* 0x000fe20000410000 */
[----:B------:R-:W-:Y:S01]  /*5660*/  FMUL.FTZ R145, R111, -1.4426950216293334961 ;  /* 0xbfb8aa3b6f917820 */ /* 0x000fe20000410000 */
[----:B------:R-:W1:Y:S01]  /*5670*/  LDS.U16 R156, [R79+0x12] ;  /* 0x000012004f9c7984 */ /* 0x000e620000000400 */
[----:B----4-:R-:W-:Y:S01]  /*5680*/  FMUL.FTZ R159, R130, R149 ;  /* 0x00000095829f7220 */ /* 0x010fe20000410000 */
[----:B------:R-:W4:Y:S01]  /*5690*/  MUFU.EX2 R3, R3 ;  /* 0x0000000300037308 */ /* 0x000f220000000800 */
[----:B---3--:R-:W-:Y:S01]  /*56a0*/  FADD.FTZ R108, R161, 1 ;  /* 0x3f800000a16c7421 */ /* 0x008fe20000010000 */
[----:B------:R-:W-:Y:S01]  /*56b0*/  FFMA.FTZ R161, R102, R151, 1 ;  /* 0x3f80000066a17423 */ /* 0x000fe20000010097 */
[----:B------:R-:W-:Y:S01]  /*56c0*/  FMUL.FTZ R169, R159, R160 ;  /* 0x000000a09fa97220 */ /* 0x000fe20000410000 */
[----:B------:R-:W-:Y:S01]  /*56d0*/  FMUL.FTZ R158, R133, R158 ;  /* 0x0000009e859e7220 */ /* 0x000fe20000410000 */
[----:B------:R-:W3:Y:S01]  /*56e0*/  LDS.U16 R159, [R79+0x14] ;  /* 0x000014004f9f7984 */ /* 0x000ee20000000400 */
[----:B--2---:R-:W-:Y:S01]  /*56f0*/  SHF.L.U32 R143, R143, 0x10, RZ ;  /* 0x000000108f8f7819 */ /* 0x004fe200000006ff */
[----:B0-----:R-:W-:Y:S01]  /*5700*/  FADD.FTZ R166, -R138, 1 ;  /* 0x3f8000008aa67421 */ /* 0x001fe20000010100 */
[----:B------:R-:W0:Y:S01]  /*5710*/  MUFU.EX2 R145, R145 ;  /* 0x0000009100917308 */ /* 0x000e220000000800 */
[----:B------:R-:W2:Y:S01]  /*5720*/  LDS.U16 R160, [R79+0x16] ;  /* 0x000016004fa07984 */ /* 0x000ea20000000400 */
[----:B------:R-:W-:Y:S01]  /*5730*/  FMUL.FTZ R170, R158, R161 ;  /* 0x000000a19eaa7220 */ /* 0x000fe20000410000 */
[----:B------:R-:W-:-:S05]  /*5740*/  FMUL.FTZ R161, R100, R143 ;  /* 0x0000008f64a17220 */ /* 0x000fca0000410000 */
[----:B------:R5:W1:Y:S01]  /*5750*/  MUFU.RCP R149, R162 ;  /* 0x000000a200957308 */ /* 0x000a620000001000 */
[----:B------:R-:W-:Y:S01]  /*5760*/  FFMA.FTZ R166, R103, R166, 1 ;  /* 0x3f80000067a67423 */ /* 0x000fe200000100a6 */
[----:B------:R-:W-:Y:S01]  /*5770*/  FMUL.FTZ R161, R138, R161 ;  /* 0x000000a18aa17220 */ /* 0x000fe20000410000 */
[----:B-----5:R-:W5:Y:S01]  /*5780*/  LDS.U16 R162, [R79+0x18] ;  /* 0x000018004fa27984 */ /* 0x020f620000000400 */
[----:B------:R-:W-:Y:S02]  /*5790*/  FMUL.FTZ R2, R114, -1.4426950216293334961 ;  /* 0xbfb8aa3b72027820 */ /* 0x000fe40000410000 */
[----:B------:R-:W-:Y:S01]  /*57a0*/  FMUL.FTZ R171, R161, R166 ;  /* 0x000000a6a1ab7220 */ /* 0x000fe20000410000 */
[----:B----4-:R-:W-:Y:S01]  /*57b0*/  FADD.FTZ R165, R3, 1 ;  /* 0x3f80000003a57421 */ /* 0x010fe20000010000 */
[----:B------:R-:W-:Y:S04]  /*57c0*/  LDS.U16 R166, [R79+0x1e] ;  /* 0x00001e004fa67984 */ /* 0x000fe80000000400 */
[----:B------:R-:W4:Y:S01]  /*57d0*/  LDS.U16 R3, [R79+0x1a] ;  /* 0x00001a004f037984 */ /* 0x000f220000000400 */
[----:B------:R-:W3:Y:S01]  /*57e0*/  MUFU.EX2 R2, R2 ;  /* 0x0000000200027308 */ /* 0x000ee20000000800 */
[----:B------:R-:W-:Y:S01]  /*57f0*/  FADD.FTZ R163, R163, 1 ;  /* 0x3f800000a3a37421 */ /* 0x000fe20000010000 */
[----:B0-----:R-:W-:Y:S01]  /*5800*/  FADD.FTZ R158, R145, 1 ;  /* 0x3f800000919e7421 */ /* 0x001fe20000010000 */
[----:B------:R-:W-:-:S02]  /*5810*/  SHF.L.U32 R98, R98, 0x10, RZ ;  /* 0x0000001062627819 */ /* 0x000fc400000006ff */
[----:B------:R-:W-:-:S03]  /*5820*/  SHF.L.U32 R145, R155, 0x10, RZ ;  /* 0x000000109b917819 */ /* 0x000fc600000006ff */
[----:B------:R3:W-:Y:S01]  /*5830*/  MUFU.RCP R151, R163 ;  /* 0x000000a300977308 */ /* 0x0007e20000001000 */
[----:B------:R-:W-:Y:S01]  /*5840*/  FADD.FTZ R155, -R141, 1 ;  /* 0x3f8000008d9b7421 */ /* 0x000fe20000010100 */
[----:B------:R-:W-:-:S03]  /*5850*/  FMUL.FTZ R172, R98, R145 ;  /* 0x0000009162ac7220 */ /* 0x000fc60000410000 */
[----:B------:R-:W-:Y:S01]  /*5860*/  FFMA.FTZ R155, R104, R155, 1 ;  /* 0x3f800000689b7423 */ /* 0x000fe2000001009b */
[----:B------:R-:W-:Y:S02]  /*5870*/  FMUL.FTZ R172, R141, R172 ;  /* 0x000000ac8dac7220 */ /* 0x000fe40000410000 */
[----:B------:R-:W0:Y:S02]  /*5880*/  MUFU.RCP R144, R144 ;  /* 0x0000009000907308 */ /* 0x000e240000001000 */
[----:B------:R-:W-:Y:S01]  /*5890*/  FMUL.FTZ R172, R172, R155 ;  /* 0x0000009bacac7220 */ /* 0x000fe20000410000 */
[----:B-1----:R-:W-:-:S05]  /*58a0*/  FADD.FTZ R155, -R149, 1 ;  /* 0x3f800000959b7421 */ /* 0x002fca0000010100 */
[----:B------:R-:W1:Y:S01]  /*58b0*/  MUFU.RCP R108, R108 ;  /* 0x0000006c006c7308 */ /* 0x000e620000001000 */
[----:B---3--:R-:W-:Y:S01]  /*58c0*/  FADD.FTZ R163, R2, 1 ;  /* 0x3f80000002a37421 */ /* 0x008fe20000010000 */
[----:B------:R-:W-:Y:S01]  /*58d0*/  FFMA.FTZ R175, R106, R155, 1 ;  /* 0x3f8000006aaf7423 */ /* 0x000fe2000001009b */
[----:B------:R-:W-:Y:S01]  /*58e0*/  SHF.L.U32 R23, R23, 0x10, RZ ;  /* 0x0000001017177819 */ /* 0x000fe200000006ff */
[----:B------:R-:W-:Y:S01]  /*58f0*/  IMAD.U32 R22, R22, 0x10000, RZ ;  /* 0x0001000016167824 */ /* 0x000fe200078e00ff */
[----:B------:R-:W-:Y:S02]  /*5900*/  SHF.L.U32 R156, R156, 0x10, RZ ;  /* 0x000000109c9c7819 */ /* 0x000fe400000006ff */
[----:B------:R-:W-:Y:S01]  /*5910*/  SHF.L.U32 R155, R159, 0x10, RZ ;  /* 0x000000109f9b7819 */ /* 0x000fe200000006ff */
[----:B------:R3:W-:Y:S01]  /*5920*/  MUFU.RCP R161, R165 ;  /* 0x000000a500a17308 */ /* 0x0007e20000001000 */
[----:B------:R-:W-:Y:S01]  /*5930*/  SHF.L.U32 R21, R21, 0x10, RZ ;  /* 0x0000001015157819 */ /* 0x000fe200000006ff */
[----:B--2---:R-:W-:Y:S01]  /*5940*/  IMAD.U32 R160, R160, 0x10000, RZ ;  /* 0x00010000a0a07824 */ /* 0x004fe200078e00ff */
[----:B-----5:R-:W-:Y:S01]  /*5950*/  SHF.L.U32 R159, R162, 0x10, RZ ;  /* 0x00000010a29f7819 */ /* 0x020fe200000006ff */
[----:B0-----:R-:W-:Y:S01]  /*5960*/  FADD.FTZ R2, -R144, 1 ;  /* 0x3f80000090027421 */ /* 0x001fe20000010100 */
[----:B---3--:R-:W-:-:S03]  /*5970*/  FADD.FTZ R165, -R151, 1 ;  /* 0x3f80000097a57421 */ /* 0x008fc60000010100 */
[----:B------:R-:W0:Y:S01]  /*5980*/  MUFU.RCP R158, R158 ;  /* 0x0000009e009e7308 */ /* 0x000e220000001000 */
[----:B------:R-:W-:Y:S01]  /*5990*/  FMUL.FTZ R162, R22, R155 ;  /* 0x0000009b16a27220 */ /* 0x000fe20000410000 */
[----:B------:R-:W-:Y:S01]  /*59a0*/  FFMA.FTZ R179, R110, R165, 1 ;  /* 0x3f8000006eb37423 */ /* 0x000fe200000100a5 */
[----:B------:R-:W-:-:S05]  /*59b0*/  FMUL.FTZ R165, R23, R156 ;  /* 0x0000009c17a57220 */ /* 0x000fca0000410000 */
[----:B------:R-:W2:Y:S01]  /*59c0*/  MUFU.RCP R163, R163 ;  /* 0x000000a300a37308 */ /* 0x000ea20000001000 */
[----:B-1----:R-:W-:Y:S01]  /*59d0*/  FADD.FTZ R174, -R108, 1 ;  /* 0x3f8000006cae7421 */ /* 0x002fe20000010100 */
        /* <DEDUP_REMOVED lines=8> */
[----:B------:R-:W-:Y:S01]  /*5a60*/  F2FP.BF16.F32.PACK_AB R178, R164, R153 ;  /* 0x00000099a4b2723e */ /* 0x000fe200000010ff */
[----:B------:R-:W-:Y:S01]  /*5a70*/  BAR.SYNC.DEFER_BLOCKING 0x0 ;  /* 0x0000000000007b1d */ /* 0x000fe20000010000 */
[----:B------:R-:W-:Y:S01]  /*5a80*/  SHF.L.U32 R20, R20, 0x10, RZ ;  /* 0x0000001014147819 */ /* 0x000fe200000006ff */
[----:B----4-:R-:W-:Y:S01]  /*5a90*/  IMAD.U32 R153, R3, 0x10000, RZ ;  /* 0x0001000003997824 */ /* 0x010fe200078e00ff */
[----:B------:R-:W-:-:S02]  /*5aa0*/  SHF.L.U32 R162, R15, 0x10, RZ ;  /* 0x000000100fa27819 */ /* 0x000fc400000006ff */
[----:B------:R-:W-:Y:S02]  /*5ab0*/  SHF.L.U32 R164, R14, 0x10, RZ ;  /* 0x000000100ea47819 */ /* 0x000fe400000006ff */
[----:B------:R-:W-:Y:S02]  /*5ac0*/  SHF.L.U32 R165, R0, 0x10, RZ ;  /* 0x0000001000a57819 */ /* 0x000fe400000006ff */
[----:B------:R-:W-:Y:S02]  /*5ad0*/  SHF.L.U32 R167, R167, 0x10, RZ ;  /* 0x00000010a7a77819 */ /* 0x000fe400000006ff */
[----:B------:R-:W-:Y:S01]  /*5ae0*/  SHF.L.U32 R166, R166, 0x10, RZ ;  /* 0x00000010a6a67819 */ /* 0x000fe200000006ff */
[----:B------:R-:W-:Y:S01]  /*5af0*/  FMUL.FTZ R174, R174, R177 ;  /* 0x000000b1aeae7220 */ /* 0x000fe20000410000 */
[----:B------:R-:W-:Y:S01]  /*5b00*/  FMUL.FTZ R176, R20, R159 ;  /* 0x0000009f14b07220 */ /* 0x000fe20000410000 */
[----:B0-----:R-:W-:Y:S01]  /*5b10*/  FADD.FTZ R0, -R158, 1 ;  /* 0x3f8000009e007421 */ /* 0x001fe20000010100 */
[----:B------:R-:W-:Y:S01]  /*5b20*/  FADD.FTZ R15, -R161, 1 ;  /* 0x3f800000a10f7421 */ /* 0x000fe20000010100 */
[----:B--2---:R-:W-:Y:S01]  /*5b30*/  FADD.FTZ R177, -R163, 1 ;  /* 0x3f800000a3b17421 */ /* 0x004fe20000010100 */
        /* <DEDUP_REMOVED lines=33> */
[----:B--2---:R-:W-:-:S03]  /*5d50*/  PRMT R14, R174, 0x7632, R14 ;  /* 0x00007632ae0e7816 */ /* 0x004fc6000000000e */
[----:B------:R2:W-:Y:S01]  /*5d60*/  STS.U16 [R79+0xc], R170 ;  /* 0x00000caa4f007388 */ /* 0x0005e20000000400 */
[C---:B0-----:R-:W-:Y:S02]  /*5d70*/  PRMT R168, R2.reuse, 0x7610, R168 ;  /* 0x0000761002a87816 */ /* 0x041fe400000000a8 */
[----:B-1----:R-:W-:Y:S02]  /*5d80*/  PRMT R15, R3, 0x7610, R15 ;  /* 0x00007610030f7816 */ /* 0x002fe4000000000f */
[----:B--2---:R-:W-:Y:S01]  /*5d90*/  PRMT R170, R2, 0x7632, R170 ;  /* 0x0000763202aa7816 */ /* 0x004fe200000000aa */
[----:B------:R-:W-:Y:S01]  /*5da0*/  STS.U16 [R79], R178 ;  /* 0x000000b24f007388 */ /* 0x000fe20000000400 */
[----:B------:R-:W0:Y:S03]  /*5db0*/  LDC.64 R2, c[0x0][0x508] ;  /* 0x00014200ff027b82 */ /* 0x000e260000000a00 */
        /* <DEDUP_REMOVED lines=28> */
[----:B------:R-:W1:Y:S01]  /*5f80*/  LDS R201, [UR5+0x420] ;  /* 0x00042005ffc97984 */ /* 0x000e620008000800 */
[----:B0-----:R-:W-:-:S04]  /*5f90*/  IMAD.WIDE.U32 R14, R2, UR18, R6 ;  /* 0x00000012020e7c25 */ /* 0x001fc8000f8e0006 */
[----:B------:R-:W-:Y:S02]  /*5fa0*/  IMAD R15, R3, UR18, R15 ;  /* 0x00000012030f7c24 */ /* 0x000fe4000f8e020f */
[----:B------:R-:W-:-:S04]  /*5fb0*/  IMAD.WIDE.U32 R14, R27, UR6, R14 ;  /* 0x000000061b0e7c25 */ /* 0x000fc8000f8e000e */
[----:B------:R-:W-:Y:S01]  /*5fc0*/  IMAD R3, R27, UR7, R15 ;  /* 0x000000071b037c24 */ /* 0x000fe2000f8e020f */
[----:B------:R-:W-:Y:S01]  /*5fd0*/  IADD3 R14, P1, PT, R42, R14, RZ ;  /* 0x0000000e2a0e7210 */ /* 0x000fe20007f3e0ff */
[----:B------:R-:W0:Y:S03]  /*5fe0*/  LDCU.64 UR6, c[0x0][0x490] ;  /* 0x00009200ff0677ac */ /* 0x000e260008000a00 */
[----:B------:R-:W-:Y:S02]  /*5ff0*/  IADD3.X R3, PT, PT, RZ, R3, RZ, P1, !PT ;  /* 0x00000003ff037210 */ /* 0x000fe40000ffe4ff */
[----:B------:R-:W-:-:S04]  /*6000*/  LEA R2, P1, R14, UR8, 0x1 ;  /* 0x000000080e027c11 */ /* 0x000fc8000f8208ff */
[----:B------:R-:W-:Y:S02]  /*6010*/  LEA.HI.X R3, R14, UR9, R3, 0x1, P1 ;  /* 0x000000090e037c11 */ /* 0x000fe400088f0c03 */
[-C--:B-1----:R-:W-:Y:S02]  /*6020*/  ISETP.GE.AND P0, PT, R42, R201.reuse, PT ;  /* 0x000000c92a00720c */ /* 0x082fe40003f06270 */
        /* <DEDUP_REMOVED lines=86> */
[----:B------:R-:W-:-:S02]  /*6590*/  F2FP.BF16.F32.PACK_AB R2, R2, R25 ;  /* 0x000000190202723e */ /* 0x000fc400000010ff */
[----:B------:R-:W-:Y:S02]  /*65a0*/  PRMT R3, R24, 0x7632, R3 ;  /* 0x0000763218037816 */ /* 0x000fe40000000003 */
        /* <DEDUP_REMOVED lines=11> */
[----:B------:R-:W-:Y:S02]  /*6660*/  PRMT R21, R141, 0x7632, R21 ;  /* 0x000076328d157816 */ /* 0x000fe40000000015 */
[----:B0-----:R-:W-:Y:S01]  /*6670*/  PRMT R3, R14, 0x7632, R3 ;  /* 0x000076320e037816 */ /* 0x001fe20000000003 */
[----:B------:R-:W-:Y:S01]  /*6680*/  STS.U16 [R79], R24 ;  /* 0x000000184f007388 */ /* 0x000fe20000000400 */
[----:B------:R-:W-:Y:S02]  /*6690*/  PRMT R2, R149, 0x7632, R2 ;  /* 0x0000763295027816 */ /* 0x000fe40000000002 */
[----:B-1----:R-:W-:Y:S01]  /*66a0*/  PRMT R18, R20, 0x7632, R18 ;  /* 0x0000763214127816 */ /* 0x002fe20000000012 */
[----:B------:R-:W-:Y:S01]  /*66b0*/  STS.U16 [R79+0x6], R15 ;  /* 0x0000060f4f007388 */ /* 0x000fe20000000400 */
[----:B--2---:R-:W-:-:S03]  /*66c0*/  PRMT R19, R161, 0x7632, R19 ;  /* 0x00007632a1137816 */ /* 0x004fc60000000013 */
[----:B------:R0:W-:Y:S04]  /*66d0*/  STS.U16 [R79+0xc], R14 ;  /* 0x00000c0e4f007388 */ /* 0x0001e80000000400 */
[----:B------:R-:W-:Y:S04]  /*66e0*/  STS.U16 [R79+0xe], R3 ;  /* 0x00000e034f007388 */ /* 0x000fe80000000400 */
[----:B------:R-:W-:Y:S01]  /*66f0*/  STS.U16 [R79+0x10], R141 ;  /* 0x0000108d4f007388 */ /* 0x000fe20000000400 */
[----:B0-----:R-:W0:Y:S03]  /*6700*/  LDC.64 R14, c[0x0][0x430] ;  /* 0x00010c00ff0e7b82 */ /* 0x001e260000000a00 */
[----:B------:R-:W-:Y:S04]  /*6710*/  STS.U16 [R79+0x12], R21 ;  /* 0x000012154f007388 */ /* 0x000fe80000000400 */
[----:B------:R-:W-:Y:S04]  /*6720*/  STS.U16 [R79+0x14], R149 ;  /* 0x000014954f007388 */ /* 0x000fe80000000400 */
[----:B------:R1:W-:Y:S04]  /*6730*/  STS.U16 [R79+0x16], R2 ;  /* 0x000016024f007388 */ /* 0x0003e80000000400 */
[----:B------:R-:W-:Y:S04]  /*6740*/  STS.U16 [R79+0x18], R20 ;  /* 0x000018144f007388 */ /* 0x000fe80000000400 */
[----:B------:R-:W-:Y:S01]  /*6750*/  STS.U16 [R79+0x1a], R18 ;  /* 0x00001a124f007388 */ /* 0x000fe20000000400 */
[----:B-1----:R-:W1:Y:S03]  /*6760*/  LDC.64 R2, c[0x0][0x438] ;  /* 0x00010e00ff027b82 */ /* 0x002e660000000a00 */
[----:B------:R-:W-:Y:S04]  /*6770*/  STS.U16 [R79+0x1c], R161 ;  /* 0x00001ca14f007388 */ /* 0x000fe80000000400 */
[----:B------:R0:W-:Y:S01]  /*6780*/  STS.U16 [R79+0x1e], R19 ;  /* 0x00001e134f007388 */ /* 0x0001e20000000400 */
[----:B------:R-:W-:-:S03]  /*6790*/  NOP ;  /* 0x0000000000007918 */ /* 0x000fc60000000000 */
[----:B------:R-:W-:Y:S01]  /*67a0*/  LDS.U16 R21, [R63] ;  /* 0x000000003f157984 */ /* 0x000fe20000000400 */
[----:B0-----:R-:W-:-:S03]  /*67b0*/  IMAD.WIDE.U32 R18, R14, UR18, R6 ;  /* 0x000000120e127c25 */ /* 0x001fc6000f8e0006 */
[----:B------:R-:W-:Y:S01]  /*67c0*/  LDS.U16 R23, [R64+0x40] ;  /* 0x0000400040177984 */ /* 0x000fe20000000400 */
[----:B------:R-:W-:-:S03]  /*67d0*/  IMAD R19, R15, UR18, R19 ;  /* 0x000000120f137c24 */ /* 0x000fc6000f8e0213 */
[----:B------:R-:W-:Y:S01]  /*67e0*/  LDS.U16 R25, [R65+0x80] ;  /* 0x0000800041197984 */ /* 0x000fe20000000400 */
[----:B-1----:R-:W-:-:S03]  /*67f0*/  IMAD.WIDE.U32 R18, R27, R2, R18 ;  /* 0x000000021b127225 */ /* 0x002fc600078e0012 */
[----:B------:R-:W-:Y:S01]  /*6800*/  LDS.U16 R99, [R66+0xc0] ;  /* 0x0000c00042637984 */ /* 0x000fe20000000400 */
[----:B------:R-:W-:-:S03]  /*6810*/  IMAD R3, R27, R3, R19 ;  /* 0x000000031b037224 */ /* 0x000fc600078e0213 */
[----:B------:R-:W-:Y:S01]  /*6820*/  LDS.U16 R103, [R67+0x100] ;  /* 0x0001000043677984 */ /* 0x000fe20000000400 */
[----:B------:R-:W-:-:S03]  /*6830*/  IADD3 R18, P0, PT, R42, R18, RZ ;  /* 0x000000122a127210 */ /* 0x000fc60007f1e0ff */
[----:B------:R-:W-:Y:S01]  /*6840*/  LDS.U16 R105, [R68+0x140] ;  /* 0x0001400044697984 */ /* 0x000fe20000000400 */
[C---:B------:R-:W-:Y:S01]  /*6850*/  LEA R2, P5, R18.reuse, UR6, 0x1 ;  /* 0x0000000612027c11 */ /* 0x040fe2000f8a08ff */
[----:B------:R-:W-:Y:S02]  /*6860*/  IMAD.X R3, RZ, RZ, R3, P0 ;  /* 0x000000ffff037224 */ /* 0x000fe400000e0603 */
        /* <DEDUP_REMOVED lines=46> */
.L_x_6948:
[----:B------:R-:W-:Y:S01]  /*6b50*/  SHF.L.U32 R146, R146, 0x10, RZ ;  /* 0x0000001092927819 */ /* 0x000fe200000006ff */
[----:B------:R-:W-:Y:S01]  /*6b60*/  FFMA.FTZ R33, R0, R97, R33 ;  /* 0x0000006100217223 */ /* 0x000fe20000010021 */
[----:B------:R-:W-:Y:S01]  /*6b70*/  IMAD.U32 R119, R119, 0x10000, RZ ;  /* 0x0001000077777824 */ /* 0x000fe200078e00ff */
[----:B------:R-:W-:Y:S01]  /*6b80*/  SHF.L.U32 R140, R140, 0x10, RZ ;  /* 0x000000108c8c7819 */ /* 0x000fe200000006ff */
[----:B------:R-:W-:Y:S02]  /*6b90*/  IMAD.U32 R128, R128, 0x10000, RZ ;  /* 0x0001000080807824 */ /* 0x000fe400078e00ff */
[----:B------:R-:W-:Y:S01]  /*6ba0*/  FFMA.FTZ R33, R124, R146, R33 ;  /* 0x000000927c217223 */ /* 0x000fe20000010021 */
[----:B------:R-:W-:Y:S01]  /*6bb0*/  SHF.L.U32 R113, R113, 0x10, RZ ;  /* 0x0000001071717819 */ /* 0x000fe200000006ff */
[----:B------:R-:W1:Y:S01]  /*6bc0*/  LDCU UR6, c[0x0][0x38c] ;  /* 0x00007180ff0677ac */ /* 0x000e620008000800 */
[----:B------:R-:W-:Y:S01]  /*6bd0*/  SHF.L.U32 R134, R134, 0x10, RZ ;  /* 0x0000001086867819 */ /* 0x000fe200000006ff */
[----:B------:R-:W-:Y:S01]  /*6be0*/  FFMA.FTZ R33, R122, R119, R33 ;  /* 0x000000777a217223 */ /* 0x000fe20000010021 */
[----:B------:R-:W-:Y:S01]  /*6bf0*/  SHF.L.U32 R107, R107, 0x10, RZ ;  /* 0x000000106b6b7819 */ /* 0x000fe200000006ff */
[----:B------:R-:W-:Y:S01]  /*6c00*/  IMAD.U32 R150, R150, 0x10000, RZ ;  /* 0x0001000096967824 */ /* 0x000fe200078e00ff */
[----:B------:R-:W-:Y:S01]  /*6c10*/  SHF.L.U32 R101, R101, 0x10, RZ ;  /* 0x0000001065657819 */ /* 0x000fe200000006ff */
[----:B------:R-:W-:Y:S01]  /*6c20*/  FFMA.FTZ R33, R120, R140, R33 ;  /* 0x0000008c78217223 */ /* 0x000fe20000010021 */
[----:B------:R-:W-:Y:S01]  /*6c30*/  SHF.L.U32 R125, R125, 0x10, RZ ;  /* 0x000000107d7d7819 */ /* 0x000fe200000006ff */
[----:B0-----:R-:W-:Y:S01]  /*6c40*/  IMAD.U32 R129, R16, 0x10000, RZ ;  /* 0x0001000010817824 */ /* 0x001fe200078e00ff */
        /* <DEDUP_REMOVED lines=10> */
[----:B-1----:R-:W-:Y:S01]  /*6cf0*/  UISETP.GE.AND UP0, UPT, UR6, 0x1, UPT ;  /* 0x000000010600788c */ /* 0x002fe2000bf06270 */
[----:B------:R-:W-:Y:S01]  /*6d00*/  HFMA2 R142, -RZ, RZ, 0, 0 ;  /* 0x00000000ff8e7431 */ /* 0x000fe200000001ff */
[----:B------:R-:W-:Y:S01]  /*6d10*/  MOV R121, RZ ;  /* 0x000000ff00797202 */ /* 0x000fe20000000f00 */
[----:B------:R-:W-:Y:S01]  /*6d20*/  FFMA.FTZ R33, R112, R128, R33 ;  /* 0x0000008070217223 */ /* 0x000fe20000010021 */
[----:B------:R-:W-:Y:S01]  /*6d30*/  HFMA2 R111, -RZ, RZ, 0, 0 ;  /* 0x00000000ff6f7431 */ /* 0x000fe200000001ff */
[----:B------:R-:W-:Y:S01]  /*6d40*/  MOV R117, RZ ;  /* 0x000000ff00757202 */ /* 0x000fe20000000f00 */
[----:B------:R-:W-:-:S02]  /*6d50*/  HFMA2 R132, -RZ, RZ, 0, 0 ;  /* 0x00000000ff847431 */ /* 0x000fc400000001ff */
[----:B------:R-:W-:Y:S01]  /*6d60*/  FFMA.FTZ R33, R110, R101, R33 ;  /* 0x000000656e217223 */ /* 0x000fe20000010021 */
[----:B------:R-:W-:Y:S01]  /*6d70*/  HFMA2 R130, -RZ, RZ, 0, 0 ;  /* 0x00000000ff827431 */ /* 0x000fe200000001ff */
[----:B------:R-:W-:Y:S01]  /*6d80*/  MOV R115, RZ ;  /* 0x000000ff00737202 */ /* 0x000fe20000000f00 */
[----:B------:R-:W-:Y:S02]  /*6d90*/  HFMA2 R126, -RZ, RZ, 0, 0 ;  /* 0x00000000ff7e7431 */ /* 0x000fe400000001ff */
[----:B------:R-:W-:Y:S01]  /*6da0*/  FFMA.FTZ R33, R108, R150, R33 ;  /* 0x000000966c217223 */ /* 0x000fe20000010021 */
[----:B------:R-:W-:Y:S01]  /*6db0*/  IMAD.MOV.U32 R138, RZ, RZ, RZ ;  /* 0x000000ffff8a7224 */ /* 0x000fe200078e00ff */
[----:B------:R-:W-:Y:S01]  /*6dc0*/  MOV R136, RZ ;  /* 0x000000ff00887202 */ /* 0x000fe20000000f00 */
[----:B------:R-:W-:Y:S02]  /*6dd0*/  IMAD.MOV.U32 R109, RZ, RZ, RZ ;  /* 0x000000ffff6d7224 */ /* 0x000fe400078e00ff */
[----:B------:R-:W-:Y:S01]  /*6de0*/  FFMA.FTZ R33, R106, R125, R33 ;  /* 0x0000007d6a217223 */ /* 0x000fe20000010021 */
[----:B------:R-:W-:Y:S01]  /*6df0*/  MOV R105, RZ ;  /* 0x000000ff00697202 */ /* 0x000fe20000000f00 */
[-C--:B------:R-:W-:Y:S01]  /*6e00*/  FMUL.FTZ R149, R0, R29.reuse ;  /* 0x0000001d00957220 */ /* 0x080fe20000410000 */
[----:B------:R-:W-:Y:S01]  /*6e10*/  MOV R103, RZ ;  /* 0x000000ff00677202 */ /* 0x000fe20000000f00 */
[----:B------:R-:W-:Y:S01]  /*6e20*/  FFMA.FTZ R33, R104, R152, R33 ;  /* 0x0000009868217223 */ /* 0x000fe20000010021 */
[----:B------:R-:W-:Y:S01]  /*6e30*/  MOV R99, RZ ;  /* 0x000000ff00637202 */ /* 0x000fe20000000f00 */
        /* <DEDUP_REMOVED lines=22> */
[C---:B------:R-:W-:Y:S01]  /*6fa0*/  IADD3 R156, PT, PT, R44.reuse, -0x1, RZ ;  /* 0xffffffff2c9c7810 */ /* 0x040fe20007ffe0ff */
[----:B------:R-:W-:Y:S01]  /*6fb0*/  IMAD.MOV.U32 R148, RZ, RZ, RZ ;  /* 0x000000ffff947224 */ /* 0x000fe200078e00ff */
[----:B------:R-:W-:Y:S01]  /*6fc0*/  ISETP.NE.AND P5, PT, R44, 0x1, PT ;  /* 0x000000012c00780c */ /* 0x000fe20003fa5270 */
[----:B------:R-:W1:Y:S01]  /*6fd0*/  LDCU UR7, c[0x0][0x394] ;  /* 0x00007280ff0777ac */ /* 0x000e620008000800 */
[----:B------:R-:W-:Y:S02]  /*6fe0*/  LEA.HI R2, R156, R156, RZ, 0x1 ;  /* 0x0000009c9c027211 */ /* 0x000fe400078f08ff */
[----:B------:R-:W-:Y:S01]  /*6ff0*/  ISETP.GE.AND P0, PT, R42, R61, PT ;  /* 0x0000003d2a00720c */ /* 0x000fe20003f06270 */
[----:B------:R-:W2:Y:S01]  /*7000*/  LDC.64 R16, c[0x0][0x448] ;  /* 0x00011200ff107b82 */ /* 0x000ea20000000a00 */
[----:B------:R-:W-:Y:S01]  /*7010*/  LOP3.LUT R3, R2, 0xfffffe, RZ, 0xc0, !PT ;  /* 0x00fffffe02037812 */ /* 0x000fe200078ec0ff */
[----:B------:R-:W3:Y:S01]  /*7020*/  LDCU UR19, c[0x0][0x38c] ;  /* 0x00007180ff1377ac */ /* 0x000ee20008000800 */
[----:B------:R-:W-:-:S02]  /*7030*/  ISETP.EQ.AND P5, PT, R35, RZ, P5 ;  /* 0x000000ff2300720c */ /* 0x000fc40002fa2270 */
[----:B------:R-:W-:Y:S01]  /*7040*/  P2R R205, PR, RZ, 0x1 ;  /* 0x00000001ffcd7803 */ /* 0x000fe20000000000 */
[----:B------:R-:W4:Y:S01]  /*7050*/  LDCU UR6, c[0x0][0x388] ;  /* 0x00007100ff0677ac */ /* 0x000f220008000800 */
[----:B------:R-:W-:Y:S01]  /*7060*/  IADD3 R156, PT, PT, R156, -R3, RZ ;  /* 0x800000039c9c7210 */ /* 0x000fe20007ffe0ff */
[----:B------:R-:W0:Y:S01]  /*7070*/  LDC.64 R18, c[0x0][0x4d8] ;  /* 0x00013600ff127b82 */ /* 0x000e220000000a00 */
[----:B------:R-:W-:Y:S01]  /*7080*/  MOV R131, RZ ;  /* 0x000000ff00837202 */ /* 0x000fe20000000f00 */
[----:B------:R-:W0:Y:S01]  /*7090*/  LDCU.64 UR8, c[0x0][0x3a8] ;  /* 0x00007500ff0877ac */ /* 0x000e220008000a00 */
[----:B------:R-:W0:Y:S01]  /*70a0*/  LDCU.64 UR10, c[0x0][0x3c0] ;  /* 0x00007800ff0a77ac */ /* 0x000e220008000a00 */
[----:B------:R-:W0:Y:S01]  /*70b0*/  LDCU.64 UR12, c[0x0][0x3e0] ;  /* 0x00007c00ff0c77ac */ /* 0x000e220008000a00 */
[----:B------:R-:W0:Y:S01]  /*70c0*/  LDCU.64 UR14, c[0x0][0x4e0] ;  /* 0x00009c00ff0e77ac */ /* 0x000e220008000a00 */
[----:B------:R-:W0:Y:S01]  /*70d0*/  LDCU.64 UR20, c[0x0][0x4f0] ;  /* 0x00009e00ff1477ac */ /* 0x000e220008000a00 */
[----:B-1----:R-:W0:Y:S02]  /*70e0*/  LDCU.64 UR22, c[0x0][0x540] ;  /* 0x0000a800ff1677ac */ /* 0x002e240008000a00 */
.L_x_6987:
[----:B------:R-:W-:Y:S01]  /*70f0*/  HFMA2 R3, -RZ, RZ, 0, 0 ;  /* 0x00000000ff037431 */ /* 0x000fe200000001ff */
[----:B------:R-:W-:Y:S02]  /*7100*/  MOV R2, R42 ;  /* 0x0000002a00027202 */ /* 0x000fe40000000f00 */
[----:B------:R-:W-:Y:S02]  /*7110*/  ISETP.NE.AND P6, PT, R205, RZ, PT ;  /* 0x000000ffcd00720c */ /* 0x000fe40003fc5270 */
[-C--:B------:R-:W-:Y:S02]  /*7120*/  ISETP.GE.AND P3, PT, R46, R61.reuse, PT ;  /* 0x0000003d2e00720c */ /* 0x080fe40003f66270 */
[-C--:B------:R-:W-:Y:S02]  /*7130*/  ISETP.GE.AND P2, PT, R47, R61.reuse, PT ;  /* 0x0000003d2f00720c */ /* 0x080fe40003f46270 */
[-C--:B------:R-:W-:Y:S01]  /*7140*/  ISETP.GE.AND P4, PT, R48, R61.reuse, PT ;  /* 0x0000003d3000720c */ /* 0x080fe20003f86270 */
[----:B01----:R-:W-:Y:S01]  /*7150*/  IMAD.WIDE.U32 R20, R131, UR12, R2 ;  /* 0x0000000c83147c25 */ /* 0x003fe2000f8e0002 */
[----:B------:R-:W-:-:S03]  /*7160*/  ISETP.GE.AND P1, PT, R50, R61, PT ;  /* 0x0000003d3200720c */ /* 0x000fc60003f26270 */
[----:B------:R-:W-:Y:S01]  /*7170*/  IMAD R3, R131, UR13, R21 ;  /* 0x0000000d83037c24 */ /* 0x000fe2000f8e0215 */
[----:B------:R-:W-:-:S04]  /*7180*/  LEA R2, P0, R20, R41, 0x1 ;  /* 0x0000002914027211 */ /* 0x000fc800078008ff */
[----:B------:R-:W-:Y:S02]  /*7190*/  LEA.HI.X R3, R20, R43, R3, 0x1, P0 ;  /* 0x0000002b14037211 */ /* 0x000fe400000f0c03 */
[----:B------:R-:W-:-:S03]  /*71a0*/  ISETP.GE.AND P0, PT, R49, R61, PT ;  /* 0x0000003d3100720c */ /* 0x000fc60003f06270 */
[----:B------:R-:W5:Y:S04]  /*71b0*/  @!P6 LDG.E.U16 R22, desc[UR16][R2.64] ;  /* 0x000000100216e981 */ /* 0x000f68000c1e1500 */
[----:B---3--:R-:W3:Y:S04]  /*71c0*/  @!P3 LDG.E.U16 R21, desc[UR16][R2.64+0x40] ;  /* 0x000040100215b981 */ /* 0x008ee8000c1e1500 */
[----:B------:R-:W4:Y:S04]  /*71d0*/  @!P2 LDG.E.U16 R20, desc[UR16][R2.64+0x80] ;  /* 0x000080100214a981 */ /* 0x000f28000c1e1500 */
[----:B------:R-:W2:Y:S04]  /*71e0*/  @!P4 LDG.E.U16 R23, desc[UR16][R2.64+0xc0] ;  /* 0x0000c0100217c981 */ /* 0x000ea8000c1e1500 */
[----:B------:R-:W2:Y:S04]  /*71f0*/  @!P0 LDG.E.U16 R24, desc[UR16][R2.64+0x100] ;  /* 0x0001001002188981 */ /* 0x000ea8000c1e1500 */
[----:B------:R-:W2:Y:S01]  /*7200*/  @!P1 LDG.E.U16 R25, desc[UR16][R2.64+0x140] ;  /* 0x0001401002199981 */ /* 0x000ea2000c1e1500 */
[----:B------:R-:W-:Y:S01]  /*7210*/  MOV R174, RZ ;  /* 0x000000ff00ae7202 */ /* 0x000fe20000000f00 */
[----:B------:R-:W-:-:S02]  /*7220*/  HFMA2 R178, -RZ, RZ, 0, 0 ;  /* 0x00000000ffb27431 */ /* 0x000fc400000001ff */
[----:B------:R-:W-:Y:S01]  /*7230*/  HFMA2 R180, -RZ, RZ, 0, 0 ;  /* 0x00000000ffb47431 */ /* 0x000fe200000001ff */
[----:B-----5:R-:W-:-:S04]  /*7240*/  @!P6 PRMT R174, R22, 0x5410, RZ ;  /* 0x0000541016aee816 */ /* 0x020fc800000000ff */
[----:B---3--:R-:W-:Y:S02]  /*7250*/  @!P3 PRMT R174, R174, 0x5410, R21 ;  /* 0x00005410aeaeb816 */ /* 0x008fe40000000015 */
[----:B------:R-:W-:Y:S02]  /*7260*/  MOV R21, R37 ;  /* 0x0000002500157202 */ /* 0x000fe40000000f00 */
[----:B----4-:R-:W-:Y:S01]  /*7270*/  @!P2 PRMT R178, R20, 0x5410, RZ ;  /* 0x0000541014b2a816 */ /* 0x010fe200000000ff */
[----:B------:R-:W-:Y:S01]  /*7280*/  IMAD.MOV.U32 R20, RZ, RZ, R10 ;  /* 0x000000ffff147224 */ /* 0x000fe200078e000a */
[-C--:B------:R-:W-:Y:S02]  /*7290*/  ISETP.GE.AND P3, PT, R51, R61.reuse, PT ;  /* 0x0000003d3300720c */ /* 0x080fe40003f66270 */
[----:B--2---:R-:W-:Y:S01]  /*72a0*/  @!P4 PRMT R178, R178, 0x5410, R23 ;  /* 0x00005410b2b2c816 */ /* 0x004fe20000000017 */
[----:B------:R-:W-:Y:S01]  /*72b0*/  IMAD.WIDE.U32 R20, R131, UR8, R20 ;  /* 0x0000000883147c25 */ /* 0x000fe2000f8e0014 */
[----:B------:R-:W-:-:S02]  /*72c0*/  ISETP.GE.AND P4, PT, R52, R61, PT ;  /* 0x0000003d3400720c */ /* 0x000fc40003f86270 */
[----:B------:R-:W-:Y:S01]  /*72d0*/  @!P0 PRMT R180, R24, 0x5410, RZ ;  /* 0x0000541018b48816 */ /* 0x000fe200000000ff */
[----:B------:R-:W-:Y:S01]  /*72e0*/  IMAD R21, R131, UR9, R21 ;  /* 0x0000000983157c24 */ /* 0x000fe2000f8e0215 */
[C---:B------:R-:W-:Y:S02]  /*72f0*/  LEA R22, P2, R20.reuse, R14, 0x2 ;  /* 0x0000000e14167211 */ /* 0x040fe400078410ff */
[----:B------:R-:W-:Y:S02]  /*7300*/  ISETP.GE.AND P0, PT, R55, R61, PT ;  /* 0x0000003d3700720c */ /* 0x000fe40003f06270 */
[----:B------:R-:W-:Y:S01]  /*7310*/  LEA.HI.X R23, R20, R15, R21, 0x2, P2 ;  /* 0x0000000f14177211 */ /* 0x000fe200010f1415 */
[----:B------:R-:W2:Y:S01]  /*7320*/  @!P3 LDG.E.U16 R24, desc[UR16][R2.64+0x180] ;  /* 0x000180100218b981 */ /* 0x000ea2000c1e1500 */
[----:B------:R-:W-:Y:S02]  /*7330*/  ISETP.GE.AND P2, PT, R53, R61, PT ;  /* 0x0000003d3500720c */ /* 0x000fe40003f46270 */
[----:B------:R-:W-:-:S07]  /*7340*/  @!P1 PRMT R180, R180, 0x5410, R25 ;  /* 0x00005410b4b49816 */ /* 0x000fce0000000019 */
[----:B------:R-:W3:Y:S01]  /*7350*/  @!P0 LDG.E.U16 R155, desc[UR16][R2.64+0x280] ;  /* 0x00028010029b8981 */ /* 0x000ee2000c1e1500 */
[----:B------:R-:W-:-:S03]  /*7360*/  ISETP.GE.AND P1, PT, R54, R61, PT ;  /* 0x0000003d3600720c */ /* 0x000fc60003f26270 */
[----:B------:R-:W4:Y:S04]  /*7370*/  @!P4 LDG.E.U16 R25, desc[UR16][R2.64+0x1c0] ;  /* 0x0001c0100219c981 */ /* 0x000f28000c1e1500 */
[----:B------:R-:W5:Y:S01]  /*7380*/  @!P2 LDG.E.U16 R151, desc[UR16][R2.64+0x200] ;  /* 0x000200100297a981 */ /* 0x000f62000c1e1500 */
[----:B------:R-:W-:Y:S01]  /*7390*/  MOV R20, R8 ;  /* 0x0000000800147202 */ /* 0x000fe20000000f00 */
[----:B------:R-:W-:Y:S01]  /*73a0*/  IMAD.MOV.U32 R21, RZ, RZ, R39 ;  /* 0x000000ffff157224 */ /* 0x000fe200078e0027 */
[----:B------:R-:W-:Y:S01]  /*73b0*/  MOV R184, RZ ;  /* 0x000000ff00b87202 */ /* 0x000fe20000000f00 */
[----:B------:R-:W-:Y:S01]  /*73c0*/  HFMA2 R186, -RZ, RZ, 0, 0 ;  /* 0x00000000ffba7431 */ /* 0x000fe200000001ff */
[----:B------:R-:W3:Y:S04]  /*73d0*/  LDG.E R22, desc[UR16][R22.64] ;  /* 0x0000001016167981 */ /* 0x000ee8000c1e1900 */
[----:B------:R-:W3:Y:S01]  /*73e0*/  @!P1 LDG.E.U16 R153, desc[UR16][R2.64+0x240] ;  /* 0x0002401002999981 */ /* 0x000ee2000c1e1500 */
[----:B------:R-:W-:-:S04]  /*73f0*/  IMAD.WIDE.U32 R20, R131, UR10, R20 ;  /* 0x0000000a83147c25 */ /* 0x000fc8000f8e0014 */
[----:B------:R-:W-:Y:S01]  /*7400*/  IMAD R21, R131, UR11, R21 ;  /* 0x0000000b83157c24 */ /* 0x000fe2000f8e0215 */
[----:B--2---:R-:W-:Y:S02]  /*7410*/  @!P3 PRMT R184, R24, 0x5410, RZ ;  /* 0x0000541018b8b816 */ /* 0x004fe400000000ff */
[----:B------:R-:W-:Y:S02]  /*7420*/  ISETP.GE.AND P3, PT, R56, R61, PT ;  /* 0x0000003d3800720c */ /* 0x000fe40003f66270 */
[----:B----4-:R-:W-:Y:S02]  /*7430*/  @!P4 PRMT R184, R184, 0x5410, R25 ;  /* 0x00005410b8b8c816 */ /* 0x010fe40000000019 */
[C---:B------:R-:W-:Y:S02]  /*7440*/  LEA R24, P4, R20.reuse, R16, 0x2 ;  /* 0x0000001014187211 */ /* 0x040fe400078810ff */
[----:B-----5:R-:W-:Y:S02]  /*7450*/  @!P2 PRMT R186, R151, 0x5410, RZ ;  /* 0x0000541097baa816 */ /* 0x020fe400000000ff */
[----:B------:R-:W-:-:S02]  /*7460*/  LEA.HI.X R25, R20, R17, R21, 0x2, P4 ;  /* 0x0000001114197211 */ /* 0x000fc400020f1415 */
[----:B------:R-:W-:-:S03]  /*7470*/  MOV R20, RZ ;  /* 0x000000ff00147202 */ /* 0x000fc60000000f00 */
[----:B------:R-:W2:Y:S01]  /*7480*/  @!P3 LDG.E.U16 R21, desc[UR16][R2.64+0x2c0] ;  /* 0x0002c0100215b981 */ /* 0x000ea2000c1e1500 */
[-C--:B------:R-:W-:Y:S02]  /*7490*/  ISETP.GE.AND P2, PT, R57, R61.reuse, PT ;  /* 0x0000003d3900720c */ /* 0x080fe40003f46270 */
[----:B---3--:R-:W-:Y:S01]  /*74a0*/  @!P0 PRMT R20, R155, 0x5410, RZ ;  /* 0x000054109b148816 */ /* 0x008fe200000000ff */
[----:B------:R0:W3:Y:S01]  /*74b0*/  LDG.E R182, desc[UR16][R24.64] ;  /* 0x0000001018b67981 */ /* 0x0000e2000c1e1900 */
[-C--:B------:R-:W-:Y:S02]  /*74c0*/  ISETP.GE.AND P0, PT, R59, R61.reuse, PT ;  /* 0x0000003d3b00720c */ /* 0x080fe40003f06270 */
[----:B------:R-:W-:Y:S02]  /*74d0*/  @!P1 PRMT R186, R186, 0x5410, R153 ;  /* 0x00005410baba9816 */ /* 0x000fe40000000099 */
[-C--:B------:R-:W-:Y:S02]  /*74e0*/  ISETP.GE.AND P1, PT, R58, R61.reuse, PT ;  /* 0x0000003d3a00720c */ /* 0x080fe40003f26270 */
[----:B------:R-:W-:-:S03]  /*74f0*/  ISETP.GE.AND P4, PT, R60, R61, PT ;  /* 0x0000003d3c00720c */ /* 0x000fc60003f86270 */
[----:B------:R-:W4:Y:S04]  /*7500*/  @!P2 LDG.E.U16 R23, desc[UR16][R2.64+0x300] ;  /* 0x000300100217a981 */ /* 0x000f28000c1e1500 */
[----:B------:R-:W5:Y:S04]  /*7510*/  @!P0 LDG.E.U16 R159, desc[UR16][R2.64+0x380] ;  /* 0x00038010029f8981 */ /* 0x000f68000c1e1500 */
[----:B------:R-:W3:Y:S04]  /*7520*/  @!P1 LDG.E.U16 R157, desc[UR16][R2.64+0x340] ;  /* 0x00034010029d9981 */ /* 0x000ee8000c1e1500 */
[----:B------:R1:W3:Y:S01]  /*7530*/  @!P4 LDG.E.U16 R161, desc[UR16][R2.64+0x3c0] ;  /* 0x0003c01002a1c981 */ /* 0x0002e2000c1e1500 */
        /* <DEDUP_REMOVED lines=14> */
[----:B------:R-:W-:Y:S04]  /*7620*/  STS.U16 [R70+0x1c0], R25 ;  /* 0x0001c01946007388 */ /* 0x000fe80000000400 */
[----:B------:R-:W-:Y:S04]  /*7630*/  STS.U16 [R71+0x200], R186 ;  /* 0x000200ba47007388 */ /* 0x000fe80000000400 */
[----:B------:R0:W-:Y:S01]  /*7640*/  STS.U16 [R72+0x240], R163 ;  /* 0x000240a348007388 */ /* 0x0001e20000000400 */
[----:B------:R-:W1:Y:S01]  /*7650*/  S2UR UR4, SR_CgaCtaId ;  /* 0x00000000000479c3 */ /* 0x000e620000008800 */
[----:B------:R-:W-:-:S04]  /*7660*/  FMUL.FTZ R167, R22, 1.4426950216293334961 ;  /* 0x3fb8aa3b16a77820 */ /* 0x000fc80000410000 */
        /* <DEDUP_REMOVED lines=15> */
[----:B------:R-:W-:Y:S01]  /*7760*/  UMOV UR5, 0x400 ;  /* 0x0000040000057882 */ /* 0x000fe20000000000 */
        /* <DEDUP_REMOVED lines=17> */
[----:B--2---:R-:W-:-:S04]  /*7880*/  @!P3 PRMT R20, R20, 0x5410, R21 ;  /* 0x000054101414b816 */ /* 0x004fc80000000015 */
[----:B------:R-:W-:Y:S02]  /*7890*/  PRMT R3, R20, 0x7632, R3 ;  /* 0x0000763214037816 */ /* 0x000fe40000000003 */
[----:B----4-:R-:W-:Y:S02]  /*78a0*/  @!P2 PRMT R2, R23, 0x5410, RZ ;  /* 0x000054101702a816 */ /* 0x010fe400000000ff */
[----:B-----5:R-:W-:Y:S02]  /*78b0*/  @!P0 PRMT R24, R159, 0x5410, RZ ;  /* 0x000054109f188816 */ /* 0x020fe400000000ff */
[----:B---3--:R-:W-:Y:S02]  /*78c0*/  @!P1 PRMT R2, R2, 0x5410, R157 ;  /* 0x0000541002029816 */ /* 0x008fe4000000009d */
        /* <DEDUP_REMOVED lines=18> */
[----:B------:R-:W1:Y:S04]  /*79f0*/  LDS.U16 R209, [R79+0x10] ;  /* 0x000010004fd17984 */ /* 0x000e680000000400 */
[----:B------:R-:W0:Y:S04]  /*7a00*/  LDS.U16 R21, [R79] ;  /* 0x000000004f157984 */ /* 0x000e280000000400 */
[----:B------:R-:W-:Y:S04]  /*7a10*/  LDS.U16 R20, [R79+0x2] ;  /* 0x000002004f147984 */ /* 0x000fe80000000400 */
[----:B------:R-:W-:Y:S04]  /*7a20*/  LDS.U16 R191, [R79+0x4] ;  /* 0x000004004fbf7984 */ /* 0x000fe80000000400 */
[----:B------:R-:W0:Y:S04]  /*7a30*/  LDS.U16 R193, [R79+0x6] ;  /* 0x000006004fc17984 */ /* 0x000e280000000400 */
[----:B------:R-:W0:Y:S04]  /*7a40*/  LDS.U16 R195, [R79+0x8] ;  /* 0x000008004fc37984 */ /* 0x000e280000000400 */
[----:B------:R-:W0:Y:S04]  /*7a50*/  LDS.U16 R197, [R79+0xa] ;  /* 0x00000a004fc57984 */ /* 0x000e280000000400 */
[----:B------:R-:W0:Y:S01]  /*7a60*/  LDS.U16 R203, [R79+0xc] ;  /* 0x00000c004fcb7984 */ /* 0x000e220000000400 */
[----:B------:R-:W-:Y:S01]  /*7a70*/  ISETP.NE.AND P1, PT, R35, RZ, PT ;  /* 0x000000ff2300720c */ /* 0x000fe20003f25270 */
[----:B------:R-:W-:Y:S01]  /*7a80*/  FMUL.FTZ R159, R167, R95 ;  /* 0x0000005fa79f7220 */ /* 0x000fe20000410000 */
[----:B--2---:R-:W-:Y:S01]  /*7a90*/  IMAD R2, R156, 0x100, R131 ;  /* 0x000001009c027824 */ /* 0x004fe200078e0283 */
[----:B------:R-:W-:-:S02]  /*7aa0*/  ISETP.NE.AND P0, PT, R35, 0x1f, PT ;  /* 0x0000001f2300780c */ /* 0x000fc40003f05270 */
[----:B---3--:R-:W-:Y:S02]  /*7ab0*/  SHF.L.U32 R199, R199, 0x10, RZ ;  /* 0x00000010c7c77819 */ /* 0x008fe400000006ff */
[----:B------:R-:W2:Y:S01]  /*7ac0*/  MUFU.EX2 R159, R159 ;  /* 0x0000009f009f7308 */ /* 0x000ea20000000800 */
[----:B----4-:R-:W-:-:S05]  /*7ad0*/  SHF.L.U32 R201, R201, 0x10, RZ ;  /* 0x00000010c9c97819 */ /* 0x010fca00000006ff */
[----:B------:R-:W-:Y:S01]  /*7ae0*/  @P1 IADD3 R2, PT, PT, R35, 0x200, RZ ;  /* 0x0000020023021810 */ /* 0x000fe20007ffe0ff */
[----:B-----5:R-:W-:Y:S01]  /*7af0*/  IMAD.U32 R157, R157, 0x10000, RZ ;  /* 0x000100009d9d7824 */ /* 0x020fe200078e00ff */
[----:B------:R-:W-:Y:S02]  /*7b00*/  SHF.L.U32 R207, R207, 0x10, RZ ;  /* 0x00000010cfcf7819 */ /* 0x000fe400000006ff */
[----:B------:R-:W-:Y:S01]  /*7b10*/  LEA R3, R2, UR5, 0x2 ;  /* 0x0000000502037c11 */ /* 0x000fe2000f8e10ff */
[----:B-1----:R-:W-:Y:S01]  /*7b20*/  IMAD.U32 R209, R209, 0x10000, RZ ;  /* 0x00010000d1d17824 */ /* 0x002fe200078e00ff */
[----:B------:R-:W-:Y:S02]  /*7b30*/  SHF.L.U32 R211, R211, 0x10, RZ ;  /* 0x00000010d3d37819 */ /* 0x000fe400000006ff */
[----:B------:R-:W-:Y:S02]  /*7b40*/  SHF.L.U32 R185, R185, 0x10, RZ ;  /* 0x00000010b9b97819 */ /* 0x000fe400000006ff */
[----:B------:R-:W-:-:S02]  /*7b50*/  SHF.L.U32 R171, R171, 0x10, RZ ;  /* 0x00000010abab7819 */ /* 0x000fc400000006ff */
[----:B------:R-:W-:Y:S01]  /*7b60*/  SHF.L.U32 R23, R23, 0x10, RZ ;  /* 0x0000001017177819 */ /* 0x000fe200000006ff */
[C---:B------:R-:W-:Y:S01]  /*7b70*/  FMUL.FTZ R167, R182.reuse, R199 ;  /* 0x000000c7b6a77220 */ /* 0x040fe20000410000 */
[----:B------:R1:W-:Y:S01]  /*7b80*/  STS [R3+0xea8], R176 ;  /* 0x000ea8b003007388 */ /* 0x0003e20000000800 */
        /* <DEDUP_REMOVED lines=8> */
[----:B-1----:R-:W-:Y:S01]  /*7c10*/  FMUL.FTZ R3, R182, R207 ;  /* 0x000000cfb6037220 */ /* 0x002fe20000410000 */
[----:B------:R-:W-:Y:S01]  /*7c20*/  FMUL.FTZ R167, R104, R181 ;  /* 0x000000b568a77220 */ /* 0x000fe20000410000 */
[----:B------:R-:W-:Y:S01]  /*7c30*/  FMUL.FTZ R204, R100, R213 ;  /* 0x000000d564cc7220 */ /* 0x000fe20000410000 */
[----:B0-----:R-:W-:Y:S01]  /*7c40*/  SHF.L.U32 R21, R21, 0x10, RZ ;  /* 0x0000001015157819 */ /* 0x001fe200000006ff */
        /* <DEDUP_REMOVED lines=12> */
[----:B------:R-:W-:Y:S06]  /*7d10*/  BAR.SYNC.DEFER_BLOCKING 0x0 ;  /* 0x0000000000007b1d */ /* 0x000fec0000010000 */
[----:B--2---:R-:W-:Y:S05]  /*7d20*/  @P0 BRA `(.L_x_6951) ;  /* 0x0000000000240947 */ /* 0x004fea0003800000 */
[----:B------:R-:W-:Y:S02]  /*7d30*/  ISETP.NE.AND P0, PT, R44, UR7, PT ;  /* 0x000000072c007c0c */ /* 0x000fe4000bf05270 */
[----:B------:R-:W-:-:S11]  /*7d40*/  MOV R220, 0x3f800000 ;  /* 0x3f80000000dc7802 */ /* 0x000fd60000000f00 */
[----:B------:R-:W-:Y:S05]  /*7d50*/  @!P0 BRA `(.L_x_6952) ;  /* 0x0000000000208947 */ /* 0x000fea0003800000 */
[----:B------:R-:W-:-:S04]  /*7d60*/  SHF.L.U32 R2, R44, 0x8, RZ ;  /* 0x000000082c027819 */ /* 0x000fc800000006ff */
[----:B------:R-:W-:-:S04]  /*7d70*/  LOP3.LUT R2, R2, 0x100, RZ, 0xc0, !PT ;  /* 0x0000010002027812 */ /* 0x000fc800078ec0ff */
[----:B------:R-:W-:-:S04]  /*7d80*/  IADD3 R2, PT, PT, R2, R131, RZ ;  /* 0x0000008302027210 */ /* 0x000fc80007ffe0ff */
[----:B------:R-:W-:-:S05]  /*7d90*/  LEA R2, R2, UR5, 0x2 ;  /* 0x0000000502027c11 */ /* 0x000fca000f8e10ff */
[----:B------:R1:W2:Y:S01]  /*7da0*/  LDS R220, [R2+0xea8] ;  /* 0x000ea80002dc7984 */ /* 0x0002a20000000800 */
[----:B------:R-:W-:Y:S05]  /*7db0*/  BRA `(.L_x_6952) ;  /* 0x0000000000087947 */ /* 0x000fea0003800000 */
.L_x_6951:
[----:B------:R-:W-:-:S06]  /*7dc0*/  LEA R220, R35, UR5, 0x2 ;  /* 0x0000000523dc7c11 */ /* 0x000fcc000f8e10ff */
[----:B------:R-:W0:Y:S02]  /*7dd0*/  LDS R220, [R220+0x16ac] ;  /* 0x0016ac00dcdc7984 */ /* 0x000e240000000800 */
.L_x_6952:
[----:B------:R-:W-:Y:S05]  /*7de0*/  BSYNC.RECONVERGENT B0 ;  /* 0x0000000000007941 */ /* 0x000fea0003800200 */
.L_x_6950:
[----:B------:R-:W3:Y:S01]  /*7df0*/  @P5 LDC R3, c[0x0][0x38c] ;  /* 0x0000e300ff035b82 */ /* 0x000ee20000000800 */
[----:B-1----:R-:W-:Y:S02]  /*7e00*/  @P5 VIADD R2, R44, 0xfffffffe ;  /* 0xfffffffe2c025836 */ /* 0x002fe40000000000 */
[----:B------:R-:W-:Y:S02]  /*7e10*/  HFMA2 R25, -RZ, RZ, 0, 0 ;  /* 0x00000000ff197431 */ /* 0x000fe400000001ff */
        /* <DEDUP_REMOVED lines=13> */
[----:B-1----:R-:W-:Y:S01]  /*7ef0*/  FMUL.FTZ R2, R176, R153 ;  /* 0x00000099b0027220 */ /* 0x002fe20000410000 */
        /* <DEDUP_REMOVED lines=16> */
[----:B------:R-:W-:Y:S01]  /*8000*/  ISETP.GE.AND P0, PT, R62, 0x1, PT ;  /* 0x000000013e00780c */ /* 0x000fe20003f06270 */
[----:B0-2---:R-:W-:Y:S01]  /*8010*/  FMUL.FTZ R174, R159, R220 ;  /* 0x000000dc9fae7220 */ /* 0x005fe20000410000 */
        /* <DEDUP_REMOVED lines=16> */
[C---:B------:R-:W-:Y:S01]  /*8120*/  FFMA.FTZ R24, R163.reuse, R24, R222 ;  /* 0x00000018a3187223 */ /* 0x040fe200000100de */
[----:B------:R-:W-:Y:S01]  /*8130*/  FMUL.FTZ R2, R180, R3 ;  /* 0x00000003b4027220 */ /* 0x000fe20000410000 */
[----:B------:R-:W-:Y:S01]  /*8140*/  FFMA.FTZ R192, R163, R192, R178 ;  /* 0x000000c0a3c07223 */ /* 0x000fe200000100b2 */
[----:B------:R-:W-:Y:S01]  /*8150*/  ISETP.NE.AND P2, PT, R187, 0x1f, PT ;  /* 0x0000001fbb00780c */ /* 0x000fe20003f45270 */
[----:B------:R-:W-:Y:S01]  /*8160*/  FFMA.FTZ R24, R188, R24, R215 ;  /* 0x00000018bc187223 */ /* 0x000fe200000100d7 */
[----:B------:R-:W-:Y:S01]  /*8170*/  FMUL.FTZ R3, R163, R2 ;  /* 0x00000002a3037220 */ /* 0x000fe20000410000 */
[----:B------:R-:W-:Y:S01]  /*8180*/  FFMA.FTZ R192, R180, R192, R161 ;  /* 0x000000c0b4c07223 */ /* 0x000fe200000100a1 */
[----:B------:R-:W-:Y:S01]  /*8190*/  ISETP.NE.AND P4, PT, R35, RZ, PT ;  /* 0x000000ff2300720c */ /* 0x000fe20003f85270 */
[----:B------:R-:W-:Y:S01]  /*81a0*/  FFMA.FTZ R24, R190, R24, R189 ;  /* 0x00000018be187223 */ /* 0x000fe200000100bd */
[----:B------:R-:W-:Y:S01]  /*81b0*/  FMUL.FTZ R3, R188, R3 ;  /* 0x00000003bc037220 */ /* 0x000fe20000410000 */
[----:B------:R-:W-:Y:S01]  /*81c0*/  FFMA.FTZ R192, R179, R192, R186 ;  /* 0x000000c0b3c07223 */ /* 0x000fe200000100ba */
[----:B------:R-:W-:Y:S01]  /*81d0*/  UMOV UR4, UR6 ;  /* 0x0000000600047c82 */ /* 0x000fe20008000000 */
[----:B------:R-:W-:Y:S01]  /*81e0*/  FFMA.FTZ R24, R183, R24, R210 ;  /* 0x00000018b7187223 */ /* 0x000fe200000100d2 */
[----:B------:R-:W-:Y:S01]  /*81f0*/  FMUL.FTZ R2, R190, R3 ;  /* 0x00000003be027220 */ /* 0x000fe20000410000 */
[----:B------:R-:W-:Y:S01]  /*8200*/  FFMA.FTZ R192, R177, R192, R184 ;  /* 0x000000c0b1c07223 */ /* 0x000fe200000100b8 */
[----:B------:R-:W-:Y:S01]  /*8210*/  BSSY.RECONVERGENT B0, `(.L_x_6953) ;  /* 0x000010a000007945 */ /* 0x000fe20003800200 */
[----:B------:R-:W-:Y:S01]  /*8220*/  FFMA.FTZ R221, R159, R24, R194 ;  /* 0x000000189fdd7223 */ /* 0x000fe200000100c2 */
[----:B------:R-:W-:-:S04]  /*8230*/  FMUL.FTZ R2, R183, R2 ;  /* 0x00000002b7027220 */ /* 0x000fc80000410000 */
[----:B------:R-:W0:Y:S01]  /*8240*/  SHFL.UP PT, R24, R221, 0x1, RZ ;  /* 0x04200000dd187989 */ /* 0x000e2200000e00ff */
[----:B------:R-:W-:-:S05]  /*8250*/  FMUL.FTZ R2, R159, R2 ;  /* 0x000000029f027220 */ /* 0x000fca0000410000 */
[----:B------:R-:W1:Y:S01]  /*8260*/  SHFL.UP PT, R3, R2, 0x1, RZ ;  /* 0x0420000002037989 */ /* 0x000e6200000e00ff */
[----:B0-----:R-:W-:-:S05]  /*8270*/  FFMA.FTZ R24, R2, R24, R221 ;  /* 0x0000001802187223 */ /* 0x001fca00000100dd */
[----:B------:R-:W-:Y:S01]  /*8280*/  FSEL R223, R221, R24, !P0 ;  /* 0x00000018dddf7208 */ /* 0x000fe20004000000 */
[----:B------:R-:W-:Y:S01]  /*8290*/  FMUL.FTZ R221, R183, R174 ;  /* 0x000000aeb7dd7220 */ /* 0x000fe20000410000 */
[----:B-1----:R-:W-:Y:S01]  /*82a0*/  @P0 FMUL.FTZ R2, R2, R3 ;  /* 0x0000000302020220 */ /* 0x002fe20000410000 */
[----:B------:R-:W-:Y:S02]  /*82b0*/  ISETP.GE.AND P0, PT, R62, 0x2, PT ;  /* 0x000000023e00780c */ /* 0x000fe40003f06270 */
[----:B------:R-:W0:Y:S01]  /*82c0*/  SHFL.UP PT, R24, R223, 0x2, RZ ;  /* 0x04400000df187989 */ /* 0x000e2200000e00ff */
[----:B------:R-:W-:-:S04]  /*82d0*/  FMUL.FTZ R221, R190, R221 ;  /* 0x000000ddbedd7220 */ /* 0x000fc80000410000 */
[----:B------:R-:W-:Y:S01]  /*82e0*/  FMUL.FTZ R174, R188, R221 ;  /* 0x000000ddbcae7220 */ /* 0x000fe20000410000 */
[----:B------:R-:W-:-:S03]  /*82f0*/  FMUL.FTZ R221, R182, R203 ;  /* 0x000000cbb6dd7220 */ /* 0x000fc60000410000 */
[----:B------:R-:W-:Y:S01]  /*8300*/  FMUL.FTZ R3, R163, R174 ;  /* 0x000000aea3037220 */ /* 0x000fe20000410000 */
[----:B------:R-:W-:Y:S01]  /*8310*/  FMUL.FTZ R196, R114, R221 ;  /* 0x000000dd72c47220 */ /* 0x000fe20000410000 */
[----:B------:R-:W-:Y:S02]  /*8320*/  FMUL.FTZ R221, R182, R195 ;  /* 0x000000c3b6dd7220 */ /* 0x000fe40000410000 */
[----:B------:R-:W-:Y:S01]  /*8330*/  FMUL.FTZ R174, R180, R3 ;  /* 0x00000003b4ae7220 */ /* 0x000fe20000410000 */
[----:B------:R-:W-:Y:S01]  /*8340*/  FFMA.FTZ R192, R175, R192, R196 ;  /* 0x000000c0afc07223 */ /* 0x000fe200000100c4 */
[----:B------:R-:W-:Y:S01]  /*8350*/  FMUL.FTZ R200, R118, R221 ;  /* 0x000000dd76c87220 */ /* 0x000fe20000410000 */
[----:B------:R-:W-:Y:S01]  /*8360*/  FMUL.FTZ R221, R182, R191 ;  /* 0x000000bfb6dd7220 */ /* 0x000fe20000410000 */
[----:B------:R-:W-:-:S04]  /*8370*/  FMUL.FTZ R174, R179, R174 ;  /* 0x000000aeb3ae7220 */ /* 0x000fc80000410000 */
[----:B------:R-:W-:Y:S01]  /*8380*/  FMUL.FTZ R174, R177, R174 ;  /* 0x000000aeb1ae7220 */ /* 0x000fe20000410000 */
[----:B0-----:R-:W-:-:S03]  /*8390*/  FFMA.FTZ R24, R2, R24, R223 ;  /* 0x0000001802187223 */ /* 0x001fc600000100df */
[----:B------:R-:W-:Y:S02]  /*83a0*/  FMUL.FTZ R174, R175, R174 ;  /* 0x000000aeafae7220 */ /* 0x000fe40000410000 */
[----:B------:R-:W-:Y:S01]  /*83b0*/  FSEL R3, R223, R24, !P0 ;  /* 0x00000018df037208 */ /* 0x000fe20004000000 */
[----:B------:R-:W-:Y:S01]  /*83c0*/  FMUL.FTZ R223, R182, R197 ;  /* 0x000000c5b6df7220 */ /* 0x000fe20000410000 */
[----:B------:R-:W-:-:S03]  /*83d0*/  FMUL.FTZ R174, R165, R174 ;  /* 0x000000aea5ae7220 */ /* 0x000fc60000410000 */
[----:B------:R-:W-:Y:S01]  /*83e0*/  FMUL.FTZ R198, R116, R223 ;  /* 0x000000df74c67220 */ /* 0x000fe20000410000 */
[----:B------:R-:W-:Y:S01]  /*83f0*/  FMUL.FTZ R174, R173, R174 ;  /* 0x000000aeadae7220 */ /* 0x000fe20000410000 */
[----:B------:R-:W0:Y:S02]  /*8400*/  SHFL.UP PT, R223, R2, 0x2, RZ ;  /* 0x0440000002df7989 */ /* 0x000e2400000e00ff */
[----:B------:R-:W-:Y:S01]  /*8410*/  FFMA.FTZ R192, R165, R192, R198 ;  /* 0x000000c0a5c07223 */ /* 0x000fe200000100c6 */
[----:B------:R-:W-:-:S03]  /*8420*/  FMUL.FTZ R174, R169, R174 ;  /* 0x000000aea9ae7220 */ /* 0x000fc60000410000 */
[----:B------:R-:W-:Y:S01]  /*8430*/  FFMA.FTZ R24, R173, R192, R200 ;  /* 0x000000c0ad187223 */ /* 0x000fe200000100c8 */
[----:B------:R-:W-:Y:S01]  /*8440*/  FMUL.FTZ R192, R122, R221 ;  /* 0x000000dd7ac07220 */ /* 0x000fe20000410000 */
[----:B------:R-:W-:Y:S02]  /*8450*/  FMUL.FTZ R174, R155, R174 ;  /* 0x000000ae9bae7220 */ /* 0x000fe40000410000 */
[----:B------:R-:W-:Y:S01]  /*8460*/  FFMA.FTZ R221, R169, R24, R202 ;  /* 0x00000018a9dd7223 */ /* 0x000fe200000100ca */
[----:B------:R-:W-:Y:S01]  /*8470*/  FMUL.FTZ R24, R124, R225 ;  /* 0x000000e17c187220 */ /* 0x000fe20000410000 */
[----:B------:R-:W-:Y:S01]  /*8480*/  FMUL.FTZ R232, R151, R174 ;  /* 0x000000ae97e87220 */ /* 0x000fe20000410000 */
[----:B------:R-:W1:Y:S01]  /*8490*/  SHFL.UP PT, R225, R3, 0x4, RZ ;  /* 0x0480000003e17989 */ /* 0x000e6200000e00ff */
[----:B------:R-:W-:Y:S01]  /*84a0*/  FFMA.FTZ R221, R155, R221, R192 ;  /* 0x000000dd9bdd7223 */ /* 0x000fe200000100c0 */
[----:B------:R-:W-:-:S03]  /*84b0*/  FMUL.FTZ R174, R0, R227 ;  /* 0x000000e300ae7220 */ /* 0x000fc60000410000 */
[----:B------:R-:W-:Y:S01]  /*84c0*/  FFMA.FTZ R227, R151, R221, R24 ;  /* 0x000000dd97e37223 */ /* 0x000fe20000010018 */
[----:B------:R-:W-:-:S03]  /*84d0*/  FMUL.FTZ R221, R153, R232 ;  /* 0x000000e899dd7220 */ /* 0x000fc60000410000 */
[----:B------:R-:W-:Y:S02]  /*84e0*/  FFMA.FTZ R227, R153, R227, R174 ;  /* 0x000000e399e37223 */ /* 0x000fe400000100ae */
[----:B------:R-:W2:Y:S01]  /*84f0*/  SHFL.DOWN PT, R234, R221, 0x1, 0x1f ;  /* 0x08201f00ddea7f89 */ /* 0x000ea200000e0000 */
[----:B0-----:R-:W-:Y:S01]  /*8500*/  @P0 FMUL.FTZ R2, R2, R223 ;  /* 0x000000df02020220 */ /* 0x001fe20000410000 */
[----:B------:R-:W-:Y:S02]  /*8510*/  ISETP.GE.AND P0, PT, R62, 0x4, PT ;  /* 0x000000043e00780c */ /* 0x000fe40003f06270 */
[----:B------:R-:W0:Y:S04]  /*8520*/  SHFL.DOWN PT, R231, R227, 0x1, 0x1f ;  /* 0x08201f00e3e77f89 */ /* 0x000e2800000e0000 */
[----:B------:R-:W4:Y:S01]  /*8530*/  SHFL.UP PT, R223, R2, 0x4, RZ ;  /* 0x0480000002df7989 */ /* 0x000f2200000e00ff */
[----:B-1----:R-:W-:-:S05]  /*8540*/  FFMA.FTZ R232, R2, R225, R3 ;  /* 0x000000e102e87223 */ /* 0x002fca0000010003 */
[----:B------:R-:W-:Y:S02]  /*8550*/  FSEL R3, R3, R232, !P0 ;  /* 0x000000e803037208 */ /* 0x000fe40004000000 */
[----:B------:R-:W-:-:S03]  /*8560*/  MOV R232, R227 ;  /* 0x000000e300e87202 */ /* 0x000fc60000000f00 */
[----:B------:R-:W1:Y:S01]  /*8570*/  SHFL.UP PT, R225, R3, 0x8, RZ ;  /* 0x0500000003e17989 */ /* 0x000e6200000e00ff */
[----:B--2---:R-:W-:Y:S01]  /*8580*/  @P2 FMUL.FTZ R229, R234, R221 ;  /* 0x000000ddeae52220 */ /* 0x004fe20000410000 */
[----:B0-----:R-:W-:-:S04]  /*8590*/  @P2 FFMA.FTZ R232, R221, R231, R232 ;  /* 0x000000e7dde82223 */ /* 0x001fc800000100e8 */
[----:B------:R-:W-:Y:S02]  /*85a0*/  @P2 MOV R221, R229 ;  /* 0x000000e500dd2202 */ /* 0x000fe40000000f00 */
[----:B------:R-:W-:Y:S01]  /*85b0*/  ISETP.GT.U32.AND P2, PT, R187, 0x1d, PT ;  /* 0x0000001dbb00780c */ /* 0x000fe20003f44070 */
[----:B----4-:R-:W-:Y:S01]  /*85c0*/  @P0 FMUL.FTZ R2, R2, R223 ;  /* 0x000000df02020220 */ /* 0x010fe20000410000 */
[----:B------:R-:W0:Y:S01]  /*85d0*/  SHFL.DOWN PT, R227, R232, 0x2, 0x1f ;  /* 0x08401f00e8e37f89 */ /* 0x000e2200000e0000 */
[----:B------:R-:W-:-:S03]  /*85e0*/  ISETP.GE.AND P0, PT, R62, 0x8, PT ;  /* 0x000000083e00780c */ /* 0x000fc60003f06270 */
[----:B------:R-:W2:Y:S04]  /*85f0*/  SHFL.DOWN PT, R236, R221, 0x2, 0x1f ;  /* 0x08401f00ddec7f89 */ /* 0x000ea800000e0000 */
[----:B------:R-:W4:Y:S01]  /*8600*/  SHFL.UP PT, R223, R2, 0x8, RZ ;  /* 0x0500000002df7989 */ /* 0x000f2200000e00ff */
[----:B-1----:R-:W-:-:S05]  /*8610*/  FFMA.FTZ R234, R2, R225, R3 ;  /* 0x000000e102ea7223 */ /* 0x002fca0000010003 */
[----:B------:R-:W-:Y:S01]  /*8620*/  FSEL R225, R3, R234, !P0 ;  /* 0x000000ea03e17208 */ /* 0x000fe20004000000 */
[C---:B0-----:R-:W-:Y:S01]  /*8630*/  @!P2 FFMA.FTZ R232, R221.reuse, R227, R232 ;  /* 0x000000e3dde8a223 */ /* 0x041fe200000100e8 */
[----:B--2---:R-:W-:-:S04]  /*8640*/  @!P2 FMUL.FTZ R3, R221, R236 ;  /* 0x000000ecdd03a220 */ /* 0x004fc80000410000 */
[----:B------:R-:W0:Y:S01]  /*8650*/  SHFL.DOWN PT, R227, R232, 0x4, 0x1f ;  /* 0x08801f00e8e37f89 */ /* 0x000e2200000e0000 */
[----:B----4-:R-:W-:Y:S01]  /*8660*/  @P0 FMUL.FTZ R2, R2, R223 ;  /* 0x000000df02020220 */ /* 0x010fe20000410000 */
[----:B------:R-:W-:Y:S02]  /*8670*/  @!P2 MOV R221, R3 ;  /* 0x0000000300dda202 */ /* 0x000fe40000000f00 */
[----:B------:R-:W1:Y:S01]  /*8680*/  SHFL.UP PT, R223, R225, 0x10, RZ ;  /* 0x06000000e1df7989 */ /* 0x000e6200000e00ff */
[----:B------:R-:W-:Y:S02]  /*8690*/  ISETP.GE.AND P0, PT, R62, 0x10, PT ;  /* 0x000000103e00780c */ /* 0x000fe40003f06270 */
[----:B------:R-:W-:Y:S01]  /*86a0*/  ISETP.GT.U32.AND P2, PT, R187, 0x1b, PT ;  /* 0x0000001bbb00780c */ /* 0x000fe20003f44070 */
[----:B------:R-:W2:Y:S04]  /*86b0*/  SHFL.UP PT, R3, R2, 0x10, RZ ;  /* 0x0600000002037989 */ /* 0x000ea800000e00ff */
[----:B------:R-:W4:Y:S08]  /*86c0*/  SHFL.DOWN PT, R236, R221, 0x4, 0x1f ;  /* 0x08801f00ddec7f89 */ /* 0x000f3000000e0000 */
[----:B0-----:R-:W-:Y:S01]  /*86d0*/  @!P2 FFMA.FTZ R232, R221, R227, R232 ;  /* 0x000000e3dde8a223 */ /* 0x001fe200000100e8 */
[C---:B-1----:R-:W-:Y:S01]  /*86e0*/  FFMA.FTZ R234, R2.reuse, R223, R225 ;  /* 0x000000df02ea7223 */ /* 0x042fe200000100e1 */
[----:B--2---:R-:W-:-:S04]  /*86f0*/  @P0 FMUL.FTZ R2, R2, R3 ;  /* 0x0000000302020220 */ /* 0x004fc80000410000 */
[----:B------:R-:W-:Y:S02]  /*8700*/  FSEL R234, R225, R234, !P0 ;  /* 0x000000eae1ea7208 */ /* 0x000fe40004000000 */
[----:B------:R-:W-:Y:S01]  /*8710*/  ISETP.GE.AND P0, PT, R44, UR7, PT ;  /* 0x000000072c007c0c */ /* 0x000fe2000bf06270 */
[----:B----4-:R-:W-:Y:S01]  /*8720*/  @!P2 FMUL.FTZ R225, R221, R236 ;  /* 0x000000ecdde1a220 */ /* 0x010fe20000410000 */
[----:B------:R0:W-:Y:S02]  /*8730*/  SHFL.UP PT, R3, R2, 0x1, RZ ;  /* 0x0420000002037989 */ /* 0x0001e400000e00ff */
[----:B------:R-:W-:Y:S02]  /*8740*/  ISETP.NE.OR P0, PT, R35, RZ, P0 ;  /* 0x000000ff2300720c */ /* 0x000fe40000705670 */
[----:B------:R-:W-:Y:S01]  /*8750*/  SHFL.UP PT, R234, R234, 0x1, RZ ;  /* 0x04200000eaea7989 */ /* 0x000fe200000e00ff */
[----:B------:R-:W-:Y:S02]  /*8760*/  @!P2 MOV R221, R225 ;  /* 0x000000e100dda202 */ /* 0x000fe40000000f00 */
[----:B------:R-:W-:Y:S01]  /*8770*/  ISETP.GT.U32.AND P2, PT, R187, 0x17, PT ;  /* 0x00000017bb00780c */ /* 0x000fe20003f44070 */
[----:B------:R-:W1:Y:S01]  /*8780*/  SHFL.DOWN PT, R225, R232, 0x8, 0x1f ;  /* 0x09001f00e8e17f89 */ /* 0x000e6200000e0000 */
[----:B0-----:R-:W-:-:S03]  /*8790*/  IMAD.MOV.U32 R2, RZ, RZ, 0x3f800000 ;  /* 0x3f800000ff027424 */ /* 0x001fc600078e00ff */
[----:B------:R-:W-:Y:S08]  /*87a0*/  SHFL.DOWN PT, R236, R221, 0x8, 0x1f ;  /* 0x09001f00ddec7f89 */ /* 0x000ff000000e0000 */
[----:B-1----:R-:W-:Y:S01]  /*87b0*/  @!P2 FFMA.FTZ R232, R221, R225, R232 ;  /* 0x000000e1dde8a223 */ /* 0x002fe200000100e8 */
[----:B---3--:R-:W0:Y:S02]  /*87c0*/  SHFL.IDX PT, R223, R25, RZ, 0x1f ;  /* 0x00001fff19df7589 */ /* 0x008e2400000e0000 */
[----:B0-----:R-:W-:Y:S01]  /*87d0*/  @P1 FFMA.FTZ R223, R3, R223, R234 ;  /* 0x000000df03df1223 */ /* 0x001fe200000100ea */
[----:B------:R-:W-:-:S03]  /*87e0*/  HFMA2 R3, -RZ, RZ, 0, 0 ;  /* 0x00000000ff037431 */ /* 0x000fc600000001ff */
[----:B------:R-:W-:Y:S01]  /*87f0*/  FFMA.FTZ R176, R176, R223, R219 ;  /* 0x000000dfb0b07223 */ /* 0x000fe200000100db */
[----:B------:R-:W-:Y:S01]  /*8800*/  @!P0 LEA R219, R131, UR5, 0x3 ;  /* 0x0000000583db8c11 */ /* 0x000fe2000f8e18ff */
[----:B------:R-:W-:Y:S02]  /*8810*/  @!P2 FMUL.FTZ R223, R221, R236 ;  /* 0x000000ecdddfa220 */ /* 0x000fe40000410000 */
[-C--:B------:R-:W-:Y:S01]  /*8820*/  FFMA.FTZ R25, R153, R176.reuse, R230 ;  /* 0x000000b099197223 */ /* 0x080fe200000100e6 */
[----:B------:R-:W-:Y:S01]  /*8830*/  FMUL.FTZ R21, R21, R176 ;  /* 0x000000b015157220 */ /* 0x000fe20000410000 */
[----:B------:R-:W-:Y:S01]  /*8840*/  @!P0 LDS.64 R2, [R219+0x1728] ;  /* 0x00172800db028984 */ /* 0x000fe20000000a00 */
[----:B------:R-:W-:Y:S02]  /*8850*/  @!P2 MOV R221, R223 ;  /* 0x000000df00dda202 */ /* 0x000fe40000000f00 */
[----:B------:R-:W-:Y:S01]  /*8860*/  FFMA.FTZ R21, R0, R21, RZ ;  /* 0x0000001500157223 */ /* 0x000fe200000100ff */
[-C--:B------:R-:W-:Y:S01]  /*8870*/  FMUL.FTZ R20, R20, R25.reuse ;  /* 0x0000001914147220 */ /* 0x080fe20000410000 */
[----:B------:R-:W0:Y:S01]  /*8880*/  SHFL.DOWN PT, R223, R232, 0x10, 0x1f ;  /* 0x0a001f00e8df7f89 */ /* 0x000e2200000e0000 */
[----:B------:R-:W-:Y:S01]  /*8890*/  FFMA.FTZ R208, R151, R25, R208 ;  /* 0x0000001997d07223 */ /* 0x000fe200000100d0 */
[----:B------:R-:W-:Y:S01]  /*88a0*/  ISETP.GT.U32.AND P0, PT, R187, 0xf, PT ;  /* 0x0000000fbb00780c */ /* 0x000fe20003f04070 */
[----:B------:R-:W-:Y:S01]  /*88b0*/  FFMA.FTZ R21, R124, R20, R21 ;  /* 0x000000147c157223 */ /* 0x000fe20000010015 */
[----:B------:R-:W1:Y:S01]  /*88c0*/  SHFL.DOWN PT, R230, R221, 0x10, 0x1f ;  /* 0x0a001f00dde67f89 */ /* 0x000e6200000e0000 */
[-C--:B------:R-:W-:Y:S01]  /*88d0*/  FMUL.FTZ R20, R191, R208.reuse ;  /* 0x000000d0bf147220 */ /* 0x080fe20000410000 */
[----:B------:R-:W-:-:S03]  /*88e0*/  FFMA.FTZ R191, R155, R208, R214 ;  /* 0x000000d09bbf7223 */ /* 0x000fc600000100d6 */
[----:B------:R-:W-:Y:S01]  /*88f0*/  FFMA.FTZ R21, R122, R20, R21 ;  /* 0x000000147a157223 */ /* 0x000fe20000010015 */
[-C--:B------:R-:W-:Y:S01]  /*8900*/  FMUL.FTZ R193, R193, R191.reuse ;  /* 0x000000bfc1c17220 */ /* 0x080fe20000410000 */
[----:B------:R-:W-:-:S03]  /*8910*/  FFMA.FTZ R212, R169, R191, R212 ;  /* 0x000000bfa9d47223 */ /* 0x000fc600000100d4 */
[----:B------:R-:W-:Y:S01]  /*8920*/  FFMA.FTZ R21, R120, R193, R21 ;  /* 0x000000c178157223 */ /* 0x000fe20000010015 */
[-C--:B------:R-:W-:Y:S01]  /*8930*/  FFMA.FTZ R193, R173, R212.reuse, R228 ;  /* 0x000000d4adc17223 */ /* 0x080fe200000100e4 */
[----:B------:R-:W-:-:S03]  /*8940*/  FMUL.FTZ R195, R195, R212 ;  /* 0x000000d4c3c37220 */ /* 0x000fc60000410000 */
[----:B------:R-:W-:Y:S01]  /*8950*/  FFMA.FTZ R214, R165, R193, R226 ;  /* 0x000000c1a5d67223 */ /* 0x000fe200000100e2 */
[----:B------:R-:W-:Y:S01]  /*8960*/  FFMA.FTZ R21, R118, R195, R21 ;  /* 0x000000c376157223 */ /* 0x000fe20000010015 */
[----:B------:R-:W-:Y:S02]  /*8970*/  FMUL.FTZ R197, R197, R193 ;  /* 0x000000c1c5c57220 */ /* 0x000fe40000410000 */
[-C--:B------:R-:W-:Y:S01]  /*8980*/  FMUL.FTZ R203, R203, R214.reuse ;  /* 0x000000d6cbcb7220 */ /* 0x080fe20000410000 */
[----:B0-----:R-:W-:Y:S01]  /*8990*/  @!P0 FFMA.FTZ R232, R221, R223, R232 ;  /* 0x000000dfdde88223 */ /* 0x001fe200000100e8 */
[----:B------:R-:W-:Y:S01]  /*89a0*/  FFMA.FTZ R21, R116, R197, R21 ;  /* 0x000000c574157223 */ /* 0x000fe20000010015 */
[----:B------:R-:W-:Y:S01]  /*89b0*/  FFMA.FTZ R195, R175, R214, R224 ;  /* 0x000000d6afc37223 */ /* 0x000fe200000100e0 */
[----:B-1----:R-:W-:Y:S02]  /*89c0*/  @!P0 FMUL.FTZ R20, R221, R230 ;  /* 0x000000e6dd148220 */ /* 0x002fe40000410000 */
[----:B------:R-:W-:Y:S01]  /*89d0*/  FFMA.FTZ R21, R114, R203, R21 ;  /* 0x000000cb72157223 */ /* 0x000fe20000010015 */
[----:B------:R-:W-:Y:S01]  /*89e0*/  SHFL.DOWN PT, R224, R232, 0x1, 0x1f ;  /* 0x08201f00e8e07f89 */ /* 0x000fe200000e0000 */
[-C--:B------:R-:W-:Y:S01]  /*89f0*/  FFMA.FTZ R216, R177, R195.reuse, R216 ;  /* 0x000000c3b1d87223 */ /* 0x080fe200000100d8 */
[----:B------:R-:W-:Y:S01]  /*8a00*/  FMUL.FTZ R207, R207, R195 ;  /* 0x000000c3cfcf7220 */ /* 0x000fe20000410000 */
[----:B------:R-:W-:Y:S01]  /*8a10*/  @!P0 MOV R221, R20 ;  /* 0x0000001400dd8202 */ /* 0x000fe20000000f00 */
[----:B------:R-:W-:Y:S01]  /*8a20*/  SHFL.IDX PT, R232, R232, RZ, 0x1f ;  /* 0x00001fffe8e87589 */ /* 0x000fe200000e0000 */
[-C--:B------:R-:W-:Y:S01]  /*8a30*/  FFMA.FTZ R197, R179, R216.reuse, R218 ;  /* 0x000000d8b3c57223 */ /* 0x080fe200000100da */
[----:B------:R-:W-:Y:S01]  /*8a40*/  FFMA.FTZ R21, R112, R207, R21 ;  /* 0x000000cf70157223 */ /* 0x000fe20000010015 */
[----:B------:R-:W-:Y:S01]  /*8a50*/  FMUL.FTZ R209, R209, R216 ;  /* 0x000000d8d1d17220 */ /* 0x000fe20000410000 */
[----:B------:R-:W-:Y:S01]  /*8a60*/  SHFL.IDX PT, R226, R3, RZ, 0x1f ;  /* 0x00001fff03e27589 */ /* 0x000fe200000e0000 */
[----:B------:R-:W-:Y:S01]  /*8a70*/  ISETP.NE.AND P0, PT, R35, 0x1f, PT ;  /* 0x0000001f2300780c */ /* 0x000fe20003f05270 */
[----:B------:R-:W-:Y:S01]  /*8a80*/  FFMA.FTZ R218, R180, R197, R217 ;  /* 0x000000c5b4da7223 */ /* 0x000fe200000100d9 */
[----:B------:R-:W-:Y:S01]  /*8a90*/  FFMA.FTZ R21, R110, R209, R21 ;  /* 0x000000d16e157223 */ /* 0x000fe20000010015 */
[----:B------:R-:W0:Y:S01]  /*8aa0*/  SHFL.DOWN PT, R203, R221, 0x1, 0x1f ;  /* 0x08201f00ddcb7f89 */ /* 0x000e2200000e0000 */
[----:B------:R-:W-:Y:S01]  /*8ab0*/  FMUL.FTZ R211, R211, R197 ;  /* 0x000000c5d3d37220 */ /* 0x000fe20000410000 */
[-C--:B------:R-:W-:Y:S01]  /*8ac0*/  FMUL.FTZ R207, R199, R218.reuse ;  /* 0x000000dac7cf7220 */ /* 0x080fe20000410000 */
[----:B------:R-:W-:Y:S01]  /*8ad0*/  FFMA.FTZ R199, R163, R218, R222 ;  /* 0x000000daa3c77223 */ /* 0x000fe200000100de */
[----:B------:R-:W1:Y:S01]  /*8ae0*/  SHFL.IDX PT, R221, R221, RZ, 0x1f ;  /* 0x00001fffdddd7589 */ /* 0x000e6200000e0000 */
[----:B------:R-:W-:Y:S01]  /*8af0*/  FFMA.FTZ R211, R108, R211, R21 ;  /* 0x000000d36cd37223 */ /* 0x000fe20000010015 */
[----:B------:R-:W-:-:S02]  /*8b00*/  HFMA2 R21, -RZ, RZ, 0, 0 ;  /* 0x00000000ff157431 */ /* 0x000fc400000001ff */
[----:B------:R-:W-:Y:S01]  /*8b10*/  FMUL.FTZ R201, R201, R199 ;  /* 0x000000c7c9c97220 */ /* 0x000fe20000410000 */
[----:B------:R-:W-:Y:S01]  /*8b20*/  MOV R20, R35 ;  /* 0x0000002300147202 */ /* 0x000fe20000000f00 */
[----:B------:R-:W-:Y:S01]  /*8b30*/  FFMA.FTZ R207, R106, R207, R211 ;  /* 0x000000cf6acf7223 */ /* 0x000fe200000100d3 */
[----:B------:R-:W-:-:S03]  /*8b40*/  SHF.R.S32.HI R222, RZ, 0x1f, R31 ;  /* 0x0000001fffde7819 */ /* 0x000fc6000001141f */
[----:B------:R-:W-:Y:S02]  /*8b50*/  FFMA.FTZ R207, R104, R201, R207 ;  /* 0x000000c968cf7223 */ /* 0x000fe400000100cf */
[----:B------:R-:W-:Y:S02]  /*8b60*/  IMAD R222, R222, UR14, RZ ;  /* 0x0000000edede7c24 */ /* 0x000fe4000f8e02ff */
[----:B------:R-:W-:-:S04]  /*8b70*/  IMAD.WIDE.U32 R20, R18, UR18, R20 ;  /* 0x0000001212147c25 */ /* 0x000fc8000f8e0014 */
[----:B------:R-:W-:Y:S02]  /*8b80*/  IMAD R21, R19, UR18, R21 ;  /* 0x0000001213157c24 */ /* 0x000fe4000f8e0215 */
[----:B------:R-:W-:Y:S02]  /*8b90*/  IMAD R209, R31, UR15, R222 ;  /* 0x0000000f1fd17c24 */ /* 0x000fe4000f8e02de */
[----:B0-----:R-:W-:Y:S01]  /*8ba0*/  @P0 FFMA.FTZ R226, R203, R226, R224 ;  /* 0x000000e2cbe20223 */ /* 0x001fe200000100e0 */
[----:B------:R-:W-:-:S04]  /*8bb0*/  IMAD.WIDE.U32 R20, R31, UR14, R20 ;  /* 0x0000000e1f147c25 */ /* 0x000fc8000f8e0014 */
[----:B------:R-:W-:Y:S01]  /*8bc0*/  FFMA.FTZ R201, R226, R220, R213 ;  /* 0x000000dce2c97223 */ /* 0x000fe200000100d5 */
[----:B------:R-:W-:Y:S01]  /*8bd0*/  FFMA.FTZ R220, R188, R199, R215 ;  /* 0x000000c7bcdc7223 */ /* 0x000fe200000100d7 */
[C---:B-1----:R-:W-:Y:S01]  /*8be0*/  FFMA.FTZ R3, R221.reuse, R3, R232 ;  /* 0x00000003dd037223 */ /* 0x042fe200000100e8 */
[----:B------:R-:W-:Y:S01]  /*8bf0*/  FMUL.FTZ R2, R221, R2 ;  /* 0x00000002dd027220 */ /* 0x000fe20000410000 */
[----:B------:R-:W-:Y:S01]  /*8c00*/  IADD3 R20, P0, PT, R6, R20, RZ ;  /* 0x0000001406147210 */ /* 0x000fe20007f1e0ff */
[-C--:B------:R-:W-:Y:S01]  /*8c10*/  FFMA.FTZ R203, R190, R220.reuse, R189 ;  /* 0x000000dcbecb7223 */ /* 0x080fe200000100bd */
[----:B------:R-:W-:Y:S01]  /*8c20*/  FFMA.FTZ R189, R159, R201, R206 ;  /* 0x000000c99fbd7223 */ /* 0x000fe200000100ce */
[----:B------:R-:W-:Y:S02]  /*8c30*/  FMUL.FTZ R185, R185, R220 ;  /* 0x000000dcb9b97220 */ /* 0x000fe40000410000 */
[C---:B------:R-:W-:Y:S01]  /*8c40*/  FFMA.FTZ R210, R183.reuse, R203, R210 ;  /* 0x000000cbb7d27223 */ /* 0x040fe200000100d2 */
[----:B------:R-:W-:Y:S01]  /*8c50*/  FFMA.FTZ R183, R183, R189, R204 ;  /* 0x000000bdb7b77223 */ /* 0x000fe200000100cc */
[----:B------:R-:W-:Y:S01]  /*8c60*/  FFMA.FTZ R185, R102, R185, R207 ;  /* 0x000000b966b97223 */ /* 0x000fe200000100cf */
[----:B------:R-:W-:Y:S01]  /*8c70*/  FMUL.FTZ R157, R157, R203 ;  /* 0x000000cb9d9d7220 */ /* 0x000fe20000410000 */
[----:B------:R-:W-:Y:S01]  /*8c80*/  @!P4 LEA R204, R131, UR5, 0x3 ;  /* 0x0000000583cccc11 */ /* 0x000fe2000f8e18ff */
[----:B------:R-:W-:Y:S01]  /*8c90*/  FFMA.FTZ R181, R190, R183, R181 ;  /* 0x000000b7beb57223 */ /* 0x000fe200000100b5 */
[----:B------:R-:W-:Y:S01]  /*8ca0*/  SHF.R.U32.HI R190, RZ, 0x1, R35 ;  /* 0x00000001ffbe7819 */ /* 0x000fe20000011623 */
[----:B------:R-:W-:Y:S01]  /*8cb0*/  FFMA.FTZ R157, R100, R157, R185 ;  /* 0x0000009d649d7223 */ /* 0x000fe200000100b9 */
[----:B------:R-:W-:Y:S01]  /*8cc0*/  FMUL.FTZ R185, R182, R176 ;  /* 0x000000b0b6b97220 */ /* 0x000fe20000410000 */
[----:B------:R-:W-:Y:S01]  /*8cd0*/  FFMA.FTZ R167, R188, R181, R167 ;  /* 0x000000b5bca77223 */ /* 0x000fe200000100a7 */
[----:B------:R-:W-:Y:S01]  /*8ce0*/  LEA R190, R35, R190, 0x4 ;  /* 0x000000be23be7211 */ /* 0x000fe200078e20ff */
[----:B------:R0:W-:Y:S01]  /*8cf0*/  @!P4 STS.64 [R204+0x1728], R2 ;  /* 0x00172802cc00c388 */ /* 0x0001e20000000a00 */
[----:B------:R-:W-:Y:S01]  /*8d00*/  FMUL.FTZ R207, R182, R25 ;  /* 0x00000019b6cf7220 */ /* 0x000fe20000410000 */
[----:B------:R-:W-:Y:S01]  /*8d10*/  FFMA.FTZ R163, R163, R167, R178 ;  /* 0x000000a7a3a37223 */ /* 0x000fe200000100b2 */
[----:B------:R-:W-:Y:S01]  /*8d20*/  LEA R190, R190, UR5, 0x2 ;  /* 0x00000005bebe7c11 */ /* 0x000fe2000f8e10ff */
[----:B------:R-:W-:Y:S01]  /*8d30*/  FMUL.FTZ R185, R0, R185 ;  /* 0x000000b900b97220 */ /* 0x000fe20000410000 */
[----:B------:R-:W-:Y:S01]  /*8d40*/  FMUL.FTZ R178, R124, R207 ;  /* 0x000000cf7cb27220 */ /* 0x000fe20000410000 */
[----:B------:R-:W-:Y:S01]  /*8d50*/  FFMA.FTZ R161, R180, R163, R161 ;  /* 0x000000a3b4a17223 */ /* 0x000fe200000100a1 */
[C---:B------:R-:W-:Y:S01]  /*8d60*/  FMUL.FTZ R207, R182.reuse, R191 ;  /* 0x000000bfb6cf7220 */ /* 0x040fe20000410000 */
[----:B------:R-:W-:Y:S01]  /*8d70*/  IMAD.X R21, R21, 0x1, R209, P0 ;  /* 0x0000000115157824 */ /* 0x000fe200000e06d1 */
[----:B------:R1:W-:Y:S01]  /*8d80*/  STS [R190+0x430], R185 ;  /* 0x000430b9be007388 */ /* 0x0003e20000000800 */
[----:B------:R-:W-:Y:S01]  /*8d90*/  FFMA.FTZ R179, R179, R161, R186 ;  /* 0x000000a1b3b37223 */ /* 0x000fe200000100ba */
[C---:B------:R-:W-:Y:S01]  /*8da0*/  FMUL.FTZ R209, R182.reuse, R208 ;  /* 0x000000d0b6d17220 */ /* 0x040fe20000410000 */
[----:B0-----:R-:W-:Y:S01]  /*8db0*/  FMUL.FTZ R3, R182, R212 ;  /* 0x000000d4b6037220 */ /* 0x001fe20000410000 */
[----:B------:R-:W-:Y:S01]  /*8dc0*/  FMUL.FTZ R180, R120, R207 ;  /* 0x000000cf78b47220 */ /* 0x000fe20000410000 */
[----:B------:R-:W-:Y:S01]  /*8dd0*/  FFMA.FTZ R177, R177, R179, R184 ;  /* 0x000000b3b1b17223 */ /* 0x000fe200000100b8 */
[----:B------:R0:W-:Y:S01]  /*8de0*/  STS [R45+0x434], R178 ;  /* 0x000434b22d007388 */ /* 0x0001e20000000800 */
[----:B------:R-:W-:Y:S01]  /*8df0*/  FMUL.FTZ R184, R118, R3 ;  /* 0x0000000376b87220 */ /* 0x000fe20000410000 */
[----:B------:R-:W-:Y:S01]  /*8e00*/  FMUL.FTZ R3, R182, R214 ;  /* 0x000000d6b6037220 */ /* 0x000fe20000410000 */
[----:B------:R-:W-:Y:S01]  /*8e10*/  FMUL.FTZ R2, R122, R209 ;  /* 0x000000d17a027220 */ /* 0x000fe20000410000 */
[----:B------:R2:W-:Y:S01]  /*8e20*/  STS [R45+0x43c], R180 ;  /* 0x00043cb42d007388 */ /* 0x0005e20000000800 */
[C---:B------:R-:W-:Y:S01]  /*8e30*/  FMUL.FTZ R207, R182.reuse, R193 ;  /* 0x000000c1b6cf7220 */ /* 0x040fe20000410000 */
[----:B-1----:R-:W-:Y:S01]  /*8e40*/  FMUL.FTZ R185, R182, R195 ;  /* 0x000000c3b6b97220 */ /* 0x002fe20000410000 */
[----:B------:R-:W-:Y:S01]  /*8e50*/  FFMA.FTZ R159, R159, R210, R194 ;  /* 0x000000d29f9f7223 */ /* 0x000fe200000100c2 */
[----:B------:R1:W-:Y:S01]  /*8e60*/  STS [R45+0x438], R2 ;  /* 0x000438022d007388 */ /* 0x0003e20000000800 */
[----:B------:R-:W-:Y:S01]  /*8e70*/  FMUL.FTZ R186, R116, R207 ;  /* 0x000000cf74ba7220 */ /* 0x000fe20000410000 */
[----:B0-----:R-:W-:Y:S01]  /*8e80*/  FMUL.FTZ R178, R114, R3 ;  /* 0x0000000372b27220 */ /* 0x001fe20000410000 */
[C---:B------:R-:W-:Y:S01]  /*8e90*/  FMUL.FTZ R3, R182.reuse, R216 ;  /* 0x000000d8b6037220 */ /* 0x040fe20000410000 */
[----:B------:R-:W-:Y:S01]  /*8ea0*/  FMUL.FTZ R207, R182, R218 ;  /* 0x000000dab6cf7220 */ /* 0x000fe20000410000 */
[----:B------:R0:W-:Y:S01]  /*8eb0*/  STS [R45+0x440], R184 ;  /* 0x000440b82d007388 */ /* 0x0001e20000000800 */
[----:B------:R-:W-:Y:S01]  /*8ec0*/  FFMA.FTZ R175, R175, R177, R196 ;  /* 0x000000b1afaf7223 */ /* 0x000fe200000100c4 */
[----:B--2---:R-:W-:Y:S01]  /*8ed0*/  FMUL.FTZ R180, R110, R3 ;  /* 0x000000036eb47220 */ /* 0x004fe20000410000 */
[----:B------:R-:W-:Y:S01]  /*8ee0*/  FMUL.FTZ R3, R182, R199 ;  /* 0x000000c7b6037220 */ /* 0x000fe20000410000 */
[----:B------:R2:W-:Y:S01]  /*8ef0*/  STS [R45+0x448], R178 ;  /* 0x000448b22d007388 */ /* 0x0005e20000000800 */
[----:B-1----:R-:W-:Y:S01]  /*8f00*/  FMUL.FTZ R2, R112, R185 ;  /* 0x000000b970027220 */ /* 0x002fe20000410000 */
[----:B------:R-:W-:Y:S01]  /*8f10*/  FMUL.FTZ R185, R182, R197 ;  /* 0x000000c5b6b97220 */ /* 0x000fe20000410000 */
[----:B------:R-:W-:Y:S01]  /*8f20*/  FMUL.FTZ R188, R106, R207 ;  /* 0x000000cf6abc7220 */ /* 0x000fe20000410000 */
[----:B------:R1:W-:Y:S01]  /*8f30*/  STS [R45+0x444], R186 ;  /* 0x000444ba2d007388 */ /* 0x0003e20000000800 */
[----:B------:R-:W-:Y:S01]  /*8f40*/  FMUL.FTZ R207, R182, R159 ;  /* 0x0000009fb6cf7220 */ /* 0x000fe20000410000 */
        /* <DEDUP_REMOVED lines=8> */
[-C--:B------:R-:W-:Y:S01]  /*8fd0*/  FMUL.FTZ R171, R171, R210.reuse ;  /* 0x000000d2abab7220 */ /* 0x080fe20000410000 */
[----:B-1----:R-:W-:Y:S01]  /*8fe0*/  FMUL.FTZ R186, R102, R3 ;  /* 0x0000000366ba7220 */ /* 0x002fe20000410000 */
[----:B------:R-:W-:Y:S01]  /*8ff0*/  FMUL.FTZ R3, R182, R210 ;  /* 0x000000d2b6037220 */ /* 0x000fe20000410000 */
[----:B------:R-:W-:Y:S01]  /*9000*/  FMUL.FTZ R182, R100, R185 ;  /* 0x000000b964b67220 */ /* 0x000fe20000410000 */
[----:B------:R1:W-:Y:S01]  /*9010*/  STS [R45+0x44c], R2 ;  /* 0x00044c022d007388 */ /* 0x0003e20000000800 */
[----:B------:R-:W-:Y:S01]  /*9020*/  FFMA.FTZ R169, R169, R173, R202 ;  /* 0x000000ada9a97223 */ /* 0x000fe200000100ca */
[C---:B0-----:R-:W-:Y:S01]  /*9030*/  FMUL.FTZ R180, R98.reuse, R3 ;  /* 0x0000000362b47220 */ /* 0x041fe20000410000 */
[----:B------:R-:W-:Y:S01]  /*9040*/  FFMA.FTZ R157, R98, R171, R157 ;  /* 0x000000ab629d7223 */ /* 0x000fe2000001009d */
[----:B--2---:R-:W-:Y:S01]  /*9050*/  FMUL.FTZ R184, R96, R207 ;  /* 0x000000cf60b87220 */ /* 0x004fe20000410000 */
[----:B------:R-:W-:Y:S01]  /*9060*/  STS [R45+0x458], R188 ;  /* 0x000458bc2d007388 */ /* 0x000fe20000000800 */
[----:B------:R-:W-:Y:S01]  /*9070*/  FFMA.FTZ R155, R155, R169, R192 ;  /* 0x000000a99b9b7223 */ /* 0x000fe200000100c0 */
[----:B------:R-:W-:-:S02]  /*9080*/  FMUL.FTZ R23, R23, R159 ;  /* 0x0000009f17177220 */ /* 0x000fc40000410000 */
[----:B------:R0:W-:Y:S01]  /*9090*/  STS [R45+0x45c], R178 ;  /* 0x00045cb22d007388 */ /* 0x0001e20000000800 */
[----:B-1----:R-:W-:Y:S01]  /*90a0*/  IADD3 R2, PT, PT, R35, 0x20, RZ ;  /* 0x0000002023027810 */ /* 0x002fe20007ffe0ff */
[----:B------:R-:W-:Y:S01]  /*90b0*/  FFMA.FTZ R151, R151, R155, R24 ;  /* 0x0000009b97977223 */ /* 0x000fe20000010018 */
[----:B------:R-:W-:Y:S01]  /*90c0*/  FFMA.FTZ R24, R96, R23, R157 ;  /* 0x0000001760187223 */ /* 0x000fe2000001009d */
[----:B------:R1:W-:Y:S01]  /*90d0*/  STS [R45+0x460], R186 ;  /* 0x000460ba2d007388 */ /* 0x0003e20000000800 */
[----:B------:R-:W-:Y:S01]  /*90e0*/  LEA.HI R2, R2, R35, RZ, 0x1b ;  /* 0x0000002302027211 */ /* 0x000fe200078fd8ff */
[----:B------:R-:W-:Y:S01]  /*90f0*/  FFMA.FTZ R153, R153, R151, R174 ;  /* 0x0000009799997223 */ /* 0x000fe200000100ae */
[----:B------:R-:W-:Y:S01]  /*9100*/  IADD3 R157, PT, PT, -R6, UR4, -R35 ;  /* 0x00000004069d7c10 */ /* 0x000fe2000fffe923 */
[----:B------:R1:W-:Y:S01]  /*9110*/  STS [R45+0x464], R182 ;  /* 0x000464b62d007388 */ /* 0x0003e20000000800 */
[----:B------:R-:W-:Y:S01]  /*9120*/  LEA R185, R2, UR5, 0x2 ;  /* 0x0000000502b97c11 */ /* 0x000fe2000f8e10ff */
[----:B------:R-:W-:Y:S01]  /*9130*/  IMAD.WIDE.U32 R2, R131, UR20, R20 ;  /* 0x0000001483027c25 */ /* 0x000fe2000f8e0014 */
[----:B------:R-:W-:Y:S01]  /*9140*/  ISETP.GE.AND P6, PT, R157, 0x1, PT ;  /* 0x000000019d00780c */ /* 0x000fe20003fc6270 */
[----:B------:R1:W-:Y:S01]  /*9150*/  STS [R45+0x468], R180 ;  /* 0x000468b42d007388 */ /* 0x0003e20000000800 */
[----:B------:R-:W-:Y:S01]  /*9160*/  IADD3 R174, PT, PT, R35, 0x60, RZ ;  /* 0x0000006023ae7810 */ /* 0x000fe20007ffe0ff */
[----:B------:R-:W-:Y:S01]  /*9170*/  IMAD R3, R131, UR21, R3 ;  /* 0x0000001583037c24 */ /* 0x000fe2000f8e0203 */
[----:B------:R-:W-:Y:S01]  /*9180*/  LEA R20, P0, R2, UR22, 0x2 ;  /* 0x0000001602147c11 */ /* 0x000fe2000f8010ff */
[----:B------:R1:W-:Y:S01]  /*9190*/  STS [R45+0x46c], R184 ;  /* 0x00046cb82d007388 */ /* 0x0003e20000000800 */
[----:B0-----:R-:W-:-:S02]  /*91a0*/  IADD3 R178, PT, PT, R35, 0x80, RZ ;  /* 0x0000008023b27810 */ /* 0x001fc40007ffe0ff */
[----:B------:R-:W-:Y:S01]  /*91b0*/  LEA.HI.X R21, R2, UR23, R3, 0x2, P0 ;  /* 0x0000001702157c11 */ /* 0x000fe200080f1403 */
[----:B------:R-:W-:Y:S01]  /*91c0*/  BAR.SYNC.DEFER_BLOCKING 0x0 ;  /* 0x0000000000007b1d */ /* 0x000fe20000010000 */
[----:B------:R-:W-:Y:S02]  /*91d0*/  IADD3 R2, PT, PT, R35, 0x40, RZ ;  /* 0x0000004023027810 */ /* 0x000fe40007ffe0ff */
[-C--:B------:R-:W-:Y:S02]  /*91e0*/  LEA.HI R174, R174, R35.reuse, RZ, 0x1b ;  /* 0x00000023aeae7211 */ /* 0x080fe400078fd8ff */
[----:B------:R-:W-:Y:S02]  /*91f0*/  LEA.HI R2, R2, R35, RZ, 0x1b ;  /* 0x0000002302027211 */ /* 0x000fe400078fd8ff */
[----:B------:R-:W-:Y:S02]  /*9200*/  ISETP.GE.AND P3, PT, R157, 0x21, PT ;  /* 0x000000219d00780c */ /* 0x000fe40003f66270 */
[----:B------:R-:W-:-:S02]  /*9210*/  LEA R23, R2, UR5, 0x2 ;  /* 0x0000000502177c11 */ /* 0x000fc4000f8e10ff */
        /* <DEDUP_REMOVED lines=9> */
.L_x_6954:
[----:B------:R-:W-:Y:S05]  /*92b0*/  BSYNC.RECONVERGENT B0 ;  /* 0x0000000000007941 */ /* 0x000fea0003800200 */
.L_x_6953:
[----:B------:R-:W-:Y:S01]  /*92c0*/  BSSY.RECONVERGENT B0, `(.L_x_6955) ;  /* 0x0000004000007945 */ /* 0x000fe20003800200 */
[----:B------:R-:W-:-:S03]  /*92d0*/  ISETP.GE.AND P6, PT, R157, 0xa1, PT ;  /* 0x000000a19d00780c */ /* 0x000fc60003fc6270 */
[----:B------:R-:W-:Y:S10]  /*92e0*/  @!P3 BRA `(.L_x_6956) ;  /* 0x000000000004b947 */ /* 0x000ff40003800000 */
[----:B0-----:R2:W-:Y:S02]  /*92f0*/  REDG.E.ADD.F32.FTZ.RN.STRONG.GPU desc[UR16][R20.64+0x80], R185 ;  /* 0x000080b9140079a6 */ /* 0x0015e4000c12f310 */
.L_x_6956:
[----:B------:R-:W-:Y:S05]  /*9300*/  BSYNC.RECONVERGENT B0 ;  /* 0x0000000000007941 */ /* 0x000fea0003800200 */
.L_x_6955:
[----:B-1----:R1:W3:Y:S01]  /*9310*/  LDS R3, [R23+0x530] ;  /* 0x0005300017037984 */ /* 0x0022e20000000800 */
[----:B------:R-:W-:Y:S01]  /*9320*/  BSSY.RECONVERGENT B0, `(.L_x_6957) ;  /* 0x0000006000007945 */ /* 0x000fe20003800200 */
[----:B------:R-:W-:Y:S01]  /*9330*/  VIADD R2, R35, 0xa0 ;  /* 0x000000a023027836 */ /* 0x000fe20000000000 */
[----:B------:R-:W-:Y:S02]  /*9340*/  LEA.HI R178, R178, R35, RZ, 0x1b ;  /* 0x00000023b2b27211 */ /* 0x000fe400078fd8ff */
[----:B------:R-:W-:Y:S01]  /*9350*/  LEA R174, R174, UR5, 0x2 ;  /* 0x00000005aeae7c11 */ /* 0x000fe2000f8e10ff */
[----:B------:R-:W-:Y:S06]  /*9360*/  @!P2 BRA `(.L_x_6958) ;  /* 0x000000000004a947 */ /* 0x000fec0003800000 */
[----:B---3--:R4:W-:Y:S02]  /*9370*/  REDG.E.ADD.F32.FTZ.RN.STRONG.GPU desc[UR16][R20.64+0x100], R3 ;  /* 0x00010003140079a6 */ /* 0x0089e4000c12f310 */
.L_x_6958:
[----:B------:R-:W-:Y:S05]  /*9380*/  BSYNC.RECONVERGENT B0 ;  /* 0x0000000000007941 */ /* 0x000fea0003800200 */
.L_x_6957:
[----:B---34-:R3:W4:Y:S01]  /*9390*/  LDS R3, [R174+0x5b0] ;  /* 0x0005b000ae037984 */ /* 0x0187220000000800 */
[----:B------:R-:W-:Y:S01]  /*93a0*/  BSSY.RECONVERGENT B0, `(.L_x_6959) ;  /* 0x0000005000007945 */ /* 0x000fe20003800200 */
[----:B------:R-:W-:Y:S02]  /*93b0*/  LEA.HI R2, R2, R35, RZ, 0x1b ;  /* 0x0000002302027211 */ /* 0x000fe400078fd8ff */
[----:B------:R-:W-:Y:S01]  /*93c0*/  LEA R178, R178, UR5, 0x2 ;  /* 0x00000005b2b27c11 */ /* 0x000fe2000f8e10ff */
[----:B------:R-:W-:Y:S06]  /*93d0*/  @!P1 BRA `(.L_x_6960) ;  /* 0x0000000000049947 */ /* 0x000fec0003800000 */
[----:B----4-:R4:W-:Y:S02]  /*93e0*/  REDG.E.ADD.F32.FTZ.RN.STRONG.GPU desc[UR16][R20.64+0x180], R3 ;  /* 0x00018003140079a6 */ /* 0x0109e4000c12f310 */
.L_x_6960:
[----:B------:R-:W-:Y:S05]  /*93f0*/  BSYNC.RECONVERGENT B0 ;  /* 0x0000000000007941 */ /* 0x000fea0003800200 */
.L_x_6959:
[----:B----4-:R4:W0:Y:S01]  /*9400*/  LDS R3, [R178+0x630] ;  /* 0x00063000b2037984 */ /* 0x0108220000000800 */
[----:B------:R-:W-:Y:S01]  /*9410*/  BSSY.RECONVERGENT B0, `(.L_x_6961) ;  /* 0x0000004000007945 */ /* 0x000fe20003800200 */
[----:B-1----:R-:W-:-:S03]  /*9420*/  LEA R23, R2, UR5, 0x2 ;  /* 0x0000000502177c11 */ /* 0x002fc6000f8e10ff */
[----:B------:R-:W-:Y:S05]  /*9430*/  @!P0 BRA `(.L_x_6962) ;  /* 0x0000000000048947 */ /* 0x000fea0003800000 */
[----:B0-----:R1:W-:Y:S02]  /*9440*/  REDG.E.ADD.F32.FTZ.RN.STRONG.GPU desc[UR16][R20.64+0x200], R3 ;  /* 0x00020003140079a6 */ /* 0x0013e4000c12f310 */
.L_x_6962:
[----:B------:R-:W-:Y:S05]  /*9450*/  BSYNC.RECONVERGENT B0 ;  /* 0x0000000000007941 */ /* 0x000fea0003800200 */
.L_x_6961:
[----:B01----:R0:W1:Y:S01]  /*9460*/  LDS R3, [R23+0x6b0] ;  /* 0x0006b00017037984 */ /* 0x0030620000000800 */
[----:B------:R-:W-:Y:S01]  /*9470*/  BSSY.RECONVERGENT B0, `(.L_x_6963) ;  /* 0x0000005000007945 */ /* 0x000fe20003800200 */
[C---:B------:R-:W-:Y:S02]  /*9480*/  IADD3 R2, PT, PT, R35.reuse, 0xc0, RZ ;  /* 0x000000c023027810 */ /* 0x040fe40007ffe0ff */
[----:B---3--:R-:W-:Y:S01]  /*9490*/  IADD3 R174, PT, PT, R35, 0xe0, RZ ;  /* 0x000000e023ae7810 */ /* 0x008fe20007ffe0ff */
[----:B------:R-:W-:Y:S06]  /*94a0*/  @!P6 BRA `(.L_x_6964) ;  /* 0x000000000004e947 */ /* 0x000fec0003800000 */
[----:B-1----:R3:W-:Y:S02]  /*94b0*/  REDG.E.ADD.F32.FTZ.RN.STRONG.GPU desc[UR16][R20.64+0x280], R3 ;  /* 0x00028003140079a6 */ /* 0x0027e4000c12f310 */
.L_x_6964:
[----:B------:R-:W-:Y:S05]  /*94c0*/  BSYNC.RECONVERGENT B0 ;  /* 0x0000000000007941 */ /* 0x000fea0003800200 */
.L_x_6963:
        /* <DEDUP_REMOVED lines=16> */
.L_x_6966:
[----:B------:R-:W-:Y:S05]  /*95d0*/  BSYNC.RECONVERGENT B0 ;  /* 0x0000000000007941 */ /* 0x000fea0003800200 */
.L_x_6965:
[----:B---34-:R3:W4:Y:S01]  /*95e0*/  LDS R3, [R174+0x7b0] ;  /* 0x0007b000ae037984 */ /* 0x0187220000000800 */
[----:B------:R-:W-:Y:S01]  /*95f0*/  BSSY.RECONVERGENT B0, `(.L_x_6967) ;  /* 0x0000006000007945 */ /* 0x000fe20003800200 */
[----:B-1----:R-:W-:Y:S02]  /*9600*/  IADD3 R2, PT, PT, R35, 0x140, RZ ;  /* 0x0000014023027810 */ /* 0x002fe40007ffe0ff */
[----:B------:R-:W-:Y:S02]  /*9610*/  LEA.HI R180, R180, R35, RZ, 0x1b ;  /* 0x00000023b4b47211 */ /* 0x000fe400078fd8ff */
[----:B------:R-:W-:Y:S01]  /*9620*/  LEA R178, R178, UR5, 0x2 ;  /* 0x00000005b2b27c11 */ /* 0x000fe2000f8e10ff */
[----:B------:R-:W-:Y:S06]  /*9630*/  @!P0 BRA `(.L_x_6968) ;  /* 0x0000000000048947 */ /* 0x000fec0003800000 */
[----:B----4-:R1:W-:Y:S02]  /*9640*/  REDG.E.ADD.F32.FTZ.RN.STRONG.GPU desc[UR16][R20.64+0x380], R3 ;  /* 0x00038003140079a6 */ /* 0x0103e4000c12f310 */
.L_x_6968:
[----:B------:R-:W-:Y:S05]  /*9650*/  BSYNC.RECONVERGENT B0 ;  /* 0x0000000000007941 */ /* 0x000fea0003800200 */
.L_x_6967:
[----:B-1--4-:R1:W4:Y:S01]  /*9660*/  LDS R3, [R178+0x830] ;  /* 0x00083000b2037984 */ /* 0x0123220000000800 */
[----:B------:R-:W-:Y:S01]  /*9670*/  BSSY.RECONVERGENT B0, `(.L_x_6969) ;  /* 0x0000005000007945 */ /* 0x000fe20003800200 */
[----:B------:R-:W-:Y:S02]  /*9680*/  LEA.HI R2, R2, R35, RZ, 0x1b ;  /* 0x0000002302027211 */ /* 0x000fe400078fd8ff */
[----:B------:R-:W-:Y:S01]  /*9690*/  LEA R180, R180, UR5, 0x2 ;  /* 0x00000005b4b47c11 */ /* 0x000fe2000f8e10ff */
[----:B------:R-:W-:Y:S06]  /*96a0*/  @!P1 BRA `(.L_x_6970) ;  /* 0x0000000000049947 */ /* 0x000fec0003800000 */
[----:B----4-:R4:W-:Y:S02]  /*96b0*/  REDG.E.ADD.F32.FTZ.RN.STRONG.GPU desc[UR16][R20.64+0x400], R3 ;  /* 0x00040003140079a6 */ /* 0x0109e4000c12f310 */
.L_x_6970:
[----:B------:R-:W-:Y:S05]  /*96c0*/  BSYNC.RECONVERGENT B0 ;  /* 0x0000000000007941 */ /* 0x000fea0003800200 */
.L_x_6969:
[----:B----4-:R4:W0:Y:S01]  /*96d0*/  LDS R3, [R180+0x8b0] ;  /* 0x0008b000b4037984 */ /* 0x0108220000000800 */
[----:B------:R-:W-:Y:S01]  /*96e0*/  BSSY.RECONVERGENT B0, `(.L_x_6971) ;  /* 0x0000005000007945 */ /* 0x000fe20003800200 */
[----:B---3--:R-:W-:Y:S01]  /*96f0*/  VIADD R174, R35, 0x160 ;  /* 0x0000016023ae7836 */ /* 0x008fe20000000000 */
[----:B------:R-:W-:Y:S02]  /*9700*/  LEA R2, R2, UR5, 0x2 ;  /* 0x0000000502027c11 */ /* 0x000fe4000f8e10ff */
[----:B------:R-:W-:Y:S05]  /*9710*/  @!P2 BRA `(.L_x_6972) ;  /* 0x000000000004a947 */ /* 0x000fea0003800000 */
[----:B0-----:R3:W-:Y:S02]  /*9720*/  REDG.E.ADD.F32.FTZ.RN.STRONG.GPU desc[UR16][R20.64+0x480], R3 ;  /* 0x00048003140079a6 */ /* 0x0017e4000c12f310 */
.L_x_6972:
[----:B------:R-:W-:Y:S05]  /*9730*/  BSYNC.RECONVERGENT B0 ;  /* 0x0000000000007941 */ /* 0x000fea0003800200 */
.L_x_6971:
[----:B0--3--:R0:W3:Y:S01]  /*9740*/  LDS R3, [R2+0x930] ;  /* 0x0009300002037984 */ /* 0x0090e20000000800 */
[----:B------:R-:W-:Y:S01]  /*9750*/  BSSY.RECONVERGENT B0, `(.L_x_6973) ;  /* 0x0000004000007945 */ /* 0x000fe20003800200 */
[----:B------:R-:W-:-:S03]  /*9760*/  LEA.HI R174, R174, R35, RZ, 0x1b ;  /* 0x00000023aeae7211 */ /* 0x000fc600078fd8ff */
[----:B------:R-:W-:Y:S05]  /*9770*/  @!P3 BRA `(.L_x_6974) ;  /* 0x000000000004b947 */ /* 0x000fea0003800000 */
[----:B---3--:R3:W-:Y:S02]  /*9780*/  REDG.E.ADD.F32.FTZ.RN.STRONG.GPU desc[UR16][R20.64+0x500], R3 ;  /* 0x00050003140079a6 */ /* 0x0087e4000c12f310 */
.L_x_6974:
[----:B------:R-:W-:Y:S05]  /*9790*/  BSYNC.RECONVERGENT B0 ;  /* 0x0000000000007941 */ /* 0x000fea0003800200 */
.L_x_6973:
[----:B------:R-:W-:Y:S01]  /*97a0*/  LEA R23, R174, UR5, 0x2 ;  /* 0x00000005ae177c11 */ /* 0x000fe2000f8e10ff */
[----:B------:R-:W-:Y:S01]  /*97b0*/  BSSY.RECONVERGENT B0, `(.L_x_6975) ;  /* 0x000000b000007945 */ /* 0x000fe20003800200 */
[----:B------:R-:W-:Y:S01]  /*97c0*/  ISETP.GE.AND P6, PT, R157, 0x161, PT ;  /* 0x000001619d00780c */ /* 0x000fe20003fc6270 */
[-C--:B---3--:R-:W-:Y:S01]  /*97d0*/  FFMA.FTZ R3, R97, -R80.reuse, R176 ;  /* 0x8000005061037223 */ /* 0x088fe200000100b0 */
[----:B------:R-:W-:Y:S01]  /*97e0*/  ISETP.GE.AND P0, PT, R157, 0x181, PT ;  /* 0x000001819d00780c */ /* 0x000fe20003f06270 */
[----:B0-----:R-:W-:Y:S01]  /*97f0*/  FMUL.FTZ R2, R153, R80 ;  /* 0x0000005099027220 */ /* 0x001fe20000410000 */
[----:B------:R-:W0:Y:S01]  /*9800*/  LDS R23, [R23+0x9b0] ;  /* 0x0009b00017177984 */ /* 0x000e220000000800 */
[C---:B------:R-:W-:Y:S02]  /*9810*/  ISETP.GE.AND P1, PT, R157.reuse, 0x1a1, PT ;  /* 0x000001a19d00780c */ /* 0x040fe40003f26270 */
[C---:B------:R-:W-:Y:S02]  /*9820*/  ISETP.GE.AND P2, PT, R157.reuse, 0x1c1, PT ;  /* 0x000001c19d00780c */ /* 0x040fe40003f46270 */
[----:B------:R-:W-:-:S04]  /*9830*/  ISETP.GE.AND P3, PT, R157, 0x1e1, PT ;  /* 0x000001e19d00780c */ /* 0x000fc80003f66270 */
[----:B------:R-:W-:Y:S09]  /*9840*/  @!P6 BRA `(.L_x_6976) ;  /* 0x000000000004e947 */ /* 0x000ff20003800000 */
[----:B0-----:R3:W-:Y:S02]  /*9850*/  REDG.E.ADD.F32.FTZ.RN.STRONG.GPU desc[UR16][R20.64+0x580], R23 ;  /* 0x00058017140079a6 */ /* 0x0017e4000c12f310 */
.L_x_6976:
[----:B------:R-:W-:Y:S05]  /*9860*/  BSYNC.RECONVERGENT B0 ;  /* 0x0000000000007941 */ /* 0x000fea0003800200 */
.L_x_6975:
[----:B----4-:R-:W-:Y:S01]  /*9870*/  IADD3 R180, PT, PT, R35, 0x180, RZ ;  /* 0x0000018023b47810 */ /* 0x010fe20007ffe0ff */
[-C--:B------:R-:W-:Y:S01]  /*9880*/  FFMA.FTZ R25, R146, -R81.reuse, R25 ;  /* 0x8000005192197223 */ /* 0x080fe20000010019 */
[----:B------:R-:W-:Y:S01]  /*9890*/  FMUL.FTZ R174, R151, R81 ;  /* 0x0000005197ae7220 */ /* 0x000fe20000410000 */
[----:B------:R-:W-:Y:S01]  /*98a0*/  FFMA.FTZ R157, R2, R3, RZ ;  /* 0x00000003029d7223 */ /* 0x000fe200000100ff */
[----:B------:R-:W-:Y:S01]  /*98b0*/  LEA.HI R182, R180, R35, RZ, 0x1b ;  /* 0x00000023b4b67211 */ /* 0x000fe200078fd8ff */
[-C--:B------:R-:W-:Y:S01]  /*98c0*/  FFMA.FTZ R208, R119, -R82.reuse, R208 ;  /* 0x8000005277d07223 */ /* 0x080fe200000100d0 */
[----:B0--3--:R-:W-:Y:S01]  /*98d0*/  FMUL.FTZ R23, R155, R82 ;  /* 0x000000529b177220 */ /* 0x009fe20000410000 */
[----:B-1----:R-:W-:Y:S01]  /*98e0*/  FFMA.FTZ R178, R174, R25, R157 ;  /* 0x00000019aeb27223 */ /* 0x002fe2000001009d */
[----:B--2---:R-:W-:Y:S01]  /*98f0*/  LEA R185, R182, UR5, 0x2 ;  /* 0x00000005b6b97c11 */ /* 0x004fe2000f8e10ff */
[-C--:B------:R-:W-:Y:S01]  /*9900*/  FFMA.FTZ R191, R140, -R83.reuse, R191 ;  /* 0x800000538cbf7223 */ /* 0x080fe200000100bf */
[----:B------:R-:W-:Y:S01]  /*9910*/  FMUL.FTZ R176, R169, R83 ;  /* 0x00000053a9b07220 */ /* 0x000fe20000410000 */
[----:B------:R-:W-:Y:S01]  /*9920*/  FFMA.FTZ R157, R23, R208, R178 ;  /* 0x000000d0179d7223 */ /* 0x000fe200000100b2 */
[-C--:B------:R-:W-:Y:S01]  /*9930*/  FFMA.FTZ R212, R113, -R84.reuse, R212 ;  /* 0x8000005471d47223 */ /* 0x080fe200000100d4 */
[----:B------:R-:W-:Y:S01]  /*9940*/  FMUL.FTZ R171, R173, R84 ;  /* 0x00000054adab7220 */ /* 0x000fe20000410000 */
[----:B------:R-:W0:Y:S01]  /*9950*/  LDS R185, [R185+0xa30] ;  /* 0x000a3000b9b97984 */ /* 0x000e220000000800 */
[----:B------:R-:W-:Y:S01]  /*9960*/  FFMA.FTZ R180, R176, R191, R157 ;  /* 0x000000bfb0b47223 */ /* 0x000fe2000001009d */
[----:B------:R-:W-:Y:S01]  /*9970*/  IADD3 R184, PT, PT, R35, 0x1a0, RZ ;  /* 0x000001a023b87810 */ /* 0x000fe20007ffe0ff */
[-C--:B------:R-:W-:Y:S01]  /*9980*/  FFMA.FTZ R193, R134, -R85.reuse, R193 ;  /* 0x8000005586c17223 */ /* 0x080fe200000100c1 */
[----:B------:R-:W-:Y:S01]  /*9990*/  FMUL.FTZ R178, R165, R85 ;  /* 0x00000055a5b27220 */ /* 0x000fe20000410000 */
[----:B------:R-:W-:Y:S01]  /*99a0*/  FFMA.FTZ R157, R171, R212, R180 ;  /* 0x000000d4ab9d7223 */ /* 0x000fe200000100b4 */
[----:B------:R-:W-:Y:S01]  /*99b0*/  LEA.HI R184, R184, R35, RZ, 0x1b ;  /* 0x00000023b8b87211 */ /* 0x000fe200078fd8ff */
[-C--:B------:R-:W-:Y:S01]  /*99c0*/  FFMA.FTZ R214, R107, -R86.reuse, R214 ;  /* 0x800000566bd67223 */ /* 0x080fe200000100d6 */
[----:B------:R-:W-:Y:S01]  /*99d0*/  FMUL.FTZ R180, R175, R86 ;  /* 0x00000056afb47220 */ /* 0x000fe20000410000 */
[----:B------:R-:W-:Y:S01]  /*99e0*/  FFMA.FTZ R157, R178, R193, R157 ;  /* 0x000000c1b29d7223 */ /* 0x000fe2000001009d */
[----:B------:R-:W-:Y:S01]  /*99f0*/  BSSY.RECONVERGENT B0, `(.L_x_6977) ;  /* 0x0000007000007945 */ /* 0x000fe20003800200 */
[----:B------:R-:W-:Y:S01]  /*9a00*/  LEA R186, R184, UR5, 0x2 ;  /* 0x00000005b8ba7c11 */ /* 0x000fe2000f8e10ff */
[-C--:B------:R-:W-:Y:S01]  /*9a10*/  FFMA.FTZ R195, R128, -R87.reuse, R195 ;  /* 0x8000005780c37223 */ /* 0x080fe200000100c3 */
[----:B------:R-:W-:Y:S01]  /*9a20*/  FMUL.FTZ R182, R177, R87 ;  /* 0x00000057b1b67220 */ /* 0x000fe20000410000 */
[----:B------:R-:W-:Y:S01]  /*9a30*/  FFMA.FTZ R157, R180, R214, R157 ;  /* 0x000000d6b49d7223 */ /* 0x000fe2000001009d */
[----:B------:R-:W-:Y:S06]  /*9a40*/  @!P0 BRA `(.L_x_6978) ;  /* 0x0000000000048947 */ /* 0x000fec0003800000 */
[----:B0-----:R1:W-:Y:S02]  /*9a50*/  REDG.E.ADD.F32.FTZ.RN.STRONG.GPU desc[UR16][R20.64+0x600], R185 ;  /* 0x000600b9140079a6 */ /* 0x0013e4000c12f310 */
.L_x_6978:
[----:B------:R-:W-:Y:S05]  /*9a60*/  BSYNC.RECONVERGENT B0 ;  /* 0x0000000000007941 */ /* 0x000fea0003800200 */
.L_x_6977:
[----:B01----:R0:W1:Y:S01]  /*9a70*/  LDS R185, [R186+0xab0] ;  /* 0x000ab000bab97984 */ /* 0x0030620000000800 */
[----:B------:R-:W-:Y:S01]  /*9a80*/  BSSY.RECONVERGENT B0, `(.L_x_6979) ;  /* 0x0000006000007945 */ /* 0x000fe20003800200 */
[-C--:B------:R-:W-:Y:S01]  /*9a90*/  FMUL.FTZ R184, R179, R88.reuse ;  /* 0x00000058b3b87220 */ /* 0x080fe20000410000 */
[----:B------:R-:W-:Y:S01]  /*9aa0*/  FFMA.FTZ R216, R101, -R88, R216 ;  /* 0x8000005865d87223 */ /* 0x000fe200000100d8 */
[----:B------:R-:W-:Y:S01]  /*9ab0*/  FFMA.FTZ R157, R182, R195, R157 ;  /* 0x000000c3b69d7223 */ /* 0x000fe2000001009d */
[----:B------:R-:W-:Y:S06]  /*9ac0*/  @!P1 BRA `(.L_x_6980) ;  /* 0x0000000000049947 */ /* 0x000fec0003800000 */
[----:B-1----:R2:W-:Y:S02]  /*9ad0*/  REDG.E.ADD.F32.FTZ.RN.STRONG.GPU desc[UR16][R20.64+0x680], R185 ;  /* 0x000680b9140079a6 */ /* 0x0025e4000c12f310 */
.L_x_6980:
[----:B------:R-:W-:Y:S05]  /*9ae0*/  BSYNC.RECONVERGENT B0 ;  /* 0x0000000000007941 */ /* 0x000fea0003800200 */
.L_x_6979:
[-C--:B0-----:R-:W-:Y:S01]  /*9af0*/  FMUL.FTZ R186, R161, R89.reuse ;  /* 0x00000059a1ba7220 */ /* 0x081fe20000410000 */
[----:B------:R-:W-:Y:S01]  /*9b00*/  FFMA.FTZ R197, R150, -R89, R197 ;  /* 0x8000005996c57223 */ /* 0x000fe200000100c5 */
[----:B------:R-:W-:Y:S01]  /*9b10*/  FFMA.FTZ R157, R184, R216, R157 ;  /* 0x000000d8b89d7223 */ /* 0x000fe2000001009d */
[-C--:B------:R-:W-:Y:S01]  /*9b20*/  FMUL.FTZ R188, R163, R90.reuse ;  /* 0x0000005aa3bc7220 */ /* 0x080fe20000410000 */
[----:B------:R-:W-:Y:S01]  /*9b30*/  FFMA.FTZ R218, R125, -R90, R218 ;  /* 0x8000005a7dda7223 */ /* 0x000fe200000100da */
[----:B------:R-:W-:Y:S01]  /*9b40*/  IADD3 R192, PT, PT, R35, 0x1c0, RZ ;  /* 0x000001c023c07810 */ /* 0x000fe20007ffe0ff */
[----:B------:R-:W-:Y:S01]  /*9b50*/  FFMA.FTZ R157, R186, R197, R157 ;  /* 0x000000c5ba9d7223 */ /* 0x000fe2000001009d */
[-C--:B-12---:R-:W-:Y:S01]  /*9b60*/  FMUL.FTZ R185, R167, R91.reuse ;  /* 0x0000005ba7b97220 */ /* 0x086fe20000410000 */
[----:B------:R-:W-:Y:S01]  /*9b70*/  FFMA.FTZ R199, R152, -R91, R199 ;  /* 0x8000005b98c77223 */ /* 0x000fe200000100c7 */
[----:B------:R-:W-:Y:S01]  /*9b80*/  LEA.HI R194, R192, R35, RZ, 0x1b ;  /* 0x00000023c0c27211 */ /* 0x000fe200078fd8ff */
[----:B------:R-:W-:Y:S01]  /*9b90*/  FFMA.FTZ R190, R188, R218, R157 ;  /* 0x000000dabcbe7223 */ /* 0x000fe2000001009d */
[-C--:B------:R-:W-:Y:S01]  /*9ba0*/  FMUL.FTZ R192, R181, R92.reuse ;  /* 0x0000005cb5c07220 */ /* 0x080fe20000410000 */
[----:B------:R-:W-:Y:S01]  /*9bb0*/  FFMA.FTZ R220, R127, -R92, R220 ;  /* 0x8000005c7fdc7223 */ /* 0x000fe200000100dc */
[----:B------:R-:W-:Y:S01]  /*9bc0*/  FMUL.FTZ R207, R183, R93 ;  /* 0x0000005db7cf7220 */ /* 0x000fe20000410000 */
[----:B------:R-:W-:Y:S01]  /*9bd0*/  FFMA.FTZ R157, R185, R199, R190 ;  /* 0x000000c7b99d7223 */ /* 0x000fe200000100be */
[----:B------:R-:W-:Y:S01]  /*9be0*/  FFMA.FTZ R203, R154, -R93, R203 ;  /* 0x8000005d9acb7223 */ /* 0x000fe200000100cb */
[----:B------:R-:W-:Y:S01]  /*9bf0*/  LEA R198, R194, UR5, 0x2 ;  /* 0x00000005c2c67c11 */ /* 0x000fe2000f8e10ff */
[----:B------:R-:W-:Y:S01]  /*9c00*/  FMUL.FTZ R194, R189, R94 ;  /* 0x0000005ebdc27220 */ /* 0x000fe20000410000 */
[----:B------:R-:W-:Y:S01]  /*9c10*/  FFMA.FTZ R190, R192, R220, R157 ;  /* 0x000000dcc0be7223 */ /* 0x000fe2000001009d */
[----:B------:R-:W-:Y:S01]  /*9c20*/  FFMA.FTZ R210, R129, -R94, R210 ;  /* 0x8000005e81d27223 */ /* 0x000fe200000100d2 */
[----:B------:R-:W-:Y:S01]  /*9c30*/  IADD3 R196, PT, PT, R35, 0x1e0, RZ ;  /* 0x000001e023c47810 */ /* 0x000fe20007ffe0ff */
[----:B------:R-:W-:Y:S01]  /*9c40*/  BSSY.RECONVERGENT B0, `(.L_x_6981) ;  /* 0x000000a000007945 */ /* 0x000fe20003800200 */
[----:B------:R-:W-:Y:S01]  /*9c50*/  FFMA.FTZ R157, R207, R203, R190 ;  /* 0x000000cbcf9d7223 */ /* 0x000fe200000100be */
[----:B------:R-:W-:Y:S01]  /*9c60*/  FMUL.FTZ R209, R201, R95 ;  /* 0x0000005fc9d17220 */ /* 0x000fe20000410000 */
[----:B------:R-:W-:Y:S01]  /*9c70*/  LEA.HI R196, R196, R35, RZ, 0x1b ;  /* 0x00000023c4c47211 */ /* 0x000fe200078fd8ff */
[----:B------:R-:W-:Y:S01]  /*9c80*/  FFMA.FTZ R159, R172, -R95, R159 ;  /* 0x8000005fac9f7223 */ /* 0x000fe2000001009f */
[----:B------:R-:W-:-:S02]  /*9c90*/  FFMA.FTZ R190, R194, R210, R157 ;  /* 0x000000d2c2be7223 */ /* 0x000fc4000001009d */
[----:B------:R0:W1:Y:S01]  /*9ca0*/  LDS R157, [R198+0xb30] ;  /* 0x000b3000c69d7984 */ /* 0x0000620000000800 */
[----:B------:R-:W-:Y:S01]  /*9cb0*/  LEA R196, R196, UR5, 0x2 ;  /* 0x00000005c4c47c11 */ /* 0x000fe2000f8e10ff */
[----:B------:R-:W-:Y:S06]  /*9cc0*/  @!P2 BRA `(.L_x_6982) ;  /* 0x000000000004a947 */ /* 0x000fec0003800000 */
[----:B-1----:R2:W-:Y:S02]  /*9cd0*/  REDG.E.ADD.F32.FTZ.RN.STRONG.GPU desc[UR16][R20.64+0x700], R157 ;  /* 0x0007009d140079a6 */ /* 0x0025e4000c12f310 */
.L_x_6982:
[----:B------:R-:W-:Y:S05]  /*9ce0*/  BSYNC.RECONVERGENT B0 ;  /* 0x0000000000007941 */ /* 0x000fea0003800200 */
.L_x_6981:
[----:B------:R3:W4:Y:S01]  /*9cf0*/  LDS R211, [R196+0xbb0] ;  /* 0x000bb000c4d37984 */ /* 0x0007220000000800 */
[----:B------:R-:W-:Y:S01]  /*9d00*/  BSSY.RECONVERGENT B0, `(.L_x_6983) ;  /* 0x0000004000007945 */ /* 0x000fe20003800200 */
[----:B-12---:R-:W-:-:S03]  /*9d10*/  FFMA.FTZ R157, R209, R159, R190 ;  /* 0x0000009fd19d7223 */ /* 0x006fc600000100be */
[----:B------:R-:W-:Y:S05]  /*9d20*/  @!P3 BRA `(.L_x_6984) ;  /* 0x000000000004b947 */ /* 0x000fea0003800000 */
[----:B----4-:R1:W-:Y:S02]  /*9d30*/  REDG.E.ADD.F32.FTZ.RN.STRONG.GPU desc[UR16][R20.64+0x780], R211 ;  /* 0x000780d3140079a6 */ /* 0x0103e4000c12f310 */
.L_x_6984:
[----:B------:R-:W-:Y:S05]  /*9d40*/  BSYNC.RECONVERGENT B0 ;  /* 0x0000000000007941 */ /* 0x000fea0003800200 */
.L_x_6983:
[----:B-1----:R-:W1:Y:S01]  /*9d50*/  SHFL.DOWN PT, R20, R157, 0x1, 0x1f ;  /* 0x08201f009d147f89 */ /* 0x002e6200000e0000 */
[----:B------:R-:W-:Y:S01]  /*9d60*/  ISETP.GT.AND P0, PT, R62, 0x1e, PT ;  /* 0x0000001e3e00780c */ /* 0x000fe20003f04270 */
[----:B------:R-:W-:Y:S01]  /*9d70*/  FADD.FTZ R166, R180, R166 ;  /* 0x000000a6b4a67221 */ /* 0x000fe20000010000 */
[----:B------:R-:W-:Y:S01]  /*9d80*/  FADD.FTZ R145, R176, R145 ;  /* 0x00000091b0917221 */ /* 0x000fe20000010000 */
[----:B------:R-:W2:Y:S01]  /*9d90*/  SHFL.DOWN PT, R21, R24, 0x1, 0x1f ;  /* 0x08201f0018157f89 */ /* 0x000ea200000e0000 */
[----:B------:R-:W-:Y:S01]  /*9da0*/  FADD.FTZ R147, R174, R147 ;  /* 0x00000093ae937221 */ /* 0x000fe20000010000 */
[----:B------:R-:W-:Y:S01]  /*9db0*/  FMUL.FTZ R174, R22, R153 ;  /* 0x0000009916ae7220 */ /* 0x000fe20000410000 */
[----:B------:R-:W-:Y:S01]  /*9dc0*/  BSSY.RECONVERGENT B0, `(.L_x_6985) ;  /* 0x0000071000007945 */ /* 0x000fe20003800200 */
[----:B------:R-:W-:Y:S01]  /*9dd0*/  FADD.FTZ R133, R209, R133 ;  /* 0x00000085d1857221 */ /* 0x000fe20000010000 */
[----:B------:R-:W-:Y:S01]  /*9de0*/  FADD.FTZ R158, R194, R158 ;  /* 0x0000009ec29e7221 */ /* 0x000fe20000010000 */
[----:B------:R-:W-:Y:S01]  /*9df0*/  FMUL.FTZ R174, R3, R174 ;  /* 0x000000ae03ae7220 */ /* 0x000fe20000410000 */
[----:B------:R-:W-:Y:S01]  /*9e00*/  FMUL.FTZ R3, R22, R189 ;  /* 0x000000bd16037220 */ /* 0x000fe20000410000 */
[----:B------:R-:W-:Y:S01]  /*9e10*/  FADD.FTZ R135, R207, R135 ;  /* 0x00000087cf877221 */ /* 0x000fe20000010000 */
[----:B------:R-:W-:Y:S01]  /*9e20*/  FADD.FTZ R160, R192, R160 ;  /* 0x000000a0c0a07221 */ /* 0x000fe20000010000 */
[----:B------:R-:W-:Y:S01]  /*9e30*/  FFMA.FTZ R174, R97, R153, R174 ;  /* 0x0000009961ae7223 */ /* 0x000fe200000100ae */
        /* <DEDUP_REMOVED lines=16> */
[----:B------:R-:W-:-:S02]  /*9f40*/  FADD.FTZ R121, R210, R121 ;  /* 0x00000079d2797221 */ /* 0x000fc40000010000 */
[----:B------:R-:W2:Y:S10]  /*9f50*/  SHFL.DOWN PT, R21, R24, 0x2, 0x1f ;  /* 0x08401f0018157f89 */ /* 0x000eb400000e0000 */
[----:B-1----:R-:W-:Y:S01]  /*9f60*/  @!P0 FADD.FTZ R157, R157, R20 ;  /* 0x000000149d9d8221 */ /* 0x002fe20000010000 */
[----:B------:R-:W-:Y:S01]  /*9f70*/  FMUL.FTZ R20, R22, R177 ;  /* 0x000000b116147220 */ /* 0x000fe20000410000 */
[----:B--2---:R-:W-:-:S03]  /*9f80*/  @!P0 FADD.FTZ R24, R24, R21 ;  /* 0x0000001518188221 */ /* 0x004fc60000010000 */
[----:B------:R-:W1:Y:S01]  /*9f90*/  SHFL.DOWN PT, R190, R157, 0x4, 0x1f ;  /* 0x08801f009dbe7f89 */ /* 0x000e6200000e0000 */
[----:B------:R-:W-:Y:S01]  /*9fa0*/  ISETP.GT.AND P0, PT, R62, 0x1b, PT ;  /* 0x0000001b3e00780c */ /* 0x000fe20003f04270 */
[----:B------:R-:W-:Y:S01]  /*9fb0*/  FMUL.FTZ R195, R195, R20 ;  /* 0x00000014c3c37220 */ /* 0x000fe20000410000 */
[C---:B------:R-:W-:Y:S01]  /*9fc0*/  FMUL.FTZ R20, R22.reuse, R165 ;  /* 0x000000a516147220 */ /* 0x040fe20000410000 */
[----:B----4-:R-:W2:Y:S01]  /*9fd0*/  SHFL.DOWN PT, R211, R24, 0x4, 0x1f ;  /* 0x08801f0018d37f89 */ /* 0x010ea200000e0000 */
        /* <DEDUP_REMOVED lines=15> */
[C---:B------:R-:W-:Y:S01]  /*a0d0*/  FMUL.FTZ R21, R22.reuse, R163 ;  /* 0x000000a316157220 */ /* 0x040fe20000410000 */
[----:B------:R-:W-:Y:S01]  /*a0e0*/  FFMA.FTZ R214, R107, R175, R214 ;  /* 0x000000af6bd67223 */ /* 0x000fe200000100d6 */
[----:B------:R-:W-:Y:S01]  /*a0f0*/  FMUL.FTZ R199, R199, R20 ;  /* 0x00000014c7c77220 */ /* 0x000fe20000410000 */
[----:B------:R-:W-:Y:S01]  /*a100*/  FMUL.FTZ R20, R22, R151 ;  /* 0x0000009716147220 */ /* 0x000fe20000410000 */
[----:B-1----:R-:W-:Y:S01]  /*a110*/  @!P0 FADD.FTZ R157, R157, R190 ;  /* 0x000000be9d9d8221 */ /* 0x002fe20000010000 */
[----:B------:R-:W-:Y:S01]  /*a120*/  FMUL.FTZ R218, R218, R21 ;  /* 0x00000015dada7220 */ /* 0x000fe20000410000 */
[----:B------:R-:W-:Y:S01]  /*a130*/  FMUL.FTZ R21, R22, R155 ;  /* 0x0000009b16157220 */ /* 0x000fe20000410000 */
[----:B------:R-:W-:Y:S01]  /*a140*/  FMUL.FTZ R25, R25, R20 ;  /* 0x0000001419197220 */ /* 0x000fe20000410000 */
[----:B--2---:R-:W-:Y:S01]  /*a150*/  @!P0 FADD.FTZ R24, R24, R211 ;  /* 0x000000d318188221 */ /* 0x004fe20000010000 */
[----:B------:R-:W1:Y:S01]  /*a160*/  SHFL.DOWN PT, R180, R157, 0x8, 0x1f ;  /* 0x09001f009db47f89 */ /* 0x000e6200000e0000 */
[----:B------:R-:W-:Y:S01]  /*a170*/  ISETP.GT.AND P0, PT, R62, 0x17, PT ;  /* 0x000000173e00780c */ /* 0x000fe20003f04270 */
[----:B------:R-:W-:Y:S01]  /*a180*/  FMUL.FTZ R208, R208, R21 ;  /* 0x00000015d0d07220 */ /* 0x000fe20000410000 */
[C---:B------:R-:W-:Y:S01]  /*a190*/  FMUL.FTZ R21, R22.reuse, R181 ;  /* 0x000000b516157220 */ /* 0x040fe20000410000 */
[----:B------:R-:W2:Y:S01]  /*a1a0*/  SHFL.DOWN PT, R177, R24, 0x8, 0x1f ;  /* 0x09001f0018b17f89 */ /* 0x000ea200000e0000 */
[C---:B------:R-:W-:Y:S01]  /*a1b0*/  FMUL.FTZ R20, R22.reuse, R183 ;  /* 0x000000b716147220 */ /* 0x040fe20000410000 */
        /* <DEDUP_REMOVED lines=33> */
[----:B-1----:R-:W-:Y:S01]  /*a3d0*/  FADD.FTZ R20, R157, R176 ;  /* 0x000000b09d147221 */ /* 0x002fe20000010000 */
[----:B--2---:R-:W-:-:S05]  /*a3e0*/  FADD.FTZ R21, R24, R161 ;  /* 0x000000a118157221 */ /* 0x004fca0000010000 */
        /* <DEDUP_REMOVED lines=14> */
.L_x_6986:
[----:B------:R-:W-:Y:S05]  /*a4d0*/  BSYNC.RECONVERGENT B0 ;  /* 0x0000000000007941 */ /* 0x000fea0003800200 */
.L_x_6985:
[----:B------:R-:W-:-:S04]  /*a4e0*/  IADD3 R131, PT, PT, R131, 0x1, RZ ;  /* 0x0000000183837810 */ /* 0x000fc80007ffe0ff */
[----:B------:R-:W-:-:S13]  /*a4f0*/  ISETP.GE.AND P0, PT, R131, UR19, PT ;  /* 0x0000001383007c0c */ /* 0x000fda000bf06270 */
[----:B------:R-:W-:Y:S05]  /*a500*/  @!P0 BRA `(.L_x_6987) ;  /* 0xffffffc800f88947 */ /* 0x000fea000383ffff */
.L_x_6949:
[----:B------:R-:W-:Y:S01]  /*a510*/  BAR.SYNC.DEFER_BLOCKING 0x0 ;  /* 0x0000000000007b1d */ /* 0x000fe20000010000 */
[----:B------:R-:W-:Y:S02]  /*a520*/  IADD3 R3, PT, PT, -R6, UR4, RZ ;  /* 0x0000000406037c10 */ /* 0x000fe4000fffe1ff */
[----:B------:R-:W-:Y:S02]  /*a530*/  PRMT R0, RZ, 0x7610, R0 ;  /* 0x00007610ff007816 */ /* 0x000fe40000000000 */
[-C--:B------:R-:W-:Y:S01]  /*a540*/  ISETP.GE.AND P1, PT, R42, R3.reuse, PT ;  /* 0x000000032a00720c */ /* 0x080fe20003f26270 */
[----:B------:R-:W2:Y:S01]  /*a550*/  LDCU.64 UR6, c[0x0][0x500] ;  /* 0x0000a000ff0677ac */ /* 0x000ea20008000a00 */
[-C--:B------:R-:W-:Y:S02]  /*a560*/  ISETP.GE.AND P2, PT, R46, R3.reuse, PT ;  /* 0x000000032e00720c */ /* 0x080fe40003f46270 */
[-C--:B------:R-:W-:Y:S01]  /*a570*/  ISETP.GE.AND P3, PT, R47, R3.reuse, PT ;  /* 0x000000032f00720c */ /* 0x080fe20003f66270 */
[----:B------:R-:W4:Y:S01]  /*a580*/  LDCU.64 UR8, c[0x0][0x550] ;  /* 0x0000aa00ff0877ac */ /* 0x000f220008000a00 */
[----:B------:R-:W-:-:S02]  /*a590*/  ISETP.GE.AND P5, PT, R48, R3, PT ;  /* 0x000000033000720c */ /* 0x000fc40003fa6270 */
[----:B------:R-:W-:Y:S02]  /*a5a0*/  PRMT R7, RZ, 0x7610, R7 ;  /* 0x00007610ff077816 */ /* 0x000fe40000000007 */
[----:B------:R-:W-:Y:S02]  /*a5b0*/  PRMT R2, RZ, 0x7610, R2 ;  /* 0x00007610ff027816 */ /* 0x000fe40000000002 */
[----:B------:R-:W-:Y:S02]  /*a5c0*/  PRMT R15, RZ, 0x7610, R15 ;  /* 0x00007610ff0f7816 */ /* 0x000fe4000000000f */
[-C--:B------:R-:W-:Y:S02]  /*a5d0*/  ISETP.GE.AND P6, PT, R49, R3.reuse, PT ;  /* 0x000000033100720c */ /* 0x080fe40003fc6270 */
[-C--:B------:R-:W-:Y:S02]  /*a5e0*/  ISETP.GE.AND P0, PT, R50, R3.reuse, PT ;  /* 0x000000033200720c */ /* 0x080fe40003f06270 */
[----:B------:R-:W-:Y:S01]  /*a5f0*/  PRMT R14, RZ, 0x7610, R14 ;  /* 0x00007610ff0e7816 */ /* 0x000fe2000000000e */
[----:B------:R-:W5:Y:S01]  /*a600*/  @!P1 LDG.E.U16 R0, desc[UR16][R4.64] ;  /* 0x0000001004009981 */ /* 0x000f62000c1e1500 */
[----:B------:R-:W-:-:S02]  /*a610*/  ISETP.GE.AND P1, PT, R51, R3, PT ;  /* 0x000000033300720c */ /* 0x000fc40003f26270 */
[----:B------:R-:W-:Y:S01]  /*a620*/  PRMT R17, RZ, 0x7610, R17 ;  /* 0x00007610ff117816 */ /* 0x000fe20000000011 */
[----:B------:R-:W3:Y:S01]  /*a630*/  @!P2 LDG.E.U16 R7, desc[UR16][R4.64+0x40] ;  /* 0x000040100407a981 */ /* 0x000ee2000c1e1500 */
[-C--:B------:R-:W-:Y:S02]  /*a640*/  ISETP.GE.AND P2, PT, R52, R3.reuse, PT ;  /* 0x000000033400720c */ /* 0x080fe40003f46270 */
[----:B------:R-:W-:Y:S01]  /*a650*/  PRMT R16, RZ, 0x7610, R16 ;  /* 0x00007610ff107816 */ /* 0x000fe20000000010 */
[----:B------:R-:W2:Y:S01]  /*a660*/  @!P3 LDG.E.U16 R2, desc[UR16][R4.64+0x80] ;  /* 0x000080100402b981 */ /* 0x000ea2000c1e1500 */
[-C--:B------:R-:W-:Y:S02]  /*a670*/  ISETP.GE.AND P3, PT, R53, R3.reuse, PT ;  /* 0x000000033500720c */ /* 0x080fe40003f66270 */
[----:B------:R-:W-:Y:S01]  /*a680*/  PRMT R19, RZ, 0x7610, R19 ;  /* 0x00007610ff137816 */ /* 0x000fe20000000013 */
[----:B------:R-:W4:Y:S01]  /*a690*/  @!P5 LDG.E.U16 R15, desc[UR16][R4.64+0xc0] ;  /* 0x0000c010040fd981 */ /* 0x000f22000c1e1500 */
[----:B------:R-:W-:-:S02]  /*a6a0*/  ISETP.GE.AND P5, PT, R54, R3, PT ;  /* 0x000000033600720c */ /* 0x000fc40003fa6270 */
[----:B------:R-:W-:Y:S01]  /*a6b0*/  PRMT R18, RZ, 0x7610, R18 ;  /* 0x00007610ff127816 */ /* 0x000fe20000000012 */
[----:B------:R-:W4:Y:S01]  /*a6c0*/  @!P6 LDG.E.U16 R14, desc[UR16][R4.64+0x100] ;  /* 0x00010010040ee981 */ /* 0x000f22000c1e1500 */
[----:B-1----:R-:W-:Y:S02]  /*a6d0*/  PRMT R21, RZ, 0x7610, R21 ;  /* 0x00007610ff157816 */ /* 0x002fe40000000015 */
[-C--:B------:R-:W-:Y:S01]  /*a6e0*/  ISETP.GE.AND P6, PT, R55, R3.reuse, PT ;  /* 0x000000033700720c */ /* 0x080fe20003fc6270 */
[----:B------:R-:W4:Y:S01]  /*a6f0*/  @!P0 LDG.E.U16 R17, desc[UR16][R4.64+0x140] ;  /* 0x0001401004118981 */ /* 0x000f22000c1e1500 */
[----:B------:R-:W-:-:S03]  /*a700*/  ISETP.GE.AND P0, PT, R56, R3, PT ;  /* 0x000000033800720c */ /* 0x000fc60003f06270 */
[----:B------:R-:W4:Y:S01]  /*a710*/  @!P1 LDG.E.U16 R16, desc[UR16][R4.64+0x180] ;  /* 0x0001801004109981 */ /* 0x000f22000c1e1500 */
[----:B------:R-:W-:-:S03]  /*a720*/  ISETP.GE.AND P1, PT, R57, R3, PT ;  /* 0x000000033900720c */ /* 0x000fc60003f26270 */
[----:B------:R-:W4:Y:S01]  /*a730*/  @!P2 LDG.E.U16 R19, desc[UR16][R4.64+0x1c0] ;  /* 0x0001c0100413a981 */ /* 0x000f22000c1e1500 */
[----:B------:R-:W-:-:S03]  /*a740*/  ISETP.GE.AND P2, PT, R58, R3, PT ;  /* 0x000000033a00720c */ /* 0x000fc60003f46270 */
[----:B------:R-:W4:Y:S01]  /*a750*/  @!P3 LDG.E.U16 R18, desc[UR16][R4.64+0x200] ;  /* 0x000200100412b981 */ /* 0x000f22000c1e1500 */
[----:B------:R-:W-:-:S03]  /*a760*/  ISETP.GE.AND P3, PT, R59, R3, PT ;  /* 0x000000033b00720c */ /* 0x000fc60003f66270 */
[----:B------:R-:W4:Y:S01]  /*a770*/  @!P5 LDG.E.U16 R21, desc[UR16][R4.64+0x240] ;  /* 0x000240100415d981 */ /* 0x000f22000c1e1500 */
[----:B------:R-:W-:Y:S02]  /*a780*/  ISETP.GE.AND P5, PT, R60, R3, PT ;  /* 0x000000033c00720c */ /* 0x000fe40003fa6270 */
        /* <DEDUP_REMOVED lines=15> */
[----:B-----5:R-:W-:Y:S04]  /*a880*/  STS.U16 [R63], R0 ;  /* 0x000000003f007388 */ /* 0x020fe80000000400 */
[----:B---3--:R-:W-:Y:S04]  /*a890*/  STS.U16 [R64+0x40], R7 ;  /* 0x0000400740007388 */ /* 0x008fe80000000400 */
        /* <DEDUP_REMOVED lines=15> */
[----:B------:R-:W2:Y:S01]  /*a990*/  LDS.U16 R0, [R79] ;  /* 0x000000004f007984 */ /* 0x000ea20000000400 */
[----:B------:R-:W-:Y:S02]  /*a9a0*/  F2FP.BF16.F32.PACK_AB R141, R141, R166 ;  /* 0x000000a68d8d723e */ /* 0x000fe400000010ff */
[----:B------:R-:W-:Y:S01]  /*a9b0*/  F2FP.BF16.F32.PACK_AB R139, R139, R164 ;  /* 0x000000a48b8b723e */ /* 0x000fe200000010ff */
[----:B------:R-:W3:Y:S01]  /*a9c0*/  LDS.U16 R2, [R79+0x2] ;  /* 0x000002004f027984 */ /* 0x000ee20000000400 */
[----:B------:R-:W-:Y:S01]  /*a9d0*/  F2FP.BF16.F32.PACK_AB R135, R135, R160 ;  /* 0x000000a08787723e */ /* 0x000fe200000010ff */
[----:B-1----:R-:W1:Y:S02]  /*a9e0*/  LDC.64 R122, c[0x0][0x4f8] ;  /* 0x00013e00ff7a7b82 */ /* 0x002e640000000a00 */
[----:B------:R-:W4:Y:S04]  /*a9f0*/  LDS.U16 R5, [R79+0x6] ;  /* 0x000006004f057984 */ /* 0x000f280000000400 */
[----:B------:R-:W5:Y:S01]  /*aa00*/  LDS.U16 R4, [R79+0x4] ;  /* 0x000004004f047984 */ /* 0x000f620000000400 */
[----:B--2---:R-:W-:-:S03]  /*aa10*/  IMAD.U32 R7, R0, 0x10000, RZ ;  /* 0x0001000000077824 */ /* 0x004fc600078e00ff */
[----:B------:R-:W2:Y:S01]  /*aa20*/  LDS.U16 R0, [R79+0x8] ;  /* 0x000008004f007984 */ /* 0x000ea20000000400 */
[--C-:B------:R-:W-:Y:S01]  /*aa30*/  FADD.FTZ R14, R7, R26.reuse ;  /* 0x0000001a070e7221 */ /* 0x100fe20000010000 */
[----:B---3--:R-:W-:Y:S02]  /*aa40*/  SHF.L.U32 R7, R2, 0x10, RZ ;  /* 0x0000001002077819 */ /* 0x008fe400000006ff */
[----:B------:R-:W3:Y:S03]  /*aa50*/  LDS.U16 R2, [R79+0xa] ;  /* 0x00000a004f027984 */ /* 0x000ee60000000400 */
[----:B------:R-:W-:Y:S01]  /*aa60*/  FADD.FTZ R7, R7, R26 ;  /* 0x0000001a07077221 */ /* 0x000fe20000010000 */
[----:B------:R-:W-:Y:S02]  /*aa70*/  FSETP.GTU.FTZ.AND P5, PT, R14, 20, PT ;  /* 0x41a000000e00780b */ /* 0x000fe40003fbc000 */
[----:B----4-:R-:W-:-:S02]  /*aa80*/  SHF.L.U32 R5, R5, 0x10, RZ ;  /* 0x0000001005057819 */ /* 0x010fc400000006ff */
[----:B------:R-:W-:Y:S02]  /*aa90*/  FSETP.GTU.FTZ.AND P6, PT, R7, 20, PT ;  /* 0x41a000000700780b */ /* 0x000fe40003fdc000 */
[----:B-----5:R-:W-:Y:S01]  /*aaa0*/  SHF.L.U32 R15, R4, 0x10, RZ ;  /* 0x00000010040f7819 */ /* 0x020fe200000006ff */
[--C-:B------:R-:W-:Y:S01]  /*aab0*/  FADD.FTZ R18, R5, R26.reuse ;  /* 0x0000001a05127221 */ /* 0x100fe20000010000 */
[----:B------:R-:W4:Y:S04]  /*aac0*/  LDS.U16 R4, [R79+0xc] ;  /* 0x00000c004f047984 */ /* 0x000f280000000400 */
[----:B------:R-:W5:Y:S01]  /*aad0*/  LDS.U16 R5, [R79+0xe] ;  /* 0x00000e004f057984 */ /* 0x000f620000000400 */
[----:B------:R-:W-:Y:S01]  /*aae0*/  FADD.FTZ R17, R15, R26 ;  /* 0x0000001a0f117221 */ /* 0x000fe20000010000 */
[----:B------:R-:W-:-:S03]  /*aaf0*/  @!P5 FMUL.FTZ R14, R14, -1.4426950216293334961 ;  /* 0xbfb8aa3b0e0ed820 */ /* 0x000fc60000410000 */
[----:B------:R-:W-:Y:S01]  /*ab00*/  @!P6 FMUL.FTZ R16, R7, -1.4426950216293334961 ;  /* 0xbfb8aa3b0710e820 */ /* 0x000fe20000410000 */
[----:B------:R0:W1:Y:S01]  /*ab10*/  @!P5 MUFU.EX2 R15, R14 ;  /* 0x0000000e000fd308 */ /* 0x0000620000000800 */
[----:B------:R-:W-:Y:S01]  /*ab20*/  FSETP.GTU.FTZ.AND P0, PT, R17, 20, PT ;  /* 0x41a000001100780b */ /* 0x000fe20003f1c000 */
[----:B------:R-:W-:Y:S01]  /*ab30*/  LDS.U16 R7, [R79+0x10] ;  /* 0x000010004f077984 */ /* 0x000fe20000000400 */
[----:B------:R-:W-:-:S05]  /*ab40*/  FSETP.GTU.FTZ.AND P1, PT, R18, 20, PT ;  /* 0x41a000001200780b */ /* 0x000fca0003f3c000 */
[----:B------:R-:W3:Y:S01]  /*ab50*/  @!P6 MUFU.EX2 R16, R16 ;  /* 0x000000100010e308 */ /* 0x000ee20000000800 */
[----:B0-----:R-:W0:Y:S05]  /*ab60*/  LDS.U16 R14, [R79+0x12] ;  /* 0x000012004f0e7984 */ /* 0x001e2a0000000400 */
[----:B------:R-:W-:Y:S02]  /*ab70*/  @!P0 FMUL.FTZ R17, R17, -1.4426950216293334961 ;  /* 0xbfb8aa3b11118820 */ /* 0x000fe40000410000 */
[----:B------:R-:W-:Y:S01]  /*ab80*/  @!P1 FMUL.FTZ R18, R18, -1.4426950216293334961 ;  /* 0xbfb8aa3b12129820 */ /* 0x000fe20000410000 */
[----:B-1----:R-:W-:Y:S01]  /*ab90*/  @!P5 FADD.FTZ R15, R15, 1 ;  /* 0x3f8000000f0fd421 */ /* 0x002fe20000010000 */
[----:B--2---:R-:W-:-:S02]  /*aba0*/  SHF.L.U32 R19, R0, 0x10, RZ ;  /* 0x0000001000137819 */ /* 0x004fc400000006ff */
[----:B------:R-:W1:Y:S01]  /*abb0*/  @!P0 MUFU.EX2 R17, R17 ;  /* 0x0000001100118308 */ /* 0x000e620000000800 */
[----:B---3--:R-:W-:-:S07]  /*abc0*/  @!P6 FADD.FTZ R16, R16, 1 ;  /* 0x3f8000001010e421 */ /* 0x008fce0000010000 */
[----:B------:R-:W2:Y:S01]  /*abd0*/  @!P1 MUFU.EX2 R18, R18 ;  /* 0x0000001200129308 */ /* 0x000ea20000000800 */
[----:B------:R-:W-:Y:S01]  /*abe0*/  FADD.FTZ R0, R19, R26 ;  /* 0x0000001a13007221 */ /* 0x000fe20000010000 */
[----:B------:R-:W-:-:S06]  /*abf0*/  SHF.L.U32 R19, R2, 0x10, RZ ;  /* 0x0000001002137819 */ /* 0x000fcc00000006ff */
[----:B------:R-:W3:Y:S01]  /*ac00*/  @!P5 MUFU.RCP R20, R15 ;  /* 0x0000000f0014d308 */ /* 0x000ee20000001000 */
[----:B------:R-:W-:-:S07]  /*ac10*/  FADD.FTZ R2, R19, R26 ;  /* 0x0000001a13027221 */ /* 0x000fce0000010000 */
[----:B------:R0:W3:Y:S01]  /*ac20*/  @!P6 MUFU.RCP R21, R16 ;  /* 0x000000100015e308 */ /* 0x0000e20000001000 */
[----:B----4-:R-:W-:Y:S01]  /*ac30*/  IMAD.U32 R19, R4, 0x10000, RZ ;  /* 0x0001000004137824 */ /* 0x010fe200078e00ff */
[----:B-----5:R-:W-:-:S03]  /*ac40*/  SHF.L.U32 R5, R5, 0x10, RZ ;  /* 0x0000001005057819 */ /* 0x020fc600000006ff */
[--C-:B------:R-:W-:Y:S01]  /*ac50*/  FADD.FTZ R19, R19, R26.reuse ;  /* 0x0000001a13137221 */ /* 0x100fe20000010000 */
[----:B-1----:R-:W-:Y:S01]  /*ac60*/  @!P0 FADD.FTZ R17, R17, 1 ;  /* 0x3f80000011118421 */ /* 0x002fe20000010000 */
[----:B--2---:R-:W-:Y:S01]  /*ac70*/  @!P1 FADD.FTZ R18, R18, 1 ;  /* 0x3f80000012129421 */ /* 0x004fe20000010000 */
[----:B0-----:R-:W-:Y:S01]  /*ac80*/  FADD.FTZ R16, R5, R26 ;  /* 0x0000001a05107221 */ /* 0x001fe20000010000 */
[----:B---3--:R-:W-:Y:S01]  /*ac90*/  @!P5 FMUL.FTZ R99, R99, R20 ;  /* 0x000000146363d220 */ /* 0x008fe20000410000 */
[----:B------:R-:W-:Y:S01]  /*aca0*/  FSETP.GTU.FTZ.AND P5, PT, R19, 20, PT ;  /* 0x41a000001300780b */ /* 0x000fe20003fbc000 */
[----:B------:R-:W0:Y:S01]  /*acb0*/  @!P0 MUFU.RCP R22, R17 ;  /* 0x0000001100168308 */ /* 0x000e220000001000 */
[----:B------:R-:W-:Y:S01]  /*acc0*/  @!P6 FMUL.FTZ R126, R126, R21 ;  /* 0x000000157e7ee220 */ /* 0x000fe20000410000 */
[----:B------:R-:W-:-:S06]  /*acd0*/  FSETP.GTU.FTZ.AND P6, PT, R16, 20, PT ;  /* 0x41a000001000780b */ /* 0x000fcc0003fdc000 */
[----:B------:R-:W1:Y:S01]  /*ace0*/  @!P1 MUFU.RCP R15, R18 ;  /* 0x00000012000f9308 */ /* 0x000e620000001000 */
[----:B------:R-:W-:Y:S02]  /*acf0*/  FSETP.GTU.FTZ.AND P2, PT, R0, 20, PT ;  /* 0x41a000000000780b */ /* 0x000fe40003f5c000 */
[----:B------:R-:W-:Y:S02]  /*ad00*/  SHF.L.U32 R5, R14, 0x10, RZ ;  /* 0x000000100e057819 */ /* 0x000fe400000006ff */
[----:B------:R-:W-:Y:S01]  /*ad10*/  SHF.L.U32 R7, R7, 0x10, RZ ;  /* 0x0000001007077819 */ /* 0x000fe200000006ff */
[----:B------:R-:W-:Y:S01]  /*ad20*/  @!P5 FMUL.FTZ R4, R19, -1.4426950216293334961 ;  /* 0xbfb8aa3b1304d820 */ /* 0x000fe20000410000 */
[----:B------:R-:W-:Y:S01]  /*ad30*/  FSETP.GTU.FTZ.AND P3, PT, R2, 20, PT ;  /* 0x41a000000200780b */ /* 0x000fe20003f7c000 */
[--C-:B------:R-:W-:Y:S02]  /*ad40*/  FADD.FTZ R14, R5, R26.reuse ;  /* 0x0000001a050e7221 */ /* 0x100fe40000010000 */
[----:B------:R-:W-:Y:S01]  /*ad50*/  FADD.FTZ R7, R7, R26 ;  /* 0x0000001a07077221 */ /* 0x000fe20000010000 */
[----:B------:R-:W-:Y:S01]  /*ad60*/  @!P6 FMUL.FTZ R5, R16, -1.4426950216293334961 ;  /* 0xbfb8aa3b1005e820 */ /* 0x000fe20000410000 */
[----:B0-----:R-:W-:Y:S01]  /*ad70*/  @!P0 FMUL.FTZ R103, R103, R22 ;  /* 0x0000001667678220 */ /* 0x001fe20000410000 */
[----:B------:R-:W0:Y:S01]  /*ad80*/  @!P5 MUFU.EX2 R4, R4 ;  /* 0x000000040004d308 */ /* 0x000e220000000800 */
[----:B------:R-:W-:Y:S01]  /*ad90*/  @!P2 FMUL.FTZ R0, R0, -1.4426950216293334961 ;  /* 0xbfb8aa3b0000a820 */ /* 0x000fe20000410000 */
[----:B------:R-:W-:Y:S01]  /*ada0*/  FSETP.GTU.FTZ.AND P0, PT, R7, 20, PT ;  /* 0x41a000000700780b */ /* 0x000fe20003f1c000 */
[----:B-1----:R-:W-:Y:S01]  /*adb0*/  @!P1 FMUL.FTZ R130, R130, R15 ;  /* 0x0000000f82829220 */ /* 0x002fe20000410000 */
[----:B------:R-:W-:-:S04]  /*adc0*/  FSETP.GTU.FTZ.AND P1, PT, R14, 20, PT ;  /* 0x41a000000e00780b */ /* 0x000fc80003f3c000 */
        /* <DEDUP_REMOVED lines=8> */
[----:B------:R-:W1:Y:S01]  /*ae50*/  @!P0 MUFU.EX2 R7, R7 ;  /* 0x0000000700078308 */ /* 0x000e620000000800 */
[----:B--2---:R-:W-:-:S07]  /*ae60*/  @!P2 FADD.FTZ R0, R0, 1 ;  /* 0x3f8000000000a421 */ /* 0x004fce0000010000 */
[----:B------:R-:W2:Y:S01]  /*ae70*/  @!P1 MUFU.EX2 R14, R14 ;  /* 0x0000000e000e9308 */ /* 0x000ea20000000800 */
[----:B0-----:R-:W-:-:S07]  /*ae80*/  @!P3 FADD.FTZ R2, R2, 1 ;  /* 0x3f8000000202b421 */ /* 0x001fce0000010000 */
[----:B------:R-:W0:Y:S08]  /*ae90*/  @!P5 MUFU.RCP R4, R4 ;  /* 0x000000040004d308 */ /* 0x000e300000001000 */
[----:B------:R-:W3:Y:S08]  /*aea0*/  @!P6 MUFU.RCP R5, R5 ;  /* 0x000000050005e308 */ /* 0x000ef00000001000 */
[----:B------:R4:W-:Y:S01]  /*aeb0*/  @!P2 MUFU.RCP R16, R0 ;  /* 0x000000000010a308 */ /* 0x0009e20000001000 */
[----:B-1----:R-:W-:Y:S01]  /*aec0*/  @!P0 FADD.FTZ R7, R7, 1 ;  /* 0x3f80000007078421 */ /* 0x002fe20000010000 */
[----:B----4-:R-:W1:Y:S06]  /*aed0*/  LDS.U16 R0, [R79+0x14] ;  /* 0x000014004f007984 */ /* 0x010e6c0000000400 */
[----:B------:R4:W5:Y:S01]  /*aee0*/  @!P3 MUFU.RCP R15, R2 ;  /* 0x00000002000fb308 */ /* 0x0009620000001000 */
[----:B--2---:R-:W-:Y:S01]  /*aef0*/  @!P1 FADD.FTZ R14, R14, 1 ;  /* 0x3f8000000e0e9421 */ /* 0x004fe20000010000 */
[----:B0-----:R-:W-:Y:S01]  /*af00*/  @!P5 FMUL.FTZ R109, R109, R4 ;  /* 0x000000046d6dd220 */ /* 0x001fe20000410000 */
[----:B---3--:R-:W-:Y:S01]  /*af10*/  @!P6 FMUL.FTZ R136, R136, R5 ;  /* 0x000000058888e220 */ /* 0x008fe20000410000 */
[----:B------:R-:W-:Y:S04]  /*af20*/  LDS.U16 R4, [R79+0x18] ;  /* 0x000018004f047984 */ /* 0x000fe80000000400 */
[----:B----4-:R-:W0:Y:S01]  /*af30*/  LDS.U16 R2, [R79+0x16] ;  /* 0x000016004f027984 */ /* 0x010e220000000400 */
[----:B------:R2:W-:Y:S03]  /*af40*/  @!P0 MUFU.RCP R18, R7 ;  /* 0x0000000700128308 */ /* 0x0005e60000001000 */
[----:B------:R-:W3:Y:S05]  /*af50*/  LDS.U16 R5, [R79+0x1a] ;  /* 0x00001a004f057984 */ /* 0x000eea0000000400 */
[----:B------:R4:W1:Y:S01]  /*af60*/  @!P1 MUFU.RCP R17, R14 ;  /* 0x0000000e00119308 */ /* 0x0008620000001000 */
[----:B--2---:R-:W2:Y:S04]  /*af70*/  LDS.U16 R7, [R79+0x1c] ;  /* 0x00001c004f077984 */ /* 0x004ea80000000400 */
[----:B----4-:R-:W4:Y:S01]  /*af80*/  LDS.U16 R14, [R79+0x1e] ;  /* 0x00001e004f0e7984 */ /* 0x010f220000000400 */
[----:B------:R-:W-:Y:S01]  /*af90*/  BAR.SYNC.DEFER_BLOCKING 0x0 ;  /* 0x0000000000007b1d */ /* 0x000fe20000010000 */
[----:B-----5:R-:W-:Y:S01]  /*afa0*/  @!P3 FMUL.FTZ R132, R132, R15 ;  /* 0x0000000f8484b220 */ /* 0x020fe20000410000 */
[----:B------:R-:W-:Y:S01]  /*afb0*/  PRMT R15, R147, 0x7632, R15 ;  /* 0x00007632930f7816 */ /* 0x000fe2000000000f */
[----:B------:R-:W-:Y:S01]  /*afc0*/  @!P2 FMUL.FTZ R105, R105, R16 ;  /* 0x000000106969a220 */ /* 0x000fe20000410000 */
[----:B------:R-:W-:Y:S01]  /*afd0*/  PRMT R16, R145, 0x7632, R16 ;  /* 0x0000763291107816 */ /* 0x000fe20000000010 */
[----:B-1----:R-:W-:Y:S01]  /*afe0*/  @!P1 FMUL.FTZ R138, R138, R17 ;  /* 0x000000118a8a9220 */ /* 0x002fe20000410000 */
[----:B------:R-:W-:-:S02]  /*aff0*/  PRMT R17, R143, 0x7632, R17 ;  /* 0x000076328f117816 */ /* 0x000fc40000000011 */
[----:B------:R-:W-:Y:S01]  /*b000*/  F2FP.BF16.F32.PACK_AB R133, R133, R158 ;  /* 0x0000009e8585723e */ /* 0x000fe200000010ff */
[----:B------:R1:W-:Y:S02]  /*b010*/  STS.U16 [R79+0x2], R15 ;  /* 0x0000020f4f007388 */ /* 0x0003e40000000400 */
[----:B-1----:R-:W-:Y:S02]  /*b020*/  SHF.L.U32 R15, R0, 0x10, RZ ;  /* 0x00000010000f7819 */ /* 0x002fe400000006ff */
[----:B------:R1:W-:Y:S03]  /*b030*/  STS.U16 [R79+0x6], R16 ;  /* 0x000006104f007388 */ /* 0x0003e60000000400 */
[----:B------:R-:W-:Y:S01]  /*b040*/  FADD.FTZ R0, R15, R26 ;  /* 0x0000001a0f007221 */ /* 0x000fe20000010000 */
[----:B0-----:R-:W-:Y:S02]  /*b050*/  SHF.L.U32 R15, R2, 0x10, RZ ;  /* 0x00000010020f7819 */ /* 0x001fe400000006ff */
[----:B-1----:R-:W-:-:S03]  /*b060*/  PRMT R16, R137, 0x7632, R16 ;  /* 0x0000763289107816 */ /* 0x002fc60000000010 */
[----:B------:R-:W-:Y:S01]  /*b070*/  FADD.FTZ R2, R15, R26 ;  /* 0x0000001a0f027221 */ /* 0x000fe20000010000 */
[----:B------:R-:W-:Y:S02]  /*b080*/  IMAD.U32 R15, R4, 0x10000, RZ ;  /* 0x00010000040f7824 */ /* 0x000fe400078e00ff */
[----:B------:R-:W-:Y:S01]  /*b090*/  @!P0 FMUL.FTZ R111, R111, R18 ;  /* 0x000000126f6f8220 */ /* 0x000fe20000410000 */
[----:B------:R0:W-:Y:S01]  /*b0a0*/  STS.U16 [R79+0xa], R17 ;  /* 0x00000a114f007388 */ /* 0x0001e20000000400 */
[----:B------:R-:W-:Y:S01]  /*b0b0*/  PRMT R18, R141, 0x7632, R18 ;  /* 0x000076328d127816 */ /* 0x000fe20000000012 */
[----:B------:R-:W-:Y:S01]  /*b0c0*/  FADD.FTZ R4, R15, R26 ;  /* 0x0000001a0f047221 */ /* 0x000fe20000010000 */
[----:B------:R-:W-:Y:S01]  /*b0d0*/  PRMT R19, R139, 0x7632, R19 ;  /* 0x000076328b137816 */ /* 0x000fe20000000013 */
[----:B------:R1:W-:Y:S01]  /*b0e0*/  STS.U16 [R79+0x16], R16 ;  /* 0x000016104f007388 */ /* 0x0003e20000000400 */
[----:B---3--:R-:W-:Y:S02]  /*b0f0*/  SHF.L.U32 R5, R5, 0x10, RZ ;  /* 0x0000001005057819 */ /* 0x008fe400000006ff */
[----:B------:R-:W-:-:S02]  /*b100*/  FSETP.GTU.FTZ.AND P6, PT, R0, 20, PT ;  /* 0x41a000000000780b */ /* 0x000fc40003fdc000 */
[----:B0-----:R-:W-:Y:S02]  /*b110*/  PRMT R17, R135, 0x7632, R17 ;  /* 0x0000763287117816 */ /* 0x001fe40000000011 */
[----:B-1----:R-:W-:Y:S01]  /*b120*/  PRMT R16, R133, 0x7632, R16 ;  /* 0x0000763285107816 */ /* 0x002fe20000000010 */
[----:B------:R-:W-:Y:S01]  /*b130*/  STS.U16 [R79], R147 ;  /* 0x000000934f007388 */ /* 0x000fe20000000400 */
[----:B------:R-:W-:Y:S01]  /*b140*/  FSETP.GTU.FTZ.AND P3, PT, R4, 20, PT ;  /* 0x41a000000400780b */ /* 0x000fe20003f7c000 */
[----:B------:R-:W-:Y:S02]  /*b150*/  FADD.FTZ R5, R5, R26 ;  /* 0x0000001a05057221 */ /* 0x000fe40000010000 */
        /* <DEDUP_REMOVED lines=31> */
[----:B--2---:R-:W-:Y:S01]  /*b350*/  SHF.L.U32 R7, R7, 0x10, RZ ;  /* 0x0000001007077819 */ /* 0x004fe200000006ff */
[----:B------:R-:W-:Y:S01]  /*b360*/  @!P6 FMUL.FTZ R0, R0, -1.4426950216293334961 ;  /* 0xbfb8aa3b0000e820 */ /* 0x000fe20000410000 */
[----:B------:R-:W-:-:S02]  /*b370*/  FSETP.GTU.FTZ.AND P5, PT, R2, 20, PT ;  /* 0x41a000000200780b */ /* 0x000fc40003fbc000 */
[----:B----4-:R-:W-:Y:S01]  /*b380*/  SHF.L.U32 R15, R14, 0x10, RZ ;  /* 0x000000100e0f7819 */ /* 0x010fe200000006ff */
[--C-:B------:R-:W-:Y:S01]  /*b390*/  FADD.FTZ R7, R7, R26.reuse ;  /* 0x0000001a07077221 */ /* 0x100fe20000010000 */
[----:B------:R-:W-:Y:S01]  /*b3a0*/  @!P3 FMUL.FTZ R4, R4, -1.4426950216293334961 ;  /* 0xbfb8aa3b0404b820 */ /* 0x000fe20000410000 */
[----:B------:R-:W1:Y:S02]  /*b3b0*/  @!P6 MUFU.EX2 R0, R0 ;  /* 0x000000000000e308 */ /* 0x000e640000000800 */
[----:B------:R-:W-:Y:S01]  /*b3c0*/  FADD.FTZ R15, R15, R26 ;  /* 0x0000001a0f0f7221 */ /* 0x000fe20000010000 */
[----:B------:R-:W-:Y:S01]  /*b3d0*/  FSETP.GTU.FTZ.AND P1, PT, R7, 20, PT ;  /* 0x41a000000700780b */ /* 0x000fe20003f3c000 */
[----:B------:R-:W-:-:S04]  /*b3e0*/  @!P0 FMUL.FTZ R5, R5, -1.4426950216293334961 ;  /* 0xbfb8aa3b05058820 */ /* 0x000fc80000410000 */
[----:B------:R-:W2:Y:S01]  /*b3f0*/  @!P3 MUFU.EX2 R4, R4 ;  /* 0x000000040004b308 */ /* 0x000ea20000000800 */
[----:B------:R-:W-:Y:S01]  /*b400*/  FSETP.GTU.FTZ.AND P2, PT, R15, 20, PT ;  /* 0x41a000000f00780b */ /* 0x000fe20003f5c000 */
[----:B------:R-:W-:-:S06]  /*b410*/  @!P5 FMUL.FTZ R2, R2, -1.4426950216293334961 ;  /* 0xbfb8aa3b0202d820 */ /* 0x000fcc0000410000 */
[----:B------:R-:W-:Y:S01]  /*b420*/  @!P0 MUFU.EX2 R5, R5 ;  /* 0x0000000500058308 */ /* 0x000fe20000000800 */
[----:B------:R-:W3:Y:S01]  /*b430*/  LDS R107, [UR5+0x420] ;  /* 0x00042005ff6b7984 */ /* 0x000ee20008000800 */
[----:B------:R-:W-:Y:S01]  /*b440*/  @!P1 FMUL.FTZ R7, R7, -1.4426950216293334961 ;  /* 0xbfb8aa3b07079820 */ /* 0x000fe20000410000 */
[----:B-1----:R-:W-:-:S05]  /*b450*/  @!P6 FADD.FTZ R0, R0, 1 ;  /* 0x3f8000000000e421 */ /* 0x002fca0000010000 */
[----:B------:R-:W1:Y:S01]  /*b460*/  @!P5 MUFU.EX2 R2, R2 ;  /* 0x000000020002d308 */ /* 0x000e620000000800 */
[----:B------:R-:W-:-:S07]  /*b470*/  @!P2 FMUL.FTZ R14, R15, -1.4426950216293334961 ;  /* 0xbfb8aa3b0f0ea820 */ /* 0x000fce0000410000 */
[----:B------:R2:W-:Y:S02]  /*b480*/  @!P1 MUFU.EX2 R15, R7 ;  /* 0x00000007000f9308 */ /* 0x0005e40000000800 */
[----:B--2---:R-:W-:-:S06]  /*b490*/  @!P3 FADD.FTZ R7, R4, 1 ;  /* 0x3f8000000407b421 */ /* 0x004fcc0000010000 */
[----:B0-----:R0:W-:Y:S01]  /*b4a0*/  @!P2 MUFU.EX2 R16, R14 ;  /* 0x0000000e0010a308 */ /* 0x0011e20000000800 */
[----:B-1----:R-:W-:-:S07]  /*b4b0*/  @!P5 FADD.FTZ R2, R2, 1 ;  /* 0x3f8000000202d421 */ /* 0x002fce0000010000 */
[----:B------:R-:W1:Y:S01]  /*b4c0*/  @!P6 MUFU.RCP R0, R0 ;  /* 0x000000000000e308 */ /* 0x000e620000001000 */
[----:B0-----:R-:W-:-:S07]  /*b4d0*/  @!P0 FADD.FTZ R14, R5, 1 ;  /* 0x3f800000050e8421 */ /* 0x001fce0000010000 */
[----:B------:R0:W-:Y:S02]  /*b4e0*/  @!P3 MUFU.RCP R18, R7 ;  /* 0x000000070012b308 */ /* 0x0001e40000001000 */
[----:B0-----:R-:W-:-:S06]  /*b4f0*/  MOV R7, RZ ;  /* 0x000000ff00077202 */ /* 0x001fcc0000000f00 */
[----:B------:R-:W0:Y:S01]  /*b500*/  @!P0 MUFU.RCP R119, R14 ;  /* 0x0000000e00778308 */ /* 0x000e220000001000 */
[----:B------:R-:W-:-:S07]  /*b510*/  IMAD.WIDE.U32 R4, R122, UR18, R6 ;  /* 0x000000127a047c25 */ /* 0x000fce000f8e0006 */
[----:B------:R-:W2:Y:S01]  /*b520*/  @!P5 MUFU.RCP R113, R2 ;  /* 0x000000020071d308 */ /* 0x000ea20000001000 */
[----:B------:R-:W-:Y:S02]  /*b530*/  IMAD R5, R123, UR18, R5 ;  /* 0x000000127b057c24 */ /* 0x000fe4000f8e0205 */
[----:B-1----:R-:W-:Y:S01]  /*b540*/  @!P6 FMUL.FTZ R115, R115, R0 ;  /* 0x000000007373e220 */ /* 0x002fe20000410000 */
[----:B------:R-:W-:-:S04]  /*b550*/  IMAD.WIDE.U32 R4, R27, UR6, R4 ;  /* 0x000000061b047c25 */ /* 0x000fc8000f8e0004 */
[----:B------:R-:W-:Y:S01]  /*b560*/  @!P1 FADD.FTZ R15, R15, 1 ;  /* 0x3f8000000f0f9421 */ /* 0x000fe20000010000 */
[----:B------:R-:W-:Y:S01]  /*b570*/  @!P2 FADD.FTZ R16, R16, 1 ;  /* 0x3f8000001010a421 */ /* 0x000fe20000010000 */
[----:B------:R-:W-:Y:S01]  /*b580*/  IMAD R0, R27, UR7, R5 ;  /* 0x000000071b007c24 */ /* 0x000fe2000f8e0205 */
[----:B------:R-:W-:Y:S01]  /*b590*/  IADD3 R5, P6, PT, R42, R4, RZ ;  /* 0x000000042a057210 */ /* 0x000fe20007fde0ff */
[----:B0-----:R-:W-:Y:S01]  /*b5a0*/  @!P0 FMUL.FTZ R144, R144, R119 ;  /* 0x0000007790908220 */ /* 0x001fe20000410000 */
[----:B------:R-:W0:Y:S01]  /*b5b0*/  @!P1 MUFU.RCP R2, R15 ;  /* 0x0000000f00029308 */ /* 0x000e220000001000 */
[----:B------:R-:W-:Y:S01]  /*b5c0*/  @!P3 FMUL.FTZ R117, R117, R18 ;  /* 0x000000127575b220 */ /* 0x000fe20000410000 */
[----:B------:R-:W-:Y:S01]  /*b5d0*/  IADD3.X R0, PT, PT, RZ, R0, RZ, P6, !PT ;  /* 0x00000000ff007210 */ /* 0x000fe200037fe4ff */
[----:B------:R-:W1:Y:S01]  /*b5e0*/  LDCU.64 UR6, c[0x0][0x560] ;  /* 0x0000ac00ff0677ac */ /* 0x000e620008000a00 */
[----:B------:R-:W-:Y:S01]  /*b5f0*/  LEA R4, P0, R5, UR8, 0x1 ;  /* 0x0000000805047c11 */ /* 0x000fe2000f8008ff */
[----:B--2---:R-:W-:-:S03]  /*b600*/  @!P5 FMUL.FTZ R142, R142, R113 ;  /* 0x000000718e8ed220 */ /* 0x004fc60000410000 */
[----:B------:R-:W2:Y:S01]  /*b610*/  @!P2 MUFU.RCP R123, R16 ;  /* 0x00000010007ba308 */ /* 0x000ea20000001000 */
[----:B------:R-:W-:Y:S02]  /*b620*/  LEA.HI.X R5, R5, UR9, R0, 0x1, P0 ;  /* 0x0000000905057c11 */ /* 0x000fe400080f0c00 */
[-C--:B---3--:R-:W-:Y:S02]  /*b630*/  ISETP.GE.AND P3, PT, R42, R107.reuse, PT ;  /* 0x0000006b2a00720c */ /* 0x088fe40003f66270 */
[-C--:B------:R-:W-:Y:S02]  /*b640*/  ISETP.GE.AND P5, PT, R46, R107.reuse, PT ;  /* 0x0000006b2e00720c */ /* 0x080fe40003fa6270 */
[-C--:B------:R-:W-:Y:S02]  /*b650*/  ISETP.GE.AND P0, PT, R47, R107.reuse, PT ;  /* 0x0000006b2f00720c */ /* 0x080fe40003f06270 */
[-C--:B------:R-:W-:Y:S01]  /*b660*/  ISETP.GE.AND P6, PT, R48, R107.reuse, PT ;  /* 0x0000006b3000720c */ /* 0x080fe20003fc6270 */
        /* <DEDUP_REMOVED lines=97> */
[----:B------:R-:W-:-:S04]  /*bc80*/  FADD.FTZ R103, R126, R103 ;  /* 0x000000677e677221 */ /* 0x000fc80000010000 */
[----:B------:R-:W-:Y:S01]  /*bc90*/  IMAD.X R0, RZ, RZ, R0, P2 ;  /* 0x000000ffff007224 */ /* 0x000fe200010e0600 */
[----:B-1----:R-:W-:Y:S01]  /*bca0*/  LEA R2, P2, R3, UR6, 0x1 ;  /* 0x0000000603027c11 */ /* 0x002fe2000f8408ff */
[----:B------:R-:W-:Y:S01]  /*bcb0*/  FADD.FTZ R130, R103, R130 ;  /* 0x0000008267827221 */ /* 0x000fe20000010000 */
[-C--:B---3--:R-:W-:Y:S02]  /*bcc0*/  ISETP.GE.AND P0, PT, R42, R79.reuse, PT ;  /* 0x0000004f2a00720c */ /* 0x088fe40003f06270 */
[----:B------:R-:W-:Y:S02]  /*bcd0*/  LEA.HI.X R3, R3, UR7, R0, 0x1, P2 ;  /* 0x0000000703037c11 */ /* 0x000fe400090f0c00 */
[-C--:B------:R-:W-:Y:S02]  /*bce0*/  ISETP.GE.AND P5, PT, R52, R79.reuse, PT ;  /* 0x0000004f3400720c */ /* 0x080fe40003fa6270 */
[-C--:B------:R-:W-:Y:S02]  /*bcf0*/  ISETP.GE.AND P6, PT, R53, R79.reuse, PT ;  /* 0x0000004f3500720c */ /* 0x080fe40003fc6270 */
        /* <DEDUP_REMOVED lines=52> */
.L_x_6915:
        /* <DEDUP_REMOVED lines=34> */
.L_x_6990:
[----:B------:R-:W-:Y:S05]  /*c260*/  BSYNC.RECONVERGENT B0 ;  /* 0x0000000000007941 */ /* 0x000fea0003800200 */
.L_x_6989:
        /* <DEDUP_REMOVED lines=26> */
.L_x_6992:
[----:B------:R-:W-:Y:S05]  /*c410*/  BSYNC.RECONVERGENT B0 ;  /* 0x0000000000007941 */ /* 0x000fea0003800200 */
.L_x_6991:
        /* <DEDUP_REMOVED lines=17> */
.L_x_6994:
        /* <DEDUP_REMOVED lines=24> */
.L_x_6993:
[----:B------:R-:W-:Y:S05]  /*c6b0*/  EXIT ;  /* 0x000000000000794d */ /* 0x000fea0003800000 */
.L_x_6995:
        /* <DEDUP_REMOVED lines=12> */
.L_x_10479:


//--------------------- .text._Z25selective_scan_bwd_kernelI32Selective_Scan_bwd_kernel_traitsILi32ELi16ELb0ELb1ELb0ELb0ELb0EN3c108BFloat16EfEEv12SSMParamsBwd --------------------------
	.section	.text._Z25selective_scan_bwd_kernelI32Selective_Scan_bwd_kernel_traitsILi32ELi16ELb0ELb1ELb0ELb0ELb0EN3c108BFloat16EfEEv12SSMParamsBwd,"ax",@progbits
	.align	128
        .global         _Z25selective_scan_bwd_kernelI32Selective_Scan_bwd_kernel_traitsILi32ELi16ELb0ELb1ELb0ELb0ELb0EN3c108BFloat16EfEEv12SSMParamsBwd
        .type           _Z25selective_scan_bwd_kernelI32Selective_Scan_bwd_kernel_traitsILi32ELi16ELb0ELb1ELb0ELb0ELb0EN3c108BFloat16EfEEv12SSMParamsBwd,@function
        .size           _Z25selective_scan_bwd_kernelI32Selective_Scan_bwd_kernel_traitsILi32ELi16ELb0ELb1ELb0ELb0ELb0EN3c108BFloat16EfEEv12SSMParamsBwd,(.L_x_10480 - _Z25selective_scan_bwd_kernelI32Selective_Scan_bwd_kernel_traitsILi32ELi16ELb0ELb1ELb0ELb0ELb0EN3c108BFloat16EfEEv12SSMParamsBwd)
        .other          _Z25selective_scan_bwd_kernelI32Selective_Scan_bwd_kernel_traitsILi32ELi16ELb0ELb1ELb0ELb0ELb0EN3c108BFloat16EfEEv12SSMParamsBwd,@"STO_CUDA_ENTRY STV_DEFAULT"
_Z25selective_scan_bwd_kernelI32Selective_Scan_bwd_kernel_traitsILi32ELi16ELb0ELb1ELb0ELb0ELb0EN3c108BFloat16EfEEv12SSMParamsBwd:
.text._Z25selective_scan_bwd_kernelI32Selective_Scan_bwd_kernel_traitsILi32ELi16ELb0ELb1ELb0ELb0ELb0EN3c108BFloat16EfEEv12SSMParamsBwd:
        /* <DEDUP_REMOVED lines=16> */
[----:B------:R-:W1:Y:S02]  /*0100*/  LDCU.64 UR20, c[0x0][0x480] ;  /* 0x00009000ff1477ac */ /* 0x000e640008000a00 */
[----:B------:R-:W-:Y:S02]  /*0110*/  PLOP3.LUT P0, PT, PT, PT, UP0, 0x80, 0x8 ;  /* 0x000000000008781c */ /* 0x000fe40003f0f008 */
[----:B------:R-:W-:Y:S01]  /*0120*/  PLOP3.LUT P1, PT, PT, PT, UP1, 0x80, 0x8 ;  /* 0x000000000008781c */ /* 0x000fe20003f2f018 */
[----:B------:R-:W2:Y:S02]  /*0130*/  LDCU UR27, c[0x0][0x394] ;  /* 0x00007280ff1b77ac */ /* 0x000ea40008000800 */
        /* <DEDUP_REMOVED lines=14> */
[----:B------:R-:W-:Y:S01]  /*0220*/  IABS R0, UR6 ;  /* 0x0000000600007c13 */ /* 0x000fe20008000000 */
[----:B------:R4:W2:Y:S01]  /*0230*/  F2I.FTZ.U32.TRUNC.NTZ R7, R6 ;  /* 0x0000000600077305 */ /* 0x0008a2000021f000 */
[----:B------:R-:W-:Y:S01]  /*0240*/  UIMAD UR9, UR26, UR17, UR9 ;  /* 0x000000111a0972a4 */ /* 0x000fe2000f8e0209 */
[----:B------:R-:W-:Y:S01]  /*0250*/  HFMA2 R21, -RZ, RZ, 0, 0 ;  /* 0x00000000ff157431 */ /* 0x000fe200000001ff */
[----:B------:R-:W-:Y:S01]  /*0260*/  UIMAD.WIDE.U32 UR4, UR26, UR12, URZ ;  /* 0x0000000c1a0472a5 */ /* 0x000fe2000f8e00ff */
[----:B------:R-:W-:Y:S01]  /*0270*/  IMAD.MOV.U32 R18, RZ, RZ, RZ ;  /* 0x000000ffff127224 */ /* 0x000fe200078e00ff */
[----:B-1----:R-:W-:-:S02]  /*0280*/  UISETP.NE.U32.AND UP0, UPT, UR20, URZ, UPT ;  /* 0x000000ff1400728c */ /* 0x002fc4000bf05070 */
[----:B------:R-:W-:Y:S01]  /*0290*/  UIMAD UR5, UR26, UR13, UR5 ;  /* 0x0000000d1a0572a4 */ /* 0x000fe2000f8e0205 */
[----:B0-----:R-:W0:Y:S01]  /*02a0*/  LDC.64 R4, c[0x0][0x3c8] ;  /* 0x0000f200ff047b82 */ /* 0x001e220000000a00 */
[----:B----4-:R-:W-:Y:S01]  /*02b0*/  HFMA2 R6, -RZ, RZ, 0, 0 ;  /* 0x00000000ff067431 */ /* 0x010fe200000001ff */
[----:B------:R-:W-:Y:S02]  /*02c0*/  UIMAD.WIDE.U32 UR12, UR6, UR18, UR8 ;  /* 0x00000012060c72a5 */ /* 0x000fe4000f8e0008 */
[----:B------:R-:W1:Y:S01]  /*02d0*/  LDCU.128 UR8, c[0x0][0x460] ;  /* 0x00008c00ff0877ac */ /* 0x000e620008000c00 */
[----:B--2---:R-:W-:Y:S01]  /*02e0*/  IMAD.MOV R2, RZ, RZ, -R7 ;  /* 0x000000ffff027224 */ /* 0x004fe200078e0a07 */
[----:B------:R-:W-:Y:S01]  /*02f0*/  UIMAD UR17, UR6, UR19, UR13 ;  /* 0x00000013061172a4 */ /* 0x000fe2000f8e020d */
[----:B------:R-:W2:Y:S02]  /*0300*/  LDCU.64 UR18, c[0x0][0x498] ;  /* 0x00009300ff1277ac */ /* 0x000ea40008000a00 */
[----:B------:R-:W-:Y:S01]  /*0310*/  IMAD R3, R2, R9, RZ ;  /* 0x0000000902037224 */ /* 0x000fe200078e02ff */
[----:B------:R-:W-:-:S03]  /*0320*/  UISETP.NE.AND.EX UP0, UPT, UR21, URZ, UPT, UP0 ;  /* 0x000000ff1500728c */ /* 0x000fc6000bf05300 */
[----:B------:R-:W-:Y:S01]  /*0330*/  IMAD.HI.U32 R6, R7, R3, R6 ;  /* 0x0000000307067227 */ /* 0x000fe200078e0006 */
[----:B------:R-:W-:Y:S02]  /*0340*/  ULEA UR28, UR27, 0xfffffe00, 0x9 ;  /* 0xfffffe001b1c7891 */ /* 0x000fe4000f8e48ff */
[----:B------:R-:W-:Y:S02]  /*0350*/  UIMAD.WIDE.U32 UR4, UR6, UR14, UR4 ;  /* 0x0000000e060472a5 */ /* 0x000fe4000f8e0004 */
[----:B------:R-:W-:Y:S01]  /*0360*/  UIADD3 UR12, UP3, UPT, UR28, UR12, URZ ;  /* 0x0000000c1c0c7290 */ /* 0x000fe2000ff7e0ff */
[----:B------:R-:W-:Y:S01]  /*0370*/  IMAD.HI.U32 R19, R6, R0, RZ ;  /* 0x0000000006137227 */ /* 0x000fe200078e00ff */
[----:B------:R-:W4:Y:S01]  /*0380*/  LDCU.64 UR20, c[0x0][0x4a0] ;  /* 0x00009400ff1477ac */ /* 0x000f220008000a00 */
[----:B------:R-:W0:Y:S03]  /*0390*/  LDC.64 R6, c[0x0][0x448] ;  /* 0x00011200ff067b82 */ /* 0x000e260000000a00 */
[----:B------:R-:W-:Y:S01]  /*03a0*/  IADD3 R2, PT, PT, -R19, RZ, RZ ;  /* 0x000000ff13027210 */ /* 0x000fe20007ffe1ff */
[----:B------:R-:W-:-:S02]  /*03b0*/  UIMAD UR15, UR6, UR15, UR5 ;  /* 0x0000000f060f72a4 */ /* 0x000fc4000f8e0205 */
[----:B------:R-:W-:Y:S02]  /*03c0*/  UIADD3 UR4, UP1, UPT, UR28, UR4, URZ ;  /* 0x000000041c047290 */ /* 0x000fe4000ff3e0ff */
[C---:B------:R-:W-:Y:S01]  /*03d0*/  IMAD R0, R9.reuse, R2, R0 ;  /* 0x0000000209007224 */ /* 0x040fe200078e0200 */
[----:B------:R-:W-:Y:S02]  /*03e0*/  USHF.R.S32.HI UR29, URZ, 0x1f, UR28 ;  /* 0x0000001fff1d7899 */ /* 0x000fe4000801141c */
[----:B-1----:R-:W-:Y:S02]  /*03f0*/  ULEA UR14, UP2, UR4, UR8, 0x1 ;  /* 0x00000008040e7291 */ /* 0x002fe4000f8408ff */
[----:B------:R-:W-:Y:S01]  /*0400*/  ISETP.GT.U32.AND P1, PT, R9, R0, PT ;  /* 0x000000000900720c */ /* 0x000fe20003f24070 */
[----:B------:R-:W-:Y:S01]  /*0410*/  UIADD3.X UR15, UPT, UPT, UR29, UR15, URZ, UP1, !UPT ;  /* 0x0000000f1d0f7290 */ /* 0x000fe20008ffe4ff */
[----:B------:R-:W1:Y:S01]  /*0420*/  @UP0 LDCU UR7, c[0x0][0x384] ;  /* 0x00007080ff0707ac */ /* 0x000e620008000800 */
[----:B------:R-:W-:-:S02]  /*0430*/  ULEA UR16, UP4, UR12, UR10, 0x1 ;  /* 0x0000000a0c107291 */ /* 0x000fc4000f8808ff */
[----:B------:R-:W-:Y:S02]  /*0440*/  UIADD3.X UR17, UPT, UPT, UR29, UR17, URZ, UP3, !UPT ;  /* 0x000000111d117290 */ /* 0x000fe40009ffe4ff */
[----:B------:R-:W-:-:S06]  /*0450*/  ULEA.HI.X UR15, UR4, UR9, UR15, 0x1, UP2 ;  /* 0x00000009040f7291 */ /* 0x000fcc00090f0c0f */
[----:B------:R-:W-:Y:S01]  /*0460*/  @!P1 IMAD.IADD R0, R0, 0x1, -R9 ;  /* 0x0000000100009824 */ /* 0x000fe200078e0a09 */
[----:B------:R-:W-:Y:S01]  /*0470*/  @!P1 IADD3 R19, PT, PT, R19, 0x1, RZ ;  /* 0x0000000113139810 */ /* 0x000fe20007ffe0ff */
[----:B------:R-:W-:Y:S01]  /*0480*/  ULEA.HI.X UR17, UR12, UR11, UR17, 0x1, UP4 ;  /* 0x0000000b0c117291 */ /* 0x000fe2000a0f0c11 */
[----:B------:R-:W-:Y:S01]  /*0490*/  ISETP.NE.AND P1, PT, R8, RZ, PT ;  /* 0x000000ff0800720c */ /* 0x000fe20003f25270 */
[----:B--2---:R-:W-:Y:S01]  /*04a0*/  UIMAD.WIDE.U32 UR4, UR26, UR18, URZ ;  /* 0x000000121a0472a5 */ /* 0x004fe2000f8e00ff */
[----:B------:R-:W-:Y:S01]  /*04b0*/  ISETP.GE.U32.AND P0, PT, R0, R9, PT ;  /* 0x000000090000720c */ /* 0x000fe20003f06070 */
[----:B------:R-:W2:Y:S01]  /*04c0*/  LDCU.64 UR12, c[0x0][0x528] ;  /* 0x0000a500ff0c77ac */ /* 0x000ea20008000a00 */
[----:B------:R-:W-:Y:S01]  /*04d0*/  LOP3.LUT R0, R8, UR6, RZ, 0x3c, !PT ;  /* 0x0000000608007c12 */ /* 0x000fe2000f8e3cff */
[----:B------:R-:W2:Y:S03]  /*04e0*/  @UP0 LDCU UR10, c[0x0][0x38c] ;  /* 0x00007180ff0a07ac */ /* 0x000ea60008000800 */
[----:B------:R-:W-:Y:S01]  /*04f0*/  ISETP.GE.AND P2, PT, R0, RZ, PT ;  /* 0x000000ff0000720c */ /* 0x000fe20003f46270 */
[----:B------:R-:W-:Y:S01]  /*0500*/  UIMAD UR5, UR26, UR19, UR5 ;  /* 0x000000131a0572a4 */ /* 0x000fe2000f8e0205 */
[----:B------:R-:W2:Y:S05]  /*0510*/  @UP0 LDCU.64 UR18, c[0x0][0x480] ;  /* 0x00009000ff1207ac */ /* 0x000eaa0008000a00 */
[----:B------:R-:W-:Y:S01]  /*0520*/  @P0 IADD3 R19, PT, PT, R19, 0x1, RZ ;  /* 0x0000000113130810 */ /* 0x000fe20007ffe0ff */
[----:B----4-:R-:W-:-:S02]  /*0530*/  UIMAD.WIDE.U32 UR4, UR6, UR20, UR4 ;  /* 0x00000014060472a5 */ /* 0x010fc4000f8e0004 */
[----:B---3--:R-:W-:-:S03]  /*0540*/  UIMAD.WIDE.U32 UR8, UR26, UR22, URZ ;  /* 0x000000161a0872a5 */ /* 0x008fc6000f8e00ff */
[----:B------:R-:W-:Y:S01]  /*0550*/  @!P2 IMAD.MOV R19, RZ, RZ, -R19 ;  /* 0x000000ffff13a224 */ /* 0x000fe200078e0a13 */
[----:B------:R-:W-:Y:S01]  /*0560*/  @!P1 LOP3.LUT R19, RZ, R8, RZ, 0x33, !PT ;  /* 0x00000008ff139212 */ /* 0x000fe200078e33ff */
[----:B------:R-:W-:Y:S02]  /*0570*/  UIMAD UR21, UR6, UR21, UR5 ;  /* 0x00000015061572a4 */ /* 0x000fe4000f8e0205 */
[----:B-1----:R-:W-:Y:S01]  /*0580*/  @UP0 UIMAD UR5, UR26, UR7, UR6 ;  /* 0x000000071a0502a4 */ /* 0x002fe2000f8e0206 */
[----:B------:R-:W-:Y:S01]  /*0590*/  SHF.R.S32.HI R3, RZ, 0x1f, R19 ;  /* 0x0000001fff037819 */ /* 0x000fe20000011413 */
[----:B------:R-:W-:Y:S02]  /*05a0*/  UIADD3 UR4, UP1, UPT, UR28, UR4, URZ ;  /* 0x000000041c047290 */ /* 0x000fe4000ff3e0ff */
[----:B------:R-:W-:Y:S02]  /*05b0*/  @UP0 UIMAD UR5, UR5, UR27, URZ ;  /* 0x0000001b050502a4 */ /* 0x000fe4000f8e02ff */
[----:B------:R-:W-:Y:S01]  /*05c0*/  UIMAD UR9, UR26, UR23, UR9 ;  /* 0x000000171a0972a4 */ /* 0x000fe2000f8e0209 */
[----:B0-----:R-:W-:Y:S01]  /*05d0*/  IMAD R0, R3, R4, RZ ;  /* 0x0000000403007224 */ /* 0x001fe200078e02ff */
[----:B------:R-:W-:-:S02]  /*05e0*/  UIADD3.X UR21, UPT, UPT, UR29, UR21, URZ, UP1, !UPT ;  /* 0x000000151d157290 */ /* 0x000fc40008ffe4ff */
[----:B--2---:R-:W-:Y:S01]  /*05f0*/  ULEA UR20, UP1, UR4, UR12, 0x1 ;  /* 0x0000000c04147291 */ /* 0x004fe2000f8208ff */
[C---:B------:R-:W-:Y:S01]  /*0600*/  IMAD R5, R19.reuse, R5, R0 ;  /* 0x0000000513057224 */ /* 0x040fe200078e0200 */
[----:B------:R-:W-:Y:S01]  /*0610*/  @UP0 UIMAD UR7, UR5, UR10, URZ ;  /* 0x0000000a050702a4 */ /* 0x000fe2000f8e02ff */
[----:B------:R-:W-:Y:S01]  /*0620*/  IMAD.WIDE.U32 R2, R19, R4, UR8 ;  /* 0x0000000813027e25 */ /* 0x000fe2000f8e0004 */
[----:B------:R-:W-:Y:S01]  /*0630*/  ULEA.HI.X UR21, UR4, UR13, UR21, 0x1, UP1 ;  /* 0x0000000d04157291 */ /* 0x000fe200088f0c15 */
[----:B------:R-:W-:Y:S02]  /*0640*/  UMOV UR5, URZ ;  /* 0x000000ff00057c82 */ /* 0x000fe40008000000 */
        /* <DEDUP_REMOVED lines=23> */
[----:B------:R-:W-:Y:S01]  /*07c0*/  LOP3.LUT R198, R20, 0x1f, RZ, 0xc0, !PT ;  /* 0x0000001f14c67812 */ /* 0x000fe200078ec0ff */
[----:B------:R-:W-:Y:S01]  /*07d0*/  UMOV UR19, UR21 ;  /* 0x0000001500137c82 */ /* 0x000fe20008000000 */
[C---:B------:R-:W-:Y:S02]  /*07e0*/  LOP3.LUT R3, R0.reuse, 0x3e00, RZ, 0xc0, !PT ;  /* 0x00003e0000037812 */ /* 0x040fe400078ec0ff */
[----:B------:R-:W-:Y:S02]  /*07f0*/  LEA.HI R24, R0, R0, RZ, 0x1b ;  /* 0x0000000000187211 */ /* 0x000fe400078fd8ff */
[----:B------:R-:W-:Y:S02]  /*0800*/  LOP3.LUT R22, R3, 0x1f, R20, 0xf8, !PT ;  /* 0x0000001f03167812 */ /* 0x000fe400078ef814 */
[----:B------:R-:W-:Y:S01]  /*0810*/  LEA R24, R24, UR18, 0x2 ;  /* 0x0000001218187c11 */ /* 0x000fe2000f8e10ff */
[----:B------:R-:W-:Y:S01]  /*0820*/  UMOV UR18, UR20 ;  /* 0x0000001400127c82 */ /* 0x000fe20008000000 */
        /* <DEDUP_REMOVED lines=15> */
.L_x_7036:
        /* <DEDUP_REMOVED lines=70> */
[C---:B------:R-:W-:Y:S02]  /*0d80*/  LEA.HI.SX32 R42, R41.reuse, R41, 0x1b ;  /* 0x00000029292a7211 */ /* 0x040fe400078fdaff */
[----:B------:R-:W-:-:S02]  /*0d90*/  IADD3 R48, PT, PT, R41, 0x60, RZ ;  /* 0x0000006029307810 */ /* 0x000fc40007ffe0ff */
[-C--:B------:R-:W-:Y:S02]  /*0da0*/  LEA.HI.SX32 R43, R44, R41.reuse, 0x1b ;  /* 0x000000292c2b7211 */ /* 0x080fe400078fdaff */
[-C--:B------:R-:W-:Y:S02]  /*0db0*/  LEA.HI.SX32 R44, R46, R41.reuse, 0x1b ;  /* 0x000000292e2c7211 */ /* 0x080fe400078fdaff */
[----:B------:R-:W-:Y:S02]  /*0dc0*/  LEA R46, R6, UR27, 0x1 ;  /* 0x0000001b062e7c11 */ /* 0x000fe4000f8e08ff */
[----:B------:R-:W-:Y:S02]  /*0dd0*/  LEA R42, R42, UR27, 0x1 ;  /* 0x0000001b2a2a7c11 */ /* 0x000fe4000f8e08ff */
[-C--:B------:R-:W-:Y:S02]  /*0de0*/  LEA.HI.SX32 R45, R48, R41.reuse, 0x1b ;  /* 0x00000029302d7211 */ /* 0x080fe400078fdaff */
[----:B------:R-:W-:Y:S01]  /*0df0*/  LEA.HI.SX32 R47, R50, R41, 0x1b ;  /* 0x00000029322f7211 */ /* 0x000fe200078fdaff */
[C---:B------:R-:W-:Y:S01]  /*0e00*/  VIADD R50, R41.reuse, 0x100 ;  /* 0x0000010029327836 */ /* 0x040fe20000000000 */
[----:B------:R-:W-:-:S02]  /*0e10*/  IADD3 R6, PT, PT, R41, 0xc0, RZ ;  /* 0x000000c029067810 */ /* 0x000fc40007ffe0ff */
[----:B------:R-:W-:Y:S02]  /*0e20*/  LEA R43, R43, UR27, 0x1 ;  /* 0x0000001b2b2b7c11 */ /* 0x000fe4000f8e08ff */
[----:B------:R-:W-:Y:S02]  /*0e30*/  IADD3 R48, PT, PT, R41, 0xe0, RZ ;  /* 0x000000e029307810 */ /* 0x000fe40007ffe0ff */
[----:B------:R-:W-:Y:S02]  /*0e40*/  LEA R44, R44, UR27, 0x1 ;  /* 0x0000001b2c2c7c11 */ /* 0x000fe4000f8e08ff */
[-C--:B------:R-:W-:Y:S02]  /*0e50*/  LEA.HI.SX32 R6, R6, R41.reuse, 0x1b ;  /* 0x0000002906067211 */ /* 0x080fe400078fdaff */
[----:B------:R-:W-:Y:S02]  /*0e60*/  LEA R45, R45, UR27, 0x1 ;  /* 0x0000001b2d2d7c11 */ /* 0x000fe4000f8e08ff */
[----:B------:R-:W-:-:S02]  /*0e70*/  LEA.HI.SX32 R49, R48, R41, 0x1b ;  /* 0x0000002930317211 */ /* 0x000fc400078fdaff */
[----:B------:R-:W-:Y:S02]  /*0e80*/  IADD3 R52, PT, PT, R41, 0x120, RZ ;  /* 0x0000012029347810 */ /* 0x000fe40007ffe0ff */
[----:B------:R-:W-:Y:S02]  /*0e90*/  LEA.HI.SX32 R50, R50, R41, 0x1b ;  /* 0x0000002932327211 */ /* 0x000fe400078fdaff */
[----:B------:R-:W-:Y:S02]  /*0ea0*/  LEA R47, R47, UR27, 0x1 ;  /* 0x0000001b2f2f7c11 */ /* 0x000fe4000f8e08ff */
[----:B------:R-:W-:Y:S02]  /*0eb0*/  IADD3 R54, PT, PT, R41, 0x140, RZ ;  /* 0x0000014029367810 */ /* 0x000fe40007ffe0ff */
[----:B------:R-:W-:Y:S02]  /*0ec0*/  LEA R48, R6, UR27, 0x1 ;  /* 0x0000001b06307c11 */ /* 0x000fe4000f8e08ff */
[----:B------:R-:W-:-:S02]  /*0ed0*/  LEA R49, R49, UR27, 0x1 ;  /* 0x0000001b31317c11 */ /* 0x000fc4000f8e08ff */
[-C--:B------:R-:W-:Y:S02]  /*0ee0*/  LEA.HI.SX32 R51, R52, R41.reuse, 0x1b ;  /* 0x0000002934337211 */ /* 0x080fe400078fdaff */
[----:B------:R-:W-:Y:S02]  /*0ef0*/  LEA R50, R50, UR27, 0x1 ;  /* 0x0000001b32327c11 */ /* 0x000fe4000f8e08ff */
[----:B------:R-:W-:Y:S02]  /*0f00*/  LEA.HI.SX32 R52, R54, R41, 0x1b ;  /* 0x0000002936347211 */ /* 0x000fe400078fdaff */
[----:B------:R-:W-:Y:S02]  /*0f10*/  IADD3 R6, PT, PT, R41, 0x180, RZ ;  /* 0x0000018029067810 */ /* 0x000fe40007ffe0ff */
[----:B------:R-:W-:Y:S02]  /*0f20*/  LEA R51, R51, UR27, 0x1 ;  /* 0x0000001b33337c11 */ /* 0x000fe4000f8e08ff */
[----:B------:R-:W-:-:S02]  /*0f30*/  LEA R52, R52, UR27, 0x1 ;  /* 0x0000001b34347c11 */ /* 0x000fc4000f8e08ff */
[----:B------:R-:W-:Y:S02]  /*0f40*/  IADD3 R54, PT, PT, R41, 0x1e0, RZ ;  /* 0x000001e029367810 */ /* 0x000fe40007ffe0ff */
[-C--:B------:R-:W-:Y:S02]  /*0f50*/  LEA.HI.SX32 R6, R6, R41.reuse, 0x1b ;  /* 0x0000002906067211 */ /* 0x080fe400078fdaff */
[----:B------:R-:W-:Y:S02]  /*0f60*/  LEA.HI.SX32 R57, R54, R41, 0x1b ;  /* 0x0000002936397211 */ /* 0x000fe400078fdaff */
[----:B------:R-:W-:Y:S02]  /*0f70*/  LEA R54, R6, UR27, 0x1 ;  /* 0x0000001b06367c11 */ /* 0x000fe4000f8e08ff */
[----:B------:R-:W-:Y:S02]  /*0f80*/  LEA R57, R57, UR27, 0x1 ;  /* 0x0000001b39397c11 */ /* 0x000fe4000f8e08ff */
[----:B------:R-:W-:-:S02]  /*0f90*/  ISETP.GE.AND P0, PT, R22, UR40, PT ;  /* 0x0000002816007c0c */ /* 0x000fc4000bf06270 */
[----:B------:R-:W-:Y:S02]  /*0fa0*/  PRMT R7, RZ, 0x7610, R7 ;  /* 0x00007610ff077816 */ /* 0x000fe40000000007 */
[----:B------:R-:W-:Y:S02]  /*0fb0*/  P2R R66, PR, RZ, 0x2 ;  /* 0x00000002ff427803 */ /* 0x000fe40000000000 */
[----:B------:R-:W-:Y:S02]  /*0fc0*/  P2R R65, PR, RZ, 0x4 ;  /* 0x00000004ff417803 */ /* 0x000fe40000000000 */
[----:B------:R-:W-:Y:S02]  /*0fd0*/  ISETP.GE.AND P1, PT, R28, UR40, PT ;  /* 0x000000281c007c0c */ /* 0x000fe4000bf26270 */
[----:B------:R-:W-:Y:S02]  /*0fe0*/  P2R R64, PR, RZ, 0x8 ;  /* 0x00000008ff407803 */ /* 0x000fe40000000000 */
[----:B------:R-:W-:-:S02]  /*0ff0*/  ISETP.GE.AND P2, PT, R27, UR40, PT ;  /* 0x000000281b007c0c */ /* 0x000fc4000bf46270 */
[----:B------:R-:W-:Y:S02]  /*1000*/  ISETP.GE.AND P3, PT, R26, UR40, PT ;  /* 0x000000281a007c0c */ /* 0x000fe4000bf66270 */
[----:B------:R-:W-:Y:S02]  /*1010*/  PRMT R6, RZ, 0x7610, R6 ;  /* 0x00007610ff067816 */ /* 0x000fe40000000006 */
[----:B------:R-:W-:Y:S01]  /*1020*/  PRMT R63, RZ, 0x7610, R63 ;  /* 0x00007610ff3f7816 */ /* 0x000fe2000000003f */
[----:B--2---:R-:W-:Y:S04]  /*1030*/  STS.U16 [R42], R9 ;  /* 0x000000092a007388 */ /* 0x004fe80000000400 */
[----:B---3--:R0:W-:Y:S04]  /*1040*/  STS.U16 [R43+0x40], R0 ;  /* 0x000040002b007388 */ /* 0x0081e80000000400 */
[----:B----4-:R-:W-:Y:S01]  /*1050*/  STS.U16 [R44+0x80], R11 ;  /* 0x0000800b2c007388 */ /* 0x010fe20000000400 */
[----:B0-----:R-:W-:-:S03]  /*1060*/  VIADD R0, R41, 0x160 ;  /* 0x0000016029007836 */ /* 0x001fc60000000000 */
[----:B------:R0:W-:Y:S02]  /*1070*/  STS.U16 [R45+0xc0], R8 ;  /* 0x0000c0082d007388 */ /* 0x0001e40000000400 */
[----:B------:R-:W-:Y:S02]  /*1080*/  LEA.HI.SX32 R0, R0, R41, 0x1b ;  /* 0x0000002900007211 */ /* 0x000fe400078fdaff */
[----:B------:R-:W-:Y:S04]  /*1090*/  STS.U16 [R46+0x100], R13 ;  /* 0x0001000d2e007388 */ /* 0x000fe80000000400 */
[----:B------:R2:W-:Y:S01]  /*10a0*/  STS.U16 [R47+0x140], R10 ;  /* 0x0001400a2f007388 */ /* 0x0005e20000000400 */
[----:B0-----:R-:W-:-:S03]  /*10b0*/  IADD3 R8, PT, PT, R41, 0x1a0, RZ ;  /* 0x000001a029087810 */ /* 0x001fc60007ffe0ff */
[----:B------:R-:W-:Y:S04]  /*10c0*/  STS.U16 [R48+0x180], R15 ;  /* 0x0001800f30007388 */ /* 0x000fe80000000400 */
[----:B------:R-:W-:Y:S01]  /*10d0*/  STS.U16 [R49+0x1c0], R12 ;  /* 0x0001c00c31007388 */ /* 0x000fe20000000400 */
[----:B--2---:R-:W-:-:S03]  /*10e0*/  VIADD R10, R41, 0x1c0 ;  /* 0x000001c0290a7836 */ /* 0x004fc60000000000 */
[----:B------:R0:W-:Y:S01]  /*10f0*/  STS.U16 [R50+0x200], R53 ;  /* 0x0002003532007388 */ /* 0x0001e20000000400 */
[-C--:B------:R-:W-:Y:S02]  /*1100*/  LEA.HI.SX32 R8, R8, R41.reuse, 0x1b ;  /* 0x0000002908087211 */ /* 0x080fe400078fdaff */
[----:B------:R-:W-:Y:S02]  /*1110*/  LEA.HI.SX32 R10, R10, R41, 0x1b ;  /* 0x000000290a0a7211 */ /* 0x000fe400078fdaff */
[----:B0-----:R-:W-:Y:S01]  /*1120*/  LEA R53, R0, UR27, 0x1 ;  /* 0x0000001b00357c11 */ /* 0x001fe2000f8e08ff */
[----:B------:R-:W-:Y:S01]  /*1130*/  STS.U16 [R51+0x240], R14 ;  /* 0x0002400e33007388 */ /* 0x000fe20000000400 */
[----:B------:R-:W-:-:S03]  /*1140*/  SHF.L.U32 R0, R41, 0x4, RZ ;  /* 0x0000000429007819 */ /* 0x000fc600000006ff */
[----:B------:R0:W-:Y:S01]  /*1150*/  STS.U16 [R52+0x280], R55 ;  /* 0x0002803734007388 */ /* 0x0001e20000000400 */
[----:B------:R-:W-:-:S03]  /*1160*/  LEA R56, R10, UR27, 0x1 ;  /* 0x0000001b0a387c11 */ /* 0x000fc6000f8e08ff */
[----:B------:R2:W-:Y:S01]  /*1170*/  STS.U16 [R53+0x2c0], R58 ;  /* 0x0002c03a35007388 */ /* 0x0005e20000000400 */
        /* <DEDUP_REMOVED lines=53> */
[----:B--2---:R-:W-:Y:S02]  /*14d0*/  PRMT R60, RZ, 0x7610, R60 ;  /* 0x00007610ff3c7816 */ /* 0x004fe4000000003c */
[----:B---3--:R-:W-:Y:S01]  /*14e0*/  PRMT R61, RZ, 0x7610, R61 ;  /* 0x00007610ff3d7816 */ /* 0x008fe2000000003d */
[----:B------:R-:W2:Y:S01]  /*14f0*/  @!P0 LDG.E.U16 R14, desc[UR24][R4.64+0x240] ;  /* 0x00024018040e8981 */ /* 0x000ea2000c1e1500 */
[----:B------:R-:W-:-:S02]  /*1500*/  PRMT R0, RZ, 0x7610, R0 ;  /* 0x00007610ff007816 */ /* 0x000fc40000000000 */
[----:B----4-:R-:W-:Y:S01]  /*1510*/  PRMT R62, RZ, 0x7610, R62 ;  /* 0x00007610ff3e7816 */ /* 0x010fe2000000003e */
[----:B------:R-:W3:Y:S04]  /*1520*/  @!P1 LDG.E.U16 R59, desc[UR24][R4.64+0x280] ;  /* 0x00028018043b9981 */ /* 0x000ee8000c1e1500 */
        /* <DEDUP_REMOVED lines=31> */
[----:B----4-:R-:W-:Y:S04]  /*1720*/  STS.U16 [R53+0x2c0], R60 ;  /* 0x0002c03c35007388 */ /* 0x010fe80000000400 */
        /* <DEDUP_REMOVED lines=23> */
[----:B------:R-:W-:-:S03]  /*18a0*/  PRMT R0, RZ, 0x7610, R0 ;  /* 0x00007610ff007816 */ /* 0x000fc60000000000 */
        /* <DEDUP_REMOVED lines=27> */
[----:B-1----:R-:W-:Y:S02]  /*1a60*/  SHF.L.U32 R123, R123, 0x10, RZ ;  /* 0x000000107b7b7819 */ /* 0x002fe400000006ff */
        /* <DEDUP_REMOVED lines=13> */
[----:B------:R-:W-:Y:S01]  /*1b40*/  UISETP.GE.AND UP0, UPT, UR21, 0x1, UPT ;  /* 0x000000011500788c */ /* 0x000fe2000bf06270 */
[----:B------:R-:W-:Y:S01]  /*1b50*/  IMAD.U32 R95, R95, 0x10000, RZ ;  /* 0x000100005f5f7824 */ /* 0x000fe200078e00ff */
[----:B------:R-:W-:Y:S01]  /*1b60*/  SHF.L.U32 R93, R93, 0x10, RZ ;  /* 0x000000105d5d7819 */ /* 0x000fe200000006ff */
[----:B------:R-:W-:Y:S01]  /*1b70*/  IMAD.MOV.U32 R139, RZ, RZ, RZ ;  /* 0x000000ffff8b7224 */ /* 0x000fe200078e00ff */
[----:B------:R-:W-:-:S02]  /*1b80*/  CS2R R136, SRZ ;  /* 0x0000000000887805 */ /* 0x000fc4000001ff00 */
[----:B------:R-:W-:Y:S02]  /*1b90*/  CS2R R134, SRZ ;  /* 0x0000000000867805 */ /* 0x000fe4000001ff00 */
[----:B------:R-:W-:Y:S02]  /*1ba0*/  CS2R R132, SRZ ;  /* 0x0000000000847805 */ /* 0x000fe4000001ff00 */
[----:B------:R-:W-:Y:S02]  /*1bb0*/  CS2R R130, SRZ ;  /* 0x0000000000827805 */ /* 0x000fe4000001ff00 */
[----:B------:R-:W-:Y:S02]  /*1bc0*/  CS2R R128, SRZ ;  /* 0x0000000000807805 */ /* 0x000fe4000001ff00 */
[----:B------:R-:W-:Y:S02]  /*1bd0*/  CS2R R126, SRZ ;  /* 0x00000000007e7805 */ /* 0x000fe4000001ff00 */
[----:B------:R-:W-:-:S02]  /*1be0*/  CS2R R124, SRZ ;  /* 0x00000000007c7805 */ /* 0x000fc4000001ff00 */
[----:B------:R-:W-:Y:S01]  /*1bf0*/  MOV R122, RZ ;  /* 0x000000ff007a7202 */ /* 0x000fe20000000f00 */
        /* <DEDUP_REMOVED lines=38> */
[----:B----4-:R-:W-:Y:S01]  /*1e60*/  SHF.L.U32 R114, R114, 0x10, RZ ;  /* 0x0000001072727819 */ /* 0x010fe200000006ff */
        /* <DEDUP_REMOVED lines=49> */
[----:B------:R-:W0:Y:S01]  /*2180*/  LDC.64 R4, c[0x0][0x440] ;  /* 0x00011000ff047b82 */ /* 0x000e220000000a00 */
[----:B------:R-:W-:Y:S01]  /*2190*/  SHF.L.U32 R65, R8, 0x10, RZ ;  /* 0x0000001008417819 */ /* 0x000fe200000006ff */
[----:B------:R-:W-:Y:S01]  /*21a0*/  UISETP.NE.AND UP0, UPT, UR12, 0x1, UPT ;  /* 0x000000010c00788c */ /* 0x000fe2000bf05270 */
[----:B------:R-:W-:Y:S01]  /*21b0*/  SHF.L.U32 R67, R10, 0x10, RZ ;  /* 0x000000100a437819 */ /* 0x000fe200000006ff */
[----:B------:R-:W-:Y:S01]  /*21c0*/  IMAD.U32 R141, R12, 0x10000, RZ ;  /* 0x000100000c8d7824 */ /* 0x000fe200078e00ff */
[----:B------:R-:W-:Y:S01]  /*21d0*/  SHF.L.U32 R59, R59, 0x10, RZ ;  /* 0x000000103b3b7819 */ /* 0x000fe200000006ff */
[----:B------:R-:W-:Y:S01]  /*21e0*/  IMAD.U32 R15, R15, 0x10000, RZ ;  /* 0x000100000f0f7824 */ /* 0x000fe200078e00ff */
[----:B------:R-:W-:Y:S01]  /*21f0*/  SHF.L.U32 R11, R11, 0x10, RZ ;  /* 0x000000100b0b7819 */ /* 0x000fe200000006ff */
[----:B------:R-:W1:Y:S01]  /*2200*/  LDC.64 R6, c[0x0][0x450] ;  /* 0x00011400ff067b82 */ /* 0x000e620000000a00 */
[----:B------:R-:W-:Y:S01]  /*2210*/  SHF.L.U32 R13, R13, 0x10, RZ ;  /* 0x000000100d0d7819 */ /* 0x000fe200000006ff */
[----:B------:R-:W-:Y:S01]  /*2220*/  IMAD.U32 R147, R61, 0x10000, RZ ;  /* 0x000100003d937824 */ /* 0x000fe200078e00ff */
[----:B------:R-:W-:Y:S01]  /*2230*/  SHF.L.U32 R143, R14, 0x10, RZ ;  /* 0x000000100e8f7819 */ /* 0x000fe200000006ff */
[----:B------:R-:W-:Y:S01]  /*2240*/  HFMA2 R75, -RZ, RZ, 0, 0 ;  /* 0x00000000ff4b7431 */ /* 0x000fe200000001ff */
[----:B------:R-:W-:Y:S01]  /*2250*/  SHF.L.U32 R145, R60, 0x10, RZ ;  /* 0x000000103c917819 */ /* 0x000fe200000006ff */
[--C-:B------:R-:W-:Y:S01]  /*2260*/  FADD.FTZ R72, R63, R16.reuse ;  /* 0x000000103f487221 */ /* 0x100fe20000010000 */
[----:B------:R-:W-:Y:S01]  /*2270*/  SHF.L.U32 R149, R62, 0x10, RZ ;  /* 0x000000103e957819 */ /* 0x000fe200000006ff */
[----:B------:R-:W2:Y:S01]  /*2280*/  LDC.64 R8, c[0x0][0x4b8] ;  /* 0x00012e00ff087b82 */ /* 0x000ea20000000a00 */
[----:B------:R-:W-:Y:S01]  /*2290*/  PLOP3.LUT P5, PT, PT, PT, UP0, 0x80, 0x8 ;  /* 0x000000000008781c */ /* 0x000fe20003faf008 */
[--C-:B------:R-:W-:Y:S01]  /*22a0*/  FADD.FTZ R70, R65, R16.reuse ;  /* 0x0000001041467221 */ /* 0x100fe20000010000 */
[--C-:B------:R-:W-:Y:S01]  /*22b0*/  FADD.FTZ R68, R67, R16.reuse ;  /* 0x0000001043447221 */ /* 0x100fe20000010000 */
[----:B------:R-:W-:Y:S01]  /*22c0*/  FADD.FTZ R62, R59, R16 ;  /* 0x000000103b3e7221 */ /* 0x000fe20000010000 */
[----:B------:R-:W-:Y:S01]  /*22d0*/  ISETP.GE.AND P4, PT, R22, UR40, PT ;  /* 0x0000002816007c0c */ /* 0x000fe2000bf86270 */
[----:B------:R-:W-:-:S02]  /*22e0*/  IMAD.MOV.U32 R139, RZ, RZ, RZ ;  /* 0x000000ffff8b7224 */ /* 0x000fc400078e00ff */
        /* <DEDUP_REMOVED lines=22> */
.L_x_7035:
[----:B0-----:R-:W-:Y:S02]  /*2450*/  MOV R2, R22 ;  /* 0x0000001600027202 */ /* 0x001fe40000000f00 */
[----:B------:R-:W-:Y:S02]  /*2460*/  MOV R3, RZ ;  /* 0x000000ff00037202 */ /* 0x000fe40000000f00 */
[----:B------:R-:W-:Y:S01]  /*2470*/  ISETP.GE.AND P3, PT, R26, UR40, PT ;  /* 0x000000281a007c0c */ /* 0x000fe2000bf66270 */
[----:B0-----:R-:W-:-:S04]  /*2480*/  IMAD.WIDE.U32 R10, R75, UR30, R2 ;  /* 0x0000001e4b0a7c25 */ /* 0x001fc8000f8e0002 */
[----:B------:R-:W-:Y:S01]  /*2490*/  IMAD R3, R75, UR31, R11 ;  /* 0x0000001f4b037c24 */ /* 0x000fe2000f8e020b */
[----:B------:R-:W-:-:S04]  /*24a0*/  LEA R2, P0, R10, R23, 0x1 ;  /* 0x000000170a027211 */ /* 0x000fc800078008ff */
[----:B------:R-:W-:Y:S02]  /*24b0*/  LEA.HI.X R3, R10, R25, R3, 0x1, P0 ;  /* 0x000000190a037211 */ /* 0x000fe400000f0c03 */
[----:B------:R-:W-:Y:S02]  /*24c0*/  ISETP.GE.AND P0, PT, R27, UR40, PT ;  /* 0x000000281b007c0c */ /* 0x000fe4000bf06270 */
[----:B------:R-:W-:Y:S01]  /*24d0*/  ISETP.GE.AND P2, PT, R29, UR40, PT ;  /* 0x000000281d007c0c */ /* 0x000fe2000bf46270 */
[----:B------:R-:W5:Y:S01]  /*24e0*/  @!P4 LDG.E.U16 R15, desc[UR24][R2.64] ;  /* 0x00000018020fc981 */ /* 0x000f62000c1e1500 */
[----:B------:R-:W-:Y:S02]  /*24f0*/  ISETP.GE.AND P1, PT, R28, UR40, PT ;  /* 0x000000281c007c0c */ /* 0x000fe4000bf26270 */
[----:B------:R-:W-:Y:S01]  /*2500*/  ISETP.GE.AND P6, PT, R30, UR40, PT ;  /* 0x000000281e007c0c */ /* 0x000fe2000bfc6270 */
[----:B---3--:R-:W3:Y:S06]  /*2510*/  @!P3 LDG.E.U16 R10, desc[UR24][R2.64+0x40] ;  /* 0x00004018020ab981 */ /* 0x008eec000c1e1500 */
[----:B----4-:R-:W4:Y:S04]  /*2520*/  @!P0 LDG.E.U16 R11, desc[UR24][R2.64+0x80] ;  /* 0x00008018020b8981 */ /* 0x010f28000c1e1500 */
[----:B------:R-:W2:Y:S04]  /*2530*/  @!P2 LDG.E.U16 R13, desc[UR24][R2.64+0x100] ;  /* 0x00010018020da981 */ /* 0x000ea8000c1e1500 */
[----:B------:R-:W2:Y:S04]  /*2540*/  @!P1 LDG.E.U16 R12, desc[UR24][R2.64+0xc0] ;  /* 0x0000c018020c9981 */ /* 0x000ea8000c1e1500 */
[----:B------:R-:W2:Y:S01]  /*2550*/  @!P6 LDG.E.U16 R14, desc[UR24][R2.64+0x140] ;  /* 0x00014018020ee981 */ /* 0x000ea2000c1e1500 */
[----:B------:R-:W-:Y:S01]  /*2560*/  IMAD.MOV.U32 R141, RZ, RZ, RZ ;  /* 0x000000ffff8d7224 */ /* 0x000fe200078e00ff */
[----:B------:R-:W-:-:S02]  /*2570*/  MOV R143, RZ ;  /* 0x000000ff008f7202 */ /* 0x000fc40000000f00 */
[----:B------:R-:W-:Y:S02]  /*2580*/  MOV R145, RZ ;  /* 0x000000ff00917202 */ /* 0x000fe40000000f00 */
        /* <DEDUP_REMOVED lines=16> */
[----:B------:R-:W-:Y:S01]  /*2690*/  MOV R12, UR10 ;  /* 0x0000000a000c7c02 */ /* 0x000fe20008000f00 */
[----:B------:R-:W-:Y:S01]  /*26a0*/  IMAD.MOV.U32 R147, RZ, RZ, RZ ;  /* 0x000000ffff937224 */ /* 0x000fe200078e00ff */
[----:B------:R-:W-:-:S02]  /*26b0*/  MOV R11, UR7 ;  /* 0x00000007000b7c02 */ /* 0x000fc40008000f00 */
[----:B------:R-:W-:Y:S01]  /*26c0*/  MOV R149, RZ ;  /* 0x000000ff00957202 */ /* 0x000fe20000000f00 */
[----:B------:R-:W-:Y:S02]  /*26d0*/  IMAD.MOV.U32 R151, RZ, RZ, RZ ;  /* 0x000000ffff977224 */ /* 0x000fe400078e00ff */
[----:B------:R-:W-:Y:S01]  /*26e0*/  IMAD.U32 R13, RZ, RZ, UR11 ;  /* 0x0000000bff0d7e24 */ /* 0x000fe2000f8e00ff */
[----:B--2---:R-:W-:Y:S02]  /*26f0*/  @!P3 PRMT R147, R10, 0x5410, RZ ;  /* 0x000054100a93b816 */ /* 0x004fe400000000ff */
[----:B------:R-:W-:Y:S02]  /*2700*/  MOV R10, R12 ;  /* 0x0000000c000a7202 */ /* 0x000fe40000000f00 */
        /* <DEDUP_REMOVED lines=19> */
[----:B------:R-:W-:-:S02]  /*2840*/  MOV R14, UR8 ;  /* 0x00000008000e7c02 */ /* 0x000fc40008000f00 */
[----:B------:R-:W-:Y:S02]  /*2850*/  MOV R11, UR13 ;  /* 0x0000000d000b7c02 */ /* 0x000fe40008000f00 */
[----:B------:R-:W-:-:S05]  /*2860*/  MOV R10, R14 ;  /* 0x0000000e000a7202 */ /* 0x000fca0000000f00 */
[----:B------:R-:W-:Y:S01]  /*2870*/  IMAD.WIDE.U32 R10, R75, UR32, R10 ;  /* 0x000000204b0a7c25 */ /* 0x000fe2000f8e000a */
[----:B0-----:R-:W-:-:S03]  /*2880*/  PRMT R3, R141, 0x7632, R3 ;  /* 0x000076328d037816 */ /* 0x001fc60000000003 */
[----:B------:R-:W-:Y:S01]  /*2890*/  IMAD R11, R75, UR33, R11 ;  /* 0x000000214b0b7c24 */ /* 0x000fe2000f8e020b */
[----:B------:R-:W-:Y:S01]  /*28a0*/  STS.U16 [R42], R141 ;  /* 0x0000008d2a007388 */ /* 0x000fe20000000400 */
[----:B------:R-:W-:Y:S01]  /*28b0*/  IMAD.U32 R15, RZ, RZ, UR9 ;  /* 0x00000009ff0f7e24 */ /* 0x000fe2000f8e00ff */
[----:B------:R-:W-:Y:S02]  /*28c0*/  PRMT R2, R143, 0x7632, R2 ;  /* 0x000076328f027816 */ /* 0x000fe40000000002 */
[----:B------:R0:W-:Y:S01]  /*28d0*/  STS.U16 [R43+0x40], R3 ;  /* 0x000040032b007388 */ /* 0x0001e20000000400 */
[----:B------:R-:W-:-:S03]  /*28e0*/  PRMT R12, R147, 0x7632, R12 ;  /* 0x00007632930c7816 */ /* 0x000fc6000000000c */
[----:B------:R-:W-:Y:S01]  /*28f0*/  STS.U16 [R44+0x80], R143 ;  /* 0x0000808f2c007388 */ /* 0x000fe20000000400 */
[----:B------:R-:W-:Y:S02]  /*2900*/  PRMT R13, R149, 0x7632, R13 ;  /* 0x00007632950d7816 */ /* 0x000fe4000000000d */
[----:B0-----:R-:W-:Y:S01]  /*2910*/  MOV R3, RZ ;  /* 0x000000ff00037202 */ /* 0x001fe20000000f00 */
[----:B------:R-:W-:Y:S04]  /*2920*/  STS.U16 [R45+0xc0], R2 ;  /* 0x0000c0022d007388 */ /* 0x000fe80000000400 */
[----:B------:R-:W-:Y:S01]  /*2930*/  STS.U16 [R46+0x100], R145 ;  /* 0x000100912e007388 */ /* 0x000fe20000000400 */
[----:B--2---:R-:W-:Y:S02]  /*2940*/  @!P3 PRMT R151, R151, 0x5410, R142 ;  /* 0x000054109797b816 */ /* 0x004fe4000000008e */
[----:B-1----:R-:W-:-:S04]  /*2950*/  LEA R14, P3, R10, R6, 0x2 ;  /* 0x000000060a0e7211 */ /* 0x002fc800078610ff */
[----:B------:R-:W-:Y:S01]  /*2960*/  LEA.HI.X R15, R10, R7, R11, 0x2, P3 ;  /* 0x000000070a0f7211 */ /* 0x000fe200018f140b */
[----:B------:R-:W-:Y:S01]  /*2970*/  IMAD.MOV.U32 R11, RZ, RZ, RZ ;  /* 0x000000ffff0b7224 */ /* 0x000fe200078e00ff */
[----:B------:R-:W-:Y:S02]  /*2980*/  PRMT R10, R145, 0x7632, R10 ;  /* 0x00007632910a7816 */ /* 0x000fe4000000000a */
[----:B------:R-:W-:-:S03]  /*2990*/  PRMT R141, R151, 0x7632, R141 ;  /* 0x00007632978d7816 */ /* 0x000fc6000000008d */
        /* <DEDUP_REMOVED lines=9> */
[----:B------:R0:W-:Y:S01]  /*2a30*/  STS.U16 [R51+0x240], R13 ;  /* 0x0002400d33007388 */ /* 0x0001e20000000400 */
[----:B-1----:R-:W-:-:S03]  /*2a40*/  PRMT R12, R11, 0x7632, R12 ;  /* 0x000076320b0c7816 */ /* 0x002fc6000000000c */
[----:B------:R-:W-:Y:S04]  /*2a50*/  STS.U16 [R52+0x280], R151 ;  /* 0x0002809734007388 */ /* 0x000fe80000000400 */
[----:B------:R-:W-:Y:S04]  /*2a60*/  STS.U16 [R53+0x2c0], R141 ;  /* 0x0002c08d35007388 */ /* 0x000fe80000000400 */
[----:B------:R1:W-:Y:S04]  /*2a70*/  STS.U16 [R54+0x300], R3 ;  /* 0x0003000336007388 */ /* 0x0003e80000000400 */
[----:B------:R2:W-:Y:S04]  /*2a80*/  STS.U16 [R55+0x340], R10 ;  /* 0x0003400a37007388 */ /* 0x0005e80000000400 */
[----:B------:R-:W-:Y:S04]  /*2a90*/  STS.U16 [R56+0x380], R11 ;  /* 0x0003800b38007388 */ /* 0x000fe80000000400 */
[----:B------:R-:W-:Y:S01]  /*2aa0*/  STS.U16 [R57+0x3c0], R12 ;  /* 0x0003c00c39007388 */ /* 0x000fe20000000400 */
[----:B------:R-:W-:-:S03]  /*2ab0*/  NOP ;  /* 0x0000000000007918 */ /* 0x000fc60000000000 */
[----:B------:R3:W4:Y:S01]  /*2ac0*/  LDG.E R161, desc[UR24][R14.64] ;  /* 0x000000180ea17981 */ /* 0x000722000c1e1900 */
[----:B------:R-:W5:Y:S03]  /*2ad0*/  S2UR UR21, SR_CgaCtaId ;  /* 0x00000000001579c3 */ /* 0x000f660000008800 */
[----:B------:R-:W2:Y:S04]  /*2ae0*/  LDS.U16 R153, [R58] ;  /* 0x000000003a997984 */ /* 0x000ea80000000400 */
[----:B------:R-:W2:Y:S04]  /*2af0*/  LDS.U16 R152, [R58+0x2] ;  /* 0x000002003a987984 */ /* 0x000ea80000000400 */
[----:B------:R-:W-:Y:S04]  /*2b00*/  LDS.U16 R151, [R58+0x4] ;  /* 0x000004003a977984 */ /* 0x000fe80000000400 */
[----:B------:R-:W2:Y:S04]  /*2b10*/  LDS.U16 R150, [R58+0x6] ;  /* 0x000006003a967984 */ /* 0x000ea80000000400 */
[----:B------:R-:W-:Y:S04]  /*2b20*/  LDS.U16 R149, [R58+0x8] ;  /* 0x000008003a957984 */ /* 0x000fe80000000400 */
        /* <DEDUP_REMOVED lines=9> */
[----:B---3--:R-:W-:Y:S04]  /*2bc0*/  LDS.U16 R15, [R58+0x1c] ;  /* 0x00001c003a0f7984 */ /* 0x008fe80000000400 */
[----:B------:R-:W3:Y:S01]  /*2bd0*/  LDS.U16 R14, [R58+0x1e] ;  /* 0x00001e003a0e7984 */ /* 0x000ee20000000400 */
[----:B------:R-:W-:Y:S01]  /*2be0*/  FMUL.FTZ R2, R138, 1.4426950216293334961 ;  /* 0x3fb8aa3b8a027820 */ /* 0x000fe20000410000 */
[----:B------:R-:W-:Y:S01]  /*2bf0*/  USHF.L.U32 UR41, UR12, 0x8, URZ ;  /* 0x000000080c297899 */ /* 0x000fe200080006ff */
[----:B------:R-:W-:-:S02]  /*2c00*/  ISETP.NE.AND P1, PT, R20, RZ, PT ;  /* 0x000000ff1400720c */ /* 0x000fc40003f25270 */
[-C--:B0-----:R-:W-:Y:S01]  /*2c10*/  FMUL.FTZ R13, R74, R2.reuse ;  /* 0x000000024a0d7220 */ /* 0x081fe20000410000 */
[----:B------:R-:W-:Y:S01]  /*2c20*/  UIADD3 UR20, UPT, UPT, UR41, -0x100, URZ ;  /* 0xffffff0029147890 */ /* 0x000fe2000fffe0ff */
[-C--:B------:R-:W-:Y:S01]  /*2c30*/  FMUL.FTZ R158, R73, R2.reuse ;  /* 0x00000002499e7220 */ /* 0x080fe20000410000 */
[-C--:B------:R-:W-:Y:S02]  /*2c40*/  FMUL.FTZ R162, R72, R2.reuse ;  /* 0x0000000248a27220 */ /* 0x080fe40000410000 */
        /* <DEDUP_REMOVED lines=16> */
[C---:B------:R-:W-:Y:S01]  /*2d50*/  ISETP.NE.AND P0, PT, R20.reuse, 0x1f, PT ;  /* 0x0000001f1400780c */ /* 0x040fe20003f05270 */
[----:B-----5:R-:W-:Y:S01]  /*2d60*/  ULEA UR27, UR21, UR27, 0x18 ;  /* 0x0000001b151b7291 */ /* 0x020fe2000f8ec0ff */
[----:B-1----:R-:W-:Y:S01]  /*2d70*/  IADD3 R3, PT, PT, R75, UR20, RZ ;  /* 0x000000144b037c10 */ /* 0x002fe2000fffe0ff */
[----:B------:R-:W1:Y:S01]  /*2d80*/  MUFU.EX2 R158, R158 ;  /* 0x0000009e009e7308 */ /* 0x000e620000000800 */
[----:B------:R-:W-:-:S04]  /*2d90*/  @P1 IADD3 R3, PT, PT, R20, 0x200, RZ ;  /* 0x0000020014031810 */ /* 0x000fc80007ffe0ff */
[----:B--2---:R-:W-:-:S03]  /*2da0*/  LEA R10, R3, UR27, 0x2 ;  /* 0x0000001b030a7c11 */ /* 0x004fc6000f8e10ff */
        /* <DEDUP_REMOVED lines=15> */
[----:B------:R-:W-:Y:S01]  /*2ea0*/  BSSY.RECONVERGENT B0, `(.L_x_6998) ;  /* 0x000002d000007945 */ /* 0x000fe20003800200 */
        /* <DEDUP_REMOVED lines=10> */
[----:B---3--:R-:W-:Y:S01]  /*2f50*/  IMAD.U32 R14, R14, 0x10000, RZ ;  /* 0x000100000e0e7824 */ /* 0x008fe200078e00ff */
[----:B------:R-:W-:-:S02]  /*2f60*/  SHF.L.U32 R145, R145, 0x10, RZ ;  /* 0x0000001091917819 */ /* 0x000fc400000006ff */
[----:B------:R-:W-:Y:S02]  /*2f70*/  SHF.L.U32 R143, R143, 0x10, RZ ;  /* 0x000000108f8f7819 */ /* 0x000fe400000006ff */
[----:B------:R-:W-:Y:S02]  /*2f80*/  SHF.L.U32 R142, R142, 0x10, RZ ;  /* 0x000000108e8e7819 */ /* 0x000fe400000006ff */
[----:B------:R-:W-:Y:S02]  /*2f90*/  SHF.L.U32 R140, R140, 0x10, RZ ;  /* 0x000000108c8c7819 */ /* 0x000fe400000006ff */
[----:B------:R-:W-:Y:S01]  /*2fa0*/  SHF.L.U32 R15, R15, 0x10, RZ ;  /* 0x000000100f0f7819 */ /* 0x000fe200000006ff */
        /* <DEDUP_REMOVED lines=26> */
.L_x_6999:
[----:B------:R-:W-:-:S06]  /*3150*/  LEA R12, R20, UR27, 0x2 ;  /* 0x0000001b140c7c11 */ /* 0x000fcc000f8e10ff */
[----:B------:R-:W0:Y:S02]  /*3160*/  LDS R12, [R12+0x16ac] ;  /* 0x0016ac000c0c7984 */ /* 0x000e240000000800 */
.L_x_7000:
[----:B------:R-:W-:Y:S05]  /*3170*/  BSYNC.RECONVERGENT B0 ;  /* 0x0000000000007941 */ /* 0x000fea0003800200 */
.L_x_6998:
[----:B-1----:R-:W1:Y:S01]  /*3180*/  @P5 LDC R2, c[0x0][0x38c] ;  /* 0x0000e300ff025b82 */ /* 0x002e620000000800 */
[----:B------:R-:W-:Y:S01]  /*3190*/  VOTEU.ANY UP0, P5 ;  /* 0x0000000000ff7886 */ /* 0x000fe20002800100 */
[----:B------:R-:W-:Y:S02]  /*31a0*/  HFMA2 R204, -RZ, RZ, 0, 0 ;  /* 0x00000000ffcc7431 */ /* 0x000fe400000001ff */
[----:B------:R-:W-:Y:S02]  /*31b0*/  IMAD.MOV.U32 R3, RZ, RZ, 0x8 ;  /* 0x00000008ff037424 */ /* 0x000fe400078e00ff */
        /* <DEDUP_REMOVED lines=13> */
[C---:B0-2---:R-:W-:Y:S01]  /*3290*/  FMUL.FTZ R2, R154.reuse, R12 ;  /* 0x0000000c9a027220 */ /* 0x045fe20000410000 */
[----:B------:R-:W-:Y:S01]  /*32a0*/  FFMA.FTZ R3, R154, R161, R195 ;  /* 0x000000a19a037223 */ /* 0x000fe200000100c3 */
[----:B------:R-:W-:Y:S01]  /*32b0*/  FMUL.FTZ R209, R69, R113 ;  /* 0x0000007145d17220 */ /* 0x000fe20000410000 */
        /* <DEDUP_REMOVED lines=23> */
[----:B------:R-:W-:Y:S01]  /*3430*/  FMUL.FTZ R211, R146, R197 ;  /* 0x000000c592d37220 */ /* 0x000fe20000410000 */
[----:B------:R-:W-:Y:S01]  /*3440*/  FFMA.FTZ R2, R174, R2, R207 ;  /* 0x00000002ae027223 */ /* 0x000fe200000100cf */
[C---:B------:R-:W-:Y:S01]  /*3450*/  FMUL.FTZ R159, R176.reuse, R159 ;  /* 0x0000009fb09f7220 */ /* 0x040fe20000410000 */
[----:B------:R-:W-:Y:S01]  /*3460*/  FFMA.FTZ R10, R176, R3, R181 ;  /* 0x00000003b00a7223 */ /* 0x000fe200000100b5 */
[----:B------:R-:W-:Y:S01]  /*3470*/  FMUL.FTZ R193, R65, R105 ;  /* 0x0000006941c17220 */ /* 0x000fe20000410000 */
[----:B------:R-:W-:Y:S01]  /*3480*/  FMUL.FTZ R205, R145, R192 ;  /* 0x000000c091cd7220 */ /* 0x000fe20000410000 */
[C---:B------:R-:W-:Y:S01]  /*3490*/  FFMA.FTZ R2, R178.reuse, R2, R211 ;  /* 0x00000002b2027223 */ /* 0x040fe200000100d3 */
[----:B------:R-:W-:Y:S01]  /*34a0*/  FMUL.FTZ R11, R13, R158 ;  /* 0x0000009e0d0b7220 */ /* 0x000fe20000410000 */
[C---:B------:R-:W-:Y:S01]  /*34b0*/  FMUL.FTZ R159, R178.reuse, R159 ;  /* 0x0000009fb29f7220 */ /* 0x040fe20000410000 */
[----:B------:R-:W-:Y:S01]  /*34c0*/  FFMA.FTZ R10, R178, R10, R179 ;  /* 0x0000000ab20a7223 */ /* 0x000fe200000100b3 */
[----:B------:R-:W-:Y:S01]  /*34d0*/  FMUL.FTZ R190, R64, R103 ;  /* 0x0000006740be7220 */ /* 0x000fe20000410000 */
[----:B------:R-:W-:Y:S01]  /*34e0*/  FMUL.FTZ R196, R144, R193 ;  /* 0x000000c190c47220 */ /* 0x000fe20000410000 */
[----:B------:R-:W-:Y:S01]  /*34f0*/  FFMA.FTZ R2, R176, R2, R205 ;  /* 0x00000002b0027223 */ /* 0x000fe200000100cd */
        /* <DEDUP_REMOVED lines=12> */
[C---:B------:R-:W-:Y:S01]  /*35c0*/  FMUL.FTZ R11, R168.reuse, R11 ;  /* 0x0000000ba80b7220 */ /* 0x040fe20000410000 */
        /* <DEDUP_REMOVED lines=21> */
[----:B------:R-:W-:Y:S01]  /*3720*/  FFMA.FTZ R10, R157, R3, R186 ;  /* 0x000000039d0a7223 */ /* 0x000fe200000100ba */
[----:B------:R-:W-:Y:S01]  /*3730*/  FMUL.FTZ R2, R176, R11 ;  /* 0x0000000bb0027220 */ /* 0x000fe20000410000 */
[----:B------:R-:W0:Y:S01]  /*3740*/  SHFL.DOWN PT, R223, R202, 0x1, 0x1f ;  /* 0x08201f00cadf7f89 */ /* 0x000e2200000e0000 */
[----:B------:R-:W-:Y:S01]  /*3750*/  ISETP.NE.AND P0, PT, R198, 0x1f, PT ;  /* 0x0000001fc600780c */ /* 0x000fe20003f05270 */
[----:B------:R-:W-:Y:S01]  /*3760*/  FFMA.FTZ R11, R154, R10, R159 ;  /* 0x0000000a9a0b7223 */ /* 0x000fe2000001009f */
[----:B------:R-:W-:Y:S01]  /*3770*/  FMUL.FTZ R3, R173, R2 ;  /* 0x00000002ad037220 */ /* 0x000fe20000410000 */
[----:B------:R-:W1:Y:S01]  /*3780*/  SHFL.DOWN PT, R206, R221, 0x1, 0x1f ;  /* 0x08201f00ddce7f89 */ /* 0x000e6200000e0000 */
[----:B------:R-:W-:Y:S01]  /*3790*/  ISETP.GT.U32.AND P2, PT, R198, 0x1d, PT ;  /* 0x0000001dc600780c */ /* 0x000fe20003f44070 */
[----:B------:R-:W-:Y:S01]  /*37a0*/  UISETP.GE.AND UP0, UPT, UR12, UR42, UPT ;  /* 0x0000002a0c00728c */ /* 0x000fe2000bf06270 */
[----:B------:R-:W-:Y:S01]  /*37b0*/  FMUL.FTZ R2, R170, R3 ;  /* 0x00000003aa027220 */ /* 0x000fe20000410000 */
[----:B------:R-:W2:Y:S01]  /*37c0*/  SHFL.UP PT, R10, R11, 0x1, RZ ;  /* 0x042000000b0a7989 */ /* 0x000ea200000e00ff */
[----:B------:R-:W-:Y:S01]  /*37d0*/  ISETP.GT.U32.AND P3, PT, R198, 0x17, PT ;  /* 0x00000017c600780c */ /* 0x000fe20003f64070 */
[----:B------:R-:W-:Y:S01]  /*37e0*/  UMOV UR20, UR23 ;  /* 0x0000001700147c82 */ /* 0x000fe20008000000 */
[----:B------:R-:W-:Y:S01]  /*37f0*/  FMUL.FTZ R3, R167, R2 ;  /* 0x00000002a7037220 */ /* 0x000fe20000410000 */
[----:B------:R-:W-:Y:S01]  /*3800*/  ISETP.NE.AND P6, PT, R20, RZ, PT ;  /* 0x000000ff1400720c */ /* 0x000fe20003fc5270 */
[----:B------:R-:W-:Y:S02]  /*3810*/  BSSY.RECONVERGENT B0, `(.L_x_7001) ;  /* 0x00000f9000007945 */ /* 0x000fe40003800200 */
[----:B------:R-:W-:-:S04]  /*3820*/  FMUL.FTZ R3, R164, R3 ;  /* 0x00000003a4037220 */ /* 0x000fc80000410000 */
[----:B------:R-:W-:-:S04]  /*3830*/  FMUL.FTZ R2, R160, R3 ;  /* 0x00000003a0027220 */ /* 0x000fc80000410000 */
[----:B------:R-:W-:Y:S01]  /*3840*/  FMUL.FTZ R3, R157, R2 ;  /* 0x000000029d037220 */ /* 0x000fe20000410000 */
[----:B0-----:R-:W-:Y:S01]  /*3850*/  @P0 FMUL.FTZ R2, R223, R202 ;  /* 0x000000cadf020220 */ /* 0x001fe20000410000 */
[----:B-1----:R-:W-:Y:S02]  /*3860*/  @P0 FFMA.FTZ R221, R202, R206, R221 ;  /* 0x000000cecadd0223 */ /* 0x002fe400000100dd */
[----:B------:R-:W-:Y:S02]  /*3870*/  FMUL.FTZ R206, R154, R3 ;  /* 0x000000039ace7220 */ /* 0x000fe40000410000 */
[----:B------:R-:W-:Y:S02]  /*3880*/  @P0 MOV R202, R2 ;  /* 0x0000000200ca0202 */ /* 0x000fe40000000f00 */
[----:B------:R-:W-:Y:S01]  /*3890*/  ISETP.GE.AND P0, PT, R41, 0x1, PT ;  /* 0x000000012900780c */ /* 0x000fe20003f06270 */
[----:B--2---:R-:W-:Y:S01]  /*38a0*/  FFMA.FTZ R10, R206, R10, R11 ;  /* 0x0000000ace0a7223 */ /* 0x004fe2000001000b */
[----:B------:R-:W0:Y:S04]  /*38b0*/  SHFL.UP PT, R3, R206, 0x1, RZ ;  /* 0x04200000ce037989 */ /* 0x000e2800000e00ff */
[----:B------:R-:W1:Y:S01]  /*38c0*/  SHFL.DOWN PT, R223, R202, 0x2, 0x1f ;  /* 0x08401f00cadf7f89 */ /* 0x000e6200000e0000 */
[----:B------:R-:W-:-:S03]  /*38d0*/  FSEL R11, R11, R10, !P0 ;  /* 0x0000000a0b0b7208 */ /* 0x000fc60004000000 */
[----:B------:R-:W2:Y:S04]  /*38e0*/  SHFL.DOWN PT, R208, R221, 0x2, 0x1f ;  /* 0x08401f00ddd07f89 */ /* 0x000ea800000e0000 */
[----:B------:R-:W4:Y:S01]  /*38f0*/  SHFL.UP PT, R2, R11, 0x2, RZ ;  /* 0x044000000b027989 */ /* 0x000f2200000e00ff */
[----:B0-----:R-:W-:Y:S01]  /*3900*/  @P0 FMUL.FTZ R206, R206, R3 ;  /* 0x00000003cece0220 */ /* 0x001fe20000410000 */
[----:B------:R-:W-:Y:S01]  /*3910*/  ISETP.GE.AND P0, PT, R41, 0x2, PT ;  /* 0x000000022900780c */ /* 0x000fe20003f06270 */
[----:B-1----:R-:W-:-:S03]  /*3920*/  @!P2 FMUL.FTZ R10, R202, R223 ;  /* 0x000000dfca0aa220 */ /* 0x002fc60000410000 */
[----:B------:R-:W0:Y:S01]  /*3930*/  SHFL.UP PT, R3, R206, 0x2, RZ ;  /* 0x04400000ce037989 */ /* 0x000e2200000e00ff */
[----:B--2---:R-:W-:Y:S01]  /*3940*/  @!P2 FFMA.FTZ R221, R202, R208, R221 ;  /* 0x000000d0cadda223 */ /* 0x004fe200000100dd */
[----:B------:R-:W-:Y:S01]  /*3950*/  @!P2 IMAD.MOV.U32 R202, RZ, RZ, R10 ;  /* 0x000000ffffcaa224 */ /* 0x000fe200078e000a */
[----:B------:R-:W-:Y:S01]  /*3960*/  ISETP.GT.U32.AND P2, PT, R198, 0x1b, PT ;  /* 0x0000001bc600780c */ /* 0x000fe20003f44070 */
[----:B----4-:R-:W-:-:S03]  /*3970*/  FFMA.FTZ R2, R206, R2, R11 ;  /* 0x00000002ce027223 */ /* 0x010fc6000001000b */
[----:B------:R-:W1:Y:S02]  /*3980*/  SHFL.DOWN PT, R225, R202, 0x4, 0x1f ;  /* 0x08801f00cae17f89 */ /* 0x000e6400000e0000 */
[----:B------:R-:W-:Y:S02]  /*3990*/  FSEL R223, R11, R2, !P0 ;  /* 0x000000020bdf7208 */ /* 0x000fe40004000000 */
[----:B------:R-:W2:Y:S04]  /*39a0*/  SHFL.DOWN PT, R11, R221, 0x4, 0x1f ;  /* 0x08801f00dd0b7f89 */ /* 0x000ea800000e0000 */
[----:B------:R-:W4:Y:S01]  /*39b0*/  SHFL.UP PT, R2, R223, 0x4, RZ ;  /* 0x04800000df027989 */ /* 0x000f2200000e00ff */
[----:B0-----:R-:W-:Y:S01]  /*39c0*/  @P0 FMUL.FTZ R206, R206, R3 ;  /* 0x00000003cece0220 */ /* 0x001fe20000410000 */
[----:B------:R-:W-:-:S04]  /*39d0*/  PLOP3.LUT P0, PT, PT, PT, UP0, 0x80, 0x8 ;  /* 0x000000000008781c */ /* 0x000fc80003f0f008 */
[----:B------:R-:W0:Y:S01]  /*39e0*/  SHFL.UP PT, R3, R206, 0x4, RZ ;  /* 0x04800000ce037989 */ /* 0x000e2200000e00ff */
[----:B------:R-:W-:Y:S01]  /*39f0*/  ISETP.NE.OR P0, PT, R20, RZ, P0 ;  /* 0x000000ff1400720c */ /* 0x000fe20000705670 */
[C---:B-1----:R-:W-:Y:S01]  /*3a00*/  @!P2 FMUL.FTZ R10, R202.reuse, R225 ;  /* 0x000000e1ca0aa220 */ /* 0x042fe20000410000 */
[----:B--2---:R-:W-:-:S04]  /*3a10*/  @!P2 FFMA.FTZ R221, R202, R11, R221 ;  /* 0x0000000bcadda223 */ /* 0x004fc800000100dd */
[----:B------:R-:W-:Y:S01]  /*3a20*/  @!P2 MOV R202, R10 ;  /* 0x0000000a00caa202 */ /* 0x000fe20000000f00 */
[----:B------:R-:W-:Y:S01]  /*3a30*/  HFMA2 R10, -RZ, RZ, 1.875, 0 ;  /* 0x3f800000ff0a7431 */ /* 0x000fe200000001ff */
[----:B------:R-:W-:Y:S01]  /*3a40*/  ISETP.GE.AND P2, PT, R41, 0x4, PT ;  /* 0x000000042900780c */ /* 0x000fe20003f46270 */
[----:B----4-:R-:W-:Y:S01]  /*3a50*/  FFMA.FTZ R2, R206, R2, R223 ;  /* 0x00000002ce027223 */ /* 0x010fe200000100df */
[----:B------:R-:W1:Y:S01]  /*3a60*/  SHFL.DOWN PT, R212, R221, 0x8, 0x1f ;  /* 0x09001f00ddd47f89 */ /* 0x000e6200000e0000 */
[----:B------:R-:W-:Y:S02]  /*3a70*/  IMAD.MOV.U32 R11, RZ, RZ, RZ ;  /* 0x000000ffff0b7224 */ /* 0x000fe400078e00ff */
[----:B------:R-:W-:Y:S01]  /*3a80*/  @!P0 LEA R208, R75, UR27, 0x3 ;  /* 0x0000001b4bd08c11 */ /* 0x000fe2000f8e18ff */
[----:B------:R-:W2:Y:S01]  /*3a90*/  SHFL.DOWN PT, R225, R202, 0x8, 0x1f ;  /* 0x09001f00cae17f89 */ /* 0x000ea200000e0000 */
[----:B------:R-:W-:-:S03]  /*3aa0*/  FSEL R223, R223, R2, !P2 ;  /* 0x00000002dfdf7208 */ /* 0x000fc60005000000 */
[----:B------:R-:W-:Y:S01]  /*3ab0*/  @!P0 LDS.64 R10, [R208+0x1728] ;  /* 0x00172800d00a8984 */ /* 0x000fe20000000a00 */
[----:B------:R-:W-:Y:S02]  /*3ac0*/  ISETP.GE.AND P0, PT, R41, 0x8, PT ;  /* 0x000000082900780c */ /* 0x000fe40003f06270 */
[----:B0-----:R-:W-:Y:S01]  /*3ad0*/  @P2 FMUL.FTZ R206, R206, R3 ;  /* 0x00000003cece2220 */ /* 0x001fe20000410000 */
[----:B------:R-:W0:Y:S01]  /*3ae0*/  SHFL.UP PT, R2, R223, 0x8, RZ ;  /* 0x05000000df027989 */ /* 0x000e2200000e00ff */
[----:B------:R-:W-:-:S03]  /*3af0*/  ISETP.GT.U32.AND P2, PT, R198, 0xf, PT ;  /* 0x0000000fc600780c */ /* 0x000fc60003f44070 */
[----:B------:R-:W4:Y:S01]  /*3b00*/  SHFL.UP PT, R3, R206, 0x8, RZ ;  /* 0x05000000ce037989 */ /* 0x000f2200000e00ff */
[C---:B-1----:R-:W-:Y:S01]  /*3b10*/  @!P3 FFMA.FTZ R221, R202.reuse, R212, R221 ;  /* 0x000000d4caddb223 */ /* 0x042fe200000100dd */
[----:B--2---:R-:W-:-:S05]  /*3b20*/  @!P3 FMUL.FTZ R210, R202, R225 ;  /* 0x000000e1cad2b220 */ /* 0x004fca0000410000 */
[----:B------:R-:W-:Y:S02]  /*3b30*/  @!P3 MOV R202, R210 ;  /* 0x000000d200cab202 */ /* 0x000fe40000000f00 */
[----:B------:R-:W1:Y:S01]  /*3b40*/  SHFL.DOWN PT, R210, R221, 0x10, 0x1f ;  /* 0x0a001f00ddd27f89 */ /* 0x000e6200000e0000 */
[----:B0-----:R-:W-:-:S03]  /*3b50*/  FFMA.FTZ R2, R206, R2, R223 ;  /* 0x00000002ce027223 */ /* 0x001fc600000100df */
[----:B------:R-:W0:Y:S01]  /*3b60*/  SHFL.DOWN PT, R225, R202, 0x10, 0x1f ;  /* 0x0a001f00cae17f89 */ /* 0x000e2200000e0000 */
[----:B----4-:R-:W-:Y:S01]  /*3b70*/  @P0 FMUL.FTZ R206, R206, R3 ;  /* 0x00000003cece0220 */ /* 0x010fe20000410000 */
[----:B------:R-:W-:Y:S02]  /*3b80*/  FSEL R223, R223, R2, !P0 ;  /* 0x00000002dfdf7208 */ /* 0x000fe40004000000 */
[----:B------:R-:W-:Y:S02]  /*3b90*/  ISETP.GE.AND P0, PT, R41, 0x10, PT ;  /* 0x000000102900780c */ /* 0x000fe40003f06270 */
[----:B------:R-:W-:Y:S04]  /*3ba0*/  SHFL.UP PT, R3, R206, 0x10, RZ ;  /* 0x06000000ce037989 */ /* 0x000fe800000e00ff */
[----:B------:R-:W2:Y:S01]  /*3bb0*/  SHFL.UP PT, R2, R223, 0x10, RZ ;  /* 0x06000000df027989 */ /* 0x000ea200000e00ff */
[----:B-1----:R-:W-:-:S03]  /*3bc0*/  @!P2 FFMA.FTZ R221, R202, R210, R221 ;  /* 0x000000d2cadda223 */ /* 0x002fc600000100dd */
[----:B------:R-:W-:Y:S01]  /*3bd0*/  SHFL.IDX PT, R210, R11, RZ, 0x1f ;  /* 0x00001fff0bd27589 */ /* 0x000fe200000e0000 */
[----:B0-----:R-:W-:-:S03]  /*3be0*/  @!P2 FMUL.FTZ R208, R202, R225 ;  /* 0x000000e1cad0a220 */ /* 0x001fc60000410000 */
[----:B------:R-:W-:Y:S02]  /*3bf0*/  SHFL.DOWN PT, R225, R221, 0x1, 0x1f ;  /* 0x08201f00dde17f89 */ /* 0x000fe400000e0000 */
[----:B------:R-:W-:Y:S02]  /*3c00*/  @!P2 MOV R202, R208 ;  /* 0x000000d000caa202 */ /* 0x000fe40000000f00 */
[----:B------:R-:W-:Y:S01]  /*3c10*/  SHFL.IDX PT, R221, R221, RZ, 0x1f ;  /* 0x00001fffdddd7589 */ /* 0x000fe200000e0000 */
[----:B--2---:R-:W-:-:S03]  /*3c20*/  FFMA.FTZ R2, R206, R2, R223 ;  /* 0x00000002ce027223 */ /* 0x004fc600000100df */
[----:B------:R-:W0:Y:S01]  /*3c30*/  SHFL.DOWN PT, R208, R202, 0x1, 0x1f ;  /* 0x08201f00cad07f89 */ /* 0x000e2200000e0000 */
[----:B------:R-:W-:Y:S01]  /*3c40*/  @P0 FMUL.FTZ R206, R206, R3 ;  /* 0x00000003cece0220 */ /* 0x000fe20000410000 */
[----:B------:R-:W-:Y:S01]  /*3c50*/  HFMA2 R3, -RZ, RZ, 0, 0 ;  /* 0x00000000ff037431 */ /* 0x000fe200000001ff */
[----:B------:R-:W-:Y:S01]  /*3c60*/  FSEL R223, R223, R2, !P0 ;  /* 0x00000002dfdf7208 */ /* 0x000fe20004000000 */
[----:B------:R-:W-:Y:S01]  /*3c70*/  IMAD.MOV.U32 R2, RZ, RZ, R20 ;  /* 0x000000ffff027224 */ /* 0x000fe200078e0014 */
[----:B------:R-:W-:Y:S02]  /*3c80*/  ISETP.NE.AND P0, PT, R20, 0x1f, PT ;  /* 0x0000001f1400780c */ /* 0x000fe40003f05270 */
[----:B------:R-:W-:Y:S04]  /*3c90*/  SHFL.UP PT, R206, R206, 0x1, RZ ;  /* 0x04200000cece7989 */ /* 0x000fe800000e00ff */
[----:B------:R-:W-:Y:S01]  /*3ca0*/  SHFL.UP PT, R223, R223, 0x1, RZ ;  /* 0x04200000dfdf7989 */ /* 0x000fe200000e00ff */
[----:B------:R-:W-:-:S03]  /*3cb0*/  IMAD.WIDE.U32 R2, R8, UR26, R2 ;  /* 0x0000001a08027c25 */ /* 0x000fc6000f8e0002 */
[----:B------:R-:W1:Y:S01]  /*3cc0*/  SHFL.IDX PT, R202, R202, RZ, 0x1f ;  /* 0x00001fffcaca7589 */ /* 0x000e6200000e0000 */
[----:B------:R-:W-:Y:S02]  /*3cd0*/  IMAD R3, R9, UR26, R3 ;  /* 0x0000001a09037c24 */ /* 0x000fe4000f8e0203 */
[----:B------:R-:W-:-:S04]  /*3ce0*/  IMAD.WIDE.U32 R2, R19, UR34, R2 ;  /* 0x0000002213027c25 */ /* 0x000fc8000f8e0002 */
[----:B0-----:R-:W-:Y:S01]  /*3cf0*/  @P0 FFMA.FTZ R210, R208, R210, R225 ;  /* 0x000000d2d0d20223 */ /* 0x001fe200000100e1 */
[----:B------:R-:W-:-:S03]  /*3d00*/  SHF.R.S32.HI R208, RZ, 0x1f, R19 ;  /* 0x0000001fffd07819 */ /* 0x000fc60000011413 */
[----:B------:R-:W-:Y:S02]  /*3d10*/  FFMA.FTZ R161, R210, R12, R161 ;  /* 0x0000000cd2a17223 */ /* 0x000fe400000100a1 */
[----:B------:R-:W-:Y:S02]  /*3d20*/  IMAD R12, R208, UR34, RZ ;  /* 0x00000022d00c7c24 */ /* 0x000fe4000f8e02ff */
[----:B------:R-:W-:Y:S02]  /*3d30*/  FFMA.FTZ R195, R154, R161, R195 ;  /* 0x000000a19ac37223 */ /* 0x000fe400000100c3 */
[----:B------:R-:W-:Y:S01]  /*3d40*/  IMAD R225, R19, UR35, R12 ;  /* 0x0000002313e17c24 */ /* 0x000fe2000f8e020c */
[----:B---3--:R-:W0:Y:S01]  /*3d50*/  SHFL.IDX PT, R204, R204, RZ, 0x1f ;  /* 0x00001fffcccc7589 */ /* 0x008e2200000e0000 */
[----:B------:R-:W-:Y:S01]  /*3d60*/  IADD3 R12, P0, PT, R2, UR22, RZ ;  /* 0x00000016020c7c10 */ /* 0x000fe2000ff1e0ff */
[C---:B-1----:R-:W-:Y:S01]  /*3d70*/  FFMA.FTZ R11, R202.reuse, R11, R221 ;  /* 0x0000000bca0b7223 */ /* 0x042fe200000100dd */
[----:B------:R-:W-:Y:S01]  /*3d80*/  FMUL.FTZ R10, R202, R10 ;  /* 0x0000000aca0a7220 */ /* 0x000fe20000410000 */
[----:B0-----:R-:W-:Y:S01]  /*3d90*/  @P1 FFMA.FTZ R204, R206, R204, R223 ;  /* 0x000000cccecc1223 */ /* 0x001fe200000100df */
[----:B------:R-:W-:-:S03]  /*3da0*/  FFMA.FTZ R223, R157, R195, R188 ;  /* 0x000000c39ddf7223 */ /* 0x000fc600000100bc */
[----:B------:R-:W-:Y:S01]  /*3db0*/  FFMA.FTZ R227, R13, R204, R200 ;  /* 0x000000cc0de37223 */ /* 0x000fe200000100c8 */
[----:B------:R-:W-:Y:S01]  /*3dc0*/  FFMA.FTZ R189, R160, R223, R189 ;  /* 0x000000dfa0bd7223 */ /* 0x000fe200000100bd */
[----:B------:R-:W-:Y:S02]  /*3dd0*/  IADD3.X R13, PT, PT, R3, R225, RZ, P0, !PT ;  /* 0x000000e1030d7210 */ /* 0x000fe400007fe4ff */
[-C--:B------:R-:W-:Y:S01]  /*3de0*/  FFMA.FTZ R188, R158, R227.reuse, R219 ;  /* 0x000000e39ebc7223 */ /* 0x080fe200000100db */
[----:B------:R-:W-:Y:S01]  /*3df0*/  FFMA.FTZ R3, R0, R227, RZ ;  /* 0x000000e300037223 */ /* 0x000fe200000100ff */
        /* <DEDUP_REMOVED lines=15> */
[----:B------:R-:W-:Y:S01]  /*3ef0*/  FADD.FTZ R213, -R213, R182 ;  /* 0x000000b6d5d57221 */ /* 0x000fe20000010100 */
[----:B------:R-:W-:Y:S01]  /*3f00*/  FFMA.FTZ R180, R176, R225, R181 ;  /* 0x000000e1b0b47223 */ /* 0x000fe200000100b5 */
[----:B------:R-:W-:Y:S01]  /*3f10*/  FFMA.FTZ R227, R114, R182, R227 ;  /* 0x000000b672e37223 */ /* 0x000fe200000100e3 */
[----:B------:R-:W-:Y:S01]  /*3f20*/  FFMA.FTZ R182, R174, R188, R207 ;  /* 0x000000bcaeb67223 */ /* 0x000fe200000100cf */
[----:B------:R-:W-:Y:S01]  /*3f30*/  FADD.FTZ R209, -R209, R188 ;  /* 0x000000bcd1d17221 */ /* 0x000fe20000010100 */
[----:B------:R-:W-:Y:S01]  /*3f40*/  FFMA.FTZ R179, R178, R180, R179 ;  /* 0x000000b4b2b37223 */ /* 0x000fe200000100b3 */
[----:B------:R-:W-:Y:S01]  /*3f50*/  FFMA.FTZ R227, R112, R188, R227 ;  /* 0x000000bc70e37223 */ /* 0x000fe200000100e3 */
[-C--:B------:R-:W-:Y:S01]  /*3f60*/  FFMA.FTZ R211, R178, R182.reuse, R211 ;  /* 0x000000b6b2d37223 */ /* 0x080fe200000100d3 */
[----:B------:R-:W-:Y:S01]  /*3f70*/  FADD.FTZ R207, -R207, R182 ;  /* 0x000000b6cfcf7221 */ /* 0x000fe20000010100 */
[----:B------:R-:W-:Y:S01]  /*3f80*/  FFMA.FTZ R177, R174, R179, R177 ;  /* 0x000000b3aeb17223 */ /* 0x000fe200000100b1 */
[----:B------:R-:W-:Y:S01]  /*3f90*/  FFMA.FTZ R227, R110, R182, R227 ;  /* 0x000000b66ee37223 */ /* 0x000fe200000100e3 */
[----:B------:R-:W-:Y:S01]  /*3fa0*/  FFMA.FTZ R176, R176, R211, R205 ;  /* 0x000000d3b0b07223 */ /* 0x000fe200000100cd */
[----:B------:R-:W-:Y:S01]  /*3fb0*/  FFMA.FTZ R197, R146, -R197, R211 ;  /* 0x800000c592c57223 */ /* 0x000fe200000100d3 */
[----:B------:R-:W-:Y:S01]  /*3fc0*/  FFMA.FTZ R175, R172, R177, R175 ;  /* 0x000000b1acaf7223 */ /* 0x000fe200000100af */
[----:B------:R-:W-:Y:S01]  /*3fd0*/  FFMA.FTZ R227, R108, R211, R227 ;  /* 0x000000d36ce37223 */ /* 0x000fe200000100e3 */
[----:B------:R-:W-:Y:S01]  /*3fe0*/  FFMA.FTZ R173, R173, R176, R196 ;  /* 0x000000b0adad7223 */ /* 0x000fe200000100c4 */
[----:B------:R-:W-:Y:S01]  /*3ff0*/  FFMA.FTZ R192, R145, -R192, R176 ;  /* 0x800000c091c07223 */ /* 0x000fe200000100b0 */
[----:B------:R-:W-:Y:S01]  /*4000*/  FFMA.FTZ R171, R168, R175, R171 ;  /* 0x000000afa8ab7223 */ /* 0x000fe200000100ab */
[----:B------:R-:W-:Y:S01]  /*4010*/  FFMA.FTZ R227, R106, R176, R227 ;  /* 0x000000b06ae37223 */ /* 0x000fe200000100e3 */
[----:B------:R-:W-:Y:S01]  /*4020*/  FFMA.FTZ R170, R170, R173, R203 ;  /* 0x000000adaaaa7223 */ /* 0x000fe200000100cb */
[----:B------:R-:W-:Y:S01]  /*4030*/  FMUL.FTZ R168, R70, R175 ;  /* 0x000000af46a87220 */ /* 0x000fe20000410000 */
[----:B------:R-:W-:Y:S01]  /*4040*/  FFMA.FTZ R169, R166, R171, R169 ;  /* 0x000000aba6a97223 */ /* 0x000fe200000100a9 */
[----:B------:R-:W-:Y:S01]  /*4050*/  FFMA.FTZ R227, R104, R173, R227 ;  /* 0x000000ad68e37223 */ /* 0x000fe200000100e3 */
[-C--:B------:R-:W-:Y:S01]  /*4060*/  FFMA.FTZ R167, R167, R170.reuse, R194 ;  /* 0x000000aaa7a77223 */ /* 0x080fe200000100c2 */
[----:B------:R-:W-:Y:S01]  /*4070*/  FMUL.FTZ R166, R71, R171 ;  /* 0x000000ab47a67220 */ /* 0x000fe20000410000 */
[----:B------:R-:W-:Y:S01]  /*4080*/  FFMA.FTZ R165, R162, R169, R165 ;  /* 0x000000a9a2a57223 */ /* 0x000fe200000100a5 */
[----:B------:R-:W-:Y:S01]  /*4090*/  FFMA.FTZ R227, R102, R170, R227 ;  /* 0x000000aa66e37223 */ /* 0x000fe200000100e3 */
[----:B------:R-:W-:Y:S01]  /*40a0*/  FFMA.FTZ R164, R164, R167, R201 ;  /* 0x000000a7a4a47223 */ /* 0x000fe200000100c9 */
[----:B------:R-:W-:Y:S01]  /*40b0*/  P2R R162, PR, RZ, 0x40 ;  /* 0x00000040ffa27803 */ /* 0x000fe20000000000 */
[----:B------:R-:W-:Y:S01]  /*40c0*/  FFMA.FTZ R163, R158, R165, R163 ;  /* 0x000000a59ea37223 */ /* 0x000fe200000100a3 */
[----:B------:R-:W-:Y:S01]  /*40d0*/  FFMA.FTZ R227, R100, R167, R227 ;  /* 0x000000a764e37223 */ /* 0x000fe200000100e3 */
[----:B------:R-:W-:Y:S01]  /*40e0*/  FFMA.FTZ R199, R160, R164, R199 ;  /* 0x000000a4a0c77223 */ /* 0x000fe200000100c7 */
[----:B------:R-:W-:Y:S01]  /*40f0*/  FMUL.FTZ R162, R73, R165 ;  /* 0x000000a549a27220 */ /* 0x000fe20000410000 */
[----:B------:R-:W-:Y:S01]  /*4100*/  FMUL.FTZ R158, R74, R163 ;  /* 0x000000a34a9e7220 */ /* 0x000fe20000410000 */
[----:B------:R-:W-:Y:S01]  /*4110*/  FFMA.FTZ R191, R142, -R191, R167 ;  /* 0x800000bf8ebf7223 */ /* 0x000fe200000100a7 */
[----:B------:R-:W-:Y:S01]  /*4120*/  FFMA.FTZ R184, R141, -R184, R164 ;  /* 0x800000b88db87223 */ /* 0x000fe200000100a4 */
[----:B------:R-:W-:Y:S01]  /*4130*/  FFMA.FTZ R227, R98, R164, R227 ;  /* 0x000000a462e37223 */ /* 0x000fe200000100e3 */
[-C--:B------:R-:W-:Y:S01]  /*4140*/  FMUL.FTZ R160, R123, R158.reuse ;  /* 0x0000009e7ba07220 */ /* 0x080fe20000410000 */
[----:B------:R-:W-:Y:S01]  /*4150*/  FFMA.FTZ R158, R2, R158, RZ ;  /* 0x0000009e029e7223 */ /* 0x000fe200000100ff */
[----:B------:R-:W-:Y:S01]  /*4160*/  SHF.R.U32.HI R167, RZ, 0x1, R20 ;  /* 0x00000001ffa77819 */ /* 0x000fe20000011614 */
[----:B------:R-:W-:Y:S01]  /*4170*/  FMUL.FTZ R164, R72, R169 ;  /* 0x000000a948a47220 */ /* 0x000fe20000410000 */
[----:B------:R-:W-:Y:S01]  /*4180*/  FFMA.FTZ R190, R143, -R190, R170 ;  /* 0x800000be8fbe7223 */ /* 0x000fe200000100aa */
[----:B------:R-:W-:Y:S01]  /*4190*/  FFMA.FTZ R158, R219, R162, R158 ;  /* 0x000000a2db9e7223 */ /* 0x000fe2000001009e */
[----:B------:R-:W-:Y:S01]  /*41a0*/  @!P6 LEA R170, R75, UR27, 0x3 ;  /* 0x0000001b4baaec11 */ /* 0x000fe2000f8e18ff */
[----:B------:R-:W-:-:S02]  /*41b0*/  IMAD R167, R20, 0x10, R167 ;  /* 0x0000001014a77824 */ /* 0x000fc400078e02a7 */
[----:B------:R-:W-:Y:S01]  /*41c0*/  FFMA.FTZ R193, R144, -R193, R173 ;  /* 0x800000c190c17223 */ /* 0x000fe200000100ad */
[----:B------:R-:W-:Y:S01]  /*41d0*/  FFMA.FTZ R158, R217, R164, R158 ;  /* 0x000000a4d99e7223 */ /* 0x000fe2000001009e */
[----:B------:R-:W-:Y:S01]  /*41e0*/  FFMA.FTZ R186, R157, R199, R186 ;  /* 0x000000c79dba7223 */ /* 0x000fe200000100ba */
[----:B------:R0:W-:Y:S01]  /*41f0*/  @!P6 STS.64 [R170+0x1728], R10 ;  /* 0x0017280aaa00e388 */ /* 0x0001e20000000a00 */
[----:B------:R-:W-:Y:S01]  /*4200*/  LEA R181, R167, UR27, 0x2 ;  /* 0x0000001ba7b57c11 */ /* 0x000fe2000f8e10ff */
[----:B------:R-:W-:Y:S01]  /*4210*/  FFMA.FTZ R158, R215, R166, R158 ;  /* 0x000000a6d79e7223 */ /* 0x000fe2000001009e */
[----:B------:R-:W-:Y:S01]  /*4220*/  FMUL.FTZ R157, R121, R162 ;  /* 0x000000a2799d7220 */ /* 0x000fe20000410000 */
[----:B------:R-:W-:Y:S01]  /*4230*/  FMUL.FTZ R167, R119, R164 ;  /* 0x000000a477a77220 */ /* 0x000fe20000410000 */
[----:B------:R-:W-:Y:S01]  /*4240*/  FMUL.FTZ R173, R117, R166 ;  /* 0x000000a675ad7220 */ /* 0x000fe20000410000 */
[----:B------:R-:W-:Y:S01]  /*4250*/  FFMA.FTZ R158, R213, R168, R158 ;  /* 0x000000a8d59e7223 */ /* 0x000fe2000001009e */
[----:B------:R1:W-:Y:S01]  /*4260*/  STS [R181+0x430], R160 ;  /* 0x000430a0b5007388 */ /* 0x0003e20000000800 */
[----:B------:R-:W-:Y:S01]  /*4270*/  FMUL.FTZ R164, R66, R225 ;  /* 0x000000e142a47220 */ /* 0x000fe20000410000 */
[----:B------:R-:W-:Y:S01]  /*4280*/  FMUL.FTZ R162, R67, R180 ;  /* 0x000000b443a27220 */ /* 0x000fe20000410000 */
[----:B------:R-:W-:Y:S01]  /*4290*/  FMUL.FTZ R166, R64, R3 ;  /* 0x0000000340a67220 */ /* 0x000fe20000410000 */
[----:B------:R-:W-:Y:S01]  /*42a0*/  FFMA.FTZ R185, R140, -R185, R199 ;  /* 0x800000b98cb97223 */ /* 0x000fe200000100c7 */
[----:B0-----:R-:W-:Y:S01]  /*42b0*/  FMUL.FTZ R10, R69, R177 ;  /* 0x000000b1450a7220 */ /* 0x001fe20000410000 */
[----:B------:R-:W-:Y:S01]  /*42c0*/  FMUL.FTZ R11, R115, R168 ;  /* 0x000000a8730b7220 */ /* 0x000fe20000410000 */
[----:B------:R-:W-:Y:S01]  /*42d0*/  FFMA.FTZ R227, R96, R199, R227 ;  /* 0x000000c760e37223 */ /* 0x000fe200000100e3 */
[----:B------:R0:W-:Y:S01]  /*42e0*/  STS [R24+0x434], R157 ;  /* 0x0004349d18007388 */ /* 0x0001e20000000800 */
[-C--:B------:R-:W-:Y:S01]  /*42f0*/  FFMA.FTZ R158, R209, R10.reuse, R158 ;  /* 0x0000000ad19e7223 */ /* 0x080fe2000001009e */
[----:B-1----:R-:W-:Y:S01]  /*4300*/  FMUL.FTZ R160, R68, R179 ;  /* 0x000000b344a07220 */ /* 0x002fe20000410000 */
[----:B------:R-:W-:Y:S01]  /*4310*/  FMUL.FTZ R181, R113, R10 ;  /* 0x0000000a71b57220 */ /* 0x000fe20000410000 */
[----:B------:R-:W-:Y:S01]  /*4320*/  FMUL.FTZ R10, R65, R183 ;  /* 0x000000b7410a7220 */ /* 0x000fe20000410000 */
[----:B------:R1:W-:Y:S01]  /*4330*/  STS [R24+0x438], R167 ;  /* 0x000438a718007388 */ /* 0x0003e20000000800 */
[-C--:B------:R-:W-:Y:S01]  /*4340*/  FFMA.FTZ R158, R207, R160.reuse, R158 ;  /* 0x000000a0cf9e7223 */ /* 0x080fe2000001009e */
[----:B------:R-:W-:Y:S01]  /*4350*/  FMUL.FTZ R199, R111, R160 ;  /* 0x000000a06fc77220 */ /* 0x000fe20000410000 */
[----:B------:R-:W-:Y:S01]  /*4360*/  FMUL.FTZ R170, R62, R189 ;  /* 0x000000bd3eaa7220 */ /* 0x000fe20000410000 */
[----:B------:R2:W-:Y:S01]  /*4370*/  STS [R24+0x43c], R173 ;  /* 0x00043cad18007388 */ /* 0x0005e20000000800 */
[----:B0-----:R-:W-:Y:S01]  /*4380*/  FMUL.FTZ R157, R109, R162 ;  /* 0x000000a26d9d7220 */ /* 0x001fe20000410000 */
[----:B------:R-:W-:Y:S01]  /*4390*/  FMUL.FTZ R168, R63, R187 ;  /* 0x000000bb3fa87220 */ /* 0x000fe20000410000 */
[----:B------:R-:W-:Y:S01]  /*43a0*/  FMUL.FTZ R160, R60, R195 ;  /* 0x000000c33ca07220 */ /* 0x000fe20000410000 */
[----:B------:R0:W-:Y:S01]  /*43b0*/  STS [R24+0x444], R181 ;  /* 0x000444b518007388 */ /* 0x0001e20000000800 */
[----:B------:R-:W-:Y:S01]  /*43c0*/  IADD3 R201, PT, PT, R20, 0x20, RZ ;  /* 0x0000002014c97810 */ /* 0x000fe20007ffe0ff */
[----:B-1----:R-:W-:Y:S01]  /*43d0*/  FMUL.FTZ R167, R107, R164 ;  /* 0x000000a46ba77220 */ /* 0x002fe20000410000 */
[----:B------:R-:W-:Y:S01]  /*43e0*/  IMAD.WIDE.U32 R12, R75, UR36, R12 ;  /* 0x000000244b0c7c25 */ /* 0x000fe2000f8e000c */
[----:B------:R1:W-:Y:S01]  /*43f0*/  STS [R24+0x440], R11 ;  /* 0x0004400b18007388 */ /* 0x0003e20000000800 */
[----:B------:R-:W-:-:S02]  /*4400*/  LEA.HI R201, R201, R20, RZ, 0x1b ;  /* 0x00000014c9c97211 */ /* 0x000fc400078fd8ff */
[----:B--2---:R-:W-:Y:S01]  /*4410*/  FMUL.FTZ R173, R105, R10 ;  /* 0x0000000a69ad7220 */ /* 0x004fe20000410000 */
[----:B------:R-:W-:Y:S01]  /*4420*/  FFMA.FTZ R159, R154, R186, R159 ;  /* 0x000000ba9a9f7223 */ /* 0x000fe2000001009f */
[----:B------:R2:W-:Y:S01]  /*4430*/  STS [R24+0x448], R199 ;  /* 0x000448c718007388 */ /* 0x0005e20000000800 */
[----:B------:R-:W-:Y:S01]  /*4440*/  FFMA.FTZ R156, R15, -R156, R186 ;  /* 0x8000009c0f9c7223 */ /* 0x000fe200000100ba */
[----:B0-----:R-:W-:Y:S01]  /*4450*/  FMUL.FTZ R181, R103, R166 ;  /* 0x000000a667b57220 */ /* 0x001fe20000410000 */
[----:B------:R-:W-:Y:S01]  /*4460*/  FFMA.FTZ R155, R14, -R155, R159 ;  /* 0x8000009b0e9b7223 */ /* 0x000fe2000001009f */
[----:B------:R0:W-:Y:S01]  /*4470*/  STS [R24+0x44c], R157 ;  /* 0x00044c9d18007388 */ /* 0x0001e20000000800 */
[----:B------:R-:W-:Y:S01]  /*4480*/  FFMA.FTZ R227, R94, R186, R227 ;  /* 0x000000ba5ee37223 */ /* 0x000fe200000100e3 */
[----:B-1----:R-:W-:Y:S01]  /*4490*/  FFMA.FTZ R11, R197, R162, R158 ;  /* 0x000000a2c50b7223 */ /* 0x002fe2000001009e */
[----:B------:R-:W-:Y:S01]  /*44a0*/  FMUL.FTZ R158, R61, R223 ;  /* 0x000000df3d9e7220 */ /* 0x000fe20000410000 */
[----:B------:R-:W-:Y:S01]  /*44b0*/  FMUL.FTZ R162, R59, R161 ;  /* 0x000000a13ba27220 */ /* 0x000fe20000410000 */
[----:B------:R1:W-:Y:S01]  /*44c0*/  STS [R24+0x450], R167 ;  /* 0x000450a718007388 */ /* 0x0003e20000000800 */
[----:B--2---:R-:W-:Y:S01]  /*44d0*/  FMUL.FTZ R199, R101, R168 ;  /* 0x000000a865c77220 */ /* 0x004fe20000410000 */
[----:B------:R-:W-:-:S02]  /*44e0*/  FFMA.FTZ R164, R192, R164, R11 ;  /* 0x000000a4c0a47223 */ /* 0x000fc4000001000b */
[----:B------:R2:W-:Y:S01]  /*44f0*/  STS [R24+0x454], R173 ;  /* 0x000454ad18007388 */ /* 0x0005e20000000800 */
[----:B0-----:R-:W-:Y:S01]  /*4500*/  FMUL.FTZ R157, R99, R170 ;  /* 0x000000aa639d7220 */ /* 0x001fe20000410000 */
[----:B------:R-:W-:Y:S01]  /*4510*/  FFMA.FTZ R11, R193, R10, R164 ;  /* 0x0000000ac10b7223 */ /* 0x000fe200000100a4 */
[----:B------:R-:W-:Y:S01]  /*4520*/  LEA R10, P0, R12, UR38, 0x2 ;  /* 0x000000260c0a7c11 */ /* 0x000fe2000f8010ff */
[----:B------:R0:W-:Y:S01]  /*4530*/  STS [R24+0x458], R181 ;  /* 0x000458b518007388 */ /* 0x0001e20000000800 */
[----:B-1----:R-:W-:Y:S01]  /*4540*/  FMUL.FTZ R167, R97, R158 ;  /* 0x0000009e61a77220 */ /* 0x002fe20000410000 */
[----:B------:R-:W-:Y:S02]  /*4550*/  FFMA.FTZ R166, R190, R166, R11 ;  /* 0x000000a6bea67223 */ /* 0x000fe4000001000b */
[----:B------:R-:W-:Y:S01]  /*4560*/  STS [R24+0x45c], R199 ;  /* 0x00045cc718007388 */ /* 0x000fe20000000800 */
[----:B--2---:R-:W-:Y:S01]  /*4570*/  FMUL.FTZ R173, R95, R160 ;  /* 0x000000a05fad7220 */ /* 0x004fe20000410000 */
[----:B------:R-:W-:-:S02]  /*4580*/  FFMA.FTZ R11, R191, R168, R166 ;  /* 0x000000a8bf0b7223 */ /* 0x000fc400000100a6 */
[----:B------:R1:W-:Y:S01]  /*4590*/  STS [R24+0x460], R157 ;  /* 0x0004609d18007388 */ /* 0x0003e20000000800 */
[----:B0-----:R-:W-:Y:S01]  /*45a0*/  FMUL.FTZ R181, R93, R162 ;  /* 0x000000a25db57220 */ /* 0x001fe20000410000 */
[----:B------:R-:W-:Y:S02]  /*45b0*/  FFMA.FTZ R170, R184, R170, R11 ;  /* 0x000000aab8aa7223 */ /* 0x000fe4000001000b */
[----:B------:R-:W-:Y:S01]  /*45c0*/  STS [R24+0x464], R167 ;  /* 0x000464a718007388 */ /* 0x000fe20000000800 */
[----:B------:R-:W-:Y:S02]  /*45d0*/  IMAD R11, R75, UR37, R13 ;  /* 0x000000254b0b7c24 */ /* 0x000fe4000f8e020d */
[----:B------:R-:W-:Y:S01]  /*45e0*/  FFMA.FTZ R13, R185, R158, R170 ;  /* 0x0000009eb90d7223 */ /* 0x000fe200000100aa */
[----:B------:R0:W-:Y:S01]  /*45f0*/  STS [R24+0x468], R173 ;  /* 0x000468ad18007388 */ /* 0x0001e20000000800 */
[----:B-1----:R-:W-:Y:S02]  /*4600*/  LEA R157, R201, UR27, 0x2 ;  /* 0x0000001bc99d7c11 */ /* 0x002fe4000f8e10ff */
[----:B------:R-:W-:Y:S01]  /*4610*/  FFMA.FTZ R160, R156, R160, R13 ;  /* 0x000000a09ca07223 */ /* 0x000fe2000001000d */
[----:B------:R1:W-:Y:S01]  /*4620*/  STS [R24+0x46c], R181 ;  /* 0x00046cb518007388 */ /* 0x0003e20000000800 */
[----:B------:R-:W-:Y:S01]  /*4630*/  LEA.HI.X R11, R12, UR39, R11, 0x2, P0 ;  /* 0x000000270c0b7c11 */ /* 0x000fe200080f140b */
[----:B------:R-:W-:Y:S01]  /*4640*/  FFMA.FTZ R12, R92, R159, R227 ;  /* 0x0000009f5c0c7223 */ /* 0x000fe200000100e3 */
[----:B------:R-:W-:Y:S01]  /*4650*/  FFMA.FTZ R13, R155, R162, R160 ;  /* 0x000000a29b0d7223 */ /* 0x000fe200000100a0 */
[----:B------:R-:W-:Y:S01]  /*4660*/  BAR.SYNC.DEFER_BLOCKING 0x0 ;  /* 0x0000000000007b1d */ /* 0x000fe20000010000 */
[C---:B------:R-:W-:Y:S01]  /*4670*/  IADD3 R159, PT, PT, R20.reuse, 0x40, RZ ;  /* 0x00000040149f7810 */ /* 0x040fe20007ffe0ff */
[----:B0-----:R-:W-:Y:S01]  /*4680*/  IMAD.U32 R173, RZ, RZ, UR20 ;  /* 0x00000014ffad7e24 */ /* 0x001fe2000f8e00ff */
[----:B------:R-:W-:-:S02]  /*4690*/  IADD3 R167, PT, PT, R20, 0x60, RZ ;  /* 0x0000006014a77810 */ /* 0x000fc40007ffe0ff */
[-C--:B------:R-:W-:Y:S02]  /*46a0*/  LEA.HI R159, R159, R20.reuse, RZ, 0x1b ;  /* 0x000000149f9f7211 */ /* 0x080fe400078fd8ff */
[----:B------:R-:W-:Y:S02]  /*46b0*/  IADD3 R160, PT, PT, R173, -UR22, -R20 ;  /* 0x80000016ada07c10 */ /* 0x000fe4000fffe814 */
[----:B------:R-:W-:Y:S02]  /*46c0*/  IADD3 R173, PT, PT, R20, 0x80, RZ ;  /* 0x0000008014ad7810 */ /* 0x000fe40007ffe0ff */
[----:B------:R-:W-:Y:S02]  /*46d0*/  ISETP.GE.AND P6, PT, R160, 0x1, PT ;  /* 0x00000001a000780c */ /* 0x000fe40003fc6270 */
[----:B------:R-:W-:Y:S02]  /*46e0*/  LEA.HI R167, R167, R20, RZ, 0x1b ;  /* 0x00000014a7a77211 */ /* 0x000fe400078fd8ff */
[----:B------:R-:W-:-:S02]  /*46f0*/  LEA R158, R159, UR27, 0x2 ;  /* 0x0000001b9f9e7c11 */ /* 0x000fc4000f8e10ff */
[C---:B------:R-:W-:Y:S02]  /*4700*/  ISETP.GE.AND P3, PT, R160.reuse, 0x21, PT ;  /* 0x00000021a000780c */ /* 0x040fe40003f66270 */
        /* <DEDUP_REMOVED lines=9> */
.L_x_7002:
[----:B------:R-:W-:Y:S05]  /*47a0*/  BSYNC.RECONVERGENT B0 ;  /* 0x0000000000007941 */ /* 0x000fea0003800200 */
.L_x_7001:
[----:B------:R-:W-:Y:S01]  /*47b0*/  BSSY.RECONVERGENT B0, `(.L_x_7003) ;  /* 0x0000004000007945 */ /* 0x000fe20003800200 */
[----:B------:R-:W-:-:S03]  /*47c0*/  ISETP.GE.AND P6, PT, R160, 0xa1, PT ;  /* 0x000000a1a000780c */ /* 0x000fc60003fc6270 */
[----:B------:R-:W-:Y:S10]  /*47d0*/  @!P3 BRA `(.L_x_7004) ;  /* 0x000000000004b947 */ /* 0x000ff40003800000 */
[----:B0-----:R2:W-:Y:S02]  /*47e0*/  REDG.E.ADD.F32.FTZ.RN.STRONG.GPU desc[UR24][R10.64+0x80], R157 ;  /* 0x0000809d0a0079a6 */ /* 0x0015e4000c12f318 */
.L_x_7004:
[----:B------:R-:W-:Y:S05]  /*47f0*/  BSYNC.RECONVERGENT B0 ;  /* 0x0000000000007941 */ /* 0x000fea0003800200 */
.L_x_7003:
[----:B0-2---:R0:W2:Y:S01]  /*4800*/  LDS R157, [R158+0x530] ;  /* 0x000530009e9d7984 */ /* 0x0050a20000000800 */
[----:B------:R-:W-:Y:S01]  /*4810*/  BSSY.RECONVERGENT B0, `(.L_x_7005) ;  /* 0x0000006000007945 */ /* 0x000fe20003800200 */
[----:B-1----:R-:W-:Y:S01]  /*4820*/  VIADD R159, R20, 0xa0 ;  /* 0x000000a0149f7836 */ /* 0x002fe20000000000 */
[----:B------:R-:W-:Y:S02]  /*4830*/  LEA.HI R173, R173, R20, RZ, 0x1b ;  /* 0x00000014adad7211 */ /* 0x000fe400078fd8ff */
[----:B------:R-:W-:Y:S01]  /*4840*/  LEA R167, R167, UR27, 0x2 ;  /* 0x0000001ba7a77c11 */ /* 0x000fe2000f8e10ff */
[----:B------:R-:W-:Y:S06]  /*4850*/  @!P2 BRA `(.L_x_7006) ;  /* 0x000000000004a947 */ /* 0x000fec0003800000 */
[----:B--2---:R1:W-:Y:S02]  /*4860*/  REDG.E.ADD.F32.FTZ.RN.STRONG.GPU desc[UR24][R10.64+0x100], R157 ;  /* 0x0001009d0a0079a6 */ /* 0x0043e4000c12f318 */
.L_x_7006:
[----:B------:R-:W-:Y:S05]  /*4870*/  BSYNC.RECONVERGENT B0 ;  /* 0x0000000000007941 */ /* 0x000fea0003800200 */
.L_x_7005:
[----:B-12---:R1:W2:Y:S01]  /*4880*/  LDS R157, [R167+0x5b0] ;  /* 0x0005b000a79d7984 */ /* 0x0062a20000000800 */
[----:B------:R-:W-:Y:S01]  /*4890*/  BSSY.RECONVERGENT B0, `(.L_x_7007) ;  /* 0x0000005000007945 */ /* 0x000fe20003800200 */
[----:B------:R-:W-:Y:S02]  /*48a0*/  LEA.HI R159, R159, R20, RZ, 0x1b ;  /* 0x000000149f9f7211 */ /* 0x000fe400078fd8ff */
[----:B------:R-:W-:Y:S01]  /*48b0*/  LEA R173, R173, UR27, 0x2 ;  /* 0x0000001badad7c11 */ /* 0x000fe2000f8e10ff */
[----:B------:R-:W-:Y:S06]  /*48c0*/  @!P1 BRA `(.L_x_7008) ;  /* 0x0000000000049947 */ /* 0x000fec0003800000 */
[----:B--2---:R3:W-:Y:S02]  /*48d0*/  REDG.E.ADD.F32.FTZ.RN.STRONG.GPU desc[UR24][R10.64+0x180], R157 ;  /* 0x0001809d0a0079a6 */ /* 0x0047e4000c12f318 */
.L_x_7008:
[----:B------:R-:W-:Y:S05]  /*48e0*/  BSYNC.RECONVERGENT B0 ;  /* 0x0000000000007941 */ /* 0x000fea0003800200 */
.L_x_7007:
[----:B--23--:R2:W3:Y:S01]  /*48f0*/  LDS R157, [R173+0x630] ;  /* 0x00063000ad9d7984 */ /* 0x00c4e20000000800 */
[----:B------:R-:W-:Y:S01]  /*4900*/  BSSY.RECONVERGENT B0, `(.L_x_7009) ;  /* 0x0000004000007945 */ /* 0x000fe20003800200 */
[----:B------:R-:W-:-:S03]  /*4910*/  LEA R154, R159, UR27, 0x2 ;  /* 0x0000001b9f9a7c11 */ /* 0x000fc6000f8e10ff */
[----:B------:R-:W-:Y:S05]  /*4920*/  @!P0 BRA `(.L_x_7010) ;  /* 0x0000000000048947 */ /* 0x000fea0003800000 */
[----:B---3--:R4:W-:Y:S02]  /*4930*/  REDG.E.ADD.F32.FTZ.RN.STRONG.GPU desc[UR24][R10.64+0x200], R157 ;  /* 0x0002009d0a0079a6 */ /* 0x0089e4000c12f318 */
.L_x_7010:
[----:B------:R-:W-:Y:S05]  /*4940*/  BSYNC.RECONVERGENT B0 ;  /* 0x0000000000007941 */ /* 0x000fea0003800200 */
.L_x_7009:
[----:B---34-:R3:W4:Y:S01]  /*4950*/  LDS R157, [R154+0x6b0] ;  /* 0x0006b0009a9d7984 */ /* 0x0187220000000800 */
[----:B------:R-:W-:Y:S01]  /*4960*/  BSSY.RECONVERGENT B0, `(.L_x_7011) ;  /* 0x0000005000007945 */ /* 0x000fe20003800200 */
[C---:B------:R-:W-:Y:S02]  /*4970*/  IADD3 R159, PT, PT, R20.reuse, 0xc0, RZ ;  /* 0x000000c0149f7810 */ /* 0x040fe40007ffe0ff */
[----:B-1----:R-:W-:Y:S01]  /*4980*/  IADD3 R167, PT, PT, R20, 0xe0, RZ ;  /* 0x000000e014a77810 */ /* 0x002fe20007ffe0ff */
[----:B------:R-:W-:Y:S06]  /*4990*/  @!P6 BRA `(.L_x_7012) ;  /* 0x000000000004e947 */ /* 0x000fec0003800000 */
[----:B----4-:R1:W-:Y:S02]  /*49a0*/  REDG.E.ADD.F32.FTZ.RN.STRONG.GPU desc[UR24][R10.64+0x280], R157 ;  /* 0x0002809d0a0079a6 */ /* 0x0103e4000c12f318 */
.L_x_7012:
[----:B------:R-:W-:Y:S05]  /*49b0*/  BSYNC.RECONVERGENT B0 ;  /* 0x0000000000007941 */ /* 0x000fea0003800200 */
.L_x_7011:
[----:B-1--4-:R-:W-:Y:S01]  /*49c0*/  VIADD R157, R20, 0x100 ;  /* 0x00000100149d7836 */ /* 0x012fe20000000000 */
[-C--:B------:R-:W-:Y:S01]  /*49d0*/  LEA.HI R159, R159, R20.reuse, RZ, 0x1b ;  /* 0x000000149f9f7211 */ /* 0x080fe200078fd8ff */
[----:B------:R-:W-:Y:S01]  /*49e0*/  BSSY.RECONVERGENT B0, `(.L_x_7013) ;  /* 0x000000e000007945 */ /* 0x000fe20003800200 */
[----:B------:R-:W-:Y:S02]  /*49f0*/  ISETP.GE.AND P6, PT, R160, 0xc1, PT ;  /* 0x000000c1a000780c */ /* 0x000fe40003fc6270 */
[-C--:B---3--:R-:W-:Y:S02]  /*4a00*/  LEA.HI R154, R157, R20.reuse, RZ, 0x1b ;  /* 0x000000149d9a7211 */ /* 0x088fe400078fd8ff */
[----:B------:R-:W-:Y:S02]  /*4a10*/  LEA R157, R159, UR27, 0x2 ;  /* 0x0000001b9f9d7c11 */ /* 0x000fe4000f8e10ff */
[----:B------:R-:W-:Y:S02]  /*4a20*/  LEA.HI R167, R167, R20, RZ, 0x1b ;  /* 0x00000014a7a77211 */ /* 0x000fe400078fd8ff */
[----:B--2---:R-:W-:-:S02]  /*4a30*/  IADD3 R173, PT, PT, R20, 0x120, RZ ;  /* 0x0000012014ad7810 */ /* 0x004fc40007ffe0ff */
[----:B------:R-:W1:Y:S01]  /*4a40*/  LDS R157, [R157+0x730] ;  /* 0x000730009d9d7984 */ /* 0x000e620000000800 */
[----:B------:R-:W-:Y:S02]  /*4a50*/  LEA R167, R167, UR27, 0x2 ;  /* 0x0000001ba7a77c11 */ /* 0x000fe4000f8e10ff */
[C---:B------:R-:W-:Y:S02]  /*4a60*/  ISETP.GE.AND P0, PT, R160.reuse, 0xe1, PT ;  /* 0x000000e1a000780c */ /* 0x040fe40003f06270 */
[C---:B------:R-:W-:Y:S02]  /*4a70*/  ISETP.GE.AND P1, PT, R160.reuse, 0x101, PT ;  /* 0x00000101a000780c */ /* 0x040fe40003f26270 */
[C---:B------:R-:W-:Y:S02]  /*4a80*/  ISETP.GE.AND P2, PT, R160.reuse, 0x121, PT ;  /* 0x00000121a000780c */ /* 0x040fe40003f46270 */
[----:B------:R-:W-:Y:S01]  /*4a90*/  ISETP.GE.AND P3, PT, R160, 0x141, PT ;  /* 0x00000141a000780c */ /* 0x000fe20003f66270 */
[----:B------:R-:W-:-:S12]  /*4aa0*/  @!P6 BRA `(.L_x_7014) ;  /* 0x000000000004e947 */ /* 0x000fd80003800000 */
[----:B-1----:R2:W-:Y:S02]  /*4ab0*/  REDG.E.ADD.F32.FTZ.RN.STRONG.GPU desc[UR24][R10.64+0x300], R157 ;  /* 0x0003009d0a0079a6 */ /* 0x0025e4000c12f318 */
.L_x_7014:
[----:B------:R-:W-:Y:S05]  /*4ac0*/  BSYNC.RECONVERGENT B0 ;  /* 0x0000000000007941 */ /* 0x000fea0003800200 */
.L_x_7013:
[----:B-12---:R1:W2:Y:S01]  /*4ad0*/  LDS R157, [R167+0x7b0] ;  /* 0x0007b000a79d7984 */ /* 0x0062a20000000800 */
[----:B------:R-:W-:Y:S01]  /*4ae0*/  BSSY.RECONVERGENT B0, `(.L_x_7015) ;  /* 0x0000006000007945 */ /* 0x000fe20003800200 */
[----:B------:R-:W-:Y:S02]  /*4af0*/  IADD3 R159, PT, PT, R20, 0x140, RZ ;  /* 0x00000140149f7810 */ /* 0x000fe40007ffe0ff */
[----:B------:R-:W-:Y:S02]  /*4b00*/  LEA.HI R173, R173, R20, RZ, 0x1b ;  /* 0x00000014adad7211 */ /* 0x000fe400078fd8ff */
[----:B------:R-:W-:Y:S01]  /*4b10*/  LEA R154, R154, UR27, 0x2 ;  /* 0x0000001b9a9a7c11 */ /* 0x000fe2000f8e10ff */
[----:B------:R-:W-:Y:S06]  /*4b20*/  @!P0 BRA `(.L_x_7016) ;  /* 0x0000000000048947 */ /* 0x000fec0003800000 */
[----:B--2---:R3:W-:Y:S02]  /*4b30*/  REDG.E.ADD.F32.FTZ.RN.STRONG.GPU desc[UR24][R10.64+0x380], R157 ;  /* 0x0003809d0a0079a6 */ /* 0x0047e4000c12f318 */
.L_x_7016:
[----:B------:R-:W-:Y:S05]  /*4b40*/  BSYNC.RECONVERGENT B0 ;  /* 0x0000000000007941 */ /* 0x000fea0003800200 */
.L_x_7015:
[----:B--23--:R2:W3:Y:S01]  /*4b50*/  LDS R157, [R154+0x830] ;  /* 0x000830009a9d7984 */ /* 0x00c4e20000000800 */
[----:B------:R-:W-:Y:S01]  /*4b60*/  BSSY.RECONVERGENT B0, `(.L_x_7017) ;  /* 0x0000005000007945 */ /* 0x000fe20003800200 */
[----:B------:R-:W-:Y:S02]  /*4b70*/  LEA.HI R159, R159, R20, RZ, 0x1b ;  /* 0x000000149f9f7211 */ /* 0x000fe400078fd8ff */
[----:B------:R-:W-:Y:S01]  /*4b80*/  LEA R173, R173, UR27, 0x2 ;  /* 0x0000001badad7c11 */ /* 0x000fe2000f8e10ff */
[----:B------:R-:W-:Y:S06]  /*4b90*/  @!P1 BRA `(.L_x_7018) ;  /* 0x0000000000049947 */ /* 0x000fec0003800000 */
[----:B---3--:R4:W-:Y:S02]  /*4ba0*/  REDG.E.ADD.F32.FTZ.RN.STRONG.GPU desc[UR24][R10.64+0x400], R157 ;  /* 0x0004009d0a0079a6 */ /* 0x0089e4000c12f318 */
.L_x_7018:
[----:B------:R-:W-:Y:S05]  /*4bb0*/  BSYNC.RECONVERGENT B0 ;  /* 0x0000000000007941 */ /* 0x000fea0003800200 */
.L_x_7017:
[----:B---34-:R3:W4:Y:S01]  /*4bc0*/  LDS R157, [R173+0x8b0] ;  /* 0x0008b000ad9d7984 */ /* 0x0187220000000800 */
[----:B------:R-:W-:Y:S01]  /*4bd0*/  BSSY.RECONVERGENT B0, `(.L_x_7019) ;  /* 0x0000004000007945 */ /* 0x000fe20003800200 */
[----:B--2---:R-:W-:-:S03]  /*4be0*/  LEA R154, R159, UR27, 0x2 ;  /* 0x0000001b9f9a7c11 */ /* 0x004fc6000f8e10ff */
[----:B------:R-:W-:Y:S05]  /*4bf0*/  @!P2 BRA `(.L_x_7020) ;  /* 0x000000000004a947 */ /* 0x000fea0003800000 */
[----:B----4-:R2:W-:Y:S02]  /*4c00*/  REDG.E.ADD.F32.FTZ.RN.STRONG.GPU desc[UR24][R10.64+0x480], R157 ;  /* 0x0004809d0a0079a6 */ /* 0x0105e4000c12f318 */
.L_x_7020:
[----:B------:R-:W-:Y:S05]  /*4c10*/  BSYNC.RECONVERGENT B0 ;  /* 0x0000000000007941 */ /* 0x000fea0003800200 */
.L_x_7019:
[----:B--2-4-:R2:W4:Y:S01]  /*4c20*/  LDS R157, [R154+0x930] ;  /* 0x000930009a9d7984 */ /* 0x0145220000000800 */
[----:B------:R-:W-:Y:S01]  /*4c30*/  BSSY.RECONVERGENT B0, `(.L_x_7021) ;  /* 0x0000005000007945 */ /* 0x000fe20003800200 */
[C---:B------:R-:W-:Y:S01]  /*4c40*/  VIADD R159, R20.reuse, 0x160 ;  /* 0x00000160149f7836 */ /* 0x040fe20000000000 */
[----:B-1----:R-:W-:Y:S02]  /*4c50*/  IADD3 R167, PT, PT, R20, 0x180, RZ ;  /* 0x0000018014a77810 */ /* 0x002fe40007ffe0ff */
[----:B------:R-:W-:Y:S05]  /*4c60*/  @!P3 BRA `(.L_x_7022) ;  /* 0x000000000004b947 */ /* 0x000fea0003800000 */
[----:B----4-:R1:W-:Y:S02]  /*4c70*/  REDG.E.ADD.F32.FTZ.RN.STRONG.GPU desc[UR24][R10.64+0x500], R157 ;  /* 0x0005009d0a0079a6 */ /* 0x0103e4000c12f318 */
.L_x_7022:
[----:B------:R-:W-:Y:S05]  /*4c80*/  BSYNC.RECONVERGENT B0 ;  /* 0x0000000000007941 */ /* 0x000fea0003800200 */
.L_x_7021:
[----:B-1--4-:R-:W-:Y:S01]  /*4c90*/  IADD3 R157, PT, PT, R20, 0x1a0, RZ ;  /* 0x000001a0149d7810 */ /* 0x012fe20007ffe0ff */
[----:B------:R-:W-:Y:S01]  /*4ca0*/  BSSY.RECONVERGENT B0, `(.L_x_7023) ;  /* 0x000000f000007945 */ /* 0x000fe20003800200 */
[-C--:B------:R-:W-:Y:S02]  /*4cb0*/  LEA.HI R159, R159, R20.reuse, RZ, 0x1b ;  /* 0x000000149f9f7211 */ /* 0x080fe400078fd8ff */
[-C--:B--2---:R-:W-:Y:S02]  /*4cc0*/  LEA.HI R154, R157, R20.reuse, RZ, 0x1b ;  /* 0x000000149d9a7211 */ /* 0x084fe400078fd8ff */
[----:B------:R-:W-:Y:S02]  /*4cd0*/  LEA R157, R159, UR27, 0x2 ;  /* 0x0000001b9f9d7c11 */ /* 0x000fe4000f8e10ff */
[----:B------:R-:W-:Y:S02]  /*4ce0*/  ISETP.GE.AND P6, PT, R160, 0x161, PT ;  /* 0x00000161a000780c */ /* 0x000fe40003fc6270 */
[----:B------:R-:W-:-:S02]  /*4cf0*/  LEA.HI R167, R167, R20, RZ, 0x1b ;  /* 0x00000014a7a77211 */ /* 0x000fc400078fd8ff */
[----:B------:R-:W1:Y:S01]  /*4d00*/  LDS R157, [R157+0x9b0] ;  /* 0x0009b0009d9d7984 */ /* 0x000e620000000800 */
[----:B---3--:R-:W-:Y:S02]  /*4d10*/  IADD3 R173, PT, PT, R20, 0x1c0, RZ ;  /* 0x000001c014ad7810 */ /* 0x008fe40007ffe0ff */
[----:B------:R-:W-:Y:S02]  /*4d20*/  LEA R167, R167, UR27, 0x2 ;  /* 0x0000001ba7a77c11 */ /* 0x000fe4000f8e10ff */
[C---:B------:R-:W-:Y:S02]  /*4d30*/  ISETP.GE.AND P0, PT, R160.reuse, 0x181, PT ;  /* 0x00000181a000780c */ /* 0x040fe40003f06270 */
[C---:B------:R-:W-:Y:S02]  /*4d40*/  ISETP.GE.AND P1, PT, R160.reuse, 0x1a1, PT ;  /* 0x000001a1a000780c */ /* 0x040fe40003f26270 */
[C---:B------:R-:W-:Y:S02]  /*4d50*/  ISETP.GE.AND P2, PT, R160.reuse, 0x1c1, PT ;  /* 0x000001c1a000780c */ /* 0x040fe40003f46270 */
[----:B------:R-:W-:Y:S01]  /*4d60*/  ISETP.GE.AND P3, PT, R160, 0x1e1, PT ;  /* 0x000001e1a000780c */ /* 0x000fe20003f66270 */
[----:B------:R-:W-:-:S12]  /*4d70*/  @!P6 BRA `(.L_x_7024) ;  /* 0x000000000004e947 */ /* 0x000fd80003800000 */
[----:B-1----:R2:W-:Y:S02]  /*4d80*/  REDG.E.ADD.F32.FTZ.RN.STRONG.GPU desc[UR24][R10.64+0x580], R157 ;  /* 0x0005809d0a0079a6 */ /* 0x0025e4000c12f318 */
.L_x_7024:
[----:B------:R-:W-:Y:S05]  /*4d90*/  BSYNC.RECONVERGENT B0 ;  /* 0x0000000000007941 */ /* 0x000fea0003800200 */
.L_x_7023:
[----:B-12---:R1:W2:Y:S01]  /*4da0*/  LDS R157, [R167+0xa30] ;  /* 0x000a3000a79d7984 */ /* 0x0062a20000000800 */
[----:B------:R-:W-:Y:S01]  /*4db0*/  BSSY.RECONVERGENT B0, `(.L_x_7025) ;  /* 0x0000006000007945 */ /* 0x000fe20003800200 */
[----:B------:R-:W-:Y:S01]  /*4dc0*/  VIADD R159, R20, 0x1e0 ;  /* 0x000001e0149f7836 */ /* 0x000fe20000000000 */
[----:B------:R-:W-:Y:S02]  /*4dd0*/  LEA.HI R173, R173, R20, RZ, 0x1b ;  /* 0x00000014adad7211 */ /* 0x000fe400078fd8ff */
[----:B------:R-:W-:Y:S01]  /*4de0*/  LEA R154, R154, UR27, 0x2 ;  /* 0x0000001b9a9a7c11 */ /* 0x000fe2000f8e10ff */
[----:B------:R-:W-:Y:S06]  /*4df0*/  @!P0 BRA `(.L_x_7026) ;  /* 0x0000000000048947 */ /* 0x000fec0003800000 */
[----:B--2---:R3:W-:Y:S02]  /*4e00*/  REDG.E.ADD.F32.FTZ.RN.STRONG.GPU desc[UR24][R10.64+0x600], R157 ;  /* 0x0006009d0a0079a6 */ /* 0x0047e4000c12f318 */
.L_x_7026:
[----:B------:R-:W-:Y:S05]  /*4e10*/  BSYNC.RECONVERGENT B0 ;  /* 0x0000000000007941 */ /* 0x000fea0003800200 */
.L_x_7025:
[----:B--23--:R2:W3:Y:S01]  /*4e20*/  LDS R157, [R154+0xab0] ;  /* 0x000ab0009a9d7984 */ /* 0x00c4e20000000800 */
[----:B------:R-:W-:Y:S01]  /*4e30*/  BSSY.RECONVERGENT B0, `(.L_x_7027) ;  /* 0x0000005000007945 */ /* 0x000fe20003800200 */
[----:B------:R-:W-:Y:S02]  /*4e40*/  LEA.HI R159, R159, R20, RZ, 0x1b ;  /* 0x000000149f9f7211 */ /* 0x000fe400078fd8ff */
[----:B------:R-:W-:Y:S01]  /*4e50*/  LEA R173, R173, UR27, 0x2 ;  /* 0x0000001badad7c11 */ /* 0x000fe2000f8e10ff */
[----:B------:R-:W-:Y:S06]  /*4e60*/  @!P1 BRA `(.L_x_7028) ;  /* 0x0000000000049947 */ /* 0x000fec0003800000 */
[----:B---3--:R4:W-:Y:S02]  /*4e70*/  REDG.E.ADD.F32.FTZ.RN.STRONG.GPU desc[UR24][R10.64+0x680], R157 ;  /* 0x0006809d0a0079a6 */ /* 0x0089e4000c12f318 */
.L_x_7028:
[----:B------:R-:W-:Y:S05]  /*4e80*/  BSYNC.RECONVERGENT B0 ;  /* 0x0000000000007941 */ /* 0x000fea0003800200 */
.L_x_7027:
[----:B---34-:R3:W4:Y:S01]  /*4e90*/  LDS R157, [R173+0xb30] ;  /* 0x000b3000ad9d7984 */ /* 0x0187220000000800 */
[----:B------:R-:W-:Y:S01]  /*4ea0*/  BSSY.RECONVERGENT B0, `(.L_x_7029) ;  /* 0x0000004000007945 */ /* 0x000fe20003800200 */
[----:B------:R-:W-:-:S03]  /*4eb0*/  LEA R159, R159, UR27, 0x2 ;  /* 0x0000001b9f9f7c11 */ /* 0x000fc6000f8e10ff */
[----:B------:R-:W-:Y:S05]  /*4ec0*/  @!P2 BRA `(.L_x_7030) ;  /* 0x000000000004a947 */ /* 0x000fea0003800000 */
[----:B----4-:R4:W-:Y:S02]  /*4ed0*/  REDG.E.ADD.F32.FTZ.RN.STRONG.GPU desc[UR24][R10.64+0x700], R157 ;  /* 0x0007009d0a0079a6 */ /* 0x0109e4000c12f318 */
.L_x_7030:
[----:B------:R-:W-:Y:S05]  /*4ee0*/  BSYNC.RECONVERGENT B0 ;  /* 0x0000000000007941 */ /* 0x000fea0003800200 */
.L_x_7029:
[----:B----4-:R4:W0:Y:S01]  /*4ef0*/  LDS R157, [R159+0xbb0] ;  /* 0x000bb0009f9d7984 */ /* 0x0108220000000800 */
[----:B------:R-:W-:Y:S04]  /*4f00*/  BSSY.RECONVERGENT B0, `(.L_x_7031) ;  /* 0x0000003000007945 */ /* 0x000fe80003800200 */
[----:B------:R-:W-:Y:S05]  /*4f10*/  @!P3 BRA `(.L_x_7032) ;  /* 0x000000000004b947 */ /* 0x000fea0003800000 */
[----:B0-----:R0:W-:Y:S02]  /*4f20*/  REDG.E.ADD.F32.FTZ.RN.STRONG.GPU desc[UR24][R10.64+0x780], R157 ;  /* 0x0007809d0a0079a6 */ /* 0x0011e4000c12f318 */
.L_x_7032:
[----:B------:R-:W-:Y:S05]  /*4f30*/  BSYNC.RECONVERGENT B0 ;  /* 0x0000000000007941 */ /* 0x000fea0003800200 */
.L_x_7031:
[----:B0-----:R-:W0:Y:S01]  /*4f40*/  SHFL.DOWN PT, R10, R13, 0x1, 0x1f ;  /* 0x08201f000d0a7f89 */ /* 0x001e2200000e0000 */
[----:B------:R-:W-:Y:S01]  /*4f50*/  ISETP.GT.AND P0, PT, R41, 0x1e, PT ;  /* 0x0000001e2900780c */ /* 0x000fe20003f04270 */
[-C--:B------:R-:W-:Y:S01]  /*4f60*/  FMUL.FTZ R160, R146, R180.reuse ;  /* 0x000000b492a07220 */ /* 0x080fe20000410000 */
[----:B------:R-:W-:Y:S01]  /*4f70*/  FMUL.FTZ R146, R147, R179 ;  /* 0x000000b393927220 */ /* 0x000fe20000410000 */
[----:B------:R-:W5:Y:S01]  /*4f80*/  SHFL.DOWN PT, R11, R12, 0x1, 0x1f ;  /* 0x08201f000c0b7f89 */ /* 0x000f6200000e0000 */
[C---:B------:R-:W-:Y:S01]  /*4f90*/  FMUL.FTZ R180, R138.reuse, R180 ;  /* 0x000000b48ab47220 */ /* 0x040fe20000410000 */
[-C--:B------:R-:W-:Y:S01]  /*4fa0*/  FMUL.FTZ R162, R145, R225.reuse ;  /* 0x000000e191a27220 */ /* 0x080fe20000410000 */
[C---:B------:R-:W-:Y:S01]  /*4fb0*/  FMUL.FTZ R225, R138.reuse, R225 ;  /* 0x000000e18ae17220 */ /* 0x040fe20000410000 */
[----:B------:R-:W-:Y:S01]  /*4fc0*/  FFMA.FTZ R84, R67, R160, R84 ;  /* 0x000000a043547223 */ /* 0x000fe20000010054 */
[----:B------:R-:W-:Y:S01]  /*4fd0*/  FMUL.FTZ R180, R197, R180 ;  /* 0x000000b4c5b47220 */ /* 0x000fe20000410000 */
[----:B--2---:R-:W-:Y:S01]  /*4fe0*/  FMUL.FTZ R154, R138, R179 ;  /* 0x000000b38a9a7220 */ /* 0x004fe20000410000 */
[----:B------:R-:W-:Y:S01]  /*4ff0*/  FMUL.FTZ R192, R192, R225 ;  /* 0x000000e1c0c07220 */ /* 0x000fe20000410000 */
[----:B------:R-:W-:Y:S01]  /*5000*/  FFMA.FTZ R83, R66, R162, R83 ;  /* 0x000000a242537223 */ /* 0x000fe20000010053 */
[----:B------:R-:W-:Y:S01]  /*5010*/  FFMA.FTZ R180, R109, R160, R180 ;  /* 0x000000a06db47223 */ /* 0x000fe200000100b4 */
[-C--:B------:R-:W-:Y:S01]  /*5020*/  FMUL.FTZ R160, R144, R183.reuse ;  /* 0x000000b790a07220 */ /* 0x080fe20000410000 */
        /* <DEDUP_REMOVED lines=9> */
[----:B0-----:R-:W-:Y:S01]  /*50c0*/  @!P0 FADD.FTZ R13, R13, R10 ;  /* 0x0000000a0d0d8221 */ /* 0x001fe20000010000 */
[----:B------:R-:W-:Y:S01]  /*50d0*/  FMUL.FTZ R160, R15, R195 ;  /* 0x000000c30fa07220 */ /* 0x000fe20000410000 */
[----:B------:R-:W-:Y:S01]  /*50e0*/  FFMA.FTZ R86, R69, R148, R86 ;  /* 0x0000009445567223 */ /* 0x000fe20000010056 */
[----:B------:R-:W-:Y:S01]  /*50f0*/  FMUL.FTZ R144, R151, R169 ;  /* 0x000000a997907220 */ /* 0x000fe20000410000 */
[----:B-----5:R-:W-:Y:S01]  /*5100*/  @!P0 FADD.FTZ R12, R12, R11 ;  /* 0x0000000b0c0c8221 */ /* 0x020fe20000010000 */
[----:B------:R-:W0:Y:S01]  /*5110*/  SHFL.DOWN PT, R10, R13, 0x2, 0x1f ;  /* 0x08401f000d0a7f89 */ /* 0x000e2200000e0000 */
[----:B------:R-:W-:Y:S01]  /*5120*/  ISETP.GT.AND P0, PT, R41, 0x1d, PT ;  /* 0x0000001d2900780c */ /* 0x000fe20003f04270 */
[----:B------:R-:W-:Y:S01]  /*5130*/  FADD.FTZ R133, R162, R133 ;  /* 0x00000085a2857221 */ /* 0x000fe20000010000 */
[----:B------:R-:W-:Y:S01]  /*5140*/  FFMA.FTZ R88, R71, R150, R88 ;  /* 0x0000009647587223 */ /* 0x000fe20000010058 */
[----:B------:R-:W2:Y:S01]  /*5150*/  SHFL.DOWN PT, R11, R12, 0x2, 0x1f ;  /* 0x08401f000c0b7f89 */ /* 0x000ea200000e0000 */
[----:B------:R-:W-:Y:S01]  /*5160*/  FMUL.FTZ R162, R14, R161 ;  /* 0x000000a10ea27220 */ /* 0x000fe20000410000 */
[----:B------:R-:W-:Y:S01]  /*5170*/  FMUL.FTZ R14, R138, R165 ;  /* 0x000000a58a0e7220 */ /* 0x000fe20000410000 */
[----:B------:R-:W-:Y:S01]  /*5180*/  ISETP.NE.AND P1, PT, R20, RZ, PT ;  /* 0x000000ff1400720c */ /* 0x000fe20003f25270 */
[----:B------:R-:W-:Y:S01]  /*5190*/  FMUL.FTZ R195, R138, R195 ;  /* 0x000000c38ac37220 */ /* 0x000fe20000410000 */
[----:B------:R-:W-:Y:S01]  /*51a0*/  FMUL.FTZ R152, R152, R165 ;  /* 0x000000a598987220 */ /* 0x000fe20000410000 */
[----:B------:R-:W-:Y:S01]  /*51b0*/  FMUL.FTZ R142, R142, R187 ;  /* 0x000000bb8e8e7220 */ /* 0x000fe20000410000 */
[----:B------:R-:W-:Y:S01]  /*51c0*/  BSSY.RECONVERGENT B0, `(.L_x_7033) ;  /* 0x0000062000007945 */ /* 0x000fe20003800200 */
[----:B------:R-:W-:Y:S01]  /*51d0*/  FMUL.FTZ R156, R156, R195 ;  /* 0x000000c39c9c7220 */ /* 0x000fe20000410000 */
[----:B------:R-:W-:Y:S01]  /*51e0*/  FADD.FTZ R131, R180, R131 ;  /* 0x00000083b4837221 */ /* 0x000fe20000010000 */
[----:B------:R-:W-:Y:S01]  /*51f0*/  FADD.FTZ R130, R145, R130 ;  /* 0x0000008291827221 */ /* 0x000fe20000010000 */
[----:B------:R-:W-:Y:S01]  /*5200*/  FFMA.FTZ R89, R72, R144, R89 ;  /* 0x0000009048597223 */ /* 0x000fe20000010059 */
[----:B------:R-:W-:Y:S01]  /*5210*/  FFMA.FTZ R80, R63, R142, R80 ;  /* 0x0000008e3f507223 */ /* 0x000fe20000010050 */
[----:B------:R-:W-:Y:S01]  /*5220*/  FFMA.FTZ R90, R73, R152, R90 ;  /* 0x00000098495a7223 */ /* 0x000fe2000001005a */
[----:B------:R-:W-:Y:S01]  /*5230*/  FFMA.FTZ R77, R60, R160, R77 ;  /* 0x000000a03c4d7223 */ /* 0x000fe2000001004d */
[----:B------:R-:W-:Y:S01]  /*5240*/  FFMA.FTZ R76, R59, R162, R76 ;  /* 0x000000a23b4c7223 */ /* 0x000fe2000001004c */
[----:B0-----:R-:W-:Y:S01]  /*5250*/  @!P0 FADD.FTZ R13, R13, R10 ;  /* 0x0000000a0d0d8221 */ /* 0x001fe20000010000 */
[----:B------:R-:W-:Y:S01]  /*5260*/  FMUL.FTZ R10, R138, R177 ;  /* 0x000000b18a0a7220 */ /* 0x000fe20000410000 */
[----:B--2---:R-:W-:-:S03]  /*5270*/  @!P0 FADD.FTZ R12, R12, R11 ;  /* 0x0000000b0c0c8221 */ /* 0x004fc60000010000 */
[----:B------:R-:W0:Y:S01]  /*5280*/  SHFL.DOWN PT, R164, R13, 0x4, 0x1f ;  /* 0x08801f000da47f89 */ /* 0x000e2200000e0000 */
[----:B------:R-:W-:Y:S01]  /*5290*/  ISETP.GT.AND P0, PT, R41, 0x1b, PT ;  /* 0x0000001b2900780c */ /* 0x000fe20003f04270 */
[----:B------:R-:W-:Y:S01]  /*52a0*/  FMUL.FTZ R158, R209, R10 ;  /* 0x0000000ad19e7220 */ /* 0x000fe20000410000 */
[CC--:B------:R-:W-:Y:S01]  /*52b0*/  FMUL.FTZ R10, R138.reuse, R175.reuse ;  /* 0x000000af8a0a7220 */ /* 0x0c0fe20000410000 */
[----:B------:R-:W2:Y:S01]  /*52c0*/  SHFL.DOWN PT, R147, R12, 0x4, 0x1f ;  /* 0x08801f000c937f89 */ /* 0x000ea200000e0000 */
[----:B------:R-:W-:Y:S01]  /*52d0*/  FFMA.FTZ R11, R111, R146, R154 ;  /* 0x000000926f0b7223 */ /* 0x000fe2000001009a */
[----:B------:R-:W-:Y:S01]  /*52e0*/  FMUL.FTZ R146, R149, R175 ;  /* 0x000000af95927220 */ /* 0x000fe20000410000 */
[----:B------:R-:W-:Y:S01]  /*52f0*/  FMUL.FTZ R154, R213, R10 ;  /* 0x0000000ad59a7220 */ /* 0x000fe20000410000 */
[C---:B------:R-:W-:Y:S01]  /*5300*/  FMUL.FTZ R10, R138.reuse, R171 ;  /* 0x000000ab8a0a7220 */ /* 0x040fe20000410000 */
[----:B------:R-:W-:Y:S01]  /*5310*/  FFMA.FTZ R158, R113, R148, R158 ;  /* 0x00000094719e7223 */ /* 0x000fe2000001009e */
[----:B------:R-:W-:Y:S01]  /*5320*/  FADD.FTZ R128, R11, R128 ;  /* 0x000000800b807221 */ /* 0x000fe20000010000 */
        /* <DEDUP_REMOVED lines=11> */
[-C--:B------:R-:W-:Y:S01]  /*53e0*/  FFMA.FTZ R81, R64, R154.reuse, R81 ;  /* 0x0000009a40517223 */ /* 0x080fe20000010051 */
[----:B------:R-:W-:Y:S01]  /*53f0*/  FFMA.FTZ R11, R103, R154, R190 ;  /* 0x0000009a670b7223 */ /* 0x000fe200000100be */
[----:B0-----:R-:W-:Y:S01]  /*5400*/  @!P0 FADD.FTZ R13, R13, R164 ;  /* 0x000000a40d0d8221 */ /* 0x001fe20000010000 */
[----:B------:R-:W-:Y:S01]  /*5410*/  FMUL.FTZ R150, R191, R10 ;  /* 0x0000000abf967220 */ /* 0x000fe20000410000 */
[----:B------:R-:W-:Y:S01]  /*5420*/  FMUL.FTZ R154, R140, R223 ;  /* 0x000000df8c9a7220 */ /* 0x000fe20000410000 */
[----:B------:R-:W-:Y:S01]  /*5430*/  FMUL.FTZ R10, R153, R163 ;  /* 0x000000a3990a7220 */ /* 0x000fe20000410000 */
[----:B--2---:R-:W-:Y:S01]  /*5440*/  @!P0 FADD.FTZ R12, R12, R147 ;  /* 0x000000930c0c8221 */ /* 0x004fe20000010000 */
[----:B------:R-:W0:Y:S01]  /*5450*/  SHFL.DOWN PT, R164, R13, 0x8, 0x1f ;  /* 0x09001f000da47f89 */ /* 0x000e2200000e0000 */
[----:B------:R-:W-:Y:S01]  /*5460*/  ISETP.GT.AND P0, PT, R41, 0x17, PT ;  /* 0x000000172900780c */ /* 0x000fe20003f04270 */
[----:B------:R-:W-:Y:S01]  /*5470*/  FADD.FTZ R129, R158, R129 ;  /* 0x000000819e817221 */ /* 0x000fe20000010000 */
[----:B------:R-:W-:Y:S01]  /*5480*/  FMUL.FTZ R140, R141, R189 ;  /* 0x000000bd8d8c7220 */ /* 0x000fe20000410000 */
[----:B------:R-:W2:Y:S01]  /*5490*/  SHFL.DOWN PT, R147, R12, 0x8, 0x1f ;  /* 0x09001f000c937f89 */ /* 0x000ea200000e0000 */
[C---:B------:R-:W-:Y:S01]  /*54a0*/  FMUL.FTZ R163, R138.reuse, R163 ;  /* 0x000000a38aa37220 */ /* 0x040fe20000410000 */
[----:B------:R-:W-:Y:S01]  /*54b0*/  FFMA.FTZ R3, R119, R144, R146 ;  /* 0x0000009077037223 */ /* 0x000fe20000010092 */
[C---:B------:R-:W-:Y:S01]  /*54c0*/  FMUL.FTZ R158, R138.reuse, R223 ;  /* 0x000000df8a9e7220 */ /* 0x040fe20000410000 */
[----:B------:R-:W-:Y:S01]  /*54d0*/  FMUL.FTZ R189, R138, R189 ;  /* 0x000000bd8abd7220 */ /* 0x000fe20000410000 */
[----:B------:R-:W-:Y:S01]  /*54e0*/  FADD.FTZ R132, R11, R132 ;  /* 0x000000840b847221 */ /* 0x000fe20000010000 */
[----:B------:R-:W-:Y:S01]  /*54f0*/  FADD.FTZ R124, R3, R124 ;  /* 0x0000007c037c7221 */ /* 0x000fe20000010000 */
[----:B------:R-:W-:Y:S01]  /*5500*/  FMUL.FTZ R158, R185, R158 ;  /* 0x0000009eb99e7220 */ /* 0x000fe20000410000 */
[----:B------:R-:W-:Y:S01]  /*5510*/  FMUL.FTZ R184, R184, R189 ;  /* 0x000000bdb8b87220 */ /* 0x000fe20000410000 */
[----:B------:R-:W-:Y:S01]  /*5520*/  FFMA.FTZ R150, R101, R142, R150 ;  /* 0x0000008e65967223 */ /* 0x000fe20000010096 */
[----:B------:R-:W-:Y:S01]  /*5530*/  FADD.FTZ R127, R148, R127 ;  /* 0x0000007f947f7221 */ /* 0x000fe20000010000 */
[----:B------:R-:W-:Y:S01]  /*5540*/  FFMA.FTZ R158, R97, R154, R158 ;  /* 0x0000009a619e7223 */ /* 0x000fe2000001009e */
[----:B------:R-:W-:Y:S01]  /*5550*/  FFMA.FTZ R79, R62, R140, R79 ;  /* 0x0000008c3e4f7223 */ /* 0x000fe2000001004f */
[----:B------:R-:W-:Y:S01]  /*5560*/  FADD.FTZ R135, R150, R135 ;  /* 0x0000008796877221 */ /* 0x000fe20000010000 */
[----:B------:R-:W-:Y:S01]  /*5570*/  FFMA.FTZ R91, R74, R10, R91 ;  /* 0x0000000a4a5b7223 */ /* 0x000fe2000001005b */
[----:B------:R-:W-:Y:S01]  /*5580*/  FFMA.FTZ R78, R61, R154, R78 ;  /* 0x0000009a3d4e7223 */ /* 0x000fe2000001004e */
[----:B------:R-:W-:Y:S01]  /*5590*/  FADD.FTZ R137, R158, R137 ;  /* 0x000000899e897221 */ /* 0x000fe20000010000 */
[----:B0-----:R-:W-:Y:S01]  /*55a0*/  @!P0 FADD.FTZ R13, R13, R164 ;  /* 0x000000a40d0d8221 */ /* 0x001fe20000010000 */
[----:B------:R-:W-:Y:S01]  /*55b0*/  FMUL.FTZ R164, R138, R161 ;  /* 0x000000a18aa47220 */ /* 0x000fe20000410000 */
[----:B------:R-:W-:Y:S01]  /*55c0*/  FMUL.FTZ R138, R219, R14 ;  /* 0x0000000edb8a7220 */ /* 0x000fe20000410000 */
[----:B------:R-:W-:Y:S01]  /*55d0*/  FMUL.FTZ R14, R2, R163 ;  /* 0x000000a3020e7220 */ /* 0x000fe20000410000 */
[----:B--2---:R-:W-:Y:S01]  /*55e0*/  @!P0 FADD.FTZ R12, R12, R147 ;  /* 0x000000930c0c8221 */ /* 0x004fe20000010000 */
[----:B------:R-:W0:Y:S01]  /*55f0*/  SHFL.DOWN PT, R166, R13, 0x10, 0x1f ;  /* 0x0a001f000da67f89 */ /* 0x000e2200000e0000 */
[----:B------:R-:W-:Y:S01]  /*5600*/  ISETP.NE.AND P0, PT, R41, RZ, PT ;  /* 0x000000ff2900720c */ /* 0x000fe20003f05270 */
[----:B------:R-:W-:Y:S01]  /*5610*/  FFMA.FTZ R11, R121, R152, R138 ;  /* 0x00000098790b7223 */ /* 0x000fe2000001008a */
[----:B------:R-:W-:Y:S01]  /*5620*/  FMUL.FTZ R164, R155, R164 ;  /* 0x000000a49ba47220 */ /* 0x000fe20000410000 */
[----:B------:R-:W2:Y:S01]  /*5630*/  SHFL.DOWN PT, R15, R12, 0x10, 0x1f ;  /* 0x0a001f000c0f7f89 */ /* 0x000ea200000e0000 */
[----:B------:R-:W-:Y:S01]  /*5640*/  FFMA.FTZ R14, R123, R10, R14 ;  /* 0x0000000a7b0e7223 */ /* 0x000fe2000001000e */
[----:B------:R-:W-:Y:S01]  /*5650*/  FADD.FTZ R122, R11, R122 ;  /* 0x0000007a0b7a7221 */ /* 0x000fe20000010000 */
[----:B------:R-:W-:Y:S01]  /*5660*/  FFMA.FTZ R11, R95, R160, R156 ;  /* 0x000000a05f0b7223 */ /* 0x000fe2000001009c */
[----:B------:R-:W-:Y:S01]  /*5670*/  FFMA.FTZ R164, R93, R162, R164 ;  /* 0x000000a25da47223 */ /* 0x000fe200000100a4 */
[----:B------:R-:W-:-:S02]  /*5680*/  FADD.FTZ R125, R14, R125 ;  /* 0x0000007d0e7d7221 */ /* 0x000fc40000010000 */
[----:B------:R-:W-:Y:S01]  /*5690*/  FADD.FTZ R136, R11, R136 ;  /* 0x000000880b887221 */ /* 0x000fe20000010000 */
[----:B------:R-:W-:Y:S01]  /*56a0*/  FADD.FTZ R139, R164, R139 ;  /* 0x0000008ba48b7221 */ /* 0x000fe20000010000 */
[----:B0-----:R-:W-:Y:S01]  /*56b0*/  FADD.FTZ R2, R13, R166 ;  /* 0x000000a60d027221 */ /* 0x001fe20000010000 */
[----:B--2---:R-:W-:Y:S01]  /*56c0*/  FADD.FTZ R3, R12, R15 ;  /* 0x0000000f0c037221 */ /* 0x004fe20000010000 */
[----:B------:R-:W-:-:S04]  /*56d0*/  FFMA.FTZ R15, R99, R140, R184 ;  /* 0x0000008c630f7223 */ /* 0x000fc800000100b8 */
[----:B------:R0:W-:Y:S01]  /*56e0*/  @!P0 STS.64 [UR27+0xc78], R2 ;  /* 0x000c7802ff008988 */ /* 0x0001e20008000a1b */
[----:B------:R-:W-:Y:S01]  /*56f0*/  BAR.SYNC.DEFER_BLOCKING 0x0 ;  /* 0x0000000000007b1d */ /* 0x000fe20000010000 */
[----:B------:R-:W-:Y:S01]  /*5700*/  ISETP.GT.AND P0, PT, R41, 0xf, PT ;  /* 0x0000000f2900780c */ /* 0x000fe20003f04270 */
[----:B------:R-:W-:-:S03]  /*5710*/  FADD.FTZ R134, R15, R134 ;  /* 0x000000860f867221 */ /* 0x000fc60000010000 */
[----:B0-----:R-:W-:Y:S02]  /*5720*/  FSEL R2, R13, R2, P0 ;  /* 0x000000020d027208 */ /* 0x001fe40000000000 */
[----:B------:R-:W-:Y:S01]  /*5730*/  FSEL R3, R12, R3, P0 ;  /* 0x000000030c037208 */ /* 0x000fe20000000000 */
[----:B------:R-:W-:Y:S06]  /*5740*/  @P1 BRA `(.L_x_7034) ;  /* 0x0000000000241947 */ /* 0x000fec0003800000 */
[----:B------:R-:W-:Y:S01]  /*5750*/  UISETP.NE.AND UP0, UPT, UR12, UR42, UPT ;  /* 0x0000002a0c00728c */ /* 0x000fe2000bf05270 */
[----:B------:R-:W-:-:S05]  /*5760*/  LEA R12, R75, UR27, 0x2 ;  /* 0x0000001b4b0c7c11 */ /* 0x000fca000f8e10ff */
[----:B------:R-:W-:-:S13]  /*5770*/  PLOP3.LUT P0, PT, PT, PT, UP0, 0x80, 0x8 ;  /* 0x000000000008781c */ /* 0x000fda0003f0f008 */
[----:B------:R-:W0:Y:S04]  /*5780*/  @P0 LDS R10, [R12+0x2328] ;  /* 0x002328000c0a0984 */ /* 0x000e280000000800 */
[----:B------:R-:W2:Y:S01]  /*5790*/  @P0 LDS R11, [R12+0x1f28] ;  /* 0x001f28000c0b0984 */ /* 0x000ea20000000800 */
[----:B0-----:R-:W-:Y:S01]  /*57a0*/  @P0 FADD.FTZ R3, R3, R10 ;  /* 0x0000000a03030221 */ /* 0x001fe20000010000 */
[----:B--2---:R-:W-:-:S04]  /*57b0*/  @P0 FADD.FTZ R2, R2, R11 ;  /* 0x0000000b02020221 */ /* 0x004fc80000010000 */
[----:B------:R0:W-:Y:S04]  /*57c0*/  STS [R12+0x2328], R3 ;  /* 0x002328030c007388 */ /* 0x0001e80000000800 */
[----:B------:R0:W-:Y:S02]  /*57d0*/  STS [R12+0x1f28], R2 ;  /* 0x001f28020c007388 */ /* 0x0001e40000000800 */
.L_x_7034:
[----:B------:R-:W-:Y:S05]  /*57e0*/  BSYNC.RECONVERGENT B0 ;  /* 0x0000000000007941 */ /* 0x000fea0003800200 */
.L_x_7033:
[----:B------:R-:W-:-:S04]  /*57f0*/  IADD3 R75, PT, PT, R75, 0x1, RZ ;  /* 0x000000014b4b7810 */ /* 0x000fc80007ffe0ff */
[----:B------:R-:W-:-:S13]  /*5800*/  ISETP.GE.AND P0, PT, R75, UR43, PT ;  /* 0x0000002b4b007c0c */ /* 0x000fda000bf06270 */
[----:B------:R-:W-:Y:S05]  /*5810*/  @!P0 BRA `(.L_x_7035) ;  /* 0xffffffcc000c8947 */ /* 0x000fea000383ffff */
.L_x_6997:
[----:B------:R-:W-:Y:S01]  /*5820*/  BAR.SYNC.DEFER_BLOCKING 0x0 ;  /* 0x0000000000007b1d */ /* 0x000fe20000010000 */
[----:B------:R-:W-:Y:S01]  /*5830*/  F2FP.BF16.F32.PACK_AB R90, R90, R91 ;  /* 0x0000005b5a5a723e */ /* 0x000fe200000010ff */
[----:B------:R-:W-:Y:S01]  /*5840*/  UIADD3 UR20, UPT, UPT, -UR22, UR20, URZ ;  /* 0x0000001416147290 */ /* 0x000fe2000fffe1ff */
[----:B------:R-:W-:Y:S01]  /*5850*/  F2FP.BF16.F32.PACK_AB R88, R88, R89 ;  /* 0x000000595858723e */ /* 0x000fe200000010ff */
[----:B------:R-:W-:Y:S01]  /*5860*/  USHF.R.S32.HI UR23, URZ, 0x1f, UR22 ;  /* 0x0000001fff177899 */ /* 0x000fe20008011416 */
[----:B------:R-:W-:Y:S01]  /*5870*/  F2FP.BF16.F32.PACK_AB R86, R86, R87 ;  /* 0x000000575656723e */ /* 0x000fe200000010ff */
[----:B------:R-:W2:Y:S01]  /*5880*/  LDCU.64 UR28, c[0x0][0x4f8] ;  /* 0x00009f00ff1c77ac */ /* 0x000ea20008000a00 */
[----:B------:R-:W-:Y:S02]  /*5890*/  F2FP.BF16.F32.PACK_AB R84, R84, R85 ;  /* 0x000000555454723e */ /* 0x000fe400000010ff */
[----:B------:R-:W-:Y:S01]  /*58a0*/  PRMT R0, R90, 0x7632, R0 ;  /* 0x000076325a007816 */ /* 0x000fe20000000000 */
[----:B------:R-:W5:Y:S01]  /*58b0*/  LDCU.64 UR30, c[0x0][0x500] ;  /* 0x0000a000ff1e77ac */ /* 0x000f620008000a00 */
[----:B0-----:R-:W-:-:S02]  /*58c0*/  PRMT R2, R88, 0x7632, R2 ;  /* 0x0000763258027816 */ /* 0x001fc40000000002 */
[----:B------:R-:W-:Y:S01]  /*58d0*/  PRMT R3, R86, 0x7632, R3 ;  /* 0x0000763256037816 */ /* 0x000fe20000000003 */
[----:B------:R-:W-:Y:S01]  /*58e0*/  UIADD3 UR14, UP0, UPT, UR14, -0x400, URZ ;  /* 0xfffffc000e0e7890 */ /* 0x000fe2000ff1e0ff */
[----:B------:R-:W-:Y:S01]  /*58f0*/  ISETP.NE.AND P0, PT, R20, RZ, PT ;  /* 0x000000ff1400720c */ /* 0x000fe20003f05270 */
[----:B------:R-:W-:Y:S01]  /*5900*/  UIADD3 UR16, UP1, UPT, UR16, -0x400, URZ ;  /* 0xfffffc0010107890 */ /* 0x000fe2000ff3e0ff */
[----:B------:R-:W-:Y:S01]  /*5910*/  F2FP.BF16.F32.PACK_AB R82, R82, R83 ;  /* 0x000000535252723e */ /* 0x000fe200000010ff */
[----:B------:R-:W-:Y:S01]  /*5920*/  UIADD3.X UR15, UPT, UPT, UR15, -0x1, URZ, UP0, !UPT ;  /* 0xffffffff0f0f7890 */ /* 0x000fe200087fe4ff */
[----:B------:R-:W-:Y:S01]  /*5930*/  F2FP.BF16.F32.PACK_AB R80, R80, R81 ;  /* 0x000000515050723e */ /* 0x000fe200000010ff */
[----:B------:R-:W-:Y:S01]  /*5940*/  UISETP.GT.AND UP0, UPT, UR12, 0x1, UPT ;  /* 0x000000010c00788c */ /* 0x000fe2000bf04270 */
[----:B------:R-:W-:Y:S01]  /*5950*/  F2FP.BF16.F32.PACK_AB R78, R78, R79 ;  /* 0x0000004f4e4e723e */ /* 0x000fe200000010ff */
[----:B------:R-:W-:Y:S01]  /*5960*/  UIADD3 UR18, UP2, UPT, UR18, -0x400, URZ ;  /* 0xfffffc0012127890 */ /* 0x000fe2000ff5e0ff */
[----:B------:R-:W-:Y:S01]  /*5970*/  F2FP.BF16.F32.PACK_AB R76, R76, R77 ;  /* 0x0000004d4c4c723e */ /* 0x000fe200000010ff */
[----:B------:R0:W-:Y:S01]  /*5980*/  STS.U16 [R58+0x2], R0 ;  /* 0x000002003a007388 */ /* 0x0001e20000000400 */
[----:B------:R-:W-:Y:S01]  /*5990*/  PRMT R4, R84, 0x7632, R4 ;  /* 0x0000763254047816 */ /* 0x000fe20000000004 */
[----:B------:R-:W-:Y:S01]  /*59a0*/  UIADD3.X UR17, UPT, UPT, UR17, -0x1, URZ, UP1, !UPT ;  /* 0xffffffff11117890 */ /* 0x000fe20008ffe4ff */
[----:B------:R-:W-:Y:S01]  /*59b0*/  PRMT R6, R76, 0x7632, R6 ;  /* 0x000076324c067816 */ /* 0x000fe20000000006 */
[----:B------:R1:W-:Y:S01]  /*59c0*/  STS.U16 [R58+0x6], R2 ;  /* 0x000006023a007388 */ /* 0x0003e20000000400 */
[----:B------:R-:W-:-:S03]  /*59d0*/  UIADD3.X UR19, UPT, UPT, UR19, -0x1, URZ, UP2, !UPT ;  /* 0xffffffff13137890 */ /* 0x000fc600097fe4ff */
[----:B------:R3:W-:Y:S01]  /*59e0*/  STS.U16 [R58+0xa], R3 ;  /* 0x00000a033a007388 */ /* 0x0007e20000000400 */
[----:B0-----:R-:W-:-:S03]  /*59f0*/  PRMT R0, R82, 0x7632, R0 ;  /* 0x0000763252007816 */ /* 0x001fc60000000000 */
[----:B------:R0:W-:Y:S01]  /*5a00*/  STS.U16 [R58+0xe], R4 ;  /* 0x00000e043a007388 */ /* 0x0001e20000000400 */
[----:B-1----:R-:W-:-:S03]  /*5a10*/  PRMT R2, R80, 0x7632, R2 ;  /* 0x0000763250027816 */ /* 0x002fc60000000002 */
[----:B------:R-:W-:Y:S01]  /*5a20*/  STS.U16 [R58], R90 ;  /* 0x0000005a3a007388 */ /* 0x000fe20000000400 */
[----:B---3--:R-:W-:-:S03]  /*5a30*/  PRMT R3, R78, 0x7632, R3 ;  /* 0x000076324e037816 */ /* 0x008fc60000000003 */
[----:B------:R-:W-:Y:S01]  /*5a40*/  STS.U16 [R58+0x4], R88 ;  /* 0x000004583a007388 */ /* 0x000fe20000000400 */
[----:B0-----:R-:W-:Y:S01]  /*5a50*/  MOV R4, UR20 ;  /* 0x0000001400047c02 */ /* 0x001fe20008000f00 */
[----:B--2---:R-:W-:Y:S02]  /*5a60*/  UIMAD.WIDE.U32 UR20, UR26, UR28, UR22 ;  /* 0x0000001c1a1472a5 */ /* 0x004fe4000f8e0016 */
[----:B------:R-:W-:Y:S02]  /*5a70*/  STS.U16 [R58+0x8], R86 ;  /* 0x000008563a007388 */ /* 0x000fe40000000400 */
[----:B------:R-:W-:Y:S02]  /*5a80*/  UIMAD UR21, UR26, UR29, UR21 ;  /* 0x0000001d1a1572a4 */ /* 0x000fe4000f8e0215 */
[----:B------:R-:W-:Y:S01]  /*5a90*/  STS.U16 [R58+0xc], R84 ;  /* 0x00000c543a007388 */ /* 0x000fe20000000400 */
[----:B------:R-:W0:Y:S03]  /*5aa0*/  LDCU.64 UR28, c[0x0][0x550] ;  /* 0x0000aa00ff1c77ac */ /* 0x000e260008000a00 */
[----:B------:R-:W-:Y:S01]  /*5ab0*/  STS.U16 [R58+0x10], R82 ;  /* 0x000010523a007388 */ /* 0x000fe20000000400 */
[----:B-----5:R-:W-:-:S03]  /*5ac0*/  UIMAD.WIDE.U32 UR20, UR6, UR30, UR20 ;  /* 0x0000001e061472a5 */ /* 0x020fc6000f8e0014 */
[----:B------:R1:W-:Y:S01]  /*5ad0*/  STS.U16 [R58+0x12], R0 ;  /* 0x000012003a007388 */ /* 0x0003e20000000400 */
[----:B------:R-:W-:Y:S01]  /*5ae0*/  UIMAD UR21, UR6, UR31, UR21 ;  /* 0x0000001f061572a4 */ /* 0x000fe2000f8e0215 */
[----:B------:R-:W2:Y:S02]  /*5af0*/  LDCU.64 UR30, c[0x0][0x560] ;  /* 0x0000ac00ff1e77ac */ /* 0x000ea40008000a00 */
[----:B------:R-:W-:Y:S04]  /*5b00*/  STS.U16 [R58+0x14], R80 ;  /* 0x000014503a007388 */ /* 0x000fe80000000400 */
[----:B------:R0:W-:Y:S01]  /*5b10*/  STS.U16 [R58+0x16], R2 ;  /* 0x000016023a007388 */ /* 0x0001e20000000400 */
[----:B-1----:R-:W-:-:S03]  /*5b20*/  IADD3 R0, P1, PT, R22, UR20, RZ ;  /* 0x0000001416007c10 */ /* 0x002fc6000ff3e0ff */
[----:B------:R-:W-:Y:S04]  /*5b30*/  STS.U16 [R58+0x18], R78 ;  /* 0x0000184e3a007388 */ /* 0x000fe80000000400 */
[----:B------:R1:W-:Y:S01]  /*5b40*/  STS.U16 [R58+0x1a], R3 ;  /* 0x00001a033a007388 */ /* 0x0003e20000000400 */
[----:B0-----:R-:W-:-:S03]  /*5b50*/  LEA R2, P3, R0, UR28, 0x1 ;  /* 0x0000001c00027c11 */ /* 0x001fc6000f8608ff */
[----:B------:R-:W-:Y:S04]  /*5b60*/  STS.U16 [R58+0x1c], R76 ;  /* 0x00001c4c3a007388 */ /* 0x000fe80000000400 */
[----:B------:R0:W-:Y:S01]  /*5b70*/  STS.U16 [R58+0x1e], R6 ;  /* 0x00001e063a007388 */ /* 0x0001e20000000400 */
[----:B------:R-:W-:-:S03]  /*5b80*/  NOP ;  /* 0x0000000000007918 */ /* 0x000fc60000000000 */
[----:B------:R-:W-:Y:S01]  /*5b90*/  LDS.U16 R5, [R42] ;  /* 0x000000002a057984 */ /* 0x000fe20000000400 */
[----:B-1----:R-:W-:Y:S01]  /*5ba0*/  IADD3.X R3, PT, PT, RZ, UR21, RZ, P1, !PT ;  /* 0x00000015ff037c10 */ /* 0x002fe20008ffe4ff */
[----:B------:R-:W1:Y:S02]  /*5bb0*/  LDCU.64 UR20, c[0x0][0x518] ;  /* 0x0000a300ff1477ac */ /* 0x000e640008000a00 */
[----:B------:R-:W-:Y:S01]  /*5bc0*/  LDS.U16 R7, [R43+0x40] ;  /* 0x000040002b077984 */ /* 0x000fe20000000400 */
[----:B------:R-:W-:Y:S01]  /*5bd0*/  LEA.HI.X R3, R0, UR29, R3, 0x1, P3 ;  /* 0x0000001d00037c11 */ /* 0x000fe200098f0c03 */
[----:B------:R-:W3:Y:S01]  /*5be0*/  LDCU.64 UR28, c[0x0][0x520] ;  /* 0x0000a400ff1c77ac */ /* 0x000ee20008000a00 */
[----:B------:R-:W-:Y:S01]  /*5bf0*/  F2FP.BF16.F32.PACK_AB R0, R122, R125 ;  /* 0x0000007d7a00723e */ /* 0x000fe200000010ff */
[----:B------:R-:W-:Y:S01]  /*5c00*/  LDS.U16 R9, [R44+0x80] ;  /* 0x000080002c097984 */ /* 0x000fe20000000400 */
[----:B------:R-:W-:Y:S02]  /*5c10*/  FADD.FTZ R125, R125, R18 ;  /* 0x000000127d7d7221 */ /* 0x000fe40000010000 */
[----:B0-----:R-:W-:Y:S01]  /*5c20*/  PRMT R6, R0, 0x7632, R6 ;  /* 0x0000763200067816 */ /* 0x001fe20000000006 */
[----:B------:R-:W-:Y:S01]  /*5c30*/  LDS.U16 R11, [R45+0xc0] ;  /* 0x0000c0002d0b7984 */ /* 0x000fe20000000400 */
[----:B------:R-:W-:-:S03]  /*5c40*/  FADD.FTZ R125, R125, R122 ;  /* 0x0000007a7d7d7221 */ /* 0x000fc60000010000 */
[----:B------:R-:W-:Y:S04]  /*5c50*/  LDS.U16 R13, [R46+0x100] ;  /* 0x000100002e0d7984 */ /* 0x000fe80000000400 */
[----:B------:R-:W-:Y:S01]  /*5c60*/  LDS.U16 R15, [R47+0x140] ;  /* 0x000140002f0f7984 */ /* 0x000fe20000000400 */
[----:B-1----:R-:W-:-:S03]  /*5c70*/  UIMAD.WIDE.U32 UR22, UR26, UR20, UR22 ;  /* 0x000000141a1672a5 */ /* 0x002fc6000f8e0016 */
        /* <DEDUP_REMOVED lines=30> */
[-C--:B------:R-:W-:Y:S02]  /*5e60*/  ISETP.GE.AND P6, PT, R34, R77.reuse, PT ;  /* 0x0000004d2200720c */ /* 0x080fe40003fc6270 */
[----:B0-----:R-:W-:Y:S01]  /*5e70*/  PRMT R5, R0, 0x7610, R5 ;  /* 0x0000761000057816 */ /* 0x001fe20000000005 */
[----:B------:R-:W-:Y:S01]  /*5e80*/  @!P1 STG.E.U16 desc[UR24][R2.64+0x100], R13 ;  /* 0x0001000d02009986 */ /* 0x000fe2000c101518 */
[-C--:B------:R-:W-:Y:S02]  /*5e90*/  ISETP.GE.AND P1, PT, R35, R77.reuse, PT ;  /* 0x0000004d2300720c */ /* 0x080fe40003f26270 */
[----:B------:R-:W-:Y:S01]  /*5ea0*/  F2FP.BF16.F32.PACK_AB R0, R129, R126 ;  /* 0x0000007e8100723e */ /* 0x000fe200000010ff */
[----:B------:R-:W-:Y:S01]  /*5eb0*/  @!P2 STG.E.U16 desc[UR24][R2.64+0x140], R15 ;  /* 0x0001400f0200a986 */ /* 0x000fe2000c101518 */
[-C--:B------:R-:W-:Y:S02]  /*5ec0*/  ISETP.GE.AND P2, PT, R36, R77.reuse, PT ;  /* 0x0000004d2400720c */ /* 0x080fe40003f46270 */
[----:B-1----:R-:W-:Y:S01]  /*5ed0*/  PRMT R9, R0, 0x7610, R9 ;  /* 0x0000761000097816 */ /* 0x002fe20000000009 */
[----:B------:R-:W-:Y:S01]  /*5ee0*/  @!P3 STG.E.U16 desc[UR24][R2.64+0x180], R41 ;  /* 0x000180290200b986 */ /* 0x000fe2000c101518 */
[----:B------:R-:W-:-:S02]  /*5ef0*/  ISETP.GE.AND P3, PT, R39, R77, PT ;  /* 0x0000004d2700720c */ /* 0x000fc40003f66270 */
[----:B------:R-:W-:Y:S01]  /*5f00*/  PRMT R10, R0, 0x7632, R10 ;  /* 0x00007632000a7816 */ /* 0x000fe2000000000a */
[----:B------:R-:W-:Y:S01]  /*5f10*/  @!P4 STG.E.U16 desc[UR24][R2.64+0x1c0], R59 ;  /* 0x0001c03b0200c986 */ /* 0x000fe2000c101518 */
[-C--:B------:R-:W-:Y:S02]  /*5f20*/  ISETP.GE.AND P4, PT, R38, R77.reuse, PT ;  /* 0x0000004d2600720c */ /* 0x080fe40003f86270 */
[----:B------:R-:W-:Y:S01]  /*5f30*/  F2FP.BF16.F32.PACK_AB R0, R131, R128 ;  /* 0x000000808300723e */ /* 0x000fe200000010ff */
        /* <DEDUP_REMOVED lines=11> */
[----:B0-----:R-:W-:Y:S01]  /*5ff0*/  F2FP.BF16.F32.PACK_AB R3, R127, R124 ;  /* 0x0000007c7f03723e */ /* 0x001fe200000010ff */
[----:B------:R-:W-:Y:S01]  /*6000*/  FADD.FTZ R124, R125, R124 ;  /* 0x0000007c7d7c7221 */ /* 0x000fe20000010000 */
[----:B------:R-:W-:-:S02]  /*6010*/  F2FP.BF16.F32.PACK_AB R2, R133, R130 ;  /* 0x000000828502723e */ /* 0x000fc400000010ff */
[C---:B------:R-:W-:Y:S01]  /*6020*/  PRMT R8, R3.reuse, 0x7632, R8 ;  /* 0x0000763203087816 */ /* 0x040fe20000000008 */
[----:B------:R-:W-:Y:S01]  /*6030*/  FADD.FTZ R127, R124, R127 ;  /* 0x0000007f7c7f7221 */ /* 0x000fe20000010000 */
[----:B------:R-:W-:Y:S02]  /*6040*/  PRMT R7, R3, 0x7610, R7 ;  /* 0x0000761003077816 */ /* 0x000fe40000000007 */
[C---:B------:R-:W-:Y:S01]  /*6050*/  PRMT R11, R2.reuse, 0x7610, R11 ;  /* 0x00007610020b7816 */ /* 0x040fe2000000000b */
[----:B------:R-:W-:Y:S01]  /*6060*/  FADD.FTZ R126, R127, R126 ;  /* 0x0000007e7f7e7221 */ /* 0x000fe20000010000 */
[----:B------:R-:W-:Y:S02]  /*6070*/  PRMT R12, R2, 0x7632, R12 ;  /* 0x00007632020c7816 */ /* 0x000fe4000000000c */
[----:B------:R-:W-:Y:S01]  /*6080*/  F2FP.BF16.F32.PACK_AB R3, R135, R132 ;  /* 0x000000848703723e */ /* 0x000fe200000010ff */
[----:B------:R-:W-:Y:S01]  /*6090*/  FADD.FTZ R129, R126, R129 ;  /* 0x000000817e817221 */ /* 0x000fe20000010000 */
[----:B------:R-:W-:Y:S01]  /*60a0*/  F2FP.BF16.F32.PACK_AB R2, R139, R136 ;  /* 0x000000888b02723e */ /* 0x000fe200000010ff */
[----:B------:R0:W-:Y:S02]  /*60b0*/  STS.U16 [R58], R5 ;  /* 0x000000053a007388 */ /* 0x0001e40000000400 */
[----:B------:R-:W-:Y:S01]  /*60c0*/  FADD.FTZ R128, R129, R128 ;  /* 0x0000008081807221 */ /* 0x000fe20000010000 */
[----:B------:R-:W-:Y:S01]  /*60d0*/  PRMT R13, R2, 0x7632, R13 ;  /* 0x00007632020d7816 */ /* 0x000fe2000000000d */
[----:B------:R1:W-:Y:S02]  /*60e0*/  STS.U16 [R58+0x2], R6 ;  /* 0x000002063a007388 */ /* 0x0003e40000000400 */
[----:B------:R-:W-:-:S02]  /*60f0*/  FADD.FTZ R131, R128, R131 ;  /* 0x0000008380837221 */ /* 0x000fc40000010000 */
[----:B------:R3:W-:Y:S02]  /*6100*/  STS.U16 [R58+0x6], R8 ;  /* 0x000006083a007388 */ /* 0x0007e40000000400 */
[----:B------:R-:W-:Y:S01]  /*6110*/  FADD.FTZ R130, R131, R130 ;  /* 0x0000008283827221 */ /* 0x000fe20000010000 */
[----:B0-----:R-:W-:Y:S01]  /*6120*/  PRMT R5, R0, 0x7610, R5 ;  /* 0x0000761000057816 */ /* 0x001fe20000000005 */
[----:B------:R0:W-:Y:S02]  /*6130*/  STS.U16 [R58+0xa], R10 ;  /* 0x00000a0a3a007388 */ /* 0x0001e40000000400 */
[----:B------:R-:W-:Y:S01]  /*6140*/  FADD.FTZ R133, R130, R133 ;  /* 0x0000008582857221 */ /* 0x000fe20000010000 */
[----:B-1----:R-:W-:Y:S02]  /*6150*/  PRMT R6, R0, 0x7632, R6 ;  /* 0x0000763200067816 */ /* 0x002fe40000000006 */
[----:B------:R-:W-:Y:S01]  /*6160*/  F2FP.BF16.F32.PACK_AB R0, R137, R134 ;  /* 0x000000868900723e */ /* 0x000fe200000010ff */
[----:B------:R-:W-:Y:S01]  /*6170*/  STS.U16 [R58+0x4], R7 ;  /* 0x000004073a007388 */ /* 0x000fe20000000400 */
[----:B---3--:R-:W-:Y:S01]  /*6180*/  PRMT R8, R3, 0x7632, R8 ;  /* 0x0000763203087816 */ /* 0x008fe20000000008 */
[----:B------:R-:W-:-:S02]  /*6190*/  FADD.FTZ R132, R133, R132 ;  /* 0x0000008485847221 */ /* 0x000fc40000010000 */
[----:B------:R-:W-:Y:S01]  /*61a0*/  STS.U16 [R58+0x8], R9 ;  /* 0x000008093a007388 */ /* 0x000fe20000000400 */
[----:B0-----:R-:W-:Y:S01]  /*61b0*/  PRMT R10, R0, 0x7632, R10 ;  /* 0x00007632000a7816 */ /* 0x001fe2000000000a */
[----:B------:R-:W-:Y:S02]  /*61c0*/  FADD.FTZ R135, R132, R135 ;  /* 0x0000008784877221 */ /* 0x000fe40000010000 */
[----:B------:R-:W-:Y:S02]  /*61d0*/  STS.U16 [R58+0xc], R5 ;  /* 0x00000c053a007388 */ /* 0x000fe40000000400 */
[----:B------:R-:W-:Y:S02]  /*61e0*/  FADD.FTZ R134, R135, R134 ;  /* 0x0000008687867221 */ /* 0x000fe40000010000 */
[----:B------:R-:W-:Y:S02]  /*61f0*/  STS.U16 [R58+0xe], R6 ;  /* 0x00000e063a007388 */ /* 0x000fe40000000400 */
[----:B------:R-:W-:-:S02]  /*6200*/  FADD.FTZ R137, R134, R137 ;  /* 0x0000008986897221 */ /* 0x000fc40000010000 */
[----:B------:R-:W-:Y:S02]  /*6210*/  STS.U16 [R58+0x10], R11 ;  /* 0x0000100b3a007388 */ /* 0x000fe40000000400 */
[----:B------:R-:W-:Y:S02]  /*6220*/  FADD.FTZ R18, R137, R136 ;  /* 0x0000008889127221 */ /* 0x000fe40000010000 */
[----:B------:R-:W-:Y:S02]  /*6230*/  STS.U16 [R58+0x12], R12 ;  /* 0x0000120c3a007388 */ /* 0x000fe40000000400 */
[----:B------:R-:W-:Y:S02]  /*6240*/  FADD.FTZ R18, R18, R139 ;  /* 0x0000008b12127221 */ /* 0x000fe40000010000 */
[----:B------:R-:W-:Y:S04]  /*6250*/  STS.U16 [R58+0x14], R3 ;  /* 0x000014033a007388 */ /* 0x000fe80000000400 */
[----:B------:R-:W-:Y:S04]  /*6260*/  STS.U16 [R58+0x16], R8 ;  /* 0x000016083a007388 */ /* 0x000fe80000000400 */
[----:B------:R0:W-:Y:S04]  /*6270*/  STS.U16 [R58+0x18], R0 ;  /* 0x000018003a007388 */ /* 0x0001e80000000400 */
[----:B------:R-:W-:Y:S04]  /*6280*/  STS.U16 [R58+0x1a], R10 ;  /* 0x00001a0a3a007388 */ /* 0x000fe80000000400 */
[----:B------:R2:W-:Y:S01]  /*6290*/  STS.U16 [R58+0x1c], R2 ;  /* 0x00001c023a007388 */ /* 0x0005e20000000400 */
[----:B0-----:R-:W-:Y:S01]  /*62a0*/  IADD3 R0, P2, PT, R22, UR20, RZ ;  /* 0x0000001416007c10 */ /* 0x001fe2000ff5e0ff */
[----:B------:R-:W-:-:S02]  /*62b0*/  UIADD3 UR20, UPT, UPT, UR12, -0x1, URZ ;  /* 0xffffffff0c147890 */ /* 0x000fc4000fffe0ff */
[----:B------:R-:W-:Y:S01]  /*62c0*/  STS.U16 [R58+0x1e], R13 ;  /* 0x00001e0d3a007388 */ /* 0x000fe20000000400 */
[----:B------:R-:W-:-:S03]  /*62d0*/  NOP ;  /* 0x0000000000007918 */ /* 0x000fc60000000000 */
[----:B------:R-:W-:Y:S01]  /*62e0*/  LDS.U16 R5, [R42] ;  /* 0x000000002a057984 */ /* 0x000fe20000000400 */
[----:B------:R-:W-:Y:S01]  /*62f0*/  IMAD.X R3, RZ, RZ, UR21, P2 ;  /* 0x00000015ff037e24 */ /* 0x000fe200090e06ff */
[C---:B--2---:R-:W-:Y:S01]  /*6300*/  LEA R2, P2, R0.reuse, UR30, 0x1 ;  /* 0x0000001e00027c11 */ /* 0x044fe2000f8408ff */
[----:B------:R-:W-:Y:S01]  /*6310*/  UMOV UR12, UR20 ;  /* 0x00000014000c7c82 */ /* 0x000fe20008000000 */
        /* <DEDUP_REMOVED lines=54> */
.L_x_6996:
        /* <DEDUP_REMOVED lines=33> */
.L_x_7038:
[----:B------:R-:W-:Y:S05]  /*6890*/  BSYNC.RECONVERGENT B0 ;  /* 0x0000000000007941 */ /* 0x000fea0003800200 */
.L_x_7037:
[----:B------:R-:W-:Y:S01]  /*68a0*/  UISETP.NE.U32.AND UP0, UPT, UR10, URZ, UPT ;  /* 0x000000ff0a00728c */ /* 0x000fe2000bf05070 */
[----:B0-----:R-:W-:-:S03]  /*68b0*/  ISETP.GE.AND P0, PT, R11, UR22, PT ;  /* 0x000000160b007c0c */ /* 0x001fc6000bf06270 */
[----:B------:R-:W-:-:S09]  /*68c0*/  UISETP.NE.AND.EX UP0, UPT, UR11, URZ, UPT, UP0 ;  /* 0x000000ff0b00728c */ /* 0x000fd2000bf05300 */
[----:B------:R-:W-:Y:S05]  /*68d0*/  BRA.U !UP0, `(.L_x_7039) ;  /* 0x0000000108707547 */ /* 0x000fea000b800000 */
[----:B------:R-:W-:Y:S06]  /*68e0*/  BAR.SYNC.DEFER_BLOCKING 0x0 ;  /* 0x0000000000007b1d */ /* 0x000fec0000010000 */
[----:B------:R-:W-:Y:S01]  /*68f0*/  BSSY.RECONVERGENT B0, `(.L_x_7039) ;  /* 0x000001a000007945 */ /* 0x000fe20003800200 */
[----:B--2---:R-:W0:Y:S01]  /*6900*/  SHFL.DOWN P1, R3, R18, 0x1, 0x1f ;  /* 0x08201f0012037f89 */ /* 0x004e220000020000 */
[----:B-1----:R-:W1:Y:S01]  /*6910*/  S2R R4, SR_LANEID ;  /* 0x0000000000047919 */ /* 0x002e620000000000 */
        /* <DEDUP_REMOVED lines=23> */
.L_x_7040:
[----:B------:R-:W-:Y:S05]  /*6a90*/  BSYNC.RECONVERGENT B0 ;  /* 0x0000000000007941 */ /* 0x000fea0003800200 */
.L_x_7039:
        /* <DEDUP_REMOVED lines=8> */
[----:B-----5:R-:W2:Y:S01]  /*6b20*/  LDC.64 R16, c[0x0][0x4b0] ;  /* 0x00012c00ff107b82 */ /* 0x020ea20000000a00 */
[----:B------:R-:W2:Y:S01]  /*6b30*/  LDCU.64 UR18, c[0x0][0x4f0] ;  /* 0x00009e00ff1277ac */ /* 0x000ea20008000a00 */
[----:B0-----:R-:W-:Y:S01]  /*6b40*/  UIMAD.WIDE.U32 UR4, UR6, UR10, URZ ;  /* 0x0000000a060472a5 */ /* 0x001fe2000f8e00ff */
[----:B------:R-:W0:Y:S01]  /*6b50*/  LDCU.64 UR20, c[0x0][0x540] ;  /* 0x0000a800ff1477ac */ /* 0x000e220008000a00 */
[----:B---3--:R-:W-:-:S02]  /*6b60*/  UIMAD.WIDE.U32 UR8, UR7, UR12, URZ ;  /* 0x0000000c070872a5 */ /* 0x008fc4000f8e00ff */
[----:B------:R-:W-:Y:S02]  /*6b70*/  UIMAD UR10, UR6, UR11, UR5 ;  /* 0x0000000b060a72a4 */ /* 0x000fe4000f8e0205 */
[----:B------:R-:W-:Y:S01]  /*6b80*/  UIMAD UR7, UR7, UR13, UR9 ;  /* 0x0000000d070772a4 */ /* 0x000fe2000f8e0209 */
[----:B------:R-:W-:Y:S02]  /*6b90*/  UMOV UR6, 0x400 ;  /* 0x0000040000067882 */ /* 0x000fe40000000000 */
[----:B-1----:R-:W-:-:S12]  /*6ba0*/  ULEA UR14, UR14, UR6, 0x18 ;  /* 0x000000060e0e7291 */ /* 0x002fd8000f8ec0ff */
.L_x_7042:
[----:B------:R-:W-:Y:S01]  /*6bb0*/  LEA R0, R11, UR14, 0x2 ;  /* 0x0000000e0b007c11 */ /* 0x000fe2000f8e10ff */
[----:B------:R-:W-:Y:S01]  /*6bc0*/  UMOV UR6, UR8 ;  /* 0x0000000800067c82 */ /* 0x000fe20008000000 */
[----:B--2---:R-:W-:Y:S02]  /*6bd0*/  MOV R3, UR5 ;  /* 0x0000000500037c02 */ /* 0x004fe40008000f00 */
[----:B------:R-:W-:Y:S01]  /*6be0*/  SHF.R.S32.HI R3, RZ, 0x1f, R11 ;  /* 0x0000001fff037819 */ /* 0x000fe2000001140b */
[----:B-1----:R-:W1:Y:S01]  /*6bf0*/  LDS R13, [R0+0x1f28] ;  /* 0x001f2800000d7984 */ /* 0x002e620000000800 */
[----:B------:R-:W-:Y:S02]  /*6c00*/  MOV R2, UR4 ;  /* 0x0000000400027c02 */ /* 0x000fe40008000f00 */
[----:B------:R-:W-:Y:S01]  /*6c10*/  MOV R7, UR10 ;  /* 0x0000000a00077c02 */ /* 0x000fe20008000f00 */
[----:B------:R-:W2:Y:S01]  /*6c20*/  LDS R15, [R0+0x2328] ;  /* 0x00232800000f7984 */ /* 0x000ea20000000800 */
[----:B------:R-:W-:-:S02]  /*6c30*/  IMAD R4, R3, R16, RZ ;  /* 0x0000001003047224 */ /* 0x000fc400078e02ff */
[----:B------:R-:W-:Y:S02]  /*6c40*/  IMAD.MOV.U32 R6, RZ, RZ, R2 ;  /* 0x000000ffff067224 */ /* 0x000fe400078e0002 */
[----:B------:R-:W-:Y:S02]  /*6c50*/  IMAD R8, R3, UR18, RZ ;  /* 0x0000001203087c24 */ /* 0x000fe4000f8e02ff */
[----:B------:R-:W-:-:S04]  /*6c60*/  IMAD.WIDE.U32 R2, R11, R16, UR6 ;  /* 0x000000060b027e25 */ /* 0x000fc8000f8e0010 */
[C---:B------:R-:W-:Y:S01]  /*6c70*/  IMAD R5, R11.reuse, R17, R4 ;  /* 0x000000110b057224 */ /* 0x040fe200078e0204 */
[C---:B------:R-:W-:Y:S01]  /*6c80*/  LEA R4, P0, R2.reuse, UR16, 0x2 ;  /* 0x0000001002047c11 */ /* 0x040fe2000f8010ff */
[C---:B------:R-:W-:Y:S02]  /*6c90*/  IMAD R9, R11.reuse, UR19, R8 ;  /* 0x000000130b097c24 */ /* 0x040fe4000f8e0208 */
[----:B------:R-:W-:Y:S01]  /*6ca0*/  IMAD.WIDE.U32 R6, R11, UR18, R6 ;  /* 0x000000120b067c25 */ /* 0x000fe2000f8e0006 */
[----:B------:R-:W-:Y:S02]  /*6cb0*/  IADD3 R5, PT, PT, R3, R5, RZ ;  /* 0x0000000503057210 */ /* 0x000fe40007ffe0ff */
        /* <DEDUP_REMOVED lines=10> */
.L_x_7041:
[----:B------:R-:W-:Y:S05]  /*6d60*/  EXIT ;  /* 0x000000000000794d */ /* 0x000fea0003800000 */
.L_x_7043:
        /* <DEDUP_REMOVED lines=9> */
.L_x_10480:


//--------------------- .text._Z25selective_scan_bwd_kernelI32Selective_Scan_bwd_kernel_traitsILi32ELi16ELb0ELb1ELb0ELb0ELb1EN3c108BFloat16EfEEv12SSMParamsBwd --------------------------
	.section	.text._Z25selective_scan_bwd_kernelI32Selective_Scan_bwd_kernel_traitsILi32ELi16ELb0ELb1ELb0ELb0ELb1EN3c108BFloat16EfEEv12SSMParamsBwd,"ax",@progbits
	.align	128
        .global         _Z25selective_scan_bwd_kernelI32Selective_Scan_bwd_kernel_traitsILi32ELi16ELb0ELb1ELb0ELb0ELb1EN3c108BFloat16EfEEv12SSMParamsBwd
        .type           _Z25selective_scan_bwd_kernelI32Selective_Scan_bwd_kernel_traitsILi32ELi16ELb0ELb1ELb0ELb0ELb1EN3c108BFloat16EfEEv12SSMParamsBwd,@function
        .size           _Z25selective_scan_bwd_kernelI32Selective_Scan_bwd_kernel_traitsILi32ELi16ELb0ELb1ELb0ELb0ELb1EN3c108BFloat16EfEEv12SSMParamsBwd,(.L_x_10481 - _Z25selective_scan_bwd_kernelI32Selective_Scan_bwd_kernel_traitsILi32ELi16ELb0ELb1ELb0ELb0ELb1EN3c108BFloat16EfEEv12SSMParamsBwd)
        .other          _Z25selective_scan_bwd_kernelI32Selective_Scan_bwd_kernel_traitsILi32ELi16ELb0ELb1ELb0ELb0ELb1EN3c108BFloat16EfEEv12SSMParamsBwd,@"STO_CUDA_ENTRY STV_DEFAULT"
_Z25selective_scan_bwd_kernelI32Selective_Scan_bwd_kernel_traitsILi32ELi16ELb0ELb1ELb0ELb0ELb1EN3c108BFloat16EfEEv12SSMParamsBwd:
.text._Z25selective_scan_bwd_kernelI32Selective_Scan_bwd_kernel_traitsILi32ELi16ELb0ELb1ELb0ELb0ELb1EN3c108BFloat16EfEEv12SSMParamsBwd:
        /* <DEDUP_REMOVED lines=123> */
[C---:B0-----:R-:W-:Y:S02]  /*07b0*/  SHF.L.U32 R0, R66.reuse, 0x4, RZ ;  /* 0x0000000442007819 */ /* 0x041fe400000006ff */
[----:B------:R-:W-:Y:S02]  /*07c0*/  LOP3.LUT R206, R66, 0x1f, RZ, 0xc0, !PT ;  /* 0x0000001f42ce7812 */ /* 0x000fe400078ec0ff */
[C---:B------:R-:W-:Y:S02]  /*07d0*/  LOP3.LUT R65, R0.reuse, 0x3e00, RZ, 0xc0, !PT ;  /* 0x00003e0000417812 */ /* 0x040fe400078ec0ff */
[----:B------:R-:W-:-:S02]  /*07e0*/  LEA.HI R0, R0, R0, RZ, 0x1b ;  /* 0x0000000000007211 */ /* 0x000fc400078fd8ff */
        /* <DEDUP_REMOVED lines=16> */
[----:B----4-:R-:W-:-:S07]  /*08f0*/  LOP3.LUT R49, R65, 0x1e0, RZ, 0xfc, !PT ;  /* 0x000001e041317812 */ /* 0x010fce00078efcff */
.L_x_7085:
        /* <DEDUP_REMOVED lines=58> */
[----:B------:R-:W4:Y:S01]  /*0ca0*/  LDCU.64 UR34, c[0x0][0x490] ;  /* 0x00009200ff2277ac */ /* 0x000f220008000a00 */
        /* <DEDUP_REMOVED lines=30> */
[----:B--2---:R-:W-:Y:S01]  /*0e90*/  ULEA UR12, UR8, UR12, 0x18 ;  /* 0x0000000c080c7291 */ /* 0x004fe2000f8ec0ff */
[C---:B-1----:R-:W-:Y:S01]  /*0ea0*/  IADD3 R29, PT, PT, R48.reuse, 0x20, RZ ;  /* 0x00000020301d7810 */ /* 0x042fe20007ffe0ff */
[C---:B------:R-:W-:Y:S01]  /*0eb0*/  VIADD R33, R48.reuse, 0x60 ;  /* 0x0000006030217836 */ /* 0x040fe20000000000 */
[----:B------:R-:W-:-:S02]  /*0ec0*/  IADD3 R31, PT, PT, R48, 0x40, RZ ;  /* 0x00000040301f7810 */ /* 0x000fc40007ffe0ff */
[----:B0-----:R-:W-:-:S04]  /*0ed0*/  IADD3 R11, PT, PT, R48, 0x80, RZ ;  /* 0x00000080300b7810 */ /* 0x001fc80007ffe0ff */
[-C--:B------:R-:W-:Y:S02]  /*0ee0*/  LEA.HI.SX32 R11, R11, R48.reuse, 0x1b ;  /* 0x000000300b0b7211 */ /* 0x080fe400078fdaff */
[CC--:B------:R-:W-:Y:S02]  /*0ef0*/  LEA.HI.SX32 R47, R48.reuse, R48.reuse, 0x1b ;  /* 0x00000030302f7211 */ /* 0x0c0fe400078fdaff */
[C---:B------:R-:W-:Y:S02]  /*0f00*/  IADD3 R35, PT, PT, R48.reuse, 0xa0, RZ ;  /* 0x000000a030237810 */ /* 0x040fe40007ffe0ff */
[-C--:B------:R-:W-:Y:S02]  /*0f10*/  LEA.HI.SX32 R29, R29, R48.reuse, 0x1b ;  /* 0x000000301d1d7211 */ /* 0x080fe400078fdaff */
[----:B------:R-:W-:Y:S01]  /*0f20*/  LEA R43, R11, UR12, 0x1 ;  /* 0x0000000c0b2b7c11 */ /* 0x000fe2000f8e08ff */
[----:B------:R-:W-:Y:S01]  /*0f30*/  VIADD R11, R48, 0xc0 ;  /* 0x000000c0300b7836 */ /* 0x000fe20000000000 */
[----:B------:R-:W-:-:S02]  /*0f40*/  LEA.HI.SX32 R31, R31, R48, 0x1b ;  /* 0x000000301f1f7211 */ /* 0x000fc400078fdaff */
[-C--:B------:R-:W-:Y:S02]  /*0f50*/  LEA.HI.SX32 R33, R33, R48.reuse, 0x1b ;  /* 0x0000003021217211 */ /* 0x080fe400078fdaff */
[----:B------:R-:W-:Y:S02]  /*0f60*/  LEA R47, R47, UR12, 0x1 ;  /* 0x0000000c2f2f7c11 */ /* 0x000fe4000f8e08ff */
[----:B------:R-:W-:Y:S02]  /*0f70*/  LEA.HI.SX32 R35, R35, R48, 0x1b ;  /* 0x0000003023237211 */ /* 0x000fe400078fdaff */
[----:B------:R-:W-:Y:S02]  /*0f80*/  LEA R46, R29, UR12, 0x1 ;  /* 0x0000000c1d2e7c11 */ /* 0x000fe4000f8e08ff */
[----:B------:R-:W-:Y:S02]  /*0f90*/  LEA R45, R31, UR12, 0x1 ;  /* 0x0000000c1f2d7c11 */ /* 0x000fe4000f8e08ff */
[----:B------:R-:W-:-:S02]  /*0fa0*/  IADD3 R29, PT, PT, R48, 0xe0, RZ ;  /* 0x000000e0301d7810 */ /* 0x000fc40007ffe0ff */
[----:B------:R-:W-:Y:S02]  /*0fb0*/  LEA R44, R33, UR12, 0x1 ;  /* 0x0000000c212c7c11 */ /* 0x000fe4000f8e08ff */
[-C--:B------:R-:W-:Y:S01]  /*0fc0*/  LEA.HI.SX32 R11, R11, R48.reuse, 0x1b ;  /* 0x000000300b0b7211 */ /* 0x080fe200078fdaff */
[C---:B------:R-:W-:Y:S01]  /*0fd0*/  VIADD R33, R48.reuse, 0x120 ;  /* 0x0000012030217836 */ /* 0x040fe20000000000 */
[----:B------:R-:W-:Y:S02]  /*0fe0*/  LEA R42, R35, UR12, 0x1 ;  /* 0x0000000c232a7c11 */ /* 0x000fe4000f8e08ff */
[C---:B------:R-:W-:Y:S02]  /*0ff0*/  IADD3 R31, PT, PT, R48.reuse, 0x100, RZ ;  /* 0x00000100301f7810 */ /* 0x040fe40007ffe0ff */
[----:B------:R-:W-:Y:S02]  /*1000*/  LEA.HI.SX32 R29, R29, R48, 0x1b ;  /* 0x000000301d1d7211 */ /* 0x000fe400078fdaff */
[----:B------:R-:W-:-:S02]  /*1010*/  IADD3 R35, PT, PT, R48, 0x140, RZ ;  /* 0x0000014030237810 */ /* 0x000fc40007ffe0ff */
[----:B------:R-:W-:Y:S02]  /*1020*/  LEA R41, R11, UR12, 0x1 ;  /* 0x0000000c0b297c11 */ /* 0x000fe4000f8e08ff */
[C---:B------:R-:W-:Y:S02]  /*1030*/  IADD3 R11, PT, PT, R48.reuse, 0x160, RZ ;  /* 0x00000160300b7810 */ /* 0x040fe40007ffe0ff */
[-C--:B------:R-:W-:Y:S02]  /*1040*/  LEA.HI.SX32 R31, R31, R48.reuse, 0x1b ;  /* 0x000000301f1f7211 */ /* 0x080fe400078fdaff */
[-C--:B------:R-:W-:Y:S02]  /*1050*/  LEA.HI.SX32 R33, R33, R48.reuse, 0x1b ;  /* 0x0000003021217211 */ /* 0x080fe400078fdaff */
[----:B------:R-:W-:Y:S01]  /*1060*/  LEA R40, R29, UR12, 0x1 ;  /* 0x0000000c1d287c11 */ /* 0x000fe2000f8e08ff */
[----:B------:R-:W-:Y:S01]  /*1070*/  VIADD R29, R48, 0x1e0 ;  /* 0x000001e0301d7836 */ /* 0x000fe20000000000 */
[----:B------:R-:W-:-:S02]  /*1080*/  LEA.HI.SX32 R35, R35, R48, 0x1b ;  /* 0x0000003023237211 */ /* 0x000fc400078fdaff */
[-C--:B------:R-:W-:Y:S02]  /*1090*/  LEA.HI.SX32 R11, R11, R48.reuse, 0x1b ;  /* 0x000000300b0b7211 */ /* 0x080fe400078fdaff */
[----:B------:R-:W-:Y:S02]  /*10a0*/  LEA R39, R31, UR12, 0x1 ;  /* 0x0000000c1f277c11 */ /* 0x000fe4000f8e08ff */
[----:B------:R-:W-:Y:S02]  /*10b0*/  LEA R38, R33, UR12, 0x1 ;  /* 0x0000000c21267c11 */ /* 0x000fe4000f8e08ff */
[----:B------:R-:W-:Y:S02]  /*10c0*/  LEA R37, R35, UR12, 0x1 ;  /* 0x0000000c23257c11 */ /* 0x000fe4000f8e08ff */
[----:B------:R-:W-:Y:S02]  /*10d0*/  LEA.HI.SX32 R29, R29, R48, 0x1b ;  /* 0x000000301d1d7211 */ /* 0x000fe400078fdaff */
[----:B------:R-:W-:-:S02]  /*10e0*/  LEA R36, R11, UR12, 0x1 ;  /* 0x0000000c0b247c11 */ /* 0x000fc4000f8e08ff */
        /* <DEDUP_REMOVED lines=10> */
[----:B------:R-:W-:Y:S01]  /*1190*/  PRMT R11, RZ, 0x7610, R11 ;  /* 0x00007610ff0b7816 */ /* 0x000fe2000000000b */
[----:B---3--:R-:W-:Y:S04]  /*11a0*/  STS.U16 [R47], R0 ;  /* 0x000000002f007388 */ /* 0x008fe80000000400 */
[----:B----4-:R0:W-:Y:S04]  /*11b0*/  STS.U16 [R46+0x40], R13 ;  /* 0x0000400d2e007388 */ /* 0x0101e80000000400 */
[----:B------:R-:W-:Y:S04]  /*11c0*/  STS.U16 [R45+0x80], R12 ;  /* 0x0000800c2d007388 */ /* 0x000fe80000000400 */
[----:B------:R1:W-:Y:S01]  /*11d0*/  STS.U16 [R44+0xc0], R15 ;  /* 0x0000c00f2c007388 */ /* 0x0003e20000000400 */
[C---:B0-----:R-:W-:Y:S01]  /*11e0*/  VIADD R13, R48.reuse, 0x180 ;  /* 0x00000180300d7836 */ /* 0x041fe20000000000 */
[----:B------:R-:W-:-:S04]  /*11f0*/  SHF.L.U32 R0, R48, 0x4, RZ ;  /* 0x0000000430007819 */ /* 0x000fc800000006ff */
[-C--:B------:R-:W-:Y:S02]  /*1200*/  LEA.HI.SX32 R13, R13, R48.reuse, 0x1b ;  /* 0x000000300d0d7211 */ /* 0x080fe400078fdaff */
[C---:B-1----:R-:W-:Y:S01]  /*1210*/  IADD3 R15, PT, PT, R48.reuse, 0x1a0, RZ ;  /* 0x000001a0300f7810 */ /* 0x042fe20007ffe0ff */
[----:B------:R-:W-:Y:S04]  /*1220*/  STS.U16 [R43+0x100], R14 ;  /* 0x0001000e2b007388 */ /* 0x000fe80000000400 */
[----:B------:R0:W-:Y:S01]  /*1230*/  STS.U16 [R42+0x140], R17 ;  /* 0x000140112a007388 */ /* 0x0001e20000000400 */
[----:B------:R-:W-:Y:S02]  /*1240*/  LEA.HI.SX32 R15, R15, R48, 0x1b ;  /* 0x000000300f0f7211 */ /* 0x000fe400078fdaff */
[----:B------:R-:W-:Y:S01]  /*1250*/  LEA R35, R13, UR12, 0x1 ;  /* 0x0000000c0d237c11 */ /* 0x000fe2000f8e08ff */
[----:B------:R-:W-:Y:S01]  /*1260*/  STS.U16 [R41+0x180], R16 ;  /* 0x0001801029007388 */ /* 0x000fe20000000400 */
[----:B0-----:R-:W-:-:S03]  /*1270*/  IADD3 R17, PT, PT, R48, 0x1c0, RZ ;  /* 0x000001c030117810 */ /* 0x001fc60007ffe0ff */
[----:B------:R-:W-:Y:S01]  /*1280*/  STS.U16 [R40+0x1c0], R19 ;  /* 0x0001c01328007388 */ /* 0x000fe20000000400 */
[----:B------:R-:W-:-:S03]  /*1290*/  LEA.HI.SX32 R17, R17, R48, 0x1b ;  /* 0x0000003011117211 */ /* 0x000fc600078fdaff */
[----:B------:R0:W-:Y:S01]  /*12a0*/  STS.U16 [R39+0x200], R18 ;  /* 0x0002001227007388 */ /* 0x0001e20000000400 */
[----:B------:R-:W-:Y:S02]  /*12b0*/  LEA R34, R15, UR12, 0x1 ;  /* 0x0000000c0f227c11 */ /* 0x000fe4000f8e08ff */
[----:B------:R-:W-:Y:S01]  /*12c0*/  LEA.HI.SX32 R31, R0, R0, 0x1b ;  /* 0x00000000001f7211 */ /* 0x000fe200078fdaff */
[----:B------:R-:W-:Y:S01]  /*12d0*/  STS.U16 [R38+0x240], R21 ;  /* 0x0002401526007388 */ /* 0x000fe20000000400 */
[----:B------:R-:W-:-:S03]  /*12e0*/  LEA R33, R17, UR12, 0x1 ;  /* 0x0000000c11217c11 */ /* 0x000fc6000f8e08ff */
[----:B------:R1:W-:Y:S01]  /*12f0*/  STS.U16 [R37+0x280], R20 ;  /* 0x0002801425007388 */ /* 0x0003e20000000400 */
[----:B------:R-:W-:-:S03]  /*1300*/  LEA R31, R31, UR12, 0x1 ;  /* 0x0000000c1f1f7c11 */ /* 0x000fc6000f8e08ff */
        /* <DEDUP_REMOVED lines=35> */
[----:B------:R-:W-:Y:S02]  /*1540*/  ISETP.GE.AND P3, PT, R59, UR32, PT ;  /* 0x000000203b007c0c */ /* 0x000fe4000bf66270 */
[----:B0-----:R-:W-:Y:S02]  /*1550*/  PRMT R18, RZ, 0x7610, R18 ;  /* 0x00007610ff127816 */ /* 0x001fe40000000012 */
        /* <DEDUP_REMOVED lines=12> */
[----:B-1----:R-:W-:Y:S02]  /*1620*/  PRMT R20, RZ, 0x7610, R20 ;  /* 0x00007610ff147816 */ /* 0x002fe40000000014 */
[----:B------:R-:W-:Y:S02]  /*1630*/  PRMT R21, RZ, 0x7610, R21 ;  /* 0x00007610ff157816 */ /* 0x000fe40000000015 */
[----:B--2---:R-:W-:Y:S01]  /*1640*/  PRMT R22, RZ, 0x7610, R22 ;  /* 0x00007610ff167816 */ /* 0x004fe20000000016 */
[----:B------:R-:W2:Y:S01]  /*1650*/  @!P0 LDG.E.U16 R19, desc[UR30][R8.64+0x240] ;  /* 0x0002401e08138981 */ /* 0x000ea2000c1e1500 */
[----:B------:R-:W-:-:S02]  /*1660*/  PRMT R23, RZ, 0x7610, R23 ;  /* 0x00007610ff177816 */ /* 0x000fc40000000017 */
[----:B------:R-:W-:Y:S01]  /*1670*/  PRMT R0, RZ, 0x7610, R0 ;  /* 0x00007610ff007816 */ /* 0x000fe20000000000 */
[----:B------:R-:W2:Y:S01]  /*1680*/  @!P1 LDG.E.U16 R20, desc[UR30][R8.64+0x280] ;  /* 0x0002801e08149981 */ /* 0x000ea2000c1e1500 */
[----:B---3--:R-:W-:-:S03]  /*1690*/  PRMT R25, RZ, 0x7610, R25 ;  /* 0x00007610ff197816 */ /* 0x008fc60000000019 */
[----:B------:R-:W3:Y:S04]  /*16a0*/  @!P2 LDG.E.U16 R21, desc[UR30][R8.64+0x2c0] ;  /* 0x0002c01e0815a981 */ /* 0x000ee8000c1e1500 */
[----:B------:R-:W3:Y:S04]  /*16b0*/  @!P3 LDG.E.U16 R22, desc[UR30][R8.64+0x300] ;  /* 0x0003001e0816b981 */ /* 0x000ee8000c1e1500 */
[----:B------:R-:W3:Y:S04]  /*16c0*/  @!P4 LDG.E.U16 R23, desc[UR30][R8.64+0x340] ;  /* 0x0003401e0817c981 */ /* 0x000ee8000c1e1500 */
[----:B------:R-:W3:Y:S04]  /*16d0*/  @!P5 LDG.E.U16 R0, desc[UR30][R8.64+0x380] ;  /* 0x0003801e0800d981 */ /* 0x000ee8000c1e1500 */
[----:B------:R-:W3:Y:S01]  /*16e0*/  @!P6 LDG.E.U16 R25, desc[UR30][R8.64+0x3c0] ;  /* 0x0003c01e0819e981 */ /* 0x000ee2000c1e1500 */
[----:B------:R-:W-:-:S02]  /*16f0*/  P2R R85, PR, RZ, 0x1 ;  /* 0x00000001ff557803 */ /* 0x000fc40000000000 */
[----:B------:R-:W-:Y:S02]  /*1700*/  ISETP.GE.AND P0, PT, R65, UR32, PT ;  /* 0x0000002041007c0c */ /* 0x000fe4000bf06270 */
[----:B----4-:R-:W-:Y:S02]  /*1710*/  PRMT R24, RZ, 0x7610, R24 ;  /* 0x00007610ff187816 */ /* 0x010fe40000000018 */
        /* <DEDUP_REMOVED lines=22> */
[----:B---3--:R-:W-:Y:S04]  /*1880*/  STS.U16 [R36+0x2c0], R21 ;  /* 0x0002c01524007388 */ /* 0x008fe80000000400 */
        /* <DEDUP_REMOVED lines=71> */
[----:B------:R-:W-:Y:S01]  /*1d00*/  PRMT R91, RZ, 0x7610, R91 ;  /* 0x00007610ff5b7816 */ /* 0x000fe2000000005b */
[----:B------:R0:W-:Y:S04]  /*1d10*/  STS.U16 [R47], R24 ;  /* 0x000000182f007388 */ /* 0x0001e80000000400 */
        /* <DEDUP_REMOVED lines=10> */
[----:B----4-:R2:W-:Y:S04]  /*1dc0*/  STS.U16 [R36+0x2c0], R25 ;  /* 0x0002c01924007388 */ /* 0x0105e80000000400 */
        /* <DEDUP_REMOVED lines=38> */
[----:B--2---:R-:W-:-:S03]  /*2030*/  PRMT R25, RZ, 0x7610, R25 ;  /* 0x00007610ff197816 */ /* 0x004fc60000000019 */
        /* <DEDUP_REMOVED lines=11> */
[----:B------:R-:W-:Y:S01]  /*20f0*/  PRMT R83, RZ, 0x7610, R83 ;  /* 0x00007610ff537816 */ /* 0x000fe20000000053 */
[----:B------:R-:W4:Y:S04]  /*2100*/  @!P6 LDG.E.U16 R91, desc[UR30][R4.64+0x3c0] ;  /* 0x0003c01e045be981 */ /* 0x000f28000c1e1500 */
        /* <DEDUP_REMOVED lines=41> */
[----:B------:R-:W4:Y:S04]  /*23a0*/  LDS.U16 R21, [R31+0x6] ;  /* 0x000006001f157984 */ /* 0x000f280000000400 */
[----:B------:R-:W-:Y:S04]  /*23b0*/  LDS.U16 R22, [R31+0x8] ;  /* 0x000008001f167984 */ /* 0x000fe80000000400 */
[----:B------:R-:W4:Y:S04]  /*23c0*/  LDS.U16 R24, [R31+0xa] ;  /* 0x00000a001f187984 */ /* 0x000f280000000400 */
[----:B------:R-:W4:Y:S04]  /*23d0*/  LDS.U16 R25, [R31+0xc] ;  /* 0x00000c001f197984 */ /* 0x000f280000000400 */
[----:B------:R-:W4:Y:S04]  /*23e0*/  LDS.U16 R27, [R31+0xe] ;  /* 0x00000e001f1b7984 */ /* 0x000f280000000400 */
[----:B------:R-:W4:Y:S04]  /*23f0*/  LDS.U16 R28, [R31+0x10] ;  /* 0x000010001f1c7984 */ /* 0x000f280000000400 */
[----:B------:R-:W4:Y:S04]  /*2400*/  LDS.U16 R29, [R31+0x12] ;  /* 0x000012001f1d7984 */ /* 0x000f280000000400 */
[----:B------:R-:W-:Y:S04]  /*2410*/  LDS.U16 R30, [R31+0x14] ;  /* 0x000014001f1e7984 */ /* 0x000fe80000000400 */
[----:B------:R-:W-:Y:S04]  /*2420*/  LDS.U16 R82, [R31+0x16] ;  /* 0x000016001f527984 */ /* 0x000fe80000000400 */
[----:B------:R-:W4:Y:S04]  /*2430*/  LDS.U16 R83, [R31+0x18] ;  /* 0x000018001f537984 */ /* 0x000f280000000400 */
[----:B------:R-:W4:Y:S04]  /*2440*/  LDS.U16 R84, [R31+0x1a] ;  /* 0x00001a001f547984 */ /* 0x000f280000000400 */
[----:B------:R-:W-:Y:S04]  /*2450*/  LDS.U16 R85, [R31+0x1c] ;  /* 0x00001c001f557984 */ /* 0x000fe80000000400 */
        /* <DEDUP_REMOVED lines=24> */
[----:B------:R-:W-:-:S09]  /*25e0*/  ISETP.NE.AND P1, PT, R90, RZ, PT ;  /* 0x000000ff5a00720c */ /* 0x000fd20003f25270 */
[----:B------:R-:W4:Y:S01]  /*25f0*/  @!P0 LDG.E.U16 R102, desc[UR30][R2.64+0x200] ;  /* 0x0002001e02668981 */ /* 0x000f22000c1e1500 */
[----:B------:R-:W-:Y:S02]  /*2600*/  ISETP.NE.AND P0, PT, R99, RZ, PT ;  /* 0x000000ff6300720c */ /* 0x000fe40003f05270 */
[----:B------:R-:W-:Y:S01]  /*2610*/  PRMT R99, RZ, 0x7610, R99 ;  /* 0x00007610ff637816 */ /* 0x000fe20000000063 */
[----:B------:R-:W4:Y:S10]  /*2620*/  @!P1 LDG.E.U16 R126, desc[UR30][R2.64+0x280] ;  /* 0x0002801e027e9981 */ /* 0x000f34000c1e1500 */
[----:B------:R0:W4:Y:S01]  /*2630*/  @!P0 LDG.E.U16 R99, desc[UR30][R2.64+0x240] ;  /* 0x0002401e02638981 */ /* 0x000122000c1e1500 */
[----:B--2---:R-:W-:-:S02]  /*2640*/  SHF.L.U32 R5, R5, 0x10, RZ ;  /* 0x0000001005057819 */ /* 0x004fc400000006ff */
[----:B---3--:R-:W-:-:S03]  /*2650*/  SHF.L.U32 R20, R20, 0x10, RZ ;  /* 0x0000001014147819 */ /* 0x008fc600000006ff */
[----:B------:R-:W-:Y:S02]  /*2660*/  FMUL.FTZ R90, R5, -1.4426950216293334961 ;  /* 0xbfb8aa3b055a7820 */ /* 0x000fe40000410000 */
[----:B------:R-:W-:-:S04]  /*2670*/  FMUL.FTZ R125, R20, -1.4426950216293334961 ;  /* 0xbfb8aa3b147d7820 */ /* 0x000fc80000410000 */
[----:B------:R-:W1:Y:S01]  /*2680*/  MUFU.EX2 R90, R90 ;  /* 0x0000005a005a7308 */ /* 0x000e620000000800 */
[----:B----4-:R-:W-:-:S07]  /*2690*/  SHF.L.U32 R21, R21, 0x10, RZ ;  /* 0x0000001015157819 */ /* 0x010fce00000006ff */
[----:B------:R-:W-:Y:S01]  /*26a0*/  MUFU.EX2 R125, R125 ;  /* 0x0000007d007d7308 */ /* 0x000fe20000000800 */
[----:B0-----:R-:W-:Y:S01]  /*26b0*/  FMUL.FTZ R2, R21, -1.4426950216293334961 ;  /* 0xbfb8aa3b15027820 */ /* 0x001fe20000410000 */
[----:B------:R-:W-:-:S04]  /*26c0*/  IMAD.U32 R4, R4, 0x10000, RZ ;  /* 0x0001000004047824 */ /* 0x000fc800078e00ff */
[----:B------:R-:W-:Y:S02]  /*26d0*/  FMUL.FTZ R109, R4, -1.4426950216293334961 ;  /* 0xbfb8aa3b046d7820 */ /* 0x000fe40000410000 */
[----:B------:R-:W0:Y:S01]  /*26e0*/  MUFU.EX2 R2, R2 ;  /* 0x0000000200027308 */ /* 0x000e220000000800 */
[----:B-1----:R-:W-:Y:S01]  /*26f0*/  FADD.FTZ R90, R90, 1 ;  /* 0x3f8000005a5a7421 */ /* 0x002fe20000010000 */
[----:B------:R-:W-:-:S06]  /*2700*/  SHF.L.U32 R24, R24, 0x10, RZ ;  /* 0x0000001018187819 */ /* 0x000fcc00000006ff */
[----:B------:R-:W-:Y:S01]  /*2710*/  MUFU.RCP R90, R90 ;  /* 0x0000005a005a7308 */ /* 0x000fe20000001000 */
[----:B------:R-:W-:-:S07]  /*2720*/  IMAD.U32 R22, R22, 0x10000, RZ ;  /* 0x0001000016167824 */ /* 0x000fce00078e00ff */
[----:B------:R-:W1:Y:S01]  /*2730*/  MUFU.EX2 R109, R109 ;  /* 0x0000006d006d7308 */ /* 0x000e620000000800 */
[----:B------:R-:W-:Y:S01]  /*2740*/  FMUL.FTZ R127, R24, -1.4426950216293334961 ;  /* 0xbfb8aa3b187f7820 */ /* 0x000fe20000410000 */
[----:B------:R-:W-:Y:S01]  /*2750*/  FMUL.FTZ R3, R22, -1.4426950216293334961 ;  /* 0xbfb8aa3b16037820 */ /* 0x000fe20000410000 */
[----:B0-----:R-:W-:Y:S01]  /*2760*/  FADD.FTZ R2, R2, 1 ;  /* 0x3f80000002027421 */ /* 0x001fe20000010000 */
[----:B------:R-:W-:-:S04]  /*2770*/  SHF.L.U32 R25, R25, 0x10, RZ ;  /* 0x0000001019197819 */ /* 0x000fc800000006ff */
[----:B------:R-:W-:Y:S01]  /*2780*/  MUFU.EX2 R127, R127 ;  /* 0x0000007f007f7308 */ /* 0x000fe20000000800 */
[----:B------:R-:W-:Y:S01]  /*2790*/  SHF.L.U32 R94, R94, 0x10, RZ ;  /* 0x000000105e5e7819 */ /* 0x000fe200000006ff */
[----:B------:R-:W-:-:S06]  /*27a0*/  FMUL.FTZ R129, R25, -1.4426950216293334961 ;  /* 0xbfb8aa3b19817820 */ /* 0x000fcc0000410000 */
[----:B------:R-:W0:Y:S01]  /*27b0*/  MUFU.EX2 R3, R3 ;  /* 0x0000000300037308 */ /* 0x000e220000000800 */
[----:B-1----:R-:W-:Y:S01]  /*27c0*/  FADD.FTZ R109, R109, 1 ;  /* 0x3f8000006d6d7421 */ /* 0x002fe20000010000 */
[----:B------:R-:W-:Y:S01]  /*27d0*/  IMAD.U32 R27, R27, 0x10000, RZ ;  /* 0x000100001b1b7824 */ /* 0x000fe200078e00ff */
[----:B------:R-:W-:-:S05]  /*27e0*/  SHF.L.U32 R28, R28, 0x10, RZ ;  /* 0x000000101c1c7819 */ /* 0x000fca00000006ff */
[----:B------:R-:W-:Y:S01]  /*27f0*/  MUFU.EX2 R129, R129 ;  /* 0x0000008100817308 */ /* 0x000fe20000000800 */
[----:B------:R-:W-:Y:S01]  /*2800*/  FMUL.FTZ R131, R27, -1.4426950216293334961 ;  /* 0xbfb8aa3b1b837820 */ /* 0x000fe20000410000 */
[----:B------:R-:W-:Y:S01]  /*2810*/  FMUL.FTZ R132, R28, -1.4426950216293334961 ;  /* 0xbfb8aa3b1c847820 */ /* 0x000fe20000410000 */
[----:B------:R-:W-:Y:S01]  /*2820*/  SHF.L.U32 R29, R29, 0x10, RZ ;  /* 0x000000101d1d7819 */ /* 0x000fe200000006ff */
[----:B0-----:R-:W-:-:S04]  /*2830*/  FADD.FTZ R3, R3, 1 ;  /* 0x3f80000003037421 */ /* 0x001fc80000010000 */
[----:B------:R-:W-:Y:S01]  /*2840*/  MUFU.EX2 R131, R131 ;  /* 0x0000008300837308 */ /* 0x000fe20000000800 */
[----:B------:R-:W-:Y:S01]  /*2850*/  FMUL.FTZ R133, R29, -1.4426950216293334961 ;  /* 0xbfb8aa3b1d857820 */ /* 0x000fe20000410000 */
[----:B------:R-:W-:Y:S01]  /*2860*/  SHF.L.U32 R92, R92, 0x10, RZ ;  /* 0x000000105c5c7819 */ /* 0x000fe200000006ff */
[----:B------:R-:W-:Y:S01]  /*2870*/  IMAD.U32 R95, R95, 0x10000, RZ ;  /* 0x000100005f5f7824 */ /* 0x000fe200078e00ff */
[----:B------:R-:W-:Y:S01]  /*2880*/  SHF.L.U32 R83, R83, 0x10, RZ ;  /* 0x0000001053537819 */ /* 0x000fe200000006ff */
[----:B------:R-:W-:-:S03]  /*2890*/  IMAD.U32 R30, R30, 0x10000, RZ ;  /* 0x000100001e1e7824 */ /* 0x000fc600078e00ff */
[----:B------:R-:W0:Y:S01]  /*28a0*/  MUFU.EX2 R132, R132 ;  /* 0x0000008400847308 */ /* 0x000e220000000800 */
[----:B------:R-:W-:Y:S01]  /*28b0*/  FMUL.FTZ R134, R30, -1.4426950216293334961 ;  /* 0xbfb8aa3b1e867820 */ /* 0x000fe20000410000 */
[----:B------:R-:W-:Y:S01]  /*28c0*/  FMUL.FTZ R136, R83, -1.4426950216293334961 ;  /* 0xbfb8aa3b53887820 */ /* 0x000fe20000410000 */
[----:B------:R-:W-:-:S05]  /*28d0*/  IMAD.U32 R107, R107, 0x10000, RZ ;  /* 0x000100006b6b7824 */ /* 0x000fca00078e00ff */
[----:B------:R-:W-:Y:S01]  /*28e0*/  MUFU.EX2 R133, R133 ;  /* 0x0000008500857308 */ /* 0x000fe20000000800 */
[----:B------:R-:W-:Y:S01]  /*28f0*/  SHF.L.U32 R82, R82, 0x10, RZ ;  /* 0x0000001052527819 */ /* 0x000fe200000006ff */
[----:B------:R-:W-:Y:S01]  /*2900*/  IMAD.U32 R84, R84, 0x10000, RZ ;  /* 0x0001000054547824 */ /* 0x000fe200078e00ff */
[----:B------:R-:W-:-:S05]  /*2910*/  SHF.L.U32 R122, R122, 0x10, RZ ;  /* 0x000000107a7a7819 */ /* 0x000fca00000006ff */
[----:B------:R-:W-:Y:S01]  /*2920*/  MUFU.EX2 R134, R134 ;  /* 0x0000008600867308 */ /* 0x000fe20000000800 */
[----:B------:R-:W-:Y:S01]  /*2930*/  FMUL.FTZ R135, R82, -1.4426950216293334961 ;  /* 0xbfb8aa3b52877820 */ /* 0x000fe20000410000 */
[----:B------:R-:W-:Y:S01]  /*2940*/  FMUL.FTZ R137, R84, -1.4426950216293334961 ;  /* 0xbfb8aa3b54897820 */ /* 0x000fe20000410000 */
[----:B0-----:R-:W-:Y:S01]  /*2950*/  FADD.FTZ R132, R132, 1 ;  /* 0x3f80000084847421 */ /* 0x001fe20000010000 */
[----:B------:R-:W-:-:S04]  /*2960*/  SHF.L.U32 R124, R124, 0x10, RZ ;  /* 0x000000107c7c7819 */ /* 0x000fc800000006ff */
[----:B------:R-:W-:Y:S08]  /*2970*/  MUFU.EX2 R136, R136 ;  /* 0x0000008800887308 */ /* 0x000ff00000000800 */
[----:B------:R-:W-:Y:S08]  /*2980*/  MUFU.EX2 R138, R137 ;  /* 0x00000089008a7308 */ /* 0x000ff00000000800 */
[----:B------:R-:W-:Y:S01]  /*2990*/  MUFU.EX2 R135, R135 ;  /* 0x0000008700877308 */ /* 0x000fe20000000800 */
[----:B------:R-:W-:Y:S04]  /*29a0*/  STS.U16 [R47], R88 ;  /* 0x000000582f007388 */ /* 0x000fe80000000400 */
        /* <DEDUP_REMOVED lines=21> */
[----:B------:R-:W3:Y:S04]  /*2b00*/  LDS.U16 R102, [R31+0x6] ;  /* 0x000006001f667984 */ /* 0x000ee80000000400 */
[----:B------:R-:W3:Y:S01]  /*2b10*/  LDS.U16 R103, [R31+0x8] ;  /* 0x000008001f677984 */ /* 0x000ee20000000400 */
[----:B------:R1:W-:Y:S03]  /*2b20*/  MUFU.RCP R96, R2 ;  /* 0x0000000200607308 */ /* 0x0003e60000001000 */
[----:B------:R-:W3:Y:S01]  /*2b30*/  LDS.U16 R105, [R31+0xa] ;  /* 0x00000a001f697984 */ /* 0x000ee20000000400 */
[----:B-1----:R-:W-:-:S04]  /*2b40*/  FADD.FTZ R2, -R90, 1 ;  /* 0x3f8000005a027421 */ /* 0x002fc80000010100 */
[----:B------:R-:W1:Y:S01]  /*2b50*/  MUFU.RCP R93, R109 ;  /* 0x0000006d005d7308 */ /* 0x000e620000001000 */
[----:B----4-:R-:W-:Y:S01]  /*2b60*/  FADD.FTZ R125, -R97, 1 ;  /* 0x3f800000617d7421 */ /* 0x010fe20000010100 */
[----:B------:R-:W-:Y:S02]  /*2b70*/  FFMA.FTZ R126, R5, R2, 1 ;  /* 0x3f800000057e7423 */ /* 0x000fe40000010002 */
[----:B------:R-:W4:Y:S01]  /*2b80*/  LDS.U16 R2, [R31+0xc] ;  /* 0x00000c001f027984 */ /* 0x000f220000000400 */
[----:B--2---:R-:W-:Y:S01]  /*2b90*/  SHF.L.U32 R91, R91, 0x10, RZ ;  /* 0x000000105b5b7819 */ /* 0x004fe200000006ff */
[----:B------:R-:W-:-:S04]  /*2ba0*/  FFMA.FTZ R125, R20, R125, 1 ;  /* 0x3f800000147d7423 */ /* 0x000fc8000001007d */
[----:B------:R-:W-:Y:S01]  /*2bb0*/  FMUL.FTZ R130, R94, R91 ;  /* 0x0000005b5e827220 */ /* 0x000fe20000410000 */
[----:B------:R-:W-:Y:S02]  /*2bc0*/  FADD.FTZ R101, R127, 1 ;  /* 0x3f8000007f657421 */ /* 0x000fe40000010000 */
[----:B------:R-:W2:Y:S01]  /*2bd0*/  LDS.U16 R127, [R31+0x10] ;  /* 0x000010001f7f7984 */ /* 0x000ea20000000400 */
[----:B------:R-:W-:-:S04]  /*2be0*/  FMUL.FTZ R130, R97, R130 ;  /* 0x0000008261827220 */ /* 0x000fc80000410000 */
[----:B------:R-:W-:Y:S02]  /*2bf0*/  FMUL.FTZ R143, R130, R125 ;  /* 0x0000007d828f7220 */ /* 0x000fe40000410000 */
[----:B------:R-:W2:Y:S01]  /*2c00*/  LDS.U16 R125, [R31+0xe] ;  /* 0x00000e001f7d7984 */ /* 0x000ea20000000400 */
[----:B------:R1:W4:Y:S01]  /*2c10*/  MUFU.RCP R99, R3 ;  /* 0x0000000300637308 */ /* 0x0003220000001000 */
[----:B0-----:R-:W-:Y:S01]  /*2c20*/  SHF.L.U32 R89, R89, 0x10, RZ ;  /* 0x0000001059597819 */ /* 0x001fe200000006ff */
[----:B---3--:R-:W-:Y:S02]  /*2c30*/  IMAD.U32 R88, R88, 0x10000, RZ ;  /* 0x0001000058587824 */ /* 0x008fe400078e00ff */
[----:B------:R-:W-:Y:S01]  /*2c40*/  FADD.FTZ R98, R129, 1 ;  /* 0x3f80000081627421 */ /* 0x000fe20000010000 */
[----:B-1----:R-:W-:Y:S01]  /*2c50*/  FADD.FTZ R3, -R93, 1 ;  /* 0x3f8000005d037421 */ /* 0x002fe20000010100 */
[----:B------:R-:W-:Y:S02]  /*2c60*/  FMUL.FTZ R128, R92, R89 ;  /* 0x000000595c807220 */ /* 0x000fe40000410000 */
[----:B------:R-:W0:Y:S01]  /*2c70*/  MUFU.RCP R101, R101 ;  /* 0x0000006500657308 */ /* 0x000e220000001000 */
[----:B------:R-:W-:Y:S01]  /*2c80*/  FFMA.FTZ R109, R4, R3, 1 ;  /* 0x3f800000046d7423 */ /* 0x000fe20000010003 */
[----:B------:R-:W-:Y:S01]  /*2c90*/  FMUL.FTZ R3, R95, R88 ;  /* 0x000000585f037220 */ /* 0x000fe20000410000 */
[----:B------:R-:W-:Y:S01]  /*2ca0*/  FMUL.FTZ R128, R93, R128 ;  /* 0x000000805d807220 */ /* 0x000fe20000410000 */
[----:B------:R-:W-:-:S02]  /*2cb0*/  IMAD.U32 R102, R102, 0x10000, RZ ;  /* 0x0001000066667824 */ /* 0x000fc400078e00ff */
[----:B------:R-:W-:Y:S02]  /*2cc0*/  FMUL.FTZ R3, R90, R3 ;  /* 0x000000035a037220 */ /* 0x000fe40000410000 */
[----:B------:R-:W1:Y:S01]  /*2cd0*/  MUFU.RCP R98, R98 ;  /* 0x0000006200627308 */ /* 0x000e620000001000 */
[----:B------:R-:W-:Y:S01]  /*2ce0*/  FMUL.FTZ R142, R128, R109 ;  /* 0x0000006d808e7220 */ /* 0x000fe20000410000 */
[C---:B------:R-:W-:Y:S01]  /*2cf0*/  FADD.FTZ R128, -R96.reuse, 1 ;  /* 0x3f80000060807421 */ /* 0x040fe20000010100 */
[----:B------:R-:W-:Y:S01]  /*2d00*/  FMUL.FTZ R141, R3, R126 ;  /* 0x0000007e038d7220 */ /* 0x000fe20000410000 */
[----:B------:R-:W-:Y:S01]  /*2d10*/  FMUL.FTZ R3, R107, R102 ;  /* 0x000000666b037220 */ /* 0x000fe20000410000 */
[----:B------:R-:W-:Y:S01]  /*2d20*/  FADD.FTZ R100, R131, 1 ;  /* 0x3f80000083647421 */ /* 0x000fe20000010000 */
[----:B------:R-:W-:Y:S01]  /*2d30*/  SHF.L.U32 R103, R103, 0x10, RZ ;  /* 0x0000001067677819 */ /* 0x000fe200000006ff */
[----:B------:R-:W-:Y:S01]  /*2d40*/  FFMA.FTZ R128, R21, R128, 1 ;  /* 0x3f80000015807423 */ /* 0x000fe20000010080 */
[----:B------:R-:W-:Y:S01]  /*2d50*/  FMUL.FTZ R3, R96, R3 ;  /* 0x0000000360037220 */ /* 0x000fe20000410000 */
[----:B------:R-:W-:Y:S01]  /*2d60*/  SHF.L.U32 R105, R105, 0x10, RZ ;  /* 0x0000001069697819 */ /* 0x000fe200000006ff */
[----:B----4-:R-:W-:Y:S01]  /*2d70*/  FADD.FTZ R129, -R99, 1 ;  /* 0x3f80000063817421 */ /* 0x010fe20000010100 */
[----:B------:R-:W-:Y:S01]  /*2d80*/  FMUL.FTZ R130, R122, R103 ;  /* 0x000000677a827220 */ /* 0x000fe20000410000 */
[----:B------:R-:W3:Y:S01]  /*2d90*/  MUFU.RCP R100, R100 ;  /* 0x0000006400647308 */ /* 0x000ee20000001000 */
[----:B------:R-:W-:Y:S01]  /*2da0*/  FADD.FTZ R126, R133, 1 ;  /* 0x3f800000857e7421 */ /* 0x000fe20000010000 */
[----:B------:R-:W-:Y:S01]  /*2db0*/  FMUL.FTZ R144, R3, R128 ;  /* 0x0000008003907220 */ /* 0x000fe20000410000 */
[----:B0-----:R-:W-:Y:S01]  /*2dc0*/  FADD.FTZ R133, -R101, 1 ;  /* 0x3f80000065857421 */ /* 0x001fe20000010100 */
[----:B------:R-:W-:-:S02]  /*2dd0*/  IMAD.U32 R128, R87, 0x10000, RZ ;  /* 0x0001000057807824 */ /* 0x000fc400078e00ff */
[----:B------:R-:W-:Y:S02]  /*2de0*/  FFMA.FTZ R131, R22, R129, 1 ;  /* 0x3f80000016837423 */ /* 0x000fe40000010081 */
[----:B------:R0:W4:Y:S01]  /*2df0*/  MUFU.RCP R109, R132 ;  /* 0x00000084006d7308 */ /* 0x0001220000001000 */
[----:B------:R-:W-:Y:S01]  /*2e00*/  FMUL.FTZ R130, R99, R130 ;  /* 0x0000008263827220 */ /* 0x000fe20000410000 */
[----:B------:R-:W-:Y:S01]  /*2e10*/  SHF.L.U32 R87, R2, 0x10, RZ ;  /* 0x0000001002577819 */ /* 0x000fe200000006ff */
[----:B------:R-:W-:Y:S02]  /*2e20*/  FFMA.FTZ R133, R24, R133, 1 ;  /* 0x3f80000018857423 */ /* 0x000fe40000010085 */
[----:B------:R-:W-:Y:S01]  /*2e30*/  FMUL.FTZ R145, R130, R131 ;  /* 0x0000008382917220 */ /* 0x000fe20000410000 */
[----:B0-----:R-:W-:Y:S01]  /*2e40*/  FMUL.FTZ R132, R124, R105 ;  /* 0x000000697c847220 */ /* 0x001fe20000410000 */
[----:B-1----:R-:W-:Y:S01]  /*2e50*/  FADD.FTZ R130, -R98, 1 ;  /* 0x3f80000062827421 */ /* 0x002fe20000010100 */
[----:B------:R-:W-:-:S02]  /*2e60*/  FMUL.FTZ R3, R128, R87 ;  /* 0x0000005780037220 */ /* 0x000fc40000410000 */
[----:B------:R-:W-:Y:S01]  /*2e70*/  FMUL.FTZ R132, R101, R132 ;  /* 0x0000008465847220 */ /* 0x000fe20000410000 */
[----:B------:R-:W-:Y:S01]  /*2e80*/  FADD.FTZ R134, R134, 1 ;  /* 0x3f80000086867421 */ /* 0x000fe20000010000 */
[----:B------:R-:W-:Y:S01]  /*2e90*/  FADD.FTZ R137, R136, 1 ;  /* 0x3f80000088897421 */ /* 0x000fe20000010000 */
[----:B------:R-:W-:Y:S01]  /*2ea0*/  FFMA.FTZ R2, R25, R130, 1 ;  /* 0x3f80000019027423 */ /* 0x000fe20000010082 */
[----:B------:R-:W-:Y:S01]  /*2eb0*/  FMUL.FTZ R146, R132, R133 ;  /* 0x0000008584927220 */ /* 0x000fe20000410000 */
[----:B------:R-:W-:Y:S01]  /*2ec0*/  LDS.U16 R136, [R31+0x18] ;  /* 0x000018001f887984 */ /* 0x000fe20000000400 */
[----:B------:R-:W-:Y:S01]  /*2ed0*/  FMUL.FTZ R3, R98, R3 ;  /* 0x0000000362037220 */ /* 0x000fe20000410000 */
[----:B------:R-:W-:Y:S02]  /*2ee0*/  SHF.L.U32 R130, R26, 0x10, RZ ;  /* 0x000000101a827819 */ /* 0x000fe400000006ff */
[----:B------:R-:W0:Y:S01]  /*2ef0*/  LDS.U16 R133, [R31+0x12] ;  /* 0x000012001f857984 */ /* 0x000e220000000400 */
[----:B------:R-:W-:Y:S01]  /*2f00*/  SHF.L.U32 R132, R23, 0x10, RZ ;  /* 0x0000001017847819 */ /* 0x000fe200000006ff */
[----:B------:R1:W-:Y:S01]  /*2f10*/  MUFU.RCP R129, R134 ;  /* 0x0000008600817308 */ /* 0x0003e20000001000 */
[----:B--2---:R-:W-:Y:S01]  /*2f20*/  SHF.L.U32 R127, R127, 0x10, RZ ;  /* 0x000000107f7f7819 */ /* 0x004fe200000006ff */
[----:B------:R-:W-:-:S02]  /*2f30*/  IMAD.U32 R125, R125, 0x10000, RZ ;  /* 0x000100007d7d7824 */ /* 0x000fc400078e00ff */
[----:B------:R-:W-:Y:S01]  /*2f40*/  FMUL.FTZ R147, R3, R2 ;  /* 0x0000000203937220 */ /* 0x000fe20000410000 */
[----:B------:R-:W-:Y:S01]  /*2f50*/  FADD.FTZ R23, R138, 1 ;  /* 0x3f8000008a177421 */ /* 0x000fe20000010000 */
[----:B---3--:R-:W-:Y:S01]  /*2f60*/  FADD.FTZ R2, -R100, 1 ;  /* 0x3f80000064027421 */ /* 0x008fe20000010100 */
[----:B------:R-:W-:Y:S01]  /*2f70*/  FADD.FTZ R131, R135, 1 ;  /* 0x3f80000087837421 */ /* 0x000fe20000010000 */
[----:B------:R4:W-:Y:S01]  /*2f80*/  MUFU.RCP R26, R137 ;  /* 0x00000089001a7308 */ /* 0x0009e20000001000 */
[----:B-1----:R-:W1:Y:S01]  /*2f90*/  LDS.U16 R134, [R31+0x14] ;  /* 0x000014001f867984 */ /* 0x002e620000000400 */
[----:B------:R-:W-:Y:S01]  /*2fa0*/  FMUL.FTZ R3, R130, R125 ;  /* 0x0000007d82037220 */ /* 0x000fe20000410000 */
[----:B------:R-:W-:Y:S01]  /*2fb0*/  FMUL.FTZ R138, R132, R127 ;  /* 0x0000007f848a7220 */ /* 0x000fe20000410000 */
[----:B------:R-:W-:Y:S01]  /*2fc0*/  SHF.L.U32 R85, R85, 0x10, RZ ;  /* 0x0000001055557819 */ /* 0x000fe200000006ff */
[----:B------:R-:W2:Y:S01]  /*2fd0*/  LDS.U16 R135, [R31+0x16] ;  /* 0x000016001f877984 */ /* 0x000ea20000000400 */
[----:B----4-:R-:W-:Y:S01]  /*2fe0*/  FADD.FTZ R137, -R109, 1 ;  /* 0x3f8000006d897421 */ /* 0x010fe20000010100 */
[----:B------:R-:W-:Y:S01]  /*2ff0*/  FFMA.FTZ R2, R27, R2, 1 ;  /* 0x3f8000001b027423 */ /* 0x000fe20000010002 */
[----:B------:R-:W-:Y:S01]  /*3000*/  FMUL.FTZ R3, R100, R3 ;  /* 0x0000000364037220 */ /* 0x000fe20000410000 */
[----:B------:R-:W-:Y:S01]  /*3010*/  FMUL.FTZ R138, R109, R138 ;  /* 0x0000008a6d8a7220 */ /* 0x000fe20000410000 */
[----:B------:R-:W-:Y:S01]  /*3020*/  FFMA.FTZ R137, R28, R137, 1 ;  /* 0x3f8000001c897423 */ /* 0x000fe20000010089 */
[----:B------:R-:W-:Y:S01]  /*3030*/  SHF.L.U32 R86, R86, 0x10, RZ ;  /* 0x0000001056567819 */ /* 0x000fe200000006ff */
[----:B------:R-:W-:Y:S01]  /*3040*/  FMUL.FTZ R139, R85, -1.4426950216293334961 ;  /* 0xbfb8aa3b558b7820 */ /* 0x000fe20000410000 */
[----:B------:R-:W-:Y:S01]  /*3050*/  FMUL.FTZ R148, R3, R2 ;  /* 0x0000000203947220 */ /* 0x000fe20000410000 */
[----:B------:R-:W-:Y:S01]  /*3060*/  FMUL.FTZ R149, R138, R137 ;  /* 0x000000898a957220 */ /* 0x000fe20000410000 */
[----:B------:R-:W-:Y:S01]  /*3070*/  LDS.U16 R2, [R31+0x1a] ;  /* 0x00001a001f027984 */ /* 0x000fe20000000400 */
[----:B------:R-:W-:-:S03]  /*3080*/  FMUL.FTZ R140, R86, -1.4426950216293334961 ;  /* 0xbfb8aa3b568c7820 */ /* 0x000fc60000410000 */
[----:B------:R-:W-:Y:S01]  /*3090*/  LDS.U16 R137, [R31+0x1e] ;  /* 0x00001e001f897984 */ /* 0x000fe20000000400 */
[----:B------:R-:W3:Y:S03]  /*30a0*/  MUFU.EX2 R139, R139 ;  /* 0x0000008b008b7308 */ /* 0x000ee60000000800 */
[----:B------:R-:W4:Y:S05]  /*30b0*/  LDS.U16 R3, [R31+0x1c] ;  /* 0x00001c001f037984 */ /* 0x000f2a0000000400 */
[----:B------:R3:W0:Y:S08]  /*30c0*/  MUFU.EX2 R150, R140 ;  /* 0x0000008c00967308 */ /* 0x0006300000000800 */
[----:B------:R-:W2:Y:S01]  /*30d0*/  MUFU.RCP R126, R126 ;  /* 0x0000007e007e7308 */ /* 0x000ea20000001000 */
[----:B---3--:R-:W-:Y:S01]  /*30e0*/  FADD.FTZ R140, R139, 1 ;  /* 0x3f8000008b8c7421 */ /* 0x008fe20000010000 */
[----:B------:R-:W-:Y:S01]  /*30f0*/  IMAD.U32 R138, R19, 0x10000, RZ ;  /* 0x00010000138a7824 */ /* 0x000fe200078e00ff */
[----:B------:R-:W-:-:S05]  /*3100*/  SHF.L.U32 R19, R18, 0x10, RZ ;  /* 0x0000001012137819 */ /* 0x000fca00000006ff */
[----:B------:R-:W3:Y:S01]  /*3110*/  MUFU.RCP R131, R131 ;  /* 0x0000008300837308 */ /* 0x000ee20000001000 */
[----:B0-----:R-:W-:Y:S01]  /*3120*/  FADD.FTZ R139, R150, 1 ;  /* 0x3f800000968b7421 */ /* 0x001fe20000010000 */
[----:B------:R-:W-:Y:S01]  /*3130*/  SHF.L.U32 R18, R17, 0x10, RZ ;  /* 0x0000001011127819 */ /* 0x000fe200000006ff */
[----:B------:R-:W-:Y:S01]  /*3140*/  FADD.FTZ R151, -R129, 1 ;  /* 0x3f80000081977421 */ /* 0x000fe20000010100 */
[----:B------:R-:W-:Y:S01]  /*3150*/  SHF.L.U32 R133, R133, 0x10, RZ ;  /* 0x0000001085857819 */ /* 0x000fe200000006ff */
[----:B------:R-:W-:Y:S01]  /*3160*/  IMAD.U32 R17, R16, 0x10000, RZ ;  /* 0x0001000010117824 */ /* 0x000fe200078e00ff */
[----:B------:R-:W-:Y:S01]  /*3170*/  SHF.L.U32 R136, R136, 0x10, RZ ;  /* 0x0000001088887819 */ /* 0x000fe200000006ff */
[----:B------:R-:W-:Y:S01]  /*3180*/  FADD.FTZ R150, -R26, 1 ;  /* 0x3f8000001a967421 */ /* 0x000fe20000010100 */
[----:B------:R-:W0:Y:S01]  /*3190*/  MUFU.RCP R23, R23 ;  /* 0x0000001700177308 */ /* 0x000e220000001000 */
[----:B-1----:R-:W-:Y:S01]  /*31a0*/  SHF.L.U32 R134, R134, 0x10, RZ ;  /* 0x0000001086867819 */ /* 0x002fe200000006ff */
[----:B------:R-:W-:Y:S01]  /*31b0*/  FFMA.FTZ R153, R30, R151, 1 ;  /* 0x3f8000001e997423 */ /* 0x000fe20000010097 */
[----:B--2---:R-:W-:Y:S01]  /*31c0*/  FADD.FTZ R16, -R126, 1 ;  /* 0x3f8000007e107421 */ /* 0x004fe20000010100 */
[----:B------:R-:W-:Y:S01]  /*31d0*/  FMUL.FTZ R151, R138, R133 ;  /* 0x000000858a977220 */ /* 0x000fe20000410000 */
[----:B------:R-:W-:-:S03]  /*31e0*/  FMUL.FTZ R157, R17, R136 ;  /* 0x00000088119d7220 */ /* 0x000fc60000410000 */
[----:B------:R-:W1:Y:S01]  /*31f0*/  MUFU.RCP R140, R140 ;  /* 0x0000008c008c7308 */ /* 0x000e620000001000 */
[----:B------:R-:W-:Y:S02]  /*3200*/  IMAD.U32 R135, R135, 0x10000, RZ ;  /* 0x0001000087877824 */ /* 0x000fe400078e00ff */
[----:B------:R-:W-:Y:S01]  /*3210*/  FFMA.FTZ R156, R83, R150, 1 ;  /* 0x3f800000539c7423 */ /* 0x000fe20000010096 */
[----:B------:R-:W-:-:S04]  /*3220*/  FMUL.FTZ R150, R19, R134 ;  /* 0x0000008613967220 */ /* 0x000fc80000410000 */
[----:B------:R-:W2:Y:S01]  /*3230*/  MUFU.RCP R139, R139 ;  /* 0x0000008b008b7308 */ /* 0x000ea20000001000 */
[----:B------:R-:W-:Y:S01]  /*3240*/  FFMA.FTZ R16, R29, R16, 1 ;  /* 0x3f8000001d107423 */ /* 0x000fe20000010010 */
[----:B------:R-:W-:Y:S01]  /*3250*/  FMUL.FTZ R151, R126, R151 ;  /* 0x000000977e977220 */ /* 0x000fe20000410000 */
[----:B------:R-:W-:Y:S01]  /*3260*/  FMUL.FTZ R157, R26, R157 ;  /* 0x0000009d1a9d7220 */ /* 0x000fe20000410000 */
[----:B---3--:R-:W-:Y:S01]  /*3270*/  FADD.FTZ R155, -R131, 1 ;  /* 0x3f800000839b7421 */ /* 0x008fe20000010100 */
[----:B------:R-:W-:Y:S01]  /*3280*/  FMUL.FTZ R154, R18, R135 ;  /* 0x00000087129a7220 */ /* 0x000fe20000410000 */
[----:B------:R-:W-:Y:S01]  /*3290*/  FMUL.FTZ R152, R129, R150 ;  /* 0x0000009681987220 */ /* 0x000fe20000410000 */
[----:B------:R-:W-:Y:S01]  /*32a0*/  FMUL.FTZ R150, R151, R16 ;  /* 0x0000001097967220 */ /* 0x000fe20000410000 */
[----:B------:R-:W-:Y:S01]  /*32b0*/  FMUL.FTZ R156, R157, R156 ;  /* 0x0000009c9d9c7220 */ /* 0x000fe20000410000 */
[----:B------:R-:W-:Y:S01]  /*32c0*/  F2FP.BF16.F32.PACK_AB R157, R142, R141 ;  /* 0x0000008d8e9d723e */ /* 0x000fe200000010ff */
[----:B------:R-:W-:Y:S01]  /*32d0*/  BAR.SYNC.DEFER_BLOCKING 0x0 ;  /* 0x0000000000007b1d */ /* 0x000fe20000010000 */
[----:B------:R-:W-:-:S02]  /*32e0*/  IMAD.U32 R16, R6, 0x10000, RZ ;  /* 0x0001000006107824 */ /* 0x000fc400078e00ff */
[----:B------:R-:W-:Y:S01]  /*32f0*/  FFMA.FTZ R155, R82, R155, 1 ;  /* 0x3f800000529b7423 */ /* 0x000fe2000001009b */
[----:B------:R-:W-:Y:S01]  /*3300*/  FMUL.FTZ R154, R131, R154 ;  /* 0x0000009a839a7220 */ /* 0x000fe20000410000 */
[----:B------:R-:W-:Y:S01]  /*3310*/  SHF.L.U32 R141, R7, 0x10, RZ ;  /* 0x00000010078d7819 */ /* 0x000fe200000006ff */
[----:B----4-:R-:W-:Y:S01]  /*3320*/  IMAD.U32 R7, R3, 0x10000, RZ ;  /* 0x0001000003077824 */ /* 0x010fe200078e00ff */
[----:B------:R-:W-:Y:S02]  /*3330*/  SHF.L.U32 R142, R0, 0x10, RZ ;  /* 0x00000010008e7819 */ /* 0x000fe400000006ff */
[----:B------:R-:W-:Y:S02]  /*3340*/  SHF.L.U32 R6, R2, 0x10, RZ ;  /* 0x0000001002067819 */ /* 0x000fe400000006ff */
[----:B------:R-:W-:Y:S01]  /*3350*/  SHF.L.U32 R137, R137, 0x10, RZ ;  /* 0x0000001089897819 */ /* 0x000fe200000006ff */
[----:B------:R-:W-:Y:S01]  /*3360*/  FMUL.FTZ R152, R152, R153 ;  /* 0x0000009998987220 */ /* 0x000fe20000410000 */
[----:B------:R-:W-:Y:S01]  /*3370*/  FMUL.FTZ R155, R154, R155 ;  /* 0x0000009b9a9b7220 */ /* 0x000fe20000410000 */
        /* <DEDUP_REMOVED lines=27> */
[----:B------:R-:W-:Y:S02]  /*3530*/  PRMT R148, R149, 0x7632, R148 ;  /* 0x0000763295947816 */ /* 0x000fe40000000094 */
[----:B------:R-:W-:Y:S01]  /*3540*/  PRMT R3, R152, 0x7632, R3 ;  /* 0x0000763298037816 */ /* 0x000fe20000000003 */
[----:B------:R1:W-:Y:S01]  /*3550*/  STS.U16 [R31+0x6], R144 ;  /* 0x000006901f007388 */ /* 0x0003e20000000400 */
[----:B------:R-:W-:-:S03]  /*3560*/  PRMT R150, R2, 0x7632, R150 ;  /* 0x0000763202967816 */ /* 0x000fc60000000096 */
[----:B------:R2:W-:Y:S01]  /*3570*/  STS.U16 [R31+0xa], R146 ;  /* 0x00000a921f007388 */ /* 0x0005e20000000400 */
[----:B0-----:R-:W-:Y:S02]  /*3580*/  PRMT R0, R147, 0x7632, R0 ;  /* 0x0000763293007816 */ /* 0x001fe40000000000 */
[----:B-1----:R-:W-:Y:S02]  /*3590*/  PRMT R144, R151, 0x7632, R144 ;  /* 0x0000763297907816 */ /* 0x002fe40000000090 */
[----:B--2---:R-:W-:Y:S02]  /*35a0*/  PRMT R146, R2, 0x7610, R146 ;  /* 0x0000761002927816 */ /* 0x004fe40000000092 */
[----:B------:R-:W-:Y:S01]  /*35b0*/  MOV R2, UR32 ;  /* 0x0000002000027c02 */ /* 0x000fe20008000f00 */
        /* <DEDUP_REMOVED lines=144> */
[----:B--2---:R-:W-:Y:S01]  /*3ec0*/  PRMT R3, R87, 0x7632, R3 ;  /* 0x0000763257037816 */ /* 0x004fe20000000003 */
[----:B------:R0:W-:Y:S01]  /*3ed0*/  STS.U16 [R31+0x14], R82 ;  /* 0x000014521f007388 */ /* 0x0001e20000000400 */
[C---:B------:R-:W-:Y:S01]  /*3ee0*/  PRMT R86, R7.reuse, 0x7610, R86 ;  /* 0x0000761007567816 */ /* 0x040fe20000000056 */
[----:B------:R-:W-:Y:S01]  /*3ef0*/  UIMAD UR9, UR36, UR9, UR15 ;  /* 0x00000009240972a4 */ /* 0x000fe2000f8e020f */
[----:B---3--:R-:W-:Y:S01]  /*3f00*/  PRMT R2, R82, 0x7632, R2 ;  /* 0x0000763252027816 */ /* 0x008fe20000000002 */
[----:B------:R-:W-:Y:S01]  /*3f10*/  STS.U16 [R31+0x4], R91 ;  /* 0x0000045b1f007388 */ /* 0x000fe20000000400 */
[----:B------:R-:W-:Y:S01]  /*3f20*/  PRMT R88, R7, 0x7632, R88 ;  /* 0x0000763207587816 */ /* 0x000fe20000000058 */
[----:B------:R-:W-:Y:S01]  /*3f30*/  UMOV UR8, UR14 ;  /* 0x0000000e00087c82 */ /* 0x000fe20008000000 */
[----:B----4-:R-:W-:Y:S01]  /*3f40*/  PRMT R84, R6, 0x7632, R84 ;  /* 0x0000763206547816 */ /* 0x010fe20000000054 */
        /* <DEDUP_REMOVED lines=9> */
[----:B------:R0:W-:Y:S04]  /*3fe0*/  STS.U16 [R31+0x16], R2 ;  /* 0x000016021f007388 */ /* 0x0001e80000000400 */
[----:B------:R1:W-:Y:S04]  /*3ff0*/  STS.U16 [R31+0x18], R6 ;  /* 0x000018061f007388 */ /* 0x0003e80000000400 */
[----:B------:R-:W-:Y:S01]  /*4000*/  STS.U16 [R31+0x1a], R84 ;  /* 0x00001a541f007388 */ /* 0x000fe20000000400 */
[----:B0-----:R-:W-:-:S03]  /*4010*/  LEA R2, P5, R3, UR34, 0x1 ;  /* 0x0000002203027c11 */ /* 0x001fc6000f8a08ff */
[----:B------:R-:W-:Y:S01]  /*4020*/  STS.U16 [R31+0x1c], R86 ;  /* 0x00001c561f007388 */ /* 0x000fe20000000400 */
[----:B-1----:R-:W-:-:S03]  /*4030*/  IADD3.X R6, PT, PT, RZ, UR11, RZ, P0, !PT ;  /* 0x0000000bff067c10 */ /* 0x002fc600087fe4ff */
        /* <DEDUP_REMOVED lines=54> */
.L_x_7045:
[----:B------:R-:W-:Y:S01]  /*43a0*/  SHF.L.U32 R123, R123, 0x10, RZ ;  /* 0x000000107b7b7819 */ /* 0x000fe200000006ff */
[----:B------:R-:W-:Y:S01]  /*43b0*/  IMAD.U32 R121, R121, 0x10000, RZ ;  /* 0x0001000079797824 */ /* 0x000fe200078e00ff */
[----:B------:R-:W-:Y:S01]  /*43c0*/  SHF.L.U32 R120, R120, 0x10, RZ ;  /* 0x0000001078787819 */ /* 0x000fe200000006ff */
[----:B------:R-:W-:Y:S01]  /*43d0*/  IMAD.U32 R118, R118, 0x10000, RZ ;  /* 0x0001000076767824 */ /* 0x000fe200078e00ff */
[----:B------:R-:W-:Y:S01]  /*43e0*/  SHF.L.U32 R119, R119, 0x10, RZ ;  /* 0x0000001077777819 */ /* 0x000fe200000006ff */
[----:B------:R-:W-:Y:S01]  /*43f0*/  FFMA.FTZ R71, R0, R123, R71 ;  /* 0x0000007b00477223 */ /* 0x000fe20000010047 */
        /* <DEDUP_REMOVED lines=8> */
[----:B------:R-:W-:-:S02]  /*4480*/  IMAD.U32 R112, R112, 0x10000, RZ ;  /* 0x0001000070707824 */ /* 0x000fc400078e00ff */
[----:B-----5:R-:W-:Y:S01]  /*4490*/  FADD.FTZ R96, R3, R70 ;  /* 0x0000004603607221 */ /* 0x020fe20000010000 */
[----:B------:R-:W-:Y:S01]  /*44a0*/  SHF.L.U32 R111, R111, 0x10, RZ ;  /* 0x000000106f6f7819 */ /* 0x000fe200000006ff */
[----:B------:R-:W-:Y:S01]  /*44b0*/  FFMA.FTZ R2, R28, R119, R5 ;  /* 0x000000771c027223 */ /* 0x000fe20000010005 */
[----:B------:R-:W-:Y:S01]  /*44c0*/  BAR.SYNC.DEFER_BLOCKING 0x0 ;  /* 0x0000000000007b1d */ /* 0x000fe20000010000 */
[----:B------:R-:W-:Y:S01]  /*44d0*/  SHF.L.U32 R110, R110, 0x10, RZ ;  /* 0x000000106e6e7819 */ /* 0x000fe200000006ff */
[----:B------:R-:W-:Y:S02]  /*44e0*/  IMAD.U32 R108, R108, 0x10000, RZ ;  /* 0x000100006c6c7824 */ /* 0x000fe400078e00ff */
        /* <DEDUP_REMOVED lines=27> */
[----:B------:R-:W-:Y:S01]  /*46a0*/  FADD.FTZ R100, R79, R70 ;  /* 0x000000464f647221 */ /* 0x000fe20000010000 */
[----:B------:R-:W-:Y:S01]  /*46b0*/  FFMA.FTZ R2, R20, R111, R3 ;  /* 0x0000006f14027223 */ /* 0x000fe20000010003 */
[----:B------:R-:W-:Y:S01]  /*46c0*/  IMAD.MOV.U32 R139, RZ, RZ, RZ ;  /* 0x000000ffff8b7224 */ /* 0x000fe200078e00ff */
[----:B------:R-:W-:-:S02]  /*46d0*/  CS2R R136, SRZ ;  /* 0x0000000000887805 */ /* 0x000fc4000001ff00 */
[----:B------:R-:W-:Y:S01]  /*46e0*/  CS2R R134, SRZ ;  /* 0x0000000000867805 */ /* 0x000fe2000001ff00 */
[----:B------:R-:W-:Y:S01]  /*46f0*/  FFMA.FTZ R3, R19, R110, R2 ;  /* 0x0000006e13037223 */ /* 0x000fe20000010002 */
[----:B------:R-:W-:Y:S02]  /*4700*/  CS2R R132, SRZ ;  /* 0x0000000000847805 */ /* 0x000fe4000001ff00 */
[----:B------:R-:W-:Y:S02]  /*4710*/  CS2R R130, SRZ ;  /* 0x0000000000827805 */ /* 0x000fe4000001ff00 */
[----:B------:R-:W-:Y:S01]  /*4720*/  CS2R R128, SRZ ;  /* 0x0000000000807805 */ /* 0x000fe2000001ff00 */
[----:B------:R-:W-:Y:S01]  /*4730*/  FFMA.FTZ R2, R18, R108, R3 ;  /* 0x0000006c12027223 */ /* 0x000fe20000010003 */
[----:B------:R-:W-:Y:S02]  /*4740*/  CS2R R126, SRZ ;  /* 0x00000000007e7805 */ /* 0x000fe4000001ff00 */
[----:B------:R-:W-:Y:S01]  /*4750*/  CS2R R124, SRZ ;  /* 0x00000000007c7805 */ /* 0x000fe2000001ff00 */
[----:B------:R-:W-:Y:S01]  /*4760*/  FADD.FTZ R109, R109, R70 ;  /* 0x000000466d6d7221 */ /* 0x000fe20000010000 */
        /* <DEDUP_REMOVED lines=34> */
[----:B------:R-:W1:Y:S01]  /*4990*/  LDCU UR37, c[0x0][0x394] ;  /* 0x00007280ff2577ac */ /* 0x000e620008000800 */
[----:B------:R-:W-:Y:S02]  /*49a0*/  MOV R77, RZ ;  /* 0x000000ff004d7202 */ /* 0x000fe40000000f00 */
[----:B------:R-:W-:Y:S01]  /*49b0*/  P2R R210, PR, RZ, 0x1 ;  /* 0x00000001ffd27803 */ /* 0x000fe20000000000 */
[----:B------:R-:W2:Y:S01]  /*49c0*/  LDCU UR44, c[0x0][0x38c] ;  /* 0x00007180ff2c77ac */ /* 0x000ea20008000800 */
[----:B------:R-:W3:Y:S01]  /*49d0*/  LDC.64 R6, c[0x0][0x450] ;  /* 0x00011400ff067b82 */ /* 0x000ee20000000a00 */
[----:B------:R-:W-:Y:S02]  /*49e0*/  PLOP3.LUT P5, PT, PT, PT, UP0, 0x80, 0x8 ;  /* 0x000000000008781c */ /* 0x000fe40003faf008 */
[----:B------:R-:W-:Y:S01]  /*49f0*/  MOV R139, RZ ;  /* 0x000000ff008b7202 */ /* 0x000fe20000000f00 */
[----:B------:R-:W4:Y:S01]  /*4a00*/  LDCU UR13, c[0x0][0x388] ;  /* 0x00007100ff0d77ac */ /* 0x000f220008000800 */
[----:B------:R-:W-:-:S03]  /*4a10*/  ISETP.EQ.AND P5, PT, R66, RZ, P5 ;  /* 0x000000ff4200720c */ /* 0x000fc60002fa2270 */
[----:B------:R-:W0:Y:S01]  /*4a20*/  LDC.64 R8, c[0x0][0x4b8] ;  /* 0x00012e00ff087b82 */ /* 0x000e220000000a00 */
[----:B------:R-:W0:Y:S01]  /*4a30*/  LDCU.64 UR10, c[0x0][0x3a8] ;  /* 0x00007500ff0a77ac */ /* 0x000e220008000a00 */
[----:B------:R-:W0:Y:S01]  /*4a40*/  LDCU.64 UR14, c[0x0][0x3c0] ;  /* 0x00007800ff0e77ac */ /* 0x000e220008000a00 */
[----:B------:R-:W0:Y:S01]  /*4a50*/  LDCU.64 UR34, c[0x0][0x3e0] ;  /* 0x00007c00ff2277ac */ /* 0x000e220008000a00 */
[----:B------:R-:W0:Y:S01]  /*4a60*/  LDCU.64 UR38, c[0x0][0x4c0] ;  /* 0x00009800ff2677ac */ /* 0x000e220008000a00 */
[----:B------:R-:W0:Y:S01]  /*4a70*/  LDCU.64 UR40, c[0x0][0x4d0] ;  /* 0x00009a00ff2877ac */ /* 0x000e220008000a00 */
[----:B-1----:R-:W0:Y:S04]  /*4a80*/  LDCU.64 UR42, c[0x0][0x538] ;  /* 0x0000a700ff2a77ac */ /* 0x002e280008000a00 */
.L_x_7084:
[----:B0-----:R-:W-:Y:S01]  /*4a90*/  MOV R3, RZ ;  /* 0x000000ff00037202 */ /* 0x001fe20000000f00 */
[----:B------:R-:W-:Y:S01]  /*4aa0*/  IMAD.MOV.U32 R2, RZ, RZ, R65 ;  /* 0x000000ffff027224 */ /* 0x000fe200078e0041 */
[----:B------:R-:W-:Y:S02]  /*4ab0*/  ISETP.NE.AND P6, PT, R210, RZ, PT ;  /* 0x000000ffd200720c */ /* 0x000fe40003fc5270 */
[----:B------:R-:W-:Y:S01]  /*4ac0*/  ISETP.GE.AND P3, PT, R63, UR32, PT ;  /* 0x000000203f007c0c */ /* 0x000fe2000bf66270 */
[----:B0-----:R-:W-:-:S04]  /*4ad0*/  IMAD.WIDE.U32 R10, R77, UR14, R2 ;  /* 0x0000000e4d0a7c25 */ /* 0x001fc8000f8e0002 */
[----:B------:R-:W-:Y:S01]  /*4ae0*/  IMAD R3, R77, UR15, R11 ;  /* 0x0000000f4d037c24 */ /* 0x000fe2000f8e020b */
[----:B------:R-:W-:-:S04]  /*4af0*/  LEA R2, P0, R10, R69, 0x1 ;  /* 0x000000450a027211 */ /* 0x000fc800078008ff */
[----:B------:R-:W-:Y:S02]  /*4b00*/  LEA.HI.X R3, R10, R67, R3, 0x1, P0 ;  /* 0x000000430a037211 */ /* 0x000fe400000f0c03 */
[----:B------:R-:W-:-:S03]  /*4b10*/  ISETP.GE.AND P0, PT, R62, UR32, PT ;  /* 0x000000203e007c0c */ /* 0x000fc6000bf06270 */
[----:B------:R-:W5:Y:S01]  /*4b20*/  @!P6 LDG.E.U16 R14, desc[UR30][R2.64] ;  /* 0x0000001e020ee981 */ /* 0x000f62000c1e1500 */
[----:B------:R-:W-:-:S03]  /*4b30*/  ISETP.GE.AND P2, PT, R60, UR32, PT ;  /* 0x000000203c007c0c */ /* 0x000fc6000bf46270 */
[----:B------:R-:W2:Y:S01]  /*4b40*/  @!P3 LDG.E.U16 R11, desc[UR30][R2.64+0x40] ;  /* 0x0000401e020bb981 */ /* 0x000ea2000c1e1500 */
[----:B------:R-:W-:Y:S02]  /*4b50*/  ISETP.GE.AND P1, PT, R61, UR32, PT ;  /* 0x000000203d007c0c */ /* 0x000fe4000bf26270 */
[----:B------:R-:W-:-:S03]  /*4b60*/  ISETP.GE.AND P4, PT, R59, UR32, PT ;  /* 0x000000203b007c0c */ /* 0x000fc6000bf86270 */
[----:B------:R-:W4:Y:S04]  /*4b70*/  @!P0 LDG.E.U16 R10, desc[UR30][R2.64+0x80] ;  /* 0x0000801e020a8981 */ /* 0x000f28000c1e1500 */
[----:B------:R-:W3:Y:S04]  /*4b80*/  @!P2 LDG.E.U16 R12, desc[UR30][R2.64+0x100] ;  /* 0x0001001e020ca981 */ /* 0x000ee8000c1e1500 */
[----:B------:R-:W3:Y:S04]  /*4b90*/  @!P1 LDG.E.U16 R13, desc[UR30][R2.64+0xc0] ;  /* 0x0000c01e020d9981 */ /* 0x000ee8000c1e1500 */
[----:B------:R-:W3:Y:S01]  /*4ba0*/  @!P4 LDG.E.U16 R15, desc[UR30][R2.64+0x140] ;  /* 0x0001401e020fc981 */ /* 0x000ee2000c1e1500 */
[----:B------:R-:W-:-:S02]  /*4bb0*/  HFMA2 R140, -RZ, RZ, 0, 0 ;  /* 0x00000000ff8c7431 */ /* 0x000fc400000001ff */
[----:B------:R-:W-:Y:S01]  /*4bc0*/  IMAD.MOV.U32 R142, RZ, RZ, RZ ;  /* 0x000000ffff8e7224 */ /* 0x000fe200078e00ff */
[----:B------:R-:W-:Y:S02]  /*4bd0*/  MOV R144, RZ ;  /* 0x000000ff00907202 */ /* 0x000fe40000000f00 */
[----:B-----5:R-:W-:-:S04]  /*4be0*/  @!P6 PRMT R140, R14, 0x5410, RZ ;  /* 0x000054100e8ce816 */ /* 0x020fc800000000ff */
[----:B--2---:R-:W-:Y:S02]  /*4bf0*/  @!P3 PRMT R140, R140, 0x5410, R11 ;  /* 0x000054108c8cb816 */ /* 0x004fe4000000000b */
[----:B------:R-:W-:Y:S02]  /*4c00*/  ISETP.GE.AND P3, PT, R58, UR32, PT ;  /* 0x000000203a007c0c */ /* 0x000fe4000bf66270 */
[----:B----4-:R-:W-:Y:S02]  /*4c10*/  @!P0 PRMT R142, R10, 0x5410, RZ ;  /* 0x000054100a8e8816 */ /* 0x010fe400000000ff */
[----:B---3--:R-:W-:Y:S02]  /*4c20*/  @!P2 PRMT R144, R12, 0x5410, RZ ;  /* 0x000054100c90a816 */ /* 0x008fe400000000ff */
[----:B------:R-:W-:-:S07]  /*4c30*/  ISETP.GE.AND P2, PT, R56, UR32, PT ;  /* 0x0000002038007c0c */ /* 0x000fce000bf46270 */
[----:B------:R-:W2:Y:S01]  /*4c40*/  @!P3 LDG.E.U16 R11, desc[UR30][R2.64+0x180] ;  /* 0x0001801e020bb981 */ /* 0x000ea2000c1e1500 */
[----:B------:R-:W-:Y:S02]  /*4c50*/  ISETP.GE.AND P0, PT, R57, UR32, PT ;  /* 0x0000002039007c0c */ /* 0x000fe4000bf06270 */
        /* <DEDUP_REMOVED lines=8> */
[----:B------:R-:W-:Y:S01]  /*4ce0*/  HFMA2 R146, -RZ, RZ, 0, 0 ;  /* 0x00000000ff927431 */ /* 0x000fe200000001ff */
[----:B------:R-:W-:-:S05]  /*4cf0*/  MOV R12, UR18 ;  /* 0x00000012000c7c02 */ /* 0x000fca0008000f00 */
[----:B------:R-:W-:Y:S01]  /*4d00*/  IMAD.MOV.U32 R10, RZ, RZ, R12 ;  /* 0x000000ffff0a7224 */ /* 0x000fe200078e000c */
[----:B------:R-:W-:Y:S01]  /*4d10*/  MOV R148, RZ ;  /* 0x000000ff00947202 */ /* 0x000fe20000000f00 */
[----:B------:R-:W-:Y:S01]  /*4d20*/  HFMA2 R150, -RZ, RZ, 0, 0 ;  /* 0x00000000ff967431 */ /* 0x000fe200000001ff */
[----:B------:R-:W-:Y:S02]  /*4d30*/  MOV R13, UR19 ;  /* 0x00000013000d7c02 */ /* 0x000fe40008000f00 */
[----:B--2---:R-:W-:Y:S02]  /*4d40*/  @!P3 PRMT R146, R11, 0x5410, RZ ;  /* 0x000054100b92b816 */ /* 0x004fe400000000ff */
[----:B------:R-:W-:Y:S01]  /*4d50*/  ISETP.GE.AND P3, PT, R53, UR32, PT ;  /* 0x0000002035007c0c */ /* 0x000fe2000bf66270 */
[----:B------:R-:W-:Y:S02]  /*4d60*/  IMAD.U32 R11, RZ, RZ, UR17 ;  /* 0x00000011ff0b7e24 */ /* 0x000fe4000f8e00ff */
[----:B------:R-:W-:Y:S01]  /*4d70*/  IMAD.WIDE.U32 R10, R77, UR10, R10 ;  /* 0x0000000a4d0a7c25 */ /* 0x000fe2000f8e000a */
[----:B---3--:R-:W-:-:S03]  /*4d80*/  @!P2 PRMT R148, R14, 0x5410, RZ ;  /* 0x000054100e94a816 */ /* 0x008fc600000000ff */
[----:B------:R-:W-:Y:S01]  /*4d90*/  IMAD R11, R77, UR11, R11 ;  /* 0x0000000b4d0b7c24 */ /* 0x000fe2000f8e020b */
[----:B----4-:R-:W-:-:S05]  /*4da0*/  @!P0 PRMT R146, R146, 0x5410, R15 ;  /* 0x0000541092928816 */ /* 0x010fca000000000f */
[----:B------:R-:W2:Y:S01]  /*4db0*/  @!P3 LDG.E.U16 R143, desc[UR30][R2.64+0x2c0] ;  /* 0x0002c01e028fb981 */ /* 0x000ea2000c1e1500 */
[----:B------:R-:W-:Y:S02]  /*4dc0*/  LEA R12, P0, R10, R4, 0x2 ;  /* 0x000000040a0c7211 */ /* 0x000fe400078010ff */
[----:B-----5:R-:W-:Y:S02]  /*4dd0*/  @!P1 PRMT R148, R148, 0x5410, R141 ;  /* 0x0000541094949816 */ /* 0x020fe4000000008d */
[----:B------:R-:W-:Y:S02]  /*4de0*/  ISETP.GE.AND P1, PT, R52, UR32, PT ;  /* 0x0000002034007c0c */ /* 0x000fe4000bf26270 */
[----:B------:R-:W-:Y:S02]  /*4df0*/  @!P4 PRMT R150, R138, 0x5410, RZ ;  /* 0x000054108a96c816 */ /* 0x000fe400000000ff */
[----:B------:R-:W-:Y:S02]  /*4e00*/  ISETP.GE.AND P4, PT, R50, UR32, PT ;  /* 0x0000002032007c0c */ /* 0x000fe4000bf86270 */
[----:B------:R-:W-:-:S02]  /*4e10*/  LEA.HI.X R13, R10, R5, R11, 0x2, P0 ;  /* 0x000000050a0d7211 */ /* 0x000fc400000f140b */
[----:B------:R-:W-:Y:S02]  /*4e20*/  ISETP.GE.AND P0, PT, R51, UR32, PT ;  /* 0x0000002033007c0c */ /* 0x000fe4000bf06270 */
[----:B------:R-:W-:-:S03]  /*4e30*/  ISETP.GE.AND P2, PT, R49, UR32, PT ;  /* 0x0000002031007c0c */ /* 0x000fc6000bf46270 */
[----:B------:R-:W3:Y:S04]  /*4e40*/  @!P1 LDG.E.U16 R149, desc[UR30][R2.64+0x300] ;  /* 0x0003001e02959981 */ /* 0x000ee8000c1e1500 */
[----:B------:R-:W4:Y:S04]  /*4e50*/  @!P4 LDG.E.U16 R145, desc[UR30][R2.64+0x380] ;  /* 0x0003801e0291c981 */ /* 0x000f28000c1e1500 */
[----:B------:R-:W5:Y:S04]  /*4e60*/  @!P0 LDG.E.U16 R141, desc[UR30][R2.64+0x340] ;  /* 0x0003401e028d8981 */ /* 0x000f68000c1e1500 */
[----:B------:R0:W4:Y:S01]  /*4e70*/  @!P2 LDG.E.U16 R147, desc[UR30][R2.64+0x3c0] ;  /* 0x0003c01e0293a981 */ /* 0x000122000c1e1500 */
[----:B------:R-:W-:Y:S01]  /*4e80*/  MOV R14, UR20 ;  /* 0x00000014000e7c02 */ /* 0x000fe20008000f00 */
[----:B------:R-:W-:Y:S01]  /*4e90*/  IMAD.U32 R11, RZ, RZ, UR22 ;  /* 0x00000016ff0b7e24 */ /* 0x000fe2000f8e00ff */
[----:B------:R-:W-:Y:S01]  /*4ea0*/  MOV R15, UR21 ;  /* 0x00000015000f7c02 */ /* 0x000fe20008000f00 */
[----:B------:R1:W4:Y:S02]  /*4eb0*/  LDG.E R138, desc[UR30][R12.64] ;  /* 0x0000001e0c8a7981 */ /* 0x000324000c1e1900 */
[----:B------:R-:W-:-:S04]  /*4ec0*/  IMAD.MOV.U32 R10, RZ, RZ, R14 ;  /* 0x000000ffff0a7224 */ /* 0x000fc800078e000e */
[----:B------:R-:W-:-:S04]  /*4ed0*/  IMAD.WIDE.U32 R10, R77, UR34, R10 ;  /* 0x000000224d0a7c25 */ /* 0x000fc8000f8e000a */
[----:B------:R-:W-:Y:S01]  /*4ee0*/  IMAD R11, R77, UR35, R11 ;  /* 0x000000234d0b7c24 */ /* 0x000fe2000f8e020b */
[----:B0-----:R-:W-:Y:S01]  /*4ef0*/  PRMT R3, R140, 0x7632, R3 ;  /* 0x000076328c037816 */ /* 0x001fe20000000003 */
[----:B------:R-:W-:Y:S04]  /*4f00*/  STS.U16 [R47], R140 ;  /* 0x0000008c2f007388 */ /* 0x000fe80000000400 */
[----:B------:R-:W-:Y:S04]  /*4f10*/  STS.U16 [R46+0x40], R3 ;  /* 0x000040032e007388 */ /* 0x000fe80000000400 */
[----:B------:R-:W-:Y:S01]  /*4f20*/  STS.U16 [R45+0x80], R142 ;  /* 0x0000808e2d007388 */ /* 0x000fe20000000400 */
[----:B------:R-:W-:-:S02]  /*4f30*/  MOV R2, RZ ;  /* 0x000000ff00027202 */ /* 0x000fc40000000f00 */
[----:B-1----:R-:W-:Y:S02]  /*4f40*/  PRMT R12, R146, 0x7632, R12 ;  /* 0x00007632920c7816 */ /* 0x002fe4000000000c */
[----:B------:R-:W-:Y:S02]  /*4f50*/  PRMT R13, R148, 0x7632, R13 ;  /* 0x00007632940d7816 */ /* 0x000fe4000000000d */
[----:B--2---:R-:W-:Y:S02]  /*4f60*/  @!P3 PRMT R150, R150, 0x5410, R143 ;  /* 0x000054109696b816 */ /* 0x004fe4000000008f */
[----:B------:R-:W-:-:S04]  /*4f70*/  LEA R14, P3, R10, R6, 0x2 ;  /* 0x000000060a0e7211 */ /* 0x000fc800078610ff */
[----:B------:R-:W-:Y:S02]  /*4f80*/  LEA.HI.X R15, R10, R7, R11, 0x2, P3 ;  /* 0x000000070a0f7211 */ /* 0x000fe400018f140b */
[----:B------:R-:W-:-:S05]  /*4f90*/  PRMT R10, R142, 0x7632, R10 ;  /* 0x000076328e0a7816 */ /* 0x000fca000000000a */
[----:B------:R0:W-:Y:S01]  /*4fa0*/  STS.U16 [R44+0xc0], R10 ;  /* 0x0000c00a2c007388 */ /* 0x0001e20000000400 */
[----:B------:R-:W-:Y:S02]  /*4fb0*/  PRMT R11, R144, 0x7632, R11 ;  /* 0x00007632900b7816 */ /* 0x000fe4000000000b */
[----:B---3--:R-:W-:Y:S01]  /*4fc0*/  @!P1 PRMT R2, R149, 0x5410, RZ ;  /* 0x0000541095029816 */ /* 0x008fe200000000ff */
[----:B0-----:R-:W-:Y:S01]  /*4fd0*/  HFMA2 R10, -RZ, RZ, 0, 0 ;  /* 0x00000000ff0a7431 */ /* 0x001fe200000001ff */
[----:B------:R-:W-:Y:S02]  /*4fe0*/  STS.U16 [R43+0x100], R144 ;  /* 0x000100902b007388 */ /* 0x000fe40000000400 */
[----:B-----5:R-:W-:Y:S02]  /*4ff0*/  @!P0 PRMT R2, R2, 0x5410, R141 ;  /* 0x0000541002028816 */ /* 0x020fe4000000008d */
[----:B----4-:R-:W-:Y:S01]  /*5000*/  @!P4 PRMT R10, R145, 0x5410, RZ ;  /* 0x00005410910ac816 */ /* 0x010fe200000000ff */
[----:B------:R0:W-:Y:S01]  /*5010*/  STS.U16 [R42+0x140], R11 ;  /* 0x0001400b2a007388 */ /* 0x0001e20000000400 */
[----:B------:R-:W-:-:S02]  /*5020*/  PRMT R3, R150, 0x7632, R3 ;  /* 0x0000763296037816 */ /* 0x000fc40000000003 */
[----:B------:R-:W-:Y:S01]  /*5030*/  @!P2 PRMT R10, R10, 0x5410, R147 ;  /* 0x000054100a0aa816 */ /* 0x000fe20000000093 */
[----:B------:R-:W-:Y:S04]  /*5040*/  STS.U16 [R41+0x180], R146 ;  /* 0x0001809229007388 */ /* 0x000fe80000000400 */
[----:B------:R-:W-:Y:S01]  /*5050*/  STS.U16 [R40+0x1c0], R12 ;  /* 0x0001c00c28007388 */ /* 0x000fe20000000400 */
[----:B0-----:R-:W-:-:S03]  /*5060*/  PRMT R11, R2, 0x7632, R11 ;  /* 0x00007632020b7816 */ /* 0x001fc6000000000b */
[----:B------:R-:W-:Y:S01]  /*5070*/  STS.U16 [R39+0x200], R148 ;  /* 0x0002009427007388 */ /* 0x000fe20000000400 */
[----:B------:R-:W-:-:S03]  /*5080*/  PRMT R140, R10, 0x7632, R140 ;  /* 0x000076320a8c7816 */ /* 0x000fc6000000008c */
[----:B------:R-:W-:Y:S04]  /*5090*/  STS.U16 [R38+0x240], R13 ;  /* 0x0002400d26007388 */ /* 0x000fe80000000400 */
[----:B------:R-:W-:Y:S04]  /*50a0*/  STS.U16 [R37+0x280], R150 ;  /* 0x0002809625007388 */ /* 0x000fe80000000400 */
[----:B------:R0:W-:Y:S04]  /*50b0*/  STS.U16 [R36+0x2c0], R3 ;  /* 0x0002c00324007388 */ /* 0x0001e80000000400 */
[----:B------:R1:W-:Y:S04]  /*50c0*/  STS.U16 [R35+0x300], R2 ;  /* 0x0003000223007388 */ /* 0x0003e80000000400 */
[----:B------:R-:W-:Y:S04]  /*50d0*/  STS.U16 [R34+0x340], R11 ;  /* 0x0003400b22007388 */ /* 0x000fe80000000400 */
[----:B------:R-:W-:Y:S04]  /*50e0*/  STS.U16 [R33+0x380], R10 ;  /* 0x0003800a21007388 */ /* 0x000fe80000000400 */
[----:B------:R-:W-:Y:S01]  /*50f0*/  STS.U16 [R32+0x3c0], R140 ;  /* 0x0003c08c20007388 */ /* 0x000fe20000000400 */
[----:B------:R-:W-:-:S03]  /*5100*/  NOP ;  /* 0x0000000000007918 */ /* 0x000fc60000000000 */
[----:B------:R2:W3:Y:S01]  /*5110*/  LDG.E R157, desc[UR30][R14.64] ;  /* 0x0000001e0e9d7981 */ /* 0x0004e2000c1e1900 */
[----:B------:R-:W4:Y:S03]  /*5120*/  S2UR UR9, SR_CgaCtaId ;  /* 0x00000000000979c3 */ /* 0x000f260000008800 */
        /* <DEDUP_REMOVED lines=14> */
[----:B--2---:R-:W2:Y:S04]  /*5210*/  LDS.U16 R15, [R31+0x1c] ;  /* 0x00001c001f0f7984 */ /* 0x004ea80000000400 */
[----:B------:R-:W2:Y:S01]  /*5220*/  LDS.U16 R14, [R31+0x1e] ;  /* 0x00001e001f0e7984 */ /* 0x000ea20000000400 */
[----:B0-----:R-:W-:Y:S01]  /*5230*/  FMUL.FTZ R3, R138, 1.4426950216293334961 ;  /* 0x3fb8aa3b8a037820 */ /* 0x001fe20000410000 */
[----:B------:R-:W-:Y:S01]  /*5240*/  USHF.L.U32 UR33, UR23, 0x8, URZ ;  /* 0x0000000817217899 */ /* 0x000fe200080006ff */
[----:B------:R-:W-:-:S02]  /*5250*/  ISETP.NE.AND P1, PT, R66, RZ, PT ;  /* 0x000000ff4200720c */ /* 0x000fc40003f25270 */
[-C--:B------:R-:W-:Y:S01]  /*5260*/  FMUL.FTZ R12, R102, R3.reuse ;  /* 0x00000003660c7220 */ /* 0x080fe20000410000 */
        /* <DEDUP_REMOVED lines=20> */
[----:B----4-:R-:W-:Y:S01]  /*53b0*/  ULEA UR12, UR9, UR12, 0x18 ;  /* 0x0000000c090c7291 */ /* 0x010fe2000f8ec0ff */
[----:B-1----:R-:W-:Y:S01]  /*53c0*/  VIADD R2, R77, UR8 ;  /* 0x000000084d027c36 */ /* 0x002fe20008000000 */
[----:B------:R-:W-:Y:S01]  /*53d0*/  @P1 IADD3 R2, PT, PT, R66, 0x200, RZ ;  /* 0x0000020042021810 */ /* 0x000fe20007ffe0ff */
[----:B------:R-:W1:Y:S03]  /*53e0*/  MUFU.EX2 R173, R173 ;  /* 0x000000ad00ad7308 */ /* 0x000e660000000800 */
[----:B------:R-:W-:-:S05]  /*53f0*/  LEA R13, R2, UR12, 0x2 ;  /* 0x0000000c020d7c11 */ /* 0x000fca000f8e10ff */
        /* <DEDUP_REMOVED lines=16> */
[----:B-----5:R-:W-:Y:S01]  /*5500*/  SHF.L.U32 R153, R153, 0x10, RZ ;  /* 0x0000001099997819 */ /* 0x020fe200000006ff */
        /* <DEDUP_REMOVED lines=13> */
[----:B--2---:R-:W-:Y:S02]  /*55e0*/  SHF.L.U32 R15, R15, 0x10, RZ ;  /* 0x000000100f0f7819 */ /* 0x004fe400000006ff */
        /* <DEDUP_REMOVED lines=27> */
.L_x_7048:
[----:B------:R-:W-:-:S06]  /*57a0*/  LEA R196, R66, UR12, 0x2 ;  /* 0x0000000c42c47c11 */ /* 0x000fcc000f8e10ff */
[----:B------:R-:W0:Y:S02]  /*57b0*/  LDS R196, [R196+0x16ac] ;  /* 0x0016ac00c4c47984 */ /* 0x000e240000000800 */
.L_x_7049:
[----:B------:R-:W-:Y:S05]  /*57c0*/  BSYNC.RECONVERGENT B0 ;  /* 0x0000000000007941 */ /* 0x000fea0003800200 */
.L_x_7047:
[C---:B0-2---:R-:W-:Y:S01]  /*57d0*/  FMUL.FTZ R3, R154.reuse, R196 ;  /* 0x000000c49a037220 */ /* 0x045fe20000410000 */
[----:B-1----:R-:W-:Y:S01]  /*57e0*/  FFMA.FTZ R2, R154, R157, R171 ;  /* 0x0000009d9a027223 */ /* 0x002fe200000100ab */
[----:B------:R-:W0:Y:S01]  /*57f0*/  @P5 LDC R174, c[0x0][0x38c] ;  /* 0x0000e300ffae5b82 */ /* 0x000e220000000800 */
[----:B------:R-:W-:Y:S01]  /*5800*/  VOTEU.ANY UP0, P5 ;  /* 0x0000000000ff7886 */ /* 0x000fe20002800100 */
[C---:B------:R-:W-:Y:S01]  /*5810*/  FMUL.FTZ R3, R158.reuse, R3 ;  /* 0x000000039e037220 */ /* 0x040fe20000410000 */
[----:B------:R-:W-:Y:S01]  /*5820*/  FFMA.FTZ R2, R158, R2, R175 ;  /* 0x000000029e027223 */ /* 0x000fe200000100af */
[----:B------:R-:W-:Y:S02]  /*5830*/  IMAD.MOV.U32 R218, RZ, RZ, RZ ;  /* 0x000000ffffda7224 */ /* 0x000fe400078e00ff */
[C---:B------:R-:W-:Y:S01]  /*5840*/  FMUL.FTZ R156, R160.reuse, R3 ;  /* 0x00000003a09c7220 */ /* 0x040fe20000410000 */
[----:B------:R-:W-:Y:S01]  /*5850*/  FFMA.FTZ R2, R160, R2, R207 ;  /* 0x00000002a0027223 */ /* 0x000fe200000100cf */
[----:B------:R-:W-:-:S02]  /*5860*/  @UP0 UIADD3 UR8, UPT, UPT, UR23, -0x2, URZ ;  /* 0xfffffffe17080890 */ /* 0x000fc4000fffe0ff */
        /* <DEDUP_REMOVED lines=20> */
[----:B0-----:R-:W-:Y:S02]  /*59b0*/  @P5 IMAD R2, R174, UR8, R77 ;  /* 0x00000008ae025c24 */ /* 0x001fe4000f8e024d */
[C---:B------:R-:W-:Y:S01]  /*59c0*/  FMUL.FTZ R220, R172.reuse, R3 ;  /* 0x00000003acdc7220 */ /* 0x040fe20000410000 */
[----:B------:R-:W-:Y:S01]  /*59d0*/  MOV R3, 0x8 ;  /* 0x0000000800037802 */ /* 0x000fe20000000f00 */
[----:B------:R-:W-:Y:S02]  /*59e0*/  FFMA.FTZ R13, R172, R13, R219 ;  /* 0x0000000dac0d7223 */ /* 0x000fe400000100db */
[----:B------:R-:W-:Y:S02]  /*59f0*/  FMUL.FTZ R220, R173, R220 ;  /* 0x000000dcaddc7220 */ /* 0x000fe40000410000 */
[----:B------:R-:W-:-:S04]  /*5a00*/  @P5 IMAD.WIDE R2, R2, R3, UR4 ;  /* 0x0000000402025e25 */ /* 0x000fc8000f8e0203 */
[----:B------:R-:W-:Y:S01]  /*5a10*/  FFMA.FTZ R13, R173, R13, R216 ;  /* 0x0000000dad0d7223 */ /* 0x000fe200000100d8 */
[----:B------:R-:W0:Y:S04]  /*5a20*/  SHFL.DOWN PT, R155, R220, 0x1, 0x1f ;  /* 0x08201f00dc9b7f89 */ /* 0x000e2800000e0000 */
[----:B------:R1:W2:Y:S04]  /*5a30*/  @P5 LDG.E R218, desc[UR30][R2.64+0x4] ;  /* 0x0000041e02da5981 */ /* 0x0002a8000c1e1900 */
[----:B------:R-:W3:Y:S01]  /*5a40*/  SHFL.DOWN PT, R156, R13, 0x1, 0x1f ;  /* 0x08201f000d9c7f89 */ /* 0x000ee200000e0000 */
[----:B------:R-:W-:-:S02]  /*5a50*/  ISETP.NE.AND P0, PT, R206, 0x1f, PT ;  /* 0x0000001fce00780c */ /* 0x000fc40003f05270 */
[----:B------:R-:W-:Y:S01]  /*5a60*/  MOV R221, R13 ;  /* 0x0000000d00dd7202 */ /* 0x000fe20000000f00 */
[----:B------:R-:W-:Y:S01]  /*5a70*/  FMUL.FTZ R200, R102, R123 ;  /* 0x0000007b66c87220 */ /* 0x000fe20000410000 */
[----:B------:R-:W-:-:S09]  /*5a80*/  FMUL.FTZ R203, R109, R121 ;  /* 0x000000796dcb7220 */ /* 0x000fd20000410000 */
[----:B0-----:R-:W-:Y:S01]  /*5a90*/  @P0 FMUL.FTZ R155, R155, R220 ;  /* 0x000000dc9b9b0220 */ /* 0x001fe20000410000 */
[----:B------:R-:W-:Y:S01]  /*5aa0*/  FMUL.FTZ R174, R100, R120 ;  /* 0x0000007864ae7220 */ /* 0x000fe20000410000 */
[----:B---3--:R-:W-:-:S03]  /*5ab0*/  @P0 FFMA.FTZ R221, R220, R156, R221 ;  /* 0x0000009cdcdd0223 */ /* 0x008fc600000100dd */
[----:B------:R-:W-:Y:S01]  /*5ac0*/  @P0 MOV R220, R155 ;  /* 0x0000009b00dc0202 */ /* 0x000fe20000000f00 */
[----:B------:R-:W-:Y:S01]  /*5ad0*/  FMUL.FTZ R13, R153, R200 ;  /* 0x000000c8990d7220 */ /* 0x000fe20000410000 */
[----:B------:R-:W-:-:S03]  /*5ae0*/  FMUL.FTZ R198, R152, R203 ;  /* 0x000000cb98c67220 */ /* 0x000fc60000410000 */
[----:B------:R-:W0:Y:S01]  /*5af0*/  SHFL.DOWN PT, R155, R220, 0x2, 0x1f ;  /* 0x08401f00dc9b7f89 */ /* 0x000e2200000e0000 */
[----:B------:R-:W-:Y:S01]  /*5b00*/  FMUL.FTZ R201, R107, R119 ;  /* 0x000000776bc97220 */ /* 0x000fe20000410000 */
[----:B------:R-:W-:Y:S02]  /*5b10*/  FMUL.FTZ R205, R151, R174 ;  /* 0x000000ae97cd7220 */ /* 0x000fe40000410000 */
[----:B------:R-:W3:Y:S01]  /*5b20*/  SHFL.DOWN PT, R156, R221, 0x2, 0x1f ;  /* 0x08401f00dd9c7f89 */ /* 0x000ee200000e0000 */
[----:B-1----:R-:W-:Y:S01]  /*5b30*/  FFMA.FTZ R2, R173, R13, R198 ;  /* 0x0000000dad027223 */ /* 0x002fe200000100c6 */
[----:B------:R-:W-:Y:S01]  /*5b40*/  FMUL.FTZ R194, R98, R118 ;  /* 0x0000007662c27220 */ /* 0x000fe20000410000 */
[----:B------:R-:W-:Y:S02]  /*5b50*/  FMUL.FTZ R177, R150, R201 ;  /* 0x000000c996b17220 */ /* 0x000fe40000410000 */
[----:B------:R-:W-:Y:S01]  /*5b60*/  FFMA.FTZ R2, R172, R2, R205 ;  /* 0x00000002ac027223 */ /* 0x000fe200000100cd */
[----:B------:R-:W-:Y:S01]  /*5b70*/  ISETP.GT.U32.AND P0, PT, R206, 0x1d, PT ;  /* 0x0000001dce00780c */ /* 0x000fe20003f04070 */
[----:B------:R-:W-:Y:S01]  /*5b80*/  FMUL.FTZ R199, R105, R117 ;  /* 0x0000007569c77220 */ /* 0x000fe20000410000 */
[----:B------:R-:W-:Y:S01]  /*5b90*/  FMUL.FTZ R176, R149, R194 ;  /* 0x000000c295b07220 */ /* 0x000fe20000410000 */
[----:B------:R-:W-:Y:S01]  /*5ba0*/  FFMA.FTZ R2, R170, R2, R177 ;  /* 0x00000002aa027223 */ /* 0x000fe200000100b1 */
[----:B------:R-:W-:Y:S01]  /*5bb0*/  FMUL.FTZ R192, R96, R116 ;  /* 0x0000007460c07220 */ /* 0x000fe20000410000 */
[----:B------:R-:W-:-:S02]  /*5bc0*/  FMUL.FTZ R179, R148, R199 ;  /* 0x000000c794b37220 */ /* 0x000fc40000410000 */
[----:B------:R-:W-:Y:S01]  /*5bd0*/  FFMA.FTZ R2, R169, R2, R176 ;  /* 0x00000002a9027223 */ /* 0x000fe200000100b0 */
[----:B------:R-:W-:Y:S01]  /*5be0*/  FMUL.FTZ R197, R103, R115 ;  /* 0x0000007367c57220 */ /* 0x000fe20000410000 */
[----:B------:R-:W-:Y:S02]  /*5bf0*/  FMUL.FTZ R178, R147, R192 ;  /* 0x000000c093b27220 */ /* 0x000fe40000410000 */
[----:B------:R-:W-:Y:S01]  /*5c00*/  FFMA.FTZ R2, R168, R2, R179 ;  /* 0x00000002a8027223 */ /* 0x000fe200000100b3 */
[----:B------:R-:W-:Y:S01]  /*5c10*/  FMUL.FTZ R190, R94, R114 ;  /* 0x000000725ebe7220 */ /* 0x000fe20000410000 */
[----:B------:R-:W-:Y:S01]  /*5c20*/  FMUL.FTZ R181, R146, R197 ;  /* 0x000000c592b57220 */ /* 0x000fe20000410000 */
[C---:B0-----:R-:W-:Y:S01]  /*5c30*/  @!P0 FMUL.FTZ R3, R220.reuse, R155 ;  /* 0x0000009bdc038220 */ /* 0x041fe20000410000 */
[----:B------:R-:W-:Y:S01]  /*5c40*/  FFMA.FTZ R2, R167, R2, R178 ;  /* 0x00000002a7027223 */ /* 0x000fe200000100b2 */
[----:B------:R-:W-:Y:S01]  /*5c50*/  FMUL.FTZ R195, R101, R113 ;  /* 0x0000007165c37220 */ /* 0x000fe20000410000 */
[----:B---3--:R-:W-:Y:S01]  /*5c60*/  @!P0 FFMA.FTZ R221, R220, R156, R221 ;  /* 0x0000009cdcdd8223 */ /* 0x008fe200000100dd */
[----:B------:R-:W-:-:S02]  /*5c70*/  @!P0 IMAD.MOV.U32 R220, RZ, RZ, R3 ;  /* 0x000000ffffdc8224 */ /* 0x000fc400078e0003 */
        /* <DEDUP_REMOVED lines=27> */
[----:B------:R-:W0:Y:S01]  /*5e30*/  SHFL.DOWN PT, R223, R220, 0x4, 0x1f ;  /* 0x08801f00dcdf7f89 */ /* 0x000e2200000e0000 */
[----:B------:R-:W-:Y:S01]  /*5e40*/  FMUL.FTZ R3, R165, R2 ;  /* 0x00000002a5037220 */ /* 0x000fe20000410000 */
[----:B------:R-:W-:Y:S01]  /*5e50*/  FMUL.FTZ R159, R14, R155 ;  /* 0x0000009b0e9f7220 */ /* 0x000fe20000410000 */
[----:B------:R-:W-:Y:S01]  /*5e60*/  FFMA.FTZ R212, R158, R212, R189 ;  /* 0x000000d49ed47223 */ /* 0x000fe200000100bd */
[----:B------:R-:W1:Y:S01]  /*5e70*/  SHFL.DOWN PT, R224, R221, 0x4, 0x1f ;  /* 0x08801f00dde07f89 */ /* 0x000e6200000e0000 */
[----:B------:R-:W-:-:S02]  /*5e80*/  FMUL.FTZ R2, R164, R3 ;  /* 0x00000003a4027220 */ /* 0x000fc40000410000 */
[----:B------:R-:W-:Y:S01]  /*5e90*/  FFMA.FTZ R213, R154, R212, R159 ;  /* 0x000000d49ad57223 */ /* 0x000fe2000001009f */
[----:B------:R-:W-:Y:S01]  /*5ea0*/  ISETP.GT.U32.AND P0, PT, R206, 0x1b, PT ;  /* 0x0000001bce00780c */ /* 0x000fe20003f04070 */
[----:B------:R-:W-:-:S03]  /*5eb0*/  FMUL.FTZ R3, R163, R2 ;  /* 0x00000002a3037220 */ /* 0x000fc60000410000 */
[----:B------:R-:W3:Y:S01]  /*5ec0*/  SHFL.UP PT, R212, R213, 0x1, RZ ;  /* 0x04200000d5d47989 */ /* 0x000ee200000e00ff */
[----:B------:R-:W-:-:S04]  /*5ed0*/  FMUL.FTZ R2, R162, R3 ;  /* 0x00000003a2027220 */ /* 0x000fc80000410000 */
[----:B------:R-:W-:-:S04]  /*5ee0*/  FMUL.FTZ R3, R161, R2 ;  /* 0x00000002a1037220 */ /* 0x000fc80000410000 */
[----:B------:R-:W-:Y:S01]  /*5ef0*/  FMUL.FTZ R3, R160, R3 ;  /* 0x00000003a0037220 */ /* 0x000fe20000410000 */
[----:B0-----:R-:W-:-:S03]  /*5f00*/  @!P0 FMUL.FTZ R222, R220, R223 ;  /* 0x000000dfdcde8220 */ /* 0x001fc60000410000 */
[----:B------:R-:W-:Y:S01]  /*5f10*/  FMUL.FTZ R3, R158, R3 ;  /* 0x000000039e037220 */ /* 0x000fe20000410000 */
[----:B-1----:R-:W-:Y:S01]  /*5f20*/  @!P0 FFMA.FTZ R221, R220, R224, R221 ;  /* 0x000000e0dcdd8223 */ /* 0x002fe200000100dd */
[----:B------:R-:W-:Y:S02]  /*5f30*/  @!P0 MOV R220, R222 ;  /* 0x000000de00dc8202 */ /* 0x000fe40000000f00 */
[----:B------:R-:W-:Y:S01]  /*5f40*/  FMUL.FTZ R222, R154, R3 ;  /* 0x000000039ade7220 */ /* 0x000fe20000410000 */
[----:B------:R-:W-:Y:S01]  /*5f50*/  UISETP.GE.AND UP0, UPT, UR23, UR37, UPT ;  /* 0x000000251700728c */ /* 0x000fe2000bf06270 */
[----:B------:R-:W-:Y:S01]  /*5f60*/  ISETP.GE.AND P2, PT, R48, 0x1, PT ;  /* 0x000000013000780c */ /* 0x000fe20003f46270 */
[----:B------:R-:W0:Y:S01]  /*5f70*/  SHFL.DOWN PT, R225, R220, 0x8, 0x1f ;  /* 0x09001f00dce17f89 */ /* 0x000e2200000e0000 */
[----:B---3--:R-:W-:-:S03]  /*5f80*/  FFMA.FTZ R212, R222, R212, R213 ;  /* 0x000000d4ded47223 */ /* 0x008fc600000100d5 */
[----:B------:R-:W1:Y:S01]  /*5f90*/  SHFL.UP PT, R223, R222, 0x1, RZ ;  /* 0x04200000dedf7989 */ /* 0x000e6200000e00ff */
[----:B------:R-:W-:Y:S02]  /*5fa0*/  PLOP3.LUT P0, PT, PT, PT, UP0, 0x80, 0x8 ;  /* 0x000000000008781c */ /* 0x000fe40003f0f008 */
[----:B------:R-:W-:Y:S01]  /*5fb0*/  FSEL R213, R213, R212, !P2 ;  /* 0x000000d4d5d57208 */ /* 0x000fe20005000000 */
[----:B------:R-:W3:Y:S01]  /*5fc0*/  SHFL.DOWN PT, R226, R221, 0x8, 0x1f ;  /* 0x09001f00dde27f89 */ /* 0x000ee200000e0000 */
[----:B------:R-:W-:Y:S02]  /*5fd0*/  ISETP.NE.OR P0, PT, R66, RZ, P0 ;  /* 0x000000ff4200720c */ /* 0x000fe40000705670 */
[----:B------:R-:W-:Y:S01]  /*5fe0*/  ISETP.GT.U32.AND P3, PT, R206, 0x17, PT ;  /* 0x00000017ce00780c */ /* 0x000fe20003f64070 */
[----:B------:R-:W4:Y:S01]  /*5ff0*/  SHFL.UP PT, R212, R213, 0x2, RZ ;  /* 0x04400000d5d47989 */ /* 0x000f2200000e00ff */
[----:B------:R-:W-:Y:S02]  /*6000*/  HFMA2 R2, -RZ, RZ, 1.875, 0 ;  /* 0x3f800000ff027431 */ /* 0x000fe400000001ff */
[----:B------:R-:W-:-:S07]  /*6010*/  IMAD.MOV.U32 R3, RZ, RZ, RZ ;  /* 0x000000ffff037224 */ /* 0x000fce00078e00ff */
[----:B------:R-:W-:Y:S02]  /*6020*/  @!P0 LEA R224, R77, UR12, 0x3 ;  /* 0x0000000c4de08c11 */ /* 0x000fe4000f8e18ff */
[----:B0-----:R-:W-:-:S03]  /*6030*/  @!P3 FMUL.FTZ R225, R220, R225 ;  /* 0x000000e1dce1b220 */ /* 0x001fc60000410000 */
[----:B------:R-:W-:Y:S01]  /*6040*/  @!P0 LDS.64 R2, [R224+0x1728] ;  /* 0x00172800e0028984 */ /* 0x000fe20000000a00 */
[----:B-1----:R-:W-:Y:S01]  /*6050*/  @P2 FMUL.FTZ R222, R222, R223 ;  /* 0x000000dfdede2220 */ /* 0x002fe20000410000 */
[----:B---3--:R-:W-:Y:S01]  /*6060*/  @!P3 FFMA.FTZ R221, R220, R226, R221 ;  /* 0x000000e2dcddb223 */ /* 0x008fe200000100dd */
[----:B------:R-:W-:-:S03]  /*6070*/  @!P3 MOV R220, R225 ;  /* 0x000000e100dcb202 */ /* 0x000fc60000000f00 */
[----:B------:R-:W0:Y:S01]  /*6080*/  SHFL.UP PT, R223, R222, 0x2, RZ ;  /* 0x04400000dedf7989 */ /* 0x000e2200000e00ff */
[----:B------:R-:W-:Y:S01]  /*6090*/  ISETP.GE.AND P0, PT, R48, 0x2, PT ;  /* 0x000000023000780c */ /* 0x000fe20003f06270 */
[----:B----4-:R-:W-:Y:S02]  /*60a0*/  FFMA.FTZ R212, R222, R212, R213 ;  /* 0x000000d4ded47223 */ /* 0x010fe400000100d5 */
[----:B------:R-:W1:Y:S03]  /*60b0*/  SHFL.DOWN PT, R225, R220, 0x10, 0x1f ;  /* 0x0a001f00dce17f89 */ /* 0x000e6600000e0000 */
[----:B------:R-:W-:Y:S01]  /*60c0*/  FSEL R213, R213, R212, !P0 ;  /* 0x000000d4d5d57208 */ /* 0x000fe20004000000 */
[----:B------:R-:W3:Y:S01]  /*60d0*/  SHFL.DOWN PT, R226, R221, 0x10, 0x1f ;  /* 0x0a001f00dde27f89 */ /* 0x000ee200000e0000 */
[----:B------:R-:W-:-:S03]  /*60e0*/  ISETP.GT.U32.AND P2, PT, R206, 0xf, PT ;  /* 0x0000000fce00780c */ /* 0x000fc60003f44070 */
[----:B------:R-:W4:Y:S02]  /*60f0*/  SHFL.UP PT, R212, R213, 0x4, RZ ;  /* 0x04800000d5d47989 */ /* 0x000f2400000e00ff */
[----:B0-----:R-:W-:-:S08]  /*6100*/  @P0 FMUL.FTZ R222, R222, R223 ;  /* 0x000000dfdede0220 */ /* 0x001fd00000410000 */
[C---:B-1----:R-:W-:Y:S01]  /*6110*/  @!P2 FMUL.FTZ R224, R220.reuse, R225 ;  /* 0x000000e1dce0a220 */ /* 0x042fe20000410000 */
[----:B------:R-:W0:Y:S01]  /*6120*/  SHFL.UP PT, R223, R222, 0x4, RZ ;  /* 0x04800000dedf7989 */ /* 0x000e2200000e00ff */
[----:B---3--:R-:W-:-:S03]  /*6130*/  @!P2 FFMA.FTZ R221, R220, R226, R221 ;  /* 0x000000e2dcdda223 */ /* 0x008fc600000100dd */
[----:B------:R-:W-:Y:S01]  /*6140*/  @!P2 MOV R220, R224 ;  /* 0x000000e000dca202 */ /* 0x000fe20000000f00 */
[----:B------:R-:W-:Y:S01]  /*6150*/  SHFL.IDX PT, R226, R3, RZ, 0x1f ;  /* 0x00001fff03e27589 */ /* 0x000fe200000e0000 */
[----:B------:R-:W-:Y:S01]  /*6160*/  ISETP.GE.AND P0, PT, R48, 0x4, PT ;  /* 0x000000043000780c */ /* 0x000fe20003f06270 */
[----:B----4-:R-:W-:Y:S02]  /*6170*/  FFMA.FTZ R212, R222, R212, R213 ;  /* 0x000000d4ded47223 */ /* 0x010fe400000100d5 */
[----:B------:R-:W-:Y:S04]  /*6180*/  SHFL.DOWN PT, R225, R221, 0x1, 0x1f ;  /* 0x08201f00dde17f89 */ /* 0x000fe800000e0000 */
[----:B------:R-:W1:Y:S01]  /*6190*/  SHFL.DOWN PT, R224, R220, 0x1, 0x1f ;  /* 0x08201f00dce07f89 */ /* 0x000e6200000e0000 */
[----:B------:R-:W-:-:S02]  /*61a0*/  FSEL R213, R213, R212, !P0 ;  /* 0x000000d4d5d57208 */ /* 0x000fc40004000000 */
[----:B------:R-:W-:-:S03]  /*61b0*/  ISETP.NE.AND P2, PT, R66, 0x1f, PT ;  /* 0x0000001f4200780c */ /* 0x000fc60003f45270 */
[----:B------:R-:W3:Y:S01]  /*61c0*/  SHFL.UP PT, R212, R213, 0x8, RZ ;  /* 0x05000000d5d47989 */ /* 0x000ee200000e00ff */
[----:B0-----:R-:W-:-:S05]  /*61d0*/  @P0 FMUL.FTZ R222, R222, R223 ;  /* 0x000000dfdede0220 */ /* 0x001fca0000410000 */
[----:B------:R-:W0:Y:S01]  /*61e0*/  SHFL.UP PT, R223, R222, 0x8, RZ ;  /* 0x05000000dedf7989 */ /* 0x000e2200000e00ff */
[----:B------:R-:W-:-:S03]  /*61f0*/  ISETP.GE.AND P0, PT, R48, 0x8, PT ;  /* 0x000000083000780c */ /* 0x000fc60003f06270 */
[----:B-1----:R-:W-:-:S04]  /*6200*/  @P2 FFMA.FTZ R226, R224, R226, R225 ;  /* 0x000000e2e0e22223 */ /* 0x002fc800000100e1 */
[----:B------:R-:W-:Y:S01]  /*6210*/  FFMA.FTZ R157, R226, R196, R157 ;  /* 0x000000c4e29d7223 */ /* 0x000fe2000001009d */
[----:B---3--:R-:W-:-:S03]  /*6220*/  FFMA.FTZ R212, R222, R212, R213 ;  /* 0x000000d4ded47223 */ /* 0x008fc600000100d5 */
[----:B------:R-:W-:-:S04]  /*6230*/  FFMA.FTZ R171, R154, R157, R171 ;  /* 0x0000009d9aab7223 */ /* 0x000fc800000100ab */
[----:B------:R-:W-:Y:S01]  /*6240*/  FFMA.FTZ R175, R158, R171, R175 ;  /* 0x000000ab9eaf7223 */ /* 0x000fe200000100af */
[----:B------:R-:W-:-:S03]  /*6250*/  FSEL R225, R213, R212, !P0 ;  /* 0x000000d4d5e17208 */ /* 0x000fc60004000000 */
[----:B------:R-:W-:Y:S01]  /*6260*/  FFMA.FTZ R196, R160, R175, R207 ;  /* 0x000000afa0c47223 */ /* 0x000fe200000100cf */
[----:B0-----:R-:W-:Y:S01]  /*6270*/  @P0 FMUL.FTZ R222, R222, R223 ;  /* 0x000000dfdede0220 */ /* 0x001fe20000410000 */
[----:B------:R-:W0:Y:S02]  /*6280*/  SHFL.UP PT, R224, R225, 0x10, RZ ;  /* 0x06000000e1e07989 */ /* 0x000e2400000e00ff */
[----:B------:R-:W-:Y:S02]  /*6290*/  FFMA.FTZ R207, R161, R196, R202 ;  /* 0x000000c4a1cf7223 */ /* 0x000fe400000100ca */
[----:B------:R-:W1:Y:S02]  /*62a0*/  SHFL.UP PT, R223, R222, 0x10, RZ ;  /* 0x06000000dedf7989 */ /* 0x000e6400000e00ff */
[----:B------:R-:W-:Y:S02]  /*62b0*/  FFMA.FTZ R202, R162, R207, R209 ;  /* 0x000000cfa2ca7223 */ /* 0x000fe400000100d1 */
[----:B------:R-:W-:Y:S02]  /*62c0*/  SHFL.IDX PT, R227, R221, RZ, 0x1f ;  /* 0x00001fffdde37589 */ /* 0x000fe400000e0000 */
[----:B------:R-:W-:-:S02]  /*62d0*/  FFMA.FTZ R209, R163, R202, R204 ;  /* 0x000000caa3d17223 */ /* 0x000fc400000100cc */
[----:B------:R-:W3:Y:S02]  /*62e0*/  SHFL.IDX PT, R220, R220, RZ, 0x1f ;  /* 0x00001fffdcdc7589 */ /* 0x000ee400000e0000 */
[----:B------:R-:W-:Y:S01]  /*62f0*/  FFMA.FTZ R204, R164, R209, R211 ;  /* 0x000000d1a4cc7223 */ /* 0x000fe200000100d3 */
[----:B------:R-:W-:-:S03]  /*6300*/  ISETP.GE.AND P0, PT, R48, 0x10, PT ;  /* 0x000000103000780c */ /* 0x000fc60003f06270 */
[----:B------:R-:W-:-:S04]  /*6310*/  FFMA.FTZ R211, R165, R204, R208 ;  /* 0x000000cca5d37223 */ /* 0x000fc800000100d0 */
[----:B------:R-:W-:Y:S01]  /*6320*/  FFMA.FTZ R208, R166, R211, R11 ;  /* 0x000000d3a6d07223 */ /* 0x000fe2000001000b */
[----:B0-----:R-:W-:-:S03]  /*6330*/  FFMA.FTZ R224, R222, R224, R225 ;  /* 0x000000e0dee07223 */ /* 0x001fc600000100e1 */
[----:B------:R-:W-:Y:S02]  /*6340*/  FFMA.FTZ R213, R167, R208, R10 ;  /* 0x000000d0a7d57223 */ /* 0x000fe4000001000a */
[----:B-1----:R-:W-:Y:S01]  /*6350*/  @P0 FMUL.FTZ R222, R222, R223 ;  /* 0x000000dfdede0220 */ /* 0x002fe20000410000 */
[----:B------:R-:W-:Y:S01]  /*6360*/  FSEL R223, R225, R224, !P0 ;  /* 0x000000e0e1df7208 */ /* 0x000fe20004000000 */
[----:B------:R-:W-:-:S04]  /*6370*/  FFMA.FTZ R212, R168, R213, R215 ;  /* 0x000000d5a8d47223 */ /* 0x000fc800000100d7 */
[----:B------:R-:W-:Y:S01]  /*6380*/  FFMA.FTZ R215, R169, R212, R214 ;  /* 0x000000d4a9d77223 */ /* 0x000fe200000100d6 */
[----:B------:R-:W-:Y:S01]  /*6390*/  SHFL.UP PT, R222, R222, 0x1, RZ ;  /* 0x04200000dede7989 */ /* 0x000fe200000e00ff */
[----:B---3--:R-:W-:Y:S01]  /*63a0*/  FFMA.FTZ R3, R220, R3, R227 ;  /* 0x00000003dc037223 */ /* 0x008fe200000100e3 */
[----:B------:R-:W-:Y:S01]  /*63b0*/  ISETP.NE.AND P4, PT, R66, RZ, PT ;  /* 0x000000ff4200720c */ /* 0x000fe20003f85270 */
[----:B------:R-:W-:Y:S01]  /*63c0*/  FFMA.FTZ R217, R170, R215, R217 ;  /* 0x000000d7aad97223 */ /* 0x000fe200000100d9 */
[----:B------:R-:W-:Y:S01]  /*63d0*/  SHFL.UP PT, R223, R223, 0x1, RZ ;  /* 0x04200000dfdf7989 */ /* 0x000fe200000e00ff */
[----:B------:R-:W-:Y:S02]  /*63e0*/  HFMA2 R11, -RZ, RZ, 0, 0 ;  /* 0x00000000ff0b7431 */ /* 0x000fe400000001ff */
[----:B------:R-:W-:Y:S01]  /*63f0*/  FFMA.FTZ R214, R172, R217, R219 ;  /* 0x000000d9acd67223 */ /* 0x000fe200000100db */
[----:B------:R-:W-:-:S03]  /*6400*/  SHF.L.U32 R221, R66, 0x4, RZ ;  /* 0x0000000442dd7819 */ /* 0x000fc600000006ff */
[----:B------:R-:W-:Y:S01]  /*6410*/  FFMA.FTZ R219, R173, R214, R216 ;  /* 0x000000d6addb7223 */ /* 0x000fe200000100d8 */
[----:B--2---:R-:W0:Y:S01]  /*6420*/  SHFL.IDX PT, R227, R218, RZ, 0x1f ;  /* 0x00001fffdae37589 */ /* 0x004e2200000e0000 */
[----:B------:R-:W-:Y:S01]  /*6430*/  IMAD.MOV.U32 R10, RZ, RZ, R66 ;  /* 0x000000ffff0a7224 */ /* 0x000fe200078e0042 */
[----:B------:R-:W-:Y:S01]  /*6440*/  LEA.HI R224, R66, R221, RZ, 0x1f ;  /* 0x000000dd42e07211 */ /* 0x000fe200078ff8ff */
[----:B------:R-:W-:Y:S01]  /*6450*/  FMUL.FTZ R230, R102, R219 ;  /* 0x000000db66e67220 */ /* 0x000fe20000410000 */
[----:B------:R-:W-:Y:S01]  /*6460*/  FMUL.FTZ R2, R220, R2 ;  /* 0x00000002dc027220 */ /* 0x000fe20000410000 */
[----:B------:R-:W-:Y:S01]  /*6470*/  @!P4 LEA R232, R77, UR12, 0x3 ;  /* 0x0000000c4de8cc11 */ /* 0x000fe2000f8e18ff */
[----:B------:R-:W-:Y:S01]  /*6480*/  IMAD.WIDE.U32 R10, R8, UR36, R10 ;  /* 0x00000024080a7c25 */ /* 0x000fe2000f8e000a */
[----:B------:R-:W-:-:S03]  /*6490*/  LEA R241, R224, UR12, 0x2 ;  /* 0x0000000ce0f17c11 */ /* 0x000fc6000f8e10ff */
[----:B------:R-:W-:Y:S01]  /*64a0*/  FMUL.FTZ R216, R123, R230 ;  /* 0x000000e67bd87220 */ /* 0x000fe20000410000 */
[----:B------:R-:W-:Y:S01]  /*64b0*/  FMUL.FTZ R233, R96, R208 ;  /* 0x000000d060e97220 */ /* 0x000fe20000410000 */
[----:B------:R-:W-:Y:S01]  /*64c0*/  IMAD R11, R9, UR36, R11 ;  /* 0x00000024090b7c24 */ /* 0x000fe2000f8e020b */
[----:B------:R1:W-:Y:S04]  /*64d0*/  @!P4 STS.64 [R232+0x1728], R2 ;  /* 0x00172802e800c388 */ /* 0x0003e80000000a00 */
[----:B------:R2:W-:Y:S01]  /*64e0*/  STS [R241+0x430], R216 ;  /* 0x000430d8f1007388 */ /* 0x0005e20000000800 */
[----:B------:R-:W-:Y:S01]  /*64f0*/  IMAD.WIDE.U32 R10, R73, UR38, R10 ;  /* 0x00000026490a7c25 */ /* 0x000fe2000f8e000a */
[----:B-1----:R-:W-:-:S03]  /*6500*/  SHF.R.S32.HI R2, RZ, 0x1f, R73 ;  /* 0x0000001fff027819 */ /* 0x002fc60000011449 */
[----:B0-----:R-:W-:Y:S01]  /*6510*/  @P1 FFMA.FTZ R227, R222, R227, R223 ;  /* 0x000000e3dee31223 */ /* 0x001fe200000100df */
[----:B--2---:R-:W-:Y:S01]  /*6520*/  FMUL.FTZ R241, R116, R233 ;  /* 0x000000e974f17220 */ /* 0x004fe20000410000 */
[----:B------:R-:W-:Y:S01]  /*6530*/  FMUL.FTZ R216, R99, R207 ;  /* 0x000000cf63d87220 */ /* 0x000fe20000410000 */
[----:B------:R-:W-:Y:S02]  /*6540*/  IMAD R2, R2, UR38, RZ ;  /* 0x0000002602027c24 */ /* 0x000fe4000f8e02ff */
[----:B------:R-:W-:Y:S01]  /*6550*/  FFMA.FTZ R222, R12, R227, R13 ;  /* 0x000000e30cde7223 */ /* 0x000fe2000001000d */
[----:B------:R0:W-:Y:S01]  /*6560*/  STS [R64+0x448], R241 ;  /* 0x000448f140007388 */ /* 0x0001e20000000800 */
[----:B------:R-:W-:Y:S01]  /*6570*/  IADD3 R12, P0, PT, R10, UR6, RZ ;  /* 0x000000060a0c7c10 */ /* 0x000fe2000ff1e0ff */
[----:B------:R-:W-:Y:S02]  /*6580*/  IMAD R13, R73, UR39, R2 ;  /* 0x00000027490d7c24 */ /* 0x000fe4000f8e0202 */
[----:B0-----:R-:W-:-:S02]  /*6590*/  FMUL.FTZ R241, R111, R216 ;  /* 0x000000d86ff17220 */ /* 0x001fc40000410000 */
[----:B------:R-:W-:Y:S02]  /*65a0*/  IMAD.X R13, R11, 0x1, R13, P0 ;  /* 0x000000010b0d7824 */ /* 0x000fe400000e060d */
[----:B------:R-:W-:Y:S01]  /*65b0*/  FFMA.FTZ R11, R0, R222, RZ ;  /* 0x000000de000b7223 */ /* 0x000fe200000100ff */
[----:B------:R0:W-:Y:S01]  /*65c0*/  STS [R64+0x45c], R241 ;  /* 0x00045cf140007388 */ /* 0x0001e20000000800 */
[----:B------:R-:W-:Y:S01]  /*65d0*/  FMUL.FTZ R228, R109, R214 ;  /* 0x000000d66de47220 */ /* 0x000fe20000410000 */
[----:B0-----:R-:W-:-:S04]  /*65e0*/  FFMA.FTZ R241, R173, R222, R198 ;  /* 0x000000deadf17223 */ /* 0x001fc800000100c6 */
[-C--:B------:R-:W-:Y:S01]  /*65f0*/  FFMA.FTZ R172, R172, R241.reuse, R205 ;  /* 0x000000f1acac7223 */ /* 0x080fe200000100cd */
[----:B------:R-:W-:Y:S01]  /*6600*/  FFMA.FTZ R10, R30, R241, R11 ;  /* 0x000000f11e0a7223 */ /* 0x000fe2000001000b */
[----:B------:R-:W-:Y:S01]  /*6610*/  FMUL.FTZ R231, R100, R217 ;  /* 0x000000d964e77220 */ /* 0x000fe20000410000 */
[----:B------:R-:W-:Y:S01]  /*6620*/  FMUL.FTZ R226, R105, R213 ;  /* 0x000000d569e27220 */ /* 0x000fe20000410000 */
        /* <DEDUP_REMOVED lines=8> */
[----:B------:R-:W-:Y:S01]  /*66b0*/  FMUL.FTZ R3, R117, R226 ;  /* 0x000000e275037220 */ /* 0x000fe20000410000 */
[-C--:B------:R-:W-:Y:S01]  /*66c0*/  FFMA.FTZ R179, R168, R176.reuse, R179 ;  /* 0x000000b0a8b37223 */ /* 0x080fe200000100b3 */
[----:B------:R-:W-:Y:S01]  /*66d0*/  FFMA.FTZ R169, R27, R176, R10 ;  /* 0x000000b01ba97223 */ /* 0x000fe2000001000a */
[----:B------:R-:W-:Y:S01]  /*66e0*/  FMUL.FTZ R237, R119, R220 ;  /* 0x000000dc77ed7220 */ /* 0x000fe20000410000 */
[----:B------:R-:W-:Y:S01]  /*66f0*/  FMUL.FTZ R239, R118, R235 ;  /* 0x000000eb76ef7220 */ /* 0x000fe20000410000 */
[----:B------:R0:W-:Y:S01]  /*6700*/  STS [R64+0x434], R225 ;  /* 0x000434e140007388 */ /* 0x0001e20000000800 */
[----:B------:R-:W-:Y:S01]  /*6710*/  FMUL.FTZ R224, R103, R211 ;  /* 0x000000d367e07220 */ /* 0x000fe20000410000 */
[----:B------:R-:W-:-:S02]  /*6720*/  FMUL.FTZ R218, R101, R209 ;  /* 0x000000d165da7220 */ /* 0x000fc40000410000 */
[----:B------:R1:W-:Y:S01]  /*6730*/  STS [R64+0x438], R229 ;  /* 0x000438e540007388 */ /* 0x0003e20000000800 */
[-C--:B------:R-:W-:Y:S01]  /*6740*/  FFMA.FTZ R178, R167, R179.reuse, R178 ;  /* 0x000000b3a7b27223 */ /* 0x080fe200000100b2 */
[----:B------:R-:W-:Y:S02]  /*6750*/  FFMA.FTZ R168, R26, R179, R169 ;  /* 0x000000b31aa87223 */ /* 0x000fe400000100a9 */
[----:B------:R2:W-:Y:S01]  /*6760*/  STS [R64+0x444], R3 ;  /* 0x0004440340007388 */ /* 0x0005e20000000800 */
[----:B0-----:R-:W-:Y:S01]  /*6770*/  FMUL.FTZ R225, R92, R202 ;  /* 0x000000ca5ce17220 */ /* 0x001fe20000410000 */
[----:B------:R-:W-:Y:S01]  /*6780*/  FFMA.FTZ R2, R153, -R200, R222 ;  /* 0x800000c899027223 */ /* 0x000fe200000100de */
[----:B-1----:R-:W-:Y:S01]  /*6790*/  FMUL.FTZ R229, R94, R204 ;  /* 0x000000cc5ee57220 */ /* 0x002fe20000410000 */
[----:B------:R0:W-:Y:S01]  /*67a0*/  STS [R64+0x43c], R237 ;  /* 0x00043ced40007388 */ /* 0x0001e20000000800 */
[----:B--2---:R-:W-:-:S03]  /*67b0*/  FMUL.FTZ R3, R90, R196 ;  /* 0x000000c45a037220 */ /* 0x004fc60000410000 */
[----:B------:R1:W-:Y:S01]  /*67c0*/  STS [R64+0x440], R239 ;  /* 0x000440ef40007388 */ /* 0x0003e20000000800 */
[----:B------:R-:W-:Y:S01]  /*67d0*/  FMUL.FTZ R243, R114, R229 ;  /* 0x000000e572f37220 */ /* 0x000fe20000410000 */
[----:B------:R-:W-:Y:S01]  /*67e0*/  FMUL.FTZ R245, R113, R218 ;  /* 0x000000da71f57220 */ /* 0x000fe20000410000 */
[----:B------:R-:W-:Y:S01]  /*67f0*/  FMUL.FTZ R247, R110, R3 ;  /* 0x000000036ef77220 */ /* 0x000fe20000410000 */
[----:B------:R-:W-:Y:S01]  /*6800*/  LEA.HI R232, R221, R221, RZ, 0x1b ;  /* 0x000000dddde87211 */ /* 0x000fe200078fd8ff */
[----:B------:R-:W-:Y:S01]  /*6810*/  FFMA.FTZ R181, R166, R178, R181 ;  /* 0x000000b2a6b57223 */ /* 0x000fe200000100b5 */
[----:B0-----:R-:W-:Y:S01]  /*6820*/  FMUL.FTZ R237, R115, R224 ;  /* 0x000000e073ed7220 */ /* 0x001fe20000410000 */
[----:B------:R-:W-:Y:S01]  /*6830*/  FFMA.FTZ R167, R25, R178, R168 ;  /* 0x000000b219a77223 */ /* 0x000fe200000100a8 */
[----:B------:R-:W-:Y:S01]  /*6840*/  FMUL.FTZ R227, R97, R175 ;  /* 0x000000af61e37220 */ /* 0x000fe20000410000 */
[----:B-1----:R-:W-:Y:S01]  /*6850*/  FMUL.FTZ R239, R112, R225 ;  /* 0x000000e170ef7220 */ /* 0x002fe20000410000 */
[----:B------:R-:W-:Y:S01]  /*6860*/  FMUL.FTZ R223, R88, R171 ;  /* 0x000000ab58df7220 */ /* 0x000fe20000410000 */
[----:B------:R-:W-:Y:S01]  /*6870*/  FMUL.FTZ R221, R95, R157 ;  /* 0x0000009d5fdd7220 */ /* 0x000fe20000410000 */
[----:B------:R-:W-:Y:S01]  /*6880*/  FFMA.FTZ R203, R152, -R203, R241 ;  /* 0x800000cb98cb7223 */ /* 0x000fe200000100f1 */
[----:B------:R-:W-:Y:S01]  /*6890*/  FFMA.FTZ R230, R2, R230, RZ ;  /* 0x000000e602e67223 */ /* 0x000fe200000100ff */
[----:B------:R0:W-:Y:S01]  /*68a0*/  STS [R64+0x44c], R237 ;  /* 0x00044ced40007388 */ /* 0x0001e20000000800 */
[-C--:B------:R-:W-:Y:S01]  /*68b0*/  FFMA.FTZ R180, R165, R181.reuse, R180 ;  /* 0x000000b5a5b47223 */ /* 0x080fe200000100b4 */
[----:B------:R-:W-:Y:S01]  /*68c0*/  FFMA.FTZ R166, R24, R181, R167 ;  /* 0x000000b518a67223 */ /* 0x000fe200000100a7 */
[----:B------:R-:W-:Y:S01]  /*68d0*/  FMUL.FTZ R173, R104, R221 ;  /* 0x000000dd68ad7220 */ /* 0x000fe20000410000 */
[----:B------:R-:W-:Y:S01]  /*68e0*/  STS [R64+0x450], R243 ;  /* 0x000450f340007388 */ /* 0x000fe20000000800 */
[----:B------:R-:W-:Y:S01]  /*68f0*/  FFMA.FTZ R174, R151, -R174, R172 ;  /* 0x800000ae97ae7223 */ /* 0x000fe200000100ac */
[----:B------:R-:W-:-:S02]  /*6900*/  FFMA.FTZ R11, R203, R228, R230 ;  /* 0x000000e4cb0b7223 */ /* 0x000fc400000100e6 */
[----:B------:R-:W-:Y:S01]  /*6910*/  STS [R64+0x454], R245 ;  /* 0x000454f540007388 */ /* 0x000fe20000000800 */
[----:B0-----:R-:W-:-:S03]  /*6920*/  FMUL.FTZ R237, R108, R227 ;  /* 0x000000e36ced7220 */ /* 0x001fc60000410000 */
[----:B------:R0:W-:Y:S04]  /*6930*/  STS [R64+0x458], R239 ;  /* 0x000458ef40007388 */ /* 0x0001e80000000800 */
[----:B------:R1:W-:Y:S01]  /*6940*/  STS [R64+0x460], R247 ;  /* 0x000460f740007388 */ /* 0x0003e20000000800 */
[-C--:B------:R-:W-:Y:S01]  /*6950*/  FFMA.FTZ R183, R164, R180.reuse, R183 ;  /* 0x000000b4a4b77223 */ /* 0x080fe200000100b7 */
[----:B------:R-:W-:Y:S01]  /*6960*/  FFMA.FTZ R165, R23, R180, R166 ;  /* 0x000000b417a57223 */ /* 0x000fe200000100a6 */
[----:B0-----:R-:W-:Y:S01]  /*6970*/  FMUL.FTZ R239, R106, R223 ;  /* 0x000000df6aef7220 */ /* 0x001fe20000410000 */
[----:B-1----:R-:W-:Y:S01]  /*6980*/  LEA R64, R232, UR12, 0x2 ;  /* 0x0000000ce8407c11 */ /* 0x002fe2000f8e10ff */
[----:B------:R-:W-:Y:S01]  /*6990*/  FFMA.FTZ R201, R150, -R201, R177 ;  /* 0x800000c996c97223 */ /* 0x000fe200000100b1 */
[----:B------:R-:W-:Y:S01]  /*69a0*/  FFMA.FTZ R10, R174, R231, R11 ;  /* 0x000000e7ae0a7223 */ /* 0x000fe2000001000b */
[----:B------:R-:W-:-:S02]  /*69b0*/  FFMA.FTZ R182, R163, R183, R182 ;  /* 0x000000b7a3b67223 */ /* 0x000fc400000100b6 */
[----:B------:R0:W-:Y:S01]  /*69c0*/  STS [R64+0x464], R237 ;  /* 0x000464ed40007388 */ /* 0x0001e20000000800 */
[----:B------:R-:W-:-:S03]  /*69d0*/  FFMA.FTZ R164, R22, R183, R165 ;  /* 0x000000b716a47223 */ /* 0x000fc600000100a5 */
[----:B------:R0:W-:Y:S04]  /*69e0*/  STS [R64+0x468], R239 ;  /* 0x000468ef40007388 */ /* 0x0001e80000000800 */
[----:B------:R0:W-:Y:S01]  /*69f0*/  STS [R64+0x46c], R173 ;  /* 0x00046cad40007388 */ /* 0x0001e20000000800 */
[----:B------:R-:W-:Y:S01]  /*6a00*/  FFMA.FTZ R194, R149, -R194, R176 ;  /* 0x800000c295c27223 */ /* 0x000fe200000100b0 */
[----:B------:R-:W-:Y:S01]  /*6a10*/  FFMA.FTZ R11, R201, R220, R10 ;  /* 0x000000dcc90b7223 */ /* 0x000fe2000001000a */
[-C--:B------:R-:W-:Y:S01]  /*6a20*/  FFMA.FTZ R185, R162, R182.reuse, R185 ;  /* 0x000000b6a2b97223 */ /* 0x080fe200000100b9 */
[----:B------:R-:W-:Y:S01]  /*6a30*/  FFMA.FTZ R163, R21, R182, R164 ;  /* 0x000000b615a37223 */ /* 0x000fe200000100a4 */
[----:B------:R-:W-:Y:S01]  /*6a40*/  FFMA.FTZ R199, R148, -R199, R179 ;  /* 0x800000c794c77223 */ /* 0x000fe200000100b3 */
[----:B------:R-:W-:Y:S01]  /*6a50*/  FFMA.FTZ R10, R194, R235, R11 ;  /* 0x000000ebc20a7223 */ /* 0x000fe2000001000b */
[-C--:B------:R-:W-:Y:S01]  /*6a60*/  FFMA.FTZ R184, R161, R185.reuse, R184 ;  /* 0x000000b9a1b87223 */ /* 0x080fe200000100b8 */
[----:B------:R-:W-:Y:S01]  /*6a70*/  FFMA.FTZ R162, R20, R185, R163 ;  /* 0x000000b914a27223 */ /* 0x000fe200000100a3 */
[----:B------:R-:W-:Y:S01]  /*6a80*/  IADD3 R163, PT, PT, R66, 0x20, RZ ;  /* 0x0000002042a37810 */ /* 0x000fe20007ffe0ff */
[----:B------:R-:W-:Y:S01]  /*6a90*/  FFMA.FTZ R192, R147, -R192, R178 ;  /* 0x800000c093c07223 */ /* 0x000fe200000100b2 */
[----:B------:R-:W-:Y:S01]  /*6aa0*/  FFMA.FTZ R11, R199, R226, R10 ;  /* 0x000000e2c70b7223 */ /* 0x000fe2000001000a */
[-C--:B------:R-:W-:Y:S01]  /*6ab0*/  FFMA.FTZ R187, R160, R184.reuse, R187 ;  /* 0x000000b8a0bb7223 */ /* 0x080fe200000100bb */
[----:B------:R-:W-:Y:S01]  /*6ac0*/  FFMA.FTZ R161, R19, R184, R162 ;  /* 0x000000b813a17223 */ /* 0x000fe200000100a2 */
[----:B------:R-:W-:Y:S01]  /*6ad0*/  LEA.HI R163, R163, R66, RZ, 0x1b ;  /* 0x00000042a3a37211 */ /* 0x000fe200078fd8ff */
[----:B------:R-:W-:Y:S01]  /*6ae0*/  FFMA.FTZ R197, R146, -R197, R181 ;  /* 0x800000c592c57223 */ /* 0x000fe200000100b5 */
[----:B------:R-:W-:Y:S01]  /*6af0*/  FFMA.FTZ R10, R192, R233, R11 ;  /* 0x000000e9c00a7223 */ /* 0x000fe2000001000b */
[----:B------:R-:W-:Y:S01]  /*6b00*/  FFMA.FTZ R160, R18, R187, R161 ;  /* 0x000000bb12a07223 */ /* 0x000fe200000100a1 */
[----:B------:R-:W-:Y:S01]  /*6b10*/  LEA R161, R163, UR12, 0x2 ;  /* 0x0000000ca3a17c11 */ /* 0x000fe2000f8e10ff */
[----:B------:R-:W-:Y:S01]  /*6b20*/  BAR.SYNC.DEFER_BLOCKING 0x0 ;  /* 0x0000000000007b1d */ /* 0x000fe20000010000 */
[----:B------:R-:W-:Y:S01]  /*6b30*/  FFMA.FTZ R190, R145, -R190, R180 ;  /* 0x800000be91be7223 */ /* 0x000fe200000100b4 */
[----:B------:R-:W-:Y:S01]  /*6b40*/  FFMA.FTZ R11, R197, R224, R10 ;  /* 0x000000e0c50b7223 */ /* 0x000fe2000001000a */
[----:B------:R-:W-:-:S03]  /*6b50*/  FFMA.FTZ R195, R144, -R195, R183 ;  /* 0x800000c390c37223 */ /* 0x000fc600000100b7 */
[----:B------:R-:W-:Y:S01]  /*6b60*/  FFMA.FTZ R10, R190, R229, R11 ;  /* 0x000000e5be0a7223 */ /* 0x000fe2000001000b */
[----:B------:R-:W-:Y:S01]  /*6b70*/  FFMA.FTZ R186, R143, -R186, R182 ;  /* 0x800000ba8fba7223 */ /* 0x000fe200000100b6 */
[----:B------:R-:W-:Y:S02]  /*6b80*/  FFMA.FTZ R162, R158, R187, R189 ;  /* 0x000000bb9ea27223 */ /* 0x000fe400000100bd */
[----:B------:R-:W-:Y:S01]  /*6b90*/  FFMA.FTZ R11, R195, R218, R10 ;  /* 0x000000dac30b7223 */ /* 0x000fe2000001000a */
[----:B------:R-:W-:Y:S01]  /*6ba0*/  FFMA.FTZ R193, R142, -R193, R185 ;  /* 0x800000c18ec17223 */ /* 0x000fe200000100b9 */
[----:B------:R-:W-:Y:S02]  /*6bb0*/  FFMA.FTZ R159, R154, R162, R159 ;  /* 0x000000a29a9f7223 */ /* 0x000fe4000001009f */
[----:B------:R-:W-:Y:S01]  /*6bc0*/  FFMA.FTZ R10, R186, R225, R11 ;  /* 0x000000e1ba0a7223 */ /* 0x000fe2000001000b */
[----:B------:R-:W1:Y:S01]  /*6bd0*/  LDS R161, [R161+0x4b0] ;  /* 0x0004b000a1a17984 */ /* 0x000e620000000800 */
[----:B------:R-:W-:-:S02]  /*6be0*/  FFMA.FTZ R188, R141, -R188, R184 ;  /* 0x800000bc8dbc7223 */ /* 0x000fc400000100b8 */
[----:B------:R-:W-:Y:S01]  /*6bf0*/  FFMA.FTZ R11, R193, R216, R10 ;  /* 0x000000d8c10b7223 */ /* 0x000fe2000001000a */
[----:B------:R-:W-:Y:S01]  /*6c00*/  FFMA.FTZ R154, R14, -R155, R159 ;  /* 0x8000009b0e9a7223 */ /* 0x000fe2000001009f */
[----:B------:R-:W-:Y:S02]  /*6c10*/  IMAD.U32 R155, RZ, RZ, UR13 ;  /* 0x0000000dff9b7e24 */ /* 0x000fe4000f8e00ff */
[----:B------:R-:W-:Y:S01]  /*6c20*/  FFMA.FTZ R156, R15, -R156, R162 ;  /* 0x8000009c0f9c7223 */ /* 0x000fe200000100a2 */
[----:B------:R-:W-:Y:S01]  /*6c30*/  FFMA.FTZ R11, R188, R3, R11 ;  /* 0x00000003bc0b7223 */ /* 0x000fe2000001000b */
[----:B------:R-:W-:Y:S01]  /*6c40*/  FFMA.FTZ R3, R17, R162, R160 ;  /* 0x000000a211037223 */ /* 0x000fe200000100a0 */
[----:B------:R-:W-:Y:S01]  /*6c50*/  IMAD.WIDE.U32 R12, R77, UR40, R12 ;  /* 0x000000284d0c7c25 */ /* 0x000fe2000f8e000c */
[----:B------:R-:W-:-:S03]  /*6c60*/  IADD3 R162, PT, PT, R155, -UR6, -R66 ;  /* 0x800000069ba27c10 */ /* 0x000fc6000fffe842 */
[----:B------:R-:W-:Y:S01]  /*6c70*/  FFMA.FTZ R158, R140, -R191, R187 ;  /* 0x800000bf8c9e7223 */ /* 0x000fe200000100bb */
[----:B------:R-:W-:Y:S01]  /*6c80*/  IMAD R13, R77, UR41, R13 ;  /* 0x000000294d0d7c24 */ /* 0x000fe2000f8e020d */
[----:B------:R-:W-:Y:S02]  /*6c90*/  ISETP.GE.AND P6, PT, R162, 0x1, PT ;  /* 0x00000001a200780c */ /* 0x000fe40003fc6270 */
[----:B------:R-:W-:Y:S01]  /*6ca0*/  LEA R10, P0, R12, UR42, 0x2 ;  /* 0x0000002a0c0a7c11 */ /* 0x000fe2000f8010ff */
[----:B------:R-:W-:-:S03]  /*6cb0*/  FFMA.FTZ R227, R158, R227, R11 ;  /* 0x000000e39ee37223 */ /* 0x000fc6000001000b */
[----:B------:R-:W-:Y:S01]  /*6cc0*/  LEA.HI.X R11, R12, UR43, R13, 0x2, P0 ;  /* 0x0000002b0c0b7c11 */ /* 0x000fe200080f140d */
[----:B------:R-:W-:Y:S01]  /*6cd0*/  FFMA.FTZ R12, R16, R159, R3 ;  /* 0x0000009f100c7223 */ /* 0x000fe20000010003 */
[----:B------:R-:W-:Y:S01]  /*6ce0*/  IADD3 R3, PT, PT, R66, 0x40, RZ ;  /* 0x0000004042037810 */ /* 0x000fe20007ffe0ff */
[----:B------:R-:W-:Y:S01]  /*6cf0*/  FFMA.FTZ R227, R156, R223, R227 ;  /* 0x000000df9ce37223 */ /* 0x000fe200000100e3 */
[----:B------:R-:W-:Y:S01]  /*6d00*/  IADD3 R13, PT, PT, R66, 0x60, RZ ;  /* 0x00000060420d7810 */ /* 0x000fe20007ffe0ff */
[----:B------:R-:W-:Y:S01]  /*6d10*/  BSSY.RECONVERGENT B0, `(.L_x_7050) ;  /* 0x000000f000007945 */ /* 0x000fe20003800200 */
[-C--:B------:R-:W-:Y:S01]  /*6d20*/  LEA.HI R3, R3, R66.reuse, RZ, 0x1b ;  /* 0x0000004203037211 */ /* 0x080fe200078fd8ff */
[----:B------:R-:W-:Y:S01]  /*6d30*/  FFMA.FTZ R221, R154, R221, R227 ;  /* 0x000000dd9add7223 */ /* 0x000fe200000100e3 */
[----:B------:R-:W-:Y:S02]  /*6d40*/  IADD3 R155, PT, PT, R66, 0x80, RZ ;  /* 0x00000080429b7810 */ /* 0x000fe40007ffe0ff */
[----:B------:R-:W-:-:S02]  /*6d50*/  LEA.HI R13, R13, R66, RZ, 0x1b ;  /* 0x000000420d0d7211 */ /* 0x000fc400078fd8ff */
[----:B------:R-:W-:Y:S02]  /*6d60*/  LEA R160, R3, UR12, 0x2 ;  /* 0x0000000c03a07c11 */ /* 0x000fe4000f8e10ff */
[C---:B------:R-:W-:Y:S02]  /*6d70*/  ISETP.GE.AND P3, PT, R162.reuse, 0x21, PT ;  /* 0x00000021a200780c */ /* 0x040fe40003f66270 */
[C---:B------:R-:W-:Y:S02]  /*6d80*/  ISETP.GE.AND P2, PT, R162.reuse, 0x41, PT ;  /* 0x00000041a200780c */ /* 0x040fe40003f46270 */
[C---:B------:R-:W-:Y:S02]  /*6d90*/  ISETP.GE.AND P1, PT, R162.reuse, 0x61, PT ;  /* 0x00000061a200780c */ /* 0x040fe40003f26270 */
[----:B------:R-:W-:Y:S01]  /*6da0*/  ISETP.GE.AND P0, PT, R162, 0x81, PT ;  /* 0x00000081a200780c */ /* 0x000fe20003f06270 */
[----:B01----:R-:W-:-:S12]  /*6db0*/  @!P6 BRA `(.L_x_7051) ;  /* 0x000000000010e947 */ /* 0x003fd80003800000 */
[----:B------:R-:W-:-:S04]  /*6dc0*/  LEA.HI R3, R66, R66, RZ, 0x1b ;  /* 0x0000004242037211 */ /* 0x000fc800078fd8ff */
[----:B------:R-:W-:-:S06]  /*6dd0*/  LEA R3, R3, UR12, 0x2 ;  /* 0x0000000c03037c11 */ /* 0x000fcc000f8e10ff */
[----:B------:R-:W0:Y:S04]  /*6de0*/  LDS R3, [R3+0x430] ;  /* 0x0004300003037984 */ /* 0x000e280000000800 */
[----:B0-----:R0:W-:Y:S02]  /*6df0*/  REDG.E.ADD.F32.FTZ.RN.STRONG.GPU desc[UR30][R10.64], R3 ;  /* 0x000000030a0079a6 */ /* 0x0011e4000c12f31e */
.L_x_7051:
[----:B------:R-:W-:Y:S05]  /*6e00*/  BSYNC.RECONVERGENT B0 ;  /* 0x0000000000007941 */ /* 0x000fea0003800200 */
.L_x_7050:
[----:B------:R-:W-:Y:S01]  /*6e10*/  BSSY.RECONVERGENT B0, `(.L_x_7052) ;  /* 0x0000004000007945 */ /* 0x000fe20003800200 */
[----:B------:R-:W-:-:S03]  /*6e20*/  ISETP.GE.AND P6, PT, R162, 0xa1, PT ;  /* 0x000000a1a200780c */ /* 0x000fc60003fc6270 */
[----:B------:R-:W-:Y:S10]  /*6e30*/  @!P3 BRA `(.L_x_7053) ;  /* 0x000000000004b947 */ /* 0x000ff40003800000 */
[----:B------:R1:W-:Y:S02]  /*6e40*/  REDG.E.ADD.F32.FTZ.RN.STRONG.GPU desc[UR30][R10.64+0x80], R161 ;  /* 0x000080a10a0079a6 */ /* 0x0003e4000c12f31e */
.L_x_7053:
[----:B------:R-:W-:Y:S05]  /*6e50*/  BSYNC.RECONVERGENT B0 ;  /* 0x0000000000007941 */ /* 0x000fea0003800200 */
.L_x_7052:
[----:B0-----:R0:W2:Y:S01]  /*6e60*/  LDS R3, [R160+0x530] ;  /* 0x00053000a0037984 */ /* 0x0010a20000000800 */
[----:B------:R-:W-:Y:S01]  /*6e70*/  BSSY.RECONVERGENT B0, `(.L_x_7054) ;  /* 0x0000006000007945 */ /* 0x000fe20003800200 */
[----:B------:R-:W-:Y:S01]  /*6e80*/  VIADD R159, R66, 0xa0 ;  /* 0x000000a0429f7836 */ /* 0x000fe20000000000 */
[----:B------:R-:W-:Y:S02]  /*6e90*/  LEA.HI R155, R155, R66, RZ, 0x1b ;  /* 0x000000429b9b7211 */ /* 0x000fe400078fd8ff */
[----:B------:R-:W-:Y:S01]  /*6ea0*/  LEA R13, R13, UR12, 0x2 ;  /* 0x0000000c0d0d7c11 */ /* 0x000fe2000f8e10ff */
[----:B------:R-:W-:Y:S06]  /*6eb0*/  @!P2 BRA `(.L_x_7055) ;  /* 0x000000000004a947 */ /* 0x000fec0003800000 */
[----:B--2---:R3:W-:Y:S02]  /*6ec0*/  REDG.E.ADD.F32.FTZ.RN.STRONG.GPU desc[UR30][R10.64+0x100], R3 ;  /* 0x000100030a0079a6 */ /* 0x0047e4000c12f31e */
.L_x_7055:
[----:B------:R-:W-:Y:S05]  /*6ed0*/  BSYNC.RECONVERGENT B0 ;  /* 0x0000000000007941 */ /* 0x000fea0003800200 */
.L_x_7054:
[----:B--23--:R2:W3:Y:S01]  /*6ee0*/  LDS R3, [R13+0x5b0] ;  /* 0x0005b0000d037984 */ /* 0x00c4e20000000800 */
[----:B------:R-:W-:Y:S01]  /*6ef0*/  BSSY.RECONVERGENT B0, `(.L_x_7056) ;  /* 0x0000005000007945 */ /* 0x000fe20003800200 */
[----:B------:R-:W-:Y:S02]  /*6f00*/  LEA.HI R159, R159, R66, RZ, 0x1b ;  /* 0x000000429f9f7211 */ /* 0x000fe400078fd8ff */
[----:B------:R-:W-:Y:S01]  /*6f10*/  LEA R155, R155, UR12, 0x2 ;  /* 0x0000000c9b9b7c11 */ /* 0x000fe2000f8e10ff */
[----:B------:R-:W-:Y:S06]  /*6f20*/  @!P1 BRA `(.L_x_7057) ;  /* 0x0000000000049947 */ /* 0x000fec0003800000 */
[----:B---3--:R4:W-:Y:S02]  /*6f30*/  REDG.E.ADD.F32.FTZ.RN.STRONG.GPU desc[UR30][R10.64+0x180], R3 ;  /* 0x000180030a0079a6 */ /* 0x0089e4000c12f31e */
.L_x_7057:
[----:B------:R-:W-:Y:S05]  /*6f40*/  BSYNC.RECONVERGENT B0 ;  /* 0x0000000000007941 */ /* 0x000fea0003800200 */
.L_x_7056:
[----:B---34-:R3:W4:Y:S01]  /*6f50*/  LDS R3, [R155+0x630] ;  /* 0x000630009b037984 */ /* 0x0187220000000800 */
[----:B------:R-:W-:Y:S01]  /*6f60*/  BSSY.RECONVERGENT B0, `(.L_x_7058) ;  /* 0x0000004000007945 */ /* 0x000fe20003800200 */
[----:B------:R-:W-:-:S03]  /*6f70*/  LEA R159, R159, UR12, 0x2 ;  /* 0x0000000c9f9f7c11 */ /* 0x000fc6000f8e10ff */
[----:B------:R-:W-:Y:S05]  /*6f80*/  @!P0 BRA `(.L_x_7059) ;  /* 0x0000000000048947 */ /* 0x000fea0003800000 */
[----:B----4-:R4:W-:Y:S02]  /*6f90*/  REDG.E.ADD.F32.FTZ.RN.STRONG.GPU desc[UR30][R10.64+0x200], R3 ;  /* 0x000200030a0079a6 */ /* 0x0109e4000c12f31e */
.L_x_7059:
[----:B------:R-:W-:Y:S05]  /*6fa0*/  BSYNC.RECONVERGENT B0 ;  /* 0x0000000000007941 */ /* 0x000fea0003800200 */
.L_x_7058:
[----:B----4-:R4:W0:Y:S01]  /*6fb0*/  LDS R3, [R159+0x6b0] ;  /* 0x0006b0009f037984 */ /* 0x0108220000000800 */
[----:B------:R-:W-:Y:S01]  /*6fc0*/  BSSY.RECONVERGENT B0, `(.L_x_7060) ;  /* 0x0000005000007945 */ /* 0x000fe20003800200 */
[C---:B--2---:R-:W-:Y:S02]  /*6fd0*/  IADD3 R13, PT, PT, R66.reuse, 0xc0, RZ ;  /* 0x000000c0420d7810 */ /* 0x044fe40007ffe0ff */
[----:B---3--:R-:W-:Y:S01]  /*6fe0*/  IADD3 R155, PT, PT, R66, 0xe0, RZ ;  /* 0x000000e0429b7810 */ /* 0x008fe20007ffe0ff */
[----:B------:R-:W-:Y:S06]  /*6ff0*/  @!P6 BRA `(.L_x_7061) ;  /* 0x000000000004e947 */ /* 0x000fec0003800000 */
[----:B0-----:R2:W-:Y:S02]  /*7000*/  REDG.E.ADD.F32.FTZ.RN.STRONG.GPU desc[UR30][R10.64+0x280], R3 ;  /* 0x000280030a0079a6 */ /* 0x0015e4000c12f31e */
.L_x_7061:
[----:B------:R-:W-:Y:S05]  /*7010*/  BSYNC.RECONVERGENT B0 ;  /* 0x0000000000007941 */ /* 0x000fea0003800200 */
.L_x_7060:
[----:B0-2---:R-:W-:Y:S01]  /*7020*/  VIADD R3, R66, 0x100 ;  /* 0x0000010042037836 */ /* 0x005fe20000000000 */
[-C--:B------:R-:W-:Y:S01]  /*7030*/  LEA.HI R13, R13, R66.reuse, RZ, 0x1b ;  /* 0x000000420d0d7211 */ /* 0x080fe200078fd8ff */
[----:B------:R-:W-:Y:S01]  /*7040*/  BSSY.RECONVERGENT B0, `(.L_x_7062) ;  /* 0x000000e000007945 */ /* 0x000fe20003800200 */
[----:B------:R-:W-:Y:S02]  /*7050*/  ISETP.GE.AND P6, PT, R162, 0xc1, PT ;  /* 0x000000c1a200780c */ /* 0x000fe40003fc6270 */
[-C--:B----4-:R-:W-:Y:S02]  /*7060*/  LEA.HI R159, R3, R66.reuse, RZ, 0x1b ;  /* 0x00000042039f7211 */ /* 0x090fe400078fd8ff */
[----:B------:R-:W-:Y:S02]  /*7070*/  LEA R3, R13, UR12, 0x2 ;  /* 0x0000000c0d037c11 */ /* 0x000fe4000f8e10ff */
[----:B------:R-:W-:Y:S02]  /*7080*/  LEA.HI R155, R155, R66, RZ, 0x1b ;  /* 0x000000429b9b7211 */ /* 0x000fe400078fd8ff */
[----:B-1----:R-:W-:-:S02]  /*7090*/  IADD3 R161, PT, PT, R66, 0x120, RZ ;  /* 0x0000012042a17810 */ /* 0x002fc40007ffe0ff */
        /* <DEDUP_REMOVED lines=8> */
.L_x_7063:
[----:B------:R-:W-:Y:S05]  /*7120*/  BSYNC.RECONVERGENT B0 ;  /* 0x0000000000007941 */ /* 0x000fea0003800200 */
.L_x_7062:
[----:B01----:R0:W1:Y:S01]  /*7130*/  LDS R3, [R155+0x7b0] ;  /* 0x0007b0009b037984 */ /* 0x0030620000000800 */
[----:B------:R-:W-:Y:S01]  /*7140*/  BSSY.RECONVERGENT B0, `(.L_x_7064) ;  /* 0x0000006000007945 */ /* 0x000fe20003800200 */
[----:B------:R-:W-:Y:S02]  /*7150*/  IADD3 R13, PT, PT, R66, 0x140, RZ ;  /* 0x00000140420d7810 */ /* 0x000fe40007ffe0ff */
[----:B------:R-:W-:Y:S02]  /*7160*/  LEA.HI R161, R161, R66, RZ, 0x1b ;  /* 0x00000042a1a17211 */ /* 0x000fe400078fd8ff */
[----:B------:R-:W-:Y:S01]  /*7170*/  LEA R159, R159, UR12, 0x2 ;  /* 0x0000000c9f9f7c11 */ /* 0x000fe2000f8e10ff */
[----:B------:R-:W-:Y:S06]  /*7180*/  @!P0 BRA `(.L_x_7065) ;  /* 0x0000000000048947 */ /* 0x000fec0003800000 */
[----:B-1----:R2:W-:Y:S02]  /*7190*/  REDG.E.ADD.F32.FTZ.RN.STRONG.GPU desc[UR30][R10.64+0x380], R3 ;  /* 0x000380030a0079a6 */ /* 0x0025e4000c12f31e */
.L_x_7065:
[----:B------:R-:W-:Y:S05]  /*71a0*/  BSYNC.RECONVERGENT B0 ;  /* 0x0000000000007941 */ /* 0x000fea0003800200 */
.L_x_7064:
[----:B-12---:R1:W2:Y:S01]  /*71b0*/  LDS R3, [R159+0x830] ;  /* 0x000830009f037984 */ /* 0x0062a20000000800 */
[----:B------:R-:W-:Y:S01]  /*71c0*/  BSSY.RECONVERGENT B0, `(.L_x_7066) ;  /* 0x0000005000007945 */ /* 0x000fe20003800200 */
[----:B------:R-:W-:Y:S02]  /*71d0*/  LEA.HI R13, R13, R66, RZ, 0x1b ;  /* 0x000000420d0d7211 */ /* 0x000fe400078fd8ff */
[----:B------:R-:W-:Y:S01]  /*71e0*/  LEA R161, R161, UR12, 0x2 ;  /* 0x0000000ca1a17c11 */ /* 0x000fe2000f8e10ff */
[----:B------:R-:W-:Y:S06]  /*71f0*/  @!P1 BRA `(.L_x_7067) ;  /* 0x0000000000049947 */ /* 0x000fec0003800000 */
[----:B--2---:R3:W-:Y:S02]  /*7200*/  REDG.E.ADD.F32.FTZ.RN.STRONG.GPU desc[UR30][R10.64+0x400], R3 ;  /* 0x000400030a0079a6 */ /* 0x0047e4000c12f31e */
.L_x_7067:
[----:B------:R-:W-:Y:S05]  /*7210*/  BSYNC.RECONVERGENT B0 ;  /* 0x0000000000007941 */ /* 0x000fea0003800200 */
.L_x_7066:
[----:B--23--:R2:W3:Y:S01]  /*7220*/  LDS R3, [R161+0x8b0] ;  /* 0x0008b000a1037984 */ /* 0x00c4e20000000800 */
[----:B------:R-:W-:Y:S01]  /*7230*/  BSSY.RECONVERGENT B0, `(.L_x_7068) ;  /* 0x0000004000007945 */ /* 0x000fe20003800200 */
[----:B-1----:R-:W-:-:S03]  /*7240*/  LEA R159, R13, UR12, 0x2 ;  /* 0x0000000c0d9f7c11 */ /* 0x002fc6000f8e10ff */
[----:B------:R-:W-:Y:S05]  /*7250*/  @!P2 BRA `(.L_x_7069) ;  /* 0x000000000004a947 */ /* 0x000fea0003800000 */
[----:B---3--:R1:W-:Y:S02]  /*7260*/  REDG.E.ADD.F32.FTZ.RN.STRONG.GPU desc[UR30][R10.64+0x480], R3 ;  /* 0x000480030a0079a6 */ /* 0x0083e4000c12f31e */
.L_x_7069:
[----:B------:R-:W-:Y:S05]  /*7270*/  BSYNC.RECONVERGENT B0 ;  /* 0x0000000000007941 */ /* 0x000fea0003800200 */
.L_x_7068:
[----:B-1-3--:R1:W3:Y:S01]  /*7280*/  LDS R3, [R159+0x930] ;  /* 0x000930009f037984 */ /* 0x00a2e20000000800 */
[----:B------:R-:W-:Y:S01]  /*7290*/  BSSY.RECONVERGENT B0, `(.L_x_7070) ;  /* 0x0000005000007945 */ /* 0x000fe20003800200 */
[C---:B------:R-:W-:Y:S01]  /*72a0*/  VIADD R13, R66.reuse, 0x160 ;  /* 0x00000160420d7836 */ /* 0x040fe20000000000 */
[----:B0-----:R-:W-:Y:S02]  /*72b0*/  IADD3 R155, PT, PT, R66, 0x180, RZ ;  /* 0x00000180429b7810 */ /* 0x001fe40007ffe0ff */
[----:B------:R-:W-:Y:S05]  /*72c0*/  @!P3 BRA `(.L_x_7071) ;  /* 0x000000000004b947 */ /* 0x000fea0003800000 */
[----:B---3--:R0:W-:Y:S02]  /*72d0*/  REDG.E.ADD.F32.FTZ.RN.STRONG.GPU desc[UR30][R10.64+0x500], R3 ;  /* 0x000500030a0079a6 */ /* 0x0081e4000c12f31e */
.L_x_7071:
[----:B------:R-:W-:Y:S05]  /*72e0*/  BSYNC.RECONVERGENT B0 ;  /* 0x0000000000007941 */ /* 0x000fea0003800200 */
.L_x_7070:
[----:B0--3--:R-:W-:Y:S01]  /*72f0*/  IADD3 R3, PT, PT, R66, 0x1a0, RZ ;  /* 0x000001a042037810 */ /* 0x009fe20007ffe0ff */
[----:B------:R-:W-:Y:S01]  /*7300*/  BSSY.RECONVERGENT B0, `(.L_x_7072) ;  /* 0x000000f000007945 */ /* 0x000fe20003800200 */
[-C--:B------:R-:W-:Y:S02]  /*7310*/  LEA.HI R13, R13, R66.reuse, RZ, 0x1b ;  /* 0x000000420d0d7211 */ /* 0x080fe400078fd8ff */
[-C--:B-1----:R-:W-:Y:S02]  /*7320*/  LEA.HI R159, R3, R66.reuse, RZ, 0x1b ;  /* 0x00000042039f7211 */ /* 0x082fe400078fd8ff */
[----:B------:R-:W-:Y:S02]  /*7330*/  LEA R3, R13, UR12, 0x2 ;  /* 0x0000000c0d037c11 */ /* 0x000fe4000f8e10ff */
[----:B------:R-:W-:Y:S02]  /*7340*/  ISETP.GE.AND P6, PT, R162, 0x161, PT ;  /* 0x00000161a200780c */ /* 0x000fe40003fc6270 */
[----:B------:R-:W-:-:S02]  /*7350*/  LEA.HI R155, R155, R66, RZ, 0x1b ;  /* 0x000000429b9b7211 */ /* 0x000fc400078fd8ff */
[----:B------:R-:W0:Y:S01]  /*7360*/  LDS R3, [R3+0x9b0] ;  /* 0x0009b00003037984 */ /* 0x000e220000000800 */
[----:B--2---:R-:W-:Y:S02]  /*7370*/  IADD3 R161, PT, PT, R66, 0x1c0, RZ ;  /* 0x000001c042a17810 */ /* 0x004fe40007ffe0ff */
[----:B------:R-:W-:Y:S02]  /*7380*/  LEA R155, R155, UR12, 0x2 ;  /* 0x0000000c9b9b7c11 */ /* 0x000fe4000f8e10ff */
[C---:B------:R-:W-:Y:S02]  /*7390*/  ISETP.GE.AND P0, PT, R162.reuse, 0x181, PT ;  /* 0x00000181a200780c */ /* 0x040fe40003f06270 */
[C---:B------:R-:W-:Y:S02]  /*73a0*/  ISETP.GE.AND P1, PT, R162.reuse, 0x1a1, PT ;  /* 0x000001a1a200780c */ /* 0x040fe40003f26270 */
[C---:B------:R-:W-:Y:S02]  /*73b0*/  ISETP.GE.AND P2, PT, R162.reuse, 0x1c1, PT ;  /* 0x000001c1a200780c */ /* 0x040fe40003f46270 */
[----:B------:R-:W-:Y:S01]  /*73c0*/  ISETP.GE.AND P3, PT, R162, 0x1e1, PT ;  /* 0x000001e1a200780c */ /* 0x000fe20003f66270 */
[----:B------:R-:W-:-:S12]  /*73d0*/  @!P6 BRA `(.L_x_7073) ;  /* 0x000000000004e947 */ /* 0x000fd80003800000 */
[----:B0-----:R1:W-:Y:S02]  /*73e0*/  REDG.E.ADD.F32.FTZ.RN.STRONG.GPU desc[UR30][R10.64+0x580], R3 ;  /* 0x000580030a0079a6 */ /* 0x0013e4000c12f31e */
.L_x_7073:
[----:B------:R-:W-:Y:S05]  /*73f0*/  BSYNC.RECONVERGENT B0 ;  /* 0x0000000000007941 */ /* 0x000fea0003800200 */
.L_x_7072:
[----:B01----:R0:W1:Y:S01]  /*7400*/  LDS R3, [R155+0xa30] ;  /* 0x000a30009b037984 */ /* 0x0030620000000800 */
[----:B------:R-:W-:Y:S01]  /*7410*/  BSSY.RECONVERGENT B0, `(.L_x_7074) ;  /* 0x0000006000007945 */ /* 0x000fe20003800200 */
[----:B------:R-:W-:Y:S01]  /*7420*/  VIADD R13, R66, 0x1e0 ;  /* 0x000001e0420d7836 */ /* 0x000fe20000000000 */
[----:B------:R-:W-:Y:S02]  /*7430*/  LEA.HI R161, R161, R66, RZ, 0x1b ;  /* 0x00000042a1a17211 */ /* 0x000fe400078fd8ff */
[----:B------:R-:W-:Y:S01]  /*7440*/  LEA R159, R159, UR12, 0x2 ;  /* 0x0000000c9f9f7c11 */ /* 0x000fe2000f8e10ff */
[----:B------:R-:W-:Y:S06]  /*7450*/  @!P0 BRA `(.L_x_7075) ;  /* 0x0000000000048947 */ /* 0x000fec0003800000 */
[----:B-1----:R2:W-:Y:S02]  /*7460*/  REDG.E.ADD.F32.FTZ.RN.STRONG.GPU desc[UR30][R10.64+0x600], R3 ;  /* 0x000600030a0079a6 */ /* 0x0025e4000c12f31e */
.L_x_7075:
[----:B------:R-:W-:Y:S05]  /*7470*/  BSYNC.RECONVERGENT B0 ;  /* 0x0000000000007941 */ /* 0x000fea0003800200 */
.L_x_7074:
[----:B-12---:R1:W2:Y:S01]  /*7480*/  LDS R3, [R159+0xab0] ;  /* 0x000ab0009f037984 */ /* 0x0062a20000000800 */
[----:B------:R-:W-:Y:S01]  /*7490*/  BSSY.RECONVERGENT B0, `(.L_x_7076) ;  /* 0x0000005000007945 */ /* 0x000fe20003800200 */
[----:B------:R-:W-:Y:S02]  /*74a0*/  LEA.HI R13, R13, R66, RZ, 0x1b ;  /* 0x000000420d0d7211 */ /* 0x000fe400078fd8ff */
[----:B------:R-:W-:Y:S01]  /*74b0*/  LEA R161, R161, UR12, 0x2 ;  /* 0x0000000ca1a17c11 */ /* 0x000fe2000f8e10ff */
[----:B------:R-:W-:Y:S06]  /*74c0*/  @!P1 BRA `(.L_x_7077) ;  /* 0x0000000000049947 */ /* 0x000fec0003800000 */
[----:B--2---:R3:W-:Y:S02]  /*74d0*/  REDG.E.ADD.F32.FTZ.RN.STRONG.GPU desc[UR30][R10.64+0x680], R3 ;  /* 0x000680030a0079a6 */ /* 0x0047e4000c12f31e */
.L_x_7077:
[----:B------:R-:W-:Y:S05]  /*74e0*/  BSYNC.RECONVERGENT B0 ;  /* 0x0000000000007941 */ /* 0x000fea0003800200 */
.L_x_7076:
[----:B--23--:R2:W3:Y:S01]  /*74f0*/  LDS R3, [R161+0xb30] ;  /* 0x000b3000a1037984 */ /* 0x00c4e20000000800 */
[----:B------:R-:W-:Y:S01]  /*7500*/  BSSY.RECONVERGENT B0, `(.L_x_7078) ;  /* 0x0000004000007945 */ /* 0x000fe20003800200 */
[----:B------:R-:W-:-:S03]  /*7510*/  LEA R13, R13, UR12, 0x2 ;  /* 0x0000000c0d0d7c11 */ /* 0x000fc6000f8e10ff */
[----:B------:R-:W-:Y:S05]  /*7520*/  @!P2 BRA `(.L_x_7079) ;  /* 0x000000000004a947 */ /* 0x000fea0003800000 */
[----:B---3--:R4:W-:Y:S02]  /*7530*/  REDG.E.ADD.F32.FTZ.RN.STRONG.GPU desc[UR30][R10.64+0x700], R3 ;  /* 0x000700030a0079a6 */ /* 0x0089e4000c12f31e */
.L_x_7079:
[----:B------:R-:W-:Y:S05]  /*7540*/  BSYNC.RECONVERGENT B0 ;  /* 0x0000000000007941 */ /* 0x000fea0003800200 */
.L_x_7078:
[----:B---34-:R3:W4:Y:S01]  /*7550*/  LDS R3, [R13+0xbb0] ;  /* 0x000bb0000d037984 */ /* 0x0187220000000800 */
[----:B------:R-:W-:Y:S04]  /*7560*/  BSSY.RECONVERGENT B0, `(.L_x_7080) ;  /* 0x0000003000007945 */ /* 0x000fe80003800200 */
[----:B------:R-:W-:Y:S05]  /*7570*/  @!P3 BRA `(.L_x_7081) ;  /* 0x000000000004b947 */ /* 0x000fea0003800000 */
[----:B----4-:R4:W-:Y:S02]  /*7580*/  REDG.E.ADD.F32.FTZ.RN.STRONG.GPU desc[UR30][R10.64+0x780], R3 ;  /* 0x000780030a0079a6 */ /* 0x0109e4000c12f31e */
.L_x_7081:
[----:B------:R-:W-:Y:S05]  /*7590*/  BSYNC.RECONVERGENT B0 ;  /* 0x0000000000007941 */ /* 0x000fea0003800200 */
.L_x_7080:
[----:B----4-:R-:W4:Y:S01]  /*75a0*/  SHFL.DOWN PT, R10, R221, 0x1, 0x1f ;  /* 0x08201f00dd0a7f89 */ /* 0x010f2200000e0000 */
[----:B------:R-:W-:Y:S01]  /*75b0*/  ISETP.GT.AND P0, PT, R48, 0x1e, PT ;  /* 0x0000001e3000780c */ /* 0x000fe20003f04270 */
[-C--:B------:R-:W-:Y:S01]  /*75c0*/  FMUL.FTZ R11, R14, R157.reuse ;  /* 0x0000009d0e0b7220 */ /* 0x080fe20000410000 */
[----:B------:R-:W-:Y:S01]  /*75d0*/  FMUL.FTZ R163, R138, R157 ;  /* 0x0000009d8aa37220 */ /* 0x000fe20000410000 */
[----:B------:R-:W5:Y:S01]  /*75e0*/  SHFL.DOWN PT, R3, R12, 0x1, 0x1f ;  /* 0x08201f000c037f89 */ /* 0x000f6200000e0000 */
[----:B--2---:R-:W-:Y:S01]  /*75f0*/  FMUL.FTZ R161, R15, R171 ;  /* 0x000000ab0fa17220 */ /* 0x004fe20000410000 */
[----:B-1----:R-:W-:Y:S01]  /*7600*/  FMUL.FTZ R159, R140, R175 ;  /* 0x000000af8c9f7220 */ /* 0x002fe20000410000 */
[----:B0-----:R-:W-:Y:S01]  /*7610*/  FMUL.FTZ R155, R141, R196 ;  /* 0x000000c48d9b7220 */ /* 0x001fe20000410000 */
[----:B------:R-:W-:Y:S01]  /*7620*/  FMUL.FTZ R162, R142, R207 ;  /* 0x000000cf8ea27220 */ /* 0x000fe20000410000 */
[----:B------:R-:W-:Y:S01]  /*7630*/  FMUL.FTZ R151, R151, R217 ;  /* 0x000000d997977220 */ /* 0x000fe20000410000 */
[----:B------:R-:W-:Y:S01]  /*7640*/  FMUL.FTZ R152, R152, R214 ;  /* 0x000000d698987220 */ /* 0x000fe20000410000 */
        /* <DEDUP_REMOVED lines=12> */
[----:B------:R-:W-:Y:S01]  /*7710*/  FMUL.FTZ R214, R138, R214 ;  /* 0x000000d68ad67220 */ /* 0x000fe20000410000 */
[----:B----4-:R-:W-:Y:S01]  /*7720*/  @!P0 FADD.FTZ R221, R221, R10 ;  /* 0x0000000adddd8221 */ /* 0x010fe20000010000 */
[----:B------:R-:W-:Y:S01]  /*7730*/  FMUL.FTZ R145, R145, R204 ;  /* 0x000000cc91917220 */ /* 0x000fe20000410000 */
[----:B------:R-:W-:Y:S01]  /*7740*/  FMUL.FTZ R15, R190, R15 ;  /* 0x0000000fbe0f7220 */ /* 0x000fe20000410000 */
[----:B------:R-:W-:Y:S01]  /*7750*/  FMUL.FTZ R150, R150, R215 ;  /* 0x000000d796967220 */ /* 0x000fe20000410000 */
[----:B-----5:R-:W-:Y:S01]  /*7760*/  @!P0 FADD.FTZ R12, R12, R3 ;  /* 0x000000030c0c8221 */ /* 0x020fe20000010000 */
        /* <DEDUP_REMOVED lines=31> */
[----:B------:R-:W-:Y:S01]  /*7960*/  FADD.FTZ R128, R13, R128 ;  /* 0x000000800d807221 */ /* 0x000fe20000010000 */
[----:B------:R-:W-:Y:S01]  /*7970*/  FFMA.FTZ R142, R115, R146, R142 ;  /* 0x00000092738e7223 */ /* 0x000fe2000001008e */
[----:B------:R-:W1:Y:S01]  /*7980*/  SHFL.DOWN PT, R3, R12, 0x4, 0x1f ;  /* 0x08801f000c037f89 */ /* 0x000e6200000e0000 */
        /* <DEDUP_REMOVED lines=20> */
[-C--:B------:R-:W-:Y:S01]  /*7ad0*/  FMUL.FTZ R10, R153, R219.reuse ;  /* 0x000000db990a7220 */ /* 0x080fe20000410000 */
[----:B------:R-:W-:Y:S01]  /*7ae0*/  FMUL.FTZ R219, R138, R219 ;  /* 0x000000db8adb7220 */ /* 0x000fe20000410000 */
[----:B------:R-:W-:Y:S01]  /*7af0*/  FFMA.FTZ R83, R92, R143, R83 ;  /* 0x0000008f5c537223 */ /* 0x000fe20000010053 */
[----:B-1----:R-:W-:Y:S01]  /*7b00*/  @!P0 FADD.FTZ R12, R12, R3 ;  /* 0x000000030c0c8221 */ /* 0x002fe20000010000 */
[----:B------:R-:W-:Y:S01]  /*7b10*/  FMUL.FTZ R3, R138, R212 ;  /* 0x000000d48a037220 */ /* 0x000fe20000410000 */
[----:B------:R-:W-:Y:S01]  /*7b20*/  ISETP.GT.AND P0, PT, R48, 0x17, PT ;  /* 0x000000173000780c */ /* 0x000fe20003f04270 */
[----:B------:R-:W0:Y:S01]  /*7b30*/  SHFL.DOWN PT, R138, R221, 0x8, 0x1f ;  /* 0x09001f00dd8a7f89 */ /* 0x000e2200000e0000 */
[----:B------:R-:W-:Y:S01]  /*7b40*/  FMUL.FTZ R14, R2, R219 ;  /* 0x000000db020e7220 */ /* 0x000fe20000410000 */
[----:B------:R-:W-:Y:S01]  /*7b50*/  FMUL.FTZ R3, R194, R3 ;  /* 0x00000003c2037220 */ /* 0x000fe20000410000 */
[-C--:B------:R-:W-:Y:S01]  /*7b60*/  FFMA.FTZ R93, R102, R10.reuse, R93 ;  /* 0x0000000a665d7223 */ /* 0x080fe2000001005d */
[----:B------:R-:W1:Y:S01]  /*7b70*/  SHFL.DOWN PT, R153, R12, 0x8, 0x1f ;  /* 0x09001f000c997f89 */ /* 0x000e6200000e0000 */
[----:B------:R-:W-:Y:S01]  /*7b80*/  FFMA.FTZ R14, R123, R10, R14 ;  /* 0x0000000a7b0e7223 */ /* 0x000fe2000001000e */
        /* <DEDUP_REMOVED lines=13> */
[----:B------:R-:W-:Y:S01]  /*7c60*/  FFMA.FTZ R79, R88, R161, R79 ;  /* 0x000000a1584f7223 */ /* 0x000fe2000001004f */
[----:B------:R-:W-:Y:S01]  /*7c70*/  FFMA.FTZ R72, R95, R11, R72 ;  /* 0x0000000b5f487223 */ /* 0x000fe20000010048 */
[----:B------:R-:W-:Y:S01]  /*7c80*/  FADD.FTZ R125, R14, R125 ;  /* 0x0000007d0e7d7221 */ /* 0x000fe20000010000 */
[----:B------:R-:W-:Y:S01]  /*7c90*/  FADD.FTZ R137, R10, R137 ;  /* 0x000000890a897221 */ /* 0x000fe20000010000 */
[----:B------:R-:W-:Y:S01]  /*7ca0*/  FADD.FTZ R136, R171, R136 ;  /* 0x00000088ab887221 */ /* 0x000fe20000010000 */
[----:B0-----:R-:W-:Y:S01]  /*7cb0*/  @!P0 FADD.FTZ R221, R221, R138 ;  /* 0x0000008adddd8221 */ /* 0x001fe20000010000 */
[----:B-1----:R-:W-:-:S04]  /*7cc0*/  @!P0 FADD.FTZ R12, R12, R153 ;  /* 0x000000990c0c8221 */ /* 0x002fc80000010000 */
[----:B------:R-:W0:Y:S01]  /*7cd0*/  SHFL.DOWN PT, R138, R221, 0x10, 0x1f ;  /* 0x0a001f00dd8a7f89 */ /* 0x000e2200000e0000 */
[----:B------:R-:W-:-:S03]  /*7ce0*/  ISETP.NE.AND P0, PT, R48, RZ, PT ;  /* 0x000000ff3000720c */ /* 0x000fc60003f05270 */
[----:B------:R-:W1:Y:S01]  /*7cf0*/  SHFL.DOWN PT, R15, R12, 0x10, 0x1f ;  /* 0x0a001f000c0f7f89 */ /* 0x000e6200000e0000 */
[----:B0-----:R-:W-:Y:S01]  /*7d00*/  FADD.FTZ R2, R221, R138 ;  /* 0x0000008add027221 */ /* 0x001fe20000010000 */
[----:B------:R-:W-:Y:S01]  /*7d10*/  FFMA.FTZ R138, R104, R11, R163 ;  /* 0x0000000b688a7223 */ /* 0x000fe200000100a3 */
[----:B-1----:R-:W-:-:S03]  /*7d20*/  FADD.FTZ R3, R12, R15 ;  /* 0x0000000f0c037221 */ /* 0x002fc60000010000 */
[----:B------:R-:W-:-:S04]  /*7d30*/  FADD.FTZ R139, R138, R139 ;  /* 0x0000008b8a8b7221 */ /* 0x000fc80000010000 */
        /* <DEDUP_REMOVED lines=15> */
.L_x_7083:
[----:B------:R-:W-:Y:S05]  /*7e30*/  BSYNC.RECONVERGENT B0 ;  /* 0x0000000000007941 */ /* 0x000fea0003800200 */
.L_x_7082:
[----:B------:R-:W-:-:S04]  /*7e40*/  IADD3 R77, PT, PT, R77, 0x1, RZ ;  /* 0x000000014d4d7810 */ /* 0x000fc80007ffe0ff */
[----:B------:R-:W-:-:S13]  /*7e50*/  ISETP.GE.AND P0, PT, R77, UR44, PT ;  /* 0x0000002c4d007c0c */ /* 0x000fda000bf06270 */
[----:B------:R-:W-:Y:S05]  /*7e60*/  @!P0 BRA `(.L_x_7084) ;  /* 0xffffffcc00088947 */ /* 0x000fea000383ffff */
.L_x_7046:
[----:B------:R-:W-:Y:S01]  /*7e70*/  BAR.SYNC.DEFER_BLOCKING 0x0 ;  /* 0x0000000000007b1d */ /* 0x000fe20000010000 */
[----:B------:R-:W-:Y:S01]  /*7e80*/  F2FP.BF16.F32.PACK_AB R86, R86, R93 ;  /* 0x0000005d5656723e */ /* 0x000fe200000010ff */
[----:B------:R-:W-:Y:S01]  /*7e90*/  UIADD3 UR13, UPT, UPT, -UR6, UR13, URZ ;  /* 0x0000000d060d7290 */ /* 0x000fe2000fffe1ff */
[----:B------:R-:W-:Y:S01]  /*7ea0*/  F2FP.BF16.F32.PACK_AB R84, R84, R91 ;  /* 0x0000005b5454723e */ /* 0x000fe200000010ff */
[----:B------:R-:W-:Y:S01]  /*7eb0*/  UIADD3 UR24, UP0, UPT, UR24, -0x400, URZ ;  /* 0xfffffc0018187890 */ /* 0x000fe2000ff1e0ff */
[----:B------:R-:W-:Y:S01]  /*7ec0*/  PRMT R0, R86, 0x7632, R0 ;  /* 0x0000763256007816 */ /* 0x000fe20000000000 */
[----:B------:R-:W1:Y:S01]  /*7ed0*/  LDCU.64 UR10, c[0x0][0x4f8] ;  /* 0x00009f00ff0a77ac */ /* 0x000e620008000a00 */
[----:B------:R-:W-:Y:S02]  /*7ee0*/  F2FP.BF16.F32.PACK_AB R82, R82, R89 ;  /* 0x000000595252723e */ /* 0x000fe400000010ff */
[----:B------:R-:W-:Y:S01]  /*7ef0*/  F2FP.BF16.F32.PACK_AB R80, R80, R87 ;  /* 0x000000575050723e */ /* 0x000fe200000010ff */
[----:B------:R-:W2:Y:S01]  /*7f00*/  LDCU.64 UR14, c[0x0][0x500] ;  /* 0x0000a000ff0e77ac */ /* 0x000ea20008000a00 */
[----:B0-----:R-:W-:-:S02]  /*7f10*/  PRMT R2, R84, 0x7632, R2 ;  /* 0x0000763254027816 */ /* 0x001fc40000000002 */
[----:B------:R-:W-:Y:S01]  /*7f20*/  PRMT R3, R82, 0x7632, R3 ;  /* 0x0000763252037816 */ /* 0x000fe20000000003 */
        /* <DEDUP_REMOVED lines=9> */
[----:B------:R-:W-:Y:S01]  /*7fc0*/  PRMT R4, R78, 0x7632, R4 ;  /* 0x000076324e047816 */ /* 0x000fe20000000004 */
[----:B------:R0:W-:Y:S01]  /*7fd0*/  STS.U16 [R31+0x2], R0 ;  /* 0x000002001f007388 */ /* 0x0001e20000000400 */
[----:B------:R-:W-:Y:S01]  /*7fe0*/  MOV R6, UR13 ;  /* 0x0000000d00067c02 */ /* 0x000fe20008000f00 */
        /* <DEDUP_REMOVED lines=10> */
[----:B------:R-:W-:Y:S01]  /*8090*/  UIADD3.X UR28, UPT, UPT, UR28, -0x1, URZ, UP2, !UPT ;  /* 0xffffffff1c1c7890 */ /* 0x000fe200097fe4ff */
[----:B------:R0:W-:Y:S01]  /*80a0*/  STS.U16 [R31+0xe], R0 ;  /* 0x00000e001f007388 */ /* 0x0001e20000000400 */
[----:B------:R-:W-:Y:S01]  /*80b0*/  UIMAD UR9, UR16, UR15, UR9 ;  /* 0x0000000f100972a4 */ /* 0x000fe2000f8e0209 */
[----:B---3--:R-:W-:-:S02]  /*80c0*/  PRMT R3, R74, 0x7632, R3 ;  /* 0x000076324a037816 */ /* 0x008fc40000000003 */
        /* <DEDUP_REMOVED lines=85> */
[----:B-1----:R-:W-:Y:S01]  /*8620*/  F2FP.BF16.F32.PACK_AB R3, R127, R124 ;  /* 0x0000007c7f03723e */ /* 0x002fe200000010ff */
        /* <DEDUP_REMOVED lines=17> */
[----:B-1----:R-:W-:Y:S01]  /*8740*/  PRMT R4, R0, 0x7610, R4 ;  /* 0x0000761000047816 */ /* 0x002fe20000000004 */
        /* <DEDUP_REMOVED lines=22> */
[----:B-1----:R-:W-:Y:S01]  /*88b0*/  IADD3 R3, P2, PT, R65, UR6, RZ ;  /* 0x0000000641037c10 */ /* 0x002fe2000ff5e0ff */
[----:B------:R-:W-:-:S02]  /*88c0*/  UIADD3 UR6, UPT, UPT, UR23, -0x1, URZ ;  /* 0xffffffff17067890 */ /* 0x000fc4000fffe0ff */
[----:B------:R-:W-:Y:S04]  /*88d0*/  STS.U16 [R31+0x1a], R10 ;  /* 0x00001a0a1f007388 */ /* 0x000fe80000000400 */
[----:B------:R-:W-:Y:S01]  /*88e0*/  STS.U16 [R31+0x1c], R2 ;  /* 0x00001c021f007388 */ /* 0x000fe20000000400 */
[----:B------:R-:W-:-:S03]  /*88f0*/  UMOV UR23, UR6 ;  /* 0x0000000600177c82 */ /* 0x000fc60008000000 */
[----:B------:R1:W-:Y:S01]  /*8900*/  STS.U16 [R31+0x1e], R4 ;  /* 0x00001e041f007388 */ /* 0x0003e20000000400 */
[----:B------:R-:W-:-:S03]  /*8910*/  NOP ;  /* 0x0000000000007918 */ /* 0x000fc60000000000 */
[----:B------:R-:W-:Y:S01]  /*8920*/  LDS.U16 R47, [R47] ;  /* 0x000000002f2f7984 */ /* 0x000fe20000000400 */
[----:B-1----:R-:W-:-:S03]  /*8930*/  IMAD.X R4, RZ, RZ, UR7, P2 ;  /* 0x00000007ff047e24 */ /* 0x002fc600090e06ff */
        /* <DEDUP_REMOVED lines=55> */
.L_x_7044:
        /* <DEDUP_REMOVED lines=33> */
.L_x_7087:
[----:B------:R-:W-:Y:S05]  /*8ec0*/  BSYNC.RECONVERGENT B0 ;  /* 0x0000000000007941 */ /* 0x000fea0003800200 */
.L_x_7086:
        /* <DEDUP_REMOVED lines=31> */
.L_x_7089:
[----:B------:R-:W-:Y:S05]  /*90c0*/  BSYNC.RECONVERGENT B0 ;  /* 0x0000000000007941 */ /* 0x000fea0003800200 */
.L_x_7088:
        /* <DEDUP_REMOVED lines=17> */
.L_x_7091:
[----:B------:R-:W-:Y:S01]  /*91e0*/  LEA R0, R11, UR13, 0x2 ;  /* 0x0000000d0b007c11 */ /* 0x000fe2000f8e10ff */
[----:B------:R-:W-:Y:S01]  /*91f0*/  UMOV UR8, UR6 ;  /* 0x0000000600087c82 */ /* 0x000fe20008000000 */
[----:B-12---:R-:W-:Y:S02]  /*9200*/  MOV R3, UR5 ;  /* 0x0000000500037c02 */ /* 0x006fe40008000f00 */
[----:B------:R-:W-:Y:S01]  /*9210*/  SHF.R.S32.HI R3, RZ, 0x1f, R11 ;  /* 0x0000001fff037819 */ /* 0x000fe2000001140b */
[----:B0-----:R-:W0:Y:S01]  /*9220*/  LDS R13, [R0+0x1f28] ;  /* 0x001f2800000d7984 */ /* 0x001e220000000800 */
[----:B------:R-:W-:Y:S02]  /*9230*/  MOV R2, UR4 ;  /* 0x0000000400027c02 */ /* 0x000fe40008000f00 */
[----:B------:R-:W-:Y:S01]  /*9240*/  MOV R7, UR16 ;  /* 0x0000001000077c02 */ /* 0x000fe20008000f00 */
[----:B------:R-:W1:Y:S01]  /*9250*/  LDS R15, [R0+0x2328] ;  /* 0x00232800000f7984 */ /* 0x000e620000000800 */
        /* <DEDUP_REMOVED lines=19> */
.L_x_7090:
[----:B------:R-:W-:Y:S05]  /*9390*/  EXIT ;  /* 0x000000000000794d */ /* 0x000fea0003800000 */
.L_x_7092:
        /* <DEDUP_REMOVED lines=14> */
.L_x_10481:


//--------------------- .text._Z25selective_scan_bwd_kernelI32Selective_Scan_bwd_kernel_traitsILi32ELi16ELb0ELb1ELb0ELb1ELb0EN3c108BFloat16EfEEv12SSMParamsBwd --------------------------
	.section	.text._Z25selective_scan_bwd_kernelI32Selective_Scan_bwd_kernel_traitsILi32ELi16ELb0ELb1ELb0ELb1ELb0EN3c108BFloat16EfEEv12SSMParamsBwd,"ax",@progbits
	.align	128
        .global         _Z25selective_scan_bwd_kernelI32Selective_Scan_bwd_kernel_traitsILi32ELi16ELb0ELb1ELb0ELb1ELb0EN3c108BFloat16EfEEv12SSMParamsBwd
        .type           _Z25selective_scan_bwd_kernelI32Selective_Scan_bwd_kernel_traitsILi32ELi16ELb0ELb1ELb0ELb1ELb0EN3c108BFloat16EfEEv12SSMParamsBwd,@function
        .size           _Z25selective_scan_bwd_kernelI32Selective_Scan_bwd_kernel_traitsILi32ELi16ELb0ELb1ELb0ELb1ELb0EN3c108BFloat16EfEEv12SSMParamsBwd,(.L_x_10482 - _Z25selective_scan_bwd_kernelI32Selective_Scan_bwd_kernel_traitsILi32ELi16ELb0ELb1ELb0ELb1ELb0EN3c108BFloat16EfEEv12SSMParamsBwd)
        .other          _Z25selective_scan_bwd_kernelI32Selective_Scan_bwd_kernel_traitsILi32ELi16ELb0ELb1ELb0ELb1ELb0EN3c108BFloat16EfEEv12SSMParamsBwd,@"STO_CUDA_ENTRY STV_DEFAULT"
_Z25selective_scan_bwd_kernelI32Selective_Scan_bwd_kernel_traitsILi32ELi16ELb0ELb1ELb0ELb1ELb0EN3c108BFloat16EfEEv12SSMParamsBwd:
.text._Z25selective_scan_bwd_kernelI32Selective_Scan_bwd_kernel_traitsILi32ELi16ELb0ELb1ELb0ELb1ELb0EN3c108BFloat16EfEEv12SSMParamsBwd:
        /* <DEDUP_REMOVED lines=27> */
[----:B------:R-:W-:Y:S01]  /*01b0*/  MOV R4, UR8 ;  /* 0x0000000800047c02 */ /* 0x000fe20008000f00 */
        /* <DEDUP_REMOVED lines=10> */
[----:B------:R-:W-:Y:S01]  /*0260*/  CS2R R56, SRZ ;  /* 0x0000000000387805 */ /* 0x000fe2000001ff00 */
[----:B------:R-:W-:-:S02]  /*0270*/  UIMAD.WIDE.U32 UR4, UR26, UR12, URZ ;  /* 0x0000000c1a0472a5 */ /* 0x000fc4000f8e00ff */
[----:B-1----:R-:W-:Y:S02]  /*0280*/  UISETP.NE.U32.AND UP0, UPT, UR20, URZ, UPT ;  /* 0x000000ff1400728c */ /* 0x002fe4000bf05070 */
[----:B------:R-:W-:Y:S01]  /*0290*/  UIMAD UR5, UR26, UR13, UR5 ;  /* 0x0000000d1a0572a4 */ /* 0x000fe2000f8e0205 */
[----:B0-----:R-:W0:Y:S01]  /*02a0*/  LDC.64 R4, c[0x0][0x3c8] ;  /* 0x0000f200ff047b82 */ /* 0x001e220000000a00 */
[----:B----4-:R-:W-:Y:S01]  /*02b0*/  HFMA2 R6, -RZ, RZ, 0, 0 ;  /* 0x00000000ff067431 */ /* 0x010fe200000001ff */
[----:B------:R-:W-:Y:S02]  /*02c0*/  UIMAD.WIDE.U32 UR12, UR6, UR18, UR8 ;  /* 0x00000012060c72a5 */ /* 0x000fe4000f8e0008 */
[----:B------:R-:W1:Y:S01]  /*02d0*/  LDCU.128 UR8, c[0x0][0x460] ;  /* 0x00008c00ff0877ac */ /* 0x000e620008000c00 */
[----:B--2---:R-:W-:Y:S01]  /*02e0*/  IADD3 R2, PT, PT, RZ, -R7, RZ ;  /* 0x80000007ff027210 */ /* 0x004fe20007ffe0ff */
[----:B------:R-:W-:Y:S01]  /*02f0*/  UIMAD UR17, UR6, UR19, UR13 ;  /* 0x00000013061172a4 */ /* 0x000fe2000f8e020d */
[----:B------:R-:W2:Y:S03]  /*0300*/  LDCU.64 UR18, c[0x0][0x498] ;  /* 0x00009300ff1277ac */ /* 0x000ea60008000a00 */
        /* <DEDUP_REMOVED lines=36> */
[----:B------:R-:W-:Y:S01]  /*0550*/  @!P2 IADD3 R59, PT, PT, -R59, RZ, RZ ;  /* 0x000000ff3b3ba210 */ /* 0x000fe20007ffe1ff */
[----:B------:R-:W-:Y:S01]  /*0560*/  UIMAD UR21, UR6, UR21, UR5 ;  /* 0x00000015061572a4 */ /* 0x000fe2000f8e0205 */
[----:B------:R-:W-:Y:S01]  /*0570*/  @!P1 LOP3.LUT R59, RZ, R8, RZ, 0x33, !PT ;  /* 0x00000008ff3b9212 */ /* 0x000fe200078e33ff */
[----:B-1----:R-:W-:Y:S02]  /*0580*/  @UP0 UIMAD UR5, UR26, UR7, UR6 ;  /* 0x000000071a0502a4 */ /* 0x002fe4000f8e0206 */
[----:B------:R-:W-:Y:S01]  /*0590*/  UIADD3 UR4, UP1, UPT, UR28, UR4, URZ ;  /* 0x000000041c047290 */ /* 0x000fe2000ff3e0ff */
[----:B------:R-:W-:Y:S01]  /*05a0*/  SHF.R.S32.HI R3, RZ, 0x1f, R59 ;  /* 0x0000001fff037819 */ /* 0x000fe2000001143b */
[----:B------:R-:W-:Y:S02]  /*05b0*/  @UP0 UIMAD UR5, UR5, UR27, URZ ;  /* 0x0000001b050502a4 */ /* 0x000fe4000f8e02ff */
[----:B------:R-:W-:Y:S02]  /*05c0*/  UIMAD UR9, UR26, UR23, UR9 ;  /* 0x000000171a0972a4 */ /* 0x000fe4000f8e0209 */
[----:B------:R-:W-:Y:S01]  /*05d0*/  UIADD3.X UR21, UPT, UPT, UR29, UR21, URZ, UP1, !UPT ;  /* 0x000000151d157290 */ /* 0x000fe20008ffe4ff */
[----:B0-----:R-:W-:Y:S01]  /*05e0*/  IMAD R0, R3, R4, RZ ;  /* 0x0000000403007224 */ /* 0x001fe200078e02ff */
[----:B--2---:R-:W-:-:S02]  /*05f0*/  ULEA UR20, UP1, UR4, UR12, 0x1 ;  /* 0x0000000c04147291 */ /* 0x004fc4000f8208ff */
[----:B------:R-:W-:Y:S01]  /*0600*/  @UP0 UIMAD UR7, UR5, UR10, URZ ;  /* 0x0000000a050702a4 */ /* 0x000fe2000f8e02ff */
[C---:B------:R-:W-:Y:S01]  /*0610*/  IMAD.WIDE.U32 R2, R59.reuse, R4, UR8 ;  /* 0x000000083b027e25 */ /* 0x040fe2000f8e0004 */
[----:B------:R-:W-:Y:S01]  /*0620*/  ULEA.HI.X UR21, UR4, UR13, UR21, 0x1, UP1 ;  /* 0x0000000d04157291 */ /* 0x000fe200088f0c15 */
[----:B------:R-:W-:Y:S02]  /*0630*/  UMOV UR5, URZ ;  /* 0x000000ff00057c82 */ /* 0x000fe40008000000 */
[----:B------:R-:W-:Y:S01]  /*0640*/  IMAD R5, R59, R5, R0 ;  /* 0x000000053b057224 */ /* 0x000fe200078e0200 */
        /* <DEDUP_REMOVED lines=44> */
.L_x_7165:
[----:B0-----:R-:W0:Y:S01]  /*0910*/  LDCU UR20, c[0x0][0x388] ;  /* 0x00007100ff1477ac */ /* 0x001e220008000800 */
[----:B------:R-:W-:Y:S02]  /*0920*/  SHF.L.U32 R2, R52, 0x1, RZ ;  /* 0x0000000134027819 */ /* 0x000fe400000006ff */
[----:B------:R-:W-:Y:S01]  /*0930*/  PRMT R9, RZ, 0x7610, R9 ;  /* 0x00007610ff097816 */ /* 0x000fe20000000009 */
[----:B------:R-:W-:Y:S01]  /*0940*/  ULEA UR22, UR12, 0xfffffe00, 0x9 ;  /* 0xfffffe000c167891 */ /* 0x000fe2000f8e48ff */
[C---:B------:R-:W-:Y:S02]  /*0950*/  IADD3 R6, P2, PT, R2.reuse, UR14, RZ ;  /* 0x0000000e02067c10 */ /* 0x040fe4000ff5e0ff */
[C---:B------:R-:W-:Y:S02]  /*0960*/  IADD3 R4, P1, PT, R2.reuse, UR16, RZ ;  /* 0x0000001002047c10 */ /* 0x040fe4000ff3e0ff */
[----:B------:R-:W-:Y:S02]  /*0970*/  IADD3 R2, P0, PT, R2, UR18, RZ ;  /* 0x0000001202027c10 */ /* 0x000fe4000ff1e0ff */
[----:B------:R-:W-:-:S02]  /*0980*/  IADD3.X R7, PT, PT, RZ, UR15, RZ, P2, !PT ;  /* 0x0000000fff077c10 */ /* 0x000fc400097fe4ff */
[----:B------:R-:W-:Y:S02]  /*0990*/  IADD3.X R3, PT, PT, RZ, UR19, RZ, P0, !PT ;  /* 0x00000013ff037c10 */ /* 0x000fe400087fe4ff */
[----:B------:R-:W-:Y:S02]  /*09a0*/  PRMT R12, RZ, 0x7610, R12 ;  /* 0x00007610ff0c7816 */ /* 0x000fe4000000000c */
[----:B------:R-:W-:Y:S01]  /*09b0*/  IADD3.X R5, PT, PT, RZ, UR17, RZ, P1, !PT ;  /* 0x00000011ff057c10 */ /* 0x000fe20008ffe4ff */
        /* <DEDUP_REMOVED lines=25> */
[----:B------:R-:W-:-:S02]  /*0b50*/  PRMT R65, RZ, 0x7610, R65 ;  /* 0x00007610ff417816 */ /* 0x000fc40000000041 */
[----:B------:R-:W-:Y:S01]  /*0b60*/  PRMT R60, RZ, 0x7610, R60 ;  /* 0x00007610ff3c7816 */ /* 0x000fe2000000003c */
        /* <DEDUP_REMOVED lines=25> */
[C---:B-1----:R-:W-:Y:S01]  /*0d00*/  VIADD R20, R35.reuse, 0x20 ;  /* 0x0000002023147836 */ /* 0x042fe20000000000 */
[C---:B------:R-:W-:Y:S02]  /*0d10*/  IADD3 R24, PT, PT, R35.reuse, 0x60, RZ ;  /* 0x0000006023187810 */ /* 0x040fe40007ffe0ff */
[C---:B------:R-:W-:Y:S02]  /*0d20*/  IADD3 R26, PT, PT, R35.reuse, 0xa0, RZ ;  /* 0x000000a0231a7810 */ /* 0x040fe40007ffe0ff */
[CC--:B------:R-:W-:Y:S02]  /*0d30*/  LEA.HI.SX32 R34, R35.reuse, R35.reuse, 0x1b ;  /* 0x0000002323227211 */ /* 0x0c0fe400078fdaff */
[----:B------:R-:W-:Y:S02]  /*0d40*/  IADD3 R6, PT, PT, R35, 0x80, RZ ;  /* 0x0000008023067810 */ /* 0x000fe40007ffe0ff */
[----:B------:R-:W-:-:S02]  /*0d50*/  LEA.HI.SX32 R20, R20, R35, 0x1b ;  /* 0x0000002314147211 */ /* 0x000fc400078fdaff */
[-C--:B------:R-:W-:Y:S02]  /*0d60*/  LEA.HI.SX32 R24, R24, R35.reuse, 0x1b ;  /* 0x0000002318187211 */ /* 0x080fe400078fdaff */
[-C--:B------:R-:W-:Y:S02]  /*0d70*/  LEA.HI.SX32 R26, R26, R35.reuse, 0x1b ;  /* 0x000000231a1a7211 */ /* 0x080fe400078fdaff */
[----:B------:R-:W-:Y:S02]  /*0d80*/  LEA R34, R34, UR27, 0x1 ;  /* 0x0000001b22227c11 */ /* 0x000fe4000f8e08ff */
[----:B------:R-:W-:Y:S02]  /*0d90*/  IADD3 R22, PT, PT, R35, 0x40, RZ ;  /* 0x0000004023167810 */ /* 0x000fe40007ffe0ff */
[----:B------:R-:W-:Y:S02]  /*0da0*/  LEA.HI.SX32 R6, R6, R35, 0x1b ;  /* 0x0000002306067211 */ /* 0x000fe400078fdaff */
[----:B------:R-:W-:-:S02]  /*0db0*/  LEA R33, R20, UR27, 0x1 ;  /* 0x0000001b14217c11 */ /* 0x000fc4000f8e08ff */
[----:B------:R-:W-:Y:S02]  /*0dc0*/  LEA R31, R24, UR27, 0x1 ;  /* 0x0000001b181f7c11 */ /* 0x000fe4000f8e08ff */
[----:B------:R-:W-:Y:S02]  /*0dd0*/  LEA R29, R26, UR27, 0x1 ;  /* 0x0000001b1a1d7c11 */ /* 0x000fe4000f8e08ff */
[C---:B------:R-:W-:Y:S02]  /*0de0*/  IADD3 R24, PT, PT, R35.reuse, 0x120, RZ ;  /* 0x0000012023187810 */ /* 0x040fe40007ffe0ff */
[----:B------:R-:W-:Y:S02]  /*0df0*/  IADD3 R26, PT, PT, R35, 0x140, RZ ;  /* 0x00000140231a7810 */ /* 0x000fe40007ffe0ff */
[----:B------:R-:W-:Y:S02]  /*0e00*/  LEA.HI.SX32 R22, R22, R35, 0x1b ;  /* 0x0000002316167211 */ /* 0x000fe400078fdaff */
[----:B------:R-:W-:-:S02]  /*0e10*/  LEA R30, R6, UR27, 0x1 ;  /* 0x0000001b061e7c11 */ /* 0x000fc4000f8e08ff */
[C---:B------:R-:W-:Y:S02]  /*0e20*/  IADD3 R6, PT, PT, R35.reuse, 0xc0, RZ ;  /* 0x000000c023067810 */ /* 0x040fe40007ffe0ff */
[-C--:B------:R-:W-:Y:S02]  /*0e30*/  LEA.HI.SX32 R24, R24, R35.reuse, 0x1b ;  /* 0x0000002318187211 */ /* 0x080fe400078fdaff */
[----:B------:R-:W-:Y:S02]  /*0e40*/  LEA R32, R22, UR27, 0x1 ;  /* 0x0000001b16207c11 */ /* 0x000fe4000f8e08ff */
[C---:B------:R-:W-:Y:S02]  /*0e50*/  IADD3 R20, PT, PT, R35.reuse, 0xe0, RZ ;  /* 0x000000e023147810 */ /* 0x040fe40007ffe0ff */
[----:B------:R-:W-:Y:S02]  /*0e60*/  LEA.HI.SX32 R6, R6, R35, 0x1b ;  /* 0x0000002306067211 */ /* 0x000fe400078fdaff */
[----:B------:R-:W-:-:S02]  /*0e70*/  IADD3 R22, PT, PT, R35, 0x100, RZ ;  /* 0x0000010023167810 */ /* 0x000fc40007ffe0ff */
[----:B------:R-:W-:Y:S02]  /*0e80*/  LEA R25, R24, UR27, 0x1 ;  /* 0x0000001b18197c11 */ /* 0x000fe4000f8e08ff */
[-C--:B------:R-:W-:Y:S02]  /*0e90*/  LEA.HI.SX32 R20, R20, R35.reuse, 0x1b ;  /* 0x0000002314147211 */ /* 0x080fe400078fdaff */
[----:B------:R-:W-:Y:S02]  /*0ea0*/  LEA R28, R6, UR27, 0x1 ;  /* 0x0000001b061c7c11 */ /* 0x000fe4000f8e08ff */
[----:B------:R-:W-:Y:S02]  /*0eb0*/  LEA.HI.SX32 R22, R22, R35, 0x1b ;  /* 0x0000002316167211 */ /* 0x000fe400078fdaff */
[----:B------:R-:W-:Y:S02]  /*0ec0*/  IADD3 R6, PT, PT, R35, 0x180, RZ ;  /* 0x0000018023067810 */ /* 0x000fe40007ffe0ff */
[----:B------:R-:W-:-:S02]  /*0ed0*/  LEA R27, R20, UR27, 0x1 ;  /* 0x0000001b141b7c11 */ /* 0x000fc4000f8e08ff */
[----:B------:R-:W-:Y:S02]  /*0ee0*/  LEA.HI.SX32 R6, R6, R35, 0x1b ;  /* 0x0000002306067211 */ /* 0x000fe400078fdaff */
[----:B------:R-:W-:-:S04]  /*0ef0*/  IADD3 R20, PT, PT, R35, 0x1e0, RZ ;  /* 0x000001e023147810 */ /* 0x000fc80007ffe0ff */
[----:B------:R-:W-:Y:S02]  /*0f00*/  LEA.HI.SX32 R7, R20, R35, 0x1b ;  /* 0x0000002314077211 */ /* 0x000fe400078fdaff */
[----:B------:R-:W-:Y:S02]  /*0f10*/  P2R R76, PR, RZ, 0x1 ;  /* 0x00000001ff4c7803 */ /* 0x000fe40000000000 */
[----:B------:R-:W-:Y:S02]  /*0f20*/  ISETP.GE.AND P0, PT, R52, UR40, PT ;  /* 0x0000002834007c0c */ /* 0x000fe4000bf06270 */
[----:B------:R-:W-:Y:S02]  /*0f30*/  P2R R75, PR, RZ, 0x2 ;  /* 0x00000002ff4b7803 */ /* 0x000fe40000000000 */
[----:B------:R-:W-:Y:S02]  /*0f40*/  P2R R74, PR, RZ, 0x4 ;  /* 0x00000004ff4a7803 */ /* 0x000fe40000000000 */
[----:B------:R-:W-:-:S02]  /*0f50*/  ISETP.GE.AND P1, PT, R48, UR40, PT ;  /* 0x0000002830007c0c */ /* 0x000fc4000bf26270 */
[----:B------:R-:W-:Y:S02]  /*0f60*/  P2R R72, PR, RZ, 0x8 ;  /* 0x00000008ff487803 */ /* 0x000fe40000000000 */
[----:B------:R-:W-:Y:S02]  /*0f70*/  ISETP.GE.AND P2, PT, R49, UR40, PT ;  /* 0x0000002831007c0c */ /* 0x000fe4000bf46270 */
[----:B------:R-:W-:Y:S02]  /*0f80*/  ISETP.GE.AND P3, PT, R50, UR40, PT ;  /* 0x0000002832007c0c */ /* 0x000fe4000bf66270 */
[----:B------:R-:W-:Y:S02]  /*0f90*/  PRMT R67, RZ, 0x7610, R67 ;  /* 0x00007610ff437816 */ /* 0x000fe40000000043 */
[----:B------:R-:W-:Y:S01]  /*0fa0*/  PRMT R73, RZ, 0x7610, R73 ;  /* 0x00007610ff497816 */ /* 0x000fe20000000049 */
[----:B--2---:R-:W-:Y:S04]  /*0fb0*/  STS.U16 [R34], R9 ;  /* 0x0000000922007388 */ /* 0x004fe80000000400 */
[----:B---3--:R0:W-:Y:S04]  /*0fc0*/  STS.U16 [R33+0x40], R0 ;  /* 0x0000400021007388 */ /* 0x0081e80000000400 */
[----:B----4-:R-:W-:Y:S01]  /*0fd0*/  STS.U16 [R32+0x80], R11 ;  /* 0x0000800b20007388 */ /* 0x010fe20000000400 */
[----:B0-----:R-:W-:-:S04]  /*0fe0*/  LEA.HI.SX32 R0, R26, R35, 0x1b ;  /* 0x000000231a007211 */ /* 0x001fc800078fdaff */
[----:B------:R-:W-:Y:S01]  /*0ff0*/  LEA R24, R0, UR27, 0x1 ;  /* 0x0000001b00187c11 */ /* 0x000fe2000f8e08ff */
[----:B------:R-:W-:Y:S01]  /*1000*/  VIADD R0, R35, 0x160 ;  /* 0x0000016023007836 */ /* 0x000fe20000000000 */
[----:B------:R0:W-:Y:S01]  /*1010*/  STS.U16 [R31+0xc0], R8 ;  /* 0x0000c0081f007388 */ /* 0x0001e20000000400 */
[----:B------:R-:W-:-:S03]  /*1020*/  LEA R26, R22, UR27, 0x1 ;  /* 0x0000001b161a7c11 */ /* 0x000fc6000f8e08ff */
[-C--:B------:R-:W-:Y:S02]  /*1030*/  LEA.HI.SX32 R0, R0, R35.reuse, 0x1b ;  /* 0x0000002300007211 */ /* 0x080fe400078fdaff */
[----:B0-----:R-:W-:Y:S01]  /*1040*/  IADD3 R8, PT, PT, R35, 0x1a0, RZ ;  /* 0x000001a023087810 */ /* 0x001fe20007ffe0ff */
[----:B------:R-:W-:Y:S01]  /*1050*/  STS.U16 [R30+0x100], R13 ;  /* 0x0001000d1e007388 */ /* 0x000fe20000000400 */
[----:B------:R-:W-:Y:S02]  /*1060*/  LEA R23, R0, UR27, 0x1 ;  /* 0x0000001b00177c11 */ /* 0x000fe4000f8e08ff */
[----:B------:R-:W-:Y:S01]  /*1070*/  LEA.HI.SX32 R8, R8, R35, 0x1b ;  /* 0x0000002308087211 */ /* 0x000fe200078fdaff */
[----:B------:R0:W-:Y:S01]  /*1080*/  STS.U16 [R29+0x140], R10 ;  /* 0x0001400a1d007388 */ /* 0x0001e20000000400 */
[----:B------:R-:W-:-:S03]  /*1090*/  LEA R22, R6, UR27, 0x1 ;  /* 0x0000001b06167c11 */ /* 0x000fc6000f8e08ff */
[----:B------:R-:W-:Y:S01]  /*10a0*/  STS.U16 [R28+0x180], R15 ;  /* 0x0001800f1c007388 */ /* 0x000fe20000000400 */
[----:B------:R-:W-:-:S03]  /*10b0*/  LEA R21, R8, UR27, 0x1 ;  /* 0x0000001b08157c11 */ /* 0x000fc6000f8e08ff */
[----:B------:R-:W-:Y:S01]  /*10c0*/  STS.U16 [R27+0x1c0], R12 ;  /* 0x0001c00c1b007388 */ /* 0x000fe20000000400 */
[----:B0-----:R-:W-:-:S03]  /*10d0*/  IADD3 R10, PT, PT, R35, 0x1c0, RZ ;  /* 0x000001c0230a7810 */ /* 0x001fc60007ffe0ff */
[----:B------:R-:W-:Y:S01]  /*10e0*/  STS.U16 [R26+0x200], R17 ;  /* 0x000200111a007388 */ /* 0x000fe20000000400 */
[----:B------:R-:W-:-:S03]  /*10f0*/  SHF.L.U32 R0, R35, 0x4, RZ ;  /* 0x0000000423007819 */ /* 0x000fc600000006ff */
[----:B------:R-:W-:Y:S01]  /*1100*/  STS.U16 [R25+0x240], R14 ;  /* 0x0002400e19007388 */ /* 0x000fe20000000400 */
[----:B------:R-:W-:-:S03]  /*1110*/  LEA.HI.SX32 R10, R10, R35, 0x1b ;  /* 0x000000230a0a7211 */ /* 0x000fc600078fdaff */
[----:B------:R0:W-:Y:S04]  /*1120*/  STS.U16 [R24+0x280], R19 ;  /* 0x0002801318007388 */ /* 0x0001e80000000400 */
[----:B------:R-:W-:Y:S01]  /*1130*/  STS.U16 [R23+0x2c0], R16 ;  /* 0x0002c01017007388 */ /* 0x000fe20000000400 */
[----:B------:R-:W-:-:S03]  /*1140*/  LEA R20, R10, UR27, 0x1 ;  /* 0x0000001b0a147c11 */ /* 0x000fc6000f8e08ff */
[----:B------:R-:W-:Y:S04]  /*1150*/  STS.U16 [R22+0x300], R63 ;  /* 0x0003003f16007388 */ /* 0x000fe80000000400 */
[----:B------:R1:W-:Y:S01]  /*1160*/  STS.U16 [R21+0x340], R18 ;  /* 0x0003401215007388 */ /* 0x0003e20000000400 */
[----:B0-----:R-:W-:-:S03]  /*1170*/  LEA R19, R7, UR27, 0x1 ;  /* 0x0000001b07137c11 */ /* 0x001fc6000f8e08ff */
[----:B------:R-:W-:Y:S01]  /*1180*/  STS.U16 [R20+0x380], R65 ;  /* 0x0003804114007388 */ /* 0x000fe20000000400 */
[----:B-1----:R-:W-:-:S03]  /*1190*/  LEA.HI.SX32 R18, R0, R0, 0x1b ;  /* 0x0000000000127211 */ /* 0x002fc600078fdaff */
[----:B------:R0:W-:Y:S01]  /*11a0*/  STS.U16 [R19+0x3c0], R60 ;  /* 0x0003c03c13007388 */ /* 0x0001e20000000400 */
[----:B------:R-:W-:Y:S01]  /*11b0*/  LEA R18, R18, UR27, 0x1 ;  /* 0x0000001b12127c11 */ /* 0x000fe2000f8e08ff */
[----:B------:R-:W-:-:S04]  /*11c0*/  NOP ;  /* 0x0000000000007918 */ /* 0x000fc80000000000 */
        /* <DEDUP_REMOVED lines=20> */
[----:B------:R-:W-:Y:S02]  /*1310*/  PRMT R9, RZ, 0x7610, R9 ;  /* 0x00007610ff097816 */ /* 0x000fe40000000009 */
[----:B------:R-:W-:Y:S01]  /*1320*/  PRMT R6, RZ, 0x7610, R6 ;  /* 0x00007610ff067816 */ /* 0x000fe20000000006 */
        /* <DEDUP_REMOVED lines=24> */
[----:B------:R-:W-:Y:S02]  /*14b0*/  PRMT R17, RZ, 0x7610, R17 ;  /* 0x00007610ff117816 */ /* 0x000fe40000000011 */
[----:B------:R-:W-:Y:S02]  /*14c0*/  PRMT R16, RZ, 0x7610, R16 ;  /* 0x00007610ff107816 */ /* 0x000fe40000000010 */
[----:B------:R-:W-:Y:S01]  /*14d0*/  PRMT R0, RZ, 0x7610, R0 ;  /* 0x00007610ff007816 */ /* 0x000fe20000000000 */
[----:B------:R-:W4:Y:S01]  /*14e0*/  @!P0 LDG.E.U16 R14, desc[UR24][R4.64+0x240] ;  /* 0x00024018040e8981 */ /* 0x000f22000c1e1500 */
[----:B0-----:R-:W-:-:S03]  /*14f0*/  PRMT R60, RZ, 0x7610, R60 ;  /* 0x00007610ff3c7816 */ /* 0x001fc6000000003c */
        /* <DEDUP_REMOVED lines=43> */
[----:B------:R-:W3:Y:S04]  /*17b0*/  LDS.U16 R15, [R18+0x8] ;  /* 0x00000800120f7984 */ /* 0x000ee80000000400 */
[----:B------:R-:W4:Y:S04]  /*17c0*/  LDS.U16 R16, [R18+0xa] ;  /* 0x00000a0012107984 */ /* 0x000f280000000400 */
        /* <DEDUP_REMOVED lines=39> */
[----:B-1----:R-:W-:Y:S02]  /*1a40*/  SHF.L.U32 R11, R11, 0x10, RZ ;  /* 0x000000100b0b7819 */ /* 0x002fe400000006ff */
[----:B--2---:R-:W-:Y:S02]  /*1a50*/  SHF.L.U32 R13, R13, 0x10, RZ ;  /* 0x000000100d0d7819 */ /* 0x004fe400000006ff */
[----:B---3--:R-:W-:Y:S02]  /*1a60*/  SHF.L.U32 R15, R15, 0x10, RZ ;  /* 0x000000100f0f7819 */ /* 0x008fe400000006ff */
[----:B----4-:R-:W-:-:S02]  /*1a70*/  SHF.L.U32 R3, R16, 0x10, RZ ;  /* 0x0000001010037819 */ /* 0x010fc400000006ff */
[----:B------:R-:W-:Y:S01]  /*1a80*/  SHF.L.U32 R17, R17, 0x10, RZ ;  /* 0x0000001011117819 */ /* 0x000fe200000006ff */
[----:B------:R-:W-:Y:S01]  /*1a90*/  BSSY.RECONVERGENT B0, `(.L_x_7094) ;  /* 0x0000059000007945 */ /* 0x000fe20003800200 */
[----:B------:R-:W-:Y:S02]  /*1aa0*/  PRMT R96, RZ, 0x7610, R96 ;  /* 0x00007610ff607816 */ /* 0x000fe40000000060 */
[----:B------:R-:W-:Y:S02]  /*1ab0*/  CS2R R94, SRZ ;  /* 0x00000000005e7805 */ /* 0x000fe4000001ff00 */
[----:B------:R-:W-:Y:S02]  /*1ac0*/  CS2R R92, SRZ ;  /* 0x00000000005c7805 */ /* 0x000fe4000001ff00 */
        /* <DEDUP_REMOVED lines=35> */
[----:B0----5:R-:W-:-:S05]  /*1d00*/  FADD.FTZ R86, R11, R58 ;  /* 0x0000003a0b567221 */ /* 0x021fca0000010000 */
[----:B------:R-:W-:Y:S01]  /*1d10*/  FSETP.GTU.FTZ.AND P0, PT, R86, 20, PT ;  /* 0x41a000005600780b */ /* 0x000fe20003f1c000 */
[----:B------:R-:W-:Y:S01]  /*1d20*/  IMAD.U32 R83, R14, 0x10000, RZ ;  /* 0x000100000e537824 */ /* 0x000fe200078e00ff */
[----:B------:R-:W-:Y:S01]  /*1d30*/  SHF.L.U32 R85, R12, 0x10, RZ ;  /* 0x000000100c557819 */ /* 0x000fe200000006ff */
[--C-:B------:R-:W-:Y:S01]  /*1d40*/  FADD.FTZ R84, R13, R58.reuse ;  /* 0x0000003a0d547221 */ /* 0x100fe20000010000 */
[--C-:B------:R-:W-:Y:S01]  /*1d50*/  FADD.FTZ R81, R15, R58.reuse ;  /* 0x0000003a0f517221 */ /* 0x100fe20000010000 */
[--C-:B------:R-:W-:Y:S01]  /*1d60*/  FADD.FTZ R83, R83, R58.reuse ;  /* 0x0000003a53537221 */ /* 0x100fe20000010000 */
[--C-:B------:R-:W-:Y:S01]  /*1d70*/  FADD.FTZ R82, R3, R58.reuse ;  /* 0x0000003a03527221 */ /* 0x100fe20000010000 */
[----:B------:R-:W-:Y:S01]  /*1d80*/  FADD.FTZ R85, R85, R58 ;  /* 0x0000003a55557221 */ /* 0x000fe20000010000 */
[----:B------:R-:W-:Y:S02]  /*1d90*/  HFMA2 R87, -RZ, RZ, 0, 0 ;  /* 0x00000000ff577431 */ /* 0x000fe400000001ff */
[----:B------:R-:W-:Y:S01]  /*1da0*/  HFMA2 R76, -RZ, RZ, 0, 0 ;  /* 0x00000000ff4c7431 */ /* 0x000fe200000001ff */
[----:B------:R-:W-:-:S02]  /*1db0*/  FSETP.GTU.FTZ.AND P2, PT, R84, 20, PT ;  /* 0x41a000005400780b */ /* 0x000fc40003f5c000 */
[----:B------:R-:W-:Y:S02]  /*1dc0*/  CS2R R78, SRZ ;  /* 0x00000000004e7805 */ /* 0x000fe4000001ff00 */
[----:B------:R-:W-:Y:S01]  /*1dd0*/  FSETP.GTU.FTZ.AND P1, PT, R85, 20, PT ;  /* 0x41a000005500780b */ /* 0x000fe20003f3c000 */
[----:B------:R-:W-:Y:S01]  /*1de0*/  FADD.FTZ R77, R17, R58 ;  /* 0x0000003a114d7221 */ /* 0x000fe20000010000 */
        /* <DEDUP_REMOVED lines=35> */
.L_x_7095:
[----:B------:R-:W-:Y:S05]  /*2020*/  BSYNC.RECONVERGENT B0 ;  /* 0x0000000000007941 */ /* 0x000fea0003800200 */
.L_x_7094:
[----:B------:R-:W-:Y:S01]  /*2030*/  SHF.L.U32 R67, R67, 0x10, RZ ;  /* 0x0000001043437819 */ /* 0x000fe200000006ff */
[----:B------:R-:W-:Y:S01]  /*2040*/  BSSY.RECONVERGENT B0, `(.L_x_7096) ;  /* 0x0000025000007945 */ /* 0x000fe20003800200 */
[----:B------:R-:W-:Y:S02]  /*2050*/  FSETP.GTU.FTZ.AND P0, PT, R77, 20, PT ;  /* 0x41a000004d00780b */ /* 0x000fe40003f1c000 */
[----:B------:R-:W-:Y:S02]  /*2060*/  CS2R R74, SRZ ;  /* 0x00000000004a7805 */ /* 0x000fe4000001ff00 */
[----:B------:R-:W-:Y:S01]  /*2070*/  MOV R73, RZ ;  /* 0x000000ff00497202 */ /* 0x000fe20000000f00 */
        /* <DEDUP_REMOVED lines=33> */
.L_x_7097:
[----:B------:R-:W-:Y:S05]  /*2290*/  BSYNC.RECONVERGENT B0 ;  /* 0x0000000000007941 */ /* 0x000fea0003800200 */
.L_x_7096:
        /* <DEDUP_REMOVED lines=39> */
.L_x_7099:
[----:B------:R-:W-:Y:S05]  /*2510*/  BSYNC.RECONVERGENT B0 ;  /* 0x0000000000007941 */ /* 0x000fea0003800200 */
.L_x_7098:
        /* <DEDUP_REMOVED lines=39> */
.L_x_7101:
[----:B------:R-:W-:Y:S05]  /*2790*/  BSYNC.RECONVERGENT B0 ;  /* 0x0000000000007941 */ /* 0x000fea0003800200 */
.L_x_7100:
        /* <DEDUP_REMOVED lines=39> */
.L_x_7103:
[----:B------:R-:W-:Y:S05]  /*2a10*/  BSYNC.RECONVERGENT B0 ;  /* 0x0000000000007941 */ /* 0x000fea0003800200 */
.L_x_7102:
[----:B------:R-:W-:Y:S01]  /*2a20*/  BSSY.RECONVERGENT B0, `(.L_x_7104) ;  /* 0x0000027000007945 */ /* 0x000fe20003800200 */
[----:B------:R-:W-:Y:S01]  /*2a30*/  IMAD.U32 R11, R0, 0x10000, RZ ;  /* 0x00010000000b7824 */ /* 0x000fe200078e00ff */
[----:B------:R-:W-:Y:S01]  /*2a40*/  FSETP.GTU.FTZ.AND P4, PT, R99, 20, PT ;  /* 0x41a000006300780b */ /* 0x000fe20003f9c000 */
[----:B------:R-:W-:Y:S01]  /*2a50*/  FADD.FTZ R105, R105, R58 ;  /* 0x0000003a69697221 */ /* 0x000fe20000010000 */
        /* <DEDUP_REMOVED lines=35> */
.L_x_7105:
[----:B------:R-:W-:Y:S05]  /*2c90*/  BSYNC.RECONVERGENT B0 ;  /* 0x0000000000007941 */ /* 0x000fea0003800200 */
.L_x_7104:
        /* <DEDUP_REMOVED lines=39> */
.L_x_7107:
[----:B------:R-:W-:Y:S05]  /*2f10*/  BSYNC.RECONVERGENT B0 ;  /* 0x0000000000007941 */ /* 0x000fea0003800200 */
.L_x_7106:
        /* <DEDUP_REMOVED lines=39> */
.L_x_7109:
[----:B------:R-:W-:Y:S05]  /*3190*/  BSYNC.RECONVERGENT B0 ;  /* 0x0000000000007941 */ /* 0x000fea0003800200 */
.L_x_7108:
        /* <DEDUP_REMOVED lines=39> */
.L_x_7111:
[----:B------:R-:W-:Y:S05]  /*3410*/  BSYNC.RECONVERGENT B0 ;  /* 0x0000000000007941 */ /* 0x000fea0003800200 */
.L_x_7110:
        /* <DEDUP_REMOVED lines=39> */
.L_x_7113:
[----:B------:R-:W-:Y:S05]  /*3690*/  BSYNC.RECONVERGENT B0 ;  /* 0x0000000000007941 */ /* 0x000fea0003800200 */
.L_x_7112:
        /* <DEDUP_REMOVED lines=9> */
[----:B------:R-:W-:Y:S01]  /*3730*/  FMUL.FTZ R123, R0, R61 ;  /* 0x0000003d007b7220 */ /* 0x000fe20000410000 */
        /* <DEDUP_REMOVED lines=34> */
.L_x_7115:
[----:B------:R-:W-:Y:S05]  /*3960*/  BSYNC.RECONVERGENT B0 ;  /* 0x0000000000007941 */ /* 0x000fea0003800200 */
.L_x_7114:
        /* <DEDUP_REMOVED lines=32> */
.L_x_7117:
[----:B------:R-:W-:Y:S05]  /*3b70*/  BSYNC.RECONVERGENT B0 ;  /* 0x0000000000007941 */ /* 0x000fea0003800200 */
.L_x_7116:
        /* <DEDUP_REMOVED lines=32> */
.L_x_7119:
[----:B------:R-:W-:Y:S05]  /*3d80*/  BSYNC.RECONVERGENT B0 ;  /* 0x0000000000007941 */ /* 0x000fea0003800200 */
.L_x_7118:
        /* <DEDUP_REMOVED lines=32> */
.L_x_7121:
[----:B------:R-:W-:Y:S05]  /*3f90*/  BSYNC.RECONVERGENT B0 ;  /* 0x0000000000007941 */ /* 0x000fea0003800200 */
.L_x_7120:
        /* <DEDUP_REMOVED lines=32> */
.L_x_7123:
[----:B------:R-:W-:Y:S05]  /*41a0*/  BSYNC.RECONVERGENT B0 ;  /* 0x0000000000007941 */ /* 0x000fea0003800200 */
.L_x_7122:
        /* <DEDUP_REMOVED lines=32> */
.L_x_7125:
[----:B------:R-:W-:Y:S05]  /*43b0*/  BSYNC.RECONVERGENT B0 ;  /* 0x0000000000007941 */ /* 0x000fea0003800200 */
.L_x_7124:
        /* <DEDUP_REMOVED lines=42> */
.L_x_7164:
        /* <DEDUP_REMOVED lines=38> */
[----:B------:R-:W-:Y:S01]  /*48c0*/  MOV R13, UR7 ;  /* 0x00000007000d7c02 */ /* 0x000fe20008000f00 */
[----:B------:R-:W-:Y:S01]  /*48d0*/  IMAD.MOV.U32 R151, RZ, RZ, RZ ;  /* 0x000000ffff977224 */ /* 0x000fe200078e00ff */
[----:B------:R-:W-:Y:S02]  /*48e0*/  MOV R153, RZ ;  /* 0x000000ff00997202 */ /* 0x000fe40000000f00 */
[----:B------:R-:W-:Y:S02]  /*48f0*/  MOV R15, UR11 ;  /* 0x0000000b000f7c02 */ /* 0x000fe40008000f00 */
        /* <DEDUP_REMOVED lines=53> */
[----:B--2---:R-:W-:-:S03]  /*4c50*/  PRMT R14, R13, 0x7632, R14 ;  /* 0x000076320d0e7816 */ /* 0x004fc6000000000e */
[----:B------:R-:W-:Y:S04]  /*4c60*/  STS.U16 [R24+0x280], R153 ;  /* 0x0002809918007388 */ /* 0x000fe80000000400 */
[----:B------:R-:W-:Y:S04]  /*4c70*/  STS.U16 [R23+0x2c0], R143 ;  /* 0x0002c08f17007388 */ /* 0x000fe80000000400 */
[----:B------:R2:W-:Y:S04]  /*4c80*/  STS.U16 [R22+0x300], R3 ;  /* 0x0003000316007388 */ /* 0x0005e80000000400 */
[----:B------:R3:W-:Y:S04]  /*4c90*/  STS.U16 [R21+0x340], R12 ;  /* 0x0003400c15007388 */ /* 0x0007e80000000400 */
[----:B------:R-:W-:Y:S04]  /*4ca0*/  STS.U16 [R20+0x380], R13 ;  /* 0x0003800d14007388 */ /* 0x000fe80000000400 */
[----:B------:R-:W-:Y:S01]  /*4cb0*/  STS.U16 [R19+0x3c0], R14 ;  /* 0x0003c00e13007388 */ /* 0x000fe20000000400 */
[----:B------:R-:W-:-:S03]  /*4cc0*/  NOP ;  /* 0x0000000000007918 */ /* 0x000fc60000000000 */
[----:B------:R4:W5:Y:S01]  /*4cd0*/  LDG.E R173, desc[UR24][R16.64] ;  /* 0x0000001810ad7981 */ /* 0x000962000c1e1900 */
[----:B-1----:R-:W1:Y:S03]  /*4ce0*/  S2UR UR21, SR_CgaCtaId ;  /* 0x00000000001579c3 */ /* 0x002e660000008800 */
[----:B------:R-:W3:Y:S04]  /*4cf0*/  LDS.U16 R156, [R18] ;  /* 0x00000000129c7984 */ /* 0x000ee80000000400 */
[----:B------:R-:W3:Y:S04]  /*4d00*/  LDS.U16 R155, [R18+0x2] ;  /* 0x00000200129b7984 */ /* 0x000ee80000000400 */
[----:B------:R-:W3:Y:S04]  /*4d10*/  LDS.U16 R154, [R18+0x4] ;  /* 0x00000400129a7984 */ /* 0x000ee80000000400 */
        /* <DEDUP_REMOVED lines=10> */
[----:B------:R-:W3:Y:S04]  /*4dc0*/  LDS.U16 R143, [R18+0x1a] ;  /* 0x00001a00128f7984 */ /* 0x000ee80000000400 */
[----:B----4-:R-:W4:Y:S04]  /*4dd0*/  LDS.U16 R17, [R18+0x1c] ;  /* 0x00001c0012117984 */ /* 0x010f280000000400 */
[----:B------:R-:W4:Y:S01]  /*4de0*/  LDS.U16 R16, [R18+0x1e] ;  /* 0x00001e0012107984 */ /* 0x000f220000000400 */
[----:B------:R-:W-:Y:S01]  /*4df0*/  FMUL.FTZ R2, R142, 1.4426950216293334961 ;  /* 0x3fb8aa3b8e027820 */ /* 0x000fe20000410000 */
[----:B------:R-:W-:Y:S01]  /*4e00*/  USHF.L.U32 UR41, UR12, 0x8, URZ ;  /* 0x000000080c297899 */ /* 0x000fe200080006ff */
[----:B------:R-:W-:-:S02]  /*4e10*/  ISETP.NE.AND P1, PT, R54, RZ, PT ;  /* 0x000000ff3600720c */ /* 0x000fc40003f25270 */
[C---:B0-----:R-:W-:Y:S01]  /*4e20*/  FMUL.FTZ R15, R2.reuse, R86 ;  /* 0x00000056020f7220 */ /* 0x041fe20000410000 */
[----:B------:R-:W-:Y:S01]  /*4e30*/  UIADD3 UR20, UPT, UPT, UR41, -0x100, URZ ;  /* 0xffffff0029147890 */ /* 0x000fe2000fffe0ff */
[C---:B------:R-:W-:Y:S01]  /*4e40*/  FMUL.FTZ R164, R2.reuse, R85 ;  /* 0x0000005502a47220 */ /* 0x040fe20000410000 */
[C---:B------:R-:W-:Y:S02]  /*4e50*/  FMUL.FTZ R168, R2.reuse, R84 ;  /* 0x0000005402a87220 */ /* 0x040fe40000410000 */
[----:B------:R-:W-:Y:S01]  /*4e60*/  ULOP3.LUT UR20, UR20, 0x100, URZ, 0xc0, !UPT ;  /* 0x0000010014147892 */ /* 0x000fe2000f8ec0ff */
        /* <DEDUP_REMOVED lines=15> */
[C---:B------:R-:W-:Y:S01]  /*4f60*/  ISETP.NE.AND P0, PT, R54.reuse, 0x1f, PT ;  /* 0x0000001f3600780c */ /* 0x040fe20003f05270 */
[----:B-1----:R-:W-:Y:S01]  /*4f70*/  ULEA UR27, UR21, UR27, 0x18 ;  /* 0x0000001b151b7291 */ /* 0x002fe2000f8ec0ff */
[----:B--2---:R-:W-:Y:S01]  /*4f80*/  IADD3 R3, PT, PT, R141, UR20, RZ ;  /* 0x000000148d037c10 */ /* 0x004fe2000fffe0ff */
[----:B------:R-:W1:Y:S01]  /*4f90*/  MUFU.EX2 R164, R164 ;  /* 0x000000a400a47308 */ /* 0x000e620000000800 */
[----:B------:R-:W-:-:S04]  /*4fa0*/  @P1 IADD3 R3, PT, PT, R54, 0x200, RZ ;  /* 0x0000020036031810 */ /* 0x000fc80007ffe0ff */
[----:B---3--:R-:W-:-:S03]  /*4fb0*/  LEA R12, R3, UR27, 0x2 ;  /* 0x0000001b030c7c11 */ /* 0x008fc6000f8e10ff */
        /* <DEDUP_REMOVED lines=30> */
[----:B----4-:R-:W-:Y:S02]  /*51a0*/  SHF.L.U32 R17, R17, 0x10, RZ ;  /* 0x0000001011117819 */ /* 0x010fe400000006ff */
[----:B------:R-:W-:Y:S01]  /*51b0*/  SHF.L.U32 R16, R16, 0x10, RZ ;  /* 0x0000001010107819 */ /* 0x000fe200000006ff */
        /* <DEDUP_REMOVED lines=26> */
.L_x_7128:
[----:B------:R-:W-:-:S06]  /*5360*/  LEA R218, R54, UR27, 0x2 ;  /* 0x0000001b36da7c11 */ /* 0x000fcc000f8e10ff */
[----:B------:R-:W0:Y:S02]  /*5370*/  LDS R218, [R218+0x16ac] ;  /* 0x0016ac00dada7984 */ /* 0x000e240000000800 */
.L_x_7129:
[----:B------:R-:W-:Y:S05]  /*5380*/  BSYNC.RECONVERGENT B0 ;  /* 0x0000000000007941 */ /* 0x000fea0003800200 */
.L_x_7127:
        /* <DEDUP_REMOVED lines=41> */
[----:B------:R-:W-:Y:S01]  /*5620*/  FFMA.FTZ R213, R180, R3, R189 ;  /* 0x00000003b4d57223 */ /* 0x000fe200000100bd */
[----:B------:R-:W-:Y:S01]  /*5630*/  FMUL.FTZ R12, R183, R12 ;  /* 0x0000000cb70c7220 */ /* 0x000fe20000410000 */
        /* <DEDUP_REMOVED lines=10> */
[C---:B------:R-:W-:Y:S01]  /*56e0*/  FFMA.FTZ R3, R187.reuse, R3, R210 ;  /* 0x00000003bb037223 */ /* 0x040fe200000100d2 */
        /* <DEDUP_REMOVED lines=13> */
[C---:B------:R-:W-:Y:S01]  /*57c0*/  FMUL.FTZ R12, R179.reuse, R12 ;  /* 0x0000000cb30c7220 */ /* 0x040fe20000410000 */
        /* <DEDUP_REMOVED lines=20> */
[----:B------:R-:W-:Y:S01]  /*5910*/  FFMA.FTZ R12, R160, R12, R163 ;  /* 0x0000000ca00c7223 */ /* 0x000fe200000100a3 */
[----:B------:R-:W-:Y:S01]  /*5920*/  FFMA.FTZ R215, R168, R213, R165 ;  /* 0x000000d5a8d77223 */ /* 0x000fe200000100a5 */
[C---:B------:R-:W-:Y:S01]  /*5930*/  FMUL.FTZ R213, R164.reuse, R13 ;  /* 0x0000000da4d57220 */ /* 0x040fe20000410000 */
[----:B------:R-:W-:Y:S01]  /*5940*/  FMUL.FTZ R3, R183, R2 ;  /* 0x00000002b7037220 */ /* 0x000fe20000410000 */
[----:B------:R-:W-:Y:S01]  /*5950*/  FFMA.FTZ R12, R157, R12, R162 ;  /* 0x0000000c9d0c7223 */ /* 0x000fe200000100a2 */
[----:B------:R-:W-:Y:S01]  /*5960*/  FFMA.FTZ R224, R164, R215, R161 ;  /* 0x000000d7a4e07223 */ /* 0x000fe200000100a1 */
[----:B------:R-:W-:Y:S01]  /*5970*/  ISETP.NE.AND P2, PT, R184, 0x1f, PT ;  /* 0x0000001fb800780c */ /* 0x000fe20003f45270 */
[----:B------:R-:W-:Y:S01]  /*5980*/  FMUL.FTZ R2, R180, R3 ;  /* 0x00000003b4027220 */ /* 0x000fe20000410000 */
[----:B------:R-:W0:Y:S01]  /*5990*/  SHFL.DOWN PT, R226, R213, 0x1, 0x1f ;  /* 0x08201f00d5e27f89 */ /* 0x000e2200000e0000 */
[----:B------:R-:W-:Y:S01]  /*59a0*/  ISETP.GE.AND P0, PT, R35, 0x1, PT ;  /* 0x000000012300780c */ /* 0x000fe20003f06270 */
[----:B------:R-:W-:Y:S01]  /*59b0*/  UISETP.GE.AND UP0, UPT, UR12, UR42, UPT ;  /* 0x0000002a0c00728c */ /* 0x000fe2000bf06270 */
[----:B------:R-:W-:Y:S01]  /*59c0*/  FMUL.FTZ R3, R175, R2 ;  /* 0x00000002af037220 */ /* 0x000fe20000410000 */
[----:B------:R-:W1:Y:S01]  /*59d0*/  SHFL.UP PT, R13, R12, 0x1, RZ ;  /* 0x042000000c0d7989 */ /* 0x000e6200000e00ff */
[----:B------:R-:W-:Y:S01]  /*59e0*/  ISETP.GT.U32.AND P3, PT, R184, 0x17, PT ;  /* 0x00000017b800780c */ /* 0x000fe20003f64070 */
[----:B------:R-:W-:Y:S01]  /*59f0*/  UMOV UR20, UR23 ;  /* 0x0000001700147c82 */ /* 0x000fe20008000000 */
[----:B------:R-:W-:Y:S01]  /*5a00*/  FMUL.FTZ R2, R170, R3 ;  /* 0x00000003aa027220 */ /* 0x000fe20000410000 */
[----:B------:R-:W2:Y:S01]  /*5a10*/  SHFL.DOWN PT, R217, R224, 0x1, 0x1f ;  /* 0x08201f00e0d97f89 */ /* 0x000ea200000e0000 */
[----:B------:R-:W-:Y:S01]  /*5a20*/  SHF.R.S32.HI R223, RZ, 0x1f, R59 ;  /* 0x0000001fffdf7819 */ /* 0x000fe2000001143b */
[----:B------:R-:W-:Y:S01]  /*5a30*/  BSSY.RECONVERGENT B0, `(.L_x_7130) ;  /* 0x00000fa000007945 */ /* 0x000fe20003800200 */
[----:B------:R-:W-:Y:S01]  /*5a40*/  FMUL.FTZ R3, R167, R2 ;  /* 0x00000002a7037220 */ /* 0x000fe20000410000 */
[----:B------:R-:W-:-:S03]  /*5a50*/  ISETP.NE.AND P6, PT, R54, RZ, PT ;  /* 0x000000ff3600720c */ /* 0x000fc60003fc5270 */
[----:B------:R-:W-:-:S04]  /*5a60*/  FMUL.FTZ R2, R160, R3 ;  /* 0x00000003a0027220 */ /* 0x000fc80000410000 */
[----:B------:R-:W-:Y:S01]  /*5a70*/  FMUL.FTZ R215, R157, R2 ;  /* 0x000000029dd77220 */ /* 0x000fe20000410000 */
[----:B0-----:R-:W-:-:S04]  /*5a80*/  @P2 FMUL.FTZ R3, R226, R213 ;  /* 0x000000d5e2032220 */ /* 0x001fc80000410000 */
[----:B------:R-:W0:Y:S01]  /*5a90*/  SHFL.UP PT, R2, R215, 0x1, RZ ;  /* 0x04200000d7027989 */ /* 0x000e2200000e00ff */
[----:B-1----:R-:W-:Y:S01]  /*5aa0*/  FFMA.FTZ R13, R215, R13, R12 ;  /* 0x0000000dd70d7223 */ /* 0x002fe2000001000c */
[----:B--2---:R-:W-:Y:S01]  /*5ab0*/  @P2 FFMA.FTZ R224, R213, R217, R224 ;  /* 0x000000d9d5e02223 */ /* 0x004fe200000100e0 */
[----:B------:R-:W-:-:S03]  /*5ac0*/  @P2 MOV R213, R3 ;  /* 0x0000000300d52202 */ /* 0x000fc60000000f00 */
[----:B------:R-:W-:Y:S01]  /*5ad0*/  FSEL R12, R12, R13, !P0 ;  /* 0x0000000d0c0c7208 */ /* 0x000fe20004000000 */
[----:B------:R-:W1:Y:S01]  /*5ae0*/  SHFL.DOWN PT, R217, R224, 0x2, 0x1f ;  /* 0x08401f00e0d97f89 */ /* 0x000e6200000e0000 */
[----:B------:R-:W-:-:S03]  /*5af0*/  ISETP.GT.U32.AND P2, PT, R184, 0x1d, PT ;  /* 0x0000001db800780c */ /* 0x000fc60003f44070 */
[----:B------:R-:W2:Y:S04]  /*5b00*/  SHFL.DOWN PT, R226, R213, 0x2, 0x1f ;  /* 0x08401f00d5e27f89 */ /* 0x000ea800000e0000 */
[----:B------:R-:W4:Y:S01]  /*5b10*/  SHFL.UP PT, R3, R12, 0x2, RZ ;  /* 0x044000000c037989 */ /* 0x000f2200000e00ff */
[----:B0-----:R-:W-:Y:S01]  /*5b20*/  @P0 FMUL.FTZ R215, R215, R2 ;  /* 0x00000002d7d70220 */ /* 0x001fe20000410000 */
[----:B------:R-:W-:-:S04]  /*5b30*/  ISETP.GE.AND P0, PT, R35, 0x2, PT ;  /* 0x000000022300780c */ /* 0x000fc80003f06270 */
[----:B------:R-:W0:Y:S01]  /*5b40*/  SHFL.UP PT, R2, R215, 0x2, RZ ;  /* 0x04400000d7027989 */ /* 0x000e2200000e00ff */
[C---:B-1----:R-:W-:Y:S01]  /*5b50*/  @!P2 FFMA.FTZ R224, R213.reuse, R217, R224 ;  /* 0x000000d9d5e0a223 */ /* 0x042fe200000100e0 */
[----:B--2---:R-:W-:Y:S01]  /*5b60*/  @!P2 FMUL.FTZ R13, R213, R226 ;  /* 0x000000e2d50da220 */ /* 0x004fe20000410000 */
[----:B----4-:R-:W-:-:S04]  /*5b70*/  FFMA.FTZ R3, R215, R3, R12 ;  /* 0x00000003d7037223 */ /* 0x010fc8000001000c */
[----:B------:R-:W-:Y:S02]  /*5b80*/  @!P2 MOV R213, R13 ;  /* 0x0000000d00d5a202 */ /* 0x000fe40000000f00 */
[----:B------:R-:W1:Y:S01]  /*5b90*/  SHFL.DOWN PT, R13, R224, 0x4, 0x1f ;  /* 0x08801f00e00d7f89 */ /* 0x000e6200000e0000 */
[----:B------:R-:W-:Y:S02]  /*5ba0*/  ISETP.GE.AND P2, PT, R35, 0x4, PT ;  /* 0x000000042300780c */ /* 0x000fe40003f46270 */
[----:B------:R-:W-:Y:S02]  /*5bb0*/  FSEL R226, R12, R3, !P0 ;  /* 0x000000030ce27208 */ /* 0x000fe40004000000 */
[----:B------:R-:W2:Y:S01]  /*5bc0*/  SHFL.DOWN PT, R12, R213, 0x4, 0x1f ;  /* 0x08801f00d50c7f89 */ /* 0x000ea200000e0000 */
[----:B0-----:R-:W-:Y:S01]  /*5bd0*/  @P0 FMUL.FTZ R215, R215, R2 ;  /* 0x00000002d7d70220 */ /* 0x001fe20000410000 */
[----:B------:R-:W-:Y:S02]  /*5be0*/  ISETP.GT.U32.AND P0, PT, R184, 0x1b, PT ;  /* 0x0000001bb800780c */ /* 0x000fe40003f04070 */
[----:B------:R-:W0:Y:S04]  /*5bf0*/  SHFL.UP PT, R3, R226, 0x4, RZ ;  /* 0x04800000e2037989 */ /* 0x000e2800000e00ff */
[----:B------:R-:W4:Y:S07]  /*5c00*/  SHFL.UP PT, R2, R215, 0x4, RZ ;  /* 0x04800000d7027989 */ /* 0x000f2e00000e00ff */
[----:B-1----:R-:W-:Y:S01]  /*5c10*/  @!P0 FFMA.FTZ R224, R213, R13, R224 ;  /* 0x0000000dd5e08223 */ /* 0x002fe200000100e0 */
[----:B------:R-:W-:-:S02]  /*5c20*/  HFMA2 R13, -RZ, RZ, 0, 0 ;  /* 0x00000000ff0d7431 */ /* 0x000fc400000001ff */
[----:B--2---:R-:W-:Y:S02]  /*5c30*/  @!P0 FMUL.FTZ R12, R213, R12 ;  /* 0x0000000cd50c8220 */ /* 0x004fe40000410000 */
[----:B------:R-:W1:Y:S01]  /*5c40*/  SHFL.DOWN PT, R221, R224, 0x8, 0x1f ;  /* 0x09001f00e0dd7f89 */ /* 0x000e6200000e0000 */
[C---:B0-----:R-:W-:Y:S02]  /*5c50*/  FFMA.FTZ R3, R215.reuse, R3, R226 ;  /* 0x00000003d7037223 */ /* 0x041fe400000100e2 */
[----:B------:R-:W-:Y:S01]  /*5c60*/  @!P0 MOV R213, R12 ;  /* 0x0000000c00d58202 */ /* 0x000fe20000000f00 */
[----:B------:R-:W-:Y:S01]  /*5c70*/  IMAD.MOV.U32 R12, RZ, RZ, 0x3f800000 ;  /* 0x3f800000ff0c7424 */ /* 0x000fe200078e00ff */
[----:B------:R-:W-:Y:S01]  /*5c80*/  PLOP3.LUT P0, PT, PT, PT, UP0, 0x80, 0x8 ;  /* 0x000000000008781c */ /* 0x000fe20003f0f008 */
[----:B----4-:R-:W-:Y:S01]  /*5c90*/  @P2 FMUL.FTZ R215, R215, R2 ;  /* 0x00000002d7d72220 */ /* 0x010fe20000410000 */
[----:B------:R-:W-:Y:S02]  /*5ca0*/  FSEL R228, R226, R3, !P2 ;  /* 0x00000003e2e47208 */ /* 0x000fe40005000000 */
[----:B------:R-:W0:Y:S01]  /*5cb0*/  SHFL.DOWN PT, R226, R213, 0x8, 0x1f ;  /* 0x09001f00d5e27f89 */ /* 0x000e2200000e0000 */
[----:B------:R-:W-:-:S02]  /*5cc0*/  ISETP.NE.OR P0, PT, R54, RZ, P0 ;  /* 0x000000ff3600720c */ /* 0x000fc40000705670 */
[----:B------:R-:W-:Y:S01]  /*5cd0*/  ISETP.GE.AND P2, PT, R35, 0x8, PT ;  /* 0x000000082300780c */ /* 0x000fe20003f46270 */
[----:B------:R-:W2:Y:S04]  /*5ce0*/  SHFL.UP PT, R3, R228, 0x8, RZ ;  /* 0x05000000e4037989 */ /* 0x000ea800000e00ff */
[----:B------:R-:W4:Y:S06]  /*5cf0*/  SHFL.UP PT, R2, R215, 0x8, RZ ;  /* 0x05000000d7027989 */ /* 0x000f2c00000e00ff */
[----:B------:R-:W-:Y:S01]  /*5d00*/  @!P0 LEA R217, R141, UR27, 0x3 ;  /* 0x0000001b8dd98c11 */ /* 0x000fe2000f8e18ff */
[----:B-1----:R-:W-:-:S04]  /*5d10*/  @!P3 FFMA.FTZ R224, R213, R221, R224 ;  /* 0x000000ddd5e0b223 */ /* 0x002fc800000100e0 */
[----:B------:R-:W-:Y:S01]  /*5d20*/  @!P0 LDS.64 R12, [R217+0x1728] ;  /* 0x00172800d90c8984 */ /* 0x000fe20000000a00 */
[----:B------:R-:W-:Y:S01]  /*5d30*/  ISETP.GE.AND P0, PT, R35, 0x10, PT ;  /* 0x000000102300780c */ /* 0x000fe20003f06270 */
[----:B0-----:R-:W-:Y:S01]  /*5d40*/  @!P3 FMUL.FTZ R219, R213, R226 ;  /* 0x000000e2d5dbb220 */ /* 0x001fe20000410000 */
[----:B--2---:R-:W-:-:S04]  /*5d50*/  FFMA.FTZ R3, R215, R3, R228 ;  /* 0x00000003d7037223 */ /* 0x004fc800000100e4 */
[----:B------:R-:W-:Y:S02]  /*5d60*/  @!P3 MOV R213, R219 ;  /* 0x000000db00d5b202 */ /* 0x000fe40000000f00 */
[----:B------:R-:W0:Y:S01]  /*5d70*/  SHFL.DOWN PT, R219, R224, 0x10, 0x1f ;  /* 0x0a001f00e0db7f89 */ /* 0x000e2200000e0000 */
[----:B----4-:R-:W-:Y:S01]  /*5d80*/  @P2 FMUL.FTZ R215, R215, R2 ;  /* 0x00000002d7d72220 */ /* 0x010fe20000410000 */
[----:B------:R-:W-:Y:S02]  /*5d90*/  FSEL R228, R228, R3, !P2 ;  /* 0x00000003e4e47208 */ /* 0x000fe40005000000 */
[----:B------:R-:W1:Y:S01]  /*5da0*/  SHFL.DOWN PT, R226, R213, 0x10, 0x1f ;  /* 0x0a001f00d5e27f89 */ /* 0x000e6200000e0000 */
[----:B------:R-:W-:-:S03]  /*5db0*/  ISETP.GT.U32.AND P2, PT, R184, 0xf, PT ;  /* 0x0000000fb800780c */ /* 0x000fc60003f44070 */
[----:B------:R-:W2:Y:S04]  /*5dc0*/  SHFL.UP PT, R3, R228, 0x10, RZ ;  /* 0x06000000e4037989 */ /* 0x000ea800000e00ff */
[----:B------:R-:W4:Y:S06]  /*5dd0*/  SHFL.UP PT, R2, R215, 0x10, RZ ;  /* 0x06000000d7027989 */ /* 0x000f2c00000e00ff */
[C---:B0-----:R-:W-:Y:S01]  /*5de0*/  @!P2 FFMA.FTZ R224, R213.reuse, R219, R224 ;  /* 0x000000dbd5e0a223 */ /* 0x041fe200000100e0 */
[----:B-1----:R-:W-:Y:S01]  /*5df0*/  @!P2 FMUL.FTZ R217, R213, R226 ;  /* 0x000000e2d5d9a220 */ /* 0x002fe20000410000 */
[----:B------:R-:W-:Y:S01]  /*5e00*/  SHFL.IDX PT, R230, R13, RZ, 0x1f ;  /* 0x00001fff0de67589 */ /* 0x000fe200000e0000 */
[----:B--2---:R-:W-:-:S03]  /*5e10*/  FFMA.FTZ R3, R215, R3, R228 ;  /* 0x00000003d7037223 */ /* 0x004fc600000100e4 */
[----:B------:R-:W-:Y:S01]  /*5e20*/  @!P2 MOV R213, R217 ;  /* 0x000000d900d5a202 */ /* 0x000fe20000000f00 */
[----:B----4-:R-:W-:Y:S01]  /*5e30*/  @P0 FMUL.FTZ R215, R215, R2 ;  /* 0x00000002d7d70220 */ /* 0x010fe20000410000 */
[----:B------:R-:W-:-:S03]  /*5e40*/  FSEL R217, R228, R3, !P0 ;  /* 0x00000003e4d97208 */ /* 0x000fc60004000000 */
[----:B------:R-:W-:Y:S01]  /*5e50*/  SHFL.DOWN PT, R221, R213, 0x1, 0x1f ;  /* 0x08201f00d5dd7f89 */ /* 0x000fe200000e0000 */
[----:B------:R-:W-:Y:S01]  /*5e60*/  HFMA2 R3, -RZ, RZ, 0, 0 ;  /* 0x00000000ff037431 */ /* 0x000fe200000001ff */
[----:B------:R-:W-:Y:S02]  /*5e70*/  MOV R2, R54 ;  /* 0x0000003600027202 */ /* 0x000fe40000000f00 */
[----:B------:R-:W0:Y:S01]  /*5e80*/  SHFL.DOWN PT, R228, R224, 0x1, 0x1f ;  /* 0x08201f00e0e47f89 */ /* 0x000e2200000e0000 */
[----:B------:R-:W-:-:S03]  /*5e90*/  ISETP.NE.AND P0, PT, R54, 0x1f, PT ;  /* 0x0000001f3600780c */ /* 0x000fc60003f05270 */
[----:B------:R-:W-:Y:S01]  /*5ea0*/  SHFL.UP PT, R215, R215, 0x1, RZ ;  /* 0x04200000d7d77989 */ /* 0x000fe200000e00ff */
[----:B------:R-:W-:-:S03]  /*5eb0*/  IMAD.WIDE.U32 R2, R10, UR26, R2 ;  /* 0x0000001a0a027c25 */ /* 0x000fc6000f8e0002 */
[----:B------:R-:W-:Y:S01]  /*5ec0*/  SHFL.UP PT, R226, R217, 0x1, RZ ;  /* 0x04200000d9e27989 */ /* 0x000fe200000e00ff */
[----:B------:R-:W-:-:S03]  /*5ed0*/  IMAD R3, R11, UR26, R3 ;  /* 0x0000001a0b037c24 */ /* 0x000fc6000f8e0203 */
[----:B------:R-:W-:Y:S01]  /*5ee0*/  SHFL.IDX PT, R224, R224, RZ, 0x1f ;  /* 0x00001fffe0e07589 */ /* 0x000fe200000e0000 */
[----:B------:R-:W-:-:S03]  /*5ef0*/  IMAD.WIDE.U32 R2, R59, UR34, R2 ;  /* 0x000000223b027c25 */ /* 0x000fc6000f8e0002 */
[----:B------:R-:W1:Y:S01]  /*5f00*/  SHFL.IDX PT, R213, R213, RZ, 0x1f ;  /* 0x00001fffd5d57589 */ /* 0x000e6200000e0000 */
[----:B0-----:R-:W-:-:S03]  /*5f10*/  @P0 FFMA.FTZ R230, R221, R230, R228 ;  /* 0x000000e6dde60223 */ /* 0x001fc600000100e4 */
[----:B---3--:R0:W2:Y:S01]  /*5f20*/  SHFL.IDX PT, R219, R14, RZ, 0x1f ;  /* 0x00001fff0edb7589 */ /* 0x0080a200000e0000 */
[----:B------:R-:W-:Y:S01]  /*5f30*/  FFMA.FTZ R173, R230, R218, R173 ;  /* 0x000000dae6ad7223 */ /* 0x000fe200000100ad */
[----:B0-----:R-:W-:Y:S02]  /*5f40*/  IMAD R14, R223, UR34, RZ ;  /* 0x00000022df0e7c24 */ /* 0x001fe4000f8e02ff */
[C---:B-1----:R-:W-:Y:S01]  /*5f50*/  FFMA.FTZ R13, R213.reuse, R13, R224 ;  /* 0x0000000dd50d7223 */ /* 0x042fe200000100e0 */
[----:B------:R-:W-:Y:S01]  /*5f60*/  FMUL.FTZ R12, R213, R12 ;  /* 0x0000000cd50c7220 */ /* 0x000fe20000410000 */
[----:B--2---:R-:W-:Y:S01]  /*5f70*/  @P1 FFMA.FTZ R219, R215, R219, R226 ;  /* 0x000000dbd7db1223 */ /* 0x004fe200000100e2 */
[----:B------:R-:W-:Y:S01]  /*5f80*/  IMAD R215, R59, UR35, R14 ;  /* 0x000000233bd77c24 */ /* 0x000fe2000f8e020e */
[----:B------:R-:W-:Y:S02]  /*5f90*/  IADD3 R14, P0, PT, R2, UR22, RZ ;  /* 0x00000016020e7c10 */ /* 0x000fe4000ff1e0ff */
[----:B------:R-:W-:-:S02]  /*5fa0*/  FFMA.FTZ R219, R15, R219, R222 ;  /* 0x000000db0fdb7223 */ /* 0x000fc400000100de */
[----:B------:R-:W-:Y:S01]  /*5fb0*/  IADD3.X R15, PT, PT, R3, R215, RZ, P0, !PT ;  /* 0x000000d7030f7210 */ /* 0x000fe200007fe4ff */
[----:B------:R-:W-:Y:S01]  /*5fc0*/  FFMA.FTZ R3, R157, R173, R198 ;  /* 0x000000ad9d037223 */ /* 0x000fe200000100c6 */
[-C--:B------:R-:W-:Y:S01]  /*5fd0*/  FFMA.FTZ R218, R164, R219.reuse, R211 ;  /* 0x000000dba4da7223 */ /* 0x080fe200000100d3 */
[----:B------:R-:W-:Y:S01]  /*5fe0*/  FFMA.FTZ R215, R0, R219, RZ ;  /* 0x000000db00d77223 */ /* 0x000fe200000100ff */
[----:B------:R-:W-:Y:S01]  /*5ff0*/  FADD.FTZ R2, -R222, R219 ;  /* 0x000000dbde027221 */ /* 0x000fe20000010100 */
[----:B------:R-:W-:Y:S01]  /*6000*/  FFMA.FTZ R198, R160, R3, R193 ;  /* 0x00000003a0c67223 */ /* 0x000fe200000100c1 */
[-C--:B------:R-:W-:Y:S01]  /*6010*/  FFMA.FTZ R222, R168, R218.reuse, R209 ;  /* 0x000000daa8de7223 */ /* 0x080fe200000100d1 */
[----:B------:R-:W-:Y:S01]  /*6020*/  FFMA.FTZ R215, R104, R218, R215 ;  /* 0x000000da68d77223 */ /* 0x000fe200000100d7 */
        /* <DEDUP_REMOVED lines=12> */
[----:B------:R-:W-:Y:S01]  /*60f0*/  FFMA.FTZ R205, R152, -R205, R217 ;  /* 0x800000cd98cd7223 */ /* 0x000fe200000100d9 */
        /* <DEDUP_REMOVED lines=8> */
[C---:B------:R-:W-:Y:S01]  /*6180*/  FFMA.FTZ R217, R187.reuse, R215, R190 ;  /* 0x000000d7bbd97223 */ /* 0x040fe200000100be */
        /* <DEDUP_REMOVED lines=8> */
[-C--:B------:R-:W-:Y:S01]  /*6210*/  FFMA.FTZ R201, R180, R206.reuse, R201 ;  /* 0x000000ceb4c97223 */ /* 0x080fe200000100c9 */
[----:B------:R-:W-:Y:S01]  /*6220*/  SHF.L.U32 R187, R54, 0x4, RZ ;  /* 0x0000000436bb7819 */ /* 0x000fe200000006ff */
[----:B------:R-:W-:Y:S01]  /*6230*/  FFMA.FTZ R180, R120, R206, R183 ;  /* 0x000000ce78b47223 */ /* 0x000fe200000100b7 */
[----:B------:R-:W-:Y:S01]  /*6240*/  FFMA.FTZ R179, R179, R181, R182 ;  /* 0x000000b5b3b37223 */ /* 0x000fe200000100b6 */
[-C--:B------:R-:W-:Y:S01]  /*6250*/  FFMA.FTZ R202, R175, R201.reuse, R202 ;  /* 0x000000c9afca7223 */ /* 0x080fe200000100ca */
[----:B------:R-:W-:Y:S01]  /*6260*/  @!P6 LEA R183, R141, UR27, 0x3 ;  /* 0x0000001b8db7ec11 */ /* 0x000fe2000f8e18ff */
[----:B------:R-:W-:Y:S01]  /*6270*/  FFMA.FTZ R180, R117, R201, R180 ;  /* 0x000000c975b47223 */ /* 0x000fe200000100b4 */
[----:B------:R-:W-:Y:S01]  /*6280*/  FFMA.FTZ R178, R177, R179, R178 ;  /* 0x000000b3b1b27223 */ /* 0x000fe200000100b2 */
[----:B------:R-:W-:Y:S01]  /*6290*/  FFMA.FTZ R197, R170, R202, R197 ;  /* 0x000000caaac57223 */ /* 0x000fe200000100c5 */
[----:B------:R-:W-:Y:S01]  /*62a0*/  FMUL.FTZ R186, R181, R82 ;  /* 0x00000052b5ba7220 */ /* 0x000fe20000410000 */
[----:B------:R-:W-:Y:S01]  /*62b0*/  FFMA.FTZ R175, R119, R202, R180 ;  /* 0x000000ca77af7223 */ /* 0x000fe200000100b4 */
[----:B------:R-:W-:Y:S01]  /*62c0*/  FFMA.FTZ R169, R172, R178, R169 ;  /* 0x000000b2aca97223 */ /* 0x000fe200000100a9 */
[----:B------:R-:W-:Y:S01]  /*62d0*/  FFMA.FTZ R192, R167, R197, R174 ;  /* 0x000000c5a7c07223 */ /* 0x000fe200000100ae */
[----:B------:R-:W-:Y:S01]  /*62e0*/  LEA.HI R167, R54, R187, RZ, 0x1f ;  /* 0x000000bb36a77211 */ /* 0x000fe200078ff8ff */
[----:B------:R-:W-:Y:S01]  /*62f0*/  FFMA.FTZ R190, R122, R197, R175 ;  /* 0x000000c57abe7223 */ /* 0x000fe200000100af */
[----:B------:R-:W-:Y:S01]  /*6300*/  FFMA.FTZ R168, R168, R169, R165 ;  /* 0x000000a9a8a87223 */ /* 0x000fe200000100a5 */
[----:B------:R-:W-:Y:S01]  /*6310*/  P2R R165, PR, RZ, 0x40 ;  /* 0x00000040ffa57803 */ /* 0x000fe20000000000 */
[----:B------:R-:W-:Y:S01]  /*6320*/  FMUL.FTZ R174, R169, R84 ;  /* 0x00000054a9ae7220 */ /* 0x000fe20000410000 */
[----:B------:R-:W-:Y:S01]  /*6330*/  LEA R177, R167, UR27, 0x2 ;  /* 0x0000001ba7b17c11 */ /* 0x000fe2000f8e10ff */
[----:B------:R-:W-:Y:S01]  /*6340*/  FFMA.FTZ R161, R164, R168, R161 ;  /* 0x000000a8a4a17223 */ /* 0x000fe200000100a1 */
[----:B------:R-:W-:Y:S01]  /*6350*/  FMUL.FTZ R165, R168, R85 ;  /* 0x00000055a8a57220 */ /* 0x000fe20000410000 */
[----:B------:R-:W-:Y:S01]  /*6360*/  FMUL.FTZ R167, R179, R81 ;  /* 0x00000051b3a77220 */ /* 0x000fe20000410000 */
[----:B------:R0:W-:Y:S01]  /*6370*/  @!P6 STS.64 [R183+0x1728], R12 ;  /* 0x0017280cb700e388 */ /* 0x0001e20000000a00 */
[----:B------:R-:W-:Y:S01]  /*6380*/  FMUL.FTZ R164, R161, R86 ;  /* 0x00000056a1a47220 */ /* 0x000fe20000410000 */
[----:B------:R-:W-:Y:S01]  /*6390*/  FMUL.FTZ R172, R70, R165 ;  /* 0x000000a546ac7220 */ /* 0x000fe20000410000 */
[----:B------:R-:W-:Y:S01]  /*63a0*/  FMUL.FTZ R175, R185, R77 ;  /* 0x0000004db9af7220 */ /* 0x000fe20000410000 */
[----:B------:R-:W-:Y:S01]  /*63b0*/  FMUL.FTZ R188, R217, R72 ;  /* 0x00000048d9bc7220 */ /* 0x000fe20000410000 */
[-C--:B------:R-:W-:Y:S01]  /*63c0*/  FFMA.FTZ R170, R2, R164.reuse, RZ ;  /* 0x000000a402aa7223 */ /* 0x080fe200000100ff */
[----:B------:R-:W-:Y:S01]  /*63d0*/  FMUL.FTZ R164, R71, R164 ;  /* 0x000000a447a47220 */ /* 0x000fe20000410000 */
[----:B------:R-:W-:Y:S01]  /*63e0*/  FMUL.FTZ R182, R66, R167 ;  /* 0x000000a742b67220 */ /* 0x000fe20000410000 */
[----:B------:R-:W-:Y:S01]  /*63f0*/  FMUL.FTZ R180, R69, R174 ;  /* 0x000000ae45b47220 */ /* 0x000fe20000410000 */
[----:B------:R-:W-:Y:S01]  /*6400*/  FFMA.FTZ R170, R211, R165, R170 ;  /* 0x000000a5d3aa7223 */ /* 0x000fe200000100aa */
[----:B------:R-:W-:Y:S01]  /*6410*/  FMUL.FTZ R165, R178, R83 ;  /* 0x00000053b2a57220 */ /* 0x000fe20000410000 */
[----:B------:R1:W-:Y:S01]  /*6420*/  STS [R177+0x430], R164 ;  /* 0x000430a4b1007388 */ /* 0x0003e20000000800 */
[----:B0-----:R-:W-:Y:S01]  /*6430*/  FMUL.FTZ R12, R65, R186 ;  /* 0x000000ba410c7220 */ /* 0x001fe20000410000 */
[----:B------:R-:W-:Y:S01]  /*6440*/  FFMA.FTZ R170, R209, R174, R170 ;  /* 0x000000aed1aa7223 */ /* 0x000fe200000100aa */
[-C--:B------:R-:W-:Y:S01]  /*6450*/  FMUL.FTZ R174, R68, R165.reuse ;  /* 0x000000a544ae7220 */ /* 0x080fe20000410000 */
[----:B------:R0:W-:Y:S01]  /*6460*/  STS [R51+0x434], R172 ;  /* 0x000434ac33007388 */ /* 0x0001e20000000800 */
[----:B------:R-:W-:Y:S01]  /*6470*/  FFMA.FTZ R194, R160, R192, R163 ;  /* 0x000000c0a0c27223 */ /* 0x000fe200000100a3 */
[----:B------:R-:W-:Y:S01]  /*6480*/  FFMA.FTZ R170, R207, R165, R170 ;  /* 0x000000a5cfaa7223 */ /* 0x000fe200000100aa */
[----:B------:R-:W-:Y:S01]  /*6490*/  FMUL.FTZ R13, R215, R67 ;  /* 0x00000043d70d7220 */ /* 0x000fe20000410000 */
[----:B------:R2:W-:Y:S01]  /*64a0*/  STS [R51+0x444], R12 ;  /* 0x0004440c33007388 */ /* 0x0005e20000000800 */
[----:B------:R-:W-:Y:S01]  /*64b0*/  LEA.HI R187, R187, R187, RZ, 0x1b ;  /* 0x000000bbbbbb7211 */ /* 0x000fe200078fd8ff */
[----:B------:R-:W-:Y:S01]  /*64c0*/  FFMA.FTZ R167, R205, R167, R170 ;  /* 0x000000a7cda77223 */ /* 0x000fe200000100aa */
[----:B-1----:R-:W-:Y:S01]  /*64d0*/  FMUL.FTZ R164, R64, R175 ;  /* 0x000000af40a47220 */ /* 0x002fe20000410000 */
[----:B------:R-:W-:Y:S01]  /*64e0*/  FMUL.FTZ R163, R191, R99 ;  /* 0x00000063bfa37220 */ /* 0x000fe20000410000 */
[----:B------:R1:W-:Y:S01]  /*64f0*/  STS [R51+0x438], R180 ;  /* 0x000438b433007388 */ /* 0x0003e20000000800 */
[----:B0-----:R-:W-:Y:S01]  /*6500*/  FMUL.FTZ R172, R63, R188 ;  /* 0x000000bc3fac7220 */ /* 0x001fe20000410000 */
[----:B------:R-:W-:Y:S01]  /*6510*/  FFMA.FTZ R186, R208, R186, R167 ;  /* 0x000000bad0ba7223 */ /* 0x000fe200000100a7 */
[----:B------:R-:W-:Y:S01]  /*6520*/  FMUL.FTZ R165, R196, R105 ;  /* 0x00000069c4a57220 */ /* 0x000fe20000410000 */
[----:B------:R-:W-:Y:S01]  /*6530*/  STS [R51+0x43c], R174 ;  /* 0x00043cae33007388 */ /* 0x000fe20000000800 */
[----:B--2---:R-:W-:Y:S01]  /*6540*/  FMUL.FTZ R12, R189, R60 ;  /* 0x0000003cbd0c7220 */ /* 0x004fe20000410000 */
[----:B------:R-:W-:Y:S01]  /*6550*/  FFMA.FTZ R175, R203, R175, R186 ;  /* 0x000000afcbaf7223 */ /* 0x000fe200000100ba */
[----:B------:R-:W-:Y:S01]  /*6560*/  FMUL.FTZ R167, R198, R109 ;  /* 0x0000006dc6a77220 */ /* 0x000fe20000410000 */
[----:B------:R0:W-:Y:S01]  /*6570*/  STS [R51+0x440], R182 ;  /* 0x000440b633007388 */ /* 0x0001e20000000800 */
[----:B------:R-:W-:Y:S01]  /*6580*/  FMUL.FTZ R160, R97, R12 ;  /* 0x0000000c61a07220 */ /* 0x000fe20000410000 */
[----:B-1----:R-:W-:Y:S01]  /*6590*/  FMUL.FTZ R180, R62, R13 ;  /* 0x0000000d3eb47220 */ /* 0x002fe20000410000 */
[----:B------:R-:W-:Y:S01]  /*65a0*/  FMUL.FTZ R186, R173, R118 ;  /* 0x00000076adba7220 */ /* 0x000fe20000410000 */
[----:B------:R1:W-:Y:S01]  /*65b0*/  STS [R51+0x448], R164 ;  /* 0x000448a433007388 */ /* 0x0003e20000000800 */
[----:B------:R-:W-:Y:S01]  /*65c0*/  FMUL.FTZ R170, R100, R165 ;  /* 0x000000a564aa7220 */ /* 0x000fe20000410000 */
[----:B------:R-:W-:Y:S01]  /*65d0*/  FFMA.FTZ R188, R204, R188, R175 ;  /* 0x000000bcccbc7223 */ /* 0x000fe200000100af */
[----:B------:R-:W-:Y:S01]  /*65e0*/  FFMA.FTZ R200, R147, -R200, R206 ;  /* 0x800000c893c87223 */ /* 0x000fe200000100ce */
[----:B------:R2:W-:Y:S01]  /*65f0*/  STS [R51+0x44c], R172 ;  /* 0x00044cac33007388 */ /* 0x0005e20000000800 */
[----:B------:R-:W-:Y:S01]  /*6600*/  FFMA.FTZ R195, R146, -R195, R201 ;  /* 0x800000c392c37223 */ /* 0x000fe200000100c9 */
[----:B0-----:R-:W-:Y:S01]  /*6610*/  FMUL.FTZ R182, R3, R114 ;  /* 0x0000007203b67220 */ /* 0x001fe20000410000 */
[----:B------:R-:W-:Y:S01]  /*6620*/  FFMA.FTZ R13, R199, R13, R188 ;  /* 0x0000000dc70d7223 */ /* 0x000fe200000100bc */
[----:B------:R-:W-:Y:S01]  /*6630*/  FFMA.FTZ R176, R145, -R176, R202 ;  /* 0x800000b091b07223 */ /* 0x000fe200000100ca */
[----:B------:R-:W-:Y:S01]  /*6640*/  FFMA.FTZ R171, R144, -R171, R197 ;  /* 0x800000ab90ab7223 */ /* 0x000fe200000100c5 */
[-C--:B-1----:R-:W-:Y:S01]  /*6650*/  FMUL.FTZ R164, R98, R163.reuse ;  /* 0x000000a362a47220 */ /* 0x082fe20000410000 */
[----:B------:R-:W-:Y:S01]  /*6660*/  FFMA.FTZ R12, R200, R12, R13 ;  /* 0x0000000cc80c7223 */ /* 0x000fe2000001000d */
[----:B------:R-:W-:Y:S01]  /*6670*/  IADD3 R13, PT, PT, R54, 0x20, RZ ;  /* 0x00000020360d7810 */ /* 0x000fe20007ffe0ff */
[----:B------:R-:W-:Y:S01]  /*6680*/  FFMA.FTZ R166, R143, -R166, R192 ;  /* 0x800000a68fa67223 */ /* 0x000fe200000100c0 */
[----:B--2---:R-:W-:Y:S01]  /*6690*/  LEA R51, R187, UR27, 0x2 ;  /* 0x0000001bbb337c11 */ /* 0x004fe2000f8e10ff */
[----:B------:R-:W-:Y:S01]  /*66a0*/  FMUL.FTZ R172, R193, R106 ;  /* 0x0000006ac1ac7220 */ /* 0x000fe20000410000 */
[----:B------:R-:W-:Y:S01]  /*66b0*/  LEA.HI R13, R13, R54, RZ, 0x1b ;  /* 0x000000360d0d7211 */ /* 0x000fe200078fd8ff */
[----:B------:R-:W-:Y:S01]  /*66c0*/  FFMA.FTZ R163, R195, R163, R12 ;  /* 0x000000a3c3a37223 */ /* 0x000fe2000001000c */
[----:B------:R-:W-:Y:S01]  /*66d0*/  FFMA.FTZ R158, R17, -R158, R194 ;  /* 0x8000009e119e7223 */ /* 0x000fe200000100c2 */
[----:B------:R0:W-:Y:S01]  /*66e0*/  STS [R51+0x450], R180 ;  /* 0x000450b433007388 */ /* 0x0001e20000000800 */
[----:B------:R-:W-:Y:S01]  /*66f0*/  FMUL.FTZ R174, R101, R172 ;  /* 0x000000ac65ae7220 */ /* 0x000fe20000410000 */
[----:B------:R-:W-:Y:S01]  /*6700*/  FFMA.FTZ R12, R176, R165, R163 ;  /* 0x000000a5b00c7223 */ /* 0x000fe200000100a3 */
[----:B------:R-:W-:Y:S01]  /*6710*/  FFMA.FTZ R157, R157, R194, R162 ;  /* 0x000000c29d9d7223 */ /* 0x000fe200000100a2 */
[----:B------:R1:W-:Y:S01]  /*6720*/  STS [R51+0x454], R160 ;  /* 0x000454a033007388 */ /* 0x0003e20000000800 */
[----:B------:R-:W-:-:S04]  /*6730*/  IMAD.WIDE.U32 R14, R141, UR36, R14 ;  /* 0x000000248d0e7c25 */ /* 0x000fc8000f8e000e */
[----:B------:R-:W-:Y:S01]  /*6740*/  FFMA.FTZ R177, R121, R192, R190 ;  /* 0x000000c079b17223 */ /* 0x000fe200000100be */
[----:B------:R-:W-:Y:S01]  /*6750*/  FFMA.FTZ R159, R16, -R159, R157 ;  /* 0x8000009f109f7223 */ /* 0x000fe2000001009d */
[----:B------:R2:W-:Y:S01]  /*6760*/  STS [R51+0x458], R164 ;  /* 0x000458a433007388 */ /* 0x0005e20000000800 */
[----:B------:R-:W-:Y:S02]  /*6770*/  IMAD R15, R141, UR37, R15 ;  /* 0x000000258d0f7c24 */ /* 0x000fe4000f8e020f */
[----:B0-----:R-:W-:Y:S01]  /*6780*/  FMUL.FTZ R180, R102, R167 ;  /* 0x000000a766b47220 */ /* 0x001fe20000410000 */
[----:B------:R-:W-:Y:S01]  /*6790*/  FFMA.FTZ R177, R124, R194, R177 ;  /* 0x000000c27cb17223 */ /* 0x000fe200000100b1 */
[----:B------:R0:W-:Y:S01]  /*67a0*/  STS [R51+0x45c], R170 ;  /* 0x00045caa33007388 */ /* 0x0001e20000000800 */
[----:B------:R-:W-:Y:S02]  /*67b0*/  VIADD R165, R54, 0x60 ;  /* 0x0000006036a57836 */ /* 0x000fe40000000000 */
[----:B-1----:R-:W-:Y:S01]  /*67c0*/  FMUL.FTZ R160, R103, R182 ;  /* 0x000000b667a07220 */ /* 0x002fe20000410000 */
[----:B------:R-:W-:Y:S01]  /*67d0*/  STS [R51+0x460], R174 ;  /* 0x000460ae33007388 */ /* 0x000fe20000000800 */
[----:B--2---:R-:W-:Y:S01]  /*67e0*/  FMUL.FTZ R164, R113, R186 ;  /* 0x000000ba71a47220 */ /* 0x004fe20000410000 */
[----:B------:R-:W-:-:S02]  /*67f0*/  LEA.HI R165, R165, R54, RZ, 0x1b ;  /* 0x00000036a5a57211 */ /* 0x000fc400078fd8ff */
[----:B------:R-:W-:Y:S01]  /*6800*/  STS [R51+0x464], R180 ;  /* 0x000464b433007388 */ /* 0x000fe20000000800 */
[----:B0-----:R-:W-:Y:S01]  /*6810*/  LEA R170, R13, UR27, 0x2 ;  /* 0x0000001b0daa7c11 */ /* 0x001fe2000f8e10ff */
[----:B------:R-:W-:Y:S02]  /*6820*/  FFMA.FTZ R13, R171, R172, R12 ;  /* 0x000000acab0d7223 */ /* 0x000fe4000001000c */
[----:B------:R0:W-:Y:S01]  /*6830*/  STS [R51+0x468], R160 ;  /* 0x000468a033007388 */ /* 0x0001e20000000800 */
[----:B------:R-:W-:Y:S01]  /*6840*/  LEA R12, P0, R14, UR38, 0x2 ;  /* 0x000000260e0c7c11 */ /* 0x000fe2000f8010ff */
[----:B------:R-:W-:Y:S02]  /*6850*/  FFMA.FTZ R167, R166, R167, R13 ;  /* 0x000000a7a6a77223 */ /* 0x000fe4000001000d */
[----:B------:R1:W-:Y:S01]  /*6860*/  STS [R51+0x46c], R164 ;  /* 0x00046ca433007388 */ /* 0x0003e20000000800 */
[----:B------:R-:W-:Y:S01]  /*6870*/  LEA.HI.X R13, R14, UR39, R15, 0x2, P0 ;  /* 0x000000270e0d7c11 */ /* 0x000fe200080f140f */
[----:B------:R-:W-:Y:S01]  /*6880*/  FFMA.FTZ R14, R126, R157, R177 ;  /* 0x0000009d7e0e7223 */ /* 0x000fe200000100b1 */
[----:B------:R-:W-:Y:S01]  /*6890*/  FFMA.FTZ R182, R158, R182, R167 ;  /* 0x000000b69eb67223 */ /* 0x000fe200000100a7 */
[----:B------:R-:W-:Y:S01]  /*68a0*/  BAR.SYNC.DEFER_BLOCKING 0x0 ;  /* 0x0000000000007b1d */ /* 0x000fe20000010000 */
[----:B------:R-:W-:-:S02]  /*68b0*/  MOV R167, UR20 ;  /* 0x0000001400a77c02 */ /* 0x000fc40008000f00 */
[----:B------:R-:W-:Y:S01]  /*68c0*/  IADD3 R157, PT, PT, R54, 0x40, RZ ;  /* 0x00000040369d7810 */ /* 0x000fe20007ffe0ff */
[----:B------:R-:W-:Y:S01]  /*68d0*/  FFMA.FTZ R15, R159, R186, R182 ;  /* 0x000000ba9f0f7223 */ /* 0x000fe200000100b6 */
[----:B------:R-:W-:Y:S02]  /*68e0*/  IADD3 R162, PT, PT, R167, -UR22, -R54 ;  /* 0x80000016a7a27c10 */ /* 0x000fe4000fffe836 */
[----:B------:R-:W-:Y:S02]  /*68f0*/  LEA.HI R157, R157, R54, RZ, 0x1b ;  /* 0x000000369d9d7211 */ /* 0x000fe400078fd8ff */
[----:B------:R-:W-:Y:S02]  /*6900*/  ISETP.GE.AND P6, PT, R162, 0x1, PT ;  /* 0x00000001a200780c */ /* 0x000fe40003fc6270 */
[----:B------:R-:W-:Y:S02]  /*6910*/  IADD3 R167, PT, PT, R54, 0x80, RZ ;  /* 0x0000008036a77810 */ /* 0x000fe40007ffe0ff */
[----:B0-----:R-:W-:-:S02]  /*6920*/  LEA R160, R157, UR27, 0x2 ;  /* 0x0000001b9da07c11 */ /* 0x001fc4000f8e10ff */
[C---:B------:R-:W-:Y:S02]  /*6930*/  ISETP.GE.AND P3, PT, R162.reuse, 0x21, PT ;  /* 0x00000021a200780c */ /* 0x040fe40003f66270 */
[C---:B------:R-:W-:Y:S02]  /*6940*/  ISETP.GE.AND P2, PT, R162.reuse, 0x41, PT ;  /* 0x00000041a200780c */ /* 0x040fe40003f46270 */
[C---:B------:R-:W-:Y:S02]  /*6950*/  ISETP.GE.AND P1, PT, R162.reuse, 0x61, PT ;  /* 0x00000061a200780c */ /* 0x040fe40003f26270 */
[----:B------:R-:W-:Y:S01]  /*6960*/  ISETP.GE.AND P0, PT, R162, 0x81, PT ;  /* 0x00000081a200780c */ /* 0x000fe20003f06270 */
[----:B------:R1:W0:Y:S01]  /*6970*/  LDS R163, [R170+0x4b0] ;  /* 0x0004b000aaa37984 */ /* 0x0002220000000800 */
[----:B------:R-:W-:Y:S11]  /*6980*/  @!P6 BRA `(.L_x_7131) ;  /* 0x000000000010e947 */ /* 0x000ff60003800000 */
[----:B------:R-:W-:-:S04]  /*6990*/  LEA.HI R157, R54, R54, RZ, 0x1b ;  /* 0x00000036369d7211 */ /* 0x000fc800078fd8ff */
[----:B------:R-:W-:-:S06]  /*69a0*/  LEA R157, R157, UR27, 0x2 ;  /* 0x0000001b9d9d7c11 */ /* 0x000fcc000f8e10ff */
[----:B------:R-:W2:Y:S04]  /*69b0*/  LDS R157, [R157+0x430] ;  /* 0x000430009d9d7984 */ /* 0x000ea80000000800 */
[----:B--2---:R2:W-:Y:S02]  /*69c0*/  REDG.E.ADD.F32.FTZ.RN.STRONG.GPU desc[UR24][R12.64], R157 ;  /* 0x0000009d0c0079a6 */ /* 0x0045e4000c12f318 */
.L_x_7131:
[----:B------:R-:W-:Y:S05]  /*69d0*/  BSYNC.RECONVERGENT B0 ;  /* 0x0000000000007941 */ /* 0x000fea0003800200 */
.L_x_7130:
[----:B------:R-:W-:Y:S01]  /*69e0*/  BSSY.RECONVERGENT B0, `(.L_x_7132) ;  /* 0x0000004000007945 */ /* 0x000fe20003800200 */
[----:B------:R-:W-:-:S03]  /*69f0*/  ISETP.GE.AND P6, PT, R162, 0xa1, PT ;  /* 0x000000a1a200780c */ /* 0x000fc60003fc6270 */
[----:B------:R-:W-:Y:S10]  /*6a00*/  @!P3 BRA `(.L_x_7133) ;  /* 0x000000000004b947 */ /* 0x000ff40003800000 */
[----:B0-----:R3:W-:Y:S02]  /*6a10*/  REDG.E.ADD.F32.FTZ.RN.STRONG.GPU desc[UR24][R12.64+0x80], R163 ;  /* 0x000080a30c0079a6 */ /* 0x0017e4000c12f318 */
.L_x_7133:
[----:B------:R-:W-:Y:S05]  /*6a20*/  BSYNC.RECONVERGENT B0 ;  /* 0x0000000000007941 */ /* 0x000fea0003800200 */
.L_x_7132:
[----:B--2---:R2:W4:Y:S01]  /*6a30*/  LDS R157, [R160+0x530] ;  /* 0x00053000a09d7984 */ /* 0x0045220000000800 */
[----:B------:R-:W-:Y:S01]  /*6a40*/  BSSY.RECONVERGENT B0, `(.L_x_7134) ;  /* 0x0000006000007945 */ /* 0x000fe20003800200 */
[----:B0--3--:R-:W-:Y:S02]  /*6a50*/  IADD3 R163, PT, PT, R54, 0xa0, RZ ;  /* 0x000000a036a37810 */ /* 0x009fe40007ffe0ff */
[----:B------:R-:W-:Y:S02]  /*6a60*/  LEA.HI R167, R167, R54, RZ, 0x1b ;  /* 0x00000036a7a77211 */ /* 0x000fe400078fd8ff */
[----:B------:R-:W-:Y:S01]  /*6a70*/  LEA R165, R165, UR27, 0x2 ;  /* 0x0000001ba5a57c11 */ /* 0x000fe2000f8e10ff */
[----:B------:R-:W-:Y:S06]  /*6a80*/  @!P2 BRA `(.L_x_7135) ;  /* 0x000000000004a947 */ /* 0x000fec0003800000 */
[----:B----4-:R0:W-:Y:S02]  /*6a90*/  REDG.E.ADD.F32.FTZ.RN.STRONG.GPU desc[UR24][R12.64+0x100], R157 ;  /* 0x0001009d0c0079a6 */ /* 0x0101e4000c12f318 */
.L_x_7135:
[----:B------:R-:W-:Y:S05]  /*6aa0*/  BSYNC.RECONVERGENT B0 ;  /* 0x0000000000007941 */ /* 0x000fea0003800200 */
.L_x_7134:
[----:B0---4-:R0:W3:Y:S01]  /*6ab0*/  LDS R157, [R165+0x5b0] ;  /* 0x0005b000a59d7984 */ /* 0x0110e20000000800 */
[----:B------:R-:W-:Y:S01]  /*6ac0*/  BSSY.RECONVERGENT B0, `(.L_x_7136) ;  /* 0x0000005000007945 */ /* 0x000fe20003800200 */
[----:B------:R-:W-:Y:S02]  /*6ad0*/  LEA.HI R163, R163, R54, RZ, 0x1b ;  /* 0x00000036a3a37211 */ /* 0x000fe400078fd8ff */
[----:B------:R-:W-:Y:S01]  /*6ae0*/  LEA R167, R167, UR27, 0x2 ;  /* 0x0000001ba7a77c11 */ /* 0x000fe2000f8e10ff */
[----:B------:R-:W-:Y:S06]  /*6af0*/  @!P1 BRA `(.L_x_7137) ;  /* 0x0000000000049947 */ /* 0x000fec0003800000 */
[----:B---3--:R4:W-:Y:S02]  /*6b00*/  REDG.E.ADD.F32.FTZ.RN.STRONG.GPU desc[UR24][R12.64+0x180], R157 ;  /* 0x0001809d0c0079a6 */ /* 0x0089e4000c12f318 */
.L_x_7137:
[----:B------:R-:W-:Y:S05]  /*6b10*/  BSYNC.RECONVERGENT B0 ;  /* 0x0000000000007941 */ /* 0x000fea0003800200 */
.L_x_7136:
[----:B---34-:R3:W4:Y:S01]  /*6b20*/  LDS R157, [R167+0x630] ;  /* 0x00063000a79d7984 */ /* 0x0187220000000800 */
[----:B------:R-:W-:Y:S01]  /*6b30*/  BSSY.RECONVERGENT B0, `(.L_x_7138) ;  /* 0x0000004000007945 */ /* 0x000fe20003800200 */
[----:B--2---:R-:W-:-:S03]  /*6b40*/  LEA R160, R163, UR27, 0x2 ;  /* 0x0000001ba3a07c11 */ /* 0x004fc6000f8e10ff */
[----:B------:R-:W-:Y:S05]  /*6b50*/  @!P0 BRA `(.L_x_7139) ;  /* 0x0000000000048947 */ /* 0x000fea0003800000 */
[----:B----4-:R2:W-:Y:S02]  /*6b60*/  REDG.E.ADD.F32.FTZ.RN.STRONG.GPU desc[UR24][R12.64+0x200], R157 ;  /* 0x0002009d0c0079a6 */ /* 0x0105e4000c12f318 */
.L_x_7139:
[----:B------:R-:W-:Y:S05]  /*6b70*/  BSYNC.RECONVERGENT B0 ;  /* 0x0000000000007941 */ /* 0x000fea0003800200 */
.L_x_7138:
[----:B--2-4-:R2:W4:Y:S01]  /*6b80*/  LDS R157, [R160+0x6b0] ;  /* 0x0006b000a09d7984 */ /* 0x0145220000000800 */
[----:B------:R-:W-:Y:S01]  /*6b90*/  BSSY.RECONVERGENT B0, `(.L_x_7140) ;  /* 0x0000005000007945 */ /* 0x000fe20003800200 */
[C---:B------:R-:W-:Y:S02]  /*6ba0*/  IADD3 R163, PT, PT, R54.reuse, 0xc0, RZ ;  /* 0x000000c036a37810 */ /* 0x040fe40007ffe0ff */
[----:B0-----:R-:W-:Y:S01]  /*6bb0*/  IADD3 R165, PT, PT, R54, 0xe0, RZ ;  /* 0x000000e036a57810 */ /* 0x001fe20007ffe0ff */
[----:B------:R-:W-:Y:S06]  /*6bc0*/  @!P6 BRA `(.L_x_7141) ;  /* 0x000000000004e947 */ /* 0x000fec0003800000 */
[----:B----4-:R0:W-:Y:S02]  /*6bd0*/  REDG.E.ADD.F32.FTZ.RN.STRONG.GPU desc[UR24][R12.64+0x280], R157 ;  /* 0x0002809d0c0079a6 */ /* 0x0101e4000c12f318 */
.L_x_7141:
[----:B------:R-:W-:Y:S05]  /*6be0*/  BSYNC.RECONVERGENT B0 ;  /* 0x0000000000007941 */ /* 0x000fea0003800200 */
.L_x_7140:
[----:B0---4-:R-:W-:Y:S01]  /*6bf0*/  IADD3 R157, PT, PT, R54, 0x100, RZ ;  /* 0x00000100369d7810 */ /* 0x011fe20007ffe0ff */
[----:B------:R-:W-:Y:S01]  /*6c00*/  BSSY.RECONVERGENT B0, `(.L_x_7142) ;  /* 0x000000f000007945 */ /* 0x000fe20003800200 */
[-C--:B------:R-:W-:Y:S02]  /*6c10*/  LEA.HI R163, R163, R54.reuse, RZ, 0x1b ;  /* 0x00000036a3a37211 */ /* 0x080fe400078fd8ff */
[-C--:B--2---:R-:W-:Y:S02]  /*6c20*/  LEA.HI R160, R157, R54.reuse, RZ, 0x1b ;  /* 0x000000369da07211 */ /* 0x084fe400078fd8ff */
[----:B------:R-:W-:Y:S02]  /*6c30*/  LEA R157, R163, UR27, 0x2 ;  /* 0x0000001ba39d7c11 */ /* 0x000fe4000f8e10ff */
[----:B------:R-:W-:Y:S02]  /*6c40*/  ISETP.GE.AND P6, PT, R162, 0xc1, PT ;  /* 0x000000c1a200780c */ /* 0x000fe40003fc6270 */
[----:B------:R-:W-:-:S02]  /*6c50*/  LEA.HI R165, R165, R54, RZ, 0x1b ;  /* 0x00000036a5a57211 */ /* 0x000fc400078fd8ff */
[----:B------:R-:W0:Y:S01]  /*6c60*/  LDS R157, [R157+0x730] ;  /* 0x000730009d9d7984 */ /* 0x000e220000000800 */
[----:B---3--:R-:W-:Y:S02]  /*6c70*/  IADD3 R167, PT, PT, R54, 0x120, RZ ;  /* 0x0000012036a77810 */ /* 0x008fe40007ffe0ff */
[----:B------:R-:W-:Y:S02]  /*6c80*/  LEA R165, R165, UR27, 0x2 ;  /* 0x0000001ba5a57c11 */ /* 0x000fe4000f8e10ff */
[C---:B------:R-:W-:Y:S02]  /*6c90*/  ISETP.GE.AND P0, PT, R162.reuse, 0xe1, PT ;  /* 0x000000e1a200780c */ /* 0x040fe40003f06270 */
[C---:B------:R-:W-:Y:S02]  /*6ca0*/  ISETP.GE.AND P1, PT, R162.reuse, 0x101, PT ;  /* 0x00000101a200780c */ /* 0x040fe40003f26270 */
[C---:B------:R-:W-:Y:S02]  /*6cb0*/  ISETP.GE.AND P2, PT, R162.reuse, 0x121, PT ;  /* 0x00000121a200780c */ /* 0x040fe40003f46270 */
[----:B------:R-:W-:Y:S01]  /*6cc0*/  ISETP.GE.AND P3, PT, R162, 0x141, PT ;  /* 0x00000141a200780c */ /* 0x000fe20003f66270 */
[----:B------:R-:W-:-:S12]  /*6cd0*/  @!P6 BRA `(.L_x_7143) ;  /* 0x000000000004e947 */ /* 0x000fd80003800000 */
[----:B0-----:R2:W-:Y:S02]  /*6ce0*/  REDG.E.ADD.F32.FTZ.RN.STRONG.GPU desc[UR24][R12.64+0x300], R157 ;  /* 0x0003009d0c0079a6 */ /* 0x0015e4000c12f318 */
.L_x_7143:
[----:B------:R-:W-:Y:S05]  /*6cf0*/  BSYNC.RECONVERGENT B0 ;  /* 0x0000000000007941 */ /* 0x000fea0003800200 */
.L_x_7142:
[----:B0-2---:R0:W2:Y:S01]  /*6d00*/  LDS R157, [R165+0x7b0] ;  /* 0x0007b000a59d7984 */ /* 0x0050a20000000800 */
[----:B------:R-:W-:Y:S01]  /*6d10*/  BSSY.RECONVERGENT B0, `(.L_x_7144) ;  /* 0x0000006000007945 */ /* 0x000fe20003800200 */
[----:B------:R-:W-:Y:S02]  /*6d20*/  IADD3 R163, PT, PT, R54, 0x140, RZ ;  /* 0x0000014036a37810 */ /* 0x000fe40007ffe0ff */
[----:B------:R-:W-:Y:S02]  /*6d30*/  LEA.HI R167, R167, R54, RZ, 0x1b ;  /* 0x00000036a7a77211 */ /* 0x000fe400078fd8ff */
[----:B------:R-:W-:Y:S01]  /*6d40*/  LEA R160, R160, UR27, 0x2 ;  /* 0x0000001ba0a07c11 */ /* 0x000fe2000f8e10ff */
[----:B------:R-:W-:Y:S06]  /*6d50*/  @!P0 BRA `(.L_x_7145) ;  /* 0x0000000000048947 */ /* 0x000fec0003800000 */
[----:B--2---:R3:W-:Y:S02]  /*6d60*/  REDG.E.ADD.F32.FTZ.RN.STRONG.GPU desc[UR24][R12.64+0x380], R157 ;  /* 0x0003809d0c0079a6 */ /* 0x0047e4000c12f318 */
.L_x_7145:
[----:B------:R-:W-:Y:S05]  /*6d70*/  BSYNC.RECONVERGENT B0 ;  /* 0x0000000000007941 */ /* 0x000fea0003800200 */
.L_x_7144:
[----:B--23--:R2:W3:Y:S01]  /*6d80*/  LDS R157, [R160+0x830] ;  /* 0x00083000a09d7984 */ /* 0x00c4e20000000800 */
[----:B------:R-:W-:Y:S01]  /*6d90*/  BSSY.RECONVERGENT B0, `(.L_x_7146) ;  /* 0x0000005000007945 */ /* 0x000fe20003800200 */
[----:B------:R-:W-:Y:S02]  /*6da0*/  LEA.HI R163, R163, R54, RZ, 0x1b ;  /* 0x00000036a3a37211 */ /* 0x000fe400078fd8ff */
[----:B------:R-:W-:Y:S01]  /*6db0*/  LEA R167, R167, UR27, 0x2 ;  /* 0x0000001ba7a77c11 */ /* 0x000fe2000f8e10ff */
[----:B------:R-:W-:Y:S06]  /*6dc0*/  @!P1 BRA `(.L_x_7147) ;  /* 0x0000000000049947 */ /* 0x000fec0003800000 */
[----:B---3--:R4:W-:Y:S02]  /*6dd0*/  REDG.E.ADD.F32.FTZ.RN.STRONG.GPU desc[UR24][R12.64+0x400], R157 ;  /* 0x0004009d0c0079a6 */ /* 0x0089e4000c12f318 */
.L_x_7147:
[----:B------:R-:W-:Y:S05]  /*6de0*/  BSYNC.RECONVERGENT B0 ;  /* 0x0000000000007941 */ /* 0x000fea0003800200 */
.L_x_7146:
[----:B---34-:R3:W4:Y:S01]  /*6df0*/  LDS R157, [R167+0x8b0] ;  /* 0x0008b000a79d7984 */ /* 0x0187220000000800 */
[----:B------:R-:W-:Y:S01]  /*6e00*/  BSSY.RECONVERGENT B0, `(.L_x_7148) ;  /* 0x0000004000007945 */ /* 0x000fe20003800200 */
[----:B--2---:R-:W-:-:S03]  /*6e10*/  LEA R160, R163, UR27, 0x2 ;  /* 0x0000001ba3a07c11 */ /* 0x004fc6000f8e10ff */
[----:B------:R-:W-:Y:S05]  /*6e20*/  @!P2 BRA `(.L_x_7149) ;  /* 0x000000000004a947 */ /* 0x000fea0003800000 */
[----:B----4-:R2:W-:Y:S02]  /*6e30*/  REDG.E.ADD.F32.FTZ.RN.STRONG.GPU desc[UR24][R12.64+0x480], R157 ;  /* 0x0004809d0c0079a6 */ /* 0x0105e4000c12f318 */
.L_x_7149:
[----:B------:R-:W-:Y:S05]  /*6e40*/  BSYNC.RECONVERGENT B0 ;  /* 0x0000000000007941 */ /* 0x000fea0003800200 */
.L_x_7148:
[----:B--2-4-:R2:W4:Y:S01]  /*6e50*/  LDS R157, [R160+0x930] ;  /* 0x00093000a09d7984 */ /* 0x0145220000000800 */
[----:B------:R-:W-:Y:S01]  /*6e60*/  BSSY.RECONVERGENT B0, `(.L_x_7150) ;  /* 0x0000005000007945 */ /* 0x000fe20003800200 */
[C---:B------:R-:W-:Y:S02]  /*6e70*/  IADD3 R163, PT, PT, R54.reuse, 0x160, RZ ;  /* 0x0000016036a37810 */ /* 0x040fe40007ffe0ff */
[----:B0-----:R-:W-:Y:S01]  /*6e80*/  IADD3 R165, PT, PT, R54, 0x180, RZ ;  /* 0x0000018036a57810 */ /* 0x001fe20007ffe0ff */
[----:B------:R-:W-:Y:S06]  /*6e90*/  @!P3 BRA `(.L_x_7151) ;  /* 0x000000000004b947 */ /* 0x000fec0003800000 */
[----:B----4-:R0:W-:Y:S02]  /*6ea0*/  REDG.E.ADD.F32.FTZ.RN.STRONG.GPU desc[UR24][R12.64+0x500], R157 ;  /* 0x0005009d0c0079a6 */ /* 0x0101e4000c12f318 */
.L_x_7151:
[----:B------:R-:W-:Y:S05]  /*6eb0*/  BSYNC.RECONVERGENT B0 ;  /* 0x0000000000007941 */ /* 0x000fea0003800200 */
.L_x_7150:
[C---:B0---4-:R-:W-:Y:S01]  /*6ec0*/  IADD3 R157, PT, PT, R54.reuse, 0x1a0, RZ ;  /* 0x000001a0369d7810 */ /* 0x051fe20007ffe0ff */
[----:B------:R-:W-:Y:S01]  /*6ed0*/  BSSY.RECONVERGENT B0, `(.L_x_7152) ;  /* 0x000000f000007945 */ /* 0x000fe20003800200 */
[-C--:B------:R-:W-:Y:S01]  /*6ee0*/  LEA.HI R163, R163, R54.reuse, RZ, 0x1b ;  /* 0x00000036a3a37211 */ /* 0x080fe200078fd8ff */
[----:B---3--:R-:W-:Y:S01]  /*6ef0*/  VIADD R167, R54, 0x1c0 ;  /* 0x000001c036a77836 */ /* 0x008fe20000000000 */
[-C--:B--2---:R-:W-:Y:S02]  /*6f00*/  LEA.HI R160, R157, R54.reuse, RZ, 0x1b ;  /* 0x000000369da07211 */ /* 0x084fe400078fd8ff */
[----:B------:R-:W-:Y:S02]  /*6f10*/  LEA R157, R163, UR27, 0x2 ;  /* 0x0000001ba39d7c11 */ /* 0x000fe4000f8e10ff */
[----:B------:R-:W-:Y:S02]  /*6f20*/  ISETP.GE.AND P6, PT, R162, 0x161, PT ;  /* 0x00000161a200780c */ /* 0x000fe40003fc6270 */
[----:B------:R-:W-:-:S02]  /*6f30*/  LEA.HI R165, R165, R54, RZ, 0x1b ;  /* 0x00000036a5a57211 */ /* 0x000fc400078fd8ff */
[----:B------:R-:W0:Y:S01]  /*6f40*/  LDS R157, [R157+0x9b0] ;  /* 0x0009b0009d9d7984 */ /* 0x000e220000000800 */
[C---:B------:R-:W-:Y:S02]  /*6f50*/  ISETP.GE.AND P0, PT, R162.reuse, 0x181, PT ;  /* 0x00000181a200780c */ /* 0x040fe40003f06270 */
[----:B------:R-:W-:Y:S02]  /*6f60*/  LEA R165, R165, UR27, 0x2 ;  /* 0x0000001ba5a57c11 */ /* 0x000fe4000f8e10ff */
[C---:B------:R-:W-:Y:S02]  /*6f70*/  ISETP.GE.AND P1, PT, R162.reuse, 0x1a1, PT ;  /* 0x000001a1a200780c */ /* 0x040fe40003f26270 */
[C---:B------:R-:W-:Y:S02]  /*6f80*/  ISETP.GE.AND P2, PT, R162.reuse, 0x1c1, PT ;  /* 0x000001c1a200780c */ /* 0x040fe40003f46270 */
[----:B------:R-:W-:Y:S01]  /*6f90*/  ISETP.GE.AND P3, PT, R162, 0x1e1, PT ;  /* 0x000001e1a200780c */ /* 0x000fe20003f66270 */
[----:B------:R-:W-:-:S12]  /*6fa0*/  @!P6 BRA `(.L_x_7153) ;  /* 0x000000000004e947 */ /* 0x000fd80003800000 */
[----:B0-----:R2:W-:Y:S02]  /*6fb0*/  REDG.E.ADD.F32.FTZ.RN.STRONG.GPU desc[UR24][R12.64+0x580], R157 ;  /* 0x0005809d0c0079a6 */ /* 0x0015e4000c12f318 */
.L_x_7153:
[----:B------:R-:W-:Y:S05]  /*6fc0*/  BSYNC.RECONVERGENT B0 ;  /* 0x0000000000007941 */ /* 0x000fea0003800200 */
.L_x_7152:
[----:B0-2---:R0:W2:Y:S01]  /*6fd0*/  LDS R157, [R165+0xa30] ;  /* 0x000a3000a59d7984 */ /* 0x0050a20000000800 */
[----:B------:R-:W-:Y:S01]  /*6fe0*/  BSSY.RECONVERGENT B0, `(.L_x_7154) ;  /* 0x0000006000007945 */ /* 0x000fe20003800200 */
[----:B------:R-:W-:Y:S02]  /*6ff0*/  IADD3 R163, PT, PT, R54, 0x1e0, RZ ;  /* 0x000001e036a37810 */ /* 0x000fe40007ffe0ff */
[----:B------:R-:W-:Y:S02]  /*7000*/  LEA.HI R167, R167, R54, RZ, 0x1b ;  /* 0x00000036a7a77211 */ /* 0x000fe400078fd8ff */
[----:B------:R-:W-:Y:S01]  /*7010*/  LEA R160, R160, UR27, 0x2 ;  /* 0x0000001ba0a07c11 */ /* 0x000fe2000f8e10ff */
[----:B------:R-:W-:Y:S06]  /*7020*/  @!P0 BRA `(.L_x_7155) ;  /* 0x0000000000048947 */ /* 0x000fec0003800000 */
[----:B--2---:R3:W-:Y:S02]  /*7030*/  REDG.E.ADD.F32.FTZ.RN.STRONG.GPU desc[UR24][R12.64+0x600], R157 ;  /* 0x0006009d0c0079a6 */ /* 0x0047e4000c12f318 */
.L_x_7155:
[----:B------:R-:W-:Y:S05]  /*7040*/  BSYNC.RECONVERGENT B0 ;  /* 0x0000000000007941 */ /* 0x000fea0003800200 */
.L_x_7154:
[----:B--23--:R2:W3:Y:S01]  /*7050*/  LDS R157, [R160+0xab0] ;  /* 0x000ab000a09d7984 */ /* 0x00c4e20000000800 */
[----:B------:R-:W-:Y:S01]  /*7060*/  BSSY.RECONVERGENT B0, `(.L_x_7156) ;  /* 0x0000005000007945 */ /* 0x000fe20003800200 */
[----:B------:R-:W-:Y:S02]  /*7070*/  LEA.HI R163, R163, R54, RZ, 0x1b ;  /* 0x00000036a3a37211 */ /* 0x000fe400078fd8ff */
[----:B------:R-:W-:Y:S01]  /*7080*/  LEA R167, R167, UR27, 0x2 ;  /* 0x0000001ba7a77c11 */ /* 0x000fe2000f8e10ff */
[----:B------:R-:W-:Y:S06]  /*7090*/  @!P1 BRA `(.L_x_7157) ;  /* 0x0000000000049947 */ /* 0x000fec0003800000 */
[----:B---3--:R4:W-:Y:S02]  /*70a0*/  REDG.E.ADD.F32.FTZ.RN.STRONG.GPU desc[UR24][R12.64+0x680], R157 ;  /* 0x0006809d0c0079a6 */ /* 0x0089e4000c12f318 */
.L_x_7157:
[----:B------:R-:W-:Y:S05]  /*70b0*/  BSYNC.RECONVERGENT B0 ;  /* 0x0000000000007941 */ /* 0x000fea0003800200 */
.L_x_7156:
[----:B---34-:R3:W4:Y:S01]  /*70c0*/  LDS R157, [R167+0xb30] ;  /* 0x000b3000a79d7984 */ /* 0x0187220000000800 */
[----:B------:R-:W-:Y:S01]  /*70d0*/  BSSY.RECONVERGENT B0, `(.L_x_7158) ;  /* 0x0000004000007945 */ /* 0x000fe20003800200 */
[----:B------:R-:W-:-:S03]  /*70e0*/  LEA R163, R163, UR27, 0x2 ;  /* 0x0000001ba3a37c11 */ /* 0x000fc6000f8e10ff */
[----:B------:R-:W-:Y:S05]  /*70f0*/  @!P2 BRA `(.L_x_7159) ;  /* 0x000000000004a947 */ /* 0x000fea0003800000 */
[----:B----4-:R4:W-:Y:S02]  /*7100*/  REDG.E.ADD.F32.FTZ.RN.STRONG.GPU desc[UR24][R12.64+0x700], R157 ;  /* 0x0007009d0c0079a6 */ /* 0x0109e4000c12f318 */
.L_x_7159:
[----:B------:R-:W-:Y:S05]  /*7110*/  BSYNC.RECONVERGENT B0 ;  /* 0x0000000000007941 */ /* 0x000fea0003800200 */
.L_x_7158:
[----:B----4-:R4:W0:Y:S01]  /*7120*/  LDS R157, [R163+0xbb0] ;  /* 0x000bb000a39d7984 */ /* 0x0108220000000800 */
[----:B------:R-:W-:Y:S04]  /*7130*/  BSSY.RECONVERGENT B0, `(.L_x_7160) ;  /* 0x0000003000007945 */ /* 0x000fe80003800200 */
[----:B------:R-:W-:Y:S05]  /*7140*/  @!P3 BRA `(.L_x_7161) ;  /* 0x000000000004b947 */ /* 0x000fea0003800000 */
[----:B0-----:R0:W-:Y:S02]  /*7150*/  REDG.E.ADD.F32.FTZ.RN.STRONG.GPU desc[UR24][R12.64+0x780], R157 ;  /* 0x0007809d0c0079a6 */ /* 0x0011e4000c12f318 */
.L_x_7161:
[----:B------:R-:W-:Y:S05]  /*7160*/  BSYNC.RECONVERGENT B0 ;  /* 0x0000000000007941 */ /* 0x000fea0003800200 */
.L_x_7160:
[----:B0-----:R-:W0:Y:S01]  /*7170*/  SHFL.DOWN PT, R12, R15, 0x1, 0x1f ;  /* 0x08201f000f0c7f89 */ /* 0x001e2200000e0000 */
[----:B------:R-:W-:Y:S01]  /*7180*/  ISETP.GT.AND P0, PT, R35, 0x1e, PT ;  /* 0x0000001e2300780c */ /* 0x000fe20003f04270 */
[----:B--2---:R-:W-:Y:S01]  /*7190*/  FMUL.FTZ R160, R149, R217 ;  /* 0x000000d995a07220 */ /* 0x004fe20000410000 */
[----:B------:R-:W-:Y:S01]  /*71a0*/  FMUL.FTZ R149, R150, R185 ;  /* 0x000000b996957220 */ /* 0x000fe20000410000 */
[----:B------:R-:W2:Y:S01]  /*71b0*/  SHFL.DOWN PT, R13, R14, 0x1, 0x1f ;  /* 0x08201f000e0d7f89 */ /* 0x000ea200000e0000 */
[----:B------:R-:W-:Y:S01]  /*71c0*/  FMUL.FTZ R150, R151, R181 ;  /* 0x000000b597967220 */ /* 0x000fe20000410000 */
[----:B------:R-:W-:Y:S01]  /*71d0*/  FMUL.FTZ R217, R142, R217 ;  /* 0x000000d98ed97220 */ /* 0x000fe20000410000 */
[----:B------:R-:W-:Y:S01]  /*71e0*/  FFMA.FTZ R134, R149, R77, R134 ;  /* 0x0000004d95867223 */ /* 0x000fe20000010086 */
[----:B------:R-:W-:Y:S01]  /*71f0*/  FFMA.FTZ R129, R160, R72, R129 ;  /* 0x00000048a0817223 */ /* 0x000fe20000010081 */
[----:B------:R-:W-:Y:S01]  /*7200*/  FFMA.FTZ R127, R150, R82, R127 ;  /* 0x00000052967f7223 */ /* 0x000fe2000001007f */
[----:B------:R-:W-:Y:S01]  /*7210*/  FMUL.FTZ R204, R204, R217 ;  /* 0x000000d9cccc7220 */ /* 0x000fe20000410000 */
[----:B------:R-:W-:Y:S01]  /*7220*/  FMUL.FTZ R154, R154, R169 ;  /* 0x000000a99a9a7220 */ /* 0x000fe20000410000 */
[-C--:B------:R-:W-:Y:S01]  /*7230*/  FMUL.FTZ R156, R156, R161.reuse ;  /* 0x000000a19c9c7220 */ /* 0x080fe20000410000 */
[----:B------:R-:W-:Y:S01]  /*7240*/  FMUL.FTZ R161, R142, R161 ;  /* 0x000000a18ea17220 */ /* 0x000fe20000410000 */
[----:B------:R-:W-:Y:S01]  /*7250*/  FFMA.FTZ R204, R63, R160, R204 ;  /* 0x000000a03fcc7223 */ /* 0x000fe200000100cc */
[----:B------:R-:W-:Y:S01]  /*7260*/  ISETP.NE.AND P1, PT, R54, RZ, PT ;  /* 0x000000ff3600720c */ /* 0x000fe20003f25270 */
[----:B------:R-:W-:Y:S01]  /*7270*/  FMUL.FTZ R153, R153, R178 ;  /* 0x000000b299997220 */ /* 0x000fe20000410000 */
[----:B------:R-:W-:Y:S01]  /*7280*/  FMUL.FTZ R144, R144, R193 ;  /* 0x000000c190907220 */ /* 0x000fe20000410000 */
[----:B------:R-:W-:Y:S01]  /*7290*/  FMUL.FTZ R155, R155, R168 ;  /* 0x000000a89b9b7220 */ /* 0x000fe20000410000 */
[----:B------:R-:W-:Y:S01]  /*72a0*/  FFMA.FTZ R125, R154, R84, R125 ;  /* 0x000000549a7d7223 */ /* 0x000fe2000001007d */
[C---:B------:R-:W-:Y:S01]  /*72b0*/  FMUL.FTZ R178, R142.reuse, R178 ;  /* 0x000000b28eb27220 */ /* 0x040fe20000410000 */
[----:B------:R-:W-:Y:S01]  /*72c0*/  FMUL.FTZ R168, R142, R168 ;  /* 0x000000a88ea87220 */ /* 0x000fe20000410000 */
[----:B------:R-:W-:Y:S01]  /*72d0*/  FMUL.FTZ R143, R143, R198 ;  /* 0x000000c68f8f7220 */ /* 0x000fe20000410000 */
[----:B------:R-:W-:Y:S01]  /*72e0*/  BSSY.RECONVERGENT B0, `(.L_x_7162) ;  /* 0x0000073000007945 */ /* 0x000fe20003800200 */
[----:B0-----:R-:W-:Y:S01]  /*72f0*/  @!P0 FADD.FTZ R15, R15, R12 ;  /* 0x0000000c0f0f8221 */ /* 0x001fe20000010000 */
[----:B------:R-:W-:Y:S01]  /*7300*/  FMUL.FTZ R207, R207, R178 ;  /* 0x000000b2cfcf7220 */ /* 0x000fe20000410000 */
[----:B------:R-:W-:Y:S01]  /*7310*/  FMUL.FTZ R211, R211, R168 ;  /* 0x000000a8d3d37220 */ /* 0x000fe20000410000 */
[----:B------:R-:W-:Y:S01]  /*7320*/  FADD.FTZ R87, R204, R87 ;  /* 0x00000057cc577221 */ /* 0x000fe20000010000 */
[----:B--2---:R-:W-:Y:S01]  /*7330*/  @!P0 FADD.FTZ R14, R14, R13 ;  /* 0x0000000d0e0e8221 */ /* 0x004fe20000010000 */
[----:B------:R-:W0:Y:S01]  /*7340*/  SHFL.DOWN PT, R12, R15, 0x2, 0x1f ;  /* 0x08401f000f0c7f89 */ /* 0x000e2200000e0000 */
[----:B------:R-:W-:Y:S01]  /*7350*/  ISETP.GT.AND P0, PT, R35, 0x1d, PT ;  /* 0x0000001d2300780c */ /* 0x000fe20003f04270 */
[----:B------:R-:W-:Y:S01]  /*7360*/  FFMA.FTZ R207, R68, R153, R207 ;  /* 0x0000009944cf7223 */ /* 0x000fe200000100cf */
[----:B------:R-:W-:Y:S01]  /*7370*/  FFMA.FTZ R211, R70, R155, R211 ;  /* 0x0000009b46d37223 */ /* 0x000fe200000100d3 */
[----:B------:R-:W2:Y:S01]  /*7380*/  SHFL.DOWN PT, R13, R14, 0x2, 0x1f ;  /* 0x08401f000e0d7f89 */ /* 0x000ea200000e0000 */
[----:B------:R-:W-:Y:S01]  /*7390*/  FFMA.FTZ R130, R153, R83, R130 ;  /* 0x0000005399827223 */ /* 0x000fe20000010082 */
[----:B------:R-:W-:Y:S01]  /*73a0*/  FADD.FTZ R76, R207, R76 ;  /* 0x0000004ccf4c7221 */ /* 0x000fe20000010000 */
[----:B------:R-:W-:Y:S01]  /*73b0*/  FFMA.FTZ R128, R155, R85, R128 ;  /* 0x000000559b807223 */ /* 0x000fe20000010080 */
[----:B------:R-:W-:Y:S01]  /*73c0*/  FFMA.FTZ R135, R144, R106, R135 ;  /* 0x0000006a90877223 */ /* 0x000fe20000010087 */
[----:B------:R-:W-:Y:S01]  /*73d0*/  FFMA.FTZ R123, R156, R86, R123 ;  /* 0x000000569c7b7223 */ /* 0x000fe2000001007b */
[----:B------:R-:W-:Y:S01]  /*73e0*/  FADD.FTZ R74, R211, R74 ;  /* 0x0000004ad34a7221 */ /* 0x000fe20000010000 */
[----:B------:R-:W-:-:S03]  /*73f0*/  FFMA.FTZ R140, R143, R109, R140 ;  /* 0x0000006d8f8c7223 */ /* 0x000fc6000001008c */
[----:B0-----:R-:W-:Y:S01]  /*7400*/  @!P0 FADD.FTZ R15, R15, R12 ;  /* 0x0000000c0f0f8221 */ /* 0x001fe20000010000 */
[----:B------:R-:W-:Y:S01]  /*7410*/  FMUL.FTZ R12, R142, R185 ;  /* 0x000000b98e0c7220 */ /* 0x000fe20000410000 */
[----:B--2---:R-:W-:-:S03]  /*7420*/  @!P0 FADD.FTZ R14, R14, R13 ;  /* 0x0000000d0e0e8221 */ /* 0x004fc60000010000 */
[----:B------:R-:W0:Y:S01]  /*7430*/  SHFL.DOWN PT, R162, R15, 0x4, 0x1f ;  /* 0x08801f000fa27f89 */ /* 0x000e2200000e0000 */
[----:B------:R-:W-:Y:S01]  /*7440*/  ISETP.GT.AND P0, PT, R35, 0x1b, PT ;  /* 0x0000001b2300780c */ /* 0x000fe20003f04270 */
[----:B------:R-:W-:Y:S01]  /*7450*/  FMUL.FTZ R203, R203, R12 ;  /* 0x0000000ccbcb7220 */ /* 0x000fe20000410000 */
[C---:B------:R-:W-:Y:S01]  /*7460*/  FMUL.FTZ R13, R142.reuse, R181 ;  /* 0x000000b58e0d7220 */ /* 0x040fe20000410000 */
[----:B------:R-:W2:Y:S01]  /*7470*/  SHFL.DOWN PT, R157, R14, 0x4, 0x1f ;  /* 0x08801f000e9d7f89 */ /* 0x000ea200000e0000 */
[----:B------:R-:W-:Y:S01]  /*7480*/  FMUL.FTZ R12, R142, R179 ;  /* 0x000000b38e0c7220 */ /* 0x000fe20000410000 */
[----:B------:R-:W-:Y:S01]  /*7490*/  FFMA.FTZ R203, R64, R149, R203 ;  /* 0x0000009540cb7223 */ /* 0x000fe200000100cb */
[-C--:B------:R-:W-:Y:S01]  /*74a0*/  FMUL.FTZ R149, R148, R215.reuse ;  /* 0x000000d794957220 */ /* 0x080fe20000410000 */
        /* <DEDUP_REMOVED lines=23> */
[-C--:B------:R-:W-:Y:S01]  /*7620*/  FMUL.FTZ R146, R145, R196.reuse ;  /* 0x000000c491927220 */ /* 0x080fe20000410000 */
[C---:B------:R-:W-:Y:S01]  /*7630*/  FMUL.FTZ R145, R142.reuse, R196 ;  /* 0x000000c48e917220 */ /* 0x040fe20000410000 */
[----:B------:R-:W2:Y:S01]  /*7640*/  SHFL.DOWN PT, R147, R14, 0x8, 0x1f ;  /* 0x09001f000e937f89 */ /* 0x000ea200000e0000 */
[C---:B------:R-:W-:Y:S01]  /*7650*/  FMUL.FTZ R152, R142.reuse, R173 ;  /* 0x000000ad8e987220 */ /* 0x040fe20000410000 */
[----:B------:R-:W-:Y:S01]  /*7660*/  FMUL.FTZ R17, R142, R198 ;  /* 0x000000c68e117220 */ /* 0x000fe20000410000 */
[----:B------:R-:W-:Y:S01]  /*7670*/  FFMA.FTZ R154, R69, R154, R12 ;  /* 0x0000009a459a7223 */ /* 0x000fe2000001000c */
        /* <DEDUP_REMOVED lines=16> */
[----:B0-----:R-:W-:Y:S01]  /*7780*/  @!P0 FADD.FTZ R15, R15, R150 ;  /* 0x000000960f0f8221 */ /* 0x001fe20000010000 */
[----:B------:R-:W-:Y:S01]  /*7790*/  FMUL.FTZ R150, R16, R173 ;  /* 0x000000ad10967220 */ /* 0x000fe20000410000 */
[----:B------:R-:W-:Y:S01]  /*77a0*/  FMUL.FTZ R16, R142, R193 ;  /* 0x000000c18e107220 */ /* 0x000fe20000410000 */
[----:B------:R-:W-:Y:S01]  /*77b0*/  FADD.FTZ R90, R195, R90 ;  /* 0x0000005ac35a7221 */ /* 0x000fe20000010000 */
[----:B--2---:R-:W-:Y:S01]  /*77c0*/  @!P0 FADD.FTZ R14, R14, R147 ;  /* 0x000000930e0e8221 */ /* 0x004fe20000010000 */
[----:B------:R-:W-:Y:S01]  /*77d0*/  FMUL.FTZ R147, R142, R3 ;  /* 0x000000038e937220 */ /* 0x000fe20000410000 */
[----:B------:R-:W0:Y:S01]  /*77e0*/  SHFL.DOWN PT, R160, R15, 0x10, 0x1f ;  /* 0x0a001f000fa07f89 */ /* 0x000e2200000e0000 */
[----:B------:R-:W-:Y:S01]  /*77f0*/  ISETP.NE.AND P0, PT, R35, RZ, PT ;  /* 0x000000ff2300720c */ /* 0x000fe20003f05270 */
[----:B------:R-:W-:Y:S01]  /*7800*/  FMUL.FTZ R16, R171, R16 ;  /* 0x00000010ab107220 */ /* 0x000fe20000410000 */
[----:B------:R-:W-:Y:S01]  /*7810*/  FMUL.FTZ R158, R158, R147 ;  /* 0x000000939e9e7220 */ /* 0x000fe20000410000 */
[----:B------:R-:W2:Y:S01]  /*7820*/  SHFL.DOWN PT, R3, R14, 0x10, 0x1f ;  /* 0x0a001f000e037f89 */ /* 0x000ea200000e0000 */
[----:B------:R-:W-:Y:S01]  /*7830*/  FFMA.FTZ R152, R113, R150, R152 ;  /* 0x0000009671987223 */ /* 0x000fe20000010098 */
[----:B------:R-:W-:Y:S01]  /*7840*/  FFMA.FTZ R13, R101, R144, R16 ;  /* 0x00000090650d7223 */ /* 0x000fe20000010010 */
[----:B------:R-:W-:Y:S01]  /*7850*/  FFMA.FTZ R16, R102, R143, R17 ;  /* 0x0000008f66107223 */ /* 0x000fe20000010011 */
[----:B------:R-:W-:Y:S01]  /*7860*/  FADD.FTZ R75, R154, R75 ;  /* 0x0000004b9a4b7221 */ /* 0x000fe20000010000 */
        /* <DEDUP_REMOVED lines=10> */
[----:B--2---:R-:W-:-:S05]  /*7910*/  FADD.FTZ R3, R14, R3 ;  /* 0x000000030e037221 */ /* 0x004fca0000010000 */
        /* <DEDUP_REMOVED lines=15> */
.L_x_7163:
[----:B------:R-:W-:Y:S05]  /*7a10*/  BSYNC.RECONVERGENT B0 ;  /* 0x0000000000007941 */ /* 0x000fea0003800200 */
.L_x_7162:
[----:B------:R-:W-:-:S04]  /*7a20*/  IADD3 R141, PT, PT, R141, 0x1, RZ ;  /* 0x000000018d8d7810 */ /* 0x000fc80007ffe0ff */
[----:B------:R-:W-:-:S13]  /*7a30*/  ISETP.GE.AND P0, PT, R141, UR43, PT ;  /* 0x0000002b8d007c0c */ /* 0x000fda000bf06270 */
[----:B------:R-:W-:Y:S05]  /*7a40*/  @!P0 BRA `(.L_x_7164) ;  /* 0xffffffcc00048947 */ /* 0x000fea000383ffff */
.L_x_7126:
[----:B------:R-:W-:Y:S01]  /*7a50*/  BAR.SYNC.DEFER_BLOCKING 0x0 ;  /* 0x0000000000007b1d */ /* 0x000fe20000010000 */
[----:B------:R-:W-:Y:S01]  /*7a60*/  UIADD3 UR20, UPT, UPT, -UR22, UR20, URZ ;  /* 0x0000001416147290 */ /* 0x000fe2000fffe1ff */
[----:B0-----:R-:W-:Y:S02]  /*7a70*/  PRMT R3, RZ, 0x7610, R3 ;  /* 0x00007610ff037816 */ /* 0x001fe40000000003 */
[----:B------:R-:W-:Y:S02]  /*7a80*/  PRMT R0, RZ, 0x7610, R0 ;  /* 0x00007610ff007816 */ /* 0x000fe40000000000 */
[----:B------:R-:W-:Y:S01]  /*7a90*/  PRMT R7, RZ, 0x7610, R7 ;  /* 0x00007610ff077816 */ /* 0x000fe20000000007 */
[----:B------:R-:W0:Y:S01]  /*7aa0*/  LDCU.64 UR28, c[0x0][0x4f8] ;  /* 0x00009f00ff1c77ac */ /* 0x000e220008000a00 */
        /* <DEDUP_REMOVED lines=9> */
[----:B------:R-:W5:Y:S01]  /*7b40*/  @!P2 LDG.E.U16 R3, desc[UR24][R4.64] ;  /* 0x000000180403a981 */ /* 0x000f62000c1e1500 */
[----:B------:R-:W-:-:S02]  /*7b50*/  ISETP.GE.AND P2, PT, R44, UR20, PT ;  /* 0x000000142c007c0c */ /* 0x000fc4000bf46270 */
[----:B------:R-:W-:Y:S01]  /*7b60*/  PRMT R9, RZ, 0x7610, R9 ;  /* 0x00007610ff097816 */ /* 0x000fe20000000009 */
[----:B------:R-:W3:Y:S01]  /*7b70*/  @!P1 LDG.E.U16 R0, desc[UR24][R4.64+0x40] ;  /* 0x0000401804009981 */ /* 0x000ee2000c1e1500 */
[----:B------:R-:W-:Y:S02]  /*7b80*/  ISETP.GE.AND P1, PT, R43, UR20, PT ;  /* 0x000000142b007c0c */ /* 0x000fe4000bf26270 */
[----:B------:R-:W-:Y:S01]  /*7b90*/  PRMT R6, RZ, 0x7610, R6 ;  /* 0x00007610ff067816 */ /* 0x000fe20000000006 */
[----:B------:R-:W4:Y:S01]  /*7ba0*/  @!P0 LDG.E.U16 R7, desc[UR24][R4.64+0x80] ;  /* 0x0000801804078981 */ /* 0x000f22000c1e1500 */
        /* <DEDUP_REMOVED lines=56> */
[----:B---3--:R-:W-:Y:S02]  /*7f30*/  SHF.L.U32 R5, R2, 0x10, RZ ;  /* 0x0000001002057819 */ /* 0x008fe400000006ff */
[----:B----4-:R-:W-:Y:S01]  /*7f40*/  SHF.L.U32 R3, R3, 0x10, RZ ;  /* 0x0000001003037819 */ /* 0x010fe200000006ff */
[----:B------:R-:W-:Y:S02]  /*7f50*/  LDS.U16 R2, [R18+0xa] ;  /* 0x00000a0012027984 */ /* 0x000fe40000000400 */
[--C-:B------:R-:W-:Y:S02]  /*7f60*/  FADD.FTZ R8, R5, R58.reuse ;  /* 0x0000003a05087221 */ /* 0x100fe40000010000 */
[----:B------:R-:W-:-:S02]  /*7f70*/  FADD.FTZ R9, R3, R58 ;  /* 0x0000003a03097221 */ /* 0x000fc40000010000 */
[----:B------:R-:W3:Y:S01]  /*7f80*/  LDS.U16 R3, [R18+0xc] ;  /* 0x00000c0012037984 */ /* 0x000ee20000000400 */
[----:B------:R-:W-:Y:S02]  /*7f90*/  FSETP.GTU.FTZ.AND P1, PT, R7, 20, PT ;  /* 0x41a000000700780b */ /* 0x000fe40003f3c000 */
[----:B------:R-:W-:Y:S02]  /*7fa0*/  FSETP.GTU.FTZ.AND P6, PT, R8, 20, PT ;  /* 0x41a000000800780b */ /* 0x000fe40003fdc000 */
[----:B------:R-:W-:Y:S02]  /*7fb0*/  FSETP.GTU.FTZ.AND P5, PT, R9, 20, PT ;  /* 0x41a000000900780b */ /* 0x000fe40003fbc000 */
[----:B-----5:R-:W-:Y:S02]  /*7fc0*/  SHF.L.U32 R5, R4, 0x10, RZ ;  /* 0x0000001004057819 */ /* 0x020fe400000006ff */
[----:B------:R-:W4:Y:S03]  /*7fd0*/  LDS.U16 R4, [R18+0xe] ;  /* 0x00000e0012047984 */ /* 0x000f260000000400 */
[----:B------:R-:W-:-:S02]  /*7fe0*/  FADD.FTZ R10, R5, R58 ;  /* 0x0000003a050a7221 */ /* 0x000fc40000010000 */
[----:B------:R-:W5:Y:S01]  /*7ff0*/  LDS.U16 R5, [R18+0x10] ;  /* 0x0000100012057984 */ /* 0x000f620000000400 */
[----:B------:R-:W-:Y:S01]  /*8000*/  @!P1 FMUL.FTZ R7, R7, -1.4426950216293334961 ;  /* 0xbfb8aa3b07079820 */ /* 0x000fe20000410000 */
[----:B------:R-:W-:Y:S02]  /*8010*/  @!P6 FMUL.FTZ R8, R8, -1.4426950216293334961 ;  /* 0xbfb8aa3b0808e820 */ /* 0x000fe40000410000 */
[----:B------:R-:W-:-:S03]  /*8020*/  @!P5 FMUL.FTZ R9, R9, -1.4426950216293334961 ;  /* 0xbfb8aa3b0909d820 */ /* 0x000fc60000410000 */
[----:B------:R-:W1:Y:S08]  /*8030*/  @!P1 MUFU.EX2 R7, R7 ;  /* 0x0000000700079308 */ /* 0x000e700000000800 */
[----:B------:R-:W0:Y:S08]  /*8040*/  @!P6 MUFU.EX2 R8, R8 ;  /* 0x000000080008e308 */ /* 0x000e300000000800 */
[----:B------:R-:W4:Y:S01]  /*8050*/  @!P5 MUFU.EX2 R9, R9 ;  /* 0x000000090009d308 */ /* 0x000f220000000800 */
[----:B--2---:R-:W-:Y:S01]  /*8060*/  SHF.L.U32 R11, R0, 0x10, RZ ;  /* 0x00000010000b7819 */ /* 0x004fe200000006ff */
[----:B-1----:R-:W-:Y:S01]  /*8070*/  @!P1 FADD.FTZ R7, R7, 1 ;  /* 0x3f80000007079421 */ /* 0x002fe20000010000 */
[----:B---3--:R-:W-:-:S03]  /*8080*/  SHF.L.U32 R3, R3, 0x10, RZ ;  /* 0x0000001003037819 */ /* 0x008fc600000006ff */
[----:B------:R-:W-:Y:S01]  /*8090*/  FADD.FTZ R0, R11, R58 ;  /* 0x0000003a0b007221 */ /* 0x000fe20000010000 */
[----:B0-----:R-:W-:Y:S01]  /*80a0*/  @!P6 FADD.FTZ R8, R8, 1 ;  /* 0x3f8000000808e421 */ /* 0x001fe20000010000 */
[----:B------:R0:W1:Y:S01]  /*80b0*/  @!P1 MUFU.RCP R12, R7 ;  /* 0x00000007000c9308 */ /* 0x0000620000001000 */
[----:B------:R-:W-:Y:S01]  /*80c0*/  SHF.L.U32 R11, R2, 0x10, RZ ;  /* 0x00000010020b7819 */ /* 0x000fe200000006ff */
[----:B----4-:R-:W-:-:S06]  /*80d0*/  @!P5 FADD.FTZ R9, R9, 1 ;  /* 0x3f8000000909d421 */ /* 0x010fcc0000010000 */
[----:B------:R-:W2:Y:S01]  /*80e0*/  @!P6 MUFU.RCP R13, R8 ;  /* 0x00000008000de308 */ /* 0x000ea20000001000 */
[--C-:B0-----:R-:W-:Y:S01]  /*80f0*/  FADD.FTZ R7, R3, R58.reuse ;  /* 0x0000003a03077221 */ /* 0x101fe20000010000 */
[----:B------:R-:W-:Y:S01]  /*8100*/  SHF.L.U32 R3, R4, 0x10, RZ ;  /* 0x0000001004037819 */ /* 0x000fe200000006ff */
[----:B------:R-:W-:-:S05]  /*8110*/  FADD.FTZ R11, R11, R58 ;  /* 0x0000003a0b0b7221 */ /* 0x000fca0000010000 */
[----:B------:R-:W0:Y:S01]  /*8120*/  @!P5 MUFU.RCP R14, R9 ;  /* 0x00000009000ed308 */ /* 0x000e220000001000 */
[--C-:B------:R-:W-:Y:S01]  /*8130*/  FADD.FTZ R4, R3, R58.reuse ;  /* 0x0000003a03047221 */ /* 0x100fe20000010000 */
[----:B------:R-:W-:Y:S01]  /*8140*/  SHF.L.U32 R3, R6, 0x10, RZ ;  /* 0x0000001006037819 */ /* 0x000fe200000006ff */
[----:B-----5:R-:W-:Y:S01]  /*8150*/  IMAD.U32 R5, R5, 0x10000, RZ ;  /* 0x0001000005057824 */ /* 0x020fe200078e00ff */
[----:B------:R-:W-:Y:S01]  /*8160*/  FSETP.GTU.FTZ.AND P3, PT, R11, 20, PT ;  /* 0x41a000000b00780b */ /* 0x000fe20003f7c000 */
[----:B-1----:R-:W-:Y:S02]  /*8170*/  @!P1 FMUL.FTZ R73, R73, R12 ;  /* 0x0000000c49499220 */ /* 0x002fe40000410000 */
[--C-:B------:R-:W-:Y:S01]  /*8180*/  FADD.FTZ R5, R5, R58.reuse ;  /* 0x0000003a05057221 */ /* 0x100fe20000010000 */
[----:B------:R-:W-:Y:S01]  /*8190*/  FADD.FTZ R6, R3, R58 ;  /* 0x0000003a03067221 */ /* 0x000fe20000010000 */
[----:B------:R-:W-:Y:S01]  /*81a0*/  FSETP.GTU.FTZ.AND P2, PT, R7, 20, PT ;  /* 0x41a000000700780b */ /* 0x000fe20003f5c000 */
[----:B--2---:R-:W-:Y:S01]  /*81b0*/  @!P6 FMUL.FTZ R74, R74, R13 ;  /* 0x0000000d4a4ae220 */ /* 0x004fe20000410000 */
[----:B------:R-:W-:-:S02]  /*81c0*/  FSETP.GTU.FTZ.AND P1, PT, R4, 20, PT ;  /* 0x41a000000400780b */ /* 0x000fc40003f3c000 */
[----:B------:R-:W-:Y:S01]  /*81d0*/  FSETP.GTU.FTZ.AND P6, PT, R5, 20, PT ;  /* 0x41a000000500780b */ /* 0x000fe20003fdc000 */
[----:B0-----:R-:W-:Y:S01]  /*81e0*/  @!P5 FMUL.FTZ R75, R75, R14 ;  /* 0x0000000e4b4bd220 */ /* 0x001fe20000410000 */
[----:B------:R-:W-:Y:S02]  /*81f0*/  FSETP.GTU.FTZ.AND P5, PT, R6, 20, PT ;  /* 0x41a000000600780b */ /* 0x000fe40003fbc000 */
[----:B------:R-:W-:Y:S01]  /*8200*/  @!P3 FMUL.FTZ R2, R11, -1.4426950216293334961 ;  /* 0xbfb8aa3b0b02b820 */ /* 0x000fe20000410000 */
[----:B------:R-:W-:-:S04]  /*8210*/  FSETP.GTU.FTZ.AND P4, PT, R0, 20, PT ;  /* 0x41a000000000780b */ /* 0x000fc80003f9c000 */
[----:B------:R-:W-:Y:S02]  /*8220*/  @!P2 FMUL.FTZ R3, R7, -1.4426950216293334961 ;  /* 0xbfb8aa3b0703a820 */ /* 0x000fe40000410000 */
[----:B------:R-:W-:Y:S01]  /*8230*/  @!P1 FMUL.FTZ R4, R4, -1.4426950216293334961 ;  /* 0xbfb8aa3b04049820 */ /* 0x000fe20000410000 */
[----:B------:R-:W0:Y:S01]  /*8240*/  @!P3 MUFU.EX2 R2, R2 ;  /* 0x000000020002b308 */ /* 0x000e220000000800 */
[----:B------:R-:W-:Y:S02]  /*8250*/  @!P6 FMUL.FTZ R5, R5, -1.4426950216293334961 ;  /* 0xbfb8aa3b0505e820 */ /* 0x000fe40000410000 */
[----:B------:R-:W-:-:S05]  /*8260*/  @!P5 FMUL.FTZ R6, R6, -1.4426950216293334961 ;  /* 0xbfb8aa3b0606d820 */ /* 0x000fca0000410000 */
[----:B------:R-:W1:Y:S01]  /*8270*/  @!P2 MUFU.EX2 R3, R3 ;  /* 0x000000030003a308 */ /* 0x000e620000000800 */
[----:B------:R-:W-:Y:S01]  /*8280*/  @!P4 FMUL.FTZ R0, R0, -1.4426950216293334961 ;  /* 0xbfb8aa3b0000c820 */ /* 0x000fe20000410000 */
[----:B------:R-:W-:-:S06]  /*8290*/  FSETP.GTU.FTZ.AND P0, PT, R10, 20, PT ;  /* 0x41a000000a00780b */ /* 0x000fcc0003f1c000 */
[----:B------:R-:W2:Y:S08]  /*82a0*/  @!P1 MUFU.EX2 R4, R4 ;  /* 0x0000000400049308 */ /* 0x000eb00000000800 */
[----:B------:R-:W3:Y:S08]  /*82b0*/  @!P6 MUFU.EX2 R5, R5 ;  /* 0x000000050005e308 */ /* 0x000ef00000000800 */
[----:B------:R-:W4:Y:S01]  /*82c0*/  @!P5 MUFU.EX2 R6, R6 ;  /* 0x000000060006d308 */ /* 0x000f220000000800 */
[----:B0-----:R-:W-:-:S07]  /*82d0*/  @!P3 FADD.FTZ R2, R2, 1 ;  /* 0x3f8000000202b421 */ /* 0x001fce0000010000 */
[----:B------:R-:W0:Y:S01]  /*82e0*/  @!P4 MUFU.EX2 R0, R0 ;  /* 0x000000000000c308 */ /* 0x000e220000000800 */
[----:B-1----:R-:W-:Y:S01]  /*82f0*/  @!P2 FADD.FTZ R3, R3, 1 ;  /* 0x3f8000000303a421 */ /* 0x002fe20000010000 */
[----:B--2---:R-:W-:Y:S01]  /*8300*/  @!P1 FADD.FTZ R4, R4, 1 ;  /* 0x3f80000004049421 */ /* 0x004fe20000010000 */
[----:B------:R-:W-:Y:S01]  /*8310*/  @!P0 FMUL.FTZ R10, R10, -1.4426950216293334961 ;  /* 0xbfb8aa3b0a0a8820 */ /* 0x000fe20000410000 */
[----:B---3--:R-:W-:-:S04]  /*8320*/  @!P6 FADD.FTZ R5, R5, 1 ;  /* 0x3f8000000505e421 */ /* 0x008fc80000010000 */
[----:B------:R-:W1:Y:S01]  /*8330*/  @!P3 MUFU.RCP R2, R2 ;  /* 0x000000020002b308 */ /* 0x000e620000001000 */
[----:B----4-:R-:W-:-:S07]  /*8340*/  @!P5 FADD.FTZ R6, R6, 1 ;  /* 0x3f8000000606d421 */ /* 0x010fce0000010000 */
[----:B------:R-:W2:Y:S01]  /*8350*/  @!P2 MUFU.RCP R3, R3 ;  /* 0x000000030003a308 */ /* 0x000ea20000001000 */
[----:B0-----:R-:W-:-:S07]  /*8360*/  @!P4 FADD.FTZ R0, R0, 1 ;  /* 0x3f8000000000c421 */ /* 0x001fce0000010000 */
[----:B------:R-:W0:Y:S08]  /*8370*/  @!P1 MUFU.RCP R4, R4 ;  /* 0x0000000400049308 */ /* 0x000e300000001000 */
[----:B------:R-:W3:Y:S08]  /*8380*/  @!P0 MUFU.EX2 R10, R10 ;  /* 0x0000000a000a8308 */ /* 0x000ef00000000800 */
[----:B------:R-:W4:Y:S08]  /*8390*/  @!P6 MUFU.RCP R5, R5 ;  /* 0x000000050005e308 */ /* 0x000f300000001000 */
[----:B------:R-:W5:Y:S01]  /*83a0*/  @!P5 MUFU.RCP R6, R6 ;  /* 0x000000060006d308 */ /* 0x000f620000001000 */
[----:B-1----:R-:W-:-:S02]  /*83b0*/  @!P3 FMUL.FTZ R79, R79, R2 ;  /* 0x000000024f4fb220 */ /* 0x002fc40000410000 */
[----:B------:R-:W-:Y:S05]  /*83c0*/  LDS.U16 R2, [R18+0x16] ;  /* 0x0000160012027984 */ /* 0x000fea0000000400 */
[----:B------:R1:W-:Y:S02]  /*83d0*/  @!P4 MUFU.RCP R9, R0 ;  /* 0x000000000009c308 */ /* 0x0003e40000001000 */
[----:B-1----:R-:W1:Y:S01]  /*83e0*/  LDS.U16 R0, [R18+0x14] ;  /* 0x0000140012007984 */ /* 0x002e620000000400 */
[----:B--2---:R-:W-:Y:S01]  /*83f0*/  @!P2 FMUL.FTZ R80, R80, R3 ;  /* 0x000000035050a220 */ /* 0x004fe20000410000 */
[----:B0-----:R-:W-:Y:S01]  /*8400*/  @!P1 FMUL.FTZ R87, R87, R4 ;  /* 0x0000000457579220 */ /* 0x001fe20000410000 */
[----:B---3--:R-:W-:Y:S01]  /*8410*/  @!P0 FADD.FTZ R10, R10, 1 ;  /* 0x3f8000000a0a8421 */ /* 0x008fe20000010000 */
[----:B------:R-:W0:Y:S01]  /*8420*/  LDS.U16 R3, [R18+0x18] ;  /* 0x0000180012037984 */ /* 0x000e220000000400 */
[----:B----4-:R-:W-:Y:S01]  /*8430*/  @!P6 FMUL.FTZ R88, R88, R5 ;  /* 0x000000055858e220 */ /* 0x010fe20000410000 */
[----:B-----5:R-:W-:-:S02]  /*8440*/  @!P5 FMUL.FTZ R89, R89, R6 ;  /* 0x000000065959d220 */ /* 0x020fc40000410000 */
[----:B------:R-:W2:Y:S01]  /*8450*/  LDS.U16 R4, [R18+0x1a] ;  /* 0x00001a0012047984 */ /* 0x000ea20000000400 */
[----:B------:R-:W3:Y:S03]  /*8460*/  @!P0 MUFU.RCP R7, R10 ;  /* 0x0000000a00078308 */ /* 0x000ee60000001000 */
[----:B------:R-:W-:Y:S04]  /*8470*/  LDS.U16 R5, [R18+0x1c] ;  /* 0x00001c0012057984 */ /* 0x000fe80000000400 */
[----:B------:R-:W4:Y:S01]  /*8480*/  LDS.U16 R6, [R18+0x1e] ;  /* 0x00001e0012067984 */ /* 0x000f220000000400 */
[----:B------:R-:W-:Y:S01]  /*8490*/  BAR.SYNC.DEFER_BLOCKING 0x0 ;  /* 0x0000000000007b1d */ /* 0x000fe20000010000 */
[----:B---3--:R-:W-:Y:S01]  /*84a0*/  @!P0 FMUL.FTZ R76, R76, R7 ;  /* 0x000000074c4c8220 */ /* 0x008fe20000410000 */
[----:B------:R-:W-:-:S05]  /*84b0*/  PRMT R7, R125, 0x7632, R7 ;  /* 0x000076327d077816 */ /* 0x000fca0000000007 */
[----:B------:R1:W-:Y:S02]  /*84c0*/  STS.U16 [R18+0x6], R7 ;  /* 0x0000060712007388 */ /* 0x0003e40000000400 */
[----:B-1----:R-:W-:-:S05]  /*84d0*/  SHF.L.U32 R7, R0, 0x10, RZ ;  /* 0x0000001000077819 */ /* 0x002fca00000006ff */
[----:B------:R-:W-:Y:S01]  /*84e0*/  FADD.FTZ R0, R7, R58 ;  /* 0x0000003a07007221 */ /* 0x000fe20000010000 */
[----:B------:R-:W-:Y:S02]  /*84f0*/  SHF.L.U32 R7, R2, 0x10, RZ ;  /* 0x0000001002077819 */ /* 0x000fe400000006ff */
[----:B0-----:R-:W-:-:S03]  /*8500*/  SHF.L.U32 R3, R3, 0x10, RZ ;  /* 0x0000001003037819 */ /* 0x001fc600000006ff */
[--C-:B------:R-:W-:Y:S01]  /*8510*/  FADD.FTZ R2, R7, R58.reuse ;  /* 0x0000003a07027221 */ /* 0x100fe20000010000 */
[----:B--2---:R-:W-:Y:S01]  /*8520*/  SHF.L.U32 R7, R4, 0x10, RZ ;  /* 0x0000001004077819 */ /* 0x004fe200000006ff */
[----:B------:R-:W-:Y:S01]  /*8530*/  @!P4 FMUL.FTZ R78, R78, R9 ;  /* 0x000000094e4ec220 */ /* 0x000fe20000410000 */
[----:B------:R-:W-:Y:S01]  /*8540*/  F2FP.BF16.F32.PACK_AB R127, R127, R132 ;  /* 0x000000847f7f723e */ /* 0x000fe200000010ff */
[--C-:B------:R-:W-:Y:S01]  /*8550*/  FADD.FTZ R4, R3, R58.reuse ;  /* 0x0000003a03047221 */ /* 0x100fe20000010000 */
[----:B------:R-:W-:Y:S01]  /*8560*/  PRMT R9, R123, 0x7632, R9 ;  /* 0x000076327b097816 */ /* 0x000fe20000000009 */
[----:B------:R-:W-:Y:S01]  /*8570*/  FADD.FTZ R7, R7, R58 ;  /* 0x0000003a07077221 */ /* 0x000fe20000010000 */
[----:B------:R-:W-:Y:S02]  /*8580*/  F2FP.BF16.F32.PACK_AB R129, R129, R134 ;  /* 0x000000868181723e */ /* 0x000fe400000010ff */
[----:B------:R-:W-:Y:S02]  /*8590*/  F2FP.BF16.F32.PACK_AB R131, R131, R136 ;  /* 0x000000888383723e */ /* 0x000fe400000010ff */
[----:B------:R-:W-:Y:S01]  /*85a0*/  PRMT R8, R127, 0x7632, R8 ;  /* 0x000076327f087816 */ /* 0x000fe20000000008 */
[----:B------:R0:W-:Y:S01]  /*85b0*/  STS.U16 [R18+0x2], R9 ;  /* 0x0000020912007388 */ /* 0x0001e20000000400 */
[----:B------:R-:W-:-:S02]  /*85c0*/  FSETP.GTU.FTZ.AND P2, PT, R4, 20, PT ;  /* 0x41a000000400780b */ /* 0x000fc40003f5c000 */
[----:B------:R-:W-:Y:S02]  /*85d0*/  F2FP.BF16.F32.PACK_AB R133, R133, R138 ;  /* 0x0000008a8585723e */ /* 0x000fe400000010ff */
[----:B------:R-:W-:Y:S02]  /*85e0*/  FSETP.GTU.FTZ.AND P5, PT, R7, 20, PT ;  /* 0x41a000000700780b */ /* 0x000fe40003fbc000 */
[----:B------:R-:W-:Y:S01]  /*85f0*/  PRMT R10, R129, 0x7632, R10 ;  /* 0x00007632810a7816 */ /* 0x000fe2000000000a */
[----:B------:R1:W-:Y:S01]  /*8600*/  STS.U16 [R18+0xa], R8 ;  /* 0x00000a0812007388 */ /* 0x0003e20000000400 */
[----:B------:R-:W-:Y:S02]  /*8610*/  ISETP.NE.AND P0, PT, R54, RZ, PT ;  /* 0x000000ff3600720c */ /* 0x000fe40003f05270 */
[----:B0-----:R-:W-:Y:S02]  /*8620*/  PRMT R9, R131, 0x7632, R9 ;  /* 0x0000763283097816 */ /* 0x001fe40000000009 */
[----:B------:R-:W-:-:S02]  /*8630*/  F2FP.BF16.F32.PACK_AB R135, R140, R135 ;  /* 0x000000878c87723e */ /* 0x000fc400000010ff */
[----:B------:R-:W-:Y:S01]  /*8640*/  F2FP.BF16.F32.PACK_AB R137, R139, R137 ;  /* 0x000000898b89723e */ /* 0x000fe200000010ff */
[----:B------:R0:W-:Y:S01]  /*8650*/  STS.U16 [R18+0xe], R10 ;  /* 0x00000e0a12007388 */ /* 0x0001e20000000400 */
[----:B-1----:R-:W-:-:S03]  /*8660*/  PRMT R8, R133, 0x7632, R8 ;  /* 0x0000763285087816 */ /* 0x002fc60000000008 */
[----:B------:R1:W-:Y:S01]  /*8670*/  STS.U16 [R18+0x12], R9 ;  /* 0x0000120912007388 */ /* 0x0003e20000000400 */
[----:B----4-:R-:W-:Y:S02]  /*8680*/  SHF.L.U32 R3, R6, 0x10, RZ ;  /* 0x0000001006037819 */ /* 0x010fe400000006ff */
[----:B------:R-:W-:Y:S01]  /*8690*/  SHF.L.U32 R5, R5, 0x10, RZ ;  /* 0x0000001005057819 */ /* 0x000fe200000006ff */
[----:B------:R2:W-:Y:S01]  /*86a0*/  STS.U16 [R18+0x16], R8 ;  /* 0x0000160812007388 */ /* 0x0005e20000000400 */
[----:B0-----:R-:W-:Y:S02]  /*86b0*/  PRMT R10, R137, 0x7632, R10 ;  /* 0x00007632890a7816 */ /* 0x001fe4000000000a */
[----:B-1----:R-:W-:Y:S01]  /*86c0*/  PRMT R9, R135, 0x7632, R9 ;  /* 0x0000763287097816 */ /* 0x002fe20000000009 */
[----:B------:R-:W-:Y:S01]  /*86d0*/  FADD.FTZ R6, R3, R58 ;  /* 0x0000003a03067221 */ /* 0x000fe20000010000 */
[----:B------:R-:W-:Y:S01]  /*86e0*/  STS.U16 [R18], R123 ;  /* 0x0000007b12007388 */ /* 0x000fe20000000400 */
[----:B--2---:R-:W-:Y:S01]  /*86f0*/  MOV R8, UR20 ;  /* 0x0000001400087c02 */ /* 0x004fe20008000f00 */
[----:B------:R-:W-:-:S02]  /*8700*/  @!P2 FMUL.FTZ R3, R4, -1.4426950216293334961 ;  /* 0xbfb8aa3b0403a820 */ /* 0x000fc40000410000 */
[----:B------:R-:W-:Y:S01]  /*8710*/  STS.U16 [R18+0x4], R125 ;  /* 0x0000047d12007388 */ /* 0x000fe20000000400 */
[----:B------:R-:W-:Y:S01]  /*8720*/  FSETP.GTU.FTZ.AND P6, PT, R0, 20, PT ;  /* 0x41a000000000780b */ /* 0x000fe20003fdc000 */
[----:B------:R-:W-:Y:S02]  /*8730*/  @!P5 FMUL.FTZ R4, R7, -1.4426950216293334961 ;  /* 0xbfb8aa3b0704d820 */ /* 0x000fe40000410000 */
        /* <DEDUP_REMOVED lines=42> */
[----:B------:R-:W-:-:S03]  /*89e0*/  @!P2 FADD.FTZ R3, R3, 1 ;  /* 0x3f8000000303a421 */ /* 0x000fc60000010000 */
        /* <DEDUP_REMOVED lines=21> */
[----:B------:R-:W-:Y:S01]  /*8b40*/  LEA R2, P6, R0, UR28, 0x1 ;  /* 0x0000001c00027c11 */ /* 0x000fe2000f8c08ff */
        /* <DEDUP_REMOVED lines=11> */
[-C--:B------:R-:W-:Y:S01]  /*8c00*/  ISETP.GE.AND P2, PT, R47, R97.reuse, PT ;  /* 0x000000612f00720c */ /* 0x080fe20003f46270 */
[----:B-1----:R-:W-:Y:S01]  /*8c10*/  @!P5 FMUL.FTZ R93, R93, R4 ;  /* 0x000000045d5dd220 */ /* 0x002fe20000410000 */
[----:B------:R-:W-:-:S05]  /*8c20*/  ISETP.GE.AND P5, PT, R44, R97, PT ;  /* 0x000000612c00720c */ /* 0x000fca0003fa6270 */
        /* <DEDUP_REMOVED lines=27> */
[C---:B-1----:R-:W-:Y:S01]  /*8de0*/  PRMT R9, R0.reuse, 0x7610, R9 ;  /* 0x0000761000097816 */ /* 0x042fe20000000009 */
[----:B------:R-:W-:Y:S01]  /*8df0*/  BAR.SYNC.DEFER_BLOCKING 0x0 ;  /* 0x0000000000007b1d */ /* 0x000fe20000010000 */
[----:B------:R-:W-:Y:S02]  /*8e00*/  PRMT R4, R0, 0x7632, R4 ;  /* 0x0000763200047816 */ /* 0x000fe40000000004 */
[----:B------:R-:W-:Y:S02]  /*8e10*/  F2FP.BF16.F32.PACK_AB R0, R79, R78 ;  /* 0x0000004e4f00723e */ /* 0x000fe400000010ff */
[----:B---3--:R-:W-:Y:S02]  /*8e20*/  F2FP.BF16.F32.PACK_AB R3, R76, R75 ;  /* 0x0000004b4c03723e */ /* 0x008fe400000010ff */
        /* <DEDUP_REMOVED lines=12> */
[C---:B-1----:R-:W-:Y:S02]  /*8ef0*/  PRMT R9, R0.reuse, 0x7610, R9 ;  /* 0x0000761000097816 */ /* 0x042fe40000000009 */
[----:B---3--:R-:W-:Y:S02]  /*8f00*/  PRMT R4, R0, 0x7632, R4 ;  /* 0x0000763200047816 */ /* 0x008fe40000000004 */
[----:B------:R-:W-:Y:S01]  /*8f10*/  F2FP.BF16.F32.PACK_AB R0, R93, R92 ;  /* 0x0000005c5d00723e */ /* 0x000fe200000010ff */
[----:B------:R1:W-:Y:S01]  /*8f20*/  STS.U16 [R18+0x6], R6 ;  /* 0x0000060612007388 */ /* 0x0003e20000000400 */
[----:B------:R-:W-:-:S03]  /*8f30*/  PRMT R13, R2, 0x7632, R13 ;  /* 0x00007632020d7816 */ /* 0x000fc6000000000d */
[----:B------:R3:W-:Y:S01]  /*8f40*/  STS.U16 [R18+0xa], R10 ;  /* 0x00000a0a12007388 */ /* 0x0007e20000000400 */
[----:B-1----:R-:W-:Y:S02]  /*8f50*/  PRMT R6, R3, 0x7632, R6 ;  /* 0x0000763203067816 */ /* 0x002fe40000000006 */
        /* <DEDUP_REMOVED lines=33> */
[----:B--2---:R-:W-:-:S04]  /*9170*/  UIMAD.WIDE.U32 UR22, UR26, UR20, UR22 ;  /* 0x000000141a1672a5 */ /* 0x004fc8000f8e0016 */
        /* <DEDUP_REMOVED lines=8> */
[----:B0-----:R-:W-:Y:S01]  /*9200*/  LEA R2, P2, R0, UR30, 0x1 ;  /* 0x0000001e00027c11 */ /* 0x001fe2000f8408ff */
        /* <DEDUP_REMOVED lines=59> */
.L_x_7093:
        /* <DEDUP_REMOVED lines=33> */
.L_x_7167:
[----:B------:R-:W-:Y:S05]  /*97d0*/  BSYNC.RECONVERGENT B0 ;  /* 0x0000000000007941 */ /* 0x000fea0003800200 */
.L_x_7166:
        /* <DEDUP_REMOVED lines=31> */
.L_x_7169:
[----:B------:R-:W-:Y:S05]  /*99d0*/  BSYNC.RECONVERGENT B0 ;  /* 0x0000000000007941 */ /* 0x000fea0003800200 */
.L_x_7168:
        /* <DEDUP_REMOVED lines=14> */
[----:B------:R-:W-:Y:S01]  /*9ac0*/  UIMAD UR7, UR7, UR13, UR9 ;  /* 0x0000000d070772a4 */ /* 0x000fe2000f8e0209 */
[----:B------:R-:W-:Y:S02]  /*9ad0*/  UMOV UR6, 0x400 ;  /* 0x0000040000067882 */ /* 0x000fe40000000000 */
[----:B0-----:R-:W-:-:S12]  /*9ae0*/  ULEA UR14, UR14, UR6, 0x18 ;  /* 0x000000060e0e7291 */ /* 0x001fd8000f8ec0ff */
.L_x_7171:
        /* <DEDUP_REMOVED lines=8> */
[C---:B------:R-:W-:Y:S01]  /*9b70*/  IMAD R4, R3.reuse, R16, RZ ;  /* 0x0000001003047224 */ /* 0x040fe200078e02ff */
[----:B------:R-:W-:Y:S01]  /*9b80*/  MOV R6, R2 ;  /* 0x0000000200067202 */ /* 0x000fe20000000f00 */
[----:B------:R-:W-:-:S02]  /*9b90*/  IMAD R8, R3, UR18, RZ ;  /* 0x0000001203087c24 */ /* 0x000fc4000f8e02ff */
        /* <DEDUP_REMOVED lines=16> */
.L_x_7170:
[----:B------:R-:W-:Y:S05]  /*9ca0*/  EXIT ;  /* 0x000000000000794d */ /* 0x000fea0003800000 */
.L_x_7172:
        /* <DEDUP_REMOVED lines=13> */
.L_x_10482:


//--------------------- .text._Z25selective_scan_bwd_kernelI32Selective_Scan_bwd_kernel_traitsILi32ELi16ELb0ELb1ELb0ELb1ELb1EN3c108BFloat16EfEEv12SSMParamsBwd --------------------------
	.section	.text._Z25selective_scan_bwd_kernelI32Selective_Scan_bwd_kernel_traitsILi32ELi16ELb0ELb1ELb0ELb1ELb1EN3c108BFloat16EfEEv12SSMParamsBwd,"ax",@progbits
	.align	128
        .global         _Z25selective_scan_bwd_kernelI32Selective_Scan_bwd_kernel_traitsILi32ELi16ELb0ELb1ELb0ELb1ELb1EN3c108BFloat16EfEEv12SSMParamsBwd
        .type           _Z25selective_scan_bwd_kernelI32Selective_Scan_bwd_kernel_traitsILi32ELi16ELb0ELb1ELb0ELb1ELb1EN3c108BFloat16EfEEv12SSMParamsBwd,@function
        .size           _Z25selective_scan_bwd_kernelI32Selective_Scan_bwd_kernel_traitsILi32ELi16ELb0ELb1ELb0ELb1ELb1EN3c108BFloat16EfEEv12SSMParamsBwd,(.L_x_10483 - _Z25selective_scan_bwd_kernelI32Selective_Scan_bwd_kernel_traitsILi32ELi16ELb0ELb1ELb0ELb1ELb1EN3c108BFloat16EfEEv12SSMParamsBwd)
        .other          _Z25selective_scan_bwd_kernelI32Selective_Scan_bwd_kernel_traitsILi32ELi16ELb0ELb1ELb0ELb1ELb1EN3c108BFloat16EfEEv12SSMParamsBwd,@"STO_CUDA_ENTRY STV_DEFAULT"
_Z25selective_scan_bwd_kernelI32Selective_Scan_bwd_kernel_traitsILi32ELi16ELb0ELb1ELb0ELb1ELb1EN3c108BFloat16EfEEv12SSMParamsBwd:
.text._Z25selective_scan_bwd_kernelI32Selective_Scan_bwd_kernel_traitsILi32ELi16ELb0ELb1ELb0ELb1ELb1EN3c108BFloat16EfEEv12SSMParamsBwd:
        /* <DEDUP_REMOVED lines=29> */
[----:B------:R-:W-:-:S03]  /*01d0*/  IMAD.U32 R3, RZ, RZ, UR5 ;  /* 0x00000005ff037e24 */ /* 0x000fc6000f8e00ff */
[----:B------:R-:W-:Y:S02]  /*01e0*/  MOV R5, UR7 ;  /* 0x0000000700057c02 */ /* 0x000fe40008000f00 */
[----:B----4-:R-:W5:Y:S01]  /*01f0*/  @P0 LDG.E R93, desc[UR28][R2.64] ;  /* 0x0000001c025d0981 */ /* 0x010f62000c1e1900 */
[----:B0-----:R-:W-:Y:S01]  /*0200*/  IADD3 R6, PT, PT, R0, 0xffffffe, RZ ;  /* 0x0ffffffe00067810 */ /* 0x001fe20007ffe0ff */
[----:B------:R-:W-:Y:S02]  /*0210*/  UIMAD.WIDE.U32 UR4, UR32, UR16, URZ ;  /* 0x00000010200472a5 */ /* 0x000fe4000f8e00ff */
[----:B------:R0:W5:Y:S01]  /*0220*/  @P1 LDG.E R90, desc[UR28][R4.64] ;  /* 0x0000001c045a1981 */ /* 0x000162000c1e1900 */
[----:B------:R-:W-:Y:S01]  /*0230*/  IABS R0, UR12 ;  /* 0x0000000c00007c13 */ /* 0x000fe20008000000 */
[----:B------:R4:W3:Y:S01]  /*0240*/  F2I.FTZ.U32.TRUNC.NTZ R7, R6 ;  /* 0x0000000600077305 */ /* 0x0008e2000021f000 */
[----:B------:R-:W-:Y:S01]  /*0250*/  UIMAD.WIDE.U32 UR6, UR32, UR20, URZ ;  /* 0x00000014200672a5 */ /* 0x000fe2000f8e00ff */
[----:B------:R-:W-:Y:S01]  /*0260*/  CS2R R88, SRZ ;  /* 0x0000000000587805 */ /* 0x000fe2000001ff00 */
[----:B------:R-:W-:-:S02]  /*0270*/  UIMAD UR5, UR32, UR17, UR5 ;  /* 0x00000011200572a4 */ /* 0x000fc4000f8e0205 */
[----:B------:R-:W-:Y:S02]  /*0280*/  UIMAD UR7, UR32, UR21, UR7 ;  /* 0x00000015200772a4 */ /* 0x000fe4000f8e0207 */
[----:B------:R-:W-:Y:S01]  /*0290*/  UIMAD.WIDE.U32 UR8, UR12, UR18, UR4 ;  /* 0x000000120c0872a5 */ /* 0x000fe2000f8e0004 */
[----:B0-----:R-:W0:Y:S01]  /*02a0*/  LDC.64 R4, c[0x0][0x3c8] ;  /* 0x0000f200ff047b82 */ /* 0x001e220000000a00 */
[----:B----4-:R-:W-:Y:S01]  /*02b0*/  HFMA2 R6, -RZ, RZ, 0, 0 ;  /* 0x00000000ff067431 */ /* 0x010fe200000001ff */
[----:B------:R-:W-:Y:S02]  /*02c0*/  UIMAD.WIDE.U32 UR10, UR12, UR22, UR6 ;  /* 0x000000160c0a72a5 */ /* 0x000fe4000f8e0006 */
[----:B-1----:R-:W-:Y:S02]  /*02d0*/  ULEA UR18, UR13, 0xfffffe00, 0x9 ;  /* 0xfffffe000d127891 */ /* 0x002fe4000f8e48ff */
[----:B--2---:R-:W-:Y:S01]  /*02e0*/  UISETP.NE.U32.AND UP0, UPT, UR24, URZ, UPT ;  /* 0x000000ff1800728c */ /* 0x004fe2000bf05070 */
[----:B---3--:R-:W-:Y:S01]  /*02f0*/  IMAD.MOV R2, RZ, RZ, -R7 ;  /* 0x000000ffff027224 */ /* 0x008fe200078e0a07 */
[----:B------:R-:W1:Y:S03]  /*0300*/  LDCU.128 UR4, c[0x0][0x460] ;  /* 0x00008c00ff0477ac */ /* 0x000e660008000c00 */
[----:B------:R-:W-:Y:S01]  /*0310*/  IMAD R3, R2, R9, RZ ;  /* 0x0000000902037224 */ /* 0x000fe200078e02ff */
[----:B------:R-:W-:-:S02]  /*0320*/  UIADD3 UR8, UP1, UPT, UR18, UR8, URZ ;  /* 0x0000000812087290 */ /* 0x000fc4000ff3e0ff */
[----:B------:R-:W-:Y:S01]  /*0330*/  UISETP.NE.AND.EX UP0, UPT, UR25, URZ, UPT, UP0 ;  /* 0x000000ff1900728c */ /* 0x000fe2000bf05300 */
[----:B------:R-:W-:Y:S01]  /*0340*/  IMAD.HI.U32 R6, R7, R3, R6 ;  /* 0x0000000307067227 */ /* 0x000fe200078e0006 */
[----:B------:R-:W-:Y:S02]  /*0350*/  UIMAD UR21, UR12, UR19, UR9 ;  /* 0x000000130c1572a4 */ /* 0x000fe4000f8e0209 */
[----:B------:R-:W-:Y:S02]  /*0360*/  USHF.R.S32.HI UR19, URZ, 0x1f, UR18 ;  /* 0x0000001fff137899 */ /* 0x000fe40008011412 */
[----:B------:R-:W-:Y:S01]  /*0370*/  UIADD3 UR10, UP3, UPT, UR18, UR10, URZ ;  /* 0x0000000a120a7290 */ /* 0x000fe2000ff7e0ff */
[----:B------:R-:W-:Y:S01]  /*0380*/  IMAD.HI.U32 R91, R6, R0, RZ ;  /* 0x00000000065b7227 */ /* 0x000fe200078e00ff */
[----:B------:R-:W-:Y:S01]  /*0390*/  UIADD3.X UR21, UPT, UPT, UR19, UR21, URZ, UP1, !UPT ;  /* 0x0000001513157290 */ /* 0x000fe20008ffe4ff */
[----:B------:R-:W2:Y:S01]  /*03a0*/  LDC.64 R6, c[0x0][0x448] ;  /* 0x00011200ff067b82 */ /* 0x000ea20000000a00 */
[----:B------:R-:W3:Y:S02]  /*03b0*/  LDCU.64 UR24, c[0x0][0x4a0] ;  /* 0x00009400ff1877ac */ /* 0x000ee40008000a00 */
[----:B------:R-:W-:Y:S01]  /*03c0*/  IADD3 R2, PT, PT, -R91, RZ, RZ ;  /* 0x000000ff5b027210 */ /* 0x000fe20007ffe1ff */
[----:B-1----:R-:W-:-:S02]  /*03d0*/  ULEA UR20, UP2, UR8, UR4, 0x1 ;  /* 0x0000000408147291 */ /* 0x002fc4000f8408ff */
[----:B------:R-:W-:Y:S02]  /*03e0*/  UIMAD UR23, UR12, UR23, UR11 ;  /* 0x000000170c1772a4 */ /* 0x000fe4000f8e020b */
[C---:B------:R-:W-:Y:S01]  /*03f0*/  IMAD R0, R9.reuse, R2, R0 ;  /* 0x0000000209007224 */ /* 0x040fe200078e0200 */
[----:B------:R-:W1:Y:S04]  /*0400*/  LDCU.64 UR16, c[0x0][0x3b0] ;  /* 0x00007600ff1077ac */ /* 0x000e680008000a00 */
[----:B------:R-:W-:Y:S01]  /*0410*/  ISETP.GT.U32.AND P1, PT, R9, R0, PT ;  /* 0x000000000900720c */ /* 0x000fe20003f24070 */
[----:B------:R-:W-:Y:S01]  /*0420*/  ULEA.HI.X UR21, UR8, UR5, UR21, 0x1, UP2 ;  /* 0x0000000508157291 */ /* 0x000fe200090f0c15 */
[----:B------:R-:W4:Y:S01]  /*0430*/  @UP0 LDCU UR8, c[0x0][0x384] ;  /* 0x00007080ff0807ac */ /* 0x000f220008000800 */
[----:B------:R-:W-:-:S02]  /*0440*/  ULEA UR22, UP4, UR10, UR6, 0x1 ;  /* 0x000000060a167291 */ /* 0x000fc4000f8808ff */
[----:B------:R-:W-:Y:S02]  /*0450*/  UIADD3.X UR23, UPT, UPT, UR19, UR23, URZ, UP3, !UPT ;  /* 0x0000001713177290 */ /* 0x000fe40009ffe4ff */
[----:B------:R-:W-:-:S06]  /*0460*/  UIMAD.WIDE.U32 UR4, UR32, UR14, URZ ;  /* 0x0000000e200472a5 */ /* 0x000fcc000f8e00ff */
[-C--:B------:R-:W-:Y:S01]  /*0470*/  @!P1 IADD3 R0, PT, PT, R0, -R9.reuse, RZ ;  /* 0x8000000900009210 */ /* 0x080fe20007ffe0ff */
[----:B------:R-:W-:Y:S01]  /*0480*/  @!P1 VIADD R91, R91, 0x1 ;  /* 0x000000015b5b9836 */ /* 0x000fe20000000000 */
[----:B------:R-:W-:Y:S01]  /*0490*/  ISETP.NE.AND P1, PT, R8, RZ, PT ;  /* 0x000000ff0800720c */ /* 0x000fe20003f25270 */
[----:B------:R-:W-:Y:S01]  /*04a0*/  ULEA.HI.X UR23, UR10, UR7, UR23, 0x1, UP4 ;  /* 0x000000070a177291 */ /* 0x000fe2000a0f0c17 */
        /* <DEDUP_REMOVED lines=8> */
[----:B---3--:R-:W-:-:S02]  /*0530*/  UIMAD.WIDE.U32 UR4, UR12, UR24, UR4 ;  /* 0x000000180c0472a5 */ /* 0x008fc4000f8e0004 */
[----:B-1----:R-:W-:-:S03]  /*0540*/  UIMAD.WIDE.U32 UR6, UR32, UR16, URZ ;  /* 0x00000010200672a5 */ /* 0x002fc6000f8e00ff */
[----:B------:R-:W-:Y:S01]  /*0550*/  @!P2 IADD3 R91, PT, PT, -R91, RZ, RZ ;  /* 0x000000ff5b5ba210 */ /* 0x000fe20007ffe1ff */
[----:B------:R-:W-:Y:S01]  /*0560*/  UIMAD UR25, UR12, UR25, UR5 ;  /* 0x000000190c1972a4 */ /* 0x000fe2000f8e0205 */
[----:B------:R-:W-:Y:S01]  /*0570*/  @!P1 LOP3.LUT R91, RZ, R8, RZ, 0x33, !PT ;  /* 0x00000008ff5b9212 */ /* 0x000fe200078e33ff */
[----:B----4-:R-:W-:Y:S02]  /*0580*/  @UP0 UIMAD UR5, UR32, UR8, UR12 ;  /* 0x00000008200502a4 */ /* 0x010fe4000f8e020c */
[----:B------:R-:W-:Y:S01]  /*0590*/  UIMAD UR7, UR32, UR17, UR7 ;  /* 0x00000011200772a4 */ /* 0x000fe2000f8e0207 */
[----:B------:R-:W-:Y:S01]  /*05a0*/  SHF.R.S32.HI R3, RZ, 0x1f, R91 ;  /* 0x0000001fff037819 */ /* 0x000fe2000001145b */
[----:B------:R-:W-:Y:S02]  /*05b0*/  UIADD3 UR4, UP1, UPT, UR18, UR4, URZ ;  /* 0x0000000412047290 */ /* 0x000fe4000ff3e0ff */
[----:B------:R-:W-:Y:S02]  /*05c0*/  @UP0 UIMAD UR5, UR5, UR13, URZ ;  /* 0x0000000d050502a4 */ /* 0x000fe4000f8e02ff */
[----:B------:R-:W-:Y:S01]  /*05d0*/  UIADD3.X UR25, UPT, UPT, UR19, UR25, URZ, UP1, !UPT ;  /* 0x0000001913197290 */ /* 0x000fe20008ffe4ff */
[-C--:B0-----:R-:W-:Y:S01]  /*05e0*/  IMAD R0, R3, R4.reuse, RZ ;  /* 0x0000000403007224 */ /* 0x081fe200078e02ff */
[----:B--2---:R-:W-:Y:S01]  /*05f0*/  ULEA UR24, UP1, UR4, UR10, 0x1 ;  /* 0x0000000a04187291 */ /* 0x004fe2000f8208ff */
[----:B------:R-:W-:Y:S01]  /*0600*/  IMAD.WIDE.U32 R2, R91, R4, UR6 ;  /* 0x000000065b027e25 */ /* 0x000fe2000f8e0004 */
[----:B------:R-:W-:-:S02]  /*0610*/  @UP0 UIMAD UR6, UR5, UR9, URZ ;  /* 0x00000009050602a4 */ /* 0x000fc4000f8e02ff */
[----:B------:R-:W-:Y:S01]  /*0620*/  ULEA.HI.X UR25, UR4, UR11, UR25, 0x1, UP1 ;  /* 0x0000000b04197291 */ /* 0x000fe200088f0c19 */
[----:B------:R-:W-:Y:S01]  /*0630*/  IMAD R5, R91, R5, R0 ;  /* 0x000000055b057224 */ /* 0x000fe200078e0200 */
[----:B------:R-:W-:Y:S01]  /*0640*/  UMOV UR5, URZ ;  /* 0x000000ff00057c82 */ /* 0x000fe20008000000 */
[----:B------:R-:W-:Y:S01]  /*0650*/  UMOV UR4, URZ ;  /* 0x000000ff00047c82 */ /* 0x000fe20008000000 */
[----:B------:R-:W-:Y:S01]  /*0660*/  @UP0 UIMAD.WIDE UR4, UR6, 0x8, UR14 ;  /* 0x00000008060408a5 */ /* 0x000fe2000f8e020e */
[----:B------:R-:W-:Y:S01]  /*0670*/  IADD3 R85, P0, PT, R2, UR18, RZ ;  /* 0x0000001202557c10 */ /* 0x000fe2000ff1e0ff */
[----:B------:R-:W-:Y:S01]  /*0680*/  UISETP.GE.AND UP0, UPT, UR13, 0x1, UPT ;  /* 0x000000010d00788c */ /* 0x000fe2000bf06270 */
[----:B------:R-:W-:Y:S02]  /*0690*/  IADD3 R0, PT, PT, R3, R5, RZ ;  /* 0x0000000503007210 */ /* 0x000fe40007ffe0ff */
        /* <DEDUP_REMOVED lines=10> */
[----:B------:R-:W4:Y:S01]  /*0740*/  LDCU UR19, c[0x0][0x394] ;  /* 0x00007280ff1377ac */ /* 0x000f220008000800 */
[----:B--2---:R-:W-:Y:S02]  /*0750*/  UIMAD.WIDE.U32 UR14, UR12, UR8, URZ ;  /* 0x000000080c0e72a5 */ /* 0x004fe4000f8e00ff */
[----:B---3--:R-:W-:Y:S02]  /*0760*/  UIMAD.WIDE.U32 UR16, UR12, UR10, URZ ;  /* 0x0000000a0c1072a5 */ /* 0x008fe4000f8e00ff */
[----:B-1----:R-:W-:-:S02]  /*0770*/  ULEA UR6, UR7, UR6, 0x18 ;  /* 0x0000000607067291 */ /* 0x002fc4000f8ec0ff */
[----:B------:R-:W-:Y:S02]  /*0780*/  UIMAD UR13, UR12, UR9, UR15 ;  /* 0x000000090c0d72a4 */ /* 0x000fe4000f8e020f */
[----:B------:R-:W-:Y:S01]  /*0790*/  UIMAD UR18, UR12, UR11, UR17 ;  /* 0x0000000b0c1272a4 */ /* 0x000fe2000f8e0211 */
[C---:B0-----:R-:W-:Y:S01]  /*07a0*/  IMAD.SHL.U32 R0, R86.reuse, 0x10, RZ ;  /* 0x0000001056007824 */ /* 0x041fe200078e00ff */
[----:B------:R-:W-:-:S04]  /*07b0*/  LOP3.LUT R208, R86, 0x1f, RZ, 0xc0, !PT ;  /* 0x0000001f56d07812 */ /* 0x000fc800078ec0ff */
[C---:B------:R-:W-:Y:S02]  /*07c0*/  LOP3.LUT R3, R0.reuse, 0x3e00, RZ, 0xc0, !PT ;  /* 0x00003e0000037812 */ /* 0x040fe400078ec0ff */
[----:B------:R-:W-:Y:S02]  /*07d0*/  LEA.HI R0, R0, R0, RZ, 0x1b ;  /* 0x0000000000007211 */ /* 0x000fe400078fd8ff */
        /* <DEDUP_REMOVED lines=16> */
[----:B----4-:R-:W-:-:S07]  /*08e0*/  LOP3.LUT R68, R84, 0x1e0, RZ, 0xfc, !PT ;  /* 0x000001e054447812 */ /* 0x010fce00078efcff */
.L_x_7246:
        /* <DEDUP_REMOVED lines=8> */
[----:B------:R-:W-:Y:S01]  /*0970*/  PRMT R12, RZ, 0x7610, R12 ;  /* 0x00007610ff0c7816 */ /* 0x000fe2000000000c */
[----:B------:R-:W-:Y:S01]  /*0980*/  IMAD.X R3, RZ, RZ, UR25, P0 ;  /* 0x00000019ff037e24 */ /* 0x000fe200080e06ff */
        /* <DEDUP_REMOVED lines=14> */
[----:B------:R-:W-:Y:S02]  /*0a70*/  ISETP.NE.AND P1, PT, R97, RZ, PT ;  /* 0x000000ff6100720c */ /* 0x000fe40003f25270 */
[----:B------:R-:W-:Y:S02]  /*0a80*/  ISETP.GE.AND P6, PT, R80, UR33, PT ;  /* 0x0000002150007c0c */ /* 0x000fe4000bfc6270 */
[----:B------:R-:W-:Y:S02]  /*0a90*/  ISETP.GE.AND P5, PT, R79, UR33, PT ;  /* 0x000000214f007c0c */ /* 0x000fe4000bfa6270 */
[----:B------:R-:W-:Y:S02]  /*0aa0*/  ISETP.NE.AND P2, PT, R95, RZ, PT ;  /* 0x000000ff5f00720c */ /* 0x000fe40003f45270 */
[----:B------:R-:W-:-:S02]  /*0ab0*/  ISETP.GE.AND P4, PT, R78, UR33, PT ;  /* 0x000000214e007c0c */ /* 0x000fc4000bf86270 */
[----:B------:R-:W-:Y:S02]  /*0ac0*/  ISETP.GE.AND P3, PT, R77, UR33, PT ;  /* 0x000000214d007c0c */ /* 0x000fe4000bf66270 */
[----:B------:R-:W-:Y:S02]  /*0ad0*/  PRMT R17, RZ, 0x7610, R17 ;  /* 0x00007610ff117816 */ /* 0x000fe40000000011 */
[----:B------:R-:W-:Y:S02]  /*0ae0*/  PRMT R10, RZ, 0x7610, R10 ;  /* 0x00007610ff0a7816 */ /* 0x000fe4000000000a */
[----:B------:R-:W-:Y:S02]  /*0af0*/  PRMT R15, RZ, 0x7610, R15 ;  /* 0x00007610ff0f7816 */ /* 0x000fe4000000000f */
        /* <DEDUP_REMOVED lines=8> */
[----:B------:R-:W-:Y:S02]  /*0b80*/  P2R R100, PR, RZ, 0x10 ;  /* 0x00000010ff647803 */ /* 0x000fe40000000000 */
        /* <DEDUP_REMOVED lines=9> */
[----:B------:R-:W-:Y:S01]  /*0c20*/  ISETP.GE.AND P5, PT, R73, UR33, PT ;  /* 0x0000002149007c0c */ /* 0x000fe2000bfa6270 */
[----:B------:R-:W4:Y:S01]  /*0c30*/  @!P4 LDG.E.U16 R10, desc[UR28][R6.64+0x140] ;  /* 0x0001401c060ac981 */ /* 0x000f22000c1e1500 */
[----:B------:R-:W-:-:S02]  /*0c40*/  ISETP.GE.AND P1, PT, R71, UR33, PT ;  /* 0x0000002147007c0c */ /* 0x000fc4000bf26270 */
[----:B------:R-:W-:Y:S01]  /*0c50*/  ISETP.GE.AND P2, PT, R70, UR33, PT ;  /* 0x0000002146007c0c */ /* 0x000fe2000bf46270 */
[----:B------:R-:W4:Y:S01]  /*0c60*/  @!P3 LDG.E.U16 R15, desc[UR28][R6.64+0x180] ;  /* 0x0001801c060fb981 */ /* 0x000f22000c1e1500 */
[----:B------:R-:W-:Y:S02]  /*0c70*/  PRMT R21, RZ, 0x7610, R21 ;  /* 0x00007610ff157816 */ /* 0x000fe40000000015 */
[----:B------:R-:W-:Y:S01]  /*0c80*/  PRMT R18, RZ, 0x7610, R18 ;  /* 0x00007610ff127816 */ /* 0x000fe20000000012 */
[----:B------:R-:W4:Y:S01]  /*0c90*/  @!P0 LDG.E.U16 R17, desc[UR28][R6.64+0x200] ;  /* 0x0002001c06118981 */ /* 0x000f22000c1e1500 */
[----:B------:R-:W-:Y:S02]  /*0ca0*/  ISETP.GE.AND P0, PT, R72, UR33, PT ;  /* 0x0000002148007c0c */ /* 0x000fe4000bf06270 */
[----:B------:R-:W-:Y:S01]  /*0cb0*/  ISETP.GE.AND P3, PT, R69, UR33, PT ;  /* 0x0000002145007c0c */ /* 0x000fe2000bf66270 */
[----:B------:R-:W4:Y:S01]  /*0cc0*/  @!P6 LDG.E.U16 R14, desc[UR28][R6.64+0x240] ;  /* 0x0002401c060ee981 */ /* 0x000f22000c1e1500 */
[----:B------:R-:W-:-:S02]  /*0cd0*/  ISETP.GE.AND P4, PT, R68, UR33, PT ;  /* 0x0000002144007c0c */ /* 0x000fc4000bf86270 */
        /* <DEDUP_REMOVED lines=13> */
[----:B------:R-:W-:-:S04]  /*0db0*/  ISETP.NE.AND P6, PT, R103, RZ, PT ;  /* 0x000000ff6700720c */ /* 0x000fc80003fc5270 */
[----:B------:R-:W-:Y:S01]  /*0dc0*/  P2R R35, PR, RZ, 0x40 ;  /* 0x00000040ff237803 */ /* 0x000fe20000000000 */
[----:B-1----:R-:W-:Y:S01]  /*0dd0*/  ULEA UR26, UR7, UR26, 0x18 ;  /* 0x0000001a071a7291 */ /* 0x002fe2000f8ec0ff */
[C---:B0-----:R-:W-:Y:S01]  /*0de0*/  VIADD R6, R67.reuse, 0x80 ;  /* 0x0000008043067836 */ /* 0x041fe20000000000 */
[C---:B------:R-:W-:Y:S02]  /*0df0*/  IADD3 R22, PT, PT, R67.reuse, 0x20, RZ ;  /* 0x0000002043167810 */ /* 0x040fe40007ffe0ff */
[CC--:B------:R-:W-:Y:S02]  /*0e00*/  LEA.HI.SX32 R66, R67.reuse, R67.reuse, 0x1b ;  /* 0x0000004343427211 */ /* 0x0c0fe400078fdaff */
[----:B------:R-:W-:Y:S02]  /*0e10*/  IADD3 R24, PT, PT, R67, 0x40, RZ ;  /* 0x0000004043187810 */ /* 0x000fe40007ffe0ff */
[-C--:B------:R-:W-:Y:S02]  /*0e20*/  LEA.HI.SX32 R22, R22, R67.reuse, 0x1b ;  /* 0x0000004316167211 */ /* 0x080fe400078fdaff */
[----:B------:R-:W-:-:S02]  /*0e30*/  LEA.HI.SX32 R6, R6, R67, 0x1b ;  /* 0x0000004306067211 */ /* 0x000fc400078fdaff */
[C---:B------:R-:W-:Y:S02]  /*0e40*/  IADD3 R26, PT, PT, R67.reuse, 0x60, RZ ;  /* 0x00000060431a7810 */ /* 0x040fe40007ffe0ff */
[----:B------:R-:W-:Y:S02]  /*0e50*/  LEA R66, R66, UR26, 0x1 ;  /* 0x0000001a42427c11 */ /* 0x000fe4000f8e08ff */
[----:B------:R-:W-:Y:S02]  /*0e60*/  IADD3 R28, PT, PT, R67, 0xa0, RZ ;  /* 0x000000a0431c7810 */ /* 0x000fe40007ffe0ff */
[----:B------:R-:W-:Y:S02]  /*0e70*/  LEA.HI.SX32 R24, R24, R67, 0x1b ;  /* 0x0000004318187211 */ /* 0x000fe400078fdaff */
[----:B------:R-:W-:Y:S02]  /*0e80*/  LEA R65, R22, UR26, 0x1 ;  /* 0x0000001a16417c11 */ /* 0x000fe4000f8e08ff */
[----:B------:R-:W-:-:S02]  /*0e90*/  LEA R62, R6, UR26, 0x1 ;  /* 0x0000001a063e7c11 */ /* 0x000fc4000f8e08ff */
[-C--:B------:R-:W-:Y:S02]  /*0ea0*/  LEA.HI.SX32 R26, R26, R67.reuse, 0x1b ;  /* 0x000000431a1a7211 */ /* 0x080fe400078fdaff */
[C---:B------:R-:W-:Y:S02]  /*0eb0*/  IADD3 R6, PT, PT, R67.reuse, 0xc0, RZ ;  /* 0x000000c043067810 */ /* 0x040fe40007ffe0ff */
[----:B------:R-:W-:Y:S02]  /*0ec0*/  LEA.HI.SX32 R28, R28, R67, 0x1b ;  /* 0x000000431c1c7211 */ /* 0x000fe400078fdaff */
[----:B------:R-:W-:Y:S01]  /*0ed0*/  LEA R64, R24, UR26, 0x1 ;  /* 0x0000001a18407c11 */ /* 0x000fe2000f8e08ff */
[C---:B------:R-:W-:Y:S01]  /*0ee0*/  VIADD R24, R67.reuse, 0x100 ;  /* 0x0000010043187836 */ /* 0x040fe20000000000 */
[----:B------:R-:W-:Y:S02]  /*0ef0*/  LEA R63, R26, UR26, 0x1 ;  /* 0x0000001a1a3f7c11 */ /* 0x000fe4000f8e08ff */
[----:B------:R-:W-:-:S02]  /*0f00*/  IADD3 R22, PT, PT, R67, 0xe0, RZ ;  /* 0x000000e043167810 */ /* 0x000fc40007ffe0ff */
[-C--:B------:R-:W-:Y:S02]  /*0f10*/  LEA.HI.SX32 R6, R6, R67.reuse, 0x1b ;  /* 0x0000004306067211 */ /* 0x080fe400078fdaff */
[----:B------:R-:W-:Y:S02]  /*0f20*/  ISETP.NE.AND P6, PT, R102, RZ, PT ;  /* 0x000000ff6600720c */ /* 0x000fe40003fc5270 */
[----:B------:R-:W-:Y:S02]  /*0f30*/  LEA R61, R28, UR26, 0x1 ;  /* 0x0000001a1c3d7c11 */ /* 0x000fe4000f8e08ff */
[C---:B------:R-:W-:Y:S02]  /*0f40*/  IADD3 R26, PT, PT, R67.reuse, 0x120, RZ ;  /* 0x00000120431a7810 */ /* 0x040fe40007ffe0ff */
[----:B------:R-:W-:Y:S02]  /*0f50*/  IADD3 R28, PT, PT, R67, 0x140, RZ ;  /* 0x00000140431c7810 */ /* 0x000fe40007ffe0ff */
[----:B------:R-:W-:-:S02]  /*0f60*/  LEA.HI.SX32 R22, R22, R67, 0x1b ;  /* 0x0000004316167211 */ /* 0x000fc400078fdaff */
[----:B------:R-:W-:Y:S01]  /*0f70*/  LEA R60, R6, UR26, 0x1 ;  /* 0x0000001a063c7c11 */ /* 0x000fe2000f8e08ff */
[----:B------:R-:W-:Y:S01]  /*0f80*/  VIADD R6, R67, 0x180 ;  /* 0x0000018043067836 */ /* 0x000fe20000000000 */
[----:B------:R-:W-:Y:S02]  /*0f90*/  P2R R34, PR, RZ, 0x40 ;  /* 0x00000040ff227803 */ /* 0x000fe40000000000 */
[----:B------:R-:W-:Y:S02]  /*0fa0*/  ISETP.NE.AND P6, PT, R101, RZ, PT ;  /* 0x000000ff6500720c */ /* 0x000fe40003fc5270 */
[-C--:B------:R-:W-:Y:S02]  /*0fb0*/  LEA.HI.SX32 R24, R24, R67.reuse, 0x1b ;  /* 0x0000004318187211 */ /* 0x080fe400078fdaff */
[-C--:B------:R-:W-:Y:S02]  /*0fc0*/  LEA.HI.SX32 R26, R26, R67.reuse, 0x1b ;  /* 0x000000431a1a7211 */ /* 0x080fe400078fdaff */
[----:B------:R-:W-:-:S02]  /*0fd0*/  LEA.HI.SX32 R28, R28, R67, 0x1b ;  /* 0x000000431c1c7211 */ /* 0x000fc400078fdaff */
[----:B------:R-:W-:Y:S02]  /*0fe0*/  LEA R59, R22, UR26, 0x1 ;  /* 0x0000001a163b7c11 */ /* 0x000fe4000f8e08ff */
[----:B------:R-:W-:Y:S02]  /*0ff0*/  IADD3 R22, PT, PT, R67, 0x1e0, RZ ;  /* 0x000001e043167810 */ /* 0x000fe40007ffe0ff */
[----:B------:R-:W-:Y:S02]  /*1000*/  P2R R32, PR, RZ, 0x40 ;  /* 0x00000040ff207803 */ /* 0x000fe40000000000 */
[----:B------:R-:W-:Y:S02]  /*1010*/  LEA R58, R24, UR26, 0x1 ;  /* 0x0000001a183a7c11 */ /* 0x000fe4000f8e08ff */
[----:B------:R-:W-:Y:S02]  /*1020*/  LEA.HI.SX32 R6, R6, R67, 0x1b ;  /* 0x0000004306067211 */ /* 0x000fe400078fdaff */
[----:B------:R-:W-:-:S02]  /*1030*/  ISETP.NE.AND P6, PT, R100, RZ, PT ;  /* 0x000000ff6400720c */ /* 0x000fc40003fc5270 */
[----:B------:R-:W-:Y:S02]  /*1040*/  LEA R57, R26, UR26, 0x1 ;  /* 0x0000001a1a397c11 */ /* 0x000fe4000f8e08ff */
[----:B------:R-:W-:Y:S02]  /*1050*/  LEA R56, R28, UR26, 0x1 ;  /* 0x0000001a1c387c11 */ /* 0x000fe4000f8e08ff */
[----:B------:R-:W-:Y:S02]  /*1060*/  LEA.HI.SX32 R22, R22, R67, 0x1b ;  /* 0x0000004316167211 */ /* 0x000fe400078fdaff */
[----:B------:R-:W-:Y:S02]  /*1070*/  LEA R54, R6, UR26, 0x1 ;  /* 0x0000001a06367c11 */ /* 0x000fe4000f8e08ff */
[----:B------:R-:W-:Y:S02]  /*1080*/  P2R R31, PR, RZ, 0x40 ;  /* 0x00000040ff1f7803 */ /* 0x000fe40000000000 */
        /* <DEDUP_REMOVED lines=13> */
[----:B---3--:R0:W-:Y:S02]  /*1160*/  STS.U16 [R65+0x40], R0 ;  /* 0x0000400041007388 */ /* 0x0081e40000000400 */
[----:B0-----:R-:W-:-:S04]  /*1170*/  IADD3 R0, PT, PT, R67, 0x160, RZ ;  /* 0x0000016043007810 */ /* 0x001fc80007ffe0ff */
[----:B------:R-:W-:Y:S01]  /*1180*/  LEA.HI.SX32 R0, R0, R67, 0x1b ;  /* 0x0000004300007211 */ /* 0x000fe200078fdaff */
[----:B----4-:R-:W-:Y:S04]  /*1190*/  STS.U16 [R64+0x80], R11 ;  /* 0x0000800b40007388 */ /* 0x010fe80000000400 */
[----:B------:R0:W-:Y:S01]  /*11a0*/  STS.U16 [R63+0xc0], R8 ;  /* 0x0000c0083f007388 */ /* 0x0001e20000000400 */
[----:B------:R-:W-:-:S03]  /*11b0*/  LEA R55, R0, UR26, 0x1 ;  /* 0x0000001a00377c11 */ /* 0x000fc6000f8e08ff */
[----:B------:R-:W-:Y:S01]  /*11c0*/  STS.U16 [R62+0x100], R13 ;  /* 0x0001000d3e007388 */ /* 0x000fe20000000400 */
[----:B------:R-:W-:-:S03]  /*11d0*/  IMAD.SHL.U32 R0, R67, 0x10, RZ ;  /* 0x0000001043007824 */ /* 0x000fc600078e00ff */
[----:B------:R1:W-:Y:S01]  /*11e0*/  STS.U16 [R61+0x140], R10 ;  /* 0x0001400a3d007388 */ /* 0x0003e20000000400 */
[----:B0-----:R-:W-:-:S03]  /*11f0*/  IADD3 R8, PT, PT, R67, 0x1a0, RZ ;  /* 0x000001a043087810 */ /* 0x001fc60007ffe0ff */
[----:B------:R-:W-:Y:S01]  /*1200*/  STS.U16 [R60+0x180], R15 ;  /* 0x0001800f3c007388 */ /* 0x000fe20000000400 */
[-C--:B------:R-:W-:Y:S02]  /*1210*/  LEA.HI.SX32 R8, R8, R67.reuse, 0x1b ;  /* 0x0000004308087211 */ /* 0x080fe400078fdaff */
[----:B-1----:R-:W-:Y:S01]  /*1220*/  IADD3 R10, PT, PT, R67, 0x1c0, RZ ;  /* 0x000001c0430a7810 */ /* 0x002fe20007ffe0ff */
[----:B------:R0:W-:Y:S03]  /*1230*/  STS.U16 [R59+0x1c0], R12 ;  /* 0x0001c00c3b007388 */ /* 0x0001e60000000400 */
[----:B------:R-:W-:Y:S01]  /*1240*/  LEA.HI.SX32 R10, R10, R67, 0x1b ;  /* 0x000000430a0a7211 */ /* 0x000fe200078fdaff */
[----:B------:R-:W-:Y:S01]  /*1250*/  STS.U16 [R58+0x200], R17 ;  /* 0x000200113a007388 */ /* 0x000fe20000000400 */
[----:B------:R-:W-:Y:S02]  /*1260*/  LEA R53, R8, UR26, 0x1 ;  /* 0x0000001a08357c11 */ /* 0x000fe4000f8e08ff */
[----:B------:R-:W-:Y:S01]  /*1270*/  LEA.HI.SX32 R49, R0, R0, 0x1b ;  /* 0x0000000000317211 */ /* 0x000fe200078fdaff */
[----:B------:R1:W-:Y:S01]  /*1280*/  STS.U16 [R57+0x240], R14 ;  /* 0x0002400e39007388 */ /* 0x0003e20000000400 */
[----:B------:R-:W-:-:S03]  /*1290*/  LEA R52, R10, UR26, 0x1 ;  /* 0x0000001a0a347c11 */ /* 0x000fc6000f8e08ff */
[----:B------:R-:W-:Y:S01]  /*12a0*/  STS.U16 [R56+0x280], R19 ;  /* 0x0002801338007388 */ /* 0x000fe20000000400 */
[----:B------:R-:W-:-:S03]  /*12b0*/  LEA R49, R49, UR26, 0x1 ;  /* 0x0000001a31317c11 */ /* 0x000fc6000f8e08ff */
[----:B------:R2:W-:Y:S04]  /*12c0*/  STS.U16 [R55+0x2c0], R16 ;  /* 0x0002c01037007388 */ /* 0x0005e80000000400 */
[----:B------:R3:W-:Y:S04]  /*12d0*/  STS.U16 [R54+0x300], R21 ;  /* 0x0003001536007388 */ /* 0x0007e80000000400 */
[----:B------:R4:W-:Y:S04]  /*12e0*/  STS.U16 [R53+0x340], R18 ;  /* 0x0003401235007388 */ /* 0x0009e80000000400 */
        /* <DEDUP_REMOVED lines=51> */
[----:B---3--:R-:W-:Y:S01]  /*1620*/  PRMT R21, RZ, 0x7610, R21 ;  /* 0x00007610ff157816 */ /* 0x008fe20000000015 */
[----:B------:R-:W3:Y:S01]  /*1630*/  @!P0 LDG.E.U16 R16, desc[UR28][R4.64+0x2c0] ;  /* 0x0002c01c04108981 */ /* 0x000ee2000c1e1500 */
[----:B----4-:R-:W-:-:S03]  /*1640*/  PRMT R18, RZ, 0x7610, R18 ;  /* 0x00007610ff127816 */ /* 0x010fc60000000012 */
[----:B------:R-:W4:Y:S04]  /*1650*/  @!P1 LDG.E.U16 R19, desc[UR28][R4.64+0x300] ;  /* 0x0003001c04139981 */ /* 0x000f28000c1e1500 */
[----:B------:R-:W4:Y:S04]  /*1660*/  @!P2 LDG.E.U16 R0, desc[UR28][R4.64+0x340] ;  /* 0x0003401c0400a981 */ /* 0x000f28000c1e1500 */
[----:B------:R-:W3:Y:S04]  /*1670*/  @!P6 LDG.E.U16 R14, desc[UR28][R4.64+0x240] ;  /* 0x0002401c040ee981 */ /* 0x000ee8000c1e1500 */
        /* <DEDUP_REMOVED lines=35> */
[----:B------:R-:W-:Y:S04]  /*18b0*/  STS.U16 [R56+0x280], R17 ;  /* 0x0002801138007388 */ /* 0x000fe80000000400 */
[----:B------:R-:W-:Y:S04]  /*18c0*/  STS.U16 [R55+0x2c0], R16 ;  /* 0x0002c01037007388 */ /* 0x000fe80000000400 */
[----:B----4-:R-:W-:Y:S04]  /*18d0*/  STS.U16 [R54+0x300], R19 ;  /* 0x0003001336007388 */ /* 0x010fe80000000400 */
[----:B------:R-:W-:Y:S04]  /*18e0*/  STS.U16 [R53+0x340], R0 ;  /* 0x0003400035007388 */ /* 0x000fe80000000400 */
[----:B------:R0:W-:Y:S04]  /*18f0*/  STS.U16 [R52+0x380], R21 ;  /* 0x0003801534007388 */ /* 0x0001e80000000400 */
[----:B------:R-:W-:Y:S01]  /*1900*/  STS.U16 [R51+0x3c0], R18 ;  /* 0x0003c01233007388 */ /* 0x000fe20000000400 */
[----:B------:R-:W-:-:S03]  /*1910*/  NOP ;  /* 0x0000000000007918 */ /* 0x000fc60000000000 */
        /* <DEDUP_REMOVED lines=15> */
[----:B------:R-:W2:Y:S01]  /*1a10*/  LDS.U16 R20, [R49+0x1e] ;  /* 0x00001e0031147984 */ /* 0x000ea20000000400 */
[----:B------:R-:W-:Y:S06]  /*1a20*/  BAR.SYNC.DEFER_BLOCKING 0x0 ;  /* 0x0000000000007b1d */ /* 0x000fec0000010000 */
        /* <DEDUP_REMOVED lines=21> */
[----:B0-----:R-:W-:Y:S02]  /*1b80*/  PRMT R21, RZ, 0x7610, R21 ;  /* 0x00007610ff157816 */ /* 0x001fe40000000015 */
        /* <DEDUP_REMOVED lines=19> */
[----:B------:R-:W-:Y:S02]  /*1cc0*/  SHF.L.U32 R7, R7, 0x10, RZ ;  /* 0x0000001007077819 */ /* 0x000fe400000006ff */
[----:B------:R-:W-:Y:S02]  /*1cd0*/  SHF.L.U32 R9, R9, 0x10, RZ ;  /* 0x0000001009097819 */ /* 0x000fe400000006ff */
[----:B------:R-:W-:Y:S02]  /*1ce0*/  SHF.L.U32 R11, R11, 0x10, RZ ;  /* 0x000000100b0b7819 */ /* 0x000fe400000006ff */
[----:B------:R-:W-:Y:S02]  /*1cf0*/  SHF.L.U32 R13, R13, 0x10, RZ ;  /* 0x000000100d0d7819 */ /* 0x000fe400000006ff */
[----:B------:R-:W-:-:S02]  /*1d00*/  SHF.L.U32 R15, R15, 0x10, RZ ;  /* 0x000000100f0f7819 */ /* 0x000fc400000006ff */
[----:B------:R-:W-:Y:S02]  /*1d10*/  SHF.L.U32 R17, R17, 0x10, RZ ;  /* 0x0000001011117819 */ /* 0x000fe400000006ff */
[----:B------:R-:W-:Y:S01]  /*1d20*/  SHF.L.U32 R19, R19, 0x10, RZ ;  /* 0x0000001013137819 */ /* 0x000fe200000006ff */
[----:B------:R-:W-:Y:S01]  /*1d30*/  BSSY.RECONVERGENT B0, `(.L_x_7174) ;  /* 0x0000047000007945 */ /* 0x000fe20003800200 */
[--C-:B------:R-:W-:Y:S01]  /*1d40*/  FADD.FTZ R47, R7, R90.reuse ;  /* 0x0000005a072f7221 */ /* 0x100fe20000010000 */
[--C-:B------:R-:W-:Y:S01]  /*1d50*/  FADD.FTZ R45, R9, R90.reuse ;  /* 0x0000005a092d7221 */ /* 0x100fe20000010000 */
[--C-:B------:R-:W-:Y:S01]  /*1d60*/  FADD.FTZ R43, R11, R90.reuse ;  /* 0x0000005a0b2b7221 */ /* 0x100fe20000010000 */
[--C-:B------:R-:W-:Y:S01]  /*1d70*/  FADD.FTZ R41, R13, R90.reuse ;  /* 0x0000005a0d297221 */ /* 0x100fe20000010000 */
[----:B------:R-:W-:Y:S01]  /*1d80*/  FADD.FTZ R39, R15, R90 ;  /* 0x0000005a0f277221 */ /* 0x000fe20000010000 */
[----:B---3--:R0:W-:Y:S04]  /*1d90*/  STS.U16 [R66], R23 ;  /* 0x0000001742007388 */ /* 0x0081e80000000400 */
[----:B----4-:R-:W-:Y:S01]  /*1da0*/  STS.U16 [R65+0x40], R22 ;  /* 0x0000401641007388 */ /* 0x010fe20000000400 */
[----:B0-----:R-:W-:-:S03]  /*1db0*/  SHF.L.U32 R23, R6, 0x10, RZ ;  /* 0x0000001006177819 */ /* 0x001fc600000006ff */
[----:B------:R0:W-:Y:S04]  /*1dc0*/  STS.U16 [R64+0x80], R25 ;  /* 0x0000801940007388 */ /* 0x0001e80000000400 */
[----:B------:R-:W-:Y:S01]  /*1dd0*/  STS.U16 [R63+0xc0], R24 ;  /* 0x0000c0183f007388 */ /* 0x000fe20000000400 */
[----:B0-----:R-:W-:-:S03]  /*1de0*/  IMAD.U32 R25, R8, 0x10000, RZ ;  /* 0x0001000008197824 */ /* 0x001fc600078e00ff */
[----:B------:R0:W-:Y:S04]  /*1df0*/  STS.U16 [R62+0x100], R27 ;  /* 0x0001001b3e007388 */ /* 0x0001e80000000400 */
[----:B------:R-:W-:Y:S01]  /*1e00*/  STS.U16 [R61+0x140], R26 ;  /* 0x0001401a3d007388 */ /* 0x000fe20000000400 */
[----:B0-----:R-:W-:-:S03]  /*1e10*/  IMAD.U32 R27, R12, 0x10000, RZ ;  /* 0x000100000c1b7824 */ /* 0x001fc600078e00ff */
[----:B------:R0:W-:Y:S01]  /*1e20*/  STS.U16 [R60+0x180], R29 ;  /* 0x0001801d3c007388 */ /* 0x0001e20000000400 */
[--C-:B------:R-:W-:Y:S01]  /*1e30*/  FADD.FTZ R48, R23, R90.reuse ;  /* 0x0000005a17307221 */ /* 0x100fe20000010000 */
[--C-:B------:R-:W-:Y:S02]  /*1e40*/  FADD.FTZ R46, R25, R90.reuse ;  /* 0x0000005a192e7221 */ /* 0x100fe40000010000 */
[----:B------:R-:W-:Y:S01]  /*1e50*/  STS.U16 [R59+0x1c0], R28 ;  /* 0x0001c01c3b007388 */ /* 0x000fe20000000400 */
[----:B0-----:R-:W-:Y:S01]  /*1e60*/  SHF.L.U32 R29, R14, 0x10, RZ ;  /* 0x000000100e1d7819 */ /* 0x001fe200000006ff */
[--C-:B------:R-:W-:Y:S02]  /*1e70*/  FADD.FTZ R42, R27, R90.reuse ;  /* 0x0000005a1b2a7221 */ /* 0x100fe40000010000 */
[----:B------:R0:W-:Y:S02]  /*1e80*/  STS.U16 [R58+0x200], R31 ;  /* 0x0002001f3a007388 */ /* 0x0001e40000000400 */
[----:B------:R-:W-:Y:S01]  /*1e90*/  FADD.FTZ R40, R29, R90 ;  /* 0x0000005a1d287221 */ /* 0x000fe20000010000 */
[----:B0-----:R-:W-:Y:S01]  /*1ea0*/  IMAD.U32 R31, R16, 0x10000, RZ ;  /* 0x00010000101f7824 */ /* 0x001fe200078e00ff */
[----:B------:R-:W-:Y:S04]  /*1eb0*/  STS.U16 [R57+0x240], R30 ;  /* 0x0002401e39007388 */ /* 0x000fe80000000400 */
[----:B------:R0:W-:Y:S04]  /*1ec0*/  STS.U16 [R56+0x280], R21 ;  /* 0x0002801538007388 */ /* 0x0001e80000000400 */
[----:B------:R-:W-:Y:S04]  /*1ed0*/  STS.U16 [R55+0x2c0], R32 ;  /* 0x0002c02037007388 */ /* 0x000fe80000000400 */
[----:B------:R1:W-:Y:S01]  /*1ee0*/  STS.U16 [R54+0x300], R35 ;  /* 0x0003002336007388 */ /* 0x0003e20000000400 */
[----:B0-----:R-:W-:-:S03]  /*1ef0*/  SHF.L.U32 R21, R10, 0x10, RZ ;  /* 0x000000100a157819 */ /* 0x001fc600000006ff */
[----:B------:R0:W-:Y:S04]  /*1f00*/  STS.U16 [R53+0x340], R34 ;  /* 0x0003402235007388 */ /* 0x0001e80000000400 */
[----:B------:R2:W-:Y:S01]  /*1f10*/  STS.U16 [R52+0x380], R37 ;  /* 0x0003802534007388 */ /* 0x0005e20000000400 */
[----:B-1----:R-:W-:-:S03]  /*1f20*/  SHF.L.U32 R35, R18, 0x10, RZ ;  /* 0x0000001012237819 */ /* 0x002fc600000006ff */
[----:B------:R1:W-:Y:S01]  /*1f30*/  STS.U16 [R51+0x3c0], R36 ;  /* 0x0003c02433007388 */ /* 0x0003e20000000400 */
[--C-:B------:R-:W-:Y:S01]  /*1f40*/  FADD.FTZ R44, R21, R90.reuse ;  /* 0x0000005a152c7221 */ /* 0x100fe20000010000 */
[--C-:B------:R-:W-:Y:S01]  /*1f50*/  FADD.FTZ R38, R31, R90.reuse ;  /* 0x0000005a1f267221 */ /* 0x100fe20000010000 */
[--C-:B0-----:R-:W-:Y:S01]  /*1f60*/  FADD.FTZ R34, R105, R90.reuse ;  /* 0x0000005a69227221 */ /* 0x101fe20000010000 */
[--C-:B--2---:R-:W-:Y:S01]  /*1f70*/  FADD.FTZ R37, R17, R90.reuse ;  /* 0x0000005a11257221 */ /* 0x104fe20000010000 */
[--C-:B-1----:R-:W-:Y:S01]  /*1f80*/  FADD.FTZ R36, R35, R90.reuse ;  /* 0x0000005a23247221 */ /* 0x102fe20000010000 */
[----:B------:R-:W-:Y:S01]  /*1f90*/  FADD.FTZ R35, R19, R90 ;  /* 0x0000005a13237221 */ /* 0x000fe20000010000 */
[----:B------:R-:W-:Y:S01]  /*1fa0*/  NOP ;  /* 0x0000000000007918 */ /* 0x000fe20000000000 */
        /* <DEDUP_REMOVED lines=31> */
.L_x_7175:
[----:B------:R-:W-:Y:S05]  /*21a0*/  BSYNC.RECONVERGENT B0 ;  /* 0x0000000000007941 */ /* 0x000fea0003800200 */
.L_x_7174:
        /* <DEDUP_REMOVED lines=33> */
.L_x_7177:
[----:B------:R-:W-:Y:S05]  /*23c0*/  BSYNC.RECONVERGENT B0 ;  /* 0x0000000000007941 */ /* 0x000fea0003800200 */
.L_x_7176:
        /* <DEDUP_REMOVED lines=33> */
.L_x_7179:
[----:B------:R-:W-:Y:S05]  /*25e0*/  BSYNC.RECONVERGENT B0 ;  /* 0x0000000000007941 */ /* 0x000fea0003800200 */
.L_x_7178:
        /* <DEDUP_REMOVED lines=33> */
.L_x_7181:
[----:B------:R-:W-:Y:S05]  /*2800*/  BSYNC.RECONVERGENT B0 ;  /* 0x0000000000007941 */ /* 0x000fea0003800200 */
.L_x_7180:
        /* <DEDUP_REMOVED lines=33> */
.L_x_7183:
[----:B------:R-:W-:Y:S05]  /*2a20*/  BSYNC.RECONVERGENT B0 ;  /* 0x0000000000007941 */ /* 0x000fea0003800200 */
.L_x_7182:
        /* <DEDUP_REMOVED lines=33> */
.L_x_7185:
[----:B------:R-:W-:Y:S05]  /*2c40*/  BSYNC.RECONVERGENT B0 ;  /* 0x0000000000007941 */ /* 0x000fea0003800200 */
.L_x_7184:
        /* <DEDUP_REMOVED lines=33> */
.L_x_7187:
[----:B------:R-:W-:Y:S05]  /*2e60*/  BSYNC.RECONVERGENT B0 ;  /* 0x0000000000007941 */ /* 0x000fea0003800200 */
.L_x_7186:
        /* <DEDUP_REMOVED lines=33> */
.L_x_7189:
[----:B------:R-:W-:Y:S05]  /*3080*/  BSYNC.RECONVERGENT B0 ;  /* 0x0000000000007941 */ /* 0x000fea0003800200 */
.L_x_7188:
        /* <DEDUP_REMOVED lines=33> */
.L_x_7191:
[----:B------:R-:W-:Y:S05]  /*32a0*/  BSYNC.RECONVERGENT B0 ;  /* 0x0000000000007941 */ /* 0x000fea0003800200 */
.L_x_7190:
        /* <DEDUP_REMOVED lines=33> */
.L_x_7193:
[----:B------:R-:W-:Y:S05]  /*34c0*/  BSYNC.RECONVERGENT B0 ;  /* 0x0000000000007941 */ /* 0x000fea0003800200 */
.L_x_7192:
        /* <DEDUP_REMOVED lines=33> */
.L_x_7195:
[----:B------:R-:W-:Y:S05]  /*36e0*/  BSYNC.RECONVERGENT B0 ;  /* 0x0000000000007941 */ /* 0x000fea0003800200 */
.L_x_7194:
        /* <DEDUP_REMOVED lines=33> */
.L_x_7197:
[----:B------:R-:W-:Y:S05]  /*3900*/  BSYNC.RECONVERGENT B0 ;  /* 0x0000000000007941 */ /* 0x000fea0003800200 */
.L_x_7196:
        /* <DEDUP_REMOVED lines=33> */
.L_x_7199:
[----:B------:R-:W-:Y:S05]  /*3b20*/  BSYNC.RECONVERGENT B0 ;  /* 0x0000000000007941 */ /* 0x000fea0003800200 */
.L_x_7198:
        /* <DEDUP_REMOVED lines=33> */
.L_x_7201:
[----:B------:R-:W-:Y:S05]  /*3d40*/  BSYNC.RECONVERGENT B0 ;  /* 0x0000000000007941 */ /* 0x000fea0003800200 */
.L_x_7200:
        /* <DEDUP_REMOVED lines=33> */
.L_x_7203:
[----:B------:R-:W-:Y:S05]  /*3f60*/  BSYNC.RECONVERGENT B0 ;  /* 0x0000000000007941 */ /* 0x000fea0003800200 */
.L_x_7202:
        /* <DEDUP_REMOVED lines=33> */
.L_x_7205:
[----:B------:R-:W-:Y:S05]  /*4180*/  BSYNC.RECONVERGENT B0 ;  /* 0x0000000000007941 */ /* 0x000fea0003800200 */
.L_x_7204:
[----:B------:R-:W0:Y:S01]  /*4190*/  LDCU.128 UR8, c[0x0][0x410] ;  /* 0x00008200ff0877ac */ /* 0x000e220008000c00 */
[----:B------:R-:W-:Y:S01]  /*41a0*/  P2R R120, PR, RZ, 0x1 ;  /* 0x00000001ff787803 */ /* 0x000fe20000000000 */
[----:B------:R-:W1:Y:S01]  /*41b0*/  LDS.U16 R31, [R49] ;  /* 0x00000000311f7984 */ /* 0x000e620000000400 */
[----:B------:R-:W-:Y:S01]  /*41c0*/  ISETP.NE.AND P0, PT, R92, RZ, PT ;  /* 0x000000ff5c00720c */ /* 0x000fe20003f05270 */
[----:B------:R-:W-:Y:S01]  /*41d0*/  UMOV UR7, URZ ;  /* 0x000000ff00077c82 */ /* 0x000fe20008000000 */
[----:B------:R-:W-:Y:S01]  /*41e0*/  ISETP.NE.AND P6, PT, R99, RZ, PT ;  /* 0x000000ff6300720c */ /* 0x000fe20003fc5270 */
[----:B------:R-:W-:Y:S01]  /*41f0*/  LDS.U16 R109, [R49+0x6] ;  /* 0x00000600316d7984 */ /* 0x000fe20000000400 */
[----:B------:R-:W-:Y:S01]  /*4200*/  P2R R118, PR, RZ, 0x1 ;  /* 0x00000001ff767803 */ /* 0x000fe20000000000 */
[----:B------:R-:W2:Y:S01]  /*4210*/  LDCU.64 UR34, c[0x0][0x490] ;  /* 0x00009200ff2277ac */ /* 0x000ea20008000a00 */
[----:B------:R-:W-:Y:S01]  /*4220*/  ISETP.NE.AND P0, PT, R94, RZ, PT ;  /* 0x000000ff5e00720c */ /* 0x000fe20003f05270 */
[----:B------:R-:W3:Y:S01]  /*4230*/  LDS.U16 R99, [R49+0x2] ;  /* 0x0000020031637984 */ /* 0x000ee20000000400 */
[----:B------:R-:W-:-:S02]  /*4240*/  PRMT R17, RZ, 0x7610, R17 ;  /* 0x00007610ff117816 */ /* 0x000fc40000000011 */
[----:B------:R-:W-:Y:S01]  /*4250*/  P2R R107, PR, RZ, 0x1 ;  /* 0x00000001ff6b7803 */ /* 0x000fe20000000000 */
[----:B------:R-:W4:Y:S01]  /*4260*/  LDS.U16 R111, [R49+0x8] ;  /* 0x00000800316f7984 */ /* 0x000f220000000400 */
[----:B------:R-:W-:Y:S02]  /*4270*/  ISETP.NE.AND P0, PT, R95, RZ, PT ;  /* 0x000000ff5f00720c */ /* 0x000fe40003f05270 */
[----:B------:R-:W-:Y:S01]  /*4280*/  PRMT R16, RZ, 0x7610, R16 ;  /* 0x00007610ff107816 */ /* 0x000fe20000000010 */
[----:B0-----:R-:W-:Y:S01]  /*4290*/  UIMAD.WIDE.U32 UR30, UR32, UR8, UR6 ;  /* 0x00000008201e72a5 */ /* 0x001fe2000f8e0006 */
[----:B------:R-:W0:Y:S01]  /*42a0*/  LDS.U16 R116, [R49+0xa] ;  /* 0x00000a0031747984 */ /* 0x000e220000000400 */
        /* <DEDUP_REMOVED lines=17> */
[----:B------:R-:W-:Y:S01]  /*43c0*/  P2R R121, PR, RZ, 0x2 ;  /* 0x00000002ff797803 */ /* 0x000fe20000000000 */
[----:B------:R-:W5:Y:S01]  /*43d0*/  LDCU.128 UR8, c[0x0][0x420] ;  /* 0x00008400ff0877ac */ /* 0x000f620008000c00 */
[----:B------:R-:W-:Y:S01]  /*43e0*/  ISETP.NE.AND P1, PT, R100, RZ, PT ;  /* 0x000000ff6400720c */ /* 0x000fe20003f25270 */
[----:B------:R-:W2:Y:S01]  /*43f0*/  LDS.U16 R9, [R49+0x16] ;  /* 0x0000160031097984 */ /* 0x000ea20000000400 */
[----:B------:R-:W-:-:S02]  /*4400*/  P2R R124, PR, RZ, 0x4 ;  /* 0x00000004ff7c7803 */ /* 0x000fc40000000000 */
[----:B------:R-:W-:Y:S01]  /*4410*/  ISETP.NE.AND P2, PT, R101, RZ, PT ;  /* 0x000000ff6500720c */ /* 0x000fe20003f45270 */
[----:B------:R-:W2:Y:S01]  /*4420*/  LDS.U16 R8, [R49+0x18] ;  /* 0x0000180031087984 */ /* 0x000ea20000000400 */
[----:B------:R-:W-:Y:S02]  /*4430*/  P2R R125, PR, RZ, 0x8 ;  /* 0x00000008ff7d7803 */ /* 0x000fe40000000000 */
[----:B------:R-:W-:Y:S01]  /*4440*/  ISETP.NE.AND P3, PT, R102, RZ, PT ;  /* 0x000000ff6600720c */ /* 0x000fe20003f65270 */
[----:B------:R-:W-:Y:S01]  /*4450*/  LDS.U16 R6, [R49+0x1c] ;  /* 0x00001c0031067984 */ /* 0x000fe20000000400 */
[----:B------:R-:W-:Y:S02]  /*4460*/  P2R R126, PR, RZ, 0x10 ;  /* 0x00000010ff7e7803 */ /* 0x000fe40000000000 */
[----:B------:R-:W-:Y:S02]  /*4470*/  ISETP.NE.AND P4, PT, R103, RZ, PT ;  /* 0x000000ff6700720c */ /* 0x000fe40003f85270 */
[----:B------:R-:W-:-:S02]  /*4480*/  PRMT R21, RZ, 0x7610, R21 ;  /* 0x00007610ff157816 */ /* 0x000fc40000000015 */
[----:B------:R-:W-:Y:S01]  /*4490*/  PRMT R22, RZ, 0x7610, R22 ;  /* 0x00007610ff167816 */ /* 0x000fe20000000016 */
[----:B-----5:R-:W-:Y:S01]  /*44a0*/  UIMAD.WIDE.U32 UR30, UR32, UR8, UR6 ;  /* 0x00000008201e72a5 */ /* 0x020fe2000f8e0006 */
        /* <DEDUP_REMOVED lines=14> */
[----:B-1----:R-:W-:-:S02]  /*4590*/  SHF.L.U32 R31, R31, 0x10, RZ ;  /* 0x000000101f1f7819 */ /* 0x002fc400000006ff */
[----:B---3--:R-:W-:Y:S02]  /*45a0*/  SHF.L.U32 R99, R99, 0x10, RZ ;  /* 0x0000001063637819 */ /* 0x008fe400000006ff */
[----:B------:R-:W-:Y:S02]  /*45b0*/  SHF.L.U32 R109, R109, 0x10, RZ ;  /* 0x000000106d6d7819 */ /* 0x000fe400000006ff */
[----:B----4-:R-:W-:Y:S01]  /*45c0*/  SHF.L.U32 R111, R111, 0x10, RZ ;  /* 0x000000106f6f7819 */ /* 0x010fe200000006ff */
[----:B0-----:R-:W-:Y:S01]  /*45d0*/  IMAD.U32 R116, R116, 0x10000, RZ ;  /* 0x0001000074747824 */ /* 0x001fe200078e00ff */
[----:B------:R-:W-:Y:S01]  /*45e0*/  IADD3 R0, P5, PT, R84, UR8, RZ ;  /* 0x0000000854007c10 */ /* 0x000fe2000ffbe0ff */
[----:B------:R-:W0:Y:S04]  /*45f0*/  LDCU.64 UR8, c[0x0][0x488] ;  /* 0x00009100ff0877ac */ /* 0x000e280008000a00 */
[----:B------:R-:W-:Y:S01]  /*4600*/  IMAD.X R3, RZ, RZ, UR11, P5 ;  /* 0x0000000bff037e24 */ /* 0x000fe2000a8e06ff */
[----:B--2---:R-:W-:Y:S01]  /*4610*/  SHF.L.U32 R9, R9, 0x10, RZ ;  /* 0x0000001009097819 */ /* 0x004fe200000006ff */
[----:B------:R-:W-:Y:S01]  /*4620*/  IMAD.U32 R11, R11, 0x10000, RZ ;  /* 0x000100000b0b7824 */ /* 0x000fe200078e00ff */
[----:B------:R-:W-:Y:S01]  /*4630*/  SHF.L.U32 R10, R10, 0x10, RZ ;  /* 0x000000100a0a7819 */ /* 0x000fe200000006ff */
[----:B------:R-:W1:Y:S01]  /*4640*/  LDCU.64 UR10, c[0x0][0x508] ;  /* 0x0000a100ff0a77ac */ /* 0x000e620008000a00 */
[----:B------:R-:W-:Y:S01]  /*4650*/  SHF.L.U32 R8, R8, 0x10, RZ ;  /* 0x0000001008087819 */ /* 0x000fe200000006ff */
[----:B------:R-:W2:Y:S01]  /*4660*/  LDCU.64 UR30, c[0x0][0x510] ;  /* 0x0000a200ff1e77ac */ /* 0x000ea20008000a00 */
[----:B0-----:R-:W-:-:S04]  /*4670*/  LEA R14, P5, R2, UR8, 0x1 ;  /* 0x00000008020e7c11 */ /* 0x001fc8000f8a08ff */
[----:B------:R-:W-:Y:S01]  /*4680*/  LEA.HI.X R15, R2, UR9, R7, 0x1, P5 ;  /* 0x00000009020f7c11 */ /* 0x000fe2000a8f0c07 */
[----:B------:R-:W0:Y:S01]  /*4690*/  LDCU.64 UR8, c[0x0][0x478] ;  /* 0x00008f00ff0877ac */ /* 0x000e220008000a00 */
[----:B------:R-:W-:Y:S01]  /*46a0*/  LDS.U16 R7, [R49+0x1a] ;  /* 0x00001a0031077984 */ /* 0x000fe20000000400 */
        /* <DEDUP_REMOVED lines=70> */
[----:B------:R-:W2:Y:S04]  /*4b10*/  LDS.U16 R14, [R49+0x2] ;  /* 0x00000200310e7984 */ /* 0x000ea80000000400 */
[----:B------:R-:W-:Y:S04]  /*4b20*/  LDS.U16 R16, [R49+0x4] ;  /* 0x0000040031107984 */ /* 0x000fe80000000400 */
[----:B------:R-:W-:Y:S04]  /*4b30*/  LDS.U16 R17, [R49+0x6] ;  /* 0x0000060031117984 */ /* 0x000fe80000000400 */
        /* <DEDUP_REMOVED lines=50> */
[----:B------:R0:W5:Y:S01]  /*4e60*/  @!P4 LDG.E.U16 R106, desc[UR28][R2.64+0x3c0] ;  /* 0x0003c01c026ac981 */ /* 0x000162000c1e1500 */
[----:B--2---:R-:W-:-:S02]  /*4e70*/  SHF.L.U32 R14, R14, 0x10, RZ ;  /* 0x000000100e0e7819 */ /* 0x004fc400000006ff */
[----:B------:R-:W-:-:S03]  /*4e80*/  SHF.L.U32 R15, R15, 0x10, RZ ;  /* 0x000000100f0f7819 */ /* 0x000fc600000006ff */
[----:B------:R-:W-:Y:S02]  /*4e90*/  FMUL.FTZ R120, R14, -1.4426950216293334961 ;  /* 0xbfb8aa3b0e787820 */ /* 0x000fe40000410000 */
[----:B------:R-:W-:-:S04]  /*4ea0*/  FMUL.FTZ R118, R15, -1.4426950216293334961 ;  /* 0xbfb8aa3b0f767820 */ /* 0x000fc80000410000 */
[----:B------:R-:W-:Y:S01]  /*4eb0*/  MUFU.EX2 R120, R120 ;  /* 0x0000007800787308 */ /* 0x000fe20000000800 */
[----:B---3--:R-:W-:Y:S01]  /*4ec0*/  IMAD.U32 R18, R18, 0x10000, RZ ;  /* 0x0001000012127824 */ /* 0x008fe200078e00ff */
[----:B------:R-:W-:-:S06]  /*4ed0*/  SHF.L.U32 R17, R17, 0x10, RZ ;  /* 0x0000001011117819 */ /* 0x000fcc00000006ff */
[----:B------:R-:W2:Y:S01]  /*4ee0*/  MUFU.EX2 R118, R118 ;  /* 0x0000007600767308 */ /* 0x000ea20000000800 */
[----:B0-----:R-:W-:Y:S01]  /*4ef0*/  FMUL.FTZ R3, R18, -1.4426950216293334961 ;  /* 0xbfb8aa3b12037820 */ /* 0x001fe20000410000 */
[----:B------:R-:W-:Y:S01]  /*4f00*/  SHF.L.U32 R16, R16, 0x10, RZ ;  /* 0x0000001010107819 */ /* 0x000fe200000006ff */
[----:B------:R-:W-:-:S04]  /*4f10*/  FMUL.FTZ R2, R17, -1.4426950216293334961 ;  /* 0xbfb8aa3b11027820 */ /* 0x000fc80000410000 */
[----:B------:R-:W-:Y:S01]  /*4f20*/  FMUL.FTZ R124, R16, -1.4426950216293334961 ;  /* 0xbfb8aa3b107c7820 */ /* 0x000fe20000410000 */
[----:B------:R-:W0:Y:S08]  /*4f30*/  MUFU.EX2 R3, R3 ;  /* 0x0000000300037308 */ /* 0x000e300000000800 */
[----:B------:R-:W3:Y:S01]  /*4f40*/  MUFU.EX2 R2, R2 ;  /* 0x0000000200027308 */ /* 0x000ee20000000800 */
[----:B--2---:R-:W-:Y:S01]  /*4f50*/  FADD.FTZ R118, R118, 1 ;  /* 0x3f80000076767421 */ /* 0x004fe20000010000 */
[----:B----4-:R-:W-:-:S06]  /*4f60*/  SHF.L.U32 R19, R19, 0x10, RZ ;  /* 0x0000001013137819 */ /* 0x010fcc00000006ff */
[----:B------:R-:W2:Y:S01]  /*4f70*/  MUFU.EX2 R124, R124 ;  /* 0x0000007c007c7308 */ /* 0x000ea20000000800 */
[----:B0-----:R-:W-:Y:S01]  /*4f80*/  FADD.FTZ R3, R3, 1 ;  /* 0x3f80000003037421 */ /* 0x001fe20000010000 */
[----:B------:R-:W-:Y:S01]  /*4f90*/  FMUL.FTZ R126, R19, -1.4426950216293334961 ;  /* 0xbfb8aa3b137e7820 */ /* 0x000fe20000410000 */
[----:B-----5:R-:W-:Y:S02]  /*4fa0*/  SHF.L.U32 R21, R21, 0x10, RZ ;  /* 0x0000001015157819 */ /* 0x020fe400000006ff */
[----:B-1----:R-:W-:Y:S01]  /*4fb0*/  SHF.L.U32 R30, R30, 0x10, RZ ;  /* 0x000000101e1e7819 */ /* 0x002fe200000006ff */
[----:B---3--:R-:W-:Y:S02]  /*4fc0*/  FADD.FTZ R2, R2, 1 ;  /* 0x3f80000002027421 */ /* 0x008fe40000010000 */
[----:B------:R-:W-:Y:S01]  /*4fd0*/  MUFU.EX2 R126, R126 ;  /* 0x0000007e007e7308 */ /* 0x000fe20000000800 */
[----:B------:R-:W-:Y:S01]  /*4fe0*/  FMUL.FTZ R127, R21, -1.4426950216293334961 ;  /* 0xbfb8aa3b157f7820 */ /* 0x000fe20000410000 */
[----:B------:R-:W-:Y:S01]  /*4ff0*/  SHF.L.U32 R22, R22, 0x10, RZ ;  /* 0x0000001016167819 */ /* 0x000fe200000006ff */
[----:B------:R-:W-:Y:S01]  /*5000*/  FMUL.FTZ R140, R30, -1.4426950216293334961 ;  /* 0xbfb8aa3b1e8c7820 */ /* 0x000fe20000410000 */
[----:B------:R-:W-:-:S04]  /*5010*/  SHF.L.U32 R23, R23, 0x10, RZ ;  /* 0x0000001017177819 */ /* 0x000fc800000006ff */
[----:B------:R-:W-:Y:S01]  /*5020*/  MUFU.EX2 R127, R127 ;  /* 0x0000007f007f7308 */ /* 0x000fe20000000800 */
[----:B------:R-:W-:Y:S01]  /*5030*/  FMUL.FTZ R130, R22, -1.4426950216293334961 ;  /* 0xbfb8aa3b16827820 */ /* 0x000fe20000410000 */
[----:B------:R-:W-:-:S06]  /*5040*/  FMUL.FTZ R131, R23, -1.4426950216293334961 ;  /* 0xbfb8aa3b17837820 */ /* 0x000fcc0000410000 */
[----:B------:R-:W-:Y:S01]  /*5050*/  MUFU.EX2 R150, R140 ;  /* 0x0000008c00967308 */ /* 0x000fe20000000800 */
[----:B------:R-:W-:Y:S02]  /*5060*/  SHF.L.U32 R96, R96, 0x10, RZ ;  /* 0x0000001060607819 */ /* 0x000fe400000006ff */
[----:B------:R-:W-:-:S05]  /*5070*/  SHF.L.U32 R26, R26, 0x10, RZ ;  /* 0x000000101a1a7819 */ /* 0x000fca00000006ff */
[----:B------:R-:W-:Y:S01]  /*5080*/  MUFU.EX2 R130, R130 ;  /* 0x0000008200827308 */ /* 0x000fe20000000800 */
[----:B------:R-:W-:Y:S04]  /*5090*/  STS.U16 [R66], R95 ;  /* 0x0000005f42007388 */ /* 0x000fe80000000400 */
[----:B------:R-:W-:Y:S04]  /*50a0*/  STS.U16 [R65+0x40], R32 ;  /* 0x0000402041007388 */ /* 0x000fe80000000400 */
        /* <DEDUP_REMOVED lines=15> */
[----:B------:R-:W5:Y:S01]  /*51a0*/  LDS.U16 R92, [R49] ;  /* 0x00000000315c7984 */ /* 0x000f620000000400 */
[----:B0-----:R-:W-:-:S03]  /*51b0*/  FADD.FTZ R97, R120, 1 ;  /* 0x3f80000078617421 */ /* 0x001fc60000010000 */
[----:B------:R-:W0:Y:S03]  /*51c0*/  LDS.U16 R95, [R49+0x4] ;  /* 0x00000400315f7984 */ /* 0x000e260000000400 */
[----:B------:R-:W3:Y:S01]  /*51d0*/  MUFU.RCP R97, R97 ;  /* 0x0000006100617308 */ /* 0x000ee20000001000 */
[----:B------:R-:W0:Y:S04]  /*51e0*/  LDS.U16 R94, [R49+0x2] ;  /* 0x00000200315e7984 */ /* 0x000e280000000400 */
[----:B------:R-:W0:Y:S03]  /*51f0*/  LDS.U16 R104, [R49+0x6] ;  /* 0x0000060031687984 */ /* 0x000e260000000400 */
[----:B------:R-:W5:Y:S01]  /*5200*/  MUFU.RCP R32, R118 ;  /* 0x0000007600207308 */ /* 0x000f620000001000 */
[----:B------:R-:W0:Y:S04]  /*5210*/  LDS.U16 R106, [R49+0x8] ;  /* 0x00000800316a7984 */ /* 0x000e280000000400 */
[----:B------:R-:W0:Y:S03]  /*5220*/  LDS.U16 R107, [R49+0xa] ;  /* 0x00000a00316b7984 */ /* 0x000e260000000400 */
[----:B-1----:R3:W-:Y:S01]  /*5230*/  MUFU.RCP R103, R3 ;  /* 0x0000000300677308 */ /* 0x0027e20000001000 */
[----:B--2---:R-:W-:Y:S01]  /*5240*/  FADD.FTZ R101, R124, 1 ;  /* 0x3f8000007c657421 */ /* 0x004fe20000010000 */
[----:B------:R-:W1:Y:S01]  /*5250*/  LDS.U16 R120, [R49+0xc] ;  /* 0x00000c0031787984 */ /* 0x000e620000000400 */
[----:B---3--:R-:W-:-:S05]  /*5260*/  FADD.FTZ R3, -R97, 1 ;  /* 0x3f80000061037421 */ /* 0x008fca0000010100 */
[----:B------:R2:W-:Y:S01]  /*5270*/  MUFU.RCP R98, R2 ;  /* 0x0000000200627308 */ /* 0x0005e20000001000 */
[----:B----4-:R-:W-:Y:S01]  /*5280*/  FFMA.FTZ R121, R14, R3, 1 ;  /* 0x3f8000000e797423 */ /* 0x010fe20000010003 */
[----:B-----5:R-:W-:Y:S02]  /*5290*/  IMAD.U32 R92, R92, 0x10000, RZ ;  /* 0x000100005c5c7824 */ /* 0x020fe400078e00ff */
[C---:B--2---:R-:W-:Y:S02]  /*52a0*/  FADD.FTZ R2, -R32.reuse, 1 ;  /* 0x3f80000020027421 */ /* 0x044fe40000010100 */
[----:B------:R-:W-:Y:S02]  /*52b0*/  FMUL.FTZ R3, R31, R92 ;  /* 0x0000005c1f037220 */ /* 0x000fe40000410000 */
[----:B------:R-:W2:Y:S01]  /*52c0*/  MUFU.RCP R101, R101 ;  /* 0x0000006500657308 */ /* 0x000ea20000001000 */
[----:B------:R-:W-:Y:S01]  /*52d0*/  FFMA.FTZ R2, R15, R2, 1 ;  /* 0x3f8000000f027423 */ /* 0x000fe20000010002 */
[----:B------:R-:W-:-:S04]  /*52e0*/  FMUL.FTZ R3, R32, R3 ;  /* 0x0000000320037220 */ /* 0x000fc80000410000 */
[----:B------:R-:W-:Y:S02]  /*52f0*/  FMUL.FTZ R140, R3, R2 ;  /* 0x00000002038c7220 */ /* 0x000fe40000410000 */
[----:B------:R-:W3:Y:S01]  /*5300*/  LDS.U16 R2, [R49+0xe] ;  /* 0x00000e0031027984 */ /* 0x000ee20000000400 */
[----:B------:R-:W-:Y:S01]  /*5310*/  FADD.FTZ R100, R126, 1 ;  /* 0x3f8000007e647421 */ /* 0x000fe20000010000 */
[----:B------:R-:W4:Y:S02]  /*5320*/  MUFU.EX2 R131, R131 ;  /* 0x0000008300837308 */ /* 0x000f240000000800 */
[----:B------:R-:W5:Y:S01]  /*5330*/  LDS.U16 R3, [R49+0x10] ;  /* 0x0000100031037984 */ /* 0x000f620000000400 */
[----:B0-----:R-:W-:Y:S01]  /*5340*/  SHF.L.U32 R95, R95, 0x10, RZ ;  /* 0x000000105f5f7819 */ /* 0x001fe200000006ff */
[----:B------:R-:W-:Y:S01]  /*5350*/  FADD.FTZ R102, R127, 1 ;  /* 0x3f8000007f667421 */ /* 0x000fe20000010000 */
[----:B------:R-:W-:Y:S01]  /*5360*/  SHF.L.U32 R94, R94, 0x10, RZ ;  /* 0x000000105e5e7819 */ /* 0x000fe200000006ff */
[----:B--2---:R-:W-:-:S02]  /*5370*/  FADD.FTZ R125, -R101, 1 ;  /* 0x3f800000657d7421 */ /* 0x004fc40000010100 */
[----:B------:R-:W0:Y:S01]  /*5380*/  MUFU.RCP R100, R100 ;  /* 0x0000006400647308 */ /* 0x000e220000001000 */
[----:B------:R-:W-:Y:S01]  /*5390*/  FMUL.FTZ R124, R96, R95 ;  /* 0x0000005f607c7220 */ /* 0x000fe20000410000 */
[----:B------:R-:W-:Y:S01]  /*53a0*/  FMUL.FTZ R136, R26, -1.4426950216293334961 ;  /* 0xbfb8aa3b1a887820 */ /* 0x000fe20000410000 */
[----:B------:R-:W-:Y:S02]  /*53b0*/  IMAD.U32 R24, R24, 0x10000, RZ ;  /* 0x0001000018187824 */ /* 0x000fe400078e00ff */
[----:B------:R-:W-:Y:S01]  /*53c0*/  FFMA.FTZ R125, R16, R125, 1 ;  /* 0x3f800000107d7423 */ /* 0x000fe2000001007d */
[----:B------:R-:W-:Y:S01]  /*53d0*/  FMUL.FTZ R124, R101, R124 ;  /* 0x0000007c657c7220 */ /* 0x000fe20000410000 */
[----:B------:R-:W-:Y:S01]  /*53e0*/  SHF.L.U32 R104, R104, 0x10, RZ ;  /* 0x0000001068687819 */ /* 0x000fe200000006ff */
[----:B------:R-:W-:Y:S01]  /*53f0*/  FMUL.FTZ R118, R99, R94 ;  /* 0x0000005e63767220 */ /* 0x000fe20000410000 */
[----:B------:R-:W-:Y:S01]  /*5400*/  SHF.L.U32 R25, R25, 0x10, RZ ;  /* 0x0000001019197819 */ /* 0x000fe200000006ff */
[----:B------:R-:W2:Y:S01]  /*5410*/  MUFU.RCP R102, R102 ;  /* 0x0000006600667308 */ /* 0x000ea20000001000 */
[----:B------:R-:W-:Y:S01]  /*5420*/  FMUL.FTZ R132, R24, -1.4426950216293334961 ;  /* 0xbfb8aa3b18847820 */ /* 0x000fe20000410000 */
[----:B------:R-:W-:Y:S01]  /*5430*/  FMUL.FTZ R142, R124, R125 ;  /* 0x0000007d7c8e7220 */ /* 0x000fe20000410000 */
[----:B------:R-:W-:Y:S01]  /*5440*/  FADD.FTZ R124, -R98, 1 ;  /* 0x3f800000627c7421 */ /* 0x000fe20000010100 */
[----:B------:R-:W-:Y:S01]  /*5450*/  SHF.L.U32 R106, R106, 0x10, RZ ;  /* 0x000000106a6a7819 */ /* 0x000fe200000006ff */
[----:B------:R-:W-:Y:S01]  /*5460*/  FMUL.FTZ R125, R109, R104 ;  /* 0x000000686d7d7220 */ /* 0x000fe20000410000 */
[----:B------:R-:W-:Y:S01]  /*5470*/  FMUL.FTZ R133, R25, -1.4426950216293334961 ;  /* 0xbfb8aa3b19857820 */ /* 0x000fe20000410000 */
[----:B------:R-:W-:Y:S01]  /*5480*/  SHF.L.U32 R27, R27, 0x10, RZ ;  /* 0x000000101b1b7819 */ /* 0x000fe200000006ff */
[----:B------:R-:W3:Y:S01]  /*5490*/  MUFU.EX2 R136, R136 ;  /* 0x0000008800887308 */ /* 0x000ee20000000800 */
[----:B------:R-:W-:Y:S01]  /*54a0*/  FMUL.FTZ R118, R97, R118 ;  /* 0x0000007661767220 */ /* 0x000fe20000410000 */
[----:B------:R-:W-:Y:S01]  /*54b0*/  FADD.FTZ R105, R130, 1 ;  /* 0x3f80000082697421 */ /* 0x000fe20000010000 */
[----:B----4-:R-:W-:Y:S01]  /*54c0*/  FADD.FTZ R131, R131, 1 ;  /* 0x3f80000083837421 */ /* 0x010fe20000010000 */
[----:B------:R-:W-:Y:S01]  /*54d0*/  SHF.L.U32 R107, R107, 0x10, RZ ;  /* 0x000000106b6b7819 */ /* 0x000fe200000006ff */
[----:B------:R-:W-:Y:S01]  /*54e0*/  FFMA.FTZ R124, R17, R124, 1 ;  /* 0x3f800000117c7423 */ /* 0x000fe2000001007c */
[----:B------:R-:W-:Y:S01]  /*54f0*/  SHF.L.U32 R28, R28, 0x10, RZ ;  /* 0x000000101c1c7819 */ /* 0x000fe200000006ff */
[----:B------:R-:W-:Y:S01]  /*5500*/  FMUL.FTZ R125, R98, R125 ;  /* 0x0000007d627d7220 */ /* 0x000fe20000410000 */
[----:B------:R-:W4:Y:S01]  /*5510*/  MUFU.EX2 R132, R132 ;  /* 0x0000008400847308 */ /* 0x000f220000000800 */
[----:B------:R-:W-:Y:S01]  /*5520*/  FADD.FTZ R127, -R103, 1 ;  /* 0x3f800000677f7421 */ /* 0x000fe20000010100 */
[----:B------:R-:W-:Y:S01]  /*5530*/  FMUL.FTZ R126, R111, R106 ;  /* 0x0000006a6f7e7220 */ /* 0x000fe20000410000 */
[----:B------:R-:W-:Y:S01]  /*5540*/  FMUL.FTZ R137, R27, -1.4426950216293334961 ;  /* 0xbfb8aa3b1b897820 */ /* 0x000fe20000410000 */
[----:B------:R-:W-:Y:S01]  /*5550*/  FMUL.FTZ R145, R118, R121 ;  /* 0x0000007976917220 */ /* 0x000fe20000410000 */
[----:B0-----:R-:W-:Y:S01]  /*5560*/  FADD.FTZ R130, -R100, 1 ;  /* 0x3f80000064827421 */ /* 0x001fe20000010100 */
[----:B------:R-:W-:-:S02]  /*5570*/  FMUL.FTZ R149, R125, R124 ;  /* 0x0000007c7d957220 */ /* 0x000fc40000410000 */
[----:B------:R-:W0:Y:S01]  /*5580*/  MUFU.EX2 R133, R133 ;  /* 0x0000008500857308 */ /* 0x000e220000000800 */
[----:B------:R-:W-:Y:S01]  /*5590*/  FMUL.FTZ R138, R28, -1.4426950216293334961 ;  /* 0xbfb8aa3b1c8a7820 */ /* 0x000fe20000410000 */
[----:B------:R-:W-:Y:S01]  /*55a0*/  FFMA.FTZ R127, R18, R127, 1 ;  /* 0x3f800000127f7423 */ /* 0x000fe2000001007f */
[----:B------:R-:W-:Y:S01]  /*55b0*/  FMUL.FTZ R126, R103, R126 ;  /* 0x0000007e677e7220 */ /* 0x000fe20000410000 */
[----:B------:R-:W-:Y:S01]  /*55c0*/  SHF.L.U32 R125, R20, 0x10, RZ ;  /* 0x00000010147d7819 */ /* 0x000fe200000006ff */
[----:B-1----:R-:W-:-:S03]  /*55d0*/  IMAD.U32 R120, R120, 0x10000, RZ ;  /* 0x0001000078787824 */ /* 0x002fc600078e00ff */
[----:B------:R1:W-:Y:S01]  /*55e0*/  MUFU.RCP R118, R131 ;  /* 0x0000008300767308 */ /* 0x0003e20000001000 */
[----:B------:R-:W-:Y:S01]  /*55f0*/  FFMA.FTZ R130, R19, R130, 1 ;  /* 0x3f80000013827423 */ /* 0x000fe20000010082 */
[----:B------:R-:W-:-:S06]  /*5600*/  FMUL.FTZ R144, R126, R127 ;  /* 0x0000007f7e907220 */ /* 0x000fcc0000410000 */
[----:B------:R-:W5:Y:S01]  /*5610*/  MUFU.RCP R105, R105 ;  /* 0x0000006900697308 */ /* 0x000f620000001000 */
[----:B-1----:R-:W-:Y:S01]  /*5620*/  FMUL.FTZ R131, R116, R107 ;  /* 0x0000006b74837220 */ /* 0x002fe20000410000 */
[----:B--2---:R-:W-:Y:S01]  /*5630*/  FADD.FTZ R20, -R102, 1 ;  /* 0x3f80000066147421 */ /* 0x004fe20000010100 */
[----:B------:R-:W-:Y:S02]  /*5640*/  FMUL.FTZ R127, R125, R120 ;  /* 0x000000787d7f7220 */ /* 0x000fe40000410000 */
[----:B------:R-:W-:-:S03]  /*5650*/  FMUL.FTZ R131, R100, R131 ;  /* 0x0000008364837220 */ /* 0x000fc60000410000 */
[----:B------:R-:W1:Y:S01]  /*5660*/  MUFU.EX2 R137, R137 ;  /* 0x0000008900897308 */ /* 0x000e620000000800 */
[----:B------:R-:W-:Y:S01]  /*5670*/  FMUL.FTZ R151, R131, R130 ;  /* 0x0000008283977220 */ /* 0x000fe20000410000 */
[----:B---3--:R-:W-:Y:S01]  /*5680*/  FADD.FTZ R131, R136, 1 ;  /* 0x3f80000088837421 */ /* 0x008fe20000010000 */
[----:B------:R-:W-:Y:S01]  /*5690*/  FFMA.FTZ R136, R21, R20, 1 ;  /* 0x3f80000015887423 */ /* 0x000fe20000010014 */
[----:B------:R-:W-:-:S04]  /*56a0*/  FMUL.FTZ R127, R102, R127 ;  /* 0x0000007f667f7220 */ /* 0x000fc80000410000 */
[----:B------:R-:W2:Y:S01]  /*56b0*/  MUFU.EX2 R138, R138 ;  /* 0x0000008a008a7308 */ /* 0x000ea20000000800 */
[----:B------:R-:W-:Y:S01]  /*56c0*/  SHF.L.U32 R20, R13, 0x10, RZ ;  /* 0x000000100d147819 */ /* 0x000fe200000006ff */
[----:B----4-:R-:W-:Y:S01]  /*56d0*/  FADD.FTZ R121, R132, 1 ;  /* 0x3f80000084797421 */ /* 0x010fe20000010000 */
[----:B------:R-:W-:Y:S01]  /*56e0*/  SHF.L.U32 R13, R2, 0x10, RZ ;  /* 0x00000010020d7819 */ /* 0x000fe200000006ff */
[----:B------:R-:W-:Y:S01]  /*56f0*/  FMUL.FTZ R146, R127, R136 ;  /* 0x000000887f927220 */ /* 0x000fe20000410000 */
[----:B------:R-:W-:Y:S01]  /*5700*/  IMAD.U32 R29, R29, 0x10000, RZ ;  /* 0x000100001d1d7824 */ /* 0x000fe200078e00ff */
[----:B------:R-:W3:Y:S01]  /*5710*/  LDS.U16 R132, [R49+0x16] ;  /* 0x0000160031847984 */ /* 0x000ee20000000400 */
[----:B------:R-:W-:Y:S01]  /*5720*/  SHF.L.U32 R127, R12, 0x10, RZ ;  /* 0x000000100c7f7819 */ /* 0x000fe200000006ff */
[----:B0-----:R-:W-:Y:S01]  /*5730*/  FADD.FTZ R133, R133, 1 ;  /* 0x3f80000085857421 */ /* 0x001fe20000010000 */
[----:B-----5:R-:W-:Y:S01]  /*5740*/  SHF.L.U32 R12, R3, 0x10, RZ ;  /* 0x00000010030c7819 */ /* 0x020fe200000006ff */
[----:B------:R-:W-:Y:S01]  /*5750*/  FADD.FTZ R143, -R105, 1 ;  /* 0x3f800000698f7421 */ /* 0x000fe20000010100 */
[----:B------:R-:W-:Y:S01]  /*5760*/  FMUL.FTZ R2, R20, R13 ;  /* 0x0000000d14027220 */ /* 0x000fe20000410000 */
[----:B------:R-:W0:Y:S01]  /*5770*/  LDS.U16 R130, [R49+0x12] ;  /* 0x0000120031827984 */ /* 0x000e220000000400 */
[----:B------:R-:W-:Y:S01]  /*5780*/  FMUL.FTZ R139, R29, -1.4426950216293334961 ;  /* 0xbfb8aa3b1d8b7820 */ /* 0x000fe20000410000 */
[----:B------:R4:W-:Y:S01]  /*5790*/  MUFU.RCP R124, R133 ;  /* 0x00000085007c7308 */ /* 0x0009e20000001000 */
[----:B-1----:R-:W-:Y:S01]  /*57a0*/  FADD.FTZ R126, R137, 1 ;  /* 0x3f800000897e7421 */ /* 0x002fe20000010000 */
[----:B------:R-:W-:Y:S01]  /*57b0*/  FFMA.FTZ R143, R22, R143, 1 ;  /* 0x3f800000168f7423 */ /* 0x000fe2000001008f */
[----:B------:R-:W-:Y:S01]  /*57c0*/  FMUL.FTZ R2, R105, R2 ;  /* 0x0000000269027220 */ /* 0x000fe20000410000 */
[----:B------:R-:W-:Y:S01]  /*57d0*/  FMUL.FTZ R3, R127, R12 ;  /* 0x0000000c7f037220 */ /* 0x000fe20000410000 */
[----:B------:R-:W-:Y:S01]  /*57e0*/  LDS.U16 R137, [R49+0x18] ;  /* 0x0000180031897984 */ /* 0x000fe20000000400 */
[----:B------:R-:W-:-:S02]  /*57f0*/  FADD.FTZ R136, -R118, 1 ;  /* 0x3f80000076887421 */ /* 0x000fc40000010100 */
[----:B------:R2:W1:Y:S01]  /*5800*/  MUFU.EX2 R147, R139 ;  /* 0x0000008b00937308 */ /* 0x0004620000000800 */
[----:B----4-:R-:W4:Y:S01]  /*5810*/  LDS.U16 R133, [R49+0x14] ;  /* 0x0000140031857984 */ /* 0x010f220000000400 */
[----:B------:R-:W-:Y:S01]  /*5820*/  FMUL.FTZ R153, R2, R143 ;  /* 0x0000008f02997220 */ /* 0x000fe20000410000 */
[----:B------:R-:W-:Y:S02]  /*5830*/  FFMA.FTZ R143, R23, R136, 1 ;  /* 0x3f800000178f7423 */ /* 0x000fe40000010088 */
[----:B------:R-:W5:Y:S01]  /*5840*/  LDS.U16 R2, [R49+0x1a] ;  /* 0x00001a0031027984 */ /* 0x000f620000000400 */
[----:B--2---:R-:W-:Y:S01]  /*5850*/  FADD.FTZ R139, R138, 1 ;  /* 0x3f8000008a8b7421 */ /* 0x004fe20000010000 */
[----:B------:R-:W-:Y:S02]  /*5860*/  FMUL.FTZ R138, R118, R3 ;  /* 0x00000003768a7220 */ /* 0x000fe40000410000 */
[----:B------:R-:W2:Y:S02]  /*5870*/  LDS.U16 R3, [R49+0x1c] ;  /* 0x00001c0031037984 */ /* 0x000ea40000000400 */
[----:B------:R-:W-:-:S02]  /*5880*/  FMUL.FTZ R148, R138, R143 ;  /* 0x0000008f8a947220 */ /* 0x000fc40000410000 */
[----:B------:R-:W2:Y:S01]  /*5890*/  LDS.U16 R138, [R49+0x1e] ;  /* 0x00001e00318a7984 */ /* 0x000ea20000000400 */
[----:B------:R-:W0:Y:S01]  /*58a0*/  MUFU.RCP R131, R131 ;  /* 0x0000008300837308 */ /* 0x000e220000001000 */
[----:B------:R-:W-:-:S07]  /*58b0*/  FADD.FTZ R143, R150, 1 ;  /* 0x3f800000968f7421 */ /* 0x000fce0000010000 */
[----:B------:R-:W5:Y:S01]  /*58c0*/  MUFU.RCP R121, R121 ;  /* 0x0000007900797308 */ /* 0x000f620000001000 */
[----:B-1----:R-:W-:-:S07]  /*58d0*/  FADD.FTZ R147, R147, 1 ;  /* 0x3f80000093937421 */ /* 0x002fce0000010000 */
[----:B------:R-:W1:Y:S01]  /*58e0*/  MUFU.RCP R126, R126 ;  /* 0x0000007e007e7308 */ /* 0x000e620000001000 */
[----:B---3--:R-:W-:Y:S01]  /*58f0*/  SHF.L.U32 R132, R132, 0x10, RZ ;  /* 0x0000001084847819 */ /* 0x008fe200000006ff */
[----:B------:R-:W-:Y:S01]  /*5900*/  FADD.FTZ R150, -R124, 1 ;  /* 0x3f8000007c967421 */ /* 0x000fe20000010100 */
[----:B0-----:R-:W-:Y:S01]  /*5910*/  SHF.L.U32 R130, R130, 0x10, RZ ;  /* 0x0000001082827819 */ /* 0x001fe200000006ff */
[----:B------:R-:W-:Y:S02]  /*5920*/  FADD.FTZ R155, -R131, 1 ;  /* 0x3f800000839b7421 */ /* 0x000fe40000010100 */
[----:B------:R-:W-:Y:S02]  /*5930*/  FMUL.FTZ R154, R9, R132 ;  /* 0x00000084099a7220 */ /* 0x000fe40000410000 */
[----:B------:R-:W0:Y:S01]  /*5940*/  MUFU.RCP R139, R139 ;  /* 0x0000008b008b7308 */ /* 0x000e220000001000 */
[----:B------:R-:W-:Y:S01]  /*5950*/  FFMA.FTZ R157, R25, R150, 1 ;  /* 0x3f800000199d7423 */ /* 0x000fe20000010096 */
[----:B----4-:R-:W-:Y:S01]  /*5960*/  IMAD.U32 R133, R133, 0x10000, RZ ;  /* 0x0001000085857824 */ /* 0x010fe200078e00ff */
[----:B------:R-:W-:Y:S01]  /*5970*/  SHF.L.U32 R137, R137, 0x10, RZ ;  /* 0x0000001089897819 */ /* 0x000fe200000006ff */
[----:B------:R-:W-:-:S04]  /*5980*/  FMUL.FTZ R150, R11, R130 ;  /* 0x000000820b967220 */ /* 0x000fc80000410000 */
[----:B------:R5:W3:Y:S01]  /*5990*/  MUFU.RCP R136, R147 ;  /* 0x0000009300887308 */ /* 0x000ae20000001000 */
[----:B------:R-:W-:Y:S01]  /*59a0*/  FFMA.FTZ R159, R26, R155, 1 ;  /* 0x3f8000001a9f7423 */ /* 0x000fe2000001009b */
[----:B------:R-:W-:-:S06]  /*59b0*/  FMUL.FTZ R154, R131, R154 ;  /* 0x0000009a839a7220 */ /* 0x000fcc0000410000 */
[----:B------:R-:W4:Y:S01]  /*59c0*/  MUFU.RCP R143, R143 ;  /* 0x0000008f008f7308 */ /* 0x000f220000001000 */
[C---:B-----5:R-:W-:Y:S01]  /*59d0*/  FADD.FTZ R147, -R121.reuse, 1 ;  /* 0x3f80000079937421 */ /* 0x060fe20000010100 */
[----:B-1----:R-:W-:Y:S01]  /*59e0*/  FADD.FTZ R152, -R126, 1 ;  /* 0x3f8000007e987421 */ /* 0x002fe20000010100 */
[----:B------:R-:W-:Y:S01]  /*59f0*/  FMUL.FTZ R155, R10, R133 ;  /* 0x000000850a9b7220 */ /* 0x000fe20000410000 */
[----:B------:R-:W-:Y:S01]  /*5a00*/  FMUL.FTZ R161, R8, R137 ;  /* 0x0000008908a17220 */ /* 0x000fe20000410000 */
[----:B------:R-:W-:Y:S01]  /*5a10*/  FFMA.FTZ R147, R24, R147, 1 ;  /* 0x3f80000018937423 */ /* 0x000fe20000010093 */
[----:B------:R-:W-:Y:S01]  /*5a20*/  FMUL.FTZ R150, R121, R150 ;  /* 0x0000009679967220 */ /* 0x000fe20000410000 */
[----:B------:R-:W-:Y:S01]  /*5a30*/  FMUL.FTZ R159, R154, R159 ;  /* 0x0000009f9a9f7220 */ /* 0x000fe20000410000 */
[----:B------:R-:W-:Y:S01]  /*5a40*/  FFMA.FTZ R156, R27, R152, 1 ;  /* 0x3f8000001b9c7423 */ /* 0x000fe20000010098 */
[----:B------:R-:W-:Y:S01]  /*5a50*/  F2FP.BF16.F32.PACK_AB R154, R145, R140 ;  /* 0x0000008c919a723e */ /* 0x000fe200000010ff */
[----:B------:R-:W-:Y:S01]  /*5a60*/  BAR.SYNC.DEFER_BLOCKING 0x0 ;  /* 0x0000000000007b1d */ /* 0x000fe20000010000 */
[----:B------:R-:W-:Y:S01]  /*5a70*/  FMUL.FTZ R152, R124, R155 ;  /* 0x0000009b7c987220 */ /* 0x000fe20000410000 */
[----:B------:R-:W-:Y:S01]  /*5a80*/  SHF.L.U32 R145, R7, 0x10, RZ ;  /* 0x0000001007917819 */ /* 0x000fe200000006ff */
[----:B------:R-:W-:Y:S01]  /*5a90*/  FMUL.FTZ R161, R126, R161 ;  /* 0x000000a17ea17220 */ /* 0x000fe20000410000 */
[----:B------:R-:W-:Y:S01]  /*5aa0*/  SHF.L.U32 R140, R6, 0x10, RZ ;  /* 0x00000010068c7819 */ /* 0x000fe200000006ff */
[----:B------:R-:W-:Y:S01]  /*5ab0*/  FMUL.FTZ R155, R150, R147 ;  /* 0x00000093969b7220 */ /* 0x000fe20000410000 */
[----:B------:R-:W-:Y:S01]  /*5ac0*/  SHF.L.U32 R6, R2, 0x10, RZ ;  /* 0x0000001002067819 */ /* 0x000fe200000006ff */
[----:B------:R-:W-:Y:S01]  /*5ad0*/  IMAD.U32 R147, R0, 0x10000, RZ ;  /* 0x0001000000937824 */ /* 0x000fe200078e00ff */
[----:B--2---:R-:W-:-:S02]  /*5ae0*/  SHF.L.U32 R7, R3, 0x10, RZ ;  /* 0x0000001003077819 */ /* 0x004fc400000006ff */
[----:B------:R-:W-:Y:S01]  /*5af0*/  SHF.L.U32 R138, R138, 0x10, RZ ;  /* 0x000000108a8a7819 */ /* 0x000fe200000006ff */
[----:B------:R-:W-:Y:S01]  /*5b00*/  FMUL.FTZ R152, R152, R157 ;  /* 0x0000009d98987220 */ /* 0x000fe20000410000 */
[----:B------:R-:W-:Y:S01]  /*5b10*/  FMUL.FTZ R156, R161, R156 ;  /* 0x0000009ca19c7220 */ /* 0x000fe20000410000 */
[----:B0-----:R-:W-:Y:S01]  /*5b20*/  FADD.FTZ R157, -R139, 1 ;  /* 0x3f8000008b9d7421 */ /* 0x001fe20000010100 */
[----:B---3--:R-:W-:Y:S01]  /*5b30*/  FADD.FTZ R150, -R136, 1 ;  /* 0x3f80000088967421 */ /* 0x008fe20000010100 */
[----:B----4-:R-:W-:Y:S01]  /*5b40*/  FADD.FTZ R161, -R143, 1 ;  /* 0x3f8000008fa17421 */ /* 0x010fe20000010100 */
        /* <DEDUP_REMOVED lines=10> */
[----:B------:R-:W-:-:S02]  /*5bf0*/  FMUL.FTZ R3, R3, R150 ;  /* 0x0000009603037220 */ /* 0x000fc40000410000 */
[----:B------:R-:W-:Y:S01]  /*5c00*/  FMUL.FTZ R2, R2, R161 ;  /* 0x000000a102027220 */ /* 0x000fe20000410000 */
[----:B------:R-:W-:Y:S02]  /*5c10*/  PRMT R0, R154, 0x7632, R0 ;  /* 0x000076329a007816 */ /* 0x000fe40000000000 */
[----:B------:R-:W-:Y:S02]  /*5c20*/  F2FP.BF16.F32.PACK_AB R142, R149, R142 ;  /* 0x0000008e958e723e */ /* 0x000fe400000010ff */
[----:B------:R-:W-:Y:S02]  /*5c30*/  F2FP.BF16.F32.PACK_AB R144, R151, R144 ;  /* 0x000000909790723e */ /* 0x000fe400000010ff */
[----:B------:R-:W-:Y:S02]  /*5c40*/  F2FP.BF16.F32.PACK_AB R146, R153, R146 ;  /* 0x000000929992723e */ /* 0x000fe400000010ff */
[----:B------:R-:W-:Y:S02]  /*5c50*/  ISETP.NE.AND P4, PT, R86, RZ, PT ;  /* 0x000000ff5600720c */ /* 0x000fe40003f85270 */
[----:B------:R-:W-:-:S02]  /*5c60*/  F2FP.BF16.F32.PACK_AB R148, R155, R148 ;  /* 0x000000949b94723e */ /* 0x000fc400000010ff */
[----:B------:R-:W-:Y:S02]  /*5c70*/  F2FP.BF16.F32.PACK_AB R152, R159, R152 ;  /* 0x000000989f98723e */ /* 0x000fe400000010ff */
[----:B------:R-:W-:Y:S02]  /*5c80*/  F2FP.BF16.F32.PACK_AB R156, R157, R156 ;  /* 0x0000009c9d9c723e */ /* 0x000fe400000010ff */
[----:B------:R-:W-:Y:S01]  /*5c90*/  F2FP.BF16.F32.PACK_AB R2, R2, R3 ;  /* 0x000000030202723e */ /* 0x000fe200000010ff */
[----:B------:R0:W-:Y:S01]  /*5ca0*/  STS.U16 [R49+0x2], R0 ;  /* 0x0000020031007388 */ /* 0x0001e20000000400 */
[----:B------:R-:W-:Y:S02]  /*5cb0*/  PRMT R149, R142, 0x7632, R149 ;  /* 0x000076328e957816 */ /* 0x000fe40000000095 */
[----:B------:R-:W-:Y:S01]  /*5cc0*/  PRMT R150, R144, 0x7632, R150 ;  /* 0x0000763290967816 */ /* 0x000fe20000000096 */
[----:B------:R1:W-:Y:S01]  /*5cd0*/  STS.U16 [R49+0x4], R142 ;  /* 0x0000048e31007388 */ /* 0x0003e20000000400 */
[----:B------:R-:W-:-:S02]  /*5ce0*/  PRMT R151, R148, 0x7632, R151 ;  /* 0x0000763294977816 */ /* 0x000fc40000000097 */
[----:B------:R-:W-:Y:S01]  /*5cf0*/  PRMT R3, R152, 0x7632, R3 ;  /* 0x0000763298037816 */ /* 0x000fe20000000003 */
[----:B------:R2:W-:Y:S01]  /*5d00*/  STS.U16 [R49+0x8], R144 ;  /* 0x0000089031007388 */ /* 0x0005e20000000400 */
[----:B0-----:R-:W-:-:S03]  /*5d10*/  PRMT R0, R146, 0x7632, R0 ;  /* 0x0000763292007816 */ /* 0x001fc60000000000 */
[----:B------:R0:W-:Y:S01]  /*5d20*/  STS.U16 [R49+0xc], R146 ;  /* 0x00000c9231007388 */ /* 0x0001e20000000400 */
[----:B-1----:R-:W-:Y:S02]  /*5d30*/  PRMT R142, R156, 0x7632, R142 ;  /* 0x000076329c8e7816 */ /* 0x002fe4000000008e */
[C---:B--2---:R-:W-:Y:S02]  /*5d40*/  PRMT R144, R2.reuse, 0x7610, R144 ;  /* 0x0000761002907816 */ /* 0x044fe40000000090 */
[----:B0-----:R-:W-:Y:S02]  /*5d50*/  PRMT R146, R2, 0x7632, R146 ;  /* 0x0000763202927816 */ /* 0x001fe40000000092 */
[----:B------:R-:W-:Y:S01]  /*5d60*/  MOV R2, UR33 ;  /* 0x0000002100027c02 */ /* 0x000fe20008000f00 */
[----:B------:R-:W-:Y:S04]  /*5d70*/  STS.U16 [R49], R154 ;  /* 0x0000009a31007388 */ /* 0x000fe80000000400 */
        /* <DEDUP_REMOVED lines=132> */
[----:B------:R-:W-:Y:S01]  /*65c0*/  STS.U16 [R49], R14 ;  /* 0x0000000e31007388 */ /* 0x000fe20000000400 */
[----:B------:R-:W-:Y:S02]  /*65d0*/  PRMT R6, R100, 0x7632, R6 ;  /* 0x0000763264067816 */ /* 0x000fe40000000006 */
        /* <DEDUP_REMOVED lines=8> */
[----:B------:R-:W-:Y:S01]  /*6660*/  PRMT R10, R7, 0x7610, R10 ;  /* 0x00007610070a7816 */ /* 0x000fe2000000000a */
[----:B0-----:R-:W-:Y:S01]  /*6670*/  UIMAD.WIDE.U32 UR30, UR32, UR8, UR6 ;  /* 0x00000008201e72a5 */ /* 0x001fe2000f8e0006 */
[----:B-1----:R-:W-:Y:S01]  /*6680*/  PRMT R2, R13, 0x7632, R2 ;  /* 0x000076320d027816 */ /* 0x002fe20000000002 */
[----:B------:R0:W-:Y:S01]  /*6690*/  STS.U16 [R49+0x12], R8 ;  /* 0x0000120831007388 */ /* 0x0001e20000000400 */
[----:B------:R-:W-:Y:S01]  /*66a0*/  PRMT R14, R7, 0x7632, R14 ;  /* 0x00007632070e7816 */ /* 0x000fe2000000000e */
[----:B------:R-:W-:Y:S01]  /*66b0*/  UIMAD UR9, UR32, UR9, UR31 ;  /* 0x00000009200972a4 */ /* 0x000fe2000f8e021f */
[----:B--2---:R-:W-:Y:S01]  /*66c0*/  PRMT R3, R124, 0x7632, R3 ;  /* 0x000076327c037816 */ /* 0x004fe20000000003 */
[----:B------:R-:W-:Y:S01]  /*66d0*/  STS.U16 [R49+0x4], R16 ;  /* 0x0000041031007388 */ /* 0x000fe20000000400 */
[----:B------:R-:W-:Y:S01]  /*66e0*/  UMOV UR8, UR30 ;  /* 0x0000001e00087c82 */ /* 0x000fe20008000000 */
[----:B---3--:R-:W-:Y:S01]  /*66f0*/  PRMT R6, R126, 0x7632, R6 ;  /* 0x000076327e067816 */ /* 0x008fe20000000006 */
[----:B------:R-:W-:Y:S01]  /*6700*/  UIMAD.WIDE.U32 UR8, UR12, UR10, UR8 ;  /* 0x0000000a0c0872a5 */ /* 0x000fe2000f8e0008 */
[----:B------:R-:W-:Y:S01]  /*6710*/  STS.U16 [R49+0x8], R100 ;  /* 0x0000086431007388 */ /* 0x000fe20000000400 */
[----:B0-----:R-:W-:-:S02]  /*6720*/  MOV R8, UR33 ;  /* 0x0000002100087c02 */ /* 0x001fc40008000f00 */
[----:B------:R-:W-:Y:S01]  /*6730*/  UIMAD UR11, UR12, UR11, UR9 ;  /* 0x0000000b0c0b72a4 */ /* 0x000fe2000f8e0209 */
[----:B------:R-:W-:Y:S04]  /*6740*/  STS.U16 [R49+0xc], R13 ;  /* 0x00000c0d31007388 */ /* 0x000fe80000000400 */
[----:B------:R-:W-:Y:S04]  /*6750*/  STS.U16 [R49+0xe], R2 ;  /* 0x00000e0231007388 */ /* 0x000fe80000000400 */
[----:B------:R-:W-:Y:S04]  /*6760*/  STS.U16 [R49+0x10], R12 ;  /* 0x0000100c31007388 */ /* 0x000fe80000000400 */
[----:B------:R-:W-:Y:S04]  /*6770*/  STS.U16 [R49+0x14], R124 ;  /* 0x0000147c31007388 */ /* 0x000fe80000000400 */
[----:B------:R0:W-:Y:S04]  /*6780*/  STS.U16 [R49+0x16], R3 ;  /* 0x0000160331007388 */ /* 0x0001e80000000400 */
[----:B------:R-:W-:Y:S04]  /*6790*/  STS.U16 [R49+0x18], R126 ;  /* 0x0000187e31007388 */ /* 0x000fe80000000400 */
[----:B------:R1:W-:Y:S01]  /*67a0*/  STS.U16 [R49+0x1a], R6 ;  /* 0x00001a0631007388 */ /* 0x0003e20000000400 */
[----:B0-----:R-:W-:-:S03]  /*67b0*/  IADD3 R3, P0, PT, R84, UR8, RZ ;  /* 0x0000000854037c10 */ /* 0x001fc6000ff1e0ff */
[----:B------:R-:W-:Y:S01]  /*67c0*/  STS.U16 [R49+0x1c], R10 ;  /* 0x00001c0a31007388 */ /* 0x000fe20000000400 */
[----:B------:R-:W-:-:S03]  /*67d0*/  LEA R2, P5, R3, UR34, 0x1 ;  /* 0x0000002203027c11 */ /* 0x000fc6000f8a08ff */
[----:B------:R-:W-:Y:S01]  /*67e0*/  STS.U16 [R49+0x1e], R14 ;  /* 0x00001e0e31007388 */ /* 0x000fe20000000400 */
[----:B------:R-:W-:-:S03]  /*67f0*/  NOP ;  /* 0x0000000000007918 */ /* 0x000fc60000000000 */
[----:B------:R-:W-:Y:S01]  /*6800*/  LDS.U16 R7, [R66] ;  /* 0x0000000042077984 */ /* 0x000fe20000000400 */
[----:B-1----:R-:W-:-:S03]  /*6810*/  IADD3.X R6, PT, PT, RZ, UR11, RZ, P0, !PT ;  /* 0x0000000bff067c10 */ /* 0x002fc600087fe4ff */
        /* <DEDUP_REMOVED lines=51> */
.L_x_7206:
[----:B------:R-:W-:Y:S02]  /*6b50*/  IMAD.U32 R141, R141, 0x10000, RZ ;  /* 0x000100008d8d7824 */ /* 0x000fe400078e00ff */
        /* <DEDUP_REMOVED lines=25> */
[----:B------:R-:W-:-:S02]  /*6cf0*/  CS2R R136, SRZ ;  /* 0x0000000000887805 */ /* 0x000fc4000001ff00 */
[----:B------:R-:W-:Y:S02]  /*6d00*/  MOV R139, RZ ;  /* 0x000000ff008b7202 */ /* 0x000fe40000000f00 */
[----:B------:R-:W-:Y:S01]  /*6d10*/  CS2R R132, SRZ ;  /* 0x0000000000847805 */ /* 0x000fe2000001ff00 */
[----:B------:R-:W-:Y:S01]  /*6d20*/  FFMA.FTZ R2, R26, R123, R3 ;  /* 0x0000007b1a027223 */ /* 0x000fe20000010003 */
[----:B0-----:R-:W-:Y:S01]  /*6d30*/  UISETP.GE.AND UP0, UPT, UR7, 0x1, UPT ;  /* 0x000000010700788c */ /* 0x001fe2000bf06270 */
[----:B------:R-:W-:Y:S02]  /*6d40*/  CS2R R130, SRZ ;  /* 0x0000000000827805 */ /* 0x000fe4000001ff00 */
[----:B------:R-:W-:Y:S01]  /*6d50*/  CS2R R126, SRZ ;  /* 0x00000000007e7805 */ /* 0x000fe2000001ff00 */
[----:B------:R-:W-:Y:S01]  /*6d60*/  FFMA.FTZ R3, R25, R114, R2 ;  /* 0x0000007219037223 */ /* 0x000fe20000010002 */
[----:B------:R-:W-:Y:S02]  /*6d70*/  CS2R R124, SRZ ;  /* 0x00000000007c7805 */ /* 0x000fe4000001ff00 */
[----:B------:R-:W-:-:S02]  /*6d80*/  CS2R R120, SRZ ;  /* 0x0000000000787805 */ /* 0x000fc4000001ff00 */
[----:B------:R-:W-:Y:S01]  /*6d90*/  MOV R116, RZ ;  /* 0x000000ff00747202 */ /* 0x000fe20000000f00 */
        /* <DEDUP_REMOVED lines=18> */
[-C--:B------:R-:W-:Y:S01]  /*6ec0*/  FMUL.FTZ R99, R20, R93.reuse ;  /* 0x0000005d14637220 */ /* 0x080fe20000410000 */
[CC--:B------:R-:W-:Y:S01]  /*6ed0*/  FMUL.FTZ R92, R19.reuse, R93.reuse ;  /* 0x0000005d135c7220 */ /* 0x0c0fe20000410000 */
[----:B------:R-:W-:Y:S01]  /*6ee0*/  FFMA.FTZ R89, R19, R108, R2 ;  /* 0x0000006c13597223 */ /* 0x000fe20000010002 */
[----:B------:R-:W-:-:S03]  /*6ef0*/  FMUL.FTZ R97, R18, R93 ;  /* 0x0000005d12617220 */ /* 0x000fc60000410000 */
[----:B------:R-:W-:Y:S01]  /*6f00*/  FFMA.FTZ R89, R18, R113, R89 ;  /* 0x0000007112597223 */ /* 0x000fe20000010059 */
[----:B------:R-:W-:Y:S06]  /*6f10*/  BAR.SYNC.DEFER_BLOCKING 0x0 ;  /* 0x0000000000007b1d */ /* 0x000fec0000010000 */
[----:B------:R-:W-:Y:S05]  /*6f20*/  BRA.U !UP0, `(.L_x_7207) ;  /* 0x0000003508507547 */ /* 0x000fea000b800000 */
[----:B------:R-:W0:Y:S01]  /*6f30*/  LDC.64 R6, c[0x0][0x440] ;  /* 0x00011000ff067b82 */ /* 0x000e220000000a00 */
[----:B------:R-:W-:Y:S01]  /*6f40*/  UISETP.NE.AND UP0, UPT, UR19, 0x1, UPT ;  /* 0x000000011300788c */ /* 0x000fe2000bf05270 */
[----:B------:R-:W-:Y:S01]  /*6f50*/  ISETP.GE.AND P0, PT, R84, UR33, PT ;  /* 0x0000002154007c0c */ /* 0x000fe2000bf06270 */
[----:B------:R-:W-:Y:S01]  /*6f60*/  UIADD3 UR7, UPT, UPT, UR19, -0x1, URZ ;  /* 0xffffffff13077890 */ /* 0x000fe2000fffe0ff */
[----:B------:R-:W-:Y:S01]  /*6f70*/  MOV R95, RZ ;  /* 0x000000ff005f7202 */ /* 0x000fe20000000f00 */
[----:B------:R-:W1:Y:S01]  /*6f80*/  LDCU UR9, c[0x0][0x394] ;  /* 0x00007280ff0977ac */ /* 0x000e620008000800 */
[----:B------:R-:W-:Y:S02]  /*6f90*/  P2R R210, PR, RZ, 0x1 ;  /* 0x00000001ffd27803 */ /* 0x000fe40000000000 */
[----:B------:R-:W2:Y:S01]  /*6fa0*/  LDC.64 R8, c[0x0][0x450] ;  /* 0x00011400ff087b82 */ /* 0x000ea20000000a00 */
[----:B------:R-:W-:Y:S01]  /*6fb0*/  ULEA.HI UR8, UR7, UR7, URZ, 0x1 ;  /* 0x0000000707087291 */ /* 0x000fe2000f8f08ff */
[----:B------:R-:W-:Y:S01]  /*6fc0*/  PLOP3.LUT P5, PT, PT, PT, UP0, 0x80, 0x8 ;  /* 0x000000000008781c */ /* 0x000fe20003faf008 */
[----:B------:R-:W3:Y:S01]  /*6fd0*/  LDCU UR42, c[0x0][0x38c] ;  /* 0x00007180ff2a77ac */ /* 0x000ee20008000800 */
[----:B------:R-:W-:-:S02]  /*6fe0*/  MOV R143, RZ ;  /* 0x000000ff008f7202 */ /* 0x000fc40000000f00 */
[----:B------:R-:W-:Y:S01]  /*6ff0*/  ISETP.EQ.AND P5, PT, R86, RZ, P5 ;  /* 0x000000ff5600720c */ /* 0x000fe20002fa2270 */
[----:B------:R-:W-:Y:S01]  /*7000*/  ULOP3.LUT UR8, UR8, 0xfffffe, URZ, 0xc0, !UPT ;  /* 0x00fffffe08087892 */ /* 0x000fe2000f8ec0ff */
[----:B------:R-:W4:Y:S01]  /*7010*/  LDC.64 R10, c[0x0][0x4b8] ;  /* 0x00012e00ff0a7b82 */ /* 0x000f220000000a00 */
[----:B------:R-:W0:Y:S01]  /*7020*/  LDCU UR27, c[0x0][0x388] ;  /* 0x00007100ff1b77ac */ /* 0x000e220008000800 */
[----:B------:R-:W0:Y:S01]  /*7030*/  LDCU.64 UR10, c[0x0][0x3a8] ;  /* 0x00007500ff0a77ac */ /* 0x000e220008000a00 */
[----:B------:R-:W0:Y:S01]  /*7040*/  LDCU.64 UR30, c[0x0][0x3c0] ;  /* 0x00007800ff1e77ac */ /* 0x000e220008000a00 */
[----:B------:R-:W0:Y:S01]  /*7050*/  LDCU.64 UR34, c[0x0][0x3e0] ;  /* 0x00007c00ff2277ac */ /* 0x000e220008000a00 */
[----:B------:R-:W0:Y:S01]  /*7060*/  LDCU.64 UR36, c[0x0][0x4c0] ;  /* 0x00009800ff2477ac */ /* 0x000e220008000a00 */
[----:B------:R-:W0:Y:S01]  /*7070*/  LDCU.64 UR38, c[0x0][0x4d0] ;  /* 0x00009a00ff2677ac */ /* 0x000e220008000a00 */
[----:B------:R-:W0:Y:S01]  /*7080*/  LDCU.64 UR40, c[0x0][0x538] ;  /* 0x0000a700ff2877ac */ /* 0x000e220008000a00 */
[----:B-1----:R-:W-:-:S12]  /*7090*/  UIADD3 UR8, UPT, UPT, UR7, -UR8, URZ ;  /* 0x8000000807087290 */ /* 0x002fd8000fffe0ff */
.L_x_7245:
[----:B0-----:R-:W-:Y:S02]  /*70a0*/  HFMA2 R3, -RZ, RZ, 0, 0 ;  /* 0x00000000ff037431 */ /* 0x001fe400000001ff */
[----:B------:R-:W-:Y:S01]  /*70b0*/  IMAD.MOV.U32 R2, RZ, RZ, R84 ;  /* 0x000000ffff027224 */ /* 0x000fe200078e0054 */
[----:B------:R-:W-:Y:S02]  /*70c0*/  ISETP.NE.AND P6, PT, R210, RZ, PT ;  /* 0x000000ffd200720c */ /* 0x000fe40003fc5270 */
        /* <DEDUP_REMOVED lines=10> */
[----:B------:R-:W3:Y:S06]  /*7170*/  @!P3 LDG.E.U16 R12, desc[UR28][R2.64+0x40] ;  /* 0x0000401c020cb981 */ /* 0x000eec000c1e1500 */
[----:B------:R-:W2:Y:S04]  /*7180*/  @!P0 LDG.E.U16 R13, desc[UR28][R2.64+0x80] ;  /* 0x0000801c020d8981 */ /* 0x000ea8000c1e1500 */
[----:B------:R-:W4:Y:S04]  /*7190*/  @!P2 LDG.E.U16 R15, desc[UR28][R2.64+0x100] ;  /* 0x0001001c020fa981 */ /* 0x000f28000c1e1500 */
[----:B------:R-:W4:Y:S04]  /*71a0*/  @!P1 LDG.E.U16 R14, desc[UR28][R2.64+0xc0] ;  /* 0x0000c01c020e9981 */ /* 0x000f28000c1e1500 */
[----:B------:R-:W4:Y:S01]  /*71b0*/  @!P4 LDG.E.U16 R16, desc[UR28][R2.64+0x140] ;  /* 0x0001401c0210c981 */ /* 0x000f22000c1e1500 */
[----:B------:R-:W-:Y:S01]  /*71c0*/  MOV R145, RZ ;  /* 0x000000ff00917202 */ /* 0x000fe20000000f00 */
[----:B------:R-:W-:Y:S01]  /*71d0*/  HFMA2 R147, -RZ, RZ, 0, 0 ;  /* 0x00000000ff937431 */ /* 0x000fe200000001ff */
[----:B------:R-:W-:-:S02]  /*71e0*/  MOV R149, RZ ;  /* 0x000000ff00957202 */ /* 0x000fc40000000f00 */
[----:B-----5:R-:W-:-:S04]  /*71f0*/  @!P6 PRMT R145, R17, 0x5410, RZ ;  /* 0x000054101191e816 */ /* 0x020fc800000000ff */
[----:B---3--:R-:W-:Y:S02]  /*7200*/  @!P3 PRMT R145, R145, 0x5410, R12 ;  /* 0x000054109191b816 */ /* 0x008fe4000000000c */
[----:B------:R-:W-:Y:S02]  /*7210*/  ISETP.GE.AND P3, PT, R77, UR33, PT ;  /* 0x000000214d007c0c */ /* 0x000fe4000bf66270 */
[----:B--2---:R-:W-:Y:S02]  /*7220*/  @!P0 PRMT R147, R13, 0x5410, RZ ;  /* 0x000054100d938816 */ /* 0x004fe400000000ff */
[----:B----4-:R-:W-:Y:S02]  /*7230*/  @!P2 PRMT R149, R15, 0x5410, RZ ;  /* 0x000054100f95a816 */ /* 0x010fe400000000ff */
        /* <DEDUP_REMOVED lines=13> */
[----:B------:R-:W-:Y:S01]  /*7310*/  MOV R13, UR13 ;  /* 0x0000000d000d7c02 */ /* 0x000fe20008000f00 */
[----:B------:R-:W-:-:S02]  /*7320*/  IMAD.MOV.U32 R153, RZ, RZ, RZ ;  /* 0x000000ffff997224 */ /* 0x000fc400078e00ff */
[----:B------:R-:W-:Y:S01]  /*7330*/  HFMA2 R155, -RZ, RZ, 0, 0 ;  /* 0x00000000ff9b7431 */ /* 0x000fe200000001ff */
[----:B------:R-:W-:Y:S02]  /*7340*/  MOV R15, UR15 ;  /* 0x0000000f000f7c02 */ /* 0x000fe40008000f00 */
        /* <DEDUP_REMOVED lines=22> */
[----:B------:R-:W-:-:S03]  /*74b0*/  MOV R13, UR18 ;  /* 0x00000012000d7c02 */ /* 0x000fc60008000f00 */
[----:B------:R-:W-:-:S04]  /*74c0*/  IMAD.MOV.U32 R12, RZ, RZ, R16 ;  /* 0x000000ffff0c7224 */ /* 0x000fc800078e0010 */
[----:B------:R-:W-:Y:S01]  /*74d0*/  IMAD.WIDE.U32 R12, R95, UR34, R12 ;  /* 0x000000225f0c7c25 */ /* 0x000fe2000f8e000c */
[----:B0-----:R-:W-:-:S03]  /*74e0*/  PRMT R3, R145, 0x7632, R3 ;  /* 0x0000763291037816 */ /* 0x001fc60000000003 */
[----:B------:R-:W-:Y:S01]  /*74f0*/  IMAD R13, R95, UR35, R13 ;  /* 0x000000235f0d7c24 */ /* 0x000fe2000f8e020d */
[----:B------:R-:W-:Y:S01]  /*7500*/  MOV R17, UR17 ;  /* 0x0000001100117c02 */ /* 0x000fe20008000f00 */
[----:B------:R-:W-:Y:S01]  /*7510*/  STS.U16 [R66], R145 ;  /* 0x0000009142007388 */ /* 0x000fe20000000400 */
[----:B------:R-:W-:-:S03]  /*7520*/  PRMT R2, R147, 0x7632, R2 ;  /* 0x0000763293027816 */ /* 0x000fc60000000002 */
[----:B------:R0:W-:Y:S01]  /*7530*/  STS.U16 [R65+0x40], R3 ;  /* 0x0000400341007388 */ /* 0x0001e20000000400 */
[----:B------:R-:W-:-:S03]  /*7540*/  PRMT R14, R151, 0x7632, R14 ;  /* 0x00007632970e7816 */ /* 0x000fc6000000000e */
[----:B------:R-:W-:Y:S01]  /*7550*/  STS.U16 [R64+0x80], R147 ;  /* 0x0000809340007388 */ /* 0x000fe20000000400 */
[----:B------:R-:W-:Y:S02]  /*7560*/  PRMT R15, R153, 0x7632, R15 ;  /* 0x00007632990f7816 */ /* 0x000fe4000000000f */
[----:B0-----:R-:W-:Y:S01]  /*7570*/  MOV R3, RZ ;  /* 0x000000ff00037202 */ /* 0x001fe20000000f00 */
[----:B------:R0:W-:Y:S04]  /*7580*/  STS.U16 [R63+0xc0], R2 ;  /* 0x0000c0023f007388 */ /* 0x0001e80000000400 */
[----:B------:R-:W-:Y:S01]  /*7590*/  STS.U16 [R62+0x100], R149 ;  /* 0x000100953e007388 */ /* 0x000fe20000000400 */
[----:B--2---:R-:W-:Y:S02]  /*75a0*/  @!P3 PRMT R155, R155, 0x5410, R144 ;  /* 0x000054109b9bb816 */ /* 0x004fe40000000090 */
[----:B------:R-:W-:-:S04]  /*75b0*/  LEA R16, P3, R12, R8, 0x2 ;  /* 0x000000080c107211 */ /* 0x000fc800078610ff */
[----:B------:R-:W-:Y:S01]  /*75c0*/  LEA.HI.X R17, R12, R9, R13, 0x2, P3 ;  /* 0x000000090c117211 */ /* 0x000fe200018f140d */
[----:B------:R-:W-:Y:S01]  /*75d0*/  HFMA2 R13, -RZ, RZ, 0, 0 ;  /* 0x00000000ff0d7431 */ /* 0x000fe200000001ff */
[----:B------:R-:W-:Y:S02]  /*75e0*/  PRMT R12, R149, 0x7632, R12 ;  /* 0x00007632950c7816 */ /* 0x000fe4000000000c */
[----:B------:R-:W-:-:S03]  /*75f0*/  PRMT R144, R155, 0x7632, R144 ;  /* 0x000076329b907816 */ /* 0x000fc60000000090 */
[----:B------:R1:W-:Y:S01]  /*7600*/  STS.U16 [R61+0x140], R12 ;  /* 0x0001400c3d007388 */ /* 0x0003e20000000400 */
[----:B----4-:R-:W-:Y:S02]  /*7610*/  @!P1 PRMT R3, R150, 0x5410, RZ ;  /* 0x0000541096039816 */ /* 0x010fe400000000ff */
[----:B-----5:R-:W-:Y:S01]  /*7620*/  @!P4 PRMT R13, R146, 0x5410, RZ ;  /* 0x00005410920dc816 */ /* 0x020fe200000000ff */
[----:B------:R-:W-:Y:S01]  /*7630*/  STS.U16 [R60+0x180], R151 ;  /* 0x000180973c007388 */ /* 0x000fe20000000400 */
[----:B---3--:R-:W-:-:S03]  /*7640*/  @!P0 PRMT R3, R3, 0x5410, R142 ;  /* 0x0000541003038816 */ /* 0x008fc6000000008e */
[----:B------:R-:W-:Y:S01]  /*7650*/  STS.U16 [R59+0x1c0], R14 ;  /* 0x0001c00e3b007388 */ /* 0x000fe20000000400 */
[----:B------:R-:W-:-:S03]  /*7660*/  @!P2 PRMT R13, R13, 0x5410, R148 ;  /* 0x000054100d0da816 */ /* 0x000fc60000000094 */
[----:B------:R-:W-:Y:S01]  /*7670*/  STS.U16 [R58+0x200], R153 ;  /* 0x000200993a007388 */ /* 0x000fe20000000400 */
[----:B0-----:R-:W-:Y:S02]  /*7680*/  PRMT R2, R3, 0x7632, R2 ;  /* 0x0000763203027816 */ /* 0x001fe40000000002 */
[----:B-1----:R-:W-:Y:S01]  /*7690*/  PRMT R12, R13, 0x7632, R12 ;  /* 0x000076320d0c7816 */ /* 0x002fe2000000000c */
        /* <DEDUP_REMOVED lines=8> */
[----:B------:R2:W3:Y:S01]  /*7720*/  LDG.E R161, desc[UR28][R16.64] ;  /* 0x0000001c10a17981 */ /* 0x0004e2000c1e1900 */
[----:B------:R-:W4:Y:S03]  /*7730*/  S2UR UR7, SR_CgaCtaId ;  /* 0x00000000000779c3 */ /* 0x000f260000008800 */
[----:B------:R-:W-:Y:S04]  /*7740*/  LDS.U16 R142, [R49+0x4] ;  /* 0x00000400318e7984 */ /* 0x000fe80000000400 */
[----:B------:R-:W-:Y:S04]  /*7750*/  LDS.U16 R144, [R49+0x6] ;  /* 0x0000060031907984 */ /* 0x000fe80000000400 */
[----:B--2---:R-:W2:Y:S04]  /*7760*/  LDS.U16 R16, [R49] ;  /* 0x0000000031107984 */ /* 0x004ea80000000400 */
        /* <DEDUP_REMOVED lines=13> */
[----:B0-----:R-:W-:Y:S01]  /*7840*/  FMUL.FTZ R15, R140, 1.4426950216293334961 ;  /* 0x3fb8aa3b8c0f7820 */ /* 0x001fe20000410000 */
[----:B------:R-:W-:-:S03]  /*7850*/  ISETP.NE.AND P1, PT, R86, RZ, PT ;  /* 0x000000ff5600720c */ /* 0x000fc60003f25270 */
[C---:B------:R-:W-:Y:S01]  /*7860*/  FMUL.FTZ R176, R15.reuse, R50 ;  /* 0x000000320fb07220 */ /* 0x040fe20000410000 */
[----:B-1----:R-:W-:Y:S01]  /*7870*/  MOV R2, UR8 ;  /* 0x0000000800027c02 */ /* 0x002fe20008000f00 */
        /* <DEDUP_REMOVED lines=17> */
[----:B------:R-:W-:Y:S01]  /*7990*/  LEA R2, R2, R95, 0x8 ;  /* 0x0000005f02027211 */ /* 0x000fe200078e40ff */
[----:B----4-:R-:W-:Y:S01]  /*79a0*/  ULEA UR26, UR7, UR26, 0x18 ;  /* 0x0000001a071a7291 */ /* 0x010fe2000f8ec0ff */
[C---:B------:R-:W-:Y:S01]  /*79b0*/  ISETP.NE.AND P0, PT, R86.reuse, 0x1f, PT ;  /* 0x0000001f5600780c */ /* 0x040fe20003f05270 */
[----:B------:R-:W-:Y:S01]  /*79c0*/  @P1 VIADD R2, R86, 0x200 ;  /* 0x0000020056021836 */ /* 0x000fe20000000000 */
[----:B------:R-:W1:Y:S04]  /*79d0*/  MUFU.EX2 R175, R175 ;  /* 0x000000af00af7308 */ /* 0x000e680000000800 */
[----:B------:R-:W-:-:S04]  /*79e0*/  LEA R3, R2, UR26, 0x2 ;  /* 0x0000001a02037c11 */ /* 0x000fc8000f8e10ff */
        /* <DEDUP_REMOVED lines=16> */
[----:B--2---:R-:W-:Y:S01]  /*7af0*/  SHF.L.U32 R16, R16, 0x10, RZ ;  /* 0x0000001010107819 */ /* 0x004fe200000006ff */
        /* <DEDUP_REMOVED lines=42> */
.L_x_7209:
[----:B------:R-:W-:-:S06]  /*7da0*/  LEA R214, R86, UR26, 0x2 ;  /* 0x0000001a56d67c11 */ /* 0x000fcc000f8e10ff */
[----:B------:R-:W0:Y:S02]  /*7db0*/  LDS R214, [R214+0x16ac] ;  /* 0x0016ac00d6d67984 */ /* 0x000e240000000800 */
.L_x_7210:
[----:B------:R-:W-:Y:S05]  /*7dc0*/  BSYNC.RECONVERGENT B0 ;  /* 0x0000000000007941 */ /* 0x000fea0003800200 */
.L_x_7208:
[C---:B0-2---:R-:W-:Y:S01]  /*7dd0*/  FMUL.FTZ R3, R157.reuse, R214 ;  /* 0x000000d69d037220 */ /* 0x045fe20000410000 */
[----:B-1----:R-:W-:Y:S01]  /*7de0*/  FFMA.FTZ R2, R157, R161, R200 ;  /* 0x000000a19d027223 */ /* 0x002fe200000100c8 */
[----:B------:R-:W0:Y:S01]  /*7df0*/  @P5 LDC R174, c[0x0][0x38c] ;  /* 0x0000e300ffae5b82 */ /* 0x000e220000000800 */
[----:B------:R-:W-:Y:S01]  /*7e00*/  VOTEU.ANY UP0, P5 ;  /* 0x0000000000ff7886 */ /* 0x000fe20002800100 */
[C---:B------:R-:W-:Y:S01]  /*7e10*/  FMUL.FTZ R3, R160.reuse, R3 ;  /* 0x00000003a0037220 */ /* 0x040fe20000410000 */
[----:B------:R-:W-:Y:S01]  /*7e20*/  FFMA.FTZ R2, R160, R2, R179 ;  /* 0x00000002a0027223 */ /* 0x000fe200000100b3 */
[----:B------:R-:W-:Y:S01]  /*7e30*/  MOV R177, 0x8 ;  /* 0x0000000800b17802 */ /* 0x000fe20000000f00 */
        /* <DEDUP_REMOVED lines=18> */
[----:B------:R-:W-:Y:S01]  /*7f60*/  FFMA.FTZ R158, R169, R3, R216 ;  /* 0x00000003a99e7223 */ /* 0x000fe200000100d8 */
[----:B------:R-:W-:-:S04]  /*7f70*/  @P5 IMAD.WIDE R2, R2, R177, UR4 ;  /* 0x0000000402025e25 */ /* 0x000fc8000f8e02b1 */
[C---:B------:R-:W-:Y:S01]  /*7f80*/  FMUL.FTZ R174, R170.reuse, R159 ;  /* 0x0000009faaae7220 */ /* 0x040fe20000410000 */
[----:B------:R-:W-:Y:S01]  /*7f90*/  FFMA.FTZ R158, R170, R158, R221 ;  /* 0x0000009eaa9e7223 */ /* 0x000fe200000100dd */
[----:B------:R0:W2:Y:S02]  /*7fa0*/  @P5 LDG.E R222, desc[UR28][R2.64+0x4] ;  /* 0x0000041c02de5981 */ /* 0x0000a4000c1e1900 */
[C---:B------:R-:W-:Y:S01]  /*7fb0*/  FMUL.FTZ R159, R171.reuse, R174 ;  /* 0x000000aeab9f7220 */ /* 0x040fe20000410000 */
[----:B------:R-:W-:-:S03]  /*7fc0*/  FFMA.FTZ R158, R171, R158, R218 ;  /* 0x0000009eab9e7223 */ /* 0x000fc600000100da */
[C---:B------:R-:W-:Y:S01]  /*7fd0*/  FMUL.FTZ R174, R172.reuse, R159 ;  /* 0x0000009facae7220 */ /* 0x040fe20000410000 */
[----:B------:R-:W-:-:S03]  /*7fe0*/  FFMA.FTZ R158, R172, R158, R15 ;  /* 0x0000009eac9e7223 */ /* 0x000fc6000001000f */
[C---:B------:R-:W-:Y:S01]  /*7ff0*/  FMUL.FTZ R174, R173.reuse, R174 ;  /* 0x000000aeadae7220 */ /* 0x040fe20000410000 */
[----:B------:R-:W-:-:S03]  /*8000*/  FFMA.FTZ R158, R173, R158, R220 ;  /* 0x0000009ead9e7223 */ /* 0x000fc600000100dc */
[C---:B------:R-:W-:Y:S01]  /*8010*/  FMUL.FTZ R224, R175.reuse, R174 ;  /* 0x000000aeafe07220 */ /* 0x040fe20000410000 */
[----:B------:R-:W-:-:S04]  /*8020*/  FFMA.FTZ R158, R175, R158, R14 ;  /* 0x0000009eaf9e7223 */ /* 0x000fc8000001000e */
[----:B------:R-:W0:Y:S04]  /*8030*/  SHFL.DOWN PT, R159, R224, 0x1, 0x1f ;  /* 0x08201f00e09f7f89 */ /* 0x000e2800000e0000 */
[----:B------:R-:W1:Y:S01]  /*8040*/  SHFL.DOWN PT, R174, R158, 0x1, 0x1f ;  /* 0x08201f009eae7f89 */ /* 0x000e6200000e0000 */
[----:B------:R-:W-:Y:S02]  /*8050*/  ISETP.NE.AND P0, PT, R208, 0x1f, PT ;  /* 0x0000001fd000780c */ /* 0x000fe40003f05270 */
[----:B------:R-:W-:-:S11]  /*8060*/  MOV R223, R158 ;  /* 0x0000009e00df7202 */ /* 0x000fd60000000f00 */
[----:B0-----:R-:W-:Y:S01]  /*8070*/  @P0 FMUL.FTZ R2, R159, R224 ;  /* 0x000000e09f020220 */ /* 0x001fe20000410000 */
[----:B-1----:R-:W-:-:S04]  /*8080*/  @P0 FFMA.FTZ R223, R224, R174, R223 ;  /* 0x000000aee0df0223 */ /* 0x002fc800000100df */
[----:B------:R-:W-:-:S05]  /*8090*/  @P0 MOV R224, R2 ;  /* 0x0000000200e00202 */ /* 0x000fca0000000f00 */
[----:B------:R-:W0:Y:S04]  /*80a0*/  SHFL.DOWN PT, R3, R224, 0x2, 0x1f ;  /* 0x08401f00e0037f89 */ /* 0x000e2800000e0000 */
[----:B------:R-:W1:Y:S01]  /*80b0*/  SHFL.DOWN PT, R159, R223, 0x2, 0x1f ;  /* 0x08401f00df9f7f89 */ /* 0x000e6200000e0000 */
[----:B------:R-:W-:Y:S01]  /*80c0*/  FMUL.FTZ R209, R33, R50 ;  /* 0x0000003221d17220 */ /* 0x000fe20000410000 */
[----:B------:R-:W-:Y:S01]  /*80d0*/  FMUL.FTZ R198, R141, R48 ;  /* 0x000000308dc67220 */ /* 0x000fe20000410000 */
[----:B------:R-:W-:Y:S01]  /*80e0*/  ISETP.GT.U32.AND P0, PT, R208, 0x1d, PT ;  /* 0x0000001dd000780c */ /* 0x000fe20003f04070 */
[----:B------:R-:W-:Y:S01]  /*80f0*/  FMUL.FTZ R181, R134, R47 ;  /* 0x0000002f86b57220 */ /* 0x000fe20000410000 */
[----:B------:R-:W-:Y:S01]  /*8100*/  FMUL.FTZ R211, R16, R209 ;  /* 0x000000d110d37220 */ /* 0x000fe20000410000 */
[----:B------:R-:W-:Y:S01]  /*8110*/  FMUL.FTZ R204, R17, R198 ;  /* 0x000000c611cc7220 */ /* 0x000fe20000410000 */
[----:B------:R-:W-:Y:S01]  /*8120*/  FMUL.FTZ R207, R135, R46 ;  /* 0x0000002e87cf7220 */ /* 0x000fe20000410000 */
[----:B------:R-:W-:-:S02]  /*8130*/  FMUL.FTZ R202, R142, R181 ;  /* 0x000000b58eca7220 */ /* 0x000fc40000410000 */
[----:B------:R-:W-:Y:S01]  /*8140*/  FFMA.FTZ R2, R175, R211, R204 ;  /* 0x000000d3af027223 */ /* 0x000fe200000100cc */
[----:B------:R-:W-:Y:S01]  /*8150*/  FMUL.FTZ R196, R128, R45 ;  /* 0x0000002d80c47220 */ /* 0x000fe20000410000 */
[----:B------:R-:W-:Y:S02]  /*8160*/  FMUL.FTZ R183, R144, R207 ;  /* 0x000000cf90b77220 */ /* 0x000fe40000410000 */
[----:B------:R-:W-:Y:S01]  /*8170*/  FFMA.FTZ R2, R173, R2, R202 ;  /* 0x00000002ad027223 */ /* 0x000fe200000100ca */
[----:B------:R-:W-:Y:S01]  /*8180*/  FMUL.FTZ R205, R129, R44 ;  /* 0x0000002c81cd7220 */ /* 0x000fe20000410000 */
[----:B------:R-:W-:Y:S02]  /*8190*/  FMUL.FTZ R178, R145, R196 ;  /* 0x000000c491b27220 */ /* 0x000fe40000410000 */
[----:B------:R-:W-:Y:S01]  /*81a0*/  FFMA.FTZ R2, R172, R2, R183 ;  /* 0x00000002ac027223 */ /* 0x000fe200000100b7 */
[----:B0-----:R-:W-:Y:S01]  /*81b0*/  @!P0 FMUL.FTZ R3, R224, R3 ;  /* 0x00000003e0038220 */ /* 0x001fe20000410000 */
[----:B------:R-:W-:Y:S01]  /*81c0*/  FMUL.FTZ R194, R122, R43 ;  /* 0x0000002b7ac27220 */ /* 0x000fe20000410000 */
[----:B------:R-:W-:Y:S01]  /*81d0*/  FMUL.FTZ R185, R146, R205 ;  /* 0x000000cd92b97220 */ /* 0x000fe20000410000 */
[----:B-1----:R-:W-:-:S02]  /*81e0*/  @!P0 FFMA.FTZ R223, R224, R159, R223 ;  /* 0x0000009fe0df8223 */ /* 0x002fc400000100df */
[----:B------:R-:W-:Y:S01]  /*81f0*/  @!P0 MOV R224, R3 ;  /* 0x0000000300e08202 */ /* 0x000fe20000000f00 */
        /* <DEDUP_REMOVED lines=31> */
[----:B------:R-:W-:Y:S01]  /*83f0*/  FMUL.FTZ R3, R169, R2 ;  /* 0x00000002a9037220 */ /* 0x000fe20000410000 */
[----:B------:R-:W1:Y:S01]  /*8400*/  SHFL.DOWN PT, R225, R223, 0x4, 0x1f ;  /* 0x08801f00dfe17f89 */ /* 0x000e6200000e0000 */
[----:B------:R-:W-:Y:S01]  /*8410*/  FMUL.FTZ R159, R113, R34 ;  /* 0x00000022719f7220 */ /* 0x000fe20000410000 */
[----:B------:R-:W-:Y:S01]  /*8420*/  FMUL.FTZ R195, R155, R158 ;  /* 0x0000009e9bc37220 */ /* 0x000fe20000410000 */
[----:B------:R-:W-:Y:S01]  /*8430*/  FFMA.FTZ R177, R162, R174, R193 ;  /* 0x000000aea2b17223 */ /* 0x000fe200000100c1 */
[----:B------:R-:W-:Y:S01]  /*8440*/  FMUL.FTZ R2, R168, R3 ;  /* 0x00000003a8027220 */ /* 0x000fe20000410000 */
[----:B------:R-:W-:-:S02]  /*8450*/  FMUL.FTZ R174, R156, R159 ;  /* 0x0000009f9cae7220 */ /* 0x000fc40000410000 */
[----:B------:R-:W-:Y:S01]  /*8460*/  FFMA.FTZ R177, R160, R177, R195 ;  /* 0x000000b1a0b17223 */ /* 0x000fe200000100c3 */
[----:B------:R-:W-:Y:S01]  /*8470*/  FMUL.FTZ R3, R167, R2 ;  /* 0x00000002a7037220 */ /* 0x000fe20000410000 */
[----:B------:R-:W-:Y:S02]  /*8480*/  ISETP.GT.U32.AND P0, PT, R208, 0x1b, PT ;  /* 0x0000001bd000780c */ /* 0x000fe40003f04070 */
[----:B------:R-:W-:Y:S01]  /*8490*/  FFMA.FTZ R226, R157, R177, R174 ;  /* 0x000000b19de27223 */ /* 0x000fe200000100ae */
[----:B------:R-:W-:-:S04]  /*84a0*/  FMUL.FTZ R2, R166, R3 ;  /* 0x00000003a6027220 */ /* 0x000fc80000410000 */
[----:B------:R-:W-:Y:S01]  /*84b0*/  FMUL.FTZ R3, R165, R2 ;  /* 0x00000002a5037220 */ /* 0x000fe20000410000 */
[----:B------:R-:W3:Y:S03]  /*84c0*/  SHFL.UP PT, R177, R226, 0x1, RZ ;  /* 0x04200000e2b17989 */ /* 0x000ee600000e00ff */
[----:B------:R-:W-:Y:S02]  /*84d0*/  FMUL.FTZ R2, R164, R3 ;  /* 0x00000003a4027220 */ /* 0x000fe40000410000 */
[C---:B0-----:R-:W-:Y:S02]  /*84e0*/  @!P0 FMUL.FTZ R217, R224.reuse, R217 ;  /* 0x000000d9e0d98220 */ /* 0x041fe40000410000 */
[----:B------:R-:W-:Y:S01]  /*84f0*/  FMUL.FTZ R3, R163, R2 ;  /* 0x00000002a3037220 */ /* 0x000fe20000410000 */
[----:B-1----:R-:W-:Y:S02]  /*8500*/  @!P0 FFMA.FTZ R223, R224, R225, R223 ;  /* 0x000000e1e0df8223 */ /* 0x002fe400000100df */
[----:B------:R-:W-:Y:S01]  /*8510*/  @!P0 MOV R224, R217 ;  /* 0x000000d900e08202 */ /* 0x000fe20000000f00 */
[----:B------:R-:W-:Y:S01]  /*8520*/  FMUL.FTZ R3, R162, R3 ;  /* 0x00000003a2037220 */ /* 0x000fe20000410000 */
[----:B------:R-:W-:-:S03]  /*8530*/  UISETP.GE.AND UP0, UPT, UR19, UR9, UPT ;  /* 0x000000091300728c */ /* 0x000fc6000bf06270 */
[----:B------:R-:W-:Y:S01]  /*8540*/  FMUL.FTZ R2, R160, R3 ;  /* 0x00000003a0027220 */ /* 0x000fe20000410000 */
[----:B------:R-:W0:Y:S03]  /*8550*/  SHFL.DOWN PT, R227, R224, 0x8, 0x1f ;  /* 0x09001f00e0e37f89 */ /* 0x000e2600000e0000 */
[----:B------:R-:W-:Y:S01]  /*8560*/  FMUL.FTZ R225, R157, R2 ;  /* 0x000000029de17220 */ /* 0x000fe20000410000 */
[----:B------:R-:W1:Y:S01]  /*8570*/  SHFL.DOWN PT, R229, R223, 0x8, 0x1f ;  /* 0x09001f00dfe57f89 */ /* 0x000e6200000e0000 */
[----:B------:R-:W-:Y:S02]  /*8580*/  PLOP3.LUT P0, PT, PT, PT, UP0, 0x80, 0x8 ;  /* 0x000000000008781c */ /* 0x000fe40003f0f008 */
[----:B------:R-:W-:Y:S01]  /*8590*/  ISETP.GE.AND P2, PT, R67, 0x1, PT ;  /* 0x000000014300780c */ /* 0x000fe20003f46270 */
[----:B---3--:R-:W-:Y:S01]  /*85a0*/  FFMA.FTZ R177, R225, R177, R226 ;  /* 0x000000b1e1b17223 */ /* 0x008fe200000100e2 */
[----:B------:R-:W-:Y:S01]  /*85b0*/  ISETP.NE.OR P0, PT, R86, RZ, P0 ;  /* 0x000000ff5600720c */ /* 0x000fe20000705670 */
[----:B------:R-:W3:Y:S01]  /*85c0*/  SHFL.UP PT, R228, R225, 0x1, RZ ;  /* 0x04200000e1e47989 */ /* 0x000ee200000e00ff */
[----:B------:R-:W-:-:S02]  /*85d0*/  ISETP.GT.U32.AND P3, PT, R208, 0x17, PT ;  /* 0x00000017d000780c */ /* 0x000fc40003f64070 */
[----:B------:R-:W-:Y:S01]  /*85e0*/  FSEL R226, R226, R177, !P2 ;  /* 0x000000b1e2e27208 */ /* 0x000fe20005000000 */
[----:B------:R-:W-:-:S04]  /*85f0*/  HFMA2 R3, -RZ, RZ, 0, 0 ;  /* 0x00000000ff037431 */ /* 0x000fc800000001ff */
[----:B------:R-:W4:Y:S01]  /*8600*/  SHFL.UP PT, R177, R226, 0x2, RZ ;  /* 0x04400000e2b17989 */ /* 0x000f2200000e00ff */
[----:B------:R-:W-:-:S03]  /*8610*/  IMAD.MOV.U32 R2, RZ, RZ, 0x3f800000 ;  /* 0x3f800000ff027424 */ /* 0x000fc600078e00ff */
[----:B------:R-:W-:Y:S02]  /*8620*/  @!P0 LEA R217, R95, UR26, 0x3 ;  /* 0x0000001a5fd98c11 */ /* 0x000fe4000f8e18ff */
[----:B0-----:R-:W-:-:S03]  /*8630*/  @!P3 FMUL.FTZ R227, R224, R227 ;  /* 0x000000e3e0e3b220 */ /* 0x001fc60000410000 */
[----:B------:R-:W-:Y:S01]  /*8640*/  @!P0 LDS.64 R2, [R217+0x1728] ;  /* 0x00172800d9028984 */ /* 0x000fe20000000a00 */
[----:B-1----:R-:W-:Y:S01]  /*8650*/  @!P3 FFMA.FTZ R223, R224, R229, R223 ;  /* 0x000000e5e0dfb223 */ /* 0x002fe200000100df */
[----:B------:R-:W-:Y:S01]  /*8660*/  @!P3 MOV R224, R227 ;  /* 0x000000e300e0b202 */ /* 0x000fe20000000f00 */
[----:B---3--:R-:W-:-:S04]  /*8670*/  @P2 FMUL.FTZ R225, R225, R228 ;  /* 0x000000e4e1e12220 */ /* 0x008fc80000410000 */
[----:B------:R-:W0:Y:S04]  /*8680*/  SHFL.DOWN PT, R227, R224, 0x10, 0x1f ;  /* 0x0a001f00e0e37f89 */ /* 0x000e2800000e0000 */
[----:B------:R-:W1:Y:S04]  /*8690*/  SHFL.DOWN PT, R229, R223, 0x10, 0x1f ;  /* 0x0a001f00dfe57f89 */ /* 0x000e6800000e0000 */
[----:B------:R-:W3:Y:S01]  /*86a0*/  SHFL.UP PT, R228, R225, 0x2, RZ ;  /* 0x04400000e1e47989 */ /* 0x000ee200000e00ff */
[----:B----4-:R-:W-:Y:S01]  /*86b0*/  FFMA.FTZ R177, R225, R177, R226 ;  /* 0x000000b1e1b17223 */ /* 0x010fe200000100e2 */
[----:B------:R-:W-:-:S02]  /*86c0*/  ISETP.GE.AND P0, PT, R67, 0x2, PT ;  /* 0x000000024300780c */ /* 0x000fc40003f06270 */
[----:B------:R-:W-:Y:S02]  /*86d0*/  ISETP.GT.U32.AND P2, PT, R208, 0xf, PT ;  /* 0x0000000fd000780c */ /* 0x000fe40003f44070 */
[----:B------:R-:W-:-:S05]  /*86e0*/  FSEL R226, R226, R177, !P0 ;  /* 0x000000b1e2e27208 */ /* 0x000fca0004000000 */
[----:B------:R-:W4:Y:S06]  /*86f0*/  SHFL.UP PT, R177, R226, 0x4, RZ ;  /* 0x04800000e2b17989 */ /* 0x000f2c00000e00ff */
[C---:B0-----:R-:W-:Y:S01]  /*8700*/  @!P2 FMUL.FTZ R217, R224.reuse, R227 ;  /* 0x000000e3e0d9a220 */ /* 0x041fe20000410000 */
[----:B-1----:R-:W-:-:S04]  /*8710*/  @!P2 FFMA.FTZ R223, R224, R229, R223 ;  /* 0x000000e5e0dfa223 */ /* 0x002fc800000100df */
[----:B------:R-:W-:Y:S01]  /*8720*/  @!P2 MOV R224, R217 ;  /* 0x000000d900e0a202 */ /* 0x000fe20000000f00 */
[----:B---3--:R-:W-:Y:S01]  /*8730*/  @P0 FMUL.FTZ R225, R225, R228 ;  /* 0x000000e4e1e10220 */ /* 0x008fe20000410000 */
[----:B------:R-:W-:Y:S04]  /*8740*/  SHFL.IDX PT, R232, R3, RZ, 0x1f ;  /* 0x00001fff03e87589 */ /* 0x000fe800000e0000 */
[----:B------:R-:W0:Y:S04]  /*8750*/  SHFL.UP PT, R228, R225, 0x4, RZ ;  /* 0x04800000e1e47989 */ /* 0x000e2800000e00ff */
[----:B------:R-:W-:Y:S04]  /*8760*/  SHFL.DOWN PT, R230, R223, 0x1, 0x1f ;  /* 0x08201f00dfe67f89 */ /* 0x000fe800000e0000 */
[----:B------:R-:W1:Y:S01]  /*8770*/  SHFL.DOWN PT, R227, R224, 0x1, 0x1f ;  /* 0x08201f00e0e37f89 */ /* 0x000e6200000e0000 */
[----:B----4-:R-:W-:Y:S01]  /*8780*/  FFMA.FTZ R177, R225, R177, R226 ;  /* 0x000000b1e1b17223 */ /* 0x010fe200000100e2 */
[----:B------:R-:W-:-:S02]  /*8790*/  ISETP.GE.AND P0, PT, R67, 0x4, PT ;  /* 0x000000044300780c */ /* 0x000fc40003f06270 */
[----:B------:R-:W-:Y:S02]  /*87a0*/  ISETP.NE.AND P2, PT, R86, 0x1f, PT ;  /* 0x0000001f5600780c */ /* 0x000fe40003f45270 */
[----:B------:R-:W-:-:S05]  /*87b0*/  FSEL R226, R226, R177, !P0 ;  /* 0x000000b1e2e27208 */ /* 0x000fca0004000000 */
[----:B------:R-:W3:Y:S04]  /*87c0*/  SHFL.UP PT, R217, R226, 0x8, RZ ;  /* 0x05000000e2d97989 */ /* 0x000ee800000e00ff */
[----:B0-----:R-:W-:Y:S02]  /*87d0*/  @P0 FMUL.FTZ R225, R225, R228 ;  /* 0x000000e4e1e10220 */ /* 0x001fe40000410000 */
[----:B-1----:R-:W-:-:S04]  /*87e0*/  @P2 FFMA.FTZ R232, R227, R232, R230 ;  /* 0x000000e8e3e82223 */ /* 0x002fc800000100e6 */
[----:B------:R-:W-:Y:S02]  /*87f0*/  FFMA.FTZ R161, R232, R214, R161 ;  /* 0x000000d6e8a17223 */ /* 0x000fe400000100a1 */
[----:B------:R-:W0:Y:S02]  /*8800*/  SHFL.UP PT, R214, R225, 0x8, RZ ;  /* 0x05000000e1d67989 */ /* 0x000e2400000e00ff */
[----:B------:R-:W-:-:S04]  /*8810*/  FFMA.FTZ R177, R157, R161, R200 ;  /* 0x000000a19db17223 */ /* 0x000fc800000100c8 */
[----:B------:R-:W-:Y:S01]  /*8820*/  FFMA.FTZ R179, R160, R177, R179 ;  /* 0x000000b1a0b37223 */ /* 0x000fe200000100b3 */
[----:B------:R-:W-:Y:S01]  /*8830*/  ISETP.GE.AND P0, PT, R67, 0x8, PT ;  /* 0x000000084300780c */ /* 0x000fe20003f06270 */
[----:B---3--:R-:W-:Y:S02]  /*8840*/  FFMA.FTZ R217, R225, R217, R226 ;  /* 0x000000d9e1d97223 */ /* 0x008fe400000100e2 */
[----:B------:R-:W-:-:S04]  /*8850*/  FFMA.FTZ R200, R162, R179, R213 ;  /* 0x000000b3a2c87223 */ /* 0x000fc800000100d5 */
[----:B------:R-:W-:Y:S01]  /*8860*/  FFMA.FTZ R213, R163, R200, R206 ;  /* 0x000000c8a3d57223 */ /* 0x000fe200000100ce */
[----:B------:R-:W-:-:S03]  /*8870*/  FSEL R226, R226, R217, !P0 ;  /* 0x000000d9e2e27208 */ /* 0x000fc60004000000 */
[----:B------:R-:W-:Y:S02]  /*8880*/  FFMA.FTZ R206, R164, R213, R215 ;  /* 0x000000d5a4ce7223 */ /* 0x000fe400000100d7 */
[----:B------:R-:W1:Y:S02]  /*8890*/  SHFL.UP PT, R229, R226, 0x10, RZ ;  /* 0x06000000e2e57989 */ /* 0x000e6400000e00ff */
[----:B------:R-:W-:Y:S01]  /*88a0*/  FFMA.FTZ R215, R165, R206, R212 ;  /* 0x000000cea5d77223 */ /* 0x000fe200000100d4 */
[----:B0-----:R-:W-:-:S03]  /*88b0*/  @P0 FMUL.FTZ R225, R225, R214 ;  /* 0x000000d6e1e10220 */ /* 0x001fc60000410000 */
[----:B------:R-:W-:Y:S02]  /*88c0*/  FFMA.FTZ R212, R166, R215, R13 ;  /* 0x000000d7a6d47223 */ /* 0x000fe4000001000d */
[----:B------:R-:W0:Y:S02]  /*88d0*/  SHFL.UP PT, R228, R225, 0x10, RZ ;  /* 0x06000000e1e47989 */ /* 0x000e2400000e00ff */
[----:B------:R-:W-:-:S04]  /*88e0*/  FFMA.FTZ R217, R167, R212, R12 ;  /* 0x000000d4a7d97223 */ /* 0x000fc8000001000c */
[----:B------:R-:W-:Y:S01]  /*88f0*/  FFMA.FTZ R214, R168, R217, R219 ;  /* 0x000000d9a8d67223 */ /* 0x000fe200000100db */
[----:B------:R-:W-:Y:S01]  /*8900*/  SHFL.IDX PT, R223, R223, RZ, 0x1f ;  /* 0x00001fffdfdf7589 */ /* 0x000fe200000e0000 */
[----:B------:R-:W-:Y:S02]  /*8910*/  ISETP.GE.AND P0, PT, R67, 0x10, PT ;  /* 0x000000104300780c */ /* 0x000fe40003f06270 */
[----:B------:R-:W-:Y:S01]  /*8920*/  FFMA.FTZ R219, R169, R214, R216 ;  /* 0x000000d6a9db7223 */ /* 0x000fe200000100d8 */
[----:B------:R-:W3:Y:S03]  /*8930*/  SHFL.IDX PT, R224, R224, RZ, 0x1f ;  /* 0x00001fffe0e07589 */ /* 0x000ee600000e0000 */
[----:B------:R-:W-:Y:S01]  /*8940*/  FFMA.FTZ R216, R170, R219, R221 ;  /* 0x000000dbaad87223 */ /* 0x000fe200000100dd */
[----:B------:R-:W-:Y:S01]  /*8950*/  SHF.L.U32 R227, R86, 0x4, RZ ;  /* 0x0000000456e37819 */ /* 0x000fe200000006ff */
[----:B-1----:R-:W-:-:S02]  /*8960*/  FFMA.FTZ R229, R225, R229, R226 ;  /* 0x000000e5e1e57223 */ /* 0x002fc400000100e2 */
[----:B------:R-:W-:Y:S01]  /*8970*/  FFMA.FTZ R221, R171, R216, R218 ;  /* 0x000000d8abdd7223 */ /* 0x000fe200000100da */
[----:B------:R-:W-:Y:S02]  /*8980*/  ISETP.NE.AND P4, PT, R86, RZ, PT ;  /* 0x000000ff5600720c */ /* 0x000fe40003f85270 */
[----:B------:R-:W-:Y:S01]  /*8990*/  FSEL R226, R226, R229, !P0 ;  /* 0x000000e5e2e27208 */ /* 0x000fe20004000000 */
[----:B------:R-:W-:Y:S01]  /*89a0*/  FFMA.FTZ R218, R172, R221, R15 ;  /* 0x000000ddacda7223 */ /* 0x000fe2000001000f */
[----:B------:R-:W-:Y:S01]  /*89b0*/  LEA.HI R15, R86, R227, RZ, 0x1f ;  /* 0x000000e3560f7211 */ /* 0x000fe200078ff8ff */
[----:B0-----:R-:W-:Y:S01]  /*89c0*/  @P0 FMUL.FTZ R225, R225, R228 ;  /* 0x000000e4e1e10220 */ /* 0x001fe20000410000 */
[----:B--2---:R-:W-:Y:S02]  /*89d0*/  SHFL.IDX PT, R234, R222, RZ, 0x1f ;  /* 0x00001fffdeea7589 */ /* 0x004fe400000e0000 */
[----:B------:R-:W-:Y:S01]  /*89e0*/  LEA R235, R15, UR26, 0x2 ;  /* 0x0000001a0feb7c11 */ /* 0x000fe2000f8e10ff */
[----:B------:R-:W-:Y:S01]  /*89f0*/  FFMA.FTZ R220, R173, R218, R220 ;  /* 0x000000daaddc7223 */ /* 0x000fe200000100dc */
[----:B------:R0:W-:Y:S04]  /*8a00*/  SHFL.UP PT, R15, R225, 0x1, RZ ;  /* 0x04200000e10f7989 */ /* 0x0001e800000e00ff */
[----:B------:R-:W1:Y:S01]  /*8a10*/  SHFL.UP PT, R226, R226, 0x1, RZ ;  /* 0x04200000e2e27989 */ /* 0x000e6200000e00ff */
[C---:B---3--:R-:W-:Y:S01]  /*8a20*/  FFMA.FTZ R3, R224.reuse, R3, R223 ;  /* 0x00000003e0037223 */ /* 0x048fe200000100df */
[----:B------:R-:W-:Y:S01]  /*8a30*/  FFMA.FTZ R223, R175, R220, R14 ;  /* 0x000000dcafdf7223 */ /* 0x000fe2000001000e */
[----:B------:R-:W-:Y:S01]  /*8a40*/  FMUL.FTZ R2, R224, R2 ;  /* 0x00000002e0027220 */ /* 0x000fe20000410000 */
[----:B------:R-:W-:Y:S01]  /*8a50*/  @!P4 LEA R224, R95, UR26, 0x3 ;  /* 0x0000001a5fe0cc11 */ /* 0x000fe2000f8e18ff */
[----:B------:R-:W-:Y:S01]  /*8a60*/  FMUL.FTZ R232, R220, R48 ;  /* 0x00000030dce87220 */ /* 0x000fe20000410000 */
[----:B------:R-:W-:Y:S01]  /*8a70*/  FMUL.FTZ R233, R223, R50 ;  /* 0x00000032dfe97220 */ /* 0x000fe20000410000 */
[----:B------:R-:W-:Y:S01]  /*8a80*/  FMUL.FTZ R230, R221, R46 ;  /* 0x0000002edde67220 */ /* 0x000fe20000410000 */
[----:B------:R-:W-:Y:S01]  /*8a90*/  FMUL.FTZ R231, R218, R47 ;  /* 0x0000002fdae77220 */ /* 0x000fe20000410000 */
[----:B------:R-:W-:Y:S01]  /*8aa0*/  MOV R12, R86 ;  /* 0x00000056000c7202 */ /* 0x000fe20000000f00 */
[----:B------:R-:W-:Y:S01]  /*8ab0*/  IMAD.MOV.U32 R13, RZ, RZ, RZ ;  /* 0x000000ffff0d7224 */ /* 0x000fe200078e00ff */
[----:B------:R2:W-:Y:S01]  /*8ac0*/  @!P4 STS.64 [R224+0x1728], R2 ;  /* 0x00172802e000c388 */ /* 0x0005e20000000a00 */
[----:B------:R-:W-:Y:S01]  /*8ad0*/  FMUL.FTZ R14, R33, R233 ;  /* 0x000000e9210e7220 */ /* 0x000fe20000410000 */
[----:B------:R-:W-:Y:S01]  /*8ae0*/  FMUL.FTZ R236, R134, R231 ;  /* 0x000000e786ec7220 */ /* 0x000fe20000410000 */
[----:B------:R-:W-:Y:S01]  /*8af0*/  FMUL.FTZ R238, R135, R230 ;  /* 0x000000e687ee7220 */ /* 0x000fe20000410000 */
[----:B------:R-:W-:-:S04]  /*8b00*/  IMAD.WIDE.U32 R12, R10, UR32, R12 ;  /* 0x000000200a0c7c25 */ /* 0x000fc8000f8e000c */
[----:B------:R-:W-:Y:S01]  /*8b10*/  FMUL.FTZ R229, R216, R45 ;  /* 0x0000002dd8e57220 */ /* 0x000fe20000410000 */
[----:B------:R-:W-:Y:S01]  /*8b20*/  FMUL.FTZ R228, R219, R44 ;  /* 0x0000002cdbe47220 */ /* 0x000fe20000410000 */
[----:B0-----:R-:W-:Y:S01]  /*8b30*/  FMUL.FTZ R225, R214, R43 ;  /* 0x0000002bd6e17220 */ /* 0x001fe20000410000 */
[----:B------:R-:W-:Y:S01]  /*8b40*/  FMUL.FTZ R222, R215, R40 ;  /* 0x00000028d7de7220 */ /* 0x000fe20000410000 */
[----:B--2---:R-:W-:Y:S01]  /*8b50*/  FMUL.FTZ R2, R141, R232 ;  /* 0x000000e88d027220 */ /* 0x004fe20000410000 */
[----:B------:R-:W-:Y:S01]  /*8b60*/  FMUL.FTZ R224, R217, R42 ;  /* 0x0000002ad9e07220 */ /* 0x000fe20000410000 */
[----:B------:R-:W-:Y:S01]  /*8b70*/  FMUL.FTZ R3, R212, R41 ;  /* 0x00000029d4037220 */ /* 0x000fe20000410000 */
[----:B------:R0:W-:Y:S01]  /*8b80*/  STS [R235+0x430], R14 ;  /* 0x0004300eeb007388 */ /* 0x0001e20000000800 */
[----:B------:R-:W-:Y:S02]  /*8b90*/  IMAD R13, R11, UR32, R13 ;  /* 0x000000200b0d7c24 */ /* 0x000fe4000f8e020d */
[----:B------:R-:W-:Y:S01]  /*8ba0*/  FMUL.FTZ R240, R128, R229 ;  /* 0x000000e580f07220 */ /* 0x000fe20000410000 */
[----:B------:R-:W-:Y:S01]  /*8bb0*/  FMUL.FTZ R242, R129, R228 ;  /* 0x000000e481f27220 */ /* 0x000fe20000410000 */
[----:B------:R2:W-:Y:S01]  /*8bc0*/  STS [R83+0x434], R2 ;  /* 0x0004340253007388 */ /* 0x0005e20000000800 */
[----:B------:R-:W-:-:S03]  /*8bd0*/  FMUL.FTZ R244, R122, R225 ;  /* 0x000000e17af47220 */ /* 0x000fc60000410000 */
[----:B------:R3:W-:Y:S01]  /*8be0*/  STS [R83+0x438], R236 ;  /* 0x000438ec53007388 */ /* 0x0007e20000000800 */
[----:B0-----:R-:W-:-:S03]  /*8bf0*/  SHF.R.S32.HI R14, RZ, 0x1f, R91 ;  /* 0x0000001fff0e7819 */ /* 0x001fc6000001145b */
[----:B------:R0:W-:Y:S01]  /*8c00*/  STS [R83+0x43c], R238 ;  /* 0x00043cee53007388 */ /* 0x0001e20000000800 */
[----:B--2---:R-:W-:Y:S01]  /*8c10*/  FMUL.FTZ R2, R123, R224 ;  /* 0x000000e07b027220 */ /* 0x004fe20000410000 */
[----:B------:R-:W-:Y:S01]  /*8c20*/  LEA.HI R235, R227, R227, RZ, 0x1b ;  /* 0x000000e3e3eb7211 */ /* 0x000fe200078fd8ff */
[----:B---3--:R-:W-:Y:S01]  /*8c30*/  FMUL.FTZ R236, R114, R3 ;  /* 0x0000000372ec7220 */ /* 0x008fe20000410000 */
[----:B-1----:R-:W-:Y:S01]  /*8c40*/  @P1 FFMA.FTZ R234, R15, R234, R226 ;  /* 0x000000ea0fea1223 */ /* 0x002fe200000100e2 */
[----:B0-----:R-:W-:Y:S01]  /*8c50*/  FMUL.FTZ R238, R119, R222 ;  /* 0x000000de77ee7220 */ /* 0x001fe20000410000 */
[----:B------:R-:W-:Y:S01]  /*8c60*/  IMAD R14, R14, UR36, RZ ;  /* 0x000000240e0e7c24 */ /* 0x000fe2000f8e02ff */
[----:B------:R-:W-:Y:S01]  /*8c70*/  STS [R83+0x440], R240 ;  /* 0x000440f053007388 */ /* 0x000fe20000000800 */
[----:B------:R-:W-:-:S04]  /*8c80*/  IMAD.WIDE.U32 R12, R91, UR36, R12 ;  /* 0x000000245b0c7c25 */ /* 0x000fc8000f8e000c */
[----:B------:R-:W-:Y:S01]  /*8c90*/  FMUL.FTZ R226, R213, R38 ;  /* 0x00000026d5e27220 */ /* 0x000fe20000410000 */
[----:B------:R-:W-:Y:S01]  /*8ca0*/  STS [R83+0x444], R242 ;  /* 0x000444f253007388 */ /* 0x000fe20000000800 */
[----:B------:R-:W-:-:S03]  /*8cb0*/  IMAD R15, R91, UR37, R14 ;  /* 0x000000255b0f7c24 */ /* 0x000fc6000f8e020e */
[----:B------:R-:W-:Y:S04]  /*8cc0*/  STS [R83+0x448], R244 ;  /* 0x000448f453007388 */ /* 0x000fe80000000800 */
[----:B------:R-:W-:Y:S04]  /*8cd0*/  STS [R83+0x44c], R2 ;  /* 0x00044c0253007388 */ /* 0x000fe80000000800 */
[----:B------:R-:W-:Y:S04]  /*8ce0*/  STS [R83+0x450], R236 ;  /* 0x000450ec53007388 */ /* 0x000fe80000000800 */
[----:B------:R0:W-:Y:S01]  /*8cf0*/  STS [R83+0x454], R238 ;  /* 0x000454ee53007388 */ /* 0x0001e20000000800 */
[----:B------:R-:W-:Y:S01]  /*8d00*/  IADD3 R14, P0, PT, R12, UR6, RZ ;  /* 0x000000060c0e7c10 */ /* 0x000fe2000ff1e0ff */
[----:B------:R-:W-:Y:S01]  /*8d10*/  FMUL.FTZ R227, R206, R39 ;  /* 0x00000027cee37220 */ /* 0x000fe20000410000 */
[----:B------:R-:W-:Y:S01]  /*8d20*/  FMUL.FTZ R12, R117, R226 ;  /* 0x000000e2750c7220 */ /* 0x000fe20000410000 */
[----:B0-----:R-:W-:Y:S01]  /*8d30*/  LEA R83, R235, UR26, 0x2 ;  /* 0x0000001aeb537c11 */ /* 0x001fe2000f8e10ff */
[----:B------:R-:W-:Y:S01]  /*8d40*/  FFMA.FTZ R235, R176, R234, R211 ;  /* 0x000000eab0eb7223 */ /* 0x000fe200000100d3 */
[----:B------:R-:W-:-:S03]  /*8d50*/  FMUL.FTZ R2, R112, R227 ;  /* 0x000000e370027220 */ /* 0x000fc60000410000 */
[-C--:B------:R-:W-:Y:S01]  /*8d60*/  FFMA.FTZ R242, R175, R235.reuse, R204 ;  /* 0x000000ebaff27223 */ /* 0x080fe200000100cc */
[----:B------:R-:W-:Y:S01]  /*8d70*/  FFMA.FTZ R211, R0, R235, RZ ;  /* 0x000000eb00d37223 */ /* 0x000fe200000100ff */
[----:B------:R0:W-:Y:S02]  /*8d80*/  STS [R83+0x45c], R12 ;  /* 0x00045c0c53007388 */ /* 0x0001e40000000800 */
[-C--:B------:R-:W-:Y:S02]  /*8d90*/  FFMA.FTZ R173, R173, R242.reuse, R202 ;  /* 0x000000f2adad7223 */ /* 0x080fe400000100ca */
[----:B------:R1:W-:Y:S02]  /*8da0*/  STS [R83+0x458], R2 ;  /* 0x0004580253007388 */ /* 0x0003e40000000800 */
[----:B------:R-:W-:Y:S01]  /*8db0*/  FFMA.FTZ R183, R172, R173, R183 ;  /* 0x000000adacb77223 */ /* 0x000fe200000100b7 */
[----:B------:R-:W-:Y:S01]  /*8dc0*/  FFMA.FTZ R181, R142, -R181, R173 ;  /* 0x800000b58eb57223 */ /* 0x000fe200000100ad */
[----:B0-----:R-:W-:Y:S01]  /*8dd0*/  FFMA.FTZ R12, R32, R242, R211 ;  /* 0x000000f2200c7223 */ /* 0x001fe200000100d3 */
[----:B-1----:R-:W-:-:S03]  /*8de0*/  FFMA.FTZ R2, R16, -R209, R235 ;  /* 0x800000d110027223 */ /* 0x002fc600000100eb */
[----:B------:R-:W-:Y:S01]  /*8df0*/  FFMA.FTZ R173, R31, R173, R12 ;  /* 0x000000ad1fad7223 */ /* 0x000fe2000001000c */
[----:B------:R-:W-:Y:S01]  /*8e00*/  FFMA.FTZ R198, R17, -R198, R242 ;  /* 0x800000c611c67223 */ /* 0x000fe200000100f2 */
[----:B------:R-:W-:Y:S01]  /*8e10*/  FFMA.FTZ R178, R171, R183, R178 ;  /* 0x000000b7abb27223 */ /* 0x000fe200000100b2 */
[----:B------:R-:W-:Y:S01]  /*8e20*/  FFMA.FTZ R233, R2, R233, RZ ;  /* 0x000000e902e97223 */ /* 0x000fe200000100ff */
[----:B------:R-:W-:Y:S02]  /*8e30*/  FFMA.FTZ R12, R30, R183, R173 ;  /* 0x000000b71e0c7223 */ /* 0x000fe400000100ad */
[----:B------:R-:W-:Y:S01]  /*8e40*/  FFMA.FTZ R185, R170, R178, R185 ;  /* 0x000000b2aab97223 */ /* 0x000fe200000100b9 */
[----:B------:R-:W-:Y:S01]  /*8e50*/  FFMA.FTZ R232, R198, R232, R233 ;  /* 0x000000e8c6e87223 */ /* 0x000fe200000100e9 */
[----:B------:R-:W-:Y:S01]  /*8e60*/  FFMA.FTZ R171, R29, R178, R12 ;  /* 0x000000b21dab7223 */ /* 0x000fe2000001000c */
[----:B------:R-:W-:Y:S01]  /*8e70*/  FFMA.FTZ R207, R144, -R207, R183 ;  /* 0x800000cf90cf7223 */ /* 0x000fe200000100b7 */
[----:B------:R-:W-:Y:S01]  /*8e80*/  FFMA.FTZ R180, R169, R185, R180 ;  /* 0x000000b9a9b47223 */ /* 0x000fe200000100b4 */
[----:B------:R-:W-:Y:S01]  /*8e90*/  FFMA.FTZ R232, R181, R231, R232 ;  /* 0x000000e7b5e87223 */ /* 0x000fe200000100e8 */
[----:B------:R-:W-:Y:S01]  /*8ea0*/  FFMA.FTZ R12, R28, R185, R171 ;  /* 0x000000b91c0c7223 */ /* 0x000fe200000100ab */
[----:B------:R-:W-:Y:S01]  /*8eb0*/  IADD3.X R15, PT, PT, R13, R15, RZ, P0, !PT ;  /* 0x0000000f0d0f7210 */ /* 0x000fe200007fe4ff */
[----:B------:R-:W-:Y:S01]  /*8ec0*/  FFMA.FTZ R196, R145, -R196, R178 ;  /* 0x800000c491c47223 */ /* 0x000fe200000100b2 */
[----:B------:R-:W-:Y:S01]  /*8ed0*/  FFMA.FTZ R187, R168, R180, R187 ;  /* 0x000000b4a8bb7223 */ /* 0x000fe200000100bb */
[----:B------:R-:W-:Y:S01]  /*8ee0*/  FFMA.FTZ R169, R207, R230, R232 ;  /* 0x000000e6cfa97223 */ /* 0x000fe200000100e8 */
[----:B------:R-:W-:Y:S01]  /*8ef0*/  FFMA.FTZ R171, R27, R180, R12 ;  /* 0x000000b41bab7223 */ /* 0x000fe2000001000c */
[----:B------:R-:W-:Y:S01]  /*8f00*/  FMUL.FTZ R13, R200, R37 ;  /* 0x00000025c80d7220 */ /* 0x000fe20000410000 */
[----:B------:R-:W-:Y:S01]  /*8f10*/  FMUL.FTZ R204, R179, R36 ;  /* 0x00000024b3cc7220 */ /* 0x000fe20000410000 */
[----:B------:R-:W-:Y:S01]  /*8f20*/  FMUL.FTZ R175, R177, R35 ;  /* 0x00000023b1af7220 */ /* 0x000fe20000410000 */
[----:B------:R-:W-:Y:S01]  /*8f30*/  FMUL.FTZ R176, R161, R34 ;  /* 0x00000022a1b07220 */ /* 0x000fe20000410000 */
        /* <DEDUP_REMOVED lines=12> */
[----:B------:R0:W-:Y:S01]  /*9000*/  STS [R83+0x460], R234 ;  /* 0x000460ea53007388 */ /* 0x0001e20000000800 */
[----:B------:R-:W-:Y:S01]  /*9010*/  FFMA.FTZ R203, R148, -R203, R187 ;  /* 0x800000cb94cb7223 */ /* 0x000fe200000100bb */
[----:B------:R-:W-:-:S02]  /*9020*/  FFMA.FTZ R184, R165, R189, R184 ;  /* 0x000000bda5b87223 */ /* 0x000fc400000100b8 */
[----:B------:R0:W-:Y:S01]  /*9030*/  STS [R83+0x464], R236 ;  /* 0x000464ec53007388 */ /* 0x0001e20000000800 */
[----:B------:R-:W-:Y:S01]  /*9040*/  FFMA.FTZ R12, R194, R225, R167 ;  /* 0x000000e1c20c7223 */ /* 0x000fe200000100a7 */
[----:B------:R-:W-:Y:S02]  /*9050*/  FFMA.FTZ R166, R24, R189, R169 ;  /* 0x000000bd18a67223 */ /* 0x000fe400000100a9 */
[----:B------:R0:W-:Y:S04]  /*9060*/  STS [R83+0x468], R238 ;  /* 0x000468ee53007388 */ /* 0x0001e80000000800 */
[----:B------:R0:W-:Y:S01]  /*9070*/  STS [R83+0x46c], R240 ;  /* 0x00046cf053007388 */ /* 0x0001e20000000800 */
[----:B------:R-:W-:Y:S01]  /*9080*/  FFMA.FTZ R192, R149, -R192, R182 ;  /* 0x800000c095c07223 */ /* 0x000fe200000100b6 */
[----:B------:R-:W-:Y:S01]  /*9090*/  FFMA.FTZ R191, R164, R184, R191 ;  /* 0x000000b8a4bf7223 */ /* 0x000fe200000100bf */
[----:B------:R-:W-:Y:S01]  /*90a0*/  FFMA.FTZ R165, R203, R224, R12 ;  /* 0x000000e0cba57223 */ /* 0x000fe2000001000c */
[----:B------:R-:W-:-:S02]  /*90b0*/  FFMA.FTZ R167, R23, R184, R166 ;  /* 0x000000b817a77223 */ /* 0x000fc400000100a6 */
[----:B------:R-:W-:Y:S01]  /*90c0*/  FFMA.FTZ R186, R163, R191, R186 ;  /* 0x000000bfa3ba7223 */ /* 0x000fe200000100ba */
[----:B------:R-:W-:Y:S01]  /*90d0*/  FFMA.FTZ R12, R192, R3, R165 ;  /* 0x00000003c00c7223 */ /* 0x000fe200000100a5 */
[----:B------:R-:W-:Y:S01]  /*90e0*/  FFMA.FTZ R164, R22, R191, R167 ;  /* 0x000000bf16a47223 */ /* 0x000fe200000100a7 */
[----:B------:R-:W-:Y:S01]  /*90f0*/  IADD3 R165, PT, PT, R86, 0x20, RZ ;  /* 0x0000002056a57810 */ /* 0x000fe20007ffe0ff */
[-C--:B------:R-:W-:Y:S02]  /*9100*/  FFMA.FTZ R193, R162, R186.reuse, R193 ;  /* 0x000000baa2c17223 */ /* 0x080fe400000100c1 */
[----:B------:R-:W-:Y:S01]  /*9110*/  FFMA.FTZ R163, R21, R186, R164 ;  /* 0x000000ba15a37223 */ /* 0x000fe200000100a4 */
[----:B------:R-:W-:-:S03]  /*9120*/  LEA.HI R165, R165, R86, RZ, 0x1b ;  /* 0x00000056a5a57211 */ /* 0x000fc600078fd8ff */
[----:B------:R-:W-:Y:S01]  /*9130*/  FFMA.FTZ R162, R20, R193, R163 ;  /* 0x000000c114a27223 */ /* 0x000fe200000100a3 */
[----:B------:R-:W-:Y:S01]  /*9140*/  LEA R163, R165, UR26, 0x2 ;  /* 0x0000001aa5a37c11 */ /* 0x000fe2000f8e10ff */
[----:B------:R-:W-:Y:S01]  /*9150*/  BAR.SYNC.DEFER_BLOCKING 0x0 ;  /* 0x0000000000007b1d */ /* 0x000fe20000010000 */
[----:B------:R-:W-:Y:S01]  /*9160*/  FFMA.FTZ R201, R150, -R201, R189 ;  /* 0x800000c996c97223 */ /* 0x000fe200000100bd */
[----:B------:R-:W-:-:S03]  /*9170*/  FFMA.FTZ R188, R151, -R188, R184 ;  /* 0x800000bc97bc7223 */ /* 0x000fc600000100b8 */
[----:B------:R-:W-:Y:S01]  /*9180*/  FFMA.FTZ R3, R201, R222, R12 ;  /* 0x000000dec9037223 */ /* 0x000fe2000001000c */
[----:B------:R-:W-:-:S03]  /*9190*/  FFMA.FTZ R199, R152, -R199, R191 ;  /* 0x800000c798c77223 */ /* 0x000fc600000100bf */
[----:B------:R-:W-:Y:S01]  /*91a0*/  FFMA.FTZ R12, R188, R227, R3 ;  /* 0x000000e3bc0c7223 */ /* 0x000fe20000010003 */
[----:B------:R-:W-:Y:S01]  /*91b0*/  FFMA.FTZ R190, R153, -R190, R186 ;  /* 0x800000be99be7223 */ /* 0x000fe200000100ba */
[----:B------:R-:W-:-:S04]  /*91c0*/  IMAD.WIDE.U32 R14, R95, UR38, R14 ;  /* 0x000000265f0e7c25 */ /* 0x000fc8000f8e000e */
[----:B------:R-:W-:Y:S01]  /*91d0*/  FFMA.FTZ R3, R199, R226, R12 ;  /* 0x000000e2c7037223 */ /* 0x000fe2000001000c */
[----:B------:R-:W1:Y:S01]  /*91e0*/  LDS R163, [R163+0x4b0] ;  /* 0x0004b000a3a37984 */ /* 0x000e620000000800 */
[----:B------:R-:W-:Y:S01]  /*91f0*/  FFMA.FTZ R164, R160, R193, R195 ;  /* 0x000000c1a0a47223 */ /* 0x000fe200000100c3 */
[----:B------:R-:W-:Y:S02]  /*9200*/  IMAD.U32 R165, RZ, RZ, UR27 ;  /* 0x0000001bffa57e24 */ /* 0x000fe4000f8e00ff */
[----:B------:R-:W-:Y:S01]  /*9210*/  FFMA.FTZ R160, R190, R13, R3 ;  /* 0x0000000dbea07223 */ /* 0x000fe20000010003 */
[----:B------:R-:W-:Y:S02]  /*9220*/  IMAD R13, R95, UR39, R15 ;  /* 0x000000275f0d7c24 */ /* 0x000fe4000f8e020f */
[----:B------:R-:W-:Y:S01]  /*9230*/  FFMA.FTZ R15, R19, R164, R162 ;  /* 0x000000a4130f7223 */ /* 0x000fe200000100a2 */
[----:B------:R-:W-:Y:S01]  /*9240*/  IADD3 R162, PT, PT, R165, -UR6, -R86 ;  /* 0x80000006a5a27c10 */ /* 0x000fe2000fffe856 */
[----:B------:R-:W-:Y:S01]  /*9250*/  FFMA.FTZ R197, R154, -R197, R193 ;  /* 0x800000c59ac57223 */ /* 0x000fe200000100c1 */
[----:B------:R-:W-:-:S02]  /*9260*/  FFMA.FTZ R158, R155, -R158, R164 ;  /* 0x8000009e9b9e7223 */ /* 0x000fc400000100a4 */
[----:B------:R-:W-:Y:S01]  /*9270*/  ISETP.GE.AND P6, PT, R162, 0x1, PT ;  /* 0x00000001a200780c */ /* 0x000fe20003fc6270 */
[----:B------:R-:W-:Y:S01]  /*9280*/  FFMA.FTZ R3, R197, R204, R160 ;  /* 0x000000ccc5037223 */ /* 0x000fe200000100a0 */
[----:B------:R-:W-:Y:S01]  /*9290*/  LEA R12, P0, R14, UR40, 0x2 ;  /* 0x000000280e0c7c11 */ /* 0x000fe2000f8010ff */
[----:B------:R-:W-:Y:S02]  /*92a0*/  FFMA.FTZ R157, R157, R164, R174 ;  /* 0x000000a49d9d7223 */ /* 0x000fe400000100ae */
[----:B------:R-:W-:Y:S01]  /*92b0*/  FFMA.FTZ R160, R158, R175, R3 ;  /* 0x000000af9ea07223 */ /* 0x000fe20000010003 */
[----:B------:R-:W-:Y:S01]  /*92c0*/  IADD3 R3, PT, PT, R86, 0x40, RZ ;  /* 0x0000004056037810 */ /* 0x000fe20007ffe0ff */
[----:B------:R-:W-:Y:S01]  /*92d0*/  FFMA.FTZ R159, R156, -R159, R157 ;  /* 0x8000009f9c9f7223 */ /* 0x000fe2000001009d */
[----:B------:R-:W-:Y:S01]  /*92e0*/  LEA.HI.X R13, R14, UR41, R13, 0x2, P0 ;  /* 0x000000290e0d7c11 */ /* 0x000fe200080f140d */
[----:B------:R-:W-:Y:S01]  /*92f0*/  FFMA.FTZ R14, R18, R157, R15 ;  /* 0x0000009d120e7223 */ /* 0x000fe2000001000f */
[C---:B------:R-:W-:Y:S01]  /*9300*/  IADD3 R157, PT, PT, R86.reuse, 0x60, RZ ;  /* 0x00000060569d7810 */ /* 0x040fe20007ffe0ff */
[----:B------:R-:W-:Y:S01]  /*9310*/  BSSY.RECONVERGENT B0, `(.L_x_7211) ;  /* 0x000000f000007945 */ /* 0x000fe20003800200 */
[----:B------:R-:W-:Y:S01]  /*9320*/  LEA.HI R3, R3, R86, RZ, 0x1b ;  /* 0x0000005603037211 */ /* 0x000fe200078fd8ff */
        /* <DEDUP_REMOVED lines=8> */
[----:B0-----:R-:W-:-:S12]  /*93b0*/  @!P6 BRA `(.L_x_7212) ;  /* 0x000000000010e947 */ /* 0x001fd80003800000 */
[----:B------:R-:W-:-:S04]  /*93c0*/  LEA.HI R3, R86, R86, RZ, 0x1b ;  /* 0x0000005656037211 */ /* 0x000fc800078fd8ff */
[----:B------:R-:W-:-:S06]  /*93d0*/  LEA R3, R3, UR26, 0x2 ;  /* 0x0000001a03037c11 */ /* 0x000fcc000f8e10ff */
[----:B------:R-:W0:Y:S04]  /*93e0*/  LDS R3, [R3+0x430] ;  /* 0x0004300003037984 */ /* 0x000e280000000800 */
[----:B0-----:R0:W-:Y:S02]  /*93f0*/  REDG.E.ADD.F32.FTZ.RN.STRONG.GPU desc[UR28][R12.64], R3 ;  /* 0x000000030c0079a6 */ /* 0x0011e4000c12f31c */
.L_x_7212:
[----:B------:R-:W-:Y:S05]  /*9400*/  BSYNC.RECONVERGENT B0 ;  /* 0x0000000000007941 */ /* 0x000fea0003800200 */
.L_x_7211:
[----:B------:R-:W-:Y:S01]  /*9410*/  BSSY.RECONVERGENT B0, `(.L_x_7213) ;  /* 0x0000004000007945 */ /* 0x000fe20003800200 */
[----:B------:R-:W-:-:S03]  /*9420*/  ISETP.GE.AND P6, PT, R162, 0xa1, PT ;  /* 0x000000a1a200780c */ /* 0x000fc60003fc6270 */
[----:B------:R-:W-:Y:S10]  /*9430*/  @!P3 BRA `(.L_x_7214) ;  /* 0x000000000004b947 */ /* 0x000ff40003800000 */
[----:B-1----:R2:W-:Y:S02]  /*9440*/  REDG.E.ADD.F32.FTZ.RN.STRONG.GPU desc[UR28][R12.64+0x80], R163 ;  /* 0x000080a30c0079a6 */ /* 0x0025e4000c12f31c */
.L_x_7214:
[----:B------:R-:W-:Y:S05]  /*9450*/  BSYNC.RECONVERGENT B0 ;  /* 0x0000000000007941 */ /* 0x000fea0003800200 */
.L_x_7213:
[----:B0-----:R0:W3:Y:S01]  /*9460*/  LDS R3, [R160+0x530] ;  /* 0x00053000a0037984 */ /* 0x0010e20000000800 */
[----:B------:R-:W-:Y:S01]  /*9470*/  BSSY.RECONVERGENT B0, `(.L_x_7215) ;  /* 0x0000006000007945 */ /* 0x000fe20003800200 */
[----:B-12---:R-:W-:Y:S02]  /*9480*/  IADD3 R163, PT, PT, R86, 0xa0, RZ ;  /* 0x000000a056a37810 */ /* 0x006fe40007ffe0ff */
[----:B------:R-:W-:Y:S02]  /*9490*/  LEA.HI R165, R165, R86, RZ, 0x1b ;  /* 0x00000056a5a57211 */ /* 0x000fe400078fd8ff */
[----:B------:R-:W-:Y:S01]  /*94a0*/  LEA R157, R157, UR26, 0x2 ;  /* 0x0000001a9d9d7c11 */ /* 0x000fe2000f8e10ff */
[----:B------:R-:W-:Y:S06]  /*94b0*/  @!P2 BRA `(.L_x_7216) ;  /* 0x000000000004a947 */ /* 0x000fec0003800000 */
[----:B---3--:R1:W-:Y:S02]  /*94c0*/  REDG.E.ADD.F32.FTZ.RN.STRONG.GPU desc[UR28][R12.64+0x100], R3 ;  /* 0x000100030c0079a6 */ /* 0x0083e4000c12f31c */
.L_x_7216:
[----:B------:R-:W-:Y:S05]  /*94d0*/  BSYNC.RECONVERGENT B0 ;  /* 0x0000000000007941 */ /* 0x000fea0003800200 */
.L_x_7215:
[----:B-1-3--:R1:W2:Y:S01]  /*94e0*/  LDS R3, [R157+0x5b0] ;  /* 0x0005b0009d037984 */ /* 0x00a2a20000000800 */
[----:B------:R-:W-:Y:S01]  /*94f0*/  BSSY.RECONVERGENT B0, `(.L_x_7217) ;  /* 0x0000005000007945 */ /* 0x000fe20003800200 */
[----:B------:R-:W-:Y:S02]  /*9500*/  LEA.HI R163, R163, R86, RZ, 0x1b ;  /* 0x00000056a3a37211 */ /* 0x000fe400078fd8ff */
[----:B------:R-:W-:Y:S01]  /*9510*/  LEA R165, R165, UR26, 0x2 ;  /* 0x0000001aa5a57c11 */ /* 0x000fe2000f8e10ff */
[----:B------:R-:W-:Y:S06]  /*9520*/  @!P1 BRA `(.L_x_7218) ;  /* 0x0000000000049947 */ /* 0x000fec0003800000 */
[----:B--2---:R3:W-:Y:S02]  /*9530*/  REDG.E.ADD.F32.FTZ.RN.STRONG.GPU desc[UR28][R12.64+0x180], R3 ;  /* 0x000180030c0079a6 */ /* 0x0047e4000c12f31c */
.L_x_7218:
[----:B------:R-:W-:Y:S05]  /*9540*/  BSYNC.RECONVERGENT B0 ;  /* 0x0000000000007941 */ /* 0x000fea0003800200 */
.L_x_7217:
[----:B--23--:R2:W3:Y:S01]  /*9550*/  LDS R3, [R165+0x630] ;  /* 0x00063000a5037984 */ /* 0x00c4e20000000800 */
[----:B------:R-:W-:Y:S01]  /*9560*/  BSSY.RECONVERGENT B0, `(.L_x_7219) ;  /* 0x0000004000007945 */ /* 0x000fe20003800200 */
[----:B0-----:R-:W-:-:S03]  /*9570*/  LEA R160, R163, UR26, 0x2 ;  /* 0x0000001aa3a07c11 */ /* 0x001fc6000f8e10ff */
[----:B------:R-:W-:Y:S05]  /*9580*/  @!P0 BRA `(.L_x_7220) ;  /* 0x0000000000048947 */ /* 0x000fea0003800000 */
[----:B---3--:R0:W-:Y:S02]  /*9590*/  REDG.E.ADD.F32.FTZ.RN.STRONG.GPU desc[UR28][R12.64+0x200], R3 ;  /* 0x000200030c0079a6 */ /* 0x0081e4000c12f31c */
.L_x_7220:
[----:B------:R-:W-:Y:S05]  /*95a0*/  BSYNC.RECONVERGENT B0 ;  /* 0x0000000000007941 */ /* 0x000fea0003800200 */
.L_x_7219:
[----:B0--3--:R0:W3:Y:S01]  /*95b0*/  LDS R3, [R160+0x6b0] ;  /* 0x0006b000a0037984 */ /* 0x0090e20000000800 */
[----:B------:R-:W-:Y:S01]  /*95c0*/  BSSY.RECONVERGENT B0, `(.L_x_7221) ;  /* 0x0000005000007945 */ /* 0x000fe20003800200 */
[C---:B-1----:R-:W-:Y:S01]  /*95d0*/  IADD3 R157, PT, PT, R86.reuse, 0xc0, RZ ;  /* 0x000000c0569d7810 */ /* 0x042fe20007ffe0ff */
[----:B------:R-:W-:Y:S02]  /*95e0*/  VIADD R163, R86, 0xe0 ;  /* 0x000000e056a37836 */ /* 0x000fe40000000000 */
[----:B------:R-:W-:Y:S05]  /*95f0*/  @!P6 BRA `(.L_x_7222) ;  /* 0x000000000004e947 */ /* 0x000fea0003800000 */
[----:B---3--:R1:W-:Y:S02]  /*9600*/  REDG.E.ADD.F32.FTZ.RN.STRONG.GPU desc[UR28][R12.64+0x280], R3 ;  /* 0x000280030c0079a6 */ /* 0x0083e4000c12f31c */
.L_x_7222:
[----:B------:R-:W-:Y:S05]  /*9610*/  BSYNC.RECONVERGENT B0 ;  /* 0x0000000000007941 */ /* 0x000fea0003800200 */
.L_x_7221:
[----:B-1-3--:R-:W-:Y:S01]  /*9620*/  IADD3 R3, PT, PT, R86, 0x100, RZ ;  /* 0x0000010056037810 */ /* 0x00afe20007ffe0ff */
[----:B------:R-:W-:Y:S01]  /*9630*/  BSSY.RECONVERGENT B0, `(.L_x_7223) ;  /* 0x000000f000007945 */ /* 0x000fe20003800200 */
[-C--:B------:R-:W-:Y:S02]  /*9640*/  LEA.HI R157, R157, R86.reuse, RZ, 0x1b ;  /* 0x000000569d9d7211 */ /* 0x080fe400078fd8ff */
[-C--:B0-----:R-:W-:Y:S02]  /*9650*/  LEA.HI R160, R3, R86.reuse, RZ, 0x1b ;  /* 0x0000005603a07211 */ /* 0x081fe400078fd8ff */
        /* <DEDUP_REMOVED lines=12> */
.L_x_7224:
[----:B------:R-:W-:Y:S05]  /*9720*/  BSYNC.RECONVERGENT B0 ;  /* 0x0000000000007941 */ /* 0x000fea0003800200 */
.L_x_7223:
[----:B01----:R0:W1:Y:S01]  /*9730*/  LDS R3, [R163+0x7b0] ;  /* 0x0007b000a3037984 */ /* 0x0030620000000800 */
[----:B------:R-:W-:Y:S01]  /*9740*/  BSSY.RECONVERGENT B0, `(.L_x_7225) ;  /* 0x0000006000007945 */ /* 0x000fe20003800200 */
[----:B------:R-:W-:Y:S02]  /*9750*/  IADD3 R157, PT, PT, R86, 0x140, RZ ;  /* 0x00000140569d7810 */ /* 0x000fe40007ffe0ff */
[----:B------:R-:W-:Y:S02]  /*9760*/  LEA.HI R165, R165, R86, RZ, 0x1b ;  /* 0x00000056a5a57211 */ /* 0x000fe400078fd8ff */
[----:B------:R-:W-:Y:S01]  /*9770*/  LEA R160, R160, UR26, 0x2 ;  /* 0x0000001aa0a07c11 */ /* 0x000fe2000f8e10ff */
[----:B------:R-:W-:Y:S06]  /*9780*/  @!P0 BRA `(.L_x_7226) ;  /* 0x0000000000048947 */ /* 0x000fec0003800000 */
[----:B-1----:R2:W-:Y:S02]  /*9790*/  REDG.E.ADD.F32.FTZ.RN.STRONG.GPU desc[UR28][R12.64+0x380], R3 ;  /* 0x000380030c0079a6 */ /* 0x0025e4000c12f31c */
.L_x_7226:
[----:B------:R-:W-:Y:S05]  /*97a0*/  BSYNC.RECONVERGENT B0 ;  /* 0x0000000000007941 */ /* 0x000fea0003800200 */
.L_x_7225:
[----:B-12---:R1:W2:Y:S01]  /*97b0*/  LDS R3, [R160+0x830] ;  /* 0x00083000a0037984 */ /* 0x0062a20000000800 */
[----:B------:R-:W-:Y:S01]  /*97c0*/  BSSY.RECONVERGENT B0, `(.L_x_7227) ;  /* 0x0000005000007945 */ /* 0x000fe20003800200 */
[----:B------:R-:W-:Y:S02]  /*97d0*/  LEA.HI R157, R157, R86, RZ, 0x1b ;  /* 0x000000569d9d7211 */ /* 0x000fe400078fd8ff */
[----:B------:R-:W-:Y:S01]  /*97e0*/  LEA R165, R165, UR26, 0x2 ;  /* 0x0000001aa5a57c11 */ /* 0x000fe2000f8e10ff */
[----:B------:R-:W-:Y:S06]  /*97f0*/  @!P1 BRA `(.L_x_7228) ;  /* 0x0000000000049947 */ /* 0x000fec0003800000 */
[----:B--2---:R3:W-:Y:S02]  /*9800*/  REDG.E.ADD.F32.FTZ.RN.STRONG.GPU desc[UR28][R12.64+0x400], R3 ;  /* 0x000400030c0079a6 */ /* 0x0047e4000c12f31c */
.L_x_7228:
[----:B------:R-:W-:Y:S05]  /*9810*/  BSYNC.RECONVERGENT B0 ;  /* 0x0000000000007941 */ /* 0x000fea0003800200 */
.L_x_7227:
[----:B--23--:R2:W3:Y:S01]  /*9820*/  LDS R3, [R165+0x8b0] ;  /* 0x0008b000a5037984 */ /* 0x00c4e20000000800 */
[----:B------:R-:W-:Y:S01]  /*9830*/  BSSY.RECONVERGENT B0, `(.L_x_7229) ;  /* 0x0000004000007945 */ /* 0x000fe20003800200 */
[----:B-1----:R-:W-:-:S03]  /*9840*/  LEA R160, R157, UR26, 0x2 ;  /* 0x0000001a9da07c11 */ /* 0x002fc6000f8e10ff */
[----:B------:R-:W-:Y:S05]  /*9850*/  @!P2 BRA `(.L_x_7230) ;  /* 0x000000000004a947 */ /* 0x000fea0003800000 */
[----:B---3--:R1:W-:Y:S02]  /*9860*/  REDG.E.ADD.F32.FTZ.RN.STRONG.GPU desc[UR28][R12.64+0x480], R3 ;  /* 0x000480030c0079a6 */ /* 0x0083e4000c12f31c */
.L_x_7230:
[----:B------:R-:W-:Y:S05]  /*9870*/  BSYNC.RECONVERGENT B0 ;  /* 0x0000000000007941 */ /* 0x000fea0003800200 */
.L_x_7229:
[----:B-1-3--:R1:W3:Y:S01]  /*9880*/  LDS R3, [R160+0x930] ;  /* 0x00093000a0037984 */ /* 0x00a2e20000000800 */
[----:B------:R-:W-:Y:S01]  /*9890*/  BSSY.RECONVERGENT B0, `(.L_x_7231) ;  /* 0x0000005000007945 */ /* 0x000fe20003800200 */
[C---:B------:R-:W-:Y:S01]  /*98a0*/  IADD3 R157, PT, PT, R86.reuse, 0x160, RZ ;  /* 0x00000160569d7810 */ /* 0x040fe20007ffe0ff */
[----:B0-----:R-:W-:Y:S02]  /*98b0*/  VIADD R163, R86, 0x180 ;  /* 0x0000018056a37836 */ /* 0x001fe40000000000 */
[----:B------:R-:W-:Y:S05]  /*98c0*/  @!P3 BRA `(.L_x_7232) ;  /* 0x000000000004b947 */ /* 0x000fea0003800000 */
[----:B---3--:R0:W-:Y:S02]  /*98d0*/  REDG.E.ADD.F32.FTZ.RN.STRONG.GPU desc[UR28][R12.64+0x500], R3 ;  /* 0x000500030c0079a6 */ /* 0x0081e4000c12f31c */
.L_x_7232:
[----:B------:R-:W-:Y:S05]  /*98e0*/  BSYNC.RECONVERGENT B0 ;  /* 0x0000000000007941 */ /* 0x000fea0003800200 */
.L_x_7231:
        /* <DEDUP_REMOVED lines=16> */
.L_x_7234:
[----:B------:R-:W-:Y:S05]  /*99f0*/  BSYNC.RECONVERGENT B0 ;  /* 0x0000000000007941 */ /* 0x000fea0003800200 */
.L_x_7233:
[----:B01----:R0:W1:Y:S01]  /*9a00*/  LDS R3, [R163+0xa30] ;  /* 0x000a3000a3037984 */ /* 0x0030620000000800 */
[----:B------:R-:W-:Y:S01]  /*9a10*/  BSSY.RECONVERGENT B0, `(.L_x_7235) ;  /* 0x0000006000007945 */ /* 0x000fe20003800200 */
[----:B------:R-:W-:Y:S02]  /*9a20*/  IADD3 R157, PT, PT, R86, 0x1e0, RZ ;  /* 0x000001e0569d7810 */ /* 0x000fe40007ffe0ff */
[----:B------:R-:W-:Y:S02]  /*9a30*/  LEA.HI R165, R165, R86, RZ, 0x1b ;  /* 0x00000056a5a57211 */ /* 0x000fe400078fd8ff */
[----:B------:R-:W-:Y:S01]  /*9a40*/  LEA R160, R160, UR26, 0x2 ;  /* 0x0000001aa0a07c11 */ /* 0x000fe2000f8e10ff */
[----:B------:R-:W-:Y:S06]  /*9a50*/  @!P0 BRA `(.L_x_7236) ;  /* 0x0000000000048947 */ /* 0x000fec0003800000 */
[----:B-1----:R2:W-:Y:S02]  /*9a60*/  REDG.E.ADD.F32.FTZ.RN.STRONG.GPU desc[UR28][R12.64+0x600], R3 ;  /* 0x000600030c0079a6 */ /* 0x0025e4000c12f31c */
.L_x_7236:
[----:B------:R-:W-:Y:S05]  /*9a70*/  BSYNC.RECONVERGENT B0 ;  /* 0x0000000000007941 */ /* 0x000fea0003800200 */
.L_x_7235:
[----:B-12---:R1:W2:Y:S01]  /*9a80*/  LDS R3, [R160+0xab0] ;  /* 0x000ab000a0037984 */ /* 0x0062a20000000800 */
[----:B------:R-:W-:Y:S01]  /*9a90*/  BSSY.RECONVERGENT B0, `(.L_x_7237) ;  /* 0x0000005000007945 */ /* 0x000fe20003800200 */
[----:B------:R-:W-:Y:S02]  /*9aa0*/  LEA.HI R157, R157, R86, RZ, 0x1b ;  /* 0x000000569d9d7211 */ /* 0x000fe400078fd8ff */
[----:B------:R-:W-:Y:S01]  /*9ab0*/  LEA R165, R165, UR26, 0x2 ;  /* 0x0000001aa5a57c11 */ /* 0x000fe2000f8e10ff */
[----:B------:R-:W-:Y:S06]  /*9ac0*/  @!P1 BRA `(.L_x_7238) ;  /* 0x0000000000049947 */ /* 0x000fec0003800000 */
[----:B--2---:R3:W-:Y:S02]  /*9ad0*/  REDG.E.ADD.F32.FTZ.RN.STRONG.GPU desc[UR28][R12.64+0x680], R3 ;  /* 0x000680030c0079a6 */ /* 0x0047e4000c12f31c */
.L_x_7238:
[----:B------:R-:W-:Y:S05]  /*9ae0*/  BSYNC.RECONVERGENT B0 ;  /* 0x0000000000007941 */ /* 0x000fea0003800200 */
.L_x_7237:
[----:B--23--:R2:W3:Y:S01]  /*9af0*/  LDS R3, [R165+0xb30] ;  /* 0x000b3000a5037984 */ /* 0x00c4e20000000800 */
[----:B------:R-:W-:Y:S01]  /*9b00*/  BSSY.RECONVERGENT B0, `(.L_x_7239) ;  /* 0x0000004000007945 */ /* 0x000fe20003800200 */
[----:B------:R-:W-:-:S03]  /*9b10*/  LEA R157, R157, UR26, 0x2 ;  /* 0x0000001a9d9d7c11 */ /* 0x000fc6000f8e10ff */
[----:B------:R-:W-:Y:S05]  /*9b20*/  @!P2 BRA `(.L_x_7240) ;  /* 0x000000000004a947 */ /* 0x000fea0003800000 */
[----:B---3--:R4:W-:Y:S02]  /*9b30*/  REDG.E.ADD.F32.FTZ.RN.STRONG.GPU desc[UR28][R12.64+0x700], R3 ;  /* 0x000700030c0079a6 */ /* 0x0089e4000c12f31c */
.L_x_7240:
[----:B------:R-:W-:Y:S05]  /*9b40*/  BSYNC.RECONVERGENT B0 ;  /* 0x0000000000007941 */ /* 0x000fea0003800200 */
.L_x_7239:
[----:B---34-:R3:W4:Y:S01]  /*9b50*/  LDS R3, [R157+0xbb0] ;  /* 0x000bb0009d037984 */ /* 0x0187220000000800 */
[----:B------:R-:W-:Y:S04]  /*9b60*/  BSSY.RECONVERGENT B0, `(.L_x_7241) ;  /* 0x0000003000007945 */ /* 0x000fe80003800200 */
[----:B------:R-:W-:Y:S05]  /*9b70*/  @!P3 BRA `(.L_x_7242) ;  /* 0x000000000004b947 */ /* 0x000fea0003800000 */
[----:B----4-:R4:W-:Y:S02]  /*9b80*/  REDG.E.ADD.F32.FTZ.RN.STRONG.GPU desc[UR28][R12.64+0x780], R3 ;  /* 0x000780030c0079a6 */ /* 0x0109e4000c12f31c */
.L_x_7242:
[----:B------:R-:W-:Y:S05]  /*9b90*/  BSYNC.RECONVERGENT B0 ;  /* 0x0000000000007941 */ /* 0x000fea0003800200 */
.L_x_7241:
[----:B----4-:R-:W4:Y:S01]  /*9ba0*/  SHFL.DOWN PT, R12, R15, 0x1, 0x1f ;  /* 0x08201f000f0c7f89 */ /* 0x010f2200000e0000 */
[----:B------:R-:W-:Y:S01]  /*9bb0*/  ISETP.GT.AND P0, PT, R67, 0x1e, PT ;  /* 0x0000001e4300780c */ /* 0x000fe20003f04270 */
[-C--:B------:R-:W-:Y:S01]  /*9bc0*/  FMUL.FTZ R156, R156, R161.reuse ;  /* 0x000000a19c9c7220 */ /* 0x080fe20000410000 */
[----:B------:R-:W-:Y:S01]  /*9bd0*/  FMUL.FTZ R170, R140, R161 ;  /* 0x000000a18caa7220 */ /* 0x000fe20000410000 */
[----:B------:R-:W5:Y:S01]  /*9be0*/  SHFL.DOWN PT, R3, R14, 0x1, 0x1f ;  /* 0x08201f000e037f89 */ /* 0x000f6200000e0000 */
        /* <DEDUP_REMOVED lines=14> */
[----:B------:R-:W-:Y:S01]  /*9cd0*/  FMUL.FTZ R154, R150, R215 ;  /* 0x000000d7969a7220 */ /* 0x000fe20000410000 */
[-C--:B--2---:R-:W-:Y:S01]  /*9ce0*/  FMUL.FTZ R165, R153, R200.reuse ;  /* 0x000000c899a57220 */ /* 0x084fe20000410000 */
[----:B------:R-:W-:Y:S01]  /*9cf0*/  FFMA.FTZ R149, R128, R147, R149 ;  /* 0x0000009380957223 */ /* 0x000fe20000010095 */
[----:B------:R-:W-:Y:S01]  /*9d00*/  FMUL.FTZ R162, R152, R213 ;  /* 0x000000d598a27220 */ /* 0x000fe20000410000 */
[----:B------:R-:W-:Y:S01]  /*9d10*/  FMUL.FTZ R150, R148, R217 ;  /* 0x000000d994967220 */ /* 0x000fe20000410000 */
[----:B----4-:R-:W-:Y:S01]  /*9d20*/  @!P0 FADD.FTZ R15, R15, R12 ;  /* 0x0000000c0f0f8221 */ /* 0x010fe20000010000 */
[C---:B------:R-:W-:Y:S01]  /*9d30*/  FMUL.FTZ R177, R140.reuse, R177 ;  /* 0x000000b18cb17220 */ /* 0x040fe20000410000 */
[C---:B------:R-:W-:Y:S01]  /*9d40*/  FMUL.FTZ R168, R140.reuse, R179 ;  /* 0x000000b38ca87220 */ /* 0x040fe20000410000 */
[----:B------:R-:W-:Y:S01]  /*9d50*/  FMUL.FTZ R167, R140, R200 ;  /* 0x000000c88ca77220 */ /* 0x000fe20000410000 */
[----:B-----5:R-:W-:Y:S01]  /*9d60*/  @!P0 FADD.FTZ R14, R14, R3 ;  /* 0x000000030e0e8221 */ /* 0x020fe20000010000 */
[----:B------:R-:W2:Y:S01]  /*9d70*/  SHFL.DOWN PT, R12, R15, 0x2, 0x1f ;  /* 0x08401f000f0c7f89 */ /* 0x000ea200000e0000 */
[----:B------:R-:W-:Y:S01]  /*9d80*/  ISETP.GT.AND P0, PT, R67, 0x1d, PT ;  /* 0x0000001d4300780c */ /* 0x000fe20003f04270 */
[C---:B------:R-:W-:Y:S01]  /*9d90*/  FMUL.FTZ R164, R140.reuse, R213 ;  /* 0x000000d58ca47220 */ /* 0x040fe20000410000 */
[C---:B0-----:R-:W-:Y:S01]  /*9da0*/  FMUL.FTZ R163, R140.reuse, R206 ;  /* 0x000000ce8ca37220 */ /* 0x041fe20000410000 */
[----:B------:R-:W0:Y:S01]  /*9db0*/  SHFL.DOWN PT, R3, R14, 0x2, 0x1f ;  /* 0x08401f000e037f89 */ /* 0x000e2200000e0000 */
[C---:B-1----:R-:W-:Y:S01]  /*9dc0*/  FMUL.FTZ R160, R140.reuse, R215 ;  /* 0x000000d78ca07220 */ /* 0x042fe20000410000 */
[C---:B---3--:R-:W-:Y:S01]  /*9dd0*/  FMUL.FTZ R157, R140.reuse, R212 ;  /* 0x000000d48c9d7220 */ /* 0x048fe20000410000 */
[C---:B------:R-:W-:Y:S01]  /*9de0*/  FMUL.FTZ R152, R140.reuse, R217 ;  /* 0x000000d98c987220 */ /* 0x040fe20000410000 */
[C---:B------:R-:W-:Y:S01]  /*9df0*/  FMUL.FTZ R153, R140.reuse, R214 ;  /* 0x000000d68c997220 */ /* 0x040fe20000410000 */
[CC--:B------:R-:W-:Y:S01]  /*9e00*/  FMUL.FTZ R148, R140.reuse, R219.reuse ;  /* 0x000000db8c947220 */ /* 0x0c0fe20000410000 */
        /* <DEDUP_REMOVED lines=14> */
[----:B--2---:R-:W-:Y:S01]  /*9ef0*/  @!P0 FADD.FTZ R15, R15, R12 ;  /* 0x0000000c0f0f8221 */ /* 0x004fe20000010000 */
[----:B------:R-:W-:Y:S01]  /*9f00*/  FFMA.FTZ R153, R122, R151, R153 ;  /* 0x000000977a997223 */ /* 0x000fe20000010099 */
[----:B------:R-:W-:Y:S01]  /*9f10*/  FFMA.FTZ R152, R123, R150, R152 ;  /* 0x000000967b987223 */ /* 0x000fe20000010098 */
[----:B------:R-:W-:Y:S01]  /*9f20*/  FFMA.FTZ R148, R129, R146, R148 ;  /* 0x0000009281947223 */ /* 0x000fe20000010094 */
[----:B0-----:R-:W-:Y:S01]  /*9f30*/  @!P0 FADD.FTZ R14, R14, R3 ;  /* 0x000000030e0e8221 */ /* 0x001fe20000010000 */
        /* <DEDUP_REMOVED lines=23> */
[----:B------:R-:W-:Y:S01]  /*a0b0*/  FADD.FTZ R120, R149, R120 ;  /* 0x0000007895787221 */ /* 0x000fe20000010000 */
[----:B0-----:R-:W-:Y:S01]  /*a0c0*/  @!P0 FADD.FTZ R15, R15, R12 ;  /* 0x0000000c0f0f8221 */ /* 0x001fe20000010000 */
[----:B------:R-:W-:Y:S01]  /*a0d0*/  FMUL.FTZ R12, R140, R221 ;  /* 0x000000dd8c0c7220 */ /* 0x000fe20000410000 */
[----:B------:R-:W-:Y:S01]  /*a0e0*/  FADD.FTZ R133, R160, R133 ;  /* 0x00000085a0857221 */ /* 0x000fe20000010000 */
[----:B------:R-:W-:Y:S01]  /*a0f0*/  FFMA.FTZ R96, R161, R39, R96 ;  /* 0x00000027a1607223 */ /* 0x000fe20000010060 */
        /* <DEDUP_REMOVED lines=10> */
[----:B------:R-:W-:Y:S01]  /*a1a0*/  FFMA.FTZ R101, R162, R38, R101 ;  /* 0x00000026a2657223 */ /* 0x000fe20000010065 */
[----:B------:R-:W-:Y:S01]  /*a1b0*/  FADD.FTZ R125, R12, R125 ;  /* 0x0000007d0c7d7221 */ /* 0x000fe20000010000 */
[----:B------:R-:W-:Y:S01]  /*a1c0*/  FMUL.FTZ R12, R2, R223 ;  /* 0x000000df020c7220 */ /* 0x000fe20000410000 */
[----:B------:R-:W-:Y:S01]  /*a1d0*/  FFMA.FTZ R111, R142, R48, R111 ;  /* 0x000000308e6f7223 */ /* 0x000fe2000001006f */
[----:B------:R-:W-:Y:S01]  /*a1e0*/  FADD.FTZ R118, R181, R118 ;  /* 0x00000076b5767221 */ /* 0x000fe20000010000 */
[----:B------:R-:W-:Y:S01]  /*a1f0*/  FADD.FTZ R137, R164, R137 ;  /* 0x00000089a4897221 */ /* 0x000fe20000010000 */
[----:B------:R-:W-:Y:S01]  /*a200*/  FFMA.FTZ R12, R33, R13, R12 ;  /* 0x0000000d210c7223 */ /* 0x000fe2000001000c */
[----:B------:R-:W-:Y:S01]  /*a210*/  FFMA.FTZ R94, R165, R37, R94 ;  /* 0x00000025a55e7223 */ /* 0x000fe2000001005e */
[----:B------:R-:W-:Y:S01]  /*a220*/  FFMA.FTZ R106, R13, R50, R106 ;  /* 0x000000320d6a7223 */ /* 0x000fe2000001006a */
[----:B------:R-:W-:Y:S01]  /*a230*/  FADD.FTZ R132, R167, R132 ;  /* 0x00000084a7847221 */ /* 0x000fe20000010000 */
[----:B------:R-:W-:Y:S01]  /*a240*/  FFMA.FTZ R99, R166, R36, R99 ;  /* 0x00000024a6637223 */ /* 0x000fe20000010063 */
[----:B------:R-:W-:Y:S01]  /*a250*/  FFMA.FTZ R92, R169, R35, R92 ;  /* 0x00000023a95c7223 */ /* 0x000fe2000001005c */
[----:B------:R-:W-:Y:S01]  /*a260*/  FFMA.FTZ R97, R156, R34, R97 ;  /* 0x000000229c617223 */ /* 0x000fe20000010061 */
[----:B------:R-:W-:Y:S01]  /*a270*/  FADD.FTZ R121, R12, R121 ;  /* 0x000000790c797221 */ /* 0x000fe20000010000 */
[----:B------:R-:W-:Y:S01]  /*a280*/  FADD.FTZ R139, R168, R139 ;  /* 0x0000008ba88b7221 */ /* 0x000fe20000010000 */
[----:B0-----:R-:W-:Y:S01]  /*a290*/  @!P0 FADD.FTZ R15, R15, R16 ;  /* 0x000000100f0f8221 */ /* 0x001fe20000010000 */
[----:B------:R-:W-:Y:S01]  /*a2a0*/  FADD.FTZ R136, R177, R136 ;  /* 0x00000088b1887221 */ /* 0x000fe20000010000 */
[----:B------:R-:W-:Y:S01]  /*a2b0*/  FADD.FTZ R143, R170, R143 ;  /* 0x0000008faa8f7221 */ /* 0x000fe20000010000 */
[----:B-1----:R-:W-:-:S02]  /*a2c0*/  @!P0 FADD.FTZ R14, R14, R17 ;  /* 0x000000110e0e8221 */ /* 0x002fc40000010000 */
[----:B------:R-:W0:Y:S01]  /*a2d0*/  SHFL.DOWN PT, R16, R15, 0x10, 0x1f ;  /* 0x0a001f000f107f89 */ /* 0x000e2200000e0000 */
[----:B------:R-:W-:Y:S01]  /*a2e0*/  ISETP.NE.AND P0, PT, R67, RZ, PT ;  /* 0x000000ff4300720c */ /* 0x000fe20003f05270 */
[----:B------:R-:W-:Y:S02]  /*a2f0*/  FFMA.FTZ R17, R141, R142, R198 ;  /* 0x0000008e8d117223 */ /* 0x000fe400000100c6 */
[----:B------:R-:W1:Y:S02]  /*a300*/  SHFL.DOWN PT, R147, R14, 0x10, 0x1f ;  /* 0x0a001f000e937f89 */ /* 0x000e6400000e0000 */
[----:B------:R-:W-:Y:S01]  /*a310*/  FADD.FTZ R116, R17, R116 ;  /* 0x0000007411747221 */ /* 0x000fe20000010000 */
[----:B0-----:R-:W-:Y:S01]  /*a320*/  FADD.FTZ R2, R15, R16 ;  /* 0x000000100f027221 */ /* 0x001fe20000010000 */
[----:B-1----:R-:W-:-:S06]  /*a330*/  FADD.FTZ R3, R14, R147 ;  /* 0x000000930e037221 */ /* 0x002fcc0000010000 */
        /* <DEDUP_REMOVED lines=15> */
.L_x_7244:
[----:B------:R-:W-:Y:S05]  /*a430*/  BSYNC.RECONVERGENT B0 ;  /* 0x0000000000007941 */ /* 0x000fea0003800200 */
.L_x_7243:
[----:B------:R-:W-:-:S04]  /*a440*/  IADD3 R95, PT, PT, R95, 0x1, RZ ;  /* 0x000000015f5f7810 */ /* 0x000fc80007ffe0ff */
[----:B------:R-:W-:-:S13]  /*a450*/  ISETP.GE.AND P0, PT, R95, UR42, PT ;  /* 0x0000002a5f007c0c */ /* 0x000fda000bf06270 */
[----:B------:R-:W-:Y:S05]  /*a460*/  @!P0 BRA `(.L_x_7245) ;  /* 0xffffffcc000c8947 */ /* 0x000fea000383ffff */
.L_x_7207:
        /* <DEDUP_REMOVED lines=8> */
[----:B------:R-:W1:Y:S01]  /*a4f0*/  LDCU.64 UR30, c[0x0][0x500] ;  /* 0x0000a000ff1e77ac */ /* 0x000e620008000a00 */
[----:B------:R-:W-:-:S02]  /*a500*/  ISETP.GE.AND P3, PT, R81, UR27, PT ;  /* 0x0000001b51007c0c */ /* 0x000fc4000bf66270 */
[----:B------:R-:W-:Y:S02]  /*a510*/  ISETP.GE.AND P5, PT, R80, UR27, PT ;  /* 0x0000001b50007c0c */ /* 0x000fe4000bfa6270 */
[----:B------:R-:W-:Y:S02]  /*a520*/  PRMT R2, RZ, 0x7610, R2 ;  /* 0x00007610ff027816 */ /* 0x000fe40000000002 */
[----:B------:R-:W-:Y:S02]  /*a530*/  ISETP.GE.AND P6, PT, R79, UR27, PT ;  /* 0x0000001b4f007c0c */ /* 0x000fe4000bfc6270 */
[----:B------:R-:W-:Y:S02]  /*a540*/  ISETP.GE.AND P0, PT, R78, UR27, PT ;  /* 0x0000001b4e007c0c */ /* 0x000fe4000bf06270 */
[----:B------:R-:W-:Y:S01]  /*a550*/  PRMT R9, RZ, 0x7610, R9 ;  /* 0x00007610ff097816 */ /* 0x000fe20000000009 */
[----:B------:R-:W2:Y:S01]  /*a560*/  @!P1 LDG.E.U16 R3, desc[UR28][R4.64] ;  /* 0x0000001c04039981 */ /* 0x000ea2000c1e1500 */
[----:B------:R-:W-:-:S02]  /*a570*/  ISETP.GE.AND P1, PT, R77, UR27, PT ;  /* 0x0000001b4d007c0c */ /* 0x000fc4000bf26270 */
[----:B------:R-:W-:Y:S01]  /*a580*/  PRMT R6, RZ, 0x7610, R6 ;  /* 0x00007610ff067816 */ /* 0x000fe20000000006 */
[----:B------:R-:W3:Y:S01]  /*a590*/  @!P2 LDG.E.U16 R0, desc[UR28][R4.64+0x40] ;  /* 0x0000401c0400a981 */ /* 0x000ee2000c1e1500 */
[----:B------:R-:W-:Y:S02]  /*a5a0*/  ISETP.GE.AND P2, PT, R76, UR27, PT ;  /* 0x0000001b4c007c0c */ /* 0x000fe4000bf46270 */
[----:B------:R-:W-:Y:S01]  /*a5b0*/  PRMT R11, RZ, 0x7610, R11 ;  /* 0x00007610ff0b7816 */ /* 0x000fe2000000000b */
[----:B------:R-:W4:Y:S01]  /*a5c0*/  @!P3 LDG.E.U16 R7, desc[UR28][R4.64+0x80] ;  /* 0x0000801c0407b981 */ /* 0x000f22000c1e1500 */
[----:B------:R-:W-:Y:S02]  /*a5d0*/  ISETP.GE.AND P3, PT, R75, UR27, PT ;  /* 0x0000001b4b007c0c */ /* 0x000fe4000bf66270 */
[----:B------:R-:W-:Y:S01]  /*a5e0*/  PRMT R8, RZ, 0x7610, R8 ;  /* 0x00007610ff087816 */ /* 0x000fe20000000008 */
[----:B------:R-:W5:Y:S01]  /*a5f0*/  @!P5 LDG.E.U16 R2, desc[UR28][R4.64+0xc0] ;  /* 0x0000c01c0402d981 */ /* 0x000f62000c1e1500 */
[----:B------:R-:W-:-:S02]  /*a600*/  ISETP.GE.AND P5, PT, R74, UR27, PT ;  /* 0x0000001b4a007c0c */ /* 0x000fc4000bfa6270 */
[----:B------:R-:W-:Y:S01]  /*a610*/  PRMT R13, RZ, 0x7610, R13 ;  /* 0x00007610ff0d7816 */ /* 0x000fe2000000000d */
[----:B------:R-:W5:Y:S01]  /*a620*/  @!P6 LDG.E.U16 R9, desc[UR28][R4.64+0x100] ;  /* 0x0001001c0409e981 */ /* 0x000f62000c1e1500 */
[----:B------:R-:W-:Y:S02]  /*a630*/  PRMT R10, RZ, 0x7610, R10 ;  /* 0x00007610ff0a7816 */ /* 0x000fe4000000000a */
[----:B------:R-:W-:Y:S01]  /*a640*/  ISETP.GE.AND P6, PT, R73, UR27, PT ;  /* 0x0000001b49007c0c */ /* 0x000fe2000bfc6270 */
[----:B------:R-:W5:Y:S01]  /*a650*/  @!P0 LDG.E.U16 R6, desc[UR28][R4.64+0x140] ;  /* 0x0001401c04068981 */ /* 0x000f62000c1e1500 */
[----:B------:R-:W-:-:S03]  /*a660*/  ISETP.GE.AND P0, PT, R72, UR27, PT ;  /* 0x0000001b48007c0c */ /* 0x000fc6000bf06270 */
[----:B------:R-:W5:Y:S01]  /*a670*/  @!P1 LDG.E.U16 R11, desc[UR28][R4.64+0x180] ;  /* 0x0001801c040b9981 */ /* 0x000f62000c1e1500 */
[----:B------:R-:W-:-:S03]  /*a680*/  ISETP.GE.AND P1, PT, R71, UR27, PT ;  /* 0x0000001b47007c0c */ /* 0x000fc6000bf26270 */
        /* <DEDUP_REMOVED lines=17> */
[----:B------:R-:W-:-:S03]  /*a7a0*/  F2FP.BF16.F32.PACK_AB R106, R111, R106 ;  /* 0x0000006a6f6a723e */ /* 0x000fc600000010ff */
        /* <DEDUP_REMOVED lines=21> */
[----:B--2---:R-:W-:-:S03]  /*a900*/  IMAD.U32 R5, R0, 0x10000, RZ ;  /* 0x0001000000057824 */ /* 0x004fc600078e00ff */
[----:B------:R-:W2:Y:S01]  /*a910*/  LDS.U16 R0, [R49+0x8] ;  /* 0x0000080031007984 */ /* 0x000ea20000000400 */
[----:B---3--:R-:W-:Y:S01]  /*a920*/  SHF.L.U32 R3, R3, 0x10, RZ ;  /* 0x0000001003037819 */ /* 0x008fe200000006ff */
[----:B------:R-:W-:Y:S01]  /*a930*/  FADD.FTZ R6, R5, R90 ;  /* 0x0000005a05067221 */ /* 0x000fe20000010000 */
[----:B----4-:R-:W-:-:S03]  /*a940*/  SHF.L.U32 R5, R2, 0x10, RZ ;  /* 0x0000001002057819 */ /* 0x010fc600000006ff */
[--C-:B------:R-:W-:Y:S01]  /*a950*/  FADD.FTZ R9, R3, R90.reuse ;  /* 0x0000005a03097221 */ /* 0x100fe20000010000 */
[----:B------:R-:W-:Y:S01]  /*a960*/  FSETP.GTU.FTZ.AND P5, PT, R6, 20, PT ;  /* 0x41a000000600780b */ /* 0x000fe20003fbc000 */
[----:B------:R-:W-:Y:S01]  /*a970*/  LDS.U16 R2, [R49+0xa] ;  /* 0x00000a0031027984 */ /* 0x000fe20000000400 */
[----:B-----5:R-:W-:Y:S01]  /*a980*/  SHF.L.U32 R3, R4, 0x10, RZ ;  /* 0x0000001004037819 */ /* 0x020fe200000006ff */
[--C-:B------:R-:W-:Y:S01]  /*a990*/  FADD.FTZ R5, R5, R90.reuse ;  /* 0x0000005a05057221 */ /* 0x100fe20000010000 */
[----:B------:R-:W-:Y:S01]  /*a9a0*/  FSETP.GTU.FTZ.AND P0, PT, R9, 20, PT ;  /* 0x41a000000900780b */ /* 0x000fe20003f1c000 */
[----:B------:R-:W-:Y:S02]  /*a9b0*/  LDS.U16 R4, [R49+0xe] ;  /* 0x00000e0031047984 */ /* 0x000fe40000000400 */
[----:B------:R-:W-:Y:S01]  /*a9c0*/  FADD.FTZ R10, R3, R90 ;  /* 0x0000005a030a7221 */ /* 0x000fe20000010000 */
[----:B------:R-:W-:Y:S01]  /*a9d0*/  FSETP.GTU.FTZ.AND P6, PT, R5, 20, PT ;  /* 0x41a000000500780b */ /* 0x000fe20003fdc000 */
[----:B------:R-:W3:Y:S03]  /*a9e0*/  LDS.U16 R3, [R49+0xc] ;  /* 0x00000c0031037984 */ /* 0x000ee60000000400 */
[----:B------:R-:W-:Y:S01]  /*a9f0*/  FSETP.GTU.FTZ.AND P1, PT, R10, 20, PT ;  /* 0x41a000000a00780b */ /* 0x000fe20003f3c000 */
[----:B------:R-:W-:-:S04]  /*aa00*/  @!P5 FMUL.FTZ R6, R6, -1.4426950216293334961 ;  /* 0xbfb8aa3b0606d820 */ /* 0x000fc80000410000 */
[----:B------:R4:W5:Y:S04]  /*aa10*/  @!P5 MUFU.EX2 R7, R6 ;  /* 0x000000060007d308 */ /* 0x0009680000000800 */
[----:B------:R-:W-:Y:S02]  /*aa20*/  @!P6 FMUL.FTZ R8, R5, -1.4426950216293334961 ;  /* 0xbfb8aa3b0508e820 */ /* 0x000fe40000410000 */
[----:B------:R-:W0:Y:S01]  /*aa30*/  LDS.U16 R5, [R49+0x10] ;  /* 0x0000100031057984 */ /* 0x000e220000000400 */
[----:B------:R-:W-:-:S03]  /*aa40*/  @!P0 FMUL.FTZ R9, R9, -1.4426950216293334961 ;  /* 0xbfb8aa3b09098820 */ /* 0x000fc60000410000 */
[----:B----4-:R-:W4:Y:S01]  /*aa50*/  LDS.U16 R6, [R49+0x12] ;  /* 0x0000120031067984 */ /* 0x010f220000000400 */
[----:B------:R-:W-:Y:S01]  /*aa60*/  @!P1 FMUL.FTZ R10, R10, -1.4426950216293334961 ;  /* 0xbfb8aa3b0a0a9820 */ /* 0x000fe20000410000 */
[----:B------:R-:W1:Y:S08]  /*aa70*/  @!P6 MUFU.EX2 R8, R8 ;  /* 0x000000080008e308 */ /* 0x000e700000000800 */
[----:B------:R-:W3:Y:S08]  /*aa80*/  @!P0 MUFU.EX2 R9, R9 ;  /* 0x0000000900098308 */ /* 0x000ef00000000800 */
[----:B------:R-:W0:Y:S01]  /*aa90*/  @!P1 MUFU.EX2 R10, R10 ;  /* 0x0000000a000a9308 */ /* 0x000e220000000800 */
[----:B-----5:R-:W-:Y:S01]  /*aaa0*/  @!P5 FADD.FTZ R7, R7, 1 ;  /* 0x3f8000000707d421 */ /* 0x020fe20000010000 */
[----:B-1----:R-:W-:Y:S01]  /*aab0*/  @!P6 FADD.FTZ R8, R8, 1 ;  /* 0x3f8000000808e421 */ /* 0x002fe20000010000 */
[----:B--2---:R-:W-:-:S02]  /*aac0*/  SHF.L.U32 R11, R0, 0x10, RZ ;  /* 0x00000010000b7819 */ /* 0x004fc400000006ff */
[----:B---3--:R-:W-:Y:S01]  /*aad0*/  SHF.L.U32 R3, R3, 0x10, RZ ;  /* 0x0000001003037819 */ /* 0x008fe200000006ff */
[----:B------:R-:W-:Y:S02]  /*aae0*/  @!P0 FADD.FTZ R9, R9, 1 ;  /* 0x3f80000009098421 */ /* 0x000fe40000010000 */
[----:B------:R1:W2:Y:S01]  /*aaf0*/  @!P5 MUFU.RCP R12, R7 ;  /* 0x00000007000cd308 */ /* 0x0002a20000001000 */
[----:B------:R-:W-:Y:S01]  /*ab00*/  FADD.FTZ R0, R11, R90 ;  /* 0x0000005a0b007221 */ /* 0x000fe20000010000 */
[----:B0-----:R-:W-:-:S06]  /*ab10*/  @!P1 FADD.FTZ R10, R10, 1 ;  /* 0x3f8000000a0a9421 */ /* 0x001fcc0000010000 */
[----:B------:R-:W0:Y:S01]  /*ab20*/  @!P6 MUFU.RCP R13, R8 ;  /* 0x00000008000de308 */ /* 0x000e220000001000 */
[----:B------:R-:W-:Y:S02]  /*ab30*/  IMAD.U32 R11, R2, 0x10000, RZ ;  /* 0x00010000020b7824 */ /* 0x000fe400078e00ff */
[----:B-1----:R-:W-:Y:S01]  /*ab40*/  FADD.FTZ R7, R3, R90 ;  /* 0x0000005a03077221 */ /* 0x002fe20000010000 */
[----:B------:R-:W-:-:S04]  /*ab50*/  SHF.L.U32 R3, R4, 0x10, RZ ;  /* 0x0000001004037819 */ /* 0x000fc800000006ff */
[----:B------:R-:W1:Y:S01]  /*ab60*/  @!P0 MUFU.RCP R9, R9 ;  /* 0x0000000900098308 */ /* 0x000e620000001000 */
[----:B------:R-:W-:-:S07]  /*ab70*/  FADD.FTZ R11, R11, R90 ;  /* 0x0000005a0b0b7221 */ /* 0x000fce0000010000 */
[----:B------:R-:W3:Y:S01]  /*ab80*/  @!P1 MUFU.RCP R10, R10 ;  /* 0x0000000a000a9308 */ /* 0x000ee20000001000 */
[--C-:B------:R-:W-:Y:S01]  /*ab90*/  FADD.FTZ R4, R3, R90.reuse ;  /* 0x0000005a03047221 */ /* 0x100fe20000010000 */
[----:B------:R-:W-:Y:S02]  /*aba0*/  SHF.L.U32 R5, R5, 0x10, RZ ;  /* 0x0000001005057819 */ /* 0x000fe400000006ff */
[----:B----4-:R-:W-:Y:S02]  /*abb0*/  SHF.L.U32 R3, R6, 0x10, RZ ;  /* 0x0000001006037819 */ /* 0x010fe400000006ff */
[----:B------:R-:W-:Y:S01]  /*abc0*/  FSETP.GTU.FTZ.AND P3, PT, R11, 20, PT ;  /* 0x41a000000b00780b */ /* 0x000fe20003f7c000 */
[----:B--2---:R-:W-:Y:S01]  /*abd0*/  @!P5 FMUL.FTZ R121, R121, R12 ;  /* 0x0000000c7979d220 */ /* 0x004fe20000410000 */
[--C-:B------:R-:W-:Y:S01]  /*abe0*/  FADD.FTZ R5, R5, R90.reuse ;  /* 0x0000005a05057221 */ /* 0x100fe20000010000 */
[----:B------:R-:W-:Y:S01]  /*abf0*/  FADD.FTZ R6, R3, R90 ;  /* 0x0000005a03067221 */ /* 0x000fe20000010000 */
[----:B------:R-:W-:Y:S01]  /*ac00*/  FSETP.GTU.FTZ.AND P5, PT, R7, 20, PT ;  /* 0x41a000000700780b */ /* 0x000fe20003fbc000 */
[----:B0-----:R-:W-:Y:S01]  /*ac10*/  @!P6 FMUL.FTZ R116, R116, R13 ;  /* 0x0000000d7474e220 */ /* 0x001fe20000410000 */
[----:B------:R-:W-:Y:S01]  /*ac20*/  FSETP.GTU.FTZ.AND P6, PT, R4, 20, PT ;  /* 0x41a000000400780b */ /* 0x000fe20003fdc000 */
[----:B-1----:R-:W-:Y:S01]  /*ac30*/  @!P0 FMUL.FTZ R118, R118, R9 ;  /* 0x0000000976768220 */ /* 0x002fe20000410000 */
[----:B------:R-:W-:Y:S01]  /*ac40*/  FSETP.GTU.FTZ.AND P0, PT, R5, 20, PT ;  /* 0x41a000000500780b */ /* 0x000fe20003f1c000 */
[----:B---3--:R-:W-:Y:S01]  /*ac50*/  @!P1 FMUL.FTZ R125, R125, R10 ;  /* 0x0000000a7d7d9220 */ /* 0x008fe20000410000 */
        /* <DEDUP_REMOVED lines=29> */
[----:B--2---:R-:W-:Y:S01]  /*ae30*/  @!P5 FMUL.FTZ R124, R124, R3 ;  /* 0x000000037c7cd220 */ /* 0x004fe20000410000 */
[----:B0-----:R-:W-:Y:S02]  /*ae40*/  @!P6 FMUL.FTZ R131, R131, R4 ;  /* 0x000000048383e220 */ /* 0x001fe40000410000 */
[----:B------:R-:W0:Y:S01]  /*ae50*/  LDS.U16 R3, [R49+0x18] ;  /* 0x0000180031037984 */ /* 0x000e220000000400 */
[----:B---3--:R-:W-:Y:S01]  /*ae60*/  @!P0 FMUL.FTZ R126, R126, R5 ;  /* 0x000000057e7e8220 */ /* 0x008fe20000410000 */
[----:B----4-:R-:W-:-:S02]  /*ae70*/  @!P1 FMUL.FTZ R133, R133, R6 ;  /* 0x0000000685859220 */ /* 0x010fc40000410000 */
[----:B------:R-:W2:Y:S04]  /*ae80*/  LDS.U16 R4, [R49+0x1a] ;  /* 0x00001a0031047984 */ /* 0x000ea80000000400 */
[----:B------:R-:W-:Y:S04]  /*ae90*/  LDS.U16 R5, [R49+0x1c] ;  /* 0x00001c0031057984 */ /* 0x000fe80000000400 */
[----:B------:R-:W3:Y:S01]  /*aea0*/  LDS.U16 R6, [R49+0x1e] ;  /* 0x00001e0031067984 */ /* 0x000ee20000000400 */
[----:B------:R-:W-:Y:S01]  /*aeb0*/  BAR.SYNC.DEFER_BLOCKING 0x0 ;  /* 0x0000000000007b1d */ /* 0x000fe20000010000 */
[----:B-----5:R-:W-:Y:S01]  /*aec0*/  @!P2 FMUL.FTZ R120, R120, R7 ;  /* 0x000000077878a220 */ /* 0x020fe20000410000 */
[----:B------:R-:W-:-:S02]  /*aed0*/  PRMT R7, R106, 0x7632, R7 ;  /* 0x000076326a077816 */ /* 0x000fc40000000007 */
[----:B------:R-:W-:-:S03]  /*aee0*/  F2FP.BF16.F32.PACK_AB R104, R109, R104 ;  /* 0x000000686d68723e */ /* 0x000fc600000010ff */
[----:B------:R1:W-:Y:S02]  /*aef0*/  STS.U16 [R49+0x2], R7 ;  /* 0x0000020731007388 */ /* 0x0003e40000000400 */
[----:B-1----:R-:W-:-:S04]  /*af00*/  IMAD.U32 R7, R0, 0x10000, RZ ;  /* 0x0001000000077824 */ /* 0x002fc800078e00ff */
[----:B------:R-:W-:Y:S01]  /*af10*/  FADD.FTZ R0, R7, R90 ;  /* 0x0000005a07007221 */ /* 0x000fe20000010000 */
[----:B------:R-:W-:Y:S02]  /*af20*/  SHF.L.U32 R7, R2, 0x10, RZ ;  /* 0x0000001002077819 */ /* 0x000fe400000006ff */
[----:B0-----:R-:W-:-:S03]  /*af30*/  SHF.L.U32 R3, R3, 0x10, RZ ;  /* 0x0000001003037819 */ /* 0x001fc600000006ff */
[--C-:B------:R-:W-:Y:S01]  /*af40*/  FADD.FTZ R2, R7, R90.reuse ;  /* 0x0000005a07027221 */ /* 0x100fe20000010000 */
[----:B--2---:R-:W-:Y:S01]  /*af50*/  SHF.L.U32 R7, R4, 0x10, RZ ;  /* 0x0000001004077819 */ /* 0x004fe200000006ff */
[----:B------:R-:W-:Y:S01]  /*af60*/  FADD.FTZ R4, R3, R90 ;  /* 0x0000005a03047221 */ /* 0x000fe20000010000 */
[----:B------:R-:W-:-:S03]  /*af70*/  F2FP.BF16.F32.PACK_AB R102, R107, R102 ;  /* 0x000000666b66723e */ /* 0x000fc600000010ff */
[----:B------:R-:W-:Y:S01]  /*af80*/  FADD.FTZ R7, R7, R90 ;  /* 0x0000005a07077221 */ /* 0x000fe20000010000 */
[----:B------:R-:W-:Y:S02]  /*af90*/  F2FP.BF16.F32.PACK_AB R100, R105, R100 ;  /* 0x000000646964723e */ /* 0x000fe400000010ff */
[----:B------:R-:W-:Y:S02]  /*afa0*/  PRMT R8, R104, 0x7632, R8 ;  /* 0x0000763268087816 */ /* 0x000fe40000000008 */
[----:B------:R-:W-:Y:S02]  /*afb0*/  FSETP.GTU.FTZ.AND P1, PT, R4, 20, PT ;  /* 0x41a000000400780b */ /* 0x000fe40003f3c000 */
[----:B------:R-:W-:Y:S02]  /*afc0*/  F2FP.BF16.F32.PACK_AB R98, R103, R98 ;  /* 0x000000626762723e */ /* 0x000fe400000010ff */
[----:B------:R-:W-:Y:S02]  /*afd0*/  FSETP.GTU.FTZ.AND P5, PT, R7, 20, PT ;  /* 0x41a000000700780b */ /* 0x000fe40003fbc000 */
[----:B------:R-:W-:-:S02]  /*afe0*/  PRMT R9, R102, 0x7632, R9 ;  /* 0x0000763266097816 */ /* 0x000fc40000000009 */
[----:B------:R-:W-:Y:S01]  /*aff0*/  PRMT R10, R100, 0x7632, R10 ;  /* 0x00007632640a7816 */ /* 0x000fe2000000000a */
[----:B------:R0:W-:Y:S01]  /*b000*/  STS.U16 [R49+0x6], R8 ;  /* 0x0000060831007388 */ /* 0x0001e20000000400 */
[----:B------:R-:W-:Y:S02]  /*b010*/  F2FP.BF16.F32.PACK_AB R96, R101, R96 ;  /* 0x000000606560723e */ /* 0x000fe400000010ff */
[----:B------:R-:W-:Y:S02]  /*b020*/  F2FP.BF16.F32.PACK_AB R94, R99, R94 ;  /* 0x0000005e635e723e */ /* 0x000fe400000010ff */
[----:B------:R-:W-:Y:S01]  /*b030*/  F2FP.BF16.F32.PACK_AB R92, R97, R92 ;  /* 0x0000005c615c723e */ /* 0x000fe200000010ff */
[----:B------:R1:W-:Y:S01]  /*b040*/  STS.U16 [R49+0xa], R9 ;  /* 0x00000a0931007388 */ /* 0x0003e20000000400 */
[----:B------:R-:W-:Y:S02]  /*b050*/  PRMT R11, R96, 0x7632, R11 ;  /* 0x00007632600b7816 */ /* 0x000fe4000000000b */
[----:B0-----:R-:W-:Y:S01]  /*b060*/  PRMT R8, R98, 0x7632, R8 ;  /* 0x0000763262087816 */ /* 0x001fe20000000008 */
[----:B------:R0:W-:Y:S01]  /*b070*/  STS.U16 [R49+0xe], R10 ;  /* 0x00000e0a31007388 */ /* 0x0001e20000000400 */
[----:B---3--:R-:W-:Y:S01]  /*b080*/  IMAD.U32 R3, R6, 0x10000, RZ ;  /* 0x0001000006037824 */ /* 0x008fe200078e00ff */
[----:B------:R-:W-:-:S02]  /*b090*/  SHF.L.U32 R5, R5, 0x10, RZ ;  /* 0x0000001005057819 */ /* 0x000fc400000006ff */
[----:B-1----:R-:W-:Y:S01]  /*b0a0*/  PRMT R9, R94, 0x7632, R9 ;  /* 0x000076325e097816 */ /* 0x002fe20000000009 */
[----:B------:R1:W-:Y:S01]  /*b0b0*/  STS.U16 [R49+0x12], R8 ;  /* 0x0000120831007388 */ /* 0x0003e20000000400 */
[----:B0-----:R-:W-:Y:S01]  /*b0c0*/  PRMT R10, R92, 0x7632, R10 ;  /* 0x000076325c0a7816 */ /* 0x001fe2000000000a */
[----:B------:R-:W-:Y:S02]  /*b0d0*/  FADD.FTZ R6, R3, R90 ;  /* 0x0000005a03067221 */ /* 0x000fe40000010000 */
[----:B------:R-:W-:Y:S01]  /*b0e0*/  STS.U16 [R49], R106 ;  /* 0x0000006a31007388 */ /* 0x000fe20000000400 */
[----:B------:R-:W-:Y:S01]  /*b0f0*/  FSETP.GTU.FTZ.AND P6, PT, R0, 20, PT ;  /* 0x41a000000000780b */ /* 0x000fe20003fdc000 */
[----:B------:R-:W-:Y:S01]  /*b100*/  @!P1 FMUL.FTZ R3, R4, -1.4426950216293334961 ;  /* 0xbfb8aa3b04039820 */ /* 0x000fe20000410000 */
[----:B-1----:R-:W-:Y:S01]  /*b110*/  MOV R8, UR27 ;  /* 0x0000001b00087c02 */ /* 0x002fe20008000f00 */
[----:B------:R-:W-:Y:S01]  /*b120*/  STS.U16 [R49+0x4], R104 ;  /* 0x0000046831007388 */ /* 0x000fe20000000400 */
[----:B------:R-:W-:-:S03]  /*b130*/  @!P5 FMUL.FTZ R4, R7, -1.4426950216293334961 ;  /* 0xbfb8aa3b0704d820 */ /* 0x000fc60000410000 */
        /* <DEDUP_REMOVED lines=64> */
[----:B------:R-:W-:Y:S01]  /*b540*/  LEA R2, P6, R0, UR10, 0x1 ;  /* 0x0000000a00027c11 */ /* 0x000fe2000f8c08ff */
        /* <DEDUP_REMOVED lines=11> */
[-C--:B------:R-:W-:Y:S01]  /*b600*/  ISETP.GE.AND P1, PT, R79, R39.reuse, PT ;  /* 0x000000274f00720c */ /* 0x080fe20003f26270 */
[----:B0-----:R-:W-:Y:S01]  /*b610*/  @!P5 FMUL.FTZ R139, R139, R4 ;  /* 0x000000048b8bd220 */ /* 0x001fe20000410000 */
[----:B------:R-:W-:-:S05]  /*b620*/  ISETP.GE.AND P5, PT, R76, R39, PT ;  /* 0x000000274c00720c */ /* 0x000fca0003fa6270 */
[----:B------:R-:W-:Y:S01]  /*b630*/  @!P2 STG.E.U16 desc[UR28][R2.64+0x40], R9 ;  /* 0x000040090200a986 */ /* 0x000fe2000c10151c */
[-C--:B------:R-:W-:Y:S01]  /*b640*/  ISETP.GE.AND P2, PT, R78, R39.reuse, PT ;  /* 0x000000274e00720c */ /* 0x080fe20003f46270 */
        /* <DEDUP_REMOVED lines=45> */
[----:B------:R0:W-:Y:S04]  /*b920*/  STS.U16 [R49+0x4], R6 ;  /* 0x0000040631007388 */ /* 0x0001e80000000400 */
[----:B------:R2:W-:Y:S04]  /*b930*/  STS.U16 [R49+0xa], R10 ;  /* 0x00000a0a31007388 */ /* 0x0005e80000000400 */
[----:B------:R4:W-:Y:S01]  /*b940*/  STS.U16 [R49+0xc], R4 ;  /* 0x00000c0431007388 */ /* 0x0009e20000000400 */
[----:B0-----:R-:W-:-:S02]  /*b950*/  PRMT R6, R3, 0x7632, R6 ;  /* 0x0000763203067816 */ /* 0x001fc40000000006 */
[----:B--2---:R-:W-:Y:S02]  /*b960*/  PRMT R10, R0, 0x7632, R10 ;  /* 0x00007632000a7816 */ /* 0x004fe4000000000a */
        /* <DEDUP_REMOVED lines=35> */
[----:B---3--:R-:W-:Y:S01]  /*bba0*/  UIMAD.WIDE.U32 UR6, UR12, UR10, UR6 ;  /* 0x0000000a0c0672a5 */ /* 0x008fe2000f8e0006 */
[----:B------:R-:W-:-:S03]  /*bbb0*/  FADD.FTZ R121, R121, R88 ;  /* 0x0000005879797221 */ /* 0x000fc60000010000 */
[----:B------:R-:W-:Y:S02]  /*bbc0*/  UIMAD UR7, UR12, UR11, UR7 ;  /* 0x0000000b0c0772a4 */ /* 0x000fe4000f8e0207 */
[----:B0-----:R-:W-:Y:S01]  /*bbd0*/  IADD3 R0, P0, PT, R84, UR6, RZ ;  /* 0x0000000654007c10 */ /* 0x001fe2000ff1e0ff */
[----:B------:R-:W-:-:S03]  /*bbe0*/  FADD.FTZ R121, R121, R116 ;  /* 0x0000007479797221 */ /* 0x000fc60000010000 */
[----:B------:R-:W-:Y:S02]  /*bbf0*/  IADD3.X R3, PT, PT, RZ, UR7, RZ, P0, !PT ;  /* 0x00000007ff037c10 */ /* 0x000fe400087fe4ff */
[----:B--2---:R-:W-:Y:S01]  /*bc00*/  LEA R2, P2, R0, UR8, 0x1 ;  /* 0x0000000800027c11 */ /* 0x004fe2000f8408ff */
[----:B------:R-:W-:-:S03]  /*bc10*/  FADD.FTZ R118, R121, R118 ;  /* 0x0000007679767221 */ /* 0x000fc60000010000 */
[----:B------:R-:W-:Y:S01]  /*bc20*/  LEA.HI.X R3, R0, UR9, R3, 0x1, P2 ;  /* 0x0000000900037c11 */ /* 0x000fe200090f0c03 */
[----:B------:R-:W-:Y:S01]  /*bc30*/  FADD.FTZ R125, R118, R125 ;  /* 0x0000007d767d7221 */ /* 0x000fe20000010000 */
[-C--:B-1----:R-:W-:Y:S02]  /*bc40*/  ISETP.GE.AND P1, PT, R82, R21.reuse, PT ;  /* 0x000000155200720c */ /* 0x082fe40003f26270 */
        /* <DEDUP_REMOVED lines=55> */
.L_x_7173:
        /* <DEDUP_REMOVED lines=33> */
.L_x_7248:
[----:B------:R-:W-:Y:S05]  /*c1d0*/  BSYNC.RECONVERGENT B0 ;  /* 0x0000000000007941 */ /* 0x000fea0003800200 */
.L_x_7247:
        /* <DEDUP_REMOVED lines=31> */
.L_x_7250:
[----:B------:R-:W-:Y:S05]  /*c3d0*/  BSYNC.RECONVERGENT B0 ;  /* 0x0000000000007941 */ /* 0x000fea0003800200 */
.L_x_7249:
        /* <DEDUP_REMOVED lines=17> */
.L_x_7252:
[----:B------:R-:W-:Y:S01]  /*c4f0*/  LEA R0, R11, UR14, 0x2 ;  /* 0x0000000e0b007c11 */ /* 0x000fe2000f8e10ff */
[----:B-12---:R-:W-:Y:S01]  /*c500*/  IMAD.U32 R3, RZ, RZ, UR5 ;  /* 0x00000005ff037e24 */ /* 0x006fe2000f8e00ff */
[----:B------:R-:W-:Y:S01]  /*c510*/  SHF.R.S32.HI R3, RZ, 0x1f, R11 ;  /* 0x0000001fff037819 */ /* 0x000fe2000001140b */
[----:B------:R-:W-:Y:S01]  /*c520*/  UMOV UR8, UR6 ;  /* 0x0000000600087c82 */ /* 0x000fe20008000000 */
[----:B------:R-:W-:Y:S01]  /*c530*/  MOV R2, UR4 ;  /* 0x0000000400027c02 */ /* 0x000fe20008000f00 */
[----:B0-----:R-:W0:Y:S01]  /*c540*/  LDS R13, [R0+0x1f28] ;  /* 0x001f2800000d7984 */ /* 0x001e220000000800 */
[----:B------:R-:W-:Y:S01]  /*c550*/  MOV R7, UR12 ;  /* 0x0000000c00077c02 */ /* 0x000fe20008000f00 */
[C---:B------:R-:W-:Y:S01]  /*c560*/  IMAD R4, R3.reuse, R16, RZ ;  /* 0x0000001003047224 */ /* 0x040fe200078e02ff */
[----:B------:R-:W-:Y:S01]  /*c570*/  MOV R6, R2 ;  /* 0x0000000200067202 */ /* 0x000fe20000000f00 */
[----:B------:R-:W1:Y:S01]  /*c580*/  LDS R15, [R0+0x2328] ;  /* 0x00232800000f7984 */ /* 0x000e620000000800 */
        /* <DEDUP_REMOVED lines=17> */
.L_x_7251:
[----:B------:R-:W-:Y:S05]  /*c6a0*/  EXIT ;  /* 0x000000000000794d */ /* 0x000fea0003800000 */
.L_x_7253:
        /* <DEDUP_REMOVED lines=13> */
.L_x_10483:


//--------------------- .text._Z25selective_scan_bwd_kernelI32Selective_Scan_bwd_kernel_traitsILi32ELi16ELb0ELb1ELb1ELb0ELb0EN3c108BFloat16EfEEv12SSMParamsBwd --------------------------
	.section	.text._Z25selective_scan_bwd_kernelI32Selective_Scan_bwd_kernel_traitsILi32ELi16ELb0ELb1ELb1ELb0ELb0EN3c108BFloat16EfEEv12SSMParamsBwd,"ax",@progbits
	.align	128
        .global         _Z25selective_scan_bwd_kernelI32Selective_Scan_bwd_kernel_traitsILi32ELi16ELb0ELb1ELb1ELb0ELb0EN3c108BFloat16EfEEv12SSMParamsBwd
        .type           _Z25selective_scan_bwd_kernelI32Selective_Scan_bwd_kernel_traitsILi32ELi16ELb0ELb1ELb1ELb0ELb0EN3c108BFloat16EfEEv12SSMParamsBwd,@function
        .size           _Z25selective_scan_bwd_kernelI32Selective_Scan_bwd_kernel_traitsILi32ELi16ELb0ELb1ELb1ELb0ELb0EN3c108BFloat16EfEEv12SSMParamsBwd,(.L_x_10484 - _Z25selective_scan_bwd_kernelI32Selective_Scan_bwd_kernel_traitsILi32ELi16ELb0ELb1ELb1ELb0ELb0EN3c108BFloat16EfEEv12SSMParamsBwd)
        .other          _Z25selective_scan_bwd_kernelI32Selective_Scan_bwd_kernel_traitsILi32ELi16ELb0ELb1ELb1ELb0ELb0EN3c108BFloat16EfEEv12SSMParamsBwd,@"STO_CUDA_ENTRY STV_DEFAULT"
_Z25selective_scan_bwd_kernelI32Selective_Scan_bwd_kernel_traitsILi32ELi16ELb0ELb1ELb1ELb0ELb0EN3c108BFloat16EfEEv12SSMParamsBwd:
.text._Z25selective_scan_bwd_kernelI32Selective_Scan_bwd_kernel_traitsILi32ELi16ELb0ELb1ELb1ELb0ELb0EN3c108BFloat16EfEEv12SSMParamsBwd:
        /* <DEDUP_REMOVED lines=29> */
[----:B------:R-:W3:Y:S01]  /*01d0*/  LDCU.64 UR24, c[0x0][0x3b0] ;  /* 0x00007600ff1877ac */ /* 0x000ee20008000a00 */
[----:B------:R-:W-:Y:S01]  /*01e0*/  IMAD.U32 R5, RZ, RZ, UR5 ;  /* 0x00000005ff057e24 */ /* 0x000fe2000f8e00ff */
[----:B------:R-:W0:Y:S02]  /*01f0*/  LDC.64 R16, c[0x0][0x450] ;  /* 0x00011400ff107b82 */ /* 0x000e240000000a00 */
[----:B------:R-:W-:Y:S01]  /*0200*/  IMAD.U32 R7, RZ, RZ, UR7 ;  /* 0x00000007ff077e24 */ /* 0x000fe2000f8e00ff */
[----:B------:R-:W3:Y:S01]  /*0210*/  LDCU.64 UR26, c[0x0][0x3d0] ;  /* 0x00007a00ff1a77ac */ /* 0x000ee20008000a00 */
[----:B----4-:R-:W5:Y:S01]  /*0220*/  @P0 LDG.E R2, desc[UR20][R4.64] ;  /* 0x0000001404020981 */ /* 0x010f62000c1e1900 */
[----:B-1----:R-:W-:Y:S01]  /*0230*/  IADD3 R8, PT, PT, R0, 0xffffffe, RZ ;  /* 0x0ffffffe00087810 */ /* 0x002fe20007ffe0ff */
[----:B------:R-:W-:-:S02]  /*0240*/  UIMAD.WIDE.U32 UR4, UR23, UR16, URZ ;  /* 0x00000010170472a5 */ /* 0x000fc4000f8e00ff */
[----:B------:R1:W5:Y:S01]  /*0250*/  @P1 LDG.E R3, desc[UR20][R6.64] ;  /* 0x0000001406031981 */ /* 0x000362000c1e1900 */
[----:B------:R-:W-:Y:S01]  /*0260*/  UIMAD.WIDE.U32 UR6, UR23, UR12, URZ ;  /* 0x0000000c170672a5 */ /* 0x000fe2000f8e00ff */
[----:B------:R4:W2:Y:S01]  /*0270*/  F2I.FTZ.U32.TRUNC.NTZ R9, R8 ;  /* 0x0000000800097305 */ /* 0x0008a2000021f000 */
[----:B------:R-:W-:Y:S01]  /*0280*/  IABS R0, UR22 ;  /* 0x0000001600007c13 */ /* 0x000fe20008000000 */
[----:B------:R-:W-:Y:S02]  /*0290*/  UIMAD UR5, UR23, UR17, UR5 ;  /* 0x00000011170572a4 */ /* 0x000fe4000f8e0205 */
[----:B------:R-:W-:Y:S02]  /*02a0*/  UIMAD UR7, UR23, UR13, UR7 ;  /* 0x0000000d170772a4 */ /* 0x000fe4000f8e0207 */
[----:B------:R-:W-:Y:S02]  /*02b0*/  UIMAD.WIDE.U32 UR8, UR22, UR18, UR4 ;  /* 0x00000012160872a5 */ /* 0x000fe4000f8e0004 */
[----:B------:R-:W-:Y:S01]  /*02c0*/  UIMAD.WIDE.U32 UR10, UR22, UR14, UR6 ;  /* 0x0000000e160a72a5 */ /* 0x000fe2000f8e0006 */
[----:B----4-:R-:W-:Y:S01]  /*02d0*/  HFMA2 R8, -RZ, RZ, 0, 0 ;  /* 0x00000000ff087431 */ /* 0x010fe200000001ff */
[----:B------:R-:W4:Y:S01]  /*02e0*/  LDCU.64 UR16, c[0x0][0x498] ;  /* 0x00009300ff1077ac */ /* 0x000f220008000a00 */
[----:B-1----:R-:W1:Y:S01]  /*02f0*/  LDC.64 R6, c[0x0][0x3c8] ;  /* 0x0000f200ff067b82 */ /* 0x002e620000000a00 */
[----:B------:R-:W-:Y:S01]  /*0300*/  UIMAD UR18, UR22, UR15, UR11 ;  /* 0x0000000f161272a4 */ /* 0x000fe2000f8e020b */
[----:B--2---:R-:W-:-:S02]  /*0310*/  IMAD.MOV R4, RZ, RZ, -R9 ;  /* 0x000000ffff047224 */ /* 0x004fc400078e0a09 */
[----:B------:R-:W2:Y:S02]  /*0320*/  LDCU.128 UR4, c[0x0][0x460] ;  /* 0x00008c00ff0477ac */ /* 0x000ea40008000c00 */
[----:B------:R-:W-:Y:S01]  /*0330*/  IMAD R5, R4, R11, RZ ;  /* 0x0000000b04057224 */ /* 0x000fe200078e02ff */
[----:B------:R-:W-:Y:S02]  /*0340*/  ULEA UR15, UR28, 0xfffffe00, 0x9 ;  /* 0xfffffe001c0f7891 */ /* 0x000fe4000f8e48ff */
[----:B------:R-:W-:Y:S01]  /*0350*/  UIMAD UR19, UR22, UR19, UR9 ;  /* 0x00000013161372a4 */ /* 0x000fe2000f8e0209 */
[----:B------:R-:W-:Y:S01]  /*0360*/  IMAD.HI.U32 R8, R9, R5, R8 ;  /* 0x0000000509087227 */ /* 0x000fe200078e0008 */
[----:B------:R-:W-:Y:S02]  /*0370*/  UIADD3 UR8, UP0, UPT, UR15, UR8, URZ ;  /* 0x000000080f087290 */ /* 0x000fe4000ff1e0ff */
[----:B------:R-:W-:Y:S02]  /*0380*/  USHF.R.S32.HI UR29, URZ, 0x1f, UR15 ;  /* 0x0000001fff1d7899 */ /* 0x000fe4000801140f */
[----:B----4-:R-:W-:Y:S01]  /*0390*/  UIMAD.WIDE.U32 UR12, UR23, UR16, URZ ;  /* 0x00000010170c72a5 */ /* 0x010fe2000f8e00ff */
[----:B------:R-:W-:Y:S01]  /*03a0*/  IMAD.HI.U32 R4, R8, R0, RZ ;  /* 0x0000000008047227 */ /* 0x000fe200078e00ff */
[----:B------:R-:W-:-:S02]  /*03b0*/  UIADD3.X UR19, UPT, UPT, UR29, UR19, URZ, UP0, !UPT ;  /* 0x000000131d137290 */ /* 0x000fc400087fe4ff */
[----:B------:R-:W-:Y:S01]  /*03c0*/  UISETP.NE.U32.AND UP0, UPT, UR30, URZ, UPT ;  /* 0x000000ff1e00728c */ /* 0x000fe2000bf05070 */
[----:B------:R-:W-:Y:S01]  /*03d0*/  IMAD.MOV R5, RZ, RZ, -R4 ;  /* 0x000000ffff057224 */ /* 0x000fe200078e0a04 */
[----:B--2---:R-:W-:Y:S02]  /*03e0*/  ULEA UR11, UP1, UR8, UR4, 0x1 ;  /* 0x00000004080b7291 */ /* 0x004fe4000f8208ff */
[----:B------:R-:W-:Y:S01]  /*03f0*/  UIADD3 UR10, UP2, UPT, UR15, UR10, URZ ;  /* 0x0000000a0f0a7290 */ /* 0x000fe2000ff5e0ff */
[C---:B------:R-:W-:Y:S01]  /*0400*/  IMAD R0, R11.reuse, R5, R0 ;  /* 0x000000050b007224 */ /* 0x040fe200078e0200 */
[----:B------:R-:W-:Y:S02]  /*0410*/  UISETP.NE.AND.EX UP0, UPT, UR31, URZ, UPT, UP0 ;  /* 0x000000ff1f00728c */ /* 0x000fe4000bf05300 */
[----:B------:R-:W-:Y:S02]  /*0420*/  ULEA.HI.X UR19, UR8, UR5, UR19, 0x1, UP1 ;  /* 0x0000000508137291 */ /* 0x000fe400088f0c13 */
[----:B------:R-:W-:Y:S01]  /*0430*/  ISETP.GT.U32.AND P1, PT, R11, R0, PT ;  /* 0x000000000b00720c */ /* 0x000fe20003f24070 */
[----:B------:R-:W-:Y:S01]  /*0440*/  UIMAD UR5, UR23, UR17, UR13 ;  /* 0x00000011170572a4 */ /* 0x000fe2000f8e020d */
[----:B------:R-:W2:Y:S01]  /*0450*/  LDCU.64 UR16, c[0x0][0x4a0] ;  /* 0x00009400ff1077ac */ /* 0x000ea20008000a00 */
[----:B------:R-:W-:-:S02]  /*0460*/  ULEA UR14, UP3, UR10, UR6, 0x1 ;  /* 0x000000060a0e7291 */ /* 0x000fc4000f8608ff */
[----:B------:R-:W-:Y:S02]  /*0470*/  UIADD3.X UR18, UPT, UPT, UR29, UR18, URZ, UP2, !UPT ;  /* 0x000000121d127290 */ /* 0x000fe400097fe4ff */
[----:B---3--:R-:W-:-:S06]  /*0480*/  UIMAD.WIDE.U32 UR8, UR23, UR26, URZ ;  /* 0x0000001a170872a5 */ /* 0x008fcc000f8e00ff */
[-C--:B------:R-:W-:Y:S01]  /*0490*/  @!P1 IADD3 R0, PT, PT, R0, -R11.reuse, RZ ;  /* 0x8000000b00009210 */ /* 0x080fe20007ffe0ff */
[----:B------:R-:W-:Y:S01]  /*04a0*/  @!P1 VIADD R4, R4, 0x1 ;  /* 0x0000000104049836 */ /* 0x000fe20000000000 */
[----:B------:R-:W-:Y:S01]  /*04b0*/  ISETP.NE.AND P1, PT, R10, RZ, PT ;  /* 0x000000ff0a00720c */ /* 0x000fe20003f25270 */
[----:B------:R-:W-:Y:S01]  /*04c0*/  ULEA.HI.X UR18, UR10, UR7, UR18, 0x1, UP3 ;  /* 0x000000070a127291 */ /* 0x000fe200098f0c12 */
[----:B------:R-:W-:Y:S01]  /*04d0*/  ISETP.GE.U32.AND P0, PT, R0, R11, PT ;  /* 0x0000000b0000720c */ /* 0x000fe20003f06070 */
[----:B------:R-:W3:Y:S01]  /*04e0*/  @UP0 LDCU UR10, c[0x0][0x384] ;  /* 0x00007080ff0a07ac */ /* 0x000ee20008000800 */
[----:B------:R-:W-:Y:S01]  /*04f0*/  LOP3.LUT R0, R10, UR22, RZ, 0x3c, !PT ;  /* 0x000000160a007c12 */ /* 0x000fe2000f8e3cff */
[----:B------:R-:W-:-:S03]  /*0500*/  UIMAD.WIDE.U32 UR6, UR23, UR24, URZ ;  /* 0x00000018170672a5 */ /* 0x000fc6000f8e00ff */
[----:B------:R-:W-:Y:S01]  /*0510*/  ISETP.GE.AND P2, PT, R0, RZ, PT ;  /* 0x000000ff0000720c */ /* 0x000fe20003f46270 */
[----:B------:R-:W-:Y:S01]  /*0520*/  UMOV UR4, UR12 ;  /* 0x0000000c00047c82 */ /* 0x000fe20008000000 */
[----:B------:R-:W4:Y:S01]  /*0530*/  @UP0 LDCU UR12, c[0x0][0x38c] ;  /* 0x00007180ff0c07ac */ /* 0x000f220008000800 */
[----:B------:R-:W-:-:S04]  /*0540*/  UIMAD UR7, UR23, UR25, UR7 ;  /* 0x00000019170772a4 */ /* 0x000fc8000f8e0207 */
[----:B------:R-:W-:Y:S01]  /*0550*/  @P0 IADD3 R4, PT, PT, R4, 0x1, RZ ;  /* 0x0000000104040810 */ /* 0x000fe20007ffe0ff */
[----:B------:R-:W4:Y:S01]  /*0560*/  LDCU.64 UR24, c[0x0][0x528] ;  /* 0x0000a500ff1877ac */ /* 0x000f220008000a00 */
[----:B------:R-:W-:-:S04]  /*0570*/  UIMAD UR9, UR23, UR27, UR9 ;  /* 0x0000001b170972a4 */ /* 0x000fc8000f8e0209 */
[----:B------:R-:W-:Y:S01]  /*0580*/  @!P2 IMAD.MOV R4, RZ, RZ, -R4 ;  /* 0x000000ffff04a224 */ /* 0x000fe200078e0a04 */
[----:B------:R-:W-:Y:S01]  /*0590*/  @!P1 LOP3.LUT R4, RZ, R10, RZ, 0x33, !PT ;  /* 0x0000000aff049212 */ /* 0x000fe200078e33ff */
[----:B--2---:R-:W-:Y:S01]  /*05a0*/  UIMAD.WIDE.U32 UR4, UR22, UR16, UR4 ;  /* 0x00000010160472a5 */ /* 0x004fe2000f8e0004 */
[----:B------:R-:W2:Y:S02]  /*05b0*/  @UP0 LDCU.64 UR26, c[0x0][0x480] ;  /* 0x00009000ff1a07ac */ /* 0x000ea40008000a00 */
[----:B------:R-:W-:Y:S01]  /*05c0*/  SHF.R.S32.HI R5, RZ, 0x1f, R4 ;  /* 0x0000001fff057819 */ /* 0x000fe20000011404 */
[C---:B0-----:R-:W-:Y:S01]  /*05d0*/  IMAD.WIDE.U32 R8, R4.reuse, R12, UR8 ;  /* 0x0000000804087e25 */ /* 0x041fe2000f8e000c */
[----:B------:R-:W-:Y:S02]  /*05e0*/  UIMAD UR17, UR22, UR17, UR5 ;  /* 0x00000011161172a4 */ /* 0x000fe4000f8e0205 */
[----:B------:R-:W-:Y:S01]  /*05f0*/  UIADD3 UR5, UP1, UPT, UR15, UR4, URZ ;  /* 0x000000040f057290 */ /* 0x000fe2000ff3e0ff */
[C---:B-1----:R-:W-:Y:S01]  /*0600*/  IMAD R0, R5.reuse, R6, RZ ;  /* 0x0000000605007224 */ /* 0x042fe200078e02ff */
[----:B---3--:R-:W-:Y:S01]  /*0610*/  @UP0 UIMAD UR4, UR23, UR10, UR22 ;  /* 0x0000000a170402a4 */ /* 0x008fe2000f8e0216 */
[----:B------:R-:W-:Y:S01]  /*0620*/  IMAD R5, R5, R12, RZ ;  /* 0x0000000c05057224 */ /* 0x000fe200078e02ff */
[----:B------:R-:W-:Y:S01]  /*0630*/  UIADD3.X UR17, UPT, UPT, UR29, UR17, URZ, UP1, !UPT ;  /* 0x000000111d117290 */ /* 0x000fe20008ffe4ff */
[C---:B------:R-:W-:Y:S01]  /*0640*/  IMAD R11, R4.reuse, R7, R0 ;  /* 0x00000007040b7224 */ /* 0x040fe200078e0200 */
[----:B------:R-:W-:Y:S01]  /*0650*/  @UP0 UIMAD UR4, UR4, UR28, URZ ;  /* 0x0000001c040402a4 */ /* 0x000fe2000f8e02ff */
[----:B------:R-:W-:Y:S01]  /*0660*/  IMAD.WIDE.U32 R6, R4, R6, UR6 ;  /* 0x0000000604067e25 */ /* 0x000fe2000f8e0006 */
[----:B----4-:R-:W-:-:S02]  /*0670*/  ULEA UR16, UP1, UR5, UR24, 0x1 ;  /* 0x0000001805107291 */ /* 0x010fc4000f8208ff */
[----:B------:R-:W-:Y:S01]  /*0680*/  @UP0 UIMAD UR6, UR4, UR12, URZ ;  /* 0x0000000c040602a4 */ /* 0x000fe2000f8e02ff */
[----:B------:R-:W-:Y:S01]  /*0690*/  IMAD R13, R4, R13, R5 ;  /* 0x0000000d040d7224 */ /* 0x000fe200078e0205 */
[----:B------:R-:W-:Y:S01]  /*06a0*/  ULEA.HI.X UR17, UR5, UR25, UR17, 0x1, UP1 ;  /* 0x0000001905117291 */ /* 0x000fe200088f0c11 */
[----:B------:R-:W-:Y:S01]  /*06b0*/  IADD3 R5, P0, PT, R6, UR15, RZ ;  /* 0x0000000f06057c10 */ /* 0x000fe2000ff1e0ff */
[----:B------:R-:W-:Y:S01]  /*06c0*/  UMOV UR4, URZ ;  /* 0x000000ff00047c82 */ /* 0x000fe20008000000 */
[----:B------:R-:W-:Y:S01]  /*06d0*/  UMOV UR5, URZ ;  /* 0x000000ff00057c82 */ /* 0x000fe20008000000 */
[----:B--2---:R-:W-:Y:S01]  /*06e0*/  @UP0 UIMAD.WIDE UR4, UR6, 0x8, UR26 ;  /* 0x00000008060408a5 */ /* 0x004fe2000f8e021a */
[----:B------:R-:W-:Y:S01]  /*06f0*/  IADD3 R6, PT, PT, R7, R11, RZ ;  /* 0x0000000b07067210 */ /* 0x000fe20007ffe0ff */
[----:B------:R-:W-:Y:S01]  /*0700*/  UISETP.GE.AND UP0, UPT, UR28, 0x1, UPT ;  /* 0x000000011c00788c */ /* 0x000fe2000bf06270 */
[----:B------:R-:W-:Y:S01]  /*0710*/  IMAD.IADD R0, R9, 0x1, R13 ;  /* 0x0000000109007824 */ /* 0x000fe200078e020d */
[----:B------:R-:W-:-:S02]  /*0720*/  IADD3 R11, P2, PT, R8, UR15, RZ ;  /* 0x0000000f080b7c10 */ /* 0x000fc4000ff5e0ff */
[----:B------:R-:W-:Y:S02]  /*0730*/  LEA R7, P1, R5, R14, 0x1 ;  /* 0x0000000e05077211 */ /* 0x000fe400078208ff */
[----:B------:R-:W-:Y:S02]  /*0740*/  IADD3.X R6, PT, PT, R6, UR29, RZ, P0, !PT ;  /* 0x0000001d06067c10 */ /* 0x000fe400087fe4ff */
[----:B------:R-:W-:Y:S02]  /*0750*/  LEA R10, P3, R11, R16, 0x1 ;  /* 0x000000100b0a7211 */ /* 0x000fe400078608ff */
[----:B------:R-:W-:Y:S02]  /*0760*/  IADD3.X R0, PT, PT, R0, UR29, RZ, P2, !PT ;  /* 0x0000001d00007c10 */ /* 0x000fe400097fe4ff */
[----:B------:R-:W-:Y:S01]  /*0770*/  LEA.HI.X R9, R5, R15, R6, 0x1, P1 ;  /* 0x0000000f05097211 */ /* 0x000fe200008f0c06 */
[----:B------:R-:W-:Y:S01]  /*0780*/  HFMA2 R5, -RZ, RZ, 0, 0 ;  /* 0x00000000ff057431 */ /* 0x000fe200000001ff */
[----:B------:R-:W-:Y:S01]  /*0790*/  LEA.HI.X R11, R11, R17, R0, 0x1, P3 ;  /* 0x000000110b0b7211 */ /* 0x000fe200018f0c00 */
[----:B------:R-:W-:Y:S01]  /*07a0*/  IMAD.MOV.U32 R6, RZ, RZ, RZ ;  /* 0x000000ffff067224 */ /* 0x000fe200078e00ff */
[----:B------:R-:W-:Y:S06]  /*07b0*/  BRA.U !UP0, `(.L_x_7254) ;  /* 0x0000006908a87547 */ /* 0x000fec000b800000 */
[----:B------:R-:W0:Y:S01]  /*07c0*/  S2R R8, SR_TID.X ;  /* 0x0000000000087919 */ /* 0x000e220000002100 */
[----:B------:R-:W1:Y:S01]  /*07d0*/  S2UR UR15, SR_CgaCtaId ;  /* 0x00000000000f79c3 */ /* 0x000e620000008800 */
[----:B------:R-:W2:Y:S01]  /*07e0*/  LDCU.64 UR8, c[0x0][0x3a0] ;  /* 0x00007400ff0877ac */ /* 0x000ea20008000a00 */
[----:B------:R-:W-:Y:S01]  /*07f0*/  IMAD.MOV.U32 R6, RZ, RZ, RZ ;  /* 0x000000ffff067224 */ /* 0x000fe200078e00ff */
[----:B------:R-:W-:Y:S01]  /*0800*/  MOV R5, RZ ;  /* 0x000000ff00057202 */ /* 0x000fe20000000f00 */
[----:B------:R-:W-:Y:S01]  /*0810*/  UMOV UR12, UR14 ;  /* 0x0000000e000c7c82 */ /* 0x000fe20008000000 */
[----:B------:R-:W-:Y:S01]  /*0820*/  UMOV UR14, 0x400 ;  /* 0x00000400000e7882 */ /* 0x000fe20000000000 */
[----:B------:R-:W-:Y:S01]  /*0830*/  UMOV UR10, UR11 ;  /* 0x0000000b000a7c82 */ /* 0x000fe20008000000 */
[----:B------:R-:W-:Y:S01]  /*0840*/  UMOV UR11, UR19 ;  /* 0x00000013000b7c82 */ /* 0x000fe20008000000 */
[----:B------:R-:W-:Y:S01]  /*0850*/  UMOV UR13, UR18 ;  /* 0x00000012000d7c82 */ /* 0x000fe20008000000 */
[----:B--2---:R-:W-:Y:S01]  /*0860*/  UIMAD.WIDE.U32 UR6, UR22, UR8, URZ ;  /* 0x00000008160672a5 */ /* 0x004fe2000f8e00ff */
[----:B------:R-:W2:Y:S01]  /*0870*/  LDCU UR8, c[0x0][0x394] ;  /* 0x00007280ff0877ac */ /* 0x000ea20008000800 */
[----:B-1----:R-:W-:-:S02]  /*0880*/  ULEA UR14, UR15, UR14, 0x18 ;  /* 0x0000000e0f0e7291 */ /* 0x002fc4000f8ec0ff */
[----:B------:R-:W-:Y:S02]  /*0890*/  UIMAD UR9, UR22, UR9, UR7 ;  /* 0x00000009160972a4 */ /* 0x000fe4000f8e0207 */
[----:B------:R-:W-:Y:S01]  /*08a0*/  UIADD3 UR14, UPT, UPT, UR14, 0x840, URZ ;  /* 0x000008400e0e7890 */ /* 0x000fe2000fffe0ff */
[C---:B0-----:R-:W-:Y:S01]  /*08b0*/  SHF.L.U32 R0, R8.reuse, 0x4, RZ ;  /* 0x0000000408007819 */ /* 0x041fe200000006ff */
[----:B------:R-:W-:Y:S01]  /*08c0*/  UMOV UR15, UR17 ;  /* 0x00000011000f7c82 */ /* 0x000fe20008000000 */
[----:B------:R-:W-:Y:S02]  /*08d0*/  LEA.HI R15, R8, R8, RZ, 0x1b ;  /* 0x00000008080f7211 */ /* 0x000fe400078fd8ff */
[C---:B------:R-:W-:Y:S02]  /*08e0*/  LOP3.LUT R13, R0.reuse, 0x3e00, RZ, 0xc0, !PT ;  /* 0x00003e00000d7812 */ /* 0x040fe400078ec0ff */
[----:B------:R-:W-:Y:S02]  /*08f0*/  LEA.HI R14, R0, R0, RZ, 0x1b ;  /* 0x00000000000e7211 */ /* 0x000fe400078fd8ff */
[----:B------:R-:W-:-:S02]  /*0900*/  LOP3.LUT R12, R13, 0x1f, R8, 0xf8, !PT ;  /* 0x0000001f0d0c7812 */ /* 0x000fc400078ef808 */
[----:B------:R-:W-:Y:S02]  /*0910*/  LOP3.LUT R13, R8, 0x1f, RZ, 0xc0, !PT ;  /* 0x0000001f080d7812 */ /* 0x000fe400078ec0ff */
        /* <DEDUP_REMOVED lines=14> */
[----:B------:R-:W-:Y:S02]  /*0a00*/  LOP3.LUT R30, R12, 0x1e0, RZ, 0xfc, !PT ;  /* 0x000001e00c1e7812 */ /* 0x000fe400078efcff */
[----:B------:R-:W-:Y:S02]  /*0a10*/  LEA R14, R14, UR14, 0x2 ;  /* 0x0000000e0e0e7c11 */ /* 0x000fe4000f8e10ff */
[----:B------:R-:W-:Y:S01]  /*0a20*/  LEA R15, R15, UR14, 0x2 ;  /* 0x0000000e0f0f7c11 */ /* 0x000fe2000f8e10ff */
[----:B--2---:R-:W-:-:S06]  /*0a30*/  UMOV UR14, UR16 ;  /* 0x00000010000e7c82 */ /* 0x004fcc0008000000 */
.L_x_7294:
[----:B0-----:R-:W0:Y:S01]  /*0a40*/  LDCU UR16, c[0x0][0x388] ;  /* 0x00007100ff1077ac */ /* 0x001e220008000800 */
[----:B------:R-:W-:Y:S01]  /*0a50*/  IMAD.SHL.U32 R50, R12, 0x2, RZ ;  /* 0x000000020c327824 */ /* 0x000fe200078e00ff */
[----:B------:R-:W-:Y:S01]  /*0a60*/  PRMT R33, RZ, 0x7610, R33 ;  /* 0x00007610ff217816 */ /* 0x000fe20000000021 */
[----:B------:R-:W-:Y:S01]  /*0a70*/  ULEA UR18, UR8, 0xfffffe00, 0x9 ;  /* 0xfffffe0008127891 */ /* 0x000fe2000f8e48ff */
[----:B------:R-:W-:Y:S02]  /*0a80*/  PRMT R44, RZ, 0x7610, R44 ;  /* 0x00007610ff2c7816 */ /* 0x000fe4000000002c */
[C---:B------:R-:W-:Y:S02]  /*0a90*/  IADD3 R34, P2, PT, R50.reuse, UR10, RZ ;  /* 0x0000000a32227c10 */ /* 0x040fe4000ff5e0ff */
[C---:B------:R-:W-:Y:S02]  /*0aa0*/  IADD3 R52, P1, PT, R50.reuse, UR12, RZ ;  /* 0x0000000c32347c10 */ /* 0x040fe4000ff3e0ff */
[----:B------:R-:W-:-:S02]  /*0ab0*/  IADD3 R50, P0, PT, R50, UR14, RZ ;  /* 0x0000000e32327c10 */ /* 0x000fc4000ff1e0ff */
[----:B------:R-:W-:Y:S01]  /*0ac0*/  IADD3.X R35, PT, PT, RZ, UR11, RZ, P2, !PT ;  /* 0x0000000bff237c10 */ /* 0x000fe200097fe4ff */
[----:B------:R-:W-:Y:S01]  /*0ad0*/  IMAD.X R53, RZ, RZ, UR13, P1 ;  /* 0x0000000dff357e24 */ /* 0x000fe200088e06ff */
        /* <DEDUP_REMOVED lines=55> */
[CC--:B-1----:R-:W-:Y:S01]  /*0e50*/  LEA.HI.SX32 R32, R31.reuse, R31.reuse, 0x1b ;  /* 0x0000001f1f207211 */ /* 0x0c2fe200078fdaff */
[C---:B------:R-:W-:Y:S01]  /*0e60*/  VIADD R36, R31.reuse, 0x20 ;  /* 0x000000201f247836 */ /* 0x040fe20000000000 */
[C---:B------:R-:W-:Y:S01]  /*0e70*/  IADD3 R42, PT, PT, R31.reuse, 0x40, RZ ;  /* 0x000000401f2a7810 */ /* 0x040fe20007ffe0ff */
[C---:B------:R-:W-:Y:S01]  /*0e80*/  VIADD R58, R31.reuse, 0x60 ;  /* 0x000000601f3a7836 */ /* 0x040fe20000000000 */
[----:B------:R-:W-:Y:S02]  /*0e90*/  LEA R32, R32, UR28, 0x1 ;  /* 0x0000001c20207c11 */ /* 0x000fe4000f8e08ff */
[C---:B------:R-:W-:Y:S01]  /*0ea0*/  IADD3 R60, PT, PT, R31.reuse, 0x80, RZ ;  /* 0x000000801f3c7810 */ /* 0x040fe20007ffe0ff */
[----:B------:R-:W-:Y:S01]  /*0eb0*/  VIADD R62, R31, 0xa0 ;  /* 0x000000a01f3e7836 */ /* 0x000fe20000000000 */
[----:B------:R-:W-:-:S02]  /*0ec0*/  LEA.HI.SX32 R36, R36, R31, 0x1b ;  /* 0x0000001f24247211 */ /* 0x000fc400078fdaff */
[-C--:B------:R-:W-:Y:S02]  /*0ed0*/  LEA.HI.SX32 R34, R42, R31.reuse, 0x1b ;  /* 0x0000001f2a227211 */ /* 0x080fe400078fdaff */
[-C--:B------:R-:W-:Y:S02]  /*0ee0*/  LEA.HI.SX32 R60, R60, R31.reuse, 0x1b ;  /* 0x0000001f3c3c7211 */ /* 0x080fe400078fdaff */
[-C--:B------:R-:W-:Y:S01]  /*0ef0*/  LEA.HI.SX32 R35, R58, R31.reuse, 0x1b ;  /* 0x0000001f3a237211 */ /* 0x080fe200078fdaff */
[C---:B------:R-:W-:Y:S01]  /*0f00*/  VIADD R58, R31.reuse, 0xe0 ;  /* 0x000000e01f3a7836 */ /* 0x040fe20000000000 */
[----:B------:R-:W-:Y:S02]  /*0f10*/  LEA.HI.SX32 R37, R62, R31, 0x1b ;  /* 0x0000001f3e257211 */ /* 0x000fe400078fdaff */
[C---:B------:R-:W-:Y:S02]  /*0f20*/  IADD3 R42, PT, PT, R31.reuse, 0xc0, RZ ;  /* 0x000000c01f2a7810 */ /* 0x040fe40007ffe0ff */
[----:B------:R-:W-:Y:S01]  /*0f30*/  LEA R34, R34, UR28, 0x1 ;  /* 0x0000001c22227c11 */ /* 0x000fe2000f8e08ff */
[----:B------:R-:W-:Y:S01]  /*0f40*/  VIADD R62, R31, 0x120 ;  /* 0x000001201f3e7836 */ /* 0x000fe20000000000 */
[----:B------:R-:W-:-:S02]  /*0f50*/  LEA R35, R35, UR28, 0x1 ;  /* 0x0000001c23237c11 */ /* 0x000fc4000f8e08ff */
[----:B------:R-:W-:Y:S02]  /*0f60*/  LEA R37, R37, UR28, 0x1 ;  /* 0x0000001c25257c11 */ /* 0x000fe4000f8e08ff */
[----:B------:R-:W-:Y:S02]  /*0f70*/  IADD3 R64, PT, PT, R31, 0x140, RZ ;  /* 0x000001401f407810 */ /* 0x000fe40007ffe0ff */
[-C--:B------:R-:W-:Y:S02]  /*0f80*/  LEA.HI.SX32 R42, R42, R31.reuse, 0x1b ;  /* 0x0000001f2a2a7211 */ /* 0x080fe400078fdaff */
[-C--:B------:R-:W-:Y:S02]  /*0f90*/  LEA.HI.SX32 R58, R58, R31.reuse, 0x1b ;  /* 0x0000001f3a3a7211 */ /* 0x080fe400078fdaff */
[-C--:B------:R-:W-:Y:S02]  /*0fa0*/  LEA.HI.SX32 R62, R62, R31.reuse, 0x1b ;  /* 0x0000001f3e3e7211 */ /* 0x080fe400078fdaff */
[----:B------:R-:W-:-:S02]  /*0fb0*/  LEA.HI.SX32 R64, R64, R31, 0x1b ;  /* 0x0000001f40407211 */ /* 0x000fc400078fdaff */
        /* <DEDUP_REMOVED lines=12> */
[----:B------:R-:W-:Y:S02]  /*1080*/  PRMT R71, RZ, 0x7610, R71 ;  /* 0x00007610ff477816 */ /* 0x000fe40000000047 */
[----:B------:R-:W-:Y:S01]  /*1090*/  PRMT R68, RZ, 0x7610, R68 ;  /* 0x00007610ff447816 */ /* 0x000fe20000000044 */
[----:B--2---:R1:W-:Y:S02]  /*10a0*/  STS.U16 [R32], R33 ;  /* 0x0000002120007388 */ /* 0x0043e40000000400 */
[----:B-1----:R-:W-:Y:S02]  /*10b0*/  LEA R33, R36, UR28, 0x1 ;  /* 0x0000001c24217c11 */ /* 0x002fe4000f8e08ff */
[----:B------:R-:W-:Y:S02]  /*10c0*/  LEA R36, R60, UR28, 0x1 ;  /* 0x0000001c3c247c11 */ /* 0x000fe4000f8e08ff */
[C---:B------:R-:W-:Y:S01]  /*10d0*/  IADD3 R60, PT, PT, R31.reuse, 0x100, RZ ;  /* 0x000001001f3c7810 */ /* 0x040fe20007ffe0ff */
[----:B---3--:R1:W-:Y:S03]  /*10e0*/  STS.U16 [R33+0x40], R0 ;  /* 0x0000400021007388 */ /* 0x0083e60000000400 */
[----:B------:R-:W-:Y:S01]  /*10f0*/  LEA.HI.SX32 R60, R60, R31, 0x1b ;  /* 0x0000001f3c3c7211 */ /* 0x000fe200078fdaff */
[----:B----4-:R2:W-:Y:S04]  /*1100*/  STS.U16 [R34+0x80], R39 ;  /* 0x0000802722007388 */ /* 0x0105e80000000400 */
[----:B------:R3:W-:Y:S01]  /*1110*/  STS.U16 [R35+0xc0], R38 ;  /* 0x0000c02623007388 */ /* 0x0007e20000000400 */
[----:B-1----:R-:W-:-:S03]  /*1120*/  VIADD R0, R31, 0x160 ;  /* 0x000001601f007836 */ /* 0x002fc60000000000 */
[----:B------:R1:W-:Y:S01]  /*1130*/  STS.U16 [R36+0x100], R41 ;  /* 0x0001002924007388 */ /* 0x0003e20000000400 */
[----:B--2---:R-:W-:-:S03]  /*1140*/  LEA R39, R58, UR28, 0x1 ;  /* 0x0000001c3a277c11 */ /* 0x004fc6000f8e08ff */
[----:B------:R2:W-:Y:S01]  /*1150*/  STS.U16 [R37+0x140], R40 ;  /* 0x0001402825007388 */ /* 0x0005e20000000400 */
[----:B---3--:R-:W-:Y:S02]  /*1160*/  LEA R38, R42, UR28, 0x1 ;  /* 0x0000001c2a267c11 */ /* 0x008fe4000f8e08ff */
[-C--:B------:R-:W-:Y:S02]  /*1170*/  LEA.HI.SX32 R0, R0, R31.reuse, 0x1b ;  /* 0x0000001f00007211 */ /* 0x080fe400078fdaff */
[C---:B------:R-:W-:Y:S01]  /*1180*/  IADD3 R58, PT, PT, R31.reuse, 0x180, RZ ;  /* 0x000001801f3a7810 */ /* 0x040fe20007ffe0ff */
[----:B------:R3:W-:Y:S01]  /*1190*/  STS.U16 [R38+0x180], R43 ;  /* 0x0001802b26007388 */ /* 0x0007e20000000400 */
[----:B-1----:R-:W-:Y:S02]  /*11a0*/  LEA R41, R62, UR28, 0x1 ;  /* 0x0000001c3e297c11 */ /* 0x002fe4000f8e08ff */
[----:B--2---:R-:W-:Y:S01]  /*11b0*/  LEA R40, R60, UR28, 0x1 ;  /* 0x0000001c3c287c11 */ /* 0x004fe2000f8e08ff */
[C---:B------:R-:W-:Y:S01]  /*11c0*/  VIADD R60, R31.reuse, 0x1a0 ;  /* 0x000001a01f3c7836 */ /* 0x040fe20000000000 */
[----:B------:R-:W-:Y:S01]  /*11d0*/  LEA R42, R64, UR28, 0x1 ;  /* 0x0000001c402a7c11 */ /* 0x000fe2000f8e08ff */
[C---:B------:R-:W-:Y:S01]  /*11e0*/  VIADD R64, R31.reuse, 0x1e0 ;  /* 0x000001e01f407836 */ /* 0x040fe20000000000 */
[----:B------:R-:W-:Y:S01]  /*11f0*/  IADD3 R62, PT, PT, R31, 0x1c0, RZ ;  /* 0x000001c01f3e7810 */ /* 0x000fe20007ffe0ff */
[----:B------:R1:W-:Y:S01]  /*1200*/  STS.U16 [R39+0x1c0], R44 ;  /* 0x0001c02c27007388 */ /* 0x0003e20000000400 */
[----:B------:R-:W-:-:S02]  /*1210*/  LEA.HI.SX32 R58, R58, R31, 0x1b ;  /* 0x0000001f3a3a7211 */ /* 0x000fc400078fdaff */
[----:B---3--:R-:W-:Y:S01]  /*1220*/  LEA R43, R0, UR28, 0x1 ;  /* 0x0000001c002b7c11 */ /* 0x008fe2000f8e08ff */
[----:B------:R2:W-:Y:S01]  /*1230*/  STS.U16 [R40+0x200], R45 ;  /* 0x0002002d28007388 */ /* 0x0005e20000000400 */
[-C--:B------:R-:W-:Y:S02]  /*1240*/  LEA.HI.SX32 R60, R60, R31.reuse, 0x1b ;  /* 0x0000001f3c3c7211 */ /* 0x080fe400078fdaff */
[----:B------:R-:W-:Y:S01]  /*1250*/  SHF.L.U32 R0, R31, 0x4, RZ ;  /* 0x000000041f007819 */ /* 0x000fe200000006ff */
[----:B------:R3:W-:Y:S01]  /*1260*/  STS.U16 [R41+0x240], R46 ;  /* 0x0002402e29007388 */ /* 0x0007e20000000400 */
[-C--:B------:R-:W-:Y:S02]  /*1270*/  LEA.HI.SX32 R62, R62, R31.reuse, 0x1b ;  /* 0x0000001f3e3e7211 */ /* 0x080fe400078fdaff */
[----:B------:R-:W-:Y:S01]  /*1280*/  LEA.HI.SX32 R64, R64, R31, 0x1b ;  /* 0x0000001f40407211 */ /* 0x000fe200078fdaff */
[----:B------:R4:W-:Y:S01]  /*1290*/  STS.U16 [R42+0x280], R47 ;  /* 0x0002802f2a007388 */ /* 0x0009e20000000400 */
[----:B-1----:R-:W-:-:S02]  /*12a0*/  LEA R44, R58, UR28, 0x1 ;  /* 0x0000001c3a2c7c11 */ /* 0x002fc4000f8e08ff */
[----:B--2---:R-:W-:Y:S01]  /*12b0*/  LEA R45, R60, UR28, 0x1 ;  /* 0x0000001c3c2d7c11 */ /* 0x004fe2000f8e08ff */
[----:B------:R1:W-:Y:S01]  /*12c0*/  STS.U16 [R43+0x2c0], R48 ;  /* 0x0002c0302b007388 */ /* 0x0003e20000000400 */
[----:B---3--:R-:W-:-:S03]  /*12d0*/  LEA R46, R62, UR28, 0x1 ;  /* 0x0000001c3e2e7c11 */ /* 0x008fc6000f8e08ff */
[----:B------:R2:W-:Y:S01]  /*12e0*/  STS.U16 [R44+0x300], R49 ;  /* 0x000300312c007388 */ /* 0x0005e20000000400 */
[----:B----4-:R-:W-:Y:S02]  /*12f0*/  LEA R47, R64, UR28, 0x1 ;  /* 0x0000001c402f7c11 */ /* 0x010fe4000f8e08ff */
[----:B-1----:R-:W-:Y:S01]  /*1300*/  LEA.HI.SX32 R48, R0, R0, 0x1b ;  /* 0x0000000000307211 */ /* 0x002fe200078fdaff */
[----:B------:R1:W-:Y:S03]  /*1310*/  STS.U16 [R45+0x340], R54 ;  /* 0x000340362d007388 */ /* 0x0003e60000000400 */
[----:B------:R-:W-:Y:S01]  /*1320*/  LEA R48, R48, UR28, 0x1 ;  /* 0x0000001c30307c11 */ /* 0x000fe2000f8e08ff */
[----:B------:R3:W-:Y:S04]  /*1330*/  STS.U16 [R46+0x380], R55 ;  /* 0x000380372e007388 */ /* 0x0007e80000000400 */
[----:B------:R4:W-:Y:S01]  /*1340*/  STS.U16 [R47+0x3c0], R56 ;  /* 0x0003c0382f007388 */ /* 0x0009e20000000400 */
[----:B------:R-:W-:-:S03]  /*1350*/  NOP ;  /* 0x0000000000007918 */ /* 0x000fc60000000000 */
[----:B------:R-:W0:Y:S04]  /*1360*/  LDS.U16 R66, [R48] ;  /* 0x0000000030427984 */ /* 0x000e280000000400 */
        /* <DEDUP_REMOVED lines=16> */
[----:B------:R-:W-:-:S02]  /*1470*/  PRMT R60, RZ, 0x7610, R60 ;  /* 0x00007610ff3c7816 */ /* 0x000fc4000000003c */
[----:B------:R-:W-:-:S03]  /*1480*/  PRMT R58, RZ, 0x7610, R58 ;  /* 0x00007610ff3a7816 */ /* 0x000fc6000000003a */
        /* <DEDUP_REMOVED lines=23> */
[----:B-1----:R-:W-:Y:S02]  /*1600*/  PRMT R54, RZ, 0x7610, R54 ;  /* 0x00007610ff367816 */ /* 0x002fe40000000036 */
[----:B---3--:R-:W-:Y:S02]  /*1610*/  PRMT R55, RZ, 0x7610, R55 ;  /* 0x00007610ff377816 */ /* 0x008fe40000000037 */
[----:B----4-:R-:W-:Y:S02]  /*1620*/  PRMT R56, RZ, 0x7610, R56 ;  /* 0x00007610ff387816 */ /* 0x010fe40000000038 */
[----:B------:R-:W-:Y:S01]  /*1630*/  PRMT R0, RZ, 0x7610, R0 ;  /* 0x00007610ff007816 */ /* 0x000fe20000000000 */
[----:B------:R-:W3:Y:S04]  /*1640*/  @!P0 LDG.E.U16 R54, desc[UR20][R52.64+0x240] ;  /* 0x0002401434368981 */ /* 0x000ee8000c1e1500 */
[----:B------:R-:W4:Y:S04]  /*1650*/  @!P1 LDG.E.U16 R55, desc[UR20][R52.64+0x280] ;  /* 0x0002801434379981 */ /* 0x000f28000c1e1500 */
[----:B------:R-:W4:Y:S04]  /*1660*/  @!P2 LDG.E.U16 R56, desc[UR20][R52.64+0x2c0] ;  /* 0x0002c0143438a981 */ /* 0x000f28000c1e1500 */
[----:B------:R-:W4:Y:S04]  /*1670*/  @!P3 LDG.E.U16 R67, desc[UR20][R52.64+0x300] ;  /* 0x000300143443b981 */ /* 0x000f28000c1e1500 */
[----:B------:R1:W4:Y:S01]  /*1680*/  @!P4 LDG.E.U16 R0, desc[UR20][R52.64+0x340] ;  /* 0x000340143400c981 */ /* 0x000322000c1e1500 */
[----:B------:R-:W-:-:S02]  /*1690*/  P2R R77, PR, RZ, 0x1 ;  /* 0x00000001ff4d7803 */ /* 0x000fc40000000000 */
[----:B------:R-:W-:Y:S02]  /*16a0*/  ISETP.GE.AND P0, PT, R12, UR29, PT ;  /* 0x0000001d0c007c0c */ /* 0x000fe4000bf06270 */
[----:B-1----:R-:W-:Y:S02]  /*16b0*/  PRMT R53, RZ, 0x7610, R53 ;  /* 0x00007610ff357816 */ /* 0x002fe40000000035 */
[----:B------:R-:W-:Y:S02]  /*16c0*/  P2R R75, PR, RZ, 0x2 ;  /* 0x00000002ff4b7803 */ /* 0x000fe40000000000 */
[----:B------:R-:W-:Y:S02]  /*16d0*/  ISETP.GE.AND P1, PT, R16, UR29, PT ;  /* 0x0000001d10007c0c */ /* 0x000fe4000bf26270 */
        /* <DEDUP_REMOVED lines=11> */
[----:B----4-:R2:W-:Y:S04]  /*1790*/  STS.U16 [R42+0x280], R55 ;  /* 0x000280372a007388 */ /* 0x0105e80000000400 */
        /* <DEDUP_REMOVED lines=24> */
[----:B------:R-:W4:Y:S01]  /*1920*/  @!P0 LDG.E.U16 R53, desc[UR20][R50.64] ;  /* 0x0000001432358981 */ /* 0x000f22000c1e1500 */
[----:B------:R-:W-:-:S03]  /*1930*/  ISETP.GE.AND P0, PT, R17, UR29, PT ;  /* 0x0000001d11007c0c */ /* 0x000fc6000bf06270 */
[----:B------:R-:W4:Y:S01]  /*1940*/  @!P1 LDG.E.U16 R52, desc[UR20][R50.64+0x40] ;  /* 0x0000401432349981 */ /* 0x000f22000c1e1500 */
[----:B------:R-:W-:-:S09]  /*1950*/  ISETP.GE.AND P1, PT, R18, UR29, PT ;  /* 0x0000001d12007c0c */ /* 0x000fd2000bf26270 */
[----:B------:R-:W4:Y:S01]  /*1960*/  @!P0 LDG.E.U16 R49, desc[UR20][R50.64+0x80] ;  /* 0x0000801432318981 */ /* 0x000f22000c1e1500 */
[----:B------:R-:W-:Y:S02]  /*1970*/  ISETP.GE.AND P0, PT, R19, UR29, PT ;  /* 0x0000001d13007c0c */ /* 0x000fe4000bf06270 */
[----:B--2---:R-:W-:Y:S02]  /*1980*/  PRMT R55, RZ, 0x7610, R55 ;  /* 0x00007610ff377816 */ /* 0x004fe40000000037 */
[----:B------:R-:W-:-:S06]  /*1990*/  PRMT R54, RZ, 0x7610, R54 ;  /* 0x00007610ff367816 */ /* 0x000fcc0000000036 */
[----:B------:R-:W2:Y:S01]  /*19a0*/  @!P1 LDG.E.U16 R54, desc[UR20][R50.64+0xc0] ;  /* 0x0000c01432369981 */ /* 0x000ea2000c1e1500 */
[----:B------:R-:W-:-:S03]  /*19b0*/  ISETP.GE.AND P1, PT, R20, UR29, PT ;  /* 0x0000001d14007c0c */ /* 0x000fc6000bf26270 */
[----:B------:R-:W2:Y:S01]  /*19c0*/  @!P0 LDG.E.U16 R55, desc[UR20][R50.64+0x100] ;  /* 0x0001001432378981 */ /* 0x000ea2000c1e1500 */
[----:B------:R-:W-:Y:S02]  /*19d0*/  ISETP.GE.AND P0, PT, R21, UR29, PT ;  /* 0x0000001d15007c0c */ /* 0x000fe4000bf06270 */
[----:B------:R-:W-:Y:S02]  /*19e0*/  PRMT R57, RZ, 0x7610, R57 ;  /* 0x00007610ff397816 */ /* 0x000fe40000000039 */
[----:B---3--:R-:W-:-:S06]  /*19f0*/  PRMT R56, RZ, 0x7610, R56 ;  /* 0x00007610ff387816 */ /* 0x008fcc0000000038 */
[----:B------:R-:W3:Y:S01]  /*1a00*/  @!P1 LDG.E.U16 R56, desc[UR20][R50.64+0x140] ;  /* 0x0001401432389981 */ /* 0x000ee2000c1e1500 */
[----:B------:R-:W-:-:S03]  /*1a10*/  ISETP.GE.AND P1, PT, R22, UR29, PT ;  /* 0x0000001d16007c0c */ /* 0x000fc6000bf26270 */
[----:B------:R-:W3:Y:S01]  /*1a20*/  @!P0 LDG.E.U16 R57, desc[UR20][R50.64+0x180] ;  /* 0x0001801432398981 */ /* 0x000ee2000c1e1500 */
[----:B------:R-:W-:Y:S02]  /*1a30*/  ISETP.GE.AND P0, PT, R23, UR29, PT ;  /* 0x0000001d17007c0c */ /* 0x000fe4000bf06270 */
[----:B------:R-:W-:Y:S02]  /*1a40*/  PRMT R59, RZ, 0x7610, R59 ;  /* 0x00007610ff3b7816 */ /* 0x000fe4000000003b */
        /* <DEDUP_REMOVED lines=11> */
[----:B----4-:R-:W-:-:S02]  /*1b00*/  PRMT R67, RZ, 0x7610, R67 ;  /* 0x00007610ff437816 */ /* 0x010fc40000000043 */
[----:B0-----:R-:W-:Y:S01]  /*1b10*/  PRMT R68, RZ, 0x7610, R68 ;  /* 0x00007610ff447816 */ /* 0x001fe20000000044 */
[----:B------:R-:W4:Y:S04]  /*1b20*/  @!P0 LDG.E.U16 R60, desc[UR20][R50.64+0x240] ;  /* 0x00024014323c8981 */ /* 0x000f28000c1e1500 */
[----:B------:R-:W4:Y:S04]  /*1b30*/  @!P2 LDG.E.U16 R62, desc[UR20][R50.64+0x2c0] ;  /* 0x0002c014323ea981 */ /* 0x000f28000c1e1500 */
[----:B------:R-:W4:Y:S04]  /*1b40*/  @!P3 LDG.E.U16 R63, desc[UR20][R50.64+0x300] ;  /* 0x00030014323fb981 */ /* 0x000f28000c1e1500 */
[----:B------:R-:W4:Y:S04]  /*1b50*/  @!P4 LDG.E.U16 R64, desc[UR20][R50.64+0x340] ;  /* 0x000340143240c981 */ /* 0x000f28000c1e1500 */
[----:B------:R-:W4:Y:S04]  /*1b60*/  @!P5 LDG.E.U16 R67, desc[UR20][R50.64+0x380] ;  /* 0x000380143243d981 */ /* 0x000f28000c1e1500 */
[----:B------:R0:W4:Y:S01]  /*1b70*/  @!P6 LDG.E.U16 R68, desc[UR20][R50.64+0x3c0] ;  /* 0x0003c0143244e981 */ /* 0x000122000c1e1500 */
[----:B------:R-:W-:-:S02]  /*1b80*/  IMAD.U32 R66, R66, 0x10000, RZ ;  /* 0x0001000042427824 */ /* 0x000fc400078e00ff */
[----:B------:R-:W-:Y:S02]  /*1b90*/  IMAD.U32 R65, R65, 0x10000, RZ ;  /* 0x0001000041417824 */ /* 0x000fe400078e00ff */
        /* <DEDUP_REMOVED lines=9> */
[----:B------:R-:W-:Y:S02]  /*1c30*/  SHF.L.U32 R82, R82, 0x10, RZ ;  /* 0x0000001052527819 */ /* 0x000fe400000006ff */
[----:B------:R-:W-:Y:S01]  /*1c40*/  SHF.L.U32 R84, R84, 0x10, RZ ;  /* 0x0000001054547819 */ /* 0x000fe200000006ff */
[----:B------:R-:W-:Y:S01]  /*1c50*/  IMAD.U32 R85, R85, 0x10000, RZ ;  /* 0x0001000055557824 */ /* 0x000fe200078e00ff */
[----:B------:R-:W-:Y:S01]  /*1c60*/  UISETP.GE.AND UP0, UPT, UR17, 0x1, UPT ;  /* 0x000000011100788c */ /* 0x000fe2000bf06270 */
[----:B------:R-:W-:Y:S01]  /*1c70*/  IMAD.U32 R86, R86, 0x10000, RZ ;  /* 0x0001000056567824 */ /* 0x000fe200078e00ff */
[----:B------:R-:W-:Y:S02]  /*1c80*/  SHF.L.U32 R88, R88, 0x10, RZ ;  /* 0x0000001058587819 */ /* 0x000fe400000006ff */
[----:B0-----:R-:W-:Y:S01]  /*1c90*/  CS2R R50, SRZ ;  /* 0x0000000000327805 */ /* 0x001fe2000001ff00 */
[----:B------:R-:W-:Y:S04]  /*1ca0*/  STS.U16 [R32], R53 ;  /* 0x0000003520007388 */ /* 0x000fe80000000400 */
        /* <DEDUP_REMOVED lines=30> */
[----:B------:R-:W-:Y:S02]  /*1e90*/  FFMA.FTZ R98, R68, R66, R5 ;  /* 0x0000004244627223 */ /* 0x000fe40000010005 */
[----:B------:R-:W1:Y:S01]  /*1ea0*/  LDS.U16 R94, [R48+0x16] ;  /* 0x00001600305e7984 */ /* 0x000e620000000400 */
[----:B--2---:R-:W-:Y:S02]  /*1eb0*/  IMAD.U32 R71, R77, 0x10000, RZ ;  /* 0x000100004d477824 */ /* 0x004fe400078e00ff */
[----:B------:R-:W-:Y:S01]  /*1ec0*/  FFMA.FTZ R98, R67, R65, R98 ;  /* 0x0000004143627223 */ /* 0x000fe20000010062 */
[----:B------:R-:W2:Y:S01]  /*1ed0*/  LDS.U16 R95, [R48+0x18] ;  /* 0x00001800305f7984 */ /* 0x000ea20000000400 */
[----:B---3--:R-:W-:Y:S02]  /*1ee0*/  SHF.L.U32 R75, R80, 0x10, RZ ;  /* 0x00000010504b7819 */ /* 0x008fe400000006ff */
[----:B------:R-:W-:Y:S01]  /*1ef0*/  FFMA.FTZ R98, R71, R69, R98 ;  /* 0x0000004547627223 */ /* 0x000fe20000010062 */
[----:B------:R-:W3:Y:S01]  /*1f00*/  LDS.U16 R97, [R48+0x1c] ;  /* 0x00001c0030617984 */ /* 0x000ee20000000400 */
[----:B----4-:R-:W-:-:S02]  /*1f10*/  IMAD.U32 R77, R83, 0x10000, RZ ;  /* 0x00010000534d7824 */ /* 0x010fc400078e00ff */
[----:B------:R-:W-:Y:S01]  /*1f20*/  FFMA.FTZ R98, R75, R70, R98 ;  /* 0x000000464b627223 */ /* 0x000fe20000010062 */
[----:B------:R-:W4:Y:S01]  /*1f30*/  LDS.U16 R99, [R48+0x1e] ;  /* 0x00001e0030637984 */ /* 0x000f220000000400 */
[----:B------:R-:W-:Y:S02]  /*1f40*/  SHF.L.U32 R80, R87, 0x10, RZ ;  /* 0x0000001057507819 */ /* 0x000fe400000006ff */
        /* <DEDUP_REMOVED lines=11> */
[----:B0-----:R-:W-:Y:S01]  /*2000*/  IMAD.U32 R91, R93, 0x10000, RZ ;  /* 0x000100005d5b7824 */ /* 0x001fe200078e00ff */
[----:B-1----:R-:W-:-:S03]  /*2010*/  SHF.L.U32 R93, R94, 0x10, RZ ;  /* 0x000000105e5d7819 */ /* 0x002fc600000006ff */
[----:B------:R-:W-:Y:S01]  /*2020*/  FFMA.FTZ R98, R91, R81, R96 ;  /* 0x000000515b627223 */ /* 0x000fe20000010060 */
[----:B--2---:R-:W-:-:S03]  /*2030*/  IMAD.U32 R95, R95, 0x10000, RZ ;  /* 0x000100005f5f7824 */ /* 0x004fc600078e00ff */
[----:B------:R-:W-:-:S04]  /*2040*/  FFMA.FTZ R102, R93, R82, R98 ;  /* 0x000000525d667223 */ /* 0x000fc80000010062 */
[----:B------:R-:W-:Y:S01]  /*2050*/  FFMA.FTZ R5, R95, R84, R102 ;  /* 0x000000545f057223 */ /* 0x000fe20000010066 */
[----:B---3--:R-:W-:-:S03]  /*2060*/  IMAD.U32 R97, R97, 0x10000, RZ ;  /* 0x0001000061617824 */ /* 0x008fc600078e00ff */
[----:B------:R-:W-:Y:S01]  /*2070*/  FFMA.FTZ R108, R92, R85, R5 ;  /* 0x000000555c6c7223 */ /* 0x000fe20000010005 */
[----:B----4-:R-:W-:-:S03]  /*2080*/  SHF.L.U32 R99, R99, 0x10, RZ ;  /* 0x0000001063637819 */ /* 0x010fc600000006ff */
[----:B------:R-:W-:Y:S01]  /*2090*/  FFMA.FTZ R130, R97, R86, R108 ;  /* 0x0000005661827223 */ /* 0x000fe2000001006c */
[----:B------:R-:W-:Y:S01]  /*20a0*/  IMAD.MOV.U32 R49, RZ, RZ, RZ ;  /* 0x000000ffff317224 */ /* 0x000fe200078e00ff */
[----:B------:R-:W-:Y:S02]  /*20b0*/  CS2R R52, SRZ ;  /* 0x0000000000347805 */ /* 0x000fe4000001ff00 */
[----:B------:R-:W-:Y:S02]  /*20c0*/  CS2R R54, SRZ ;  /* 0x0000000000367805 */ /* 0x000fe4000001ff00 */
[----:B------:R-:W-:Y:S02]  /*20d0*/  CS2R R56, SRZ ;  /* 0x0000000000387805 */ /* 0x000fe4000001ff00 */
[----:B------:R-:W-:Y:S02]  /*20e0*/  CS2R R58, SRZ ;  /* 0x00000000003a7805 */ /* 0x000fe4000001ff00 */
[----:B------:R-:W-:-:S02]  /*20f0*/  CS2R R60, SRZ ;  /* 0x00000000003c7805 */ /* 0x000fc4000001ff00 */
[----:B------:R-:W-:Y:S02]  /*2100*/  CS2R R62, SRZ ;  /* 0x00000000003e7805 */ /* 0x000fe4000001ff00 */
        /* <DEDUP_REMOVED lines=28> */
[----:B------:R-:W0:Y:S01]  /*22d0*/  LDC.64 R124, c[0x0][0x4d0] ;  /* 0x00013400ff7c7b82 */ /* 0x000e220000000a00 */
[----:B------:R-:W-:Y:S01]  /*22e0*/  ISETP.GE.AND P0, PT, R12, UR29, PT ;  /* 0x0000001d0c007c0c */ /* 0x000fe2000bf06270 */
[----:B------:R-:W-:Y:S01]  /*22f0*/  UISETP.NE.AND UP0, UPT, UR8, 0x1, UPT ;  /* 0x000000010800788c */ /* 0x000fe2000bf05270 */
[----:B------:R-:W-:Y:S01]  /*2300*/  LOP3.LUT R112, R112, 0xfffffdff, RZ, 0xc0, !PT ;  /* 0xfffffdff70707812 */ /* 0x000fe200078ec0ff */
        /* <DEDUP_REMOVED lines=8> */
[----:B------:R-:W-:-:S02]  /*2390*/  IMAD.U32 R0, R0, 0x10000, RZ ;  /* 0x0001000000007824 */ /* 0x000fc400078e00ff */
[--C-:B------:R-:W-:Y:S01]  /*23a0*/  FADD.FTZ R135, R118, R3.reuse ;  /* 0x0000000376877221 */ /* 0x100fe20000010000 */
[----:B------:R-:W-:Y:S01]  /*23b0*/  @P0 LOP3.LUT R112, R112, 0x200, RZ, 0xfc, !PT ;  /* 0x0000020070700812 */ /* 0x000fe200078efcff */
[--C-:B------:R-:W-:Y:S01]  /*23c0*/  FADD.FTZ R118, R134, R3.reuse ;  /* 0x0000000386767221 */ /* 0x100fe20000010000 */
[----:B------:R-:W2:Y:S01]  /*23d0*/  LDC.64 R122, c[0x0][0x4d8] ;  /* 0x00013600ff7a7b82 */ /* 0x000ea20000000a00 */
[----:B------:R-:W-:Y:S01]  /*23e0*/  PLOP3.LUT P0, PT, PT, PT, UP0, 0x80, 0x8 ;  /* 0x000000000008781c */ /* 0x000fe20003f0f008 */
[----:B------:R-:W-:Y:S02]  /*23f0*/  HFMA2 R49, -RZ, RZ, 0, 0 ;  /* 0x00000000ff317431 */ /* 0x000fe400000001ff */
[--C-:B------:R-:W-:Y:S01]  /*2400*/  FADD.FTZ R134, R136, R3.reuse ;  /* 0x0000000388867221 */ /* 0x100fe20000010000 */
[--C-:B------:R-:W-:Y:S01]  /*2410*/  FADD.FTZ R119, R116, R3.reuse ;  /* 0x0000000374777221 */ /* 0x100fe20000010000 */
[--C-:B------:R-:W-:Y:S01]  /*2420*/  FADD.FTZ R139, R138, R3.reuse ;  /* 0x000000038a8b7221 */ /* 0x100fe20000010000 */
[--C-:B------:R-:W-:Y:S01]  /*2430*/  FADD.FTZ R136, R140, R3.reuse ;  /* 0x000000038c887221 */ /* 0x100fe20000010000 */
[----:B------:R-:W-:Y:S01]  /*2440*/  FADD.FTZ R141, R142, R3 ;  /* 0x000000038e8d7221 */ /* 0x000fe20000010000 */
[----:B------:R-:W3:Y:S01]  /*2450*/  LDC.64 R120, c[0x0][0x4b8] ;  /* 0x00012e00ff787b82 */ /* 0x000ee20000000a00 */
[----:B------:R-:W-:-:S02]  /*2460*/  IMAD.MOV.U32 R110, RZ, RZ, RZ ;  /* 0x000000ffff6e7224 */ /* 0x000fc400078e00ff */
        /* <DEDUP_REMOVED lines=10> */
[----:B------:R-:W4:Y:S01]  /*2510*/  LDCU UR43, c[0x0][0x394] ;  /* 0x00007280ff2b77ac */ /* 0x000f220008000800 */
[----:B------:R-:W0:Y:S01]  /*2520*/  LDCU UR44, c[0x0][0x38c] ;  /* 0x00007180ff2c77ac */ /* 0x000e220008000800 */
        /* <DEDUP_REMOVED lines=8> */
[----:B------:R-:W0:Y:S02]  /*25b0*/  LDCU.64 UR40, c[0x0][0x540] ;  /* 0x0000a800ff2877ac */ /* 0x000e240008000a00 */
.L_x_7293:
[----:B------:R-:W-:Y:S01]  /*25c0*/  MOV R130, R12 ;  /* 0x0000000c00827202 */ /* 0x000fe20000000f00 */
[----:B------:R-:W-:Y:S01]  /*25d0*/  IMAD.MOV.U32 R131, RZ, RZ, RZ ;  /* 0x000000ffff837224 */ /* 0x000fe200078e00ff */
[----:B-1----:R-:W-:Y:S01]  /*25e0*/  MOV R128, UR6 ;  /* 0x0000000600807c02 */ /* 0x002fe20008000f00 */
[----:B------:R-:W-:Y:S01]  /*25f0*/  IMAD.U32 R129, RZ, RZ, UR7 ;  /* 0x00000007ff817e24 */ /* 0x000fe2000f8e00ff */
[----:B------:R-:W-:Y:S01]  /*2600*/  P2R R166, PR, RZ, 0x1 ;  /* 0x00000001ffa67803 */ /* 0x000fe20000000000 */
[C-C-:B0-----:R-:W-:Y:S01]  /*2610*/  IMAD.WIDE.U32 R146, R110.reuse, UR26, R130.reuse ;  /* 0x0000001a6e927c25 */ /* 0x141fe2000f8e0082 */
[----:B------:R-:W-:Y:S02]  /*2620*/  MOV R150, R128 ;  /* 0x0000008000967202 */ /* 0x000fe40000000f00 */
[----:B------:R-:W-:Y:S01]  /*2630*/  ISETP.GE.AND P0, PT, R17, UR29, PT ;  /* 0x0000001d11007c0c */ /* 0x000fe2000bf06270 */
[----:B------:R-:W-:Y:S01]  /*2640*/  IMAD.WIDE.U32 R132, R110, UR30, R130 ;  /* 0x0000001e6e847c25 */ /* 0x000fe2000f8e0082 */
[----:B------:R-:W-:-:S02]  /*2650*/  LEA R130, P2, R146, R7, 0x1 ;  /* 0x0000000792827211 */ /* 0x000fc400078408ff */
[----:B------:R-:W-:Y:S01]  /*2660*/  ISETP.GE.AND P6, PT, R18, UR29, PT ;  /* 0x0000001d12007c0c */ /* 0x000fe2000bfc6270 */
[----:B------:R-:W-:Y:S01]  /*2670*/  IMAD R129, R110, UR27, R147 ;  /* 0x0000001b6e817c24 */ /* 0x000fe2000f8e0293 */
[----:B------:R-:W-:Y:S01]  /*2680*/  LEA R128, P3, R132, R10, 0x1 ;  /* 0x0000000a84807211 */ /* 0x000fe200078608ff */
[----:B------:R-:W-:Y:S01]  /*2690*/  IMAD R0, R110, UR31, R133 ;  /* 0x0000001f6e007c24 */ /* 0x000fe2000f8e0285 */
[----:B------:R-:W-:Y:S01]  /*26a0*/  ISETP.GE.AND P5, PT, R19, UR29, PT ;  /* 0x0000001d13007c0c */ /* 0x000fe2000bfa6270 */
[----:B------:R-:W-:Y:S01]  /*26b0*/  IMAD.U32 R151, RZ, RZ, UR9 ;  /* 0x00000009ff977e24 */ /* 0x000fe2000f8e00ff */
[----:B------:R-:W-:Y:S02]  /*26c0*/  LEA.HI.X R131, R146, R9, R129, 0x1, P2 ;  /* 0x0000000992837211 */ /* 0x000fe400010f0c81 */
[----:B------:R-:W-:Y:S01]  /*26d0*/  LEA.HI.X R129, R132, R11, R0, 0x1, P3 ;  /* 0x0000000b84817211 */ /* 0x000fe200018f0c00 */
[----:B------:R-:W-:Y:S01]  /*26e0*/  IMAD.WIDE.U32 R150, R110, UR24, R150 ;  /* 0x000000186e967c25 */ /* 0x000fe2000f8e0096 */
[----:B------:R-:W-:Y:S01]  /*26f0*/  LOP3.LUT P3, RZ, R112, 0x200, RZ, 0xc0, !PT ;  /* 0x0000020070ff7812 */ /* 0x000fe2000786c0ff */
[----:B------:R-:W5:Y:S01]  /*2700*/  @!P0 LDG.E.U16 R132, desc[UR20][R130.64+0x80] ;  /* 0x0000801482848981 */ /* 0x000f62000c1e1500 */
[----:B------:R-:W-:Y:S01]  /*2710*/  ISETP.GE.AND P2, PT, R16, UR29, PT ;  /* 0x0000001d10007c0c */ /* 0x000fe2000bf46270 */
[----:B------:R-:W-:Y:S01]  /*2720*/  IMAD R133, R110, UR25, R151 ;  /* 0x000000196e857c24 */ /* 0x000fe2000f8e0297 */
[----:B-1----:R-:W-:Y:S01]  /*2730*/  LEA R148, P1, R150, R126, 0x2 ;  /* 0x0000007e96947211 */ /* 0x002fe200078210ff */
[----:B------:R-:W4:Y:S01]  /*2740*/  @!P6 LDG.E.U16 R146, desc[UR20][R130.64+0xc0] ;  /* 0x0000c0148292e981 */ /* 0x000f22000c1e1500 */
[----:B------:R-:W-:-:S07]  /*2750*/  ISETP.GE.AND P4, PT, R20, UR29, PT ;  /* 0x0000001d14007c0c */ /* 0x000fce000bf86270 */
[----:B--2---:R-:W2:Y:S01]  /*2760*/  @!P3 LDG.E.U16 R165, desc[UR20][R130.64] ;  /* 0x0000001482a5b981 */ /* 0x004ea2000c1e1500 */
[----:B------:R-:W-:Y:S02]  /*2770*/  ISETP.GE.AND P0, PT, R21, UR29, PT ;  /* 0x0000001d15007c0c */ /* 0x000fe4000bf06270 */
[----:B------:R-:W-:Y:S01]  /*2780*/  LEA.HI.X R149, R150, R127, R133, 0x2, P1 ;  /* 0x0000007f96957211 */ /* 0x000fe200008f1485 */
[----:B---3--:R-:W3:Y:S04]  /*2790*/  @!P2 LDG.E.U16 R0, desc[UR20][R130.64+0x40] ;  /* 0x000040148200a981 */ /* 0x008ee8000c1e1500 */
[----:B------:R-:W4:Y:S04]  /*27a0*/  @!P5 LDG.E.U16 R150, desc[UR20][R130.64+0x100] ;  /* 0x000100148296d981 */ /* 0x000f28000c1e1500 */
[----:B------:R-:W4:Y:S04]  /*27b0*/  @!P4 LDG.E.U16 R152, desc[UR20][R130.64+0x140] ;  /* 0x000140148298c981 */ /* 0x000f28000c1e1500 */
[----:B------:R-:W4:Y:S01]  /*27c0*/  @!P0 LDG.E.U16 R151, desc[UR20][R130.64+0x180] ;  /* 0x0001801482978981 */ /* 0x000f22000c1e1500 */
[----:B------:R-:W-:-:S02]  /*27d0*/  ISETP.GE.AND P0, PT, R22, UR29, PT ;  /* 0x0000001d16007c0c */ /* 0x000fc4000bf06270 */
[----:B------:R-:W-:Y:S02]  /*27e0*/  ISETP.GE.AND P1, PT, R25, UR29, PT ;  /* 0x0000001d19007c0c */ /* 0x000fe4000bf26270 */
[----:B------:R-:W-:Y:S02]  /*27f0*/  ISETP.GE.AND P3, PT, R27, UR29, PT ;  /* 0x0000001d1b007c0c */ /* 0x000fe4000bf66270 */
[----:B------:R-:W-:Y:S01]  /*2800*/  ISETP.GE.AND P6, PT, R30, UR29, PT ;  /* 0x0000001d1e007c0c */ /* 0x000fe2000bfc6270 */
[----:B------:R-:W-:Y:S01]  /*2810*/  IMAD.MOV.U32 R133, RZ, RZ, RZ ;  /* 0x000000ffff857224 */ /* 0x000fe200078e00ff */
[----:B------:R-:W-:Y:S01]  /*2820*/  MOV R147, RZ ;  /* 0x000000ff00937202 */ /* 0x000fe20000000f00 */
[----:B------:R-:W4:Y:S04]  /*2830*/  LDG.E R144, desc[UR20][R148.64] ;  /* 0x0000001494907981 */ /* 0x000f28000c1e1900 */
        /* <DEDUP_REMOVED lines=9> */
[----:B------:R-:W-:-:S03]  /*28d0*/  ISETP.GE.AND P0, PT, R24, UR29, PT ;  /* 0x0000001d18007c0c */ /* 0x000fc6000bf06270 */
        /* <DEDUP_REMOVED lines=8> */
[----:B0-----:R-:W-:Y:S01]  /*2960*/  IMAD.MOV.U32 R131, RZ, RZ, RZ ;  /* 0x000000ffff837224 */ /* 0x001fe200078e00ff */
[----:B------:R-:W-:Y:S02]  /*2970*/  MOV R149, RZ ;  /* 0x000000ff00957202 */ /* 0x000fe40000000f00 */
[----:B------:R-:W-:Y:S02]  /*2980*/  P2R R161, PR, RZ, 0x4 ;  /* 0x00000004ffa17803 */ /* 0x000fe40000000000 */
[----:B------:R-:W-:-:S03]  /*2990*/  ISETP.GE.AND P2, PT, R20, UR29, PT ;  /* 0x0000001d14007c0c */ /* 0x000fc6000bf46270 */
[----:B--2---:R-:W-:Y:S02]  /*29a0*/  @!P1 PRMT R133, R165, 0x5410, RZ ;  /* 0x00005410a5859816 */ /* 0x004fe400000000ff */
[----:B------:R-:W-:Y:S02]  /*29b0*/  ISETP.GE.AND P1, PT, R17, UR29, PT ;  /* 0x0000001d11007c0c */ /* 0x000fe4000bf26270 */
[----:B---3--:R-:W-:Y:S02]  /*29c0*/  @!P0 PRMT R133, R133, 0x5410, R0 ;  /* 0x0000541085858816 */ /* 0x008fe40000000000 */
        /* <DEDUP_REMOVED lines=16> */
[----:B------:R-:W-:Y:S02]  /*2ad0*/  ISETP.NE.AND P0, PT, R164, RZ, PT ;  /* 0x000000ffa400720c */ /* 0x000fe40003f05270 */
[----:B------:R-:W-:Y:S02]  /*2ae0*/  ISETP.NE.AND P2, PT, R161, RZ, PT ;  /* 0x000000ffa100720c */ /* 0x000fe40003f45270 */
[----:B------:R-:W-:Y:S01]  /*2af0*/  PRMT R132, R147, 0x7632, R132 ;  /* 0x0000763293847816 */ /* 0x000fe20000000084 */
[----:B------:R-:W-:Y:S01]  /*2b00*/  STS.U16 [R33+0x40], R0 ;  /* 0x0000400021007388 */ /* 0x000fe20000000400 */
[----:B------:R-:W-:-:S03]  /*2b10*/  PRMT R130, R131, 0x7632, R130 ;  /* 0x0000763283827816 */ /* 0x000fc60000000082 */
[----:B------:R0:W-:Y:S01]  /*2b20*/  STS.U16 [R34+0x80], R147 ;  /* 0x0000809322007388 */ /* 0x0001e20000000400 */
[----:B------:R-:W-:-:S03]  /*2b30*/  PRMT R146, R149, 0x7632, R146 ;  /* 0x0000763295927816 */ /* 0x000fc60000000092 */
[----:B------:R-:W-:Y:S01]  /*2b40*/  STS.U16 [R35+0xc0], R132 ;  /* 0x0000c08423007388 */ /* 0x000fe20000000400 */
[----:B------:R-:W-:-:S03]  /*2b50*/  @!P0 PRMT R133, R133, 0x5410, R156 ;  /* 0x0000541085858816 */ /* 0x000fc6000000009c */
[----:B------:R1:W-:Y:S01]  /*2b60*/  STS.U16 [R36+0x100], R131 ;  /* 0x0001008324007388 */ /* 0x0003e20000000400 */
[----:B0-----:R-:W-:Y:S02]  /*2b70*/  MOV R147, RZ ;  /* 0x000000ff00937202 */ /* 0x001fe40000000f00 */
[----:B------:R-:W-:Y:S01]  /*2b80*/  @!P1 PRMT R147, R155, 0x5410, RZ ;  /* 0x000054109b939816 */ /* 0x000fe200000000ff */
[----:B------:R-:W-:Y:S01]  /*2b90*/  STS.U16 [R37+0x140], R130 ;  /* 0x0001408225007388 */ /* 0x000fe20000000400 */
[----:B------:R-:W-:-:S03]  /*2ba0*/  P2R R150, PR, RZ, 0x2 ;  /* 0x00000002ff967803 */ /* 0x000fc60000000000 */
[----:B------:R0:W-:Y:S01]  /*2bb0*/  STS.U16 [R38+0x180], R149 ;  /* 0x0001809526007388 */ /* 0x0001e20000000400 */
[----:B-1----:R-:W-:Y:S01]  /*2bc0*/  IMAD.MOV.U32 R131, RZ, RZ, RZ ;  /* 0x000000ffff837224 */ /* 0x002fe200078e00ff */
[----:B------:R-:W-:Y:S02]  /*2bd0*/  @!P3 PRMT R131, R157, 0x5410, RZ ;  /* 0x000054109d83b816 */ /* 0x000fe400000000ff */
[----:B------:R-:W-:Y:S02]  /*2be0*/  @!P2 PRMT R147, R147, 0x5410, R158 ;  /* 0x000054109393a816 */ /* 0x000fe4000000009e */
[----:B------:R-:W-:Y:S02]  /*2bf0*/  PRMT R0, R133, 0x7632, R0 ;  /* 0x0000763285007816 */ /* 0x000fe40000000000 */
[----:B0-----:R-:W-:Y:S02]  /*2c00*/  MOV R149, RZ ;  /* 0x000000ff00957202 */ /* 0x001fe40000000f00 */
[----:B------:R-:W-:-:S02]  /*2c10*/  @!P5 PRMT R149, R159, 0x5410, RZ ;  /* 0x000054109f95d816 */ /* 0x000fc400000000ff */
[----:B------:R-:W-:Y:S02]  /*2c20*/  @!P4 PRMT R131, R131, 0x5410, R160 ;  /* 0x000054108383c816 */ /* 0x000fe400000000a0 */
[----:B------:R-:W-:Y:S01]  /*2c30*/  ISETP.GE.AND P1, PT, R17, UR29, PT ;  /* 0x0000001d11007c0c */ /* 0x000fe2000bf26270 */
[----:B------:R0:W-:Y:S01]  /*2c40*/  STS.U16 [R39+0x1c0], R146 ;  /* 0x0001c09227007388 */ /* 0x0001e20000000400 */
[----:B------:R-:W-:Y:S02]  /*2c50*/  PRMT R132, R147, 0x7632, R132 ;  /* 0x0000763293847816 */ /* 0x000fe40000000084 */
[----:B------:R-:W-:Y:S01]  /*2c60*/  @!P6 PRMT R149, R149, 0x5410, R162 ;  /* 0x000054109595e816 */ /* 0x000fe200000000a2 */
[----:B------:R-:W-:Y:S01]  /*2c70*/  STS.U16 [R40+0x200], R133 ;  /* 0x0002008528007388 */ /* 0x000fe20000000400 */
[----:B------:R-:W-:-:S03]  /*2c80*/  PRMT R130, R131, 0x7632, R130 ;  /* 0x0000763283827816 */ /* 0x000fc60000000082 */
[----:B------:R1:W-:Y:S01]  /*2c90*/  STS.U16 [R41+0x240], R0 ;  /* 0x0002400029007388 */ /* 0x0003e20000000400 */
[----:B0-----:R-:W-:-:S03]  /*2ca0*/  PRMT R146, R149, 0x7632, R146 ;  /* 0x0000763295927816 */ /* 0x001fc60000000092 */
[----:B------:R-:W-:Y:S04]  /*2cb0*/  STS.U16 [R42+0x280], R147 ;  /* 0x000280932a007388 */ /* 0x000fe80000000400 */
[----:B------:R-:W-:Y:S04]  /*2cc0*/  STS.U16 [R43+0x2c0], R132 ;  /* 0x0002c0842b007388 */ /* 0x000fe80000000400 */
[----:B------:R0:W-:Y:S04]  /*2cd0*/  STS.U16 [R44+0x300], R131 ;  /* 0x000300832c007388 */ /* 0x0001e80000000400 */
[----:B------:R-:W-:Y:S04]  /*2ce0*/  STS.U16 [R45+0x340], R130 ;  /* 0x000340822d007388 */ /* 0x000fe80000000400 */
[----:B------:R-:W-:Y:S04]  /*2cf0*/  STS.U16 [R46+0x380], R149 ;  /* 0x000380952e007388 */ /* 0x000fe80000000400 */
[----:B------:R2:W-:Y:S01]  /*2d00*/  STS.U16 [R47+0x3c0], R146 ;  /* 0x0003c0922f007388 */ /* 0x0005e20000000400 */
[----:B------:R-:W-:-:S03]  /*2d10*/  NOP ;  /* 0x0000000000007918 */ /* 0x000fc60000000000 */
[----:B-1----:R-:W3:Y:S01]  /*2d20*/  @!P1 LDG.E.U16 R0, desc[UR20][R128.64+0x80] ;  /* 0x0000801480009981 */ /* 0x002ee2000c1e1500 */
[----:B------:R-:W-:Y:S02]  /*2d30*/  P2R R151, PR, RZ, 0x1 ;  /* 0x00000001ff977803 */ /* 0x000fe40000000000 */
[----:B------:R-:W-:Y:S01]  /*2d40*/  ISETP.GE.AND P0, PT, R19, UR29, PT ;  /* 0x0000001d13007c0c */ /* 0x000fe2000bf06270 */
[----:B------:R-:W-:Y:S01]  /*2d50*/  IMAD.MOV.U32 R133, RZ, RZ, RZ ;  /* 0x000000ffff857224 */ /* 0x000fe200078e00ff */
[----:B------:R-:W-:Y:S01]  /*2d60*/  MOV R163, RZ ;  /* 0x000000ff00a37202 */ /* 0x000fe20000000f00 */
[----:B0-----:R-:W-:Y:S01]  /*2d70*/  IMAD.MOV.U32 R131, RZ, RZ, RZ ;  /* 0x000000ffff837224 */ /* 0x001fe200078e00ff */
[----:B------:R-:W-:Y:S01]  /*2d80*/  P2R R148, PR, RZ, 0x4 ;  /* 0x00000004ff947803 */ /* 0x000fe20000000000 */
[----:B------:R-:W-:Y:S01]  /*2d90*/  IMAD.MOV.U32 R167, RZ, RZ, RZ ;  /* 0x000000ffffa77224 */ /* 0x000fe200078e00ff */
[----:B------:R-:W-:Y:S01]  /*2da0*/  MOV R165, RZ ;  /* 0x000000ff00a57202 */ /* 0x000fe20000000f00 */
[----:B--2---:R-:W2:Y:S01]  /*2db0*/  @!P5 LDG.E.U16 R146, desc[UR20][R128.64+0x380] ;  /* 0x000380148092d981 */ /* 0x004ea2000c1e1500 */
[----:B------:R-:W-:-:S03]  /*2dc0*/  MOV R169, RZ ;  /* 0x000000ff00a97202 */ /* 0x000fc60000000f00 */
[----:B------:R-:W4:Y:S01]  /*2dd0*/  @!P4 LDG.E.U16 R132, desc[UR20][R128.64+0x340] ;  /* 0x000340148084c981 */ /* 0x000f22000c1e1500 */
[----:B------:R-:W0:Y:S01]  /*2de0*/  S2UR UR17, SR_CgaCtaId ;  /* 0x00000000001179c3 */ /* 0x000e220000008800 */
[----:B------:R-:W-:Y:S01]  /*2df0*/  IMAD.MOV.U32 R171, RZ, RZ, RZ ;  /* 0x000000ffffab7224 */ /* 0x000fe200078e00ff */
[----:B------:R-:W-:Y:S01]  /*2e00*/  USHF.L.U32 UR42, UR8, 0x8, URZ ;  /* 0x00000008082a7899 */ /* 0x000fe200080006ff */
        /* <DEDUP_REMOVED lines=12> */
[----:B---3--:R-:W-:-:S03]  /*2ed0*/  @!P1 PRMT R133, R0, 0x5410, RZ ;  /* 0x0000541000859816 */ /* 0x008fc600000000ff */
[----:B------:R-:W3:Y:S01]  /*2ee0*/  @!P0 LDG.E.U16 R0, desc[UR20][R128.64+0x100] ;  /* 0x0001001480008981 */ /* 0x000ee2000c1e1500 */
[----:B------:R-:W-:Y:S02]  /*2ef0*/  ISETP.GE.AND P1, PT, R21, UR29, PT ;  /* 0x0000001d15007c0c */ /* 0x000fe4000bf26270 */
[----:B---3--:R-:W-:-:S11]  /*2f00*/  @!P0 PRMT R163, R0, 0x5410, RZ ;  /* 0x0000541000a38816 */ /* 0x008fd600000000ff */
[----:B------:R-:W3:Y:S01]  /*2f10*/  @!P1 LDG.E.U16 R0, desc[UR20][R128.64+0x180] ;  /* 0x0001801480009981 */ /* 0x000ee2000c1e1500 */
[----:B------:R-:W-:Y:S02]  /*2f20*/  ISETP.GE.AND P0, PT, R18, UR29, PT ;  /* 0x0000001d12007c0c */ /* 0x000fe4000bf06270 */
[----:B------:R-:W-:Y:S02]  /*2f30*/  ISETP.GE.AND P2, PT, R20, UR29, PT ;  /* 0x0000001d14007c0c */ /* 0x000fe4000bf46270 */
[----:B---3--:R-:W-:-:S09]  /*2f40*/  @!P1 PRMT R131, R0, 0x5410, RZ ;  /* 0x0000541000839816 */ /* 0x008fd200000000ff */
[----:B------:R-:W3:Y:S01]  /*2f50*/  @!P0 LDG.E.U16 R0, desc[UR20][R128.64+0xc0] ;  /* 0x0000c01480008981 */ /* 0x000ee2000c1e1500 */
[----:B------:R-:W-:Y:S02]  /*2f60*/  ISETP.GE.AND P1, PT, R22, UR29, PT ;  /* 0x0000001d16007c0c */ /* 0x000fe4000bf26270 */
[----:B---3--:R-:W-:Y:S02]  /*2f70*/  @!P0 PRMT R133, R133, 0x5410, R0 ;  /* 0x0000541085858816 */ /* 0x008fe40000000000 */
[----:B------:R-:W3:Y:S01]  /*2f80*/  @!P2 LDG.E.U16 R0, desc[UR20][R128.64+0x140] ;  /* 0x000140148000a981 */ /* 0x000ee2000c1e1500 */
[----:B------:R-:W-:Y:S02]  /*2f90*/  ISETP.GE.AND P0, PT, R23, UR29, PT ;  /* 0x0000001d17007c0c */ /* 0x000fe4000bf06270 */
[----:B---3--:R-:W-:-:S06]  /*2fa0*/  @!P2 PRMT R163, R163, 0x5410, R0 ;  /* 0x00005410a3a3a816 */ /* 0x008fcc0000000000 */
[----:B------:R-:W3:Y:S02]  /*2fb0*/  @!P1 LDG.E.U16 R0, desc[UR20][R128.64+0x1c0] ;  /* 0x0001c01480009981 */ /* 0x000ee4000c1e1500 */
[----:B---3--:R-:W-:-:S03]  /*2fc0*/  @!P1 PRMT R131, R131, 0x5410, R0 ;  /* 0x0000541083839816 */ /* 0x008fc60000000000 */
[----:B------:R-:W3:Y:S02]  /*2fd0*/  @!P0 LDG.E.U16 R0, desc[UR20][R128.64+0x200] ;  /* 0x0002001480008981 */ /* 0x000ee4000c1e1500 */
[----:B---3--:R-:W-:Y:S02]  /*2fe0*/  @!P0 PRMT R165, R0, 0x5410, RZ ;  /* 0x0000541000a58816 */ /* 0x008fe400000000ff */
[----:B------:R-:W-:Y:S02]  /*2ff0*/  ISETP.NE.AND P0, PT, R151, RZ, PT ;  /* 0x000000ff9700720c */ /* 0x000fe40003f05270 */
[----:B------:R-:W-:Y:S01]  /*3000*/  ISETP.NE.AND P1, PT, R150, RZ, PT ;  /* 0x000000ff9600720c */ /* 0x000fe20003f25270 */
[----:B------:R-:W-:Y:S01]  /*3010*/  LDS.U16 R151, [R48+0xa] ;  /* 0x00000a0030977984 */ /* 0x000fe20000000400 */
[----:B------:R-:W-:-:S03]  /*3020*/  ISETP.NE.AND P2, PT, R148, RZ, PT ;  /* 0x000000ff9400720c */ /* 0x000fc60003f45270 */
[----:B------:R-:W3:Y:S01]  /*3030*/  @!P6 LDG.E.U16 R148, desc[UR20][R128.64+0x3c0] ;  /* 0x0003c0148094e981 */ /* 0x000ee2000c1e1500 */
[----:B--2---:R-:W-:-:S03]  /*3040*/  @!P5 PRMT R171, R146, 0x5410, RZ ;  /* 0x0000541092abd816 */ /* 0x004fc600000000ff */
[----:B------:R-:W1:Y:S04]  /*3050*/  LDS.U16 R146, [R48] ;  /* 0x0000000030927984 */ /* 0x000e680000000400 */
[----:B------:R-:W2:Y:S01]  /*3060*/  @!P0 LDG.E.U16 R0, desc[UR20][R128.64+0x240] ;  /* 0x0002401480008981 */ /* 0x000ea2000c1e1500 */
[----:B------:R-:W-:-:S03]  /*3070*/  UIADD3 UR16, UPT, UPT, UR42, -0x100, URZ ;  /* 0xffffff002a107890 */ /* 0x000fc6000fffe0ff */
[----:B------:R-:W-:Y:S01]  /*3080*/  LDS.U16 R150, [R48+0x8] ;  /* 0x0000080030967984 */ /* 0x000fe20000000400 */
[----:B--2---:R-:W-:-:S03]  /*3090*/  @!P0 PRMT R165, R165, 0x5410, R0 ;  /* 0x00005410a5a58816 */ /* 0x004fc60000000000 */
[----:B------:R-:W2:Y:S02]  /*30a0*/  @!P1 LDG.E.U16 R0, desc[UR20][R128.64+0x280] ;  /* 0x0002801480009981 */ /* 0x000ea4000c1e1500 */
[----:B--2---:R-:W-:Y:S02]  /*30b0*/  @!P1 PRMT R167, R0, 0x5410, RZ ;  /* 0x0000541000a79816 */ /* 0x004fe400000000ff */
[----:B------:R-:W2:Y:S01]  /*30c0*/  @!P2 LDG.E.U16 R0, desc[UR20][R128.64+0x2c0] ;  /* 0x0002c0148000a981 */ /* 0x000ea2000c1e1500 */
[----:B------:R-:W-:Y:S02]  /*30d0*/  ISETP.GE.AND P1, PT, R12, UR29, PT ;  /* 0x0000001d0c007c0c */ /* 0x000fe4000bf26270 */
[----:B--2---:R-:W-:Y:S02]  /*30e0*/  @!P2 PRMT R167, R167, 0x5410, R0 ;  /* 0x00005410a7a7a816 */ /* 0x004fe40000000000 */
[----:B------:R-:W2:Y:S01]  /*30f0*/  @!P3 LDG.E.U16 R0, desc[UR20][R128.64+0x300] ;  /* 0x000300148000b981 */ /* 0x000ea2000c1e1500 */
[----:B------:R-:W-:-:S13]  /*3100*/  ISETP.GE.AND P2, PT, R16, UR29, PT ;  /* 0x0000001d10007c0c */ /* 0x000fda000bf46270 */
[----:B------:R-:W5:Y:S01]  /*3110*/  @!P2 LDG.E.U16 R130, desc[UR20][R128.64+0x40] ;  /* 0x000040148082a981 */ /* 0x000f62000c1e1500 */
[----:B--2---:R-:W-:-:S03]  /*3120*/  @!P3 PRMT R169, R0, 0x5410, RZ ;  /* 0x0000541000a9b816 */ /* 0x004fc600000000ff */
[----:B------:R2:W5:Y:S02]  /*3130*/  @!P1 LDG.E.U16 R0, desc[UR20][R128.64] ;  /* 0x0000001480009981 */ /* 0x000564000c1e1500 */
[----:B--2---:R-:W-:Y:S02]  /*3140*/  MOV R129, RZ ;  /* 0x000000ff00817202 */ /* 0x004fe40000000f00 */
[----:B---3--:R-:W-:Y:S02]  /*3150*/  @!P6 PRMT R171, R171, 0x5410, R148 ;  /* 0x00005410ababe816 */ /* 0x008fe40000000094 */
[----:B------:R-:W-:Y:S01]  /*3160*/  PRMT R128, R133, 0x7632, R128 ;  /* 0x0000763285807816 */ /* 0x000fe20000000080 */
[----:B------:R-:W2:Y:S01]  /*3170*/  LDS.U16 R148, [R48+0x4] ;  /* 0x0000040030947984 */ /* 0x000ea20000000400 */
[--C-:B----4-:R-:W-:Y:S02]  /*3180*/  @!P4 PRMT R169, R169, 0x5410, R132.reuse ;  /* 0x00005410a9a9c816 */ /* 0x110fe40000000084 */
[----:B------:R-:W-:Y:S01]  /*3190*/  PRMT R132, R131, 0x7632, R132 ;  /* 0x0000763283847816 */ /* 0x000fe20000000084 */
[----:B------:R-:W-:Y:S01]  /*31a0*/  ULOP3.LUT UR16, UR16, 0x100, URZ, 0xc0, !UPT ;  /* 0x0000010010107892 */ /* 0x000fe2000f8ec0ff */
[----:B------:R-:W-:-:S02]  /*31b0*/  UMOV UR28, 0x400 ;  /* 0x00000400001c7882 */ /* 0x000fc40000000000 */
[----:B0-----:R-:W-:Y:S01]  /*31c0*/  ULEA UR28, UR17, UR28, 0x18 ;  /* 0x0000001c111c7291 */ /* 0x001fe2000f8ec0ff */
[----:B------:R-:W-:-:S04]  /*31d0*/  FMUL.FTZ R162, R144, 1.4426950216293334961 ;  /* 0x3fb8aa3b90a27820 */ /* 0x000fc80000410000 */
[-C--:B------:R-:W-:Y:S01]  /*31e0*/  FMUL.FTZ R211, R117, R162.reuse ;  /* 0x000000a275d37220 */ /* 0x080fe20000410000 */
[----:B------:R-:W-:Y:S01]  /*31f0*/  ISETP.NE.AND P0, PT, R166, RZ, PT ;  /* 0x000000ffa600720c */ /* 0x000fe20003f05270 */
[----:B------:R-:W-:-:S04]  /*3200*/  FMUL.FTZ R220, R114, R162 ;  /* 0x000000a272dc7220 */ /* 0x000fc80000410000 */
        /* <DEDUP_REMOVED lines=31> */
[----:B-1----:R-:W-:Y:S01]  /*3400*/  IMAD.U32 R146, R146, 0x10000, RZ ;  /* 0x0001000092927824 */ /* 0x002fe200078e00ff */
[----:B------:R-:W-:Y:S01]  /*3410*/  SHF.L.U32 R147, R147, 0x10, RZ ;  /* 0x0000001093937819 */ /* 0x000fe200000006ff */
[----:B--2---:R-:W-:Y:S01]  /*3420*/  IMAD.U32 R148, R148, 0x10000, RZ ;  /* 0x0001000094947824 */ /* 0x004fe200078e00ff */
        /* <DEDUP_REMOVED lines=13> */
[----:B-----5:R-:W-:-:S04]  /*3500*/  @!P1 PRMT R129, R0, 0x5410, RZ ;  /* 0x0000541000819816 */ /* 0x020fc800000000ff */
[----:B------:R-:W-:-:S04]  /*3510*/  @!P2 PRMT R129, R129, 0x5410, R130 ;  /* 0x000054108181a816 */ /* 0x000fc80000000082 */
[----:B------:R-:W-:Y:S01]  /*3520*/  PRMT R0, R129, 0x7632, R0 ;  /* 0x0000763281007816 */ /* 0x000fe20000000000 */
[----:B------:R1:W-:Y:S01]  /*3530*/  STS.U16 [R32+0x420], R129 ;  /* 0x0004208120007388 */ /* 0x0003e20000000400 */
[----:B------:R-:W-:Y:S02]  /*3540*/  PRMT R130, R163, 0x7632, R130 ;  /* 0x00007632a3827816 */ /* 0x000fe40000000082 */
[----:B------:R-:W-:Y:S01]  /*3550*/  ISETP.NE.AND P2, PT, R8, RZ, PT ;  /* 0x000000ff0800720c */ /* 0x000fe20003f45270 */
[----:B------:R-:W-:Y:S04]  /*3560*/  STS.U16 [R33+0x460], R0 ;  /* 0x0004600021007388 */ /* 0x000fe80000000400 */
[----:B------:R-:W-:Y:S01]  /*3570*/  STS.U16 [R34+0x4a0], R133 ;  /* 0x0004a08522007388 */ /* 0x000fe20000000400 */
[----:B-1----:R-:W-:-:S03]  /*3580*/  PRMT R129, R165, 0x7632, R129 ;  /* 0x00007632a5817816 */ /* 0x002fc60000000081 */
[----:B------:R1:W-:Y:S04]  /*3590*/  STS.U16 [R35+0x4e0], R128 ;  /* 0x0004e08023007388 */ /* 0x0003e80000000400 */
[----:B------:R-:W-:Y:S04]  /*35a0*/  STS.U16 [R36+0x520], R163 ;  /* 0x000520a324007388 */ /* 0x000fe80000000400 */
[----:B------:R-:W-:Y:S01]  /*35b0*/  STS.U16 [R37+0x560], R130 ;  /* 0x0005608225007388 */ /* 0x000fe20000000400 */
[----:B-1----:R-:W-:-:S03]  /*35c0*/  PRMT R128, R167, 0x7632, R128 ;  /* 0x00007632a7807816 */ /* 0x002fc60000000080 */
[----:B------:R-:W-:Y:S04]  /*35d0*/  STS.U16 [R38+0x5a0], R131 ;  /* 0x0005a08326007388 */ /* 0x000fe80000000400 */
[----:B------:R-:W-:Y:S04]  /*35e0*/  STS.U16 [R39+0x5e0], R132 ;  /* 0x0005e08427007388 */ /* 0x000fe80000000400 */
[----:B------:R-:W-:Y:S01]  /*35f0*/  STS.U16 [R40+0x620], R165 ;  /* 0x000620a528007388 */ /* 0x000fe20000000400 */
[----:B------:R-:W-:-:S03]  /*3600*/  VIADD R0, R110, UR16 ;  /* 0x000000106e007c36 */ /* 0x000fc60008000000 */
[----:B------:R1:W-:Y:S01]  /*3610*/  STS.U16 [R41+0x660], R129 ;  /* 0x0006608129007388 */ /* 0x0003e20000000400 */
[----:B------:R-:W-:Y:S02]  /*3620*/  PRMT R133, R171, 0x7632, R133 ;  /* 0x00007632ab857816 */ /* 0x000fe40000000085 */
[----:B------:R-:W-:Y:S01]  /*3630*/  @P2 IADD3 R0, PT, PT, R8, 0x200, RZ ;  /* 0x0000020008002810 */ /* 0x000fe20007ffe0ff */
[----:B------:R-:W-:Y:S01]  /*3640*/  STS.U16 [R42+0x6a0], R167 ;  /* 0x0006a0a72a007388 */ /* 0x000fe20000000400 */
[----:B-1----:R-:W-:-:S03]  /*3650*/  PRMT R129, R169, 0x7632, R129 ;  /* 0x00007632a9817816 */ /* 0x002fc60000000081 */
[----:B------:R-:W-:Y:S04]  /*3660*/  STS.U16 [R43+0x6e0], R128 ;  /* 0x0006e0802b007388 */ /* 0x000fe80000000400 */
[----:B------:R-:W-:Y:S01]  /*3670*/  STS.U16 [R44+0x720], R169 ;  /* 0x000720a92c007388 */ /* 0x000fe20000000400 */
[----:B------:R-:W-:-:S03]  /*3680*/  LEA R176, R0, UR28, 0x2 ;  /* 0x0000001c00b07c11 */ /* 0x000fc6000f8e10ff */
[----:B------:R-:W-:Y:S04]  /*3690*/  STS.U16 [R45+0x760], R129 ;  /* 0x000760812d007388 */ /* 0x000fe80000000400 */
[----:B------:R-:W-:Y:S04]  /*36a0*/  STS.U16 [R46+0x7a0], R171 ;  /* 0x0007a0ab2e007388 */ /* 0x000fe80000000400 */
[----:B------:R-:W-:Y:S01]  /*36b0*/  STS.U16 [R47+0x7e0], R133 ;  /* 0x0007e0852f007388 */ /* 0x000fe20000000400 */
[----:B------:R-:W-:-:S03]  /*36c0*/  NOP ;  /* 0x0000000000007918 */ /* 0x000fc60000000000 */
[----:B------:R-:W1:Y:S04]  /*36d0*/  LDS.U16 R0, [R48+0x420] ;  /* 0x0004200030007984 */ /* 0x000e680000000400 */
[----:B------:R-:W-:Y:S04]  /*36e0*/  LDS.U16 R129, [R48+0x424] ;  /* 0x0004240030817984 */ /* 0x000fe80000000400 */
[----:B------:R-:W2:Y:S04]  /*36f0*/  LDS.U16 R165, [R48+0x432] ;  /* 0x0004320030a57984 */ /* 0x000ea80000000400 */
        /* <DEDUP_REMOVED lines=16> */
[----:B------:R-:W-:Y:S01]  /*3800*/  IMAD.U32 R0, R129, 0x10000, RZ ;  /* 0x0001000081007824 */ /* 0x000fe200078e00ff */
[----:B0-----:R0:W-:Y:S01]  /*3810*/  STS [R176+0x1af8], R211 ;  /* 0x001af8d3b0007388 */ /* 0x0011e20000000800 */
[----:B-----5:R-:W-:Y:S01]  /*3820*/  IMAD.U32 R178, R167, 0x10000, RZ ;  /* 0x00010000a7b27824 */ /* 0x020fe200078e00ff */
[----:B---3--:R-:W-:-:S02]  /*3830*/  SHF.L.U32 R128, R128, 0x10, RZ ;  /* 0x0000001080807819 */ /* 0x008fc400000006ff */
[----:B----4-:R-:W-:Y:S02]  /*3840*/  SHF.L.U32 R130, R130, 0x10, RZ ;  /* 0x0000001082827819 */ /* 0x010fe400000006ff */
[----:B------:R-:W-:Y:S02]  /*3850*/  SHF.L.U32 R129, R132, 0x10, RZ ;  /* 0x0000001084817819 */ /* 0x000fe400000006ff */
[----:B------:R-:W-:Y:S02]  /*3860*/  SHF.L.U32 R190, R163, 0x10, RZ ;  /* 0x00000010a3be7819 */ /* 0x000fe400000006ff */
[----:B------:R-:W-:Y:S02]  /*3870*/  SHF.L.U32 R196, R169, 0x10, RZ ;  /* 0x00000010a9c47819 */ /* 0x000fe400000006ff */
[----:B------:R-:W-:Y:S02]  /*3880*/  SHF.L.U32 R167, R171, 0x10, RZ ;  /* 0x00000010aba77819 */ /* 0x000fe400000006ff */
[----:B------:R-:W-:Y:S01]  /*3890*/  SHF.L.U32 R174, R174, 0x10, RZ ;  /* 0x00000010aeae7819 */ /* 0x000fe200000006ff */
[----:B------:R-:W-:Y:S01]  /*38a0*/  FMUL.FTZ R192, R90, R165 ;  /* 0x000000a55ac07220 */ /* 0x000fe20000410000 */
[----:B------:R-:W-:-:S02]  /*38b0*/  IMAD.U32 R162, R131, 0x10000, RZ ;  /* 0x0001000083a27824 */ /* 0x000fc400078e00ff */
[----:B0-----:R-:W-:Y:S02]  /*38c0*/  IMAD.U32 R176, R133, 0x10000, RZ ;  /* 0x0001000085b07824 */ /* 0x001fe400078e00ff */
        /* <DEDUP_REMOVED lines=28> */
.L_x_7257:
[----:B------:R-:W-:-:S06]  /*3a90*/  LEA R171, R8, UR28, 0x2 ;  /* 0x0000001c08ab7c11 */ /* 0x000fcc000f8e10ff */
[----:B------:R-:W0:Y:S02]  /*3aa0*/  LDS R171, [R171+0x22fc] ;  /* 0x0022fc00abab7984 */ /* 0x000e240000000800 */
.L_x_7258:
[----:B------:R-:W-:Y:S05]  /*3ab0*/  BSYNC.RECONVERGENT B0 ;  /* 0x0000000000007941 */ /* 0x000fea0003800200 */
.L_x_7256:
[C---:B0-2---:R-:W-:Y:S01]  /*3ac0*/  FMUL.FTZ R129, R166.reuse, R171 ;  /* 0x000000aba6817220 */ /* 0x045fe20000410000 */
[----:B------:R-:W0:Y:S01]  /*3ad0*/  @P0 LDC R131, c[0x0][0x38c] ;  /* 0x0000e300ff830b82 */ /* 0x000e220000000800 */
[----:B-1----:R-:W-:Y:S01]  /*3ae0*/  FFMA.FTZ R0, R166, R163, R165 ;  /* 0x000000a3a6007223 */ /* 0x002fe200000100a5 */
[----:B------:R-:W-:Y:S01]  /*3af0*/  VOTEU.ANY UP0, P0 ;  /* 0x0000000000ff7886 */ /* 0x000fe20000000100 */
[C---:B------:R-:W-:Y:S01]  /*3b00*/  FMUL.FTZ R129, R168.reuse, R129 ;  /* 0x00000081a8817220 */ /* 0x040fe20000410000 */
[----:B------:R-:W-:Y:S02]  /*3b10*/  IMAD.MOV.U32 R133, RZ, RZ, 0x8 ;  /* 0x00000008ff857424 */ /* 0x000fe400078e00ff */
[----:B------:R-:W-:Y:S01]  /*3b20*/  FFMA.FTZ R0, R168, R0, R167 ;  /* 0x00000000a8007223 */ /* 0x000fe200000100a7 */
[----:B------:R-:W-:Y:S01]  /*3b30*/  MOV R194, RZ ;  /* 0x000000ff00c27202 */ /* 0x000fe20000000f00 */
[C---:B------:R-:W-:Y:S01]  /*3b40*/  FMUL.FTZ R128, R172.reuse, R129 ;  /* 0x00000081ac807220 */ /* 0x040fe20000410000 */
[----:B------:R-:W-:Y:S01]  /*3b50*/  @UP0 UIADD3 UR16, UPT, UPT, UR8, -0x2, URZ ;  /* 0xfffffffe08100890 */ /* 0x000fe2000fffe0ff */
[----:B------:R-:W-:-:S02]  /*3b60*/  FFMA.FTZ R0, R172, R0, R169 ;  /* 0x00000000ac007223 */ /* 0x000fc400000100a9 */
[C---:B------:R-:W-:Y:S02]  /*3b70*/  FMUL.FTZ R129, R245.reuse, R128 ;  /* 0x00000080f5817220 */ /* 0x040fe40000410000 */
[----:B------:R-:W-:Y:S02]  /*3b80*/  FFMA.FTZ R0, R245, R0, R196 ;  /* 0x00000000f5007223 */ /* 0x000fe400000100c4 */
[C---:B------:R-:W-:Y:S02]  /*3b90*/  FMUL.FTZ R128, R226.reuse, R129 ;  /* 0x00000081e2807220 */ /* 0x040fe40000410000 */
[----:B------:R-:W-:Y:S02]  /*3ba0*/  FFMA.FTZ R0, R226, R0, R173 ;  /* 0x00000000e2007223 */ /* 0x000fe400000100ad */
[C---:B------:R-:W-:Y:S02]  /*3bb0*/  FMUL.FTZ R129, R243.reuse, R128 ;  /* 0x00000080f3817220 */ /* 0x040fe40000410000 */
[----:B------:R-:W-:-:S02]  /*3bc0*/  FFMA.FTZ R0, R243, R0, R192 ;  /* 0x00000000f3007223 */ /* 0x000fc400000100c0 */
[C---:B------:R-:W-:Y:S02]  /*3bd0*/  FMUL.FTZ R128, R224.reuse, R129 ;  /* 0x00000081e0807220 */ /* 0x040fe40000410000 */
[----:B------:R-:W-:Y:S02]  /*3be0*/  FFMA.FTZ R0, R224, R0, R177 ;  /* 0x00000000e0007223 */ /* 0x000fe400000100b1 */
[----:B------:R-:W-:Y:S01]  /*3bf0*/  FMUL.FTZ R129, R247, R128 ;  /* 0x00000080f7817220 */ /* 0x000fe20000410000 */
[----:B0-----:R-:W-:Y:S02]  /*3c00*/  @P0 IMAD R128, R131, UR16, R110 ;  /* 0x0000001083800c24 */ /* 0x001fe4000f8e026e */
[----:B------:R-:W-:Y:S01]  /*3c10*/  FFMA.FTZ R0, R247, R0, R190 ;  /* 0x00000000f7007223 */ /* 0x000fe200000100be */
[----:B------:R-:W-:Y:S01]  /*3c20*/  FMUL.FTZ R130, R230, R129 ;  /* 0x00000081e6827220 */ /* 0x000fe20000410000 */
[----:B------:R-:W-:-:S04]  /*3c30*/  @P0 IMAD.WIDE R128, R128, R133, UR4 ;  /* 0x0000000480800e25 */ /* 0x000fc8000f8e0285 */
[----:B------:R-:W-:Y:S01]  /*3c40*/  FFMA.FTZ R0, R230, R0, R181 ;  /* 0x00000000e6007223 */ /* 0x000fe200000100b5 */
[C---:B------:R-:W-:Y:S01]  /*3c50*/  FMUL.FTZ R131, R249.reuse, R130 ;  /* 0x00000082f9837220 */ /* 0x040fe20000410000 */
[----:B------:R0:W2:Y:S02]  /*3c60*/  @P0 LDG.E R194, desc[UR20][R128.64+0x4] ;  /* 0x0000041480c20981 */ /* 0x0000a4000c1e1900 */
        /* <DEDUP_REMOVED lines=11> */
[----:B------:R-:W1:Y:S04]  /*3d20*/  SHFL.DOWN PT, R131, R198, 0x1, 0x1f ;  /* 0x08201f00c6837f89 */ /* 0x000e6800000e0000 */
[----:B0-----:R-:W0:Y:S01]  /*3d30*/  SHFL.DOWN PT, R129, R0, 0x1, 0x1f ;  /* 0x08201f0000817f89 */ /* 0x001e2200000e0000 */
[----:B------:R-:W-:Y:S01]  /*3d40*/  ISETP.NE.AND P1, PT, R13, 0x1f, PT ;  /* 0x0000001f0d00780c */ /* 0x000fe20003f25270 */
[----:B------:R-:W-:Y:S02]  /*3d50*/  IMAD.MOV.U32 R229, RZ, RZ, R0 ;  /* 0x000000ffffe57224 */ /* 0x000fe400078e0000 */
[----:B------:R-:W-:Y:S01]  /*3d60*/  FMUL.FTZ R221, R117, R66 ;  /* 0x0000004275dd7220 */ /* 0x000fe20000410000 */
[----:B------:R-:W-:Y:S01]  /*3d70*/  FMUL.FTZ R174, R114, R65 ;  /* 0x0000004172ae7220 */ /* 0x000fe20000410000 */
[----:B------:R-:W-:-:S02]  /*3d80*/  FMUL.FTZ R217, R119, R69 ;  /* 0x0000004577d97220 */ /* 0x000fc40000410000 */
[----:B------:R-:W-:Y:S01]  /*3d90*/  FMUL.FTZ R180, R146, R221 ;  /* 0x000000dd92b47220 */ /* 0x000fe20000410000 */
[----:B------:R-:W-:-:S05]  /*3da0*/  FMUL.FTZ R227, R147, R174 ;  /* 0x000000ae93e37220 */ /* 0x000fca0000410000 */
[----:B-1----:R-:W-:Y:S01]  /*3db0*/  @P1 FMUL.FTZ R128, R131, R198 ;  /* 0x000000c683801220 */ /* 0x002fe20000410000 */
[----:B0-----:R-:W-:-:S04]  /*3dc0*/  @P1 FFMA.FTZ R229, R198, R129, R229 ;  /* 0x00000081c6e51223 */ /* 0x001fc800000100e5 */
[----:B------:R-:W-:-:S05]  /*3dd0*/  @P1 MOV R198, R128 ;  /* 0x0000008000c61202 */ /* 0x000fca0000000f00 */
[----:B------:R-:W0:Y:S01]  /*3de0*/  SHFL.DOWN PT, R129, R198, 0x2, 0x1f ;  /* 0x08401f00c6817f89 */ /* 0x000e2200000e0000 */
[----:B------:R-:W-:Y:S01]  /*3df0*/  FMUL.FTZ R178, R116, R70 ;  /* 0x0000004674b27220 */ /* 0x000fe20000410000 */
[----:B------:R-:W-:Y:S02]  /*3e00*/  FMUL.FTZ R225, R148, R217 ;  /* 0x000000d994e17220 */ /* 0x000fe40000410000 */
[----:B------:R-:W1:Y:S01]  /*3e10*/  SHFL.DOWN PT, R130, R229, 0x2, 0x1f ;  /* 0x08401f00e5827f89 */ /* 0x000e6200000e0000 */
[----:B------:R-:W-:Y:S01]  /*3e20*/  FFMA.FTZ R0, R220, R180, R227 ;  /* 0x000000b4dc007223 */ /* 0x000fe200000100e3 */
        /* <DEDUP_REMOVED lines=15> */
[----:B0-----:R-:W-:Y:S01]  /*3f20*/  @!P1 FMUL.FTZ R129, R198, R129 ;  /* 0x00000081c6819220 */ /* 0x001fe20000410000 */
[----:B------:R-:W-:Y:S01]  /*3f30*/  FFMA.FTZ R128, R249, R128, R176 ;  /* 0x00000080f9807223 */ /* 0x000fe200000100b0 */
[----:B------:R-:W-:Y:S01]  /*3f40*/  FMUL.FTZ R216, R136, R79 ;  /* 0x0000004f88d87220 */ /* 0x000fe20000410000 */
[----:B-1----:R-:W-:Y:S01]  /*3f50*/  @!P1 FFMA.FTZ R229, R198, R130, R229 ;  /* 0x00000082c6e59223 */ /* 0x002fe200000100e5 */
        /* <DEDUP_REMOVED lines=34> */
[----:B------:R-:W-:Y:S02]  /*4180*/  FFMA.FTZ R175, R166, R175, R203 ;  /* 0x000000afa6af7223 */ /* 0x000fe400000100cb */
[----:B------:R-:W-:Y:S01]  /*4190*/  FMUL.FTZ R129, R243, R128 ;  /* 0x00000080f3817220 */ /* 0x000fe20000410000 */
[----:B------:R-:W-:Y:S02]  /*41a0*/  ISETP.GT.U32.AND P1, PT, R13, 0x1b, PT ;  /* 0x0000001b0d00780c */ /* 0x000fe40003f24070 */
[----:B------:R-:W3:Y:S01]  /*41b0*/  SHFL.UP PT, R183, R175, 0x1, RZ ;  /* 0x04200000afb77989 */ /* 0x000ee200000e00ff */
[----:B------:R-:W-:-:S04]  /*41c0*/  FMUL.FTZ R128, R226, R129 ;  /* 0x00000081e2807220 */ /* 0x000fc80000410000 */
[----:B------:R-:W-:-:S04]  /*41d0*/  FMUL.FTZ R129, R245, R128 ;  /* 0x00000080f5817220 */ /* 0x000fc80000410000 */
[----:B------:R-:W-:Y:S02]  /*41e0*/  FMUL.FTZ R129, R172, R129 ;  /* 0x00000081ac817220 */ /* 0x000fe40000410000 */
[----:B0-----:R-:W-:Y:S02]  /*41f0*/  @!P1 FMUL.FTZ R128, R198, R179 ;  /* 0x000000b3c6809220 */ /* 0x001fe40000410000 */
[----:B------:R-:W-:Y:S01]  /*4200*/  FMUL.FTZ R129, R168, R129 ;  /* 0x00000081a8817220 */ /* 0x000fe20000410000 */
[----:B-1----:R-:W-:Y:S02]  /*4210*/  @!P1 FFMA.FTZ R229, R198, R187, R229 ;  /* 0x000000bbc6e59223 */ /* 0x002fe400000100e5 */
[----:B------:R-:W-:Y:S01]  /*4220*/  @!P1 MOV R198, R128 ;  /* 0x0000008000c69202 */ /* 0x000fe20000000f00 */
[----:B------:R-:W-:Y:S01]  /*4230*/  FMUL.FTZ R200, R166, R129 ;  /* 0x00000081a6c87220 */ /* 0x000fe20000410000 */
[----:B------:R-:W-:Y:S01]  /*4240*/  UISETP.GE.AND UP0, UPT, UR8, UR43, UPT ;  /* 0x0000002b0800728c */ /* 0x000fe2000bf06270 */
[----:B------:R-:W-:-:S02]  /*4250*/  ISETP.GE.AND P3, PT, R31, 0x1, PT ;  /* 0x000000011f00780c */ /* 0x000fc40003f66270 */
[----:B------:R-:W0:Y:S01]  /*4260*/  SHFL.DOWN PT, R231, R198, 0x8, 0x1f ;  /* 0x09001f00c6e77f89 */ /* 0x000e2200000e0000 */
[----:B---3--:R-:W-:-:S03]  /*4270*/  FFMA.FTZ R128, R200, R183, R175 ;  /* 0x000000b7c8807223 */ /* 0x008fc600000100af */
[----:B------:R-:W1:Y:S01]  /*4280*/  SHFL.UP PT, R179, R200, 0x1, RZ ;  /* 0x04200000c8b37989 */ /* 0x000e6200000e00ff */
[----:B------:R-:W-:-:S03]  /*4290*/  PLOP3.LUT P1, PT, PT, PT, UP0, 0x80, 0x8 ;  /* 0x000000000008781c */ /* 0x000fc60003f2f008 */
[----:B------:R-:W3:Y:S01]  /*42a0*/  SHFL.DOWN PT, R204, R229, 0x8, 0x1f ;  /* 0x09001f00e5cc7f89 */ /* 0x000ee200000e0000 */
[----:B------:R-:W-:Y:S02]  /*42b0*/  FSEL R175, R175, R128, !P3 ;  /* 0x00000080afaf7208 */ /* 0x000fe40005800000 */
[----:B------:R-:W-:Y:S02]  /*42c0*/  ISETP.NE.OR P1, PT, R8, RZ, P1 ;  /* 0x000000ff0800720c */ /* 0x000fe40000f25670 */
[----:B------:R-:W-:Y:S01]  /*42d0*/  ISETP.GT.U32.AND P4, PT, R13, 0x17, PT ;  /* 0x000000170d00780c */ /* 0x000fe20003f84070 */
[----:B------:R-:W4:Y:S01]  /*42e0*/  SHFL.UP PT, R183, R175, 0x2, RZ ;  /* 0x04400000afb77989 */ /* 0x000f2200000e00ff */
[----:B------:R-:W-:Y:S02]  /*42f0*/  HFMA2 R129, -RZ, RZ, 0, 0 ;  /* 0x00000000ff817431 */ /* 0x000fe400000001ff */
[----:B------:R-:W-:-:S07]  /*4300*/  IMAD.MOV.U32 R128, RZ, RZ, 0x3f800000 ;  /* 0x3f800000ff807424 */ /* 0x000fce00078e00ff */
[----:B------:R-:W-:Y:S02]  /*4310*/  @!P1 LEA R187, R110, UR28, 0x3 ;  /* 0x0000001c6ebb9c11 */ /* 0x000fe4000f8e18ff */
[----:B0-----:R-:W-:Y:S01]  /*4320*/  @!P4 FMUL.FTZ R202, R198, R231 ;  /* 0x000000e7c6cac220 */ /* 0x001fe20000410000 */
[----:B-1----:R-:W-:Y:S02]  /*4330*/  @P3 FMUL.FTZ R200, R200, R179 ;  /* 0x000000b3c8c83220 */ /* 0x002fe40000410000 */
[----:B------:R-:W-:Y:S01]  /*4340*/  @!P1 LDS.64 R128, [R187+0x2378] ;  /* 0x00237800bb809984 */ /* 0x000fe20000000a00 */
[----:B---3--:R-:W-:Y:S01]  /*4350*/  @!P4 FFMA.FTZ R229, R198, R204, R229 ;  /* 0x000000ccc6e5c223 */ /* 0x008fe200000100e5 */
[----:B------:R-:W-:Y:S02]  /*4360*/  @!P4 IMAD.MOV.U32 R198, RZ, RZ, R202 ;  /* 0x000000ffffc6c224 */ /* 0x000fe400078e00ca */
[----:B------:R-:W0:Y:S01]  /*4370*/  SHFL.UP PT, R179, R200, 0x2, RZ ;  /* 0x04400000c8b37989 */ /* 0x000e2200000e00ff */
[----:B------:R-:W-:-:S03]  /*4380*/  ISETP.GE.AND P1, PT, R31, 0x2, PT ;  /* 0x000000021f00780c */ /* 0x000fc60003f26270 */
[----:B------:R-:W1:Y:S01]  /*4390*/  SHFL.DOWN PT, R231, R198, 0x10, 0x1f ;  /* 0x0a001f00c6e77f89 */ /* 0x000e6200000e0000 */
[----:B----4-:R-:W-:-:S03]  /*43a0*/  FFMA.FTZ R202, R200, R183, R175 ;  /* 0x000000b7c8ca7223 */ /* 0x010fc600000100af */
[----:B------:R-:W3:Y:S02]  /*43b0*/  SHFL.DOWN PT, R204, R229, 0x10, 0x1f ;  /* 0x0a001f00e5cc7f89 */ /* 0x000ee400000e0000 */
[----:B------:R-:W-:Y:S02]  /*43c0*/  FSEL R175, R175, R202, !P1 ;  /* 0x000000caafaf7208 */ /* 0x000fe40004800000 */
[----:B------:R-:W-:-:S03]  /*43d0*/  ISETP.GT.U32.AND P3, PT, R13, 0xf, PT ;  /* 0x0000000f0d00780c */ /* 0x000fc60003f64070 */
[----:B------:R-:W4:Y:S01]  /*43e0*/  SHFL.UP PT, R183, R175, 0x4, RZ ;  /* 0x04800000afb77989 */ /* 0x000f2200000e00ff */
[----:B0-----:R-:W-:-:S09]  /*43f0*/  @P1 FMUL.FTZ R200, R200, R179 ;  /* 0x000000b3c8c81220 */ /* 0x001fd20000410000 */
[C---:B-1----:R-:W-:Y:S01]  /*4400*/  @!P3 FMUL.FTZ R187, R198.reuse, R231 ;  /* 0x000000e7c6bbb220 */ /* 0x042fe20000410000 */
[----:B------:R-:W0:Y:S01]  /*4410*/  SHFL.UP PT, R179, R200, 0x4, RZ ;  /* 0x04800000c8b37989 */ /* 0x000e2200000e00ff */
[----:B---3--:R-:W-:-:S03]  /*4420*/  @!P3 FFMA.FTZ R229, R198, R204, R229 ;  /* 0x000000ccc6e5b223 */ /* 0x008fc600000100e5 */
[----:B------:R-:W-:Y:S01]  /*4430*/  @!P3 MOV R198, R187 ;  /* 0x000000bb00c6b202 */ /* 0x000fe20000000f00 */
[----:B------:R-:W-:Y:S01]  /*4440*/  SHFL.IDX PT, R206, R129, RZ, 0x1f ;  /* 0x00001fff81ce7589 */ /* 0x000fe200000e0000 */
[----:B------:R-:W-:-:S03]  /*4450*/  ISETP.GE.AND P1, PT, R31, 0x4, PT ;  /* 0x000000041f00780c */ /* 0x000fc60003f26270 */
[----:B------:R-:W-:Y:S01]  /*4460*/  SHFL.DOWN PT, R204, R229, 0x1, 0x1f ;  /* 0x08201f00e5cc7f89 */ /* 0x000fe200000e0000 */
[----:B----4-:R-:W-:-:S03]  /*4470*/  FFMA.FTZ R202, R200, R183, R175 ;  /* 0x000000b7c8ca7223 */ /* 0x010fc600000100af */
[----:B------:R-:W1:Y:S02]  /*4480*/  SHFL.DOWN PT, R187, R198, 0x1, 0x1f ;  /* 0x08201f00c6bb7f89 */ /* 0x000e6400000e0000 */
[----:B------:R-:W-:Y:S02]  /*4490*/  FSEL R175, R175, R202, !P1 ;  /* 0x000000caafaf7208 */ /* 0x000fe40004800000 */
[----:B------:R-:W-:-:S03]  /*44a0*/  ISETP.NE.AND P3, PT, R8, 0x1f, PT ;  /* 0x0000001f0800780c */ /* 0x000fc60003f65270 */
[----:B------:R-:W3:Y:S01]  /*44b0*/  SHFL.UP PT, R183, R175, 0x8, RZ ;  /* 0x05000000afb77989 */ /* 0x000ee200000e00ff */
[----:B0-----:R-:W-:-:S05]  /*44c0*/  @P1 FMUL.FTZ R200, R200, R179 ;  /* 0x000000b3c8c81220 */ /* 0x001fca0000410000 */
[----:B------:R-:W0:Y:S01]  /*44d0*/  SHFL.UP PT, R179, R200, 0x8, RZ ;  /* 0x05000000c8b37989 */ /* 0x000e2200000e00ff */
[----:B------:R-:W-:-:S03]  /*44e0*/  ISETP.GE.AND P1, PT, R31, 0x8, PT ;  /* 0x000000081f00780c */ /* 0x000fc60003f26270 */
[----:B-1----:R-:W-:-:S04]  /*44f0*/  @P3 FFMA.FTZ R206, R187, R206, R204 ;  /* 0x000000cebbce3223 */ /* 0x002fc800000100cc */
[----:B------:R-:W-:-:S04]  /*4500*/  FFMA.FTZ R163, R206, R171, R163 ;  /* 0x000000abcea37223 */ /* 0x000fc800000100a3 */
[----:B------:R-:W-:Y:S01]  /*4510*/  FFMA.FTZ R165, R166, R163, R165 ;  /* 0x000000a3a6a57223 */ /* 0x000fe200000100a5 */
[----:B---3--:R-:W-:-:S03]  /*4520*/  FFMA.FTZ R202, R200, R183, R175 ;  /* 0x000000b7c8ca7223 */ /* 0x008fc600000100af */
[----:B------:R-:W-:Y:S02]  /*4530*/  FFMA.FTZ R167, R168, R165, R167 ;  /* 0x000000a5a8a77223 */ /* 0x000fe400000100a7 */
[----:B------:R-:W-:Y:S02]  /*4540*/  FSEL R231, R175, R202, !P1 ;  /* 0x000000caafe77208 */ /* 0x000fe40004800000 */
[----:B------:R-:W-:Y:S01]  /*4550*/  FFMA.FTZ R169, R172, R167, R169 ;  /* 0x000000a7aca97223 */ /* 0x000fe200000100a9 */
[----:B0-----:R-:W-:Y:S02]  /*4560*/  @P1 FMUL.FTZ R200, R200, R179 ;  /* 0x000000b3c8c81220 */ /* 0x001fe40000410000 */
[----:B------:R-:W0:Y:S01]  /*4570*/  SHFL.UP PT, R187, R231, 0x10, RZ ;  /* 0x06000000e7bb7989 */ /* 0x000e2200000e00ff */
[----:B------:R-:W-:-:S03]  /*4580*/  FFMA.FTZ R171, R245, R169, R196 ;  /* 0x000000a9f5ab7223 */ /* 0x000fc600000100c4 */
[----:B------:R-:W1:Y:S01]  /*4590*/  SHFL.UP PT, R233, R200, 0x10, RZ ;  /* 0x06000000c8e97989 */ /* 0x000e6200000e00ff */
[----:B------:R-:W-:-:S04]  /*45a0*/  FFMA.FTZ R173, R226, R171, R173 ;  /* 0x000000abe2ad7223 */ /* 0x000fc800000100ad */
[----:B------:R-:W-:-:S04]  /*45b0*/  FFMA.FTZ R175, R243, R173, R192 ;  /* 0x000000adf3af7223 */ /* 0x000fc800000100c0 */
[----:B------:R-:W-:Y:S01]  /*45c0*/  FFMA.FTZ R177, R224, R175, R177 ;  /* 0x000000afe0b17223 */ /* 0x000fe200000100b1 */
[----:B------:R-:W-:-:S03]  /*45d0*/  ISETP.GE.AND P1, PT, R31, 0x10, PT ;  /* 0x000000101f00780c */ /* 0x000fc60003f26270 */
[----:B------:R-:W-:-:S04]  /*45e0*/  FFMA.FTZ R179, R247, R177, R190 ;  /* 0x000000b1f7b37223 */ /* 0x000fc800000100be */
[----:B------:R-:W-:-:S04]  /*45f0*/  FFMA.FTZ R181, R230, R179, R181 ;  /* 0x000000b3e6b57223 */ /* 0x000fc800000100b5 */
[----:B------:R-:W-:Y:S01]  /*4600*/  FFMA.FTZ R183, R249, R181, R188 ;  /* 0x000000b5f9b77223 */ /* 0x000fe200000100bc */
[C---:B0-----:R-:W-:Y:S01]  /*4610*/  FFMA.FTZ R188, R200.reuse, R187, R231 ;  /* 0x000000bbc8bc7223 */ /* 0x041fe200000100e7 */
[----:B-1----:R-:W-:-:S04]  /*4620*/  @P1 FMUL.FTZ R200, R200, R233 ;  /* 0x000000e9c8c81220 */ /* 0x002fc80000410000 */
[----:B------:R-:W-:Y:S01]  /*4630*/  FSEL R188, R231, R188, !P1 ;  /* 0x000000bce7bc7208 */ /* 0x000fe20004800000 */
[----:B--2---:R-:W-:Y:S04]  /*4640*/  SHFL.IDX PT, R194, R194, RZ, 0x1f ;  /* 0x00001fffc2c27589 */ /* 0x004fe800000e0000 */
[----:B------:R-:W-:Y:S04]  /*4650*/  SHFL.UP PT, R200, R200, 0x1, RZ ;  /* 0x04200000c8c87989 */ /* 0x000fe800000e00ff */
[----:B------:R-:W0:Y:S01]  /*4660*/  SHFL.UP PT, R237, R188, 0x1, RZ ;  /* 0x04200000bced7989 */ /* 0x000e2200000e00ff */
[----:B------:R-:W-:-:S04]  /*4670*/  FFMA.FTZ R185, R228, R183, R185 ;  /* 0x000000b7e4b97223 */ /* 0x000fc800000100b9 */
[----:B------:R-:W-:Y:S01]  /*4680*/  FFMA.FTZ R187, R251, R185, R132 ;  /* 0x000000b9fbbb7223 */ /* 0x000fe20000010084 */
[----:B------:R-:W-:Y:S04]  /*4690*/  SHFL.IDX PT, R229, R229, RZ, 0x1f ;  /* 0x00001fffe5e57589 */ /* 0x000fe800000e0000 */
[----:B------:R-:W1:Y:S01]  /*46a0*/  SHFL.IDX PT, R198, R198, RZ, 0x1f ;  /* 0x00001fffc6c67589 */ /* 0x000e6200000e0000 */
[----:B------:R-:W-:-:S04]  /*46b0*/  FFMA.FTZ R189, R234, R187, R189 ;  /* 0x000000bbeabd7223 */ /* 0x000fc800000100bd */
[----:B------:R-:W-:Y:S01]  /*46c0*/  FFMA.FTZ R191, R232, R189, R191 ;  /* 0x000000bde8bf7223 */ /* 0x000fe200000100bf */
[----:B------:R-:W-:Y:S01]  /*46d0*/  ISETP.NE.AND P1, PT, R8, RZ, PT ;  /* 0x000000ff0800720c */ /* 0x000fe20003f25270 */
[----:B0-----:R-:W-:Y:S02]  /*46e0*/  @P2 FFMA.FTZ R194, R200, R194, R237 ;  /* 0x000000c2c8c22223 */ /* 0x001fe400000100ed */
[----:B------:R-:W-:Y:S02]  /*46f0*/  FFMA.FTZ R193, R220, R191, R193 ;  /* 0x000000bfdcc17223 */ /* 0x000fe400000100c1 */
[----:B------:R-:W-:-:S04]  /*4700*/  FFMA.FTZ R211, R211, R194, R180 ;  /* 0x000000c2d3d37223 */ /* 0x000fc800000100b4 */
[----:B------:R-:W-:-:S04]  /*4710*/  FFMA.FTZ R220, R220, R211, R227 ;  /* 0x000000d3dcdc7223 */ /* 0x000fc800000100e3 */
[----:B------:R-:W-:-:S04]  /*4720*/  FFMA.FTZ R232, R232, R220, R225 ;  /* 0x000000dce8e87223 */ /* 0x000fc800000100e1 */
[----:B------:R-:W-:Y:S01]  /*4730*/  FFMA.FTZ R234, R234, R232, R223 ;  /* 0x000000e8eaea7223 */ /* 0x000fe200000100df */
[----:B------:R-:W-:Y:S01]  /*4740*/  FMUL.FTZ R235, R117, R193 ;  /* 0x000000c175eb7220 */ /* 0x000fe20000410000 */
[----:B------:R-:W-:Y:S02]  /*4750*/  IMAD.SHL.U32 R231, R8, 0x10, RZ ;  /* 0x0000001008e77824 */ /* 0x000fe400078e00ff */
[C---:B-1----:R-:W-:Y:S01]  /*4760*/  FFMA.FTZ R129, R198.reuse, R129, R229 ;  /* 0x00000081c6817223 */ /* 0x042fe200000100e5 */
[----:B------:R-:W-:Y:S01]  /*4770*/  FFMA.FTZ R251, R251, R234, R0 ;  /* 0x000000eafbfb7223 */ /* 0x000fe20000010000 */
[----:B------:R-:W-:Y:S01]  /*4780*/  FMUL.FTZ R128, R198, R128 ;  /* 0x00000080c6807220 */ /* 0x000fe20000410000 */
[----:B------:R-:W-:Y:S01]  /*4790*/  @!P1 LEA R202, R110, UR28, 0x3 ;  /* 0x0000001c6eca9c11 */ /* 0x000fe2000f8e18ff */
[----:B------:R-:W-:Y:S01]  /*47a0*/  FFMA.FTZ R0, R146, -R221, R211 ;  /* 0x800000dd92007223 */ /* 0x000fe200000100d3 */
[----:B------:R-:W-:Y:S01]  /*47b0*/  FMUL.FTZ R239, R66, R235 ;  /* 0x000000eb42ef7220 */ /* 0x000fe20000410000 */
[----:B------:R-:W-:Y:S01]  /*47c0*/  FFMA.FTZ R228, R228, R251, R219 ;  /* 0x000000fbe4e47223 */ /* 0x000fe200000100db */
[----:B------:R-:W-:Y:S01]  /*47d0*/  FMUL.FTZ R192, R114, R191 ;  /* 0x000000bf72c07220 */ /* 0x000fe20000410000 */
[----:B------:R-:W-:Y:S01]  /*47e0*/  FFMA.FTZ R174, R147, -R174, R220 ;  /* 0x800000ae93ae7223 */ /* 0x000fe200000100dc */
[----:B------:R-:W-:Y:S01]  /*47f0*/  FFMA.FTZ R235, R0, R235, RZ ;  /* 0x000000eb00eb7223 */ /* 0x000fe200000100ff */
[----:B------:R-:W-:Y:S01]  /*4800*/  LEA.HI R132, R8, R231, RZ, 0x1f ;  /* 0x000000e708847211 */ /* 0x000fe200078ff8ff */
[----:B------:R0:W-:Y:S01]  /*4810*/  @!P1 STS.64 [R202+0x2378], R128 ;  /* 0x00237880ca009388 */ /* 0x0001e20000000a00 */
[----:B------:R-:W-:Y:S01]  /*4820*/  FFMA.FTZ R249, R249, R228, R176 ;  /* 0x000000e4f9f97223 */ /* 0x000fe200000100b0 */
[----:B------:R-:W-:Y:S01]  /*4830*/  FMUL.FTZ R190, R119, R189 ;  /* 0x000000bd77be7220 */ /* 0x000fe20000410000 */
[----:B------:R-:W-:Y:S01]  /*4840*/  FFMA.FTZ R235, R174, R192, R235 ;  /* 0x000000c0aeeb7223 */ /* 0x000fe200000100eb */
[----:B------:R-:W-:Y:S01]  /*4850*/  FFMA.FTZ R176, R148, -R217, R232 ;  /* 0x800000d994b07223 */ /* 0x000fe200000100e8 */
[----:B------:R-:W-:Y:S01]  /*4860*/  LEA R132, R132, UR28, 0x2 ;  /* 0x0000001c84847c11 */ /* 0x000fe2000f8e10ff */
[----:B------:R-:W-:Y:S01]  /*4870*/  FMUL.FTZ R233, R116, R187 ;  /* 0x000000bb74e97220 */ /* 0x000fe20000410000 */
[----:B0-----:R-:W-:Y:S01]  /*4880*/  FMUL.FTZ R129, R139, R177 ;  /* 0x000000b18b817220 */ /* 0x001fe20000410000 */
[----:B------:R-:W-:Y:S01]  /*4890*/  FFMA.FTZ R235, R176, R190, R235 ;  /* 0x000000beb0eb7223 */ /* 0x000fe200000100eb */
[----:B------:R-:W-:-:S02]  /*48a0*/  FFMA.FTZ R178, R149, -R178, R234 ;  /* 0x800000b295b27223 */ /* 0x000fc400000100ea */
[----:B------:R-:W-:Y:S01]  /*48b0*/  FMUL.FTZ R180, R78, R129 ;  /* 0x000000814eb47220 */ /* 0x000fe20000410000 */
[----:B------:R-:W-:Y:S01]  /*48c0*/  STS [R132+0x840], R239 ;  /* 0x000840ef84007388 */ /* 0x000fe20000000800 */
[----:B------:R-:W-:Y:S01]  /*48d0*/  FMUL.FTZ R229, R135, R185 ;  /* 0x000000b987e57220 */ /* 0x000fe20000410000 */
[----:B------:R-:W-:Y:S02]  /*48e0*/  FFMA.FTZ R235, R178, R233, R235 ;  /* 0x000000e9b2eb7223 */ /* 0x000fe400000100eb */
[----:B------:R0:W-:Y:S01]  /*48f0*/  STS [R14+0x20], R180 ;  /* 0x000020b40e007388 */ /* 0x0001e20000000800 */
[----:B------:R-:W-:Y:S01]  /*4900*/  FMUL.FTZ R241, R65, R192 ;  /* 0x000000c041f17220 */ /* 0x000fe20000410000 */
[----:B------:R-:W-:Y:S01]  /*4910*/  FMUL.FTZ R188, R118, R183 ;  /* 0x000000b776bc7220 */ /* 0x000fe20000410000 */
[----:B------:R-:W-:Y:S01]  /*4920*/  FMUL.FTZ R227, R137, R181 ;  /* 0x000000b589e37220 */ /* 0x000fe20000410000 */
[----:B------:R-:W-:Y:S01]  /*4930*/  FMUL.FTZ R128, R134, R179 ;  /* 0x000000b386807220 */ /* 0x000fe20000410000 */
[----:B------:R-:W-:Y:S01]  /*4940*/  FMUL.FTZ R218, R136, R175 ;  /* 0x000000af88da7220 */ /* 0x000fe20000410000 */
[----:B------:R-:W-:Y:S01]  /*4950*/  FMUL.FTZ R246, R141, R173 ;  /* 0x000000ad8df67220 */ /* 0x000fe20000410000 */
[----:B------:R-:W-:Y:S01]  /*4960*/  FMUL.FTZ R244, R138, R171 ;  /* 0x000000ab8af47220 */ /* 0x000fe20000410000 */
[----:B0-----:R-:W-:Y:S01]  /*4970*/  FFMA.FTZ R180, R150, -R213, R251 ;  /* 0x800000d596b47223 */ /* 0x001fe200000100fb */
[----:B------:R-:W-:Y:S01]  /*4980*/  FMUL.FTZ R242, R143, R169 ;  /* 0x000000a98ff27220 */ /* 0x000fe20000410000 */
[----:B------:R-:W-:Y:S01]  /*4990*/  FFMA.FTZ R230, R230, R249, R215 ;  /* 0x000000f9e6e67223 */ /* 0x000fe200000100d7 */
[----:B------:R-:W-:Y:S01]  /*49a0*/  LEA.HI R222, R231, R231, RZ, 0x1b ;  /* 0x000000e7e7de7211 */ /* 0x000fe200078fd8ff */
[----:B------:R-:W-:Y:S01]  /*49b0*/  FMUL.FTZ R240, R140, R167 ;  /* 0x000000a78cf07220 */ /* 0x000fe20000410000 */
[----:B------:R-:W-:Y:S01]  /*49c0*/  FFMA.FTZ R235, R180, R229, R235 ;  /* 0x000000e5b4eb7223 */ /* 0x000fe200000100eb */
[----:B------:R-:W-:Y:S01]  /*49d0*/  FFMA.FTZ R182, R151, -R182, R228 ;  /* 0x800000b697b67223 */ /* 0x000fe200000100e4 */
[----:B------:R-:W-:Y:S01]  /*49e0*/  FMUL.FTZ R238, R145, R165 ;  /* 0x000000a591ee7220 */ /* 0x000fe20000410000 */
[----:B------:R-:W-:Y:S01]  /*49f0*/  FMUL.FTZ R236, R142, R163 ;  /* 0x000000a38eec7220 */ /* 0x000fe20000410000 */
        /* <DEDUP_REMOVED lines=11> */
[----:B------:R-:W-:Y:S01]  /*4ab0*/  FFMA.FTZ R247, R247, R230, R184 ;  /* 0x000000e6f7f77223 */ /* 0x000fe200000100b8 */
[----:B------:R-:W-:Y:S01]  /*4ac0*/  LEA R222, R222, UR28, 0x2 ;  /* 0x0000001cdede7c11 */ /* 0x000fe2000f8e10ff */
[----:B------:R-:W-:Y:S01]  /*4ad0*/  FMUL.FTZ R219, R85, R240 ;  /* 0x000000f055db7220 */ /* 0x000fe20000410000 */
[----:B------:R-:W-:Y:S01]  /*4ae0*/  FFMA.FTZ R235, R182, R188, R235 ;  /* 0x000000bcb6eb7223 */ /* 0x000fe200000100eb */
[----:B------:R-:W-:Y:S01]  /*4af0*/  FFMA.FTZ R184, R152, -R207, R249 ;  /* 0x800000cf98b87223 */ /* 0x000fe200000100f9 */
[----:B------:R-:W-:Y:S01]  /*4b00*/  FMUL.FTZ R213, R86, R238 ;  /* 0x000000ee56d57220 */ /* 0x000fe20000410000 */
[----:B------:R-:W-:Y:S01]  /*4b10*/  FMUL.FTZ R215, R88, R236 ;  /* 0x000000ec58d77220 */ /* 0x000fe20000410000 */
[----:B------:R-:W-:Y:S01]  /*4b20*/  STS [R14+0x8], R196 ;  /* 0x000008c40e007388 */ /* 0x000fe20000000800 */
[----:B------:R-:W-:Y:S01]  /*4b30*/  FFMA.FTZ R214, R184, R227, R235 ;  /* 0x000000e3b8d67223 */ /* 0x000fe200000100eb */
[----:B------:R-:W-:-:S02]  /*4b40*/  FFMA.FTZ R212, R153, -R212, R230 ;  /* 0x800000d499d47223 */ /* 0x000fc400000100e6 */
        /* <DEDUP_REMOVED lines=9> */
[----:B------:R-:W-:-:S03]  /*4be0*/  FFMA.FTZ R128, R212, R128, R214 ;  /* 0x00000080d4807223 */ /* 0x000fc600000100d6 */
[----:B------:R0:W-:Y:S01]  /*4bf0*/  STS [R222+0x874], R219 ;  /* 0x000874dbde007388 */ /* 0x0001e20000000800 */
[----:B------:R-:W-:-:S03]  /*4c00*/  FFMA.FTZ R224, R224, R247, R209 ;  /* 0x000000f7e0e07223 */ /* 0x000fc600000100d1 */
[----:B------:R1:W-:Y:S01]  /*4c10*/  STS [R14+0x38], R213 ;  /* 0x000038d50e007388 */ /* 0x0003e20000000800 */
[----:B------:R-:W-:-:S03]  /*4c20*/  FFMA.FTZ R214, R154, -R133, R247 ;  /* 0x800000859ad67223 */ /* 0x000fc600000100f7 */
[----:B------:R2:W-:Y:S01]  /*4c30*/  STS [R14+0x3c], R215 ;  /* 0x00003cd70e007388 */ /* 0x0005e20000000800 */
[----:B------:R-:W-:Y:S01]  /*4c40*/  FFMA.FTZ R129, R214, R129, R128 ;  /* 0x00000081d6817223 */ /* 0x000fe20000010080 */
[----:B------:R-:W-:Y:S01]  /*4c50*/  FFMA.FTZ R216, R155, -R216, R224 ;  /* 0x800000d89bd87223 */ /* 0x000fe200000100e0 */
[C---:B------:R-:W-:Y:S01]  /*4c60*/  VIADD R209, R8.reuse, 0x40 ;  /* 0x0000004008d17836 */ /* 0x040fe20000000000 */
[C---:B------:R-:W-:Y:S01]  /*4c70*/  IADD3 R207, PT, PT, R8.reuse, 0x20, RZ ;  /* 0x0000002008cf7810 */ /* 0x040fe20007ffe0ff */
[----:B0-----:R-:W-:Y:S02]  /*4c80*/  VIADD R219, R8, 0x80 ;  /* 0x0000008008db7836 */ /* 0x001fe40000000000 */
[----:B------:R-:W-:Y:S01]  /*4c90*/  FFMA.FTZ R218, R216, R218, R129 ;  /* 0x000000dad8da7223 */ /* 0x000fe20000010081 */
[C---:B------:R-:W-:Y:S01]  /*4ca0*/  VIADD R223, R8.reuse, 0xc0 ;  /* 0x000000c008df7836 */ /* 0x040fe20000000000 */
[C---:B------:R-:W-:Y:S01]  /*4cb0*/  IADD3 R217, PT, PT, R8.reuse, 0x60, RZ ;  /* 0x0000006008d97810 */ /* 0x040fe20007ffe0ff */
[C---:B-1----:R-:W-:Y:S01]  /*4cc0*/  VIADD R213, R8.reuse, 0x100 ;  /* 0x0000010008d57836 */ /* 0x042fe20000000000 */
[C---:B------:R-:W-:Y:S01]  /*4cd0*/  IADD3 R221, PT, PT, R8.reuse, 0xa0, RZ ;  /* 0x000000a008dd7810 */ /* 0x040fe20007ffe0ff */
[C---:B------:R-:W-:Y:S01]  /*4ce0*/  VIADD R227, R8.reuse, 0x140 ;  /* 0x0000014008e37836 */ /* 0x040fe20000000000 */
[C---:B------:R-:W-:Y:S01]  /*4cf0*/  IADD3 R225, PT, PT, R8.reuse, 0xe0, RZ ;  /* 0x000000e008e17810 */ /* 0x040fe20007ffe0ff */
[C---:B------:R-:W-:Y:S01]  /*4d00*/  VIADD R231, R8.reuse, 0x180 ;  /* 0x0000018008e77836 */ /* 0x040fe20000000000 */
[C---:B--2---:R-:W-:Y:S01]  /*4d10*/  IADD3 R215, PT, PT, R8.reuse, 0x120, RZ ;  /* 0x0000012008d77810 */ /* 0x044fe20007ffe0ff */
[C---:B------:R-:W-:Y:S01]  /*4d20*/  VIADD R235, R8.reuse, 0x1c0 ;  /* 0x000001c008eb7836 */ /* 0x040fe20000000000 */
[C---:B------:R-:W-:Y:S01]  /*4d30*/  IADD3 R229, PT, PT, R8.reuse, 0x160, RZ ;  /* 0x0000016008e57810 */ /* 0x040fe20007ffe0ff */
[----:B------:R-:W-:Y:S01]  /*4d40*/  HFMA2 R129, -RZ, RZ, 0, 0 ;  /* 0x00000000ff817431 */ /* 0x000fe200000001ff */
[C---:B------:R-:W-:Y:S01]  /*4d50*/  IADD3 R233, PT, PT, R8.reuse, 0x1a0, RZ ;  /* 0x000001a008e97810 */ /* 0x040fe20007ffe0ff */
[----:B------:R-:W-:Y:S01]  /*4d60*/  FFMA.FTZ R243, R243, R224, R186 ;  /* 0x000000e0f3f37223 */ /* 0x000fe200000100ba */
[----:B------:R-:W-:-:S02]  /*4d70*/  IADD3 R237, PT, PT, R8, 0x1e0, RZ ;  /* 0x000001e008ed7810 */ /* 0x000fc40007ffe0ff */
[-C--:B------:R-:W-:Y:S02]  /*4d80*/  LEA.HI R186, R207, R8.reuse, RZ, 0x1b ;  /* 0x00000008cfba7211 */ /* 0x080fe400078fd8ff */
[-C--:B------:R-:W-:Y:S01]  /*4d90*/  LEA.HI R188, R209, R8.reuse, RZ, 0x1b ;  /* 0x00000008d1bc7211 */ /* 0x080fe200078fd8ff */
[----:B------:R-:W-:Y:S01]  /*4da0*/  FFMA.FTZ R226, R226, R243, R131 ;  /* 0x000000f3e2e27223 */ /* 0x000fe20000010083 */
        /* <DEDUP_REMOVED lines=12> */
[----:B------:R-:W-:Y:S01]  /*4e70*/  LEA.HI R210, R237, R8, RZ, 0x1b ;  /* 0x00000008edd27211 */ /* 0x000fe200078fd8ff */
[----:B------:R-:W-:Y:S01]  /*4e80*/  IMAD.MOV.U32 R128, RZ, RZ, R8 ;  /* 0x000000ffff807224 */ /* 0x000fe200078e0008 */
[----:B------:R-:W-:Y:S01]  /*4e90*/  LEA R186, R186, UR28, 0x2 ;  /* 0x0000001cbaba7c11 */ /* 0x000fe2000f8e10ff */
[----:B------:R-:W-:Y:S01]  /*4ea0*/  BAR.SYNC.DEFER_BLOCKING 0x0 ;  /* 0x0000000000007b1d */ /* 0x000fe20000010000 */
[----:B------:R-:W-:Y:S01]  /*4eb0*/  LEA R188, R188, UR28, 0x2 ;  /* 0x0000001cbcbc7c11 */ /* 0x000fe2000f8e10ff */
[----:B------:R-:W-:Y:S01]  /*4ec0*/  FMUL.FTZ R248, R68, R211 ;  /* 0x000000d344f87220 */ /* 0x000fe20000410000 */
[----:B------:R-:W-:Y:S01]  /*4ed0*/  LEA R190, R190, UR28, 0x2 ;  /* 0x0000001cbebe7c11 */ /* 0x000fe2000f8e10ff */
[----:B------:R-:W-:Y:S01]  /*4ee0*/  FFMA.FTZ R245, R245, R226, R130 ;  /* 0x000000e2f5f57223 */ /* 0x000fe20000010082 */
        /* <DEDUP_REMOVED lines=12> */
[----:B------:R-:W-:Y:S01]  /*4fb0*/  IMAD.WIDE.U32 R130, R120, UR23, R128 ;  /* 0x0000001778827c25 */ /* 0x000fe2000f8e0080 */
[----:B------:R-:W0:Y:S03]  /*4fc0*/  LDS R211, [R15] ;  /* 0x000000000fd37984 */ /* 0x000e260000000800 */
[----:B------:R-:W-:Y:S01]  /*4fd0*/  IMAD R131, R121, UR23, R131 ;  /* 0x0000001779837c24 */ /* 0x000fe2000f8e0283 */
        /* <DEDUP_REMOVED lines=15> */
[----:B------:R5:W-:Y:S01]  /*50d0*/  STS [R132+0x1080], R248 ;  /* 0x001080f884007388 */ /* 0x000be20000000800 */
[----:B------:R-:W-:Y:S01]  /*50e0*/  IMAD.WIDE.U32 R130, R4, UR32, R130 ;  /* 0x0000002004827c25 */ /* 0x000fe2000f8e0082 */
[----:B-----5:R-:W-:-:S03]  /*50f0*/  SHF.R.S32.HI R132, RZ, 0x1f, R4 ;  /* 0x0000001fff847819 */ /* 0x020fc60000011404 */
[----:B------:R-:W-:Y:S01]  /*5100*/  IMAD.WIDE.U32 R128, R122, UR23, R128 ;  /* 0x000000177a807c25 */ /* 0x000fe2000f8e0080 */
[----:B------:R-:W-:-:S03]  /*5110*/  IADD3 R130, P2, PT, R130, UR18, RZ ;  /* 0x0000001282827c10 */ /* 0x000fc6000ff5e0ff */
[----:B------:R-:W-:Y:S02]  /*5120*/  IMAD R133, R132, UR32, RZ ;  /* 0x0000002084857c24 */ /* 0x000fe4000f8e02ff */
[----:B------:R-:W-:Y:S02]  /*5130*/  IMAD R129, R123, UR23, R129 ;  /* 0x000000177b817c24 */ /* 0x000fe4000f8e0281 */
[C---:B------:R-:W-:Y:S02]  /*5140*/  IMAD R133, R4.reuse, UR33, R133 ;  /* 0x0000002104857c24 */ /* 0x040fe4000f8e0285 */
[----:B------:R-:W-:-:S04]  /*5150*/  IMAD.WIDE.U32 R128, R4, UR34, R128 ;  /* 0x0000002204807c25 */ /* 0x000fc8000f8e0080 */
[----:B------:R-:W-:Y:S02]  /*5160*/  IMAD.X R131, R131, 0x1, R133, P2 ;  /* 0x0000000183837824 */ /* 0x000fe400010e0685 */
[----:B------:R-:W-:Y:S01]  /*5170*/  IMAD R133, R132, UR34, RZ ;  /* 0x0000002284857c24 */ /* 0x000fe2000f8e02ff */
[----:B------:R-:W-:-:S03]  /*5180*/  IADD3 R132, P2, PT, R128, UR18, RZ ;  /* 0x0000001280847c10 */ /* 0x000fc6000ff5e0ff */
[----:B------:R-:W-:Y:S02]  /*5190*/  IMAD R133, R4, UR35, R133 ;  /* 0x0000002304857c24 */ /* 0x000fe4000f8e0285 */
[----:B------:R-:W-:-:S03]  /*51a0*/  IMAD.WIDE.U32 R130, R110, R124, R130 ;  /* 0x0000007c6e827225 */ /* 0x000fc600078e0082 */
[----:B------:R-:W-:Y:S01]  /*51b0*/  IADD3.X R133, PT, PT, R129, R133, RZ, P2, !PT ;  /* 0x0000008581857210 */ /* 0x000fe200017fe4ff */
[----:B------:R-:W-:Y:S01]  /*51c0*/  IMAD R129, R110, R125, R131 ;  /* 0x0000007d6e817224 */ /* 0x000fe200078e0283 */
[----:B------:R-:W-:Y:S01]  /*51d0*/  LEA R128, P2, R130, UR38, 0x2 ;  /* 0x0000002682807c11 */ /* 0x000fe2000f8410ff */
[----:B------:R-:W-:-:S03]  /*51e0*/  IMAD.WIDE.U32 R132, R110, UR36, R132 ;  /* 0x000000246e847c25 */ /* 0x000fc6000f8e0084 */
[----:B------:R-:W-:Y:S01]  /*51f0*/  LEA.HI.X R129, R130, UR39, R129, 0x2, P2 ;  /* 0x0000002782817c11 */ /* 0x000fe200090f1481 */
[----:B------:R-:W-:Y:S01]  /*5200*/  IMAD R131, R110, UR37, R133 ;  /* 0x000000256e837c24 */ /* 0x000fe2000f8e0285 */
[----:B------:R-:W-:Y:S01]  /*5210*/  LEA R130, P2, R132, UR40, 0x2 ;  /* 0x0000002884827c11 */ /* 0x000fe2000f8410ff */
[----:B------:R-:W-:Y:S01]  /*5220*/  FFMA.FTZ R172, R172, R245, R199 ;  /* 0x000000f5acac7223 */ /* 0x000fe200000100c7 */
[----:B------:R-:W-:Y:S01]  /*5230*/  UMOV UR16, UR19 ;  /* 0x0000001300107c82 */ /* 0x000fe20008000000 */
[----:B------:R-:W-:Y:S01]  /*5240*/  FFMA.FTZ R197, R156, -R197, R243 ;  /* 0x800000c59cc57223 */ /* 0x000fe200000100f3 */
[----:B------:R-:W-:Y:S01]  /*5250*/  LEA.HI.X R131, R132, UR41, R131, 0x2, P2 ;  /* 0x0000002984837c11 */ /* 0x000fe200090f1483 */
[----:B------:R-:W-:Y:S02]  /*5260*/  IMAD.U32 R132, RZ, RZ, UR16 ;  /* 0x00000010ff847e24 */ /* 0x000fe4000f8e00ff */
[----:B------:R-:W-:Y:S01]  /*5270*/  FFMA.FTZ R168, R168, R172, R201 ;  /* 0x000000aca8a87223 */ /* 0x000fe200000100c9 */
[----:B------:R-:W-:Y:S01]  /*5280*/  FFMA.FTZ R218, R197, R246, R218 ;  /* 0x000000f6c5da7223 */ /* 0x000fe200000100da */
[----:B------:R-:W-:Y:S01]  /*5290*/  FFMA.FTZ R133, R157, -R162, R226 ;  /* 0x800000a29d857223 */ /* 0x000fe200000100e2 */
[----:B------:R-:W-:Y:S01]  /*52a0*/  IADD3 R132, PT, PT, R132, -UR18, -R8 ;  /* 0x8000001284847c10 */ /* 0x000fe2000fffe808 */
[----:B------:R-:W-:Y:S01]  /*52b0*/  FFMA.FTZ R166, R166, R168, R203 ;  /* 0x000000a8a6a67223 */ /* 0x000fe200000100cb */
[----:B------:R-:W-:Y:S01]  /*52c0*/  FMUL.FTZ R203, R67, R220 ;  /* 0x000000dc43cb7220 */ /* 0x000fe20000410000 */
[----:B------:R-:W-:Y:S01]  /*52d0*/  FFMA.FTZ R218, R133, R244, R218 ;  /* 0x000000f485da7223 */ /* 0x000fe200000100da */
[----:B------:R-:W-:Y:S01]  /*52e0*/  FFMA.FTZ R195, R158, -R195, R245 ;  /* 0x800000c39ec37223 */ /* 0x000fe200000100f5 */
[----:B------:R-:W-:Y:S01]  /*52f0*/  FMUL.FTZ R249, R83, R249 ;  /* 0x000000f953f97220 */ /* 0x000fe20000410000 */
[----:B------:R-:W-:Y:S01]  /*5300*/  FMUL.FTZ R251, R77, R251 ;  /* 0x000000fb4dfb7220 */ /* 0x000fe20000410000 */
[----:B------:R-:W-:Y:S01]  /*5310*/  FMUL.FTZ R247, R89, R247 ;  /* 0x000000f759f77220 */ /* 0x000fe20000410000 */
[----:B------:R-:W-:Y:S01]  /*5320*/  ISETP.GE.AND P2, PT, R132, 0x1, PT ;  /* 0x000000018400780c */ /* 0x000fe20003f46270 */
[----:B------:R-:W-:Y:S01]  /*5330*/  FFMA.FTZ R218, R195, R242, R218 ;  /* 0x000000f2c3da7223 */ /* 0x000fe200000100da */
[----:B------:R-:W-:Y:S01]  /*5340*/  FFMA.FTZ R199, R159, -R164, R172 ;  /* 0x800000a49fc77223 */ /* 0x000fe200000100ac */
[----:B------:R5:W-:Y:S01]  /*5350*/  STS [R14+0x844], R203 ;  /* 0x000844cb0e007388 */ /* 0x000be20000000800 */
[----:B------:R-:W-:Y:S01]  /*5360*/  FMUL.FTZ R232, R71, R232 ;  /* 0x000000e847e87220 */ /* 0x000fe20000410000 */
[----:B------:R-:W-:Y:S01]  /*5370*/  FMUL.FTZ R234, R75, R234 ;  /* 0x000000ea4bea7220 */ /* 0x000fe20000410000 */
[----:B------:R-:W-:Y:S01]  /*5380*/  FMUL.FTZ R228, R80, R228 ;  /* 0x000000e450e47220 */ /* 0x000fe20000410000 */
[----:B------:R-:W-:Y:S01]  /*5390*/  FMUL.FTZ R230, R87, R230 ;  /* 0x000000e657e67220 */ /* 0x000fe20000410000 */
[----:B------:R1:W-:Y:S01]  /*53a0*/  STS [R14+0x858], R249 ;  /* 0x000858f90e007388 */ /* 0x0003e20000000800 */
[----:B------:R-:W-:Y:S01]  /*53b0*/  FMUL.FTZ R243, R91, R243 ;  /* 0x000000f35bf37220 */ /* 0x000fe20000410000 */
[----:B------:R-:W-:Y:S01]  /*53c0*/  FMUL.FTZ R226, R93, R226 ;  /* 0x000000e25de27220 */ /* 0x000fe20000410000 */
[----:B------:R-:W-:Y:S01]  /*53d0*/  FMUL.FTZ R245, R95, R245 ;  /* 0x000000f55ff57220 */ /* 0x000fe20000410000 */
[----:B------:R2:W-:Y:S01]  /*53e0*/  STS [R14+0x850], R251 ;  /* 0x000850fb0e007388 */ /* 0x0005e20000000800 */
[----:B-----5:R-:W-:Y:S01]  /*53f0*/  FMUL.FTZ R203, R90, R224 ;  /* 0x000000e05acb7220 */ /* 0x020fe20000410000 */
[----:B------:R-:W-:-:S02]  /*5400*/  FFMA.FTZ R218, R199, R240, R218 ;  /* 0x000000f0c7da7223 */ /* 0x000fc400000100da */
[----:B------:R5:W-:Y:S01]  /*5410*/  STS [R14+0x860], R247 ;  /* 0x000860f70e007388 */ /* 0x000be20000000800 */
[----:B-1----:R-:W-:Y:S01]  /*5420*/  FMUL.FTZ R249, R92, R172 ;  /* 0x000000ac5cf97220 */ /* 0x002fe20000410000 */
[----:B------:R-:W-:Y:S01]  /*5430*/  FFMA.FTZ R205, R160, -R205, R168 ;  /* 0x800000cda0cd7223 */ /* 0x000fe200000100a8 */
[----:B--2---:R-:W-:Y:S01]  /*5440*/  FMUL.FTZ R251, R97, R168 ;  /* 0x000000a861fb7220 */ /* 0x004fe20000410000 */
[----:B------:R1:W-:Y:S01]  /*5450*/  STS [R14+0x848], R232 ;  /* 0x000848e80e007388 */ /* 0x0003e20000000800 */
[----:B-----5:R-:W-:-:S03]  /*5460*/  FMUL.FTZ R247, R99, R166 ;  /* 0x000000a663f77220 */ /* 0x020fc60000410000 */
[----:B------:R1:W-:Y:S01]  /*5470*/  STS [R14+0x84c], R234 ;  /* 0x00084cea0e007388 */ /* 0x0003e20000000800 */
[----:B------:R-:W-:Y:S01]  /*5480*/  FFMA.FTZ R218, R205, R238, R218 ;  /* 0x000000eecdda7223 */ /* 0x000fe200000100da */
[----:B------:R-:W-:Y:S02]  /*5490*/  FFMA.FTZ R201, R161, -R170, R166 ;  /* 0x800000aaa1c97223 */ /* 0x000fe400000100a6 */
[----:B------:R1:W-:Y:S01]  /*54a0*/  STS [R14+0x854], R228 ;  /* 0x000854e40e007388 */ /* 0x0003e20000000800 */
[----:B------:R-:W-:Y:S03]  /*54b0*/  BSSY.RECONVERGENT B0, `(.L_x_7259) ;  /* 0x0000012000007945 */ /* 0x000fe60003800200 */
        /* <DEDUP_REMOVED lines=8> */
[----:B------:R-:W-:Y:S01]  /*5540*/  FFMA.FTZ R236, R201, R236, R218 ;  /* 0x000000ecc9ec7223 */ /* 0x000fe200000100da */
[----:B------:R-:W-:Y:S01]  /*5550*/  BAR.SYNC.DEFER_BLOCKING 0x0 ;  /* 0x0000000000007b1d */ /* 0x000fe20000010000 */
[----:B------:R-:W-:-:S02]  /*5560*/  ISETP.GE.AND P3, PT, R132, 0x21, PT ;  /* 0x000000218400780c */ /* 0x000fc40003f66270 */
[C---:B------:R-:W-:Y:S02]  /*5570*/  ISETP.GE.AND P4, PT, R132.reuse, 0x41, PT ;  /* 0x000000418400780c */ /* 0x040fe40003f86270 */
[----:B------:R-:W-:Y:S01]  /*5580*/  ISETP.GE.AND P6, PT, R132, 0x61, PT ;  /* 0x000000618400780c */ /* 0x000fe20003fc6270 */
[----:B0--34-:R-:W-:-:S12]  /*5590*/  @!P2 BRA `(.L_x_7260) ;  /* 0x00000000000ca947 */ /* 0x019fd80003800000 */
[----:B-1----:R-:W0:Y:S04]  /*55a0*/  LDS R203, [R15+0x840] ;  /* 0x000840000fcb7984 */ /* 0x002e280000000800 */
[----:B------:R2:W-:Y:S04]  /*55b0*/  REDG.E.ADD.F32.FTZ.RN.STRONG.GPU desc[UR20][R128.64], R211 ;  /* 0x000000d3800079a6 */ /* 0x0005e8000c12f314 */
[----:B0-----:R2:W-:Y:S02]  /*55c0*/  REDG.E.ADD.F32.FTZ.RN.STRONG.GPU desc[UR20][R130.64], R203 ;  /* 0x000000cb820079a6 */ /* 0x0015e4000c12f314 */
.L_x_7260:
[----:B------:R-:W-:Y:S05]  /*55d0*/  BSYNC.RECONVERGENT B0 ;  /* 0x0000000000007941 */ /* 0x000fea0003800200 */
.L_x_7259:
[----:B-12---:R0:W1:Y:S01]  /*55e0*/  LDS R203, [R186+0x1100] ;  /* 0x00110000bacb7984 */ /* 0x0060620000000800 */
[----:B------:R-:W-:Y:S04]  /*55f0*/  BSSY.RECONVERGENT B0, `(.L_x_7261) ;  /* 0x0000004000007945 */ /* 0x000fe80003800200 */
[----:B------:R-:W-:Y:S05]  /*5600*/  @!P3 BRA `(.L_x_7262) ;  /* 0x000000000008b947 */ /* 0x000fea0003800000 */
[----:B------:R2:W-:Y:S04]  /*5610*/  REDG.E.ADD.F32.FTZ.RN.STRONG.GPU desc[UR20][R128.64+0x80], R213 ;  /* 0x000080d5800079a6 */ /* 0x0005e8000c12f314 */
[----:B-1----:R2:W-:Y:S02]  /*5620*/  REDG.E.ADD.F32.FTZ.RN.STRONG.GPU desc[UR20][R130.64+0x80], R203 ;  /* 0x000080cb820079a6 */ /* 0x0025e4000c12f314 */
.L_x_7262:
[----:B------:R-:W-:Y:S05]  /*5630*/  BSYNC.RECONVERGENT B0 ;  /* 0x0000000000007941 */ /* 0x000fea0003800200 */
.L_x_7261:
[----:B-12---:R1:W2:Y:S01]  /*5640*/  LDS R203, [R188+0x1180] ;  /* 0x00118000bccb7984 */ /* 0x0062a20000000800 */
[----:B------:R-:W-:Y:S04]  /*5650*/  BSSY.RECONVERGENT B0, `(.L_x_7263) ;  /* 0x0000004000007945 */ /* 0x000fe80003800200 */
[----:B------:R-:W-:Y:S05]  /*5660*/  @!P4 BRA `(.L_x_7264) ;  /* 0x000000000008c947 */ /* 0x000fea0003800000 */
[----:B------:R3:W-:Y:S04]  /*5670*/  REDG.E.ADD.F32.FTZ.RN.STRONG.GPU desc[UR20][R128.64+0x100], R215 ;  /* 0x000100d7800079a6 */ /* 0x0007e8000c12f314 */
[----:B--2---:R3:W-:Y:S02]  /*5680*/  REDG.E.ADD.F32.FTZ.RN.STRONG.GPU desc[UR20][R130.64+0x100], R203 ;  /* 0x000100cb820079a6 */ /* 0x0047e4000c12f314 */
.L_x_7264:
[----:B------:R-:W-:Y:S05]  /*5690*/  BSYNC.RECONVERGENT B0 ;  /* 0x0000000000007941 */ /* 0x000fea0003800200 */
.L_x_7263:
[----:B--23--:R2:W3:Y:S01]  /*56a0*/  LDS R203, [R190+0x1200] ;  /* 0x00120000becb7984 */ /* 0x00c4e20000000800 */
[----:B------:R-:W-:Y:S01]  /*56b0*/  BSSY.RECONVERGENT B0, `(.L_x_7265) ;  /* 0x0000008000007945 */ /* 0x000fe20003800200 */
[C---:B------:R-:W-:Y:S02]  /*56c0*/  ISETP.GE.AND P2, PT, R132.reuse, 0x81, PT ;  /* 0x000000818400780c */ /* 0x040fe40003f46270 */
[C---:B------:R-:W-:Y:S02]  /*56d0*/  ISETP.GE.AND P4, PT, R132.reuse, 0xa1, PT ;  /* 0x000000a18400780c */ /* 0x040fe40003f86270 */
[C---:B------:R-:W-:Y:S02]  /*56e0*/  ISETP.GE.AND P5, PT, R132.reuse, 0xc1, PT ;  /* 0x000000c18400780c */ /* 0x040fe40003fa6270 */
[----:B------:R-:W-:Y:S01]  /*56f0*/  ISETP.GE.AND P3, PT, R132, 0xe1, PT ;  /* 0x000000e18400780c */ /* 0x000fe20003f66270 */
[----:B------:R-:W-:-:S12]  /*5700*/  @!P6 BRA `(.L_x_7266) ;  /* 0x000000000008e947 */ /* 0x000fd80003800000 */
[----:B------:R4:W-:Y:S04]  /*5710*/  REDG.E.ADD.F32.FTZ.RN.STRONG.GPU desc[UR20][R128.64+0x180], R217 ;  /* 0x000180d9800079a6 */ /* 0x0009e8000c12f314 */
[----:B---3--:R4:W-:Y:S02]  /*5720*/  REDG.E.ADD.F32.FTZ.RN.STRONG.GPU desc[UR20][R130.64+0x180], R203 ;  /* 0x000180cb820079a6 */ /* 0x0089e4000c12f314 */
.L_x_7266:
[----:B------:R-:W-:Y:S05]  /*5730*/  BSYNC.RECONVERGENT B0 ;  /* 0x0000000000007941 */ /* 0x000fea0003800200 */
.L_x_7265:
[----:B---34-:R3:W4:Y:S01]  /*5740*/  LDS R203, [R192+0x1280] ;  /* 0x00128000c0cb7984 */ /* 0x0187220000000800 */
[----:B------:R-:W-:Y:S04]  /*5750*/  BSSY.RECONVERGENT B0, `(.L_x_7267) ;  /* 0x0000004000007945 */ /* 0x000fe80003800200 */
[----:B------:R-:W-:Y:S05]  /*5760*/  @!P2 BRA `(.L_x_7268) ;  /* 0x000000000008a947 */ /* 0x000fea0003800000 */
[----:B------:R0:W-:Y:S04]  /*5770*/  REDG.E.ADD.F32.FTZ.RN.STRONG.GPU desc[UR20][R128.64+0x200], R219 ;  /* 0x000200db800079a6 */ /* 0x0001e8000c12f314 */
[----:B----4-:R0:W-:Y:S02]  /*5780*/  REDG.E.ADD.F32.FTZ.RN.STRONG.GPU desc[UR20][R130.64+0x200], R203 ;  /* 0x000200cb820079a6 */ /* 0x0101e4000c12f314 */
.L_x_7268:
[----:B------:R-:W-:Y:S05]  /*5790*/  BSYNC.RECONVERGENT B0 ;  /* 0x0000000000007941 */ /* 0x000fea0003800200 */
.L_x_7267:
[----:B0---4-:R0:W4:Y:S01]  /*57a0*/  LDS R203, [R194+0x1300] ;  /* 0x00130000c2cb7984 */ /* 0x0111220000000800 */
[----:B------:R-:W-:Y:S04]  /*57b0*/  BSSY.RECONVERGENT B0, `(.L_x_7269) ;  /* 0x0000004000007945 */ /* 0x000fe80003800200 */
[----:B------:R-:W-:Y:S05]  /*57c0*/  @!P4 BRA `(.L_x_7270) ;  /* 0x000000000008c947 */ /* 0x000fea0003800000 */
[----:B------:R0:W-:Y:S04]  /*57d0*/  REDG.E.ADD.F32.FTZ.RN.STRONG.GPU desc[UR20][R128.64+0x280], R221 ;  /* 0x000280dd800079a6 */ /* 0x0001e8000c12f314 */
[----:B----4-:R0:W-:Y:S02]  /*57e0*/  REDG.E.ADD.F32.FTZ.RN.STRONG.GPU desc[UR20][R130.64+0x280], R203 ;  /* 0x000280cb820079a6 */ /* 0x0101e4000c12f314 */
.L_x_7270:
[----:B------:R-:W-:Y:S05]  /*57f0*/  BSYNC.RECONVERGENT B0 ;  /* 0x0000000000007941 */ /* 0x000fea0003800200 */
.L_x_7269:
[----:B0---4-:R0:W4:Y:S01]  /*5800*/  LDS R203, [R196+0x1380] ;  /* 0x00138000c4cb7984 */ /* 0x0111220000000800 */
[----:B------:R-:W-:Y:S04]  /*5810*/  BSSY.RECONVERGENT B0, `(.L_x_7271) ;  /* 0x0000004000007945 */ /* 0x000fe80003800200 */
[----:B------:R-:W-:Y:S05]  /*5820*/  @!P5 BRA `(.L_x_7272) ;  /* 0x000000000008d947 */ /* 0x000fea0003800000 */
[----:B------:R0:W-:Y:S04]  /*5830*/  REDG.E.ADD.F32.FTZ.RN.STRONG.GPU desc[UR20][R128.64+0x300], R223 ;  /* 0x000300df800079a6 */ /* 0x0001e8000c12f314 */
[----:B----4-:R0:W-:Y:S02]  /*5840*/  REDG.E.ADD.F32.FTZ.RN.STRONG.GPU desc[UR20][R130.64+0x300], R203 ;  /* 0x000300cb820079a6 */ /* 0x0101e4000c12f314 */
.L_x_7272:
[----:B------:R-:W-:Y:S05]  /*5850*/  BSYNC.RECONVERGENT B0 ;  /* 0x0000000000007941 */ /* 0x000fea0003800200 */
.L_x_7271:
        /* <DEDUP_REMOVED lines=9> */
.L_x_7274:
[----:B------:R-:W-:Y:S05]  /*58f0*/  BSYNC.RECONVERGENT B0 ;  /* 0x0000000000007941 */ /* 0x000fea0003800200 */
.L_x_7273:
[----:B0---4-:R0:W4:Y:S01]  /*5900*/  LDS R203, [R200+0x1480] ;  /* 0x00148000c8cb7984 */ /* 0x0111220000000800 */
[----:B------:R-:W-:Y:S04]  /*5910*/  BSSY.RECONVERGENT B0, `(.L_x_7275) ;  /* 0x0000004000007945 */ /* 0x000fe80003800200 */
[----:B------:R-:W-:Y:S05]  /*5920*/  @!P4 BRA `(.L_x_7276) ;  /* 0x000000000008c947 */ /* 0x000fea0003800000 */
[----:B------:R0:W-:Y:S04]  /*5930*/  REDG.E.ADD.F32.FTZ.RN.STRONG.GPU desc[UR20][R128.64+0x400], R227 ;  /* 0x000400e3800079a6 */ /* 0x0001e8000c12f314 */
[----:B----4-:R0:W-:Y:S02]  /*5940*/  REDG.E.ADD.F32.FTZ.RN.STRONG.GPU desc[UR20][R130.64+0x400], R203 ;  /* 0x000400cb820079a6 */ /* 0x0101e4000c12f314 */
.L_x_7276:
[----:B------:R-:W-:Y:S05]  /*5950*/  BSYNC.RECONVERGENT B0 ;  /* 0x0000000000007941 */ /* 0x000fea0003800200 */
.L_x_7275:
[----:B0---4-:R0:W4:Y:S01]  /*5960*/  LDS R203, [R202+0x1500] ;  /* 0x00150000cacb7984 */ /* 0x0111220000000800 */
[----:B------:R-:W-:Y:S04]  /*5970*/  BSSY.RECONVERGENT B0, `(.L_x_7277) ;  /* 0x0000004000007945 */ /* 0x000fe80003800200 */
[----:B------:R-:W-:Y:S05]  /*5980*/  @!P5 BRA `(.L_x_7278) ;  /* 0x000000000008d947 */ /* 0x000fea0003800000 */
[----:B------:R0:W-:Y:S04]  /*5990*/  REDG.E.ADD.F32.FTZ.RN.STRONG.GPU desc[UR20][R128.64+0x480], R229 ;  /* 0x000480e5800079a6 */ /* 0x0001e8000c12f314 */
[----:B----4-:R0:W-:Y:S02]  /*59a0*/  REDG.E.ADD.F32.FTZ.RN.STRONG.GPU desc[UR20][R130.64+0x480], R203 ;  /* 0x000480cb820079a6 */ /* 0x0101e4000c12f314 */
.L_x_7278:
[----:B------:R-:W-:Y:S05]  /*59b0*/  BSYNC.RECONVERGENT B0 ;  /* 0x0000000000007941 */ /* 0x000fea0003800200 */
.L_x_7277:
[----:B0---4-:R0:W4:Y:S01]  /*59c0*/  LDS R203, [R204+0x1580] ;  /* 0x00158000cccb7984 */ /* 0x0111220000000800 */
[----:B------:R-:W-:Y:S04]  /*59d0*/  BSSY.RECONVERGENT B0, `(.L_x_7279) ;  /* 0x0000004000007945 */ /* 0x000fe80003800200 */
[----:B------:R-:W-:Y:S05]  /*59e0*/  @!P6 BRA `(.L_x_7280) ;  /* 0x000000000008e947 */ /* 0x000fea0003800000 */
[----:B------:R0:W-:Y:S04]  /*59f0*/  REDG.E.ADD.F32.FTZ.RN.STRONG.GPU desc[UR20][R128.64+0x500], R231 ;  /* 0x000500e7800079a6 */ /* 0x0001e8000c12f314 */
[----:B----4-:R0:W-:Y:S02]  /*5a00*/  REDG.E.ADD.F32.FTZ.RN.STRONG.GPU desc[UR20][R130.64+0x500], R203 ;  /* 0x000500cb820079a6 */ /* 0x0101e4000c12f314 */
.L_x_7280:
[----:B------:R-:W-:Y:S05]  /*5a10*/  BSYNC.RECONVERGENT B0 ;  /* 0x0000000000007941 */ /* 0x000fea0003800200 */
.L_x_7279:
        /* <DEDUP_REMOVED lines=9> */
.L_x_7282:
[----:B------:R-:W-:Y:S05]  /*5ab0*/  BSYNC.RECONVERGENT B0 ;  /* 0x0000000000007941 */ /* 0x000fea0003800200 */
.L_x_7281:
[----:B------:R-:W0:Y:S01]  /*5ac0*/  LDS R207, [R207+0x1680] ;  /* 0x00168000cfcf7984 */ /* 0x000e220000000800 */
[----:B------:R-:W-:Y:S04]  /*5ad0*/  BSSY.RECONVERGENT B0, `(.L_x_7283) ;  /* 0x0000004000007945 */ /* 0x000fe80003800200 */
[----:B------:R-:W-:Y:S05]  /*5ae0*/  @!P3 BRA `(.L_x_7284) ;  /* 0x000000000008b947 */ /* 0x000fea0003800000 */
[----:B------:R1:W-:Y:S04]  /*5af0*/  REDG.E.ADD.F32.FTZ.RN.STRONG.GPU desc[UR20][R128.64+0x600], R235 ;  /* 0x000600eb800079a6 */ /* 0x0003e8000c12f314 */
[----:B0-----:R1:W-:Y:S02]  /*5b00*/  REDG.E.ADD.F32.FTZ.RN.STRONG.GPU desc[UR20][R130.64+0x600], R207 ;  /* 0x000600cf820079a6 */ /* 0x0013e4000c12f314 */
.L_x_7284:
[----:B------:R-:W-:Y:S05]  /*5b10*/  BSYNC.RECONVERGENT B0 ;  /* 0x0000000000007941 */ /* 0x000fea0003800200 */
.L_x_7283:
[----:B0---4-:R0:W4:Y:S01]  /*5b20*/  LDS R203, [R208+0x1700] ;  /* 0x00170000d0cb7984 */ /* 0x0111220000000800 */
[----:B------:R-:W-:Y:S04]  /*5b30*/  BSSY.RECONVERGENT B0, `(.L_x_7285) ;  /* 0x0000004000007945 */ /* 0x000fe80003800200 */
[----:B------:R-:W-:Y:S05]  /*5b40*/  @!P4 BRA `(.L_x_7286) ;  /* 0x000000000008c947 */ /* 0x000fea0003800000 */
[----:B------:R0:W-:Y:S04]  /*5b50*/  REDG.E.ADD.F32.FTZ.RN.STRONG.GPU desc[UR20][R128.64+0x680], R237 ;  /* 0x000680ed800079a6 */ /* 0x0001e8000c12f314 */
[----:B----4-:R0:W-:Y:S02]  /*5b60*/  REDG.E.ADD.F32.FTZ.RN.STRONG.GPU desc[UR20][R130.64+0x680], R203 ;  /* 0x000680cb820079a6 */ /* 0x0101e4000c12f314 */
.L_x_7286:
[----:B------:R-:W-:Y:S05]  /*5b70*/  BSYNC.RECONVERGENT B0 ;  /* 0x0000000000007941 */ /* 0x000fea0003800200 */
.L_x_7285:
[----:B------:R-:W0:Y:S01]  /*5b80*/  LDS R209, [R209+0x1780] ;  /* 0x00178000d1d17984 */ /* 0x000e220000000800 */
[----:B------:R-:W-:Y:S04]  /*5b90*/  BSSY.RECONVERGENT B0, `(.L_x_7287) ;  /* 0x0000004000007945 */ /* 0x000fe80003800200 */
[----:B------:R-:W-:Y:S05]  /*5ba0*/  @!P5 BRA `(.L_x_7288) ;  /* 0x000000000008d947 */ /* 0x000fea0003800000 */
[----:B------:R1:W-:Y:S04]  /*5bb0*/  REDG.E.ADD.F32.FTZ.RN.STRONG.GPU desc[UR20][R128.64+0x700], R239 ;  /* 0x000700ef800079a6 */ /* 0x0003e8000c12f314 */
[----:B0-----:R1:W-:Y:S02]  /*5bc0*/  REDG.E.ADD.F32.FTZ.RN.STRONG.GPU desc[UR20][R130.64+0x700], R209 ;  /* 0x000700d1820079a6 */ /* 0x0013e4000c12f314 */
.L_x_7288:
[----:B------:R-:W-:Y:S05]  /*5bd0*/  BSYNC.RECONVERGENT B0 ;  /* 0x0000000000007941 */ /* 0x000fea0003800200 */
.L_x_7287:
[----:B0---4-:R0:W4:Y:S01]  /*5be0*/  LDS R203, [R210+0x1800] ;  /* 0x00180000d2cb7984 */ /* 0x0111220000000800 */
[----:B------:R-:W-:Y:S04]  /*5bf0*/  BSSY.RECONVERGENT B0, `(.L_x_7289) ;  /* 0x0000004000007945 */ /* 0x000fe80003800200 */
[----:B------:R-:W-:Y:S05]  /*5c00*/  @!P6 BRA `(.L_x_7290) ;  /* 0x000000000008e947 */ /* 0x000fea0003800000 */
[----:B------:R0:W-:Y:S04]  /*5c10*/  REDG.E.ADD.F32.FTZ.RN.STRONG.GPU desc[UR20][R128.64+0x780], R241 ;  /* 0x000780f1800079a6 */ /* 0x0001e8000c12f314 */
[----:B----4-:R0:W-:Y:S02]  /*5c20*/  REDG.E.ADD.F32.FTZ.RN.STRONG.GPU desc[UR20][R130.64+0x780], R203 ;  /* 0x000780cb820079a6 */ /* 0x0101e4000c12f314 */
.L_x_7290:
[----:B------:R-:W-:Y:S05]  /*5c30*/  BSYNC.RECONVERGENT B0 ;  /* 0x0000000000007941 */ /* 0x000fea0003800200 */
.L_x_7289:
[----:B01----:R-:W0:Y:S01]  /*5c40*/  SHFL.DOWN P2, R129, R236, 0x1, 0x1f ;  /* 0x08201f00ec817f89 */ /* 0x003e220000040000 */
[----:B------:R-:W-:Y:S01]  /*5c50*/  FMUL.FTZ R131, R150, R185 ;  /* 0x000000b996837220 */ /* 0x000fe20000410000 */
[----:B------:R-:W-:Y:S01]  /*5c60*/  FMUL.FTZ R130, R151, R183 ;  /* 0x000000b797827220 */ /* 0x000fe20000410000 */
[----:B----4-:R-:W-:Y:S01]  /*5c70*/  FMUL.FTZ R203, R161, R163 ;  /* 0x000000a3a1cb7220 */ /* 0x010fe20000410000 */
[----:B------:R-:W-:Y:S01]  /*5c80*/  FMUL.FTZ R183, R144, R183 ;  /* 0x000000b790b77220 */ /* 0x000fe20000410000 */
[----:B------:R-:W-:Y:S01]  /*5c90*/  FMUL.FTZ R149, R149, R187 ;  /* 0x000000bb95957220 */ /* 0x000fe20000410000 */
[----:B------:R-:W-:Y:S01]  /*5ca0*/  FMUL.FTZ R161, R158, R169 ;  /* 0x000000a99ea17220 */ /* 0x000fe20000410000 */
[----:B------:R-:W-:Y:S01]  /*5cb0*/  FMUL.FTZ R187, R144, R187 ;  /* 0x000000bb90bb7220 */ /* 0x000fe20000410000 */
[----:B------:R-:W-:Y:S01]  /*5cc0*/  ISETP.NE.AND P3, PT, R31, RZ, PT ;  /* 0x000000ff1f00720c */ /* 0x000fe20003f65270 */
        /* <DEDUP_REMOVED lines=18> */
[C---:B------:R-:W-:Y:S01]  /*5df0*/  FMUL.FTZ R160, R144.reuse, R173 ;  /* 0x000000ad90a07220 */ /* 0x040fe20000410000 */
[C---:B------:R-:W-:Y:S01]  /*5e00*/  FMUL.FTZ R175, R144.reuse, R175 ;  /* 0x000000af90af7220 */ /* 0x040fe20000410000 */
[----:B------:R-:W0:Y:S01]  /*5e10*/  SHFL.DOWN P2, R128, R129, 0x2, 0x1f ;  /* 0x08401f0081807f89 */ /* 0x000e220000040000 */
[C---:B------:R-:W-:Y:S01]  /*5e20*/  FMUL.FTZ R177, R144.reuse, R177 ;  /* 0x000000b190b17220 */ /* 0x040fe20000410000 */
[C---:B------:R-:W-:Y:S01]  /*5e30*/  FMUL.FTZ R179, R144.reuse, R179 ;  /* 0x000000b390b37220 */ /* 0x040fe20000410000 */
[C---:B------:R-:W-:Y:S01]  /*5e40*/  FMUL.FTZ R181, R144.reuse, R181 ;  /* 0x000000b590b57220 */ /* 0x040fe20000410000 */
[----:B------:R-:W-:Y:S01]  /*5e50*/  FMUL.FTZ R189, R144, R189 ;  /* 0x000000bd90bd7220 */ /* 0x000fe20000410000 */
[-C--:B------:R-:W-:Y:S01]  /*5e60*/  FFMA.FTZ R105, R118, R130.reuse, R105 ;  /* 0x0000008276697223 */ /* 0x080fe20000010069 */
        /* <DEDUP_REMOVED lines=14> */
[-C--:B------:R-:W-:Y:S01]  /*5f50*/  FFMA.FTZ R98, R135, R131.reuse, R98 ;  /* 0x0000008387627223 */ /* 0x080fe20000010062 */
[----:B------:R-:W-:Y:S01]  /*5f60*/  FFMA.FTZ R185, R72, R131, R185 ;  /* 0x0000008348b97223 */ /* 0x000fe200000100b9 */
[----:B------:R-:W-:Y:S01]  /*5f70*/  FADD.FTZ R61, R130, R61 ;  /* 0x0000003d823d7221 */ /* 0x000fe20000010000 */
[----:B------:R-:W-:Y:S01]  /*5f80*/  FFMA.FTZ R181, R74, R153, R181 ;  /* 0x000000994ab57223 */ /* 0x000fe200000100b5 */
[----:B0-----:R-:W-:Y:S01]  /*5f90*/  @P2 FADD R128, R129, R128 ;  /* 0x0000008081802221 */ /* 0x001fe20000000000 */
[-C--:B------:R-:W-:Y:S01]  /*5fa0*/  FMUL.FTZ R129, R146, R193.reuse ;  /* 0x000000c192817220 */ /* 0x080fe20000410000 */
[----:B------:R-:W-:Y:S01]  /*5fb0*/  FMUL.FTZ R193, R144, R193 ;  /* 0x000000c190c17220 */ /* 0x000fe20000410000 */
[----:B------:R-:W-:Y:S01]  /*5fc0*/  FFMA.FTZ R132, R76, R155, R179 ;  /* 0x0000009b4c847223 */ /* 0x000fe200000100b3 */
[----:B------:R-:W-:Y:S01]  /*5fd0*/  FFMA.FTZ R177, R78, R157, R177 ;  /* 0x0000009d4eb17223 */ /* 0x000fe200000100b1 */
[----:B------:R-:W0:Y:S01]  /*5fe0*/  SHFL.DOWN P2, R207, R128, 0x4, 0x1f ;  /* 0x08801f0080cf7f89 */ /* 0x000e220000040000 */
        /* <DEDUP_REMOVED lines=30> */
[----:B------:R-:W-:Y:S01]  /*61d0*/  FADD.FTZ R54, R147, R54 ;  /* 0x0000003693367221 */ /* 0x000fe20000010000 */
[-C--:B------:R-:W-:Y:S01]  /*61e0*/  FFMA.FTZ R101, R114, R128.reuse, R101 ;  /* 0x0000008072657223 */ /* 0x080fe20000010065 */
[----:B------:R-:W-:Y:S01]  /*61f0*/  FADD.FTZ R62, R131, R62 ;  /* 0x0000003e833e7221 */ /* 0x000fe20000010000 */
[----:B------:R-:W-:Y:S01]  /*6200*/  FFMA.FTZ R174, R65, R128, R174 ;  /* 0x0000008041ae7223 */ /* 0x000fe200000100ae */
[----:B------:R-:W-:Y:S01]  /*6210*/  FADD.FTZ R53, R130, R53 ;  /* 0x0000003582357221 */ /* 0x000fe20000010000 */
[----:B------:R-:W-:Y:S01]  /*6220*/  FFMA.FTZ R106, R143, R161, R106 ;  /* 0x000000a18f6a7223 */ /* 0x000fe2000001006a */
        /* <DEDUP_REMOVED lines=10> */
[----:B0-----:R-:W-:-:S05]  /*62d0*/  @P2 FADD R150, R207, R150 ;  /* 0x00000096cf962221 */ /* 0x001fca0000000000 */
[----:B------:R-:W0:Y:S02]  /*62e0*/  SHFL.DOWN P2, R151, R150, 0x10, 0x1f ;  /* 0x0a001f0096977f89 */ /* 0x000e240000040000 */
[----:B0-----:R-:W-:-:S05]  /*62f0*/  @P2 FADD R151, R150, R151 ;  /* 0x0000009796972221 */ /* 0x001fca0000000000 */
[----:B------:R0:W-:Y:S01]  /*6300*/  @!P3 STS [UR28+0x18c4], R151 ;  /* 0x0018c497ff00b988 */ /* 0x0001e2000800081c */
[----:B------:R-:W-:Y:S06]  /*6310*/  BAR.SYNC.DEFER_BLOCKING 0x0 ;  /* 0x0000000000007b1d */ /* 0x000fec0000010000 */
[----:B------:R-:W-:Y:S05]  /*6320*/  @P1 BRA `(.L_x_7292) ;  /* 0x0000000000181947 */ /* 0x000fea0003800000 */
[----:B------:R-:W-:Y:S01]  /*6330*/  UISETP.NE.AND UP0, UPT, UR8, UR43, UPT ;  /* 0x0000002b0800728c */ /* 0x000fe2000bf05270 */
[----:B------:R-:W-:-:S05]  /*6340*/  LEA R128, R110, UR28, 0x2 ;  /* 0x0000001c6e807c11 */ /* 0x000fca000f8e10ff */
[----:B------:R-:W-:-:S13]  /*6350*/  PLOP3.LUT P1, PT, PT, PT, UP0, 0x80, 0x8 ;  /* 0x000000000008781c */ /* 0x000fda0003f2f008 */
[----:B------:R-:W0:Y:S02]  /*6360*/  @P1 LDS R0, [R128+0x2b78] ;  /* 0x002b780080001984 */ /* 0x000e240000000800 */
[----:B0-----:R-:W-:-:S05]  /*6370*/  @P1 FADD.FTZ R151, R151, R0 ;  /* 0x0000000097971221 */ /* 0x001fca0000010000 */
[----:B------:R1:W-:Y:S02]  /*6380*/  STS [R128+0x2b78], R151 ;  /* 0x002b789780007388 */ /* 0x0003e40000000800 */
.L_x_7292:
[----:B------:R-:W-:Y:S05]  /*6390*/  BSYNC.RECONVERGENT B0 ;  /* 0x0000000000007941 */ /* 0x000fea0003800200 */
.L_x_7291:
[----:B------:R-:W-:-:S04]  /*63a0*/  IADD3 R110, PT, PT, R110, 0x1, RZ ;  /* 0x000000016e6e7810 */ /* 0x000fc80007ffe0ff */
[----:B------:R-:W-:-:S13]  /*63b0*/  ISETP.GE.AND P1, PT, R110, UR44, PT ;  /* 0x0000002c6e007c0c */ /* 0x000fda000bf26270 */
[----:B------:R-:W-:Y:S05]  /*63c0*/  @!P1 BRA `(.L_x_7293) ;  /* 0xffffffc0007c9947 */ /* 0x000fea000383ffff */
.L_x_7255:
[----:B------:R-:W-:Y:S01]  /*63d0*/  BAR.SYNC.DEFER_BLOCKING 0x0 ;  /* 0x0000000000007b1d */ /* 0x000fe20000010000 */
[----:B------:R-:W-:Y:S01]  /*63e0*/  F2FP.BF16.F32.PACK_AB R94, R101, R94 ;  /* 0x0000005e655e723e */ /* 0x000fe200000010ff */
[----:B------:R-:W-:Y:S01]  /*63f0*/  UIADD3 UR16, UPT, UPT, -UR18, UR16, URZ ;  /* 0x0000001012107290 */ /* 0x000fe2000fffe1ff */
[----:B------:R-:W-:Y:S01]  /*6400*/  F2FP.BF16.F32.PACK_AB R96, R103, R96 ;  /* 0x000000606760723e */ /* 0x000fe200000010ff */
[----:B------:R-:W-:Y:S01]  /*6410*/  USHF.R.S32.HI UR19, URZ, 0x1f, UR18 ;  /* 0x0000001fff137899 */ /* 0x000fe20008011412 */
[----:B------:R-:W-:Y:S01]  /*6420*/  F2FP.BF16.F32.PACK_AB R100, R107, R100 ;  /* 0x000000646b64723e */ /* 0x000fe200000010ff */
[----:B------:R-:W4:Y:S01]  /*6430*/  LDCU.64 UR24, c[0x0][0x4f8] ;  /* 0x00009f00ff1877ac */ /* 0x000f220008000a00 */
[----:B------:R-:W-:Y:S01]  /*6440*/  PRMT R0, R94, 0x7632, R0 ;  /* 0x000076325e007816 */ /* 0x000fe20000000000 */
[----:B------:R-:W-:Y:S01]  /*6450*/  IMAD.U32 R68, RZ, RZ, UR16 ;  /* 0x00000010ff447e24 */ /* 0x000fe2000f8e00ff */
[----:B------:R-:W-:Y:S01]  /*6460*/  PRMT R31, R96, 0x7632, R31 ;  /* 0x00007632601f7816 */ /* 0x000fe2000000001f */
[----:B------:R-:W5:Y:S01]  /*6470*/  LDCU.64 UR26, c[0x0][0x500] ;  /* 0x0000a000ff1a77ac */ /* 0x000f620008000a00 */
[----:B------:R-:W-:Y:S01]  /*6480*/  PRMT R66, R100, 0x7632, R66 ;  /* 0x0000763264427816 */ /* 0x000fe20000000042 */
[----:B------:R-:W-:Y:S01]  /*6490*/  FADD.FTZ R6, R64, R6 ;  /* 0x0000000640067221 */ /* 0x000fe20000010000 */
[----:B------:R-:W-:Y:S01]  /*64a0*/  ISETP.NE.AND P0, PT, R8, RZ, PT ;  /* 0x000000ff0800720c */ /* 0x000fe20003f05270 */
[----:B------:R-:W-:Y:S01]  /*64b0*/  UIADD3 UR10, UP0, UPT, UR10, -0x400, URZ ;  /* 0xfffffc000a0a7890 */ /* 0x000fe2000ff1e0ff */
[----:B------:R-:W-:Y:S01]  /*64c0*/  F2FP.BF16.F32.PACK_AB R98, R105, R98 ;  /* 0x000000626962723e */ /* 0x000fe200000010ff */
        /* <DEDUP_REMOVED lines=10> */
[----:B----4-:R-:W-:Y:S01]  /*6570*/  UIMAD.WIDE.U32 UR16, UR23, UR24, UR18 ;  /* 0x00000018171072a5 */ /* 0x010fe2000f8e0012 */
[----:B------:R-:W-:Y:S01]  /*6580*/  PRMT R67, R108, 0x7632, R67 ;  /* 0x000076326c437816 */ /* 0x000fe20000000043 */
[----:B------:R4:W-:Y:S01]  /*6590*/  STS.U16 [R48+0x6], R31 ;  /* 0x0000061f30007388 */ /* 0x0009e20000000400 */
[----:B------:R-:W-:-:S02]  /*65a0*/  UIADD3.X UR13, UPT, UPT, UR13, -0x1, URZ, UP1, !UPT ;  /* 0xffffffff0d0d7890 */ /* 0x000fc40008ffe4ff */
[----:B------:R-:W-:Y:S01]  /*65b0*/  UIMAD UR17, UR23, UR25, UR17 ;  /* 0x00000019171172a4 */ /* 0x000fe2000f8e0211 */
[----:B------:R1:W-:Y:S01]  /*65c0*/  STS.U16 [R48+0xe], R66 ;  /* 0x00000e4230007388 */ /* 0x0003e20000000400 */
[----:B------:R-:W2:Y:S01]  /*65d0*/  LDCU.64 UR24, c[0x0][0x550] ;  /* 0x0000aa00ff1877ac */ /* 0x000ea20008000a00 */
[----:B0-----:R-:W-:Y:S02]  /*65e0*/  PRMT R0, R102, 0x7632, R0 ;  /* 0x0000763266007816 */ /* 0x001fe40000000000 */
[----:B------:R-:W-:Y:S01]  /*65f0*/  STS.U16 [R48], R94 ;  /* 0x0000005e30007388 */ /* 0x000fe20000000400 */
[----:B-----5:R-:W-:Y:S01]  /*6600*/  UIMAD.WIDE.U32 UR16, UR22, UR26, UR16 ;  /* 0x0000001a161072a5 */ /* 0x020fe2000f8e0010 */
[----:B----4-:R-:W-:Y:S01]  /*6610*/  PRMT R31, R104, 0x7632, R31 ;  /* 0x00007632681f7816 */ /* 0x010fe2000000001f */
[----:B------:R-:W-:Y:S01]  /*6620*/  UIADD3.X UR15, UPT, UPT, UR15, -0x1, URZ, UP2, !UPT ;  /* 0xffffffff0f0f7890 */ /* 0x000fe200097fe4ff */
[----:B------:R-:W-:Y:S01]  /*6630*/  STS.U16 [R48+0x4], R96 ;  /* 0x0000046030007388 */ /* 0x000fe20000000400 */
[----:B------:R-:W-:Y:S01]  /*6640*/  UIMAD UR17, UR22, UR27, UR17 ;  /* 0x0000001b161172a4 */ /* 0x000fe2000f8e0211 */
[----:B-1----:R-:W-:Y:S01]  /*6650*/  PRMT R66, R106, 0x7632, R66 ;  /* 0x000076326a427816 */ /* 0x002fe20000000042 */
[----:B------:R-:W0:Y:S01]  /*6660*/  LDCU.64 UR26, c[0x0][0x560] ;  /* 0x0000ac00ff1a77ac */ /* 0x000e220008000a00 */
[----:B------:R-:W-:Y:S04]  /*6670*/  STS.U16 [R48+0x8], R98 ;  /* 0x0000086230007388 */ /* 0x000fe80000000400 */
[----:B------:R-:W-:Y:S04]  /*6680*/  STS.U16 [R48+0xa], R65 ;  /* 0x00000a4130007388 */ /* 0x000fe80000000400 */
[----:B------:R-:W-:Y:S04]  /*6690*/  STS.U16 [R48+0xc], R100 ;  /* 0x00000c6430007388 */ /* 0x000fe80000000400 */
[----:B------:R-:W-:Y:S04]  /*66a0*/  STS.U16 [R48+0x10], R102 ;  /* 0x0000106630007388 */ /* 0x000fe80000000400 */
[----:B------:R1:W-:Y:S04]  /*66b0*/  STS.U16 [R48+0x12], R0 ;  /* 0x0000120030007388 */ /* 0x0003e80000000400 */
[----:B------:R-:W-:Y:S04]  /*66c0*/  STS.U16 [R48+0x14], R104 ;  /* 0x0000146830007388 */ /* 0x000fe80000000400 */
[----:B------:R-:W-:Y:S01]  /*66d0*/  STS.U16 [R48+0x16], R31 ;  /* 0x0000161f30007388 */ /* 0x000fe20000000400 */
[----:B-1----:R-:W-:-:S03]  /*66e0*/  IADD3 R0, P1, PT, R12, UR16, RZ ;  /* 0x000000100c007c10 */ /* 0x002fc6000ff3e0ff */
[----:B------:R-:W-:Y:S04]  /*66f0*/  STS.U16 [R48+0x18], R106 ;  /* 0x0000186a30007388 */ /* 0x000fe80000000400 */
[----:B------:R2:W-:Y:S04]  /*6700*/  STS.U16 [R48+0x1a], R66 ;  /* 0x00001a4230007388 */ /* 0x0005e80000000400 */
[----:B------:R-:W-:Y:S04]  /*6710*/  STS.U16 [R48+0x1c], R108 ;  /* 0x00001c6c30007388 */ /* 0x000fe80000000400 */
[----:B------:R1:W-:Y:S01]  /*6720*/  STS.U16 [R48+0x1e], R67 ;  /* 0x00001e4330007388 */ /* 0x0003e20000000400 */
[----:B------:R-:W-:-:S03]  /*6730*/  NOP ;  /* 0x0000000000007918 */ /* 0x000fc60000000000 */
[----:B------:R-:W-:Y:S01]  /*6740*/  LDS.U16 R31, [R32] ;  /* 0x00000000201f7984 */ /* 0x000fe20000000400 */
[C---:B--2---:R-:W-:Y:S02]  /*6750*/  LEA R66, P3, R0.reuse, UR24, 0x1 ;  /* 0x0000001800427c11 */ /* 0x044fe4000f8608ff */
[----:B-1----:R-:W-:Y:S01]  /*6760*/  IADD3.X R67, PT, PT, RZ, UR17, RZ, P1, !PT ;  /* 0x00000011ff437c10 */ /* 0x002fe20008ffe4ff */
[----:B------:R-:W-:Y:S01]  /*6770*/  LDS.U16 R65, [R33+0x40] ;  /* 0x0000400021417984 */ /* 0x000fe20000000400 */
[----:B------:R-:W1:Y:S02]  /*6780*/  LDCU.64 UR16, c[0x0][0x518] ;  /* 0x0000a300ff1077ac */ /* 0x000e640008000a00 */
[----:B------:R-:W-:Y:S01]  /*6790*/  LEA.HI.X R67, R0, UR25, R67, 0x1, P3 ;  /* 0x0000001900437c11 */ /* 0x000fe200098f0c43 */
[----:B------:R-:W-:Y:S01]  /*67a0*/  LDS.U16 R69, [R34+0x80] ;  /* 0x0000800022457984 */ /* 0x000fe20000000400 */
[----:B------:R-:W-:Y:S01]  /*67b0*/  F2FP.BF16.F32.PACK_AB R0, R63, R64 ;  /* 0x000000403f00723e */ /* 0x000fe200000010ff */
[----:B------:R-:W2:Y:S01]  /*67c0*/  LDCU.64 UR24, c[0x0][0x520] ;  /* 0x0000a400ff1877ac */ /* 0x000ea20008000a00 */
[----:B------:R-:W-:Y:S01]  /*67d0*/  FADD.FTZ R63, R6, R63 ;  /* 0x0000003f063f7221 */ /* 0x000fe20000010000 */
[----:B------:R-:W-:Y:S04]  /*67e0*/  LDS.U16 R71, [R35+0xc0] ;  /* 0x0000c00023477984 */ /* 0x000fe80000000400 */
[----:B------:R-:W-:Y:S04]  /*67f0*/  LDS.U16 R73, [R36+0x100] ;  /* 0x0001000024497984 */ /* 0x000fe80000000400 */
[----:B------:R-:W-:Y:S01]  /*6800*/  LDS.U16 R75, [R37+0x140] ;  /* 0x00014000254b7984 */ /* 0x000fe20000000400 */
[----:B-1----:R-:W-:-:S03]  /*6810*/  UIMAD.WIDE.U32 UR18, UR23, UR16, UR18 ;  /* 0x00000010171272a5 */ /* 0x002fc6000f8e0012 */
[----:B------:R-:W-:Y:S01]  /*6820*/  LDS.U16 R77, [R38+0x180] ;  /* 0x00018000264d7984 */ /* 0x000fe20000000400 */
[----:B------:R-:W-:-:S03]  /*6830*/  UIMAD UR17, UR23, UR17, UR19 ;  /* 0x00000011171172a4 */ /* 0x000fc6000f8e0213 */
[----:B------:R-:W-:Y:S01]  /*6840*/  LDS.U16 R79, [R39+0x1c0] ;  /* 0x0001c000274f7984 */ /* 0x000fe20000000400 */
[----:B------:R-:W-:-:S03]  /*6850*/  UMOV UR16, UR18 ;  /* 0x0000001200107c82 */ /* 0x000fc60008000000 */
[----:B------:R-:W-:Y:S01]  /*6860*/  LDS.U16 R81, [R40+0x200] ;  /* 0x0002000028517984 */ /* 0x000fe20000000400 */
[----:B--2---:R-:W-:-:S03]  /*6870*/  UIMAD.WIDE.U32 UR16, UR22, UR24, UR16 ;  /* 0x00000018161072a5 */ /* 0x004fc6000f8e0010 */
        /* <DEDUP_REMOVED lines=23> */
[----:B------:R-:W-:Y:S01]  /*69f0*/  @!P6 STG.E.U16 desc[UR20][R66.64+0xc0], R71 ;  /* 0x0000c0474200e986 */ /* 0x000fe2000c101514 */
[-C--:B------:R-:W-:Y:S02]  /*6a00*/  ISETP.GE.AND P6, PT, R24, R97.reuse, PT ;  /* 0x000000611800720c */ /* 0x080fe40003fc6270 */
[----:B-1----:R-:W-:Y:S01]  /*6a10*/  F2FP.BF16.F32.PACK_AB R31, R61, R62 ;  /* 0x0000003e3d1f723e */ /* 0x002fe200000010ff */
[----:B------:R1:W-:Y:S01]  /*6a20*/  @!P1 STG.E.U16 desc[UR20][R66.64+0x100], R73 ;  /* 0x0001004942009986 */ /* 0x0003e2000c101514 */
[-C--:B------:R-:W-:Y:S01]  /*6a30*/  ISETP.GE.AND P1, PT, R25, R97.reuse, PT ;  /* 0x000000611900720c */ /* 0x080fe20003f26270 */
[----:B------:R-:W-:Y:S01]  /*6a40*/  FADD.FTZ R62, R63, R62 ;  /* 0x0000003e3f3e7221 */ /* 0x000fe20000010000 */
[----:B--2---:R-:W-:Y:S01]  /*6a50*/  PRMT R65, R0, 0x7610, R65 ;  /* 0x0000761000417816 */ /* 0x004fe20000000041 */
[----:B------:R-:W-:Y:S01]  /*6a60*/  @!P2 STG.E.U16 desc[UR20][R66.64+0x140], R75 ;  /* 0x0001404b4200a986 */ /* 0x000fe2000c101514 */
[-C--:B------:R-:W-:Y:S01]  /*6a70*/  ISETP.GE.AND P2, PT, R26, R97.reuse, PT ;  /* 0x000000611a00720c */ /* 0x080fe20003f46270 */
[----:B------:R-:W-:Y:S01]  /*6a80*/  FADD.FTZ R61, R62, R61 ;  /* 0x0000003d3e3d7221 */ /* 0x000fe20000010000 */
[----:B----4-:R-:W-:Y:S01]  /*6a90*/  PRMT R69, R31, 0x7610, R69 ;  /* 0x000076101f457816 */ /* 0x010fe20000000045 */
[----:B------:R-:W-:Y:S01]  /*6aa0*/  @!P3 STG.E.U16 desc[UR20][R66.64+0x180], R77 ;  /* 0x0001804d4200b986 */ /* 0x000fe2000c101514 */
[----:B------:R-:W-:-:S02]  /*6ab0*/  ISETP.GE.AND P3, PT, R29, R97, PT ;  /* 0x000000611d00720c */ /* 0x000fc40003f66270 */
[----:B------:R-:W-:Y:S01]  /*6ac0*/  PRMT R70, R31, 0x7632, R70 ;  /* 0x000076321f467816 */ /* 0x000fe20000000046 */
        /* <DEDUP_REMOVED lines=10> */
[----:B------:R-:W-:-:S03]  /*6b70*/  F2FP.BF16.F32.PACK_AB R31, R49, R50 ;  /* 0x00000032311f723e */ /* 0x000fc600000010ff */
[----:B------:R-:W-:Y:S04]  /*6b80*/  @!P2 STG.E.U16 desc[UR20][R66.64+0x2c0], R87 ;  /* 0x0002c0574200a986 */ /* 0x000fe8000c101514 */
[----:B------:R-:W-:Y:S04]  /*6b90*/  @!P5 STG.E.U16 desc[UR20][R66.64+0x300], R89 ;  /* 0x000300594200d986 */ /* 0x000fe8000c101514 */
[----:B------:R-:W-:Y:S04]  /*6ba0*/  @!P4 STG.E.U16 desc[UR20][R66.64+0x340], R91 ;  /* 0x0003405b4200c986 */ /* 0x000fe8000c101514 */
[----:B------:R-:W-:Y:S04]  /*6bb0*/  @!P3 STG.E.U16 desc[UR20][R66.64+0x380], R93 ;  /* 0x0003805d4200b986 */ /* 0x000fe8000c101514 */
[----:B------:R1:W-:Y:S01]  /*6bc0*/  @!P6 STG.E.U16 desc[UR20][R66.64+0x3c0], R95 ;  /* 0x0003c05f4200e986 */ /* 0x0003e2000c101514 */
[----:B------:R-:W-:Y:S01]  /*6bd0*/  BAR.SYNC.DEFER_BLOCKING 0x0 ;  /* 0x0000000000007b1d */ /* 0x000fe20000010000 */
[----:B-1----:R-:W-:-:S02]  /*6be0*/  PRMT R67, R0, 0x7632, R67 ;  /* 0x0000763200437816 */ /* 0x002fc40000000043 */
[----:B------:R-:W-:Y:S01]  /*6bf0*/  F2FP.BF16.F32.PACK_AB R0, R59, R60 ;  /* 0x0000003c3b00723e */ /* 0x000fe200000010ff */
[----:B------:R-:W-:-:S03]  /*6c00*/  FADD.FTZ R60, R61, R60 ;  /* 0x0000003c3d3c7221 */ /* 0x000fc60000010000 */
[----:B------:R-:W-:Y:S01]  /*6c10*/  PRMT R71, R0, 0x7610, R71 ;  /* 0x0000761000477816 */ /* 0x000fe20000000047 */
[----:B------:R-:W-:Y:S01]  /*6c20*/  FADD.FTZ R59, R60, R59 ;  /* 0x0000003b3c3b7221 */ /* 0x000fe20000010000 */
[----:B------:R-:W-:Y:S02]  /*6c30*/  PRMT R72, R0, 0x7632, R72 ;  /* 0x0000763200487816 */ /* 0x000fe40000000048 */
[----:B------:R-:W-:Y:S01]  /*6c40*/  F2FP.BF16.F32.PACK_AB R0, R57, R58 ;  /* 0x0000003a3900723e */ /* 0x000fe200000010ff */
[----:B------:R-:W-:-:S03]  /*6c50*/  FADD.FTZ R58, R59, R58 ;  /* 0x0000003a3b3a7221 */ /* 0x000fc60000010000 */
[----:B------:R-:W-:Y:S01]  /*6c60*/  PRMT R66, R0, 0x7610, R66 ;  /* 0x0000761000427816 */ /* 0x000fe20000000042 */
[----:B------:R-:W-:Y:S01]  /*6c70*/  FADD.FTZ R57, R58, R57 ;  /* 0x000000393a397221 */ /* 0x000fe20000010000 */
[----:B------:R1:W-:Y:S03]  /*6c80*/  STS.U16 [R48+0x2], R67 ;  /* 0x0000024330007388 */ /* 0x0003e60000000400 */
[----:B------:R-:W-:Y:S01]  /*6c90*/  FADD.FTZ R56, R57, R56 ;  /* 0x0000003839387221 */ /* 0x000fe20000010000 */
[----:B------:R2:W-:Y:S03]  /*6ca0*/  STS.U16 [R48], R65 ;  /* 0x0000004130007388 */ /* 0x0005e60000000400 */
[----:B------:R-:W-:Y:S01]  /*6cb0*/  FADD.FTZ R55, R56, R55 ;  /* 0x0000003738377221 */ /* 0x000fe20000010000 */
[----:B------:R4:W-:Y:S01]  /*6cc0*/  STS.U16 [R48+0x4], R69 ;  /* 0x0000044530007388 */ /* 0x0009e20000000400 */
[----:B-1----:R-:W-:-:S02]  /*6cd0*/  PRMT R67, R0, 0x7632, R67 ;  /* 0x0000763200437816 */ /* 0x002fc40000000043 */
[----:B------:R-:W-:Y:S01]  /*6ce0*/  F2FP.BF16.F32.PACK_AB R0, R51, R52 ;  /* 0x000000343300723e */ /* 0x000fe200000010ff */
[----:B------:R1:W-:Y:S01]  /*6cf0*/  STS.U16 [R48+0x6], R70 ;  /* 0x0000064630007388 */ /* 0x0003e20000000400 */
[----:B--2---:R-:W-:Y:S01]  /*6d00*/  F2FP.BF16.F32.PACK_AB R65, R53, R54 ;  /* 0x000000363541723e */ /* 0x004fe200000010ff */
[----:B------:R-:W-:Y:S02]  /*6d10*/  FADD.FTZ R54, R55, R54 ;  /* 0x0000003637367221 */ /* 0x000fe40000010000 */
[----:B------:R2:W-:Y:S01]  /*6d20*/  STS.U16 [R48+0xa], R72 ;  /* 0x00000a4830007388 */ /* 0x0005e20000000400 */
[----:B----4-:R-:W-:Y:S01]  /*6d30*/  PRMT R69, R65, 0x7632, R69 ;  /* 0x0000763241457816 */ /* 0x010fe20000000045 */
[----:B------:R-:W-:Y:S02]  /*6d40*/  FADD.FTZ R53, R54, R53 ;  /* 0x0000003536357221 */ /* 0x000fe40000010000 */
[----:B------:R4:W-:Y:S01]  /*6d50*/  STS.U16 [R48+0xc], R66 ;  /* 0x00000c4230007388 */ /* 0x0009e20000000400 */
[----:B-1----:R-:W-:Y:S01]  /*6d60*/  PRMT R70, R0, 0x7632, R70 ;  /* 0x0000763200467816 */ /* 0x002fe20000000046 */
[----:B------:R-:W-:-:S02]  /*6d70*/  FADD.FTZ R52, R53, R52 ;  /* 0x0000003435347221 */ /* 0x000fc40000010000 */
[----:B------:R-:W-:Y:S01]  /*6d80*/  STS.U16 [R48+0x8], R71 ;  /* 0x0000084730007388 */ /* 0x000fe20000000400 */
[C---:B--2---:R-:W-:Y:S01]  /*6d90*/  PRMT R72, R31.reuse, 0x7632, R72 ;  /* 0x000076321f487816 */ /* 0x044fe20000000048 */
[----:B------:R-:W-:Y:S02]  /*6da0*/  FADD.FTZ R51, R52, R51 ;  /* 0x0000003334337221 */ /* 0x000fe40000010000 */
[----:B------:R-:W-:Y:S01]  /*6db0*/  STS.U16 [R48+0xe], R67 ;  /* 0x00000e4330007388 */ /* 0x000fe20000000400 */
[----:B----4-:R-:W-:Y:S01]  /*6dc0*/  PRMT R66, R31, 0x7610, R66 ;  /* 0x000076101f427816 */ /* 0x010fe20000000042 */
[----:B------:R-:W-:Y:S02]  /*6dd0*/  FADD.FTZ R6, R51, R50 ;  /* 0x0000003233067221 */ /* 0x000fe40000010000 */
[----:B------:R-:W-:Y:S02]  /*6de0*/  STS.U16 [R48+0x10], R73 ;  /* 0x0000104930007388 */ /* 0x000fe40000000400 */
[----:B------:R-:W-:-:S02]  /*6df0*/  FADD.FTZ R6, R6, R49 ;  /* 0x0000003106067221 */ /* 0x000fc40000010000 */
[----:B------:R-:W-:Y:S04]  /*6e00*/  STS.U16 [R48+0x12], R74 ;  /* 0x0000124a30007388 */ /* 0x000fe80000000400 */
[----:B------:R-:W-:Y:S04]  /*6e10*/  STS.U16 [R48+0x14], R65 ;  /* 0x0000144130007388 */ /* 0x000fe80000000400 */
[----:B------:R-:W-:Y:S04]  /*6e20*/  STS.U16 [R48+0x16], R69 ;  /* 0x0000164530007388 */ /* 0x000fe80000000400 */
[----:B------:R1:W-:Y:S04]  /*6e30*/  STS.U16 [R48+0x18], R0 ;  /* 0x0000180030007388 */ /* 0x0003e80000000400 */
[----:B------:R-:W-:Y:S04]  /*6e40*/  STS.U16 [R48+0x1a], R70 ;  /* 0x00001a4630007388 */ /* 0x000fe80000000400 */
[----:B------:R-:W-:Y:S01]  /*6e50*/  STS.U16 [R48+0x1c], R66 ;  /* 0x00001c4230007388 */ /* 0x000fe20000000400 */
[----:B-1----:R-:W-:Y:S01]  /*6e60*/  IADD3 R0, P2, PT, R12, UR16, RZ ;  /* 0x000000100c007c10 */ /* 0x002fe2000ff5e0ff */
[----:B------:R-:W-:-:S02]  /*6e70*/  UIADD3 UR16, UPT, UPT, UR8, -0x1, URZ ;  /* 0xffffffff08107890 */ /* 0x000fc4000fffe0ff */
[----:B------:R-:W-:Y:S01]  /*6e80*/  STS.U16 [R48+0x1e], R72 ;  /* 0x00001e4830007388 */ /* 0x000fe20000000400 */
[----:B------:R-:W-:-:S03]  /*6e90*/  NOP ;  /* 0x0000000000007918 */ /* 0x000fc60000000000 */
[----:B------:R-:W-:Y:S01]  /*6ea0*/  LDS.U16 R31, [R32] ;  /* 0x00000000201f7984 */ /* 0x000fe20000000400 */
[----:B------:R-:W-:-:S03]  /*6eb0*/  UMOV UR8, UR16 ;  /* 0x0000001000087c82 */ /* 0x000fc60008000000 */
[----:B------:R1:W-:Y:S04]  /*6ec0*/  LDS.U16 R65, [R33+0x40] ;  /* 0x0000400021417984 */ /* 0x0003e80000000400 */
[----:B------:R-:W-:Y:S04]  /*6ed0*/  LDS.U16 R67, [R34+0x80] ;  /* 0x0000800022437984 */ /* 0x000fe80000000400 */
[----:B------:R-:W-:Y:S01]  /*6ee0*/  LDS.U16 R35, [R35+0xc0] ;  /* 0x0000c00023237984 */ /* 0x000fe20000000400 */
[----:B-1----:R-:W-:Y:S01]  /*6ef0*/  IMAD.X R33, RZ, RZ, UR17, P2 ;  /* 0x00000011ff217e24 */ /* 0x002fe200090e06ff */
[----:B0-----:R-:W-:-:S02]  /*6f00*/  LEA R32, P2, R0, UR26, 0x1 ;  /* 0x0000001a00207c11 */ /* 0x001fc4000f8408ff */
        /* <DEDUP_REMOVED lines=43> */
[----:B------:R-:W-:-:S03]  /*71c0*/  ISETP.GE.AND P0, PT, R24, R81, PT ;  /* 0x000000511800720c */ /* 0x000fc60003f06270 */
[----:B------:R0:W-:Y:S01]  /*71d0*/  @!P1 STG.E.U16 desc[UR20][R32.64+0xc0], R35 ;  /* 0x0000c02320009986 */ /* 0x0001e2000c101514 */
[----:B------:R-:W-:-:S09]  /*71e0*/  ISETP.GE.AND P1, PT, R25, R81, PT ;  /* 0x000000511900720c */ /* 0x000fd20003f26270 */
[----:B------:R0:W-:Y:S01]  /*71f0*/  @!P0 STG.E.U16 desc[UR20][R32.64+0x240], R41 ;  /* 0x0002402920008986 */ /* 0x0001e2000c101514 */
[----:B------:R-:W-:-:S03]  /*7200*/  IADD3 R7, P0, PT, R7, -0x400, RZ ;  /* 0xfffffc0007077810 */ /* 0x000fc60007f1e0ff */
[----:B------:R0:W-:Y:S01]  /*7210*/  @!P1 STG.E.U16 desc[UR20][R32.64+0x280], R75 ;  /* 0x0002804b20009986 */ /* 0x0001e2000c101514 */
[----:B------:R-:W-:Y:S02]  /*7220*/  IADD3 R10, P1, PT, R10, -0x400, RZ ;  /* 0xfffffc000a0a7810 */ /* 0x000fe40007f3e0ff */
[----:B------:R-:W-:Y:S02]  /*7230*/  IADD3.X R9, PT, PT, R9, -0x1, RZ, P0, !PT ;  /* 0xffffffff09097810 */ /* 0x000fe400007fe4ff */
[----:B------:R-:W-:Y:S01]  /*7240*/  IADD3.X R11, PT, PT, R11, -0x1, RZ, P1, !PT ;  /* 0xffffffff0b0b7810 */ /* 0x000fe20000ffe4ff */
[----:B------:R-:W-:Y:S08]  /*7250*/  BRA.U UP0, `(.L_x_7294) ;  /* 0xffffff9500f87547 */ /* 0x000ff0000b83ffff */
.L_x_7254:
[----:B------:R-:W1:Y:S01]  /*7260*/  LDCU.64 UR6, c[0x0][0x548] ;  /* 0x0000a900ff0677ac */ /* 0x000e620008000a00 */
[----:B------:R-:W2:Y:S01]  /*7270*/  S2R R10, SR_TID.X ;  /* 0x00000000000a7919 */ /* 0x000ea20000002100 */
[----:B------:R-:W4:Y:S01]  /*7280*/  LDCU UR11, c[0x0][0x38c] ;  /* 0x00007180ff0b77ac */ /* 0x000f220008000800 */
[----:B------:R-:W0:Y:S01]  /*7290*/  LDCU.64 UR8, c[0x0][0x568] ;  /* 0x0000ad00ff0877ac */ /* 0x000e220008000a00 */
[----:B-1----:R-:W-:-:S04]  /*72a0*/  UISETP.NE.U32.AND UP0, UPT, UR6, URZ, UPT ;  /* 0x000000ff0600728c */ /* 0x002fc8000bf05070 */
[----:B------:R-:W-:-:S09]  /*72b0*/  UISETP.NE.AND.EX UP0, UPT, UR7, URZ, UPT, UP0 ;  /* 0x000000ff0700728c */ /* 0x000fd2000bf05300 */
[----:B0---4-:R-:W-:Y:S05]  /*72c0*/  BRA.U !UP0, `(.L_x_7295) ;  /* 0x00000001086c7547 */ /* 0x011fea000b800000 */
[----:B------:R-:W0:Y:S01]  /*72d0*/  SHFL.DOWN P0, R0, R5, 0x1, 0x1f ;  /* 0x08201f0005007f89 */ /* 0x000e220000000000 */
[----:B------:R-:W-:Y:S01]  /*72e0*/  BSSY.RECONVERGENT B0, `(.L_x_7295) ;  /* 0x0000019000007945 */ /* 0x000fe20003800200 */
[----:B------:R-:W1:Y:S01]  /*72f0*/  S2R R4, SR_LANEID ;  /* 0x0000000000047919 */ /* 0x000e620000000000 */
[----:B0-----:R-:W-:Y:S02]  /*7300*/  @P0 FADD R0, R0, R5 ;  /* 0x0000000500000221 */ /* 0x001fe40000000000 */
[----:B------:R-:W0:Y:S03]  /*7310*/  S2R R5, SR_TID.X ;  /* 0x0000000000057919 */ /* 0x000e260000002100 */
[----:B-----5:R-:W4:Y:S01]  /*7320*/  SHFL.DOWN P0, R3, R0, 0x2, 0x1f ;  /* 0x08401f0000037f89 */ /* 0x020f220000000000 */
[----:B-1----:R-:W-:-:S13]  /*7330*/  ISETP.NE.AND P1, PT, R4, RZ, PT ;  /* 0x000000ff0400720c */ /* 0x002fda0003f25270 */
[----:B------:R-:W1:Y:S01]  /*7340*/  @!P1 S2R R9, SR_CgaCtaId ;  /* 0x0000000000099919 */ /* 0x000e620000008800 */
[----:B----4-:R-:W-:Y:S01]  /*7350*/  @P0 FADD R3, R0, R3 ;  /* 0x0000000300030221 */ /* 0x010fe20000000000 */
[----:B------:R-:W-:-:S04]  /*7360*/  @!P1 MOV R0, 0x400 ;  /* 0x0000040000009802 */ /* 0x000fc80000000f00 */
[----:B------:R-:W4:Y:S01]  /*7370*/  SHFL.DOWN P0, R2, R3, 0x4, 0x1f ;  /* 0x08801f0003027f89 */ /* 0x000f220000000000 */
[----:B-1----:R-:W-:Y:S01]  /*7380*/  @!P1 LEA R9, R9, R0, 0x18 ;  /* 0x0000000009099211 */ /* 0x002fe200078ec0ff */
[----:B----4-:R-:W-:-:S05]  /*7390*/  @P0 FADD R2, R3, R2 ;  /* 0x0000000203020221 */ /* 0x010fca0000000000 */
[----:B------:R-:W1:Y:S02]  /*73a0*/  SHFL.DOWN P0, R7, R2, 0x8, 0x1f ;  /* 0x09001f0002077f89 */ /* 0x000e640000000000 */
[----:B-1----:R-:W-:-:S05]  /*73b0*/  @P0 FADD R7, R2, R7 ;  /* 0x0000000702070221 */ /* 0x002fca0000000000 */
[----:B------:R-:W1:Y:S02]  /*73c0*/  SHFL.DOWN P0, R4, R7, 0x10, 0x1f ;  /* 0x0a001f0007047f89 */ /* 0x000e640000000000 */
[----:B-1----:R-:W-:Y:S01]  /*73d0*/  @P0 FADD R4, R7, R4 ;  /* 0x0000000407040221 */ /* 0x002fe20000000000 */
[----:B0-----:R-:W-:-:S04]  /*73e0*/  ISETP.NE.AND P0, PT, R5, RZ, PT ;  /* 0x000000ff0500720c */ /* 0x001fc80003f05270 */
        /* <DEDUP_REMOVED lines=8> */
.L_x_7296:
[----:B------:R-:W-:Y:S05]  /*7470*/  BSYNC.RECONVERGENT B0 ;  /* 0x0000000000007941 */ /* 0x000fea0003800200 */
.L_x_7295:
[----:B------:R-:W-:Y:S01]  /*7480*/  UISETP.NE.U32.AND UP0, UPT, UR8, URZ, UPT ;  /* 0x000000ff0800728c */ /* 0x000fe2000bf05070 */
[----:B--2---:R-:W-:-:S03]  /*7490*/  ISETP.GE.AND P0, PT, R10, UR11, PT ;  /* 0x0000000b0a007c0c */ /* 0x004fc6000bf06270 */
[----:B------:R-:W-:-:S09]  /*74a0*/  UISETP.NE.AND.EX UP0, UPT, UR9, URZ, UPT, UP0 ;  /* 0x000000ff0900728c */ /* 0x000fd2000bf05300 */
[----:B------:R-:W-:Y:S05]  /*74b0*/  BRA.U !UP0, `(.L_x_7297) ;  /* 0x0000000108707547 */ /* 0x000fea000b800000 */
[----:B------:R-:W-:Y:S06]  /*74c0*/  BAR.SYNC.DEFER_BLOCKING 0x0 ;  /* 0x0000000000007b1d */ /* 0x000fec0000010000 */
[----:B------:R-:W-:Y:S01]  /*74d0*/  BSSY.RECONVERGENT B0, `(.L_x_7297) ;  /* 0x000001a000007945 */ /* 0x000fe20003800200 */
[----:B-1---5:R-:W1:Y:S01]  /*74e0*/  SHFL.DOWN P1, R3, R6, 0x1, 0x1f ;  /* 0x08201f0006037f89 */ /* 0x022e620000020000 */
[----:B0-----:R-:W0:Y:S01]  /*74f0*/  S2R R4, SR_LANEID ;  /* 0x0000000000047919 */ /* 0x001e220000000000 */
[----:B-1----:R-:W-:Y:S02]  /*7500*/  @P1 FADD R3, R3, R6 ;  /* 0x0000000603031221 */ /* 0x002fe40000000000 */
[----:B------:R-:W1:Y:S03]  /*7510*/  S2R R6, SR_TID.X ;  /* 0x0000000000067919 */ /* 0x000e660000002100 */
[----:B------:R-:W2:Y:S01]  /*7520*/  SHFL.DOWN P1, R0, R3, 0x2, 0x1f ;  /* 0x08401f0003007f89 */ /* 0x000ea20000020000 */
[----:B0-----:R-:W-:-:S13]  /*7530*/  ISETP.NE.AND P2, PT, R4, RZ, PT ;  /* 0x000000ff0400720c */ /* 0x001fda0003f45270 */
[----:B------:R-:W0:Y:S01]  /*7540*/  @!P2 S2R R4, SR_CgaCtaId ;  /* 0x000000000004a919 */ /* 0x000e220000008800 */
[----:B--2---:R-:W-:Y:S01]  /*7550*/  @P1 FADD R0, R3, R0 ;  /* 0x0000000003001221 */ /* 0x004fe20000000000 */
[----:B------:R-:W-:-:S04]  /*7560*/  @!P2 MOV R3, 0x400 ;  /* 0x000004000003a802 */ /* 0x000fc80000000f00 */
[----:B------:R-:W2:Y:S01]  /*7570*/  SHFL.DOWN P1, R5, R0, 0x4, 0x1f ;  /* 0x08801f0000057f89 */ /* 0x000ea20000020000 */
[----:B0-----:R-:W-:Y:S01]  /*7580*/  @!P2 LEA R4, R4, R3, 0x18 ;  /* 0x000000030404a211 */ /* 0x001fe200078ec0ff */
[----:B--2---:R-:W-:-:S05]  /*7590*/  @P1 FADD R5, R0, R5 ;  /* 0x0000000500051221 */ /* 0x004fca0000000000 */
[----:B------:R-:W0:Y:S02]  /*75a0*/  SHFL.DOWN P1, R2, R5, 0x8, 0x1f ;  /* 0x09001f0005027f89 */ /* 0x000e240000020000 */
[----:B0-----:R-:W-:-:S05]  /*75b0*/  @P1 FADD R2, R5, R2 ;  /* 0x0000000205021221 */ /* 0x001fca0000000000 */
[----:B------:R-:W0:Y:S02]  /*75c0*/  SHFL.DOWN P1, R7, R2, 0x10, 0x1f ;  /* 0x0a001f0002077f89 */ /* 0x000e240000020000 */
[----:B0-----:R-:W-:Y:S01]  /*75d0*/  @P1 FADD R7, R2, R7 ;  /* 0x0000000702071221 */ /* 0x001fe20000000000 */
[----:B-1----:R-:W-:-:S04]  /*75e0*/  ISETP.NE.AND P1, PT, R6, RZ, PT ;  /* 0x000000ff0600720c */ /* 0x002fc80003f25270 */
        /* <DEDUP_REMOVED lines=8> */
.L_x_7298:
[----:B------:R-:W-:Y:S05]  /*7670*/  BSYNC.RECONVERGENT B0 ;  /* 0x0000000000007941 */ /* 0x000fea0003800200 */
.L_x_7297:
[----:B------:R-:W-:Y:S05]  /*7680*/  @P0 EXIT ;  /* 0x000000000000094d */ /* 0x000fea0003800000 */
[----:B------:R-:W2:Y:S01]  /*7690*/  S2UR UR8, SR_CTAID.Y ;  /* 0x00000000000879c3 */ /* 0x000ea20000002600 */
[----:B------:R-:W2:Y:S01]  /*76a0*/  LDCU.64 UR6, c[0x0][0x4a8] ;  /* 0x00009500ff0677ac */ /* 0x000ea20008000a00 */
[----:B------:R-:W-:Y:S01]  /*76b0*/  IMAD.MOV.U32 R0, RZ, RZ, R10 ;  /* 0x000000ffff007224 */ /* 0x000fe200078e000a */
[----:B------:R-:W4:Y:S05]  /*76c0*/  LDCU UR10, c[0x0][0x360] ;  /* 0x00006c00ff0a77ac */ /* 0x000f2a0008000800 */
[----:B------:R-:W1:Y:S01]  /*76d0*/  S2UR UR9, SR_CgaCtaId ;  /* 0x00000000000979c3 */ /* 0x000e620000008800 */
[----:B------:R-:W1:Y:S07]  /*76e0*/  LDCU.64 UR12, c[0x0][0x530] ;  /* 0x0000a600ff0c77ac */ /* 0x000e6e0008000a00 */
[----:B0-----:R-:W0:Y:S01]  /*76f0*/  LDC.64 R8, c[0x0][0x4b0] ;  /* 0x00012c00ff087b82 */ /* 0x001e220000000a00 */
[----:B--2---:R-:W-:-:S03]  /*7700*/  UIMAD.WIDE.U32 UR4, UR8, UR6, URZ ;  /* 0x00000006080472a5 */ /* 0x004fc6000f8e00ff */
[----:B------:R-:W-:Y:S01]  /*7710*/  UMOV UR6, 0x400 ;  /* 0x0000040000067882 */ /* 0x000fe20000000000 */
[----:B------:R-:W-:Y:S02]  /*7720*/  UIMAD UR7, UR8, UR7, UR5 ;  /* 0x00000007080772a4 */ /* 0x000fe4000f8e0205 */
[----:B-1--4-:R-:W-:-:S12]  /*7730*/  ULEA UR9, UR9, UR6, 0x18 ;  /* 0x0000000609097291 */ /* 0x012fd8000f8ec0ff */
.L_x_7299:
[----:B------:R-:W-:Y:S01]  /*7740*/  LEA R6, R0, UR9, 0x2 ;  /* 0x0000000900067c11 */ /* 0x000fe2000f8e10ff */
[----:B------:R-:W-:Y:S01]  /*7750*/  UMOV UR6, UR4 ;  /* 0x0000000400067c82 */ /* 0x000fe20008000000 */
[----:B-----5:R-:W-:-:S03]  /*7760*/  SHF.R.S32.HI R3, RZ, 0x1f, R0 ;  /* 0x0000001fff037819 */ /* 0x020fc60000011400 */
[----:B-1----:R-:W1:Y:S02]  /*7770*/  LDS R7, [R6+0x2b78] ;  /* 0x002b780006077984 */ /* 0x002e640000000800 */
[-C--:B0-----:R-:W-:Y:S02]  /*7780*/  IMAD R4, R3, R8.reuse, RZ ;  /* 0x0000000803047224 */ /* 0x081fe400078e02ff */
[----:B------:R-:W-:-:S04]  /*7790*/  IMAD.WIDE.U32 R2, R0, R8, UR6 ;  /* 0x0000000600027e25 */ /* 0x000fc8000f8e0008 */
[----:B------:R-:W-:Y:S01]  /*77a0*/  IMAD R5, R0, R9, R4 ;  /* 0x0000000900057224 */ /* 0x000fe200078e0204 */
[----:B------:R-:W-:Y:S02]  /*77b0*/  LEA R4, P0, R2, UR12, 0x2 ;  /* 0x0000000c02047c11 */ /* 0x000fe4000f8010ff */
[----:B------:R-:W-:Y:S02]  /*77c0*/  IADD3 R0, PT, PT, R0, UR10, RZ ;  /* 0x0000000a00007c10 */ /* 0x000fe4000fffe0ff */
[----:B------:R-:W-:-:S04]  /*77d0*/  IADD3 R3, PT, PT, R3, R5, RZ ;  /* 0x0000000503037210 */ /* 0x000fc80007ffe0ff */
[----:B------:R-:W-:Y:S02]  /*77e0*/  LEA.HI.X R5, R2, UR13, R3, 0x2, P0 ;  /* 0x0000000d02057c11 */ /* 0x000fe400080f1403 */
[----:B------:R-:W-:-:S03]  /*77f0*/  ISETP.GE.AND P0, PT, R0, UR11, PT ;  /* 0x0000000b00007c0c */ /* 0x000fc6000bf06270 */
[----:B-1----:R1:W-:Y:S10]  /*7800*/  REDG.E.ADD.F32.FTZ.RN.STRONG.GPU desc[UR20][R4.64], R7 ;  /* 0x00000007040079a6 */ /* 0x0023f4000c12f314 */
[----:B------:R-:W-:Y:S05]  /*7810*/  @!P0 BRA `(.L_x_7299) ;  /* 0xfffffffc00c88947 */ /* 0x000fea000383ffff */
[----:B------:R-:W-:Y:S05]  /*7820*/  EXIT ;  /* 0x000000000000794d */ /* 0x000fea0003800000 */
.L_x_7300:
        /* <DEDUP_REMOVED lines=13> */
.L_x_10484:


//--------------------- .text._Z25selective_scan_bwd_kernelI32Selective_Scan_bwd_kernel_traitsILi32ELi16ELb0ELb1ELb1ELb0ELb1EN3c108BFloat16EfEEv12SSMParamsBwd --------------------------
	.section	.text._Z25selective_scan_bwd_kernelI32Selective_Scan_bwd_kernel_traitsILi32ELi16ELb0ELb1ELb1ELb0ELb1EN3c108BFloat16EfEEv12SSMParamsBwd,"ax",@progbits
	.align	128
        .global         _Z25selective_scan_bwd_kernelI32Selective_Scan_bwd_kernel_traitsILi32ELi16ELb0ELb1ELb1ELb0ELb1EN3c108BFloat16EfEEv12SSMParamsBwd
        .type           _Z25selective_scan_bwd_kernelI32Selective_Scan_bwd_kernel_traitsILi32ELi16ELb0ELb1ELb1ELb0ELb1EN3c108BFloat16EfEEv12SSMParamsBwd,@function
        .size           _Z25selective_scan_bwd_kernelI32Selective_Scan_bwd_kernel_traitsILi32ELi16ELb0ELb1ELb1ELb0ELb1EN3c108BFloat16EfEEv12SSMParamsBwd,(.L_x_10485 - _Z25selective_scan_bwd_kernelI32Selective_Scan_bwd_kernel_traitsILi32ELi16ELb0ELb1ELb1ELb0ELb1EN3c108BFloat16EfEEv12SSMParamsBwd)
        .other          _Z25selective_scan_bwd_kernelI32Selective_Scan_bwd_kernel_traitsILi32ELi16ELb0ELb1ELb1ELb0ELb1EN3c108BFloat16EfEEv12SSMParamsBwd,@"STO_CUDA_ENTRY STV_DEFAULT"
_Z25selective_scan_bwd_kernelI32Selective_Scan_bwd_kernel_traitsILi32ELi16ELb0ELb1ELb1ELb0ELb1EN3c108BFloat16EfEEv12SSMParamsBwd:
.text._Z25selective_scan_bwd_kernelI32Selective_Scan_bwd_kernel_traitsILi32ELi16ELb0ELb1ELb1ELb0ELb1EN3c108BFloat16EfEEv12SSMParamsBwd:
[----:B------:R-:W-:Y:S08]  /*0000*/  LDC R1, c[0x0][0x37c] ;  /* 0x0000df00ff017b82 */ /* 0x000ff00000000800 */
[----:B------:R-:W0:Y:S01]  /*0010*/  LDC R10, c[0x0][0x398] ;  /* 0x0000e600ff0a7b82 */ /* 0x000e220000000800 */
[----:B------:R-:W1:Y:S01]  /*0020*/  LDCU.64 UR4, c[0x0][0x458] ;  /* 0x00008b00ff0477ac */ /* 0x000e620008000a00 */
[----:B------:R-:W-:Y:S01]  /*0030*/  CS2R R2, SRZ ;  /* 0x0000000000027805 */ /* 0x000fe2000001ff00 */
[----:B------:R-:W2:Y:S05]  /*0040*/  LDCU.64 UR6, c[0x0][0x470] ;  /* 0x00008e00ff0677ac */ /* 0x000eaa0008000a00 */
[----:B------:R-:W3:Y:S01]  /*0050*/  S2UR UR32, SR_CTAID.Y ;  /* 0x00000000002079c3 */ /* 0x000ee20000002600 */
[----:B------:R-:W4:Y:S01]  /*0060*/  LDCU.128 UR12, c[0x0][0x3f0] ;  /* 0x00007e00ff0c77ac */ /* 0x000f220008000c00 */
[----:B------:R-:W4:Y:S06]  /*0070*/  LDCU.128 UR20, c[0x0][0x400] ;  /* 0x00008000ff1477ac */ /* 0x000f2c0008000c00 */
[----:B------:R-:W4:Y:S01]  /*0080*/  S2UR UR33, SR_CTAID.X ;  /* 0x00000000002179c3 */ /* 0x000f220000002500 */
[----:B------:R-:W4:Y:S01]  /*0090*/  LDCU.64 UR26, c[0x0][0x358] ;  /* 0x00006b00ff1a77ac */ /* 0x000f220008000a00 */
        /* <DEDUP_REMOVED lines=8> */
[----:B------:R-:W-:Y:S01]  /*0120*/  PLOP3.LUT P0, PT, PT, PT, UP0, 0x80, 0x8 ;  /* 0x000000000008781c */ /* 0x000fe20003f0f008 */
[----:B------:R-:W2:Y:S02]  /*0130*/  LDCU.64 UR16, c[0x0][0x498] ;  /* 0x00009300ff1077ac */ /* 0x000ea40008000a00 */
[----:B------:R-:W-:Y:S01]  /*0140*/  PLOP3.LUT P1, PT, PT, PT, UP1, 0x80, 0x8 ;  /* 0x000000000008781c */ /* 0x000fe20003f2f018 */
[----:B------:R-:W0:Y:S01]  /*0150*/  LDC.64 R14, c[0x0][0x448] ;  /* 0x00011200ff0e7b82 */ /* 0x000e220000000a00 */
[----:B---3--:R-:W-:-:S03]  /*0160*/  @UP0 ULEA UR4, UP2, UR32, UR4, 0x2 ;  /* 0x0000000420040291 */ /* 0x008fc6000f8410ff */
[----:B------:R-:W-:Y:S02]  /*0170*/  @UP1 ULEA UR6, UP3, UR32, UR6, 0x2 ;  /* 0x0000000620061291 */ /* 0x000fe4000f8610ff */
[----:B------:R-:W-:Y:S01]  /*0180*/  @UP0 ULEA.HI.X UR5, UR32, UR5, URZ, 0x2, UP2 ;  /* 0x0000000520050291 */ /* 0x000fe200090f14ff */
[----:B-1----:R-:W1:Y:S01]  /*0190*/  MUFU.RCP R0, R0 ;  /* 0x0000000000007308 */ /* 0x002e620000001000 */
[----:B------:R-:W-:Y:S01]  /*01a0*/  @UP1 ULEA.HI.X UR7, UR32, UR7, URZ, 0x2, UP3 ;  /* 0x0000000720071291 */ /* 0x000fe200098f14ff */
[----:B------:R-:W-:Y:S01]  /*01b0*/  MOV R4, UR4 ;  /* 0x0000000400047c02 */ /* 0x000fe20008000f00 */
[----:B------:R-:W3:Y:S02]  /*01c0*/  LDCU.64 UR28, c[0x0][0x480] ;  /* 0x00009000ff1c77ac */ /* 0x000ee40008000a00 */
[----:B------:R-:W-:Y:S01]  /*01d0*/  IMAD.U32 R5, RZ, RZ, UR5 ;  /* 0x00000005ff057e24 */ /* 0x000fe2000f8e00ff */
[----:B------:R-:W-:Y:S01]  /*01e0*/  MOV R6, UR6 ;  /* 0x0000000600067c02 */ /* 0x000fe20008000f00 */
[----:B------:R-:W0:Y:S01]  /*01f0*/  LDC.64 R16, c[0x0][0x450] ;  /* 0x00011400ff107b82 */ /* 0x000e220000000a00 */
[----:B------:R-:W-:Y:S01]  /*0200*/  IMAD.U32 R7, RZ, RZ, UR7 ;  /* 0x00000007ff077e24 */ /* 0x000fe2000f8e00ff */
[----:B------:R-:W0:Y:S01]  /*0210*/  LDCU.64 UR24, c[0x0][0x4a0] ;  /* 0x00009400ff1877ac */ /* 0x000e220008000a00 */
[----:B----4-:R-:W5:Y:S01]  /*0220*/  @P0 LDG.E R2, desc[UR26][R4.64] ;  /* 0x0000001a04020981 */ /* 0x010f62000c1e1900 */
[----:B-1----:R-:W-:Y:S01]  /*0230*/  IADD3 R8, PT, PT, R0, 0xffffffe, RZ ;  /* 0x0ffffffe00087810 */ /* 0x002fe20007ffe0ff */
[----:B------:R-:W-:-:S02]  /*0240*/  UIMAD.WIDE.U32 UR4, UR33, UR12, URZ ;  /* 0x0000000c210472a5 */ /* 0x000fc4000f8e00ff */
[----:B------:R1:W5:Y:S01]  /*0250*/  @P1 LDG.E R3, desc[UR26][R6.64] ;  /* 0x0000001a06031981 */ /* 0x000362000c1e1900 */
[----:B------:R-:W-:Y:S01]  /*0260*/  UIMAD.WIDE.U32 UR6, UR33, UR20, URZ ;  /* 0x00000014210672a5 */ /* 0x000fe2000f8e00ff */
[----:B------:R4:W3:Y:S01]  /*0270*/  F2I.FTZ.U32.TRUNC.NTZ R9, R8 ;  /* 0x0000000800097305 */ /* 0x0008e2000021f000 */
[----:B------:R-:W-:Y:S01]  /*0280*/  UIMAD UR5, UR33, UR13, UR5 ;  /* 0x0000000d210572a4 */ /* 0x000fe2000f8e0205 */
[----:B------:R-:W-:Y:S01]  /*0290*/  IABS R0, UR32 ;  /* 0x0000002000007c13 */ /* 0x000fe20008000000 */
[----:B------:R-:W-:Y:S02]  /*02a0*/  UIMAD UR7, UR33, UR21, UR7 ;  /* 0x00000015210772a4 */ /* 0x000fe4000f8e0207 */
[----:B------:R-:W-:Y:S02]  /*02b0*/  UIMAD.WIDE.U32 UR8, UR32, UR14, UR4 ;  /* 0x0000000e200872a5 */ /* 0x000fe4000f8e0004 */
[----:B------:R-:W-:Y:S01]  /*02c0*/  UIMAD.WIDE.U32 UR10, UR32, UR22, UR6 ;  /* 0x00000016200a72a5 */ /* 0x000fe2000f8e0006 */
[----:B-1----:R-:W1:Y:S01]  /*02d0*/  LDC.64 R6, c[0x0][0x3c8] ;  /* 0x0000f200ff067b82 */ /* 0x002e620000000a00 */
[----:B----4-:R-:W-:Y:S01]  /*02e0*/  HFMA2 R8, -RZ, RZ, 0, 0 ;  /* 0x00000000ff087431 */ /* 0x010fe200000001ff */
[----:B--2---:R-:W-:-:S02]  /*02f0*/  ULEA UR19, UR18, 0xfffffe00, 0x9 ;  /* 0xfffffe0012137891 */ /* 0x004fc4000f8e48ff */
[----:B------:R-:W-:Y:S02]  /*0300*/  UIMAD.WIDE.U32 UR12, UR33, UR16, URZ ;  /* 0x00000010210c72a5 */ /* 0x000fe4000f8e00ff */
[----:B------:R-:W2:Y:S01]  /*0310*/  LDCU.128 UR4, c[0x0][0x460] ;  /* 0x00008c00ff0477ac */ /* 0x000ea20008000c00 */
[----:B---3--:R-:W-:Y:S01]  /*0320*/  IMAD.MOV R4, RZ, RZ, -R9 ;  /* 0x000000ffff047224 */ /* 0x008fe200078e0a09 */
[----:B------:R-:W-:-:S03]  /*0330*/  UIADD3 UR10, UP2, UPT, UR19, UR10, URZ ;  /* 0x0000000a130a7290 */ /* 0x000fc6000ff5e0ff */
[----:B------:R-:W-:Y:S01]  /*0340*/  IMAD R5, R4, R11, RZ ;  /* 0x0000000b04057224 */ /* 0x000fe200078e02ff */
[----:B------:R-:W-:Y:S02]  /*0350*/  UIMAD UR23, UR32, UR23, UR11 ;  /* 0x00000017201772a4 */ /* 0x000fe4000f8e020b */
[----:B------:R-:W-:Y:S01]  /*0360*/  USHF.R.S32.HI UR16, URZ, 0x1f, UR19 ;  /* 0x0000001fff107899 */ /* 0x000fe20008011413 */
[----:B------:R-:W-:Y:S01]  /*0370*/  IMAD.HI.U32 R8, R9, R5, R8 ;  /* 0x0000000509087227 */ /* 0x000fe200078e0008 */
[----:B------:R-:W-:Y:S02]  /*0380*/  UIMAD UR21, UR32, UR15, UR9 ;  /* 0x0000000f201572a4 */ /* 0x000fe4000f8e0209 */
[----:B------:R-:W-:Y:S02]  /*0390*/  UIADD3.X UR23, UPT, UPT, UR16, UR23, URZ, UP2, !UPT ;  /* 0x0000001710177290 */ /* 0x000fe400097fe4ff */
[----:B------:R-:W-:Y:S01]  /*03a0*/  UIADD3 UR8, UP0, UPT, UR19, UR8, URZ ;  /* 0x0000000813087290 */ /* 0x000fe2000ff1e0ff */
[----:B------:R-:W-:Y:S01]  /*03b0*/  IMAD.HI.U32 R4, R8, R0, RZ ;  /* 0x0000000008047227 */ /* 0x000fe200078e00ff */
[----:B------:R-:W3:Y:S03]  /*03c0*/  LDCU.64 UR14, c[0x0][0x3b0] ;  /* 0x00007600ff0e77ac */ /* 0x000ee60008000a00 */
[----:B------:R-:W-:Y:S01]  /*03d0*/  IMAD.MOV R5, RZ, RZ, -R4 ;  /* 0x000000ffff057224 */ /* 0x000fe200078e0a04 */
[----:B--2---:R-:W-:-:S02]  /*03e0*/  ULEA UR22, UP3, UR10, UR6, 0x1 ;  /* 0x000000060a167291 */ /* 0x004fc4000f8608ff */
[----:B------:R-:W-:Y:S01]  /*03f0*/  UIADD3.X UR21, UPT, UPT, UR16, UR21, URZ, UP0, !UPT ;  /* 0x0000001510157290 */ /* 0x000fe200087fe4ff */
[C---:B------:R-:W-:Y:S01]  /*0400*/  IMAD R0, R11.reuse, R5, R0 ;  /* 0x000000050b007224 */ /* 0x040fe200078e0200 */
[----:B------:R-:W-:Y:S01]  /*0410*/  ULEA.HI.X UR23, UR10, UR7, UR23, 0x1, UP3 ;  /* 0x000000070a177291 */ /* 0x000fe200098f0c17 */
[----:B------:R-:W2:Y:S03]  /*0420*/  LDCU.64 UR10, c[0x0][0x3d0] ;  /* 0x00007a00ff0a77ac */ /* 0x000ea60008000a00 */
[----:B------:R-:W-:Y:S01]  /*0430*/  ISETP.GT.U32.AND P1, PT, R11, R0, PT ;  /* 0x000000000b00720c */ /* 0x000fe20003f24070 */
[----:B------:R-:W-:Y:S02]  /*0440*/  UISETP.NE.U32.AND UP0, UPT, UR28, URZ, UPT ;  /* 0x000000ff1c00728c */ /* 0x000fe4000bf05070 */
[----:B------:R-:W-:Y:S02]  /*0450*/  ULEA UR20, UP1, UR8, UR4, 0x1 ;  /* 0x0000000408147291 */ /* 0x000fe4000f8208ff */
[----:B------:R-:W-:-:S02]  /*0460*/  UISETP.NE.AND.EX UP0, UPT, UR29, URZ, UPT, UP0 ;  /* 0x000000ff1d00728c */ /* 0x000fc4000bf05300 */
[----:B------:R-:W-:Y:S02]  /*0470*/  ULEA.HI.X UR21, UR8, UR5, UR21, 0x1, UP1 ;  /* 0x0000000508157291 */ /* 0x000fe400088f0c15 */
[----:B---3--:R-:W-:Y:S02]  /*0480*/  UIMAD.WIDE.U32 UR6, UR33, UR14, URZ ;  /* 0x0000000e210672a5 */ /* 0x008fe4000f8e00ff */
[----:B------:R-:W-:Y:S02]  /*0490*/  UIMAD UR5, UR33, UR17, UR13 ;  /* 0x00000011210572a4 */ /* 0x000fe4000f8e020d */
[-C--:B------:R-:W-:Y:S01]  /*04a0*/  @!P1 IADD3 R0, PT, PT, R0, -R11.reuse, RZ ;  /* 0x8000000b00009210 */ /* 0x080fe20007ffe0ff */
[----:B------:R-:W-:Y:S01]  /*04b0*/  @!P1 VIADD R4, R4, 0x1 ;  /* 0x0000000104049836 */ /* 0x000fe20000000000 */
[----:B------:R-:W-:Y:S01]  /*04c0*/  ISETP.NE.AND P1, PT, R10, RZ, PT ;  /* 0x000000ff0a00720c */ /* 0x000fe20003f25270 */
[----:B--2---:R-:W-:Y:S01]  /*04d0*/  UIMAD.WIDE.U32 UR8, UR33, UR10, URZ ;  /* 0x0000000a210872a5 */ /* 0x004fe2000f8e00ff */
[----:B------:R-:W-:Y:S01]  /*04e0*/  ISETP.GE.U32.AND P0, PT, R0, R11, PT ;  /* 0x0000000b0000720c */ /* 0x000fe20003f06070 */
[----:B------:R-:W2:Y:S01]  /*04f0*/  @UP0 LDCU UR10, c[0x0][0x384] ;  /* 0x00007080ff0a07ac */ /* 0x000ea20008000800 */
[----:B------:R-:W-:Y:S01]  /*0500*/  LOP3.LUT R0, R10, UR32, RZ, 0x3c, !PT ;  /* 0x000000200a007c12 */ /* 0x000fe2000f8e3cff */
[----:B------:R-:W-:-:S03]  /*0510*/  UIMAD UR7, UR33, UR15, UR7 ;  /* 0x0000000f210772a4 */ /* 0x000fc6000f8e0207 */
[----:B------:R-:W-:Y:S01]  /*0520*/  ISETP.GE.AND P2, PT, R0, RZ, PT ;  /* 0x000000ff0000720c */ /* 0x000fe20003f46270 */
[----:B------:R-:W3:Y:S01]  /*0530*/  LDCU.64 UR14, c[0x0][0x528] ;  /* 0x0000a500ff0e77ac */ /* 0x000ee20008000a00 */
[----:B------:R-:W-:-:S05]  /*0540*/  UIMAD UR9, UR33, UR11, UR9 ;  /* 0x0000000b210972a4 */ /* 0x000fca000f8e0209 */
[----:B------:R-:W-:Y:S01]  /*0550*/  @P0 IADD3 R4, PT, PT, R4, 0x1, RZ ;  /* 0x0000000104040810 */ /* 0x000fe20007ffe0ff */
[----:B------:R-:W4:Y:S01]  /*0560*/  @UP0 LDCU UR11, c[0x0][0x38c] ;  /* 0x00007180ff0b07ac */ /* 0x000f220008000800 */
[----:B------:R-:W-:-:S04]  /*0570*/  UMOV UR4, UR12 ;  /* 0x0000000c00047c82 */ /* 0x000fc80008000000 */
[----:B------:R-:W-:Y:S01]  /*0580*/  @!P2 IMAD.MOV R4, RZ, RZ, -R4 ;  /* 0x000000ffff04a224 */ /* 0x000fe200078e0a04 */
[----:B------:R-:W-:Y:S01]  /*0590*/  @!P1 LOP3.LUT R4, RZ, R10, RZ, 0x33, !PT ;  /* 0x0000000aff049212 */ /* 0x000fe200078e33ff */
[----:B0-----:R-:W-:Y:S01]  /*05a0*/  UIMAD.WIDE.U32 UR4, UR32, UR24, UR4 ;  /* 0x00000018200472a5 */ /* 0x001fe2000f8e0004 */
[----:B------:R-:W0:Y:S02]  /*05b0*/  @UP0 LDCU.64 UR12, c[0x0][0x480] ;  /* 0x00009000ff0c07ac */ /* 0x000e240008000a00 */
[----:B------:R-:W-:Y:S01]  /*05c0*/  SHF.R.S32.HI R5, RZ, 0x1f, R4 ;  /* 0x0000001fff057819 */ /* 0x000fe20000011404 */
[C---:B------:R-:W-:Y:S01]  /*05d0*/  IMAD.WIDE.U32 R8, R4.reuse, R12, UR8 ;  /* 0x0000000804087e25 */ /* 0x040fe2000f8e000c */
[----:B------:R-:W-:Y:S02]  /*05e0*/  UIMAD UR25, UR32, UR25, UR5 ;  /* 0x00000019201972a4 */ /* 0x000fe4000f8e0205 */
[----:B------:R-:W-:Y:S01]  /*05f0*/  UIADD3 UR5, UP1, UPT, UR19, UR4, URZ ;  /* 0x0000000413057290 */ /* 0x000fe2000ff3e0ff */
[C---:B-1----:R-:W-:Y:S01]  /*0600*/  IMAD R0, R5.reuse, R6, RZ ;  /* 0x0000000605007224 */ /* 0x042fe200078e02ff */
[----:B--2---:R-:W-:Y:S01]  /*0610*/  @UP0 UIMAD UR4, UR33, UR10, UR32 ;  /* 0x0000000a210402a4 */ /* 0x004fe2000f8e0220 */
[----:B------:R-:W-:Y:S01]  /*0620*/  IMAD R5, R5, R12, RZ ;  /* 0x0000000c05057224 */ /* 0x000fe200078e02ff */
[----:B------:R-:W-:Y:S01]  /*0630*/  UIADD3.X UR25, UPT, UPT, UR16, UR25, URZ, UP1, !UPT ;  /* 0x0000001910197290 */ /* 0x000fe20008ffe4ff */
[C---:B------:R-:W-:Y:S01]  /*0640*/  IMAD R11, R4.reuse, R7, R0 ;  /* 0x00000007040b7224 */ /* 0x040fe200078e0200 */
[----:B------:R-:W-:Y:S01]  /*0650*/  @UP0 UIMAD UR4, UR4, UR18, URZ ;  /* 0x00000012040402a4 */ /* 0x000fe2000f8e02ff */
[----:B------:R-:W-:Y:S01]  /*0660*/  IMAD.WIDE.U32 R6, R4, R6, UR6 ;  /* 0x0000000604067e25 */ /* 0x000fe2000f8e0006 */
[----:B---3--:R-:W-:-:S02]  /*0670*/  ULEA UR24, UP1, UR5, UR14, 0x1 ;  /* 0x0000000e05187291 */ /* 0x008fc4000f8208ff */
[----:B----4-:R-:W-:Y:S01]  /*0680*/  @UP0 UIMAD UR6, UR4, UR11, URZ ;  /* 0x0000000b040602a4 */ /* 0x010fe2000f8e02ff */
[----:B------:R-:W-:Y:S01]  /*0690*/  IMAD R13, R4, R13, R5 ;  /* 0x0000000d040d7224 */ /* 0x000fe200078e0205 */
[----:B------:R-:W-:Y:S01]  /*06a0*/  ULEA.HI.X UR25, UR5, UR15, UR25, 0x1, UP1 ;  /* 0x0000000f05197291 */ /* 0x000fe200088f0c19 */
[----:B------:R-:W-:Y:S01]  /*06b0*/  IADD3 R5, P0, PT, R6, UR19, RZ ;  /* 0x0000001306057c10 */ /* 0x000fe2000ff1e0ff */
[----:B------:R-:W-:Y:S01]  /*06c0*/  UMOV UR4, URZ ;  /* 0x000000ff00047c82 */ /* 0x000fe20008000000 */
[----:B------:R-:W-:Y:S01]  /*06d0*/  UMOV UR5, URZ ;  /* 0x000000ff00057c82 */ /* 0x000fe20008000000 */
[----:B0-----:R-:W-:Y:S01]  /*06e0*/  @UP0 UIMAD.WIDE UR4, UR6, 0x8, UR12 ;  /* 0x00000008060408a5 */ /* 0x001fe2000f8e020c */
        /* <DEDUP_REMOVED lines=18> */
[----:B------:R-:W-:Y:S01]  /*0810*/  UMOV UR6, 0x400 ;  /* 0x0000040000067882 */ /* 0x000fe20000000000 */
[----:B------:R-:W3:Y:S01]  /*0820*/  LDCU UR19, c[0x0][0x394] ;  /* 0x00007280ff1377ac */ /* 0x000ee20008000800 */
[----:B--2---:R-:W-:-:S04]  /*0830*/  UIMAD.WIDE.U32 UR16, UR32, UR8, URZ ;  /* 0x00000008201072a5 */ /* 0x004fc8000f8e00ff */
[----:B------:R-:W-:Y:S02]  /*0840*/  UIMAD UR18, UR32, UR9, UR17 ;  /* 0x00000009201272a4 */ /* 0x000fe4000f8e0211 */
[----:B-1----:R-:W-:-:S04]  /*0850*/  ULEA UR6, UR7, UR6, 0x18 ;  /* 0x0000000607067291 */ /* 0x002fc8000f8ec0ff */
[----:B------:R-:W-:Y:S01]  /*0860*/  UIADD3 UR6, UPT, UPT, UR6, 0x840, URZ ;  /* 0x0000084006067890 */ /* 0x000fe2000fffe0ff */
[C---:B0-----:R-:W-:Y:S02]  /*0870*/  SHF.L.U32 R0, R8.reuse, 0x4, RZ ;  /* 0x0000000408007819 */ /* 0x041fe400000006ff */
[----:B------:R-:W-:Y:S02]  /*0880*/  LEA.HI R15, R8, R8, RZ, 0x1b ;  /* 0x00000008080f7211 */ /* 0x000fe400078fd8ff */
[C---:B------:R-:W-:Y:S02]  /*0890*/  LOP3.LUT R13, R0.reuse, 0x3e00, RZ, 0xc0, !PT ;  /* 0x00003e00000d7812 */ /* 0x040fe400078ec0ff */
[----:B------:R-:W-:Y:S02]  /*08a0*/  LEA.HI R14, R0, R0, RZ, 0x1b ;  /* 0x00000000000e7211 */ /* 0x000fe400078fd8ff */
[----:B------:R-:W-:Y:S02]  /*08b0*/  LOP3.LUT R12, R13, 0x1f, R8, 0xf8, !PT ;  /* 0x0000001f0d0c7812 */ /* 0x000fe400078ef808 */
[----:B------:R-:W-:-:S02]  /*08c0*/  LOP3.LUT R13, R8, 0x1f, RZ, 0xc0, !PT ;  /* 0x0000001f080d7812 */ /* 0x000fc400078ec0ff */
[----:B------:R-:W-:Y:S02]  /*08d0*/  LEA R14, R14, UR6, 0x2 ;  /* 0x000000060e0e7c11 */ /* 0x000fe4000f8e10ff */
        /* <DEDUP_REMOVED lines=15> */
[----:B---3--:R-:W-:-:S07]  /*09d0*/  LOP3.LUT R30, R12, 0x1e0, RZ, 0xfc, !PT ;  /* 0x000001e00c1e7812 */ /* 0x008fce00078efcff */
.L_x_7342:
[----:B0-----:R-:W0:Y:S01]  /*09e0*/  LDCU.128 UR12, c[0x0][0x420] ;  /* 0x00008400ff0c77ac */ /* 0x001e220008000c00 */
[----:B------:R-:W-:Y:S01]  /*09f0*/  IMAD.SHL.U32 R54, R12, 0x2, RZ ;  /* 0x000000020c367824 */ /* 0x000fe200078e00ff */
[----:B------:R-:W-:Y:S01]  /*0a00*/  PRMT R44, RZ, 0x7610, R44 ;  /* 0x00007610ff2c7816 */ /* 0x000fe2000000002c */
[----:B------:R-:W1:Y:S01]  /*0a10*/  LDCU.128 UR8, c[0x0][0x410] ;  /* 0x00008200ff0877ac */ /* 0x000e620008000c00 */
[----:B------:R-:W-:Y:S02]  /*0a20*/  PRMT R45, RZ, 0x7610, R45 ;  /* 0x00007610ff2d7816 */ /* 0x000fe4000000002d */
[----:B------:R-:W-:Y:S01]  /*0a30*/  IADD3 R56, P2, PT, R54, UR22, RZ ;  /* 0x0000001636387c10 */ /* 0x000fe2000ff5e0ff */
[----:B------:R-:W-:Y:S01]  /*0a40*/  ULEA UR6, UR19, 0xfffffe00, 0x9 ;  /* 0xfffffe0013067891 */ /* 0x000fe2000f8e48ff */
[----:B------:R-:W-:Y:S01]  /*0a50*/  PRMT R39, RZ, 0x7610, R39 ;  /* 0x00007610ff277816 */ /* 0x000fe20000000027 */
[----:B------:R-:W-:Y:S01]  /*0a60*/  UMOV UR7, URZ ;  /* 0x000000ff00077c82 */ /* 0x000fe20008000000 */
[----:B--2---:R-:W2:Y:S01]  /*0a70*/  LDCU.64 UR36, c[0x0][0x478] ;  /* 0x00008f00ff2477ac */ /* 0x004ea20008000a00 */
[----:B------:R-:W-:Y:S01]  /*0a80*/  IMAD.X R57, RZ, RZ, UR23, P2 ;  /* 0x00000017ff397e24 */ /* 0x000fe200090e06ff */
[----:B------:R-:W-:Y:S01]  /*0a90*/  PRMT R38, RZ, 0x7610, R38 ;  /* 0x00007610ff267816 */ /* 0x000fe20000000026 */
[----:B------:R-:W3:Y:S01]  /*0aa0*/  LDCU.64 UR34, c[0x0][0x488] ;  /* 0x00009100ff2277ac */ /* 0x000ee20008000a00 */
[----:B------:R-:W-:-:S02]  /*0ab0*/  PRMT R41, RZ, 0x7610, R41 ;  /* 0x00007610ff297816 */ /* 0x000fc40000000029 */
[----:B------:R-:W-:Y:S01]  /*0ac0*/  PRMT R40, RZ, 0x7610, R40 ;  /* 0x00007610ff287816 */ /* 0x000fe20000000028 */
[----:B0-----:R-:W-:Y:S01]  /*0ad0*/  UIMAD.WIDE.U32 UR30, UR33, UR12, UR6 ;  /* 0x0000000c211e72a5 */ /* 0x001fe2000f8e0006 */
[----:B------:R-:W-:Y:S01]  /*0ae0*/  PRMT R43, RZ, 0x7610, R43 ;  /* 0x00007610ff2b7816 */ /* 0x000fe2000000002b */
[----:B-1----:R-:W-:Y:S01]  /*0af0*/  UIMAD.WIDE.U32 UR28, UR33, UR8, UR6 ;  /* 0x00000008211c72a5 */ /* 0x002fe2000f8e0006 */
[----:B------:R-:W-:Y:S01]  /*0b00*/  PRMT R46, RZ, 0x7610, R46 ;  /* 0x00007610ff2e7816 */ /* 0x000fe2000000002e */
[----:B------:R-:W-:Y:S01]  /*0b10*/  UIMAD UR13, UR33, UR13, UR31 ;  /* 0x0000000d210d72a4 */ /* 0x000fe2000f8e021f */
[----:B------:R-:W-:Y:S02]  /*0b20*/  PRMT R47, RZ, 0x7610, R47 ;  /* 0x00007610ff2f7816 */ /* 0x000fe4000000002f */
[----:B------:R-:W-:Y:S01]  /*0b30*/  UMOV UR12, UR30 ;  /* 0x0000001e000c7c82 */ /* 0x000fe20008000000 */
[----:B------:R-:W-:Y:S01]  /*0b40*/  UIMAD UR9, UR33, UR9, UR29 ;  /* 0x00000009210972a4 */ /* 0x000fe2000f8e021d */
[----:B------:R-:W-:Y:S01]  /*0b50*/  PRMT R48, RZ, 0x7610, R48 ;  /* 0x00007610ff307816 */ /* 0x000fe20000000030 */
[----:B------:R-:W-:Y:S01]  /*0b60*/  UIMAD.WIDE.U32 UR12, UR32, UR14, UR12 ;  /* 0x0000000e200c72a5 */ /* 0x000fe2000f8e000c */
[----:B------:R-:W-:Y:S01]  /*0b70*/  PRMT R49, RZ, 0x7610, R49 ;  /* 0x00007610ff317816 */ /* 0x000fe20000000031 */
[----:B------:R-:W-:Y:S01]  /*0b80*/  UMOV UR8, UR28 ;  /* 0x0000001c00087c82 */ /* 0x000fe20008000000 */
[----:B------:R-:W-:Y:S01]  /*0b90*/  PRMT R58, RZ, 0x7610, R58 ;  /* 0x00007610ff3a7816 */ /* 0x000fe2000000003a */
[----:B------:R-:W-:Y:S01]  /*0ba0*/  UIMAD UR15, UR32, UR15, UR13 ;  /* 0x0000000f200f72a4 */ /* 0x000fe2000f8e020d */
[----:B------:R-:W-:Y:S01]  /*0bb0*/  PRMT R59, RZ, 0x7610, R59 ;  /* 0x00007610ff3b7816 */ /* 0x000fe2000000003b */
[----:B------:R-:W-:Y:S01]  /*0bc0*/  UIMAD.WIDE.U32 UR8, UR32, UR10, UR8 ;  /* 0x0000000a200872a5 */ /* 0x000fe2000f8e0008 */
[----:B------:R-:W-:Y:S01]  /*0bd0*/  IADD3 R0, P1, PT, R12, UR12, RZ ;  /* 0x0000000c0c007c10 */ /* 0x000fe2000ff3e0ff */
[----:B------:R-:W0:Y:S01]  /*0be0*/  LDCU.64 UR30, c[0x0][0x490] ;  /* 0x00009200ff1e77ac */ /* 0x000e220008000a00 */
[----:B------:R-:W-:-:S02]  /*0bf0*/  PRMT R60, RZ, 0x7610, R60 ;  /* 0x00007610ff3c7816 */ /* 0x000fc4000000003c */
[----:B------:R-:W-:Y:S01]  /*0c00*/  IADD3.X R31, PT, PT, RZ, UR15, RZ, P1, !PT ;  /* 0x0000000fff1f7c10 */ /* 0x000fe20008ffe4ff */
[----:B------:R-:W1:Y:S01]  /*0c10*/  LDCU UR13, c[0x0][0x388] ;  /* 0x00007100ff0d77ac */ /* 0x000e620008000800 */
[----:B------:R-:W-:Y:S02]  /*0c20*/  IADD3 R32, P0, PT, R12, UR8, RZ ;  /* 0x000000080c207c10 */ /* 0x000fe4000ff1e0ff */
[C---:B--2---:R-:W-:Y:S01]  /*0c30*/  LEA R52, P1, R0.reuse, UR36, 0x1 ;  /* 0x0000002400347c11 */ /* 0x044fe2000f8208ff */
[----:B------:R-:W-:Y:S01]  /*0c40*/  UIMAD UR11, UR32, UR11, UR9 ;  /* 0x0000000b200b72a4 */ /* 0x000fe2000f8e0209 */
[----:B------:R-:W-:Y:S02]  /*0c50*/  BAR.SYNC.DEFER_BLOCKING 0x0 ;  /* 0x0000000000007b1d */ /* 0x000fe40000010000 */
[----:B------:R-:W-:Y:S02]  /*0c60*/  LEA.HI.X R53, R0, UR37, R31, 0x1, P1 ;  /* 0x0000002500357c11 */ /* 0x000fe400088f0c1f */
[----:B------:R-:W-:Y:S01]  /*0c70*/  IADD3 R34, P1, PT, R54, UR20, RZ ;  /* 0x0000001436227c10 */ /* 0x000fe2000ff3e0ff */
[----:B------:R-:W-:Y:S01]  /*0c80*/  IMAD.X R33, RZ, RZ, UR11, P0 ;  /* 0x0000000bff217e24 */ /* 0x000fe200080e06ff */
[C---:B---3--:R-:W-:Y:S01]  /*0c90*/  LEA R50, P0, R32.reuse, UR34, 0x1 ;  /* 0x0000002220327c11 */ /* 0x048fe2000f8008ff */
[----:B------:R-:W-:Y:S01]  /*0ca0*/  UMOV UR12, 0x400 ;  /* 0x00000400000c7882 */ /* 0x000fe20000000000 */
[----:B------:R-:W-:Y:S01]  /*0cb0*/  IADD3.X R35, PT, PT, RZ, UR21, RZ, P1, !PT ;  /* 0x00000015ff237c10 */ /* 0x000fe20008ffe4ff */
[----:B------:R-:W2:Y:S01]  /*0cc0*/  LDCU.64 UR14, c[0x0][0x510] ;  /* 0x0000a200ff0e77ac */ /* 0x000ea20008000a00 */
[----:B------:R-:W-:-:S02]  /*0cd0*/  LEA.HI.X R51, R32, UR35, R33, 0x1, P0 ;  /* 0x0000002320337c11 */ /* 0x000fc400080f0c21 */
[----:B------:R-:W-:Y:S01]  /*0ce0*/  IADD3 R54, P0, PT, R54, UR24, RZ ;  /* 0x0000001836367c10 */ /* 0x000fe2000ff1e0ff */
[----:B-1----:R-:W-:Y:S01]  /*0cf0*/  UIADD3 UR28, UPT, UPT, -UR6, UR13, URZ ;  /* 0x0000000d061c7290 */ /* 0x002fe2000fffe1ff */
[----:B------:R-:W-:Y:S01]  /*0d00*/  PRMT R33, RZ, 0x7610, R33 ;  /* 0x00007610ff217816 */ /* 0x000fe20000000021 */
[----:B------:R-:W1:Y:S01]  /*0d10*/  LDCU UR29, c[0x0][0x38c] ;  /* 0x00007180ff1d77ac */ /* 0x000e620008000800 */
[----:B------:R-:W-:Y:S02]  /*0d20*/  IADD3.X R55, PT, PT, RZ, UR25, RZ, P0, !PT ;  /* 0x00000019ff377c10 */ /* 0x000fe400087fe4ff */
[----:B------:R-:W-:Y:S01]  /*0d30*/  PRMT R0, RZ, 0x7610, R0 ;  /* 0x00007610ff007816 */ /* 0x000fe20000000000 */
[----:B------:R-:W3:Y:S01]  /*0d40*/  S2R R31, SR_LANEID ;  /* 0x00000000001f7919 */ /* 0x000ee20000000000 */
[----:B------:R-:W-:Y:S01]  /*0d50*/  ISETP.GE.AND P0, PT, R12, UR28, PT ;  /* 0x0000001c0c007c0c */ /* 0x000fe2000bf06270 */
[----:B------:R-:W4:Y:S01]  /*0d60*/  S2UR UR8, SR_CgaCtaId ;  /* 0x00000000000879c3 */ /* 0x000f220000008800 */
[----:B------:R-:W-:Y:S01]  /*0d70*/  ISETP.GE.AND P2, PT, R16, UR28, PT ;  /* 0x0000001c10007c0c */ /* 0x000fe2000bf46270 */
[----:B------:R-:W0:Y:S01]  /*0d80*/  LDCU.64 UR10, c[0x0][0x508] ;  /* 0x0000a100ff0a77ac */ /* 0x000e220008000a00 */
[----:B------:R-:W-:-:S02]  /*0d90*/  ISETP.GE.AND P1, PT, R17, UR28, PT ;  /* 0x0000001c11007c0c */ /* 0x000fc4000bf26270 */
[----:B------:R-:W-:Y:S02]  /*0da0*/  ISETP.GE.AND P6, PT, R18, UR28, PT ;  /* 0x0000001c12007c0c */ /* 0x000fe4000bfc6270 */
[----:B------:R-:W-:Y:S02]  /*0db0*/  ISETP.GE.AND P5, PT, R19, UR28, PT ;  /* 0x0000001c13007c0c */ /* 0x000fe4000bfa6270 */
[----:B------:R-:W-:Y:S02]  /*0dc0*/  ISETP.GE.AND P4, PT, R20, UR28, PT ;  /* 0x0000001c14007c0c */ /* 0x000fe4000bf86270 */
[----:B------:R-:W-:Y:S01]  /*0dd0*/  ISETP.GE.AND P3, PT, R21, UR28, PT ;  /* 0x0000001c15007c0c */ /* 0x000fe2000bf66270 */
[----:B------:R-:W2:Y:S01]  /*0de0*/  @!P0 LDG.E.U16 R33, desc[UR26][R34.64] ;  /* 0x0000001a22218981 */ /* 0x000ea2000c1e1500 */
[----:B------:R-:W-:-:S03]  /*0df0*/  ISETP.GE.AND P0, PT, R22, UR28, PT ;  /* 0x0000001c16007c0c */ /* 0x000fc6000bf06270 */
[----:B------:R-:W2:Y:S04]  /*0e00*/  @!P2 LDG.E.U16 R0, desc[UR26][R34.64+0x40] ;  /* 0x0000401a2200a981 */ /* 0x000ea8000c1e1500 */
[----:B------:R-:W2:Y:S04]  /*0e10*/  @!P1 LDG.E.U16 R39, desc[UR26][R34.64+0x80] ;  /* 0x0000801a22279981 */ /* 0x000ea8000c1e1500 */
[----:B------:R-:W2:Y:S04]  /*0e20*/  @!P6 LDG.E.U16 R38, desc[UR26][R34.64+0xc0] ;  /* 0x0000c01a2226e981 */ /* 0x000ea8000c1e1500 */
[----:B------:R-:W2:Y:S01]  /*0e30*/  @!P0 LDG.E.U16 R44, desc[UR26][R34.64+0x1c0] ;  /* 0x0001c01a222c8981 */ /* 0x000ea2000c1e1500 */
[----:B------:R-:W-:-:S02]  /*0e40*/  ISETP.GE.AND P0, PT, R23, UR28, PT ;  /* 0x0000001c17007c0c */ /* 0x000fc4000bf06270 */
[----:B------:R-:W-:Y:S01]  /*0e50*/  ISETP.GE.AND P1, PT, R25, UR28, PT ;  /* 0x0000001c19007c0c */ /* 0x000fe2000bf26270 */
[----:B------:R-:W2:Y:S01]  /*0e60*/  @!P5 LDG.E.U16 R41, desc[UR26][R34.64+0x100] ;  /* 0x0001001a2229d981 */ /* 0x000ea2000c1e1500 */
[----:B------:R-:W-:-:S03]  /*0e70*/  ISETP.GE.AND P2, PT, R26, UR28, PT ;  /* 0x0000001c1a007c0c */ /* 0x000fc6000bf46270 */
[----:B------:R-:W2:Y:S04]  /*0e80*/  @!P4 LDG.E.U16 R40, desc[UR26][R34.64+0x140] ;  /* 0x0001401a2228c981 */ /* 0x000ea8000c1e1500 */
[----:B------:R-:W2:Y:S04]  /*0e90*/  @!P3 LDG.E.U16 R43, desc[UR26][R34.64+0x180] ;  /* 0x0001801a222bb981 */ /* 0x000ea8000c1e1500 */
[----:B------:R-:W2:Y:S01]  /*0ea0*/  @!P0 LDG.E.U16 R45, desc[UR26][R34.64+0x200] ;  /* 0x0002001a222d8981 */ /* 0x000ea2000c1e1500 */
[----:B------:R-:W-:Y:S02]  /*0eb0*/  ISETP.GE.AND P0, PT, R24, UR28, PT ;  /* 0x0000001c18007c0c */ /* 0x000fe4000bf06270 */
[----:B------:R-:W-:Y:S01]  /*0ec0*/  ISETP.GE.AND P3, PT, R27, UR28, PT ;  /* 0x0000001c1b007c0c */ /* 0x000fe2000bf66270 */
[----:B------:R-:W2:Y:S01]  /*0ed0*/  @!P1 LDG.E.U16 R47, desc[UR26][R34.64+0x280] ;  /* 0x0002801a222f9981 */ /* 0x000ea2000c1e1500 */
[----:B------:R-:W-:-:S02]  /*0ee0*/  ISETP.GE.AND P4, PT, R28, UR28, PT ;  /* 0x0000001c1c007c0c */ /* 0x000fc4000bf86270 */
[----:B------:R-:W-:Y:S01]  /*0ef0*/  ISETP.GE.AND P5, PT, R29, UR28, PT ;  /* 0x0000001c1d007c0c */ /* 0x000fe2000bfa6270 */
[----:B------:R-:W2:Y:S01]  /*0f00*/  @!P2 LDG.E.U16 R48, desc[UR26][R34.64+0x2c0] ;  /* 0x0002c01a2230a981 */ /* 0x000ea2000c1e1500 */
[----:B------:R-:W-:-:S05]  /*0f10*/  ISETP.GE.AND P6, PT, R30, UR28, PT ;  /* 0x0000001c1e007c0c */ /* 0x000fca000bfc6270 */
[----:B------:R-:W2:Y:S04]  /*0f20*/  @!P0 LDG.E.U16 R46, desc[UR26][R34.64+0x240] ;  /* 0x0002401a222e8981 */ /* 0x000ea8000c1e1500 */
[----:B------:R-:W2:Y:S04]  /*0f30*/  @!P3 LDG.E.U16 R49, desc[UR26][R34.64+0x300] ;  /* 0x0003001a2231b981 */ /* 0x000ea8000c1e1500 */
[----:B------:R-:W2:Y:S04]  /*0f40*/  @!P4 LDG.E.U16 R58, desc[UR26][R34.64+0x340] ;  /* 0x0003401a223ac981 */ /* 0x000ea8000c1e1500 */
[----:B------:R-:W2:Y:S04]  /*0f50*/  @!P5 LDG.E.U16 R59, desc[UR26][R34.64+0x380] ;  /* 0x0003801a223bd981 */ /* 0x000ea8000c1e1500 */
[----:B------:R1:W2:Y:S01]  /*0f60*/  @!P6 LDG.E.U16 R60, desc[UR26][R34.64+0x3c0] ;  /* 0x0003c01a223ce981 */ /* 0x0002a2000c1e1500 */
[----:B----4-:R-:W-:Y:S01]  /*0f70*/  ULEA UR12, UR8, UR12, 0x18 ;  /* 0x0000000c080c7291 */ /* 0x010fe2000f8ec0ff */
[C---:B---3--:R-:W-:Y:S01]  /*0f80*/  LEA.HI.SX32 R32, R31.reuse, R31, 0x1b ;  /* 0x0000001f1f207211 */ /* 0x048fe200078fdaff */
[C---:B------:R-:W-:Y:S01]  /*0f90*/  VIADD R36, R31.reuse, 0x20 ;  /* 0x000000201f247836 */ /* 0x040fe20000000000 */
[C---:B------:R-:W-:Y:S01]  /*0fa0*/  IADD3 R42, PT, PT, R31.reuse, 0x40, RZ ;  /* 0x000000401f2a7810 */ /* 0x040fe20007ffe0ff */
[C---:B------:R-:W-:Y:S01]  /*0fb0*/  VIADD R62, R31.reuse, 0x60 ;  /* 0x000000601f3e7836 */ /* 0x040fe20000000000 */
[----:B------:R-:W-:-:S02]  /*0fc0*/  IADD3 R64, PT, PT, R31, 0x80, RZ ;  /* 0x000000801f407810 */ /* 0x000fc40007ffe0ff */
[----:B------:R-:W-:Y:S01]  /*0fd0*/  LEA R32, R32, UR12, 0x1 ;  /* 0x0000000c20207c11 */ /* 0x000fe2000f8e08ff */
[C---:B------:R-:W-:Y:S01]  /*0fe0*/  VIADD R66, R31.reuse, 0xa0 ;  /* 0x000000a01f427836 */ /* 0x040fe20000000000 */
[-C--:B------:R-:W-:Y:S02]  /*0ff0*/  LEA.HI.SX32 R36, R36, R31.reuse, 0x1b ;  /* 0x0000001f24247211 */ /* 0x080fe400078fdaff */
[-C--:B-1----:R-:W-:Y:S02]  /*1000*/  LEA.HI.SX32 R34, R42, R31.reuse, 0x1b ;  /* 0x0000001f2a227211 */ /* 0x082fe400078fdaff */
[-C--:B------:R-:W-:Y:S02]  /*1010*/  LEA.HI.SX32 R64, R64, R31.reuse, 0x1b ;  /* 0x0000001f40407211 */ /* 0x080fe400078fdaff */
[-C--:B------:R-:W-:Y:S01]  /*1020*/  LEA.HI.SX32 R35, R62, R31.reuse, 0x1b ;  /* 0x0000001f3e237211 */ /* 0x080fe200078fdaff */
[----:B------:R-:W-:Y:S01]  /*1030*/  VIADD R62, R31, 0xe0 ;  /* 0x000000e01f3e7836 */ /* 0x000fe20000000000 */
[----:B------:R-:W-:-:S02]  /*1040*/  LEA.HI.SX32 R37, R66, R31, 0x1b ;  /* 0x0000001f42257211 */ /* 0x000fc400078fdaff */
[C---:B------:R-:W-:Y:S02]  /*1050*/  IADD3 R42, PT, PT, R31.reuse, 0xc0, RZ ;  /* 0x000000c01f2a7810 */ /* 0x040fe40007ffe0ff */
[----:B------:R-:W-:Y:S01]  /*1060*/  LEA R34, R34, UR12, 0x1 ;  /* 0x0000000c22227c11 */ /* 0x000fe2000f8e08ff */
[----:B------:R-:W-:Y:S01]  /*1070*/  VIADD R66, R31, 0x120 ;  /* 0x000001201f427836 */ /* 0x000fe20000000000 */
[----:B------:R-:W-:Y:S02]  /*1080*/  LEA R35, R35, UR12, 0x1 ;  /* 0x0000000c23237c11 */ /* 0x000fe4000f8e08ff */
[----:B------:R-:W-:Y:S02]  /*1090*/  LEA R37, R37, UR12, 0x1 ;  /* 0x0000000c25257c11 */ /* 0x000fe4000f8e08ff */
[----:B------:R-:W-:Y:S02]  /*10a0*/  IADD3 R68, PT, PT, R31, 0x140, RZ ;  /* 0x000001401f447810 */ /* 0x000fe40007ffe0ff */
[----:B------:R-:W-:-:S02]  /*10b0*/  LEA.HI.SX32 R42, R42, R31, 0x1b ;  /* 0x0000001f2a2a7211 */ /* 0x000fc400078fdaff */
[-C--:B------:R-:W-:Y:S02]  /*10c0*/  LEA.HI.SX32 R62, R62, R31.reuse, 0x1b ;  /* 0x0000001f3e3e7211 */ /* 0x080fe400078fdaff */
[-C--:B------:R-:W-:Y:S02]  /*10d0*/  LEA.HI.SX32 R66, R66, R31.reuse, 0x1b ;  /* 0x0000001f42427211 */ /* 0x080fe400078fdaff */
[----:B------:R-:W-:Y:S02]  /*10e0*/  LEA.HI.SX32 R68, R68, R31, 0x1b ;  /* 0x0000001f44447211 */ /* 0x000fe400078fdaff */
[----:B------:R-:W-:Y:S02]  /*10f0*/  P2R R79, PR, RZ, 0x1 ;  /* 0x00000001ff4f7803 */ /* 0x000fe40000000000 */
[----:B------:R-:W-:Y:S02]  /*1100*/  ISETP.GE.AND P0, PT, R12, UR28, PT ;  /* 0x0000001c0c007c0c */ /* 0x000fe4000bf06270 */
[----:B------:R-:W-:-:S02]  /*1110*/  PRMT R61, RZ, 0x7610, R61 ;  /* 0x00007610ff3d7816 */ /* 0x000fc4000000003d */
[----:B------:R-:W-:Y:S02]  /*1120*/  P2R R77, PR, RZ, 0x2 ;  /* 0x00000002ff4d7803 */ /* 0x000fe40000000000 */
[----:B------:R-:W-:Y:S02]  /*1130*/  P2R R75, PR, RZ, 0x4 ;  /* 0x00000004ff4b7803 */ /* 0x000fe40000000000 */
[----:B------:R-:W-:Y:S02]  /*1140*/  ISETP.GE.AND P1, PT, R18, UR28, PT ;  /* 0x0000001c12007c0c */ /* 0x000fe4000bf26270 */
[----:B------:R-:W-:Y:S02]  /*1150*/  P2R R73, PR, RZ, 0x8 ;  /* 0x00000008ff497803 */ /* 0x000fe40000000000 */
[----:B------:R-:W-:Y:S02]  /*1160*/  ISETP.GE.AND P2, PT, R17, UR28, PT ;  /* 0x0000001c11007c0c */ /* 0x000fe4000bf46270 */
[----:B------:R-:W-:-:S02]  /*1170*/  ISETP.GE.AND P3, PT, R16, UR28, PT ;  /* 0x0000001c10007c0c */ /* 0x000fc4000bf66270 */
[----:B------:R-:W-:Y:S02]  /*1180*/  PRMT R65, RZ, 0x7610, R65 ;  /* 0x00007610ff417816 */ /* 0x000fe40000000041 */
[----:B------:R-:W-:Y:S02]  /*1190*/  PRMT R63, RZ, 0x7610, R63 ;  /* 0x00007610ff3f7816 */ /* 0x000fe4000000003f */
[----:B------:R-:W-:Y:S02]  /*11a0*/  PRMT R78, RZ, 0x7610, R78 ;  /* 0x00007610ff4e7816 */ /* 0x000fe4000000004e */
[----:B------:R-:W-:Y:S02]  /*11b0*/  PRMT R67, RZ, 0x7610, R67 ;  /* 0x00007610ff437816 */ /* 0x000fe40000000043 */
[----:B------:R-:W-:Y:S02]  /*11c0*/  PRMT R69, RZ, 0x7610, R69 ;  /* 0x00007610ff457816 */ /* 0x000fe40000000045 */
[----:B------:R-:W-:-:S02]  /*11d0*/  PRMT R71, RZ, 0x7610, R71 ;  /* 0x00007610ff477816 */ /* 0x000fc40000000047 */
[----:B------:R-:W-:Y:S01]  /*11e0*/  PRMT R100, RZ, 0x7610, R100 ;  /* 0x00007610ff647816 */ /* 0x000fe20000000064 */
[----:B--2---:R1:W-:Y:S02]  /*11f0*/  STS.U16 [R32], R33 ;  /* 0x0000002120007388 */ /* 0x0043e40000000400 */
[----:B-1----:R-:W-:Y:S02]  /*1200*/  LEA R33, R36, UR12, 0x1 ;  /* 0x0000000c24217c11 */ /* 0x002fe4000f8e08ff */
[----:B------:R-:W-:Y:S02]  /*1210*/  LEA R36, R64, UR12, 0x1 ;  /* 0x0000000c40247c11 */ /* 0x000fe4000f8e08ff */
[C---:B------:R-:W-:Y:S01]  /*1220*/  IADD3 R64, PT, PT, R31.reuse, 0x100, RZ ;  /* 0x000001001f407810 */ /* 0x040fe20007ffe0ff */
[----:B------:R1:W-:Y:S03]  /*1230*/  STS.U16 [R33+0x40], R0 ;  /* 0x0000400021007388 */ /* 0x0003e60000000400 */
[----:B------:R-:W-:Y:S01]  /*1240*/  LEA.HI.SX32 R64, R64, R31, 0x1b ;  /* 0x0000001f40407211 */ /* 0x000fe200078fdaff */
[----:B------:R2:W-:Y:S04]  /*1250*/  STS.U16 [R34+0x80], R39 ;  /* 0x0000802722007388 */ /* 0x0005e80000000400 */
        /* <DEDUP_REMOVED lines=70> */
[----:B------:R-:W-:-:S02]  /*16c0*/  ISETP.NE.AND P1, PT, R77, RZ, PT ;  /* 0x000000ff4d00720c */ /* 0x000fc40003f25270 */
[----:B------:R-:W-:Y:S01]  /*16d0*/  ISETP.NE.AND P2, PT, R75, RZ, PT ;  /* 0x000000ff4b00720c */ /* 0x000fe20003f45270 */
[----:B------:R-:W2:Y:S04]  /*16e0*/  @!P5 LDG.E.U16 R71, desc[UR26][R56.64+0x380] ;  /* 0x0003801a3847d981 */ /* 0x000ea8000c1e1500 */
[----:B------:R-:W2:Y:S01]  /*16f0*/  @!P0 LDG.E.U16 R49, desc[UR26][R56.64+0x200] ;  /* 0x0002001a38318981 */ /* 0x000ea2000c1e1500 */
[----:B------:R-:W-:-:S03]  /*1700*/  ISETP.NE.AND P0, PT, R79, RZ, PT ;  /* 0x000000ff4f00720c */ /* 0x000fc60003f05270 */
[----:B------:R-:W2:Y:S01]  /*1710*/  @!P3 LDG.E.U16 R66, desc[UR26][R56.64+0x140] ;  /* 0x0001401a3842b981 */ /* 0x000ea2000c1e1500 */
[----:B------:R-:W-:Y:S02]  /*1720*/  ISETP.NE.AND P3, PT, R73, RZ, PT ;  /* 0x000000ff4900720c */ /* 0x000fe40003f65270 */
[----:B-1----:R-:W-:Y:S01]  /*1730*/  PRMT R58, RZ, 0x7610, R58 ;  /* 0x00007610ff3a7816 */ /* 0x002fe2000000003a */
[----:B------:R-:W2:Y:S01]  /*1740*/  @!P6 LDG.E.U16 R100, desc[UR26][R56.64+0x3c0] ;  /* 0x0003c01a3864e981 */ /* 0x000ea2000c1e1500 */
        /* <DEDUP_REMOVED lines=12> */
[----:B------:R-:W-:Y:S02]  /*1810*/  P2R R75, PR, RZ, 0x4 ;  /* 0x00000004ff4b7803 */ /* 0x000fe40000000000 */
[----:B------:R-:W-:Y:S02]  /*1820*/  ISETP.GE.AND P1, PT, R18, UR28, PT ;  /* 0x0000001c12007c0c */ /* 0x000fe4000bf26270 */
[----:B------:R-:W-:-:S02]  /*1830*/  P2R R73, PR, RZ, 0x8 ;  /* 0x00000008ff497803 */ /* 0x000fc40000000000 */
[----:B------:R-:W-:Y:S02]  /*1840*/  ISETP.GE.AND P2, PT, R17, UR28, PT ;  /* 0x0000001c11007c0c */ /* 0x000fe4000bf46270 */
[----:B------:R-:W-:Y:S02]  /*1850*/  ISETP.GE.AND P3, PT, R16, UR28, PT ;  /* 0x0000001c10007c0c */ /* 0x000fe4000bf66270 */
        /* <DEDUP_REMOVED lines=13> */
[----:B------:R2:W-:Y:S04]  /*1930*/  STS.U16 [R43+0x2c0], R60 ;  /* 0x0002c03c2b007388 */ /* 0x0005e80000000400 */
        /* <DEDUP_REMOVED lines=51> */
[----:B------:R-:W-:Y:S01]  /*1c70*/  PRMT R67, RZ, 0x7610, R67 ;  /* 0x00007610ff437816 */ /* 0x000fe20000000043 */
        /* <DEDUP_REMOVED lines=16> */
[----:B----4-:R-:W-:Y:S02]  /*1d80*/  PRMT R71, RZ, 0x7610, R71 ;  /* 0x00007610ff477816 */ /* 0x010fe40000000047 */
        /* <DEDUP_REMOVED lines=9> */
[----:B------:R1:W-:Y:S04]  /*1e20*/  STS.U16 [R34+0x80], R61 ;  /* 0x0000803d22007388 */ /* 0x0003e80000000400 */
[----:B------:R-:W-:Y:S04]  /*1e30*/  STS.U16 [R35+0xc0], R62 ;  /* 0x0000c03e23007388 */ /* 0x000fe80000000400 */
[----:B------:R-:W-:Y:S04]  /*1e40*/  STS.U16 [R36+0x100], R49 ;  /* 0x0001003124007388 */ /* 0x000fe80000000400 */
[----:B--2---:R-:W-:Y:S04]  /*1e50*/  STS.U16 [R37+0x140], R58 ;  /* 0x0001403a25007388 */ /* 0x004fe80000000400 */
[----:B------:R-:W-:Y:S04]  /*1e60*/  STS.U16 [R38+0x180], R59 ;  /* 0x0001803b26007388 */ /* 0x000fe80000000400 */
[----:B------:R-:W-:Y:S04]  /*1e70*/  STS.U16 [R39+0x1c0], R60 ;  /* 0x0001c03c27007388 */ /* 0x000fe80000000400 */
[----:B------:R2:W-:Y:S04]  /*1e80*/  STS.U16 [R40+0x200], R63 ;  /* 0x0002003f28007388 */ /* 0x0005e80000000400 */
[----:B------:R-:W-:Y:S04]  /*1e90*/  STS.U16 [R41+0x240], R64 ;  /* 0x0002404029007388 */ /* 0x000fe80000000400 */
[----:B---3--:R-:W-:Y:S04]  /*1ea0*/  STS.U16 [R42+0x280], R65 ;  /* 0x000280412a007388 */ /* 0x008fe80000000400 */
        /* <DEDUP_REMOVED lines=38> */
[----:B------:R-:W-:Y:S01]  /*2110*/  PRMT R66, RZ, 0x7610, R66 ;  /* 0x00007610ff427816 */ /* 0x000fe20000000042 */
[----:B------:R-:W3:Y:S01]  /*2120*/  @!P5 LDG.E.U16 R75, desc[UR26][R50.64+0x380] ;  /* 0x0003801a324bd981 */ /* 0x000ee2000c1e1500 */
[----:B------:R-:W-:-:S02]  /*2130*/  PRMT R65, RZ, 0x7610, R65 ;  /* 0x00007610ff417816 */ /* 0x000fc40000000041 */
[----:B----4-:R-:W-:Y:S01]  /*2140*/  PRMT R69, RZ, 0x7610, R69 ;  /* 0x00007610ff457816 */ /* 0x010fe20000000045 */
[----:B------:R-:W4:Y:S04]  /*2150*/  @!P6 LDG.E.U16 R136, desc[UR26][R50.64+0x3c0] ;  /* 0x0003c01a3288e981 */ /* 0x000f28000c1e1500 */
[----:B------:R-:W3:Y:S01]  /*2160*/  @!P0 LDG.E.U16 R67, desc[UR26][R50.64+0x200] ;  /* 0x0002001a32438981 */ /* 0x000ee2000c1e1500 */
[----:B------:R-:W-:-:S03]  /*2170*/  ISETP.NE.AND P0, PT, R83, RZ, PT ;  /* 0x000000ff5300720c */ /* 0x000fc60003f05270 */
[----:B------:R-:W4:Y:S01]  /*2180*/  @!P1 LDG.E.U16 R66, desc[UR26][R50.64+0x1c0] ;  /* 0x0001c01a32429981 */ /* 0x000f22000c1e1500 */
[----:B------:R-:W-:-:S03]  /*2190*/  ISETP.NE.AND P1, PT, R81, RZ, PT ;  /* 0x000000ff5100720c */ /* 0x000fc60003f25270 */
[----:B------:R-:W3:Y:S01]  /*21a0*/  @!P2 LDG.E.U16 R65, desc[UR26][R50.64+0x180] ;  /* 0x0001801a3241a981 */ /* 0x000ee2000c1e1500 */
[----:B------:R-:W-:-:S03]  /*21b0*/  ISETP.NE.AND P2, PT, R79, RZ, PT ;  /* 0x000000ff4f00720c */ /* 0x000fc60003f45270 */
[----:B------:R-:W4:Y:S01]  /*21c0*/  @!P3 LDG.E.U16 R124, desc[UR26][R50.64+0x140] ;  /* 0x0001401a327cb981 */ /* 0x000f22000c1e1500 */
[----:B------:R-:W-:Y:S02]  /*21d0*/  ISETP.NE.AND P3, PT, R77, RZ, PT ;  /* 0x000000ff4d00720c */ /* 0x000fe40003f65270 */
[----:B0-----:R-:W-:Y:S01]  /*21e0*/  PRMT R114, RZ, 0x7610, R114 ;  /* 0x00007610ff727816 */ /* 0x001fe20000000072 */
[----:B------:R-:W3:Y:S04]  /*21f0*/  @!P0 LDG.E.U16 R126, desc[UR26][R50.64+0x240] ;  /* 0x0002401a327e8981 */ /* 0x000ee8000c1e1500 */
        /* <DEDUP_REMOVED lines=16> */
[----:B------:R-:W-:Y:S04]  /*2300*/  STS.U16 [R33+0x40], R122 ;  /* 0x0000407a21007388 */ /* 0x000fe80000000400 */
[----:B------:R-:W-:Y:S04]  /*2310*/  STS.U16 [R34+0x80], R71 ;  /* 0x0000804722007388 */ /* 0x000fe80000000400 */
[----:B------:R-:W-:Y:S04]  /*2320*/  STS.U16 [R35+0xc0], R60 ;  /* 0x0000c03c23007388 */ /* 0x000fe80000000400 */
[----:B------:R-:W-:Y:S04]  /*2330*/  STS.U16 [R36+0x100], R63 ;  /* 0x0001003f24007388 */ /* 0x000fe80000000400 */
[----:B----4-:R-:W-:Y:S04]  /*2340*/  STS.U16 [R37+0x140], R124 ;  /* 0x0001407c25007388 */ /* 0x010fe80000000400 */
[----:B---3--:R-:W-:Y:S04]  /*2350*/  STS.U16 [R38+0x180], R65 ;  /* 0x0001804126007388 */ /* 0x008fe80000000400 */
        /* <DEDUP_REMOVED lines=10> */
[----:B------:R-:W-:Y:S04]  /*2400*/  LDS.U16 R51, [R48] ;  /* 0x0000000030337984 */ /* 0x000fe80000000400 */
[----:B------:R-:W3:Y:S04]  /*2410*/  LDS.U16 R50, [R48+0x2] ;  /* 0x0000020030327984 */ /* 0x000ee80000000400 */
[----:B------:R-:W-:Y:S04]  /*2420*/  LDS.U16 R60, [R48+0x4] ;  /* 0x00000400303c7984 */ /* 0x000fe80000000400 */
[----:B------:R-:W-:Y:S04]  /*2430*/  LDS.U16 R61, [R48+0x6] ;  /* 0x00000600303d7984 */ /* 0x000fe80000000400 */
[----:B------:R-:W4:Y:S04]  /*2440*/  LDS.U16 R63, [R48+0x8] ;  /* 0x00000800303f7984 */ /* 0x000f280000000400 */
        /* <DEDUP_REMOVED lines=10> */
[----:B------:R-:W4:Y:S01]  /*24f0*/  LDS.U16 R83, [R48+0x1e] ;  /* 0x00001e0030537984 */ /* 0x000f220000000400 */
[----:B------:R-:W-:Y:S01]  /*2500*/  BAR.SYNC.DEFER_BLOCKING 0x0 ;  /* 0x0000000000007b1d */ /* 0x000fe20000010000 */
[----:B0-----:R-:W-:-:S02]  /*2510*/  PRMT R114, RZ, 0x7610, R114 ;  /* 0x00007610ff727816 */ /* 0x001fc40000000072 */
[----:B------:R-:W-:-:S03]  /*2520*/  PRMT R122, RZ, 0x7610, R122 ;  /* 0x00007610ff7a7816 */ /* 0x000fc6000000007a */
[----:B------:R-:W4:Y:S01]  /*2530*/  @!P0 LDG.E.U16 R85, desc[UR26][R52.64] ;  /* 0x0000001a34558981 */ /* 0x000f22000c1e1500 */
[----:B------:R-:W-:-:S03]  /*2540*/  ISETP.GE.AND P0, PT, R17, UR28, PT ;  /* 0x0000001c11007c0c */ /* 0x000fc6000bf06270 */
[----:B------:R-:W4:Y:S01]  /*2550*/  @!P1 LDG.E.U16 R114, desc[UR26][R52.64+0x40] ;  /* 0x0000401a34729981 */ /* 0x000f22000c1e1500 */
[----:B------:R-:W-:Y:S02]  /*2560*/  ISETP.GE.AND P1, PT, R18, UR28, PT ;  /* 0x0000001c12007c0c */ /* 0x000fe4000bf26270 */
[----:B------:R-:W-:Y:S01]  /*2570*/  PRMT R124, RZ, 0x7610, R124 ;  /* 0x00007610ff7c7816 */ /* 0x000fe2000000007c */
[----:B------:R-:W4:Y:S01]  /*2580*/  @!P3 LDG.E.U16 R115, desc[UR26][R52.64+0x300] ;  /* 0x0003001a3473b981 */ /* 0x000f22000c1e1500 */
[----:B------:R-:W-:Y:S02]  /*2590*/  PRMT R126, RZ, 0x7610, R126 ;  /* 0x00007610ff7e7816 */ /* 0x000fe4000000007e */
[----:B-1----:R-:W-:Y:S01]  /*25a0*/  PRMT R128, RZ, 0x7610, R128 ;  /* 0x00007610ff807816 */ /* 0x002fe20000000080 */
[----:B------:R-:W4:Y:S04]  /*25b0*/  @!P4 LDG.E.U16 R138, desc[UR26][R52.64+0x340] ;  /* 0x0003401a348ac981 */ /* 0x000f28000c1e1500 */
[----:B------:R-:W4:Y:S01]  /*25c0*/  @!P0 LDG.E.U16 R87, desc[UR26][R52.64+0x80] ;  /* 0x0000801a34578981 */ /* 0x000f22000c1e1500 */
[----:B------:R-:W-:-:S03]  /*25d0*/  ISETP.GE.AND P0, PT, R19, UR28, PT ;  /* 0x0000001c13007c0c */ /* 0x000fc6000bf06270 */
[----:B------:R-:W4:Y:S01]  /*25e0*/  @!P1 LDG.E.U16 R122, desc[UR26][R52.64+0xc0] ;  /* 0x0000c01a347a9981 */ /* 0x000f22000c1e1500 */
[----:B------:R-:W-:Y:S02]  /*25f0*/  ISETP.GE.AND P1, PT, R20, UR28, PT ;  /* 0x0000001c14007c0c */ /* 0x000fe4000bf26270 */
[----:B--2---:R-:W-:Y:S01]  /*2600*/  PRMT R136, RZ, 0x7610, R136 ;  /* 0x00007610ff887816 */ /* 0x004fe20000000088 */
        /* <DEDUP_REMOVED lines=18> */
[----:B----4-:R-:W-:Y:S02]  /*2730*/  IMAD.U32 R52, R63, 0x10000, RZ ;  /* 0x000100003f347824 */ /* 0x010fe400078e00ff */
[----:B------:R-:W-:Y:S02]  /*2740*/  IMAD.U32 R63, R66, 0x10000, RZ ;  /* 0x00010000423f7824 */ /* 0x000fe400078e00ff */
[----:B------:R-:W-:-:S02]  /*2750*/  IMAD.U32 R66, R69, 0x10000, RZ ;  /* 0x0001000045427824 */ /* 0x000fc400078e00ff */
[----:B------:R-:W-:Y:S02]  /*2760*/  IMAD.U32 R69, R73, 0x10000, RZ ;  /* 0x0001000049457824 */ /* 0x000fe400078e00ff */
[----:B------:R-:W-:Y:S02]  /*2770*/  IMAD.U32 R73, R77, 0x10000, RZ ;  /* 0x000100004d497824 */ /* 0x000fe400078e00ff */
[----:B------:R-:W-:Y:S01]  /*2780*/  IMAD.U32 R77, R81, 0x10000, RZ ;  /* 0x00010000514d7824 */ /* 0x000fe200078e00ff */
[----:B------:R-:W-:Y:S01]  /*2790*/  SHF.L.U32 R81, R83, 0x10, RZ ;  /* 0x0000001053517819 */ /* 0x000fe200000006ff */
[----:B------:R-:W-:Y:S01]  /*27a0*/  FMUL.FTZ R121, R50, -1.4426950216293334961 ;  /* 0xbfb8aa3b32797820 */ /* 0x000fe20000410000 */
[----:B------:R-:W-:-:S03]  /*27b0*/  IMAD.U32 R60, R60, 0x10000, RZ ;  /* 0x000100003c3c7824 */ /* 0x000fc600078e00ff */
[----:B------:R-:W-:Y:S01]  /*27c0*/  FMUL.FTZ R83, R81, -1.4426950216293334961 ;  /* 0xbfb8aa3b51537820 */ /* 0x000fe20000410000 */
[----:B------:R-:W-:Y:S01]  /*27d0*/  IMAD.U32 R51, R51, 0x10000, RZ ;  /* 0x0001000033337824 */ /* 0x000fe200078e00ff */
[----:B------:R-:W-:Y:S01]  /*27e0*/  MUFU.EX2 R121, R121 ;  /* 0x0000007900797308 */ /* 0x000fe20000000800 */
[----:B------:R-:W-:Y:S02]  /*27f0*/  FMUL.FTZ R123, R60, -1.4426950216293334961 ;  /* 0xbfb8aa3b3c7b7820 */ /* 0x000fe40000410000 */
[----:B------:R-:W-:-:S05]  /*2800*/  FMUL.FTZ R119, R51, -1.4426950216293334961 ;  /* 0xbfb8aa3b33777820 */ /* 0x000fca0000410000 */
[----:B------:R-:W-:Y:S01]  /*2810*/  MUFU.EX2 R151, R83 ;  /* 0x0000005300977308 */ /* 0x000fe20000000800 */
[----:B------:R-:W-:-:S07]  /*2820*/  SHF.L.U32 R61, R61, 0x10, RZ ;  /* 0x000000103d3d7819 */ /* 0x000fce00000006ff */
[----:B------:R-:W-:Y:S01]  /*2830*/  MUFU.EX2 R123, R123 ;  /* 0x0000007b007b7308 */ /* 0x000fe20000000800 */
[----:B------:R-:W-:-:S07]  /*2840*/  FMUL.FTZ R125, R61, -1.4426950216293334961 ;  /* 0xbfb8aa3b3d7d7820 */ /* 0x000fce0000410000 */
[----:B------:R-:W0:Y:S01]  /*2850*/  MUFU.EX2 R119, R119 ;  /* 0x0000007700777308 */ /* 0x000e220000000800 */
[----:B------:R-:W-:Y:S01]  /*2860*/  FMUL.FTZ R127, R52, -1.4426950216293334961 ;  /* 0xbfb8aa3b347f7820 */ /* 0x000fe20000410000 */
[----:B------:R-:W-:-:S06]  /*2870*/  SHF.L.U32 R53, R65, 0x10, RZ ;  /* 0x0000001041357819 */ /* 0x000fcc00000006ff */
[----:B------:R-:W1:Y:S01]  /*2880*/  MUFU.EX2 R125, R125 ;  /* 0x0000007d007d7308 */ /* 0x000e620000000800 */
[----:B------:R-:W-:Y:S01]  /*2890*/  FMUL.FTZ R131, R63, -1.4426950216293334961 ;  /* 0xbfb8aa3b3f837820 */ /* 0x000fe20000410000 */
[----:B------:R-:W-:-:S06]  /*28a0*/  FMUL.FTZ R129, R53, -1.4426950216293334961 ;  /* 0xbfb8aa3b35817820 */ /* 0x000fcc0000410000 */
[----:B------:R-:W3:Y:S01]  /*28b0*/  MUFU.EX2 R127, R127 ;  /* 0x0000007f007f7308 */ /* 0x000ee20000000800 */
[----:B0-----:R-:W-:Y:S01]  /*28c0*/  FADD.FTZ R119, R119, 1 ;  /* 0x3f80000077777421 */ /* 0x001fe20000010000 */
[----:B------:R-:W-:Y:S02]  /*28d0*/  SHF.L.U32 R65, R67, 0x10, RZ ;  /* 0x0000001043417819 */ /* 0x000fe400000006ff */
[----:B------:R-:W-:Y:S02]  /*28e0*/  SHF.L.U32 R67, R71, 0x10, RZ ;  /* 0x0000001047437819 */ /* 0x000fe400000006ff */
[----:B------:R-:W-:Y:S02]  /*28f0*/  SHF.L.U32 R71, R75, 0x10, RZ ;  /* 0x000000104b477819 */ /* 0x000fe400000006ff */
[----:B------:R-:W0:Y:S01]  /*2900*/  MUFU.EX2 R131, R131 ;  /* 0x0000008300837308 */ /* 0x000e220000000800 */
[----:B------:R-:W-:Y:S01]  /*2910*/  SHF.L.U32 R75, R79, 0x10, RZ ;  /* 0x000000104f4b7819 */ /* 0x000fe200000006ff */
[----:B------:R-:W-:-:S06]  /*2920*/  FMUL.FTZ R133, R65, -1.4426950216293334961 ;  /* 0xbfb8aa3b41857820 */ /* 0x000fcc0000410000 */
[----:B------:R-:W4:Y:S01]  /*2930*/  MUFU.EX2 R129, R129 ;  /* 0x0000008100817308 */ /* 0x000f220000000800 */
[----:B------:R-:W-:Y:S01]  /*2940*/  FMUL.FTZ R79, R75, -1.4426950216293334961 ;  /* 0xbfb8aa3b4b4f7820 */ /* 0x000fe20000410000 */
[----:B------:R-:W-:Y:S01]  /*2950*/  IMAD.U32 R116, R116, 0x10000, RZ ;  /* 0x0001000074747824 */ /* 0x000fe200078e00ff */
[----:B------:R-:W-:Y:S01]  /*2960*/  SHF.L.U32 R118, R118, 0x10, RZ ;  /* 0x0000001076767819 */ /* 0x000fe200000006ff */
[----:B------:R-:W-:-:S04]  /*2970*/  IMAD.U32 R120, R120, 0x10000, RZ ;  /* 0x0001000078787824 */ /* 0x000fc800078e00ff */
[----:B------:R-:W4:Y:S08]  /*2980*/  MUFU.EX2 R133, R133 ;  /* 0x0000008500857308 */ /* 0x000f300000000800 */
[----:B------:R-:W-:Y:S01]  /*2990*/  MUFU.EX2 R147, R79 ;  /* 0x0000004f00937308 */ /* 0x000fe20000000800 */
[----:B------:R-:W-:Y:S01]  /*29a0*/  FMUL.FTZ R139, R69, -1.4426950216293334961 ;  /* 0xbfb8aa3b458b7820 */ /* 0x000fe20000410000 */
[----:B------:R-:W-:-:S02]  /*29b0*/  IMAD.U32 R130, R130, 0x10000, RZ ;  /* 0x0001000082827824 */ /* 0x000fc400078e00ff */
[----:B------:R-:W-:-:S04]  /*29c0*/  FMUL.FTZ R142, R71, -1.4426950216293334961 ;  /* 0xbfb8aa3b478e7820 */ /* 0x000fc80000410000 */
[----:B------:R-:W-:Y:S01]  /*29d0*/  MUFU.EX2 R141, R139 ;  /* 0x0000008b008d7308 */ /* 0x000fe20000000800 */
[----:B------:R-:W-:Y:S01]  /*29e0*/  SHF.L.U32 R132, R132, 0x10, RZ ;  /* 0x0000001084847819 */ /* 0x000fe200000006ff */
[----:B------:R-:W-:Y:S01]  /*29f0*/  FMUL.FTZ R135, R66, -1.4426950216293334961 ;  /* 0xbfb8aa3b42877820 */ /* 0x000fe20000410000 */
[----:B------:R-:W-:-:S05]  /*2a00*/  FMUL.FTZ R137, R67, -1.4426950216293334961 ;  /* 0xbfb8aa3b43897820 */ /* 0x000fca0000410000 */
[----:B------:R-:W-:Y:S01]  /*2a10*/  MUFU.EX2 R145, R142 ;  /* 0x0000008e00917308 */ /* 0x000fe20000000800 */
[----:B------:R-:W-:Y:S01]  /*2a20*/  FMUL.FTZ R144, R73, -1.4426950216293334961 ;  /* 0xbfb8aa3b49907820 */ /* 0x000fe20000410000 */
[----:B------:R-:W-:Y:S02]  /*2a30*/  IMAD.U32 R134, R134, 0x10000, RZ ;  /* 0x0001000086867824 */ /* 0x000fe400078e00ff */
[----:B------:R-:W-:-:S04]  /*2a40*/  FMUL.FTZ R148, R77, -1.4426950216293334961 ;  /* 0xbfb8aa3b4d947820 */ /* 0x000fc80000410000 */
[----:B------:R-:W-:Y:S08]  /*2a50*/  MUFU.EX2 R135, R135 ;  /* 0x0000008700877308 */ /* 0x000ff00000000800 */
[----:B------:R-:W-:Y:S01]  /*2a60*/  MUFU.EX2 R146, R144 ;  /* 0x0000009000927308 */ /* 0x000fe20000000800 */
[----:B------:R-:W-:Y:S04]  /*2a70*/  STS.U16 [R32], R85 ;  /* 0x0000005520007388 */ /* 0x000fe80000000400 */
[----:B------:R-:W-:Y:S04]  /*2a80*/  STS.U16 [R33+0x40], R114 ;  /* 0x0000407221007388 */ /* 0x000fe80000000400 */
[----:B------:R-:W-:Y:S04]  /*2a90*/  STS.U16 [R34+0x80], R87 ;  /* 0x0000805722007388 */ /* 0x000fe80000000400 */
[----:B------:R-:W-:Y:S04]  /*2aa0*/  STS.U16 [R35+0xc0], R122 ;  /* 0x0000c07a23007388 */ /* 0x000fe80000000400 */
[----:B--2---:R2:W-:Y:S04]  /*2ab0*/  STS.U16 [R36+0x100], R89 ;  /* 0x0001005924007388 */ /* 0x0045e80000000400 */
        /* <DEDUP_REMOVED lines=13> */
[----:B------:R-:W4:Y:S04]  /*2b90*/  LDS.U16 R87, [R48+0x4] ;  /* 0x0000040030577984 */ /* 0x000f280000000400 */
[----:B------:R-:W4:Y:S04]  /*2ba0*/  LDS.U16 R85, [R48+0x2] ;  /* 0x0000020030557984 */ /* 0x000f280000000400 */
[----:B------:R-:W4:Y:S01]  /*2bb0*/  LDS.U16 R113, [R48+0x6] ;  /* 0x0000060030717984 */ /* 0x000f220000000400 */
[----:B--2---:R-:W-:-:S03]  /*2bc0*/  FADD.FTZ R89, R121, 1 ;  /* 0x3f80000079597421 */ /* 0x004fc60000010000 */
[----:B------:R-:W2:Y:S01]  /*2bd0*/  LDS.U16 R115, [R48+0x8] ;  /* 0x0000080030737984 */ /* 0x000ea20000000400 */
[----:B-1----:R-:W-:Y:S02]  /*2be0*/  FADD.FTZ R91, R123, 1 ;  /* 0x3f8000007b5b7421 */ /* 0x002fe40000010000 */
[----:B------:R-:W1:Y:S01]  /*2bf0*/  MUFU.RCP R89, R89 ;  /* 0x0000005900597308 */ /* 0x000e620000001000 */
[----:B------:R-:W2:Y:S04]  /*2c00*/  LDS.U16 R121, [R48+0xc] ;  /* 0x00000c0030797984 */ /* 0x000ea80000000400 */
[----:B------:R-:W2:Y:S03]  /*2c10*/  LDS.U16 R117, [R48+0xa] ;  /* 0x00000a0030757984 */ /* 0x000ea60000000400 */
[----:B------:R1:W1:Y:S01]  /*2c20*/  MUFU.RCP R114, R119 ;  /* 0x0000007700727308 */ /* 0x0002620000001000 */
[----:B------:R-:W-:Y:S01]  /*2c30*/  FADD.FTZ R122, R125, 1 ;  /* 0x3f8000007d7a7421 */ /* 0x000fe20000010000 */
[----:B---3--:R-:W-:Y:S01]  /*2c40*/  FADD.FTZ R93, R127, 1 ;  /* 0x3f8000007f5d7421 */ /* 0x008fe20000010000 */
[----:B------:R-:W3:Y:S01]  /*2c50*/  LDS.U16 R125, [R48+0xe] ;  /* 0x00000e00307d7984 */ /* 0x000ee20000000400 */
[----:B0-----:R-:W-:Y:S01]  /*2c60*/  FADD.FTZ R126, R131, 1 ;  /* 0x3f800000837e7421 */ /* 0x001fe20000010000 */
[----:B----4-:R-:W-:Y:S01]  /*2c70*/  FADD.FTZ R124, R129, 1 ;  /* 0x3f800000817c7421 */ /* 0x010fe20000010000 */
[----:B------:R-:W-:Y:S01]  /*2c80*/  FADD.FTZ R128, R133, 1 ;  /* 0x3f80000085807421 */ /* 0x000fe20000010000 */
[----:B------:R-:W0:Y:S01]  /*2c90*/  LDS.U16 R127, [R48+0x10] ;  /* 0x00001000307f7984 */ /* 0x000e220000000400 */
[----:B------:R-:W4:Y:S01]  /*2ca0*/  MUFU.RCP R91, R91 ;  /* 0x0000005b005b7308 */ /* 0x000f220000001000 */
[----:B-1----:R-:W-:-:S02]  /*2cb0*/  FADD.FTZ R79, -R89, 1 ;  /* 0x3f800000594f7421 */ /* 0x002fc40000010100 */
[----:B------:R-:W1:Y:S01]  /*2cc0*/  LDS.U16 R150, [R48+0x16] ;  /* 0x0000160030967984 */ /* 0x000e620000000400 */
[----:B------:R-:W-:-:S04]  /*2cd0*/  SHF.L.U32 R83, R83, 0x10, RZ ;  /* 0x0000001053537819 */ /* 0x000fc800000006ff */
[----:B------:R-:W2:Y:S01]  /*2ce0*/  MUFU.RCP R122, R122 ;  /* 0x0000007a007a7308 */ /* 0x000ea20000001000 */
[----:B------:R-:W-:Y:S01]  /*2cf0*/  SHF.L.U32 R87, R87, 0x10, RZ ;  /* 0x0000001057577819 */ /* 0x000fe200000006ff */
[----:B------:R-:W-:Y:S01]  /*2d00*/  FFMA.FTZ R119, R50, R79, 1 ;  /* 0x3f80000032777423 */ /* 0x000fe2000001004f */
[----:B------:R-:W-:Y:S02]  /*2d10*/  IMAD.U32 R85, R85, 0x10000, RZ ;  /* 0x0001000055557824 */ /* 0x000fe400078e00ff */
[----:B------:R-:W-:Y:S01]  /*2d20*/  FADD.FTZ R136, -R114, 1 ;  /* 0x3f80000072887421 */ /* 0x000fe20000010100 */
[----:B------:R-:W-:Y:S02]  /*2d30*/  FMUL.FTZ R79, R116, R83 ;  /* 0x00000053744f7220 */ /* 0x000fe40000410000 */
[----:B------:R-:W3:Y:S01]  /*2d40*/  MUFU.RCP R93, R93 ;  /* 0x0000005d005d7308 */ /* 0x000ee20000001000 */
[----:B----4-:R-:W-:Y:S01]  /*2d50*/  FADD.FTZ R123, -R91, 1 ;  /* 0x3f8000005b7b7421 */ /* 0x010fe20000010100 */
[----:B------:R-:W-:Y:S01]  /*2d60*/  FMUL.FTZ R138, R118, R85 ;  /* 0x00000055768a7220 */ /* 0x000fe20000410000 */
[----:B------:R-:W-:Y:S01]  /*2d70*/  FMUL.FTZ R140, R120, R87 ;  /* 0x00000057788c7220 */ /* 0x000fe20000410000 */
[----:B------:R-:W-:Y:S01]  /*2d80*/  FFMA.FTZ R136, R51, R136, 1 ;  /* 0x3f80000033887423 */ /* 0x000fe20000010088 */
[----:B------:R-:W-:Y:S01]  /*2d90*/  FMUL.FTZ R79, R114, R79 ;  /* 0x0000004f724f7220 */ /* 0x000fe20000410000 */
[----:B------:R-:W-:Y:S01]  /*2da0*/  FMUL.FTZ R138, R89, R138 ;  /* 0x0000008a598a7220 */ /* 0x000fe20000410000 */
[----:B------:R-:W-:Y:S01]  /*2db0*/  FFMA.FTZ R123, R60, R123, 1 ;  /* 0x3f8000003c7b7423 */ /* 0x000fe2000001007b */
[----:B------:R-:W4:Y:S01]  /*2dc0*/  MUFU.RCP R126, R126 ;  /* 0x0000007e007e7308 */ /* 0x000f220000001000 */
[----:B------:R-:W-:Y:S01]  /*2dd0*/  FMUL.FTZ R140, R91, R140 ;  /* 0x0000008c5b8c7220 */ /* 0x000fe20000410000 */
[----:B------:R-:W-:Y:S01]  /*2de0*/  SHF.L.U32 R113, R113, 0x10, RZ ;  /* 0x0000001071717819 */ /* 0x000fe200000006ff */
[----:B------:R-:W-:Y:S01]  /*2df0*/  FMUL.FTZ R139, R79, R136 ;  /* 0x000000884f8b7220 */ /* 0x000fe20000410000 */
[----:B------:R-:W-:Y:S01]  /*2e00*/  FMUL.FTZ R156, R138, R119 ;  /* 0x000000778a9c7220 */ /* 0x000fe20000410000 */
[----:B------:R-:W-:Y:S01]  /*2e10*/  FMUL.FTZ R79, R140, R123 ;  /* 0x0000007b8c4f7220 */ /* 0x000fe20000410000 */
[----:B--2---:R-:W-:-:S02]  /*2e20*/  FADD.FTZ R138, -R122, 1 ;  /* 0x3f8000007a8a7421 */ /* 0x004fc40000010100 */
[----:B------:R-:W2:Y:S01]  /*2e30*/  MUFU.RCP R124, R124 ;  /* 0x0000007c007c7308 */ /* 0x000ea20000001000 */
[----:B------:R-:W-:Y:S01]  /*2e40*/  FMUL.FTZ R123, R130, R113 ;  /* 0x00000071827b7220 */ /* 0x000fe20000410000 */
[----:B------:R-:W-:Y:S02]  /*2e50*/  IMAD.U32 R115, R115, 0x10000, RZ ;  /* 0x0001000073737824 */ /* 0x000fe400078e00ff */
[----:B------:R-:W-:Y:S01]  /*2e60*/  FFMA.FTZ R138, R61, R138, 1 ;  /* 0x3f8000003d8a7423 */ /* 0x000fe2000001008a */
[----:B------:R-:W-:Y:S01]  /*2e70*/  FMUL.FTZ R123, R122, R123 ;  /* 0x0000007b7a7b7220 */ /* 0x000fe20000410000 */
[----:B---3--:R-:W-:Y:S01]  /*2e80*/  FADD.FTZ R129, -R93, 1 ;  /* 0x3f8000005d817421 */ /* 0x008fe20000010100 */
[----:B------:R-:W-:Y:S01]  /*2e90*/  FMUL.FTZ R140, R132, R115 ;  /* 0x00000073848c7220 */ /* 0x000fe20000410000 */
[----:B------:R-:W3:Y:S01]  /*2ea0*/  MUFU.RCP R128, R128 ;  /* 0x0000008000807308 */ /* 0x000ee20000001000 */
[----:B------:R-:W-:Y:S01]  /*2eb0*/  FMUL.FTZ R160, R123, R138 ;  /* 0x0000008a7ba07220 */ /* 0x000fe20000410000 */
[----:B------:R-:W-:Y:S01]  /*2ec0*/  SHF.L.U32 R121, R121, 0x10, RZ ;  /* 0x0000001079797819 */ /* 0x000fe200000006ff */
[----:B------:R-:W-:Y:S01]  /*2ed0*/  IMAD.U32 R138, R78, 0x10000, RZ ;  /* 0x000100004e8a7824 */ /* 0x000fe200078e00ff */
[----:B------:R-:W-:Y:S01]  /*2ee0*/  SHF.L.U32 R117, R117, 0x10, RZ ;  /* 0x0000001075757819 */ /* 0x000fe200000006ff */
[----:B------:R-:W-:Y:S01]  /*2ef0*/  FFMA.FTZ R142, R52, R129, 1 ;  /* 0x3f800000348e7423 */ /* 0x000fe20000010081 */
[----:B------:R-:W-:Y:S01]  /*2f00*/  FMUL.FTZ R129, R93, R140 ;  /* 0x0000008c5d817220 */ /* 0x000fe20000410000 */
[----:B----4-:R-:W-:Y:S01]  /*2f10*/  FADD.FTZ R78, -R126, 1 ;  /* 0x3f8000007e4e7421 */ /* 0x010fe20000010100 */
[----:B------:R-:W-:Y:S01]  /*2f20*/  FMUL.FTZ R123, R138, R121 ;  /* 0x000000798a7b7220 */ /* 0x000fe20000410000 */
[----:B------:R-:W-:Y:S01]  /*2f30*/  FADD.FTZ R133, R141, 1 ;  /* 0x3f8000008d857421 */ /* 0x000fe20000010000 */
[----:B------:R-:W-:Y:S01]  /*2f40*/  FMUL.FTZ R131, R134, R117 ;  /* 0x0000007586837220 */ /* 0x000fe20000410000 */
[----:B------:R-:W4:Y:S01]  /*2f50*/  MUFU.EX2 R137, R137 ;  /* 0x0000008900897308 */ /* 0x000f220000000800 */
[----:B--2---:R-:W-:Y:S01]  /*2f60*/  FADD.FTZ R144, -R124, 1 ;  /* 0x3f8000007c907421 */ /* 0x004fe20000010100 */
[----:B------:R-:W-:Y:S01]  /*2f70*/  FMUL.FTZ R141, R129, R142 ;  /* 0x0000008e818d7220 */ /* 0x000fe20000410000 */
[----:B------:R-:W-:Y:S01]  /*2f80*/  FFMA.FTZ R129, R63, R78, 1 ;  /* 0x3f8000003f817423 */ /* 0x000fe2000001004e */
[----:B------:R-:W-:Y:S01]  /*2f90*/  FMUL.FTZ R78, R126, R123 ;  /* 0x0000007b7e4e7220 */ /* 0x000fe20000410000 */
[----:B------:R-:W-:Y:S01]  /*2fa0*/  FMUL.FTZ R131, R124, R131 ;  /* 0x000000837c837220 */ /* 0x000fe20000410000 */
[----:B------:R-:W-:-:S02]  /*2fb0*/  IMAD.U32 R123, R64, 0x10000, RZ ;  /* 0x00010000407b7824 */ /* 0x000fc400078e00ff */
[----:B------:R-:W-:Y:S01]  /*2fc0*/  FFMA.FTZ R144, R53, R144, 1 ;  /* 0x3f80000035907423 */ /* 0x000fe20000010090 */
[----:B------:R-:W-:Y:S01]  /*2fd0*/  SHF.L.U32 R64, R125, 0x10, RZ ;  /* 0x000000107d407819 */ /* 0x000fe200000006ff */
[----:B------:R2:W-:Y:S01]  /*2fe0*/  MUFU.EX2 R149, R148 ;  /* 0x0000009400957308 */ /* 0x0005e20000000800 */
[----:B------:R-:W-:Y:S01]  /*2ff0*/  FADD.FTZ R142, R145, 1 ;  /* 0x3f800000918e7421 */ /* 0x000fe20000010000 */
[----:B------:R-:W-:Y:S01]  /*3000*/  FMUL.FTZ R145, R78, R129 ;  /* 0x000000814e917220 */ /* 0x000fe20000410000 */
[----:B------:R-:W-:Y:S01]  /*3010*/  FMUL.FTZ R162, R131, R144 ;  /* 0x0000009083a27220 */ /* 0x000fe20000410000 */
[----:B---3--:R-:W-:Y:S01]  /*3020*/  FADD.FTZ R78, -R128, 1 ;  /* 0x3f800000804e7421 */ /* 0x008fe20000010100 */
[----:B------:R-:W-:Y:S01]  /*3030*/  LDS.U16 R131, [R48+0x14] ;  /* 0x0000140030837984 */ /* 0x000fe20000000400 */
[----:B------:R-:W-:-:S03]  /*3040*/  FMUL.FTZ R129, R123, R64 ;  /* 0x000000407b817220 */ /* 0x000fc60000410000 */
[----:B--2---:R-:W2:Y:S01]  /*3050*/  LDS.U16 R148, [R48+0x12] ;  /* 0x0000120030947984 */ /* 0x004ea20000000400 */
[----:B------:R3:W-:Y:S01]  /*3060*/  MUFU.RCP R140, R133 ;  /* 0x00000085008c7308 */ /* 0x0007e20000001000 */
[----:B------:R-:W-:Y:S01]  /*3070*/  FFMA.FTZ R78, R65, R78, 1 ;  /* 0x3f800000414e7423 */ /* 0x000fe2000001004e */
[----:B------:R-:W-:Y:S01]  /*3080*/  FADD.FTZ R135, R135, 1 ;  /* 0x3f80000087877421 */ /* 0x000fe20000010000 */
[----:B------:R-:W-:Y:S01]  /*3090*/  FMUL.FTZ R129, R128, R129 ;  /* 0x0000008180817220 */ /* 0x000fe20000410000 */
[----:B---3--:R-:W3:Y:S01]  /*30a0*/  LDS.U16 R133, [R48+0x18] ;  /* 0x0000180030857984 */ /* 0x008ee20000000400 */
[----:B----4-:R-:W-:Y:S02]  /*30b0*/  FADD.FTZ R136, R137, 1 ;  /* 0x3f80000089887421 */ /* 0x010fe40000010000 */
[----:B------:R-:W-:Y:S01]  /*30c0*/  FMUL.FTZ R164, R129, R78 ;  /* 0x0000004e81a47220 */ /* 0x000fe20000410000 */
[----:B------:R4:W1:Y:S01]  /*30d0*/  MUFU.RCP R119, R135 ;  /* 0x0000008700777308 */ /* 0x0008620000001000 */
[----:B------:R-:W3:Y:S04]  /*30e0*/  LDS.U16 R78, [R48+0x1a] ;  /* 0x00001a00304e7984 */ /* 0x000ee80000000400 */
[----:B------:R-:W3:Y:S04]  /*30f0*/  LDS.U16 R137, [R48+0x1e] ;  /* 0x00001e0030897984 */ /* 0x000ee80000000400 */
[----:B----4-:R-:W4:Y:S01]  /*3100*/  LDS.U16 R135, [R48+0x1c] ;  /* 0x00001c0030877984 */ /* 0x010f220000000400 */
[----:B------:R-:W2:Y:S01]  /*3110*/  MUFU.RCP R142, R142 ;  /* 0x0000008e008e7308 */ /* 0x000ea20000001000 */
[----:B------:R-:W-:Y:S01]  /*3120*/  FADD.FTZ R144, R146, 1 ;  /* 0x3f80000092907421 */ /* 0x000fe20000010000 */
[----:B------:R-:W-:Y:S01]  /*3130*/  IMAD.U32 R125, R62, 0x10000, RZ ;  /* 0x000100003e7d7824 */ /* 0x000fe200078e00ff */
[----:B0-----:R-:W-:-:S05]  /*3140*/  SHF.L.U32 R62, R127, 0x10, RZ ;  /* 0x000000107f3e7819 */ /* 0x001fca00000006ff */
[----:B------:R-:W0:Y:S01]  /*3150*/  MUFU.RCP R136, R136 ;  /* 0x0000008800887308 */ /* 0x000e220000001000 */
[----:B-1----:R-:W-:Y:S01]  /*3160*/  FADD.FTZ R127, -R119, 1 ;  /* 0x3f800000777f7421 */ /* 0x002fe20000010100 */
[----:B------:R-:W-:Y:S01]  /*3170*/  FMUL.FTZ R152, R125, R62 ;  /* 0x0000003e7d987220 */ /* 0x000fe20000410000 */
[----:B------:R-:W-:Y:S02]  /*3180*/  FADD.FTZ R146, R147, 1 ;  /* 0x3f80000093927421 */ /* 0x000fe40000010000 */
[----:B------:R-:W-:-:S03]  /*3190*/  FFMA.FTZ R154, R66, R127, 1 ;  /* 0x3f800000429a7423 */ /* 0x000fc6000001007f */
[----:B------:R-:W1:Y:S01]  /*31a0*/  MUFU.RCP R144, R144 ;  /* 0x0000009000907308 */ /* 0x000e620000001000 */
[----:B------:R-:W-:Y:S01]  /*31b0*/  FMUL.FTZ R127, R119, R152 ;  /* 0x00000098777f7220 */ /* 0x000fe20000410000 */
[----:B------:R-:W-:Y:S01]  /*31c0*/  FADD.FTZ R149, R149, 1 ;  /* 0x3f80000095957421 */ /* 0x000fe20000010000 */
[----:B------:R-:W-:Y:S01]  /*31d0*/  FADD.FTZ R151, R151, 1 ;  /* 0x3f80000097977421 */ /* 0x000fe20000010000 */
[----:B------:R-:W-:Y:S02]  /*31e0*/  IMAD.U32 R129, R57, 0x10000, RZ ;  /* 0x0001000039817824 */ /* 0x000fe400078e00ff */
[----:B------:R-:W-:Y:S02]  /*31f0*/  IMAD.U32 R150, R150, 0x10000, RZ ;  /* 0x0001000096967824 */ /* 0x000fe400078e00ff */
[----:B------:R-:W-:Y:S01]  /*3200*/  FMUL.FTZ R147, R127, R154 ;  /* 0x0000009a7f937220 */ /* 0x000fe20000410000 */
[----:B------:R-:W4:Y:S01]  /*3210*/  MUFU.RCP R146, R146 ;  /* 0x0000009200927308 */ /* 0x000f220000001000 */
[----:B------:R-:W-:-:S02]  /*3220*/  IMAD.U32 R127, R59, 0x10000, RZ ;  /* 0x000100003b7f7824 */ /* 0x000fc400078e00ff */
[----:B--2---:R-:W-:Y:S01]  /*3230*/  FADD.FTZ R170, -R142, 1 ;  /* 0x3f8000008eaa7421 */ /* 0x004fe20000010100 */
[----:B------:R-:W-:Y:S01]  /*3240*/  IMAD.U32 R148, R148, 0x10000, RZ ;  /* 0x0001000094947824 */ /* 0x000fe200078e00ff */
[----:B------:R-:W-:-:S03]  /*3250*/  SHF.L.U32 R58, R58, 0x10, RZ ;  /* 0x000000103a3a7819 */ /* 0x000fc600000006ff */
[----:B------:R2:W4:Y:S01]  /*3260*/  MUFU.RCP R152, R149 ;  /* 0x0000009500987308 */ /* 0x0005220000001000 */
[----:B------:R-:W-:Y:S01]  /*3270*/  SHF.L.U32 R56, R56, 0x10, RZ ;  /* 0x0000001038387819 */ /* 0x000fe200000006ff */
[----:B0-----:R-:W-:Y:S01]  /*3280*/  FADD.FTZ R158, -R136, 1 ;  /* 0x3f800000889e7421 */ /* 0x001fe20000010100 */
[----:B------:R-:W-:Y:S01]  /*3290*/  SHF.L.U32 R131, R131, 0x10, RZ ;  /* 0x0000001083837819 */ /* 0x000fe200000006ff */
[----:B------:R-:W-:Y:S01]  /*32a0*/  FMUL.FTZ R57, R127, R148 ;  /* 0x000000947f397220 */ /* 0x000fe20000410000 */
[----:B---3--:R-:W-:-:S03]  /*32b0*/  SHF.L.U32 R133, R133, 0x10, RZ ;  /* 0x0000001085857819 */ /* 0x008fc600000006ff */
[----:B------:R0:W3:Y:S01]  /*32c0*/  MUFU.RCP R154, R151 ;  /* 0x00000097009a7308 */ /* 0x0000e20000001000 */
[----:B--2---:R-:W-:Y:S01]  /*32d0*/  FMUL.FTZ R149, R129, R150 ;  /* 0x0000009681957220 */ /* 0x004fe20000410000 */
[----:B------:R-:W-:Y:S01]  /*32e0*/  FFMA.FTZ R170, R71, R170, 1 ;  /* 0x3f80000047aa7423 */ /* 0x000fe200000100aa */
[----:B------:R-:W-:Y:S02]  /*32f0*/  FADD.FTZ R166, -R140, 1 ;  /* 0x3f8000008ca67421 */ /* 0x000fe40000010100 */
[----:B------:R-:W-:Y:S01]  /*3300*/  FMUL.FTZ R149, R142, R149 ;  /* 0x000000958e957220 */ /* 0x000fe20000410000 */
[----:B-1----:R-:W-:Y:S01]  /*3310*/  FADD.FTZ R172, -R144, 1 ;  /* 0x3f80000090ac7421 */ /* 0x002fe20000010100 */
[----:B------:R-:W-:Y:S01]  /*3320*/  FFMA.FTZ R158, R67, R158, 1 ;  /* 0x3f800000439e7423 */ /* 0x000fe2000001009e */
[----:B------:R-:W-:Y:S01]  /*3330*/  FMUL.FTZ R59, R58, R131 ;  /* 0x000000833a3b7220 */ /* 0x000fe20000410000 */
[----:B0-----:R-:W-:Y:S01]  /*3340*/  FMUL.FTZ R151, R56, R133 ;  /* 0x0000008538977220 */ /* 0x001fe20000410000 */
[----:B------:R-:W-:Y:S01]  /*3350*/  FMUL.FTZ R57, R136, R57 ;  /* 0x0000003988397220 */ /* 0x000fe20000410000 */
[----:B------:R-:W-:Y:S01]  /*3360*/  FMUL.FTZ R170, R149, R170 ;  /* 0x000000aa95aa7220 */ /* 0x000fe20000410000 */
[----:B------:R-:W-:Y:S01]  /*3370*/  F2FP.BF16.F32.PACK_AB R149, R156, R139 ;  /* 0x0000008b9c95723e */ /* 0x000fe200000010ff */
[----:B------:R-:W-:Y:S01]  /*3380*/  BAR.SYNC.DEFER_BLOCKING 0x0 ;  /* 0x0000000000007b1d */ /* 0x000fe20000010000 */
[----:B------:R-:W-:Y:S01]  /*3390*/  FFMA.FTZ R168, R69, R166, 1 ;  /* 0x3f80000045a87423 */ /* 0x000fe200000100a6 */
[----:B------:R-:W-:Y:S01]  /*33a0*/  SHF.L.U32 R156, R54, 0x10, RZ ;  /* 0x00000010369c7819 */ /* 0x000fe200000006ff */
[----:B------:R-:W-:Y:S01]  /*33b0*/  FFMA.FTZ R172, R73, R172, 1 ;  /* 0x3f80000049ac7423 */ /* 0x000fe200000100ac */
[----:B------:R-:W-:Y:S01]  /*33c0*/  FMUL.FTZ R59, R140, R59 ;  /* 0x0000003b8c3b7220 */ /* 0x000fe20000410000 */
[----:B------:R-:W-:Y:S01]  /*33d0*/  FMUL.FTZ R151, R144, R151 ;  /* 0x0000009790977220 */ /* 0x000fe20000410000 */
[----:B------:R-:W-:Y:S01]  /*33e0*/  FMUL.FTZ R166, R57, R158 ;  /* 0x0000009e39a67220 */ /* 0x000fe20000410000 */
[----:B------:R-:W-:Y:S01]  /*33f0*/  SHF.L.U32 R54, R78, 0x10, RZ ;  /* 0x000000104e367819 */ /* 0x000fe200000006ff */
[----:B------:R-:W-:Y:S01]  /*3400*/  IMAD.U32 R139, R55, 0x10000, RZ ;  /* 0x00010000378b7824 */ /* 0x000fe200078e00ff */
[----:B------:R-:W-:Y:S01]  /*3410*/  SHF.L.U32 R137, R137, 0x10, RZ ;  /* 0x0000001089897819 */ /* 0x000fe200000006ff */
[----:B------:R-:W-:-:S02]  /*3420*/  IMAD.U32 R158, R49, 0x10000, RZ ;  /* 0x00010000319e7824 */ /* 0x000fc400078e00ff */
[----:B----4-:R-:W-:Y:S02]  /*3430*/  IMAD.U32 R135, R135, 0x10000, RZ ;  /* 0x0001000087877824 */ /* 0x010fe400078e00ff */
[----:B------:R-:W-:Y:S01]  /*3440*/  FMUL.FTZ R59, R59, R168 ;  /* 0x000000a83b3b7220 */ /* 0x000fe20000410000 */
[----:B------:R-:W-:Y:S01]  /*3450*/  FMUL.FTZ R151, R151, R172 ;  /* 0x000000ac97977220 */ /* 0x000fe20000410000 */
[----:B------:R-:W-:Y:S01]  /*3460*/  FADD.FTZ R168, -R146, 1 ;  /* 0x3f80000092a87421 */ /* 0x000fe20000010100 */
[----:B------:R-:W-:Y:S01]  /*3470*/  FADD.FTZ R172, -R152, 1 ;  /* 0x3f80000098ac7421 */ /* 0x000fe20000010100 */
[----:B---3--:R-:W-:Y:S01]  /*3480*/  FADD.FTZ R78, -R154, 1 ;  /* 0x3f8000009a4e7421 */ /* 0x008fe20000010100 */
        /* <DEDUP_REMOVED lines=23> */
[----:B------:R0:W-:Y:S04]  /*3600*/  STS.U16 [R48+0x2], R49 ;  /* 0x0000023130007388 */ /* 0x0001e80000000400 */
[----:B------:R1:W-:Y:S04]  /*3610*/  STS.U16 [R48], R149 ;  /* 0x0000009530007388 */ /* 0x0003e80000000400 */
[----:B------:R2:W-:Y:S01]  /*3620*/  STS.U16 [R48+0x4], R79 ;  /* 0x0000044f30007388 */ /* 0x0005e20000000400 */
[----:B0-----:R-:W-:-:S03]  /*3630*/  PRMT R49, R145, 0x7632, R49 ;  /* 0x0000763291317816 */ /* 0x001fc60000000031 */
[----:B------:R0:W-:Y:S01]  /*3640*/  STS.U16 [R48+0x6], R57 ;  /* 0x0000063930007388 */ /* 0x0001e20000000400 */
[----:B-1----:R-:W-:-:S03]  /*3650*/  PRMT R149, R147, 0x7632, R149 ;  /* 0x0000763293957816 */ /* 0x002fc60000000095 */
[----:B------:R1:W-:Y:S01]  /*3660*/  STS.U16 [R48+0xa], R153 ;  /* 0x00000a9930007388 */ /* 0x0003e20000000400 */
[----:B--2---:R-:W-:-:S03]  /*3670*/  PRMT R79, R151, 0x7632, R79 ;  /* 0x00007632974f7816 */ /* 0x004fc6000000004f */
[----:B------:R2:W-:Y:S01]  /*3680*/  STS.U16 [R48+0xc], R145 ;  /* 0x00000c9130007388 */ /* 0x0005e20000000400 */
[----:B0-----:R-:W-:Y:S01]  /*3690*/  PRMT R57, R59, 0x7632, R57 ;  /* 0x000076323b397816 */ /* 0x001fe20000000039 */
[----:B------:R-:W-:Y:S01]  /*36a0*/  IMAD.U32 R78, RZ, RZ, UR28 ;  /* 0x0000001cff4e7e24 */ /* 0x000fe2000f8e00ff */
[C---:B-1----:R-:W-:Y:S02]  /*36b0*/  PRMT R153, R55.reuse, 0x7632, R153 ;  /* 0x0000763237997816 */ /* 0x042fe40000000099 */
[----:B--2---:R-:W-:Y:S01]  /*36c0*/  PRMT R145, R55, 0x7610, R145 ;  /* 0x0000761037917816 */ /* 0x004fe20000000091 */
        /* <DEDUP_REMOVED lines=35> */
[----:B0-----:R-:W-:-:S04]  /*3900*/  IADD3 R79, P0, PT, R12, UR8, RZ ;  /* 0x000000080c4f7c10 */ /* 0x001fc8000ff1e0ff */
[----:B------:R-:W-:Y:S02]  /*3910*/  IADD3.X R160, PT, PT, RZ, UR9, RZ, P0, !PT ;  /* 0x00000009ffa07c10 */ /* 0x000fe400087fe4ff */
        /* <DEDUP_REMOVED lines=56> */
[----:B-1----:R-:W-:Y:S01]  /*3ca0*/  FMUL.FTZ R55, R132, R52 ;  /* 0x0000003484377220 */ /* 0x002fe20000410000 */
[----:B--2---:R-:W-:Y:S01]  /*3cb0*/  FMUL.FTZ R57, R134, R124 ;  /* 0x0000007c86397220 */ /* 0x004fe20000410000 */
        /* <DEDUP_REMOVED lines=10> */
[----:B----4-:R-:W-:Y:S06]  /*3d60*/  BRA.U !UP0, `(.L_x_7302) ;  /* 0x0000000508c47547 */ /* 0x010fec000b800000 */
        /* <DEDUP_REMOVED lines=36> */
[----:B------:R0:W-:Y:S01]  /*3fb0*/  STS.U16 [R48+0xc], R64 ;  /* 0x00000c4030007388 */ /* 0x0001e20000000400 */
[C---:B--2---:R-:W-:Y:S01]  /*3fc0*/  PRMT R60, R54.reuse, 0x7610, R60 ;  /* 0x00007610363c7816 */ /* 0x044fe2000000003c */
[----:B------:R-:W-:Y:S01]  /*3fd0*/  UIMAD UR9, UR33, UR9, UR15 ;  /* 0x00000009210972a4 */ /* 0x000fe2000f8e020f */
[----:B---3--:R-:W-:Y:S01]  /*3fe0*/  PRMT R66, R54, 0x7632, R66 ;  /* 0x0000763236427816 */ /* 0x008fe20000000042 */
[----:B------:R-:W-:Y:S01]  /*3ff0*/  IMAD.U32 R54, RZ, RZ, UR28 ;  /* 0x0000001cff367e24 */ /* 0x000fe2000f8e00ff */
[----:B------:R-:W-:Y:S01]  /*4000*/  STS.U16 [R48], R83 ;  /* 0x0000005330007388 */ /* 0x000fe20000000400 */
[----:B----4-:R-:W-:Y:S01]  /*4010*/  PRMT R52, R131, 0x7632, R52 ;  /* 0x0000763283347816 */ /* 0x010fe20000000034 */
[----:B------:R-:W-:-:S02]  /*4020*/  UMOV UR8, UR14 ;  /* 0x0000000e00087c82 */ /* 0x000fc40008000000 */
[----:B------:R-:W-:Y:S01]  /*4030*/  STS.U16 [R48+0xa], R78 ;  /* 0x00000a4e30007388 */ /* 0x000fe20000000400 */
[----:B0-----:R-:W-:Y:S01]  /*4040*/  PRMT R64, R56, 0x7632, R64 ;  /* 0x0000763238407816 */ /* 0x001fe20000000040 */
[----:B------:R-:W-:Y:S02]  /*4050*/  UIMAD.WIDE.U32 UR8, UR32, UR10, UR8 ;  /* 0x0000000a200872a5 */ /* 0x000fe4000f8e0008 */
[----:B------:R-:W-:Y:S02]  /*4060*/  STS.U16 [R48+0xe], R58 ;  /* 0x00000e3a30007388 */ /* 0x000fe40000000400 */
[----:B------:R-:W-:Y:S02]  /*4070*/  UIMAD UR11, UR32, UR11, UR9 ;  /* 0x0000000b200b72a4 */ /* 0x000fe4000f8e0209 */
[----:B------:R-:W-:Y:S04]  /*4080*/  STS.U16 [R48+0x10], R62 ;  /* 0x0000103e30007388 */ /* 0x000fe80000000400 */
[----:B------:R-:W-:Y:S04]  /*4090*/  STS.U16 [R48+0x12], R79 ;  /* 0x0000124f30007388 */ /* 0x000fe80000000400 */
        /* <DEDUP_REMOVED lines=8> */
[----:B------:R-:W-:-:S03]  /*4120*/  NOP ;  /* 0x0000000000007918 */ /* 0x000fc60000000000 */
[----:B------:R-:W-:Y:S01]  /*4130*/  LDS.U16 R81, [R32] ;  /* 0x0000000020517984 */ /* 0x000fe20000000400 */
[----:B------:R-:W-:-:S03]  /*4140*/  LEA R78, P5, R52, UR30, 0x1 ;  /* 0x0000001e344e7c11 */ /* 0x000fc6000f8a08ff */
        /* <DEDUP_REMOVED lines=51> */
.L_x_7302:
[----:B------:R-:W-:Y:S01]  /*4480*/  IMAD.U32 R68, R68, 0x10000, RZ ;  /* 0x0001000044447824 */ /* 0x000fe200078e00ff */
[----:B------:R-:W-:Y:S01]  /*4490*/  SHF.L.U32 R70, R70, 0x10, RZ ;  /* 0x0000001046467819 */ /* 0x000fe200000006ff */
[----:B------:R-:W-:Y:S01]  /*44a0*/  IMAD.U32 R72, R72, 0x10000, RZ ;  /* 0x0001000048487824 */ /* 0x000fe200078e00ff */
[----:B------:R-:W-:Y:S01]  /*44b0*/  SHF.L.U32 R74, R74, 0x10, RZ ;  /* 0x000000104a4a7819 */ /* 0x000fe200000006ff */
[----:B------:R-:W-:Y:S01]  /*44c0*/  FFMA.FTZ R118, R50, R68, R5 ;  /* 0x0000004432767223 */ /* 0x000fe20000010005 */
[----:B------:R-:W-:Y:S01]  /*44d0*/  IMAD.U32 R76, R76, 0x10000, RZ ;  /* 0x000100004c4c7824 */ /* 0x000fe200078e00ff */
[----:B0-----:R-:W-:Y:S01]  /*44e0*/  SHF.L.U32 R78, R104, 0x10, RZ ;  /* 0x00000010684e7819 */ /* 0x001fe200000006ff */
[----:B------:R-:W-:Y:S02]  /*44f0*/  IMAD.U32 R80, R80, 0x10000, RZ ;  /* 0x0001000050507824 */ /* 0x000fe400078e00ff */
[----:B------:R-:W-:Y:S01]  /*4500*/  FFMA.FTZ R122, R49, R70, R118 ;  /* 0x00000046317a7223 */ /* 0x000fe20000010076 */
[----:B------:R-:W-:Y:S01]  /*4510*/  SHF.L.U32 R82, R82, 0x10, RZ ;  /* 0x0000001052527819 */ /* 0x000fe200000006ff */
[----:B------:R-:W-:Y:S01]  /*4520*/  IMAD.U32 R84, R84, 0x10000, RZ ;  /* 0x0001000054547824 */ /* 0x000fe200078e00ff */
[----:B------:R-:W-:Y:S01]  /*4530*/  SHF.L.U32 R86, R86, 0x10, RZ ;  /* 0x0000001056567819 */ /* 0x000fe200000006ff */
[----:B------:R-:W-:Y:S01]  /*4540*/  FFMA.FTZ R126, R51, R72, R122 ;  /* 0x00000048337e7223 */ /* 0x000fe2000001007a */
[----:B------:R-:W-:Y:S01]  /*4550*/  IMAD.U32 R88, R88, 0x10000, RZ ;  /* 0x0001000058587824 */ /* 0x000fe200078e00ff */
[----:B------:R-:W-:Y:S01]  /*4560*/  SHF.L.U32 R90, R90, 0x10, RZ ;  /* 0x000000105a5a7819 */ /* 0x000fe200000006ff */
[----:B------:R-:W-:Y:S01]  /*4570*/  BAR.SYNC.DEFER_BLOCKING 0x0 ;  /* 0x0000000000007b1d */ /* 0x000fe20000010000 */
[----:B------:R-:W-:Y:S01]  /*4580*/  FFMA.FTZ R130, R53, R74, R126 ;  /* 0x0000004a35827223 */ /* 0x000fe2000001007e */
[----:B------:R-:W-:Y:S01]  /*4590*/  IMAD.U32 R92, R92, 0x10000, RZ ;  /* 0x000100005c5c7824 */ /* 0x000fe200078e00ff */
[----:B------:R-:W-:Y:S01]  /*45a0*/  SHF.L.U32 R94, R94, 0x10, RZ ;  /* 0x000000105e5e7819 */ /* 0x000fe200000006ff */
[----:B------:R-:W-:Y:S01]  /*45b0*/  UISETP.GE.AND UP0, UPT, UR29, 0x1, UPT ;  /* 0x000000011d00788c */ /* 0x000fe2000bf06270 */
[----:B------:R-:W-:Y:S01]  /*45c0*/  FFMA.FTZ R130, R55, R76, R130 ;  /* 0x0000004c37827223 */ /* 0x000fe20000010082 */
[----:B------:R-:W-:Y:S01]  /*45d0*/  IMAD.U32 R96, R96, 0x10000, RZ ;  /* 0x0001000060607824 */ /* 0x000fe200078e00ff */
        /* <DEDUP_REMOVED lines=15> */
[----:B------:R-:W-:Y:S01]  /*46d0*/  IMAD.U32 R120, R103, 0x10000, RZ ;  /* 0x0001000067787824 */ /* 0x000fe200078e00ff */
[----:B------:R-:W-:Y:S01]  /*46e0*/  SHF.L.U32 R126, R97, 0x10, RZ ;  /* 0x00000010617e7819 */ /* 0x000fe200000006ff */
[----:B------:R-:W-:-:S02]  /*46f0*/  IMAD.U32 R122, R101, 0x10000, RZ ;  /* 0x00010000657a7824 */ /* 0x000fc400078e00ff */
[----:B------:R-:W-:Y:S01]  /*4700*/  FFMA.FTZ R130, R65, R86, R130 ;  /* 0x0000005641827223 */ /* 0x000fe20000010082 */
[----:B------:R-:W-:Y:S01]  /*4710*/  IMAD.U32 R124, R99, 0x10000, RZ ;  /* 0x00010000637c7824 */ /* 0x000fe200078e00ff */
[----:B------:R-:W-:Y:S01]  /*4720*/  SHF.L.U32 R0, R0, 0x10, RZ ;  /* 0x0000001000007819 */ /* 0x000fe200000006ff */
[----:B------:R-:W-:Y:S02]  /*4730*/  IMAD.U32 R128, R95, 0x10000, RZ ;  /* 0x000100005f807824 */ /* 0x000fe400078e00ff */
[----:B------:R-:W-:Y:S01]  /*4740*/  FFMA.FTZ R130, R67, R88, R130 ;  /* 0x0000005843827223 */ /* 0x000fe20000010082 */
[----:B------:R-:W-:Y:S02]  /*4750*/  HFMA2 R79, -RZ, RZ, 0, 0 ;  /* 0x00000000ff4f7431 */ /* 0x000fe400000001ff */
[----:B-----5:R-:W-:Y:S01]  /*4760*/  FADD.FTZ R95, R112, R3 ;  /* 0x00000003705f7221 */ /* 0x020fe20000010000 */
[----:B------:R-:W-:Y:S02]  /*4770*/  HFMA2 R83, -RZ, RZ, 0, 0 ;  /* 0x00000000ff537431 */ /* 0x000fe400000001ff */
[----:B------:R-:W-:Y:S01]  /*4780*/  FFMA.FTZ R130, R69, R90, R130 ;  /* 0x0000005a45827223 */ /* 0x000fe20000010082 */
[----:B------:R-:W-:-:S02]  /*4790*/  HFMA2 R87, -RZ, RZ, 0, 0 ;  /* 0x00000000ff577431 */ /* 0x000fc400000001ff */
[--C-:B------:R-:W-:Y:S01]  /*47a0*/  FADD.FTZ R97, R104, R3.reuse ;  /* 0x0000000368617221 */ /* 0x100fe20000010000 */
[----:B------:R-:W-:Y:S02]  /*47b0*/  HFMA2 R91, -RZ, RZ, 0, 0 ;  /* 0x00000000ff5b7431 */ /* 0x000fe400000001ff */
        /* <DEDUP_REMOVED lines=22> */
[----:B------:R-:W-:-:S02]  /*4920*/  IMAD.MOV.U32 R60, RZ, RZ, RZ ;  /* 0x000000ffff3c7224 */ /* 0x000fc400078e00ff */
[--C-:B------:R-:W-:Y:S01]  /*4930*/  FADD.FTZ R121, R126, R3.reuse ;  /* 0x000000037e797221 */ /* 0x100fe20000010000 */
[----:B------:R-:W-:Y:S02]  /*4940*/  IMAD.MOV.U32 R62, RZ, RZ, RZ ;  /* 0x000000ffff3e7224 */ /* 0x000fe400078e00ff */
[--C-:B------:R-:W-:Y:S01]  /*4950*/  FADD.FTZ R123, R128, R3.reuse ;  /* 0x00000003807b7221 */ /* 0x100fe20000010000 */
[----:B------:R-:W-:Y:S02]  /*4960*/  IMAD.MOV.U32 R64, RZ, RZ, RZ ;  /* 0x000000ffff407224 */ /* 0x000fe400078e00ff */
[----:B------:R-:W-:Y:S01]  /*4970*/  FADD.FTZ R125, R0, R3 ;  /* 0x00000003007d7221 */ /* 0x000fe20000010000 */
[----:B------:R-:W-:Y:S02]  /*4980*/  IMAD.MOV.U32 R66, RZ, RZ, RZ ;  /* 0x000000ffff427224 */ /* 0x000fe400078e00ff */
        /* <DEDUP_REMOVED lines=33> */
[----:B------:R-:W0:Y:S06]  /*4ba0*/  LDCU.64 UR14, c[0x0][0x3c0] ;  /* 0x00007800ff0e77ac */ /* 0x000e2c0008000a00 */
[----:B------:R-:W0:Y:S01]  /*4bb0*/  LDC.64 R132, c[0x0][0x4b8] ;  /* 0x00012e00ff847b82 */ /* 0x000e220000000a00 */
[----:B------:R-:W0:Y:S01]  /*4bc0*/  LDCU.64 UR30, c[0x0][0x3e0] ;  /* 0x00007c00ff1e77ac */ /* 0x000e220008000a00 */
[----:B------:R-:W0:Y:S01]  /*4bd0*/  LDCU.64 UR34, c[0x0][0x4c0] ;  /* 0x00009800ff2277ac */ /* 0x000e220008000a00 */
[----:B------:R-:W0:Y:S01]  /*4be0*/  LDCU.64 UR36, c[0x0][0x4e0] ;  /* 0x00009c00ff2477ac */ /* 0x000e220008000a00 */
[----:B------:R-:W0:Y:S01]  /*4bf0*/  LDCU.64 UR38, c[0x0][0x4f0] ;  /* 0x00009e00ff2677ac */ /* 0x000e220008000a00 */
[----:B------:R-:W0:Y:S01]  /*4c00*/  LDCU.64 UR40, c[0x0][0x538] ;  /* 0x0000a700ff2877ac */ /* 0x000e220008000a00 */
[----:B-1-3--:R-:W0:Y:S02]  /*4c10*/  LDCU.64 UR42, c[0x0][0x540] ;  /* 0x0000a800ff2a77ac */ /* 0x00ae240008000a00 */
.L_x_7341:
[----:B------:R-:W-:Y:S01]  /*4c20*/  MOV R136, R12 ;  /* 0x0000000c00887202 */ /* 0x000fe20000000f00 */
[----:B------:R-:W-:Y:S01]  /*4c30*/  IMAD.MOV.U32 R137, RZ, RZ, RZ ;  /* 0x000000ffff897224 */ /* 0x000fe200078e00ff */
[----:B------:R-:W-:Y:S01]  /*4c40*/  ISETP.GE.AND P5, PT, R20, UR28, PT ;  /* 0x0000001c14007c0c */ /* 0x000fe2000bfa6270 */
[----:B------:R-:W-:Y:S01]  /*4c50*/  IMAD.U32 R135, RZ, RZ, UR17 ;  /* 0x00000011ff877e24 */ /* 0x000fe2000f8e00ff */
[----:B-1----:R-:W-:Y:S01]  /*4c60*/  MOV R134, UR16 ;  /* 0x0000001000867c02 */ /* 0x002fe20008000f00 */
[C-C-:B0-----:R-:W-:Y:S01]  /*4c70*/  IMAD.WIDE.U32 R146, R141.reuse, UR14, R136.reuse ;  /* 0x0000000e8d927c25 */ /* 0x141fe2000f8e0088 */
[----:B------:R-:W-:Y:S02]  /*4c80*/  P2R R164, PR, RZ, 0x1 ;  /* 0x00000001ffa47803 */ /* 0x000fe40000000000 */
[----:B------:R-:W-:Y:S01]  /*4c90*/  MOV R150, R134 ;  /* 0x0000008600967202 */ /* 0x000fe20000000f00 */
[----:B------:R-:W-:Y:S01]  /*4ca0*/  IMAD.WIDE.U32 R138, R141, UR30, R136 ;  /* 0x0000001e8d8a7c25 */ /* 0x000fe2000f8e0088 */
[----:B------:R-:W-:-:S02]  /*4cb0*/  LEA R136, P2, R146, R7, 0x1 ;  /* 0x0000000792887211 */ /* 0x000fc400078408ff */
[----:B------:R-:W-:Y:S01]  /*4cc0*/  LOP3.LUT P0, RZ, R143, 0x200, RZ, 0xc0, !PT ;  /* 0x000002008fff7812 */ /* 0x000fe2000780c0ff */
[C---:B------:R-:W-:Y:S01]  /*4cd0*/  IMAD R135, R141.reuse, UR15, R147 ;  /* 0x0000000f8d877c24 */ /* 0x040fe2000f8e0293 */
[----:B------:R-:W-:Y:S01]  /*4ce0*/  ISETP.GE.AND P4, PT, R16, UR28, PT ;  /* 0x0000001c10007c0c */ /* 0x000fe2000bf86270 */
[----:B------:R-:W-:Y:S01]  /*4cf0*/  IMAD.U32 R151, RZ, RZ, UR18 ;  /* 0x00000012ff977e24 */ /* 0x000fe2000f8e00ff */
[----:B------:R-:W-:Y:S01]  /*4d00*/  LEA R134, P3, R138, R10, 0x1 ;  /* 0x0000000a8a867211 */ /* 0x000fe200078608ff */
[C---:B------:R-:W-:Y:S01]  /*4d10*/  IMAD R0, R141.reuse, UR31, R139 ;  /* 0x0000001f8d007c24 */ /* 0x040fe2000f8e028b */
[----:B------:R-:W-:Y:S01]  /*4d20*/  LEA.HI.X R137, R146, R9, R135, 0x1, P2 ;  /* 0x0000000992897211 */ /* 0x000fe200010f0c87 */
[----:B------:R-:W-:Y:S01]  /*4d30*/  IMAD.WIDE.U32 R150, R141, UR10, R150 ;  /* 0x0000000a8d967c25 */ /* 0x000fe2000f8e0096 */
[----:B------:R-:W-:Y:S02]  /*4d40*/  ISETP.GE.AND P2, PT, R19, UR28, PT ;  /* 0x0000001c13007c0c */ /* 0x000fe4000bf46270 */
[----:B------:R-:W-:Y:S01]  /*4d50*/  LEA.HI.X R135, R138, R11, R0, 0x1, P3 ;  /* 0x0000000b8a877211 */ /* 0x000fe200018f0c00 */
[----:B------:R-:W3:Y:S01]  /*4d60*/  @!P5 LDG.E.U16 R152, desc[UR26][R136.64+0x140] ;  /* 0x0001401a8898d981 */ /* 0x000ee2000c1e1500 */
[----:B------:R-:W-:Y:S01]  /*4d70*/  ISETP.GE.AND P5, PT, R21, UR28, PT ;  /* 0x0000001c15007c0c */ /* 0x000fe2000bfa6270 */
[----:B------:R-:W-:Y:S01]  /*4d80*/  IMAD R139, R141, UR11, R151 ;  /* 0x0000000b8d8b7c24 */ /* 0x000fe2000f8e0297 */
[----:B------:R-:W-:Y:S01]  /*4d90*/  LEA R148, P1, R150, R126, 0x2 ;  /* 0x0000007e96947211 */ /* 0x000fe200078210ff */
[----:B------:R-:W5:Y:S01]  /*4da0*/  @!P0 LDG.E.U16 R165, desc[UR26][R136.64] ;  /* 0x0000001a88a58981 */ /* 0x000f62000c1e1500 */
[----:B------:R-:W-:-:S02]  /*4db0*/  ISETP.GE.AND P3, PT, R18, UR28, PT ;  /* 0x0000001c12007c0c */ /* 0x000fc4000bf66270 */
[----:B------:R-:W-:Y:S01]  /*4dc0*/  LEA.HI.X R149, R150, R127, R139, 0x2, P1 ;  /* 0x0000007f96957211 */ /* 0x000fe200008f148b */
[----:B------:R-:W4:Y:S01]  /*4dd0*/  @!P4 LDG.E.U16 R0, desc[UR26][R136.64+0x40] ;  /* 0x0000401a8800c981 */ /* 0x000f22000c1e1500 */
[----:B------:R-:W-:-:S03]  /*4de0*/  ISETP.GE.AND P1, PT, R17, UR28, PT ;  /* 0x0000001c11007c0c */ /* 0x000fc6000bf26270 */
[----:B--2---:R-:W2:Y:S04]  /*4df0*/  @!P2 LDG.E.U16 R150, desc[UR26][R136.64+0x100] ;  /* 0x0001001a8896a981 */ /* 0x004ea8000c1e1500 */
[----:B------:R-:W3:Y:S01]  /*4e00*/  @!P5 LDG.E.U16 R151, desc[UR26][R136.64+0x180] ;  /* 0x0001801a8897d981 */ /* 0x000ee2000c1e1500 */
[----:B------:R-:W-:-:S03]  /*4e10*/  ISETP.GE.AND P5, PT, R22, UR28, PT ;  /* 0x0000001c16007c0c */ /* 0x000fc6000bfa6270 */
[----:B------:R-:W2:Y:S04]  /*4e20*/  @!P3 LDG.E.U16 R146, desc[UR26][R136.64+0xc0] ;  /* 0x0000c01a8892b981 */ /* 0x000ea8000c1e1500 */
[----:B------:R-:W2:Y:S01]  /*4e30*/  @!P1 LDG.E.U16 R138, desc[UR26][R136.64+0x80] ;  /* 0x0000801a888a9981 */ /* 0x000ea2000c1e1500 */
[----:B------:R-:W-:-:S03]  /*4e40*/  ISETP.GE.AND P6, PT, R30, UR28, PT ;  /* 0x0000001c1e007c0c */ /* 0x000fc6000bfc6270 */
[----:B------:R0:W2:Y:S04]  /*4e50*/  LDG.E R145, desc[UR26][R148.64] ;  /* 0x0000001a94917981 */ /* 0x0000a8000c1e1900 */
[----:B------:R-:W2:Y:S01]  /*4e60*/  @!P5 LDG.E.U16 R154, desc[UR26][R136.64+0x1c0] ;  /* 0x0001c01a889ad981 */ /* 0x000ea2000c1e1500 */
[----:B------:R-:W-:-:S05]  /*4e70*/  ISETP.GE.AND P5, PT, R23, UR28, PT ;  /* 0x0000001c17007c0c */ /* 0x000fca000bfa6270 */
[----:B------:R-:W2:Y:S08]  /*4e80*/  @!P6 LDG.E.U16 R162, desc[UR26][R136.64+0x3c0] ;  /* 0x0003c01a88a2e981 */ /* 0x000eb0000c1e1500 */
        /* <DEDUP_REMOVED lines=12> */
[----:B------:R1:W2:Y:S01]  /*4f50*/  @!P5 LDG.E.U16 R159, desc[UR26][R136.64+0x380] ;  /* 0x0003801a889fd981 */ /* 0x0002a2000c1e1500 */
[----:B------:R-:W-:Y:S02]  /*4f60*/  P2R R161, PR, RZ, 0x40 ;  /* 0x00000040ffa17803 */ /* 0x000fe40000000000 */
[----:B------:R-:W-:Y:S02]  /*4f70*/  ISETP.GE.AND P6, PT, R21, UR28, PT ;  /* 0x0000001c15007c0c */ /* 0x000fe4000bfc6270 */
[----:B------:R-:W-:Y:S02]  /*4f80*/  P2R R163, PR, RZ, 0x20 ;  /* 0x00000020ffa37803 */ /* 0x000fe40000000000 */
[----:B------:R-:W-:Y:S02]  /*4f90*/  ISETP.GE.AND P5, PT, R22, UR28, PT ;  /* 0x0000001c16007c0c */ /* 0x000fe4000bfa6270 */
[----:B0-----:R-:W-:Y:S01]  /*4fa0*/  MOV R149, RZ ;  /* 0x000000ff00957202 */ /* 0x001fe20000000f00 */
[----:B------:R-:W-:-:S02]  /*4fb0*/  IMAD.MOV.U32 R139, RZ, RZ, RZ ;  /* 0x000000ffff8b7224 */ /* 0x000fc400078e00ff */
[----:B------:R-:W-:Y:S01]  /*4fc0*/  HFMA2 R147, -RZ, RZ, 0, 0 ;  /* 0x00000000ff937431 */ /* 0x000fe200000001ff */
[----:B-1----:R-:W-:Y:S01]  /*4fd0*/  P2R R136, PR, RZ, 0x1 ;  /* 0x00000001ff887803 */ /* 0x002fe20000000000 */
[----:B------:R-:W-:Y:S01]  /*4fe0*/  IMAD.MOV.U32 R137, RZ, RZ, RZ ;  /* 0x000000ffff897224 */ /* 0x000fe200078e00ff */
[----:B-----5:R-:W-:-:S04]  /*4ff0*/  @!P0 PRMT R139, R165, 0x5410, RZ ;  /* 0x00005410a58b8816 */ /* 0x020fc800000000ff */
[--C-:B----4-:R-:W-:Y:S02]  /*5000*/  @!P4 PRMT R139, R139, 0x5410, R0.reuse ;  /* 0x000054108b8bc816 */ /* 0x110fe40000000000 */
[----:B---3--:R-:W-:Y:S02]  /*5010*/  @!P6 PRMT R149, R151, 0x5410, RZ ;  /* 0x000054109795e816 */ /* 0x008fe400000000ff */
        /* <DEDUP_REMOVED lines=26> */
[----:B------:R-:W-:-:S02]  /*51c0*/  PRMT R136, R137, 0x7632, R136 ;  /* 0x0000763289887816 */ /* 0x000fc40000000088 */
[----:B0-----:R-:W-:Y:S02]  /*51d0*/  MOV R137, RZ ;  /* 0x000000ff00897202 */ /* 0x001fe40000000f00 */
[----:B------:R-:W-:Y:S02]  /*51e0*/  @!P6 PRMT R137, R157, 0x5410, RZ ;  /* 0x000054109d89e816 */ /* 0x000fe400000000ff */
[----:B------:R-:W-:-:S05]  /*51f0*/  ISETP.NE.AND P6, PT, R161, RZ, PT ;  /* 0x000000ffa100720c */ /* 0x000fca0003fc5270 */
[----:B------:R-:W-:Y:S02]  /*5200*/  @!P5 PRMT R137, R137, 0x5410, R160 ;  /* 0x000054108989d816 */ /* 0x000fe400000000a0 */
[----:B------:R-:W-:Y:S01]  /*5210*/  ISETP.NE.AND P5, PT, R163, RZ, PT ;  /* 0x000000ffa300720c */ /* 0x000fe20003fa5270 */
[----:B------:R-:W-:Y:S01]  /*5220*/  STS.U16 [R37+0x140], R136 ;  /* 0x0001408825007388 */ /* 0x000fe20000000400 */
[----:B------:R-:W-:-:S03]  /*5230*/  PRMT R146, R149, 0x7632, R146 ;  /* 0x0000763295927816 */ /* 0x000fc60000000092 */
[----:B------:R0:W-:Y:S01]  /*5240*/  STS.U16 [R38+0x180], R149 ;  /* 0x0001809526007388 */ /* 0x0001e20000000400 */
[----:B------:R-:W-:Y:S02]  /*5250*/  PRMT R0, R139, 0x7632, R0 ;  /* 0x000076328b007816 */ /* 0x000fe40000000000 */
[----:B------:R-:W-:Y:S01]  /*5260*/  PRMT R138, R147, 0x7632, R138 ;  /* 0x00007632938a7816 */ /* 0x000fe2000000008a */
[----:B------:R1:W-:Y:S01]  /*5270*/  STS.U16 [R39+0x1c0], R146 ;  /* 0x0001c09227007388 */ /* 0x0003e20000000400 */
[----:B0-----:R-:W-:-:S03]  /*5280*/  IMAD.MOV.U32 R149, RZ, RZ, RZ ;  /* 0x000000ffff957224 */ /* 0x001fc600078e00ff */
[----:B------:R-:W-:Y:S01]  /*5290*/  @!P5 PRMT R149, R159, 0x5410, RZ ;  /* 0x000054109f95d816 */ /* 0x000fe200000000ff */
[----:B------:R-:W-:Y:S01]  /*52a0*/  STS.U16 [R40+0x200], R139 ;  /* 0x0002008b28007388 */ /* 0x000fe20000000400 */
[----:B------:R-:W-:Y:S02]  /*52b0*/  PRMT R136, R137, 0x7632, R136 ;  /* 0x0000763289887816 */ /* 0x000fe40000000088 */
[----:B------:R-:W-:Y:S01]  /*52c0*/  @!P6 PRMT R149, R149, 0x5410, R162 ;  /* 0x000054109595e816 */ /* 0x000fe200000000a2 */
[----:B------:R0:W-:Y:S03]  /*52d0*/  STS.U16 [R41+0x240], R0 ;  /* 0x0002400029007388 */ /* 0x0001e60000000400 */
[----:B-1----:R-:W-:Y:S01]  /*52e0*/  PRMT R146, R149, 0x7632, R146 ;  /* 0x0000763295927816 */ /* 0x002fe20000000092 */
[----:B------:R-:W-:Y:S04]  /*52f0*/  STS.U16 [R42+0x280], R147 ;  /* 0x000280932a007388 */ /* 0x000fe80000000400 */
[----:B------:R-:W-:Y:S04]  /*5300*/  STS.U16 [R43+0x2c0], R138 ;  /* 0x0002c08a2b007388 */ /* 0x000fe80000000400 */
[----:B------:R1:W-:Y:S04]  /*5310*/  STS.U16 [R44+0x300], R137 ;  /* 0x000300892c007388 */ /* 0x0003e80000000400 */
[----:B------:R2:W-:Y:S04]  /*5320*/  STS.U16 [R45+0x340], R136 ;  /* 0x000340882d007388 */ /* 0x0005e80000000400 */
[----:B------:R-:W-:Y:S04]  /*5330*/  STS.U16 [R46+0x380], R149 ;  /* 0x000380952e007388 */ /* 0x000fe80000000400 */
[----:B------:R-:W-:Y:S01]  /*5340*/  STS.U16 [R47+0x3c0], R146 ;  /* 0x0003c0922f007388 */ /* 0x000fe20000000400 */
[----:B------:R-:W-:-:S03]  /*5350*/  NOP ;  /* 0x0000000000007918 */ /* 0x000fc60000000000 */
[----:B0-----:R-:W3:Y:S01]  /*5360*/  @!P1 LDG.E.U16 R0, desc[UR26][R134.64+0x80] ;  /* 0x0000801a86009981 */ /* 0x001ee2000c1e1500 */
[----:B------:R-:W-:Y:S01]  /*5370*/  HFMA2 R139, -RZ, RZ, 0, 0 ;  /* 0x00000000ff8b7431 */ /* 0x000fe200000001ff */
[----:B------:R-:W-:Y:S01]  /*5380*/  MOV R163, RZ ;  /* 0x000000ff00a37202 */ /* 0x000fe20000000f00 */
[----:B-1----:R-:W-:Y:S01]  /*5390*/  IMAD.MOV.U32 R137, RZ, RZ, RZ ;  /* 0x000000ffff897224 */ /* 0x002fe200078e00ff */
[----:B--2---:R-:W2:Y:S01]  /*53a0*/  @!P4 LDG.E.U16 R136, desc[UR26][R134.64+0x40] ;  /* 0x0000401a8688c981 */ /* 0x004ea2000c1e1500 */
[----:B------:R-:W-:Y:S01]  /*53b0*/  HFMA2 R165, -RZ, RZ, 0, 0 ;  /* 0x00000000ffa57431 */ /* 0x000fe200000001ff */
[----:B------:R-:W-:Y:S01]  /*53c0*/  MOV R167, RZ ;  /* 0x000000ff00a77202 */ /* 0x000fe20000000f00 */
[----:B------:R-:W-:Y:S01]  /*53d0*/  IMAD.MOV.U32 R169, RZ, RZ, RZ ;  /* 0x000000ffffa97224 */ /* 0x000fe200078e00ff */
[----:B------:R-:W4:Y:S01]  /*53e0*/  @!P5 LDG.E.U16 R162, desc[UR26][R134.64+0x380] ;  /* 0x0003801a86a2d981 */ /* 0x000f22000c1e1500 */
[----:B------:R-:W0:Y:S03]  /*53f0*/  S2UR UR9, SR_CgaCtaId ;  /* 0x00000000000979c3 */ /* 0x000e260000008800 */
[----:B------:R-:W1:Y:S04]  /*5400*/  LDS.U16 R146, [R48] ;  /* 0x0000000030927984 */ /* 0x000e680000000400 */
        /* <DEDUP_REMOVED lines=15> */
[----:B---3--:R-:W-:-:S03]  /*5500*/  @!P1 PRMT R139, R0, 0x5410, RZ ;  /* 0x00005410008b9816 */ /* 0x008fc600000000ff */
[----:B------:R-:W3:Y:S02]  /*5510*/  @!P2 LDG.E.U16 R0, desc[UR26][R134.64+0x100] ;  /* 0x0001001a8600a981 */ /* 0x000ee4000c1e1500 */
[----:B---3--:R-:W-:Y:S02]  /*5520*/  @!P2 PRMT R163, R0, 0x5410, RZ ;  /* 0x0000541000a3a816 */ /* 0x008fe400000000ff */
[----:B------:R-:W3:Y:S01]  /*5530*/  @!P0 LDG.E.U16 R0, desc[UR26][R134.64] ;  /* 0x0000001a86008981 */ /* 0x000ee2000c1e1500 */
[----:B------:R-:W-:Y:S02]  /*5540*/  ISETP.GE.AND P1, PT, R20, UR28, PT ;  /* 0x0000001c14007c0c */ /* 0x000fe4000bf26270 */
[----:B---3--:R-:W-:Y:S02]  /*5550*/  @!P0 PRMT R137, R0, 0x5410, RZ ;  /* 0x0000541000898816 */ /* 0x008fe400000000ff */
[----:B------:R-:W3:Y:S02]  /*5560*/  @!P3 LDG.E.U16 R0, desc[UR26][R134.64+0xc0] ;  /* 0x0000c01a8600b981 */ /* 0x000ee4000c1e1500 */
[----:B--2---:R-:W-:-:S02]  /*5570*/  @!P4 PRMT R137, R137, 0x5410, R136 ;  /* 0x000054108989c816 */ /* 0x004fc40000000088 */
[----:B------:R-:W-:Y:S02]  /*5580*/  ISETP.GE.AND P4, PT, R21, UR28, PT ;  /* 0x0000001c15007c0c */ /* 0x000fe4000bf86270 */
[----:B---3--:R-:W-:-:S03]  /*5590*/  @!P3 PRMT R139, R139, 0x5410, R0 ;  /* 0x000054108b8bb816 */ /* 0x008fc60000000000 */
[----:B------:R-:W2:Y:S02]  /*55a0*/  @!P1 LDG.E.U16 R0, desc[UR26][R134.64+0x140] ;  /* 0x0001401a86009981 */ /* 0x000ea4000c1e1500 */
[----:B--2---:R-:W-:-:S06]  /*55b0*/  @!P1 PRMT R163, R163, 0x5410, R0 ;  /* 0x00005410a3a39816 */ /* 0x004fcc0000000000 */
[----:B------:R-:W2:Y:S01]  /*55c0*/  @!P4 LDG.E.U16 R0, desc[UR26][R134.64+0x180] ;  /* 0x0001801a8600c981 */ /* 0x000ea2000c1e1500 */
[----:B------:R-:W-:Y:S02]  /*55d0*/  ISETP.GE.AND P1, PT, R22, UR28, PT ;  /* 0x0000001c16007c0c */ /* 0x000fe4000bf26270 */
[----:B------:R-:W-:Y:S02]  /*55e0*/  ISETP.GE.AND P2, PT, R23, UR28, PT ;  /* 0x0000001c17007c0c */ /* 0x000fe4000bf46270 */
[----:B--2---:R-:W-:-:S09]  /*55f0*/  @!P4 PRMT R165, R0, 0x5410, RZ ;  /* 0x0000541000a5c816 */ /* 0x004fd200000000ff */
        /* <DEDUP_REMOVED lines=8> */
[----:B------:R-:W-:Y:S02]  /*5680*/  ISETP.GE.AND P4, PT, R26, UR28, PT ;  /* 0x0000001c1a007c0c */ /* 0x000fe4000bf86270 */
[----:B------:R-:W-:Y:S02]  /*5690*/  ISETP.NE.AND P0, PT, R164, RZ, PT ;  /* 0x000000ffa400720c */ /* 0x000fe40003f05270 */
[----:B------:R-:W3:Y:S07]  /*56a0*/  @!P6 LDG.E.U16 R164, desc[UR26][R134.64+0x3c0] ;  /* 0x0003c01a86a4e981 */ /* 0x000eee000c1e1500 */
[----:B------:R-:W5:Y:S01]  /*56b0*/  @!P2 LDG.E.U16 R136, desc[UR26][R134.64+0x300] ;  /* 0x0003001a8688a981 */ /* 0x000f62000c1e1500 */
[----:B--2---:R-:W-:-:S03]  /*56c0*/  @!P1 PRMT R167, R167, 0x5410, R0 ;  /* 0x00005410a7a79816 */ /* 0x004fc60000000000 */
[----:B------:R-:W2:Y:S01]  /*56d0*/  @!P3 LDG.E.U16 R0, desc[UR26][R134.64+0x280] ;  /* 0x0002801a8600b981 */ /* 0x000ea2000c1e1500 */
[----:B------:R-:W-:-:S13]  /*56e0*/  ISETP.GE.AND P1, PT, R28, UR28, PT ;  /* 0x0000001c1c007c0c */ /* 0x000fda000bf26270 */
[----:B------:R-:W3:Y:S01]  /*56f0*/  @!P1 LDG.E.U16 R138, desc[UR26][R134.64+0x340] ;  /* 0x0003401a868a9981 */ /* 0x000ee2000c1e1500 */
[----:B--2---:R-:W-:-:S03]  /*5700*/  @!P3 PRMT R169, R0, 0x5410, RZ ;  /* 0x0000541000a9b816 */ /* 0x004fc600000000ff */
[----:B------:R2:W3:Y:S04]  /*5710*/  @!P4 LDG.E.U16 R0, desc[UR26][R134.64+0x2c0] ;  /* 0x0002c01a8600c981 */ /* 0x0004e8000c1e1500 */
[----:B------:R-:W-:Y:S01]  /*5720*/  STS.U16 [R32+0x420], R137 ;  /* 0x0004208920007388 */ /* 0x000fe20000000400 */
[----:B--2---:R-:W-:Y:S02]  /*5730*/  PRMT R134, R137, 0x7632, R134 ;  /* 0x0000763289867816 */ /* 0x004fe40000000086 */
[----:B------:R-:W-:-:S03]  /*5740*/  PRMT R135, R139, 0x7632, R135 ;  /* 0x000076328b877816 */ /* 0x000fc60000000087 */
[----:B------:R-:W-:Y:S04]  /*5750*/  STS.U16 [R33+0x460], R134 ;  /* 0x0004608621007388 */ /* 0x000fe80000000400 */
[----:B------:R-:W-:Y:S04]  /*5760*/  STS.U16 [R34+0x4a0], R139 ;  /* 0x0004a08b22007388 */ /* 0x000fe80000000400 */
[----:B------:R2:W-:Y:S01]  /*5770*/  STS.U16 [R35+0x4e0], R135 ;  /* 0x0004e08723007388 */ /* 0x0005e20000000400 */
[----:B------:R-:W-:Y:S01]  /*5780*/  PRMT R168, R163, 0x7632, R168 ;  /* 0x00007632a3a87816 */ /* 0x000fe200000000a8 */
[----:B--2---:R-:W-:Y:S01]  /*5790*/  HFMA2 R135, -RZ, RZ, 0, 0 ;  /* 0x00000000ff877431 */ /* 0x004fe200000001ff */
[----:B------:R-:W-:Y:S01]  /*57a0*/  PRMT R170, R165, 0x7632, R170 ;  /* 0x00007632a5aa7816 */ /* 0x000fe200000000aa */
[----:B------:R-:W-:Y:S01]  /*57b0*/  ULEA UR8, UR19, 0xffffff00, 0x8 ;  /* 0xffffff0013087891 */ /* 0x000fe2000f8e40ff */
[----:B-----5:R-:W-:-:S02]  /*57c0*/  @!P2 PRMT R135, R136, 0x5410, RZ ;  /* 0x000054108887a816 */ /* 0x020fc400000000ff */
[----:B------:R-:W-:Y:S01]  /*57d0*/  ISETP.NE.AND P2, PT, R8, RZ, PT ;  /* 0x000000ff0800720c */ /* 0x000fe20003f45270 */
[----:B------:R-:W-:Y:S01]  /*57e0*/  STS.U16 [R36+0x520], R163 ;  /* 0x000520a324007388 */ /* 0x000fe20000000400 */
[----:B------:R-:W-:Y:S02]  /*57f0*/  MOV R137, RZ ;  /* 0x000000ff00897202 */ /* 0x000fe40000000f00 */
[----:B------:R-:W-:Y:S01]  /*5800*/  PRMT R134, R167, 0x7632, R134 ;  /* 0x00007632a7867816 */ /* 0x000fe20000000086 */
[----:B------:R-:W-:Y:S01]  /*5810*/  STS.U16 [R37+0x560], R168 ;  /* 0x000560a825007388 */ /* 0x000fe20000000400 */
[----:B----4-:R-:W-:Y:S01]  /*5820*/  @!P5 PRMT R137, R162, 0x5410, RZ ;  /* 0x00005410a289d816 */ /* 0x010fe200000000ff */
[----:B------:R-:W-:Y:S01]  /*5830*/  ULOP3.LUT UR8, UR8, 0x100, URZ, 0xc0, !UPT ;  /* 0x0000010008087892 */ /* 0x000fe2000f8ec0ff */
[----:B---3--:R-:W-:Y:S01]  /*5840*/  @!P1 PRMT R135, R135, 0x5410, R138 ;  /* 0x0000541087879816 */ /* 0x008fe2000000008a */
[----:B------:R-:W-:Y:S01]  /*5850*/  STS.U16 [R38+0x5a0], R165 ;  /* 0x0005a0a526007388 */ /* 0x000fe20000000400 */
[----:B------:R-:W-:-:S03]  /*5860*/  @!P6 PRMT R137, R137, 0x5410, R164 ;  /* 0x000054108989e816 */ /* 0x000fc600000000a4 */
[----:B------:R-:W-:Y:S01]  /*5870*/  STS.U16 [R39+0x5e0], R170 ;  /* 0x0005e0aa27007388 */ /* 0x000fe20000000400 */
[----:B------:R-:W-:Y:S01]  /*5880*/  UMOV UR12, 0x400 ;  /* 0x00000400000c7882 */ /* 0x000fe20000000000 */
[----:B------:R-:W-:Y:S02]  /*5890*/  PRMT R136, R135, 0x7632, R136 ;  /* 0x0000763287887816 */ /* 0x000fe40000000088 */
[----:B------:R2:W-:Y:S01]  /*58a0*/  STS.U16 [R40+0x620], R167 ;  /* 0x000620a728007388 */ /* 0x0005e20000000400 */
[----:B0-----:R-:W-:-:S03]  /*58b0*/  ULEA UR12, UR9, UR12, 0x18 ;  /* 0x0000000c090c7291 */ /* 0x001fc6000f8ec0ff */
[----:B------:R-:W-:Y:S01]  /*58c0*/  STS.U16 [R41+0x660], R134 ;  /* 0x0006608629007388 */ /* 0x000fe20000000400 */
[----:B------:R-:W-:Y:S01]  /*58d0*/  PRMT R139, R137, 0x7632, R139 ;  /* 0x00007632898b7816 */ /* 0x000fe2000000008b */
[----:B------:R-:W-:-:S04]  /*58e0*/  FMUL.FTZ R166, R145, 1.4426950216293334961 ;  /* 0x3fb8aa3b91a67820 */ /* 0x000fc80000410000 */
[-C--:B------:R-:W-:Y:S01]  /*58f0*/  FMUL.FTZ R211, R95, R166.reuse ;  /* 0x000000a65fd37220 */ /* 0x080fe20000410000 */
[----:B------:R-:W-:-:S05]  /*5900*/  FMUL.FTZ R220, R97, R166 ;  /* 0x000000a661dc7220 */ /* 0x000fca0000410000 */
        /* <DEDUP_REMOVED lines=13> */
[-C--:B--2---:R-:W-:Y:S01]  /*59e0*/  FMUL.FTZ R167, R123, R166.reuse ;  /* 0x000000a67ba77220 */ /* 0x084fe20000410000 */
[----:B------:R-:W-:Y:S01]  /*59f0*/  FMUL.FTZ R165, R125, R166 ;  /* 0x000000a67da57220 */ /* 0x000fe20000410000 */
[----:B------:R-:W-:Y:S01]  /*5a00*/  ISETP.NE.AND P1, PT, R8, 0x1f, PT ;  /* 0x0000001f0800780c */ /* 0x000fe20003f25270 */
[----:B------:R-:W2:Y:S08]  /*5a10*/  MUFU.EX2 R220, R220 ;  /* 0x000000dc00dc7308 */ /* 0x000eb00000000800 */
        /* <DEDUP_REMOVED lines=15> */
[----:B-1----:R-:W-:Y:S01]  /*5b10*/  SHF.L.U32 R146, R146, 0x10, RZ ;  /* 0x0000001092927819 */ /* 0x002fe200000006ff */
        /* <DEDUP_REMOVED lines=15> */
[----:B------:R-:W-:-:S04]  /*5c10*/  @!P4 PRMT R169, R169, 0x5410, R0 ;  /* 0x00005410a9a9c816 */ /* 0x000fc80000000000 */
[----:B------:R-:W-:Y:S01]  /*5c20*/  PRMT R0, R169, 0x7632, R0 ;  /* 0x00007632a9007816 */ /* 0x000fe20000000000 */
[----:B------:R-:W-:Y:S04]  /*5c30*/  STS.U16 [R42+0x6a0], R169 ;  /* 0x0006a0a92a007388 */ /* 0x000fe80000000400 */
[----:B------:R1:W-:Y:S04]  /*5c40*/  STS.U16 [R43+0x6e0], R0 ;  /* 0x0006e0002b007388 */ /* 0x0003e80000000400 */
[----:B------:R-:W-:Y:S01]  /*5c50*/  STS.U16 [R44+0x720], R135 ;  /* 0x000720872c007388 */ /* 0x000fe20000000400 */
[----:B-1----:R-:W-:Y:S01]  /*5c60*/  VIADD R0, R141, UR8 ;  /* 0x000000088d007c36 */ /* 0x002fe20008000000 */
[----:B------:R-:W-:-:S02]  /*5c70*/  @P2 IADD3 R0, PT, PT, R8, 0x200, RZ ;  /* 0x0000020008002810 */ /* 0x000fc40007ffe0ff */
[----:B------:R-:W-:Y:S04]  /*5c80*/  STS.U16 [R45+0x760], R136 ;  /* 0x000760882d007388 */ /* 0x000fe80000000400 */
[----:B------:R-:W-:Y:S01]  /*5c90*/  STS.U16 [R46+0x7a0], R137 ;  /* 0x0007a0892e007388 */ /* 0x000fe20000000400 */
[----:B------:R-:W-:-:S03]  /*5ca0*/  LEA R176, R0, UR12, 0x2 ;  /* 0x0000000c00b07c11 */ /* 0x000fc6000f8e10ff */
[----:B------:R-:W-:Y:S01]  /*5cb0*/  STS.U16 [R47+0x7e0], R139 ;  /* 0x0007e08b2f007388 */ /* 0x000fe20000000400 */
[----:B------:R-:W-:-:S03]  /*5cc0*/  NOP ;  /* 0x0000000000007918 */ /* 0x000fc60000000000 */
[----:B------:R-:W1:Y:S04]  /*5cd0*/  LDS.U16 R0, [R48+0x420] ;  /* 0x0004200030007984 */ /* 0x000e680000000400 */
[----:B------:R-:W5:Y:S04]  /*5ce0*/  LDS.U16 R162, [R48+0x42e] ;  /* 0x00042e0030a27984 */ /* 0x000f680000000400 */
[----:B------:R-:W2:Y:S04]  /*5cf0*/  LDS.U16 R168, [R48+0x434] ;  /* 0x0004340030a87984 */ /* 0x000ea80000000400 */
[----:B------:R-:W4:Y:S04]  /*5d00*/  LDS.U16 R134, [R48+0x422] ;  /* 0x0004220030867984 */ /* 0x000f280000000400 */
[----:B------:R-:W-:Y:S04]  /*5d10*/  LDS.U16 R135, [R48+0x424] ;  /* 0x0004240030877984 */ /* 0x000fe80000000400 */
[----:B------:R-:W-:Y:S04]  /*5d20*/  LDS.U16 R137, [R48+0x428] ;  /* 0x0004280030897984 */ /* 0x000fe80000000400 */
[----:B------:R-:W-:Y:S04]  /*5d30*/  LDS.U16 R138, [R48+0x42a] ;  /* 0x00042a00308a7984 */ /* 0x000fe80000000400 */
        /* <DEDUP_REMOVED lines=9> */
[----:B-1----:R-:W-:Y:S01]  /*5dd0*/  IMAD.U32 R193, R0, 0x10000, RZ ;  /* 0x0001000000c17824 */ /* 0x002fe200078e00ff */
[----:B-----5:R-:W-:-:S02]  /*5de0*/  SHF.L.U32 R162, R162, 0x10, RZ ;  /* 0x00000010a2a27819 */ /* 0x020fc400000006ff */
[----:B0-----:R0:W-:Y:S01]  /*5df0*/  STS [R176+0x1af8], R211 ;  /* 0x001af8d3b0007388 */ /* 0x0011e20000000800 */
[----:B--2---:R-:W-:Y:S02]  /*5e00*/  SHF.L.U32 R168, R168, 0x10, RZ ;  /* 0x00000010a8a87819 */ /* 0x004fe400000006ff */
[----:B----4-:R-:W-:Y:S01]  /*5e10*/  SHF.L.U32 R134, R134, 0x10, RZ ;  /* 0x0000001086867819 */ /* 0x010fe200000006ff */
[----:B---3--:R-:W-:Y:S01]  /*5e20*/  IMAD.U32 R166, R139, 0x10000, RZ ;  /* 0x000100008ba67824 */ /* 0x008fe200078e00ff */
[----:B------:R-:W-:Y:S02]  /*5e30*/  SHF.L.U32 R188, R135, 0x10, RZ ;  /* 0x0000001087bc7819 */ /* 0x000fe400000006ff */
[----:B------:R-:W-:Y:S02]  /*5e40*/  SHF.L.U32 R0, R137, 0x10, RZ ;  /* 0x0000001089007819 */ /* 0x000fe400000006ff */
[----:B------:R-:W-:Y:S02]  /*5e50*/  SHF.L.U32 R138, R138, 0x10, RZ ;  /* 0x000000108a8a7819 */ /* 0x000fe400000006ff */
[----:B0-----:R-:W-:Y:S01]  /*5e60*/  SHF.L.U32 R176, R163, 0x10, RZ ;  /* 0x00000010a3b07819 */ /* 0x001fe200000006ff */
[----:B------:R-:W-:Y:S01]  /*5e70*/  IMAD.U32 R164, R164, 0x10000, RZ ;  /* 0x00010000a4a47824 */ /* 0x000fe200078e00ff */
[----:B------:R-:W-:-:S02]  /*5e80*/  SHF.L.U32 R180, R169, 0x10, RZ ;  /* 0x00000010a9b47819 */ /* 0x000fc400000006ff */
[----:B------:R-:W-:Y:S02]  /*5e90*/  SHF.L.U32 R172, R172, 0x10, RZ ;  /* 0x00000010acac7819 */ /* 0x000fe400000006ff */
[----:B------:R-:W-:Y:S01]  /*5ea0*/  SHF.L.U32 R192, R173, 0x10, RZ ;  /* 0x00000010adc07819 */ /* 0x000fe200000006ff */
[----:B------:R-:W-:Y:S01]  /*5eb0*/  FMUL.FTZ R199, R59, R166 ;  /* 0x000000a63bc77220 */ /* 0x000fe20000410000 */
[----:B------:R-:W-:Y:S02]  /*5ec0*/  IMAD.U32 R136, R136, 0x10000, RZ ;  /* 0x0001000088887824 */ /* 0x000fe400078e00ff */
[----:B------:R-:W-:Y:S01]  /*5ed0*/  FMUL.FTZ R178, R61, R162 ;  /* 0x000000a23db27220 */ /* 0x000fe20000410000 */
[----:B------:R-:W-:Y:S02]  /*5ee0*/  IMAD.U32 R184, R170, 0x10000, RZ ;  /* 0x00010000aab87824 */ /* 0x000fe400078e00ff */
        /* <DEDUP_REMOVED lines=26> */
.L_x_7305:
[----:B------:R-:W-:-:S06]  /*6090*/  LEA R172, R8, UR12, 0x2 ;  /* 0x0000000c08ac7c11 */ /* 0x000fcc000f8e10ff */
[----:B------:R-:W0:Y:S02]  /*60a0*/  LDS R172, [R172+0x22fc] ;  /* 0x0022fc00acac7984 */ /* 0x000e240000000800 */
.L_x_7306:
[----:B------:R-:W-:Y:S05]  /*60b0*/  BSYNC.RECONVERGENT B0 ;  /* 0x0000000000007941 */ /* 0x000fea0003800200 */
.L_x_7304:
[C---:B012---:R-:W-:Y:S01]  /*60c0*/  FMUL.FTZ R0, R165.reuse, R172 ;  /* 0x000000aca5007220 */ /* 0x047fe20000410000 */
[----:B------:R-:W-:Y:S01]  /*60d0*/  FFMA.FTZ R134, R165, R162, R164 ;  /* 0x000000a2a5867223 */ /* 0x000fe200000100a4 */
[----:B------:R-:W0:Y:S01]  /*60e0*/  @P0 LDC R138, c[0x0][0x38c] ;  /* 0x0000e300ff8a0b82 */ /* 0x000e220000000800 */
[----:B------:R-:W-:Y:S01]  /*60f0*/  VOTEU.ANY UP0, P0 ;  /* 0x0000000000ff7886 */ /* 0x000fe20000000100 */
[C---:B------:R-:W-:Y:S01]  /*6100*/  FMUL.FTZ R0, R167.reuse, R0 ;  /* 0x00000000a7007220 */ /* 0x040fe20000410000 */
[----:B------:R-:W-:Y:S01]  /*6110*/  FFMA.FTZ R134, R167, R134, R166 ;  /* 0x00000086a7867223 */ /* 0x000fe200000100a6 */
[----:B------:R-:W-:Y:S02]  /*6120*/  IMAD.MOV.U32 R139, RZ, RZ, 0x8 ;  /* 0x00000008ff8b7424 */ /* 0x000fe400078e00ff */
        /* <DEDUP_REMOVED lines=14> */
[----:B------:R-:W-:Y:S02]  /*6210*/  HFMA2 R138, -RZ, RZ, 0, 0 ;  /* 0x00000000ff8a7431 */ /* 0x000fe400000001ff */
[C---:B------:R-:W-:Y:S01]  /*6220*/  FMUL.FTZ R136, R230.reuse, R135 ;  /* 0x00000087e6887220 */ /* 0x040fe20000410000 */
[----:B------:R-:W-:Y:S01]  /*6230*/  FFMA.FTZ R0, R230, R0, R199 ;  /* 0x00000000e6007223 */ /* 0x000fe200000100c7 */
[----:B------:R-:W-:-:S04]  /*6240*/  @P0 IMAD.WIDE R134, R134, R139, UR4 ;  /* 0x0000000486860e25 */ /* 0x000fc8000f8e028b */
[C---:B------:R-:W-:Y:S01]  /*6250*/  FMUL.FTZ R137, R249.reuse, R136 ;  /* 0x00000088f9897220 */ /* 0x040fe20000410000 */
[----:B------:R-:W-:-:S03]  /*6260*/  FFMA.FTZ R0, R249, R0, R182 ;  /* 0x00000000f9007223 */ /* 0x000fc600000100b6 */
[C---:B------:R-:W-:Y:S01]  /*6270*/  FMUL.FTZ R136, R228.reuse, R137 ;  /* 0x00000089e4887220 */ /* 0x040fe20000410000 */
[----:B------:R0:W2:Y:S01]  /*6280*/  @P0 LDG.E R138, desc[UR26][R134.64+0x4] ;  /* 0x0000041a868a0981 */ /* 0x0000a2000c1e1900 */
[----:B------:R-:W-:Y:S01]  /*6290*/  FFMA.FTZ R0, R228, R0, R195 ;  /* 0x00000000e4007223 */ /* 0x000fe200000100c3 */
[----:B------:R-:W-:Y:S01]  /*62a0*/  ISETP.NE.AND P1, PT, R13, 0x1f, PT ;  /* 0x0000001f0d00780c */ /* 0x000fe20003f25270 */
        /* <DEDUP_REMOVED lines=17> */
[----:B------:R-:W1:Y:S01]  /*63c0*/  SHFL.DOWN PT, R137, R192, 0x1, 0x1f ;  /* 0x08201f00c0897f89 */ /* 0x000e6200000e0000 */
[----:B------:R-:W-:Y:S01]  /*63d0*/  FMUL.FTZ R208, R105, R78 ;  /* 0x0000004e69d07220 */ /* 0x000fe20000410000 */
[----:B------:R-:W-:Y:S01]  /*63e0*/  MOV R205, R0 ;  /* 0x0000000000cd7202 */ /* 0x000fe20000000f00 */
[----:B------:R-:W-:Y:S01]  /*63f0*/  FMUL.FTZ R185, R107, R80 ;  /* 0x000000506bb97220 */ /* 0x000fe20000410000 */
[----:B0-----:R0:W3:Y:S01]  /*6400*/  SHFL.DOWN PT, R135, R0, 0x1, 0x1f ;  /* 0x08201f0000877f89 */ /* 0x0010e200000e0000 */
[----:B------:R-:W-:Y:S01]  /*6410*/  FMUL.FTZ R175, R151, R208 ;  /* 0x000000d097af7220 */ /* 0x000fe20000410000 */
[----:B------:R-:W-:Y:S01]  /*6420*/  FMUL.FTZ R212, R109, R82 ;  /* 0x000000526dd47220 */ /* 0x000fe20000410000 */
[----:B------:R-:W-:Y:S01]  /*6430*/  FMUL.FTZ R222, R152, R185 ;  /* 0x000000b998de7220 */ /* 0x000fe20000410000 */
[----:B------:R-:W-:Y:S01]  /*6440*/  FMUL.FTZ R139, R111, R84 ;  /* 0x000000546f8b7220 */ /* 0x000fe20000410000 */
[----:B------:R-:W-:Y:S01]  /*6450*/  FMUL.FTZ R216, R113, R86 ;  /* 0x0000005671d87220 */ /* 0x000fe20000410000 */
[----:B------:R-:W-:Y:S01]  /*6460*/  FMUL.FTZ R183, R153, R212 ;  /* 0x000000d499b77220 */ /* 0x000fe20000410000 */
[----:B------:R-:W-:Y:S01]  /*6470*/  FMUL.FTZ R169, R115, R88 ;  /* 0x0000005873a97220 */ /* 0x000fe20000410000 */
[----:B0-----:R-:W-:Y:S01]  /*6480*/  FFMA.FTZ R0, R220, R214, R197 ;  /* 0x000000d6dc007223 */ /* 0x001fe200000100c5 */
        /* <DEDUP_REMOVED lines=8> */
[----:B------:R-:W-:Y:S01]  /*6510*/  UISETP.GE.AND UP0, UPT, UR19, UR29, UPT ;  /* 0x0000001d1300728c */ /* 0x000fe2000bf06270 */
[----:B------:R-:W-:Y:S01]  /*6520*/  FMUL.FTZ R200, R159, R196 ;  /* 0x000000c49fc87220 */ /* 0x000fe20000410000 */
[----:B------:R-:W-:Y:S01]  /*6530*/  FMUL.FTZ R202, R160, R173 ;  /* 0x000000ada0ca7220 */ /* 0x000fe20000410000 */
[----:B-1----:R-:W-:Y:S01]  /*6540*/  @P1 FMUL.FTZ R134, R137, R192 ;  /* 0x000000c089861220 */ /* 0x002fe20000410000 */
[----:B------:R-:W-:Y:S01]  /*6550*/  FMUL.FTZ R137, R157, R194 ;  /* 0x000000c29d897220 */ /* 0x000fe20000410000 */
[----:B------:R-:W-:Y:S01]  /*6560*/  FMUL.FTZ R204, R161, R198 ;  /* 0x000000c6a1cc7220 */ /* 0x000fe20000410000 */
[----:B------:R-:W-:Y:S01]  /*6570*/  ISETP.GE.AND P3, PT, R31, 0x1, PT ;  /* 0x000000011f00780c */ /* 0x000fe20003f66270 */
[----:B---3--:R-:W-:Y:S01]  /*6580*/  @P1 FFMA.FTZ R205, R192, R135, R205 ;  /* 0x00000087c0cd1223 */ /* 0x008fe200000100cd */
[----:B------:R-:W-:Y:S01]  /*6590*/  @P1 IMAD.MOV.U32 R192, RZ, RZ, R134 ;  /* 0x000000ffffc01224 */ /* 0x000fe200078e0086 */
[----:B------:R-:W-:Y:S01]  /*65a0*/  ISETP.GT.U32.AND P1, PT, R13, 0x1d, PT ;  /* 0x0000001d0d00780c */ /* 0x000fe20003f24070 */
[----:B------:R-:W-:Y:S01]  /*65b0*/  FFMA.FTZ R134, R191, R0, R232 ;  /* 0x00000000bf867223 */ /* 0x000fe200000100e8 */
[----:B------:R-:W-:Y:S01]  /*65c0*/  FMUL.FTZ R0, R150, R181 ;  /* 0x000000b596007220 */ /* 0x000fe20000410000 */
[----:B------:R-:W0:Y:S01]  /*65d0*/  SHFL.DOWN PT, R136, R205, 0x2, 0x1f ;  /* 0x08401f00cd887f89 */ /* 0x000e2200000e0000 */
[----:B------:R-:W-:Y:S01]  /*65e0*/  ISETP.GT.U32.AND P4, PT, R13, 0x17, PT ;  /* 0x000000170d00780c */ /* 0x000fe20003f84070 */
[----:B------:R-:W-:Y:S01]  /*65f0*/  FFMA.FTZ R134, R189, R134, R234 ;  /* 0x00000086bd867223 */ /* 0x000fe200000100ea */
[----:B------:R-:W-:Y:S01]  /*6600*/  BSSY.RECONVERGENT B0, `(.L_x_7307) ;  /* 0x000015c000007945 */ /* 0x000fe20003800200 */
[----:B------:R-:W1:Y:S02]  /*6610*/  SHFL.DOWN PT, R135, R192, 0x2, 0x1f ;  /* 0x08401f00c0877f89 */ /* 0x000e6400000e0000 */
[----:B------:R-:W-:-:S04]  /*6620*/  FFMA.FTZ R134, R251, R134, R0 ;  /* 0x00000086fb867223 */ /* 0x000fc80000010000 */
[C---:B0-----:R-:W-:Y:S01]  /*6630*/  @!P1 FFMA.FTZ R205, R192.reuse, R136, R205 ;  /* 0x00000088c0cd9223 */ /* 0x041fe200000100cd */
[----:B-1----:R-:W-:-:S04]  /*6640*/  @!P1 FMUL.FTZ R135, R192, R135 ;  /* 0x00000087c0879220 */ /* 0x002fc80000410000 */
[----:B------:R-:W0:Y:S01]  /*6650*/  SHFL.DOWN PT, R180, R205, 0x4, 0x1f ;  /* 0x08801f00cdb47f89 */ /* 0x000e2200000e0000 */
[----:B------:R-:W-:Y:S01]  /*6660*/  @!P1 MOV R192, R135 ;  /* 0x0000008700c09202 */ /* 0x000fe20000000f00 */
[----:B------:R-:W-:Y:S01]  /*6670*/  FFMA.FTZ R135, R228, R134, R175 ;  /* 0x00000086e4877223 */ /* 0x000fe200000100af */
[----:B------:R-:W-:Y:S01]  /*6680*/  FMUL.FTZ R134, R211, R220 ;  /* 0x000000dcd3867220 */ /* 0x000fe20000410000 */
[----:B------:R-:W-:Y:S02]  /*6690*/  ISETP.GT.U32.AND P1, PT, R13, 0x1b, PT ;  /* 0x0000001b0d00780c */ /* 0x000fe40003f24070 */
[----:B------:R-:W-:Y:S01]  /*66a0*/  FFMA.FTZ R135, R249, R135, R222 ;  /* 0x00000087f9877223 */ /* 0x000fe200000100de */
[----:B------:R-:W-:Y:S01]  /*66b0*/  FMUL.FTZ R134, R191, R134 ;  /* 0x00000086bf867220 */ /* 0x000fe20000410000 */
[----:B------:R-:W1:Y:S02]  /*66c0*/  SHFL.DOWN PT, R207, R192, 0x4, 0x1f ;  /* 0x08801f00c0cf7f89 */ /* 0x000e6400000e0000 */
[----:B------:R-:W-:Y:S01]  /*66d0*/  FFMA.FTZ R135, R230, R135, R183 ;  /* 0x00000087e6877223 */ /* 0x000fe200000100b7 */
[----:B------:R-:W-:-:S03]  /*66e0*/  FMUL.FTZ R134, R189, R134 ;  /* 0x00000086bd867220 */ /* 0x000fc60000410000 */
[----:B------:R-:W-:-:S04]  /*66f0*/  FFMA.FTZ R135, R247, R135, R210 ;  /* 0x00000087f7877223 */ /* 0x000fc800000100d2 */
[----:B------:R-:W-:Y:S01]  /*6700*/  FFMA.FTZ R136, R224, R135, R187 ;  /* 0x00000087e0887223 */ /* 0x000fe200000100bb */
[----:B------:R-:W-:Y:S01]  /*6710*/  FMUL.FTZ R135, R251, R134 ;  /* 0x00000086fb877220 */ /* 0x000fe20000410000 */
[----:B0-----:R-:W-:Y:S02]  /*6720*/  @!P1 FFMA.FTZ R205, R192, R180, R205 ;  /* 0x000000b4c0cd9223 */ /* 0x001fe400000100cd */
[----:B------:R-:W-:Y:S01]  /*6730*/  FFMA.FTZ R176, R243, R136, R206 ;  /* 0x00000088f3b07223 */ /* 0x000fe200000100ce */
[----:B------:R-:W-:Y:S01]  /*6740*/  FMUL.FTZ R134, R228, R135 ;  /* 0x00000087e4867220 */ /* 0x000fe20000410000 */
[----:B------:R-:W-:Y:S02]  /*6750*/  FMUL.FTZ R136, R158, R163 ;  /* 0x000000a39e887220 */ /* 0x000fe40000410000 */
[----:B------:R-:W-:Y:S01]  /*6760*/  FFMA.FTZ R176, R226, R176, R137 ;  /* 0x000000b0e2b07223 */ /* 0x000fe20000010089 */
[----:B------:R-:W-:Y:S01]  /*6770*/  FMUL.FTZ R135, R249, R134 ;  /* 0x00000086f9877220 */ /* 0x000fe20000410000 */
[----:B------:R-:W0:Y:S02]  /*6780*/  SHFL.DOWN PT, R215, R205, 0x8, 0x1f ;  /* 0x09001f00cdd77f89 */ /* 0x000e2400000e0000 */
        /* <DEDUP_REMOVED lines=8> */
[----:B------:R-:W3:Y:S01]  /*6810*/  SHFL.UP PT, R184, R176, 0x1, RZ ;  /* 0x04200000b0b87989 */ /* 0x000ee200000e00ff */
[----:B------:R-:W-:Y:S01]  /*6820*/  FMUL.FTZ R134, R226, R135 ;  /* 0x00000087e2867220 */ /* 0x000fe20000410000 */
[----:B-1----:R-:W-:-:S03]  /*6830*/  @!P1 FMUL.FTZ R135, R192, R207 ;  /* 0x000000cfc0879220 */ /* 0x002fc60000410000 */
[----:B------:R-:W-:Y:S02]  /*6840*/  FMUL.FTZ R134, R245, R134 ;  /* 0x00000086f5867220 */ /* 0x000fe40000410000 */
[----:B------:R-:W-:Y:S02]  /*6850*/  @!P1 MOV R192, R135 ;  /* 0x0000008700c09202 */ /* 0x000fe40000000f00 */
[----:B------:R-:W-:Y:S01]  /*6860*/  FMUL.FTZ R134, R171, R134 ;  /* 0x00000086ab867220 */ /* 0x000fe20000410000 */
[----:B------:R-:W-:Y:S02]  /*6870*/  PLOP3.LUT P1, PT, PT, PT, UP0, 0x80, 0x8 ;  /* 0x000000000008781c */ /* 0x000fe40003f2f008 */
[----:B------:R-:W1:Y:S01]  /*6880*/  SHFL.DOWN PT, R209, R192, 0x8, 0x1f ;  /* 0x09001f00c0d17f89 */ /* 0x000e6200000e0000 */
[----:B------:R-:W-:Y:S01]  /*6890*/  FMUL.FTZ R134, R167, R134 ;  /* 0x00000086a7867220 */ /* 0x000fe20000410000 */
[----:B------:R-:W-:Y:S01]  /*68a0*/  ISETP.NE.OR P1, PT, R8, RZ, P1 ;  /* 0x000000ff0800720c */ /* 0x000fe20000f25670 */
[----:B0-----:R-:W-:-:S02]  /*68b0*/  @!P4 FFMA.FTZ R205, R192, R215, R205 ;  /* 0x000000d7c0cdc223 */ /* 0x001fc400000100cd */
[----:B------:R-:W-:Y:S01]  /*68c0*/  FMUL.FTZ R207, R165, R134 ;  /* 0x00000086a5cf7220 */ /* 0x000fe20000410000 */
[----:B------:R-:W-:Y:S02]  /*68d0*/  IMAD.MOV.U32 R134, RZ, RZ, 0x3f800000 ;  /* 0x3f800000ff867424 */ /* 0x000fe400078e00ff */
[----:B------:R-:W-:Y:S04]  /*68e0*/  SHFL.DOWN PT, R217, R205, 0x10, 0x1f ;  /* 0x0a001f00cdd97f89 */ /* 0x000fe800000e0000 */
[----:B------:R-:W0:Y:S01]  /*68f0*/  SHFL.UP PT, R180, R207, 0x1, RZ ;  /* 0x04200000cfb47989 */ /* 0x000e2200000e00ff */
[----:B---3--:R-:W-:Y:S02]  /*6900*/  FFMA.FTZ R135, R207, R184, R176 ;  /* 0x000000b8cf877223 */ /* 0x008fe400000100b0 */
[----:B------:R-:W-:-:S03]  /*6910*/  @!P1 LEA R213, R141, UR12, 0x3 ;  /* 0x0000000c8dd59c11 */ /* 0x000fc6000f8e18ff */
[----:B------:R-:W-:Y:S01]  /*6920*/  FSEL R176, R176, R135, !P3 ;  /* 0x00000087b0b07208 */ /* 0x000fe20005800000 */
[----:B------:R-:W-:-:S04]  /*6930*/  HFMA2 R135, -RZ, RZ, 0, 0 ;  /* 0x00000000ff877431 */ /* 0x000fc800000001ff */
[----:B------:R-:W3:Y:S01]  /*6940*/  SHFL.UP PT, R184, R176, 0x2, RZ ;  /* 0x04400000b0b87989 */ /* 0x000ee200000e00ff */
[----:B-1----:R-:W-:-:S03]  /*6950*/  @!P4 FMUL.FTZ R209, R192, R209 ;  /* 0x000000d1c0d1c220 */ /* 0x002fc60000410000 */
[----:B------:R-:W-:Y:S02]  /*6960*/  @!P1 LDS.64 R134, [R213+0x2378] ;  /* 0x00237800d5869984 */ /* 0x000fe40000000a00 */
[----:B------:R-:W-:Y:S02]  /*6970*/  @!P4 MOV R192, R209 ;  /* 0x000000d100c0c202 */ /* 0x000fe40000000f00 */
[----:B------:R-:W-:-:S03]  /*6980*/  ISETP.GE.AND P1, PT, R31, 0x2, PT ;  /* 0x000000021f00780c */ /* 0x000fc60003f26270 */
[----:B------:R-:W1:Y:S01]  /*6990*/  SHFL.DOWN PT, R215, R192, 0x10, 0x1f ;  /* 0x0a001f00c0d77f89 */ /* 0x000e6200000e0000 */
[----:B0-----:R-:W-:Y:S01]  /*69a0*/  @P3 FMUL.FTZ R207, R207, R180 ;  /* 0x000000b4cfcf3220 */ /* 0x001fe20000410000 */
[----:B------:R-:W-:-:S04]  /*69b0*/  ISETP.GT.U32.AND P3, PT, R13, 0xf, PT ;  /* 0x0000000f0d00780c */ /* 0x000fc80003f64070 */
[----:B------:R-:W0:Y:S01]  /*69c0*/  SHFL.UP PT, R180, R207, 0x2, RZ ;  /* 0x04400000cfb47989 */ /* 0x000e2200000e00ff */
[----:B---3--:R-:W-:-:S08]  /*69d0*/  FFMA.FTZ R209, R207, R184, R176 ;  /* 0x000000b8cfd17223 */ /* 0x008fd000000100b0 */
[----:B------:R-:W-:Y:S01]  /*69e0*/  @!P3 FFMA.FTZ R205, R192, R217, R205 ;  /* 0x000000d9c0cdb223 */ /* 0x000fe200000100cd */
[----:B------:R-:W-:-:S04]  /*69f0*/  FSEL R176, R176, R209, !P1 ;  /* 0x000000d1b0b07208 */ /* 0x000fc80004800000 */
[----:B------:R-:W-:Y:S04]  /*6a00*/  SHFL.DOWN PT, R238, R205, 0x1, 0x1f ;  /* 0x08201f00cdee7f89 */ /* 0x000fe800000e0000 */
[----:B------:R-:W3:Y:S01]  /*6a10*/  SHFL.UP PT, R184, R176, 0x4, RZ ;  /* 0x04800000b0b87989 */ /* 0x000ee200000e00ff */
[----:B-1----:R-:W-:-:S03]  /*6a20*/  @!P3 FMUL.FTZ R209, R192, R215 ;  /* 0x000000d7c0d1b220 */ /* 0x002fc60000410000 */
[----:B------:R-:W-:Y:S01]  /*6a30*/  SHFL.IDX PT, R242, R205, RZ, 0x1f ;  /* 0x00001fffcdf27589 */ /* 0x000fe200000e0000 */
[----:B------:R-:W-:Y:S02]  /*6a40*/  @!P3 IMAD.MOV.U32 R192, RZ, RZ, R209 ;  /* 0x000000ffffc0b224 */ /* 0x000fe400078e00d1 */
[----:B0-----:R-:W-:Y:S01]  /*6a50*/  @P1 FMUL.FTZ R207, R207, R180 ;  /* 0x000000b4cfcf1220 */ /* 0x001fe20000410000 */
[----:B------:R-:W-:Y:S02]  /*6a60*/  ISETP.GE.AND P1, PT, R31, 0x4, PT ;  /* 0x000000041f00780c */ /* 0x000fe40003f26270 */
[----:B------:R-:W-:Y:S01]  /*6a70*/  ISETP.NE.AND P3, PT, R8, 0x1f, PT ;  /* 0x0000001f0800780c */ /* 0x000fe20003f65270 */
[----:B------:R-:W-:Y:S04]  /*6a80*/  SHFL.IDX PT, R215, R135, RZ, 0x1f ;  /* 0x00001fff87d77589 */ /* 0x000fe800000e0000 */
[----:B------:R-:W0:Y:S04]  /*6a90*/  SHFL.UP PT, R180, R207, 0x4, RZ ;  /* 0x04800000cfb47989 */ /* 0x000e2800000e00ff */
[----:B------:R-:W1:Y:S01]  /*6aa0*/  SHFL.DOWN PT, R213, R192, 0x1, 0x1f ;  /* 0x08201f00c0d57f89 */ /* 0x000e6200000e0000 */
[----:B---3--:R-:W-:-:S05]  /*6ab0*/  FFMA.FTZ R209, R207, R184, R176 ;  /* 0x000000b8cfd17223 */ /* 0x008fca00000100b0 */
[----:B------:R-:W-:-:S05]  /*6ac0*/  FSEL R176, R176, R209, !P1 ;  /* 0x000000d1b0b07208 */ /* 0x000fca0004800000 */
[----:B------:R-:W3:Y:S01]  /*6ad0*/  SHFL.UP PT, R184, R176, 0x8, RZ ;  /* 0x05000000b0b87989 */ /* 0x000ee200000e00ff */
[----:B0-----:R-:W-:Y:S01]  /*6ae0*/  @P1 FMUL.FTZ R207, R207, R180 ;  /* 0x000000b4cfcf1220 */ /* 0x001fe20000410000 */
[----:B------:R-:W-:Y:S01]  /*6af0*/  ISETP.GE.AND P1, PT, R31, 0x8, PT ;  /* 0x000000081f00780c */ /* 0x000fe20003f26270 */
[----:B-1----:R-:W-:-:S03]  /*6b00*/  @P3 FFMA.FTZ R215, R213, R215, R238 ;  /* 0x000000d7d5d73223 */ /* 0x002fc600000100ee */
[----:B------:R-:W0:Y:S01]  /*6b10*/  SHFL.UP PT, R180, R207, 0x8, RZ ;  /* 0x05000000cfb47989 */ /* 0x000e2200000e00ff */
[----:B------:R-:W-:-:S04]  /*6b20*/  FFMA.FTZ R162, R215, R172, R162 ;  /* 0x000000acd7a27223 */ /* 0x000fc800000100a2 */
[----:B------:R-:W-:-:S04]  /*6b30*/  FFMA.FTZ R164, R165, R162, R164 ;  /* 0x000000a2a5a47223 */ /* 0x000fc800000100a4 */
[----:B------:R-:W-:Y:S01]  /*6b40*/  FFMA.FTZ R166, R167, R164, R166 ;  /* 0x000000a4a7a67223 */ /* 0x000fe200000100a6 */
[----:B---3--:R-:W-:-:S03]  /*6b50*/  FFMA.FTZ R209, R207, R184, R176 ;  /* 0x000000b8cfd17223 */ /* 0x008fc600000100b0 */
[----:B------:R-:W-:Y:S02]  /*6b60*/  FFMA.FTZ R168, R171, R166, R168 ;  /* 0x000000a6aba87223 */ /* 0x000fe400000100a8 */
[----:B------:R-:W-:Y:S02]  /*6b70*/  FSEL R238, R176, R209, !P1 ;  /* 0x000000d1b0ee7208 */ /* 0x000fe40004800000 */
[----:B------:R-:W-:Y:S01]  /*6b80*/  FFMA.FTZ R170, R245, R168, R170 ;  /* 0x000000a8f5aa7223 */ /* 0x000fe200000100aa */
[----:B0-----:R-:W-:-:S03]  /*6b90*/  @P1 FMUL.FTZ R207, R207, R180 ;  /* 0x000000b4cfcf1220 */ /* 0x001fc60000410000 */
[-C--:B------:R-:W-:Y:S01]  /*6ba0*/  FFMA.FTZ R172, R226, R170.reuse, R203 ;  /* 0x000000aae2ac7223 */ /* 0x080fe200000100cb */
[----:B------:R-:W-:Y:S01]  /*6bb0*/  ISETP.GE.AND P1, PT, R31, 0x10, PT ;  /* 0x000000101f00780c */ /* 0x000fe20003f26270 */
[----:B------:R-:W0:Y:S01]  /*6bc0*/  SHFL.UP PT, R203, R238, 0x10, RZ ;  /* 0x06000000eecb7989 */ /* 0x000e2200000e00ff */
[----:B------:R-:W-:Y:S01]  /*6bd0*/  FMUL.FTZ R244, R117, R170 ;  /* 0x000000aa75f47220 */ /* 0x000fe20000410000 */
[-C--:B------:R-:W-:Y:S01]  /*6be0*/  FFMA.FTZ R174, R243, R172.reuse, R174 ;  /* 0x000000acf3ae7223 */ /* 0x080fe200000100ae */
[----:B------:R-:W-:Y:S01]  /*6bf0*/  FMUL.FTZ R246, R115, R172 ;  /* 0x000000ac73f67220 */ /* 0x000fe20000410000 */
[----:B------:R-:W1:Y:S02]  /*6c00*/  SHFL.UP PT, R240, R207, 0x10, RZ ;  /* 0x06000000cff07989 */ /* 0x000e6400000e00ff */
[----:B------:R-:W-:Y:S02]  /*6c10*/  FFMA.FTZ R176, R224, R174, R201 ;  /* 0x000000aee0b07223 */ /* 0x000fe400000100c9 */
[----:B------:R-:W3:Y:S02]  /*6c20*/  SHFL.IDX PT, R201, R192, RZ, 0x1f ;  /* 0x00001fffc0c97589 */ /* 0x000ee400000e0000 */
[----:B------:R-:W-:-:S04]  /*6c30*/  FFMA.FTZ R178, R247, R176, R178 ;  /* 0x000000b0f7b27223 */ /* 0x000fc800000100b2 */
[----:B------:R-:W-:Y:S01]  /*6c40*/  FFMA.FTZ R180, R230, R178, R199 ;  /* 0x000000b2e6b47223 */ /* 0x000fe200000100c7 */
[----:B------:R-:W-:-:S03]  /*6c50*/  SHF.L.U32 R199, R8, 0x4, RZ ;  /* 0x0000000408c77819 */ /* 0x000fc600000006ff */
[----:B------:R-:W-:-:S04]  /*6c60*/  FFMA.FTZ R182, R249, R180, R182 ;  /* 0x000000b4f9b67223 */ /* 0x000fc800000100b6 */
[----:B------:R-:W-:Y:S01]  /*6c70*/  FFMA.FTZ R184, R228, R182, R195 ;  /* 0x000000b6e4b87223 */ /* 0x000fe200000100c3 */
[----:B0-----:R-:W-:-:S03]  /*6c80*/  FFMA.FTZ R203, R207, R203, R238 ;  /* 0x000000cbcfcb7223 */ /* 0x001fc600000100ee */
[----:B------:R-:W-:Y:S01]  /*6c90*/  FFMA.FTZ R186, R251, R184, R186 ;  /* 0x000000b8fbba7223 */ /* 0x000fe200000100ba */
[----:B--2---:R0:W-:Y:S01]  /*6ca0*/  SHFL.IDX PT, R213, R138, RZ, 0x1f ;  /* 0x00001fff8ad57589 */ /* 0x0041e200000e0000 */
[----:B-1----:R-:W-:Y:S01]  /*6cb0*/  @P1 FMUL.FTZ R207, R207, R240 ;  /* 0x000000f0cfcf1220 */ /* 0x002fe20000410000 */
[----:B------:R-:W-:Y:S01]  /*6cc0*/  FSEL R203, R238, R203, !P1 ;  /* 0x000000cbeecb7208 */ /* 0x000fe20004800000 */
[----:B------:R-:W-:Y:S01]  /*6cd0*/  FFMA.FTZ R188, R189, R186, R188 ;  /* 0x000000babdbc7223 */ /* 0x000fe200000100bc */
[----:B------:R-:W-:Y:S01]  /*6ce0*/  ISETP.NE.AND P1, PT, R8, RZ, PT ;  /* 0x000000ff0800720c */ /* 0x000fe20003f25270 */
[C---:B---3--:R-:W-:Y:S01]  /*6cf0*/  FFMA.FTZ R135, R201.reuse, R135, R242 ;  /* 0x00000087c9877223 */ /* 0x048fe200000100f2 */
[----:B------:R-:W-:Y:S01]  /*6d00*/  FMUL.FTZ R134, R201, R134 ;  /* 0x00000086c9867220 */ /* 0x000fe20000410000 */
[----:B------:R-:W-:Y:S01]  /*6d10*/  SHFL.UP PT, R207, R207, 0x1, RZ ;  /* 0x04200000cfcf7989 */ /* 0x000fe200000e00ff */
[----:B------:R-:W-:Y:S01]  /*6d20*/  FFMA.FTZ R190, R191, R188, R190 ;  /* 0x000000bcbfbe7223 */ /* 0x000fe200000100be */
[----:B------:R-:W-:Y:S01]  /*6d30*/  FMUL.FTZ R242, R119, R168 ;  /* 0x000000a877f27220 */ /* 0x000fe20000410000 */
[----:B------:R-:W-:Y:S01]  /*6d40*/  FMUL.FTZ R201, R101, R186 ;  /* 0x000000ba65c97220 */ /* 0x000fe20000410000 */
[----:B------:R1:W2:Y:S01]  /*6d50*/  SHFL.UP PT, R238, R203, 0x1, RZ ;  /* 0x04200000cbee7989 */ /* 0x0002a200000e00ff */
[-C--:B------:R-:W-:Y:S01]  /*6d60*/  FFMA.FTZ R192, R220, R190.reuse, R193 ;  /* 0x000000bedcc07223 */ /* 0x080fe200000100c1 */
[----:B------:R-:W-:Y:S01]  /*6d70*/  LEA.HI R193, R8, R199, RZ, 0x1f ;  /* 0x000000c708c17211 */ /* 0x000fe200078ff8ff */
[----:B------:R-:W-:Y:S01]  /*6d80*/  FMUL.FTZ R205, R97, R190 ;  /* 0x000000be61cd7220 */ /* 0x000fe20000410000 */
[----:B------:R-:W-:Y:S01]  /*6d90*/  FMUL.FTZ R195, R103, R184 ;  /* 0x000000b867c37220 */ /* 0x000fe20000410000 */
[----:B------:R-:W-:Y:S01]  /*6da0*/  FMUL.FTZ R209, R95, R192 ;  /* 0x000000c05fd17220 */ /* 0x000fe20000410000 */
[----:B------:R-:W-:Y:S01]  /*6db0*/  @!P1 LEA R223, R141, UR12, 0x3 ;  /* 0x0000000c8ddf9c11 */ /* 0x000fe2000f8e18ff */
[----:B------:R-:W-:Y:S01]  /*6dc0*/  FMUL.FTZ R217, R70, R205 ;  /* 0x000000cd46d97220 */ /* 0x000fe20000410000 */
[----:B0-----:R-:W-:Y:S01]  /*6dd0*/  LEA R138, R193, UR12, 0x2 ;  /* 0x0000000cc18a7c11 */ /* 0x001fe2000f8e10ff */
[----:B------:R-:W-:Y:S01]  /*6de0*/  FMUL.FTZ R215, R68, R209 ;  /* 0x000000d144d77220 */ /* 0x000fe20000410000 */
[----:B-1----:R-:W-:Y:S01]  /*6df0*/  FMUL.FTZ R203, R99, R188 ;  /* 0x000000bc63cb7220 */ /* 0x002fe20000410000 */
[----:B------:R0:W-:Y:S01]  /*6e00*/  @!P1 STS.64 [R223+0x2378], R134 ;  /* 0x00237886df009388 */ /* 0x0001e20000000a00 */
[----:B------:R-:W-:Y:S01]  /*6e10*/  FMUL.FTZ R193, R105, R182 ;  /* 0x000000b669c17220 */ /* 0x000fe20000410000 */
[----:B------:R-:W-:Y:S01]  /*6e20*/  FMUL.FTZ R240, R121, R166 ;  /* 0x000000a679f07220 */ /* 0x000fe20000410000 */
[----:B------:R-:W-:Y:S01]  /*6e30*/  FMUL.FTZ R219, R72, R203 ;  /* 0x000000cb48db7220 */ /* 0x000fe20000410000 */
[----:B------:R-:W-:Y:S01]  /*6e40*/  STS [R138+0x840], R215 ;  /* 0x000840d78a007388 */ /* 0x000fe20000000800 */
[----:B------:R-:W-:-:S03]  /*6e50*/  FMUL.FTZ R221, R76, R195 ;  /* 0x000000c34cdd7220 */ /* 0x000fc60000410000 */
[----:B------:R1:W-:Y:S01]  /*6e60*/  STS [R14+0x4], R217 ;  /* 0x000004d90e007388 */ /* 0x0003e20000000800 */
[----:B0-----:R-:W-:Y:S01]  /*6e70*/  FMUL.FTZ R135, R113, R174 ;  /* 0x000000ae71877220 */ /* 0x001fe20000410000 */
[----:B--2---:R-:W-:Y:S01]  /*6e80*/  @P2 FFMA.FTZ R213, R207, R213, R238 ;  /* 0x000000d5cfd52223 */ /* 0x004fe200000100ee */
        /* <DEDUP_REMOVED lines=10> */
[----:B------:R-:W-:Y:S01]  /*6f30*/  STS [R14+0x8], R219 ;  /* 0x000008db0e007388 */ /* 0x000fe20000000800 */
[----:B------:R-:W-:Y:S01]  /*6f40*/  FFMA.FTZ R232, R191, R220, R232 ;  /* 0x000000dcbfe87223 */ /* 0x000fe200000100e8 */
[----:B------:R-:W-:Y:S01]  /*6f50*/  FMUL.FTZ R191, R86, R135 ;  /* 0x0000008756bf7220 */ /* 0x000fe20000410000 */
[----:B------:R-:W-:Y:S01]  /*6f60*/  FMUL.FTZ R213, R80, R197 ;  /* 0x000000c550d57220 */ /* 0x000fe20000410000 */
[----:B------:R-:W-:Y:S01]  /*6f70*/  STS [R14+0xc], R207 ;  /* 0x00000ccf0e007388 */ /* 0x000fe20000000800 */
[----:B------:R-:W-:Y:S01]  /*6f80*/  FFMA.FTZ R234, R189, R232, R234 ;  /* 0x000000e8bdea7223 */ /* 0x000fe200000100ea */
[----:B------:R-:W-:Y:S01]  /*6f90*/  FFMA.FTZ R177, R148, -R177, R232 ;  /* 0x800000b194b17223 */ /* 0x000fe200000100e8 */
[----:B------:R-:W-:Y:S01]  /*6fa0*/  FMUL.FTZ R189, R90, R244 ;  /* 0x000000f45abd7220 */ /* 0x000fe20000410000 */
[----:B------:R0:W-:Y:S01]  /*6fb0*/  STS [R14+0x24], R191 ;  /* 0x000024bf0e007388 */ /* 0x0001e20000000800 */
[----:B------:R-:W-:Y:S01]  /*6fc0*/  FFMA.FTZ R251, R251, R234, R0 ;  /* 0x000000eafbfb7223 */ /* 0x000fe20000010000 */
[----:B------:R-:W-:Y:S01]  /*6fd0*/  FFMA.FTZ R0, R146, -R179, R211 ;  /* 0x800000b392007223 */ /* 0x000fe200000100d3 */
[----:B------:R-:W-:Y:S01]  /*6fe0*/  FMUL.FTZ R179, R88, R246 ;  /* 0x000000f658b37220 */ /* 0x000fe20000410000 */
[----:B------:R-:W-:Y:S01]  /*6ff0*/  STS [R14+0x2c], R189 ;  /* 0x00002cbd0e007388 */ /* 0x000fe20000000800 */
[----:B------:R-:W-:Y:S01]  /*7000*/  FFMA.FTZ R228, R228, R251, R175 ;  /* 0x000000fbe4e47223 */ /* 0x000fe200000100af */
[----:B------:R-:W-:Y:S01]  /*7010*/  FFMA.FTZ R175, R147, -R236, R220 ;  /* 0x800000ec93af7223 */ /* 0x000fe200000100dc */
[----:B------:R-:W-:Y:S01]  /*7020*/  FFMA.FTZ R236, R0, R209, RZ ;  /* 0x000000d100ec7223 */ /* 0x000fe200000100ff */
[----:B------:R1:W-:Y:S01]  /*7030*/  STS [R14+0x28], R179 ;  /* 0x000028b30e007388 */ /* 0x0003e20000000800 */
[----:B------:R-:W-:Y:S01]  /*7040*/  FFMA.FTZ R249, R249, R228, R222 ;  /* 0x000000e4f9f97223 */ /* 0x000fe200000100de */
[----:B0-----:R-:W-:Y:S01]  /*7050*/  FMUL.FTZ R191, R92, R242 ;  /* 0x000000f25cbf7220 */ /* 0x001fe20000410000 */
[----:B------:R-:W-:Y:S01]  /*7060*/  FFMA.FTZ R236, R175, R205, R236 ;  /* 0x000000cdafec7223 */ /* 0x000fe200000100ec */
[----:B------:R-:W-:Y:S01]  /*7070*/  LEA.HI R222, R199, R199, RZ, 0x1b ;  /* 0x000000c7c7de7211 */ /* 0x000fe200078fd8ff */
[----:B------:R-:W-:Y:S01]  /*7080*/  FFMA.FTZ R181, R150, -R181, R251 ;  /* 0x800000b596b57223 */ /* 0x000fe200000100fb */
[----:B------:R-:W-:Y:S01]  /*7090*/  FMUL.FTZ R199, R94, R240 ;  /* 0x000000f05ec77220 */ /* 0x000fe20000410000 */
[----:B------:R-:W-:Y:S01]  /*70a0*/  FFMA.FTZ R236, R177, R203, R236 ;  /* 0x000000cbb1ec7223 */ /* 0x000fe200000100ec */
[----:B------:R0:W-:Y:S01]  /*70b0*/  STS [R14+0x30], R191 ;  /* 0x000030bf0e007388 */ /* 0x0001e20000000800 */
[----:B------:R-:W-:Y:S01]  /*70c0*/  LEA R222, R222, UR12, 0x2 ;  /* 0x0000000cdede7c11 */ /* 0x000fe2000f8e10ff */
[----:B-1----:R-:W-:Y:S01]  /*70d0*/  FFMA.FTZ R179, R149, -R218, R234 ;  /* 0x800000da95b37223 */ /* 0x002fe200000100ea */
[----:B------:R-:W-:Y:S01]  /*70e0*/  FMUL.FTZ R189, R96, R238 ;  /* 0x000000ee60bd7220 */ /* 0x000fe20000410000 */
[----:B------:R-:W-:Y:S01]  /*70f0*/  FFMA.FTZ R230, R230, R249, R183 ;  /* 0x000000f9e6e67223 */ /* 0x000fe200000100b7 */
[----:B------:R-:W-:Y:S01]  /*7100*/  FFMA.FTZ R183, R151, -R208, R228 ;  /* 0x800000d097b77223 */ /* 0x000fe200000100e4 */
[----:B------:R-:W-:Y:S01]  /*7110*/  FFMA.FTZ R218, R179, R201, R236 ;  /* 0x000000c9b3da7223 */ /* 0x000fe200000100ec */
[----:B------:R-:W-:Y:S01]  /*7120*/  FMUL.FTZ R236, R125, R162 ;  /* 0x000000a27dec7220 */ /* 0x000fe20000410000 */
[----:B------:R-:W-:Y:S01]  /*7130*/  STS [R14+0x10], R221 ;  /* 0x000010dd0e007388 */ /* 0x000fe20000000800 */
[----:B------:R-:W-:Y:S01]  /*7140*/  FFMA.FTZ R247, R247, R230, R210 ;  /* 0x000000e6f7f77223 */ /* 0x000fe200000100d2 */
[----:B------:R-:W-:Y:S01]  /*7150*/  FFMA.FTZ R218, R181, R195, R218 ;  /* 0x000000c3b5da7223 */ /* 0x000fe200000100da */
[----:B0-----:R-:W-:Y:S01]  /*7160*/  FMUL.FTZ R191, R98, R236 ;  /* 0x000000ec62bf7220 */ /* 0x001fe20000410000 */
[----:B------:R-:W-:Y:S01]  /*7170*/  STS [R14+0x14], R223 ;  /* 0x000014df0e007388 */ /* 0x000fe20000000800 */
[----:B------:R-:W-:Y:S01]  /*7180*/  FFMA.FTZ R185, R152, -R185, R249 ;  /* 0x800000b998b97223 */ /* 0x000fe200000100f9 */
[----:B------:R-:W-:Y:S01]  /*7190*/  FFMA.FTZ R218, R183, R193, R218 ;  /* 0x000000c1b7da7223 */ /* 0x000fe200000100da */
[----:B------:R-:W-:Y:S01]  /*71a0*/  FFMA.FTZ R224, R224, R247, R187 ;  /* 0x000000f7e0e07223 */ /* 0x000fe200000100bb */
[----:B------:R0:W-:Y:S01]  /*71b0*/  STS [R14+0x18], R213 ;  /* 0x000018d50e007388 */ /* 0x0001e20000000800 */
[----:B------:R-:W-:-:S02]  /*71c0*/  VIADD R193, R8, 0x40 ;  /* 0x0000004008c17836 */ /* 0x000fc40000000000 */
[----:B------:R-:W-:Y:S01]  /*71d0*/  FFMA.FTZ R218, R185, R197, R218 ;  /* 0x000000c5b9da7223 */ /* 0x000fe200000100da */
[----:B------:R-:W-:Y:S01]  /*71e0*/  FFMA.FTZ R212, R153, -R212, R230 ;  /* 0x800000d499d47223 */ /* 0x000fe200000100e6 */
[----:B------:R-:W-:Y:S01]  /*71f0*/  STS [R14+0x1c], R215 ;  /* 0x00001cd70e007388 */ /* 0x000fe20000000800 */
[C---:B------:R-:W-:Y:S01]  /*7200*/  IADD3 R195, PT, PT, R8.reuse, 0x60, RZ ;  /* 0x0000006008c37810 */ /* 0x040fe20007ffe0ff */
[C---:B------:R-:W-:Y:S01]  /*7210*/  VIADD R205, R8.reuse, 0x100 ;  /* 0x0000010008cd7836 */ /* 0x040fe20000000000 */
[C---:B------:R-:W-:Y:S01]  /*7220*/  IADD3 R197, PT, PT, R8.reuse, 0x80, RZ ;  /* 0x0000008008c57810 */ /* 0x040fe20007ffe0ff */
[----:B------:R-:W-:Y:S01]  /*7230*/  STS [R14+0x20], R217 ;  /* 0x000020d90e007388 */ /* 0x000fe20000000800 */
[C---:B------:R-:W-:Y:S01]  /*7240*/  IADD3 R201, PT, PT, R8.reuse, 0xc0, RZ ;  /* 0x000000c008c97810 */ /* 0x040fe20007ffe0ff */
[----:B------:R-:W-:Y:S01]  /*7250*/  FFMA.FTZ R243, R243, R224, R206 ;  /* 0x000000e0f3f37223 */ /* 0x000fe200000100ce */
[----:B------:R-:W-:Y:S01]  /*7260*/  IADD3 R203, PT, PT, R8, 0xe0, RZ ;  /* 0x000000e008cb7810 */ /* 0x000fe20007ffe0ff */
[----:B------:R1:W-:Y:S01]  /*7270*/  STS [R222+0x874], R199 ;  /* 0x000874c7de007388 */ /* 0x0003e20000000800 */
[----:B------:R-:W-:Y:S01]  /*7280*/  FFMA.FTZ R218, R212, R214, R218 ;  /* 0x000000d6d4da7223 */ /* 0x000fe200000100da */
[C---:B------:R-:W-:Y:S01]  /*7290*/  IADD3 R207, PT, PT, R8.reuse, 0x120, RZ ;  /* 0x0000012008cf7810 */ /* 0x040fe20007ffe0ff */
[C---:B0-----:R-:W-:Y:S01]  /*72a0*/  VIADD R213, R8.reuse, 0x160 ;  /* 0x0000016008d57836 */ /* 0x041fe20000000000 */
[----:B------:R0:W-:Y:S01]  /*72b0*/  STS [R222+0x878], R189 ;  /* 0x000878bdde007388 */ /* 0x0001e20000000800 */
[C---:B------:R-:W-:Y:S01]  /*72c0*/  IADD3 R209, PT, PT, R8.reuse, 0x140, RZ ;  /* 0x0000014008d17810 */ /* 0x040fe20007ffe0ff */
[----:B------:R-:W-:-:S02]  /*72d0*/  VIADD R219, R8, 0x1c0 ;  /* 0x000001c008db7836 */ /* 0x000fc40000000000 */
[----:B------:R-:W-:Y:S01]  /*72e0*/  FFMA.FTZ R214, R154, -R139, R247 ;  /* 0x8000008b9ad67223 */ /* 0x000fe200000100f7 */
[----:B------:R2:W-:Y:S01]  /*72f0*/  STS [R222+0x87c], R191 ;  /* 0x00087cbfde007388 */ /* 0x0005e20000000800 */
[C---:B------:R-:W-:Y:S01]  /*7300*/  IADD3 R187, PT, PT, R8.reuse, 0x20, RZ ;  /* 0x0000002008bb7810 */ /* 0x040fe20007ffe0ff */
[C---:B-1----:R-:W-:Y:S01]  /*7310*/  VIADD R199, R8.reuse, 0xa0 ;  /* 0x000000a008c77836 */ /* 0x042fe20000000000 */
[----:B------:R-:W-:Y:S01]  /*7320*/  IADD3 R215, PT, PT, R8, 0x180, RZ ;  /* 0x0000018008d77810 */ /* 0x000fe20007ffe0ff */
[----:B------:R-:W-:Y:S01]  /*7330*/  FFMA.FTZ R226, R226, R243, R137 ;  /* 0x000000f3e2e27223 */ /* 0x000fe20000010089 */
[----:B------:R-:W-:Y:S01]  /*7340*/  IADD3 R217, PT, PT, R8, 0x1a0, RZ ;  /* 0x000001a008d97810 */ /* 0x000fe20007ffe0ff */
[----:B------:R-:W-:Y:S01]  /*7350*/  FFMA.FTZ R137, R214, R134, R218 ;  /* 0x00000086d6897223 */ /* 0x000fe200000100da */
[----:B0-----:R-:W-:Y:S01]  /*7360*/  LEA.HI R189, R193, R8, RZ, 0x1b ;  /* 0x00000008c1bd7211 */ /* 0x001fe200078fd8ff */
[----:B------:R-:W-:Y:S01]  /*7370*/  FFMA.FTZ R216, R155, -R216, R224 ;  /* 0x800000d89bd87223 */ /* 0x000fe200000100e0 */
[----:B------:R-:W-:Y:S01]  /*7380*/  IADD3 R221, PT, PT, R8, 0x1e0, RZ ;  /* 0x000001e008dd7810 */ /* 0x000fe20007ffe0ff */
[----:B------:R-:W-:Y:S01]  /*7390*/  FMUL.FTZ R248, R50, R211 ;  /* 0x000000d332f87220 */ /* 0x000fe20000410000 */
[----:B------:R-:W-:Y:S01]  /*73a0*/  BAR.SYNC.DEFER_BLOCKING 0x0 ;  /* 0x0000000000007b1d */ /* 0x000fe20000010000 */
[-C--:B--2---:R-:W-:Y:S01]  /*73b0*/  LEA.HI R191, R195, R8.reuse, RZ, 0x1b ;  /* 0x00000008c3bf7211 */ /* 0x084fe200078fd8ff */
[----:B------:R-:W-:Y:S01]  /*73c0*/  FFMA.FTZ R218, R216, R135, R137 ;  /* 0x00000087d8da7223 */ /* 0x000fe20000010089 */
[-C--:B------:R-:W-:Y:S01]  /*73d0*/  LEA.HI R193, R197, R8.reuse, RZ, 0x1b ;  /* 0x00000008c5c17211 */ /* 0x080fe200078fd8ff */
[----:B------:R-:W-:Y:S01]  /*73e0*/  IMAD.MOV.U32 R135, RZ, RZ, RZ ;  /* 0x000000ffff877224 */ /* 0x000fe200078e00ff */
[----:B------:R-:W-:Y:S01]  /*73f0*/  LEA.HI R195, R199, R8, RZ, 0x1b ;  /* 0x00000008c7c37211 */ /* 0x000fe200078fd8ff */
[----:B------:R-:W-:Y:S01]  /*7400*/  FFMA.FTZ R245, R245, R226, R136 ;  /* 0x000000e2f5f57223 */ /* 0x000fe20000010088 */
[-C--:B------:R-:W-:Y:S01]  /*7410*/  LEA.HI R197, R201, R8.reuse, RZ, 0x1b ;  /* 0x00000008c9c57211 */ /* 0x080fe200078fd8ff */
[----:B------:R-:W-:Y:S01]  /*7420*/  FFMA.FTZ R169, R156, -R169, R243 ;  /* 0x800000a99ca97223 */ /* 0x000fe200000100f3 */
[-C--:B------:R-:W-:Y:S01]  /*7430*/  LEA.HI R199, R203, R8.reuse, RZ, 0x1b ;  /* 0x00000008cbc77211 */ /* 0x080fe200078fd8ff */
[----:B------:R-:W-:Y:S01]  /*7440*/  FFMA.FTZ R200, R171, R245, R200 ;  /* 0x000000f5abc87223 */ /* 0x000fe200000100c8 */
[----:B------:R-:W-:Y:S01]  /*7450*/  LEA.HI R201, R205, R8, RZ, 0x1b ;  /* 0x00000008cdc97211 */ /* 0x000fe200078fd8ff */
[----:B------:R-:W-:Y:S01]  /*7460*/  FFMA.FTZ R218, R169, R246, R218 ;  /* 0x000000f6a9da7223 */ /* 0x000fe200000100da */
[----:B------:R-:W-:Y:S01]  /*7470*/  LEA.HI R203, R207, R8, RZ, 0x1b ;  /* 0x00000008cfcb7211 */ /* 0x000fe200078fd8ff */
[----:B------:R-:W-:Y:S01]  /*7480*/  FFMA.FTZ R171, R167, R200, R202 ;  /* 0x000000c8a7ab7223 */ /* 0x000fe200000100ca */
[-C--:B------:R-:W-:Y:S01]  /*7490*/  LEA.HI R205, R209, R8.reuse, RZ, 0x1b ;  /* 0x00000008d1cd7211 */ /* 0x080fe200078fd8ff */
[----:B------:R-:W-:Y:S01]  /*74a0*/  FFMA.FTZ R163, R158, -R163, R245 ;  /* 0x800000a39ea37223 */ /* 0x000fe200000100f5 */
[-C--:B------:R-:W-:Y:S01]  /*74b0*/  LEA.HI R187, R187, R8.reuse, RZ, 0x1b ;  /* 0x00000008bbbb7211 */ /* 0x080fe200078fd8ff */
[----:B------:R-:W-:Y:S01]  /*74c0*/  FMUL.FTZ R249, R59, R249 ;  /* 0x000000f93bf97220 */ /* 0x000fe20000410000 */
[-C--:B------:R-:W-:Y:S01]  /*74d0*/  LEA.HI R206, R213, R8.reuse, RZ, 0x1b ;  /* 0x00000008d5ce7211 */ /* 0x080fe200078fd8ff */
[----:B------:R-:W-:Y:S01]  /*74e0*/  FMUL.FTZ R247, R63, R247 ;  /* 0x000000f73ff77220 */ /* 0x000fe20000410000 */
[-C--:B------:R-:W-:Y:S01]  /*74f0*/  LEA.HI R207, R215, R8.reuse, RZ, 0x1b ;  /* 0x00000008d7cf7211 */ /* 0x080fe200078fd8ff */
[----:B------:R-:W-:Y:S01]  /*7500*/  FFMA.FTZ R204, R165, R171, R204 ;  /* 0x000000aba5cc7223 */ /* 0x000fe200000100cc */
[-C--:B------:R-:W-:Y:S01]  /*7510*/  LEA.HI R208, R217, R8.reuse, RZ, 0x1b ;  /* 0x00000008d9d07211 */ /* 0x080fe200078fd8ff */
[----:B------:R-:W0:Y:S01]  /*7520*/  LDS R211, [R15] ;  /* 0x000000000fd37984 */ /* 0x000e220000000800 */
[----:B------:R-:W-:Y:S01]  /*7530*/  LEA.HI R209, R219, R8, RZ, 0x1b ;  /* 0x00000008dbd17211 */ /* 0x000fe200078fd8ff */
[----:B------:R-:W-:Y:S01]  /*7540*/  FFMA.FTZ R167, R159, -R196, R200 ;  /* 0x800000c49fa77223 */ /* 0x000fe200000100c8 */
[-C--:B------:R-:W-:Y:S01]  /*7550*/  LEA.HI R210, R221, R8.reuse, RZ, 0x1b ;  /* 0x00000008ddd27211 */ /* 0x080fe200078fd8ff */
[----:B------:R-:W-:Y:S01]  /*7560*/  FFMA.FTZ R173, R160, -R173, R171 ;  /* 0x800000ada0ad7223 */ /* 0x000fe200000100ab */
[----:B------:R-:W-:Y:S01]  /*7570*/  MOV R134, R8 ;  /* 0x0000000800867202 */ /* 0x000fe20000000f00 */
[----:B------:R-:W-:Y:S01]  /*7580*/  FMUL.FTZ R220, R49, R220 ;  /* 0x000000dc31dc7220 */ /* 0x000fe20000410000 */
[----:B------:R-:W-:Y:S01]  /*7590*/  LEA R187, R187, UR12, 0x2 ;  /* 0x0000000cbbbb7c11 */ /* 0x000fe2000f8e10ff */
[----:B------:R-:W-:Y:S01]  /*75a0*/  FMUL.FTZ R232, R51, R232 ;  /* 0x000000e833e87220 */ /* 0x000fe20000410000 */
[----:B------:R-:W-:Y:S01]  /*75b0*/  LEA R189, R189, UR12, 0x2 ;  /* 0x0000000cbdbd7c11 */ /* 0x000fe2000f8e10ff */
[----:B------:R-:W-:Y:S01]  /*75c0*/  IMAD.WIDE.U32 R136, R132, UR33, R134 ;  /* 0x0000002184887c25 */ /* 0x000fe2000f8e0086 */
[----:B------:R-:W-:Y:S01]  /*75d0*/  LEA R191, R191, UR12, 0x2 ;  /* 0x0000000cbfbf7c11 */ /* 0x000fe2000f8e10ff */
[----:B------:R-:W1:Y:S01]  /*75e0*/  LDS R213, [R187+0x8c0] ;  /* 0x0008c000bbd57984 */ /* 0x000e620000000800 */
[----:B------:R-:W-:Y:S01]  /*75f0*/  LEA R193, R193, UR12, 0x2 ;  /* 0x0000000cc1c17c11 */ /* 0x000fe2000f8e10ff */
[----:B------:R-:W-:Y:S01]  /*7600*/  IMAD R137, R133, UR33, R137 ;  /* 0x0000002185897c24 */ /* 0x000fe2000f8e0289 */
[----:B------:R-:W-:Y:S01]  /*7610*/  LEA R195, R195, UR12, 0x2 ;  /* 0x0000000cc3c37c11 */ /* 0x000fe2000f8e10ff */
[----:B------:R-:W2:Y:S01]  /*7620*/  LDS R215, [R189+0x940] ;  /* 0x00094000bdd77984 */ /* 0x000ea20000000800 */
[----:B------:R-:W-:Y:S01]  /*7630*/  LEA R197, R197, UR12, 0x2 ;  /* 0x0000000cc5c57c11 */ /* 0x000fe2000f8e10ff */
[----:B------:R-:W-:Y:S01]  /*7640*/  IMAD.WIDE.U32 R136, R4, UR34, R136 ;  /* 0x0000002204887c25 */ /* 0x000fe2000f8e0088 */
[----:B------:R-:W-:Y:S01]  /*7650*/  LEA R199, R199, UR12, 0x2 ;  /* 0x0000000cc7c77c11 */ /* 0x000fe2000f8e10ff */
[----:B------:R-:W3:Y:S01]  /*7660*/  LDS R217, [R191+0x9c0] ;  /* 0x0009c000bfd97984 */ /* 0x000ee20000000800 */
[----:B------:R-:W-:Y:S01]  /*7670*/  LEA R201, R201, UR12, 0x2 ;  /* 0x0000000cc9c97c11 */ /* 0x000fe2000f8e10ff */
[----:B------:R-:W-:Y:S01]  /*7680*/  IMAD.WIDE.U32 R134, R130, UR33, R134 ;  /* 0x0000002182867c25 */ /* 0x000fe2000f8e0086 */
[----:B------:R-:W-:Y:S01]  /*7690*/  LEA R203, R203, UR12, 0x2 ;  /* 0x0000000ccbcb7c11 */ /* 0x000fe2000f8e10ff */
[----:B------:R-:W4:Y:S01]  /*76a0*/  LDS R219, [R193+0xa40] ;  /* 0x000a4000c1db7984 */ /* 0x000f220000000800 */
[----:B------:R-:W-:Y:S01]  /*76b0*/  LEA R205, R205, UR12, 0x2 ;  /* 0x0000000ccdcd7c11 */ /* 0x000fe2000f8e10ff */
[----:B------:R-:W-:Y:S01]  /*76c0*/  IMAD R135, R131, UR33, R135 ;  /* 0x0000002183877c24 */ /* 0x000fe2000f8e0287 */
[----:B------:R-:W-:Y:S01]  /*76d0*/  LEA R206, R206, UR12, 0x2 ;  /* 0x0000000ccece7c11 */ /* 0x000fe2000f8e10ff */
[----:B------:R-:W0:Y:S01]  /*76e0*/  LDS R221, [R195+0xac0] ;  /* 0x000ac000c3dd7984 */ /* 0x000e220000000800 */
[----:B------:R-:W-:Y:S01]  /*76f0*/  LEA R207, R207, UR12, 0x2 ;  /* 0x0000000ccfcf7c11 */ /* 0x000fe2000f8e10ff */
[----:B------:R-:W-:Y:S01]  /*7700*/  IMAD.WIDE.U32 R134, R4, UR36, R134 ;  /* 0x0000002404867c25 */ /* 0x000fe2000f8e0086 */
[----:B------:R-:W-:Y:S01]  /*7710*/  LEA R208, R208, UR12, 0x2 ;  /* 0x0000000cd0d07c11 */ /* 0x000fe2000f8e10ff */
[----:B------:R-:W0:Y:S01]  /*7720*/  LDS R223, [R197+0xb40] ;  /* 0x000b4000c5df7984 */ /* 0x000e220000000800 */
[----:B------:R-:W-:Y:S01]  /*7730*/  LEA R209, R209, UR12, 0x2 ;  /* 0x0000000cd1d17c11 */ /* 0x000fe2000f8e10ff */
[----:B------:R-:W-:Y:S01]  /*7740*/  FMUL.FTZ R234, R53, R234 ;  /* 0x000000ea35ea7220 */ /* 0x000fe20000410000 */
[----:B------:R-:W-:Y:S01]  /*7750*/  LEA R210, R210, UR12, 0x2 ;  /* 0x0000000cd2d27c11 */ /* 0x000fe2000f8e10ff */
[----:B------:R-:W0:Y:S01]  /*7760*/  LDS R225, [R199+0xbc0] ;  /* 0x000bc000c7e17984 */ /* 0x000e220000000800 */
[----:B------:R-:W-:Y:S01]  /*7770*/  IADD3 R136, P2, PT, R136, UR6, RZ ;  /* 0x0000000688887c10 */ /* 0x000fe2000ff5e0ff */
[----:B------:R-:W-:Y:S01]  /*7780*/  FMUL.FTZ R251, R55, R251 ;  /* 0x000000fb37fb7220 */ /* 0x000fe20000410000 */
[----:B------:R-:W-:Y:S01]  /*7790*/  FMUL.FTZ R228, R57, R228 ;  /* 0x000000e439e47220 */ /* 0x000fe20000410000 */
[----:B------:R-:W0:Y:S01]  /*77a0*/  LDS R227, [R201+0xc40] ;  /* 0x000c4000c9e37984 */ /* 0x000e220000000800 */
[----:B------:R-:W-:Y:S01]  /*77b0*/  FMUL.FTZ R230, R61, R230 ;  /* 0x000000e63de67220 */ /* 0x000fe20000410000 */
[----:B------:R-:W-:Y:S01]  /*77c0*/  FMUL.FTZ R224, R65, R224 ;  /* 0x000000e041e07220 */ /* 0x000fe20000410000 */
[----:B------:R-:W-:Y:S01]  /*77d0*/  FMUL.FTZ R243, R67, R243 ;  /* 0x000000f343f37220 */ /* 0x000fe20000410000 */
[----:B------:R-:W0:Y:S01]  /*77e0*/  LDS R229, [R203+0xcc0] ;  /* 0x000cc000cbe57984 */ /* 0x000e220000000800 */
[----:B------:R-:W-:Y:S01]  /*77f0*/  FMUL.FTZ R245, R71, R245 ;  /* 0x000000f547f57220 */ /* 0x000fe20000410000 */
[----:B------:R-:W-:Y:S01]  /*7800*/  FMUL.FTZ R171, R75, R171 ;  /* 0x000000ab4bab7220 */ /* 0x000fe20000410000 */
[----:B------:R-:W-:Y:S01]  /*7810*/  FFMA.FTZ R165, R161, -R198, R204 ;  /* 0x800000c6a1a57223 */ /* 0x000fe200000100cc */
        /* <DEDUP_REMOVED lines=9> */
[----:B-----5:R-:W-:-:S03]  /*78b0*/  SHF.R.S32.HI R138, RZ, 0x1f, R4 ;  /* 0x0000001fff8a7819 */ /* 0x020fc60000011404 */
[----:B------:R0:W-:Y:S01]  /*78c0*/  STS [R14+0x844], R220 ;  /* 0x000844dc0e007388 */ /* 0x0001e20000000800 */
[----:B-1----:R-:W-:Y:S01]  /*78d0*/  FMUL.FTZ R249, R73, R200 ;  /* 0x000000c849f97220 */ /* 0x002fe20000410000 */
[----:B------:R-:W-:Y:S02]  /*78e0*/  IMAD R139, R138, UR34, RZ ;  /* 0x000000228a8b7c24 */ /* 0x000fe4000f8e02ff */
[----:B------:R1:W-:Y:S01]  /*78f0*/  STS [R14+0x848], R232 ;  /* 0x000848e80e007388 */ /* 0x0003e20000000800 */
[----:B--2---:R-:W-:Y:S01]  /*7900*/  FMUL.FTZ R247, R77, R204 ;  /* 0x000000cc4df77220 */ /* 0x004fe20000410000 */
[----:B------:R-:W-:Y:S02]  /*7910*/  IMAD R139, R4, UR35, R139 ;  /* 0x00000023048b7c24 */ /* 0x000fe4000f8e028b */
[----:B------:R1:W-:Y:S03]  /*7920*/  STS [R14+0x84c], R234 ;  /* 0x00084cea0e007388 */ /* 0x0003e60000000800 */
[----:B------:R-:W-:Y:S01]  /*7930*/  IADD3.X R137, PT, PT, R137, R139, RZ, P2, !PT ;  /* 0x0000008b89897210 */ /* 0x000fe200017fe4ff */
[----:B------:R-:W-:Y:S01]  /*7940*/  IMAD R139, R138, UR36, RZ ;  /* 0x000000248a8b7c24 */ /* 0x000fe2000f8e02ff */
[----:B------:R-:W-:Y:S01]  /*7950*/  IADD3 R138, P2, PT, R134, UR6, RZ ;  /* 0x00000006868a7c10 */ /* 0x000fe2000ff5e0ff */
[----:B------:R1:W-:Y:S02]  /*7960*/  STS [R14+0x850], R251 ;  /* 0x000850fb0e007388 */ /* 0x0003e40000000800 */
[----:B------:R-:W-:-:S02]  /*7970*/  IMAD R139, R4, UR37, R139 ;  /* 0x00000025048b7c24 */ /* 0x000fc4000f8e028b */
[----:B------:R-:W-:Y:S01]  /*7980*/  IMAD.WIDE.U32 R136, R141, R128, R136 ;  /* 0x000000808d887225 */ /* 0x000fe200078e0088 */
[----:B------:R1:W-:Y:S02]  /*7990*/  STS [R14+0x854], R228 ;  /* 0x000854e40e007388 */ /* 0x0003e40000000800 */
[----:B------:R-:W-:Y:S01]  /*79a0*/  IADD3.X R139, PT, PT, R135, R139, RZ, P2, !PT ;  /* 0x0000008b878b7210 */ /* 0x000fe200017fe4ff */
[C---:B------:R-:W-:Y:S01]  /*79b0*/  IMAD R135, R141.reuse, R129, R137 ;  /* 0x000000818d877224 */ /* 0x040fe200078e0289 */
[C---:B------:R-:W-:Y:S01]  /*79c0*/  LEA R134, P2, R136.reuse, UR40, 0x2 ;  /* 0x0000002888867c11 */ /* 0x040fe2000f8410ff */
[----:B------:R1:W-:Y:S01]  /*79d0*/  STS [R14+0x85c], R230 ;  /* 0x00085ce60e007388 */ /* 0x0003e20000000800 */
[C---:B------:R-:W-:Y:S02]  /*79e0*/  IMAD.WIDE.U32 R138, R141.reuse, UR38, R138 ;  /* 0x000000268d8a7c25 */ /* 0x040fe4000f8e008a */
[----:B------:R-:W-:Y:S01]  /*79f0*/  LEA.HI.X R135, R136, UR41, R135, 0x2, P2 ;  /* 0x0000002988877c11 */ /* 0x000fe200090f1487 */
[----:B------:R1:W-:Y:S01]  /*7a00*/  STS [R14+0x864], R224 ;  /* 0x000864e00e007388 */ /* 0x0003e20000000800 */
[----:B------:R-:W-:Y:S01]  /*7a10*/  IMAD R137, R141, UR39, R139 ;  /* 0x000000278d897c24 */ /* 0x000fe2000f8e028b */
[C---:B------:R-:W-:Y:S01]  /*7a20*/  LEA R136, P2, R138.reuse, UR42, 0x2 ;  /* 0x0000002a8a887c11 */ /* 0x040fe2000f8410ff */
[----:B------:R-:W-:Y:S01]  /*7a30*/  FFMA.FTZ R139, R157, -R194, R226 ;  /* 0x800000c29d8b7223 */ /* 0x000fe200000100e2 */
[----:B------:R-:W-:Y:S01]  /*7a40*/  FMUL.FTZ R226, R69, R226 ;  /* 0x000000e245e27220 */ /* 0x000fe20000410000 */
[----:B------:R1:W-:Y:S01]  /*7a50*/  STS [R14+0x868], R243 ;  /* 0x000868f30e007388 */ /* 0x0003e20000000800 */
[----:B------:R-:W-:Y:S01]  /*7a60*/  LEA.HI.X R137, R138, UR43, R137, 0x2, P2 ;  /* 0x0000002b8a897c11 */ /* 0x000fe200090f1489 */
[----:B------:R-:W-:-:S02]  /*7a70*/  IMAD.U32 R138, RZ, RZ, UR13 ;  /* 0x0000000dff8a7e24 */ /* 0x000fc4000f8e00ff */
[----:B------:R-:W-:Y:S01]  /*7a80*/  FFMA.FTZ R218, R139, R244, R218 ;  /* 0x000000f48bda7223 */ /* 0x000fe200000100da */
[----:B------:R1:W-:Y:S02]  /*7a90*/  STS [R14+0x86c], R226 ;  /* 0x00086ce20e007388 */ /* 0x0003e40000000800 */
[----:B------:R-:W-:Y:S01]  /*7aa0*/  IADD3 R138, PT, PT, R138, -UR6, -R8 ;  /* 0x800000068a8a7c10 */ /* 0x000fe2000fffe808 */
[----:B------:R-:W-:Y:S01]  /*7ab0*/  FFMA.FTZ R218, R163, R242, R218 ;  /* 0x000000f2a3da7223 */ /* 0x000fe200000100da */
[----:B------:R1:W-:Y:S02]  /*7ac0*/  STS [R14+0x870], R245 ;  /* 0x000870f50e007388 */ /* 0x0003e40000000800 */
[C---:B------:R-:W-:Y:S01]  /*7ad0*/  ISETP.GE.AND P2, PT, R138.reuse, 0x1, PT ;  /* 0x000000018a00780c */ /* 0x040fe20003f46270 */
[----:B------:R-:W-:Y:S01]  /*7ae0*/  FFMA.FTZ R218, R167, R240, R218 ;  /* 0x000000f0a7da7223 */ /* 0x000fe200000100da */
[----:B------:R1:W-:Y:S01]  /*7af0*/  STS [R222+0x10b4], R249 ;  /* 0x0010b4f9de007388 */ /* 0x0003e20000000800 */
[----:B------:R-:W-:-:S02]  /*7b00*/  ISETP.GE.AND P3, PT, R138, 0x21, PT ;  /* 0x000000218a00780c */ /* 0x000fc40003f66270 */
[----:B------:R-:W-:Y:S01]  /*7b10*/  FFMA.FTZ R218, R173, R238, R218 ;  /* 0x000000eeadda7223 */ /* 0x000fe200000100da */
[----:B------:R1:W-:Y:S01]  /*7b20*/  STS [R222+0x10b8], R171 ;  /* 0x0010b8abde007388 */ /* 0x0003e20000000800 */
[C---:B------:R-:W-:Y:S02]  /*7b30*/  ISETP.GE.AND P4, PT, R138.reuse, 0x41, PT ;  /* 0x000000418a00780c */ /* 0x040fe40003f86270 */
[----:B------:R-:W-:Y:S01]  /*7b40*/  FFMA.FTZ R236, R165, R236, R218 ;  /* 0x000000eca5ec7223 */ /* 0x000fe200000100da */
[----:B------:R1:W-:Y:S01]  /*7b50*/  STS [R222+0x10bc], R247 ;  /* 0x0010bcf7de007388 */ /* 0x0003e20000000800 */
[----:B------:R-:W-:Y:S01]  /*7b60*/  BAR.SYNC.DEFER_BLOCKING 0x0 ;  /* 0x0000000000007b1d */ /* 0x000fe20000010000 */
[----:B------:R-:W-:-:S05]  /*7b70*/  ISETP.GE.AND P6, PT, R138, 0x61, PT ;  /* 0x000000618a00780c */ /* 0x000fca0003fc6270 */
[----:B0--34-:R-:W-:Y:S08]  /*7b80*/  @!P2 BRA `(.L_x_7308) ;  /* 0x00000000000ca947 */ /* 0x019ff00003800000 */
[----:B-1----:R-:W0:Y:S04]  /*7b90*/  LDS R171, [R15+0x840] ;  /* 0x000840000fab7984 */ /* 0x002e280000000800 */
[----:B------:R2:W-:Y:S04]  /*7ba0*/  REDG.E.ADD.F32.FTZ.RN.STRONG.GPU desc[UR26][R134.64], R211 ;  /* 0x000000d3860079a6 */ /* 0x0005e8000c12f31a */
[----:B0-----:R2:W-:Y:S02]  /*7bb0*/  REDG.E.ADD.F32.FTZ.RN.STRONG.GPU desc[UR26][R136.64], R171 ;  /* 0x000000ab880079a6 */ /* 0x0015e4000c12f31a */
.L_x_7308:
[----:B------:R-:W-:Y:S05]  /*7bc0*/  BSYNC.RECONVERGENT B0 ;  /* 0x0000000000007941 */ /* 0x000fea0003800200 */
.L_x_7307:
[----:B------:R-:W0:Y:S01]  /*7bd0*/  LDS R187, [R187+0x1100] ;  /* 0x00110000bbbb7984 */ /* 0x000e220000000800 */
[----:B------:R-:W-:Y:S04]  /*7be0*/  BSSY.RECONVERGENT B0, `(.L_x_7309) ;  /* 0x0000004000007945 */ /* 0x000fe80003800200 */
[----:B------:R-:W-:Y:S05]  /*7bf0*/  @!P3 BRA `(.L_x_7310) ;  /* 0x000000000008b947 */ /* 0x000fea0003800000 */
[----:B------:R3:W-:Y:S04]  /*7c00*/  REDG.E.ADD.F32.FTZ.RN.STRONG.GPU desc[UR26][R134.64+0x80], R213 ;  /* 0x000080d5860079a6 */ /* 0x0007e8000c12f31a */
[----:B0-----:R3:W-:Y:S02]  /*7c10*/  REDG.E.ADD.F32.FTZ.RN.STRONG.GPU desc[UR26][R136.64+0x80], R187 ;  /* 0x000080bb880079a6 */ /* 0x0017e4000c12f31a */
.L_x_7310:
[----:B------:R-:W-:Y:S05]  /*7c20*/  BSYNC.RECONVERGENT B0 ;  /* 0x0000000000007941 */ /* 0x000fea0003800200 */
.L_x_7309:
[----:B------:R-:W4:Y:S01]  /*7c30*/  LDS R189, [R189+0x1180] ;  /* 0x00118000bdbd7984 */ /* 0x000f220000000800 */
[----:B------:R-:W-:Y:S04]  /*7c40*/  BSSY.RECONVERGENT B0, `(.L_x_7311) ;  /* 0x0000004000007945 */ /* 0x000fe80003800200 */
[----:B------:R-:W-:Y:S05]  /*7c50*/  @!P4 BRA `(.L_x_7312) ;  /* 0x000000000008c947 */ /* 0x000fea0003800000 */
[----:B------:R0:W-:Y:S04]  /*7c60*/  REDG.E.ADD.F32.FTZ.RN.STRONG.GPU desc[UR26][R134.64+0x100], R215 ;  /* 0x000100d7860079a6 */ /* 0x0001e8000c12f31a */
[----:B----4-:R4:W-:Y:S02]  /*7c70*/  REDG.E.ADD.F32.FTZ.RN.STRONG.GPU desc[UR26][R136.64+0x100], R189 ;  /* 0x000100bd880079a6 */ /* 0x0109e4000c12f31a */
.L_x_7312:
[----:B------:R-:W-:Y:S05]  /*7c80*/  BSYNC.RECONVERGENT B0 ;  /* 0x0000000000007941 */ /* 0x000fea0003800200 */
.L_x_7311:
        /* <DEDUP_REMOVED lines=9> */
.L_x_7314:
[----:B------:R-:W-:Y:S05]  /*7d20*/  BSYNC.RECONVERGENT B0 ;  /* 0x0000000000007941 */ /* 0x000fea0003800200 */
.L_x_7313:
[----:B------:R-:W0:Y:S01]  /*7d30*/  LDS R193, [R193+0x1280] ;  /* 0x00128000c1c17984 */ /* 0x000e220000000800 */
[----:B------:R-:W-:Y:S04]  /*7d40*/  BSSY.RECONVERGENT B0, `(.L_x_7315) ;  /* 0x0000004000007945 */ /* 0x000fe80003800200 */
[----:B------:R-:W-:Y:S05]  /*7d50*/  @!P2 BRA `(.L_x_7316) ;  /* 0x000000000008a947 */ /* 0x000fea0003800000 */
[----:B------:R1:W-:Y:S04]  /*7d60*/  REDG.E.ADD.F32.FTZ.RN.STRONG.GPU desc[UR26][R134.64+0x200], R219 ;  /* 0x000200db860079a6 */ /* 0x0003e8000c12f31a */
[----:B0-----:R1:W-:Y:S02]  /*7d70*/  REDG.E.ADD.F32.FTZ.RN.STRONG.GPU desc[UR26][R136.64+0x200], R193 ;  /* 0x000200c1880079a6 */ /* 0x0013e4000c12f31a */
.L_x_7316:
[----:B------:R-:W-:Y:S05]  /*7d80*/  BSYNC.RECONVERGENT B0 ;  /* 0x0000000000007941 */ /* 0x000fea0003800200 */
.L_x_7315:
[----:B------:R-:W0:Y:S01]  /*7d90*/  LDS R195, [R195+0x1300] ;  /* 0x00130000c3c37984 */ /* 0x000e220000000800 */
[----:B------:R-:W-:Y:S04]  /*7da0*/  BSSY.RECONVERGENT B0, `(.L_x_7317) ;  /* 0x0000004000007945 */ /* 0x000fe80003800200 */
[----:B------:R-:W-:Y:S05]  /*7db0*/  @!P4 BRA `(.L_x_7318) ;  /* 0x000000000008c947 */ /* 0x000fea0003800000 */
[----:B------:R1:W-:Y:S04]  /*7dc0*/  REDG.E.ADD.F32.FTZ.RN.STRONG.GPU desc[UR26][R134.64+0x280], R221 ;  /* 0x000280dd860079a6 */ /* 0x0003e8000c12f31a */
[----:B0-----:R1:W-:Y:S02]  /*7dd0*/  REDG.E.ADD.F32.FTZ.RN.STRONG.GPU desc[UR26][R136.64+0x280], R195 ;  /* 0x000280c3880079a6 */ /* 0x0013e4000c12f31a */
.L_x_7318:
[----:B------:R-:W-:Y:S05]  /*7de0*/  BSYNC.RECONVERGENT B0 ;  /* 0x0000000000007941 */ /* 0x000fea0003800200 */
.L_x_7317:
[----:B------:R-:W0:Y:S01]  /*7df0*/  LDS R197, [R197+0x1380] ;  /* 0x00138000c5c57984 */ /* 0x000e220000000800 */
[----:B------:R-:W-:Y:S04]  /*7e00*/  BSSY.RECONVERGENT B0, `(.L_x_7319) ;  /* 0x0000004000007945 */ /* 0x000fe80003800200 */
[----:B------:R-:W-:Y:S05]  /*7e10*/  @!P5 BRA `(.L_x_7320) ;  /* 0x000000000008d947 */ /* 0x000fea0003800000 */
[----:B------:R1:W-:Y:S04]  /*7e20*/  REDG.E.ADD.F32.FTZ.RN.STRONG.GPU desc[UR26][R134.64+0x300], R223 ;  /* 0x000300df860079a6 */ /* 0x0003e8000c12f31a */
[----:B0-----:R1:W-:Y:S02]  /*7e30*/  REDG.E.ADD.F32.FTZ.RN.STRONG.GPU desc[UR26][R136.64+0x300], R197 ;  /* 0x000300c5880079a6 */ /* 0x0013e4000c12f31a */
.L_x_7320:
[----:B------:R-:W-:Y:S05]  /*7e40*/  BSYNC.RECONVERGENT B0 ;  /* 0x0000000000007941 */ /* 0x000fea0003800200 */
.L_x_7319:
        /* <DEDUP_REMOVED lines=9> */
.L_x_7322:
[----:B------:R-:W-:Y:S05]  /*7ee0*/  BSYNC.RECONVERGENT B0 ;  /* 0x0000000000007941 */ /* 0x000fea0003800200 */
.L_x_7321:
[----:B------:R-:W0:Y:S01]  /*7ef0*/  LDS R201, [R201+0x1480] ;  /* 0x00148000c9c97984 */ /* 0x000e220000000800 */
[----:B------:R-:W-:Y:S04]  /*7f00*/  BSSY.RECONVERGENT B0, `(.L_x_7323) ;  /* 0x0000004000007945 */ /* 0x000fe80003800200 */
[----:B------:R-:W-:Y:S05]  /*7f10*/  @!P4 BRA `(.L_x_7324) ;  /* 0x000000000008c947 */ /* 0x000fea0003800000 */
[----:B------:R1:W-:Y:S04]  /*7f20*/  REDG.E.ADD.F32.FTZ.RN.STRONG.GPU desc[UR26][R134.64+0x400], R227 ;  /* 0x000400e3860079a6 */ /* 0x0003e8000c12f31a */
[----:B0-----:R1:W-:Y:S02]  /*7f30*/  REDG.E.ADD.F32.FTZ.RN.STRONG.GPU desc[UR26][R136.64+0x400], R201 ;  /* 0x000400c9880079a6 */ /* 0x0013e4000c12f31a */
.L_x_7324:
[----:B------:R-:W-:Y:S05]  /*7f40*/  BSYNC.RECONVERGENT B0 ;  /* 0x0000000000007941 */ /* 0x000fea0003800200 */
.L_x_7323:
[----:B------:R-:W0:Y:S01]  /*7f50*/  LDS R203, [R203+0x1500] ;  /* 0x00150000cbcb7984 */ /* 0x000e220000000800 */
[----:B------:R-:W-:Y:S04]  /*7f60*/  BSSY.RECONVERGENT B0, `(.L_x_7325) ;  /* 0x0000004000007945 */ /* 0x000fe80003800200 */
[----:B------:R-:W-:Y:S05]  /*7f70*/  @!P5 BRA `(.L_x_7326) ;  /* 0x000000000008d947 */ /* 0x000fea0003800000 */
[----:B------:R1:W-:Y:S04]  /*7f80*/  REDG.E.ADD.F32.FTZ.RN.STRONG.GPU desc[UR26][R134.64+0x480], R229 ;  /* 0x000480e5860079a6 */ /* 0x0003e8000c12f31a */
[----:B0-----:R1:W-:Y:S02]  /*7f90*/  REDG.E.ADD.F32.FTZ.RN.STRONG.GPU desc[UR26][R136.64+0x480], R203 ;  /* 0x000480cb880079a6 */ /* 0x0013e4000c12f31a */
.L_x_7326:
[----:B------:R-:W-:Y:S05]  /*7fa0*/  BSYNC.RECONVERGENT B0 ;  /* 0x0000000000007941 */ /* 0x000fea0003800200 */
.L_x_7325:
[----:B------:R-:W0:Y:S01]  /*7fb0*/  LDS R205, [R205+0x1580] ;  /* 0x00158000cdcd7984 */ /* 0x000e220000000800 */
[----:B------:R-:W-:Y:S04]  /*7fc0*/  BSSY.RECONVERGENT B0, `(.L_x_7327) ;  /* 0x0000004000007945 */ /* 0x000fe80003800200 */
[----:B------:R-:W-:Y:S05]  /*7fd0*/  @!P6 BRA `(.L_x_7328) ;  /* 0x000000000008e947 */ /* 0x000fea0003800000 */
[----:B------:R1:W-:Y:S04]  /*7fe0*/  REDG.E.ADD.F32.FTZ.RN.STRONG.GPU desc[UR26][R134.64+0x500], R231 ;  /* 0x000500e7860079a6 */ /* 0x0003e8000c12f31a */
[----:B0-----:R1:W-:Y:S02]  /*7ff0*/  REDG.E.ADD.F32.FTZ.RN.STRONG.GPU desc[UR26][R136.64+0x500], R205 ;  /* 0x000500cd880079a6 */ /* 0x0013e4000c12f31a */
.L_x_7328:
[----:B------:R-:W-:Y:S05]  /*8000*/  BSYNC.RECONVERGENT B0 ;  /* 0x0000000000007941 */ /* 0x000fea0003800200 */
.L_x_7327:
[----:B-12---:R1:W2:Y:S01]  /*8010*/  LDS R171, [R206+0x1600] ;  /* 0x00160000ceab7984 */ /* 0x0062a20000000800 */
[----:B------:R-:W-:Y:S01]  /*8020*/  BSSY.RECONVERGENT B0, `(.L_x_7329) ;  /* 0x0000008000007945 */ /* 0x000fe20003800200 */
[C---:B------:R-:W-:Y:S02]  /*8030*/  ISETP.GE.AND P3, PT, R138.reuse, 0x181, PT ;  /* 0x000001818a00780c */ /* 0x040fe40003f66270 */
[C---:B------:R-:W-:Y:S02]  /*8040*/  ISETP.GE.AND P4, PT, R138.reuse, 0x1a1, PT ;  /* 0x000001a18a00780c */ /* 0x040fe40003f86270 */
[C---:B------:R-:W-:Y:S02]  /*8050*/  ISETP.GE.AND P5, PT, R138.reuse, 0x1c1, PT ;  /* 0x000001c18a00780c */ /* 0x040fe40003fa6270 */
[----:B------:R-:W-:Y:S01]  /*8060*/  ISETP.GE.AND P6, PT, R138, 0x1e1, PT ;  /* 0x000001e18a00780c */ /* 0x000fe20003fc6270 */
[----:B-1----:R-:W-:-:S12]  /*8070*/  @!P2 BRA `(.L_x_7330) ;  /* 0x000000000008a947 */ /* 0x002fd80003800000 */
[----:B------:R1:W-:Y:S04]  /*8080*/  REDG.E.ADD.F32.FTZ.RN.STRONG.GPU desc[UR26][R134.64+0x580], R233 ;  /* 0x000580e9860079a6 */ /* 0x0003e8000c12f31a */
[----:B--2---:R1:W-:Y:S02]  /*8090*/  REDG.E.ADD.F32.FTZ.RN.STRONG.GPU desc[UR26][R136.64+0x580], R171 ;  /* 0x000580ab880079a6 */ /* 0x0043e4000c12f31a */
.L_x_7330:
[----:B------:R-:W-:Y:S05]  /*80a0*/  BSYNC.RECONVERGENT B0 ;  /* 0x0000000000007941 */ /* 0x000fea0003800200 */
.L_x_7329:
[----:B------:R-:W0:Y:S01]  /*80b0*/  LDS R207, [R207+0x1680] ;  /* 0x00168000cfcf7984 */ /* 0x000e220000000800 */
[----:B------:R-:W-:Y:S04]  /*80c0*/  BSSY.RECONVERGENT B0, `(.L_x_7331) ;  /* 0x0000004000007945 */ /* 0x000fe80003800200 */
[----:B------:R-:W-:Y:S05]  /*80d0*/  @!P3 BRA `(.L_x_7332) ;  /* 0x000000000008b947 */ /* 0x000fea0003800000 */
[----:B------:R1:W-:Y:S04]  /*80e0*/  REDG.E.ADD.F32.FTZ.RN.STRONG.GPU desc[UR26][R134.64+0x600], R235 ;  /* 0x000600eb860079a6 */ /* 0x0003e8000c12f31a */
[----:B0-----:R1:W-:Y:S02]  /*80f0*/  REDG.E.ADD.F32.FTZ.RN.STRONG.GPU desc[UR26][R136.64+0x600], R207 ;  /* 0x000600cf880079a6 */ /* 0x0013e4000c12f31a */
.L_x_7332:
[----:B------:R-:W-:Y:S05]  /*8100*/  BSYNC.RECONVERGENT B0 ;  /* 0x0000000000007941 */ /* 0x000fea0003800200 */
.L_x_7331:
[----:B-12---:R1:W2:Y:S01]  /*8110*/  LDS R171, [R208+0x1700] ;  /* 0x00170000d0ab7984 */ /* 0x0062a20000000800 */
[----:B------:R-:W-:Y:S04]  /*8120*/  BSSY.RECONVERGENT B0, `(.L_x_7333) ;  /* 0x0000004000007945 */ /* 0x000fe80003800200 */
[----:B------:R-:W-:Y:S05]  /*8130*/  @!P4 BRA `(.L_x_7334) ;  /* 0x000000000008c947 */ /* 0x000fea0003800000 */
[----:B------:R0:W-:Y:S04]  /*8140*/  REDG.E.ADD.F32.FTZ.RN.STRONG.GPU desc[UR26][R134.64+0x680], R237 ;  /* 0x000680ed860079a6 */ /* 0x0001e8000c12f31a */
[----:B--2---:R2:W-:Y:S02]  /*8150*/  REDG.E.ADD.F32.FTZ.RN.STRONG.GPU desc[UR26][R136.64+0x680], R171 ;  /* 0x000680ab880079a6 */ /* 0x0045e4000c12f31a */
.L_x_7334:
[----:B------:R-:W-:Y:S05]  /*8160*/  BSYNC.RECONVERGENT B0 ;  /* 0x0000000000007941 */ /* 0x000fea0003800200 */
.L_x_7333:
[----:B------:R-:W0:Y:S01]  /*8170*/  LDS R209, [R209+0x1780] ;  /* 0x00178000d1d17984 */ /* 0x000e220000000800 */
[----:B------:R-:W-:Y:S04]  /*8180*/  BSSY.RECONVERGENT B0, `(.L_x_7335) ;  /* 0x0000004000007945 */ /* 0x000fe80003800200 */
[----:B------:R-:W-:Y:S05]  /*8190*/  @!P5 BRA `(.L_x_7336) ;  /* 0x000000000008d947 */ /* 0x000fea0003800000 */
[----:B------:R1:W-:Y:S04]  /*81a0*/  REDG.E.ADD.F32.FTZ.RN.STRONG.GPU desc[UR26][R134.64+0x700], R239 ;  /* 0x000700ef860079a6 */ /* 0x0003e8000c12f31a */
[----:B0-----:R1:W-:Y:S02]  /*81b0*/  REDG.E.ADD.F32.FTZ.RN.STRONG.GPU desc[UR26][R136.64+0x700], R209 ;  /* 0x000700d1880079a6 */ /* 0x0013e4000c12f31a */
.L_x_7336:
[----:B------:R-:W-:Y:S05]  /*81c0*/  BSYNC.RECONVERGENT B0 ;  /* 0x0000000000007941 */ /* 0x000fea0003800200 */
.L_x_7335:
[----:B--2---:R2:W0:Y:S01]  /*81d0*/  LDS R171, [R210+0x1800] ;  /* 0x00180000d2ab7984 */ /* 0x0044220000000800 */
[----:B------:R-:W-:Y:S04]  /*81e0*/  BSSY.RECONVERGENT B0, `(.L_x_7337) ;  /* 0x0000004000007945 */ /* 0x000fe80003800200 */
[----:B------:R-:W-:Y:S05]  /*81f0*/  @!P6 BRA `(.L_x_7338) ;  /* 0x000000000008e947 */ /* 0x000fea0003800000 */
[----:B------:R1:W-:Y:S04]  /*8200*/  REDG.E.ADD.F32.FTZ.RN.STRONG.GPU desc[UR26][R134.64+0x780], R241 ;  /* 0x000780f1860079a6 */ /* 0x0003e8000c12f31a */
[----:B0-----:R1:W-:Y:S02]  /*8210*/  REDG.E.ADD.F32.FTZ.RN.STRONG.GPU desc[UR26][R136.64+0x780], R171 ;  /* 0x000780ab880079a6 */ /* 0x0013e4000c12f31a */
.L_x_7338:
[----:B------:R-:W-:Y:S05]  /*8220*/  BSYNC.RECONVERGENT B0 ;  /* 0x0000000000007941 */ /* 0x000fea0003800200 */
.L_x_7337:
[----:B01-3--:R-:W0:Y:S01]  /*8230*/  SHFL.DOWN P2, R135, R236, 0x1, 0x1f ;  /* 0x08201f00ec877f89 */ /* 0x00be220000040000 */
        /* <DEDUP_REMOVED lines=9> */
[-C--:B----4-:R-:W-:Y:S01]  /*82d0*/  FMUL.FTZ R137, R148, R188.reuse ;  /* 0x000000bc94897220 */ /* 0x090fe20000410000 */
[----:B------:R-:W-:Y:S01]  /*82e0*/  FFMA.FTZ R108, R103, R151, R108 ;  /* 0x00000097676c7223 */ /* 0x000fe2000001006c */
[----:B------:R-:W-:Y:S01]  /*82f0*/  FMUL.FTZ R188, R145, R188 ;  /* 0x000000bc91bc7220 */ /* 0x000fe20000410000 */
[----:B------:R-:W-:Y:S01]  /*8300*/  FMUL.FTZ R181, R181, R184 ;  /* 0x000000b8b5b57220 */ /* 0x000fe20000410000 */
[-C--:B------:R-:W-:Y:S01]  /*8310*/  FMUL.FTZ R195, R158, R168.reuse ;  /* 0x000000a89ec37220 */ /* 0x080fe20000410000 */
        /* <DEDUP_REMOVED lines=9> */
[----:B0-----:R-:W-:Y:S01]  /*83b0*/  @P2 FADD R135, R236, R135 ;  /* 0x00000087ec872221 */ /* 0x001fe20000000000 */
[----:B------:R-:W-:Y:S01]  /*83c0*/  FMUL.FTZ R147, R147, R190 ;  /* 0x000000be93937220 */ /* 0x000fe20000410000 */
        /* <DEDUP_REMOVED lines=54> */
[----:B------:R-:W-:Y:S01]  /*8730*/  FADD.FTZ R83, R136, R83 ;  /* 0x0000005388537221 */ /* 0x000fe20000010000 */
[----:B------:R-:W-:Y:S01]  /*8740*/  FFMA.FTZ R122, R117, R193, R122 ;  /* 0x000000c1757a7223 */ /* 0x000fe2000001007a */
[----:B0-----:R-:W-:Y:S01]  /*8750*/  @P2 FADD R203, R134, R203 ;  /* 0x000000cb86cb2221 */ /* 0x001fe20000000000 */
[----:B------:R-:W-:Y:S01]  /*8760*/  FFMA.FTZ R134, R80, R155, R185 ;  /* 0x0000009b50867223 */ /* 0x000fe200000100b9 */
        /* <DEDUP_REMOVED lines=12> */
[----:B------:R-:W-:Y:S01]  /*8830*/  FFMA.FTZ R144, R125, R201, R144 ;  /* 0x000000c97d907223 */ /* 0x000fe20000010090 */
[----:B------:R-:W-:Y:S01]  /*8840*/  FADD.FTZ R93, R0, R93 ;  /* 0x0000005d005d7221 */ /* 0x000fe20000010000 */
[----:B------:R-:W-:Y:S01]  /*8850*/  FADD.FTZ R91, R134, R91 ;  /* 0x0000005b865b7221 */ /* 0x000fe20000010000 */
[----:B------:R-:W-:Y:S01]  /*8860*/  FFMA.FTZ R134, R92, R195, R163 ;  /* 0x000000c35c867223 */ /* 0x000fe200000100a3 */
[----:B------:R-:W-:Y:S01]  /*8870*/  FADD.FTZ R54, R167, R54 ;  /* 0x00000036a7367221 */ /* 0x000fe20000010000 */
[----:B------:R-:W-:-:S02]  /*8880*/  FADD.FTZ R52, R165, R52 ;  /* 0x00000034a5347221 */ /* 0x000fc40000010000 */
[----:B------:R-:W-:Y:S01]  /*8890*/  FADD.FTZ R81, R134, R81 ;  /* 0x0000005186517221 */ /* 0x000fe20000010000 */
[----:B------:R-:W-:-:S04]  /*88a0*/  FFMA.FTZ R134, R96, R199, R173 ;  /* 0x000000c760867223 */ /* 0x000fc800000100ad */
        /* <DEDUP_REMOVED lines=13> */
.L_x_7340:
[----:B------:R-:W-:Y:S05]  /*8980*/  BSYNC.RECONVERGENT B0 ;  /* 0x0000000000007941 */ /* 0x000fea0003800200 */
.L_x_7339:
[----:B------:R-:W-:-:S04]  /*8990*/  IADD3 R141, PT, PT, R141, 0x1, RZ ;  /* 0x000000018d8d7810 */ /* 0x000fc80007ffe0ff */
[----:B------:R-:W-:-:S13]  /*89a0*/  ISETP.GE.AND P2, PT, R141, UR44, PT ;  /* 0x0000002c8d007c0c */ /* 0x000fda000bf46270 */
[----:B------:R-:W-:Y:S05]  /*89b0*/  @!P2 BRA `(.L_x_7341) ;  /* 0xffffffc00098a947 */ /* 0x000fea000383ffff */
.L_x_7303:
[----:B------:R-:W-:Y:S01]  /*89c0*/  BAR.SYNC.DEFER_BLOCKING 0x0 ;  /* 0x0000000000007b1d */ /* 0x000fe20000010000 */
[----:B------:R-:W-:Y:S01]  /*89d0*/  F2FP.BF16.F32.PACK_AB R100, R102, R100 ;  /* 0x000000646664723e */ /* 0x000fe200000010ff */
[----:B------:R-:W-:Y:S01]  /*89e0*/  UIADD3 UR13, UPT, UPT, -UR6, UR13, URZ ;  /* 0x0000000d060d7290 */ /* 0x000fe2000fffe1ff */
[----:B------:R-:W-:Y:S01]  /*89f0*/  F2FP.BF16.F32.PACK_AB R104, R106, R104 ;  /* 0x000000686a68723e */ /* 0x000fe200000010ff */
[----:B------:R-:W-:Y:S01]  /*8a00*/  UIADD3 UR20, UP0, UPT, UR20, -0x400, URZ ;  /* 0xfffffc0014147890 */ /* 0x000fe2000ff1e0ff */
[----:B------:R-:W-:Y:S01]  /*8a10*/  PRMT R0, R100, 0x7632, R0 ;  /* 0x0000763264007816 */ /* 0x000fe20000000000 */
[----:B------:R-:W3:Y:S01]  /*8a20*/  LDCU.64 UR10, c[0x0][0x4f8] ;  /* 0x00009f00ff0a77ac */ /* 0x000ee20008000a00 */
[----:B------:R-:W-:Y:S02]  /*8a30*/  F2FP.BF16.F32.PACK_AB R112, R114, R112 ;  /* 0x000000707270723e */ /* 0x000fe400000010ff */
[----:B------:R-:W-:Y:S01]  /*8a40*/  PRMT R31, R104, 0x7632, R31 ;  /* 0x00007632681f7816 */ /* 0x000fe2000000001f */
[----:B------:R-:W4:Y:S01]  /*8a50*/  LDCU.64 UR14, c[0x0][0x500] ;  /* 0x0000a000ff0e77ac */ /* 0x000f220008000a00 */
[----:B------:R-:W-:-:S02]  /*8a60*/  F2FP.BF16.F32.PACK_AB R108, R110, R108 ;  /* 0x0000006c6e6c723e */ /* 0x000fc400000010ff */
        /* <DEDUP_REMOVED lines=8> */
[----:B------:R-:W-:Y:S01]  /*8af0*/  PRMT R49, R108, 0x7632, R49 ;  /* 0x000076326c317816 */ /* 0x000fe20000000031 */
[----:B------:R-:W-:Y:S01]  /*8b00*/  UIADD3 UR24, UP2, UPT, UR24, -0x400, URZ ;  /* 0xfffffc0018187890 */ /* 0x000fe2000ff5e0ff */
[----:B------:R-:W-:Y:S01]  /*8b10*/  PRMT R50, R116, 0x7632, R50 ;  /* 0x0000763274327816 */ /* 0x000fe20000000032 */
[----:B------:R5:W-:Y:S01]  /*8b20*/  STS.U16 [R48+0x2], R0 ;  /* 0x0000020030007388 */ /* 0x000be20000000400 */
[----:B------:R-:W-:Y:S01]  /*8b30*/  PRMT R51, R124, 0x7632, R51 ;  /* 0x000076327c337816 */ /* 0x000fe20000000033 */
[----:B---3--:R-:W-:Y:S01]  /*8b40*/  UIMAD.WIDE.U32 UR8, UR33, UR10, UR6 ;  /* 0x0000000a210872a5 */ /* 0x008fe2000f8e0006 */
[----:B------:R-:W-:Y:S01]  /*8b50*/  MOV R68, UR13 ;  /* 0x0000000d00447c02 */ /* 0x000fe20008000f00 */
[----:B------:R3:W-:Y:S01]  /*8b60*/  STS.U16 [R48+0x6], R31 ;  /* 0x0000061f30007388 */ /* 0x0007e20000000400 */
[----:B------:R-:W-:-:S02]  /*8b70*/  UIADD3.X UR23, UPT, UPT, UR23, -0x1, URZ, UP1, !UPT ;  /* 0xffffffff17177890 */ /* 0x000fc40008ffe4ff */
[----:B------:R-:W-:Y:S01]  /*8b80*/  UIMAD UR9, UR33, UR11, UR9 ;  /* 0x0000000b210972a4 */ /* 0x000fe2000f8e0209 */
[----:B------:R-:W-:Y:S01]  /*8b90*/  STS.U16 [R48], R100 ;  /* 0x0000006430007388 */ /* 0x000fe20000000400 */
[----:B------:R-:W0:Y:S01]  /*8ba0*/  LDCU.64 UR10, c[0x0][0x550] ;  /* 0x0000aa00ff0a77ac */ /* 0x000e220008000a00 */
[----:B-----5:R-:W-:Y:S02]  /*8bb0*/  PRMT R0, R112, 0x7632, R0 ;  /* 0x0000763270007816 */ /* 0x020fe40000000000 */
[----:B------:R-:W-:Y:S01]  /*8bc0*/  STS.U16 [R48+0x4], R104 ;  /* 0x0000046830007388 */ /* 0x000fe20000000400 */
[----:B----4-:R-:W-:Y:S01]  /*8bd0*/  UIMAD.WIDE.U32 UR8, UR32, UR14, UR8 ;  /* 0x0000000e200872a5 */ /* 0x010fe2000f8e0008 */
[----:B---3--:R-:W-:Y:S01]  /*8be0*/  PRMT R31, R120, 0x7632, R31 ;  /* 0x00007632781f7816 */ /* 0x008fe2000000001f */
[----:B------:R-:W-:Y:S01]  /*8bf0*/  UIADD3.X UR25, UPT, UPT, UR25, -0x1, URZ, UP2, !UPT ;  /* 0xffffffff19197890 */ /* 0x000fe200097fe4ff */
[----:B------:R3:W-:Y:S01]  /*8c00*/  STS.U16 [R48+0xe], R0 ;  /* 0x00000e0030007388 */ /* 0x0007e20000000400 */
[----:B------:R-:W-:-:S03]  /*8c10*/  UIMAD UR9, UR32, UR15, UR9 ;  /* 0x0000000f200972a4 */ /* 0x000fc6000f8e0209 */
[----:B------:R-:W-:Y:S04]  /*8c20*/  STS.U16 [R48+0x8], R108 ;  /* 0x0000086c30007388 */ /* 0x000fe80000000400 */
[----:B------:R-:W-:Y:S01]  /*8c30*/  STS.U16 [R48+0xa], R49 ;  /* 0x00000a3130007388 */ /* 0x000fe20000000400 */
[----:B---3--:R-:W-:-:S03]  /*8c40*/  PRMT R0, R142, 0x7632, R0 ;  /* 0x000076328e007816 */ /* 0x008fc60000000000 */
        /* <DEDUP_REMOVED lines=11> */
[----:B---3--:R-:W-:-:S03]  /*8d00*/  IADD3 R0, P0, PT, R12, UR8, RZ ;  /* 0x000000080c007c10 */ /* 0x008fc6000ff1e0ff */
[----:B------:R-:W-:Y:S01]  /*8d10*/  LDS.U16 R49, [R33+0x40] ;  /* 0x0000400021317984 */ /* 0x000fe20000000400 */
[----:B0-----:R-:W-:-:S03]  /*8d20*/  LEA R50, P3, R0, UR10, 0x1 ;  /* 0x0000000a00327c11 */ /* 0x001fc6000f8608ff */
[----:B------:R-:W-:Y:S01]  /*8d30*/  LDS.U16 R53, [R34+0x80] ;  /* 0x0000800022357984 */ /* 0x000fe20000000400 */
[----:B------:R-:W-:Y:S01]  /*8d40*/  IMAD.X R51, RZ, RZ, UR9, P0 ;  /* 0x00000009ff337e24 */ /* 0x000fe200080e06ff */
[----:B------:R-:W0:Y:S02]  /*8d50*/  LDCU.64 UR8, c[0x0][0x518] ;  /* 0x0000a300ff0877ac */ /* 0x000e240008000a00 */
[----:B------:R-:W-:Y:S02]  /*8d60*/  LDS.U16 R55, [R35+0xc0] ;  /* 0x0000c00023377984 */ /* 0x000fe40000000400 */
[----:B------:R-:W-:Y:S01]  /*8d70*/  LEA.HI.X R51, R0, UR11, R51, 0x1, P3 ;  /* 0x0000000b00337c11 */ /* 0x000fe200098f0c33 */
[----:B------:R-:W3:Y:S01]  /*8d80*/  LDCU.64 UR10, c[0x0][0x520] ;  /* 0x0000a400ff0a77ac */ /* 0x000ee20008000a00 */
[----:B------:R-:W-:Y:S01]  /*8d90*/  LDS.U16 R57, [R36+0x100] ;  /* 0x0001000024397984 */ /* 0x000fe20000000400 */
[----:B------:R-:W-:Y:S01]  /*8da0*/  F2FP.BF16.F32.PACK_AB R0, R66, R93 ;  /* 0x0000005d4200723e */ /* 0x000fe200000010ff */
[----:B------:R-:W-:-:S02]  /*8db0*/  FADD.FTZ R93, R93, R6 ;  /* 0x000000065d5d7221 */ /* 0x000fc40000010000 */
[----:B------:R-:W-:Y:S02]  /*8dc0*/  LDS.U16 R59, [R37+0x140] ;  /* 0x00014000253b7984 */ /* 0x000fe40000000400 */
[----:B------:R-:W-:Y:S02]  /*8dd0*/  FADD.FTZ R66, R93, R66 ;  /* 0x000000425d427221 */ /* 0x000fe40000010000 */
[----:B------:R-:W-:Y:S04]  /*8de0*/  LDS.U16 R61, [R38+0x180] ;  /* 0x00018000263d7984 */ /* 0x000fe80000000400 */
[----:B------:R-:W-:Y:S01]  /*8df0*/  LDS.U16 R63, [R39+0x1c0] ;  /* 0x0001c000273f7984 */ /* 0x000fe20000000400 */
[----:B0-----:R-:W-:-:S03]  /*8e00*/  UIMAD.WIDE.U32 UR6, UR33, UR8, UR6 ;  /* 0x00000008210672a5 */ /* 0x001fc6000f8e0006 */
[----:B------:R-:W-:Y:S01]  /*8e10*/  LDS.U16 R65, [R40+0x200] ;  /* 0x0002000028417984 */ /* 0x000fe20000000400 */
[----:B------:R-:W-:Y:S01]  /*8e20*/  UIMAD UR7, UR33, UR9, UR7 ;  /* 0x00000009210772a4 */ /* 0x000fe2000f8e0207 */
[----:B------:R-:W0:Y:S02]  /*8e30*/  LDCU.64 UR8, c[0x0][0x560] ;  /* 0x0000ac00ff0877ac */ /* 0x000e240008000a00 */
[----:B------:R-:W-:Y:S01]  /*8e40*/  LDS.U16 R67, [R41+0x240] ;  /* 0x0002400029437984 */ /* 0x000fe20000000400 */
[----:B---3--:R-:W-:-:S03]  /*8e50*/  UIMAD.WIDE.U32 UR6, UR32, UR10, UR6 ;  /* 0x0000000a200672a5 */ /* 0x008fc6000f8e0006 */
[----:B------:R-:W-:Y:S01]  /*8e60*/  LDS.U16 R69, [R42+0x280] ;  /* 0x000280002a457984 */ /* 0x000fe20000000400 */
[----:B------:R-:W-:-:S03]  /*8e70*/  UIMAD UR7, UR32, UR11, UR7 ;  /* 0x0000000b200772a4 */ /* 0x000fc6000f8e0207 */
[----:B------:R-:W-:Y:S04]  /*8e80*/  LDS.U16 R71, [R43+0x2c0] ;  /* 0x0002c0002b477984 */ /* 0x000fe80000000400 */
[----:B------:R-:W-:Y:S04]  /*8e90*/  LDS.U16 R73, [R44+0x300] ;  /* 0x000300002c497984 */ /* 0x000fe80000000400 */
[----:B------:R-:W-:Y:S04]  /*8ea0*/  LDS.U16 R75, [R45+0x340] ;  /* 0x000340002d4b7984 */ /* 0x000fe80000000400 */
[----:B------:R-:W-:Y:S04]  /*8eb0*/  LDS.U16 R77, [R46+0x380] ;  /* 0x000380002e4d7984 */ /* 0x000fe80000000400 */
[----:B------:R-:W-:Y:S04]  /*8ec0*/  LDS.U16 R95, [R47+0x3c0] ;  /* 0x0003c0002f5f7984 */ /* 0x000fe80000000400 */
[----:B------:R-:W-:Y:S01]  /*8ed0*/  @!P1 STS [UR12+0x420], R68 ;  /* 0x00042044ff009988 */ /* 0x000fe2000800080c */
[----:B------:R-:W-:Y:S06]  /*8ee0*/  BAR.SYNC.DEFER_BLOCKING 0x0 ;  /* 0x0000000000007b1d */ /* 0x000fec0000010000 */
[----:B------:R-:W3:Y:S02]  /*8ef0*/  LDS R97, [UR12+0x420] ;  /* 0x0004200cff617984 */ /* 0x000ee40008000800 */
[----:B---3--:R-:W-:-:S02]  /*8f00*/  ISETP.GE.AND P0, PT, R12, R97, PT ;  /* 0x000000610c00720c */ /* 0x008fc40003f06270 */
        /* <DEDUP_REMOVED lines=12> */
[----:B------:R-:W-:Y:S02]  /*8fd0*/  ISETP.GE.AND P6, PT, R24, R97, PT ;  /* 0x000000611800720c */ /* 0x000fe40003fc6270 */
[----:B---3--:R-:W-:Y:S01]  /*8fe0*/  F2FP.BF16.F32.PACK_AB R31, R64, R91 ;  /* 0x0000005b401f723e */ /* 0x008fe200000010ff */
[----:B------:R-:W-:Y:S01]  /*8ff0*/  @!P0 STG.E.U16 desc[UR26][R50.64+0x100], R57 ;  /* 0x0001003932008986 */ /* 0x000fe2000c10151a */
[-C--:B------:R-:W-:Y:S01]  /*9000*/  ISETP.GE.AND P0, PT, R25, R97.reuse, PT ;  /* 0x000000611900720c */ /* 0x080fe20003f06270 */
[----:B------:R-:W-:Y:S01]  /*9010*/  FADD.FTZ R91, R66, R91 ;  /* 0x0000005b425b7221 */ /* 0x000fe20000010000 */
[----:B----4-:R-:W-:Y:S01]  /*9020*/  PRMT R49, R0, 0x7610, R49 ;  /* 0x0000761000317816 */ /* 0x010fe20000000031 */
[----:B------:R-:W-:Y:S01]  /*9030*/  @!P2 STG.E.U16 desc[UR26][R50.64+0x140], R59 ;  /* 0x0001403b3200a986 */ /* 0x000fe2000c10151a */
[-C--:B------:R-:W-:Y:S01]  /*9040*/  ISETP.GE.AND P2, PT, R26, R97.reuse, PT ;  /* 0x000000611a00720c */ /* 0x080fe20003f46270 */
[----:B------:R-:W-:Y:S01]  /*9050*/  FADD.FTZ R64, R91, R64 ;  /* 0x000000405b407221 */ /* 0x000fe20000010000 */
[----:B-----5:R-:W-:Y:S01]  /*9060*/  PRMT R53, R31, 0x7610, R53 ;  /* 0x000076101f357816 */ /* 0x020fe20000000035 */
[----:B------:R3:W-:Y:S01]  /*9070*/  @!P3 STG.E.U16 desc[UR26][R50.64+0x180], R61 ;  /* 0x0001803d3200b986 */ /* 0x0007e2000c10151a */
[----:B------:R-:W-:-:S02]  /*9080*/  ISETP.GE.AND P3, PT, R29, R97, PT ;  /* 0x000000611d00720c */ /* 0x000fc40003f66270 */
[----:B-1----:R-:W-:Y:S01]  /*9090*/  PRMT R55, R31, 0x7632, R55 ;  /* 0x000076321f377816 */ /* 0x002fe20000000037 */
[----:B------:R1:W-:Y:S01]  /*90a0*/  @!P4 STG.E.U16 desc[UR26][R50.64+0x1c0], R63 ;  /* 0x0001c03f3200c986 */ /* 0x0003e2000c10151a */
[----:B------:R-:W-:Y:S02]  /*90b0*/  ISETP.GE.AND P4, PT, R28, R97, PT ;  /* 0x000000611c00720c */ /* 0x000fe40003f86270 */
[----:B------:R-:W-:Y:S01]  /*90c0*/  F2FP.BF16.F32.PACK_AB R31, R58, R85 ;  /* 0x000000553a1f723e */ /* 0x000fe200000010ff */
[----:B------:R-:W-:Y:S01]  /*90d0*/  @!P5 STG.E.U16 desc[UR26][R50.64+0x200], R65 ;  /* 0x000200413200d986 */ /* 0x000fe2000c10151a */
[----:B------:R-:W-:-:S03]  /*90e0*/  ISETP.GE.AND P5, PT, R27, R97, PT ;  /* 0x000000611b00720c */ /* 0x000fc60003fa6270 */
[----:B------:R-:W-:Y:S01]  /*90f0*/  @!P6 STG.E.U16 desc[UR26][R50.64+0x240], R67 ;  /* 0x000240433200e986 */ /* 0x000fe2000c10151a */
[----:B------:R-:W-:Y:S02]  /*9100*/  ISETP.GE.AND P6, PT, R30, R97, PT ;  /* 0x000000611e00720c */ /* 0x000fe40003fc6270 */
[C---:B---3--:R-:W-:Y:S01]  /*9110*/  PRMT R61, R31.reuse, 0x7610, R61 ;  /* 0x000076101f3d7816 */ /* 0x048fe2000000003d */
[----:B------:R-:W-:Y:S01]  /*9120*/  @!P0 STG.E.U16 desc[UR26][R50.64+0x280], R69 ;  /* 0x0002804532008986 */ /* 0x000fe2000c10151a */
[----:B-1----:R-:W-:Y:S02]  /*9130*/  PRMT R63, R31, 0x7632, R63 ;  /* 0x000076321f3f7816 */ /* 0x002fe4000000003f */
[----:B------:R-:W-:Y:S01]  /*9140*/  F2FP.BF16.F32.PACK_AB R31, R52, R79 ;  /* 0x0000004f341f723e */ /* 0x000fe200000010ff */
        /* <DEDUP_REMOVED lines=9> */
[C---:B------:R-:W-:Y:S01]  /*91e0*/  PRMT R57, R0.reuse, 0x7610, R57 ;  /* 0x0000761000397816 */ /* 0x040fe20000000039 */
        /* <DEDUP_REMOVED lines=14> */
[----:B---3--:R-:W-:Y:S01]  /*92d0*/  F2FP.BF16.F32.PACK_AB R49, R56, R83 ;  /* 0x000000533831723e */ /* 0x008fe200000010ff */
        /* <DEDUP_REMOVED lines=8> */
[----:B---3--:R-:W-:Y:S01]  /*9360*/  PRMT R57, R31, 0x7632, R57 ;  /* 0x000076321f397816 */ /* 0x008fe20000000039 */
        /* <DEDUP_REMOVED lines=21> */
[----:B-1----:R-:W-:Y:S02]  /*94c0*/  IADD3.X R33, PT, PT, RZ, UR7, RZ, P2, !PT ;  /* 0x00000007ff217c10 */ /* 0x002fe400097fe4ff */
[C---:B0-----:R-:W-:Y:S01]  /*94d0*/  LEA R32, P2, R0.reuse, UR8, 0x1 ;  /* 0x0000000800207c11 */ /* 0x041fe2000f8408ff */
        /* <DEDUP_REMOVED lines=53> */
.L_x_7301:
[----:B------:R-:W1:Y:S01]  /*9830*/  LDCU.64 UR6, c[0x0][0x548] ;  /* 0x0000a900ff0677ac */ /* 0x000e620008000a00 */
[----:B------:R-:W3:Y:S01]  /*9840*/  S2R R10, SR_TID.X ;  /* 0x00000000000a7919 */ /* 0x000ee20000002100 */
        /* <DEDUP_REMOVED lines=31> */
.L_x_7344:
[----:B------:R-:W-:Y:S05]  /*9a40*/  BSYNC.RECONVERGENT B0 ;  /* 0x0000000000007941 */ /* 0x000fea0003800200 */
.L_x_7343:
[----:B------:R-:W-:Y:S01]  /*9a50*/  UISETP.NE.U32.AND UP0, UPT, UR8, URZ, UPT ;  /* 0x000000ff0800728c */ /* 0x000fe2000bf05070 */
[----:B---3--:R-:W-:-:S03]  /*9a60*/  ISETP.GE.AND P0, PT, R10, UR11, PT ;  /* 0x0000000b0a007c0c */ /* 0x008fc6000bf06270 */
        /* <DEDUP_REMOVED lines=8> */
[----:B------:R-:W3:Y:S01]  /*9af0*/  SHFL.DOWN P1, R0, R3, 0x2, 0x1f ;  /* 0x08401f0003007f89 */ /* 0x000ee20000020000 */
[----:B0-----:R-:W-:-:S13]  /*9b00*/  ISETP.NE.AND P2, PT, R4, RZ, PT ;  /* 0x000000ff0400720c */ /* 0x001fda0003f45270 */
[----:B------:R-:W0:Y:S01]  /*9b10*/  @!P2 S2R R4, SR_CgaCtaId ;  /* 0x000000000004a919 */ /* 0x000e220000008800 */
[----:B---3--:R-:W-:Y:S01]  /*9b20*/  @P1 FADD R0, R3, R0 ;  /* 0x0000000003001221 */ /* 0x008fe20000000000 */
[----:B------:R-:W-:-:S04]  /*9b30*/  @!P2 MOV R3, 0x400 ;  /* 0x000004000003a802 */ /* 0x000fc80000000f00 */
[----:B------:R-:W3:Y:S01]  /*9b40*/  SHFL.DOWN P1, R5, R0, 0x4, 0x1f ;  /* 0x08801f0000057f89 */ /* 0x000ee20000020000 */
[----:B0-----:R-:W-:Y:S01]  /*9b50*/  @!P2 LEA R4, R4, R3, 0x18 ;  /* 0x000000030404a211 */ /* 0x001fe200078ec0ff */
[----:B---3--:R-:W-:-:S05]  /*9b60*/  @P1 FADD R5, R0, R5 ;  /* 0x0000000500051221 */ /* 0x008fca0000000000 */
        /* <DEDUP_REMOVED lines=13> */
.L_x_7346:
[----:B------:R-:W-:Y:S05]  /*9c40*/  BSYNC.RECONVERGENT B0 ;  /* 0x0000000000007941 */ /* 0x000fea0003800200 */
.L_x_7345:
[----:B------:R-:W-:Y:S05]  /*9c50*/  @P0 EXIT ;  /* 0x000000000000094d */ /* 0x000fea0003800000 */
[----:B------:R-:W3:Y:S01]  /*9c60*/  S2UR UR8, SR_CTAID.Y ;  /* 0x00000000000879c3 */ /* 0x000ee20000002600 */
[----:B------:R-:W3:Y:S01]  /*9c70*/  LDCU.64 UR6, c[0x0][0x4a8] ;  /* 0x00009500ff0677ac */ /* 0x000ee20008000a00 */
[----:B------:R-:W-:Y:S01]  /*9c80*/  IMAD.MOV.U32 R0, RZ, RZ, R10 ;  /* 0x000000ffff007224 */ /* 0x000fe200078e000a */
[----:B------:R-:W4:Y:S05]  /*9c90*/  LDCU UR10, c[0x0][0x360] ;  /* 0x00006c00ff0a77ac */ /* 0x000f2a0008000800 */
[----:B------:R-:W1:Y:S01]  /*9ca0*/  S2UR UR9, SR_CgaCtaId ;  /* 0x00000000000979c3 */ /* 0x000e620000008800 */
[----:B------:R-:W1:Y:S07]  /*9cb0*/  LDCU.64 UR12, c[0x0][0x530] ;  /* 0x0000a600ff0c77ac */ /* 0x000e6e0008000a00 */
[----:B0-----:R-:W0:Y:S01]  /*9cc0*/  LDC.64 R8, c[0x0][0x4b0] ;  /* 0x00012c00ff087b82 */ /* 0x001e220000000a00 */
[----:B---3--:R-:W-:-:S03]  /*9cd0*/  UIMAD.WIDE.U32 UR4, UR8, UR6, URZ ;  /* 0x00000006080472a5 */ /* 0x008fc6000f8e00ff */
[----:B------:R-:W-:Y:S01]  /*9ce0*/  UMOV UR6, 0x400 ;  /* 0x0000040000067882 */ /* 0x000fe20000000000 */
[----:B------:R-:W-:Y:S02]  /*9cf0*/  UIMAD UR7, UR8, UR7, UR5 ;  /* 0x00000007080772a4 */ /* 0x000fe4000f8e0205 */
[----:B-1--4-:R-:W-:-:S12]  /*9d00*/  ULEA UR9, UR9, UR6, 0x18 ;  /* 0x0000000609097291 */ /* 0x012fd8000f8ec0ff */
.L_x_7347:
        /* <DEDUP_REMOVED lines=15> */
.L_x_7348:
        /* <DEDUP_REMOVED lines=16> */
.L_x_10485:


//--------------------- .text._Z25selective_scan_bwd_kernelI32Selective_Scan_bwd_kernel_traitsILi32ELi16ELb0ELb1ELb1ELb1ELb0EN3c108BFloat16EfEEv12SSMParamsBwd --------------------------
	.section	.text._Z25selective_scan_bwd_kernelI32Selective_Scan_bwd_kernel_traitsILi32ELi16ELb0ELb1ELb1ELb1ELb0EN3c108BFloat16EfEEv12SSMParamsBwd,"ax",@progbits
	.align	128
        .global         _Z25selective_scan_bwd_kernelI32Selective_Scan_bwd_kernel_traitsILi32ELi16ELb0ELb1ELb1ELb1ELb0EN3c108BFloat16EfEEv12SSMParamsBwd
        .type           _Z25selective_scan_bwd_kernelI32Selective_Scan_bwd_kernel_traitsILi32ELi16ELb0ELb1ELb1ELb1ELb0EN3c108BFloat16EfEEv12SSMParamsBwd,@function
        .size           _Z25selective_scan_bwd_kernelI32Selective_Scan_bwd_kernel_traitsILi32ELi16ELb0ELb1ELb1ELb1ELb0EN3c108BFloat16EfEEv12SSMParamsBwd,(.L_x_10486 - _Z25selective_scan_bwd_kernelI32Selective_Scan_bwd_kernel_traitsILi32ELi16ELb0ELb1ELb1ELb1ELb0EN3c108BFloat16EfEEv12SSMParamsBwd)
        .other          _Z25selective_scan_bwd_kernelI32Selective_Scan_bwd_kernel_traitsILi32ELi16ELb0ELb1ELb1ELb1ELb0EN3c108BFloat16EfEEv12SSMParamsBwd,@"STO_CUDA_ENTRY STV_DEFAULT"
_Z25selective_scan_bwd_kernelI32Selective_Scan_bwd_kernel_traitsILi32ELi16ELb0ELb1ELb1ELb1ELb0EN3c108BFloat16EfEEv12SSMParamsBwd:
.text._Z25selective_scan_bwd_kernelI32Selective_Scan_bwd_kernel_traitsILi32ELi16ELb0ELb1ELb1ELb1ELb0EN3c108BFloat16EfEEv12SSMParamsBwd:
        /* <DEDUP_REMOVED lines=30> */
[----:B------:R-:W-:Y:S01]  /*01e0*/  MOV R5, UR5 ;  /* 0x0000000500057c02 */ /* 0x000fe20008000f00 */
        /* <DEDUP_REMOVED lines=18> */
[----:B--2---:R-:W-:-:S02]  /*0310*/  IADD3 R4, PT, PT, RZ, -R9, RZ ;  /* 0x80000009ff047210 */ /* 0x004fc40007ffe0ff */
[----:B------:R-:W2:Y:S03]  /*0320*/  LDCU.128 UR4, c[0x0][0x460] ;  /* 0x00008c00ff0477ac */ /* 0x000ea60008000c00 */
[----:B------:R-:W-:Y:S01]  /*0330*/  IMAD R5, R4, R11, RZ ;  /* 0x0000000b04057224 */ /* 0x000fe200078e02ff */
[----:B------:R-:W-:Y:S02]  /*0340*/  ULEA UR15, UR28, 0xfffffe00, 0x9 ;  /* 0xfffffe001c0f7891 */ /* 0x000fe4000f8e48ff */
[----:B------:R-:W-:Y:S01]  /*0350*/  UIMAD UR19, UR22, UR19, UR9 ;  /* 0x00000013161372a4 */ /* 0x000fe2000f8e0209 */
[----:B------:R-:W-:Y:S01]  /*0360*/  IMAD.HI.U32 R8, R9, R5, R8 ;  /* 0x0000000509087227 */ /* 0x000fe200078e0008 */
[----:B------:R-:W-:Y:S02]  /*0370*/  UIADD3 UR8, UP0, UPT, UR15, UR8, URZ ;  /* 0x000000080f087290 */ /* 0x000fe4000ff1e0ff */
[----:B------:R-:W-:-:S02]  /*0380*/  USHF.R.S32.HI UR29, URZ, 0x1f, UR15 ;  /* 0x0000001fff1d7899 */ /* 0x000fc4000801140f */
[----:B----4-:R-:W-:Y:S01]  /*0390*/  UIMAD.WIDE.U32 UR12, UR23, UR16, URZ ;  /* 0x00000010170c72a5 */ /* 0x010fe2000f8e00ff */
[----:B------:R-:W-:Y:S01]  /*03a0*/  IMAD.HI.U32 R4, R8, R0, RZ ;  /* 0x0000000008047227 */ /* 0x000fe200078e00ff */
[----:B------:R-:W-:Y:S02]  /*03b0*/  UIADD3.X UR19, UPT, UPT, UR29, UR19, URZ, UP0, !UPT ;  /* 0x000000131d137290 */ /* 0x000fe400087fe4ff */
[----:B------:R-:W-:Y:S01]  /*03c0*/  UISETP.NE.U32.AND UP0, UPT, UR30, URZ, UPT ;  /* 0x000000ff1e00728c */ /* 0x000fe2000bf05070 */
[----:B------:R-:W-:Y:S01]  /*03d0*/  IMAD.MOV R5, RZ, RZ, -R4 ;  /* 0x000000ffff057224 */ /* 0x000fe200078e0a04 */
[----:B--2---:R-:W-:Y:S02]  /*03e0*/  ULEA UR11, UP1, UR8, UR4, 0x1 ;  /* 0x00000004080b7291 */ /* 0x004fe4000f8208ff */
[----:B------:R-:W-:Y:S01]  /*03f0*/  UIADD3 UR10, UP2, UPT, UR15, UR10, URZ ;  /* 0x0000000a0f0a7290 */ /* 0x000fe2000ff5e0ff */
[----:B------:R-:W-:Y:S01]  /*0400*/  IMAD R0, R11, R5, R0 ;  /* 0x000000050b007224 */ /* 0x000fe200078e0200 */
[----:B------:R-:W-:-:S02]  /*0410*/  UISETP.NE.AND.EX UP0, UPT, UR31, URZ, UPT, UP0 ;  /* 0x000000ff1f00728c */ /* 0x000fc4000bf05300 */
[----:B------:R-:W-:Y:S02]  /*0420*/  ULEA.HI.X UR19, UR8, UR5, UR19, 0x1, UP1 ;  /* 0x0000000508137291 */ /* 0x000fe400088f0c13 */
[----:B------:R-:W-:Y:S01]  /*0430*/  ISETP.GT.U32.AND P1, PT, R11, R0, PT ;  /* 0x000000000b00720c */ /* 0x000fe20003f24070 */
[----:B------:R-:W-:Y:S01]  /*0440*/  UIMAD UR5, UR23, UR17, UR13 ;  /* 0x00000011170572a4 */ /* 0x000fe2000f8e020d */
[----:B------:R-:W2:Y:S01]  /*0450*/  LDCU.64 UR16, c[0x0][0x4a0] ;  /* 0x00009400ff1077ac */ /* 0x000ea20008000a00 */
[----:B------:R-:W-:Y:S02]  /*0460*/  ULEA UR14, UP3, UR10, UR6, 0x1 ;  /* 0x000000060a0e7291 */ /* 0x000fe4000f8608ff */
[----:B------:R-:W-:Y:S02]  /*0470*/  UIADD3.X UR18, UPT, UPT, UR29, UR18, URZ, UP2, !UPT ;  /* 0x000000121d127290 */ /* 0x000fe400097fe4ff */
[----:B---3--:R-:W-:-:S06]  /*0480*/  UIMAD.WIDE.U32 UR8, UR23, UR26, URZ ;  /* 0x0000001a170872a5 */ /* 0x008fcc000f8e00ff */
[-C--:B------:R-:W-:Y:S01]  /*0490*/  @!P1 IADD3 R0, PT, PT, R0, -R11.reuse, RZ ;  /* 0x8000000b00009210 */ /* 0x080fe20007ffe0ff */
[----:B------:R-:W-:Y:S01]  /*04a0*/  ULEA.HI.X UR18, UR10, UR7, UR18, 0x1, UP3 ;  /* 0x000000070a127291 */ /* 0x000fe200098f0c12 */
[----:B------:R-:W-:Y:S01]  /*04b0*/  @!P1 IADD3 R4, PT, PT, R4, 0x1, RZ ;  /* 0x0000000104049810 */ /* 0x000fe20007ffe0ff */
[----:B------:R-:W3:Y:S01]  /*04c0*/  @UP0 LDCU UR10, c[0x0][0x384] ;  /* 0x00007080ff0a07ac */ /* 0x000ee20008000800 */
[----:B------:R-:W-:Y:S02]  /*04d0*/  ISETP.GE.U32.AND P0, PT, R0, R11, PT ;  /* 0x0000000b0000720c */ /* 0x000fe40003f06070 */
[C---:B------:R-:W-:Y:S01]  /*04e0*/  LOP3.LUT R0, R10.reuse, UR22, RZ, 0x3c, !PT ;  /* 0x000000160a007c12 */ /* 0x040fe2000f8e3cff */
[----:B------:R-:W-:Y:S01]  /*04f0*/  UIMAD.WIDE.U32 UR6, UR23, UR24, URZ ;  /* 0x00000018170672a5 */ /* 0x000fe2000f8e00ff */
[----:B------:R-:W-:Y:S01]  /*0500*/  ISETP.NE.AND P1, PT, R10, RZ, PT ;  /* 0x000000ff0a00720c */ /* 0x000fe20003f25270 */
[----:B------:R-:W-:Y:S01]  /*0510*/  UMOV UR4, UR12 ;  /* 0x0000000c00047c82 */ /* 0x000fe20008000000 */
[----:B------:R-:W-:Y:S01]  /*0520*/  ISETP.GE.AND P2, PT, R0, RZ, PT ;  /* 0x000000ff0000720c */ /* 0x000fe20003f46270 */
[----:B------:R-:W-:Y:S01]  /*0530*/  UIMAD UR7, UR23, UR25, UR7 ;  /* 0x00000019170772a4 */ /* 0x000fe2000f8e0207 */
[----:B------:R-:W4:Y:S05]  /*0540*/  LDCU.64 UR24, c[0x0][0x528] ;  /* 0x0000a500ff1877ac */ /* 0x000f2a0008000a00 */
[----:B------:R-:W-:Y:S01]  /*0550*/  @P0 IADD3 R4, PT, PT, R4, 0x1, RZ ;  /* 0x0000000104040810 */ /* 0x000fe20007ffe0ff */
[----:B------:R-:W4:Y:S01]  /*0560*/  @UP0 LDCU UR12, c[0x0][0x38c] ;  /* 0x00007180ff0c07ac */ /* 0x000f220008000800 */
        /* <DEDUP_REMOVED lines=26> */
[----:B------:R-:W-:Y:S02]  /*0710*/  IADD3 R11, P2, PT, R8, UR15, RZ ;  /* 0x0000000f080b7c10 */ /* 0x000fe4000ff5e0ff */
[----:B------:R-:W-:-:S02]  /*0720*/  IADD3 R0, PT, PT, R9, R13, RZ ;  /* 0x0000000d09007210 */ /* 0x000fc40007ffe0ff */
        /* <DEDUP_REMOVED lines=12> */
[----:B------:R-:W-:Y:S02]  /*07f0*/  MOV R6, RZ ;  /* 0x000000ff00067202 */ /* 0x000fe40000000f00 */
        /* <DEDUP_REMOVED lines=36> */
.L_x_7421:
        /* <DEDUP_REMOVED lines=9> */
[----:B------:R-:W-:Y:S02]  /*0ad0*/  IADD3.X R51, PT, PT, RZ, UR15, RZ, P0, !PT ;  /* 0x0000000fff337c10 */ /* 0x000fe400087fe4ff */
        /* <DEDUP_REMOVED lines=53> */
[CC--:B-1----:R-:W-:Y:S01]  /*0e30*/  LEA.HI.SX32 R32, R31.reuse, R31.reuse, 0x1b ;  /* 0x0000001f1f207211 */ /* 0x0c2fe200078fdaff */
[C---:B------:R-:W-:Y:S01]  /*0e40*/  VIADD R36, R31.reuse, 0x20 ;  /* 0x000000201f247836 */ /* 0x040fe20000000000 */
[C---:B------:R-:W-:Y:S02]  /*0e50*/  IADD3 R42, PT, PT, R31.reuse, 0x40, RZ ;  /* 0x000000401f2a7810 */ /* 0x040fe40007ffe0ff */
[C---:B------:R-:W-:Y:S01]  /*0e60*/  IADD3 R58, PT, PT, R31.reuse, 0x80, RZ ;  /* 0x000000801f3a7810 */ /* 0x040fe20007ffe0ff */
[C---:B------:R-:W-:Y:S01]  /*0e70*/  VIADD R60, R31.reuse, 0xa0 ;  /* 0x000000a01f3c7836 */ /* 0x040fe20000000000 */
[----:B------:R-:W-:Y:S02]  /*0e80*/  LEA R32, R32, UR28, 0x1 ;  /* 0x0000001c20207c11 */ /* 0x000fe4000f8e08ff */
[----:B------:R-:W-:Y:S02]  /*0e90*/  IADD3 R56, PT, PT, R31, 0x60, RZ ;  /* 0x000000601f387810 */ /* 0x000fe40007ffe0ff */
[----:B------:R-:W-:-:S02]  /*0ea0*/  LEA.HI.SX32 R36, R36, R31, 0x1b ;  /* 0x0000001f24247211 */ /* 0x000fc400078fdaff */
[-C--:B------:R-:W-:Y:S02]  /*0eb0*/  LEA.HI.SX32 R34, R42, R31.reuse, 0x1b ;  /* 0x0000001f2a227211 */ /* 0x080fe400078fdaff */
[-C--:B------:R-:W-:Y:S02]  /*0ec0*/  LEA.HI.SX32 R58, R58, R31.reuse, 0x1b ;  /* 0x0000001f3a3a7211 */ /* 0x080fe400078fdaff */
[-C--:B------:R-:W-:Y:S02]  /*0ed0*/  LEA.HI.SX32 R35, R56, R31.reuse, 0x1b ;  /* 0x0000001f38237211 */ /* 0x080fe400078fdaff */
[----:B------:R-:W-:Y:S02]  /*0ee0*/  LEA.HI.SX32 R37, R60, R31, 0x1b ;  /* 0x0000001f3c257211 */ /* 0x000fe400078fdaff */
[C---:B------:R-:W-:Y:S02]  /*0ef0*/  IADD3 R42, PT, PT, R31.reuse, 0xc0, RZ ;  /* 0x000000c01f2a7810 */ /* 0x040fe40007ffe0ff */
[----:B------:R-:W-:Y:S01]  /*0f00*/  LEA R34, R34, UR28, 0x1 ;  /* 0x0000001c22227c11 */ /* 0x000fe2000f8e08ff */
[----:B------:R-:W-:Y:S01]  /*0f10*/  VIADD R60, R31, 0x120 ;  /* 0x000001201f3c7836 */ /* 0x000fe20000000000 */
[----:B------:R-:W-:-:S02]  /*0f20*/  LEA R35, R35, UR28, 0x1 ;  /* 0x0000001c23237c11 */ /* 0x000fc4000f8e08ff */
[----:B------:R-:W-:Y:S02]  /*0f30*/  IADD3 R56, PT, PT, R31, 0xe0, RZ ;  /* 0x000000e01f387810 */ /* 0x000fe40007ffe0ff */
[----:B------:R-:W-:Y:S02]  /*0f40*/  LEA R37, R37, UR28, 0x1 ;  /* 0x0000001c25257c11 */ /* 0x000fe4000f8e08ff */
[-C--:B------:R-:W-:Y:S02]  /*0f50*/  LEA.HI.SX32 R42, R42, R31.reuse, 0x1b ;  /* 0x0000001f2a2a7211 */ /* 0x080fe400078fdaff */
[----:B------:R-:W-:Y:S02]  /*0f60*/  IADD3 R62, PT, PT, R31, 0x140, RZ ;  /* 0x000001401f3e7810 */ /* 0x000fe40007ffe0ff */
[-C--:B------:R-:W-:Y:S02]  /*0f70*/  LEA.HI.SX32 R56, R56, R31.reuse, 0x1b ;  /* 0x0000001f38387211 */ /* 0x080fe400078fdaff */
[----:B------:R-:W-:-:S02]  /*0f80*/  LEA.HI.SX32 R60, R60, R31, 0x1b ;  /* 0x0000001f3c3c7211 */ /* 0x000fc400078fdaff */
[----:B------:R-:W-:Y:S02]  /*0f90*/  LEA.HI.SX32 R62, R62, R31, 0x1b ;  /* 0x0000001f3e3e7211 */ /* 0x000fe400078fdaff */
        /* <DEDUP_REMOVED lines=14> */
[----:B------:R-:W-:Y:S01]  /*1080*/  PRMT R64, RZ, 0x7610, R64 ;  /* 0x00007610ff407816 */ /* 0x000fe20000000040 */
[----:B--2---:R0:W-:Y:S02]  /*1090*/  STS.U16 [R32], R33 ;  /* 0x0000002120007388 */ /* 0x0041e40000000400 */
[----:B0-----:R-:W-:Y:S02]  /*10a0*/  LEA R33, R36, UR28, 0x1 ;  /* 0x0000001c24217c11 */ /* 0x001fe4000f8e08ff */
[----:B------:R-:W-:-:S02]  /*10b0*/  LEA R36, R58, UR28, 0x1 ;  /* 0x0000001c3a247c11 */ /* 0x000fc4000f8e08ff */
[C---:B------:R-:W-:Y:S01]  /*10c0*/  IADD3 R58, PT, PT, R31.reuse, 0x100, RZ ;  /* 0x000001001f3a7810 */ /* 0x040fe20007ffe0ff */
[----:B---3--:R0:W-:Y:S03]  /*10d0*/  STS.U16 [R33+0x40], R0 ;  /* 0x0000400021007388 */ /* 0x0081e60000000400 */
[----:B------:R-:W-:Y:S01]  /*10e0*/  LEA.HI.SX32 R58, R58, R31, 0x1b ;  /* 0x0000001f3a3a7211 */ /* 0x000fe200078fdaff */
[----:B----4-:R1:W-:Y:S04]  /*10f0*/  STS.U16 [R34+0x80], R39 ;  /* 0x0000802722007388 */ /* 0x0103e80000000400 */
        /* <DEDUP_REMOVED lines=95> */
[----:B------:R-:W-:Y:S01]  /*16f0*/  PRMT R104, RZ, 0x7610, R104 ;  /* 0x00007610ff687816 */ /* 0x000fe20000000068 */
[----:B----4-:R0:W-:Y:S04]  /*1700*/  STS.U16 [R32], R55 ;  /* 0x0000003720007388 */ /* 0x0101e80000000400 */
        /* <DEDUP_REMOVED lines=8> */
[----:B--2---:R2:W-:Y:S04]  /*1790*/  STS.U16 [R41+0x240], R52 ;  /* 0x0002403429007388 */ /* 0x0045e80000000400 */
[----:B---3--:R3:W-:Y:S04]  /*17a0*/  STS.U16 [R42+0x280], R53 ;  /* 0x000280352a007388 */ /* 0x0087e80000000400 */
        /* <DEDUP_REMOVED lines=9> */
[----:B------:R-:W4:Y:S04]  /*1840*/  LDS.U16 R62, [R48+0x6] ;  /* 0x00000600303e7984 */ /* 0x000f280000000400 */
[----:B------:R-:W4:Y:S04]  /*1850*/  LDS.U16 R66, [R48+0x8] ;  /* 0x0000080030427984 */ /* 0x000f280000000400 */
[----:B------:R-:W4:Y:S04]  /*1860*/  LDS.U16 R63, [R48+0xa] ;  /* 0x00000a00303f7984 */ /* 0x000f280000000400 */
[----:B------:R-:W4:Y:S04]  /*1870*/  LDS.U16 R67, [R48+0xc] ;  /* 0x00000c0030437984 */ /* 0x000f280000000400 */
[----:B------:R-:W3:Y:S04]  /*1880*/  LDS.U16 R70, [R48+0xe] ;  /* 0x00000e0030467984 */ /* 0x000ee80000000400 */
        /* <DEDUP_REMOVED lines=10> */
[----:B-1----:R-:W-:Y:S02]  /*1930*/  PRMT R49, RZ, 0x7610, R49 ;  /* 0x00007610ff317816 */ /* 0x002fe40000000031 */
[----:B--2---:R-:W-:Y:S02]  /*1940*/  PRMT R52, RZ, 0x7610, R52 ;  /* 0x00007610ff347816 */ /* 0x004fe40000000034 */
[----:B------:R-:W2:Y:S01]  /*1950*/  @!P0 LDG.E.U16 R55, desc[UR20][R50.64] ;  /* 0x0000001432378981 */ /* 0x000ea2000c1e1500 */
[----:B------:R-:W-:-:S03]  /*1960*/  ISETP.GE.AND P0, PT, R17, UR29, PT ;  /* 0x0000001d11007c0c */ /* 0x000fc6000bf06270 */
[----:B------:R-:W2:Y:S01]  /*1970*/  @!P1 LDG.E.U16 R52, desc[UR20][R50.64+0x40] ;  /* 0x0000401432349981 */ /* 0x000ea2000c1e1500 */
[----:B------:R-:W-:Y:S02]  /*1980*/  ISETP.GE.AND P1, PT, R18, UR29, PT ;  /* 0x0000001d12007c0c */ /* 0x000fe4000bf26270 */
[----:B---3--:R-:W-:Y:S01]  /*1990*/  PRMT R53, RZ, 0x7610, R53 ;  /* 0x00007610ff357816 */ /* 0x008fe20000000035 */
[----:B------:R-:W3:Y:S01]  /*19a0*/  @!P3 LDG.E.U16 R71, desc[UR20][R50.64+0x300] ;  /* 0x000300143247b981 */ /* 0x000ee2000c1e1500 */
[----:B----4-:R-:W-:Y:S02]  /*19b0*/  PRMT R54, RZ, 0x7610, R54 ;  /* 0x00007610ff367816 */ /* 0x010fe40000000036 */
[----:B------:R-:W-:Y:S01]  /*19c0*/  PRMT R57, RZ, 0x7610, R57 ;  /* 0x00007610ff397816 */ /* 0x000fe20000000039 */
[----:B------:R-:W4:Y:S04]  /*19d0*/  @!P4 LDG.E.U16 R72, desc[UR20][R50.64+0x340] ;  /* 0x000340143248c981 */ /* 0x000f28000c1e1500 */
[----:B------:R-:W3:Y:S01]  /*19e0*/  @!P0 LDG.E.U16 R49, desc[UR20][R50.64+0x80] ;  /* 0x0000801432318981 */ /* 0x000ee2000c1e1500 */
[----:B------:R-:W-:-:S03]  /*19f0*/  ISETP.GE.AND P0, PT, R19, UR29, PT ;  /* 0x0000001d13007c0c */ /* 0x000fc6000bf06270 */
[----:B------:R-:W4:Y:S01]  /*1a00*/  @!P1 LDG.E.U16 R54, desc[UR20][R50.64+0xc0] ;  /* 0x0000c01432369981 */ /* 0x000f22000c1e1500 */
[----:B------:R-:W-:Y:S02]  /*1a10*/  ISETP.GE.AND P1, PT, R20, UR29, PT ;  /* 0x0000001d14007c0c */ /* 0x000fe4000bf26270 */
[----:B------:R-:W-:Y:S01]  /*1a20*/  PRMT R56, RZ, 0x7610, R56 ;  /* 0x00007610ff387816 */ /* 0x000fe20000000038 */
[----:B------:R-:W4:Y:S01]  /*1a30*/  @!P5 LDG.E.U16 R73, desc[UR20][R50.64+0x380] ;  /* 0x000380143249d981 */ /* 0x000f22000c1e1500 */
[----:B------:R-:W-:Y:S02]  /*1a40*/  PRMT R65, RZ, 0x7610, R65 ;  /* 0x00007610ff417816 */ /* 0x000fe40000000041 */
[----:B------:R-:W-:Y:S01]  /*1a50*/  PRMT R58, RZ, 0x7610, R58 ;  /* 0x00007610ff3a7816 */ /* 0x000fe2000000003a */
        /* <DEDUP_REMOVED lines=11> */
[----:B------:R-:W-:Y:S02]  /*1b10*/  PRMT R64, RZ, 0x7610, R64 ;  /* 0x00007610ff407816 */ /* 0x000fe40000000040 */
[----:B------:R-:W-:Y:S02]  /*1b20*/  PRMT R69, RZ, 0x7610, R69 ;  /* 0x00007610ff457816 */ /* 0x000fe40000000045 */
[----:B------:R-:W-:-:S04]  /*1b30*/  PRMT R68, RZ, 0x7610, R68 ;  /* 0x00007610ff447816 */ /* 0x000fc80000000044 */
[----:B------:R-:W4:Y:S04]  /*1b40*/  @!P1 LDG.E.U16 R69, desc[UR20][R50.64+0x280] ;  /* 0x0002801432459981 */ /* 0x000f28000c1e1500 */
[----:B------:R-:W4:Y:S04]  /*1b50*/  @!P0 LDG.E.U16 R64, desc[UR20][R50.64+0x240] ;  /* 0x0002401432408981 */ /* 0x000f28000c1e1500 */
[----:B------:R0:W4:Y:S01]  /*1b60*/  @!P2 LDG.E.U16 R68, desc[UR20][R50.64+0x2c0] ;  /* 0x0002c0143244a981 */ /* 0x000122000c1e1500 */
[----:B------:R-:W-:Y:S01]  /*1b70*/  SHF.L.U32 R62, R62, 0x10, RZ ;  /* 0x000000103e3e7819 */ /* 0x000fe200000006ff */
[----:B------:R-:W-:Y:S01]  /*1b80*/  IMAD.U32 R60, R60, 0x10000, RZ ;  /* 0x000100003c3c7824 */ /* 0x000fe200078e00ff */
[----:B------:R-:W-:Y:S01]  /*1b90*/  SHF.L.U32 R66, R66, 0x10, RZ ;  /* 0x0000001042427819 */ /* 0x000fe200000006ff */
[----:B------:R-:W-:Y:S02]  /*1ba0*/  BSSY.RECONVERGENT B0, `(.L_x_7350) ;  /* 0x000005c000007945 */ /* 0x000fe40003800200 */
[--C-:B-----5:R-:W-:Y:S01]  /*1bb0*/  FADD.FTZ R60, R60, R3.reuse ;  /* 0x000000033c3c7221 */ /* 0x120fe20000010000 */
[----:B------:R-:W-:Y:S01]  /*1bc0*/  FADD.FTZ R62, R62, R3 ;  /* 0x000000033e3e7221 */ /* 0x000fe20000010000 */
[----:B0-----:R-:W-:-:S02]  /*1bd0*/  PRMT R50, RZ, 0x7610, R50 ;  /* 0x00007610ff327816 */ /* 0x001fc40000000032 */
[----:B------:R-:W-:Y:S02]  /*1be0*/  MOV R51, RZ ;  /* 0x000000ff00337202 */ /* 0x000fe40000000f00 */
[----:B------:R-:W-:Y:S02]  /*1bf0*/  FSETP.GTU.FTZ.AND P1, PT, R60, 20, PT ;  /* 0x41a000003c00780b */ /* 0x000fe40003f3c000 */
[----:B------:R-:W-:Y:S01]  /*1c00*/  FSETP.GTU.FTZ.AND P3, PT, R62, 20, PT ;  /* 0x41a000003e00780b */ /* 0x000fe20003f7c000 */
[----:B--2---:R-:W-:Y:S04]  /*1c10*/  STS.U16 [R32], R55 ;  /* 0x0000003720007388 */ /* 0x004fe80000000400 */
[----:B------:R-:W-:Y:S04]  /*1c20*/  STS.U16 [R33+0x40], R52 ;  /* 0x0000403421007388 */ /* 0x000fe80000000400 */
        /* <DEDUP_REMOVED lines=30> */
[----:B------:R1:W2:Y:S01]  /*1e10*/  LDS.U16 R115, [R48+0x1e] ;  /* 0x00001e0030737984 */ /* 0x0002a20000000400 */
[----:B0-----:R-:W-:-:S05]  /*1e20*/  SHF.L.U32 R64, R59, 0x10, RZ ;  /* 0x000000103b407819 */ /* 0x001fca00000006ff */
[----:B------:R-:W-:-:S05]  /*1e30*/  FADD.FTZ R59, R64, R3 ;  /* 0x00000003403b7221 */ /* 0x000fca0000010000 */
[----:B------:R-:W-:Y:S01]  /*1e40*/  FSETP.GTU.FTZ.AND P0, PT, R59, 20, PT ;  /* 0x41a000003b00780b */ /* 0x000fe20003f1c000 */
[----:B-1----:R-:W-:Y:S01]  /*1e50*/  IMAD.U32 R72, R63, 0x10000, RZ ;  /* 0x000100003f487824 */ /* 0x002fe200078e00ff */
[----:B------:R-:W-:Y:S01]  /*1e60*/  SHF.L.U32 R68, R61, 0x10, RZ ;  /* 0x000000103d447819 */ /* 0x000fe200000006ff */
[--C-:B------:R-:W-:Y:S02]  /*1e70*/  FADD.FTZ R63, R66, R3.reuse ;  /* 0x00000003423f7221 */ /* 0x100fe40000010000 */
[--C-:B------:R-:W-:Y:S01]  /*1e80*/  FADD.FTZ R64, R72, R3.reuse ;  /* 0x0000000348407221 */ /* 0x100fe20000010000 */
[----:B------:R-:W-:Y:S01]  /*1e90*/  SHF.L.U32 R72, R67, 0x10, RZ ;  /* 0x0000001043487819 */ /* 0x000fe200000006ff */
[----:B------:R-:W-:Y:S01]  /*1ea0*/  FADD.FTZ R61, R68, R3 ;  /* 0x00000003443d7221 */ /* 0x000fe20000010000 */
[----:B------:R-:W-:Y:S02]  /*1eb0*/  HFMA2 R58, -RZ, RZ, 0, 0 ;  /* 0x00000000ff3a7431 */ /* 0x000fe400000001ff */
[----:B------:R-:W-:-:S02]  /*1ec0*/  HFMA2 R68, -RZ, RZ, 0, 0 ;  /* 0x00000000ff447431 */ /* 0x000fc400000001ff */
[----:B------:R-:W-:Y:S01]  /*1ed0*/  IMAD.MOV.U32 R49, RZ, RZ, RZ ;  /* 0x000000ffff317224 */ /* 0x000fe200078e00ff */
[----:B------:R-:W-:Y:S02]  /*1ee0*/  CS2R R52, SRZ ;  /* 0x0000000000347805 */ /* 0x000fe4000001ff00 */
[----:B------:R-:W-:Y:S02]  /*1ef0*/  CS2R R54, SRZ ;  /* 0x0000000000367805 */ /* 0x000fe4000001ff00 */
[----:B------:R-:W-:Y:S02]  /*1f00*/  CS2R R56, SRZ ;  /* 0x0000000000387805 */ /* 0x000fe4000001ff00 */
[----:B------:R-:W-:Y:S02]  /*1f10*/  FSETP.GTU.FTZ.AND P2, PT, R61, 20, PT ;  /* 0x41a000003d00780b */ /* 0x000fe40003f5c000 */
[----:B------:R-:W-:Y:S02]  /*1f20*/  CS2R R66, SRZ ;  /* 0x0000000000427805 */ /* 0x000fe4000001ff00 */
[----:B------:R-:W-:Y:S01]  /*1f30*/  FSETP.GTU.FTZ.AND P4, PT, R63, 20, PT ;  /* 0x41a000003f00780b */ /* 0x000fe20003f9c000 */
[----:B------:R-:W-:Y:S01]  /*1f40*/  FADD.FTZ R69, R72, R3 ;  /* 0x0000000348457221 */ /* 0x000fe20000010000 */
[----:B------:R-:W-:-:S02]  /*1f50*/  FSETP.GTU.FTZ.AND P5, PT, R64, 20, PT ;  /* 0x41a000004000780b */ /* 0x000fc40003fbc000 */
[----:B------:R-:W-:Y:S01]  /*1f60*/  MOV R65, RZ ;  /* 0x000000ff00417202 */ /* 0x000fe20000000f00 */
[----:B---34-:R-:W-:Y:S10]  /*1f70*/  @P0 BRA `(.L_x_7351) ;  /* 0x0000000000780947 */ /* 0x018ff40003800000 */
[----:B------:R-:W-:Y:S01]  /*1f80*/  FMUL.FTZ R59, R59, 1.4426950216293334961 ;  /* 0x3fb8aa3b3b3b7820 */ /* 0x000fe20000410000 */
[----:B------:R-:W-:Y:S02]  /*1f90*/  MOV R112, 0x3e800000 ;  /* 0x3e80000000707802 */ /* 0x000fe40000000f00 */
[----:B------:R-:W-:Y:S01]  /*1fa0*/  MOV R107, 0x3d39bf78 ;  /* 0x3d39bf78006b7802 */ /* 0x000fe20000000f00 */
[----:B------:R-:W0:Y:S02]  /*1fb0*/  MUFU.EX2 R114, R59 ;  /* 0x0000003b00727308 */ /* 0x000e240000000800 */
[C---:B0-----:R-:W-:Y:S01]  /*1fc0*/  FADD.FTZ.RZ R71, R114.reuse, 1 ;  /* 0x3f80000072477421 */ /* 0x041fe2000001c000 */
[----:B------:R-:W-:-:S03]  /*1fd0*/  ISETP.GE.U32.AND P0, PT, R114, 0x7f800000, PT ;  /* 0x7f8000007200780c */ /* 0x000fc60003f06070 */
[----:B------:R-:W-:Y:S01]  /*1fe0*/  VIADD R71, R71, 0xc0c00000 ;  /* 0xc0c0000047477836 */ /* 0x000fe20000000000 */
[----:B------:R-:W-:-:S04]  /*1ff0*/  ISETP.GT.AND P6, PT, R114, -0x40800000, P0 ;  /* 0xbf8000007200780c */ /* 0x000fc800007c4270 */
[----:B------:R-:W-:-:S04]  /*2000*/  LOP3.LUT R71, R71, 0xff800000, RZ, 0xc0, !PT ;  /* 0xff80000047477812 */ /* 0x000fc800078ec0ff */
[----:B--2---:R-:W-:Y:S02]  /*2010*/  IADD3 R73, PT, PT, -R71, 0x40800000, RZ ;  /* 0x4080000047497810 */ /* 0x004fe40007ffe1ff */
        /* <DEDUP_REMOVED lines=20> */
.L_x_7351:
[----:B------:R-:W-:Y:S05]  /*2160*/  BSYNC.RECONVERGENT B0 ;  /* 0x0000000000007941 */ /* 0x000fea0003800200 */
.L_x_7350:
[----:B------:R-:W-:Y:S01]  /*2170*/  SHF.L.U32 R112, R70, 0x10, RZ ;  /* 0x0000001046707819 */ /* 0x000fe200000006ff */
[----:B------:R-:W-:Y:S01]  /*2180*/  BSSY.RECONVERGENT B0, `(.L_x_7352) ;  /* 0x0000025000007945 */ /* 0x000fe20003800200 */
[----:B------:R-:W-:Y:S02]  /*2190*/  FSETP.GTU.FTZ.AND P0, PT, R69, 20, PT ;  /* 0x41a000004500780b */ /* 0x000fe40003f1c000 */
[----:B------:R-:W-:Y:S02]  /*21a0*/  CS2R R70, SRZ ;  /* 0x0000000000467805 */ /* 0x000fe4000001ff00 */
[----:B------:R-:W-:Y:S01]  /*21b0*/  MOV R72, RZ ;  /* 0x000000ff00487202 */ /* 0x000fe20000000f00 */
[----:B--2---:R-:W-:Y:S01]  /*21c0*/  FADD.FTZ R73, R112, R3 ;  /* 0x0000000370497221 */ /* 0x004fe20000010000 */
        /* <DEDUP_REMOVED lines=32> */
.L_x_7353:
[----:B------:R-:W-:Y:S05]  /*23d0*/  BSYNC.RECONVERGENT B0 ;  /* 0x0000000000007941 */ /* 0x000fea0003800200 */
.L_x_7352:
        /* <DEDUP_REMOVED lines=39> */
.L_x_7355:
[----:B------:R-:W-:Y:S05]  /*2650*/  BSYNC.RECONVERGENT B0 ;  /* 0x0000000000007941 */ /* 0x000fea0003800200 */
.L_x_7354:
        /* <DEDUP_REMOVED lines=39> */
.L_x_7357:
[----:B------:R-:W-:Y:S05]  /*28d0*/  BSYNC.RECONVERGENT B0 ;  /* 0x0000000000007941 */ /* 0x000fea0003800200 */
.L_x_7356:
[----:B------:R-:W-:Y:S01]  /*28e0*/  SHF.L.U32 R96, R96, 0x10, RZ ;  /* 0x0000001060607819 */ /* 0x000fe200000006ff */
[----:B------:R-:W-:Y:S01]  /*28f0*/  BSSY.RECONVERGENT B0, `(.L_x_7358) ;  /* 0x0000026000007945 */ /* 0x000fe20003800200 */
[----:B------:R-:W-:Y:S01]  /*2900*/  SHF.L.U32 R114, R88, 0x10, RZ ;  /* 0x0000001058727819 */ /* 0x000fe200000006ff */
[----:B------:R-:W-:Y:S01]  /*2910*/  IMAD.U32 R87, R87, 0x10000, RZ ;  /* 0x0001000057577824 */ /* 0x000fe200078e00ff */
[----:B------:R-:W-:Y:S01]  /*2920*/  FSETP.GTU.FTZ.AND P3, PT, R83, 20, PT ;  /* 0x41a000005300780b */ /* 0x000fe20003f7c000 */
[----:B------:R-:W-:Y:S01]  /*2930*/  FADD.FTZ R88, R96, R3 ;  /* 0x0000000360587221 */ /* 0x000fe20000010000 */
        /* <DEDUP_REMOVED lines=33> */
.L_x_7359:
[----:B------:R-:W-:Y:S05]  /*2b50*/  BSYNC.RECONVERGENT B0 ;  /* 0x0000000000007941 */ /* 0x000fea0003800200 */
.L_x_7358:
[----:B------:R-:W-:Y:S01]  /*2b60*/  BSSY.RECONVERGENT B0, `(.L_x_7360) ;  /* 0x0000027000007945 */ /* 0x000fe20003800200 */
[----:B------:R-:W-:Y:S01]  /*2b70*/  SHF.L.U32 R116, R92, 0x10, RZ ;  /* 0x000000105c747819 */ /* 0x000fe200000006ff */
[----:B------:R-:W-:Y:S01]  /*2b80*/  IMAD.U32 R90, R90, 0x10000, RZ ;  /* 0x000100005a5a7824 */ /* 0x000fe200078e00ff */
[----:B------:R-:W-:Y:S01]  /*2b90*/  FSETP.GTU.FTZ.AND P4, PT, R88, 20, PT ;  /* 0x41a000005800780b */ /* 0x000fe20003f9c000 */
        /* <DEDUP_REMOVED lines=35> */
.L_x_7361:
[----:B------:R-:W-:Y:S05]  /*2dd0*/  BSYNC.RECONVERGENT B0 ;  /* 0x0000000000007941 */ /* 0x000fea0003800200 */
.L_x_7360:
[----:B------:R-:W-:Y:S01]  /*2de0*/  SHF.L.U32 R93, R93, 0x10, RZ ;  /* 0x000000105d5d7819 */ /* 0x000fe200000006ff */
[----:B------:R-:W-:Y:S01]  /*2df0*/  FFMA.FTZ R112, R94, R74, R5 ;  /* 0x0000004a5e707223 */ /* 0x000fe20000010005 */
[----:B------:R-:W-:Y:S01]  /*2e00*/  BSSY.RECONVERGENT B0, `(.L_x_7362) ;  /* 0x0000025000007945 */ /* 0x000fe20003800200 */
[----:B------:R-:W-:Y:S01]  /*2e10*/  SHF.L.U32 R114, R95, 0x10, RZ ;  /* 0x000000105f727819 */ /* 0x000fe200000006ff */
[----:B------:R-:W-:Y:S01]  /*2e20*/  FADD.FTZ R96, R116, R3 ;  /* 0x0000000374607221 */ /* 0x000fe20000010000 */
[----:B------:R-:W-:Y:S01]  /*2e30*/  FSETP.GTU.FTZ.AND P5, PT, R92, 20, PT ;  /* 0x41a000005c00780b */ /* 0x000fe20003fbc000 */
[----:B------:R-:W-:Y:S01]  /*2e40*/  FFMA.FTZ R116, R93, R75, R112 ;  /* 0x0000004b5d747223 */ /* 0x000fe20000010070 */
[----:B------:R-:W-:Y:S01]  /*2e50*/  SHF.L.U32 R95, R99, 0x10, RZ ;  /* 0x00000010635f7819 */ /* 0x000fe200000006ff */
[----:B------:R-:W-:Y:S10]  /*2e60*/  @P0 BRA `(.L_x_7363) ;  /* 0x0000000000780947 */ /* 0x000ff40003800000 */
        /* <DEDUP_REMOVED lines=30> */
.L_x_7363:
[----:B------:R-:W-:Y:S05]  /*3050*/  BSYNC.RECONVERGENT B0 ;  /* 0x0000000000007941 */ /* 0x000fea0003800200 */
.L_x_7362:
        /* <DEDUP_REMOVED lines=39> */
.L_x_7365:
[----:B------:R-:W-:Y:S05]  /*32d0*/  BSYNC.RECONVERGENT B0 ;  /* 0x0000000000007941 */ /* 0x000fea0003800200 */
.L_x_7364:
        /* <DEDUP_REMOVED lines=39> */
.L_x_7367:
[----:B------:R-:W-:Y:S05]  /*3550*/  BSYNC.RECONVERGENT B0 ;  /* 0x0000000000007941 */ /* 0x000fea0003800200 */
.L_x_7366:
        /* <DEDUP_REMOVED lines=39> */
.L_x_7369:
[----:B------:R-:W-:Y:S05]  /*37d0*/  BSYNC.RECONVERGENT B0 ;  /* 0x0000000000007941 */ /* 0x000fea0003800200 */
.L_x_7368:
[----:B------:R-:W-:Y:S02]  /*37e0*/  IMAD.U32 R111, R111, 0x10000, RZ ;  /* 0x000100006f6f7824 */ /* 0x000fe400078e00ff */
        /* <DEDUP_REMOVED lines=43> */
.L_x_7371:
[----:B------:R-:W-:Y:S05]  /*3aa0*/  BSYNC.RECONVERGENT B0 ;  /* 0x0000000000007941 */ /* 0x000fea0003800200 */
.L_x_7370:
        /* <DEDUP_REMOVED lines=32> */
.L_x_7373:
[----:B------:R-:W-:Y:S05]  /*3cb0*/  BSYNC.RECONVERGENT B0 ;  /* 0x0000000000007941 */ /* 0x000fea0003800200 */
.L_x_7372:
        /* <DEDUP_REMOVED lines=32> */
.L_x_7375:
[----:B------:R-:W-:Y:S05]  /*3ec0*/  BSYNC.RECONVERGENT B0 ;  /* 0x0000000000007941 */ /* 0x000fea0003800200 */
.L_x_7374:
        /* <DEDUP_REMOVED lines=32> */
.L_x_7377:
[----:B------:R-:W-:Y:S05]  /*40d0*/  BSYNC.RECONVERGENT B0 ;  /* 0x0000000000007941 */ /* 0x000fea0003800200 */
.L_x_7376:
        /* <DEDUP_REMOVED lines=32> */
.L_x_7379:
[----:B------:R-:W-:Y:S05]  /*42e0*/  BSYNC.RECONVERGENT B0 ;  /* 0x0000000000007941 */ /* 0x000fea0003800200 */
.L_x_7378:
        /* <DEDUP_REMOVED lines=32> */
.L_x_7381:
[----:B------:R-:W-:Y:S05]  /*44f0*/  BSYNC.RECONVERGENT B0 ;  /* 0x0000000000007941 */ /* 0x000fea0003800200 */
.L_x_7380:
        /* <DEDUP_REMOVED lines=25> */
[----:B------:R-:W-:Y:S01]  /*4690*/  ISETP.GE.AND P1, PT, R12, UR29, PT ;  /* 0x0000001d0c007c0c */ /* 0x000fe2000bf26270 */
[----:B------:R-:W-:Y:S01]  /*46a0*/  UISETP.NE.AND UP0, UPT, UR8, 0x1, UPT ;  /* 0x000000010800788c */ /* 0x000fe2000bf05270 */
[----:B------:R-:W-:Y:S01]  /*46b0*/  LOP3.LUT R146, R146, 0xfffffdff, RZ, 0xc0, !PT ;  /* 0xfffffdff92927812 */ /* 0x000fe200078ec0ff */
[----:B------:R-:W-:Y:S01]  /*46c0*/  HFMA2 R147, -RZ, RZ, 0, 0 ;  /* 0x00000000ff937431 */ /* 0x000fe200000001ff */
        /* <DEDUP_REMOVED lines=18> */
.L_x_7420:
[----:B------:R-:W-:Y:S01]  /*47f0*/  MOV R132, R12 ;  /* 0x0000000c00847202 */ /* 0x000fe20000000f00 */
[----:B-1----:R-:W-:Y:S01]  /*4800*/  IMAD.U32 R130, RZ, RZ, UR6 ;  /* 0x00000006ff827e24 */ /* 0x002fe2000f8e00ff */
[----:B------:R-:W-:Y:S02]  /*4810*/  MOV R133, RZ ;  /* 0x000000ff00857202 */ /* 0x000fe40000000f00 */
[----:B------:R-:W-:Y:S02]  /*4820*/  MOV R131, UR7 ;  /* 0x0000000700837c02 */ /* 0x000fe40008000f00 */
[----:B------:R-:W-:Y:S01]  /*4830*/  MOV R152, R130 ;  /* 0x0000008200987202 */ /* 0x000fe20000000f00 */
[--C-:B0-----:R-:W-:Y:S01]  /*4840*/  IMAD.WIDE.U32 R148, R147, UR26, R132.reuse ;  /* 0x0000001a93947c25 */ /* 0x101fe2000f8e0084 */
[----:B------:R-:W-:Y:S02]  /*4850*/  P2R R168, PR, RZ, 0x1 ;  /* 0x00000001ffa87803 */ /* 0x000fe40000000000 */
[----:B------:R-:W-:Y:S01]  /*4860*/  ISETP.GE.AND P0, PT, R17, UR29, PT ;  /* 0x0000001d11007c0c */ /* 0x000fe2000bf06270 */
[----:B------:R-:W-:Y:S01]  /*4870*/  IMAD.WIDE.U32 R134, R147, UR30, R132 ;  /* 0x0000001e93867c25 */ /* 0x000fe2000f8e0084 */
[----:B------:R-:W-:-:S02]  /*4880*/  LEA R132, P2, R148, R7, 0x1 ;  /* 0x0000000794847211 */ /* 0x000fc400078408ff */
[----:B------:R-:W-:Y:S01]  /*4890*/  MOV R153, UR9 ;  /* 0x0000000900997c02 */ /* 0x000fe20008000f00 */
[C---:B------:R-:W-:Y:S01]  /*48a0*/  IMAD R131, R147.reuse, UR27, R149 ;  /* 0x0000001b93837c24 */ /* 0x040fe2000f8e0295 */
[----:B------:R-:W-:Y:S01]  /*48b0*/  LEA R130, P3, R134, R10, 0x1 ;  /* 0x0000000a86827211 */ /* 0x000fe200078608ff */
[C---:B------:R-:W-:Y:S01]  /*48c0*/  IMAD R0, R147.reuse, UR31, R135 ;  /* 0x0000001f93007c24 */ /* 0x040fe2000f8e0287 */
[----:B------:R-:W-:Y:S01]  /*48d0*/  ISETP.GE.AND P6, PT, R18, UR29, PT ;  /* 0x0000001d12007c0c */ /* 0x000fe2000bfc6270 */
[C---:B------:R-:W-:Y:S01]  /*48e0*/  IMAD.WIDE.U32 R152, R147.reuse, UR24, R152 ;  /* 0x0000001893987c25 */ /* 0x040fe2000f8e0098 */
[----:B------:R-:W-:Y:S02]  /*48f0*/  LEA.HI.X R133, R148, R9, R131, 0x1, P2 ;  /* 0x0000000994857211 */ /* 0x000fe400010f0c83 */
[----:B------:R-:W-:Y:S01]  /*4900*/  LEA.HI.X R131, R134, R11, R0, 0x1, P3 ;  /* 0x0000000b86837211 */ /* 0x000fe200018f0c00 */
[----:B------:R-:W-:Y:S01]  /*4910*/  IMAD R135, R147, UR25, R153 ;  /* 0x0000001993877c24 */ /* 0x000fe2000f8e0299 */
[----:B------:R-:W-:Y:S01]  /*4920*/  LOP3.LUT P3, RZ, R146, 0x200, RZ, 0xc0, !PT ;  /* 0x0000020092ff7812 */ /* 0x000fe2000786c0ff */
[----:B------:R-:W3:Y:S01]  /*4930*/  @!P0 LDG.E.U16 R134, desc[UR20][R132.64+0x80] ;  /* 0x0000801484868981 */ /* 0x000ee2000c1e1500 */
[----:B------:R-:W-:-:S02]  /*4940*/  ISETP.GE.AND P2, PT, R16, UR29, PT ;  /* 0x0000001d10007c0c */ /* 0x000fc4000bf46270 */
[C---:B------:R-:W-:Y:S02]  /*4950*/  LEA R150, P1, R152.reuse, R122, 0x2 ;  /* 0x0000007a98967211 */ /* 0x040fe400078210ff */
[----:B------:R-:W-:Y:S02]  /*4960*/  ISETP.GE.AND P5, PT, R19, UR29, PT ;  /* 0x0000001d13007c0c */ /* 0x000fe4000bfa6270 */
[----:B------:R-:W-:Y:S02]  /*4970*/  LEA.HI.X R151, R152, R123, R135, 0x2, P1 ;  /* 0x0000007b98977211 */ /* 0x000fe400008f1487 */
[----:B------:R-:W5:Y:S01]  /*4980*/  @!P6 LDG.E.U16 R152, desc[UR20][R132.64+0xc0] ;  /* 0x0000c0148498e981 */ /* 0x000f62000c1e1500 */
[----:B------:R-:W-:-:S03]  /*4990*/  ISETP.GE.AND P4, PT, R20, UR29, PT ;  /* 0x0000001d14007c0c */ /* 0x000fc6000bf86270 */
[----:B----4-:R-:W4:Y:S04]  /*49a0*/  @!P3 LDG.E.U16 R169, desc[UR20][R132.64] ;  /* 0x0000001484a9b981 */ /* 0x010f28000c1e1500 */
[----:B------:R-:W2:Y:S01]  /*49b0*/  @!P2 LDG.E.U16 R0, desc[UR20][R132.64+0x40] ;  /* 0x000040148400a981 */ /* 0x000ea2000c1e1500 */
[----:B------:R-:W-:-:S03]  /*49c0*/  ISETP.GE.AND P0, PT, R21, UR29, PT ;  /* 0x0000001d15007c0c */ /* 0x000fc6000bf06270 */
[----:B------:R-:W5:Y:S01]  /*49d0*/  @!P5 LDG.E.U16 R153, desc[UR20][R132.64+0x100] ;  /* 0x000100148499d981 */ /* 0x000f62000c1e1500 */
[----:B------:R-:W-:-:S03]  /*49e0*/  ISETP.GE.AND P1, PT, R25, UR29, PT ;  /* 0x0000001d19007c0c */ /* 0x000fc6000bf26270 */
[----:B------:R-:W5:Y:S01]  /*49f0*/  @!P4 LDG.E.U16 R154, desc[UR20][R132.64+0x140] ;  /* 0x00014014849ac981 */ /* 0x000f62000c1e1500 */
[----:B------:R-:W-:Y:S01]  /*4a00*/  IMAD.MOV.U32 R135, RZ, RZ, RZ ;  /* 0x000000ffff877224 */ /* 0x000fe200078e00ff */
[----:B------:R-:W-:Y:S02]  /*4a10*/  MOV R149, RZ ;  /* 0x000000ff00957202 */ /* 0x000fe40000000f00 */
[----:B------:R-:W5:Y:S04]  /*4a20*/  LDG.E R148, desc[UR20][R150.64] ;  /* 0x0000001496947981 */ /* 0x000f68000c1e1900 */
[----:B------:R-:W5:Y:S01]  /*4a30*/  @!P0 LDG.E.U16 R155, desc[UR20][R132.64+0x180] ;  /* 0x00018014849b8981 */ /* 0x000f62000c1e1500 */
[----:B------:R-:W-:Y:S02]  /*4a40*/  ISETP.GE.AND P0, PT, R22, UR29, PT ;  /* 0x0000001d16007c0c */ /* 0x000fe4000bf06270 */
        /* <DEDUP_REMOVED lines=19> */
[----:B------:R-:W-:Y:S02]  /*4b80*/  ISETP.GE.AND P0, PT, R16, UR29, PT ;  /* 0x0000001d10007c0c */ /* 0x000fe4000bf06270 */
[----:B0-----:R-:W-:Y:S02]  /*4b90*/  MOV R133, RZ ;  /* 0x000000ff00857202 */ /* 0x001fe40000000f00 */
[----:B------:R-:W-:Y:S02]  /*4ba0*/  MOV R151, RZ ;  /* 0x000000ff00977202 */ /* 0x000fe40000000f00 */
[----:B------:R-:W-:-:S02]  /*4bb0*/  P2R R165, PR, RZ, 0x4 ;  /* 0x00000004ffa57803 */ /* 0x000fc40000000000 */
[----:B------:R-:W-:Y:S02]  /*4bc0*/  ISETP.GE.AND P2, PT, R20, UR29, PT ;  /* 0x0000001d14007c0c */ /* 0x000fe4000bf46270 */
[----:B----4-:R-:W-:Y:S02]  /*4bd0*/  @!P1 PRMT R135, R169, 0x5410, RZ ;  /* 0x00005410a9879816 */ /* 0x010fe400000000ff */
[----:B------:R-:W-:Y:S02]  /*4be0*/  ISETP.GE.AND P1, PT, R17, UR29, PT ;  /* 0x0000001d11007c0c */ /* 0x000fe4000bf26270 */
[----:B--2---:R-:W-:Y:S02]  /*4bf0*/  @!P0 PRMT R135, R135, 0x5410, R0 ;  /* 0x0000541087878816 */ /* 0x004fe40000000000 */
[----:B------:R-:W-:-:S09]  /*4c00*/  ISETP.GE.AND P0, PT, R18, UR29, PT ;  /* 0x0000001d12007c0c */ /* 0x000fd2000bf06270 */
[----:B---3--:R-:W-:-:S04]  /*4c10*/  @!P1 PRMT R149, R134, 0x5410, RZ ;  /* 0x0000541086959816 */ /* 0x008fc800000000ff */
        /* <DEDUP_REMOVED lines=11> */
[----:B------:R-:W-:Y:S02]  /*4cd0*/  @!P2 PRMT R133, R133, 0x5410, R154 ;  /* 0x000054108585a816 */ /* 0x000fe4000000009a */
[----:B0-----:R-:W-:-:S05]  /*4ce0*/  MOV R135, RZ ;  /* 0x000000ff00877202 */ /* 0x001fca0000000f00 */
        /* <DEDUP_REMOVED lines=11> */
[----:B0-----:R-:W-:Y:S01]  /*4da0*/  IMAD.MOV.U32 R149, RZ, RZ, RZ ;  /* 0x000000ffff957224 */ /* 0x001fe200078e00ff */
[----:B------:R-:W-:Y:S02]  /*4db0*/  @!P1 PRMT R149, R159, 0x5410, RZ ;  /* 0x000054109f959816 */ /* 0x000fe400000000ff */
[----:B------:R-:W-:Y:S01]  /*4dc0*/  STS.U16 [R37+0x140], R132 ;  /* 0x0001408425007388 */ /* 0x000fe20000000400 */
[----:B------:R-:W-:-:S03]  /*4dd0*/  P2R R153, PR, RZ, 0x2 ;  /* 0x00000002ff997803 */ /* 0x000fc60000000000 */
[----:B------:R0:W-:Y:S01]  /*4de0*/  STS.U16 [R38+0x180], R151 ;  /* 0x0001809726007388 */ /* 0x0001e20000000400 */
[----:B-1----:R-:W-:Y:S02]  /*4df0*/  MOV R133, RZ ;  /* 0x000000ff00857202 */ /* 0x002fe40000000f00 */
[----:B------:R-:W-:Y:S02]  /*4e00*/  @!P3 PRMT R133, R161, 0x5410, RZ ;  /* 0x00005410a185b816 */ /* 0x000fe400000000ff */
[----:B------:R-:W-:Y:S02]  /*4e10*/  @!P2 PRMT R149, R149, 0x5410, R160 ;  /* 0x000054109595a816 */ /* 0x000fe400000000a0 */
[----:B0-----:R-:W-:Y:S02]  /*4e20*/  MOV R151, RZ ;  /* 0x000000ff00977202 */ /* 0x001fe40000000f00 */
[----:B------:R-:W-:Y:S02]  /*4e30*/  @!P5 PRMT R151, R163, 0x5410, RZ ;  /* 0x00005410a397d816 */ /* 0x000fe400000000ff */
[----:B------:R-:W-:-:S02]  /*4e40*/  PRMT R0, R135, 0x7632, R0 ;  /* 0x0000763287007816 */ /* 0x000fc40000000000 */
        /* <DEDUP_REMOVED lines=18> */
[----:B------:R-:W-:Y:S02]  /*4f70*/  ISETP.GE.AND P0, PT, R19, UR29, PT ;  /* 0x0000001d13007c0c */ /* 0x000fe4000bf06270 */
[----:B------:R-:W-:Y:S02]  /*4f80*/  MOV R135, RZ ;  /* 0x000000ff00877202 */ /* 0x000fe40000000f00 */
[----:B------:R-:W-:Y:S01]  /*4f90*/  MOV R165, RZ ;  /* 0x000000ff00a57202 */ /* 0x000fe20000000f00 */
[----:B0-----:R-:W-:Y:S01]  /*4fa0*/  IMAD.MOV.U32 R133, RZ, RZ, RZ ;  /* 0x000000ffff857224 */ /* 0x001fe200078e00ff */
[----:B------:R-:W-:Y:S01]  /*4fb0*/  P2R R152, PR, RZ, 0x4 ;  /* 0x00000004ff987803 */ /* 0x000fe20000000000 */
[----:B------:R-:W4:Y:S01]  /*4fc0*/  @!P5 LDG.E.U16 R149, desc[UR20][R130.64+0x380] ;  /* 0x000380148295d981 */ /* 0x000f22000c1e1500 */
[----:B------:R-:W-:-:S02]  /*4fd0*/  MOV R167, RZ ;  /* 0x000000ff00a77202 */ /* 0x000fc40000000f00 */
[----:B------:R-:W-:Y:S01]  /*4fe0*/  MOV R169, RZ ;  /* 0x000000ff00a97202 */ /* 0x000fe20000000f00 */
[----:B--2---:R-:W2:Y:S01]  /*4ff0*/  @!P6 LDG.E.U16 R150, desc[UR20][R130.64+0x3c0] ;  /* 0x0003c0148296e981 */ /* 0x004ea2000c1e1500 */
[----:B------:R-:W-:-:S03]  /*5000*/  MOV R171, RZ ;  /* 0x000000ff00ab7202 */ /* 0x000fc60000000f00 */
[----:B------:R-:W5:Y:S01]  /*5010*/  @!P4 LDG.E.U16 R134, desc[UR20][R130.64+0x340] ;  /* 0x000340148286c981 */ /* 0x000f62000c1e1500 */
[----:B------:R-:W0:Y:S01]  /*5020*/  S2UR UR17, SR_CgaCtaId ;  /* 0x00000000001179c3 */ /* 0x000e220000008800 */
[----:B------:R-:W-:Y:S01]  /*5030*/  MOV R173, RZ ;  /* 0x000000ff00ad7202 */ /* 0x000fe20000000f00 */
        /* <DEDUP_REMOVED lines=33> */
[----:B------:R-:W-:Y:S02]  /*5250*/  ISETP.NE.AND P2, PT, R152, RZ, PT ;  /* 0x000000ff9800720c */ /* 0x000fe40003f45270 */
[----:B----4-:R-:W-:Y:S01]  /*5260*/  @!P5 PRMT R173, R149, 0x5410, RZ ;  /* 0x0000541095add816 */ /* 0x010fe200000000ff */
[----:B------:R-:W-:Y:S06]  /*5270*/  LDS.U16 R152, [R48+0x6] ;  /* 0x0000060030987984 */ /* 0x000fec0000000400 */
[----:B------:R-:W3:Y:S01]  /*5280*/  @!P0 LDG.E.U16 R0, desc[UR20][R130.64+0x240] ;  /* 0x0002401482008981 */ /* 0x000ee2000c1e1500 */
[----:B------:R-:W-:-:S03]  /*5290*/  UIADD3 UR16, UPT, UPT, UR42, -0x100, URZ ;  /* 0xffffff002a107890 */ /* 0x000fc6000fffe0ff */
[----:B------:R-:W1:Y:S04]  /*52a0*/  LDS.U16 R149, [R48] ;  /* 0x0000000030957984 */ /* 0x000e680000000400 */
[----:B------:R-:W-:Y:S01]  /*52b0*/  LDS.U16 R153, [R48+0x8] ;  /* 0x0000080030997984 */ /* 0x000fe20000000400 */
[----:B---3--:R-:W-:-:S03]  /*52c0*/  @!P0 PRMT R167, R167, 0x5410, R0 ;  /* 0x00005410a7a78816 */ /* 0x008fc60000000000 */
[----:B------:R-:W3:Y:S02]  /*52d0*/  @!P1 LDG.E.U16 R0, desc[UR20][R130.64+0x280] ;  /* 0x0002801482009981 */ /* 0x000ee4000c1e1500 */
[----:B---3--:R-:W-:Y:S02]  /*52e0*/  @!P1 PRMT R169, R0, 0x5410, RZ ;  /* 0x0000541000a99816 */ /* 0x008fe400000000ff */
[----:B------:R-:W3:Y:S01]  /*52f0*/  @!P2 LDG.E.U16 R0, desc[UR20][R130.64+0x2c0] ;  /* 0x0002c0148200a981 */ /* 0x000ee2000c1e1500 */
[----:B------:R-:W-:Y:S02]  /*5300*/  ISETP.GE.AND P1, PT, R12, UR29, PT ;  /* 0x0000001d0c007c0c */ /* 0x000fe4000bf26270 */
[----:B---3--:R-:W-:Y:S02]  /*5310*/  @!P2 PRMT R169, R169, 0x5410, R0 ;  /* 0x00005410a9a9a816 */ /* 0x008fe40000000000 */
[----:B------:R-:W3:Y:S01]  /*5320*/  @!P3 LDG.E.U16 R0, desc[UR20][R130.64+0x300] ;  /* 0x000300148200b981 */ /* 0x000ee2000c1e1500 */
[----:B------:R-:W-:-:S13]  /*5330*/  ISETP.GE.AND P2, PT, R16, UR29, PT ;  /* 0x0000001d10007c0c */ /* 0x000fda000bf46270 */
[----:B------:R-:W4:Y:S01]  /*5340*/  @!P2 LDG.E.U16 R132, desc[UR20][R130.64+0x40] ;  /* 0x000040148284a981 */ /* 0x000f22000c1e1500 */
[----:B---3--:R-:W-:-:S03]  /*5350*/  @!P3 PRMT R171, R0, 0x5410, RZ ;  /* 0x0000541000abb816 */ /* 0x008fc600000000ff */
[----:B------:R3:W4:Y:S02]  /*5360*/  @!P1 LDG.E.U16 R0, desc[UR20][R130.64] ;  /* 0x0000001482009981 */ /* 0x000724000c1e1500 */
[----:B---3--:R-:W-:Y:S01]  /*5370*/  IMAD.MOV.U32 R131, RZ, RZ, RZ ;  /* 0x000000ffff837224 */ /* 0x008fe200078e00ff */
[----:B--2---:R-:W-:Y:S02]  /*5380*/  @!P6 PRMT R173, R173, 0x5410, R150 ;  /* 0x00005410adade816 */ /* 0x004fe40000000096 */
[----:B------:R-:W-:Y:S01]  /*5390*/  PRMT R130, R135, 0x7632, R130 ;  /* 0x0000763287827816 */ /* 0x000fe20000000082 */
[----:B------:R-:W2:Y:S01]  /*53a0*/  LDS.U16 R150, [R48+0x2] ;  /* 0x0000020030967984 */ /* 0x000ea20000000400 */
[--C-:B-----5:R-:W-:Y:S02]  /*53b0*/  @!P4 PRMT R171, R171, 0x5410, R134.reuse ;  /* 0x00005410ababc816 */ /* 0x120fe40000000086 */
[----:B------:R-:W-:Y:S01]  /*53c0*/  PRMT R134, R133, 0x7632, R134 ;  /* 0x0000763285867816 */ /* 0x000fe20000000086 */
[----:B------:R-:W-:Y:S01]  /*53d0*/  ULOP3.LUT UR16, UR16, 0x100, URZ, 0xc0, !UPT ;  /* 0x0000010010107892 */ /* 0x000fe2000f8ec0ff */
[----:B------:R-:W-:-:S02]  /*53e0*/  UMOV UR28, 0x400 ;  /* 0x00000400001c7882 */ /* 0x000fc40000000000 */
[----:B0-----:R-:W-:Y:S01]  /*53f0*/  ULEA UR28, UR17, UR28, 0x18 ;  /* 0x0000001c111c7291 */ /* 0x001fe2000f8ec0ff */
[----:B------:R-:W-:Y:S01]  /*5400*/  ISETP.NE.AND P0, PT, R168, RZ, PT ;  /* 0x000000ffa800720c */ /* 0x000fe20003f05270 */
        /* <DEDUP_REMOVED lines=36> */
[----:B--2---:R-:W-:Y:S01]  /*5650*/  SHF.L.U32 R150, R150, 0x10, RZ ;  /* 0x0000001096967819 */ /* 0x004fe200000006ff */
        /* <DEDUP_REMOVED lines=13> */
[----:B----4-:R-:W-:-:S04]  /*5730*/  @!P1 PRMT R131, R0, 0x5410, RZ ;  /* 0x0000541000839816 */ /* 0x010fc800000000ff */
        /* <DEDUP_REMOVED lines=15> */
[----:B------:R-:W-:-:S03]  /*5830*/  IADD3 R0, PT, PT, R147, UR16, RZ ;  /* 0x0000001093007c10 */ /* 0x000fc6000fffe0ff */
        /* <DEDUP_REMOVED lines=12> */
[----:B------:R-:W-:Y:S04]  /*5900*/  LDS.U16 R0, [R48+0x420] ;  /* 0x0004200030007984 */ /* 0x000fe80000000400 */
[----:B------:R-:W-:Y:S04]  /*5910*/  LDS.U16 R131, [R48+0x424] ;  /* 0x0004240030837984 */ /* 0x000fe80000000400 */
[----:B------:R-:W-:Y:S04]  /*5920*/  LDS.U16 R133, [R48+0x428] ;  /* 0x0004280030857984 */ /* 0x000fe80000000400 */
[----:B------:R-:W1:Y:S04]  /*5930*/  LDS.U16 R135, [R48+0x42c] ;  /* 0x00042c0030877984 */ /* 0x000e680000000400 */
[----:B------:R-:W2:Y:S04]  /*5940*/  LDS.U16 R132, [R48+0x426] ;  /* 0x0004260030847984 */ /* 0x000ea80000000400 */
[----:B------:R-:W-:Y:S04]  /*5950*/  LDS.U16 R134, [R48+0x42a] ;  /* 0x00042a0030867984 */ /* 0x000fe80000000400 */
[----:B------:R-:W4:Y:S04]  /*5960*/  LDS.U16 R165, [R48+0x42e] ;  /* 0x00042e0030a57984 */ /* 0x000f280000000400 */
[----:B------:R-:W5:Y:S04]  /*5970*/  LDS.U16 R167, [R48+0x430] ;  /* 0x0004300030a77984 */ /* 0x000f680000000400 */
        /* <DEDUP_REMOVED lines=8> */
[----:B------:R-:W-:Y:S01]  /*5a00*/  ISETP.NE.AND P1, PT, R8, 0x1f, PT ;  /* 0x0000001f0800780c */ /* 0x000fe20003f25270 */
[----:B-1----:R-:W-:-:S02]  /*5a10*/  IMAD.U32 R176, R135, 0x10000, RZ ;  /* 0x0001000087b07824 */ /* 0x002fc400078e00ff */
[----:B0-----:R0:W-:Y:S01]  /*5a20*/  STS [R175+0x1af8], R216 ;  /* 0x001af8d8af007388 */ /* 0x0011e20000000800 */
[----:B------:R-:W-:Y:S02]  /*5a30*/  SHF.L.U32 R166, R133, 0x10, RZ ;  /* 0x0000001085a67819 */ /* 0x000fe400000006ff */
[----:B--2---:R-:W-:Y:S02]  /*5a40*/  SHF.L.U32 R132, R132, 0x10, RZ ;  /* 0x0000001084847819 */ /* 0x004fe400000006ff */
[----:B----4-:R-:W-:Y:S02]  /*5a50*/  SHF.L.U32 R178, R165, 0x10, RZ ;  /* 0x00000010a5b27819 */ /* 0x010fe400000006ff */
[----:B-----5:R-:W-:Y:S02]  /*5a60*/  SHF.L.U32 R180, R167, 0x10, RZ ;  /* 0x00000010a7b47819 */ /* 0x020fe400000006ff */
[----:B0-----:R-:W-:Y:S02]  /*5a70*/  SHF.L.U32 R175, R0, 0x10, RZ ;  /* 0x0000001000af7819 */ /* 0x001fe400000006ff */
[----:B------:R-:W-:-:S02]  /*5a80*/  SHF.L.U32 R0, R131, 0x10, RZ ;  /* 0x0000001083007819 */ /* 0x000fc400000006ff */
[----:B------:R-:W-:Y:S02]  /*5a90*/  SHF.L.U32 R131, R134, 0x10, RZ ;  /* 0x0000001086837819 */ /* 0x000fe400000006ff */
[----:B---3--:R-:W-:Y:S02]  /*5aa0*/  SHF.L.U32 R182, R168, 0x10, RZ ;  /* 0x00000010a8b67819 */ /* 0x008fe400000006ff */
[----:B------:R-:W-:Y:S02]  /*5ab0*/  SHF.L.U32 R169, R169, 0x10, RZ ;  /* 0x00000010a9a97819 */ /* 0x000fe400000006ff */
[----:B------:R-:W-:Y:S02]  /*5ac0*/  SHF.L.U32 R171, R171, 0x10, RZ ;  /* 0x00000010abab7819 */ /* 0x000fe400000006ff */
[----:B------:R-:W-:Y:S02]  /*5ad0*/  SHF.L.U32 R202, R172, 0x10, RZ ;  /* 0x00000010acca7819 */ /* 0x000fe400000006ff */
[----:B------:R-:W-:-:S02]  /*5ae0*/  SHF.L.U32 R135, R173, 0x10, RZ ;  /* 0x00000010ad877819 */ /* 0x000fc400000006ff */
[----:B------:R-:W-:Y:S01]  /*5af0*/  SHF.L.U32 R184, R174, 0x10, RZ ;  /* 0x00000010aeb87819 */ /* 0x000fe200000006ff */
[----:B------:R-:W-:Y:S01]  /*5b00*/  FMUL.FTZ R183, R101, R166 ;  /* 0x000000a665b77220 */ /* 0x000fe20000410000 */
        /* <DEDUP_REMOVED lines=27> */
.L_x_7384:
[----:B------:R-:W-:-:S06]  /*5cc0*/  LEA R208, R8, UR28, 0x2 ;  /* 0x0000001c08d07c11 */ /* 0x000fcc000f8e10ff */
[----:B------:R-:W0:Y:S02]  /*5cd0*/  LDS R208, [R208+0x22fc] ;  /* 0x0022fc00d0d07984 */ /* 0x000e240000000800 */
.L_x_7385:
[----:B------:R-:W-:Y:S05]  /*5ce0*/  BSYNC.RECONVERGENT B0 ;  /* 0x0000000000007941 */ /* 0x000fea0003800200 */
.L_x_7383:
[C---:B012---:R-:W-:Y:S01]  /*5cf0*/  FMUL.FTZ R0, R191.reuse, R208 ;  /* 0x000000d0bf007220 */ /* 0x047fe20000410000 */
[----:B------:R-:W-:Y:S01]  /*5d00*/  FFMA.FTZ R130, R191, R165, R206 ;  /* 0x000000a5bf827223 */ /* 0x000fe200000100ce */
[----:B------:R-:W0:Y:S01]  /*5d10*/  @P0 LDC R176, c[0x0][0x38c] ;  /* 0x0000e300ffb00b82 */ /* 0x000e220000000800 */
[----:B------:R-:W-:Y:S01]  /*5d20*/  VOTEU.ANY UP0, P0 ;  /* 0x0000000000ff7886 */ /* 0x000fe20000000100 */
[C---:B------:R-:W-:Y:S01]  /*5d30*/  FMUL.FTZ R0, R193.reuse, R0 ;  /* 0x00000000c1007220 */ /* 0x040fe20000410000 */
[----:B------:R-:W-:Y:S01]  /*5d40*/  FFMA.FTZ R130, R193, R130, R202 ;  /* 0x00000082c1827223 */ /* 0x000fe200000100ca */
[----:B------:R-:W-:Y:S01]  /*5d50*/  HFMA2 R135, -RZ, RZ, 0, 4.76837158203125e-07 ;  /* 0x00000008ff877431 */ /* 0x000fe200000001ff */
[----:B------:R-:W-:Y:S01]  /*5d60*/  MOV R188, RZ ;  /* 0x000000ff00bc7202 */ /* 0x000fe20000000f00 */
        /* <DEDUP_REMOVED lines=30> */
[----:B------:R-:W1:Y:S04]  /*5f50*/  SHFL.DOWN PT, R133, R204, 0x1, 0x1f ;  /* 0x08201f00cc857f89 */ /* 0x000e6800000e0000 */
[----:B0-----:R-:W0:Y:S01]  /*5f60*/  SHFL.DOWN PT, R130, R132, 0x1, 0x1f ;  /* 0x08201f0084827f89 */ /* 0x001e2200000e0000 */
[----:B------:R-:W-:Y:S02]  /*5f70*/  ISETP.NE.AND P1, PT, R13, 0x1f, PT ;  /* 0x0000001f0d00780c */ /* 0x000fe40003f25270 */
[----:B------:R-:W-:Y:S01]  /*5f80*/  MOV R223, R132 ;  /* 0x0000008400df7202 */ /* 0x000fe20000000f00 */
[----:B------:R-:W-:Y:S01]  /*5f90*/  FMUL.FTZ R213, R75, R60 ;  /* 0x0000003c4bd57220 */ /* 0x000fe20000410000 */
[----:B------:R-:W-:-:S03]  /*5fa0*/  FMUL.FTZ R186, R76, R61 ;  /* 0x0000003d4cba7220 */ /* 0x000fc60000410000 */
[----:B------:R-:W-:-:S06]  /*5fb0*/  FMUL.FTZ R184, R150, R213 ;  /* 0x000000d596b87220 */ /* 0x000fcc0000410000 */
[----:B-1----:R-:W-:Y:S01]  /*5fc0*/  @P1 FMUL.FTZ R0, R133, R204 ;  /* 0x000000cc85001220 */ /* 0x002fe20000410000 */
[----:B0-----:R-:W-:-:S03]  /*5fd0*/  @P1 FFMA.FTZ R223, R204, R130, R223 ;  /* 0x00000082ccdf1223 */ /* 0x001fc600000100df */
[----:B------:R-:W-:Y:S02]  /*5fe0*/  @P1 IMAD.MOV.U32 R204, RZ, RZ, R0 ;  /* 0x000000ffffcc1224 */ /* 0x000fe400078e0000 */
[----:B------:R-:W-:-:S03]  /*5ff0*/  FMUL.FTZ R0, R74, R59 ;  /* 0x0000003b4a007220 */ /* 0x000fc60000410000 */
[----:B------:R-:W0:Y:S01]  /*6000*/  SHFL.DOWN PT, R131, R204, 0x2, 0x1f ;  /* 0x08401f00cc837f89 */ /* 0x000e2200000e0000 */
[----:B------:R-:W-:Y:S01]  /*6010*/  FMUL.FTZ R219, R149, R0 ;  /* 0x0000000095db7220 */ /* 0x000fe20000410000 */
[----:B------:R-:W-:Y:S02]  /*6020*/  FMUL.FTZ R207, R77, R62 ;  /* 0x0000003e4dcf7220 */ /* 0x000fe40000410000 */
[----:B------:R-:W1:Y:S01]  /*6030*/  SHFL.DOWN PT, R133, R223, 0x2, 0x1f ;  /* 0x08401f00df857f89 */ /* 0x000e6200000e0000 */
[----:B------:R-:W-:Y:S01]  /*6040*/  FMUL.FTZ R217, R151, R186 ;  /* 0x000000ba97d97220 */ /* 0x000fe20000410000 */
[----:B------:R-:W-:Y:S01]  /*6050*/  FFMA.FTZ R130, R245, R219, R184 ;  /* 0x000000dbf5827223 */ /* 0x000fe200000100b8 */
[----:B------:R-:W-:Y:S01]  /*6060*/  FMUL.FTZ R190, R78, R63 ;  /* 0x0000003f4ebe7220 */ /* 0x000fe20000410000 */
[----:B------:R-:W-:Y:S01]  /*6070*/  FMUL.FTZ R215, R152, R207 ;  /* 0x000000cf98d77220 */ /* 0x000fe20000410000 */
[----:B------:R-:W-:Y:S01]  /*6080*/  ISETP.GT.U32.AND P1, PT, R13, 0x1d, PT ;  /* 0x0000001d0d00780c */ /* 0x000fe20003f24070 */
        /* <DEDUP_REMOVED lines=13> */
[----:B------:R-:W-:Y:S01]  /*6160*/  FFMA.FTZ R130, R205, R130, R232 ;  /* 0x00000082cd827223 */ /* 0x000fe200000100e8 */
[----:B-1----:R-:W-:Y:S01]  /*6170*/  @!P1 FFMA.FTZ R223, R204, R133, R223 ;  /* 0x00000085ccdf9223 */ /* 0x002fe200000100df */
[----:B------:R-:W-:Y:S01]  /*6180*/  @!P1 MOV R204, R131 ;  /* 0x0000008300cc9202 */ /* 0x000fe20000000f00 */
        /* <DEDUP_REMOVED lines=27> */
[----:B------:R-:W-:Y:S01]  /*6340*/  FMUL.FTZ R180, R163, R178 ;  /* 0x000000b2a3b47220 */ /* 0x000fe20000410000 */
[----:B------:R-:W-:Y:S01]  /*6350*/  FFMA.FTZ R167, R247, R167, R132 ;  /* 0x000000a7f7a77223 */ /* 0x000fe20000010084 */
[----:B------:R-:W1:Y:S01]  /*6360*/  SHFL.DOWN PT, R175, R223, 0x4, 0x1f ;  /* 0x08801f00dfaf7f89 */ /* 0x000e6200000e0000 */
[----:B------:R-:W-:Y:S01]  /*6370*/  FMUL.FTZ R130, R199, R130 ;  /* 0x00000082c7827220 */ /* 0x000fe20000410000 */
[----:B------:R-:W-:Y:S01]  /*6380*/  FMUL.FTZ R176, R164, R187 ;  /* 0x000000bba4b07220 */ /* 0x000fe20000410000 */
[----:B------:R-:W-:-:S02]  /*6390*/  FFMA.FTZ R167, R193, R167, R180 ;  /* 0x000000a7c1a77223 */ /* 0x000fc400000100b4 */
[----:B------:R-:W-:Y:S02]  /*63a0*/  FMUL.FTZ R131, R249, R130 ;  /* 0x00000082f9837220 */ /* 0x000fe40000410000 */
[----:B------:R-:W-:Y:S01]  /*63b0*/  FFMA.FTZ R167, R191, R167, R176 ;  /* 0x000000a7bfa77223 */ /* 0x000fe200000100b0 */
[----:B------:R-:W-:Y:S01]  /*63c0*/  ISETP.GT.U32.AND P1, PT, R13, 0x1b, PT ;  /* 0x0000001b0d00780c */ /* 0x000fe20003f24070 */
[----:B------:R-:W-:-:S03]  /*63d0*/  FMUL.FTZ R130, R218, R131 ;  /* 0x00000083da827220 */ /* 0x000fc60000410000 */
[----:B------:R-:W3:Y:S01]  /*63e0*/  SHFL.UP PT, R171, R167, 0x1, RZ ;  /* 0x04200000a7ab7989 */ /* 0x000ee200000e00ff */
[----:B------:R-:W-:-:S04]  /*63f0*/  FMUL.FTZ R131, R251, R130 ;  /* 0x00000082fb837220 */ /* 0x000fc80000410000 */
[----:B------:R-:W-:-:S04]  /*6400*/  FMUL.FTZ R130, R224, R131 ;  /* 0x00000083e0827220 */ /* 0x000fc80000410000 */
[C---:B0-----:R-:W-:Y:S01]  /*6410*/  @!P1 FMUL.FTZ R131, R204.reuse, R169 ;  /* 0x000000a9cc839220 */ /* 0x041fe20000410000 */
[----:B------:R-:W-:Y:S01]  /*6420*/  FMUL.FTZ R130, R247, R130 ;  /* 0x00000082f7827220 */ /* 0x000fe20000410000 */
[----:B-1----:R-:W-:-:S03]  /*6430*/  @!P1 FFMA.FTZ R223, R204, R175, R223 ;  /* 0x000000afccdf9223 */ /* 0x002fc600000100df */
[----:B------:R-:W-:Y:S01]  /*6440*/  FMUL.FTZ R130, R193, R130 ;  /* 0x00000082c1827220 */ /* 0x000fe20000410000 */
[----:B------:R-:W-:Y:S01]  /*6450*/  @!P1 MOV R204, R131 ;  /* 0x0000008300cc9202 */ /* 0x000fe20000000f00 */
[----:B------:R-:W-:Y:S02]  /*6460*/  UISETP.GE.AND UP0, UPT, UR8, UR43, UPT ;  /* 0x0000002b0800728c */ /* 0x000fe4000bf06270 */
[----:B------:R-:W-:Y:S02]  /*6470*/  FMUL.FTZ R210, R191, R130 ;  /* 0x00000082bfd27220 */ /* 0x000fe40000410000 */
[----:B------:R-:W0:Y:S01]  /*6480*/  SHFL.DOWN PT, R179, R204, 0x8, 0x1f ;  /* 0x09001f00ccb37f89 */ /* 0x000e2200000e0000 */
[----:B------:R-:W-:-:S03]  /*6490*/  ISETP.GE.AND P3, PT, R31, 0x1, PT ;  /* 0x000000011f00780c */ /* 0x000fc60003f66270 */
[----:B------:R-:W1:Y:S01]  /*64a0*/  SHFL.DOWN PT, R220, R223, 0x8, 0x1f ;  /* 0x09001f00dfdc7f89 */ /* 0x000e6200000e0000 */
[----:B---3--:R-:W-:Y:S01]  /*64b0*/  FFMA.FTZ R130, R210, R171, R167 ;  /* 0x000000abd2827223 */ /* 0x008fe200000100a7 */
[----:B------:R-:W-:Y:S02]  /*64c0*/  PLOP3.LUT P1, PT, PT, PT, UP0, 0x80, 0x8 ;  /* 0x000000000008781c */ /* 0x000fe40003f2f008 */
[----:B------:R-:W3:Y:S02]  /*64d0*/  SHFL.UP PT, R169, R210, 0x1, RZ ;  /* 0x04200000d2a97989 */ /* 0x000ee400000e00ff */
[----:B------:R-:W-:Y:S02]  /*64e0*/  ISETP.NE.OR P1, PT, R8, RZ, P1 ;  /* 0x000000ff0800720c */ /* 0x000fe40000f25670 */
[----:B------:R-:W-:Y:S02]  /*64f0*/  FSEL R167, R167, R130, !P3 ;  /* 0x00000082a7a77208 */ /* 0x000fe40005800000 */
[----:B------:R-:W-:-:S03]  /*6500*/  ISETP.GT.U32.AND P4, PT, R13, 0x17, PT ;  /* 0x000000170d00780c */ /* 0x000fc60003f84070 */
[----:B------:R-:W4:Y:S01]  /*6510*/  SHFL.UP PT, R171, R167, 0x2, RZ ;  /* 0x04400000a7ab7989 */ /* 0x000f2200000e00ff */
[----:B------:R-:W-:Y:S01]  /*6520*/  HFMA2 R130, -RZ, RZ, 1.875, 0 ;  /* 0x3f800000ff827431 */ /* 0x000fe200000001ff */
[----:B------:R-:W-:-:S04]  /*6530*/  MOV R131, RZ ;  /* 0x000000ff00837202 */ /* 0x000fc80000000f00 */
[----:B------:R-:W-:-:S04]  /*6540*/  @!P1 LEA R175, R147, UR28, 0x3 ;  /* 0x0000001c93af9c11 */ /* 0x000fc8000f8e18ff */
[C---:B0-----:R-:W-:Y:S01]  /*6550*/  @!P4 FMUL.FTZ R179, R204.reuse, R179 ;  /* 0x000000b3ccb3c220 */ /* 0x041fe20000410000 */
[----:B------:R-:W-:Y:S01]  /*6560*/  @!P1 LDS.64 R130, [R175+0x2378] ;  /* 0x00237800af829984 */ /* 0x000fe20000000a00 */
[----:B-1----:R-:W-:Y:S02]  /*6570*/  @!P4 FFMA.FTZ R223, R204, R220, R223 ;  /* 0x000000dcccdfc223 */ /* 0x002fe400000100df */
[----:B------:R-:W-:Y:S02]  /*6580*/  @!P4 IMAD.MOV.U32 R204, RZ, RZ, R179 ;  /* 0x000000ffffccc224 */ /* 0x000fe400078e00b3 */
[----:B---3--:R-:W-:-:S03]  /*6590*/  @P3 FMUL.FTZ R210, R210, R169 ;  /* 0x000000a9d2d23220 */ /* 0x008fc60000410000 */
[----:B------:R-:W0:Y:S04]  /*65a0*/  SHFL.DOWN PT, R179, R204, 0x10, 0x1f ;  /* 0x0a001f00ccb37f89 */ /* 0x000e2800000e0000 */
[----:B------:R-:W1:Y:S01]  /*65b0*/  SHFL.UP PT, R169, R210, 0x2, RZ ;  /* 0x04400000d2a97989 */ /* 0x000e6200000e00ff */
[----:B----4-:R-:W-:Y:S01]  /*65c0*/  FFMA.FTZ R220, R210, R171, R167 ;  /* 0x000000abd2dc7223 */ /* 0x010fe200000100a7 */
[----:B------:R-:W-:Y:S02]  /*65d0*/  ISETP.GE.AND P1, PT, R31, 0x2, PT ;  /* 0x000000021f00780c */ /* 0x000fe40003f26270 */
[----:B------:R-:W3:Y:S01]  /*65e0*/  SHFL.DOWN PT, R222, R223, 0x10, 0x1f ;  /* 0x0a001f00dfde7f89 */ /* 0x000ee200000e0000 */
[----:B------:R-:W-:Y:S02]  /*65f0*/  ISETP.GT.U32.AND P3, PT, R13, 0xf, PT ;  /* 0x0000000f0d00780c */ /* 0x000fe40003f64070 */
[----:B------:R-:W-:-:S05]  /*6600*/  FSEL R167, R167, R220, !P1 ;  /* 0x000000dca7a77208 */ /* 0x000fca0004800000 */
[----:B------:R-:W4:Y:S06]  /*6610*/  SHFL.UP PT, R171, R167, 0x4, RZ ;  /* 0x04800000a7ab7989 */ /* 0x000f2c00000e00ff */
[----:B0-----:R-:W-:Y:S01]  /*6620*/  @!P3 FMUL.FTZ R175, R204, R179 ;  /* 0x000000b3ccafb220 */ /* 0x001fe20000410000 */
[----:B-1----:R-:W-:Y:S01]  /*6630*/  @P1 FMUL.FTZ R210, R210, R169 ;  /* 0x000000a9d2d21220 */ /* 0x002fe20000410000 */
[----:B---3--:R-:W-:-:S04]  /*6640*/  @!P3 FFMA.FTZ R223, R204, R222, R223 ;  /* 0x000000deccdfb223 */ /* 0x008fc800000100df */
[----:B------:R-:W0:Y:S01]  /*6650*/  SHFL.UP PT, R169, R210, 0x4, RZ ;  /* 0x04800000d2a97989 */ /* 0x000e2200000e00ff */
[----:B------:R-:W-:-:S03]  /*6660*/  @!P3 MOV R204, R175 ;  /* 0x000000af00ccb202 */ /* 0x000fc60000000f00 */
[----:B------:R-:W-:Y:S04]  /*6670*/  SHFL.IDX PT, R240, R131, RZ, 0x1f ;  /* 0x00001fff83f07589 */ /* 0x000fe800000e0000 */
[----:B------:R-:W-:Y:S04]  /*6680*/  SHFL.DOWN PT, R225, R223, 0x1, 0x1f ;  /* 0x08201f00dfe17f89 */ /* 0x000fe800000e0000 */
[----:B------:R-:W1:Y:S01]  /*6690*/  SHFL.DOWN PT, R222, R204, 0x1, 0x1f ;  /* 0x08201f00ccde7f89 */ /* 0x000e6200000e0000 */
[----:B----4-:R-:W-:Y:S01]  /*66a0*/  FFMA.FTZ R220, R210, R171, R167 ;  /* 0x000000abd2dc7223 */ /* 0x010fe200000100a7 */
[----:B------:R-:W-:-:S02]  /*66b0*/  ISETP.GE.AND P1, PT, R31, 0x4, PT ;  /* 0x000000041f00780c */ /* 0x000fc40003f26270 */
[----:B------:R-:W-:Y:S02]  /*66c0*/  ISETP.NE.AND P3, PT, R8, 0x1f, PT ;  /* 0x0000001f0800780c */ /* 0x000fe40003f65270 */
[----:B------:R-:W-:-:S05]  /*66d0*/  FSEL R175, R167, R220, !P1 ;  /* 0x000000dca7af7208 */ /* 0x000fca0004800000 */
[----:B------:R-:W3:Y:S04]  /*66e0*/  SHFL.UP PT, R171, R175, 0x8, RZ ;  /* 0x05000000afab7989 */ /* 0x000ee800000e00ff */
[----:B0-----:R-:W-:-:S05]  /*66f0*/  @P1 FMUL.FTZ R210, R210, R169 ;  /* 0x000000a9d2d21220 */ /* 0x001fca0000410000 */
[----:B------:R-:W0:Y:S01]  /*6700*/  SHFL.UP PT, R179, R210, 0x8, RZ ;  /* 0x05000000d2b37989 */ /* 0x000e2200000e00ff */
[----:B-1----:R-:W-:-:S04]  /*6710*/  @P3 FFMA.FTZ R240, R222, R240, R225 ;  /* 0x000000f0def03223 */ /* 0x002fc800000100e1 */
[----:B------:R-:W-:Y:S01]  /*6720*/  FFMA.FTZ R165, R240, R208, R165 ;  /* 0x000000d0f0a57223 */ /* 0x000fe200000100a5 */
[----:B------:R-:W-:-:S03]  /*6730*/  ISETP.GE.AND P1, PT, R31, 0x8, PT ;  /* 0x000000081f00780c */ /* 0x000fc60003f26270 */
[----:B------:R-:W-:-:S04]  /*6740*/  FFMA.FTZ R167, R191, R165, R206 ;  /* 0x000000a5bfa77223 */ /* 0x000fc800000100ce */
[----:B------:R-:W-:Y:S01]  /*6750*/  FFMA.FTZ R169, R193, R167, R202 ;  /* 0x000000a7c1a97223 */ /* 0x000fe200000100ca */
[----:B---3--:R-:W-:-:S03]  /*6760*/  FFMA.FTZ R202, R210, R171, R175 ;  /* 0x000000abd2ca7223 */ /* 0x008fc600000100af */
[----:B------:R-:W-:Y:S02]  /*6770*/  FFMA.FTZ R171, R247, R169, R192 ;  /* 0x000000a9f7ab7223 */ /* 0x000fe400000100c0 */
[----:B------:R-:W-:Y:S02]  /*6780*/  FSEL R225, R175, R202, !P1 ;  /* 0x000000caafe17208 */ /* 0x000fe40004800000 */
[----:B------:R-:W-:Y:S01]  /*6790*/  FFMA.FTZ R173, R224, R171, R173 ;  /* 0x000000abe0ad7223 */ /* 0x000fe200000100ad */
[----:B0-----:R-:W-:-:S03]  /*67a0*/  @P1 FMUL.FTZ R210, R210, R179 ;  /* 0x000000b3d2d21220 */ /* 0x001fc60000410000 */
[----:B------:R-:W-:Y:S02]  /*67b0*/  FFMA.FTZ R175, R251, R173, R172 ;  /* 0x000000adfbaf7223 */ /* 0x000fe400000100ac */
[----:B------:R-:W0:Y:S02]  /*67c0*/  SHFL.UP PT, R172, R225, 0x10, RZ ;  /* 0x06000000e1ac7989 */ /* 0x000e2400000e00ff */
[----:B------:R-:W-:Y:S02]  /*67d0*/  FFMA.FTZ R177, R218, R175, R177 ;  /* 0x000000afdab17223 */ /* 0x000fe400000100b1 */
[----:B------:R-:W1:Y:S02]  /*67e0*/  SHFL.UP PT, R227, R210, 0x10, RZ ;  /* 0x06000000d2e37989 */ /* 0x000e6400000e00ff */
[----:B------:R-:W-:Y:S01]  /*67f0*/  FFMA.FTZ R166, R249, R177, R166 ;  /* 0x000000b1f9a67223 */ /* 0x000fe200000100a6 */
[----:B------:R-:W-:-:S03]  /*6800*/  ISETP.GE.AND P1, PT, R31, 0x10, PT ;  /* 0x000000101f00780c */ /* 0x000fc60003f26270 */
[----:B------:R-:W-:-:S04]  /*6810*/  FFMA.FTZ R179, R199, R166, R168 ;  /* 0x000000a6c7b37223 */ /* 0x000fc800000100a8 */
[----:B------:R-:W-:-:S04]  /*6820*/  FFMA.FTZ R168, R228, R179, R181 ;  /* 0x000000b3e4a87223 */ /* 0x000fc800000100b5 */
[----:B------:R-:W-:-:S04]  /*6830*/  FFMA.FTZ R181, R205, R168, R170 ;  /* 0x000000a8cdb57223 */ /* 0x000fc800000100aa */
[----:B------:R-:W-:Y:S01]  /*6840*/  FFMA.FTZ R170, R230, R181, R183 ;  /* 0x000000b5e6aa7223 */ /* 0x000fe200000100b7 */
[----:B0-----:R-:W-:-:S03]  /*6850*/  FFMA.FTZ R172, R210, R172, R225 ;  /* 0x000000acd2ac7223 */ /* 0x001fc600000100e1 */
[----:B------:R-:W-:Y:S01]  /*6860*/  FFMA.FTZ R183, R211, R170, R134 ;  /* 0x000000aad3b77223 */ /* 0x000fe20000010086 */
[----:B-1----:R-:W-:Y:S01]  /*6870*/  @P1 FMUL.FTZ R210, R210, R227 ;  /* 0x000000e3d2d21220 */ /* 0x002fe20000410000 */
[----:B------:R-:W-:Y:S02]  /*6880*/  FSEL R192, R225, R172, !P1 ;  /* 0x000000ace1c07208 */ /* 0x000fe40004800000 */
[----:B------:R-:W-:Y:S01]  /*6890*/  FFMA.FTZ R172, R238, R183, R221 ;  /* 0x000000b7eeac7223 */ /* 0x000fe200000100dd */
[----:B--2---:R-:W-:Y:S04]  /*68a0*/  SHFL.IDX PT, R188, R188, RZ, 0x1f ;  /* 0x00001fffbcbc7589 */ /* 0x004fe800000e0000 */
[----:B------:R-:W-:Y:S04]  /*68b0*/  SHFL.UP PT, R210, R210, 0x1, RZ ;  /* 0x04200000d2d27989 */ /* 0x000fe800000e00ff */
[----:B------:R-:W0:Y:S01]  /*68c0*/  SHFL.UP PT, R221, R192, 0x1, RZ ;  /* 0x04200000c0dd7989 */ /* 0x000e2200000e00ff */
[----:B------:R-:W-:-:S03]  /*68d0*/  FFMA.FTZ R185, R236, R172, R185 ;  /* 0x000000acecb97223 */ /* 0x000fc600000100b9 */
[----:B------:R-:W-:Y:S01]  /*68e0*/  SHFL.IDX PT, R223, R223, RZ, 0x1f ;  /* 0x00001fffdfdf7589 */ /* 0x000fe200000e0000 */
[----:B------:R-:W-:-:S03]  /*68f0*/  FFMA.FTZ R174, R245, R185, R174 ;  /* 0x000000b9f5ae7223 */ /* 0x000fc600000100ae */
[----:B------:R-:W1:Y:S01]  /*6900*/  SHFL.IDX PT, R204, R204, RZ, 0x1f ;  /* 0x00001fffcccc7589 */ /* 0x000e6200000e0000 */
[----:B------:R-:W-:Y:S01]  /*6910*/  FMUL.FTZ R229, R174, R59 ;  /* 0x0000003baee57220 */ /* 0x000fe20000410000 */
[----:B0-----:R-:W-:-:S04]  /*6920*/  @P2 FFMA.FTZ R188, R210, R188, R221 ;  /* 0x000000bcd2bc2223 */ /* 0x001fc800000100dd */
[----:B------:R-:W-:-:S04]  /*6930*/  FFMA.FTZ R216, R216, R188, R219 ;  /* 0x000000bcd8d87223 */ /* 0x000fc800000100db */
[----:B------:R-:W-:Y:S01]  /*6940*/  FFMA.FTZ R245, R245, R216, R184 ;  /* 0x000000d8f5f57223 */ /* 0x000fe200000100b8 */
[----:B------:R-:W-:-:S03]  /*6950*/  FFMA.FTZ R0, R149, -R0, R216 ;  /* 0x8000000095007223 */ /* 0x000fc600000100d8 */
[----:B------:R-:W-:Y:S01]  /*6960*/  FFMA.FTZ R236, R236, R245, R217 ;  /* 0x000000f5ecec7223 */ /* 0x000fe200000100d9 */
[----:B------:R-:W-:Y:S01]  /*6970*/  FMUL.FTZ R231, R74, R229 ;  /* 0x000000e54ae77220 */ /* 0x000fe20000410000 */
[----:B------:R-:W-:Y:S01]  /*6980*/  FMUL.FTZ R206, R185, R60 ;  /* 0x0000003cb9ce7220 */ /* 0x000fe20000410000 */
[----:B------:R-:W-:Y:S01]  /*6990*/  FFMA.FTZ R184, R150, -R213, R245 ;  /* 0x800000d596b87223 */ /* 0x000fe200000100f5 */
[----:B------:R-:W-:Y:S01]  /*69a0*/  FFMA.FTZ R238, R238, R236, R215 ;  /* 0x000000eceeee7223 */ /* 0x000fe200000100d7 */
[----:B------:R-:W-:Y:S01]  /*69b0*/  FFMA.FTZ R229, R0, R229, RZ ;  /* 0x000000e500e57223 */ /* 0x000fe200000100ff */
[----:B------:R-:W-:Y:S01]  /*69c0*/  ISETP.NE.AND P1, PT, R8, RZ, PT ;  /* 0x000000ff0800720c */ /* 0x000fe20003f25270 */
[----:B------:R-:W-:Y:S01]  /*69d0*/  FMUL.FTZ R227, R172, R61 ;  /* 0x0000003dace37220 */ /* 0x000fe20000410000 */
[----:B------:R-:W-:Y:S01]  /*69e0*/  FFMA.FTZ R234, R211, R238, R234 ;  /* 0x000000eed3ea7223 */ /* 0x000fe200000100ea */
[----:B------:R-:W-:Y:S01]  /*69f0*/  FFMA.FTZ R229, R184, R206, R229 ;  /* 0x000000ceb8e57223 */ /* 0x000fe200000100e5 */
[----:B------:R-:W-:Y:S01]  /*6a00*/  FFMA.FTZ R186, R151, -R186, R236 ;  /* 0x800000ba97ba7223 */ /* 0x000fe200000100ec */
[----:B------:R-:W-:Y:S01]  /*6a10*/  FMUL.FTZ R192, R183, R62 ;  /* 0x0000003eb7c07220 */ /* 0x000fe20000410000 */
[----:B------:R-:W-:Y:S01]  /*6a20*/  FFMA.FTZ R230, R230, R234, R209 ;  /* 0x000000eae6e67223 */ /* 0x000fe200000100d1 */
[----:B------:R-:W-:Y:S01]  /*6a30*/  FFMA.FTZ R188, R152, -R207, R238 ;  /* 0x800000cf98bc7223 */ /* 0x000fe200000100ee */
[----:B------:R-:W-:Y:S01]  /*6a40*/  FFMA.FTZ R229, R186, R227, R229 ;  /* 0x000000e3bae57223 */ /* 0x000fe200000100e5 */
[----:B------:R-:W-:Y:S01]  /*6a50*/  SHF.L.U32 R225, R8, 0x4, RZ ;  /* 0x0000000408e17819 */ /* 0x000fe200000006ff */
[----:B-1----:R-:W-:Y:S01]  /*6a60*/  FFMA.FTZ R131, R204, R131, R223 ;  /* 0x00000083cc837223 */ /* 0x002fe200000100df */
[----:B------:R-:W-:Y:S01]  /*6a70*/  FFMA.FTZ R232, R205, R230, R232 ;  /* 0x000000e6cde87223 */ /* 0x000fe200000100e8 */
[----:B------:R-:W-:Y:S01]  /*6a80*/  FMUL.FTZ R223, R170, R63 ;  /* 0x0000003faadf7220 */ /* 0x000fe20000410000 */
[----:B------:R-:W-:Y:S01]  /*6a90*/  FFMA.FTZ R229, R188, R192, R229 ;  /* 0x000000c0bce57223 */ /* 0x000fe200000100e5 */
[----:B------:R-:W-:Y:S01]  /*6aa0*/  FFMA.FTZ R190, R153, -R190, R234 ;  /* 0x800000be99be7223 */ /* 0x000fe200000100ea */
[----:B------:R-:W-:Y:S01]  /*6ab0*/  LEA.HI R134, R8, R225, RZ, 0x1f ;  /* 0x000000e108867211 */ /* 0x000fe200078ff8ff */
[----:B------:R-:W-:Y:S01]  /*6ac0*/  FMUL.FTZ R130, R204, R130 ;  /* 0x00000082cc827220 */ /* 0x000fe20000410000 */
[----:B------:R-:W-:Y:S01]  /*6ad0*/  @!P1 LEA R202, R147, UR28, 0x3 ;  /* 0x0000001c93ca9c11 */ /* 0x000fe2000f8e18ff */
[----:B------:R-:W-:Y:S01]  /*6ae0*/  FMUL.FTZ R237, R77, R192 ;  /* 0x000000c04ded7220 */ /* 0x000fe20000410000 */
[----:B------:R-:W-:Y:S01]  /*6af0*/  FFMA.FTZ R228, R228, R232, R203 ;  /* 0x000000e8e4e47223 */ /* 0x000fe200000100cb */
[----:B------:R-:W-:Y:S01]  /*6b00*/  FMUL.FTZ R204, R181, R64 ;  /* 0x00000040b5cc7220 */ /* 0x000fe20000410000 */
[----:B------:R-:W-:Y:S01]  /*6b10*/  FFMA.FTZ R229, R190, R223, R229 ;  /* 0x000000dfbee57223 */ /* 0x000fe200000100e5 */
[----:B------:R-:W-:Y:S01]  /*6b20*/  FFMA.FTZ R192, R154, -R201, R230 ;  /* 0x800000c99ac07223 */ /* 0x000fe200000100e6 */
[----:B------:R-:W-:Y:S01]  /*6b30*/  LEA R134, R134, UR28, 0x2 ;  /* 0x0000001c86867c11 */ /* 0x000fe2000f8e10ff */
[----:B------:R-:W-:Y:S01]  /*6b40*/  FMUL.FTZ R233, R75, R206 ;  /* 0x000000ce4be97220 */ /* 0x000fe20000410000 */
[----:B------:R-:W-:Y:S01]  /*6b50*/  FMUL.FTZ R235, R76, R227 ;  /* 0x000000e34ceb7220 */ /* 0x000fe20000410000 */
[----:B------:R-:W-:Y:S01]  /*6b60*/  FFMA.FTZ R226, R199, R228, R226 ;  /* 0x000000e4c7e27223 */ /* 0x000fe200000100e2 */
[----:B------:R0:W-:Y:S01]  /*6b70*/  @!P1 STS.64 [R202+0x2378], R130 ;  /* 0x00237882ca009388 */ /* 0x0001e20000000a00 */
[----:B------:R-:W-:Y:S01]  /*6b80*/  FMUL.FTZ R221, R168, R69 ;  /* 0x00000045a8dd7220 */ /* 0x000fe20000410000 */
[----:B------:R-:W-:Y:S01]  /*6b90*/  FFMA.FTZ R229, R192, R204, R229 ;  /* 0x000000ccc0e57223 */ /* 0x000fe200000100e5 */
[----:B------:R-:W-:Y:S01]  /*6ba0*/  FFMA.FTZ R194, R155, -R194, R232 ;  /* 0x800000c29bc27223 */ /* 0x000fe200000100e8 */
[----:B------:R-:W-:Y:S01]  /*6bb0*/  FMUL.FTZ R219, R166, R79 ;  /* 0x0000004fa6db7220 */ /* 0x000fe20000410000 */
[----:B------:R-:W-:Y:S01]  /*6bc0*/  LEA.HI R220, R225, R225, RZ, 0x1b ;  /* 0x000000e1e1dc7211 */ /* 0x000fe200078fd8ff */
[----:B------:R-:W-:Y:S01]  /*6bd0*/  FMUL.FTZ R222, R173, R92 ;  /* 0x0000005cadde7220 */ /* 0x000fe20000410000 */
[----:B------:R1:W-:Y:S01]  /*6be0*/  STS [R134+0x840], R231 ;  /* 0x000840e786007388 */ /* 0x0003e20000000800 */
[----:B------:R-:W-:Y:S01]  /*6bf0*/  FMUL.FTZ R246, R171, R96 ;  /* 0x00000060abf67220 */ /* 0x000fe20000410000 */
[----:B------:R-:W-:Y:S01]  /*6c00*/  FFMA.FTZ R249, R249, R226, R200 ;  /* 0x000000e2f9f97223 */ /* 0x000fe200000100c8 */
[----:B0-----:R-:W-:Y:S01]  /*6c10*/  FMUL.FTZ R202, R179, R73 ;  /* 0x00000049b3ca7220 */ /* 0x001fe20000410000 */
[----:B------:R-:W-:Y:S01]  /*6c20*/  FMUL.FTZ R131, R177, R83 ;  /* 0x00000053b1837220 */ /* 0x000fe20000410000 */
[----:B------:R-:W-:Y:S01]  /*6c30*/  FMUL.FTZ R130, R175, R88 ;  /* 0x00000058af827220 */ /* 0x000fe20000410000 */
[----:B------:R0:W-:Y:S01]  /*6c40*/  STS [R14+0x4], R233 ;  /* 0x000004e90e007388 */ /* 0x0001e20000000800 */
[----:B------:R-:W-:Y:S01]  /*6c50*/  FMUL.FTZ R244, R169, R99 ;  /* 0x00000063a9f47220 */ /* 0x000fe20000410000 */
[----:B------:R-:W-:Y:S01]  /*6c60*/  FMUL.FTZ R242, R167, R100 ;  /* 0x00000064a7f27220 */ /* 0x000fe20000410000 */
[----:B------:R-:W-:Y:S01]  /*6c70*/  FMUL.FTZ R240, R165, R107 ;  /* 0x0000006ba5f07220 */ /* 0x000fe20000410000 */
[----:B------:R2:W-:Y:S01]  /*6c80*/  STS [R14+0x8], R235 ;  /* 0x000008eb0e007388 */ /* 0x0005e20000000800 */
[----:B------:R-:W-:Y:S01]  /*6c90*/  FFMA.FTZ R200, R194, R221, R229 ;  /* 0x000000ddc2c87223 */ /* 0x000fe200000100e5 */
[----:B------:R-:W-:Y:S01]  /*6ca0*/  FFMA.FTZ R195, R156, -R195, R228 ;  /* 0x800000c39cc37223 */ /* 0x000fe200000100e4 */
[----:B------:R-:W-:Y:S01]  /*6cb0*/  FMUL.FTZ R239, R78, R223 ;  /* 0x000000df4eef7220 */ /* 0x000fe20000410000 */
[----:B------:R-:W-:Y:S01]  /*6cc0*/  FMUL.FTZ R241, R81, R204 ;  /* 0x000000cc51f17220 */ /* 0x000fe20000410000 */
[----:B-1----:R-:W-:Y:S01]  /*6cd0*/  FMUL.FTZ R231, R80, R221 ;  /* 0x000000dd50e77220 */ /* 0x002fe20000410000 */
[----:B0-----:R-:W-:Y:S01]  /*6ce0*/  FMUL.FTZ R233, R82, R202 ;  /* 0x000000ca52e97220 */ /* 0x001fe20000410000 */
[----:B------:R-:W-:Y:S01]  /*6cf0*/  FMUL.FTZ R217, R84, R219 ;  /* 0x000000db54d97220 */ /* 0x000fe20000410000 */
[----:B------:R-:W-:Y:S01]  /*6d00*/  FMUL.FTZ R211, R85, R130 ;  /* 0x0000008255d37220 */ /* 0x000fe20000410000 */
[----:B------:R-:W-:Y:S01]  /*6d10*/  LEA R220, R220, UR28, 0x2 ;  /* 0x0000001cdcdc7c11 */ /* 0x000fe2000f8e10ff */
[----:B--2---:R-:W-:Y:S01]  /*6d20*/  FMUL.FTZ R235, R86, R131 ;  /* 0x0000008356eb7220 */ /* 0x004fe20000410000 */
[----:B------:R-:W-:Y:S01]  /*6d30*/  FMUL.FTZ R213, R87, R222 ;  /* 0x000000de57d57220 */ /* 0x000fe20000410000 */
[----:B------:R-:W-:Y:S01]  /*6d40*/  FMUL.FTZ R205, R89, R246 ;  /* 0x000000f659cd7220 */ /* 0x000fe20000410000 */
[----:B------:R-:W-:Y:S01]  /*6d50*/  FFMA.FTZ R218, R218, R249, R197 ;  /* 0x000000f9dada7223 */ /* 0x000fe200000100c5 */
[----:B------:R-:W-:Y:S01]  /*6d60*/  FMUL.FTZ R203, R90, R244 ;  /* 0x000000f45acb7220 */ /* 0x000fe20000410000 */
[----:B------:R-:W-:Y:S01]  /*6d70*/  FMUL.FTZ R199, R91, R242 ;  /* 0x000000f25bc77220 */ /* 0x000fe20000410000 */
[----:B------:R-:W-:Y:S01]  /*6d80*/  FMUL.FTZ R201, R102, R240 ;  /* 0x000000f066c97220 */ /* 0x000fe20000410000 */
[----:B------:R-:W-:Y:S01]  /*6d90*/  FFMA.FTZ R197, R195, R202, R200 ;  /* 0x000000cac3c57223 */ /* 0x000fe200000100c8 */
[----:B------:R-:W-:Y:S01]  /*6da0*/  FFMA.FTZ R196, R157, -R196, R226 ;  /* 0x800000c49dc47223 */ /* 0x000fe200000100e2 */
[----:B------:R-:W-:Y:S01]  /*6db0*/  STS [R14+0xc], R237 ;  /* 0x00000ced0e007388 */ /* 0x000fe20000000800 */
[----:B------:R-:W-:-:S03]  /*6dc0*/  FFMA.FTZ R212, R158, -R212, R249 ;  /* 0x800000d49ed47223 */ /* 0x000fc600000100f9 */
[----:B------:R-:W-:Y:S01]  /*6dd0*/  STS [R14+0x10], R239 ;  /* 0x000010ef0e007388 */ /* 0x000fe20000000800 */
[----:B------:R-:W-:-:S03]  /*6de0*/  FFMA.FTZ R248, R196, R219, R197 ;  /* 0x000000dbc4f87223 */ /* 0x000fc600000100c5 */
[----:B------:R-:W-:Y:S04]  /*6df0*/  STS [R14+0x14], R241 ;  /* 0x000014f10e007388 */ /* 0x000fe80000000800 */
[----:B------:R-:W-:Y:S04]  /*6e00*/  STS [R14+0x18], R231 ;  /* 0x000018e70e007388 */ /* 0x000fe80000000800 */
[----:B------:R-:W-:Y:S04]  /*6e10*/  STS [R14+0x1c], R233 ;  /* 0x00001ce90e007388 */ /* 0x000fe80000000800 */
[----:B------:R-:W-:Y:S04]  /*6e20*/  STS [R14+0x20], R217 ;  /* 0x000020d90e007388 */ /* 0x000fe80000000800 */
[----:B------:R-:W-:Y:S04]  /*6e30*/  STS [R14+0x24], R235 ;  /* 0x000024eb0e007388 */ /* 0x000fe80000000800 */
[----:B------:R-:W-:Y:S04]  /*6e40*/  STS [R14+0x28], R211 ;  /* 0x000028d30e007388 */ /* 0x000fe80000000800 */
[----:B------:R-:W-:Y:S04]  /*6e50*/  STS [R220+0x86c], R213 ;  /* 0x00086cd5dc007388 */ /* 0x000fe80000000800 */
[----:B------:R0:W-:Y:S01]  /*6e60*/  STS [R14+0x30], R205 ;  /* 0x000030cd0e007388 */ /* 0x0001e20000000800 */
[----:B------:R-:W-:-:S03]  /*6e70*/  FFMA.FTZ R251, R251, R218, R198 ;  /* 0x000000dafbfb7223 */ /* 0x000fc600000100c6 */
[----:B------:R1:W-:Y:S01]  /*6e80*/  STS [R220+0x874], R203 ;  /* 0x000874cbdc007388 */ /* 0x0003e20000000800 */
[----:B------:R-:W-:-:S03]  /*6e90*/  FFMA.FTZ R131, R212, R131, R248 ;  /* 0x00000083d4837223 */ /* 0x000fc600000100f8 */
[----:B------:R2:W-:Y:S01]  /*6ea0*/  STS [R220+0x878], R199 ;  /* 0x000878c7dc007388 */ /* 0x0005e20000000800 */
[----:B------:R-:W-:-:S03]  /*6eb0*/  FFMA.FTZ R214, R159, -R214, R218 ;  /* 0x800000d69fd67223 */ /* 0x000fc600000100da */
[----:B------:R3:W-:Y:S01]  /*6ec0*/  STS [R220+0x87c], R201 ;  /* 0x00087cc9dc007388 */ /* 0x0007e20000000800 */
[----:B------:R-:W-:Y:S01]  /*6ed0*/  FMUL.FTZ R250, R94, R216 ;  /* 0x000000d85efa7220 */ /* 0x000fe20000410000 */
[----:B------:R-:W-:Y:S01]  /*6ee0*/  FFMA.FTZ R131, R214, R130, R131 ;  /* 0x00000082d6837223 */ /* 0x000fe20000010083 */
[----:B------:R-:W-:Y:S01]  /*6ef0*/  FFMA.FTZ R216, R160, -R133, R251 ;  /* 0x80000085a0d87223 */ /* 0x000fe200000100fb */
[C---:B0-----:R-:W-:Y:S01]  /*6f00*/  VIADD R205, R8.reuse, 0x60 ;  /* 0x0000006008cd7836 */ /* 0x041fe20000000000 */
[C---:B-1----:R-:W-:Y:S01]  /*6f10*/  IADD3 R203, PT, PT, R8.reuse, 0x40, RZ ;  /* 0x0000004008cb7810 */ /* 0x042fe20007ffe0ff */
[C---:B------:R-:W-:Y:S01]  /*6f20*/  VIADD R215, R8.reuse, 0x100 ;  /* 0x0000010008d77836 */ /* 0x040fe20000000000 */
[C---:B------:R-:W-:Y:S01]  /*6f30*/  IADD3 R207, PT, PT, R8.reuse, 0x80, RZ ;  /* 0x0000008008cf7810 */ /* 0x040fe20007ffe0ff */
[C---:B------:R-:W-:Y:S01]  /*6f40*/  VIADD R225, R8.reuse, 0x1a0 ;  /* 0x000001a008e17836 */ /* 0x040fe20000000000 */
[----:B------:R-:W-:Y:S01]  /*6f50*/  IADD3 R209, PT, PT, R8, 0xa0, RZ ;  /* 0x000000a008d17810 */ /* 0x000fe20007ffe0ff */
[----:B------:R-:W-:Y:S01]  /*6f60*/  FFMA.FTZ R222, R216, R222, R131 ;  /* 0x000000ded8de7223 */ /* 0x000fe20000010083 */
[C---:B------:R-:W-:Y:S01]  /*6f70*/  IADD3 R211, PT, PT, R8.reuse, 0xc0, RZ ;  /* 0x000000c008d37810 */ /* 0x040fe20007ffe0ff */
[----:B------:R-:W-:Y:S01]  /*6f80*/  HFMA2 R131, -RZ, RZ, 0, 0 ;  /* 0x00000000ff837431 */ /* 0x000fe200000001ff */
        /* <DEDUP_REMOVED lines=8> */
[-C--:B------:R-:W-:Y:S02]  /*7010*/  LEA.HI R198, R203, R8.reuse, RZ, 0x1b ;  /* 0x00000008cbc67211 */ /* 0x080fe400078fd8ff */
[-C--:B--2---:R-:W-:Y:S02]  /*7020*/  LEA.HI R199, R205, R8.reuse, RZ, 0x1b ;  /* 0x00000008cdc77211 */ /* 0x084fe400078fd8ff */
[-C--:B------:R-:W-:Y:S02]  /*7030*/  LEA.HI R200, R207, R8.reuse, RZ, 0x1b ;  /* 0x00000008cfc87211 */ /* 0x080fe400078fd8ff */
[-C--:B---3--:R-:W-:Y:S02]  /*7040*/  LEA.HI R201, R209, R8.reuse, RZ, 0x1b ;  /* 0x00000008d1c97211 */ /* 0x088fe400078fd8ff */
[-C--:B------:R-:W-:Y:S01]  /*7050*/  LEA.HI R202, R211, R8.reuse, RZ, 0x1b ;  /* 0x00000008d3ca7211 */ /* 0x080fe200078fd8ff */
[----:B------:R-:W-:Y:S01]  /*7060*/  FFMA.FTZ R224, R224, R251, R135 ;  /* 0x000000fbe0e07223 */ /* 0x000fe20000010087 */
[----:B------:R-:W-:-:S02]  /*7070*/  LEA.HI R197, R197, R8, RZ, 0x1b ;  /* 0x00000008c5c57211 */ /* 0x000fc400078fd8ff */
[-C--:B------:R-:W-:Y:S01]  /*7080*/  LEA.HI R203, R213, R8.reuse, RZ, 0x1b ;  /* 0x00000008d5cb7211 */ /* 0x080fe200078fd8ff */
[----:B------:R-:W-:Y:S01]  /*7090*/  BAR.SYNC.DEFER_BLOCKING 0x0 ;  /* 0x0000000000007b1d */ /* 0x000fe20000010000 */
        /* <DEDUP_REMOVED lines=8> */
[----:B------:R-:W-:Y:S01]  /*7120*/  MOV R130, R8 ;  /* 0x0000000800827202 */ /* 0x000fe20000000f00 */
[----:B------:R-:W-:Y:S01]  /*7130*/  FFMA.FTZ R247, R247, R224, R132 ;  /* 0x000000e0f7f77223 */ /* 0x000fe20000010084 */
[----:B------:R-:W-:Y:S02]  /*7140*/  LEA R197, R197, UR28, 0x2 ;  /* 0x0000001cc5c57c11 */ /* 0x000fe4000f8e10ff */
[----:B------:R-:W-:-:S02]  /*7150*/  LEA R198, R198, UR28, 0x2 ;  /* 0x0000001cc6c67c11 */ /* 0x000fc4000f8e10ff */
[----:B------:R-:W-:Y:S01]  /*7160*/  LEA R199, R199, UR28, 0x2 ;  /* 0x0000001cc7c77c11 */ /* 0x000fe2000f8e10ff */
[----:B------:R-:W0:Y:S01]  /*7170*/  LDS R213, [R15] ;  /* 0x000000000fd57984 */ /* 0x000e220000000800 */
        /* <DEDUP_REMOVED lines=12> */
[----:B------:R-:W-:Y:S01]  /*7240*/  IMAD.WIDE.U32 R132, R128, UR23, R130 ;  /* 0x0000001780847c25 */ /* 0x000fe2000f8e0082 */
[----:B------:R-:W1:Y:S03]  /*7250*/  LDS R215, [R197+0x8c0] ;  /* 0x0008c000c5d77984 */ /* 0x000e660000000800 */
[----:B------:R-:W-:Y:S01]  /*7260*/  IMAD R133, R129, UR23, R133 ;  /* 0x0000001781857c24 */ /* 0x000fe2000f8e0285 */
        /* <DEDUP_REMOVED lines=29> */
[C---:B------:R-:W-:Y:S01]  /*7440*/  IMAD R131, R147.reuse, R125, R133 ;  /* 0x0000007d93837224 */ /* 0x040fe200078e0285 */
[----:B------:R-:W-:Y:S01]  /*7450*/  LEA R130, P2, R132, UR38, 0x2 ;  /* 0x0000002684827c11 */ /* 0x000fe2000f8410ff */
[----:B------:R-:W-:-:S03]  /*7460*/  IMAD.WIDE.U32 R134, R147, UR36, R134 ;  /* 0x0000002493867c25 */ /* 0x000fc6000f8e0086 */
[----:B------:R-:W-:Y:S01]  /*7470*/  LEA.HI.X R131, R132, UR39, R131, 0x2, P2 ;  /* 0x0000002784837c11 */ /* 0x000fe200090f1483 */
[----:B------:R-:W-:Y:S01]  /*7480*/  IMAD R133, R147, UR37, R135 ;  /* 0x0000002593857c24 */ /* 0x000fe2000f8e0287 */
[----:B------:R-:W-:Y:S01]  /*7490*/  LEA R132, P2, R134, UR40, 0x2 ;  /* 0x0000002886847c11 */ /* 0x000fe2000f8410ff */
[----:B------:R-:W-:-:S03]  /*74a0*/  UMOV UR16, UR19 ;  /* 0x0000001300107c82 */ /* 0x000fc60008000000 */
[----:B------:R-:W-:Y:S02]  /*74b0*/  LEA.HI.X R133, R134, UR41, R133, 0x2, P2 ;  /* 0x0000002986857c11 */ /* 0x000fe400090f1485 */
[----:B------:R-:W-:Y:S01]  /*74c0*/  MOV R134, UR16 ;  /* 0x0000001000867c02 */ /* 0x000fe20008000f00 */
[----:B------:R-:W-:Y:S01]  /*74d0*/  FFMA.FTZ R180, R193, R247, R180 ;  /* 0x000000f7c1b47223 */ /* 0x000fe200000100b4 */
[----:B------:R-:W-:Y:S02]  /*74e0*/  FMUL.FTZ R245, R93, R245 ;  /* 0x000000f55df57220 */ /* 0x000fe40000410000 */
[----:B------:R-:W-:Y:S01]  /*74f0*/  IADD3 R134, PT, PT, R134, -UR18, -R8 ;  /* 0x8000001286867c10 */ /* 0x000fe2000fffe808 */
[----:B------:R-:W-:Y:S01]  /*7500*/  FFMA.FTZ R135, R161, -R182, R224 ;  /* 0x800000b6a1877223 */ /* 0x000fe200000100e0 */
[----:B------:R-:W-:Y:S02]  /*7510*/  FFMA.FTZ R193, R191, R180, R176 ;  /* 0x000000b4bfc17223 */ /* 0x000fe400000100b0 */
[----:B------:R-:W-:Y:S01]  /*7520*/  ISETP.GE.AND P2, PT, R134, 0x1, PT ;  /* 0x000000018600780c */ /* 0x000fe20003f46270 */
[----:B------:R5:W-:Y:S01]  /*7530*/  STS [R14+0x844], R245 ;  /* 0x000844f50e007388 */ /* 0x000be20000000800 */
[----:B------:R-:W-:Y:S01]  /*7540*/  FFMA.FTZ R222, R135, R246, R222 ;  /* 0x000000f687de7223 */ /* 0x000fe200000100de */
[----:B------:R-:W-:Y:S01]  /*7550*/  FFMA.FTZ R189, R162, -R189, R247 ;  /* 0x800000bda2bd7223 */ /* 0x000fe200000100f7 */
        /* <DEDUP_REMOVED lines=10> */
[----:B------:R-:W-:Y:S01]  /*7600*/  FFMA.FTZ R191, R163, -R178, R180 ;  /* 0x800000b2a3bf7223 */ /* 0x000fe200000100b4 */
[----:B------:R-:W-:Y:S01]  /*7610*/  FFMA.FTZ R187, R164, -R187, R193 ;  /* 0x800000bba4bb7223 */ /* 0x000fe200000100c1 */
[----:B------:R-:W-:Y:S01]  /*7620*/  FMUL.FTZ R224, R108, R224 ;  /* 0x000000e06ce07220 */ /* 0x000fe20000410000 */
[----:B------:R-:W-:Y:S01]  /*7630*/  FMUL.FTZ R247, R113, R247 ;  /* 0x000000f771f77220 */ /* 0x000fe20000410000 */
[----:B------:R-:W-:Y:S01]  /*7640*/  FMUL.FTZ R180, R110, R180 ;  /* 0x000000b46eb47220 */ /* 0x000fe20000410000 */
[----:B------:R-:W-:Y:S01]  /*7650*/  FMUL.FTZ R193, R115, R193 ;  /* 0x000000c173c17220 */ /* 0x000fe20000410000 */
[----:B------:R-:W-:Y:S01]  /*7660*/  FFMA.FTZ R222, R189, R244, R222 ;  /* 0x000000f4bdde7223 */ /* 0x000fe200000100de */
[----:B------:R0:W-:Y:S04]  /*7670*/  STS [R14+0x848], R236 ;  /* 0x000848ec0e007388 */ /* 0x0001e80000000800 */
[----:B------:R0:W-:Y:S01]  /*7680*/  STS [R14+0x84c], R238 ;  /* 0x00084cee0e007388 */ /* 0x0001e20000000800 */
[----:B------:R-:W-:-:S03]  /*7690*/  FFMA.FTZ R222, R191, R242, R222 ;  /* 0x000000f2bfde7223 */ /* 0x000fc600000100de */
[----:B------:R0:W-:Y:S04]  /*76a0*/  STS [R14+0x850], R234 ;  /* 0x000850ea0e007388 */ /* 0x0001e80000000800 */
[----:B------:R0:W-:Y:S04]  /*76b0*/  STS [R14+0x854], R230 ;  /* 0x000854e60e007388 */ /* 0x0001e80000000800 */
[----:B------:R0:W-:Y:S04]  /*76c0*/  STS [R14+0x858], R232 ;  /* 0x000858e80e007388 */ /* 0x0001e80000000800 */
[----:B------:R0:W-:Y:S04]  /*76d0*/  STS [R14+0x85c], R228 ;  /* 0x00085ce40e007388 */ /* 0x0001e80000000800 */
[----:B------:R0:W-:Y:S04]  /*76e0*/  STS [R14+0x860], R226 ;  /* 0x000860e20e007388 */ /* 0x0001e80000000800 */
[----:B------:R0:W-:Y:S04]  /*76f0*/  STS [R14+0x864], R249 ;  /* 0x000864f90e007388 */ /* 0x0001e80000000800 */
[----:B------:R0:W-:Y:S01]  /*7700*/  STS [R14+0x868], R245 ;  /* 0x000868f50e007388 */ /* 0x0001e20000000800 */
[----:B------:R-:W-:Y:S03]  /*7710*/  BSSY.RECONVERGENT B0, `(.L_x_7386) ;  /* 0x000000f000007945 */ /* 0x000fe60003800200 */
        /* <DEDUP_REMOVED lines=10> */
[----:B-1234-:R-:W-:-:S12]  /*77c0*/  @!P2 BRA `(.L_x_7387) ;  /* 0x00000000000ca947 */ /* 0x01efd80003800000 */
[----:B0-----:R-:W0:Y:S04]  /*77d0*/  LDS R193, [R15+0x840] ;  /* 0x000840000fc17984 */ /* 0x001e280000000800 */
[----:B------:R1:W-:Y:S04]  /*77e0*/  REDG.E.ADD.F32.FTZ.RN.STRONG.GPU desc[UR20][R130.64], R213 ;  /* 0x000000d5820079a6 */ /* 0x0003e8000c12f314 */
[----:B0-----:R1:W-:Y:S02]  /*77f0*/  REDG.E.ADD.F32.FTZ.RN.STRONG.GPU desc[UR20][R132.64], R193 ;  /* 0x000000c1840079a6 */ /* 0x0013e4000c12f314 */
.L_x_7387:
[----:B------:R-:W-:Y:S05]  /*7800*/  BSYNC.RECONVERGENT B0 ;  /* 0x0000000000007941 */ /* 0x000fea0003800200 */
.L_x_7386:
[----:B------:R-:W2:Y:S01]  /*7810*/  LDS R197, [R197+0x1100] ;  /* 0x00110000c5c57984 */ /* 0x000ea20000000800 */
[----:B------:R-:W-:Y:S04]  /*7820*/  BSSY.RECONVERGENT B0, `(.L_x_7388) ;  /* 0x0000004000007945 */ /* 0x000fe80003800200 */
[----:B------:R-:W-:Y:S05]  /*7830*/  @!P3 BRA `(.L_x_7389) ;  /* 0x000000000008b947 */ /* 0x000fea0003800000 */
[----:B------:R3:W-:Y:S04]  /*7840*/  REDG.E.ADD.F32.FTZ.RN.STRONG.GPU desc[UR20][R130.64+0x80], R215 ;  /* 0x000080d7820079a6 */ /* 0x0007e8000c12f314 */
[----:B--2---:R3:W-:Y:S02]  /*7850*/  REDG.E.ADD.F32.FTZ.RN.STRONG.GPU desc[UR20][R132.64+0x80], R197 ;  /* 0x000080c5840079a6 */ /* 0x0047e4000c12f314 */
.L_x_7389:
[----:B------:R-:W-:Y:S05]  /*7860*/  BSYNC.RECONVERGENT B0 ;  /* 0x0000000000007941 */ /* 0x000fea0003800200 */
.L_x_7388:
[----:B01----:R0:W1:Y:S01]  /*7870*/  LDS R193, [R198+0x1180] ;  /* 0x00118000c6c17984 */ /* 0x0030620000000800 */
[----:B------:R-:W-:Y:S04]  /*7880*/  BSSY.RECONVERGENT B0, `(.L_x_7390) ;  /* 0x0000004000007945 */ /* 0x000fe80003800200 */
[----:B------:R-:W-:Y:S05]  /*7890*/  @!P4 BRA `(.L_x_7391) ;  /* 0x000000000008c947 */ /* 0x000fea0003800000 */
[----:B------:R4:W-:Y:S04]  /*78a0*/  REDG.E.ADD.F32.FTZ.RN.STRONG.GPU desc[UR20][R130.64+0x100], R217 ;  /* 0x000100d9820079a6 */ /* 0x0009e8000c12f314 */
[----:B-1----:R4:W-:Y:S02]  /*78b0*/  REDG.E.ADD.F32.FTZ.RN.STRONG.GPU desc[UR20][R132.64+0x100], R193 ;  /* 0x000100c1840079a6 */ /* 0x0029e4000c12f314 */
.L_x_7391:
[----:B------:R-:W-:Y:S05]  /*78c0*/  BSYNC.RECONVERGENT B0 ;  /* 0x0000000000007941 */ /* 0x000fea0003800200 */
.L_x_7390:
        /* <DEDUP_REMOVED lines=9> */
.L_x_7393:
[----:B------:R-:W-:Y:S05]  /*7960*/  BSYNC.RECONVERGENT B0 ;  /* 0x0000000000007941 */ /* 0x000fea0003800200 */
.L_x_7392:
[----:B-1--4-:R1:W4:Y:S01]  /*7970*/  LDS R193, [R200+0x1280] ;  /* 0x00128000c8c17984 */ /* 0x0123220000000800 */
[----:B------:R-:W-:Y:S04]  /*7980*/  BSSY.RECONVERGENT B0, `(.L_x_7394) ;  /* 0x0000004000007945 */ /* 0x000fe80003800200 */
[----:B------:R-:W-:Y:S05]  /*7990*/  @!P2 BRA `(.L_x_7395) ;  /* 0x000000000008a947 */ /* 0x000fea0003800000 */
[----:B------:R0:W-:Y:S04]  /*79a0*/  REDG.E.ADD.F32.FTZ.RN.STRONG.GPU desc[UR20][R130.64+0x200], R221 ;  /* 0x000200dd820079a6 */ /* 0x0001e8000c12f314 */
[----:B----4-:R4:W-:Y:S02]  /*79b0*/  REDG.E.ADD.F32.FTZ.RN.STRONG.GPU desc[UR20][R132.64+0x200], R193 ;  /* 0x000200c1840079a6 */ /* 0x0109e4000c12f314 */
.L_x_7395:
[----:B------:R-:W-:Y:S05]  /*79c0*/  BSYNC.RECONVERGENT B0 ;  /* 0x0000000000007941 */ /* 0x000fea0003800200 */
.L_x_7394:
[----:B------:R-:W0:Y:S01]  /*79d0*/  LDS R201, [R201+0x1300] ;  /* 0x00130000c9c97984 */ /* 0x000e220000000800 */
[----:B------:R-:W-:Y:S04]  /*79e0*/  BSSY.RECONVERGENT B0, `(.L_x_7396) ;  /* 0x0000004000007945 */ /* 0x000fe80003800200 */
[----:B------:R-:W-:Y:S05]  /*79f0*/  @!P4 BRA `(.L_x_7397) ;  /* 0x000000000008c947 */ /* 0x000fea0003800000 */
[----:B------:R1:W-:Y:S04]  /*7a00*/  REDG.E.ADD.F32.FTZ.RN.STRONG.GPU desc[UR20][R130.64+0x280], R223 ;  /* 0x000280df820079a6 */ /* 0x0003e8000c12f314 */
[----:B0-----:R1:W-:Y:S02]  /*7a10*/  REDG.E.ADD.F32.FTZ.RN.STRONG.GPU desc[UR20][R132.64+0x280], R201 ;  /* 0x000280c9840079a6 */ /* 0x0013e4000c12f314 */
.L_x_7397:
[----:B------:R-:W-:Y:S05]  /*7a20*/  BSYNC.RECONVERGENT B0 ;  /* 0x0000000000007941 */ /* 0x000fea0003800200 */
.L_x_7396:
[----:B----4-:R4:W0:Y:S01]  /*7a30*/  LDS R193, [R202+0x1380] ;  /* 0x00138000cac17984 */ /* 0x0108220000000800 */
[----:B------:R-:W-:Y:S04]  /*7a40*/  BSSY.RECONVERGENT B0, `(.L_x_7398) ;  /* 0x0000004000007945 */ /* 0x000fe80003800200 */
[----:B------:R-:W-:Y:S05]  /*7a50*/  @!P5 BRA `(.L_x_7399) ;  /* 0x000000000008d947 */ /* 0x000fea0003800000 */
[----:B------:R1:W-:Y:S04]  /*7a60*/  REDG.E.ADD.F32.FTZ.RN.STRONG.GPU desc[UR20][R130.64+0x300], R225 ;  /* 0x000300e1820079a6 */ /* 0x0003e8000c12f314 */
[----:B0-----:R1:W-:Y:S02]  /*7a70*/  REDG.E.ADD.F32.FTZ.RN.STRONG.GPU desc[UR20][R132.64+0x300], R193 ;  /* 0x000300c1840079a6 */ /* 0x0013e4000c12f314 */
.L_x_7399:
[----:B------:R-:W-:Y:S05]  /*7a80*/  BSYNC.RECONVERGENT B0 ;  /* 0x0000000000007941 */ /* 0x000fea0003800200 */
.L_x_7398:
        /* <DEDUP_REMOVED lines=9> */
.L_x_7401:
[----:B------:R-:W-:Y:S05]  /*7b20*/  BSYNC.RECONVERGENT B0 ;  /* 0x0000000000007941 */ /* 0x000fea0003800200 */
.L_x_7400:
[----:B01----:R0:W1:Y:S01]  /*7b30*/  LDS R193, [R204+0x1480] ;  /* 0x00148000ccc17984 */ /* 0x0030620000000800 */
[----:B------:R-:W-:Y:S04]  /*7b40*/  BSSY.RECONVERGENT B0, `(.L_x_7402) ;  /* 0x0000004000007945 */ /* 0x000fe80003800200 */
[----:B------:R-:W-:Y:S05]  /*7b50*/  @!P4 BRA `(.L_x_7403) ;  /* 0x000000000008c947 */ /* 0x000fea0003800000 */
[----:B------:R0:W-:Y:S04]  /*7b60*/  REDG.E.ADD.F32.FTZ.RN.STRONG.GPU desc[UR20][R130.64+0x400], R229 ;  /* 0x000400e5820079a6 */ /* 0x0001e8000c12f314 */
[----:B-1----:R0:W-:Y:S02]  /*7b70*/  REDG.E.ADD.F32.FTZ.RN.STRONG.GPU desc[UR20][R132.64+0x400], R193 ;  /* 0x000400c1840079a6 */ /* 0x0021e4000c12f314 */
.L_x_7403:
[----:B------:R-:W-:Y:S05]  /*7b80*/  BSYNC.RECONVERGENT B0 ;  /* 0x0000000000007941 */ /* 0x000fea0003800200 */
.L_x_7402:
[----:B------:R-:W0:Y:S01]  /*7b90*/  LDS R205, [R205+0x1500] ;  /* 0x00150000cdcd7984 */ /* 0x000e220000000800 */
[----:B------:R-:W-:Y:S04]  /*7ba0*/  BSSY.RECONVERGENT B0, `(.L_x_7404) ;  /* 0x0000004000007945 */ /* 0x000fe80003800200 */
[----:B------:R-:W-:Y:S05]  /*7bb0*/  @!P5 BRA `(.L_x_7405) ;  /* 0x000000000008d947 */ /* 0x000fea0003800000 */
[----:B------:R1:W-:Y:S04]  /*7bc0*/  REDG.E.ADD.F32.FTZ.RN.STRONG.GPU desc[UR20][R130.64+0x480], R231 ;  /* 0x000480e7820079a6 */ /* 0x0003e8000c12f314 */
[----:B0-----:R0:W-:Y:S02]  /*7bd0*/  REDG.E.ADD.F32.FTZ.RN.STRONG.GPU desc[UR20][R132.64+0x480], R205 ;  /* 0x000480cd840079a6 */ /* 0x0011e4000c12f314 */
.L_x_7405:
[----:B------:R-:W-:Y:S05]  /*7be0*/  BSYNC.RECONVERGENT B0 ;  /* 0x0000000000007941 */ /* 0x000fea0003800200 */
.L_x_7404:
[----:B01----:R0:W1:Y:S01]  /*7bf0*/  LDS R193, [R206+0x1580] ;  /* 0x00158000cec17984 */ /* 0x0030620000000800 */
[----:B------:R-:W-:Y:S04]  /*7c00*/  BSSY.RECONVERGENT B0, `(.L_x_7406) ;  /* 0x0000004000007945 */ /* 0x000fe80003800200 */
[----:B------:R-:W-:Y:S05]  /*7c10*/  @!P6 BRA `(.L_x_7407) ;  /* 0x000000000008e947 */ /* 0x000fea0003800000 */
[----:B------:R0:W-:Y:S04]  /*7c20*/  REDG.E.ADD.F32.FTZ.RN.STRONG.GPU desc[UR20][R130.64+0x500], R233 ;  /* 0x000500e9820079a6 */ /* 0x0001e8000c12f314 */
[----:B-1----:R0:W-:Y:S02]  /*7c30*/  REDG.E.ADD.F32.FTZ.RN.STRONG.GPU desc[UR20][R132.64+0x500], R193 ;  /* 0x000500c1840079a6 */ /* 0x0021e4000c12f314 */
.L_x_7407:
[----:B------:R-:W-:Y:S05]  /*7c40*/  BSYNC.RECONVERGENT B0 ;  /* 0x0000000000007941 */ /* 0x000fea0003800200 */
.L_x_7406:
        /* <DEDUP_REMOVED lines=9> */
.L_x_7409:
[----:B------:R-:W-:Y:S05]  /*7ce0*/  BSYNC.RECONVERGENT B0 ;  /* 0x0000000000007941 */ /* 0x000fea0003800200 */
.L_x_7408:
[----:B01----:R0:W1:Y:S01]  /*7cf0*/  LDS R193, [R208+0x1680] ;  /* 0x00168000d0c17984 */ /* 0x0030620000000800 */
[----:B------:R-:W-:Y:S04]  /*7d00*/  BSSY.RECONVERGENT B0, `(.L_x_7410) ;  /* 0x0000004000007945 */ /* 0x000fe80003800200 */
[----:B------:R-:W-:Y:S05]  /*7d10*/  @!P3 BRA `(.L_x_7411) ;  /* 0x000000000008b947 */ /* 0x000fea0003800000 */
[----:B------:R0:W-:Y:S04]  /*7d20*/  REDG.E.ADD.F32.FTZ.RN.STRONG.GPU desc[UR20][R130.64+0x600], R237 ;  /* 0x000600ed820079a6 */ /* 0x0001e8000c12f314 */
[----:B-1----:R0:W-:Y:S02]  /*7d30*/  REDG.E.ADD.F32.FTZ.RN.STRONG.GPU desc[UR20][R132.64+0x600], R193 ;  /* 0x000600c1840079a6 */ /* 0x0021e4000c12f314 */
.L_x_7411:
[----:B------:R-:W-:Y:S05]  /*7d40*/  BSYNC.RECONVERGENT B0 ;  /* 0x0000000000007941 */ /* 0x000fea0003800200 */
.L_x_7410:
[----:B------:R-:W0:Y:S01]  /*7d50*/  LDS R209, [R209+0x1700] ;  /* 0x00170000d1d17984 */ /* 0x000e220000000800 */
[----:B------:R-:W-:Y:S04]  /*7d60*/  BSSY.RECONVERGENT B0, `(.L_x_7412) ;  /* 0x0000004000007945 */ /* 0x000fe80003800200 */
[----:B------:R-:W-:Y:S05]  /*7d70*/  @!P4 BRA `(.L_x_7413) ;  /* 0x000000000008c947 */ /* 0x000fea0003800000 */
[----:B------:R1:W-:Y:S04]  /*7d80*/  REDG.E.ADD.F32.FTZ.RN.STRONG.GPU desc[UR20][R130.64+0x680], R239 ;  /* 0x000680ef820079a6 */ /* 0x0003e8000c12f314 */
[----:B0-----:R0:W-:Y:S02]  /*7d90*/  REDG.E.ADD.F32.FTZ.RN.STRONG.GPU desc[UR20][R132.64+0x680], R209 ;  /* 0x000680d1840079a6 */ /* 0x0011e4000c12f314 */
.L_x_7413:
[----:B------:R-:W-:Y:S05]  /*7da0*/  BSYNC.RECONVERGENT B0 ;  /* 0x0000000000007941 */ /* 0x000fea0003800200 */
.L_x_7412:
[----:B01----:R0:W1:Y:S01]  /*7db0*/  LDS R193, [R210+0x1780] ;  /* 0x00178000d2c17984 */ /* 0x0030620000000800 */
[----:B------:R-:W-:Y:S04]  /*7dc0*/  BSSY.RECONVERGENT B0, `(.L_x_7414) ;  /* 0x0000004000007945 */ /* 0x000fe80003800200 */
[----:B------:R-:W-:Y:S05]  /*7dd0*/  @!P5 BRA `(.L_x_7415) ;  /* 0x000000000008d947 */ /* 0x000fea0003800000 */
[----:B------:R0:W-:Y:S04]  /*7de0*/  REDG.E.ADD.F32.FTZ.RN.STRONG.GPU desc[UR20][R130.64+0x700], R241 ;  /* 0x000700f1820079a6 */ /* 0x0001e8000c12f314 */
[----:B-1----:R0:W-:Y:S02]  /*7df0*/  REDG.E.ADD.F32.FTZ.RN.STRONG.GPU desc[UR20][R132.64+0x700], R193 ;  /* 0x000700c1840079a6 */ /* 0x0021e4000c12f314 */
.L_x_7415:
[----:B------:R-:W-:Y:S05]  /*7e00*/  BSYNC.RECONVERGENT B0 ;  /* 0x0000000000007941 */ /* 0x000fea0003800200 */
.L_x_7414:
[----:B------:R-:W0:Y:S01]  /*7e10*/  LDS R211, [R211+0x1800] ;  /* 0x00180000d3d37984 */ /* 0x000e220000000800 */
[----:B------:R-:W-:Y:S04]  /*7e20*/  BSSY.RECONVERGENT B0, `(.L_x_7416) ;  /* 0x0000004000007945 */ /* 0x000fe80003800200 */
[----:B------:R-:W-:Y:S05]  /*7e30*/  @!P6 BRA `(.L_x_7417) ;  /* 0x000000000008e947 */ /* 0x000fea0003800000 */
[----:B------:R1:W-:Y:S04]  /*7e40*/  REDG.E.ADD.F32.FTZ.RN.STRONG.GPU desc[UR20][R130.64+0x780], R243 ;  /* 0x000780f3820079a6 */ /* 0x0003e8000c12f314 */
[----:B0-----:R0:W-:Y:S02]  /*7e50*/  REDG.E.ADD.F32.FTZ.RN.STRONG.GPU desc[UR20][R132.64+0x780], R211 ;  /* 0x000780d3840079a6 */ /* 0x0011e4000c12f314 */
.L_x_7417:
[----:B------:R-:W-:Y:S05]  /*7e60*/  BSYNC.RECONVERGENT B0 ;  /* 0x0000000000007941 */ /* 0x000fea0003800200 */
.L_x_7416:
[----:B0--3--:R-:W0:Y:S01]  /*7e70*/  SHFL.DOWN P2, R133, R240, 0x1, 0x1f ;  /* 0x08201f00f0857f89 */ /* 0x009e220000040000 */
[----:B------:R-:W-:Y:S01]  /*7e80*/  FMUL.FTZ R176, R163, R167 ;  /* 0x000000a7a3b07220 */ /* 0x000fe20000410000 */
[----:B------:R-:W-:Y:S01]  /*7e90*/  FMUL.FTZ R163, R156, R179 ;  /* 0x000000b39ca37220 */ /* 0x000fe20000410000 */
[----:B------:R-:W-:Y:S01]  /*7ea0*/  FMUL.FTZ R134, R161, R171 ;  /* 0x000000aba1867220 */ /* 0x000fe20000410000 */
[-C--:B------:R-:W-:Y:S01]  /*7eb0*/  FMUL.FTZ R161, R148, R168.reuse ;  /* 0x000000a894a17220 */ /* 0x080fe20000410000 */
[----:B------:R-:W-:Y:S01]  /*7ec0*/  FMUL.FTZ R132, R159, R175 ;  /* 0x000000af9f847220 */ /* 0x000fe20000410000 */
[----:B------:R-:W-:Y:S01]  /*7ed0*/  FMUL.FTZ R159, R155, R168 ;  /* 0x000000a89b9f7220 */ /* 0x000fe20000410000 */
[----:B-1----:R-:W-:Y:S01]  /*7ee0*/  FMUL.FTZ R193, R162, R169 ;  /* 0x000000a9a2c17220 */ /* 0x002fe20000410000 */
[----:B------:R-:W-:Y:S01]  /*7ef0*/  FMUL.FTZ R161, R194, R161 ;  /* 0x000000a1c2a17220 */ /* 0x000fe20000410000 */
[----:B------:R-:W-:Y:S01]  /*7f00*/  FMUL.FTZ R162, R148, R171 ;  /* 0x000000ab94a27220 */ /* 0x000fe20000410000 */
[----:B------:R-:W-:Y:S01]  /*7f10*/  FFMA.FTZ R118, R159, R69, R118 ;  /* 0x000000459f767223 */ /* 0x000fe20000010076 */
[----:B------:R-:W-:Y:S01]  /*7f20*/  ISETP.NE.AND P3, PT, R31, RZ, PT ;  /* 0x000000ff1f00720c */ /* 0x000fe20003f65270 */
[----:B------:R-:W-:Y:S01]  /*7f30*/  FFMA.FTZ R161, R80, R159, R161 ;  /* 0x0000009f50a17223 */ /* 0x000fe200000100a1 */
[-C--:B------:R-:W-:Y:S01]  /*7f40*/  FMUL.FTZ R131, R164, R165.reuse ;  /* 0x000000a5a4837220 */ /* 0x080fe20000410000 */
[C---:B------:R-:W-:Y:S01]  /*7f50*/  FMUL.FTZ R180, R148.reuse, R165 ;  /* 0x000000a594b47220 */ /* 0x040fe20000410000 */
[C---:B------:R-:W-:Y:S01]  /*7f60*/  FMUL.FTZ R164, R148.reuse, R169 ;  /* 0x000000a994a47220 */ /* 0x040fe20000410000 */
        /* <DEDUP_REMOVED lines=8> */
[----:B0-----:R-:W-:Y:S01]  /*7ff0*/  @P2 FADD R133, R240, R133 ;  /* 0x00000085f0852221 */ /* 0x001fe20000000000 */
[----:B------:R-:W-:Y:S01]  /*8000*/  FMUL.FTZ R150, R150, R185 ;  /* 0x000000b996967220 */ /* 0x000fe20000410000 */
[----:B------:R-:W-:Y:S01]  /*8010*/  FMUL.FTZ R162, R135, R162 ;  /* 0x000000a287a27220 */ /* 0x000fe20000410000 */
[C---:B------:R-:W-:Y:S01]  /*8020*/  FMUL.FTZ R173, R148.reuse, R173 ;  /* 0x000000ad94ad7220 */ /* 0x040fe20000410000 */
[C---:B------:R-:W-:Y:S01]  /*8030*/  FMUL.FTZ R175, R148.reuse, R175 ;  /* 0x000000af94af7220 */ /* 0x040fe20000410000 */
[----:B------:R-:W0:Y:S01]  /*8040*/  SHFL.DOWN P2, R130, R133, 0x2, 0x1f ;  /* 0x08401f0085827f89 */ /* 0x000e220000040000 */
[C---:B------:R-:W-:Y:S01]  /*8050*/  FMUL.FTZ R177, R148.reuse, R177 ;  /* 0x000000b194b17220 */ /* 0x040fe20000410000 */
[C---:B------:R-:W-:Y:S01]  /*8060*/  FMUL.FTZ R167, R148.reuse, R166 ;  /* 0x000000a694a77220 */ /* 0x040fe20000410000 */
[C---:B------:R-:W-:Y:S01]  /*8070*/  FMUL.FTZ R181, R148.reuse, R181 ;  /* 0x000000b594b57220 */ /* 0x040fe20000410000 */
[C---:B------:R-:W-:Y:S01]  /*8080*/  FMUL.FTZ R183, R148.reuse, R183 ;  /* 0x000000b794b77220 */ /* 0x040fe20000410000 */
[C---:B------:R-:W-:Y:S01]  /*8090*/  FMUL.FTZ R153, R148.reuse, R172 ;  /* 0x000000ac94997220 */ /* 0x040fe20000410000 */
        /* <DEDUP_REMOVED lines=18> */
[----:B0-----:R-:W-:Y:S01]  /*81c0*/  @P2 FADD R130, R133, R130 ;  /* 0x0000008285822221 */ /* 0x001fe20000000000 */
[----:B------:R-:W-:Y:S01]  /*81d0*/  FMUL.FTZ R133, R148, R174 ;  /* 0x000000ae94857220 */ /* 0x000fe20000410000 */
[----:B------:R-:W-:Y:S01]  /*81e0*/  FFMA.FTZ R139, R158, R83, R139 ;  /* 0x000000539e8b7223 */ /* 0x000fe2000001008b */
[----:B------:R-:W-:Y:S01]  /*81f0*/  FADD.FTZ R54, R135, R54 ;  /* 0x0000003687367221 */ /* 0x000fe20000010000 */
[----:B------:R-:W-:Y:S01]  /*8200*/  FFMA.FTZ R192, R81, R154, R192 ;  /* 0x0000009a51c07223 */ /* 0x000fe200000100c0 */
[----:B--2---:R-:W0:Y:S01]  /*8210*/  SHFL.DOWN P2, R197, R130, 0x4, 0x1f ;  /* 0x08801f0082c57f89 */ /* 0x004e220000040000 */
        /* <DEDUP_REMOVED lines=23> */
[----:B0-----:R-:W-:Y:S01]  /*8390*/  @P2 FADD R197, R130, R197 ;  /* 0x000000c582c52221 */ /* 0x001fe20000000000 */
[----:B------:R-:W-:Y:S01]  /*83a0*/  FMUL.FTZ R130, R148, R179 ;  /* 0x000000b394827220 */ /* 0x000fe20000410000 */
[----:B------:R-:W-:Y:S01]  /*83b0*/  FADD.FTZ R67, R188, R67 ;  /* 0x00000043bc437221 */ /* 0x000fe20000010000 */
[----:B------:R-:W-:Y:S01]  /*83c0*/  FADD.FTZ R56, R155, R56 ;  /* 0x000000389b387221 */ /* 0x000fe20000010000 */
[----:B------:R-:W-:Y:S01]  /*83d0*/  FFMA.FTZ R140, R169, R92, R140 ;  /* 0x0000005ca98c7223 */ /* 0x000fe2000001008c */
[----:B------:R-:W0:Y:S01]  /*83e0*/  SHFL.DOWN P2, R156, R197, 0x8, 0x1f ;  /* 0x09001f00c59c7f89 */ /* 0x000e220000040000 */
        /* <DEDUP_REMOVED lines=29> */
.L_x_7419:
[----:B------:R-:W-:Y:S05]  /*85c0*/  BSYNC.RECONVERGENT B0 ;  /* 0x0000000000007941 */ /* 0x000fea0003800200 */
.L_x_7418:
[----:B------:R-:W-:-:S04]  /*85d0*/  IADD3 R147, PT, PT, R147, 0x1, RZ ;  /* 0x0000000193937810 */ /* 0x000fc80007ffe0ff */
[----:B------:R-:W-:-:S13]  /*85e0*/  ISETP.GE.AND P1, PT, R147, UR44, PT ;  /* 0x0000002c93007c0c */ /* 0x000fda000bf26270 */
[----:B------:R-:W-:Y:S05]  /*85f0*/  @!P1 BRA `(.L_x_7420) ;  /* 0xffffffc0007c9947 */ /* 0x000fea000383ffff */
.L_x_7382:
[----:B------:R-:W-:Y:S01]  /*8600*/  BAR.SYNC.DEFER_BLOCKING 0x0 ;  /* 0x0000000000007b1d */ /* 0x000fe20000010000 */
[----:B------:R-:W-:Y:S01]  /*8610*/  UIADD3 UR16, UPT, UPT, -UR18, UR16, URZ ;  /* 0x0000001012107290 */ /* 0x000fe2000fffe1ff */
[----:B------:R-:W-:Y:S02]  /*8620*/  PRMT R31, RZ, 0x7610, R31 ;  /* 0x00007610ff1f7816 */ /* 0x000fe4000000001f */
[----:B------:R-:W-:Y:S02]  /*8630*/  PRMT R0, RZ, 0x7610, R0 ;  /* 0x00007610ff007816 */ /* 0x000fe40000000000 */
[----:B------:R-:W-:Y:S01]  /*8640*/  PRMT R59, RZ, 0x7610, R59 ;  /* 0x00007610ff3b7816 */ /* 0x000fe2000000003b */
[----:B------:R-:W2:Y:S01]  /*8650*/  LDCU.64 UR24, c[0x0][0x4f8] ;  /* 0x00009f00ff1877ac */ /* 0x000ea20008000a00 */
[----:B------:R-:W-:Y:S02]  /*8660*/  ISETP.GE.AND P2, PT, R12, UR16, PT ;  /* 0x000000100c007c0c */ /* 0x000fe4000bf46270 */
[----:B------:R-:W-:Y:S01]  /*8670*/  ISETP.GE.AND P1, PT, R16, UR16, PT ;  /* 0x0000001010007c0c */ /* 0x000fe2000bf26270 */
[----:B------:R-:W3:Y:S01]  /*8680*/  LDCU.64 UR26, c[0x0][0x500] ;  /* 0x0000a000ff1a77ac */ /* 0x000ee20008000a00 */
        /* <DEDUP_REMOVED lines=9> */
[----:B------:R-:W4:Y:S01]  /*8720*/  @!P1 LDG.E.U16 R0, desc[UR20][R120.64+0x40] ;  /* 0x0000401478009981 */ /* 0x000f22000c1e1500 */
[----:B------:R-:W-:Y:S02]  /*8730*/  ISETP.GE.AND P1, PT, R23, UR16, PT ;  /* 0x0000001017007c0c */ /* 0x000fe4000bf26270 */
[----:B------:R-:W-:Y:S01]  /*8740*/  PRMT R62, RZ, 0x7610, R62 ;  /* 0x00007610ff3e7816 */ /* 0x000fe2000000003e */
[----:B------:R-:W2:Y:S01]  /*8750*/  @!P0 LDG.E.U16 R59, desc[UR20][R120.64+0x80] ;  /* 0x00008014783b8981 */ /* 0x000ea2000c1e1500 */
[----:B------:R-:W-:Y:S02]  /*8760*/  PRMT R63, RZ, 0x7610, R63 ;  /* 0x00007610ff3f7816 */ /* 0x000fe4000000003f */
[----:B------:R-:W-:Y:S01]  /*8770*/  PRMT R64, RZ, 0x7610, R64 ;  /* 0x00007610ff407816 */ /* 0x000fe20000000040 */
[----:B------:R-:W3:Y:S01]  /*8780*/  @!P4 LDG.E.U16 R60, desc[UR20][R120.64+0xc0] ;  /* 0x0000c014783cc981 */ /* 0x000ee2000c1e1500 */
[----:B------:R-:W-:-:S02]  /*8790*/  PRMT R69, RZ, 0x7610, R69 ;  /* 0x00007610ff457816 */ /* 0x000fc40000000045 */
[----:B------:R-:W-:Y:S01]  /*87a0*/  ISETP.GE.AND P0, PT, R24, UR16, PT ;  /* 0x0000001018007c0c */ /* 0x000fe2000bf06270 */
[----:B------:R-:W3:Y:S01]  /*87b0*/  @!P6 LDG.E.U16 R61, desc[UR20][R120.64+0x100] ;  /* 0x00010014783de981 */ /* 0x000ee2000c1e1500 */
[----:B------:R-:W-:Y:S02]  /*87c0*/  ISETP.GE.AND P4, PT, R25, UR16, PT ;  /* 0x0000001019007c0c */ /* 0x000fe4000bf86270 */
        /* <DEDUP_REMOVED lines=16> */
[----:B------:R-:W3:Y:S04]  /*88d0*/  @!P4 LDG.E.U16 R73, desc[UR20][R120.64+0x280] ;  /* 0x000280147849c981 */ /* 0x000ee8000c1e1500 */
[----:B------:R-:W3:Y:S04]  /*88e0*/  @!P6 LDG.E.U16 R76, desc[UR20][R120.64+0x2c0] ;  /* 0x0002c014784ce981 */ /* 0x000ee8000c1e1500 */
[----:B------:R-:W3:Y:S04]  /*88f0*/  @!P5 LDG.E.U16 R75, desc[UR20][R120.64+0x300] ;  /* 0x00030014784bd981 */ /* 0x000ee8000c1e1500 */
[----:B------:R-:W3:Y:S04]  /*8900*/  @!P3 LDG.E.U16 R78, desc[UR20][R120.64+0x340] ;  /* 0x00034014784eb981 */ /* 0x000ee8000c1e1500 */
[----:B------:R-:W3:Y:S04]  /*8910*/  @!P2 LDG.E.U16 R77, desc[UR20][R120.64+0x380] ;  /* 0x00038014784da981 */ /* 0x000ee8000c1e1500 */
[----:B------:R-:W3:Y:S01]  /*8920*/  @!P1 LDG.E.U16 R50, desc[UR20][R120.64+0x3c0] ;  /* 0x0003c01478329981 */ /* 0x000ee2000c1e1500 */
        /* <DEDUP_REMOVED lines=8> */
[----:B-----5:R-:W-:Y:S04]  /*89b0*/  STS.U16 [R32], R31 ;  /* 0x0000001f20007388 */ /* 0x020fe80000000400 */
[----:B----4-:R-:W-:Y:S04]  /*89c0*/  STS.U16 [R33+0x40], R0 ;  /* 0x0000400021007388 */ /* 0x010fe80000000400 */
        /* <DEDUP_REMOVED lines=20> */
[--C-:B------:R-:W-:Y:S01]  /*8b10*/  FADD.FTZ R61, R0, R3.reuse ;  /* 0x00000003003d7221 */ /* 0x100fe20000010000 */
[----:B---3--:R-:W-:Y:S01]  /*8b20*/  SHF.L.U32 R50, R59, 0x10, RZ ;  /* 0x000000103b327819 */ /* 0x008fe200000006ff */
[----:B------:R-:W2:Y:S01]  /*8b30*/  LDS.U16 R0, [R48+0x8] ;  /* 0x0000080030007984 */ /* 0x000ea20000000400 */
[----:B----4-:R-:W-:Y:S02]  /*8b40*/  IMAD.U32 R62, R31, 0x10000, RZ ;  /* 0x000100001f3e7824 */ /* 0x010fe400078e00ff */
[----:B------:R-:W-:Y:S01]  /*8b50*/  FSETP.GTU.FTZ.AND P1, PT, R61, 20, PT ;  /* 0x41a000003d00780b */ /* 0x000fe20003f3c000 */
[--C-:B------:R-:W-:Y:S01]  /*8b60*/  FADD.FTZ R64, R50, R3.reuse ;  /* 0x0000000332407221 */ /* 0x100fe20000010000 */
[--C-:B------:R-:W-:Y:S01]  /*8b70*/  FADD.FTZ R63, R62, R3.reuse ;  /* 0x000000033e3f7221 */ /* 0x100fe20000010000 */
[----:B------:R-:W3:Y:S01]  /*8b80*/  LDS.U16 R50, [R48+0xc] ;  /* 0x00000c0030327984 */ /* 0x000ee20000000400 */
[----:B-----5:R-:W-:Y:S02]  /*8b90*/  SHF.L.U32 R60, R60, 0x10, RZ ;  /* 0x000000103c3c7819 */ /* 0x020fe400000006ff */
[----:B------:R-:W-:Y:S01]  /*8ba0*/  FSETP.GTU.FTZ.AND P5, PT, R64, 20, PT ;  /* 0x41a000004000780b */ /* 0x000fe20003fbc000 */
[----:B------:R-:W4:Y:S01]  /*8bb0*/  LDS.U16 R59, [R48+0xe] ;  /* 0x00000e00303b7984 */ /* 0x000f220000000400 */
[----:B------:R-:W-:Y:S01]  /*8bc0*/  FSETP.GTU.FTZ.AND P6, PT, R63, 20, PT ;  /* 0x41a000003f00780b */ /* 0x000fe20003fdc000 */
[----:B------:R-:W-:-:S02]  /*8bd0*/  FADD.FTZ R69, R60, R3 ;  /* 0x000000033c457221 */ /* 0x000fc40000010000 */
[----:B------:R-:W5:Y:S02]  /*8be0*/  LDS.U16 R31, [R48+0xa] ;  /* 0x00000a00301f7984 */ /* 0x000f640000000400 */
[----:B------:R-:W-:Y:S02]  /*8bf0*/  @!P1 FMUL.FTZ R62, R61, -1.4426950216293334961 ;  /* 0xbfb8aa3b3d3e9820 */ /* 0x000fe40000410000 */
[----:B------:R-:W0:Y:S04]  /*8c00*/  LDS.U16 R60, [R48+0x10] ;  /* 0x00001000303c7984 */ /* 0x000e280000000400 */
[----:B------:R-:W1:Y:S01]  /*8c10*/  LDS.U16 R61, [R48+0x12] ;  /* 0x00001200303d7984 */ /* 0x000e620000000400 */
[----:B------:R-:W-:Y:S01]  /*8c20*/  @!P5 FMUL.FTZ R64, R64, -1.4426950216293334961 ;  /* 0xbfb8aa3b4040d820 */ /* 0x000fe20000410000 */
[----:B------:R-:W-:Y:S01]  /*8c30*/  @!P6 FMUL.FTZ R63, R63, -1.4426950216293334961 ;  /* 0xbfb8aa3b3f3fe820 */ /* 0x000fe20000410000 */
[----:B------:R-:W2:Y:S08]  /*8c40*/  @!P1 MUFU.EX2 R62, R62 ;  /* 0x0000003e003e9308 */ /* 0x000eb00000000800 */
[----:B------:R-:W4:Y:S08]  /*8c50*/  @!P6 MUFU.EX2 R63, R63 ;  /* 0x0000003f003fe308 */ /* 0x000f300000000800 */
[----:B------:R-:W5:Y:S01]  /*8c60*/  @!P5 MUFU.EX2 R64, R64 ;  /* 0x000000400040d308 */ /* 0x000f620000000800 */
[----:B--2---:R-:W-:Y:S01]  /*8c70*/  SHF.L.U32 R0, R0, 0x10, RZ ;  /* 0x0000001000007819 */ /* 0x004fe200000006ff */
[----:B------:R-:W-:-:S04]  /*8c80*/  @!P1 FADD.FTZ R62, R62, 1 ;  /* 0x3f8000003e3e9421 */ /* 0x000fc80000010000 */
[----:B------:R-:W-:Y:S01]  /*8c90*/  FADD.FTZ R76, R0, R3 ;  /* 0x00000003004c7221 */ /* 0x000fe20000010000 */
[----:B---3--:R-:W-:Y:S02]  /*8ca0*/  IMAD.U32 R50, R50, 0x10000, RZ ;  /* 0x0001000032327824 */ /* 0x008fe400078e00ff */
[----:B----4-:R-:W-:Y:S01]  /*8cb0*/  @!P6 FADD.FTZ R63, R63, 1 ;  /* 0x3f8000003f3fe421 */ /* 0x010fe20000010000 */
[----:B------:R2:W3:Y:S01]  /*8cc0*/  @!P1 MUFU.RCP R73, R62 ;  /* 0x0000003e00499308 */ /* 0x0004e20000001000 */
[----:B------:R-:W-:Y:S01]  /*8cd0*/  FSETP.GTU.FTZ.AND P4, PT, R76, 20, PT ;  /* 0x41a000004c00780b */ /* 0x000fe20003f9c000 */
[----:B-----5:R-:W-:-:S06]  /*8ce0*/  @!P5 FADD.FTZ R64, R64, 1 ;  /* 0x3f8000004040d421 */ /* 0x020fcc0000010000 */
[----:B------:R-:W4:Y:S01]  /*8cf0*/  @!P6 MUFU.RCP R74, R63 ;  /* 0x0000003f004ae308 */ /* 0x000f220000001000 */
[----:B--2---:R-:W-:Y:S01]  /*8d00*/  FADD.FTZ R62, R50, R3 ;  /* 0x00000003323e7221 */ /* 0x004fe20000010000 */
[----:B------:R-:W-:-:S06]  /*8d10*/  SHF.L.U32 R50, R59, 0x10, RZ ;  /* 0x000000103b327819 */ /* 0x000fcc00000006ff */
[----:B------:R-:W2:Y:S01]  /*8d20*/  @!P5 MUFU.RCP R75, R64 ;  /* 0x00000040004bd308 */ /* 0x000ea20000001000 */
[----:B------:R-:W-:Y:S01]  /*8d30*/  SHF.L.U32 R0, R31, 0x10, RZ ;  /* 0x000000101f007819 */ /* 0x000fe200000006ff */
[--C-:B------:R-:W-:Y:S01]  /*8d40*/  FADD.FTZ R59, R50, R3.reuse ;  /* 0x00000003323b7221 */ /* 0x100fe20000010000 */
[----:B0-----:R-:W-:Y:S02]  /*8d50*/  SHF.L.U32 R60, R60, 0x10, RZ ;  /* 0x000000103c3c7819 */ /* 0x001fe400000006ff */
[----:B-1----:R-:W-:Y:S01]  /*8d60*/  SHF.L.U32 R50, R61, 0x10, RZ ;  /* 0x000000103d327819 */ /* 0x002fe200000006ff */
[--C-:B------:R-:W-:Y:S01]  /*8d70*/  FADD.FTZ R31, R0, R3.reuse ;  /* 0x00000003001f7221 */ /* 0x100fe20000010000 */
[----:B------:R-:W-:Y:S01]  /*8d80*/  @!P4 FMUL.FTZ R0, R76, -1.4426950216293334961 ;  /* 0xbfb8aa3b4c00c820 */ /* 0x000fe20000410000 */
[--C-:B------:R-:W-:Y:S02]  /*8d90*/  FADD.FTZ R60, R60, R3.reuse ;  /* 0x000000033c3c7221 */ /* 0x100fe40000010000 */
[----:B------:R-:W-:Y:S01]  /*8da0*/  FADD.FTZ R61, R50, R3 ;  /* 0x00000003323d7221 */ /* 0x000fe20000010000 */
[----:B------:R-:W-:Y:S01]  /*8db0*/  FSETP.GTU.FTZ.AND P3, PT, R31, 20, PT ;  /* 0x41a000001f00780b */ /* 0x000fe20003f7c000 */
[----:B---3--:R-:W-:Y:S01]  /*8dc0*/  @!P1 FMUL.FTZ R72, R72, R73 ;  /* 0x0000004948489220 */ /* 0x008fe20000410000 */
[----:B----4-:R-:W-:Y:S01]  /*8dd0*/  @!P6 FMUL.FTZ R71, R71, R74 ;  /* 0x0000004a4747e220 */ /* 0x010fe20000410000 */
[----:B------:R-:W-:Y:S01]  /*8de0*/  FSETP.GTU.FTZ.AND P2, PT, R62, 20, PT ;  /* 0x41a000003e00780b */ /* 0x000fe20003f5c000 */
[----:B------:R-:W0:Y:S01]  /*8df0*/  @!P4 MUFU.EX2 R0, R0 ;  /* 0x000000000000c308 */ /* 0x000e220000000800 */
[----:B------:R-:W-:Y:S01]  /*8e00*/  FSETP.GTU.FTZ.AND P1, PT, R59, 20, PT ;  /* 0x41a000003b00780b */ /* 0x000fe20003f3c000 */
[----:B--2---:R-:W-:Y:S01]  /*8e10*/  @!P5 FMUL.FTZ R70, R70, R75 ;  /* 0x0000004b4646d220 */ /* 0x004fe20000410000 */
[----:B------:R-:W-:-:S02]  /*8e20*/  FSETP.GTU.FTZ.AND P6, PT, R60, 20, PT ;  /* 0x41a000003c00780b */ /* 0x000fc40003fdc000 */
[----:B------:R-:W-:-:S04]  /*8e30*/  FSETP.GTU.FTZ.AND P5, PT, R61, 20, PT ;  /* 0x41a000003d00780b */ /* 0x000fc80003fbc000 */
[----:B------:R-:W-:-:S03]  /*8e40*/  @!P3 FMUL.FTZ R31, R31, -1.4426950216293334961 ;  /* 0xbfb8aa3b1f1fb820 */ /* 0x000fc60000410000 */
[----:B------:R-:W-:Y:S02]  /*8e50*/  @!P2 FMUL.FTZ R50, R62, -1.4426950216293334961 ;  /* 0xbfb8aa3b3e32a820 */ /* 0x000fe40000410000 */
[----:B------:R-:W-:Y:S02]  /*8e60*/  @!P1 FMUL.FTZ R59, R59, -1.4426950216293334961 ;  /* 0xbfb8aa3b3b3b9820 */ /* 0x000fe40000410000 */
[----:B------:R-:W-:Y:S02]  /*8e70*/  @!P6 FMUL.FTZ R60, R60, -1.4426950216293334961 ;  /* 0xbfb8aa3b3c3ce820 */ /* 0x000fe40000410000 */
[----:B------:R-:W-:Y:S01]  /*8e80*/  @!P5 FMUL.FTZ R61, R61, -1.4426950216293334961 ;  /* 0xbfb8aa3b3d3dd820 */ /* 0x000fe20000410000 */
[----:B0-----:R-:W-:Y:S01]  /*8e90*/  @!P4 FADD.FTZ R0, R0, 1 ;  /* 0x3f8000000000c421 */ /* 0x001fe20000010000 */
[----:B------:R-:W0:Y:S01]  /*8ea0*/  @!P3 MUFU.EX2 R31, R31 ;  /* 0x0000001f001fb308 */ /* 0x000e220000000800 */
[----:B------:R-:W-:-:S07]  /*8eb0*/  FSETP.GTU.FTZ.AND P0, PT, R69, 20, PT ;  /* 0x41a000004500780b */ /* 0x000fce0003f1c000 */
[----:B------:R-:W1:Y:S08]  /*8ec0*/  @!P2 MUFU.EX2 R50, R50 ;  /* 0x000000320032a308 */ /* 0x000e700000000800 */
[----:B------:R-:W2:Y:S08]  /*8ed0*/  @!P1 MUFU.EX2 R59, R59 ;  /* 0x0000003b003b9308 */ /* 0x000eb00000000800 */
[----:B------:R-:W3:Y:S08]  /*8ee0*/  @!P6 MUFU.EX2 R60, R60 ;  /* 0x0000003c003ce308 */ /* 0x000ef00000000800 */
[----:B------:R-:W4:Y:S08]  /*8ef0*/  @!P5 MUFU.EX2 R61, R61 ;  /* 0x0000003d003dd308 */ /* 0x000f300000000800 */
[----:B------:R5:W4:Y:S02]  /*8f00*/  @!P4 MUFU.RCP R63, R0 ;  /* 0x00000000003fc308 */ /* 0x000b240000001000 */
[----:B-----5:R-:W5:Y:S01]  /*8f10*/  LDS.U16 R0, [R48+0x14] ;  /* 0x0000140030007984 */ /* 0x020f620000000400 */
[----:B0-----:R-:W-:Y:S01]  /*8f20*/  @!P3 FADD.FTZ R31, R31, 1 ;  /* 0x3f8000001f1fb421 */ /* 0x001fe20000010000 */
[----:B------:R-:W-:Y:S01]  /*8f30*/  @!P0 FMUL.FTZ R69, R69, -1.4426950216293334961 ;  /* 0xbfb8aa3b45458820 */ /* 0x000fe20000410000 */
[----:B-1----:R-:W-:Y:S01]  /*8f40*/  @!P2 FADD.FTZ R50, R50, 1 ;  /* 0x3f8000003232a421 */ /* 0x002fe20000010000 */
[----:B--2---:R-:W-:Y:S01]  /*8f50*/  @!P1 FADD.FTZ R59, R59, 1 ;  /* 0x3f8000003b3b9421 */ /* 0x004fe20000010000 */
[----:B---3--:R-:W-:Y:S01]  /*8f60*/  @!P6 FADD.FTZ R60, R60, 1 ;  /* 0x3f8000003c3ce421 */ /* 0x008fe20000010000 */
[----:B----4-:R-:W-:Y:S01]  /*8f70*/  @!P5 FADD.FTZ R61, R61, 1 ;  /* 0x3f8000003d3dd421 */ /* 0x010fe20000010000 */
[----:B------:R0:W-:Y:S08]  /*8f80*/  @!P3 MUFU.RCP R64, R31 ;  /* 0x0000001f0040b308 */ /* 0x0001f00000001000 */
[----:B------:R1:W-:Y:S01]  /*8f90*/  @!P2 MUFU.RCP R73, R50 ;  /* 0x000000320049a308 */ /* 0x0003e20000001000 */
[----:B0-----:R-:W0:Y:S07]  /*8fa0*/  LDS.U16 R31, [R48+0x16] ;  /* 0x00001600301f7984 */ /* 0x001e2e0000000400 */
[----:B------:R2:W-:Y:S01]  /*8fb0*/  @!P1 MUFU.RCP R74, R59 ;  /* 0x0000003b004a9308 */ /* 0x0005e20000001000 */
[----:B-1----:R-:W1:Y:S07]  /*8fc0*/  LDS.U16 R50, [R48+0x18] ;  /* 0x0000180030327984 */ /* 0x002e6e0000000400 */
[----:B------:R3:W-:Y:S01]  /*8fd0*/  @!P6 MUFU.RCP R75, R60 ;  /* 0x0000003c004be308 */ /* 0x0007e20000001000 */
[----:B--2---:R-:W-:Y:S07]  /*8fe0*/  LDS.U16 R59, [R48+0x1a] ;  /* 0x00001a00303b7984 */ /* 0x004fee0000000400 */
[----:B------:R2:W-:Y:S01]  /*8ff0*/  @!P5 MUFU.RCP R76, R61 ;  /* 0x0000003d004cd308 */ /* 0x0005e20000001000 */
[----:B---3--:R-:W3:Y:S07]  /*9000*/  LDS.U16 R60, [R48+0x1c] ;  /* 0x00001c00303c7984 */ /* 0x008eee0000000400 */
[----:B------:R-:W4:Y:S01]  /*9010*/  @!P0 MUFU.EX2 R69, R69 ;  /* 0x0000004500458308 */ /* 0x000f220000000800 */
[----:B--2---:R-:W2:Y:S01]  /*9020*/  LDS.U16 R61, [R48+0x1e] ;  /* 0x00001e00303d7984 */ /* 0x004ea20000000400 */
[----:B------:R-:W-:Y:S01]  /*9030*/  BAR.SYNC.DEFER_BLOCKING 0x0 ;  /* 0x0000000000007b1d */ /* 0x000fe20000010000 */
[----:B------:R-:W-:Y:S01]  /*9040*/  @!P4 FMUL.FTZ R68, R68, R63 ;  /* 0x0000003f4444c220 */ /* 0x000fe20000410000 */
[----:B------:R-:W-:-:S02]  /*9050*/  PRMT R63, R114, 0x7632, R63 ;  /* 0x00007632723f7816 */ /* 0x000fc4000000003f */
[----:B-----5:R-:W-:Y:S01]  /*9060*/  SHF.L.U32 R0, R0, 0x10, RZ ;  /* 0x0000001000007819 */ /* 0x020fe200000006ff */
[----:B----4-:R-:W-:-:S04]  /*9070*/  @!P0 FADD.FTZ R69, R69, 1 ;  /* 0x3f80000045458421 */ /* 0x010fc80000010000 */
[----:B------:R-:W4:Y:S01]  /*9080*/  @!P0 MUFU.RCP R62, R69 ;  /* 0x00000045003e8308 */ /* 0x000f220000001000 */
[----:B------:R-:W-:Y:S01]  /*9090*/  @!P6 FMUL.FTZ R58, R58, R75 ;  /* 0x0000004b3a3ae220 */ /* 0x000fe20000410000 */
[----:B------:R5:W-:Y:S02]  /*90a0*/  STS.U16 [R48+0x6], R63 ;  /* 0x0000063f30007388 */ /* 0x000be40000000400 */
[----:B-----5:R-:W-:-:S05]  /*90b0*/  FADD.FTZ R63, R0, R3 ;  /* 0x00000003003f7221 */ /* 0x020fca0000010000 */
[----:B------:R-:W-:Y:S01]  /*90c0*/  FSETP.GTU.FTZ.AND P6, PT, R63, 20, PT ;  /* 0x41a000003f00780b */ /* 0x000fe20003fdc000 */
[----:B----4-:R-:W-:Y:S01]  /*90d0*/  @!P0 FMUL.FTZ R67, R67, R62 ;  /* 0x0000003e43438220 */ /* 0x010fe20000410000 */
[----:B------:R-:W-:Y:S01]  /*90e0*/  @!P3 FMUL.FTZ R65, R65, R64 ;  /* 0x000000404141b220 */ /* 0x000fe20000410000 */
[----:B------:R-:W-:Y:S01]  /*90f0*/  PRMT R62, R112, 0x7632, R62 ;  /* 0x00007632703e7816 */ /* 0x000fe2000000003e */
[----:B0-----:R-:W-:Y:S01]  /*9100*/  IMAD.U32 R0, R31, 0x10000, RZ ;  /* 0x000100001f007824 */ /* 0x001fe200078e00ff */
[----:B------:R-:W-:Y:S02]  /*9110*/  PRMT R64, R116, 0x7632, R64 ;  /* 0x0000763274407816 */ /* 0x000fe40000000040 */
[----:B------:R-:W-:Y:S02]  /*9120*/  PRMT R69, R118, 0x7632, R69 ;  /* 0x0000763276457816 */ /* 0x000fe40000000045 */
[----:B------:R-:W-:Y:S01]  /*9130*/  ISETP.NE.AND P0, PT, R8, RZ, PT ;  /* 0x000000ff0800720c */ /* 0x000fe20003f05270 */
[----:B------:R-:W-:Y:S01]  /*9140*/  FADD.FTZ R31, R0, R3 ;  /* 0x00000003001f7221 */ /* 0x000fe20000010000 */
[----:B------:R0:W-:Y:S02]  /*9150*/  STS.U16 [R48+0x2], R62 ;  /* 0x0000023e30007388 */ /* 0x0001e40000000400 */
[----:B------:R-:W-:Y:S01]  /*9160*/  @!P6 FMUL.FTZ R0, R63, -1.4426950216293334961 ;  /* 0xbfb8aa3b3f00e820 */ /* 0x000fe20000410000 */
[----:B------:R-:W-:Y:S01]  /*9170*/  PRMT R63, R144, 0x7632, R63 ;  /* 0x00007632903f7816 */ /* 0x000fe2000000003f */
[----:B------:R4:W-:Y:S01]  /*9180*/  STS.U16 [R48+0xa], R64 ;  /* 0x00000a4030007388 */ /* 0x0009e20000000400 */
[----:B------:R-:W-:-:S03]  /*9190*/  @!P1 FMUL.FTZ R57, R57, R74 ;  /* 0x0000004a39399220 */ /* 0x000fc60000410000 */
[----:B------:R5:W-:Y:S01]  /*91a0*/  STS.U16 [R48+0xe], R69 ;  /* 0x00000e4530007388 */ /* 0x000be20000000400 */
[----:B0-----:R-:W-:Y:S01]  /*91b0*/  PRMT R62, R138, 0x7632, R62 ;  /* 0x000076328a3e7816 */ /* 0x001fe2000000003e */
[----:B------:R-:W-:Y:S01]  /*91c0*/  IMAD.U32 R74, RZ, RZ, UR16 ;  /* 0x00000010ff4a7e24 */ /* 0x000fe2000f8e00ff */
[----:B----4-:R-:W-:Y:S02]  /*91d0*/  PRMT R64, R140, 0x7632, R64 ;  /* 0x000076328c407816 */ /* 0x010fe40000000040 */
[----:B-----5:R-:W-:Y:S01]  /*91e0*/  PRMT R69, R142, 0x7632, R69 ;  /* 0x000076328e457816 */ /* 0x020fe20000000045 */
[----:B------:R-:W-:Y:S01]  /*91f0*/  STS.U16 [R48], R112 ;  /* 0x0000007030007388 */ /* 0x000fe20000000400 */
[----:B-1----:R-:W-:Y:S01]  /*9200*/  SHF.L.U32 R50, R50, 0x10, RZ ;  /* 0x0000001032327819 */ /* 0x002fe200000006ff */
[----:B------:R-:W-:Y:S01]  /*9210*/  @!P2 FMUL.FTZ R66, R66, R73 ;  /* 0x000000494242a220 */ /* 0x000fe20000410000 */
[----:B---3--:R-:W-:Y:S01]  /*9220*/  SHF.L.U32 R60, R60, 0x10, RZ ;  /* 0x000000103c3c7819 */ /* 0x008fe200000006ff */
        /* <DEDUP_REMOVED lines=12> */
[----:B------:R-:W-:Y:S01]  /*92f0*/  LDS.U16 R63, [R32] ;  /* 0x00000000203f7984 */ /* 0x000fe20000000400 */
[----:B0-----:R-:W-:-:S03]  /*9300*/  SHF.L.U32 R62, R59, 0x10, RZ ;  /* 0x000000103b3e7819 */ /* 0x001fc600000006ff */
[----:B------:R-:W-:Y:S01]  /*9310*/  LDS.U16 R69, [R33+0x40] ;  /* 0x0000400021457984 */ /* 0x000fe20000000400 */
[----:B------:R-:W-:-:S03]  /*9320*/  FADD.FTZ R59, R50, R3 ;  /* 0x00000003323b7221 */ /* 0x000fc60000010000 */
[----:B------:R-:W-:Y:S01]  /*9330*/  LDS.U16 R73, [R34+0x80] ;  /* 0x0000800022497984 */ /* 0x000fe20000000400 */
        /* <DEDUP_REMOVED lines=17> */
[----:B------:R-:W-:Y:S02]  /*9450*/  FSETP.GTU.FTZ.AND P2, PT, R59, 20, PT ;  /* 0x41a000003b00780b */ /* 0x000fe40003f5c000 */
[----:B------:R-:W-:Y:S02]  /*9460*/  FSETP.GTU.FTZ.AND P1, PT, R60, 20, PT ;  /* 0x41a000003c00780b */ /* 0x000fe40003f3c000 */
[----:B--2---:R-:W-:Y:S01]  /*9470*/  SHF.L.U32 R50, R61, 0x10, RZ ;  /* 0x000000103d327819 */ /* 0x004fe200000006ff */
[--C-:B------:R-:W-:Y:S01]  /*9480*/  FADD.FTZ R62, R62, R3.reuse ;  /* 0x000000033e3e7221 */ /* 0x100fe20000010000 */
[----:B------:R-:W0:Y:S03]  /*9490*/  @!P6 MUFU.EX2 R0, R0 ;  /* 0x000000000000e308 */ /* 0x000e260000000800 */
[----:B------:R-:W-:Y:S01]  /*94a0*/  FADD.FTZ R61, R50, R3 ;  /* 0x00000003323d7221 */ /* 0x000fe20000010000 */
[----:B------:R-:W-:Y:S01]  /*94b0*/  @!P5 FMUL.FTZ R55, R55, R76 ;  /* 0x0000004c3737d220 */ /* 0x000fe20000410000 */
[----:B------:R-:W-:Y:S01]  /*94c0*/  FSETP.GTU.FTZ.AND P5, PT, R62, 20, PT ;  /* 0x41a000003e00780b */ /* 0x000fe20003fbc000 */
[----:B------:R-:W-:Y:S01]  /*94d0*/  @!P3 FMUL.FTZ R31, R31, -1.4426950216293334961 ;  /* 0xbfb8aa3b1f1fb820 */ /* 0x000fe20000410000 */
[----:B------:R-:W-:Y:S01]  /*94e0*/  @!P2 FMUL.FTZ R50, R59, -1.4426950216293334961 ;  /* 0xbfb8aa3b3b32a820 */ /* 0x000fe20000410000 */
[----:B------:R-:W-:Y:S01]  /*94f0*/  FSETP.GTU.FTZ.AND P4, PT, R61, 20, PT ;  /* 0x41a000003d00780b */ /* 0x000fe20003f9c000 */
[----:B------:R-:W-:-:S03]  /*9500*/  @!P1 FMUL.FTZ R60, R60, -1.4426950216293334961 ;  /* 0xbfb8aa3b3c3c9820 */ /* 0x000fc60000410000 */
[----:B------:R-:W2:Y:S01]  /*9510*/  @!P3 MUFU.EX2 R31, R31 ;  /* 0x0000001f001fb308 */ /* 0x000ea20000000800 */
[----:B------:R-:W3:Y:S07]  /*9520*/  LDS R101, [UR28+0x420] ;  /* 0x0004201cff657984 */ /* 0x000eee0008000800 */
[----:B------:R-:W4:Y:S01]  /*9530*/  @!P2 MUFU.EX2 R50, R50 ;  /* 0x000000320032a308 */ /* 0x000f220000000800 */
[----:B------:R-:W-:Y:S01]  /*9540*/  @!P5 FMUL.FTZ R59, R62, -1.4426950216293334961 ;  /* 0xbfb8aa3b3e3bd820 */ /* 0x000fe20000410000 */
[----:B------:R-:W-:-:S06]  /*9550*/  @!P4 FMUL.FTZ R61, R61, -1.4426950216293334961 ;  /* 0xbfb8aa3b3d3dc820 */ /* 0x000fcc0000410000 */
[----:B------:R-:W5:Y:S01]  /*9560*/  @!P1 MUFU.EX2 R60, R60 ;  /* 0x0000003c003c9308 */ /* 0x000f620000000800 */
[----:B0-----:R-:W-:Y:S01]  /*9570*/  @!P6 FADD.FTZ R0, R0, 1 ;  /* 0x3f8000000000e421 */ /* 0x001fe20000010000 */
[----:B------:R-:W-:-:S04]  /*9580*/  USHF.R.S32.HI UR19, URZ, 0x1f, UR18 ;  /* 0x0000001fff137899 */ /* 0x000fc80008011412 */
[----:B------:R-:W-:Y:S02]  /*9590*/  UIMAD.WIDE.U32 UR16, UR23, UR24, UR18 ;  /* 0x00000018171072a5 */ /* 0x000fe4000f8e0012 */
[----:B------:R-:W0:Y:S01]  /*95a0*/  @!P5 MUFU.EX2 R59, R59 ;  /* 0x0000003b003bd308 */ /* 0x000e220000000800 */
[----:B--2---:R-:W-:Y:S01]  /*95b0*/  @!P3 FADD.FTZ R31, R31, 1 ;  /* 0x3f8000001f1fb421 */ /* 0x004fe20000010000 */
[----:B------:R-:W-:Y:S01]  /*95c0*/  UIMAD UR17, UR23, UR25, UR17 ;  /* 0x00000019171172a4 */ /* 0x000fe2000f8e0211 */
[----:B----4-:R-:W-:Y:S01]  /*95d0*/  @!P2 FADD.FTZ R50, R50, 1 ;  /* 0x3f8000003232a421 */ /* 0x010fe20000010000 */
[----:B------:R-:W2:Y:S04]  /*95e0*/  LDCU.64 UR24, c[0x0][0x550] ;  /* 0x0000aa00ff1877ac */ /* 0x000ea80008000a00 */
[----:B------:R-:W4:Y:S01]  /*95f0*/  @!P6 MUFU.RCP R103, R0 ;  /* 0x000000000067e308 */ /* 0x000f220000001000 */
[----:B-----5:R-:W-:-:S07]  /*9600*/  @!P1 FADD.FTZ R60, R60, 1 ;  /* 0x3f8000003c3c9421 */ /* 0x020fce0000010000 */
[----:B------:R-:W5:Y:S01]  /*9610*/  @!P4 MUFU.EX2 R61, R61 ;  /* 0x0000003d003dc308 */ /* 0x000f620000000800 */
[----:B------:R-:W-:-:S07]  /*9620*/  UIMAD.WIDE.U32 UR16, UR22, UR26, UR16 ;  /* 0x0000001a161072a5 */ /* 0x000fce000f8e0010 */
[----:B------:R-:W1:Y:S01]  /*9630*/  @!P3 MUFU.RCP R62, R31 ;  /* 0x0000001f003eb308 */ /* 0x000e620000001000 */
[----:B------:R-:W-:-:S07]  /*9640*/  UIMAD UR17, UR22, UR27, UR17 ;  /* 0x0000001b161172a4 */ /* 0x000fce000f8e0211 */
[----:B------:R3:W2:Y:S01]  /*9650*/  @!P2 MUFU.RCP R105, R50 ;  /* 0x000000320069a308 */ /* 0x0006a20000001000 */
[----:B0-----:R-:W-:Y:S01]  /*9660*/  @!P5 FADD.FTZ R59, R59, 1 ;  /* 0x3f8000003b3bd421 */ /* 0x001fe20000010000 */
[----:B----4-:R-:W-:Y:S01]  /*9670*/  @!P6 FMUL.FTZ R56, R56, R103 ;  /* 0x000000673838e220 */ /* 0x010fe20000410000 */
[----:B-----5:R-:W-:Y:S01]  /*9680*/  @!P4 FADD.FTZ R0, R61, 1 ;  /* 0x3f8000003d00c421 */ /* 0x020fe20000010000 */
[----:B------:R-:W0:Y:S04]  /*9690*/  LDCU.64 UR26, c[0x0][0x560] ;  /* 0x0000ac00ff1a77ac */ /* 0x000e280008000a00 */
[----:B------:R-:W4:Y:S01]  /*96a0*/  @!P1 MUFU.RCP R31, R60 ;  /* 0x0000003c001f9308 */ /* 0x000f220000001000 */
[----:B---3--:R-:W-:Y:S01]  /*96b0*/  IADD3 R50, P6, PT, R12, UR16, RZ ;  /* 0x000000100c327c10 */ /* 0x008fe2000ffde0ff */
[----:B-1----:R-:W-:-:S06]  /*96c0*/  @!P3 FMUL.FTZ R53, R53, R62 ;  /* 0x0000003e3535b220 */ /* 0x002fcc0000410000 */
[----:B------:R1:W3:Y:S01]  /*96d0*/  @!P5 MUFU.RCP R64, R59 ;  /* 0x0000003b0040d308 */ /* 0x0002e20000001000 */
[----:B--2---:R-:W-:Y:S01]  /*96e0*/  @!P2 FMUL.FTZ R54, R54, R105 ;  /* 0x000000693636a220 */ /* 0x004fe20000410000 */
[----:B------:R-:W-:Y:S02]  /*96f0*/  ISETP.GE.AND P2, PT, R12, R101, PT ;  /* 0x000000650c00720c */ /* 0x000fe40003f46270 */
[----:B-1----:R-:W-:-:S04]  /*9700*/  IADD3.X R59, PT, PT, RZ, UR17, RZ, P6, !PT ;  /* 0x00000011ff3b7c10 */ /* 0x002fc8000b7fe4ff */
[----:B------:R-:W1:Y:S01]  /*9710*/  @!P4 MUFU.RCP R0, R0 ;  /* 0x000000000000c308 */ /* 0x000e620000001000 */
[----:B------:R-:W-:Y:S01]  /*9720*/  LEA R60, P6, R50, UR24, 0x1 ;  /* 0x00000018323c7c11 */ /* 0x000fe2000f8c08ff */
[----:B----4-:R-:W-:Y:S01]  /*9730*/  @!P1 FMUL.FTZ R52, R52, R31 ;  /* 0x0000001f34349220 */ /* 0x010fe20000410000 */
[-C--:B------:R-:W-:Y:S01]  /*9740*/  ISETP.GE.AND P3, PT, R16, R101.reuse, PT ;  /* 0x000000651000720c */ /* 0x080fe20003f66270 */
[----:B------:R-:W2:Y:S01]  /*9750*/  LDCU.64 UR16, c[0x0][0x518] ;  /* 0x0000a300ff1077ac */ /* 0x000ea20008000a00 */
[----:B------:R-:W-:Y:S02]  /*9760*/  LEA.HI.X R61, R50, UR25, R59, 0x1, P6 ;  /* 0x00000019323d7c11 */ /* 0x000fe4000b0f0c3b */
[-C--:B------:R-:W-:Y:S01]  /*9770*/  ISETP.GE.AND P6, PT, R17, R101.reuse, PT ;  /* 0x000000651100720c */ /* 0x080fe20003fc6270 */
[----:B---3--:R-:W-:Y:S01]  /*9780*/  @!P5 FMUL.FTZ R51, R51, R64 ;  /* 0x000000403333d220 */ /* 0x008fe20000410000 */
[-C--:B------:R-:W-:Y:S01]  /*9790*/  ISETP.GE.AND P1, PT, R18, R101.reuse, PT ;  /* 0x000000651200720c */ /* 0x080fe20003f26270 */
[----:B------:R3:W-:Y:S01]  /*97a0*/  @!P2 STG.E.U16 desc[UR20][R60.64], R63 ;  /* 0x0000003f3c00a986 */ /* 0x0007e2000c101514 */
[-C--:B------:R-:W-:Y:S01]  /*97b0*/  ISETP.GE.AND P2, PT, R19, R101.reuse, PT ;  /* 0x000000651300720c */ /* 0x080fe20003f46270 */
[----:B------:R-:W4:Y:S01]  /*97c0*/  LDCU.64 UR24, c[0x0][0x520] ;  /* 0x0000a400ff1877ac */ /* 0x000f220008000a00 */
[----:B------:R-:W-:-:S03]  /*97d0*/  ISETP.GE.AND P5, PT, R22, R101, PT ;  /* 0x000000651600720c */ /* 0x000fc60003fa6270 */
[----:B------:R-:W-:Y:S01]  /*97e0*/  @!P3 STG.E.U16 desc[UR20][R60.64+0x40], R69 ;  /* 0x000040453c00b986 */ /* 0x000fe2000c101514 */
        /* <DEDUP_REMOVED lines=32> */
[----:B---3--:R-:W-:-:S02]  /*99f0*/  PRMT R63, R0, 0x7610, R63 ;  /* 0x00007610003f7816 */ /* 0x008fc4000000003f */
[----:B------:R-:W-:Y:S02]  /*9a00*/  PRMT R64, R0, 0x7632, R64 ;  /* 0x0000763200407816 */ /* 0x000fe40000000040 */
[----:B-1----:R-:W-:Y:S02]  /*9a10*/  PRMT R61, R31, 0x7610, R61 ;  /* 0x000076101f3d7816 */ /* 0x002fe4000000003d */
[----:B------:R-:W-:Y:S02]  /*9a20*/  F2FP.BF16.F32.PACK_AB R0, R57, R66 ;  /* 0x000000423900723e */ /* 0x000fe400000010ff */
[----:B------:R-:W-:Y:S02]  /*9a30*/  F2FP.BF16.F32.PACK_AB R31, R55, R58 ;  /* 0x0000003a371f723e */ /* 0x000fe400000010ff */
[----:B------:R-:W-:Y:S02]  /*9a40*/  PRMT R60, R0, 0x7610, R60 ;  /* 0x00007610003c7816 */ /* 0x000fe4000000003c */
[----:B------:R-:W-:-:S02]  /*9a50*/  PRMT R69, R31, 0x7610, R69 ;  /* 0x000076101f457816 */ /* 0x000fc40000000045 */
[----:B------:R-:W-:Y:S01]  /*9a60*/  PRMT R73, R31, 0x7632, R73 ;  /* 0x000076321f497816 */ /* 0x000fe20000000049 */
[----:B------:R1:W-:Y:S01]  /*9a70*/  STS.U16 [R48+0x2], R59 ;  /* 0x0000023b30007388 */ /* 0x0003e20000000400 */
[----:B------:R-:W-:-:S03]  /*9a80*/  F2FP.BF16.F32.PACK_AB R31, R49, R52 ;  /* 0x00000034311f723e */ /* 0x000fc600000010ff */
[----:B------:R3:W-:Y:S01]  /*9a90*/  STS.U16 [R48], R50 ;  /* 0x0000003230007388 */ /* 0x0007e20000000400 */
[----:B------:R-:W-:Y:S02]  /*9aa0*/  PRMT R75, R31, 0x7632, R75 ;  /* 0x000076321f4b7816 */ /* 0x000fe4000000004b */
[----:B-1----:R-:W-:Y:S02]  /*9ab0*/  PRMT R59, R0, 0x7632, R59 ;  /* 0x00007632003b7816 */ /* 0x002fe4000000003b */
[----:B------:R-:W-:Y:S02]  /*9ac0*/  F2FP.BF16.F32.PACK_AB R0, R51, R54 ;  /* 0x000000363300723e */ /* 0x000fe400000010ff */
[----:B---3--:R-:W-:Y:S01]  /*9ad0*/  F2FP.BF16.F32.PACK_AB R50, R53, R56 ;  /* 0x000000383532723e */ /* 0x008fe200000010ff */
[----:B------:R1:W-:Y:S04]  /*9ae0*/  STS.U16 [R48+0x6], R62 ;  /* 0x0000063e30007388 */ /* 0x0003e80000000400 */
[----:B------:R3:W-:Y:S04]  /*9af0*/  STS.U16 [R48+0xa], R64 ;  /* 0x00000a4030007388 */ /* 0x0007e80000000400 */
[----:B------:R5:W-:Y:S01]  /*9b00*/  STS.U16 [R48+0xc], R60 ;  /* 0x00000c3c30007388 */ /* 0x000be20000000400 */
[----:B-1----:R-:W-:-:S02]  /*9b10*/  PRMT R62, R50, 0x7632, R62 ;  /* 0x00007632323e7816 */ /* 0x002fc4000000003e */
[----:B---3--:R-:W-:Y:S02]  /*9b20*/  PRMT R64, R0, 0x7632, R64 ;  /* 0x0000763200407816 */ /* 0x008fe40000000040 */
[----:B-----5:R-:W-:Y:S01]  /*9b30*/  PRMT R60, R31, 0x7610, R60 ;  /* 0x000076101f3c7816 */ /* 0x020fe2000000003c */
        /* <DEDUP_REMOVED lines=13> */
[----:B------:R3:W-:Y:S04]  /*9c10*/  LDS.U16 R59, [R33+0x40] ;  /* 0x00004000213b7984 */ /* 0x0007e80000000400 */
        /* <DEDUP_REMOVED lines=20> */
[----:B----4-:R-:W-:Y:S01]  /*9d60*/  UIMAD.WIDE.U32 UR16, UR22, UR24, UR16 ;  /* 0x00000018161072a5 */ /* 0x010fe2000f8e0010 */
[----:B------:R-:W-:-:S03]  /*9d70*/  FADD.FTZ R6, R72, R6 ;  /* 0x0000000648067221 */ /* 0x000fc60000010000 */
[----:B------:R-:W-:Y:S01]  /*9d80*/  UIMAD UR17, UR22, UR25, UR17 ;  /* 0x00000019161172a4 */ /* 0x000fe2000f8e0211 */
[----:B------:R-:W-:Y:S01]  /*9d90*/  FADD.FTZ R71, R6, R71 ;  /* 0x0000004706477221 */ /* 0x000fe20000010000 */
[----:B-1----:R-:W-:-:S03]  /*9da0*/  IADD3 R0, P0, PT, R12, UR16, RZ ;  /* 0x000000100c007c10 */ /* 0x002fc6000ff1e0ff */
[----:B------:R-:W-:Y:S01]  /*9db0*/  FADD.FTZ R70, R71, R70 ;  /* 0x0000004647467221 */ /* 0x000fe20000010000 */
[----:B---3--:R-:W-:Y:S02]  /*9dc0*/  IADD3.X R33, PT, PT, RZ, UR17, RZ, P0, !PT ;  /* 0x00000011ff217c10 */ /* 0x008fe400087fe4ff */
[----:B0-----:R-:W-:Y:S01]  /*9dd0*/  LEA R32, P2, R0, UR26, 0x1 ;  /* 0x0000001a00207c11 */ /* 0x001fe2000f8408ff */
[----:B------:R-:W-:-:S03]  /*9de0*/  FADD.FTZ R67, R70, R67 ;  /* 0x0000004346437221 */ /* 0x000fc60000010000 */
[----:B------:R-:W-:Y:S01]  /*9df0*/  LEA.HI.X R33, R0, UR27, R33, 0x1, P2 ;  /* 0x0000001b00217c11 */ /* 0x000fe200090f0c21 */
[----:B------:R-:W-:-:S04]  /*9e00*/  FADD.FTZ R68, R67, R68 ;  /* 0x0000004443447221 */ /* 0x000fc80000010000 */
        /* <DEDUP_REMOVED lines=8> */
[----:B------:R-:W-:Y:S01]  /*9e90*/  FADD.FTZ R66, R65, R66 ;  /* 0x0000004241427221 */ /* 0x000fe20000010000 */
[----:B------:R0:W-:Y:S01]  /*9ea0*/  @!P2 STG.E.U16 desc[UR20][R32.64+0x100], R63 ;  /* 0x0001003f2000a986 */ /* 0x0001e2000c101514 */
[----:B------:R-:W-:-:S03]  /*9eb0*/  ISETP.GE.AND P2, PT, R26, R81, PT ;  /* 0x000000511a00720c */ /* 0x000fc60003f46270 */
[----:B------:R0:W-:Y:S01]  /*9ec0*/  @!P3 STG.E.U16 desc[UR20][R32.64+0x140], R37 ;  /* 0x000140252000b986 */ /* 0x0001e2000c101514 */
        /* <DEDUP_REMOVED lines=19> */
[----:B------:R0:W-:Y:S01]  /*a000*/  @!P6 STG.E.U16 desc[UR20][R32.64+0x3c0], R47 ;  /* 0x0003c02f2000e986 */ /* 0x0001e2000c101514 */
[----:B------:R-:W-:-:S03]  /*a010*/  FADD.FTZ R53, R56, R53 ;  /* 0x0000003538357221 */ /* 0x000fc60000010000 */
[----:B------:R0:W-:Y:S01]  /*a020*/  @!P0 STG.E.U16 desc[UR20][R32.64+0x80], R61 ;  /* 0x0000803d20008986 */ /* 0x0001e2000c101514 */
[----:B------:R-:W-:-:S03]  /*a030*/  ISETP.GE.AND P0, PT, R24, R81, PT ;  /* 0x000000511800720c */ /* 0x000fc60003f06270 */
[----:B------:R0:W-:Y:S01]  /*a040*/  @!P1 STG.E.U16 desc[UR20][R32.64+0xc0], R35 ;  /* 0x0000c02320009986 */ /* 0x0001e2000c101514 */
[----:B------:R-:W-:Y:S01]  /*a050*/  ISETP.GE.AND P1, PT, R25, R81, PT ;  /* 0x000000511900720c */ /* 0x000fe20003f26270 */
[----:B------:R-:W-:Y:S01]  /*a060*/  UIADD3 UR10, UP0, UPT, UR10, -0x400, URZ ;  /* 0xfffffc000a0a7890 */ /* 0x000fe2000ff1e0ff */
[----:B------:R-:W-:-:S03]  /*a070*/  FADD.FTZ R54, R53, R54 ;  /* 0x0000003635367221 */ /* 0x000fc60000010000 */
[----:B------:R-:W-:Y:S02]  /*a080*/  UIADD3.X UR11, UPT, UPT, UR11, -0x1, URZ, UP0, !UPT ;  /* 0xffffffff0b0b7890 */ /* 0x000fe400087fe4ff */
[----:B------:R-:W-:Y:S01]  /*a090*/  UISETP.GT.AND UP0, UPT, UR8, 0x1, UPT ;  /* 0x000000010800788c */ /* 0x000fe2000bf04270 */
[----:B------:R-:W-:Y:S01]  /*a0a0*/  FADD.FTZ R51, R54, R51 ;  /* 0x0000003336337221 */ /* 0x000fe20000010000 */
[----:B------:R0:W-:Y:S01]  /*a0b0*/  @!P0 STG.E.U16 desc[UR20][R32.64+0x240], R41 ;  /* 0x0002402920008986 */ /* 0x0001e2000c101514 */
[----:B------:R-:W-:Y:S01]  /*a0c0*/  UIADD3 UR16, UPT, UPT, UR8, -0x1, URZ ;  /* 0xffffffff08107890 */ /* 0x000fe2000fffe0ff */
[----:B------:R-:W-:Y:S01]  /*a0d0*/  IADD3 R7, P0, PT, R7, -0x400, RZ ;  /* 0xfffffc0007077810 */ /* 0x000fe20007f1e0ff */
[----:B------:R-:W-:Y:S01]  /*a0e0*/  FADD.FTZ R6, R51, R52 ;  /* 0x0000003433067221 */ /* 0x000fe20000010000 */
[----:B------:R0:W-:Y:S01]  /*a0f0*/  @!P1 STG.E.U16 desc[UR20][R32.64+0x280], R75 ;  /* 0x0002804b20009986 */ /* 0x0001e2000c101514 */
[----:B------:R-:W-:Y:S01]  /*a100*/  IADD3 R10, P1, PT, R10, -0x400, RZ ;  /* 0xfffffc000a0a7810 */ /* 0x000fe20007f3e0ff */
[----:B------:R-:W-:Y:S01]  /*a110*/  UIADD3 UR14, UP1, UPT, UR14, -0x400, URZ ;  /* 0xfffffc000e0e7890 */ /* 0x000fe2000ff3e0ff */
[----:B------:R-:W-:Y:S01]  /*a120*/  FADD.FTZ R6, R6, R49 ;  /* 0x0000003106067221 */ /* 0x000fe20000010000 */
[----:B------:R-:W-:Y:S01]  /*a130*/  UIADD3 UR12, UP2, UPT, UR12, -0x400, URZ ;  /* 0xfffffc000c0c7890 */ /* 0x000fe2000ff5e0ff */
[----:B------:R-:W-:-:S02]  /*a140*/  IADD3.X R9, PT, PT, R9, -0x1, RZ, P0, !PT ;  /* 0xffffffff09097810 */ /* 0x000fc400007fe4ff */
[----:B------:R-:W-:Y:S01]  /*a150*/  IADD3.X R11, PT, PT, R11, -0x1, RZ, P1, !PT ;  /* 0xffffffff0b0b7810 */ /* 0x000fe20000ffe4ff */
[----:B------:R-:W-:Y:S02]  /*a160*/  UIADD3.X UR15, UPT, UPT, UR15, -0x1, URZ, UP1, !UPT ;  /* 0xffffffff0f0f7890 */ /* 0x000fe40008ffe4ff */
[----:B------:R-:W-:Y:S01]  /*a170*/  UIADD3.X UR13, UPT, UPT, UR13, -0x1, URZ, UP2, !UPT ;  /* 0xffffffff0d0d7890 */ /* 0x000fe200097fe4ff */
[----:B------:R-:W-:Y:S01]  /*a180*/  UMOV UR8, UR16 ;  /* 0x0000001000087c82 */ /* 0x000fe20008000000 */
[----:B0-----:R-:W-:Y:S10]  /*a190*/  BRA.U UP0, `(.L_x_7421) ;  /* 0xffffff6900287547 */ /* 0x001ff4000b83ffff */
.L_x_7349:
        /* <DEDUP_REMOVED lines=10> */
[----:B0-----:R-:W-:Y:S02]  /*a240*/  @P0 FADD R0, R0, R5 ;  /* 0x0000000500000221 */ /* 0x001fe40000000000 */
[----:B------:R-:W0:Y:S03]  /*a250*/  S2R R5, SR_TID.X ;  /* 0x0000000000057919 */ /* 0x000e260000002100 */
[----:B-----5:R-:W3:Y:S01]  /*a260*/  SHFL.DOWN P0, R3, R0, 0x2, 0x1f ;  /* 0x08401f0000037f89 */ /* 0x020ee20000000000 */
[----:B--2---:R-:W-:-:S13]  /*a270*/  ISETP.NE.AND P1, PT, R4, RZ, PT ;  /* 0x000000ff0400720c */ /* 0x004fda0003f25270 */
[----:B------:R-:W2:Y:S01]  /*a280*/  @!P1 S2R R9, SR_CgaCtaId ;  /* 0x0000000000099919 */ /* 0x000ea20000008800 */
[----:B---3--:R-:W-:Y:S01]  /*a290*/  @P0 FADD R3, R0, R3 ;  /* 0x0000000300030221 */ /* 0x008fe20000000000 */
[----:B------:R-:W-:-:S04]  /*a2a0*/  @!P1 MOV R0, 0x400 ;  /* 0x0000040000009802 */ /* 0x000fc80000000f00 */
[----:B------:R-:W3:Y:S01]  /*a2b0*/  SHFL.DOWN P0, R2, R3, 0x4, 0x1f ;  /* 0x08801f0003027f89 */ /* 0x000ee20000000000 */
[----:B--2---:R-:W-:Y:S01]  /*a2c0*/  @!P1 LEA R9, R9, R0, 0x18 ;  /* 0x0000000009099211 */ /* 0x004fe200078ec0ff */
[----:B---3--:R-:W-:-:S05]  /*a2d0*/  @P0 FADD R2, R3, R2 ;  /* 0x0000000203020221 */ /* 0x008fca0000000000 */
[----:B------:R-:W2:Y:S02]  /*a2e0*/  SHFL.DOWN P0, R7, R2, 0x8, 0x1f ;  /* 0x09001f0002077f89 */ /* 0x000ea40000000000 */
[----:B--2---:R-:W-:-:S05]  /*a2f0*/  @P0 FADD R7, R2, R7 ;  /* 0x0000000702070221 */ /* 0x004fca0000000000 */
[----:B------:R-:W2:Y:S02]  /*a300*/  SHFL.DOWN P0, R4, R7, 0x10, 0x1f ;  /* 0x0a001f0007047f89 */ /* 0x000ea40000000000 */
[----:B--2---:R-:W-:Y:S01]  /*a310*/  @P0 FADD R4, R7, R4 ;  /* 0x0000000407040221 */ /* 0x004fe20000000000 */
[----:B0-----:R-:W-:-:S04]  /*a320*/  ISETP.NE.AND P0, PT, R5, RZ, PT ;  /* 0x000000ff0500720c */ /* 0x001fc80003f05270 */
        /* <DEDUP_REMOVED lines=8> */
.L_x_7423:
[----:B------:R-:W-:Y:S05]  /*a3b0*/  BSYNC.RECONVERGENT B0 ;  /* 0x0000000000007941 */ /* 0x000fea0003800200 */
.L_x_7422:
[----:B------:R-:W-:Y:S01]  /*a3c0*/  UISETP.NE.U32.AND UP0, UPT, UR8, URZ, UPT ;  /* 0x000000ff0800728c */ /* 0x000fe2000bf05070 */
[----:B-1----:R-:W-:-:S03]  /*a3d0*/  ISETP.GE.AND P0, PT, R10, UR11, PT ;  /* 0x0000000b0a007c0c */ /* 0x002fc6000bf06270 */
[----:B------:R-:W-:-:S09]  /*a3e0*/  UISETP.NE.AND.EX UP0, UPT, UR9, URZ, UPT, UP0 ;  /* 0x000000ff0900728c */ /* 0x000fd2000bf05300 */
[----:B------:R-:W-:Y:S05]  /*a3f0*/  BRA.U !UP0, `(.L_x_7424) ;  /* 0x0000000108707547 */ /* 0x000fea000b800000 */
[----:B------:R-:W-:Y:S06]  /*a400*/  BAR.SYNC.DEFER_BLOCKING 0x0 ;  /* 0x0000000000007b1d */ /* 0x000fec0000010000 */
[----:B------:R-:W-:Y:S01]  /*a410*/  BSSY.RECONVERGENT B0, `(.L_x_7424) ;  /* 0x000001a000007945 */ /* 0x000fe20003800200 */
[----:B--2--5:R-:W1:Y:S01]  /*a420*/  SHFL.DOWN P1, R3, R6, 0x1, 0x1f ;  /* 0x08201f0006037f89 */ /* 0x024e620000020000 */
        /* <DEDUP_REMOVED lines=24> */
.L_x_7425:
[----:B------:R-:W-:Y:S05]  /*a5b0*/  BSYNC.RECONVERGENT B0 ;  /* 0x0000000000007941 */ /* 0x000fea0003800200 */
.L_x_7424:
[----:B------:R-:W-:Y:S05]  /*a5c0*/  @P0 EXIT ;  /* 0x000000000000094d */ /* 0x000fea0003800000 */
[----:B------:R-:W3:Y:S01]  /*a5d0*/  S2UR UR8, SR_CTAID.Y ;  /* 0x00000000000879c3 */ /* 0x000ee20000002600 */
[----:B------:R-:W3:Y:S01]  /*a5e0*/  LDCU.64 UR6, c[0x0][0x4a8] ;  /* 0x00009500ff0677ac */ /* 0x000ee20008000a00 */
[----:B------:R-:W-:Y:S01]  /*a5f0*/  MOV R0, R10 ;  /* 0x0000000a00007202 */ /* 0x000fe20000000f00 */
        /* <DEDUP_REMOVED lines=8> */
.L_x_7426:
[----:B------:R-:W-:Y:S01]  /*a680*/  LEA R6, R0, UR9, 0x2 ;  /* 0x0000000900067c11 */ /* 0x000fe2000f8e10ff */
[----:B------:R-:W-:Y:S01]  /*a690*/  UMOV UR6, UR4 ;  /* 0x0000000400067c82 */ /* 0x000fe20008000000 */
[----:B--2--5:R-:W-:-:S03]  /*a6a0*/  SHF.R.S32.HI R3, RZ, 0x1f, R0 ;  /* 0x0000001fff037819 */ /* 0x024fc60000011400 */
        /* <DEDUP_REMOVED lines=12> */
.L_x_7427:
        /* <DEDUP_REMOVED lines=9> */
.L_x_10486:


//--------------------- .text._Z25selective_scan_bwd_kernelI32Selective_Scan_bwd_kernel_traitsILi32ELi16ELb0ELb1ELb1ELb1ELb1EN3c108BFloat16EfEEv12SSMParamsBwd --------------------------
	.section	.text._Z25selective_scan_bwd_kernelI32Selective_Scan_bwd_kernel_traitsILi32ELi16ELb0ELb1ELb1ELb1ELb1EN3c108BFloat16EfEEv12SSMParamsBwd,"ax",@progbits
	.align	128
        .global         _Z25selective_scan_bwd_kernelI32Selective_Scan_bwd_kernel_traitsILi32ELi16ELb0ELb1ELb1ELb1ELb1EN3c108BFloat16EfEEv12SSMParamsBwd
        .type           _Z25selective_scan_bwd_kernelI32Selective_Scan_bwd_kernel_traitsILi32ELi16ELb0ELb1ELb1ELb1ELb1EN3c108BFloat16EfEEv12SSMParamsBwd,@function
        .size           _Z25selective_scan_bwd_kernelI32Selective_Scan_bwd_kernel_traitsILi32ELi16ELb0ELb1ELb1ELb1ELb1EN3c108BFloat16EfEEv12SSMParamsBwd,(.L_x_10487 - _Z25selective_scan_bwd_kernelI32Selective_Scan_bwd_kernel_traitsILi32ELi16ELb0ELb1ELb1ELb1ELb1EN3c108BFloat16EfEEv12SSMParamsBwd)
        .other          _Z25selective_scan_bwd_kernelI32Selective_Scan_bwd_kernel_traitsILi32ELi16ELb0ELb1ELb1ELb1ELb1EN3c108BFloat16EfEEv12SSMParamsBwd,@"STO_CUDA_ENTRY STV_DEFAULT"
_Z25selective_scan_bwd_kernelI32Selective_Scan_bwd_kernel_traitsILi32ELi16ELb0ELb1ELb1ELb1ELb1EN3c108BFloat16EfEEv12SSMParamsBwd:
.text._Z25selective_scan_bwd_kernelI32Selective_Scan_bwd_kernel_traitsILi32ELi16ELb0ELb1ELb1ELb1ELb1EN3c108BFloat16EfEEv12SSMParamsBwd:
        /* <DEDUP_REMOVED lines=20> */
[----:B------:R-:W0:Y:S01]  /*0140*/  LDCU.64 UR30, c[0x0][0x480] ;  /* 0x00009000ff1e77ac */ /* 0x000e220008000a00 */
[----:B------:R-:W0:Y:S01]  /*0150*/  LDC.64 R14, c[0x0][0x448] ;  /* 0x00011200ff0e7b82 */ /* 0x000e220000000a00 */
[----:B---3--:R-:W-:Y:S02]  /*0160*/  @UP0 ULEA UR4, UP2, UR28, UR4, 0x2 ;  /* 0x000000041c040291 */ /* 0x008fe4000f8410ff */
[----:B------:R-:W-:Y:S02]  /*0170*/  @UP1 ULEA UR6, UP3, UR28, UR6, 0x2 ;  /* 0x000000061c061291 */ /* 0x000fe4000f8610ff */
[----:B------:R-:W-:Y:S01]  /*0180*/  @UP0 ULEA.HI.X UR5, UR28, UR5, URZ, 0x2, UP2 ;  /* 0x000000051c050291 */ /* 0x000fe200090f14ff */
[----:B-1----:R-:W1:Y:S01]  /*0190*/  MUFU.RCP R0, R0 ;  /* 0x0000000000007308 */ /* 0x002e620000001000 */
[----:B------:R-:W-:Y:S01]  /*01a0*/  @UP1 ULEA.HI.X UR7, UR28, UR7, URZ, 0x2, UP3 ;  /* 0x000000071c071291 */ /* 0x000fe200098f14ff */
[----:B------:R-:W-:Y:S01]  /*01b0*/  MOV R4, UR4 ;  /* 0x0000000400047c02 */ /* 0x000fe20008000f00 */
[----:B------:R-:W-:Y:S01]  /*01c0*/  IMAD.U32 R6, RZ, RZ, UR6 ;  /* 0x00000006ff067e24 */ /* 0x000fe2000f8e00ff */
[----:B------:R-:W3:Y:S01]  /*01d0*/  LDCU.64 UR20, c[0x0][0x498] ;  /* 0x00009300ff1477ac */ /* 0x000ee20008000a00 */
[----:B------:R-:W-:Y:S01]  /*01e0*/  MOV R5, UR5 ;  /* 0x0000000500057c02 */ /* 0x000fe20008000f00 */
[----:B------:R-:W3:Y:S01]  /*01f0*/  LDC.64 R16, c[0x0][0x450] ;  /* 0x00011400ff107b82 */ /* 0x000ee20000000a00 */
[----:B------:R-:W-:-:S02]  /*0200*/  MOV R7, UR7 ;  /* 0x0000000700077c02 */ /* 0x000fc40008000f00 */
[----:B-1----:R-:W-:Y:S01]  /*0210*/  IADD3 R8, PT, PT, R0, 0xffffffe, RZ ;  /* 0x0ffffffe00087810 */ /* 0x002fe20007ffe0ff */
[----:B----4-:R-:W-:Y:S01]  /*0220*/  UIMAD.WIDE.U32 UR4, UR29, UR12, URZ ;  /* 0x0000000c1d0472a5 */ /* 0x010fe2000f8e00ff */
[----:B------:R-:W5:Y:S02]  /*0230*/  @P0 LDG.E R2, desc[UR24][R4.64] ;  /* 0x0000001804020981 */ /* 0x000f64000c1e1900 */
[----:B------:R1:W4:Y:S01]  /*0240*/  F2I.FTZ.U32.TRUNC.NTZ R9, R8 ;  /* 0x0000000800097305 */ /* 0x000322000021f000 */
[----:B------:R-:W-:Y:S01]  /*0250*/  UIMAD.WIDE.U32 UR6, UR29, UR16, URZ ;  /* 0x000000101d0672a5 */ /* 0x000fe2000f8e00ff */
[----:B------:R2:W5:Y:S01]  /*0260*/  @P1 LDG.E R3, desc[UR24][R6.64] ;  /* 0x0000001806031981 */ /* 0x000562000c1e1900 */
[----:B------:R-:W-:Y:S01]  /*0270*/  UIMAD UR5, UR29, UR13, UR5 ;  /* 0x0000000d1d0572a4 */ /* 0x000fe2000f8e0205 */
[----:B------:R-:W-:Y:S01]  /*0280*/  IABS R0, UR28 ;  /* 0x0000001c00007c13 */ /* 0x000fe20008000000 */
[----:B------:R-:W-:Y:S02]  /*0290*/  UIMAD UR7, UR29, UR17, UR7 ;  /* 0x000000111d0772a4 */ /* 0x000fe4000f8e0207 */
[----:B------:R-:W-:Y:S01]  /*02a0*/  UIMAD.WIDE.U32 UR8, UR28, UR14, UR4 ;  /* 0x0000000e1c0872a5 */ /* 0x000fe2000f8e0004 */
[----:B-1----:R-:W-:Y:S01]  /*02b0*/  HFMA2 R8, -RZ, RZ, 0, 0 ;  /* 0x00000000ff087431 */ /* 0x002fe200000001ff */
[----:B------:R-:W-:-:S02]  /*02c0*/  UIMAD.WIDE.U32 UR10, UR28, UR18, UR6 ;  /* 0x000000121c0a72a5 */ /* 0x000fc4000f8e0006 */
[----:B--2---:R-:W-:Y:S01]  /*02d0*/  ULEA UR23, UR22, 0xfffffe00, 0x9 ;  /* 0xfffffe0016177891 */ /* 0x004fe2000f8e48ff */
[----:B------:R-:W1:Y:S01]  /*02e0*/  LDC.64 R6, c[0x0][0x3c8] ;  /* 0x0000f200ff067b82 */ /* 0x000e620000000a00 */
[----:B------:R-:W-:Y:S01]  /*02f0*/  UIMAD UR19, UR28, UR19, UR11 ;  /* 0x000000131c1372a4 */ /* 0x000fe2000f8e020b */
[--C-:B----4-:R-:W-:Y:S02]  /*0300*/  IMAD.MOV R4, RZ, RZ, -R9.reuse ;  /* 0x000000ffff047224 */ /* 0x110fe400078e0a09 */
[----:B------:R-:W2:Y:S02]  /*0310*/  LDCU.128 UR4, c[0x0][0x460] ;  /* 0x00008c00ff0477ac */ /* 0x000ea40008000c00 */
[----:B------:R-:W-:Y:S01]  /*0320*/  IMAD R5, R4, R11, RZ ;  /* 0x0000000b04057224 */ /* 0x000fe200078e02ff */
[----:B------:R-:W-:Y:S02]  /*0330*/  UIADD3 UR10, UP2, UPT, UR23, UR10, URZ ;  /* 0x0000000a170a7290 */ /* 0x000fe4000ff5e0ff */
[----:B------:R-:W-:Y:S01]  /*0340*/  USHF.R.S32.HI UR26, URZ, 0x1f, UR23 ;  /* 0x0000001fff1a7899 */ /* 0x000fe20008011417 */
[----:B------:R-:W-:Y:S01]  /*0350*/  IMAD.HI.U32 R8, R9, R5, R8 ;  /* 0x0000000509087227 */ /* 0x000fe200078e0008 */
[----:B------:R-:W-:-:S02]  /*0360*/  UIMAD UR17, UR28, UR15, UR9 ;  /* 0x0000000f1c1172a4 */ /* 0x000fc4000f8e0209 */
[----:B------:R-:W-:Y:S02]  /*0370*/  UIADD3.X UR19, UPT, UPT, UR26, UR19, URZ, UP2, !UPT ;  /* 0x000000131a137290 */ /* 0x000fe400097fe4ff */
[----:B------:R-:W-:Y:S01]  /*0380*/  UIADD3 UR8, UP0, UPT, UR23, UR8, URZ ;  /* 0x0000000817087290 */ /* 0x000fe2000ff1e0ff */
[----:B------:R-:W-:Y:S01]  /*0390*/  IMAD.HI.U32 R4, R8, R0, RZ ;  /* 0x0000000008047227 */ /* 0x000fe200078e00ff */
[----:B------:R-:W4:Y:S04]  /*03a0*/  LDCU.64 UR14, c[0x0][0x3b0] ;  /* 0x00007600ff0e77ac */ /* 0x000f280008000a00 */
[----:B------:R-:W-:Y:S01]  /*03b0*/  IADD3 R5, PT, PT, -R4, RZ, RZ ;  /* 0x000000ff04057210 */ /* 0x000fe20007ffe1ff */
[----:B--2---:R-:W-:Y:S02]  /*03c0*/  ULEA UR18, UP3, UR10, UR6, 0x1 ;  /* 0x000000060a127291 */ /* 0x004fe4000f8608ff */
[----:B------:R-:W-:-:S02]  /*03d0*/  UIADD3.X UR17, UPT, UPT, UR26, UR17, URZ, UP0, !UPT ;  /* 0x000000111a117290 */ /* 0x000fc400087fe4ff */
[C---:B------:R-:W-:Y:S01]  /*03e0*/  IMAD R0, R11.reuse, R5, R0 ;  /* 0x000000050b007224 */ /* 0x040fe200078e0200 */
[----:B------:R-:W-:Y:S01]  /*03f0*/  ULEA.HI.X UR19, UR10, UR7, UR19, 0x1, UP3 ;  /* 0x000000070a137291 */ /* 0x000fe200098f0c13 */
[----:B------:R-:W2:Y:S03]  /*0400*/  LDCU.64 UR10, c[0x0][0x3d0] ;  /* 0x00007a00ff0a77ac */ /* 0x000ea60008000a00 */
[----:B------:R-:W-:Y:S01]  /*0410*/  ISETP.GT.U32.AND P1, PT, R11, R0, PT ;  /* 0x000000000b00720c */ /* 0x000fe20003f24070 */
[----:B0-----:R-:W-:Y:S02]  /*0420*/  UISETP.NE.U32.AND UP0, UPT, UR30, URZ, UPT ;  /* 0x000000ff1e00728c */ /* 0x001fe4000bf05070 */
[----:B------:R-:W-:Y:S02]  /*0430*/  ULEA UR16, UP1, UR8, UR4, 0x1 ;  /* 0x0000000408107291 */ /* 0x000fe4000f8208ff */
[----:B---3--:R-:W-:-:S02]  /*0440*/  UIMAD.WIDE.U32 UR12, UR29, UR20, URZ ;  /* 0x000000141d0c72a5 */ /* 0x008fc4000f8e00ff */
[----:B------:R-:W-:Y:S02]  /*0450*/  UISETP.NE.AND.EX UP0, UPT, UR31, URZ, UPT, UP0 ;  /* 0x000000ff1f00728c */ /* 0x000fe4000bf05300 */
[----:B------:R-:W-:Y:S02]  /*0460*/  ULEA.HI.X UR17, UR8, UR5, UR17, 0x1, UP1 ;  /* 0x0000000508117291 */ /* 0x000fe400088f0c11 */
[----:B------:R-:W-:Y:S02]  /*0470*/  UIMAD UR5, UR29, UR21, UR13 ;  /* 0x000000151d0572a4 */ /* 0x000fe4000f8e020d */
[----:B------:R-:W-:Y:S01]  /*0480*/  @!P1 IMAD.IADD R0, R0, 0x1, -R11 ;  /* 0x0000000100009824 */ /* 0x000fe200078e0a0b */
[----:B------:R-:W0:Y:S01]  /*0490*/  LDCU.64 UR20, c[0x0][0x4a0] ;  /* 0x00009400ff1477ac */ /* 0x000e220008000a00 */
[----:B------:R-:W-:Y:S02]  /*04a0*/  @!P1 IADD3 R4, PT, PT, R4, 0x1, RZ ;  /* 0x0000000104049810 */ /* 0x000fe40007ffe0ff */
[----:B------:R-:W-:Y:S01]  /*04b0*/  ISETP.NE.AND P1, PT, R10, RZ, PT ;  /* 0x000000ff0a00720c */ /* 0x000fe20003f25270 */
[----:B--2---:R-:W-:Y:S01]  /*04c0*/  UIMAD.WIDE.U32 UR8, UR29, UR10, URZ ;  /* 0x0000000a1d0872a5 */ /* 0x004fe2000f8e00ff */
[----:B------:R-:W-:Y:S01]  /*04d0*/  ISETP.GE.U32.AND P0, PT, R0, R11, PT ;  /* 0x0000000b0000720c */ /* 0x000fe20003f06070 */
[----:B------:R-:W2:Y:S01]  /*04e0*/  @UP0 LDCU UR10, c[0x0][0x384] ;  /* 0x00007080ff0a07ac */ /* 0x000ea20008000800 */
[----:B------:R-:W-:Y:S01]  /*04f0*/  LOP3.LUT R0, R10, UR28, RZ, 0x3c, !PT ;  /* 0x0000001c0a007c12 */ /* 0x000fe2000f8e3cff */
[----:B----4-:R-:W-:-:S03]  /*0500*/  UIMAD.WIDE.U32 UR6, UR29, UR14, URZ ;  /* 0x0000000e1d0672a5 */ /* 0x010fc6000f8e00ff */
[----:B------:R-:W-:Y:S01]  /*0510*/  ISETP.GE.AND P2, PT, R0, RZ, PT ;  /* 0x000000ff0000720c */ /* 0x000fe20003f46270 */
[----:B------:R-:W-:Y:S02]  /*0520*/  UIMAD UR9, UR29, UR11, UR9 ;  /* 0x0000000b1d0972a4 */ /* 0x000fe4000f8e0209 */
[----:B------:R-:W-:Y:S01]  /*0530*/  UIMAD UR7, UR29, UR15, UR7 ;  /* 0x0000000f1d0772a4 */ /* 0x000fe2000f8e0207 */
[----:B------:R-:W3:Y:S03]  /*0540*/  LDCU.64 UR14, c[0x0][0x528] ;  /* 0x0000a500ff0e77ac */ /* 0x000ee60008000a00 */
[----:B------:R-:W-:Y:S01]  /*0550*/  @P0 IADD3 R4, PT, PT, R4, 0x1, RZ ;  /* 0x0000000104040810 */ /* 0x000fe20007ffe0ff */
[----:B------:R-:W4:Y:S05]  /*0560*/  @UP0 LDCU UR11, c[0x0][0x38c] ;  /* 0x00007180ff0b07ac */ /* 0x000f2a0008000800 */
[----:B------:R-:W-:Y:S01]  /*0570*/  @!P2 IMAD.MOV R4, RZ, RZ, -R4 ;  /* 0x000000ffff04a224 */ /* 0x000fe200078e0a04 */
[----:B------:R-:W-:Y:S01]  /*0580*/  UMOV UR4, UR12 ;  /* 0x0000000c00047c82 */ /* 0x000fe20008000000 */
[----:B------:R-:W-:Y:S01]  /*0590*/  @!P1 LOP3.LUT R4, RZ, R10, RZ, 0x33, !PT ;  /* 0x0000000aff049212 */ /* 0x000fe200078e33ff */
[----:B0-----:R-:W-:Y:S01]  /*05a0*/  UIMAD.WIDE.U32 UR4, UR28, UR20, UR4 ;  /* 0x000000141c0472a5 */ /* 0x001fe2000f8e0004 */
[----:B------:R-:W0:Y:S02]  /*05b0*/  @UP0 LDCU.64 UR12, c[0x0][0x480] ;  /* 0x00009000ff0c07ac */ /* 0x000e240008000a00 */
[----:B------:R-:W-:Y:S01]  /*05c0*/  SHF.R.S32.HI R5, RZ, 0x1f, R4 ;  /* 0x0000001fff057819 */ /* 0x000fe20000011404 */
[----:B------:R-:W-:Y:S01]  /*05d0*/  IMAD.WIDE.U32 R8, R4, R12, UR8 ;  /* 0x0000000804087e25 */ /* 0x000fe2000f8e000c */
[----:B------:R-:W-:-:S02]  /*05e0*/  UIMAD UR21, UR28, UR21, UR5 ;  /* 0x000000151c1572a4 */ /* 0x000fc4000f8e0205 */
[----:B------:R-:W-:Y:S01]  /*05f0*/  UIADD3 UR5, UP1, UPT, UR23, UR4, URZ ;  /* 0x0000000417057290 */ /* 0x000fe2000ff3e0ff */
[C---:B-1----:R-:W-:Y:S01]  /*0600*/  IMAD R0, R5.reuse, R6, RZ ;  /* 0x0000000605007224 */ /* 0x042fe200078e02ff */
[----:B--2---:R-:W-:Y:S01]  /*0610*/  @UP0 UIMAD UR4, UR29, UR10, UR28 ;  /* 0x0000000a1d0402a4 */ /* 0x004fe2000f8e021c */
[----:B------:R-:W-:Y:S01]  /*0620*/  IMAD R5, R5, R12, RZ ;  /* 0x0000000c05057224 */ /* 0x000fe200078e02ff */
[----:B------:R-:W-:Y:S01]  /*0630*/  UIADD3.X UR21, UPT, UPT, UR26, UR21, URZ, UP1, !UPT ;  /* 0x000000151a157290 */ /* 0x000fe20008ffe4ff */
[C---:B------:R-:W-:Y:S01]  /*0640*/  IMAD R11, R4.reuse, R7, R0 ;  /* 0x00000007040b7224 */ /* 0x040fe200078e0200 */
[----:B------:R-:W-:Y:S01]  /*0650*/  @UP0 UIMAD UR4, UR4, UR22, URZ ;  /* 0x00000016040402a4 */ /* 0x000fe2000f8e02ff */
[C---:B------:R-:W-:Y:S01]  /*0660*/  IMAD.WIDE.U32 R6, R4.reuse, R6, UR6 ;  /* 0x0000000604067e25 */ /* 0x040fe2000f8e0006 */
[----:B---3--:R-:W-:Y:S02]  /*0670*/  ULEA UR20, UP1, UR5, UR14, 0x1 ;  /* 0x0000000e05147291 */ /* 0x008fe4000f8208ff */
        /* <DEDUP_REMOVED lines=9> */
[----:B------:R-:W-:-:S02]  /*0710*/  IADD3 R11, P2, PT, R8, UR23, RZ ;  /* 0x00000017080b7c10 */ /* 0x000fc4000ff5e0ff */
[----:B------:R-:W-:Y:S02]  /*0720*/  IADD3 R0, PT, PT, R9, R13, RZ ;  /* 0x0000000d09007210 */ /* 0x000fe40007ffe0ff */
        /* <DEDUP_REMOVED lines=43> */
.L_x_7501:
        /* <DEDUP_REMOVED lines=39> */
[----:B------:R-:W-:Y:S01]  /*0c50*/  PRMT R46, RZ, 0x7610, R46 ;  /* 0x00007610ff2e7816 */ /* 0x000fe2000000002e */
[----:B------:R-:W4:Y:S01]  /*0c60*/  @!P5 LDG.E.U16 R41, desc[UR24][R34.64+0x100] ;  /* 0x000100182229d981 */ /* 0x000f22000c1e1500 */
[----:B------:R-:W-:Y:S02]  /*0c70*/  PRMT R47, RZ, 0x7610, R47 ;  /* 0x00007610ff2f7816 */ /* 0x000fe4000000002f */
[----:B------:R-:W-:Y:S01]  /*0c80*/  P2R R96, PR, RZ, 0x8 ;  /* 0x00000008ff607803 */ /* 0x000fe20000000000 */
[----:B------:R-:W3:Y:S01]  /*0c90*/  @!P1 LDG.E.U16 R0, desc[UR24][R34.64+0x40] ;  /* 0x0000401822009981 */ /* 0x000ee2000c1e1500 */
[----:B------:R-:W-:-:S02]  /*0ca0*/  PRMT R48, RZ, 0x7610, R48 ;  /* 0x00007610ff307816 */ /* 0x000fc40000000030 */
[----:B------:R-:W-:Y:S01]  /*0cb0*/  P2R R95, PR, RZ, 0x10 ;  /* 0x00000010ff5f7803 */ /* 0x000fe20000000000 */
[----:B------:R-:W4:Y:S01]  /*0cc0*/  @!P0 LDG.E.U16 R44, desc[UR24][R34.64+0x1c0] ;  /* 0x0001c018222c8981 */ /* 0x000f22000c1e1500 */
[----:B------:R-:W-:Y:S02]  /*0cd0*/  ISETP.GE.AND P0, PT, R23, UR30, PT ;  /* 0x0000001e17007c0c */ /* 0x000fe4000bf06270 */
[----:B------:R-:W-:Y:S01]  /*0ce0*/  ISETP.GE.AND P6, PT, R24, UR30, PT ;  /* 0x0000001e18007c0c */ /* 0x000fe2000bfc6270 */
[----:B------:R-:W4:Y:S01]  /*0cf0*/  @!P2 LDG.E.U16 R39, desc[UR24][R34.64+0x80] ;  /* 0x000080182227a981 */ /* 0x000f22000c1e1500 */
[----:B------:R-:W-:Y:S02]  /*0d00*/  P2R R99, PR, RZ, 0x1 ;  /* 0x00000001ff637803 */ /* 0x000fe40000000000 */
[----:B------:R-:W-:Y:S01]  /*0d10*/  ISETP.GE.AND P5, PT, R25, UR30, PT ;  /* 0x0000001e19007c0c */ /* 0x000fe2000bfa6270 */
[----:B------:R-:W4:Y:S01]  /*0d20*/  @!P4 LDG.E.U16 R40, desc[UR24][R34.64+0x140] ;  /* 0x000140182228c981 */ /* 0x000f22000c1e1500 */
[----:B------:R-:W-:-:S02]  /*0d30*/  PRMT R49, RZ, 0x7610, R49 ;  /* 0x00007610ff317816 */ /* 0x000fc40000000031 */
[----:B------:R-:W-:Y:S01]  /*0d40*/  PRMT R52, RZ, 0x7610, R52 ;  /* 0x00007610ff347816 */ /* 0x000fe20000000034 */
        /* <DEDUP_REMOVED lines=19> */
[----:B------:R-:W-:-:S02]  /*0e80*/  P2R R94, PR, RZ, 0x40 ;  /* 0x00000040ff5e7803 */ /* 0x000fc40000000000 */
[----:B------:R-:W-:Y:S02]  /*0e90*/  P2R R77, PR, RZ, 0x40 ;  /* 0x00000040ff4d7803 */ /* 0x000fe40000000000 */
[----:B------:R-:W-:Y:S01]  /*0ea0*/  ISETP.NE.AND P6, PT, R99, RZ, PT ;  /* 0x000000ff6300720c */ /* 0x000fe20003fc5270 */
[----:B0-----:R-:W-:Y:S01]  /*0eb0*/  ULEA UR22, UR7, UR22, 0x18 ;  /* 0x0000001607167291 */ /* 0x001fe2000f8ec0ff */
[C---:B-1----:R-:W-:Y:S01]  /*0ec0*/  LEA.HI.SX32 R32, R31.reuse, R31, 0x1b ;  /* 0x0000001f1f207211 */ /* 0x042fe200078fdaff */
[C---:B------:R-:W-:Y:S01]  /*0ed0*/  VIADD R36, R31.reuse, 0x20 ;  /* 0x000000201f247836 */ /* 0x040fe20000000000 */
[C---:B------:R-:W-:Y:S01]  /*0ee0*/  IADD3 R42, PT, PT, R31.reuse, 0x40, RZ ;  /* 0x000000401f2a7810 */ /* 0x040fe20007ffe0ff */
[C---:B------:R-:W-:Y:S02]  /*0ef0*/  VIADD R58, R31.reuse, 0x80 ;  /* 0x000000801f3a7836 */ /* 0x040fe40000000000 */
[----:B------:R-:W-:Y:S02]  /*0f00*/  LEA R32, R32, UR22, 0x1 ;  /* 0x0000001620207c11 */ /* 0x000fe4000f8e08ff */
[----:B------:R-:W-:-:S02]  /*0f10*/  IADD3 R56, PT, PT, R31, 0x60, RZ ;  /* 0x000000601f387810 */ /* 0x000fc40007ffe0ff */
[C---:B------:R-:W-:Y:S02]  /*0f20*/  IADD3 R60, PT, PT, R31.reuse, 0xa0, RZ ;  /* 0x000000a01f3c7810 */ /* 0x040fe40007ffe0ff */
[-C--:B------:R-:W-:Y:S02]  /*0f30*/  LEA.HI.SX32 R36, R36, R31.reuse, 0x1b ;  /* 0x0000001f24247211 */ /* 0x080fe400078fdaff */
[-C--:B------:R-:W-:Y:S02]  /*0f40*/  LEA.HI.SX32 R34, R42, R31.reuse, 0x1b ;  /* 0x0000001f2a227211 */ /* 0x080fe400078fdaff */
[-C--:B------:R-:W-:Y:S02]  /*0f50*/  LEA.HI.SX32 R58, R58, R31.reuse, 0x1b ;  /* 0x0000001f3a3a7211 */ /* 0x080fe400078fdaff */
[-C--:B------:R-:W-:Y:S01]  /*0f60*/  LEA.HI.SX32 R35, R56, R31.reuse, 0x1b ;  /* 0x0000001f38237211 */ /* 0x080fe200078fdaff */
[----:B------:R-:W-:Y:S01]  /*0f70*/  VIADD R56, R31, 0xe0 ;  /* 0x000000e01f387836 */ /* 0x000fe20000000000 */
[----:B------:R-:W-:-:S02]  /*0f80*/  LEA.HI.SX32 R37, R60, R31, 0x1b ;  /* 0x0000001f3c257211 */ /* 0x000fc400078fdaff */
[----:B------:R-:W-:Y:S02]  /*0f90*/  IADD3 R42, PT, PT, R31, 0xc0, RZ ;  /* 0x000000c01f2a7810 */ /* 0x000fe40007ffe0ff */
[----:B------:R-:W-:Y:S02]  /*0fa0*/  LEA R34, R34, UR22, 0x1 ;  /* 0x0000001622227c11 */ /* 0x000fe4000f8e08ff */
[----:B------:R-:W-:Y:S01]  /*0fb0*/  LEA R35, R35, UR22, 0x1 ;  /* 0x0000001623237c11 */ /* 0x000fe2000f8e08ff */
[----:B------:R-:W-:Y:S01]  /*0fc0*/  VIADD R62, R31, 0x140 ;  /* 0x000001401f3e7836 */ /* 0x000fe20000000000 */
[----:B------:R-:W-:Y:S02]  /*0fd0*/  LEA R37, R37, UR22, 0x1 ;  /* 0x0000001625257c11 */ /* 0x000fe4000f8e08ff */
[----:B------:R-:W-:Y:S02]  /*0fe0*/  IADD3 R60, PT, PT, R31, 0x120, RZ ;  /* 0x000001201f3c7810 */ /* 0x000fe40007ffe0ff */
[----:B------:R-:W-:-:S02]  /*0ff0*/  LEA.HI.SX32 R42, R42, R31, 0x1b ;  /* 0x0000001f2a2a7211 */ /* 0x000fc400078fdaff */
[----:B------:R-:W-:Y:S02]  /*1000*/  P2R R76, PR, RZ, 0x40 ;  /* 0x00000040ff4c7803 */ /* 0x000fe40000000000 */
[----:B------:R-:W-:Y:S02]  /*1010*/  ISETP.NE.AND P6, PT, R97, RZ, PT ;  /* 0x000000ff6100720c */ /* 0x000fe40003fc5270 */
[-C--:B------:R-:W-:Y:S02]  /*1020*/  LEA.HI.SX32 R56, R56, R31.reuse, 0x1b ;  /* 0x0000001f38387211 */ /* 0x080fe400078fdaff */
[-C--:B------:R-:W-:Y:S02]  /*1030*/  LEA.HI.SX32 R60, R60, R31.reuse, 0x1b ;  /* 0x0000001f3c3c7211 */ /* 0x080fe400078fdaff */
[----:B------:R-:W-:Y:S02]  /*1040*/  LEA.HI.SX32 R62, R62, R31, 0x1b ;  /* 0x0000001f3e3e7211 */ /* 0x000fe400078fdaff */
        /* <DEDUP_REMOVED lines=17> */
[----:B--2---:R0:W-:Y:S02]  /*1160*/  STS.U16 [R32], R33 ;  /* 0x0000002120007388 */ /* 0x0041e40000000400 */
[----:B0-----:R-:W-:-:S02]  /*1170*/  LEA R33, R36, UR22, 0x1 ;  /* 0x0000001624217c11 */ /* 0x001fc4000f8e08ff */
[----:B------:R-:W-:Y:S02]  /*1180*/  LEA R36, R58, UR22, 0x1 ;  /* 0x000000163a247c11 */ /* 0x000fe4000f8e08ff */
[C---:B------:R-:W-:Y:S01]  /*1190*/  IADD3 R58, PT, PT, R31.reuse, 0x100, RZ ;  /* 0x000001001f3a7810 */ /* 0x040fe20007ffe0ff */
[----:B---3--:R0:W-:Y:S03]  /*11a0*/  STS.U16 [R33+0x40], R0 ;  /* 0x0000400021007388 */ /* 0x0081e60000000400 */
[----:B------:R-:W-:Y:S01]  /*11b0*/  LEA.HI.SX32 R58, R58, R31, 0x1b ;  /* 0x0000001f3a3a7211 */ /* 0x000fe200078fdaff */
[----:B----4-:R1:W-:Y:S04]  /*11c0*/  STS.U16 [R34+0x80], R39 ;  /* 0x0000802722007388 */ /* 0x0103e80000000400 */
[----:B------:R2:W-:Y:S01]  /*11d0*/  STS.U16 [R35+0xc0], R38 ;  /* 0x0000c02623007388 */ /* 0x0005e20000000400 */
[----:B0-----:R-:W-:-:S03]  /*11e0*/  IADD3 R0, PT, PT, R31, 0x160, RZ ;  /* 0x000001601f007810 */ /* 0x001fc60007ffe0ff */
[----:B------:R0:W-:Y:S01]  /*11f0*/  STS.U16 [R36+0x100], R41 ;  /* 0x0001002924007388 */ /* 0x0001e20000000400 */
[----:B------:R-:W-:Y:S02]  /*1200*/  LEA.HI.SX32 R0, R0, R31, 0x1b ;  /* 0x0000001f00007211 */ /* 0x000fe400078fdaff */
[----:B-1----:R-:W-:Y:S01]  /*1210*/  LEA R39, R56, UR22, 0x1 ;  /* 0x0000001638277c11 */ /* 0x002fe2000f8e08ff */
[----:B------:R1:W-:Y:S01]  /*1220*/  STS.U16 [R37+0x140], R40 ;  /* 0x0001402825007388 */ /* 0x0003e20000000400 */
[----:B--2---:R-:W-:Y:S02]  /*1230*/  LEA R38, R42, UR22, 0x1 ;  /* 0x000000162a267c11 */ /* 0x004fe4000f8e08ff */
[C---:B------:R-:W-:Y:S02]  /*1240*/  IADD3 R56, PT, PT, R31.reuse, 0x180, RZ ;  /* 0x000001801f387810 */ /* 0x040fe40007ffe0ff */
[----:B0-----:R-:W-:Y:S01]  /*1250*/  LEA R41, R60, UR22, 0x1 ;  /* 0x000000163c297c11 */ /* 0x001fe2000f8e08ff */
[----:B------:R0:W-:Y:S01]  /*1260*/  STS.U16 [R38+0x180], R43 ;  /* 0x0001802b26007388 */ /* 0x0001e20000000400 */
[----:B-1----:R-:W-:Y:S01]  /*1270*/  LEA R40, R58, UR22, 0x1 ;  /* 0x000000163a287c11 */ /* 0x002fe2000f8e08ff */
[----:B------:R-:W-:Y:S01]  /*1280*/  VIADD R58, R31, 0x1a0 ;  /* 0x000001a01f3a7836 */ /* 0x000fe20000000000 */
[----:B------:R-:W-:-:S02]  /*1290*/  LEA R42, R62, UR22, 0x1 ;  /* 0x000000163e2a7c11 */ /* 0x000fc4000f8e08ff */
[C---:B------:R-:W-:Y:S01]  /*12a0*/  IADD3 R60, PT, PT, R31.reuse, 0x1c0, RZ ;  /* 0x000001c01f3c7810 */ /* 0x040fe20007ffe0ff */
[----:B------:R1:W-:Y:S01]  /*12b0*/  STS.U16 [R39+0x1c0], R44 ;  /* 0x0001c02c27007388 */ /* 0x0003e20000000400 */
[C---:B------:R-:W-:Y:S02]  /*12c0*/  IADD3 R62, PT, PT, R31.reuse, 0x1e0, RZ ;  /* 0x000001e01f3e7810 */ /* 0x040fe40007ffe0ff */
[----:B0-----:R-:W-:Y:S01]  /*12d0*/  LEA R43, R0, UR22, 0x1 ;  /* 0x00000016002b7c11 */ /* 0x001fe2000f8e08ff */
[----:B------:R-:W-:Y:S01]  /*12e0*/  IMAD.SHL.U32 R0, R31, 0x10, RZ ;  /* 0x000000101f007824 */ /* 0x000fe200078e00ff */
[-C--:B------:R-:W-:Y:S01]  /*12f0*/  LEA.HI.SX32 R56, R56, R31.reuse, 0x1b ;  /* 0x0000001f38387211 */ /* 0x080fe200078fdaff */
[----:B------:R0:W-:Y:S01]  /*1300*/  STS.U16 [R40+0x200], R45 ;  /* 0x0002002d28007388 */ /* 0x0001e20000000400 */
[-C--:B------:R-:W-:Y:S02]  /*1310*/  LEA.HI.SX32 R58, R58, R31.reuse, 0x1b ;  /* 0x0000001f3a3a7211 */ /* 0x080fe400078fdaff */
[-C--:B------:R-:W-:Y:S01]  /*1320*/  LEA.HI.SX32 R60, R60, R31.reuse, 0x1b ;  /* 0x0000001f3c3c7211 */ /* 0x080fe200078fdaff */
[----:B------:R2:W-:Y:S01]  /*1330*/  STS.U16 [R41+0x240], R46 ;  /* 0x0002402e29007388 */ /* 0x0005e20000000400 */
[----:B------:R-:W-:-:S02]  /*1340*/  LEA.HI.SX32 R62, R62, R31, 0x1b ;  /* 0x0000001f3e3e7211 */ /* 0x000fc400078fdaff */
[----:B-1----:R-:W-:Y:S01]  /*1350*/  LEA R44, R56, UR22, 0x1 ;  /* 0x00000016382c7c11 */ /* 0x002fe2000f8e08ff */
        /* <DEDUP_REMOVED lines=51> */
[----:B0-----:R-:W-:Y:S02]  /*1690*/  PRMT R52, RZ, 0x7610, R52 ;  /* 0x00007610ff347816 */ /* 0x001fe40000000034 */
[----:B-1----:R-:W-:Y:S02]  /*16a0*/  PRMT R53, RZ, 0x7610, R53 ;  /* 0x00007610ff357816 */ /* 0x002fe40000000035 */
[----:B---3--:R-:W-:Y:S02]  /*16b0*/  PRMT R54, RZ, 0x7610, R54 ;  /* 0x00007610ff367816 */ /* 0x008fe40000000036 */
        /* <DEDUP_REMOVED lines=54> */
[----:B------:R-:W2:Y:S04]  /*1a20*/  LDS.U16 R52, [R48+0x2] ;  /* 0x0000020030347984 */ /* 0x000ea80000000400 */
[----:B------:R-:W-:Y:S04]  /*1a30*/  LDS.U16 R53, [R48+0x4] ;  /* 0x0000040030357984 */ /* 0x000fe80000000400 */
[----:B------:R-:W3:Y:S04]  /*1a40*/  LDS.U16 R54, [R48+0x6] ;  /* 0x0000060030367984 */ /* 0x000ee80000000400 */
        /* <DEDUP_REMOVED lines=51> */
[----:B-----5:R-:W-:Y:S01]  /*1d80*/  FADD.FTZ R49, R50, R3 ;  /* 0x0000000332317221 */ /* 0x020fe20000010000 */
[----:B--2---:R-:W-:-:S04]  /*1d90*/  SHF.L.U32 R52, R52, 0x10, RZ ;  /* 0x0000001034347819 */ /* 0x004fc800000006ff */
[----:B------:R-:W-:Y:S02]  /*1da0*/  FSETP.GTU.FTZ.AND P5, PT, R49, 20, PT ;  /* 0x41a000003100780b */ /* 0x000fe40003fbc000 */
[----:B---3--:R-:W-:Y:S01]  /*1db0*/  SHF.L.U32 R54, R54, 0x10, RZ ;  /* 0x0000001036367819 */ /* 0x008fe200000006ff */
[----:B----4-:R-:W-:Y:S01]  /*1dc0*/  IMAD.U32 R56, R56, 0x10000, RZ ;  /* 0x0001000038387824 */ /* 0x010fe200078e00ff */
[----:B------:R-:W-:Y:S01]  /*1dd0*/  SHF.L.U32 R58, R58, 0x10, RZ ;  /* 0x000000103a3a7819 */ /* 0x000fe200000006ff */
[--C-:B------:R-:W-:Y:S01]  /*1de0*/  FADD.FTZ R50, R52, R3.reuse ;  /* 0x0000000334327221 */ /* 0x100fe20000010000 */
[----:B------:R-:W-:Y:S01]  /*1df0*/  SHF.L.U32 R60, R60, 0x10, RZ ;  /* 0x000000103c3c7819 */ /* 0x000fe200000006ff */
[----:B------:R-:W-:Y:S01]  /*1e00*/  IMAD.U32 R62, R62, 0x10000, RZ ;  /* 0x000100003e3e7824 */ /* 0x000fe200078e00ff */
[----:B------:R-:W-:Y:S01]  /*1e10*/  SHF.L.U32 R64, R64, 0x10, RZ ;  /* 0x0000001040407819 */ /* 0x000fe200000006ff */
[--C-:B------:R-:W-:Y:S01]  /*1e20*/  FADD.FTZ R52, R54, R3.reuse ;  /* 0x0000000336347221 */ /* 0x100fe20000010000 */
[--C-:B------:R-:W-:Y:S01]  /*1e30*/  FADD.FTZ R54, R56, R3.reuse ;  /* 0x0000000338367221 */ /* 0x100fe20000010000 */
[--C-:B------:R-:W-:Y:S01]  /*1e40*/  FADD.FTZ R56, R58, R3.reuse ;  /* 0x000000033a387221 */ /* 0x100fe20000010000 */
[--C-:B------:R-:W-:Y:S01]  /*1e50*/  FADD.FTZ R58, R60, R3.reuse ;  /* 0x000000033c3a7221 */ /* 0x100fe20000010000 */
[----:B------:R-:W-:Y:S01]  /*1e60*/  BSSY.RECONVERGENT B0, `(.L_x_7429) ;  /* 0x0000043000007945 */ /* 0x000fe20003800200 */
[--C-:B------:R-:W-:Y:S01]  /*1e70*/  FADD.FTZ R60, R62, R3.reuse ;  /* 0x000000033e3c7221 */ /* 0x100fe20000010000 */
[----:B------:R-:W-:Y:S01]  /*1e80*/  FADD.FTZ R62, R64, R3 ;  /* 0x00000003403e7221 */ /* 0x000fe20000010000 */
[----:B------:R-:W-:Y:S04]  /*1e90*/  STS.U16 [R32], R69 ;  /* 0x0000004520007388 */ /* 0x000fe80000000400 */
[----:B------:R0:W-:Y:S04]  /*1ea0*/  STS.U16 [R33+0x40], R70 ;  /* 0x0000404621007388 */ /* 0x0001e80000000400 */
[----:B------:R-:W-:Y:S04]  /*1eb0*/  STS.U16 [R34+0x80], R71 ;  /* 0x0000804722007388 */ /* 0x000fe80000000400 */
[----:B------:R1:W-:Y:S01]  /*1ec0*/  STS.U16 [R35+0xc0], R72 ;  /* 0x0000c04823007388 */ /* 0x0003e20000000400 */
[----:B0-----:R-:W-:-:S03]  /*1ed0*/  IMAD.U32 R70, R53, 0x10000, RZ ;  /* 0x0001000035467824 */ /* 0x001fc600078e00ff */
[----:B------:R-:W-:Y:S01]  /*1ee0*/  STS.U16 [R36+0x100], R73 ;  /* 0x0001004924007388 */ /* 0x000fe20000000400 */
[----:B-1----:R-:W-:-:S03]  /*1ef0*/  SHF.L.U32 R72, R55, 0x10, RZ ;  /* 0x0000001037487819 */ /* 0x002fc600000006ff */
[----:B------:R0:W-:Y:S04]  /*1f00*/  STS.U16 [R37+0x140], R76 ;  /* 0x0001404c25007388 */ /* 0x0001e80000000400 */
[----:B------:R-:W-:Y:S01]  /*1f10*/  STS.U16 [R38+0x180], R75 ;  /* 0x0001804b26007388 */ /* 0x000fe20000000400 */
[----:B0-----:R-:W-:-:S03]  /*1f20*/  IMAD.U32 R76, R59, 0x10000, RZ ;  /* 0x000100003b4c7824 */ /* 0x001fc600078e00ff */
[----:B------:R0:W-:Y:S01]  /*1f30*/  STS.U16 [R39+0x1c0], R80 ;  /* 0x0001c05027007388 */ /* 0x0001e20000000400 */
[--C-:B------:R-:W-:Y:S01]  /*1f40*/  FADD.FTZ R51, R70, R3.reuse ;  /* 0x0000000346337221 */ /* 0x100fe20000010000 */
[----:B------:R-:W-:Y:S02]  /*1f50*/  FADD.FTZ R53, R72, R3 ;  /* 0x0000000348357221 */ /* 0x000fe40000010000 */
[----:B------:R-:W-:Y:S01]  /*1f60*/  STS.U16 [R40+0x200], R77 ;  /* 0x0002004d28007388 */ /* 0x000fe20000000400 */
[----:B0-----:R-:W-:-:S03]  /*1f70*/  SHF.L.U32 R80, R61, 0x10, RZ ;  /* 0x000000103d507819 */ /* 0x001fc600000006ff */
[----:B------:R0:W-:Y:S04]  /*1f80*/  STS.U16 [R41+0x240], R84 ;  /* 0x0002405429007388 */ /* 0x0001e80000000400 */
[----:B------:R-:W-:Y:S04]  /*1f90*/  STS.U16 [R42+0x280], R79 ;  /* 0x0002804f2a007388 */ /* 0x000fe80000000400 */
[----:B------:R1:W-:Y:S04]  /*1fa0*/  STS.U16 [R43+0x2c0], R68 ;  /* 0x0002c0442b007388 */ /* 0x0003e80000000400 */
[----:B------:R-:W-:Y:S01]  /*1fb0*/  STS.U16 [R44+0x300], R81 ;  /* 0x000300512c007388 */ /* 0x000fe20000000400 */
[----:B0-----:R-:W-:-:S03]  /*1fc0*/  SHF.L.U32 R84, R63, 0x10, RZ ;  /* 0x000000103f547819 */ /* 0x001fc600000006ff */
[----:B------:R0:W-:Y:S01]  /*1fd0*/  STS.U16 [R45+0x340], R88 ;  /* 0x000340582d007388 */ /* 0x0001e20000000400 */
[----:B-1----:R-:W-:-:S03]  /*1fe0*/  SHF.L.U32 R68, R57, 0x10, RZ ;  /* 0x0000001039447819 */ /* 0x002fc600000006ff */
[----:B------:R-:W-:Y:S04]  /*1ff0*/  STS.U16 [R46+0x380], R83 ;  /* 0x000380532e007388 */ /* 0x000fe80000000400 */
[----:B------:R1:W-:Y:S01]  /*2000*/  STS.U16 [R47+0x3c0], R92 ;  /* 0x0003c05c2f007388 */ /* 0x0003e20000000400 */
[----:B0-----:R-:W-:Y:S02]  /*2010*/  IMAD.U32 R88, R65, 0x10000, RZ ;  /* 0x0001000041587824 */ /* 0x001fe400078e00ff */
[--C-:B------:R-:W-:Y:S01]  /*2020*/  FADD.FTZ R55, R68, R3.reuse ;  /* 0x0000000344377221 */ /* 0x100fe20000010000 */
[--C-:B------:R-:W-:Y:S01]  /*2030*/  FADD.FTZ R57, R76, R3.reuse ;  /* 0x000000034c397221 */ /* 0x100fe20000010000 */
[--C-:B------:R-:W-:Y:S01]  /*2040*/  FADD.FTZ R59, R80, R3.reuse ;  /* 0x00000003503b7221 */ /* 0x100fe20000010000 */
[----:B-1----:R-:W-:Y:S01]  /*2050*/  SHF.L.U32 R92, R67, 0x10, RZ ;  /* 0x00000010435c7819 */ /* 0x002fe200000006ff */
[--C-:B------:R-:W-:Y:S01]  /*2060*/  FADD.FTZ R61, R84, R3.reuse ;  /* 0x00000003543d7221 */ /* 0x100fe20000010000 */
[----:B------:R-:W-:-:S03]  /*2070*/  FADD.FTZ R63, R88, R3 ;  /* 0x00000003583f7221 */ /* 0x000fc60000010000 */
[----:B------:R-:W-:Y:S01]  /*2080*/  FADD.FTZ R64, R92, R3 ;  /* 0x000000035c407221 */ /* 0x000fe20000010000 */
[----:B------:R-:W-:Y:S01]  /*2090*/  NOP ;  /* 0x0000000000007918 */ /* 0x000fe20000000000 */
        /* <DEDUP_REMOVED lines=31> */
.L_x_7430:
[----:B------:R-:W-:Y:S05]  /*2290*/  BSYNC.RECONVERGENT B0 ;  /* 0x0000000000007941 */ /* 0x000fea0003800200 */
.L_x_7429:
        /* <DEDUP_REMOVED lines=33> */
.L_x_7432:
[----:B------:R-:W-:Y:S05]  /*24b0*/  BSYNC.RECONVERGENT B0 ;  /* 0x0000000000007941 */ /* 0x000fea0003800200 */
.L_x_7431:
        /* <DEDUP_REMOVED lines=33> */
.L_x_7434:
[----:B------:R-:W-:Y:S05]  /*26d0*/  BSYNC.RECONVERGENT B0 ;  /* 0x0000000000007941 */ /* 0x000fea0003800200 */
.L_x_7433:
        /* <DEDUP_REMOVED lines=33> */
.L_x_7436:
[----:B------:R-:W-:Y:S05]  /*28f0*/  BSYNC.RECONVERGENT B0 ;  /* 0x0000000000007941 */ /* 0x000fea0003800200 */
.L_x_7435:
        /* <DEDUP_REMOVED lines=33> */
.L_x_7438:
[----:B------:R-:W-:Y:S05]  /*2b10*/  BSYNC.RECONVERGENT B0 ;  /* 0x0000000000007941 */ /* 0x000fea0003800200 */
.L_x_7437:
        /* <DEDUP_REMOVED lines=33> */
.L_x_7440:
[----:B------:R-:W-:Y:S05]  /*2d30*/  BSYNC.RECONVERGENT B0 ;  /* 0x0000000000007941 */ /* 0x000fea0003800200 */
.L_x_7439:
        /* <DEDUP_REMOVED lines=33> */
.L_x_7442:
[----:B------:R-:W-:Y:S05]  /*2f50*/  BSYNC.RECONVERGENT B0 ;  /* 0x0000000000007941 */ /* 0x000fea0003800200 */
.L_x_7441:
        /* <DEDUP_REMOVED lines=33> */
.L_x_7444:
[----:B------:R-:W-:Y:S05]  /*3170*/  BSYNC.RECONVERGENT B0 ;  /* 0x0000000000007941 */ /* 0x000fea0003800200 */
.L_x_7443:
        /* <DEDUP_REMOVED lines=33> */
.L_x_7446:
[----:B------:R-:W-:Y:S05]  /*3390*/  BSYNC.RECONVERGENT B0 ;  /* 0x0000000000007941 */ /* 0x000fea0003800200 */
.L_x_7445:
        /* <DEDUP_REMOVED lines=33> */
.L_x_7448:
[----:B------:R-:W-:Y:S05]  /*35b0*/  BSYNC.RECONVERGENT B0 ;  /* 0x0000000000007941 */ /* 0x000fea0003800200 */
.L_x_7447:
        /* <DEDUP_REMOVED lines=33> */
.L_x_7450:
[----:B------:R-:W-:Y:S05]  /*37d0*/  BSYNC.RECONVERGENT B0 ;  /* 0x0000000000007941 */ /* 0x000fea0003800200 */
.L_x_7449:
        /* <DEDUP_REMOVED lines=33> */
.L_x_7452:
[----:B------:R-:W-:Y:S05]  /*39f0*/  BSYNC.RECONVERGENT B0 ;  /* 0x0000000000007941 */ /* 0x000fea0003800200 */
.L_x_7451:
        /* <DEDUP_REMOVED lines=33> */
.L_x_7454:
[----:B------:R-:W-:Y:S05]  /*3c10*/  BSYNC.RECONVERGENT B0 ;  /* 0x0000000000007941 */ /* 0x000fea0003800200 */
.L_x_7453:
        /* <DEDUP_REMOVED lines=33> */
.L_x_7456:
[----:B------:R-:W-:Y:S05]  /*3e30*/  BSYNC.RECONVERGENT B0 ;  /* 0x0000000000007941 */ /* 0x000fea0003800200 */
.L_x_7455:
        /* <DEDUP_REMOVED lines=33> */
.L_x_7458:
[----:B------:R-:W-:Y:S05]  /*4050*/  BSYNC.RECONVERGENT B0 ;  /* 0x0000000000007941 */ /* 0x000fea0003800200 */
.L_x_7457:
        /* <DEDUP_REMOVED lines=33> */
.L_x_7460:
[----:B------:R-:W-:Y:S05]  /*4270*/  BSYNC.RECONVERGENT B0 ;  /* 0x0000000000007941 */ /* 0x000fea0003800200 */
.L_x_7459:
[----:B------:R-:W0:Y:S01]  /*4280*/  LDCU.128 UR8, c[0x0][0x410] ;  /* 0x00008200ff0877ac */ /* 0x000e220008000c00 */
[----:B------:R-:W-:Y:S01]  /*4290*/  P2R R129, PR, RZ, 0x1 ;  /* 0x00000001ff817803 */ /* 0x000fe20000000000 */
[----:B------:R-:W1:Y:S01]  /*42a0*/  LDS.U16 R107, [R48] ;  /* 0x00000000306b7984 */ /* 0x000e620000000400 */
[----:B------:R-:W-:Y:S01]  /*42b0*/  ISETP.NE.AND P0, PT, R93, RZ, PT ;  /* 0x000000ff5d00720c */ /* 0x000fe20003f05270 */
[----:B------:R-:W-:Y:S01]  /*42c0*/  UMOV UR7, URZ ;  /* 0x000000ff00077c82 */ /* 0x000fe20008000000 */
[----:B------:R-:W-:Y:S01]  /*42d0*/  PRMT R79, RZ, 0x7610, R79 ;  /* 0x00007610ff4f7816 */ /* 0x000fe2000000004f */
        /* <DEDUP_REMOVED lines=30> */
[----:B------:R-:W5:Y:S01]  /*44c0*/  LDCU.128 UR8, c[0x0][0x420] ;  /* 0x00008400ff0877ac */ /* 0x000f620008000c00 */
[----:B------:R-:W-:Y:S01]  /*44d0*/  P2R R131, PR, RZ, 0x4 ;  /* 0x00000004ff837803 */ /* 0x000fe20000000000 */
[----:B------:R-:W2:Y:S01]  /*44e0*/  LDS.U16 R72, [R48+0x16] ;  /* 0x0000160030487984 */ /* 0x000ea20000000400 */
[----:B------:R-:W-:-:S02]  /*44f0*/  ISETP.NE.AND P2, PT, R96, RZ, PT ;  /* 0x000000ff6000720c */ /* 0x000fc40003f45270 */
[----:B------:R-:W-:Y:S01]  /*4500*/  P2R R133, PR, RZ, 0x8 ;  /* 0x00000008ff857803 */ /* 0x000fe20000000000 */
[----:B------:R-:W-:Y:S01]  /*4510*/  LDS.U16 R71, [R48+0x18] ;  /* 0x0000180030477984 */ /* 0x000fe20000000400 */
[----:B------:R-:W-:Y:S02]  /*4520*/  ISETP.NE.AND P3, PT, R97, RZ, PT ;  /* 0x000000ff6100720c */ /* 0x000fe40003f65270 */
[----:B------:R-:W-:Y:S02]  /*4530*/  P2R R135, PR, RZ, 0x10 ;  /* 0x00000010ff877803 */ /* 0x000fe40000000000 */
[----:B------:R-:W-:Y:S02]  /*4540*/  ISETP.NE.AND P4, PT, R99, RZ, PT ;  /* 0x000000ff6300720c */ /* 0x000fe40003f85270 */
        /* <DEDUP_REMOVED lines=25> */
[----:B----4-:R-:W-:-:S02]  /*46e0*/  SHF.L.U32 R132, R132, 0x10, RZ ;  /* 0x0000001084847819 */ /* 0x010fc400000006ff */
[----:B------:R-:W-:Y:S02]  /*46f0*/  SHF.L.U32 R120, R120, 0x10, RZ ;  /* 0x0000001078787819 */ /* 0x000fe400000006ff */
[----:B0-----:R-:W-:Y:S01]  /*4700*/  SHF.L.U32 R134, R134, 0x10, RZ ;  /* 0x0000001086867819 */ /* 0x001fe200000006ff */
[----:B--2---:R-:W-:Y:S01]  /*4710*/  IMAD.U32 R72, R72, 0x10000, RZ ;  /* 0x0001000048487824 */ /* 0x004fe200078e00ff */
[----:B------:R-:W0:Y:S01]  /*4720*/  LDCU.64 UR10, c[0x0][0x508] ;  /* 0x0000a100ff0a77ac */ /* 0x000e220008000a00 */
        /* <DEDUP_REMOVED lines=55> */
[----:B---3--:R-:W-:Y:S04]  /*4aa0*/  STS.U16 [R32], R79 ;  /* 0x0000004f20007388 */ /* 0x008fe80000000400 */
[----:B----4-:R-:W-:Y:S04]  /*4ab0*/  STS.U16 [R33+0x40], R88 ;  /* 0x0000405821007388 */ /* 0x010fe80000000400 */
[----:B-----5:R-:W-:Y:S04]  /*4ac0*/  STS.U16 [R34+0x80], R83 ;  /* 0x0000805322007388 */ /* 0x020fe80000000400 */
[----:B--2---:R-:W-:Y:S04]  /*4ad0*/  STS.U16 [R35+0xc0], R92 ;  /* 0x0000c05c23007388 */ /* 0x004fe80000000400 */
[----:B------:R1:W-:Y:S04]  /*4ae0*/  STS.U16 [R36+0x100], R101 ;  /* 0x0001006524007388 */ /* 0x0003e80000000400 */
[----:B------:R-:W-:Y:S04]  /*4af0*/  STS.U16 [R37+0x140], R100 ;  /* 0x0001406425007388 */ /* 0x000fe80000000400 */
[----:B------:R-:W-:Y:S04]  /*4b00*/  STS.U16 [R38+0x180], R103 ;  /* 0x0001806726007388 */ /* 0x000fe80000000400 */
[----:B------:R2:W-:Y:S04]  /*4b10*/  STS.U16 [R39+0x1c0], R114 ;  /* 0x0001c07227007388 */ /* 0x0005e80000000400 */
[----:B------:R-:W-:Y:S04]  /*4b20*/  STS.U16 [R40+0x200], R105 ;  /* 0x0002006928007388 */ /* 0x000fe80000000400 */
[----:B------:R3:W-:Y:S04]  /*4b30*/  STS.U16 [R41+0x240], R116 ;  /* 0x0002407429007388 */ /* 0x0007e80000000400 */
        /* <DEDUP_REMOVED lines=8> */
[----:B------:R-:W0:Y:S04]  /*4bc0*/  LDS.U16 R80, [R48+0x2] ;  /* 0x0000020030507984 */ /* 0x000e280000000400 */
[----:B------:R-:W-:Y:S04]  /*4bd0*/  LDS.U16 R81, [R48+0x4] ;  /* 0x0000040030517984 */ /* 0x000fe80000000400 */
[----:B------:R-:W-:Y:S04]  /*4be0*/  LDS.U16 R83, [R48+0x6] ;  /* 0x0000060030537984 */ /* 0x000fe80000000400 */
[----:B------:R-:W0:Y:S04]  /*4bf0*/  LDS.U16 R85, [R48+0x8] ;  /* 0x0000080030557984 */ /* 0x000e280000000400 */
        /* <DEDUP_REMOVED lines=8> */
[----:B------:R-:W0:Y:S04]  /*4c80*/  LDS.U16 R97, [R48+0x1a] ;  /* 0x00001a0030617984 */ /* 0x000e280000000400 */
[----:B------:R-:W0:Y:S04]  /*4c90*/  LDS.U16 R99, [R48+0x1c] ;  /* 0x00001c0030637984 */ /* 0x000e280000000400 */
[----:B------:R-:W0:Y:S01]  /*4ca0*/  LDS.U16 R100, [R48+0x1e] ;  /* 0x00001e0030647984 */ /* 0x000e220000000400 */
[----:B------:R-:W-:Y:S01]  /*4cb0*/  BAR.SYNC.DEFER_BLOCKING 0x0 ;  /* 0x0000000000007b1d */ /* 0x000fe20000010000 */
[----:B-1----:R-:W-:-:S02]  /*4cc0*/  PRMT R101, RZ, 0x7610, R101 ;  /* 0x00007610ff657816 */ /* 0x002fc40000000065 */
[----:B--2---:R-:W-:-:S04]  /*4cd0*/  PRMT R114, RZ, 0x7610, R114 ;  /* 0x00007610ff727816 */ /* 0x004fc80000000072 */
[----:B------:R-:W2:Y:S01]  /*4ce0*/  @!P5 LDG.E.U16 R101, desc[UR24][R68.64] ;  /* 0x000000184465d981 */ /* 0x000ea2000c1e1500 */
[----:B------:R-:W-:Y:S02]  /*4cf0*/  ISETP.NE.AND P5, PT, R121, RZ, PT ;  /* 0x000000ff7900720c */ /* 0x000fe40003fa5270 */
[----:B------:R-:W-:Y:S01]  /*4d00*/  PRMT R103, RZ, 0x7610, R103 ;  /* 0x00007610ff677816 */ /* 0x000fe20000000067 */
[----:B------:R-:W2:Y:S01]  /*4d10*/  @!P2 LDG.E.U16 R136, desc[UR24][R68.64+0x340] ;  /* 0x000340184488a981 */ /* 0x000ea2000c1e1500 */
[----:B---3--:R-:W-:Y:S02]  /*4d20*/  PRMT R116, RZ, 0x7610, R116 ;  /* 0x00007610ff747816 */ /* 0x008fe40000000074 */
[----:B------:R-:W-:Y:S01]  /*4d30*/  PRMT R105, RZ, 0x7610, R105 ;  /* 0x00007610ff697816 */ /* 0x000fe20000000069 */
[----:B------:R-:W3:Y:S06]  /*4d40*/  @!P4 LDG.E.U16 R138, desc[UR24][R68.64+0x3c0] ;  /* 0x0003c018448ac981 */ /* 0x000eec000c1e1500 */
[----:B------:R-:W3:Y:S01]  /*4d50*/  @!P5 LDG.E.U16 R114, desc[UR24][R68.64+0x40] ;  /* 0x000040184472d981 */ /* 0x000ee2000c1e1500 */
[----:B------:R-:W-:-:S13]  /*4d60*/  ISETP.NE.AND P5, PT, R123, RZ, PT ;  /* 0x000000ff7b00720c */ /* 0x000fda0003fa5270 */
[----:B------:R-:W3:Y:S01]  /*4d70*/  @!P5 LDG.E.U16 R103, desc[UR24][R68.64+0x80] ;  /* 0x000080184467d981 */ /* 0x000ee2000c1e1500 */
[----:B------:R-:W-:-:S13]  /*4d80*/  ISETP.NE.AND P5, PT, R125, RZ, PT ;  /* 0x000000ff7d00720c */ /* 0x000fda0003fa5270 */
        /* <DEDUP_REMOVED lines=14> */
[----:B0-----:R-:W-:Y:S02]  /*4e70*/  PRMT R128, RZ, 0x7610, R128 ;  /* 0x00007610ff807816 */ /* 0x001fe40000000080 */
[----:B------:R-:W-:Y:S02]  /*4e80*/  PRMT R117, RZ, 0x7610, R117 ;  /* 0x00007610ff757816 */ /* 0x000fe40000000075 */
[----:B------:R-:W-:Y:S02]  /*4e90*/  PRMT R130, RZ, 0x7610, R130 ;  /* 0x00007610ff827816 */ /* 0x000fe40000000082 */
[----:B------:R-:W-:Y:S02]  /*4ea0*/  PRMT R121, RZ, 0x7610, R121 ;  /* 0x00007610ff797816 */ /* 0x000fe40000000079 */
[----:B------:R-:W-:Y:S01]  /*4eb0*/  PRMT R123, RZ, 0x7610, R123 ;  /* 0x00007610ff7b7816 */ /* 0x000fe2000000007b */
[----:B------:R-:W5:Y:S04]  /*4ec0*/  @!P6 LDG.E.U16 R117, desc[UR24][R68.64+0x280] ;  /* 0x000280184475e981 */ /* 0x000f68000c1e1500 */
[----:B------:R-:W5:Y:S01]  /*4ed0*/  @!P5 LDG.E.U16 R115, desc[UR24][R68.64+0x200] ;  /* 0x000200184473d981 */ /* 0x000f62000c1e1500 */
[----:B------:R-:W-:-:S03]  /*4ee0*/  ISETP.NE.AND P5, PT, R135, RZ, PT ;  /* 0x000000ff8700720c */ /* 0x000fc60003fa5270 */
[----:B------:R-:W5:Y:S04]  /*4ef0*/  @!P0 LDG.E.U16 R130, desc[UR24][R68.64+0x2c0] ;  /* 0x0002c01844828981 */ /* 0x000f68000c1e1500 */
[----:B------:R-:W5:Y:S04]  /*4f00*/  @!P1 LDG.E.U16 R121, desc[UR24][R68.64+0x300] ;  /* 0x0003001844799981 */ /* 0x000f68000c1e1500 */
[----:B------:R-:W5:Y:S04]  /*4f10*/  @!P3 LDG.E.U16 R123, desc[UR24][R68.64+0x380] ;  /* 0x00038018447bb981 */ /* 0x000f68000c1e1500 */
[----:B------:R0:W5:Y:S01]  /*4f20*/  @!P5 LDG.E.U16 R128, desc[UR24][R68.64+0x240] ;  /* 0x000240184480d981 */ /* 0x000162000c1e1500 */
[----:B------:R-:W-:Y:S01]  /*4f30*/  SHF.L.U32 R80, R80, 0x10, RZ ;  /* 0x0000001050507819 */ /* 0x000fe200000006ff */
[----:B------:R-:W-:-:S04]  /*4f40*/  IMAD.U32 R79, R79, 0x10000, RZ ;  /* 0x000100004f4f7824 */ /* 0x000fc800078e00ff */
[----:B------:R-:W-:Y:S01]  /*4f50*/  FMUL.FTZ R127, R80, -1.4426950216293334961 ;  /* 0xbfb8aa3b507f7820 */ /* 0x000fe20000410000 */
[----:B0-----:R-:W-:Y:S01]  /*4f60*/  SHF.L.U32 R68, R85, 0x10, RZ ;  /* 0x0000001055447819 */ /* 0x001fe200000006ff */
[----:B------:R-:W-:Y:S01]  /*4f70*/  IMAD.U32 R85, R88, 0x10000, RZ ;  /* 0x0001000058557824 */ /* 0x000fe200078e00ff */
[----:B------:R-:W-:Y:S02]  /*4f80*/  SHF.L.U32 R88, R91, 0x10, RZ ;  /* 0x000000105b587819 */ /* 0x000fe400000006ff */
[----:B------:R-:W-:Y:S01]  /*4f90*/  SHF.L.U32 R91, R93, 0x10, RZ ;  /* 0x000000105d5b7819 */ /* 0x000fe200000006ff */
[----:B------:R-:W-:Y:S01]  /*4fa0*/  IMAD.U32 R93, R96, 0x10000, RZ ;  /* 0x00010000605d7824 */ /* 0x000fe200078e00ff */
[----:B------:R-:W-:Y:S02]  /*4fb0*/  SHF.L.U32 R96, R97, 0x10, RZ ;  /* 0x0000001061607819 */ /* 0x000fe400000006ff */
[----:B------:R-:W-:Y:S01]  /*4fc0*/  SHF.L.U32 R97, R99, 0x10, RZ ;  /* 0x0000001063617819 */ /* 0x000fe200000006ff */
[----:B------:R-:W-:Y:S01]  /*4fd0*/  IMAD.U32 R99, R100, 0x10000, RZ ;  /* 0x0001000064637824 */ /* 0x000fe200078e00ff */
[----:B------:R-:W-:Y:S01]  /*4fe0*/  MUFU.EX2 R127, R127 ;  /* 0x0000007f007f7308 */ /* 0x000fe20000000800 */
[----:B------:R-:W-:Y:S01]  /*4ff0*/  FMUL.FTZ R125, R79, -1.4426950216293334961 ;  /* 0xbfb8aa3b4f7d7820 */ /* 0x000fe20000410000 */
[----:B------:R-:W-:-:S06]  /*5000*/  SHF.L.U32 R81, R81, 0x10, RZ ;  /* 0x0000001051517819 */ /* 0x000fcc00000006ff */
[----:B------:R-:W0:Y:S01]  /*5010*/  MUFU.EX2 R125, R125 ;  /* 0x0000007d007d7308 */ /* 0x000e220000000800 */
[----:B------:R-:W-:Y:S01]  /*5020*/  FMUL.FTZ R129, R81, -1.4426950216293334961 ;  /* 0xbfb8aa3b51817820 */ /* 0x000fe20000410000 */
[----:B------:R-:W-:Y:S01]  /*5030*/  IMAD.U32 R83, R83, 0x10000, RZ ;  /* 0x0001000053537824 */ /* 0x000fe200078e00ff */
[----:B------:R-:W-:Y:S02]  /*5040*/  SHF.L.U32 R69, R87, 0x10, RZ ;  /* 0x0000001057457819 */ /* 0x000fe400000006ff */
[----:B------:R-:W-:-:S03]  /*5050*/  SHF.L.U32 R87, R89, 0x10, RZ ;  /* 0x0000001059577819 */ /* 0x000fc600000006ff */
[----:B------:R-:W1:Y:S01]  /*5060*/  MUFU.EX2 R129, R129 ;  /* 0x0000008100817308 */ /* 0x000e620000000800 */
[----:B------:R-:W-:Y:S01]  /*5070*/  FMUL.FTZ R131, R83, -1.4426950216293334961 ;  /* 0xbfb8aa3b53837820 */ /* 0x000fe20000410000 */
[----:B------:R-:W-:Y:S01]  /*5080*/  IMAD.U32 R89, R92, 0x10000, RZ ;  /* 0x000100005c597824 */ /* 0x000fe200078e00ff */
[----:B------:R-:W-:Y:S01]  /*5090*/  SHF.L.U32 R92, R95, 0x10, RZ ;  /* 0x000000105f5c7819 */ /* 0x000fe200000006ff */
[----:B0-----:R-:W-:-:S04]  /*50a0*/  FADD.FTZ R125, R125, 1 ;  /* 0x3f8000007d7d7421 */ /* 0x001fc80000010000 */
[----:B------:R-:W-:Y:S01]  /*50b0*/  MUFU.EX2 R131, R131 ;  /* 0x0000008300837308 */ /* 0x000fe20000000800 */
[----:B------:R-:W-:Y:S01]  /*50c0*/  FMUL.FTZ R95, R92, -1.4426950216293334961 ;  /* 0xbfb8aa3b5c5f7820 */ /* 0x000fe20000410000 */
[----:B------:R-:W-:Y:S01]  /*50d0*/  FMUL.FTZ R135, R69, -1.4426950216293334961 ;  /* 0xbfb8aa3b45877820 */ /* 0x000fe20000410000 */
[----:B------:R-:W-:Y:S01]  /*50e0*/  FMUL.FTZ R133, R68, -1.4426950216293334961 ;  /* 0xbfb8aa3b44857820 */ /* 0x000fe20000410000 */
[----:B------:R-:W-:-:S04]  /*50f0*/  FMUL.FTZ R140, R88, -1.4426950216293334961 ;  /* 0xbfb8aa3b588c7820 */ /* 0x000fc80000410000 */
[----:B------:R0:W-:Y:S01]  /*5100*/  MUFU.EX2 R143, R95 ;  /* 0x0000005f008f7308 */ /* 0x0001e20000000800 */
[----:B------:R-:W-:Y:S01]  /*5110*/  FMUL.FTZ R137, R85, -1.4426950216293334961 ;  /* 0xbfb8aa3b55897820 */ /* 0x000fe20000410000 */
[----:B0-----:R-:W-:-:S06]  /*5120*/  FMUL.FTZ R95, R99, -1.4426950216293334961 ;  /* 0xbfb8aa3b635f7820 */ /* 0x001fcc0000410000 */
[----:B------:R-:W-:Y:S08]  /*5130*/  MUFU.EX2 R135, R135 ;  /* 0x0000008700877308 */ /* 0x000ff00000000800 */
[----:B------:R-:W-:Y:S01]  /*5140*/  MUFU.EX2 R155, R95 ;  /* 0x0000005f009b7308 */ /* 0x000fe20000000800 */
[----:B------:R-:W-:Y:S01]  /*5150*/  FMUL.FTZ R145, R96, -1.4426950216293334961 ;  /* 0xbfb8aa3b60917820 */ /* 0x000fe20000410000 */
[----:B------:R-:W-:-:S06]  /*5160*/  FMUL.FTZ R139, R87, -1.4426950216293334961 ;  /* 0xbfb8aa3b578b7820 */ /* 0x000fcc0000410000 */
[----:B------:R-:W-:Y:S08]  /*5170*/  MUFU.EX2 R133, R133 ;  /* 0x0000008500857308 */ /* 0x000ff00000000800 */
[----:B------:R-:W-:Y:S08]  /*5180*/  MUFU.EX2 R140, R140 ;  /* 0x0000008c008c7308 */ /* 0x000ff00000000800 */
[----:B------:R-:W-:Y:S01]  /*5190*/  MUFU.EX2 R137, R137 ;  /* 0x0000008900897308 */ /* 0x000fe20000000800 */
[----:B--2---:R-:W-:Y:S04]  /*51a0*/  STS.U16 [R32], R101 ;  /* 0x0000006520007388 */ /* 0x004fe80000000400 */
[----:B---3--:R-:W-:Y:S04]  /*51b0*/  STS.U16 [R33+0x40], R114 ;  /* 0x0000407221007388 */ /* 0x008fe80000000400 */
[----:B------:R-:W-:Y:S04]  /*51c0*/  STS.U16 [R34+0x80], R103 ;  /* 0x0000806722007388 */ /* 0x000fe80000000400 */
[----:B------:R-:W-:Y:S04]  /*51d0*/  STS.U16 [R35+0xc0], R116 ;  /* 0x0000c07423007388 */ /* 0x000fe80000000400 */
[----:B----4-:R0:W-:Y:S04]  /*51e0*/  STS.U16 [R36+0x100], R105 ;  /* 0x0001006924007388 */ /* 0x0101e80000000400 */
[----:B------:R-:W-:Y:S04]  /*51f0*/  STS.U16 [R37+0x140], R124 ;  /* 0x0001407c25007388 */ /* 0x000fe80000000400 */
        /* <DEDUP_REMOVED lines=11> */
[----:B------:R-:W3:Y:S01]  /*52b0*/  LDS.U16 R100, [R48] ;  /* 0x0000000030647984 */ /* 0x000ee20000000400 */
[----:B0-----:R-:W-:-:S03]  /*52c0*/  FADD.FTZ R105, R127, 1 ;  /* 0x3f8000007f697421 */ /* 0x001fc60000010000 */
[----:B------:R-:W0:Y:S03]  /*52d0*/  LDS.U16 R103, [R48+0x4] ;  /* 0x0000040030677984 */ /* 0x000e260000000400 */
[----:B------:R-:W4:Y:S01]  /*52e0*/  MUFU.RCP R105, R105 ;  /* 0x0000006900697308 */ /* 0x000f220000001000 */
[----:B------:R-:W5:Y:S04]  /*52f0*/  LDS.U16 R115, [R48+0x6] ;  /* 0x0000060030737984 */ /* 0x000f680000000400 */
[----:B------:R-:W5:Y:S03]  /*5300*/  LDS.U16 R101, [R48+0x2] ;  /* 0x0000020030657984 */ /* 0x000f660000000400 */
[----:B------:R2:W2:Y:S01]  /*5310*/  MUFU.RCP R114, R125 ;  /* 0x0000007d00727308 */ /* 0x0004a20000001000 */
[----:B------:R-:W5:Y:S01]  /*5320*/  LDS.U16 R121, [R48+0xa] ;  /* 0x00000a0030797984 */ /* 0x000f620000000400 */
[----:B-1----:R-:W-:-:S03]  /*5330*/  FADD.FTZ R116, R129, 1 ;  /* 0x3f80000081747421 */ /* 0x002fc60000010000 */
[----:B------:R-:W1:Y:S01]  /*5340*/  LDS.U16 R117, [R48+0x8] ;  /* 0x0000080030757984 */ /* 0x000e620000000400 */
[----:B----4-:R-:W-:-:S03]  /*5350*/  FADD.FTZ R95, -R105, 1 ;  /* 0x3f800000695f7421 */ /* 0x010fc60000010100 */
[----:B--2---:R-:W2:Y:S01]  /*5360*/  LDS.U16 R125, [R48+0xc] ;  /* 0x00000c00307d7984 */ /* 0x004ea20000000400 */
[----:B------:R-:W4:Y:S01]  /*5370*/  MUFU.RCP R116, R116 ;  /* 0x0000007400747308 */ /* 0x000f220000001000 */
[----:B------:R-:W-:Y:S01]  /*5380*/  FFMA.FTZ R123, R80, R95, 1 ;  /* 0x3f800000507b7423 */ /* 0x000fe2000001005f */
[----:B------:R-:W-:Y:S01]  /*5390*/  FADD.FTZ R124, R131, 1 ;  /* 0x3f800000837c7421 */ /* 0x000fe20000010000 */
[----:B------:R-:W2:Y:S01]  /*53a0*/  LDS.U16 R129, [R48+0xe] ;  /* 0x00000e0030817984 */ /* 0x000ea20000000400 */
[----:B------:R-:W-:-:S04]  /*53b0*/  FADD.FTZ R136, -R114, 1 ;  /* 0x3f80000072887421 */ /* 0x000fc80000010100 */
[----:B------:R0:W-:Y:S01]  /*53c0*/  MUFU.EX2 R151, R145 ;  /* 0x0000009100977308 */ /* 0x0001e20000000800 */
[----:B------:R-:W-:Y:S01]  /*53d0*/  FADD.FTZ R126, R135, 1 ;  /* 0x3f800000877e7421 */ /* 0x000fe20000010000 */
[----:B------:R-:W-:Y:S01]  /*53e0*/  FMUL.FTZ R142, R91, -1.4426950216293334961 ;  /* 0xbfb8aa3b5b8e7820 */ /* 0x000fe20000410000 */
[----:B------:R-:W-:-:S05]  /*53f0*/  FADD.FTZ R109, R133, 1 ;  /* 0x3f800000856d7421 */ /* 0x000fca0000010000 */
[----:B------:R-:W-:Y:S01]  /*5400*/  MUFU.EX2 R139, R139 ;  /* 0x0000008b008b7308 */ /* 0x000fe20000000800 */
[----:B---3--:R-:W-:Y:S01]  /*5410*/  SHF.L.U32 R100, R100, 0x10, RZ ;  /* 0x0000001064647819 */ /* 0x008fe200000006ff */
[----:B------:R-:W-:Y:S01]  /*5420*/  FFMA.FTZ R136, R79, R136, 1 ;  /* 0x3f8000004f887423 */ /* 0x000fe20000010088 */
[----:B------:R-:W-:Y:S01]  /*5430*/  FADD.FTZ R128, R137, 1 ;  /* 0x3f80000089807421 */ /* 0x000fe20000010000 */
[----:B------:R-:W-:Y:S01]  /*5440*/  FMUL.FTZ R144, R93, -1.4426950216293334961 ;  /* 0xbfb8aa3b5d907820 */ /* 0x000fe20000410000 */
[----:B------:R-:W-:Y:S01]  /*5450*/  FMUL.FTZ R141, R89, -1.4426950216293334961 ;  /* 0xbfb8aa3b598d7820 */ /* 0x000fe20000410000 */
[----:B------:R-:W-:Y:S01]  /*5460*/  FMUL.FTZ R95, R107, R100 ;  /* 0x000000646b5f7220 */ /* 0x000fe20000410000 */
[----:B------:R-:W-:Y:S01]  /*5470*/  FMUL.FTZ R147, R97, -1.4426950216293334961 ;  /* 0xbfb8aa3b61937820 */ /* 0x000fe20000410000 */
[----:B------:R-:W-:Y:S02]  /*5480*/  LDS.U16 R152, [R48+0x18] ;  /* 0x0000180030987984 */ /* 0x000fe40000000400 */
[----:B------:R-:W-:Y:S01]  /*5490*/  FMUL.FTZ R95, R114, R95 ;  /* 0x0000005f725f7220 */ /* 0x000fe20000410000 */
[----:B------:R-:W3:Y:S01]  /*54a0*/  MUFU.RCP R124, R124 ;  /* 0x0000007c007c7308 */ /* 0x000ee20000001000 */
[----:B------:R-:W-:Y:S02]  /*54b0*/  LDS.U16 R150, [R48+0x14] ;  /* 0x0000140030967984 */ /* 0x000fe40000000400 */
[----:B0-----:R-:W-:Y:S01]  /*54c0*/  FMUL.FTZ R145, R95, R136 ;  /* 0x000000885f917220 */ /* 0x001fe20000410000 */
[----:B------:R-:W-:-:S02]  /*54d0*/  IMAD.U32 R136, R94, 0x10000, RZ ;  /* 0x000100005e887824 */ /* 0x000fc400078e00ff */
[----:B------:R-:W0:Y:S01]  /*54e0*/  LDS.U16 R94, [R48+0x10] ;  /* 0x00001000305e7984 */ /* 0x000e220000000400 */
[----:B------:R-:W-:Y:S02]  /*54f0*/  IMAD.U32 R103, R103, 0x10000, RZ ;  /* 0x0001000067677824 */ /* 0x000fe400078e00ff */
[----:B------:R-:W-:Y:S01]  /*5500*/  FADD.FTZ R131, R140, 1 ;  /* 0x3f8000008c837421 */ /* 0x000fe20000010000 */
[----:B----4-:R-:W-:Y:S01]  /*5510*/  FADD.FTZ R140, -R116, 1 ;  /* 0x3f800000748c7421 */ /* 0x010fe20000010100 */
[----:B------:R-:W-:Y:S01]  /*5520*/  FMUL.FTZ R127, R122, R103 ;  /* 0x000000677a7f7220 */ /* 0x000fe20000410000 */
[----:B------:R-:W4:Y:S02]  /*5530*/  MUFU.RCP R126, R126 ;  /* 0x0000007e007e7308 */ /* 0x000f240000001000 */
[----:B------:R-:W-:Y:S01]  /*5540*/  FFMA.FTZ R140, R81, R140, 1 ;  /* 0x3f800000518c7423 */ /* 0x000fe2000001008c */
[----:B-----5:R-:W-:Y:S01]  /*5550*/  SHF.L.U32 R115, R115, 0x10, RZ ;  /* 0x0000001073737819 */ /* 0x020fe200000006ff */
[----:B------:R-:W-:Y:S01]  /*5560*/  FMUL.FTZ R127, R116, R127 ;  /* 0x0000007f747f7220 */ /* 0x000fe20000410000 */
[----:B------:R-:W-:-:S03]  /*5570*/  SHF.L.U32 R101, R101, 0x10, RZ ;  /* 0x0000001065657819 */ /* 0x000fc600000006ff */
[----:B------:R-:W5:Y:S01]  /*5580*/  MUFU.EX2 R142, R142 ;  /* 0x0000008e008e7308 */ /* 0x000f620000000800 */
[----:B------:R-:W-:Y:S01]  /*5590*/  FMUL.FTZ R95, R127, R140 ;  /* 0x0000008c7f5f7220 */ /* 0x000fe20000410000 */
[----:B---3--:R-:W-:Y:S01]  /*55a0*/  FADD.FTZ R140, -R124, 1 ;  /* 0x3f8000007c8c7421 */ /* 0x008fe20000010100 */
[----:B------:R-:W-:-:S05]  /*55b0*/  FMUL.FTZ R127, R132, R115 ;  /* 0x00000073847f7220 */ /* 0x000fca0000410000 */
[----:B------:R-:W-:Y:S01]  /*55c0*/  MUFU.RCP R109, R109 ;  /* 0x0000006d006d7308 */ /* 0x000fe20000001000 */
[----:B------:R-:W-:Y:S01]  /*55d0*/  FADD.FTZ R130, R139, 1 ;  /* 0x3f8000008b827421 */ /* 0x000fe20000010000 */
[----:B------:R-:W-:Y:S01]  /*55e0*/  FMUL.FTZ R138, R120, R101 ;  /* 0x00000065788a7220 */ /* 0x000fe20000410000 */
[----:B------:R-:W-:-:S05]  /*55f0*/  FFMA.FTZ R140, R83, R140, 1 ;  /* 0x3f800000538c7423 */ /* 0x000fca000001008c */
[----:B------:R-:W3:Y:S01]  /*5600*/  MUFU.RCP R128, R128 ;  /* 0x0000008000807308 */ /* 0x000ee20000001000 */
[----:B------:R-:W-:Y:S01]  /*5610*/  FMUL.FTZ R127, R124, R127 ;  /* 0x0000007f7c7f7220 */ /* 0x000fe20000410000 */
[----:B------:R-:W-:Y:S02]  /*5620*/  IMAD.U32 R121, R121, 0x10000, RZ ;  /* 0x0001000079797824 */ /* 0x000fe400078e00ff */
[----:B------:R-:W-:Y:S01]  /*5630*/  FMUL.FTZ R138, R105, R138 ;  /* 0x0000008a698a7220 */ /* 0x000fe20000410000 */
[----:B-1----:R-:W-:Y:S01]  /*5640*/  SHF.L.U32 R117, R117, 0x10, RZ ;  /* 0x0000001075757819 */ /* 0x002fe200000006ff */
[----:B------:R-:W-:Y:S02]  /*5650*/  FMUL.FTZ R162, R127, R140 ;  /* 0x0000008c7fa27220 */ /* 0x000fe40000410000 */
[----:B------:R-:W1:Y:S01]  /*5660*/  MUFU.EX2 R149, R144 ;  /* 0x0000009000957308 */ /* 0x000e620000000800 */
[----:B------:R-:W-:Y:S01]  /*5670*/  SHF.L.U32 R127, R84, 0x10, RZ ;  /* 0x00000010547f7819 */ /* 0x000fe200000006ff */
[----:B----4-:R-:W-:Y:S01]  /*5680*/  FADD.FTZ R148, -R126, 1 ;  /* 0x3f8000007e947421 */ /* 0x010fe20000010100 */
[----:B------:R-:W-:Y:S01]  /*5690*/  FMUL.FTZ R133, R136, R121 ;  /* 0x0000007988857220 */ /* 0x000fe20000410000 */
[----:B--2---:R-:W-:Y:S01]  /*56a0*/  SHF.L.U32 R84, R125, 0x10, RZ ;  /* 0x000000107d547819 */ /* 0x004fe200000006ff */
[----:B------:R-:W-:Y:S01]  /*56b0*/  FMUL.FTZ R158, R138, R123 ;  /* 0x0000007b8a9e7220 */ /* 0x000fe20000410000 */
[----:B-----5:R-:W-:Y:S01]  /*56c0*/  FADD.FTZ R135, R142, 1 ;  /* 0x3f8000008e877421 */ /* 0x020fe20000010000 */
[----:B------:R-:W2:Y:S01]  /*56d0*/  LDS.U16 R139, [R48+0x16] ;  /* 0x00001600308b7984 */ /* 0x000ea20000000400 */
[----:B------:R-:W4:Y:S01]  /*56e0*/  MUFU.RCP R130, R130 ;  /* 0x0000008200827308 */ /* 0x000f220000001000 */
[----:B------:R-:W-:Y:S01]  /*56f0*/  FMUL.FTZ R142, R134, R117 ;  /* 0x00000075868e7220 */ /* 0x000fe20000410000 */
[----:B------:R-:W-:Y:S01]  /*5700*/  FFMA.FTZ R148, R69, R148, 1 ;  /* 0x3f80000045947423 */ /* 0x000fe20000010094 */
[----:B------:R-:W-:Y:S01]  /*5710*/  FMUL.FTZ R133, R126, R133 ;  /* 0x000000857e857220 */ /* 0x000fe20000410000 */
[----:B------:R-:W-:-:S04]  /*5720*/  FMUL.FTZ R125, R127, R84 ;  /* 0x000000547f7d7220 */ /* 0x000fc80000410000 */
[----:B------:R5:W-:Y:S01]  /*5730*/  MUFU.RCP R123, R131 ;  /* 0x00000083007b7308 */ /* 0x000be20000001000 */
[C---:B---3--:R-:W-:Y:S01]  /*5740*/  FADD.FTZ R140, -R128.reuse, 1 ;  /* 0x3f800000808c7421 */ /* 0x048fe20000010100 */
[----:B------:R-:W-:Y:S01]  /*5750*/  FMUL.FTZ R164, R133, R148 ;  /* 0x0000009485a47220 */ /* 0x000fe20000410000 */
[----:B------:R-:W-:Y:S01]  /*5760*/  FMUL.FTZ R133, R128, R125 ;  /* 0x0000007d80857220 */ /* 0x000fe20000410000 */
[----:B------:R-:W3:Y:S01]  /*5770*/  LDS.U16 R148, [R48+0x12] ;  /* 0x0000120030947984 */ /* 0x000ee20000000400 */
[----:B-----5:R-:W-:-:S03]  /*5780*/  FADD.FTZ R131, -R109, 1 ;  /* 0x3f8000006d837421 */ /* 0x020fc60000010100 */
[----:B------:R-:W5:Y:S01]  /*5790*/  MUFU.EX2 R141, R141 ;  /* 0x0000008d008d7308 */ /* 0x000f620000000800 */
[----:B------:R-:W-:Y:S01]  /*57a0*/  FFMA.FTZ R144, R68, R131, 1 ;  /* 0x3f80000044907423 */ /* 0x000fe20000010083 */
[----:B------:R-:W-:Y:S01]  /*57b0*/  FMUL.FTZ R131, R109, R142 ;  /* 0x0000008e6d837220 */ /* 0x000fe20000410000 */
[----:B------:R-:W-:Y:S01]  /*57c0*/  FFMA.FTZ R154, R85, R140, 1 ;  /* 0x3f800000559a7423 */ /* 0x000fe2000001008c */
[----:B------:R-:W-:Y:S01]  /*57d0*/  SHF.L.U32 R125, R129, 0x10, RZ ;  /* 0x00000010817d7819 */ /* 0x000fe200000006ff */
[----:B------:R-:W-:-:S03]  /*57e0*/  IMAD.U32 R140, R77, 0x10000, RZ ;  /* 0x000100004d8c7824 */ /* 0x000fc600078e00ff */
[----:B------:R1:W2:Y:S01]  /*57f0*/  MUFU.EX2 R153, R147 ;  /* 0x0000009300997308 */ /* 0x0002a20000000800 */
[----:B------:R-:W-:Y:S01]  /*5800*/  SHF.L.U32 R129, R76, 0x10, RZ ;  /* 0x000000104c817819 */ /* 0x000fe200000006ff */
[----:B0-----:R-:W-:Y:S02]  /*5810*/  IMAD.U32 R76, R94, 0x10000, RZ ;  /* 0x000100005e4c7824 */ /* 0x001fe400078e00ff */
[----:B-1----:R-:W-:Y:S01]  /*5820*/  FMUL.FTZ R147, R131, R144 ;  /* 0x0000009083937220 */ /* 0x002fe20000410000 */
[----:B------:R-:W-:Y:S01]  /*5830*/  FADD.FTZ R144, R149, 1 ;  /* 0x3f80000095907421 */ /* 0x000fe20000010000 */
[----:B------:R-:W-:Y:S01]  /*5840*/  FMUL.FTZ R149, R133, R154 ;  /* 0x0000009a85957220 */ /* 0x000fe20000410000 */
[----:B----4-:R-:W-:Y:S01]  /*5850*/  FADD.FTZ R154, -R130, 1 ;  /* 0x3f800000829a7421 */ /* 0x010fe20000010100 */
[----:B------:R-:W-:Y:S01]  /*5860*/  FMUL.FTZ R133, R140, R125 ;  /* 0x0000007d8c857220 */ /* 0x000fe20000410000 */
[----:B------:R-:W-:Y:S02]  /*5870*/  FMUL.FTZ R94, R129, R76 ;  /* 0x0000004c815e7220 */ /* 0x000fe40000410000 */
[----:B------:R-:W-:Y:S01]  /*5880*/  FFMA.FTZ R154, R87, R154, 1 ;  /* 0x3f800000579a7423 */ /* 0x000fe2000001009a */
[----:B------:R-:W-:Y:S01]  /*5890*/  FMUL.FTZ R133, R130, R133 ;  /* 0x0000008582857220 */ /* 0x000fe20000410000 */
[----:B-----5:R-:W-:Y:S01]  /*58a0*/  FADD.FTZ R138, R141, 1 ;  /* 0x3f8000008d8a7421 */ /* 0x020fe20000010000 */
[----:B------:R-:W-:Y:S01]  /*58b0*/  FADD.FTZ R131, R143, 1 ;  /* 0x3f8000008f837421 */ /* 0x000fe20000010000 */
[----:B------:R-:W-:Y:S01]  /*58c0*/  LDS.U16 R141, [R48+0x1c] ;  /* 0x00001c00308d7984 */ /* 0x000fe20000000400 */
[----:B------:R-:W-:Y:S01]  /*58d0*/  FMUL.FTZ R166, R133, R154 ;  /* 0x0000009a85a67220 */ /* 0x000fe20000410000 */
[----:B------:R-:W-:-:S02]  /*58e0*/  FMUL.FTZ R133, R123, R94 ;  /* 0x0000005e7b857220 */ /* 0x000fc40000410000 */
[----:B------:R-:W-:Y:S04]  /*58f0*/  LDS.U16 R143, [R48+0x1e] ;  /* 0x00001e00308f7984 */ /* 0x000fe80000000400 */
[----:B------:R-:W0:Y:S01]  /*5900*/  LDS.U16 R94, [R48+0x1a] ;  /* 0x00001a00305e7984 */ /* 0x000e220000000400 */
[----:B------:R1:W4:Y:S08]  /*5910*/  MUFU.RCP R142, R135 ;  /* 0x00000087008e7308 */ /* 0x0003300000001000 */
[----:B------:R-:W5:Y:S01]  /*5920*/  MUFU.RCP R131, R131 ;  /* 0x0000008300837308 */ /* 0x000f620000001000 */
[----:B-1----:R-:W-:-:S07]  /*5930*/  FADD.FTZ R135, -R123, 1 ;  /* 0x3f8000007b877421 */ /* 0x002fce0000010100 */
[----:B------:R-:W1:Y:S01]  /*5940*/  MUFU.RCP R138, R138 ;  /* 0x0000008a008a7308 */ /* 0x000e620000001000 */
[----:B------:R-:W-:Y:S01]  /*5950*/  FFMA.FTZ R156, R88, R135, 1 ;  /* 0x3f800000589c7423 */ /* 0x000fe20000010087 */
[----:B------:R-:W-:Y:S01]  /*5960*/  FADD.FTZ R77, R151, 1 ;  /* 0x3f800000974d7421 */ /* 0x000fe20000010000 */
[----:B--2---:R-:W-:-:S05]  /*5970*/  FADD.FTZ R153, R153, 1 ;  /* 0x3f80000099997421 */ /* 0x004fca0000010000 */
[----:B------:R-:W2:Y:S01]  /*5980*/  MUFU.RCP R144, R144 ;  /* 0x0000009000907308 */ /* 0x000ea20000001000 */
[----:B------:R-:W-:Y:S01]  /*5990*/  FADD.FTZ R155, R155, 1 ;  /* 0x3f8000009b9b7421 */ /* 0x000fe20000010000 */
[----:B------:R-:W-:Y:S01]  /*59a0*/  FMUL.FTZ R151, R133, R156 ;  /* 0x0000009c85977220 */ /* 0x000fe20000410000 */
[----:B------:R-:W-:Y:S01]  /*59b0*/  SHF.L.U32 R137, R71, 0x10, RZ ;  /* 0x0000001047897819 */ /* 0x000fe200000006ff */
[----:B----4-:R-:W-:Y:S01]  /*59c0*/  FADD.FTZ R168, -R142, 1 ;  /* 0x3f8000008ea87421 */ /* 0x010fe20000010100 */
[----:B------:R-:W-:Y:S01]  /*59d0*/  SHF.L.U32 R139, R139, 0x10, RZ ;  /* 0x000000108b8b7819 */ /* 0x000fe200000006ff */
[----:B-----5:R-:W-:Y:S01]  /*59e0*/  FADD.FTZ R71, -R131, 1 ;  /* 0x3f80000083477421 */ /* 0x020fe20000010100 */
[----:B------:R-:W-:Y:S02]  /*59f0*/  SHF.L.U32 R133, R75, 0x10, RZ ;  /* 0x000000104b857819 */ /* 0x000fe400000006ff */
[----:B---3--:R-:W-:Y:S01]  /*5a00*/  SHF.L.U32 R148, R148, 0x10, RZ ;  /* 0x0000001094947819 */ /* 0x008fe200000006ff */
[----:B------:R-:W3:Y:S01]  /*5a10*/  MUFU.RCP R77, R77 ;  /* 0x0000004d004d7308 */ /* 0x000ee20000001000 */
[----:B------:R-:W-:Y:S01]  /*5a20*/  FFMA.FTZ R170, R91, R168, 1 ;  /* 0x3f8000005baa7423 */ /* 0x000fe200000100a8 */
[----:B------:R-:W-:Y:S01]  /*5a30*/  FFMA.FTZ R172, R92, R71, 1 ;  /* 0x3f8000005cac7423 */ /* 0x000fe20000010047 */
[----:B------:R-:W-:Y:S01]  /*5a40*/  FMUL.FTZ R168, R72, R139 ;  /* 0x0000008b48a87220 */ /* 0x000fe20000410000 */
[----:B------:R-:W-:Y:S01]  /*5a50*/  SHF.L.U32 R135, R73, 0x10, RZ ;  /* 0x0000001049877819 */ /* 0x000fe200000006ff */
[----:B-1----:R-:W-:-:S03]  /*5a60*/  FADD.FTZ R160, -R138, 1 ;  /* 0x3f8000008aa07421 */ /* 0x002fc60000010100 */
[----:B------:R1:W4:Y:S01]  /*5a70*/  MUFU.RCP R154, R153 ;  /* 0x00000099009a7308 */ /* 0x0003220000001000 */
[----:B------:R-:W-:Y:S01]  /*5a80*/  SHF.L.U32 R152, R152, 0x10, RZ ;  /* 0x0000001098987819 */ /* 0x000fe200000006ff */
[----:B------:R-:W-:Y:S01]  /*5a90*/  FMUL.FTZ R71, R133, R148 ;  /* 0x0000009485477220 */ /* 0x000fe20000410000 */
[----:B------:R-:W-:-:S05]  /*5aa0*/  IMAD.U32 R150, R150, 0x10000, RZ ;  /* 0x0001000096967824 */ /* 0x000fca00078e00ff */
[----:B------:R-:W5:Y:S01]  /*5ab0*/  MUFU.RCP R156, R155 ;  /* 0x0000009b009c7308 */ /* 0x000f620000001000 */
[----:B------:R-:W-:Y:S01]  /*5ac0*/  FMUL.FTZ R75, R131, R168 ;  /* 0x000000a8834b7220 */ /* 0x000fe20000410000 */
[----:B------:R-:W-:Y:S01]  /*5ad0*/  FFMA.FTZ R160, R89, R160, 1 ;  /* 0x3f80000059a07423 */ /* 0x000fe200000100a0 */
[----:B------:R-:W-:Y:S01]  /*5ae0*/  FMUL.FTZ R71, R138, R71 ;  /* 0x000000478a477220 */ /* 0x000fe20000410000 */
[----:B--2---:R-:W-:Y:S01]  /*5af0*/  FADD.FTZ R174, -R144, 1 ;  /* 0x3f80000090ae7421 */ /* 0x004fe20000010100 */
[----:B------:R-:W-:Y:S01]  /*5b00*/  FMUL.FTZ R73, R135, R150 ;  /* 0x0000009687497220 */ /* 0x000fe20000410000 */
[----:B-1----:R-:W-:Y:S01]  /*5b10*/  FMUL.FTZ R153, R137, R152 ;  /* 0x0000009889997220 */ /* 0x002fe20000410000 */
[----:B------:R-:W-:Y:S01]  /*5b20*/  FMUL.FTZ R172, R75, R172 ;  /* 0x000000ac4bac7220 */ /* 0x000fe20000410000 */
[----:B------:R-:W-:Y:S01]  /*5b30*/  FMUL.FTZ R168, R71, R160 ;  /* 0x000000a047a87220 */ /* 0x000fe20000410000 */
[----:B------:R-:W-:Y:S01]  /*5b40*/  F2FP.BF16.F32.PACK_AB R75, R158, R145 ;  /* 0x000000919e4b723e */ /* 0x000fe200000010ff */
[----:B------:R-:W-:Y:S01]  /*5b50*/  BAR.SYNC.DEFER_BLOCKING 0x0 ;  /* 0x0000000000007b1d */ /* 0x000fe20000010000 */
[----:B------:R-:W-:Y:S01]  /*5b60*/  FFMA.FTZ R174, R93, R174, 1 ;  /* 0x3f8000005dae7423 */ /* 0x000fe200000100ae */
[----:B------:R-:W-:Y:S01]  /*5b70*/  FMUL.FTZ R73, R142, R73 ;  /* 0x000000498e497220 */ /* 0x000fe20000410000 */
[----:B------:R-:W-:Y:S01]  /*5b80*/  FMUL.FTZ R153, R144, R153 ;  /* 0x0000009990997220 */ /* 0x000fe20000410000 */
[----:B------:R-:W-:Y:S01]  /*5b90*/  IMAD.U32 R145, R70, 0x10000, RZ ;  /* 0x0001000046917824 */ /* 0x000fe200078e00ff */
[----:B------:R-:W-:Y:S01]  /*5ba0*/  SHF.L.U32 R158, R67, 0x10, RZ ;  /* 0x00000010439e7819 */ /* 0x000fe200000006ff */
[----:B0-----:R-:W-:Y:S01]  /*5bb0*/  IMAD.U32 R70, R94, 0x10000, RZ ;  /* 0x000100005e467824 */ /* 0x001fe200078e00ff */
[----:B------:R-:W-:-:S02]  /*5bc0*/  SHF.L.U32 R160, R65, 0x10, RZ ;  /* 0x0000001041a07819 */ /* 0x000fc400000006ff */
[----:B------:R-:W-:Y:S02]  /*5bd0*/  SHF.L.U32 R141, R141, 0x10, RZ ;  /* 0x000000108d8d7819 */ /* 0x000fe400000006ff */
[----:B------:R-:W-:Y:S01]  /*5be0*/  SHF.L.U32 R143, R143, 0x10, RZ ;  /* 0x000000108f8f7819 */ /* 0x000fe200000006ff */
[----:B------:R-:W-:Y:S01]  /*5bf0*/  FMUL.FTZ R73, R73, R170 ;  /* 0x000000aa49497220 */ /* 0x000fe20000410000 */
[----:B------:R-:W-:Y:S01]  /*5c00*/  FMUL.FTZ R153, R153, R174 ;  /* 0x000000ae99997220 */ /* 0x000fe20000410000 */
[----:B---3--:R-:W-:Y:S01]  /*5c10*/  FADD.FTZ R65, -R77, 1 ;  /* 0x3f8000004d417421 */ /* 0x008fe20000010100 */
[----:B----4-:R-:W-:Y:S01]  /*5c20*/  FADD.FTZ R170, -R154, 1 ;  /* 0x3f8000009aaa7421 */ /* 0x010fe20000010100 */
[----:B-----5:R-:W-:Y:S01]  /*5c30*/  FADD.FTZ R174, -R156, 1 ;  /* 0x3f8000009cae7421 */ /* 0x020fe20000010100 */
        /* <DEDUP_REMOVED lines=14> */
[----:B------:R-:W-:Y:S02]  /*5d20*/  F2FP.BF16.F32.PACK_AB R147, R164, R147 ;  /* 0x00000093a493723e */ /* 0x000fe400000010ff */
        /* <DEDUP_REMOVED lines=8> */
[----:B------:R-:W-:Y:S02]  /*5db0*/  PRMT R155, R147, 0x7632, R155 ;  /* 0x00007632939b7816 */ /* 0x000fe4000000009b */
[----:B------:R-:W-:Y:S01]  /*5dc0*/  PRMT R153, R67, 0x7632, R153 ;  /* 0x0000763243997816 */ /* 0x000fe20000000099 */
        /* <DEDUP_REMOVED lines=8> */
[----:B0-----:R-:W-:Y:S02]  /*5e50*/  PRMT R71, R73, 0x7632, R71 ;  /* 0x0000763249477816 */ /* 0x001fe40000000047 */
[----:B-1----:R-:W-:Y:S01]  /*5e60*/  PRMT R147, R94, 0x7632, R147 ;  /* 0x000076325e937816 */ /* 0x002fe20000000093 */
[----:B------:R-:W-:Y:S01]  /*5e70*/  IMAD.U32 R94, RZ, RZ, UR30 ;  /* 0x0000001eff5e7e24 */ /* 0x000fe2000f8e00ff */
        /* <DEDUP_REMOVED lines=33> */
[----:B------:R-:W1:Y:S03]  /*6090*/  LDCU.64 UR10, c[0x0][0x558] ;  /* 0x0000ab00ff0a77ac */ /* 0x000e660008000a00 */
        /* <DEDUP_REMOVED lines=58> */
[----:B0-----:R-:W-:Y:S01]  /*6440*/  FMUL.FTZ R65, R120, R80 ;  /* 0x0000005078417220 */ /* 0x001fe20000410000 */
[----:B-1----:R-:W-:Y:S01]  /*6450*/  FMUL.FTZ R67, R122, R116 ;  /* 0x000000747a437220 */ /* 0x002fe20000410000 */
[----:B------:R-:W-:Y:S01]  /*6460*/  FMUL.FTZ R69, R132, R124 ;  /* 0x0000007c84457220 */ /* 0x000fe20000410000 */
[----:B--2---:R-:W-:Y:S01]  /*6470*/  FMUL.FTZ R71, R134, R109 ;  /* 0x0000006d86477220 */ /* 0x004fe20000410000 */
[----:B---3--:R-:W-:Y:S01]  /*6480*/  FMUL.FTZ R73, R136, R126 ;  /* 0x0000007e88497220 */ /* 0x008fe20000410000 */
        /* <DEDUP_REMOVED lines=36> */
[----:B------:R-:W-:Y:S02]  /*66d0*/  PRMT R88, R109, 0x7632, R88 ;  /* 0x000076326d587816 */ /* 0x000fe40000000058 */
[----:B------:R-:W-:Y:S01]  /*66e0*/  F2FP.BF16.F32.PACK_AB R76, R95, R76 ;  /* 0x0000004c5f4c723e */ /* 0x000fe200000010ff */
[----:B------:R2:W-:Y:S01]  /*66f0*/  STS.U16 [R48+0x6], R80 ;  /* 0x0000065030007388 */ /* 0x0005e20000000400 */
        /* <DEDUP_REMOVED lines=8> */
[----:B--2---:R-:W-:Y:S01]  /*6780*/  PRMT R80, R139, 0x7632, R80 ;  /* 0x000076328b507816 */ /* 0x004fe20000000050 */
[----:B------:R0:W-:Y:S01]  /*6790*/  STS.U16 [R48+0xe], R72 ;  /* 0x00000e4830007388 */ /* 0x0001e20000000400 */
[C---:B------:R-:W-:Y:S01]  /*67a0*/  PRMT R94, R101.reuse, 0x7632, R94 ;  /* 0x00007632655e7816 */ /* 0x040fe2000000005e */
[----:B------:R-:W-:Y:S01]  /*67b0*/  UIMAD UR9, UR29, UR9, UR27 ;  /* 0x000000091d0972a4 */ /* 0x000fe2000f8e021b */
[----:B---3--:R-:W-:Y:S01]  /*67c0*/  PRMT R88, R101, 0x7610, R88 ;  /* 0x0000761065587816 */ /* 0x008fe20000000058 */
[----:B------:R-:W-:Y:S01]  /*67d0*/  STS.U16 [R48], R100 ;  /* 0x0000006430007388 */ /* 0x000fe20000000400 */
[----:B------:R-:W-:Y:S01]  /*67e0*/  UMOV UR8, UR26 ;  /* 0x0000001a00087c82 */ /* 0x000fe20008000000 */
[----:B-1----:R-:W-:Y:S01]  /*67f0*/  PRMT R84, R70, 0x7632, R84 ;  /* 0x0000763246547816 */ /* 0x002fe20000000054 */
[----:B------:R-:W-:Y:S01]  /*6800*/  UIMAD.WIDE.U32 UR8, UR28, UR10, UR8 ;  /* 0x0000000a1c0872a5 */ /* 0x000fe2000f8e0008 */
[----:B------:R-:W-:Y:S01]  /*6810*/  STS.U16 [R48+0x4], R103 ;  /* 0x0000046730007388 */ /* 0x000fe20000000400 */
[----:B0-----:R-:W-:-:S02]  /*6820*/  IMAD.U32 R72, RZ, RZ, UR30 ;  /* 0x0000001eff487e24 */ /* 0x001fc4000f8e00ff */
[----:B------:R-:W-:Y:S01]  /*6830*/  UIMAD UR11, UR28, UR11, UR9 ;  /* 0x0000000b1c0b72a4 */ /* 0x000fe2000f8e0209 */
        /* <DEDUP_REMOVED lines=10> */
[----:B------:R-:W-:Y:S01]  /*68e0*/  LDS.U16 R97, [R32] ;  /* 0x0000000020617984 */ /* 0x000fe20000000400 */
[----:B0-----:R-:W-:-:S03]  /*68f0*/  IADD3 R70, P0, PT, R12, UR8, RZ ;  /* 0x000000080c467c10 */ /* 0x001fc6000ff1e0ff */
[----:B------:R-:W-:Y:S01]  /*6900*/  LDS.U16 R99, [R33+0x40] ;  /* 0x0000400021637984 */ /* 0x000fe20000000400 */
[----:B------:R-:W-:Y:S02]  /*6910*/  IADD3.X R95, PT, PT, RZ, UR11, RZ, P0, !PT ;  /* 0x0000000bff5f7c10 */ /* 0x000fe400087fe4ff */
        /* <DEDUP_REMOVED lines=51> */
.L_x_7461:
[----:B------:R-:W-:Y:S02]  /*6c50*/  IMAD.U32 R74, R74, 0x10000, RZ ;  /* 0x000100004a4a7824 */ /* 0x000fe400078e00ff */
        /* <DEDUP_REMOVED lines=9> */
[----:B0-----:R-:W-:Y:S01]  /*6cf0*/  SHF.L.U32 R94, R0, 0x10, RZ ;  /* 0x00000010005e7819 */ /* 0x001fe200000006ff */
        /* <DEDUP_REMOVED lines=21> */
[----:B------:R-:W-:-:S02]  /*6e50*/  IMAD.MOV.U32 R99, RZ, RZ, RZ ;  /* 0x000000ffff637224 */ /* 0x000fc400078e00ff */
[----:B------:R-:W-:Y:S01]  /*6e60*/  FFMA.FTZ R0, R79, R102, R0 ;  /* 0x000000664f007223 */ /* 0x000fe20000010000 */
[----:B------:R-:W-:Y:S01]  /*6e70*/  CS2R R100, SRZ ;  /* 0x0000000000647805 */ /* 0x000fe2000001ff00 */
[----:B------:R-:W-:Y:S01]  /*6e80*/  IMAD.MOV.U32 R88, RZ, RZ, RZ ;  /* 0x000000ffff587224 */ /* 0x000fe200078e00ff */
[----:B------:R-:W-:Y:S01]  /*6e90*/  MOV R103, RZ ;  /* 0x000000ff00677202 */ /* 0x000fe20000000f00 */
[----:B------:R-:W-:Y:S01]  /*6ea0*/  FFMA.FTZ R0, R81, R104, R0 ;  /* 0x0000006851007223 */ /* 0x000fe20000010000 */
[----:B------:R-:W-:Y:S01]  /*6eb0*/  IMAD.MOV.U32 R92, RZ, RZ, RZ ;  /* 0x000000ffff5c7224 */ /* 0x000fe200078e00ff */
[----:B------:R-:W-:Y:S02]  /*6ec0*/  CS2R R96, SRZ ;  /* 0x0000000000607805 */ /* 0x000fe4000001ff00 */
[----:B------:R-:W-:Y:S01]  /*6ed0*/  MOV R107, RZ ;  /* 0x000000ff006b7202 */ /* 0x000fe20000000f00 */
[----:B------:R-:W-:Y:S01]  /*6ee0*/  FFMA.FTZ R0, R83, R106, R0 ;  /* 0x0000006a53007223 */ /* 0x000fe20000010000 */
[----:B------:R-:W-:-:S02]  /*6ef0*/  IMAD.MOV.U32 R109, RZ, RZ, RZ ;  /* 0x000000ffff6d7224 */ /* 0x000fc400078e00ff */
        /* <DEDUP_REMOVED lines=27> */
[----:B------:R-:W-:Y:S01]  /*70b0*/  UIADD3 UR7, UPT, UPT, UR15, -0x1, URZ ;  /* 0xffffffff0f077890 */ /* 0x000fe2000fffe0ff */
[----:B------:R-:W-:Y:S01]  /*70c0*/  MOV R147, RZ ;  /* 0x000000ff00937202 */ /* 0x000fe20000000f00 */
[----:B------:R-:W-:Y:S01]  /*70d0*/  IMAD.MOV.U32 R72, RZ, RZ, RZ ;  /* 0x000000ffff487224 */ /* 0x000fe200078e00ff */
[----:B------:R-:W1:Y:S01]  /*70e0*/  LDCU UR9, c[0x0][0x394] ;  /* 0x00007280ff0977ac */ /* 0x000e620008000800 */
[----:B------:R-:W2:Y:S01]  /*70f0*/  LDC.64 R122, c[0x0][0x4d0] ;  /* 0x00013400ff7a7b82 */ /* 0x000ea20000000a00 */
[----:B------:R-:W-:Y:S01]  /*7100*/  PLOP3.LUT P0, PT, PT, PT, UP0, 0x80, 0x8 ;  /* 0x000000000008781c */ /* 0x000fe20003f0f008 */
[----:B------:R-:W-:-:S03]  /*7110*/  ULEA.HI UR8, UR7, UR7, URZ, 0x1 ;  /* 0x0000000707087291 */ /* 0x000fc6000f8f08ff */
[----:B------:R-:W-:Y:S01]  /*7120*/  ISETP.EQ.AND P0, PT, R8, RZ, P0 ;  /* 0x000000ff0800720c */ /* 0x000fe20000702270 */
[----:B------:R-:W3:Y:S01]  /*7130*/  LDCU UR31, c[0x0][0x38c] ;  /* 0x00007180ff1f77ac */ /* 0x000ee20008000800 */
[----:B------:R-:W-:Y:S01]  /*7140*/  @P1 LOP3.LUT R146, R146, 0x200, RZ, 0xfc, !PT ;  /* 0x0000020092921812 */ /* 0x000fe200078efcff */
[----:B------:R-:W4:Y:S01]  /*7150*/  LDC.64 R124, c[0x0][0x4d8] ;  /* 0x00013600ff7c7b82 */ /* 0x000f220000000a00 */
[----:B------:R-:W-:Y:S01]  /*7160*/  ULOP3.LUT UR8, UR8, 0xfffffe, URZ, 0xc0, !UPT ;  /* 0x00fffffe08087892 */ /* 0x000fe2000f8ec0ff */
[----:B------:R-:W0:Y:S06]  /*7170*/  LDCU UR23, c[0x0][0x388] ;  /* 0x00007100ff1777ac */ /* 0x000e2c0008000800 */
        /* <DEDUP_REMOVED lines=9> */
[----:B-1-3--:R-:W-:-:S12]  /*7210*/  UIADD3 UR8, UPT, UPT, UR7, -UR8, URZ ;  /* 0x8000000807087290 */ /* 0x00afd8000fffe0ff */
.L_x_7500:
[----:B------:R-:W-:Y:S01]  /*7220*/  HFMA2 R131, -RZ, RZ, 0, 0 ;  /* 0x00000000ff837431 */ /* 0x000fe200000001ff */
[----:B------:R-:W-:Y:S01]  /*7230*/  MOV R130, R12 ;  /* 0x0000000c00827202 */ /* 0x000fe20000000f00 */
[----:B------:R-:W-:Y:S01]  /*7240*/  IMAD.U32 R129, RZ, RZ, UR13 ;  /* 0x0000000dff817e24 */ /* 0x000fe2000f8e00ff */
[----:B------:R-:W-:Y:S02]  /*7250*/  ISETP.GE.AND P5, PT, R20, UR30, PT ;  /* 0x0000001e14007c0c */ /* 0x000fe4000bfa6270 */
[----:B------:R-:W-:Y:S02]  /*7260*/  P2R R167, PR, RZ, 0x1 ;  /* 0x00000001ffa77803 */ /* 0x000fe40000000000 */
[----:B------:R-:W-:Y:S02]  /*7270*/  LOP3.LUT P0, RZ, R146, 0x200, RZ, 0xc0, !PT ;  /* 0x0000020092ff7812 */ /* 0x000fe4000780c0ff */
[----:B-1----:R-:W-:Y:S01]  /*7280*/  MOV R128, UR12 ;  /* 0x0000000c00807c02 */ /* 0x002fe20008000f00 */
[----:B0-----:R-:W-:Y:S01]  /*7290*/  IMAD.WIDE.U32 R148, R147, UR26, R130 ;  /* 0x0000001a93947c25 */ /* 0x001fe2000f8e0082 */
[----:B------:R-:W-:-:S02]  /*72a0*/  MOV R153, UR14 ;  /* 0x0000000e00997c02 */ /* 0x000fc40008000f00 */
[----:B------:R-:W-:Y:S01]  /*72b0*/  ISETP.GE.AND P4, PT, R16, UR30, PT ;  /* 0x0000001e10007c0c */ /* 0x000fe2000bf86270 */
[----:B------:R-:W-:Y:S01]  /*72c0*/  IMAD.WIDE.U32 R132, R147, UR32, R130 ;  /* 0x0000002093847c25 */ /* 0x000fe2000f8e0082 */
[----:B------:R-:W-:-:S03]  /*72d0*/  LEA R130, P2, R148, R7, 0x1 ;  /* 0x0000000794827211 */ /* 0x000fc600078408ff */
[C---:B------:R-:W-:Y:S02]  /*72e0*/  IMAD R129, R147.reuse, UR27, R149 ;  /* 0x0000001b93817c24 */ /* 0x040fe4000f8e0295 */
[----:B------:R-:W-:Y:S01]  /*72f0*/  IMAD.MOV.U32 R152, RZ, RZ, R128 ;  /* 0x000000ffff987224 */ /* 0x000fe200078e0080 */
        /* <DEDUP_REMOVED lines=13> */
[----:B------:R-:W2:Y:S01]  /*73d0*/  @!P4 LDG.E.U16 R0, desc[UR24][R130.64+0x40] ;  /* 0x000040188200c981 */ /* 0x000ea2000c1e1500 */
[----:B------:R-:W-:-:S03]  /*73e0*/  ISETP.GE.AND P1, PT, R17, UR30, PT ;  /* 0x0000001e11007c0c */ /* 0x000fc6000bf26270 */
[----:B----4-:R-:W4:Y:S04]  /*73f0*/  @!P2 LDG.E.U16 R153, desc[UR24][R130.64+0x100] ;  /* 0x000100188299a981 */ /* 0x010f28000c1e1500 */
[----:B------:R-:W3:Y:S01]  /*7400*/  @!P5 LDG.E.U16 R155, desc[UR24][R130.64+0x180] ;  /* 0x00018018829bd981 */ /* 0x000ee2000c1e1500 */
[----:B------:R-:W-:-:S03]  /*7410*/  ISETP.GE.AND P5, PT, R22, UR30, PT ;  /* 0x0000001e16007c0c */ /* 0x000fc6000bfa6270 */
[----:B------:R-:W4:Y:S04]  /*7420*/  @!P3 LDG.E.U16 R152, desc[UR24][R130.64+0xc0] ;  /* 0x0000c0188298b981 */ /* 0x000f28000c1e1500 */
[----:B------:R-:W4:Y:S01]  /*7430*/  @!P1 LDG.E.U16 R132, desc[UR24][R130.64+0x80] ;  /* 0x0000801882849981 */ /* 0x000f22000c1e1500 */
[----:B------:R-:W-:Y:S02]  /*7440*/  ISETP.GE.AND P6, PT, R30, UR30, PT ;  /* 0x0000001e1e007c0c */ /* 0x000fe4000bfc6270 */
[----:B------:R-:W-:Y:S01]  /*7450*/  MOV R133, RZ ;  /* 0x000000ff00857202 */ /* 0x000fe20000000f00 */
[----:B------:R0:W4:Y:S04]  /*7460*/  LDG.E R148, desc[UR24][R150.64] ;  /* 0x0000001896947981 */ /* 0x000128000c1e1900 */
[----:B------:R-:W4:Y:S01]  /*7470*/  @!P5 LDG.E.U16 R156, desc[UR24][R130.64+0x1c0] ;  /* 0x0001c018829cd981 */ /* 0x000f22000c1e1500 */
[----:B------:R-:W-:-:S05]  /*7480*/  ISETP.GE.AND P5, PT, R23, UR30, PT ;  /* 0x0000001e17007c0c */ /* 0x000fca000bfa6270 */
[----:B------:R-:W4:Y:S08]  /*7490*/  @!P6 LDG.E.U16 R164, desc[UR24][R130.64+0x3c0] ;  /* 0x0003c01882a4e981 */ /* 0x000f30000c1e1500 */
        /* <DEDUP_REMOVED lines=12> */
[----:B------:R1:W4:Y:S01]  /*7560*/  @!P5 LDG.E.U16 R163, desc[UR24][R130.64+0x380] ;  /* 0x0003801882a3d981 */ /* 0x000322000c1e1500 */
[----:B------:R-:W-:Y:S02]  /*7570*/  P2R R165, PR, RZ, 0x40 ;  /* 0x00000040ffa57803 */ /* 0x000fe40000000000 */
[----:B------:R-:W-:Y:S02]  /*7580*/  ISETP.GE.AND P6, PT, R21, UR30, PT ;  /* 0x0000001e15007c0c */ /* 0x000fe4000bfc6270 */
[----:B------:R-:W-:Y:S02]  /*7590*/  P2R R166, PR, RZ, 0x20 ;  /* 0x00000020ffa67803 */ /* 0x000fe40000000000 */
[----:B------:R-:W-:Y:S02]  /*75a0*/  ISETP.GE.AND P5, PT, R22, UR30, PT ;  /* 0x0000001e16007c0c */ /* 0x000fe4000bfa6270 */
[----:B0-----:R-:W-:Y:S01]  /*75b0*/  MOV R151, RZ ;  /* 0x000000ff00977202 */ /* 0x001fe20000000f00 */
[----:B------:R-:W-:Y:S01]  /*75c0*/  HFMA2 R149, -RZ, RZ, 0, 0 ;  /* 0x00000000ff957431 */ /* 0x000fe200000001ff */
[----:B-1----:R-:W-:Y:S01]  /*75d0*/  P2R R130, PR, RZ, 0x1 ;  /* 0x00000001ff827803 */ /* 0x002fe20000000000 */
[----:B------:R-:W-:Y:S01]  /*75e0*/  IMAD.MOV.U32 R131, RZ, RZ, RZ ;  /* 0x000000ffff837224 */ /* 0x000fe200078e00ff */
        /* <DEDUP_REMOVED lines=19> */
[----:B------:R-:W-:Y:S01]  /*7720*/  @!P2 PRMT R131, R153, 0x5410, RZ ;  /* 0x000054109983a816 */ /* 0x000fe200000000ff */
[----:B0-----:R-:W-:Y:S02]  /*7730*/  IMAD.MOV.U32 R149, RZ, RZ, RZ ;  /* 0x000000ffff957224 */ /* 0x001fe400078e00ff */
[----:B------:R-:W-:Y:S02]  /*7740*/  @!P6 PRMT R149, R159, 0x5410, RZ ;  /* 0x000054109f95e816 */ /* 0x000fe400000000ff */
[----:B------:R-:W-:Y:S02]  /*7750*/  ISETP.GE.AND P6, PT, R27, UR30, PT ;  /* 0x0000001e1b007c0c */ /* 0x000fe4000bfc6270 */
[----:B------:R-:W-:Y:S01]  /*7760*/  @!P0 PRMT R131, R131, 0x5410, R154 ;  /* 0x0000541083838816 */ /* 0x000fe2000000009a */
[----:B------:R-:W-:Y:S01]  /*7770*/  STS.U16 [R35+0xc0], R132 ;  /* 0x0000c08423007388 */ /* 0x000fe20000000400 */
[----:B------:R-:W-:Y:S02]  /*7780*/  ISETP.NE.AND P0, PT, R130, RZ, PT ;  /* 0x000000ff8200720c */ /* 0x000fe40003f05270 */
[----:B------:R-:W-:-:S02]  /*7790*/  @!P5 PRMT R149, R149, 0x5410, R160 ;  /* 0x000054109595d816 */ /* 0x000fc400000000a0 */
[----:B------:R-:W-:Y:S01]  /*77a0*/  ISETP.GE.AND P5, PT, R28, UR30, PT ;  /* 0x0000001e1c007c0c */ /* 0x000fe2000bfa6270 */
[----:B------:R0:W-:Y:S01]  /*77b0*/  STS.U16 [R36+0x100], R131 ;  /* 0x0001008324007388 */ /* 0x0001e20000000400 */
[----:B------:R-:W-:Y:S02]  /*77c0*/  PRMT R130, R131, 0x7632, R130 ;  /* 0x0000763283827816 */ /* 0x000fe40000000082 */
[----:B0-----:R-:W-:Y:S02]  /*77d0*/  MOV R131, RZ ;  /* 0x000000ff00837202 */ /* 0x001fe40000000f00 */
[----:B------:R-:W-:Y:S01]  /*77e0*/  @!P6 PRMT R131, R161, 0x5410, RZ ;  /* 0x00005410a183e816 */ /* 0x000fe200000000ff */
[----:B------:R-:W-:Y:S01]  /*77f0*/  STS.U16 [R37+0x140], R130 ;  /* 0x0001408225007388 */ /* 0x000fe20000000400 */
[----:B------:R-:W-:Y:S02]  /*7800*/  ISETP.NE.AND P6, PT, R165, RZ, PT ;  /* 0x000000ffa500720c */ /* 0x000fe40003fc5270 */
[----:B------:R-:W-:Y:S01]  /*7810*/  PRMT R150, R151, 0x7632, R150 ;  /* 0x0000763297967816 */ /* 0x000fe20000000096 */
[----:B------:R0:W-:Y:S02]  /*7820*/  STS.U16 [R38+0x180], R151 ;  /* 0x0001809726007388 */ /* 0x0001e40000000400 */
[----:B------:R-:W-:-:S02]  /*7830*/  @!P5 PRMT R131, R131, 0x5410, R162 ;  /* 0x000054108383d816 */ /* 0x000fc400000000a2 */
[----:B------:R-:W-:Y:S01]  /*7840*/  ISETP.NE.AND P5, PT, R166, RZ, PT ;  /* 0x000000ffa600720c */ /* 0x000fe20003fa5270 */
[----:B0-----:R-:W-:Y:S01]  /*7850*/  HFMA2 R151, -RZ, RZ, 0, 0 ;  /* 0x00000000ff977431 */ /* 0x001fe200000001ff */
[----:B------:R-:W-:Y:S01]  /*7860*/  PRMT R0, R133, 0x7632, R0 ;  /* 0x0000763285007816 */ /* 0x000fe20000000000 */
[----:B------:R0:W-:Y:S01]  /*7870*/  STS.U16 [R39+0x1c0], R150 ;  /* 0x0001c09627007388 */ /* 0x0001e20000000400 */
[----:B------:R-:W-:Y:S02]  /*7880*/  PRMT R132, R149, 0x7632, R132 ;  /* 0x0000763295847816 */ /* 0x000fe40000000084 */
[----:B------:R-:W-:Y:S01]  /*7890*/  PRMT R130, R131, 0x7632, R130 ;  /* 0x0000763283827816 */ /* 0x000fe20000000082 */
[----:B------:R-:W-:Y:S06]  /*78a0*/  STS.U16 [R40+0x200], R133 ;  /* 0x0002008528007388 */ /* 0x000fec0000000400 */
[----:B------:R-:W-:Y:S01]  /*78b0*/  @!P5 PRMT R151, R163, 0x5410, RZ ;  /* 0x00005410a397d816 */ /* 0x000fe200000000ff */
[----:B------:R1:W-:Y:S03]  /*78c0*/  STS.U16 [R41+0x240], R0 ;  /* 0x0002400029007388 */ /* 0x0003e60000000400 */
[----:B------:R-:W-:Y:S01]  /*78d0*/  @!P6 PRMT R151, R151, 0x5410, R164 ;  /* 0x000054109797e816 */ /* 0x000fe200000000a4 */
[----:B------:R-:W-:Y:S03]  /*78e0*/  STS.U16 [R42+0x280], R149 ;  /* 0x000280952a007388 */ /* 0x000fe60000000400 */
[----:B0-----:R-:W-:Y:S01]  /*78f0*/  PRMT R150, R151, 0x7632, R150 ;  /* 0x0000763297967816 */ /* 0x001fe20000000096 */
[----:B------:R-:W-:Y:S04]  /*7900*/  STS.U16 [R43+0x2c0], R132 ;  /* 0x0002c0842b007388 */ /* 0x000fe80000000400 */
[----:B------:R0:W-:Y:S04]  /*7910*/  STS.U16 [R44+0x300], R131 ;  /* 0x000300832c007388 */ /* 0x0001e80000000400 */
[----:B------:R2:W-:Y:S04]  /*7920*/  STS.U16 [R45+0x340], R130 ;  /* 0x000340822d007388 */ /* 0x0005e80000000400 */
[----:B------:R-:W-:Y:S04]  /*7930*/  STS.U16 [R46+0x380], R151 ;  /* 0x000380972e007388 */ /* 0x000fe80000000400 */
[----:B------:R-:W-:Y:S01]  /*7940*/  STS.U16 [R47+0x3c0], R150 ;  /* 0x0003c0962f007388 */ /* 0x000fe20000000400 */
[----:B------:R-:W-:-:S03]  /*7950*/  NOP ;  /* 0x0000000000007918 */ /* 0x000fc60000000000 */
[----:B-1----:R-:W3:Y:S01]  /*7960*/  @!P1 LDG.E.U16 R0, desc[UR24][R128.64+0x80] ;  /* 0x0000801880009981 */ /* 0x002ee2000c1e1500 */
[----:B------:R-:W-:Y:S01]  /*7970*/  IMAD.MOV.U32 R133, RZ, RZ, RZ ;  /* 0x000000ffff857224 */ /* 0x000fe200078e00ff */
[----:B------:R-:W-:Y:S01]  /*7980*/  MOV R165, RZ ;  /* 0x000000ff00a57202 */ /* 0x000fe20000000f00 */
[----:B0-----:R-:W-:Y:S01]  /*7990*/  HFMA2 R131, -RZ, RZ, 0, 0 ;  /* 0x00000000ff837431 */ /* 0x001fe200000001ff */
[----:B--2---:R-:W2:Y:S01]  /*79a0*/  @!P4 LDG.E.U16 R130, desc[UR24][R128.64+0x40] ;  /* 0x000040188082c981 */ /* 0x004ea2000c1e1500 */
[----:B------:R-:W-:Y:S01]  /*79b0*/  MOV R169, RZ ;  /* 0x000000ff00a97202 */ /* 0x000fe20000000f00 */
[----:B------:R-:W-:Y:S02]  /*79c0*/  HFMA2 R171, -RZ, RZ, 0, 0 ;  /* 0x00000000ffab7431 */ /* 0x000fe400000001ff */
[----:B------:R-:W4:Y:S04]  /*79d0*/  @!P5 LDG.E.U16 R166, desc[UR24][R128.64+0x380] ;  /* 0x0003801880a6d981 */ /* 0x000f28000c1e1500 */
[----:B------:R-:W5:Y:S01]  /*79e0*/  @!P6 LDG.E.U16 R168, desc[UR24][R128.64+0x3c0] ;  /* 0x0003c01880a8e981 */ /* 0x000f62000c1e1500 */
[----:B------:R-:W0:Y:S03]  /*79f0*/  S2UR UR7, SR_CgaCtaId ;  /* 0x00000000000779c3 */ /* 0x000e260000008800 */
[----:B------:R-:W1:Y:S04]  /*7a00*/  LDS.U16 R149, [R48] ;  /* 0x0000000030957984 */ /* 0x000e680000000400 */
[----:B------:R-:W1:Y:S04]  /*7a10*/  LDS.U16 R150, [R48+0x2] ;  /* 0x0000020030967984 */ /* 0x000e680000000400 */
[----:B------:R-:W1:Y:S04]  /*7a20*/  LDS.U16 R151, [R48+0x4] ;  /* 0x0000040030977984 */ /* 0x000e680000000400 */
[----:B------:R-:W-:Y:S04]  /*7a30*/  LDS.U16 R152, [R48+0x6] ;  /* 0x0000060030987984 */ /* 0x000fe80000000400 */
[----:B------:R-:W1:Y:S04]  /*7a40*/  LDS.U16 R153, [R48+0x8] ;  /* 0x0000080030997984 */ /* 0x000e680000000400 */
[----:B------:R-:W-:Y:S04]  /*7a50*/  LDS.U16 R154, [R48+0xa] ;  /* 0x00000a00309a7984 */ /* 0x000fe80000000400 */
[----:B------:R-:W-:Y:S04]  /*7a60*/  LDS.U16 R155, [R48+0xc] ;  /* 0x00000c00309b7984 */ /* 0x000fe80000000400 */
[----:B------:R-:W-:Y:S04]  /*7a70*/  LDS.U16 R156, [R48+0xe] ;  /* 0x00000e00309c7984 */ /* 0x000fe80000000400 */
[----:B------:R-:W1:Y:S04]  /*7a80*/  LDS.U16 R157, [R48+0x10] ;  /* 0x00001000309d7984 */ /* 0x000e680000000400 */
[----:B------:R-:W-:Y:S04]  /*7a90*/  LDS.U16 R158, [R48+0x12] ;  /* 0x00001200309e7984 */ /* 0x000fe80000000400 */
[----:B------:R-:W-:Y:S04]  /*7aa0*/  LDS.U16 R159, [R48+0x14] ;  /* 0x00001400309f7984 */ /* 0x000fe80000000400 */
[----:B------:R-:W-:Y:S04]  /*7ab0*/  LDS.U16 R160, [R48+0x16] ;  /* 0x0000160030a07984 */ /* 0x000fe80000000400 */
[----:B------:R-:W1:Y:S04]  /*7ac0*/  LDS.U16 R161, [R48+0x18] ;  /* 0x0000180030a17984 */ /* 0x000e680000000400 */
[----:B------:R-:W1:Y:S04]  /*7ad0*/  LDS.U16 R162, [R48+0x1a] ;  /* 0x00001a0030a27984 */ /* 0x000e680000000400 */
[----:B------:R-:W1:Y:S04]  /*7ae0*/  LDS.U16 R163, [R48+0x1c] ;  /* 0x00001c0030a37984 */ /* 0x000e680000000400 */
[----:B------:R-:W1:Y:S01]  /*7af0*/  LDS.U16 R164, [R48+0x1e] ;  /* 0x00001e0030a47984 */ /* 0x000e620000000400 */
        /* <DEDUP_REMOVED lines=10> */
[----:B------:R-:W2:Y:S01]  /*7ba0*/  @!P1 LDG.E.U16 R0, desc[UR24][R128.64+0x140] ;  /* 0x0001401880009981 */ /* 0x000ea2000c1e1500 */
[----:B------:R-:W-:Y:S02]  /*7bb0*/  ISETP.NE.AND P0, PT, R167, RZ, PT ;  /* 0x000000ffa700720c */ /* 0x000fe40003f05270 */
[----:B--2---:R-:W-:-:S05]  /*7bc0*/  @!P1 PRMT R165, R165, 0x5410, R0 ;  /* 0x00005410a5a59816 */ /* 0x004fca0000000000 */
[----:B------:R-:W2:Y:S01]  /*7bd0*/  @!P4 LDG.E.U16 R0, desc[UR24][R128.64+0x180] ;  /* 0x000180188000c981 */ /* 0x000ea2000c1e1500 */
[----:B------:R-:W-:Y:S01]  /*7be0*/  ISETP.GE.AND P1, PT, R22, UR30, PT ;  /* 0x0000001e16007c0c */ /* 0x000fe2000bf26270 */
[----:B------:R-:W-:Y:S01]  /*7bf0*/  IMAD.MOV.U32 R167, RZ, RZ, RZ ;  /* 0x000000ffffa77224 */ /* 0x000fe200078e00ff */
        /* <DEDUP_REMOVED lines=17> */
[----:B------:R2:W5:Y:S01]  /*7d10*/  @!P4 LDG.E.U16 R0, desc[UR24][R128.64+0x2c0] ;  /* 0x0002c0188000c981 */ /* 0x000562000c1e1500 */
[----:B------:R-:W-:-:S03]  /*7d20*/  PRMT R172, R165, 0x7632, R172 ;  /* 0x00007632a5ac7816 */ /* 0x000fc600000000ac */
[----:B------:R-:W-:Y:S01]  /*7d30*/  STS.U16 [R32+0x420], R131 ;  /* 0x0004208320007388 */ /* 0x000fe20000000400 */
[----:B--2---:R-:W-:Y:S02]  /*7d40*/  PRMT R128, R131, 0x7632, R128 ;  /* 0x0000763283807816 */ /* 0x004fe40000000080 */
[----:B------:R-:W-:-:S03]  /*7d50*/  PRMT R129, R133, 0x7632, R129 ;  /* 0x0000763285817816 */ /* 0x000fc60000000081 */
[----:B------:R2:W-:Y:S01]  /*7d60*/  STS.U16 [R33+0x460], R128 ;  /* 0x0004608021007388 */ /* 0x0005e20000000400 */
[----:B------:R-:W-:-:S03]  /*7d70*/  PRMT R173, R167, 0x7632, R173 ;  /* 0x00007632a7ad7816 */ /* 0x000fc600000000ad */
[----:B------:R-:W-:Y:S04]  /*7d80*/  STS.U16 [R34+0x4a0], R133 ;  /* 0x0004a08522007388 */ /* 0x000fe80000000400 */
[----:B------:R0:W-:Y:S01]  /*7d90*/  STS.U16 [R35+0x4e0], R129 ;  /* 0x0004e08123007388 */ /* 0x0001e20000000400 */
[----:B--2---:R-:W-:-:S03]  /*7da0*/  PRMT R128, R169, 0x7632, R128 ;  /* 0x00007632a9807816 */ /* 0x004fc60000000080 */
[----:B------:R-:W-:Y:S01]  /*7db0*/  STS.U16 [R36+0x520], R165 ;  /* 0x000520a524007388 */ /* 0x000fe20000000400 */
[----:B------:R-:W-:Y:S01]  /*7dc0*/  MOV R131, RZ ;  /* 0x000000ff00837202 */ /* 0x000fe20000000f00 */
[----:B0-----:R-:W-:Y:S01]  /*7dd0*/  IMAD.MOV.U32 R129, RZ, RZ, RZ ;  /* 0x000000ffff817224 */ /* 0x001fe200078e00ff */
[----:B---3--:R-:W-:Y:S02]  /*7de0*/  @!P2 PRMT R129, R130, 0x5410, RZ ;  /* 0x000054108281a816 */ /* 0x008fe400000000ff */
[----:B------:R-:W-:Y:S01]  /*7df0*/  ISETP.NE.AND P2, PT, R8, RZ, PT ;  /* 0x000000ff0800720c */ /* 0x000fe20003f45270 */
[----:B------:R-:W-:Y:S01]  /*7e00*/  STS.U16 [R37+0x560], R172 ;  /* 0x000560ac25007388 */ /* 0x000fe20000000400 */
[----:B----4-:R-:W-:-:S03]  /*7e10*/  @!P5 PRMT R131, R166, 0x5410, RZ ;  /* 0x00005410a683d816 */ /* 0x010fc600000000ff */
[----:B------:R-:W-:Y:S01]  /*7e20*/  STS.U16 [R38+0x5a0], R167 ;  /* 0x0005a0a726007388 */ /* 0x000fe20000000400 */
[----:B-----5:R-:W-:-:S03]  /*7e30*/  @!P1 PRMT R129, R129, 0x5410, R132 ;  /* 0x0000541081819816 */ /* 0x020fc60000000084 */
[----:B------:R-:W-:Y:S01]  /*7e40*/  STS.U16 [R39+0x5e0], R173 ;  /* 0x0005e0ad27007388 */ /* 0x000fe20000000400 */
[----:B------:R-:W-:-:S03]  /*7e50*/  @!P6 PRMT R131, R131, 0x5410, R168 ;  /* 0x000054108383e816 */ /* 0x000fc600000000a8 */
[----:B------:R-:W-:Y:S04]  /*7e60*/  STS.U16 [R40+0x620], R169 ;  /* 0x000620a928007388 */ /* 0x000fe80000000400 */
[----:B------:R0:W-:Y:S01]  /*7e70*/  STS.U16 [R41+0x660], R128 ;  /* 0x0006608029007388 */ /* 0x0001e20000000400 */
[----:B------:R-:W-:Y:S01]  /*7e80*/  UMOV UR22, 0x400 ;  /* 0x0000040000167882 */ /* 0x000fe20000000000 */
[----:B------:R-:W-:Y:S01]  /*7e90*/  PRMT R130, R129, 0x7632, R130 ;  /* 0x0000763281827816 */ /* 0x000fe20000000082 */
[----:B------:R-:W-:Y:S01]  /*7ea0*/  ULEA UR22, UR7, UR22, 0x18 ;  /* 0x0000001607167291 */ /* 0x000fe2000f8ec0ff */
[----:B------:R-:W-:Y:S02]  /*7eb0*/  PRMT R133, R131, 0x7632, R133 ;  /* 0x0000763283857816 */ /* 0x000fe40000000085 */
[----:B0-----:R-:W-:Y:S01]  /*7ec0*/  MOV R128, UR8 ;  /* 0x0000000800807c02 */ /* 0x001fe20008000f00 */
        /* <DEDUP_REMOVED lines=51> */
[----:B------:R-:W-:-:S04]  /*8200*/  @!P4 PRMT R171, R171, 0x5410, R0 ;  /* 0x00005410ababc816 */ /* 0x000fc80000000000 */
[----:B------:R-:W-:Y:S01]  /*8210*/  PRMT R0, R171, 0x7632, R0 ;  /* 0x00007632ab007816 */ /* 0x000fe20000000000 */
[----:B------:R-:W-:Y:S04]  /*8220*/  STS.U16 [R42+0x6a0], R171 ;  /* 0x0006a0ab2a007388 */ /* 0x000fe80000000400 */
[----:B------:R1:W-:Y:S04]  /*8230*/  STS.U16 [R43+0x6e0], R0 ;  /* 0x0006e0002b007388 */ /* 0x0003e80000000400 */
[----:B------:R-:W-:Y:S01]  /*8240*/  STS.U16 [R44+0x720], R129 ;  /* 0x000720812c007388 */ /* 0x000fe20000000400 */
[----:B-1----:R-:W-:Y:S01]  /*8250*/  IMAD R0, R128, 0x100, R147 ;  /* 0x0000010080007824 */ /* 0x002fe200078e0293 */
[----:B------:R-:W-:-:S02]  /*8260*/  @P2 IADD3 R0, PT, PT, R8, 0x200, RZ ;  /* 0x0000020008002810 */ /* 0x000fc40007ffe0ff */
[----:B------:R-:W-:Y:S04]  /*8270*/  STS.U16 [R45+0x760], R130 ;  /* 0x000760822d007388 */ /* 0x000fe80000000400 */
[----:B------:R-:W-:Y:S01]  /*8280*/  STS.U16 [R46+0x7a0], R131 ;  /* 0x0007a0832e007388 */ /* 0x000fe20000000400 */
[----:B------:R-:W-:-:S03]  /*8290*/  LEA R175, R0, UR22, 0x2 ;  /* 0x0000001600af7c11 */ /* 0x000fc6000f8e10ff */
[----:B------:R-:W-:Y:S01]  /*82a0*/  STS.U16 [R47+0x7e0], R133 ;  /* 0x0007e0852f007388 */ /* 0x000fe20000000400 */
[----:B------:R-:W-:-:S03]  /*82b0*/  NOP ;  /* 0x0000000000007918 */ /* 0x000fc60000000000 */
[----:B------:R-:W-:Y:S04]  /*82c0*/  LDS.U16 R0, [R48+0x420] ;  /* 0x0004200030007984 */ /* 0x000fe80000000400 */
[----:B------:R-:W1:Y:S04]  /*82d0*/  LDS.U16 R131, [R48+0x428] ;  /* 0x0004280030837984 */ /* 0x000e680000000400 */
[----:B------:R-:W5:Y:S04]  /*82e0*/  LDS.U16 R133, [R48+0x42c] ;  /* 0x00042c0030857984 */ /* 0x000f680000000400 */
[----:B------:R-:W2:Y:S04]  /*82f0*/  LDS.U16 R168, [R48+0x434] ;  /* 0x0004340030a87984 */ /* 0x000ea80000000400 */
        /* <DEDUP_REMOVED lines=12> */
[----:B-1----:R-:W-:Y:S01]  /*83c0*/  IMAD.U32 R170, R131, 0x10000, RZ ;  /* 0x0001000083aa7824 */ /* 0x002fe200078e00ff */
[----:B-----5:R-:W-:-:S02]  /*83d0*/  SHF.L.U32 R178, R133, 0x10, RZ ;  /* 0x0000001085b27819 */ /* 0x020fc400000006ff */
[----:B0-----:R0:W-:Y:S01]  /*83e0*/  STS [R175+0x1af8], R222 ;  /* 0x001af8deaf007388 */ /* 0x0011e20000000800 */
[----:B--2---:R-:W-:Y:S02]  /*83f0*/  SHF.L.U32 R168, R168, 0x10, RZ ;  /* 0x00000010a8a87819 */ /* 0x004fe400000006ff */
[----:B---3--:R-:W-:Y:S02]  /*8400*/  SHF.L.U32 R128, R128, 0x10, RZ ;  /* 0x0000001080807819 */ /* 0x008fe400000006ff */
[----:B----4-:R-:W-:Y:S02]  /*8410*/  SHF.L.U32 R130, R130, 0x10, RZ ;  /* 0x0000001082827819 */ /* 0x010fe400000006ff */
[----:B------:R-:W-:Y:S02]  /*8420*/  SHF.L.U32 R176, R132, 0x10, RZ ;  /* 0x0000001084b07819 */ /* 0x000fe400000006ff */
[----:B------:R-:W-:Y:S01]  /*8430*/  SHF.L.U32 R180, R165, 0x10, RZ ;  /* 0x00000010a5b47819 */ /* 0x000fe200000006ff */
[----:B0-----:R-:W-:Y:S01]  /*8440*/  IMAD.U32 R175, R0, 0x10000, RZ ;  /* 0x0001000000af7824 */ /* 0x001fe200078e00ff */
[----:B------:R-:W-:Y:S01]  /*8450*/  SHF.L.U32 R0, R129, 0x10, RZ ;  /* 0x0000001081007819 */ /* 0x000fe200000006ff */
[----:B------:R-:W-:-:S02]  /*8460*/  IMAD.U32 R166, R166, 0x10000, RZ ;  /* 0x00010000a6a67824 */ /* 0x000fc400078e00ff */
[----:B------:R-:W-:Y:S01]  /*8470*/  FMUL.FTZ R177, R71, R170 ;  /* 0x000000aa47b17220 */ /* 0x000fe20000410000 */
[----:B------:R-:W-:Y:S01]  /*8480*/  SHF.L.U32 R182, R167, 0x10, RZ ;  /* 0x00000010a7b67819 */ /* 0x000fe200000006ff */
[----:B------:R-:W-:Y:S01]  /*8490*/  FMUL.FTZ R188, R68, R175 ;  /* 0x000000af44bc7220 */ /* 0x000fe20000410000 */
[----:B------:R-:W-:Y:S02]  /*84a0*/  SHF.L.U32 R184, R169, 0x10, RZ ;  /* 0x00000010a9b87819 */ /* 0x000fe400000006ff */
[----:B------:R-:W-:Y:S02]  /*84b0*/  SHF.L.U32 R190, R172, 0x10, RZ ;  /* 0x00000010acbe7819 */ /* 0x000fe400000006ff */
[----:B------:R-:W-:Y:S02]  /*84c0*/  SHF.L.U32 R192, R173, 0x10, RZ ;  /* 0x00000010adc07819 */ /* 0x000fe400000006ff */
[----:B------:R-:W-:Y:S01]  /*84d0*/  SHF.L.U32 R194, R174, 0x10, RZ ;  /* 0x00000010aec27819 */ /* 0x000fe200000006ff */
        /* <DEDUP_REMOVED lines=20> */
[----:B------:R-:W-:-:S04]  /*8620*/  USHF.L.U32 UR7, UR15, 0x8, URZ ;  /* 0x000000080f077899 */ /* 0x000fc800080006ff */
[----:B------:R-:W-:-:S06]  /*8630*/  ULOP3.LUT UR7, UR7, 0x100, URZ, 0xc0, !UPT ;  /* 0x0000010007077892 */ /* 0x000fcc000f8ec0ff */
[----:B------:R-:W-:-:S04]  /*8640*/  IADD3 R0, PT, PT, R147, UR7, RZ ;  /* 0x0000000793007c10 */ /* 0x000fc8000fffe0ff */
[----:B------:R-:W-:-:S05]  /*8650*/  LEA R0, R0, UR22, 0x2 ;  /* 0x0000001600007c11 */ /* 0x000fca000f8e10ff */
[----:B------:R1:W2:Y:S01]  /*8660*/  LDS R208, [R0+0x1af8] ;  /* 0x001af80000d07984 */ /* 0x0002a20000000800 */
[----:B------:R-:W-:Y:S05]  /*8670*/  BRA `(.L_x_7465) ;  /* 0x0000000000087947 */ /* 0x000fea0003800000 */
.L_x_7464:
[----:B------:R-:W-:-:S06]  /*8680*/  LEA R208, R8, UR22, 0x2 ;  /* 0x0000001608d07c11 */ /* 0x000fcc000f8e10ff */
[----:B------:R-:W0:Y:S02]  /*8690*/  LDS R208, [R208+0x22fc] ;  /* 0x0022fc00d0d07984 */ /* 0x000e240000000800 */
.L_x_7465:
[----:B------:R-:W-:Y:S05]  /*86a0*/  BSYNC.RECONVERGENT B0 ;  /* 0x0000000000007941 */ /* 0x000fea0003800200 */
.L_x_7463:
        /* <DEDUP_REMOVED lines=40> */
[----:B------:R-:W-:Y:S01]  /*8930*/  ISETP.NE.AND P1, PT, R13, 0x1f, PT ;  /* 0x0000001f0d00780c */ /* 0x000fe20003f25270 */
[----:B------:R-:W-:Y:S02]  /*8940*/  IMAD.MOV.U32 R206, RZ, RZ, R130 ;  /* 0x000000ffffce7224 */ /* 0x000fe400078e0082 */
[----:B------:R-:W-:Y:S01]  /*8950*/  FMUL.FTZ R189, R74, R50 ;  /* 0x000000324abd7220 */ /* 0x000fe20000410000 */
[----:B------:R-:W-:-:S03]  /*8960*/  FMUL.FTZ R190, R78, R51 ;  /* 0x000000334ebe7220 */ /* 0x000fc60000410000 */
[----:B------:R-:W-:-:S06]  /*8970*/  FMUL.FTZ R202, R150, R189 ;  /* 0x000000bd96ca7220 */ /* 0x000fcc0000410000 */
[----:B-1----:R-:W-:Y:S01]  /*8980*/  @P1 FMUL.FTZ R0, R0, R217 ;  /* 0x000000d900001220 */ /* 0x002fe20000410000 */
[----:B0-----:R-:W-:-:S04]  /*8990*/  @P1 FFMA.FTZ R206, R217, R128, R206 ;  /* 0x00000080d9ce1223 */ /* 0x001fc800000100ce */
[----:B------:R-:W-:Y:S01]  /*89a0*/  @P1 MOV R217, R0 ;  /* 0x0000000000d91202 */ /* 0x000fe20000000f00 */
[----:B------:R-:W-:-:S04]  /*89b0*/  FMUL.FTZ R0, R66, R49 ;  /* 0x0000003142007220 */ /* 0x000fc80000410000 */
[----:B------:R-:W0:Y:S01]  /*89c0*/  SHFL.DOWN PT, R180, R217, 0x2, 0x1f ;  /* 0x08401f00d9b47f89 */ /* 0x000e2200000e0000 */
[----:B------:R-:W-:Y:S01]  /*89d0*/  FMUL.FTZ R215, R149, R0 ;  /* 0x0000000095d77220 */ /* 0x000fe20000410000 */
[----:B------:R-:W-:Y:S01]  /*89e0*/  FMUL.FTZ R191, R82, R52 ;  /* 0x0000003452bf7220 */ /* 0x000fe20000410000 */
[----:B------:R-:W-:Y:S01]  /*89f0*/  FMUL.FTZ R211, R151, R190 ;  /* 0x000000be97d37220 */ /* 0x000fe20000410000 */
        /* <DEDUP_REMOVED lines=20> */
[----:B------:R-:W-:Y:S01]  /*8b40*/  FMUL.FTZ R226, R157, R196 ;  /* 0x000000c49de27220 */ /* 0x000fe20000410000 */
[----:B-1----:R-:W-:Y:S01]  /*8b50*/  @!P1 FFMA.FTZ R206, R217, R131, R206 ;  /* 0x00000083d9ce9223 */ /* 0x002fe200000100ce */
[----:B------:R-:W-:Y:S01]  /*8b60*/  @!P1 MOV R217, R129 ;  /* 0x0000008100d99202 */ /* 0x000fe20000000f00 */
        /* <DEDUP_REMOVED lines=27> */
[----:B------:R-:W-:Y:S01]  /*8d20*/  FFMA.FTZ R167, R187, R167, R184 ;  /* 0x000000a7bba77223 */ /* 0x000fe200000100b8 */
[----:B------:R-:W-:Y:S01]  /*8d30*/  FMUL.FTZ R128, R199, R128 ;  /* 0x00000080c7807220 */ /* 0x000fe20000410000 */
[----:B------:R-:W0:Y:S02]  /*8d40*/  SHFL.DOWN PT, R210, R217, 0x4, 0x1f ;  /* 0x08801f00d9d27f89 */ /* 0x000e2400000e0000 */
[----:B------:R-:W-:Y:S01]  /*8d50*/  FFMA.FTZ R167, R185, R167, R180 ;  /* 0x000000a7b9a77223 */ /* 0x000fe200000100b4 */
[----:B------:R-:W-:Y:S01]  /*8d60*/  FMUL.FTZ R129, R249, R128 ;  /* 0x00000080f9817220 */ /* 0x000fe20000410000 */
[----:B------:R-:W1:Y:S03]  /*8d70*/  SHFL.DOWN PT, R216, R206, 0x4, 0x1f ;  /* 0x08801f00ced87f89 */ /* 0x000e6600000e0000 */
[----:B------:R-:W-:Y:S01]  /*8d80*/  FMUL.FTZ R128, R218, R129 ;  /* 0x00000081da807220 */ /* 0x000fe20000410000 */
[----:B------:R-:W3:Y:S01]  /*8d90*/  SHFL.UP PT, R173, R167, 0x1, RZ ;  /* 0x04200000a7ad7989 */ /* 0x000ee200000e00ff */
[----:B------:R-:W-:-:S02]  /*8da0*/  ISETP.GT.U32.AND P1, PT, R13, 0x1b, PT ;  /* 0x0000001b0d00780c */ /* 0x000fc40003f24070 */
[----:B------:R-:W-:-:S04]  /*8db0*/  FMUL.FTZ R129, R251, R128 ;  /* 0x00000080fb817220 */ /* 0x000fc80000410000 */
[----:B------:R-:W-:-:S04]  /*8dc0*/  FMUL.FTZ R128, R224, R129 ;  /* 0x00000081e0807220 */ /* 0x000fc80000410000 */
[----:B------:R-:W-:-:S04]  /*8dd0*/  FMUL.FTZ R128, R247, R128 ;  /* 0x00000080f7807220 */ /* 0x000fc80000410000 */
[----:B------:R-:W-:Y:S01]  /*8de0*/  FMUL.FTZ R128, R187, R128 ;  /* 0x00000080bb807220 */ /* 0x000fe20000410000 */
[----:B0-----:R-:W-:-:S03]  /*8df0*/  @!P1 FMUL.FTZ R129, R217, R210 ;  /* 0x000000d2d9819220 */ /* 0x001fc60000410000 */
[----:B------:R-:W-:Y:S01]  /*8e00*/  FMUL.FTZ R210, R185, R128 ;  /* 0x00000080b9d27220 */ /* 0x000fe20000410000 */
[----:B-1----:R-:W-:Y:S01]  /*8e10*/  @!P1 FFMA.FTZ R206, R217, R216, R206 ;  /* 0x000000d8d9ce9223 */ /* 0x002fe200000100ce */
[----:B------:R-:W-:Y:S02]  /*8e20*/  ISETP.GE.AND P3, PT, R31, 0x1, PT ;  /* 0x000000011f00780c */ /* 0x000fe40003f66270 */
[----:B---3--:R-:W-:Y:S02]  /*8e30*/  FFMA.FTZ R128, R210, R173, R167 ;  /* 0x000000add2807223 */ /* 0x008fe400000100a7 */
[----:B------:R-:W0:Y:S01]  /*8e40*/  SHFL.UP PT, R173, R210, 0x1, RZ ;  /* 0x04200000d2ad7989 */ /* 0x000e2200000e00ff */
[----:B------:R-:W-:Y:S01]  /*8e50*/  @!P1 MOV R217, R129 ;  /* 0x0000008100d99202 */ /* 0x000fe20000000f00 */
[----:B------:R-:W-:Y:S01]  /*8e60*/  UISETP.GE.AND UP0, UPT, UR15, UR9, UPT ;  /* 0x000000090f00728c */ /* 0x000fe2000bf06270 */
[----:B------:R-:W-:-:S03]  /*8e70*/  FSEL R167, R167, R128, !P3 ;  /* 0x00000080a7a77208 */ /* 0x000fc60005800000 */
[----:B------:R-:W1:Y:S02]  /*8e80*/  SHFL.DOWN PT, R220, R217, 0x8, 0x1f ;  /* 0x09001f00d9dc7f89 */ /* 0x000e6400000e0000 */
[----:B------:R-:W-:Y:S02]  /*8e90*/  PLOP3.LUT P1, PT, PT, PT, UP0, 0x80, 0x8 ;  /* 0x000000000008781c */ /* 0x000fe40003f2f008 */
[----:B------:R-:W3:Y:S04]  /*8ea0*/  SHFL.UP PT, R216, R167, 0x2, RZ ;  /* 0x04400000a7d87989 */ /* 0x000ee800000e00ff */
[----:B------:R-:W4:Y:S01]  /*8eb0*/  SHFL.DOWN PT, R221, R206, 0x8, 0x1f ;  /* 0x09001f00cedd7f89 */ /* 0x000f2200000e0000 */
[----:B------:R-:W-:Y:S02]  /*8ec0*/  ISETP.NE.OR P1, PT, R8, RZ, P1 ;  /* 0x000000ff0800720c */ /* 0x000fe40000f25670 */
[----:B------:R-:W-:Y:S01]  /*8ed0*/  ISETP.GT.U32.AND P4, PT, R13, 0x17, PT ;  /* 0x000000170d00780c */ /* 0x000fe20003f84070 */
[----:B------:R-:W-:-:S02]  /*8ee0*/  HFMA2 R129, -RZ, RZ, 0, 0 ;  /* 0x00000000ff817431 */ /* 0x000fc400000001ff */
[----:B------:R-:W-:Y:S02]  /*8ef0*/  IMAD.MOV.U32 R128, RZ, RZ, 0x3f800000 ;  /* 0x3f800000ff807424 */ /* 0x000fe400078e00ff */
[----:B0-----:R-:W-:-:S06]  /*8f00*/  @P3 FMUL.FTZ R210, R210, R173 ;  /* 0x000000add2d23220 */ /* 0x001fcc0000410000 */
[----:B------:R-:W-:Y:S01]  /*8f10*/  @!P1 LEA R219, R147, UR22, 0x3 ;  /* 0x0000001693db9c11 */ /* 0x000fe2000f8e18ff */
[----:B------:R-:W0:Y:S01]  /*8f20*/  SHFL.UP PT, R173, R210, 0x2, RZ ;  /* 0x04400000d2ad7989 */ /* 0x000e2200000e00ff */
[----:B-1----:R-:W-:-:S03]  /*8f30*/  @!P4 FMUL.FTZ R220, R217, R220 ;  /* 0x000000dcd9dcc220 */ /* 0x002fc60000410000 */
[----:B------:R-:W-:Y:S01]  /*8f40*/  @!P1 LDS.64 R128, [R219+0x2378] ;  /* 0x00237800db809984 */ /* 0x000fe20000000a00 */
[----:B---3--:R-:W-:Y:S01]  /*8f50*/  FFMA.FTZ R216, R210, R216, R167 ;  /* 0x000000d8d2d87223 */ /* 0x008fe200000100a7 */
[----:B------:R-:W-:Y:S01]  /*8f60*/  ISETP.GE.AND P1, PT, R31, 0x2, PT ;  /* 0x000000021f00780c */ /* 0x000fe20003f26270 */
[----:B----4-:R-:W-:Y:S01]  /*8f70*/  @!P4 FFMA.FTZ R206, R217, R221, R206 ;  /* 0x000000ddd9cec223 */ /* 0x010fe200000100ce */
[----:B------:R-:W-:Y:S02]  /*8f80*/  @!P4 MOV R217, R220 ;  /* 0x000000dc00d9c202 */ /* 0x000fe40000000f00 */
[----:B------:R-:W-:-:S03]  /*8f90*/  FSEL R167, R167, R216, !P1 ;  /* 0x000000d8a7a77208 */ /* 0x000fc60004800000 */
[----:B------:R-:W1:Y:S04]  /*8fa0*/  SHFL.DOWN PT, R220, R217, 0x10, 0x1f ;  /* 0x0a001f00d9dc7f89 */ /* 0x000e6800000e0000 */
[----:B------:R-:W3:Y:S04]  /*8fb0*/  SHFL.UP PT, R216, R167, 0x4, RZ ;  /* 0x04800000a7d87989 */ /* 0x000ee800000e00ff */
[----:B------:R-:W4:Y:S01]  /*8fc0*/  SHFL.DOWN PT, R221, R206, 0x10, 0x1f ;  /* 0x0a001f00cedd7f89 */ /* 0x000f2200000e0000 */
[----:B------:R-:W-:Y:S01]  /*8fd0*/  ISETP.GT.U32.AND P3, PT, R13, 0xf, PT ;  /* 0x0000000f0d00780c */ /* 0x000fe20003f64070 */
[----:B0-----:R-:W-:-:S05]  /*8fe0*/  @P1 FMUL.FTZ R210, R210, R173 ;  /* 0x000000add2d21220 */ /* 0x001fca0000410000 */
[----:B------:R-:W0:Y:S01]  /*8ff0*/  SHFL.UP PT, R173, R210, 0x4, RZ ;  /* 0x04800000d2ad7989 */ /* 0x000e2200000e00ff */
[----:B------:R-:W-:-:S06]  /*9000*/  ISETP.GE.AND P1, PT, R31, 0x4, PT ;  /* 0x000000041f00780c */ /* 0x000fcc0003f26270 */
[C---:B-1----:R-:W-:Y:S01]  /*9010*/  @!P3 FMUL.FTZ R219, R217.reuse, R220 ;  /* 0x000000dcd9dbb220 */ /* 0x042fe20000410000 */
[----:B---3--:R-:W-:Y:S01]  /*9020*/  FFMA.FTZ R216, R210, R216, R167 ;  /* 0x000000d8d2d87223 */ /* 0x008fe200000100a7 */
[----:B----4-:R-:W-:-:S03]  /*9030*/  @!P3 FFMA.FTZ R206, R217, R221, R206 ;  /* 0x000000ddd9ceb223 */ /* 0x010fc600000100ce */
[----:B------:R-:W-:Y:S02]  /*9040*/  @!P3 MOV R217, R219 ;  /* 0x000000db00d9b202 */ /* 0x000fe40000000f00 */
[----:B------:R-:W-:Y:S01]  /*9050*/  FSEL R219, R167, R216, !P1 ;  /* 0x000000d8a7db7208 */ /* 0x000fe20004800000 */
[----:B------:R-:W-:Y:S04]  /*9060*/  SHFL.IDX PT, R240, R129, RZ, 0x1f ;  /* 0x00001fff81f07589 */ /* 0x000fe800000e0000 */
[----:B------:R-:W-:Y:S04]  /*9070*/  SHFL.DOWN PT, R221, R206, 0x1, 0x1f ;  /* 0x08201f00cedd7f89 */ /* 0x000fe800000e0000 */
[----:B------:R-:W1:Y:S04]  /*9080*/  SHFL.DOWN PT, R220, R217, 0x1, 0x1f ;  /* 0x08201f00d9dc7f89 */ /* 0x000e6800000e0000 */
[----:B------:R-:W3:Y:S01]  /*9090*/  SHFL.UP PT, R216, R219, 0x8, RZ ;  /* 0x05000000dbd87989 */ /* 0x000ee200000e00ff */
[----:B0-----:R-:W-:Y:S01]  /*90a0*/  @P1 FMUL.FTZ R210, R210, R173 ;  /* 0x000000add2d21220 */ /* 0x001fe20000410000 */
[----:B------:R-:W-:-:S04]  /*90b0*/  ISETP.NE.AND P3, PT, R8, 0x1f, PT ;  /* 0x0000001f0800780c */ /* 0x000fc80003f65270 */
[----:B------:R-:W0:Y:S01]  /*90c0*/  SHFL.UP PT, R173, R210, 0x8, RZ ;  /* 0x05000000d2ad7989 */ /* 0x000e2200000e00ff */
[----:B------:R-:W-:-:S08]  /*90d0*/  ISETP.GE.AND P1, PT, R31, 0x8, PT ;  /* 0x000000081f00780c */ /* 0x000fd00003f26270 */
[----:B-1----:R-:W-:Y:S01]  /*90e0*/  @P3 FFMA.FTZ R240, R220, R240, R221 ;  /* 0x000000f0dcf03223 */ /* 0x002fe200000100dd */
[----:B---3--:R-:W-:-:S03]  /*90f0*/  FFMA.FTZ R216, R210, R216, R219 ;  /* 0x000000d8d2d87223 */ /* 0x008fc600000100db */
[----:B------:R-:W-:-:S04]  /*9100*/  FFMA.FTZ R165, R240, R208, R165 ;  /* 0x000000d0f0a57223 */ /* 0x000fc800000100a5 */
[----:B------:R-:W-:Y:S01]  /*9110*/  FFMA.FTZ R166, R185, R165, R166 ;  /* 0x000000a5b9a67223 */ /* 0x000fe200000100a6 */
[----:B------:R-:W-:Y:S01]  /*9120*/  FSEL R219, R219, R216, !P1 ;  /* 0x000000d8dbdb7208 */ /* 0x000fe20004800000 */
[----:B0-----:R-:W-:Y:S02]  /*9130*/  @P1 FMUL.FTZ R210, R210, R173 ;  /* 0x000000add2d21220 */ /* 0x001fe40000410000 */
[----:B------:R-:W-:Y:S02]  /*9140*/  FFMA.FTZ R167, R187, R166, R178 ;  /* 0x000000a6bba77223 */ /* 0x000fe400000100b2 */
[----:B------:R-:W0:Y:S04]  /*9150*/  SHFL.UP PT, R178, R219, 0x10, RZ ;  /* 0x06000000dbb27989 */ /* 0x000e2800000e00ff */
[----:B------:R-:W1:Y:S01]  /*9160*/  SHFL.UP PT, R221, R210, 0x10, RZ ;  /* 0x06000000d2dd7989 */ /* 0x000e6200000e00ff */
[----:B------:R-:W-:Y:S01]  /*9170*/  ISETP.GE.AND P3, PT, R31, 0x10, PT ;  /* 0x000000101f00780c */ /* 0x000fe20003f66270 */
[----:B------:R-:W-:-:S04]  /*9180*/  FFMA.FTZ R168, R247, R167, R168 ;  /* 0x000000a7f7a87223 */ /* 0x000fc800000100a8 */
[----:B------:R-:W-:-:S04]  /*9190*/  FFMA.FTZ R169, R224, R168, R169 ;  /* 0x000000a8e0a97223 */ /* 0x000fc800000100a9 */
[----:B------:R-:W-:-:S04]  /*91a0*/  FFMA.FTZ R170, R251, R169, R170 ;  /* 0x000000a9fbaa7223 */ /* 0x000fc800000100aa */
[----:B------:R-:W-:Y:S01]  /*91b0*/  FFMA.FTZ R171, R218, R170, R171 ;  /* 0x000000aadaab7223 */ /* 0x000fe200000100ab */
[C---:B0-----:R-:W-:Y:S01]  /*91c0*/  FFMA.FTZ R178, R210.reuse, R178, R219 ;  /* 0x000000b2d2b27223 */ /* 0x041fe200000100db */
[----:B-1----:R-:W-:-:S04]  /*91d0*/  @P3 FMUL.FTZ R210, R210, R221 ;  /* 0x000000ddd2d23220 */ /* 0x002fc80000410000 */
[----:B------:R-:W-:Y:S01]  /*91e0*/  FSEL R216, R219, R178, !P3 ;  /* 0x000000b2dbd87208 */ /* 0x000fe20005800000 */
[----:B------:R-:W-:Y:S01]  /*91f0*/  FFMA.FTZ R172, R249, R171, R172 ;  /* 0x000000abf9ac7223 */ /* 0x000fe200000100ac */
[----:B--2---:R-:W-:Y:S04]  /*9200*/  SHFL.IDX PT, R220, R204, RZ, 0x1f ;  /* 0x00001fffccdc7589 */ /* 0x004fe800000e0000 */
[----:B------:R-:W-:Y:S01]  /*9210*/  SHFL.UP PT, R210, R210, 0x1, RZ ;  /* 0x04200000d2d27989 */ /* 0x000fe200000e00ff */
[----:B------:R-:W-:-:S03]  /*9220*/  FFMA.FTZ R173, R199, R172, R174 ;  /* 0x000000acc7ad7223 */ /* 0x000fc600000100ae */
[----:B------:R-:W0:Y:S01]  /*9230*/  SHFL.UP PT, R223, R216, 0x1, RZ ;  /* 0x04200000d8df7989 */ /* 0x000e2200000e00ff */
[----:B------:R-:W-:-:S04]  /*9240*/  FFMA.FTZ R174, R228, R173, R175 ;  /* 0x000000ade4ae7223 */ /* 0x000fc800000100af */
[----:B------:R-:W-:-:S04]  /*9250*/  FFMA.FTZ R175, R203, R174, R176 ;  /* 0x000000aecbaf7223 */ /* 0x000fc800000100b0 */
[----:B------:R-:W-:-:S04]  /*9260*/  FFMA.FTZ R176, R230, R175, R177 ;  /* 0x000000afe6b07223 */ /* 0x000fc800000100b1 */
[----:B------:R-:W-:Y:S01]  /*9270*/  FFMA.FTZ R177, R205, R176, R132 ;  /* 0x000000b0cdb17223 */ /* 0x000fe20000010084 */
[----:B------:R-:W-:Y:S03]  /*9280*/  SHFL.IDX PT, R206, R206, RZ, 0x1f ;  /* 0x00001fffcece7589 */ /* 0x000fe600000e0000 */
[----:B------:R-:W-:Y:S01]  /*9290*/  FFMA.FTZ R178, R238, R177, R213 ;  /* 0x000000b1eeb27223 */ /* 0x000fe200000100d5 */
[----:B------:R-:W1:Y:S03]  /*92a0*/  SHFL.IDX PT, R217, R217, RZ, 0x1f ;  /* 0x00001fffd9d97589 */ /* 0x000e6600000e0000 */
[----:B------:R-:W-:Y:S01]  /*92b0*/  FFMA.FTZ R179, R236, R178, R179 ;  /* 0x000000b2ecb37223 */ /* 0x000fe200000100b3 */
[----:B0-----:R-:W-:-:S03]  /*92c0*/  @P2 FFMA.FTZ R220, R210, R220, R223 ;  /* 0x000000dcd2dc2223 */ /* 0x001fc600000100df */
[----:B------:R-:W-:Y:S01]  /*92d0*/  FFMA.FTZ R188, R245, R179, R188 ;  /* 0x000000b3f5bc7223 */ /* 0x000fe200000100bc */
[----:B------:R-:W-:-:S04]  /*92e0*/  FFMA.FTZ R222, R222, R220, R215 ;  /* 0x000000dcdede7223 */ /* 0x000fc800000100d7 */
[----:B------:R-:W-:Y:S01]  /*92f0*/  FFMA.FTZ R245, R245, R222, R202 ;  /* 0x000000def5f57223 */ /* 0x000fe200000100ca */
[----:B------:R-:W-:Y:S01]  /*9300*/  FMUL.FTZ R221, R188, R49 ;  /* 0x00000031bcdd7220 */ /* 0x000fe20000410000 */
[----:B------:R-:W-:Y:S02]  /*9310*/  FFMA.FTZ R0, R149, -R0, R222 ;  /* 0x8000000095007223 */ /* 0x000fe400000100de */
[----:B------:R-:W-:Y:S01]  /*9320*/  FFMA.FTZ R236, R236, R245, R211 ;  /* 0x000000f5ecec7223 */ /* 0x000fe200000100d3 */
[----:B------:R-:W-:Y:S01]  /*9330*/  ISETP.NE.AND P1, PT, R8, RZ, PT ;  /* 0x000000ff0800720c */ /* 0x000fe20003f25270 */
[----:B------:R-:W-:Y:S01]  /*9340*/  FMUL.FTZ R208, R179, R50 ;  /* 0x00000032b3d07220 */ /* 0x000fe20000410000 */
[----:B------:R-:W-:Y:S01]  /*9350*/  FFMA.FTZ R189, R150, -R189, R245 ;  /* 0x800000bd96bd7223 */ /* 0x000fe200000100f5 */
[----:B------:R-:W-:Y:S01]  /*9360*/  FFMA.FTZ R238, R238, R236, R209 ;  /* 0x000000eceeee7223 */ /* 0x000fe200000100d1 */
[----:B------:R-:W-:Y:S01]  /*9370*/  FFMA.FTZ R210, R0, R221, RZ ;  /* 0x000000dd00d27223 */ /* 0x000fe200000100ff */
[----:B------:R-:W-:Y:S01]  /*9380*/  FMUL.FTZ R219, R178, R51 ;  /* 0x00000033b2db7220 */ /* 0x000fe20000410000 */
[----:B------:R-:W-:Y:S01]  /*9390*/  FFMA.FTZ R190, R151, -R190, R236 ;  /* 0x800000be97be7223 */ /* 0x000fe200000100ec */
[----:B------:R-:W-:Y:S01]  /*93a0*/  FFMA.FTZ R234, R205, R238, R234 ;  /* 0x000000eecdea7223 */ /* 0x000fe200000100ea */
[----:B------:R-:W-:Y:S01]  /*93b0*/  FFMA.FTZ R205, R189, R208, R210 ;  /* 0x000000d0bdcd7223 */ /* 0x000fe200000100d2 */
[----:B------:R-:W-:-:S02]  /*93c0*/  IMAD.SHL.U32 R235, R8, 0x10, RZ ;  /* 0x0000001008eb7824 */ /* 0x000fc400078e00ff */
[----:B-1----:R-:W-:Y:S01]  /*93d0*/  FFMA.FTZ R129, R217, R129, R206 ;  /* 0x00000081d9817223 */ /* 0x002fe200000100ce */
[----:B------:R-:W-:Y:S01]  /*93e0*/  FMUL.FTZ R227, R74, R208 ;  /* 0x000000d04ae37220 */ /* 0x000fe20000410000 */
[----:B------:R-:W-:Y:S01]  /*93f0*/  FFMA.FTZ R230, R230, R234, R207 ;  /* 0x000000eae6e67223 */ /* 0x000fe200000100cf */
[----:B------:R-:W-:Y:S01]  /*9400*/  FMUL.FTZ R206, R177, R52 ;  /* 0x00000034b1ce7220 */ /* 0x000fe20000410000 */
[----:B------:R-:W-:Y:S01]  /*9410*/  FFMA.FTZ R208, R190, R219, R205 ;  /* 0x000000dbbed07223 */ /* 0x000fe200000100cd */
[----:B------:R-:W-:Y:S01]  /*9420*/  FFMA.FTZ R191, R152, -R191, R238 ;  /* 0x800000bf98bf7223 */ /* 0x000fe200000100ee */
[----:B------:R-:W-:Y:S01]  /*9430*/  FMUL.FTZ R128, R217, R128 ;  /* 0x00000080d9807220 */ /* 0x000fe20000410000 */
[----:B------:R-:W-:Y:S01]  /*9440*/  @!P1 LEA R233, R147, UR22, 0x3 ;  /* 0x0000001693e99c11 */ /* 0x000fe2000f8e18ff */
[----:B------:R-:W-:Y:S01]  /*9450*/  FFMA.FTZ R232, R203, R230, R232 ;  /* 0x000000e6cbe87223 */ /* 0x000fe200000100e8 */
[----:B------:R-:W-:Y:S01]  /*9460*/  LEA.HI R132, R8, R235, RZ, 0x1f ;  /* 0x000000eb08847211 */ /* 0x000fe200078ff8ff */
[----:B------:R-:W-:Y:S01]  /*9470*/  FMUL.FTZ R217, R176, R53 ;  /* 0x00000035b0d97220 */ /* 0x000fe20000410000 */
[----:B------:R-:W-:Y:S01]  /*9480*/  FMUL.FTZ R204, R175, R54 ;  /* 0x00000036afcc7220 */ /* 0x000fe20000410000 */
[----:B------:R-:W-:Y:S01]  /*9490*/  FFMA.FTZ R203, R191, R206, R208 ;  /* 0x000000cebfcb7223 */ /* 0x000fe200000100d0 */
[----:B------:R-:W-:Y:S01]  /*94a0*/  FFMA.FTZ R192, R153, -R192, R234 ;  /* 0x800000c099c07223 */ /* 0x000fe200000100ea */
[----:B------:R-:W-:Y:S01]  /*94b0*/  LEA R132, R132, UR22, 0x2 ;  /* 0x0000001684847c11 */ /* 0x000fe2000f8e10ff */
[----:B------:R-:W-:Y:S01]  /*94c0*/  FMUL.FTZ R225, R66, R221 ;  /* 0x000000dd42e17220 */ /* 0x000fe20000410000 */
[----:B------:R0:W-:Y:S01]  /*94d0*/  @!P1 STS.64 [R233+0x2378], R128 ;  /* 0x00237880e9009388 */ /* 0x0001e20000000a00 */
[----:B------:R-:W-:Y:S01]  /*94e0*/  FMUL.FTZ R231, R82, R206 ;  /* 0x000000ce52e77220 */ /* 0x000fe20000410000 */
[----:B------:R-:W-:Y:S01]  /*94f0*/  FFMA.FTZ R228, R228, R232, R201 ;  /* 0x000000e8e4e47223 */ /* 0x000fe200000100c9 */
[----:B------:R-:W-:Y:S01]  /*9500*/  FFMA.FTZ R206, R192, R217, R203 ;  /* 0x000000d9c0ce7223 */ /* 0x000fe200000100cb */
[----:B------:R-:W-:Y:S01]  /*9510*/  FFMA.FTZ R193, R154, -R193, R230 ;  /* 0x800000c19ac17223 */ /* 0x000fe200000100e6 */
[----:B------:R-:W-:Y:S01]  /*9520*/  FMUL.FTZ R229, R78, R219 ;  /* 0x000000db4ee57220 */ /* 0x000fe20000410000 */
[----:B------:R-:W-:Y:S01]  /*9530*/  FFMA.FTZ R226, R199, R228, R226 ;  /* 0x000000e4c7e27223 */ /* 0x000fe200000100e2 */
[----:B------:R-:W-:Y:S01]  /*9540*/  STS [R132+0x840], R225 ;  /* 0x000840e184007388 */ /* 0x000fe20000000800 */
[----:B------:R-:W-:Y:S01]  /*9550*/  FMUL.FTZ R213, R174, R55 ;  /* 0x00000037aed57220 */ /* 0x000fe20000410000 */
[-C--:B0-----:R-:W-:Y:S01]  /*9560*/  FMUL.FTZ R129, R90, R204.reuse ;  /* 0x000000cc5a817220 */ /* 0x081fe20000410000 */
[----:B------:R-:W-:Y:S01]  /*9570*/  FFMA.FTZ R199, R193, R204, R206 ;  /* 0x000000ccc1c77223 */ /* 0x000fe200000100ce */
[----:B------:R-:W-:Y:S01]  /*9580*/  FFMA.FTZ R194, R155, -R194, R232 ;  /* 0x800000c29bc27223 */ /* 0x000fe200000100e8 */
[----:B------:R-:W-:Y:S01]  /*9590*/  FMUL.FTZ R202, R173, R56 ;  /* 0x00000038adca7220 */ /* 0x000fe20000410000 */
[----:B------:R-:W-:Y:S01]  /*95a0*/  FMUL.FTZ R215, R172, R57 ;  /* 0x00000039acd77220 */ /* 0x000fe20000410000 */
[----:B------:R0:W-:Y:S01]  /*95b0*/  STS [R14+0x14], R129 ;  /* 0x000014810e007388 */ /* 0x0001e20000000800 */
[----:B------:R-:W-:Y:S01]  /*95c0*/  LEA.HI R220, R235, R235, RZ, 0x1b ;  /* 0x000000ebebdc7211 */ /* 0x000fe200078fd8ff */
[----:B------:R-:W-:Y:S01]  /*95d0*/  FMUL.FTZ R216, R171, R58 ;  /* 0x0000003aabd87220 */ /* 0x000fe20000410000 */
[----:B------:R-:W-:Y:S01]  /*95e0*/  FMUL.FTZ R128, R170, R59 ;  /* 0x0000003baa807220 */ /* 0x000fe20000410000 */
[----:B------:R-:W-:Y:S01]  /*95f0*/  FMUL.FTZ R246, R168, R61 ;  /* 0x0000003da8f67220 */ /* 0x000fe20000410000 */
[----:B------:R-:W-:Y:S01]  /*9600*/  FMUL.FTZ R244, R167, R62 ;  /* 0x0000003ea7f47220 */ /* 0x000fe20000410000 */
[----:B------:R-:W-:Y:S01]  /*9610*/  FMUL.FTZ R242, R166, R63 ;  /* 0x0000003fa6f27220 */ /* 0x000fe20000410000 */
[----:B------:R-:W-:Y:S01]  /*9620*/  FMUL.FTZ R240, R165, R64 ;  /* 0x00000040a5f07220 */ /* 0x000fe20000410000 */
[----:B------:R-:W-:Y:S01]  /*9630*/  FFMA.FTZ R249, R249, R226, R200 ;  /* 0x000000e2f9f97223 */ /* 0x000fe200000100c8 */
[----:B0-----:R-:W-:Y:S01]  /*9640*/  FMUL.FTZ R129, R169, R60 ;  /* 0x0000003ca9817220 */ /* 0x001fe20000410000 */
[----:B------:R0:W-:Y:S01]  /*9650*/  STS [R14+0x4], R227 ;  /* 0x000004e30e007388 */ /* 0x0001e20000000800 */
[----:B------:R-:W-:Y:S01]  /*9660*/  FFMA.FTZ R200, R194, R213, R199 ;  /* 0x000000d5c2c87223 */ /* 0x000fe200000100c7 */
[----:B------:R-:W-:Y:S01]  /*9670*/  FFMA.FTZ R195, R156, -R195, R228 ;  /* 0x800000c39cc37223 */ /* 0x000fe200000100e4 */
[----:B------:R-:W-:Y:S01]  /*9680*/  FMUL.FTZ R223, R86, R217 ;  /* 0x000000d956df7220 */ /* 0x000fe20000410000 */
[----:B------:R1:W-:Y:S01]  /*9690*/  STS [R14+0x8], R229 ;  /* 0x000008e50e007388 */ /* 0x0003e20000000800 */
[----:B------:R-:W-:Y:S01]  /*96a0*/  FMUL.FTZ R225, R94, R213 ;  /* 0x000000d55ee17220 */ /* 0x000fe20000410000 */
[----:B------:R-:W-:Y:S01]  /*96b0*/  LEA R220, R220, UR22, 0x2 ;  /* 0x00000016dcdc7c11 */ /* 0x000fe2000f8e10ff */
[----:B------:R-:W-:Y:S01]  /*96c0*/  FMUL.FTZ R211, R104, R216 ;  /* 0x000000d868d37220 */ /* 0x000fe20000410000 */
[----:B------:R-:W-:Y:S01]  /*96d0*/  FMUL.FTZ R209, R106, R128 ;  /* 0x000000806ad17220 */ /* 0x000fe20000410000 */
[----:B------:R-:W-:Y:S01]  /*96e0*/  FMUL.FTZ R221, R108, R129 ;  /* 0x000000816cdd7220 */ /* 0x000fe20000410000 */
[----:B0-----:R-:W-:Y:S01]  /*96f0*/  FMUL.FTZ R227, R98, R202 ;  /* 0x000000ca62e37220 */ /* 0x001fe20000410000 */
[----:B------:R-:W-:Y:S01]  /*9700*/  FMUL.FTZ R205, R110, R246 ;  /* 0x000000f66ecd7220 */ /* 0x000fe20000410000 */
[----:B------:R-:W-:Y:S01]  /*9710*/  FMUL.FTZ R201, R111, R244 ;  /* 0x000000f46fc97220 */ /* 0x000fe20000410000 */
[----:B------:R-:W-:Y:S01]  /*9720*/  FMUL.FTZ R199, R112, R242 ;  /* 0x000000f270c77220 */ /* 0x000fe20000410000 */
[----:B-1----:R-:W-:Y:S01]  /*9730*/  FMUL.FTZ R229, R102, R215 ;  /* 0x000000d766e57220 */ /* 0x002fe20000410000 */
[----:B------:R-:W-:Y:S01]  /*9740*/  FMUL.FTZ R203, R113, R240 ;  /* 0x000000f071cb7220 */ /* 0x000fe20000410000 */
[----:B------:R-:W-:Y:S01]  /*9750*/  FFMA.FTZ R218, R218, R249, R197 ;  /* 0x000000f9dada7223 */ /* 0x000fe200000100c5 */
        /* <DEDUP_REMOVED lines=13> */
[----:B------:R0:W-:Y:S04]  /*9830*/  STS [R220+0x874], R201 ;  /* 0x000874c9dc007388 */ /* 0x0001e80000000800 */
[----:B------:R1:W-:Y:S04]  /*9840*/  STS [R220+0x878], R199 ;  /* 0x000878c7dc007388 */ /* 0x0003e80000000800 */
[----:B------:R2:W-:Y:S01]  /*9850*/  STS [R220+0x87c], R203 ;  /* 0x00087ccbdc007388 */ /* 0x0005e20000000800 */
[----:B------:R-:W-:Y:S01]  /*9860*/  FFMA.FTZ R251, R251, R218, R198 ;  /* 0x000000dafbfb7223 */ /* 0x000fe200000100c6 */
[----:B------:R-:W-:Y:S01]  /*9870*/  FFMA.FTZ R248, R212, R216, R248 ;  /* 0x000000d8d4f87223 */ /* 0x000fe200000100f8 */
[----:B------:R-:W-:-:S02]  /*9880*/  FFMA.FTZ R214, R159, -R214, R218 ;  /* 0x800000d69fd67223 */ /* 0x000fc400000100da */
[----:B------:R-:W-:Y:S01]  /*9890*/  FFMA.FTZ R224, R224, R251, R133 ;  /* 0x000000fbe0e07223 */ /* 0x000fe20000010085 */
[----:B------:R-:W-:Y:S01]  /*98a0*/  FFMA.FTZ R216, R160, -R131, R251 ;  /* 0x80000083a0d87223 */ /* 0x000fe200000100fb */
[----:B------:R-:W-:Y:S01]  /*98b0*/  FFMA.FTZ R133, R214, R128, R248 ;  /* 0x00000080d6857223 */ /* 0x000fe200000100f8 */
[C---:B0-----:R-:W-:Y:S01]  /*98c0*/  IADD3 R201, PT, PT, R8.reuse, 0x40, RZ ;  /* 0x0000004008c97810 */ /* 0x041fe20007ffe0ff */
[C---:B------:R-:W-:Y:S01]  /*98d0*/  VIADD R207, R8.reuse, 0x80 ;  /* 0x0000008008cf7836 */ /* 0x040fe20000000000 */
[C---:B------:R-:W-:Y:S01]  /*98e0*/  IADD3 R205, PT, PT, R8.reuse, 0x60, RZ ;  /* 0x0000006008cd7810 */ /* 0x040fe20007ffe0ff */
[C---:B------:R-:W-:Y:S01]  /*98f0*/  VIADD R215, R8.reuse, 0x100 ;  /* 0x0000010008d77836 */ /* 0x040fe20000000000 */
[C---:B------:R-:W-:Y:S01]  /*9900*/  IADD3 R209, PT, PT, R8.reuse, 0xa0, RZ ;  /* 0x000000a008d17810 */ /* 0x040fe20007ffe0ff */
[C---:B------:R-:W-:Y:S01]  /*9910*/  VIADD R223, R8.reuse, 0x180 ;  /* 0x0000018008df7836 */ /* 0x040fe20000000000 */
[----:B------:R-:W-:Y:S01]  /*9920*/  IADD3 R211, PT, PT, R8, 0xc0, RZ ;  /* 0x000000c008d37810 */ /* 0x000fe20007ffe0ff */
[----:B------:R-:W-:Y:S01]  /*9930*/  FMUL.FTZ R250, R68, R222 ;  /* 0x000000de44fa7220 */ /* 0x000fe20000410000 */
[----:B------:R-:W-:Y:S01]  /*9940*/  IADD3 R197, PT, PT, R8, 0x20, RZ ;  /* 0x0000002008c57810 */ /* 0x000fe20007ffe0ff */
[----:B------:R-:W-:Y:S01]  /*9950*/  FFMA.FTZ R222, R216, R129, R133 ;  /* 0x00000081d8de7223 */ /* 0x000fe20000010085 */
[----:B------:R-:W-:-:S02]  /*9960*/  IADD3 R213, PT, PT, R8, 0xe0, RZ ;  /* 0x000000e008d57810 */ /* 0x000fc40007ffe0ff */
[C---:B------:R-:W-:Y:S02]  /*9970*/  IADD3 R217, PT, PT, R8.reuse, 0x120, RZ ;  /* 0x0000012008d97810 */ /* 0x040fe40007ffe0ff */
[C---:B------:R-:W-:Y:S02]  /*9980*/  IADD3 R219, PT, PT, R8.reuse, 0x140, RZ ;  /* 0x0000014008db7810 */ /* 0x040fe40007ffe0ff */
[C---:B------:R-:W-:Y:S02]  /*9990*/  IADD3 R221, PT, PT, R8.reuse, 0x160, RZ ;  /* 0x0000016008dd7810 */ /* 0x040fe40007ffe0ff */
[C---:B------:R-:W-:Y:S02]  /*99a0*/  IADD3 R225, PT, PT, R8.reuse, 0x1a0, RZ ;  /* 0x000001a008e17810 */ /* 0x040fe40007ffe0ff */
[C---:B------:R-:W-:Y:S02]  /*99b0*/  IADD3 R227, PT, PT, R8.reuse, 0x1c0, RZ ;  /* 0x000001c008e37810 */ /* 0x040fe40007ffe0ff */
[----:B------:R-:W-:Y:S01]  /*99c0*/  IADD3 R229, PT, PT, R8, 0x1e0, RZ ;  /* 0x000001e008e57810 */ /* 0x000fe20007ffe0ff */
[----:B------:R-:W-:Y:S01]  /*99d0*/  HFMA2 R129, -RZ, RZ, 0, 0 ;  /* 0x00000000ff817431 */ /* 0x000fe200000001ff */
[----:B------:R-:W-:-:S02]  /*99e0*/  LEA.HI R198, R201, R8, RZ, 0x1b ;  /* 0x00000008c9c67211 */ /* 0x000fc400078fd8ff */
[-C--:B-1----:R-:W-:Y:S02]  /*99f0*/  LEA.HI R199, R205, R8.reuse, RZ, 0x1b ;  /* 0x00000008cdc77211 */ /* 0x082fe400078fd8ff */
[-C--:B------:R-:W-:Y:S02]  /*9a00*/  LEA.HI R200, R207, R8.reuse, RZ, 0x1b ;  /* 0x00000008cfc87211 */ /* 0x080fe400078fd8ff */
[-C--:B------:R-:W-:Y:S02]  /*9a10*/  LEA.HI R201, R209, R8.reuse, RZ, 0x1b ;  /* 0x00000008d1c97211 */ /* 0x080fe400078fd8ff */
[-C--:B------:R-:W-:Y:S02]  /*9a20*/  LEA.HI R202, R211, R8.reuse, RZ, 0x1b ;  /* 0x00000008d3ca7211 */ /* 0x080fe400078fd8ff */
[-C--:B------:R-:W-:Y:S02]  /*9a30*/  LEA.HI R197, R197, R8.reuse, RZ, 0x1b ;  /* 0x00000008c5c57211 */ /* 0x080fe400078fd8ff */
[-C--:B--2---:R-:W-:Y:S01]  /*9a40*/  LEA.HI R203, R213, R8.reuse, RZ, 0x1b ;  /* 0x00000008d5cb7211 */ /* 0x084fe200078fd8ff */
[----:B------:R-:W-:Y:S01]  /*9a50*/  BAR.SYNC.DEFER_BLOCKING 0x0 ;  /* 0x0000000000007b1d */ /* 0x000fe20000010000 */
[----:B------:R-:W-:-:S02]  /*9a60*/  LEA.HI R204, R215, R8, RZ, 0x1b ;  /* 0x00000008d7cc7211 */ /* 0x000fc400078fd8ff */
[-C--:B------:R-:W-:Y:S02]  /*9a70*/  LEA.HI R205, R217, R8.reuse, RZ, 0x1b ;  /* 0x00000008d9cd7211 */ /* 0x080fe400078fd8ff */
[-C--:B------:R-:W-:Y:S02]  /*9a80*/  LEA.HI R206, R219, R8.reuse, RZ, 0x1b ;  /* 0x00000008dbce7211 */ /* 0x080fe400078fd8ff */
[-C--:B------:R-:W-:Y:S02]  /*9a90*/  LEA.HI R207, R221, R8.reuse, RZ, 0x1b ;  /* 0x00000008ddcf7211 */ /* 0x080fe400078fd8ff */
[-C--:B------:R-:W-:Y:S02]  /*9aa0*/  LEA.HI R208, R223, R8.reuse, RZ, 0x1b ;  /* 0x00000008dfd07211 */ /* 0x080fe400078fd8ff */
[-C--:B------:R-:W-:Y:S02]  /*9ab0*/  LEA.HI R209, R225, R8.reuse, RZ, 0x1b ;  /* 0x00000008e1d17211 */ /* 0x080fe400078fd8ff */
[----:B------:R-:W-:-:S02]  /*9ac0*/  LEA.HI R210, R227, R8, RZ, 0x1b ;  /* 0x00000008e3d27211 */ /* 0x000fc400078fd8ff */
[----:B------:R-:W-:Y:S01]  /*9ad0*/  LEA.HI R211, R229, R8, RZ, 0x1b ;  /* 0x00000008e5d37211 */ /* 0x000fe200078fd8ff */
[----:B------:R-:W-:Y:S01]  /*9ae0*/  IMAD.MOV.U32 R128, RZ, RZ, R8 ;  /* 0x000000ffff807224 */ /* 0x000fe200078e0008 */
[----:B------:R-:W-:Y:S02]  /*9af0*/  LEA R197, R197, UR22, 0x2 ;  /* 0x00000016c5c57c11 */ /* 0x000fe4000f8e10ff */
[----:B------:R-:W-:Y:S02]  /*9b00*/  LEA R198, R198, UR22, 0x2 ;  /* 0x00000016c6c67c11 */ /* 0x000fe4000f8e10ff */
[----:B------:R-:W-:Y:S02]  /*9b10*/  LEA R199, R199, UR22, 0x2 ;  /* 0x00000016c7c77c11 */ /* 0x000fe4000f8e10ff */
[----:B------:R-:W-:Y:S01]  /*9b20*/  LEA R200, R200, UR22, 0x2 ;  /* 0x00000016c8c87c11 */ /* 0x000fe2000f8e10ff */
[----:B------:R-:W-:Y:S01]  /*9b30*/  FFMA.FTZ R247, R247, R224, R130 ;  /* 0x000000e0f7f77223 */ /* 0x000fe20000010082 */
[----:B------:R-:W-:Y:S01]  /*9b40*/  LEA R201, R201, UR22, 0x2 ;  /* 0x00000016c9c97c11 */ /* 0x000fe2000f8e10ff */
[----:B------:R-:W0:Y:S01]  /*9b50*/  LDS R213, [R15] ;  /* 0x000000000fd57984 */ /* 0x000e220000000800 */
        /* <DEDUP_REMOVED lines=9> */
[----:B------:R-:W-:Y:S01]  /*9bf0*/  LEA R211, R211, UR22, 0x2 ;  /* 0x00000016d3d37c11 */ /* 0x000fe2000f8e10ff */
[----:B------:R-:W-:Y:S01]  /*9c00*/  IMAD.WIDE.U32 R130, R126, UR29, R128 ;  /* 0x0000001d7e827c25 */ /* 0x000fe2000f8e0080 */
[----:B------:R-:W1:Y:S04]  /*9c10*/  LDS R215, [R197+0x8c0] ;  /* 0x0008c000c5d77984 */ /* 0x000e680000000800 */
[----:B------:R-:W2:Y:S01]  /*9c20*/  LDS R217, [R198+0x940] ;  /* 0x00094000c6d97984 */ /* 0x000ea20000000800 */
[----:B------:R-:W-:-:S03]  /*9c30*/  IMAD R131, R127, UR29, R131 ;  /* 0x0000001d7f837c24 */ /* 0x000fc6000f8e0283 */
        /* <DEDUP_REMOVED lines=16> */
[----:B------:R-:W-:-:S04]  /*9d40*/  IMAD.WIDE.U32 R128, R124, UR29, R128 ;  /* 0x0000001d7c807c25 */ /* 0x000fc8000f8e0080 */
[----:B------:R-:W-:Y:S01]  /*9d50*/  IMAD R133, R132, UR34, RZ ;  /* 0x0000002284857c24 */ /* 0x000fe2000f8e02ff */
[----:B------:R-:W-:Y:S01]  /*9d60*/  IADD3 R130, P2, PT, R130, UR6, RZ ;  /* 0x0000000682827c10 */ /* 0x000fe2000ff5e0ff */
[----:B------:R-:W-:Y:S02]  /*9d70*/  IMAD R129, R125, UR29, R129 ;  /* 0x0000001d7d817c24 */ /* 0x000fe4000f8e0281 */
[C---:B------:R-:W-:Y:S02]  /*9d80*/  IMAD R133, R4.reuse, UR35, R133 ;  /* 0x0000002304857c24 */ /* 0x040fe4000f8e0285 */
[----:B------:R-:W-:-:S03]  /*9d90*/  IMAD.WIDE.U32 R128, R4, UR36, R128 ;  /* 0x0000002404807c25 */ /* 0x000fc6000f8e0080 */
[----:B------:R-:W-:Y:S01]  /*9da0*/  IADD3.X R131, PT, PT, R131, R133, RZ, P2, !PT ;  /* 0x0000008583837210 */ /* 0x000fe200017fe4ff */
        /* <DEDUP_REMOVED lines=10> */
[----:B------:R-:W-:-:S04]  /*9e50*/  LEA R130, P2, R132, UR42, 0x2 ;  /* 0x0000002a84827c11 */ /* 0x000fc8000f8410ff */
[----:B------:R-:W-:Y:S01]  /*9e60*/  LEA.HI.X R131, R132, UR43, R131, 0x2, P2 ;  /* 0x0000002b84837c11 */ /* 0x000fe200090f1483 */
[----:B------:R-:W-:Y:S02]  /*9e70*/  IMAD.U32 R132, RZ, RZ, UR23 ;  /* 0x00000017ff847e24 */ /* 0x000fe4000f8e00ff */
[----:B------:R-:W-:Y:S01]  /*9e80*/  FFMA.FTZ R184, R187, R247, R184 ;  /* 0x000000f7bbb87223 */ /* 0x000fe200000100b8 */
[----:B------:R-:W-:Y:S02]  /*9e90*/  FFMA.FTZ R133, R161, -R186, R224 ;  /* 0x800000baa1857223 */ /* 0x000fe400000100e0 */
[----:B------:R-:W-:Y:S01]  /*9ea0*/  IADD3 R132, PT, PT, R132, -UR6, -R8 ;  /* 0x8000000684847c10 */ /* 0x000fe2000fffe808 */
[----:B------:R-:W-:Y:S01]  /*9eb0*/  FMUL.FTZ R245, R65, R245 ;  /* 0x000000f541f57220 */ /* 0x000fe20000410000 */
[----:B------:R-:W-:Y:S02]  /*9ec0*/  FFMA.FTZ R187, R185, R184, R180 ;  /* 0x000000b8b9bb7223 */ /* 0x000fe400000100b4 */
[----:B------:R-:W-:Y:S01]  /*9ed0*/  ISETP.GE.AND P2, PT, R132, 0x1, PT ;  /* 0x000000018400780c */ /* 0x000fe20003f46270 */
[----:B------:R-:W-:Y:S01]  /*9ee0*/  FFMA.FTZ R222, R133, R246, R222 ;  /* 0x000000f685de7223 */ /* 0x000fe200000100de */
[----:B------:R-:W-:Y:S01]  /*9ef0*/  FFMA.FTZ R183, R162, -R183, R247 ;  /* 0x800000b7a2b77223 */ /* 0x000fe200000100f7 */
[----:B------:R-:W-:Y:S01]  /*9f00*/  FFMA.FTZ R185, R163, -R182, R184 ;  /* 0x800000b6a3b97223 */ /* 0x000fe200000100b8 */
        /* <DEDUP_REMOVED lines=16> */
[----:B------:R-:W-:Y:S01]  /*a010*/  FFMA.FTZ R222, R183, R244, R222 ;  /* 0x000000f4b7de7223 */ /* 0x000fe200000100de */
[----:B------:R0:W-:Y:S01]  /*a020*/  STS [R14+0x848], R236 ;  /* 0x000848ec0e007388 */ /* 0x0001e20000000800 */
[----:B------:R-:W-:Y:S02]  /*a030*/  BSSY.RECONVERGENT B0, `(.L_x_7466) ;  /* 0x0000018000007945 */ /* 0x000fe40003800200 */
[----:B------:R-:W-:Y:S01]  /*a040*/  FFMA.FTZ R222, R185, R242, R222 ;  /* 0x000000f2b9de7223 */ /* 0x000fe200000100de */
        /* <DEDUP_REMOVED lines=22> */
.L_x_7467:
[----:B------:R-:W-:Y:S05]  /*a1b0*/  BSYNC.RECONVERGENT B0 ;  /* 0x0000000000007941 */ /* 0x000fea0003800200 */
.L_x_7466:
[----:B------:R-:W2:Y:S01]  /*a1c0*/  LDS R197, [R197+0x1100] ;  /* 0x00110000c5c57984 */ /* 0x000ea20000000800 */
[----:B------:R-:W-:Y:S04]  /*a1d0*/  BSSY.RECONVERGENT B0, `(.L_x_7468) ;  /* 0x0000004000007945 */ /* 0x000fe80003800200 */
[----:B------:R-:W-:Y:S05]  /*a1e0*/  @!P3 BRA `(.L_x_7469) ;  /* 0x000000000008b947 */ /* 0x000fea0003800000 */
[----:B------:R3:W-:Y:S04]  /*a1f0*/  REDG.E.ADD.F32.FTZ.RN.STRONG.GPU desc[UR24][R128.64+0x80], R215 ;  /* 0x000080d7800079a6 */ /* 0x0007e8000c12f318 */
[----:B--2---:R3:W-:Y:S02]  /*a200*/  REDG.E.ADD.F32.FTZ.RN.STRONG.GPU desc[UR24][R130.64+0x80], R197 ;  /* 0x000080c5820079a6 */ /* 0x0047e4000c12f318 */
.L_x_7469:
[----:B------:R-:W-:Y:S05]  /*a210*/  BSYNC.RECONVERGENT B0 ;  /* 0x0000000000007941 */ /* 0x000fea0003800200 */
.L_x_7468:
[----:B01----:R0:W1:Y:S01]  /*a220*/  LDS R187, [R198+0x1180] ;  /* 0x00118000c6bb7984 */ /* 0x0030620000000800 */
[----:B------:R-:W-:Y:S04]  /*a230*/  BSSY.RECONVERGENT B0, `(.L_x_7470) ;  /* 0x0000004000007945 */ /* 0x000fe80003800200 */
[----:B------:R-:W-:Y:S05]  /*a240*/  @!P4 BRA `(.L_x_7471) ;  /* 0x000000000008c947 */ /* 0x000fea0003800000 */
[----:B------:R4:W-:Y:S04]  /*a250*/  REDG.E.ADD.F32.FTZ.RN.STRONG.GPU desc[UR24][R128.64+0x100], R217 ;  /* 0x000100d9800079a6 */ /* 0x0009e8000c12f318 */
[----:B-1----:R4:W-:Y:S02]  /*a260*/  REDG.E.ADD.F32.FTZ.RN.STRONG.GPU desc[UR24][R130.64+0x100], R187 ;  /* 0x000100bb820079a6 */ /* 0x0029e4000c12f318 */
.L_x_7471:
[----:B------:R-:W-:Y:S05]  /*a270*/  BSYNC.RECONVERGENT B0 ;  /* 0x0000000000007941 */ /* 0x000fea0003800200 */
.L_x_7470:
        /* <DEDUP_REMOVED lines=9> */
.L_x_7473:
[----:B------:R-:W-:Y:S05]  /*a310*/  BSYNC.RECONVERGENT B0 ;  /* 0x0000000000007941 */ /* 0x000fea0003800200 */
.L_x_7472:
[----:B-1--4-:R1:W4:Y:S01]  /*a320*/  LDS R187, [R200+0x1280] ;  /* 0x00128000c8bb7984 */ /* 0x0123220000000800 */
[----:B------:R-:W-:Y:S04]  /*a330*/  BSSY.RECONVERGENT B0, `(.L_x_7474) ;  /* 0x0000004000007945 */ /* 0x000fe80003800200 */
[----:B------:R-:W-:Y:S05]  /*a340*/  @!P2 BRA `(.L_x_7475) ;  /* 0x000000000008a947 */ /* 0x000fea0003800000 */
[----:B------:R0:W-:Y:S04]  /*a350*/  REDG.E.ADD.F32.FTZ.RN.STRONG.GPU desc[UR24][R128.64+0x200], R221 ;  /* 0x000200dd800079a6 */ /* 0x0001e8000c12f318 */
[----:B----4-:R4:W-:Y:S02]  /*a360*/  REDG.E.ADD.F32.FTZ.RN.STRONG.GPU desc[UR24][R130.64+0x200], R187 ;  /* 0x000200bb820079a6 */ /* 0x0109e4000c12f318 */
.L_x_7475:
[----:B------:R-:W-:Y:S05]  /*a370*/  BSYNC.RECONVERGENT B0 ;  /* 0x0000000000007941 */ /* 0x000fea0003800200 */
.L_x_7474:
[----:B------:R-:W0:Y:S01]  /*a380*/  LDS R201, [R201+0x1300] ;  /* 0x00130000c9c97984 */ /* 0x000e220000000800 */
[----:B------:R-:W-:Y:S04]  /*a390*/  BSSY.RECONVERGENT B0, `(.L_x_7476) ;  /* 0x0000004000007945 */ /* 0x000fe80003800200 */
[----:B------:R-:W-:Y:S05]  /*a3a0*/  @!P4 BRA `(.L_x_7477) ;  /* 0x000000000008c947 */ /* 0x000fea0003800000 */
[----:B------:R1:W-:Y:S04]  /*a3b0*/  REDG.E.ADD.F32.FTZ.RN.STRONG.GPU desc[UR24][R128.64+0x280], R223 ;  /* 0x000280df800079a6 */ /* 0x0003e8000c12f318 */
[----:B0-----:R1:W-:Y:S02]  /*a3c0*/  REDG.E.ADD.F32.FTZ.RN.STRONG.GPU desc[UR24][R130.64+0x280], R201 ;  /* 0x000280c9820079a6 */ /* 0x0013e4000c12f318 */
.L_x_7477:
[----:B------:R-:W-:Y:S05]  /*a3d0*/  BSYNC.RECONVERGENT B0 ;  /* 0x0000000000007941 */ /* 0x000fea0003800200 */
.L_x_7476:
[----:B----4-:R4:W0:Y:S01]  /*a3e0*/  LDS R187, [R202+0x1380] ;  /* 0x00138000cabb7984 */ /* 0x0108220000000800 */
[----:B------:R-:W-:Y:S04]  /*a3f0*/  BSSY.RECONVERGENT B0, `(.L_x_7478) ;  /* 0x0000004000007945 */ /* 0x000fe80003800200 */
[----:B------:R-:W-:Y:S05]  /*a400*/  @!P5 BRA `(.L_x_7479) ;  /* 0x000000000008d947 */ /* 0x000fea0003800000 */
[----:B------:R1:W-:Y:S04]  /*a410*/  REDG.E.ADD.F32.FTZ.RN.STRONG.GPU desc[UR24][R128.64+0x300], R225 ;  /* 0x000300e1800079a6 */ /* 0x0003e8000c12f318 */
[----:B0-----:R1:W-:Y:S02]  /*a420*/  REDG.E.ADD.F32.FTZ.RN.STRONG.GPU desc[UR24][R130.64+0x300], R187 ;  /* 0x000300bb820079a6 */ /* 0x0013e4000c12f318 */
.L_x_7479:
[----:B------:R-:W-:Y:S05]  /*a430*/  BSYNC.RECONVERGENT B0 ;  /* 0x0000000000007941 */ /* 0x000fea0003800200 */
.L_x_7478:
        /* <DEDUP_REMOVED lines=9> */
.L_x_7481:
[----:B------:R-:W-:Y:S05]  /*a4d0*/  BSYNC.RECONVERGENT B0 ;  /* 0x0000000000007941 */ /* 0x000fea0003800200 */
.L_x_7480:
[----:B01----:R0:W1:Y:S01]  /*a4e0*/  LDS R187, [R204+0x1480] ;  /* 0x00148000ccbb7984 */ /* 0x0030620000000800 */
[----:B------:R-:W-:Y:S04]  /*a4f0*/  BSSY.RECONVERGENT B0, `(.L_x_7482) ;  /* 0x0000004000007945 */ /* 0x000fe80003800200 */
[----:B------:R-:W-:Y:S05]  /*a500*/  @!P4 BRA `(.L_x_7483) ;  /* 0x000000000008c947 */ /* 0x000fea0003800000 */
[----:B------:R0:W-:Y:S04]  /*a510*/  REDG.E.ADD.F32.FTZ.RN.STRONG.GPU desc[UR24][R128.64+0x400], R229 ;  /* 0x000400e5800079a6 */ /* 0x0001e8000c12f318 */
[----:B-1----:R0:W-:Y:S02]  /*a520*/  REDG.E.ADD.F32.FTZ.RN.STRONG.GPU desc[UR24][R130.64+0x400], R187 ;  /* 0x000400bb820079a6 */ /* 0x0021e4000c12f318 */
.L_x_7483:
[----:B------:R-:W-:Y:S05]  /*a530*/  BSYNC.RECONVERGENT B0 ;  /* 0x0000000000007941 */ /* 0x000fea0003800200 */
.L_x_7482:
[----:B------:R-:W0:Y:S01]  /*a540*/  LDS R205, [R205+0x1500] ;  /* 0x00150000cdcd7984 */ /* 0x000e220000000800 */
[----:B------:R-:W-:Y:S04]  /*a550*/  BSSY.RECONVERGENT B0, `(.L_x_7484) ;  /* 0x0000004000007945 */ /* 0x000fe80003800200 */
[----:B------:R-:W-:Y:S05]  /*a560*/  @!P5 BRA `(.L_x_7485) ;  /* 0x000000000008d947 */ /* 0x000fea0003800000 */
[----:B------:R1:W-:Y:S04]  /*a570*/  REDG.E.ADD.F32.FTZ.RN.STRONG.GPU desc[UR24][R128.64+0x480], R231 ;  /* 0x000480e7800079a6 */ /* 0x0003e8000c12f318 */
[----:B0-----:R0:W-:Y:S02]  /*a580*/  REDG.E.ADD.F32.FTZ.RN.STRONG.GPU desc[UR24][R130.64+0x480], R205 ;  /* 0x000480cd820079a6 */ /* 0x0011e4000c12f318 */
.L_x_7485:
[----:B------:R-:W-:Y:S05]  /*a590*/  BSYNC.RECONVERGENT B0 ;  /* 0x0000000000007941 */ /* 0x000fea0003800200 */
.L_x_7484:
[----:B01----:R0:W1:Y:S01]  /*a5a0*/  LDS R187, [R206+0x1580] ;  /* 0x00158000cebb7984 */ /* 0x0030620000000800 */
[----:B------:R-:W-:Y:S04]  /*a5b0*/  BSSY.RECONVERGENT B0, `(.L_x_7486) ;  /* 0x0000004000007945 */ /* 0x000fe80003800200 */
[----:B------:R-:W-:Y:S05]  /*a5c0*/  @!P6 BRA `(.L_x_7487) ;  /* 0x000000000008e947 */ /* 0x000fea0003800000 */
[----:B------:R0:W-:Y:S04]  /*a5d0*/  REDG.E.ADD.F32.FTZ.RN.STRONG.GPU desc[UR24][R128.64+0x500], R233 ;  /* 0x000500e9800079a6 */ /* 0x0001e8000c12f318 */
[----:B-1----:R0:W-:Y:S02]  /*a5e0*/  REDG.E.ADD.F32.FTZ.RN.STRONG.GPU desc[UR24][R130.64+0x500], R187 ;  /* 0x000500bb820079a6 */ /* 0x0021e4000c12f318 */
.L_x_7487:
[----:B------:R-:W-:Y:S05]  /*a5f0*/  BSYNC.RECONVERGENT B0 ;  /* 0x0000000000007941 */ /* 0x000fea0003800200 */
.L_x_7486:
        /* <DEDUP_REMOVED lines=9> */
.L_x_7489:
[----:B------:R-:W-:Y:S05]  /*a690*/  BSYNC.RECONVERGENT B0 ;  /* 0x0000000000007941 */ /* 0x000fea0003800200 */
.L_x_7488:
[----:B01----:R0:W1:Y:S01]  /*a6a0*/  LDS R187, [R208+0x1680] ;  /* 0x00168000d0bb7984 */ /* 0x0030620000000800 */
[----:B------:R-:W-:Y:S04]  /*a6b0*/  BSSY.RECONVERGENT B0, `(.L_x_7490) ;  /* 0x0000004000007945 */ /* 0x000fe80003800200 */
[----:B------:R-:W-:Y:S05]  /*a6c0*/  @!P3 BRA `(.L_x_7491) ;  /* 0x000000000008b947 */ /* 0x000fea0003800000 */
[----:B------:R0:W-:Y:S04]  /*a6d0*/  REDG.E.ADD.F32.FTZ.RN.STRONG.GPU desc[UR24][R128.64+0x600], R237 ;  /* 0x000600ed800079a6 */ /* 0x0001e8000c12f318 */
[----:B-1----:R0:W-:Y:S02]  /*a6e0*/  REDG.E.ADD.F32.FTZ.RN.STRONG.GPU desc[UR24][R130.64+0x600], R187 ;  /* 0x000600bb820079a6 */ /* 0x0021e4000c12f318 */
.L_x_7491:
[----:B------:R-:W-:Y:S05]  /*a6f0*/  BSYNC.RECONVERGENT B0 ;  /* 0x0000000000007941 */ /* 0x000fea0003800200 */
.L_x_7490:
[----:B------:R-:W0:Y:S01]  /*a700*/  LDS R209, [R209+0x1700] ;  /* 0x00170000d1d17984 */ /* 0x000e220000000800 */
[----:B------:R-:W-:Y:S04]  /*a710*/  BSSY.RECONVERGENT B0, `(.L_x_7492) ;  /* 0x0000004000007945 */ /* 0x000fe80003800200 */
[----:B------:R-:W-:Y:S05]  /*a720*/  @!P4 BRA `(.L_x_7493) ;  /* 0x000000000008c947 */ /* 0x000fea0003800000 */
[----:B------:R1:W-:Y:S04]  /*a730*/  REDG.E.ADD.F32.FTZ.RN.STRONG.GPU desc[UR24][R128.64+0x680], R239 ;  /* 0x000680ef800079a6 */ /* 0x0003e8000c12f318 */
[----:B0-----:R0:W-:Y:S02]  /*a740*/  REDG.E.ADD.F32.FTZ.RN.STRONG.GPU desc[UR24][R130.64+0x680], R209 ;  /* 0x000680d1820079a6 */ /* 0x0011e4000c12f318 */
.L_x_7493:
[----:B------:R-:W-:Y:S05]  /*a750*/  BSYNC.RECONVERGENT B0 ;  /* 0x0000000000007941 */ /* 0x000fea0003800200 */
.L_x_7492:
[----:B01----:R0:W1:Y:S01]  /*a760*/  LDS R187, [R210+0x1780] ;  /* 0x00178000d2bb7984 */ /* 0x0030620000000800 */
[----:B------:R-:W-:Y:S04]  /*a770*/  BSSY.RECONVERGENT B0, `(.L_x_7494) ;  /* 0x0000004000007945 */ /* 0x000fe80003800200 */
[----:B------:R-:W-:Y:S05]  /*a780*/  @!P5 BRA `(.L_x_7495) ;  /* 0x000000000008d947 */ /* 0x000fea0003800000 */
[----:B------:R0:W-:Y:S04]  /*a790*/  REDG.E.ADD.F32.FTZ.RN.STRONG.GPU desc[UR24][R128.64+0x700], R241 ;  /* 0x000700f1800079a6 */ /* 0x0001e8000c12f318 */
[----:B-1----:R0:W-:Y:S02]  /*a7a0*/  REDG.E.ADD.F32.FTZ.RN.STRONG.GPU desc[UR24][R130.64+0x700], R187 ;  /* 0x000700bb820079a6 */ /* 0x0021e4000c12f318 */
.L_x_7495:
[----:B------:R-:W-:Y:S05]  /*a7b0*/  BSYNC.RECONVERGENT B0 ;  /* 0x0000000000007941 */ /* 0x000fea0003800200 */
.L_x_7494:
[----:B------:R-:W0:Y:S01]  /*a7c0*/  LDS R211, [R211+0x1800] ;  /* 0x00180000d3d37984 */ /* 0x000e220000000800 */
[----:B------:R-:W-:Y:S04]  /*a7d0*/  BSSY.RECONVERGENT B0, `(.L_x_7496) ;  /* 0x0000004000007945 */ /* 0x000fe80003800200 */
[----:B------:R-:W-:Y:S05]  /*a7e0*/  @!P6 BRA `(.L_x_7497) ;  /* 0x000000000008e947 */ /* 0x000fea0003800000 */
[----:B------:R1:W-:Y:S04]  /*a7f0*/  REDG.E.ADD.F32.FTZ.RN.STRONG.GPU desc[UR24][R128.64+0x780], R243 ;  /* 0x000780f3800079a6 */ /* 0x0003e8000c12f318 */
[----:B0-----:R0:W-:Y:S02]  /*a800*/  REDG.E.ADD.F32.FTZ.RN.STRONG.GPU desc[UR24][R130.64+0x780], R211 ;  /* 0x000780d3820079a6 */ /* 0x0011e4000c12f318 */
.L_x_7497:
[----:B------:R-:W-:Y:S05]  /*a810*/  BSYNC.RECONVERGENT B0 ;  /* 0x0000000000007941 */ /* 0x000fea0003800200 */
.L_x_7496:
[----:B01-3--:R-:W0:Y:S01]  /*a820*/  SHFL.DOWN P2, R129, R240, 0x1, 0x1f ;  /* 0x08201f00f0817f89 */ /* 0x00be220000040000 */
[-C--:B--2---:R-:W-:Y:S01]  /*a830*/  FMUL.FTZ R197, R163, R166.reuse ;  /* 0x000000a6a3c57220 */ /* 0x084fe20000410000 */
[----:B------:R-:W-:Y:S01]  /*a840*/  FMUL.FTZ R182, R148, R166 ;  /* 0x000000a694b67220 */ /* 0x000fe20000410000 */
[-C--:B------:R-:W-:Y:S01]  /*a850*/  FMUL.FTZ R164, R164, R165.reuse ;  /* 0x000000a5a4a47220 */ /* 0x080fe20000410000 */
[----:B------:R-:W-:Y:S01]  /*a860*/  FMUL.FTZ R184, R148, R165 ;  /* 0x000000a594b87220 */ /* 0x000fe20000410000 */
[-C--:B------:R-:W-:Y:S01]  /*a870*/  FMUL.FTZ R166, R162, R167.reuse ;  /* 0x000000a7a2a67220 */ /* 0x080fe20000410000 */
[C---:B------:R-:W-:Y:S01]  /*a880*/  FMUL.FTZ R180, R148.reuse, R167 ;  /* 0x000000a794b47220 */ /* 0x040fe20000410000 */
[-C--:B------:R-:W-:Y:S01]  /*a890*/  FMUL.FTZ R165, R159, R170.reuse ;  /* 0x000000aa9fa57220 */ /* 0x080fe20000410000 */
[C---:B------:R-:W-:Y:S01]  /*a8a0*/  FMUL.FTZ R167, R148.reuse, R170 ;  /* 0x000000aa94a77220 */ /* 0x040fe20000410000 */
[----:B------:R-:W-:Y:S01]  /*a8b0*/  FMUL.FTZ R187, R161, R168 ;  /* 0x000000a8a1bb7220 */ /* 0x000fe20000410000 */
[----:B------:R-:W-:Y:S01]  /*a8c0*/  FMUL.FTZ R161, R157, R172 ;  /* 0x000000ac9da17220 */ /* 0x000fe20000410000 */
[----:B------:R-:W-:Y:S01]  /*a8d0*/  FMUL.FTZ R157, R155, R174 ;  /* 0x000000ae9b9d7220 */ /* 0x000fe20000410000 */
[CC--:B------:R-:W-:Y:S01]  /*a8e0*/  FMUL.FTZ R155, R148.reuse, R176.reuse ;  /* 0x000000b0949b7220 */ /* 0x0c0fe20000410000 */
        /* <DEDUP_REMOVED lines=9> */
[C---:B------:R-:W-:Y:S01]  /*a980*/  FMUL.FTZ R168, R148.reuse, R168 ;  /* 0x000000a894a87220 */ /* 0x040fe20000410000 */
[----:B------:R-:W-:Y:S01]  /*a990*/  FMUL.FTZ R159, R148, R174 ;  /* 0x000000ae949f7220 */ /* 0x000fe20000410000 */
[----:B0-----:R-:W-:Y:S01]  /*a9a0*/  @P2 FADD R129, R240, R129 ;  /* 0x00000081f0812221 */ /* 0x001fe20000000000 */
[----:B------:R-:W-:Y:S01]  /*a9b0*/  ISETP.NE.AND P3, PT, R31, RZ, PT ;  /* 0x000000ff1f00720c */ /* 0x000fe20003f65270 */
[----:B------:R-:W-:Y:S01]  /*a9c0*/  FMUL.FTZ R162, R160, R169 ;  /* 0x000000a9a0a27220 */ /* 0x000fe20000410000 */
[----:B------:R-:W-:Y:S01]  /*a9d0*/  FMUL.FTZ R132, R148, R175 ;  /* 0x000000af94847220 */ /* 0x000fe20000410000 */
[----:B------:R-:W-:Y:S01]  /*a9e0*/  FMUL.FTZ R160, R158, R171 ;  /* 0x000000ab9ea07220 */ /* 0x000fe20000410000 */
[----:B------:R-:W0:Y:S01]  /*a9f0*/  SHFL.DOWN P2, R128, R129, 0x2, 0x1f ;  /* 0x08401f0081807f89 */ /* 0x000e220000040000 */
[----:B------:R-:W-:Y:S01]  /*aa00*/  FMUL.FTZ R159, R194, R159 ;  /* 0x0000009fc29f7220 */ /* 0x000fe20000410000 */
[----:B------:R-:W-:Y:S01]  /*aa10*/  FMUL.FTZ R133, R133, R168 ;  /* 0x000000a885857220 */ /* 0x000fe20000410000 */
[C---:B------:R-:W-:Y:S01]  /*aa20*/  FMUL.FTZ R169, R148.reuse, R169 ;  /* 0x000000a994a97220 */ /* 0x040fe20000410000 */
[C---:B------:R-:W-:Y:S01]  /*aa30*/  FMUL.FTZ R171, R148.reuse, R171 ;  /* 0x000000ab94ab7220 */ /* 0x040fe20000410000 */
[C---:B------:R-:W-:Y:S01]  /*aa40*/  FMUL.FTZ R163, R148.reuse, R172 ;  /* 0x000000ac94a37220 */ /* 0x040fe20000410000 */
        /* <DEDUP_REMOVED lines=18> */
[----:B0-----:R-:W-:Y:S01]  /*ab70*/  @P2 FADD R128, R129, R128 ;  /* 0x0000008081802221 */ /* 0x001fe20000000000 */
[----:B------:R-:W-:Y:S01]  /*ab80*/  FMUL.FTZ R129, R148, R188 ;  /* 0x000000bc94817220 */ /* 0x000fe20000410000 */
[----:B------:R-:W-:Y:S01]  /*ab90*/  FFMA.FTZ R195, R98, R156, R195 ;  /* 0x0000009c62c37223 */ /* 0x000fe200000100c3 */
        /* <DEDUP_REMOVED lines=27> */
[----:B------:R-:W-:Y:S01]  /*ad50*/  FMUL.FTZ R128, R148, R179 ;  /* 0x000000b394807220 */ /* 0x000fe20000410000 */
[----:B------:R-:W-:Y:S01]  /*ad60*/  FFMA.FTZ R115, R150, R50, R115 ;  /* 0x0000003296737223 */ /* 0x000fe20000010073 */
[----:B------:R-:W-:Y:S01]  /*ad70*/  FADD.FTZ R80, R169, R80 ;  /* 0x00000050a9507221 */ /* 0x000fe20000010000 */
[----:B------:R-:W-:Y:S01]  /*ad80*/  FFMA.FTZ R142, R187, R61, R142 ;  /* 0x0000003dbb8e7223 */ /* 0x000fe2000001008e */
[----:B------:R-:W0:Y:S01]  /*ad90*/  SHFL.DOWN P2, R170, R199, 0x8, 0x1f ;  /* 0x09001f00c7aa7f89 */ /* 0x000e220000040000 */
        /* <DEDUP_REMOVED lines=29> */
.L_x_7499:
[----:B------:R-:W-:Y:S05]  /*af70*/  BSYNC.RECONVERGENT B0 ;  /* 0x0000000000007941 */ /* 0x000fea0003800200 */
.L_x_7498:
[----:B------:R-:W-:-:S04]  /*af80*/  IADD3 R147, PT, PT, R147, 0x1, RZ ;  /* 0x0000000193937810 */ /* 0x000fc80007ffe0ff */
[----:B------:R-:W-:-:S13]  /*af90*/  ISETP.GE.AND P2, PT, R147, UR31, PT ;  /* 0x0000001f93007c0c */ /* 0x000fda000bf46270 */
[----:B------:R-:W-:Y:S05]  /*afa0*/  @!P2 BRA `(.L_x_7500) ;  /* 0xffffffc0009ca947 */ /* 0x000fea000383ffff */
.L_x_7462:
        /* <DEDUP_REMOVED lines=11> */
[----:B------:R-:W-:Y:S02]  /*b060*/  PRMT R50, RZ, 0x7610, R50 ;  /* 0x00007610ff327816 */ /* 0x000fe40000000032 */
        /* <DEDUP_REMOVED lines=39> */
[----:B------:R-:W-:-:S03]  /*b2e0*/  F2FP.BF16.F32.PACK_AB R114, R115, R114 ;  /* 0x000000727372723e */ /* 0x000fc600000010ff */
        /* <DEDUP_REMOVED lines=19> */
[----:B------:R-:W-:Y:S04]  /*b420*/  LDS.U16 R50, [R48+0x6] ;  /* 0x0000060030327984 */ /* 0x000fe80000000400 */
[----:B------:R-:W4:Y:S01]  /*b430*/  LDS.U16 R49, [R48+0x4] ;  /* 0x0000040030317984 */ /* 0x000f220000000400 */
[----:B--2---:R-:W-:-:S05]  /*b440*/  SHF.L.U32 R0, R0, 0x10, RZ ;  /* 0x0000001000007819 */ /* 0x004fca00000006ff */
[--C-:B------:R-:W-:Y:S01]  /*b450*/  FADD.FTZ R51, R0, R3.reuse ;  /* 0x0000000300337221 */ /* 0x100fe20000010000 */
[----:B---3--:R-:W-:Y:S02]  /*b460*/  SHF.L.U32 R0, R31, 0x10, RZ ;  /* 0x000000101f007819 */ /* 0x008fe400000006ff */
[----:B------:R-:W-:Y:S03]  /*b470*/  LDS.U16 R31, [R48+0xa] ;  /* 0x00000a00301f7984 */ /* 0x000fe60000000400 */
[--C-:B------:R-:W-:Y:S02]  /*b480*/  FADD.FTZ R54, R0, R3.reuse ;  /* 0x0000000300367221 */ /* 0x100fe40000010000 */
[----:B------:R-:W2:Y:S01]  /*b490*/  LDS.U16 R0, [R48+0x8] ;  /* 0x0000080030007984 */ /* 0x000ea20000000400 */
[----:B------:R-:W-:Y:S01]  /*b4a0*/  FSETP.GTU.FTZ.AND P5, PT, R51, 20, PT ;  /* 0x41a000003300780b */ /* 0x000fe20003fbc000 */
[----:B----4-:R-:W-:Y:S01]  /*b4b0*/  IMAD.U32 R52, R49, 0x10000, RZ ;  /* 0x0001000031347824 */ /* 0x010fe200078e00ff */
[----:B------:R-:W-:Y:S01]  /*b4c0*/  SHF.L.U32 R50, R50, 0x10, RZ ;  /* 0x0000001032327819 */ /* 0x000fe200000006ff */
[----:B------:R-:W3:Y:S02]  /*b4d0*/  LDS.U16 R49, [R48+0xc] ;  /* 0x00000c0030317984 */ /* 0x000ee40000000400 */
[----:B------:R-:W-:-:S02]  /*b4e0*/  FADD.FTZ R55, R52, R3 ;  /* 0x0000000334377221 */ /* 0x000fc40000010000 */
[----:B------:R-:W-:Y:S01]  /*b4f0*/  FADD.FTZ R56, R50, R3 ;  /* 0x0000000332387221 */ /* 0x000fe20000010000 */
[----:B------:R-:W-:Y:S01]  /*b500*/  FSETP.GTU.FTZ.AND P6, PT, R54, 20, PT ;  /* 0x41a000003600780b */ /* 0x000fe20003fdc000 */
[----:B------:R-:W4:Y:S01]  /*b510*/  LDS.U16 R50, [R48+0xe] ;  /* 0x00000e0030327984 */ /* 0x000f220000000400 */
[----:B------:R-:W-:Y:S02]  /*b520*/  FSETP.GTU.FTZ.AND P0, PT, R55, 20, PT ;  /* 0x41a000003700780b */ /* 0x000fe40003f1c000 */
[----:B------:R-:W-:Y:S01]  /*b530*/  FSETP.GTU.FTZ.AND P2, PT, R56, 20, PT ;  /* 0x41a000003800780b */ /* 0x000fe20003f5c000 */
[----:B------:R-:W-:Y:S02]  /*b540*/  @!P5 FMUL.FTZ R52, R51, -1.4426950216293334961 ;  /* 0xbfb8aa3b3334d820 */ /* 0x000fe40000410000 */
[----:B------:R-:W5:Y:S02]  /*b550*/  LDS.U16 R51, [R48+0x10] ;  /* 0x0000100030337984 */ /* 0x000f640000000400 */
[----:B------:R0:W1:Y:S04]  /*b560*/  @!P5 MUFU.EX2 R53, R52 ;  /* 0x000000340035d308 */ /* 0x0000680000000800 */
[----:B------:R-:W-:Y:S01]  /*b570*/  @!P6 FMUL.FTZ R54, R54, -1.4426950216293334961 ;  /* 0xbfb8aa3b3636e820 */ /* 0x000fe20000410000 */
[----:B0-----:R-:W0:Y:S01]  /*b580*/  LDS.U16 R52, [R48+0x12] ;  /* 0x0000120030347984 */ /* 0x001e220000000400 */
[----:B------:R-:W-:-:S02]  /*b590*/  @!P0 FMUL.FTZ R55, R55, -1.4426950216293334961 ;  /* 0xbfb8aa3b37378820 */ /* 0x000fc40000410000 */
[----:B------:R-:W-:Y:S02]  /*b5a0*/  @!P2 FMUL.FTZ R56, R56, -1.4426950216293334961 ;  /* 0xbfb8aa3b3838a820 */ /* 0x000fe40000410000 */
[----:B------:R-:W3:Y:S01]  /*b5b0*/  @!P6 MUFU.EX2 R54, R54 ;  /* 0x000000360036e308 */ /* 0x000ee20000000800 */
[----:B--2---:R-:W-:-:S07]  /*b5c0*/  SHF.L.U32 R0, R0, 0x10, RZ ;  /* 0x0000001000007819 */ /* 0x004fce00000006ff */
[----:B------:R-:W2:Y:S01]  /*b5d0*/  @!P0 MUFU.EX2 R55, R55 ;  /* 0x0000003700378308 */ /* 0x000ea20000000800 */
[----:B------:R-:W-:Y:S01]  /*b5e0*/  FADD.FTZ R59, R0, R3 ;  /* 0x00000003003b7221 */ /* 0x000fe20000010000 */
[----:B------:R-:W-:-:S06]  /*b5f0*/  SHF.L.U32 R0, R31, 0x10, RZ ;  /* 0x000000101f007819 */ /* 0x000fcc00000006ff */
[----:B------:R-:W4:Y:S01]  /*b600*/  @!P2 MUFU.EX2 R56, R56 ;  /* 0x000000380038a308 */ /* 0x000f220000000800 */
[----:B------:R-:W-:Y:S01]  /*b610*/  FADD.FTZ R31, R0, R3 ;  /* 0x00000003001f7221 */ /* 0x000fe20000010000 */
[----:B-1----:R-:W-:-:S04]  /*b620*/  @!P5 FADD.FTZ R53, R53, 1 ;  /* 0x3f8000003535d421 */ /* 0x002fc80000010000 */
[----:B------:R-:W-:Y:S01]  /*b630*/  FSETP.GTU.FTZ.AND P4, PT, R31, 20, PT ;  /* 0x41a000001f00780b */ /* 0x000fe20003f9c000 */
[----:B---3--:R-:W-:Y:S01]  /*b640*/  @!P6 FADD.FTZ R54, R54, 1 ;  /* 0x3f8000003636e421 */ /* 0x008fe20000010000 */
[----:B--2---:R-:W-:Y:S01]  /*b650*/  @!P0 FADD.FTZ R55, R55, 1 ;  /* 0x3f80000037378421 */ /* 0x004fe20000010000 */
[----:B------:R-:W1:Y:S01]  /*b660*/  @!P5 MUFU.RCP R58, R53 ;  /* 0x00000035003ad308 */ /* 0x000e620000001000 */
[----:B------:R-:W-:Y:S01]  /*b670*/  FSETP.GTU.FTZ.AND P3, PT, R59, 20, PT ;  /* 0x41a000003b00780b */ /* 0x000fe20003f7c000 */
[----:B----4-:R-:W-:-:S06]  /*b680*/  @!P2 FADD.FTZ R56, R56, 1 ;  /* 0x3f8000003838a421 */ /* 0x010fcc0000010000 */
[----:B------:R5:W2:Y:S02]  /*b690*/  @!P6 MUFU.RCP R57, R54 ;  /* 0x000000360039e308 */ /* 0x000aa40000001000 */
[----:B------:R-:W-:-:S06]  /*b6a0*/  @!P4 FMUL.FTZ R31, R31, -1.4426950216293334961 ;  /* 0xbfb8aa3b1f1fc820 */ /* 0x000fcc0000410000 */
[----:B------:R-:W3:Y:S01]  /*b6b0*/  @!P0 MUFU.RCP R60, R55 ;  /* 0x00000037003c8308 */ /* 0x000ee20000001000 */
[----:B------:R-:W-:-:S07]  /*b6c0*/  IMAD.U32 R0, R49, 0x10000, RZ ;  /* 0x0001000031007824 */ /* 0x000fce00078e00ff */
[----:B------:R-:W4:Y:S01]  /*b6d0*/  @!P2 MUFU.RCP R53, R56 ;  /* 0x000000380035a308 */ /* 0x000f220000001000 */
[----:B------:R-:W-:Y:S02]  /*b6e0*/  SHF.L.U32 R50, R50, 0x10, RZ ;  /* 0x0000001032327819 */ /* 0x000fe400000006ff */
[----:B-----5:R-:W-:Y:S02]  /*b6f0*/  SHF.L.U32 R54, R51, 0x10, RZ ;  /* 0x0000001033367819 */ /* 0x020fe400000006ff */
[----:B0-----:R-:W-:Y:S01]  /*b700*/  SHF.L.U32 R52, R52, 0x10, RZ ;  /* 0x0000001034347819 */ /* 0x001fe200000006ff */
[--C-:B------:R-:W-:Y:S02]  /*b710*/  FADD.FTZ R49, R0, R3.reuse ;  /* 0x0000000300317221 */ /* 0x100fe40000010000 */
[----:B------:R-:W0:Y:S01]  /*b720*/  @!P4 MUFU.EX2 R31, R31 ;  /* 0x0000001f001fc308 */ /* 0x000e220000000800 */
[----:B------:R-:W-:Y:S01]  /*b730*/  @!P3 FMUL.FTZ R0, R59, -1.4426950216293334961 ;  /* 0xbfb8aa3b3b00b820 */ /* 0x000fe20000410000 */
[--C-:B------:R-:W-:Y:S01]  /*b740*/  FADD.FTZ R50, R50, R3.reuse ;  /* 0x0000000332327221 */ /* 0x100fe20000010000 */
[--C-:B------:R-:W-:Y:S01]  /*b750*/  FADD.FTZ R54, R54, R3.reuse ;  /* 0x0000000336367221 */ /* 0x100fe20000010000 */
[----:B------:R-:W-:Y:S01]  /*b760*/  FADD.FTZ R52, R52, R3 ;  /* 0x0000000334347221 */ /* 0x000fe20000010000 */
[----:B-1----:R-:W-:Y:S01]  /*b770*/  @!P5 FMUL.FTZ R109, R109, R58 ;  /* 0x0000003a6d6dd220 */ /* 0x002fe20000410000 */
[----:B------:R-:W-:Y:S01]  /*b780*/  FSETP.GTU.FTZ.AND P5, PT, R49, 20, PT ;  /* 0x41a000003100780b */ /* 0x000fe20003fbc000 */
[----:B--2---:R-:W-:Y:S01]  /*b790*/  @!P6 FMUL.FTZ R100, R100, R57 ;  /* 0x000000396464e220 */ /* 0x004fe20000410000 */
[----:B---3--:R-:W-:Y:S01]  /*b7a0*/  @!P0 FMUL.FTZ R107, R107, R60 ;  /* 0x0000003c6b6b8220 */ /* 0x008fe20000410000 */
[----:B----4-:R-:W-:Y:S01]  /*b7b0*/  @!P2 FMUL.FTZ R96, R96, R53 ;  /* 0x000000356060a220 */ /* 0x010fe20000410000 */
[----:B------:R-:W-:Y:S01]  /*b7c0*/  FSETP.GTU.FTZ.AND P6, PT, R50, 20, PT ;  /* 0x41a000003200780b */ /* 0x000fe20003fdc000 */
[----:B------:R-:W1:Y:S01]  /*b7d0*/  @!P3 MUFU.EX2 R0, R0 ;  /* 0x000000000000b308 */ /* 0x000e620000000800 */
[----:B------:R-:W-:-:S02]  /*b7e0*/  FSETP.GTU.FTZ.AND P0, PT, R54, 20, PT ;  /* 0x41a000003600780b */ /* 0x000fc40003f1c000 */
[----:B------:R-:W-:Y:S01]  /*b7f0*/  FSETP.GTU.FTZ.AND P2, PT, R52, 20, PT ;  /* 0x41a000003400780b */ /* 0x000fe20003f5c000 */
[----:B0-----:R-:W-:-:S04]  /*b800*/  @!P4 FADD.FTZ R31, R31, 1 ;  /* 0x3f8000001f1fc421 */ /* 0x001fc80000010000 */
[----:B------:R-:W-:-:S04]  /*b810*/  @!P5 FMUL.FTZ R49, R49, -1.4426950216293334961 ;  /* 0xbfb8aa3b3131d820 */ /* 0x000fc80000410000 */
[----:B------:R-:W-:Y:S02]  /*b820*/  @!P6 FMUL.FTZ R50, R50, -1.4426950216293334961 ;  /* 0xbfb8aa3b3232e820 */ /* 0x000fe40000410000 */
[----:B------:R-:W-:Y:S02]  /*b830*/  @!P0 FMUL.FTZ R51, R54, -1.4426950216293334961 ;  /* 0xbfb8aa3b36338820 */ /* 0x000fe40000410000 */
[----:B------:R-:W-:Y:S01]  /*b840*/  @!P2 FMUL.FTZ R52, R52, -1.4426950216293334961 ;  /* 0xbfb8aa3b3434a820 */ /* 0x000fe20000410000 */
[----:B------:R-:W0:Y:S01]  /*b850*/  @!P4 MUFU.RCP R31, R31 ;  /* 0x0000001f001fc308 */ /* 0x000e220000001000 */
[----:B-1----:R-:W-:-:S07]  /*b860*/  @!P3 FADD.FTZ R0, R0, 1 ;  /* 0x3f8000000000b421 */ /* 0x002fce0000010000 */
[----:B------:R-:W1:Y:S08]  /*b870*/  @!P5 MUFU.EX2 R49, R49 ;  /* 0x000000310031d308 */ /* 0x000e700000000800 */
[----:B------:R-:W2:Y:S08]  /*b880*/  @!P6 MUFU.EX2 R50, R50 ;  /* 0x000000320032e308 */ /* 0x000eb00000000800 */
[----:B------:R-:W3:Y:S08]  /*b890*/  @!P0 MUFU.EX2 R51, R51 ;  /* 0x0000003300338308 */ /* 0x000ef00000000800 */
[----:B------:R-:W4:Y:S08]  /*b8a0*/  @!P2 MUFU.EX2 R52, R52 ;  /* 0x000000340034a308 */ /* 0x000f300000000800 */
[----:B------:R5:W-:Y:S02]  /*b8b0*/  @!P3 MUFU.RCP R54, R0 ;  /* 0x000000000036b308 */ /* 0x000be40000001000 */
[----:B-----5:R-:W5:Y:S01]  /*b8c0*/  LDS.U16 R0, [R48+0x14] ;  /* 0x0000140030007984 */ /* 0x020f620000000400 */
[----:B0-----:R-:W-:Y:S01]  /*b8d0*/  @!P4 FMUL.FTZ R92, R92, R31 ;  /* 0x0000001f5c5cc220 */ /* 0x001fe20000410000 */
[----:B-1----:R-:W-:-:S02]  /*b8e0*/  @!P5 FADD.FTZ R49, R49, 1 ;  /* 0x3f8000003131d421 */ /* 0x002fc40000010000 */
[----:B------:R-:W0:Y:S01]  /*b8f0*/  LDS.U16 R31, [R48+0x16] ;  /* 0x00001600301f7984 */ /* 0x000e220000000400 */
[----:B--2---:R-:W-:Y:S01]  /*b900*/  @!P6 FADD.FTZ R50, R50, 1 ;  /* 0x3f8000003232e421 */ /* 0x004fe20000010000 */
[----:B---3--:R-:W-:Y:S01]  /*b910*/  @!P0 FADD.FTZ R51, R51, 1 ;  /* 0x3f80000033338421 */ /* 0x008fe20000010000 */
[----:B----4-:R-:W-:Y:S01]  /*b920*/  @!P2 FADD.FTZ R52, R52, 1 ;  /* 0x3f8000003434a421 */ /* 0x010fe20000010000 */
[----:B------:R1:W-:Y:S08]  /*b930*/  @!P5 MUFU.RCP R56, R49 ;  /* 0x000000310038d308 */ /* 0x0003f00000001000 */
[----:B------:R2:W3:Y:S01]  /*b940*/  @!P6 MUFU.RCP R53, R50 ;  /* 0x000000320035e308 */ /* 0x0004e20000001000 */
[----:B-1----:R-:W1:Y:S07]  /*b950*/  LDS.U16 R49, [R48+0x18] ;  /* 0x0000180030317984 */ /* 0x002e6e0000000400 */
[----:B------:R4:W-:Y:S01]  /*b960*/  @!P0 MUFU.RCP R58, R51 ;  /* 0x00000033003a8308 */ /* 0x0009e20000001000 */
[----:B--2---:R-:W2:Y:S07]  /*b970*/  LDS.U16 R50, [R48+0x1a] ;  /* 0x00001a0030327984 */ /* 0x004eae0000000400 */
[----:B------:R3:W2:Y:S01]  /*b980*/  @!P2 MUFU.RCP R55, R52 ;  /* 0x000000340037a308 */ /* 0x0006a20000001000 */
[----:B----4-:R-:W4:Y:S04]  /*b990*/  LDS.U16 R51, [R48+0x1c] ;  /* 0x00001c0030337984 */ /* 0x010f280000000400 */
[----:B---3--:R-:W3:Y:S01]  /*b9a0*/  LDS.U16 R52, [R48+0x1e] ;  /* 0x00001e0030347984 */ /* 0x008ee20000000400 */
[----:B------:R-:W-:Y:S01]  /*b9b0*/  BAR.SYNC.DEFER_BLOCKING 0x0 ;  /* 0x0000000000007b1d */ /* 0x000fe20000010000 */
[----:B------:R-:W-:Y:S01]  /*b9c0*/  @!P6 FMUL.FTZ R88, R88, R53 ;  /* 0x000000355858e220 */ /* 0x000fe20000410000 */
[----:B------:R-:W-:Y:S01]  /*b9d0*/  PRMT R53, R114, 0x7632, R53 ;  /* 0x0000763272357816 */ /* 0x000fe20000000035 */
[----:B-----5:R-:W-:Y:S01]  /*b9e0*/  IMAD.U32 R0, R0, 0x10000, RZ ;  /* 0x0001000000007824 */ /* 0x020fe200078e00ff */
[----:B------:R-:W-:Y:S01]  /*b9f0*/  F2FP.BF16.F32.PACK_AB R116, R117, R116 ;  /* 0x000000747574723e */ /* 0x000fe200000010ff */
[----:B------:R-:W-:-:S02]  /*ba00*/  @!P3 FMUL.FTZ R105, R105, R54 ;  /* 0x000000366969b220 */ /* 0x000fc40000410000 */
[----:B------:R5:W-:Y:S02]  /*ba10*/  STS.U16 [R48+0x2], R53 ;  /* 0x0000023530007388 */ /* 0x000be40000000400 */
[----:B-----5:R-:W-:Y:S01]  /*ba20*/  FADD.FTZ R53, R0, R3 ;  /* 0x0000000300357221 */ /* 0x020fe20000010000 */
[----:B0-----:R-:W-:-:S04]  /*ba30*/  SHF.L.U32 R0, R31, 0x10, RZ ;  /* 0x000000101f007819 */ /* 0x001fc800000006ff */
[----:B------:R-:W-:Y:S01]  /*ba40*/  FSETP.GTU.FTZ.AND P6, PT, R53, 20, PT ;  /* 0x41a000003500780b */ /* 0x000fe20003fdc000 */
[----:B------:R-:W-:Y:S01]  /*ba50*/  FADD.FTZ R31, R0, R3 ;  /* 0x00000003001f7221 */ /* 0x000fe20000010000 */
[----:B-1----:R-:W-:Y:S02]  /*ba60*/  SHF.L.U32 R0, R49, 0x10, RZ ;  /* 0x0000001031007819 */ /* 0x002fe400000006ff */
[----:B--2---:R-:W-:-:S03]  /*ba70*/  SHF.L.U32 R50, R50, 0x10, RZ ;  /* 0x0000001032327819 */ /* 0x004fc600000006ff */
[----:B------:R-:W-:Y:S01]  /*ba80*/  FADD.FTZ R49, R0, R3 ;  /* 0x0000000300317221 */ /* 0x000fe20000010000 */
[----:B------:R-:W-:Y:S02]  /*ba90*/  PRMT R54, R116, 0x7632, R54 ;  /* 0x0000763274367816 */ /* 0x000fe40000000036 */
[----:B------:R-:W-:-:S03]  /*baa0*/  F2FP.BF16.F32.PACK_AB R134, R135, R134 ;  /* 0x000000868786723e */ /* 0x000fc600000010ff */
[----:B------:R-:W-:Y:S01]  /*bab0*/  @!P6 FMUL.FTZ R0, R53, -1.4426950216293334961 ;  /* 0xbfb8aa3b3500e820 */ /* 0x000fe20000410000 */
[----:B------:R-:W-:Y:S01]  /*bac0*/  FADD.FTZ R53, R50, R3 ;  /* 0x0000000332357221 */ /* 0x000fe20000010000 */
[----:B------:R-:W-:Y:S01]  /*bad0*/  F2FP.BF16.F32.PACK_AB R138, R139, R138 ;  /* 0x0000008a8b8a723e */ /* 0x000fe200000010ff */
[----:B------:R-:W-:Y:S01]  /*bae0*/  @!P5 FMUL.FTZ R103, R103, R56 ;  /* 0x000000386767d220 */ /* 0x000fe20000410000 */
[----:B------:R-:W-:Y:S01]  /*baf0*/  @!P2 FMUL.FTZ R84, R84, R55 ;  /* 0x000000375454a220 */ /* 0x000fe20000410000 */
[----:B------:R0:W-:Y:S01]  /*bb00*/  STS.U16 [R48+0x6], R54 ;  /* 0x0000063630007388 */ /* 0x0001e20000000400 */
[----:B------:R-:W-:Y:S02]  /*bb10*/  FSETP.GTU.FTZ.AND P5, PT, R53, 20, PT ;  /* 0x41a000003500780b */ /* 0x000fe40003fbc000 */
[----:B------:R-:W-:Y:S02]  /*bb20*/  PRMT R55, R134, 0x7632, R55 ;  /* 0x0000763286377816 */ /* 0x000fe40000000037 */
[----:B------:R-:W-:-:S02]  /*bb30*/  F2FP.BF16.F32.PACK_AB R136, R137, R136 ;  /* 0x000000888988723e */ /* 0x000fc400000010ff */
[----:B------:R-:W-:Y:S02]  /*bb40*/  F2FP.BF16.F32.PACK_AB R140, R141, R140 ;  /* 0x0000008c8d8c723e */ /* 0x000fe400000010ff */
[----:B0-----:R-:W-:Y:S02]  /*bb50*/  PRMT R54, R138, 0x7632, R54 ;  /* 0x000076328a367816 */ /* 0x001fe40000000036 */
[----:B------:R-:W-:Y:S02]  /*bb60*/  F2FP.BF16.F32.PACK_AB R142, R143, R142 ;  /* 0x0000008e8f8e723e */ /* 0x000fe400000010ff */
[----:B------:R-:W-:Y:S01]  /*bb70*/  F2FP.BF16.F32.PACK_AB R144, R145, R144 ;  /* 0x000000909190723e */ /* 0x000fe200000010ff */
[----:B------:R0:W-:Y:S01]  /*bb80*/  STS.U16 [R48+0xa], R55 ;  /* 0x00000a3730007388 */ /* 0x0001e20000000400 */
[----:B------:R-:W-:Y:S01]  /*bb90*/  PRMT R56, R136, 0x7632, R56 ;  /* 0x0000763288387816 */ /* 0x000fe20000000038 */
[----:B----4-:R-:W-:Y:S01]  /*bba0*/  IMAD.U32 R50, R51, 0x10000, RZ ;  /* 0x0001000033327824 */ /* 0x010fe200078e00ff */
[----:B------:R-:W-:Y:S01]  /*bbb0*/  PRMT R57, R140, 0x7632, R57 ;  /* 0x000076328c397816 */ /* 0x000fe20000000039 */
[----:B------:R1:W-:Y:S01]  /*bbc0*/  STS.U16 [R48+0x12], R54 ;  /* 0x0000123630007388 */ /* 0x0003e20000000400 */
[----:B------:R-:W-:Y:S01]  /*bbd0*/  @!P0 FMUL.FTZ R101, R101, R58 ;  /* 0x0000003a65658220 */ /* 0x000fe20000410000 */
[----:B------:R-:W-:-:S02]  /*bbe0*/  MOV R58, UR23 ;  /* 0x00000017003a7c02 */ /* 0x000fc40008000f00 */
[----:B0-----:R-:W-:Y:S02]  /*bbf0*/  PRMT R55, R142, 0x7632, R55 ;  /* 0x000076328e377816 */ /* 0x001fe40000000037 */
[----:B-1----:R-:W-:Y:S01]  /*bc00*/  PRMT R54, R144, 0x7632, R54 ;  /* 0x0000763290367816 */ /* 0x002fe20000000036 */
[----:B------:R-:W-:Y:S01]  /*bc10*/  STS.U16 [R48], R114 ;  /* 0x0000007230007388 */ /* 0x000fe20000000400 */
[----:B------:R-:W-:Y:S01]  /*bc20*/  FADD.FTZ R51, R50, R3 ;  /* 0x0000000332337221 */ /* 0x000fe20000010000 */
        /* <DEDUP_REMOVED lines=34> */
[----:B------:R-:W-:Y:S01]  /*be50*/  @!P3 FMUL.FTZ R31, R31, -1.4426950216293334961 ;  /* 0xbfb8aa3b1f1fb820 */ /* 0x000fe20000410000 */
[----:B---3--:R-:W-:Y:S01]  /*be60*/  SHF.L.U32 R52, R52, 0x10, RZ ;  /* 0x0000001034347819 */ /* 0x008fe200000006ff */
[----:B------:R-:W1:Y:S04]  /*be70*/  @!P6 MUFU.EX2 R0, R0 ;  /* 0x000000000000e308 */ /* 0x000e680000000800 */
[----:B------:R-:W-:-:S04]  /*be80*/  FADD.FTZ R52, R52, R3 ;  /* 0x0000000334347221 */ /* 0x000fc80000010000 */
[----:B------:R-:W2:Y:S01]  /*be90*/  @!P3 MUFU.EX2 R31, R31 ;  /* 0x0000001f001fb308 */ /* 0x000ea20000000800 */
[----:B------:R-:W-:Y:S01]  /*bea0*/  @!P2 FMUL.FTZ R49, R49, -1.4426950216293334961 ;  /* 0xbfb8aa3b3131a820 */ /* 0x000fe20000410000 */
[----:B------:R-:W-:Y:S01]  /*beb0*/  @!P0 FMUL.FTZ R51, R51, -1.4426950216293334961 ;  /* 0xbfb8aa3b33338820 */ /* 0x000fe20000410000 */
[----:B------:R-:W-:-:S05]  /*bec0*/  FSETP.GTU.FTZ.AND P4, PT, R52, 20, PT ;  /* 0x41a000003400780b */ /* 0x000fca0003f9c000 */
[----:B------:R-:W3:Y:S01]  /*bed0*/  @!P2 MUFU.EX2 R49, R49 ;  /* 0x000000310031a308 */ /* 0x000ee20000000800 */
[----:B------:R-:W4:Y:S01]  /*bee0*/  LDS R85, [UR22+0x420] ;  /* 0x00042016ff557984 */ /* 0x000f220008000800 */
[----:B-1----:R-:W-:-:S06]  /*bef0*/  @!P6 FADD.FTZ R0, R0, 1 ;  /* 0x3f8000000000e421 */ /* 0x002fcc0000010000 */
[----:B------:R-:W1:Y:S01]  /*bf00*/  @!P0 MUFU.EX2 R51, R51 ;  /* 0x0000003300338308 */ /* 0x000e620000000800 */
[----:B------:R-:W-:Y:S01]  /*bf10*/  @!P4 FMUL.FTZ R52, R52, -1.4426950216293334961 ;  /* 0xbfb8aa3b3434c820 */ /* 0x000fe20000410000 */
[----:B--2---:R-:W-:Y:S01]  /*bf20*/  @!P3 FADD.FTZ R31, R31, 1 ;  /* 0x3f8000001f1fb421 */ /* 0x004fe20000010000 */
[----:B------:R-:W-:Y:S02]  /*bf30*/  UMOV UR7, URZ ;  /* 0x000000ff00077c82 */ /* 0x000fe40008000000 */
[----:B------:R-:W-:-:S03]  /*bf40*/  UIMAD.WIDE.U32 UR8, UR29, UR10, UR6 ;  /* 0x0000000a1d0872a5 */ /* 0x000fc6000f8e0006 */
[----:B------:R-:W2:Y:S01]  /*bf50*/  @!P6 MUFU.RCP R0, R0 ;  /* 0x000000000000e308 */ /* 0x000ea20000001000 */
[----:B------:R-:W-:Y:S01]  /*bf60*/  UIMAD UR9, UR29, UR11, UR9 ;  /* 0x0000000b1d0972a4 */ /* 0x000fe2000f8e0209 */
[----:B---3--:R-:W-:Y:S01]  /*bf70*/  @!P2 FADD.FTZ R49, R49, 1 ;  /* 0x3f8000003131a421 */ /* 0x008fe20000010000 */
[----:B------:R-:W3:Y:S05]  /*bf80*/  LDCU.64 UR10, c[0x0][0x550] ;  /* 0x0000aa00ff0a77ac */ /* 0x000eea0008000a00 */
[----:B------:R-:W5:Y:S01]  /*bf90*/  @!P5 MUFU.EX2 R50, R50 ;  /* 0x000000320032d308 */ /* 0x000f620000000800 */
[----:B-1----:R-:W-:-:S07]  /*bfa0*/  @!P0 FADD.FTZ R51, R51, 1 ;  /* 0x3f80000033338421 */ /* 0x002fce0000010000 */
[----:B------:R-:W1:Y:S08]  /*bfb0*/  @!P4 MUFU.EX2 R52, R52 ;  /* 0x000000340034c308 */ /* 0x000e700000000800 */
[----:B------:R-:W3:Y:S01]  /*bfc0*/  @!P3 MUFU.RCP R31, R31 ;  /* 0x0000001f001fb308 */ /* 0x000ee20000001000 */
[----:B------:R-:W-:-:S07]  /*bfd0*/  UIMAD.WIDE.U32 UR8, UR28, UR26, UR8 ;  /* 0x0000001a1c0872a5 */ /* 0x000fce000f8e0008 */
[----:B0-----:R-:W0:Y:S01]  /*bfe0*/  @!P2 MUFU.RCP R54, R49 ;  /* 0x000000310036a308 */ /* 0x001e220000001000 */
[----:B------:R-:W-:-:S07]  /*bff0*/  UIMAD UR9, UR28, UR27, UR9 ;  /* 0x0000001b1c0972a4 */ /* 0x000fce000f8e0209 */
[----:B------:R-:W4:Y:S01]  /*c000*/  @!P0 MUFU.RCP R56, R51 ;  /* 0x0000003300388308 */ /* 0x000f220000001000 */
[----:B--2---:R-:W-:Y:S01]  /*c010*/  @!P6 FMUL.FTZ R99, R99, R0 ;  /* 0x000000006363e220 */ /* 0x004fe20000410000 */
[----:B-----5:R-:W-:Y:S01]  /*c020*/  @!P5 FADD.FTZ R50, R50, 1 ;  /* 0x3f8000003232d421 */ /* 0x020fe20000010000 */
[----:B------:R-:W-:Y:S01]  /*c030*/  IADD3 R0, P6, PT, R12, UR8, RZ ;  /* 0x000000080c007c10 */ /* 0x000fe2000ffde0ff */
[----:B-1----:R-:W-:Y:S01]  /*c040*/  @!P4 FADD.FTZ R52, R52, 1 ;  /* 0x3f8000003434c421 */ /* 0x002fe20000010000 */
[----:B---3--:R-:W-:Y:S02]  /*c050*/  @!P3 FMUL.FTZ R80, R80, R31 ;  /* 0x0000001f5050b220 */ /* 0x008fe40000410000 */
[----:B------:R-:W-:Y:S01]  /*c060*/  IADD3.X R31, PT, PT, RZ, UR9, RZ, P6, !PT ;  /* 0x00000009ff1f7c10 */ /* 0x000fe2000b7fe4ff */
[----:B------:R1:W2:Y:S01]  /*c070*/  @!P5 MUFU.RCP R87, R50 ;  /* 0x000000320057d308 */ /* 0x0002a20000001000 */
[----:B0-----:R-:W-:Y:S01]  /*c080*/  @!P2 FMUL.FTZ R97, R97, R54 ;  /* 0x000000366161a220 */ /* 0x001fe20000410000 */
[-C--:B----4-:R-:W-:Y:S01]  /*c090*/  ISETP.GE.AND P2, PT, R12, R85.reuse, PT ;  /* 0x000000550c00720c */ /* 0x090fe20003f46270 */
[----:B------:R-:W0:Y:S01]  /*c0a0*/  LDCU.64 UR8, c[0x0][0x518] ;  /* 0x0000a300ff0877ac */ /* 0x000e220008000a00 */
[----:B------:R-:W-:-:S04]  /*c0b0*/  ISETP.GE.AND P3, PT, R16, R85, PT ;  /* 0x000000551000720c */ /* 0x000fc80003f66270 */
[----:B------:R-:W3:Y:S01]  /*c0c0*/  @!P4 MUFU.RCP R49, R52 ;  /* 0x000000340031c308 */ /* 0x000ee20000001000 */
[----:B-1----:R-:W-:Y:S01]  /*c0d0*/  LEA R50, P6, R0, UR10, 0x1 ;  /* 0x0000000a00327c11 */ /* 0x002fe2000f8c08ff */
[----:B------:R-:W-:Y:S01]  /*c0e0*/  @!P0 FMUL.FTZ R95, R95, R56 ;  /* 0x000000385f5f8220 */ /* 0x000fe20000410000 */
[-C--:B------:R-:W-:Y:S02]  /*c0f0*/  ISETP.GE.AND P0, PT, R18, R85.reuse, PT ;  /* 0x000000551200720c */ /* 0x080fe40003f06270 */
[----:B------:R-:W-:Y:S01]  /*c100*/  LEA.HI.X R51, R0, UR11, R31, 0x1, P6 ;  /* 0x0000000b00337c11 */ /* 0x000fe2000b0f0c1f */
[----:B------:R-:W1:Y:S01]  /*c110*/  LDCU.64 UR10, c[0x0][0x520] ;  /* 0x0000a400ff0a77ac */ /* 0x000e620008000a00 */
[----:B------:R-:W-:Y:S01]  /*c120*/  ISETP.GE.AND P6, PT, R17, R85, PT ;  /* 0x000000551100720c */ /* 0x000fe20003fc6270 */
[----:B--2---:R-:W-:Y:S02]  /*c130*/  @!P5 FMUL.FTZ R76, R76, R87 ;  /* 0x000000574c4cd220 */ /* 0x004fe40000410000 */
[----:B------:R-:W-:Y:S01]  /*c140*/  @!P2 STG.E.U16 desc[UR24][R50.64], R53 ;  /* 0x000000353200a986 */ /* 0x000fe2000c101518 */
[----:B------:R-:W-:-:S02]  /*c150*/  ISETP.GE.AND P2, PT, R19, R85, PT ;  /* 0x000000551300720c */ /* 0x000fc40003f46270 */
[-C--:B------:R-:W-:Y:S01]  /*c160*/  ISETP.GE.AND P5, PT, R22, R85.reuse, PT ;  /* 0x000000551600720c */ /* 0x080fe20003fa6270 */
[----:B------:R-:W-:Y:S01]  /*c170*/  @!P3 STG.E.U16 desc[UR24][R50.64+0x40], R55 ;  /* 0x000040373200b986 */ /* 0x000fe2000c101518 */
[----:B------:R-:W-:Y:S01]  /*c180*/  ISETP.GE.AND P3, PT, R20, R85, PT ;  /* 0x000000551400720c */ /* 0x000fe20003f66270 */
[----:B---3--:R-:W-:Y:S02]  /*c190*/  @!P4 FMUL.FTZ R72, R72, R49 ;  /* 0x000000314848c220 */ /* 0x008fe40000410000 */
        /* <DEDUP_REMOVED lines=34> */
[----:B------:R-:W-:Y:S02]  /*c3c0*/  F2FP.BF16.F32.PACK_AB R31, R84, R101 ;  /* 0x00000065541f723e */ /* 0x000fe400000010ff */
[----:B------:R-:W-:Y:S01]  /*c3d0*/  PRMT R50, R0, 0x7610, R50 ;  /* 0x0000761000327816 */ /* 0x000fe20000000032 */
[----:B------:R2:W-:Y:S01]  /*c3e0*/  STS.U16 [R48+0x2], R51 ;  /* 0x0000023330007388 */ /* 0x0005e20000000400 */
[----:B------:R-:W-:-:S02]  /*c3f0*/  PRMT R56, R31, 0x7610, R56 ;  /* 0x000076101f387816 */ /* 0x000fc40000000038 */
[----:B------:R-:W-:Y:S01]  /*c400*/  PRMT R57, R31, 0x7632, R57 ;  /* 0x000076321f397816 */ /* 0x000fe20000000039 */
[----:B------:R3:W-:Y:S01]  /*c410*/  STS.U16 [R48], R49 ;  /* 0x0000003130007388 */ /* 0x0007e20000000400 */
[----:B------:R-:W-:Y:S02]  /*c420*/  F2FP.BF16.F32.PACK_AB R31, R72, R95 ;  /* 0x0000005f481f723e */ /* 0x000fe400000010ff */
[----:B--2---:R-:W-:Y:S02]  /*c430*/  PRMT R51, R0, 0x7632, R51 ;  /* 0x0000763200337816 */ /* 0x004fe40000000033 */
[----:B------:R-:W-:Y:S02]  /*c440*/  F2FP.BF16.F32.PACK_AB R0, R76, R97 ;  /* 0x000000614c00723e */ /* 0x000fe400000010ff */
[----:B---3--:R-:W-:Y:S01]  /*c450*/  F2FP.BF16.F32.PACK_AB R49, R80, R99 ;  /* 0x000000635031723e */ /* 0x008fe200000010ff */
[----:B------:R2:W-:Y:S01]  /*c460*/  STS.U16 [R48+0x4], R52 ;  /* 0x0000043430007388 */ /* 0x0005e20000000400 */
[----:B------:R-:W-:-:S03]  /*c470*/  PRMT R59, R31, 0x7632, R59 ;  /* 0x000076321f3b7816 */ /* 0x000fc6000000003b */
[----:B------:R3:W-:Y:S04]  /*c480*/  STS.U16 [R48+0x8], R54 ;  /* 0x0000083630007388 */ /* 0x0007e80000000400 */
[----:B------:R4:W-:Y:S01]  /*c490*/  STS.U16 [R48+0xc], R50 ;  /* 0x00000c3230007388 */ /* 0x0009e20000000400 */
[----:B--2---:R-:W-:Y:S02]  /*c4a0*/  PRMT R52, R49, 0x7632, R52 ;  /* 0x0000763231347816 */ /* 0x004fe40000000034 */
        /* <DEDUP_REMOVED lines=14> */
[----:B------:R3:W-:Y:S04]  /*c590*/  LDS.U16 R31, [R32] ;  /* 0x00000000201f7984 */ /* 0x0007e80000000400 */
        /* <DEDUP_REMOVED lines=17> */
[----:B0-----:R-:W-:-:S04]  /*c6b0*/  UIMAD.WIDE.U32 UR6, UR29, UR8, UR6 ;  /* 0x000000081d0672a5 */ /* 0x001fc8000f8e0006 */
[----:B------:R-:W-:Y:S01]  /*c6c0*/  UIMAD UR7, UR29, UR9, UR7 ;  /* 0x000000091d0772a4 */ /* 0x000fe2000f8e0207 */
[----:B------:R-:W3:Y:S01]  /*c6d0*/  LDCU.64 UR8, c[0x0][0x560] ;  /* 0x0000ac00ff0877ac */ /* 0x000ee20008000a00 */
[----:B------:R-:W0:Y:S02]  /*c6e0*/  LDS R65, [UR22+0x420] ;  /* 0x00042016ff417984 */ /* 0x000e240008000800 */
[----:B-1----:R-:W-:Y:S01]  /*c6f0*/  UIMAD.WIDE.U32 UR6, UR28, UR10, UR6 ;  /* 0x0000000a1c0672a5 */ /* 0x002fe2000f8e0006 */
[----:B------:R-:W-:-:S03]  /*c700*/  FADD.FTZ R109, R109, R6 ;  /* 0x000000066d6d7221 */ /* 0x000fc60000010000 */
[----:B------:R-:W-:Y:S02]  /*c710*/  UIMAD UR7, UR28, UR11, UR7 ;  /* 0x0000000b1c0772a4 */ /* 0x000fe4000f8e0207 */
[----:B--2---:R-:W-:Y:S01]  /*c720*/  IADD3 R0, P0, PT, R12, UR6, RZ ;  /* 0x000000060c007c10 */ /* 0x004fe2000ff1e0ff */
[----:B------:R-:W-:-:S03]  /*c730*/  FADD.FTZ R100, R109, R100 ;  /* 0x000000646d647221 */ /* 0x000fc60000010000 */
[----:B---3--:R-:W-:Y:S01]  /*c740*/  LEA R32, P2, R0, UR8, 0x1 ;  /* 0x0000000800207c11 */ /* 0x008fe2000f8408ff */
[----:B----4-:R-:W-:Y:S02]  /*c750*/  IMAD.X R33, RZ, RZ, UR7, P0 ;  /* 0x00000007ff217e24 */ /* 0x010fe400080e06ff */
[----:B------:R-:W-:-:S04]  /*c760*/  FADD.FTZ R107, R100, R107 ;  /* 0x0000006b646b7221 */ /* 0x000fc80000010000 */
[----:B------:R-:W-:Y:S01]  /*c770*/  FADD.FTZ R96, R107, R96 ;  /* 0x000000606b607221 */ /* 0x000fe20000010000 */
[----:B------:R-:W-:-:S03]  /*c780*/  LEA.HI.X R33, R0, UR9, R33, 0x1, P2 ;  /* 0x0000000900217c11 */ /* 0x000fc600090f0c21 */
[----:B------:R-:W-:-:S04]  /*c790*/  FADD.FTZ R105, R96, R105 ;  /* 0x0000006960697221 */ /* 0x000fc80000010000 */
[----:B------:R-:W-:-:S04]  /*c7a0*/  FADD.FTZ R92, R105, R92 ;  /* 0x0000005c695c7221 */ /* 0x000fc80000010000 */
        /* <DEDUP_REMOVED lines=56> */
.L_x_7428:
        /* <DEDUP_REMOVED lines=33> */
.L_x_7503:
[----:B------:R-:W-:Y:S05]  /*cd40*/  BSYNC.RECONVERGENT B0 ;  /* 0x0000000000007941 */ /* 0x000fea0003800200 */
.L_x_7502:
        /* <DEDUP_REMOVED lines=31> */
.L_x_7505:
[----:B------:R-:W-:Y:S05]  /*cf40*/  BSYNC.RECONVERGENT B0 ;  /* 0x0000000000007941 */ /* 0x000fea0003800200 */
.L_x_7504:
        /* <DEDUP_REMOVED lines=12> */
.L_x_7506:
        /* <DEDUP_REMOVED lines=15> */
.L_x_7507:
        /* <DEDUP_REMOVED lines=16> */
.L_x_10487:


//--------------------- .text._Z25selective_scan_bwd_kernelI32Selective_Scan_bwd_kernel_traitsILi32ELi16ELb1ELb0ELb0ELb0ELb0EN3c108BFloat16EfEEv12SSMParamsBwd --------------------------
	.section	.text._Z25selective_scan_bwd_kernelI32Selective_Scan_bwd_kernel_traitsILi32ELi16ELb1ELb0ELb0ELb0ELb0EN3c108BFloat16EfEEv12SSMParamsBwd,"ax",@progbits
	.align	128
        .global         _Z25selective_scan_bwd_kernelI32Selective_Scan_bwd_kernel_traitsILi32ELi16ELb1ELb0ELb0ELb0ELb0EN3c108BFloat16EfEEv12SSMParamsBwd
        .type           _Z25selective_scan_bwd_kernelI32Selective_Scan_bwd_kernel_traitsILi32ELi16ELb1ELb0ELb0ELb0ELb0EN3c108BFloat16EfEEv12SSMParamsBwd,@function
        .size           _Z25selective_scan_bwd_kernelI32Selective_Scan_bwd_kernel_traitsILi32ELi16ELb1ELb0ELb0ELb0ELb0EN3c108BFloat16EfEEv12SSMParamsBwd,(.L_x_10488 - _Z25selective_scan_bwd_kernelI32Selective_Scan_bwd_kernel_traitsILi32ELi16ELb1ELb0ELb0ELb0ELb0EN3c108BFloat16EfEEv12SSMParamsBwd)
        .other          _Z25selective_scan_bwd_kernelI32Selective_Scan_bwd_kernel_traitsILi32ELi16ELb1ELb0ELb0ELb0ELb0EN3c108BFloat16EfEEv12SSMParamsBwd,@"STO_CUDA_ENTRY STV_DEFAULT"
_Z25selective_scan_bwd_kernelI32Selective_Scan_bwd_kernel_traitsILi32ELi16ELb1ELb0ELb0ELb0ELb0EN3c108BFloat16EfEEv12SSMParamsBwd:
.text._Z25selective_scan_bwd_kernelI32Selective_Scan_bwd_kernel_traitsILi32ELi16ELb1ELb0ELb0ELb0ELb0EN3c108BFloat16EfEEv12SSMParamsBwd:
        /* <DEDUP_REMOVED lines=8> */
[----:B------:R-:W2:Y:S07]  /*0080*/  LDCU.128 UR12, c[0x0][0x400] ;  /* 0x00008000ff0c77ac */ /* 0x000eae0008000c00 */
[----:B------:R-:W2:Y:S01]  /*0090*/  LDC.64 R6, c[0x0][0x480] ;  /* 0x00012000ff067b82 */ /* 0x000ea20000000a00 */
[----:B0-----:R-:W-:-:S07]  /*00a0*/  ISETP.NE.U32.AND P0, PT, R2, RZ, PT ;  /* 0x000000ff0200720c */ /* 0x001fce0003f05070 */
[----:B------:R-:W3:Y:S01]  /*00b0*/  S2UR UR18, SR_CTAID.X ;  /* 0x00000000001279c3 */ /* 0x000ee20000002500 */
[----:B------:R-:W-:Y:S02]  /*00c0*/  ISETP.NE.AND.EX P0, PT, R3, RZ, PT, P0 ;  /* 0x000000ff0300720c */ /* 0x000fe40003f05300 */
[----:B----4-:R-:W-:-:S05]  /*00d0*/  ISETP.NE.U32.AND P1, PT, R4, RZ, PT ;  /* 0x000000ff0400720c */ /* 0x010fca0003f25070 */
[----:B------:R-:W0:Y:S01]  /*00e0*/  LDC R13, c[0x0][0x394] ;  /* 0x0000e500ff0d7b82 */ /* 0x000e220000000800 */
[----:B------:R-:W-:-:S05]  /*00f0*/  ISETP.NE.AND.EX P1, PT, R5, RZ, PT, P1 ;  /* 0x000000ff0500720c */ /* 0x000fca0003f25310 */
[C---:B-1----:R-:W-:Y:S02]  /*0100*/  @P0 LEA R2, P2, R14.reuse, R2, 0x2 ;  /* 0x000000020e020211 */ /* 0x042fe400078410ff */
[----:B------:R-:W1:Y:S02]  /*0110*/  LDC.64 R20, c[0x0][0x448] ;  /* 0x00011200ff147b82 */ /* 0x000e640000000a00 */
[----:B------:R-:W-:Y:S01]  /*0120*/  @P0 LEA.HI.X R3, R14, R3, RZ, 0x2, P2 ;  /* 0x000000030e030211 */ /* 0x000fe200010f14ff */
[----:B---3--:R-:W-:-:S04]  /*0130*/  UIMAD.WIDE.U32 UR4, UR18, UR8, URZ ;  /* 0x00000008120472a5 */ /* 0x008fc8000f8e00ff */
[----:B--2---:R-:W5:Y:S01]  /*0140*/  @P0 LDG.E R15, desc[UR16][R2.64] ;  /* 0x00000010020f0981 */ /* 0x004f62000c1e1900 */
[----:B------:R-:W-:Y:S01]  /*0150*/  ISETP.NE.U32.AND P0, PT, R6, RZ, PT ;  /* 0x000000ff0600720c */ /* 0x000fe20003f05070 */
[----:B------:R-:W-:Y:S01]  /*0160*/  UIMAD.WIDE.U32 UR6, UR18, UR12, URZ ;  /* 0x0000000c120672a5 */ /* 0x000fe2000f8e00ff */
[C---:B------:R-:W-:Y:S01]  /*0170*/  @P1 LEA R4, P3, R14.reuse, R4, 0x2 ;  /* 0x000000040e041211 */ /* 0x040fe200078610ff */
[----:B------:R-:W2:Y:S01]  /*0180*/  LDC.64 R28, c[0x0][0x4a0] ;  /* 0x00012800ff1c7b82 */ /* 0x000ea20000000a00 */
[----:B------:R-:W-:Y:S01]  /*0190*/  ISETP.NE.AND.EX P0, PT, R7, RZ, PT, P0 ;  /* 0x000000ff0700720c */ /* 0x000fe20003f05300 */
[----:B------:R-:W-:Y:S01]  /*01a0*/  UIMAD UR9, UR18, UR9, UR5 ;  /* 0x00000009120972a4 */ /* 0x000fe2000f8e0205 */
[----:B------:R-:W-:Y:S01]  /*01b0*/  @P1 LEA.HI.X R5, R14, R5, RZ, 0x2, P3 ;  /* 0x000000050e051211 */ /* 0x000fe200018f14ff */
[----:B------:R-:W-:-:S04]  /*01c0*/  UIMAD UR8, UR18, UR13, UR7 ;  /* 0x0000000d120872a4 */ /* 0x000fc8000f8e0207 */
[----:B------:R3:W5:Y:S01]  /*01d0*/  @P1 LDG.E R16, desc[UR16][R4.64] ;  /* 0x0000001004101981 */ /* 0x000762000c1e1900 */
[----:B------:R-:W4:Y:S08]  /*01e0*/  LDC.64 R32, c[0x0][0x460] ;  /* 0x00011800ff207b82 */ /* 0x000f300000000a00 */
[----:B------:R-:W0:Y:S01]  /*01f0*/  @P0 LDC R9, c[0x0][0x384] ;  /* 0x0000e100ff090b82 */ /* 0x000e220000000800 */
[----:B---3--:R-:W-:-:S02]  /*0200*/  MOV R4, UR6 ;  /* 0x0000000600047c02 */ /* 0x008fc40008000f00 */
[----:B------:R-:W-:Y:S01]  /*0210*/  MOV R5, UR7 ;  /* 0x0000000700057c02 */ /* 0x000fe20008000f00 */
[----:B------:R-:W3:Y:S01]  /*0220*/  LDCU.64 UR6, c[0x0][0x498] ;  /* 0x00009300ff0677ac */ /* 0x000ee20008000a00 */
[----:B------:R-:W-:-:S03]  /*0230*/  MOV R3, UR5 ;  /* 0x0000000500037c02 */ /* 0x000fc60008000f00 */
[----:B------:R-:W1:Y:S01]  /*0240*/  @P0 LDC R17, c[0x0][0x38c] ;  /* 0x0000e300ff110b82 */ /* 0x000e620000000800 */
[----:B------:R-:W-:Y:S02]  /*0250*/  MOV R3, UR9 ;  /* 0x0000000900037c02 */ /* 0x000fe40008000f00 */
[----:B------:R-:W-:Y:S01]  /*0260*/  MOV R5, UR8 ;  /* 0x0000000800057c02 */ /* 0x000fe20008000f00 */
[----:B------:R-:W2:Y:S01]  /*0270*/  LDCU.64 UR8, c[0x0][0x3b8] ;  /* 0x00007700ff0877ac */ /* 0x000ea20008000a00 */
[----:B------:R-:W-:-:S03]  /*0280*/  MOV R2, UR4 ;  /* 0x0000000400027c02 */ /* 0x000fc60008000f00 */
[----:B------:R-:W4:Y:S02]  /*0290*/  @P0 LDC.64 R6, c[0x0][0x480] ;  /* 0x00012000ff060b82 */ /* 0x000f240000000a00 */
[----:B------:R-:W-:-:S04]  /*02a0*/  IMAD.WIDE.U32 R2, R14, UR10, R2 ;  /* 0x0000000a0e027c25 */ /* 0x000fc8000f8e0002 */
[C---:B------:R-:W-:Y:S01]  /*02b0*/  IMAD R11, R14.reuse, UR11, R3 ;  /* 0x0000000b0e0b7c24 */ /* 0x040fe2000f8e0203 */
[----:B------:R-:W4:Y:S01]  /*02c0*/  LDCU.64 UR10, c[0x0][0x3d8] ;  /* 0x00007b00ff0a77ac */ /* 0x000f220008000a00 */
[----:B------:R-:W4:Y:S01]  /*02d0*/  LDC.64 R30, c[0x0][0x450] ;  /* 0x00011400ff1e7b82 */ /* 0x000f220000000a00 */
[----:B0-----:R-:W-:Y:S01]  /*02e0*/  @P0 IMAD R0, R9, UR18, R14 ;  /* 0x0000001209000c24 */ /* 0x001fe2000f8e020e */
[----:B---3--:R-:W-:Y:S01]  /*02f0*/  UIMAD.WIDE.U32 UR4, UR18, UR6, URZ ;  /* 0x00000006120472a5 */ /* 0x008fe2000f8e00ff */
[----:B------:R-:W-:-:S05]  /*0300*/  IMAD.WIDE.U32 R4, R14, UR14, R4 ;  /* 0x0000000e0e047c25 */ /* 0x000fca000f8e0004 */
[----:B------:R-:W0:Y:S01]  /*0310*/  LDC.64 R34, c[0x0][0x468] ;  /* 0x00011a00ff227b82 */ /* 0x000e220000000a00 */
[----:B------:R-:W-:-:S07]  /*0320*/  @P0 IMAD R0, R0, R13, RZ ;  /* 0x0000000d00000224 */ /* 0x000fce00078e02ff */
[----:B------:R-:W3:Y:S01]  /*0330*/  LDC.64 R36, c[0x0][0x528] ;  /* 0x00014a00ff247b82 */ /* 0x000ee20000000a00 */
[C---:B--2---:R-:W-:Y:S01]  /*0340*/  IMAD.WIDE.U32 R18, R14.reuse, UR8, RZ ;  /* 0x000000080e127c25 */ /* 0x044fe2000f8e00ff */
[----:B------:R-:W-:Y:S01]  /*0350*/  UIMAD UR5, UR18, UR7, UR5 ;  /* 0x00000007120572a4 */ /* 0x000fe2000f8e0205 */
[----:B------:R-:W-:Y:S02]  /*0360*/  LEA R9, R13, 0xfffffe00, 0x9 ;  /* 0xfffffe000d097811 */ /* 0x000fe400078e48ff */
[----:B------:R-:W-:Y:S02]  /*0370*/  IMAD R27, R14, UR15, R5 ;  /* 0x0000000f0e1b7c24 */ /* 0x000fe4000f8e0205 */
[----:B-1----:R-:W-:Y:S01]  /*0380*/  @P0 IMAD R5, R0, R17, RZ ;  /* 0x0000001100050224 */ /* 0x002fe200078e02ff */
[----:B------:R-:W-:Y:S01]  /*0390*/  LEA R17, P4, R18, R20, 0x2 ;  /* 0x0000001412117211 */ /* 0x000fe200078810ff */
[C---:B------:R-:W-:Y:S01]  /*03a0*/  IMAD R0, R14.reuse, UR9, R19 ;  /* 0x000000090e007c24 */ /* 0x040fe2000f8e0213 */
[----:B------:R-:W-:Y:S01]  /*03b0*/  IADD3 R25, P3, PT, R9, R2, RZ ;  /* 0x0000000209197210 */ /* 0x000fe20007f7e0ff */
[----:B------:R-:W-:Y:S01]  /*03c0*/  IMAD.WIDE.U32 R2, R14, R28, UR4 ;  /* 0x000000040e027e25 */ /* 0x000fe2000f8e001c */
[----:B------:R-:W-:-:S02]  /*03d0*/  ISETP.GE.AND P1, PT, R13, 0x1, PT ;  /* 0x000000010d00780c */ /* 0x000fc40003f26270 */
[----:B------:R-:W-:Y:S02]  /*03e0*/  CS2R R12, SRZ ;  /* 0x00000000000c7805 */ /* 0x000fe4000001ff00 */
[----:B------:R-:W-:Y:S01]  /*03f0*/  LEA.HI.X R18, R18, R21, R0, 0x2, P4 ;  /* 0x0000001512127211 */ /* 0x000fe200020f1400 */
[----:B----4-:R-:W-:Y:S01]  /*0400*/  @P0 IMAD.WIDE R12, R5, 0x8, R6 ;  /* 0x00000008050c0825 */ /* 0x010fe200078e0206 */
[C---:B------:R-:W-:Y:S02]  /*0410*/  IADD3 R4, P2, PT, R9.reuse, R4, RZ ;  /* 0x0000000409047210 */ /* 0x040fe40007f5e0ff */
[----:B------:R-:W-:Y:S01]  /*0420*/  SHF.R.S32.HI R0, RZ, 0x1f, R9 ;  /* 0x0000001fff007819 */ /* 0x000fe20000011409 */
[C---:B------:R-:W-:Y:S01]  /*0430*/  IMAD R29, R14.reuse, R29, R3 ;  /* 0x0000001d0e1d7224 */ /* 0x040fe200078e0203 */
[----:B------:R-:W-:Y:S01]  /*0440*/  IADD3 R2, P0, PT, R9, R2, RZ ;  /* 0x0000000209027210 */ /* 0x000fe20007f1e0ff */
[----:B------:R-:W-:Y:S01]  /*0450*/  IMAD.WIDE.U32 R22, R14, UR10, RZ ;  /* 0x0000000a0e167c25 */ /* 0x000fe2000f8e00ff */
[----:B------:R-:W-:-:S02]  /*0460*/  IADD3.X R27, PT, PT, R0, R27, RZ, P2, !PT ;  /* 0x0000001b001b7210 */ /* 0x000fc400017fe4ff */
[C---:B------:R-:W-:Y:S02]  /*0470*/  IADD3.X R6, PT, PT, R0.reuse, R11, RZ, P3, !PT ;  /* 0x0000000b00067210 */ /* 0x040fe40001ffe4ff */
[----:B------:R-:W-:Y:S02]  /*0480*/  LEA R24, P2, R25, R32, 0x1 ;  /* 0x0000002019187211 */ /* 0x000fe400078408ff */
[----:B------:R-:W-:Y:S01]  /*0490*/  IADD3.X R29, PT, PT, R0, R29, RZ, P0, !PT ;  /* 0x0000001d001d7210 */ /* 0x000fe200007fe4ff */
[----:B------:R-:W-:Y:S01]  /*04a0*/  IMAD R0, R14, UR11, R23 ;  /* 0x0000000b0e007c24 */ /* 0x000fe2000f8e0217 */
[----:B------:R-:W-:Y:S02]  /*04b0*/  LEA R19, P0, R22, R30, 0x2 ;  /* 0x0000001e16137211 */ /* 0x000fe400078010ff */
[----:B0-----:R-:W-:Y:S02]  /*04c0*/  LEA R26, P3, R4, R34, 0x1 ;  /* 0x00000022041a7211 */ /* 0x001fe400078608ff */
[----:B---3--:R-:W-:-:S02]  /*04d0*/  LEA R28, P4, R2, R36, 0x1 ;  /* 0x00000024021c7211 */ /* 0x008fc400078808ff */
[----:B------:R-:W-:Y:S01]  /*04e0*/  LEA.HI.X R25, R25, R33, R6, 0x1, P2 ;  /* 0x0000002119197211 */ /* 0x000fe200010f0c06 */
[----:B------:R-:W-:Y:S01]  /*04f0*/  HFMA2 R33, -RZ, RZ, 0, 0 ;  /* 0x00000000ff217431 */ /* 0x000fe200000001ff */
        /* <DEDUP_REMOVED lines=17> */
[C---:B0-----:R-:W-:Y:S02]  /*0610*/  SHF.L.U32 R0, R21.reuse, 0x1, RZ ;  /* 0x0000000115007819 */ /* 0x041fe400000006ff */
[----:B----4-:R-:W-:Y:S02]  /*0620*/  LEA R20, P0, R2, R4, 0x2 ;  /* 0x0000000402147211 */ /* 0x010fe400078010ff */
[----:B------:R-:W-:Y:S02]  /*0630*/  LOP3.LUT R0, R0, 0x7c0, RZ, 0xc0, !PT ;  /* 0x000007c000007812 */ /* 0x000fe400078ec0ff */
[----:B------:R-:W-:Y:S02]  /*0640*/  LEA.HI.X R23, R2, R5, R23, 0x2, P0 ;  /* 0x0000000502177211 */ /* 0x000fe400000f1417 */
[----:B------:R-:W-:-:S02]  /*0650*/  LOP3.LUT R179, R21, 0x1f, RZ, 0xc0, !PT ;  /* 0x0000001f15b37812 */ /* 0x000fc400078ec0ff */
[C---:B------:R-:W-:Y:S02]  /*0660*/  IADD3 R31, PT, PT, R21.reuse, 0x200, RZ ;  /* 0x00000200151f7810 */ /* 0x040fe40007ffe0ff */
[----:B------:R-:W-:Y:S02]  /*0670*/  LOP3.LUT R32, R0, 0x1f, R21, 0xf8, !PT ;  /* 0x0000001f00207812 */ /* 0x000fe400078ef815 */
[----:B---3--:R-:W-:-:S07]  /*0680*/  LEA R181, R21, R30, 0x2 ;  /* 0x0000001e15b57211 */ /* 0x008fce00078e10ff */
.L_x_7516:
[----:B------:R-:W-:Y:S01]  /*0690*/  BAR.SYNC.DEFER_BLOCKING 0x0 ;  /* 0x0000000000007b1d */ /* 0x000fe20000010000 */
[----:B0-----:R-:W-:-:S05]  /*06a0*/  IMAD.WIDE.U32 R2, R32, 0x10, R24 ;  /* 0x0000001020027825 */ /* 0x001fca00078e0018 */
[----:B------:R-:W0:Y:S01]  /*06b0*/  S2R R36, SR_LANEID ;  /* 0x0000000000247919 */ /* 0x000e220000000000 */
[----:B------:R-:W-:Y:S01]  /*06c0*/  IMAD.WIDE.U32 R38, R32, 0x10, R26 ;  /* 0x0000001020267825 */ /* 0x000fe200078e001a */
[----:B------:R-:W1:Y:S01]  /*06d0*/  LDCU UR7, c[0x0][0x38c] ;  /* 0x00007180ff0777ac */ /* 0x000e620008000800 */
[----:B------:R-:W2:Y:S04]  /*06e0*/  LDG.E.128 R4, desc[UR16][R2.64] ;  /* 0x0000001002047981 */ /* 0x000ea8000c1e1d00 */
[----:B------:R-:W3:Y:S01]  /*06f0*/  LDG.E.128 R8, desc[UR16][R2.64+0x200] ;  /* 0x0002001002087981 */ /* 0x000ee2000c1e1d00 */
[----:B0-----:R-:W-:-:S04]  /*0700*/  LEA R35, R36, R30, 0x4 ;  /* 0x0000001e24237211 */ /* 0x001fc800078e20ff */
[----:B------:R-:W-:Y:S01]  /*0710*/  LEA R37, R36, R35, 0x4 ;  /* 0x0000002324257211 */ /* 0x000fe200078e20ff */
[----:B--2---:R-:W-:Y:S04]  /*0720*/  STS.128 [R35], R4 ;  /* 0x0000000423007388 */ /* 0x004fe80000000c00 */
[----:B---3--:R-:W-:Y:S01]  /*0730*/  STS.128 [R35+0x200], R8 ;  /* 0x0002000823007388 */ /* 0x008fe20000000c00 */
[----:B------:R-:W-:-:S03]  /*0740*/  NOP ;  /* 0x0000000000007918 */ /* 0x000fc60000000000 */
[----:B------:R-:W0:Y:S04]  /*0750*/  LDS.128 R40, [R37] ;  /* 0x0000000025287984 */ /* 0x000e280000000c00 */
[----:B------:R-:W2:Y:S01]  /*0760*/  LDS.128 R48, [R37+0x10] ;  /* 0x0000100025307984 */ /* 0x000ea20000000c00 */
[----:B------:R-:W-:Y:S06]  /*0770*/  BAR.SYNC.DEFER_BLOCKING 0x0 ;  /* 0x0000000000007b1d */ /* 0x000fec0000010000 */
[----:B------:R-:W3:Y:S04]  /*0780*/  LDG.E.128 R44, desc[UR16][R38.64] ;  /* 0x00000010262c7981 */ /* 0x000ee8000c1e1d00 */
[----:B------:R-:W4:Y:S01]  /*0790*/  LDG.E.128 R52, desc[UR16][R38.64+0x200] ;  /* 0x0002001026347981 */ /* 0x000f22000c1e1d00 */
[----:B------:R-:W-:-:S03]  /*07a0*/  IMAD.WIDE.U32 R2, R32, 0x10, R28 ;  /* 0x0000001020027825 */ /* 0x000fc600078e001c */
[----:B---3--:R0:W-:Y:S04]  /*07b0*/  STS.128 [R35], R44 ;  /* 0x0000002c23007388 */ /* 0x0081e80000000c00 */
[----:B----4-:R3:W-:Y:S01]  /*07c0*/  STS.128 [R35+0x200], R52 ;  /* 0x0002003423007388 */ /* 0x0107e20000000c00 */
[----:B------:R-:W-:-:S03]  /*07d0*/  NOP ;  /* 0x0000000000007918 */ /* 0x000fc60000000000 */
[----:B------:R-:W-:Y:S04]  /*07e0*/  LDS.128 R8, [R37] ;  /* 0x0000000025087984 */ /* 0x000fe80000000c00 */
[----:B------:R-:W-:Y:S01]  /*07f0*/  LDS.128 R4, [R37+0x10] ;  /* 0x0000100025047984 */ /* 0x000fe20000000c00 */
[----:B------:R-:W-:Y:S06]  /*0800*/  BAR.SYNC.DEFER_BLOCKING 0x0 ;  /* 0x0000000000007b1d */ /* 0x000fec0000010000 */
[----:B------:R-:W4:Y:S04]  /*0810*/  LDG.E.128 R56, desc[UR16][R2.64] ;  /* 0x0000001002387981 */ /* 0x000f28000c1e1d00 */
[----:B------:R-:W4:Y:S01]  /*0820*/  LDG.E.128 R60, desc[UR16][R2.64+0x200] ;  /* 0x00020010023c7981 */ /* 0x000f22000c1e1d00 */
[C---:B0-----:R-:W-:Y:S01]  /*0830*/  PRMT R45, R40.reuse, 0x7632, R45 ;  /* 0x00007632282d7816 */ /* 0x041fe2000000002d */
[----:B-1----:R-:W-:Y:S01]  /*0840*/  UISETP.GE.AND UP0, UPT, UR7, 0x1, UPT ;  /* 0x000000010700788c */ /* 0x002fe2000bf06270 */
[----:B------:R-:W-:Y:S01]  /*0850*/  SHF.L.U32 R38, R40, 0x10, RZ ;  /* 0x0000001028267819 */ /* 0x000fe200000006ff */
[----:B---3--:R-:W-:Y:S01]  /*0860*/  HFMA2 R52, -RZ, RZ, 0, 0 ;  /* 0x00000000ff347431 */ /* 0x008fe200000001ff */
        /* <DEDUP_REMOVED lines=8> */
[----:B------:R-:W-:-:S02]  /*08f0*/  CS2R R42, SRZ ;  /* 0x00000000002a7805 */ /* 0x000fc4000001ff00 */
[----:B------:R-:W-:Y:S02]  /*0900*/  SHF.L.U32 R75, R75, 0x10, RZ ;  /* 0x000000104b4b7819 */ /* 0x000fe400000006ff */
[C---:B--2---:R-:W-:Y:S02]  /*0910*/  PRMT R77, R48.reuse, 0x7632, R77 ;  /* 0x00007632304d7816 */ /* 0x044fe4000000004d */
[----:B------:R-:W-:Y:S02]  /*0920*/  SHF.L.U32 R46, R48, 0x10, RZ ;  /* 0x00000010302e7819 */ /* 0x000fe400000006ff */
[----:B------:R-:W-:Y:S02]  /*0930*/  SHF.L.U32 R77, R77, 0x10, RZ ;  /* 0x000000104d4d7819 */ /* 0x000fe400000006ff */
[C---:B------:R-:W-:Y:S02]  /*0940*/  PRMT R78, R49.reuse, 0x7632, R78 ;  /* 0x00007632314e7816 */ /* 0x040fe4000000004e */
[----:B------:R-:W-:Y:S01]  /*0950*/  SHF.L.U32 R47, R49, 0x10, RZ ;  /* 0x00000010312f7819 */ /* 0x000fe200000006ff */
[----:B------:R-:W-:Y:S01]  /*0960*/  HFMA2 R49, -RZ, RZ, 0, 0 ;  /* 0x00000000ff317431 */ /* 0x000fe200000001ff */
[----:B------:R-:W-:-:S02]  /*0970*/  SHF.L.U32 R78, R78, 0x10, RZ ;  /* 0x000000104e4e7819 */ /* 0x000fc400000006ff */
[C---:B------:R-:W-:Y:S02]  /*0980*/  PRMT R79, R50.reuse, 0x7632, R79 ;  /* 0x00007632324f7816 */ /* 0x040fe4000000004f */
[----:B------:R-:W-:Y:S02]  /*0990*/  SHF.L.U32 R48, R50, 0x10, RZ ;  /* 0x0000001032307819 */ /* 0x000fe400000006ff */
[----:B------:R-:W-:Y:S02]  /*09a0*/  SHF.L.U32 R79, R79, 0x10, RZ ;  /* 0x000000104f4f7819 */ /* 0x000fe400000006ff */
[C---:B------:R-:W-:Y:S02]  /*09b0*/  PRMT R82, R51.reuse, 0x7632, R82 ;  /* 0x0000763233527816 */ /* 0x040fe40000000052 */
[----:B------:R-:W-:Y:S02]  /*09c0*/  SHF.L.U32 R51, R51, 0x10, RZ ;  /* 0x0000001033337819 */ /* 0x000fe400000006ff */
[----:B------:R-:W-:-:S02]  /*09d0*/  SHF.L.U32 R82, R82, 0x10, RZ ;  /* 0x0000001052527819 */ /* 0x000fc400000006ff */
[----:B------:R-:W-:Y:S01]  /*09e0*/  MOV R50, RZ ;  /* 0x000000ff00327202 */ /* 0x000fe20000000f00 */
[----:B----4-:R0:W-:Y:S04]  /*09f0*/  STS.128 [R35], R56 ;  /* 0x0000003823007388 */ /* 0x0101e80000000c00 */
[----:B------:R1:W-:Y:S01]  /*0a00*/  STS.128 [R35+0x200], R60 ;  /* 0x0002003c23007388 */ /* 0x0003e20000000c00 */
[----:B------:R-:W-:-:S03]  /*0a10*/  NOP ;  /* 0x0000000000007918 */ /* 0x000fc60000000000 */
[----:B------:R-:W2:Y:S04]  /*0a20*/  LDS.128 R68, [R37] ;  /* 0x0000000025447984 */ /* 0x000ea80000000c00 */
[----:B------:R-:W3:Y:S01]  /*0a30*/  LDS.128 R64, [R37+0x10] ;  /* 0x0000100025407984 */ /* 0x000ee20000000c00 */
[----:B0-----:R-:W-:Y:S01]  /*0a40*/  HFMA2 R57, -RZ, RZ, 0, 0 ;  /* 0x00000000ff397431 */ /* 0x001fe200000001ff */
[----:B------:R-:W-:Y:S02]  /*0a50*/  CS2R R58, SRZ ;  /* 0x00000000003a7805 */ /* 0x000fe4000001ff00 */
[----:B-1----:R-:W-:Y:S02]  /*0a60*/  MOV R60, RZ ;  /* 0x000000ff003c7202 */ /* 0x002fe40000000f00 */
[----:B--2---:R-:W-:-:S02]  /*0a70*/  PRMT R72, R68, 0x7632, R72 ;  /* 0x0000763244487816 */ /* 0x004fc40000000048 */
[----:B------:R-:W-:Y:S02]  /*0a80*/  SHF.L.U32 R0, R68, 0x10, RZ ;  /* 0x0000001044007819 */ /* 0x000fe400000006ff */
[C---:B---3--:R-:W-:Y:S02]  /*0a90*/  PRMT R87, R67.reuse, 0x7632, R87 ;  /* 0x0000763243577816 */ /* 0x048fe40000000057 */
[----:B------:R-:W-:Y:S01]  /*0aa0*/  SHF.L.U32 R68, R67, 0x10, RZ ;  /* 0x0000001043447819 */ /* 0x000fe200000006ff */
[----:B------:R-:W-:Y:S01]  /*0ab0*/  FFMA.FTZ R33, R0, R38, R33 ;  /* 0x0000002600217223 */ /* 0x000fe20000010021 */
[----:B------:R-:W-:Y:S02]  /*0ac0*/  SHF.L.U32 R67, R45, 0x10, RZ ;  /* 0x000000102d437819 */ /* 0x000fe400000006ff */
[----:B------:R-:W-:Y:S02]  /*0ad0*/  CS2R R44, SRZ ;  /* 0x00000000002c7805 */ /* 0x000fe4000001ff00 */
[----:B------:R-:W-:Y:S01]  /*0ae0*/  SHF.L.U32 R72, R72, 0x10, RZ ;  /* 0x0000001048487819 */ /* 0x000fe200000006ff */
[-C--:B-----5:R-:W-:Y:S01]  /*0af0*/  FMUL.FTZ R83, R0, R15.reuse ;  /* 0x0000000f00537220 */ /* 0x0a0fe20000410000 */
[C---:B------:R-:W-:Y:S01]  /*0b00*/  PRMT R2, R69.reuse, 0x7632, R2 ;  /* 0x0000763245027816 */ /* 0x040fe20000000002 */
[----:B------:R-:W-:Y:S01]  /*0b10*/  FMUL.FTZ R92, R68, R15 ;  /* 0x0000000f445c7220 */ /* 0x000fe20000410000 */
[----:B------:R-:W-:Y:S01]  /*0b20*/  SHF.L.U32 R54, R69, 0x10, RZ ;  /* 0x0000001045367819 */ /* 0x000fe200000006ff */
[----:B------:R-:W-:Y:S01]  /*0b30*/  FFMA.FTZ R33, R72, R67, R33 ;  /* 0x0000004348217223 */ /* 0x000fe20000010021 */
[----:B------:R-:W-:Y:S01]  /*0b40*/  PRMT R74, R70, 0x7632, R74 ;  /* 0x00007632464a7816 */ /* 0x000fe2000000004a */
[-C--:B------:R-:W-:Y:S01]  /*0b50*/  FMUL.FTZ R94, R72, R15.reuse ;  /* 0x0000000f485e7220 */ /* 0x080fe20000410000 */
[----:B------:R-:W-:Y:S01]  /*0b60*/  SHF.L.U32 R53, R70, 0x10, RZ ;  /* 0x0000001046357819 */ /* 0x000fe200000006ff */
[----:B------:R-:W-:Y:S01]  /*0b70*/  FMUL.FTZ R81, R54, R15 ;  /* 0x0000000f36517220 */ /* 0x000fe20000410000 */
[----:B------:R-:W-:-:S02]  /*0b80*/  PRMT R76, R71, 0x7632, R76 ;  /* 0x00007632474c7816 */ /* 0x000fc4000000004c */
[----:B------:R-:W-:Y:S01]  /*0b90*/  SHF.L.U32 R56, R71, 0x10, RZ ;  /* 0x0000001047387819 */ /* 0x000fe200000006ff */
[----:B------:R-:W-:Y:S01]  /*0ba0*/  FMUL.FTZ R80, R53, R15 ;  /* 0x0000000f35507220 */ /* 0x000fe20000410000 */
[----:B------:R-:W-:Y:S02]  /*0bb0*/  SHF.L.U32 R70, R55, 0x10, RZ ;  /* 0x0000001037467819 */ /* 0x000fe400000006ff */
[----:B------:R-:W-:Y:S01]  /*0bc0*/  SHF.L.U32 R71, R2, 0x10, RZ ;  /* 0x0000001002477819 */ /* 0x000fe200000006ff */
[----:B------:R-:W-:Y:S01]  /*0bd0*/  FFMA.FTZ R2, R54, R39, R33 ;  /* 0x0000002736027223 */ /* 0x000fe20000010021 */
[----:B------:R-:W-:Y:S01]  /*0be0*/  SHF.L.U32 R74, R74, 0x10, RZ ;  /* 0x000000104a4a7819 */ /* 0x000fe200000006ff */
[-C--:B------:R-:W-:Y:S01]  /*0bf0*/  FMUL.FTZ R86, R56, R15.reuse ;  /* 0x0000000f38567220 */ /* 0x080fe20000410000 */
[----:B------:R-:W-:Y:S01]  /*0c00*/  SHF.L.U32 R76, R76, 0x10, RZ ;  /* 0x000000104c4c7819 */ /* 0x000fe200000006ff */
[C---:B------:R-:W-:Y:S01]  /*0c10*/  FFMA.FTZ R2, R71.reuse, R70, R2 ;  /* 0x0000004647027223 */ /* 0x040fe20000010002 */
[C---:B------:R-:W-:Y:S01]  /*0c20*/  PRMT R84, R64.reuse, 0x7632, R84 ;  /* 0x0000763240547816 */ /* 0x040fe20000000054 */
[-C--:B------:R-:W-:Y:S01]  /*0c30*/  FMUL.FTZ R96, R71, R15.reuse ;  /* 0x0000000f47607220 */ /* 0x080fe20000410000 */
[----:B------:R-:W-:Y:S01]  /*0c40*/  SHF.L.U32 R61, R64, 0x10, RZ ;  /* 0x00000010403d7819 */ /* 0x000fe200000006ff */
[----:B------:R-:W-:Y:S01]  /*0c50*/  FFMA.FTZ R3, R53, R40, R2 ;  /* 0x0000002835037223 */ /* 0x000fe20000010002 */
[----:B------:R-:W-:Y:S01]  /*0c60*/  SHF.L.U32 R84, R84, 0x10, RZ ;  /* 0x0000001054547819 */ /* 0x000fe200000006ff */
[C---:B------:R-:W-:Y:S01]  /*0c70*/  FMUL.FTZ R93, R74.reuse, R15 ;  /* 0x0000000f4a5d7220 */ /* 0x040fe20000410000 */
[C---:B------:R-:W-:Y:S01]  /*0c80*/  PRMT R85, R65.reuse, 0x7632, R85 ;  /* 0x0000763241557816 */ /* 0x040fe20000000055 */
[----:B------:R-:W-:Y:S01]  /*0c90*/  FFMA.FTZ R3, R74, R73, R3 ;  /* 0x000000494a037223 */ /* 0x000fe20000010003 */
[----:B------:R-:W-:-:S02]  /*0ca0*/  SHF.L.U32 R62, R65, 0x10, RZ ;  /* 0x00000010413e7819 */ /* 0x000fc400000006ff */
[----:B------:R-:W-:Y:S02]  /*0cb0*/  CS2R R64, SRZ ;  /* 0x0000000000407805 */ /* 0x000fe4000001ff00 */
[----:B------:R-:W-:Y:S01]  /*0cc0*/  SHF.L.U32 R85, R85, 0x10, RZ ;  /* 0x0000001055557819 */ /* 0x000fe200000006ff */
[----:B------:R-:W-:Y:S01]  /*0cd0*/  FFMA.FTZ R3, R56, R41, R3 ;  /* 0x0000002938037223 */ /* 0x000fe20000010003 */
[C---:B------:R-:W-:Y:S01]  /*0ce0*/  PRMT R88, R66.reuse, 0x7632, R88 ;  /* 0x0000763242587816 */ /* 0x040fe20000000058 */
[----:B------:R-:W-:Y:S01]  /*0cf0*/  FMUL.FTZ R89, R61, R15 ;  /* 0x0000000f3d597220 */ /* 0x000fe20000410000 */
[----:B------:R-:W-:Y:S01]  /*0d00*/  SHF.L.U32 R63, R66, 0x10, RZ ;  /* 0x00000010423f7819 */ /* 0x000fe200000006ff */
[----:B------:R-:W-:Y:S01]  /*0d10*/  FFMA.FTZ R2, R76, R75, R3 ;  /* 0x0000004b4c027223 */ /* 0x000fe20000010003 */
[----:B------:R-:W-:Y:S01]  /*0d20*/  SHF.L.U32 R88, R88, 0x10, RZ ;  /* 0x0000001058587819 */ /* 0x000fe200000006ff */
[----:B------:R-:W-:Y:S01]  /*0d30*/  HFMA2 R66, -RZ, RZ, 0, 0 ;  /* 0x00000000ff427431 */ /* 0x000fe200000001ff */
[----:B------:R-:W-:Y:S01]  /*0d40*/  SHF.L.U32 R87, R87, 0x10, RZ ;  /* 0x0000001057577819 */ /* 0x000fe200000006ff */
[----:B------:R-:W-:Y:S01]  /*0d50*/  FFMA.FTZ R3, R61, R46, R2 ;  /* 0x0000002e3d037223 */ /* 0x000fe20000010002 */
[----:B------:R-:W-:Y:S01]  /*0d60*/  MOV R55, RZ ;  /* 0x000000ff00377202 */ /* 0x000fe20000000f00 */
[----:B------:R-:W-:Y:S01]  /*0d70*/  FMUL.FTZ R90, R62, R15 ;  /* 0x0000000f3e5a7220 */ /* 0x000fe20000410000 */
[----:B------:R-:W-:Y:S01]  /*0d80*/  MOV R69, RZ ;  /* 0x000000ff00457202 */ /* 0x000fe20000000f00 */
        /* <DEDUP_REMOVED lines=8> */
[----:B------:R-:W-:-:S04]  /*0e10*/  FFMA.FTZ R2, R85, R78, R2 ;  /* 0x0000004e55027223 */ /* 0x000fc80000010002 */
[----:B------:R-:W-:-:S04]  /*0e20*/  FFMA.FTZ R3, R63, R48, R2 ;  /* 0x000000303f037223 */ /* 0x000fc80000010002 */
        /* <DEDUP_REMOVED lines=13> */
[----:B------:R-:W1:Y:S01]  /*0f00*/  LDC R183, c[0x0][0x394] ;  /* 0x0000e500ffb77b82 */ /* 0x000e620000000800 */
[C---:B------:R-:W-:Y:S01]  /*0f10*/  PRMT R114, R4.reuse, 0x7632, R114 ;  /* 0x0000763204727816 */ /* 0x040fe20000000072 */
[----:B------:R-:W-:Y:S01]  /*0f20*/  UIMAD UR5, UR5, UR7, URZ ;  /* 0x00000007050572a4 */ /* 0x000fe2000f8e02ff */
[----:B------:R-:W-:Y:S01]  /*0f30*/  SHF.L.U32 R121, R4, 0x10, RZ ;  /* 0x0000001004797819 */ /* 0x000fe200000006ff */
[----:B------:R-:W-:Y:S01]  /*0f40*/  FADD.FTZ R110, R113, R16 ;  /* 0x00000010716e7221 */ /* 0x000fe20000010000 */
[----:B------:R-:W-:Y:S01]  /*0f50*/  PRMT R116, R5, 0x7632, R116 ;  /* 0x0000763205747816 */ /* 0x000fe20000000074 */
[----:B------:R-:W-:Y:S01]  /*0f60*/  FADD.FTZ R109, R109, R16 ;  /* 0x000000106d6d7221 */ /* 0x000fe20000010000 */
[----:B------:R-:W-:Y:S01]  /*0f70*/  SHF.L.U32 R123, R5, 0x10, RZ ;  /* 0x00000010057b7819 */ /* 0x000fe200000006ff */
[----:B------:R-:W2:Y:S01]  /*0f80*/  LDC.64 R8, c[0x0][0x3e0] ;  /* 0x0000f800ff087b82 */ /* 0x000ea20000000a00 */
[C---:B------:R-:W-:Y:S01]  /*0f90*/  PRMT R118, R6.reuse, 0x7632, R118 ;  /* 0x0000763206767816 */ /* 0x040fe20000000076 */
[----:B------:R-:W-:Y:S01]  /*0fa0*/  FADD.FTZ R113, R121, R16 ;  /* 0x0000001079717221 */ /* 0x000fe20000010000 */
[----:B------:R-:W-:Y:S01]  /*0fb0*/  SHF.L.U32 R125, R6, 0x10, RZ ;  /* 0x00000010067d7819 */ /* 0x000fe200000006ff */
[----:B------:R-:W-:Y:S01]  /*0fc0*/  USHF.L.U32 UR6, UR8, 0xa, URZ ;  /* 0x0000000a08067899 */ /* 0x000fe200080006ff */
[----:B------:R-:W-:Y:S01]  /*0fd0*/  PRMT R120, R7, 0x7632, R120 ;  /* 0x0000763207787816 */ /* 0x000fe20000000078 */
[----:B------:R-:W-:Y:S01]  /*0fe0*/  FMUL.FTZ R129, R113, R46 ;  /* 0x0000002e71817220 */ /* 0x000fe20000410000 */
[----:B------:R-:W-:Y:S01]  /*0ff0*/  SHF.L.U32 R127, R7, 0x10, RZ ;  /* 0x00000010077f7819 */ /* 0x000fe200000006ff */
[----:B------:R-:W3:Y:S01]  /*1000*/  LDC.64 R4, c[0x0][0x3a8] ;  /* 0x0000ea00ff047b82 */ /* 0x000ee20000000a00 */
[C---:B------:R-:W-:Y:S01]  /*1010*/  PRMT R112, R10.reuse, 0x7632, R112 ;  /* 0x000076320a707816 */ /* 0x040fe20000000070 */
[----:B------:R-:W-:Y:S01]  /*1020*/  UIADD3 UR10, UPT, UPT, -UR7, URZ, URZ ;  /* 0x000000ff070a7290 */ /* 0x000fe2000fffe1ff */
[----:B------:R-:W-:Y:S01]  /*1030*/  SHF.L.U32 R115, R10, 0x10, RZ ;  /* 0x000000100a737819 */ /* 0x000fe200000006ff */
[----:B------:R-:W4:Y:S01]  /*1040*/  LDCU UR11, c[0x0][0x394] ;  /* 0x00007280ff0b77ac */ /* 0x000f220008000800 */
[----:B------:R-:W-:-:S02]  /*1050*/  SHF.L.U32 R119, R11, 0x10, RZ ;  /* 0x000000100b777819 */ /* 0x000fc400000006ff */
[----:B------:R-:W-:Y:S01]  /*1060*/  PRMT R10, R11, 0x7632, R10 ;  /* 0x000076320b0a7816 */ /* 0x000fe2000000000a */
[----:B------:R-:W5:Y:S01]  /*1070*/  LDC.64 R6, c[0x0][0x3c0] ;  /* 0x0000f000ff067b82 */ /* 0x000f620000000a00 */
        /* <DEDUP_REMOVED lines=20> */
[--C-:B------:R-:W-:Y:S01]  /*11c0*/  FADD.FTZ R126, R125, R16.reuse ;  /* 0x000000107d7e7221 */ /* 0x100fe20000010000 */
        /* <DEDUP_REMOVED lines=21> */
[----:B-----5:R-:W-:Y:S01]  /*1320*/  SHF.L.U64.HI R7, R6, 0x2, R7 ;  /* 0x0000000206077819 */ /* 0x020fe20000010207 */
[----:B------:R-:W-:Y:S01]  /*1330*/  FMUL.FTZ R138, R122, R75 ;  /* 0x0000004b7a8a7220 */ /* 0x000fe20000410000 */
[----:B---3--:R-:W-:Y:S01]  /*1340*/  SHF.L.U64.HI R5, R4, 0x2, R5 ;  /* 0x0000000204057819 */ /* 0x008fe20000010205 */
[----:B------:R-:W-:Y:S01]  /*1350*/  FMUL.FTZ R139, R124, R77 ;  /* 0x0000004d7c8b7220 */ /* 0x000fe20000410000 */
[----:B------:R-:W-:Y:S01]  /*1360*/  MOV R134, UR4 ;  /* 0x0000000400867c02 */ /* 0x000fe20008000f00 */
[----:B------:R-:W-:Y:S01]  /*1370*/  FMUL.FTZ R140, R119, R78 ;  /* 0x0000004e778c7220 */ /* 0x000fe20000410000 */
[----:B------:R-:W-:Y:S01]  /*1380*/  MOV R133, UR5 ;  /* 0x0000000500857c02 */ /* 0x000fe20008000f00 */
[----:B------:R-:W-:Y:S01]  /*1390*/  FMUL.FTZ R141, R126, R79 ;  /* 0x0000004f7e8d7220 */ /* 0x000fe20000410000 */
[----:B------:R-:W-:Y:S01]  /*13a0*/  ISETP.EQ.AND P0, PT, R21, RZ, !P0 ;  /* 0x000000ff1500720c */ /* 0x000fe20004702270 */
[----:B------:R-:W-:Y:S01]  /*13b0*/  FMUL.FTZ R142, R121, R82 ;  /* 0x00000052798e7220 */ /* 0x000fe20000410000 */
[----:B-1--4-:R-:W-:-:S12]  /*13c0*/  ULOP3.LUT UR6, UR6, 0x400, URZ, 0xc0, !UPT ;  /* 0x0000040006067892 */ /* 0x012fd8000f8ec0ff */
.L_x_7515:
        /* <DEDUP_REMOVED lines=18> */
[-C--:B------:R-:W-:Y:S01]  /*14f0*/  FMUL.FTZ R152, R117, R157.reuse ;  /* 0x0000009d75987220 */ /* 0x080fe20000410000 */
[-C--:B------:R-:W-:Y:S02]  /*1500*/  FMUL.FTZ R156, R111, R157.reuse ;  /* 0x0000009d6f9c7220 */ /* 0x080fe40000410000 */
[----:B------:R-:W0:Y:S01]  /*1510*/  MUFU.EX2 R160, R160 ;  /* 0x000000a000a07308 */ /* 0x000e220000000800 */
[-C--:B------:R-:W-:Y:S01]  /*1520*/  FMUL.FTZ R158, R120, R157.reuse ;  /* 0x0000009d789e7220 */ /* 0x080fe20000410000 */
[-C--:B------:R-:W-:Y:S01]  /*1530*/  FMUL.FTZ R155, R112, R157.reuse ;  /* 0x0000009d709b7220 */ /* 0x080fe20000410000 */
[-C--:B------:R-:W-:Y:S01]  /*1540*/  FMUL.FTZ R153, R122, R157.reuse ;  /* 0x0000009d7a997220 */ /* 0x080fe20000410000 */
[-C--:B------:R-:W-:Y:S01]  /*1550*/  FMUL.FTZ R154, R113, R157.reuse ;  /* 0x0000009d719a7220 */ /* 0x080fe20000410000 */
[-C--:B------:R-:W-:Y:S01]  /*1560*/  FMUL.FTZ R150, R124, R157.reuse ;  /* 0x0000009d7c967220 */ /* 0x080fe20000410000 */
[-C--:B------:R-:W-:Y:S01]  /*1570*/  FMUL.FTZ R149, R114, R157.reuse ;  /* 0x0000009d72957220 */ /* 0x080fe20000410000 */
[----:B---3--:R-:W-:Y:S01]  /*1580*/  FMUL.FTZ R177, R151, R10 ;  /* 0x0000000a97b17220 */ /* 0x008fe20000410000 */
[-C--:B------:R-:W-:Y:S01]  /*1590*/  FMUL.FTZ R147, R119, R157.reuse ;  /* 0x0000009d77937220 */ /* 0x080fe20000410000 */
[-C--:B------:R-:W-:Y:S01]  /*15a0*/  FMUL.FTZ R146, R115, R157.reuse ;  /* 0x0000009d73927220 */ /* 0x080fe20000410000 */
[-C--:B------:R-:W-:Y:S01]  /*15b0*/  FMUL.FTZ R148, R126, R157.reuse ;  /* 0x0000009d7e947220 */ /* 0x080fe20000410000 */
[-C--:B------:R-:W-:Y:S01]  /*15c0*/  FMUL.FTZ R151, R116, R157.reuse ;  /* 0x0000009d74977220 */ /* 0x080fe20000410000 */
[----:B------:R-:W-:Y:S01]  /*15d0*/  FMUL.FTZ R157, R121, R157 ;  /* 0x0000009d799d7220 */ /* 0x000fe20000410000 */
[----:B------:R-:W1:Y:S08]  /*15e0*/  MUFU.EX2 R145, R145 ;  /* 0x0000009100917308 */ /* 0x000e700000000800 */
        /* <DEDUP_REMOVED lines=32> */
[----:B01234-:R-:W-:Y:S05]  /*17f0*/  @P1 BRA `(.L_x_7511) ;  /* 0x0000000000141947 */ /* 0x01ffea0003800000 */
[----:B------:R-:W-:Y:S01]  /*1800*/  UISETP.NE.AND UP0, UPT, UR8, UR11, UPT ;  /* 0x0000000b0800728c */ /* 0x000fe2000bf05270 */
[----:B------:R-:W-:-:S08]  /*1810*/  HFMA2 R176, -RZ, RZ, 1.875, 0 ;  /* 0x3f800000ffb07431 */ /* 0x000fd000000001ff */
[----:B------:R-:W-:Y:S05]  /*1820*/  BRA.U !UP0, `(.L_x_7512) ;  /* 0x00000001080c7547 */ /* 0x000fea000b800000 */
[----:B------:R2:W3:Y:S01]  /*1830*/  LDS R176, [R108+UR6+0x668] ;  /* 0x000668066cb07984 */ /* 0x0004e20008000800 */
[----:B------:R-:W-:Y:S05]  /*1840*/  BRA `(.L_x_7512) ;  /* 0x0000000000047947 */ /* 0x000fea0003800000 */
.L_x_7511:
[----:B------:R0:W1:Y:S02]  /*1850*/  LDS R176, [R181+0xe6c] ;  /* 0x000e6c00b5b07984 */ /* 0x0000640000000800 */
.L_x_7512:
[----:B------:R-:W-:Y:S05]  /*1860*/  BSYNC.RECONVERGENT B0 ;  /* 0x0000000000007941 */ /* 0x000fea0003800200 */
.L_x_7510:
        /* <DEDUP_REMOVED lines=16> */
[----:B------:R-:W-:Y:S01]  /*1970*/  ISETP.GT.AND P4, PT, R36, 0x17, PT ;  /* 0x000000172400780c */ /* 0x000fe20003f84270 */
        /* <DEDUP_REMOVED lines=13> */
[C---:B------:R-:W-:Y:S01]  /*1a50*/  FFMA.FTZ R11, R154.reuse, R11, R167 ;  /* 0x0000000b9a0b7223 */ /* 0x040fe200000100a7 */
[----:B------:R-:W-:Y:S02]  /*1a60*/  FFMA.FTZ R2, R155, R2, R128 ;  /* 0x000000029b027223 */ /* 0x000fe40000010080 */
[C---:B------:R-:W-:Y:S01]  /*1a70*/  FMUL.FTZ R10, R153.reuse, R10 ;  /* 0x0000000a990a7220 */ /* 0x040fe20000410000 */
[C---:B------:R-:W-:Y:S01]  /*1a80*/  FFMA.FTZ R11, R153.reuse, R11, R166 ;  /* 0x0000000b990b7223 */ /* 0x040fe200000100a6 */
[----:B------:R-:W-:Y:S02]  /*1a90*/  FFMA.FTZ R2, R153, R2, R138 ;  /* 0x0000000299027223 */ /* 0x000fe4000001008a */
[C---:B------:R-:W-:Y:S01]  /*1aa0*/  FMUL.FTZ R3, R155.reuse, R10 ;  /* 0x0000000a9b037220 */ /* 0x040fe20000410000 */
[----:B------:R-:W-:Y:S01]  /*1ab0*/  FFMA.FTZ R11, R155, R11, R164 ;  /* 0x0000000b9b0b7223 */ /* 0x000fe200000100a4 */
[----:B------:R-:W-:-:S02]  /*1ac0*/  FFMA.FTZ R2, R154, R2, R129 ;  /* 0x000000029a027223 */ /* 0x000fc40000010081 */
[C---:B------:R-:W-:Y:S01]  /*1ad0*/  FMUL.FTZ R3, R158.reuse, R3 ;  /* 0x000000039e037220 */ /* 0x040fe20000410000 */
[----:B------:R-:W-:Y:S01]  /*1ae0*/  FFMA.FTZ R11, R158, R11, R165 ;  /* 0x0000000b9e0b7223 */ /* 0x000fe200000100a5 */
[----:B------:R-:W-:Y:S02]  /*1af0*/  FFMA.FTZ R2, R150, R2, R139 ;  /* 0x0000000296027223 */ /* 0x000fe4000001008b */
[C---:B------:R-:W-:Y:S01]  /*1b00*/  FMUL.FTZ R3, R156.reuse, R3 ;  /* 0x000000039c037220 */ /* 0x040fe20000410000 */
[----:B------:R-:W-:-:S03]  /*1b10*/  FFMA.FTZ R11, R156, R11, R163 ;  /* 0x0000000b9c0b7223 */ /* 0x000fc600000100a3 */
[----:B------:R-:W-:Y:S01]  /*1b20*/  FMUL.FTZ R185, R152, R3 ;  /* 0x0000000398b97220 */ /* 0x000fe20000410000 */
[----:B------:R-:W-:Y:S01]  /*1b30*/  FMUL.FTZ R3, R160, R145 ;  /* 0x00000091a0037220 */ /* 0x000fe20000410000 */
[----:B------:R-:W-:Y:S02]  /*1b40*/  FFMA.FTZ R10, R152, R11, R161 ;  /* 0x0000000b980a7223 */ /* 0x000fe400000100a1 */
[C---:B------:R-:W-:Y:S01]  /*1b50*/  FMUL.FTZ R178, R144.reuse, R185 ;  /* 0x000000b990b27220 */ /* 0x040fe20000410000 */
[C---:B------:R-:W-:Y:S01]  /*1b60*/  FMUL.FTZ R11, R144.reuse, R3 ;  /* 0x00000003900b7220 */ /* 0x040fe20000410000 */
[----:B------:R-:W-:Y:S02]  /*1b70*/  FFMA.FTZ R10, R144, R10, R159 ;  /* 0x0000000a900a7223 */ /* 0x000fe4000001009f */
[C---:B------:R-:W-:Y:S01]  /*1b80*/  FMUL.FTZ R3, R145.reuse, R178 ;  /* 0x000000b291037220 */ /* 0x040fe20000410000 */
[----:B------:R-:W-:Y:S01]  /*1b90*/  FMUL.FTZ R11, R152, R11 ;  /* 0x0000000b980b7220 */ /* 0x000fe20000410000 */
[----:B------:R-:W-:Y:S01]  /*1ba0*/  FFMA.FTZ R178, R145, R10, R162 ;  /* 0x0000000a91b27223 */ /* 0x000fe200000100a2 */
[----:B------:R-:W-:-:S02]  /*1bb0*/  FFMA.FTZ R10, R149, R2, R130 ;  /* 0x00000002950a7223 */ /* 0x000fc40000010082 */
[----:B------:R-:W1:Y:S01]  /*1bc0*/  SHFL.DOWN PT, R180, R3, 0x1, 0x1f ;  /* 0x08201f0003b47f89 */ /* 0x000e6200000e0000 */
[----:B------:R-:W-:Y:S01]  /*1bd0*/  FMUL.FTZ R11, R156, R11 ;  /* 0x0000000b9c0b7220 */ /* 0x000fe20000410000 */
[----:B------:R-:W-:Y:S02]  /*1be0*/  FFMA.FTZ R10, R147, R10, R140 ;  /* 0x0000000a930a7223 */ /* 0x000fe4000001008c */
[----:B------:R-:W3:Y:S01]  /*1bf0*/  SHFL.DOWN PT, R182, R178, 0x1, 0x1f ;  /* 0x08201f00b2b67f89 */ /* 0x000ee200000e0000 */
        /* <DEDUP_REMOVED lines=8> */
[----:B------:R-:W-:Y:S02]  /*1c80*/  FMUL.FTZ R2, R150, R11 ;  /* 0x0000000b96027220 */ /* 0x000fe40000410000 */
[----:B------:R-:W4:Y:S01]  /*1c90*/  SHFL.UP PT, R10, R185, 0x1, RZ ;  /* 0x04200000b90a7989 */ /* 0x000f2200000e00ff */
[----:B-1----:R-:W-:Y:S01]  /*1ca0*/  @P1 FMUL.FTZ R11, R180, R3 ;  /* 0x00000003b40b1220 */ /* 0x002fe20000410000 */
[----:B------:R-:W-:Y:S01]  /*1cb0*/  FMUL.FTZ R2, R149, R2 ;  /* 0x0000000295027220 */ /* 0x000fe20000410000 */
[----:B---3--:R-:W-:-:S03]  /*1cc0*/  @P1 FFMA.FTZ R178, R3, R182, R178 ;  /* 0x000000b603b21223 */ /* 0x008fc600000100b2 */
[----:B------:R-:W-:Y:S01]  /*1cd0*/  @P1 MOV R3, R11 ;  /* 0x0000000b00031202 */ /* 0x000fe20000000f00 */
[----:B------:R-:W-:Y:S01]  /*1ce0*/  FMUL.FTZ R11, R147, R2 ;  /* 0x00000002930b7220 */ /* 0x000fe20000410000 */
[----:B------:R-:W-:Y:S01]  /*1cf0*/  ISETP.GE.AND P1, PT, R36, 0x1, PT ;  /* 0x000000012400780c */ /* 0x000fe20003f26270 */
[----:B------:R-:W1:Y:S02]  /*1d00*/  SHFL.DOWN PT, R182, R178, 0x2, 0x1f ;  /* 0x08401f00b2b67f89 */ /* 0x000e6400000e0000 */
[----:B------:R-:W-:Y:S02]  /*1d10*/  FMUL.FTZ R11, R146, R11 ;  /* 0x0000000b920b7220 */ /* 0x000fe40000410000 */
[----:B------:R-:W3:Y:S02]  /*1d20*/  SHFL.DOWN PT, R180, R3, 0x2, 0x1f ;  /* 0x08401f0003b47f89 */ /* 0x000ee400000e0000 */
[----:B------:R-:W-:-:S04]  /*1d30*/  FMUL.FTZ R2, R148, R11 ;  /* 0x0000000b94027220 */ /* 0x000fc80000410000 */
[----:B------:R-:W-:-:S04]  /*1d40*/  FMUL.FTZ R2, R151, R2 ;  /* 0x0000000297027220 */ /* 0x000fc80000410000 */
[----:B------:R-:W-:-:S04]  /*1d50*/  FMUL.FTZ R2, R157, R2 ;  /* 0x000000029d027220 */ /* 0x000fc80000410000 */
[----:B----4-:R-:W-:Y:S01]  /*1d60*/  FFMA.FTZ R10, R2, R10, R185 ;  /* 0x0000000a020a7223 */ /* 0x010fe200000100b9 */
[----:B------:R-:W4:Y:S04]  /*1d70*/  SHFL.UP PT, R11, R2, 0x1, RZ ;  /* 0x04200000020b7989 */ /* 0x000f2800000e00ff */
[----:B------:R-:W-:Y:S01]  /*1d80*/  FSEL R185, R185, R10, !P1 ;  /* 0x0000000ab9b97208 */ /* 0x000fe20004800000 */
[----:B-1----:R-:W-:-:S04]  /*1d90*/  @!P3 FFMA.FTZ R178, R3, R182, R178 ;  /* 0x000000b603b2b223 */ /* 0x002fc800000100b2 */
[----:B------:R-:W1:Y:S01]  /*1da0*/  SHFL.UP PT, R10, R185, 0x2, RZ ;  /* 0x04400000b90a7989 */ /* 0x000e6200000e00ff */
[----:B---3--:R-:W-:-:S03]  /*1db0*/  @!P3 FMUL.FTZ R180, R3, R180 ;  /* 0x000000b403b4b220 */ /* 0x008fc60000410000 */
[----:B------:R-:W3:Y:S02]  /*1dc0*/  SHFL.DOWN PT, R182, R178, 0x4, 0x1f ;  /* 0x08801f00b2b67f89 */ /* 0x000ee400000e0000 */
[----:B------:R-:W-:Y:S02]  /*1dd0*/  @!P3 MOV R3, R180 ;  /* 0x000000b40003b202 */ /* 0x000fe40000000f00 */
[----:B------:R-:W-:-:S03]  /*1de0*/  ISETP.GT.U32.AND P3, PT, R179, 0x1b, PT ;  /* 0x0000001bb300780c */ /* 0x000fc60003f64070 */
[----:B------:R-:W2:Y:S01]  /*1df0*/  SHFL.DOWN PT, R180, R3, 0x4, 0x1f ;  /* 0x08801f0003b47f89 */ /* 0x000ea200000e0000 */
[----:B----4-:R-:W-:Y:S01]  /*1e00*/  @P1 FMUL.FTZ R2, R2, R11 ;  /* 0x0000000b02021220 */ /* 0x010fe20000410000 */
[----:B------:R-:W-:-:S04]  /*1e10*/  ISETP.GE.AND P1, PT, R36, 0x2, PT ;  /* 0x000000022400780c */ /* 0x000fc80003f26270 */
[----:B------:R-:W4:Y:S01]  /*1e20*/  SHFL.UP PT, R11, R2, 0x2, RZ ;  /* 0x04400000020b7989 */ /* 0x000f2200000e00ff */
[----:B-1----:R-:W-:-:S03]  /*1e30*/  FFMA.FTZ R10, R2, R10, R185 ;  /* 0x0000000a020a7223 */ /* 0x002fc600000100b9 */
[----:B---3--:R-:W-:Y:S02]  /*1e40*/  @!P3 FFMA.FTZ R178, R3, R182, R178 ;  /* 0x000000b603b2b223 */ /* 0x008fe400000100b2 */
[----:B------:R-:W-:Y:S01]  /*1e50*/  FSEL R187, R185, R10, !P1 ;  /* 0x0000000ab9bb7208 */ /* 0x000fe20004800000 */
[----:B------:R-:W-:Y:S02]  /*1e60*/  HFMA2 R10, -RZ, RZ, 1.875, 0 ;  /* 0x3f800000ff0a7431 */ /* 0x000fe400000001ff */
[----:B------:R-:W1:Y:S01]  /*1e70*/  SHFL.DOWN PT, R184, R178, 0x8, 0x1f ;  /* 0x09001f00b2b87f89 */ /* 0x000e6200000e0000 */
[----:B--2---:R-:W-:-:S05]  /*1e80*/  @!P3 FMUL.FTZ R180, R3, R180 ;  /* 0x000000b403b4b220 */ /* 0x004fca0000410000 */
[----:B------:R-:W-:Y:S02]  /*1e90*/  @!P3 MOV R3, R180 ;  /* 0x000000b40003b202 */ /* 0x000fe40000000f00 */
[----:B------:R-:W2:Y:S01]  /*1ea0*/  SHFL.UP PT, R180, R187, 0x4, RZ ;  /* 0x04800000bbb47989 */ /* 0x000ea200000e00ff */
[----:B------:R-:W-:Y:S01]  /*1eb0*/  ISETP.GT.U32.AND P3, PT, R179, 0x17, PT ;  /* 0x00000017b300780c */ /* 0x000fe20003f64070 */
[----:B----4-:R-:W-:Y:S01]  /*1ec0*/  @P1 FMUL.FTZ R2, R2, R11 ;  /* 0x0000000b02021220 */ /* 0x010fe20000410000 */
[----:B------:R-:W-:Y:S01]  /*1ed0*/  ISETP.GE.AND P1, PT, R36, 0x4, PT ;  /* 0x000000042400780c */ /* 0x000fe20003f26270 */
[----:B------:R-:W3:Y:S01]  /*1ee0*/  SHFL.DOWN PT, R182, R3, 0x8, 0x1f ;  /* 0x09001f0003b67f89 */ /* 0x000ee200000e0000 */
[----:B------:R-:W-:-:S03]  /*1ef0*/  MOV R11, RZ ;  /* 0x000000ff000b7202 */ /* 0x000fc60000000f00 */
[----:B------:R-:W4:Y:S04]  /*1f00*/  SHFL.UP PT, R185, R2, 0x4, RZ ;  /* 0x0480000002b97989 */ /* 0x000f2800000e00ff */
[----:B------:R-:W-:Y:S02]  /*1f10*/  @P0 LDS.64 R10, [R101] ;  /* 0x00000000650a0984 */ /* 0x000fe40000000a00 */
[----:B-1----:R-:W-:-:S05]  /*1f20*/  @!P3 FFMA.FTZ R178, R3, R184, R178 ;  /* 0x000000b803b2b223 */ /* 0x002fca00000100b2 */
[----:B------:R-:W1:Y:S01]  /*1f30*/  SHFL.DOWN PT, R184, R178, 0x10, 0x1f ;  /* 0x0a001f00b2b87f89 */ /* 0x000e6200000e0000 */
[----:B--2---:R-:W-:Y:S01]  /*1f40*/  FFMA.FTZ R180, R2, R180, R187 ;  /* 0x000000b402b47223 */ /* 0x004fe200000100bb */
[----:B---3--:R-:W-:-:S04]  /*1f50*/  @!P3 FMUL.FTZ R182, R3, R182 ;  /* 0x000000b603b6b220 */ /* 0x008fc80000410000 */
[----:B------:R-:W-:Y:S01]  /*1f60*/  FSEL R187, R187, R180, !P1 ;  /* 0x000000b4bbbb7208 */ /* 0x000fe20004800000 */
[----:B----4-:R-:W-:Y:S01]  /*1f70*/  @P1 FMUL.FTZ R2, R2, R185 ;  /* 0x000000b902021220 */ /* 0x010fe20000410000 */
[----:B------:R-:W-:-:S03]  /*1f80*/  @!P3 MOV R3, R182 ;  /* 0x000000b60003b202 */ /* 0x000fc60000000f00 */
[----:B------:R-:W2:Y:S01]  /*1f90*/  SHFL.UP PT, R180, R187, 0x8, RZ ;  /* 0x05000000bbb47989 */ /* 0x000ea200000e00ff */
[----:B------:R-:W-:Y:S02]  /*1fa0*/  ISETP.GT.U32.AND P3, PT, R179, 0xf, PT ;  /* 0x0000000fb300780c */ /* 0x000fe40003f64070 */
[----:B------:R-:W-:Y:S01]  /*1fb0*/  ISETP.GE.AND P1, PT, R36, 0x8, PT ;  /* 0x000000082400780c */ /* 0x000fe20003f26270 */
[----:B------:R-:W3:Y:S04]  /*1fc0*/  SHFL.DOWN PT, R182, R3, 0x10, 0x1f ;  /* 0x0a001f0003b67f89 */ /* 0x000ee800000e0000 */
[----:B------:R-:W4:Y:S06]  /*1fd0*/  SHFL.UP PT, R185, R2, 0x8, RZ ;  /* 0x0500000002b97989 */ /* 0x000f2c00000e00ff */
[----:B-1----:R-:W-:-:S02]  /*1fe0*/  @!P3 FFMA.FTZ R178, R3, R184, R178 ;  /* 0x000000b803b2b223 */ /* 0x002fc400000100b2 */
[----:B------:R-:W-:Y:S01]  /*1ff0*/  SHFL.IDX PT, R184, R11, RZ, 0x1f ;  /* 0x00001fff0bb87589 */ /* 0x000fe200000e0000 */
[----:B--2---:R-:W-:Y:S01]  /*2000*/  FFMA.FTZ R180, R2, R180, R187 ;  /* 0x000000b402b47223 */ /* 0x004fe200000100bb */
[----:B---3--:R-:W-:-:S04]  /*2010*/  @!P3 FMUL.FTZ R182, R3, R182 ;  /* 0x000000b603b6b220 */ /* 0x008fc80000410000 */
[----:B------:R-:W-:Y:S02]  /*2020*/  FSEL R189, R187, R180, !P1 ;  /* 0x000000b4bbbd7208 */ /* 0x000fe40004800000 */
[----:B------:R-:W-:Y:S01]  /*2030*/  SHFL.DOWN PT, R187, R178, 0x1, 0x1f ;  /* 0x08201f00b2bb7f89 */ /* 0x000fe200000e0000 */
[----:B----4-:R-:W-:Y:S01]  /*2040*/  @P1 FMUL.FTZ R2, R2, R185 ;  /* 0x000000b902021220 */ /* 0x010fe20000410000 */
[----:B------:R-:W-:Y:S02]  /*2050*/  @!P3 MOV R3, R182 ;  /* 0x000000b60003b202 */ /* 0x000fe40000000f00 */
[----:B------:R-:W1:Y:S01]  /*2060*/  SHFL.UP PT, R180, R189, 0x10, RZ ;  /* 0x06000000bdb47989 */ /* 0x000e6200000e00ff */
[----:B------:R-:W-:Y:S02]  /*2070*/  ISETP.NE.AND P3, PT, R21, 0x1f, PT ;  /* 0x0000001f1500780c */ /* 0x000fe40003f65270 */
[----:B------:R-:W-:Y:S01]  /*2080*/  ISETP.GE.AND P1, PT, R36, 0x10, PT ;  /* 0x000000102400780c */ /* 0x000fe20003f26270 */
[----:B------:R-:W2:Y:S04]  /*2090*/  SHFL.DOWN PT, R182, R3, 0x1, 0x1f ;  /* 0x08201f0003b67f89 */ /* 0x000ea800000e0000 */
[----:B------:R-:W3:Y:S04]  /*20a0*/  SHFL.UP PT, R185, R2, 0x10, RZ ;  /* 0x0600000002b97989 */ /* 0x000ee800000e00ff */
[----:B------:R-:W-:Y:S04]  /*20b0*/  SHFL.IDX PT, R178, R178, RZ, 0x1f ;  /* 0x00001fffb2b27589 */ /* 0x000fe800000e0000 */
[----:B------:R-:W4:Y:S01]  /*20c0*/  SHFL.IDX PT, R3, R3, RZ, 0x1f ;  /* 0x00001fff03037589 */ /* 0x000f2200000e0000 */
[----:B-1----:R-:W-:Y:S01]  /*20d0*/  FFMA.FTZ R180, R2, R180, R189 ;  /* 0x000000b402b47223 */ /* 0x002fe200000100bd */
[----:B--2---:R-:W-:Y:S01]  /*20e0*/  @P3 FFMA.FTZ R184, R182, R184, R187 ;  /* 0x000000b8b6b83223 */ /* 0x004fe200000100bb */
[----:B------:R-:W-:Y:S01]  /*20f0*/  ISETP.GT.AND P3, PT, R36, 0x1b, PT ;  /* 0x0000001b2400780c */ /* 0x000fe20003f64270 */
[----:B---3--:R-:W-:-:S02]  /*2100*/  @P1 FMUL.FTZ R2, R2, R185 ;  /* 0x000000b902021220 */ /* 0x008fc40000410000 */
[----:B------:R-:W-:Y:S01]  /*2110*/  FSEL R185, R189, R180, !P1 ;  /* 0x000000b4bdb97208 */ /* 0x000fe20004800000 */
[----:B------:R-:W-:Y:S01]  /*2120*/  FFMA.FTZ R176, R184, R176, R177 ;  /* 0x000000b0b8b07223 */ /* 0x000fe200000100b1 */
[----:B------:R-:W-:Y:S01]  /*2130*/  ISETP.GT.AND P1, PT, R36, 0x1e, PT ;  /* 0x0000001e2400780c */ /* 0x000fe20003f24270 */
[----:B------:R-:W-:Y:S02]  /*2140*/  SHFL.UP PT, R177, R2, 0x1, RZ ;  /* 0x0420000002b17989 */ /* 0x000fe400000e00ff */
[-C--:B------:R-:W-:Y:S01]  /*2150*/  FFMA.FTZ R174, R157, R176.reuse, R174 ;  /* 0x000000b09dae7223 */ /* 0x080fe200000100ae */
[----:B------:R-:W-:Y:S01]  /*2160*/  FMUL.FTZ R208, R121, R176 ;  /* 0x000000b079d07220 */ /* 0x000fe20000410000 */
[----:B----4-:R-:W-:Y:S01]  /*2170*/  FFMA.FTZ R11, R3, R11, R178 ;  /* 0x0000000b030b7223 */ /* 0x010fe200000100b2 */
[----:B------:R1:W-:Y:S01]  /*2180*/  SHFL.UP PT, R184, R185, 0x1, RZ ;  /* 0x04200000b9b87989 */ /* 0x0003e200000e00ff */
[----:B------:R-:W-:Y:S01]  /*2190*/  FFMA.FTZ R172, R151, R174, R172 ;  /* 0x000000ae97ac7223 */ /* 0x000fe200000100ac */
[----:B------:R-:W-:Y:S01]  /*21a0*/  FMUL.FTZ R10, R3, R10 ;  /* 0x0000000a030a7220 */ /* 0x000fe20000410000 */
[----:B------:R-:W-:-:S02]  /*21b0*/  FADD.FTZ R99, R208, R99 ;  /* 0x00000063d0637221 */ /* 0x000fc40000010000 */
[----:B------:R-:W-:Y:S01]  /*21c0*/  FFMA.FTZ R180, R148, R172, R173 ;  /* 0x000000ac94b47223 */ /* 0x000fe200000100ad */
[----:B-1----:R-:W-:-:S03]  /*21d0*/  FMUL.FTZ R185, R116, R174 ;  /* 0x000000ae74b97220 */ /* 0x002fc60000410000 */
[-C--:B------:R-:W-:Y:S01]  /*21e0*/  FFMA.FTZ R182, R146, R180.reuse, R171 ;  /* 0x000000b492b67223 */ /* 0x080fe200000100ab */
[----:B------:R-:W-:Y:S01]  /*21f0*/  FMUL.FTZ R202, R115, R180 ;  /* 0x000000b473ca7220 */ /* 0x000fe20000410000 */
[----:B------:R-:W-:Y:S02]  /*2200*/  FADD.FTZ R92, R185, R92 ;  /* 0x0000005cb95c7221 */ /* 0x000fe40000010000 */
[-C--:B------:R-:W-:Y:S01]  /*2210*/  FFMA.FTZ R170, R147, R182.reuse, R170 ;  /* 0x000000b693aa7223 */ /* 0x080fe200000100aa */
[----:B------:R-:W-:Y:S01]  /*2220*/  FMUL.FTZ R200, R119, R182 ;  /* 0x000000b677c87220 */ /* 0x000fe20000410000 */
        /* <DEDUP_REMOVED lines=8> */
[-C--:B------:R-:W-:Y:S01]  /*22b0*/  FFMA.FTZ R186, R154, R184.reuse, R167 ;  /* 0x000000b89aba7223 */ /* 0x080fe200000100a7 */
[----:B------:R-:W-:Y:S02]  /*22c0*/  FMUL.FTZ R194, R113, R184 ;  /* 0x000000b871c27220 */ /* 0x000fe40000410000 */
[-C--:B------:R-:W-:Y:S01]  /*22d0*/  FFMA.FTZ R171, R145, R169.reuse, R136 ;  /* 0x000000a991ab7223 */ /* 0x080fe20000010088 */
[----:B------:R-:W-:Y:S01]  /*22e0*/  FFMA.FTZ R167, R0, R169, RZ ;  /* 0x000000a900a77223 */ /* 0x000fe200000100ff */
[----:B------:R-:W-:Y:S01]  /*22f0*/  FFMA.FTZ R166, R153, R186, R166 ;  /* 0x000000ba99a67223 */ /* 0x000fe200000100a6 */
[----:B------:R-:W-:Y:S01]  /*2300*/  FADD.FTZ R89, R194, R89 ;  /* 0x00000059c2597221 */ /* 0x000fe20000010000 */
[-C--:B------:R-:W-:Y:S01]  /*2310*/  FFMA.FTZ R188, R144, R171.reuse, R125 ;  /* 0x000000ab90bc7223 */ /* 0x080fe2000001007d */
[----:B------:R-:W-:Y:S01]  /*2320*/  FFMA.FTZ R167, R72, R171, R167 ;  /* 0x000000ab48a77223 */ /* 0x000fe200000100a7 */
[----:B------:R-:W-:Y:S01]  /*2330*/  FFMA.FTZ R164, R155, R166, R164 ;  /* 0x000000a69ba47223 */ /* 0x000fe200000100a4 */
[C---:B------:R-:W-:Y:S01]  /*2340*/  FMUL.FTZ R178, R143.reuse, R186 ;  /* 0x000000ba8fb27220 */ /* 0x040fe20000410000 */
[-C--:B------:R-:W-:Y:S01]  /*2350*/  FFMA.FTZ R190, R152, R188.reuse, R135 ;  /* 0x000000bc98be7223 */ /* 0x080fe20000010087 */
[----:B------:R-:W-:Y:S01]  /*2360*/  FFMA.FTZ R2, R54, R188, R167 ;  /* 0x000000bc36027223 */ /* 0x000fe200000100a7 */
[-C--:B------:R-:W-:Y:S01]  /*2370*/  FFMA.FTZ R160, R158, R164.reuse, R165 ;  /* 0x000000a49ea07223 */ /* 0x080fe200000100a5 */
[----:B------:R-:W-:Y:S01]  /*2380*/  FMUL.FTZ R3, R143, R164 ;  /* 0x000000a48f037220 */ /* 0x000fe20000410000 */
[CC--:B------:R-:W-:Y:S01]  /*2390*/  FFMA.FTZ R192, R156.reuse, R190.reuse, R127 ;  /* 0x000000be9cc07223 */ /* 0x0c0fe2000001007f */
[----:B------:R-:W-:Y:S01]  /*23a0*/  FFMA.FTZ R2, R71, R190, R2 ;  /* 0x000000be47027223 */ /* 0x000fe20000010002 */
[----:B------:R-:W-:-:S02]  /*23b0*/  FFMA.FTZ R156, R156, R160, R163 ;  /* 0x000000a09c9c7223 */ /* 0x000fc400000100a3 */
        /* <DEDUP_REMOVED lines=22> */
[----:B------:R-:W-:Y:S01]  /*2520*/  FFMA.FTZ R188, R2, R145, RZ ;  /* 0x0000009102bc7223 */ /* 0x000fe200000100ff */
[----:B------:R-:W-:Y:S01]  /*2530*/  FMUL.FTZ R149, R110, R152 ;  /* 0x000000986e957220 */ /* 0x000fe20000410000 */
[-C--:B------:R-:W-:Y:S01]  /*2540*/  FFMA.FTZ R173, R147, R171.reuse, R140 ;  /* 0x000000ab93ad7223 */ /* 0x080fe2000001008c */
[----:B------:R-:W-:Y:S01]  /*2550*/  FMUL.FTZ R147, R118, R144 ;  /* 0x0000009076937220 */ /* 0x000fe20000410000 */
[----:B------:R-:W-:Y:S01]  /*2560*/  FFMA.FTZ R190, R62, R171, R159 ;  /* 0x000000ab3ebe7223 */ /* 0x000fe2000001009f */
[----:B------:R-:W-:Y:S01]  /*2570*/  FMUL.FTZ R159, R117, R156 ;  /* 0x0000009c759f7220 */ /* 0x000fe20000410000 */
[----:B------:R-:W-:Y:S01]  /*2580*/  FFMA.FTZ R204, R146, R173, R131 ;  /* 0x000000ad92cc7223 */ /* 0x000fe20000010083 */
[----:B------:R-:W-:Y:S01]  /*2590*/  FFMA.FTZ R188, R147, R153, R188 ;  /* 0x0000009993bc7223 */ /* 0x000fe200000100bc */
[----:B------:R-:W-:Y:S01]  /*25a0*/  FFMA.FTZ R190, R85, R173, R190 ;  /* 0x000000ad55be7223 */ /* 0x000fe200000100be */
[----:B------:R-:W-:Y:S01]  /*25b0*/  FADD.FTZ R158, -R137, R158 ;  /* 0x0000009e899e7221 */ /* 0x000fe20000010100 */
[----:B------:R-:W-:Y:S01]  /*25c0*/  FFMA.FTZ R148, R148, R204, R141 ;  /* 0x000000cc94947223 */ /* 0x000fe2000001008d */
[----:B------:R-:W-:Y:S01]  /*25d0*/  FFMA.FTZ R188, R149, R154, R188 ;  /* 0x0000009a95bc7223 */ /* 0x000fe200000100bc */
[----:B------:R-:W-:Y:S01]  /*25e0*/  FFMA.FTZ R163, R63, R204, R190 ;  /* 0x000000cc3fa37223 */ /* 0x000fe200000100be */
        /* <DEDUP_REMOVED lines=8> */
[----:B------:R-:W-:Y:S01]  /*2670*/  FADD.FTZ R163, -R128, R165 ;  /* 0x000000a580a37221 */ /* 0x000fe20000010100 */
[----:B------:R-:W-:Y:S01]  /*2680*/  FMUL.FTZ R188, R112, R166 ;  /* 0x000000a670bc7220 */ /* 0x000fe20000410000 */
[----:B------:R-:W-:Y:S01]  /*2690*/  FFMA.FTZ R151, R190, R158, R151 ;  /* 0x0000009ebe977223 */ /* 0x000fe20000010097 */
[----:B------:R-:W-:Y:S01]  /*26a0*/  FFMA.FTZ R146, R87, R189, R146 ;  /* 0x000000bd57927223 */ /* 0x000fe20000010092 */
[----:B------:R-:W-:Y:S01]  /*26b0*/  FADD.FTZ R165, -R138, R167 ;  /* 0x000000a78aa57221 */ /* 0x000fe20000010100 */
[----:B------:R-:W-:Y:S01]  /*26c0*/  FADD.FTZ R167, -R129, R196 ;  /* 0x000000c481a77221 */ /* 0x000fe20000010100 */
[----:B------:R-:W-:Y:S01]  /*26d0*/  FFMA.FTZ R151, R188, R163, R151 ;  /* 0x000000a3bc977223 */ /* 0x000fe20000010097 */
[----:B------:R-:W-:Y:S01]  /*26e0*/  FMUL.FTZ R196, R124, R168 ;  /* 0x000000a87cc47220 */ /* 0x000fe20000410000 */
[----:B------:R-:W1:Y:S01]  /*26f0*/  SHFL.DOWN PT, R157, R146, 0x1, 0x1f ;  /* 0x08201f00929d7f89 */ /* 0x000e6200000e0000 */
        /* <DEDUP_REMOVED lines=8> */
[----:B------:R-:W-:Y:S01]  /*2780*/  FADD.FTZ R177, -R141, R148 ;  /* 0x000000948db17221 */ /* 0x000fe20000010100 */
[----:B------:R-:W-:Y:S01]  /*2790*/  FFMA.FTZ R151, R196, R169, R151 ;  /* 0x000000a9c4977223 */ /* 0x000fe20000010097 */
[----:B------:R-:W-:Y:S01]  /*27a0*/  FADD.FTZ R148, -R142, R189 ;  /* 0x000000bd8e947221 */ /* 0x000fe20000010100 */
[----:B------:R-:W-:Y:S01]  /*27b0*/  FADD.FTZ R95, R192, R95 ;  /* 0x0000005fc05f7221 */ /* 0x000fe20000010000 */
[----:B------:R-:W-:Y:S01]  /*27c0*/  FADD.FTZ R96, R159, R96 ;  /* 0x000000609f607221 */ /* 0x000fe20000010000 */
[----:B------:R-:W-:Y:S01]  /*27d0*/  FFMA.FTZ R151, R198, R171, R151 ;  /* 0x000000abc6977223 */ /* 0x000fe20000010097 */
[----:B------:R-:W-:Y:S01]  /*27e0*/  FADD.FTZ R86, R188, R86 ;  /* 0x00000056bc567221 */ /* 0x000fe20000010000 */
[----:B------:R-:W-:Y:S01]  /*27f0*/  FMUL.FTZ R188, R143, R168 ;  /* 0x000000a88fbc7220 */ /* 0x000fe20000410000 */
[----:B------:R-:W-:Y:S01]  /*2800*/  FMUL.FTZ R158, R158, R3 ;  /* 0x000000039e9e7220 */ /* 0x000fe20000410000 */
[----:B------:R-:W-:Y:S01]  /*2810*/  FFMA.FTZ R151, R200, R173, R151 ;  /* 0x000000adc8977223 */ /* 0x000fe20000010097 */
[----:B------:R-:W-:Y:S01]  /*2820*/  FADD.FTZ R81, R149, R81 ;  /* 0x0000005195517221 */ /* 0x000fe20000010000 */
[----:B------:R-:W-:Y:S01]  /*2830*/  FMUL.FTZ R188, R169, R188 ;  /* 0x000000bca9bc7220 */ /* 0x000fe20000410000 */
[----:B------:R-:W-:Y:S01]  /*2840*/  FFMA.FTZ R158, R73, R164, R158 ;  /* 0x000000a4499e7223 */ /* 0x000fe2000001009e */
[----:B------:R-:W-:Y:S01]  /*2850*/  FFMA.FTZ R151, R202, R175, R151 ;  /* 0x000000afca977223 */ /* 0x000fe20000010097 */
[----:B------:R-:W-:Y:S01]  /*2860*/  FMUL.FTZ R194, R143, R184 ;  /* 0x000000b88fc27220 */ /* 0x000fe20000410000 */
[----:B-1----:R-:W-:Y:S01]  /*2870*/  @!P1 FADD.FTZ R146, R146, R157 ;  /* 0x0000009d92929221 */ /* 0x002fe20000010000 */
[----:B------:R-:W-:Y:S01]  /*2880*/  FADD.FTZ R157, -R132, R187 ;  /* 0x000000bb849d7221 */ /* 0x000fe20000010100 */
[----:B------:R-:W-:Y:S01]  /*2890*/  FFMA.FTZ R206, R204, R177, R151 ;  /* 0x000000b1ccce7223 */ /* 0x000fe20000010097 */
[----:B------:R-:W-:Y:S01]  /*28a0*/  FMUL.FTZ R178, R165, R178 ;  /* 0x000000b2a5b27220 */ /* 0x000fe20000410000 */
[----:B------:R-:W-:Y:S01]  /*28b0*/  FMUL.FTZ R167, R167, R194 ;  /* 0x000000c2a7a77220 */ /* 0x000fe20000410000 */
[----:B------:R-:W1:Y:S01]  /*28c0*/  SHFL.DOWN PT, R187, R146, 0x2, 0x1f ;  /* 0x08401f0092bb7f89 */ /* 0x000e6200000e0000 */
        /* <DEDUP_REMOVED lines=18> */
[----:B------:R-:W-:-:S04]  /*29f0*/  ISETP.NE.AND P1, PT, R36, RZ, PT ;  /* 0x000000ff2400720c */ /* 0x000fc80003f25270 */
[----:B------:R-:W2:Y:S09]  /*2a00*/  SHFL.DOWN PT, R206, R151, 0x2, 0x1f ;  /* 0x08401f0097ce7f89 */ /* 0x000eb200000e0000 */
[----:B------:R-:W3:Y:S01]  /*2a10*/  @!P1 S2R R210, SR_CgaCtaId ;  /* 0x0000000000d29919 */ /* 0x000ee20000008800 */
[----:B------:R-:W-:Y:S01]  /*2a20*/  @!P1 MOV R189, 0x400 ;  /* 0x0000040000bd9802 */ /* 0x000fe20000000f00 */
[----:B-1----:R-:W-:-:S05]  /*2a30*/  @!P3 FADD.FTZ R146, R146, R187 ;  /* 0x000000bb9292b221 */ /* 0x002fca0000010000 */
[----:B------:R-:W1:Y:S01]  /*2a40*/  SHFL.DOWN PT, R187, R146, 0x8, 0x1f ;  /* 0x09001f0092bb7f89 */ /* 0x000e6200000e0000 */
[----:B--2---:R-:W-:Y:S01]  /*2a50*/  @!P2 FADD.FTZ R151, R151, R206 ;  /* 0x000000ce9797a221 */ /* 0x004fe20000010000 */
[----:B------:R-:W-:-:S04]  /*2a60*/  ISETP.NE.AND P2, PT, R21, RZ, PT ;  /* 0x000000ff1500720c */ /* 0x000fc80003f45270 */
[----:B------:R-:W2:Y:S09]  /*2a70*/  SHFL.DOWN PT, R206, R151, 0x4, 0x1f ;  /* 0x08801f0097ce7f89 */ /* 0x000eb200000e0000 */
[----:B------:R4:W-:Y:S01]  /*2a80*/  @!P2 STS.64 [R101], R10 ;  /* 0x0000000a6500a388 */ /* 0x0009e20000000a00 */
[----:B---3--:R-:W-:Y:S01]  /*2a90*/  @!P1 LEA R30, R210, R189, 0x18 ;  /* 0x000000bdd21e9211 */ /* 0x008fe200078ec0ff */
[----:B-1----:R-:W-:-:S05]  /*2aa0*/  @!P4 FADD.FTZ R146, R146, R187 ;  /* 0x000000bb9292c221 */ /* 0x002fca0000010000 */
[----:B------:R-:W1:Y:S01]  /*2ab0*/  SHFL.DOWN PT, R159, R146, 0x10, 0x1f ;  /* 0x0a001f00929f7f89 */ /* 0x000e6200000e0000 */
[----:B----4-:R-:W-:Y:S01]  /*2ac0*/  FMUL.FTZ R10, R143, R166 ;  /* 0x000000a68f0a7220 */ /* 0x010fe20000410000 */
[----:B------:R-:W-:Y:S01]  /*2ad0*/  FFMA.FTZ R11, R77, R168, R188 ;  /* 0x000000a84d0b7223 */ /* 0x000fe200000100bc */
[----:B--2---:R-:W-:Y:S02]  /*2ae0*/  @!P3 FADD.FTZ R151, R151, R206 ;  /* 0x000000ce9797b221 */ /* 0x004fe40000010000 */
[----:B------:R-:W-:Y:S01]  /*2af0*/  FMUL.FTZ R10, R163, R10 ;  /* 0x0000000aa30a7220 */ /* 0x000fe20000410000 */
[----:B------:R-:W-:Y:S01]  /*2b00*/  FADD.FTZ R52, R11, R52 ;  /* 0x000000340b347221 */ /* 0x000fe20000010000 */
[----:B------:R-:W-:Y:S01]  /*2b10*/  ISETP.GT.AND P3, PT, R36, 0xf, PT ;  /* 0x0000000f2400780c */ /* 0x000fe20003f64270 */
[----:B------:R-:W2:Y:S01]  /*2b20*/  SHFL.DOWN PT, R192, R151, 0x8, 0x1f ;  /* 0x09001f0097c07f89 */ /* 0x000ea200000e0000 */
[----:B------:R-:W-:Y:S01]  /*2b30*/  FFMA.FTZ R3, R41, R166, R10 ;  /* 0x000000a629037223 */ /* 0x000fe2000001000a */
[C---:B------:R-:W-:Y:S01]  /*2b40*/  FMUL.FTZ R10, R143.reuse, R160 ;  /* 0x000000a08f0a7220 */ /* 0x040fe20000410000 */
[----:B------:R-:W-:-:S02]  /*2b50*/  FMUL.FTZ R166, R143, R170 ;  /* 0x000000aa8fa67220 */ /* 0x000fc40000410000 */
        /* <DEDUP_REMOVED lines=14> */
[C---:B-1----:R-:W-:Y:S01]  /*2c40*/  FADD.FTZ R11, R146.reuse, R159 ;  /* 0x0000009f920b7221 */ /* 0x042fe20000010000 */
[----:B------:R-:W-:Y:S01]  /*2c50*/  FMUL.FTZ R10, R143, R144 ;  /* 0x000000908f0a7220 */ /* 0x000fe20000410000 */
[----:B------:R-:W-:Y:S01]  /*2c60*/  FFMA.FTZ R154, R39, R152, R154 ;  /* 0x00000098279a7223 */ /* 0x000fe2000001009a */
[----:B------:R-:W-:Y:S01]  /*2c70*/  FMUL.FTZ R152, R143, R174 ;  /* 0x000000ae8f987220 */ /* 0x000fe20000410000 */
[----:B------:R-:W-:Y:S01]  /*2c80*/  FMUL.FTZ R156, R177, R150 ;  /* 0x00000096b19c7220 */ /* 0x000fe20000410000 */
[----:B--2---:R-:W-:Y:S01]  /*2c90*/  @!P4 FADD.FTZ R151, R151, R192 ;  /* 0x000000c09797c221 */ /* 0x004fe20000010000 */
[----:B------:R-:W-:Y:S01]  /*2ca0*/  FSEL R149, R146, R11, P3 ;  /* 0x0000000b92957208 */ /* 0x000fe20001800000 */
[C---:B------:R-:W-:Y:S01]  /*2cb0*/  FMUL.FTZ R146, R143.reuse, R162 ;  /* 0x000000a28f927220 */ /* 0x040fe20000410000 */
[----:B------:R-:W-:Y:S01]  /*2cc0*/  FMUL.FTZ R143, R143, R176 ;  /* 0x000000b08f8f7220 */ /* 0x000fe20000410000 */
[----:B------:R-:W-:Y:S01]  /*2cd0*/  FMUL.FTZ R150, R153, R10 ;  /* 0x0000000a99967220 */ /* 0x000fe20000410000 */
[----:B------:R-:W1:Y:S01]  /*2ce0*/  SHFL.DOWN PT, R164, R151, 0x10, 0x1f ;  /* 0x0a001f0097a47f89 */ /* 0x000e6200000e0000 */
        /* <DEDUP_REMOVED lines=22> */
[----:B-1----:R-:W-:-:S05]  /*2e50*/  FADD.FTZ R10, R151, R164 ;  /* 0x000000a4970a7221 */ /* 0x002fca0000010000 */
[----:B------:R1:W-:Y:S02]  /*2e60*/  @!P1 STS.64 [R30+0x438], R10 ;  /* 0x0004380a1e009388 */ /* 0x0003e40000000a00 */
        /* <DEDUP_REMOVED lines=11> */
.L_x_7514:
[----:B------:R-:W-:Y:S05]  /*2f20*/  BSYNC.RECONVERGENT B0 ;  /* 0x0000000000007941 */ /* 0x000fea0003800200 */
.L_x_7513:
        /* <DEDUP_REMOVED lines=13> */
.L_x_7509:
[----:B------:R-:W-:Y:S01]  /*3000*/  BAR.SYNC.DEFER_BLOCKING 0x0 ;  /* 0x0000000000007b1d */ /* 0x000fe20000010000 */
[----:B------:R-:W-:Y:S01]  /*3010*/  F2FP.BF16.F32.PACK_AB R7, R95, R86 ;  /* 0x000000565f07723e */ /* 0x000fe200000010ff */
[----:B------:R-:W-:Y:S01]  /*3020*/  USHF.L.U32 UR6, UR9, 0x9, URZ ;  /* 0x0000000909067899 */ /* 0x000fe200080006ff */
[----:B------:R-:W-:Y:S01]  /*3030*/  F2FP.BF16.F32.PACK_AB R6, R93, R80 ;  /* 0x000000505d06723e */ /* 0x000fe200000010ff */
[----:B------:R-:W-:Y:S01]  /*3040*/  UISETP.GT.AND UP0, UPT, UR8, 0x1, UPT ;  /* 0x000000010800788c */ /* 0x000fe2000bf04270 */
[----:B------:R-:W-:Y:S01]  /*3050*/  F2FP.BF16.F32.PACK_AB R5, R96, R81 ;  /* 0x000000516005723e */ /* 0x000fe200000010ff */
[----:B------:R-:W1:Y:S01]  /*3060*/  LDCU.64 UR10, c[0x0][0x4f8] ;  /* 0x00009f00ff0a77ac */ /* 0x000e620008000a00 */
[----:B------:R-:W-:Y:S01]  /*3070*/  F2FP.BF16.F32.PACK_AB R4, R94, R83 ;  /* 0x000000535e04723e */ /* 0x000fe200000010ff */
[----:B------:R-:W2:Y:S01]  /*3080*/  LDC.64 R38, c[0x0][0x500] ;  /* 0x00014000ff267b82 */ /* 0x000ea20000000a00 */
[----:B------:R-:W-:Y:S01]  /*3090*/  F2FP.BF16.F32.PACK_AB R11, R99, R92 ;  /* 0x0000005c630b723e */ /* 0x000fe200000010ff */
[----:B------:R-:W-:Y:S01]  /*30a0*/  USHF.R.S32.HI UR7, URZ, 0x1f, UR6 ;  /* 0x0000001fff077899 */ /* 0x000fe20008011406 */
[----:B------:R-:W-:Y:S01]  /*30b0*/  F2FP.BF16.F32.PACK_AB R10, R100, R91 ;  /* 0x0000005b640a723e */ /* 0x000fe200000010ff */
[----:B------:R-:W-:Y:S01]  /*30c0*/  UMOV UR8, UR9 ;  /* 0x0000000900087c82 */ /* 0x000fe20008000000 */
[----:B------:R-:W-:-:S02]  /*30d0*/  F2FP.BF16.F32.PACK_AB R9, R97, R90 ;  /* 0x0000005a6109723e */ /* 0x000fc400000010ff */
[----:B------:R-:W-:Y:S01]  /*30e0*/  F2FP.BF16.F32.PACK_AB R8, R98, R89 ;  /* 0x000000596208723e */ /* 0x000fe200000010ff */
[----:B------:R-:W3:Y:S01]  /*30f0*/  LDC.64 R40, c[0x0][0x550] ;  /* 0x00015400ff287b82 */ /* 0x000ee20000000a00 */
[----:B------:R-:W-:Y:S02]  /*3100*/  F2FP.BF16.F32.PACK_AB R67, R57, R58 ;  /* 0x0000003a3943723e */ /* 0x000fe400000010ff */
[----:B------:R-:W-:Y:S02]  /*3110*/  IADD3 R26, P1, PT, R26, -0x400, RZ ;  /* 0xfffffc001a1a7810 */ /* 0x000fe40007f3e0ff */
[----:B------:R-:W-:Y:S02]  /*3120*/  IADD3 R24, P2, PT, R24, -0x400, RZ ;  /* 0xfffffc0018187810 */ /* 0x000fe40007f5e0ff */
[----:B------:R-:W-:Y:S01]  /*3130*/  IADD3.X R27, PT, PT, R27, -0x1, RZ, P1, !PT ;  /* 0xffffffff1b1b7810 */ /* 0x000fe20000ffe4ff */
[----:B------:R4:W-:Y:S01]  /*3140*/  STS.128 [R37], R4 ;  /* 0x0000000425007388 */ /* 0x0009e20000000c00 */
[----:B-1----:R-:W-:Y:S01]  /*3150*/  UIMAD.WIDE.U32 UR4, UR18, UR10, UR6 ;  /* 0x0000000a120472a5 */ /* 0x002fe2000f8e0006 */
[----:B------:R-:W-:-:S02]  /*3160*/  IADD3.X R25, PT, PT, R25, -0x1, RZ, P2, !PT ;  /* 0xffffffff19197810 */ /* 0x000fc400017fe4ff */
[----:B------:R1:W-:Y:S01]  /*3170*/  STS.128 [R37+0x10], R8 ;  /* 0x0000100825007388 */ /* 0x0003e20000000c00 */
[----:B------:R-:W-:-:S03]  /*3180*/  NOP ;  /* 0x0000000000007918 */ /* 0x000fc60000000000 */
[----:B------:R-:W5:Y:S01]  /*3190*/  LDS.128 R72, [R35] ;  /* 0x0000000023487984 */ /* 0x000f620000000c00 */
[----:B------:R-:W-:-:S03]  /*31a0*/  UIMAD UR5, UR18, UR11, UR5 ;  /* 0x0000000b120572a4 */ /* 0x000fc6000f8e0205 */
[----:B------:R-:W0:Y:S01]  /*31b0*/  LDS.128 R76, [R35+0x200] ;  /* 0x00020000234c7984 */ /* 0x000e220000000c00 */
[----:B----4-:R-:W-:Y:S02]  /*31c0*/  FADD.FTZ R5, R34, R69 ;  /* 0x0000004522057221 */ /* 0x010fe40000010000 */
[----:B--2---:R-:W-:-:S04]  /*31d0*/  IMAD.WIDE.U32 R2, R14, R38, UR4 ;  /* 0x000000040e027e25 */ /* 0x004fc8000f8e0026 */
        /* <DEDUP_REMOVED lines=15> */
[----:B------:R-:W-:Y:S02]  /*32d0*/  F2FP.BF16.F32.PACK_AB R9, R49, R50 ;  /* 0x000000323109723e */ /* 0x000fe400000010ff */
[----:B------:R-:W-:Y:S01]  /*32e0*/  F2FP.BF16.F32.PACK_AB R8, R52, R55 ;  /* 0x000000373408723e */ /* 0x000fe200000010ff */
[----:B------:R-:W3:Y:S01]  /*32f0*/  LDC.64 R4, c[0x0][0x520] ;  /* 0x00014800ff047b82 */ /* 0x000ee20000000a00 */
[----:B------:R-:W-:-:S04]  /*3300*/  FADD.FTZ R59, R60, R59 ;  /* 0x0000003b3c3b7221 */ /* 0x000fc80000010000 */
[----:B------:R-:W-:Y:S01]  /*3310*/  FADD.FTZ R58, R59, R58 ;  /* 0x0000003a3b3a7221 */ /* 0x000fe20000010000 */
[----:B-1----:R-:W-:-:S03]  /*3320*/  UIMAD.WIDE.U32 UR6, UR18, UR4, UR6 ;  /* 0x00000004120672a5 */ /* 0x002fc6000f8e0006 */
[----:B------:R-:W-:Y:S01]  /*3330*/  FADD.FTZ R58, R58, R57 ;  /* 0x000000393a3a7221 */ /* 0x000fe20000010000 */
[----:B------:R-:W-:Y:S01]  /*3340*/  UIMAD UR7, UR18, UR5, UR7 ;  /* 0x00000005120772a4 */ /* 0x000fe2000f8e0207 */
[----:B-----5:R-:W-:Y:S02]  /*3350*/  STG.E.128 desc[UR16][R2.64], R72 ;  /* 0x0000004802007986 */ /* 0x020fe4000c101d10 */
[----:B------:R-:W-:Y:S02]  /*3360*/  FADD.FTZ R55, R58, R55 ;  /* 0x000000373a377221 */ /* 0x000fe40000010000 */
[----:B0-----:R3:W-:Y:S02]  /*3370*/  STG.E.128 desc[UR16][R2.64+0x200], R76 ;  /* 0x0002004c02007986 */ /* 0x0017e4000c101d10 */
[----:B------:R-:W-:Y:S01]  /*3380*/  FADD.FTZ R55, R55, R52 ;  /* 0x0000003437377221 */ /* 0x000fe20000010000 */
[----:B------:R-:W-:Y:S03]  /*3390*/  BAR.SYNC.DEFER_BLOCKING 0x0 ;  /* 0x0000000000007b1d */ /* 0x000fe60000010000 */
[----:B------:R-:W-:-:S04]  /*33a0*/  FADD.FTZ R50, R55, R50 ;  /* 0x0000003237327221 */ /* 0x000fc80000010000 */
[----:B------:R-:W-:-:S04]  /*33b0*/  FADD.FTZ R50, R50, R49 ;  /* 0x0000003132327221 */ /* 0x000fc80000010000 */
[----:B------:R-:W-:-:S04]  /*33c0*/  FADD.FTZ R45, R50, R45 ;  /* 0x0000002d322d7221 */ /* 0x000fc80000010000 */
[----:B------:R-:W-:Y:S01]  /*33d0*/  FADD.FTZ R44, R45, R44 ;  /* 0x0000002c2d2c7221 */ /* 0x000fe20000010000 */
[----:B---3--:R-:W-:-:S04]  /*33e0*/  IMAD.WIDE.U32 R2, R14, R4, UR6 ;  /* 0x000000060e027e25 */ /* 0x008fc8000f8e0004 */
[----:B------:R-:W-:Y:S01]  /*33f0*/  FADD.FTZ R43, R44, R43 ;  /* 0x0000002b2c2b7221 */ /* 0x000fe20000010000 */
[----:B------:R-:W-:Y:S01]  /*3400*/  IMAD R0, R14, R5, R3 ;  /* 0x000000050e007224 */ /* 0x000fe200078e0203 */
[C---:B--2---:R-:W-:Y:S02]  /*3410*/  LEA R4, P0, R2.reuse, R38, 0x1 ;  /* 0x0000002602047211 */ /* 0x044fe400078008ff */
[----:B------:R-:W-:Y:S02]  /*3420*/  FADD.FTZ R34, R43, R42 ;  /* 0x0000002a2b227221 */ /* 0x000fe40000010000 */
[----:B------:R-:W-:Y:S01]  /*3430*/  LEA.HI.X R5, R2, R39, R0, 0x1, P0 ;  /* 0x0000002702057211 */ /* 0x000fe200000f0c00 */
[----:B------:R-:W-:Y:S01]  /*3440*/  STS.128 [R37], R64 ;  /* 0x0000004025007388 */ /* 0x000fe20000000c00 */
[----:B------:R-:W-:-:S03]  /*3450*/  IADD3 R28, P0, PT, R28, -0x400, RZ ;  /* 0xfffffc001c1c7810 */ /* 0x000fc60007f1e0ff */
[----:B------:R-:W-:Y:S01]  /*3460*/  STS.128 [R37+0x10], R8 ;  /* 0x0000100825007388 */ /* 0x000fe20000000c00 */
[----:B------:R-:W-:-:S03]  /*3470*/  NOP ;  /* 0x0000000000007918 */ /* 0x000fc60000000000 */
[----:B------:R-:W0:Y:S01]  /*3480*/  LDS.128 R68, [R35] ;  /* 0x0000000023447984 */ /* 0x000e220000000c00 */
[----:B------:R-:W-:Y:S01]  /*3490*/  IMAD.WIDE.U32 R2, R32, 0x10, R4 ;  /* 0x0000001020027825 */ /* 0x000fe200078e0004 */
[----:B------:R-:W-:Y:S02]  /*34a0*/  IADD3.X R29, PT, PT, R29, -0x1, RZ, P0, !PT ;  /* 0xffffffff1d1d7810 */ /* 0x000fe400007fe4ff */
[----:B------:R-:W1:Y:S04]  /*34b0*/  LDS.128 R80, [R35+0x200] ;  /* 0x0002000023507984 */ /* 0x000e680000000c00 */
[----:B0-----:R0:W-:Y:S04]  /*34c0*/  STG.E.128 desc[UR16][R2.64], R68 ;  /* 0x0000004402007986 */ /* 0x0011e8000c101d10 */
[----:B-1----:R0:W-:Y:S01]  /*34d0*/  STG.E.128 desc[UR16][R2.64+0x200], R80 ;  /* 0x0002005002007986 */ /* 0x0021e2000c101d10 */
[----:B------:R-:W-:Y:S05]  /*34e0*/  BRA.U UP0, `(.L_x_7516) ;  /* 0xffffffd100687547 */ /* 0x000fea000b83ffff */
.L_x_7508:
        /* <DEDUP_REMOVED lines=31> */
[----:B------:R-:W-:-:S04]  /*36e0*/  LEA R2, P1, R14, R6, 0x2 ;  /* 0x000000060e027211 */ /* 0x000fc800078210ff */
[----:B------:R-:W-:-:S05]  /*36f0*/  LEA.HI.X R3, R14, R7, RZ, 0x2, P1 ;  /* 0x000000070e037211 */ /* 0x000fca00008f14ff */
[----:B------:R1:W-:Y:S04]  /*3700*/  REDG.E.ADD.F32.FTZ.RN.STRONG.GPU desc[UR16][R2.64], R4 ;  /* 0x00000004020079a6 */ /* 0x0003e8000c12f310 */
.L_x_7518:
[----:B------:R-:W-:Y:S05]  /*3710*/  BSYNC.RECONVERGENT B0 ;  /* 0x0000000000007941 */ /* 0x000fea0003800200 */
.L_x_7517:
[----:B------:R-:W-:Y:S05]  /*3720*/  @!P0 BRA `(.L_x_7519) ;  /* 0x0000000000688947 */ /* 0x000fea0003800000 */
[----:B------:R-:W-:Y:S06]  /*3730*/  BAR.SYNC.DEFER_BLOCKING 0x0 ;  /* 0x0000000000007b1d */ /* 0x000fec0000010000 */
[----:B------:R-:W-:Y:S01]  /*3740*/  BSSY.RECONVERGENT B0, `(.L_x_7519) ;  /* 0x0000018000007945 */ /* 0x000fe20003800200 */
[----:B01----:R-:W0:Y:S01]  /*3750*/  SHFL.DOWN P0, R3, R34, 0x1, 0x1f ;  /* 0x08201f0022037f89 */ /* 0x003e220000000000 */
        /* <DEDUP_REMOVED lines=22> */
.L_x_7520:
[----:B------:R-:W-:Y:S05]  /*38c0*/  BSYNC.RECONVERGENT B0 ;  /* 0x0000000000007941 */ /* 0x000fea0003800200 */
.L_x_7519:
        /* <DEDUP_REMOVED lines=22> */
.L_x_7522:
[C---:B------:R-:W-:Y:S01]  /*3a30*/  LEA R0, R23.reuse, UR4, 0x2 ;  /* 0x0000000417007c11 */ /* 0x040fe2000f8e10ff */
[C---:B--2---:R-:W-:Y:S01]  /*3a40*/  IMAD.WIDE.U32 R12, R23.reuse, UR28, RZ ;  /* 0x0000001c170c7c25 */ /* 0x044fe2000f8e00ff */
[----:B-----5:R-:W-:Y:S02]  /*3a50*/  SHF.R.S32.HI R16, RZ, 0x1f, R23 ;  /* 0x0000001fff107819 */ /* 0x020fe40000011417 */
        /* <DEDUP_REMOVED lines=48> */
.L_x_7521:
[----:B------:R-:W-:Y:S05]  /*3d60*/  EXIT ;  /* 0x000000000000794d */ /* 0x000fea0003800000 */
.L_x_7523:
        /* <DEDUP_REMOVED lines=9> */
.L_x_10488:


//--------------------- .text._Z25selective_scan_bwd_kernelI32Selective_Scan_bwd_kernel_traitsILi32ELi16ELb1ELb0ELb0ELb0ELb1EN3c108BFloat16EfEEv12SSMParamsBwd --------------------------
	.section	.text._Z25selective_scan_bwd_kernelI32Selective_Scan_bwd_kernel_traitsILi32ELi16ELb1ELb0ELb0ELb0ELb1EN3c108BFloat16EfEEv12SSMParamsBwd,"ax",@progbits
	.align	128
        .global         _Z25selective_scan_bwd_kernelI32Selective_Scan_bwd_kernel_traitsILi32ELi16ELb1ELb0ELb0ELb0ELb1EN3c108BFloat16EfEEv12SSMParamsBwd
        .type           _Z25selective_scan_bwd_kernelI32Selective_Scan_bwd_kernel_traitsILi32ELi16ELb1ELb0ELb0ELb0ELb1EN3c108BFloat16EfEEv12SSMParamsBwd,@function
        .size           _Z25selective_scan_bwd_kernelI32Selective_Scan_bwd_kernel_traitsILi32ELi16ELb1ELb0ELb0ELb0ELb1EN3c108BFloat16EfEEv12SSMParamsBwd,(.L_x_10489 - _Z25selective_scan_bwd_kernelI32Selective_Scan_bwd_kernel_traitsILi32ELi16ELb1ELb0ELb0ELb0ELb1EN3c108BFloat16EfEEv12SSMParamsBwd)
        .other          _Z25selective_scan_bwd_kernelI32Selective_Scan_bwd_kernel_traitsILi32ELi16ELb1ELb0ELb0ELb0ELb1EN3c108BFloat16EfEEv12SSMParamsBwd,@"STO_CUDA_ENTRY STV_DEFAULT"
_Z25selective_scan_bwd_kernelI32Selective_Scan_bwd_kernel_traitsILi32ELi16ELb1ELb0ELb0ELb0ELb1EN3c108BFloat16EfEEv12SSMParamsBwd:
.text._Z25selective_scan_bwd_kernelI32Selective_Scan_bwd_kernel_traitsILi32ELi16ELb1ELb0ELb0ELb0ELb1EN3c108BFloat16EfEEv12SSMParamsBwd:
        /* <DEDUP_REMOVED lines=54> */
[----:B------:R-:W-:-:S03]  /*0360*/  IMAD.WIDE.U32 R4, R54, UR14, R4 ;  /* 0x0000000e36047c25 */ /* 0x000fc6000f8e0004 */
[C---:B------:R-:W-:Y:S01]  /*0370*/  IADD3 R43, P3, PT, R13.reuse, R2, RZ ;  /* 0x000000020d2b7210 */ /* 0x040fe20007f7e0ff */
[----:B0-----:R-:W-:Y:S01]  /*0380*/  IMAD.WIDE.U32 R6, R54, UR8, RZ ;  /* 0x0000000836067c25 */ /* 0x001fe2000f8e00ff */
[----:B------:R-:W-:-:S03]  /*0390*/  IADD3 R41, P2, PT, R13, R4, RZ ;  /* 0x000000040d297210 */ /* 0x000fc60007f5e0ff */
[----:B-1----:R-:W-:Y:S02]  /*03a0*/  @P0 IMAD R11, R0, R11, RZ ;  /* 0x0000000b000b0224 */ /* 0x002fe400078e02ff */
[----:B------:R-:W-:Y:S01]  /*03b0*/  IMAD.WIDE.U32 R2, R54, R38, UR4 ;  /* 0x0000000436027e25 */ /* 0x000fe2000f8e0026 */
[----:B------:R-:W-:-:S03]  /*03c0*/  LEA R52, P4, R6, R18, 0x2 ;  /* 0x0000001206347211 */ /* 0x000fc600078810ff */
[C---:B------:R-:W-:Y:S01]  /*03d0*/  IMAD R15, R54.reuse, UR15, R5 ;  /* 0x0000000f360f7c24 */ /* 0x040fe2000f8e0205 */
[----:B------:R-:W-:Y:S01]  /*03e0*/  CS2R R4, SRZ ;  /* 0x0000000000047805 */ /* 0x000fe2000001ff00 */
[----:B------:R-:W-:Y:S01]  /*03f0*/  IMAD R51, R54, UR9, R7 ;  /* 0x0000000936337c24 */ /* 0x000fe2000f8e0207 */
[----:B------:R-:W-:Y:S01]  /*0400*/  SHF.R.S32.HI R0, RZ, 0x1f, R13 ;  /* 0x0000001fff007819 */ /* 0x000fe2000001140d */
[----:B---3--:R-:W-:Y:S01]  /*0410*/  @P0 IMAD.WIDE R4, R11, 0x8, R8 ;  /* 0x000000080b040825 */ /* 0x008fe200078e0208 */
[----:B------:R-:W-:-:S03]  /*0420*/  IADD3 R2, P0, PT, R13, R2, RZ ;  /* 0x000000020d027210 */ /* 0x000fc60007f1e0ff */
[C---:B------:R-:W-:Y:S02]  /*0430*/  IMAD R39, R54.reuse, R39, R3 ;  /* 0x0000002736277224 */ /* 0x040fe400078e0203 */
[----:B------:R-:W-:Y:S01]  /*0440*/  IMAD.WIDE.U32 R48, R54, UR10, RZ ;  /* 0x0000000a36307c25 */ /* 0x000fe2000f8e00ff */
[----:B------:R-:W-:Y:S02]  /*0450*/  LEA.HI.X R51, R6, R19, R51, 0x2, P4 ;  /* 0x0000001306337211 */ /* 0x000fe400020f1433 */
        /* <DEDUP_REMOVED lines=30> */
[----:B------:R-:W-:Y:S02]  /*0640*/  LOP3.LUT R3, R0, 0x7c0, RZ, 0xc0, !PT ;  /* 0x000007c000037812 */ /* 0x000fe400078ec0ff */
[C---:B------:R-:W-:Y:S02]  /*0650*/  IADD3 R37, PT, PT, R46.reuse, 0x200, RZ ;  /* 0x000002002e257810 */ /* 0x040fe40007ffe0ff */
[----:B------:R-:W-:-:S02]  /*0660*/  LEA R127, R46, UR4, 0x2 ;  /* 0x000000042e7f7c11 */ /* 0x000fc4000f8e10ff */
[----:B---3--:R-:W-:-:S07]  /*0670*/  LOP3.LUT R36, R3, 0x1f, R46, 0xf8, !PT ;  /* 0x0000001f03247812 */ /* 0x008fce00078ef82e */
.L_x_7533:
[----:B------:R-:W-:Y:S01]  /*0680*/  BAR.SYNC.DEFER_BLOCKING 0x0 ;  /* 0x0000000000007b1d */ /* 0x000fe20000010000 */
[----:B------:R-:W-:-:S07]  /*0690*/  IMAD.WIDE.U32 R8, R36, 0x10, R42 ;  /* 0x0000001024087825 */ /* 0x000fce00078e002a */
[----:B0-----:R-:W0:Y:S01]  /*06a0*/  S2UR UR5, SR_CgaCtaId ;  /* 0x00000000000579c3 */ /* 0x001e220000008800 */
[----:B-1----:R-:W1:Y:S01]  /*06b0*/  S2R R7, SR_LANEID ;  /* 0x0000000000077919 */ /* 0x002e620000000000 */
[----:B------:R-:W-:Y:S01]  /*06c0*/  UMOV UR4, 0x400 ;  /* 0x0000040000047882 */ /* 0x000fe20000000000 */
[C---:B------:R-:W-:Y:S01]  /*06d0*/  IMAD.WIDE.U32 R20, R36.reuse, 0x10, R40 ;  /* 0x0000001024147825 */ /* 0x040fe200078e0028 */
[----:B------:R-:W2:Y:S03]  /*06e0*/  LDCU.128 UR12, c[0x0][0x410] ;  /* 0x00008200ff0c77ac */ /* 0x000ea60008000c00 */
[----:B------:R-:W-:Y:S01]  /*06f0*/  IMAD.WIDE.U32 R22, R36, 0x10, R38 ;  /* 0x0000001024167825 */ /* 0x000fe200078e0026 */
[----:B------:R-:W-:Y:S01]  /*0700*/  UIADD3 UR19, UPT, UPT, UR8, -0x1, URZ ;  /* 0xffffffff08137890 */ /* 0x000fe2000fffe0ff */
[----:B------:R-:W3:Y:S01]  /*0710*/  LDCU.64 UR10, c[0x0][0x508] ;  /* 0x0000a100ff0a77ac */ /* 0x000ee20008000a00 */
[----:B------:R-:W4:Y:S01]  /*0720*/  LDCU.64 UR22, c[0x0][0x490] ;  /* 0x00009200ff1677ac */ /* 0x000f220008000a00 */
[----:B------:R-:W2:Y:S04]  /*0730*/  LDG.E.128 R12, desc[UR16][R8.64] ;  /* 0x00000010080c7981 */ /* 0x000ea8000c1e1d00 */
[----:B------:R-:W3:Y:S01]  /*0740*/  LDG.E.128 R24, desc[UR16][R8.64+0x200] ;  /* 0x0002001008187981 */ /* 0x000ee2000c1e1d00 */
[----:B0-----:R-:W-:-:S06]  /*0750*/  ULEA UR20, UR5, UR4, 0x18 ;  /* 0x0000000405147291 */ /* 0x001fcc000f8ec0ff */
[----:B-1----:R-:W-:-:S04]  /*0760*/  LEA R6, R7, UR20, 0x4 ;  /* 0x0000001407067c11 */ /* 0x002fc8000f8e20ff */
[----:B------:R-:W-:Y:S01]  /*0770*/  LEA R3, R7, R6, 0x4 ;  /* 0x0000000607037211 */ /* 0x000fe200078e20ff */
[----:B--2---:R-:W-:Y:S04]  /*0780*/  STS.128 [R6], R12 ;  /* 0x0000000c06007388 */ /* 0x004fe80000000c00 */
[----:B---3--:R0:W-:Y:S01]  /*0790*/  STS.128 [R6+0x200], R24 ;  /* 0x0002001806007388 */ /* 0x0081e20000000c00 */
[----:B------:R-:W-:-:S03]  /*07a0*/  NOP ;  /* 0x0000000000007918 */ /* 0x000fc60000000000 */
[----:B------:R-:W-:Y:S04]  /*07b0*/  LDS.128 R32, [R3] ;  /* 0x0000000003207984 */ /* 0x000fe80000000c00 */
[----:B------:R-:W-:Y:S01]  /*07c0*/  LDS.128 R16, [R3+0x10] ;  /* 0x0000100003107984 */ /* 0x000fe20000000c00 */
[----:B------:R-:W-:Y:S01]  /*07d0*/  BAR.SYNC.DEFER_BLOCKING 0x0 ;  /* 0x0000000000007b1d */ /* 0x000fe20000010000 */
[----:B------:R-:W-:-:S07]  /*07e0*/  USHF.L.U32 UR4, UR19, 0x9, URZ ;  /* 0x0000000913047899 */ /* 0x000fce00080006ff */
[----:B0-----:R-:W0:Y:S01]  /*07f0*/  LDC.64 R24, c[0x0][0x488] ;  /* 0x00012200ff187b82 */ /* 0x001e220000000a00 */
[----:B------:R-:W2:Y:S04]  /*0800*/  LDG.E.128 R28, desc[UR16][R20.64] ;  /* 0x00000010141c7981 */ /* 0x000ea8000c1e1d00 */
[----:B------:R-:W3:Y:S04]  /*0810*/  LDG.E.128 R56, desc[UR16][R20.64+0x200] ;  /* 0x0002001014387981 */ /* 0x000ee8000c1e1d00 */
[----:B--2---:R-:W-:Y:S04]  /*0820*/  STS.128 [R6], R28 ;  /* 0x0000001c06007388 */ /* 0x004fe80000000c00 */
[----:B---3--:R1:W-:Y:S01]  /*0830*/  STS.128 [R6+0x200], R56 ;  /* 0x0002003806007388 */ /* 0x0083e20000000c00 */
[----:B------:R-:W-:-:S03]  /*0840*/  NOP ;  /* 0x0000000000007918 */ /* 0x000fc60000000000 */
[----:B------:R-:W-:Y:S04]  /*0850*/  LDS.128 R8, [R3] ;  /* 0x0000000003087984 */ /* 0x000fe80000000c00 */
[----:B------:R-:W-:Y:S01]  /*0860*/  LDS.128 R12, [R3+0x10] ;  /* 0x00001000030c7984 */ /* 0x000fe20000000c00 */
[----:B------:R-:W-:Y:S06]  /*0870*/  BAR.SYNC.DEFER_BLOCKING 0x0 ;  /* 0x0000000000007b1d */ /* 0x000fec0000010000 */
[----:B------:R-:W-:-:S02]  /*0880*/  UMOV UR5, URZ ;  /* 0x000000ff00057c82 */ /* 0x000fc40008000000 */
[----:B-1----:R-:W1:Y:S01]  /*0890*/  LDC.64 R56, c[0x0][0x478] ;  /* 0x00011e00ff387b82 */ /* 0x002e620000000a00 */
[----:B------:R-:W2:Y:S04]  /*08a0*/  LDG.E.128 R60, desc[UR16][R22.64] ;  /* 0x00000010163c7981 */ /* 0x000ea8000c1e1d00 */
[----:B------:R-:W3:Y:S01]  /*08b0*/  LDG.E.128 R64, desc[UR16][R22.64+0x200] ;  /* 0x0002001016407981 */ /* 0x000ee2000c1e1d00 */
[----:B------:R-:W-:-:S04]  /*08c0*/  UIMAD.WIDE.U32 UR6, UR18, UR12, UR4 ;  /* 0x0000000c120672a5 */ /* 0x000fc8000f8e0004 */
[----:B------:R-:W-:Y:S02]  /*08d0*/  UIMAD UR9, UR18, UR13, UR7 ;  /* 0x0000000d120972a4 */ /* 0x000fe4000f8e0207 */
[----:B------:R-:W-:Y:S02]  /*08e0*/  MOV R21, UR7 ;  /* 0x0000000700157c02 */ /* 0x000fe40008000f00 */
[----:B------:R-:W-:Y:S02]  /*08f0*/  MOV R20, UR6 ;  /* 0x0000000600147c02 */ /* 0x000fe40008000f00 */
[----:B------:R-:W-:-:S03]  /*0900*/  MOV R21, UR9 ;  /* 0x0000000900157c02 */ /* 0x000fc60008000f00 */
[----:B------:R-:W-:-:S04]  /*0910*/  IMAD.WIDE.U32 R20, R54, UR14, R20 ;  /* 0x0000000e36147c25 */ /* 0x000fc8000f8e0014 */
[----:B------:R-:W-:Y:S01]  /*0920*/  IMAD R0, R54, UR15, R21 ;  /* 0x0000000f36007c24 */ /* 0x000fe2000f8e0215 */
[C---:B0-----:R-:W-:Y:S01]  /*0930*/  LEA R24, P0, R20.reuse, R24, 0x1 ;  /* 0x0000001814187211 */ /* 0x041fe200078008ff */
[----:B------:R-:W0:Y:S03]  /*0940*/  LDCU.128 UR12, c[0x0][0x420] ;  /* 0x00008400ff0c77ac */ /* 0x000e260008000c00 */
[----:B------:R-:W-:-:S03]  /*0950*/  LEA.HI.X R25, R20, R25, R0, 0x1, P0 ;  /* 0x0000001914197211 */ /* 0x000fc600000f0c00 */
[----:B------:R-:W-:Y:S01]  /*0960*/  IMAD.WIDE.U32 R24, R36, 0x10, R24 ;  /* 0x0000001024187825 */ /* 0x000fe200078e0018 */
[----:B--2---:R-:W-:Y:S04]  /*0970*/  STS.128 [R6], R60 ;  /* 0x0000003c06007388 */ /* 0x004fe80000000c00 */
[----:B---3--:R1:W-:Y:S01]  /*0980*/  STS.128 [R6+0x200], R64 ;  /* 0x0002004006007388 */ /* 0x0083e20000000c00 */
[----:B------:R-:W-:-:S03]  /*0990*/  NOP ;  /* 0x0000000000007918 */ /* 0x000fc60000000000 */
[----:B------:R-:W2:Y:S04]  /*09a0*/  LDS.128 R20, [R3] ;  /* 0x0000000003147984 */ /* 0x000ea80000000c00 */
[----:B------:R-:W-:Y:S01]  /*09b0*/  LDS.128 R28, [R3+0x10] ;  /* 0x00001000031c7984 */ /* 0x000fe20000000c00 */
[----:B------:R-:W-:Y:S06]  /*09c0*/  BAR.SYNC.DEFER_BLOCKING 0x0 ;  /* 0x0000000000007b1d */ /* 0x000fec0000010000 */
[----:B------:R-:W3:Y:S04]  /*09d0*/  LDG.E.128 R68, desc[UR16][R24.64] ;  /* 0x0000001018447981 */ /* 0x000ee8000c1e1d00 */
[----:B------:R-:W4:Y:S01]  /*09e0*/  LDG.E.128 R84, desc[UR16][R24.64+0x200] ;  /* 0x0002001018547981 */ /* 0x000f22000c1e1d00 */
[----:B0-----:R-:W-:-:S04]  /*09f0*/  UIMAD.WIDE.U32 UR6, UR18, UR12, UR4 ;  /* 0x0000000c120672a5 */ /* 0x001fc8000f8e0004 */
[----:B------:R-:W-:Y:S02]  /*0a00*/  UIMAD UR9, UR18, UR13, UR7 ;  /* 0x0000000d120972a4 */ /* 0x000fe4000f8e0207 */
[----:B------:R-:W-:Y:S02]  /*0a10*/  MOV R27, UR7 ;  /* 0x00000007001b7c02 */ /* 0x000fe40008000f00 */
[----:B------:R-:W-:Y:S02]  /*0a20*/  MOV R26, UR6 ;  /* 0x00000006001a7c02 */ /* 0x000fe40008000f00 */
[----:B------:R-:W-:-:S03]  /*0a30*/  MOV R27, UR9 ;  /* 0x00000009001b7c02 */ /* 0x000fc60008000f00 */
[----:B------:R-:W-:-:S04]  /*0a40*/  IMAD.WIDE.U32 R26, R54, UR14, R26 ;  /* 0x0000000e361a7c25 */ /* 0x000fc8000f8e001a */
[----:B------:R-:W-:Y:S01]  /*0a50*/  IMAD R0, R54, UR15, R27 ;  /* 0x0000000f36007c24 */ /* 0x000fe2000f8e021b */
[----:B-1----:R-:W-:-:S04]  /*0a60*/  LEA R64, P0, R26, R56, 0x1 ;  /* 0x000000381a407211 */ /* 0x002fc800078008ff */
[----:B------:R-:W-:-:S03]  /*0a70*/  LEA.HI.X R65, R26, R57, R0, 0x1, P0 ;  /* 0x000000391a417211 */ /* 0x000fc600000f0c00 */
[----:B------:R-:W-:Y:S01]  /*0a80*/  IMAD.WIDE.U32 R64, R36, 0x10, R64 ;  /* 0x0000001024407825 */ /* 0x000fe200078e0040 */
[----:B---3--:R-:W-:Y:S04]  /*0a90*/  STS.128 [R6], R68 ;  /* 0x0000004406007388 */ /* 0x008fe80000000c00 */
[----:B----4-:R-:W-:Y:S01]  /*0aa0*/  STS.128 [R6+0x200], R84 ;  /* 0x0002005406007388 */ /* 0x010fe20000000c00 */
[----:B------:R-:W-:-:S03]  /*0ab0*/  NOP ;  /* 0x0000000000007918 */ /* 0x000fc60000000000 */
[----:B------:R-:W0:Y:S04]  /*0ac0*/  LDS.128 R80, [R3] ;  /* 0x0000000003507984 */ /* 0x000e280000000c00 */
[----:B------:R-:W1:Y:S01]  /*0ad0*/  LDS.128 R24, [R3+0x10] ;  /* 0x0000100003187984 */ /* 0x000e620000000c00 */
[----:B------:R-:W-:Y:S06]  /*0ae0*/  BAR.SYNC.DEFER_BLOCKING 0x0 ;  /* 0x0000000000007b1d */ /* 0x000fec0000010000 */
[----:B------:R-:W3:Y:S04]  /*0af0*/  LDG.E.128 R56, desc[UR16][R64.64] ;  /* 0x0000001040387981 */ /* 0x000ee8000c1e1d00 */
[----:B------:R1:W4:Y:S01]  /*0b00*/  LDG.E.128 R60, desc[UR16][R64.64+0x200] ;  /* 0x00020010403c7981 */ /* 0x000322000c1e1d00 */
[C---:B--2---:R-:W-:Y:S01]  /*0b10*/  SHF.L.U32 R90, R20.reuse, 0x10, RZ ;  /* 0x00000010145a7819 */ /* 0x044fe200000006ff */
[----:B------:R-:W-:Y:S01]  /*0b20*/  UIMAD.WIDE.U32 UR6, UR18, UR10, UR4 ;  /* 0x0000000a120672a5 */ /* 0x000fe2000f8e0004 */
[----:B------:R-:W-:Y:S01]  /*0b30*/  PRMT R101, R20, 0x7632, R101 ;  /* 0x0000763214657816 */ /* 0x000fe20000000065 */
[----:B------:R-:W-:Y:S01]  /*0b40*/  UISETP.NE.U32.AND UP0, UPT, UR22, URZ, UPT ;  /* 0x000000ff1600728c */ /* 0x000fe2000bf05070 */
[----:B0-----:R-:W-:Y:S01]  /*0b50*/  SHF.L.U32 R77, R80, 0x10, RZ ;  /* 0x00000010504d7819 */ /* 0x001fe200000006ff */
[----:B------:R-:W-:Y:S01]  /*0b60*/  UIMAD UR7, UR18, UR11, UR7 ;  /* 0x0000000b120772a4 */ /* 0x000fe2000f8e0207 */
[----:B------:R-:W-:Y:S01]  /*0b70*/  SHF.L.U32 R72, R81, 0x10, RZ ;  /* 0x0000001051487819 */ /* 0x000fe200000006ff */
[----:B------:R-:W-:Y:S01]  /*0b80*/  UISETP.NE.AND.EX UP0, UPT, UR23, URZ, UPT, UP0 ;  /* 0x000000ff1700728c */ /* 0x000fe2000bf05300 */
[----:B------:R-:W-:Y:S01]  /*0b90*/  SHF.L.U32 R70, R82, 0x10, RZ ;  /* 0x0000001052467819 */ /* 0x000fe200000006ff */
[----:B------:R-:W-:Y:S01]  /*0ba0*/  FMUL.FTZ R0, R77, -1.4426950216293334961 ;  /* 0xbfb8aa3b4d007820 */ /* 0x000fe20000410000 */
[----:B-1----:R-:W-:Y:S01]  /*0bb0*/  SHF.L.U32 R65, R24, 0x10, RZ ;  /* 0x0000001018417819 */ /* 0x002fe200000006ff */
[----:B------:R-:W-:Y:S01]  /*0bc0*/  FMUL.FTZ R67, R72, -1.4426950216293334961 ;  /* 0xbfb8aa3b48437820 */ /* 0x000fe20000410000 */
[----:B------:R-:W-:Y:S01]  /*0bd0*/  SHF.L.U32 R64, R26, 0x10, RZ ;  /* 0x000000101a407819 */ /* 0x000fe200000006ff */
[----:B------:R0:W1:Y:S01]  /*0be0*/  MUFU.EX2 R2, R0 ;  /* 0x0000000000027308 */ /* 0x0000620000000800 */
[----:B------:R-:W-:Y:S01]  /*0bf0*/  PRMT R76, R82, 0x7632, R76 ;  /* 0x00007632524c7816 */ /* 0x000fe2000000004c */
[----:B------:R-:W-:Y:S01]  /*0c00*/  FMUL.FTZ R74, R65, -1.4426950216293334961 ;  /* 0xbfb8aa3b414a7820 */ /* 0x000fe20000410000 */
[----:B------:R-:W-:Y:S01]  /*0c10*/  FMUL.FTZ R68, R70, -1.4426950216293334961 ;  /* 0xbfb8aa3b46447820 */ /* 0x000fe20000410000 */
[----:B------:R-:W-:Y:S01]  /*0c20*/  FMUL.FTZ R78, R64, -1.4426950216293334961 ;  /* 0xbfb8aa3b404e7820 */ /* 0x000fe20000410000 */
[----:B------:R-:W-:Y:S01]  /*0c30*/  SHF.L.U32 R76, R76, 0x10, RZ ;  /* 0x000000104c4c7819 */ /* 0x000fe200000006ff */
[----:B------:R-:W2:Y:S01]  /*0c40*/  LDCU UR10, c[0x0][0x38c] ;  /* 0x00007180ff0a77ac */ /* 0x000ea20008000800 */
[----:B------:R-:W-:Y:S01]  /*0c50*/  SHF.L.U32 R66, R25, 0x10, RZ ;  /* 0x0000001019427819 */ /* 0x000fe200000006ff */
[----:B------:R1:W-:Y:S01]  /*0c60*/  MUFU.EX2 R87, R74 ;  /* 0x0000004a00577308 */ /* 0x0003e20000000800 */
[----:B0-----:R-:W-:-:S02]  /*0c70*/  SHF.L.U32 R0, R27, 0x10, RZ ;  /* 0x000000101b007819 */ /* 0x001fc400000006ff */
[----:B------:R-:W-:Y:S01]  /*0c80*/  PRMT R27, R26, 0x7632, R27 ;  /* 0x000076321a1b7816 */ /* 0x000fe2000000001b */
[----:B------:R-:W-:Y:S01]  /*0c90*/  FMUL.FTZ R75, R66, -1.4426950216293334961 ;  /* 0xbfb8aa3b424b7820 */ /* 0x000fe20000410000 */
[----:B------:R-:W-:Y:S01]  /*0ca0*/  SHF.L.U32 R69, R83, 0x10, RZ ;  /* 0x0000001053457819 */ /* 0x000fe200000006ff */
[----:B------:R-:W-:Y:S01]  /*0cb0*/  FMUL.FTZ R79, R0, -1.4426950216293334961 ;  /* 0xbfb8aa3b004f7820 */ /* 0x000fe20000410000 */
[----:B------:R-:W-:Y:S01]  /*0cc0*/  PRMT R107, R21, 0x7632, R107 ;  /* 0x00007632156b7816 */ /* 0x000fe2000000006b */
[----:B------:R0:W2:Y:S01]  /*0cd0*/  MUFU.EX2 R73, R67 ;  /* 0x0000004300497308 */ /* 0x0000a20000000800 */
[----:B-1----:R-:W-:Y:S01]  /*0ce0*/  PRMT R74, R83, 0x7632, R74 ;  /* 0x00007632534a7816 */ /* 0x002fe2000000004a */
[----:B------:R-:W-:Y:S01]  /*0cf0*/  FADD.FTZ R2, R2, 1 ;  /* 0x3f80000002027421 */ /* 0x000fe20000010000 */
[----:B------:R-:W-:Y:S01]  /*0d00*/  FMUL.FTZ R71, R69, -1.4426950216293334961 ;  /* 0xbfb8aa3b45477820 */ /* 0x000fe20000410000 */
[----:B------:R-:W-:Y:S02]  /*0d10*/  PRMT R109, R22, 0x7632, R109 ;  /* 0x00007632166d7816 */ /* 0x000fe4000000006d */
[----:B------:R-:W-:-:S02]  /*0d20*/  SHF.L.U32 R74, R74, 0x10, RZ ;  /* 0x000000104a4a7819 */ /* 0x000fc400000006ff */
[----:B------:R1:W2:Y:S01]  /*0d30*/  MUFU.EX2 R85, R68 ;  /* 0x0000004400557308 */ /* 0x0002a20000000800 */
[----:B0-----:R-:W-:Y:S01]  /*0d40*/  PRMT R67, R80, 0x7632, R67 ;  /* 0x0000763250437816 */ /* 0x001fe20000000043 */
[----:B------:R-:W-:Y:S01]  /*0d50*/  FMUL.FTZ R80, R76, -1.4426950216293334961 ;  /* 0xbfb8aa3b4c507820 */ /* 0x000fe20000410000 */
[----:B------:R-:W-:Y:S02]  /*0d60*/  PRMT R111, R23, 0x7632, R111 ;  /* 0x00007632176f7816 */ /* 0x000fe4000000006f */
[----:B------:R-:W-:Y:S02]  /*0d70*/  SHF.L.U32 R67, R67, 0x10, RZ ;  /* 0x0000001043437819 */ /* 0x000fe400000006ff */
[----:B------:R-:W-:Y:S01]  /*0d80*/  SHF.L.U32 R101, R101, 0x10, RZ ;  /* 0x0000001065657819 */ /* 0x000fe200000006ff */
[----:B------:R0:W0:Y:S01]  /*0d90*/  MUFU.EX2 R89, R78 ;  /* 0x0000004e00597308 */ /* 0x0000220000000800 */
[----:B-1----:R-:W-:Y:S01]  /*0da0*/  PRMT R68, R81, 0x7632, R68 ;  /* 0x0000763251447816 */ /* 0x002fe20000000044 */
[----:B--2---:R-:W-:Y:S01]  /*0db0*/  FADD.FTZ R73, R73, 1 ;  /* 0x3f80000049497421 */ /* 0x004fe20000010000 */
[----:B------:R-:W-:-:S02]  /*0dc0*/  PRMT R81, R27, 0x7632, R81 ;  /* 0x000076321b517816 */ /* 0x000fc40000000051 */
[----:B------:R-:W-:Y:S02]  /*0dd0*/  SHF.L.U32 R68, R68, 0x10, RZ ;  /* 0x0000001044447819 */ /* 0x000fe400000006ff */
[----:B------:R-:W-:Y:S01]  /*0de0*/  SHF.L.U32 R81, R81, 0x10, RZ ;  /* 0x0000001051517819 */ /* 0x000fe200000006ff */
[----:B------:R1:W2:Y:S01]  /*0df0*/  MUFU.EX2 R96, R79 ;  /* 0x0000004f00607308 */ /* 0x0002a20000000800 */
[----:B0-----:R-:W-:Y:S01]  /*0e00*/  PRMT R78, R25, 0x7632, R78 ;  /* 0x00007632194e7816 */ /* 0x001fe2000000004e */
[----:B------:R-:W-:Y:S01]  /*0e10*/  FADD.FTZ R85, R85, 1 ;  /* 0x3f80000055557421 */ /* 0x000fe20000010000 */
[----:B------:R-:W-:Y:S02]  /*0e20*/  SHF.L.U32 R111, R111, 0x10, RZ ;  /* 0x000000106f6f7819 */ /* 0x000fe400000006ff */
[----:B------:R-:W-:Y:S02]  /*0e30*/  SHF.L.U32 R78, R78, 0x10, RZ ;  /* 0x000000104e4e7819 */ /* 0x000fe400000006ff */
[----:B------:R-:W-:Y:S01]  /*0e40*/  SHF.L.U32 R109, R109, 0x10, RZ ;  /* 0x000000106d6d7819 */ /* 0x000fe200000006ff */
[----:B------:R0:W2:Y:S01]  /*0e50*/  MUFU.EX2 R95, R80 ;  /* 0x00000050005f7308 */ /* 0x0000a20000000800 */
[----:B-1----:R-:W-:Y:S01]  /*0e60*/  PRMT R79, R24, 0x7632, R79 ;  /* 0x00007632184f7816 */ /* 0x002fe2000000004f */
[----:B------:R-:W-:Y:S01]  /*0e70*/  FMUL.FTZ R24, R74, -1.4426950216293334961 ;  /* 0xbfb8aa3b4a187820 */ /* 0x000fe20000410000 */
[----:B------:R-:W-:Y:S01]  /*0e80*/  FMUL.FTZ R26, R78, -1.4426950216293334961 ;  /* 0xbfb8aa3b4e1a7820 */ /* 0x000fe20000410000 */
[----:B------:R-:W-:Y:S01]  /*0e90*/  FADD.FTZ R89, R89, 1 ;  /* 0x3f80000059597421 */ /* 0x000fe20000010000 */
[----:B------:R-:W-:-:S02]  /*0ea0*/  SHF.L.U32 R79, R79, 0x10, RZ ;  /* 0x000000104f4f7819 */ /* 0x000fc400000006ff */
[----:B------:R-:W-:Y:S01]  /*0eb0*/  SHF.L.U32 R107, R107, 0x10, RZ ;  /* 0x000000106b6b7819 */ /* 0x000fe200000006ff */
[----:B------:R1:W1:Y:S01]  /*0ec0*/  MUFU.EX2 R106, R24 ;  /* 0x00000018006a7308 */ /* 0x0002620000000800 */
[----:B0-----:R-:W-:Y:S01]  /*0ed0*/  SHF.L.U32 R80, R27, 0x10, RZ ;  /* 0x000000101b507819 */ /* 0x001fe200000006ff */
[----:B------:R-:W-:Y:S01]  /*0ee0*/  FMUL.FTZ R25, R79, -1.4426950216293334961 ;  /* 0xbfb8aa3b4f197820 */ /* 0x000fe20000410000 */
[----:B------:R-:W-:Y:S01]  /*0ef0*/  FMUL.FTZ R27, R81, -1.4426950216293334961 ;  /* 0xbfb8aa3b511b7820 */ /* 0x000fe20000410000 */
[----:B--2---:R-:W-:Y:S01]  /*0f00*/  FADD.FTZ R99, R96, 1 ;  /* 0x3f80000060637421 */ /* 0x004fe20000010000 */
[C---:B------:R-:W-:Y:S02]  /*0f10*/  PRMT R133, R8.reuse, 0x7632, R133 ;  /* 0x0000763208857816 */ /* 0x040fe40000000085 */
[----:B------:R-:W-:Y:S01]  /*0f20*/  SHF.L.U32 R140, R8, 0x10, RZ ;  /* 0x00000010088c7819 */ /* 0x000fe200000006ff */
[----:B------:R-:W0:Y:S01]  /*0f30*/  MUFU.EX2 R108, R25 ;  /* 0x00000019006c7308 */ /* 0x000e220000000800 */
[----:B-1----:R-:W-:Y:S01]  /*0f40*/  FMUL.FTZ R24, R80, -1.4426950216293334961 ;  /* 0xbfb8aa3b50187820 */ /* 0x002fe20000410000 */
[----:B------:R-:W-:Y:S01]  /*0f50*/  FADD.FTZ R105, R95, 1 ;  /* 0x3f8000005f697421 */ /* 0x000fe20000010000 */
[----:B------:R-:W-:-:S02]  /*0f60*/  PRMT R132, R9, 0x7632, R132 ;  /* 0x0000763209847816 */ /* 0x000fc40000000084 */
[----:B------:R-:W-:Y:S02]  /*0f70*/  SHF.L.U32 R138, R9, 0x10, RZ ;  /* 0x00000010098a7819 */ /* 0x000fe400000006ff */
[----:B------:R-:W-:Y:S01]  /*0f80*/  PRMT R131, R10, 0x7632, R131 ;  /* 0x000076320a837816 */ /* 0x000fe20000000083 */
[----:B------:R-:W1:Y:S01]  /*0f90*/  MUFU.EX2 R112, R26 ;  /* 0x0000001a00707308 */ /* 0x000e620000000800 */
[----:B------:R-:W-:Y:S01]  /*0fa0*/  FADD.FTZ R106, R106, 1 ;  /* 0x3f8000006a6a7421 */ /* 0x000fe20000010000 */
[----:B------:R-:W-:Y:S02]  /*0fb0*/  SHF.L.U32 R136, R10, 0x10, RZ ;  /* 0x000000100a887819 */ /* 0x000fe400000006ff */
[----:B------:R-:W-:Y:S02]  /*0fc0*/  SHF.L.U32 R134, R11, 0x10, RZ ;  /* 0x000000100b867819 */ /* 0x000fe400000006ff */
[----:B------:R-:W-:Y:S02]  /*0fd0*/  SHF.L.U32 R130, R12, 0x10, RZ ;  /* 0x000000100c827819 */ /* 0x000fe400000006ff */
[----:B------:R-:W2:Y:S01]  /*0fe0*/  MUFU.EX2 R114, R24 ;  /* 0x0000001800727308 */ /* 0x000ea20000000800 */
[----:B0-----:R-:W-:Y:S01]  /*0ff0*/  FADD.FTZ R110, R108, 1 ;  /* 0x3f8000006c6e7421 */ /* 0x001fe20000010000 */
[----:B------:R-:W-:-:S02]  /*1000*/  SHF.L.U32 R128, R13, 0x10, RZ ;  /* 0x000000100d807819 */ /* 0x000fc400000006ff */
[----:B------:R-:W-:-:S04]  /*1010*/  SHF.L.U32 R126, R14, 0x10, RZ ;  /* 0x000000100e7e7819 */ /* 0x000fc800000006ff */
[----:B------:R-:W0:Y:S01]  /*1020*/  MUFU.EX2 R116, R27 ;  /* 0x0000001b00747308 */ /* 0x000e220000000800 */
[----:B-1----:R-:W-:-:S07]  /*1030*/  FADD.FTZ R112, R112, 1 ;  /* 0x3f80000070707421 */ /* 0x002fce0000010000 */
[----:B------:R1:W1:Y:S01]  /*1040*/  MUFU.RCP R84, R2 ;  /* 0x0000000200547308 */ /* 0x0002620000001000 */
[----:B--2---:R-:W-:-:S07]  /*1050*/  FADD.FTZ R114, R114, 1 ;  /* 0x3f80000072727421 */ /* 0x004fce0000010000 */
[----:B------:R2:W-:Y:S01]  /*1060*/  MUFU.RCP R83, R73 ;  /* 0x0000004900537308 */ /* 0x0005e20000001000 */
[----:B0-----:R-:W-:Y:S01]  /*1070*/  FADD.FTZ R118, R116, 1 ;  /* 0x3f80000074767421 */ /* 0x001fe20000010000 */
[C---:B-1----:R-:W-:Y:S02]  /*1080*/  PRMT R2, R33.reuse, 0x7632, R2 ;  /* 0x0000763221027816 */ /* 0x042fe40000000002 */
[----:B------:R-:W-:-:S04]  /*1090*/  SHF.L.U32 R33, R33, 0x10, RZ ;  /* 0x0000001021217819 */ /* 0x000fc800000006ff */
[----:B------:R0:W1:Y:S01]  /*10a0*/  MUFU.EX2 R86, R71 ;  /* 0x0000004700567308 */ /* 0x0000620000000800 */
[----:B------:R-:W-:Y:S01]  /*10b0*/  FADD.FTZ R20, -R84, 1 ;  /* 0x3f80000054147421 */ /* 0x000fe20000010100 */
[C---:B--2---:R-:W-:Y:S02]  /*10c0*/  PRMT R73, R34.reuse, 0x7632, R73 ;  /* 0x0000763222497816 */ /* 0x044fe40000000049 */
[----:B------:R-:W-:Y:S01]  /*10d0*/  SHF.L.U32 R34, R34, 0x10, RZ ;  /* 0x0000001022227819 */ /* 0x000fe200000006ff */
[C---:B------:R-:W-:Y:S01]  /*10e0*/  FFMA.FTZ R20, R77.reuse, R20, 1 ;  /* 0x3f8000004d147423 */ /* 0x040fe20000010014 */
[----:B------:R-:W-:Y:S02]  /*10f0*/  FMUL.FTZ R77, R77, R84 ;  /* 0x000000544d4d7220 */ /* 0x000fe40000410000 */
[----:B------:R2:W-:Y:S01]  /*1100*/  MUFU.RCP R91, R85 ;  /* 0x00000055005b7308 */ /* 0x0005e20000001000 */
[----:B0-----:R-:W-:-:S07]  /*1110*/  FMUL.FTZ R71, R67, -1.4426950216293334961 ;  /* 0xbfb8aa3b43477820 */ /* 0x001fce0000410000 */
[----:B------:R0:W0:Y:S01]  /*1120*/  MUFU.EX2 R92, R71 ;  /* 0x00000047005c7308 */ /* 0x0000220000000800 */
[----:B--2---:R-:W-:Y:S01]  /*1130*/  SHF.L.U32 R85, R22, 0x10, RZ ;  /* 0x0000001016557819 */ /* 0x004fe200000006ff */
[----:B-1----:R-:W-:Y:S01]  /*1140*/  FADD.FTZ R94, R86, 1 ;  /* 0x3f800000565e7421 */ /* 0x002fe20000010000 */
[----:B------:R-:W-:Y:S01]  /*1150*/  FADD.FTZ R86, R87, 1 ;  /* 0x3f80000057567421 */ /* 0x000fe20000010000 */
[----:B------:R-:W-:-:S04]  /*1160*/  SHF.L.U32 R87, R28, 0x10, RZ ;  /* 0x000000101c577819 */ /* 0x000fc800000006ff */
[----:B------:R1:W2:Y:S01]  /*1170*/  MUFU.EX2 R88, R75 ;  /* 0x0000004b00587308 */ /* 0x0002a20000000800 */
[C---:B0-----:R-:W-:Y:S02]  /*1180*/  PRMT R71, R32.reuse, 0x7632, R71 ;  /* 0x0000763220477816 */ /* 0x041fe40000000047 */
[----:B------:R-:W-:-:S05]  /*1190*/  SHF.L.U32 R32, R32, 0x10, RZ ;  /* 0x0000001020207819 */ /* 0x000fca00000006ff */
[----:B------:R-:W-:Y:S01]  /*11a0*/  MUFU.RCP R94, R94 ;  /* 0x0000005e005e7308 */ /* 0x000fe20000001000 */
[----:B-1----:R-:W-:Y:S01]  /*11b0*/  FMUL.FTZ R75, R68, -1.4426950216293334961 ;  /* 0xbfb8aa3b444b7820 */ /* 0x002fe20000410000 */
[----:B------:R-:W-:Y:S01]  /*11c0*/  FADD.FTZ R98, R92, 1 ;  /* 0x3f8000005c627421 */ /* 0x000fe20000010000 */
[----:B------:R-:W-:-:S05]  /*11d0*/  SHF.L.U32 R92, R31, 0x10, RZ ;  /* 0x000000101f5c7819 */ /* 0x000fca00000006ff */
[----:B------:R0:W1:Y:S01]  /*11e0*/  MUFU.EX2 R82, R75 ;  /* 0x0000004b00527308 */ /* 0x0000620000000800 */
[----:B--2---:R-:W-:-:S07]  /*11f0*/  FADD.FTZ R88, R88, 1 ;  /* 0x3f80000058587421 */ /* 0x004fce0000010000 */
[----:B------:R-:W-:Y:S01]  /*1200*/  MUFU.RCP R98, R98 ;  /* 0x0000006200627308 */ /* 0x000fe20000001000 */
[C---:B0-----:R-:W-:Y:S02]  /*1210*/  PRMT R75, R35.reuse, 0x7632, R75 ;  /* 0x00007632234b7816 */ /* 0x041fe4000000004b */
[----:B------:R-:W-:-:S05]  /*1220*/  SHF.L.U32 R35, R35, 0x10, RZ ;  /* 0x0000001023237819 */ /* 0x000fca00000006ff */
[----:B------:R-:W0:Y:S01]  /*1230*/  MUFU.RCP R113, R106 ;  /* 0x0000006a00717308 */ /* 0x000e220000001000 */
[----:B-1----:R-:W-:-:S07]  /*1240*/  FADD.FTZ R103, R82, 1 ;  /* 0x3f80000052677421 */ /* 0x002fce0000010000 */
[----:B------:R-:W-:Y:S08]  /*1250*/  MUFU.RCP R105, R105 ;  /* 0x0000006900697308 */ /* 0x000ff00000001000 */
[----:B------:R-:W-:Y:S01]  /*1260*/  MUFU.RCP R103, R103 ;  /* 0x0000006700677308 */ /* 0x000fe20000001000 */
[----:B0-----:R-:W-:-:S04]  /*1270*/  FADD.FTZ R117, -R113, 1 ;  /* 0x3f80000071757421 */ /* 0x001fc80000010100 */
[----:B------:R-:W-:-:S03]  /*1280*/  FFMA.FTZ R117, R74, R117, 1 ;  /* 0x3f8000004a757423 */ /* 0x000fc60000010075 */
[----:B------:R0:W-:Y:S08]  /*1290*/  MUFU.RCP R93, R88 ;  /* 0x00000058005d7308 */ /* 0x0001f00000001000 */
[----:B------:R1:W2:Y:S01]  /*12a0*/  MUFU.RCP R97, R89 ;  /* 0x0000005900617308 */ /* 0x0002a20000001000 */
[----:B0-----:R-:W-:-:S07]  /*12b0*/  SHF.L.U32 R88, R29, 0x10, RZ ;  /* 0x000000101d587819 */ /* 0x001fce00000006ff */
[----:B------:R-:W-:Y:S01]  /*12c0*/  MUFU.RCP R86, R86 ;  /* 0x0000005600567308 */ /* 0x000fe20000001000 */
[----:B-1----:R-:W-:-:S07]  /*12d0*/  SHF.L.U32 R89, R30, 0x10, RZ ;  /* 0x000000101e597819 */ /* 0x002fce00000006ff */
[----:B------:R-:W-:Y:S01]  /*12e0*/  MUFU.RCP R106, R110 ;  /* 0x0000006e006a7308 */ /* 0x000fe20000001000 */
[----:B--2---:R-:W-:-:S04]  /*12f0*/  FADD.FTZ R121, -R97, 1 ;  /* 0x3f80000061797421 */ /* 0x004fc80000010100 */
[----:B------:R-:W-:-:S03]  /*1300*/  FFMA.FTZ R122, R64, R121, 1 ;  /* 0x3f800000407a7423 */ /* 0x000fc60000010079 */
[----:B------:R-:W0:Y:S08]  /*1310*/  MUFU.RCP R99, R99 ;  /* 0x0000006300637308 */ /* 0x000e300000001000 */
[----:B------:R-:W-:Y:S08]  /*1320*/  MUFU.RCP R115, R112 ;  /* 0x0000007000737308 */ /* 0x000ff00000001000 */
[----:B------:R-:W1:Y:S01]  /*1330*/  MUFU.RCP R145, R114 ;  /* 0x0000007200917308 */ /* 0x000e620000001000 */
[----:B0-----:R-:W-:-:S04]  /*1340*/  FADD.FTZ R125, -R99, 1 ;  /* 0x3f800000637d7421 */ /* 0x001fc80000010100 */
[----:B------:R-:W-:-:S03]  /*1350*/  FFMA.FTZ R125, R0, R125, 1 ;  /* 0x3f800000007d7423 */ /* 0x000fc6000001007d */
[----:B------:R0:W2:Y:S01]  /*1360*/  MUFU.RCP R146, R118 ;  /* 0x0000007600927308 */ /* 0x0000a20000001000 */
[----:B---3--:R3:W-:Y:S04]  /*1370*/  STS.128 [R6], R56 ;  /* 0x0000003806007388 */ /* 0x0087e80000000c00 */
[----:B----4-:R4:W-:Y:S01]  /*1380*/  STS.128 [R6+0x200], R60 ;  /* 0x0002003c06007388 */ /* 0x0109e20000000c00 */
[----:B------:R-:W-:-:S03]  /*1390*/  NOP ;  /* 0x0000000000007918 */ /* 0x000fc60000000000 */
[----:B------:R-:W0:Y:S01]  /*13a0*/  LDS.128 R24, [R3] ;  /* 0x0000000003187984 */ /* 0x000e220000000c00 */
[----:B---3--:R-:W-:Y:S02]  /*13b0*/  PRMT R56, R28, 0x7632, R56 ;  /* 0x000076321c387816 */ /* 0x008fe40000000038 */
[----:B------:R-:W-:Y:S02]  /*13c0*/  PRMT R28, R29, 0x7632, R28 ;  /* 0x000076321d1c7816 */ /* 0x000fe4000000001c */
[----:B----4-:R-:W-:Y:S02]  /*13d0*/  SHF.L.U32 R60, R21, 0x10, RZ ;  /* 0x00000010153c7819 */ /* 0x010fe400000006ff */
[----:B------:R-:W-:Y:S01]  /*13e0*/  SHF.L.U32 R62, R23, 0x10, RZ ;  /* 0x00000010173e7819 */ /* 0x000fe200000006ff */
[----:B------:R-:W-:Y:S01]  /*13f0*/  FADD.FTZ R23, -R83, 1 ;  /* 0x3f80000053177421 */ /* 0x000fe20000010100 */
[----:B------:R-:W-:Y:S02]  /*1400*/  PRMT R29, R30, 0x7632, R29 ;  /* 0x000076321e1d7816 */ /* 0x000fe4000000001d */
[----:B------:R-:W-:Y:S01]  /*1410*/  PRMT R30, R31, 0x7632, R30 ;  /* 0x000076321f1e7816 */ /* 0x000fe2000000001e */
[----:B------:R-:W-:Y:S01]  /*1420*/  FFMA.FTZ R23, R72, R23, 1 ;  /* 0x3f80000048177423 */ /* 0x000fe20000010017 */
[----:B------:R-:W-:Y:S01]  /*1430*/  SHF.L.U32 R139, R29, 0x10, RZ ;  /* 0x000000101d8b7819 */ /* 0x000fe200000006ff */
[----:B-1----:R-:W-:Y:S01]  /*1440*/  FADD.FTZ R29, -R145, 1 ;  /* 0x3f800000911d7421 */ /* 0x002fe20000010100 */
[----:B------:R-:W-:-:S02]  /*1450*/  SHF.L.U32 R135, R56, 0x10, RZ ;  /* 0x0000001038877819 */ /* 0x000fc400000006ff */
[----:B------:R-:W-:Y:S02]  /*1460*/  SHF.L.U32 R137, R28, 0x10, RZ ;  /* 0x000000101c897819 */ /* 0x000fe400000006ff */
[----:B------:R-:W-:Y:S02]  /*1470*/  SHF.L.U32 R141, R30, 0x10, RZ ;  /* 0x000000101e8d7819 */ /* 0x000fe400000006ff */
[C---:B0-----:R-:W-:Y:S02]  /*1480*/  SHF.L.U32 R61, R24.reuse, 0x10, RZ ;  /* 0x00000010183d7819 */ /* 0x041fe400000006ff */
[----:B------:R-:W-:Y:S02]  /*1490*/  SHF.L.U32 R63, R25, 0x10, RZ ;  /* 0x00000010193f7819 */ /* 0x000fe400000006ff */
[----:B------:R-:W-:Y:S01]  /*14a0*/  PRMT R96, R24, 0x7632, R96 ;  /* 0x0000763218607816 */ /* 0x000fe20000000060 */
[----:B------:R-:W-:Y:S01]  /*14b0*/  FMUL.FTZ R21, R90, R61 ;  /* 0x0000003d5a157220 */ /* 0x000fe20000410000 */
[C---:B------:R-:W-:Y:S01]  /*14c0*/  PRMT R104, R27.reuse, 0x7632, R104 ;  /* 0x000076321b687816 */ /* 0x040fe20000000068 */
        /* <DEDUP_REMOVED lines=16> */
[----:B------:R-:W-:Y:S01]  /*15d0*/  SHF.L.U32 R104, R104, 0x10, RZ ;  /* 0x0000001068687819 */ /* 0x000fe200000006ff */
[----:B------:R-:W-:Y:S01]  /*15e0*/  FADD.FTZ R26, -R98, 1 ;  /* 0x3f800000621a7421 */ /* 0x000fe20000010100 */
[----:B------:R-:W-:Y:S01]  /*15f0*/  FMUL.FTZ R58, R85, R82 ;  /* 0x00000052553a7220 */ /* 0x000fe20000410000 */
[----:B------:R-:W-:Y:S01]  /*1600*/  FMUL.FTZ R25, R101, R96 ;  /* 0x0000006065197220 */ /* 0x000fe20000410000 */
[----:B------:R-:W-:Y:S01]  /*1610*/  FMUL.FTZ R57, R94, R57 ;  /* 0x000000395e397220 */ /* 0x000fe20000410000 */
[----:B------:R-:W-:Y:S01]  /*1620*/  SHF.L.U32 R102, R102, 0x10, RZ ;  /* 0x0000001066667819 */ /* 0x000fe200000006ff */
        /* <DEDUP_REMOVED lines=10> */
[----:B------:R-:W-:Y:S01]  /*16d0*/  FMUL.FTZ R110, R113, R110 ;  /* 0x0000006e716e7220 */ /* 0x000fe20000410000 */
        /* <DEDUP_REMOVED lines=16> */
[----:B0-----:R-:W-:-:S02]  /*17e0*/  PRMT R116, R21, 0x7632, R116 ;  /* 0x0000763215747816 */ /* 0x001fc40000000074 */
[----:B------:R-:W-:Y:S01]  /*17f0*/  SHF.L.U32 R117, R21, 0x10, RZ ;  /* 0x0000001015757819 */ /* 0x000fe200000006ff */
[----:B------:R-:W-:Y:S01]  /*1800*/  FADD.FTZ R21, -R93, 1 ;  /* 0x3f8000005d157421 */ /* 0x000fe20000010100 */
[----:B------:R-:W-:Y:S02]  /*1810*/  SHF.L.U32 R108, R20, 0x10, RZ ;  /* 0x00000010146c7819 */ /* 0x000fe400000006ff */
[----:B------:R-:W-:Y:S02]  /*1820*/  SHF.L.U32 R110, R22, 0x10, RZ ;  /* 0x00000010166e7819 */ /* 0x000fe400000006ff */
[C---:B------:R-:W-:Y:S02]  /*1830*/  PRMT R123, R23.reuse, 0x7632, R123 ;  /* 0x00007632177b7816 */ /* 0x040fe4000000007b */
[----:B------:R-:W-:Y:S01]  /*1840*/  SHF.L.U32 R119, R23, 0x10, RZ ;  /* 0x0000001017777819 */ /* 0x000fe200000006ff */
[----:B------:R-:W-:Y:S01]  /*1850*/  FFMA.FTZ R23, R66, R21, 1 ;  /* 0x3f80000042177423 */ /* 0x000fe20000010015 */
[----:B------:R-:W-:Y:S01]  /*1860*/  PRMT R31, R20, 0x7632, R31 ;  /* 0x00007632141f7816 */ /* 0x000fe2000000001f */
[----:B------:R-:W-:Y:S01]  /*1870*/  FADD.FTZ R20, -R86, 1 ;  /* 0x3f80000056147421 */ /* 0x000fe20000010100 */
[----:B------:R-:W-:Y:S01]  /*1880*/  PRMT R120, R22, 0x7632, R120 ;  /* 0x0000763216787816 */ /* 0x000fe20000000078 */
        /* <DEDUP_REMOVED lines=11> */
[----:B------:R-:W-:Y:S01]  /*1940*/  FADD.FTZ R21, -R115, 1 ;  /* 0x3f80000073157421 */ /* 0x000fe20000010100 */
[----:B--2---:R-:W-:Y:S01]  /*1950*/  FADD.FTZ R22, -R146, 1 ;  /* 0x3f80000092167421 */ /* 0x004fe20000010100 */
        /* <DEDUP_REMOVED lines=8> */
[C---:B------:R-:W-:Y:S01]  /*19e0*/  FADD.FTZ R20, -R106.reuse, 1 ;  /* 0x3f8000006a147421 */ /* 0x040fe20000010100 */
        /* <DEDUP_REMOVED lines=26> */
[----:B------:R-:W-:-:S03]  /*1b90*/  F2FP.BF16.F32.PACK_AB R26, R28, R121 ;  /* 0x000000791c1a723e */ /* 0x000fc600000010ff */
[----:B------:R-:W0:Y:S01]  /*1ba0*/  LDC.64 R58, c[0x0][0x510] ;  /* 0x00014400ff3a7b82 */ /* 0x000e220000000a00 */
[----:B------:R-:W-:Y:S01]  /*1bb0*/  F2FP.BF16.F32.PACK_AB R27, R125, R124 ;  /* 0x0000007c7d1b723e */ /* 0x000fe200000010ff */
[----:B------:R-:W-:Y:S01]  /*1bc0*/  FMUL.FTZ R78, R78, R115 ;  /* 0x000000734e4e7220 */ /* 0x000fe20000410000 */
[----:B------:R-:W-:Y:S01]  /*1bd0*/  PRMT R112, R16, 0x7632, R112 ;  /* 0x0000763210707816 */ /* 0x000fe20000000070 */
[----:B------:R-:W-:Y:S01]  /*1be0*/  FMUL.FTZ R80, R80, R145 ;  /* 0x0000009150507220 */ /* 0x000fe20000410000 */
[----:B------:R-:W-:Y:S01]  /*1bf0*/  SHF.L.U32 R28, R16, 0x10, RZ ;  /* 0x00000010101c7819 */ /* 0x000fe200000006ff */
[----:B------:R-:W-:Y:S01]  /*1c00*/  FMUL.FTZ R146, R81, R146 ;  /* 0x0000009251927220 */ /* 0x000fe20000410000 */
[C---:B------:R-:W-:Y:S01]  /*1c10*/  PRMT R114, R17.reuse, 0x7632, R114 ;  /* 0x0000763211727816 */ /* 0x040fe20000000072 */
[----:B------:R-:W1:Y:S01]  /*1c20*/  LDC.64 R56, c[0x0][0x558] ;  /* 0x00015600ff387b82 */ /* 0x000e620000000a00 */
        /* <DEDUP_REMOVED lines=9> */
[----:B------:R-:W-:Y:S01]  /*1cc0*/  STS.128 [R3], R20 ;  /* 0x0000001403007388 */ /* 0x000fe20000000c00 */
[----:B------:R-:W-:Y:S01]  /*1cd0*/  PRMT R125, R11, 0x7632, R125 ;  /* 0x000076320b7d7816 */ /* 0x000fe2000000007d */
[----:B------:R-:W-:Y:S01]  /*1ce0*/  FMUL.FTZ R70, R137, R78 ;  /* 0x0000004e89467220 */ /* 0x000fe20000410000 */
[----:B------:R-:W-:Y:S01]  /*1cf0*/  PRMT R123, R12, 0x7632, R123 ;  /* 0x000076320c7b7816 */ /* 0x000fe2000000007b */
[----:B------:R2:W-:Y:S01]  /*1d00*/  STS.128 [R3+0x10], R24 ;  /* 0x0000101803007388 */ /* 0x0005e20000000c00 */
[----:B------:R-:W-:-:S03]  /*1d10*/  NOP ;  /* 0x0000000000007918 */ /* 0x000fc60000000000 */
[----:B------:R-:W3:Y:S01]  /*1d20*/  LDS.128 R16, [R6] ;  /* 0x0000000006107984 */ /* 0x000ee20000000c00 */
[----:B------:R-:W-:Y:S01]  /*1d30*/  PRMT R122, R13, 0x7632, R122 ;  /* 0x000076320d7a7816 */ /* 0x000fe2000000007a */
[----:B0-----:R-:W-:Y:S01]  /*1d40*/  IMAD.WIDE.U32 R12, R54, R58, UR6 ;  /* 0x00000006360c7e25 */ /* 0x001fe2000f8e003a */
[----:B------:R-:W-:Y:S01]  /*1d50*/  PRMT R121, R14, 0x7632, R121 ;  /* 0x000076320e797816 */ /* 0x000fe20000000079 */
[----:B------:R-:W0:Y:S01]  /*1d60*/  LDS.128 R8, [R6+0x200] ;  /* 0x0002000006087984 */ /* 0x000e220000000c00 */
[----:B------:R-:W-:Y:S01]  /*1d70*/  PRMT R120, R15, 0x7632, R120 ;  /* 0x000076320f787816 */ /* 0x000fe20000000078 */
[----:B------:R-:W-:Y:S01]  /*1d80*/  IMAD R59, R54, R59, R13 ;  /* 0x0000003b363b7224 */ /* 0x000fe200078e020d */
[----:B-1----:R-:W-:Y:S01]  /*1d90*/  LEA R56, P0, R12, R56, 0x1 ;  /* 0x000000380c387211 */ /* 0x002fe200078008ff */
[----:B------:R-:W-:Y:S01]  /*1da0*/  FMUL.FTZ R58, R92, R99 ;  /* 0x000000635c3a7220 */ /* 0x000fe20000410000 */
[----:B--2---:R-:W-:Y:S01]  /*1db0*/  FMUL.FTZ R24, R60, R83 ;  /* 0x000000533c187220 */ /* 0x004fe20000410000 */
        /* <DEDUP_REMOVED lines=12> */
[----:B---3--:R1:W-:Y:S04]  /*1e80*/  STG.E.128 desc[UR16][R12.64], R16 ;  /* 0x000000100c007986 */ /* 0x0083e8000c101d10 */
        /* <DEDUP_REMOVED lines=45> */
.L_x_7525:
        /* <DEDUP_REMOVED lines=30> */
[----:B------:R-:W-:-:S02]  /*2340*/  SHF.L.U32 R102, R120, 0x10, RZ ;  /* 0x0000001078667819 */ /* 0x000fc400000006ff */
[----:B------:R-:W-:Y:S02]  /*2350*/  CS2R R18, SRZ ;  /* 0x0000000000127805 */ /* 0x000fe4000001ff00 */
[----:B------:R-:W-:Y:S01]  /*2360*/  CS2R R20, SRZ ;  /* 0x0000000000147805 */ /* 0x000fe2000001ff00 */
[----:B------:R-:W-:Y:S01]  /*2370*/  FFMA.FTZ R9, R27, R28, R2 ;  /* 0x0000001c1b097223 */ /* 0x000fe20000010002 */
[----:B------:R-:W-:Y:S02]  /*2380*/  CS2R R22, SRZ ;  /* 0x0000000000167805 */ /* 0x000fe4000001ff00 */
[----:B------:R-:W-:Y:S01]  /*2390*/  MOV R59, RZ ;  /* 0x000000ff003b7202 */ /* 0x000fe20000000f00 */
[----:B-----5:R-:W-:Y:S01]  /*23a0*/  FADD.FTZ R87, R140, R53 ;  /* 0x000000358c577221 */ /* 0x020fe20000010000 */
[----:B------:R-:W-:Y:S01]  /*23b0*/  FFMA.FTZ R9, R68, R79, R9 ;  /* 0x0000004f44097223 */ /* 0x000fe20000010009 */
[----:B------:R-:W-:Y:S01]  /*23c0*/  MOV R78, RZ ;  /* 0x000000ff004e7202 */ /* 0x000fe20000000f00 */
[----:B------:R-:W-:Y:S01]  /*23d0*/  FADD.FTZ R86, R138, R53 ;  /* 0x000000358a567221 */ /* 0x000fe20000010000 */
[----:B------:R-:W-:Y:S01]  /*23e0*/  MOV R80, RZ ;  /* 0x000000ff00507202 */ /* 0x000fe20000000f00 */
[----:B------:R-:W-:Y:S01]  /*23f0*/  FFMA.FTZ R9, R56, R29, R9 ;  /* 0x0000001d38097223 */ /* 0x000fe20000010009 */
[----:B------:R-:W-:Y:S01]  /*2400*/  MOV R82, RZ ;  /* 0x000000ff00527202 */ /* 0x000fe20000000f00 */
[----:B------:R-:W-:Y:S01]  /*2410*/  FADD.FTZ R89, R136, R53 ;  /* 0x0000003588597221 */ /* 0x000fe20000010000 */
[----:B------:R-:W-:Y:S01]  /*2420*/  MOV R84, RZ ;  /* 0x000000ff00547202 */ /* 0x000fe20000000f00 */
[----:B------:R-:W-:Y:S01]  /*2430*/  FFMA.FTZ R2, R70, R81, R9 ;  /* 0x0000005146027223 */ /* 0x000fe20000010009 */
[----:B------:R-:W-:Y:S01]  /*2440*/  MOV R69, UR20 ;  /* 0x0000001400457c02 */ /* 0x000fe20008000f00 */
[--C-:B------:R-:W-:Y:S01]  /*2450*/  FADD.FTZ R134, R134, R53.reuse ;  /* 0x0000003586867221 */ /* 0x100fe20000010000 */
[--C-:B------:R-:W-:Y:S01]  /*2460*/  FADD.FTZ R91, R130, R53.reuse ;  /* 0x00000035825b7221 */ /* 0x100fe20000010000 */
        /* <DEDUP_REMOVED lines=61> */
[----:B------:R-:W-:-:S02]  /*2840*/  MOV R18, RZ ;  /* 0x000000ff00127202 */ /* 0x000fc40000000f00 */
[----:B------:R-:W-:Y:S01]  /*2850*/  MOV R137, R45 ;  /* 0x0000002d00897202 */ /* 0x000fe20000000f00 */
[----:B------:R-:W4:Y:S01]  /*2860*/  LDC R179, c[0x0][0x394] ;  /* 0x0000e500ffb37b82 */ /* 0x000f220000000800 */
[----:B-1----:R-:W-:Y:S01]  /*2870*/  SHF.L.U64.HI R142, R8, 0x2, R9 ;  /* 0x00000002088e7819 */ /* 0x002fe20000010209 */
[----:B------:R-:W-:Y:S01]  /*2880*/  ULOP3.LUT UR9, UR9, 0x400, URZ, 0xc0, !UPT ;  /* 0x0000040009097892 */ /* 0x000fe2000f8ec0ff */
[----:B------:R-:W-:Y:S02]  /*2890*/  MOV R138, R44 ;  /* 0x0000002c008a7202 */ /* 0x000fe40000000f00 */
[----:B------:R-:W-:Y:S02]  /*28a0*/  MOV R139, R52 ;  /* 0x00000034008b7202 */ /* 0x000fe40000000f00 */
[----:B------:R-:W-:Y:S02]  /*28b0*/  MOV R140, R51 ;  /* 0x00000033008c7202 */ /* 0x000fe40000000f00 */
[----:B------:R-:W-:-:S02]  /*28c0*/  MOV R16, R50 ;  /* 0x0000003200107202 */ /* 0x000fc40000000f00 */
[----:B------:R-:W-:Y:S02]  /*28d0*/  MOV R17, R48 ;  /* 0x0000003000117202 */ /* 0x000fe40000000f00 */
[----:B------:R-:W-:Y:S02]  /*28e0*/  ISETP.EQ.AND P0, PT, R46, RZ, !P0 ;  /* 0x000000ff2e00720c */ /* 0x000fe40004702270 */
[----:B--2---:R-:W-:Y:S02]  /*28f0*/  SHF.L.U64.HI R11, R10, 0x2, R11 ;  /* 0x000000020a0b7819 */ /* 0x004fe4000001020b */
[----:B---3--:R-:W-:Y:S02]  /*2900*/  SHF.L.U64.HI R13, R12, 0x2, R13 ;  /* 0x000000020c0d7819 */ /* 0x008fe4000001020d */
[----:B------:R-:W-:Y:S02]  /*2910*/  MOV R144, UR6 ;  /* 0x0000000600907c02 */ /* 0x000fe40008000f00 */
[----:B0-----:R-:W-:-:S07]  /*2920*/  MOV R9, UR7 ;  /* 0x0000000700097c02 */ /* 0x001fce0008000f00 */
.L_x_7532:
[----:B------:R-:W-:Y:S01]  /*2930*/  MOV R14, R137 ;  /* 0x00000089000e7202 */ /* 0x000fe20000000f00 */
[----:B------:R-:W2:Y:S01]  /*2940*/  LDG.E R153, desc[UR16][R16.64] ;  /* 0x0000001010997981 */ /* 0x000ea2000c1e1900 */
[----:B------:R-:W-:-:S05]  /*2950*/  MOV R15, R138 ;  /* 0x0000008a000f7202 */ /* 0x000fca0000000f00 */
[----:B0-----:R0:W3:Y:S02]  /*2960*/  LDG.E R141, desc[UR16][R14.64] ;  /* 0x000000100e8d7981 */ /* 0x0010e4000c1e1900 */
[----:B0-----:R-:W-:Y:S02]  /*2970*/  MOV R14, R139 ;  /* 0x0000008b000e7202 */ /* 0x001fe40000000f00 */
[----:B------:R-:W-:-:S05]  /*2980*/  MOV R15, R140 ;  /* 0x0000008c000f7202 */ /* 0x000fca0000000f00 */
[----:B------:R0:W2:Y:S01]  /*2990*/  LDG.E R152, desc[UR16][R14.64] ;  /* 0x000000100e987981 */ /* 0x0000a2000c1e1900 */
        /* <DEDUP_REMOVED lines=19> */
[----:B------:R-:W-:Y:S01]  /*2ad0*/  FMUL.FTZ R156, R96, R157 ;  /* 0x0000009d609c7220 */ /* 0x000fe20000410000 */
[----:B--2---:R-:W-:Y:S01]  /*2ae0*/  FMUL.FTZ R15, R152, R153 ;  /* 0x00000099980f7220 */ /* 0x004fe20000410000 */
        /* <DEDUP_REMOVED lines=37> */
[----:B------:R-:W-:Y:S01]  /*2d40*/  FMUL.FTZ R176, R74, R15 ;  /* 0x0000000f4ab07220 */ /* 0x000fe20000410000 */
[----:B------:R-:W-:Y:S06]  /*2d50*/  BAR.SYNC.DEFER_BLOCKING 0x0 ;  /* 0x0000000000007b1d */ /* 0x000fec0000010000 */
[----:B-123--:R-:W-:Y:S05]  /*2d60*/  @P1 BRA `(.L_x_7528) ;  /* 0x0000000000141947 */ /* 0x00efea0003800000 */
[----:B------:R-:W-:Y:S01]  /*2d70*/  UISETP.NE.AND UP0, UPT, UR8, UR12, UPT ;  /* 0x0000000c0800728c */ /* 0x000fe2000bf05270 */
[----:B------:R-:W-:-:S08]  /*2d80*/  HFMA2 R173, -RZ, RZ, 1.875, 0 ;  /* 0x3f800000ffad7431 */ /* 0x000fd000000001ff */
[----:B------:R-:W-:Y:S05]  /*2d90*/  BRA.U !UP0, `(.L_x_7529) ;  /* 0x00000001080c7547 */ /* 0x000fea000b800000 */
[----:B------:R2:W3:Y:S01]  /*2da0*/  LDS R173, [R69+UR9+0x668] ;  /* 0x0006680945ad7984 */ /* 0x0004e20008000800 */
[----:B------:R-:W-:Y:S05]  /*2db0*/  BRA `(.L_x_7529) ;  /* 0x0000000000047947 */ /* 0x000fea0003800000 */
.L_x_7528:
[----:B------:R0:W1:Y:S02]  /*2dc0*/  LDS R173, [R127+0xe6c] ;  /* 0x000e6c007fad7984 */ /* 0x0000640000000800 */
.L_x_7529:
[----:B------:R-:W-:Y:S05]  /*2dd0*/  BSYNC.RECONVERGENT B0 ;  /* 0x0000000000007941 */ /* 0x000fea0003800200 */
.L_x_7527:
        /* <DEDUP_REMOVED lines=32> */
[C---:B------:R-:W-:Y:S01]  /*2fe0*/  FFMA.FTZ R178, R151.reuse, R178, R168 ;  /* 0x000000b297b27223 */ /* 0x040fe200000100a8 */
[----:B------:R-:W-:-:S02]  /*2ff0*/  FFMA.FTZ R14, R151, R14, R122 ;  /* 0x0000000e970e7223 */ /* 0x000fc4000001007a */
[C---:B------:R-:W-:Y:S01]  /*3000*/  FMUL.FTZ R15, R154.reuse, R15 ;  /* 0x0000000f9a0f7220 */ /* 0x040fe20000410000 */
[----:B------:R-:W-:Y:S01]  /*3010*/  FFMA.FTZ R178, R154, R178, R161 ;  /* 0x000000b29ab27223 */ /* 0x000fe200000100a1 */
[----:B------:R-:W-:Y:S02]  /*3020*/  FFMA.FTZ R14, R158, R14, R123 ;  /* 0x0000000e9e0e7223 */ /* 0x000fe4000001007b */
[C---:B------:R-:W-:Y:S01]  /*3030*/  FMUL.FTZ R177, R160.reuse, R15 ;  /* 0x0000000fa0b17220 */ /* 0x040fe20000410000 */
[----:B------:R-:W-:Y:S01]  /*3040*/  FFMA.FTZ R178, R160, R178, R159 ;  /* 0x000000b2a0b27223 */ /* 0x000fe2000001009f */
[----:B------:R-:W-:Y:S01]  /*3050*/  FMUL.FTZ R15, R162, R143 ;  /* 0x0000008fa20f7220 */ /* 0x000fe20000410000 */
[----:B------:R-:W-:Y:S01]  /*3060*/  FFMA.FTZ R14, R156, R14, R125 ;  /* 0x0000000e9c0e7223 */ /* 0x000fe2000001007d */
[C---:B------:R-:W-:Y:S01]  /*3070*/  FMUL.FTZ R177, R150.reuse, R177 ;  /* 0x000000b196b17220 */ /* 0x040fe20000410000 */
[----:B------:R-:W-:Y:S01]  /*3080*/  FFMA.FTZ R178, R150, R178, R157 ;  /* 0x000000b296b27223 */ /* 0x000fe2000001009d */
[----:B------:R-:W-:Y:S01]  /*3090*/  FMUL.FTZ R15, R2, R15 ;  /* 0x0000000f020f7220 */ /* 0x000fe20000410000 */
[----:B------:R-:W-:Y:S01]  /*30a0*/  FFMA.FTZ R14, R149, R14, R126 ;  /* 0x0000000e950e7223 */ /* 0x000fe2000001007e */
[C---:B------:R-:W-:Y:S01]  /*30b0*/  FMUL.FTZ R177, R146.reuse, R177 ;  /* 0x000000b192b17220 */ /* 0x040fe20000410000 */
[C---:B------:R-:W-:Y:S01]  /*30c0*/  FFMA.FTZ R178, R146.reuse, R178, R155 ;  /* 0x000000b292b27223 */ /* 0x040fe2000001009b */
[----:B------:R-:W-:-:S02]  /*30d0*/  FMUL.FTZ R15, R146, R15 ;  /* 0x0000000f920f7220 */ /* 0x000fc40000410000 */
[C---:B------:R-:W-:Y:S01]  /*30e0*/  FMUL.FTZ R180, R2.reuse, R177 ;  /* 0x000000b102b47220 */ /* 0x040fe20000410000 */
[----:B------:R-:W-:Y:S01]  /*30f0*/  FFMA.FTZ R178, R2, R178, R153 ;  /* 0x000000b202b27223 */ /* 0x000fe20000010099 */
[----:B------:R-:W-:Y:S02]  /*3100*/  FMUL.FTZ R15, R150, R15 ;  /* 0x0000000f960f7220 */ /* 0x000fe40000410000 */
[C---:B------:R-:W-:Y:S01]  /*3110*/  FMUL.FTZ R177, R143.reuse, R180 ;  /* 0x000000b48fb17220 */ /* 0x040fe20000410000 */
[----:B------:R-:W-:Y:S01]  /*3120*/  FFMA.FTZ R181, R143, R178, R166 ;  /* 0x000000b28fb57223 */ /* 0x000fe200000100a6 */
[----:B------:R-:W-:Y:S01]  /*3130*/  FMUL.FTZ R15, R160, R15 ;  /* 0x0000000fa00f7220 */ /* 0x000fe20000410000 */
[----:B------:R-:W-:Y:S02]  /*3140*/  FFMA.FTZ R178, R147, R14, R130 ;  /* 0x0000000e93b27223 */ /* 0x000fe40000010082 */
[----:B------:R-:W1:Y:S01]  /*3150*/  SHFL.DOWN PT, R184, R177, 0x1, 0x1f ;  /* 0x08201f00b1b87f89 */ /* 0x000e6200000e0000 */
[----:B------:R-:W-:Y:S01]  /*3160*/  FMUL.FTZ R14, R154, R15 ;  /* 0x0000000f9a0e7220 */ /* 0x000fe20000410000 */
[----:B------:R-:W-:-:S02]  /*3170*/  FFMA.FTZ R178, R148, R178, R131 ;  /* 0x000000b294b27223 */ /* 0x000fc40000010083 */
[----:B------:R1:W3:Y:S01]  /*3180*/  SHFL.DOWN PT, R183, R181, 0x1, 0x1f ;  /* 0x08201f00b5b77f89 */ /* 0x0002e200000e0000 */
[----:B------:R-:W-:Y:S01]  /*3190*/  FMUL.FTZ R15, R151, R14 ;  /* 0x0000000e970f7220 */ /* 0x000fe20000410000 */
[----:B------:R-:W-:-:S03]  /*31a0*/  FFMA.FTZ R178, R145, R178, R132 ;  /* 0x000000b291b27223 */ /* 0x000fc60000010084 */
[----:B------:R-:W-:Y:S01]  /*31b0*/  FMUL.FTZ R15, R158, R15 ;  /* 0x0000000f9e0f7220 */ /* 0x000fe20000410000 */
[----:B------:R-:W-:-:S03]  /*31c0*/  FFMA.FTZ R178, R152, R178, R133 ;  /* 0x000000b298b27223 */ /* 0x000fc60000010085 */
[----:B------:R-:W-:Y:S01]  /*31d0*/  FMUL.FTZ R14, R156, R15 ;  /* 0x0000000f9c0e7220 */ /* 0x000fe20000410000 */
[----:B------:R-:W-:Y:S01]  /*31e0*/  FFMA.FTZ R180, R164, R178, R135 ;  /* 0x000000b2a4b47223 */ /* 0x000fe20000010087 */
[----:B------:R-:W-:Y:S02]  /*31f0*/  MOV R178, R181 ;  /* 0x000000b500b27202 */ /* 0x000fe40000000f00 */
[----:B------:R-:W-:Y:S02]  /*3200*/  FMUL.FTZ R14, R149, R14 ;  /* 0x0000000e950e7220 */ /* 0x000fe40000410000 */
[----:B------:R-:W5:Y:S02]  /*3210*/  SHFL.UP PT, R182, R180, 0x1, RZ ;  /* 0x04200000b4b67989 */ /* 0x000f6400000e00ff */
        /* <DEDUP_REMOVED lines=9> */
[----:B------:R-:W3:Y:S02]  /*32b0*/  SHFL.DOWN PT, R184, R177, 0x2, 0x1f ;  /* 0x08401f00b1b87f89 */ /* 0x000ee400000e0000 */
[----:B------:R-:W-:-:S05]  /*32c0*/  FMUL.FTZ R181, R164, R15 ;  /* 0x0000000fa4b57220 */ /* 0x000fca0000410000 */
[----:B------:R-:W4:Y:S01]  /*32d0*/  SHFL.UP PT, R14, R181, 0x1, RZ ;  /* 0x04200000b50e7989 */ /* 0x000f2200000e00ff */
[----:B-----5:R-:W-:-:S05]  /*32e0*/  FFMA.FTZ R15, R181, R182, R180 ;  /* 0x000000b6b50f7223 */ /* 0x020fca00000100b4 */
[----:B------:R-:W-:-:S05]  /*32f0*/  FSEL R180, R180, R15, !P1 ;  /* 0x0000000fb4b47208 */ /* 0x000fca0004800000 */
[----:B------:R-:W5:Y:S01]  /*3300*/  SHFL.UP PT, R15, R180, 0x2, RZ ;  /* 0x04400000b40f7989 */ /* 0x000f6200000e00ff */
[C---:B-1----:R-:W-:Y:S01]  /*3310*/  @!P3 FFMA.FTZ R178, R177.reuse, R183, R178 ;  /* 0x000000b7b1b2b223 */ /* 0x042fe200000100b2 */
[----:B---3--:R-:W-:-:S04]  /*3320*/  @!P3 FMUL.FTZ R182, R177, R184 ;  /* 0x000000b8b1b6b220 */ /* 0x008fc80000410000 */
[----:B------:R-:W1:Y:S01]  /*3330*/  SHFL.DOWN PT, R183, R178, 0x4, 0x1f ;  /* 0x08801f00b2b77f89 */ /* 0x000e6200000e0000 */
[----:B------:R-:W-:Y:S01]  /*3340*/  @!P3 MOV R177, R182 ;  /* 0x000000b600b1b202 */ /* 0x000fe20000000f00 */
[----:B----4-:R-:W-:Y:S01]  /*3350*/  @P1 FMUL.FTZ R181, R181, R14 ;  /* 0x0000000eb5b51220 */ /* 0x010fe20000410000 */
[----:B------:R-:W-:Y:S02]  /*3360*/  ISETP.GT.U32.AND P3, PT, R129, 0x1b, PT ;  /* 0x0000001b8100780c */ /* 0x000fe40003f64070 */
[----:B------:R-:W-:Y:S01]  /*3370*/  ISETP.GE.AND P1, PT, R7, 0x2, PT ;  /* 0x000000020700780c */ /* 0x000fe20003f26270 */
[----:B------:R-:W3:Y:S04]  /*3380*/  SHFL.DOWN PT, R182, R177, 0x4, 0x1f ;  /* 0x08801f00b1b67f89 */ /* 0x000ee800000e0000 */
[----:B------:R-:W4:Y:S01]  /*3390*/  SHFL.UP PT, R14, R181, 0x2, RZ ;  /* 0x04400000b50e7989 */ /* 0x000f2200000e00ff */
[----:B-----5:R-:W-:-:S05]  /*33a0*/  FFMA.FTZ R15, R181, R15, R180 ;  /* 0x0000000fb50f7223 */ /* 0x020fca00000100b4 */
[----:B------:R-:W-:Y:S01]  /*33b0*/  FSEL R180, R180, R15, !P1 ;  /* 0x0000000fb4b47208 */ /* 0x000fe20004800000 */
[----:B-1----:R-:W-:-:S04]  /*33c0*/  @!P3 FFMA.FTZ R178, R177, R183, R178 ;  /* 0x000000b7b1b2b223 */ /* 0x002fc800000100b2 */
[----:B------:R-:W1:Y:S04]  /*33d0*/  SHFL.UP PT, R15, R180, 0x4, RZ ;  /* 0x04800000b40f7989 */ /* 0x000e6800000e00ff */
[----:B------:R-:W5:Y:S01]  /*33e0*/  SHFL.DOWN PT, R185, R178, 0x8, 0x1f ;  /* 0x09001f00b2b97f89 */ /* 0x000f6200000e0000 */
[----:B---3--:R-:W-:Y:S01]  /*33f0*/  @!P3 FMUL.FTZ R182, R177, R182 ;  /* 0x000000b6b1b6b220 */ /* 0x008fe20000410000 */
[----:B----4-:R-:W-:-:S04]  /*3400*/  @P1 FMUL.FTZ R181, R181, R14 ;  /* 0x0000000eb5b51220 */ /* 0x010fc80000410000 */
[----:B------:R-:W-:Y:S01]  /*3410*/  @!P3 MOV R177, R182 ;  /* 0x000000b600b1b202 */ /* 0x000fe20000000f00 */
[----:B------:R-:W-:Y:S01]  /*3420*/  HFMA2 R14, -RZ, RZ, 1.875, 0 ;  /* 0x3f800000ff0e7431 */ /* 0x000fe200000001ff */
[----:B------:R-:W-:Y:S01]  /*3430*/  ISETP.GE.AND P1, PT, R7, 0x4, PT ;  /* 0x000000040700780c */ /* 0x000fe20003f26270 */
[----:B------:R-:W3:Y:S01]  /*3440*/  SHFL.UP PT, R182, R181, 0x4, RZ ;  /* 0x04800000b5b67989 */ /* 0x000ee200000e00ff */
[----:B------:R-:W-:-:S03]  /*3450*/  ISETP.GT.U32.AND P3, PT, R129, 0x17, PT ;  /* 0x000000178100780c */ /* 0x000fc60003f64070 */
[----:B------:R-:W4:Y:S01]  /*3460*/  SHFL.DOWN PT, R184, R177, 0x8, 0x1f ;  /* 0x09001f00b1b87f89 */ /* 0x000f2200000e0000 */
[----:B-1----:R-:W-:-:S05]  /*3470*/  FFMA.FTZ R15, R181, R15, R180 ;  /* 0x0000000fb50f7223 */ /* 0x002fca00000100b4 */
[----:B------:R-:W-:-:S04]  /*3480*/  FSEL R180, R180, R15, !P1 ;  /* 0x0000000fb4b47208 */ /* 0x000fc80004800000 */
[----:B-----5:R-:W-:Y:S01]  /*3490*/  @!P3 FFMA.FTZ R178, R177, R185, R178 ;  /* 0x000000b9b1b2b223 */ /* 0x020fe200000100b2 */
[----:B------:R-:W-:Y:S01]  /*34a0*/  MOV R15, RZ ;  /* 0x000000ff000f7202 */ /* 0x000fe20000000f00 */
[----:B------:R-:W1:Y:S05]  /*34b0*/  SHFL.UP PT, R183, R180, 0x8, RZ ;  /* 0x05000000b4b77989 */ /* 0x000e6a00000e00ff */
[----:B------:R-:W-:Y:S01]  /*34c0*/  @P0 LDS.64 R14, [R136] ;  /* 0x00000000880e0984 */ /* 0x000fe20000000a00 */
[----:B---3--:R-:W-:Y:S01]  /*34d0*/  @P1 FMUL.FTZ R181, R181, R182 ;  /* 0x000000b6b5b51220 */ /* 0x008fe20000410000 */
[----:B------:R-:W-:Y:S02]  /*34e0*/  ISETP.GE.AND P1, PT, R7, 0x8, PT ;  /* 0x000000080700780c */ /* 0x000fe40003f26270 */
[----:B------:R-:W3:Y:S01]  /*34f0*/  SHFL.DOWN PT, R185, R178, 0x10, 0x1f ;  /* 0x0a001f00b2b97f89 */ /* 0x000ee200000e0000 */
[----:B----4-:R-:W-:-:S03]  /*3500*/  @!P3 FMUL.FTZ R184, R177, R184 ;  /* 0x000000b8b1b8b220 */ /* 0x010fc60000410000 */
[----:B------:R-:W4:Y:S02]  /*3510*/  SHFL.UP PT, R182, R181, 0x8, RZ ;  /* 0x05000000b5b67989 */ /* 0x000f2400000e00ff */
[----:B------:R-:W-:Y:S02]  /*3520*/  @!P3 MOV R177, R184 ;  /* 0x000000b800b1b202 */ /* 0x000fe40000000f00 */
[----:B------:R-:W-:-:S03]  /*3530*/  ISETP.GT.U32.AND P3, PT, R129, 0xf, PT ;  /* 0x0000000f8100780c */ /* 0x000fc60003f64070 */
[----:B------:R-:W5:Y:S01]  /*3540*/  SHFL.DOWN PT, R184, R177, 0x10, 0x1f ;  /* 0x0a001f00b1b87f89 */ /* 0x000f6200000e0000 */
[----:B-1----:R-:W-:-:S05]  /*3550*/  FFMA.FTZ R183, R181, R183, R180 ;  /* 0x000000b7b5b77223 */ /* 0x002fca00000100b4 */
[----:B------:R-:W-:-:S04]  /*3560*/  FSEL R180, R180, R183, !P1 ;  /* 0x000000b7b4b47208 */ /* 0x000fc80004800000 */
[----:B---3--:R-:W-:Y:S01]  /*3570*/  @!P3 FFMA.FTZ R178, R177, R185, R178 ;  /* 0x000000b9b1b2b223 */ /* 0x008fe200000100b2 */
[----:B------:R-:W1:Y:S01]  /*3580*/  SHFL.UP PT, R183, R180, 0x10, RZ ;  /* 0x06000000b4b77989 */ /* 0x000e6200000e00ff */
[----:B----4-:R-:W-:Y:S01]  /*3590*/  @P1 FMUL.FTZ R181, R181, R182 ;  /* 0x000000b6b5b51220 */ /* 0x010fe20000410000 */
[----:B------:R-:W-:Y:S02]  /*35a0*/  ISETP.GE.AND P1, PT, R7, 0x10, PT ;  /* 0x000000100700780c */ /* 0x000fe40003f26270 */
[----:B------:R-:W-:Y:S04]  /*35b0*/  SHFL.DOWN PT, R187, R178, 0x1, 0x1f ;  /* 0x08201f00b2bb7f89 */ /* 0x000fe800000e0000 */
[----:B------:R-:W3:Y:S01]  /*35c0*/  SHFL.UP PT, R182, R181, 0x10, RZ ;  /* 0x06000000b5b67989 */ /* 0x000ee200000e00ff */
[----:B-----5:R-:W-:-:S03]  /*35d0*/  @!P3 FMUL.FTZ R184, R177, R184 ;  /* 0x000000b8b1b8b220 */ /* 0x020fc60000410000 */
[----:B------:R-:W-:Y:S02]  /*35e0*/  SHFL.IDX PT, R189, R15, RZ, 0x1f ;  /* 0x00001fff0fbd7589 */ /* 0x000fe400000e0000 */
[----:B------:R-:W-:Y:S02]  /*35f0*/  @!P3 MOV R177, R184 ;  /* 0x000000b800b1b202 */ /* 0x000fe40000000f00 */
[----:B------:R-:W-:Y:S01]  /*3600*/  SHFL.IDX PT, R178, R178, RZ, 0x1f ;  /* 0x00001fffb2b27589 */ /* 0x000fe200000e0000 */
[----:B------:R-:W-:-:S03]  /*3610*/  ISETP.NE.AND P3, PT, R46, 0x1f, PT ;  /* 0x0000001f2e00780c */ /* 0x000fc60003f65270 */
[----:B------:R-:W4:Y:S01]  /*3620*/  SHFL.DOWN PT, R184, R177, 0x1, 0x1f ;  /* 0x08201f00b1b87f89 */ /* 0x000f2200000e0000 */
[----:B-1----:R-:W-:-:S03]  /*3630*/  FFMA.FTZ R183, R181, R183, R180 ;  /* 0x000000b7b5b77223 */ /* 0x002fc600000100b4 */
[----:B------:R-:W1:Y:S02]  /*3640*/  SHFL.IDX PT, R177, R177, RZ, 0x1f ;  /* 0x00001fffb1b17589 */ /* 0x000e6400000e0000 */
[----:B------:R-:W-:Y:S01]  /*3650*/  FSEL R183, R180, R183, !P1 ;  /* 0x000000b7b4b77208 */ /* 0x000fe20004800000 */
[----:B---3--:R-:W-:Y:S01]  /*3660*/  @P1 FMUL.FTZ R181, R181, R182 ;  /* 0x000000b6b5b51220 */ /* 0x008fe20000410000 */
[----:B------:R-:W-:-:S03]  /*3670*/  ISETP.GT.AND P1, PT, R7, 0x1d, PT ;  /* 0x0000001d0700780c */ /* 0x000fc60003f24270 */
[----:B------:R-:W-:Y:S04]  /*3680*/  SHFL.UP PT, R186, R183, 0x1, RZ ;  /* 0x04200000b7ba7989 */ /* 0x000fe800000e00ff */
[----:B------:R-:W-:Y:S01]  /*3690*/  SHFL.UP PT, R181, R181, 0x1, RZ ;  /* 0x04200000b5b57989 */ /* 0x000fe200000e00ff */
[----:B----4-:R-:W-:Y:S01]  /*36a0*/  @P3 FFMA.FTZ R189, R184, R189, R187 ;  /* 0x000000bdb8bd3223 */ /* 0x010fe200000100bb */
[----:B------:R-:W-:-:S03]  /*36b0*/  ISETP.GT.AND P3, PT, R7, 0x1b, PT ;  /* 0x0000001b0700780c */ /* 0x000fc60003f64270 */
[----:B------:R-:W-:Y:S01]  /*36c0*/  FFMA.FTZ R176, R189, R173, R176 ;  /* 0x000000adbdb07223 */ /* 0x000fe200000100b0 */
[C---:B-1----:R-:W-:Y:S01]  /*36d0*/  FFMA.FTZ R15, R177.reuse, R15, R178 ;  /* 0x0000000fb10f7223 */ /* 0x042fe200000100b2 */
[----:B------:R-:W-:Y:S02]  /*36e0*/  FMUL.FTZ R14, R177, R14 ;  /* 0x0000000eb10e7220 */ /* 0x000fe40000410000 */
[-C--:B------:R-:W-:Y:S01]  /*36f0*/  FFMA.FTZ R180, R164, R176.reuse, R171 ;  /* 0x000000b0a4b47223 */ /* 0x080fe200000100ab */
[----:B------:R-:W-:-:S03]  /*3700*/  FMUL.FTZ R210, R102, R176 ;  /* 0x000000b066d27220 */ /* 0x000fc60000410000 */
[----:B------:R-:W-:Y:S01]  /*3710*/  FFMA.FTZ R182, R152, R180, R169 ;  /* 0x000000b498b67223 */ /* 0x000fe200000100a9 */
[----:B------:R-:W-:-:S03]  /*3720*/  FADD.FTZ R116, R210, R116 ;  /* 0x00000074d2747221 */ /* 0x000fc60000010000 */
[----:B------:R-:W-:-:S04]  /*3730*/  FFMA.FTZ R174, R145, R182, R174 ;  /* 0x000000b691ae7223 */ /* 0x000fc800000100ae */
[----:B------:R-:W-:-:S04]  /*3740*/  FFMA.FTZ R184, R148, R174, R167 ;  /* 0x000000ae94b87223 */ /* 0x000fc800000100a7 */
[----:B------:R-:W-:-:S04]  /*3750*/  FFMA.FTZ R172, R147, R184, R172 ;  /* 0x000000b893ac7223 */ /* 0x000fc800000100ac */
[----:B------:R-:W-:Y:S01]  /*3760*/  FFMA.FTZ R170, R149, R172, R170 ;  /* 0x000000ac95aa7223 */ /* 0x000fe200000100aa */
[----:B--2---:R-:W1:Y:S02]  /*3770*/  SHFL.IDX PT, R185, R175, RZ, 0x1f ;  /* 0x00001fffafb97589 */ /* 0x004e6400000e0000 */
[----:B-1----:R-:W-:Y:S01]  /*3780*/  @P2 FFMA.FTZ R185, R181, R185, R186 ;  /* 0x000000b9b5b92223 */ /* 0x002fe200000100ba */
[----:B------:R-:W-:Y:S01]  /*3790*/  FFMA.FTZ R186, R156, R170, R165 ;  /* 0x000000aa9cba7223 */ /* 0x000fe200000100a5 */
[----:B------:R-:W-:Y:S01]  /*37a0*/  ISETP.GT.AND P2, PT, R7, 0x1e, PT ;  /* 0x0000001e0700780c */ /* 0x000fe20003f44270 */
[----:B------:R-:W-:Y:S01]  /*37b0*/  FMUL.FTZ R181, R124, R180 ;  /* 0x000000b47cb57220 */ /* 0x000fe20000410000 */
[----:B------:R-:W-:Y:S01]  /*37c0*/  FFMA.FTZ R185, R162, R185, R111 ;  /* 0x000000b9a2b97223 */ /* 0x000fe2000001006f */
[----:B------:R-:W-:Y:S02]  /*37d0*/  FFMA.FTZ R188, R158, R186, R163 ;  /* 0x000000ba9ebc7223 */ /* 0x000fe400000100a3 */
[----:B------:R-:W-:Y:S01]  /*37e0*/  FADD.FTZ R107, R181, R107 ;  /* 0x0000006bb56b7221 */ /* 0x000fe20000010000 */
[-C--:B------:R-:W-:Y:S01]  /*37f0*/  FFMA.FTZ R169, R143, R185.reuse, R120 ;  /* 0x000000b98fa97223 */ /* 0x080fe20000010078 */
[----:B------:R-:W-:Y:S01]  /*3800*/  FFMA.FTZ R167, R0, R185, RZ ;  /* 0x000000b900a77223 */ /* 0x000fe200000100ff */
[-C--:B------:R-:W-:Y:S01]  /*3810*/  FFMA.FTZ R168, R151, R188.reuse, R168 ;  /* 0x000000bc97a87223 */ /* 0x080fe200000100a8 */
[----:B------:R-:W-:Y:S01]  /*3820*/  FMUL.FTZ R178, R141, R188 ;  /* 0x000000bc8db27220 */ /* 0x000fe20000410000 */
[-C--:B------:R-:W-:Y:S01]  /*3830*/  FFMA.FTZ R192, R2, R169.reuse, R113 ;  /* 0x000000a902c07223 */ /* 0x080fe20000010071 */
[----:B------:R-:W-:Y:S01]  /*3840*/  FFMA.FTZ R167, R60, R169, R167 ;  /* 0x000000a93ca77223 */ /* 0x000fe200000100a7 */
[----:B------:R-:W-:-:S02]  /*3850*/  FFMA.FTZ R162, R154, R168, R161 ;  /* 0x000000a89aa27223 */ /* 0x000fc400000100a1 */
[-C--:B------:R-:W-:Y:S01]  /*3860*/  FFMA.FTZ R194, R146, R192.reuse, R115 ;  /* 0x000000c092c27223 */ /* 0x080fe20000010073 */
[----:B------:R-:W-:-:S03]  /*3870*/  FFMA.FTZ R167, R24, R192, R167 ;  /* 0x000000c018a77223 */ /* 0x000fc600000100a7 */
[-C--:B------:R-:W-:Y:S01]  /*3880*/  FFMA.FTZ R196, R150, R194.reuse, R117 ;  /* 0x000000c296c47223 */ /* 0x080fe20000010075 */
[----:B------:R-:W-:-:S03]  /*3890*/  FFMA.FTZ R190, R62, R194, R167 ;  /* 0x000000c23ebe7223 */ /* 0x000fc600000100a7 */
[CC--:B------:R-:W-:Y:S01]  /*38a0*/  FFMA.FTZ R198, R160.reuse, R196.reuse, R119 ;  /* 0x000000c4a0c67223 */ /* 0x0c0fe20000010077 */
        /* <DEDUP_REMOVED lines=29> */
[----:B------:R-:W-:Y:S01]  /*3a80*/  FADD.FTZ R158, -R117, R196 ;  /* 0x000000c4759e7221 */ /* 0x000fe20000010100 */
[-C--:B------:R-:W-:Y:S01]  /*3a90*/  FFMA.FTZ R175, R145, R206.reuse, R132 ;  /* 0x000000ce91af7223 */ /* 0x080fe20000010084 */
[----:B------:R-:W-:Y:S01]  /*3aa0*/  FFMA.FTZ R155, R57, R206, R156 ;  /* 0x000000ce399b7223 */ /* 0x000fe2000001009c */
[----:B------:R-:W-:Y:S01]  /*3ab0*/  FMUL.FTZ R156, R86, R154 ;  /* 0x0000009a569c7220 */ /* 0x000fe20000410000 */
[----:B------:R-:W-:Y:S01]  /*3ac0*/  FFMA.FTZ R145, R147, R151, R148 ;  /* 0x0000009793917223 */ /* 0x000fe20000010094 */
[-C--:B------:R-:W-:Y:S01]  /*3ad0*/  FFMA.FTZ R152, R152, R175.reuse, R133 ;  /* 0x000000af98987223 */ /* 0x080fe20000010085 */
[----:B------:R-:W-:Y:S01]  /*3ae0*/  FFMA.FTZ R155, R72, R175, R155 ;  /* 0x000000af489b7223 */ /* 0x000fe2000001009b */
[----:B------:R-:W-:Y:S01]  /*3af0*/  FADD.FTZ R159, -R119, R198 ;  /* 0x000000c6779f7221 */ /* 0x000fe20000010100 */
[----:B------:R-:W-:Y:S01]  /*3b00*/  FFMA.FTZ R148, R156, R149, R145 ;  /* 0x000000959c947223 */ /* 0x000fe20000010091 */
[----:B------:R-:W-:Y:S01]  /*3b10*/  FFMA.FTZ R212, R164, R152, R135 ;  /* 0x00000098a4d47223 */ /* 0x000fe20000010087 */
        /* <DEDUP_REMOVED lines=9> */
[----:B------:R-:W-:Y:S01]  /*3bb0*/  FMUL.FTZ R196, R91, R186 ;  /* 0x000000ba5bc47220 */ /* 0x000fe20000410000 */
[----:B------:R-:W-:Y:S01]  /*3bc0*/  FFMA.FTZ R145, R164, R159, R145 ;  /* 0x0000009fa4917223 */ /* 0x000fe20000010091 */
[----:B------:R-:W1:Y:S01]  /*3bd0*/  SHFL.DOWN PT, R155, R148, 0x1, 0x1f ;  /* 0x08201f00949b7f89 */ /* 0x000e6200000e0000 */
        /* <DEDUP_REMOVED lines=15> */
[----:B------:R-:W-:Y:S01]  /*3cd0*/  FADD.FTZ R103, R196, R103 ;  /* 0x00000067c4677221 */ /* 0x000fe20000010000 */
[----:B------:R-:W-:Y:S01]  /*3ce0*/  FMUL.FTZ R196, R141, R186 ;  /* 0x000000ba8dc47220 */ /* 0x000fe20000410000 */
[----:B------:R-:W-:Y:S01]  /*3cf0*/  FADD.FTZ R101, R192, R101 ;  /* 0x00000065c0657221 */ /* 0x000fe20000010000 */
[----:B------:R-:W-:Y:S01]  /*3d00*/  FFMA.FTZ R145, R200, R169, R145 ;  /* 0x000000a9c8917223 */ /* 0x000fe20000010091 */
[----:B------:R-:W-:Y:S01]  /*3d10*/  FADD.FTZ R108, R157, R108 ;  /* 0x0000006c9d6c7221 */ /* 0x000fe20000010000 */
[----:B------:R-:W-:Y:S01]  /*3d20*/  FMUL.FTZ R165, R165, R196 ;  /* 0x000000c4a5a57220 */ /* 0x000fe20000410000 */
[----:B------:R-:W-:Y:S01]  /*3d30*/  FMUL.FTZ R192, R141, R170 ;  /* 0x000000aa8dc07220 */ /* 0x000fe20000410000 */
[----:B------:R-:W-:Y:S01]  /*3d40*/  FFMA.FTZ R145, R202, R171, R145 ;  /* 0x000000abca917223 */ /* 0x000fe20000010091 */
[----:B-1----:R-:W-:Y:S01]  /*3d50*/  @!P2 FADD.FTZ R148, R148, R155 ;  /* 0x0000009b9494a221 */ /* 0x002fe20000010000 */
[----:B------:R-:W-:Y:S01]  /*3d60*/  FADD.FTZ R155, -R133, R152 ;  /* 0x00000098859b7221 */ /* 0x000fe20000010100 */
[----:B------:R-:W-:Y:S01]  /*3d70*/  FADD.FTZ R152, -R135, R212 ;  /* 0x000000d487987221 */ /* 0x000fe20000010100 */
[----:B------:R-:W-:Y:S01]  /*3d80*/  FFMA.FTZ R145, R204, R173, R145 ;  /* 0x000000adcc917223 */ /* 0x000fe20000010091 */
[----:B------:R-:W-:Y:S01]  /*3d90*/  FADD.FTZ R114, R194, R114 ;  /* 0x00000072c2727221 */ /* 0x000fe20000010000 */
[----:B------:R-:W1:Y:S01]  /*3da0*/  SHFL.DOWN PT, R183, R148, 0x2, 0x1f ;  /* 0x08401f0094b77f89 */ /* 0x000e6200000e0000 */
[----:B------:R-:W-:Y:S01]  /*3db0*/  FMUL.FTZ R194, R163, R178 ;  /* 0x000000b2a3c27220 */ /* 0x000fe20000410000 */
[----:B------:R-:W-:Y:S01]  /*3dc0*/  FFMA.FTZ R208, R206, R175, R145 ;  /* 0x000000afced07223 */ /* 0x000fe20000010091 */
[----:B------:R-:W-:Y:S01]  /*3dd0*/  FMUL.FTZ R192, R167, R192 ;  /* 0x000000c0a7c07220 */ /* 0x000fe20000410000 */
[----:B------:R-:W-:Y:S01]  /*3de0*/  FADD.FTZ R97, R156, R97 ;  /* 0x000000619c617221 */ /* 0x000fe20000010000 */
[----:B------:R-:W-:Y:S01]  /*3df0*/  FADD.FTZ R106, R147, R106 ;  /* 0x0000006a936a7221 */ /* 0x000fe20000010000 */
[----:B------:R-:W-:Y:S01]  /*3e00*/  FFMA.FTZ R145, R181, R155, R208 ;  /* 0x0000009bb5917223 */ /* 0x000fe200000100d0 */
[----:B------:R-:W-:Y:S01]  /*3e10*/  FADD.FTZ R110, R164, R110 ;  /* 0x0000006ea46e7221 */ /* 0x000fe20000010000 */
[----:B------:R-:W-:Y:S01]  /*3e20*/  FMUL.FTZ R164, R141, R172 ;  /* 0x000000ac8da47220 */ /* 0x000fe20000410000 */
[----:B------:R-:W-:Y:S01]  /*3e30*/  FFMA.FTZ R194, R75, R188, R194 ;  /* 0x000000bc4bc27223 */ /* 0x000fe200000100c2 */
[----:B------:R-:W-:Y:S01]  /*3e40*/  FFMA.FTZ R145, R210, R152, R145 ;  /* 0x00000098d2917223 */ /* 0x000fe20000010091 */
[----:B------:R-:W-:Y:S01]  /*3e50*/  FFMA.FTZ R186, R28, R186, R165 ;  /* 0x000000ba1cba7223 */ /* 0x000fe200000100a5 */
[----:B------:R-:W-:Y:S01]  /*3e60*/  FMUL.FTZ R164, R169, R164 ;  /* 0x000000a4a9a47220 */ /* 0x000fe20000410000 */
[----:B------:R-:W-:Y:S01]  /*3e70*/  FADD.FTZ R118, R206, R118 ;  /* 0x00000076ce767221 */ /* 0x000fe20000010000 */
[----:B------:R-:W-:Y:S01]  /*3e80*/  FADD.FTZ R105, R204, R105 ;  /* 0x00000069cc697221 */ /* 0x000fe20000010000 */
[----:B------:R-:W2:Y:S01]  /*3e90*/  SHFL.DOWN PT, R208, R145, 0x1, 0x1f ;  /* 0x08201f0091d07f89 */ /* 0x000ea200000e0000 */
        /* <DEDUP_REMOVED lines=9> */
[----:B------:R-:W-:-:S04]  /*3f30*/  FADD.FTZ R95, R2, R95 ;  /* 0x0000005f025f7221 */ /* 0x000fc80000010000 */
        /* <DEDUP_REMOVED lines=8> */
[----:B------:R-:W2:Y:S01]  /*3fc0*/  SHFL.DOWN PT, R208, R145, 0x4, 0x1f ;  /* 0x08801f0091d07f89 */ /* 0x000ea200000e0000 */
[----:B-1----:R-:W-:-:S08]  /*3fd0*/  @!P2 FADD.FTZ R148, R148, R183 ;  /* 0x000000b79494a221 */ /* 0x002fd00000010000 */
[----:B------:R1:W-:Y:S04]  /*3fe0*/  @!P1 STS.64 [R136], R14 ;  /* 0x0000000e88009388 */ /* 0x0003e80000000a00 */
[----:B------:R-:W3:Y:S01]  /*3ff0*/  SHFL.DOWN PT, R157, R148, 0x10, 0x1f ;  /* 0x0a001f00949d7f89 */ /* 0x000ee200000e0000 */
[C---:B-1----:R-:W-:Y:S01]  /*4000*/  FMUL.FTZ R14, R141.reuse, R168 ;  /* 0x000000a88d0e7220 */ /* 0x042fe20000410000 */
[----:B------:R-:W-:Y:S01]  /*4010*/  FMUL.FTZ R15, R141, R160 ;  /* 0x000000a08d0f7220 */ /* 0x000fe20000410000 */
[----:B--2---:R-:W-:Y:S01]  /*4020*/  @!P3 FADD.FTZ R145, R145, R208 ;  /* 0x000000d09191b221 */ /* 0x004fe20000010000 */
[----:B------:R-:W-:Y:S01]  /*4030*/  ISETP.NE.AND P3, PT, R7, RZ, PT ;  /* 0x000000ff0700720c */ /* 0x000fe20003f65270 */
[----:B------:R-:W-:Y:S01]  /*4040*/  FMUL.FTZ R178, R161, R14 ;  /* 0x0000000ea1b27220 */ /* 0x000fe20000410000 */
[----:B------:R-:W-:Y:S01]  /*4050*/  FMUL.FTZ R14, R141, R162 ;  /* 0x000000a28d0e7220 */ /* 0x000fe20000410000 */
[----:B------:R-:W-:Y:S01]  /*4060*/  FFMA.FTZ R161, R79, R170, R192 ;  /* 0x000000aa4fa17223 */ /* 0x000fe200000100c0 */
[----:B------:R-:W1:Y:S01]  /*4070*/  SHFL.DOWN PT, R196, R145, 0x8, 0x1f ;  /* 0x09001f0091c47f89 */ /* 0x000e6200000e0000 */
[----:B------:R-:W-:Y:S01]  /*4080*/  FMUL.FTZ R15, R158, R15 ;  /* 0x0000000f9e0f7220 */ /* 0x000fe20000410000 */
[----:B------:R-:W-:Y:S01]  /*4090*/  FMUL.FTZ R14, R159, R14 ;  /* 0x0000000e9f0e7220 */ /* 0x000fe20000410000 */
[----:B------:R-:W-:Y:S01]  /*40a0*/  FMUL.FTZ R158, R141, R184 ;  /* 0x000000b88d9e7220 */ /* 0x000fe20000410000 */
[----:B------:R-:W-:Y:S01]  /*40b0*/  FFMA.FTZ R159, R35, R168, R178 ;  /* 0x000000a8239f7223 */ /* 0x000fe200000100b2 */
[----:B------:R-:W-:Y:S01]  /*40c0*/  FFMA.FTZ R15, R34, R160, R15 ;  /* 0x000000a0220f7223 */ /* 0x000fe2000001000f */
[----:B------:R-:W-:Y:S01]  /*40d0*/  FFMA.FTZ R162, R73, R162, R14 ;  /* 0x000000a249a27223 */ /* 0x000fe2000001000e */
[----:B------:R-:W-:Y:S01]  /*40e0*/  FMUL.FTZ R14, R141, R150 ;  /* 0x000000968d0e7220 */ /* 0x000fe20000410000 */
[----:B------:R-:W-:Y:S01]  /*40f0*/  FMUL.FTZ R168, R171, R158 ;  /* 0x0000009eaba87220 */ /* 0x000fe20000410000 */
[----:B------:R-:W-:Y:S01]  /*4100*/  FMUL.FTZ R160, R141, R174 ;  /* 0x000000ae8da07220 */ /* 0x000fe20000410000 */
[----:B------:R-:W-:Y:S01]  /*4110*/  FADD.FTZ R80, R15, R80 ;  /* 0x000000500f507221 */ /* 0x000fe20000010000 */
[----:B------:R-:W-:Y:S01]  /*4120*/  FMUL.FTZ R158, R153, R14 ;  /* 0x0000000e999e7220 */ /* 0x000fe20000410000 */
[----:B------:R-:W-:Y:S01]  /*4130*/  FMUL.FTZ R14, R141, R154 ;  /* 0x0000009a8d0e7220 */ /* 0x000fe20000410000 */
[----:B---3--:R-:W-:Y:S01]  /*4140*/  FADD.FTZ R15, R148, R157 ;  /* 0x0000009d940f7221 */ /* 0x008fe20000010000 */
        /* <DEDUP_REMOVED lines=10> */
[----:B-1----:R-:W-:Y:S01]  /*41f0*/  @!P2 FADD.FTZ R145, R145, R196 ;  /* 0x000000c49191a221 */ /* 0x002fe20000010000 */
[----:B------:R-:W-:Y:S01]  /*4200*/  ISETP.GT.AND P2, PT, R7, 0xf, PT ;  /* 0x0000000f0700780c */ /* 0x000fe20003f44270 */
[----:B------:R-:W-:Y:S01]  /*4210*/  FFMA.FTZ R174, R30, R174, R173 ;  /* 0x000000ae1eae7223 */ /* 0x000fe200000100ad */
[----:B------:R-:W-:Y:S01]  /*4220*/  FMUL.FTZ R154, R155, R154 ;  /* 0x0000009a9b9a7220 */ /* 0x000fe20000410000 */
[----:B------:R-:W-:Y:S01]  /*4230*/  FFMA.FTZ R149, R83, R182, R160 ;  /* 0x000000b653957223 */ /* 0x000fe200000100a0 */
[----:B------:R-:W1:Y:S01]  /*4240*/  SHFL.DOWN PT, R170, R145, 0x10, 0x1f ;  /* 0x0a001f0091aa7f89 */ /* 0x000e6200000e0000 */
[----:B------:R-:W-:Y:S01]  /*4250*/  FSEL R151, R148, R15, P2 ;  /* 0x0000000f94977208 */ /* 0x000fe20001000000 */
[C---:B------:R-:W-:Y:S01]  /*4260*/  FMUL.FTZ R148, R141.reuse, R166 ;  /* 0x000000a68d947220 */ /* 0x040fe20000410000 */
[----:B------:R-:W-:Y:S01]  /*4270*/  FMUL.FTZ R141, R141, R176 ;  /* 0x000000b08d8d7220 */ /* 0x000fe20000410000 */
[----:B------:R-:W-:Y:S01]  /*4280*/  FFMA.FTZ R150, R71, R146, R150 ;  /* 0x0000009247967223 */ /* 0x000fe20000010096 */
[----:B------:R-:W-:Y:S01]  /*4290*/  FFMA.FTZ R154, R31, R180, R154 ;  /* 0x000000b41f9a7223 */ /* 0x000fe2000001009a */
[----:B------:R-:W-:Y:S01]  /*42a0*/  FMUL.FTZ R143, R143, R148 ;  /* 0x000000948f8f7220 */ /* 0x000fe20000410000 */
[----:B------:R-:W-:Y:S01]  /*42b0*/  FMUL.FTZ R152, R152, R141 ;  /* 0x0000008d98987220 */ /* 0x000fe20000410000 */
        /* <DEDUP_REMOVED lines=14> */
[----:B-1----:R-:W-:Y:S01]  /*43a0*/  FFMA.FTZ R15, R85, R176, R152 ;  /* 0x000000b0550f7223 */ /* 0x002fe20000010098 */
[----:B------:R-:W-:-:S03]  /*43b0*/  FSEL R14, R145, R14, P2 ;  /* 0x0000000e910e7208 */ /* 0x000fc60001000000 */
[----:B------:R-:W-:Y:S01]  /*43c0*/  FADD.FTZ R18, R15, R18 ;  /* 0x000000120f127221 */ /* 0x000fe20000010000 */
        /* <DEDUP_REMOVED lines=10> */
.L_x_7531:
[----:B------:R-:W-:Y:S05]  /*4470*/  BSYNC.RECONVERGENT B0 ;  /* 0x0000000000007941 */ /* 0x000fea0003800200 */
.L_x_7530:
        /* <DEDUP_REMOVED lines=13> */
.L_x_7526:
[----:B------:R-:W-:Y:S01]  /*4550*/  BAR.SYNC.DEFER_BLOCKING 0x0 ;  /* 0x0000000000007b1d */ /* 0x000fe20000010000 */
[----:B------:R-:W-:Y:S01]  /*4560*/  F2FP.BF16.F32.PACK_AB R8, R106, R95 ;  /* 0x0000005f6a08723e */ /* 0x000fe200000010ff */
[----:B------:R-:W-:Y:S01]  /*4570*/  FADD.FTZ R0, R47, R84 ;  /* 0x000000542f007221 */ /* 0x000fe20000010000 */
[----:B------:R-:W-:Y:S01]  /*4580*/  F2FP.BF16.F32.PACK_AB R106, R118, R105 ;  /* 0x00000069766a723e */ /* 0x000fe200000010ff */
[----:B------:R-:W-:Y:S01]  /*4590*/  UISETP.GT.AND UP0, UPT, UR8, 0x1, UPT ;  /* 0x000000010800788c */ /* 0x000fe2000bf04270 */
[----:B------:R-:W-:Y:S01]  /*45a0*/  F2FP.BF16.F32.PACK_AB R105, R109, R104 ;  /* 0x000000686d69723e */ /* 0x000fe200000010ff */
[----:B------:R-:W1:Y:S01]  /*45b0*/  LDCU.64 UR10, c[0x0][0x4f8] ;  /* 0x00009f00ff0a77ac */ /* 0x000e620008000a00 */
[----:B------:R-:W-:Y:S01]  /*45c0*/  F2FP.BF16.F32.PACK_AB R11, R114, R101 ;  /* 0x00000065720b723e */ /* 0x000fe200000010ff */
[----:B------:R-:W2:Y:S01]  /*45d0*/  LDC.64 R16, c[0x0][0x500] ;  /* 0x00014000ff107b82 */ /* 0x000ea20000000a00 */
[----:B------:R-:W-:Y:S01]  /*45e0*/  F2FP.BF16.F32.PACK_AB R10, R110, R99 ;  /* 0x000000636e0a723e */ /* 0x000fe200000010ff */
[----:B------:R-:W-:Y:S01]  /*45f0*/  UMOV UR5, URZ ;  /* 0x000000ff00057c82 */ /* 0x000fe20008000000 */
[----:B------:R-:W-:Y:S01]  /*4600*/  F2FP.BF16.F32.PACK_AB R9, R108, R97 ;  /* 0x000000616c09723e */ /* 0x000fe200000010ff */
[----:B------:R-:W-:Y:S01]  /*4610*/  FADD.FTZ R7, R0, R67 ;  /* 0x0000004300077221 */ /* 0x000fe20000010000 */
[----:B------:R-:W-:Y:S01]  /*4620*/  F2FP.BF16.F32.PACK_AB R107, R116, R107 ;  /* 0x0000006b746b723e */ /* 0x000fe200000010ff */
[----:B------:R-:W-:Y:S01]  /*4630*/  UMOV UR8, UR19 ;  /* 0x0000001300087c82 */ /* 0x000fe20008000000 */
[----:B------:R-:W-:Y:S01]  /*4640*/  F2FP.BF16.F32.PACK_AB R104, R112, R103 ;  /* 0x000000677068723e */ /* 0x000fe200000010ff */
[----:B------:R-:W3:Y:S01]  /*4650*/  LDC.64 R28, c[0x0][0x550] ;  /* 0x00015400ff1c7b82 */ /* 0x000ee20000000a00 */
[----:B------:R-:W-:Y:S01]  /*4660*/  FADD.FTZ R0, R7, R82 ;  /* 0x0000005207007221 */ /* 0x000fe20000010000 */
[----:B------:R-:W-:-:S02]  /*4670*/  F2FP.BF16.F32.PACK_AB R64, R67, R84 ;  /* 0x000000544340723e */ /* 0x000fc400000010ff */
[----:B------:R-:W-:Y:S01]  /*4680*/  F2FP.BF16.F32.PACK_AB R67, R61, R78 ;  /* 0x0000004e3d43723e */ /* 0x000fe200000010ff */
[----:B------:R-:W-:Y:S01]  /*4690*/  FADD.FTZ R7, R0, R65 ;  /* 0x0000004100077221 */ /* 0x000fe20000010000 */
[----:B------:R-:W-:Y:S01]  /*46a0*/  F2FP.BF16.F32.PACK_AB R65, R65, R82 ;  /* 0x000000524141723e */ /* 0x000fe200000010ff */
[----:B------:R2:W-:Y:S01]  /*46b0*/  STS.128 [R3], R8 ;  /* 0x0000000803007388 */ /* 0x0005e20000000c00 */
[----:B-1----:R-:W-:Y:S01]  /*46c0*/  UIMAD.WIDE.U32 UR6, UR18, UR10, UR4 ;  /* 0x0000000a120672a5 */ /* 0x002fe2000f8e0004 */
[----:B------:R-:W-:Y:S01]  /*46d0*/  F2FP.BF16.F32.PACK_AB R66, R63, R80 ;  /* 0x000000503f42723e */ /* 0x000fe200000010ff */
[----:B------:R-:W-:Y:S01]  /*46e0*/  FADD.FTZ R80, R7, R80 ;  /* 0x0000005007507221 */ /* 0x000fe20000010000 */
[----:B------:R-:W-:Y:S01]  /*46f0*/  STS.128 [R3+0x10], R104 ;  /* 0x0000106803007388 */ /* 0x000fe20000000c00 */
[----:B------:R-:W-:-:S03]  /*4700*/  NOP ;  /* 0x0000000000007918 */ /* 0x000fc60000000000 */
[----:B------:R-:W1:Y:S01]  /*4710*/  LDS.128 R12, [R6] ;  /* 0x00000000060c7984 */ /* 0x000e620000000c00 */
[----:B------:R-:W-:Y:S01]  /*4720*/  UIMAD UR7, UR18, UR11, UR7 ;  /* 0x0000000b120772a4 */ /* 0x000fe2000f8e0207 */
[----:B------:R-:W-:Y:S01]  /*4730*/  F2FP.BF16.F32.PACK_AB R31, R18, R19 ;  /* 0x00000013121f723e */ /* 0x000fe200000010ff */
[----:B------:R-:W-:Y:S01]  /*4740*/  FADD.FTZ R63, R80, R63 ;  /* 0x0000003f503f7221 */ /* 0x000fe20000010000 */
[----:B------:R-:W4:Y:S01]  /*4750*/  LDS.128 R24, [R6+0x200] ;  /* 0x0002000006187984 */ /* 0x000f220000000c00 */
[----:B------:R-:W-:Y:S02]  /*4760*/  F2FP.BF16.F32.PACK_AB R30, R20, R21 ;  /* 0x00000015141e723e */ /* 0x000fe400000010ff */
[----:B--2---:R-:W-:-:S04]  /*4770*/  IMAD.WIDE.U32 R8, R54, R16, UR6 ;  /* 0x0000000636087e25 */ /* 0x004fc8000f8e0010 */
[----:B------:R-:W-:Y:S01]  /*4780*/  FADD.FTZ R78, R63, R78 ;  /* 0x0000004e3f4e7221 */ /* 0x000fe20000010000 */
[----:B------:R-:W-:Y:S01]  /*4790*/  IADD3 R40, P1, PT, R40, -0x400, RZ ;  /* 0xfffffc0028287810 */ /* 0x000fe20007f3e0ff */
[----:B------:R-:W-:Y:S01]  /*47a0*/  IMAD R2, R54, R17, R9 ;  /* 0x0000001136027224 */ /* 0x000fe200078e0209 */
[----:B---3--:R-:W-:Y:S01]  /*47b0*/  LEA R10, P0, R8, R28, 0x1 ;  /* 0x0000001c080a7211 */ /* 0x008fe200078008ff */
[----:B------:R-:W2:Y:S01]  /*47c0*/  LDCU.64 UR6, c[0x0][0x518] ;  /* 0x0000a300ff0677ac */ /* 0x000ea20008000a00 */
[----:B------:R-:W-:Y:S01]  /*47d0*/  F2FP.BF16.F32.PACK_AB R28, R22, R59 ;  /* 0x0000003b161c723e */ /* 0x000fe200000010ff */
[----:B------:R-:W3:Y:S01]  /*47e0*/  LDC.64 R16, c[0x0][0x560] ;  /* 0x00015800ff107b82 */ /* 0x000ee20000000a00 */
[----:B------:R-:W-:Y:S01]  /*47f0*/  LEA.HI.X R11, R8, R29, R2, 0x1, P0 ;  /* 0x0000001d080b7211 */ /* 0x000fe200000f0c02 */
[----:B------:R-:W-:Y:S01]  /*4800*/  FADD.FTZ R78, R78, R61 ;  /* 0x0000003d4e4e7221 */ /* 0x000fe20000010000 */
[----:B------:R-:W-:Y:S02]  /*4810*/  F2FP.BF16.F32.PACK_AB R29, R76, R23 ;  /* 0x000000174c1d723e */ /* 0x000fe400000010ff */
[----:B------:R-:W-:Y:S01]  /*4820*/  IADD3 R42, P2, PT, R42, -0x400, RZ ;  /* 0xfffffc002a2a7810 */ /* 0x000fe20007f5e0ff */
[----:B------:R-:W-:-:S04]  /*4830*/  IMAD.WIDE.U32 R8, R36, 0x10, R10 ;  /* 0x0000001024087825 */ /* 0x000fc800078e000a */
[----:B------:R-:W-:Y:S01]  /*4840*/  FADD.FTZ R59, R78, R59 ;  /* 0x0000003b4e3b7221 */ /* 0x000fe20000010000 */
[----:B------:R-:W5:Y:S01]  /*4850*/  LDC.64 R10, c[0x0][0x520] ;  /* 0x00014800ff0a7b82 */ /* 0x000f620000000a00 */
[----:B------:R-:W-:Y:S02]  /*4860*/  IADD3.X R41, PT, PT, R41, -0x1, RZ, P1, !PT ;  /* 0xffffffff29297810 */ /* 0x000fe40000ffe4ff */
[----:B------:R-:W-:Y:S01]  /*4870*/  FADD.FTZ R22, R59, R22 ;  /* 0x000000163b167221 */ /* 0x000fe20000010000 */
[----:B------:R-:W-:-:S03]  /*4880*/  IADD3.X R43, PT, PT, R43, -0x1, RZ, P2, !PT ;  /* 0xffffffff2b2b7810 */ /* 0x000fc600017fe4ff */
[----:B------:R-:W-:Y:S01]  /*4890*/  FADD.FTZ R23, R22, R23 ;  /* 0x0000001716177221 */ /* 0x000fe20000010000 */
[----:B--2---:R-:W-:-:S03]  /*48a0*/  UIMAD.WIDE.U32 UR4, UR18, UR6, UR4 ;  /* 0x00000006120472a5 */ /* 0x004fc6000f8e0004 */
[----:B------:R-:W-:Y:S01]  /*48b0*/  FADD.FTZ R76, R23, R76 ;  /* 0x0000004c174c7221 */ /* 0x000fe20000010000 */
[----:B------:R-:W-:-:S03]  /*48c0*/  UIMAD UR5, UR18, UR7, UR5 ;  /* 0x00000007120572a4 */ /* 0x000fc6000f8e0205 */
[----:B------:R-:W-:Y:S01]  /*48d0*/  FADD.FTZ R21, R76, R21 ;  /* 0x000000154c157221 */ /* 0x000fe20000010000 */
[----:B-1----:R-:W-:Y:S03]  /*48e0*/  STG.E.128 desc[UR16][R8.64], R12 ;  /* 0x0000000c08007986 */ /* 0x002fe6000c101d10 */
[----:B------:R-:W-:Y:S01]  /*48f0*/  FADD.FTZ R20, R21, R20 ;  /* 0x0000001415147221 */ /* 0x000fe20000010000 */
[----:B----4-:R-:W-:Y:S03]  /*4900*/  STG.E.128 desc[UR16][R8.64+0x200], R24 ;  /* 0x0002001808007986 */ /* 0x010fe6000c101d10 */
[----:B------:R-:W-:Y:S01]  /*4910*/  FADD.FTZ R19, R20, R19 ;  /* 0x0000001314137221 */ /* 0x000fe20000010000 */
[----:B------:R-:W-:Y:S03]  /*4920*/  BAR.SYNC.DEFER_BLOCKING 0x0 ;  /* 0x0000000000007b1d */ /* 0x000fe60000010000 */
[----:B------:R-:W-:-:S03]  /*4930*/  FADD.FTZ R47, R19, R18 ;  /* 0x00000012132f7221 */ /* 0x000fc60000010000 */
[----:B------:R-:W-:Y:S04]  /*4940*/  STS.128 [R3], R64 ;  /* 0x0000004003007388 */ /* 0x000fe80000000c00 */
[----:B------:R5:W-:Y:S01]  /*4950*/  STS.128 [R3+0x10], R28 ;  /* 0x0000101c03007388 */ /* 0x000be20000000c00 */
[----:B------:R-:W-:-:S03]  /*4960*/  NOP ;  /* 0x0000000000007918 */ /* 0x000fc60000000000 */
[----:B------:R-:W1:Y:S04]  /*4970*/  LDS.128 R32, [R6] ;  /* 0x0000000006207984 */ /* 0x000e680000000c00 */
[----:B------:R3:W2:Y:S01]  /*4980*/  LDS.128 R68, [R6+0x200] ;  /* 0x0002000006447984 */ /* 0x0006a20000000c00 */
[----:B-----5:R-:W-:-:S04]  /*4990*/  IMAD.WIDE.U32 R2, R54, R10, UR4 ;  /* 0x0000000436027e25 */ /* 0x020fc8000f8e000a */
[----:B------:R-:W-:Y:S01]  /*49a0*/  IMAD R0, R54, R11, R3 ;  /* 0x0000000b36007224 */ /* 0x000fe200078e0203 */
[----:B---3--:R-:W-:-:S04]  /*49b0*/  LEA R6, P0, R2, R16, 0x1 ;  /* 0x0000001002067211 */ /* 0x008fc800078008ff */
[----:B------:R-:W-:Y:S02]  /*49c0*/  LEA.HI.X R7, R2, R17, R0, 0x1, P0 ;  /* 0x0000001102077211 */ /* 0x000fe400000f0c00 */
[----:B------:R-:W-:Y:S01]  /*49d0*/  IADD3 R38, P0, PT, R38, -0x400, RZ ;  /* 0xfffffc0026267810 */ /* 0x000fe20007f1e0ff */
[----:B------:R-:W-:-:S03]  /*49e0*/  IMAD.WIDE.U32 R2, R36, 0x10, R6 ;  /* 0x0000001024027825 */ /* 0x000fc600078e0006 */
[----:B------:R-:W-:Y:S02]  /*49f0*/  IADD3.X R39, PT, PT, R39, -0x1, RZ, P0, !PT ;  /* 0xffffffff27277810 */ /* 0x000fe400007fe4ff */
[----:B-1----:R1:W-:Y:S04]  /*4a00*/  STG.E.128 desc[UR16][R2.64], R32 ;  /* 0x0000002002007986 */ /* 0x0023e8000c101d10 */
[----:B--2---:R1:W-:Y:S01]  /*4a10*/  STG.E.128 desc[UR16][R2.64+0x200], R68 ;  /* 0x0002004402007986 */ /* 0x0043e2000c101d10 */
[----:B------:R-:W-:Y:S05]  /*4a20*/  BRA.U UP0, `(.L_x_7533) ;  /* 0xffffffbd00147547 */ /* 0x000fea000b83ffff */
.L_x_7524:
[----:B------:R-:W2:Y:S01]  /*4a30*/  LDC.64 R6, c[0x0][0x548] ;  /* 0x00015200ff067b82 */ /* 0x000ea20000000a00 */
[----:B------:R-:W3:Y:S01]  /*4a40*/  S2R R19, SR_TID.X ;  /* 0x0000000000137919 */ /* 0x000ee20000002100 */
        /* <DEDUP_REMOVED lines=25> */
[----:B----4-:R-:W-:-:S04]  /*4be0*/  ISETP.NE.AND P1, PT, R10, RZ, PT ;  /* 0x000000ff0a00720c */ /* 0x010fc80003f25270 */
[----:B------:R1:W-:Y:S01]  /*4bf0*/  @!P3 STS [R11+0x434], R4 ;  /* 0x000434040b00b388 */ /* 0x0003e20000000800 */
[----:B------:R-:W-:Y:S08]  /*4c00*/  BAR.SYNC.DEFER_BLOCKING 0x0 ;  /* 0x0000000000007b1d */ /* 0x000ff00000010000 */
[----:B------:R-:W-:Y:S05]  /*4c10*/  @P1 BRA `(.L_x_7535) ;  /* 0x00000000000c1947 */ /* 0x000fea0003800000 */
[----:B------:R-:W-:-:S04]  /*4c20*/  LEA R2, P1, R54, R6, 0x2 ;  /* 0x0000000636027211 */ /* 0x000fc800078210ff */
[----:B------:R-:W-:-:S05]  /*4c30*/  LEA.HI.X R3, R54, R7, RZ, 0x2, P1 ;  /* 0x0000000736037211 */ /* 0x000fca00008f14ff */
[----:B------:R2:W-:Y:S04]  /*4c40*/  REDG.E.ADD.F32.FTZ.RN.STRONG.GPU desc[UR16][R2.64], R4 ;  /* 0x00000004020079a6 */ /* 0x0005e8000c12f310 */
.L_x_7535:
[----:B------:R-:W-:Y:S05]  /*4c50*/  BSYNC.RECONVERGENT B0 ;  /* 0x0000000000007941 */ /* 0x000fea0003800200 */
.L_x_7534:
[----:B------:R-:W-:Y:S05]  /*4c60*/  @!P0 BRA `(.L_x_7536) ;  /* 0x0000000000688947 */ /* 0x000fea0003800000 */
[----:B------:R-:W-:Y:S06]  /*4c70*/  BAR.SYNC.DEFER_BLOCKING 0x0 ;  /* 0x0000000000007b1d */ /* 0x000fec0000010000 */
[----:B------:R-:W-:Y:S01]  /*4c80*/  BSSY.RECONVERGENT B0, `(.L_x_7536) ;  /* 0x0000018000007945 */ /* 0x000fe20003800200 */
[----:B------:R-:W3:Y:S01]  /*4c90*/  SHFL.DOWN P0, R0, R47, 0x1, 0x1f ;  /* 0x08201f002f007f89 */ /* 0x000ee20000000000 */
[----:B-12---:R-:W1:Y:S01]  /*4ca0*/  S2R R4, SR_LANEID ;  /* 0x0000000000047919 */ /* 0x006e620000000000 */
[----:B------:R-:W2:Y:S01]  /*4cb0*/  S2R R6, SR_TID.X ;  /* 0x0000000000067919 */ /* 0x000ea20000002100 */
[----:B---3--:R-:W-:-:S05]  /*4cc0*/  @P0 FADD R0, R0, R47 ;  /* 0x0000002f00000221 */ /* 0x008fca0000000000 */
[----:B------:R-:W3:Y:S01]  /*4cd0*/  SHFL.DOWN P0, R3, R0, 0x2, 0x1f ;  /* 0x08401f0000037f89 */ /* 0x000ee20000000000 */
[----:B-1----:R-:W-:-:S13]  /*4ce0*/  ISETP.NE.AND P1, PT, R4, RZ, PT ;  /* 0x000000ff0400720c */ /* 0x002fda0003f25270 */
[----:B------:R-:W1:Y:S01]  /*4cf0*/  @!P1 S2R R7, SR_CgaCtaId ;  /* 0x0000000000079919 */ /* 0x000e620000008800 */
[----:B---3--:R-:W-:Y:S01]  /*4d00*/  @P0 FADD R3, R0, R3 ;  /* 0x0000000300030221 */ /* 0x008fe20000000000 */
[----:B------:R-:W-:-:S04]  /*4d10*/  @!P1 MOV R0, 0x400 ;  /* 0x0000040000009802 */ /* 0x000fc80000000f00 */
[----:B------:R-:W3:Y:S01]  /*4d20*/  SHFL.DOWN P0, R2, R3, 0x4, 0x1f ;  /* 0x08801f0003027f89 */ /* 0x000ee20000000000 */
[----:B-1----:R-:W-:Y:S01]  /*4d30*/  @!P1 LEA R7, R7, R0, 0x18 ;  /* 0x0000000007079211 */ /* 0x002fe200078ec0ff */
[----:B---3--:R-:W-:-:S05]  /*4d40*/  @P0 FADD R2, R3, R2 ;  /* 0x0000000203020221 */ /* 0x008fca0000000000 */
[----:B------:R-:W1:Y:S02]  /*4d50*/  SHFL.DOWN P0, R5, R2, 0x8, 0x1f ;  /* 0x09001f0002057f89 */ /* 0x000e640000000000 */
[----:B-1----:R-:W-:-:S05]  /*4d60*/  @P0 FADD R5, R2, R5 ;  /* 0x0000000502050221 */ /* 0x002fca0000000000 */
[----:B------:R-:W1:Y:S02]  /*4d70*/  SHFL.DOWN P0, R4, R5, 0x10, 0x1f ;  /* 0x0a001f0005047f89 */ /* 0x000e640000000000 */
[----:B-1----:R-:W-:Y:S01]  /*4d80*/  @P0 FADD R4, R5, R4 ;  /* 0x0000000405040221 */ /* 0x002fe20000000000 */
[----:B--2---:R-:W-:-:S04]  /*4d90*/  ISETP.NE.AND P0, PT, R6, RZ, PT ;  /* 0x000000ff0600720c */ /* 0x004fc80003f05270 */
[----:B------:R1:W-:Y:S01]  /*4da0*/  @!P1 STS [R7+0x434], R4 ;  /* 0x0004340407009388 */ /* 0x0003e20000000800 */
[----:B------:R-:W-:Y:S08]  /*4db0*/  BAR.SYNC.DEFER_BLOCKING 0x0 ;  /* 0x0000000000007b1d */ /* 0x000ff00000010000 */
[----:B------:R-:W-:Y:S05]  /*4dc0*/  @P0 BRA `(.L_x_7537) ;  /* 0x00000000000c0947 */ /* 0x000fea0003800000 */
[----:B------:R-:W-:-:S04]  /*4dd0*/  LEA R2, P0, R54, R8, 0x2 ;  /* 0x0000000836027211 */ /* 0x000fc800078010ff */
[----:B------:R-:W-:-:S05]  /*4de0*/  LEA.HI.X R3, R54, R9, RZ, 0x2, P0 ;  /* 0x0000000936037211 */ /* 0x000fca00000f14ff */
[----:B------:R2:W-:Y:S04]  /*4df0*/  REDG.E.ADD.F32.FTZ.RN.STRONG.GPU desc[UR16][R2.64], R4 ;  /* 0x00000004020079a6 */ /* 0x0005e8000c12f310 */
.L_x_7537:
[----:B------:R-:W-:Y:S05]  /*4e00*/  BSYNC.RECONVERGENT B0 ;  /* 0x0000000000007941 */ /* 0x000fea0003800200 */
.L_x_7536:
[----:B------:R-:W-:Y:S05]  /*4e10*/  @P2 EXIT ;  /* 0x000000000000294d */ /* 0x000fea0003800000 */
[----:B------:R-:W1:Y:S01]  /*4e20*/  LDCU.64 UR8, c[0x0][0x4e8] ;  /* 0x00009d00ff0877ac */ /* 0x000e620008000a00 */
[----:B------:R-:W3:Y:S01]  /*4e30*/  S2UR UR5, SR_CgaCtaId ;  /* 0x00000000000579c3 */ /* 0x000ee20000008800 */
[----:B------:R-:W-:Y:S01]  /*4e40*/  BSSY.RECONVERGENT B0, `(.L_x_7538) ;  /* 0x0000045000007945 */ /* 0x000fe20003800200 */
[----:B------:R-:W4:Y:S01]  /*4e50*/  LDCU.64 UR10, c[0x0][0x4c8] ;  /* 0x00009900ff0a77ac */ /* 0x000f220008000a00 */
[----:B------:R-:W0:Y:S01]  /*4e60*/  LDCU.64 UR12, c[0x0][0x4a8] ;  /* 0x00009500ff0c77ac */ /* 0x000e220008000a00 */
[----:B------:R-:W-:Y:S01]  /*4e70*/  UMOV UR4, 0x400 ;  /* 0x0000040000047882 */ /* 0x000fe20000000000 */
[----:B------:R-:W0:Y:S01]  /*4e80*/  LDCU UR6, c[0x0][0x360] ;  /* 0x00006c00ff0677ac */ /* 0x000e220008000800 */
[----:B------:R-:W0:Y:S01]  /*4e90*/  LDCU.64 UR28, c[0x0][0x3e0] ;  /* 0x00007c00ff1c77ac */ /* 0x000e220008000a00 */
[C---:B-12---:R-:W-:Y:S01]  /*4ea0*/  IMAD.WIDE.U32 R2, R54.reuse, UR8, RZ ;  /* 0x0000000836027c25 */ /* 0x046fe2000f8e00ff */
[----:B------:R-:W1:Y:S03]  /*4eb0*/  LDCU.64 UR30, c[0x0][0x3c0] ;  /* 0x00007800ff1e77ac */ /* 0x000e660008000a00 */
[C---:B----4-:R-:W-:Y:S01]  /*4ec0*/  IMAD.WIDE.U32 R4, R54.reuse, UR10, RZ ;  /* 0x0000000a36047c25 */ /* 0x050fe2000f8e00ff */
[----:B------:R-:W2:Y:S03]  /*4ed0*/  LDCU.64 UR14, c[0x0][0x4b0] ;  /* 0x00009600ff0e77ac */ /* 0x000ea60008000a00 */
[C---:B0-----:R-:W-:Y:S01]  /*4ee0*/  IMAD.WIDE.U32 R6, R54.reuse, UR12, RZ ;  /* 0x0000000c36067c25 */ /* 0x041fe2000f8e00ff */
[----:B------:R-:W0:Y:S03]  /*4ef0*/  LDCU.64 UR18, c[0x0][0x4d0] ;  /* 0x00009a00ff1277ac */ /* 0x000e260008000a00 */
[----:B------:R-:W-:-:S02]  /*4f00*/  IMAD R27, R54, UR9, R3 ;  /* 0x00000009361b7c24 */ /* 0x000fc4000f8e0203 */
[C---:B------:R-:W-:Y:S01]  /*4f10*/  IMAD R25, R54.reuse, UR11, R5 ;  /* 0x0000000b36197c24 */ /* 0x040fe2000f8e0205 */
[----:B------:R-:W4:Y:S01]  /*4f20*/  LDCU.64 UR24, c[0x0][0x4f0] ;  /* 0x00009e00ff1877ac */ /* 0x000f220008000a00 */
[----:B------:R-:W-:Y:S01]  /*4f30*/  IMAD R23, R54, UR13, R7 ;  /* 0x0000000d36177c24 */ /* 0x000fe2000f8e0207 */
[----:B------:R-:W0:Y:S01]  /*4f40*/  LDCU.64 UR26, c[0x0][0x540] ;  /* 0x0000a800ff1a77ac */ /* 0x000e220008000a00 */
[----:B------:R-:W0:Y:S01]  /*4f50*/  LDCU.128 UR20, c[0x0][0x530] ;  /* 0x0000a600ff1477ac */ /* 0x000e220008000c00 */
[----:B-1-3--:R-:W-:-:S12]  /*4f60*/  ULEA UR4, UR5, UR4, 0x18 ;  /* 0x0000000405047291 */ /* 0x00afd8000f8ec0ff */
.L_x_7539:
[C---:B------:R-:W-:Y:S01]  /*4f70*/  LEA R0, R19.reuse, UR4, 0x2 ;  /* 0x0000000413007c11 */ /* 0x040fe2000f8e10ff */
[C---:B-1----:R-:W-:Y:S01]  /*4f80*/  IMAD.WIDE.U32 R12, R19.reuse, UR28, RZ ;  /* 0x0000001c130c7c25 */ /* 0x042fe2000f8e00ff */
[----:B------:R-:W-:Y:S02]  /*4f90*/  SHF.R.S32.HI R18, RZ, 0x1f, R19 ;  /* 0x0000001fff127819 */ /* 0x000fe40000011413 */
[----:B------:R-:W-:Y:S01]  /*4fa0*/  MOV R8, R6 ;  /* 0x0000000600087202 */ /* 0x000fe20000000f00 */
[----:B------:R-:W1:Y:S01]  /*4fb0*/  LDS R21, [R0+0x16e8] ;  /* 0x0016e80000157984 */ /* 0x000e620000000800 */
[----:B------:R-:W-:Y:S01]  /*4fc0*/  MOV R9, R23 ;  /* 0x0000001700097202 */ /* 0x000fe20000000f00 */
[C---:B--2---:R-:W-:Y:S02]  /*4fd0*/  IMAD R10, R18.reuse, UR14, RZ ;  /* 0x0000000e120a7c24 */ /* 0x044fe4000f8e02ff */
[----:B------:R-:W-:Y:S01]  /*4fe0*/  IMAD R14, R18, UR28, RZ ;  /* 0x0000001c120e7c24 */ /* 0x000fe2000f8e02ff */
[----:B------:R-:W2:Y:S01]  /*4ff0*/  LDS R0, [R0+0x1ae8] ;  /* 0x001ae80000007984 */ /* 0x000ea20000000800 */
        /* <DEDUP_REMOVED lines=9> */
[----:B-1----:R0:W-:Y:S04]  /*5090*/  REDG.E.ADD.F32.FTZ.RN.STRONG.GPU desc[UR16][R10.64], R21 ;  /* 0x000000150a0079a6 */ /* 0x0021e8000c12f310 */
[----:B------:R-:W2:Y:S01]  /*50a0*/  LDG.E R15, desc[UR16][R14.64] ;  /* 0x000000100e0f7981 */ /* 0x000ea2000c1e1900 */
[----:B------:R-:W-:Y:S01]  /*50b0*/  MOV R8, R4 ;  /* 0x0000000400087202 */ /* 0x000fe20000000f00 */
[C---:B------:R-:W-:Y:S01]  /*50c0*/  IMAD R16, R18.reuse, UR18, RZ ;  /* 0x0000001212107c24 */ /* 0x040fe2000f8e02ff */
        /* <DEDUP_REMOVED lines=12> */
[----:B--2---:R-:W-:-:S05]  /*5190*/  FMUL.FTZ R15, R0, R15 ;  /* 0x0000000f000f7220 */ /* 0x004fca0000410000 */
[----:B------:R1:W-:Y:S04]  /*51a0*/  REDG.E.ADD.F32.FTZ.RN.STRONG.GPU desc[UR16][R10.64], R15 ;  /* 0x0000000f0a0079a6 */ /* 0x0003e8000c12f310 */
[----:B------:R-:W2:Y:S01]  /*51b0*/  LDG.E R17, desc[UR16][R16.64] ;  /* 0x0000001010117981 */ /* 0x000ea2000c1e1900 */
        /* <DEDUP_REMOVED lines=14> */
.L_x_7538:
[----:B------:R-:W-:Y:S05]  /*52a0*/  EXIT ;  /* 0x000000000000794d */ /* 0x000fea0003800000 */
.L_x_7540:
        /* <DEDUP_REMOVED lines=13> */
.L_x_10489:


//--------------------- .text._Z25selective_scan_bwd_kernelI32Selective_Scan_bwd_kernel_traitsILi32ELi16ELb1ELb0ELb0ELb1ELb0EN3c108BFloat16EfEEv12SSMParamsBwd --------------------------
	.section	.text._Z25selective_scan_bwd_kernelI32Selective_Scan_bwd_kernel_traitsILi32ELi16ELb1ELb0ELb0ELb1ELb0EN3c108BFloat16EfEEv12SSMParamsBwd,"ax",@progbits
	.align	128
        .global         _Z25selective_scan_bwd_kernelI32Selective_Scan_bwd_kernel_traitsILi32ELi16ELb1ELb0ELb0ELb1ELb0EN3c108BFloat16EfEEv12SSMParamsBwd
        .type           _Z25selective_scan_bwd_kernelI32Selective_Scan_bwd_kernel_traitsILi32ELi16ELb1ELb0ELb0ELb1ELb0EN3c108BFloat16EfEEv12SSMParamsBwd,@function
        .size           _Z25selective_scan_bwd_kernelI32Selective_Scan_bwd_kernel_traitsILi32ELi16ELb1ELb0ELb0ELb1ELb0EN3c108BFloat16EfEEv12SSMParamsBwd,(.L_x_10490 - _Z25selective_scan_bwd_kernelI32Selective_Scan_bwd_kernel_traitsILi32ELi16ELb1ELb0ELb0ELb1ELb0EN3c108BFloat16EfEEv12SSMParamsBwd)
        .other          _Z25selective_scan_bwd_kernelI32Selective_Scan_bwd_kernel_traitsILi32ELi16ELb1ELb0ELb0ELb1ELb0EN3c108BFloat16EfEEv12SSMParamsBwd,@"STO_CUDA_ENTRY STV_DEFAULT"
_Z25selective_scan_bwd_kernelI32Selective_Scan_bwd_kernel_traitsILi32ELi16ELb1ELb0ELb0ELb1ELb0EN3c108BFloat16EfEEv12SSMParamsBwd:
.text._Z25selective_scan_bwd_kernelI32Selective_Scan_bwd_kernel_traitsILi32ELi16ELb1ELb0ELb0ELb1ELb0EN3c108BFloat16EfEEv12SSMParamsBwd:
        /* <DEDUP_REMOVED lines=75> */
[----:B------:R-:W-:Y:S02]  /*04b0*/  LEA R21, P0, R22, R26, 0x2 ;  /* 0x0000001a16157211 */ /* 0x000fe400078010ff */
[C---:B--2---:R-:W-:Y:S02]  /*04c0*/  LEA R30, P2, R31.reuse, R32, 0x1 ;  /* 0x000000201f1e7211 */ /* 0x044fe400078408ff */
        /* <DEDUP_REMOVED lines=20> */
[----:B0-----:R-:W-:Y:S02]  /*0610*/  SHF.L.U32 R0, R24, 0x1, RZ ;  /* 0x0000000118007819 */ /* 0x001fe400000006ff */
[----:B----4-:R-:W-:Y:S02]  /*0620*/  LEA R26, P0, R2, R4, 0x2 ;  /* 0x00000004021a7211 */ /* 0x010fe400078010ff */
[----:B------:R-:W-:Y:S02]  /*0630*/  LOP3.LUT R3, R0, 0x7c0, RZ, 0xc0, !PT ;  /* 0x000007c000037812 */ /* 0x000fe400078ec0ff */
[----:B------:R-:W-:Y:S02]  /*0640*/  LEA.HI.X R27, R2, R5, R27, 0x2, P0 ;  /* 0x00000005021b7211 */ /* 0x000fe400000f141b */
[----:B------:R-:W-:-:S02]  /*0650*/  LOP3.LUT R184, R24, 0x1f, RZ, 0xc0, !PT ;  /* 0x0000001f18b87812 */ /* 0x000fc400078ec0ff */
[C---:B------:R-:W-:Y:S02]  /*0660*/  IADD3 R32, PT, PT, R24.reuse, 0x200, RZ ;  /* 0x0000020018207810 */ /* 0x040fe40007ffe0ff */
[----:B------:R-:W-:Y:S02]  /*0670*/  LOP3.LUT R34, R3, 0x1f, R24, 0xf8, !PT ;  /* 0x0000001f03227812 */ /* 0x000fe400078ef818 */
[----:B---3--:R-:W-:-:S07]  /*0680*/  LEA R182, R24, R33, 0x2 ;  /* 0x0000002118b67211 */ /* 0x008fce00078e10ff */
.L_x_7581:
[----:B------:R-:W-:Y:S01]  /*0690*/  BAR.SYNC.DEFER_BLOCKING 0x0 ;  /* 0x0000000000007b1d */ /* 0x000fe20000010000 */
[----:B0-----:R-:W-:-:S05]  /*06a0*/  IMAD.WIDE.U32 R2, R34, 0x10, R30 ;  /* 0x0000001022027825 */ /* 0x001fca00078e001e */
[----:B------:R-:W2:Y:S04]  /*06b0*/  LDG.E.128 R4, desc[UR16][R2.64] ;  /* 0x0000001002047981 */ /* 0x000ea8000c1e1d00 */
[----:B------:R-:W3:Y:S01]  /*06c0*/  LDG.E.128 R12, desc[UR16][R2.64+0x200] ;  /* 0x00020010020c7981 */ /* 0x000ee2000c1e1d00 */
[----:B------:R-:W-:Y:S01]  /*06d0*/  IMAD.WIDE.U32 R8, R34, 0x10, R28 ;  /* 0x0000001022087825 */ /* 0x000fe200078e001c */
[----:B------:R-:W0:Y:S02]  /*06e0*/  S2R R56, SR_LANEID ;  /* 0x0000000000387919 */ /* 0x000e240000000000 */
[----:B0-----:R-:W-:-:S04]  /*06f0*/  LEA R35, R56, R33, 0x4 ;  /* 0x0000002138237211 */ /* 0x001fc800078e20ff */
        /* <DEDUP_REMOVED lines=13> */
[----:B---3--:R2:W-:Y:S01]  /*07d0*/  STS.128 [R35+0x200], R52 ;  /* 0x0002003423007388 */ /* 0x0085e20000000c00 */
[----:B------:R-:W-:-:S03]  /*07e0*/  NOP ;  /* 0x0000000000007918 */ /* 0x000fc60000000000 */
[----:B------:R-:W3:Y:S04]  /*07f0*/  LDS.128 R64, [R38] ;  /* 0x0000000026407984 */ /* 0x000ee80000000c00 */
[----:B------:R-:W4:Y:S01]  /*0800*/  LDS.128 R40, [R38+0x10] ;  /* 0x0000100026287984 */ /* 0x000f220000000c00 */
[----:B------:R-:W-:Y:S06]  /*0810*/  BAR.SYNC.DEFER_BLOCKING 0x0 ;  /* 0x0000000000007b1d */ /* 0x000fec0000010000 */
[----:B0-----:R-:W4:Y:S04]  /*0820*/  LDG.E.128 R4, desc[UR16][R2.64] ;  /* 0x0000001002047981 */ /* 0x001f28000c1e1d00 */
[----:B------:R0:W4:Y:S01]  /*0830*/  LDG.E.128 R68, desc[UR16][R2.64+0x200] ;  /* 0x0002001002447981 */ /* 0x000122000c1e1d00 */
[C---:B-1----:R-:W-:Y:S01]  /*0840*/  PRMT R82, R44.reuse, 0x7632, R82 ;  /* 0x000076322c527816 */ /* 0x042fe20000000052 */
[----:B------:R-:W-:Y:S01]  /*0850*/  UIADD3 UR9, UPT, UPT, UR8, -0x1, URZ ;  /* 0xffffffff08097890 */ /* 0x000fe2000fffe0ff */
[----:B--2---:R-:W-:Y:S01]  /*0860*/  SHF.L.U32 R55, R44, 0x10, RZ ;  /* 0x000000102c377819 */ /* 0x004fe200000006ff */
[----:B------:R-:W-:Y:S01]  /*0870*/  BSSY.RECONVERGENT B0, `(.L_x_7542) ;  /* 0x0000061000007945 */ /* 0x000fe20003800200 */
[----:B---3--:R-:W-:-:S02]  /*0880*/  SHF.L.U32 R39, R64, 0x10, RZ ;  /* 0x0000001040277819 */ /* 0x008fc400000006ff */
[----:B------:R-:W-:Y:S02]  /*0890*/  PRMT R44, R64, 0x7632, R44 ;  /* 0x00007632402c7816 */ /* 0x000fe4000000002c */
[----:B------:R-:W-:Y:S01]  /*08a0*/  PRMT R86, R45, 0x7632, R86 ;  /* 0x000076322d567816 */ /* 0x000fe20000000056 */
[----:B-----5:R-:W-:Y:S01]  /*08b0*/  FADD.FTZ R80, R39, R18 ;  /* 0x0000001227507221 */ /* 0x020fe20000010000 */
[----:B------:R-:W-:Y:S02]  /*08c0*/  SHF.L.U32 R57, R45, 0x10, RZ ;  /* 0x000000102d397819 */ /* 0x000fe400000006ff */
[C---:B------:R-:W-:Y:S02]  /*08d0*/  PRMT R90, R47.reuse, 0x7632, R90 ;  /* 0x000076322f5a7816 */ /* 0x040fe4000000005a */
[----:B------:R-:W-:Y:S02]  /*08e0*/  FSETP.GTU.FTZ.AND P1, PT, R80, 20, PT ;  /* 0x41a000005000780b */ /* 0x000fe40003f3c000 */
[----:B------:R-:W-:-:S02]  /*08f0*/  SHF.L.U32 R59, R47, 0x10, RZ ;  /* 0x000000102f3b7819 */ /* 0x000fc400000006ff */
[----:B------:R-:W-:Y:S02]  /*0900*/  SHF.L.U32 R45, R65, 0x10, RZ ;  /* 0x00000010412d7819 */ /* 0x000fe400000006ff */
[----:B------:R-:W-:Y:S02]  /*0910*/  SHF.L.U32 R47, R66, 0x10, RZ ;  /* 0x00000010422f7819 */ /* 0x000fe400000006ff */
[C---:B------:R-:W-:Y:S02]  /*0920*/  SHF.L.U32 R51, R67.reuse, 0x10, RZ ;  /* 0x0000001043337819 */ /* 0x040fe400000006ff */
[----:B------:R-:W-:Y:S01]  /*0930*/  PRMT R81, R67, 0x7632, R81 ;  /* 0x0000763243517816 */ /* 0x000fe20000000051 */
[----:B------:R-:W-:Y:S01]  /*0940*/  FADD.FTZ R67, R47, R18 ;  /* 0x000000122f437221 */ /* 0x000fe20000010000 */
[----:B----4-:R-:W-:Y:S02]  /*0950*/  SHF.L.U32 R53, R41, 0x10, RZ ;  /* 0x0000001029357819 */ /* 0x010fe400000006ff */
[----:B------:R-:W-:-:S02]  /*0960*/  PRMT R88, R46, 0x7632, R88 ;  /* 0x000076322e587816 */ /* 0x000fc40000000058 */
[----:B------:R-:W-:Y:S01]  /*0970*/  SHF.L.U32 R58, R46, 0x10, RZ ;  /* 0x000000102e3a7819 */ /* 0x000fe200000006ff */
[----:B------:R-:W-:Y:S01]  /*0980*/  FADD.FTZ R78, R53, R18 ;  /* 0x00000012354e7221 */ /* 0x000fe20000010000 */
[----:B------:R-:W-:Y:S02]  /*0990*/  PRMT R46, R65, 0x7632, R46 ;  /* 0x00007632412e7816 */ /* 0x000fe4000000002e */
[----:B------:R-:W-:Y:S02]  /*09a0*/  PRMT R49, R66, 0x7632, R49 ;  /* 0x0000763242317816 */ /* 0x000fe40000000031 */
[----:B------:R-:W-:Y:S02]  /*09b0*/  PRMT R87, R60, 0x7632, R87 ;  /* 0x000076323c577816 */ /* 0x000fe40000000057 */
[----:B------:R-:W-:Y:S02]  /*09c0*/  PRMT R85, R61, 0x7632, R85 ;  /* 0x000076323d557816 */ /* 0x000fe40000000055 */
[----:B0-----:R-:W-:-:S02]  /*09d0*/  PRMT R2, R62, 0x7632, R2 ;  /* 0x000076323e027816 */ /* 0x001fc40000000002 */
[----:B------:R-:W-:Y:S02]  /*09e0*/  PRMT R3, R63, 0x7632, R3 ;  /* 0x000076323f037816 */ /* 0x000fe40000000003 */
[----:B------:R-:W-:Y:S02]  /*09f0*/  SHF.L.U32 R60, R60, 0x10, RZ ;  /* 0x000000103c3c7819 */ /* 0x000fe400000006ff */
[----:B------:R-:W-:Y:S02]  /*0a00*/  SHF.L.U32 R61, R61, 0x10, RZ ;  /* 0x000000103d3d7819 */ /* 0x000fe400000006ff */
[----:B------:R-:W-:Y:S02]  /*0a10*/  SHF.L.U32 R62, R62, 0x10, RZ ;  /* 0x000000103e3e7819 */ /* 0x000fe400000006ff */
[----:B------:R-:W-:Y:S02]  /*0a20*/  SHF.L.U32 R63, R63, 0x10, RZ ;  /* 0x000000103f3f7819 */ /* 0x000fe400000006ff */
[----:B------:R-:W-:-:S02]  /*0a30*/  PRMT R96, R40, 0x7632, R96 ;  /* 0x0000763228607816 */ /* 0x000fc40000000060 */
[----:B------:R-:W-:Y:S02]  /*0a40*/  PRMT R91, R41, 0x7632, R91 ;  /* 0x00007632295b7816 */ /* 0x000fe4000000005b */
[C---:B------:R-:W-:Y:S02]  /*0a50*/  SHF.L.U32 R77, R42.reuse, 0x10, RZ ;  /* 0x000000102a4d7819 */ /* 0x040fe400000006ff */
[----:B------:R-:W-:Y:S02]  /*0a60*/  PRMT R92, R42, 0x7632, R92 ;  /* 0x000076322a5c7816 */ /* 0x000fe4000000005c */
[C---:B------:R-:W-:Y:S02]  /*0a70*/  SHF.L.U32 R97, R43.reuse, 0x10, RZ ;  /* 0x000000102b617819 */ /* 0x040fe400000006ff */
[----:B------:R-:W-:Y:S02]  /*0a80*/  PRMT R89, R43, 0x7632, R89 ;  /* 0x000076322b597816 */ /* 0x000fe40000000059 */
[----:B------:R-:W-:Y:S01]  /*0a90*/  FSETP.GTU.FTZ.AND P4, PT, R67, 20, PT ;  /* 0x41a000004300780b */ /* 0x000fe20003f9c000 */
[----:B------:R-:W-:Y:S04]  /*0aa0*/  STS.128 [R35], R4 ;  /* 0x0000000423007388 */ /* 0x000fe80000000c00 */
[----:B------:R0:W-:Y:S01]  /*0ab0*/  STS.128 [R35+0x200], R68 ;  /* 0x0002004423007388 */ /* 0x0001e20000000c00 */
[----:B------:R-:W-:-:S03]  /*0ac0*/  NOP ;  /* 0x0000000000007918 */ /* 0x000fc60000000000 */
[----:B------:R-:W1:Y:S04]  /*0ad0*/  LDS.128 R12, [R38] ;  /* 0x00000000260c7984 */ /* 0x000e680000000c00 */
[----:B------:R-:W2:Y:S01]  /*0ae0*/  LDS.128 R4, [R38+0x10] ;  /* 0x0000100026047984 */ /* 0x000ea20000000c00 */
[----:B0-----:R-:W-:Y:S01]  /*0af0*/  SHF.L.U32 R69, R40, 0x10, RZ ;  /* 0x0000001028457819 */ /* 0x001fe200000006ff */
[--C-:B------:R-:W-:Y:S01]  /*0b00*/  FADD.FTZ R68, R45, R18.reuse ;  /* 0x000000122d447221 */ /* 0x100fe20000010000 */
[----:B------:R-:W-:Y:S01]  /*0b10*/  SHF.L.U32 R71, R44, 0x10, RZ ;  /* 0x000000102c477819 */ /* 0x000fe200000006ff */
[--C-:B------:R-:W-:Y:S02]  /*0b20*/  FADD.FTZ R70, R51, R18.reuse ;  /* 0x0000001233467221 */ /* 0x100fe40000010000 */
[--C-:B------:R-:W-:Y:S01]  /*0b30*/  FADD.FTZ R69, R69, R18.reuse ;  /* 0x0000001245457221 */ /* 0x100fe20000010000 */
[----:B------:R-:W-:Y:S01]  /*0b40*/  FSETP.GTU.FTZ.AND P0, PT, R68, 20, PT ;  /* 0x41a000004400780b */ /* 0x000fe20003f1c000 */
[----:B------:R-:W-:Y:S01]  /*0b50*/  FADD.FTZ R71, R71, R18 ;  /* 0x0000001247477221 */ /* 0x000fe20000010000 */
[----:B------:R-:W-:-:S02]  /*0b60*/  FSETP.GTU.FTZ.AND P3, PT, R70, 20, PT ;  /* 0x41a000004600780b */ /* 0x000fc40003f7c000 */
[----:B------:R-:W-:Y:S02]  /*0b70*/  FSETP.GTU.FTZ.AND P2, PT, R69, 20, PT ;  /* 0x41a000004500780b */ /* 0x000fe40003f5c000 */
[----:B------:R-:W-:Y:S02]  /*0b80*/  FSETP.GTU.FTZ.AND P5, PT, R71, 20, PT ;  /* 0x41a000004700780b */ /* 0x000fe40003fbc000 */
[----:B-1----:R-:W-:Y:S02]  /*0b90*/  SHF.L.U32 R65, R14, 0x10, RZ ;  /* 0x000000100e417819 */ /* 0x002fe400000006ff */
[----:B------:R-:W-:Y:S02]  /*0ba0*/  SHF.L.U32 R66, R15, 0x10, RZ ;  /* 0x000000100f427819 */ /* 0x000fe400000006ff */
[----:B--2---:R-:W-:Y:S02]  /*0bb0*/  SHF.L.U32 R72, R4, 0x10, RZ ;  /* 0x0000001004487819 */ /* 0x004fe400000006ff */
[----:B------:R-:W-:-:S02]  /*0bc0*/  SHF.L.U32 R74, R5, 0x10, RZ ;  /* 0x00000010054a7819 */ /* 0x000fc400000006ff */
[----:B------:R-:W-:Y:S02]  /*0bd0*/  SHF.L.U32 R73, R6, 0x10, RZ ;  /* 0x0000001006497819 */ /* 0x000fe400000006ff */
[----:B------:R-:W-:Y:S02]  /*0be0*/  SHF.L.U32 R76, R7, 0x10, RZ ;  /* 0x00000010074c7819 */ /* 0x000fe400000006ff */
[C---:B------:R-:W-:Y:S02]  /*0bf0*/  SHF.L.U32 R0, R12.reuse, 0x10, RZ ;  /* 0x000000100c007819 */ /* 0x040fe400000006ff */
[----:B------:R-:W-:Y:S02]  /*0c00*/  PRMT R83, R12, 0x7632, R83 ;  /* 0x000076320c537816 */ /* 0x000fe40000000053 */
[C---:B------:R-:W-:Y:S02]  /*0c10*/  SHF.L.U32 R64, R13.reuse, 0x10, RZ ;  /* 0x000000100d407819 */ /* 0x040fe400000006ff */
[----:B------:R-:W-:-:S02]  /*0c20*/  PRMT R93, R13, 0x7632, R93 ;  /* 0x000076320d5d7816 */ /* 0x000fc4000000005d */
[----:B------:R-:W-:Y:S02]  /*0c30*/  PRMT R14, R14, 0x7632, R14 ;  /* 0x000076320e0e7816 */ /* 0x000fe4000000000e */
[----:B------:R-:W-:Y:S02]  /*0c40*/  PRMT R15, R15, 0x7632, R15 ;  /* 0x000076320f0f7816 */ /* 0x000fe4000000000f */
[----:B------:R-:W-:Y:S02]  /*0c50*/  PRMT R4, R4, 0x7632, R4 ;  /* 0x0000763204047816 */ /* 0x000fe40000000004 */
[----:B------:R-:W-:Y:S02]  /*0c60*/  PRMT R5, R5, 0x7632, R5 ;  /* 0x0000763205057816 */ /* 0x000fe40000000005 */
[----:B------:R-:W-:Y:S02]  /*0c70*/  PRMT R6, R6, 0x7632, R6 ;  /* 0x0000763206067816 */ /* 0x000fe40000000006 */
        /* <DEDUP_REMOVED lines=15> */
[----:B------:R-:W-:-:S03]  /*0d70*/  @P1 MOV R39, 0x7f800000 ;  /* 0x7f80000000271802 */ /* 0x000fc60000000f00 */
        /* <DEDUP_REMOVED lines=16> */
.L_x_7543:
[----:B------:R-:W-:Y:S05]  /*0e80*/  BSYNC.RECONVERGENT B0 ;  /* 0x0000000000007941 */ /* 0x000fea0003800200 */
.L_x_7542:
        /* <DEDUP_REMOVED lines=39> */
.L_x_7545:
[----:B------:R-:W-:Y:S05]  /*1100*/  BSYNC.RECONVERGENT B0 ;  /* 0x0000000000007941 */ /* 0x000fea0003800200 */
.L_x_7544:
        /* <DEDUP_REMOVED lines=39> */
.L_x_7547:
[----:B------:R-:W-:Y:S05]  /*1380*/  BSYNC.RECONVERGENT B0 ;  /* 0x0000000000007941 */ /* 0x000fea0003800200 */
.L_x_7546:
        /* <DEDUP_REMOVED lines=38> */
.L_x_7549:
[----:B------:R-:W-:Y:S05]  /*15f0*/  BSYNC.RECONVERGENT B0 ;  /* 0x0000000000007941 */ /* 0x000fea0003800200 */
.L_x_7548:
        /* <DEDUP_REMOVED lines=39> */
.L_x_7551:
[----:B------:R-:W-:Y:S05]  /*1870*/  BSYNC.RECONVERGENT B0 ;  /* 0x0000000000007941 */ /* 0x000fea0003800200 */
.L_x_7550:
[----:B------:R-:W-:Y:S01]  /*1880*/  BSSY.RECONVERGENT B0, `(.L_x_7552) ;  /* 0x0000027000007945 */ /* 0x000fe20003800200 */
[----:B------:R-:W-:Y:S01]  /*1890*/  SHF.L.U32 R97, R96, 0x10, RZ ;  /* 0x0000001060617819 */ /* 0x000fe200000006ff */
        /* <DEDUP_REMOVED lines=37> */
.L_x_7553:
[----:B------:R-:W-:Y:S05]  /*1af0*/  BSYNC.RECONVERGENT B0 ;  /* 0x0000000000007941 */ /* 0x000fea0003800200 */
.L_x_7552:
[----:B------:R-:W-:Y:S01]  /*1b00*/  FFMA.FTZ R13, R83, R82, R96 ;  /* 0x00000052530d7223 */ /* 0x000fe20000010060 */
[----:B------:R-:W-:Y:S01]  /*1b10*/  BSSY.RECONVERGENT B0, `(.L_x_7554) ;  /* 0x0000026000007945 */ /* 0x000fe20003800200 */
[----:B------:R-:W-:Y:S01]  /*1b20*/  SHF.L.U32 R95, R91, 0x10, RZ ;  /* 0x000000105b5f7819 */ /* 0x000fe200000006ff */
        /* <DEDUP_REMOVED lines=36> */
.L_x_7555:
[----:B------:R-:W-:Y:S05]  /*1d70*/  BSYNC.RECONVERGENT B0 ;  /* 0x0000000000007941 */ /* 0x000fea0003800200 */
.L_x_7554:
[----:B------:R-:W-:Y:S01]  /*1d80*/  FFMA.FTZ R96, R93, R86, R96 ;  /* 0x000000565d607223 */ /* 0x000fe20000010060 */
[----:B------:R-:W-:Y:S01]  /*1d90*/  BSSY.RECONVERGENT B0, `(.L_x_7556) ;  /* 0x0000026000007945 */ /* 0x000fe20003800200 */
[----:B------:R-:W-:Y:S01]  /*1da0*/  SHF.L.U32 R94, R87, 0x10, RZ ;  /* 0x00000010575e7819 */ /* 0x000fe200000006ff */
[----:B------:R-:W-:Y:S01]  /*1db0*/  FADD.FTZ R87, R95, R18 ;  /* 0x000000125f577221 */ /* 0x000fe20000010000 */
        /* <DEDUP_REMOVED lines=35> */
.L_x_7557:
[----:B------:R-:W-:Y:S05]  /*1ff0*/  BSYNC.RECONVERGENT B0 ;  /* 0x0000000000007941 */ /* 0x000fea0003800200 */
.L_x_7556:
        /* <DEDUP_REMOVED lines=39> */
.L_x_7559:
[----:B------:R-:W-:Y:S05]  /*2270*/  BSYNC.RECONVERGENT B0 ;  /* 0x0000000000007941 */ /* 0x000fea0003800200 */
.L_x_7558:
        /* <DEDUP_REMOVED lines=39> */
.L_x_7561:
[----:B------:R-:W-:Y:S05]  /*24f0*/  BSYNC.RECONVERGENT B0 ;  /* 0x0000000000007941 */ /* 0x000fea0003800200 */
.L_x_7560:
        /* <DEDUP_REMOVED lines=39> */
.L_x_7563:
[----:B------:R-:W-:Y:S05]  /*2770*/  BSYNC.RECONVERGENT B0 ;  /* 0x0000000000007941 */ /* 0x000fea0003800200 */
.L_x_7562:
        /* <DEDUP_REMOVED lines=32> */
.L_x_7565:
[----:B------:R-:W-:Y:S05]  /*2980*/  BSYNC.RECONVERGENT B0 ;  /* 0x0000000000007941 */ /* 0x000fea0003800200 */
.L_x_7564:
        /* <DEDUP_REMOVED lines=32> */
.L_x_7567:
[----:B------:R-:W-:Y:S05]  /*2b90*/  BSYNC.RECONVERGENT B0 ;  /* 0x0000000000007941 */ /* 0x000fea0003800200 */
.L_x_7566:
        /* <DEDUP_REMOVED lines=32> */
.L_x_7569:
[----:B------:R-:W-:Y:S05]  /*2da0*/  BSYNC.RECONVERGENT B0 ;  /* 0x0000000000007941 */ /* 0x000fea0003800200 */
.L_x_7568:
        /* <DEDUP_REMOVED lines=32> */
.L_x_7571:
[----:B------:R-:W-:Y:S05]  /*2fb0*/  BSYNC.RECONVERGENT B0 ;  /* 0x0000000000007941 */ /* 0x000fea0003800200 */
.L_x_7570:
        /* <DEDUP_REMOVED lines=32> */
.L_x_7573:
[----:B------:R-:W-:Y:S05]  /*31c0*/  BSYNC.RECONVERGENT B0 ;  /* 0x0000000000007941 */ /* 0x000fea0003800200 */
.L_x_7572:
[----:B------:R-:W0:Y:S01]  /*31d0*/  LDCU UR7, c[0x0][0x38c] ;  /* 0x00007180ff0777ac */ /* 0x000e220008000800 */
[----:B------:R-:W-:Y:S01]  /*31e0*/  FFMA.FTZ R12, R103, R96, R12 ;  /* 0x00000060670c7223 */ /* 0x000fe2000001000c */
[----:B------:R-:W-:Y:S01]  /*31f0*/  SHF.L.U32 R117, R6, 0x10, RZ ;  /* 0x0000001006757819 */ /* 0x000fe200000006ff */
[-C--:B------:R-:W-:Y:S01]  /*3200*/  FMUL.FTZ R107, R66, R17.reuse ;  /* 0x00000011426b7220 */ /* 0x080fe20000410000 */
[----:B------:R-:W-:Y:S01]  /*3210*/  SHF.L.U32 R118, R7, 0x10, RZ ;  /* 0x0000001007767819 */ /* 0x000fe200000006ff */
[C---:B------:R-:W-:Y:S01]  /*3220*/  FFMA.FTZ R12, R73.reuse, R62, R12 ;  /* 0x0000003e490c7223 */ /* 0x040fe2000001000c */
[-C--:B------:R-:W-:Y:S01]  /*3230*/  FMUL.FTZ R104, R72, R17.reuse ;  /* 0x0000001148687220 */ /* 0x080fe20000410000 */
[-C--:B------:R-:W-:Y:S01]  /*3240*/  FMUL.FTZ R105, R74, R17.reuse ;  /* 0x000000114a697220 */ /* 0x080fe20000410000 */
[-C--:B------:R-:W-:Y:S01]  /*3250*/  FMUL.FTZ R106, R73, R17.reuse ;  /* 0x00000011496a7220 */ /* 0x080fe20000410000 */
[----:B------:R-:W-:Y:S01]  /*3260*/  FFMA.FTZ R3, R117, R98, R12 ;  /* 0x0000006275037223 */ /* 0x000fe2000001000c */
[CC--:B------:R-:W-:Y:S01]  /*3270*/  FMUL.FTZ R108, R76.reuse, R17.reuse ;  /* 0x000000114c6c7220 */ /* 0x0c0fe20000410000 */
        /* <DEDUP_REMOVED lines=42> */
[----:B------:R-:W-:Y:S01]  /*3520*/  MOV R137, R26 ;  /* 0x0000001a00897202 */ /* 0x000fe20000000f00 */
[----:B------:R-:W0:Y:S01]  /*3530*/  LDCU UR11, c[0x0][0x394] ;  /* 0x00007280ff0b77ac */ /* 0x000e220008000800 */
[----:B------:R-:W-:Y:S01]  /*3540*/  MOV R136, R27 ;  /* 0x0000001b00887202 */ /* 0x000fe20000000f00 */
[----:B------:R-:W4:Y:S01]  /*3550*/  LDC R186, c[0x0][0x394] ;  /* 0x0000e500ffba7b82 */ /* 0x000f220000000800 */
[----:B------:R-:W-:Y:S01]  /*3560*/  MOV R139, R19 ;  /* 0x00000013008b7202 */ /* 0x000fe20000000f00 */
[----:B------:R-:W-:Y:S01]  /*3570*/  ULOP3.LUT UR6, UR6, 0x400, URZ, 0xc0, !UPT ;  /* 0x0000040006067892 */ /* 0x000fe2000f8ec0ff */
[----:B------:R-:W-:-:S02]  /*3580*/  MOV R138, R20 ;  /* 0x00000014008a7202 */ /* 0x000fc40000000f00 */
[----:B------:R-:W-:Y:S02]  /*3590*/  MOV R141, R21 ;  /* 0x00000015008d7202 */ /* 0x000fe40000000f00 */
[----:B------:R-:W-:Y:S02]  /*35a0*/  MOV R140, R22 ;  /* 0x00000016008c7202 */ /* 0x000fe40000000f00 */
[----:B------:R-:W-:Y:S02]  /*35b0*/  MOV R142, R33 ;  /* 0x00000021008e7202 */ /* 0x000fe40000000f00 */
[----:B------:R-:W-:Y:S02]  /*35c0*/  ISETP.EQ.AND P0, PT, R24, RZ, !P0 ;  /* 0x000000ff1800720c */ /* 0x000fe40004702270 */
[----:B-1----:R-:W-:Y:S02]  /*35d0*/  SHF.L.U64.HI R5, R4, 0x2, R5 ;  /* 0x0000000204057819 */ /* 0x002fe40000010205 */
[----:B--2---:R-:W-:-:S02]  /*35e0*/  SHF.L.U64.HI R7, R6, 0x2, R7 ;  /* 0x0000000206077819 */ /* 0x004fc40000010207 */
[----:B---3--:R-:W-:Y:S02]  /*35f0*/  SHF.L.U64.HI R13, R12, 0x2, R13 ;  /* 0x000000020c0d7819 */ /* 0x008fe4000001020d */
[----:B------:R-:W-:Y:S02]  /*3600*/  MOV R143, UR4 ;  /* 0x00000004008f7c02 */ /* 0x000fe40008000f00 */
[----:B0-----:R-:W-:-:S07]  /*3610*/  MOV R145, UR5 ;  /* 0x0000000500917c02 */ /* 0x001fce0008000f00 */
.L_x_7580:
[----:B------:R-:W-:Y:S02]  /*3620*/  MOV R2, R137 ;  /* 0x0000008900027202 */ /* 0x000fe40000000f00 */
[----:B------:R-:W-:-:S05]  /*3630*/  MOV R3, R136 ;  /* 0x0000008800037202 */ /* 0x000fca0000000f00 */
[----:B------:R0:W2:Y:S01]  /*3640*/  LDG.E R144, desc[UR16][R2.64] ;  /* 0x0000001002907981 */ /* 0x0000a2000c1e1900 */
        /* <DEDUP_REMOVED lines=22> */
[----:B------:R-:W-:Y:S01]  /*37b0*/  FMUL.FTZ R153, R166, R91 ;  /* 0x0000005ba6997220 */ /* 0x000fe20000410000 */
[----:B---3--:R-:W-:Y:S01]  /*37c0*/  FMUL.FTZ R15, R154, R15 ;  /* 0x0000000f9a0f7220 */ /* 0x008fe20000410000 */
        /* <DEDUP_REMOVED lines=43> */
[----:B------:R2:W3:Y:S01]  /*3a80*/  LDS R178, [R142+UR6+0x668] ;  /* 0x000668068eb27984 */ /* 0x0004e20008000800 */
[----:B------:R-:W-:Y:S05]  /*3a90*/  BRA `(.L_x_7577) ;  /* 0x0000000000047947 */ /* 0x000fea0003800000 */
.L_x_7576:
[----:B------:R0:W1:Y:S02]  /*3aa0*/  LDS R178, [R182+0xe6c] ;  /* 0x000e6c00b6b27984 */ /* 0x0000640000000800 */
.L_x_7577:
[----:B------:R-:W-:Y:S05]  /*3ab0*/  BSYNC.RECONVERGENT B0 ;  /* 0x0000000000007941 */ /* 0x000fea0003800200 */
.L_x_7575:
        /* <DEDUP_REMOVED lines=15> */
[----:B------:R-:W-:-:S02]  /*3bb0*/  ISETP.NE.AND P4, PT, R56, RZ, PT ;  /* 0x000000ff3800720c */ /* 0x000fc40003f85270 */
[C---:B------:R-:W-:Y:S01]  /*3bc0*/  FMUL.FTZ R180, R148.reuse, R15 ;  /* 0x0000000f94b47220 */ /* 0x040fe20000410000 */
[----:B------:R-:W-:-:S03]  /*3bd0*/  FFMA.FTZ R14, R148, R14, R173 ;  /* 0x0000000e940e7223 */ /* 0x000fc600000100ad */
[C---:B------:R-:W-:Y:S01]  /*3be0*/  FMUL.FTZ R15, R149.reuse, R180 ;  /* 0x000000b4950f7220 */ /* 0x040fe20000410000 */
[----:B------:R-:W-:-:S03]  /*3bf0*/  FFMA.FTZ R14, R149, R14, R172 ;  /* 0x0000000e950e7223 */ /* 0x000fc600000100ac */
[C---:B-----5:R-:W-:Y:S01]  /*3c00*/  FMUL.FTZ R2, R150.reuse, R15 ;  /* 0x0000000f96027220 */ /* 0x060fe20000410000 */
[----:B------:R-:W-:Y:S02]  /*3c10*/  FFMA.FTZ R14, R150, R14, R171 ;  /* 0x0000000e960e7223 */ /* 0x000fe400000100ab */
[----:B------:R-:W1:Y:S01]  /*3c20*/  @!P4 S2R R204, SR_CgaCtaId ;  /* 0x0000000000ccc919 */ /* 0x000e620000008800 */
        /* <DEDUP_REMOVED lines=26> */
[----:B------:R-:W-:Y:S01]  /*3dd0*/  FMUL.FTZ R15, R155, R2 ;  /* 0x000000029b0f7220 */ /* 0x000fe20000410000 */
[C---:B------:R-:W-:Y:S01]  /*3de0*/  FMUL.FTZ R3, R147.reuse, R180 ;  /* 0x000000b493037220 */ /* 0x040fe20000410000 */
[----:B------:R-:W-:Y:S01]  /*3df0*/  FFMA.FTZ R180, R147, R181, R162 ;  /* 0x000000b593b47223 */ /* 0x000fe200000100a2 */
[----:B------:R-:W-:Y:S01]  /*3e00*/  FFMA.FTZ R14, R153, R14, R128 ;  /* 0x0000000e990e7223 */ /* 0x000fe20000010080 */
[----:B------:R-:W-:Y:S02]  /*3e10*/  FMUL.FTZ R2, R156, R15 ;  /* 0x0000000f9c027220 */ /* 0x000fe40000410000 */
[----:B------:R-:W3:Y:S01]  /*3e20*/  SHFL.DOWN PT, R188, R3, 0x1, 0x1f ;  /* 0x08201f0003bc7f89 */ /* 0x000ee200000e0000 */
[----:B------:R-:W-:Y:S01]  /*3e30*/  FFMA.FTZ R14, R150, R14, R129 ;  /* 0x0000000e960e7223 */ /* 0x000fe20000010081 */
[----:B------:R-:W-:-:S02]  /*3e40*/  FMUL.FTZ R15, R159, R2 ;  /* 0x000000029f0f7220 */ /* 0x000fc40000410000 */
[----:B------:R-:W5:Y:S01]  /*3e50*/  SHFL.DOWN PT, R185, R180, 0x1, 0x1f ;  /* 0x08201f00b4b97f89 */ /* 0x000f6200000e0000 */
        /* <DEDUP_REMOVED lines=10> */
[----:B---3--:R-:W-:-:S03]  /*3f00*/  @P1 FMUL.FTZ R183, R188, R3 ;  /* 0x00000003bcb71220 */ /* 0x008fc60000410000 */
[----:B------:R-:W3:Y:S01]  /*3f10*/  SHFL.UP PT, R14, R181, 0x1, RZ ;  /* 0x04200000b50e7989 */ /* 0x000ee200000e00ff */
[----:B------:R-:W-:Y:S01]  /*3f20*/  FMUL.FTZ R15, R149, R2 ;  /* 0x00000002950f7220 */ /* 0x000fe20000410000 */
[----:B-----5:R-:W-:Y:S01]  /*3f30*/  @P1 FFMA.FTZ R180, R3, R185, R180 ;  /* 0x000000b903b41223 */ /* 0x020fe200000100b4 */
[----:B------:R-:W-:Y:S02]  /*3f40*/  @P1 MOV R3, R183 ;  /* 0x000000b700031202 */ /* 0x000fe40000000f00 */
[----:B------:R-:W-:Y:S01]  /*3f50*/  FMUL.FTZ R2, R148, R15 ;  /* 0x0000000f94027220 */ /* 0x000fe20000410000 */
[----:B------:R-:W-:Y:S01]  /*3f60*/  ISETP.GE.AND P1, PT, R56, 0x1, PT ;  /* 0x000000013800780c */ /* 0x000fe20003f26270 */
[----:B------:R-:W5:Y:S02]  /*3f70*/  SHFL.DOWN PT, R185, R180, 0x2, 0x1f ;  /* 0x08401f00b4b97f89 */ /* 0x000f6400000e0000 */
[----:B------:R-:W-:Y:S02]  /*3f80*/  FMUL.FTZ R15, R151, R2 ;  /* 0x00000002970f7220 */ /* 0x000fe40000410000 */
[----:B------:R-:W4:Y:S02]  /*3f90*/  SHFL.DOWN PT, R188, R3, 0x2, 0x1f ;  /* 0x08401f0003bc7f89 */ /* 0x000f2400000e0000 */
[----:B------:R-:W-:-:S04]  /*3fa0*/  FMUL.FTZ R2, R154, R15 ;  /* 0x0000000f9a027220 */ /* 0x000fc80000410000 */
[----:B------:R-:W-:-:S05]  /*3fb0*/  FMUL.FTZ R2, R161, R2 ;  /* 0x00000002a1027220 */ /* 0x000fca0000410000 */
[----:B------:R-:W0:Y:S01]  /*3fc0*/  SHFL.UP PT, R15, R2, 0x1, RZ ;  /* 0x04200000020f7989 */ /* 0x000e2200000e00ff */
[----:B---3--:R-:W-:-:S05]  /*3fd0*/  FFMA.FTZ R14, R2, R14, R181 ;  /* 0x0000000e020e7223 */ /* 0x008fca00000100b5 */
[----:B------:R-:W-:Y:S01]  /*3fe0*/  FSEL R181, R181, R14, !P1 ;  /* 0x0000000eb5b57208 */ /* 0x000fe20004800000 */
[----:B-----5:R-:W-:-:S04]  /*3ff0*/  @!P3 FFMA.FTZ R180, R3, R185, R180 ;  /* 0x000000b903b4b223 */ /* 0x020fc800000100b4 */
[----:B------:R-:W3:Y:S01]  /*4000*/  SHFL.UP PT, R14, R181, 0x2, RZ ;  /* 0x04400000b50e7989 */ /* 0x000ee200000e00ff */
[----:B----4-:R-:W-:-:S03]  /*4010*/  @!P3 FMUL.FTZ R183, R3, R188 ;  /* 0x000000bc03b7b220 */ /* 0x010fc60000410000 */
[----:B------:R-:W4:Y:S02]  /*4020*/  SHFL.DOWN PT, R187, R180, 0x4, 0x1f ;  /* 0x08801f00b4bb7f89 */ /* 0x000f2400000e0000 */
[----:B------:R-:W-:Y:S02]  /*4030*/  @!P3 MOV R3, R183 ;  /* 0x000000b70003b202 */ /* 0x000fe40000000f00 */
[----:B------:R-:W-:-:S03]  /*4040*/  ISETP.GT.U32.AND P3, PT, R184, 0x1b, PT ;  /* 0x0000001bb800780c */ /* 0x000fc60003f64070 */
[----:B------:R-:W5:Y:S01]  /*4050*/  SHFL.DOWN PT, R188, R3, 0x4, 0x1f ;  /* 0x08801f0003bc7f89 */ /* 0x000f6200000e0000 */
[----:B0-----:R-:W-:Y:S01]  /*4060*/  @P1 FMUL.FTZ R2, R2, R15 ;  /* 0x0000000f02021220 */ /* 0x001fe20000410000 */
[----:B------:R-:W-:-:S04]  /*4070*/  ISETP.GE.AND P1, PT, R56, 0x2, PT ;  /* 0x000000023800780c */ /* 0x000fc80003f26270 */
[----:B------:R-:W0:Y:S01]  /*4080*/  SHFL.UP PT, R15, R2, 0x2, RZ ;  /* 0x04400000020f7989 */ /* 0x000e2200000e00ff */
[----:B---3--:R-:W-:-:S03]  /*4090*/  FFMA.FTZ R14, R2, R14, R181 ;  /* 0x0000000e020e7223 */ /* 0x008fc600000100b5 */
[----:B----4-:R-:W-:Y:S02]  /*40a0*/  @!P3 FFMA.FTZ R180, R3, R187, R180 ;  /* 0x000000bb03b4b223 */ /* 0x010fe400000100b4 */
[----:B------:R-:W-:Y:S01]  /*40b0*/  FSEL R183, R181, R14, !P1 ;  /* 0x0000000eb5b77208 */ /* 0x000fe20004800000 */
[----:B------:R-:W-:Y:S02]  /*40c0*/  HFMA2 R14, -RZ, RZ, 1.875, 0 ;  /* 0x3f800000ff0e7431 */ /* 0x000fe400000001ff */
[----:B------:R-:W3:Y:S01]  /*40d0*/  SHFL.DOWN PT, R187, R180, 0x8, 0x1f ;  /* 0x09001f00b4bb7f89 */ /* 0x000ee200000e0000 */
[----:B-----5:R-:W-:-:S05]  /*40e0*/  @!P3 FMUL.FTZ R185, R3, R188 ;  /* 0x000000bc03b9b220 */ /* 0x020fca0000410000 */
[----:B------:R-:W-:Y:S01]  /*40f0*/  @!P3 MOV R3, R185 ;  /* 0x000000b90003b202 */ /* 0x000fe20000000f00 */
[----:B0-----:R-:W-:Y:S01]  /*4100*/  @P1 FMUL.FTZ R2, R2, R15 ;  /* 0x0000000f02021220 */ /* 0x001fe20000410000 */
[----:B------:R-:W0:Y:S01]  /*4110*/  SHFL.UP PT, R185, R183, 0x4, RZ ;  /* 0x04800000b7b97989 */ /* 0x000e2200000e00ff */
[----:B------:R-:W-:Y:S02]  /*4120*/  ISETP.GT.U32.AND P3, PT, R184, 0x17, PT ;  /* 0x00000017b800780c */ /* 0x000fe40003f64070 */
[----:B------:R-:W-:Y:S01]  /*4130*/  ISETP.GE.AND P1, PT, R56, 0x4, PT ;  /* 0x000000043800780c */ /* 0x000fe20003f26270 */
[----:B------:R-:W4:Y:S01]  /*4140*/  SHFL.DOWN PT, R190, R3, 0x8, 0x1f ;  /* 0x09001f0003be7f89 */ /* 0x000f2200000e0000 */
[----:B------:R-:W-:-:S03]  /*4150*/  MOV R15, RZ ;  /* 0x000000ff000f7202 */ /* 0x000fc60000000f00 */
[----:B------:R-:W5:Y:S04]  /*4160*/  SHFL.UP PT, R181, R2, 0x4, RZ ;  /* 0x0480000002b57989 */ /* 0x000f6800000e00ff */
[----:B------:R-:W-:Y:S02]  /*4170*/  @P0 LDS.64 R14, [R135] ;  /* 0x00000000870e0984 */ /* 0x000fe40000000a00 */
[----:B---3--:R-:W-:-:S05]  /*4180*/  @!P3 FFMA.FTZ R180, R3, R187, R180 ;  /* 0x000000bb03b4b223 */ /* 0x008fca00000100b4 */
[----:B------:R-:W3:Y:S01]  /*4190*/  SHFL.DOWN PT, R189, R180, 0x10, 0x1f ;  /* 0x0a001f00b4bd7f89 */ /* 0x000ee200000e0000 */
[----:B0-----:R-:W-:Y:S01]  /*41a0*/  FFMA.FTZ R188, R2, R185, R183 ;  /* 0x000000b902bc7223 */ /* 0x001fe200000100b7 */
[----:B----4-:R-:W-:-:S04]  /*41b0*/  @!P3 FMUL.FTZ R185, R3, R190 ;  /* 0x000000be03b9b220 */ /* 0x010fc80000410000 */
[----:B------:R-:W-:Y:S01]  /*41c0*/  FSEL R183, R183, R188, !P1 ;  /* 0x000000bcb7b77208 */ /* 0x000fe20004800000 */
[----:B-----5:R-:W-:Y:S01]  /*41d0*/  @P1 FMUL.FTZ R2, R2, R181 ;  /* 0x000000b502021220 */ /* 0x020fe20000410000 */
[----:B------:R-:W-:-:S03]  /*41e0*/  @!P3 MOV R3, R185 ;  /* 0x000000b90003b202 */ /* 0x000fc60000000f00 */
[----:B------:R-:W0:Y:S01]  /*41f0*/  SHFL.UP PT, R185, R183, 0x8, RZ ;  /* 0x05000000b7b97989 */ /* 0x000e2200000e00ff */
[----:B------:R-:W-:Y:S02]  /*4200*/  ISETP.GT.U32.AND P3, PT, R184, 0xf, PT ;  /* 0x0000000fb800780c */ /* 0x000fe40003f64070 */
[----:B------:R-:W-:Y:S01]  /*4210*/  ISETP.GE.AND P1, PT, R56, 0x8, PT ;  /* 0x000000083800780c */ /* 0x000fe20003f26270 */
[----:B------:R-:W4:Y:S04]  /*4220*/  SHFL.DOWN PT, R190, R3, 0x10, 0x1f ;  /* 0x0a001f0003be7f89 */ /* 0x000f2800000e0000 */
[----:B------:R-:W5:Y:S06]  /*4230*/  SHFL.UP PT, R181, R2, 0x8, RZ ;  /* 0x0500000002b57989 */ /* 0x000f6c00000e00ff */
[C---:B---3--:R-:W-:Y:S01]  /*4240*/  @!P3 FFMA.FTZ R180, R3.reuse, R189, R180 ;  /* 0x000000bd03b4b223 */ /* 0x048fe200000100b4 */
[----:B------:R-:W-:Y:S01]  /*4250*/  SHFL.IDX PT, R192, R15, RZ, 0x1f ;  /* 0x00001fff0fc07589 */ /* 0x000fe200000e0000 */
[----:B0-----:R-:W-:Y:S01]  /*4260*/  FFMA.FTZ R188, R2, R185, R183 ;  /* 0x000000b902bc7223 */ /* 0x001fe200000100b7 */
[----:B----4-:R-:W-:-:S04]  /*4270*/  @!P3 FMUL.FTZ R187, R3, R190 ;  /* 0x000000be03bbb220 */ /* 0x010fc80000410000 */
[----:B------:R-:W-:Y:S01]  /*4280*/  FSEL R185, R183, R188, !P1 ;  /* 0x000000bcb7b97208 */ /* 0x000fe20004800000 */
[----:B------:R-:W-:Y:S01]  /*4290*/  SHFL.DOWN PT, R190, R180, 0x1, 0x1f ;  /* 0x08201f00b4be7f89 */ /* 0x000fe200000e0000 */
[----:B-----5:R-:W-:Y:S01]  /*42a0*/  @P1 FMUL.FTZ R2, R2, R181 ;  /* 0x000000b502021220 */ /* 0x020fe20000410000 */
[----:B------:R-:W-:Y:S02]  /*42b0*/  @!P3 MOV R3, R187 ;  /* 0x000000bb0003b202 */ /* 0x000fe40000000f00 */
[----:B------:R-:W0:Y:S01]  /*42c0*/  SHFL.UP PT, R183, R185, 0x10, RZ ;  /* 0x06000000b9b77989 */ /* 0x000e2200000e00ff */
[----:B------:R-:W-:Y:S02]  /*42d0*/  ISETP.NE.AND P3, PT, R24, 0x1f, PT ;  /* 0x0000001f1800780c */ /* 0x000fe40003f65270 */
[----:B------:R-:W-:Y:S01]  /*42e0*/  ISETP.GE.AND P1, PT, R56, 0x10, PT ;  /* 0x000000103800780c */ /* 0x000fe20003f26270 */
[----:B------:R-:W3:Y:S04]  /*42f0*/  SHFL.DOWN PT, R187, R3, 0x1, 0x1f ;  /* 0x08201f0003bb7f89 */ /* 0x000ee800000e0000 */
[----:B------:R-:W4:Y:S04]  /*4300*/  SHFL.UP PT, R181, R2, 0x10, RZ ;  /* 0x0600000002b57989 */ /* 0x000f2800000e00ff */
[----:B------:R-:W-:Y:S04]  /*4310*/  SHFL.IDX PT, R180, R180, RZ, 0x1f ;  /* 0x00001fffb4b47589 */ /* 0x000fe800000e0000 */
[----:B------:R-:W5:Y:S01]  /*4320*/  SHFL.IDX PT, R3, R3, RZ, 0x1f ;  /* 0x00001fff03037589 */ /* 0x000f6200000e0000 */
[----:B0-----:R-:W-:Y:S01]  /*4330*/  FFMA.FTZ R188, R2, R183, R185 ;  /* 0x000000b702bc7223 */ /* 0x001fe200000100b9 */
[----:B---3--:R-:W-:-:S04]  /*4340*/  @P3 FFMA.FTZ R192, R187, R192, R190 ;  /* 0x000000c0bbc03223 */ /* 0x008fc800000100be */
[----:B------:R-:W-:Y:S02]  /*4350*/  FSEL R188, R185, R188, !P1 ;  /* 0x000000bcb9bc7208 */ /* 0x000fe40004800000 */
[----:B------:R-:W-:Y:S01]  /*4360*/  ISETP.NE.AND P3, PT, R24, RZ, PT ;  /* 0x000000ff1800720c */ /* 0x000fe20003f65270 */
[----:B----4-:R-:W-:Y:S01]  /*4370*/  @P1 FMUL.FTZ R2, R2, R181 ;  /* 0x000000b502021220 */ /* 0x010fe20000410000 */
[----:B------:R-:W-:Y:S01]  /*4380*/  FFMA.FTZ R179, R192, R178, R179 ;  /* 0x000000b2c0b37223 */ /* 0x000fe200000100b3 */
[----:B------:R-:W-:Y:S01]  /*4390*/  SHFL.UP PT, R187, R188, 0x1, RZ ;  /* 0x04200000bcbb7989 */ /* 0x000fe200000e00ff */
[----:B------:R-:W-:Y:S02]  /*43a0*/  ISETP.GT.AND P1, PT, R56, 0x1d, PT ;  /* 0x0000001d3800780c */ /* 0x000fe40003f24270 */
[----:B------:R-:W-:Y:S01]  /*43b0*/  FFMA.FTZ R181, R161, R179, R176 ;  /* 0x000000b3a1b57223 */ /* 0x000fe200000100b0 */
[----:B------:R-:W-:Y:S01]  /*43c0*/  SHFL.UP PT, R178, R2, 0x1, RZ ;  /* 0x0420000002b27989 */ /* 0x000fe200000e00ff */
[----:B-----5:R-:W-:-:S02]  /*43d0*/  FFMA.FTZ R15, R3, R15, R180 ;  /* 0x0000000f030f7223 */ /* 0x020fc400000100b4 */
[----:B------:R-:W-:Y:S01]  /*43e0*/  FFMA.FTZ R175, R154, R181, R175 ;  /* 0x000000b59aaf7223 */ /* 0x000fe200000100af */
[----:B------:R-:W-:-:S03]  /*43f0*/  FMUL.FTZ R14, R3, R14 ;  /* 0x0000000e030e7220 */ /* 0x000fc60000410000 */
[----:B------:R-:W-:Y:S02]  /*4400*/  FFMA.FTZ R183, R151, R175, R174 ;  /* 0x000000af97b77223 */ /* 0x000fe400000100ae */
[----:B------:R-:W-:Y:S02]  /*4410*/  @!P3 STS.64 [R135], R14 ;  /* 0x0000000e8700b388 */ /* 0x000fe40000000a00 */
[----:B------:R-:W-:Y:S01]  /*4420*/  FFMA.FTZ R173, R148, R183, R173 ;  /* 0x000000b794ad7223 */ /* 0x000fe200000100ad */
[----:B------:R-:W-:-:S03]  /*4430*/  FMUL.FTZ R196, R183, R77 ;  /* 0x0000004db7c47220 */ /* 0x000fc60000410000 */
[----:B------:R-:W-:Y:S01]  /*4440*/  FFMA.FTZ R185, R149, R173, R172 ;  /* 0x000000ad95b97223 */ /* 0x000fe200000100ac */
[----:B------:R-:W-:Y:S01]  /*4450*/  FMUL.FTZ R194, R173, R87 ;  /* 0x00000057adc27220 */ /* 0x000fe20000410000 */
[----:B------:R-:W-:Y:S02]  /*4460*/  FADD.FTZ R106, R196, R106 ;  /* 0x0000006ac46a7221 */ /* 0x000fe40000010000 */
[----:B------:R-:W-:Y:S01]  /*4470*/  FFMA.FTZ R171, R150, R185, R171 ;  /* 0x000000b996ab7223 */ /* 0x000fe200000100ab */
[----:B------:R-:W-:Y:S01]  /*4480*/  FMUL.FTZ R190, R185, R78 ;  /* 0x0000004eb9be7220 */ /* 0x000fe20000410000 */
[----:B------:R-:W-:-:S03]  /*4490*/  FADD.FTZ R114, R194, R114 ;  /* 0x00000072c2727221 */ /* 0x000fc60000010000 */
[----:B------:R-:W-:Y:S01]  /*44a0*/  FADD.FTZ R105, R190, R105 ;  /* 0x00000069be697221 */ /* 0x000fe20000010000 */
[----:B--2---:R-:W0:Y:S02]  /*44b0*/  SHFL.IDX PT, R189, R177, RZ, 0x1f ;  /* 0x00001fffb1bd7589 */ /* 0x004e2400000e0000 */
[----:B0-----:R-:W-:Y:S01]  /*44c0*/  @P2 FFMA.FTZ R189, R178, R189, R187 ;  /* 0x000000bdb2bd2223 */ /* 0x001fe200000100bb */
[----:B------:R-:W-:Y:S01]  /*44d0*/  FFMA.FTZ R187, R153, R171, R170 ;  /* 0x000000ab99bb7223 */ /* 0x000fe200000100aa */
[----:B------:R-:W-:Y:S01]  /*44e0*/  FMUL.FTZ R178, R171, R91 ;  /* 0x0000005babb27220 */ /* 0x000fe20000410000 */
[----:B------:R-:W-:Y:S01]  /*44f0*/  ISETP.GT.AND P2, PT, R56, 0x1e, PT ;  /* 0x0000001e3800780c */ /* 0x000fe20003f44270 */
[----:B------:R-:W-:Y:S01]  /*4500*/  FFMA.FTZ R160, R160, R189, R119 ;  /* 0x000000bda0a07223 */ /* 0x000fe20000010077 */
[----:B------:R-:W-:Y:S01]  /*4510*/  FFMA.FTZ R177, R152, R187, R169 ;  /* 0x000000bb98b17223 */ /* 0x000fe200000100a9 */
[----:B------:R-:W-:Y:S01]  /*4520*/  FMUL.FTZ R174, R187, R69 ;  /* 0x00000045bbae7220 */ /* 0x000fe20000410000 */
[----:B------:R-:W-:Y:S01]  /*4530*/  FADD.FTZ R109, R178, R109 ;  /* 0x0000006db26d7221 */ /* 0x000fe20000010000 */
[-C--:B------:R-:W-:Y:S01]  /*4540*/  FFMA.FTZ R191, R147, R160.reuse, R120 ;  /* 0x000000a093bf7223 */ /* 0x080fe20000010078 */
[----:B------:R-:W-:Y:S01]  /*4550*/  FFMA.FTZ R2, R0, R160, RZ ;  /* 0x000000a000027223 */ /* 0x000fe200000100ff */
[-C--:B------:R-:W-:Y:S01]  /*4560*/  FFMA.FTZ R169, R157, R177.reuse, R168 ;  /* 0x000000b19da97223 */ /* 0x080fe200000100a8 */
[----:B------:R-:W-:Y:S01]  /*4570*/  FMUL.FTZ R3, R144, R177 ;  /* 0x000000b190037220 */ /* 0x000fe20000410000 */
[-C--:B------:R-:W-:Y:S01]  /*4580*/  FFMA.FTZ R168, R146, R191.reuse, R121 ;  /* 0x000000bf92a87223 */ /* 0x080fe20000010079 */
[----:B------:R-:W-:Y:S01]  /*4590*/  FFMA.FTZ R189, R83, R191, R2 ;  /* 0x000000bf53bd7223 */ /* 0x000fe20000010002 */
[----:B------:R-:W-:Y:S01]  /*45a0*/  FFMA.FTZ R167, R158, R169, R167 ;  /* 0x000000a99ea77223 */ /* 0x000fe200000100a7 */
[----:B------:R-:W-:Y:S01]  /*45b0*/  FADD.FTZ R104, R174, R104 ;  /* 0x00000068ae687221 */ /* 0x000fe20000010000 */
        /* <DEDUP_REMOVED lines=50> */
[----:B------:R-:W-:Y:S01]  /*48e0*/  FADD.FTZ R172, -R126, R195 ;  /* 0x000000c37eac7221 */ /* 0x000fe20000010100 */
[----:B------:R-:W-:Y:S01]  /*48f0*/  FMUL.FTZ R170, R177, R81 ;  /* 0x00000051b1aa7220 */ /* 0x000fe20000410000 */
[----:B------:R-:W-:Y:S01]  /*4900*/  FADD.FTZ R176, -R127, R176 ;  /* 0x000000b07fb07221 */ /* 0x000fe20000010100 */
[----:B------:R-:W-:Y:S01]  /*4910*/  FFMA.FTZ R151, R162, R160, R151 ;  /* 0x000000a0a2977223 */ /* 0x000fe20000010097 */
[----:B------:R-:W-:Y:S01]  /*4920*/  FADD.FTZ R188, -R128, R191 ;  /* 0x000000bf80bc7221 */ /* 0x000fe20000010100 */
[----:B------:R-:W-:Y:S01]  /*4930*/  FADD.FTZ R192, -R129, R192 ;  /* 0x000000c081c07221 */ /* 0x000fe20000010100 */
[----:B------:R-:W-:Y:S01]  /*4940*/  FADD.FTZ R195, -R130, R197 ;  /* 0x000000c582c37221 */ /* 0x000fe20000010100 */
[----:B------:R-:W-:Y:S01]  /*4950*/  FFMA.FTZ R151, R164, R168, R151 ;  /* 0x000000a8a4977223 */ /* 0x000fe20000010097 */
[----:B------:R-:W-:Y:S01]  /*4960*/  FADD.FTZ R197, -R131, R198 ;  /* 0x000000c683c57221 */ /* 0x000fe20000010100 */
        /* <DEDUP_REMOVED lines=8> */
[----:B------:R-:W0:Y:S01]  /*49f0*/  SHFL.DOWN PT, R193, R148, 0x1, 0x1f ;  /* 0x08201f0094c17f89 */ /* 0x000e2200000e0000 */
[----:B------:R-:W-:Y:S01]  /*4a00*/  FADD.FTZ R116, R170, R116 ;  /* 0x00000074aa747221 */ /* 0x000fe20000010000 */
[----:B------:R-:W-:Y:S01]  /*4a10*/  FFMA.FTZ R151, R178, R188, R151 ;  /* 0x000000bcb2977223 */ /* 0x000fe20000010097 */
[----:B------:R-:W-:Y:S01]  /*4a20*/  FADD.FTZ R111, R191, R111 ;  /* 0x0000006fbf6f7221 */ /* 0x000fe20000010000 */
[----:B------:R-:W-:Y:S01]  /*4a30*/  FMUL.FTZ R15, R172, R3 ;  /* 0x00000003ac0f7220 */ /* 0x000fe20000410000 */
[----:B------:R-:W-:Y:S01]  /*4a40*/  FMUL.FTZ R3, R144, R169 ;  /* 0x000000a990037220 */ /* 0x000fe20000410000 */
[----:B------:R-:W-:Y:S01]  /*4a50*/  FFMA.FTZ R151, R190, R192, R151 ;  /* 0x000000c0be977223 */ /* 0x000fe20000010097 */
[----:B------:R-:W-:Y:S01]  /*4a60*/  FADD.FTZ R115, R162, R115 ;  /* 0x00000073a2737221 */ /* 0x000fe20000010000 */
[----:B------:R-:W-:Y:S01]  /*4a70*/  FADD.FTZ R112, R159, R112 ;  /* 0x000000709f707221 */ /* 0x000fe20000010000 */
[----:B------:R-:W-:Y:S01]  /*4a80*/  FMUL.FTZ R168, R168, R3 ;  /* 0x00000003a8a87220 */ /* 0x000fe20000410000 */
[----:B------:R-:W-:Y:S01]  /*4a90*/  FFMA.FTZ R151, R194, R195, R151 ;  /* 0x000000c3c2977223 */ /* 0x000fe20000010097 */
[----:B------:R-:W-:Y:S01]  /*4aa0*/  FMUL.FTZ R3, R144, R167 ;  /* 0x000000a790037220 */ /* 0x000fe20000410000 */
[----:B------:R-:W-:Y:S01]  /*4ab0*/  FFMA.FTZ R177, R90, R177, R15 ;  /* 0x000000b15ab17223 */ /* 0x000fe2000001000f */
[----:B------:R-:W-:Y:S01]  /*4ac0*/  FADD.FTZ R110, R149, R110 ;  /* 0x0000006e956e7221 */ /* 0x000fe20000010000 */
        /* <DEDUP_REMOVED lines=9> */
[----:B------:R-:W-:Y:S01]  /*4b60*/  FFMA.FTZ R15, R88, R167, R15 ;  /* 0x000000a7580f7223 */ /* 0x000fe2000001000f */
[----:B0-----:R-:W-:Y:S01]  /*4b70*/  @!P2 FADD.FTZ R148, R148, R193 ;  /* 0x000000c19494a221 */ /* 0x001fe20000010000 */
[----:B------:R-:W-:Y:S01]  /*4b80*/  FMUL.FTZ R191, R176, R191 ;  /* 0x000000bfb0bf7220 */ /* 0x000fe20000410000 */
[----:B------:R-:W-:Y:S01]  /*4b90*/  FFMA.FTZ R151, R200, R154, R151 ;  /* 0x0000009ac8977223 */ /* 0x000fe20000010097 */
[----:B------:R-:W-:Y:S01]  /*4ba0*/  FFMA.FTZ R166, R58, R166, R3 ;  /* 0x000000a63aa67223 */ /* 0x000fe20000010003 */
[----:B------:R-:W-:Y:S01]  /*4bb0*/  FMUL.FTZ R3, R144, R155 ;  /* 0x0000009b90037220 */ /* 0x000fe20000410000 */
[----:B------:R-:W0:Y:S01]  /*4bc0*/  SHFL.DOWN PT, R193, R148, 0x2, 0x1f ;  /* 0x08401f0094c17f89 */ /* 0x000e2200000e0000 */
[----:B------:R-:W-:Y:S01]  /*4bd0*/  FFMA.FTZ R14, R60, R187, R191 ;  /* 0x000000bb3c0e7223 */ /* 0x000fe200000100bf */
[----:B------:R-:W-:Y:S01]  /*4be0*/  @!P4 MOV R199, 0x400 ;  /* 0x0000040000c7c802 */ /* 0x000fe20000000f00 */
[----:B------:R-:W-:Y:S01]  /*4bf0*/  FMUL.FTZ R152, R152, R3 ;  /* 0x0000000398987220 */ /* 0x000fe20000410000 */
[----:B------:R-:W2:Y:S01]  /*4c00*/  SHFL.DOWN PT, R202, R151, 0x1, 0x1f ;  /* 0x08201f0097ca7f89 */ /* 0x000ea200000e0000 */
[----:B------:R-:W-:Y:S01]  /*4c10*/  FADD.FTZ R45, R14, R45 ;  /* 0x0000002d0e2d7221 */ /* 0x000fe20000010000 */
[C---:B------:R-:W-:Y:S01]  /*4c20*/  FMUL.FTZ R14, R144.reuse, R173 ;  /* 0x000000ad900e7220 */ /* 0x040fe20000410000 */
[----:B------:R-:W-:Y:S01]  /*4c30*/  FMUL.FTZ R3, R144, R163 ;  /* 0x000000a390037220 */ /* 0x000fe20000410000 */
[----:B------:R-:W-:Y:S01]  /*4c40*/  FFMA.FTZ R168, R59, R169, R168 ;  /* 0x000000a93ba87223 */ /* 0x000fe200000100a8 */
[----:B------:R-:W-:Y:S01]  /*4c50*/  FMUL.FTZ R158, R158, R149 ;  /* 0x000000959e9e7220 */ /* 0x000fe20000410000 */
[----:B------:R-:W-:Y:S01]  /*4c60*/  FMUL.FTZ R195, R195, R14 ;  /* 0x0000000ec3c37220 */ /* 0x000fe20000410000 */
[----:B------:R-:W-:Y:S01]  /*4c70*/  FMUL.FTZ R14, R144, R165 ;  /* 0x000000a5900e7220 */ /* 0x000fe20000410000 */
[----:B------:R-:W-:Y:S01]  /*4c80*/  FMUL.FTZ R3, R146, R3 ;  /* 0x0000000392037220 */ /* 0x000fe20000410000 */
[C---:B------:R-:W-:Y:S01]  /*4c90*/  FMUL.FTZ R169, R144.reuse, R185 ;  /* 0x000000b990a97220 */ /* 0x040fe20000410000 */
[C---:B------:R-:W-:Y:S01]  /*4ca0*/  FMUL.FTZ R160, R144.reuse, R175 ;  /* 0x000000af90a07220 */ /* 0x040fe20000410000 */
[----:B------:R-:W-:Y:S01]  /*4cb0*/  FMUL.FTZ R153, R153, R14 ;  /* 0x0000000e99997220 */ /* 0x000fe20000410000 */
[C---:B------:R-:W-:Y:S01]  /*4cc0*/  FMUL.FTZ R14, R144.reuse, R183 ;  /* 0x000000b7900e7220 */ /* 0x040fe20000410000 */
[C---:B------:R-:W-:Y:S01]  /*4cd0*/  FMUL.FTZ R146, R144.reuse, R147 ;  /* 0x0000009390927220 */ /* 0x040fe20000410000 */
[----:B------:R-:W-:Y:S01]  /*4ce0*/  FMUL.FTZ R149, R144, R179 ;  /* 0x000000b390957220 */ /* 0x000fe20000410000 */
[----:B------:R-:W-:Y:S01]  /*4cf0*/  FADD.FTZ R50, R15, R50 ;  /* 0x000000320f327221 */ /* 0x000fe20000010000 */
[----:B------:R-:W-:Y:S01]  /*4d00*/  FMUL.FTZ R197, R197, R14 ;  /* 0x0000000ec5c57220 */ /* 0x000fe20000410000 */
[----:B------:R-:W-:Y:S01]  /*4d10*/  FFMA.FTZ R14, R86, R165, R153 ;  /* 0x000000a5560e7223 */ /* 0x000fe20000010099 */
[----:B-1----:R-:W-:Y:S01]  /*4d20*/  @!P4 LEA R33, R204, R199, 0x18 ;  /* 0x000000c7cc21c211 */ /* 0x002fe200078ec0ff */
[----:B------:R-:W-:Y:S01]  /*4d30*/  FMUL.FTZ R192, R192, R169 ;  /* 0x000000a9c0c07220 */ /* 0x000fe20000410000 */
[----:B0-----:R-:W-:Y:S01]  /*4d40*/  @!P1 FADD.FTZ R148, R148, R193 ;  /* 0x000000c194949221 */ /* 0x001fe20000010000 */
[----:B------:R-:W-:Y:S01]  /*4d50*/  FADD.FTZ R47, R14, R47 ;  /* 0x0000002f0e2f7221 */ /* 0x000fe20000010000 */
[----:B------:R-:W-:Y:S01]  /*4d60*/  FMUL.FTZ R161, R161, R160 ;  /* 0x000000a0a1a17220 */ /* 0x000fe20000410000 */
[----:B------:R-:W-:Y:S01]  /*4d70*/  FMUL.FTZ R146, R157, R146 ;  /* 0x000000929d927220 */ /* 0x000fe20000410000 */
[----:B--2---:R-:W-:Y:S01]  /*4d80*/  @!P2 FADD.FTZ R151, R151, R202 ;  /* 0x000000ca9797a221 */ /* 0x004fe20000010000 */
        /* <DEDUP_REMOVED lines=27> */
[----:B------:R-:W-:Y:S01]  /*4f40*/  FADD.FTZ R40, R161, R40 ;  /* 0x00000028a1287221 */ /* 0x000fe20000010000 */
[----:B-1----:R-:W-:Y:S01]  /*4f50*/  @!P1 FADD.FTZ R151, R151, R202 ;  /* 0x000000ca97979221 */ /* 0x002fe20000010000 */
[----:B------:R-:W0:Y:S01]  /*4f60*/  SHFL.DOWN PT, R193, R148, 0x8, 0x1f ;  /* 0x09001f0094c17f89 */ /* 0x000e2200000e0000 */
[----:B------:R-:W-:Y:S01]  /*4f70*/  ISETP.GT.AND P1, PT, R56, 0x17, PT ;  /* 0x000000173800780c */ /* 0x000fe20003f24270 */
[----:B------:R-:W-:Y:S01]  /*4f80*/  FADD.FTZ R53, R2, R53 ;  /* 0x0000003502357221 */ /* 0x000fe20000010000 */
[----:B------:R-:W-:Y:S01]  /*4f90*/  FADD.FTZ R44, R181, R44 ;  /* 0x0000002cb52c7221 */ /* 0x000fe20000010000 */
[----:B------:R-:W1:Y:S01]  /*4fa0*/  SHFL.DOWN PT, R202, R151, 0x4, 0x1f ;  /* 0x08801f0097ca7f89 */ /* 0x000e6200000e0000 */
[----:B------:R-:W-:Y:S01]  /*4fb0*/  FADD.FTZ R54, R147, R54 ;  /* 0x0000003693367221 */ /* 0x000fe20000010000 */
[----:B------:R-:W-:-:S08]  /*4fc0*/  FADD.FTZ R39, R154, R39 ;  /* 0x000000279a277221 */ /* 0x000fd00000010000 */
[----:B0-----:R-:W-:Y:S01]  /*4fd0*/  @!P1 FADD.FTZ R148, R148, R193 ;  /* 0x000000c194949221 */ /* 0x001fe20000010000 */
[----:B------:R-:W-:Y:S01]  /*4fe0*/  FMUL.FTZ R193, R144, R171 ;  /* 0x000000ab90c17220 */ /* 0x000fe20000410000 */
[----:B-1----:R-:W-:-:S03]  /*4ff0*/  @!P2 FADD.FTZ R151, R151, R202 ;  /* 0x000000ca9797a221 */ /* 0x002fc60000010000 */
[----:B------:R-:W0:Y:S01]  /*5000*/  SHFL.DOWN PT, R159, R148, 0x10, 0x1f ;  /* 0x0a001f00949f7f89 */ /* 0x000e2200000e0000 */
[----:B------:R-:W-:-:S03]  /*5010*/  FMUL.FTZ R193, R188, R193 ;  /* 0x000000c1bcc17220 */ /* 0x000fc60000410000 */
[----:B------:R-:W1:Y:S01]  /*5020*/  SHFL.DOWN PT, R170, R151, 0x8, 0x1f ;  /* 0x09001f0097aa7f89 */ /* 0x000e6200000e0000 */
[----:B------:R-:W-:-:S04]  /*5030*/  FFMA.FTZ R193, R94, R171, R193 ;  /* 0x000000ab5ec17223 */ /* 0x000fc800000100c1 */
[----:B------:R-:W-:Y:S01]  /*5040*/  FADD.FTZ R42, R193, R42 ;  /* 0x0000002ac12a7221 */ /* 0x000fe20000010000 */
[----:B0-----:R-:W-:Y:S01]  /*5050*/  FADD.FTZ R15, R148, R159 ;  /* 0x0000009f940f7221 */ /* 0x001fe20000010000 */
[----:B-1----:R-:W-:Y:S01]  /*5060*/  @!P1 FADD.FTZ R151, R151, R170 ;  /* 0x000000aa97979221 */ /* 0x002fe20000010000 */
[----:B------:R-:W-:-:S04]  /*5070*/  ISETP.GT.AND P1, PT, R56, 0xf, PT ;  /* 0x0000000f3800780c */ /* 0x000fc80003f24270 */
[----:B------:R-:W0:Y:S01]  /*5080*/  SHFL.DOWN PT, R162, R151, 0x10, 0x1f ;  /* 0x0a001f0097a27f89 */ /* 0x000e2200000e0000 */
[----:B------:R-:W-:Y:S01]  /*5090*/  FSEL R153, R148, R15, P1 ;  /* 0x0000000f94997208 */ /* 0x000fe20000800000 */
[----:B0-----:R-:W-:-:S05]  /*50a0*/  FADD.FTZ R14, R151, R162 ;  /* 0x000000a2970e7221 */ /* 0x001fca0000010000 */
[----:B------:R0:W-:Y:S02]  /*50b0*/  @!P4 STS.64 [R33+0x438], R14 ;  /* 0x0004380e2100c388 */ /* 0x0001e40000000a00 */
[----:B0-----:R-:W-:Y:S01]  /*50c0*/  FSEL R14, R151, R14, P1 ;  /* 0x0000000e970e7208 */ /* 0x001fe20000800000 */
[----:B------:R-:W-:Y:S06]  /*50d0*/  BAR.SYNC.DEFER_BLOCKING 0x0 ;  /* 0x0000000000007b1d */ /* 0x000fec0000010000 */
[----:B------:R-:W-:Y:S05]  /*50e0*/  @P3 BRA `(.L_x_7579) ;  /* 0x0000000000203947 */ /* 0x000fea0003800000 */
[----:B------:R-:W-:-:S13]  /*50f0*/  ISETP.NE.AND P1, PT, R186, UR8, PT ;  /* 0x00000008ba007c0c */ /* 0x000fda000bf25270 */
[----:B------:R-:W0:Y:S04]  /*5100*/  @P1 LDS R2, [R142+0x1ae8] ;  /* 0x001ae8008e021984 */ /* 0x000e280000000800 */
[----:B------:R-:W1:Y:S01]  /*5110*/  @P1 LDS R15, [R142+0x16e8] ;  /* 0x0016e8008e0f1984 */ /* 0x000e620000000800 */
[----:B0-----:R-:W-:Y:S01]  /*5120*/  @P1 FADD.FTZ R3, R153, R2 ;  /* 0x0000000299031221 */ /* 0x001fe20000010000 */
[----:B-1----:R-:W-:-:S04]  /*5130*/  @P1 FADD.FTZ R14, R14, R15 ;  /* 0x0000000f0e0e1221 */ /* 0x002fc80000010000 */
[----:B------:R0:W-:Y:S04]  /*5140*/  @P1 STS [R142+0x1ae8], R3 ;  /* 0x001ae8038e001388 */ /* 0x0001e80000000800 */
[----:B------:R0:W-:Y:S04]  /*5150*/  STS [R142+0x16e8], R14 ;  /* 0x0016e80e8e007388 */ /* 0x0001e80000000800 */
[----:B------:R0:W-:Y:S02]  /*5160*/  @!P1 STS [R142+0x1ae8], R153 ;  /* 0x001ae8998e009388 */ /* 0x0001e40000000800 */
.L_x_7579:
[----:B------:R-:W-:Y:S05]  /*5170*/  BSYNC.RECONVERGENT B0 ;  /* 0x0000000000007941 */ /* 0x000fea0003800200 */
.L_x_7578:
[----:B------:R-:W-:Y:S01]  /*5180*/  UIADD3 UR10, UPT, UPT, UR10, 0x1, URZ ;  /* 0x000000010a0a7890 */ /* 0x000fe2000fffe0ff */
[----:B------:R-:W-:Y:S02]  /*5190*/  LEA R141, P1, R4, R141, 0x2 ;  /* 0x0000008d048d7211 */ /* 0x000fe400078210ff */
[----:B------:R-:W-:Y:S01]  /*51a0*/  LEA R139, P2, R6, R139, 0x2 ;  /* 0x0000008b068b7211 */ /* 0x000fe200078410ff */
[----:B------:R-:W-:Y:S01]  /*51b0*/  UISETP.NE.AND UP0, UPT, UR10, URZ, UPT ;  /* 0x000000ff0a00728c */ /* 0x000fe2000bf05270 */
[----:B------:R-:W-:Y:S02]  /*51c0*/  LEA R137, P3, R12, R137, 0x2 ;  /* 0x000000890c897211 */ /* 0x000fe400078610ff */
[----:B0-----:R-:W-:Y:S02]  /*51d0*/  IADD3 R142, PT, PT, R142, 0x4, RZ ;  /* 0x000000048e8e7810 */ /* 0x001fe40007ffe0ff */
[----:B------:R-:W-:Y:S02]  /*51e0*/  IADD3 R135, PT, PT, R135, 0x8, RZ ;  /* 0x0000000887877810 */ /* 0x000fe40007ffe0ff */
[----:B------:R-:W-:-:S02]  /*51f0*/  IADD3 R145, PT, PT, R145, 0x1, RZ ;  /* 0x0000000191917810 */ /* 0x000fc40007ffe0ff */
[----:B------:R-:W-:Y:S02]  /*5200*/  IADD3 R143, PT, PT, R143, 0x1, RZ ;  /* 0x000000018f8f7810 */ /* 0x000fe40007ffe0ff */
[----:B------:R-:W-:Y:S02]  /*5210*/  IADD3.X R140, PT, PT, R140, R5, RZ, P1, !PT ;  /* 0x000000058c8c7210 */ /* 0x000fe40000ffe4ff */
[----:B------:R-:W-:Y:S02]  /*5220*/  IADD3.X R138, PT, PT, R138, R7, RZ, P2, !PT ;  /* 0x000000078a8a7210 */ /* 0x000fe400017fe4ff */
[----:B------:R-:W-:Y:S01]  /*5230*/  IADD3.X R136, PT, PT, R136, R13, RZ, P3, !PT ;  /* 0x0000000d88887210 */ /* 0x000fe20001ffe4ff */
[----:B------:R-:W-:Y:S06]  /*5240*/  BRA.U UP0, `(.L_x_7580) ;  /* 0xffffffe100f47547 */ /* 0x000fec000b83ffff */
.L_x_7574:
[----:B------:R-:W-:Y:S01]  /*5250*/  BAR.SYNC.DEFER_BLOCKING 0x0 ;  /* 0x0000000000007b1d */ /* 0x000fe20000010000 */
[----:B------:R-:W-:Y:S02]  /*5260*/  F2FP.BF16.F32.PACK_AB R103, R116, R107 ;  /* 0x0000006b7467723e */ /* 0x000fe400000010ff */
[----:B------:R-:W-:Y:S02]  /*5270*/  F2FP.BF16.F32.PACK_AB R102, R115, R102 ;  /* 0x000000667366723e */ /* 0x000fe400000010ff */
[----:B------:R-:W-:Y:S01]  /*5280*/  F2FP.BF16.F32.PACK_AB R101, R112, R101 ;  /* 0x000000657065723e */ /* 0x000fe200000010ff */
[----:B------:R-:W0:Y:S01]  /*5290*/  LDCU.64 UR10, c[0x0][0x4f8] ;  /* 0x00009f00ff0a77ac */ /* 0x000e220008000a00 */
[----:B------:R-:W-:Y:S01]  /*52a0*/  F2FP.BF16.F32.PACK_AB R100, R110, R99 ;  /* 0x000000636e64723e */ /* 0x000fe200000010ff */
[----:B------:R-:W1:Y:S01]  /*52b0*/  LDC.64 R62, c[0x0][0x500] ;  /* 0x00014000ff3e7b82 */ /* 0x000e620000000a00 */
[----:B------:R-:W-:Y:S02]  /*52c0*/  F2FP.BF16.F32.PACK_AB R106, R111, R106 ;  /* 0x0000006a6f6a723e */ /* 0x000fe400000010ff */
[----:B------:R-:W-:-:S02]  /*52d0*/  F2FP.BF16.F32.PACK_AB R105, R114, R105 ;  /* 0x000000697269723e */ /* 0x000fc400000010ff */
[----:B------:R-:W-:Y:S01]  /*52e0*/  F2FP.BF16.F32.PACK_AB R104, R109, R104 ;  /* 0x000000686d68723e */ /* 0x000fe200000010ff */
[----:B------:R-:W-:Y:S02]  /*52f0*/  USHF.L.U32 UR6, UR9, 0x9, URZ ;  /* 0x0000000909067899 */ /* 0x000fe400080006ff */
[----:B------:R-:W2:Y:S01]  /*5300*/  LDC.64 R64, c[0x0][0x550] ;  /* 0x00015400ff407b82 */ /* 0x000ea20000000a00 */
[----:B------:R-:W3:Y:S04]  /*5310*/  LDG.E.128 R12, desc[UR16][R8.64] ;  /* 0x00000010080c7981 */ /* 0x000ee8000c1e1d00 */
[----:B------:R-:W4:Y:S01]  /*5320*/  LDG.E.128 R56, desc[UR16][R8.64+0x200] ;  /* 0x0002001008387981 */ /* 0x000f22000c1e1d00 */
[----:B------:R-:W-:Y:S01]  /*5330*/  F2FP.BF16.F32.PACK_AB R107, R113, R108 ;  /* 0x0000006c716b723e */ /* 0x000fe200000010ff */
[----:B------:R-:W-:-:S02]  /*5340*/  USHF.R.S32.HI UR7, URZ, 0x1f, UR6 ;  /* 0x0000001fff077899 */ /* 0x000fc40008011406 */
[----:B------:R-:W-:Y:S02]  /*5350*/  UISETP.GT.AND UP0, UPT, UR8, 0x1, UPT ;  /* 0x000000010800788c */ /* 0x000fe4000bf04270 */
[----:B0-----:R-:W-:Y:S01]  /*5360*/  UIMAD.WIDE.U32 UR4, UR18, UR10, UR6 ;  /* 0x0000000a120472a5 */ /* 0x001fe2000f8e0006 */
[----:B------:R-:W-:-:S03]  /*5370*/  UMOV UR8, UR9 ;  /* 0x0000000900087c82 */ /* 0x000fc60008000000 */
[----:B------:R-:W-:Y:S01]  /*5380*/  UIMAD UR5, UR18, UR11, UR5 ;  /* 0x0000000b120572a4 */ /* 0x000fe2000f8e0205 */
[----:B---3--:R-:W-:Y:S04]  /*5390*/  STS.128 [R35], R12 ;  /* 0x0000000c23007388 */ /* 0x008fe80000000c00 */
[----:B----4-:R-:W-:Y:S01]  /*53a0*/  STS.128 [R35+0x200], R56 ;  /* 0x0002003823007388 */ /* 0x010fe20000000c00 */
[----:B------:R-:W-:-:S03]  /*53b0*/  NOP ;  /* 0x0000000000007918 */ /* 0x000fc60000000000 */
[----:B------:R-:W0:Y:S04]  /*53c0*/  LDS.128 R4, [R38] ;  /* 0x0000000026047984 */ /* 0x000e280000000c00 */
[----:B------:R-:W3:Y:S01]  /*53d0*/  LDS.128 R12, [R38+0x10] ;  /* 0x00001000260c7984 */ /* 0x000ee20000000c00 */
[----:B------:R-:W-:Y:S06]  /*53e0*/  BAR.SYNC.DEFER_BLOCKING 0x0 ;  /* 0x0000000000007b1d */ /* 0x000fec0000010000 */
[----:B------:R-:W-:Y:S04]  /*53f0*/  STS.128 [R38], R100 ;  /* 0x0000006426007388 */ /* 0x000fe80000000c00 */
[----:B------:R-:W-:Y:S01]  /*5400*/  STS.128 [R38+0x10], R104 ;  /* 0x0000106826007388 */ /* 0x000fe20000000c00 */
[----:B0-----:R-:W-:-:S02]  /*5410*/  SHF.L.U32 R3, R4, 0x10, RZ ;  /* 0x0000001004037819 */ /* 0x001fc400000006ff */
[----:B------:R-:W-:Y:S02]  /*5420*/  PRMT R4, R4, 0x7632, R4 ;  /* 0x0000763204047816 */ /* 0x000fe40000000004 */
[----:B------:R-:W-:Y:S01]  /*5430*/  SHF.L.U32 R55, R6, 0x10, RZ ;  /* 0x0000001006377819 */ /* 0x000fe200000006ff */
[--C-:B------:R-:W-:Y:S01]  /*5440*/  FADD.FTZ R0, R3, R18.reuse ;  /* 0x0000001203007221 */ /* 0x100fe20000010000 */
[C---:B------:R-:W-:Y:S02]  /*5450*/  SHF.L.U32 R3, R5.reuse, 0x10, RZ ;  /* 0x0000001005037819 */ /* 0x040fe400000006ff */
[----:B------:R-:W-:Y:S01]  /*5460*/  PRMT R5, R5, 0x7632, R5 ;  /* 0x0000763205057816 */ /* 0x000fe20000000005 */
[--C-:B------:R-:W-:Y:S01]  /*5470*/  FADD.FTZ R55, R55, R18.reuse ;  /* 0x0000001237377221 */ /* 0x100fe20000010000 */
[----:B------:R-:W-:Y:S01]  /*5480*/  FSETP.GTU.FTZ.AND P3, PT, R0, 20, PT ;  /* 0x41a000000000780b */ /* 0x000fe20003f7c000 */
[----:B------:R-:W-:Y:S01]  /*5490*/  FADD.FTZ R2, R3, R18 ;  /* 0x0000001203027221 */ /* 0x000fe20000010000 */
[----:B------:R-:W-:-:S02]  /*54a0*/  SHF.L.U32 R3, R4, 0x10, RZ ;  /* 0x0000001004037819 */ /* 0x000fc400000006ff */
[----:B------:R-:W-:Y:S02]  /*54b0*/  FSETP.GTU.FTZ.AND P5, PT, R55, 20, PT ;  /* 0x41a000003700780b */ /* 0x000fe40003fbc000 */
[----:B------:R-:W-:Y:S01]  /*54c0*/  FSETP.GTU.FTZ.AND P2, PT, R2, 20, PT ;  /* 0x41a000000200780b */ /* 0x000fe20003f5c000 */
[----:B------:R-:W-:Y:S01]  /*54d0*/  FADD.FTZ R3, R3, R18 ;  /* 0x0000001203037221 */ /* 0x000fe20000010000 */
[----:B------:R-:W-:Y:S02]  /*54e0*/  SHF.L.U32 R5, R5, 0x10, RZ ;  /* 0x0000001005057819 */ /* 0x000fe400000006ff */
[----:B------:R-:W-:Y:S02]  /*54f0*/  PRMT R6, R6, 0x7632, R6 ;  /* 0x0000763206067816 */ /* 0x000fe40000000006 */
[----:B------:R-:W-:Y:S01]  /*5500*/  FSETP.GTU.FTZ.AND P6, PT, R3, 20, PT ;  /* 0x41a000000300780b */ /* 0x000fe20003fdc000 */
[----:B------:R-:W-:Y:S01]  /*5510*/  @!P3 FMUL.FTZ R0, R0, -1.4426950216293334961 ;  /* 0xbfb8aa3b0000b820 */ /* 0x000fe20000410000 */
[----:B------:R-:W-:-:S02]  /*5520*/  SHF.L.U32 R9, R7, 0x10, RZ ;  /* 0x0000001007097819 */ /* 0x000fc400000006ff */
[----:B------:R-:W-:Y:S01]  /*5530*/  PRMT R7, R7, 0x7632, R7 ;  /* 0x0000763207077816 */ /* 0x000fe20000000007 */
[----:B------:R-:W-:Y:S02]  /*5540*/  @!P5 FMUL.FTZ R8, R55, -1.4426950216293334961 ;  /* 0xbfb8aa3b3708d820 */ /* 0x000fe40000410000 */
[----:B------:R-:W-:Y:S01]  /*5550*/  @!P2 FMUL.FTZ R4, R2, -1.4426950216293334961 ;  /* 0xbfb8aa3b0204a820 */ /* 0x000fe20000410000 */
[----:B------:R-:W0:Y:S01]  /*5560*/  @!P3 MUFU.EX2 R0, R0 ;  /* 0x000000000000b308 */ /* 0x000e220000000800 */
[----:B------:R-:W-:Y:S01]  /*5570*/  SHF.L.U32 R7, R7, 0x10, RZ ;  /* 0x0000001007077819 */ /* 0x000fe200000006ff */
[----:B------:R-:W-:Y:S01]  /*5580*/  FADD.FTZ R58, R9, R18 ;  /* 0x00000012093a7221 */ /* 0x000fe20000010000 */
[C---:B---3--:R-:W-:Y:S02]  /*5590*/  SHF.L.U32 R9, R12.reuse, 0x10, RZ ;  /* 0x000000100c097819 */ /* 0x048fe400000006ff */
[----:B------:R-:W-:Y:S01]  /*55a0*/  @!P6 FMUL.FTZ R3, R3, -1.4426950216293334961 ;  /* 0xbfb8aa3b0303e820 */ /* 0x000fe20000410000 */
[----:B------:R-:W-:-:S02]  /*55b0*/  PRMT R12, R12, 0x7632, R12 ;  /* 0x000076320c0c7816 */ /* 0x000fc4000000000c */
[----:B------:R-:W3:Y:S01]  /*55c0*/  @!P2 MUFU.EX2 R4, R4 ;  /* 0x000000040004a308 */ /* 0x000ee20000000800 */
[----:B------:R-:W-:-:S07]  /*55d0*/  FSETP.GTU.FTZ.AND P4, PT, R58, 20, PT ;  /* 0x41a000003a00780b */ /* 0x000fce0003f9c000 */
[----:B------:R-:W4:Y:S01]  /*55e0*/  @!P6 MUFU.EX2 R3, R3 ;  /* 0x000000030003e308 */ /* 0x000f220000000800 */
[----:B0-----:R-:W-:-:S07]  /*55f0*/  @!P3 FADD.FTZ R2, R0, 1 ;  /* 0x3f8000000002b421 */ /* 0x001fce0000010000 */
[----:B------:R0:W5:Y:S01]  /*5600*/  @!P3 MUFU.RCP R55, R2 ;  /* 0x000000020037b308 */ /* 0x0001620000001000 */
[----:B---3--:R-:W-:Y:S01]  /*5610*/  @!P2 FADD.FTZ R0, R4, 1 ;  /* 0x3f8000000400a421 */ /* 0x008fe20000010000 */
[--C-:B------:R-:W-:Y:S01]  /*5620*/  FADD.FTZ R4, R9, R18.reuse ;  /* 0x0000001209047221 */ /* 0x100fe20000010000 */
[C---:B------:R-:W-:Y:S02]  /*5630*/  SHF.L.U32 R9, R13.reuse, 0x10, RZ ;  /* 0x000000100d097819 */ /* 0x040fe400000006ff */
[----:B------:R-:W-:Y:S02]  /*5640*/  PRMT R13, R13, 0x7632, R13 ;  /* 0x000076320d0d7816 */ /* 0x000fe4000000000d */
[----:B------:R-:W-:Y:S01]  /*5650*/  FSETP.GTU.FTZ.AND P1, PT, R4, 20, PT ;  /* 0x41a000000400780b */ /* 0x000fe20003f3c000 */
[----:B------:R3:W1:Y:S01]  /*5660*/  @!P2 MUFU.RCP R57, R0 ;  /* 0x000000000039a308 */ /* 0x0006620000001000 */
[----:B----4-:R-:W-:Y:S01]  /*5670*/  @!P6 FADD.FTZ R3, R3, 1 ;  /* 0x3f8000000303e421 */ /* 0x010fe20000010000 */
[----:B------:R-:W-:Y:S01]  /*5680*/  FADD.FTZ R59, R9, R18 ;  /* 0x00000012093b7221 */ /* 0x000fe20000010000 */
[----:B0-----:R-:W-:Y:S01]  /*5690*/  @!P4 FMUL.FTZ R2, R58, -1.4426950216293334961 ;  /* 0xbfb8aa3b3a02c820 */ /* 0x001fe20000410000 */
[----:B------:R-:W-:-:S03]  /*56a0*/  SHF.L.U32 R13, R13, 0x10, RZ ;  /* 0x000000100d0d7819 */ /* 0x000fc600000006ff */
[----:B------:R-:W-:Y:S01]  /*56b0*/  FSETP.GTU.FTZ.AND P0, PT, R59, 20, PT ;  /* 0x41a000003b00780b */ /* 0x000fe20003f1c000 */
[----:B------:R-:W0:Y:S01]  /*56c0*/  @!P6 MUFU.RCP R56, R3 ;  /* 0x000000030038e308 */ /* 0x000e220000001000 */
[--C-:B---3--:R-:W-:Y:S01]  /*56d0*/  FADD.FTZ R0, R5, R18.reuse ;  /* 0x0000001205007221 */ /* 0x108fe20000010000 */
[----:B------:R-:W-:Y:S01]  /*56e0*/  SHF.L.U32 R5, R6, 0x10, RZ ;  /* 0x0000001006057819 */ /* 0x000fe200000006ff */
[----:B-----5:R-:W-:Y:S01]  /*56f0*/  @!P3 FMUL.FTZ R54, R54, R55 ;  /* 0x000000373636b220 */ /* 0x020fe20000410000 */
[--C-:B------:R-:W-:Y:S01]  /*5700*/  FADD.FTZ R55, R7, R18.reuse ;  /* 0x0000001207377221 */ /* 0x100fe20000010000 */
[----:B------:R-:W-:Y:S01]  /*5710*/  @!P1 FMUL.FTZ R4, R4, -1.4426950216293334961 ;  /* 0xbfb8aa3b04049820 */ /* 0x000fe20000410000 */
[----:B------:R-:W-:Y:S01]  /*5720*/  FSETP.GTU.FTZ.AND P3, PT, R0, 20, PT ;  /* 0x41a000000000780b */ /* 0x000fe20003f7c000 */
[--C-:B------:R-:W-:Y:S01]  /*5730*/  FADD.FTZ R5, R5, R18.reuse ;  /* 0x0000001205057221 */ /* 0x100fe20000010000 */
[----:B------:R3:W4:Y:S01]  /*5740*/  @!P4 MUFU.EX2 R9, R2 ;  /* 0x000000020009c308 */ /* 0x0007220000000800 */
[----:B-1----:R-:W-:Y:S01]  /*5750*/  @!P2 FMUL.FTZ R48, R48, R57 ;  /* 0x000000393030a220 */ /* 0x002fe20000410000 */
[----:B------:R-:W-:Y:S01]  /*5760*/  FSETP.GTU.FTZ.AND P2, PT, R55, 20, PT ;  /* 0x41a000003700780b */ /* 0x000fe20003f5c000 */
[----:B------:R-:W-:-:S05]  /*5770*/  FADD.FTZ R13, R13, R18 ;  /* 0x000000120d0d7221 */ /* 0x000fca0000010000 */
[----:B------:R-:W1:Y:S01]  /*5780*/  @!P1 MUFU.EX2 R6, R4 ;  /* 0x0000000400069308 */ /* 0x000e620000000800 */
[----:B0-----:R-:W-:Y:S01]  /*5790*/  @!P6 FMUL.FTZ R53, R53, R56 ;  /* 0x000000383535e220 */ /* 0x001fe20000410000 */
[----:B------:R-:W-:Y:S01]  /*57a0*/  FSETP.GTU.FTZ.AND P6, PT, R5, 20, PT ;  /* 0x41a000000500780b */ /* 0x000fe20003fdc000 */
[----:B------:R-:W-:Y:S01]  /*57b0*/  @!P3 FMUL.FTZ R0, R0, -1.4426950216293334961 ;  /* 0xbfb8aa3b0000b820 */ /* 0x000fe20000410000 */
[----:B---3--:R-:W-:-:S04]  /*57c0*/  @!P0 FMUL.FTZ R2, R59, -1.4426950216293334961 ;  /* 0xbfb8aa3b3b028820 */ /* 0x008fc80000410000 */
[----:B------:R-:W0:Y:S01]  /*57d0*/  @!P5 MUFU.EX2 R8, R8 ;  /* 0x000000080008d308 */ /* 0x000e220000000800 */
[----:B----4-:R-:W-:-:S06]  /*57e0*/  @!P4 FADD.FTZ R9, R9, 1 ;  /* 0x3f8000000909c421 */ /* 0x010fcc0000010000 */
[----:B------:R-:W-:Y:S01]  /*57f0*/  @!P6 FMUL.FTZ R3, R5, -1.4426950216293334961 ;  /* 0xbfb8aa3b0503e820 */ /* 0x000fe20000410000 */
[----:B------:R-:W-:Y:S01]  /*5800*/  @!P2 FMUL.FTZ R5, R55, -1.4426950216293334961 ;  /* 0xbfb8aa3b3705a820 */ /* 0x000fe20000410000 */
[----:B------:R-:W-:Y:S01]  /*5810*/  @!P3 MUFU.EX2 R0, R0 ;  /* 0x000000000000b308 */ /* 0x000fe20000000800 */
[----:B------:R-:W-:Y:S01]  /*5820*/  SHF.L.U32 R55, R14, 0x10, RZ ;  /* 0x000000100e377819 */ /* 0x000fe200000006ff */
[----:B-1----:R-:W-:Y:S01]  /*5830*/  @!P1 FADD.FTZ R6, R6, 1 ;  /* 0x3f80000006069421 */ /* 0x002fe20000010000 */
[----:B------:R-:W-:-:S05]  /*5840*/  PRMT R14, R14, 0x7632, R14 ;  /* 0x000076320e0e7816 */ /* 0x000fca000000000e */
[----:B------:R-:W1:Y:S01]  /*5850*/  @!P6 MUFU.EX2 R3, R3 ;  /* 0x000000030003e308 */ /* 0x000e620000000800 */
[----:B0-----:R-:W-:-:S07]  /*5860*/  @!P5 FADD.FTZ R8, R8, 1 ;  /* 0x3f8000000808d421 */ /* 0x001fce0000010000 */
[----:B------:R-:W0:Y:S08]  /*5870*/  @!P2 MUFU.EX2 R5, R5 ;  /* 0x000000050005a308 */ /* 0x000e300000000800 */
[----:B------:R3:W4:Y:S01]  /*5880*/  @!P0 MUFU.EX2 R7, R2 ;  /* 0x0000000200078308 */ /* 0x0007220000000800 */
[----:B-1----:R-:W-:Y:S01]  /*5890*/  @!P6 FADD.FTZ R4, R3, 1 ;  /* 0x3f8000000304e421 */ /* 0x002fe20000010000 */
[----:B------:R-:W-:-:S02]  /*58a0*/  SHF.L.U32 R3, R15, 0x10, RZ ;  /* 0x000000100f037819 */ /* 0x000fc400000006ff */
[----:B------:R-:W-:-:S04]  /*58b0*/  PRMT R15, R15, 0x7632, R15 ;  /* 0x000076320f0f7816 */ /* 0x000fc8000000000f */
[----:B------:R1:W5:Y:S01]  /*58c0*/  @!P6 MUFU.RCP R57, R4 ;  /* 0x000000040039e308 */ /* 0x0003620000001000 */
[----:B0-----:R-:W-:Y:S01]  /*58d0*/  @!P2 FADD.FTZ R5, R5, 1 ;  /* 0x3f8000000505a421 */ /* 0x001fe20000010000 */
[----:B---3--:R-:W-:Y:S01]  /*58e0*/  @!P3 FADD.FTZ R2, R0, 1 ;  /* 0x3f8000000002b421 */ /* 0x008fe20000010000 */
[----:B------:R-:W-:Y:S01]  /*58f0*/  FADD.FTZ R0, R55, R18 ;  /* 0x0000001237007221 */ /* 0x000fe20000010000 */
[----:B------:R-:W-:-:S04]  /*5900*/  SHF.L.U32 R15, R15, 0x10, RZ ;  /* 0x000000100f0f7819 */ /* 0x000fc800000006ff */
[----:B------:R-:W0:Y:S01]  /*5910*/  @!P2 MUFU.RCP R55, R5 ;  /* 0x000000050037a308 */ /* 0x000e220000001000 */
[--C-:B-1----:R-:W-:Y:S01]  /*5920*/  FADD.FTZ R4, R3, R18.reuse ;  /* 0x0000001203047221 */ /* 0x102fe20000010000 */
[----:B------:R-:W-:Y:S01]  /*5930*/  SHF.L.U32 R3, R12, 0x10, RZ ;  /* 0x000000100c037819 */ /* 0x000fe200000006ff */
[----:B------:R-:W-:Y:S01]  /*5940*/  FADD.FTZ R15, R15, R18 ;  /* 0x000000120f0f7221 */ /* 0x000fe20000010000 */
[----:B----4-:R-:W-:-:S04]  /*5950*/  @!P0 FADD.FTZ R7, R7, 1 ;  /* 0x3f80000007078421 */ /* 0x010fc80000010000 */
[----:B------:R1:W3:Y:S01]  /*5960*/  @!P4 MUFU.RCP R56, R9 ;  /* 0x000000090038c308 */ /* 0x0002e20000001000 */
[----:B-----5:R-:W-:Y:S01]  /*5970*/  @!P6 FMUL.FTZ R50, R50, R57 ;  /* 0x000000393232e220 */ /* 0x020fe20000410000 */
[----:B------:R-:W-:-:S06]  /*5980*/  FSETP.GTU.FTZ.AND P6, PT, R4, 20, PT ;  /* 0x41a000000400780b */ /* 0x000fcc0003fdc000 */
[----:B------:R-:W4:Y:S01]  /*5990*/  @!P3 MUFU.RCP R2, R2 ;  /* 0x000000020002b308 */ /* 0x000f220000001000 */
[----:B-1----:R-:W-:Y:S01]  /*59a0*/  SHF.L.U32 R9, R14, 0x10, RZ ;  /* 0x000000100e097819 */ /* 0x002fe200000006ff */
[----:B0-----:R-:W-:-:S04]  /*59b0*/  @!P2 FMUL.FTZ R52, R52, R55 ;  /* 0x000000373434a220 */ /* 0x001fc80000410000 */
[----:B------:R-:W-:Y:S01]  /*59c0*/  FADD.FTZ R9, R9, R18 ;  /* 0x0000001209097221 */ /* 0x000fe20000010000 */
[----:B------:R-:W-:Y:S01]  /*59d0*/  @!P6 FMUL.FTZ R5, R4, -1.4426950216293334961 ;  /* 0xbfb8aa3b0405e820 */ /* 0x000fe20000410000 */
[----:B------:R-:W0:Y:S01]  /*59e0*/  @!P5 MUFU.RCP R8, R8 ;  /* 0x000000080008d308 */ /* 0x000e220000001000 */
[----:B---3--:R-:W-:Y:S01]  /*59f0*/  @!P4 FMUL.FTZ R51, R51, R56 ;  /* 0x000000383333c220 */ /* 0x008fe20000410000 */
[----:B------:R-:W-:Y:S02]  /*5a00*/  FSETP.GTU.FTZ.AND P4, PT, R13, 20, PT ;  /* 0x41a000000d00780b */ /* 0x000fe40003f9c000 */
[----:B------:R-:W-:-:S04]  /*5a10*/  FSETP.GTU.FTZ.AND P2, PT, R9, 20, PT ;  /* 0x41a000000900780b */ /* 0x000fc80003f5c000 */
[----:B------:R-:W1:Y:S01]  /*5a20*/  @!P1 MUFU.RCP R6, R6 ;  /* 0x0000000600069308 */ /* 0x000e620000001000 */
[----:B----4-:R-:W-:Y:S01]  /*5a30*/  @!P3 FMUL.FTZ R47, R47, R2 ;  /* 0x000000022f2fb220 */ /* 0x010fe20000410000 */
[----:B------:R-:W-:Y:S01]  /*5a40*/  FSETP.GTU.FTZ.AND P3, PT, R0, 20, PT ;  /* 0x41a000000000780b */ /* 0x000fe20003f7c000 */
[----:B------:R-:W-:-:S05]  /*5a50*/  FADD.FTZ R2, R3, R18 ;  /* 0x0000001203027221 */ /* 0x000fca0000010000 */
[----:B------:R-:W3:Y:S01]  /*5a60*/  @!P6 MUFU.EX2 R5, R5 ;  /* 0x000000050005e308 */ /* 0x000ee20000000800 */
[----:B------:R-:W-:Y:S01]  /*5a70*/  @!P2 FMUL.FTZ R4, R9, -1.4426950216293334961 ;  /* 0xbfb8aa3b0904a820 */ /* 0x000fe20000410000 */
[----:B0-----:R-:W-:Y:S01]  /*5a80*/  @!P5 FMUL.FTZ R49, R49, R8 ;  /* 0x000000083131d220 */ /* 0x001fe20000410000 */
[----:B------:R-:W-:-:S04]  /*5a90*/  FSETP.GTU.FTZ.AND P5, PT, R2, 20, PT ;  /* 0x41a000000200780b */ /* 0x000fc80003fbc000 */
[----:B------:R-:W-:Y:S01]  /*5aa0*/  @!P3 FMUL.FTZ R0, R0, -1.4426950216293334961 ;  /* 0xbfb8aa3b0000b820 */ /* 0x000fe20000410000 */
[----:B------:R-:W0:Y:S01]  /*5ab0*/  @!P2 MUFU.EX2 R4, R4 ;  /* 0x000000040004a308 */ /* 0x000e220000000800 */
[----:B-1----:R-:W-:Y:S01]  /*5ac0*/  @!P1 FMUL.FTZ R45, R45, R6 ;  /* 0x000000062d2d9220 */ /* 0x002fe20000410000 */
[----:B------:R-:W-:-:S06]  /*5ad0*/  FSETP.GTU.FTZ.AND P1, PT, R15, 20, PT ;  /* 0x41a000000f00780b */ /* 0x000fcc0003f3c000 */
[----:B------:R1:W4:Y:S01]  /*5ae0*/  @!P3 MUFU.EX2 R3, R0 ;  /* 0x000000000003b308 */ /* 0x0003220000000800 */
[----:B---3--:R-:W-:-:S06]  /*5af0*/  @!P6 FADD.FTZ R5, R5, 1 ;  /* 0x3f8000000505e421 */ /* 0x008fcc0000010000 */
[----:B------:R-:W-:Y:S01]  /*5b00*/  @!P1 FMUL.FTZ R6, R15, -1.4426950216293334961 ;  /* 0xbfb8aa3b0f069820 */ /* 0x000fe20000410000 */
[----:B------:R-:W3:Y:S01]  /*5b10*/  @!P0 MUFU.RCP R57, R7 ;  /* 0x0000000700398308 */ /* 0x000ee20000001000 */
[----:B-1----:R-:W-:Y:S01]  /*5b20*/  @!P5 FMUL.FTZ R0, R2, -1.4426950216293334961 ;  /* 0xbfb8aa3b0200d820 */ /* 0x002fe20000410000 */
[----:B------:R-:W-:Y:S01]  /*5b30*/  @!P4 FMUL.FTZ R2, R13, -1.4426950216293334961 ;  /* 0xbfb8aa3b0d02c820 */ /* 0x000fe20000410000 */
[----:B------:R-:W-:-:S05]  /*5b40*/  NOP ;  /* 0x0000000000007918 */ /* 0x000fca0000000000 */
[----:B------:R-:W1:Y:S01]  /*5b50*/  @!P4 MUFU.EX2 R2, R2 ;  /* 0x000000020002c308 */ /* 0x000e620000000800 */
[----:B0-----:R-:W-:Y:S01]  /*5b60*/  @!P2 FADD.FTZ R8, R4, 1 ;  /* 0x3f8000000408a421 */ /* 0x001fe20000010000 */
[----:B------:R-:W-:Y:S01]  /*5b70*/  LDS.128 R12, [R35+0x200] ;  /* 0x00020000230c7984 */ /* 0x000fe20000000c00 */
[----:B----4-:R-:W-:-:S05]  /*5b80*/  @!P3 FADD.FTZ R3, R3, 1 ;  /* 0x3f8000000303b421 */ /* 0x010fca0000010000 */
[----:B------:R-:W-:Y:S01]  /*5b90*/  @!P1 MUFU.EX2 R9, R6 ;  /* 0x0000000600099308 */ /* 0x000fe20000000800 */
[----:B---3--:R-:W-:Y:S01]  /*5ba0*/  @!P0 FMUL.FTZ R46, R46, R57 ;  /* 0x000000392e2e8220 */ /* 0x008fe20000410000 */
[----:B------:R-:W-:-:S06]  /*5bb0*/  F2FP.BF16.F32.PACK_AB R57, R47, R48 ;  /* 0x000000302f39723e */ /* 0x000fcc00000010ff */
[----:B------:R0:W3:Y:S01]  /*5bc0*/  @!P6 MUFU.RCP R61, R5 ;  /* 0x00000005003de308 */ /* 0x0000e20000001000 */
[----:B-1----:R-:W-:-:S07]  /*5bd0*/  @!P4 FADD.FTZ R2, R2, 1 ;  /* 0x3f8000000202c421 */ /* 0x002fce0000010000 */
[----:B------:R-:W1:Y:S01]  /*5be0*/  @!P5 MUFU.EX2 R0, R0 ;  /* 0x000000000000d308 */ /* 0x000e620000000800 */
[----:B0-----:R-:W0:Y:S07]  /*5bf0*/  LDS.128 R4, [R35] ;  /* 0x0000000023047984 */ /* 0x001e2e0000000c00 */
[----:B------:R-:W4:Y:S01]  /*5c00*/  @!P3 MUFU.RCP R58, R3 ;  /* 0x00000003003ab308 */ /* 0x000f220000001000 */
[----:B---3--:R-:W-:-:S07]  /*5c10*/  @!P6 FMUL.FTZ R44, R44, R61 ;  /* 0x0000003d2c2ce220 */ /* 0x008fce0000410000 */
[----:B------:R3:W5:Y:S01]  /*5c20*/  @!P4 MUFU.RCP R56, R2 ;  /* 0x000000020038c308 */ /* 0x0007620000001000 */
[----:B-1----:R-:W-:-:S07]  /*5c30*/  @!P5 FADD.FTZ R0, R0, 1 ;  /* 0x3f8000000000d421 */ /* 0x002fce0000010000 */
[----:B------:R2:W1:Y:S01]  /*5c40*/  @!P2 MUFU.RCP R59, R8 ;  /* 0x00000008003ba308 */ /* 0x0004620000001000 */
[----:B---3--:R-:W-:-:S04]  /*5c50*/  IMAD.WIDE.U32 R2, R16, R62, UR4 ;  /* 0x0000000410027e25 */ /* 0x008fc8000f8e003e */
[----:B----4-:R-:W-:Y:S01]  /*5c60*/  @!P3 FMUL.FTZ R43, R43, R58 ;  /* 0x0000003a2b2bb220 */ /* 0x010fe20000410000 */
[----:B------:R-:W-:Y:S01]  /*5c70*/  F2FP.BF16.F32.PACK_AB R58, R50, R49 ;  /* 0x00000031323a723e */ /* 0x000fe200000010ff */
[----:B------:R-:W3:Y:S01]  /*5c80*/  LDCU.64 UR4, c[0x0][0x518] ;  /* 0x0000a300ff0477ac */ /* 0x000ee20008000a00 */
[----:B------:R-:W-:Y:S01]  /*5c90*/  IMAD R3, R16, R63, R3 ;  /* 0x0000003f10037224 */ /* 0x000fe200078e0203 */
[----:B------:R4:W0:Y:S01]  /*5ca0*/  @!P5 MUFU.RCP R55, R0 ;  /* 0x000000000037d308 */ /* 0x0008220000001000 */
[----:B--2---:R-:W-:Y:S01]  /*5cb0*/  LEA R8, P0, R2, R64, 0x1 ;  /* 0x0000004002087211 */ /* 0x004fe200078008ff */
[----:B-----5:R-:W-:Y:S01]  /*5cc0*/  @!P4 FMUL.FTZ R41, R41, R56 ;  /* 0x000000382929c220 */ /* 0x020fe20000410000 */
[----:B------:R-:W-:-:S04]  /*5cd0*/  FADD.FTZ R56, R54, R37 ;  /* 0x0000002536387221 */ /* 0x000fc80000010000 */
[----:B------:R-:W-:Y:S01]  /*5ce0*/  FADD.FTZ R37, R56, R53 ;  /* 0x0000003538257221 */ /* 0x000fe20000010000 */
[----:B------:R-:W-:Y:S01]  /*5cf0*/  F2FP.BF16.F32.PACK_AB R56, R53, R54 ;  /* 0x000000363538723e */ /* 0x000fe200000010ff */
[----:B----4-:R-:W-:Y:S01]  /*5d00*/  @!P1 FADD.FTZ R0, R9, 1 ;  /* 0x3f80000009009421 */ /* 0x010fe20000010000 */
[----:B------:R-:W-:Y:S01]  /*5d10*/  LEA.HI.X R9, R2, R65, R3, 0x1, P0 ;  /* 0x0000004102097211 */ /* 0x000fe200000f0c03 */
[----:B-1----:R-:W-:Y:S01]  /*5d20*/  @!P2 FMUL.FTZ R40, R40, R59 ;  /* 0x0000003b2828a220 */ /* 0x002fe20000410000 */
[----:B------:R-:W-:Y:S02]  /*5d30*/  F2FP.BF16.F32.PACK_AB R59, R52, R51 ;  /* 0x00000033343b723e */ /* 0x000fe400000010ff */
[----:B------:R-:W-:Y:S01]  /*5d40*/  F2FP.BF16.F32.PACK_AB R61, R41, R46 ;  /* 0x0000002e293d723e */ /* 0x000fe200000010ff */
[----:B------:R-:W-:Y:S01]  /*5d50*/  IMAD.WIDE.U32 R2, R34, 0x10, R8 ;  /* 0x0000001022027825 */ /* 0x000fe200078e0008 */
[----:B------:R-:W1:Y:S03]  /*5d60*/  @!P1 MUFU.RCP R0, R0 ;  /* 0x0000000000009308 */ /* 0x000e660000001000 */
[----:B0-----:R-:W-:Y:S01]  /*5d70*/  @!P5 FMUL.FTZ R42, R42, R55 ;  /* 0x000000372a2ad220 */ /* 0x001fe20000410000 */
[----:B------:R-:W-:Y:S01]  /*5d80*/  F2FP.BF16.F32.PACK_AB R62, R40, R43 ;  /* 0x0000002b283e723e */ /* 0x000fe200000010ff */
[----:B------:R-:W0:Y:S01]  /*5d90*/  LDC.64 R8, c[0x0][0x520] ;  /* 0x00014800ff087b82 */ /* 0x000e220000000a00 */
[----:B------:R-:W-:Y:S01]  /*5da0*/  STG.E.128 desc[UR16][R2.64], R4 ;  /* 0x0000000402007986 */ /* 0x000fe2000c101d10 */
[----:B---3--:R-:W-:Y:S01]  /*5db0*/  UIMAD.WIDE.U32 UR6, UR18, UR4, UR6 ;  /* 0x00000004120672a5 */ /* 0x008fe2000f8e0006 */
[----:B------:R-:W-:-:S02]  /*5dc0*/  F2FP.BF16.F32.PACK_AB R60, R42, R45 ;  /* 0x0000002d2a3c723e */ /* 0x000fc400000010ff */
[----:B------:R0:W-:Y:S01]  /*5dd0*/  STG.E.128 desc[UR16][R2.64+0x200], R12 ;  /* 0x0002000c02007986 */ /* 0x0001e2000c101d10 */
[----:B------:R-:W-:Y:S02]  /*5de0*/  UIMAD UR7, UR18, UR5, UR7 ;  /* 0x00000005120772a4 */ /* 0x000fe4000f8e0207 */
[----:B------:R-:W-:Y:S01]  /*5df0*/  BAR.SYNC.DEFER_BLOCKING 0x0 ;  /* 0x0000000000007b1d */ /* 0x000fe20000010000 */
[----:B------:R-:W-:Y:S01]  /*5e00*/  IADD3 R28, P2, PT, R28, -0x400, RZ ;  /* 0xfffffc001c1c7810 */ /* 0x000fe20007f5e0ff */
[----:B-1----:R-:W-:-:S06]  /*5e10*/  @!P1 FMUL.FTZ R39, R39, R0 ;  /* 0x0000000027279220 */ /* 0x002fcc0000410000 */
[----:B------:R-:W1:Y:S01]  /*5e20*/  LDC.64 R54, c[0x0][0x560] ;  /* 0x00015800ff367b82 */ /* 0x000e620000000a00 */
[----:B------:R-:W-:Y:S01]  /*5e30*/  FADD.FTZ R0, R37, R48 ;  /* 0x0000003025007221 */ /* 0x000fe20000010000 */
[----:B------:R-:W-:Y:S02]  /*5e40*/  IADD3 R30, P1, PT, R30, -0x400, RZ ;  /* 0xfffffc001e1e7810 */ /* 0x000fe40007f3e0ff */
[----:B------:R-:W-:Y:S01]  /*5e50*/  F2FP.BF16.F32.PACK_AB R63, R39, R44 ;  /* 0x0000002c273f723e */ /* 0x000fe200000010ff */
[----:B------:R-:W-:Y:S01]  /*5e60*/  FADD.FTZ R0, R0, R47 ;  /* 0x0000002f00007221 */ /* 0x000fe20000010000 */
[----:B------:R-:W-:Y:S02]  /*5e70*/  IADD3.X R31, PT, PT, R31, -0x1, RZ, P1, !PT ;  /* 0xffffffff1f1f7810 */ /* 0x000fe40000ffe4ff */
[----:B------:R-:W-:Y:S01]  /*5e80*/  IADD3.X R29, PT, PT, R29, -0x1, RZ, P2, !PT ;  /* 0xffffffff1d1d7810 */ /* 0x000fe200017fe4ff */
[----:B------:R-:W-:Y:S01]  /*5e90*/  FADD.FTZ R49, R0, R49 ;  /* 0x0000003100317221 */ /* 0x000fe20000010000 */
[----:B0-----:R-:W-:-:S04]  /*5ea0*/  IMAD.WIDE.U32 R2, R16, R8, UR6 ;  /* 0x0000000610027e25 */ /* 0x001fc8000f8e0008 */
[----:B------:R-:W-:Y:S01]  /*5eb0*/  FADD.FTZ R50, R49, R50 ;  /* 0x0000003231327221 */ /* 0x000fe20000010000 */
[----:B------:R-:W-:-:S03]  /*5ec0*/  IMAD R0, R16, R9, R3 ;  /* 0x0000000910007224 */ /* 0x000fc600078e0203 */
[----:B------:R-:W-:Y:S01]  /*5ed0*/  FADD.FTZ R51, R50, R51 ;  /* 0x0000003332337221 */ /* 0x000fe20000010000 */
[----:B------:R-:W-:Y:S03]  /*5ee0*/  STS.128 [R38], R56 ;  /* 0x0000003826007388 */ /* 0x000fe60000000c00 */
[----:B------:R-:W-:Y:S01]  /*5ef0*/  FADD.FTZ R52, R51, R52 ;  /* 0x0000003433347221 */ /* 0x000fe20000010000 */
[----:B------:R-:W-:Y:S01]  /*5f00*/  STS.128 [R38+0x10], R60 ;  /* 0x0000103c26007388 */ /* 0x000fe20000000c00 */
[----:B------:R-:W-:-:S03]  /*5f10*/  NOP ;  /* 0x0000000000007918 */ /* 0x000fc60000000000 */
[----:B------:R-:W0:Y:S01]  /*5f20*/  LDS.128 R64, [R35] ;  /* 0x0000000023407984 */ /* 0x000e220000000c00 */
[----:B-1----:R-:W-:Y:S01]  /*5f30*/  LEA R4, P0, R2, R54, 0x1 ;  /* 0x0000003602047211 */ /* 0x002fe200078008ff */
[----:B------:R-:W-:Y:S02]  /*5f40*/  FADD.FTZ R45, R52, R45 ;  /* 0x0000002d342d7221 */ /* 0x000fe40000010000 */
[----:B------:R-:W1:Y:S01]  /*5f50*/  LDS.128 R68, [R35+0x200] ;  /* 0x0002000023447984 */ /* 0x000e620000000c00 */
[----:B------:R-:W-:Y:S01]  /*5f60*/  LEA.HI.X R5, R2, R55, R0, 0x1, P0 ;  /* 0x0000003702057211 */ /* 0x000fe200000f0c00 */
[----:B------:R-:W-:Y:S01]  /*5f70*/  FADD.FTZ R45, R45, R42 ;  /* 0x0000002a2d2d7221 */ /* 0x000fe20000010000 */
[----:B------:R-:W-:Y:S01]  /*5f80*/  IADD3 R36, P0, PT, R36, -0x400, RZ ;  /* 0xfffffc0024247810 */ /* 0x000fe20007f1e0ff */
[----:B------:R-:W-:-:S04]  /*5f90*/  IMAD.WIDE.U32 R2, R34, 0x10, R4 ;  /* 0x0000001022027825 */ /* 0x000fc800078e0004 */
[----:B------:R-:W-:Y:S01]  /*5fa0*/  FADD.FTZ R46, R45, R46 ;  /* 0x0000002e2d2e7221 */ /* 0x000fe20000010000 */
[----:B------:R-:W-:-:S03]  /*5fb0*/  IADD3.X R25, PT, PT, R25, -0x1, RZ, P0, !PT ;  /* 0xffffffff19197810 */ /* 0x000fc600007fe4ff */
        /* <DEDUP_REMOVED lines=8> */
.L_x_7541:
        /* <DEDUP_REMOVED lines=34> */
.L_x_7583:
[----:B------:R-:W-:Y:S05]  /*6260*/  BSYNC.RECONVERGENT B0 ;  /* 0x0000000000007941 */ /* 0x000fea0003800200 */
.L_x_7582:
[----:B------:R-:W-:Y:S05]  /*6270*/  @!P0 BRA `(.L_x_7584) ;  /* 0x0000000000688947 */ /* 0x000fea0003800000 */
[----:B------:R-:W-:Y:S06]  /*6280*/  BAR.SYNC.DEFER_BLOCKING 0x0 ;  /* 0x0000000000007b1d */ /* 0x000fec0000010000 */
[----:B------:R-:W-:Y:S01]  /*6290*/  BSSY.RECONVERGENT B0, `(.L_x_7584) ;  /* 0x0000018000007945 */ /* 0x000fe20003800200 */
[----:B------:R-:W2:Y:S01]  /*62a0*/  SHFL.DOWN P0, R0, R37, 0x1, 0x1f ;  /* 0x08201f0025007f89 */ /* 0x000ea20000000000 */
[----:B01----:R-:W0:Y:S01]  /*62b0*/  S2R R4, SR_LANEID ;  /* 0x0000000000047919 */ /* 0x003e220000000000 */
[----:B------:R-:W1:Y:S01]  /*62c0*/  S2R R6, SR_TID.X ;  /* 0x0000000000067919 */ /* 0x000e620000002100 */
[----:B--2---:R-:W-:-:S05]  /*62d0*/  @P0 FADD R0, R0, R37 ;  /* 0x0000002500000221 */ /* 0x004fca0000000000 */
        /* <DEDUP_REMOVED lines=16> */
[----:B------:R-:W-:-:S04]  /*63e0*/  LEA R2, P0, R16, R8, 0x2 ;  /* 0x0000000810027211 */ /* 0x000fc800078010ff */
[----:B------:R-:W-:-:S05]  /*63f0*/  LEA.HI.X R3, R16, R9, RZ, 0x2, P0 ;  /* 0x0000000910037211 */ /* 0x000fca00000f14ff */
[----:B------:R1:W-:Y:S04]  /*6400*/  REDG.E.ADD.F32.FTZ.RN.STRONG.GPU desc[UR16][R2.64], R4 ;  /* 0x00000004020079a6 */ /* 0x0003e8000c12f310 */
.L_x_7585:
[----:B------:R-:W-:Y:S05]  /*6410*/  BSYNC.RECONVERGENT B0 ;  /* 0x0000000000007941 */ /* 0x000fea0003800200 */
.L_x_7584:
[----:B------:R-:W-:Y:S05]  /*6420*/  @P2 EXIT ;  /* 0x000000000000294d */ /* 0x000fea0003800000 */
[----:B------:R-:W0:Y:S01]  /*6430*/  LDCU.64 UR8, c[0x0][0x4e8] ;  /* 0x00009d00ff0877ac */ /* 0x000e220008000a00 */
[----:B------:R-:W2:Y:S01]  /*6440*/  S2UR UR5, SR_CgaCtaId ;  /* 0x00000000000579c3 */ /* 0x000ea20000008800 */
[----:B------:R-:W-:Y:S01]  /*6450*/  BSSY.RECONVERGENT B0, `(.L_x_7586) ;  /* 0x0000046000007945 */ /* 0x000fe20003800200 */
[----:B------:R-:W-:Y:S01]  /*6460*/  MOV R23, R12 ;  /* 0x0000000c00177202 */ /* 0x000fe20000000f00 */
        /* <DEDUP_REMOVED lines=18> */
.L_x_7587:
        /* <DEDUP_REMOVED lines=51> */
.L_x_7586:
[----:B------:R-:W-:Y:S05]  /*68c0*/  EXIT ;  /* 0x000000000000794d */ /* 0x000fea0003800000 */
.L_x_7588:
        /* <DEDUP_REMOVED lines=11> */
.L_x_10490:


//--------------------- .text._Z25selective_scan_bwd_kernelI32Selective_Scan_bwd_kernel_traitsILi32ELi16ELb1ELb0ELb0ELb1ELb1EN3c108BFloat16EfEEv12SSMParamsBwd --------------------------
	.section	.text._Z25selective_scan_bwd_kernelI32Selective_Scan_bwd_kernel_traitsILi32ELi16ELb1ELb0ELb0ELb1ELb1EN3c108BFloat16EfEEv12SSMParamsBwd,"ax",@progbits
	.align	128
        .global         _Z25selective_scan_bwd_kernelI32Selective_Scan_bwd_kernel_traitsILi32ELi16ELb1ELb0ELb0ELb1ELb1EN3c108BFloat16EfEEv12SSMParamsBwd
        .type           _Z25selective_scan_bwd_kernelI32Selective_Scan_bwd_kernel_traitsILi32ELi16ELb1ELb0ELb0ELb1ELb1EN3c108BFloat16EfEEv12SSMParamsBwd,@function
        .size           _Z25selective_scan_bwd_kernelI32Selective_Scan_bwd_kernel_traitsILi32ELi16ELb1ELb0ELb0ELb1ELb1EN3c108BFloat16EfEEv12SSMParamsBwd,(.L_x_10491 - _Z25selective_scan_bwd_kernelI32Selective_Scan_bwd_kernel_traitsILi32ELi16ELb1ELb0ELb0ELb1ELb1EN3c108BFloat16EfEEv12SSMParamsBwd)
        .other          _Z25selective_scan_bwd_kernelI32Selective_Scan_bwd_kernel_traitsILi32ELi16ELb1ELb0ELb0ELb1ELb1EN3c108BFloat16EfEEv12SSMParamsBwd,@"STO_CUDA_ENTRY STV_DEFAULT"
_Z25selective_scan_bwd_kernelI32Selective_Scan_bwd_kernel_traitsILi32ELi16ELb1ELb0ELb0ELb1ELb1EN3c108BFloat16EfEEv12SSMParamsBwd:
.text._Z25selective_scan_bwd_kernelI32Selective_Scan_bwd_kernel_traitsILi32ELi16ELb1ELb0ELb0ELb1ELb1EN3c108BFloat16EfEEv12SSMParamsBwd:
        /* <DEDUP_REMOVED lines=53> */
[----:B------:R-:W-:Y:S01]  /*0350*/  IMAD.WIDE.U32 R4, R60, UR14, R4 ;  /* 0x0000000e3c047c25 */ /* 0x000fe2000f8e0004 */
[----:B------:R-:W-:-:S03]  /*0360*/  LEA R11, R11, 0xfffffe00, 0x9 ;  /* 0xfffffe000b0b7811 */ /* 0x000fc600078e48ff */
[C---:B------:R-:W-:Y:S01]  /*0370*/  IMAD R47, R60.reuse, UR15, R5 ;  /* 0x0000000f3c2f7c24 */ /* 0x040fe2000f8e0205 */
[----:B------:R-:W-:Y:S01]  /*0380*/  IADD3 R49, P3, PT, R11, R2, RZ ;  /* 0x000000020b317210 */ /* 0x000fe20007f7e0ff */
[----:B0-----:R-:W-:Y:S01]  /*0390*/  IMAD.WIDE.U32 R6, R60, UR8, RZ ;  /* 0x000000083c067c25 */ /* 0x001fe2000f8e00ff */
[----:B------:R-:W-:-:S03]  /*03a0*/  CS2R R22, SRZ ;  /* 0x0000000000167805 */ /* 0x000fc6000001ff00 */
[----:B-1----:R-:W-:Y:S02]  /*03b0*/  @P0 IMAD R5, R0, R21, RZ ;  /* 0x0000001500050224 */ /* 0x002fe400078e02ff */
[----:B------:R-:W-:Y:S01]  /*03c0*/  IMAD.WIDE.U32 R2, R60, R14, UR4 ;  /* 0x000000043c027e25 */ /* 0x000fe2000f8e000e */
[----:B------:R-:W-:Y:S02]  /*03d0*/  IADD3 R4, P4, PT, R11, R4, RZ ;  /* 0x000000040b047210 */ /* 0x000fe40007f9e0ff */
[----:B------:R-:W-:Y:S01]  /*03e0*/  LEA R58, P2, R6, R16, 0x2 ;  /* 0x00000010063a7211 */ /* 0x000fe200078410ff */
[----:B------:R-:W-:Y:S01]  /*03f0*/  IMAD R57, R60, UR9, R7 ;  /* 0x000000093c397c24 */ /* 0x000fe2000f8e0207 */
[----:B------:R-:W-:Y:S01]  /*0400*/  SHF.R.S32.HI R0, RZ, 0x1f, R11 ;  /* 0x0000001fff007819 */ /* 0x000fe2000001140b */
[----:B---3--:R-:W-:Y:S01]  /*0410*/  @P0 IMAD.WIDE R22, R5, 0x8, R8 ;  /* 0x0000000805160825 */ /* 0x008fe200078e0208 */
[----:B------:R-:W-:-:S03]  /*0420*/  IADD3 R11, P0, PT, R11, R2, RZ ;  /* 0x000000020b0b7210 */ /* 0x000fc60007f1e0ff */
[C---:B------:R-:W-:Y:S02]  /*0430*/  IMAD R5, R60.reuse, R15, R3 ;  /* 0x0000000f3c057224 */ /* 0x040fe400078e0203 */
[----:B------:R-:W-:Y:S01]  /*0440*/  IMAD.WIDE.U32 R2, R60, UR10, RZ ;  /* 0x0000000a3c027c25 */ /* 0x000fe2000f8e00ff */
[----:B------:R-:W-:Y:S02]  /*0450*/  LEA.HI.X R57, R6, R17, R57, 0x2, P2 ;  /* 0x0000001106397211 */ /* 0x000fe400010f1439 */
[----:B------:R-:W-:Y:S01]  /*0460*/  IADD3.X R6, PT, PT, R0, R13, RZ, P3, !PT ;  /* 0x0000000d00067210 */ /* 0x000fe20001ffe4ff */
[----:B------:R-:W-:Y:S01]  /*0470*/  IMAD R55, R60, UR11, R3 ;  /* 0x0000000b3c377c24 */ /* 0x000fe2000f8e0203 */
[C---:B------:R-:W-:Y:S02]  /*0480*/  IADD3.X R47, PT, PT, R0.reuse, R47, RZ, P4, !PT ;  /* 0x0000002f002f7210 */ /* 0x040fe400027fe4ff */
[----:B------:R-:W-:Y:S02]  /*0490*/  IADD3.X R0, PT, PT, R0, R5, RZ, P0, !PT ;  /* 0x0000000500007210 */ /* 0x000fe400007fe4ff */
        /* <DEDUP_REMOVED lines=22> */
[C---:B0-----:R-:W-:Y:S02]  /*0600*/  SHF.L.U32 R0, R53.reuse, 0x1, RZ ;  /* 0x0000000135007819 */ /* 0x041fe400000006ff */
[----:B----4-:R-:W-:Y:S02]  /*0610*/  LEA R52, P0, R2, R4, 0x2 ;  /* 0x0000000402347211 */ /* 0x010fe400078010ff */
[----:B------:R-:W-:Y:S02]  /*0620*/  LOP3.LUT R0, R0, 0x7c0, RZ, 0xc0, !PT ;  /* 0x000007c000007812 */ /* 0x000fe400078ec0ff */
[----:B------:R-:W-:Y:S02]  /*0630*/  LEA.HI.X R51, R2, R5, R51, 0x2, P0 ;  /* 0x0000000502337211 */ /* 0x000fe400000f1433 */
[----:B------:R-:W-:-:S02]  /*0640*/  LOP3.LUT R127, R53, 0x1f, RZ, 0xc0, !PT ;  /* 0x0000001f357f7812 */ /* 0x000fc400078ec0ff */
[C---:B------:R-:W-:Y:S02]  /*0650*/  IADD3 R44, PT, PT, R53.reuse, 0x200, RZ ;  /* 0x00000200352c7810 */ /* 0x040fe40007ffe0ff */
[----:B------:R-:W-:Y:S02]  /*0660*/  LEA R126, R53, UR4, 0x2 ;  /* 0x00000004357e7c11 */ /* 0x000fe4000f8e10ff */
[----:B---3--:R-:W-:-:S07]  /*0670*/  LOP3.LUT R43, R0, 0x1f, R53, 0xf8, !PT ;  /* 0x0000001f002b7812 */ /* 0x008fce00078ef835 */
.L_x_7630:
        /* <DEDUP_REMOVED lines=12> */
[----:B-1----:R-:W-:-:S06]  /*0740*/  ULEA UR4, UR5, UR4, 0x18 ;  /* 0x0000000405047291 */ /* 0x002fcc000f8ec0ff */
[----:B----4-:R-:W-:-:S04]  /*0750*/  LEA R41, R42, UR4, 0x4 ;  /* 0x000000042a297c11 */ /* 0x010fc8000f8e20ff */
        /* <DEDUP_REMOVED lines=20> */
[----:B0-----:R-:W-:-:S05]  /*08a0*/  SHF.L.U32 R0, R16, 0x10, RZ ;  /* 0x0000001010007819 */ /* 0x001fca00000006ff */
[----:B-----5:R-:W-:Y:S01]  /*08b0*/  FADD.FTZ R69, R0, R59 ;  /* 0x0000003b00457221 */ /* 0x020fe20000010000 */
[----:B------:R-:W-:-:S04]  /*08c0*/  PRMT R16, R16, 0x7632, R16 ;  /* 0x0000763210107816 */ /* 0x000fc80000000010 */
[----:B------:R-:W-:Y:S02]  /*08d0*/  FSETP.GTU.FTZ.AND P1, PT, R69, 20, PT ;  /* 0x41a000004500780b */ /* 0x000fe40003f3c000 */
[----:B------:R-:W-:Y:S02]  /*08e0*/  SHF.L.U32 R68, R17, 0x10, RZ ;  /* 0x0000001011447819 */ /* 0x000fe400000006ff */
[----:B------:R-:W-:Y:S02]  /*08f0*/  SHF.L.U32 R2, R18, 0x10, RZ ;  /* 0x0000001012027819 */ /* 0x000fe400000006ff */
[----:B------:R-:W-:Y:S02]  /*0900*/  SHF.L.U32 R28, R19, 0x10, RZ ;  /* 0x00000010131c7819 */ /* 0x000fe400000006ff */
[----:B-1----:R-:W-:Y:S02]  /*0910*/  SHF.L.U32 R30, R12, 0x10, RZ ;  /* 0x000000100c1e7819 */ /* 0x002fe400000006ff */
[----:B------:R-:W-:Y:S01]  /*0920*/  SHF.L.U32 R16, R16, 0x10, RZ ;  /* 0x0000001010107819 */ /* 0x000fe200000006ff */
[----:B------:R-:W-:Y:S01]  /*0930*/  FADD.FTZ R68, R68, R59 ;  /* 0x0000003b44447221 */ /* 0x000fe20000010000 */
[----:B---3--:R-:W-:Y:S01]  /*0940*/  SHF.L.U32 R24, R13, 0x10, RZ ;  /* 0x000000100d187819 */ /* 0x008fe200000006ff */
[----:B------:R-:W-:Y:S01]  /*0950*/  BSSY.RECONVERGENT B0, `(.L_x_7590) ;  /* 0x000002f000007945 */ /* 0x000fe20003800200 */
[----:B------:R-:W-:-:S02]  /*0960*/  MOV R3, UR4 ;  /* 0x0000000400037c02 */ /* 0x000fc40008000f00 */
[----:B------:R-:W-:Y:S01]  /*0970*/  PRMT R26, R17, 0x7632, R26 ;  /* 0x00007632111a7816 */ /* 0x000fe2000000001a */
[--C-:B------:R-:W-:Y:S01]  /*0980*/  FADD.FTZ R63, R24, R59.reuse ;  /* 0x0000003b183f7221 */ /* 0x100fe20000010000 */
[----:B------:R-:W-:Y:S01]  /*0990*/  FSETP.GTU.FTZ.AND P0, PT, R68, 20, PT ;  /* 0x41a000004400780b */ /* 0x000fe20003f1c000 */
[----:B--2---:R0:W-:Y:S04]  /*09a0*/  STS.128 [R41+0x200], R64 ;  /* 0x0002004029007388 */ /* 0x0041e80000000c00 */
[----:B----4-:R1:W-:Y:S01]  /*09b0*/  STS.128 [R41], R36 ;  /* 0x0000002429007388 */ /* 0x0103e20000000c00 */
[--C-:B0-----:R-:W-:Y:S01]  /*09c0*/  FADD.FTZ R67, R2, R59.reuse ;  /* 0x0000003b02437221 */ /* 0x101fe20000010000 */
[--C-:B------:R-:W-:Y:S01]  /*09d0*/  FADD.FTZ R66, R28, R59.reuse ;  /* 0x0000003b1c427221 */ /* 0x100fe20000010000 */
[--C-:B------:R-:W-:Y:S01]  /*09e0*/  FADD.FTZ R65, R30, R59.reuse ;  /* 0x0000003b1e417221 */ /* 0x100fe20000010000 */
[----:B------:R-:W-:-:S02]  /*09f0*/  FADD.FTZ R64, R16, R59 ;  /* 0x0000003b10407221 */ /* 0x000fc40000010000 */
[----:B------:R-:W-:Y:S02]  /*0a00*/  FSETP.GTU.FTZ.AND P4, PT, R67, 20, PT ;  /* 0x41a000004300780b */ /* 0x000fe40003f9c000 */
[----:B------:R-:W-:Y:S02]  /*0a10*/  FSETP.GTU.FTZ.AND P3, PT, R66, 20, PT ;  /* 0x41a000004200780b */ /* 0x000fe40003f7c000 */
[----:B------:R-:W-:Y:S02]  /*0a20*/  FSETP.GTU.FTZ.AND P2, PT, R65, 20, PT ;  /* 0x41a000004100780b */ /* 0x000fe40003f5c000 */
[----:B------:R-:W-:Y:S01]  /*0a30*/  FSETP.GTU.FTZ.AND P5, PT, R64, 20, PT ;  /* 0x41a000004000780b */ /* 0x000fe20003fbc000 */
[----:B------:R-:W-:Y:S01]  /*0a40*/  NOP ;  /* 0x0000000000007918 */ /* 0x000fe20000000000 */
[----:B-1----:R-:W-:Y:S11]  /*0a50*/  @P1 BRA `(.L_x_7591) ;  /* 0x0000000000781947 */ /* 0x002ff60003800000 */
        /* <DEDUP_REMOVED lines=30> */
.L_x_7591:
[----:B------:R-:W-:Y:S05]  /*0c40*/  BSYNC.RECONVERGENT B0 ;  /* 0x0000000000007941 */ /* 0x000fea0003800200 */
.L_x_7590:
        /* <DEDUP_REMOVED lines=35> */
.L_x_7593:
[----:B------:R-:W-:Y:S05]  /*0e80*/  BSYNC.RECONVERGENT B0 ;  /* 0x0000000000007941 */ /* 0x000fea0003800200 */
.L_x_7592:
        /* <DEDUP_REMOVED lines=36> */
.L_x_7595:
[----:B------:R-:W-:Y:S05]  /*10d0*/  BSYNC.RECONVERGENT B0 ;  /* 0x0000000000007941 */ /* 0x000fea0003800200 */
.L_x_7594:
        /* <DEDUP_REMOVED lines=35> */
.L_x_7597:
[----:B------:R-:W-:Y:S05]  /*1310*/  BSYNC.RECONVERGENT B0 ;  /* 0x0000000000007941 */ /* 0x000fea0003800200 */
.L_x_7596:
        /* <DEDUP_REMOVED lines=36> */
.L_x_7599:
[----:B------:R-:W-:Y:S05]  /*1560*/  BSYNC.RECONVERGENT B0 ;  /* 0x0000000000007941 */ /* 0x000fea0003800200 */
.L_x_7598:
        /* <DEDUP_REMOVED lines=36> */
.L_x_7601:
[----:B------:R-:W-:Y:S05]  /*17b0*/  BSYNC.RECONVERGENT B0 ;  /* 0x0000000000007941 */ /* 0x000fea0003800200 */
.L_x_7600:
        /* <DEDUP_REMOVED lines=36> */
.L_x_7603:
[----:B------:R-:W-:Y:S05]  /*1a00*/  BSYNC.RECONVERGENT B0 ;  /* 0x0000000000007941 */ /* 0x000fea0003800200 */
.L_x_7602:
        /* <DEDUP_REMOVED lines=36> */
.L_x_7605:
[----:B------:R-:W-:Y:S05]  /*1c50*/  BSYNC.RECONVERGENT B0 ;  /* 0x0000000000007941 */ /* 0x000fea0003800200 */
.L_x_7604:
        /* <DEDUP_REMOVED lines=36> */
.L_x_7607:
[----:B------:R-:W-:Y:S05]  /*1ea0*/  BSYNC.RECONVERGENT B0 ;  /* 0x0000000000007941 */ /* 0x000fea0003800200 */
.L_x_7606:
        /* <DEDUP_REMOVED lines=35> */
.L_x_7609:
[----:B------:R-:W-:Y:S05]  /*20e0*/  BSYNC.RECONVERGENT B0 ;  /* 0x0000000000007941 */ /* 0x000fea0003800200 */
.L_x_7608:
        /* <DEDUP_REMOVED lines=33> */
.L_x_7611:
[----:B------:R-:W-:Y:S05]  /*2300*/  BSYNC.RECONVERGENT B0 ;  /* 0x0000000000007941 */ /* 0x000fea0003800200 */
.L_x_7610:
        /* <DEDUP_REMOVED lines=32> */
.L_x_7613:
[----:B------:R-:W-:Y:S05]  /*2510*/  BSYNC.RECONVERGENT B0 ;  /* 0x0000000000007941 */ /* 0x000fea0003800200 */
.L_x_7612:
        /* <DEDUP_REMOVED lines=32> */
.L_x_7615:
[----:B------:R-:W-:Y:S05]  /*2720*/  BSYNC.RECONVERGENT B0 ;  /* 0x0000000000007941 */ /* 0x000fea0003800200 */
.L_x_7614:
        /* <DEDUP_REMOVED lines=32> */
.L_x_7617:
[----:B------:R-:W-:Y:S05]  /*2930*/  BSYNC.RECONVERGENT B0 ;  /* 0x0000000000007941 */ /* 0x000fea0003800200 */
.L_x_7616:
        /* <DEDUP_REMOVED lines=32> */
.L_x_7619:
[----:B------:R-:W-:Y:S05]  /*2b40*/  BSYNC.RECONVERGENT B0 ;  /* 0x0000000000007941 */ /* 0x000fea0003800200 */
.L_x_7618:
        /* <DEDUP_REMOVED lines=32> */
.L_x_7621:
[----:B------:R-:W-:Y:S05]  /*2d50*/  BSYNC.RECONVERGENT B0 ;  /* 0x0000000000007941 */ /* 0x000fea0003800200 */
.L_x_7620:
[----:B------:R-:W0:Y:S01]  /*2d60*/  LDCU.128 UR12, c[0x0][0x410] ;  /* 0x00008200ff0c77ac */ /* 0x000e220008000c00 */
[----:B------:R-:W1:Y:S01]  /*2d70*/  LDC.64 R24, c[0x0][0x488] ;  /* 0x00012200ff187b82 */ /* 0x000e620000000a00 */
[----:B------:R-:W2:Y:S01]  /*2d80*/  LDS.128 R16, [R40] ;  /* 0x0000000028107984 */ /* 0x000ea20000000c00 */
[----:B------:R-:W-:Y:S01]  /*2d90*/  UIADD3 UR19, UPT, UPT, UR8, -0x1, URZ ;  /* 0xffffffff08137890 */ /* 0x000fe2000fffe0ff */
[----:B------:R-:W-:Y:S01]  /*2da0*/  UMOV UR5, URZ ;  /* 0x000000ff00057c82 */ /* 0x000fe20008000000 */
[----:B------:R-:W3:Y:S04]  /*2db0*/  LDCU.64 UR10, c[0x0][0x508] ;  /* 0x0000a100ff0a77ac */ /* 0x000ee80008000a00 */
[----:B------:R-:W4:Y:S01]  /*2dc0*/  LDC.64 R82, c[0x0][0x478] ;  /* 0x00011e00ff527b82 */ /* 0x000f220000000a00 */
[----:B------:R-:W-:-:S04]  /*2dd0*/  USHF.L.U32 UR4, UR19, 0x9, URZ ;  /* 0x0000000913047899 */ /* 0x000fc800080006ff */
[----:B0-----:R-:W-:-:S04]  /*2de0*/  UIMAD.WIDE.U32 UR6, UR18, UR12, UR4 ;  /* 0x0000000c120672a5 */ /* 0x001fc8000f8e0004 */
[----:B------:R-:W-:Y:S02]  /*2df0*/  UIMAD UR9, UR18, UR13, UR7 ;  /* 0x0000000d120972a4 */ /* 0x000fe4000f8e0207 */
[----:B------:R-:W-:Y:S02]  /*2e00*/  MOV R13, UR7 ;  /* 0x00000007000d7c02 */ /* 0x000fe40008000f00 */
[----:B------:R-:W-:Y:S02]  /*2e10*/  MOV R12, UR6 ;  /* 0x00000006000c7c02 */ /* 0x000fe40008000f00 */
[----:B------:R-:W-:-:S03]  /*2e20*/  MOV R13, UR9 ;  /* 0x00000009000d7c02 */ /* 0x000fc60008000f00 */
[----:B------:R-:W-:-:S04]  /*2e30*/  IMAD.WIDE.U32 R12, R60, UR14, R12 ;  /* 0x0000000e3c0c7c25 */ /* 0x000fc8000f8e000c */
[----:B------:R-:W-:Y:S01]  /*2e40*/  IMAD R0, R60, UR15, R13 ;  /* 0x0000000f3c007c24 */ /* 0x000fe2000f8e020d */
[C---:B-1----:R-:W-:Y:S01]  /*2e50*/  LEA R24, P0, R12.reuse, R24, 0x1 ;  /* 0x000000180c187211 */ /* 0x042fe200078008ff */
[----:B------:R-:W0:Y:S03]  /*2e60*/  LDCU.128 UR12, c[0x0][0x420] ;  /* 0x00008400ff0c77ac */ /* 0x000e260008000c00 */
[----:B------:R-:W-:Y:S02]  /*2e70*/  LEA.HI.X R25, R12, R25, R0, 0x1, P0 ;  /* 0x000000190c197211 */ /* 0x000fe400000f0c00 */
[----:B------:R-:W-:Y:S01]  /*2e80*/  LDS.128 R12, [R40+0x10] ;  /* 0x00001000280c7984 */ /* 0x000fe20000000c00 */
[----:B------:R-:W-:Y:S01]  /*2e90*/  IMAD.WIDE.U32 R24, R43, 0x10, R24 ;  /* 0x000000102b187825 */ /* 0x000fe200078e0018 */
[----:B------:R-:W-:Y:S06]  /*2ea0*/  BAR.SYNC.DEFER_BLOCKING 0x0 ;  /* 0x0000000000007b1d */ /* 0x000fec0000010000 */
[----:B------:R-:W5:Y:S04]  /*2eb0*/  LDG.E.128 R88, desc[UR16][R24.64] ;  /* 0x0000001018587981 */ /* 0x000f68000c1e1d00 */
[----:B------:R-:W3:Y:S01]  /*2ec0*/  LDG.E.128 R92, desc[UR16][R24.64+0x200] ;  /* 0x00020010185c7981 */ /* 0x000ee2000c1e1d00 */
[----:B0-----:R-:W-:-:S04]  /*2ed0*/  UIMAD.WIDE.U32 UR6, UR18, UR12, UR4 ;  /* 0x0000000c120672a5 */ /* 0x001fc8000f8e0004 */
[----:B------:R-:W-:Y:S02]  /*2ee0*/  UIMAD UR9, UR18, UR13, UR7 ;  /* 0x0000000d120972a4 */ /* 0x000fe4000f8e0207 */
[----:B------:R-:W-:Y:S02]  /*2ef0*/  MOV R27, UR7 ;  /* 0x00000007001b7c02 */ /* 0x000fe40008000f00 */
[----:B------:R-:W-:Y:S02]  /*2f00*/  MOV R26, UR6 ;  /* 0x00000006001a7c02 */ /* 0x000fe40008000f00 */
[----:B------:R-:W-:-:S03]  /*2f10*/  MOV R27, UR9 ;  /* 0x00000009001b7c02 */ /* 0x000fc60008000f00 */
[----:B------:R-:W-:-:S04]  /*2f20*/  IMAD.WIDE.U32 R26, R60, UR14, R26 ;  /* 0x0000000e3c1a7c25 */ /* 0x000fc8000f8e001a */
[----:B------:R-:W-:Y:S01]  /*2f30*/  IMAD R0, R60, UR15, R27 ;  /* 0x0000000f3c007c24 */ /* 0x000fe2000f8e021b */
[----:B----4-:R-:W-:-:S04]  /*2f40*/  LEA R82, P0, R26, R82, 0x1 ;  /* 0x000000521a527211 */ /* 0x010fc800078008ff */
[----:B------:R-:W-:-:S03]  /*2f50*/  LEA.HI.X R83, R26, R83, R0, 0x1, P0 ;  /* 0x000000531a537211 */ /* 0x000fc600000f0c00 */
[----:B------:R-:W-:Y:S01]  /*2f60*/  IMAD.WIDE.U32 R82, R43, 0x10, R82 ;  /* 0x000000102b527825 */ /* 0x000fe200078e0052 */
[----:B-----5:R-:W-:Y:S04]  /*2f70*/  STS.128 [R41], R88 ;  /* 0x0000005829007388 */ /* 0x020fe80000000c00 */
[----:B---3--:R-:W-:Y:S01]  /*2f80*/  STS.128 [R41+0x200], R92 ;  /* 0x0002005c29007388 */ /* 0x008fe20000000c00 */
[----:B------:R-:W-:-:S03]  /*2f90*/  NOP ;  /* 0x0000000000007918 */ /* 0x000fc60000000000 */
[----:B------:R-:W0:Y:S04]  /*2fa0*/  LDS.128 R36, [R40] ;  /* 0x0000000028247984 */ /* 0x000e280000000c00 */
[----:B------:R-:W1:Y:S01]  /*2fb0*/  LDS.128 R24, [R40+0x10] ;  /* 0x0000100028187984 */ /* 0x000e620000000c00 */
[----:B------:R-:W-:Y:S06]  /*2fc0*/  BAR.SYNC.DEFER_BLOCKING 0x0 ;  /* 0x0000000000007b1d */ /* 0x000fec0000010000 */
[----:B------:R-:W3:Y:S04]  /*2fd0*/  LDG.E.128 R28, desc[UR16][R82.64] ;  /* 0x00000010521c7981 */ /* 0x000ee8000c1e1d00 */
[----:B------:R4:W5:Y:S01]  /*2fe0*/  LDG.E.128 R32, desc[UR16][R82.64+0x200] ;  /* 0x0002001052207981 */ /* 0x000962000c1e1d00 */
[----:B--2---:R-:W-:Y:S01]  /*2ff0*/  PRMT R111, R16, 0x7632, R111 ;  /* 0x00007632106f7816 */ /* 0x004fe2000000006f */
[----:B------:R-:W-:Y:S01]  /*3000*/  UIMAD.WIDE.U32 UR6, UR18, UR10, UR4 ;  /* 0x0000000a120672a5 */ /* 0x000fe2000f8e0004 */
[----:B------:R-:W-:-:S02]  /*3010*/  PRMT R119, R17, 0x7632, R119 ;  /* 0x0000763211777816 */ /* 0x000fc40000000077 */
[----:B0-----:R-:W-:Y:S01]  /*3020*/  SHF.L.U32 R86, R36, 0x10, RZ ;  /* 0x0000001024567819 */ /* 0x001fe200000006ff */
[----:B------:R-:W-:Y:S01]  /*3030*/  UIMAD UR7, UR18, UR11, UR7 ;  /* 0x0000000b120772a4 */ /* 0x000fe2000f8e0207 */
[----:B------:R-:W-:Y:S01]  /*3040*/  SHF.L.U32 R85, R37, 0x10, RZ ;  /* 0x0000001025557819 */ /* 0x000fe200000006ff */
[----:B------:R-:W0:Y:S01]  /*3050*/  LDCU.64 UR10, c[0x0][0x490] ;  /* 0x00009200ff0a77ac */ /* 0x000e220008000a00 */
[----:B------:R-:W-:Y:S01]  /*3060*/  SHF.L.U32 R84, R38, 0x10, RZ ;  /* 0x0000001026547819 */ /* 0x000fe200000006ff */
[----:B------:R-:W-:Y:S01]  /*3070*/  FMUL.FTZ R2, R86, -1.4426950216293334961 ;  /* 0xbfb8aa3b56027820 */ /* 0x000fe20000410000 */
[----:B-1----:R-:W-:Y:S01]  /*3080*/  SHF.L.U32 R0, R24, 0x10, RZ ;  /* 0x0000001018007819 */ /* 0x002fe200000006ff */
[----:B------:R-:W-:Y:S01]  /*3090*/  FMUL.FTZ R87, R85, -1.4426950216293334961 ;  /* 0xbfb8aa3b55577820 */ /* 0x000fe20000410000 */
[----:B------:R-:W-:Y:S01]  /*30a0*/  SHF.L.U32 R80, R25, 0x10, RZ ;  /* 0x0000001019507819 */ /* 0x000fe200000006ff */
[----:B------:R1:W2:Y:S01]  /*30b0*/  MUFU.EX2 R91, R2 ;  /* 0x00000002005b7308 */ /* 0x0002a20000000800 */
[----:B------:R-:W-:Y:S01]  /*30c0*/  FMUL.FTZ R88, R84, -1.4426950216293334961 ;  /* 0xbfb8aa3b54587820 */ /* 0x000fe20000410000 */
[----:B------:R-:W-:Y:S01]  /*30d0*/  PRMT R38, R38, 0x7632, R38 ;  /* 0x0000763226267816 */ /* 0x000fe20000000026 */
[----:B------:R-:W-:Y:S01]  /*30e0*/  FMUL.FTZ R89, R0, -1.4426950216293334961 ;  /* 0xbfb8aa3b00597820 */ /* 0x000fe20000410000 */
[----:B------:R-:W-:-:S02]  /*30f0*/  SHF.L.U32 R81, R39, 0x10, RZ ;  /* 0x0000001027517819 */ /* 0x000fc400000006ff */
[----:B------:R-:W-:Y:S02]  /*3100*/  SHF.L.U32 R38, R38, 0x10, RZ ;  /* 0x0000001026267819 */ /* 0x000fe400000006ff */
[----:B------:R2:W2:Y:S01]  /*3110*/  MUFU.EX2 R92, R87 ;  /* 0x00000057005c7308 */ /* 0x0004a20000000800 */
[----:B-1----:R-:W-:Y:S01]  /*3120*/  SHF.L.U32 R2, R27, 0x10, RZ ;  /* 0x000000101b027819 */ /* 0x002fe200000006ff */
[----:B----4-:R-:W-:Y:S01]  /*3130*/  FMUL.FTZ R83, R81, -1.4426950216293334961 ;  /* 0xbfb8aa3b51537820 */ /* 0x010fe20000410000 */
[----:B------:R-:W-:Y:S01]  /*3140*/  PRMT R39, R39, 0x7632, R39 ;  /* 0x0000763227277816 */ /* 0x000fe20000000027 */
[----:B0-----:R-:W-:Y:S01]  /*3150*/  UISETP.NE.U32.AND UP0, UPT, UR10, URZ, UPT ;  /* 0x000000ff0a00728c */ /* 0x001fe2000bf05070 */
[----:B------:R-:W-:Y:S02]  /*3160*/  PRMT R27, R26, 0x7632, R27 ;  /* 0x000076321a1b7816 */ /* 0x000fe4000000001b */
[----:B------:R-:W-:Y:S01]  /*3170*/  SHF.L.U32 R39, R39, 0x10, RZ ;  /* 0x0000001027277819 */ /* 0x000fe200000006ff */
[----:B------:R0:W1:Y:S01]  /*3180*/  MUFU.EX2 R93, R88 ;  /* 0x00000058005d7308 */ /* 0x0000620000000800 */
[----:B--2---:R-:W-:Y:S01]  /*3190*/  FMUL.FTZ R87, R80, -1.4426950216293334961 ;  /* 0xbfb8aa3b50577820 */ /* 0x004fe20000410000 */
[----:B------:R-:W-:Y:S01]  /*31a0*/  SHF.L.U32 R78, R26, 0x10, RZ ;  /* 0x000000101a4e7819 */ /* 0x000fe200000006ff */
[----:B------:R-:W-:Y:S01]  /*31b0*/  FADD.FTZ R91, R91, 1 ;  /* 0x3f8000005b5b7421 */ /* 0x000fe20000010000 */
[----:B------:R-:W-:Y:S01]  /*31c0*/  PRMT R82, R36, 0x7632, R82 ;  /* 0x0000763224527816 */ /* 0x000fe20000000052 */
[----:B------:R-:W-:Y:S01]  /*31d0*/  UISETP.NE.AND.EX UP0, UPT, UR11, URZ, UPT, UP0 ;  /* 0x000000ff0b00728c */ /* 0x000fe2000bf05300 */
[----:B------:R-:W-:Y:S01]  /*31e0*/  PRMT R121, R18, 0x7632, R121 ;  /* 0x0000763212797816 */ /* 0x000fe20000000079 */
[----:B------:R-:W-:Y:S01]  /*31f0*/  FMUL.FTZ R90, R78, -1.4426950216293334961 ;  /* 0xbfb8aa3b4e5a7820 */ /* 0x000fe20000410000 */
[----:B------:R2:W4:Y:S01]  /*3200*/  MUFU.EX2 R96, R89 ;  /* 0x0000005900607308 */ /* 0x0005220000000800 */
[----:B0-----:R-:W-:Y:S01]  /*3210*/  FMUL.FTZ R88, R2, -1.4426950216293334961 ;  /* 0xbfb8aa3b02587820 */ /* 0x001fe20000410000 */
[----:B------:R-:W-:Y:S01]  /*3220*/  FADD.FTZ R92, R92, 1 ;  /* 0x3f8000005c5c7421 */ /* 0x000fe20000010000 */
[----:B------:R-:W-:-:S02]  /*3230*/  SHF.L.U32 R82, R82, 0x10, RZ ;  /* 0x0000001052527819 */ /* 0x000fc400000006ff */
[----:B------:R-:W-:Y:S02]  /*3240*/  PRMT R116, R19, 0x7632, R116 ;  /* 0x0000763213747816 */ /* 0x000fe40000000074 */
[----:B------:R-:W-:Y:S01]  /*3250*/  SHF.L.U32 R101, R15, 0x10, RZ ;  /* 0x000000100f657819 */ /* 0x000fe200000006ff */
[----:B------:R0:W4:Y:S01]  /*3260*/  MUFU.EX2 R97, R87 ;  /* 0x0000005700617308 */ /* 0x0001220000000800 */
[----:B--2---:R-:W-:Y:S01]  /*3270*/  FMUL.FTZ R89, R38, -1.4426950216293334961 ;  /* 0xbfb8aa3b26597820 */ /* 0x004fe20000410000 */
[----:B-1----:R-:W-:Y:S01]  /*3280*/  FADD.FTZ R93, R93, 1 ;  /* 0x3f8000005d5d7421 */ /* 0x002fe20000010000 */
[----:B------:R-:W-:Y:S01]  /*3290*/  FMUL.FTZ R36, R82, -1.4426950216293334961 ;  /* 0xbfb8aa3b52247820 */ /* 0x000fe20000410000 */
[----:B------:R-:W-:Y:S02]  /*32a0*/  SHF.L.U32 R111, R111, 0x10, RZ ;  /* 0x000000106f6f7819 */ /* 0x000fe400000006ff */
[----:B------:R-:W-:Y:S02]  /*32b0*/  SHF.L.U32 R119, R119, 0x10, RZ ;  /* 0x0000001077777819 */ /* 0x000fe400000006ff */
[----:B------:R1:W-:Y:S01]  /*32c0*/  MUFU.EX2 R99, R88 ;  /* 0x0000005800637308 */ /* 0x0003e20000000800 */
[----:B0-----:R-:W-:Y:S01]  /*32d0*/  PRMT R87, R24, 0x7632, R87 ;  /* 0x0000763218577816 */ /* 0x001fe20000000057 */
[----:B------:R-:W-:Y:S01]  /*32e0*/  FMUL.FTZ R24, R39, -1.4426950216293334961 ;  /* 0xbfb8aa3b27187820 */ /* 0x000fe20000410000 */
[----:B----4-:R-:W-:Y:S01]  /*32f0*/  FADD.FTZ R105, R96, 1 ;  /* 0x3f80000060697421 */ /* 0x010fe20000010000 */
[----:B------:R-:W-:-:S02]  /*3300*/  SHF.L.U32 R96, R18, 0x10, RZ ;  /* 0x0000001012607819 */ /* 0x000fc400000006ff */
[----:B------:R-:W-:Y:S02]  /*3310*/  SHF.L.U32 R87, R87, 0x10, RZ ;  /* 0x0000001057577819 */ /* 0x000fe400000006ff */
[----:B------:R0:W2:Y:S01]  /*3320*/  MUFU.EX2 R95, R89 ;  /* 0x00000059005f7308 */ /* 0x0000a20000000800 */
[----:B-1----:R-:W-:Y:S01]  /*3330*/  PRMT R88, R25, 0x7632, R88 ;  /* 0x0000763219587816 */ /* 0x002fe20000000058 */
[----:B------:R-:W-:Y:S01]  /*3340*/  FADD.FTZ R107, R97, 1 ;  /* 0x3f800000616b7421 */ /* 0x000fe20000010000 */
[----:B------:R-:W-:Y:S01]  /*3350*/  FMUL.FTZ R25, R87, -1.4426950216293334961 ;  /* 0xbfb8aa3b57197820 */ /* 0x000fe20000410000 */
[----:B------:R-:W-:Y:S02]  /*3360*/  SHF.L.U32 R97, R19, 0x10, RZ ;  /* 0x0000001013617819 */ /* 0x000fe400000006ff */
[----:B------:R-:W-:Y:S02]  /*3370*/  SHF.L.U32 R88, R88, 0x10, RZ ;  /* 0x0000001058587819 */ /* 0x000fe400000006ff */
[----:B------:R1:W4:Y:S01]  /*3380*/  MUFU.EX2 R118, R24 ;  /* 0x0000001800767308 */ /* 0x0003220000000800 */
[----:B0-----:R-:W-:-:S02]  /*3390*/  SHF.L.U32 R89, R27, 0x10, RZ ;  /* 0x000000101b597819 */ /* 0x001fc400000006ff */
[----:B------:R-:W-:Y:S01]  /*33a0*/  FMUL.FTZ R26, R88, -1.4426950216293334961 ;  /* 0xbfb8aa3b581a7820 */ /* 0x000fe20000410000 */
[----:B------:R-:W-:Y:S02]  /*33b0*/  PRMT R18, R14, 0x7632, R18 ;  /* 0x000076320e127816 */ /* 0x000fe40000000012 */
[----:B------:R-:W-:Y:S02]  /*33c0*/  PRMT R19, R15, 0x7632, R19 ;  /* 0x000076320f137816 */ /* 0x000fe40000000013 */
[----:B------:R0:W-:Y:S01]  /*33d0*/  MUFU.EX2 R98, R90 ;  /* 0x0000005a00627308 */ /* 0x0001e20000000800 */
[----:B-1----:R-:W-:Y:S01]  /*33e0*/  FMUL.FTZ R24, R89, -1.4426950216293334961 ;  /* 0xbfb8aa3b59187820 */ /* 0x002fe20000410000 */
[----:B--2---:R-:W-:Y:S01]  /*33f0*/  FADD.FTZ R117, R95, 1 ;  /* 0x3f8000005f757421 */ /* 0x004fe20000010000 */
[----:B------:R-:W-:Y:S02]  /*3400*/  SHF.L.U32 R121, R121, 0x10, RZ ;  /* 0x0000001079797819 */ /* 0x000fe400000006ff */
[----:B------:R-:W-:-:S02]  /*3410*/  SHF.L.U32 R116, R116, 0x10, RZ ;  /* 0x0000001074747819 */ /* 0x000fc400000006ff */
[----:B------:R-:W-:Y:S01]  /*3420*/  SHF.L.U32 R134, R19, 0x10, RZ ;  /* 0x0000001013867819 */ /* 0x000fe200000006ff */
[----:B------:R-:W1:Y:S01]  /*3430*/  MUFU.EX2 R120, R25 ;  /* 0x0000001900787308 */ /* 0x000e620000000800 */
[----:B0-----:R-:W-:Y:S01]  /*3440*/  PRMT R90, R27, 0x7632, R90 ;  /* 0x000076321b5a7816 */ /* 0x001fe2000000005a */
[----:B----4-:R-:W-:Y:S01]  /*3450*/  FADD.FTZ R118, R118, 1 ;  /* 0x3f80000076767421 */ /* 0x010fe20000010000 */
[----:B------:R-:W-:Y:S02]  /*3460*/  PRMT R145, R4, 0x7632, R145 ;  /* 0x0000763204917816 */ /* 0x000fe40000000091 */
[----:B------:R-:W-:Y:S02]  /*3470*/  SHF.L.U32 R90, R90, 0x10, RZ ;  /* 0x000000105a5a7819 */ /* 0x000fe400000006ff */
[----:B------:R-:W-:Y:S01]  /*3480*/  PRMT R146, R5, 0x7632, R146 ;  /* 0x0000763205927816 */ /* 0x000fe20000000092 */
[----:B------:R-:W0:Y:S01]  /*3490*/  MUFU.EX2 R122, R26 ;  /* 0x0000001a007a7308 */ /* 0x000e220000000800 */
[----:B------:R-:W-:Y:S01]  /*34a0*/  PRMT R142, R9, 0x7632, R142 ;  /* 0x00007632098e7816 */ /* 0x000fe2000000008e */
[----:B------:R-:W-:Y:S01]  /*34b0*/  FMUL.FTZ R100, R90, -1.4426950216293334961 ;  /* 0xbfb8aa3b5a647820 */ /* 0x000fe20000410000 */
[----:B------:R-:W-:-:S02]  /*34c0*/  PRMT R143, R10, 0x7632, R143 ;  /* 0x000076320a8f7816 */ /* 0x000fc4000000008f */
[----:B------:R-:W-:-:S03]  /*34d0*/  PRMT R144, R11, 0x7632, R144 ;  /* 0x000076320b907816 */ /* 0x000fc60000000090 */
[----:B------:R-:W-:Y:S01]  /*34e0*/  MUFU.EX2 R123, R24 ;  /* 0x00000018007b7308 */ /* 0x000fe20000000800 */
[----:B-1----:R-:W-:-:S07]  /*34f0*/  FADD.FTZ R120, R120, 1 ;  /* 0x3f80000078787421 */ /* 0x002fce0000010000 */
[----:B------:R1:W2:Y:S01]  /*3500*/  MUFU.EX2 R94, R83 ;  /* 0x00000053005e7308 */ /* 0x0002a20000000800 */
[----:B0-----:R-:W-:-:S07]  /*3510*/  FADD.FTZ R122, R122, 1 ;  /* 0x3f8000007a7a7421 */ /* 0x001fce0000010000 */
[----:B------:R-:W-:Y:S01]  /*3520*/  MUFU.RCP R103, R91 ;  /* 0x0000005b00677308 */ /* 0x000fe20000001000 */
[----:B-1----:R-:W-:-:S04]  /*3530*/  PRMT R83, R37, 0x7632, R83 ;  /* 0x0000763225537816 */ /* 0x002fc80000000053 */
[----:B------:R-:W-:-:S03]  /*3540*/  SHF.L.U32 R83, R83, 0x10, RZ ;  /* 0x0000001053537819 */ /* 0x000fc600000006ff */
[----:B------:R0:W1:Y:S01]  /*3550*/  MUFU.RCP R104, R92 ;  /* 0x0000005c00687308 */ /* 0x0000620000001000 */
[----:B--2---:R-:W-:Y:S01]  /*3560*/  FADD.FTZ R106, R94, 1 ;  /* 0x3f8000005e6a7421 */ /* 0x004fe20000010000 */
[----:B------:R-:W-:Y:S01]  /*3570*/  SHF.L.U32 R94, R17, 0x10, RZ ;  /* 0x00000010115e7819 */ /* 0x000fe200000006ff */
[----:B------:R-:W-:Y:S01]  /*3580*/  FMUL.FTZ R37, R83, -1.4426950216293334961 ;  /* 0xbfb8aa3b53257820 */ /* 0x000fe20000410000 */
[----:B------:R-:W-:-:S04]  /*3590*/  PRMT R17, R13, 0x7632, R17 ;  /* 0x000076320d117816 */ /* 0x000fc80000000011 */
[----:B------:R-:W-:Y:S01]  /*35a0*/  MUFU.RCP R109, R93 ;  /* 0x0000005d006d7308 */ /* 0x000fe20000001000 */
[----:B0-----:R-:W-:Y:S02]  /*35b0*/  SHF.L.U32 R92, R16, 0x10, RZ ;  /* 0x00000010105c7819 */ /* 0x001fe400000006ff */
[----:B------:R-:W-:Y:S02]  /*35c0*/  PRMT R16, R12, 0x7632, R16 ;  /* 0x000076320c107816 */ /* 0x000fe40000000010 */
[----:B------:R-:W-:-:S03]  /*35d0*/  SHF.L.U32 R132, R17, 0x10, RZ ;  /* 0x0000001011847819 */ /* 0x000fc600000006ff */
[----:B------:R0:W2:Y:S08]  /*35e0*/  MUFU.EX2 R124, R100 ;  /* 0x00000064007c7308 */ /* 0x0000b00000000800 */
[----:B------:R-:W4:Y:S01]  /*35f0*/  MUFU.EX2 R36, R36 ;  /* 0x0000002400247308 */ /* 0x000f220000000800 */
[----:B0-----:R-:W-:Y:S01]  /*3600*/  SHF.L.U32 R100, R14, 0x10, RZ ;  /* 0x000000100e647819 */ /* 0x001fe200000006ff */
[----:B-1----:R-:W-:-:S04]  /*3610*/  FADD.FTZ R14, -R104, 1 ;  /* 0x3f800000680e7421 */ /* 0x002fc80000010100 */
[C---:B------:R-:W-:Y:S01]  /*3620*/  FFMA.FTZ R14, R85.reuse, R14, 1 ;  /* 0x3f800000550e7423 */ /* 0x040fe2000001000e */
[----:B------:R-:W-:Y:S01]  /*3630*/  FMUL.FTZ R85, R85, R104 ;  /* 0x0000006855557220 */ /* 0x000fe20000410000 */
[----:B------:R-:W0:Y:S01]  /*3640*/  MUFU.EX2 R37, R37 ;  /* 0x0000002500257308 */ /* 0x000e220000000800 */
[----:B--2---:R-:W-:-:S07]  /*3650*/  FADD.FTZ R130, R124, 1 ;  /* 0x3f8000007c827421 */ /* 0x004fce0000010000 */
[----:B------:R-:W-:Y:S01]  /*3660*/  MUFU.RCP R106, R106 ;  /* 0x0000006a006a7308 */ /* 0x000fe20000001000 */
[----:B----4-:R-:W-:-:S07]  /*3670*/  FADD.FTZ R36, R36, 1 ;  /* 0x3f80000024247421 */ /* 0x010fce0000010000 */
[----:B------:R1:W-:Y:S01]  /*3680*/  MUFU.RCP R113, R36 ;  /* 0x0000002400717308 */ /* 0x0003e20000001000 */
[----:B0-----:R-:W-:-:S07]  /*3690*/  FADD.FTZ R37, R37, 1 ;  /* 0x3f80000025257421 */ /* 0x001fce0000010000 */
[----:B------:R-:W-:Y:S01]  /*36a0*/  MUFU.RCP R110, R37 ;  /* 0x00000025006e7308 */ /* 0x000fe20000001000 */
[----:B-1----:R-:W-:-:S07]  /*36b0*/  FADD.FTZ R36, R123, 1 ;  /* 0x3f8000007b247421 */ /* 0x002fce0000010000 */
[----:B------:R-:W-:Y:S08]  /*36c0*/  MUFU.RCP R117, R117 ;  /* 0x0000007500757308 */ /* 0x000ff00000001000 */
[----:B------:R-:W-:Y:S08]  /*36d0*/  MUFU.RCP R118, R118 ;  /* 0x0000007600767308 */ /* 0x000ff00000001000 */
[----:B------:R-:W-:Y:S08]  /*36e0*/  MUFU.RCP R105, R105 ;  /* 0x0000006900697308 */ /* 0x000ff00000001000 */
[----:B------:R-:W-:Y:S08]  /*36f0*/  MUFU.RCP R107, R107 ;  /* 0x0000006b006b7308 */ /* 0x000ff00000001000 */
[----:B------:R-:W-:Y:S08]  /*3700*/  MUFU.RCP R131, R122 ;  /* 0x0000007a00837308 */ /* 0x000ff00000001000 */
[----:B------:R-:W-:Y:S08]  /*3710*/  MUFU.RCP R138, R36 ;  /* 0x00000024008a7308 */ /* 0x000ff00000001000 */
[----:B------:R-:W0:Y:S08]  /*3720*/  MUFU.RCP R139, R130 ;  /* 0x00000082008b7308 */ /* 0x000e300000001000 */
[----:B------:R-:W-:Y:S01]  /*3730*/  MUFU.RCP R120, R120 ;  /* 0x0000007800787308 */ /* 0x000fe20000001000 */
[----:B0-----:R-:W-:-:S04]  /*3740*/  FADD.FTZ R19, -R139, 1 ;  /* 0x3f8000008b137421 */ /* 0x001fc80000010100 */
[----:B------:R-:W-:Y:S01]  /*3750*/  FFMA.FTZ R141, R90, R19, 1 ;  /* 0x3f8000005a8d7423 */ /* 0x000fe20000010013 */
[----:B---3--:R0:W-:Y:S04]  /*3760*/  STS.128 [R41], R28 ;  /* 0x0000001c29007388 */ /* 0x0081e80000000c00 */
[----:B-----5:R1:W-:Y:S01]  /*3770*/  STS.128 [R41+0x200], R32 ;  /* 0x0002002029007388 */ /* 0x0203e20000000c00 */
[----:B------:R-:W-:-:S03]  /*3780*/  NOP ;  /* 0x0000000000007918 */ /* 0x000fc60000000000 */
[----:B------:R-:W2:Y:S01]  /*3790*/  LDS.128 R24, [R40] ;  /* 0x0000000028187984 */ /* 0x000ea20000000c00 */
[----:B0-----:R-:W-:Y:S01]  /*37a0*/  FADD.FTZ R31, R98, 1 ;  /* 0x3f800000621f7421 */ /* 0x001fe20000010000 */
[----:B------:R-:W-:Y:S01]  /*37b0*/  SHF.L.U32 R98, R12, 0x10, RZ ;  /* 0x000000100c627819 */ /* 0x000fe200000006ff */
[----:B-1----:R-:W-:Y:S01]  /*37c0*/  FADD.FTZ R33, R99, 1 ;  /* 0x3f80000063217421 */ /* 0x002fe20000010000 */
[----:B------:R-:W-:Y:S01]  /*37d0*/  SHF.L.U32 R99, R13, 0x10, RZ ;  /* 0x000000100d637819 */ /* 0x000fe200000006ff */
[----:B------:R-:W-:Y:S02]  /*37e0*/  FADD.FTZ R13, -R103, 1 ;  /* 0x3f800000670d7421 */ /* 0x000fe40000010100 */
[----:B------:R-:W0:Y:S01]  /*37f0*/  MUFU.RCP R31, R31 ;  /* 0x0000001f001f7308 */ /* 0x000e220000001000 */
[----:B------:R-:W-:Y:S01]  /*3800*/  FADD.FTZ R34, -R118, 1 ;  /* 0x3f80000076227421 */ /* 0x000fe20000010100 */
[----:B------:R-:W-:-:S03]  /*3810*/  FFMA.FTZ R13, R86, R13, 1 ;  /* 0x3f800000560d7423 */ /* 0x000fc6000001000d */
[C---:B------:R-:W-:Y:S01]  /*3820*/  FFMA.FTZ R34, R39.reuse, R34, 1 ;  /* 0x3f80000027227423 */ /* 0x040fe20000010022 */
[----:B------:R-:W-:Y:S02]  /*3830*/  FMUL.FTZ R39, R39, R118 ;  /* 0x0000007627277220 */ /* 0x000fe40000410000 */
[----:B------:R-:W1:Y:S01]  /*3840*/  MUFU.RCP R33, R33 ;  /* 0x0000002100217308 */ /* 0x000e620000001000 */
[----:B0-----:R-:W-:-:S04]  /*3850*/  FADD.FTZ R129, -R31, 1 ;  /* 0x3f8000001f817421 */ /* 0x001fc80000010100 */
[----:B------:R-:W-:Y:S01]  /*3860*/  FFMA.FTZ R129, R78, R129, 1 ;  /* 0x3f8000004e817423 */ /* 0x000fe20000010081 */
[----:B-1----:R-:W-:Y:S01]  /*3870*/  FADD.FTZ R133, -R33, 1 ;  /* 0x3f80000021857421 */ /* 0x002fe20000010100 */
[----:B--2---:R-:W-:-:S03]  /*3880*/  SHF.L.U32 R91, R24, 0x10, RZ ;  /* 0x00000010185b7819 */ /* 0x004fc600000006ff */
[C---:B------:R-:W-:Y:S01]  /*3890*/  FFMA.FTZ R133, R2.reuse, R133, 1 ;  /* 0x3f80000002857423 */ /* 0x040fe20000010085 */
        /* <DEDUP_REMOVED lines=15> */
[----:B------:R-:W0:Y:S01]  /*3990*/  LDS.128 R12, [R40+0x10] ;  /* 0x00001000280c7984 */ /* 0x000e220000000c00 */
[----:B------:R-:W-:Y:S01]  /*39a0*/  FADD.FTZ R26, -R106, 1 ;  /* 0x3f8000006a1a7421 */ /* 0x000fe20000010100 */
[----:B------:R-:W-:Y:S01]  /*39b0*/  SHF.L.U32 R108, R108, 0x10, RZ ;  /* 0x000000106c6c7819 */ /* 0x000fe200000006ff */
[----:B------:R-:W-:Y:S01]  /*39c0*/  FFMA.FTZ R29, R84, R25, 1 ;  /* 0x3f800000541d7423 */ /* 0x000fe20000010019 */
[----:B------:R-:W-:Y:S01]  /*39d0*/  FADD.FTZ R25, -R113, 1 ;  /* 0x3f80000071197421 */ /* 0x000fe20000010100 */
[----:B------:R-:W-:Y:S01]  /*39e0*/  FFMA.FTZ R30, R81, R26, 1 ;  /* 0x3f800000511e7423 */ /* 0x000fe2000001001a */
        /* <DEDUP_REMOVED lines=44> */
[----:B------:R-:W-:Y:S01]  /*3cb0*/  FADD.FTZ R13, -R105, 1 ;  /* 0x3f800000690d7421 */ /* 0x000fe20000010100 */
        /* <DEDUP_REMOVED lines=54> */
[----:B------:R-:W-:Y:S01]  /*4020*/  SHF.L.U32 R30, R5, 0x10, RZ ;  /* 0x00000010051e7819 */ /* 0x000fe200000006ff */
[----:B------:R-:W-:Y:S01]  /*4030*/  FMUL.FTZ R0, R92, R103 ;  /* 0x000000675c007220 */ /* 0x000fe20000410000 */
[----:B------:R-:W-:Y:S01]  /*4040*/  PRMT R128, R6, 0x7632, R128 ;  /* 0x0000763206807816 */ /* 0x000fe20000000080 */
[----:B------:R-:W-:Y:S01]  /*4050*/  FMUL.FTZ R33, R96, R109 ;  /* 0x0000006d60217220 */ /* 0x000fe20000410000 */
[----:B------:R-:W-:Y:S01]  /*4060*/  SHF.L.U32 R32, R6, 0x10, RZ ;  /* 0x0000001006207819 */ /* 0x000fe200000006ff */
[----:B------:R-:W1:Y:S01]  /*4070*/  LDC.64 R36, c[0x0][0x510] ;  /* 0x00014400ff247b82 */ /* 0x000e620000000a00 */
        /* <DEDUP_REMOVED lines=8> */
[----:B------:R-:W-:Y:S01]  /*4100*/  STS.128 [R40], R16 ;  /* 0x0000001028007388 */ /* 0x000fe20000000c00 */
[----:B------:R-:W-:-:S03]  /*4110*/  FFMA.FTZ R79, R0, R28, R79 ;  /* 0x0000001c004f7223 */ /* 0x000fc6000001004f */
[----:B------:R2:W-:Y:S01]  /*4120*/  STS.128 [R40+0x10], R24 ;  /* 0x0000101828007388 */ /* 0x0005e20000000c00 */
[----:B------:R-:W-:-:S03]  /*4130*/  NOP ;  /* 0x0000000000007918 */ /* 0x000fc60000000000 */
[----:B------:R-:W3:Y:S01]  /*4140*/  LDS.128 R12, [R41] ;  /* 0x00000000290c7984 */ /* 0x000ee20000000c00 */
[----:B-1----:R-:W-:-:S04]  /*4150*/  IMAD.WIDE.U32 R8, R60, R36, UR6 ;  /* 0x000000063c087e25 */ /* 0x002fc8000f8e0024 */
[----:B------:R-:W-:Y:S01]  /*4160*/  FMUL.FTZ R36, R97, R81 ;  /* 0x0000005161247220 */ /* 0x000fe20000410000 */
[----:B------:R-:W-:Y:S01]  /*4170*/  IMAD R37, R60, R37, R9 ;  /* 0x000000253c257224 */ /* 0x000fe200078e0209 */
[----:B0-----:R-:W-:Y:S02]  /*4180*/  LEA R34, P0, R8, R34, 0x1 ;  /* 0x0000002208227211 */ /* 0x001fe400078008ff */
[----:B--2---:R-:W-:Y:S02]  /*4190*/  SHF.L.U32 R26, R4, 0x10, RZ ;  /* 0x00000010041a7819 */ /* 0x004fe400000006ff */
[----:B------:R-:W-:Y:S02]  /*41a0*/  SHF.L.U32 R27, R7, 0x10, RZ ;  /* 0x00000010071b7819 */ /* 0x000fe400000006ff */
[----:B------:R-:W0:Y:S01]  /*41b0*/  LDS.128 R4, [R41+0x200] ;  /* 0x0002000029047984 */ /* 0x000e220000000c00 */
[----:B------:R-:W-:Y:S01]  /*41c0*/  LEA.HI.X R35, R8, R35, R37, 0x1, P0 ;  /* 0x0000002308237211 */ /* 0x000fe200000f0c25 */
[----:B------:R-:W-:Y:S01]  /*41d0*/  FMUL.FTZ R37, R99, R107 ;  /* 0x0000006b63257220 */ /* 0x000fe20000410000 */
[----:B------:R-:W-:Y:S01]  /*41e0*/  SHF.L.U32 R24, R10, 0x10, RZ ;  /* 0x000000100a187819 */ /* 0x000fe200000006ff */
[----:B------:R-:W-:Y:S01]  /*41f0*/  FMUL.FTZ R10, R78, R31 ;  /* 0x0000001f4e0a7220 */ /* 0x000fe20000410000 */
[----:B------:R-:W-:Y:S01]  /*4200*/  SHF.L.U32 R25, R11, 0x10, RZ ;  /* 0x000000100b197819 */ /* 0x000fe200000006ff */
[----:B------:R-:W-:-:S04]  /*4210*/  IMAD.WIDE.U32 R8, R43, 0x10, R34 ;  /* 0x000000102b087825 */ /* 0x000fc800078e0022 */
[----:B------:R-:W-:Y:S01]  /*4220*/  FMUL.FTZ R34, R94, R85 ;  /* 0x000000555e227220 */ /* 0x000fe20000410000 */
[----:B------:R-:W-:Y:S01]  /*4230*/  SHF.L.U32 R31, R141, 0x10, RZ ;  /* 0x000000108d1f7819 */ /* 0x000fe200000006ff */
        /* <DEDUP_REMOVED lines=50> */
.L_x_7622:
        /* <DEDUP_REMOVED lines=18> */
[----:B------:R-:W-:Y:S01]  /*4680*/  CS2R R14, SRZ ;  /* 0x00000000000e7805 */ /* 0x000fe2000001ff00 */
[----:B------:R-:W-:-:S02]  /*4690*/  HFMA2 R87, -RZ, RZ, 0, 0 ;  /* 0x00000000ff577431 */ /* 0x000fc400000001ff */
[----:B------:R-:W-:Y:S01]  /*46a0*/  FFMA.FTZ R5, R36, R25, R5 ;  /* 0x0000001924057223 */ /* 0x000fe20000010005 */
[----:B--2---:R-:W-:Y:S01]  /*46b0*/  UISETP.GE.AND UP0, UPT, UR10, 0x1, UPT ;  /* 0x000000010a00788c */ /* 0x004fe2000bf06270 */
[----:B------:R-:W-:Y:S02]  /*46c0*/  CS2R R16, SRZ ;  /* 0x0000000000107805 */ /* 0x000fe4000001ff00 */
[----:B------:R-:W-:Y:S01]  /*46d0*/  MOV R96, RZ ;  /* 0x000000ff00607202 */ /* 0x000fe20000000f00 */
        /* <DEDUP_REMOVED lines=75> */
.L_x_7629:
        /* <DEDUP_REMOVED lines=28> */
[----:B--2---:R-:W-:Y:S01]  /*4d50*/  FMUL.FTZ R11, R155, R162 ;  /* 0x000000a29b0b7220 */ /* 0x004fe20000410000 */
        /* <DEDUP_REMOVED lines=44> */
.L_x_7625:
[----:B------:R0:W1:Y:S02]  /*5020*/  LDS R179, [R126+0xe6c] ;  /* 0x000e6c007eb37984 */ /* 0x0000640000000800 */
.L_x_7626:
[----:B------:R-:W-:Y:S05]  /*5030*/  BSYNC.RECONVERGENT B0 ;  /* 0x0000000000007941 */ /* 0x000fea0003800200 */
.L_x_7624:
        /* <DEDUP_REMOVED lines=59> */
[----:B------:R1:W3:Y:S01]  /*53f0*/  SHFL.DOWN PT, R185, R183, 0x1, 0x1f ;  /* 0x08201f00b7b97f89 */ /* 0x0002e200000e0000 */
[----:B------:R-:W-:Y:S01]  /*5400*/  FFMA.FTZ R180, R148, R180, R135 ;  /* 0x000000b494b47223 */ /* 0x000fe20000010087 */
[----:B------:R-:W-:-:S03]  /*5410*/  FMUL.FTZ R11, R159, R10 ;  /* 0x0000000a9f0b7220 */ /* 0x000fc60000410000 */
[----:B------:R-:W-:Y:S01]  /*5420*/  FFMA.FTZ R180, R155, R180, R136 ;  /* 0x000000b49bb47223 */ /* 0x000fe20000010088 */
[----:B------:R-:W-:-:S03]  /*5430*/  FMUL.FTZ R10, R152, R11 ;  /* 0x0000000b980a7220 */ /* 0x000fc60000410000 */
[----:B------:R-:W-:Y:S01]  /*5440*/  FFMA.FTZ R182, R158, R180, R137 ;  /* 0x000000b49eb67223 */ /* 0x000fe20000010089 */
[----:B------:R-:W-:Y:S01]  /*5450*/  FMUL.FTZ R11, R151, R10 ;  /* 0x0000000a970b7220 */ /* 0x000fe20000410000 */
[----:B------:R-:W-:-:S03]  /*5460*/  MOV R180, R183 ;  /* 0x000000b700b47202 */ /* 0x000fc60000000f00 */
        /* <DEDUP_REMOVED lines=21> */
[----:B------:R-:W-:Y:S02]  /*55c0*/  ISETP.GT.U32.AND P3, PT, R127, 0x1b, PT ;  /* 0x0000001b7f00780c */ /* 0x000fe40003f64070 */
[----:B------:R-:W3:Y:S01]  /*55d0*/  SHFL.UP PT, R10, R183, 0x2, RZ ;  /* 0x04400000b70a7989 */ /* 0x000ee200000e00ff */
[----:B------:R-:W-:-:S03]  /*55e0*/  ISETP.GE.AND P1, PT, R42, 0x2, PT ;  /* 0x000000022a00780c */ /* 0x000fc60003f26270 */
        /* <DEDUP_REMOVED lines=8> */
[----:B------:R-:W-:Y:S02]  /*5670*/  HFMA2 R10, -RZ, RZ, 1.875, 0 ;  /* 0x3f800000ff0a7431 */ /* 0x000fe400000001ff */
[----:B----4-:R-:W-:-:S05]  /*5680*/  @!P3 FMUL.FTZ R184, R163, R184 ;  /* 0x000000b8a3b8b220 */ /* 0x010fca0000410000 */
[----:B------:R-:W-:Y:S02]  /*5690*/  @!P3 MOV R163, R184 ;  /* 0x000000b800a3b202 */ /* 0x000fe40000000f00 */
[----:B------:R-:W3:Y:S01]  /*56a0*/  SHFL.UP PT, R184, R183, 0x4, RZ ;  /* 0x04800000b7b87989 */ /* 0x000ee200000e00ff */
[----:B------:R-:W-:-:S03]  /*56b0*/  ISETP.GT.U32.AND P3, PT, R127, 0x17, PT ;  /* 0x000000177f00780c */ /* 0x000fc60003f64070 */
[----:B------:R-:W4:Y:S01]  /*56c0*/  SHFL.DOWN PT, R186, R163, 0x8, 0x1f ;  /* 0x09001f00a3ba7f89 */ /* 0x000f2200000e0000 */
[----:B-----5:R-:W-:-:S05]  /*56d0*/  FFMA.FTZ R11, R183, R11, R182 ;  /* 0x0000000bb70b7223 */ /* 0x020fca00000100b6 */
[----:B------:R-:W-:Y:S02]  /*56e0*/  FSEL R182, R182, R11, !P1 ;  /* 0x0000000bb6b67208 */ /* 0x000fe40004800000 */
[----:B------:R-:W-:Y:S02]  /*56f0*/  MOV R11, RZ ;  /* 0x000000ff000b7202 */ /* 0x000fe40000000f00 */
[----:B-1----:R-:W-:Y:S01]  /*5700*/  @!P3 FFMA.FTZ R180, R163, R187, R180 ;  /* 0x000000bba3b4b223 */ /* 0x002fe200000100b4 */
[----:B------:R-:W1:Y:S04]  /*5710*/  SHFL.UP PT, R185, R182, 0x8, RZ ;  /* 0x05000000b6b97989 */ /* 0x000e6800000e00ff */
[----:B------:R-:W-:Y:S04]  /*5720*/  @P0 LDS.64 R10, [R138] ;  /* 0x000000008a0a0984 */ /* 0x000fe80000000a00 */
[----:B------:R-:W5:Y:S01]  /*5730*/  SHFL.DOWN PT, R187, R180, 0x10, 0x1f ;  /* 0x0a001f00b4bb7f89 */ /* 0x000f6200000e0000 */
[----:B---3--:R-:W-:Y:S01]  /*5740*/  @P1 FMUL.FTZ R183, R183, R184 ;  /* 0x000000b8b7b71220 */ /* 0x008fe20000410000 */
[----:B------:R-:W-:Y:S01]  /*5750*/  ISETP.GE.AND P1, PT, R42, 0x8, PT ;  /* 0x000000082a00780c */ /* 0x000fe20003f26270 */
[----:B----4-:R-:W-:-:S03]  /*5760*/  @!P3 FMUL.FTZ R186, R163, R186 ;  /* 0x000000baa3bab220 */ /* 0x010fc60000410000 */
[----:B------:R-:W3:Y:S02]  /*5770*/  SHFL.UP PT, R184, R183, 0x8, RZ ;  /* 0x05000000b7b87989 */ /* 0x000ee400000e00ff */
[----:B------:R-:W-:Y:S02]  /*5780*/  @!P3 MOV R163, R186 ;  /* 0x000000ba00a3b202 */ /* 0x000fe40000000f00 */
[----:B------:R-:W-:-:S03]  /*5790*/  ISETP.GT.U32.AND P3, PT, R127, 0xf, PT ;  /* 0x0000000f7f00780c */ /* 0x000fc60003f64070 */
[----:B------:R-:W4:Y:S01]  /*57a0*/  SHFL.DOWN PT, R186, R163, 0x10, 0x1f ;  /* 0x0a001f00a3ba7f89 */ /* 0x000f2200000e0000 */
[----:B-1----:R-:W-:-:S05]  /*57b0*/  FFMA.FTZ R185, R183, R185, R182 ;  /* 0x000000b9b7b97223 */ /* 0x002fca00000100b6 */
[----:B------:R-:W-:-:S04]  /*57c0*/  FSEL R182, R182, R185, !P1 ;  /* 0x000000b9b6b67208 */ /* 0x000fc80004800000 */
[----:B-----5:R-:W-:Y:S01]  /*57d0*/  @!P3 FFMA.FTZ R180, R163, R187, R180 ;  /* 0x000000bba3b4b223 */ /* 0x020fe200000100b4 */
[----:B------:R-:W1:Y:S01]  /*57e0*/  SHFL.UP PT, R185, R182, 0x10, RZ ;  /* 0x06000000b6b97989 */ /* 0x000e6200000e00ff */
[----:B---3--:R-:W-:-:S03]  /*57f0*/  @P1 FMUL.FTZ R183, R183, R184 ;  /* 0x000000b8b7b71220 */ /* 0x008fc60000410000 */
[----:B------:R-:W-:Y:S01]  /*5800*/  SHFL.DOWN PT, R189, R180, 0x1, 0x1f ;  /* 0x08201f00b4bd7f89 */ /* 0x000fe200000e0000 */
[----:B------:R-:W-:-:S03]  /*5810*/  ISETP.GE.AND P1, PT, R42, 0x10, PT ;  /* 0x000000102a00780c */ /* 0x000fc60003f26270 */
[----:B------:R-:W3:Y:S01]  /*5820*/  SHFL.UP PT, R184, R183, 0x10, RZ ;  /* 0x06000000b7b87989 */ /* 0x000ee200000e00ff */
[----:B----4-:R-:W-:-:S03]  /*5830*/  @!P3 FMUL.FTZ R186, R163, R186 ;  /* 0x000000baa3bab220 */ /* 0x010fc60000410000 */
        /* <DEDUP_REMOVED lines=8> */
[----:B---3--:R-:W-:-:S04]  /*58c0*/  @P1 FMUL.FTZ R183, R183, R184 ;  /* 0x000000b8b7b71220 */ /* 0x008fc80000410000 */
[----:B------:R-:W-:Y:S01]  /*58d0*/  SHFL.UP PT, R186, R185, 0x1, RZ ;  /* 0x04200000b9ba7989 */ /* 0x000fe200000e00ff */
[----:B------:R-:W-:-:S03]  /*58e0*/  ISETP.GT.AND P1, PT, R42, 0x1d, PT ;  /* 0x0000001d2a00780c */ /* 0x000fc60003f24270 */
[----:B------:R-:W-:Y:S01]  /*58f0*/  SHFL.UP PT, R183, R183, 0x1, RZ ;  /* 0x04200000b7b77989 */ /* 0x000fe200000e00ff */
[----:B----4-:R-:W-:Y:S01]  /*5900*/  @P3 FFMA.FTZ R191, R188, R191, R189 ;  /* 0x000000bfbcbf3223 */ /* 0x010fe200000100bd */
[----:B------:R-:W-:-:S03]  /*5910*/  ISETP.NE.AND P3, PT, R53, RZ, PT ;  /* 0x000000ff3500720c */ /* 0x000fc60003f65270 */
[----:B------:R-:W-:Y:S01]  /*5920*/  FFMA.FTZ R176, R191, R179, R176 ;  /* 0x000000b3bfb07223 */ /* 0x000fe200000100b0 */
[C---:B-1----:R-:W-:Y:S01]  /*5930*/  FFMA.FTZ R11, R163.reuse, R11, R180 ;  /* 0x0000000ba30b7223 */ /* 0x042fe200000100b4 */
[----:B------:R-:W-:Y:S02]  /*5940*/  FMUL.FTZ R10, R163, R10 ;  /* 0x0000000aa30a7220 */ /* 0x000fe40000410000 */
[----:B------:R-:W-:-:S04]  /*5950*/  FFMA.FTZ R182, R158, R176, R177 ;  /* 0x000000b09eb67223 */ /* 0x000fc800000100b1 */
[----:B------:R-:W-:Y:S02]  /*5960*/  FFMA.FTZ R174, R155, R182, R174 ;  /* 0x000000b69bae7223 */ /* 0x000fe400000100ae */
[----:B------:R-:W-:Y:S02]  /*5970*/  @!P3 STS.64 [R138], R10 ;  /* 0x0000000a8a00b388 */ /* 0x000fe40000000a00 */
[----:B------:R-:W-:Y:S01]  /*5980*/  FFMA.FTZ R184, R148, R174, R175 ;  /* 0x000000ae94b87223 */ /* 0x000fe200000100af */
[----:B------:R-:W-:-:S03]  /*5990*/  FMUL.FTZ R206, R174, R77 ;  /* 0x0000004daece7220 */ /* 0x000fc60000410000 */
[----:B------:R-:W-:Y:S01]  /*59a0*/  FFMA.FTZ R172, R149, R184, R172 ;  /* 0x000000b895ac7223 */ /* 0x000fe200000100ac */
[----:B------:R-:W-:-:S03]  /*59b0*/  FADD.FTZ R116, R206, R116 ;  /* 0x00000074ce747221 */ /* 0x000fc60000010000 */
[----:B------:R-:W-:-:S04]  /*59c0*/  FMUL.FTZ R202, R172, R75 ;  /* 0x0000004bacca7220 */ /* 0x000fc80000410000 */
[----:B------:R-:W-:Y:S01]  /*59d0*/  FADD.FTZ R114, R202, R114 ;  /* 0x00000072ca727221 */ /* 0x000fe20000010000 */
[----:B--2---:R-:W1:Y:S02]  /*59e0*/  SHFL.IDX PT, R187, R178, RZ, 0x1f ;  /* 0x00001fffb2bb7589 */ /* 0x004e6400000e0000 */
[----:B-1----:R-:W-:Y:S01]  /*59f0*/  @P2 FFMA.FTZ R187, R183, R187, R186 ;  /* 0x000000bbb7bb2223 */ /* 0x002fe200000100ba */
[----:B------:R-:W-:Y:S01]  /*5a00*/  FFMA.FTZ R186, R150, R172, R173 ;  /* 0x000000ac96ba7223 */ /* 0x000fe200000100ad */
[----:B------:R-:W-:Y:S02]  /*5a10*/  ISETP.GT.AND P2, PT, R42, 0x1e, PT ;  /* 0x0000001e2a00780c */ /* 0x000fe40003f44270 */
[----:B------:R-:W-:Y:S01]  /*5a20*/  FFMA.FTZ R187, R160, R187, R119 ;  /* 0x000000bba0bb7223 */ /* 0x000fe20000010077 */
[----:B------:R-:W-:-:S03]  /*5a30*/  FFMA.FTZ R170, R151, R186, R170 ;  /* 0x000000ba97aa7223 */ /* 0x000fc600000100aa */
[-C--:B------:R-:W-:Y:S01]  /*5a40*/  FFMA.FTZ R175, R147, R187.reuse, R122 ;  /* 0x000000bb93af7223 */ /* 0x080fe2000001007a */
[----:B------:R-:W-:Y:S01]  /*5a50*/  FFMA.FTZ R173, R0, R187, RZ ;  /* 0x000000bb00ad7223 */ /* 0x000fe200000100ff */
        /* <DEDUP_REMOVED lines=8> */
[-C--:B------:R-:W-:Y:S01]  /*5ae0*/  FFMA.FTZ R168, R154, R178.reuse, R169 ;  /* 0x000000b29aa87223 */ /* 0x080fe200000100a9 */
[----:B------:R-:W-:Y:S01]  /*5af0*/  FMUL.FTZ R180, R145, R178 ;  /* 0x000000b291b47220 */ /* 0x000fe20000410000 */
        /* <DEDUP_REMOVED lines=21> */
[----:B------:R-:W-:Y:S01]  /*5c50*/  FADD.FTZ R152, -R122, R175 ;  /* 0x000000af7a987221 */ /* 0x000fe20000010100 */
[----:B------:R-:W-:Y:S01]  /*5c60*/  FFMA.FTZ R162, R147, R146, R162 ;  /* 0x0000009293a27223 */ /* 0x000fe200000100a2 */
        /* <DEDUP_REMOVED lines=13> */
[----:B------:R-:W-:Y:S01]  /*5d40*/  FFMA.FTZ R165, R38, R179, R153 ;  /* 0x000000b326a57223 */ /* 0x000fe20000010099 */
[----:B------:R-:W-:Y:S01]  /*5d50*/  FADD.FTZ R161, -R124, R171 ;  /* 0x000000ab7ca17221 */ /* 0x000fe20000010100 */
[----:B------:R-:W-:Y:S01]  /*5d60*/  FFMA.FTZ R153, R149, R152, R188 ;  /* 0x0000009895997223 */ /* 0x000fe200000100bc */
[-C--:B------:R-:W-:Y:S01]  /*5d70*/  FFMA.FTZ R185, R155, R208.reuse, R136 ;  /* 0x000000d09bb97223 */ /* 0x080fe20000010088 */
[----:B------:R-:W-:Y:S01]  /*5d80*/  FFMA.FTZ R165, R92, R208, R165 ;  /* 0x000000d05ca57223 */ /* 0x000fe200000100a5 */
[----:B------:R-:W-:Y:S01]  /*5d90*/  FMUL.FTZ R188, R156, R67 ;  /* 0x000000439cbc7220 */ /* 0x000fe20000410000 */
[----:B------:R-:W-:Y:S01]  /*5da0*/  FFMA.FTZ R148, R150, R151, R153 ;  /* 0x0000009796947223 */ /* 0x000fe20000010099 */
[----:B------:R-:W-:Y:S01]  /*5db0*/  FMUL.FTZ R190, R166, R70 ;  /* 0x00000046a6be7220 */ /* 0x000fe20000410000 */
[----:B------:R-:W-:Y:S01]  /*5dc0*/  FFMA.FTZ R155, R78, R185, R165 ;  /* 0x000000b94e9b7223 */ /* 0x000fe200000100a5 */
[----:B------:R-:W-:Y:S01]  /*5dd0*/  FADD.FTZ R165, -R125, R194 ;  /* 0x000000c27da57221 */ /* 0x000fe20000010100 */
[----:B------:R-:W-:Y:S01]  /*5de0*/  FFMA.FTZ R153, R159, R157, R148 ;  /* 0x0000009d9f997223 */ /* 0x000fe20000010094 */
[----:B------:R-:W-:Y:S01]  /*5df0*/  FMUL.FTZ R192, R168, R66 ;  /* 0x00000042a8c07220 */ /* 0x000fe20000410000 */
[----:B------:R-:W-:Y:S01]  /*5e00*/  FFMA.FTZ R210, R158, R185, R137 ;  /* 0x000000b99ed27223 */ /* 0x000fe20000010089 */
[----:B------:R-:W-:Y:S01]  /*5e10*/  FADD.FTZ R169, -R129, R196 ;  /* 0x000000c481a97221 */ /* 0x000fe20000010100 */
[----:B------:R-:W-:Y:S01]  /*5e20*/  FFMA.FTZ R153, R188, R161, R153 ;  /* 0x000000a1bc997223 */ /* 0x000fe20000010099 */
[----:B------:R-:W-:Y:S01]  /*5e30*/  FMUL.FTZ R194, R178, R73 ;  /* 0x00000049b2c27220 */ /* 0x000fe20000410000 */
[----:B------:R-:W-:Y:S01]  /*5e40*/  FFMA.FTZ R148, R94, R210, R155 ;  /* 0x000000d25e947223 */ /* 0x000fe2000001009b */
[----:B------:R-:W-:Y:S01]  /*5e50*/  FMUL.FTZ R196, R160, R65 ;  /* 0x00000041a0c47220 */ /* 0x000fe20000410000 */
[----:B------:R-:W-:Y:S01]  /*5e60*/  FFMA.FTZ R153, R190, R165, R153 ;  /* 0x000000a5be997223 */ /* 0x000fe20000010099 */
[----:B------:R-:W-:Y:S01]  /*5e70*/  FADD.FTZ R171, -R130, R173 ;  /* 0x000000ad82ab7221 */ /* 0x000fe20000010100 */
[----:B------:R-:W-:Y:S01]  /*5e80*/  FADD.FTZ R173, -R131, R200 ;  /* 0x000000c883ad7221 */ /* 0x000fe20000010100 */
[----:B------:R-:W1:Y:S01]  /*5e90*/  SHFL.DOWN PT, R155, R148, 0x1, 0x1f ;  /* 0x08201f00949b7f89 */ /* 0x000e6200000e0000 */
[----:B------:R-:W-:Y:S01]  /*5ea0*/  FFMA.FTZ R153, R192, R167, R153 ;  /* 0x000000a7c0997223 */ /* 0x000fe20000010099 */
[----:B------:R-:W-:Y:S01]  /*5eb0*/  FMUL.FTZ R200, R186, R63 ;  /* 0x0000003fbac87220 */ /* 0x000fe20000410000 */
[----:B------:R-:W-:Y:S01]  /*5ec0*/  FADD.FTZ R175, -R132, R175 ;  /* 0x000000af84af7221 */ /* 0x000fe20000010100 */
[----:B------:R-:W-:Y:S01]  /*5ed0*/  FADD.FTZ R177, -R133, R204 ;  /* 0x000000cc85b17221 */ /* 0x000fe20000010100 */
[----:B------:R-:W-:Y:S01]  /*5ee0*/  FFMA.FTZ R153, R194, R169, R153 ;  /* 0x000000a9c2997223 */ /* 0x000fe20000010099 */
[----:B------:R-:W-:Y:S01]  /*5ef0*/  FMUL.FTZ R204, R184, R71 ;  /* 0x00000047b8cc7220 */ /* 0x000fe20000410000 */
[----:B------:R-:W-:Y:S01]  /*5f00*/  FADD.FTZ R179, -R134, R179 ;  /* 0x000000b386b37221 */ /* 0x000fe20000010100 */
[----:B------:R-:W-:Y:S01]  /*5f10*/  FADD.FTZ R183, -R135, R208 ;  /* 0x000000d087b77221 */ /* 0x000fe20000010100 */
[----:B------:R-:W-:Y:S01]  /*5f20*/  FFMA.FTZ R153, R196, R171, R153 ;  /* 0x000000abc4997223 */ /* 0x000fe20000010099 */
[----:B------:R-:W-:Y:S01]  /*5f30*/  FMUL.FTZ R208, R182, R72 ;  /* 0x00000048b6d07220 */ /* 0x000fe20000410000 */
[----:B------:R-:W-:Y:S01]  /*5f40*/  FADD.FTZ R158, -R136, R185 ;  /* 0x000000b9889e7221 */ /* 0x000fe20000010100 */
[----:B------:R-:W-:Y:S01]  /*5f50*/  FMUL.FTZ R185, R176, R76 ;  /* 0x0000004cb0b97220 */ /* 0x000fe20000410000 */
[----:B------:R-:W-:Y:S01]  /*5f60*/  FFMA.FTZ R153, R198, R173, R153 ;  /* 0x000000adc6997223 */ /* 0x000fe20000010099 */
[----:B------:R-:W-:Y:S01]  /*5f70*/  FADD.FTZ R120, R194, R120 ;  /* 0x00000078c2787221 */ /* 0x000fe20000010000 */
[----:B------:R-:W-:Y:S01]  /*5f80*/  FMUL.FTZ R194, R145, R160 ;  /* 0x000000a091c27220 */ /* 0x000fe20000410000 */
[----:B------:R-:W-:Y:S01]  /*5f90*/  FMUL.FTZ R169, R169, R180 ;  /* 0x000000b4a9a97220 */ /* 0x000fe20000410000 */
[----:B------:R-:W-:Y:S01]  /*5fa0*/  FFMA.FTZ R153, R200, R175, R153 ;  /* 0x000000afc8997223 */ /* 0x000fe20000010099 */
[----:B------:R-:W-:Y:S01]  /*5fb0*/  FMUL.FTZ R180, R167, R10 ;  /* 0x0000000aa7b47220 */ /* 0x000fe20000410000 */
[----:B------:R-:W-:Y:S01]  /*5fc0*/  FMUL.FTZ R171, R171, R194 ;  /* 0x000000c2abab7220 */ /* 0x000fe20000410000 */
[----:B------:R-:W-:Y:S01]  /*5fd0*/  FMUL.FTZ R10, R145, R166 ;  /* 0x000000a6910a7220 */ /* 0x000fe20000410000 */
[----:B------:R-:W-:Y:S01]  /*5fe0*/  FFMA.FTZ R153, R202, R177, R153 ;  /* 0x000000b1ca997223 */ /* 0x000fe20000010099 */
[----:B------:R-:W-:Y:S01]  /*5ff0*/  FADD.FTZ R107, R192, R107 ;  /* 0x0000006bc06b7221 */ /* 0x000fe20000010000 */
[----:B------:R-:W-:Y:S01]  /*6000*/  FFMA.FTZ R171, R26, R160, R171 ;  /* 0x000000a01aab7223 */ /* 0x000fe200000100ab */
[----:B-1----:R-:W-:Y:S01]  /*6010*/  @!P2 FADD.FTZ R148, R148, R155 ;  /* 0x0000009b9494a221 */ /* 0x002fe20000010000 */
[----:B------:R-:W-:Y:S01]  /*6020*/  FFMA.FTZ R153, R204, R179, R153 ;  /* 0x000000b3cc997223 */ /* 0x000fe20000010099 */
[----:B------:R-:W-:Y:S01]  /*6030*/  FADD.FTZ R155, -R137, R210 ;  /* 0x000000d2899b7221 */ /* 0x000fe20000010100 */
[----:B------:R-:W-:Y:S01]  /*6040*/  FMUL.FTZ R160, R165, R10 ;  /* 0x0000000aa5a07220 */ /* 0x000fe20000410000 */
[----:B------:R-:W-:Y:S01]  /*6050*/  FMUL.FTZ R10, R145, R156 ;  /* 0x0000009c910a7220 */ /* 0x000fe20000410000 */
[----:B------:R-:W-:Y:S01]  /*6060*/  FFMA.FTZ R153, R206, R183, R153 ;  /* 0x000000b7ce997223 */ /* 0x000fe20000010099 */
[----:B------:R-:W1:Y:S01]  /*6070*/  SHFL.DOWN PT, R187, R148, 0x2, 0x1f ;  /* 0x08401f0094bb7f89 */ /* 0x000e6200000e0000 */
[----:B------:R-:W-:Y:S01]  /*6080*/  FFMA.FTZ R11, R95, R166, R160 ;  /* 0x000000a65f0b7223 */ /* 0x000fe200000100a0 */
[----:B------:R-:W-:Y:S01]  /*6090*/  FMUL.FTZ R161, R161, R10 ;  /* 0x0000000aa1a17220 */ /* 0x000fe20000410000 */
[----:B------:R-:W-:Y:S01]  /*60a0*/  FFMA.FTZ R210, R208, R158, R153 ;  /* 0x0000009ed0d27223 */ /* 0x000fe20000010099 */
[C---:B------:R-:W-:Y:S01]  /*60b0*/  FMUL.FTZ R160, R145.reuse, R172 ;  /* 0x000000ac91a07220 */ /* 0x040fe20000410000 */
[C---:B------:R-:W-:Y:S01]  /*60c0*/  FMUL.FTZ R10, R145.reuse, R164 ;  /* 0x000000a4910a7220 */ /* 0x040fe20000410000 */
[----:B------:R-:W-:Y:S01]  /*60d0*/  FMUL.FTZ R192, R145, R170 ;  /* 0x000000aa91c07220 */ /* 0x000fe20000410000 */
[----:B------:R-:W-:Y:S01]  /*60e0*/  FFMA.FTZ R153, R185, R155, R210 ;  /* 0x0000009bb9997223 */ /* 0x000fe200000100d2 */
[----:B------:R-:W-:Y:S01]  /*60f0*/  FMUL.FTZ R166, R177, R160 ;  /* 0x000000a0b1a67220 */ /* 0x000fe20000410000 */
[----:B------:R-:W-:Y:S01]  /*6100*/  FMUL.FTZ R160, R157, R10 ;  /* 0x0000000a9da07220 */ /* 0x000fe20000410000 */
[----:B------:R-:W-:Y:S01]  /*6110*/  FMUL.FTZ R192, R173, R192 ;  /* 0x000000c0adc07220 */ /* 0x000fe20000410000 */
[----:B------:R-:W-:Y:S01]  /*6120*/  FADD.FTZ R100, R11, R100 ;  /* 0x000000640b647221 */ /* 0x000fe20000010000 */
[----:B------:R-:W2:Y:S01]  /*6130*/  SHFL.DOWN PT, R210, R153, 0x1, 0x1f ;  /* 0x08201f0099d27f89 */ /* 0x000ea200000e0000 */
[----:B------:R-:W-:Y:S01]  /*6140*/  FFMA.FTZ R11, R113, R172, R166 ;  /* 0x000000ac710b7223 */ /* 0x000fe200000100a6 */
[----:B------:R-:W-:Y:S01]  /*6150*/  FFMA.FTZ R192, R111, R170, R192 ;  /* 0x000000aa6fc07223 */ /* 0x000fe200000100c0 */
[----:B------:R-:W-:Y:S01]  /*6160*/  FMUL.FTZ R10, R145, R154 ;  /* 0x0000009a910a7220 */ /* 0x000fe20000410000 */
[----:B------:R-:W-:Y:S01]  /*6170*/  FFMA.FTZ R180, R25, R168, R180 ;  /* 0x000000a819b47223 */ /* 0x000fe200000100b4 */
[----:B------:R-:W-:Y:S01]  /*6180*/  FADD.FTZ R14, R11, R14 ;  /* 0x0000000e0b0e7221 */ /* 0x000fe20000010000 */
[----:B------:R-:W-:Y:S01]  /*6190*/  FMUL.FTZ R11, R145, R146 ;  /* 0x00000092910b7220 */ /* 0x000fe20000410000 */
[----:B------:R-:W-:Y:S01]  /*61a0*/  FMUL.FTZ R10, R151, R10 ;  /* 0x0000000a970a7220 */ /* 0x000fe20000410000 */
[----:B------:R-:W-:Y:S01]  /*61b0*/  FMUL.FTZ R168, R145, R186 ;  /* 0x000000ba91a87220 */ /* 0x000fe20000410000 */
[----:B------:R-:W-:Y:S01]  /*61c0*/  FADD.FTZ R108, R149, R108 ;  /* 0x0000006c956c7221 */ /* 0x000fe20000010000 */
[----:B------:R-:W-:Y:S01]  /*61d0*/  FMUL.FTZ R152, R152, R11 ;  /* 0x0000000b98987220 */ /* 0x000fe20000410000 */
[----:B------:R-:W-:Y:S01]  /*61e0*/  FFMA.FTZ R149, R29, R154, R10 ;  /* 0x0000009a1d957223 */ /* 0x000fe2000001000a */
[----:B-1----:R-:W-:Y:S01]  /*61f0*/  @!P1 FADD.FTZ R148, R148, R187 ;  /* 0x000000bb94949221 */ /* 0x002fe20000010000 */
[----:B------:R-:W-:Y:S01]  /*6200*/  FMUL.FTZ R175, R175, R168 ;  /* 0x000000a8afaf7220 */ /* 0x000fe20000410000 */
[----:B------:R-:W-:Y:S01]  /*6210*/  FADD.FTZ R99, R150, R99 ;  /* 0x0000006396637221 */ /* 0x000fe20000010000 */
[----:B------:R-:W-:Y:S01]  /*6220*/  FADD.FTZ R93, R2, R93 ;  /* 0x0000005d025d7221 */ /* 0x000fe20000010000 */
[C---:B------:R-:W-:Y:S01]  /*6230*/  FMUL.FTZ R168, R145.reuse, R184 ;  /* 0x000000b891a87220 */ /* 0x040fe20000410000 */
[----:B------:R-:W1:Y:S01]  /*6240*/  SHFL.DOWN PT, R187, R148, 0x4, 0x1f ;  /* 0x08801f0094bb7f89 */ /* 0x000e6200000e0000 */
[C---:B------:R-:W-:Y:S01]  /*6250*/  FMUL.FTZ R150, R145.reuse, R174 ;  /* 0x000000ae91967220 */ /* 0x040fe20000410000 */
[C---:B------:R-:W-:Y:S01]  /*6260*/  FMUL.FTZ R151, R145.reuse, R182 ;  /* 0x000000b691977220 */ /* 0x040fe20000410000 */
[----:B------:R-:W-:Y:S01]  /*6270*/  FMUL.FTZ R2, R145, R176 ;  /* 0x000000b091027220 */ /* 0x000fe20000410000 */
[----:B------:R-:W-:Y:S01]  /*6280*/  FMUL.FTZ R179, R179, R168 ;  /* 0x000000a8b3b37220 */ /* 0x000fe20000410000 */
[----:B------:R-:W-:Y:S01]  /*6290*/  FMUL.FTZ R150, R183, R150 ;  /* 0x00000096b7967220 */ /* 0x000fe20000410000 */
[----:B------:R-:W-:Y:S01]  /*62a0*/  FMUL.FTZ R158, R158, R151 ;  /* 0x000000979e9e7220 */ /* 0x000fe20000410000 */
[----:B--2---:R-:W-:Y:S01]  /*62b0*/  @!P2 FADD.FTZ R153, R153, R210 ;  /* 0x000000d29999a221 */ /* 0x004fe20000010000 */
[----:B------:R-:W-:Y:S01]  /*62c0*/  ISETP.GT.AND P2, PT, R42, 0x1b, PT ;  /* 0x0000001b2a00780c */ /* 0x000fe20003f44270 */
[----:B------:R-:W-:Y:S01]  /*62d0*/  FMUL.FTZ R2, R155, R2 ;  /* 0x000000029b027220 */ /* 0x000fe20000410000 */
[----:B------:R-:W-:Y:S01]  /*62e0*/  FFMA.FTZ R169, R106, R178, R169 ;  /* 0x000000b26aa97223 */ /* 0x000fe200000100a9 */
        /* <DEDUP_REMOVED lines=32> */
[----:B------:R-:W-:-:S07]  /*64f0*/  FADD.FTZ R15, R158, R15 ;  /* 0x0000000f9e0f7221 */ /* 0x000fce0000010000 */
[----:B-1----:R-:W-:-:S05]  /*6500*/  @!P1 FADD.FTZ R148, R148, R187 ;  /* 0x000000bb94949221 */ /* 0x002fca0000010000 */
[----:B------:R-:W1:Y:S01]  /*6510*/  SHFL.DOWN PT, R157, R148, 0x10, 0x1f ;  /* 0x0a001f00949d7f89 */ /* 0x000e6200000e0000 */
[----:B--2---:R-:W-:Y:S01]  /*6520*/  @!P2 FADD.FTZ R153, R153, R210 ;  /* 0x000000d29999a221 */ /* 0x004fe20000010000 */
[----:B------:R-:W-:-:S04]  /*6530*/  ISETP.NE.AND P2, PT, R42, RZ, PT ;  /* 0x000000ff2a00720c */ /* 0x000fc80003f45270 */
[----:B------:R-:W2:Y:S01]  /*6540*/  SHFL.DOWN PT, R194, R153, 0x8, 0x1f ;  /* 0x09001f0099c27f89 */ /* 0x000ea200000e0000 */
[----:B-1----:R-:W-:Y:S01]  /*6550*/  FADD.FTZ R11, R148, R157 ;  /* 0x0000009d940b7221 */ /* 0x002fe20000010000 */
[----:B--2---:R-:W-:Y:S01]  /*6560*/  @!P1 FADD.FTZ R153, R153, R194 ;  /* 0x000000c299999221 */ /* 0x004fe20000010000 */
[----:B------:R-:W-:-:S04]  /*6570*/  ISETP.GT.AND P1, PT, R42, 0xf, PT ;  /* 0x0000000f2a00780c */ /* 0x000fc80003f24270 */
[----:B------:R-:W1:Y:S01]  /*6580*/  SHFL.DOWN PT, R170, R153, 0x10, 0x1f ;  /* 0x0a001f0099aa7f89 */ /* 0x000e6200000e0000 */
[----:B------:R-:W-:Y:S01]  /*6590*/  FSEL R154, R148, R11, P1 ;  /* 0x0000000b949a7208 */ /* 0x000fe20000800000 */
[----:B------:R-:W-:-:S04]  /*65a0*/  FMUL.FTZ R148, R145, R162 ;  /* 0x000000a291947220 */ /* 0x000fc80000410000 */
[----:B------:R-:W-:-:S04]  /*65b0*/  FMUL.FTZ R147, R147, R148 ;  /* 0x0000009493937220 */ /* 0x000fc80000410000 */
[----:B------:R-:W-:-:S04]  /*65c0*/  FFMA.FTZ R162, R28, R162, R147 ;  /* 0x000000a21ca27223 */ /* 0x000fc80000010093 */
        /* <DEDUP_REMOVED lines=16> */
.L_x_7628:
[----:B------:R-:W-:Y:S05]  /*66d0*/  BSYNC.RECONVERGENT B0 ;  /* 0x0000000000007941 */ /* 0x000fea0003800200 */
.L_x_7627:
        /* <DEDUP_REMOVED lines=13> */
.L_x_7623:
[----:B------:R-:W-:Y:S01]  /*67b0*/  BAR.SYNC.DEFER_BLOCKING 0x0 ;  /* 0x0000000000007b1d */ /* 0x000fe20000010000 */
[----:B------:R-:W-:Y:S02]  /*67c0*/  F2FP.BF16.F32.PACK_AB R31, R109, R104 ;  /* 0x000000686d1f723e */ /* 0x000fe400000010ff */
[----:B------:R-:W-:Y:S02]  /*67d0*/  F2FP.BF16.F32.PACK_AB R30, R116, R103 ;  /* 0x00000067741e723e */ /* 0x000fe400000010ff */
[----:B------:R-:W-:Y:S01]  /*67e0*/  F2FP.BF16.F32.PACK_AB R29, R114, R101 ;  /* 0x00000065721d723e */ /* 0x000fe200000010ff */
[----:B------:R-:W1:Y:S01]  /*67f0*/  LDCU.64 UR10, c[0x0][0x4f8] ;  /* 0x00009f00ff0a77ac */ /* 0x000e620008000a00 */
[----:B------:R-:W-:Y:S01]  /*6800*/  F2FP.BF16.F32.PACK_AB R28, R110, R97 ;  /* 0x000000616e1c723e */ /* 0x000fe200000010ff */
[----:B------:R-:W2:Y:S08]  /*6810*/  LDC.64 R36, c[0x0][0x500] ;  /* 0x00014000ff247b82 */ /* 0x000eb00000000a00 */
[----:B------:R-:W3:Y:S01]  /*6820*/  LDC.64 R62, c[0x0][0x550] ;  /* 0x00015400ff3e7b82 */ /* 0x000ee20000000a00 */
[----:B------:R-:W4:Y:S04]  /*6830*/  LDG.E.128 R8, desc[UR16][R20.64] ;  /* 0x0000001014087981 */ /* 0x000f28000c1e1d00 */
[----:B------:R-:W5:Y:S01]  /*6840*/  LDG.E.128 R24, desc[UR16][R20.64+0x200] ;  /* 0x0002001014187981 */ /* 0x000f62000c1e1d00 */
[----:B------:R-:W-:Y:S01]  /*6850*/  UMOV UR5, URZ ;  /* 0x000000ff00057c82 */ /* 0x000fe20008000000 */
[----:B------:R-:W-:-:S02]  /*6860*/  UISETP.GT.AND UP0, UPT, UR8, 0x1, UPT ;  /* 0x000000010800788c */ /* 0x000fc4000bf04270 */
[----:B-1----:R-:W-:Y:S01]  /*6870*/  UIMAD.WIDE.U32 UR6, UR18, UR10, UR4 ;  /* 0x0000000a120672a5 */ /* 0x002fe2000f8e0004 */
[----:B------:R-:W-:-:S03]  /*6880*/  UMOV UR8, UR19 ;  /* 0x0000001300087c82 */ /* 0x000fc60008000000 */
[----:B------:R-:W-:Y:S01]  /*6890*/  UIMAD UR7, UR18, UR11, UR7 ;  /* 0x0000000b120772a4 */ /* 0x000fe2000f8e0207 */
[----:B----4-:R-:W-:Y:S04]  /*68a0*/  STS.128 [R41], R8 ;  /* 0x0000000829007388 */ /* 0x010fe80000000c00 */
[----:B-----5:R-:W-:Y:S01]  /*68b0*/  STS.128 [R41+0x200], R24 ;  /* 0x0002001829007388 */ /* 0x020fe20000000c00 */
[----:B------:R-:W-:-:S03]  /*68c0*/  NOP ;  /* 0x0000000000007918 */ /* 0x000fc60000000000 */
[----:B------:R-:W1:Y:S04]  /*68d0*/  LDS.128 R4, [R40] ;  /* 0x0000000028047984 */ /* 0x000e680000000c00 */
[----:B------:R-:W4:Y:S01]  /*68e0*/  LDS.128 R8, [R40+0x10] ;  /* 0x0000100028087984 */ /* 0x000f220000000c00 */
[----:B------:R-:W-:Y:S06]  /*68f0*/  BAR.SYNC.DEFER_BLOCKING 0x0 ;  /* 0x0000000000007b1d */ /* 0x000fec0000010000 */
[----:B------:R5:W-:Y:S01]  /*6900*/  STS.128 [R40+0x10], R28 ;  /* 0x0000101c28007388 */ /* 0x000be20000000c00 */
[----:B-1----:R-:W-:-:S02]  /*6910*/  SHF.L.U32 R0, R4, 0x10, RZ ;  /* 0x0000001004007819 */ /* 0x002fc400000006ff */
        /* <DEDUP_REMOVED lines=8> */
[----:B------:R-:W-:Y:S01]  /*69a0*/  SHF.L.U32 R20, R7, 0x10, RZ ;  /* 0x0000001007147819 */ /* 0x000fe200000006ff */
[----:B------:R-:W-:Y:S01]  /*69b0*/  FADD.FTZ R12, R0, R59 ;  /* 0x0000003b000c7221 */ /* 0x000fe20000010000 */
[----:B------:R-:W-:-:S02]  /*69c0*/  FSETP.GTU.FTZ.AND P5, PT, R13, 20, PT ;  /* 0x41a000000d00780b */ /* 0x000fc40003fbc000 */
[----:B------:R-:W-:Y:S02]  /*69d0*/  FSETP.GTU.FTZ.AND P6, PT, R2, 20, PT ;  /* 0x41a000000200780b */ /* 0x000fe40003fdc000 */
[----:B------:R-:W-:Y:S02]  /*69e0*/  FSETP.GTU.FTZ.AND P2, PT, R12, 20, PT ;  /* 0x41a000000c00780b */ /* 0x000fe40003f5c000 */
[----:B------:R-:W-:Y:S02]  /*69f0*/  PRMT R6, R6, 0x7632, R6 ;  /* 0x0000763206067816 */ /* 0x000fe40000000006 */
[----:B------:R-:W-:Y:S01]  /*6a00*/  PRMT R5, R5, 0x7632, R5 ;  /* 0x0000763205057816 */ /* 0x000fe20000000005 */
[----:B------:R-:W-:Y:S01]  /*6a10*/  @!P3 FMUL.FTZ R0, R3, -1.4426950216293334961 ;  /* 0xbfb8aa3b0300b820 */ /* 0x000fe20000410000 */
[----:B------:R-:W-:Y:S02]  /*6a20*/  SHF.L.U32 R6, R6, 0x10, RZ ;  /* 0x0000001006067819 */ /* 0x000fe400000006ff */
[----:B------:R-:W-:-:S03]  /*6a30*/  PRMT R7, R7, 0x7632, R7 ;  /* 0x0000763207077816 */ /* 0x000fc60000000007 */
[----:B------:R-:W-:Y:S01]  /*6a40*/  @!P6 FMUL.FTZ R3, R2, -1.4426950216293334961 ;  /* 0xbfb8aa3b0203e820 */ /* 0x000fe20000410000 */
[----:B------:R-:W1:Y:S01]  /*6a50*/  @!P3 MUFU.EX2 R0, R0 ;  /* 0x000000000000b308 */ /* 0x000e620000000800 */
[----:B------:R-:W-:Y:S01]  /*6a60*/  @!P2 FMUL.FTZ R4, R12, -1.4426950216293334961 ;  /* 0xbfb8aa3b0c04a820 */ /* 0x000fe20000410000 */
[----:B------:R-:W-:Y:S01]  /*6a70*/  @!P5 FMUL.FTZ R12, R13, -1.4426950216293334961 ;  /* 0xbfb8aa3b0d0cd820 */ /* 0x000fe20000410000 */
[--C-:B------:R-:W-:Y:S01]  /*6a80*/  FADD.FTZ R13, R20, R59.reuse ;  /* 0x0000003b140d7221 */ /* 0x100fe20000010000 */
[----:B----4-:R-:W-:Y:S01]  /*6a90*/  SHF.L.U32 R20, R8, 0x10, RZ ;  /* 0x0000001008147819 */ /* 0x010fe200000006ff */
[--C-:B------:R-:W-:Y:S01]  /*6aa0*/  FADD.FTZ R6, R6, R59.reuse ;  /* 0x0000003b06067221 */ /* 0x100fe20000010000 */
[----:B------:R-:W-:Y:S02]  /*6ab0*/  PRMT R8, R8, 0x7632, R8 ;  /* 0x0000763208087816 */ /* 0x000fe40000000008 */
[----:B------:R-:W4:Y:S01]  /*6ac0*/  @!P6 MUFU.EX2 R3, R3 ;  /* 0x000000030003e308 */ /* 0x000f220000000800 */
[----:B------:R-:W-:Y:S01]  /*6ad0*/  FADD.FTZ R26, R20, R59 ;  /* 0x0000003b141a7221 */ /* 0x000fe20000010000 */
[----:B------:R-:W-:-:S02]  /*6ae0*/  FSETP.GTU.FTZ.AND P4, PT, R13, 20, PT ;  /* 0x41a000000d00780b */ /* 0x000fc40003f9c000 */
[----:B------:R-:W-:Y:S02]  /*6af0*/  SHF.L.U32 R8, R8, 0x10, RZ ;  /* 0x0000001008087819 */ /* 0x000fe400000006ff */
[----:B------:R-:W-:Y:S02]  /*6b00*/  FSETP.GTU.FTZ.AND P1, PT, R26, 20, PT ;  /* 0x41a000001a00780b */ /* 0x000fe40003f3c000 */
[----:B------:R-:W0:Y:S01]  /*6b10*/  @!P2 MUFU.EX2 R4, R4 ;  /* 0x000000040004a308 */ /* 0x000e220000000800 */
[----:B-1----:R-:W-:Y:S01]  /*6b20*/  @!P3 FADD.FTZ R2, R0, 1 ;  /* 0x3f8000000002b421 */ /* 0x002fe20000010000 */
[----:B------:R-:W-:-:S06]  /*6b30*/  FADD.FTZ R8, R8, R59 ;  /* 0x0000003b08087221 */ /* 0x000fcc0000010000 */
[----:B------:R1:W2:Y:S01]  /*6b40*/  @!P3 MUFU.RCP R24, R2 ;  /* 0x000000020018b308 */ /* 0x0002a20000001000 */
[----:B----4-:R-:W-:-:S07]  /*6b50*/  @!P6 FADD.FTZ R3, R3, 1 ;  /* 0x3f8000000303e421 */ /* 0x010fce0000010000 */
[----:B------:R-:W4:Y:S01]  /*6b60*/  @!P6 MUFU.RCP R20, R3 ;  /* 0x000000030014e308 */ /* 0x000f220000001000 */
[----:B0-----:R-:W-:Y:S01]  /*6b70*/  @!P2 FADD.FTZ R0, R4, 1 ;  /* 0x3f8000000400a421 */ /* 0x001fe20000010000 */
[----:B-1----:R-:W-:Y:S02]  /*6b80*/  SHF.L.U32 R2, R5, 0x10, RZ ;  /* 0x0000001005027819 */ /* 0x002fe400000006ff */
[C---:B------:R-:W-:Y:S02]  /*6b90*/  SHF.L.U32 R4, R9.reuse, 0x10, RZ ;  /* 0x0000001009047819 */ /* 0x040fe400000006ff */
[----:B------:R-:W-:Y:S01]  /*6ba0*/  PRMT R9, R9, 0x7632, R9 ;  /* 0x0000763209097816 */ /* 0x000fe20000000009 */
[--C-:B------:R-:W-:Y:S01]  /*6bb0*/  FADD.FTZ R25, R2, R59.reuse ;  /* 0x0000003b02197221 */ /* 0x100fe20000010000 */
[----:B------:R0:W1:Y:S01]  /*6bc0*/  @!P2 MUFU.RCP R21, R0 ;  /* 0x000000000015a308 */ /* 0x0000620000001000 */
[----:B--2---:R-:W-:Y:S01]  /*6bd0*/  @!P3 FMUL.FTZ R89, R89, R24 ;  /* 0x000000185959b220 */ /* 0x004fe20000410000 */
[----:B------:R-:W-:Y:S01]  /*6be0*/  FADD.FTZ R27, R4, R59 ;  /* 0x0000003b041b7221 */ /* 0x000fe20000010000 */
[----:B------:R-:W-:Y:S01]  /*6bf0*/  @!P4 FMUL.FTZ R4, R13, -1.4426950216293334961 ;  /* 0xbfb8aa3b0d04c820 */ /* 0x000fe20000410000 */
[----:B------:R-:W-:Y:S01]  /*6c00*/  FSETP.GTU.FTZ.AND P3, PT, R25, 20, PT ;  /* 0x41a000001900780b */ /* 0x000fe20003f7c000 */
[----:B------:R-:W-:Y:S01]  /*6c10*/  @!P1 FMUL.FTZ R2, R26, -1.4426950216293334961 ;  /* 0xbfb8aa3b1a029820 */ /* 0x000fe20000410000 */
[----:B------:R-:W-:Y:S01]  /*6c20*/  FADD.FTZ R54, R89, R54 ;  /* 0x0000003659367221 */ /* 0x000fe20000010000 */
[----:B------:R-:W-:Y:S01]  /*6c30*/  FSETP.GTU.FTZ.AND P0, PT, R27, 20, PT ;  /* 0x41a000001b00780b */ /* 0x000fe20003f1c000 */
[----:B------:R2:W3:Y:S01]  /*6c40*/  @!P4 MUFU.EX2 R5, R4 ;  /* 0x000000040005c308 */ /* 0x0004e20000000800 */
[----:B----4-:R-:W-:Y:S01]  /*6c50*/  @!P6 FMUL.FTZ R87, R87, R20 ;  /* 0x000000145757e220 */ /* 0x010fe20000410000 */
[----:B------:R-:W-:-:S02]  /*6c60*/  FSETP.GTU.FTZ.AND P6, PT, R6, 20, PT ;  /* 0x41a000000600780b */ /* 0x000fc40003fdc000 */
[----:B0-----:R-:W-:Y:S02]  /*6c70*/  SHF.L.U32 R0, R7, 0x10, RZ ;  /* 0x0000001007007819 */ /* 0x001fe400000006ff */
[----:B-----5:R-:W-:Y:S02]  /*6c80*/  F2FP.BF16.F32.PACK_AB R28, R87, R89 ;  /* 0x00000059571c723e */ /* 0x020fe400000010ff */
[----:B------:R-:W0:Y:S01]  /*6c90*/  @!P5 MUFU.EX2 R12, R12 ;  /* 0x0000000c000cd308 */ /* 0x000e220000000800 */
[----:B------:R-:W-:Y:S01]  /*6ca0*/  FADD.FTZ R20, R0, R59 ;  /* 0x0000003b00147221 */ /* 0x000fe20000010000 */
[----:B-1----:R-:W-:Y:S01]  /*6cb0*/  @!P2 FMUL.FTZ R98, R98, R21 ;  /* 0x000000156262a220 */ /* 0x002fe20000410000 */
[----:B------:R-:W-:Y:S01]  /*6cc0*/  @!P3 FMUL.FTZ R0, R25, -1.4426950216293334961 ;  /* 0xbfb8aa3b1900b820 */ /* 0x000fe20000410000 */
[----:B--2---:R-:W-:Y:S02]  /*6cd0*/  @!P0 FMUL.FTZ R4, R27, -1.4426950216293334961 ;  /* 0xbfb8aa3b1b048820 */ /* 0x004fe40000410000 */
[----:B------:R-:W-:Y:S01]  /*6ce0*/  FSETP.GTU.FTZ.AND P2, PT, R20, 20, PT ;  /* 0x41a000001400780b */ /* 0x000fe20003f5c000 */
[----:B------:R-:W-:Y:S01]  /*6cf0*/  @!P6 FMUL.FTZ R3, R6, -1.4426950216293334961 ;  /* 0xbfb8aa3b0603e820 */ /* 0x000fe20000410000 */
[----:B------:R-:W1:Y:S01]  /*6d00*/  @!P0 MUFU.EX2 R13, R4 ;  /* 0x00000004000d8308 */ /* 0x000e620000000800 */
[----:B---3--:R-:W-:-:S07]  /*6d10*/  @!P4 FADD.FTZ R5, R5, 1 ;  /* 0x3f8000000505c421 */ /* 0x008fce0000010000 */
[----:B------:R-:W2:Y:S01]  /*6d20*/  @!P6 MUFU.EX2 R3, R3 ;  /* 0x000000030003e308 */ /* 0x000ea20000000800 */
[----:B0-----:R-:W-:Y:S02]  /*6d30*/  @!P5 FADD.FTZ R12, R12, 1 ;  /* 0x3f8000000c0cd421 */ /* 0x001fe40000010000 */
[----:B------:R-:W-:-:S05]  /*6d40*/  @!P2 FMUL.FTZ R6, R20, -1.4426950216293334961 ;  /* 0xbfb8aa3b1406a820 */ /* 0x000fca0000410000 */
[----:B------:R-:W-:Y:S01]  /*6d50*/  @!P3 MUFU.EX2 R0, R0 ;  /* 0x000000000000b308 */ /* 0x000fe20000000800 */
[----:B-1----:R-:W-:-:S07]  /*6d60*/  @!P0 FADD.FTZ R13, R13, 1 ;  /* 0x3f8000000d0d8421 */ /* 0x002fce0000010000 */
[----:B------:R-:W0:Y:S01]  /*6d70*/  @!P2 MUFU.EX2 R6, R6 ;  /* 0x000000060006a308 */ /* 0x000e220000000800 */
[----:B--2---:R-:W-:-:S07]  /*6d80*/  @!P6 FADD.FTZ R4, R3, 1 ;  /* 0x3f8000000304e421 */ /* 0x004fce0000010000 */
[----:B------:R-:W1:Y:S08]  /*6d90*/  @!P6 MUFU.RCP R21, R4 ;  /* 0x000000040015e308 */ /* 0x000e700000001000 */
[----:B------:R2:W3:Y:S01]  /*6da0*/  @!P1 MUFU.EX2 R7, R2 ;  /* 0x0000000200079308 */ /* 0x0004e20000000800 */
[----:B0-----:R-:W-:-:S07]  /*6db0*/  @!P2 FADD.FTZ R6, R6, 1 ;  /* 0x3f8000000606a421 */ /* 0x001fce0000010000 */
[----:B------:R-:W0:Y:S01]  /*6dc0*/  @!P4 MUFU.RCP R20, R5 ;  /* 0x000000050014c308 */ /* 0x000e220000001000 */
[----:B--2---:R-:W-:Y:S01]  /*6dd0*/  @!P3 FADD.FTZ R2, R0, 1 ;  /* 0x3f8000000002b421 */ /* 0x004fe20000010000 */
[----:B------:R-:W-:Y:S01]  /*6de0*/  SHF.L.U32 R0, R10, 0x10, RZ ;  /* 0x000000100a007819 */ /* 0x000fe200000006ff */
[----:B-1----:R-:W-:Y:S01]  /*6df0*/  @!P6 FMUL.FTZ R100, R100, R21 ;  /* 0x000000156464e220 */ /* 0x002fe20000410000 */
[----:B------:R-:W-:-:S03]  /*6e00*/  PRMT R10, R10, 0x7632, R10 ;  /* 0x000076320a0a7816 */ /* 0x000fc6000000000a */
[----:B------:R-:W-:Y:S01]  /*6e10*/  FADD.FTZ R3, R0, R59 ;  /* 0x0000003b00037221 */ /* 0x000fe20000010000 */
[----:B------:R-:W1:Y:S01]  /*6e20*/  @!P3 MUFU.RCP R2, R2 ;  /* 0x000000020002b308 */ /* 0x000e620000001000 */
[----:B------:R-:W-:Y:S01]  /*6e30*/  SHF.L.U32 R0, R11, 0x10, RZ ;  /* 0x000000100b007819 */ /* 0x000fe200000006ff */
[----:B---3--:R-:W-:Y:S01]  /*6e40*/  @!P1 FADD.FTZ R7, R7, 1 ;  /* 0x3f80000007079421 */ /* 0x008fe20000010000 */
[----:B------:R-:W-:Y:S02]  /*6e50*/  SHF.L.U32 R10, R10, 0x10, RZ ;  /* 0x000000100a0a7819 */ /* 0x000fe400000006ff */
[----:B------:R-:W-:Y:S01]  /*6e60*/  PRMT R11, R11, 0x7632, R11 ;  /* 0x000076320b0b7816 */ /* 0x000fe2000000000b */
[--C-:B------:R-:W-:Y:S01]  /*6e70*/  FADD.FTZ R24, R0, R59.reuse ;  /* 0x0000003b00187221 */ /* 0x100fe20000010000 */
[----:B------:R-:W-:Y:S01]  /*6e80*/  SHF.L.U32 R0, R9, 0x10, RZ ;  /* 0x0000001009007819 */ /* 0x000fe200000006ff */
[----:B------:R2:W3:Y:S01]  /*6e90*/  @!P2 MUFU.RCP R21, R6 ;  /* 0x000000060015a308 */ /* 0x0004e20000001000 */
[--C-:B------:R-:W-:Y:S01]  /*6ea0*/  FADD.FTZ R10, R10, R59.reuse ;  /* 0x0000003b0a0a7221 */ /* 0x100fe20000010000 */
[----:B0-----:R-:W-:Y:S01]  /*6eb0*/  @!P4 FMUL.FTZ R85, R85, R20 ;  /* 0x000000145555c220 */ /* 0x001fe20000410000 */
[----:B------:R-:W-:Y:S01]  /*6ec0*/  FSETP.GTU.FTZ.AND P6, PT, R24, 20, PT ;  /* 0x41a000001800780b */ /* 0x000fe20003fdc000 */
[----:B------:R-:W-:Y:S01]  /*6ed0*/  FADD.FTZ R4, R0, R59 ;  /* 0x0000003b00047221 */ /* 0x000fe20000010000 */
[----:B------:R-:W-:-:S03]  /*6ee0*/  SHF.L.U32 R0, R11, 0x10, RZ ;  /* 0x000000100b007819 */ /* 0x000fc600000006ff */
[----:B------:R-:W0:Y:S01]  /*6ef0*/  @!P5 MUFU.RCP R12, R12 ;  /* 0x0000000c000cd308 */ /* 0x000e220000001000 */
[----:B-1----:R-:W-:Y:S01]  /*6f00*/  @!P3 FMUL.FTZ R81, R81, R2 ;  /* 0x000000025151b220 */ /* 0x002fe20000410000 */
[----:B------:R-:W-:Y:S01]  /*6f10*/  FSETP.GTU.FTZ.AND P3, PT, R3, 20, PT ;  /* 0x41a000000300780b */ /* 0x000fe20003f7c000 */
[----:B--2---:R-:W-:Y:S01]  /*6f20*/  FADD.FTZ R6, R0, R59 ;  /* 0x0000003b00067221 */ /* 0x004fe20000010000 */
[----:B------:R-:W-:Y:S02]  /*6f30*/  FSETP.GTU.FTZ.AND P4, PT, R4, 20, PT ;  /* 0x41a000000400780b */ /* 0x000fe40003f9c000 */
[----:B------:R-:W-:Y:S02]  /*6f40*/  F2FP.BF16.F32.PACK_AB R29, R81, R98 ;  /* 0x00000062511d723e */ /* 0x000fe400000010ff */
[----:B------:R-:W1:Y:S01]  /*6f50*/  @!P1 MUFU.RCP R7, R7 ;  /* 0x0000000700079308 */ /* 0x000e620000001000 */
[----:B---3--:R-:W-:Y:S01]  /*6f60*/  @!P2 FMUL.FTZ R102, R102, R21 ;  /* 0x000000156666a220 */ /* 0x008fe20000410000 */
[----:B------:R-:W-:Y:S01]  /*6f70*/  FSETP.GTU.FTZ.AND P2, PT, R10, 20, PT ;  /* 0x41a000000a00780b */ /* 0x000fe20003f5c000 */
[----:B------:R-:W-:-:S03]  /*6f80*/  @!P6 FMUL.FTZ R5, R24, -1.4426950216293334961 ;  /* 0xbfb8aa3b1805e820 */ /* 0x000fc60000410000 */
[----:B------:R-:W-:Y:S01]  /*6f90*/  F2FP.BF16.F32.PACK_AB R31, R102, R85 ;  /* 0x00000055661f723e */ /* 0x000fe200000010ff */
[----:B------:R-:W-:Y:S01]  /*6fa0*/  @!P3 FMUL.FTZ R2, R3, -1.4426950216293334961 ;  /* 0xbfb8aa3b0302b820 */ /* 0x000fe20000410000 */
[----:B------:R-:W2:Y:S01]  /*6fb0*/  @!P0 MUFU.RCP R32, R13 ;  /* 0x0000000d00208308 */ /* 0x000ea20000001000 */
[----:B0-----:R-:W-:Y:S01]  /*6fc0*/  @!P5 FMUL.FTZ R83, R83, R12 ;  /* 0x0000000c5353d220 */ /* 0x001fe20000410000 */
[----:B------:R-:W-:-:S04]  /*6fd0*/  FSETP.GTU.FTZ.AND P5, PT, R8, 20, PT ;  /* 0x41a000000800780b */ /* 0x000fc80003fbc000 */
[----:B------:R-:W-:Y:S02]  /*6fe0*/  F2FP.BF16.F32.PACK_AB R30, R100, R83 ;  /* 0x00000053641e723e */ /* 0x000fe400000010ff */
[----:B------:R-:W0:Y:S01]  /*6ff0*/  @!P6 MUFU.EX2 R5, R5 ;  /* 0x000000050005e308 */ /* 0x000e220000000800 */
[----:B-1----:R-:W-:Y:S01]  /*7000*/  @!P1 FMUL.FTZ R96, R96, R7 ;  /* 0x0000000760609220 */ /* 0x002fe20000410000 */
[----:B------:R-:W-:Y:S02]  /*7010*/  FSETP.GTU.FTZ.AND P1, PT, R6, 20, PT ;  /* 0x41a000000600780b */ /* 0x000fe40003f3c000 */
[----:B------:R-:W-:-:S03]  /*7020*/  F2FP.BF16.F32.PACK_AB R7, R120, R107 ;  /* 0x0000006b7807723e */ /* 0x000fc600000010ff */
[----:B------:R-:W-:Y:S01]  /*7030*/  @!P5 FMUL.FTZ R0, R8, -1.4426950216293334961 ;  /* 0xbfb8aa3b0800d820 */ /* 0x000fe20000410000 */
[----:B------:R1:W3:Y:S01]  /*7040*/  @!P3 MUFU.EX2 R3, R2 ;  /* 0x000000020003b308 */ /* 0x0002e20000000800 */
[----:B--2---:R-:W-:-:S07]  /*7050*/  @!P0 FMUL.FTZ R39, R39, R32 ;  /* 0x0000002027278220 */ /* 0x004fce0000410000 */
[----:B------:R-:W2:Y:S01]  /*7060*/  @!P5 MUFU.EX2 R0, R0 ;  /* 0x000000000000d308 */ /* 0x000ea20000000800 */
[----:B-1----:R-:W-:Y:S01]  /*7070*/  @!P4 FMUL.FTZ R2, R4, -1.4426950216293334961 ;  /* 0xbfb8aa3b0402c820 */ /* 0x002fe20000410000 */
[----:B------:R-:W-:Y:S01]  /*7080*/  @!P2 FMUL.FTZ R4, R10, -1.4426950216293334961 ;  /* 0xbfb8aa3b0a04a820 */ /* 0x000fe20000410000 */
[----:B------:R-:W-:Y:S01]  /*7090*/  @!P1 FMUL.FTZ R10, R6, -1.4426950216293334961 ;  /* 0xbfb8aa3b060a9820 */ /* 0x000fe20000410000 */
[----:B0-----:R-:W-:Y:S01]  /*70a0*/  @!P6 FADD.FTZ R9, R5, 1 ;  /* 0x3f8000000509e421 */ /* 0x001fe20000010000 */
[----:B------:R-:W-:Y:S02]  /*70b0*/  F2FP.BF16.F32.PACK_AB R6, R118, R105 ;  /* 0x000000697606723e */ /* 0x000fe400000010ff */
[----:B------:R-:W-:Y:S01]  /*70c0*/  F2FP.BF16.F32.PACK_AB R5, R112, R99 ;  /* 0x000000637005723e */ /* 0x000fe200000010ff */
[----:B------:R0:W1:Y:S01]  /*70d0*/  @!P2 MUFU.EX2 R8, R4 ;  /* 0x000000040008a308 */ /* 0x0000620000000800 */
[----:B---3--:R-:W-:-:S07]  /*70e0*/  @!P3 FADD.FTZ R3, R3, 1 ;  /* 0x3f8000000303b421 */ /* 0x008fce0000010000 */
[----:B------:R-:W3:Y:S01]  /*70f0*/  @!P4 MUFU.EX2 R2, R2 ;  /* 0x000000020002c308 */ /* 0x000ee20000000800 */
[----:B0-----:R-:W-:Y:S01]  /*7100*/  F2FP.BF16.F32.PACK_AB R4, R108, R93 ;  /* 0x0000005d6c04723e */ /* 0x001fe200000010ff */
[----:B--2---:R-:W-:-:S04]  /*7110*/  @!P5 FADD.FTZ R0, R0, 1 ;  /* 0x3f8000000000d421 */ /* 0x004fc80000010000 */
[----:B------:R0:W-:Y:S01]  /*7120*/  STS.128 [R40], R4 ;  /* 0x0000000428007388 */ /* 0x0001e20000000c00 */
[----:B------:R-:W-:Y:S01]  /*7130*/  NOP ;  /* 0x0000000000007918 */ /* 0x000fe20000000000 */
[----:B------:R-:W2:Y:S01]  /*7140*/  @!P1 MUFU.EX2 R20, R10 ;  /* 0x0000000a00149308 */ /* 0x000ea20000000800 */
[----:B-1----:R-:W-:Y:S01]  /*7150*/  @!P2 FADD.FTZ R12, R8, 1 ;  /* 0x3f800000080ca421 */ /* 0x002fe20000010000 */
[----:B------:R-:W1:Y:S01]  /*7160*/  LDS.128 R24, [R41+0x200] ;  /* 0x0002000029187984 */ /* 0x000e620000000c00 */
[----:B---3--:R-:W-:-:S05]  /*7170*/  @!P4 FADD.FTZ R2, R2, 1 ;  /* 0x3f8000000202c421 */ /* 0x008fca0000010000 */
[----:B------:R3:W4:Y:S08]  /*7180*/  @!P6 MUFU.RCP R34, R9 ;  /* 0x000000090022e308 */ /* 0x0007300000001000 */
[----:B------:R-:W5:Y:S01]  /*7190*/  @!P3 MUFU.RCP R21, R3 ;  /* 0x000000030015b308 */ /* 0x000f620000001000 */
[----:B---3--:R-:W3:Y:S01]  /*71a0*/  LDS.128 R8, [R41] ;  /* 0x0000000029087984 */ /* 0x008ee20000000c00 */
[----:B--2---:R-:W-:-:S06]  /*71b0*/  @!P1 FADD.FTZ R20, R20, 1 ;  /* 0x3f80000014149421 */ /* 0x004fcc0000010000 */
[----:B------:R2:W1:Y:S01]  /*71c0*/  @!P4 MUFU.RCP R13, R2 ;  /* 0x00000002000dc308 */ /* 0x0004620000001000 */
[----:B----4-:R-:W-:-:S07]  /*71d0*/  @!P6 FMUL.FTZ R15, R15, R34 ;  /* 0x000000220f0fe220 */ /* 0x010fce0000410000 */
[----:B0-----:R0:W4:Y:S01]  /*71e0*/  @!P1 MUFU.RCP R7, R20 ;  /* 0x0000001400079308 */ /* 0x0011220000001000 */
[----:B--2---:R-:W-:-:S04]  /*71f0*/  IMAD.WIDE.U32 R2, R60, R36, UR6 ;  /* 0x000000063c027e25 */ /* 0x004fc8000f8e0024 */
[----:B-----5:R-:W-:Y:S01]  /*7200*/  @!P3 FMUL.FTZ R16, R16, R21 ;  /* 0x000000151010b220 */ /* 0x020fe20000410000 */
[----:B------:R-:W2:Y:S01]  /*7210*/  LDCU.64 UR6, c[0x0][0x518] ;  /* 0x0000a300ff0677ac */ /* 0x000ea20008000a00 */
[----:B------:R-:W-:Y:S01]  /*7220*/  IMAD R3, R60, R37, R3 ;  /* 0x000000253c037224 */ /* 0x000fe200078e0203 */
[----:B------:R-:W-:Y:S01]  /*7230*/  LEA R4, P0, R2, R62, 0x1 ;  /* 0x0000003e02047211 */ /* 0x000fe200078008ff */
[----:B------:R-:W5:Y:S01]  /*7240*/  @!P5 MUFU.RCP R0, R0 ;  /* 0x000000000000d308 */ /* 0x000f620000001000 */
[----:B-1----:R-:W-:Y:S02]  /*7250*/  @!P4 FMUL.FTZ R14, R14, R13 ;  /* 0x0000000d0e0ec220 */ /* 0x002fe40000410000 */
[----:B------:R-:W-:Y:S01]  /*7260*/  LEA.HI.X R5, R2, R63, R3, 0x1, P0 ;  /* 0x0000003f02057211 */ /* 0x000fe200000f0c03 */
[----:B0-----:R-:W0:Y:S02]  /*7270*/  LDC.64 R20, c[0x0][0x560] ;  /* 0x00015800ff147b82 */ /* 0x001e240000000a00 */
[----:B------:R-:W-:-:S02]  /*7280*/  IMAD.WIDE.U32 R2, R43, 0x10, R4 ;  /* 0x000000102b027825 */ /* 0x000fc400078e0004 */
[----:B------:R-:W1:Y:S02]  /*7290*/  @!P2 MUFU.RCP R12, R12 ;  /* 0x0000000c000ca308 */ /* 0x000e640000001000 */
[----:B----4-:R-:W-:Y:S01]  /*72a0*/  @!P1 FMUL.FTZ R18, R18, R7 ;  /* 0x0000000712129220 */ /* 0x010fe20000410000 */
[----:B------:R-:W-:Y:S01]  /*72b0*/  FADD.FTZ R7, R54, R87 ;  /* 0x0000005736077221 */ /* 0x000fe20000010000 */
[----:B------:R-:W-:Y:S01]  /*72c0*/  F2FP.BF16.F32.PACK_AB R5, R14, R39 ;  /* 0x000000270e05723e */ /* 0x000fe200000010ff */
[----:B------:R-:W-:Y:S01]  /*72d0*/  STG.E.128 desc[UR16][R2.64+0x200], R24 ;  /* 0x0002001802007986 */ /* 0x000fe2000c101d10 */
[----:B--2---:R-:W-:Y:S01]  /*72e0*/  UIMAD.WIDE.U32 UR4, UR18, UR6, UR4 ;  /* 0x00000006120472a5 */ /* 0x004fe2000f8e0004 */
[----:B------:R-:W-:Y:S02]  /*72f0*/  IADD3 R50, P1, PT, R50, -0x400, RZ ;  /* 0xfffffc0032327810 */ /* 0x000fe40007f3e0ff */
[----:B---3--:R2:W-:Y:S01]  /*7300*/  STG.E.128 desc[UR16][R2.64], R8 ;  /* 0x0000000802007986 */ /* 0x0085e2000c101d10 */
[----:B-----5:R-:W-:Y:S01]  /*7310*/  @!P5 FMUL.FTZ R19, R19, R0 ;  /* 0x000000001313d220 */ /* 0x020fe20000410000 */
[----:B------:R-:W-:Y:S01]  /*7320*/  FADD.FTZ R0, R7, R98 ;  /* 0x0000006207007221 */ /* 0x000fe20000010000 */
[----:B------:R-:W-:Y:S01]  /*7330*/  F2FP.BF16.F32.PACK_AB R7, R18, R15 ;  /* 0x0000000f1207723e */ /* 0x000fe200000010ff */
[----:B------:R-:W-:Y:S01]  /*7340*/  BAR.SYNC.DEFER_BLOCKING 0x0 ;  /* 0x0000000000007b1d */ /* 0x000fe20000010000 */
[----:B------:R-:W-:Y:S01]  /*7350*/  UIMAD UR5, UR18, UR7, UR5 ;  /* 0x00000007120572a4 */ /* 0x000fe2000f8e0205 */
[----:B------:R-:W-:Y:S01]  /*7360*/  F2FP.BF16.F32.PACK_AB R4, R19, R96 ;  /* 0x000000601304723e */ /* 0x000fe200000010ff */
[----:B------:R-:W-:Y:S01]  /*7370*/  FADD.FTZ R0, R0, R81 ;  /* 0x0000005100007221 */ /* 0x000fe20000010000 */
[----:B-1----:R-:W-:Y:S01]  /*7380*/  @!P2 FMUL.FTZ R17, R17, R12 ;  /* 0x0000000c1111a220 */ /* 0x002fe20000410000 */
[----:B------:R-:W-:-:S03]  /*7390*/  IADD3 R48, P2, PT, R48, -0x400, RZ ;  /* 0xfffffc0030307810 */ /* 0x000fc60007f5e0ff */
[----:B------:R-:W2:Y:S01]  /*73a0*/  LDC.64 R12, c[0x0][0x520] ;  /* 0x00014800ff0c7b82 */ /* 0x000ea20000000a00 */
[----:B------:R-:W-:Y:S01]  /*73b0*/  FADD.FTZ R83, R0, R83 ;  /* 0x0000005300537221 */ /* 0x000fe20000010000 */
[----:B------:R-:W-:Y:S02]  /*73c0*/  IADD3.X R49, PT, PT, R49, -0x1, RZ, P1, !PT ;  /* 0xffffffff31317810 */ /* 0x000fe40000ffe4ff */
[----:B------:R-:W-:Y:S01]  /*73d0*/  F2FP.BF16.F32.PACK_AB R6, R17, R16 ;  /* 0x000000101106723e */ /* 0x000fe200000010ff */
[----:B------:R-:W-:Y:S01]  /*73e0*/  FADD.FTZ R100, R83, R100 ;  /* 0x0000006453647221 */ /* 0x000fe20000010000 */
[----:B------:R-:W-:-:S03]  /*73f0*/  IADD3.X R47, PT, PT, R47, -0x1, RZ, P2, !PT ;  /* 0xffffffff2f2f7810 */ /* 0x000fc600017fe4ff */
        /* <DEDUP_REMOVED lines=8> */
[----:B--2---:R-:W-:-:S04]  /*7480*/  IMAD.WIDE.U32 R2, R60, R12, UR4 ;  /* 0x000000043c027e25 */ /* 0x004fc8000f8e000c */
[----:B------:R-:W-:Y:S01]  /*7490*/  FADD.FTZ R39, R96, R39 ;  /* 0x0000002760277221 */ /* 0x000fe20000010000 */
[----:B------:R-:W2:Y:S01]  /*74a0*/  LDS.128 R64, [R41+0x200] ;  /* 0x0002000029407984 */ /* 0x000ea20000000c00 */
[----:B------:R-:W-:Y:S02]  /*74b0*/  IMAD R0, R60, R13, R3 ;  /* 0x0000000d3c007224 */ /* 0x000fe400078e0203 */
[----:B------:R-:W-:Y:S01]  /*74c0*/  FADD.FTZ R39, R39, R14 ;  /* 0x0000000e27277221 */ /* 0x000fe20000010000 */
[----:B0-----:R-:W-:-:S03]  /*74d0*/  LEA R4, P0, R2, R20, 0x1 ;  /* 0x0000001402047211 */ /* 0x001fc600078008ff */
[----:B------:R-:W-:Y:S01]  /*74e0*/  FADD.FTZ R16, R39, R16 ;  /* 0x0000001027107221 */ /* 0x000fe20000010000 */
[----:B------:R-:W-:-:S03]  /*74f0*/  LEA.HI.X R5, R2, R21, R0, 0x1, P0 ;  /* 0x0000001502057211 */ /* 0x000fc600000f0c00 */
[----:B------:R-:W-:Y:S01]  /*7500*/  FADD.FTZ R16, R16, R17 ;  /* 0x0000001110107221 */ /* 0x000fe20000010000 */
[----:B------:R-:W-:Y:S01]  /*7510*/  IADD3 R46, P0, PT, R46, -0x400, RZ ;  /* 0xfffffc002e2e7810 */ /* 0x000fe20007f1e0ff */
[----:B------:R-:W-:-:S04]  /*7520*/  IMAD.WIDE.U32 R2, R43, 0x10, R4 ;  /* 0x000000102b027825 */ /* 0x000fc800078e0004 */
[----:B------:R-:W-:Y:S01]  /*7530*/  FADD.FTZ R15, R16, R15 ;  /* 0x0000000f100f7221 */ /* 0x000fe20000010000 */
[----:B------:R-:W-:-:S03]  /*7540*/  IADD3.X R45, PT, PT, R45, -0x1, RZ, P0, !PT ;  /* 0xffffffff2d2d7810 */ /* 0x000fc600007fe4ff */
[----:B------:R-:W-:Y:S01]  /*7550*/  FADD.FTZ R54, R15, R18 ;  /* 0x000000120f367221 */ /* 0x000fe20000010000 */
[----:B-1----:R0:W-:Y:S04]  /*7560*/  STG.E.128 desc[UR16][R2.64], R32 ;  /* 0x0000002002007986 */ /* 0x0021e8000c101d10 */
[----:B--2---:R0:W-:Y:S01]  /*7570*/  STG.E.128 desc[UR16][R2.64+0x200], R64 ;  /* 0x0002004002007986 */ /* 0x0041e2000c101d10 */
[----:B------:R-:W-:Y:S05]  /*7580*/  BRA.U UP0, `(.L_x_7630) ;  /* 0xffffff91003c7547 */ /* 0x000fea000b83ffff */
.L_x_7589:
        /* <DEDUP_REMOVED lines=34> */
.L_x_7632:
[----:B------:R-:W-:Y:S05]  /*77b0*/  BSYNC.RECONVERGENT B0 ;  /* 0x0000000000007941 */ /* 0x000fea0003800200 */
.L_x_7631:
        /* <DEDUP_REMOVED lines=26> */
.L_x_7634:
[----:B------:R-:W-:Y:S05]  /*7960*/  BSYNC.RECONVERGENT B0 ;  /* 0x0000000000007941 */ /* 0x000fea0003800200 */
.L_x_7633:
        /* <DEDUP_REMOVED lines=22> */
.L_x_7636:
        /* <DEDUP_REMOVED lines=51> */
.L_x_7635:
[----:B------:R-:W-:Y:S05]  /*7e00*/  EXIT ;  /* 0x000000000000794d */ /* 0x000fea0003800000 */
.L_x_7637:
        /* <DEDUP_REMOVED lines=15> */
.L_x_10491:


//--------------------- .text._Z25selective_scan_bwd_kernelI32Selective_Scan_bwd_kernel_traitsILi32ELi16ELb1ELb0ELb1ELb0ELb0EN3c108BFloat16EfEEv12SSMParamsBwd --------------------------
	.section	.text._Z25selective_scan_bwd_kernelI32Selective_Scan_bwd_kernel_traitsILi32ELi16ELb1ELb0ELb1ELb0ELb0EN3c108BFloat16EfEEv12SSMParamsBwd,"ax",@progbits
	.align	128
        .global         _Z25selective_scan_bwd_kernelI32Selective_Scan_bwd_kernel_traitsILi32ELi16ELb1ELb0ELb1ELb0ELb0EN3c108BFloat16EfEEv12SSMParamsBwd
        .type           _Z25selective_scan_bwd_kernelI32Selective_Scan_bwd_kernel_traitsILi32ELi16ELb1ELb0ELb1ELb0ELb0EN3c108BFloat16EfEEv12SSMParamsBwd,@function
        .size           _Z25selective_scan_bwd_kernelI32Selective_Scan_bwd_kernel_traitsILi32ELi16ELb1ELb0ELb1ELb0ELb0EN3c108BFloat16EfEEv12SSMParamsBwd,(.L_x_10492 - _Z25selective_scan_bwd_kernelI32Selective_Scan_bwd_kernel_traitsILi32ELi16ELb1ELb0ELb1ELb0ELb0EN3c108BFloat16EfEEv12SSMParamsBwd)
        .other          _Z25selective_scan_bwd_kernelI32Selective_Scan_bwd_kernel_traitsILi32ELi16ELb1ELb0ELb1ELb0ELb0EN3c108BFloat16EfEEv12SSMParamsBwd,@"STO_CUDA_ENTRY STV_DEFAULT"
_Z25selective_scan_bwd_kernelI32Selective_Scan_bwd_kernel_traitsILi32ELi16ELb1ELb0ELb1ELb0ELb0EN3c108BFloat16EfEEv12SSMParamsBwd:
.text._Z25selective_scan_bwd_kernelI32Selective_Scan_bwd_kernel_traitsILi32ELi16ELb1ELb0ELb1ELb0ELb0EN3c108BFloat16EfEEv12SSMParamsBwd:
[----:B------:R-:W-:Y:S08]  /*0000*/  LDC R1, c[0x0][0x37c] ;  /* 0x0000df00ff017b82 */ /* 0x000ff00000000800 */
[----:B------:R-:W0:Y:S01]  /*0010*/  LDC R8, c[0x0][0x398] ;  /* 0x0000e600ff087b82 */ /* 0x000e220000000800 */
[----:B------:R-:W1:Y:S01]  /*0020*/  S2R R91, SR_CTAID.Y ;  /* 0x00000000005b7919 */ /* 0x000e620000002600 */
[----:B------:R-:W2:Y:S01]  /*0030*/  LDCU.64 UR16, c[0x0][0x358] ;  /* 0x00006b00ff1077ac */ /* 0x000ea20008000a00 */
[----:B------:R-:W-:Y:S01]  /*0040*/  MOV R70, RZ ;  /* 0x000000ff00467202 */ /* 0x000fe20000000f00 */
        /* <DEDUP_REMOVED lines=9> */
[----:B------:R-:W4:Y:S01]  /*00e0*/  LDC R17, c[0x0][0x394] ;  /* 0x0000e500ff117b82 */ /* 0x000f220000000800 */
[----:B------:R-:W-:Y:S02]  /*00f0*/  ISETP.NE.AND.EX P1, PT, R5, RZ, PT, P1 ;  /* 0x000000ff0500720c */ /* 0x000fe40003f25310 */
[----:B--2---:R-:W-:-:S05]  /*0100*/  ISETP.NE.U32.AND P0, PT, R2, RZ, PT ;  /* 0x000000ff0200720c */ /* 0x004fca0003f05070 */
[----:B------:R-:W2:Y:S01]  /*0110*/  LDC.64 R14, c[0x0][0x3e8] ;  /* 0x0000fa00ff0e7b82 */ /* 0x000ea20000000a00 */
        /* <DEDUP_REMOVED lines=12> */
[----:B---3--:R-:W3:Y:S01]  /*01e0*/  LDC.64 R4, c[0x0][0x480] ;  /* 0x00012000ff047b82 */ /* 0x008ee20000000a00 */
[----:B0-----:R-:W-:-:S07]  /*01f0*/  HFMA2 R6, -RZ, RZ, 0, 0 ;  /* 0x00000000ff067431 */ /* 0x001fce00000001ff */
[----:B------:R-:W0:Y:S01]  /*0200*/  LDC.64 R68, c[0x0][0x450] ;  /* 0x00011400ff447b82 */ /* 0x000e220000000a00 */
[----:B----4-:R-:W-:-:S05]  /*0210*/  IADD3 R10, PT, PT, RZ, -R7, RZ ;  /* 0x80000007ff0a7210 */ /* 0x010fca0007ffe0ff */
[----:B------:R-:W-:Y:S01]  /*0220*/  IMAD R3, R10, R9, RZ ;  /* 0x000000090a037224 */ /* 0x000fe200078e02ff */
[----:B------:R-:W-:Y:S01]  /*0230*/  IABS R2, R91 ;  /* 0x0000005b00027213 */ /* 0x000fe20000000000 */
[----:B------:R-:W4:Y:S02]  /*0240*/  LDC.64 R84, c[0x0][0x4a8] ;  /* 0x00012a00ff547b82 */ /* 0x000f240000000a00 */
[----:B------:R-:W-:-:S06]  /*0250*/  IMAD.HI.U32 R7, R7, R3, R6 ;  /* 0x0000000307077227 */ /* 0x000fcc00078e0006 */
[----:B------:R-:W-:Y:S01]  /*0260*/  IMAD.HI.U32 R0, R7, R2, RZ ;  /* 0x0000000207007227 */ /* 0x000fe200078e00ff */
[----:B---3--:R-:W-:-:S04]  /*0270*/  ISETP.NE.U32.AND P0, PT, R4, RZ, PT ;  /* 0x000000ff0400720c */ /* 0x008fc80003f05070 */
[----:B------:R-:W-:Y:S02]  /*0280*/  IADD3 R3, PT, PT, -R0, RZ, RZ ;  /* 0x000000ff00037210 */ /* 0x000fe40007ffe1ff */
[----:B------:R-:W-:-:S03]  /*0290*/  ISETP.NE.AND.EX P0, PT, R5, RZ, PT, P0 ;  /* 0x000000ff0500720c */ /* 0x000fc60003f05300 */
[----:B------:R-:W-:-:S05]  /*02a0*/  IMAD R2, R9, R3, R2 ;  /* 0x0000000309027224 */ /* 0x000fca00078e0202 */
[----:B------:R-:W-:Y:S01]  /*02b0*/  ISETP.GT.U32.AND P2, PT, R9, R2, PT ;  /* 0x000000020900720c */ /* 0x000fe20003f44070 */
[----:B------:R-:W-:-:S04]  /*02c0*/  UIMAD.WIDE.U32 UR4, UR18, UR8, URZ ;  /* 0x00000008120472a5 */ /* 0x000fc8000f8e00ff */
[----:B------:R-:W3:Y:S01]  /*02d0*/  @P0 LDC R10, c[0x0][0x384] ;  /* 0x0000e100ff0a0b82 */ /* 0x000ee20000000800 */
[----:B------:R-:W-:Y:S02]  /*02e0*/  UIMAD.WIDE.U32 UR6, UR18, UR12, URZ ;  /* 0x0000000c120672a5 */ /* 0x000fe4000f8e00ff */
[----:B------:R-:W-:-:S05]  /*02f0*/  UIMAD UR9, UR18, UR9, UR5 ;  /* 0x00000009120972a4 */ /* 0x000fca000f8e0205 */
[-C--:B------:R-:W-:Y:S01]  /*0300*/  @!P2 IADD3 R2, PT, PT, R2, -R9.reuse, RZ ;  /* 0x800000090202a210 */ /* 0x080fe20007ffe0ff */
[----:B------:R-:W-:Y:S01]  /*0310*/  UIMAD UR8, UR18, UR13, UR7 ;  /* 0x0000000d120872a4 */ /* 0x000fe2000f8e0207 */
[----:B------:R-:W2:Y:S02]  /*0320*/  @P0 LDC R19, c[0x0][0x38c] ;  /* 0x0000e300ff130b82 */ /* 0x000ea40000000800 */
[----:B------:R-:W-:Y:S02]  /*0330*/  ISETP.GE.U32.AND P1, PT, R2, R9, PT ;  /* 0x000000090200720c */ /* 0x000fe40003f26070 */
[----:B------:R-:W-:Y:S02]  /*0340*/  MOV R3, UR5 ;  /* 0x0000000500037c02 */ /* 0x000fe40008000f00 */
[----:B------:R-:W-:Y:S02]  /*0350*/  MOV R2, UR4 ;  /* 0x0000000400027c02 */ /* 0x000fe40008000f00 */
[----:B------:R-:W-:-:S02]  /*0360*/  MOV R3, UR9 ;  /* 0x0000000900037c02 */ /* 0x000fc40008000f00 */
[----:B------:R-:W-:Y:S02]  /*0370*/  @!P2 IADD3 R0, PT, PT, R0, 0x1, RZ ;  /* 0x000000010000a810 */ /* 0x000fe40007ffe0ff */
[----:B------:R-:W-:Y:S01]  /*0380*/  MOV R5, UR7 ;  /* 0x0000000700057c02 */ /* 0x000fe20008000f00 */
[C---:B------:R-:W-:Y:S01]  /*0390*/  IMAD.WIDE.U32 R2, R91.reuse, UR10, R2 ;  /* 0x0000000a5b027c25 */ /* 0x040fe2000f8e0002 */
[----:B------:R-:W-:Y:S01]  /*03a0*/  MOV R5, UR8 ;  /* 0x0000000800057c02 */ /* 0x000fe20008000f00 */
[----:B------:R-:W1:Y:S01]  /*03b0*/  LDCU.64 UR8, c[0x0][0x498] ;  /* 0x00009300ff0877ac */ /* 0x000e620008000a00 */
[C---:B------:R-:W-:Y:S02]  /*03c0*/  LOP3.LUT R6, R91.reuse, R8, RZ, 0x3c, !PT ;  /* 0x000000085b067212 */ /* 0x040fe400078e3cff */
[----:B------:R-:W-:Y:S01]  /*03d0*/  @P1 IADD3 R0, PT, PT, R0, 0x1, RZ ;  /* 0x0000000100001810 */ /* 0x000fe20007ffe0ff */
[----:B------:R-:W-:Y:S01]  /*03e0*/  IMAD R13, R91, UR11, R3 ;  /* 0x0000000b5b0d7c24 */ /* 0x000fe2000f8e0203 */
[----:B------:R-:W0:Y:S01]  /*03f0*/  LDCU.64 UR10, c[0x0][0x3d0] ;  /* 0x00007a00ff0a77ac */ /* 0x000e220008000a00 */
[----:B------:R-:W-:-:S02]  /*0400*/  ISETP.GE.AND P3, PT, R6, RZ, PT ;  /* 0x000000ff0600720c */ /* 0x000fc40003f66270 */
[----:B------:R-:W-:Y:S01]  /*0410*/  MOV R35, R0 ;  /* 0x0000000000237202 */ /* 0x000fe20000000f00 */
[----:B---3--:R-:W-:Y:S01]  /*0420*/  @P0 IMAD R0, R10, UR18, R91 ;  /* 0x000000120a000c24 */ /* 0x008fe2000f8e025b */
[----:B------:R-:W-:Y:S01]  /*0430*/  ISETP.NE.AND P2, PT, R8, RZ, PT ;  /* 0x000000ff0800720c */ /* 0x000fe20003f45270 */
[----:B------:R-:W3:Y:S02]  /*0440*/  @P0 LDC.64 R6, c[0x0][0x480] ;  /* 0x00012000ff060b82 */ /* 0x000ee40000000a00 */
[----:B------:R-:W-:Y:S01]  /*0450*/  @P0 IMAD R0, R0, R17, RZ ;  /* 0x0000001100000224 */ /* 0x000fe200078e02ff */
[C---:B------:R-:W-:Y:S02]  /*0460*/  LEA R9, R17.reuse, 0xfffffe00, 0x9 ;  /* 0xfffffe0011097811 */ /* 0x040fe400078e48ff */
[----:B------:R-:W-:Y:S01]  /*0470*/  ISETP.GE.AND P1, PT, R17, 0x1, PT ;  /* 0x000000011100780c */ /* 0x000fe20003f26270 */
[----:B--2---:R-:W-:Y:S02]  /*0480*/  @P0 IMAD R3, R0, R19, RZ ;  /* 0x0000001300030224 */ /* 0x004fe400078e02ff */
[----:B------:R-:W2:Y:S01]  /*0490*/  LDC.64 R16, c[0x0][0x460] ;  /* 0x00011800ff107b82 */ /* 0x000ea20000000a00 */
[----:B-1----:R-:W-:Y:S01]  /*04a0*/  UIMAD.WIDE.U32 UR4, UR18, UR8, URZ ;  /* 0x00000008120472a5 */ /* 0x002fe2000f8e00ff */
[----:B------:R-:W-:-:S06]  /*04b0*/  @!P3 IADD3 R35, PT, PT, -R35, RZ, RZ ;  /* 0x000000ff2323b210 */ /* 0x000fcc0007ffe1ff */
[----:B------:R-:W1:Y:S01]  /*04c0*/  LDC.64 R18, c[0x0][0x468] ;  /* 0x00011a00ff127b82 */ /* 0x000e620000000a00 */
[----:B------:R-:W-:Y:S01]  /*04d0*/  @!P2 LOP3.LUT R35, RZ, R8, RZ, 0x33, !PT ;  /* 0x00000008ff23a212 */ /* 0x000fe200078e33ff */
[----:B------:R-:W-:Y:S01]  /*04e0*/  UIMAD UR5, UR18, UR9, UR5 ;  /* 0x00000009120572a4 */ /* 0x000fe2000f8e0205 */
[----:B------:R-:W-:Y:S01]  /*04f0*/  MOV R4, UR6 ;  /* 0x0000000600047c02 */ /* 0x000fe20008000f00 */
[----:B0-----:R-:W-:Y:S01]  /*0500*/  UIMAD.WIDE.U32 UR6, UR18, UR10, URZ ;  /* 0x0000000a120672a5 */ /* 0x001fe2000f8e00ff */
[----:B------:R-:W-:Y:S01]  /*0510*/  SHF.R.S32.HI R23, RZ, 0x1f, R35 ;  /* 0x0000001fff177819 */ /* 0x000fe20000011423 */
[----:B------:R-:W0:Y:S02]  /*0520*/  LDCU.64 UR8, c[0x0][0x4c8] ;  /* 0x00009900ff0877ac */ /* 0x000e240008000a00 */
[----:B------:R-:W-:Y:S01]  /*0530*/  IMAD.WIDE.U32 R4, R91, UR14, R4 ;  /* 0x0000000e5b047c25 */ /* 0x000fe2000f8e0004 */
[----:B------:R-:W-:Y:S01]  /*0540*/  UIMAD UR7, UR18, UR11, UR7 ;  /* 0x0000000b120772a4 */ /* 0x000fe2000f8e0207 */
[----:B------:R-:W-:-:S02]  /*0550*/  CS2R R32, SRZ ;  /* 0x0000000000207805 */ /* 0x000fc4000001ff00 */
[----:B------:R-:W-:Y:S01]  /*0560*/  IMAD R0, R23, R14, RZ ;  /* 0x0000000e17007224 */ /* 0x000fe200078e02ff */
[----:B------:R-:W-:Y:S01]  /*0570*/  IADD3 R77, P2, PT, R9, R2, RZ ;  /* 0x00000002094d7210 */ /* 0x000fe20007f5e0ff */
[----:B---3--:R-:W-:Y:S01]  /*0580*/  @P0 IMAD.WIDE R32, R3, 0x8, R6 ;  /* 0x0000000803200825 */ /* 0x008fe200078e0206 */
[----:B------:R-:W-:-:S03]  /*0590*/  IADD3 R75, P3, PT, R9, R4, RZ ;  /* 0x00000004094b7210 */ /* 0x000fc60007f7e0ff */
[C---:B------:R-:W-:Y:S02]  /*05a0*/  IMAD R11, R91.reuse, UR15, R5 ;  /* 0x0000000f5b0b7c24 */ /* 0x040fe4000f8e0205 */
[----:B------:R-:W-:-:S04]  /*05b0*/  IMAD.WIDE.U32 R2, R91, R72, UR4 ;  /* 0x000000045b027e25 */ /* 0x000fc8000f8e0048 */
[----:B------:R-:W-:-:S04]  /*05c0*/  IMAD.WIDE.U32 R4, R35, R14, UR6 ;  /* 0x0000000623047e25 */ /* 0x000fc8000f8e000e */
[----:B------:R-:W-:Y:S01]  /*05d0*/  IMAD R7, R35, R15, R0 ;  /* 0x0000000f23077224 */ /* 0x000fe200078e0200 */
[----:B------:R-:W-:Y:S01]  /*05e0*/  SHF.R.S32.HI R0, RZ, 0x1f, R9 ;  /* 0x0000001fff007819 */ /* 0x000fe20000011409 */
[----:B------:R-:W-:Y:S01]  /*05f0*/  IMAD R73, R91, R73, R3 ;  /* 0x000000495b497224 */ /* 0x000fe200078e0203 */
[C---:B------:R-:W-:Y:S02]  /*0600*/  IADD3 R2, P4, PT, R9.reuse, R2, RZ ;  /* 0x0000000209027210 */ /* 0x040fe40007f9e0ff */
[----:B------:R-:W-:Y:S02]  /*0610*/  IADD3 R9, P5, PT, R9, R4, RZ ;  /* 0x0000000409097210 */ /* 0x000fe40007fbe0ff */
[C---:B------:R-:W-:Y:S02]  /*0620*/  IADD3.X R6, PT, PT, R0.reuse, R13, RZ, P2, !PT ;  /* 0x0000000d00067210 */ /* 0x040fe400017fe4ff */
[----:B------:R-:W-:Y:S02]  /*0630*/  IADD3.X R4, PT, PT, R0, R11, RZ, P3, !PT ;  /* 0x0000000b00047210 */ /* 0x000fe40001ffe4ff */
[----:B--2---:R-:W-:-:S02]  /*0640*/  LEA R76, P0, R77, R16, 0x1 ;  /* 0x000000104d4c7211 */ /* 0x004fc400078008ff */
[----:B-1----:R-:W-:Y:S01]  /*0650*/  LEA R74, P2, R75, R18, 0x1 ;  /* 0x000000124b4a7211 */ /* 0x002fe200078408ff */
[----:B0-----:R-:W-:Y:S01]  /*0660*/  IMAD.WIDE.U32 R30, R91, UR8, RZ ;  /* 0x000000085b1e7c25 */ /* 0x001fe2000f8e00ff */
[----:B------:R-:W-:Y:S02]  /*0670*/  IADD3 R7, PT, PT, R5, R7, RZ ;  /* 0x0000000705077210 */ /* 0x000fe40007ffe0ff */
[C---:B------:R-:W-:Y:S01]  /*0680*/  IADD3.X R73, PT, PT, R0.reuse, R73, RZ, P4, !PT ;  /* 0x0000004900497210 */ /* 0x040fe200027fe4ff */
[----:B----4-:R-:W-:Y:S01]  /*0690*/  IMAD.WIDE.U32 R28, R91, R84, RZ ;  /* 0x000000545b1c7225 */ /* 0x010fe200078e00ff */
[----:B------:R-:W-:Y:S02]  /*06a0*/  LEA.HI.X R77, R77, R17, R6, 0x1, P0 ;  /* 0x000000114d4d7211 */ /* 0x000fe400000f0c06 */
[----:B------:R-:W-:Y:S01]  /*06b0*/  LEA.HI.X R75, R75, R19, R4, 0x1, P2 ;  /* 0x000000134b4b7211 */ /* 0x000fe200010f0c04 */
[----:B------:R-:W-:Y:S01]  /*06c0*/  IMAD R87, R91, UR9, R31 ;  /* 0x000000095b577c24 */ /* 0x000fe2000f8e021f */
[----:B------:R-:W-:-:S02]  /*06d0*/  IADD3.X R0, PT, PT, R0, R7, RZ, P5, !PT ;  /* 0x0000000700007210 */ /* 0x000fc40002ffe4ff */
[C---:B------:R-:W-:Y:S02]  /*06e0*/  LEA R72, P0, R2.reuse, R20, 0x1 ;  /* 0x0000001402487211 */ /* 0x040fe400078008ff */
[----:B------:R-:W-:Y:S01]  /*06f0*/  LEA R71, P2, R9, R68, 0x1 ;  /* 0x0000004409477211 */ /* 0x000fe200078408ff */
[----:B------:R-:W-:Y:S01]  /*0700*/  HFMA2 R83, -RZ, RZ, 0, 0 ;  /* 0x00000000ff537431 */ /* 0x000fe200000001ff */
[----:B------:R-:W-:Y:S01]  /*0710*/  LEA.HI.X R73, R2, R21, R73, 0x1, P0 ;  /* 0x0000001502497211 */ /* 0x000fe200000f0c49 */
[----:B------:R-:W-:Y:S01]  /*0720*/  IMAD R85, R91, R85, R29 ;  /* 0x000000555b557224 */ /* 0x000fe200078e021d */
        /* <DEDUP_REMOVED lines=8> */
[----:B------:R-:W3:Y:S01]  /*07b0*/  LDCU.64 UR10, c[0x0][0x4e0] ;  /* 0x00009c00ff0a77ac */ /* 0x000ee20008000a00 */
[----:B------:R-:W-:Y:S02]  /*07c0*/  MOV R83, RZ ;  /* 0x000000ff00537202 */ /* 0x000fe40000000f00 */
[----:B------:R-:W4:Y:S01]  /*07d0*/  S2UR UR5, SR_CgaCtaId ;  /* 0x00000000000579c3 */ /* 0x000f220000008800 */
[----:B------:R-:W0:Y:S01]  /*07e0*/  LDCU.64 UR8, c[0x0][0x3b8] ;  /* 0x00007700ff0877ac */ /* 0x000e220008000a00 */
[----:B------:R-:W-:Y:S01]  /*07f0*/  UMOV UR4, 0x400 ;  /* 0x0000040000047882 */ /* 0x000fe20000000000 */
[----:B--2---:R-:W-:Y:S01]  /*0800*/  IMAD.WIDE.U32 R24, R91, UR6, RZ ;  /* 0x000000065b187c25 */ /* 0x004fe2000f8e00ff */
[----:B------:R-:W2:Y:S03]  /*0810*/  LDCU UR6, c[0x0][0x394] ;  /* 0x00007280ff0677ac */ /* 0x000ea60008000800 */
[----:B---3--:R-:W-:-:S02]  /*0820*/  IMAD R0, R23, UR10, RZ ;  /* 0x0000000a17007c24 */ /* 0x008fc4000f8e02ff */
[----:B------:R-:W-:Y:S02]  /*0830*/  IMAD R81, R91, UR7, R25 ;  /* 0x000000075b517c24 */ /* 0x000fe4000f8e0219 */
[----:B------:R-:W-:Y:S02]  /*0840*/  IMAD R93, R35, UR11, R0 ;  /* 0x0000000b235d7c24 */ /* 0x000fe4000f8e0200 */
[----:B0-----:R-:W-:Y:S01]  /*0850*/  IMAD.WIDE.U32 R22, R91, UR8, RZ ;  /* 0x000000085b167c25 */ /* 0x001fe2000f8e00ff */
[----:B------:R-:W-:Y:S01]  /*0860*/  SHF.L.U32 R0, R26, 0x1, RZ ;  /* 0x000000011a007819 */ /* 0x000fe200000006ff */
[----:B----4-:R-:W-:Y:S02]  /*0870*/  ULEA UR4, UR5, UR4, 0x18 ;  /* 0x0000000405047291 */ /* 0x010fe4000f8ec0ff */
[----:B-1----:R-:W-:Y:S01]  /*0880*/  IMAD.WIDE.U32 R2, R4, UR18, R26 ;  /* 0x0000001204027c25 */ /* 0x002fe2000f8e001a */
[C---:B------:R-:W-:Y:S02]  /*0890*/  IADD3 R7, PT, PT, R26.reuse, 0x40, RZ ;  /* 0x000000401a077810 */ /* 0x040fe40007ffe0ff */
[C---:B------:R-:W-:Y:S01]  /*08a0*/  IADD3 R9, PT, PT, R26.reuse, 0x60, RZ ;  /* 0x000000601a097810 */ /* 0x040fe20007ffe0ff */
[----:B------:R-:W-:Y:S01]  /*08b0*/  IMAD R3, R5, UR18, R3 ;  /* 0x0000001205037c24 */ /* 0x000fe2000f8e0203 */
[C---:B------:R-:W-:Y:S01]  /*08c0*/  IADD3 R5, PT, PT, R26.reuse, 0x20, RZ ;  /* 0x000000201a057810 */ /* 0x040fe20007ffe0ff */
[----:B------:R-:W-:Y:S01]  /*08d0*/  UIADD3 UR5, UPT, UPT, UR4, 0x430, URZ ;  /* 0x0000043004057890 */ /* 0x000fe2000fffe0ff */
[C---:B------:R-:W-:Y:S01]  /*08e0*/  IADD3 R11, PT, PT, R26.reuse, 0x80, RZ ;  /* 0x000000801a0b7810 */ /* 0x040fe20007ffe0ff */
[----:B------:R-:W-:Y:S01]  /*08f0*/  IMAD.WIDE.U32 R20, R35, UR10, R2 ;  /* 0x0000000a23147c25 */ /* 0x000fe2000f8e0002 */
[----:B------:R-:W-:-:S02]  /*0900*/  SHF.L.U32 R3, R26, 0x4, RZ ;  /* 0x000000041a037819 */ /* 0x000fc400000006ff */
[C---:B------:R-:W-:Y:S01]  /*0910*/  IADD3 R13, PT, PT, R26.reuse, 0xa0, RZ ;  /* 0x000000a01a0d7810 */ /* 0x040fe20007ffe0ff */
[----:B------:R-:W-:Y:S01]  /*0920*/  IMAD R79, R91, UR9, R23 ;  /* 0x000000095b4f7c24 */ /* 0x000fe2000f8e0217 */
        /* <DEDUP_REMOVED lines=10> */
[----:B------:R-:W-:-:S02]  /*09d0*/  LEA.HI R66, R26, R26, RZ, 0x1b ;  /* 0x0000001a1a427211 */ /* 0x000fc400078fd8ff */
[----:B------:R-:W-:Y:S02]  /*09e0*/  LOP3.LUT R67, R0, 0x7c0, RZ, 0xc0, !PT ;  /* 0x000007c000437812 */ /* 0x000fe400078ec0ff */
        /* <DEDUP_REMOVED lines=17> */
[----:B--2---:R-:W-:Y:S02]  /*0b00*/  MOV R68, UR6 ;  /* 0x0000000600447c02 */ /* 0x004fe40008000f00 */
[----:B------:R-:W-:Y:S02]  /*0b10*/  LOP3.LUT R185, R26, 0x1f, RZ, 0xc0, !PT ;  /* 0x0000001f1ab97812 */ /* 0x000fe400078ec0ff */
[----:B------:R-:W-:Y:S02]  /*0b20*/  LEA R66, R66, UR4, 0x2 ;  /* 0x0000000442427c11 */ /* 0x000fe4000f8e10ff */
[----:B------:R-:W-:Y:S02]  /*0b30*/  LOP3.LUT R67, R67, 0x1f, R26, 0xf8, !PT ;  /* 0x0000001f43437812 */ /* 0x000fe400078ef81a */
        /* <DEDUP_REMOVED lines=17> */
[----:B------:R-:W-:-:S07]  /*0c50*/  IADD3 R48, PT, PT, R21, R93, RZ ;  /* 0x0000005d15307210 */ /* 0x000fce0007ffe0ff */
.L_x_7678:
[----:B------:R-:W-:Y:S01]  /*0c60*/  BAR.SYNC.DEFER_BLOCKING 0x0 ;  /* 0x0000000000007b1d */ /* 0x000fe20000010000 */
[----:B0-----:R-:W-:-:S05]  /*0c70*/  IMAD.WIDE.U32 R2, R67, 0x10, R76 ;  /* 0x0000001043027825 */ /* 0x001fca00078e004c */
[----:B------:R-:W2:Y:S04]  /*0c80*/  LDG.E.128 R4, desc[UR16][R2.64] ;  /* 0x0000001002047981 */ /* 0x000ea8000c1e1d00 */
[----:B------:R0:W3:Y:S01]  /*0c90*/  LDG.E.128 R8, desc[UR16][R2.64+0x200] ;  /* 0x0002001002087981 */ /* 0x0000e2000c1e1d00 */
[----:B------:R-:W1:Y:S01]  /*0ca0*/  S2UR UR5, SR_CgaCtaId ;  /* 0x00000000000579c3 */ /* 0x000e620000008800 */
[----:B------:R-:W-:Y:S01]  /*0cb0*/  UMOV UR4, 0x400 ;  /* 0x0000040000047882 */ /* 0x000fe20000000000 */
[----:B------:R-:W-:Y:S01]  /*0cc0*/  IMAD.WIDE.U32 R12, R67, 0x10, R74 ;  /* 0x00000010430c7825 */ /* 0x000fe200078e004a */
[----:B----4-:R-:W4:Y:S01]  /*0cd0*/  S2R R110, SR_LANEID ;  /* 0x00000000006e7919 */ /* 0x010f220000000000 */
[----:B-1----:R-:W-:-:S06]  /*0ce0*/  ULEA UR4, UR5, UR4, 0x18 ;  /* 0x0000000405047291 */ /* 0x002fcc000f8ec0ff */
[----:B----4-:R-:W-:Y:S01]  /*0cf0*/  LEA R47, R110, UR4, 0x4 ;  /* 0x000000046e2f7c11 */ /* 0x010fe2000f8e20ff */
[----:B0-----:R-:W-:-:S04]  /*0d00*/  IMAD.WIDE.U32 R2, R67, 0x10, R72 ;  /* 0x0000001043027825 */ /* 0x001fc800078e0048 */
        /* <DEDUP_REMOVED lines=9> */
[----:B------:R-:W4:Y:S04]  /*0da0*/  LDG.E.128 R36, desc[UR16][R12.64+0x200] ;  /* 0x000200100c247981 */ /* 0x000f28000c1e1d00 */
        /* <DEDUP_REMOVED lines=17> */
[----:B------:R-:W-:Y:S02]  /*0ec0*/  SHF.L.U32 R147, R147, 0x10, RZ ;  /* 0x0000001093937819 */ /* 0x000fe400000006ff */
[C---:B------:R-:W-:Y:S02]  /*0ed0*/  PRMT R145, R106.reuse, 0x7632, R145 ;  /* 0x000076326a917816 */ /* 0x040fe40000000091 */
[----:B------:R-:W-:Y:S02]  /*0ee0*/  SHF.L.U32 R106, R106, 0x10, RZ ;  /* 0x000000106a6a7819 */ /* 0x000fe400000006ff */
[----:B------:R-:W-:Y:S02]  /*0ef0*/  SHF.L.U32 R145, R145, 0x10, RZ ;  /* 0x0000001091917819 */ /* 0x000fe400000006ff */
[C---:B------:R-:W-:Y:S02]  /*0f00*/  PRMT R143, R107.reuse, 0x7632, R143 ;  /* 0x000076326b8f7816 */ /* 0x040fe4000000008f */
[----:B------:R-:W-:Y:S01]  /*0f10*/  SHF.L.U32 R104, R107, 0x10, RZ ;  /* 0x000000106b687819 */ /* 0x000fe200000006ff */
[----:B------:R-:W-:Y:S01]  /*0f20*/  HFMA2 R107, -RZ, RZ, 0, 0 ;  /* 0x00000000ff6b7431 */ /* 0x000fe200000001ff */
[----:B------:R-:W-:-:S02]  /*0f30*/  SHF.L.U32 R143, R143, 0x10, RZ ;  /* 0x000000108f8f7819 */ /* 0x000fc400000006ff */
        /* <DEDUP_REMOVED lines=11> */
[----:B------:R-:W-:Y:S01]  /*0ff0*/  SHF.L.U32 R96, R99, 0x10, RZ ;  /* 0x0000001063607819 */ /* 0x000fe200000006ff */
[----:B------:R-:W-:Y:S01]  /*1000*/  HFMA2 R99, -RZ, RZ, 0, 0 ;  /* 0x00000000ff637431 */ /* 0x000fe200000001ff */
[----:B------:R-:W-:-:S02]  /*1010*/  SHF.L.U32 R135, R135, 0x10, RZ ;  /* 0x0000001087877819 */ /* 0x000fc400000006ff */
[----:B------:R-:W-:Y:S02]  /*1020*/  MOV R90, RZ ;  /* 0x000000ff005a7202 */ /* 0x000fe40000000f00 */
[----:B------:R-:W-:Y:S02]  /*1030*/  MOV R88, RZ ;  /* 0x000000ff00587202 */ /* 0x000fe40000000f00 */
[----:B------:R-:W-:Y:S02]  /*1040*/  MOV R86, RZ ;  /* 0x000000ff00567202 */ /* 0x000fe40000000f00 */
[----:B------:R-:W-:Y:S02]  /*1050*/  MOV R82, RZ ;  /* 0x000000ff00527202 */ /* 0x000fe40000000f00 */
[----:B------:R-:W-:Y:S02]  /*1060*/  MOV R103, RZ ;  /* 0x000000ff00677202 */ /* 0x000fe40000000f00 */
[----:B------:R-:W-:Y:S01]  /*1070*/  MOV R105, RZ ;  /* 0x000000ff00697202 */ /* 0x000fe20000000f00 */
[----:B---3--:R-:W-:Y:S04]  /*1080*/  STS.128 [R47], R40 ;  /* 0x000000282f007388 */ /* 0x008fe80000000c00 */
[----:B----4-:R0:W-:Y:S01]  /*1090*/  STS.128 [R47+0x200], R92 ;  /* 0x0002005c2f007388 */ /* 0x0101e20000000c00 */
[----:B------:R-:W-:-:S03]  /*10a0*/  NOP ;  /* 0x0000000000007918 */ /* 0x000fc60000000000 */
[----:B------:R-:W1:Y:S04]  /*10b0*/  LDS.128 R12, [R46] ;  /* 0x000000002e0c7984 */ /* 0x000e680000000c00 */
[----:B------:R-:W2:Y:S01]  /*10c0*/  LDS.128 R16, [R46+0x10] ;  /* 0x000010002e107984 */ /* 0x000ea20000000c00 */
[----:B0-----:R-:W-:Y:S02]  /*10d0*/  CS2R R94, SRZ ;  /* 0x00000000005e7805 */ /* 0x001fe4000001ff00 */
[----:B------:R-:W-:Y:S02]  /*10e0*/  CS2R R92, SRZ ;  /* 0x00000000005c7805 */ /* 0x000fe4000001ff00 */
[C---:B-1----:R-:W-:Y:S02]  /*10f0*/  PRMT R150, R12.reuse, 0x7632, R150 ;  /* 0x000076320c967816 */ /* 0x042fe40000000096 */
        /* <DEDUP_REMOVED lines=8> */
[C---:B------:R-:W-:Y:S01]  /*1180*/  PRMT R146, R14.reuse, 0x7632, R146 ;  /* 0x000076320e927816 */ /* 0x040fe20000000092 */
[CC--:B------:R-:W-:Y:S01]  /*1190*/  FMUL.FTZ R126, R115.reuse, R89.reuse ;  /* 0x00000059737e7220 */ /* 0x0c0fe20000410000 */
        /* <DEDUP_REMOVED lines=23> */
[-C--:B------:R-:W-:Y:S01]  /*1310*/  FMUL.FTZ R114, R127, R89.reuse ;  /* 0x000000597f727220 */ /* 0x080fe20000410000 */
        /* <DEDUP_REMOVED lines=23> */
[----:B------:R-:W0:Y:S01]  /*1490*/  LDC.64 R34, c[0x0][0x440] ;  /* 0x00011000ff227b82 */ /* 0x000e220000000a00 */
[C---:B------:R-:W-:Y:S01]  /*14a0*/  PRMT R2, R8.reuse, 0x7632, R2 ;  /* 0x0000763208027816 */ /* 0x040fe20000000002 */
[----:B------:R-:W1:Y:S01]  /*14b0*/  LDCU UR10, c[0x0][0x394] ;  /* 0x00007280ff0a77ac */ /* 0x000e620008000800 */
[----:B------:R-:W-:Y:S02]  /*14c0*/  SHF.L.U32 R3, R8, 0x10, RZ ;  /* 0x0000001008037819 */ /* 0x000fe400000006ff */
[C---:B------:R-:W-:Y:S01]  /*14d0*/  PRMT R8, R9.reuse, 0x7632, R8 ;  /* 0x0000763209087816 */ /* 0x040fe20000000008 */
[----:B------:R-:W2:Y:S01]  /*14e0*/  LDCU UR11, c[0x0][0x38c] ;  /* 0x00007180ff0b77ac */ /* 0x000ea20008000800 */
[----:B------:R-:W-:Y:S01]  /*14f0*/  SHF.L.U32 R181, R9, 0x10, RZ ;  /* 0x0000001009b57819 */ /* 0x000fe200000006ff */
[----:B------:R-:W3:Y:S01]  /*1500*/  LDC.64 R36, c[0x0][0x448] ;  /* 0x00011200ff247b82 */ /* 0x000ee20000000a00 */
[C---:B------:R-:W-:Y:S01]  /*1510*/  PRMT R9, R10.reuse, 0x7632, R9 ;  /* 0x000076320a097816 */ /* 0x040fe20000000009 */
[--C-:B------:R-:W-:Y:S01]  /*1520*/  FADD.FTZ R186, R3, R70.reuse ;  /* 0x0000004603ba7221 */ /* 0x100fe20000010000 */
[----:B------:R-:W-:Y:S01]  /*1530*/  SHF.L.U32 R179, R10, 0x10, RZ ;  /* 0x000000100ab37819 */ /* 0x000fe200000006ff */
[----:B------:R-:W-:Y:S01]  /*1540*/  FADD.FTZ R181, R181, R70 ;  /* 0x00000046b5b57221 */ /* 0x000fe20000010000 */
[C---:B------:R-:W-:Y:S01]  /*1550*/  PRMT R10, R11.reuse, 0x7632, R10 ;  /* 0x000076320b0a7816 */ /* 0x040fe2000000000a */
[----:B------:R-:W-:Y:S01]  /*1560*/  FMUL.FTZ R168, R186, R109 ;  /* 0x0000006dbaa87220 */ /* 0x000fe20000410000 */
[----:B------:R-:W-:Y:S01]  /*1570*/  SHF.L.U32 R177, R11, 0x10, RZ ;  /* 0x000000100bb17819 */ /* 0x000fe200000006ff */
[----:B------:R-:W4:Y:S01]  /*1580*/  LDC.64 R132, c[0x0][0x3e0] ;  /* 0x0000f800ff847b82 */ /* 0x000f220000000a00 */
[C---:B------:R-:W-:Y:S01]  /*1590*/  PRMT R11, R4.reuse, 0x7632, R11 ;  /* 0x00007632040b7816 */ /* 0x040fe2000000000b */
[--C-:B------:R-:W-:Y:S01]  /*15a0*/  FADD.FTZ R179, R179, R70.reuse ;  /* 0x00000046b3b37221 */ /* 0x100fe20000010000 */
[----:B------:R-:W-:Y:S01]  /*15b0*/  SHF.L.U32 R175, R4, 0x10, RZ ;  /* 0x0000001004af7819 */ /* 0x000fe200000006ff */
[----:B------:R-:W-:Y:S01]  /*15c0*/  FADD.FTZ R177, R177, R70 ;  /* 0x00000046b1b17221 */ /* 0x000fe20000010000 */
[C---:B------:R-:W-:Y:S01]  /*15d0*/  PRMT R12, R6.reuse, 0x7632, R12 ;  /* 0x00007632060c7816 */ /* 0x040fe2000000000c */
[----:B------:R-:W-:Y:S01]  /*15e0*/  FMUL.FTZ R166, R181, R108 ;  /* 0x0000006cb5a67220 */ /* 0x000fe20000410000 */
[----:B------:R-:W-:Y:S01]  /*15f0*/  SHF.L.U32 R171, R6, 0x10, RZ ;  /* 0x0000001006ab7819 */ /* 0x000fe200000006ff */
[----:B------:R-:W0:Y:S01]  /*1600*/  LDC.64 R38, c[0x0][0x3c0] ;  /* 0x0000f000ff267b82 */ /* 0x000e220000000a00 */
[----:B------:R-:W-:Y:S01]  /*1610*/  PRMT R4, R5, 0x7632, R4 ;  /* 0x0000763205047816 */ /* 0x000fe20000000004 */
[----:B------:R-:W-:Y:S01]  /*1620*/  FADD.FTZ R175, R175, R70 ;  /* 0x00000046afaf7221 */ /* 0x000fe20000010000 */
[----:B------:R-:W-:Y:S01]  /*1630*/  PRMT R6, R7, 0x7632, R6 ;  /* 0x0000763207067816 */ /* 0x000fe20000000006 */
[--C-:B------:R-:W-:Y:S01]  /*1640*/  FADD.FTZ R171, R171, R70.reuse ;  /* 0x00000046abab7221 */ /* 0x100fe20000010000 */
[----:B------:R-:W-:Y:S01]  /*1650*/  IADD3 R45, PT, PT, R68, -0x1, RZ ;  /* 0xffffffff442d7810 */ /* 0x000fe20007ffe0ff */
[----:B------:R-:W-:Y:S01]  /*1660*/  FMUL.FTZ R165, R179, R106 ;  /* 0x0000006ab3a57220 */ /* 0x000fe20000410000 */
[----:B------:R-:W-:Y:S01]  /*1670*/  SHF.L.U32 R173, R5, 0x10, RZ ;  /* 0x0000001005ad7819 */ /* 0x000fe200000006ff */
[----:B------:R-:W0:Y:S01]  /*1680*/  LDC.64 R40, c[0x0][0x3a8] ;  /* 0x0000ea00ff287b82 */ /* 0x000e220000000a00 */
[----:B------:R-:W-:Y:S01]  /*1690*/  SHF.L.U32 R169, R7, 0x10, RZ ;  /* 0x0000001007a97819 */ /* 0x000fe200000006ff */
[----:B------:R-:W-:Y:S01]  /*16a0*/  FMUL.FTZ R164, R177, R104 ;  /* 0x00000068b1a47220 */ /* 0x000fe20000410000 */
        /* <DEDUP_REMOVED lines=20> */
[----:B------:R-:W-:Y:S01]  /*17f0*/  ISETP.NE.AND P0, PT, R68, 0x1, PT ;  /* 0x000000014400780c */ /* 0x000fe20003f05270 */
[----:B------:R-:W-:Y:S01]  /*1800*/  FADD.FTZ R170, R17, R70 ;  /* 0x0000004611aa7221 */ /* 0x000fe20000010000 */
[----:B------:R-:W-:Y:S01]  /*1810*/  IADD3 R44, P1, PT, R45, R20, RZ ;  /* 0x000000142d2c7210 */ /* 0x000fe20007f3e0ff */
[----:B------:R-:W-:Y:S01]  /*1820*/  FMUL.FTZ R163, R175, R102 ;  /* 0x00000066afa37220 */ /* 0x000fe20000410000 */
[----:B------:R-:W-:Y:S01]  /*1830*/  IADD3 R205, PT, PT, R45, R26, RZ ;  /* 0x0000001a2dcd7210 */ /* 0x000fe20007ffe0ff */
[----:B------:R-:W-:Y:S01]  /*1840*/  FMUL.FTZ R162, R173, R100 ;  /* 0x00000064ada27220 */ /* 0x000fe20000410000 */
[----:B------:R-:W-:Y:S01]  /*1850*/  MOV R101, RZ ;  /* 0x000000ff00657202 */ /* 0x000fe20000000f00 */
[----:B------:R-:W-:Y:S01]  /*1860*/  FMUL.FTZ R161, R171, R98 ;  /* 0x00000062aba17220 */ /* 0x000fe20000410000 */
[----:B------:R-:W-:Y:S01]  /*1870*/  ISETP.EQ.AND P0, PT, R26, RZ, P0 ;  /* 0x000000ff1a00720c */ /* 0x000fe20000702270 */
[----:B------:R-:W-:Y:S01]  /*1880*/  FMUL.FTZ R160, R169, R96 ;  /* 0x00000060a9a07220 */ /* 0x000fe20000410000 */
[----:B------:R-:W-:Y:S01]  /*1890*/  LOP3.LUT R167, R167, 0x100, RZ, 0xc0, !PT ;  /* 0x00000100a7a77812 */ /* 0x000fe200078ec0ff */
        /* <DEDUP_REMOVED lines=10> */
[----:B------:R-:W0:Y:S01]  /*1940*/  LDCU.64 UR8, c[0x0][0x540] ;  /* 0x0000a800ff0877ac */ /* 0x000e220008000a00 */
[----:B-1234-:R-:W-:-:S05]  /*1950*/  UMOV UR4, URZ ;  /* 0x000000ff00047c82 */ /* 0x01efca0008000000 */
.L_x_7677:
[----:B------:R-:W-:Y:S02]  /*1960*/  MOV R2, R24 ;  /* 0x0000001800027202 */ /* 0x000fe40000000f00 */
[----:B------:R-:W-:-:S03]  /*1970*/  MOV R3, R81 ;  /* 0x0000005100037202 */ /* 0x000fc60000000f00 */
[----:B0-----:R-:W-:-:S04]  /*1980*/  IMAD.WIDE.U32 R2, R40, UR4, R2 ;  /* 0x0000000428027c25 */ /* 0x001fc8000f8e0002 */
[----:B------:R-:W-:Y:S01]  /*1990*/  IMAD R3, R41, UR4, R3 ;  /* 0x0000000429037c24 */ /* 0x000fe2000f8e0203 */
[----:B------:R-:W-:-:S04]  /*19a0*/  LEA R12, P1, R2, R34, 0x2 ;  /* 0x00000022020c7211 */ /* 0x000fc800078210ff */
[----:B------:R-:W-:Y:S01]  /*19b0*/  LEA.HI.X R13, R2, R35, R3, 0x2, P1 ;  /* 0x00000023020d7211 */ /* 0x000fe200008f1403 */
[----:B------:R-:W-:-:S04]  /*19c0*/  IMAD.WIDE.U32 R2, R132, UR4, RZ ;  /* 0x0000000484027c25 */ /* 0x000fc8000f8e00ff */
[----:B------:R-:W-:Y:S01]  /*19d0*/  IMAD R3, R133, UR4, R3 ;  /* 0x0000000485037c24 */ /* 0x000fe2000f8e0203 */
[C---:B------:R-:W-:Y:S01]  /*19e0*/  LEA R14, P1, R2.reuse, R71, 0x1 ;  /* 0x00000047020e7211 */ /* 0x040fe200078208ff */
[----:B------:R0:W2:Y:S03]  /*19f0*/  LDG.E R183, desc[UR16][R12.64] ;  /* 0x000000100cb77981 */ /* 0x0000a6000c1e1900 */
[----:B------:R-:W-:-:S03]  /*1a00*/  LEA.HI.X R15, R2, R69, R3, 0x1, P1 ;  /* 0x00000045020f7211 */ /* 0x000fc600008f0c03 */
[----:B------:R-:W-:-:S05]  /*1a10*/  IMAD.WIDE.U32 R14, R67, 0x10, R14 ;  /* 0x00000010430e7825 */ /* 0x000fca00078e000e */
[----:B------:R-:W3:Y:S04]  /*1a20*/  LDG.E.128 R4, desc[UR16][R14.64] ;  /* 0x000000100e047981 */ /* 0x000ee8000c1e1d00 */
[----:B----4-:R-:W4:Y:S01]  /*1a30*/  LDG.E.128 R8, desc[UR16][R14.64+0x200] ;  /* 0x000200100e087981 */ /* 0x010f22000c1e1d00 */
[----:B------:R-:W-:Y:S02]  /*1a40*/  MOV R2, R22 ;  /* 0x0000001600027202 */ /* 0x000fe40000000f00 */
[----:B------:R-:W-:-:S03]  /*1a50*/  MOV R3, R79 ;  /* 0x0000004f00037202 */ /* 0x000fc60000000f00 */
[----:B------:R-:W-:-:S04]  /*1a60*/  IMAD.WIDE.U32 R2, R38, UR4, R2 ;  /* 0x0000000426027c25 */ /* 0x000fc8000f8e0002 */
[----:B------:R-:W-:Y:S01]  /*1a70*/  IMAD R3, R39, UR4, R3 ;  /* 0x0000000427037c24 */ /* 0x000fe2000f8e0203 */
[----:B0-----:R-:W-:-:S04]  /*1a80*/  LEA R12, P1, R2, R36, 0x2 ;  /* 0x00000024020c7211 */ /* 0x001fc800078210ff */
[----:B------:R-:W-:-:S05]  /*1a90*/  LEA.HI.X R13, R2, R37, R3, 0x2, P1 ;  /* 0x00000025020d7211 */ /* 0x000fca00008f1403 */
[----:B------:R0:W5:Y:S01]  /*1aa0*/  LDG.E R193, desc[UR16][R12.64] ;  /* 0x000000100cc17981 */ /* 0x000162000c1e1900 */
[----:B------:R-:W1:Y:S01]  /*1ab0*/  S2UR UR6, SR_CgaCtaId ;  /* 0x00000000000679c3 */ /* 0x000e620000008800 */
[C---:B------:R-:W-:Y:S01]  /*1ac0*/  ISETP.NE.AND P2, PT, R26.reuse, RZ, PT ;  /* 0x000000ff1a00720c */ /* 0x040fe20003f45270 */
[----:B------:R-:W-:Y:S01]  /*1ad0*/  UMOV UR5, 0x400 ;  /* 0x0000040000057882 */ /* 0x000fe20000000000 */
[----:B------:R-:W-:Y:S01]  /*1ae0*/  ISETP.NE.AND P1, PT, R26, 0x1f, PT ;  /* 0x0000001f1a00780c */ /* 0x000fe20003f25270 */
[----:B------:R-:W-:Y:S01]  /*1af0*/  BSSY.RECONVERGENT B0, `(.L_x_7640) ;  /* 0x0000071000007945 */ /* 0x000fe20003800200 */
[----:B------:R-:W-:-:S09]  /*1b00*/  IADD3 R2, PT, PT, R167, UR4, RZ ;  /* 0x00000004a7027c10 */ /* 0x000fd2000fffe0ff */
[----:B------:R-:W-:Y:S01]  /*1b10*/  @P2 IADD3 R2, PT, PT, R26, 0x200, RZ ;  /* 0x000002001a022810 */ /* 0x000fe20007ffe0ff */
[----:B-1----:R-:W-:-:S06]  /*1b20*/  ULEA UR5, UR6, UR5, 0x18 ;  /* 0x0000000506057291 */ /* 0x002fcc000f8ec0ff */
        /* <DEDUP_REMOVED lines=11> */
[----:B---3--:R2:W-:Y:S01]  /*1be0*/  STS.128 [R47], R4 ;  /* 0x000000042f007388 */ /* 0x0085e20000000c00 */
[-C--:B------:R-:W-:Y:S01]  /*1bf0*/  FMUL.FTZ R194, R175, R3.reuse ;  /* 0x00000003afc27220 */ /* 0x080fe20000410000 */
[----:B------:R-:W-:-:S02]  /*1c00*/  FMUL.FTZ R196, R176, R3 ;  /* 0x00000003b0c47220 */ /* 0x000fc40000410000 */
[----:B----4-:R3:W-:Y:S01]  /*1c10*/  STS.128 [R47+0x200], R8 ;  /* 0x000200082f007388 */ /* 0x0107e20000000c00 */
[----:B------:R-:W-:-:S03]  /*1c20*/  NOP ;  /* 0x0000000000007918 */ /* 0x000fc60000000000 */
[----:B0-----:R-:W0:Y:S01]  /*1c30*/  LDS.128 R12, [R46] ;  /* 0x000000002e0c7984 */ /* 0x001e220000000c00 */
[----:B------:R-:W4:Y:S03]  /*1c40*/  MUFU.EX2 R190, R190 ;  /* 0x000000be00be7308 */ /* 0x000f260000000800 */
[----:B------:R-:W5:Y:S01]  /*1c50*/  LDS.128 R16, [R46+0x10] ;  /* 0x000010002e107984 */ /* 0x000f620000000c00 */
[-C--:B--2---:R-:W-:Y:S01]  /*1c60*/  FMUL.FTZ R7, R173, R3.reuse ;  /* 0x00000003ad077220 */ /* 0x084fe20000410000 */
[-C--:B------:R-:W-:Y:S01]  /*1c70*/  FMUL.FTZ R5, R174, R3.reuse ;  /* 0x00000003ae057220 */ /* 0x080fe20000410000 */
[-C--:B------:R-:W-:Y:S01]  /*1c80*/  FMUL.FTZ R6, R171, R3.reuse ;  /* 0x00000003ab067220 */ /* 0x080fe20000410000 */
[-C--:B------:R-:W-:Y:S01]  /*1c90*/  FMUL.FTZ R4, R172, R3.reuse ;  /* 0x00000003ac047220 */ /* 0x080fe20000410000 */
[----:B------:R-:W2:Y:S01]  /*1ca0*/  MUFU.EX2 R189, R189 ;  /* 0x000000bd00bd7308 */ /* 0x000ea20000000800 */
[-C--:B---3--:R-:W-:Y:S01]  /*1cb0*/  FMUL.FTZ R8, R169, R3.reuse ;  /* 0x00000003a9087220 */ /* 0x088fe20000410000 */
[----:B------:R-:W-:Y:S01]  /*1cc0*/  FMUL.FTZ R3, R170, R3 ;  /* 0x00000003aa037220 */ /* 0x000fe20000410000 */
[----:B-1----:R1:W-:Y:S05]  /*1cd0*/  STS [R2+0xea8], R197 ;  /* 0x000ea8c502007388 */ /* 0x0023ea0000000800 */
[----:B------:R-:W3:Y:S08]  /*1ce0*/  MUFU.EX2 R187, R187 ;  /* 0x000000bb00bb7308 */ /* 0x000ef00000000800 */
[----:B------:R-:W1:Y:S08]  /*1cf0*/  MUFU.EX2 R188, R188 ;  /* 0x000000bc00bc7308 */ /* 0x000e700000000800 */
[----:B------:R-:W1:Y:S01]  /*1d00*/  MUFU.EX2 R192, R192 ;  /* 0x000000c000c07308 */ /* 0x000e620000000800 */
[----:B0-----:R-:W-:-:S07]  /*1d10*/  PRMT R199, R12, 0x7632, R199 ;  /* 0x000076320cc77816 */ /* 0x001fce00000000c7 */
[----:B------:R-:W0:Y:S01]  /*1d20*/  MUFU.EX2 R191, R191 ;  /* 0x000000bf00bf7308 */ /* 0x000e220000000800 */
[----:B------:R-:W-:Y:S02]  /*1d30*/  SHF.L.U32 R204, R12, 0x10, RZ ;  /* 0x000000100ccc7819 */ /* 0x000fe400000006ff */
[----:B-----5:R-:W-:Y:S02]  /*1d40*/  PRMT R209, R16, 0x7632, R209 ;  /* 0x0000763210d17816 */ /* 0x020fe400000000d1 */
[----:B------:R-:W-:Y:S01]  /*1d50*/  PRMT R208, R13, 0x7632, R208 ;  /* 0x000076320dd07816 */ /* 0x000fe200000000d0 */
[----:B------:R-:W-:Y:S01]  /*1d60*/  FMUL.FTZ R11, R193, R204 ;  /* 0x000000ccc10b7220 */ /* 0x000fe20000410000 */
[----:B------:R-:W-:Y:S01]  /*1d70*/  PRMT R203, R14, 0x7632, R203 ;  /* 0x000076320ecb7816 */ /* 0x000fe200000000cb */
[----:B------:R-:W0:Y:S01]  /*1d80*/  MUFU.EX2 R195, R195 ;  /* 0x000000c300c37308 */ /* 0x000e220000000800 */
[----:B------:R-:W-:Y:S01]  /*1d90*/  PRMT R212, R15, 0x7632, R212 ;  /* 0x000076320fd47816 */ /* 0x000fe200000000d4 */
[----:B------:R-:W-:Y:S01]  /*1da0*/  FMUL.FTZ R11, R0, R11 ;  /* 0x0000000b000b7220 */ /* 0x000fe20000410000 */
[----:B------:R-:W-:-:S02]  /*1db0*/  PRMT R202, R17, 0x7632, R202 ;  /* 0x0000763211ca7816 */ /* 0x000fc400000000ca */
[----:B------:R-:W-:Y:S02]  /*1dc0*/  PRMT R200, R18, 0x7632, R200 ;  /* 0x0000763212c87816 */ /* 0x000fe400000000c8 */
        /* <DEDUP_REMOVED lines=9> */
[----:B------:R-:W-:Y:S01]  /*1e60*/  SHF.L.U32 R216, R17, 0x10, RZ ;  /* 0x0000001011d87819 */ /* 0x000fe200000006ff */
[C---:B------:R-:W-:Y:S01]  /*1e70*/  FMUL.FTZ R10, R193.reuse, R206 ;  /* 0x000000cec10a7220 */ /* 0x040fe20000410000 */
[----:B------:R-:W-:Y:S01]  /*1e80*/  SHF.L.U32 R18, R18, 0x10, RZ ;  /* 0x0000001012127819 */ /* 0x000fe200000006ff */
[----:B------:R-:W-:Y:S01]  /*1e90*/  FMUL.FTZ R15, R193, R201 ;  /* 0x000000c9c10f7220 */ /* 0x000fe20000410000 */
[----:B------:R-:W-:Y:S01]  /*1ea0*/  SHF.L.U32 R14, R19, 0x10, RZ ;  /* 0x00000010130e7819 */ /* 0x000fe200000006ff */
[----:B------:R-:W0:Y:S01]  /*1eb0*/  MUFU.EX2 R7, R7 ;  /* 0x0000000700077308 */ /* 0x000e220000000800 */
[----:B------:R-:W-:Y:S01]  /*1ec0*/  SHF.L.U32 R199, R199, 0x10, RZ ;  /* 0x00000010c7c77819 */ /* 0x000fe200000006ff */
[C---:B------:R-:W-:Y:S01]  /*1ed0*/  FMUL.FTZ R198, R193.reuse, R210 ;  /* 0x000000d2c1c67220 */ /* 0x040fe20000410000 */
[----:B------:R-:W-:Y:S01]  /*1ee0*/  SHF.L.U32 R208, R208, 0x10, RZ ;  /* 0x00000010d0d07819 */ /* 0x000fe200000006ff */
[----:B------:R-:W-:Y:S01]  /*1ef0*/  FMUL.FTZ R213, R193, R207 ;  /* 0x000000cfc1d57220 */ /* 0x000fe20000410000 */
[----:B------:R-:W-:Y:S01]  /*1f00*/  SHF.L.U32 R203, R203, 0x10, RZ ;  /* 0x00000010cbcb7819 */ /* 0x000fe200000006ff */
[C---:B------:R-:W-:Y:S01]  /*1f10*/  FMUL.FTZ R220, R193.reuse, R216 ;  /* 0x000000d8c1dc7220 */ /* 0x040fe20000410000 */
[----:B------:R-:W-:Y:S01]  /*1f20*/  SHF.L.U32 R212, R212, 0x10, RZ ;  /* 0x00000010d4d47819 */ /* 0x000fe200000006ff */
[----:B------:R-:W0:Y:S01]  /*1f30*/  MUFU.EX2 R5, R5 ;  /* 0x0000000500057308 */ /* 0x000e220000000800 */
[----:B------:R-:W-:Y:S01]  /*1f40*/  SHF.L.U32 R202, R202, 0x10, RZ ;  /* 0x00000010caca7819 */ /* 0x000fe200000006ff */
[C---:B------:R-:W-:Y:S01]  /*1f50*/  FMUL.FTZ R211, R193.reuse, R18 ;  /* 0x00000012c1d37220 */ /* 0x040fe20000410000 */
[----:B------:R-:W-:Y:S01]  /*1f60*/  SHF.L.U32 R200, R200, 0x10, RZ ;  /* 0x00000010c8c87819 */ /* 0x000fe200000006ff */
[C---:B------:R-:W-:Y:S01]  /*1f70*/  FMUL.FTZ R218, R193.reuse, R14 ;  /* 0x0000000ec1da7220 */ /* 0x040fe20000410000 */
[----:B------:R-:W-:Y:S01]  /*1f80*/  SHF.L.U32 R12, R12, 0x10, RZ ;  /* 0x000000100c0c7819 */ /* 0x000fe200000006ff */
[C---:B------:R-:W-:Y:S01]  /*1f90*/  FMUL.FTZ R9, R193.reuse, R208 ;  /* 0x000000d0c1097220 */ /* 0x040fe20000410000 */
[C---:B------:R-:W-:Y:S01]  /*1fa0*/  FMUL.FTZ R17, R193.reuse, R203 ;  /* 0x000000cbc1117220 */ /* 0x040fe20000410000 */
[----:B------:R-:W0:Y:S01]  /*1fb0*/  MUFU.EX2 R6, R6 ;  /* 0x0000000600067308 */ /* 0x000e220000000800 */
[C---:B------:R-:W-:Y:S01]  /*1fc0*/  FMUL.FTZ R215, R193.reuse, R212 ;  /* 0x000000d4c1d77220 */ /* 0x040fe20000410000 */
[C---:B------:R-:W-:Y:S01]  /*1fd0*/  FMUL.FTZ R219, R193.reuse, R202 ;  /* 0x000000cac1db7220 */ /* 0x040fe20000410000 */
[C---:B------:R-:W-:Y:S01]  /*1fe0*/  FMUL.FTZ R221, R193.reuse, R200 ;  /* 0x000000c8c1dd7220 */ /* 0x040fe20000410000 */
        /* <DEDUP_REMOVED lines=12> */
[----:B------:R5:W0:Y:S01]  /*20b0*/  MUFU.EX2 R19, R3 ;  /* 0x0000000300137308 */ /* 0x000a220000000800 */
[----:B------:R-:W-:Y:S01]  /*20c0*/  FMUL.FTZ R215, R144, R215 ;  /* 0x000000d790d77220 */ /* 0x000fe20000410000 */
[----:B------:R-:W-:Y:S01]  /*20d0*/  FMUL.FTZ R217, R140, R219 ;  /* 0x000000db8cd97220 */ /* 0x000fe20000410000 */
[----:B------:R-:W-:Y:S01]  /*20e0*/  FMUL.FTZ R224, R136, R221 ;  /* 0x000000dd88e07220 */ /* 0x000fe20000410000 */
[----:B------:R-:W-:-:S04]  /*20f0*/  FMUL.FTZ R214, R134, R223 ;  /* 0x000000df86d67220 */ /* 0x000fc80000410000 */
[----:B------:R4:W0:Y:S01]  /*2100*/  MUFU.EX2 R13, R8 ;  /* 0x00000008000d7308 */ /* 0x0008220000000800 */
[----:B-----5:R-:W-:-:S04]  /*2110*/  FMUL.FTZ R3, R193, R199 ;  /* 0x000000c7c1037220 */ /* 0x020fc80000410000 */
[----:B----4-:R-:W-:Y:S01]  /*2120*/  FMUL.FTZ R8, R150, R3 ;  /* 0x0000000396087220 */ /* 0x010fe20000410000 */
[----:B------:R-:W-:Y:S06]  /*2130*/  BAR.SYNC.DEFER_BLOCKING 0x0 ;  /* 0x0000000000007b1d */ /* 0x000fec0000010000 */
[----:B-123--:R-:W-:Y:S05]  /*2140*/  @P1 BRA `(.L_x_7641) ;  /* 0x0000000000241947 */ /* 0x00efea0003800000 */
[----:B------:R-:W-:Y:S01]  /*2150*/  ISETP.NE.AND P1, PT, R68, UR10, PT ;  /* 0x0000000a44007c0c */ /* 0x000fe2000bf25270 */
[----:B------:R-:W-:-:S12]  /*2160*/  HFMA2 R219, -RZ, RZ, 1.875, 0 ;  /* 0x3f800000ffdb7431 */ /* 0x000fd800000001ff */
[----:B------:R-:W-:Y:S05]  /*2170*/  @!P1 BRA `(.L_x_7642) ;  /* 0x0000000000209947 */ /* 0x000fea0003800000 */
[----:B------:R-:W-:-:S04]  /*2180*/  SHF.L.U32 R2, R68, 0x8, RZ ;  /* 0x0000000844027819 */ /* 0x000fc800000006ff */
[----:B------:R-:W-:-:S04]  /*2190*/  LOP3.LUT R2, R2, 0x100, RZ, 0xc0, !PT ;  /* 0x0000010002027812 */ /* 0x000fc800078ec0ff */
[----:B------:R-:W-:-:S04]  /*21a0*/  IADD3 R2, PT, PT, R2, UR4, RZ ;  /* 0x0000000402027c10 */ /* 0x000fc8000fffe0ff */
[----:B------:R-:W-:-:S05]  /*21b0*/  LEA R2, R2, UR5, 0x2 ;  /* 0x0000000502027c11 */ /* 0x000fca000f8e10ff */
[----:B------:R2:W3:Y:S01]  /*21c0*/  LDS R219, [R2+0xea8] ;  /* 0x000ea80002db7984 */ /* 0x0004e20000000800 */
[----:B------:R-:W-:Y:S05]  /*21d0*/  BRA `(.L_x_7642) ;  /* 0x0000000000087947 */ /* 0x000fea0003800000 */
.L_x_7641:
[----:B------:R-:W-:-:S06]  /*21e0*/  LEA R219, R26, UR5, 0x2 ;  /* 0x000000051adb7c11 */ /* 0x000fcc000f8e10ff */
[----:B------:R-:W1:Y:S02]  /*21f0*/  LDS R219, [R219+0x16ac] ;  /* 0x0016ac00dbdb7984 */ /* 0x000e640000000800 */
.L_x_7642:
[----:B------:R-:W-:Y:S05]  /*2200*/  BSYNC.RECONVERGENT B0 ;  /* 0x0000000000007941 */ /* 0x000fea0003800200 */
.L_x_7640:
[----:B------:R-:W4:Y:S01]  /*2210*/  @P0 LDC R3, c[0x0][0x38c] ;  /* 0x0000e300ff030b82 */ /* 0x000f220000000800 */
[----:B--2---:R-:W-:Y:S02]  /*2220*/  @P0 IADD3 R2, PT, PT, R68, -0x2, RZ ;  /* 0xfffffffe44020810 */ /* 0x004fe40007ffe0ff */
[----:B------:R-:W-:-:S03]  /*2230*/  MOV R17, RZ ;  /* 0x000000ff00117202 */ /* 0x000fc60000000f00 */
[----:B----4-:R-:W-:-:S04]  /*2240*/  @P0 IMAD R3, R2, R3, UR4 ;  /* 0x0000000402030e24 */ /* 0x010fc8000f8e0203 */
[----:B------:R-:W-:-:S05]  /*2250*/  @P0 IMAD.WIDE R2, R3, 0x8, R32 ;  /* 0x0000000803020825 */ /* 0x000fca00078e0220 */
[----:B------:R2:W4:Y:S01]  /*2260*/  @P0 LDG.E R17, desc[UR16][R2.64+0x4] ;  /* 0x0000041002110981 */ /* 0x000522000c1e1900 */
[-C--:B------:R-:W-:Y:S01]  /*2270*/  FFMA.FTZ R221, R168, R190.reuse, R159 ;  /* 0x000000bea8dd7223 */ /* 0x080fe2000001009f */
[----:B------:R-:W-:Y:S01]  /*2280*/  FMUL.FTZ R226, R197, R190 ;  /* 0x000000bec5e27220 */ /* 0x000fe20000410000 */
[----:B01-3--:R-:W-:Y:S01]  /*2290*/  FMUL.FTZ R228, R19, R219 ;  /* 0x000000db13e47220 */ /* 0x00bfe20000410000 */
[----:B------:R-:W-:Y:S01]  /*22a0*/  ISETP.GE.AND P1, PT, R110, 0x1, PT ;  /* 0x000000016e00780c */ /* 0x000fe20003f26270 */
[C---:B------:R-:W-:Y:S01]  /*22b0*/  FFMA.FTZ R221, R189.reuse, R221, R166 ;  /* 0x000000ddbddd7223 */ /* 0x040fe200000100a6 */
[----:B------:R-:W-:Y:S01]  /*22c0*/  FMUL.FTZ R226, R189, R226 ;  /* 0x000000e2bde27220 */ /* 0x000fe20000410000 */
[----:B------:R-:W-:Y:S01]  /*22d0*/  FMUL.FTZ R223, R13, R228 ;  /* 0x000000e40ddf7220 */ /* 0x000fe20000410000 */
[----:B------:R-:W-:Y:S01]  /*22e0*/  ISETP.NE.AND P3, PT, R185, 0x1f, PT ;  /* 0x0000001fb900780c */ /* 0x000fe20003f65270 */
[C---:B------:R-:W-:Y:S01]  /*22f0*/  FFMA.FTZ R221, R187.reuse, R221, R158 ;  /* 0x000000ddbbdd7223 */ /* 0x040fe2000001009e */
[----:B--2---:R-:W-:Y:S01]  /*2300*/  FMUL.FTZ R3, R187, R226 ;  /* 0x000000e2bb037220 */ /* 0x004fe20000410000 */
[----:B------:R-:W-:Y:S01]  /*2310*/  FMUL.FTZ R223, R4, R223 ;  /* 0x000000df04df7220 */ /* 0x000fe20000410000 */
[----:B------:R-:W-:Y:S01]  /*2320*/  ULEA UR6, UR4, UR5, 0x3 ;  /* 0x0000000504067291 */ /* 0x000fe2000f8e18ff */
[C---:B------:R-:W-:Y:S01]  /*2330*/  FFMA.FTZ R221, R188.reuse, R221, R165 ;  /* 0x000000ddbcdd7223 */ /* 0x040fe200000100a5 */
[----:B------:R-:W-:Y:S01]  /*2340*/  FMUL.FTZ R3, R188, R3 ;  /* 0x00000003bc037220 */ /* 0x000fe20000410000 */
[----:B------:R-:W-:Y:S01]  /*2350*/  FMUL.FTZ R228, R6, R223 ;  /* 0x000000df06e47220 */ /* 0x000fe20000410000 */
[----:B------:R-:W-:Y:S01]  /*2360*/  ISETP.NE.AND P4, PT, R26, RZ, PT ;  /* 0x000000ff1a00720c */ /* 0x000fe20003f85270 */
[C---:B------:R-:W-:Y:S01]  /*2370*/  FFMA.FTZ R221, R192.reuse, R221, R157 ;  /* 0x000000ddc0dd7223 */ /* 0x040fe2000001009d */
[----:B------:R-:W-:Y:S01]  /*2380*/  FMUL.FTZ R2, R192, R3 ;  /* 0x00000003c0027220 */ /* 0x000fe20000410000 */
[----:B------:R-:W-:Y:S01]  /*2390*/  FMUL.FTZ R228, R5, R228 ;  /* 0x000000e405e47220 */ /* 0x000fe20000410000 */
[----:B------:R-:W-:Y:S01]  /*23a0*/  BSSY.RECONVERGENT B0, `(.L_x_7643) ;  /* 0x00000fb000007945 */ /* 0x000fe20003800200 */
[C---:B------:R-:W-:Y:S01]  /*23b0*/  FFMA.FTZ R221, R191.reuse, R221, R164 ;  /* 0x000000ddbfdd7223 */ /* 0x040fe200000100a4 */
[----:B------:R-:W-:-:S03]  /*23c0*/  FMUL.FTZ R2, R191, R2 ;  /* 0x00000002bf027220 */ /* 0x000fc60000410000 */
[C---:B------:R-:W-:Y:S01]  /*23d0*/  FFMA.FTZ R221, R195.reuse, R221, R156 ;  /* 0x000000ddc3dd7223 */ /* 0x040fe2000001009c */
[----:B------:R-:W-:-:S03]  /*23e0*/  FMUL.FTZ R3, R195, R2 ;  /* 0x00000002c3037220 */ /* 0x000fc60000410000 */
[C---:B------:R-:W-:Y:S01]  /*23f0*/  FFMA.FTZ R221, R194.reuse, R221, R163 ;  /* 0x000000ddc2dd7223 */ /* 0x040fe200000100a3 */
[----:B------:R-:W-:-:S03]  /*2400*/  FMUL.FTZ R3, R194, R3 ;  /* 0x00000003c2037220 */ /* 0x000fc60000410000 */
[C---:B------:R-:W-:Y:S01]  /*2410*/  FFMA.FTZ R221, R196.reuse, R221, R155 ;  /* 0x000000ddc4dd7223 */ /* 0x040fe2000001009b */
[----:B------:R-:W-:Y:S01]  /*2420*/  FMUL.FTZ R2, R196, R3 ;  /* 0x00000003c4027220 */ /* 0x000fe20000410000 */
[----:B------:R-:W-:Y:S02]  /*2430*/  FFMA.FTZ R3, R19, R214, R218 ;  /* 0x000000d613037223 */ /* 0x000fe400000100da */
[C---:B------:R-:W-:Y:S01]  /*2440*/  FFMA.FTZ R221, R7.reuse, R221, R162 ;  /* 0x000000dd07dd7223 */ /* 0x040fe200000100a2 */
[----:B------:R-:W-:Y:S01]  /*2450*/  FMUL.FTZ R2, R7, R2 ;  /* 0x0000000207027220 */ /* 0x000fe20000410000 */
[----:B------:R-:W-:Y:S02]  /*2460*/  FFMA.FTZ R225, R13, R3, R224 ;  /* 0x000000030de17223 */ /* 0x000fe400000100e0 */
[C---:B------:R-:W-:Y:S01]  /*2470*/  FFMA.FTZ R221, R5.reuse, R221, R154 ;  /* 0x000000dd05dd7223 */ /* 0x040fe2000001009a */
[----:B------:R-:W-:Y:S01]  /*2480*/  FMUL.FTZ R3, R5, R2 ;  /* 0x0000000205037220 */ /* 0x000fe20000410000 */
[----:B------:R-:W-:-:S02]  /*2490*/  FFMA.FTZ R225, R4, R225, R211 ;  /* 0x000000e104e17223 */ /* 0x000fc400000100d3 */
[C---:B------:R-:W-:Y:S01]  /*24a0*/  FFMA.FTZ R221, R6.reuse, R221, R161 ;  /* 0x000000dd06dd7223 */ /* 0x040fe200000100a1 */
[C---:B------:R-:W-:Y:S01]  /*24b0*/  FMUL.FTZ R3, R6.reuse, R3 ;  /* 0x0000000306037220 */ /* 0x040fe20000410000 */
[----:B------:R-:W-:Y:S02]  /*24c0*/  FFMA.FTZ R225, R6, R225, R217 ;  /* 0x000000e106e17223 */ /* 0x000fe400000100d9 */
[C---:B------:R-:W-:Y:S01]  /*24d0*/  FFMA.FTZ R221, R4.reuse, R221, R153 ;  /* 0x000000dd04dd7223 */ /* 0x040fe20000010099 */
[----:B------:R-:W-:Y:S01]  /*24e0*/  FMUL.FTZ R2, R4, R3 ;  /* 0x0000000304027220 */ /* 0x000fe20000410000 */
[----:B------:R-:W-:Y:S01]  /*24f0*/  FFMA.FTZ R225, R5, R225, R220 ;  /* 0x000000e105e17223 */ /* 0x000fe200000100dc */
[----:B------:R-:W-:Y:S01]  /*2500*/  FMUL.FTZ R3, R7, R228 ;  /* 0x000000e407037220 */ /* 0x000fe20000410000 */
[C---:B------:R-:W-:Y:S01]  /*2510*/  FFMA.FTZ R221, R13.reuse, R221, R160 ;  /* 0x000000dd0ddd7223 */ /* 0x040fe200000100a0 */
[----:B------:R-:W-:Y:S01]  /*2520*/  FMUL.FTZ R2, R13, R2 ;  /* 0x000000020d027220 */ /* 0x000fe20000410000 */
[----:B------:R-:W-:Y:S01]  /*2530*/  FFMA.FTZ R225, R7, R225, R222 ;  /* 0x000000e107e17223 */ /* 0x000fe200000100de */
[C---:B------:R-:W-:Y:S01]  /*2540*/  FMUL.FTZ R3, R196.reuse, R3 ;  /* 0x00000003c4037220 */ /* 0x040fe20000410000 */
[C---:B------:R-:W-:Y:S01]  /*2550*/  FFMA.FTZ R226, R19.reuse, R221, R152 ;  /* 0x000000dd13e27223 */ /* 0x040fe20000010098 */
[----:B------:R-:W-:Y:S01]  /*2560*/  FMUL.FTZ R223, R19, R2 ;  /* 0x0000000213df7220 */ /* 0x000fe20000410000 */
[----:B------:R-:W-:Y:S01]  /*2570*/  FFMA.FTZ R225, R196, R225, R213 ;  /* 0x000000e1c4e17223 */ /* 0x000fe200000100d5 */
[----:B------:R-:W-:-:S02]  /*2580*/  FMUL.FTZ R228, R194, R3 ;  /* 0x00000003c2e47220 */ /* 0x000fc40000410000 */
[----:B------:R-:W0:Y:S01]  /*2590*/  SHFL.UP PT, R221, R226, 0x1, RZ ;  /* 0x04200000e2dd7989 */ /* 0x000e2200000e00ff */
[----:B------:R-:W-:Y:S01]  /*25a0*/  FFMA.FTZ R225, R194, R225, R215 ;  /* 0x000000e1c2e17223 */ /* 0x000fe200000100d7 */
[C---:B------:R-:W-:Y:S02]  /*25b0*/  FMUL.FTZ R228, R195.reuse, R228 ;  /* 0x000000e4c3e47220 */ /* 0x040fe40000410000 */
[----:B------:R-:W1:Y:S01]  /*25c0*/  SHFL.UP PT, R2, R223, 0x1, RZ ;  /* 0x04200000df027989 */ /* 0x000e6200000e00ff */
[----:B------:R-:W-:-:S04]  /*25d0*/  FFMA.FTZ R225, R195, R225, R198 ;  /* 0x000000e1c3e17223 */ /* 0x000fc800000100c6 */
[----:B------:R-:W-:-:S04]  /*25e0*/  FFMA.FTZ R225, R191, R225, R16 ;  /* 0x000000e1bfe17223 */ /* 0x000fc80000010010 */
[----:B------:R-:W-:-:S04]  /*25f0*/  FFMA.FTZ R225, R192, R225, R15 ;  /* 0x000000e1c0e17223 */ /* 0x000fc8000001000f */
[----:B------:R-:W-:-:S04]  /*2600*/  FFMA.FTZ R225, R188, R225, R9 ;  /* 0x000000e1bce17223 */ /* 0x000fc80000010009 */
[----:B------:R-:W-:Y:S01]  /*2610*/  FFMA.FTZ R225, R187, R225, R10 ;  /* 0x000000e1bbe17223 */ /* 0x000fe2000001000a */
[----:B0-----:R-:W-:-:S03]  /*2620*/  FFMA.FTZ R221, R223, R221, R226 ;  /* 0x000000dddfdd7223 */ /* 0x001fc600000100e2 */
[----:B------:R-:W-:Y:S01]  /*2630*/  FFMA.FTZ R225, R189, R225, R8 ;  /* 0x000000e1bde17223 */ /* 0x000fe20000010008 */
[----:B-1----:R-:W-:Y:S01]  /*2640*/  @P1 FMUL.FTZ R223, R223, R2 ;  /* 0x00000002dfdf1220 */ /* 0x002fe20000410000 */
[----:B------:R-:W-:Y:S01]  /*2650*/  FSEL R226, R226, R221, !P1 ;  /* 0x000000dde2e27208 */ /* 0x000fe20004800000 */
[----:B------:R-:W-:Y:S01]  /*2660*/  FMUL.FTZ R221, R191, R228 ;  /* 0x000000e4bfdd7220 */ /* 0x000fe20000410000 */
[----:B------:R-:W-:Y:S01]  /*2670*/  FFMA.FTZ R225, R190, R225, R11 ;  /* 0x000000e1bee17223 */ /* 0x000fe2000001000b */
[----:B------:R-:W-:Y:S01]  /*2680*/  ISETP.GE.AND P1, PT, R110, 0x2, PT ;  /* 0x000000026e00780c */ /* 0x000fe20003f26270 */
[----:B------:R-:W-:Y:S01]  /*2690*/  SHFL.UP PT, R2, R223, 0x2, RZ ;  /* 0x04400000df027989 */ /* 0x000fe200000e00ff */
[----:B------:R-:W-:-:S03]  /*26a0*/  FMUL.FTZ R221, R192, R221 ;  /* 0x000000ddc0dd7220 */ /* 0x000fc60000410000 */
[----:B------:R-:W0:Y:S01]  /*26b0*/  SHFL.UP PT, R3, R226, 0x2, RZ ;  /* 0x04400000e2037989 */ /* 0x000e2200000e00ff */
[----:B------:R-:W-:-:S03]  /*26c0*/  FMUL.FTZ R228, R188, R221 ;  /* 0x000000ddbce47220 */ /* 0x000fc60000410000 */
[----:B------:R-:W1:Y:S01]  /*26d0*/  SHFL.DOWN PT, R229, R225, 0x1, 0x1f ;  /* 0x08201f00e1e57f89 */ /* 0x000e6200000e0000 */
[----:B------:R-:W-:-:S04]  /*26e0*/  FMUL.FTZ R228, R187, R228 ;  /* 0x000000e4bbe47220 */ /* 0x000fc80000410000 */
[----:B------:R-:W-:-:S04]  /*26f0*/  FMUL.FTZ R221, R189, R228 ;  /* 0x000000e4bddd7220 */ /* 0x000fc80000410000 */
[----:B------:R-:W-:-:S05]  /*2700*/  FMUL.FTZ R221, R190, R221 ;  /* 0x000000ddbedd7220 */ /* 0x000fca0000410000 */
[----:B------:R-:W2:Y:S01]  /*2710*/  SHFL.DOWN PT, R230, R221, 0x1, 0x1f ;  /* 0x08201f00dde67f89 */ /* 0x000ea200000e0000 */
[C---:B0-----:R-:W-:Y:S01]  /*2720*/  FFMA.FTZ R3, R223.reuse, R3, R226 ;  /* 0x00000003df037223 */ /* 0x041fe200000100e2 */
[----:B------:R-:W-:-:S04]  /*2730*/  @P1 FMUL.FTZ R223, R223, R2 ;  /* 0x00000002dfdf1220 */ /* 0x000fc80000410000 */
[----:B------:R-:W-:Y:S01]  /*2740*/  FSEL R228, R226, R3, !P1 ;  /* 0x00000003e2e47208 */ /* 0x000fe20004800000 */
[----:B------:R-:W-:Y:S01]  /*2750*/  SHFL.UP PT, R2, R223, 0x4, RZ ;  /* 0x04800000df027989 */ /* 0x000fe200000e00ff */
[----:B------:R-:W-:Y:S02]  /*2760*/  MOV R226, R225 ;  /* 0x000000e100e27202 */ /* 0x000fe40000000f00 */
[----:B------:R-:W-:Y:S01]  /*2770*/  ISETP.GE.AND P1, PT, R110, 0x4, PT ;  /* 0x000000046e00780c */ /* 0x000fe20003f26270 */
[----:B------:R-:W0:Y:S02]  /*2780*/  SHFL.UP PT, R3, R228, 0x4, RZ ;  /* 0x04800000e4037989 */ /* 0x000e2400000e00ff */
[----:B-1----:R-:W-:Y:S01]  /*2790*/  @P3 FFMA.FTZ R226, R221, R229, R226 ;  /* 0x000000e5dde23223 */ /* 0x002fe200000100e2 */
[----:B--2---:R-:W-:-:S05]  /*27a0*/  @P3 FMUL.FTZ R227, R230, R221 ;  /* 0x000000dde6e33220 */ /* 0x004fca0000410000 */
[----:B------:R-:W-:Y:S02]  /*27b0*/  @P3 MOV R221, R227 ;  /* 0x000000e300dd3202 */ /* 0x000fe40000000f00 */
[----:B------:R-:W1:Y:S01]  /*27c0*/  SHFL.DOWN PT, R227, R226, 0x2, 0x1f ;  /* 0x08401f00e2e37f89 */ /* 0x000e6200000e0000 */
[----:B------:R-:W-:-:S03]  /*27d0*/  ISETP.GT.U32.AND P3, PT, R185, 0x1d, PT ;  /* 0x0000001db900780c */ /* 0x000fc60003f64070 */
[----:B------:R-:W2:Y:S01]  /*27e0*/  SHFL.DOWN PT, R230, R221, 0x2, 0x1f ;  /* 0x08401f00dde67f89 */ /* 0x000ea200000e0000 */
[C---:B0-----:R-:W-:Y:S01]  /*27f0*/  FFMA.FTZ R3, R223.reuse, R3, R228 ;  /* 0x00000003df037223 */ /* 0x041fe200000100e4 */
[----:B------:R-:W-:-:S04]  /*2800*/  @P1 FMUL.FTZ R223, R223, R2 ;  /* 0x00000002dfdf1220 */ /* 0x000fc80000410000 */
[----:B------:R-:W-:Y:S01]  /*2810*/  FSEL R228, R228, R3, !P1 ;  /* 0x00000003e4e47208 */ /* 0x000fe20004800000 */
[----:B------:R-:W-:Y:S01]  /*2820*/  SHFL.UP PT, R2, R223, 0x8, RZ ;  /* 0x05000000df027989 */ /* 0x000fe200000e00ff */
[----:B------:R-:W-:-:S03]  /*2830*/  ISETP.GE.AND P1, PT, R110, 0x8, PT ;  /* 0x000000086e00780c */ /* 0x000fc60003f26270 */
[----:B------:R-:W0:Y:S01]  /*2840*/  SHFL.UP PT, R3, R228, 0x8, RZ ;  /* 0x05000000e4037989 */ /* 0x000e2200000e00ff */
[C---:B-1----:R-:W-:Y:S01]  /*2850*/  @!P3 FFMA.FTZ R226, R221.reuse, R227, R226 ;  /* 0x000000e3dde2b223 */ /* 0x042fe200000100e2 */
[----:B--2---:R-:W-:-:S04]  /*2860*/  @!P3 FMUL.FTZ R225, R221, R230 ;  /* 0x000000e6dde1b220 */ /* 0x004fc80000410000 */
[----:B------:R-:W-:Y:S01]  /*2870*/  SHFL.DOWN PT, R227, R226, 0x4, 0x1f ;  /* 0x08801f00e2e37f89 */ /* 0x000fe200000e0000 */
[----:B------:R-:W-:Y:S02]  /*2880*/  @!P3 MOV R221, R225 ;  /* 0x000000e100ddb202 */ /* 0x000fe40000000f00 */
[----:B------:R-:W-:-:S03]  /*2890*/  ISETP.GE.AND P3, PT, R110, 0x10, PT ;  /* 0x000000106e00780c */ /* 0x000fc60003f66270 */
[----:B------:R-:W1:Y:S01]  /*28a0*/  SHFL.DOWN PT, R232, R221, 0x4, 0x1f ;  /* 0x08801f00dde87f89 */ /* 0x000e6200000e0000 */
[C---:B0-----:R-:W-:Y:S01]  /*28b0*/  FFMA.FTZ R3, R223.reuse, R3, R228 ;  /* 0x00000003df037223 */ /* 0x041fe200000100e4 */
[----:B------:R-:W-:-:S04]  /*28c0*/  @P1 FMUL.FTZ R223, R223, R2 ;  /* 0x00000002dfdf1220 */ /* 0x000fc80000410000 */
[----:B------:R-:W-:Y:S01]  /*28d0*/  FSEL R230, R228, R3, !P1 ;  /* 0x00000003e4e67208 */ /* 0x000fe20004800000 */
[----:B------:R-:W-:Y:S01]  /*28e0*/  SHFL.UP PT, R2, R223, 0x10, RZ ;  /* 0x06000000df027989 */ /* 0x000fe200000e00ff */
[----:B------:R-:W-:-:S03]  /*28f0*/  ISETP.GT.U32.AND P1, PT, R185, 0x1b, PT ;  /* 0x0000001bb900780c */ /* 0x000fc60003f24070 */
[----:B------:R-:W0:Y:S10]  /*2900*/  SHFL.UP PT, R3, R230, 0x10, RZ ;  /* 0x06000000e6037989 */ /* 0x000e3400000e00ff */
[C---:B-1----:R-:W-:Y:S01]  /*2910*/  @!P1 FMUL.FTZ R225, R221.reuse, R232 ;  /* 0x000000e8dde19220 */ /* 0x042fe20000410000 */
[----:B------:R-:W-:-:S04]  /*2920*/  @!P1 FFMA.FTZ R226, R221, R227, R226 ;  /* 0x000000e3dde29223 */ /* 0x000fc800000100e2 */
[----:B------:R-:W-:Y:S01]  /*2930*/  @!P1 MOV R221, R225 ;  /* 0x000000e100dd9202 */ /* 0x000fe20000000f00 */
[----:B------:R-:W-:Y:S01]  /*2940*/  SHFL.DOWN PT, R227, R226, 0x8, 0x1f ;  /* 0x09001f00e2e37f89 */ /* 0x000fe200000e0000 */
[----:B------:R-:W-:-:S03]  /*2950*/  ISETP.GE.AND P1, PT, R68, UR10, PT ;  /* 0x0000000a44007c0c */ /* 0x000fc6000bf26270 */
[----:B------:R-:W1:Y:S01]  /*2960*/  SHFL.DOWN PT, R228, R221, 0x8, 0x1f ;  /* 0x09001f00dde47f89 */ /* 0x000e6200000e0000 */
[----:B------:R-:W-:Y:S01]  /*2970*/  ISETP.NE.OR P1, PT, R26, RZ, P1 ;  /* 0x000000ff1a00720c */ /* 0x000fe20000f25670 */
[C---:B0-----:R-:W-:Y:S01]  /*2980*/  FFMA.FTZ R3, R223.reuse, R3, R230 ;  /* 0x00000003df037223 */ /* 0x041fe200000100e6 */
[----:B------:R-:W-:Y:S01]  /*2990*/  @P3 FMUL.FTZ R223, R223, R2 ;  /* 0x00000002dfdf3220 */ /* 0x000fe20000410000 */
[----:B------:R-:W-:-:S03]  /*29a0*/  HFMA2 R2, -RZ, RZ, 1.875, 0 ;  /* 0x3f800000ff027431 */ /* 0x000fc600000001ff */
[----:B------:R-:W-:Y:S02]  /*29b0*/  FSEL R230, R230, R3, !P3 ;  /* 0x00000003e6e67208 */ /* 0x000fe40005800000 */
[----:B------:R-:W-:Y:S01]  /*29c0*/  ISETP.GT.U32.AND P3, PT, R185, 0x17, PT ;  /* 0x00000017b900780c */ /* 0x000fe20003f64070 */
[----:B------:R-:W-:Y:S01]  /*29d0*/  SHFL.UP PT, R223, R223, 0x1, RZ ;  /* 0x04200000dfdf7989 */ /* 0x000fe200000e00ff */
[----:B------:R-:W-:-:S03]  /*29e0*/  MOV R3, RZ ;  /* 0x000000ff00037202 */ /* 0x000fc60000000f00 */
[----:B------:R-:W-:Y:S04]  /*29f0*/  SHFL.UP PT, R230, R230, 0x1, RZ ;  /* 0x04200000e6e67989 */ /* 0x000fe800000e00ff */
[----:B------:R-:W-:Y:S01]  /*2a00*/  @!P1 LDS.64 R2, [UR6+0x1728] ;  /* 0x00172806ff029984 */ /* 0x000fe20008000a00 */
[----:B------:R-:W-:-:S03]  /*2a10*/  ISETP.GT.U32.AND P1, PT, R185, 0xf, PT ;  /* 0x0000000fb900780c */ /* 0x000fc60003f24070 */
[C---:B-1----:R-:W-:Y:S01]  /*2a20*/  @!P3 FMUL.FTZ R225, R221.reuse, R228 ;  /* 0x000000e4dde1b220 */ /* 0x042fe20000410000 */
[----:B------:R-:W-:-:S04]  /*2a30*/  @!P3 FFMA.FTZ R226, R221, R227, R226 ;  /* 0x000000e3dde2b223 */ /* 0x000fc800000100e2 */
[----:B------:R-:W-:Y:S01]  /*2a40*/  @!P3 MOV R221, R225 ;  /* 0x000000e100ddb202 */ /* 0x000fe20000000f00 */
[----:B------:R-:W0:Y:S04]  /*2a50*/  SHFL.DOWN PT, R227, R226, 0x10, 0x1f ;  /* 0x0a001f00e2e37f89 */ /* 0x000e2800000e0000 */
[----:B------:R-:W-:Y:S01]  /*2a60*/  SHFL.DOWN PT, R232, R221, 0x10, 0x1f ;  /* 0x0a001f00dde87f89 */ /* 0x000fe200000e0000 */
[----:B0-----:R-:W-:-:S03]  /*2a70*/  @!P1 FFMA.FTZ R226, R221, R227, R226 ;  /* 0x000000e3dde29223 */ /* 0x001fc600000100e2 */
[----:B------:R-:W-:Y:S04]  /*2a80*/  SHFL.IDX PT, R227, R3, RZ, 0x1f ;  /* 0x00001fff03e37589 */ /* 0x000fe800000e0000 */
[----:B----4-:R-:W0:Y:S02]  /*2a90*/  SHFL.IDX PT, R17, R17, RZ, 0x1f ;  /* 0x00001fff11117589 */ /* 0x010e2400000e0000 */
[----:B0-----:R-:W-:Y:S02]  /*2aa0*/  @P2 FFMA.FTZ R17, R223, R17, R230 ;  /* 0x00000011df112223 */ /* 0x001fe400000100e6 */
[----:B------:R-:W-:Y:S02]  /*2ab0*/  SHFL.DOWN PT, R230, R226, 0x1, 0x1f ;  /* 0x08201f00e2e67f89 */ /* 0x000fe400000e0000 */
[----:B------:R-:W-:-:S04]  /*2ac0*/  FFMA.FTZ R17, R197, R17, R168 ;  /* 0x00000011c5117223 */ /* 0x000fc800000100a8 */
[-C--:B------:R-:W-:Y:S01]  /*2ad0*/  FMUL.FTZ R197, R204, R17.reuse ;  /* 0x00000011ccc57220 */ /* 0x080fe20000410000 */
[----:B------:R-:W-:-:S03]  /*2ae0*/  FFMA.FTZ R204, R190, R17, R159 ;  /* 0x00000011becc7223 */ /* 0x000fc6000001009f */
[----:B------:R-:W-:Y:S01]  /*2af0*/  FFMA.FTZ R223, R0, R197, RZ ;  /* 0x000000c500df7223 */ /* 0x000fe200000100ff */
[-C--:B------:R-:W-:Y:S01]  /*2b00*/  FMUL.FTZ R199, R199, R204.reuse ;  /* 0x000000ccc7c77220 */ /* 0x080fe20000410000 */
[----:B------:R-:W-:-:S03]  /*2b10*/  FFMA.FTZ R197, R189, R204, R166 ;  /* 0x000000ccbdc57223 */ /* 0x000fc600000100a6 */
[----:B------:R-:W-:Y:S01]  /*2b20*/  FFMA.FTZ R228, R150, R199, R223 ;  /* 0x000000c796e47223 */ /* 0x000fe200000100df */
[-C--:B------:R-:W-:Y:S01]  /*2b30*/  FMUL.FTZ R206, R206, R197.reuse ;  /* 0x000000c5cece7220 */ /* 0x080fe20000410000 */
[----:B------:R-:W-:Y:S01]  /*2b40*/  @!P1 FMUL.FTZ R223, R221, R232 ;  /* 0x000000e8dddf9220 */ /* 0x000fe20000410000 */
[----:B------:R-:W-:Y:S02]  /*2b50*/  FFMA.FTZ R199, R187, R197, R158 ;  /* 0x000000c5bbc77223 */ /* 0x000fe4000001009e */
[----:B------:R-:W-:Y:S02]  /*2b60*/  FFMA.FTZ R225, R115, R206, R228 ;  /* 0x000000ce73e17223 */ /* 0x000fe400000100e4 */
[----:B------:R-:W-:Y:S01]  /*2b70*/  FMUL.FTZ R208, R208, R199 ;  /* 0x000000c7d0d07220 */ /* 0x000fe20000410000 */
[----:B------:R-:W-:Y:S01]  /*2b80*/  @!P1 MOV R221, R223 ;  /* 0x000000df00dd9202 */ /* 0x000fe20000000f00 */
[----:B------:R-:W-:Y:S01]  /*2b90*/  FFMA.FTZ R206, R188, R199, R165 ;  /* 0x000000c7bcce7223 */ /* 0x000fe200000100a5 */
[----:B------:R-:W-:Y:S01]  /*2ba0*/  ISETP.NE.AND P1, PT, R26, 0x1f, PT ;  /* 0x0000001f1a00780c */ /* 0x000fe20003f25270 */
[----:B------:R-:W-:Y:S01]  /*2bb0*/  FFMA.FTZ R223, R148, R208, R225 ;  /* 0x000000d094df7223 */ /* 0x000fe200000100e1 */
[----:B------:R-:W-:Y:S01]  /*2bc0*/  SHFL.IDX PT, R228, R226, RZ, 0x1f ;  /* 0x00001fffe2e47589 */ /* 0x000fe200000e0000 */
[-C--:B------:R-:W-:Y:S01]  /*2bd0*/  FMUL.FTZ R201, R201, R206.reuse ;  /* 0x000000cec9c97220 */ /* 0x080fe20000410000 */
[----:B------:R-:W-:-:S02]  /*2be0*/  FFMA.FTZ R208, R192, R206, R157 ;  /* 0x000000cec0d07223 */ /* 0x000fc4000001009d */
[----:B------:R-:W0:Y:S01]  /*2bf0*/  SHFL.DOWN PT, R225, R221, 0x1, 0x1f ;  /* 0x08201f00dde17f89 */ /* 0x000e2200000e0000 */
[----:B------:R-:W-:Y:S01]  /*2c00*/  FFMA.FTZ R223, R118, R201, R223 ;  /* 0x000000c976df7223 */ /* 0x000fe200000100df */
[-C--:B------:R-:W-:Y:S01]  /*2c10*/  FMUL.FTZ R203, R203, R208.reuse ;  /* 0x000000d0cbcb7220 */ /* 0x080fe20000410000 */
[----:B------:R-:W-:-:S03]  /*2c20*/  FFMA.FTZ R201, R191, R208, R164 ;  /* 0x000000d0bfc97223 */ /* 0x000fc600000100a4 */
[----:B------:R-:W-:Y:S01]  /*2c30*/  FFMA.FTZ R232, R146, R203, R223 ;  /* 0x000000cb92e87223 */ /* 0x000fe200000100df */
[-C--:B------:R-:W-:Y:S01]  /*2c40*/  FMUL.FTZ R210, R210, R201.reuse ;  /* 0x000000c9d2d27220 */ /* 0x080fe20000410000 */
[----:B------:R-:W-:Y:S01]  /*2c50*/  FFMA.FTZ R203, R195, R201, R156 ;  /* 0x000000c9c3cb7223 */ /* 0x000fe2000001009c */
[----:B------:R1:W2:Y:S02]  /*2c60*/  SHFL.IDX PT, R223, R221, RZ, 0x1f ;  /* 0x00001fffdddf7589 */ /* 0x0002a400000e0000 */
[----:B------:R-:W-:Y:S01]  /*2c70*/  FFMA.FTZ R229, R121, R210, R232 ;  /* 0x000000d279e57223 */ /* 0x000fe200000100e8 */
[-C--:B------:R-:W-:Y:S01]  /*2c80*/  FMUL.FTZ R212, R212, R203.reuse ;  /* 0x000000cbd4d47220 */ /* 0x080fe20000410000 */
[----:B------:R-:W-:-:S03]  /*2c90*/  FFMA.FTZ R210, R194, R203, R163 ;  /* 0x000000cbc2d27223 */ /* 0x000fc600000100a3 */
[----:B------:R-:W-:Y:S01]  /*2ca0*/  FFMA.FTZ R229, R144, R212, R229 ;  /* 0x000000d490e57223 */ /* 0x000fe200000100e5 */
[-C--:B------:R-:W-:Y:S01]  /*2cb0*/  FMUL.FTZ R207, R207, R210.reuse ;  /* 0x000000d2cfcf7220 */ /* 0x080fe20000410000 */
[----:B------:R-:W-:Y:S01]  /*2cc0*/  FFMA.FTZ R212, R196, R210, R155 ;  /* 0x000000d2c4d47223 */ /* 0x000fe2000001009b */
[----:B-1----:R-:W-:Y:S02]  /*2cd0*/  P2R R221, PR, RZ, 0x10 ;  /* 0x00000010ffdd7803 */ /* 0x002fe40000000000 */
[----:B------:R-:W-:Y:S01]  /*2ce0*/  FFMA.FTZ R229, R124, R207, R229 ;  /* 0x000000cf7ce57223 */ /* 0x000fe200000100e5 */
[-C--:B------:R-:W-:Y:S01]  /*2cf0*/  FFMA.FTZ R207, R7, R212.reuse, R162 ;  /* 0x000000d407cf7223 */ /* 0x080fe200000100a2 */
[----:B------:R-:W-:Y:S01]  /*2d00*/  FMUL.FTZ R209, R209, R212 ;  /* 0x000000d4d1d17220 */ /* 0x000fe20000410000 */
[----:B0-----:R-:W-:Y:S01]  /*2d10*/  @P1 FFMA.FTZ R227, R225, R227, R230 ;  /* 0x000000e3e1e31223 */ /* 0x001fe200000100e6 */
[----:B------:R-:W-:Y:S02]  /*2d20*/  FMUL.FTZ R225, R193, R17 ;  /* 0x00000011c1e17220 */ /* 0x000fe40000410000 */
[----:B------:R-:W-:Y:S01]  /*2d30*/  FFMA.FTZ R226, R142, R209, R229 ;  /* 0x000000d18ee27223 */ /* 0x000fe200000100e5 */
[----:B------:R-:W-:Y:S01]  /*2d40*/  FFMA.FTZ R214, R227, R219, R214 ;  /* 0x000000dbe3d67223 */ /* 0x000fe200000100d6 */
[----:B------:R-:W-:Y:S01]  /*2d50*/  FMUL.FTZ R219, R216, R207 ;  /* 0x000000cfd8db7220 */ /* 0x000fe20000410000 */
[----:B------:R-:W-:-:S02]  /*2d60*/  FMUL.FTZ R227, R193, R206 ;  /* 0x000000cec1e37220 */ /* 0x000fc40000410000 */
[----:B------:R-:W-:Y:S01]  /*2d70*/  FFMA.FTZ R216, R19, R214, R218 ;  /* 0x000000d613d87223 */ /* 0x000fe200000100da */
[----:B------:R-:W-:Y:S01]  /*2d80*/  FFMA.FTZ R219, R127, R219, R226 ;  /* 0x000000db7fdb7223 */ /* 0x000fe200000100e2 */
[C---:B--2---:R-:W-:Y:S01]  /*2d90*/  FFMA.FTZ R3, R223.reuse, R3, R228 ;  /* 0x00000003df037223 */ /* 0x044fe200000100e4 */
[----:B------:R-:W-:Y:S01]  /*2da0*/  FMUL.FTZ R2, R223, R2 ;  /* 0x00000002df027220 */ /* 0x000fe20000410000 */
[----:B------:R-:W-:Y:S01]  /*2db0*/  FFMA.FTZ R209, R13, R216, R224 ;  /* 0x000000d80dd17223 */ /* 0x000fe200000100e0 */
[C---:B------:R-:W-:Y:S01]  /*2dc0*/  FMUL.FTZ R226, R193.reuse, R197 ;  /* 0x000000c5c1e27220 */ /* 0x040fe20000410000 */
[----:B------:R-:W-:Y:S01]  /*2dd0*/  FMUL.FTZ R224, R0, R225 ;  /* 0x000000e100e07220 */ /* 0x000fe20000410000 */
[C---:B------:R-:W-:Y:S01]  /*2de0*/  FMUL.FTZ R223, R193.reuse, R204 ;  /* 0x000000ccc1df7220 */ /* 0x040fe20000410000 */
[----:B------:R-:W-:Y:S01]  /*2df0*/  FFMA.FTZ R211, R4, R209, R211 ;  /* 0x000000d104d37223 */ /* 0x000fe200000100d3 */
[----:B------:R0:W-:Y:S01]  /*2e00*/  @!P4 STS.64 [UR6+0x1728], R2 ;  /* 0x00172802ff00c988 */ /* 0x0001e20008000a06 */
[----:B------:R-:W-:Y:S01]  /*2e10*/  FMUL.FTZ R225, R193, R199 ;  /* 0x000000c7c1e17220 */ /* 0x000fe20000410000 */
        /* <DEDUP_REMOVED lines=12> */
[----:B------:R-:W-:Y:S01]  /*2ee0*/  FMUL.FTZ R3, R146, R3 ;  /* 0x0000000392037220 */ /* 0x000fe20000410000 */
[----:B------:R-:W-:Y:S01]  /*2ef0*/  FFMA.FTZ R196, R196, R7, R213 ;  /* 0x00000007c4c47223 */ /* 0x000fe200000100d5 */
[----:B------:R-:W-:Y:S01]  /*2f00*/  FFMA.FTZ R213, R5, R207, R154 ;  /* 0x000000cf05d57223 */ /* 0x000fe2000001009a */
[----:B------:R2:W-:Y:S01]  /*2f10*/  STS [R64+0xc], R225 ;  /* 0x00000ce140007388 */ /* 0x0005e20000000800 */
[C---:B------:R-:W-:Y:S01]  /*2f20*/  FMUL.FTZ R5, R193.reuse, R212 ;  /* 0x000000d4c1057220 */ /* 0x040fe20000410000 */
[----:B------:R-:W-:Y:S01]  /*2f30*/  FFMA.FTZ R194, R194, R196, R215 ;  /* 0x000000c4c2c27223 */ /* 0x000fe200000100d7 */
[----:B------:R-:W-:Y:S01]  /*2f40*/  FFMA.FTZ R222, R6, R213, R161 ;  /* 0x000000d506de7223 */ /* 0x000fe200000100a1 */
[----:B------:R-:W-:Y:S01]  /*2f50*/  FMUL.FTZ R215, R193, R203 ;  /* 0x000000cbc1d77220 */ /* 0x000fe20000410000 */
[----:B-1----:R-:W-:Y:S01]  /*2f60*/  FMUL.FTZ R217, R121, R2 ;  /* 0x0000000279d97220 */ /* 0x002fe20000410000 */
[C---:B------:R-:W-:Y:S01]  /*2f70*/  FMUL.FTZ R2, R193.reuse, R207 ;  /* 0x000000cfc1027220 */ /* 0x040fe20000410000 */
[----:B------:R-:W-:Y:S01]  /*2f80*/  FFMA.FTZ R6, R4, R222, R153 ;  /* 0x000000de04067223 */ /* 0x000fe20000010099 */
[----:B------:R-:W-:Y:S01]  /*2f90*/  FMUL.FTZ R215, R144, R215 ;  /* 0x000000d790d77220 */ /* 0x000fe20000410000 */
[----:B------:R1:W-:Y:S01]  /*2fa0*/  STS [R64+0x14], R3 ;  /* 0x0000140340007388 */ /* 0x0003e20000000800 */
[----:B0-----:R-:W-:Y:S01]  /*2fb0*/  FMUL.FTZ R223, R193, R210 ;  /* 0x000000d2c1df7220 */ /* 0x001fe20000410000 */
[-C--:B------:R-:W-:Y:S01]  /*2fc0*/  FFMA.FTZ R13, R13, R6.reuse, R160 ;  /* 0x000000060d0d7223 */ /* 0x080fe200000100a0 */
[----:B--2---:R-:W-:Y:S01]  /*2fd0*/  FMUL.FTZ R225, R193, R6 ;  /* 0x00000006c1e17220 */ /* 0x004fe20000410000 */
[----:B------:R0:W-:Y:S01]  /*2fe0*/  STS [R64+0x10], R227 ;  /* 0x000010e340007388 */ /* 0x0001e20000000800 */
[----:B------:R-:W-:Y:S01]  /*2ff0*/  FMUL.FTZ R223, R124, R223 ;  /* 0x000000df7cdf7220 */ /* 0x000fe20000410000 */
[----:B------:R-:W-:Y:S01]  /*3000*/  FFMA.FTZ R19, R19, R13, R152 ;  /* 0x0000000d13137223 */ /* 0x000fe20000010098 */
[----:B------:R-:W-:Y:S01]  /*3010*/  FMUL.FTZ R5, R142, R5 ;  /* 0x000000058e057220 */ /* 0x000fe20000410000 */
[----:B------:R2:W-:Y:S01]  /*3020*/  STS [R64+0x18], R217 ;  /* 0x000018d940007388 */ /* 0x0005e20000000800 */
[----:B------:R-:W-:Y:S01]  /*3030*/  FMUL.FTZ R225, R136, R225 ;  /* 0x000000e188e17220 */ /* 0x000fe20000410000 */
[----:B-1----:R-:W-:Y:S01]  /*3040*/  FMUL.FTZ R3, R127, R2 ;  /* 0x000000027f037220 */ /* 0x002fe20000410000 */
[C---:B------:R-:W-:Y:S01]  /*3050*/  FMUL.FTZ R2, R193.reuse, R13 ;  /* 0x0000000dc1027220 */ /* 0x040fe20000410000 */
[----:B------:R1:W-:Y:S01]  /*3060*/  STS [R64+0x1c], R215 ;  /* 0x00001cd740007388 */ /* 0x0003e20000000800 */
[----:B------:R-:W-:Y:S01]  /*3070*/  FMUL.FTZ R202, R202, R213 ;  /* 0x000000d5caca7220 */ /* 0x000fe20000410000 */
[----:B0-----:R-:W-:Y:S01]  /*3080*/  FMUL.FTZ R227, R193, R19 ;  /* 0x00000013c1e37220 */ /* 0x001fe20000410000 */
[----:B------:R-:W-:Y:S01]  /*3090*/  FFMA.FTZ R198, R195, R194, R198 ;  /* 0x000000c2c3c67223 */ /* 0x000fe200000100c6 */
[----:B------:R-:W-:Y:S01]  /*30a0*/  STS [R64+0x20], R223 ;  /* 0x000020df40007388 */ /* 0x000fe20000000800 */
[----:B------:R-:W-:Y:S01]  /*30b0*/  FFMA.FTZ R219, R140, R202, R219 ;  /* 0x000000ca8cdb7223 */ /* 0x000fe200000100db */
[C---:B--2---:R-:W-:Y:S01]  /*30c0*/  FMUL.FTZ R217, R193.reuse, R213 ;  /* 0x000000d5c1d97220 */ /* 0x044fe20000410000 */
[----:B------:R-:W-:Y:S01]  /*30d0*/  FMUL.FTZ R227, R134, R227 ;  /* 0x000000e386e37220 */ /* 0x000fe20000410000 */
[----:B------:R-:W-:Y:S01]  /*30e0*/  STS [R64+0x24], R5 ;  /* 0x0000240540007388 */ /* 0x000fe20000000800 */
[-C--:B------:R-:W-:Y:S01]  /*30f0*/  FMUL.FTZ R18, R18, R222.reuse ;  /* 0x000000de12127220 */ /* 0x080fe20000410000 */
[----:B-1----:R-:W-:Y:S01]  /*3100*/  FMUL.FTZ R215, R193, R222 ;  /* 0x000000dec1d77220 */ /* 0x002fe20000410000 */
[----:B------:R-:W-:Y:S01]  /*3110*/  FMUL.FTZ R217, R140, R217 ;  /* 0x000000d98cd97220 */ /* 0x000fe20000410000 */
[----:B------:R-:W-:Y:S01]  /*3120*/  FMUL.FTZ R193, R151, R2 ;  /* 0x0000000297c17220 */ /* 0x000fe20000410000 */
[----:B------:R0:W-:Y:S01]  /*3130*/  STS [R64+0x28], R3 ;  /* 0x0000280340007388 */ /* 0x0001e20000000800 */
[C---:B------:R-:W-:Y:S01]  /*3140*/  FMUL.FTZ R215, R130.reuse, R215 ;  /* 0x000000d782d77220 */ /* 0x040fe20000410000 */
[----:B------:R-:W-:Y:S01]  /*3150*/  FFMA.FTZ R16, R191, R198, R16 ;  /* 0x000000c6bf107223 */ /* 0x000fe20000010010 */
[----:B------:R-:W-:Y:S01]  /*3160*/  FFMA.FTZ R219, R130, R18, R219 ;  /* 0x0000001282db7223 */ /* 0x000fe200000100db */
[----:B------:R-:W-:Y:S01]  /*3170*/  STS [R64+0x2c], R217 ;  /* 0x00002cd940007388 */ /* 0x000fe20000000800 */
[----:B------:R-:W-:Y:S01]  /*3180*/  FMUL.FTZ R200, R200, R6 ;  /* 0x00000006c8c87220 */ /* 0x000fe20000410000 */
[----:B------:R-:W-:Y:S01]  /*3190*/  FFMA.FTZ R192, R192, R16, R15 ;  /* 0x00000010c0c07223 */ /* 0x000fe2000001000f */
[----:B------:R-:W-:Y:S01]  /*31a0*/  FMUL.FTZ R14, R14, R13 ;  /* 0x0000000d0e0e7220 */ /* 0x000fe20000410000 */
[----:B------:R1:W-:Y:S01]  /*31b0*/  STS [R64+0x30], R215 ;  /* 0x000030d740007388 */ /* 0x0003e20000000800 */
[----:B------:R-:W-:Y:S01]  /*31c0*/  FFMA.FTZ R200, R136, R200, R219 ;  /* 0x000000c888c87223 */ /* 0x000fe200000100db */
[----:B0-----:R-:W-:-:S04]  /*31d0*/  IMAD.WIDE.U32 R2, R42, UR4, R44 ;  /* 0x000000042a027c25 */ /* 0x001fc8000f8e002c */
[----:B------:R-:W-:Y:S01]  /*31e0*/  FFMA.FTZ R188, R188, R192, R9 ;  /* 0x000000c0bcbc7223 */ /* 0x000fe20000010009 */
[----:B------:R0:W-:Y:S01]  /*31f0*/  STS [R64+0x34], R225 ;  /* 0x000034e140007388 */ /* 0x0001e20000000800 */
[----:B------:R-:W-:Y:S01]  /*3200*/  FMUL.FTZ R12, R12, R19 ;  /* 0x000000130c0c7220 */ /* 0x000fe20000410000 */
[----:B------:R-:W-:Y:S01]  /*3210*/  IMAD R3, R43, UR4, R3 ;  /* 0x000000042b037c24 */ /* 0x000fe2000f8e0203 */
[----:B------:R-:W-:Y:S01]  /*3220*/  LEA R4, P1, R2, UR8, 0x2 ;  /* 0x0000000802047c11 */ /* 0x000fe2000f8210ff */
[----:B------:R0:W-:Y:S01]  /*3230*/  STS [R64+0x38], R193 ;  /* 0x000038c140007388 */ /* 0x0001e20000000800 */
[----:B-1----:R-:W-:-:S03]  /*3240*/  IADD3 R215, PT, PT, -R205, UR7, RZ ;  /* 0x00000007cdd77c10 */ /* 0x002fc6000fffe1ff */
[----:B------:R0:W-:Y:S01]  /*3250*/  STS [R64+0x3c], R227 ;  /* 0x00003ce340007388 */ /* 0x0001e20000000800 */
[----:B------:R-:W-:Y:S01]  /*3260*/  LEA.HI.X R5, R2, UR9, R3, 0x2, P1 ;  /* 0x0000000902057c11 */ /* 0x000fe200088f1403 */
[----:B------:R-:W-:Y:S01]  /*3270*/  FFMA.FTZ R3, R151, R14, R200 ;  /* 0x0000000e97037223 */ /* 0x000fe200000100c8 */
[----:B------:R-:W-:Y:S01]  /*3280*/  BAR.SYNC.DEFER_BLOCKING 0x0 ;  /* 0x0000000000007b1d */ /* 0x000fe20000010000 */
[----:B------:R-:W-:Y:S01]  /*3290*/  ISETP.GE.AND P1, PT, R215, 0x1, PT ;  /* 0x00000001d700780c */ /* 0x000fe20003f26270 */
[----:B------:R-:W-:Y:S01]  /*32a0*/  FFMA.FTZ R14, R187, R188, R10 ;  /* 0x000000bcbb0e7223 */ /* 0x000fe2000001000a */
[C---:B------:R-:W-:Y:S02]  /*32b0*/  ISETP.GE.AND P2, PT, R215.reuse, 0x21, PT ;  /* 0x00000021d700780c */ /* 0x040fe40003f46270 */
[----:B------:R-:W-:Y:S01]  /*32c0*/  ISETP.GE.AND P3, PT, R215, 0x41, PT ;  /* 0x00000041d700780c */ /* 0x000fe20003f66270 */
[----:B------:R-:W-:Y:S01]  /*32d0*/  FFMA.FTZ R10, R189, R14, R8 ;  /* 0x0000000ebd0a7223 */ /* 0x000fe20000010008 */
[----:B------:R-:W-:Y:S01]  /*32e0*/  ISETP.GE.AND P4, PT, R215, 0x61, PT ;  /* 0x00000061d700780c */ /* 0x000fe20003f86270 */
[----:B------:R-:W-:-:S02]  /*32f0*/  FFMA.FTZ R8, R134, R12, R3 ;  /* 0x0000000c86087223 */ /* 0x000fc40000010003 */
[----:B------:R-:W-:Y:S01]  /*3300*/  FFMA.FTZ R190, R190, R10, R11 ;  /* 0x0000000abebe7223 */ /* 0x000fe2000001000b */
[----:B------:R0:W1:Y:S03]  /*3310*/  LDS R223, [R63+0x4b0] ;  /* 0x0004b0003fdf7984 */ /* 0x0000660000000800 */
[----:B------:R-:W-:Y:S06]  /*3320*/  @!P1 BRA `(.L_x_7644) ;  /* 0x0000000000089947 */ /* 0x000fec0003800000 */
[----:B------:R-:W2:Y:S04]  /*3330*/  LDS R3, [R66+0x430] ;  /* 0x0004300042037984 */ /* 0x000ea80000000800 */
[----:B--2---:R2:W-:Y:S02]  /*3340*/  REDG.E.ADD.F32.FTZ.RN.STRONG.GPU desc[UR16][R4.64], R3 ;  /* 0x00000003040079a6 */ /* 0x0045e4000c12f310 */
.L_x_7644:
[----:B------:R-:W-:Y:S05]  /*3350*/  BSYNC.RECONVERGENT B0 ;  /* 0x0000000000007941 */ /* 0x000fea0003800200 */
.L_x_7643:
[----:B------:R-:W-:Y:S04]  /*3360*/  BSSY.RECONVERGENT B0, `(.L_x_7645) ;  /* 0x0000003000007945 */ /* 0x000fe80003800200 */
[----:B------:R-:W-:Y:S05]  /*3370*/  @!P2 BRA `(.L_x_7646) ;  /* 0x000000000004a947 */ /* 0x000fea0003800000 */
[----:B-1----:R3:W-:Y:S02]  /*3380*/  REDG.E.ADD.F32.FTZ.RN.STRONG.GPU desc[UR16][R4.64+0x80], R223 ;  /* 0x000080df040079a6 */ /* 0x0027e4000c12f310 */
.L_x_7646:
[----:B------:R-:W-:Y:S05]  /*3390*/  BSYNC.RECONVERGENT B0 ;  /* 0x0000000000007941 */ /* 0x000fea0003800200 */
.L_x_7645:
[----:B--2---:R2:W4:Y:S01]  /*33a0*/  LDS R3, [R62+0x530] ;  /* 0x000530003e037984 */ /* 0x0045220000000800 */
[----:B------:R-:W-:Y:S04]  /*33b0*/  BSSY.RECONVERGENT B0, `(.L_x_7647) ;  /* 0x0000003000007945 */ /* 0x000fe80003800200 */
[----:B------:R-:W-:Y:S05]  /*33c0*/  @!P3 BRA `(.L_x_7648) ;  /* 0x000000000004b947 */ /* 0x000fea0003800000 */
[----:B----4-:R4:W-:Y:S02]  /*33d0*/  REDG.E.ADD.F32.FTZ.RN.STRONG.GPU desc[UR16][R4.64+0x100], R3 ;  /* 0x00010003040079a6 */ /* 0x0109e4000c12f310 */
.L_x_7648:
[----:B------:R-:W-:Y:S05]  /*33e0*/  BSYNC.RECONVERGENT B0 ;  /* 0x0000000000007941 */ /* 0x000fea0003800200 */
.L_x_7647:
[----:B----4-:R4:W0:Y:S01]  /*33f0*/  LDS R3, [R61+0x5b0] ;  /* 0x0005b0003d037984 */ /* 0x0108220000000800 */
[----:B------:R-:W-:Y:S04]  /*3400*/  BSSY.RECONVERGENT B0, `(.L_x_7649) ;  /* 0x0000003000007945 */ /* 0x000fe80003800200 */
[----:B------:R-:W-:Y:S05]  /*3410*/  @!P4 BRA `(.L_x_7650) ;  /* 0x000000000004c947 */ /* 0x000fea0003800000 */
[----:B0-----:R0:W-:Y:S02]  /*3420*/  REDG.E.ADD.F32.FTZ.RN.STRONG.GPU desc[UR16][R4.64+0x180], R3 ;  /* 0x00018003040079a6 */ /* 0x0011e4000c12f310 */
.L_x_7650:
[----:B------:R-:W-:Y:S05]  /*3430*/  BSYNC.RECONVERGENT B0 ;  /* 0x0000000000007941 */ /* 0x000fea0003800200 */
.L_x_7649:
        /* <DEDUP_REMOVED lines=10> */
.L_x_7652:
[----:B------:R-:W-:Y:S05]  /*34e0*/  BSYNC.RECONVERGENT B0 ;  /* 0x0000000000007941 */ /* 0x000fea0003800200 */
.L_x_7651:
[----:B0-----:R0:W0:Y:S01]  /*34f0*/  LDS R3, [R59+0x6b0] ;  /* 0x0006b0003b037984 */ /* 0x0010220000000800 */
[----:B------:R-:W-:Y:S01]  /*3500*/  BSSY.RECONVERGENT B0, `(.L_x_7653) ;  /* 0x0000005000007945 */ /* 0x000fe20003800200 */
[----:B------:R-:W-:Y:S01]  /*3510*/  FADD.FTZ R17, -R168, R17 ;  /* 0x00000011a8117221 */ /* 0x000fe20000010100 */
[----:B------:R-:W-:Y:S02]  /*3520*/  FMUL.FTZ R2, R186, R190 ;  /* 0x000000beba027220 */ /* 0x000fe40000410000 */
[----:B------:R-:W-:Y:S05]  /*3530*/  @!P1 BRA `(.L_x_7654) ;  /* 0x0000000000049947 */ /* 0x000fea0003800000 */
[----:B0-----:R0:W-:Y:S02]  /*3540*/  REDG.E.ADD.F32.FTZ.RN.STRONG.GPU desc[UR16][R4.64+0x280], R3 ;  /* 0x00028003040079a6 */ /* 0x0011e4000c12f310 */
.L_x_7654:
[----:B------:R-:W-:Y:S05]  /*3550*/  BSYNC.RECONVERGENT B0 ;  /* 0x0000000000007941 */ /* 0x000fea0003800200 */
.L_x_7653:
[----:B------:R1:W1:Y:S01]  /*3560*/  LDS R9, [R58+0x730] ;  /* 0x000730003a097984 */ /* 0x0002620000000800 */
[----:B------:R-:W-:Y:S01]  /*3570*/  BSSY.RECONVERGENT B0, `(.L_x_7655) ;  /* 0x0000006000007945 */ /* 0x000fe20003800200 */
[----:B------:R-:W-:Y:S01]  /*3580*/  FADD.FTZ R204, -R159, R204 ;  /* 0x000000cc9fcc7221 */ /* 0x000fe20000010100 */
[----:B0-----:R-:W-:Y:S01]  /*3590*/  FMUL.FTZ R3, R184, R10 ;  /* 0x0000000ab8037220 */ /* 0x001fe20000410000 */
[----:B------:R-:W-:Y:S01]  /*35a0*/  FFMA.FTZ R12, R2, R17, RZ ;  /* 0x00000011020c7223 */ /* 0x000fe200000100ff */
[----:B------:R-:W-:Y:S06]  /*35b0*/  @!P2 BRA `(.L_x_7656) ;  /* 0x000000000004a947 */ /* 0x000fec0003800000 */
[----:B-1----:R0:W-:Y:S02]  /*35c0*/  REDG.E.ADD.F32.FTZ.RN.STRONG.GPU desc[UR16][R4.64+0x300], R9 ;  /* 0x00030009040079a6 */ /* 0x0021e4000c12f310 */
.L_x_7656:
[----:B------:R-:W-:Y:S05]  /*35d0*/  BSYNC.RECONVERGENT B0 ;  /* 0x0000000000007941 */ /* 0x000fea0003800200 */
.L_x_7655:
[----:B------:R2:W2:Y:S01]  /*35e0*/  LDS R11, [R57+0x7b0] ;  /* 0x0007b000390b7984 */ /* 0x0004a20000000800 */
[----:B------:R-:W-:Y:S01]  /*35f0*/  BSSY.RECONVERGENT B0, `(.L_x_7657) ;  /* 0x0000006000007945 */ /* 0x000fe20003800200 */
[----:B------:R-:W-:Y:S01]  /*3600*/  FADD.FTZ R197, -R166, R197 ;  /* 0x000000c5a6c57221 */ /* 0x000fe20000010100 */
[----:B01----:R-:W-:Y:S01]  /*3610*/  FMUL.FTZ R9, R181, R14 ;  /* 0x0000000eb5097220 */ /* 0x003fe20000410000 */
[----:B------:R-:W-:Y:S01]  /*3620*/  FFMA.FTZ R18, R3, R204, R12 ;  /* 0x000000cc03127223 */ /* 0x000fe2000001000c */
[----:B------:R-:W-:Y:S06]  /*3630*/  @!P3 BRA `(.L_x_7658) ;  /* 0x000000000004b947 */ /* 0x000fec0003800000 */
[----:B--2---:R0:W-:Y:S02]  /*3640*/  REDG.E.ADD.F32.FTZ.RN.STRONG.GPU desc[UR16][R4.64+0x380], R11 ;  /* 0x0003800b040079a6 */ /* 0x0041e4000c12f310 */
.L_x_7658:
[----:B------:R-:W-:Y:S05]  /*3650*/  BSYNC.RECONVERGENT B0 ;  /* 0x0000000000007941 */ /* 0x000fea0003800200 */
.L_x_7657:
[----:B0-2---:R0:W1:Y:S01]  /*3660*/  LDS R11, [R56+0x830] ;  /* 0x00083000380b7984 */ /* 0x0050620000000800 */
[----:B------:R-:W-:Y:S01]  /*3670*/  BSSY.RECONVERGENT B0, `(.L_x_7659) ;  /* 0x0000006000007945 */ /* 0x000fe20003800200 */
[----:B------:R-:W-:Y:S01]  /*3680*/  FADD.FTZ R199, -R158, R199 ;  /* 0x000000c79ec77221 */ /* 0x000fe20000010100 */
[----:B------:R-:W-:Y:S01]  /*3690*/  FMUL.FTZ R12, R182, R188 ;  /* 0x000000bcb60c7220 */ /* 0x000fe20000410000 */
[----:B------:R-:W-:Y:S01]  /*36a0*/  FFMA.FTZ R15, R9, R197, R18 ;  /* 0x000000c5090f7223 */ /* 0x000fe20000010012 */
[----:B------:R-:W-:Y:S06]  /*36b0*/  @!P4 BRA `(.L_x_7660) ;  /* 0x000000000004c947 */ /* 0x000fec0003800000 */
[----:B-1----:R2:W-:Y:S02]  /*36c0*/  REDG.E.ADD.F32.FTZ.RN.STRONG.GPU desc[UR16][R4.64+0x400], R11 ;  /* 0x0004000b040079a6 */ /* 0x0025e4000c12f310 */
.L_x_7660:
[----:B------:R-:W-:Y:S05]  /*36d0*/  BSYNC.RECONVERGENT B0 ;  /* 0x0000000000007941 */ /* 0x000fea0003800200 */
.L_x_7659:
[----:B------:R-:W-:Y:S01]  /*36e0*/  FFMA.FTZ R18, R12, R199, R15 ;  /* 0x000000c70c127223 */ /* 0x000fe2000001000f */
[----:B------:R-:W-:Y:S01]  /*36f0*/  BSSY.RECONVERGENT B0, `(.L_x_7661) ;  /* 0x0000006000007945 */ /* 0x000fe20003800200 */
[----:B------:R0:W0:Y:S01]  /*3700*/  LDS R15, [R55+0x8b0] ;  /* 0x0008b000370f7984 */ /* 0x0000220000000800 */
[----:B------:R-:W-:Y:S01]  /*3710*/  FADD.FTZ R206, -R165, R206 ;  /* 0x000000cea5ce7221 */ /* 0x000fe20000010100 */
[----:B-12---:R-:W-:Y:S01]  /*3720*/  FMUL.FTZ R11, R179, R192 ;  /* 0x000000c0b30b7220 */ /* 0x006fe20000410000 */
[----:B------:R-:W-:Y:S06]  /*3730*/  @!P5 BRA `(.L_x_7662) ;  /* 0x000000000004d947 */ /* 0x000fec0003800000 */
[----:B0-----:R1:W-:Y:S02]  /*3740*/  REDG.E.ADD.F32.FTZ.RN.STRONG.GPU desc[UR16][R4.64+0x480], R15 ;  /* 0x0004800f040079a6 */ /* 0x0013e4000c12f310 */
.L_x_7662:
[----:B------:R-:W-:Y:S05]  /*3750*/  BSYNC.RECONVERGENT B0 ;  /* 0x0000000000007941 */ /* 0x000fea0003800200 */
.L_x_7661:
        /* <DEDUP_REMOVED lines=8> */
[----:B------:R-:W-:Y:S01]  /*37e0*/  FMUL.FTZ R191, R175, R196 ;  /* 0x000000c4afbf7220 */ /* 0x000fe20000410000 */
[----:B------:R-:W-:Y:S01]  /*37f0*/  FADD.FTZ R210, -R163, R210 ;  /* 0x000000d2a3d27221 */ /* 0x000fe20000010100 */
[----:B01----:R-:W-:Y:S01]  /*3800*/  FFMA.FTZ R15, R189, R18, R202 ;  /* 0x00000012bd0f7223 */ /* 0x003fe200000100ca */
[----:B------:R-:W-:Y:S01]  /*3810*/  FMUL.FTZ R224, R176, R7 ;  /* 0x00000007b0e07220 */ /* 0x000fe20000410000 */
[----:B------:R-:W-:Y:S01]  /*3820*/  FADD.FTZ R212, -R155, R212 ;  /* 0x000000d49bd47221 */ /* 0x000fe20000010100 */
[----:B------:R-:W-:Y:S01]  /*3830*/  ISETP.GE.AND P6, PT, R215, 0x141, PT ;  /* 0x00000141d700780c */ /* 0x000fe20003fc6270 */
[----:B------:R-:W-:Y:S01]  /*3840*/  FFMA.FTZ R202, R200, R203, R15 ;  /* 0x000000cbc8ca7223 */ /* 0x000fe2000001000f */
[----:B------:R-:W-:Y:S01]  /*3850*/  FMUL.FTZ R193, R173, R220 ;  /* 0x000000dcadc17220 */ /* 0x000fe20000410000 */
[----:B------:R-:W-:Y:S01]  /*3860*/  FADD.FTZ R207, -R162, R207 ;  /* 0x000000cfa2cf7221 */ /* 0x000fe20000010100 */
[----:B------:R-:W-:Y:S01]  /*3870*/  BSSY.RECONVERGENT B0, `(.L_x_7663) ;  /* 0x000000e000007945 */ /* 0x000fe20003800200 */
[----:B------:R-:W-:Y:S01]  /*3880*/  FFMA.FTZ R15, R191, R210, R202 ;  /* 0x000000d2bf0f7223 */ /* 0x000fe200000100ca */
[C---:B------:R-:W-:Y:S01]  /*3890*/  ISETP.GE.AND P1, PT, R215.reuse, 0x161, PT ;  /* 0x00000161d700780c */ /* 0x040fe20003f26270 */
[----:B------:R-:W-:Y:S01]  /*38a0*/  FMUL.FTZ R195, R174, R218 ;  /* 0x000000daaec37220 */ /* 0x000fe20000410000 */
[C---:B------:R-:W-:Y:S01]  /*38b0*/  ISETP.GE.AND P2, PT, R215.reuse, 0x181, PT ;  /* 0x00000181d700780c */ /* 0x040fe20003f46270 */
[----:B------:R-:W-:Y:S01]  /*38c0*/  FFMA.FTZ R202, R224, R212, R15 ;  /* 0x000000d4e0ca7223 */ /* 0x000fe2000001000f */
[C---:B------:R-:W-:Y:S01]  /*38d0*/  ISETP.GE.AND P3, PT, R215.reuse, 0x1a1, PT ;  /* 0x000001a1d700780c */ /* 0x040fe20003f66270 */
[----:B------:R0:W1:Y:S01]  /*38e0*/  LDS R15, [R54+0x930] ;  /* 0x00093000360f7984 */ /* 0x0000620000000800 */
[----:B------:R-:W-:Y:S01]  /*38f0*/  ISETP.GE.AND P4, PT, R215, 0x1c1, PT ;  /* 0x000001c1d700780c */ /* 0x000fe20003f86270 */
[----:B------:R-:W-:Y:S01]  /*3900*/  FADD.FTZ R213, -R154, R213 ;  /* 0x000000d59ad57221 */ /* 0x000fe20000010100 */
[----:B------:R-:W-:Y:S01]  /*3910*/  FFMA.FTZ R202, R193, R207, R202 ;  /* 0x000000cfc1ca7223 */ /* 0x000fe200000100ca */
[----:B------:R-:W-:Y:S01]  /*3920*/  ISETP.GE.AND P5, PT, R215, 0x1e1, PT ;  /* 0x000001e1d700780c */ /* 0x000fe20003fa6270 */
[----:B------:R-:W-:-:S12]  /*3930*/  @!P6 BRA `(.L_x_7664) ;  /* 0x000000000004e947 */ /* 0x000fd80003800000 */
[----:B-1----:R2:W-:Y:S02]  /*3940*/  REDG.E.ADD.F32.FTZ.RN.STRONG.GPU desc[UR16][R4.64+0x500], R15 ;  /* 0x0005000f040079a6 */ /* 0x0025e4000c12f310 */
.L_x_7664:
[----:B------:R-:W-:Y:S05]  /*3950*/  BSYNC.RECONVERGENT B0 ;  /* 0x0000000000007941 */ /* 0x000fea0003800200 */
.L_x_7663:
[----:B-12---:R1:W2:Y:S01]  /*3960*/  LDS R15, [R53+0x9b0] ;  /* 0x0009b000350f7984 */ /* 0x0062a20000000800 */
[----:B------:R-:W-:Y:S01]  /*3970*/  BSSY.RECONVERGENT B0, `(.L_x_7665) ;  /* 0x0000006000007945 */ /* 0x000fe20003800200 */
[----:B------:R-:W-:Y:S01]  /*3980*/  FMUL.FTZ R226, R171, R211 ;  /* 0x000000d3abe27220 */ /* 0x000fe20000410000 */
[----:B------:R-:W-:Y:S01]  /*3990*/  FADD.FTZ R222, -R161, R222 ;  /* 0x000000dea1de7221 */ /* 0x000fe20000010100 */
[----:B------:R-:W-:Y:S01]  /*39a0*/  FFMA.FTZ R201, R195, R213, R202 ;  /* 0x000000d5c3c97223 */ /* 0x000fe200000100ca */
[----:B------:R-:W-:Y:S06]  /*39b0*/  @!P1 BRA `(.L_x_7666) ;  /* 0x0000000000049947 */ /* 0x000fec0003800000 */
[----:B--2---:R2:W-:Y:S02]  /*39c0*/  REDG.E.ADD.F32.FTZ.RN.STRONG.GPU desc[UR16][R4.64+0x580], R15 ;  /* 0x0005800f040079a6 */ /* 0x0045e4000c12f310 */
.L_x_7666:
[----:B------:R-:W-:Y:S05]  /*39d0*/  BSYNC.RECONVERGENT B0 ;  /* 0x0000000000007941 */ /* 0x000fea0003800200 */
.L_x_7665:
[----:B------:R-:W-:Y:S01]  /*39e0*/  FFMA.FTZ R202, R226, R222, R201 ;  /* 0x000000dee2ca7223 */ /* 0x000fe200000100c9 */
[----:B------:R-:W-:Y:S01]  /*39f0*/  BSSY.RECONVERGENT B0, `(.L_x_7667) ;  /* 0x0000006000007945 */ /* 0x000fe20003800200 */
[----:B------:R0:W0:Y:S01]  /*3a00*/  LDS R201, [R52+0xa30] ;  /* 0x000a300034c97984 */ /* 0x0000220000000800 */
[----:B------:R-:W-:Y:S01]  /*3a10*/  FMUL.FTZ R215, R172, R209 ;  /* 0x000000d1acd77220 */ /* 0x000fe20000410000 */
[----:B--2---:R-:W-:Y:S01]  /*3a20*/  FADD.FTZ R15, -R153, R6 ;  /* 0x00000006990f7221 */ /* 0x004fe20000010100 */
[----:B------:R-:W-:Y:S06]  /*3a30*/  @!P2 BRA `(.L_x_7668) ;  /* 0x000000000004a947 */ /* 0x000fec0003800000 */
[----:B0-----:R2:W-:Y:S02]  /*3a40*/  REDG.E.ADD.F32.FTZ.RN.STRONG.GPU desc[UR16][R4.64+0x600], R201 ;  /* 0x000600c9040079a6 */ /* 0x0015e4000c12f310 */
.L_x_7668:
[----:B------:R-:W-:Y:S05]  /*3a50*/  BSYNC.RECONVERGENT B0 ;  /* 0x0000000000007941 */ /* 0x000fea0003800200 */
.L_x_7667:
[----:B0-2---:R0:W2:Y:S01]  /*3a60*/  LDS R201, [R51+0xab0] ;  /* 0x000ab00033c97984 */ /* 0x0050a20000000800 */
[----:B------:R-:W-:Y:S01]  /*3a70*/  BSSY.RECONVERGENT B0, `(.L_x_7669) ;  /* 0x0000006000007945 */ /* 0x000fe20003800200 */
[----:B------:R-:W-:Y:S01]  /*3a80*/  FADD.FTZ R6, -R160, R13 ;  /* 0x0000000da0067221 */ /* 0x000fe20000010100 */
[----:B------:R-:W-:Y:S01]  /*3a90*/  FMUL.FTZ R228, R169, R216 ;  /* 0x000000d8a9e47220 */ /* 0x000fe20000410000 */
[----:B------:R-:W-:Y:S01]  /*3aa0*/  FFMA.FTZ R13, R215, R15, R202 ;  /* 0x0000000fd70d7223 */ /* 0x000fe200000100ca */
[----:B------:R-:W-:Y:S06]  /*3ab0*/  @!P3 BRA `(.L_x_7670) ;  /* 0x000000000004b947 */ /* 0x000fec0003800000 */
[----:B--2---:R2:W-:Y:S02]  /*3ac0*/  REDG.E.ADD.F32.FTZ.RN.STRONG.GPU desc[UR16][R4.64+0x680], R201 ;  /* 0x000680c9040079a6 */ /* 0x0045e4000c12f310 */
.L_x_7670:
[----:B------:R-:W-:Y:S05]  /*3ad0*/  BSYNC.RECONVERGENT B0 ;  /* 0x0000000000007941 */ /* 0x000fea0003800200 */
.L_x_7669:
[----:B------:R-:W-:Y:S01]  /*3ae0*/  FFMA.FTZ R202, R228, R6, R13 ;  /* 0x00000006e4ca7223 */ /* 0x000fe2000001000d */
[----:B------:R-:W-:Y:S01]  /*3af0*/  BSSY.RECONVERGENT B0, `(.L_x_7671) ;  /* 0x0000006000007945 */ /* 0x000fe20003800200 */
[----:B------:R0:W0:Y:S01]  /*3b00*/  LDS R13, [R50+0xb30] ;  /* 0x000b3000320d7984 */ /* 0x0000220000000800 */
[----:B--2---:R-:W-:Y:S01]  /*3b10*/  FMUL.FTZ R201, R170, R214 ;  /* 0x000000d6aac97220 */ /* 0x004fe20000410000 */
[----:B------:R-:W-:Y:S01]  /*3b20*/  FADD.FTZ R19, -R152, R19 ;  /* 0x0000001398137221 */ /* 0x000fe20000010100 */
[----:B------:R-:W-:Y:S06]  /*3b30*/  @!P4 BRA `(.L_x_7672) ;  /* 0x000000000004c947 */ /* 0x000fec0003800000 */
[----:B0-----:R2:W-:Y:S02]  /*3b40*/  REDG.E.ADD.F32.FTZ.RN.STRONG.GPU desc[UR16][R4.64+0x700], R13 ;  /* 0x0007000d040079a6 */ /* 0x0015e4000c12f310 */
.L_x_7672:
[----:B------:R-:W-:Y:S05]  /*3b50*/  BSYNC.RECONVERGENT B0 ;  /* 0x0000000000007941 */ /* 0x000fea0003800200 */
.L_x_7671:
[----:B------:R1:W1:Y:S01]  /*3b60*/  LDS R217, [R49+0xbb0] ;  /* 0x000bb00031d97984 */ /* 0x0002620000000800 */
[----:B------:R-:W-:Y:S01]  /*3b70*/  BSSY.RECONVERGENT B0, `(.L_x_7673) ;  /* 0x0000004000007945 */ /* 0x000fe20003800200 */
[----:B0-2---:R-:W-:-:S03]  /*3b80*/  FFMA.FTZ R13, R201, R19, R202 ;  /* 0x00000013c90d7223 */ /* 0x005fc600000100ca */
[----:B------:R-:W-:Y:S05]  /*3b90*/  @!P5 BRA `(.L_x_7674) ;  /* 0x000000000004d947 */ /* 0x000fea0003800000 */
[----:B-1----:R0:W-:Y:S02]  /*3ba0*/  REDG.E.ADD.F32.FTZ.RN.STRONG.GPU desc[UR16][R4.64+0x780], R217 ;  /* 0x000780d9040079a6 */ /* 0x0021e4000c12f310 */
.L_x_7674:
[----:B------:R-:W-:Y:S05]  /*3bb0*/  BSYNC.RECONVERGENT B0 ;  /* 0x0000000000007941 */ /* 0x000fea0003800200 */
.L_x_7673:
[----:B0--3--:R-:W0:Y:S01]  /*3bc0*/  SHFL.DOWN PT, R4, R13, 0x1, 0x1f ;  /* 0x08201f000d047f89 */ /* 0x009e2200000e0000 */
[----:B------:R-:W-:Y:S01]  /*3bd0*/  ISETP.GT.AND P1, PT, R110, 0x1e, PT ;  /* 0x0000001e6e00780c */ /* 0x000fe20003f24270 */
[----:B------:R-:W-:Y:S01]  /*3be0*/  FADD.FTZ R138, R189, R138 ;  /* 0x0000008abd8a7221 */ /* 0x000fe20000010000 */
[----:B------:R-:W-:Y:S01]  /*3bf0*/  FADD.FTZ R113, R195, R113 ;  /* 0x00000071c3717221 */ /* 0x000fe20000010000 */
[----:B------:R-:W2:Y:S01]  /*3c00*/  SHFL.DOWN PT, R5, R8, 0x1, 0x1f ;  /* 0x08201f0008057f89 */ /* 0x000ea200000e0000 */
[----:B------:R-:W-:Y:S01]  /*3c10*/  FADD.FTZ R114, R193, R114 ;  /* 0x00000072c1727221 */ /* 0x000fe20000010000 */
[----:B------:R-:W-:Y:S01]  /*3c20*/  FADD.FTZ R129, R11, R129 ;  /* 0x000000810b817221 */ /* 0x000fe20000010000 */
[----:B------:R-:W-:Y:S01]  /*3c30*/  FMUL.FTZ R193, R183, R7 ;  /* 0x00000007b7c17220 */ /* 0x000fe20000410000 */
[----:B------:R-:W-:Y:S01]  /*3c40*/  FADD.FTZ R125, R12, R125 ;  /* 0x0000007d0c7d7221 */ /* 0x000fe20000010000 */
[----:B------:R-:W-:Y:S01]  /*3c50*/  FADD.FTZ R122, R3, R122 ;  /* 0x0000007a037a7221 */ /* 0x000fe20000010000 */
[----:B------:R-:W-:Y:S01]  /*3c60*/  FMUL.FTZ R3, R183, R216 ;  /* 0x000000d8b7037220 */ /* 0x000fe20000410000 */
[----:B------:R-:W-:Y:S01]  /*3c70*/  FMUL.FTZ R212, R212, R193 ;  /* 0x000000c1d4d47220 */ /* 0x000fe20000410000 */
[----:B------:R-:W-:Y:S01]  /*3c80*/  ISETP.NE.AND P2, PT, R221, RZ, PT ;  /* 0x000000ffdd00720c */ /* 0x000fe20003f45270 */
[----:B------:R-:W-:Y:S01]  /*3c90*/  FADD.FTZ R112, R191, R112 ;  /* 0x00000070bf707221 */ /* 0x000fe20000010000 */
[----:B------:R-:W-:Y:S01]  /*3ca0*/  FADD.FTZ R123, R2, R123 ;  /* 0x0000007b027b7221 */ /* 0x000fe20000010000 */
[----:B------:R-:W-:Y:S01]  /*3cb0*/  FFMA.FTZ R212, R141, R7, R212 ;  /* 0x000000078dd47223 */ /* 0x000fe200000100d4 */
[C---:B------:R-:W-:Y:S01]  /*3cc0*/  FMUL.FTZ R191, R183.reuse, R196 ;  /* 0x000000c4b7bf7220 */ /* 0x040fe20000410000 */
[----:B------:R-:W-:Y:S01]  /*3cd0*/  FMUL.FTZ R2, R183, R214 ;  /* 0x000000d6b7027220 */ /* 0x000fe20000410000 */
[----:B------:R-:W-:Y:S01]  /*3ce0*/  BSSY.RECONVERGENT B0, `(.L_x_7675) ;  /* 0x0000067000007945 */ /* 0x000fe20003800200 */
[----:B------:R-:W-:Y:S01]  /*3cf0*/  FADD.FTZ R119, R201, R119 ;  /* 0x00000077c9777221 */ /* 0x000fe20000010000 */
[----:B------:R-:W-:Y:S01]  /*3d00*/  FMUL.FTZ R191, R210, R191 ;  /* 0x000000bfd2bf7220 */ /* 0x000fe20000410000 */
[----:B------:R-:W-:Y:S01]  /*3d10*/  FMUL.FTZ R2, R19, R2 ;  /* 0x0000000213027220 */ /* 0x000fe20000410000 */
[----:B------:R-:W-:Y:S01]  /*3d20*/  FADD.FTZ R120, R228, R120 ;  /* 0x00000078e4787221 */ /* 0x000fe20000010000 */
[----:B------:R-:W-:Y:S01]  /*3d30*/  FADD.FTZ R116, R215, R116 ;  /* 0x00000074d7747221 */ /* 0x000fe20000010000 */
[----:B0-----:R-:W-:Y:S01]  /*3d40*/  @!P1 FADD.FTZ R13, R13, R4 ;  /* 0x000000040d0d9221 */ /* 0x001fe20000010000 */
[----:B------:R-:W-:Y:S01]  /*3d50*/  FFMA.FTZ R191, R102, R196, R191 ;  /* 0x000000c466bf7223 */ /* 0x000fe200000100bf */
[----:B------:R-:W-:Y:S01]  /*3d60*/  FFMA.FTZ R2, R135, R214, R2 ;  /* 0x000000d687027223 */ /* 0x000fe20000010002 */
[----:B------:R-:W-:Y:S01]  /*3d70*/  FADD.FTZ R117, R226, R117 ;  /* 0x00000075e2757221 */ /* 0x000fe20000010000 */
[----:B--2---:R-:W-:Y:S01]  /*3d80*/  @!P1 FADD.FTZ R8, R8, R5 ;  /* 0x0000000508089221 */ /* 0x004fe20000010000 */
[----:B------:R-:W0:Y:S01]  /*3d90*/  SHFL.DOWN PT, R4, R13, 0x2, 0x1f ;  /* 0x08401f000d047f89 */ /* 0x000e2200000e0000 */
[----:B------:R-:W-:Y:S01]  /*3da0*/  ISETP.GT.AND P1, PT, R110, 0x1d, PT ;  /* 0x0000001d6e00780c */ /* 0x000fe20003f24270 */
[----:B------:R-:W-:Y:S01]  /*3db0*/  FADD.FTZ R111, R224, R111 ;  /* 0x0000006fe06f7221 */ /* 0x000fe20000010000 */
[----:B------:R-:W-:Y:S01]  /*3dc0*/  FADD.FTZ R131, R200, R131 ;  /* 0x00000083c8837221 */ /* 0x000fe20000010000 */
[----:B------:R-:W2:Y:S01]  /*3dd0*/  SHFL.DOWN PT, R5, R8, 0x2, 0x1f ;  /* 0x08401f0008057f89 */ /* 0x000ea200000e0000 */
[----:B------:R-:W-:Y:S01]  /*3de0*/  FADD.FTZ R128, R187, R128 ;  /* 0x00000080bb807221 */ /* 0x000fe20000010000 */
[----:B------:R-:W-:Y:S01]  /*3df0*/  FADD.FTZ R84, R191, R84 ;  /* 0x00000054bf547221 */ /* 0x000fe20000010000 */
[----:B------:R-:W-:Y:S01]  /*3e00*/  FADD.FTZ R95, R212, R95 ;  /* 0x0000005fd45f7221 */ /* 0x000fe20000010000 */
[----:B------:R-:W-:Y:S01]  /*3e10*/  FADD.FTZ R126, R9, R126 ;  /* 0x0000007e097e7221 */ /* 0x000fe20000010000 */
[----:B------:R-:W-:-:S05]  /*3e20*/  FADD.FTZ R101, R2, R101 ;  /* 0x0000006502657221 */ /* 0x000fca0000010000 */
[----:B0-----:R-:W-:Y:S01]  /*3e30*/  @!P1 FADD.FTZ R13, R13, R4 ;  /* 0x000000040d0d9221 */ /* 0x001fe20000010000 */
[----:B------:R-:W-:Y:S01]  /*3e40*/  FMUL.FTZ R4, R183, R194 ;  /* 0x000000c2b7047220 */ /* 0x000fe20000410000 */
[----:B--2---:R-:W-:-:S03]  /*3e50*/  @!P1 FADD.FTZ R8, R8, R5 ;  /* 0x0000000508089221 */ /* 0x004fc60000010000 */
[----:B------:R-:W0:Y:S01]  /*3e60*/  SHFL.DOWN PT, R202, R13, 0x4, 0x1f ;  /* 0x08801f000dca7f89 */ /* 0x000e2200000e0000 */
[----:B------:R-:W-:Y:S01]  /*3e70*/  ISETP.GT.AND P1, PT, R110, 0x1b, PT ;  /* 0x0000001b6e00780c */ /* 0x000fe20003f24270 */
[----:B------:R-:W-:Y:S01]  /*3e80*/  FMUL.FTZ R5, R183, R198 ;  /* 0x000000c6b7057220 */ /* 0x000fe20000410000 */
[----:B------:R-:W-:Y:S01]  /*3e90*/  FMUL.FTZ R4, R203, R4 ;  /* 0x00000004cb047220 */ /* 0x000fe20000410000 */
[----:B-1----:R-:W1:Y:S02]  /*3ea0*/  SHFL.DOWN PT, R217, R8, 0x4, 0x1f ;  /* 0x08801f0008d97f89 */ /* 0x002e6400000e0000 */
[----:B------:R-:W-:Y:S01]  /*3eb0*/  FMUL.FTZ R189, R18, R5 ;  /* 0x0000000512bd7220 */ /* 0x000fe20000410000 */
[----:B------:R-:W-:Y:S01]  /*3ec0*/  FMUL.FTZ R5, R183, R16 ;  /* 0x00000010b7057220 */ /* 0x000fe20000410000 */
[----:B------:R-:W-:Y:S02]  /*3ed0*/  FFMA.FTZ R4, R143, R194, R4 ;  /* 0x000000c28f047223 */ /* 0x000fe40000010004 */
[----:B------:R-:W-:Y:S01]  /*3ee0*/  FFMA.FTZ R189, R104, R198, R189 ;  /* 0x000000c668bd7223 */ /* 0x000fe200000100bd */
        /* <DEDUP_REMOVED lines=13> */
[----:B0-----:R-:W-:Y:S01]  /*3fc0*/  @!P1 FADD.FTZ R13, R13, R202 ;  /* 0x000000ca0d0d9221 */ /* 0x001fe20000010000 */
[----:B------:R-:W-:Y:S01]  /*3fd0*/  FMUL.FTZ R4, R183, R14 ;  /* 0x0000000eb7047220 */ /* 0x000fe20000410000 */
[----:B------:R-:W-:Y:S01]  /*3fe0*/  FMUL.FTZ R5, R222, R5 ;  /* 0x00000005de057220 */ /* 0x000fe20000410000 */
[----:B------:R-:W-:Y:S01]  /*3ff0*/  FFMA.FTZ R16, R139, R218, R16 ;  /* 0x000000da8b107223 */ /* 0x000fe20000010010 */
[----:B-1----:R-:W-:Y:S01]  /*4000*/  @!P1 FADD.FTZ R8, R8, R217 ;  /* 0x000000d908089221 */ /* 0x002fe20000010000 */
[----:B------:R-:W0:Y:S01]  /*4010*/  SHFL.DOWN PT, R18, R13, 0x8, 0x1f ;  /* 0x09001f000d127f89 */ /* 0x000e2200000e0000 */
[----:B------:R-:W-:Y:S01]  /*4020*/  ISETP.GT.AND P1, PT, R110, 0x17, PT ;  /* 0x000000176e00780c */ /* 0x000fe20003f24270 */
[----:B------:R-:W-:Y:S01]  /*4030*/  FMUL.FTZ R197, R197, R4 ;  /* 0x00000004c5c57220 */ /* 0x000fe20000410000 */
[----:B------:R-:W-:Y:S01]  /*4040*/  FFMA.FTZ R211, R98, R211, R5 ;  /* 0x000000d362d37223 */ /* 0x000fe20000010005 */
[----:B------:R-:W1:Y:S01]  /*4050*/  SHFL.DOWN PT, R195, R8, 0x8, 0x1f ;  /* 0x09001f0008c37f89 */ /* 0x000e6200000e0000 */
[C---:B------:R-:W-:Y:S01]  /*4060*/  FMUL.FTZ R4, R183.reuse, R209 ;  /* 0x000000d1b7047220 */ /* 0x040fe20000410000 */
[----:B------:R-:W-:Y:S01]  /*4070*/  FMUL.FTZ R5, R183, R10 ;  /* 0x0000000ab7057220 */ /* 0x000fe20000410000 */
[----:B------:R-:W-:Y:S01]  /*4080*/  FADD.FTZ R80, R7, R80 ;  /* 0x0000005007507221 */ /* 0x000fe20000010000 */
        /* <DEDUP_REMOVED lines=36> */
[----:B------:R-:W-:Y:S01]  /*42d0*/  ISETP.NE.AND P1, PT, R68, UR10, PT ;  /* 0x0000000a44007c0c */ /* 0x000fe2000bf25270 */
[----:B------:R-:W-:-:S12]  /*42e0*/  ULEA UR6, UR4, UR5, 0x2 ;  /* 0x0000000504067291 */ /* 0x000fd8000f8e10ff */
[----:B------:R-:W0:Y:S04]  /*42f0*/  @P1 LDS R2, [UR6+0x2328] ;  /* 0x00232806ff021984 */ /* 0x000e280008000800 */
[----:B------:R-:W1:Y:S01]  /*4300*/  @P1 LDS R3, [UR6+0x1f28] ;  /* 0x001f2806ff031984 */ /* 0x000e620008000800 */
[----:B0-----:R-:W-:Y:S01]  /*4310*/  @P1 FADD.FTZ R5, R5, R2 ;  /* 0x0000000205051221 */ /* 0x001fe20000010000 */
[----:B-1----:R-:W-:-:S04]  /*4320*/  @P1 FADD.FTZ R4, R4, R3 ;  /* 0x0000000304041221 */ /* 0x002fc80000010000 */
[----:B------:R0:W-:Y:S04]  /*4330*/  STS [UR6+0x2328], R5 ;  /* 0x00232805ff007988 */ /* 0x0001e80008000806 */
[----:B------:R0:W-:Y:S02]  /*4340*/  STS [UR6+0x1f28], R4 ;  /* 0x001f2804ff007988 */ /* 0x0001e40008000806 */
.L_x_7676:
[----:B------:R-:W-:Y:S05]  /*4350*/  BSYNC.RECONVERGENT B0 ;  /* 0x0000000000007941 */ /* 0x000fea0003800200 */
.L_x_7675:
[----:B------:R-:W-:-:S04]  /*4360*/  UIADD3 UR4, UPT, UPT, UR4, 0x1, URZ ;  /* 0x0000000104047890 */ /* 0x000fc8000fffe0ff */
[----:B------:R-:W-:-:S09]  /*4370*/  UISETP.GE.AND UP0, UPT, UR4, UR11, UPT ;  /* 0x0000000b0400728c */ /* 0x000fd2000bf06270 */
[----:B------:R-:W-:Y:S05]  /*4380*/  BRA.U !UP0, `(.L_x_7677) ;  /* 0xffffffd508747547 */ /* 0x000fea000b83ffff */
.L_x_7639:
[----:B------:R-:W-:Y:S01]  /*4390*/  BAR.SYNC.DEFER_BLOCKING 0x0 ;  /* 0x0000000000007b1d */ /* 0x000fe20000010000 */
[----:B------:R-:W-:Y:S02]  /*43a0*/  F2FP.BF16.F32.PACK_AB R15, R131, R138 ;  /* 0x0000008a830f723e */ /* 0x000fe400000010ff */
[----:B------:R-:W-:Y:S02]  /*43b0*/  F2FP.BF16.F32.PACK_AB R14, R128, R129 ;  /* 0x00000081800e723e */ /* 0x000fe400000010ff */
[----:B------:R-:W-:-:S03]  /*43c0*/  F2FP.BF16.F32.PACK_AB R13, R125, R126 ;  /* 0x0000007e7d0d723e */ /* 0x000fc600000010ff */
[----:B------:R-:W1:Y:S01]  /*43d0*/  LDC.64 R36, c[0x0][0x4f8] ;  /* 0x00013e00ff247b82 */ /* 0x000e620000000a00 */
[----:B------:R-:W-:Y:S01]  /*43e0*/  F2FP.BF16.F32.PACK_AB R12, R122, R123 ;  /* 0x0000007b7a0c723e */ /* 0x000fe200000010ff */
[----:B------:R-:W2:Y:S01]  /*43f0*/  LDCU.64 UR4, c[0x0][0x500] ;  /* 0x0000a000ff0477ac */ /* 0x000ea20008000a00 */
[----:B------:R-:W-:Y:S02]  /*4400*/  F2FP.BF16.F32.PACK_AB R19, R119, R120 ;  /* 0x000000787713723e */ /* 0x000fe400000010ff */
[----:B------:R-:W-:Y:S02]  /*4410*/  F2FP.BF16.F32.PACK_AB R18, R116, R117 ;  /* 0x000000757412723e */ /* 0x000fe400000010ff */
[----:B------:R-:W-:Y:S01]  /*4420*/  F2FP.BF16.F32.PACK_AB R17, R113, R114 ;  /* 0x000000727111723e */ /* 0x000fe200000010ff */
[----:B------:R-:W3:Y:S01]  /*4430*/  LDC.64 R38, c[0x0][0x550] ;  /* 0x00015400ff267b82 */ /* 0x000ee20000000a00 */
[----:B------:R-:W-:Y:S02]  /*4440*/  F2FP.BF16.F32.PACK_AB R16, R111, R112 ;  /* 0x000000706f10723e */ /* 0x000fe400000010ff */
[----:B------:R-:W-:-:S02]  /*4450*/  IADD3 R44, PT, PT, R68, -0x1, RZ ;  /* 0xffffffff442c7810 */ /* 0x000fc40007ffe0ff */
[----:B------:R-:W-:Y:S02]  /*4460*/  IADD3 R71, P1, PT, R71, -0x400, RZ ;  /* 0xfffffc0047477810 */ /* 0x000fe40007f3e0ff */
[----:B------:R-:W-:Y:S02]  /*4470*/  SHF.L.U32 R34, R44, 0x9, RZ ;  /* 0x000000092c227819 */ /* 0x000fe400000006ff */
[----:B------:R-:W-:Y:S01]  /*4480*/  IADD3 R72, P2, PT, R72, -0x400, RZ ;  /* 0xfffffc0048487810 */ /* 0x000fe20007f5e0ff */
[----:B------:R5:W-:Y:S01]  /*4490*/  STS.128 [R46], R12 ;  /* 0x0000000c2e007388 */ /* 0x000be20000000c00 */
[----:B------:R-:W-:Y:S02]  /*44a0*/  SHF.R.S32.HI R35, RZ, 0x1f, R34 ;  /* 0x0000001fff237819 */ /* 0x000fe40000011422 */
[----:B------:R-:W-:Y:S01]  /*44b0*/  IADD3 R74, P3, PT, R74, -0x400, RZ ;  /* 0xfffffc004a4a7810 */ /* 0x000fe20007f7e0ff */
[----:B------:R3:W-:Y:S01]  /*44c0*/  STS.128 [R46+0x10], R16 ;  /* 0x000010102e007388 */ /* 0x0007e20000000c00 */
[----:B------:R-:W-:-:S03]  /*44d0*/  NOP ;  /* 0x0000000000007918 */ /* 0x000fc60000000000 */
[----:B0-----:R-:W0:Y:S01]  /*44e0*/  LDS.128 R4, [R47] ;  /* 0x000000002f047984 */ /* 0x001e220000000c00 */
[----:B-1----:R-:W-:Y:S01]  /*44f0*/  IMAD.WIDE.U32 R2, R36, UR18, R34 ;  /* 0x0000001224027c25 */ /* 0x002fe2000f8e0022 */
[----:B------:R-:W-:Y:S02]  /*4500*/  IADD3 R76, P4, PT, R76, -0x400, RZ ;  /* 0xfffffc004c4c7810 */ /* 0x000fe40007f9e0ff */
[----:B------:R-:W1:Y:S01]  /*4510*/  LDS.128 R8, [R47+0x200] ;  /* 0x000200002f087984 */ /* 0x000e620000000c00 */
[----:B------:R-:W-:Y:S02]  /*4520*/  IMAD R3, R37, UR18, R3 ;  /* 0x0000001225037c24 */ /* 0x000fe4000f8e0203 */
[----:B-----5:R-:W-:Y:S01]  /*4530*/  FADD.FTZ R13, R78, R105 ;  /* 0x000000694e0d7221 */ /* 0x020fe20000010000 */
[----:B------:R-:W-:Y:S01]  /*4540*/  F2FP.BF16.F32.PACK_AB R12, R92, R105 ;  /* 0x000000695c0c723e */ /* 0x000fe200000010ff */
[----:B--2---:R-:W-:-:S04]  /*4550*/  IMAD.WIDE.U32 R2, R91, UR4, R2 ;  /* 0x000000045b027c25 */ /* 0x004fc8000f8e0002 */
[----:B------:R-:W-:Y:S01]  /*4560*/  FADD.FTZ R13, R13, R92 ;  /* 0x0000005c0d0d7221 */ /* 0x000fe20000010000 */
[----:B------:R-:W2:Y:S01]  /*4570*/  LDC.64 R104, c[0x0][0x518] ;  /* 0x00014600ff687b82 */ /* 0x000ea20000000a00 */
[----:B------:R-:W-:Y:S01]  /*4580*/  F2FP.BF16.F32.PACK_AB R14, R80, R103 ;  /* 0x00000067500e723e */ /* 0x000fe200000010ff */
[----:B------:R-:W-:Y:S01]  /*4590*/  IMAD R3, R91, UR5, R3 ;  /* 0x000000055b037c24 */ /* 0x000fe2000f8e0203 */
[C---:B---3--:R-:W-:Y:S01]  /*45a0*/  LEA R16, P0, R2.reuse, R38, 0x1 ;  /* 0x0000002602107211 */ /* 0x048fe200078008ff */
[----:B------:R-:W-:Y:S01]  /*45b0*/  FADD.FTZ R0, R13, R94 ;  /* 0x0000005e0d007221 */ /* 0x000fe20000010000 */
[----:B------:R-:W-:Y:S01]  /*45c0*/  F2FP.BF16.F32.PACK_AB R13, R107, R94 ;  /* 0x0000005e6b0d723e */ /* 0x000fe200000010ff */
[----:B------:R-:W3:Y:S01]  /*45d0*/  LDCU.64 UR4, c[0x0][0x520] ;  /* 0x0000a400ff0477ac */ /* 0x000ee20008000a00 */
[----:B------:R-:W-:Y:S01]  /*45e0*/  LEA.HI.X R17, R2, R39, R3, 0x1, P0 ;  /* 0x0000002702117211 */ /* 0x000fe200000f0c03 */
[----:B------:R-:W-:Y:S01]  /*45f0*/  FADD.FTZ R0, R0, R107 ;  /* 0x0000006b00007221 */ /* 0x000fe20000010000 */
[----:B------:R-:W-:-:S02]  /*4600*/  F2FP.BF16.F32.PACK_AB R15, R93, R82 ;  /* 0x000000525d0f723e */ /* 0x000fc400000010ff */
[----:B------:R-:W-:Y:S01]  /*4610*/  F2FP.BF16.F32.PACK_AB R19, R101, R90 ;  /* 0x0000005a6513723e */ /* 0x000fe200000010ff */
[----:B------:R-:W-:Y:S01]  /*4620*/  IMAD.WIDE.U32 R2, R67, 0x10, R16 ;  /* 0x0000001043027825 */ /* 0x000fe200078e0010 */
[----:B------:R-:W-:-:S03]  /*4630*/  F2FP.BF16.F32.PACK_AB R18, R99, R88 ;  /* 0x000000586312723e */ /* 0x000fc600000010ff */
[----:B------:R-:W-:Y:S01]  /*4640*/  FADD.FTZ R45, R0, R103 ;  /* 0x00000067002d7221 */ /* 0x000fe20000010000 */
[----:B------:R-:W-:Y:S01]  /*4650*/  F2FP.BF16.F32.PACK_AB R17, R97, R86 ;  /* 0x000000566111723e */ /* 0x000fe200000010ff */
[----:B------:R-:W5:Y:S01]  /*4660*/  LDC.64 R102, c[0x0][0x560] ;  /* 0x00015800ff667b82 */ /* 0x000f620000000a00 */
[----:B------:R-:W-:Y:S01]  /*4670*/  F2FP.BF16.F32.PACK_AB R16, R95, R84 ;  /* 0x000000545f10723e */ /* 0x000fe200000010ff */
[----:B------:R-:W-:Y:S01]  /*4680*/  FADD.FTZ R45, R45, R80 ;  /* 0x000000502d2d7221 */ /* 0x000fe20000010000 */
[----:B------:R-:W-:Y:S02]  /*4690*/  IADD3.X R69, PT, PT, R69, -0x1, RZ, P1, !PT ;  /* 0xffffffff45457810 */ /* 0x000fe40000ffe4ff */
[----:B------:R-:W-:Y:S01]  /*46a0*/  IADD3.X R73, PT, PT, R73, -0x1, RZ, P2, !PT ;  /* 0xffffffff49497810 */ /* 0x000fe200017fe4ff */
[----:B------:R-:W-:Y:S01]  /*46b0*/  FADD.FTZ R82, R45, R82 ;  /* 0x000000522d527221 */ /* 0x000fe20000010000 */
[----:B------:R-:W-:Y:S01]  /*46c0*/  IADD3.X R75, PT, PT, R75, -0x1, RZ, P3, !PT ;  /* 0xffffffff4b4b7810 */ /* 0x000fe20001ffe4ff */
[----:B--2---:R-:W-:Y:S01]  /*46d0*/  IMAD.WIDE.U32 R34, R104, UR18, R34 ;  /* 0x0000001268227c25 */ /* 0x004fe2000f8e0022 */
[----:B------:R-:W-:-:S03]  /*46e0*/  IADD3.X R77, PT, PT, R77, -0x1, RZ, P4, !PT ;  /* 0xffffffff4d4d7810 */ /* 0x000fc600027fe4ff */
[----:B------:R-:W-:Y:S01]  /*46f0*/  FADD.FTZ R93, R82, R93 ;  /* 0x0000005d525d7221 */ /* 0x000fe20000010000 */
[----:B------:R-:W-:Y:S01]  /*4700*/  IMAD R35, R105, UR18, R35 ;  /* 0x0000001269237c24 */ /* 0x000fe2000f8e0223 */
[----:B0-----:R-:W-:Y:S02]  /*4710*/  STG.E.128 desc[UR16][R2.64], R4 ;  /* 0x0000000402007986 */ /* 0x001fe4000c101d10 */
[----:B------:R-:W-:Y:S02]  /*4720*/  FADD.FTZ R84, R93, R84 ;  /* 0x000000545d547221 */ /* 0x000fe40000010000 */
[----:B-1----:R3:W-:Y:S02]  /*4730*/  STG.E.128 desc[UR16][R2.64+0x200], R8 ;  /* 0x0002000802007986 */ /* 0x0027e4000c101d10 */
[----:B------:R-:W-:Y:S01]  /*4740*/  FADD.FTZ R95, R84, R95 ;  /* 0x0000005f545f7221 */ /* 0x000fe20000010000 */
[----:B------:R-:W-:Y:S03]  /*4750*/  BAR.SYNC.DEFER_BLOCKING 0x0 ;  /* 0x0000000000007b1d */ /* 0x000fe60000010000 */
[----:B------:R-:W-:-:S04]  /*4760*/  FADD.FTZ R86, R95, R86 ;  /* 0x000000565f567221 */ /* 0x000fc80000010000 */
[----:B------:R-:W-:-:S04]  /*4770*/  FADD.FTZ R97, R86, R97 ;  /* 0x0000006156617221 */ /* 0x000fc80000010000 */
[----:B------:R-:W-:-:S04]  /*4780*/  FADD.FTZ R88, R97, R88 ;  /* 0x0000005861587221 */ /* 0x000fc80000010000 */
[----:B------:R-:W-:Y:S01]  /*4790*/  FADD.FTZ R99, R88, R99 ;  /* 0x0000006358637221 */ /* 0x000fe20000010000 */
[----:B---3--:R-:W-:-:S04]  /*47a0*/  IMAD.WIDE.U32 R2, R91, UR4, R34 ;  /* 0x000000045b027c25 */ /* 0x008fc8000f8e0022 */
[----:B------:R-:W-:Y:S01]  /*47b0*/  FADD.FTZ R78, R99, R90 ;  /* 0x0000005a634e7221 */ /* 0x000fe20000010000 */
[----:B------:R-:W-:Y:S01]  /*47c0*/  IMAD R0, R91, UR5, R3 ;  /* 0x000000055b007c24 */ /* 0x000fe2000f8e0203 */
[----:B-----5:R-:W-:Y:S02]  /*47d0*/  LEA R4, P0, R2, R102, 0x1 ;  /* 0x0000006602047211 */ /* 0x020fe400078008ff */
[----:B------:R-:W-:Y:S02]  /*47e0*/  FADD.FTZ R78, R78, R101 ;  /* 0x000000654e4e7221 */ /* 0x000fe40000010000 */
[----:B------:R-:W-:Y:S01]  /*47f0*/  LEA.HI.X R5, R2, R103, R0, 0x1, P0 ;  /* 0x0000006702057211 */ /* 0x000fe200000f0c00 */
[----:B------:R-:W-:Y:S01]  /*4800*/  STS.128 [R46], R12 ;  /* 0x0000000c2e007388 */ /* 0x000fe20000000c00 */
[----:B------:R-:W-:Y:S02]  /*4810*/  ISETP.GT.AND P0, PT, R68, 0x1, PT ;  /* 0x000000014400780c */ /* 0x000fe40003f04270 */
[----:B------:R-:W-:Y:S01]  /*4820*/  MOV R68, R44 ;  /* 0x0000002c00447202 */ /* 0x000fe20000000f00 */
[----:B------:R-:W-:Y:S01]  /*4830*/  STS.128 [R46+0x10], R16 ;  /* 0x000010102e007388 */ /* 0x000fe20000000c00 */
[----:B------:R-:W-:-:S03]  /*4840*/  NOP ;  /* 0x0000000000007918 */ /* 0x000fc60000000000 */
[----:B------:R-:W0:Y:S01]  /*4850*/  LDS.128 R36, [R47] ;  /* 0x000000002f247984 */ /* 0x000e220000000c00 */
[----:B------:R-:W-:-:S03]  /*4860*/  IMAD.WIDE.U32 R2, R67, 0x10, R4 ;  /* 0x0000001043027825 */ /* 0x000fc600078e0004 */
[----:B------:R-:W1:Y:S04]  /*4870*/  LDS.128 R40, [R47+0x200] ;  /* 0x000200002f287984 */ /* 0x000e680000000c00 */
[----:B0-----:R0:W-:Y:S04]  /*4880*/  STG.E.128 desc[UR16][R2.64], R36 ;  /* 0x0000002402007986 */ /* 0x0011e8000c101d10 */
[----:B-1----:R0:W-:Y:S01]  /*4890*/  STG.E.128 desc[UR16][R2.64+0x200], R40 ;  /* 0x0002002802007986 */ /* 0x0021e2000c101d10 */
[----:B------:R-:W-:Y:S05]  /*48a0*/  @P0 BRA `(.L_x_7678) ;  /* 0xffffffc000ec0947 */ /* 0x000fea000383ffff */
.L_x_7638:
        /* <DEDUP_REMOVED lines=34> */
.L_x_7680:
[----:B------:R-:W-:Y:S05]  /*4ad0*/  BSYNC.RECONVERGENT B0 ;  /* 0x0000000000007941 */ /* 0x000fea0003800200 */
.L_x_7679:
        /* <DEDUP_REMOVED lines=26> */
.L_x_7682:
[----:B------:R-:W-:Y:S05]  /*4c80*/  BSYNC.RECONVERGENT B0 ;  /* 0x0000000000007941 */ /* 0x000fea0003800200 */
.L_x_7681:
[----:B------:R-:W-:Y:S05]  /*4c90*/  @P2 EXIT ;  /* 0x000000000000294d */ /* 0x000fea0003800000 */
[----:B------:R-:W2:Y:S01]  /*4ca0*/  S2UR UR5, SR_CgaCtaId ;  /* 0x00000000000579c3 */ /* 0x000ea20000008800 */
[----:B------:R-:W-:Y:S01]  /*4cb0*/  BSSY.RECONVERGENT B0, `(.L_x_7683) ;  /* 0x000001f000007945 */ /* 0x000fe20003800200 */
[----:B0-----:R-:W-:Y:S01]  /*4cc0*/  MOV R11, R12 ;  /* 0x0000000c000b7202 */ /* 0x001fe20000000f00 */
[----:B------:R-:W-:Y:S01]  /*4cd0*/  UMOV UR4, 0x400 ;  /* 0x0000040000047882 */ /* 0x000fe20000000000 */
[----:B------:R-:W0:Y:S01]  /*4ce0*/  LDCU UR6, c[0x0][0x360] ;  /* 0x00006c00ff0677ac */ /* 0x000e220008000800 */
[----:B------:R-:W3:Y:S01]  /*4cf0*/  LDCU.64 UR8, c[0x0][0x4b0] ;  /* 0x00009600ff0877ac */ /* 0x000ee20008000a00 */
[----:B------:R-:W0:Y:S01]  /*4d00*/  LDCU.64 UR10, c[0x0][0x4d0] ;  /* 0x00009a00ff0a77ac */ /* 0x000e220008000a00 */
[----:B------:R-:W0:Y:S01]  /*4d10*/  LDCU.128 UR12, c[0x0][0x530] ;  /* 0x0000a600ff0c77ac */ /* 0x000e220008000c00 */
[----:B--23--:R-:W-:-:S12]  /*4d20*/  ULEA UR4, UR5, UR4, 0x18 ;  /* 0x0000000405047291 */ /* 0x00cfd8000f8ec0ff */
.L_x_7684:
[----:B------:R-:W-:Y:S02]  /*4d30*/  LEA R0, R11, UR4, 0x2 ;  /* 0x000000040b007c11 */ /* 0x000fe4000f8e10ff */
[----:B-1----:R-:W-:Y:S02]  /*4d40*/  SHF.R.S32.HI R2, RZ, 0x1f, R11 ;  /* 0x0000001fff027819 */ /* 0x002fe4000001140b */
[----:B------:R-:W-:Y:S01]  /*4d50*/  MOV R84, R28 ;  /* 0x0000001c00547202 */ /* 0x000fe20000000f00 */
[----:B---3--:R-:W1:Y:S01]  /*4d60*/  LDS R13, [R0+0x1f28] ;  /* 0x001f2800000d7984 */ /* 0x008e620000000800 */
[----:B------:R-:W-:Y:S01]  /*4d70*/  MOV R86, R30 ;  /* 0x0000001e00567202 */ /* 0x000fe20000000f00 */
[C---:B------:R-:W-:Y:S02]  /*4d80*/  IMAD R4, R2.reuse, UR8, RZ ;  /* 0x0000000802047c24 */ /* 0x040fe4000f8e02ff */
[----:B------:R-:W2:Y:S01]  /*4d90*/  LDS R15, [R0+0x2328] ;  /* 0x00232800000f7984 */ /* 0x000ea20000000800 */
[----:B0-----:R-:W-:-:S02]  /*4da0*/  IMAD R8, R2, UR10, RZ ;  /* 0x0000000a02087c24 */ /* 0x001fc4000f8e02ff */
[----:B------:R-:W-:-:S04]  /*4db0*/  IMAD.WIDE.U32 R2, R11, UR8, R84 ;  /* 0x000000080b027c25 */ /* 0x000fc8000f8e0054 */
[C---:B------:R-:W-:Y:S01]  /*4dc0*/  IMAD R5, R11.reuse, UR9, R4 ;  /* 0x000000090b057c24 */ /* 0x040fe2000f8e0204 */
[----:B------:R-:W-:Y:S01]  /*4dd0*/  LEA R4, P0, R2, UR12, 0x2 ;  /* 0x0000000c02047c11 */ /* 0x000fe2000f8010ff */
[----:B------:R-:W-:-:S03]  /*4de0*/  IMAD.WIDE.U32 R6, R11, UR10, R86 ;  /* 0x0000000a0b067c25 */ /* 0x000fc6000f8e0056 */
[----:B------:R-:W-:Y:S01]  /*4df0*/  IADD3 R5, PT, PT, R3, R5, RZ ;  /* 0x0000000503057210 */ /* 0x000fe20007ffe0ff */
[C---:B------:R-:W-:Y:S01]  /*4e00*/  IMAD R9, R11.reuse, UR11, R8 ;  /* 0x0000000b0b097c24 */ /* 0x040fe2000f8e0208 */
[----:B------:R-:W-:Y:S02]  /*4e10*/  IADD3 R11, PT, PT, R11, UR6, RZ ;  /* 0x000000060b0b7c10 */ /* 0x000fe4000fffe0ff */
[----:B------:R-:W-:Y:S02]  /*4e20*/  LEA.HI.X R5, R2, UR13, R5, 0x2, P0 ;  /* 0x0000000d02057c11 */ /* 0x000fe400080f1405 */
[----:B------:R-:W-:Y:S02]  /*4e30*/  ISETP.GE.AND P0, PT, R11, UR7, PT ;  /* 0x000000070b007c0c */ /* 0x000fe4000bf06270 */
[----:B------:R-:W-:Y:S02]  /*4e40*/  LEA R8, P1, R6, UR14, 0x2 ;  /* 0x0000000e06087c11 */ /* 0x000fe4000f8210ff */
[----:B------:R-:W-:-:S04]  /*4e50*/  IADD3 R3, PT, PT, R7, R9, RZ ;  /* 0x0000000907037210 */ /* 0x000fc80007ffe0ff */
[----:B------:R-:W-:Y:S01]  /*4e60*/  LEA.HI.X R9, R6, UR15, R3, 0x2, P1 ;  /* 0x0000000f06097c11 */ /* 0x000fe200088f1403 */
[----:B-1----:R3:W-:Y:S04]  /*4e70*/  REDG.E.ADD.F32.FTZ.RN.STRONG.GPU desc[UR16][R4.64], R13 ;  /* 0x0000000d040079a6 */ /* 0x0027e8000c12f310 */
[----:B--2---:R3:W-:Y:S01]  /*4e80*/  REDG.E.ADD.F32.FTZ.RN.STRONG.GPU desc[UR16][R8.64], R15 ;  /* 0x0000000f080079a6 */ /* 0x0047e2000c12f310 */
[----:B------:R-:W-:Y:S05]  /*4e90*/  @!P0 BRA `(.L_x_7684) ;  /* 0xfffffffc00a48947 */ /* 0x000fea000383ffff */
[----:B------:R-:W-:Y:S05]  /*4ea0*/  BSYNC.RECONVERGENT B0 ;  /* 0x0000000000007941 */ /* 0x000fea0003800200 */
.L_x_7683:
[----:B------:R-:W-:Y:S05]  /*4eb0*/  EXIT ;  /* 0x000000000000794d */ /* 0x000fea0003800000 */
.L_x_7685:
        /* <DEDUP_REMOVED lines=12> */
.L_x_10492:


//--------------------- .text._Z25selective_scan_bwd_kernelI32Selective_Scan_bwd_kernel_traitsILi32ELi16ELb1ELb0ELb1ELb0ELb1EN3c108BFloat16EfEEv12SSMParamsBwd --------------------------
	.section	.text._Z25selective_scan_bwd_kernelI32Selective_Scan_bwd_kernel_traitsILi32ELi16ELb1ELb0ELb1ELb0ELb1EN3c108BFloat16EfEEv12SSMParamsBwd,"ax",@progbits
	.align	128
        .global         _Z25selective_scan_bwd_kernelI32Selective_Scan_bwd_kernel_traitsILi32ELi16ELb1ELb0ELb1ELb0ELb1EN3c108BFloat16EfEEv12SSMParamsBwd
        .type           _Z25selective_scan_bwd_kernelI32Selective_Scan_bwd_kernel_traitsILi32ELi16ELb1ELb0ELb1ELb0ELb1EN3c108BFloat16EfEEv12SSMParamsBwd,@function
        .size           _Z25selective_scan_bwd_kernelI32Selective_Scan_bwd_kernel_traitsILi32ELi16ELb1ELb0ELb1ELb0ELb1EN3c108BFloat16EfEEv12SSMParamsBwd,(.L_x_10493 - _Z25selective_scan_bwd_kernelI32Selective_Scan_bwd_kernel_traitsILi32ELi16ELb1ELb0ELb1ELb0ELb1EN3c108BFloat16EfEEv12SSMParamsBwd)
        .other          _Z25selective_scan_bwd_kernelI32Selective_Scan_bwd_kernel_traitsILi32ELi16ELb1ELb0ELb1ELb0ELb1EN3c108BFloat16EfEEv12SSMParamsBwd,@"STO_CUDA_ENTRY STV_DEFAULT"
_Z25selective_scan_bwd_kernelI32Selective_Scan_bwd_kernel_traitsILi32ELi16ELb1ELb0ELb1ELb0ELb1EN3c108BFloat16EfEEv12SSMParamsBwd:
.text._Z25selective_scan_bwd_kernelI32Selective_Scan_bwd_kernel_traitsILi32ELi16ELb1ELb0ELb1ELb0ELb1EN3c108BFloat16EfEEv12SSMParamsBwd:
        /* <DEDUP_REMOVED lines=19> */
[----:B------:R-:W2:Y:S02]  /*0130*/  LDCU.128 UR20, c[0x0][0x4a0] ;  /* 0x00009400ff1477ac */ /* 0x000ea40008000c00 */
[----:B---3--:R-:W-:-:S02]  /*0140*/  @UP0 ULEA UR4, UP2, UR38, UR4, 0x2 ;  /* 0x0000000426040291 */ /* 0x008fc4000f8410ff */
[----:B------:R-:W-:Y:S02]  /*0150*/  @UP1 ULEA UR6, UP3, UR38, UR6, 0x2 ;  /* 0x0000000626061291 */ /* 0x000fe4000f8610ff */
[----:B------:R-:W-:Y:S01]  /*0160*/  @UP0 ULEA.HI.X UR5, UR38, UR5, URZ, 0x2, UP2 ;  /* 0x0000000526050291 */ /* 0x000fe200090f14ff */
[----:B0-----:R-:W0:Y:S01]  /*0170*/  MUFU.RCP R0, R0 ;  /* 0x0000000000007308 */ /* 0x001e220000001000 */
        /* <DEDUP_REMOVED lines=8> */
[----:B------:R-:W-:Y:S02]  /*0200*/  CS2R R30, SRZ ;  /* 0x00000000001e7805 */ /* 0x000fe4000001ff00 */
[----:B0-----:R-:W-:Y:S01]  /*0210*/  IADD3 R6, PT, PT, R0, 0xffffffe, RZ ;  /* 0x0ffffffe00067810 */ /* 0x001fe20007ffe0ff */
[----:B------:R-:W-:Y:S01]  /*0220*/  UIMAD.WIDE.U32 UR6, UR39, UR16, URZ ;  /* 0x00000010270672a5 */ /* 0x000fe2000f8e00ff */
[----:B---3--:R-:W-:-:S02]  /*0230*/  HFMA2 R2, -RZ, RZ, 0, 0 ;  /* 0x00000000ff027431 */ /* 0x008fc400000001ff */
[----:B------:R-:W0:Y:S01]  /*0240*/  F2I.FTZ.U32.TRUNC.NTZ R3, R6 ;  /* 0x0000000600037305 */ /* 0x000e22000021f000 */
[----:B------:R-:W-:Y:S02]  /*0250*/  UIMAD UR5, UR39, UR13, UR5 ;  /* 0x0000000d270572a4 */ /* 0x000fe4000f8e0205 */
[----:B------:R-:W-:Y:S01]  /*0260*/  UIMAD UR7, UR39, UR17, UR7 ;  /* 0x00000011270772a4 */ /* 0x000fe2000f8e0207 */
[----:B------:R-:W3:Y:S01]  /*0270*/  LDCU.64 UR12, c[0x0][0x498] ;  /* 0x00009300ff0c77ac */ /* 0x000ee20008000a00 */
[----:B------:R-:W1:Y:S01]  /*0280*/  LDCU.64 UR16, c[0x0][0x480] ;  /* 0x00009000ff1077ac */ /* 0x000e620008000a00 */
[----:B------:R-:W-:Y:S01]  /*0290*/  UIMAD.WIDE.U32 UR8, UR38, UR14, UR4 ;  /* 0x0000000e260872a5 */ /* 0x000fe2000f8e0004 */
[----:B0-----:R-:W-:Y:S01]  /*02a0*/  IADD3 R0, PT, PT, RZ, -R3, RZ ;  /* 0x80000003ff007210 */ /* 0x001fe20007ffe0ff */
[----:B------:R-:W-:-:S06]  /*02b0*/  UIMAD.WIDE.U32 UR10, UR38, UR18, UR6 ;  /* 0x00000012260a72a5 */ /* 0x000fcc000f8e0006 */
[----:B------:R-:W0:Y:S01]  /*02c0*/  LDCU.128 UR4, c[0x0][0x460] ;  /* 0x00008c00ff0477ac */ /* 0x000e220008000c00 */
[----:B----4-:R-:W-:Y:S01]  /*02d0*/  IMAD R5, R0, R7, RZ ;  /* 0x0000000700057224 */ /* 0x010fe200078e02ff */
[----:B------:R-:W-:Y:S01]  /*02e0*/  IABS R0, UR38 ;  /* 0x0000002600007c13 */ /* 0x000fe20008000000 */
[----:B------:R-:W-:Y:S02]  /*02f0*/  UIMAD UR26, UR38, UR15, UR9 ;  /* 0x0000000f261a72a4 */ /* 0x000fe4000f8e0209 */
[----:B------:R-:W-:Y:S01]  /*0300*/  IMAD.HI.U32 R2, R3, R5, R2 ;  /* 0x0000000503027227 */ /* 0x000fe200078e0002 */
[----:B---3--:R-:W-:Y:S01]  /*0310*/  UIMAD.WIDE.U32 UR14, UR39, UR12, URZ ;  /* 0x0000000c270e72a5 */ /* 0x008fe2000f8e00ff */
[----:B------:R-:W3:Y:S01]  /*0320*/  LDC.64 R4, c[0x0][0x3e8] ;  /* 0x0000fa00ff047b82 */ /* 0x000ee20000000a00 */
[----:B-1----:R-:W-:Y:S02]  /*0330*/  UISETP.NE.U32.AND UP0, UPT, UR16, URZ, UPT ;  /* 0x000000ff1000728c */ /* 0x002fe4000bf05070 */
[----:B------:R-:W-:Y:S01]  /*0340*/  UIMAD UR15, UR39, UR13, UR15 ;  /* 0x0000000d270f72a4 */ /* 0x000fe2000f8e020f */
[----:B------:R-:W-:Y:S01]  /*0350*/  IMAD.HI.U32 R2, R2, R0, RZ ;  /* 0x0000000002027227 */ /* 0x000fe200078e00ff */
[----:B------:R-:W-:-:S02]  /*0360*/  UISETP.NE.AND.EX UP0, UPT, UR17, URZ, UPT, UP0 ;  /* 0x000000ff1100728c */ /* 0x000fc4000bf05300 */
[----:B------:R-:W-:Y:S02]  /*0370*/  UIMAD UR28, UR38, UR19, UR11 ;  /* 0x00000013261c72a4 */ /* 0x000fe4000f8e020b */
[----:B------:R-:W-:Y:S01]  /*0380*/  IADD3 R3, PT, PT, -R2, RZ, RZ ;  /* 0x000000ff02037210 */ /* 0x000fe20007ffe1ff */
[----:B------:R-:W-:Y:S02]  /*0390*/  ULEA UR11, UR25, 0xfffffe00, 0x9 ;  /* 0xfffffe00190b7891 */ /* 0x000fe4000f8e48ff */
[----:B--2---:R-:W-:Y:S02]  /*03a0*/  UIMAD.WIDE.U32 UR18, UR38, UR20, UR14 ;  /* 0x00000014261272a5 */ /* 0x004fe4000f8e000e */
[----:B------:R-:W-:Y:S01]  /*03b0*/  IMAD R0, R7, R3, R0 ;  /* 0x0000000307007224 */ /* 0x000fe200078e0200 */
[----:B------:R-:W-:Y:S02]  /*03c0*/  UIADD3 UR10, UP3, UPT, UR11, UR10, URZ ;  /* 0x0000000a0b0a7290 */ /* 0x000fe4000ff7e0ff */
[----:B------:R-:W-:-:S02]  /*03d0*/  UIMAD UR30, UR38, UR21, UR19 ;  /* 0x00000015261e72a4 */ /* 0x000fc4000f8e0213 */
[----:B------:R-:W-:Y:S01]  /*03e0*/  ISETP.GT.U32.AND P1, PT, R7, R0, PT ;  /* 0x000000000700720c */ /* 0x000fe20003f24070 */
[----:B------:R-:W-:Y:S02]  /*03f0*/  USHF.R.S32.HI UR19, URZ, 0x1f, UR11 ;  /* 0x0000001fff137899 */ /* 0x000fe4000801140b */
[----:B0-----:R-:W-:Y:S01]  /*0400*/  ULEA UR27, UP4, UR10, UR6, 0x1 ;  /* 0x000000060a1b7291 */ /* 0x001fe2000f8808ff */
[----:B------:R-:W0:Y:S01]  /*0410*/  LDCU.64 UR14, c[0x0][0x3d0] ;  /* 0x00007a00ff0e77ac */ /* 0x000e220008000a00 */
[----:B------:R-:W1:Y:S08]  /*0420*/  @UP0 LDCU UR6, c[0x0][0x384] ;  /* 0x00007080ff0607ac */ /* 0x000e700008000800 */
[-C--:B------:R-:W-:Y:S01]  /*0430*/  @!P1 IADD3 R0, PT, PT, R0, -R7.reuse, RZ ;  /* 0x8000000700009210 */ /* 0x080fe20007ffe0ff */
[----:B------:R-:W-:Y:S01]  /*0440*/  UIADD3.X UR28, UPT, UPT, UR19, UR28, URZ, UP3, !UPT ;  /* 0x0000001c131c7290 */ /* 0x000fe20009ffe4ff */
[----:B------:R-:W-:Y:S01]  /*0450*/  @!P1 IADD3 R2, PT, PT, R2, 0x1, RZ ;  /* 0x0000000102029810 */ /* 0x000fe20007ffe0ff */
[----:B------:R-:W-:Y:S01]  /*0460*/  UIMAD.WIDE.U32 UR12, UR38, UR22, URZ ;  /* 0x00000016260c72a5 */ /* 0x000fe2000f8e00ff */
[----:B------:R-:W-:Y:S01]  /*0470*/  ISETP.GE.U32.AND P0, PT, R0, R7, PT ;  /* 0x000000070000720c */ /* 0x000fe20003f06070 */
[----:B------:R-:W-:Y:S01]  /*0480*/  ULEA.HI.X UR28, UR10, UR7, UR28, 0x1, UP4 ;  /* 0x000000070a1c7291 */ /* 0x000fe2000a0f0c1c */
[C---:B------:R-:W-:Y:S01]  /*0490*/  LOP3.LUT R0, R8.reuse, UR38, RZ, 0x3c, !PT ;  /* 0x0000002608007c12 */ /* 0x040fe2000f8e3cff */
[----:B------:R-:W2:Y:S01]  /*04a0*/  @UP0 LDCU UR7, c[0x0][0x38c] ;  /* 0x00007180ff0707ac */ /* 0x000ea20008000800 */
[----:B------:R-:W-:Y:S01]  /*04b0*/  ISETP.NE.AND P1, PT, R8, RZ, PT ;  /* 0x000000ff0800720c */ /* 0x000fe20003f25270 */
[----:B------:R-:W4:Y:S01]  /*04c0*/  LDC.64 R6, c[0x0][0x450] ;  /* 0x00011400ff067b82 */ /* 0x000f220000000a00 */
[----:B------:R-:W-:Y:S01]  /*04d0*/  ISETP.GE.AND P2, PT, R0, RZ, PT ;  /* 0x000000ff0000720c */ /* 0x000fe20003f46270 */
[----:B------:R-:W-:-:S02]  /*04e0*/  UIADD3 UR8, UP1, UPT, UR11, UR8, URZ ;  /* 0x000000080b087290 */ /* 0x000fc4000ff3e0ff */
[----:B------:R-:W-:Y:S01]  /*04f0*/  UIMAD UR16, UR38, UR23, UR13 ;  /* 0x00000017261072a4 */ /* 0x000fe2000f8e020d */
[----:B------:R-:W2:Y:S03]  /*0500*/  @UP0 LDCU.64 UR22, c[0x0][0x480] ;  /* 0x00009000ff1607ac */ /* 0x000ea60008000a00 */
[----:B------:R-:W-:Y:S01]  /*0510*/  @P0 IADD3 R2, PT, PT, R2, 0x1, RZ ;  /* 0x0000000102020810 */ /* 0x000fe20007ffe0ff */
[----:B------:R-:W-:-:S03]  /*0520*/  ULEA UR24, UP2, UR8, UR4, 0x1 ;  /* 0x0000000408187291 */ /* 0x000fc6000f8408ff */
[----:B------:R-:W-:Y:S01]  /*0530*/  MOV R21, R2 ;  /* 0x0000000200157202 */ /* 0x000fe20000000f00 */
[----:B------:R-:W-:Y:S02]  /*0540*/  UIADD3.X UR26, UPT, UPT, UR19, UR26, URZ, UP1, !UPT ;  /* 0x0000001a131a7290 */ /* 0x000fe40008ffe4ff */
[----:B-1----:R-:W-:Y:S01]  /*0550*/  @UP0 UIMAD UR6, UR39, UR6, UR38 ;  /* 0x00000006270602a4 */ /* 0x002fe2000f8e0226 */
[----:B------:R-:W-:Y:S01]  /*0560*/  @!P2 IADD3 R21, PT, PT, -R21, RZ, RZ ;  /* 0x000000ff1515a210 */ /* 0x000fe20007ffe1ff */
[----:B------:R-:W-:Y:S01]  /*0570*/  ULEA.HI.X UR26, UR8, UR5, UR26, 0x1, UP2 ;  /* 0x00000005081a7291 */ /* 0x000fe200090f0c1a */
[----:B------:R-:W-:Y:S01]  /*0580*/  @!P1 LOP3.LUT R21, RZ, R8, RZ, 0x33, !PT ;  /* 0x00000008ff159212 */ /* 0x000fe200078e33ff */
[----:B0-----:R-:W-:Y:S02]  /*0590*/  UIMAD.WIDE.U32 UR4, UR39, UR14, URZ ;  /* 0x0000000e270472a5 */ /* 0x001fe4000f8e00ff */
[----:B------:R-:W-:Y:S01]  /*05a0*/  @UP0 UIMAD UR6, UR6, UR25, URZ ;  /* 0x00000019060602a4 */ /* 0x000fe2000f8e02ff */
[----:B------:R-:W-:Y:S01]  /*05b0*/  SHF.R.S32.HI R9, RZ, 0x1f, R21 ;  /* 0x0000001fff097819 */ /* 0x000fe20000011415 */
[----:B------:R-:W-:Y:S01]  /*05c0*/  UIMAD UR5, UR39, UR15, UR5 ;  /* 0x0000000f270572a4 */ /* 0x000fe2000f8e0205 */
[----:B------:R-:W0:Y:S03]  /*05d0*/  LDCU.64 UR20, c[0x0][0x4c8] ;  /* 0x00009900ff1477ac */ /* 0x000e260008000a00 */
[-C--:B---3--:R-:W-:Y:S01]  /*05e0*/  IMAD R0, R9, R4.reuse, RZ ;  /* 0x0000000409007224 */ /* 0x088fe200078e02ff */
[----:B------:R-:W1:Y:S01]  /*05f0*/  LDCU.64 UR8, c[0x0][0x528] ;  /* 0x0000a500ff0877ac */ /* 0x000e620008000a00 */
[----:B------:R-:W-:Y:S01]  /*0600*/  IMAD.WIDE.U32 R2, R21, R4, UR4 ;  /* 0x0000000415027e25 */ /* 0x000fe2000f8e0004 */
[----:B--2---:R-:W-:-:S03]  /*0610*/  @UP0 UIMAD UR6, UR6, UR7, URZ ;  /* 0x00000007060602a4 */ /* 0x004fc6000f8e02ff */
[----:B------:R-:W-:Y:S01]  /*0620*/  IMAD R5, R21, R5, R0 ;  /* 0x0000000515057224 */ /* 0x000fe200078e0200 */
[----:B------:R-:W-:Y:S01]  /*0630*/  UMOV UR4, URZ ;  /* 0x000000ff00047c82 */ /* 0x000fe20008000000 */
[----:B------:R-:W-:Y:S01]  /*0640*/  UMOV UR5, URZ ;  /* 0x000000ff00057c82 */ /* 0x000fe20008000000 */
[----:B------:R-:W-:Y:S01]  /*0650*/  @UP0 UIMAD.WIDE UR4, UR6, 0x8, UR22 ;  /* 0x00000008060408a5 */ /* 0x000fe2000f8e0216 */
[----:B------:R-:W-:Y:S01]  /*0660*/  IADD3 R35, P0, PT, R2, UR11, RZ ;  /* 0x0000000b02237c10 */ /* 0x000fe2000ff1e0ff */
[----:B------:R-:W-:Y:S01]  /*0670*/  UISETP.GE.AND UP0, UPT, UR25, 0x1, UPT ;  /* 0x000000011900788c */ /* 0x000fe2000bf06270 */
[----:B------:R-:W-:Y:S01]  /*0680*/  IADD3 R0, PT, PT, R3, R5, RZ ;  /* 0x0000000503007210 */ /* 0x000fe20007ffe0ff */
[----:B------:R-:W-:Y:S01]  /*0690*/  UIADD3 UR18, UP1, UPT, UR11, UR18, URZ ;  /* 0x000000120b127290 */ /* 0x000fe2000ff3e0ff */
[----:B----4-:R-:W-:Y:S01]  /*06a0*/  LEA R33, P1, R35, R6, 0x1 ;  /* 0x0000000623217211 */ /* 0x010fe200078208ff */
[----:B0-----:R-:W-:Y:S01]  /*06b0*/  UIMAD.WIDE.U32 UR14, UR38, UR20, URZ ;  /* 0x00000014260e72a5 */ /* 0x001fe2000f8e00ff */
[----:B------:R-:W-:Y:S01]  /*06c0*/  IADD3.X R0, PT, PT, R0, UR19, RZ, P0, !PT ;  /* 0x0000001300007c10 */ /* 0x000fe200087fe4ff */
[----:B------:R-:W-:-:S02]  /*06d0*/  UIADD3.X UR30, UPT, UPT, UR19, UR30, URZ, UP1, !UPT ;  /* 0x0000001e131e7290 */ /* 0x000fc40008ffe4ff */
[----:B-1----:R-:W-:Y:S01]  /*06e0*/  ULEA UR29, UP1, UR18, UR8, 0x1 ;  /* 0x00000008121d7291 */ /* 0x002fe2000f8208ff */
        /* <DEDUP_REMOVED lines=20> */
[C---:B------:R-:W-:Y:S01]  /*0830*/  SHF.L.U32 R0, R22.reuse, 0x1, RZ ;  /* 0x0000000116007819 */ /* 0x040fe200000006ff */
        /* <DEDUP_REMOVED lines=22> */
[----:B------:R-:W-:Y:S02]  /*09a0*/  LOP3.LUT R37, R0, 0x7c0, RZ, 0xc0, !PT ;  /* 0x000007c000257812 */ /* 0x000fe400078ec0ff */
        /* <DEDUP_REMOVED lines=16> */
[----:B------:R-:W-:Y:S02]  /*0ab0*/  LEA.HI R52, R47, R22, RZ, 0x1b ;  /* 0x000000162f347211 */ /* 0x000fe400078fd8ff */
        /* <DEDUP_REMOVED lines=20> */
[----:B-1----:R-:W-:-:S07]  /*0c00*/  IADD3 R53, PT, PT, R21, R53, RZ ;  /* 0x0000003515357210 */ /* 0x002fce0007ffe0ff */
.L_x_7727:
[----:B------:R-:W-:Y:S01]  /*0c10*/  BAR.SYNC.DEFER_BLOCKING 0x0 ;  /* 0x0000000000007b1d */ /* 0x000fe20000010000 */
[----:B0-----:R-:W-:Y:S02]  /*0c20*/  MOV R2, UR24 ;  /* 0x0000001800027c02 */ /* 0x001fe40008000f00 */
[----:B------:R-:W-:-:S05]  /*0c30*/  MOV R3, UR26 ;  /* 0x0000001a00037c02 */ /* 0x000fca0008000f00 */
[----:B------:R-:W0:Y:S01]  /*0c40*/  S2UR UR7, SR_CgaCtaId ;  /* 0x00000000000779c3 */ /* 0x000e220000008800 */
[----:B------:R-:W1:Y:S01]  /*0c50*/  S2R R54, SR_LANEID ;  /* 0x0000000000367919 */ /* 0x000e620000000000 */
[C---:B------:R-:W-:Y:S01]  /*0c60*/  IMAD.WIDE.U32 R2, R37.reuse, 0x10, R2 ;  /* 0x0000001025027825 */ /* 0x040fe200078e0002 */
[----:B------:R-:W-:Y:S01]  /*0c70*/  UMOV UR6, 0x400 ;  /* 0x0000040000067882 */ /* 0x000fe20000000000 */
[----:B------:R-:W-:Y:S01]  /*0c80*/  MOV R16, UR27 ;  /* 0x0000001b00107c02 */ /* 0x000fe20008000f00 */
[----:B------:R-:W2:Y:S01]  /*0c90*/  LDCU.128 UR8, c[0x0][0x410] ;  /* 0x00008200ff0877ac */ /* 0x000ea20008000c00 */
[----:B------:R-:W-:Y:S01]  /*0ca0*/  MOV R17, UR28 ;  /* 0x0000001c00117c02 */ /* 0x000fe20008000f00 */
[----:B------:R-:W-:Y:S01]  /*0cb0*/  UIADD3 UR31, UPT, UPT, UR22, -0x1, URZ ;  /* 0xffffffff161f7890 */ /* 0x000fe2000fffe0ff */
[----:B------:R-:W3:Y:S01]  /*0cc0*/  LDCU.64 UR34, c[0x0][0x488] ;  /* 0x00009100ff2277ac */ /* 0x000ee20008000a00 */
[----:B----4-:R-:W4:Y:S01]  /*0cd0*/  LDCU UR40, c[0x0][0x38c] ;  /* 0x00007180ff2877ac */ /* 0x010f220008000800 */
[----:B------:R-:W2:Y:S04]  /*0ce0*/  LDG.E.128 R4, desc[UR36][R2.64] ;  /* 0x0000002402047981 */ /* 0x000ea8000c1e1d00 */
[----:B------:R-:W3:Y:S01]  /*0cf0*/  LDG.E.128 R8, desc[UR36][R2.64+0x200] ;  /* 0x0002002402087981 */ /* 0x000ee2000c1e1d00 */
[----:B------:R-:W-:Y:S01]  /*0d00*/  IMAD.WIDE.U32 R16, R37, 0x10, R16 ;  /* 0x0000001025107825 */ /* 0x000fe200078e0010 */
[----:B0-----:R-:W-:-:S06]  /*0d10*/  ULEA UR6, UR7, UR6, 0x18 ;  /* 0x0000000607067291 */ /* 0x001fcc000f8ec0ff */
[----:B-1----:R-:W-:-:S04]  /*0d20*/  LEA R55, R54, UR6, 0x4 ;  /* 0x0000000636377c11 */ /* 0x002fc8000f8e20ff */
        /* <DEDUP_REMOVED lines=41> */
[----:B------:R4:W3:Y:S01]  /*0fc0*/  LDG.E.128 R92, desc[UR36][R2.64+0x200] ;  /* 0x00020024025c7981 */ /* 0x0008e2000c1e1d00 */
        /* <DEDUP_REMOVED lines=13> */
[----:B----4-:R-:W-:Y:S01]  /*10a0*/  IMAD.WIDE.U32 R2, R37, 0x10, R58 ;  /* 0x0000001025027825 */ /* 0x010fe200078e003a */
[----:B---3--:R-:W-:Y:S04]  /*10b0*/  STS.128 [R55], R88 ;  /* 0x0000005837007388 */ /* 0x008fe80000000c00 */
[----:B------:R-:W-:Y:S01]  /*10c0*/  STS.128 [R55+0x200], R92 ;  /* 0x0002005c37007388 */ /* 0x000fe20000000c00 */
        /* <DEDUP_REMOVED lines=15> */
[----:B----4-:R-:W-:Y:S01]  /*11c0*/  SHF.L.U32 R2, R67, 0x10, RZ ;  /* 0x0000001043027819 */ /* 0x010fe200000006ff */
[----:B------:R-:W-:Y:S01]  /*11d0*/  FMUL.FTZ R85, R82, -1.4426950216293334961 ;  /* 0xbfb8aa3b52557820 */ /* 0x000fe20000410000 */
[----:B------:R-:W-:Y:S01]  /*11e0*/  SHF.L.U32 R83, R77, 0x10, RZ ;  /* 0x000000104d537819 */ /* 0x000fe200000006ff */
[----:B------:R3:W4:Y:S01]  /*11f0*/  MUFU.EX2 R92, R86 ;  /* 0x00000056005c7308 */ /* 0x0007220000000800 */
[----:B------:R-:W-:Y:S01]  /*1200*/  SHF.L.U32 R3, R64, 0x10, RZ ;  /* 0x0000001040037819 */ /* 0x000fe200000006ff */
[----:B------:R-:W-:Y:S01]  /*1210*/  FMUL.FTZ R0, R84, -1.4426950216293334961 ;  /* 0xbfb8aa3b54007820 */ /* 0x000fe20000410000 */
[----:B------:R-:W-:Y:S01]  /*1220*/  SHF.L.U32 R80, R65, 0x10, RZ ;  /* 0x0000001041507819 */ /* 0x000fe200000006ff */
[----:B------:R-:W-:Y:S01]  /*1230*/  FMUL.FTZ R58, R83, -1.4426950216293334961 ;  /* 0xbfb8aa3b533a7820 */ /* 0x000fe20000410000 */
[----:B------:R-:W-:Y:S01]  /*1240*/  PRMT R77, R77, 0x7632, R77 ;  /* 0x000076324d4d7816 */ /* 0x000fe2000000004d */
[----:B------:R-:W-:Y:S01]  /*1250*/  FMUL.FTZ R87, R3, -1.4426950216293334961 ;  /* 0xbfb8aa3b03577820 */ /* 0x000fe20000410000 */
[----:B------:R-:W-:Y:S01]  /*1260*/  PRMT R78, R78, 0x7632, R78 ;  /* 0x000076324e4e7816 */ /* 0x000fe2000000004e */
[----:B------:R1:W0:Y:S01]  /*1270*/  MUFU.EX2 R89, R85 ;  /* 0x0000005500597308 */ /* 0x0002220000000800 */
[----:B---3--:R-:W-:Y:S01]  /*1280*/  PRMT R86, R79, 0x7632, R86 ;  /* 0x000076324f567816 */ /* 0x008fe20000000056 */
[----:B------:R-:W-:Y:S01]  /*1290*/  FMUL.FTZ R88, R80, -1.4426950216293334961 ;  /* 0xbfb8aa3b50587820 */ /* 0x000fe20000410000 */
[----:B------:R-:W-:Y:S01]  /*12a0*/  PRMT R79, R65, 0x7632, R79 ;  /* 0x00007632414f7816 */ /* 0x000fe2000000004f */
[----:B--2---:R-:W-:Y:S01]  /*12b0*/  UIMAD.WIDE.U32 UR8, UR38, UR10, UR8 ;  /* 0x0000000a260872a5 */ /* 0x004fe2000f8e0008 */
[----:B------:R-:W-:-:S02]  /*12c0*/  SHF.L.U32 R77, R77, 0x10, RZ ;  /* 0x000000104d4d7819 */ /* 0x000fc400000006ff */
[----:B------:R-:W-:Y:S01]  /*12d0*/  SHF.L.U32 R78, R78, 0x10, RZ ;  /* 0x000000104e4e7819 */ /* 0x000fe200000006ff */
[----:B------:R2:W3:Y:S01]  /*12e0*/  MUFU.EX2 R57, R0 ;  /* 0x0000000000397308 */ /* 0x0004e20000000800 */
[----:B-1----:R-:W-:Y:S01]  /*12f0*/  FMUL.FTZ R85, R2, -1.4426950216293334961 ;  /* 0xbfb8aa3b02557820 */ /* 0x002fe20000410000 */
[----:B------:R-:W-:Y:S01]  /*1300*/  SHF.L.U32 R86, R86, 0x10, RZ ;  /* 0x0000001056567819 */ /* 0x000fe200000006ff */
[----:B----4-:R-:W-:Y:S01]  /*1310*/  FADD.FTZ R92, R92, 1 ;  /* 0x3f8000005c5c7421 */ /* 0x010fe20000010000 */
[----:B------:R-:W-:Y:S01]  /*1320*/  SHF.L.U32 R79, R79, 0x10, RZ ;  /* 0x000000104f4f7819 */ /* 0x000fe200000006ff */
[----:B------:R-:W-:Y:S01]  /*1330*/  UIMAD UR10, UR38, UR11, UR9 ;  /* 0x0000000b260a72a4 */ /* 0x000fe2000f8e0209 */
[----:B------:R-:W-:Y:S01]  /*1340*/  PRMT R76, R76, 0x7632, R76 ;  /* 0x000076324c4c7816 */ /* 0x000fe2000000004c */
[----:B------:R-:W-:Y:S01]  /*1350*/  ULEA UR9, UP0, UR8, UR32, 0x1 ;  /* 0x0000002008097291 */ /* 0x000fe2000f8008ff */
[----:B------:R1:W4:Y:S01]  /*1360*/  MUFU.EX2 R123, R85 ;  /* 0x00000055007b7308 */ /* 0x0003220000000800 */
[C---:B--2---:R-:W-:Y:S01]  /*1370*/  SHF.L.U32 R0, R66.reuse, 0x10, RZ ;  /* 0x0000001042007819 */ /* 0x044fe200000006ff */
[----:B------:R-:W-:Y:S01]  /*1380*/  FMUL.FTZ R65, R79, -1.4426950216293334961 ;  /* 0xbfb8aa3b4f417820 */ /* 0x000fe20000410000 */
[----:B------:R-:W-:Y:S01]  /*1390*/  PRMT R66, R66, 0x7632, R66 ;  /* 0x0000763242427816 */ /* 0x000fe20000000042 */
[----:B0-----:R-:W-:Y:S01]  /*13a0*/  FADD.FTZ R97, R89, 1 ;  /* 0x3f80000059617421 */ /* 0x001fe20000010000 */
[----:B------:R-:W-:Y:S01]  /*13b0*/  SHF.L.U32 R76, R76, 0x10, RZ ;  /* 0x000000104c4c7819 */ /* 0x000fe200000006ff */
[----:B------:R-:W-:Y:S01]  /*13c0*/  FMUL.FTZ R91, R0, -1.4426950216293334961 ;  /* 0xbfb8aa3b005b7820 */ /* 0x000fe20000410000 */
[----:B------:R-:W-:Y:S01]  /*13d0*/  PRMT R110, R27, 0x7632, R110 ;  /* 0x000076321b6e7816 */ /* 0x000fe2000000006e */
[----:B------:R0:W2:Y:S01]  /*13e0*/  MUFU.EX2 R94, R87 ;  /* 0x00000057005e7308 */ /* 0x0000a20000000800 */
[----:B-1----:R-:W-:Y:S01]  /*13f0*/  PRMT R85, R64, 0x7632, R85 ;  /* 0x0000763240557816 */ /* 0x002fe20000000055 */
[----:B------:R-:W-:Y:S01]  /*1400*/  FMUL.FTZ R64, R86, -1.4426950216293334961 ;  /* 0xbfb8aa3b56407820 */ /* 0x000fe20000410000 */
[----:B---3--:R-:W-:Y:S01]  /*1410*/  FADD.FTZ R95, R57, 1 ;  /* 0x3f800000395f7421 */ /* 0x008fe20000010000 */
[C---:B------:R-:W-:Y:S01]  /*1420*/  PRMT R89, R60.reuse, 0x7632, R89 ;  /* 0x000076323c597816 */ /* 0x040fe20000000059 */
[----:B------:R-:W-:Y:S01]  /*1430*/  ULEA.HI.X UR8, UR8, UR33, UR10, 0x1, UP0 ;  /* 0x0000002108087291 */ /* 0x000fe200080f0c0a */
[----:B------:R-:W-:Y:S01]  /*1440*/  SHF.L.U32 R85, R85, 0x10, RZ ;  /* 0x0000001055557819 */ /* 0x000fe200000006ff */
[----:B------:R-:W-:Y:S01]  /*1450*/  UISETP.NE.U32.AND UP0, UPT, UR34, URZ, UPT ;  /* 0x000000ff2200728c */ /* 0x000fe2000bf05070 */
[----:B------:R1:W3:Y:S01]  /*1460*/  MUFU.EX2 R99, R88 ;  /* 0x0000005800637308 */ /* 0x0002e20000000800 */
[----:B0-----:R-:W-:Y:S01]  /*1470*/  FMUL.FTZ R87, R77, -1.4426950216293334961 ;  /* 0xbfb8aa3b4d577820 */ /* 0x001fe20000410000 */
[----:B------:R-:W-:Y:S01]  /*1480*/  SHF.L.U32 R57, R60, 0x10, RZ ;  /* 0x000000103c397819 */ /* 0x000fe200000006ff */
[----:B----4-:R-:W-:Y:S01]  /*1490*/  FADD.FTZ R123, R123, 1 ;  /* 0x3f8000007b7b7421 */ /* 0x010fe20000010000 */
[C---:B------:R-:W-:Y:S01]  /*14a0*/  PRMT R109, R63.reuse, 0x7632, R109 ;  /* 0x000076323f6d7816 */ /* 0x040fe2000000006d */
[----:B------:R-:W-:Y:S01]  /*14b0*/  UISETP.NE.AND.EX UP0, UPT, UR35, URZ, UPT, UP0 ;  /* 0x000000ff2300728c */ /* 0x000fe2000bf05300 */
[----:B------:R-:W-:-:S02]  /*14c0*/  SHF.L.U32 R60, R63, 0x10, RZ ;  /* 0x000000103f3c7819 */ /* 0x000fc400000006ff */
[----:B------:R0:W-:Y:S01]  /*14d0*/  MUFU.EX2 R96, R87 ;  /* 0x0000005700607308 */ /* 0x0001e20000000800 */
[----:B-1----:R-:W-:Y:S01]  /*14e0*/  FMUL.FTZ R88, R78, -1.4426950216293334961 ;  /* 0xbfb8aa3b4e587820 */ /* 0x002fe20000410000 */
[----:B--2---:R-:W-:Y:S01]  /*14f0*/  FADD.FTZ R94, R94, 1 ;  /* 0x3f8000005e5e7421 */ /* 0x004fe20000010000 */
[----:B------:R-:W-:Y:S02]  /*1500*/  SHF.L.U32 R104, R104, 0x10, RZ ;  /* 0x0000001068687819 */ /* 0x000fe400000006ff */
[----:B------:R-:W-:Y:S02]  /*1510*/  SHF.L.U32 R111, R111, 0x10, RZ ;  /* 0x000000106f6f7819 */ /* 0x000fe400000006ff */
[----:B------:R-:W-:Y:S01]  /*1520*/  SHF.L.U32 R108, R108, 0x10, RZ ;  /* 0x000000106c6c7819 */ /* 0x000fe200000006ff */
[----:B------:R1:W-:Y:S01]  /*1530*/  MUFU.EX2 R101, R88 ;  /* 0x0000005800657308 */ /* 0x0003e20000000800 */
[----:B0-----:R-:W-:Y:S01]  /*1540*/  PRMT R87, R67, 0x7632, R87 ;  /* 0x0000763243577816 */ /* 0x001fe20000000057 */
[----:B---3--:R-:W-:Y:S01]  /*1550*/  FADD.FTZ R99, R99, 1 ;  /* 0x3f80000063637421 */ /* 0x008fe20000010000 */
[----:B------:R-:W-:-:S02]  /*1560*/  SHF.L.U32 R110, R110, 0x10, RZ ;  /* 0x000000106e6e7819 */ /* 0x000fc400000006ff */
[----:B------:R-:W-:Y:S02]  /*1570*/  SHF.L.U32 R87, R87, 0x10, RZ ;  /* 0x0000001057577819 */ /* 0x000fe400000006ff */
[----:B------:R-:W-:Y:S01]  /*1580*/  PRMT R142, R12, 0x7632, R142 ;  /* 0x000076320c8e7816 */ /* 0x000fe2000000008e */
[----:B------:R-:W-:Y:S01]  /*1590*/  MUFU.EX2 R107, R64 ;  /* 0x00000040006b7308 */ /* 0x000fe20000000800 */
[----:B-1----:R-:W-:Y:S01]  /*15a0*/  SHF.L.U32 R88, R66, 0x10, RZ ;  /* 0x0000001042587819 */ /* 0x002fe200000006ff */
[----:B------:R-:W-:Y:S01]  /*15b0*/  FMUL.FTZ R93, R87, -1.4426950216293334961 ;  /* 0xbfb8aa3b575d7820 */ /* 0x000fe20000410000 */
[----:B------:R-:W-:Y:S02]  /*15c0*/  PRMT R143, R13, 0x7632, R143 ;  /* 0x000076320d8f7816 */ /* 0x000fe4000000008f */
[----:B------:R-:W-:Y:S02]  /*15d0*/  PRMT R144, R14, 0x7632, R144 ;  /* 0x000076320e907816 */ /* 0x000fe40000000090 */
[----:B------:R-:W-:Y:S01]  /*15e0*/  PRMT R145, R15, 0x7632, R145 ;  /* 0x000076320f917816 */ /* 0x000fe20000000091 */
[----:B------:R-:W0:Y:S08]  /*15f0*/  MUFU.EX2 R121, R65 ;  /* 0x0000004100797308 */ /* 0x000e300000000800 */
[----:B------:R1:W2:Y:S08]  /*1600*/  MUFU.EX2 R59, R58 ;  /* 0x0000003a003b7308 */ /* 0x0002b00000000800 */
[----:B------:R-:W-:Y:S01]  /*1610*/  MUFU.RCP R95, R95 ;  /* 0x0000005f005f7308 */ /* 0x000fe20000001000 */
[----:B-1----:R-:W-:Y:S01]  /*1620*/  FMUL.FTZ R58, R76, -1.4426950216293334961 ;  /* 0xbfb8aa3b4c3a7820 */ /* 0x002fe20000410000 */
[----:B0-----:R-:W-:-:S06]  /*1630*/  FADD.FTZ R121, R121, 1 ;  /* 0x3f80000079797421 */ /* 0x001fcc0000010000 */
[----:B------:R0:W1:Y:S01]  /*1640*/  MUFU.EX2 R90, R58 ;  /* 0x0000003a005a7308 */ /* 0x0000620000000800 */
[----:B--2---:R-:W-:-:S07]  /*1650*/  FADD.FTZ R59, R59, 1 ;  /* 0x3f8000003b3b7421 */ /* 0x004fce0000010000 */
[----:B------:R2:W-:Y:S01]  /*1660*/  MUFU.RCP R98, R59 ;  /* 0x0000003b00627308 */ /* 0x0005e20000001000 */
[----:B0-----:R-:W-:-:S07]  /*1670*/  FMUL.FTZ R58, R85, -1.4426950216293334961 ;  /* 0xbfb8aa3b553a7820 */ /* 0x001fce0000410000 */
[----:B------:R0:W3:Y:S01]  /*1680*/  MUFU.EX2 R112, R91 ;  /* 0x0000005b00707308 */ /* 0x0000e20000000800 */
[----:B--2---:R-:W-:Y:S01]  /*1690*/  SHF.L.U32 R59, R62, 0x10, RZ ;  /* 0x000000103e3b7819 */ /* 0x004fe200000006ff */
[----:B-1----:R-:W-:-:S06]  /*16a0*/  FADD.FTZ R103, R90, 1 ;  /* 0x3f8000005a677421 */ /* 0x002fcc0000010000 */
[----:B------:R1:W2:Y:S01]  /*16b0*/  MUFU.RCP R102, R92 ;  /* 0x0000005c00667308 */ /* 0x0002a20000001000 */
[----:B0-----:R-:W-:-:S07]  /*16c0*/  FMUL.FTZ R91, R88, -1.4426950216293334961 ;  /* 0xbfb8aa3b585b7820 */ /* 0x001fce0000410000 */
[----:B------:R0:W-:Y:S01]  /*16d0*/  MUFU.RCP R100, R94 ;  /* 0x0000005e00647308 */ /* 0x0001e20000001000 */
[----:B-1----:R-:W-:Y:S01]  /*16e0*/  SHF.L.U32 R92, R18, 0x10, RZ ;  /* 0x00000010125c7819 */ /* 0x002fe200000006ff */
[----:B---3--:R-:W-:-:S06]  /*16f0*/  FADD.FTZ R120, R112, 1 ;  /* 0x3f80000070787421 */ /* 0x008fcc0000010000 */
[----:B------:R1:W3:Y:S01]  /*1700*/  MUFU.EX2 R119, R58 ;  /* 0x0000003a00777308 */ /* 0x0002e20000000800 */
[----:B0-----:R-:W-:Y:S01]  /*1710*/  SHF.L.U32 R94, R19, 0x10, RZ ;  /* 0x00000010135e7819 */ /* 0x001fe200000006ff */
[----:B--2---:R-:W-:-:S04]  /*1720*/  FADD.FTZ R112, -R102, 1 ;  /* 0x3f80000066707421 */ /* 0x004fc80000010100 */
[C---:B------:R-:W-:Y:S01]  /*1730*/  FFMA.FTZ R117, R81.reuse, R112, 1 ;  /* 0x3f80000051757423 */ /* 0x040fe20000010070 */
[----:B------:R-:W-:Y:S01]  /*1740*/  FMUL.FTZ R81, R81, R102 ;  /* 0x0000006651517220 */ /* 0x000fe20000410000 */
[----:B------:R0:W2:Y:S01]  /*1750*/  MUFU.EX2 R122, R91 ;  /* 0x0000005b007a7308 */ /* 0x0000a20000000800 */
[----:B-1----:R-:W-:-:S07]  /*1760*/  SHF.L.U32 R58, R61, 0x10, RZ ;  /* 0x000000103d3a7819 */ /* 0x002fce00000006ff */
[----:B------:R1:W4:Y:S01]  /*1770*/  MUFU.EX2 R126, R93 ;  /* 0x0000005d007e7308 */ /* 0x0003220000000800 */
[----:B0-----:R-:W-:Y:S01]  /*1780*/  PRMT R91, R61, 0x7632, R91 ;  /* 0x000076323d5b7816 */ /* 0x001fe2000000005b */
[----:B------:R-:W-:Y:S01]  /*1790*/  FADD.FTZ R61, R96, 1 ;  /* 0x3f800000603d7421 */ /* 0x000fe20000010000 */
[----:B---3--:R-:W-:-:S05]  /*17a0*/  FADD.FTZ R119, R119, 1 ;  /* 0x3f80000077777421 */ /* 0x008fca0000010000 */
[----:B------:R-:W0:Y:S01]  /*17b0*/  MUFU.RCP R97, R97 ;  /* 0x0000006100617308 */ /* 0x000e220000001000 */
[----:B-1----:R-:W-:Y:S01]  /*17c0*/  PRMT R93, R62, 0x7632, R93 ;  /* 0x000076323e5d7816 */ /* 0x002fe2000000005d */
[----:B------:R-:W-:Y:S01]  /*17d0*/  FADD.FTZ R62, R101, 1 ;  /* 0x3f800000653e7421 */ /* 0x000fe20000010000 */
[----:B--2---:R-:W-:-:S05]  /*17e0*/  FADD.FTZ R124, R122, 1 ;  /* 0x3f8000007a7c7421 */ /* 0x004fca0000010000 */
[----:B------:R-:W-:Y:S01]  /*17f0*/  MUFU.RCP R103, R103 ;  /* 0x0000006700677308 */ /* 0x000fe20000001000 */
[----:B----4-:R-:W-:-:S07]  /*1800*/  FADD.FTZ R126, R126, 1 ;  /* 0x3f8000007e7e7421 */ /* 0x010fce0000010000 */
[----:B------:R-:W-:Y:S01]  /*1810*/  MUFU.RCP R99, R99 ;  /* 0x0000006300637308 */ /* 0x000fe20000001000 */
[----:B0-----:R-:W-:-:S07]  /*1820*/  FADD.FTZ R63, -R97, 1 ;  /* 0x3f800000613f7421 */ /* 0x001fce0000010100 */
[----:B------:R-:W0:Y:S08]  /*1830*/  MUFU.RCP R125, R123 ;  /* 0x0000007b007d7308 */ /* 0x000e300000001000 */
[----:B------:R-:W-:Y:S08]  /*1840*/  MUFU.RCP R130, R119 ;  /* 0x0000007700827308 */ /* 0x000ff00000001000 */
[----:B------:R-:W-:Y:S01]  /*1850*/  MUFU.RCP R139, R124 ;  /* 0x0000007c008b7308 */ /* 0x000fe20000001000 */
[----:B0-----:R-:W-:-:S04]  /*1860*/  FADD.FTZ R133, -R125, 1 ;  /* 0x3f8000007d857421 */ /* 0x001fc80000010100 */
[----:B------:R-:W-:-:S03]  /*1870*/  FFMA.FTZ R137, R2, R133, 1 ;  /* 0x3f80000002897423 */ /* 0x000fc60000010085 */
[----:B------:R-:W-:Y:S08]  /*1880*/  MUFU.RCP R134, R121 ;  /* 0x0000007900867308 */ /* 0x000ff00000001000 */
[----:B------:R0:W-:Y:S01]  /*1890*/  MUFU.RCP R140, R126 ;  /* 0x0000007e008c7308 */ /* 0x0001e20000001000 */
[----:B------:R1:W-:Y:S04]  /*18a0*/  STS.128 [R55], R68 ;  /* 0x0000004437007388 */ /* 0x0003e80000000c00 */
[----:B------:R2:W-:Y:S01]  /*18b0*/  STS.128 [R55+0x200], R72 ;  /* 0x0002004837007388 */ /* 0x0005e20000000c00 */
[----:B------:R-:W-:-:S03]  /*18c0*/  NOP ;  /* 0x0000000000007918 */ /* 0x000fc60000000000 */
[----:B------:R-:W3:Y:S01]  /*18d0*/  LDS.128 R64, [R56] ;  /* 0x0000000038407984 */ /* 0x000ee20000000c00 */
[----:B-1----:R-:W-:Y:S02]  /*18e0*/  SHF.L.U32 R68, R24, 0x10, RZ ;  /* 0x0000001018447819 */ /* 0x002fe400000006ff */
[----:B------:R-:W-:Y:S02]  /*18f0*/  SHF.L.U32 R70, R25, 0x10, RZ ;  /* 0x0000001019467819 */ /* 0x000fe400000006ff */
[----:B------:R-:W-:Y:S02]  /*1900*/  SHF.L.U32 R69, R26, 0x10, RZ ;  /* 0x000000101a457819 */ /* 0x000fe400000006ff */
[----:B------:R-:W-:Y:S02]  /*1910*/  SHF.L.U32 R71, R27, 0x10, RZ ;  /* 0x000000101b477819 */ /* 0x000fe400000006ff */
[C---:B------:R-:W-:Y:S02]  /*1920*/  PRMT R24, R16.reuse, 0x7632, R24 ;  /* 0x0000763210187816 */ /* 0x040fe40000000018 */
[----:B--2---:R-:W-:-:S02]  /*1930*/  SHF.L.U32 R72, R16, 0x10, RZ ;  /* 0x0000001010487819 */ /* 0x004fc400000006ff */
[C---:B------:R-:W-:Y:S02]  /*1940*/  PRMT R25, R17.reuse, 0x7632, R25 ;  /* 0x0000763211197816 */ /* 0x040fe40000000019 */
[----:B------:R-:W-:Y:S01]  /*1950*/  SHF.L.U32 R74, R17, 0x10, RZ ;  /* 0x00000010114a7819 */ /* 0x000fe200000006ff */
[----:B------:R-:W-:Y:S01]  /*1960*/  FADD.FTZ R17, -R95, 1 ;  /* 0x3f8000005f117421 */ /* 0x000fe20000010100 */
[----:B------:R-:W-:Y:S01]  /*1970*/  PRMT R26, R18, 0x7632, R26 ;  /* 0x00007632121a7816 */ /* 0x000fe2000000001a */
[----:B------:R-:W-:Y:S01]  /*1980*/  FADD.FTZ R18, -R98, 1 ;  /* 0x3f80000062127421 */ /* 0x000fe20000010100 */
[----:B------:R-:W-:Y:S01]  /*1990*/  PRMT R27, R19, 0x7632, R27 ;  /* 0x00007632131b7816 */ /* 0x000fe2000000001b */
[----:B------:R-:W-:Y:S01]  /*19a0*/  FFMA.FTZ R17, R84, R17, 1 ;  /* 0x3f80000054117423 */ /* 0x000fe20000010011 */
[----:B------:R-:W-:Y:S01]  /*19b0*/  SHF.L.U32 R122, R24, 0x10, RZ ;  /* 0x00000010187a7819 */ /* 0x000fe200000006ff */
[C---:B------:R-:W-:Y:S01]  /*19c0*/  FFMA.FTZ R18, R83.reuse, R18, 1 ;  /* 0x3f80000053127423 */ /* 0x040fe20000010012 */
[----:B0-----:R-:W-:Y:S01]  /*19d0*/  SHF.L.U32 R126, R26, 0x10, RZ ;  /* 0x000000101a7e7819 */ /* 0x001fe200000006ff */
[----:B------:R-:W-:Y:S01]  /*19e0*/  FMUL.FTZ R83, R83, R98 ;  /* 0x0000006253537220 */ /* 0x000fe20000410000 */
[----:B------:R-:W-:-:S02]  /*19f0*/  SHF.L.U32 R128, R27, 0x10, RZ ;  /* 0x000000101b807819 */ /* 0x000fc400000006ff */
[----:B---3--:R-:W-:Y:S02]  /*1a00*/  SHF.L.U32 R73, R64, 0x10, RZ ;  /* 0x0000001040497819 */ /* 0x008fe400000006ff */
[----:B------:R-:W-:Y:S02]  /*1a10*/  SHF.L.U32 R75, R65, 0x10, RZ ;  /* 0x00000010414b7819 */ /* 0x000fe400000006ff */
[----:B------:R-:W-:Y:S01]  /*1a20*/  PRMT R106, R66, 0x7632, R106 ;  /* 0x00007632426a7816 */ /* 0x000fe2000000006a */
[----:B------:R-:W-:Y:S01]  /*1a30*/  FMUL.FTZ R16, R68, R73 ;  /* 0x0000004944107220 */ /* 0x000fe20000410000 */
[----:B------:R-:W-:Y:S01]  /*1a40*/  SHF.L.U32 R90, R66, 0x10, RZ ;  /* 0x00000010425a7819 */ /* 0x000fe200000006ff */
[----:B------:R-:W-:Y:S01]  /*1a50*/  FMUL.FTZ R19, R70, R75 ;  /* 0x0000004b46137220 */ /* 0x000fe20000410000 */
[----:B------:R-:W-:Y:S01]  /*1a60*/  PRMT R101, R64, 0x7632, R101 ;  /* 0x0000763240657816 */ /* 0x000fe20000000065 */
[----:B------:R-:W-:Y:S01]  /*1a70*/  FMUL.FTZ R16, R95, R16 ;  /* 0x000000105f107220 */ /* 0x000fe20000410000 */
[----:B------:R0:W-:Y:S01]  /*1a80*/  MUFU.RCP R66, R61 ;  /* 0x0000003d00427308 */ /* 0x0001e20000001000 */
[----:B------:R-:W-:Y:S01]  /*1a90*/  FMUL.FTZ R19, R98, R19 ;  /* 0x0000001362137220 */ /* 0x000fe20000410000 */
[----:B------:R-:W-:Y:S01]  /*1aa0*/  PRMT R115, R67, 0x7632, R115 ;  /* 0x0000763243737816 */ /* 0x000fe20000000073 */
[----:B------:R-:W-:Y:S01]  /*1ab0*/  FMUL.FTZ R112, R69, R90 ;  /* 0x0000005a45707220 */ /* 0x000fe20000410000 */
[----:B------:R-:W-:Y:S01]  /*1ac0*/  SHF.L.U32 R96, R67, 0x10, RZ ;  /* 0x0000001043607819 */ /* 0x000fe200000006ff */
[----:B------:R-:W-:Y:S01]  /*1ad0*/  FMUL.FTZ R64, R19, R18 ;  /* 0x0000001213407220 */ /* 0x000fe20000410000 */
[----:B------:R-:W-:Y:S01]  /*1ae0*/  PRMT R105, R65, 0x7632, R105 ;  /* 0x0000763241697816 */ /* 0x000fe20000000069 */
[----:B------:R-:W-:Y:S01]  /*1af0*/  FADD.FTZ R67, R107, 1 ;  /* 0x3f8000006b437421 */ /* 0x000fe20000010000 */
[----:B------:R1:W2:Y:S01]  /*1b00*/  MUFU.RCP R65, R62 ;  /* 0x0000003e00417308 */ /* 0x0002a20000001000 */
[----:B0-----:R-:W-:Y:S01]  /*1b10*/  FMUL.FTZ R61, R16, R17 ;  /* 0x00000011103d7220 */ /* 0x001fe20000410000 */
[----:B------:R-:W-:Y:S01]  /*1b20*/  SHF.L.U32 R101, R101, 0x10, RZ ;  /* 0x0000001065657819 */ /* 0x000fe200000006ff */
[----:B------:R-:W0:Y:S01]  /*1b30*/  LDS.128 R16, [R56+0x10] ;  /* 0x0000100038107984 */ /* 0x000e220000000c00 */
[----:B------:R-:W-:Y:S01]  /*1b40*/  FFMA.FTZ R107, R82, R63, 1 ;  /* 0x3f800000526b7423 */ /* 0x000fe2000001003f */
[----:B------:R-:W-:Y:S01]  /*1b50*/  FADD.FTZ R63, -R103, 1 ;  /* 0x3f800000673f7421 */ /* 0x000fe20000010100 */
[----:B------:R-:W-:Y:S01]  /*1b60*/  FMUL.FTZ R113, R71, R96 ;  /* 0x0000006047717220 */ /* 0x000fe20000410000 */
[----:B------:R-:W-:Y:S01]  /*1b70*/  FMUL.FTZ R112, R97, R112 ;  /* 0x0000007061707220 */ /* 0x000fe20000410000 */
[----:B------:R-:W3:Y:S01]  /*1b80*/  MUFU.RCP R67, R67 ;  /* 0x0000004300437308 */ /* 0x000ee20000001000 */
[----:B-1----:R-:W-:Y:S01]  /*1b90*/  FMUL.FTZ R62, R104, R101 ;  /* 0x00000065683e7220 */ /* 0x002fe20000410000 */
[----:B------:R-:W-:Y:S01]  /*1ba0*/  FFMA.FTZ R63, R76, R63, 1 ;  /* 0x3f8000004c3f7423 */ /* 0x000fe2000001003f */
[----:B------:R-:W-:Y:S01]  /*1bb0*/  FMUL.FTZ R116, R102, R113 ;  /* 0x0000007166747220 */ /* 0x000fe20000410000 */
[----:B------:R-:W-:Y:S01]  /*1bc0*/  SHF.L.U32 R106, R106, 0x10, RZ ;  /* 0x000000106a6a7819 */ /* 0x000fe200000006ff */
[----:B------:R-:W-:Y:S01]  /*1bd0*/  FMUL.FTZ R62, R103, R62 ;  /* 0x0000003e673e7220 */ /* 0x000fe20000410000 */
[----:B------:R-:W-:Y:S01]  /*1be0*/  FMUL.FTZ R114, R112, R107 ;  /* 0x0000006b70727220 */ /* 0x000fe20000410000 */
[----:B------:R-:W-:Y:S01]  /*1bf0*/  FMUL.FTZ R118, R116, R117 ;  /* 0x0000007574767220 */ /* 0x000fe20000410000 */
[----:B------:R-:W-:Y:S01]  /*1c00*/  SHF.L.U32 R105, R105, 0x10, RZ ;  /* 0x0000001069697819 */ /* 0x000fe200000006ff */
[----:B------:R-:W-:Y:S01]  /*1c10*/  FMUL.FTZ R62, R62, R63 ;  /* 0x0000003f3e3e7220 */ /* 0x000fe20000410000 */
[----:B--2---:R-:W-:Y:S01]  /*1c20*/  FADD.FTZ R63, -R65, 1 ;  /* 0x3f800000413f7421 */ /* 0x004fe20000010100 */
[----:B------:R-:W-:Y:S01]  /*1c30*/  SHF.L.U32 R107, R115, 0x10, RZ ;  /* 0x00000010736b7819 */ /* 0x000fe200000006ff */
[----:B------:R-:W-:Y:S01]  /*1c40*/  FMUL.FTZ R116, R111, R106 ;  /* 0x0000006a6f747220 */ /* 0x000fe20000410000 */
[----:B------:R1:W2:Y:S01]  /*1c50*/  MUFU.RCP R113, R120 ;  /* 0x0000007800717308 */ /* 0x0002a20000001000 */
[----:B------:R-:W-:Y:S01]  /*1c60*/  FFMA.FTZ R115, R78, R63, 1 ;  /* 0x3f8000004e737423 */ /* 0x000fe2000001003f */
[----:B------:R-:W-:Y:S01]  /*1c70*/  FADD.FTZ R112, -R66, 1 ;  /* 0x3f80000042707421 */ /* 0x000fe20000010100 */
[----:B------:R-:W-:Y:S01]  /*1c80*/  FMUL.FTZ R63, R108, R105 ;  /* 0x000000696c3f7220 */ /* 0x000fe20000410000 */
[----:B---3--:R-:W-:Y:S01]  /*1c90*/  FADD.FTZ R117, -R67, 1 ;  /* 0x3f80000043757421 */ /* 0x008fe20000010100 */
[----:B------:R-:W-:Y:S01]  /*1ca0*/  FMUL.FTZ R116, R65, R116 ;  /* 0x0000007441747220 */ /* 0x000fe20000410000 */
[----:B------:R-:W-:Y:S01]  /*1cb0*/  FFMA.FTZ R112, R77, R112, 1 ;  /* 0x3f8000004d707423 */ /* 0x000fe20000010070 */
[----:B------:R-:W-:Y:S01]  /*1cc0*/  FMUL.FTZ R63, R66, R63 ;  /* 0x0000003f423f7220 */ /* 0x000fe20000410000 */
[----:B------:R-:W-:Y:S01]  /*1cd0*/  FFMA.FTZ R117, R86, R117, 1 ;  /* 0x3f80000056757423 */ /* 0x000fe20000010075 */
        /* <DEDUP_REMOVED lines=9> */
[----:B--2---:R-:W-:Y:S01]  /*1d70*/  FADD.FTZ R129, -R113, 1 ;  /* 0x3f80000071817421 */ /* 0x004fe20000010100 */
[----:B------:R-:W-:Y:S01]  /*1d80*/  FMUL.FTZ R66, R69, R97 ;  /* 0x0000006145427220 */ /* 0x000fe20000410000 */
[----:B0-----:R-:W-:-:S02]  /*1d90*/  SHF.L.U32 R115, R16, 0x10, RZ ;  /* 0x0000001010737819 */ /* 0x001fc400000006ff */
[----:B------:R-:W-:Y:S01]  /*1da0*/  FFMA.FTZ R129, R0, R129, 1 ;  /* 0x3f80000000817423 */ /* 0x000fe20000010081 */
[----:B------:R-:W-:Y:S01]  /*1db0*/  PRMT R112, R16, 0x7632, R112 ;  /* 0x0000763210707816 */ /* 0x000fe20000000070 */
[----:B------:R-:W-:Y:S01]  /*1dc0*/  FADD.FTZ R16, -R100, 1 ;  /* 0x3f80000064107421 */ /* 0x000fe20000010100 */
[C---:B------:R-:W-:Y:S02]  /*1dd0*/  PRMT R120, R17.reuse, 0x7632, R120 ;  /* 0x0000763211787816 */ /* 0x040fe40000000078 */
[----:B------:R-:W-:Y:S01]  /*1de0*/  SHF.L.U32 R117, R17, 0x10, RZ ;  /* 0x0000001011757819 */ /* 0x000fe200000006ff */
[----:B------:R-:W-:Y:S01]  /*1df0*/  FMUL.FTZ R17, R72, R115 ;  /* 0x0000007348117220 */ /* 0x000fe20000410000 */
[----:B------:R-:W-:Y:S01]  /*1e00*/  FFMA.FTZ R16, R3, R16, 1 ;  /* 0x3f80000003107423 */ /* 0x000fe20000010010 */
[----:B------:R-:W-:Y:S02]  /*1e10*/  SHF.L.U32 R119, R18, 0x10, RZ ;  /* 0x0000001012777819 */ /* 0x000fe400000006ff */
[----:B------:R-:W-:Y:S01]  /*1e20*/  FMUL.FTZ R17, R100, R17 ;  /* 0x0000001164117220 */ /* 0x000fe20000410000 */
[----:B------:R-:W-:Y:S01]  /*1e30*/  SHF.L.U32 R121, R19, 0x10, RZ ;  /* 0x0000001013797819 */ /* 0x000fe200000006ff */
[----:B------:R-:W-:Y:S01]  /*1e40*/  FMUL.FTZ R100, R3, R100 ;  /* 0x0000006403647220 */ /* 0x000fe20000410000 */
[----:B------:R-:W-:Y:S01]  /*1e50*/  SHF.L.U32 R132, R112, 0x10, RZ ;  /* 0x0000001070847819 */ /* 0x000fe200000006ff */
[----:B------:R-:W-:Y:S01]  /*1e60*/  FMUL.FTZ R116, R17, R16 ;  /* 0x0000001011747220 */ /* 0x000fe20000410000 */
[----:B------:R-:W-:Y:S01]  /*1e70*/  FADD.FTZ R17, -R99, 1 ;  /* 0x3f80000063117421 */ /* 0x000fe20000010100 */
[----:B------:R-:W-:Y:S01]  /*1e80*/  PRMT R135, R19, 0x7632, R135 ;  /* 0x0000763213877816 */ /* 0x000fe20000000087 */
[----:B------:R-:W-:Y:S01]  /*1e90*/  FMUL.FTZ R24, R92, R119 ;  /* 0x000000775c187220 */ /* 0x000fe20000410000 */
[----:B------:R-:W-:Y:S01]  /*1ea0*/  FADD.FTZ R16, -R130, 1 ;  /* 0x3f80000082107421 */ /* 0x000fe20000010100 */
[----:B------:R-:W-:Y:S01]  /*1eb0*/  FFMA.FTZ R19, R80, R17, 1 ;  /* 0x3f80000050137423 */ /* 0x000fe20000010011 */
[----:B------:R-:W-:Y:S01]  /*1ec0*/  FMUL.FTZ R112, R94, R121 ;  /* 0x000000795e707220 */ /* 0x000fe20000410000 */
[----:B------:R-:W-:Y:S01]  /*1ed0*/  FMUL.FTZ R17, R122, R132 ;  /* 0x000000847a117220 */ /* 0x000fe20000410000 */
[----:B------:R-:W-:Y:S01]  /*1ee0*/  PRMT R131, R18, 0x7632, R131 ;  /* 0x0000763212837816 */ /* 0x000fe20000000083 */
        /* <DEDUP_REMOVED lines=9> */
[----:B------:R-:W-:Y:S01]  /*1f80*/  SHF.L.U32 R124, R25, 0x10, RZ ;  /* 0x00000010197c7819 */ /* 0x000fe200000006ff */
[----:B------:R-:W-:Y:S01]  /*1f90*/  FADD.FTZ R17, -R139, 1 ;  /* 0x3f8000008b117421 */ /* 0x000fe20000010100 */
[----:B------:R-:W-:Y:S01]  /*1fa0*/  SHF.L.U32 R136, R120, 0x10, RZ ;  /* 0x0000001078887819 */ /* 0x000fe200000006ff */
[----:B------:R-:W-:Y:S01]  /*1fb0*/  FMUL.FTZ R112, R18, R19 ;  /* 0x0000001312707220 */ /* 0x000fe20000410000 */
[----:B------:R-:W-:Y:S01]  /*1fc0*/  SHF.L.U32 R138, R131, 0x10, RZ ;  /* 0x00000010838a7819 */ /* 0x000fe200000006ff */
[----:B------:R-:W-:Y:S01]  /*1fd0*/  FADD.FTZ R24, -R140, 1 ;  /* 0x3f8000008c187421 */ /* 0x000fe20000010100 */
[----:B------:R-:W-:Y:S01]  /*1fe0*/  SHF.L.U32 R141, R135, 0x10, RZ ;  /* 0x00000010878d7819 */ /* 0x000fe200000006ff */
[----:B------:R-:W-:Y:S01]  /*1ff0*/  FFMA.FTZ R19, R88, R17, 1 ;  /* 0x3f80000058137423 */ /* 0x000fe20000010011 */
        /* <DEDUP_REMOVED lines=9> */
[----:B------:R-:W-:Y:S01]  /*2090*/  SHF.L.U32 R131, R6, 0x10, RZ ;  /* 0x0000001006837819 */ /* 0x000fe200000006ff */
        /* <DEDUP_REMOVED lines=34> */
[----:B------:R-:W-:Y:S01]  /*22c0*/  STS.128 [R56], R16 ;  /* 0x0000001038007388 */ /* 0x000fe20000000c00 */
[----:B------:R-:W-:Y:S01]  /*22d0*/  PRMT R116, R6, 0x7632, R116 ;  /* 0x0000763206747816 */ /* 0x000fe20000000074 */
[----:B------:R-:W-:Y:S01]  /*22e0*/  FMUL.FTZ R80, R126, R139 ;  /* 0x0000008b7e507220 */ /* 0x000fe20000410000 */
[C---:B------:R-:W-:Y:S01]  /*22f0*/  PRMT R118, R7.reuse, 0x7632, R118 ;  /* 0x0000763207767816 */ /* 0x040fe20000000076 */
[----:B------:R0:W-:Y:S01]  /*2300*/  STS.128 [R56+0x10], R24 ;  /* 0x0000101838007388 */ /* 0x0001e20000000c00 */
[----:B------:R-:W-:Y:S01]  /*2310*/  NOP ;  /* 0x0000000000007918 */ /* 0x000fe20000000000 */
[----:B------:R-:W-:-:S02]  /*2320*/  SHF.L.U32 R133, R7, 0x10, RZ ;  /* 0x0000001007857819 */ /* 0x000fc400000006ff */
[----:B------:R-:W1:Y:S01]  /*2330*/  LDS.128 R12, [R55] ;  /* 0x00000000370c7984 */ /* 0x000e620000000c00 */
[C---:B------:R-:W-:Y:S02]  /*2340*/  PRMT R120, R8.reuse, 0x7632, R120 ;  /* 0x0000763208787816 */ /* 0x040fe40000000078 */
[----:B------:R-:W-:Y:S01]  /*2350*/  SHF.L.U32 R135, R8, 0x10, RZ ;  /* 0x0000001008877819 */ /* 0x000fe200000006ff */
[----:B------:R-:W2:Y:S01]  /*2360*/  LDS.128 R4, [R55+0x200] ;  /* 0x0002000037047984 */ /* 0x000ea20000000c00 */
[C---:B------:R-:W-:Y:S02]  /*2370*/  SHF.L.U32 R137, R9.reuse, 0x10, RZ ;  /* 0x0000001009897819 */ /* 0x040fe400000006ff */
[----:B------:R-:W-:Y:S02]  /*2380*/  MOV R8, UR9 ;  /* 0x0000000900087c02 */ /* 0x000fe40008000f00 */
[----:B0-----:R-:W-:Y:S02]  /*2390*/  PRMT R26, R9, 0x7632, R26 ;  /* 0x00007632091a7816 */ /* 0x001fe4000000001a */
[----:B------:R-:W-:-:S02]  /*23a0*/  MOV R9, UR8 ;  /* 0x0000000800097c02 */ /* 0x000fc40008000f00 */
[C---:B------:R-:W-:Y:S02]  /*23b0*/  PRMT R25, R10.reuse, 0x7632, R25 ;  /* 0x000076320a197816 */ /* 0x040fe40000000019 */
[----:B------:R-:W-:Y:S01]  /*23c0*/  SHF.L.U32 R123, R10, 0x10, RZ ;  /* 0x000000100a7b7819 */ /* 0x000fe200000006ff */
[----:B------:R-:W-:Y:S01]  /*23d0*/  IMAD.WIDE.U32 R2, R37, 0x10, R8 ;  /* 0x0000001025027825 */ /* 0x000fe200078e0008 */
[----:B------:R-:W-:-:S03]  /*23e0*/  PRMT R24, R11, 0x7632, R24 ;  /* 0x000076320b187816 */ /* 0x000fc60000000018 */
        /* <DEDUP_REMOVED lines=56> */
.L_x_7687:
[----:B------:R-:W-:Y:S01]  /*2770*/  SHF.L.U32 R89, R89, 0x10, RZ ;  /* 0x0000001059597819 */ /* 0x000fe200000006ff */
[----:B------:R-:W-:Y:S01]  /*2780*/  FFMA.FTZ R31, R0, R57, R31 ;  /* 0x00000039001f7223 */ /* 0x000fe2000001001f */
[----:B------:R-:W-:Y:S01]  /*2790*/  SHF.L.U32 R91, R91, 0x10, RZ ;  /* 0x000000105b5b7819 */ /* 0x000fe200000006ff */
[----:B------:R-:W-:Y:S01]  /*27a0*/  BAR.SYNC.DEFER_BLOCKING 0x0 ;  /* 0x0000000000007b1d */ /* 0x000fe20000010000 */
[----:B------:R-:W-:Y:S01]  /*27b0*/  SHF.L.U32 R93, R93, 0x10, RZ ;  /* 0x000000105d5d7819 */ /* 0x000fe200000006ff */
[----:B0-2---:R-:W-:Y:S01]  /*27c0*/  FFMA.FTZ R2, R72, R89, R31 ;  /* 0x0000005948027223 */ /* 0x005fe2000001001f */
        /* <DEDUP_REMOVED lines=9> */
[----:B-----5:R-:W-:Y:S01]  /*2860*/  FADD.FTZ R160, R3, R28 ;  /* 0x0000001c03a07221 */ /* 0x020fe20000010000 */
        /* <DEDUP_REMOVED lines=16> */
[--C-:B------:R-:W-:Y:S01]  /*2970*/  FADD.FTZ R106, R131, R28.reuse ;  /* 0x0000001c836a7221 */ /* 0x100fe20000010000 */
[----:B------:R-:W-:Y:S01]  /*2980*/  FFMA.FTZ R17, R68, R61, R17 ;  /* 0x0000003d44117223 */ /* 0x000fe20000010011 */
[----:B------:R-:W-:Y:S02]  /*2990*/  HFMA2 R92, -RZ, RZ, 0, 0 ;  /* 0x00000000ff5c7431 */ /* 0x000fe400000001ff */
[--C-:B------:R-:W-:Y:S01]  /*29a0*/  FADD.FTZ R97, R133, R28.reuse ;  /* 0x0000001c85617221 */ /* 0x100fe20000010000 */
[----:B------:R-:W-:Y:S02]  /*29b0*/  HFMA2 R90, -RZ, RZ, 0, 0 ;  /* 0x00000000ff5a7431 */ /* 0x000fe400000001ff */
[----:B------:R-:W-:Y:S01]  /*29c0*/  FFMA.FTZ R2, R84, R107, R17 ;  /* 0x0000006b54027223 */ /* 0x000fe20000010011 */
[----:B------:R-:W-:Y:S02]  /*29d0*/  HFMA2 R88, -RZ, RZ, 0, 0 ;  /* 0x00000000ff587431 */ /* 0x000fe400000001ff */
[--C-:B------:R-:W-:Y:S01]  /*29e0*/  FADD.FTZ R104, R135, R28.reuse ;  /* 0x0000001c87687221 */ /* 0x100fe20000010000 */
[----:B------:R-:W-:Y:S01]  /*29f0*/  FADD.FTZ R95, R137, R28 ;  /* 0x0000001c895f7221 */ /* 0x000fe20000010000 */
        /* <DEDUP_REMOVED lines=66> */
[----:B------:R-:W-:Y:S01]  /*2e20*/  MOV R102, RZ ;  /* 0x000000ff00667202 */ /* 0x000fe20000000f00 */
[----:B------:R-:W-:Y:S01]  /*2e30*/  ULOP3.LUT UR46, UR8, 0x100, URZ, 0xc0, !UPT ;  /* 0x00000100082e7892 */ /* 0x000fe2000f8ec0ff */
[----:B------:R-:W-:Y:S01]  /*2e40*/  IADD3.X R27, PT, PT, RZ, R53, RZ, P1, !PT ;  /* 0x00000035ff1b7210 */ /* 0x000fe20000ffe4ff */
[----:B------:R-:W2:Y:S01]  /*2e50*/  LDCU UR48, c[0x0][0x394] ;  /* 0x00007280ff3077ac */ /* 0x000ea20008000800 */
[----:B------:R-:W3:Y:S01]  /*2e60*/  LDCU UR49, c[0x0][0x38c] ;  /* 0x00007180ff3177ac */ /* 0x000ee20008000800 */
[----:B------:R-:W4:Y:S01]  /*2e70*/  LDCU UR47, c[0x0][0x388] ;  /* 0x00007100ff2f77ac */ /* 0x000f220008000800 */
[----:B------:R-:W0:Y:S01]  /*2e80*/  LDCU.64 UR40, c[0x0][0x3c0] ;  /* 0x00007800ff2877ac */ /* 0x000e220008000a00 */
[----:B------:R-:W0:Y:S01]  /*2e90*/  LDCU.64 UR42, c[0x0][0x3a8] ;  /* 0x00007500ff2a77ac */ /* 0x000e220008000a00 */
[----:B------:R-:W0:Y:S01]  /*2ea0*/  LDCU.64 UR44, c[0x0][0x540] ;  /* 0x0000a800ff2c77ac */ /* 0x000e220008000a00 */
[----:B------:R-:W0:Y:S01]  /*2eb0*/  LDCU.128 UR32, c[0x0][0x440] ;  /* 0x00008800ff2077ac */ /* 0x000e220008000c00 */
[----:B------:R-:W-:-:S05]  /*2ec0*/  UMOV UR8, URZ ;  /* 0x000000ff00087c82 */ /* 0x000fca0008000000 */
.L_x_7726:
        /* <DEDUP_REMOVED lines=12> */
[----:B------:R-:W5:Y:S03]  /*2f90*/  LDG.E.128 R4, desc[UR36][R12.64] ;  /* 0x000000240c047981 */ /* 0x000f66000c1e1d00 */
[----:B------:R-:W-:Y:S01]  /*2fa0*/  MOV R15, UR10 ;  /* 0x0000000a000f7c02 */ /* 0x000fe20008000f00 */
[----:B--2---:R-:W2:Y:S01]  /*2fb0*/  LDG.E.128 R8, desc[UR36][R12.64+0x200] ;  /* 0x000200240c087981 */ /* 0x004ea2000c1e1d00 */
[----:B------:R-:W-:Y:S01]  /*2fc0*/  UMOV UR10, UR20 ;  /* 0x00000014000a7c82 */ /* 0x000fe20008000000 */
[----:B------:R-:W-:Y:S02]  /*2fd0*/  UMOV UR11, UR25 ;  /* 0x00000019000b7c82 */ /* 0x000fe40008000000 */
[----:B---3--:R-:W3:Y:S01]  /*2fe0*/  LDG.E R147, desc[UR36][R14.64] ;  /* 0x000000240e937981 */ /* 0x008ee2000c1e1900 */
[----:B------:R-:W-:-:S04]  /*2ff0*/  UIMAD.WIDE.U32 UR10, UR8, UR40, UR10 ;  /* 0x00000028080a72a5 */ /* 0x000fc8000f8e000a */
[----:B------:R-:W-:Y:S02]  /*3000*/  UIMAD UR9, UR8, UR41, UR11 ;  /* 0x00000029080972a4 */ /* 0x000fe4000f8e020b */
[----:B------:R-:W-:-:S04]  /*3010*/  ULEA UR11, UP0, UR10, UR34, 0x2 ;  /* 0x000000220a0b7291 */ /* 0x000fc8000f8010ff */
[----:B------:R-:W-:Y:S02]  /*3020*/  ULEA.HI.X UR10, UR10, UR35, UR9, 0x2, UP0 ;  /* 0x000000230a0a7291 */ /* 0x000fe400080f1409 */
[----:B------:R-:W-:-:S04]  /*3030*/  MOV R2, UR11 ;  /* 0x0000000b00027c02 */ /* 0x000fc80008000f00 */
[----:B------:R-:W-:-:S05]  /*3040*/  MOV R3, UR10 ;  /* 0x0000000a00037c02 */ /* 0x000fca0008000f00 */
[----:B----4-:R0:W4:Y:S01]  /*3050*/  LDG.E R157, desc[UR36][R2.64] ;  /* 0x00000024029d7981 */ /* 0x010122000c1e1900 */
[----:B------:R-:W1:Y:S01]  /*3060*/  S2UR UR10, SR_CgaCtaId ;  /* 0x00000000000a79c3 */ /* 0x000e620000008800 */
[C---:B------:R-:W-:Y:S01]  /*3070*/  ISETP.NE.AND P2, PT, R22.reuse, RZ, PT ;  /* 0x000000ff1600720c */ /* 0x040fe20003f45270 */
[----:B------:R-:W-:Y:S01]  /*3080*/  UMOV UR9, 0x400 ;  /* 0x0000040000097882 */ /* 0x000fe20000000000 */
[----:B------:R-:W-:Y:S02]  /*3090*/  ISETP.NE.AND P1, PT, R22, 0x1f, PT ;  /* 0x0000001f1600780c */ /* 0x000fe40003f25270 */
[----:B0-----:R-:W-:-:S04]  /*30a0*/  MOV R2, UR8 ;  /* 0x0000000800027c02 */ /* 0x001fc80008000f00 */
[----:B------:R-:W-:-:S05]  /*30b0*/  IADD3 R2, PT, PT, R2, UR46, RZ ;  /* 0x0000002e02027c10 */ /* 0x000fca000fffe0ff */
[----:B------:R-:W-:Y:S01]  /*30c0*/  @P2 IADD3 R2, PT, PT, R22, 0x200, RZ ;  /* 0x0000020016022810 */ /* 0x000fe20007ffe0ff */
[----:B-1----:R-:W-:-:S06]  /*30d0*/  ULEA UR10, UR10, UR9, 0x18 ;  /* 0x000000090a0a7291 */ /* 0x002fcc000f8ec0ff */
[----:B------:R-:W-:Y:S01]  /*30e0*/  LEA R3, R2, UR10, 0x2 ;  /* 0x0000000a02037c11 */ /* 0x000fe2000f8e10ff */
[----:B------:R-:W-:Y:S01]  /*30f0*/  BSSY.RECONVERGENT B0, `(.L_x_7689) ;  /* 0x000006d000007945 */ /* 0x000fe20003800200 */
[----:B-----5:R0:W-:Y:S04]  /*3100*/  STS.128 [R55], R4 ;  /* 0x0000000437007388 */ /* 0x0201e80000000c00 */
[----:B--2---:R1:W-:Y:S01]  /*3110*/  STS.128 [R55+0x200], R8 ;  /* 0x0002000837007388 */ /* 0x0043e20000000c00 */
[----:B------:R-:W-:-:S03]  /*3120*/  NOP ;  /* 0x0000000000007918 */ /* 0x000fc60000000000 */
[----:B------:R-:W2:Y:S04]  /*3130*/  LDS.128 R16, [R56+0x10] ;  /* 0x0000100038107984 */ /* 0x000ea80000000c00 */
[----:B------:R-:W5:Y:S01]  /*3140*/  LDS.128 R12, [R56] ;  /* 0x00000000380c7984 */ /* 0x000f620000000c00 */
        /* <DEDUP_REMOVED lines=11> */
[-C--:B0-----:R-:W-:Y:S01]  /*3200*/  FMUL.FTZ R5, R152, R161.reuse ;  /* 0x000000a198057220 */ /* 0x081fe20000410000 */
[-C--:B-1----:R-:W-:Y:S01]  /*3210*/  FMUL.FTZ R8, R95, R161.reuse ;  /* 0x000000a15f087220 */ /* 0x082fe20000410000 */
[-C--:B------:R-:W-:Y:S01]  /*3220*/  FMUL.FTZ R7, R150, R161.reuse ;  /* 0x000000a196077220 */ /* 0x080fe20000410000 */
[-C--:B------:R-:W-:Y:S01]  /*3230*/  FMUL.FTZ R4, R110, R161.reuse ;  /* 0x000000a16e047220 */ /* 0x080fe20000410000 */
[-C--:B------:R-:W-:Y:S01]  /*3240*/  FMUL.FTZ R9, R148, R161.reuse ;  /* 0x000000a194097220 */ /* 0x080fe20000410000 */
[-C--:B------:R-:W-:Y:S01]  /*3250*/  FMUL.FTZ R10, R111, R161.reuse ;  /* 0x000000a16f0a7220 */ /* 0x080fe20000410000 */
[----:B------:R-:W-:Y:S01]  /*3260*/  FMUL.FTZ R11, R146, R161 ;  /* 0x000000a1920b7220 */ /* 0x000fe20000410000 */
[----:B------:R-:W0:Y:S08]  /*3270*/  MUFU.EX2 R151, R151 ;  /* 0x0000009700977308 */ /* 0x000e300000000800 */
[----:B------:R-:W1:Y:S01]  /*3280*/  MUFU.EX2 R162, R162 ;  /* 0x000000a200a27308 */ /* 0x000e620000000800 */
[----:B--2---:R-:W-:-:S02]  /*3290*/  PRMT R172, R18, 0x7632, R172 ;  /* 0x0000763212ac7816 */ /* 0x004fc400000000ac */
[----:B------:R-:W-:Y:S02]  /*32a0*/  SHF.L.U32 R18, R18, 0x10, RZ ;  /* 0x0000001012127819 */ /* 0x000fe400000006ff */
[----:B-----5:R-:W-:Y:S02]  /*32b0*/  SHF.L.U32 R190, R12, 0x10, RZ ;  /* 0x000000100cbe7819 */ /* 0x020fe400000006ff */
[C---:B------:R-:W-:Y:S02]  /*32c0*/  PRMT R200, R14.reuse, 0x7632, R200 ;  /* 0x000076320ec87816 */ /* 0x040fe400000000c8 */
[----:B------:R-:W-:Y:S01]  /*32d0*/  SHF.L.U32 R182, R14, 0x10, RZ ;  /* 0x000000100eb67819 */ /* 0x000fe200000006ff */
[----:B------:R-:W2:Y:S01]  /*32e0*/  MUFU.EX2 R153, R153 ;  /* 0x0000009900997308 */ /* 0x000ea20000000800 */
[----:B------:R-:W-:Y:S02]  /*32f0*/  PRMT R204, R12, 0x7632, R204 ;  /* 0x000076320ccc7816 */ /* 0x000fe400000000cc */
[----:B------:R-:W-:-:S02]  /*3300*/  PRMT R202, R13, 0x7632, R202 ;  /* 0x000076320dca7816 */ /* 0x000fc400000000ca */
[----:B------:R-:W-:Y:S02]  /*3310*/  PRMT R196, R15, 0x7632, R196 ;  /* 0x000076320fc47816 */ /* 0x000fe400000000c4 */
[----:B------:R-:W-:Y:S01]  /*3320*/  PRMT R194, R16, 0x7632, R194 ;  /* 0x0000763210c27816 */ /* 0x000fe200000000c2 */
[----:B------:R-:W0:Y:S01]  /*3330*/  MUFU.EX2 R164, R164 ;  /* 0x000000a400a47308 */ /* 0x000e220000000800 */
[----:B------:R-:W-:Y:S02]  /*3340*/  PRMT R174, R17, 0x7632, R174 ;  /* 0x0000763211ae7816 */ /* 0x000fe400000000ae */
[----:B------:R-:W-:Y:S01]  /*3350*/  PRMT R14, R19, 0x7632, R14 ;  /* 0x00007632130e7816 */ /* 0x000fe2000000000e */
[----:B----4-:R-:W-:Y:S01]  /*3360*/  FMUL.FTZ R161, R157, R18 ;  /* 0x000000129da17220 */ /* 0x010fe20000410000 */
[----:B------:R-:W-:-:S03]  /*3370*/  SHF.L.U32 R184, R13, 0x10, RZ ;  /* 0x000000100db87819 */ /* 0x000fc600000006ff */
[----:B------:R-:W4:Y:S01]  /*3380*/  MUFU.EX2 R155, R155 ;  /* 0x0000009b009b7308 */ /* 0x000f220000000800 */
[----:B------:R-:W-:Y:S01]  /*3390*/  SHF.L.U32 R180, R15, 0x10, RZ ;  /* 0x000000100fb47819 */ /* 0x000fe200000006ff */
[C---:B------:R-:W-:Y:S01]  /*33a0*/  FMUL.FTZ R13, R157.reuse, R190 ;  /* 0x000000be9d0d7220 */ /* 0x040fe20000410000 */
[----:B------:R-:W-:Y:S01]  /*33b0*/  SHF.L.U32 R186, R16, 0x10, RZ ;  /* 0x0000001010ba7819 */ /* 0x000fe200000006ff */
[----:B------:R-:W-:Y:S01]  /*33c0*/  FMUL.FTZ R15, R157, R182 ;  /* 0x000000b69d0f7220 */ /* 0x000fe20000410000 */
        /* <DEDUP_REMOVED lines=14> */
[----:B---3--:R3:W-:Y:S07]  /*34b0*/  STS [R3+0xea8], R170 ;  /* 0x000ea8aa03007388 */ /* 0x0087ee0000000800 */
[----:B------:R-:W0:Y:S01]  /*34c0*/  MUFU.EX2 R8, R8 ;  /* 0x0000000800087308 */ /* 0x000e220000000800 */
[----:B------:R-:W-:-:S07]  /*34d0*/  FMUL.FTZ R12, R0, R13 ;  /* 0x0000000d000c7220 */ /* 0x000fce0000410000 */
        /* <DEDUP_REMOVED lines=44> */
.L_x_7690:
[----:B------:R-:W-:-:S06]  /*37a0*/  LEA R210, R22, UR10, 0x2 ;  /* 0x0000000a16d27c11 */ /* 0x000fcc000f8e10ff */
[----:B------:R-:W0:Y:S02]  /*37b0*/  LDS R210, [R210+0x16ac] ;  /* 0x0016ac00d2d27984 */ /* 0x000e240000000800 */
.L_x_7691:
[----:B------:R-:W-:Y:S05]  /*37c0*/  BSYNC.RECONVERGENT B0 ;  /* 0x0000000000007941 */ /* 0x000fea0003800200 */
.L_x_7689:
[----:B------:R-:W2:Y:S01]  /*37d0*/  @P0 LDC R3, c[0x0][0x38c] ;  /* 0x0000e300ff030b82 */ /* 0x000ea20000000800 */
[----:B------:R-:W-:Y:S01]  /*37e0*/  MOV R2, UR22 ;  /* 0x0000001600027c02 */ /* 0x000fe20008000f00 */
[----:B------:R-:W-:Y:S01]  /*37f0*/  HFMA2 R169, -RZ, RZ, 0, 0 ;  /* 0x00000000ffa97431 */ /* 0x000fe200000001ff */
[----:B------:R-:W-:Y:S02]  /*3800*/  MOV R171, 0x8 ;  /* 0x0000000800ab7802 */ /* 0x000fe40000000f00 */
[----:B------:R-:W-:-:S05]  /*3810*/  @P0 IADD3 R2, PT, PT, R2, -0x2, RZ ;  /* 0xfffffffe02020810 */ /* 0x000fca0007ffe0ff */
[----:B--2---:R-:W-:-:S04]  /*3820*/  @P0 IMAD R2, R2, R3, UR8 ;  /* 0x0000000802020e24 */ /* 0x004fc8000f8e0203 */
[----:B------:R-:W-:-:S05]  /*3830*/  @P0 IMAD.WIDE R2, R2, R171, UR4 ;  /* 0x0000000402020e25 */ /* 0x000fca000f8e02ab */
[----:B------:R2:W3:Y:S01]  /*3840*/  @P0 LDG.E R169, desc[UR36][R2.64+0x4] ;  /* 0x0000042402a90981 */ /* 0x0004e2000c1e1900 */
[----:B------:R-:W-:Y:S01]  /*3850*/  FFMA.FTZ R171, R127, R151, R126 ;  /* 0x000000977fab7223 */ /* 0x000fe2000001007e */
[----:B------:R-:W-:Y:S01]  /*3860*/  FFMA.FTZ R175, R11, R167, R208 ;  /* 0x000000a70baf7223 */ /* 0x000fe200000100d0 */
[----:B------:R-:W-:Y:S01]  /*3870*/  ISETP.GE.AND P1, PT, R54, 0x1, PT ;  /* 0x000000013600780c */ /* 0x000fe20003f26270 */
[----:B------:R-:W-:Y:S01]  /*3880*/  UISETP.GE.AND UP0, UPT, UR22, UR48, UPT ;  /* 0x000000301600728c */ /* 0x000fe2000bf06270 */
[----:B------:R-:W-:Y:S01]  /*3890*/  FFMA.FTZ R171, R162, R171, R125 ;  /* 0x000000aba2ab7223 */ /* 0x000fe2000001007d */
[----:B------:R-:W-:Y:S01]  /*38a0*/  FFMA.FTZ R175, R10, R175, R165 ;  /* 0x000000af0aaf7223 */ /* 0x000fe200000100a5 */
[----:B------:R-:W-:Y:S01]  /*38b0*/  ISETP.NE.AND P3, PT, R149, 0x1f, PT ;  /* 0x0000001f9500780c */ /* 0x000fe20003f65270 */
[----:B------:R-:W-:Y:S01]  /*38c0*/  ULEA UR9, UR8, UR10, 0x3 ;  /* 0x0000000a08097291 */ /* 0x000fe2000f8e18ff */
[----:B------:R-:W-:Y:S01]  /*38d0*/  FFMA.FTZ R171, R153, R171, R124 ;  /* 0x000000ab99ab7223 */ /* 0x000fe2000001007c */
[----:B------:R-:W-:Y:S01]  /*38e0*/  FFMA.FTZ R175, R9, R175, R206 ;  /* 0x000000af09af7223 */ /* 0x000fe200000100ce */
[----:B------:R-:W-:Y:S01]  /*38f0*/  ISETP.NE.AND P4, PT, R22, RZ, PT ;  /* 0x000000ff1600720c */ /* 0x000fe20003f85270 */
[----:B------:R-:W-:Y:S01]  /*3900*/  BSSY.RECONVERGENT B0, `(.L_x_7692) ;  /* 0x0000104000007945 */ /* 0x000fe20003800200 */
[----:B------:R-:W-:Y:S01]  /*3910*/  FFMA.FTZ R171, R164, R171, R123 ;  /* 0x000000aba4ab7223 */ /* 0x000fe2000001007b */
[----:B------:R-:W-:-:S03]  /*3920*/  FFMA.FTZ R175, R4, R175, R163 ;  /* 0x000000af04af7223 */ /* 0x000fc600000100a3 */
[----:B------:R-:W-:Y:S01]  /*3930*/  FFMA.FTZ R171, R155, R171, R122 ;  /* 0x000000ab9bab7223 */ /* 0x000fe2000001007a */
[----:B------:R-:W-:-:S03]  /*3940*/  FFMA.FTZ R175, R7, R175, R198 ;  /* 0x000000af07af7223 */ /* 0x000fc600000100c6 */
[----:B------:R-:W-:Y:S01]  /*3950*/  FFMA.FTZ R173, R166, R171, R121 ;  /* 0x000000aba6ad7223 */ /* 0x000fe20000010079 */
[----:B------:R-:W-:Y:S01]  /*3960*/  FMUL.FTZ R171, R170, R151 ;  /* 0x00000097aaab7220 */ /* 0x000fe20000410000 */
[----:B------:R-:W-:Y:S02]  /*3970*/  FFMA.FTZ R175, R8, R175, R161 ;  /* 0x000000af08af7223 */ /* 0x000fe400000100a1 */
[----:B------:R-:W-:Y:S01]  /*3980*/  FFMA.FTZ R173, R159, R173, R120 ;  /* 0x000000ad9fad7223 */ /* 0x000fe20000010078 */
[----:B------:R-:W-:Y:S01]  /*3990*/  FMUL.FTZ R212, R162, R171 ;  /* 0x000000aba2d47220 */ /* 0x000fe20000410000 */
[----:B01----:R-:W-:Y:S01]  /*39a0*/  FMUL.FTZ R171, R11, R210 ;  /* 0x000000d20bab7220 */ /* 0x003fe20000410000 */
[----:B------:R-:W-:Y:S01]  /*39b0*/  FFMA.FTZ R175, R5, R175, R192 ;  /* 0x000000af05af7223 */ /* 0x000fe200000100c0 */
[----:B------:R-:W-:Y:S01]  /*39c0*/  FFMA.FTZ R173, R168, R173, R119 ;  /* 0x000000ada8ad7223 */ /* 0x000fe20000010077 */
[----:B--2---:R-:W-:Y:S01]  /*39d0*/  FMUL.FTZ R3, R153, R212 ;  /* 0x000000d499037220 */ /* 0x004fe20000410000 */
        /* <DEDUP_REMOVED lines=9> */
[C---:B------:R-:W-:Y:S01]  /*3a70*/  FFMA.FTZ R175, R166.reuse, R175, R17 ;  /* 0x000000afa6af7223 */ /* 0x040fe20000010011 */
[C---:B------:R-:W-:Y:S01]  /*3a80*/  FFMA.FTZ R173, R7.reuse, R173, R116 ;  /* 0x000000ad07ad7223 */ /* 0x040fe20000010074 */
        /* <DEDUP_REMOVED lines=13> */
[----:B------:R-:W-:Y:S01]  /*3b60*/  FFMA.FTZ R212, R11, R173, R112 ;  /* 0x000000ad0bd47223 */ /* 0x000fe20000010070 */
[----:B------:R-:W-:Y:S02]  /*3b70*/  FMUL.FTZ R2, R8, R3 ;  /* 0x0000000308027220 */ /* 0x000fe40000410000 */
[----:B------:R-:W-:Y:S02]  /*3b80*/  FFMA.FTZ R175, R151, R175, R12 ;  /* 0x000000af97af7223 */ /* 0x000fe4000001000c */
[----:B------:R-:W-:Y:S01]  /*3b90*/  FMUL.FTZ R3, R7, R2 ;  /* 0x0000000207037220 */ /* 0x000fe20000410000 */
[----:B------:R-:W0:Y:S02]  /*3ba0*/  SHFL.UP PT, R173, R212, 0x1, RZ ;  /* 0x04200000d4ad7989 */ /* 0x000e2400000e00ff */
[----:B------:R-:W-:Y:S01]  /*3bb0*/  MOV R216, R175 ;  /* 0x000000af00d87202 */ /* 0x000fe20000000f00 */
[----:B------:R-:W-:Y:S01]  /*3bc0*/  FMUL.FTZ R2, R4, R3 ;  /* 0x0000000304027220 */ /* 0x000fe20000410000 */
[----:B------:R-:W-:Y:S03]  /*3bd0*/  SHFL.DOWN PT, R177, R175, 0x1, 0x1f ;  /* 0x08201f00afb17f89 */ /* 0x000fe600000e0000 */
[----:B------:R-:W-:-:S04]  /*3be0*/  FMUL.FTZ R3, R9, R2 ;  /* 0x0000000209037220 */ /* 0x000fc80000410000 */
[----:B------:R-:W-:Y:S01]  /*3bf0*/  FMUL.FTZ R2, R10, R3 ;  /* 0x000000030a027220 */ /* 0x000fe20000410000 */
[----:B------:R-:W-:-:S03]  /*3c00*/  FMUL.FTZ R3, R5, R214 ;  /* 0x000000d605037220 */ /* 0x000fc60000410000 */
[----:B------:R-:W-:Y:S01]  /*3c10*/  FMUL.FTZ R171, R11, R2 ;  /* 0x000000020bab7220 */ /* 0x000fe20000410000 */
[----:B------:R-:W-:-:S04]  /*3c20*/  FMUL.FTZ R214, R168, R3 ;  /* 0x00000003a8d67220 */ /* 0x000fc80000410000 */
[----:B------:R-:W1:Y:S01]  /*3c30*/  SHFL.UP PT, R2, R171, 0x1, RZ ;  /* 0x04200000ab027989 */ /* 0x000e6200000e00ff */
[----:B------:R-:W-:Y:S01]  /*3c40*/  FMUL.FTZ R3, R159, R214 ;  /* 0x000000d69f037220 */ /* 0x000fe20000410000 */
[----:B0-----:R-:W-:-:S03]  /*3c50*/  FFMA.FTZ R173, R171, R173, R212 ;  /* 0x000000adabad7223 */ /* 0x001fc600000100d4 */
[----:B------:R-:W-:Y:S02]  /*3c60*/  FMUL.FTZ R214, R166, R3 ;  /* 0x00000003a6d67220 */ /* 0x000fe40000410000 */
[----:B------:R-:W-:Y:S02]  /*3c70*/  FSEL R212, R212, R173, !P1 ;  /* 0x000000add4d47208 */ /* 0x000fe40004800000 */
[----:B------:R-:W-:-:S03]  /*3c80*/  FMUL.FTZ R173, R155, R214 ;  /* 0x000000d69bad7220 */ /* 0x000fc60000410000 */
[----:B------:R-:W0:Y:S01]  /*3c90*/  SHFL.UP PT, R3, R212, 0x2, RZ ;  /* 0x04400000d4037989 */ /* 0x000e2200000e00ff */
[----:B------:R-:W-:-:S04]  /*3ca0*/  FMUL.FTZ R214, R164, R173 ;  /* 0x000000ada4d67220 */ /* 0x000fc80000410000 */
[----:B------:R-:W-:Y:S01]  /*3cb0*/  FMUL.FTZ R173, R153, R214 ;  /* 0x000000d699ad7220 */ /* 0x000fe20000410000 */
[----:B-1----:R-:W-:-:S03]  /*3cc0*/  @P1 FMUL.FTZ R171, R171, R2 ;  /* 0x00000002abab1220 */ /* 0x002fc60000410000 */
[----:B------:R-:W-:Y:S01]  /*3cd0*/  FMUL.FTZ R2, R162, R173 ;  /* 0x000000ada2027220 */ /* 0x000fe20000410000 */
[----:B------:R-:W-:-:S03]  /*3ce0*/  ISETP.GE.AND P1, PT, R54, 0x2, PT ;  /* 0x000000023600780c */ /* 0x000fc60003f26270 */
[----:B------:R-:W-:Y:S02]  /*3cf0*/  FMUL.FTZ R181, R151, R2 ;  /* 0x0000000297b57220 */ /* 0x000fe40000410000 */
[----:B------:R-:W1:Y:S02]  /*3d00*/  SHFL.UP PT, R2, R171, 0x2, RZ ;  /* 0x04400000ab027989 */ /* 0x000e6400000e00ff */
[----:B------:R-:W-:Y:S02]  /*3d10*/  @P3 FFMA.FTZ R216, R181, R177, R216 ;  /* 0x000000b1b5d83223 */ /* 0x000fe400000100d8 */
[----:B------:R-:W2:Y:S01]  /*3d20*/  SHFL.DOWN PT, R214, R181, 0x1, 0x1f ;  /* 0x08201f00b5d67f89 */ /* 0x000ea200000e0000 */
[----:B0-----:R-:W-:-:S03]  /*3d30*/  FFMA.FTZ R3, R171, R3, R212 ;  /* 0x00000003ab037223 */ /* 0x001fc600000100d4 */
[----:B------:R-:W-:Y:S02]  /*3d40*/  SHFL.DOWN PT, R175, R216, 0x2, 0x1f ;  /* 0x08401f00d8af7f89 */ /* 0x000fe400000e0000 */
[----:B------:R-:W-:-:S05]  /*3d50*/  FSEL R212, R212, R3, !P1 ;  /* 0x00000003d4d47208 */ /* 0x000fca0004800000 */
[----:B------:R-:W0:Y:S01]  /*3d60*/  SHFL.UP PT, R3, R212, 0x4, RZ ;  /* 0x04800000d4037989 */ /* 0x000e2200000e00ff */
[----:B-1----:R-:W-:Y:S01]  /*3d70*/  @P1 FMUL.FTZ R171, R171, R2 ;  /* 0x00000002abab1220 */ /* 0x002fe20000410000 */
[----:B------:R-:W-:Y:S01]  /*3d80*/  ISETP.GE.AND P1, PT, R54, 0x4, PT ;  /* 0x000000043600780c */ /* 0x000fe20003f26270 */
[----:B--2---:R-:W-:-:S03]  /*3d90*/  @P3 FMUL.FTZ R173, R214, R181 ;  /* 0x000000b5d6ad3220 */ /* 0x004fc60000410000 */
[----:B------:R-:W1:Y:S02]  /*3da0*/  SHFL.UP PT, R2, R171, 0x4, RZ ;  /* 0x04800000ab027989 */ /* 0x000e6400000e00ff */
[----:B------:R-:W-:Y:S02]  /*3db0*/  @P3 MOV R181, R173 ;  /* 0x000000ad00b53202 */ /* 0x000fe40000000f00 */
[----:B------:R-:W-:-:S03]  /*3dc0*/  ISETP.GT.U32.AND P3, PT, R149, 0x1d, PT ;  /* 0x0000001d9500780c */ /* 0x000fc60003f64070 */
[----:B------:R-:W2:Y:S01]  /*3dd0*/  SHFL.DOWN PT, R214, R181, 0x2, 0x1f ;  /* 0x08401f00b5d67f89 */ /* 0x000ea200000e0000 */
[----:B0-----:R-:W-:-:S05]  /*3de0*/  FFMA.FTZ R3, R171, R3, R212 ;  /* 0x00000003ab037223 */ /* 0x001fca00000100d4 */
[----:B------:R-:W-:-:S04]  /*3df0*/  FSEL R212, R212, R3, !P1 ;  /* 0x00000003d4d47208 */ /* 0x000fc80004800000 */
[----:B------:R-:W-:Y:S01]  /*3e00*/  @!P3 FFMA.FTZ R216, R181, R175, R216 ;  /* 0x000000afb5d8b223 */ /* 0x000fe200000100d8 */
[----:B------:R-:W0:Y:S01]  /*3e10*/  SHFL.UP PT, R3, R212, 0x8, RZ ;  /* 0x05000000d4037989 */ /* 0x000e2200000e00ff */
[----:B-1----:R-:W-:Y:S01]  /*3e20*/  @P1 FMUL.FTZ R171, R171, R2 ;  /* 0x00000002abab1220 */ /* 0x002fe20000410000 */
[----:B------:R-:W-:Y:S02]  /*3e30*/  ISETP.GE.AND P1, PT, R54, 0x8, PT ;  /* 0x000000083600780c */ /* 0x000fe40003f26270 */
[----:B------:R-:W-:Y:S04]  /*3e40*/  SHFL.DOWN PT, R175, R216, 0x4, 0x1f ;  /* 0x08801f00d8af7f89 */ /* 0x000fe800000e0000 */
[----:B------:R-:W1:Y:S01]  /*3e50*/  SHFL.UP PT, R2, R171, 0x8, RZ ;  /* 0x05000000ab027989 */ /* 0x000e6200000e00ff */
[----:B--2---:R-:W-:-:S05]  /*3e60*/  @!P3 FMUL.FTZ R173, R181, R214 ;  /* 0x000000d6b5adb220 */ /* 0x004fca0000410000 */
[----:B------:R-:W-:Y:S02]  /*3e70*/  @!P3 MOV R181, R173 ;  /* 0x000000ad00b5b202 */ /* 0x000fe40000000f00 */
[----:B------:R-:W-:-:S03]  /*3e80*/  ISETP.GE.AND P3, PT, R54, 0x10, PT ;  /* 0x000000103600780c */ /* 0x000fc60003f66270 */
[----:B------:R-:W2:Y:S01]  /*3e90*/  SHFL.DOWN PT, R218, R181, 0x4, 0x1f ;  /* 0x08801f00b5da7f89 */ /* 0x000ea200000e0000 */
[----:B0-----:R-:W-:-:S05]  /*3ea0*/  FFMA.FTZ R3, R171, R3, R212 ;  /* 0x00000003ab037223 */ /* 0x001fca00000100d4 */
[----:B------:R-:W-:Y:S01]  /*3eb0*/  FSEL R214, R212, R3, !P1 ;  /* 0x00000003d4d67208 */ /* 0x000fe20004800000 */
[----:B-1----:R-:W-:Y:S01]  /*3ec0*/  @P1 FMUL.FTZ R171, R171, R2 ;  /* 0x00000002abab1220 */ /* 0x002fe20000410000 */
[----:B------:R-:W-:-:S03]  /*3ed0*/  ISETP.GT.U32.AND P1, PT, R149, 0x1b, PT ;  /* 0x0000001b9500780c */ /* 0x000fc60003f24070 */
[----:B------:R-:W0:Y:S04]  /*3ee0*/  SHFL.UP PT, R3, R214, 0x10, RZ ;  /* 0x06000000d6037989 */ /* 0x000e2800000e00ff */
[----:B------:R-:W1:Y:S06]  /*3ef0*/  SHFL.UP PT, R2, R171, 0x10, RZ ;  /* 0x06000000ab027989 */ /* 0x000e6c00000e00ff */
[C---:B--2---:R-:W-:Y:S01]  /*3f00*/  @!P1 FMUL.FTZ R173, R181.reuse, R218 ;  /* 0x000000dab5ad9220 */ /* 0x044fe20000410000 */
[----:B------:R-:W-:-:S04]  /*3f10*/  @!P1 FFMA.FTZ R216, R181, R175, R216 ;  /* 0x000000afb5d89223 */ /* 0x000fc800000100d8 */
[----:B------:R-:W-:Y:S01]  /*3f20*/  @!P1 MOV R181, R173 ;  /* 0x000000ad00b59202 */ /* 0x000fe20000000f00 */
[----:B------:R-:W2:Y:S01]  /*3f30*/  SHFL.DOWN PT, R175, R216, 0x8, 0x1f ;  /* 0x09001f00d8af7f89 */ /* 0x000ea200000e0000 */
[----:B------:R-:W-:-:S03]  /*3f40*/  PLOP3.LUT P1, PT, PT, PT, UP0, 0x80, 0x8 ;  /* 0x000000000008781c */ /* 0x000fc60003f2f008 */
[----:B------:R-:W4:Y:S01]  /*3f50*/  SHFL.DOWN PT, R212, R181, 0x8, 0x1f ;  /* 0x09001f00b5d47f89 */ /* 0x000f2200000e0000 */
[----:B------:R-:W-:Y:S01]  /*3f60*/  ISETP.NE.OR P1, PT, R22, RZ, P1 ;  /* 0x000000ff1600720c */ /* 0x000fe20000f25670 */
[C---:B0-----:R-:W-:Y:S01]  /*3f70*/  FFMA.FTZ R3, R171.reuse, R3, R214 ;  /* 0x00000003ab037223 */ /* 0x041fe200000100d6 */
[----:B-1----:R-:W-:-:S04]  /*3f80*/  @P3 FMUL.FTZ R171, R171, R2 ;  /* 0x00000002abab3220 */ /* 0x002fc80000410000 */
[----:B------:R-:W-:Y:S01]  /*3f90*/  FSEL R214, R214, R3, !P3 ;  /* 0x00000003d6d67208 */ /* 0x000fe20005800000 */
[----:B------:R-:W-:Y:S01]  /*3fa0*/  HFMA2 R2, -RZ, RZ, 1.875, 0 ;  /* 0x3f800000ff027431 */ /* 0x000fe200000001ff */
[C---:B------:R-:W-:Y:S02]  /*3fb0*/  ISETP.GT.U32.AND P3, PT, R149.reuse, 0x17, PT ;  /* 0x000000179500780c */ /* 0x040fe40003f64070 */
[----:B------:R-:W-:Y:S01]  /*3fc0*/  MOV R3, RZ ;  /* 0x000000ff00037202 */ /* 0x000fe20000000f00 */
[----:B------:R-:W-:Y:S04]  /*3fd0*/  SHFL.UP PT, R171, R171, 0x1, RZ ;  /* 0x04200000abab7989 */ /* 0x000fe800000e00ff */
[----:B------:R-:W-:Y:S04]  /*3fe0*/  SHFL.UP PT, R214, R214, 0x1, RZ ;  /* 0x04200000d6d67989 */ /* 0x000fe800000e00ff */
[----:B------:R-:W-:Y:S01]  /*3ff0*/  @!P1 LDS.64 R2, [UR9+0x1728] ;  /* 0x00172809ff029984 */ /* 0x000fe20008000a00 */
[----:B------:R-:W-:Y:S01]  /*4000*/  ISETP.GT.U32.AND P1, PT, R149, 0xf, PT ;  /* 0x0000000f9500780c */ /* 0x000fe20003f24070 */
[C---:B--2---:R-:W-:Y:S01]  /*4010*/  @!P3 FFMA.FTZ R216, R181.reuse, R175, R216 ;  /* 0x000000afb5d8b223 */ /* 0x044fe200000100d8 */
[----:B----4-:R-:W-:-:S04]  /*4020*/  @!P3 FMUL.FTZ R173, R181, R212 ;  /* 0x000000d4b5adb220 */ /* 0x010fc80000410000 */
[----:B------:R-:W0:Y:S01]  /*4030*/  SHFL.DOWN PT, R177, R216, 0x10, 0x1f ;  /* 0x0a001f00d8b17f89 */ /* 0x000e2200000e0000 */
[----:B------:R-:W-:-:S05]  /*4040*/  @!P3 MOV R181, R173 ;  /* 0x000000ad00b5b202 */ /* 0x000fca0000000f00 */
[----:B------:R-:W1:Y:S01]  /*4050*/  SHFL.DOWN PT, R218, R181, 0x10, 0x1f ;  /* 0x0a001f00b5da7f89 */ /* 0x000e6200000e0000 */
[C---:B0-----:R-:W-:Y:S01]  /*4060*/  @!P1 FFMA.FTZ R216, R181.reuse, R177, R216 ;  /* 0x000000b1b5d89223 */ /* 0x041fe200000100d8 */
[----:B-1----:R-:W-:-:S05]  /*4070*/  @!P1 FMUL.FTZ R173, R181, R218 ;  /* 0x000000dab5ad9220 */ /* 0x002fca0000410000 */
[----:B------:R-:W-:Y:S02]  /*4080*/  @!P1 MOV R181, R173 ;  /* 0x000000ad00b59202 */ /* 0x000fe40000000f00 */
[----:B------:R-:W-:-:S03]  /*4090*/  ISETP.NE.AND P1, PT, R22, 0x1f, PT ;  /* 0x0000001f1600780c */ /* 0x000fc60003f25270 */
[----:B------:R-:W-:Y:S04]  /*40a0*/  SHFL.DOWN PT, R185, R181, 0x1, 0x1f ;  /* 0x08201f00b5b97f89 */ /* 0x000fe800000e0000 */
[----:B------:R-:W0:Y:S04]  /*40b0*/  SHFL.IDX PT, R183, R181, RZ, 0x1f ;  /* 0x00001fffb5b77589 */ /* 0x000e2800000e0000 */
[----:B---3--:R-:W1:Y:S01]  /*40c0*/  SHFL.IDX PT, R169, R169, RZ, 0x1f ;  /* 0x00001fffa9a97589 */ /* 0x008e6200000e0000 */
[----:B0-----:R-:W-:Y:S01]  /*40d0*/  FMUL.FTZ R2, R183, R2 ;  /* 0x00000002b7027220 */ /* 0x001fe20000410000 */
[----:B-1----:R-:W-:-:S04]  /*40e0*/  @P2 FFMA.FTZ R169, R171, R169, R214 ;  /* 0x000000a9aba92223 */ /* 0x002fc800000100d6 */
[----:B------:R-:W-:-:S04]  /*40f0*/  FFMA.FTZ R212, R170, R169, R127 ;  /* 0x000000a9aad47223 */ /* 0x000fc8000001007f */
[-C--:B------:R-:W-:Y:S01]  /*4100*/  FMUL.FTZ R169, R190, R212.reuse ;  /* 0x000000d4bea97220 */ /* 0x080fe20000410000 */
[----:B------:R-:W-:Y:S01]  /*4110*/  FFMA.FTZ R171, R151, R212, R126 ;  /* 0x000000d497ab7223 */ /* 0x000fe2000001007e */
[----:B------:R-:W0:Y:S02]  /*4120*/  SHFL.IDX PT, R190, R216, RZ, 0x1f ;  /* 0x00001fffd8be7589 */ /* 0x000e2400000e0000 */
[----:B------:R-:W-:Y:S01]  /*4130*/  FFMA.FTZ R169, R0, R169, RZ ;  /* 0x000000a900a97223 */ /* 0x000fe200000100ff */
[-C--:B------:R-:W-:Y:S01]  /*4140*/  FMUL.FTZ R204, R204, R171.reuse ;  /* 0x000000abcccc7220 */ /* 0x080fe20000410000 */
[----:B------:R-:W-:-:S03]  /*4150*/  FFMA.FTZ R170, R162, R171, R125 ;  /* 0x000000aba2aa7223 */ /* 0x000fc6000001007d */
[----:B------:R-:W-:Y:S01]  /*4160*/  FFMA.FTZ R204, R72, R204, R169 ;  /* 0x000000cc48cc7223 */ /* 0x000fe200000100a9 */
[-C--:B------:R-:W-:Y:S01]  /*4170*/  FFMA.FTZ R169, R153, R170.reuse, R124 ;  /* 0x000000aa99a97223 */ /* 0x080fe2000001007c */
[----:B------:R-:W-:-:S03]  /*4180*/  FMUL.FTZ R184, R184, R170 ;  /* 0x000000aab8b87220 */ /* 0x000fc60000410000 */
[-C--:B------:R-:W-:Y:S01]  /*4190*/  FMUL.FTZ R202, R202, R169.reuse ;  /* 0x000000a9caca7220 */ /* 0x080fe20000410000 */
[----:B------:R-:W-:Y:S01]  /*41a0*/  FFMA.FTZ R175, R65, R184, R204 ;  /* 0x000000b841af7223 */ /* 0x000fe200000100cc */
[-C--:B------:R-:W-:Y:S01]  /*41b0*/  FFMA.FTZ R184, R164, R169.reuse, R123 ;  /* 0x000000a9a4b87223 */ /* 0x080fe2000001007b */
[----:B------:R0:W-:Y:S01]  /*41c0*/  SHFL.IDX PT, R204, R3, RZ, 0x1f ;  /* 0x00001fff03cc7589 */ /* 0x0001e200000e0000 */
[----:B------:R-:W-:Y:S01]  /*41d0*/  FMUL.FTZ R181, R157, R169 ;  /* 0x000000a99db57220 */ /* 0x000fe20000410000 */
[----:B------:R-:W-:Y:S01]  /*41e0*/  FFMA.FTZ R175, R74, R202, R175 ;  /* 0x000000ca4aaf7223 */ /* 0x000fe200000100af */
[-C--:B------:R-:W-:Y:S01]  /*41f0*/  FMUL.FTZ R182, R182, R184.reuse ;  /* 0x000000b8b6b67220 */ /* 0x080fe20000410000 */
[----:B------:R-:W1:Y:S01]  /*4200*/  SHFL.DOWN PT, R202, R216, 0x1, 0x1f ;  /* 0x08201f00d8ca7f89 */ /* 0x000e6200000e0000 */
[----:B------:R-:W-:Y:S01]  /*4210*/  FFMA.FTZ R173, R155, R184, R122 ;  /* 0x000000b89bad7223 */ /* 0x000fe2000001007a */
[----:B------:R-:W-:Y:S01]  /*4220*/  FMUL.FTZ R181, R74, R181 ;  /* 0x000000b54ab57220 */ /* 0x000fe20000410000 */
[----:B------:R-:W-:-:S02]  /*4230*/  FFMA.FTZ R175, R66, R182, R175 ;  /* 0x000000b642af7223 */ /* 0x000fc400000100af */
[-C--:B------:R-:W-:Y:S01]  /*4240*/  FMUL.FTZ R200, R200, R173.reuse ;  /* 0x000000adc8c87220 */ /* 0x080fe20000410000 */
[----:B------:R-:W-:Y:S01]  /*4250*/  FFMA.FTZ R182, R166, R173, R121 ;  /* 0x000000ada6b67223 */ /* 0x000fe20000010079 */
[----:B0-----:R-:W-:Y:S01]  /*4260*/  FFMA.FTZ R3, R183, R3, R190 ;  /* 0x00000003b7037223 */ /* 0x001fe200000100be */
[----:B------:R-:W-:Y:S01]  /*4270*/  FMUL.FTZ R183, R157, R184 ;  /* 0x000000b89db77220 */ /* 0x000fe20000410000 */
[----:B------:R-:W-:Y:S01]  /*4280*/  FFMA.FTZ R200, R76, R200, R175 ;  /* 0x000000c84cc87223 */ /* 0x000fe200000100af */
[-C--:B------:R-:W-:Y:S01]  /*4290*/  FMUL.FTZ R180, R180, R182.reuse ;  /* 0x000000b6b4b47220 */ /* 0x080fe20000410000 */
[----:B------:R-:W-:Y:S01]  /*42a0*/  FFMA.FTZ R175, R159, R182, R120 ;  /* 0x000000b69faf7223 */ /* 0x000fe20000010078 */
[----:B------:R0:W-:Y:S01]  /*42b0*/  @!P4 STS.64 [UR9+0x1728], R2 ;  /* 0x00172802ff00c988 */ /* 0x0001e20008000a09 */
[----:B------:R-:W-:Y:S01]  /*42c0*/  FMUL.FTZ R183, R66, R183 ;  /* 0x000000b742b77220 */ /* 0x000fe20000410000 */
[----:B------:R-:W-:Y:S01]  /*42d0*/  FFMA.FTZ R177, R67, R180, R200 ;  /* 0x000000b443b17223 */ /* 0x000fe200000100c8 */
[-C--:B------:R-:W-:Y:S01]  /*42e0*/  FMUL.FTZ R196, R196, R175.reuse ;  /* 0x000000afc4c47220 */ /* 0x080fe20000410000 */
[----:B------:R-:W-:-:S03]  /*42f0*/  FFMA.FTZ R180, R168, R175, R119 ;  /* 0x000000afa8b47223 */ /* 0x000fc60000010077 */
[----:B------:R-:W-:Y:S01]  /*4300*/  FFMA.FTZ R187, R86, R196, R177 ;  /* 0x000000c456bb7223 */ /* 0x000fe200000100b1 */
[-C--:B------:R-:W-:Y:S01]  /*4310*/  FMUL.FTZ R186, R186, R180.reuse ;  /* 0x000000b4baba7220 */ /* 0x080fe20000410000 */
[----:B------:R-:W-:Y:S01]  /*4320*/  FFMA.FTZ R177, R5, R180, R118 ;  /* 0x000000b405b17223 */ /* 0x000fe20000010076 */
[C---:B0-----:R-:W-:Y:S01]  /*4330*/  FMUL.FTZ R3, R157.reuse, R173 ;  /* 0x000000ad9d037220 */ /* 0x041fe20000410000 */
[----:B------:R-:W-:Y:S01]  /*4340*/  FMUL.FTZ R2, R157, R182 ;  /* 0x000000b69d027220 */ /* 0x000fe20000410000 */
[----:B-1----:R-:W-:Y:S01]  /*4350*/  @P1 FFMA.FTZ R204, R185, R204, R202 ;  /* 0x000000ccb9cc1223 */ /* 0x002fe200000100ca */
[----:B------:R-:W-:Y:S01]  /*4360*/  FFMA.FTZ R187, R68, R186, R187 ;  /* 0x000000ba44bb7223 */ /* 0x000fe200000100bb */
[-C--:B------:R-:W-:Y:S01]  /*4370*/  FMUL.FTZ R194, R194, R177.reuse ;  /* 0x000000b1c2c27220 */ /* 0x080fe20000410000 */
[----:B------:R-:W-:Y:S01]  /*4380*/  FFMA.FTZ R186, R8, R177, R117 ;  /* 0x000000b108ba7223 */ /* 0x000fe20000010075 */
[----:B------:R-:W-:Y:S01]  /*4390*/  FFMA.FTZ R210, R204, R210, R167 ;  /* 0x000000d2ccd27223 */ /* 0x000fe200000100a7 */
        /* <DEDUP_REMOVED lines=8> */
[C---:B------:R-:W-:Y:S01]  /*4420*/  FMUL.FTZ R194, R157.reuse, R170 ;  /* 0x000000aa9dc27220 */ /* 0x040fe20000410000 */
[----:B------:R-:W-:Y:S01]  /*4430*/  FMUL.FTZ R165, R157, R171 ;  /* 0x000000ab9da57220 */ /* 0x000fe20000410000 */
[----:B------:R-:W-:Y:S01]  /*4440*/  STS [R34+0x430], R167 ;  /* 0x000430a722007388 */ /* 0x000fe20000000800 */
[----:B------:R-:W-:Y:S01]  /*4450*/  FFMA.FTZ R206, R9, R178, R206 ;  /* 0x000000b209ce7223 */ /* 0x000fe200000100ce */
[----:B------:R-:W-:Y:S01]  /*4460*/  P2R R185, PR, RZ, 0x10 ;  /* 0x00000010ffb97803 */ /* 0x000fe20000000000 */
[----:B------:R-:W-:Y:S01]  /*4470*/  FMUL.FTZ R165, R72, R165 ;  /* 0x000000a548a57220 */ /* 0x000fe20000410000 */
[----:B------:R0:W-:Y:S01]  /*4480*/  STS [R36+0x14], R3 ;  /* 0x0000140324007388 */ /* 0x0001e20000000800 */
[----:B------:R-:W-:Y:S01]  /*4490*/  FFMA.FTZ R190, R4, R206, R163 ;  /* 0x000000ce04be7223 */ /* 0x000fe200000100a3 */
[----:B------:R-:W-:-:S02]  /*44a0*/  FMUL.FTZ R163, R65, R194 ;  /* 0x000000c241a37220 */ /* 0x000fc40000410000 */
[----:B------:R-:W-:Y:S01]  /*44b0*/  STS [R36+0x4], R165 ;  /* 0x000004a524007388 */ /* 0x000fe20000000800 */
[C---:B------:R-:W-:Y:S01]  /*44c0*/  FFMA.FTZ R198, R7.reuse, R190, R198 ;  /* 0x000000be07c67223 */ /* 0x040fe200000100c6 */
[----:B------:R-:W-:Y:S02]  /*44d0*/  FFMA.FTZ R7, R7, R186, R116 ;  /* 0x000000ba07077223 */ /* 0x000fe40000010074 */
[----:B------:R1:W-:Y:S01]  /*44e0*/  STS [R36+0x8], R163 ;  /* 0x000008a324007388 */ /* 0x0003e20000000800 */
[----:B------:R-:W-:Y:S01]  /*44f0*/  FFMA.FTZ R8, R8, R198, R161 ;  /* 0x000000c608087223 */ /* 0x000fe200000100a1 */
[----:B------:R-:W-:Y:S01]  /*4500*/  FFMA.FTZ R194, R4, R7, R115 ;  /* 0x0000000704c27223 */ /* 0x000fe20000010073 */
[----:B------:R-:W-:Y:S01]  /*4510*/  FMUL.FTZ R161, R157, R180 ;  /* 0x000000b49da17220 */ /* 0x000fe20000410000 */
[----:B------:R-:W-:Y:S01]  /*4520*/  STS [R36+0xc], R181 ;  /* 0x00000cb524007388 */ /* 0x000fe20000000800 */
[----:B------:R-:W-:Y:S01]  /*4530*/  FFMA.FTZ R192, R5, R8, R192 ;  /* 0x0000000805c07223 */ /* 0x000fe200000100c0 */
[----:B------:R-:W-:Y:S01]  /*4540*/  FFMA.FTZ R9, R9, R194, R114 ;  /* 0x000000c209097223 */ /* 0x000fe20000010072 */
[----:B------:R-:W-:Y:S01]  /*4550*/  FMUL.FTZ R5, R67, R2 ;  /* 0x0000000243057220 */ /* 0x000fe20000410000 */
[C---:B------:R-:W-:Y:S01]  /*4560*/  FMUL.FTZ R2, R157.reuse, R186 ;  /* 0x000000ba9d027220 */ /* 0x040fe20000410000 */
[----:B------:R-:W-:Y:S01]  /*4570*/  FFMA.FTZ R168, R168, R192, R19 ;  /* 0x000000c0a8a87223 */ /* 0x000fe20000010013 */
[----:B------:R-:W-:Y:S01]  /*4580*/  FMUL.FTZ R19, R157, R175 ;  /* 0x000000af9d137220 */ /* 0x000fe20000410000 */
[----:B------:R-:W-:Y:S01]  /*4590*/  FFMA.FTZ R10, R10, R9, R113 ;  /* 0x000000090a0a7223 */ /* 0x000fe20000010071 */
[----:B------:R2:W-:Y:S01]  /*45a0*/  STS [R36+0x18], R5 ;  /* 0x0000180524007388 */ /* 0x0005e20000000800 */
[----:B0-----:R-:W-:Y:S01]  /*45b0*/  FMUL.FTZ R3, R69, R2 ;  /* 0x0000000245037220 */ /* 0x001fe20000410000 */
[----:B------:R-:W-:Y:S01]  /*45c0*/  FMUL.FTZ R19, R86, R19 ;  /* 0x0000001356137220 */ /* 0x000fe20000410000 */
[-C--:B------:R-:W-:Y:S01]  /*45d0*/  FFMA.FTZ R11, R11, R10.reuse, R112 ;  /* 0x0000000a0b0b7223 */ /* 0x080fe20000010070 */
[C---:B-1----:R-:W-:Y:S01]  /*45e0*/  FMUL.FTZ R163, R157.reuse, R177 ;  /* 0x000000b19da37220 */ /* 0x042fe20000410000 */
[C---:B------:R-:W-:Y:S01]  /*45f0*/  FMUL.FTZ R165, R157.reuse, R9 ;  /* 0x000000099da57220 */ /* 0x040fe20000410000 */
[C---:B------:R-:W-:Y:S01]  /*4600*/  FMUL.FTZ R2, R157.reuse, R10 ;  /* 0x0000000a9d027220 */ /* 0x040fe20000410000 */
[----:B------:R0:W-:Y:S01]  /*4610*/  STS [R36+0x1c], R19 ;  /* 0x00001c1324007388 */ /* 0x0001e20000000800 */
[C---:B------:R-:W-:Y:S01]  /*4620*/  FMUL.FTZ R167, R157.reuse, R11 ;  /* 0x0000000b9da77220 */ /* 0x040fe20000410000 */
[----:B------:R-:W-:Y:S01]  /*4630*/  FMUL.FTZ R161, R68, R161 ;  /* 0x000000a144a17220 */ /* 0x000fe20000410000 */
[----:B--2---:R-:W-:Y:S01]  /*4640*/  FMUL.FTZ R5, R157, R7 ;  /* 0x000000079d057220 */ /* 0x004fe20000410000 */
[----:B------:R-:W-:Y:S01]  /*4650*/  FMUL.FTZ R163, R84, R163 ;  /* 0x000000a354a37220 */ /* 0x000fe20000410000 */
[----:B------:R-:W-:Y:S01]  /*4660*/  FMUL.FTZ R165, R80, R165 ;  /* 0x000000a550a57220 */ /* 0x000fe20000410000 */
[----:B------:R-:W-:Y:S01]  /*4670*/  FMUL.FTZ R167, R78, R167 ;  /* 0x000000a74ea77220 */ /* 0x000fe20000410000 */
[----:B------:R-:W-:Y:S01]  /*4680*/  FMUL.FTZ R5, R82, R5 ;  /* 0x0000000552057220 */ /* 0x000fe20000410000 */
[----:B------:R-:W-:Y:S01]  /*4690*/  STS [R36+0x10], R183 ;  /* 0x000010b724007388 */ /* 0x000fe20000000800 */
[----:B------:R-:W-:Y:S01]  /*46a0*/  FFMA.FTZ R188, R159, R168, R188 ;  /* 0x000000a89fbc7223 */ /* 0x000fe200000100bc */
[----:B0-----:R-:W-:Y:S01]  /*46b0*/  FMUL.FTZ R19, R157, R194 ;  /* 0x000000c29d137220 */ /* 0x001fe20000410000 */
[----:B------:R-:W-:Y:S01]  /*46c0*/  FMUL.FTZ R157, R71, R2 ;  /* 0x00000002479d7220 */ /* 0x000fe20000410000 */
[----:B------:R-:W-:Y:S01]  /*46d0*/  STS [R36+0x20], R161 ;  /* 0x000020a124007388 */ /* 0x000fe20000000800 */
[----:B------:R-:W-:Y:S01]  /*46e0*/  FMUL.FTZ R174, R174, R7 ;  /* 0x00000007aeae7220 */ /* 0x000fe20000410000 */
[----:B------:R-:W-:Y:S01]  /*46f0*/  FMUL.FTZ R19, R70, R19 ;  /* 0x0000001346137220 */ /* 0x000fe20000410000 */
[----:B------:R-:W-:Y:S01]  /*4700*/  FFMA.FTZ R166, R166, R188, R17 ;  /* 0x000000bca6a67223 */ /* 0x000fe20000010011 */
[----:B------:R-:W-:Y:S01]  /*4710*/  STS [R36+0x24], R163 ;  /* 0x000024a324007388 */ /* 0x000fe20000000800 */
[----:B------:R-:W-:Y:S01]  /*4720*/  FFMA.FTZ R187, R82, R174, R187 ;  /* 0x000000ae52bb7223 */ /* 0x000fe200000100bb */
[----:B------:R-:W-:Y:S01]  /*4730*/  FMUL.FTZ R18, R18, R194 ;  /* 0x000000c212127220 */ /* 0x000fe20000410000 */
[----:B------:R-:W-:Y:S01]  /*4740*/  FFMA.FTZ R176, R155, R166, R176 ;  /* 0x000000a69bb07223 */ /* 0x000fe200000100b0 */
[----:B------:R0:W-:Y:S01]  /*4750*/  STS [R36+0x28], R3 ;  /* 0x0000280324007388 */ /* 0x0001e20000000800 */
[----:B------:R-:W-:Y:S01]  /*4760*/  FMUL.FTZ R172, R172, R9 ;  /* 0x00000009acac7220 */ /* 0x000fe20000410000 */
[----:B------:R-:W-:Y:S01]  /*4770*/  FFMA.FTZ R187, R70, R18, R187 ;  /* 0x0000001246bb7223 */ /* 0x000fe200000100bb */
[----:B------:R-:W-:Y:S01]  /*4780*/  FFMA.FTZ R164, R164, R176, R15 ;  /* 0x000000b0a4a47223 */ /* 0x000fe2000001000f */
[----:B------:R1:W-:Y:S01]  /*4790*/  STS [R36+0x2c], R5 ;  /* 0x00002c0524007388 */ /* 0x0003e20000000800 */
[----:B------:R-:W-:Y:S01]  /*47a0*/  FMUL.FTZ R6, R6, R10 ;  /* 0x0000000a06067220 */ /* 0x000fe20000410000 */
[----:B------:R-:W-:Y:S01]  /*47b0*/  FFMA.FTZ R172, R80, R172, R187 ;  /* 0x000000ac50ac7223 */ /* 0x000fe200000100bb */
[----:B------:R-:W-:Y:S01]  /*47c0*/  FFMA.FTZ R16, R153, R164, R16 ;  /* 0x000000a499107223 */ /* 0x000fe20000010010 */
[----:B------:R-:W-:Y:S01]  /*47d0*/  STS [R36+0x30], R19 ;  /* 0x0000301324007388 */ /* 0x000fe20000000800 */
[----:B0-----:R-:W-:-:S04]  /*47e0*/  IMAD.WIDE.U32 R2, R24, UR8, R26 ;  /* 0x0000000818027c25 */ /* 0x001fc8000f8e001a */
[----:B------:R-:W-:Y:S01]  /*47f0*/  FFMA.FTZ R162, R162, R16, R13 ;  /* 0x00000010a2a27223 */ /* 0x000fe2000001000d */
[----:B------:R0:W-:Y:S01]  /*4800*/  STS [R36+0x34], R165 ;  /* 0x000034a524007388 */ /* 0x0001e20000000800 */
[----:B------:R-:W-:Y:S01]  /*4810*/  IMAD R3, R25, UR8, R3 ;  /* 0x0000000819037c24 */ /* 0x000fe2000f8e0203 */
[C---:B------:R-:W-:Y:S02]  /*4820*/  LEA R4, P1, R2.reuse, UR44, 0x2 ;  /* 0x0000002c02047c11 */ /* 0x040fe4000f8210ff */
[----:B------:R2:W-:Y:S01]  /*4830*/  STS [R36+0x38], R157 ;  /* 0x0000389d24007388 */ /* 0x0005e20000000800 */
[----:B------:R-:W-:Y:S01]  /*4840*/  FFMA.FTZ R12, R151, R162, R12 ;  /* 0x000000a2970c7223 */ /* 0x000fe2000001000c */
[----:B-1----:R-:W-:Y:S02]  /*4850*/  LEA.HI.X R5, R2, UR45, R3, 0x2, P1 ;  /* 0x0000002d02057c11 */ /* 0x002fe400088f1403 */
[----:B------:R2:W-:Y:S01]  /*4860*/  STS [R36+0x3c], R167 ;  /* 0x00003ca724007388 */ /* 0x0005e20000000800 */
[----:B------:R-:W-:Y:S01]  /*4870*/  FFMA.FTZ R3, R71, R6, R172 ;  /* 0x0000000647037223 */ /* 0x000fe200000100ac */
[----:B0-----:R-:W-:Y:S01]  /*4880*/  IADD3 R165, PT, PT, -R179, UR47, RZ ;  /* 0x0000002fb3a57c10 */ /* 0x001fe2000fffe1ff */
[----:B------:R-:W-:Y:S01]  /*4890*/  FMUL.FTZ R6, R14, R11 ;  /* 0x0000000b0e067220 */ /* 0x000fe20000410000 */
[----:B------:R-:W-:Y:S02]  /*48a0*/  BAR.SYNC.DEFER_BLOCKING 0x0 ;  /* 0x0000000000007b1d */ /* 0x000fe40000010000 */
[C---:B------:R-:W-:Y:S01]  /*48b0*/  ISETP.GE.AND P1, PT, R165.reuse, 0x1, PT ;  /* 0x00000001a500780c */ /* 0x040fe20003f26270 */
[----:B------:R-:W-:Y:S01]  /*48c0*/  FFMA.FTZ R6, R78, R6, R3 ;  /* 0x000000064e067223 */ /* 0x000fe20000010003 */
[----:B------:R-:W-:-:S02]  /*48d0*/  ISETP.GE.AND P2, PT, R165, 0x21, PT ;  /* 0x00000021a500780c */ /* 0x000fc40003f46270 */
[C---:B------:R-:W-:Y:S02]  /*48e0*/  ISETP.GE.AND P3, PT, R165.reuse, 0x41, PT ;  /* 0x00000041a500780c */ /* 0x040fe40003f66270 */
[----:B------:R-:W-:Y:S01]  /*48f0*/  ISETP.GE.AND P4, PT, R165, 0x61, PT ;  /* 0x00000061a500780c */ /* 0x000fe20003f86270 */
[----:B------:R2:W0:Y:S06]  /*4900*/  LDS R161, [R38+0x4b0] ;  /* 0x0004b00026a17984 */ /* 0x00042c0000000800 */
[----:B------:R-:W-:Y:S06]  /*4910*/  @!P1 BRA `(.L_x_7693) ;  /* 0x0000000000089947 */ /* 0x000fec0003800000 */
[----:B------:R-:W1:Y:S04]  /*4920*/  LDS R3, [R32+0x430] ;  /* 0x0004300020037984 */ /* 0x000e680000000800 */
[----:B-1----:R1:W-:Y:S02]  /*4930*/  REDG.E.ADD.F32.FTZ.RN.STRONG.GPU desc[UR36][R4.64], R3 ;  /* 0x00000003040079a6 */ /* 0x0023e4000c12f324 */
.L_x_7693:
[----:B------:R-:W-:Y:S05]  /*4940*/  BSYNC.RECONVERGENT B0 ;  /* 0x0000000000007941 */ /* 0x000fea0003800200 */
.L_x_7692:
[----:B------:R-:W-:Y:S04]  /*4950*/  BSSY.RECONVERGENT B0, `(.L_x_7694) ;  /* 0x0000003000007945 */ /* 0x000fe80003800200 */
[----:B------:R-:W-:Y:S05]  /*4960*/  @!P2 BRA `(.L_x_7695) ;  /* 0x000000000004a947 */ /* 0x000fea0003800000 */
[----:B0-----:R3:W-:Y:S02]  /*4970*/  REDG.E.ADD.F32.FTZ.RN.STRONG.GPU desc[UR36][R4.64+0x80], R161 ;  /* 0x000080a1040079a6 */ /* 0x0017e4000c12f324 */
.L_x_7695:
[----:B------:R-:W-:Y:S05]  /*4980*/  BSYNC.RECONVERGENT B0 ;  /* 0x0000000000007941 */ /* 0x000fea0003800200 */
.L_x_7694:
[----:B-1----:R1:W4:Y:S01]  /*4990*/  LDS R3, [R39+0x530] ;  /* 0x0005300027037984 */ /* 0x0023220000000800 */
[----:B------:R-:W-:Y:S04]  /*49a0*/  BSSY.RECONVERGENT B0, `(.L_x_7696) ;  /* 0x0000003000007945 */ /* 0x000fe80003800200 */
[----:B------:R-:W-:Y:S05]  /*49b0*/  @!P3 BRA `(.L_x_7697) ;  /* 0x000000000004b947 */ /* 0x000fea0003800000 */
[----:B----4-:R4:W-:Y:S02]  /*49c0*/  REDG.E.ADD.F32.FTZ.RN.STRONG.GPU desc[UR36][R4.64+0x100], R3 ;  /* 0x00010003040079a6 */ /* 0x0109e4000c12f324 */
.L_x_7697:
[----:B------:R-:W-:Y:S05]  /*49d0*/  BSYNC.RECONVERGENT B0 ;  /* 0x0000000000007941 */ /* 0x000fea0003800200 */
.L_x_7696:
[----:B----4-:R4:W0:Y:S01]  /*49e0*/  LDS R3, [R40+0x5b0] ;  /* 0x0005b00028037984 */ /* 0x0108220000000800 */
[----:B------:R-:W-:Y:S04]  /*49f0*/  BSSY.RECONVERGENT B0, `(.L_x_7698) ;  /* 0x0000003000007945 */ /* 0x000fe80003800200 */
[----:B------:R-:W-:Y:S05]  /*4a00*/  @!P4 BRA `(.L_x_7699) ;  /* 0x000000000004c947 */ /* 0x000fea0003800000 */
[----:B0-----:R0:W-:Y:S02]  /*4a10*/  REDG.E.ADD.F32.FTZ.RN.STRONG.GPU desc[UR36][R4.64+0x180], R3 ;  /* 0x00018003040079a6 */ /* 0x0011e4000c12f324 */
.L_x_7699:
[----:B------:R-:W-:Y:S05]  /*4a20*/  BSYNC.RECONVERGENT B0 ;  /* 0x0000000000007941 */ /* 0x000fea0003800200 */
.L_x_7698:
        /* <DEDUP_REMOVED lines=10> */
.L_x_7701:
[----:B------:R-:W-:Y:S05]  /*4ad0*/  BSYNC.RECONVERGENT B0 ;  /* 0x0000000000007941 */ /* 0x000fea0003800200 */
.L_x_7700:
[----:B------:R1:W1:Y:S01]  /*4ae0*/  LDS R13, [R42+0x6b0] ;  /* 0x0006b0002a0d7984 */ /* 0x0002620000000800 */
[----:B------:R-:W-:Y:S01]  /*4af0*/  BSSY.RECONVERGENT B0, `(.L_x_7702) ;  /* 0x0000005000007945 */ /* 0x000fe20003800200 */
[----:B0-----:R-:W-:Y:S01]  /*4b00*/  FADD.FTZ R3, -R127, R212 ;  /* 0x000000d47f037221 */ /* 0x001fe20000010100 */
[----:B------:R-:W-:Y:S02]  /*4b10*/  FMUL.FTZ R2, R108, R12 ;  /* 0x0000000c6c027220 */ /* 0x000fe40000410000 */
[----:B------:R-:W-:Y:S05]  /*4b20*/  @!P1 BRA `(.L_x_7703) ;  /* 0x0000000000049947 */ /* 0x000fea0003800000 */
[----:B-1----:R0:W-:Y:S02]  /*4b30*/  REDG.E.ADD.F32.FTZ.RN.STRONG.GPU desc[UR36][R4.64+0x280], R13 ;  /* 0x0002800d040079a6 */ /* 0x0021e4000c12f324 */
.L_x_7703:
[----:B------:R-:W-:Y:S05]  /*4b40*/  BSYNC.RECONVERGENT B0 ;  /* 0x0000000000007941 */ /* 0x000fea0003800200 */
.L_x_7702:
[----:B01----:R0:W1:Y:S01]  /*4b50*/  LDS R13, [R43+0x730] ;  /* 0x000730002b0d7984 */ /* 0x0030620000000800 */
[----:B------:R-:W-:Y:S01]  /*4b60*/  BSSY.RECONVERGENT B0, `(.L_x_7704) ;  /* 0x0000006000007945 */ /* 0x000fe20003800200 */
[----:B------:R-:W-:Y:S01]  /*4b70*/  FADD.FTZ R171, -R126, R171 ;  /* 0x000000ab7eab7221 */ /* 0x000fe20000010100 */
[----:B------:R-:W-:Y:S01]  /*4b80*/  FMUL.FTZ R14, R160, R162 ;  /* 0x000000a2a00e7220 */ /* 0x000fe20000410000 */
[----:B------:R-:W-:Y:S01]  /*4b90*/  FFMA.FTZ R15, R2, R3, RZ ;  /* 0x00000003020f7223 */ /* 0x000fe200000100ff */
[----:B------:R-:W-:Y:S06]  /*4ba0*/  @!P2 BRA `(.L_x_7705) ;  /* 0x000000000004a947 */ /* 0x000fec0003800000 */
[----:B-1----:R1:W-:Y:S02]  /*4bb0*/  REDG.E.ADD.F32.FTZ.RN.STRONG.GPU desc[UR36][R4.64+0x300], R13 ;  /* 0x0003000d040079a6 */ /* 0x0023e4000c12f324 */
.L_x_7705:
[----:B------:R-:W-:Y:S05]  /*4bc0*/  BSYNC.RECONVERGENT B0 ;  /* 0x0000000000007941 */ /* 0x000fea0003800200 */
.L_x_7704:
[----:B------:R-:W-:Y:S01]  /*4bd0*/  FFMA.FTZ R17, R14, R171, R15 ;  /* 0x000000ab0e117223 */ /* 0x000fe2000001000f */
[----:B------:R-:W-:Y:S01]  /*4be0*/  BSSY.RECONVERGENT B0, `(.L_x_7706) ;  /* 0x0000006000007945 */ /* 0x000fe20003800200 */
[----:B------:R0:W0:Y:S01]  /*4bf0*/  LDS R15, [R44+0x7b0] ;  /* 0x0007b0002c0f7984 */ /* 0x0000220000000800 */
[----:B-1----:R-:W-:Y:S01]  /*4c00*/  FADD.FTZ R13, -R125, R170 ;  /* 0x000000aa7d0d7221 */ /* 0x002fe20000010100 */
[----:B------:R-:W-:Y:S01]  /*4c10*/  FMUL.FTZ R18, R99, R16 ;  /* 0x0000001063127220 */ /* 0x000fe20000410000 */
[----:B------:R-:W-:Y:S06]  /*4c20*/  @!P3 BRA `(.L_x_7707) ;  /* 0x000000000004b947 */ /* 0x000fec0003800000 */
[----:B0-----:R1:W-:Y:S02]  /*4c30*/  REDG.E.ADD.F32.FTZ.RN.STRONG.GPU desc[UR36][R4.64+0x380], R15 ;  /* 0x0003800f040079a6 */ /* 0x0013e4000c12f324 */
.L_x_7707:
[----:B------:R-:W-:Y:S05]  /*4c40*/  BSYNC.RECONVERGENT B0 ;  /* 0x0000000000007941 */ /* 0x000fea0003800200 */
.L_x_7706:
[----:B------:R-:W-:Y:S01]  /*4c50*/  FFMA.FTZ R170, R18, R13, R17 ;  /* 0x0000000d12aa7223 */ /* 0x000fe20000010011 */
[----:B------:R-:W-:Y:S01]  /*4c60*/  BSSY.RECONVERGENT B0, `(.L_x_7708) ;  /* 0x0000006000007945 */ /* 0x000fe20003800200 */
[----:B------:R2:W2:Y:S01]  /*4c70*/  LDS R17, [R45+0x830] ;  /* 0x000830002d117984 */ /* 0x0004a20000000800 */
[----:B------:R-:W-:Y:S01]  /*4c80*/  FADD.FTZ R169, -R124, R169 ;  /* 0x000000a97ca97221 */ /* 0x000fe20000010100 */
[----:B01----:R-:W-:Y:S01]  /*4c90*/  FMUL.FTZ R15, R158, R164 ;  /* 0x000000a49e0f7220 */ /* 0x003fe20000410000 */
[----:B------:R-:W-:Y:S06]  /*4ca0*/  @!P4 BRA `(.L_x_7709) ;  /* 0x000000000004c947 */ /* 0x000fec0003800000 */
[----:B--2---:R0:W-:Y:S02]  /*4cb0*/  REDG.E.ADD.F32.FTZ.RN.STRONG.GPU desc[UR36][R4.64+0x400], R17 ;  /* 0x00040011040079a6 */ /* 0x0041e4000c12f324 */
.L_x_7709:
[----:B------:R-:W-:Y:S05]  /*4cc0*/  BSYNC.RECONVERGENT B0 ;  /* 0x0000000000007941 */ /* 0x000fea0003800200 */
.L_x_7708:
[----:B------:R1:W1:Y:S01]  /*4cd0*/  LDS R19, [R46+0x8b0] ;  /* 0x0008b0002e137984 */ /* 0x0002620000000800 */
[----:B------:R-:W-:Y:S01]  /*4ce0*/  BSSY.RECONVERGENT B0, `(.L_x_7710) ;  /* 0x0000006000007945 */ /* 0x000fe20003800200 */
[----:B------:R-:W-:Y:S01]  /*4cf0*/  FADD.FTZ R184, -R123, R184 ;  /* 0x000000b87bb87221 */ /* 0x000fe20000010100 */
[----:B0-2---:R-:W-:Y:S01]  /*4d00*/  FMUL.FTZ R17, R106, R176 ;  /* 0x000000b06a117220 */ /* 0x005fe20000410000 */
[----:B------:R-:W-:Y:S01]  /*4d10*/  FFMA.FTZ R170, R15, R169, R170 ;  /* 0x000000a90faa7223 */ /* 0x000fe200000100aa */
[----:B------:R-:W-:Y:S06]  /*4d20*/  @!P5 BRA `(.L_x_7711) ;  /* 0x000000000004d947 */ /* 0x000fec0003800000 */
[----:B-1----:R0:W-:Y:S02]  /*4d30*/  REDG.E.ADD.F32.FTZ.RN.STRONG.GPU desc[UR36][R4.64+0x480], R19 ;  /* 0x00048013040079a6 */ /* 0x0021e4000c12f324 */
.L_x_7711:
[----:B------:R-:W-:Y:S05]  /*4d40*/  BSYNC.RECONVERGENT B0 ;  /* 0x0000000000007941 */ /* 0x000fea0003800200 */
.L_x_7710:
[----:B------:R-:W-:Y:S01]  /*4d50*/  FADD.FTZ R163, -R116, R7 ;  /* 0x0000000774a37221 */ /* 0x000fe20000010100 */
[----:B------:R-:W-:Y:S01]  /*4d60*/  FADD.FTZ R173, -R122, R173 ;  /* 0x000000ad7aad7221 */ /* 0x000fe20000010100 */
[----:B------:R2:W2:Y:S01]  /*4d70*/  LDS R7, [R47+0x930] ;  /* 0x000930002f077984 */ /* 0x0004a20000000800 */
[----:B01----:R-:W-:Y:S01]  /*4d80*/  FMUL.FTZ R19, R156, R166 ;  /* 0x000000a69c137220 */ /* 0x003fe20000410000 */
[----:B------:R-:W-:Y:S01]  /*4d90*/  FFMA.FTZ R170, R17, R184, R170 ;  /* 0x000000b811aa7223 */ /* 0x000fe200000100aa */
[----:B------:R-:W-:Y:S01]  /*4da0*/  FADD.FTZ R182, -R121, R182 ;  /* 0x000000b679b67221 */ /* 0x000fe20000010100 */
[----:B------:R-:W-:Y:S01]  /*4db0*/  FMUL.FTZ R151, R97, R188 ;  /* 0x000000bc61977220 */ /* 0x000fe20000410000 */
[----:B------:R-:W-:Y:S01]  /*4dc0*/  FADD.FTZ R175, -R120, R175 ;  /* 0x000000af78af7221 */ /* 0x000fe20000010100 */
[----:B------:R-:W-:Y:S01]  /*4dd0*/  FFMA.FTZ R170, R19, R173, R170 ;  /* 0x000000ad13aa7223 */ /* 0x000fe200000100aa */
[----:B------:R-:W-:Y:S01]  /*4de0*/  FMUL.FTZ R153, R154, R168 ;  /* 0x000000a89a997220 */ /* 0x000fe20000410000 */
[----:B------:R-:W-:Y:S01]  /*4df0*/  ISETP.GE.AND P6, PT, R165, 0x141, PT ;  /* 0x00000141a500780c */ /* 0x000fe20003fc6270 */
        /* <DEDUP_REMOVED lines=8> */
[----:B------:R-:W-:Y:S01]  /*4e80*/  BSSY.RECONVERGENT B0, `(.L_x_7712) ;  /* 0x000000c000007945 */ /* 0x000fe20003800200 */
[----:B------:R-:W-:Y:S01]  /*4e90*/  FFMA.FTZ R170, R155, R180, R170 ;  /* 0x000000b49baa7223 */ /* 0x000fe200000100aa */
[C---:B------:R-:W-:Y:S01]  /*4ea0*/  ISETP.GE.AND P1, PT, R165.reuse, 0x161, PT ;  /* 0x00000161a500780c */ /* 0x040fe20003f26270 */
[----:B---3--:R-:W-:Y:S01]  /*4eb0*/  FMUL.FTZ R161, R150, R190 ;  /* 0x000000be96a17220 */ /* 0x008fe20000410000 */
        /* <DEDUP_REMOVED lines=8> */
.L_x_7713:
[----:B------:R-:W-:Y:S05]  /*4f40*/  BSYNC.RECONVERGENT B0 ;  /* 0x0000000000007941 */ /* 0x000fea0003800200 */
.L_x_7712:
[----:B------:R1:W3:Y:S01]  /*4f50*/  LDS R165, [R48+0x9b0] ;  /* 0x0009b00030a57984 */ /* 0x0002e20000000800 */
[----:B------:R-:W-:Y:S01]  /*4f60*/  BSSY.RECONVERGENT B0, `(.L_x_7714) ;  /* 0x0000006000007945 */ /* 0x000fe20003800200 */
[----:B0-2---:R-:W-:Y:S01]  /*4f70*/  FMUL.FTZ R7, R110, R206 ;  /* 0x000000ce6e077220 */ /* 0x005fe20000410000 */
[----:B------:R-:W-:Y:S01]  /*4f80*/  FADD.FTZ R194, -R115, R194 ;  /* 0x000000c273c27221 */ /* 0x000fe20000010100 */
[----:B------:R-:W-:Y:S01]  /*4f90*/  FFMA.FTZ R170, R161, R163, R170 ;  /* 0x000000a3a1aa7223 */ /* 0x000fe200000100aa */
[----:B------:R-:W-:Y:S06]  /*4fa0*/  @!P1 BRA `(.L_x_7715) ;  /* 0x0000000000049947 */ /* 0x000fec0003800000 */
[----:B---3--:R0:W-:Y:S02]  /*4fb0*/  REDG.E.ADD.F32.FTZ.RN.STRONG.GPU desc[UR36][R4.64+0x580], R165 ;  /* 0x000580a5040079a6 */ /* 0x0081e4000c12f324 */
.L_x_7715:
[----:B------:R-:W-:Y:S05]  /*4fc0*/  BSYNC.RECONVERGENT B0 ;  /* 0x0000000000007941 */ /* 0x000fea0003800200 */
.L_x_7714:
[----:B------:R-:W-:Y:S01]  /*4fd0*/  FADD.FTZ R167, -R114, R9 ;  /* 0x0000000972a77221 */ /* 0x000fe20000010100 */
[----:B------:R-:W-:Y:S01]  /*4fe0*/  BSSY.RECONVERGENT B0, `(.L_x_7716) ;  /* 0x0000006000007945 */ /* 0x000fe20003800200 */
[----:B------:R2:W1:Y:S01]  /*4ff0*/  LDS R9, [R49+0xa30] ;  /* 0x000a300031097984 */ /* 0x0004620000000800 */
[----:B0--3--:R-:W-:Y:S01]  /*5000*/  FMUL.FTZ R165, R148, R178 ;  /* 0x000000b294a57220 */ /* 0x009fe20000410000 */
[----:B------:R-:W-:Y:S01]  /*5010*/  FFMA.FTZ R170, R7, R194, R170 ;  /* 0x000000c207aa7223 */ /* 0x000fe200000100aa */
[----:B------:R-:W-:Y:S06]  /*5020*/  @!P2 BRA `(.L_x_7717) ;  /* 0x000000000004a947 */ /* 0x000fec0003800000 */
[----:B-1----:R0:W-:Y:S02]  /*5030*/  REDG.E.ADD.F32.FTZ.RN.STRONG.GPU desc[UR36][R4.64+0x600], R9 ;  /* 0x00060009040079a6 */ /* 0x0021e4000c12f324 */
.L_x_7717:
[----:B------:R-:W-:Y:S05]  /*5040*/  BSYNC.RECONVERGENT B0 ;  /* 0x0000000000007941 */ /* 0x000fea0003800200 */
.L_x_7716:
[----:B------:R3:W2:Y:S01]  /*5050*/  LDS R181, [R50+0xab0] ;  /* 0x000ab00032b57984 */ /* 0x0006a20000000800 */
[----:B------:R-:W-:Y:S01]  /*5060*/  BSSY.RECONVERGENT B0, `(.L_x_7718) ;  /* 0x0000006000007945 */ /* 0x000fe20003800200 */
[----:B01----:R-:W-:Y:S01]  /*5070*/  FMUL.FTZ R9, R111, R208 ;  /* 0x000000d06f097220 */ /* 0x003fe20000410000 */
[----:B------:R-:W-:Y:S01]  /*5080*/  FADD.FTZ R172, -R113, R10 ;  /* 0x0000000a71ac7221 */ /* 0x000fe20000010100 */
[----:B------:R-:W-:Y:S01]  /*5090*/  FFMA.FTZ R170, R165, R167, R170 ;  /* 0x000000a7a5aa7223 */ /* 0x000fe200000100aa */
[----:B------:R-:W-:Y:S06]  /*50a0*/  @!P3 BRA `(.L_x_7719) ;  /* 0x000000000004b947 */ /* 0x000fec0003800000 */
[----:B--2---:R0:W-:Y:S02]  /*50b0*/  REDG.E.ADD.F32.FTZ.RN.STRONG.GPU desc[UR36][R4.64+0x680], R181 ;  /* 0x000680b5040079a6 */ /* 0x0041e4000c12f324 */
.L_x_7719:
[----:B------:R-:W-:Y:S05]  /*50c0*/  BSYNC.RECONVERGENT B0 ;  /* 0x0000000000007941 */ /* 0x000fea0003800200 */
.L_x_7718:
[----:B------:R1:W1:Y:S01]  /*50d0*/  LDS R183, [R51+0xb30] ;  /* 0x000b300033b77984 */ /* 0x0002620000000800 */
[----:B------:R-:W-:Y:S01]  /*50e0*/  BSSY.RECONVERGENT B0, `(.L_x_7720) ;  /* 0x0000006000007945 */ /* 0x000fe20003800200 */
[----:B0-2---:R-:W-:Y:S01]  /*50f0*/  FMUL.FTZ R181, R146, R210 ;  /* 0x000000d292b57220 */ /* 0x005fe20000410000 */
[----:B------:R-:W-:Y:S01]  /*5100*/  FADD.FTZ R11, -R112, R11 ;  /* 0x0000000b700b7221 */ /* 0x000fe20000010100 */
[----:B------:R-:W-:Y:S01]  /*5110*/  FFMA.FTZ R170, R9, R172, R170 ;  /* 0x000000ac09aa7223 */ /* 0x000fe200000100aa */
[----:B------:R-:W-:Y:S06]  /*5120*/  @!P4 BRA `(.L_x_7721) ;  /* 0x000000000004c947 */ /* 0x000fec0003800000 */
[----:B-1----:R0:W-:Y:S02]  /*5130*/  REDG.E.ADD.F32.FTZ.RN.STRONG.GPU desc[UR36][R4.64+0x700], R183 ;  /* 0x000700b7040079a6 */ /* 0x0021e4000c12f324 */
.L_x_7721:
[----:B------:R-:W-:Y:S05]  /*5140*/  BSYNC.RECONVERGENT B0 ;  /* 0x0000000000007941 */ /* 0x000fea0003800200 */
.L_x_7720:
[----:B------:R2:W2:Y:S01]  /*5150*/  LDS R187, [R52+0xbb0] ;  /* 0x000bb00034bb7984 */ /* 0x0004a20000000800 */
[----:B------:R-:W-:Y:S01]  /*5160*/  BSSY.RECONVERGENT B0, `(.L_x_7722) ;  /* 0x0000004000007945 */ /* 0x000fe20003800200 */
[----:B01----:R-:W-:-:S03]  /*5170*/  FFMA.FTZ R183, R181, R11, R170 ;  /* 0x0000000bb5b77223 */ /* 0x003fc600000100aa */
[----:B------:R-:W-:Y:S05]  /*5180*/  @!P5 BRA `(.L_x_7723) ;  /* 0x000000000004d947 */ /* 0x000fea0003800000 */
[----:B--2---:R0:W-:Y:S02]  /*5190*/  REDG.E.ADD.F32.FTZ.RN.STRONG.GPU desc[UR36][R4.64+0x780], R187 ;  /* 0x000780bb040079a6 */ /* 0x0041e4000c12f324 */
.L_x_7723:
[----:B------:R-:W-:Y:S05]  /*51a0*/  BSYNC.RECONVERGENT B0 ;  /* 0x0000000000007941 */ /* 0x000fea0003800200 */
.L_x_7722:
[----:B0-----:R-:W0:Y:S01]  /*51b0*/  SHFL.DOWN PT, R4, R183, 0x1, 0x1f ;  /* 0x08201f00b7047f89 */ /* 0x001e2200000e0000 */
[----:B------:R-:W-:Y:S01]  /*51c0*/  ISETP.GT.AND P1, PT, R54, 0x1e, PT ;  /* 0x0000001e3600780c */ /* 0x000fe20003f24270 */
[----:B------:R-:W-:Y:S01]  /*51d0*/  FADD.FTZ R143, R151, R143 ;  /* 0x0000008f978f7221 */ /* 0x000fe20000010000 */
[----:B------:R-:W-:Y:S01]  /*51e0*/  ISETP.NE.AND P2, PT, R185, RZ, PT ;  /* 0x000000ffb900720c */ /* 0x000fe20003f45270 */
[----:B------:R-:W1:Y:S01]  /*51f0*/  SHFL.DOWN PT, R5, R6, 0x1, 0x1f ;  /* 0x08201f0006057f89 */ /* 0x000e6200000e0000 */
[----:B------:R-:W-:Y:S01]  /*5200*/  FADD.FTZ R138, R7, R138 ;  /* 0x0000008a078a7221 */ /* 0x000fe20000010000 */
[----:B------:R-:W-:Y:S01]  /*5210*/  FMUL.FTZ R7, R147, R192 ;  /* 0x000000c093077220 */ /* 0x000fe20000410000 */
[----:B------:R-:W-:Y:S01]  /*5220*/  FADD.FTZ R136, R15, R136 ;  /* 0x000000880f887221 */ /* 0x000fe20000010000 */
[----:B------:R-:W-:Y:S01]  /*5230*/  FADD.FTZ R139, R9, R139 ;  /* 0x0000008b098b7221 */ /* 0x000fe20000010000 */
[C---:B------:R-:W-:Y:S01]  /*5240*/  FMUL.FTZ R9, R147.reuse, R198 ;  /* 0x000000c693097220 */ /* 0x040fe20000410000 */
[----:B------:R-:W-:Y:S01]  /*5250*/  FMUL.FTZ R180, R180, R7 ;  /* 0x00000007b4b47220 */ /* 0x000fe20000410000 */
[----:B------:R-:W-:Y:S01]  /*5260*/  FADD.FTZ R144, R2, R144 ;  /* 0x0000009002907221 */ /* 0x000fe20000010000 */
[----:B------:R-:W-:Y:S01]  /*5270*/  FMUL.FTZ R2, R147, R210 ;  /* 0x000000d293027220 */ /* 0x000fe20000410000 */
[----:B------:R-:W-:Y:S01]  /*5280*/  FMUL.FTZ R9, R186, R9 ;  /* 0x00000009ba097220 */ /* 0x000fe20000410000 */
[----:B------:R-:W-:Y:S01]  /*5290*/  FFMA.FTZ R180, R61, R192, R180 ;  /* 0x000000c03db47223 */ /* 0x000fe200000100b4 */
[----:B------:R-:W-:Y:S01]  /*52a0*/  BSSY.RECONVERGENT B0, `(.L_x_7724) ;  /* 0x000006b000007945 */ /* 0x000fe20003800200 */
[----:B------:R-:W-:Y:S01]  /*52b0*/  FMUL.FTZ R2, R11, R2 ;  /* 0x000000020b027220 */ /* 0x000fe20000410000 */
[----:B------:R-:W-:Y:S01]  /*52c0*/  FFMA.FTZ R198, R62, R198, R9 ;  /* 0x000000c63ec67223 */ /* 0x000fe20000010009 */
[-C--:B------:R-:W-:Y:S01]  /*52d0*/  FMUL.FTZ R9, R147, R208.reuse ;  /* 0x000000d093097220 */ /* 0x080fe20000410000 */
[----:B------:R-:W-:Y:S01]  /*52e0*/  FADD.FTZ R130, R181, R130 ;  /* 0x00000082b5827221 */ /* 0x000fe20000010000 */
[----:B------:R-:W-:Y:S01]  /*52f0*/  FADD.FTZ R131, R165, R131 ;  /* 0x00000083a5837221 */ /* 0x000fe20000010000 */
[----:B------:R-:W-:Y:S01]  /*5300*/  FADD.FTZ R132, R161, R132 ;  /* 0x00000084a1847221 */ /* 0x000fe20000010000 */
[----:B------:R-:W-:Y:S01]  /*5310*/  FMUL.FTZ R9, R172, R9 ;  /* 0x00000009ac097220 */ /* 0x000fe20000410000 */
[----:B------:R-:W-:Y:S01]  /*5320*/  FADD.FTZ R141, R159, R141 ;  /* 0x0000008d9f8d7221 */ /* 0x000fe20000010000 */
[----:B0-----:R-:W-:Y:S01]  /*5330*/  @!P1 FADD.FTZ R183, R183, R4 ;  /* 0x00000004b7b79221 */ /* 0x001fe20000010000 */
[----:B------:R-:W-:Y:S01]  /*5340*/  FADD.FTZ R133, R157, R133 ;  /* 0x000000859d857221 */ /* 0x000fe20000010000 */
[----:B------:R-:W-:Y:S01]  /*5350*/  FFMA.FTZ R208, R64, R208, R9 ;  /* 0x000000d040d07223 */ /* 0x000fe20000010009 */
        /* <DEDUP_REMOVED lines=12> */
[----:B------:R-:W-:-:S04]  /*5420*/  FADD.FTZ R87, R208, R87 ;  /* 0x00000057d0577221 */ /* 0x000fc80000010000 */
[----:B0-----:R-:W-:Y:S01]  /*5430*/  @!P1 FADD.FTZ R183, R183, R4 ;  /* 0x00000004b7b79221 */ /* 0x001fe20000010000 */
[----:B------:R-:W-:Y:S01]  /*5440*/  FMUL.FTZ R4, R147, R168 ;  /* 0x000000a893047220 */ /* 0x000fe20000410000 */
[----:B-1----:R-:W-:-:S03]  /*5450*/  @!P1 FADD.FTZ R6, R6, R5 ;  /* 0x0000000506069221 */ /* 0x002fc60000010000 */
[----:B------:R-:W0:Y:S01]  /*5460*/  SHFL.DOWN PT, R10, R183, 0x4, 0x1f ;  /* 0x08801f00b70a7f89 */ /* 0x000e2200000e0000 */
[----:B------:R-:W-:Y:S01]  /*5470*/  ISETP.GT.AND P1, PT, R54, 0x1b, PT ;  /* 0x0000001b3600780c */ /* 0x000fe20003f24270 */
[----:B------:R-:W-:Y:S01]  /*5480*/  FMUL.FTZ R5, R147, R188 ;  /* 0x000000bc93057220 */ /* 0x000fe20000410000 */
[----:B------:R-:W-:Y:S01]  /*5490*/  FMUL.FTZ R4, R175, R4 ;  /* 0x00000004af047220 */ /* 0x000fe20000410000 */
[----:B------:R-:W1:Y:S02]  /*54a0*/  SHFL.DOWN PT, R185, R6, 0x4, 0x1f ;  /* 0x08801f0006b97f89 */ /* 0x000e6400000e0000 */
[----:B------:R-:W-:Y:S01]  /*54b0*/  FMUL.FTZ R5, R182, R5 ;  /* 0x00000005b6057220 */ /* 0x000fe20000410000 */
[----:B------:R-:W-:Y:S01]  /*54c0*/  FFMA.FTZ R7, R109, R168, R4 ;  /* 0x000000a86d077223 */ /* 0x000fe20000010004 */
[C---:B------:R-:W-:Y:S02]  /*54d0*/  FMUL.FTZ R4, R147.reuse, R166 ;  /* 0x000000a693047220 */ /* 0x040fe40000410000 */
[----:B------:R-:W-:Y:S01]  /*54e0*/  FFMA.FTZ R188, R60, R188, R5 ;  /* 0x000000bc3cbc7223 */ /* 0x000fe20000010005 */
[----:B------:R-:W-:Y:S01]  /*54f0*/  FMUL.FTZ R5, R147, R176 ;  /* 0x000000b093057220 */ /* 0x000fe20000410000 */
[----:B------:R-:W-:Y:S01]  /*5500*/  FMUL.FTZ R4, R173, R4 ;  /* 0x00000004ad047220 */ /* 0x000fe20000410000 */
[----:B------:R-:W-:Y:S01]  /*5510*/  FADD.FTZ R94, R7, R94 ;  /* 0x0000005e075e7221 */ /* 0x000fe20000010000 */
[----:B------:R-:W-:Y:S01]  /*5520*/  FADD.FTZ R79, R188, R79 ;  /* 0x0000004fbc4f7221 */ /* 0x000fe20000010000 */
[----:B------:R-:W-:Y:S01]  /*5530*/  FMUL.FTZ R184, R184, R5 ;  /* 0x00000005b8b87220 */ /* 0x000fe20000410000 */
[----:B------:R-:W-:Y:S01]  /*5540*/  FFMA.FTZ R5, R93, R166, R4 ;  /* 0x000000a65d057223 */ /* 0x000fe20000010004 */
[----:B------:R-:W-:-:S02]  /*5550*/  FMUL.FTZ R4, R147, R164 ;  /* 0x000000a493047220 */ /* 0x000fc40000410000 */
[----:B------:R-:W-:Y:S01]  /*5560*/  FFMA.FTZ R184, R59, R176, R184 ;  /* 0x000000b03bb87223 */ /* 0x000fe200000100b8 */
[----:B------:R-:W-:Y:S01]  /*5570*/  FADD.FTZ R92, R5, R92 ;  /* 0x0000005c055c7221 */ /* 0x000fe20000010000 */
[----:B------:R-:W-:Y:S02]  /*5580*/  FMUL.FTZ R5, R147, R206 ;  /* 0x000000ce93057220 */ /* 0x000fe40000410000 */
[----:B------:R-:W-:Y:S01]  /*5590*/  FADD.FTZ R77, R184, R77 ;  /* 0x0000004db84d7221 */ /* 0x000fe20000010000 */
[----:B0-----:R-:W-:Y:S01]  /*55a0*/  @!P1 FADD.FTZ R183, R183, R10 ;  /* 0x0000000ab7b79221 */ /* 0x001fe20000010000 */
[----:B------:R-:W-:Y:S01]  /*55b0*/  FMUL.FTZ R10, R147, R8 ;  /* 0x00000008930a7220 */ /* 0x000fe20000410000 */
[----:B------:R-:W-:Y:S01]  /*55c0*/  FMUL.FTZ R194, R194, R5 ;  /* 0x00000005c2c27220 */ /* 0x000fe20000410000 */
[----:B-1----:R-:W-:Y:S02]  /*55d0*/  @!P1 FADD.FTZ R6, R6, R185 ;  /* 0x000000b906069221 */ /* 0x002fe40000010000 */
[----:B------:R-:W0:Y:S01]  /*55e0*/  SHFL.DOWN PT, R170, R183, 0x8, 0x1f ;  /* 0x09001f00b7aa7f89 */ /* 0x000e2200000e0000 */
[----:B------:R-:W-:Y:S01]  /*55f0*/  ISETP.GT.AND P1, PT, R54, 0x17, PT ;  /* 0x000000173600780c */ /* 0x000fe20003f24270 */
[----:B------:R-:W-:Y:S01]  /*5600*/  FMUL.FTZ R10, R177, R10 ;  /* 0x0000000ab10a7220 */ /* 0x000fe20000410000 */
[----:B------:R-:W-:Y:S01]  /*5610*/  FFMA.FTZ R194, R63, R206, R194 ;  /* 0x000000ce3fc27223 */ /* 0x000fe200000100c2 */
[----:B------:R-:W1:Y:S02]  /*5620*/  SHFL.DOWN PT, R151, R6, 0x8, 0x1f ;  /* 0x09001f0006977f89 */ /* 0x000e6400000e0000 */
[----:B------:R-:W-:Y:S01]  /*5630*/  FFMA.FTZ R7, R107, R8, R10 ;  /* 0x000000086b077223 */ /* 0x000fe2000001000a */
[----:B------:R-:W-:Y:S01]  /*5640*/  FMUL.FTZ R8, R147, R190 ;  /* 0x000000be93087220 */ /* 0x000fe20000410000 */
[----:B------:R-:W-:-:S02]  /*5650*/  FADD.FTZ R85, R194, R85 ;  /* 0x00000055c2557221 */ /* 0x000fc40000010000 */
[----:B------:R-:W-:Y:S01]  /*5660*/  FADD.FTZ R96, R7, R96 ;  /* 0x0000006007607221 */ /* 0x000fe20000010000 */
[----:B------:R-:W-:Y:S01]  /*5670*/  FMUL.FTZ R10, R163, R8 ;  /* 0x00000008a30a7220 */ /* 0x000fe20000410000 */
[----:B------:R-:W-:Y:S01]  /*5680*/  FMUL.FTZ R8, R169, R4 ;  /* 0x00000004a9087220 */ /* 0x000fe20000410000 */
[----:B------:R-:W-:Y:S02]  /*5690*/  FMUL.FTZ R4, R147, R16 ;  /* 0x0000001093047220 */ /* 0x000fe40000410000 */
[----:B------:R-:W-:Y:S01]  /*56a0*/  FFMA.FTZ R7, R105, R190, R10 ;  /* 0x000000be69077223 */ /* 0x000fe2000001000a */
[----:B------:R-:W-:Y:S01]  /*56b0*/  FFMA.FTZ R5, R91, R164, R8 ;  /* 0x000000a45b057223 */ /* 0x000fe20000010008 */
[----:B------:R-:W-:Y:S01]  /*56c0*/  FMUL.FTZ R8, R147, R178 ;  /* 0x000000b293087220 */ /* 0x000fe20000410000 */
[----:B------:R-:W-:Y:S01]  /*56d0*/  FMUL.FTZ R13, R13, R4 ;  /* 0x000000040d0d7220 */ /* 0x000fe20000410000 */
[----:B------:R-:W-:Y:S01]  /*56e0*/  FMUL.FTZ R4, R147, R162 ;  /* 0x000000a293047220 */ /* 0x000fe20000410000 */
[----:B------:R-:W-:Y:S01]  /*56f0*/  FADD.FTZ R98, R7, R98 ;  /* 0x0000006207627221 */ /* 0x000fe20000010000 */
[----:B------:R-:W-:Y:S01]  /*5700*/  FMUL.FTZ R8, R167, R8 ;  /* 0x00000008a7087220 */ /* 0x000fe20000410000 */
[----:B------:R-:W-:Y:S01]  /*5710*/  FADD.FTZ R90, R5, R90 ;  /* 0x0000005a055a7221 */ /* 0x000fe20000010000 */
[----:B------:R-:W-:Y:S01]  /*5720*/  FMUL.FTZ R10, R171, R4 ;  /* 0x00000004ab0a7220 */ /* 0x000fe20000410000 */
[----:B0-----:R-:W-:Y:S01]  /*5730*/  @!P1 FADD.FTZ R183, R183, R170 ;  /* 0x000000aab7b79221 */ /* 0x001fe20000010000 */
[----:B------:R-:W-:Y:S01]  /*5740*/  FFMA.FTZ R7, R103, R178, R8 ;  /* 0x000000b267077223 */ /* 0x000fe20000010008 */
[----:B------:R-:W-:Y:S01]  /*5750*/  FMUL.FTZ R8, R147, R12 ;  /* 0x0000000c93087220 */ /* 0x000fe20000410000 */
[----:B------:R-:W-:Y:S01]  /*5760*/  FFMA.FTZ R16, R58, R16, R13 ;  /* 0x000000103a107223 */ /* 0x000fe2000001000d */
        /* <DEDUP_REMOVED lines=21> */
[----:B------:R-:W-:Y:S02]  /*58c0*/  UISETP.NE.AND UP0, UPT, UR22, UR48, UPT ;  /* 0x000000301600728c */ /* 0x000fe4000bf05270 */
[----:B------:R-:W-:-:S04]  /*58d0*/  ULEA UR9, UR8, UR10, 0x2 ;  /* 0x0000000a08097291 */ /* 0x000fc8000f8e10ff */
[----:B------:R-:W-:-:S13]  /*58e0*/  PLOP3.LUT P1, PT, PT, PT, UP0, 0x80, 0x8 ;  /* 0x000000000008781c */ /* 0x000fda0003f2f008 */
[----:B------:R-:W0:Y:S04]  /*58f0*/  @P1 LDS R2, [UR9+0x2328] ;  /* 0x00232809ff021984 */ /* 0x000e280008000800 */
[----:B------:R-:W1:Y:S01]  /*5900*/  @P1 LDS R3, [UR9+0x1f28] ;  /* 0x001f2809ff031984 */ /* 0x000e620008000800 */
[----:B0-----:R-:W-:Y:S01]  /*5910*/  @P1 FADD.FTZ R5, R5, R2 ;  /* 0x0000000205051221 */ /* 0x001fe20000010000 */
[----:B-1----:R-:W-:-:S04]  /*5920*/  @P1 FADD.FTZ R4, R4, R3 ;  /* 0x0000000304041221 */ /* 0x002fc80000010000 */
[----:B------:R0:W-:Y:S04]  /*5930*/  STS [UR9+0x2328], R5 ;  /* 0x00232805ff007988 */ /* 0x0001e80008000809 */
[----:B------:R0:W-:Y:S02]  /*5940*/  STS [UR9+0x1f28], R4 ;  /* 0x001f2804ff007988 */ /* 0x0001e40008000809 */
.L_x_7725:
[----:B------:R-:W-:Y:S05]  /*5950*/  BSYNC.RECONVERGENT B0 ;  /* 0x0000000000007941 */ /* 0x000fea0003800200 */
.L_x_7724:
[----:B------:R-:W-:-:S04]  /*5960*/  UIADD3 UR8, UPT, UPT, UR8, 0x1, URZ ;  /* 0x0000000108087890 */ /* 0x000fc8000fffe0ff */
[----:B------:R-:W-:-:S09]  /*5970*/  UISETP.GE.AND UP0, UPT, UR8, UR49, UPT ;  /* 0x000000310800728c */ /* 0x000fd2000bf06270 */
[----:B------:R-:W-:Y:S05]  /*5980*/  BRA.U !UP0, `(.L_x_7726) ;  /* 0xffffffd508507547 */ /* 0x000fea000b83ffff */
.L_x_7688:
[----:B------:R-:W-:Y:S01]  /*5990*/  BAR.SYNC.DEFER_BLOCKING 0x0 ;  /* 0x0000000000007b1d */ /* 0x000fe20000010000 */
[----:B------:R-:W-:Y:S01]  /*59a0*/  F2FP.BF16.F32.PACK_AB R145, R136, R145 ;  /* 0x000000918891723e */ /* 0x000fe200000010ff */
[----:B------:R-:W-:Y:S01]  /*59b0*/  FADD.FTZ R3, R30, R73 ;  /* 0x000000491e037221 */ /* 0x000fe20000010000 */
[----:B------:R-:W-:Y:S01]  /*59c0*/  F2FP.BF16.F32.PACK_AB R144, R137, R144 ;  /* 0x000000908990723e */ /* 0x000fe200000010ff */
[----:B------:R-:W-:Y:S01]  /*59d0*/  UIADD3 UR27, UP1, UPT, UR27, -0x400, URZ ;  /* 0xfffffc001b1b7890 */ /* 0x000fe2000ff3e0ff */
[----:B------:R-:W-:Y:S01]  /*59e0*/  F2FP.BF16.F32.PACK_AB R147, R134, R143 ;  /* 0x0000008f8693723e */ /* 0x000fe200000010ff */
[----:B------:R-:W1:Y:S01]  /*59f0*/  LDCU.64 UR10, c[0x0][0x4f8] ;  /* 0x00009f00ff0a77ac */ /* 0x000e620008000a00 */
[----:B------:R-:W-:Y:S01]  /*5a00*/  F2FP.BF16.F32.PACK_AB R146, R135, R142 ;  /* 0x0000008e8792723e */ /* 0x000fe200000010ff */
[----:B------:R-:W-:Y:S01]  /*5a10*/  FADD.FTZ R0, R3, R88 ;  /* 0x0000005803007221 */ /* 0x000fe20000010000 */
[----:B------:R-:W-:Y:S01]  /*5a20*/  F2FP.BF16.F32.PACK_AB R139, R130, R139 ;  /* 0x0000008b828b723e */ /* 0x000fe200000010ff */
[----:B------:R-:W5:Y:S01]  /*5a30*/  LDCU.64 UR32, c[0x0][0x500] ;  /* 0x0000a000ff2077ac */ /* 0x000f620008000a00 */
[----:B------:R-:W-:Y:S01]  /*5a40*/  F2FP.BF16.F32.PACK_AB R138, R131, R138 ;  /* 0x0000008a838a723e */ /* 0x000fe200000010ff */
[----:B0-----:R-:W-:Y:S01]  /*5a50*/  FADD.FTZ R5, R0, R75 ;  /* 0x0000004b00057221 */ /* 0x001fe20000010000 */
[----:B------:R-:W-:Y:S01]  /*5a60*/  F2FP.BF16.F32.PACK_AB R137, R132, R141 ;  /* 0x0000008d8489723e */ /* 0x000fe200000010ff */
[----:B------:R-:W0:Y:S01]  /*5a70*/  LDCU.64 UR34, c[0x0][0x550] ;  /* 0x0000aa00ff2277ac */ /* 0x000e220008000a00 */
[----:B------:R-:W-:Y:S01]  /*5a80*/  F2FP.BF16.F32.PACK_AB R136, R133, R140 ;  /* 0x0000008c8588723e */ /* 0x000fe200000010ff */
[----:B------:R-:W-:Y:S01]  /*5a90*/  FADD.FTZ R0, R5, R90 ;  /* 0x0000005a05007221 */ /* 0x000fe20000010000 */
[----:B------:R-:W-:Y:S01]  /*5aa0*/  F2FP.BF16.F32.PACK_AB R89, R90, R75 ;  /* 0x0000004b5a59723e */ /* 0x000fe200000010ff */
[----:B------:R-:W-:Y:S01]  /*5ab0*/  UMOV UR7, URZ ;  /* 0x000000ff00077c82 */ /* 0x000fe20008000000 */
[----:B------:R-:W-:Y:S01]  /*5ac0*/  F2FP.BF16.F32.PACK_AB R88, R88, R73 ;  /* 0x000000495858723e */ /* 0x000fe200000010ff */
[----:B------:R-:W-:Y:S01]  /*5ad0*/  UIADD3 UR24, UP2, UPT, UR24, -0x400, URZ ;  /* 0xfffffc0018187890 */ /* 0x000fe2000ff5e0ff */
[----:B------:R-:W-:Y:S01]  /*5ae0*/  F2FP.BF16.F32.PACK_AB R91, R94, R79 ;  /* 0x0000004f5e5b723e */ /* 0x000fe200000010ff */
[----:B------:R-:W-:Y:S01]  /*5af0*/  UIADD3.X UR28, UPT, UPT, UR28, -0x1, URZ, UP1, !UPT ;  /* 0xffffffff1c1c7890 */ /* 0x000fe20008ffe4ff */
[----:B------:R-:W-:Y:S01]  /*5b00*/  F2FP.BF16.F32.PACK_AB R90, R92, R77 ;  /* 0x0000004d5c5a723e */ /* 0x000fe200000010ff */
[----:B------:R-:W-:Y:S01]  /*5b10*/  STS.128 [R56], R144 ;  /* 0x0000009038007388 */ /* 0x000fe20000000c00 */
        /* <DEDUP_REMOVED lines=9> */
[----:B------:R-:W2:Y:S01]  /*5bb0*/  LDS.128 R12, [R55+0x200] ;  /* 0x00020000370c7984 */ /* 0x000ea20000000c00 */
[----:B-----5:R-:W-:Y:S01]  /*5bc0*/  UIMAD.WIDE.U32 UR8, UR38, UR32, UR8 ;  /* 0x00000020260872a5 */ /* 0x020fe2000f8e0008 */
[----:B------:R-:W-:Y:S01]  /*5bd0*/  F2FP.BF16.F32.PACK_AB R5, R98, R83 ;  /* 0x000000536205723e */ /* 0x000fe200000010ff */
[----:B------:R-:W-:Y:S01]  /*5be0*/  FADD.FTZ R79, R92, R79 ;  /* 0x0000004f5c4f7221 */ /* 0x000fe20000010000 */
[----:B------:R-:W-:Y:S01]  /*5bf0*/  F2FP.BF16.F32.PACK_AB R4, R96, R81 ;  /* 0x000000516004723e */ /* 0x000fe200000010ff */
[----:B------:R-:W-:Y:S01]  /*5c00*/  UIMAD UR10, UR38, UR33, UR9 ;  /* 0x00000021260a72a4 */ /* 0x000fe2000f8e0209 */
[----:B------:R-:W-:Y:S01]  /*5c10*/  IADD3 R33, P0, PT, R33, -0x400, RZ ;  /* 0xfffffc0021217810 */ /* 0x000fe20007f1e0ff */
[----:B0-----:R-:W-:Y:S01]  /*5c20*/  ULEA UR9, UP0, UR8, UR34, 0x1 ;  /* 0x0000002208097291 */ /* 0x001fe2000f8008ff */
[----:B------:R-:W-:Y:S01]  /*5c30*/  FADD.FTZ R94, R79, R94 ;  /* 0x0000005e4f5e7221 */ /* 0x000fe20000010000 */
[----:B------:R-:W0:Y:S01]  /*5c40*/  LDCU.64 UR32, c[0x0][0x560] ;  /* 0x0000ac00ff2077ac */ /* 0x000e220008000a00 */
[----:B------:R-:W-:-:S02]  /*5c50*/  IADD3.X R35, PT, PT, R35, -0x1, RZ, P0, !PT ;  /* 0xffffffff23237810 */ /* 0x000fc400007fe4ff */
[----:B------:R-:W-:Y:S01]  /*5c60*/  FADD.FTZ R81, R94, R81 ;  /* 0x000000515e517221 */ /* 0x000fe20000010000 */
[----:B------:R-:W-:Y:S01]  /*5c70*/  ULEA.HI.X UR8, UR8, UR35, UR10, 0x1, UP0 ;  /* 0x0000002308087291 */ /* 0x000fe200080f0c0a */
[----:B------:R-:W-:Y:S01]  /*5c80*/  MOV R2, UR9 ;  /* 0x0000000900027c02 */ /* 0x000fe20008000f00 */
[----:B------:R-:W-:Y:S01]  /*5c90*/  UIADD3.X UR26, UPT, UPT, UR26, -0x1, URZ, UP2, !UPT ;  /* 0xffffffff1a1a7890 */ /* 0x000fe200097fe4ff */
[----:B------:R-:W-:Y:S01]  /*5ca0*/  FADD.FTZ R96, R81, R96 ;  /* 0x0000006051607221 */ /* 0x000fe20000010000 */
[----:B------:R-:W5:Y:S02]  /*5cb0*/  LDCU.64 UR10, c[0x0][0x520] ;  /* 0x0000a400ff0a77ac */ /* 0x000f640008000a00 */
[----:B------:R-:W-:Y:S01]  /*5cc0*/  MOV R3, UR8 ;  /* 0x0000000800037c02 */ /* 0x000fe20008000f00 */
[----:B------:R-:W-:Y:S02]  /*5cd0*/  FADD.FTZ R83, R96, R83 ;  /* 0x0000005360537221 */ /* 0x000fe40000010000 */
[----:B------:R-:W-:-:S02]  /*5ce0*/  IMAD.WIDE.U32 R2, R37, 0x10, R2 ;  /* 0x0000001025027825 */ /* 0x000fc400078e0002 */
[----:B------:R-:W3:Y:S02]  /*5cf0*/  LDCU.64 UR8, c[0x0][0x518] ;  /* 0x0000a300ff0877ac */ /* 0x000ee40008000a00 */
[----:B------:R-:W-:-:S04]  /*5d00*/  FADD.FTZ R98, R83, R98 ;  /* 0x0000006253627221 */ /* 0x000fc80000010000 */
[----:B------:R-:W-:-:S04]  /*5d10*/  FADD.FTZ R85, R98, R85 ;  /* 0x0000005562557221 */ /* 0x000fc80000010000 */
[----:B------:R-:W-:Y:S01]  /*5d20*/  FADD.FTZ R100, R85, R100 ;  /* 0x0000006455647221 */ /* 0x000fe20000010000 */
[----:B-1----:R-:W-:Y:S03]  /*5d30*/  STG.E.128 desc[UR36][R2.64], R8 ;  /* 0x0000000802007986 */ /* 0x002fe6000c101d24 */
[----:B------:R-:W-:Y:S01]  /*5d40*/  FADD.FTZ R87, R100, R87 ;  /* 0x0000005764577221 */ /* 0x000fe20000010000 */
[----:B--2---:R1:W-:Y:S03]  /*5d50*/  STG.E.128 desc[UR36][R2.64+0x200], R12 ;  /* 0x0002000c02007986 */ /* 0x0043e6000c101d24 */
[----:B------:R-:W-:Y:S01]  /*5d60*/  FADD.FTZ R30, R87, R102 ;  /* 0x00000066571e7221 */ /* 0x000fe20000010000 */
[----:B---3--:R-:W-:Y:S01]  /*5d70*/  UIMAD.WIDE.U32 UR6, UR39, UR8, UR6 ;  /* 0x00000008270672a5 */ /* 0x008fe2000f8e0006 */
[----:B------:R-:W-:Y:S03]  /*5d80*/  BAR.SYNC.DEFER_BLOCKING 0x0 ;  /* 0x0000000000007b1d */ /* 0x000fe60000010000 */
[----:B------:R-:W-:-:S04]  /*5d90*/  UIMAD UR7, UR39, UR9, UR7 ;  /* 0x00000009270772a4 */ /* 0x000fc8000f8e0207 */
[----:B-----5:R-:W-:-:S04]  /*5da0*/  UIMAD.WIDE.U32 UR6, UR38, UR10, UR6 ;  /* 0x0000000a260672a5 */ /* 0x020fc8000f8e0006 */
[----:B------:R-:W-:Y:S02]  /*5db0*/  UIMAD UR8, UR38, UR11, UR7 ;  /* 0x0000000b260872a4 */ /* 0x000fe4000f8e0207 */
[----:B0-----:R-:W-:-:S04]  /*5dc0*/  ULEA UR7, UP0, UR6, UR32, 0x1 ;  /* 0x0000002006077291 */ /* 0x001fc8000f8008ff */
[----:B------:R-:W-:Y:S02]  /*5dd0*/  ULEA.HI.X UR6, UR6, UR33, UR8, 0x1, UP0 ;  /* 0x0000002106067291 */ /* 0x000fe400080f0c08 */
[----:B-1----:R-:W-:Y:S01]  /*5de0*/  MOV R2, UR7 ;  /* 0x0000000700027c02 */ /* 0x002fe20008000f00 */
[----:B------:R-:W-:-:S03]  /*5df0*/  UIADD3 UR29, UP0, UPT, UR29, -0x400, URZ ;  /* 0xfffffc001d1d7890 */ /* 0x000fc6000ff1e0ff */
[----:B------:R-:W-:Y:S01]  /*5e00*/  MOV R3, UR6 ;  /* 0x0000000600037c02 */ /* 0x000fe20008000f00 */
[----:B------:R-:W-:Y:S01]  /*5e10*/  STS.128 [R56], R88 ;  /* 0x0000005838007388 */ /* 0x000fe20000000c00 */
[----:B------:R-:W-:Y:S02]  /*5e20*/  UIADD3.X UR30, UPT, UPT, UR30, -0x1, URZ, UP0, !UPT ;  /* 0xffffffff1e1e7890 */ /* 0x000fe400087fe4ff */
[----:B------:R-:W-:Y:S01]  /*5e30*/  UISETP.GT.AND UP0, UPT, UR22, 0x1, UPT ;  /* 0x000000011600788c */ /* 0x000fe2000bf04270 */
[----:B------:R-:W-:Y:S01]  /*5e40*/  STS.128 [R56+0x10], R4 ;  /* 0x0000100438007388 */ /* 0x000fe20000000c00 */
[----:B------:R-:W-:-:S03]  /*5e50*/  NOP ;  /* 0x0000000000007918 */ /* 0x000fc60000000000 */
[----:B------:R-:W0:Y:S01]  /*5e60*/  LDS.128 R8, [R55] ;  /* 0x0000000037087984 */ /* 0x000e220000000c00 */
[----:B------:R-:W-:Y:S01]  /*5e70*/  IMAD.WIDE.U32 R2, R37, 0x10, R2 ;  /* 0x0000001025027825 */ /* 0x000fe200078e0002 */
[----:B------:R-:W-:Y:S02]  /*5e80*/  UMOV UR22, UR31 ;  /* 0x0000001f00167c82 */ /* 0x000fe40008000000 */
[----:B------:R-:W1:Y:S04]  /*5e90*/  LDS.128 R16, [R55+0x200] ;  /* 0x0002000037107984 */ /* 0x000e680000000c00 */
[----:B0-----:R0:W-:Y:S04]  /*5ea0*/  STG.E.128 desc[UR36][R2.64], R8 ;  /* 0x0000000802007986 */ /* 0x0011e8000c101d24 */
[----:B-1----:R0:W-:Y:S01]  /*5eb0*/  STG.E.128 desc[UR36][R2.64+0x200], R16 ;  /* 0x0002001002007986 */ /* 0x0021e2000c101d24 */
[----:B------:R-:W-:Y:S05]  /*5ec0*/  BRA.U UP0, `(.L_x_7727) ;  /* 0xffffffad00507547 */ /* 0x000fea000b83ffff */
.L_x_7686:
        /* <DEDUP_REMOVED lines=33> */
.L_x_7729:
[----:B------:R-:W-:Y:S05]  /*60e0*/  BSYNC.RECONVERGENT B0 ;  /* 0x0000000000007941 */ /* 0x000fea0003800200 */
.L_x_7728:
        /* <DEDUP_REMOVED lines=31> */
.L_x_7731:
[----:B------:R-:W-:Y:S05]  /*62e0*/  BSYNC.RECONVERGENT B0 ;  /* 0x0000000000007941 */ /* 0x000fea0003800200 */
.L_x_7730:
[----:B------:R-:W-:Y:S05]  /*62f0*/  @P0 EXIT ;  /* 0x000000000000094d */ /* 0x000fea0003800000 */
[----:B------:R-:W3:Y:S01]  /*6300*/  S2UR UR5, SR_CgaCtaId ;  /* 0x00000000000579c3 */ /* 0x000ee20000008800 */
[----:B------:R-:W-:Y:S01]  /*6310*/  BSSY.RECONVERGENT B0, `(.L_x_7732) ;  /* 0x0000024000007945 */ /* 0x000fe20003800200 */
[----:B------:R-:W-:Y:S01]  /*6320*/  UMOV UR4, 0x400 ;  /* 0x0000040000047882 */ /* 0x000fe20000000000 */
[----:B------:R-:W0:Y:S01]  /*6330*/  LDCU UR6, c[0x0][0x360] ;  /* 0x00006c00ff0677ac */ /* 0x000e220008000800 */
[----:B------:R-:W0:Y:S01]  /*6340*/  LDCU.64 UR8, c[0x0][0x4b0] ;  /* 0x00009600ff0877ac */ /* 0x000e220008000a00 */
[----:B------:R-:W0:Y:S01]  /*6350*/  LDCU.64 UR10, c[0x0][0x4d0] ;  /* 0x00009a00ff0a77ac */ /* 0x000e220008000a00 */
[----:B------:R-:W0:Y:S02]  /*6360*/  LDCU.128 UR20, c[0x0][0x530] ;  /* 0x0000a600ff1477ac */ /* 0x000e240008000c00 */
[----:B0--3--:R-:W-:-:S12]  /*6370*/  ULEA UR4, UR5, UR4, 0x18 ;  /* 0x0000000405047291 */ /* 0x009fd8000f8ec0ff */
.L_x_7733:
[----:B------:R-:W-:Y:S02]  /*6380*/  LEA R0, R11, UR4, 0x2 ;  /* 0x000000040b007c11 */ /* 0x000fe4000f8e10ff */
[----:B0-----:R-:W-:Y:S02]  /*6390*/  MOV R5, UR13 ;  /* 0x0000000d00057c02 */ /* 0x001fe40008000f00 */
[----:B-12---:R-:W-:Y:S01]  /*63a0*/  MOV R4, UR12 ;  /* 0x0000000c00047c02 */ /* 0x006fe20008000f00 */
        /* <DEDUP_REMOVED lines=27> */
.L_x_7732:
[----:B------:R-:W-:Y:S05]  /*6560*/  EXIT ;  /* 0x000000000000794d */ /* 0x000fea0003800000 */
.L_x_7734:
        /* <DEDUP_REMOVED lines=9> */
.L_x_10493:


//--------------------- .text._Z25selective_scan_bwd_kernelI32Selective_Scan_bwd_kernel_traitsILi32ELi16ELb1ELb0ELb1ELb1ELb0EN3c108BFloat16EfEEv12SSMParamsBwd --------------------------
	.section	.text._Z25selective_scan_bwd_kernelI32Selective_Scan_bwd_kernel_traitsILi32ELi16ELb1ELb0ELb1ELb1ELb0EN3c108BFloat16EfEEv12SSMParamsBwd,"ax",@progbits
	.align	128
        .global         _Z25selective_scan_bwd_kernelI32Selective_Scan_bwd_kernel_traitsILi32ELi16ELb1ELb0ELb1ELb1ELb0EN3c108BFloat16EfEEv12SSMParamsBwd
        .type           _Z25selective_scan_bwd_kernelI32Selective_Scan_bwd_kernel_traitsILi32ELi16ELb1ELb0ELb1ELb1ELb0EN3c108BFloat16EfEEv12SSMParamsBwd,@function
        .size           _Z25selective_scan_bwd_kernelI32Selective_Scan_bwd_kernel_traitsILi32ELi16ELb1ELb0ELb1ELb1ELb0EN3c108BFloat16EfEEv12SSMParamsBwd,(.L_x_10494 - _Z25selective_scan_bwd_kernelI32Selective_Scan_bwd_kernel_traitsILi32ELi16ELb1ELb0ELb1ELb1ELb0EN3c108BFloat16EfEEv12SSMParamsBwd)
        .other          _Z25selective_scan_bwd_kernelI32Selective_Scan_bwd_kernel_traitsILi32ELi16ELb1ELb0ELb1ELb1ELb0EN3c108BFloat16EfEEv12SSMParamsBwd,@"STO_CUDA_ENTRY STV_DEFAULT"
_Z25selective_scan_bwd_kernelI32Selective_Scan_bwd_kernel_traitsILi32ELi16ELb1ELb0ELb1ELb1ELb0EN3c108BFloat16EfEEv12SSMParamsBwd:
.text._Z25selective_scan_bwd_kernelI32Selective_Scan_bwd_kernel_traitsILi32ELi16ELb1ELb0ELb1ELb1ELb0EN3c108BFloat16EfEEv12SSMParamsBwd:
        /* <DEDUP_REMOVED lines=158> */
[----:B------:R-:W-:Y:S02]  /*09e0*/  LOP3.LUT R51, R0, 0x7c0, RZ, 0xc0, !PT ;  /* 0x000007c000337812 */ /* 0x000fe400078ec0ff */
        /* <DEDUP_REMOVED lines=17> */
[----:B------:R-:W-:Y:S02]  /*0b00*/  LEA.HI R48, R3, R3, RZ, 0x1b ;  /* 0x0000000303307211 */ /* 0x000fe400078fd8ff */
[----:B------:R-:W-:Y:S02]  /*0b10*/  LEA R35, R33, UR6, 0x2 ;  /* 0x0000000621237c11 */ /* 0x000fe4000f8e10ff */
[----:B------:R-:W-:Y:S02]  /*0b20*/  LOP3.LUT R169, R22, 0x1f, RZ, 0xc0, !PT ;  /* 0x0000001f16a97812 */ /* 0x000fe400078ec0ff */
[----:B------:R-:W-:Y:S02]  /*0b30*/  LEA R50, R50, UR6, 0x2 ;  /* 0x0000000632327c11 */ /* 0x000fe4000f8e10ff */
[----:B------:R-:W-:-:S02]  /*0b40*/  LOP3.LUT R51, R51, 0x1f, R22, 0xf8, !PT ;  /* 0x0000001f33337812 */ /* 0x000fc400078ef816 */
        /* <DEDUP_REMOVED lines=15> */
[----:B------:R-:W-:Y:S02]  /*0c40*/  IADD3 R32, PT, PT, R21, R61, RZ ;  /* 0x0000003d15207210 */ /* 0x000fe40007ffe0ff */
[----:B------:R-:W-:Y:S01]  /*0c50*/  LEA R48, R48, UR22, 0x2 ;  /* 0x0000001630307c11 */ /* 0x000fe2000f8e10ff */
[----:B------:R-:W-:Y:S01]  /*0c60*/  UMOV UR22, UR24 ;  /* 0x0000001800167c82 */ /* 0x000fe20008000000 */
[----:B------:R-:W-:-:S05]  /*0c70*/  UMOV UR24, UR26 ;  /* 0x0000001a00187c82 */ /* 0x000fca0008000000 */
.L_x_7807:
        /* <DEDUP_REMOVED lines=12> */
[----:B0-----:R-:W-:-:S06]  /*0d40*/  ULEA UR6, UR26, UR6, 0x18 ;  /* 0x000000061a067291 */ /* 0x001fcc000f8ec0ff */
[----:B-1----:R-:W-:-:S04]  /*0d50*/  LEA R31, R82, UR6, 0x4 ;  /* 0x00000006521f7c11 */ /* 0x002fc8000f8e20ff */
        /* <DEDUP_REMOVED lines=23> */
[----:B--2---:R-:W-:Y:S02]  /*0ed0*/  SHF.L.U32 R105, R17, 0x10, RZ ;  /* 0x0000001011697819 */ /* 0x004fe400000006ff */
        /* <DEDUP_REMOVED lines=14> */
[----:B------:R-:W-:Y:S01]  /*0fc0*/  SHF.L.U32 R77, R72, 0x10, RZ ;  /* 0x00000010484d7819 */ /* 0x000fe200000006ff */
[----:B------:R-:W-:Y:S01]  /*0fd0*/  FADD.FTZ R123, R123, R54 ;  /* 0x000000367b7b7221 */ /* 0x000fe20000010000 */
[----:B------:R-:W-:Y:S02]  /*0fe0*/  PRMT R133, R74, 0x7632, R133 ;  /* 0x000076324a857816 */ /* 0x000fe40000000085 */
        /* <DEDUP_REMOVED lines=12> */
[----:B------:R-:W-:Y:S02]  /*10b0*/  SHF.L.U32 R74, R74, 0x10, RZ ;  /* 0x000000104a4a7819 */ /* 0x000fe400000006ff */
[----:B------:R-:W-:-:S02]  /*10c0*/  PRMT R135, R75, 0x7632, R135 ;  /* 0x000076324b877816 */ /* 0x000fc40000000087 */
[----:B------:R-:W-:Y:S02]  /*10d0*/  SHF.L.U32 R72, R75, 0x10, RZ ;  /* 0x000000104b487819 */ /* 0x000fe400000006ff */
[----:B------:R-:W-:Y:S02]  /*10e0*/  PRMT R17, R17, 0x7632, R17 ;  /* 0x0000763211117816 */ /* 0x000fe40000000011 */
[----:B------:R-:W-:Y:S02]  /*10f0*/  PRMT R18, R18, 0x7632, R18 ;  /* 0x0000763212127816 */ /* 0x000fe40000000012 */
[----:B------:R-:W-:Y:S02]  /*1100*/  PRMT R19, R19, 0x7632, R19 ;  /* 0x0000763213137816 */ /* 0x000fe40000000013 */
[----:B------:R-:W-:Y:S02]  /*1110*/  PRMT R12, R12, 0x7632, R12 ;  /* 0x000076320c0c7816 */ /* 0x000fe4000000000c */
[----:B------:R-:W-:-:S02]  /*1120*/  PRMT R13, R13, 0x7632, R13 ;  /* 0x000076320d0d7816 */ /* 0x000fc4000000000d */
[----:B------:R-:W-:Y:S02]  /*1130*/  PRMT R14, R14, 0x7632, R14 ;  /* 0x000076320e0e7816 */ /* 0x000fe4000000000e */
[----:B------:R-:W-:Y:S02]  /*1140*/  PRMT R15, R15, 0x7632, R15 ;  /* 0x000076320f0f7816 */ /* 0x000fe4000000000f */
[----:B------:R-:W-:Y:S02]  /*1150*/  FSETP.GTU.FTZ.AND P0, PT, R105, 20, PT ;  /* 0x41a000006900780b */ /* 0x000fe40003f1c000 */
[----:B------:R-:W-:Y:S02]  /*1160*/  FSETP.GTU.FTZ.AND P4, PT, R104, 20, PT ;  /* 0x41a000006800780b */ /* 0x000fe40003f9c000 */
[----:B------:R-:W-:Y:S02]  /*1170*/  FSETP.GTU.FTZ.AND P3, PT, R103, 20, PT ;  /* 0x41a000006700780b */ /* 0x000fe40003f7c000 */
[----:B------:R-:W-:-:S02]  /*1180*/  FSETP.GTU.FTZ.AND P2, PT, R102, 20, PT ;  /* 0x41a000006600780b */ /* 0x000fc40003f5c000 */
        /* <DEDUP_REMOVED lines=53> */
.L_x_7737:
[----:B------:R-:W-:Y:S05]  /*14e0*/  BSYNC.RECONVERGENT B0 ;  /* 0x0000000000007941 */ /* 0x000fea0003800200 */
.L_x_7736:
        /* <DEDUP_REMOVED lines=39> */
.L_x_7739:
[----:B------:R-:W-:Y:S05]  /*1760*/  BSYNC.RECONVERGENT B0 ;  /* 0x0000000000007941 */ /* 0x000fea0003800200 */
.L_x_7738:
[----:B------:R-:W-:Y:S01]  /*1770*/  BSSY.RECONVERGENT B0, `(.L_x_7740) ;  /* 0x0000026000007945 */ /* 0x000fe20003800200 */
[----:B------:R-:W-:Y:S01]  /*1780*/  HFMA2 R71, -RZ, RZ, 0, 0 ;  /* 0x00000000ff477431 */ /* 0x000fe200000001ff */
[----:B------:R-:W-:Y:S01]  /*1790*/  FSETP.GTU.FTZ.AND P5, PT, R118, 20, PT ;  /* 0x41a000007600780b */ /* 0x000fe20003fbc000 */
[----:B------:R-:W-:Y:S01]  /*17a0*/  HFMA2 R64, -RZ, RZ, 0, 0 ;  /* 0x00000000ff407431 */ /* 0x000fe200000001ff */
        /* <DEDUP_REMOVED lines=34> */
.L_x_7741:
[----:B------:R-:W-:Y:S05]  /*19d0*/  BSYNC.RECONVERGENT B0 ;  /* 0x0000000000007941 */ /* 0x000fea0003800200 */
.L_x_7740:
        /* <DEDUP_REMOVED lines=38> */
.L_x_7743:
[----:B------:R-:W-:Y:S05]  /*1c40*/  BSYNC.RECONVERGENT B0 ;  /* 0x0000000000007941 */ /* 0x000fea0003800200 */
.L_x_7742:
        /* <DEDUP_REMOVED lines=39> */
.L_x_7745:
[----:B------:R-:W-:Y:S05]  /*1ec0*/  BSYNC.RECONVERGENT B0 ;  /* 0x0000000000007941 */ /* 0x000fea0003800200 */
.L_x_7744:
        /* <DEDUP_REMOVED lines=39> */
.L_x_7747:
[----:B------:R-:W-:Y:S05]  /*2140*/  BSYNC.RECONVERGENT B0 ;  /* 0x0000000000007941 */ /* 0x000fea0003800200 */
.L_x_7746:
        /* <DEDUP_REMOVED lines=39> */
.L_x_7749:
[----:B------:R-:W-:Y:S05]  /*23c0*/  BSYNC.RECONVERGENT B0 ;  /* 0x0000000000007941 */ /* 0x000fea0003800200 */
.L_x_7748:
        /* <DEDUP_REMOVED lines=39> */
.L_x_7751:
[----:B------:R-:W-:Y:S05]  /*2640*/  BSYNC.RECONVERGENT B0 ;  /* 0x0000000000007941 */ /* 0x000fea0003800200 */
.L_x_7750:
        /* <DEDUP_REMOVED lines=39> */
.L_x_7753:
[----:B------:R-:W-:Y:S05]  /*28c0*/  BSYNC.RECONVERGENT B0 ;  /* 0x0000000000007941 */ /* 0x000fea0003800200 */
.L_x_7752:
        /* <DEDUP_REMOVED lines=39> */
.L_x_7755:
[----:B------:R-:W-:Y:S05]  /*2b40*/  BSYNC.RECONVERGENT B0 ;  /* 0x0000000000007941 */ /* 0x000fea0003800200 */
.L_x_7754:
        /* <DEDUP_REMOVED lines=39> */
.L_x_7757:
[----:B------:R-:W-:Y:S05]  /*2dc0*/  BSYNC.RECONVERGENT B0 ;  /* 0x0000000000007941 */ /* 0x000fea0003800200 */
.L_x_7756:
        /* <DEDUP_REMOVED lines=32> */
.L_x_7759:
[----:B------:R-:W-:Y:S05]  /*2fd0*/  BSYNC.RECONVERGENT B0 ;  /* 0x0000000000007941 */ /* 0x000fea0003800200 */
.L_x_7758:
        /* <DEDUP_REMOVED lines=32> */
.L_x_7761:
[----:B------:R-:W-:Y:S05]  /*31e0*/  BSYNC.RECONVERGENT B0 ;  /* 0x0000000000007941 */ /* 0x000fea0003800200 */
.L_x_7760:
        /* <DEDUP_REMOVED lines=32> */
.L_x_7763:
[----:B------:R-:W-:Y:S05]  /*33f0*/  BSYNC.RECONVERGENT B0 ;  /* 0x0000000000007941 */ /* 0x000fea0003800200 */
.L_x_7762:
        /* <DEDUP_REMOVED lines=32> */
.L_x_7765:
[----:B------:R-:W-:Y:S05]  /*3600*/  BSYNC.RECONVERGENT B0 ;  /* 0x0000000000007941 */ /* 0x000fea0003800200 */
.L_x_7764:
        /* <DEDUP_REMOVED lines=32> */
.L_x_7767:
[----:B------:R-:W-:Y:S05]  /*3810*/  BSYNC.RECONVERGENT B0 ;  /* 0x0000000000007941 */ /* 0x000fea0003800200 */
.L_x_7766:
        /* <DEDUP_REMOVED lines=25> */
[----:B------:R-:W-:Y:S01]  /*39b0*/  USHF.L.U32 UR6, UR26, 0x8, URZ ;  /* 0x000000081a067899 */ /* 0x000fe200080006ff */
[----:B------:R-:W-:Y:S01]  /*39c0*/  HFMA2 R75, -RZ, RZ, 0, 0 ;  /* 0x00000000ff4b7431 */ /* 0x000fe200000001ff */
[----:B------:R-:W-:Y:S01]  /*39d0*/  UISETP.NE.AND UP0, UPT, UR21, 0x1, UPT ;  /* 0x000000011500788c */ /* 0x000fe2000bf05270 */
[----:B------:R-:W-:Y:S01]  /*39e0*/  FMUL.FTZ R154, R81, R106 ;  /* 0x0000006a519a7220 */ /* 0x000fe20000410000 */
[----:B------:R-:W-:Y:S01]  /*39f0*/  USHF.L.U32 UR26, UR26, 0x9, URZ ;  /* 0x000000091a1a7899 */ /* 0x000fe200080006ff */
[----:B------:R-:W-:Y:S01]  /*3a00*/  FMUL.FTZ R153, R116, R101 ;  /* 0x0000006574997220 */ /* 0x000fe20000410000 */
[----:B------:R-:W-:Y:S01]  /*3a10*/  FMUL.FTZ R152, R80, R105 ;  /* 0x0000006950987220 */ /* 0x000fe20000410000 */
[----:B------:R-:W1:Y:S01]  /*3a20*/  LDC.64 R26, c[0x0][0x4f0] ;  /* 0x00013c00ff1a7b82 */ /* 0x000e620000000a00 */
[----:B------:R-:W-:Y:S01]  /*3a30*/  PLOP3.LUT P0, PT, PT, PT, UP0, 0x80, 0x8 ;  /* 0x000000000008781c */ /* 0x000fe20003f0f008 */
[----:B------:R-:W-:Y:S01]  /*3a40*/  FMUL.FTZ R151, R115, R118 ;  /* 0x0000007673977220 */ /* 0x000fe20000410000 */
[----:B------:R-:W-:Y:S01]  /*3a50*/  IADD3 R28, P1, PT, R20, UR26, RZ ;  /* 0x0000001a141c7c10 */ /* 0x000fe2000ff3e0ff */
        /* <DEDUP_REMOVED lines=13> */
[----:B------:R-:W-:Y:S01]  /*3b30*/  IADD3 R191, PT, PT, R22, UR26, RZ ;  /* 0x0000001a16bf7c10 */ /* 0x000fe2000fffe0ff */
        /* <DEDUP_REMOVED lines=10> */
.L_x_7806:
        /* <DEDUP_REMOVED lines=12> */
[----:B---3--:R-:W5:Y:S03]  /*3ca0*/  LDG.E.128 R4, desc[UR32][R12.64] ;  /* 0x000000200c047981 */ /* 0x008f66000c1e1d00 */
[----:B------:R-:W-:Y:S01]  /*3cb0*/  MOV R15, UR26 ;  /* 0x0000001a000f7c02 */ /* 0x000fe20008000f00 */
[----:B--2---:R-:W2:Y:S04]  /*3cc0*/  LDG.E.128 R8, desc[UR32][R12.64+0x200] ;  /* 0x000200200c087981 */ /* 0x004ea8000c1e1d00 */
[----:B------:R-:W3:Y:S01]  /*3cd0*/  LDG.E R155, desc[UR32][R14.64] ;  /* 0x000000200e9b7981 */ /* 0x000ee2000c1e1900 */
        /* <DEDUP_REMOVED lines=9> */
[----:B-1----:R-:W1:Y:S01]  /*3d70*/  S2UR UR27, SR_CgaCtaId ;  /* 0x00000000001b79c3 */ /* 0x002e620000008800 */
        /* <DEDUP_REMOVED lines=12> */
[----:B------:R-:W2:Y:S04]  /*3e40*/  LDS.128 R12, [R30] ;  /* 0x000000001e0c7984 */ /* 0x000ea80000000c00 */
[----:B------:R-:W5:Y:S01]  /*3e50*/  LDS.128 R16, [R30+0x10] ;  /* 0x000010001e107984 */ /* 0x000f620000000c00 */
        /* <DEDUP_REMOVED lines=15> */
[C---:B-1----:R-:W-:Y:S01]  /*3f50*/  FMUL.FTZ R10, R166.reuse, R130 ;  /* 0x00000082a60a7220 */ /* 0x042fe20000410000 */
[----:B------:R-:W-:Y:S01]  /*3f60*/  FMUL.FTZ R3, R166, R134 ;  /* 0x00000086a6037220 */ /* 0x000fe20000410000 */
[----:B------:R-:W0:Y:S01]  /*3f70*/  MUFU.EX2 R158, R158 ;  /* 0x0000009e009e7308 */ /* 0x000e220000000800 */
[----:B--2---:R-:W-:-:S02]  /*3f80*/  PRMT R198, R12, 0x7632, R198 ;  /* 0x000076320cc67816 */ /* 0x004fc400000000c6 */
[----:B------:R-:W-:Y:S01]  /*3f90*/  SHF.L.U32 R184, R12, 0x10, RZ ;  /* 0x000000100cb87819 */ /* 0x000fe200000006ff */
[----:B------:R-:W-:Y:S01]  /*3fa0*/  FMUL.FTZ R12, R166, R117 ;  /* 0x00000075a60c7220 */ /* 0x000fe20000410000 */
[----:B------:R-:W-:Y:S02]  /*3fb0*/  PRMT R194, R13, 0x7632, R194 ;  /* 0x000076320dc27816 */ /* 0x000fe400000000c2 */
[C---:B------:R-:W-:Y:S02]  /*3fc0*/  PRMT R192, R14.reuse, 0x7632, R192 ;  /* 0x000076320ec07816 */ /* 0x040fe400000000c0 */
[----:B------:R-:W-:Y:S02]  /*3fd0*/  SHF.L.U32 R176, R14, 0x10, RZ ;  /* 0x000000100eb07819 */ /* 0x000fe400000006ff */
[----:B------:R-:W-:Y:S01]  /*3fe0*/  PRMT R190, R15, 0x7632, R190 ;  /* 0x000076320fbe7816 */ /* 0x000fe200000000be */
[----:B------:R-:W1:Y:S01]  /*3ff0*/  MUFU.EX2 R157, R157 ;  /* 0x0000009d009d7308 */ /* 0x000e620000000800 */
[----:B-----5:R-:W-:-:S02]  /*4000*/  PRMT R188, R16, 0x7632, R188 ;  /* 0x0000763210bc7816 */ /* 0x020fc400000000bc */
[----:B------:R-:W-:Y:S02]  /*4010*/  PRMT R168, R17, 0x7632, R168 ;  /* 0x0000763211a87816 */ /* 0x000fe400000000a8 */
[----:B------:R-:W-:Y:S02]  /*4020*/  PRMT R166, R18, 0x7632, R166 ;  /* 0x0000763212a67816 */ /* 0x000fe400000000a6 */
[----:B------:R-:W-:Y:S01]  /*4030*/  PRMT R14, R19, 0x7632, R14 ;  /* 0x00007632130e7816 */ /* 0x000fe2000000000e */
        /* <DEDUP_REMOVED lines=20> */
[C---:B----4-:R-:W-:Y:S01]  /*4180*/  FMUL.FTZ R178, R161.reuse, R174 ;  /* 0x000000aea1b27220 */ /* 0x050fe20000410000 */
[----:B------:R-:W-:-:S06]  /*4190*/  FMUL.FTZ R196, R161, R8 ;  /* 0x00000008a1c47220 */ /* 0x000fcc0000410000 */
[----:B------:R-:W4:Y:S01]  /*41a0*/  MUFU.EX2 R4, R4 ;  /* 0x0000000400047308 */ /* 0x000f220000000800 */
        /* <DEDUP_REMOVED lines=16> */
[----:B------:R3:W0:Y:S01]  /*42b0*/  MUFU.EX2 R16, R3 ;  /* 0x0000000300107308 */ /* 0x0006220000000800 */
[C---:B------:R-:W-:Y:S01]  /*42c0*/  FMUL.FTZ R181, R161.reuse, R168 ;  /* 0x000000a8a1b57220 */ /* 0x040fe20000410000 */
[C---:B------:R-:W-:Y:S01]  /*42d0*/  FMUL.FTZ R183, R161.reuse, R166 ;  /* 0x000000a6a1b77220 */ /* 0x040fe20000410000 */
[----:B------:R-:W-:Y:S01]  /*42e0*/  FMUL.FTZ R185, R161, R14 ;  /* 0x0000000ea1b97220 */ /* 0x000fe20000410000 */
[----:B------:R-:W-:Y:S01]  /*42f0*/  FMUL.FTZ R15, R95, R178 ;  /* 0x000000b25f0f7220 */ /* 0x000fe20000410000 */
[----:B------:R-:W-:Y:S01]  /*4300*/  FMUL.FTZ R173, R111, R196 ;  /* 0x000000c46fad7220 */ /* 0x000fe20000410000 */
        /* <DEDUP_REMOVED lines=26> */
.L_x_7770:
[----:B------:R-:W-:-:S06]  /*44b0*/  LEA R179, R22, UR27, 0x2 ;  /* 0x0000001b16b37c11 */ /* 0x000fcc000f8e10ff */
[----:B------:R-:W0:Y:S02]  /*44c0*/  LDS R179, [R179+0x16ac] ;  /* 0x0016ac00b3b37984 */ /* 0x000e240000000800 */
.L_x_7771:
[----:B------:R-:W-:Y:S05]  /*44d0*/  BSYNC.RECONVERGENT B0 ;  /* 0x0000000000007941 */ /* 0x000fea0003800200 */
.L_x_7769:
        /* <DEDUP_REMOVED lines=8> */
[-C--:B------:R-:W-:Y:S01]  /*4560*/  FFMA.FTZ R183, R154, R158.reuse, R153 ;  /* 0x0000009e9ab77223 */ /* 0x080fe20000010099 */
[----:B------:R-:W-:Y:S01]  /*4570*/  FMUL.FTZ R204, R167, R158 ;  /* 0x0000009ea7cc7220 */ /* 0x000fe20000410000 */
[----:B------:R-:W-:Y:S01]  /*4580*/  ISETP.GE.AND P1, PT, R82, 0x1, PT ;  /* 0x000000015200780c */ /* 0x000fe20003f26270 */
[----:B------:R-:W-:Y:S01]  /*4590*/  UISETP.GE.AND UP0, UPT, UR21, UR45, UPT ;  /* 0x0000002d1500728c */ /* 0x000fe2000bf06270 */
[----:B------:R-:W-:Y:S01]  /*45a0*/  FFMA.FTZ R183, R157, R183, R152 ;  /* 0x000000b79db77223 */ /* 0x000fe20000010098 */
[----:B------:R-:W-:Y:S01]  /*45b0*/  ISETP.NE.AND P3, PT, R169, 0x1f, PT ;  /* 0x0000001fa900780c */ /* 0x000fe20003f65270 */
[----:B------:R-:W-:Y:S01]  /*45c0*/  ULEA UR26, UR6, UR27, 0x3 ;  /* 0x0000001b061a7291 */ /* 0x000fe2000f8e18ff */
[----:B------:R-:W-:Y:S01]  /*45d0*/  ISETP.NE.AND P4, PT, R22, RZ, PT ;  /* 0x000000ff1600720c */ /* 0x000fe20003f85270 */
[----:B------:R-:W-:Y:S01]  /*45e0*/  FFMA.FTZ R183, R160, R183, R151 ;  /* 0x000000b7a0b77223 */ /* 0x000fe20000010097 */
[----:B------:R-:W-:Y:S03]  /*45f0*/  BSSY.RECONVERGENT B0, `(.L_x_7772) ;  /* 0x0000106000007945 */ /* 0x000fe60003800200 */
[----:B------:R-:W-:-:S04]  /*4600*/  FFMA.FTZ R183, R159, R183, R150 ;  /* 0x000000b79fb77223 */ /* 0x000fc80000010096 */
[----:B------:R-:W-:-:S04]  /*4610*/  FFMA.FTZ R183, R162, R183, R149 ;  /* 0x000000b7a2b77223 */ /* 0x000fc80000010095 */
[----:B------:R-:W-:-:S04]  /*4620*/  FFMA.FTZ R183, R163, R183, R148 ;  /* 0x000000b7a3b77223 */ /* 0x000fc80000010094 */
[----:B------:R-:W-:Y:S01]  /*4630*/  FFMA.FTZ R185, R164, R183, R147 ;  /* 0x000000b7a4b97223 */ /* 0x000fe20000010093 */
[----:B------:R-:W-:-:S03]  /*4640*/  FMUL.FTZ R183, R157, R204 ;  /* 0x000000cc9db77220 */ /* 0x000fc60000410000 */
[----:B------:R-:W-:Y:S01]  /*4650*/  FFMA.FTZ R185, R165, R185, R146 ;  /* 0x000000b9a5b97223 */ /* 0x000fe20000010092 */
[----:B--2---:R-:W-:Y:S01]  /*4660*/  FMUL.FTZ R2, R160, R183 ;  /* 0x000000b7a0027220 */ /* 0x004fe20000410000 */
[----:B01----:R-:W-:Y:S02]  /*4670*/  FMUL.FTZ R183, R16, R179 ;  /* 0x000000b310b77220 */ /* 0x003fe40000410000 */
[----:B------:R-:W-:Y:S01]  /*4680*/  FFMA.FTZ R185, R4, R185, R145 ;  /* 0x000000b904b97223 */ /* 0x000fe20000010091 */
[----:B------:R-:W-:Y:S01]  /*4690*/  FMUL.FTZ R3, R159, R2 ;  /* 0x000000029f037220 */ /* 0x000fe20000410000 */
[----:B------:R-:W-:Y:S02]  /*46a0*/  FMUL.FTZ R183, R12, R183 ;  /* 0x000000b70cb77220 */ /* 0x000fe40000410000 */
[----:B------:R-:W-:Y:S01]  /*46b0*/  FFMA.FTZ R185, R7, R185, R144 ;  /* 0x000000b907b97223 */ /* 0x000fe20000010090 */
[----:B------:R-:W-:Y:S01]  /*46c0*/  FMUL.FTZ R2, R162, R3 ;  /* 0x00000003a2027220 */ /* 0x000fe20000410000 */
[----:B------:R-:W-:-:S02]  /*46d0*/  FMUL.FTZ R206, R10, R183 ;  /* 0x000000b70ace7220 */ /* 0x000fc40000410000 */
[----:B------:R-:W-:Y:S01]  /*46e0*/  FFMA.FTZ R185, R6, R185, R143 ;  /* 0x000000b906b97223 */ /* 0x000fe2000001008f */
[----:B------:R-:W-:Y:S01]  /*46f0*/  FMUL.FTZ R3, R163, R2 ;  /* 0x00000002a3037220 */ /* 0x000fe20000410000 */
[C---:B------:R-:W-:Y:S02]  /*4700*/  FMUL.FTZ R183, R5.reuse, R206 ;  /* 0x000000ce05b77220 */ /* 0x040fe40000410000 */
[----:B------:R-:W-:Y:S01]  /*4710*/  FFMA.FTZ R185, R5, R185, R142 ;  /* 0x000000b905b97223 */ /* 0x000fe2000001008e */
[----:B------:R-:W-:-:S03]  /*4720*/  FMUL.FTZ R2, R164, R3 ;  /* 0x00000003a4027220 */ /* 0x000fc60000410000 */
[----:B------:R-:W-:Y:S01]  /*4730*/  FFMA.FTZ R185, R10, R185, R141 ;  /* 0x000000b90ab97223 */ /* 0x000fe2000001008d */
[----:B------:R-:W-:-:S03]  /*4740*/  FMUL.FTZ R3, R165, R2 ;  /* 0x00000002a5037220 */ /* 0x000fc60000410000 */
[----:B------:R-:W-:Y:S01]  /*4750*/  FFMA.FTZ R204, R12, R185, R139 ;  /* 0x000000b90ccc7223 */ /* 0x000fe2000001008b */
[----:B------:R-:W-:Y:S01]  /*4760*/  FMUL.FTZ R2, R4, R3 ;  /* 0x0000000304027220 */ /* 0x000fe20000410000 */
[C---:B------:R-:W-:Y:S02]  /*4770*/  FFMA.FTZ R185, R16.reuse, R177, R173 ;  /* 0x000000b110b97223 */ /* 0x040fe400000100ad */
[----:B------:R-:W-:Y:S01]  /*4780*/  FFMA.FTZ R204, R16, R204, R137 ;  /* 0x000000cc10cc7223 */ /* 0x000fe20000010089 */
[----:B------:R-:W-:Y:S01]  /*4790*/  FMUL.FTZ R3, R7, R2 ;  /* 0x0000000207037220 */ /* 0x000fe20000410000 */
[----:B------:R-:W-:-:S03]  /*47a0*/  FFMA.FTZ R187, R12, R185, R175 ;  /* 0x000000b90cbb7223 */ /* 0x000fc600000100af */
[----:B------:R-:W0:Y:S01]  /*47b0*/  SHFL.UP PT, R185, R204, 0x1, RZ ;  /* 0x04200000ccb97989 */ /* 0x000e2200000e00ff */
[----:B------:R-:W-:Y:S01]  /*47c0*/  FMUL.FTZ R2, R6, R3 ;  /* 0x0000000306027220 */ /* 0x000fe20000410000 */
[----:B------:R-:W-:-:S03]  /*47d0*/  FFMA.FTZ R187, R10, R187, R171 ;  /* 0x000000bb0abb7223 */ /* 0x000fc600000100ab */
[C---:B------:R-:W-:Y:S01]  /*47e0*/  FMUL.FTZ R3, R5.reuse, R2 ;  /* 0x0000000205037220 */ /* 0x040fe20000410000 */
[----:B------:R-:W-:Y:S01]  /*47f0*/  FFMA.FTZ R187, R5, R187, R202 ;  /* 0x000000bb05bb7223 */ /* 0x000fe200000100ca */
[----:B------:R-:W-:Y:S02]  /*4800*/  FMUL.FTZ R2, R6, R183 ;  /* 0x000000b706027220 */ /* 0x000fe40000410000 */
[----:B------:R-:W-:Y:S01]  /*4810*/  FMUL.FTZ R3, R10, R3 ;  /* 0x000000030a037220 */ /* 0x000fe20000410000 */
[----:B------:R-:W-:Y:S01]  /*4820*/  FFMA.FTZ R187, R6, R187, R19 ;  /* 0x000000bb06bb7223 */ /* 0x000fe20000010013 */
[C---:B------:R-:W-:Y:S02]  /*4830*/  FMUL.FTZ R189, R7.reuse, R2 ;  /* 0x0000000207bd7220 */ /* 0x040fe40000410000 */
[----:B------:R-:W-:Y:S01]  /*4840*/  FMUL.FTZ R3, R12, R3 ;  /* 0x000000030c037220 */ /* 0x000fe20000410000 */
[----:B------:R-:W-:Y:S01]  /*4850*/  FFMA.FTZ R187, R7, R187, R200 ;  /* 0x000000bb07bb7223 */ /* 0x000fe200000100c8 */
[----:B------:R-:W-:-:S02]  /*4860*/  FMUL.FTZ R206, R4, R189 ;  /* 0x000000bd04ce7220 */ /* 0x000fc40000410000 */
[----:B------:R-:W-:Y:S01]  /*4870*/  FMUL.FTZ R183, R16, R3 ;  /* 0x0000000310b77220 */ /* 0x000fe20000410000 */
[----:B------:R-:W-:Y:S01]  /*4880*/  FFMA.FTZ R187, R4, R187, R17 ;  /* 0x000000bb04bb7223 */ /* 0x000fe20000010011 */
[----:B------:R-:W-:-:S03]  /*4890*/  FMUL.FTZ R3, R165, R206 ;  /* 0x000000cea5037220 */ /* 0x000fc60000410000 */
[----:B------:R-:W1:Y:S01]  /*48a0*/  SHFL.UP PT, R2, R183, 0x1, RZ ;  /* 0x04200000b7027989 */ /* 0x000e6200000e00ff */
[----:B------:R-:W-:Y:S01]  /*48b0*/  FFMA.FTZ R187, R165, R187, R196 ;  /* 0x000000bba5bb7223 */ /* 0x000fe200000100c4 */
[----:B0-----:R-:W-:Y:S01]  /*48c0*/  FFMA.FTZ R185, R183, R185, R204 ;  /* 0x000000b9b7b97223 */ /* 0x001fe200000100cc */
[C---:B------:R-:W-:Y:S02]  /*48d0*/  FMUL.FTZ R206, R164.reuse, R3 ;  /* 0x00000003a4ce7220 */ /* 0x040fe40000410000 */
[----:B------:R-:W-:Y:S02]  /*48e0*/  FFMA.FTZ R187, R164, R187, R15 ;  /* 0x000000bba4bb7223 */ /* 0x000fe4000001000f */
[----:B------:R-:W-:Y:S01]  /*48f0*/  FSEL R204, R204, R185, !P1 ;  /* 0x000000b9cccc7208 */ /* 0x000fe20004800000 */
[C---:B------:R-:W-:Y:S01]  /*4900*/  FMUL.FTZ R185, R163.reuse, R206 ;  /* 0x000000cea3b97220 */ /* 0x040fe20000410000 */
[----:B------:R-:W-:-:S03]  /*4910*/  FFMA.FTZ R187, R163, R187, R186 ;  /* 0x000000bba3bb7223 */ /* 0x000fc600000100ba */
[C---:B------:R-:W-:Y:S01]  /*4920*/  FMUL.FTZ R206, R162.reuse, R185 ;  /* 0x000000b9a2ce7220 */ /* 0x040fe20000410000 */
[----:B------:R-:W0:Y:S01]  /*4930*/  SHFL.UP PT, R3, R204, 0x2, RZ ;  /* 0x04400000cc037989 */ /* 0x000e2200000e00ff */
[----:B------:R-:W-:Y:S02]  /*4940*/  FFMA.FTZ R187, R162, R187, R13 ;  /* 0x000000bba2bb7223 */ /* 0x000fe4000001000d */
[C---:B------:R-:W-:Y:S02]  /*4950*/  FMUL.FTZ R185, R159.reuse, R206 ;  /* 0x000000ce9fb97220 */ /* 0x040fe40000410000 */
[----:B------:R-:W-:Y:S02]  /*4960*/  FFMA.FTZ R187, R159, R187, R178 ;  /* 0x000000bb9fbb7223 */ /* 0x000fe400000100b2 */
[C---:B------:R-:W-:Y:S02]  /*4970*/  FMUL.FTZ R206, R160.reuse, R185 ;  /* 0x000000b9a0ce7220 */ /* 0x040fe40000410000 */
[----:B------:R-:W-:Y:S01]  /*4980*/  FFMA.FTZ R187, R160, R187, R11 ;  /* 0x000000bba0bb7223 */ /* 0x000fe2000001000b */
[----:B-1----:R-:W-:Y:S01]  /*4990*/  @P1 FMUL.FTZ R183, R183, R2 ;  /* 0x00000002b7b71220 */ /* 0x002fe20000410000 */
[----:B------:R-:W-:-:S02]  /*49a0*/  FMUL.FTZ R189, R157, R206 ;  /* 0x000000ce9dbd7220 */ /* 0x000fc40000410000 */
[----:B------:R-:W-:Y:S01]  /*49b0*/  FFMA.FTZ R187, R157, R187, R170 ;  /* 0x000000bb9dbb7223 */ /* 0x000fe200000100aa */
[----:B------:R-:W-:Y:S01]  /*49c0*/  ISETP.GE.AND P1, PT, R82, 0x2, PT ;  /* 0x000000025200780c */ /* 0x000fe20003f26270 */
[C---:B------:R-:W-:Y:S01]  /*49d0*/  FMUL.FTZ R189, R158.reuse, R189 ;  /* 0x000000bd9ebd7220 */ /* 0x040fe20000410000 */
[----:B------:R-:W1:Y:S01]  /*49e0*/  SHFL.UP PT, R2, R183, 0x2, RZ ;  /* 0x04400000b7027989 */ /* 0x000e6200000e00ff */
[----:B------:R-:W-:-:S03]  /*49f0*/  FFMA.FTZ R187, R158, R187, R9 ;  /* 0x000000bb9ebb7223 */ /* 0x000fc60000010009 */
[----:B------:R-:W2:Y:S02]  /*4a00*/  SHFL.DOWN PT, R206, R189, 0x1, 0x1f ;  /* 0x08201f00bdce7f89 */ /* 0x000ea400000e0000 */
[----:B------:R-:W-:Y:S01]  /*4a10*/  MOV R208, R187 ;  /* 0x000000bb00d07202 */ /* 0x000fe20000000f00 */
[----:B0-----:R-:W-:Y:S01]  /*4a20*/  FFMA.FTZ R3, R183, R3, R204 ;  /* 0x00000003b7037223 */ /* 0x001fe200000100cc */
[----:B------:R-:W0:Y:S04]  /*4a30*/  SHFL.DOWN PT, R193, R187, 0x1, 0x1f ;  /* 0x08201f00bbc17f89 */ /* 0x000e2800000e0000 */
[----:B------:R-:W-:-:S05]  /*4a40*/  FSEL R204, R204, R3, !P1 ;  /* 0x00000003cccc7208 */ /* 0x000fca0004800000 */
[----:B------:R-:W4:Y:S01]  /*4a50*/  SHFL.UP PT, R3, R204, 0x4, RZ ;  /* 0x04800000cc037989 */ /* 0x000f2200000e00ff */
[----:B-1----:R-:W-:Y:S01]  /*4a60*/  @P1 FMUL.FTZ R183, R183, R2 ;  /* 0x00000002b7b71220 */ /* 0x002fe20000410000 */
[----:B------:R-:W-:Y:S01]  /*4a70*/  ISETP.GE.AND P1, PT, R82, 0x4, PT ;  /* 0x000000045200780c */ /* 0x000fe20003f26270 */
[----:B--2---:R-:W-:-:S03]  /*4a80*/  @P3 FMUL.FTZ R185, R206, R189 ;  /* 0x000000bdceb93220 */ /* 0x004fc60000410000 */
[----:B------:R-:W1:Y:S01]  /*4a90*/  SHFL.UP PT, R2, R183, 0x4, RZ ;  /* 0x04800000b7027989 */ /* 0x000e6200000e00ff */
[----:B0-----:R-:W-:Y:S01]  /*4aa0*/  @P3 FFMA.FTZ R208, R189, R193, R208 ;  /* 0x000000c1bdd03223 */ /* 0x001fe200000100d0 */
[----:B------:R-:W-:Y:S02]  /*4ab0*/  @P3 MOV R189, R185 ;  /* 0x000000b900bd3202 */ /* 0x000fe40000000f00 */
[----:B------:R-:W-:Y:S02]  /*4ac0*/  ISETP.GT.U32.AND P3, PT, R169, 0x1d, PT ;  /* 0x0000001da900780c */ /* 0x000fe40003f64070 */
[----:B------:R-:W0:Y:S04]  /*4ad0*/  SHFL.DOWN PT, R187, R208, 0x2, 0x1f ;  /* 0x08401f00d0bb7f89 */ /* 0x000e2800000e0000 */
[----:B------:R-:W2:Y:S01]  /*4ae0*/  SHFL.DOWN PT, R206, R189, 0x2, 0x1f ;  /* 0x08401f00bdce7f89 */ /* 0x000ea200000e0000 */
[----:B----4-:R-:W-:-:S05]  /*4af0*/  FFMA.FTZ R3, R183, R3, R204 ;  /* 0x00000003b7037223 */ /* 0x010fca00000100cc */
[----:B------:R-:W-:-:S05]  /*4b00*/  FSEL R204, R204, R3, !P1 ;  /* 0x00000003cccc7208 */ /* 0x000fca0004800000 */
[----:B------:R-:W4:Y:S01]  /*4b10*/  SHFL.UP PT, R3, R204, 0x8, RZ ;  /* 0x05000000cc037989 */ /* 0x000f2200000e00ff */
[----:B-1----:R-:W-:Y:S01]  /*4b20*/  @P1 FMUL.FTZ R183, R183, R2 ;  /* 0x00000002b7b71220 */ /* 0x002fe20000410000 */
[----:B------:R-:W-:-:S04]  /*4b30*/  ISETP.GE.AND P1, PT, R82, 0x8, PT ;  /* 0x000000085200780c */ /* 0x000fc80003f26270 */
[----:B------:R-:W1:Y:S01]  /*4b40*/  SHFL.UP PT, R2, R183, 0x8, RZ ;  /* 0x05000000b7027989 */ /* 0x000e6200000e00ff */
[C---:B0-----:R-:W-:Y:S01]  /*4b50*/  @!P3 FFMA.FTZ R208, R189.reuse, R187, R208 ;  /* 0x000000bbbdd0b223 */ /* 0x041fe200000100d0 */
[----:B--2---:R-:W-:-:S04]  /*4b60*/  @!P3 FMUL.FTZ R185, R189, R206 ;  /* 0x000000cebdb9b220 */ /* 0x004fc80000410000 */
[----:B------:R-:W0:Y:S01]  /*4b70*/  SHFL.DOWN PT, R187, R208, 0x4, 0x1f ;  /* 0x08801f00d0bb7f89 */ /* 0x000e2200000e0000 */
[----:B------:R-:W-:Y:S02]  /*4b80*/  @!P3 MOV R189, R185 ;  /* 0x000000b900bdb202 */ /* 0x000fe40000000f00 */
[----:B------:R-:W-:-:S03]  /*4b90*/  ISETP.GE.AND P3, PT, R82, 0x10, PT ;  /* 0x000000105200780c */ /* 0x000fc60003f66270 */
[----:B------:R-:W2:Y:S01]  /*4ba0*/  SHFL.DOWN PT, R210, R189, 0x4, 0x1f ;  /* 0x08801f00bdd27f89 */ /* 0x000ea200000e0000 */
[----:B----4-:R-:W-:-:S05]  /*4bb0*/  FFMA.FTZ R3, R183, R3, R204 ;  /* 0x00000003b7037223 */ /* 0x010fca00000100cc */
[----:B------:R-:W-:Y:S01]  /*4bc0*/  FSEL R206, R204, R3, !P1 ;  /* 0x00000003ccce7208 */ /* 0x000fe20004800000 */
[----:B-1----:R-:W-:Y:S01]  /*4bd0*/  @P1 FMUL.FTZ R183, R183, R2 ;  /* 0x00000002b7b71220 */ /* 0x002fe20000410000 */
[----:B------:R-:W-:-:S03]  /*4be0*/  ISETP.GT.U32.AND P1, PT, R169, 0x1b, PT ;  /* 0x0000001ba900780c */ /* 0x000fc60003f24070 */
[----:B------:R-:W1:Y:S04]  /*4bf0*/  SHFL.UP PT, R3, R206, 0x10, RZ ;  /* 0x06000000ce037989 */ /* 0x000e6800000e00ff */
[----:B------:R-:W4:Y:S06]  /*4c00*/  SHFL.UP PT, R2, R183, 0x10, RZ ;  /* 0x06000000b7027989 */ /* 0x000f2c00000e00ff */
[C---:B0-----:R-:W-:Y:S01]  /*4c10*/  @!P1 FFMA.FTZ R208, R189.reuse, R187, R208 ;  /* 0x000000bbbdd09223 */ /* 0x041fe200000100d0 */
[----:B--2---:R-:W-:-:S04]  /*4c20*/  @!P1 FMUL.FTZ R185, R189, R210 ;  /* 0x000000d2bdb99220 */ /* 0x004fc80000410000 */
[----:B------:R-:W0:Y:S01]  /*4c30*/  SHFL.DOWN PT, R187, R208, 0x8, 0x1f ;  /* 0x09001f00d0bb7f89 */ /* 0x000e2200000e0000 */
[----:B------:R-:W-:Y:S02]  /*4c40*/  @!P1 MOV R189, R185 ;  /* 0x000000b900bd9202 */ /* 0x000fe40000000f00 */
[----:B------:R-:W-:-:S03]  /*4c50*/  PLOP3.LUT P1, PT, PT, PT, UP0, 0x80, 0x8 ;  /* 0x000000000008781c */ /* 0x000fc60003f2f008 */
[----:B------:R-:W2:Y:S01]  /*4c60*/  SHFL.DOWN PT, R204, R189, 0x8, 0x1f ;  /* 0x09001f00bdcc7f89 */ /* 0x000ea200000e0000 */
[C---:B-1----:R-:W-:Y:S01]  /*4c70*/  FFMA.FTZ R3, R183.reuse, R3, R206 ;  /* 0x00000003b7037223 */ /* 0x042fe200000100ce */
[----:B------:R-:W-:Y:S01]  /*4c80*/  ISETP.NE.OR P1, PT, R22, RZ, P1 ;  /* 0x000000ff1600720c */ /* 0x000fe20000f25670 */
[----:B----4-:R-:W-:-:S03]  /*4c90*/  @P3 FMUL.FTZ R183, R183, R2 ;  /* 0x00000002b7b73220 */ /* 0x010fc60000410000 */
        /* <DEDUP_REMOVED lines=8> */
[C---:B0-----:R-:W-:Y:S01]  /*4d20*/  @!P3 FFMA.FTZ R208, R189.reuse, R187, R208 ;  /* 0x000000bbbdd0b223 */ /* 0x041fe200000100d0 */
[----:B--2---:R-:W-:-:S04]  /*4d30*/  @!P3 FMUL.FTZ R185, R189, R204 ;  /* 0x000000ccbdb9b220 */ /* 0x004fc80000410000 */
[----:B------:R-:W0:Y:S01]  /*4d40*/  SHFL.DOWN PT, R193, R208, 0x10, 0x1f ;  /* 0x0a001f00d0c17f89 */ /* 0x000e2200000e0000 */
[----:B------:R-:W-:-:S05]  /*4d50*/  @!P3 MOV R189, R185 ;  /* 0x000000b900bdb202 */ /* 0x000fca0000000f00 */
[----:B------:R-:W1:Y:S01]  /*4d60*/  SHFL.DOWN PT, R204, R189, 0x10, 0x1f ;  /* 0x0a001f00bdcc7f89 */ /* 0x000e6200000e0000 */
[C---:B0-----:R-:W-:Y:S01]  /*4d70*/  @!P1 FFMA.FTZ R208, R189.reuse, R193, R208 ;  /* 0x000000c1bdd09223 */ /* 0x041fe200000100d0 */
[----:B-1----:R-:W-:Y:S02]  /*4d80*/  @!P1 FMUL.FTZ R185, R189, R204 ;  /* 0x000000ccbdb99220 */ /* 0x002fe40000410000 */
[----:B------:R-:W-:Y:S03]  /*4d90*/  SHFL.IDX PT, R204, R3, RZ, 0x1f ;  /* 0x00001fff03cc7589 */ /* 0x000fe600000e0000 */
        /* <DEDUP_REMOVED lines=15> */
[----:B------:R-:W-:-:S03]  /*4e90*/  FFMA.FTZ R180, R160, R181, R151 ;  /* 0x000000b5a0b47223 */ /* 0x000fc60000010097 */
[----:B------:R-:W-:Y:S01]  /*4ea0*/  FFMA.FTZ R187, R85, R167, R198 ;  /* 0x000000a755bb7223 */ /* 0x000fe200000100c6 */
[-C--:B------:R-:W-:Y:S01]  /*4eb0*/  FFMA.FTZ R167, R159, R180.reuse, R150 ;  /* 0x000000b49fa77223 */ /* 0x080fe20000010096 */
[----:B------:R-:W0:Y:S01]  /*4ec0*/  SHFL.DOWN PT, R198, R208, 0x1, 0x1f ;  /* 0x08201f00d0c67f89 */ /* 0x000e2200000e0000 */
[----:B------:R-:W-:Y:S02]  /*4ed0*/  FMUL.FTZ R194, R194, R180 ;  /* 0x000000b4c2c27220 */ /* 0x000fe40000410000 */
[-C--:B------:R-:W-:Y:S01]  /*4ee0*/  FMUL.FTZ R185, R176, R167.reuse ;  /* 0x000000a7b0b97220 */ /* 0x080fe20000410000 */
[----:B------:R-:W-:Y:S01]  /*4ef0*/  FFMA.FTZ R176, R162, R167, R149 ;  /* 0x000000a7a2b07223 */ /* 0x000fe20000010095 */
[----:B------:R-:W-:-:S03]  /*4f00*/  FFMA.FTZ R187, R122, R194, R187 ;  /* 0x000000c27abb7223 */ /* 0x000fc600000100bb */
[-C--:B------:R-:W-:Y:S01]  /*4f10*/  FMUL.FTZ R192, R192, R176.reuse ;  /* 0x000000b0c0c07220 */ /* 0x080fe20000410000 */
[----:B------:R-:W-:Y:S01]  /*4f20*/  FFMA.FTZ R194, R96, R185, R187 ;  /* 0x000000b960c27223 */ /* 0x000fe200000100bb */
[----:B------:R-:W-:-:S03]  /*4f30*/  FFMA.FTZ R185, R163, R176, R148 ;  /* 0x000000b0a3b97223 */ /* 0x000fc60000010094 */
[----:B------:R-:W-:Y:S01]  /*4f40*/  FFMA.FTZ R206, R127, R192, R194 ;  /* 0x000000c07fce7223 */ /* 0x000fe200000100c2 */
[-C--:B------:R-:W-:Y:S01]  /*4f50*/  FMUL.FTZ R174, R174, R185.reuse ;  /* 0x000000b9aeae7220 */ /* 0x080fe20000410000 */
[----:B------:R-:W-:Y:S01]  /*4f60*/  FFMA.FTZ R192, R164, R185, R147 ;  /* 0x000000b9a4c07223 */ /* 0x000fe20000010093 */
[----:B------:R-:W1:Y:S02]  /*4f70*/  SHFL.IDX PT, R194, R208, RZ, 0x1f ;  /* 0x00001fffd0c27589 */ /* 0x000e6400000e0000 */
[----:B------:R-:W-:Y:S01]  /*4f80*/  FFMA.FTZ R197, R95, R174, R206 ;  /* 0x000000ae5fc57223 */ /* 0x000fe200000100ce */
[-C--:B------:R-:W-:Y:S01]  /*4f90*/  FMUL.FTZ R190, R190, R192.reuse ;  /* 0x000000c0bebe7220 */ /* 0x080fe20000410000 */
[----:B------:R-:W-:-:S03]  /*4fa0*/  FFMA.FTZ R187, R165, R192, R146 ;  /* 0x000000c0a5bb7223 */ /* 0x000fc60000010092 */
[----:B------:R-:W-:Y:S01]  /*4fb0*/  FFMA.FTZ R197, R132, R190, R197 ;  /* 0x000000be84c57223 */ /* 0x000fe200000100c5 */
[-C--:B------:R-:W-:Y:S01]  /*4fc0*/  FFMA.FTZ R190, R4, R187.reuse, R145 ;  /* 0x000000bb04be7223 */ /* 0x080fe20000010091 */
[----:B0-----:R-:W-:Y:S01]  /*4fd0*/  @P1 FFMA.FTZ R204, R195, R204, R198 ;  /* 0x000000ccc3cc1223 */ /* 0x001fe200000100c6 */
[----:B------:R-:W-:Y:S02]  /*4fe0*/  FMUL.FTZ R182, R182, R187 ;  /* 0x000000bbb6b67220 */ /* 0x000fe40000410000 */
[----:B------:R-:W-:Y:S01]  /*4ff0*/  FFMA.FTZ R189, R7, R190, R144 ;  /* 0x000000be07bd7223 */ /* 0x000fe20000010090 */
[----:B------:R-:W-:Y:S01]  /*5000*/  FFMA.FTZ R174, R204, R179, R177 ;  /* 0x000000b3ccae7223 */ /* 0x000fe200000100b1 */
[----:B------:R-:W-:Y:S01]  /*5010*/  FFMA.FTZ R197, R100, R182, R197 ;  /* 0x000000b664c57223 */ /* 0x000fe200000100c5 */
[----:B------:R-:W-:Y:S01]  /*5020*/  FMUL.FTZ R188, R188, R190 ;  /* 0x000000bebcbc7220 */ /* 0x000fe20000410000 */
[----:B------:R-:W-:Y:S01]  /*5030*/  FMUL.FTZ R177, R172, R189 ;  /* 0x000000bdacb17220 */ /* 0x000fe20000410000 */
[----:B------:R-:W-:Y:S01]  /*5040*/  FFMA.FTZ R172, R16, R174, R173 ;  /* 0x000000ae10ac7223 */ /* 0x000fe200000100ad */
[----:B------:R-:W-:Y:S01]  /*5050*/  FMUL.FTZ R173, R161, R183 ;  /* 0x000000b7a1ad7220 */ /* 0x000fe20000410000 */
[----:B------:R-:W-:-:S02]  /*5060*/  FFMA.FTZ R197, R136, R188, R197 ;  /* 0x000000bc88c57223 */ /* 0x000fc400000100c5 */
[----:B------:R-:W-:Y:S01]  /*5070*/  FFMA.FTZ R182, R12, R172, R175 ;  /* 0x000000ac0cb67223 */ /* 0x000fe200000100af */
[----:B------:R-:W-:Y:S01]  /*5080*/  FMUL.FTZ R204, R0, R173 ;  /* 0x000000ad00cc7220 */ /* 0x000fe20000410000 */
[----:B------:R-:W-:Y:S01]  /*5090*/  FMUL.FTZ R173, R161, R167 ;  /* 0x000000a7a1ad7220 */ /* 0x000fe20000410000 */
[----:B-1----:R-:W-:Y:S01]  /*50a0*/  FFMA.FTZ R3, R193, R3, R194 ;  /* 0x00000003c1037223 */ /* 0x002fe200000100c2 */
[----:B------:R-:W-:Y:S01]  /*50b0*/  FFMA.FTZ R188, R10, R182, R171 ;  /* 0x000000b60abc7223 */ /* 0x000fe200000100ab */
[C---:B------:R-:W-:Y:S01]  /*50c0*/  FMUL.FTZ R194, R161.reuse, R181 ;  /* 0x000000b5a1c27220 */ /* 0x040fe20000410000 */
[----:B------:R-:W-:Y:S01]  /*50d0*/  FMUL.FTZ R173, R96, R173 ;  /* 0x000000ad60ad7220 */ /* 0x000fe20000410000 */
[----:B------:R-:W-:Y:S01]  /*50e0*/  FMUL.FTZ R175, R161, R184 ;  /* 0x000000b8a1af7220 */ /* 0x000fe20000410000 */
[----:B------:R-:W-:Y:S01]  /*50f0*/  FFMA.FTZ R202, R5, R188, R202 ;  /* 0x000000bc05ca7223 */ /* 0x000fe200000100ca */
[----:B------:R-:W-:Y:S01]  /*5100*/  FMUL.FTZ R171, R85, R194 ;  /* 0x000000c255ab7220 */ /* 0x000fe20000410000 */
[----:B------:R0:W-:Y:S01]  /*5110*/  @!P4 STS.64 [UR26+0x1728], R2 ;  /* 0x00172802ff00c988 */ /* 0x0001e20008000a1a */
[----:B------:R-:W-:Y:S01]  /*5120*/  FMUL.FTZ R175, R112, R175 ;  /* 0x000000af70af7220 */ /* 0x000fe20000410000 */
[----:B------:R-:W-:Y:S01]  /*5130*/  FFMA.FTZ R194, R6, R202, R19 ;  /* 0x000000ca06c27223 */ /* 0x000fe20000010013 */
[----:B------:R-:W-:Y:S01]  /*5140*/  FMUL.FTZ R19, R161, R180 ;  /* 0x000000b4a1137220 */ /* 0x000fe20000410000 */
[----:B------:R1:W-:Y:S01]  /*5150*/  STS [R49+0x430], R204 ;  /* 0x000430cc31007388 */ /* 0x0003e20000000800 */
[----:B------:R-:W-:Y:S01]  /*5160*/  FFMA.FTZ R197, R108, R177, R197 ;  /* 0x000000b16cc57223 */ /* 0x000fe200000100c5 */
[----:B------:R-:W-:Y:S01]  /*5170*/  FFMA.FTZ R200, R7, R194, R200 ;  /* 0x000000c207c87223 */ /* 0x000fe200000100c8 */
[C---:B------:R-:W-:Y:S01]  /*5180*/  FMUL.FTZ R7, R161.reuse, R192 ;  /* 0x000000c0a1077220 */ /* 0x040fe20000410000 */
[----:B------:R-:W-:Y:S01]  /*5190*/  FMUL.FTZ R19, R122, R19 ;  /* 0x000000137a137220 */ /* 0x000fe20000410000 */
[----:B------:R2:W-:Y:S01]  /*51a0*/  STS [R48+0x8], R171 ;  /* 0x000008ab30007388 */ /* 0x0005e20000000800 */
[----:B------:R-:W-:Y:S01]  /*51b0*/  FFMA.FTZ R198, R4, R200, R17 ;  /* 0x000000c804c67223 */ /* 0x000fe20000010011 */
[C---:B0-----:R-:W-:Y:S01]  /*51c0*/  FMUL.FTZ R2, R161.reuse, R176 ;  /* 0x000000b0a1027220 */ /* 0x041fe20000410000 */
[----:B------:R-:W-:Y:S01]  /*51d0*/  FMUL.FTZ R4, R161, R185 ;  /* 0x000000b9a1047220 */ /* 0x000fe20000410000 */
[----:B------:R0:W-:Y:S01]  /*51e0*/  STS [R48+0xc], R19 ;  /* 0x00000c1330007388 */ /* 0x0001e20000000800 */
[----:B-1----:R-:W-:Y:S01]  /*51f0*/  FFMA.FTZ R204, R6, R189, R143 ;  /* 0x000000bd06cc7223 */ /* 0x002fe2000001008f */
[----:B------:R-:W-:Y:S01]  /*5200*/  FFMA.FTZ R196, R165, R198, R196 ;  /* 0x000000c6a5c47223 */ /* 0x000fe200000100c4 */
[----:B------:R-:W-:Y:S01]  /*5210*/  FMUL.FTZ R165, R132, R7 ;  /* 0x0000000784a57220 */ /* 0x000fe20000410000 */
[----:B------:R-:W-:Y:S01]  /*5220*/  FMUL.FTZ R3, R127, R2 ;  /* 0x000000027f037220 */ /* 0x000fe20000410000 */
[----:B------:R-:W-:Y:S01]  /*5230*/  FFMA.FTZ R7, R5, R204, R142 ;  /* 0x000000cc05077223 */ /* 0x000fe2000001008e */
[----:B------:R-:W-:Y:S01]  /*5240*/  FMUL.FTZ R17, R95, R4 ;  /* 0x000000045f117220 */ /* 0x000fe20000410000 */
[----:B------:R-:W-:Y:S01]  /*5250*/  STS [R48+0x10], R173 ;  /* 0x000010ad30007388 */ /* 0x000fe20000000800 */
[C---:B--2---:R-:W-:Y:S01]  /*5260*/  FMUL.FTZ R171, R161.reuse, R187 ;  /* 0x000000bba1ab7220 */ /* 0x044fe20000410000 */
[----:B------:R-:W-:Y:S01]  /*5270*/  FFMA.FTZ R10, R10, R7, R141 ;  /* 0x000000070a0a7223 */ /* 0x000fe2000001008d */
[C---:B0-----:R-:W-:Y:S01]  /*5280*/  FMUL.FTZ R19, R161.reuse, R190 ;  /* 0x000000bea1137220 */ /* 0x041fe20000410000 */
[----:B------:R0:W-:Y:S01]  /*5290*/  STS [R48+0x14], R3 ;  /* 0x0000140330007388 */ /* 0x0001e20000000800 */
[C---:B------:R-:W-:Y:S01]  /*52a0*/  FMUL.FTZ R5, R161.reuse, R189 ;  /* 0x000000bda1057220 */ /* 0x040fe20000410000 */
[----:B------:R-:W-:Y:S01]  /*52b0*/  FFMA.FTZ R12, R12, R10, R139 ;  /* 0x0000000a0c0c7223 */ /* 0x000fe2000001008b */
[C---:B------:R-:W-:Y:S01]  /*52c0*/  FMUL.FTZ R2, R161.reuse, R7 ;  /* 0x00000007a1027220 */ /* 0x040fe20000410000 */
[----:B------:R1:W-:Y:S01]  /*52d0*/  STS [R48+0x1c], R165 ;  /* 0x00001ca530007388 */ /* 0x0003e20000000800 */
[----:B------:R-:W-:Y:S01]  /*52e0*/  FMUL.FTZ R171, R100, R171 ;  /* 0x000000ab64ab7220 */ /* 0x000fe20000410000 */
[-C--:B------:R-:W-:Y:S01]  /*52f0*/  FFMA.FTZ R16, R16, R12.reuse, R137 ;  /* 0x0000000c10107223 */ /* 0x080fe20000010089 */
[C---:B------:R-:W-:Y:S01]  /*5300*/  FMUL.FTZ R4, R161.reuse, R12 ;  /* 0x0000000ca1047220 */ /* 0x040fe20000410000 */
[----:B------:R2:W-:Y:S01]  /*5310*/  STS [R48+0x18], R17 ;  /* 0x0000181130007388 */ /* 0x0005e20000000800 */
[----:B------:R-:W-:Y:S01]  /*5320*/  FMUL.FTZ R19, R136, R19 ;  /* 0x0000001388137220 */ /* 0x000fe20000410000 */
[C---:B0-----:R-:W-:Y:S01]  /*5330*/  FMUL.FTZ R3, R161.reuse, R204 ;  /* 0x000000cca1037220 */ /* 0x041fe20000410000 */
[C---:B------:R-:W-:Y:S01]  /*5340*/  FMUL.FTZ R173, R161.reuse, R16 ;  /* 0x00000010a1ad7220 */ /* 0x040fe20000410000 */
[----:B------:R-:W-:Y:S01]  /*5350*/  FMUL.FTZ R5, R108, R5 ;  /* 0x000000056c057220 */ /* 0x000fe20000410000 */
[----:B------:R-:W-:Y:S01]  /*5360*/  STS [R48+0x4], R175 ;  /* 0x000004af30007388 */ /* 0x000fe20000000800 */
[----:B-1----:R-:W-:Y:S01]  /*5370*/  FMUL.FTZ R165, R161, R10 ;  /* 0x0000000aa1a57220 */ /* 0x002fe20000410000 */
[----:B------:R-:W-:Y:S01]  /*5380*/  FMUL.FTZ R3, R138, R3 ;  /* 0x000000038a037220 */ /* 0x000fe20000410000 */
[----:B------:R-:W-:Y:S01]  /*5390*/  FMUL.FTZ R161, R111, R4 ;  /* 0x000000046fa17220 */ /* 0x000fe20000410000 */
[----:B------:R-:W-:Y:S01]  /*53a0*/  FMUL.FTZ R173, R156, R173 ;  /* 0x000000ad9cad7220 */ /* 0x000fe20000410000 */
[----:B--2---:R-:W-:Y:S01]  /*53b0*/  FMUL.FTZ R17, R109, R2 ;  /* 0x000000026d117220 */ /* 0x004fe20000410000 */
        /* <DEDUP_REMOVED lines=11> */
[----:B------:R-:W-:Y:S01]  /*5470*/  FMUL.FTZ R6, R14, R16 ;  /* 0x000000100e067220 */ /* 0x000fe20000410000 */
[----:B------:R-:W-:Y:S01]  /*5480*/  FFMA.FTZ R162, R162, R186, R13 ;  /* 0x000000baa2a27223 */ /* 0x000fe2000001000d */
[----:B------:R1:W-:Y:S01]  /*5490*/  STS [R48+0x2c], R3 ;  /* 0x00002c0330007388 */ /* 0x0003e20000000800 */
[----:B------:R-:W-:-:S02]  /*54a0*/  P2R R177, PR, RZ, 0x10 ;  /* 0x00000010ffb17803 */ /* 0x000fc40000000000 */
[----:B------:R-:W-:Y:S01]  /*54b0*/  FFMA.FTZ R178, R159, R162, R178 ;  /* 0x000000a29fb27223 */ /* 0x000fe200000100b2 */
[----:B------:R2:W-:Y:S01]  /*54c0*/  STS [R48+0x30], R17 ;  /* 0x0000301130007388 */ /* 0x0005e20000000800 */
[----:B0-----:R-:W-:Y:S01]  /*54d0*/  FFMA.FTZ R5, R109, R18, R168 ;  /* 0x000000126d057223 */ /* 0x001fe200000100a8 */
[----:B------:R-:W-:Y:S02]  /*54e0*/  IADD3 R18, PT, PT, -R191, UR44, RZ ;  /* 0x0000002cbf127c10 */ /* 0x000fe4000fffe1ff */
[----:B------:R2:W-:Y:S01]  /*54f0*/  STS [R48+0x34], R165 ;  /* 0x000034a530007388 */ /* 0x0005e20000000800 */
[----:B------:R-:W-:Y:S01]  /*5500*/  FFMA.FTZ R160, R160, R178, R11 ;  /* 0x000000b2a0a07223 */ /* 0x000fe2000001000b */
[----:B-1----:R-:W-:-:S04]  /*5510*/  IMAD.WIDE.U32 R2, R26, UR6, R28 ;  /* 0x000000061a027c25 */ /* 0x002fc8000f8e001c */
[----:B------:R-:W-:Y:S01]  /*5520*/  FFMA.FTZ R166, R140, R166, R5 ;  /* 0x000000a68ca67223 */ /* 0x000fe20000010005 */
[----:B------:R2:W-:Y:S01]  /*5530*/  STS [R48+0x38], R161 ;  /* 0x000038a130007388 */ /* 0x0005e20000000800 */
[----:B------:R-:W-:Y:S01]  /*5540*/  FFMA.FTZ R170, R157, R160, R170 ;  /* 0x000000a09daa7223 */ /* 0x000fe200000100aa */
[----:B------:R-:W-:Y:S01]  /*5550*/  IMAD R3, R27, UR6, R3 ;  /* 0x000000061b037c24 */ /* 0x000fe2000f8e0203 */
[C---:B------:R-:W-:Y:S01]  /*5560*/  LEA R4, P1, R2.reuse, UR40, 0x2 ;  /* 0x0000002802047c11 */ /* 0x040fe2000f8210ff */
[----:B------:R2:W-:Y:S01]  /*5570*/  STS [R48+0x3c], R173 ;  /* 0x00003cad30007388 */ /* 0x0005e20000000800 */
[----:B------:R-:W-:Y:S02]  /*5580*/  BAR.SYNC.DEFER_BLOCKING 0x0 ;  /* 0x0000000000007b1d */ /* 0x000fe40000010000 */
[----:B------:R-:W-:Y:S01]  /*5590*/  LEA.HI.X R5, R2, UR41, R3, 0x2, P1 ;  /* 0x0000002902057c11 */ /* 0x000fe200088f1403 */
[----:B------:R-:W-:Y:S01]  /*55a0*/  FFMA.FTZ R3, R111, R8, R166 ;  /* 0x000000086f037223 */ /* 0x000fe200000100a6 */
[----:B------:R-:W-:Y:S01]  /*55b0*/  ISETP.GE.AND P1, PT, R18, 0x1, PT ;  /* 0x000000011200780c */ /* 0x000fe20003f26270 */
[----:B------:R-:W-:Y:S01]  /*55c0*/  FFMA.FTZ R158, R158, R170, R9 ;  /* 0x000000aa9e9e7223 */ /* 0x000fe20000010009 */
[----:B------:R-:W-:Y:S01]  /*55d0*/  ISETP.GE.AND P2, PT, R18, 0x21, PT ;  /* 0x000000211200780c */ /* 0x000fe20003f46270 */
[----:B------:R-:W-:Y:S01]  /*55e0*/  FFMA.FTZ R6, R156, R6, R3 ;  /* 0x000000069c067223 */ /* 0x000fe20000010003 */
[----:B------:R-:W-:-:S02]  /*55f0*/  ISETP.GE.AND P3, PT, R18, 0x41, PT ;  /* 0x000000411200780c */ /* 0x000fc40003f66270 */
[----:B------:R-:W-:Y:S01]  /*5600*/  ISETP.GE.AND P4, PT, R18, 0x61, PT ;  /* 0x000000611200780c */ /* 0x000fe20003f86270 */
[----:B------:R2:W0:Y:S06]  /*5610*/  LDS R19, [R47+0x4b0] ;  /* 0x0004b0002f137984 */ /* 0x00042c0000000800 */
[----:B------:R-:W-:Y:S06]  /*5620*/  @!P1 BRA `(.L_x_7773) ;  /* 0x0000000000089947 */ /* 0x000fec0003800000 */
[----:B------:R-:W1:Y:S04]  /*5630*/  LDS R3, [R50+0x430] ;  /* 0x0004300032037984 */ /* 0x000e680000000800 */
[----:B-1----:R1:W-:Y:S02]  /*5640*/  REDG.E.ADD.F32.FTZ.RN.STRONG.GPU desc[UR32][R4.64], R3 ;  /* 0x00000003040079a6 */ /* 0x0023e4000c12f320 */
.L_x_7773:
[----:B------:R-:W-:Y:S05]  /*5650*/  BSYNC.RECONVERGENT B0 ;  /* 0x0000000000007941 */ /* 0x000fea0003800200 */
.L_x_7772:
[----:B------:R-:W-:Y:S04]  /*5660*/  BSSY.RECONVERGENT B0, `(.L_x_7774) ;  /* 0x0000003000007945 */ /* 0x000fe80003800200 */
[----:B------:R-:W-:Y:S05]  /*5670*/  @!P2 BRA `(.L_x_7775) ;  /* 0x000000000004a947 */ /* 0x000fea0003800000 */
[----:B0-----:R3:W-:Y:S02]  /*5680*/  REDG.E.ADD.F32.FTZ.RN.STRONG.GPU desc[UR32][R4.64+0x80], R19 ;  /* 0x00008013040079a6 */ /* 0x0017e4000c12f320 */
.L_x_7775:
[----:B------:R-:W-:Y:S05]  /*5690*/  BSYNC.RECONVERGENT B0 ;  /* 0x0000000000007941 */ /* 0x000fea0003800200 */
.L_x_7774:
[----:B-1----:R1:W4:Y:S01]  /*56a0*/  LDS R3, [R46+0x530] ;  /* 0x000530002e037984 */ /* 0x0023220000000800 */
[----:B------:R-:W-:Y:S04]  /*56b0*/  BSSY.RECONVERGENT B0, `(.L_x_7776) ;  /* 0x0000003000007945 */ /* 0x000fe80003800200 */
[----:B------:R-:W-:Y:S05]  /*56c0*/  @!P3 BRA `(.L_x_7777) ;  /* 0x000000000004b947 */ /* 0x000fea0003800000 */
[----:B----4-:R4:W-:Y:S02]  /*56d0*/  REDG.E.ADD.F32.FTZ.RN.STRONG.GPU desc[UR32][R4.64+0x100], R3 ;  /* 0x00010003040079a6 */ /* 0x0109e4000c12f320 */
.L_x_7777:
[----:B------:R-:W-:Y:S05]  /*56e0*/  BSYNC.RECONVERGENT B0 ;  /* 0x0000000000007941 */ /* 0x000fea0003800200 */
.L_x_7776:
[----:B----4-:R4:W0:Y:S01]  /*56f0*/  LDS R3, [R45+0x5b0] ;  /* 0x0005b0002d037984 */ /* 0x0108220000000800 */
[----:B------:R-:W-:Y:S04]  /*5700*/  BSSY.RECONVERGENT B0, `(.L_x_7778) ;  /* 0x0000003000007945 */ /* 0x000fe80003800200 */
[----:B------:R-:W-:Y:S05]  /*5710*/  @!P4 BRA `(.L_x_7779) ;  /* 0x000000000004c947 */ /* 0x000fea0003800000 */
[----:B0-----:R0:W-:Y:S02]  /*5720*/  REDG.E.ADD.F32.FTZ.RN.STRONG.GPU desc[UR32][R4.64+0x180], R3 ;  /* 0x00018003040079a6 */ /* 0x0011e4000c12f320 */
.L_x_7779:
[----:B------:R-:W-:Y:S05]  /*5730*/  BSYNC.RECONVERGENT B0 ;  /* 0x0000000000007941 */ /* 0x000fea0003800200 */
.L_x_7778:
        /* <DEDUP_REMOVED lines=10> */
.L_x_7781:
[----:B------:R-:W-:Y:S05]  /*57e0*/  BSYNC.RECONVERGENT B0 ;  /* 0x0000000000007941 */ /* 0x000fea0003800200 */
.L_x_7780:
[----:B0-----:R0:W0:Y:S01]  /*57f0*/  LDS R3, [R43+0x6b0] ;  /* 0x0006b0002b037984 */ /* 0x0010220000000800 */
[----:B------:R-:W-:Y:S01]  /*5800*/  BSSY.RECONVERGENT B0, `(.L_x_7782) ;  /* 0x0000005000007945 */ /* 0x000fe20003800200 */
[----:B------:R-:W-:Y:S01]  /*5810*/  FADD.FTZ R183, -R154, R183 ;  /* 0x000000b79ab77221 */ /* 0x000fe20000010100 */
[----:B------:R-:W-:Y:S02]  /*5820*/  FMUL.FTZ R2, R158, R106 ;  /* 0x0000006a9e027220 */ /* 0x000fe40000410000 */
[----:B------:R-:W-:Y:S05]  /*5830*/  @!P1 BRA `(.L_x_7783) ;  /* 0x0000000000049947 */ /* 0x000fea0003800000 */
[----:B0-----:R0:W-:Y:S02]  /*5840*/  REDG.E.ADD.F32.FTZ.RN.STRONG.GPU desc[UR32][R4.64+0x280], R3 ;  /* 0x00028003040079a6 */ /* 0x0011e4000c12f320 */
.L_x_7783:
[----:B------:R-:W-:Y:S05]  /*5850*/  BSYNC.RECONVERGENT B0 ;  /* 0x0000000000007941 */ /* 0x000fea0003800200 */
.L_x_7782:
[----:B------:R1:W1:Y:S01]  /*5860*/  LDS R9, [R42+0x730] ;  /* 0x000730002a097984 */ /* 0x0002620000000800 */
[----:B------:R-:W-:Y:S01]  /*5870*/  BSSY.RECONVERGENT B0, `(.L_x_7784) ;  /* 0x0000006000007945 */ /* 0x000fe20003800200 */
[----:B------:R-:W-:Y:S01]  /*5880*/  FADD.FTZ R184, -R153, R184 ;  /* 0x000000b899b87221 */ /* 0x000fe20000010100 */
[----:B0-----:R-:W-:Y:S01]  /*5890*/  FMUL.FTZ R3, R170, R101 ;  /* 0x00000065aa037220 */ /* 0x001fe20000410000 */
[----:B------:R-:W-:Y:S01]  /*58a0*/  FFMA.FTZ R14, R2, R183, RZ ;  /* 0x000000b7020e7223 */ /* 0x000fe200000100ff */
[----:B------:R-:W-:Y:S06]  /*58b0*/  @!P2 BRA `(.L_x_7785) ;  /* 0x000000000004a947 */ /* 0x000fec0003800000 */
[----:B-1----:R0:W-:Y:S02]  /*58c0*/  REDG.E.ADD.F32.FTZ.RN.STRONG.GPU desc[UR32][R4.64+0x300], R9 ;  /* 0x00030009040079a6 */ /* 0x0021e4000c12f320 */
.L_x_7785:
[----:B------:R-:W-:Y:S05]  /*58d0*/  BSYNC.RECONVERGENT B0 ;  /* 0x0000000000007941 */ /* 0x000fea0003800200 */
.L_x_7784:
[----:B------:R2:W2:Y:S01]  /*58e0*/  LDS R11, [R41+0x7b0] ;  /* 0x0007b000290b7984 */ /* 0x0004a20000000800 */
[----:B------:R-:W-:Y:S01]  /*58f0*/  BSSY.RECONVERGENT B0, `(.L_x_7786) ;  /* 0x0000006000007945 */ /* 0x000fe20003800200 */
[----:B------:R-:W-:Y:S01]  /*5900*/  FADD.FTZ R8, -R152, R181 ;  /* 0x000000b598087221 */ /* 0x000fe20000010100 */
[----:B01----:R-:W-:Y:S01]  /*5910*/  FMUL.FTZ R9, R160, R105 ;  /* 0x00000069a0097220 */ /* 0x003fe20000410000 */
[----:B------:R-:W-:Y:S01]  /*5920*/  FFMA.FTZ R14, R3, R184, R14 ;  /* 0x000000b8030e7223 */ /* 0x000fe2000001000e */
[----:B------:R-:W-:Y:S06]  /*5930*/  @!P3 BRA `(.L_x_7787) ;  /* 0x000000000004b947 */ /* 0x000fec0003800000 */
[----:B--2---:R0:W-:Y:S02]  /*5940*/  REDG.E.ADD.F32.FTZ.RN.STRONG.GPU desc[UR32][R4.64+0x380], R11 ;  /* 0x0003800b040079a6 */ /* 0x0041e4000c12f320 */
.L_x_7787:
[----:B------:R-:W-:Y:S05]  /*5950*/  BSYNC.RECONVERGENT B0 ;  /* 0x0000000000007941 */ /* 0x000fea0003800200 */
.L_x_7786:
[----:B------:R1:W1:Y:S01]  /*5960*/  LDS R13, [R40+0x830] ;  /* 0x00083000280d7984 */ /* 0x0002620000000800 */
[----:B------:R-:W-:Y:S01]  /*5970*/  BSSY.RECONVERGENT B0, `(.L_x_7788) ;  /* 0x0000006000007945 */ /* 0x000fe20003800200 */
[----:B------:R-:W-:Y:S01]  /*5980*/  FADD.FTZ R180, -R151, R180 ;  /* 0x000000b497b47221 */ /* 0x000fe20000010100 */
[----:B0-2---:R-:W-:Y:S01]  /*5990*/  FMUL.FTZ R11, R178, R118 ;  /* 0x00000076b20b7220 */ /* 0x005fe20000410000 */
[----:B------:R-:W-:Y:S01]  /*59a0*/  FFMA.FTZ R14, R9, R8, R14 ;  /* 0x00000008090e7223 */ /* 0x000fe2000001000e */
[----:B------:R-:W-:Y:S06]  /*59b0*/  @!P4 BRA `(.L_x_7789) ;  /* 0x000000000004c947 */ /* 0x000fec0003800000 */
[----:B-1----:R0:W-:Y:S02]  /*59c0*/  REDG.E.ADD.F32.FTZ.RN.STRONG.GPU desc[UR32][R4.64+0x400], R13 ;  /* 0x0004000d040079a6 */ /* 0x0021e4000c12f320 */
.L_x_7789:
[----:B------:R-:W-:Y:S05]  /*59d0*/  BSYNC.RECONVERGENT B0 ;  /* 0x0000000000007941 */ /* 0x000fea0003800200 */
.L_x_7788:
[----:B------:R2:W2:Y:S01]  /*59e0*/  LDS R15, [R39+0x8b0] ;  /* 0x0008b000270f7984 */ /* 0x0004a20000000800 */
[----:B------:R-:W-:Y:S01]  /*59f0*/  BSSY.RECONVERGENT B0, `(.L_x_7790) ;  /* 0x0000006000007945 */ /* 0x000fe20003800200 */
[----:B------:R-:W-:Y:S01]  /*5a00*/  FADD.FTZ R167, -R150, R167 ;  /* 0x000000a796a77221 */ /* 0x000fe20000010100 */
[----:B01----:R-:W-:Y:S01]  /*5a10*/  FMUL.FTZ R13, R162, R104 ;  /* 0x00000068a20d7220 */ /* 0x003fe20000410000 */
[----:B------:R-:W-:Y:S01]  /*5a20*/  FFMA.FTZ R14, R11, R180, R14 ;  /* 0x000000b40b0e7223 */ /* 0x000fe2000001000e */
[----:B------:R-:W-:Y:S06]  /*5a30*/  @!P5 BRA `(.L_x_7791) ;  /* 0x000000000004d947 */ /* 0x000fec0003800000 */
[----:B--2---:R0:W-:Y:S02]  /*5a40*/  REDG.E.ADD.F32.FTZ.RN.STRONG.GPU desc[UR32][R4.64+0x480], R15 ;  /* 0x0004800f040079a6 */ /* 0x0041e4000c12f320 */
.L_x_7791:
[----:B------:R-:W-:Y:S05]  /*5a50*/  BSYNC.RECONVERGENT B0 ;  /* 0x0000000000007941 */ /* 0x000fea0003800200 */
.L_x_7790:
[----:B------:R1:W1:Y:S01]  /*5a60*/  LDS R165, [R38+0x930] ;  /* 0x0009300026a57984 */ /* 0x0002620000000800 */
[----:B------:R-:W-:Y:S01]  /*5a70*/  FADD.FTZ R176, -R149, R176 ;  /* 0x000000b095b07221 */ /* 0x000fe20000010100 */
[----:B0-2---:R-:W-:Y:S01]  /*5a80*/  FMUL.FTZ R15, R186, R119 ;  /* 0x00000077ba0f7220 */ /* 0x005fe20000410000 */
[----:B------:R-:W-:Y:S01]  /*5a90*/  FFMA.FTZ R14, R13, R167, R14 ;  /* 0x000000a70d0e7223 */ /* 0x000fe2000001000e */
[----:B------:R-:W-:Y:S01]  /*5aa0*/  FADD.FTZ R185, -R148, R185 ;  /* 0x000000b994b97221 */ /* 0x000fe20000010100 */
[----:B------:R-:W-:Y:S01]  /*5ab0*/  FMUL.FTZ R17, R164, R103 ;  /* 0x00000067a4117220 */ /* 0x000fe20000410000 */
[----:B------:R-:W-:Y:S01]  /*5ac0*/  FADD.FTZ R192, -R147, R192 ;  /* 0x000000c093c07221 */ /* 0x000fe20000010100 */
[----:B------:R-:W-:Y:S01]  /*5ad0*/  FFMA.FTZ R14, R15, R176, R14 ;  /* 0x000000b00f0e7223 */ /* 0x000fe2000001000e */
[----:B---3--:R-:W-:Y:S01]  /*5ae0*/  FMUL.FTZ R19, R196, R113 ;  /* 0x00000071c4137220 */ /* 0x008fe20000410000 */
        /* <DEDUP_REMOVED lines=11> */
[----:B------:R-:W-:Y:S01]  /*5ba0*/  ISETP.GE.AND P1, PT, R18, 0x161, PT ;  /* 0x000001611200780c */ /* 0x000fe20003f26270 */
[----:B------:R-:W-:Y:S01]  /*5bb0*/  FMUL.FTZ R163, R202, R126 ;  /* 0x0000007ecaa37220 */ /* 0x000fe20000410000 */
[C---:B------:R-:W-:Y:S01]  /*5bc0*/  ISETP.GE.AND P2, PT, R18.reuse, 0x181, PT ;  /* 0x000001811200780c */ /* 0x040fe20003f46270 */
[----:B------:R-:W-:Y:S01]  /*5bd0*/  FFMA.FTZ R14, R159, R190, R14 ;  /* 0x000000be9f0e7223 */ /* 0x000fe2000001000e */
[C---:B------:R-:W-:Y:S01]  /*5be0*/  ISETP.GE.AND P3, PT, R18.reuse, 0x1a1, PT ;  /* 0x000001a11200780c */ /* 0x040fe20003f66270 */
[----:B------:R-:W-:Y:S01]  /*5bf0*/  FADD.FTZ R204, -R143, R204 ;  /* 0x000000cc8fcc7221 */ /* 0x000fe20000010100 */
[C---:B------:R-:W-:Y:S01]  /*5c00*/  ISETP.GE.AND P4, PT, R18.reuse, 0x1c1, PT ;  /* 0x000001c11200780c */ /* 0x040fe20003f86270 */
[----:B------:R-:W-:Y:S01]  /*5c10*/  FFMA.FTZ R14, R161, R189, R14 ;  /* 0x000000bda10e7223 */ /* 0x000fe2000001000e */
[----:B------:R-:W-:Y:S01]  /*5c20*/  ISETP.GE.AND P5, PT, R18, 0x1e1, PT ;  /* 0x000001e11200780c */ /* 0x000fe20003fa6270 */
[----:B------:R-:W-:-:S12]  /*5c30*/  @!P6 BRA `(.L_x_7793) ;  /* 0x000000000004e947 */ /* 0x000fd80003800000 */
[----:B-1----:R0:W-:Y:S02]  /*5c40*/  REDG.E.ADD.F32.FTZ.RN.STRONG.GPU desc[UR32][R4.64+0x500], R165 ;  /* 0x000500a5040079a6 */ /* 0x0021e4000c12f320 */
.L_x_7793:
[----:B------:R-:W-:Y:S05]  /*5c50*/  BSYNC.RECONVERGENT B0 ;  /* 0x0000000000007941 */ /* 0x000fea0003800200 */
.L_x_7792:
[----:B------:R-:W-:Y:S01]  /*5c60*/  FADD.FTZ R18, -R142, R7 ;  /* 0x000000078e127221 */ /* 0x000fe20000010100 */
[----:B------:R-:W-:Y:S01]  /*5c70*/  BSSY.RECONVERGENT B0, `(.L_x_7794) ;  /* 0x0000006000007945 */ /* 0x000fe20003800200 */
[----:B------:R2:W3:Y:S01]  /*5c80*/  LDS R7, [R37+0x9b0] ;  /* 0x0009b00025077984 */ /* 0x0004e20000000800 */
[----:B01----:R-:W-:Y:S01]  /*5c90*/  FMUL.FTZ R165, R188, R121 ;  /* 0x00000079bca57220 */ /* 0x003fe20000410000 */
[----:B------:R-:W-:Y:S01]  /*5ca0*/  FFMA.FTZ R14, R163, R204, R14 ;  /* 0x000000cca30e7223 */ /* 0x000fe2000001000e */
[----:B------:R-:W-:Y:S06]  /*5cb0*/  @!P1 BRA `(.L_x_7795) ;  /* 0x0000000000049947 */ /* 0x000fec0003800000 */
[----:B---3--:R0:W-:Y:S02]  /*5cc0*/  REDG.E.ADD.F32.FTZ.RN.STRONG.GPU desc[UR32][R4.64+0x580], R7 ;  /* 0x00058007040079a6 */ /* 0x0081e4000c12f320 */
.L_x_7795:
[----:B------:R-:W-:Y:S05]  /*5cd0*/  BSYNC.RECONVERGENT B0 ;  /* 0x0000000000007941 */ /* 0x000fea0003800200 */
.L_x_7794:
[----:B0--3--:R0:W1:Y:S01]  /*5ce0*/  LDS R7, [R36+0xa30] ;  /* 0x000a300024077984 */ /* 0x0090620000000800 */
[----:B------:R-:W-:Y:S01]  /*5cf0*/  BSSY.RECONVERGENT B0, `(.L_x_7796) ;  /* 0x0000006000007945 */ /* 0x000fe20003800200 */
[----:B------:R-:W-:Y:S01]  /*5d00*/  FMUL.FTZ R171, R182, R130 ;  /* 0x00000082b6ab7220 */ /* 0x000fe20000410000 */
[----:B------:R-:W-:Y:S01]  /*5d10*/  FADD.FTZ R166, -R141, R10 ;  /* 0x0000000a8da67221 */ /* 0x000fe20000010100 */
[----:B------:R-:W-:Y:S01]  /*5d20*/  FFMA.FTZ R14, R165, R18, R14 ;  /* 0x00000012a50e7223 */ /* 0x000fe2000001000e */
[----:B------:R-:W-:Y:S06]  /*5d30*/  @!P2 BRA `(.L_x_7797) ;  /* 0x000000000004a947 */ /* 0x000fec0003800000 */
[----:B-1----:R3:W-:Y:S02]  /*5d40*/  REDG.E.ADD.F32.FTZ.RN.STRONG.GPU desc[UR32][R4.64+0x600], R7 ;  /* 0x00060007040079a6 */ /* 0x0027e4000c12f320 */
.L_x_7797:
[----:B------:R-:W-:Y:S05]  /*5d50*/  BSYNC.RECONVERGENT B0 ;  /* 0x0000000000007941 */ /* 0x000fea0003800200 */
.L_x_7796:
[----:B-1-3--:R1:W3:Y:S01]  /*5d60*/  LDS R7, [R35+0xab0] ;  /* 0x000ab00023077984 */ /* 0x00a2e20000000800 */
[----:B------:R-:W-:Y:S01]  /*5d70*/  BSSY.RECONVERGENT B0, `(.L_x_7798) ;  /* 0x0000006000007945 */ /* 0x000fe20003800200 */
[----:B------:R-:W-:Y:S01]  /*5d80*/  FMUL.FTZ R173, R172, R117 ;  /* 0x00000075acad7220 */ /* 0x000fe20000410000 */
[----:B------:R-:W-:Y:S01]  /*5d90*/  FADD.FTZ R12, -R139, R12 ;  /* 0x0000000c8b0c7221 */ /* 0x000fe20000010100 */
[----:B------:R-:W-:Y:S01]  /*5da0*/  FFMA.FTZ R14, R171, R166, R14 ;  /* 0x000000a6ab0e7223 */ /* 0x000fe2000001000e */
[----:B------:R-:W-:Y:S06]  /*5db0*/  @!P3 BRA `(.L_x_7799) ;  /* 0x000000000004b947 */ /* 0x000fec0003800000 */
[----:B---3--:R3:W-:Y:S02]  /*5dc0*/  REDG.E.ADD.F32.FTZ.RN.STRONG.GPU desc[UR32][R4.64+0x680], R7 ;  /* 0x00068007040079a6 */ /* 0x0087e4000c12f320 */
.L_x_7799:
[----:B------:R-:W-:Y:S05]  /*5dd0*/  BSYNC.RECONVERGENT B0 ;  /* 0x0000000000007941 */ /* 0x000fea0003800200 */
.L_x_7798:
[----:B------:R0:W0:Y:S01]  /*5de0*/  LDS R175, [R34+0xb30] ;  /* 0x000b300022af7984 */ /* 0x0000220000000800 */
[----:B------:R-:W-:Y:S01]  /*5df0*/  BSSY.RECONVERGENT B0, `(.L_x_7800) ;  /* 0x0000006000007945 */ /* 0x000fe20003800200 */
[----:B------:R-:W-:Y:S01]  /*5e00*/  FMUL.FTZ R10, R174, R134 ;  /* 0x00000086ae0a7220 */ /* 0x000fe20000410000 */
[----:B------:R-:W-:Y:S01]  /*5e10*/  FADD.FTZ R16, -R137, R16 ;  /* 0x0000001089107221 */ /* 0x000fe20000010100 */
[----:B---3--:R-:W-:Y:S01]  /*5e20*/  FFMA.FTZ R7, R173, R12, R14 ;  /* 0x0000000cad077223 */ /* 0x008fe2000001000e */
[----:B------:R-:W-:Y:S06]  /*5e30*/  @!P4 BRA `(.L_x_7801) ;  /* 0x000000000004c947 */ /* 0x000fec0003800000 */
[----:B0-----:R3:W-:Y:S02]  /*5e40*/  REDG.E.ADD.F32.FTZ.RN.STRONG.GPU desc[UR32][R4.64+0x700], R175 ;  /* 0x000700af040079a6 */ /* 0x0017e4000c12f320 */
.L_x_7801:
[----:B------:R-:W-:Y:S05]  /*5e50*/  BSYNC.RECONVERGENT B0 ;  /* 0x0000000000007941 */ /* 0x000fea0003800200 */
.L_x_7800:
[----:B0--3--:R0:W3:Y:S01]  /*5e60*/  LDS R175, [R33+0xbb0] ;  /* 0x000bb00021af7984 */ /* 0x0090e20000000800 */
[----:B------:R-:W-:Y:S01]  /*5e70*/  BSSY.RECONVERGENT B0, `(.L_x_7802) ;  /* 0x0000004000007945 */ /* 0x000fe20003800200 */
[----:B------:R-:W-:-:S03]  /*5e80*/  FFMA.FTZ R7, R10, R16, R7 ;  /* 0x000000100a077223 */ /* 0x000fc60000010007 */
[----:B------:R-:W-:Y:S05]  /*5e90*/  @!P5 BRA `(.L_x_7803) ;  /* 0x000000000004d947 */ /* 0x000fea0003800000 */
[----:B---3--:R3:W-:Y:S02]  /*5ea0*/  REDG.E.ADD.F32.FTZ.RN.STRONG.GPU desc[UR32][R4.64+0x780], R175 ;  /* 0x000780af040079a6 */ /* 0x0087e4000c12f320 */
.L_x_7803:
[----:B------:R-:W-:Y:S05]  /*5eb0*/  BSYNC.RECONVERGENT B0 ;  /* 0x0000000000007941 */ /* 0x000fea0003800200 */
.L_x_7802:
[----:B---3--:R-:W3:Y:S01]  /*5ec0*/  SHFL.DOWN PT, R4, R7, 0x1, 0x1f ;  /* 0x08201f0007047f89 */ /* 0x008ee200000e0000 */
[----:B------:R-:W-:Y:S01]  /*5ed0*/  ISETP.GT.AND P1, PT, R82, 0x1e, PT ;  /* 0x0000001e5200780c */ /* 0x000fe20003f24270 */
[----:B------:R-:W-:Y:S01]  /*5ee0*/  FADD.FTZ R92, R157, R92 ;  /* 0x0000005c9d5c7221 */ /* 0x000fe20000010000 */
[----:B------:R-:W-:Y:S01]  /*5ef0*/  FADD.FTZ R86, R10, R86 ;  /* 0x000000560a567221 */ /* 0x000fe20000010000 */
        /* <DEDUP_REMOVED lines=11> */
[----:B------:R-:W-:Y:S01]  /*5fb0*/  ISETP.NE.AND P2, PT, R177, RZ, PT ;  /* 0x000000ffb100720c */ /* 0x000fe20003f45270 */
[----:B------:R-:W-:Y:S01]  /*5fc0*/  FADD.FTZ R110, R19, R110 ;  /* 0x0000006e136e7221 */ /* 0x000fe20000010000 */
[----:B------:R-:W-:Y:S01]  /*5fd0*/  FMUL.FTZ R204, R204, R13 ;  /* 0x0000000dcccc7220 */ /* 0x000fe20000410000 */
[----:B------:R-:W-:Y:S01]  /*5fe0*/  FMUL.FTZ R189, R189, R10 ;  /* 0x0000000abdbd7220 */ /* 0x000fe20000410000 */
[C---:B------:R-:W-:Y:S01]  /*5ff0*/  FMUL.FTZ R19, R155.reuse, R200 ;  /* 0x000000c89b137220 */ /* 0x040fe20000410000 */
[----:B------:R-:W-:Y:S01]  /*6000*/  FMUL.FTZ R13, R155, R188 ;  /* 0x000000bc9b0d7220 */ /* 0x000fe20000410000 */
[----:B------:R-:W-:Y:S01]  /*6010*/  FADD.FTZ R98, R3, R98 ;  /* 0x0000006203627221 */ /* 0x000fe20000010000 */
[----:B------:R-:W-:Y:S01]  /*6020*/  FFMA.FTZ R189, R76, R194, R189 ;  /* 0x000000c24cbd7223 */ /* 0x000fe200000100bd */
[----:B------:R-:W-:Y:S01]  /*6030*/  FMUL.FTZ R190, R190, R19 ;  /* 0x00000013bebe7220 */ /* 0x000fe20000410000 */
[----:B---3--:R-:W-:Y:S01]  /*6040*/  @!P1 FADD.FTZ R7, R7, R4 ;  /* 0x0000000407079221 */ /* 0x008fe20000010000 */
[----:B------:R-:W-:Y:S01]  /*6050*/  FMUL.FTZ R13, R18, R13 ;  /* 0x0000000d120d7220 */ /* 0x000fe20000410000 */
[----:B------:R-:W-:Y:S01]  /*6060*/  FFMA.FTZ R204, R131, R202, R204 ;  /* 0x000000ca83cc7223 */ /* 0x000fe200000100cc */
[----:B------:R-:W-:Y:S01]  /*6070*/  FFMA.FTZ R190, R125, R200, R190 ;  /* 0x000000c87dbe7223 */ /* 0x000fe200000100be */
[----:B-----5:R-:W-:Y:S01]  /*6080*/  @!P1 FADD.FTZ R6, R6, R5 ;  /* 0x0000000506069221 */ /* 0x020fe20000010000 */
[----:B------:R-:W3:Y:S01]  /*6090*/  SHFL.DOWN PT, R4, R7, 0x2, 0x1f ;  /* 0x08401f0007047f89 */ /* 0x000ee200000e0000 */
[----:B------:R-:W-:Y:S01]  /*60a0*/  ISETP.GT.AND P1, PT, R82, 0x1d, PT ;  /* 0x0000001d5200780c */ /* 0x000fe20003f24270 */
[----:B------:R-:W-:Y:S01]  /*60b0*/  FFMA.FTZ R13, R74, R188, R13 ;  /* 0x000000bc4a0d7223 */ /* 0x000fe2000001000d */
[----:B------:R-:W-:Y:S01]  /*60c0*/  BSSY.RECONVERGENT B0, `(.L_x_7804) ;  /* 0x000005a000007945 */ /* 0x000fe20003800200 */
        /* <DEDUP_REMOVED lines=13> */
[----:B---3--:R-:W-:Y:S01]  /*61a0*/  @!P1 FADD.FTZ R7, R7, R4 ;  /* 0x0000000407079221 */ /* 0x008fe20000010000 */
[----:B-----5:R-:W-:-:S04]  /*61b0*/  @!P1 FADD.FTZ R6, R6, R5 ;  /* 0x0000000506069221 */ /* 0x020fc80000010000 */
[----:B------:R-:W3:Y:S01]  /*61c0*/  SHFL.DOWN PT, R4, R7, 0x4, 0x1f ;  /* 0x08801f0007047f89 */ /* 0x000ee200000e0000 */
[----:B------:R-:W-:Y:S01]  /*61d0*/  ISETP.GT.AND P1, PT, R82, 0x1b, PT ;  /* 0x0000001b5200780c */ /* 0x000fe20003f24270 */
[----:B------:R-:W-:Y:S02]  /*61e0*/  FMUL.FTZ R5, R155, R196 ;  /* 0x000000c49b057220 */ /* 0x000fe40000410000 */
[----:B------:R-:W5:Y:S02]  /*61f0*/  SHFL.DOWN PT, R175, R6, 0x4, 0x1f ;  /* 0x08801f0006af7f89 */ /* 0x000f6400000e0000 */
[----:B------:R-:W-:-:S04]  /*6200*/  FMUL.FTZ R5, R192, R5 ;  /* 0x00000005c0057220 */ /* 0x000fc80000410000 */
[----:B------:R-:W-:Y:S01]  /*6210*/  FFMA.FTZ R196, R120, R196, R5 ;  /* 0x000000c478c47223 */ /* 0x000fe20000010005 */
[----:B------:R-:W-:-:S03]  /*6220*/  FMUL.FTZ R5, R155, R186 ;  /* 0x000000ba9b057220 */ /* 0x000fc60000410000 */
[----:B------:R-:W-:Y:S01]  /*6230*/  FADD.FTZ R67, R196, R67 ;  /* 0x00000043c4437221 */ /* 0x000fe20000010000 */
[----:B------:R-:W-:-:S04]  /*6240*/  FMUL.FTZ R5, R176, R5 ;  /* 0x00000005b0057220 */ /* 0x000fc80000410000 */
[----:B------:R-:W-:Y:S01]  /*6250*/  FFMA.FTZ R186, R114, R186, R5 ;  /* 0x000000ba72ba7223 */ /* 0x000fe20000010005 */
[----:B------:R-:W-:-:S03]  /*6260*/  FMUL.FTZ R5, R155, R178 ;  /* 0x000000b29b057220 */ /* 0x000fc60000410000 */
[----:B------:R-:W-:Y:S01]  /*6270*/  FADD.FTZ R65, R186, R65 ;  /* 0x00000041ba417221 */ /* 0x000fe20000010000 */
[----:B---3--:R-:W-:Y:S01]  /*6280*/  @!P1 FADD.FTZ R7, R7, R4 ;  /* 0x0000000407079221 */ /* 0x008fe20000010000 */
[C---:B------:R-:W-:Y:S01]  /*6290*/  FMUL.FTZ R4, R155.reuse, R164 ;  /* 0x000000a49b047220 */ /* 0x040fe20000410000 */
[----:B------:R-:W-:Y:S01]  /*62a0*/  FMUL.FTZ R180, R180, R5 ;  /* 0x00000005b4b47220 */ /* 0x000fe20000410000 */
[----:B------:R-:W-:Y:S01]  /*62b0*/  FMUL.FTZ R5, R155, R160 ;  /* 0x000000a09b057220 */ /* 0x000fe20000410000 */
[----:B-----5:R-:W-:Y:S01]  /*62c0*/  @!P1 FADD.FTZ R6, R6, R175 ;  /* 0x000000af06069221 */ /* 0x020fe20000010000 */
[----:B------:R-:W3:Y:S01]  /*62d0*/  SHFL.DOWN PT, R14, R7, 0x8, 0x1f ;  /* 0x09001f00070e7f89 */ /* 0x000ee200000e0000 */
[----:B------:R-:W-:Y:S01]  /*62e0*/  ISETP.GT.AND P1, PT, R82, 0x17, PT ;  /* 0x000000175200780c */ /* 0x000fe20003f24270 */
[----:B------:R-:W-:Y:S01]  /*62f0*/  FMUL.FTZ R185, R185, R4 ;  /* 0x00000004b9b97220 */ /* 0x000fe20000410000 */
[C---:B------:R-:W-:Y:S01]  /*6300*/  FMUL.FTZ R4, R155.reuse, R162 ;  /* 0x000000a29b047220 */ /* 0x040fe20000410000 */
[----:B------:R-:W5:Y:S01]  /*6310*/  SHFL.DOWN PT, R157, R6, 0x8, 0x1f ;  /* 0x09001f00069d7f89 */ /* 0x000f6200000e0000 */
        /* <DEDUP_REMOVED lines=10> */
[----:B------:R-:W-:Y:S01]  /*63c0*/  FADD.FTZ R60, R11, R60 ;  /* 0x0000003c0b3c7221 */ /* 0x000fe20000010000 */
[----:B------:R-:W-:Y:S01]  /*63d0*/  FMUL.FTZ R11, R155, R182 ;  /* 0x000000b69b0b7220 */ /* 0x000fe20000410000 */
[----:B------:R-:W-:Y:S01]  /*63e0*/  FFMA.FTZ R3, R116, R170, R3 ;  /* 0x000000aa74037223 */ /* 0x000fe20000010003 */
[----:B------:R-:W-:Y:S01]  /*63f0*/  FFMA.FTZ R8, R81, R158, R8 ;  /* 0x0000009e51087223 */ /* 0x000fe20000010008 */
[----:B------:R-:W-:Y:S01]  /*6400*/  FADD.FTZ R62, R185, R62 ;  /* 0x0000003eb93e7221 */ /* 0x000fe20000010000 */
[----:B------:R-:W-:Y:S01]  /*6410*/  FMUL.FTZ R166, R166, R11 ;  /* 0x0000000ba6a67220 */ /* 0x000fe20000410000 */
[C---:B------:R-:W-:Y:S01]  /*6420*/  FMUL.FTZ R11, R155.reuse, R172 ;  /* 0x000000ac9b0b7220 */ /* 0x040fe20000410000 */
[----:B------:R-:W-:Y:S01]  /*6430*/  FMUL.FTZ R155, R155, R174 ;  /* 0x000000ae9b9b7220 */ /* 0x000fe20000410000 */
[----:B------:R-:W-:Y:S01]  /*6440*/  FADD.FTZ R63, R180, R63 ;  /* 0x0000003fb43f7221 */ /* 0x000fe20000010000 */
[----:B---3--:R-:W-:Y:S01]  /*6450*/  @!P1 FADD.FTZ R7, R7, R14 ;  /* 0x0000000e07079221 */ /* 0x008fe20000010000 */
[----:B------:R-:W-:Y:S01]  /*6460*/  FMUL.FTZ R11, R12, R11 ;  /* 0x0000000b0c0b7220 */ /* 0x000fe20000410000 */
[----:B------:R-:W-:Y:S01]  /*6470*/  FMUL.FTZ R16, R16, R155 ;  /* 0x0000009b10107220 */ /* 0x000fe20000410000 */
[----:B------:R-:W-:Y:S01]  /*6480*/  FFMA.FTZ R166, R133, R182, R166 ;  /* 0x000000b685a67223 */ /* 0x000fe200000100a6 */
[----:B-----5:R-:W-:Y:S01]  /*6490*/  @!P1 FADD.FTZ R6, R6, R157 ;  /* 0x0000009d06069221 */ /* 0x020fe20000010000 */
[----:B------:R-:W3:Y:S01]  /*64a0*/  SHFL.DOWN PT, R10, R7, 0x10, 0x1f ;  /* 0x0a001f00070a7f89 */ /* 0x000ee200000e0000 */
[----:B------:R-:W-:Y:S01]  /*64b0*/  ISETP.NE.AND P1, PT, R82, RZ, PT ;  /* 0x000000ff5200720c */ /* 0x000fe20003f25270 */
[----:B------:R-:W-:Y:S01]  /*64c0*/  FFMA.FTZ R11, R72, R172, R11 ;  /* 0x000000ac480b7223 */ /* 0x000fe2000001000b */
[----:B------:R-:W-:Y:S01]  /*64d0*/  FFMA.FTZ R16, R135, R174, R16 ;  /* 0x000000ae87107223 */ /* 0x000fe20000010010 */
[----:B------:R-:W5:Y:S01]  /*64e0*/  SHFL.DOWN PT, R15, R6, 0x10, 0x1f ;  /* 0x0a001f00060f7f89 */ /* 0x000f6200000e0000 */
[----:B------:R-:W-:Y:S01]  /*64f0*/  FADD.FTZ R58, R9, R58 ;  /* 0x0000003a093a7221 */ /* 0x000fe20000010000 */
[----:B------:R-:W-:Y:S01]  /*6500*/  FADD.FTZ R73, R166, R73 ;  /* 0x00000049a6497221 */ /* 0x000fe20000010000 */
[----:B------:R-:W-:Y:S01]  /*6510*/  FADD.FTZ R56, R3, R56 ;  /* 0x0000003803387221 */ /* 0x000fe20000010000 */
[----:B------:R-:W-:Y:S01]  /*6520*/  FADD.FTZ R70, R11, R70 ;  /* 0x000000460b467221 */ /* 0x000fe20000010000 */
[----:B------:R-:W-:Y:S01]  /*6530*/  FADD.FTZ R61, R8, R61 ;  /* 0x0000003d083d7221 */ /* 0x000fe20000010000 */
[----:B------:R-:W-:Y:S01]  /*6540*/  FADD.FTZ R75, R16, R75 ;  /* 0x0000004b104b7221 */ /* 0x000fe20000010000 */
[----:B---3--:R-:W-:Y:S01]  /*6550*/  FADD.FTZ R4, R7, R10 ;  /* 0x0000000a07047221 */ /* 0x008fe20000010000 */
[----:B-----5:R-:W-:-:S05]  /*6560*/  FADD.FTZ R5, R6, R15 ;  /* 0x0000000f06057221 */ /* 0x020fca0000010000 */
[----:B------:R3:W-:Y:S01]  /*6570*/  @!P1 STS.64 [UR27+0xc78], R4 ;  /* 0x000c7804ff009988 */ /* 0x0007e20008000a1b */
[----:B------:R-:W-:Y:S01]  /*6580*/  BAR.SYNC.DEFER_BLOCKING 0x0 ;  /* 0x0000000000007b1d */ /* 0x000fe20000010000 */
[----:B------:R-:W-:-:S04]  /*6590*/  ISETP.GT.AND P1, PT, R82, 0xf, PT ;  /* 0x0000000f5200780c */ /* 0x000fc80003f24270 */
[----:B---3--:R-:W-:Y:S02]  /*65a0*/  FSEL R4, R7, R4, P1 ;  /* 0x0000000407047208 */ /* 0x008fe40000800000 */
[----:B------:R-:W-:Y:S01]  /*65b0*/  FSEL R5, R6, R5, P1 ;  /* 0x0000000506057208 */ /* 0x000fe20000800000 */
[----:B------:R-:W-:Y:S06]  /*65c0*/  @P2 BRA `(.L_x_7805) ;  /* 0x0000000000242947 */ /* 0x000fec0003800000 */
[----:B------:R-:W-:Y:S02]  /*65d0*/  UISETP.NE.AND UP0, UPT, UR21, UR45, UPT ;  /* 0x0000002d1500728c */ /* 0x000fe4000bf05270 */
[----:B------:R-:W-:-:S04]  /*65e0*/  ULEA UR26, UR6, UR27, 0x2 ;  /* 0x0000001b061a7291 */ /* 0x000fc8000f8e10ff */
[----:B------:R-:W-:-:S13]  /*65f0*/  PLOP3.LUT P1, PT, PT, PT, UP0, 0x80, 0x8 ;  /* 0x000000000008781c */ /* 0x000fda0003f2f008 */
[----:B------:R-:W3:Y:S04]  /*6600*/  @P1 LDS R2, [UR26+0x2328] ;  /* 0x0023281aff021984 */ /* 0x000ee80008000800 */
[----:B------:R-:W5:Y:S01]  /*6610*/  @P1 LDS R3, [UR26+0x1f28] ;  /* 0x001f281aff031984 */ /* 0x000f620008000800 */
[----:B---3--:R-:W-:Y:S01]  /*6620*/  @P1 FADD.FTZ R5, R5, R2 ;  /* 0x0000000205051221 */ /* 0x008fe20000010000 */
[----:B-----5:R-:W-:-:S04]  /*6630*/  @P1 FADD.FTZ R4, R4, R3 ;  /* 0x0000000304041221 */ /* 0x020fc80000010000 */
[----:B------:R3:W-:Y:S04]  /*6640*/  STS [UR26+0x2328], R5 ;  /* 0x00232805ff007988 */ /* 0x0007e8000800081a */
[----:B------:R3:W-:Y:S02]  /*6650*/  STS [UR26+0x1f28], R4 ;  /* 0x001f2804ff007988 */ /* 0x0007e4000800081a */
.L_x_7805:
[----:B------:R-:W-:Y:S05]  /*6660*/  BSYNC.RECONVERGENT B0 ;  /* 0x0000000000007941 */ /* 0x000fea0003800200 */
.L_x_7804:
[----:B------:R-:W-:-:S04]  /*6670*/  UIADD3 UR6, UPT, UPT, UR6, 0x1, URZ ;  /* 0x0000000106067890 */ /* 0x000fc8000fffe0ff */
[----:B------:R-:W-:-:S09]  /*6680*/  UISETP.GE.AND UP0, UPT, UR6, UR46, UPT ;  /* 0x0000002e0600728c */ /* 0x000fd2000bf06270 */
[----:B------:R-:W-:Y:S05]  /*6690*/  BRA.U !UP0, `(.L_x_7806) ;  /* 0xffffffd508507547 */ /* 0x000fea000b83ffff */
.L_x_7768:
[----:B------:R-:W-:Y:S01]  /*66a0*/  BAR.SYNC.DEFER_BLOCKING 0x0 ;  /* 0x0000000000007b1d */ /* 0x000fe20000010000 */
[----:B------:R-:W-:Y:S02]  /*66b0*/  F2FP.BF16.F32.PACK_AB R95, R86, R91 ;  /* 0x0000005b565f723e */ /* 0x000fe400000010ff */
[----:B------:R-:W-:-:S03]  /*66c0*/  F2FP.BF16.F32.PACK_AB R93, R88, R93 ;  /* 0x0000005d585d723e */ /* 0x000fc600000010ff */
[----:B------:R-:W5:Y:S01]  /*66d0*/  LDCU.64 UR30, c[0x0][0x4f8] ;  /* 0x00009f00ff1e77ac */ /* 0x000f620008000a00 */
[----:B------:R-:W-:Y:S01]  /*66e0*/  F2FP.BF16.F32.PACK_AB R92, R89, R92 ;  /* 0x0000005c595c723e */ /* 0x000fe200000010ff */
[----:B------:R-:W-:Y:S01]  /*66f0*/  UIADD3 UR40, UPT, UPT, UR21, -0x1, URZ ;  /* 0xffffffff15287890 */ /* 0x000fe2000fffe0ff */
[----:B------:R-:W0:Y:S01]  /*6700*/  LDCU.64 UR36, c[0x0][0x500] ;  /* 0x0000a000ff2477ac */ /* 0x000e220008000a00 */
[----:B------:R-:W1:Y:S01]  /*6710*/  LDCU.64 UR38, c[0x0][0x550] ;  /* 0x0000aa00ff2677ac */ /* 0x000e620008000a00 */
[----:B---3--:R-:W3:Y:S04]  /*6720*/  LDG.E.128 R4, desc[UR32][R24.64] ;  /* 0x0000002018047981 */ /* 0x008ee8000c1e1d00 */
[----:B------:R-:W2:Y:S01]  /*6730*/  LDG.E.128 R8, desc[UR32][R24.64+0x200] ;  /* 0x0002002018087981 */ /* 0x000ea2000c1e1d00 */
[----:B------:R-:W-:-:S02]  /*6740*/  USHF.L.U32 UR28, UR40, 0x9, URZ ;  /* 0x00000009281c7899 */ /* 0x000fc400080006ff */
[----:B------:R-:W-:Y:S02]  /*6750*/  UIADD3 UR20, UP1, UPT, UR20, -0x400, URZ ;  /* 0xfffffc0014147890 */ /* 0x000fe4000ff3e0ff */
[----:B------:R-:W-:Y:S02]  /*6760*/  USHF.R.S32.HI UR29, URZ, 0x1f, UR28 ;  /* 0x0000001fff1d7899 */ /* 0x000fe4000801141c */
[----:B------:R-:W-:Y:S02]  /*6770*/  UIADD3 UR18, UP2, UPT, UR18, -0x400, URZ ;  /* 0xfffffc0012127890 */ /* 0x000fe4000ff5e0ff */
[----:B-----5:R-:W-:Y:S02]  /*6780*/  UIMAD.WIDE.U32 UR26, UR35, UR30, UR28 ;  /* 0x0000001e231a72a5 */ /* 0x020fe4000f8e001c */
[----:B------:R-:W-:Y:S02]  /*6790*/  UIADD3.X UR19, UPT, UPT, UR19, -0x1, URZ, UP1, !UPT ;  /* 0xffffffff13137890 */ /* 0x000fe40008ffe4ff */
[----:B------:R-:W-:Y:S01]  /*67a0*/  UIMAD UR27, UR35, UR31, UR27 ;  /* 0x0000001f231b72a4 */ /* 0x000fe2000f8e021b */
[----:B------:R-:W5:Y:S03]  /*67b0*/  LDCU.64 UR30, c[0x0][0x520] ;  /* 0x0000a400ff1e77ac */ /* 0x000f660008000a00 */
[----:B0-----:R-:W-:-:S02]  /*67c0*/  UIMAD.WIDE.U32 UR26, UR34, UR36, UR26 ;  /* 0x00000024221a72a5 */ /* 0x001fc4000f8e001a */
[----:B------:R-:W-:Y:S02]  /*67d0*/  UIADD3.X UR17, UPT, UPT, UR17, -0x1, URZ, UP2, !UPT ;  /* 0xffffffff11117890 */ /* 0x000fe400097fe4ff */
[----:B------:R-:W-:Y:S02]  /*67e0*/  UIMAD UR27, UR34, UR37, UR27 ;  /* 0x00000025221b72a4 */ /* 0x000fe4000f8e021b */
[----:B-1----:R-:W-:Y:S01]  /*67f0*/  ULEA UR6, UP0, UR26, UR38, 0x1 ;  /* 0x000000261a067291 */ /* 0x002fe2000f8008ff */
[----:B------:R-:W0:Y:S03]  /*6800*/  LDCU.64 UR36, c[0x0][0x560] ;  /* 0x0000ac00ff2477ac */ /* 0x000e260008000a00 */
[----:B------:R-:W-:Y:S01]  /*6810*/  ULEA.HI.X UR26, UR26, UR39, UR27, 0x1, UP0 ;  /* 0x000000271a1a7291 */ /* 0x000fe200080f0c1b */
[----:B---3--:R-:W-:Y:S04]  /*6820*/  STS.128 [R31], R4 ;  /* 0x000000041f007388 */ /* 0x008fe80000000c00 */
[----:B--2---:R-:W-:Y:S01]  /*6830*/  STS.128 [R31+0x200], R8 ;  /* 0x000200081f007388 */ /* 0x004fe20000000c00 */
        /* <DEDUP_REMOVED lines=17> */
[----:B------:R-:W-:-:S02]  /*6950*/  FSETP.GTU.FTZ.AND P3, PT, R17, 20, PT ;  /* 0x41a000001100780b */ /* 0x000fc40003f7c000 */
[----:B------:R-:W-:Y:S02]  /*6960*/  PRMT R14, R14, 0x7632, R14 ;  /* 0x000076320e0e7816 */ /* 0x000fe4000000000e */
[----:B------:R-:W-:Y:S01]  /*6970*/  FSETP.GTU.FTZ.AND P4, PT, R3, 20, PT ;  /* 0x41a000000300780b */ /* 0x000fe20003f9c000 */
[----:B------:R-:W-:Y:S01]  /*6980*/  @!P6 FMUL.FTZ R0, R0, -1.4426950216293334961 ;  /* 0xbfb8aa3b0000e820 */ /* 0x000fe20000410000 */
[----:B------:R-:W-:Y:S02]  /*6990*/  PRMT R13, R13, 0x7632, R13 ;  /* 0x000076320d0d7816 */ /* 0x000fe4000000000d */
[----:B------:R-:W-:Y:S02]  /*69a0*/  PRMT R15, R15, 0x7632, R15 ;  /* 0x000076320f0f7816 */ /* 0x000fe4000000000f */
[----:B------:R-:W-:Y:S01]  /*69b0*/  SHF.L.U32 R13, R13, 0x10, RZ ;  /* 0x000000100d0d7819 */ /* 0x000fe200000006ff */
[----:B------:R-:W-:Y:S01]  /*69c0*/  @!P5 FMUL.FTZ R8, R2, -1.4426950216293334961 ;  /* 0xbfb8aa3b0208d820 */ /* 0x000fe20000410000 */
[----:B------:R-:W1:Y:S01]  /*69d0*/  @!P6 MUFU.EX2 R0, R0 ;  /* 0x000000000000e308 */ /* 0x000e620000000800 */
[----:B------:R-:W-:Y:S01]  /*69e0*/  @!P3 FMUL.FTZ R9, R17, -1.4426950216293334961 ;  /* 0xbfb8aa3b1109b820 */ /* 0x000fe20000410000 */
[----:B------:R-:W-:Y:S01]  /*69f0*/  SHF.L.U32 R15, R15, 0x10, RZ ;  /* 0x000000100f0f7819 */ /* 0x000fe200000006ff */
[----:B------:R-:W-:Y:S01]  /*6a00*/  BAR.SYNC.DEFER_BLOCKING 0x0 ;  /* 0x0000000000007b1d */ /* 0x000fe20000010000 */
[----:B------:R-:W-:Y:S01]  /*6a10*/  FSETP.GTU.FTZ.AND P2, PT, R10, 20, PT ;  /* 0x41a000000a00780b */ /* 0x000fe20003f5c000 */
[----:B------:R-:W-:Y:S01]  /*6a20*/  @!P4 FMUL.FTZ R3, R3, -1.4426950216293334961 ;  /* 0xbfb8aa3b0303c820 */ /* 0x000fe20000410000 */
[----:B------:R-:W-:Y:S01]  /*6a30*/  PRMT R4, R4, 0x7632, R4 ;  /* 0x0000763204047816 */ /* 0x000fe20000000004 */
[----:B------:R-:W-:-:S02]  /*6a40*/  FADD.FTZ R15, R15, R54 ;  /* 0x000000360f0f7221 */ /* 0x000fc40000010000 */
[----:B------:R-:W2:Y:S08]  /*6a50*/  @!P5 MUFU.EX2 R8, R8 ;  /* 0x000000080008d308 */ /* 0x000eb00000000800 */
[----:B------:R-:W3:Y:S01]  /*6a60*/  @!P4 MUFU.EX2 R3, R3 ;  /* 0x000000030003c308 */ /* 0x000ee20000000800 */
[----:B-1----:R-:W-:-:S07]  /*6a70*/  @!P6 FADD.FTZ R2, R0, 1 ;  /* 0x3f8000000002e421 */ /* 0x002fce0000010000 */
[----:B------:R1:W4:Y:S01]  /*6a80*/  @!P6 MUFU.RCP R12, R2 ;  /* 0x00000002000ce308 */ /* 0x0003220000001000 */
[----:B--2---:R-:W-:Y:S01]  /*6a90*/  @!P5 FADD.FTZ R0, R8, 1 ;  /* 0x3f8000000800d421 */ /* 0x004fe20000010000 */
[--C-:B------:R-:W-:Y:S01]  /*6aa0*/  FADD.FTZ R8, R11, R54.reuse ;  /* 0x000000360b087221 */ /* 0x100fe20000010000 */
[C---:B------:R-:W-:Y:S02]  /*6ab0*/  SHF.L.U32 R11, R5.reuse, 0x10, RZ ;  /* 0x00000010050b7819 */ /* 0x040fe400000006ff */
[----:B------:R-:W-:Y:S02]  /*6ac0*/  PRMT R5, R5, 0x7632, R5 ;  /* 0x0000763205057816 */ /* 0x000fe40000000005 */
[----:B------:R-:W-:Y:S01]  /*6ad0*/  FSETP.GTU.FTZ.AND P1, PT, R8, 20, PT ;  /* 0x41a000000800780b */ /* 0x000fe20003f3c000 */
[----:B------:R-:W-:Y:S01]  /*6ae0*/  FADD.FTZ R16, R11, R54 ;  /* 0x000000360b107221 */ /* 0x000fe20000010000 */
[----:B---3--:R-:W-:Y:S01]  /*6af0*/  @!P4 FADD.FTZ R3, R3, 1 ;  /* 0x3f8000000303c421 */ /* 0x008fe20000010000 */
[----:B------:R-:W-:Y:S01]  /*6b00*/  SHF.L.U32 R11, R14, 0x10, RZ ;  /* 0x000000100e0b7819 */ /* 0x000fe200000006ff */
[----:B------:R2:W3:Y:S01]  /*6b10*/  @!P5 MUFU.RCP R17, R0 ;  /* 0x000000000011d308 */ /* 0x0004e20000001000 */
[----:B-1----:R-:W-:Y:S01]  /*6b20*/  @!P2 FMUL.FTZ R2, R10, -1.4426950216293334961 ;  /* 0xbfb8aa3b0a02a820 */ /* 0x002fe20000410000 */
[----:B------:R-:W-:-:S02]  /*6b30*/  FSETP.GTU.FTZ.AND P0, PT, R16, 20, PT ;  /* 0x41a000001000780b */ /* 0x000fc40003f1c000 */
[--C-:B------:R-:W-:Y:S01]  /*6b40*/  FADD.FTZ R11, R11, R54.reuse ;  /* 0x000000360b0b7221 */ /* 0x100fe20000010000 */
[----:B------:R-:W-:Y:S01]  /*6b50*/  SHF.L.U32 R5, R5, 0x10, RZ ;  /* 0x0000001005057819 */ /* 0x000fe200000006ff */
[----:B----4-:R-:W-:Y:S02]  /*6b60*/  @!P6 FMUL.FTZ R61, R61, R12 ;  /* 0x0000000c3d3de220 */ /* 0x010fe40000410000 */
[----:B------:R-:W1:Y:S01]  /*6b70*/  @!P4 MUFU.RCP R3, R3 ;  /* 0x000000030003c308 */ /* 0x000e620000001000 */
[----:B--2---:R-:W-:Y:S01]  /*6b80*/  FADD.FTZ R0, R13, R54 ;  /* 0x000000360d007221 */ /* 0x004fe20000010000 */
[----:B------:R-:W-:-:S04]  /*6b90*/  @!P1 FMUL.FTZ R8, R8, -1.4426950216293334961 ;  /* 0xbfb8aa3b08089820 */ /* 0x000fc80000410000 */
[----:B------:R-:W-:Y:S02]  /*6ba0*/  FSETP.GTU.FTZ.AND P6, PT, R0, 20, PT ;  /* 0x41a000000000780b */ /* 0x000fe40003fdc000 */
[----:B------:R2:W4:Y:S01]  /*6bb0*/  @!P2 MUFU.EX2 R10, R2 ;  /* 0x00000002000aa308 */ /* 0x0005220000000800 */
[----:B---3--:R-:W-:Y:S01]  /*6bc0*/  @!P5 FMUL.FTZ R58, R58, R17 ;  /* 0x000000113a3ad220 */ /* 0x008fe20000410000 */
[----:B------:R-:W-:-:S06]  /*6bd0*/  FSETP.GTU.FTZ.AND P5, PT, R15, 20, PT ;  /* 0x41a000000f00780b */ /* 0x000fcc0003fbc000 */
[----:B------:R-:W3:Y:S01]  /*6be0*/  @!P1 MUFU.EX2 R12, R8 ;  /* 0x00000008000c9308 */ /* 0x000ee20000000800 */
[----:B-1----:R-:W-:Y:S01]  /*6bf0*/  @!P4 FMUL.FTZ R56, R56, R3 ;  /* 0x000000033838c220 */ /* 0x002fe20000410000 */
[----:B------:R-:W-:Y:S01]  /*6c00*/  FSETP.GTU.FTZ.AND P4, PT, R11, 20, PT ;  /* 0x41a000000b00780b */ /* 0x000fe20003f9c000 */
[----:B------:R-:W-:Y:S01]  /*6c10*/  @!P6 FMUL.FTZ R0, R0, -1.4426950216293334961 ;  /* 0xbfb8aa3b0000e820 */ /* 0x000fe20000410000 */
[----:B--2---:R-:W-:-:S04]  /*6c20*/  @!P0 FMUL.FTZ R2, R16, -1.4426950216293334961 ;  /* 0xbfb8aa3b10028820 */ /* 0x004fc80000410000 */
[----:B------:R-:W1:Y:S01]  /*6c30*/  @!P3 MUFU.EX2 R9, R9 ;  /* 0x000000090009b308 */ /* 0x000e620000000800 */
[----:B----4-:R-:W-:-:S06]  /*6c40*/  @!P2 FADD.FTZ R10, R10, 1 ;  /* 0x3f8000000a0aa421 */ /* 0x010fcc0000010000 */
[----:B------:R-:W-:Y:S01]  /*6c50*/  @!P4 FMUL.FTZ R3, R11, -1.4426950216293334961 ;  /* 0xbfb8aa3b0b03c820 */ /* 0x000fe20000410000 */
[----:B------:R-:W-:Y:S01]  /*6c60*/  @!P6 MUFU.EX2 R0, R0 ;  /* 0x000000000000e308 */ /* 0x000fe20000000800 */
[----:B------:R-:W-:Y:S01]  /*6c70*/  @!P5 FMUL.FTZ R11, R15, -1.4426950216293334961 ;  /* 0xbfb8aa3b0f0bd820 */ /* 0x000fe20000410000 */
[----:B------:R-:W-:Y:S01]  /*6c80*/  SHF.L.U32 R15, R6, 0x10, RZ ;  /* 0x00000010060f7819 */ /* 0x000fe200000006ff */
[----:B---3--:R-:W-:Y:S01]  /*6c90*/  @!P1 FADD.FTZ R12, R12, 1 ;  /* 0x3f8000000c0c9421 */ /* 0x008fe20000010000 */
[----:B------:R-:W-:-:S04]  /*6ca0*/  PRMT R6, R6, 0x7632, R6 ;  /* 0x0000763206067816 */ /* 0x000fc80000000006 */
[----:B------:R-:W2:Y:S01]  /*6cb0*/  @!P4 MUFU.EX2 R3, R3 ;  /* 0x000000030003c308 */ /* 0x000ea20000000800 */
[----:B-1----:R-:W-:-:S07]  /*6cc0*/  @!P3 FADD.FTZ R9, R9, 1 ;  /* 0x3f8000000909b421 */ /* 0x002fce0000010000 */
[----:B------:R1:W3:Y:S08]  /*6cd0*/  @!P0 MUFU.EX2 R13, R2 ;  /* 0x00000002000d8308 */ /* 0x0002f00000000800 */
[----:B------:R-:W4:Y:S01]  /*6ce0*/  @!P5 MUFU.EX2 R11, R11 ;  /* 0x0000000b000bd308 */ /* 0x000f220000000800 */
[----:B--2---:R-:W-:Y:S01]  /*6cf0*/  @!P4 FADD.FTZ R8, R3, 1 ;  /* 0x3f8000000308c421 */ /* 0x004fe20000010000 */
[----:B-1----:R-:W-:Y:S01]  /*6d00*/  @!P6 FADD.FTZ R2, R0, 1 ;  /* 0x3f8000000002e421 */ /* 0x002fe20000010000 */
[----:B------:R-:W-:Y:S01]  /*6d10*/  SHF.L.U32 R3, R7, 0x10, RZ ;  /* 0x0000001007037819 */ /* 0x000fe200000006ff */
[----:B------:R-:W-:-:S04]  /*6d20*/  FADD.FTZ R0, R15, R54 ;  /* 0x000000360f007221 */ /* 0x000fc80000010000 */
[----:B------:R-:W1:Y:S01]  /*6d30*/  @!P4 MUFU.RCP R8, R8 ;  /* 0x000000080008c308 */ /* 0x000e620000001000 */
[----:B------:R-:W-:Y:S01]  /*6d40*/  FADD.FTZ R14, R3, R54 ;  /* 0x00000036030e7221 */ /* 0x000fe20000010000 */
[----:B------:R-:W-:Y:S01]  /*6d50*/  SHF.L.U32 R3, R4, 0x10, RZ ;  /* 0x0000001004037819 */ /* 0x000fe200000006ff */
[----:B---3--:R-:W-:-:S05]  /*6d60*/  @!P0 FADD.FTZ R13, R13, 1 ;  /* 0x3f8000000d0d8421 */ /* 0x008fca0000010000 */
[----:B------:R-:W2:Y:S01]  /*6d70*/  @!P6 MUFU.RCP R2, R2 ;  /* 0x000000020002e308 */ /* 0x000ea20000001000 */
[----:B----4-:R-:W-:-:S07]  /*6d80*/  @!P5 FADD.FTZ R11, R11, 1 ;  /* 0x3f8000000b0bd421 */ /* 0x010fce0000010000 */
[----:B------:R-:W3:Y:S01]  /*6d90*/  @!P3 MUFU.RCP R9, R9 ;  /* 0x000000090009b308 */ /* 0x000ee20000001000 */
[----:B-1----:R-:W-:Y:S01]  /*6da0*/  @!P4 FMUL.FTZ R65, R65, R8 ;  /* 0x000000084141c220 */ /* 0x002fe20000410000 */
[----:B------:R-:W-:-:S06]  /*6db0*/  FSETP.GTU.FTZ.AND P4, PT, R14, 20, PT ;  /* 0x41a000000e00780b */ /* 0x000fcc0003f9c000 */
[----:B------:R1:W4:Y:S01]  /*6dc0*/  @!P2 MUFU.RCP R17, R10 ;  /* 0x0000000a0011a308 */ /* 0x0003220000001000 */
[----:B--2---:R-:W-:Y:S01]  /*6dd0*/  @!P6 FMUL.FTZ R63, R63, R2 ;  /* 0x000000023f3fe220 */ /* 0x004fe20000410000 */
[----:B------:R-:W-:Y:S02]  /*6de0*/  PRMT R2, R7, 0x7632, R2 ;  /* 0x0000763207027816 */ /* 0x000fe40000000002 */
[----:B------:R-:W-:Y:S01]  /*6df0*/  SHF.L.U32 R7, R6, 0x10, RZ ;  /* 0x0000001006077819 */ /* 0x000fe200000006ff */
[--C-:B------:R-:W-:Y:S01]  /*6e00*/  FADD.FTZ R6, R5, R54.reuse ;  /* 0x0000003605067221 */ /* 0x100fe20000010000 */
[----:B------:R-:W-:Y:S01]  /*6e10*/  SHF.L.U32 R5, R2, 0x10, RZ ;  /* 0x0000001002057819 */ /* 0x000fe200000006ff */
[----:B------:R-:W-:Y:S01]  /*6e20*/  @!P4 FMUL.FTZ R4, R14, -1.4426950216293334961 ;  /* 0xbfb8aa3b0e04c820 */ /* 0x000fe20000410000 */
[----:B------:R-:W2:Y:S01]  /*6e30*/  @!P1 MUFU.RCP R15, R12 ;  /* 0x0000000c000f9308 */ /* 0x000ea20000001000 */
[----:B------:R-:W-:Y:S01]  /*6e40*/  FSETP.GTU.FTZ.AND P6, PT, R0, 20, PT ;  /* 0x41a000000000780b */ /* 0x000fe20003fdc000 */
[--C-:B-1----:R-:W-:Y:S01]  /*6e50*/  FADD.FTZ R10, R3, R54.reuse ;  /* 0x00000036030a7221 */ /* 0x102fe20000010000 */
[--C-:B------:R-:W-:Y:S01]  /*6e60*/  FADD.FTZ R7, R7, R54.reuse ;  /* 0x0000003607077221 */ /* 0x100fe20000010000 */
[----:B------:R-:W-:Y:S01]  /*6e70*/  FADD.FTZ R5, R5, R54 ;  /* 0x0000003605057221 */ /* 0x000fe20000010000 */
[----:B---3--:R-:W-:-:S02]  /*6e80*/  @!P3 FMUL.FTZ R60, R60, R9 ;  /* 0x000000093c3cb220 */ /* 0x008fc40000410000 */
[----:B------:R-:W-:Y:S01]  /*6e90*/  FSETP.GTU.FTZ.AND P3, PT, R10, 20, PT ;  /* 0x41a000000a00780b */ /* 0x000fe20003f7c000 */
[----:B------:R-:W1:Y:S01]  /*6ea0*/  @!P5 MUFU.RCP R8, R11 ;  /* 0x0000000b0008d308 */ /* 0x000e620000001000 */
[----:B----4-:R-:W-:Y:S01]  /*6eb0*/  @!P2 FMUL.FTZ R62, R62, R17 ;  /* 0x000000113e3ea220 */ /* 0x010fe20000410000 */
[----:B------:R-:W-:-:S04]  /*6ec0*/  FSETP.GTU.FTZ.AND P2, PT, R6, 20, PT ;  /* 0x41a000000600780b */ /* 0x000fc80003f5c000 */
[----:B------:R-:W-:Y:S02]  /*6ed0*/  @!P6 FMUL.FTZ R0, R0, -1.4426950216293334961 ;  /* 0xbfb8aa3b0000e820 */ /* 0x000fe40000410000 */
[----:B------:R3:W-:Y:S01]  /*6ee0*/  @!P4 MUFU.EX2 R9, R4 ;  /* 0x000000040009c308 */ /* 0x0007e20000000800 */
[----:B--2---:R-:W-:Y:S01]  /*6ef0*/  @!P1 FMUL.FTZ R64, R64, R15 ;  /* 0x0000000f40409220 */ /* 0x004fe20000410000 */
[----:B------:R-:W-:-:S05]  /*6f00*/  FSETP.GTU.FTZ.AND P1, PT, R5, 20, PT ;  /* 0x41a000000500780b */ /* 0x000fca0003f3c000 */
[----:B------:R-:W-:Y:S01]  /*6f10*/  @!P2 FMUL.FTZ R2, R6, -1.4426950216293334961 ;  /* 0xbfb8aa3b0602a820 */ /* 0x000fe20000410000 */
[----:B------:R2:W4:Y:S01]  /*6f20*/  @!P6 MUFU.EX2 R3, R0 ;  /* 0x000000000003e308 */ /* 0x0005220000000800 */
[----:B-1----:R-:W-:Y:S01]  /*6f30*/  @!P5 FMUL.FTZ R67, R67, R8 ;  /* 0x000000084343d220 */ /* 0x002fe20000410000 */
[----:B------:R-:W-:Y:S02]  /*6f40*/  FSETP.GTU.FTZ.AND P5, PT, R7, 20, PT ;  /* 0x41a000000700780b */ /* 0x000fe40003fbc000 */
[----:B------:R-:W-:Y:S02]  /*6f50*/  F2FP.BF16.F32.PACK_AB R6, R107, R94 ;  /* 0x0000005e6b06723e */ /* 0x000fe400000010ff */
[----:B---3--:R-:W-:Y:S02]  /*6f60*/  F2FP.BF16.F32.PACK_AB R4, R98, R83 ;  /* 0x000000536204723e */ /* 0x008fe400000010ff */
[----:B------:R-:W-:Y:S01]  /*6f70*/  F2FP.BF16.F32.PACK_AB R94, R87, R90 ;  /* 0x0000005a575e723e */ /* 0x000fe200000010ff */
[----:B--2---:R-:W-:Y:S01]  /*6f80*/  @!P3 FMUL.FTZ R0, R10, -1.4426950216293334961 ;  /* 0xbfb8aa3b0a00b820 */ /* 0x004fe20000410000 */
[----:B------:R-:W-:Y:S01]  /*6f90*/  @!P1 FMUL.FTZ R10, R5, -1.4426950216293334961 ;  /* 0xbfb8aa3b050a9820 */ /* 0x000fe20000410000 */
[----:B------:R-:W-:Y:S01]  /*6fa0*/  F2FP.BF16.F32.PACK_AB R5, R97, R84 ;  /* 0x000000546105723e */ /* 0x000fe200000010ff */
[----:B------:R1:W2:Y:S01]  /*6fb0*/  @!P0 MUFU.RCP R15, R13 ;  /* 0x0000000d000f8308 */ /* 0x0002a20000001000 */
[----:B------:R-:W-:Y:S02]  /*6fc0*/  STS.128 [R30+0x10], R92 ;  /* 0x0000105c1e007388 */ /* 0x000fe40000000c00 */
[----:B------:R-:W-:Y:S01]  /*6fd0*/  @!P5 FMUL.FTZ R8, R7, -1.4426950216293334961 ;  /* 0xbfb8aa3b0708d820 */ /* 0x000fe20000410000 */
[----:B------:R-:W-:Y:S01]  /*6fe0*/  F2FP.BF16.F32.PACK_AB R7, R110, R99 ;  /* 0x000000636e07723e */ /* 0x000fe200000010ff */
[----:B----4-:R-:W-:-:S03]  /*6ff0*/  @!P6 FADD.FTZ R3, R3, 1 ;  /* 0x3f8000000303e421 */ /* 0x010fc60000010000 */
[----:B------:R-:W3:Y:S01]  /*7000*/  @!P5 MUFU.EX2 R12, R8 ;  /* 0x00000008000cd308 */ /* 0x000ee20000000800 */
[----:B------:R-:W-:Y:S01]  /*7010*/  STS.128 [R30], R4 ;  /* 0x000000041e007388 */ /* 0x000fe20000000c00 */
[----:B-1----:R-:W-:Y:S01]  /*7020*/  @!P4 FADD.FTZ R13, R9, 1 ;  /* 0x3f800000090dc421 */ /* 0x002fe20000010000 */
[----:B------:R-:W-:-:S05]  /*7030*/  NOP ;  /* 0x0000000000007918 */ /* 0x000fca0000000000 */
[----:B------:R1:W4:Y:S01]  /*7040*/  @!P1 MUFU.EX2 R14, R10 ;  /* 0x0000000a000e9308 */ /* 0x0003220000000800 */
[----:B------:R-:W-:Y:S01]  /*7050*/  LDS.128 R4, [R31+0x200] ;  /* 0x000200001f047984 */ /* 0x000fe20000000c00 */
[----:B--2---:R-:W-:Y:S01]  /*7060*/  @!P0 FMUL.FTZ R66, R66, R15 ;  /* 0x0000000f42428220 */ /* 0x004fe20000410000 */
[----:B------:R-:W-:Y:S02]  /*7070*/  F2FP.BF16.F32.PACK_AB R15, R67, R62 ;  /* 0x0000003e430f723e */ /* 0x000fe400000010ff */
[----:B------:R-:W-:-:S03]  /*7080*/  IADD3 R55, P0, PT, R55, -0x400, RZ ;  /* 0xfffffc0037377810 */ /* 0x000fc60007f1e0ff */
[----:B------:R-:W2:Y:S01]  /*7090*/  @!P2 MUFU.EX2 R2, R2 ;  /* 0x000000020002a308 */ /* 0x000ea20000000800 */
[----:B-1----:R-:W1:Y:S01]  /*70a0*/  LDS.128 R8, [R31] ;  /* 0x000000001f087984 */ /* 0x002e620000000c00 */
[----:B---3--:R-:W-:Y:S01]  /*70b0*/  @!P5 FADD.FTZ R12, R12, 1 ;  /* 0x3f8000000c0cd421 */ /* 0x008fe20000010000 */
[----:B------:R-:W-:-:S05]  /*70c0*/  IADD3.X R53, PT, PT, R53, -0x1, RZ, P0, !PT ;  /* 0xffffffff35357810 */ /* 0x000fca00007fe4ff */
[----:B------:R-:W3:Y:S01]  /*70d0*/  @!P3 MUFU.EX2 R0, R0 ;  /* 0x000000000000b308 */ /* 0x000ee20000000800 */
[----:B----4-:R-:W-:-:S07]  /*70e0*/  @!P1 FADD.FTZ R14, R14, 1 ;  /* 0x3f8000000e0e9421 */ /* 0x010fce0000010000 */
[----:B------:R4:W5:Y:S01]  /*70f0*/  @!P6 MUFU.RCP R17, R3 ;  /* 0x000000030011e308 */ /* 0x0009620000001000 */
[----:B--2---:R-:W-:-:S07]  /*7100*/  @!P2 FADD.FTZ R2, R2, 1 ;  /* 0x3f8000000202a421 */ /* 0x004fce0000010000 */
[----:B------:R2:W0:Y:S01]  /*7110*/  @!P2 MUFU.RCP R16, R2 ;  /* 0x000000020010a308 */ /* 0x0004220000001000 */
[----:B----4-:R-:W-:Y:S01]  /*7120*/  MOV R3, UR26 ;  /* 0x0000001a00037c02 */ /* 0x010fe20008000f00 */
[----:B---3--:R-:W-:Y:S01]  /*7130*/  @!P3 FADD.FTZ R0, R0, 1 ;  /* 0x3f8000000000b421 */ /* 0x008fe20000010000 */
[----:B------:R-:W3:Y:S05]  /*7140*/  LDCU.64 UR26, c[0x0][0x518] ;  /* 0x0000a300ff1a77ac */ /* 0x000eea0008000a00 */
[----:B------:R-:W4:Y:S01]  /*7150*/  @!P4 MUFU.RCP R13, R13 ;  /* 0x0000000d000dc308 */ /* 0x000f220000001000 */
[----:B--2---:R-:W-:Y:S01]  /*7160*/  MOV R2, UR6 ;  /* 0x0000000600027c02 */ /* 0x004fe20008000f00 */
[----:B-----5:R-:W-:-:S04]  /*7170*/  @!P6 FMUL.FTZ R68, R68, R17 ;  /* 0x000000114444e220 */ /* 0x020fc80000410000 */
[----:B------:R-:W-:Y:S02]  /*7180*/  IMAD.WIDE.U32 R2, R51, 0x10, R2 ;  /* 0x0000001033027825 */ /* 0x000fe400078e0002 */
[----:B------:R-:W2:Y:S02]  /*7190*/  @!P3 MUFU.RCP R0, R0 ;  /* 0x000000000000b308 */ /* 0x000ea40000001000 */
[----:B0-----:R-:W-:Y:S01]  /*71a0*/  @!P2 FMUL.FTZ R71, R71, R16 ;  /* 0x000000104747a220 */ /* 0x001fe20000410000 */
[----:B-1----:R-:W-:Y:S01]  /*71b0*/  STG.E.128 desc[UR32][R2.64], R8 ;  /* 0x0000000802007986 */ /* 0x002fe2000c101d20 */
[----:B---3--:R-:W-:-:S03]  /*71c0*/  UIMAD.WIDE.U32 UR28, UR35, UR26, UR28 ;  /* 0x0000001a231c72a5 */ /* 0x008fc6000f8e001c */
[----:B------:R-:W-:Y:S01]  /*71d0*/  F2FP.BF16.F32.PACK_AB R17, R71, R66 ;  /* 0x000000424711723e */ /* 0x000fe200000010ff */
[----:B------:R0:W-:Y:S01]  /*71e0*/  STG.E.128 desc[UR32][R2.64+0x200], R4 ;  /* 0x0002000402007986 */ /* 0x0001e2000c101d20 */
[----:B------:R-:W1:Y:S01]  /*71f0*/  @!P5 MUFU.RCP R12, R12 ;  /* 0x0000000c000cd308 */ /* 0x000e620000001000 */
[----:B----4-:R-:W-:Y:S01]  /*7200*/  @!P4 FMUL.FTZ R70, R70, R13 ;  /* 0x0000000d4646c220 */ /* 0x010fe20000410000 */
[----:B------:R-:W-:Y:S01]  /*7210*/  FADD.FTZ R13, R61, R52 ;  /* 0x000000343d0d7221 */ /* 0x000fe20000010000 */
[----:B------:R-:W-:Y:S01]  /*7220*/  UIMAD UR27, UR35, UR27, UR29 ;  /* 0x0000001b231b72a4 */ /* 0x000fe2000f8e021d */
[----:B------:R-:W-:Y:S02]  /*7230*/  UMOV UR26, UR28 ;  /* 0x0000001c001a7c82 */ /* 0x000fe40008000000 */
[----:B------:R-:W-:Y:S01]  /*7240*/  FADD.FTZ R13, R13, R56 ;  /* 0x000000380d0d7221 */ /* 0x000fe20000010000 */
[----:B------:R-:W-:Y:S01]  /*7250*/  UIMAD.WIDE.U32 UR26, UR34, UR30, UR26 ;  /* 0x0000001e221a72a5 */ /* 0x000fe2000f8e001a */
[----:B------:R-:W3:Y:S01]  /*7260*/  @!P1 MUFU.RCP R14, R14 ;  /* 0x0000000e000e9308 */ /* 0x000ee20000001000 */
[----:B--2---:R-:W-:Y:S01]  /*7270*/  @!P3 FMUL.FTZ R69, R69, R0 ;  /* 0x000000004545b220 */ /* 0x004fe20000410000 */
[----:B------:R-:W-:Y:S01]  /*7280*/  FADD.FTZ R0, R13, R58 ;  /* 0x0000003a0d007221 */ /* 0x000fe20000010000 */
[----:B------:R-:W-:Y:S01]  /*7290*/  F2FP.BF16.F32.PACK_AB R13, R63, R58 ;  /* 0x0000003a3f0d723e */ /* 0x000fe200000010ff */
[----:B------:R-:W-:-:S02]  /*72a0*/  UIMAD UR27, UR34, UR31, UR27 ;  /* 0x0000001f221b72a4 */ /* 0x000fc4000f8e021b */
[----:B------:R-:W-:Y:S01]  /*72b0*/  F2FP.BF16.F32.PACK_AB R16, R69, R64 ;  /* 0x000000404510723e */ /* 0x000fe200000010ff */
[----:B------:R-:W-:Y:S01]  /*72c0*/  FADD.FTZ R63, R0, R63 ;  /* 0x0000003f003f7221 */ /* 0x000fe20000010000 */
[----:B------:R-:W-:Y:S01]  /*72d0*/  ULEA UR6, UP0, UR26, UR36, 0x1 ;  /* 0x000000241a067291 */ /* 0x000fe2000f8008ff */
[----:B-1----:R-:W-:Y:S01]  /*72e0*/  @!P5 FMUL.FTZ R73, R73, R12 ;  /* 0x0000000c4949d220 */ /* 0x002fe20000410000 */
[----:B------:R-:W-:Y:S02]  /*72f0*/  F2FP.BF16.F32.PACK_AB R12, R56, R61 ;  /* 0x0000003d380c723e */ /* 0x000fe400000010ff */
[----:B------:R-:W-:Y:S02]  /*7300*/  ULEA.HI.X UR26, UR26, UR37, UR27, 0x1, UP0 ;  /* 0x000000251a1a7291 */ /* 0x000fe400080f0c1b */
[----:B------:R-:W-:Y:S01]  /*7310*/  F2FP.BF16.F32.PACK_AB R18, R73, R68 ;  /* 0x000000444912723e */ /* 0x000fe200000010ff */
[----:B------:R-:W-:Y:S01]  /*7320*/  UIADD3 UR22, UP0, UPT, UR22, -0x400, URZ ;  /* 0xfffffc0016167890 */ /* 0x000fe2000ff1e0ff */
[----:B0-----:R-:W-:Y:S01]  /*7330*/  MOV R2, UR6 ;  /* 0x0000000600027c02 */ /* 0x001fe20008000f00 */
[----:B---3--:R-:W-:Y:S01]  /*7340*/  @!P1 FMUL.FTZ R75, R75, R14 ;  /* 0x0000000e4b4b9220 */ /* 0x008fe20000410000 */
[----:B------:R-:W-:Y:S01]  /*7350*/  F2FP.BF16.F32.PACK_AB R14, R65, R60 ;  /* 0x0000003c410e723e */ /* 0x000fe200000010ff */
[----:B------:R-:W-:Y:S01]  /*7360*/  BAR.SYNC.DEFER_BLOCKING 0x0 ;  /* 0x0000000000007b1d */ /* 0x000fe20000010000 */
        /* <DEDUP_REMOVED lines=8> */
[----:B------:R-:W-:-:S03]  /*73f0*/  UMOV UR21, UR40 ;  /* 0x0000002800157c82 */ /* 0x000fc60008000000 */
[----:B------:R-:W-:-:S04]  /*7400*/  FADD.FTZ R67, R62, R67 ;  /* 0x000000433e437221 */ /* 0x000fc80000010000 */
[----:B------:R-:W-:-:S04]  /*7410*/  FADD.FTZ R64, R67, R64 ;  /* 0x0000004043407221 */ /* 0x000fc80000010000 */
[----:B------:R-:W-:Y:S01]  /*7420*/  FADD.FTZ R69, R64, R69 ;  /* 0x0000004540457221 */ /* 0x000fe20000010000 */
[----:B------:R-:W-:Y:S03]  /*7430*/  STS.128 [R30], R12 ;  /* 0x0000000c1e007388 */ /* 0x000fe60000000c00 */
        /* <DEDUP_REMOVED lines=9> */
[----:B------:R-:W-:Y:S01]  /*74d0*/  FADD.FTZ R52, R52, R75 ;  /* 0x0000004b34347221 */ /* 0x000fe20000010000 */
[----:B0-----:R0:W-:Y:S04]  /*74e0*/  STG.E.128 desc[UR32][R2.64], R8 ;  /* 0x0000000802007986 */ /* 0x0011e8000c101d20 */
[----:B-1----:R0:W-:Y:S01]  /*74f0*/  STG.E.128 desc[UR32][R2.64+0x200], R24 ;  /* 0x0002001802007986 */ /* 0x0021e2000c101d20 */
[----:B------:R-:W-:Y:S05]  /*7500*/  BRA.U UP0, `(.L_x_7807) ;  /* 0xffffff9500dc7547 */ /* 0x000fea000b83ffff */
.L_x_7735:
        /* <DEDUP_REMOVED lines=33> */
.L_x_7809:
[----:B------:R-:W-:Y:S05]  /*7720*/  BSYNC.RECONVERGENT B0 ;  /* 0x0000000000007941 */ /* 0x000fea0003800200 */
.L_x_7808:
        /* <DEDUP_REMOVED lines=31> */
.L_x_7811:
[----:B------:R-:W-:Y:S05]  /*7920*/  BSYNC.RECONVERGENT B0 ;  /* 0x0000000000007941 */ /* 0x000fea0003800200 */
.L_x_7810:
        /* <DEDUP_REMOVED lines=9> */
.L_x_7813:
        /* <DEDUP_REMOVED lines=30> */
.L_x_7812:
[----:B------:R-:W-:Y:S05]  /*7ba0*/  EXIT ;  /* 0x000000000000794d */ /* 0x000fea0003800000 */
.L_x_7814:
        /* <DEDUP_REMOVED lines=13> */
.L_x_10494:


//--------------------- .text._Z25selective_scan_bwd_kernelI32Selective_Scan_bwd_kernel_traitsILi32ELi16ELb1ELb0ELb1ELb1ELb1EN3c108BFloat16EfEEv12SSMParamsBwd --------------------------
	.section	.text._Z25selective_scan_bwd_kernelI32Selective_Scan_bwd_kernel_traitsILi32ELi16ELb1ELb0ELb1ELb1ELb1EN3c108BFloat16EfEEv12SSMParamsBwd,"ax",@progbits
	.align	128
        .global         _Z25selective_scan_bwd_kernelI32Selective_Scan_bwd_kernel_traitsILi32ELi16ELb1ELb0ELb1ELb1ELb1EN3c108BFloat16EfEEv12SSMParamsBwd
        .type           _Z25selective_scan_bwd_kernelI32Selective_Scan_bwd_kernel_traitsILi32ELi16ELb1ELb0ELb1ELb1ELb1EN3c108BFloat16EfEEv12SSMParamsBwd,@function
        .size           _Z25selective_scan_bwd_kernelI32Selective_Scan_bwd_kernel_traitsILi32ELi16ELb1ELb0ELb1ELb1ELb1EN3c108BFloat16EfEEv12SSMParamsBwd,(.L_x_10495 - _Z25selective_scan_bwd_kernelI32Selective_Scan_bwd_kernel_traitsILi32ELi16ELb1ELb0ELb1ELb1ELb1EN3c108BFloat16EfEEv12SSMParamsBwd)
        .other          _Z25selective_scan_bwd_kernelI32Selective_Scan_bwd_kernel_traitsILi32ELi16ELb1ELb0ELb1ELb1ELb1EN3c108BFloat16EfEEv12SSMParamsBwd,@"STO_CUDA_ENTRY STV_DEFAULT"
_Z25selective_scan_bwd_kernelI32Selective_Scan_bwd_kernel_traitsILi32ELi16ELb1ELb0ELb1ELb1ELb1EN3c108BFloat16EfEEv12SSMParamsBwd:
.text._Z25selective_scan_bwd_kernelI32Selective_Scan_bwd_kernel_traitsILi32ELi16ELb1ELb0ELb1ELb1ELb1EN3c108BFloat16EfEEv12SSMParamsBwd:
        /* <DEDUP_REMOVED lines=36> */
[----:B---3--:R-:W-:-:S02]  /*0240*/  HFMA2 R2, -RZ, RZ, 0, 0 ;  /* 0x00000000ff027431 */ /* 0x008fc400000001ff */
        /* <DEDUP_REMOVED lines=75> */
[----:B------:R-:W-:Y:S01]  /*0700*/  UIMAD UR17, UR38, UR21, UR15 ;  /* 0x00000015261172a4 */ /* 0x000fe2000f8e020f */
        /* <DEDUP_REMOVED lines=61> */
[----:B------:R-:W-:Y:S02]  /*0ae0*/  LEA R35, R31, UR6, 0x2 ;  /* 0x000000061f237c11 */ /* 0x000fe4000f8e10ff */
        /* <DEDUP_REMOVED lines=20> */
.L_x_7888:
[----:B------:R-:W-:Y:S01]  /*0c30*/  BAR.SYNC.DEFER_BLOCKING 0x0 ;  /* 0x0000000000007b1d */ /* 0x000fe20000010000 */
[----:B0-----:R-:W-:Y:S02]  /*0c40*/  MOV R2, UR24 ;  /* 0x0000001800027c02 */ /* 0x001fe40008000f00 */
[----:B------:R-:W-:-:S03]  /*0c50*/  MOV R3, UR26 ;  /* 0x0000001a00037c02 */ /* 0x000fc60008000f00 */
[----:B------:R-:W-:-:S05]  /*0c60*/  IMAD.WIDE.U32 R2, R49, 0x10, R2 ;  /* 0x0000001031027825 */ /* 0x000fca00078e0002 */
[----:B------:R-:W2:Y:S04]  /*0c70*/  LDG.E.128 R12, desc[UR36][R2.64] ;  /* 0x00000024020c7981 */ /* 0x000ea8000c1e1d00 */
[----:B------:R0:W3:Y:S01]  /*0c80*/  LDG.E.128 R16, desc[UR36][R2.64+0x200] ;  /* 0x0002002402107981 */ /* 0x0000e2000c1e1d00 */
[----:B------:R-:W1:Y:S01]  /*0c90*/  S2UR UR7, SR_CgaCtaId ;  /* 0x00000000000779c3 */ /* 0x000e620000008800 */
[----:B------:R-:W-:Y:S01]  /*0ca0*/  UMOV UR6, 0x400 ;  /* 0x0000040000067882 */ /* 0x000fe20000000000 */
[----:B------:R-:W-:Y:S01]  /*0cb0*/  MOV R24, UR27 ;  /* 0x0000001b00187c02 */ /* 0x000fe20008000f00 */
[----:B------:R-:W4:Y:S01]  /*0cc0*/  S2R R59, SR_LANEID ;  /* 0x00000000003b7919 */ /* 0x000f220000000000 */
[----:B------:R-:W-:-:S03]  /*0cd0*/  MOV R25, UR28 ;  /* 0x0000001c00197c02 */ /* 0x000fc60008000f00 */
[----:B------:R-:W-:Y:S01]  /*0ce0*/  IMAD.WIDE.U32 R24, R49, 0x10, R24 ;  /* 0x0000001031187825 */ /* 0x000fe200078e0018 */
[----:B-1----:R-:W-:-:S06]  /*0cf0*/  ULEA UR6, UR7, UR6, 0x18 ;  /* 0x0000000607067291 */ /* 0x002fcc000f8ec0ff */
[----:B----4-:R-:W-:-:S04]  /*0d00*/  LEA R30, R59, UR6, 0x4 ;  /* 0x000000063b1e7c11 */ /* 0x010fc8000f8e20ff */
[----:B0-----:R-:W-:Y:S01]  /*0d10*/  LEA R3, R59, R30, 0x4 ;  /* 0x0000001e3b037211 */ /* 0x001fe200078e20ff */
        /* <DEDUP_REMOVED lines=30> */
[----:B-1----:R-:W-:-:S02]  /*0f00*/  SHF.L.U32 R67, R12, 0x10, RZ ;  /* 0x000000100c437819 */ /* 0x002fc400000006ff */
        /* <DEDUP_REMOVED lines=45> */
.L_x_7817:
[----:B------:R-:W-:Y:S05]  /*11e0*/  BSYNC.RECONVERGENT B0 ;  /* 0x0000000000007941 */ /* 0x000fea0003800200 */
.L_x_7816:
        /* <DEDUP_REMOVED lines=35> */
.L_x_7819:
[----:B------:R-:W-:Y:S05]  /*1420*/  BSYNC.RECONVERGENT B0 ;  /* 0x0000000000007941 */ /* 0x000fea0003800200 */
.L_x_7818:
        /* <DEDUP_REMOVED lines=36> */
.L_x_7821:
[----:B------:R-:W-:Y:S05]  /*1670*/  BSYNC.RECONVERGENT B0 ;  /* 0x0000000000007941 */ /* 0x000fea0003800200 */
.L_x_7820:
        /* <DEDUP_REMOVED lines=35> */
.L_x_7823:
[----:B------:R-:W-:Y:S05]  /*18b0*/  BSYNC.RECONVERGENT B0 ;  /* 0x0000000000007941 */ /* 0x000fea0003800200 */
.L_x_7822:
        /* <DEDUP_REMOVED lines=36> */
.L_x_7825:
[----:B------:R-:W-:Y:S05]  /*1b00*/  BSYNC.RECONVERGENT B0 ;  /* 0x0000000000007941 */ /* 0x000fea0003800200 */
.L_x_7824:
        /* <DEDUP_REMOVED lines=36> */
.L_x_7827:
[----:B------:R-:W-:Y:S05]  /*1d50*/  BSYNC.RECONVERGENT B0 ;  /* 0x0000000000007941 */ /* 0x000fea0003800200 */
.L_x_7826:
        /* <DEDUP_REMOVED lines=36> */
.L_x_7829:
[----:B------:R-:W-:Y:S05]  /*1fa0*/  BSYNC.RECONVERGENT B0 ;  /* 0x0000000000007941 */ /* 0x000fea0003800200 */
.L_x_7828:
        /* <DEDUP_REMOVED lines=36> */
.L_x_7831:
[----:B------:R-:W-:Y:S05]  /*21f0*/  BSYNC.RECONVERGENT B0 ;  /* 0x0000000000007941 */ /* 0x000fea0003800200 */
.L_x_7830:
        /* <DEDUP_REMOVED lines=36> */
.L_x_7833:
[----:B------:R-:W-:Y:S05]  /*2440*/  BSYNC.RECONVERGENT B0 ;  /* 0x0000000000007941 */ /* 0x000fea0003800200 */
.L_x_7832:
        /* <DEDUP_REMOVED lines=35> */
.L_x_7835:
[----:B------:R-:W-:Y:S05]  /*2680*/  BSYNC.RECONVERGENT B0 ;  /* 0x0000000000007941 */ /* 0x000fea0003800200 */
.L_x_7834:
        /* <DEDUP_REMOVED lines=33> */
.L_x_7837:
[----:B------:R-:W-:Y:S05]  /*28a0*/  BSYNC.RECONVERGENT B0 ;  /* 0x0000000000007941 */ /* 0x000fea0003800200 */
.L_x_7836:
        /* <DEDUP_REMOVED lines=32> */
.L_x_7839:
[----:B------:R-:W-:Y:S05]  /*2ab0*/  BSYNC.RECONVERGENT B0 ;  /* 0x0000000000007941 */ /* 0x000fea0003800200 */
.L_x_7838:
        /* <DEDUP_REMOVED lines=32> */
.L_x_7841:
[----:B------:R-:W-:Y:S05]  /*2cc0*/  BSYNC.RECONVERGENT B0 ;  /* 0x0000000000007941 */ /* 0x000fea0003800200 */
.L_x_7840:
        /* <DEDUP_REMOVED lines=32> */
.L_x_7843:
[----:B------:R-:W-:Y:S05]  /*2ed0*/  BSYNC.RECONVERGENT B0 ;  /* 0x0000000000007941 */ /* 0x000fea0003800200 */
.L_x_7842:
        /* <DEDUP_REMOVED lines=32> */
.L_x_7845:
[----:B------:R-:W-:Y:S05]  /*30e0*/  BSYNC.RECONVERGENT B0 ;  /* 0x0000000000007941 */ /* 0x000fea0003800200 */
.L_x_7844:
        /* <DEDUP_REMOVED lines=32> */
.L_x_7847:
[----:B------:R-:W-:Y:S05]  /*32f0*/  BSYNC.RECONVERGENT B0 ;  /* 0x0000000000007941 */ /* 0x000fea0003800200 */
.L_x_7846:
        /* <DEDUP_REMOVED lines=28> */
[----:B-1----:R-:W-:Y:S01]  /*34c0*/  PRMT R119, R16, 0x7632, R119 ;  /* 0x0000763210777816 */ /* 0x002fe20000000077 */
        /* <DEDUP_REMOVED lines=22> */
[C---:B------:R-:W-:Y:S02]  /*3630*/  SHF.L.U32 R29, R90.reuse, 0x10, RZ ;  /* 0x000000105a1d7819 */ /* 0x040fe400000006ff */
[----:B------:R-:W-:Y:S01]  /*3640*/  SHF.L.U32 R28, R91, 0x10, RZ ;  /* 0x000000105b1c7819 */ /* 0x000fe200000006ff */
[----:B------:R-:W-:Y:S01]  /*3650*/  FMUL.FTZ R0, R93, -1.4426950216293334961 ;  /* 0xbfb8aa3b5d007820 */ /* 0x000fe20000410000 */
[----:B----4-:R-:W-:Y:S01]  /*3660*/  SHF.L.U32 R2, R85, 0x10, RZ ;  /* 0x0000001055027819 */ /* 0x010fe200000006ff */
[----:B------:R-:W-:Y:S01]  /*3670*/  FMUL.FTZ R94, R29, -1.4426950216293334961 ;  /* 0xbfb8aa3b1d5e7820 */ /* 0x000fe20000410000 */
[----:B------:R-:W-:Y:S01]  /*3680*/  PRMT R90, R90, 0x7632, R90 ;  /* 0x000076325a5a7816 */ /* 0x000fe2000000005a */
[----:B------:R2:W3:Y:S01]  /*3690*/  MUFU.EX2 R74, R0 ;  /* 0x00000000004a7308 */ /* 0x0004e20000000800 */
[----:B------:R-:W-:Y:S01]  /*36a0*/  FMUL.FTZ R95, R28, -1.4426950216293334961 ;  /* 0xbfb8aa3b1c5f7820 */ /* 0x000fe20000410000 */
[----:B------:R-:W-:Y:S01]  /*36b0*/  FMUL.FTZ R97, R2, -1.4426950216293334961 ;  /* 0xbfb8aa3b02617820 */ /* 0x000fe20000410000 */
[----:B------:R-:W-:Y:S01]  /*36c0*/  SHF.L.U32 R90, R90, 0x10, RZ ;  /* 0x000000105a5a7819 */ /* 0x000fe200000006ff */
[----:B-1----:R-:W-:Y:S01]  /*36d0*/  UIMAD.WIDE.U32 UR8, UR38, UR32, UR8 ;  /* 0x00000020260872a5 */ /* 0x002fe2000f8e0008 */
[----:B------:R-:W-:-:S02]  /*36e0*/  SHF.L.U32 R92, R89, 0x10, RZ ;  /* 0x00000010595c7819 */ /* 0x000fc400000006ff */
[----:B0-----:R-:W-:Y:S01]  /*36f0*/  SHF.L.U32 R27, R84, 0x10, RZ ;  /* 0x00000010541b7819 */ /* 0x001fe200000006ff */
[----:B------:R0:W1:Y:S01]  /*3700*/  MUFU.EX2 R100, R94 ;  /* 0x0000005e00647308 */ /* 0x0000620000000800 */
[----:B--2---:R-:W-:Y:S01]  /*3710*/  SHF.L.U32 R0, R87, 0x10, RZ ;  /* 0x0000001057007819 */ /* 0x004fe200000006ff */
[----:B------:R-:W-:Y:S01]  /*3720*/  FMUL.FTZ R75, R92, -1.4426950216293334961 ;  /* 0xbfb8aa3b5c4b7820 */ /* 0x000fe20000410000 */
[----:B------:R-:W-:Y:S01]  /*3730*/  PRMT R89, R89, 0x7632, R89 ;  /* 0x0000763259597816 */ /* 0x000fe20000000059 */
[----:B------:R-:W-:Y:S01]  /*3740*/  FMUL.FTZ R96, R27, -1.4426950216293334961 ;  /* 0xbfb8aa3b1b607820 */ /* 0x000fe20000410000 */
[C---:B------:R-:W-:Y:S01]  /*3750*/  PRMT R87, R86.reuse, 0x7632, R87 ;  /* 0x0000763256577816 */ /* 0x040fe20000000057 */
[----:B------:R-:W-:Y:S01]  /*3760*/  UIMAD UR10, UR38, UR33, UR9 ;  /* 0x00000021260a72a4 */ /* 0x000fe2000f8e0209 */
[----:B------:R-:W-:Y:S01]  /*3770*/  SHF.L.U32 R26, R86, 0x10, RZ ;  /* 0x00000010561a7819 */ /* 0x000fe200000006ff */
[----:B------:R2:W4:Y:S01]  /*3780*/  MUFU.EX2 R102, R95 ;  /* 0x0000005f00667308 */ /* 0x0005220000000800 */
[----:B0-----:R-:W-:Y:S01]  /*3790*/  FMUL.FTZ R94, R0, -1.4426950216293334961 ;  /* 0xbfb8aa3b005e7820 */ /* 0x001fe20000410000 */
[----:B------:R-:W-:Y:S01]  /*37a0*/  SHF.L.U32 R89, R89, 0x10, RZ ;  /* 0x0000001059597819 */ /* 0x000fe200000006ff */
[----:B---3--:R-:W-:Y:S01]  /*37b0*/  FADD.FTZ R74, R74, 1 ;  /* 0x3f8000004a4a7421 */ /* 0x008fe20000010000 */
[----:B------:R-:W-:Y:S01]  /*37c0*/  FMUL.FTZ R99, R26, -1.4426950216293334961 ;  /* 0xbfb8aa3b1a637820 */ /* 0x000fe20000410000 */
[----:B------:R-:W-:Y:S01]  /*37d0*/  PRMT R88, R88, 0x7632, R88 ;  /* 0x0000763258587816 */ /* 0x000fe20000000058 */
[----:B------:R-:W-:Y:S01]  /*37e0*/  ULEA UR9, UP0, UR8, UR34, 0x1 ;  /* 0x0000002208097291 */ /* 0x000fe2000f8008ff */
[----:B------:R-:W-:Y:S01]  /*37f0*/  PRMT R127, R19, 0x7632, R127 ;  /* 0x00007632137f7816 */ /* 0x000fe2000000007f */
[----:B------:R0:W3:Y:S01]  /*3800*/  MUFU.EX2 R104, R97 ;  /* 0x0000006100687308 */ /* 0x0000e20000000800 */
[----:B--2---:R-:W-:Y:S01]  /*3810*/  PRMT R95, R91, 0x7632, R95 ;  /* 0x000076325b5f7816 */ /* 0x004fe2000000005f */
[----:B-1----:R-:W-:Y:S01]  /*3820*/  FADD.FTZ R100, R100, 1 ;  /* 0x3f80000064647421 */ /* 0x002fe20000010000 */
[----:B------:R-:W-:Y:S01]  /*3830*/  PRMT R91, R85, 0x7632, R91 ;  /* 0x00007632555b7816 */ /* 0x000fe2000000005b */
[----:B------:R-:W-:Y:S01]  /*3840*/  ULEA.HI.X UR8, UR8, UR35, UR10, 0x1, UP0 ;  /* 0x0000002308087291 */ /* 0x000fe200080f0c0a */
[----:B------:R-:W-:Y:S01]  /*3850*/  SHF.L.U32 R95, R95, 0x10, RZ ;  /* 0x000000105f5f7819 */ /* 0x000fe200000006ff */
[----:B------:R-:W-:Y:S01]  /*3860*/  UISETP.NE.U32.AND UP0, UPT, UR40, URZ, UPT ;  /* 0x000000ff2800728c */ /* 0x000fe2000bf05070 */
[----:B------:R-:W-:Y:S01]  /*3870*/  SHF.L.U32 R91, R91, 0x10, RZ ;  /* 0x000000105b5b7819 */ /* 0x000fe200000006ff */
[----:B------:R1:W2:Y:S01]  /*3880*/  MUFU.EX2 R106, R94 ;  /* 0x0000005e006a7308 */ /* 0x0002a20000000800 */
[----:B0-----:R-:W-:Y:S01]  /*3890*/  FMUL.FTZ R97, R90, -1.4426950216293334961 ;  /* 0xbfb8aa3b5a617820 */ /* 0x001fe20000410000 */
[----:B------:R-:W-:Y:S01]  /*38a0*/  SHF.L.U32 R88, R88, 0x10, RZ ;  /* 0x0000001058587819 */ /* 0x000fe200000006ff */
[----:B----4-:R-:W-:Y:S01]  /*38b0*/  FADD.FTZ R102, R102, 1 ;  /* 0x3f80000066667421 */ /* 0x010fe20000010000 */
[----:B------:R-:W-:Y:S01]  /*38c0*/  FMUL.FTZ R86, R91, -1.4426950216293334961 ;  /* 0xbfb8aa3b5b567820 */ /* 0x000fe20000410000 */
[----:B------:R-:W-:Y:S01]  /*38d0*/  SHF.L.U32 R119, R119, 0x10, RZ ;  /* 0x0000001077777819 */ /* 0x000fe200000006ff */
[----:B------:R-:W-:Y:S01]  /*38e0*/  UISETP.NE.AND.EX UP0, UPT, UR41, URZ, UPT, UP0 ;  /* 0x000000ff2900728c */ /* 0x000fe2000bf05300 */
[----:B------:R-:W-:Y:S01]  /*38f0*/  SHF.L.U32 R125, R125, 0x10, RZ ;  /* 0x000000107d7d7819 */ /* 0x000fe200000006ff */
[----:B------:R0:W4:Y:S01]  /*3900*/  MUFU.EX2 R101, R97 ;  /* 0x0000006100657308 */ /* 0x0001220000000800 */
[----:B-1----:R-:W-:Y:S01]  /*3910*/  PRMT R94, R84, 0x7632, R94 ;  /* 0x00007632545e7816 */ /* 0x002fe2000000005e */
[----:B------:R-:W-:Y:S01]  /*3920*/  FMUL.FTZ R84, R95, -1.4426950216293334961 ;  /* 0xbfb8aa3b5f547820 */ /* 0x000fe20000410000 */
[----:B---3--:R-:W-:Y:S01]  /*3930*/  FADD.FTZ R104, R104, 1 ;  /* 0x3f80000068687421 */ /* 0x008fe20000010000 */
[----:B------:R-:W-:-:S02]  /*3940*/  SHF.L.U32 R127, R127, 0x10, RZ ;  /* 0x000000107f7f7819 */ /* 0x000fc400000006ff */
[----:B------:R-:W-:Y:S02]  /*3950*/  SHF.L.U32 R94, R94, 0x10, RZ ;  /* 0x000000105e5e7819 */ /* 0x000fe400000006ff */
[----:B------:R1:W3:Y:S01]  /*3960*/  MUFU.EX2 R103, R96 ;  /* 0x0000006000677308 */ /* 0x0002e20000000800 */
[----:B0-----:R-:W-:Y:S01]  /*3970*/  SHF.L.U32 R97, R87, 0x10, RZ ;  /* 0x0000001057617819 */ /* 0x001fe200000006ff */
[----:B--2---:R-:W-:Y:S01]  /*3980*/  FADD.FTZ R115, R106, 1 ;  /* 0x3f8000006a737421 */ /* 0x004fe20000010000 */
[----:B------:R-:W-:Y:S01]  /*3990*/  FMUL.FTZ R85, R94, -1.4426950216293334961 ;  /* 0xbfb8aa3b5e557820 */ /* 0x000fe20000410000 */
[----:B------:R-:W-:Y:S02]  /*39a0*/  SHF.L.U32 R106, R15, 0x10, RZ ;  /* 0x000000100f6a7819 */ /* 0x000fe400000006ff */
[----:B------:R-:W-:Y:S02]  /*39b0*/  SHF.L.U32 R123, R123, 0x10, RZ ;  /* 0x000000107b7b7819 */ /* 0x000fe400000006ff */
[----:B------:R0:W-:Y:S01]  /*39c0*/  MUFU.EX2 R122, R84 ;  /* 0x00000054007a7308 */ /* 0x0001e20000000800 */
[----:B-1----:R-:W-:Y:S01]  /*39d0*/  FMUL.FTZ R96, R89, -1.4426950216293334961 ;  /* 0xbfb8aa3b59607820 */ /* 0x002fe20000410000 */
[----:B----4-:R-:W-:Y:S01]  /*39e0*/  FADD.FTZ R129, R101, 1 ;  /* 0x3f80000065817421 */ /* 0x010fe20000010000 */
[----:B------:R-:W-:-:S02]  /*39f0*/  PRMT R150, R5, 0x7632, R150 ;  /* 0x0000763205967816 */ /* 0x000fc40000000096 */
[----:B------:R-:W-:Y:S02]  /*3a00*/  PRMT R151, R6, 0x7632, R151 ;  /* 0x0000763206977816 */ /* 0x000fe40000000097 */
[----:B------:R-:W-:Y:S01]  /*3a10*/  PRMT R149, R7, 0x7632, R149 ;  /* 0x0000763207957816 */ /* 0x000fe20000000095 */
[----:B------:R-:W1:Y:S01]  /*3a20*/  MUFU.EX2 R105, R99 ;  /* 0x0000006300697308 */ /* 0x000e620000000800 */
[----:B0-----:R-:W-:Y:S01]  /*3a30*/  FMUL.FTZ R84, R97, -1.4426950216293334961 ;  /* 0xbfb8aa3b61547820 */ /* 0x001fe20000410000 */
[----:B---3--:R-:W-:Y:S01]  /*3a40*/  FADD.FTZ R103, R103, 1 ;  /* 0x3f80000067677421 */ /* 0x008fe20000010000 */
[----:B------:R-:W-:Y:S02]  /*3a50*/  PRMT R155, R9, 0x7632, R155 ;  /* 0x00007632099b7816 */ /* 0x000fe4000000009b */
[----:B------:R-:W-:Y:S02]  /*3a60*/  PRMT R154, R10, 0x7632, R154 ;  /* 0x000076320a9a7816 */ /* 0x000fe4000000009a */
[----:B------:R-:W-:Y:S01]  /*3a70*/  PRMT R152, R11, 0x7632, R152 ;  /* 0x000076320b987816 */ /* 0x000fe20000000098 */
[----:B------:R0:W-:Y:S08]  /*3a80*/  MUFU.EX2 R99, R96 ;  /* 0x0000006000637308 */ /* 0x0001f00000000800 */
[----:B------:R-:W2:Y:S01]  /*3a90*/  MUFU.EX2 R124, R85 ;  /* 0x00000055007c7308 */ /* 0x000ea20000000800 */
[----:B0-----:R-:W-:Y:S01]  /*3aa0*/  PRMT R96, R87, 0x7632, R96 ;  /* 0x0000763257607816 */ /* 0x001fe20000000060 */
[----:B-1----:R-:W-:Y:S01]  /*3ab0*/  FADD.FTZ R113, R105, 1 ;  /* 0x3f80000069717421 */ /* 0x002fe20000010000 */
[----:B------:R-:W-:-:S02]  /*3ac0*/  SHF.L.U32 R105, R14, 0x10, RZ ;  /* 0x000000100e697819 */ /* 0x000fc400000006ff */
[----:B------:R-:W-:-:S03]  /*3ad0*/  SHF.L.U32 R96, R96, 0x10, RZ ;  /* 0x0000001060607819 */ /* 0x000fc600000006ff */
[----:B------:R-:W0:Y:S02]  /*3ae0*/  MUFU.EX2 R126, R86 ;  /* 0x00000056007e7308 */ /* 0x000e240000000800 */
[----:B------:R-:W-:-:S06]  /*3af0*/  FMUL.FTZ R109, R96, -1.4426950216293334961 ;  /* 0xbfb8aa3b606d7820 */ /* 0x000fcc0000410000 */
[----:B------:R-:W1:Y:S01]  /*3b00*/  MUFU.EX2 R128, R84 ;  /* 0x0000005400807308 */ /* 0x000e620000000800 */
[----:B--2---:R-:W-:-:S07]  /*3b10*/  FADD.FTZ R124, R124, 1 ;  /* 0x3f8000007c7c7421 */ /* 0x004fce0000010000 */
[----:B------:R2:W3:Y:S01]  /*3b20*/  MUFU.EX2 R98, R75 ;  /* 0x0000004b00627308 */ /* 0x0004e20000000800 */
[----:B0-----:R-:W-:-:S07]  /*3b30*/  FADD.FTZ R126, R126, 1 ;  /* 0x3f8000007e7e7421 */ /* 0x001fce0000010000 */
[----:B------:R0:W4:Y:S01]  /*3b40*/  MUFU.RCP R108, R74 ;  /* 0x0000004a006c7308 */ /* 0x0001220000001000 */
[----:B--2---:R-:W-:Y:S01]  /*3b50*/  FMUL.FTZ R75, R88, -1.4426950216293334961 ;  /* 0xbfb8aa3b584b7820 */ /* 0x004fe20000410000 */
[----:B-1----:R-:W-:-:S06]  /*3b60*/  FADD.FTZ R128, R128, 1 ;  /* 0x3f80000080807421 */ /* 0x002fcc0000010000 */
[----:B------:R1:W-:Y:S01]  /*3b70*/  MUFU.RCP R112, R100 ;  /* 0x0000006400707308 */ /* 0x0003e20000001000 */
[----:B---3--:R-:W-:Y:S01]  /*3b80*/  FADD.FTZ R98, R98, 1 ;  /* 0x3f80000062627421 */ /* 0x008fe20000010000 */
[----:B0-----:R-:W-:-:S06]  /*3b90*/  FADD.FTZ R74, R99, 1 ;  /* 0x3f800000634a7421 */ /* 0x001fcc0000010000 */
[----:B------:R0:W2:Y:S01]  /*3ba0*/  MUFU.RCP R107, R98 ;  /* 0x00000062006b7308 */ /* 0x0000a20000001000 */
[----:B-1----:R-:W-:Y:S02]  /*3bb0*/  SHF.L.U32 R100, R19, 0x10, RZ ;  /* 0x0000001013647819 */ /* 0x002fe400000006ff */
[----:B------:R-:W-:-:S05]  /*3bc0*/  PRMT R19, R15, 0x7632, R19 ;  /* 0x000076320f137816 */ /* 0x000fca0000000013 */
[----:B------:R1:W-:Y:S01]  /*3bd0*/  MUFU.RCP R117, R102 ;  /* 0x0000006600757308 */ /* 0x0003e20000001000 */
[----:B0-----:R-:W-:Y:S02]  /*3be0*/  SHF.L.U32 R98, R16, 0x10, RZ ;  /* 0x0000001010627819 */ /* 0x001fe400000006ff */
[----:B------:R-:W-:-:S05]  /*3bf0*/  PRMT R16, R12, 0x7632, R16 ;  /* 0x000076320c107816 */ /* 0x000fca0000000010 */
[----:B------:R0:W-:Y:S01]  /*3c00*/  MUFU.RCP R111, R104 ;  /* 0x00000068006f7308 */ /* 0x0001e20000001000 */
[----:B-1----:R-:W-:Y:S01]  /*3c10*/  SHF.L.U32 R102, R12, 0x10, RZ ;  /* 0x000000100c667819 */ /* 0x002fe200000006ff */
[----:B----4-:R-:W-:Y:S01]  /*3c20*/  FADD.FTZ R12, -R108, 1 ;  /* 0x3f8000006c0c7421 */ /* 0x010fe20000010100 */
[----:B--2---:R-:W-:-:S03]  /*3c30*/  FADD.FTZ R15, -R107, 1 ;  /* 0x3f8000006b0f7421 */ /* 0x004fc60000010100 */
[----:B------:R-:W-:Y:S01]  /*3c40*/  FFMA.FTZ R12, R93, R12, 1 ;  /* 0x3f8000005d0c7423 */ /* 0x000fe2000001000c */
[----:B------:R-:W-:Y:S01]  /*3c50*/  FFMA.FTZ R15, R92, R15, 1 ;  /* 0x3f8000005c0f7423 */ /* 0x000fe2000001000f */
[----:B------:R-:W1:Y:S01]  /*3c60*/  MUFU.EX2 R75, R75 ;  /* 0x0000004b004b7308 */ /* 0x000e620000000800 */
[----:B0-----:R-:W-:Y:S01]  /*3c70*/  SHF.L.U32 R104, R13, 0x10, RZ ;  /* 0x000000100d687819 */ /* 0x001fe200000006ff */
[----:B------:R-:W-:-:S06]  /*3c80*/  FMUL.FTZ R93, R93, R108 ;  /* 0x0000006c5d5d7220 */ /* 0x000fcc0000410000 */
[----:B------:R-:W-:Y:S08]  /*3c90*/  MUFU.RCP R110, R103 ;  /* 0x00000067006e7308 */ /* 0x000ff00000001000 */
[----:B------:R-:W-:Y:S01]  /*3ca0*/  MUFU.RCP R129, R129 ;  /* 0x0000008100817308 */ /* 0x000fe20000001000 */
[----:B-1----:R-:W-:-:S07]  /*3cb0*/  FADD.FTZ R75, R75, 1 ;  /* 0x3f8000004b4b7421 */ /* 0x002fce0000010000 */
[----:B------:R0:W-:Y:S08]  /*3cc0*/  MUFU.RCP R121, R75 ;  /* 0x0000004b00797308 */ /* 0x0001f00000001000 */
[----:B------:R-:W1:Y:S01]  /*3cd0*/  MUFU.EX2 R130, R109 ;  /* 0x0000006d00827308 */ /* 0x000e620000000800 */
[----:B0-----:R-:W-:-:S07]  /*3ce0*/  FADD.FTZ R75, -R117, 1 ;  /* 0x3f800000754b7421 */ /* 0x001fce0000010100 */
[----:B------:R-:W0:Y:S08]  /*3cf0*/  MUFU.RCP R113, R113 ;  /* 0x0000007100717308 */ /* 0x000e300000001000 */
[----:B------:R-:W2:Y:S01]  /*3d00*/  MUFU.RCP R115, R115 ;  /* 0x0000007300737308 */ /* 0x000ea20000001000 */
[----:B-1----:R-:W-:-:S07]  /*3d10*/  FADD.FTZ R130, R130, 1 ;  /* 0x3f80000082827421 */ /* 0x002fce0000010000 */
[----:B------:R-:W-:Y:S01]  /*3d20*/  MUFU.RCP R137, R124 ;  /* 0x0000007c00897308 */ /* 0x000fe20000001000 */
[----:B0-----:R-:W-:-:S04]  /*3d30*/  FADD.FTZ R139, -R113, 1 ;  /* 0x3f800000718b7421 */ /* 0x001fc80000010100 */
[C---:B------:R-:W-:Y:S01]  /*3d40*/  FFMA.FTZ R139, R26.reuse, R139, 1 ;  /* 0x3f8000001a8b7423 */ /* 0x040fe2000001008b */
[----:B------:R-:W-:Y:S02]  /*3d50*/  FMUL.FTZ R26, R26, R113 ;  /* 0x000000711a1a7220 */ /* 0x000fe40000410000 */
[----:B------:R-:W-:Y:S01]  /*3d60*/  MUFU.RCP R136, R126 ;  /* 0x0000007e00887308 */ /* 0x000fe20000001000 */
[----:B--2---:R-:W-:-:S04]  /*3d70*/  FADD.FTZ R141, -R115, 1 ;  /* 0x3f800000738d7421 */ /* 0x004fc80000010100 */
[----:B------:R-:W-:-:S03]  /*3d80*/  FFMA.FTZ R141, R0, R141, 1 ;  /* 0x3f800000008d7423 */ /* 0x000fc6000001008d */
[----:B------:R0:W-:Y:S08]  /*3d90*/  MUFU.RCP R147, R130 ;  /* 0x0000008200937308 */ /* 0x0001f00000001000 */
[----:B------:R1:W2:Y:S01]  /*3da0*/  MUFU.RCP R140, R128 ;  /* 0x00000080008c7308 */ /* 0x0002a20000001000 */
[----:B0-----:R-:W-:Y:S01]  /*3db0*/  SHF.L.U32 R130, R19, 0x10, RZ ;  /* 0x0000001013827819 */ /* 0x001fe200000006ff */
[----:B-----5:R0:W-:Y:S04]  /*3dc0*/  STS.128 [R30], R76 ;  /* 0x0000004c1e007388 */ /* 0x0201e80000000c00 */
[----:B------:R3:W-:Y:S01]  /*3dd0*/  STS.128 [R30+0x200], R80 ;  /* 0x000200501e007388 */ /* 0x0007e20000000c00 */
[----:B------:R-:W-:-:S03]  /*3de0*/  NOP ;  /* 0x0000000000007918 */ /* 0x000fc60000000000 */
[----:B------:R-:W4:Y:S01]  /*3df0*/  LDS.128 R84, [R3] ;  /* 0x0000000003547984 */ /* 0x000f220000000c00 */
[----:B0-----:R-:W-:Y:S01]  /*3e00*/  FADD.FTZ R76, -R112, 1 ;  /* 0x3f800000704c7421 */ /* 0x001fe20000010100 */
[----:B---3--:R-:W-:Y:S01]  /*3e10*/  SHF.L.U32 R80, R17, 0x10, RZ ;  /* 0x0000001011507819 */ /* 0x008fe200000006ff */
[----:B------:R-:W-:Y:S01]  /*3e20*/  FFMA.FTZ R81, R28, R75, 1 ;  /* 0x3f8000001c517423 */ /* 0x000fe2000001004b */
[----:B------:R-:W-:Y:S01]  /*3e30*/  SHF.L.U32 R82, R18, 0x10, RZ ;  /* 0x0000001012527819 */ /* 0x000fe200000006ff */
[----:B------:R-:W-:Y:S01]  /*3e40*/  FFMA.FTZ R78, R29, R76, 1 ;  /* 0x3f8000001d4e7423 */ /* 0x000fe2000001004c */
[----:B------:R-:W-:Y:S01]  /*3e50*/  PRMT R17, R13, 0x7632, R17 ;  /* 0x000076320d117816 */ /* 0x000fe20000000011 */
[----:B------:R-:W-:Y:S01]  /*3e60*/  FADD.FTZ R75, -R121, 1 ;  /* 0x3f800000794b7421 */ /* 0x000fe20000010100 */
[----:B------:R-:W-:Y:S01]  /*3e70*/  PRMT R18, R14, 0x7632, R18 ;  /* 0x000076320e127816 */ /* 0x000fe20000000012 */
[----:B------:R-:W-:Y:S01]  /*3e80*/  FMUL.FTZ R29, R29, R112 ;  /* 0x000000701d1d7220 */ /* 0x000fe20000410000 */
[----:B------:R-:W-:Y:S01]  /*3e90*/  FMUL.FTZ R28, R28, R117 ;  /* 0x000000751c1c7220 */ /* 0x000fe20000410000 */
[----:B------:R-:W-:Y:S01]  /*3ea0*/  FFMA.FTZ R75, R88, R75, 1 ;  /* 0x3f800000584b7423 */ /* 0x000fe2000001004b */
[----:B-1----:R-:W-:Y:S01]  /*3eb0*/  SHF.L.U32 R128, R18, 0x10, RZ ;  /* 0x0000001012807819 */ /* 0x002fe200000006ff */
[----:B--2---:R-:W-:-:S04]  /*3ec0*/  FADD.FTZ R18, -R140, 1 ;  /* 0x3f8000008c127421 */ /* 0x004fc80000010100 */
[C---:B------:R-:W-:Y:S01]  /*3ed0*/  FFMA.FTZ R18, R97.reuse, R18, 1 ;  /* 0x3f80000061127423 */ /* 0x040fe20000010012 */
[----:B------:R-:W-:Y:S01]  /*3ee0*/  FMUL.FTZ R97, R97, R140 ;  /* 0x0000008c61617220 */ /* 0x000fe20000410000 */
[C---:B----4-:R-:W-:Y:S02]  /*3ef0*/  SHF.L.U32 R99, R84.reuse, 0x10, RZ ;  /* 0x0000001054637819 */ /* 0x050fe400000006ff */
[----:B------:R-:W-:Y:S02]  /*3f00*/  SHF.L.U32 R101, R85, 0x10, RZ ;  /* 0x0000001055657819 */ /* 0x000fe400000006ff */
        /* <DEDUP_REMOVED lines=8> */
[----:B------:R-:W-:Y:S01]  /*3f90*/  FADD.FTZ R86, R122, 1 ;  /* 0x3f8000007a567421 */ /* 0x000fe20000010000 */
[----:B------:R-:W-:Y:S01]  /*3fa0*/  SHF.L.U32 R109, R87, 0x10, RZ ;  /* 0x00000010576d7819 */ /* 0x000fe200000006ff */
[----:B------:R-:W-:Y:S01]  /*3fb0*/  FMUL.FTZ R107, R92, R107 ;  /* 0x0000006b5c6b7220 */ /* 0x000fe20000410000 */
[----:B0-----:R-:W-:Y:S01]  /*3fc0*/  FMUL.FTZ R74, R13, R12 ;  /* 0x0000000c0d4a7220 */ /* 0x001fe20000410000 */
[----:B------:R-:W-:Y:S01]  /*3fd0*/  FMUL.FTZ R77, R14, R15 ;  /* 0x0000000f0e4d7220 */ /* 0x000fe20000410000 */
[----:B------:R-:W-:Y:S01]  /*3fe0*/  PRMT R120, R87, 0x7632, R120 ;  /* 0x0000763257787816 */ /* 0x000fe20000000078 */
[----:B------:R-:W0:Y:S01]  /*3ff0*/  LDS.128 R12, [R3+0x10] ;  /* 0x00001000030c7984 */ /* 0x000e220000000c00 */
[----:B------:R-:W1:Y:S01]  /*4000*/  MUFU.RCP R86, R86 ;  /* 0x0000005600567308 */ /* 0x000e620000001000 */
        /* <DEDUP_REMOVED lines=9> */
[----:B------:R-:W-:Y:S01]  /*40a0*/  FADD.FTZ R81, -R129, 1 ;  /* 0x3f80000081517421 */ /* 0x000fe20000010100 */
[----:B------:R-:W-:Y:S01]  /*40b0*/  FMUL.FTZ R122, R125, R118 ;  /* 0x000000767d7a7220 */ /* 0x000fe20000410000 */
[----:B------:R-:W-:Y:S01]  /*40c0*/  FMUL.FTZ R79, R112, R79 ;  /* 0x0000004f704f7220 */ /* 0x000fe20000410000 */
        /* <DEDUP_REMOVED lines=21> */
[----:B0-----:R-:W-:-:S02]  /*4220*/  SHF.L.U32 R133, R13, 0x10, RZ ;  /* 0x000000100d857819 */ /* 0x001fc400000006ff */
        /* <DEDUP_REMOVED lines=75> */
[----:B------:R-:W-:Y:S01]  /*46e0*/  MOV R8, UR9 ;  /* 0x0000000900087c02 */ /* 0x000fe20008000f00 */
[----:B------:R-:W-:Y:S01]  /*46f0*/  FFMA.FTZ R106, R0, R75, R57 ;  /* 0x0000004b006a7223 */ /* 0x000fe20000010039 */
[----:B------:R-:W-:Y:S01]  /*4700*/  MOV R9, UR8 ;  /* 0x0000000800097c02 */ /* 0x000fe20008000f00 */
[----:B------:R-:W-:Y:S01]  /*4710*/  STS.128 [R3], R16 ;  /* 0x0000001003007388 */ /* 0x000fe20000000c00 */
[----:B------:R-:W-:-:S03]  /*4720*/  SHF.L.U32 R74, R11, 0x10, RZ ;  /* 0x000000100b4a7819 */ /* 0x000fc600000006ff */
[----:B------:R0:W-:Y:S01]  /*4730*/  STS.128 [R3+0x10], R76 ;  /* 0x0000104c03007388 */ /* 0x0001e20000000c00 */
[----:B------:R-:W-:-:S03]  /*4740*/  NOP ;  /* 0x0000000000007918 */ /* 0x000fc60000000000 */
[----:B------:R-:W1:Y:S01]  /*4750*/  LDS.128 R12, [R30] ;  /* 0x000000001e0c7984 */ /* 0x000e620000000c00 */
[----:B------:R-:W-:Y:S01]  /*4760*/  IMAD.WIDE.U32 R8, R49, 0x10, R8 ;  /* 0x0000001031087825 */ /* 0x000fe200078e0008 */
[----:B0-----:R-:W-:-:S03]  /*4770*/  SHF.L.U32 R79, R4, 0x10, RZ ;  /* 0x00000010044f7819 */ /* 0x001fc600000006ff */
[----:B------:R-:W-:Y:S01]  /*4780*/  FMUL.FTZ R78, R80, R107 ;  /* 0x0000006b504e7220 */ /* 0x000fe20000410000 */
[----:B------:R-:W0:Y:S01]  /*4790*/  LDS.128 R4, [R30+0x200] ;  /* 0x000200001e047984 */ /* 0x000e220000000c00 */
[----:B------:R-:W-:Y:S01]  /*47a0*/  SHF.L.U32 R77, R10, 0x10, RZ ;  /* 0x000000100a4d7819 */ /* 0x000fe200000006ff */
        /* <DEDUP_REMOVED lines=55> */
.L_x_7848:
[----:B01----:R-:W-:Y:S01]  /*4b20*/  FFMA.FTZ R5, R89, R76, R106 ;  /* 0x0000004c59057223 */ /* 0x003fe2000001006a */
        /* <DEDUP_REMOVED lines=20> */
[----:B0-----:R-:W-:Y:S01]  /*4c70*/  UISETP.GE.AND UP0, UPT, UR8, 0x1, UPT ;  /* 0x000000010800788c */ /* 0x001fe2000bf06270 */
[----:B------:R-:W-:Y:S01]  /*4c80*/  HFMA2 R118, -RZ, RZ, 0, 0 ;  /* 0x00000000ff767431 */ /* 0x000fe200000001ff */
[----:B------:R-:W-:Y:S01]  /*4c90*/  MOV R109, RZ ;  /* 0x000000ff006d7202 */ /* 0x000fe20000000f00 */
[----:B------:R-:W-:Y:S01]  /*4ca0*/  FFMA.FTZ R5, R104, R152, R5 ;  /* 0x0000009868057223 */ /* 0x000fe20000010005 */
[----:B------:R-:W-:Y:S01]  /*4cb0*/  HFMA2 R116, -RZ, RZ, 0, 0 ;  /* 0x00000000ff747431 */ /* 0x000fe200000001ff */
[----:B------:R-:W-:Y:S01]  /*4cc0*/  MOV R107, RZ ;  /* 0x000000ff006b7202 */ /* 0x000fe20000000f00 */
[----:B------:R-:W-:Y:S02]  /*4cd0*/  HFMA2 R99, -RZ, RZ, 0, 0 ;  /* 0x00000000ff637431 */ /* 0x000fe400000001ff */
        /* <DEDUP_REMOVED lines=63> */
[----:B------:R-:W-:Y:S01]  /*50d0*/  ULOP3.LUT UR31, UR31, 0x100, URZ, 0xc0, !UPT ;  /* 0x000001001f1f7892 */ /* 0x000fe2000f8ec0ff */
[----:B------:R-:W-:-:S11]  /*50e0*/  UMOV UR8, URZ ;  /* 0x000000ff00087c82 */ /* 0x000fd60008000000 */
.L_x_7887:
        /* <DEDUP_REMOVED lines=25> */
[----:B-1----:R-:W1:Y:S01]  /*5280*/  S2UR UR10, SR_CgaCtaId ;  /* 0x00000000000a79c3 */ /* 0x002e620000008800 */
[C---:B------:R-:W-:Y:S01]  /*5290*/  ISETP.NE.AND P2, PT, R22.reuse, RZ, PT ;  /* 0x000000ff1600720c */ /* 0x040fe20003f45270 */
[----:B------:R-:W-:Y:S01]  /*52a0*/  UMOV UR9, 0x400 ;  /* 0x0000040000097882 */ /* 0x000fe20000000000 */
[----:B------:R-:W-:Y:S01]  /*52b0*/  ISETP.NE.AND P1, PT, R22, 0x1f, PT ;  /* 0x0000001f1600780c */ /* 0x000fe20003f25270 */
[----:B------:R-:W-:Y:S01]  /*52c0*/  BSSY.RECONVERGENT B0, `(.L_x_7850) ;  /* 0x0000072000007945 */ /* 0x000fe20003800200 */
[----:B-1----:R-:W-:Y:S01]  /*52d0*/  ULEA UR10, UR10, UR9, 0x18 ;  /* 0x000000090a0a7291 */ /* 0x002fe2000f8ec0ff */
[----:B-----5:R1:W-:Y:S04]  /*52e0*/  STS.128 [R30], R4 ;  /* 0x000000041e007388 */ /* 0x0203e80000000c00 */
[----:B--2---:R2:W-:Y:S01]  /*52f0*/  STS.128 [R30+0x200], R8 ;  /* 0x000200081e007388 */ /* 0x0045e20000000c00 */
[----:B------:R-:W-:-:S03]  /*5300*/  NOP ;  /* 0x0000000000007918 */ /* 0x000fc60000000000 */
[----:B0-----:R-:W0:Y:S04]  /*5310*/  LDS.128 R12, [R3] ;  /* 0x00000000030c7984 */ /* 0x001e280000000c00 */
[----:B------:R-:W5:Y:S01]  /*5320*/  LDS.128 R16, [R3+0x10] ;  /* 0x0000100003107984 */ /* 0x000f620000000c00 */
[----:B---3--:R-:W-:-:S04]  /*5330*/  FMUL.FTZ R167, R156, 1.4426950216293334961 ;  /* 0x3fb8aa3b9ca77820 */ /* 0x008fc80000410000 */
[C---:B------:R-:W-:Y:S01]  /*5340*/  FMUL.FTZ R165, R167.reuse, R56 ;  /* 0x00000038a7a57220 */ /* 0x040fe20000410000 */
[C---:B------:R-:W-:Y:S01]  /*5350*/  FMUL.FTZ R2, R167.reuse, R63 ;  /* 0x0000003fa7027220 */ /* 0x040fe20000410000 */
        /* <DEDUP_REMOVED lines=8> */
[C---:B-1----:R-:W-:Y:S01]  /*53e0*/  FMUL.FTZ R7, R167.reuse, R70 ;  /* 0x00000046a7077220 */ /* 0x042fe20000410000 */
[C---:B------:R-:W-:Y:S01]  /*53f0*/  FMUL.FTZ R166, R167.reuse, R64 ;  /* 0x00000040a7a67220 */ /* 0x040fe20000410000 */
[C---:B------:R-:W-:Y:S01]  /*5400*/  FMUL.FTZ R6, R167.reuse, R71 ;  /* 0x00000047a7067220 */ /* 0x040fe20000410000 */
[----:B------:R-:W-:Y:S01]  /*5410*/  MOV R4, UR8 ;  /* 0x0000000800047c02 */ /* 0x000fe20008000f00 */
[C---:B--2---:R-:W-:Y:S01]  /*5420*/  FMUL.FTZ R8, R167.reuse, R66 ;  /* 0x00000042a7087220 */ /* 0x044fe20000410000 */
[C---:B------:R-:W-:Y:S01]  /*5430*/  FMUL.FTZ R168, R167.reuse, R73 ;  /* 0x00000049a7a87220 */ /* 0x040fe20000410000 */
[----:B------:R-:W-:Y:S01]  /*5440*/  FMUL.FTZ R5, R167, R72 ;  /* 0x00000048a7057220 */ /* 0x000fe20000410000 */
[----:B------:R-:W-:Y:S01]  /*5450*/  IADD3 R4, PT, PT, R4, UR31, RZ ;  /* 0x0000001f04047c10 */ /* 0x000fe2000fffe0ff */
[----:B------:R-:W1:Y:S01]  /*5460*/  MUFU.EX2 R2, R2 ;  /* 0x0000000200027308 */ /* 0x000e620000000800 */
[----:B------:R-:W-:-:S02]  /*5470*/  @P2 IADD3 R4, PT, PT, R22, 0x200, RZ ;  /* 0x0000020016042810 */ /* 0x000fc40007ffe0ff */
[C---:B0-----:R-:W-:Y:S02]  /*5480*/  PRMT R198, R14.reuse, 0x7632, R198 ;  /* 0x000076320ec67816 */ /* 0x041fe400000000c6 */
[----:B------:R-:W-:Y:S01]  /*5490*/  SHF.L.U32 R180, R14, 0x10, RZ ;  /* 0x000000100eb47819 */ /* 0x000fe200000006ff */
[----:B------:R-:W-:Y:S01]  /*54a0*/  FMUL.FTZ R14, R167, R68 ;  /* 0x00000044a70e7220 */ /* 0x000fe20000410000 */
[----:B-----5:R-:W-:Y:S02]  /*54b0*/  SHF.L.U32 R186, R16, 0x10, RZ ;  /* 0x0000001010ba7819 */ /* 0x020fe400000006ff */
[----:B------:R-:W-:Y:S02]  /*54c0*/  SHF.L.U32 R176, R17, 0x10, RZ ;  /* 0x0000001011b07819 */ /* 0x000fe400000006ff */
[----:B------:R-:W-:Y:S02]  /*54d0*/  PRMT R170, R18, 0x7632, R170 ;  /* 0x0000763212aa7816 */ /* 0x000fe400000000aa */
[----:B------:R-:W-:-:S02]  /*54e0*/  SHF.L.U32 R178, R15, 0x10, RZ ;  /* 0x000000100fb27819 */ /* 0x000fc400000006ff */
[----:B------:R-:W-:Y:S02]  /*54f0*/  PRMT R194, R16, 0x7632, R194 ;  /* 0x0000763210c27816 */ /* 0x000fe400000000c2 */
[----:B------:R-:W-:Y:S01]  /*5500*/  SHF.L.U32 R18, R18, 0x10, RZ ;  /* 0x0000001012127819 */ /* 0x000fe200000006ff */
[----:B------:R-:W0:Y:S01]  /*5510*/  MUFU.EX2 R157, R157 ;  /* 0x0000009d009d7308 */ /* 0x000e220000000800 */
[C---:B------:R-:W-:Y:S02]  /*5520*/  PRMT R202, R12.reuse, 0x7632, R202 ;  /* 0x000076320cca7816 */ /* 0x040fe400000000ca */
[----:B------:R-:W-:Y:S02]  /*5530*/  PRMT R200, R13, 0x7632, R200 ;  /* 0x000076320dc87816 */ /* 0x000fe400000000c8 */
[----:B------:R-:W-:Y:S02]  /*5540*/  PRMT R196, R15, 0x7632, R196 ;  /* 0x000076320fc47816 */ /* 0x000fe400000000c4 */
[----:B------:R-:W-:Y:S01]  /*5550*/  PRMT R172, R17, 0x7632, R172 ;  /* 0x0000763211ac7816 */ /* 0x000fe200000000ac */
[----:B------:R-:W2:Y:S01]  /*5560*/  MUFU.EX2 R158, R158 ;  /* 0x0000009e009e7308 */ /* 0x000ea20000000800 */
[----:B------:R-:W-:Y:S01]  /*5570*/  PRMT R16, R19, 0x7632, R16 ;  /* 0x0000763213107816 */ /* 0x000fe20000000010 */
[C---:B----4-:R-:W-:Y:S01]  /*5580*/  FMUL.FTZ R17, R161.reuse, R186 ;  /* 0x000000baa1117220 */ /* 0x050fe20000410000 */
[----:B------:R-:W-:Y:S01]  /*5590*/  SHF.L.U32 R190, R12, 0x10, RZ ;  /* 0x000000100cbe7819 */ /* 0x000fe200000006ff */
[----:B------:R-:W-:Y:S01]  /*55a0*/  FMUL.FTZ R167, R161, R176 ;  /* 0x000000b0a1a77220 */ /* 0x000fe20000410000 */
[----:B------:R-:W-:-:S03]  /*55b0*/  SHF.L.U32 R184, R13, 0x10, RZ ;  /* 0x000000100db87819 */ /* 0x000fc600000006ff */
[----:B------:R-:W4:Y:S01]  /*55c0*/  MUFU.EX2 R159, R159 ;  /* 0x0000009f009f7308 */ /* 0x000f220000000800 */
[----:B------:R-:W-:Y:S01]  /*55d0*/  LEA R4, R4, UR10, 0x2 ;  /* 0x0000000a04047c11 */ /* 0x000fe2000f8e10ff */
[----:B------:R-:W-:Y:S01]  /*55e0*/  FMUL.FTZ R169, R161, R18 ;  /* 0x00000012a1a97220 */ /* 0x000fe20000410000 */
        /* <DEDUP_REMOVED lines=11> */
[----:B------:R-:W-:Y:S01]  /*56a0*/  SHF.L.U32 R16, R16, 0x10, RZ ;  /* 0x0000001010107819 */ /* 0x000fe200000006ff */
[----:B------:R-:W-:-:S06]  /*56b0*/  FMUL.FTZ R192, R84, R17 ;  /* 0x0000001154c07220 */ /* 0x000fcc0000410000 */
        /* <DEDUP_REMOVED lines=8> */
[----:B------:R-:W0:Y:S01]  /*5740*/  MUFU.EX2 R168, R168 ;  /* 0x000000a800a87308 */ /* 0x000e220000000800 */
[----:B---3--:R3:W-:Y:S01]  /*5750*/  STS [R4+0xea8], R165 ;  /* 0x000ea8a504007388 */ /* 0x0087e20000000800 */
[----:B------:R-:W-:-:S06]  /*5760*/  FMUL.FTZ R9, R161, R190 ;  /* 0x000000bea1097220 */ /* 0x000fcc0000410000 */
[----:B------:R5:W0:Y:S01]  /*5770*/  MUFU.EX2 R12, R5 ;  /* 0x00000005000c7308 */ /* 0x000a220000000800 */
[C---:B------:R-:W-:Y:S01]  /*5780*/  FMUL.FTZ R11, R161.reuse, R184 ;  /* 0x000000b8a10b7220 */ /* 0x040fe20000410000 */
[C---:B------:R-:W-:Y:S01]  /*5790*/  FMUL.FTZ R13, R161.reuse, R180 ;  /* 0x000000b4a10d7220 */ /* 0x040fe20000410000 */
[C---:B------:R-:W-:Y:S01]  /*57a0*/  FMUL.FTZ R171, R161.reuse, R10 ;  /* 0x0000000aa1ab7220 */ /* 0x040fe20000410000 */
[C---:B------:R-:W-:Y:S01]  /*57b0*/  FMUL.FTZ R174, R161.reuse, R202 ;  /* 0x000000caa1ae7220 */ /* 0x040fe20000410000 */
[C---:B-----5:R-:W-:Y:S01]  /*57c0*/  FMUL.FTZ R5, R161.reuse, R178 ;  /* 0x000000b2a1057220 */ /* 0x060fe20000410000 */
        /* <DEDUP_REMOVED lines=21> */
[----:B01234-:R-:W-:Y:S05]  /*5920*/  @P1 BRA `(.L_x_7851) ;  /* 0x0000000000241947 */ /* 0x01ffea0003800000 */
        /* <DEDUP_REMOVED lines=9> */
.L_x_7851:
[----:B------:R-:W-:-:S06]  /*59c0*/  LEA R179, R22, UR10, 0x2 ;  /* 0x0000000a16b37c11 */ /* 0x000fcc000f8e10ff */
[----:B------:R-:W0:Y:S02]  /*59d0*/  LDS R179, [R179+0x16ac] ;  /* 0x0016ac00b3b37984 */ /* 0x000e240000000800 */
.L_x_7852:
[----:B------:R-:W-:Y:S05]  /*59e0*/  BSYNC.RECONVERGENT B0 ;  /* 0x0000000000007941 */ /* 0x000fea0003800200 */
.L_x_7850:
        /* <DEDUP_REMOVED lines=51> */
[----:B------:R-:W-:-:S03]  /*5d20*/  FFMA.FTZ R4, R8, R4, R173 ;  /* 0x0000000408047223 */ /* 0x000fc600000100ad */
[----:B------:R-:W-:Y:S01]  /*5d30*/  FMUL.FTZ R5, R12, R5 ;  /* 0x000000050c057220 */ /* 0x000fe20000410000 */
[----:B------:R-:W-:-:S03]  /*5d40*/  FFMA.FTZ R4, R6, R4, R17 ;  /* 0x0000000406047223 */ /* 0x000fc60000010011 */
[----:B------:R-:W-:Y:S01]  /*5d50*/  FMUL.FTZ R5, R14, R5 ;  /* 0x000000050e057220 */ /* 0x000fe20000410000 */
[----:B------:R-:W-:-:S03]  /*5d60*/  FFMA.FTZ R4, R166, R4, R169 ;  /* 0x00000004a6047223 */ /* 0x000fc600000100a9 */
[----:B------:R-:W-:Y:S01]  /*5d70*/  FMUL.FTZ R183, R168, R5 ;  /* 0x00000005a8b77220 */ /* 0x000fe20000410000 */
[C---:B------:R-:W-:Y:S01]  /*5d80*/  FMUL.FTZ R5, R7.reuse, R206 ;  /* 0x000000ce07057220 */ /* 0x040fe20000410000 */
[----:B------:R-:W-:-:S03]  /*5d90*/  FFMA.FTZ R187, R7, R4, R192 ;  /* 0x0000000407bb7223 */ /* 0x000fc600000100c0 */
[----:B------:R-:W1:Y:S01]  /*5da0*/  SHFL.UP PT, R4, R183, 0x1, RZ ;  /* 0x04200000b7047989 */ /* 0x000e6200000e00ff */
[C---:B------:R-:W-:Y:S01]  /*5db0*/  FMUL.FTZ R206, R164.reuse, R5 ;  /* 0x00000005a4ce7220 */ /* 0x040fe20000410000 */
[----:B0-----:R-:W-:Y:S01]  /*5dc0*/  FFMA.FTZ R185, R183, R185, R204 ;  /* 0x000000b9b7b97223 */ /* 0x001fe200000100cc */
[----:B------:R-:W-:Y:S02]  /*5dd0*/  FFMA.FTZ R187, R164, R187, R19 ;  /* 0x000000bba4bb7223 */ /* 0x000fe40000010013 */
[C---:B------:R-:W-:Y:S02]  /*5de0*/  FMUL.FTZ R5, R163.reuse, R206 ;  /* 0x000000cea3057220 */ /* 0x040fe40000410000 */
[----:B------:R-:W-:Y:S01]  /*5df0*/  FSEL R204, R204, R185, !P1 ;  /* 0x000000b9cccc7208 */ /* 0x000fe20004800000 */
[----:B------:R-:W-:Y:S01]  /*5e00*/  FFMA.FTZ R187, R163, R187, R188 ;  /* 0x000000bba3bb7223 */ /* 0x000fe200000100bc */
[----:B------:R-:W-:-:S03]  /*5e10*/  FMUL.FTZ R185, R162, R5 ;  /* 0x00000005a2b97220 */ /* 0x000fc60000410000 */
[----:B------:R-:W-:Y:S01]  /*5e20*/  FFMA.FTZ R187, R162, R187, R15 ;  /* 0x000000bba2bb7223 */ /* 0x000fe2000001000f */
[C---:B------:R-:W-:Y:S01]  /*5e30*/  FMUL.FTZ R206, R160.reuse, R185 ;  /* 0x000000b9a0ce7220 */ /* 0x040fe20000410000 */
[----:B------:R-:W0:Y:S02]  /*5e40*/  SHFL.UP PT, R5, R204, 0x2, RZ ;  /* 0x04400000cc057989 */ /* 0x000e2400000e00ff */
[----:B------:R-:W-:Y:S01]  /*5e50*/  FFMA.FTZ R187, R160, R187, R13 ;  /* 0x000000bba0bb7223 */ /* 0x000fe2000001000d */
[----:B------:R-:W-:-:S03]  /*5e60*/  FMUL.FTZ R185, R159, R206 ;  /* 0x000000ce9fb97220 */ /* 0x000fc60000410000 */
[----:B------:R-:W-:Y:S01]  /*5e70*/  FFMA.FTZ R187, R159, R187, R182 ;  /* 0x000000bb9fbb7223 */ /* 0x000fe200000100b6 */
[C---:B------:R-:W-:Y:S01]  /*5e80*/  FMUL.FTZ R206, R158.reuse, R185 ;  /* 0x000000b99ece7220 */ /* 0x040fe20000410000 */
[----:B-1----:R-:W-:Y:S02]  /*5e90*/  @P1 FMUL.FTZ R183, R183, R4 ;  /* 0x00000004b7b71220 */ /* 0x002fe40000410000 */
[----:B------:R-:W-:Y:S01]  /*5ea0*/  FFMA.FTZ R187, R158, R187, R11 ;  /* 0x000000bb9ebb7223 */ /* 0x000fe2000001000b */
[----:B------:R-:W-:Y:S01]  /*5eb0*/  FMUL.FTZ R191, R157, R206 ;  /* 0x000000ce9dbf7220 */ /* 0x000fe20000410000 */
[----:B------:R-:W-:Y:S02]  /*5ec0*/  ISETP.GE.AND P1, PT, R59, 0x2, PT ;  /* 0x000000023b00780c */ /* 0x000fe40003f26270 */
[----:B------:R-:W-:Y:S01]  /*5ed0*/  FFMA.FTZ R187, R157, R187, R174 ;  /* 0x000000bb9dbb7223 */ /* 0x000fe200000100ae */
[C---:B------:R-:W-:Y:S01]  /*5ee0*/  FMUL.FTZ R191, R2.reuse, R191 ;  /* 0x000000bf02bf7220 */ /* 0x040fe20000410000 */
[----:B------:R-:W1:Y:S02]  /*5ef0*/  SHFL.UP PT, R4, R183, 0x2, RZ ;  /* 0x04400000b7047989 */ /* 0x000e6400000e00ff */
[----:B------:R-:W-:-:S02]  /*5f00*/  FFMA.FTZ R187, R2, R187, R9 ;  /* 0x000000bb02bb7223 */ /* 0x000fc40000010009 */
[----:B------:R-:W2:Y:S01]  /*5f10*/  SHFL.DOWN PT, R206, R191, 0x1, 0x1f ;  /* 0x08201f00bfce7f89 */ /* 0x000ea200000e0000 */
[----:B0-----:R-:W-:-:S03]  /*5f20*/  FFMA.FTZ R5, R183, R5, R204 ;  /* 0x00000005b7057223 */ /* 0x001fc600000100cc */
[----:B------:R-:W0:Y:S01]  /*5f30*/  SHFL.DOWN PT, R193, R187, 0x1, 0x1f ;  /* 0x08201f00bbc17f89 */ /* 0x000e2200000e0000 */
[----:B------:R-:W-:Y:S02]  /*5f40*/  MOV R208, R187 ;  /* 0x000000bb00d07202 */ /* 0x000fe40000000f00 */
        /* <DEDUP_REMOVED lines=68> */
[----:B------:R-:W-:Y:S01]  /*6390*/  FFMA.FTZ R184, R158, R181, R145 ;  /* 0x000000b59eb87223 */ /* 0x000fe20000010091 */
[----:B------:R-:W-:Y:S02]  /*63a0*/  SHFL.IDX PT, R204, R5, RZ, 0x1f ;  /* 0x00001fff05cc7589 */ /* 0x000fe400000e0000 */
[----:B------:R-:W-:Y:S01]  /*63b0*/  FFMA.FTZ R187, R78, R187, R165 ;  /* 0x000000bb4ebb7223 */ /* 0x000fe200000100a5 */
[-C--:B------:R-:W-:Y:S01]  /*63c0*/  FMUL.FTZ R200, R200, R184.reuse ;  /* 0x000000b8c8c87220 */ /* 0x080fe20000410000 */
[----:B------:R-:W0:Y:S01]  /*63d0*/  SHFL.DOWN PT, R202, R208, 0x1, 0x1f ;  /* 0x08201f00d0ca7f89 */ /* 0x000e2200000e0000 */
[----:B------:R-:W-:Y:S02]  /*63e0*/  FFMA.FTZ R165, R159, R184, R144 ;  /* 0x000000b89fa57223 */ /* 0x000fe40000010090 */
[----:B------:R-:W-:-:S02]  /*63f0*/  FFMA.FTZ R187, R92, R200, R187 ;  /* 0x000000c85cbb7223 */ /* 0x000fc400000100bb */
[-C--:B------:R-:W-:Y:S01]  /*6400*/  FMUL.FTZ R185, R180, R165.reuse ;  /* 0x000000a5b4b97220 */ /* 0x080fe20000410000 */
[-C--:B------:R-:W-:Y:S01]  /*6410*/  FFMA.FTZ R180, R160, R165.reuse, R143 ;  /* 0x000000a5a0b47223 */ /* 0x080fe2000001008f */
[----:B------:R-:W1:Y:S01]  /*6420*/  SHFL.IDX PT, R200, R208, RZ, 0x1f ;  /* 0x00001fffd0c87589 */ /* 0x000e6200000e0000 */
[----:B------:R-:W-:Y:S01]  /*6430*/  FMUL.FTZ R191, R161, R165 ;  /* 0x000000a5a1bf7220 */ /* 0x000fe20000410000 */
        /* <DEDUP_REMOVED lines=9> */
[----:B0-----:R-:W-:Y:S02]  /*64d0*/  @P1 FFMA.FTZ R204, R195, R204, R202 ;  /* 0x000000ccc3cc1223 */ /* 0x001fe400000100ca */
[----:B------:R-:W-:Y:S01]  /*64e0*/  FFMA.FTZ R197, R104, R178, R187 ;  /* 0x000000b268c57223 */ /* 0x000fe200000100bb */
[-C--:B------:R-:W-:Y:S01]  /*64f0*/  FMUL.FTZ R186, R186, R196.reuse ;  /* 0x000000c4baba7220 */ /* 0x080fe20000410000 */
[----:B------:R-:W-:Y:S01]  /*6500*/  FFMA.FTZ R187, R7, R196, R138 ;  /* 0x000000c407bb7223 */ /* 0x000fe2000001008a */
[----:B------:R-:W-:Y:S01]  /*6510*/  FFMA.FTZ R178, R204, R179, R177 ;  /* 0x000000b3ccb27223 */ /* 0x000fe200000100b1 */
[C---:B------:R-:W-:Y:S01]  /*6520*/  FMUL.FTZ R177, R161.reuse, R183 ;  /* 0x000000b7a1b17220 */ /* 0x040fe20000410000 */
[----:B------:R-:W-:Y:S01]  /*6530*/  FFMA.FTZ R197, R84, R186, R197 ;  /* 0x000000ba54c57223 */ /* 0x000fe200000100c5 */
[-C--:B------:R-:W-:Y:S01]  /*6540*/  FMUL.FTZ R194, R194, R187.reuse ;  /* 0x000000bbc2c27220 */ /* 0x080fe20000410000 */
        /* <DEDUP_REMOVED lines=9> */
[----:B------:R-:W-:Y:S01]  /*65e0*/  FMUL.FTZ R177, R161, R184 ;  /* 0x000000b8a1b17220 */ /* 0x000fe20000410000 */
[----:B------:R-:W-:Y:S01]  /*65f0*/  FFMA.FTZ R197, R86, R176, R197 ;  /* 0x000000b056c57223 */ /* 0x000fe200000100c5 */
[----:B-1----:R-:W-:Y:S01]  /*6600*/  FFMA.FTZ R5, R193, R5, R200 ;  /* 0x00000005c1057223 */ /* 0x002fe200000100c8 */
[----:B------:R-:W-:Y:S01]  /*6610*/  FFMA.FTZ R173, R8, R167, R173 ;  /* 0x000000a708ad7223 */ /* 0x000fe200000100ad */
[----:B------:R-:W-:Y:S01]  /*6620*/  FMUL.FTZ R176, R161, R190 ;  /* 0x000000bea1b07220 */ /* 0x000fe20000410000 */
[----:B------:R-:W-:-:S02]  /*6630*/  P2R R195, PR, RZ, 0x10 ;  /* 0x00000010ffc37803 */ /* 0x000fc40000000000 */
[----:B------:R-:W-:Y:S01]  /*6640*/  FFMA.FTZ R17, R6, R173, R17 ;  /* 0x000000ad06117223 */ /* 0x000fe20000010011 */
[----:B------:R-:W-:Y:S01]  /*6650*/  FMUL.FTZ R176, R89, R176 ;  /* 0x000000b059b07220 */ /* 0x000fe20000410000 */
[----:B------:R0:W-:Y:S02]  /*6660*/  @!P4 STS.64 [UR9+0x1728], R4 ;  /* 0x00172804ff00c988 */ /* 0x0001e40008000a09 */
[----:B------:R-:W-:Y:S01]  /*6670*/  FFMA.FTZ R169, R166, R17, R169 ;  /* 0x00000011a6a97223 */ /* 0x000fe200000100a9 */
[----:B------:R-:W-:Y:S01]  /*6680*/  FMUL.FTZ R166, R92, R177 ;  /* 0x000000b15ca67220 */ /* 0x000fe20000410000 */
[----:B------:R-:W-:Y:S02]  /*6690*/  STS [R48+0x430], R179 ;  /* 0x000430b330007388 */ /* 0x000fe40000000800 */
[----:B------:R-:W-:Y:S01]  /*66a0*/  FFMA.FTZ R177, R7, R169, R192 ;  /* 0x000000a907b17223 */ /* 0x000fe200000100c0 */
[C---:B------:R-:W-:Y:S01]  /*66b0*/  FMUL.FTZ R7, R161.reuse, R198 ;  /* 0x000000c6a1077220 */ /* 0x040fe20000410000 */
[----:B------:R1:W-:Y:S01]  /*66c0*/  STS [R47+0x4], R176 ;  /* 0x000004b02f007388 */ /* 0x0003e20000000800 */
[C---:B0-----:R-:W-:Y:S01]  /*66d0*/  FMUL.FTZ R5, R161.reuse, R180 ;  /* 0x000000b4a1057220 */ /* 0x041fe20000410000 */
[----:B------:R-:W-:Y:S01]  /*66e0*/  FFMA.FTZ R19, R164, R177, R19 ;  /* 0x000000b1a4137223 */ /* 0x000fe20000010013 */
[----:B------:R-:W-:Y:S01]  /*66f0*/  FFMA.FTZ R164, R6, R186, R135 ;  /* 0x000000ba06a47223 */ /* 0x000fe20000010087 */
[----:B------:R0:W-:Y:S01]  /*6700*/  STS [R47+0xc], R166 ;  /* 0x00000ca62f007388 */ /* 0x0001e20000000800 */
[----:B------:R-:W-:Y:S01]  /*6710*/  FMUL.FTZ R4, R80, R191 ;  /* 0x000000bf50047220 */ /* 0x000fe20000410000 */
[----:B------:R-:W-:Y:S01]  /*6720*/  FMUL.FTZ R192, R82, R7 ;  /* 0x0000000752c07220 */ /* 0x000fe20000410000 */
[C---:B------:R-:W-:Y:S01]  /*6730*/  FMUL.FTZ R7, R161.reuse, R196 ;  /* 0x000000c4a1077220 */ /* 0x040fe20000410000 */
[----:B------:R2:W-:Y:S01]  /*6740*/  STS [R47+0x8], R194 ;  /* 0x000008c22f007388 */ /* 0x0005e20000000800 */
[----:B-1----:R-:W-:Y:S01]  /*6750*/  FMUL.FTZ R176, R94, R5 ;  /* 0x000000055eb07220 */ /* 0x002fe20000410000 */
[----:B------:R-:W-:Y:S01]  /*6760*/  FMUL.FTZ R5, R161, R185 ;  /* 0x000000b9a1057220 */ /* 0x000fe20000410000 */
[----:B------:R-:W-:Y:S01]  /*6770*/  FFMA.FTZ R163, R163, R19, R188 ;  /* 0x00000013a3a37223 */ /* 0x000fe200000100bc */
[----:B------:R1:W-:Y:S01]  /*6780*/  STS [R47+0x10], R4 ;  /* 0x000010042f007388 */ /* 0x0003e20000000800 */
[-C--:B------:R-:W-:Y:S01]  /*6790*/  FMUL.FTZ R172, R172, R164.reuse ;  /* 0x000000a4acac7220 */ /* 0x080fe20000410000 */
[----:B0-----:R-:W-:Y:S01]  /*67a0*/  FFMA.FTZ R166, R8, R164, R131 ;  /* 0x000000a408a67223 */ /* 0x001fe20000010083 */
[----:B------:R-:W-:Y:S01]  /*67b0*/  FMUL.FTZ R6, R104, R5 ;  /* 0x0000000568067220 */ /* 0x000fe20000410000 */
[C---:B------:R-:W-:Y:S01]  /*67c0*/  FMUL.FTZ R5, R161.reuse, R187 ;  /* 0x000000bba1057220 */ /* 0x040fe20000410000 */
[----:B------:R0:W-:Y:S01]  /*67d0*/  STS [R47+0x14], R176 ;  /* 0x000014b02f007388 */ /* 0x0001e20000000800 */
[----:B------:R-:W-:Y:S01]  /*67e0*/  FFMA.FTZ R12, R12, R166, R129 ;  /* 0x000000a60c0c7223 */ /* 0x000fe20000010081 */
[----:B--2---:R-:W-:Y:S01]  /*67f0*/  FMUL.FTZ R194, R84, R7 ;  /* 0x0000000754c27220 */ /* 0x004fe20000410000 */
[C---:B------:R-:W-:Y:S01]  /*6800*/  FMUL.FTZ R7, R161.reuse, R186 ;  /* 0x000000baa1077220 */ /* 0x040fe20000410000 */
[----:B------:R2:W-:Y:S01]  /*6810*/  STS [R47+0x18], R192 ;  /* 0x000018c02f007388 */ /* 0x0005e20000000800 */
[----:B------:R-:W-:Y:S01]  /*6820*/  FFMA.FTZ R14, R14, R12, R127 ;  /* 0x0000000c0e0e7223 */ /* 0x000fe2000001007f */
[----:B-1----:R-:W-:Y:S01]  /*6830*/  FMUL.FTZ R4, R102, R5 ;  /* 0x0000000566047220 */ /* 0x002fe20000410000 */
[C---:B------:R-:W-:Y:S01]  /*6840*/  FMUL.FTZ R5, R161.reuse, R164 ;  /* 0x000000a4a1057220 */ /* 0x040fe20000410000 */
[----:B------:R-:W-:Y:S01]  /*6850*/  FMUL.FTZ R8, R86, R7 ;  /* 0x0000000756087220 */ /* 0x000fe20000410000 */
[----:B------:R-:W-:Y:S01]  /*6860*/  FFMA.FTZ R168, R168, R14, R125 ;  /* 0x0000000ea8a87223 */ /* 0x000fe2000001007d */
[C---:B------:R-:W-:Y:S01]  /*6870*/  FMUL.FTZ R7, R161.reuse, R12 ;  /* 0x0000000ca1077220 */ /* 0x040fe20000410000 */
[----:B0-----:R-:W-:Y:S01]  /*6880*/  FMUL.FTZ R176, R100, R5 ;  /* 0x0000000564b07220 */ /* 0x001fe20000410000 */
[C---:B------:R-:W-:Y:S01]  /*6890*/  FMUL.FTZ R5, R161.reuse, R166 ;  /* 0x000000a6a1057220 */ /* 0x040fe20000410000 */
[C---:B------:R-:W-:Y:S01]  /*68a0*/  FMUL.FTZ R179, R161.reuse, R14 ;  /* 0x0000000ea1b37220 */ /* 0x040fe20000410000 */
[----:B------:R-:W-:Y:S01]  /*68b0*/  FMUL.FTZ R161, R161, R168 ;  /* 0x000000a8a1a17220 */ /* 0x000fe20000410000 */
[----:B------:R0:W-:Y:S01]  /*68c0*/  STS [R47+0x1c], R6 ;  /* 0x00001c062f007388 */ /* 0x0001e20000000800 */
[----:B--2---:R-:W-:Y:S01]  /*68d0*/  FMUL.FTZ R192, R98, R7 ;  /* 0x0000000762c07220 */ /* 0x004fe20000410000 */
[----:B------:R-:W-:Y:S01]  /*68e0*/  FFMA.FTZ R15, R162, R163, R15 ;  /* 0x000000a3a20f7223 */ /* 0x000fe2000001000f */
[----:B------:R-:W-:Y:S01]  /*68f0*/  IADD3 R188, PT, PT, -R189, UR46, RZ ;  /* 0x0000002ebdbc7c10 */ /* 0x000fe2000fffe1ff */
[----:B------:R1:W-:Y:S01]  /*6900*/  STS [R47+0x20], R194 ;  /* 0x000020c22f007388 */ /* 0x0003e20000000800 */
[----:B------:R-:W-:Y:S01]  /*6910*/  FFMA.FTZ R197, R100, R172, R197 ;  /* 0x000000ac64c57223 */ /* 0x000fe200000100c5 */
[----:B------:R-:W-:Y:S01]  /*6920*/  FMUL.FTZ R18, R18, R166 ;  /* 0x000000a612127220 */ /* 0x000fe20000410000 */
[----:B------:R-:W-:Y:S01]  /*6930*/  FFMA.FTZ R13, R160, R15, R13 ;  /* 0x0000000fa00d7223 */ /* 0x000fe2000001000d */
[----:B------:R2:W-:Y:S01]  /*6940*/  STS [R47+0x24], R4 ;  /* 0x000024042f007388 */ /* 0x0005e20000000800 */
[----:B------:R-:W-:Y:S01]  /*6950*/  FMUL.FTZ R170, R170, R12 ;  /* 0x0000000caaaa7220 */ /* 0x000fe20000410000 */
[C---:B0-----:R-:W-:Y:S01]  /*6960*/  FMUL.FTZ R6, R88.reuse, R5 ;  /* 0x0000000558067220 */ /* 0x041fe20000410000 */
[----:B------:R-:W-:Y:S01]  /*6970*/  FFMA.FTZ R197, R88, R18, R197 ;  /* 0x0000001258c57223 */ /* 0x000fe200000100c5 */
[----:B------:R-:W-:Y:S01]  /*6980*/  STS [R47+0x28], R8 ;  /* 0x000028082f007388 */ /* 0x000fe20000000800 */
[----:B------:R-:W-:Y:S01]  /*6990*/  FFMA.FTZ R182, R159, R13, R182 ;  /* 0x0000000d9fb67223 */ /* 0x000fe200000100b6 */
[----:B-1----:R-:W-:Y:S01]  /*69a0*/  FMUL.FTZ R194, R90, R179 ;  /* 0x000000b35ac27220 */ /* 0x002fe20000410000 */
[----:B------:R-:W-:Y:S01]  /*69b0*/  FFMA.FTZ R197, R98, R170, R197 ;  /* 0x000000aa62c57223 */ /* 0x000fe200000100c5 */
[----:B------:R-:W-:Y:S01]  /*69c0*/  STS [R47+0x2c], R176 ;  /* 0x00002cb02f007388 */ /* 0x000fe20000000800 */
[----:B------:R-:W-:Y:S01]  /*69d0*/  FMUL.FTZ R10, R10, R14 ;  /* 0x0000000e0a0a7220 */ /* 0x000fe20000410000 */
[----:B--2---:R-:W-:Y:S01]  /*69e0*/  FMUL.FTZ R4, R96, R161 ;  /* 0x000000a160047220 */ /* 0x004fe20000410000 */
[----:B------:R-:W-:Y:S01]  /*69f0*/  FFMA.FTZ R11, R158, R182, R11 ;  /* 0x000000b69e0b7223 */ /* 0x000fe2000001000b */
[----:B------:R0:W-:Y:S01]  /*6a00*/  STS [R47+0x30], R6 ;  /* 0x000030062f007388 */ /* 0x0001e20000000800 */
[----:B------:R-:W-:Y:S01]  /*6a10*/  FFMA.FTZ R197, R90, R10, R197 ;  /* 0x0000000a5ac57223 */ /* 0x000fe200000100c5 */
[C---:B------:R-:W-:Y:S01]  /*6a20*/  ISETP.GE.AND P2, PT, R188.reuse, 0x21, PT ;  /* 0x00000021bc00780c */ /* 0x040fe20003f46270 */
[----:B------:R-:W-:Y:S01]  /*6a30*/  FFMA.FTZ R157, R157, R11, R174 ;  /* 0x0000000b9d9d7223 */ /* 0x000fe200000100ae */
[----:B------:R-:W-:Y:S01]  /*6a40*/  STS [R47+0x34], R192 ;  /* 0x000034c02f007388 */ /* 0x000fe20000000800 */
[----:B------:R-:W-:-:S02]  /*6a50*/  ISETP.GE.AND P3, PT, R188, 0x41, PT ;  /* 0x00000041bc00780c */ /* 0x000fc40003f66270 */
[----:B------:R-:W-:Y:S01]  /*6a60*/  ISETP.GE.AND P4, PT, R188, 0x61, PT ;  /* 0x00000061bc00780c */ /* 0x000fe20003f86270 */
[----:B------:R-:W-:Y:S01]  /*6a70*/  STS [R47+0x38], R194 ;  /* 0x000038c22f007388 */ /* 0x000fe20000000800 */
[----:B------:R-:W-:Y:S01]  /*6a80*/  FFMA.FTZ R9, R2, R157, R9 ;  /* 0x0000009d02097223 */ /* 0x000fe20000010009 */
[----:B0-----:R-:W-:Y:S02]  /*6a90*/  IMAD.WIDE.U32 R6, R26, UR8, R28 ;  /* 0x000000081a067c25 */ /* 0x001fe4000f8e001c */
[----:B------:R0:W-:Y:S02]  /*6aa0*/  STS [R47+0x3c], R4 ;  /* 0x00003c042f007388 */ /* 0x0001e40000000800 */
[----:B------:R-:W-:Y:S01]  /*6ab0*/  IMAD R5, R27, UR8, R7 ;  /* 0x000000081b057c24 */ /* 0x000fe2000f8e0207 */
[----:B------:R-:W-:Y:S01]  /*6ac0*/  BAR.SYNC.DEFER_BLOCKING 0x0 ;  /* 0x0000000000007b1d */ /* 0x000fe20000010000 */
[----:B0-----:R-:W-:-:S04]  /*6ad0*/  LEA R4, P1, R6, UR44, 0x2 ;  /* 0x0000002c06047c11 */ /* 0x001fc8000f8210ff */
[----:B------:R-:W-:Y:S01]  /*6ae0*/  LEA.HI.X R5, R6, UR45, R5, 0x2, P1 ;  /* 0x0000002d06057c11 */ /* 0x000fe200088f1405 */
[----:B------:R-:W-:Y:S01]  /*6af0*/  FMUL.FTZ R6, R16, R168 ;  /* 0x000000a810067220 */ /* 0x000fe20000410000 */
[----:B------:R-:W-:-:S03]  /*6b00*/  ISETP.GE.AND P1, PT, R188, 0x1, PT ;  /* 0x00000001bc00780c */ /* 0x000fc60003f26270 */
[----:B------:R-:W-:Y:S01]  /*6b10*/  FFMA.FTZ R6, R96, R6, R197 ;  /* 0x0000000660067223 */ /* 0x000fe200000100c5 */
[----:B------:R0:W1:Y:S09]  /*6b20*/  LDS R161, [R46+0x4b0] ;  /* 0x0004b0002ea17984 */ /* 0x0000720000000800 */
[----:B0-----:R-:W-:Y:S05]  /*6b30*/  @!P1 BRA `(.L_x_7854) ;  /* 0x0000000000089947 */ /* 0x001fea0003800000 */
[----:B------:R-:W0:Y:S04]  /*6b40*/  LDS R7, [R50+0x430] ;  /* 0x0004300032077984 */ /* 0x000e280000000800 */
[----:B0-----:R0:W-:Y:S02]  /*6b50*/  REDG.E.ADD.F32.FTZ.RN.STRONG.GPU desc[UR36][R4.64], R7 ;  /* 0x00000007040079a6 */ /* 0x0011e4000c12f324 */
.L_x_7854:
[----:B------:R-:W-:Y:S05]  /*6b60*/  BSYNC.RECONVERGENT B0 ;  /* 0x0000000000007941 */ /* 0x000fea0003800200 */
.L_x_7853:
[----:B------:R-:W-:Y:S04]  /*6b70*/  BSSY.RECONVERGENT B0, `(.L_x_7855) ;  /* 0x0000003000007945 */ /* 0x000fe80003800200 */
[----:B------:R-:W-:Y:S05]  /*6b80*/  @!P2 BRA `(.L_x_7856) ;  /* 0x000000000004a947 */ /* 0x000fea0003800000 */
[----:B-1----:R2:W-:Y:S02]  /*6b90*/  REDG.E.ADD.F32.FTZ.RN.STRONG.GPU desc[UR36][R4.64+0x80], R161 ;  /* 0x000080a1040079a6 */ /* 0x0025e4000c12f324 */
.L_x_7856:
[----:B------:R-:W-:Y:S05]  /*6ba0*/  BSYNC.RECONVERGENT B0 ;  /* 0x0000000000007941 */ /* 0x000fea0003800200 */
.L_x_7855:
[----:B0-----:R0:W3:Y:S01]  /*6bb0*/  LDS R7, [R45+0x530] ;  /* 0x000530002d077984 */ /* 0x0010e20000000800 */
[----:B------:R-:W-:Y:S04]  /*6bc0*/  BSSY.RECONVERGENT B0, `(.L_x_7857) ;  /* 0x0000003000007945 */ /* 0x000fe80003800200 */
[----:B------:R-:W-:Y:S05]  /*6bd0*/  @!P3 BRA `(.L_x_7858) ;  /* 0x000000000004b947 */ /* 0x000fea0003800000 */
[----:B---3--:R4:W-:Y:S02]  /*6be0*/  REDG.E.ADD.F32.FTZ.RN.STRONG.GPU desc[UR36][R4.64+0x100], R7 ;  /* 0x00010007040079a6 */ /* 0x0089e4000c12f324 */
.L_x_7858:
[----:B------:R-:W-:Y:S05]  /*6bf0*/  BSYNC.RECONVERGENT B0 ;  /* 0x0000000000007941 */ /* 0x000fea0003800200 */
.L_x_7857:
[----:B---34-:R3:W4:Y:S01]  /*6c00*/  LDS R7, [R44+0x5b0] ;  /* 0x0005b0002c077984 */ /* 0x0187220000000800 */
[----:B------:R-:W-:Y:S04]  /*6c10*/  BSSY.RECONVERGENT B0, `(.L_x_7859) ;  /* 0x0000003000007945 */ /* 0x000fe80003800200 */
[----:B------:R-:W-:Y:S05]  /*6c20*/  @!P4 BRA `(.L_x_7860) ;  /* 0x000000000004c947 */ /* 0x000fea0003800000 */
[----:B----4-:R4:W-:Y:S02]  /*6c30*/  REDG.E.ADD.F32.FTZ.RN.STRONG.GPU desc[UR36][R4.64+0x180], R7 ;  /* 0x00018007040079a6 */ /* 0x0109e4000c12f324 */
.L_x_7860:
[----:B------:R-:W-:Y:S05]  /*6c40*/  BSYNC.RECONVERGENT B0 ;  /* 0x0000000000007941 */ /* 0x000fea0003800200 */
.L_x_7859:
[----:B----4-:R4:W0:Y:S01]  /*6c50*/  LDS R7, [R43+0x630] ;  /* 0x000630002b077984 */ /* 0x0108220000000800 */
        /* <DEDUP_REMOVED lines=9> */
.L_x_7862:
[----:B------:R-:W-:Y:S05]  /*6cf0*/  BSYNC.RECONVERGENT B0 ;  /* 0x0000000000007941 */ /* 0x000fea0003800200 */
.L_x_7861:
[----:B0-----:R0:W0:Y:S01]  /*6d00*/  LDS R7, [R42+0x6b0] ;  /* 0x0006b0002a077984 */ /* 0x0010220000000800 */
[----:B------:R-:W-:Y:S01]  /*6d10*/  BSSY.RECONVERGENT B0, `(.L_x_7863) ;  /* 0x0000005000007945 */ /* 0x000fe20003800200 */
[----:B------:R-:W-:Y:S01]  /*6d20*/  FADD.FTZ R183, -R148, R183 ;  /* 0x000000b794b77221 */ /* 0x000fe20000010100 */
[----:B------:R-:W-:Y:S02]  /*6d30*/  FMUL.FTZ R2, R9, R56 ;  /* 0x0000003809027220 */ /* 0x000fe40000410000 */
[----:B------:R-:W-:Y:S05]  /*6d40*/  @!P1 BRA `(.L_x_7864) ;  /* 0x0000000000049947 */ /* 0x000fea0003800000 */
[----:B0-----:R0:W-:Y:S02]  /*6d50*/  REDG.E.ADD.F32.FTZ.RN.STRONG.GPU desc[UR36][R4.64+0x280], R7 ;  /* 0x00028007040079a6 */ /* 0x0011e4000c12f324 */
.L_x_7864:
[----:B------:R-:W-:Y:S05]  /*6d60*/  BSYNC.RECONVERGENT B0 ;  /* 0x0000000000007941 */ /* 0x000fea0003800200 */
.L_x_7863:
[----:B------:R3:W3:Y:S01]  /*6d70*/  LDS R159, [R41+0x730] ;  /* 0x00073000299f7984 */ /* 0x0006e20000000800 */
[----:B------:R-:W-:Y:S01]  /*6d80*/  BSSY.RECONVERGENT B0, `(.L_x_7865) ;  /* 0x0000006000007945 */ /* 0x000fe20003800200 */
[----:B0-----:R-:W-:Y:S01]  /*6d90*/  FADD.FTZ R7, -R147, R190 ;  /* 0x000000be93077221 */ /* 0x001fe20000010100 */
[----:B------:R-:W-:Y:S01]  /*6da0*/  FMUL.FTZ R8, R157, R63 ;  /* 0x0000003f9d087220 */ /* 0x000fe20000410000 */
[----:B-12---:R-:W-:Y:S01]  /*6db0*/  FFMA.FTZ R161, R2, R183, RZ ;  /* 0x000000b702a17223 */ /* 0x006fe200000100ff */
[----:B------:R-:W-:Y:S06]  /*6dc0*/  @!P2 BRA `(.L_x_7866) ;  /* 0x000000000004a947 */ /* 0x000fec0003800000 */
[----:B---3--:R0:W-:Y:S02]  /*6dd0*/  REDG.E.ADD.F32.FTZ.RN.STRONG.GPU desc[UR36][R4.64+0x300], R159 ;  /* 0x0003009f040079a6 */ /* 0x0081e4000c12f324 */
.L_x_7866:
[----:B------:R-:W-:Y:S05]  /*6de0*/  BSYNC.RECONVERGENT B0 ;  /* 0x0000000000007941 */ /* 0x000fea0003800200 */
.L_x_7865:
[----:B------:R-:W-:Y:S01]  /*6df0*/  FFMA.FTZ R18, R8, R7, R161 ;  /* 0x0000000708127223 */ /* 0x000fe200000100a1 */
[----:B------:R-:W-:Y:S01]  /*6e00*/  BSSY.RECONVERGENT B0, `(.L_x_7867) ;  /* 0x0000006000007945 */ /* 0x000fe20003800200 */
[----:B------:R1:W2:Y:S01]  /*6e10*/  LDS R161, [R40+0x7b0] ;  /* 0x0007b00028a17984 */ /* 0x0002a20000000800 */
[----:B------:R-:W-:Y:S01]  /*6e20*/  FADD.FTZ R10, -R146, R181 ;  /* 0x000000b5920a7221 */ /* 0x000fe20000010100 */
[----:B0--3--:R-:W-:Y:S01]  /*6e30*/  FMUL.FTZ R159, R11, R58 ;  /* 0x0000003a0b9f7220 */ /* 0x009fe20000410000 */
[----:B------:R-:W-:Y:S06]  /*6e40*/  @!P3 BRA `(.L_x_7868) ;  /* 0x000000000004b947 */ /* 0x000fec0003800000 */
[----:B--2---:R0:W-:Y:S02]  /*6e50*/  REDG.E.ADD.F32.FTZ.RN.STRONG.GPU desc[UR36][R4.64+0x380], R161 ;  /* 0x000380a1040079a6 */ /* 0x0041e4000c12f324 */
.L_x_7868:
[----:B------:R-:W-:Y:S05]  /*6e60*/  BSYNC.RECONVERGENT B0 ;  /* 0x0000000000007941 */ /* 0x000fea0003800200 */
.L_x_7867:
[----:B------:R3:W1:Y:S01]  /*6e70*/  LDS R179, [R39+0x830] ;  /* 0x0008300027b37984 */ /* 0x0006620000000800 */
[----:B------:R-:W-:Y:S01]  /*6e80*/  BSSY.RECONVERGENT B0, `(.L_x_7869) ;  /* 0x0000006000007945 */ /* 0x000fe20003800200 */
[----:B------:R-:W-:Y:S01]  /*6e90*/  FADD.FTZ R184, -R145, R184 ;  /* 0x000000b891b87221 */ /* 0x000fe20000010100 */
[----:B------:R-:W-:Y:S01]  /*6ea0*/  FMUL.FTZ R16, R182, R65 ;  /* 0x00000041b6107220 */ /* 0x000fe20000410000 */
[----:B0-2---:R-:W-:Y:S01]  /*6eb0*/  FFMA.FTZ R161, R159, R10, R18 ;  /* 0x0000000a9fa17223 */ /* 0x005fe20000010012 */
[----:B------:R-:W-:Y:S06]  /*6ec0*/  @!P4 BRA `(.L_x_7870) ;  /* 0x000000000004c947 */ /* 0x000fec0003800000 */
[----:B-1----:R0:W-:Y:S02]  /*6ed0*/  REDG.E.ADD.F32.FTZ.RN.STRONG.GPU desc[UR36][R4.64+0x400], R179 ;  /* 0x000400b3040079a6 */ /* 0x0021e4000c12f324 */
.L_x_7870:
[----:B------:R-:W-:Y:S05]  /*6ee0*/  BSYNC.RECONVERGENT B0 ;  /* 0x0000000000007941 */ /* 0x000fea0003800200 */
.L_x_7869:
[----:B01----:R0:W1:Y:S01]  /*6ef0*/  LDS R179, [R38+0x8b0] ;  /* 0x0008b00026b37984 */ /* 0x0030620000000800 */
[----:B------:R-:W-:Y:S01]  /*6f00*/  BSSY.RECONVERGENT B0, `(.L_x_7871) ;  /* 0x0000006000007945 */ /* 0x000fe20003800200 */
[----:B------:R-:W-:Y:S01]  /*6f10*/  FADD.FTZ R165, -R144, R165 ;  /* 0x000000a590a57221 */ /* 0x000fe20000010100 */
[----:B------:R-:W-:Y:S01]  /*6f20*/  FMUL.FTZ R18, R13, R60 ;  /* 0x0000003c0d127220 */ /* 0x000fe20000410000 */
[----:B------:R-:W-:Y:S01]  /*6f30*/  FFMA.FTZ R161, R16, R184, R161 ;  /* 0x000000b810a17223 */ /* 0x000fe200000100a1 */
[----:B------:R-:W-:Y:S06]  /*6f40*/  @!P5 BRA `(.L_x_7872) ;  /* 0x000000000004d947 */ /* 0x000fec0003800000 */
[----:B-1----:R2:W-:Y:S02]  /*6f50*/  REDG.E.ADD.F32.FTZ.RN.STRONG.GPU desc[UR36][R4.64+0x480], R179 ;  /* 0x000480b3040079a6 */ /* 0x0025e4000c12f324 */
.L_x_7872:
[----:B------:R-:W-:Y:S05]  /*6f60*/  BSYNC.RECONVERGENT B0 ;  /* 0x0000000000007941 */ /* 0x000fea0003800200 */
.L_x_7871:
[----:B-12---:R1:W2:Y:S01]  /*6f70*/  LDS R179, [R37+0x930] ;  /* 0x0009300025b37984 */ /* 0x0062a20000000800 */
        /* <DEDUP_REMOVED lines=20> */
[----:B------:R-:W-:Y:S01]  /*70c0*/  FMUL.FTZ R176, R173, R71 ;  /* 0x00000047adb07220 */ /* 0x000fe20000410000 */
[----:B------:R-:W-:Y:S01]  /*70d0*/  ISETP.GE.AND P2, PT, R188, 0x181, PT ;  /* 0x00000181bc00780c */ /* 0x000fe20003f46270 */
[----:B------:R-:W-:Y:S01]  /*70e0*/  FFMA.FTZ R161, R172, R187, R161 ;  /* 0x000000bbaca17223 */ /* 0x000fe200000100a1 */
[C---:B------:R-:W-:Y:S01]  /*70f0*/  ISETP.GE.AND P3, PT, R188.reuse, 0x1a1, PT ;  /* 0x000001a1bc00780c */ /* 0x040fe20003f66270 */
[----:B------:R-:W-:Y:S01]  /*7100*/  FADD.FTZ R164, -R135, R164 ;  /* 0x000000a487a47221 */ /* 0x000fe20000010100 */
[----:B------:R-:W-:Y:S01]  /*7110*/  ISETP.GE.AND P4, PT, R188, 0x1c1, PT ;  /* 0x000001c1bc00780c */ /* 0x000fe20003f86270 */
[----:B------:R-:W-:Y:S01]  /*7120*/  FFMA.FTZ R161, R174, R186, R161 ;  /* 0x000000baaea17223 */ /* 0x000fe200000100a1 */
[----:B------:R-:W-:Y:S01]  /*7130*/  ISETP.GE.AND P5, PT, R188, 0x1e1, PT ;  /* 0x000001e1bc00780c */ /* 0x000fe20003fa6270 */
[----:B-1----:R-:W-:-:S12]  /*7140*/  @!P6 BRA `(.L_x_7874) ;  /* 0x000000000004e947 */ /* 0x002fd80003800000 */
[----:B--2---:R1:W-:Y:S02]  /*7150*/  REDG.E.ADD.F32.FTZ.RN.STRONG.GPU desc[UR36][R4.64+0x500], R179 ;  /* 0x000500b3040079a6 */ /* 0x0043e4000c12f324 */
.L_x_7874:
[----:B------:R-:W-:Y:S05]  /*7160*/  BSYNC.RECONVERGENT B0 ;  /* 0x0000000000007941 */ /* 0x000fea0003800200 */
.L_x_7873:
[----:B-12---:R1:W2:Y:S01]  /*7170*/  LDS R179, [R36+0x9b0] ;  /* 0x0009b00024b37984 */ /* 0x0062a20000000800 */
[----:B------:R-:W-:Y:S01]  /*7180*/  BSSY.RECONVERGENT B0, `(.L_x_7875) ;  /* 0x0000006000007945 */ /* 0x000fe20003800200 */
[----:B------:R-:W-:Y:S01]  /*7190*/  FMUL.FTZ R188, R167, R66 ;  /* 0x00000042a7bc7220 */ /* 0x000fe20000410000 */
[----:B------:R-:W-:Y:S01]  /*71a0*/  FADD.FTZ R166, -R131, R166 ;  /* 0x000000a683a67221 */ /* 0x000fe20000010100 */
[----:B------:R-:W-:Y:S01]  /*71b0*/  FFMA.FTZ R161, R176, R164, R161 ;  /* 0x000000a4b0a17223 */ /* 0x000fe200000100a1 */
[----:B------:R-:W-:Y:S06]  /*71c0*/  @!P1 BRA `(.L_x_7876) ;  /* 0x0000000000049947 */ /* 0x000fec0003800000 */
[----:B--2---:R2:W-:Y:S02]  /*71d0*/  REDG.E.ADD.F32.FTZ.RN.STRONG.GPU desc[UR36][R4.64+0x580], R179 ;  /* 0x000580b3040079a6 */ /* 0x0045e4000c12f324 */
.L_x_7876:
[----:B------:R-:W-:Y:S05]  /*71e0*/  BSYNC.RECONVERGENT B0 ;  /* 0x0000000000007941 */ /* 0x000fea0003800200 */
.L_x_7875:
[----:B--2---:R2:W0:Y:S01]  /*71f0*/  LDS R179, [R35+0xa30] ;  /* 0x000a300023b37984 */ /* 0x0044220000000800 */
[----:B------:R-:W-:Y:S01]  /*7200*/  BSSY.RECONVERGENT B0, `(.L_x_7877) ;  /* 0x0000006000007945 */ /* 0x000fe20003800200 */
[----:B------:R-:W-:Y:S01]  /*7210*/  FMUL.FTZ R190, R175, R72 ;  /* 0x00000048afbe7220 */ /* 0x000fe20000410000 */
[----:B------:R-:W-:Y:S01]  /*7220*/  FADD.FTZ R181, -R129, R12 ;  /* 0x0000000c81b57221 */ /* 0x000fe20000010100 */
[----:B------:R-:W-:Y:S01]  /*7230*/  FFMA.FTZ R161, R188, R166, R161 ;  /* 0x000000a6bca17223 */ /* 0x000fe200000100a1 */
[----:B------:R-:W-:Y:S06]  /*7240*/  @!P2 BRA `(.L_x_7878) ;  /* 0x000000000004a947 */ /* 0x000fec0003800000 */
[----:B0-----:R0:W-:Y:S02]  /*7250*/  REDG.E.ADD.F32.FTZ.RN.STRONG.GPU desc[UR36][R4.64+0x600], R179 ;  /* 0x000600b3040079a6 */ /* 0x0011e4000c12f324 */
.L_x_7878:
[----:B------:R-:W-:Y:S05]  /*7260*/  BSYNC.RECONVERGENT B0 ;  /* 0x0000000000007941 */ /* 0x000fea0003800200 */
.L_x_7877:
[----:B0-----:R0:W0:Y:S01]  /*7270*/  LDS R179, [R34+0xab0] ;  /* 0x000ab00022b37984 */ /* 0x0010220000000800 */
[----:B------:R-:W-:Y:S01]  /*7280*/  BSSY.RECONVERGENT B0, `(.L_x_7879) ;  /* 0x0000006000007945 */ /* 0x000fe20003800200 */
[----:B------:R-:W-:Y:S01]  /*7290*/  FMUL.FTZ R12, R171, R68 ;  /* 0x00000044ab0c7220 */ /* 0x000fe20000410000 */
[----:B------:R-:W-:Y:S01]  /*72a0*/  FADD.FTZ R191, -R127, R14 ;  /* 0x0000000e7fbf7221 */ /* 0x000fe20000010100 */
[----:B------:R-:W-:Y:S01]  /*72b0*/  FFMA.FTZ R161, R190, R181, R161 ;  /* 0x000000b5bea17223 */ /* 0x000fe200000100a1 */
[----:B------:R-:W-:Y:S06]  /*72c0*/  @!P3 BRA `(.L_x_7880) ;  /* 0x000000000004b947 */ /* 0x000fec0003800000 */
[----:B0-----:R0:W-:Y:S02]  /*72d0*/  REDG.E.ADD.F32.FTZ.RN.STRONG.GPU desc[UR36][R4.64+0x680], R179 ;  /* 0x000680b3040079a6 */ /* 0x0011e4000c12f324 */
.L_x_7880:
[----:B------:R-:W-:Y:S05]  /*72e0*/  BSYNC.RECONVERGENT B0 ;  /* 0x0000000000007941 */ /* 0x000fea0003800200 */
.L_x_7879:
[----:B0-----:R0:W0:Y:S01]  /*72f0*/  LDS R179, [R33+0xb30] ;  /* 0x000b300021b37984 */ /* 0x0010220000000800 */
[----:B------:R-:W-:Y:S01]  /*7300*/  BSSY.RECONVERGENT B0, `(.L_x_7881) ;  /* 0x0000006000007945 */ /* 0x000fe20003800200 */
[----:B------:R-:W-:Y:S01]  /*7310*/  FMUL.FTZ R14, R178, R73 ;  /* 0x00000049b20e7220 */ /* 0x000fe20000410000 */
[----:B------:R-:W-:Y:S01]  /*7320*/  FADD.FTZ R168, -R125, R168 ;  /* 0x000000a87da87221 */ /* 0x000fe20000010100 */
[----:B------:R-:W-:Y:S01]  /*7330*/  FFMA.FTZ R161, R12, R191, R161 ;  /* 0x000000bf0ca17223 */ /* 0x000fe200000100a1 */
[----:B------:R-:W-:Y:S06]  /*7340*/  @!P4 BRA `(.L_x_7882) ;  /* 0x000000000004c947 */ /* 0x000fec0003800000 */
[----:B0-----:R0:W-:Y:S02]  /*7350*/  REDG.E.ADD.F32.FTZ.RN.STRONG.GPU desc[UR36][R4.64+0x700], R179 ;  /* 0x000700b3040079a6 */ /* 0x0011e4000c12f324 */
.L_x_7882:
[----:B------:R-:W-:Y:S05]  /*7360*/  BSYNC.RECONVERGENT B0 ;  /* 0x0000000000007941 */ /* 0x000fea0003800200 */
.L_x_7881:
[----:B0-----:R0:W0:Y:S01]  /*7370*/  LDS R179, [R32+0xbb0] ;  /* 0x000bb00020b37984 */ /* 0x0010220000000800 */
[----:B------:R-:W-:Y:S01]  /*7380*/  BSSY.RECONVERGENT B0, `(.L_x_7883) ;  /* 0x0000004000007945 */ /* 0x000fe20003800200 */
[----:B------:R-:W-:-:S03]  /*7390*/  FFMA.FTZ R161, R14, R168, R161 ;  /* 0x000000a80ea17223 */ /* 0x000fc600000100a1 */
[----:B------:R-:W-:Y:S05]  /*73a0*/  @!P5 BRA `(.L_x_7884) ;  /* 0x000000000004d947 */ /* 0x000fea0003800000 */
[----:B0-----:R0:W-:Y:S02]  /*73b0*/  REDG.E.ADD.F32.FTZ.RN.STRONG.GPU desc[UR36][R4.64+0x780], R179 ;  /* 0x000780b3040079a6 */ /* 0x0011e4000c12f324 */
.L_x_7884:
[----:B------:R-:W-:Y:S05]  /*73c0*/  BSYNC.RECONVERGENT B0 ;  /* 0x0000000000007941 */ /* 0x000fea0003800200 */
.L_x_7883:
[----:B0-----:R-:W0:Y:S01]  /*73d0*/  SHFL.DOWN PT, R4, R161, 0x1, 0x1f ;  /* 0x08201f00a1047f89 */ /* 0x001e2200000e0000 */
[----:B------:R-:W-:Y:S01]  /*73e0*/  ISETP.GT.AND P1, PT, R59, 0x1e, PT ;  /* 0x0000001e3b00780c */ /* 0x000fe20003f24270 */
[----:B------:R-:W-:Y:S01]  /*73f0*/  FADD.FTZ R136, R160, R136 ;  /* 0x00000088a0887221 */ /* 0x000fe20000010000 */
[----:B------:R-:W-:Y:S01]  /*7400*/  FADD.FTZ R91, R14, R91 ;  /* 0x0000005b0e5b7221 */ /* 0x000fe20000010000 */
[----:B------:R-:W5:Y:S01]  /*7410*/  SHFL.DOWN PT, R5, R6, 0x1, 0x1f ;  /* 0x08201f0006057f89 */ /* 0x000f6200000e0000 */
[----:B------:R-:W-:Y:S01]  /*7420*/  FMUL.FTZ R179, R156, R177 ;  /* 0x000000b19cb37220 */ /* 0x000fe20000410000 */
[----:B------:R-:W-:Y:S01]  /*7430*/  FADD.FTZ R106, R12, R106 ;  /* 0x0000006a0c6a7221 */ /* 0x000fe20000010000 */
[----:B------:R-:W-:Y:S01]  /*7440*/  FADD.FTZ R115, R8, R115 ;  /* 0x0000007308737221 */ /* 0x000fe20000010000 */
[----:B------:R-:W-:Y:S01]  /*7450*/  FMUL.FTZ R8, R156, R171 ;  /* 0x000000ab9c087220 */ /* 0x000fe20000410000 */
[----:B------:R-:W-:Y:S01]  /*7460*/  FMUL.FTZ R196, R196, R179 ;  /* 0x000000b3c4c47220 */ /* 0x000fe20000410000 */
[----:B------:R-:W-:Y:S01]  /*7470*/  ISETP.NE.AND P2, PT, R195, RZ, PT ;  /* 0x000000ffc300720c */ /* 0x000fe20003f45270 */
[----:B------:R-:W-:Y:S01]  /*7480*/  FADD.FTZ R117, R2, R117 ;  /* 0x0000007502757221 */ /* 0x000fe20000010000 */
[----:B------:R-:W-:Y:S01]  /*7490*/  BSSY.RECONVERGENT B0, `(.L_x_7885) ;  /* 0x000006e000007945 */ /* 0x000fe20003800200 */
        /* <DEDUP_REMOVED lines=14> */
[----:B-----5:R-:W-:-:S02]  /*7580*/  @!P1 FADD.FTZ R6, R6, R5 ;  /* 0x0000000506069221 */ /* 0x020fc40000010000 */
[----:B------:R-:W0:Y:S01]  /*7590*/  SHFL.DOWN PT, R4, R161, 0x2, 0x1f ;  /* 0x08401f00a1047f89 */ /* 0x000e2200000e0000 */
[----:B------:R-:W-:-:S03]  /*75a0*/  ISETP.GT.AND P1, PT, R59, 0x1d, PT ;  /* 0x0000001d3b00780c */ /* 0x000fc60003f24270 */
[----:B------:R-:W5:Y:S10]  /*75b0*/  SHFL.DOWN PT, R5, R6, 0x2, 0x1f ;  /* 0x08401f0006057f89 */ /* 0x000f7400000e0000 */
[----:B0-----:R-:W-:Y:S01]  /*75c0*/  @!P1 FADD.FTZ R161, R161, R4 ;  /* 0x00000004a1a19221 */ /* 0x001fe20000010000 */
[----:B------:R-:W-:Y:S01]  /*75d0*/  FMUL.FTZ R4, R156, R19 ;  /* 0x000000139c047220 */ /* 0x000fe20000410000 */
[----:B-----5:R-:W-:-:S03]  /*75e0*/  @!P1 FADD.FTZ R6, R6, R5 ;  /* 0x0000000506069221 */ /* 0x020fc60000010000 */
[----:B------:R-:W0:Y:S01]  /*75f0*/  SHFL.DOWN PT, R192, R161, 0x4, 0x1f ;  /* 0x08801f00a1c07f89 */ /* 0x000e2200000e0000 */
[----:B------:R-:W-:Y:S01]  /*7600*/  ISETP.GT.AND P1, PT, R59, 0x1b, PT ;  /* 0x0000001b3b00780c */ /* 0x000fe20003f24270 */
[----:B------:R-:W-:Y:S01]  /*7610*/  FMUL.FTZ R185, R185, R4 ;  /* 0x00000004b9b97220 */ /* 0x000fe20000410000 */
[C---:B------:R-:W-:Y:S01]  /*7620*/  FMUL.FTZ R4, R156.reuse, R169 ;  /* 0x000000a99c047220 */ /* 0x040fe20000410000 */
[----:B------:R-:W5:Y:S01]  /*7630*/  SHFL.DOWN PT, R193, R6, 0x4, 0x1f ;  /* 0x08801f0006c17f89 */ /* 0x000f6200000e0000 */
        /* <DEDUP_REMOVED lines=16> */
[----:B------:R-:W-:Y:S01]  /*7740*/  FMUL.FTZ R12, R156, R175 ;  /* 0x000000af9c0c7220 */ /* 0x000fe20000410000 */
[----:B------:R-:W-:Y:S01]  /*7750*/  FFMA.FTZ R4, R77, R13, R4 ;  /* 0x0000000d4d047223 */ /* 0x000fe20000010004 */
[----:B------:R-:W-:Y:S01]  /*7760*/  FMUL.FTZ R184, R184, R5 ;  /* 0x00000005b8b87220 */ /* 0x000fe20000410000 */
[----:B0-----:R-:W-:Y:S01]  /*7770*/  @!P1 FADD.FTZ R161, R161, R192 ;  /* 0x000000c0a1a19221 */ /* 0x001fe20000010000 */
[----:B------:R-:W-:Y:S01]  /*7780*/  FMUL.FTZ R5, R156, R11 ;  /* 0x0000000b9c057220 */ /* 0x000fe20000410000 */
[----:B------:R-:W-:Y:S01]  /*7790*/  FMUL.FTZ R12, R181, R12 ;  /* 0x0000000cb50c7220 */ /* 0x000fe20000410000 */
[----:B------:R-:W-:Y:S01]  /*77a0*/  FADD.FTZ R103, R4, R103 ;  /* 0x0000006704677221 */ /* 0x000fe20000010000 */
[----:B-----5:R-:W-:Y:S01]  /*77b0*/  @!P1 FADD.FTZ R6, R6, R193 ;  /* 0x000000c106069221 */ /* 0x020fe20000010000 */
[----:B------:R-:W0:Y:S01]  /*77c0*/  SHFL.DOWN PT, R160, R161, 0x8, 0x1f ;  /* 0x09001f00a1a07f89 */ /* 0x000e2200000e0000 */
[----:B------:R-:W-:Y:S01]  /*77d0*/  ISETP.GT.AND P1, PT, R59, 0x17, PT ;  /* 0x000000173b00780c */ /* 0x000fe20003f24270 */
[----:B------:R-:W-:Y:S01]  /*77e0*/  FMUL.FTZ R10, R10, R5 ;  /* 0x000000050a0a7220 */ /* 0x000fe20000410000 */
[----:B------:R-:W-:Y:S01]  /*77f0*/  FFMA.FTZ R5, R155, R182, R184 ;  /* 0x000000b69b057223 */ /* 0x000fe200000100b8 */
[----:B------:R-:W5:Y:S01]  /*7800*/  SHFL.DOWN PT, R193, R6, 0x8, 0x1f ;  /* 0x09001f0006c17f89 */ /* 0x000f6200000e0000 */
[C---:B------:R-:W-:Y:S01]  /*7810*/  FMUL.FTZ R4, R156.reuse, R157 ;  /* 0x0000009d9c047220 */ /* 0x040fe20000410000 */
[----:B------:R-:W-:Y:S01]  /*7820*/  FFMA.FTZ R175, R151, R175, R12 ;  /* 0x000000af97af7223 */ /* 0x000fe2000001000c */
[----:B------:R-:W-:Y:S01]  /*7830*/  FFMA.FTZ R10, R81, R11, R10 ;  /* 0x0000000b510a7223 */ /* 0x000fe2000001000a */
[----:B------:R-:W-:Y:S01]  /*7840*/  FMUL.FTZ R12, R191, R8 ;  /* 0x00000008bf0c7220 */ /* 0x000fe20000410000 */
[C---:B------:R-:W-:Y:S01]  /*7850*/  FMUL.FTZ R17, R156.reuse, R173 ;  /* 0x000000ad9c117220 */ /* 0x040fe20000410000 */
[C---:B------:R-:W-:Y:S01]  /*7860*/  FMUL.FTZ R13, R156.reuse, R167 ;  /* 0x000000a79c0d7220 */ /* 0x040fe20000410000 */
[C---:B------:R-:W-:Y:S01]  /*7870*/  FMUL.FTZ R8, R156.reuse, R9 ;  /* 0x000000099c087220 */ /* 0x040fe20000410000 */
[----:B------:R-:W-:Y:S01]  /*7880*/  FMUL.FTZ R11, R156, R178 ;  /* 0x000000b29c0b7220 */ /* 0x000fe20000410000 */
[----:B------:R-:W-:Y:S01]  /*7890*/  FMUL.FTZ R7, R7, R4 ;  /* 0x0000000407077220 */ /* 0x000fe20000410000 */
[----:B------:R-:W-:Y:S01]  /*78a0*/  FADD.FTZ R116, R5, R116 ;  /* 0x0000007405747221 */ /* 0x000fe20000010000 */
        /* <DEDUP_REMOVED lines=9> */
[----:B0-----:R-:W-:Y:S01]  /*7940*/  @!P1 FADD.FTZ R161, R161, R160 ;  /* 0x000000a0a1a19221 */ /* 0x001fe20000010000 */
[----:B------:R-:W-:Y:S01]  /*7950*/  FFMA.FTZ R7, R149, R178, R168 ;  /* 0x000000b295077223 */ /* 0x000fe200000100a8 */
[----:B------:R-:W-:Y:S01]  /*7960*/  FADD.FTZ R120, R185, R120 ;  /* 0x00000078b9787221 */ /* 0x000fe20000010000 */
[----:B------:R-:W-:Y:S01]  /*7970*/  FADD.FTZ R122, R169, R122 ;  /* 0x0000007aa97a7221 */ /* 0x000fe20000010000 */
[----:B-----5:R-:W-:Y:S01]  /*7980*/  @!P1 FADD.FTZ R6, R6, R193 ;  /* 0x000000c106069221 */ /* 0x020fe20000010000 */
[----:B------:R-:W0:Y:S01]  /*7990*/  SHFL.DOWN PT, R14, R161, 0x10, 0x1f ;  /* 0x0a001f00a10e7f89 */ /* 0x000e2200000e0000 */
[----:B------:R-:W-:Y:S01]  /*79a0*/  ISETP.NE.AND P1, PT, R59, RZ, PT ;  /* 0x000000ff3b00720c */ /* 0x000fe20003f25270 */
        /* <DEDUP_REMOVED lines=12> */
[----:B-----5:R-:W-:-:S05]  /*7a70*/  FADD.FTZ R5, R6, R19 ;  /* 0x0000001306057221 */ /* 0x020fca0000010000 */
        /* <DEDUP_REMOVED lines=10> */
[----:B------:R-:W5:Y:S01]  /*7b20*/  @P1 LDS R7, [UR9+0x1f28] ;  /* 0x001f2809ff071984 */ /* 0x000f620008000800 */
[----:B0-----:R-:W-:Y:S01]  /*7b30*/  @P1 FADD.FTZ R5, R5, R2 ;  /* 0x0000000205051221 */ /* 0x001fe20000010000 */
[----:B-----5:R-:W-:-:S04]  /*7b40*/  @P1 FADD.FTZ R4, R4, R7 ;  /* 0x0000000704041221 */ /* 0x020fc80000010000 */
[----:B------:R0:W-:Y:S04]  /*7b50*/  STS [UR9+0x2328], R5 ;  /* 0x00232805ff007988 */ /* 0x0001e80008000809 */
[----:B------:R0:W-:Y:S02]  /*7b60*/  STS [UR9+0x1f28], R4 ;  /* 0x001f2804ff007988 */ /* 0x0001e40008000809 */
.L_x_7886:
[----:B------:R-:W-:Y:S05]  /*7b70*/  BSYNC.RECONVERGENT B0 ;  /* 0x0000000000007941 */ /* 0x000fea0003800200 */
.L_x_7885:
[----:B------:R-:W-:-:S04]  /*7b80*/  UIADD3 UR8, UPT, UPT, UR8, 0x1, URZ ;  /* 0x0000000108087890 */ /* 0x000fc8000fffe0ff */
[----:B------:R-:W-:-:S09]  /*7b90*/  UISETP.GE.AND UP0, UPT, UR8, UR48, UPT ;  /* 0x000000300800728c */ /* 0x000fd2000bf06270 */
[----:B------:R-:W-:Y:S05]  /*7ba0*/  BRA.U !UP0, `(.L_x_7887) ;  /* 0xffffffd508507547 */ /* 0x000fea000b83ffff */
.L_x_7849:
[----:B------:R-:W-:Y:S01]  /*7bb0*/  BAR.SYNC.DEFER_BLOCKING 0x0 ;  /* 0x0000000000007b1d */ /* 0x000fe20000010000 */
[----:B------:R-:W-:-:S05]  /*7bc0*/  F2FP.BF16.F32.PACK_AB R135, R123, R136 ;  /* 0x000000887b87723e */ /* 0x000fca00000010ff */
[----:B------:R-:W5:Y:S01]  /*7bd0*/  LDCU.64 UR10, c[0x0][0x4f8] ;  /* 0x00009f00ff0a77ac */ /* 0x000f620008000a00 */
[----:B------:R-:W-:Y:S02]  /*7be0*/  F2FP.BF16.F32.PACK_AB R134, R121, R134 ;  /* 0x000000867986723e */ /* 0x000fe400000010ff */
[----:B------:R-:W-:Y:S01]  /*7bf0*/  F2FP.BF16.F32.PACK_AB R133, R119, R130 ;  /* 0x000000827785723e */ /* 0x000fe200000010ff */
[----:B------:R-:W1:Y:S01]  /*7c00*/  LDCU.64 UR32, c[0x0][0x500] ;  /* 0x0000a000ff2077ac */ /* 0x000e620008000a00 */
[----:B------:R-:W-:Y:S02]  /*7c10*/  F2FP.BF16.F32.PACK_AB R132, R115, R117 ;  /* 0x000000757384723e */ /* 0x000fe400000010ff */
[----:B------:R-:W-:Y:S01]  /*7c20*/  F2FP.BF16.F32.PACK_AB R91, R91, R106 ;  /* 0x0000006a5b5b723e */ /* 0x000fe200000010ff */
[----:B------:R-:W2:Y:S01]  /*7c30*/  LDCU.64 UR34, c[0x0][0x550] ;  /* 0x0000aa00ff2277ac */ /* 0x000ea20008000a00 */
[----:B0-----:R-:W3:Y:S04]  /*7c40*/  LDG.E.128 R4, desc[UR36][R24.64] ;  /* 0x0000002418047981 */ /* 0x001ee8000c1e1d00 */
[----:B------:R-:W4:Y:S01]  /*7c50*/  LDG.E.128 R8, desc[UR36][R24.64+0x200] ;  /* 0x0002002418087981 */ /* 0x000f22000c1e1d00 */
[----:B------:R-:W-:Y:S01]  /*7c60*/  F2FP.BF16.F32.PACK_AB R90, R93, R108 ;  /* 0x0000006c5d5a723e */ /* 0x000fe200000010ff */
[----:B------:R-:W-:Y:S01]  /*7c70*/  UMOV UR7, URZ ;  /* 0x000000ff00077c82 */ /* 0x000fe20008000000 */
[----:B------:R-:W-:Y:S01]  /*7c80*/  F2FP.BF16.F32.PACK_AB R89, R95, R110 ;  /* 0x0000006e5f59723e */ /* 0x000fe200000010ff */
[----:B-----5:R-:W-:Y:S01]  /*7c90*/  UIMAD.WIDE.U32 UR8, UR39, UR10, UR6 ;  /* 0x0000000a270872a5 */ /* 0x020fe2000f8e0006 */
[----:B------:R-:W-:Y:S01]  /*7ca0*/  F2FP.BF16.F32.PACK_AB R88, R97, R112 ;  /* 0x000000706158723e */ /* 0x000fe200000010ff */
[----:B------:R-:W-:-:S02]  /*7cb0*/  UIADD3 UR24, UP1, UPT, UR24, -0x400, URZ ;  /* 0xfffffc0018187890 */ /* 0x000fc4000ff3e0ff */
[----:B------:R-:W-:Y:S02]  /*7cc0*/  UIMAD UR9, UR39, UR11, UR9 ;  /* 0x0000000b270972a4 */ /* 0x000fe4000f8e0209 */
[----:B------:R-:W-:Y:S02]  /*7cd0*/  UIADD3 UR27, UP2, UPT, UR27, -0x400, URZ ;  /* 0xfffffc001b1b7890 */ /* 0x000fe4000ff5e0ff */
[----:B-1----:R-:W-:Y:S02]  /*7ce0*/  UIMAD.WIDE.U32 UR8, UR38, UR32, UR8 ;  /* 0x00000020260872a5 */ /* 0x002fe4000f8e0008 */
[----:B------:R-:W-:Y:S02]  /*7cf0*/  UIADD3.X UR26, UPT, UPT, UR26, -0x1, URZ, UP1, !UPT ;  /* 0xffffffff1a1a7890 */ /* 0x000fe40008ffe4ff */
[----:B------:R-:W-:Y:S02]  /*7d00*/  UIMAD UR10, UR38, UR33, UR9 ;  /* 0x00000021260a72a4 */ /* 0x000fe4000f8e0209 */
[----:B--2---:R-:W-:Y:S01]  /*7d10*/  ULEA UR9, UP0, UR8, UR34, 0x1 ;  /* 0x0000002208097291 */ /* 0x004fe2000f8008ff */
[----:B------:R-:W0:Y:S03]  /*7d20*/  LDCU.64 UR32, c[0x0][0x560] ;  /* 0x0000ac00ff2077ac */ /* 0x000e260008000a00 */
[----:B------:R-:W-:-:S02]  /*7d30*/  ULEA.HI.X UR8, UR8, UR35, UR10, 0x1, UP0 ;  /* 0x0000002308087291 */ /* 0x000fc400080f0c0a */
[----:B------:R-:W-:-:S03]  /*7d40*/  UIADD3.X UR28, UPT, UPT, UR28, -0x1, URZ, UP2, !UPT ;  /* 0xffffffff1c1c7890 */ /* 0x000fc600097fe4ff */
[----:B------:R-:W1:Y:S01]  /*7d50*/  LDCU.64 UR10, c[0x0][0x520] ;  /* 0x0000a400ff0a77ac */ /* 0x000e620008000a00 */
[----:B---3--:R-:W-:Y:S04]  /*7d60*/  STS.128 [R30], R4 ;  /* 0x000000041e007388 */ /* 0x008fe80000000c00 */
[----:B----4-:R-:W-:Y:S01]  /*7d70*/  STS.128 [R30+0x200], R8 ;  /* 0x000200081e007388 */ /* 0x010fe20000000c00 */
        /* <DEDUP_REMOVED lines=20> */
[----:B------:R-:W-:Y:S02]  /*7ec0*/  PRMT R14, R14, 0x7632, R14 ;  /* 0x000076320e0e7816 */ /* 0x000fe4000000000e */
[----:B------:R-:W-:Y:S01]  /*7ed0*/  SHF.L.U32 R13, R13, 0x10, RZ ;  /* 0x000000100d0d7819 */ /* 0x000fe200000006ff */
[----:B------:R-:W-:Y:S01]  /*7ee0*/  @!P6 FMUL.FTZ R0, R0, -1.4426950216293334961 ;  /* 0xbfb8aa3b0000e820 */ /* 0x000fe20000410000 */
[C---:B------:R-:W-:Y:S02]  /*7ef0*/  SHF.L.U32 R11, R15.reuse, 0x10, RZ ;  /* 0x000000100f0b7819 */ /* 0x040fe400000006ff */
[----:B------:R-:W-:Y:S01]  /*7f00*/  PRMT R15, R15, 0x7632, R15 ;  /* 0x000076320f0f7816 */ /* 0x000fe2000000000f */
[----:B------:R-:W-:Y:S01]  /*7f10*/  @!P3 FMUL.FTZ R10, R19, -1.4426950216293334961 ;  /* 0xbfb8aa3b130ab820 */ /* 0x000fe20000410000 */
[--C-:B------:R-:W-:Y:S01]  /*7f20*/  FADD.FTZ R16, R13, R54.reuse ;  /* 0x000000360d107221 */ /* 0x100fe20000010000 */
[----:B------:R-:W-:Y:S01]  /*7f30*/  @!P4 FMUL.FTZ R8, R8, -1.4426950216293334961 ;  /* 0xbfb8aa3b0808c820 */ /* 0x000fe20000410000 */
[----:B------:R-:W2:Y:S01]  /*7f40*/  @!P6 MUFU.EX2 R0, R0 ;  /* 0x000000000000e308 */ /* 0x000ea20000000800 */
[----:B------:R-:W-:Y:S01]  /*7f50*/  @!P5 FMUL.FTZ R9, R17, -1.4426950216293334961 ;  /* 0xbfb8aa3b1109d820 */ /* 0x000fe20000410000 */
[----:B------:R-:W-:Y:S01]  /*7f60*/  FADD.FTZ R12, R11, R54 ;  /* 0x000000360b0c7221 */ /* 0x000fe20000010000 */
[----:B---3--:R-:W-:-:S02]  /*7f70*/  SHF.L.U32 R11, R4, 0x10, RZ ;  /* 0x00000010040b7819 */ /* 0x008fc400000006ff */
[----:B------:R-:W-:Y:S02]  /*7f80*/  SHF.L.U32 R15, R15, 0x10, RZ ;  /* 0x000000100f0f7819 */ /* 0x000fe400000006ff */
[----:B------:R-:W-:Y:S01]  /*7f90*/  FSETP.GTU.FTZ.AND P2, PT, R12, 20, PT ;  /* 0x41a000000c00780b */ /* 0x000fe20003f5c000 */
[----:B------:R-:W3:Y:S01]  /*7fa0*/  @!P4 MUFU.EX2 R8, R8 ;  /* 0x000000080008c308 */ /* 0x000ee20000000800 */
[--C-:B------:R-:W-:Y:S01]  /*7fb0*/  FADD.FTZ R18, R11, R54.reuse ;  /* 0x000000360b127221 */ /* 0x100fe20000010000 */
[----:B------:R-:W-:Y:S01]  /*7fc0*/  FADD.FTZ R15, R15, R54 ;  /* 0x000000360f0f7221 */ /* 0x000fe20000010000 */
[----:B------:R-:W-:-:S03]  /*7fd0*/  PRMT R4, R4, 0x7632, R4 ;  /* 0x0000763204047816 */ /* 0x000fc60000000004 */
[----:B------:R-:W-:Y:S02]  /*7fe0*/  FSETP.GTU.FTZ.AND P1, PT, R18, 20, PT ;  /* 0x41a000001200780b */ /* 0x000fe40003f3c000 */
        /* <DEDUP_REMOVED lines=11> */
[----:B------:R-:W-:Y:S01]  /*80a0*/  SHF.L.U32 R9, R14, 0x10, RZ ;  /* 0x000000100e097819 */ /* 0x000fe200000006ff */
[----:B------:R-:W2:Y:S01]  /*80b0*/  @!P5 MUFU.RCP R0, R0 ;  /* 0x000000000000d308 */ /* 0x000ea20000001000 */
[----:B-----5:R-:W-:Y:S01]  /*80c0*/  @!P6 FMUL.FTZ R114, R114, R17 ;  /* 0x000000117272e220 */ /* 0x020fe20000410000 */
[----:B------:R-:W-:-:S02]  /*80d0*/  FSETP.GTU.FTZ.AND P6, PT, R16, 20, PT ;  /* 0x41a000001000780b */ /* 0x000fc40003fdc000 */
[----:B------:R-:W-:Y:S01]  /*80e0*/  FADD.FTZ R9, R9, R54 ;  /* 0x0000003609097221 */ /* 0x000fe20000010000 */
[----:B------:R-:W-:Y:S02]  /*80f0*/  FSETP.GTU.FTZ.AND P0, PT, R19, 20, PT ;  /* 0x41a000001300780b */ /* 0x000fe40003f1c000 */
[----:B------:R-:W-:Y:S01]  /*8100*/  SHF.L.U32 R5, R5, 0x10, RZ ;  /* 0x0000001005057819 */ /* 0x000fe200000006ff */
[----:B---3--:R-:W-:Y:S01]  /*8110*/  @!P4 FMUL.FTZ R99, R99, R8 ;  /* 0x000000086363c220 */ /* 0x008fe20000410000 */
[----:B------:R-:W-:Y:S01]  /*8120*/  FSETP.GTU.FTZ.AND P4, PT, R9, 20, PT ;  /* 0x41a000000900780b */ /* 0x000fe20003f9c000 */
[----:B------:R-:W3:Y:S01]  /*8130*/  @!P3 MUFU.EX2 R10, R10 ;  /* 0x0000000a000ab308 */ /* 0x000ee20000000800 */
[----:B--2---:R-:W-:-:S04]  /*8140*/  @!P5 FMUL.FTZ R101, R101, R0 ;  /* 0x000000006565d220 */ /* 0x004fc80000410000 */
[----:B------:R-:W-:Y:S01]  /*8150*/  @!P6 FMUL.FTZ R0, R16, -1.4426950216293334961 ;  /* 0xbfb8aa3b1000e820 */ /* 0x000fe20000410000 */
[----:B------:R-:W-:Y:S02]  /*8160*/  FSETP.GTU.FTZ.AND P5, PT, R15, 20, PT ;  /* 0x41a000000f00780b */ /* 0x000fe40003fbc000 */
[----:B------:R2:W4:Y:S04]  /*8170*/  @!P2 MUFU.EX2 R11, R2 ;  /* 0x00000002000ba308 */ /* 0x0005280000000800 */
[----:B------:R-:W-:Y:S01]  /*8180*/  @!P4 FMUL.FTZ R8, R9, -1.4426950216293334961 ;  /* 0xbfb8aa3b0908c820 */ /* 0x000fe20000410000 */
[----:B---3--:R-:W-:-:S03]  /*8190*/  @!P3 FADD.FTZ R10, R10, 1 ;  /* 0x3f8000000a0ab421 */ /* 0x008fc60000010000 */
[----:B------:R-:W-:Y:S01]  /*81a0*/  @!P6 MUFU.EX2 R0, R0 ;  /* 0x000000000000e308 */ /* 0x000fe20000000800 */
[----:B--2---:R-:W-:-:S07]  /*81b0*/  @!P0 FMUL.FTZ R2, R19, -1.4426950216293334961 ;  /* 0xbfb8aa3b13028820 */ /* 0x004fce0000410000 */
[----:B------:R-:W2:Y:S01]  /*81c0*/  @!P4 MUFU.EX2 R8, R8 ;  /* 0x000000080008c308 */ /* 0x000ea20000000800 */
[----:B----4-:R-:W-:-:S07]  /*81d0*/  @!P2 FADD.FTZ R11, R11, 1 ;  /* 0x3f8000000b0ba421 */ /* 0x010fce0000010000 */
[----:B------:R3:W4:Y:S08]  /*81e0*/  @!P1 MUFU.EX2 R13, R12 ;  /* 0x0000000c000d9308 */ /* 0x0007300000000800 */
[----:B------:R5:W0:Y:S01]  /*81f0*/  @!P0 MUFU.EX2 R14, R2 ;  /* 0x00000002000e8308 */ /* 0x000a220000000800 */
[----:B---3--:R-:W-:Y:S01]  /*8200*/  @!P5 FMUL.FTZ R12, R15, -1.4426950216293334961 ;  /* 0xbfb8aa3b0f0cd820 */ /* 0x008fe20000410000 */
[----:B--2---:R-:W-:Y:S01]  /*8210*/  @!P4 FADD.FTZ R9, R8, 1 ;  /* 0x3f8000000809c421 */ /* 0x004fe20000010000 */
[----:B------:R-:W-:-:S02]  /*8220*/  SHF.L.U32 R15, R6, 0x10, RZ ;  /* 0x00000010060f7819 */ /* 0x000fc400000006ff */
[----:B------:R-:W-:-:S03]  /*8230*/  PRMT R6, R6, 0x7632, R6 ;  /* 0x0000763206067816 */ /* 0x000fc60000000006 */
[----:B------:R-:W2:Y:S01]  /*8240*/  @!P5 MUFU.EX2 R12, R12 ;  /* 0x0000000c000cd308 */ /* 0x000ea20000000800 */
[----:B-----5:R-:W-:Y:S01]  /*8250*/  @!P6 FADD.FTZ R2, R0, 1 ;  /* 0x3f8000000002e421 */ /* 0x020fe20000010000 */
[----:B------:R-:W-:Y:S01]  /*8260*/  FADD.FTZ R0, R15, R54 ;  /* 0x000000360f007221 */ /* 0x000fe20000010000 */
[----:B------:R-:W-:Y:S01]  /*8270*/  SHF.L.U32 R15, R7, 0x10, RZ ;  /* 0x00000010070f7819 */ /* 0x000fe200000006ff */
[----:B----4-:R-:W-:-:S04]  /*8280*/  @!P1 FADD.FTZ R13, R13, 1 ;  /* 0x3f8000000d0d9421 */ /* 0x010fc80000010000 */
[----:B------:R3:W4:Y:S01]  /*8290*/  @!P6 MUFU.RCP R17, R2 ;  /* 0x000000020011e308 */ /* 0x0007220000001000 */
[----:B------:R-:W-:Y:S01]  /*82a0*/  FADD.FTZ R15, R15, R54 ;  /* 0x000000360f0f7221 */ /* 0x000fe20000010000 */
[----:B0-----:R-:W-:-:S06]  /*82b0*/  @!P0 FADD.FTZ R14, R14, 1 ;  /* 0x3f8000000e0e8421 */ /* 0x001fcc0000010000 */
[----:B------:R0:W5:Y:S01]  /*82c0*/  @!P4 MUFU.RCP R19, R9 ;  /* 0x000000090013c308 */ /* 0x0001620000001000 */
[----:B--2---:R-:W-:Y:S01]  /*82d0*/  @!P5 FADD.FTZ R12, R12, 1 ;  /* 0x3f8000000c0cd421 */ /* 0x004fe20000010000 */
[----:B---3--:R-:W-:Y:S02]  /*82e0*/  PRMT R2, R7, 0x7632, R2 ;  /* 0x0000763207027816 */ /* 0x008fe40000000002 */
[----:B------:R-:W-:-:S04]  /*82f0*/  SHF.L.U32 R7, R6, 0x10, RZ ;  /* 0x0000001006077819 */ /* 0x000fc800000006ff */
[----:B------:R-:W2:Y:S01]  /*8300*/  @!P3 MUFU.RCP R10, R10 ;  /* 0x0000000a000ab308 */ /* 0x000ea20000001000 */
[----:B----4-:R-:W-:Y:S01]  /*8310*/  @!P6 FMUL.FTZ R116, R116, R17 ;  /* 0x000000117474e220 */ /* 0x010fe20000410000 */
[----:B------:R-:W-:Y:S01]  /*8320*/  FSETP.GTU.FTZ.AND P6, PT, R0, 20, PT ;  /* 0x41a000000000780b */ /* 0x000fe20003fdc000 */
[----:B------:R-:W-:Y:S01]  /*8330*/  FADD.FTZ R7, R7, R54 ;  /* 0x0000003607077221 */ /* 0x000fe20000010000 */
[----:B0-----:R-:W-:-:S04]  /*8340*/  SHF.L.U32 R9, R4, 0x10, RZ ;  /* 0x0000001004097819 */ /* 0x001fc800000006ff */
[----:B------:R-:W0:Y:S01]  /*8350*/  @!P2 MUFU.RCP R8, R11 ;  /* 0x0000000b0008a308 */ /* 0x000e220000001000 */
[----:B-----5:R-:W-:Y:S01]  /*8360*/  @!P4 FMUL.FTZ R118, R118, R19 ;  /* 0x000000137676c220 */ /* 0x020fe20000410000 */
[----:B------:R-:W-:Y:S01]  /*8370*/  FSETP.GTU.FTZ.AND P4, PT, R15, 20, PT ;  /* 0x41a000000f00780b */ /* 0x000fe20003f9c000 */
[----:B------:R-:W-:-:S04]  /*8380*/  FADD.FTZ R9, R9, R54 ;  /* 0x0000003609097221 */ /* 0x000fc80000010000 */
[----:B------:R-:W-:Y:S01]  /*8390*/  @!P6 FMUL.FTZ R0, R0, -1.4426950216293334961 ;  /* 0xbfb8aa3b0000e820 */ /* 0x000fe20000410000 */
[----:B------:R-:W3:Y:S01]  /*83a0*/  @!P5 MUFU.RCP R11, R12 ;  /* 0x0000000c000bd308 */ /* 0x000ee20000001000 */
[----:B--2---:R-:W-:Y:S01]  /*83b0*/  @!P3 FMUL.FTZ R103, R103, R10 ;  /* 0x0000000a6767b220 */ /* 0x004fe20000410000 */
[--C-:B------:R-:W-:Y:S01]  /*83c0*/  FADD.FTZ R10, R5, R54.reuse ;  /* 0x00000036050a7221 */ /* 0x100fe20000010000 */
[----:B------:R-:W-:Y:S02]  /*83d0*/  SHF.L.U32 R5, R2, 0x10, RZ ;  /* 0x0000001002057819 */ /* 0x000fe400000006ff */
[----:B------:R-:W-:Y:S02]  /*83e0*/  FSETP.GTU.FTZ.AND P3, PT, R9, 20, PT ;  /* 0x41a000000900780b */ /* 0x000fe40003f7c000 */
[----:B------:R-:W-:Y:S01]  /*83f0*/  @!P4 FMUL.FTZ R6, R15, -1.4426950216293334961 ;  /* 0xbfb8aa3b0f06c820 */ /* 0x000fe20000410000 */
[----:B------:R-:W2:Y:S01]  /*8400*/  @!P1 MUFU.RCP R16, R13 ;  /* 0x0000000d00109308 */ /* 0x000ea20000001000 */
[----:B0-----:R-:W-:Y:S01]  /*8410*/  @!P2 FMUL.FTZ R105, R105, R8 ;  /* 0x000000086969a220 */ /* 0x001fe20000410000 */
[----:B------:R-:W-:Y:S01]  /*8420*/  FADD.FTZ R8, R5, R54 ;  /* 0x0000003605087221 */ /* 0x000fe20000010000 */
[----:B------:R-:W-:-:S05]  /*8430*/  FSETP.GTU.FTZ.AND P2, PT, R10, 20, PT ;  /* 0x41a000000a00780b */ /* 0x000fca0003f5c000 */
[----:B------:R0:W4:Y:S01]  /*8440*/  @!P6 MUFU.EX2 R4, R0 ;  /* 0x000000000004e308 */ /* 0x0001220000000800 */
[----:B---3--:R-:W-:Y:S01]  /*8450*/  @!P5 FMUL.FTZ R120, R120, R11 ;  /* 0x0000000b7878d220 */ /* 0x008fe20000410000 */
[----:B------:R-:W-:-:S06]  /*8460*/  FSETP.GTU.FTZ.AND P5, PT, R7, 20, PT ;  /* 0x41a000000700780b */ /* 0x000fcc0003fbc000 */
[----:B------:R-:W3:Y:S01]  /*8470*/  @!P4 MUFU.EX2 R6, R6 ;  /* 0x000000060006c308 */ /* 0x000ee20000000800 */
[----:B--2---:R-:W-:Y:S01]  /*8480*/  @!P1 FMUL.FTZ R107, R107, R16 ;  /* 0x000000106b6b9220 */ /* 0x004fe20000410000 */
[----:B------:R-:W-:Y:S01]  /*8490*/  FSETP.GTU.FTZ.AND P1, PT, R8, 20, PT ;  /* 0x41a000000800780b */ /* 0x000fe20003f3c000 */
[----:B0-----:R-:W-:Y:S01]  /*84a0*/  @!P3 FMUL.FTZ R0, R9, -1.4426950216293334961 ;  /* 0xbfb8aa3b0900b820 */ /* 0x001fe20000410000 */
[----:B------:R-:W-:-:S03]  /*84b0*/  @!P2 FMUL.FTZ R2, R10, -1.4426950216293334961 ;  /* 0xbfb8aa3b0a02a820 */ /* 0x000fc60000410000 */
[----:B------:R-:W-:Y:S01]  /*84c0*/  @!P5 FMUL.FTZ R5, R7, -1.4426950216293334961 ;  /* 0xbfb8aa3b0705d820 */ /* 0x000fe20000410000 */
[----:B------:R-:W0:Y:S07]  /*84d0*/  @!P0 MUFU.RCP R16, R14 ;  /* 0x0000000e00108308 */ /* 0x000e2e0000001000 */
[----:B------:R-:W-:Y:S01]  /*84e0*/  @!P1 FMUL.FTZ R7, R8, -1.4426950216293334961 ;  /* 0xbfb8aa3b08079820 */ /* 0x000fe20000410000 */
[----:B----4-:R-:W-:Y:S01]  /*84f0*/  @!P6 FADD.FTZ R8, R4, 1 ;  /* 0x3f8000000408e421 */ /* 0x010fe20000010000 */
[----:B------:R-:W2:Y:S01]  /*8500*/  @!P5 MUFU.EX2 R12, R5 ;  /* 0x00000005000cd308 */ /* 0x000ea20000000800 */
[----:B---3--:R-:W-:-:S07]  /*8510*/  @!P4 FADD.FTZ R13, R6, 1 ;  /* 0x3f800000060dc421 */ /* 0x008fce0000010000 */
[----:B------:R3:W4:Y:S01]  /*8520*/  @!P1 MUFU.EX2 R15, R7 ;  /* 0x00000007000f9308 */ /* 0x0007220000000800 */
[----:B------:R-:W-:Y:S01]  /*8530*/  NOP ;  /* 0x0000000000007918 */ /* 0x000fe20000000000 */
[----:B0-----:R-:W-:-:S06]  /*8540*/  @!P0 FMUL.FTZ R109, R109, R16 ;  /* 0x000000106d6d8220 */ /* 0x001fcc0000410000 */
[----:B------:R0:W5:Y:S01]  /*8550*/  @!P6 MUFU.RCP R18, R8 ;  /* 0x000000080012e308 */ /* 0x0001620000001000 */
[----:B---3--:R-:W3:Y:S01]  /*8560*/  LDS.128 R4, [R30] ;  /* 0x000000001e047984 */ /* 0x008ee20000000c00 */
[----:B--2---:R-:W-:Y:S01]  /*8570*/  @!P5 FADD.FTZ R14, R12, 1 ;  /* 0x3f8000000c0ed421 */ /* 0x004fe20000010000 */
[----:B------:R-:W-:Y:S02]  /*8580*/  MOV R12, UR9 ;  /* 0x00000009000c7c02 */ /* 0x000fe40008000f00 */
[----:B------:R-:W-:Y:S02]  /*8590*/  F2FP.BF16.F32.PACK_AB R16, R99, R114 ;  /* 0x000000726310723e */ /* 0x000fe400000010ff */
[----:B------:R-:W-:Y:S01]  /*85a0*/  IADD3 R52, P0, PT, R52, -0x400, RZ ;  /* 0xfffffc0034347810 */ /* 0x000fe20007f1e0ff */
[----:B------:R-:W2:Y:S01]  /*85b0*/  @!P3 MUFU.EX2 R0, R0 ;  /* 0x000000000000b308 */ /* 0x000ea20000000800 */
[----:B0-----:R-:W0:Y:S01]  /*85c0*/  LDS.128 R8, [R30+0x200] ;  /* 0x000200001e087984 */ /* 0x001e220000000c00 */
[----:B----4-:R-:W-:Y:S01]  /*85d0*/  @!P1 FADD.FTZ R15, R15, 1 ;  /* 0x3f8000000f0f9421 */ /* 0x010fe20000010000 */
[----:B------:R-:W-:-:S05]  /*85e0*/  IADD3.X R51, PT, PT, R51, -0x1, RZ, P0, !PT ;  /* 0xffffffff33337810 */ /* 0x000fca00007fe4ff */
[----:B------:R-:W4:Y:S01]  /*85f0*/  @!P2 MUFU.EX2 R2, R2 ;  /* 0x000000020002a308 */ /* 0x000f220000000800 */
[----:B-----5:R-:W-:Y:S01]  /*8600*/  @!P6 FMUL.FTZ R111, R111, R18 ;  /* 0x000000126f6fe220 */ /* 0x020fe20000410000 */
[----:B------:R-:W-:-:S06]  /*8610*/  F2FP.BF16.F32.PACK_AB R18, R118, R103 ;  /* 0x000000677612723e */ /* 0x000fcc00000010ff */
[----:B------:R5:W1:Y:S01]  /*8620*/  @!P4 MUFU.RCP R24, R13 ;  /* 0x0000000d0018c308 */ /* 0x000a620000001000 */
[----:B--2---:R-:W-:-:S07]  /*8630*/  @!P3 FADD.FTZ R0, R0, 1 ;  /* 0x3f8000000000b421 */ /* 0x004fce0000010000 */
[----:B------:R2:W0:Y:S01]  /*8640*/  @!P3 MUFU.RCP R17, R0 ;  /* 0x000000000011b308 */ /* 0x0004220000001000 */
[----:B-----5:R-:W-:Y:S01]  /*8650*/  MOV R13, UR8 ;  /* 0x00000008000d7c02 */ /* 0x020fe20008000f00 */
[----:B----4-:R-:W-:Y:S01]  /*8660*/  @!P2 FADD.FTZ R2, R2, 1 ;  /* 0x3f8000000202a421 */ /* 0x010fe20000010000 */
[----:B------:R-:W4:Y:S01]  /*8670*/  LDCU.64 UR8, c[0x0][0x518] ;  /* 0x0000a300ff0877ac */ /* 0x000f220008000a00 */
[----:B------:R-:W-:-:S04]  /*8680*/  IMAD.WIDE.U32 R12, R49, 0x10, R12 ;  /* 0x00000010310c7825 */ /* 0x000fc800078e000c */
[----:B------:R-:W5:Y:S01]  /*8690*/  @!P2 MUFU.RCP R19, R2 ;  /* 0x000000020013a308 */ /* 0x000f620000001000 */
[----:B-1----:R-:W-:Y:S01]  /*86a0*/  @!P4 FMUL.FTZ R113, R113, R24 ;  /* 0x000000187171c220 */ /* 0x002fe20000410000 */
[----:B--2---:R-:W-:Y:S01]  /*86b0*/  FADD.FTZ R0, R114, R53 ;  /* 0x0000003572007221 */ /* 0x004fe20000010000 */
[----:B---3--:R-:W-:Y:S03]  /*86c0*/  STG.E.128 desc[UR36][R12.64], R4 ;  /* 0x000000040c007986 */ /* 0x008fe6000c101d24 */
[----:B------:R-:W-:Y:S02]  /*86d0*/  FADD.FTZ R0, R0, R99 ;  /* 0x0000006300007221 */ /* 0x000fe40000010000 */
[----:B------:R-:W1:Y:S01]  /*86e0*/  @!P5 MUFU.RCP R25, R14 ;  /* 0x0000000e0019d308 */ /* 0x000e620000001000 */
[----:B0-----:R-:W-:Y:S01]  /*86f0*/  STG.E.128 desc[UR36][R12.64+0x200], R8 ;  /* 0x000200080c007986 */ /* 0x001fe2000c101d24 */
[----:B------:R-:W-:Y:S01]  /*8700*/  @!P3 FMUL.FTZ R122, R122, R17 ;  /* 0x000000117a7ab220 */ /* 0x000fe20000410000 */
[----:B------:R-:W-:Y:S01]  /*8710*/  F2FP.BF16.F32.PACK_AB R17, R116, R101 ;  /* 0x000000657411723e */ /* 0x000fe200000010ff */
[----:B----4-:R-:W-:-:S03]  /*8720*/  UIMAD.WIDE.U32 UR6, UR39, UR8, UR6 ;  /* 0x00000008270672a5 */ /* 0x010fc6000f8e0006 */
[----:B------:R-:W-:Y:S01]  /*8730*/  F2FP.BF16.F32.PACK_AB R24, R122, R107 ;  /* 0x0000006b7a18723e */ /* 0x000fe200000010ff */
[----:B------:R-:W0:Y:S01]  /*8740*/  @!P1 MUFU.RCP R15, R15 ;  /* 0x0000000f000f9308 */ /* 0x000e220000001000 */
[----:B-----5:R-:W-:Y:S01]  /*8750*/  @!P2 FMUL.FTZ R124, R124, R19 ;  /* 0x000000137c7ca220 */ /* 0x020fe20000410000 */
[----:B------:R-:W-:Y:S01]  /*8760*/  F2FP.BF16.F32.PACK_AB R19, R120, R105 ;  /* 0x000000697813723e */ /* 0x000fe200000010ff */
[----:B------:R-:W-:Y:S01]  /*8770*/  BAR.SYNC.DEFER_BLOCKING 0x0 ;  /* 0x0000000000007b1d */ /* 0x000fe20000010000 */
[----:B------:R-:W-:-:S04]  /*8780*/  UIMAD UR7, UR39, UR9, UR7 ;  /* 0x00000009270772a4 */ /* 0x000fc8000f8e0207 */
[----:B------:R-:W-:Y:S01]  /*8790*/  UIMAD.WIDE.U32 UR6, UR38, UR10, UR6 ;  /* 0x0000000a260672a5 */ /* 0x000fe2000f8e0006 */
[----:B-1----:R-:W-:Y:S01]  /*87a0*/  @!P5 FMUL.FTZ R126, R126, R25 ;  /* 0x000000197e7ed220 */ /* 0x002fe20000410000 */
[----:B------:R-:W-:Y:S02]  /*87b0*/  F2FP.BF16.F32.PACK_AB R25, R124, R109 ;  /* 0x0000006d7c19723e */ /* 0x000fe400000010ff */
[----:B------:R-:W-:Y:S02]  /*87c0*/  UIMAD UR8, UR38, UR11, UR7 ;  /* 0x0000000b260872a4 */ /* 0x000fe4000f8e0207 */
[----:B------:R-:W-:Y:S01]  /*87d0*/  F2FP.BF16.F32.PACK_AB R26, R126, R111 ;  /* 0x0000006f7e1a723e */ /* 0x000fe200000010ff */
[----:B------:R-:W-:Y:S01]  /*87e0*/  ULEA UR7, UP0, UR6, UR32, 0x1 ;  /* 0x0000002006077291 */ /* 0x000fe2000f8008ff */
[----:B0-----:R-:W-:Y:S01]  /*87f0*/  @!P1 FMUL.FTZ R128, R128, R15 ;  /* 0x0000000f80809220 */ /* 0x001fe20000410000 */
[----:B------:R-:W-:Y:S02]  /*8800*/  FADD.FTZ R15, R0, R101 ;  /* 0x00000065000f7221 */ /* 0x000fe40000010000 */
[----:B------:R-:W-:-:S02]  /*8810*/  ULEA.HI.X UR6, UR6, UR33, UR8, 0x1, UP0 ;  /* 0x0000002106067291 */ /* 0x000fc400080f0c08 */
[----:B------:R-:W-:Y:S01]  /*8820*/  MOV R2, UR7 ;  /* 0x0000000700027c02 */ /* 0x000fe20008000f00 */
[----:B------:R-:W-:Y:S01]  /*8830*/  FADD.FTZ R116, R15, R116 ;  /* 0x000000740f747221 */ /* 0x000fe20000010000 */
[----:B------:R-:W-:Y:S01]  /*8840*/  F2FP.BF16.F32.PACK_AB R27, R128, R113 ;  /* 0x00000071801b723e */ /* 0x000fe200000010ff */
[----:B------:R-:W-:Y:S02]  /*8850*/  UIADD3 UR29, UP0, UPT, UR29, -0x400, URZ ;  /* 0xfffffc001d1d7890 */ /* 0x000fe4000ff1e0ff */
[----:B------:R-:W-:Y:S01]  /*8860*/  FADD.FTZ R103, R116, R103 ;  /* 0x0000006774677221 */ /* 0x000fe20000010000 */
[----:B------:R-:W-:Y:S01]  /*8870*/  STS.128 [R3], R16 ;  /* 0x0000001003007388 */ /* 0x000fe20000000c00 */
[----:B------:R-:W-:Y:S02]  /*8880*/  UIADD3.X UR30, UPT, UPT, UR30, -0x1, URZ, UP0, !UPT ;  /* 0xffffffff1e1e7890 */ /* 0x000fe400087fe4ff */
[----:B------:R-:W-:Y:S01]  /*8890*/  FADD.FTZ R118, R103, R118 ;  /* 0x0000007667767221 */ /* 0x000fe20000010000 */
[----:B------:R0:W-:Y:S01]  /*88a0*/  STS.128 [R3+0x10], R24 ;  /* 0x0000101803007388 */ /* 0x0001e20000000c00 */
[----:B------:R-:W-:-:S03]  /*88b0*/  NOP ;  /* 0x0000000000007918 */ /* 0x000fc60000000000 */
[----:B------:R-:W1:Y:S01]  /*88c0*/  LDS.128 R4, [R30] ;  /* 0x000000001e047984 */ /* 0x000e620000000c00 */
[----:B------:R-:W-:Y:S01]  /*88d0*/  FADD.FTZ R105, R118, R105 ;  /* 0x0000006976697221 */ /* 0x000fe20000010000 */
[----:B------:R-:W-:Y:S02]  /*88e0*/  UISETP.GT.AND UP0, UPT, UR22, 0x1, UPT ;  /* 0x000000011600788c */ /* 0x000fe4000bf04270 */
[----:B------:R-:W2:Y:S01]  /*88f0*/  LDS.128 R60, [R30+0x200] ;  /* 0x000200001e3c7984 */ /* 0x000ea20000000c00 */
[----:B------:R-:W-:Y:S01]  /*8900*/  FADD.FTZ R120, R105, R120 ;  /* 0x0000007869787221 */ /* 0x000fe20000010000 */
[----:B0-----:R-:W-:-:S03]  /*8910*/  MOV R3, UR6 ;  /* 0x0000000600037c02 */ /* 0x001fc60008000f00 */
[----:B------:R-:W-:Y:S01]  /*8920*/  FADD.FTZ R107, R120, R107 ;  /* 0x0000006b786b7221 */ /* 0x000fe20000010000 */
[----:B------:R-:W-:Y:S01]  /*8930*/  UIADD3 UR6, UPT, UPT, UR22, -0x1, URZ ;  /* 0xffffffff16067890 */ /* 0x000fe2000fffe0ff */
[----:B------:R-:W-:-:S04]  /*8940*/  IMAD.WIDE.U32 R2, R49, 0x10, R2 ;  /* 0x0000001031027825 */ /* 0x000fc800078e0002 */
[----:B------:R-:W-:Y:S02]  /*8950*/  FADD.FTZ R122, R107, R122 ;  /* 0x0000007a6b7a7221 */ /* 0x000fe40000010000 */
[----:B------:R-:W-:Y:S02]  /*8960*/  UMOV UR22, UR6 ;  /* 0x0000000600167c82 */ /* 0x000fe40008000000 */
[----:B------:R-:W-:-:S04]  /*8970*/  FADD.FTZ R109, R122, R109 ;  /* 0x0000006d7a6d7221 */ /* 0x000fc80000010000 */
[----:B------:R-:W-:-:S04]  /*8980*/  FADD.FTZ R124, R109, R124 ;  /* 0x0000007c6d7c7221 */ /* 0x000fc80000010000 */
[----:B------:R-:W-:-:S04]  /*8990*/  FADD.FTZ R111, R124, R111 ;  /* 0x0000006f7c6f7221 */ /* 0x000fc80000010000 */
[----:B------:R-:W-:-:S04]  /*89a0*/  FADD.FTZ R126, R111, R126 ;  /* 0x0000007e6f7e7221 */ /* 0x000fc80000010000 */
[----:B------:R-:W-:-:S04]  /*89b0*/  FADD.FTZ R53, R126, R113 ;  /* 0x000000717e357221 */ /* 0x000fc80000010000 */
[----:B------:R-:W-:Y:S01]  /*89c0*/  FADD.FTZ R53, R53, R128 ;  /* 0x0000008035357221 */ /* 0x000fe20000010000 */
[----:B-1----:R0:W-:Y:S04]  /*89d0*/  STG.E.128 desc[UR36][R2.64], R4 ;  /* 0x0000000402007986 */ /* 0x0021e8000c101d24 */
[----:B--2---:R0:W-:Y:S01]  /*89e0*/  STG.E.128 desc[UR36][R2.64+0x200], R60 ;  /* 0x0002003c02007986 */ /* 0x0041e2000c101d24 */
[----:B------:R-:W-:Y:S05]  /*89f0*/  BRA.U UP0, `(.L_x_7888) ;  /* 0xffffff81008c7547 */ /* 0x000fea000b83ffff */
.L_x_7815:
        /* <DEDUP_REMOVED lines=33> */
.L_x_7890:
[----:B------:R-:W-:Y:S05]  /*8c10*/  BSYNC.RECONVERGENT B0 ;  /* 0x0000000000007941 */ /* 0x000fea0003800200 */
.L_x_7889:
[----:B------:R-:W-:Y:S01]  /*8c20*/  UISETP.NE.U32.AND UP0, UPT, UR8, URZ, UPT ;  /* 0x000000ff0800728c */ /* 0x000fe2000bf05070 */
[----:B--2---:R-:W-:-:S03]  /*8c30*/  ISETP.GE.AND P0, PT, R11, UR18, PT ;  /* 0x000000120b007c0c */ /* 0x004fc6000bf06270 */
[----:B------:R-:W-:-:S09]  /*8c40*/  UISETP.NE.AND.EX UP0, UPT, UR9, URZ, UPT, UP0 ;  /* 0x000000ff0900728c */ /* 0x000fd2000bf05300 */
[----:B------:R-:W-:Y:S05]  /*8c50*/  BRA.U !UP0, `(.L_x_7891) ;  /* 0x0000000108707547 */ /* 0x000fea000b800000 */
        /* <DEDUP_REMOVED lines=27> */
.L_x_7892:
[----:B------:R-:W-:Y:S05]  /*8e10*/  BSYNC.RECONVERGENT B0 ;  /* 0x0000000000007941 */ /* 0x000fea0003800200 */
.L_x_7891:
        /* <DEDUP_REMOVED lines=9> */
.L_x_7894:
[----:B------:R-:W-:Y:S02]  /*8eb0*/  LEA R0, R11, UR4, 0x2 ;  /* 0x000000040b007c11 */ /* 0x000fe4000f8e10ff */
[----:B0-----:R-:W-:Y:S02]  /*8ec0*/  MOV R5, UR13 ;  /* 0x0000000d00057c02 */ /* 0x001fe40008000f00 */
        /* <DEDUP_REMOVED lines=28> */
.L_x_7893:
[----:B------:R-:W-:Y:S05]  /*9090*/  EXIT ;  /* 0x000000000000794d */ /* 0x000fea0003800000 */
.L_x_7895:
        /* <DEDUP_REMOVED lines=14> */
.L_x_10495:


//--------------------- .text._Z25selective_scan_bwd_kernelI32Selective_Scan_bwd_kernel_traitsILi32ELi16ELb1ELb1ELb0ELb0ELb0EN3c108BFloat16EfEEv12SSMParamsBwd --------------------------
	.section	.text._Z25selective_scan_bwd_kernelI32Selective_Scan_bwd_kernel_traitsILi32ELi16ELb1ELb1ELb0ELb0ELb0EN3c108BFloat16EfEEv12SSMParamsBwd,"ax",@progbits
	.align	128
        .global         _Z25selective_scan_bwd_kernelI32Selective_Scan_bwd_kernel_traitsILi32ELi16ELb1ELb1ELb0ELb0ELb0EN3c108BFloat16EfEEv12SSMParamsBwd
        .type           _Z25selective_scan_bwd_kernelI32Selective_Scan_bwd_kernel_traitsILi32ELi16ELb1ELb1ELb0ELb0ELb0EN3c108BFloat16EfEEv12SSMParamsBwd,@function
        .size           _Z25selective_scan_bwd_kernelI32Selective_Scan_bwd_kernel_traitsILi32ELi16ELb1ELb1ELb0ELb0ELb0EN3c108BFloat16EfEEv12SSMParamsBwd,(.L_x_10496 - _Z25selective_scan_bwd_kernelI32Selective_Scan_bwd_kernel_traitsILi32ELi16ELb1ELb1ELb0ELb0ELb0EN3c108BFloat16EfEEv12SSMParamsBwd)
        .other          _Z25selective_scan_bwd_kernelI32Selective_Scan_bwd_kernel_traitsILi32ELi16ELb1ELb1ELb0ELb0ELb0EN3c108BFloat16EfEEv12SSMParamsBwd,@"STO_CUDA_ENTRY STV_DEFAULT"
_Z25selective_scan_bwd_kernelI32Selective_Scan_bwd_kernel_traitsILi32ELi16ELb1ELb1ELb0ELb0ELb0EN3c108BFloat16EfEEv12SSMParamsBwd:
.text._Z25selective_scan_bwd_kernelI32Selective_Scan_bwd_kernel_traitsILi32ELi16ELb1ELb1ELb0ELb0ELb0EN3c108BFloat16EfEEv12SSMParamsBwd:
[----:B------:R-:W-:Y:S08]  /*0000*/  LDC R1, c[0x0][0x37c] ;  /* 0x0000df00ff017b82 */ /* 0x000ff00000000800 */
[----:B------:R-:W0:Y:S01]  /*0010*/  LDC R8, c[0x0][0x398] ;  /* 0x0000e600ff087b82 */ /* 0x000e220000000800 */
[----:B------:R-:W1:Y:S01]  /*0020*/  S2R R85, SR_CTAID.Y ;  /* 0x0000000000557919 */ /* 0x000e620000002600 */
[----:B------:R-:W2:Y:S01]  /*0030*/  LDCU.64 UR16, c[0x0][0x358] ;  /* 0x00006b00ff1077ac */ /* 0x000ea20008000a00 */
[----:B------:R-:W-:Y:S01]  /*0040*/  HFMA2 R83, -RZ, RZ, 0, 0 ;  /* 0x00000000ff537431 */ /* 0x000fe200000001ff */
[----:B------:R-:W-:Y:S01]  /*0050*/  MOV R66, RZ ;  /* 0x000000ff00427202 */ /* 0x000fe20000000f00 */
        /* <DEDUP_REMOVED lines=25> */
[----:B0-----:R-:W-:Y:S01]  /*01f0*/  HFMA2 R6, -RZ, RZ, 0, 0 ;  /* 0x00000000ff067431 */ /* 0x001fe200000001ff */
[----:B---3--:R-:W-:-:S06]  /*0200*/  IABS R2, R85 ;  /* 0x0000005500027213 */ /* 0x008fcc0000000000 */
[----:B------:R-:W0:Y:S01]  /*0210*/  LDC.64 R80, c[0x0][0x4a8] ;  /* 0x00012a00ff507b82 */ /* 0x000e220000000a00 */
[----:B----4-:R-:W-:-:S05]  /*0220*/  IADD3 R10, PT, PT, RZ, -R7, RZ ;  /* 0x80000007ff0a7210 */ /* 0x010fca0007ffe0ff */
[----:B------:R-:W-:Y:S02]  /*0230*/  IMAD R3, R10, R9, RZ ;  /* 0x000000090a037224 */ /* 0x000fe400078e02ff */
[----:B------:R-:W3:Y:S02]  /*0240*/  LDC.64 R4, c[0x0][0x480] ;  /* 0x00012000ff047b82 */ /* 0x000ee40000000a00 */
[----:B------:R-:W-:-:S06]  /*0250*/  IMAD.HI.U32 R7, R7, R3, R6 ;  /* 0x0000000307077227 */ /* 0x000fcc00078e0006 */
[----:B------:R-:W-:-:S05]  /*0260*/  IMAD.HI.U32 R7, R7, R2, RZ ;  /* 0x0000000207077227 */ /* 0x000fca00078e00ff */
[----:B------:R-:W-:-:S05]  /*0270*/  IADD3 R0, PT, PT, -R7, RZ, RZ ;  /* 0x000000ff07007210 */ /* 0x000fca0007ffe1ff */
[----:B------:R-:W-:-:S05]  /*0280*/  IMAD R0, R9, R0, R2 ;  /* 0x0000000009007224 */ /* 0x000fca00078e0202 */
[----:B------:R-:W-:Y:S02]  /*0290*/  ISETP.GT.U32.AND P2, PT, R9, R0, PT ;  /* 0x000000000900720c */ /* 0x000fe40003f44070 */
[----:B---3--:R-:W-:-:S04]  /*02a0*/  ISETP.NE.U32.AND P0, PT, R4, RZ, PT ;  /* 0x000000ff0400720c */ /* 0x008fc80003f05070 */
[----:B------:R-:W-:-:S07]  /*02b0*/  ISETP.NE.AND.EX P0, PT, R5, RZ, PT, P0 ;  /* 0x000000ff0500720c */ /* 0x000fce0003f05300 */
[----:B------:R-:W-:-:S04]  /*02c0*/  @!P2 IADD3 R0, PT, PT, R0, -R9, RZ ;  /* 0x800000090000a210 */ /* 0x000fc80007ffe0ff */
[----:B------:R-:W-:Y:S02]  /*02d0*/  ISETP.GE.U32.AND P1, PT, R0, R9, PT ;  /* 0x000000090000720c */ /* 0x000fe40003f26070 */
[----:B------:R-:W3:Y:S01]  /*02e0*/  @P0 LDC R0, c[0x0][0x384] ;  /* 0x0000e100ff000b82 */ /* 0x000ee20000000800 */
[----:B------:R-:W-:Y:S02]  /*02f0*/  UIMAD.WIDE.U32 UR6, UR18, UR12, URZ ;  /* 0x0000000c120672a5 */ /* 0x000fe4000f8e00ff */
[----:B------:R-:W-:Y:S01]  /*0300*/  UIMAD.WIDE.U32 UR4, UR18, UR8, URZ ;  /* 0x00000008120472a5 */ /* 0x000fe2000f8e00ff */
[----:B------:R-:W-:-:S03]  /*0310*/  LOP3.LUT R4, R85, R8, RZ, 0x3c, !PT ;  /* 0x0000000855047212 */ /* 0x000fc600078e3cff */
[----:B------:R-:W-:Y:S01]  /*0320*/  UIMAD UR8, UR18, UR9, UR5 ;  /* 0x00000009120872a4 */ /* 0x000fe2000f8e0205 */
[----:B------:R-:W4:Y:S01]  /*0330*/  @P0 LDC R19, c[0x0][0x38c] ;  /* 0x0000e300ff130b82 */ /* 0x000f220000000800 */
[----:B------:R-:W-:Y:S02]  /*0340*/  @!P2 IADD3 R7, PT, PT, R7, 0x1, RZ ;  /* 0x000000010707a810 */ /* 0x000fe40007ffe0ff */
[----:B------:R-:W-:Y:S01]  /*0350*/  MOV R2, UR4 ;  /* 0x0000000400027c02 */ /* 0x000fe20008000f00 */
[----:B------:R-:W-:Y:S01]  /*0360*/  UIMAD UR4, UR18, UR13, UR7 ;  /* 0x0000000d120472a4 */ /* 0x000fe2000f8e0207 */
[----:B------:R-:W-:Y:S02]  /*0370*/  ISETP.GE.AND P3, PT, R4, RZ, PT ;  /* 0x000000ff0400720c */ /* 0x000fe40003f66270 */
[----:B------:R-:W-:Y:S02]  /*0380*/  MOV R4, UR6 ;  /* 0x0000000600047c02 */ /* 0x000fe40008000f00 */
[----:B------:R-:W-:Y:S01]  /*0390*/  MOV R5, UR7 ;  /* 0x0000000700057c02 */ /* 0x000fe20008000f00 */
[----:B------:R-:W2:Y:S01]  /*03a0*/  LDCU.64 UR6, c[0x0][0x498] ;  /* 0x00009300ff0677ac */ /* 0x000ea20008000a00 */
[----:B------:R-:W-:-:S02]  /*03b0*/  @P1 IADD3 R7, PT, PT, R7, 0x1, RZ ;  /* 0x0000000107071810 */ /* 0x000fc40007ffe0ff */
[----:B------:R-:W-:Y:S02]  /*03c0*/  MOV R3, UR5 ;  /* 0x0000000500037c02 */ /* 0x000fe40008000f00 */
[----:B------:R-:W-:Y:S01]  /*03d0*/  MOV R3, UR8 ;  /* 0x0000000800037c02 */ /* 0x000fe20008000f00 */
[----:B------:R-:W1:Y:S01]  /*03e0*/  LDCU.64 UR8, c[0x0][0x3b0] ;  /* 0x00007600ff0877ac */ /* 0x000e620008000a00 */
[----:B------:R-:W-:Y:S02]  /*03f0*/  ISETP.NE.AND P2, PT, R8, RZ, PT ;  /* 0x000000ff0800720c */ /* 0x000fe40003f45270 */
[----:B------:R-:W-:Y:S01]  /*0400*/  MOV R33, R7 ;  /* 0x0000000700217202 */ /* 0x000fe20000000f00 */
[----:B---3--:R-:W-:Y:S01]  /*0410*/  @P0 IMAD R0, R0, UR18, R85 ;  /* 0x0000001200000c24 */ /* 0x008fe2000f8e0255 */
[----:B------:R-:W3:Y:S01]  /*0420*/  @P0 LDC.64 R6, c[0x0][0x480] ;  /* 0x00012000ff060b82 */ /* 0x000ee20000000a00 */
[----:B------:R-:W-:Y:S01]  /*0430*/  IMAD.WIDE.U32 R2, R85, UR10, R2 ;  /* 0x0000000a55027c25 */ /* 0x000fe2000f8e0002 */
[----:B------:R-:W-:-:S02]  /*0440*/  LEA R9, R17, 0xfffffe00, 0x9 ;  /* 0xfffffe0011097811 */ /* 0x000fc400078e48ff */
[----:B------:R-:W-:Y:S01]  /*0450*/  ISETP.GE.AND P1, PT, R17, 0x1, PT ;  /* 0x000000011100780c */ /* 0x000fe20003f26270 */
[----:B------:R-:W-:-:S03]  /*0460*/  @P0 IMAD R0, R0, R17, RZ ;  /* 0x0000001100000224 */ /* 0x000fc600078e02ff */
[----:B------:R-:W0:Y:S01]  /*0470*/  LDC.64 R16, c[0x0][0x460] ;  /* 0x00011800ff107b82 */ /* 0x000e220000000a00 */
[----:B------:R-:W-:Y:S01]  /*0480*/  IMAD R13, R85, UR11, R3 ;  /* 0x0000000b550d7c24 */ /* 0x000fe2000f8e0203 */
[----:B------:R-:W-:Y:S01]  /*0490*/  MOV R5, UR4 ;  /* 0x0000000400057c02 */ /* 0x000fe20008000f00 */
[----:B----4-:R-:W-:Y:S01]  /*04a0*/  @P0 IMAD R3, R0, R19, RZ ;  /* 0x0000001300030224 */ /* 0x010fe200078e02ff */
[----:B------:R-:W-:Y:S01]  /*04b0*/  @!P3 IADD3 R33, PT, PT, -R33, RZ, RZ ;  /* 0x000000ff2121b210 */ /* 0x000fe20007ffe1ff */
[----:B--2---:R-:W-:Y:S01]  /*04c0*/  UIMAD.WIDE.U32 UR4, UR18, UR6, URZ ;  /* 0x00000006120472a5 */ /* 0x004fe2000f8e00ff */
[----:B------:R-:W-:Y:S02]  /*04d0*/  @!P2 LOP3.LUT R33, RZ, R8, RZ, 0x33, !PT ;  /* 0x00000008ff21a212 */ /* 0x000fe400078e33ff */
[----:B------:R-:W2:Y:S01]  /*04e0*/  LDC.64 R18, c[0x0][0x468] ;  /* 0x00011a00ff127b82 */ /* 0x000ea20000000a00 */
[----:B------:R-:W-:Y:S01]  /*04f0*/  UIMAD UR5, UR18, UR7, UR5 ;  /* 0x00000007120572a4 */ /* 0x000fe2000f8e0205 */
[----:B------:R-:W-:Y:S01]  /*0500*/  SHF.R.S32.HI R23, RZ, 0x1f, R33 ;  /* 0x0000001fff177819 */ /* 0x000fe20000011421 */
[----:B-1----:R-:W-:Y:S01]  /*0510*/  UIMAD.WIDE.U32 UR6, UR18, UR8, URZ ;  /* 0x00000008120672a5 */ /* 0x002fe2000f8e00ff */
[----:B------:R-:W-:Y:S01]  /*0520*/  IMAD.WIDE.U32 R4, R85, UR14, R4 ;  /* 0x0000000e55047c25 */ /* 0x000fe2000f8e0004 */
[----:B------:R-:W-:-:S02]  /*0530*/  CS2R R30, SRZ ;  /* 0x00000000001e7805 */ /* 0x000fc4000001ff00 */
[----:B------:R-:W-:Y:S01]  /*0540*/  UIMAD UR7, UR18, UR9, UR7 ;  /* 0x00000009120772a4 */ /* 0x000fe2000f8e0207 */
[----:B------:R-:W-:Y:S01]  /*0550*/  IMAD R0, R23, R14, RZ ;  /* 0x0000000e17007224 */ /* 0x000fe200078e02ff */
[----:B------:R-:W-:Y:S01]  /*0560*/  IADD3 R73, P2, PT, R9, R2, RZ ;  /* 0x0000000209497210 */ /* 0x000fe20007f5e0ff */
[----:B---3--:R-:W-:Y:S01]  /*0570*/  @P0 IMAD.WIDE R30, R3, 0x8, R6 ;  /* 0x00000008031e0825 */ /* 0x008fe200078e0206 */
[----:B------:R-:W-:-:S03]  /*0580*/  IADD3 R71, P3, PT, R9, R4, RZ ;  /* 0x0000000409477210 */ /* 0x000fc60007f7e0ff */
[C---:B------:R-:W-:Y:S02]  /*0590*/  IMAD R11, R85.reuse, UR15, R5 ;  /* 0x0000000f550b7c24 */ /* 0x040fe4000f8e0205 */
[----:B------:R-:W-:-:S04]  /*05a0*/  IMAD.WIDE.U32 R2, R85, R68, UR4 ;  /* 0x0000000455027e25 */ /* 0x000fc8000f8e0044 */
[C---:B------:R-:W-:Y:S01]  /*05b0*/  IMAD R7, R33.reuse, R15, R0 ;  /* 0x0000000f21077224 */ /* 0x040fe200078e0200 */
[----:B------:R-:W-:Y:S01]  /*05c0*/  SHF.R.S32.HI R0, RZ, 0x1f, R9 ;  /* 0x0000001fff007819 */ /* 0x000fe20000011409 */
[----:B------:R-:W-:Y:S01]  /*05d0*/  IMAD.WIDE.U32 R4, R33, R14, UR6 ;  /* 0x0000000621047e25 */ /* 0x000fe2000f8e000e */
[----:B------:R-:W-:Y:S02]  /*05e0*/  IADD3 R2, P4, PT, R9, R2, RZ ;  /* 0x0000000209027210 */ /* 0x000fe40007f9e0ff */
[C---:B------:R-:W-:Y:S01]  /*05f0*/  IADD3.X R6, PT, PT, R0.reuse, R13, RZ, P2, !PT ;  /* 0x0000000d00067210 */ /* 0x040fe200017fe4ff */
[----:B------:R-:W-:Y:S01]  /*0600*/  IMAD R69, R85, R69, R3 ;  /* 0x0000004555457224 */ /* 0x000fe200078e0203 */
[----:B0-----:R-:W-:Y:S02]  /*0610*/  LEA R72, P0, R73, R16, 0x1 ;  /* 0x0000001049487211 */ /* 0x001fe400078008ff */
[----:B------:R-:W-:Y:S02]  /*0620*/  IADD3 R9, P5, PT, R9, R4, RZ ;  /* 0x0000000409097210 */ /* 0x000fe40007fbe0ff */
[----:B------:R-:W-:Y:S01]  /*0630*/  IADD3 R7, PT, PT, R5, R7, RZ ;  /* 0x0000000705077210 */ /* 0x000fe20007ffe0ff */
[----:B------:R-:W-:Y:S01]  /*0640*/  IMAD.WIDE.U32 R28, R85, R80, RZ ;  /* 0x00000050551c7225 */ /* 0x000fe200078e00ff */
[----:B------:R-:W-:-:S02]  /*0650*/  IADD3.X R69, PT, PT, R0, R69, RZ, P4, !PT ;  /* 0x0000004500457210 */ /* 0x000fc400027fe4ff */
[C---:B------:R-:W-:Y:S02]  /*0660*/  IADD3.X R4, PT, PT, R0.reuse, R11, RZ, P3, !PT ;  /* 0x0000000b00047210 */ /* 0x040fe40001ffe4ff */
[----:B------:R-:W-:Y:S02]  /*0670*/  LEA.HI.X R73, R73, R17, R6, 0x1, P0 ;  /* 0x0000001149497211 */ /* 0x000fe400000f0c06 */
[----:B------:R-:W-:Y:S02]  /*0680*/  IADD3.X R0, PT, PT, R0, R7, RZ, P5, !PT ;  /* 0x0000000700007210 */ /* 0x000fe40002ffe4ff */
[----:B--2---:R-:W-:Y:S02]  /*0690*/  LEA R70, P0, R71, R18, 0x1 ;  /* 0x0000001247467211 */ /* 0x004fe400078008ff */
[C---:B------:R-:W-:Y:S02]  /*06a0*/  LEA R68, P2, R2.reuse, R20, 0x1 ;  /* 0x0000001402447211 */ /* 0x040fe400078408ff */
[----:B------:R-:W-:Y:S01]  /*06b0*/  LEA R67, P3, R9, R64, 0x1 ;  /* 0x0000004009437211 */ /* 0x000fe200078608ff */
[----:B------:R-:W-:Y:S01]  /*06c0*/  HFMA2 R79, -RZ, RZ, 0, 0 ;  /* 0x00000000ff4f7431 */ /* 0x000fe200000001ff */
[----:B------:R-:W-:Y:S01]  /*06d0*/  LEA.HI.X R71, R71, R19, R4, 0x1, P0 ;  /* 0x0000001347477211 */ /* 0x000fe200000f0c04 */
[----:B------:R-:W-:Y:S01]  /*06e0*/  IMAD R81, R85, R81, R29 ;  /* 0x0000005155517224 */ /* 0x000fe200078e021d */
        /* <DEDUP_REMOVED lines=65> */
[----:B------:R-:W-:Y:S02]  /*0b00*/  LEA R174, R26, UR4, 0x2 ;  /* 0x000000041aae7c11 */ /* 0x000fe4000f8e10ff */
[----:B------:R-:W-:Y:S02]  /*0b10*/  LOP3.LUT R63, R63, 0x1f, R26, 0xf8, !PT ;  /* 0x0000001f3f3f7812 */ /* 0x000fe400078ef81a */
        /* <DEDUP_REMOVED lines=17> */
[----:B------:R-:W-:-:S07]  /*0c30*/  IADD3 R44, PT, PT, R21, R87, RZ ;  /* 0x00000057152c7210 */ /* 0x000fce0007ffe0ff */
.L_x_7936:
[----:B------:R-:W-:Y:S01]  /*0c40*/  BAR.SYNC.DEFER_BLOCKING 0x0 ;  /* 0x0000000000007b1d */ /* 0x000fe20000010000 */
[----:B0-----:R-:W-:-:S05]  /*0c50*/  IMAD.WIDE.U32 R2, R63, 0x10, R72 ;  /* 0x000000103f027825 */ /* 0x001fca00078e0048 */
[----:B------:R-:W2:Y:S04]  /*0c60*/  LDG.E.128 R4, desc[UR16][R2.64] ;  /* 0x0000001002047981 */ /* 0x000ea8000c1e1d00 */
[----:B---3--:R0:W3:Y:S01]  /*0c70*/  LDG.E.128 R8, desc[UR16][R2.64+0x200] ;  /* 0x0002001002087981 */ /* 0x0080e2000c1e1d00 */
[----:B------:R-:W1:Y:S01]  /*0c80*/  S2UR UR5, SR_CgaCtaId ;  /* 0x00000000000579c3 */ /* 0x000e620000008800 */
[----:B------:R-:W-:Y:S01]  /*0c90*/  UMOV UR4, 0x400 ;  /* 0x0000040000047882 */ /* 0x000fe20000000000 */
[----:B------:R-:W-:Y:S01]  /*0ca0*/  IMAD.WIDE.U32 R12, R63, 0x10, R70 ;  /* 0x000000103f0c7825 */ /* 0x000fe200078e0046 */
[----:B------:R-:W4:Y:S01]  /*0cb0*/  S2R R106, SR_LANEID ;  /* 0x00000000006a7919 */ /* 0x000f220000000000 */
        /* <DEDUP_REMOVED lines=29> */
[----:B------:R-:W-:Y:S01]  /*0e90*/  SHF.L.U32 R103, R33, 0x10, RZ ;  /* 0x0000001021677819 */ /* 0x000fe200000006ff */
[----:B------:R-:W-:Y:S01]  /*0ea0*/  HFMA2 R101, -RZ, RZ, 0, 0 ;  /* 0x00000000ff657431 */ /* 0x000fe200000001ff */
[----:B------:R-:W-:-:S02]  /*0eb0*/  SHF.L.U32 R143, R143, 0x10, RZ ;  /* 0x000000108f8f7819 */ /* 0x000fc400000006ff */
[----:B------:R-:W-:Y:S02]  /*0ec0*/  CS2R R86, SRZ ;  /* 0x0000000000567805 */ /* 0x000fe4000001ff00 */
[C---:B------:R-:W-:Y:S02]  /*0ed0*/  PRMT R141, R34.reuse, 0x7632, R141 ;  /* 0x00007632228d7816 */ /* 0x040fe4000000008d */
[----:B------:R-:W-:Y:S02]  /*0ee0*/  SHF.L.U32 R102, R34, 0x10, RZ ;  /* 0x0000001022667819 */ /* 0x000fe400000006ff */
[----:B------:R-:W-:Y:S02]  /*0ef0*/  SHF.L.U32 R141, R141, 0x10, RZ ;  /* 0x000000108d8d7819 */ /* 0x000fe400000006ff */
[C---:B------:R-:W-:Y:S02]  /*0f00*/  PRMT R139, R35.reuse, 0x7632, R139 ;  /* 0x00007632238b7816 */ /* 0x040fe4000000008b */
[----:B------:R-:W-:-:S02]  /*0f10*/  SHF.L.U32 R100, R35, 0x10, RZ ;  /* 0x0000001023647819 */ /* 0x000fc400000006ff */
[----:B------:R-:W-:Y:S02]  /*0f20*/  SHF.L.U32 R139, R139, 0x10, RZ ;  /* 0x000000108b8b7819 */ /* 0x000fe400000006ff */
[----:B--2---:R-:W-:Y:S02]  /*0f30*/  PRMT R137, R92, 0x7632, R137 ;  /* 0x000076325c897816 */ /* 0x004fe40000000089 */
[----:B------:R-:W-:Y:S02]  /*0f40*/  PRMT R135, R93, 0x7632, R135 ;  /* 0x000076325d877816 */ /* 0x000fe40000000087 */
[----:B------:R-:W-:Y:S02]  /*0f50*/  SHF.L.U32 R137, R137, 0x10, RZ ;  /* 0x0000001089897819 */ /* 0x000fe400000006ff */
[----:B------:R-:W-:Y:S02]  /*0f60*/  SHF.L.U32 R135, R135, 0x10, RZ ;  /* 0x0000001087877819 */ /* 0x000fe400000006ff */
[----:B------:R-:W-:-:S02]  /*0f70*/  PRMT R131, R94, 0x7632, R131 ;  /* 0x000076325e837816 */ /* 0x000fc40000000083 */
[----:B------:R-:W-:Y:S02]  /*0f80*/  SHF.L.U32 R94, R94, 0x10, RZ ;  /* 0x000000105e5e7819 */ /* 0x000fe400000006ff */
[----:B------:R-:W-:Y:S02]  /*0f90*/  SHF.L.U32 R131, R131, 0x10, RZ ;  /* 0x0000001083837819 */ /* 0x000fe400000006ff */
[----:B------:R-:W-:Y:S02]  /*0fa0*/  PRMT R129, R95, 0x7632, R129 ;  /* 0x000076325f817816 */ /* 0x000fe40000000081 */
[----:B------:R-:W-:Y:S02]  /*0fb0*/  MOV R82, RZ ;  /* 0x000000ff00527202 */ /* 0x000fe40000000f00 */
[----:B------:R-:W-:Y:S02]  /*0fc0*/  SHF.L.U32 R129, R129, 0x10, RZ ;  /* 0x0000001081817819 */ /* 0x000fe400000006ff */
[----:B------:R-:W-:Y:S01]  /*0fd0*/  MOV R78, RZ ;  /* 0x000000ff004e7202 */ /* 0x000fe20000000f00 */
[----:B---3--:R0:W-:Y:S04]  /*0fe0*/  STS.128 [R43], R88 ;  /* 0x000000582b007388 */ /* 0x0081e80000000c00 */
[----:B----4-:R1:W-:Y:S01]  /*0ff0*/  STS.128 [R43+0x200], R96 ;  /* 0x000200602b007388 */ /* 0x0103e20000000c00 */
[----:B------:R-:W-:-:S03]  /*1000*/  NOP ;  /* 0x0000000000007918 */ /* 0x000fc60000000000 */
[----:B------:R-:W2:Y:S04]  /*1010*/  LDS.128 R16, [R42] ;  /* 0x000000002a107984 */ /* 0x000ea80000000c00 */
[----:B------:R-:W3:Y:S01]  /*1020*/  LDS.128 R12, [R42+0x10] ;  /* 0x000010002a0c7984 */ /* 0x000ee20000000c00 */
[----:B0-----:R-:W-:Y:S02]  /*1030*/  CS2R R90, SRZ ;  /* 0x00000000005a7805 */ /* 0x001fe4000001ff00 */
[----:B------:R-:W-:Y:S02]  /*1040*/  CS2R R88, SRZ ;  /* 0x0000000000587805 */ /* 0x000fe4000001ff00 */
[----:B-1----:R-:W-:Y:S02]  /*1050*/  SHF.L.U32 R98, R92, 0x10, RZ ;  /* 0x000000105c627819 */ /* 0x002fe400000006ff */
[----:B------:R-:W-:-:S02]  /*1060*/  SHF.L.U32 R96, R93, 0x10, RZ ;  /* 0x000000105d607819 */ /* 0x000fc400000006ff */
[----:B------:R-:W-:Y:S01]  /*1070*/  SHF.L.U32 R92, R95, 0x10, RZ ;  /* 0x000000105f5c7819 */ /* 0x000fe200000006ff */
[----:B------:R-:W-:Y:S01]  /*1080*/  HFMA2 R95, -RZ, RZ, 0, 0 ;  /* 0x00000000ff5f7431 */ /* 0x000fe200000001ff */
[----:B------:R-:W-:Y:S02]  /*1090*/  MOV R93, RZ ;  /* 0x000000ff005d7202 */ /* 0x000fe40000000f00 */
[----:B------:R-:W-:Y:S02]  /*10a0*/  MOV R97, RZ ;  /* 0x000000ff00617202 */ /* 0x000fe40000000f00 */
[----:B------:R-:W-:Y:S02]  /*10b0*/  MOV R99, RZ ;  /* 0x000000ff00637202 */ /* 0x000fe40000000f00 */
        /* <DEDUP_REMOVED lines=21> */
[C---:B---3--:R-:W-:Y:S01]  /*1210*/  PRMT R136, R12.reuse, 0x7632, R136 ;  /* 0x000076320c887816 */ /* 0x048fe20000000088 */
        /* <DEDUP_REMOVED lines=8> */
[C---:B------:R-:W-:Y:S01]  /*12a0*/  FMUL.FTZ R108, R119.reuse, R83 ;  /* 0x00000053776c7220 */ /* 0x040fe20000410000 */
[----:B------:R-:W-:Y:S01]  /*12b0*/  SHF.L.U32 R134, R134, 0x10, RZ ;  /* 0x0000001086867819 */ /* 0x000fe200000006ff */
[----:B------:R-:W-:Y:S01]  /*12c0*/  FFMA.FTZ R2, R138, R139, R3 ;  /* 0x0000008b8a027223 */ /* 0x000fe20000010003 */
[----:B------:R-:W-:Y:S01]  /*12d0*/  PRMT R130, R14, 0x7632, R130 ;  /* 0x000076320e827816 */ /* 0x000fe20000000082 */
        /* <DEDUP_REMOVED lines=32> */
[----:B------:R-:W-:Y:S01]  /*14e0*/  IADD3 R147, PT, PT, R64, -0x1, RZ ;  /* 0xffffffff40937810 */ /* 0x000fe20007ffe0ff */
[----:B------:R-:W-:Y:S01]  /*14f0*/  FADD.FTZ R163, R163, R66 ;  /* 0x00000042a3a37221 */ /* 0x000fe20000010000 */
[----:B------:R-:W-:Y:S01]  /*1500*/  PRMT R8, R9, 0x7632, R8 ;  /* 0x0000763209087816 */ /* 0x000fe20000000008 */
[----:B------:R-:W-:Y:S01]  /*1510*/  FADD.FTZ R161, R161, R66 ;  /* 0x00000042a1a17221 */ /* 0x000fe20000010000 */
[----:B------:R-:W-:Y:S01]  /*1520*/  PRMT R10, R11, 0x7632, R10 ;  /* 0x000076320b0a7816 */ /* 0x000fe2000000000a */
[----:B------:R-:W4:Y:S01]  /*1530*/  LDCU UR7, c[0x0][0x388] ;  /* 0x00007100ff0777ac */ /* 0x000f220008000800 */
[----:B------:R-:W-:Y:S01]  /*1540*/  SHF.L.U32 R9, R9, 0x10, RZ ;  /* 0x0000001009097819 */ /* 0x000fe200000006ff */
[----:B------:R-:W0:Y:S01]  /*1550*/  LDC.64 R14, c[0x0][0x3a8] ;  /* 0x0000ea00ff0e7b82 */ /* 0x000e220000000a00 */
[----:B------:R-:W-:Y:S01]  /*1560*/  SHF.L.U32 R11, R11, 0x10, RZ ;  /* 0x000000100b0b7819 */ /* 0x000fe200000006ff */
[----:B------:R-:W0:Y:S01]  /*1570*/  LDCU.64 UR8, c[0x0][0x538] ;  /* 0x0000a700ff0877ac */ /* 0x000e220008000a00 */
[C---:B------:R-:W-:Y:S01]  /*1580*/  PRMT R35, R4.reuse, 0x7632, R35 ;  /* 0x0000763204237816 */ /* 0x040fe20000000023 */
[--C-:B------:R-:W-:Y:S01]  /*1590*/  FADD.FTZ R164, R9, R66.reuse ;  /* 0x0000004209a47221 */ /* 0x100fe20000010000 */
[----:B------:R-:W-:Y:S01]  /*15a0*/  SHF.L.U32 R159, R4, 0x10, RZ ;  /* 0x00000010049f7819 */ /* 0x000fe200000006ff */
[----:B------:R-:W-:Y:S01]  /*15b0*/  FADD.FTZ R162, R11, R66 ;  /* 0x000000420ba27221 */ /* 0x000fe20000010000 */
[C---:B------:R-:W-:Y:S01]  /*15c0*/  PRMT R36, R6.reuse, 0x7632, R36 ;  /* 0x0000763206247816 */ /* 0x040fe20000000024 */
[----:B------:R-:W0:Y:S01]  /*15d0*/  LDC.64 R16, c[0x0][0x450] ;  /* 0x00011400ff107b82 */ /* 0x000e220000000a00 */
[----:B------:R-:W-:Y:S01]  /*15e0*/  SHF.L.U32 R155, R6, 0x10, RZ ;  /* 0x00000010069b7819 */ /* 0x000fe200000006ff */
[----:B------:R-:W-:Y:S01]  /*15f0*/  FADD.FTZ R159, R159, R66 ;  /* 0x000000429f9f7221 */ /* 0x000fe20000010000 */
[----:B------:R-:W-:Y:S01]  /*1600*/  PRMT R4, R5, 0x7632, R4 ;  /* 0x0000763205047816 */ /* 0x000fe20000000004 */
[----:B------:R-:W-:Y:S01]  /*1610*/  UMOV UR4, URZ ;  /* 0x000000ff00047c82 */ /* 0x000fe20008000000 */
[----:B------:R-:W-:Y:S01]  /*1620*/  PRMT R6, R7, 0x7632, R6 ;  /* 0x0000763207067816 */ /* 0x000fe20000000006 */
[----:B------:R-:W-:Y:S01]  /*1630*/  FADD.FTZ R155, R155, R66 ;  /* 0x000000429b9b7221 */ /* 0x000fe20000010000 */
[C---:B------:R-:W-:Y:S01]  /*1640*/  SHF.L.U32 R148, R147.reuse, 0x8, RZ ;  /* 0x0000000893947819 */ /* 0x040fe200000006ff */
[----:B------:R-:W0:Y:S01]  /*1650*/  LDC.64 R18, c[0x0][0x3e0] ;  /* 0x0000f800ff127b82 */ /* 0x000e220000000a00 */
[----:B------:R-:W-:-:S02]  /*1660*/  SHF.L.U32 R147, R147, 0x9, RZ ;  /* 0x0000000993937819 */ /* 0x000fc400000006ff */
[----:B------:R-:W-:Y:S02]  /*1670*/  SHF.L.U32 R157, R5, 0x10, RZ ;  /* 0x00000010059d7819 */ /* 0x000fe400000006ff */
[----:B------:R-:W-:Y:S02]  /*1680*/  SHF.L.U32 R153, R7, 0x10, RZ ;  /* 0x0000001007997819 */ /* 0x000fe400000006ff */
        /* <DEDUP_REMOVED lines=17> */
[--C-:B------:R-:W-:Y:S01]  /*17a0*/  FADD.FTZ R154, R7, R66.reuse ;  /* 0x00000042079a7221 */ /* 0x100fe20000010000 */
[----:B------:R-:W-:Y:S01]  /*17b0*/  IADD3 R34, P1, PT, R147, R20, RZ ;  /* 0x0000001493227210 */ /* 0x000fe20007f3e0ff */
[--C-:B------:R-:W-:Y:S01]  /*17c0*/  FADD.FTZ R152, R9, R66.reuse ;  /* 0x0000004209987221 */ /* 0x100fe20000010000 */
[----:B------:R-:W-:Y:S01]  /*17d0*/  MOV R95, RZ ;  /* 0x000000ff005f7202 */ /* 0x000fe20000000f00 */
[----:B------:R-:W-:Y:S01]  /*17e0*/  FADD.FTZ R150, R11, R66 ;  /* 0x000000420b967221 */ /* 0x000fe20000010000 */
[----:B------:R-:W-:-:S02]  /*17f0*/  ISETP.EQ.AND P0, PT, R26, RZ, P0 ;  /* 0x000000ff1a00720c */ /* 0x000fc40000702270 */
[----:B------:R-:W-:Y:S02]  /*1800*/  LOP3.LUT R148, R148, 0x100, RZ, 0xc0, !PT ;  /* 0x0000010094947812 */ /* 0x000fe400078ec0ff */
[----:B------:R-:W-:Y:S02]  /*1810*/  IADD3 R147, PT, PT, R147, R26, RZ ;  /* 0x0000001a93937210 */ /* 0x000fe40007ffe0ff */
[----:B-1234-:R-:W-:-:S07]  /*1820*/  IADD3.X R35, PT, PT, RZ, R44, RZ, P1, !PT ;  /* 0x0000002cff237210 */ /* 0x01efce0000ffe4ff */
.L_x_7935:
[----:B0-----:R-:W-:-:S04]  /*1830*/  IMAD.WIDE.U32 R2, R132, UR4, RZ ;  /* 0x0000000484027c25 */ /* 0x001fc8000f8e00ff */
[----:B------:R-:W-:Y:S01]  /*1840*/  IMAD R3, R133, UR4, R3 ;  /* 0x0000000485037c24 */ /* 0x000fe2000f8e0203 */
[----:B------:R-:W-:-:S04]  /*1850*/  LEA R40, P1, R2, R67, 0x1 ;  /* 0x0000004302287211 */ /* 0x000fc800078208ff */
[----:B------:R-:W-:-:S03]  /*1860*/  LEA.HI.X R41, R2, R65, R3, 0x1, P1 ;  /* 0x0000004102297211 */ /* 0x000fc600008f0c03 */
[----:B------:R-:W-:-:S05]  /*1870*/  IMAD.WIDE.U32 R40, R63, 0x10, R40 ;  /* 0x000000103f287825 */ /* 0x000fca00078e0028 */
[----:B--2---:R-:W2:Y:S04]  /*1880*/  LDG.E.128 R4, desc[UR16][R40.64] ;  /* 0x0000001028047981 */ /* 0x004ea8000c1e1d00 */
[----:B---3--:R-:W3:Y:S01]  /*1890*/  LDG.E.128 R8, desc[UR16][R40.64+0x200] ;  /* 0x0002001028087981 */ /* 0x008ee2000c1e1d00 */
[----:B------:R-:W-:Y:S02]  /*18a0*/  MOV R2, R24 ;  /* 0x0000001800027202 */ /* 0x000fe40000000f00 */
[----:B------:R-:W-:-:S03]  /*18b0*/  MOV R3, R77 ;  /* 0x0000004d00037202 */ /* 0x000fc60000000f00 */
[----:B------:R-:W-:-:S04]  /*18c0*/  IMAD.WIDE.U32 R2, R14, UR4, R2 ;  /* 0x000000040e027c25 */ /* 0x000fc8000f8e0002 */
[----:B------:R-:W-:Y:S01]  /*18d0*/  IMAD R3, R15, UR4, R3 ;  /* 0x000000040f037c24 */ /* 0x000fe2000f8e0203 */
[----:B------:R-:W-:-:S04]  /*18e0*/  LEA R36, P1, R2, R12, 0x2 ;  /* 0x0000000c02247211 */ /* 0x000fc800078210ff */
[----:B------:R-:W-:-:S05]  /*18f0*/  LEA.HI.X R37, R2, R13, R3, 0x2, P1 ;  /* 0x0000000d02257211 */ /* 0x000fca00008f1403 */
[----:B------:R-:W4:Y:S01]  /*1900*/  LDG.E R36, desc[UR16][R36.64] ;  /* 0x0000001024247981 */ /* 0x000f22000c1e1900 */
[----:B------:R-:W-:Y:S02]  /*1910*/  MOV R2, R22 ;  /* 0x0000001600027202 */ /* 0x000fe40000000f00 */
[----:B------:R-:W-:-:S03]  /*1920*/  MOV R3, R75 ;  /* 0x0000004b00037202 */ /* 0x000fc60000000f00 */
[----:B------:R-:W-:-:S04]  /*1930*/  IMAD.WIDE.U32 R2, R18, UR4, R2 ;  /* 0x0000000412027c25 */ /* 0x000fc8000f8e0002 */
[----:B------:R-:W-:Y:S01]  /*1940*/  IMAD R3, R19, UR4, R3 ;  /* 0x0000000413037c24 */ /* 0x000fe2000f8e0203 */
[----:B------:R-:W-:-:S04]  /*1950*/  LEA R38, P1, R2, R16, 0x2 ;  /* 0x0000001002267211 */ /* 0x000fc800078210ff */
[----:B------:R-:W-:Y:S01]  /*1960*/  LEA.HI.X R39, R2, R17, R3, 0x2, P1 ;  /* 0x0000001102277211 */ /* 0x000fe200008f1403 */
[----:B--2---:R-:W-:Y:S04]  /*1970*/  STS.128 [R43], R4 ;  /* 0x000000042b007388 */ /* 0x004fe80000000c00 */
[----:B---3--:R-:W-:Y:S01]  /*1980*/  STS.128 [R43+0x200], R8 ;  /* 0x000200082b007388 */ /* 0x008fe20000000c00 */
[----:B------:R-:W-:-:S03]  /*1990*/  NOP ;  /* 0x0000000000007918 */ /* 0x000fc60000000000 */
[----:B------:R0:W2:Y:S01]  /*19a0*/  LDG.E R195, desc[UR16][R38.64] ;  /* 0x0000001026c37981 */ /* 0x0000a2000c1e1900 */
[----:B-1----:R-:W1:Y:S01]  /*19b0*/  S2UR UR6, SR_CgaCtaId ;  /* 0x00000000000679c3 */ /* 0x002e620000008800 */
[----:B------:R-:W-:Y:S01]  /*19c0*/  ISETP.NE.AND P2, PT, R26, RZ, PT ;  /* 0x000000ff1a00720c */ /* 0x000fe20003f45270 */
[----:B------:R-:W-:Y:S01]  /*19d0*/  UMOV UR5, 0x400 ;  /* 0x0000040000057882 */ /* 0x000fe20000000000 */
[----:B------:R-:W3:Y:S01]  /*19e0*/  LDS.128 R4, [R42] ;  /* 0x000000002a047984 */ /* 0x000ee20000000c00 */
[----:B------:R-:W-:Y:S01]  /*19f0*/  IADD3 R3, PT, PT, R148, UR4, RZ ;  /* 0x0000000494037c10 */ /* 0x000fe2000fffe0ff */
[----:B------:R-:W-:Y:S01]  /*1a00*/  FMUL.FTZ R178, R157, R96 ;  /* 0x000000609db27220 */ /* 0x000fe20000410000 */
[----:B------:R-:W-:Y:S01]  /*1a10*/  ISETP.NE.AND P1, PT, R26, 0x1f, PT ;  /* 0x0000001f1a00780c */ /* 0x000fe20003f25270 */
[----:B------:R-:W5:Y:S01]  /*1a20*/  LDS.128 R8, [R42+0x10] ;  /* 0x000010002a087984 */ /* 0x000f620000000c00 */
[----:B------:R-:W-:Y:S01]  /*1a30*/  FMUL.FTZ R218, R163, R104 ;  /* 0x00000068a3da7220 */ /* 0x000fe20000410000 */
[----:B------:R-:W-:Y:S01]  /*1a40*/  FMUL.FTZ R223, R160, R145 ;  /* 0x00000091a0df7220 */ /* 0x000fe20000410000 */
[----:B------:R-:W-:Y:S01]  /*1a50*/  FMUL.FTZ R216, R164, R103 ;  /* 0x00000067a4d87220 */ /* 0x000fe20000410000 */
[----:B------:R-:W-:Y:S01]  /*1a60*/  FMUL.FTZ R214, R161, R102 ;  /* 0x00000066a1d67220 */ /* 0x000fe20000410000 */
[----:B------:R-:W-:Y:S01]  /*1a70*/  FMUL.FTZ R219, R158, R141 ;  /* 0x0000008d9edb7220 */ /* 0x000fe20000410000 */
[----:B------:R-:W-:Y:S01]  /*1a80*/  FMUL.FTZ R208, R162, R100 ;  /* 0x00000064a2d07220 */ /* 0x000fe20000410000 */
[----:B----4-:R-:W-:Y:S01]  /*1a90*/  FMUL.FTZ R2, R36, 1.4426950216293334961 ;  /* 0x3fb8aa3b24027820 */ /* 0x010fe20000410000 */
[----:B------:R-:W-:Y:S01]  /*1aa0*/  @P2 IADD3 R3, PT, PT, R26, 0x200, RZ ;  /* 0x000002001a032810 */ /* 0x000fe20007ffe0ff */
        /* <DEDUP_REMOVED lines=19> */
[----:B-1----:R-:W-:Y:S01]  /*1be0*/  ULEA UR5, UR6, UR5, 0x18 ;  /* 0x0000000506057291 */ /* 0x002fe2000f8ec0ff */
[----:B------:R-:W0:Y:S01]  /*1bf0*/  MUFU.EX2 R170, R170 ;  /* 0x000000aa00aa7308 */ /* 0x000e220000000800 */
[----:B------:R-:W-:Y:S01]  /*1c00*/  FMUL.FTZ R179, R155, R94 ;  /* 0x0000005e9bb37220 */ /* 0x000fe20000410000 */
[----:B------:R-:W-:Y:S01]  /*1c10*/  FMUL.FTZ R2, R153, R92 ;  /* 0x0000005c99027220 */ /* 0x000fe20000410000 */
[----:B------:R-:W-:Y:S02]  /*1c20*/  BSSY.RECONVERGENT B0, `(.L_x_7898) ;  /* 0x000005a000007945 */ /* 0x000fe40003800200 */
[----:B------:R-:W-:Y:S01]  /*1c30*/  LEA R176, R3, UR5, 0x2 ;  /* 0x0000000503b07c11 */ /* 0x000fe2000f8e10ff */
[----:B------:R-:W-:Y:S01]  /*1c40*/  FMUL.FTZ R3, R156, R137 ;  /* 0x000000899c037220 */ /* 0x000fe20000410000 */
[----:B---3--:R-:W-:Y:S01]  /*1c50*/  PRMT R187, R7, 0x7632, R187 ;  /* 0x0000763207bb7816 */ /* 0x008fe200000000bb */
[----:B------:R-:W1:Y:S01]  /*1c60*/  MUFU.EX2 R169, R169 ;  /* 0x000000a900a97308 */ /* 0x000e620000000800 */
[----:B------:R-:W-:Y:S01]  /*1c70*/  PRMT R190, R4, 0x7632, R190 ;  /* 0x0000763204be7816 */ /* 0x000fe200000000be */
[----:B----4-:R3:W-:Y:S01]  /*1c80*/  STS [R176+0xea8], R209 ;  /* 0x000ea8d1b0007388 */ /* 0x0107e20000000800 */
[----:B------:R-:W-:-:S02]  /*1c90*/  PRMT R189, R5, 0x7632, R189 ;  /* 0x0000763205bd7816 */ /* 0x000fc400000000bd */
[----:B------:R-:W-:Y:S02]  /*1ca0*/  PRMT R188, R6, 0x7632, R188 ;  /* 0x0000763206bc7816 */ /* 0x000fe400000000bc */
[----:B-----5:R-:W-:Y:S01]  /*1cb0*/  PRMT R186, R8, 0x7632, R186 ;  /* 0x0000763208ba7816 */ /* 0x020fe200000000ba */
[----:B------:R-:W4:Y:S01]  /*1cc0*/  MUFU.EX2 R204, R204 ;  /* 0x000000cc00cc7308 */ /* 0x000f220000000800 */
[----:B------:R-:W-:Y:S02]  /*1cd0*/  PRMT R185, R9, 0x7632, R185 ;  /* 0x0000763209b97816 */ /* 0x000fe400000000b9 */
[----:B------:R-:W-:Y:S01]  /*1ce0*/  PRMT R184, R10, 0x7632, R184 ;  /* 0x000076320ab87816 */ /* 0x000fe200000000b8 */
[----:B---3--:R-:W-:Y:S01]  /*1cf0*/  FMUL.FTZ R176, R149, R139 ;  /* 0x0000008b95b07220 */ /* 0x008fe20000410000 */
[----:B------:R-:W-:Y:S02]  /*1d00*/  PRMT R182, R11, 0x7632, R182 ;  /* 0x000076320bb67816 */ /* 0x000fe400000000b6 */
[----:B------:R-:W-:Y:S01]  /*1d10*/  SHF.L.U32 R9, R9, 0x10, RZ ;  /* 0x0000001009097819 */ /* 0x000fe200000006ff */
[----:B------:R-:W3:Y:S01]  /*1d20*/  MUFU.EX2 R205, R205 ;  /* 0x000000cd00cd7308 */ /* 0x000ee20000000800 */
[----:B------:R-:W-:-:S02]  /*1d30*/  SHF.L.U32 R187, R187, 0x10, RZ ;  /* 0x00000010bbbb7819 */ /* 0x000fc400000006ff */
        /* <DEDUP_REMOVED lines=37> */
[----:B------:R-:W0:Y:S08]  /*1f90*/  MUFU.EX2 R39, R39 ;  /* 0x0000002700277308 */ /* 0x000e300000000800 */
        /* <DEDUP_REMOVED lines=33> */
.L_x_7899:
[----:B------:R0:W1:Y:S02]  /*21b0*/  LDS R196, [R174+0x16ac] ;  /* 0x0016ac00aec47984 */ /* 0x0000640000000800 */
.L_x_7900:
[----:B------:R-:W-:Y:S05]  /*21c0*/  BSYNC.RECONVERGENT B0 ;  /* 0x0000000000007941 */ /* 0x000fea0003800200 */
.L_x_7898:
[----:B------:R-:W4:Y:S01]  /*21d0*/  @P0 LDC R3, c[0x0][0x38c] ;  /* 0x0000e300ff030b82 */ /* 0x000f220000000800 */
[----:B--2---:R-:W-:Y:S02]  /*21e0*/  @P0 IADD3 R2, PT, PT, R64, -0x2, RZ ;  /* 0xfffffffe40020810 */ /* 0x004fe40007ffe0ff */
[----:B------:R-:W-:-:S03]  /*21f0*/  MOV R222, RZ ;  /* 0x000000ff00de7202 */ /* 0x000fc60000000f00 */
[----:B----4-:R-:W-:-:S04]  /*2200*/  @P0 IMAD R3, R2, R3, UR4 ;  /* 0x0000000402030e24 */ /* 0x010fc8000f8e0203 */
[----:B------:R-:W-:-:S05]  /*2210*/  @P0 IMAD.WIDE R2, R3, 0x8, R30 ;  /* 0x0000000803020825 */ /* 0x000fca00078e021e */
[----:B------:R2:W4:Y:S01]  /*2220*/  @P0 LDG.E R222, desc[UR16][R2.64+0x4] ;  /* 0x0000041002de0981 */ /* 0x000522000c1e1900 */
[C---:B-1-3--:R-:W-:Y:S01]  /*2230*/  FMUL.FTZ R7, R192.reuse, R196 ;  /* 0x000000c4c0077220 */ /* 0x04afe20000410000 */
[----:B------:R-:W-:Y:S01]  /*2240*/  FFMA.FTZ R6, R192, R195, R199 ;  /* 0x000000c3c0067223 */ /* 0x000fe200000100c7 */
[C---:B------:R-:W-:Y:S01]  /*2250*/  ISETP.NE.AND P1, PT, R175.reuse, 0x1f, PT ;  /* 0x0000001faf00780c */ /* 0x040fe20003f25270 */
[----:B------:R-:W-:Y:S01]  /*2260*/  ULEA UR6, UR4, UR5, 0x3 ;  /* 0x0000000504067291 */ /* 0x000fe2000f8e18ff */
[C---:B------:R-:W-:Y:S01]  /*2270*/  FMUL.FTZ R198, R194.reuse, R7 ;  /* 0x00000007c2c67220 */ /* 0x040fe20000410000 */
[----:B------:R-:W-:Y:S01]  /*2280*/  FFMA.FTZ R6, R194, R6, R197 ;  /* 0x00000006c2067223 */ /* 0x000fe200000100c5 */
[----:B------:R-:W-:Y:S01]  /*2290*/  ISETP.GT.U32.AND P3, PT, R175, 0x1d, PT ;  /* 0x0000001daf00780c */ /* 0x000fe20003f64070 */
[----:B------:R-:W-:Y:S01]  /*22a0*/  BSSY.RECONVERGENT B0, `(.L_x_7901) ;  /* 0x0000113000007945 */ /* 0x000fe20003800200 */
[C---:B------:R-:W-:Y:S01]  /*22b0*/  FMUL.FTZ R7, R191.reuse, R198 ;  /* 0x000000c6bf077220 */ /* 0x040fe20000410000 */
[----:B------:R-:W-:Y:S01]  /*22c0*/  FFMA.FTZ R6, R191, R6, R4 ;  /* 0x00000006bf067223 */ /* 0x000fe20000010004 */
[----:B------:R-:W-:-:S02]  /*22d0*/  ISETP.GT.U32.AND P4, PT, R175, 0x17, PT ;  /* 0x00000017af00780c */ /* 0x000fc40003f84070 */
[C---:B------:R-:W-:Y:S01]  /*22e0*/  FMUL.FTZ R198, R172.reuse, R7 ;  /* 0x00000007acc67220 */ /* 0x040fe20000410000 */
[----:B------:R-:W-:Y:S01]  /*22f0*/  FFMA.FTZ R6, R172, R6, R5 ;  /* 0x00000006ac067223 */ /* 0x000fe20000010005 */
[----:B------:R-:W-:Y:S02]  /*2300*/  ISETP.NE.AND P5, PT, R26, RZ, PT ;  /* 0x000000ff1a00720c */ /* 0x000fe40003fa5270 */
[C---:B------:R-:W-:Y:S01]  /*2310*/  FMUL.FTZ R7, R37.reuse, R198 ;  /* 0x000000c625077220 */ /* 0x040fe20000410000 */
[----:B------:R-:W-:-:S03]  /*2320*/  FFMA.FTZ R6, R37, R6, R200 ;  /* 0x0000000625067223 */ /* 0x000fc600000100c8 */
[C---:B--2---:R-:W-:Y:S01]  /*2330*/  FMUL.FTZ R2, R38.reuse, R7 ;  /* 0x0000000726027220 */ /* 0x044fe20000410000 */
[----:B------:R-:W-:-:S03]  /*2340*/  FFMA.FTZ R6, R38, R6, R203 ;  /* 0x0000000626067223 */ /* 0x000fc600000100cb */
        /* <DEDUP_REMOVED lines=11> */
[C---:B------:R-:W-:Y:S02]  /*2400*/  FFMA.FTZ R2, R205.reuse, R2, R214 ;  /* 0x00000002cd027223 */ /* 0x040fe400000100d6 */
[C---:B------:R-:W-:Y:S01]  /*2410*/  FMUL.FTZ R198, R168.reuse, R3 ;  /* 0x00000003a8c67220 */ /* 0x040fe20000410000 */
[C---:B------:R-:W-:Y:S01]  /*2420*/  FFMA.FTZ R6, R168.reuse, R6, R213 ;  /* 0x00000006a8067223 */ /* 0x040fe200000100d5 */
[----:B------:R-:W-:Y:S02]  /*2430*/  FFMA.FTZ R2, R168, R2, R219 ;  /* 0x00000002a8027223 */ /* 0x000fe400000100db */
        /* <DEDUP_REMOVED lines=17> */
[----:B------:R-:W2:Y:S01]  /*2550*/  SHFL.DOWN PT, R224, R225, 0x1, 0x1f ;  /* 0x08201f00e1e07f89 */ /* 0x000ea200000e0000 */
        /* <DEDUP_REMOVED lines=10> */
[----:B-1----:R-:W-:Y:S02]  /*2600*/  @P1 FMUL.FTZ R198, R7, R220 ;  /* 0x000000dc07c61220 */ /* 0x002fe40000410000 */
[----:B------:R-:W-:Y:S01]  /*2610*/  FFMA.FTZ R7, R192, R6, R11 ;  /* 0x00000006c0077223 */ /* 0x000fe2000001000b */
[----:B------:R-:W-:Y:S01]  /*2620*/  FMUL.FTZ R2, R38, R3 ;  /* 0x0000000326027220 */ /* 0x000fe20000410000 */
[----:B--2---:R-:W-:Y:S01]  /*2630*/  @P1 FFMA.FTZ R225, R220, R224, R225 ;  /* 0x000000e0dce11223 */ /* 0x004fe200000100e1 */
[----:B------:R-:W-:Y:S02]  /*2640*/  @P1 MOV R220, R198 ;  /* 0x000000c600dc1202 */ /* 0x000fe40000000f00 */
[----:B------:R-:W1:Y:S01]  /*2650*/  SHFL.UP PT, R6, R7, 0x1, RZ ;  /* 0x0420000007067989 */ /* 0x000e6200000e00ff */
[----:B------:R-:W-:Y:S01]  /*2660*/  FMUL.FTZ R3, R37, R2 ;  /* 0x0000000225037220 */ /* 0x000fe20000410000 */
[----:B------:R-:W-:-:S02]  /*2670*/  ISETP.GE.AND P1, PT, R106, 0x1, PT ;  /* 0x000000016a00780c */ /* 0x000fc40003f26270 */
[----:B------:R-:W2:Y:S01]  /*2680*/  SHFL.DOWN PT, R227, R220, 0x2, 0x1f ;  /* 0x08401f00dce37f89 */ /* 0x000ea200000e0000 */
[----:B------:R-:W-:-:S03]  /*2690*/  FMUL.FTZ R2, R172, R3 ;  /* 0x00000003ac027220 */ /* 0x000fc60000410000 */
[----:B------:R-:W3:Y:S01]  /*26a0*/  SHFL.DOWN PT, R198, R225, 0x2, 0x1f ;  /* 0x08401f00e1c67f89 */ /* 0x000ee200000e0000 */
[----:B------:R-:W-:-:S04]  /*26b0*/  FMUL.FTZ R3, R191, R2 ;  /* 0x00000002bf037220 */ /* 0x000fc80000410000 */
[----:B------:R-:W-:-:S04]  /*26c0*/  FMUL.FTZ R3, R194, R3 ;  /* 0x00000003c2037220 */ /* 0x000fc80000410000 */
[----:B------:R-:W-:-:S05]  /*26d0*/  FMUL.FTZ R224, R192, R3 ;  /* 0x00000003c0e07220 */ /* 0x000fca0000410000 */
[----:B------:R-:W5:Y:S01]  /*26e0*/  SHFL.UP PT, R3, R224, 0x1, RZ ;  /* 0x04200000e0037989 */ /* 0x000f6200000e00ff */
[----:B-1----:R-:W-:Y:S01]  /*26f0*/  FFMA.FTZ R6, R224, R6, R7 ;  /* 0x00000006e0067223 */ /* 0x002fe20000010007 */
[----:B--2---:R-:W-:-:S04]  /*2700*/  @!P3 FMUL.FTZ R2, R220, R227 ;  /* 0x000000e3dc02b220 */ /* 0x004fc80000410000 */
[----:B------:R-:W-:Y:S01]  /*2710*/  FSEL R7, R7, R6, !P1 ;  /* 0x0000000607077208 */ /* 0x000fe20004800000 */
[----:B---3--:R-:W-:Y:S01]  /*2720*/  @!P3 FFMA.FTZ R225, R220, R198, R225 ;  /* 0x000000c6dce1b223 */ /* 0x008fe200000100e1 */
[----:B------:R-:W-:-:S03]  /*2730*/  @!P3 MOV R220, R2 ;  /* 0x0000000200dcb202 */ /* 0x000fc60000000f00 */
[----:B------:R-:W1:Y:S01]  /*2740*/  SHFL.UP PT, R2, R7, 0x2, RZ ;  /* 0x0440000007027989 */ /* 0x000e6200000e00ff */
[----:B------:R-:W-:-:S03]  /*2750*/  ISETP.GT.U32.AND P3, PT, R175, 0x1b, PT ;  /* 0x0000001baf00780c */ /* 0x000fc60003f64070 */
[----:B------:R-:W2:Y:S04]  /*2760*/  SHFL.DOWN PT, R227, R220, 0x4, 0x1f ;  /* 0x08801f00dce37f89 */ /* 0x000ea800000e0000 */
[----:B------:R-:W3:Y:S01]  /*2770*/  SHFL.DOWN PT, R198, R225, 0x4, 0x1f ;  /* 0x08801f00e1c67f89 */ /* 0x000ee200000e0000 */
[----:B-----5:R-:W-:Y:S01]  /*2780*/  @P1 FMUL.FTZ R224, R224, R3 ;  /* 0x00000003e0e01220 */ /* 0x020fe20000410000 */
[----:B------:R-:W-:-:S04]  /*2790*/  ISETP.GE.AND P1, PT, R106, 0x2, PT ;  /* 0x000000026a00780c */ /* 0x000fc80003f26270 */
[----:B------:R-:W5:Y:S01]  /*27a0*/  SHFL.UP PT, R3, R224, 0x2, RZ ;  /* 0x04400000e0037989 */ /* 0x000f6200000e00ff */
[----:B-1----:R-:W-:Y:S01]  /*27b0*/  FFMA.FTZ R2, R224, R2, R7 ;  /* 0x00000002e0027223 */ /* 0x002fe20000010007 */
[----:B--2---:R-:W-:-:S04]  /*27c0*/  @!P3 FMUL.FTZ R6, R220, R227 ;  /* 0x000000e3dc06b220 */ /* 0x004fc80000410000 */
[----:B------:R-:W-:Y:S02]  /*27d0*/  FSEL R227, R7, R2, !P1 ;  /* 0x0000000207e37208 */ /* 0x000fe40004800000 */
[----:B------:R-:W-:Y:S01]  /*27e0*/  MOV R7, RZ ;  /* 0x000000ff00077202 */ /* 0x000fe20000000f00 */
[----:B---3--:R-:W-:Y:S01]  /*27f0*/  @!P3 FFMA.FTZ R225, R220, R198, R225 ;  /* 0x000000c6dce1b223 */ /* 0x008fe200000100e1 */
[----:B------:R-:W-:Y:S01]  /*2800*/  @!P3 MOV R220, R6 ;  /* 0x0000000600dcb202 */ /* 0x000fe20000000f00 */
[----:B------:R-:W1:Y:S01]  /*2810*/  SHFL.UP PT, R2, R227, 0x4, RZ ;  /* 0x04800000e3027989 */ /* 0x000e6200000e00ff */
[----:B------:R-:W-:Y:S01]  /*2820*/  HFMA2 R6, -RZ, RZ, 1.875, 0 ;  /* 0x3f800000ff067431 */ /* 0x000fe200000001ff */
[----:B------:R-:W-:Y:S02]  /*2830*/  ISETP.GE.AND P3, PT, R106, 0x4, PT ;  /* 0x000000046a00780c */ /* 0x000fe40003f66270 */
[----:B------:R-:W2:Y:S01]  /*2840*/  SHFL.DOWN PT, R229, R220, 0x8, 0x1f ;  /* 0x09001f00dce57f89 */ /* 0x000ea200000e0000 */
[----:B-----5:R-:W-:Y:S01]  /*2850*/  @P1 FMUL.FTZ R224, R224, R3 ;  /* 0x00000003e0e01220 */ /* 0x020fe20000410000 */
[----:B------:R-:W-:-:S02]  /*2860*/  ISETP.GE.AND P1, PT, R64, UR10, PT ;  /* 0x0000000a40007c0c */ /* 0x000fc4000bf26270 */
[----:B------:R-:W3:Y:S02]  /*2870*/  SHFL.DOWN PT, R226, R225, 0x8, 0x1f ;  /* 0x09001f00e1e27f89 */ /* 0x000ee400000e0000 */
[----:B------:R-:W-:Y:S02]  /*2880*/  ISETP.NE.OR P1, PT, R26, RZ, P1 ;  /* 0x000000ff1a00720c */ /* 0x000fe40000f25670 */
[----:B------:R-:W5:Y:S01]  /*2890*/  SHFL.UP PT, R3, R224, 0x4, RZ ;  /* 0x04800000e0037989 */ /* 0x000f6200000e00ff */
[----:B-1----:R-:W-:-:S10]  /*28a0*/  FFMA.FTZ R2, R224, R2, R227 ;  /* 0x00000002e0027223 */ /* 0x002fd400000100e3 */
[----:B------:R-:W-:Y:S01]  /*28b0*/  @!P1 LDS.64 R6, [UR6+0x1728] ;  /* 0x00172806ff069984 */ /* 0x000fe20008000a00 */
[----:B------:R-:W-:Y:S01]  /*28c0*/  ISETP.GE.AND P1, PT, R106, 0x8, PT ;  /* 0x000000086a00780c */ /* 0x000fe20003f26270 */
[C---:B--2---:R-:W-:Y:S01]  /*28d0*/  @!P4 FMUL.FTZ R198, R220.reuse, R229 ;  /* 0x000000e5dcc6c220 */ /* 0x044fe20000410000 */
[----:B------:R-:W-:Y:S01]  /*28e0*/  FSEL R227, R227, R2, !P3 ;  /* 0x00000002e3e37208 */ /* 0x000fe20005800000 */
[----:B---3--:R-:W-:-:S03]  /*28f0*/  @!P4 FFMA.FTZ R225, R220, R226, R225 ;  /* 0x000000e2dce1c223 */ /* 0x008fc600000100e1 */
[----:B------:R-:W-:Y:S01]  /*2900*/  @!P4 MOV R220, R198 ;  /* 0x000000c600dcc202 */ /* 0x000fe20000000f00 */
[----:B------:R-:W1:Y:S01]  /*2910*/  SHFL.UP PT, R2, R227, 0x8, RZ ;  /* 0x05000000e3027989 */ /* 0x000e6200000e00ff */
[----:B-----5:R-:W-:Y:S01]  /*2920*/  @P3 FMUL.FTZ R224, R224, R3 ;  /* 0x00000003e0e03220 */ /* 0x020fe20000410000 */
[----:B------:R-:W-:Y:S02]  /*2930*/  ISETP.GT.U32.AND P3, PT, R175, 0xf, PT ;  /* 0x0000000faf00780c */ /* 0x000fe40003f64070 */
[----:B------:R-:W2:Y:S04]  /*2940*/  SHFL.DOWN PT, R229, R220, 0x10, 0x1f ;  /* 0x0a001f00dce57f89 */ /* 0x000ea800000e0000 */
[----:B------:R-:W3:Y:S04]  /*2950*/  SHFL.DOWN PT, R226, R225, 0x10, 0x1f ;  /* 0x0a001f00e1e27f89 */ /* 0x000ee800000e0000 */
[----:B------:R-:W5:Y:S01]  /*2960*/  SHFL.UP PT, R3, R224, 0x8, RZ ;  /* 0x05000000e0037989 */ /* 0x000f6200000e00ff */
[----:B-1----:R-:W-:-:S02]  /*2970*/  FFMA.FTZ R2, R224, R2, R227 ;  /* 0x00000002e0027223 */ /* 0x002fc400000100e3 */
[----:B--2---:R-:W-:-:S03]  /*2980*/  @!P3 FMUL.FTZ R198, R220, R229 ;  /* 0x000000e5dcc6b220 */ /* 0x004fc60000410000 */
[----:B------:R-:W-:Y:S01]  /*2990*/  FSEL R229, R227, R2, !P1 ;  /* 0x00000002e3e57208 */ /* 0x000fe20004800000 */
[----:B------:R-:W-:Y:S01]  /*29a0*/  SHFL.IDX PT, R228, R7, RZ, 0x1f ;  /* 0x00001fff07e47589 */ /* 0x000fe200000e0000 */
[----:B---3--:R-:W-:Y:S01]  /*29b0*/  @!P3 FFMA.FTZ R225, R220, R226, R225 ;  /* 0x000000e2dce1b223 */ /* 0x008fe200000100e1 */
[----:B------:R-:W-:Y:S02]  /*29c0*/  @!P3 MOV R220, R198 ;  /* 0x000000c600dcb202 */ /* 0x000fe40000000f00 */
[----:B------:R-:W1:Y:S01]  /*29d0*/  SHFL.UP PT, R2, R229, 0x10, RZ ;  /* 0x06000000e5027989 */ /* 0x000e6200000e00ff */
[----:B-----5:R-:W-:Y:S01]  /*29e0*/  @P1 FMUL.FTZ R224, R224, R3 ;  /* 0x00000003e0e01220 */ /* 0x020fe20000410000 */
[----:B------:R-:W-:Y:S02]  /*29f0*/  ISETP.NE.AND P3, PT, R26, 0x1f, PT ;  /* 0x0000001f1a00780c */ /* 0x000fe40003f65270 */
[----:B------:R-:W-:Y:S01]  /*2a00*/  SHFL.DOWN PT, R227, R225, 0x1, 0x1f ;  /* 0x08201f00e1e37f89 */ /* 0x000fe200000e0000 */
[----:B------:R-:W-:-:S03]  /*2a10*/  ISETP.GE.AND P1, PT, R106, 0x10, PT ;  /* 0x000000106a00780c */ /* 0x000fc60003f26270 */
[----:B------:R-:W2:Y:S04]  /*2a20*/  SHFL.DOWN PT, R198, R220, 0x1, 0x1f ;  /* 0x08201f00dcc67f89 */ /* 0x000ea800000e0000 */
[----:B------:R-:W3:Y:S04]  /*2a30*/  SHFL.UP PT, R3, R224, 0x10, RZ ;  /* 0x06000000e0037989 */ /* 0x000ee800000e00ff */
[----:B------:R-:W-:Y:S04]  /*2a40*/  SHFL.IDX PT, R225, R225, RZ, 0x1f ;  /* 0x00001fffe1e17589 */ /* 0x000fe800000e0000 */
[----:B------:R-:W5:Y:S01]  /*2a50*/  SHFL.IDX PT, R220, R220, RZ, 0x1f ;  /* 0x00001fffdcdc7589 */ /* 0x000f6200000e0000 */
[----:B-1----:R-:W-:-:S05]  /*2a60*/  FFMA.FTZ R2, R224, R2, R229 ;  /* 0x00000002e0027223 */ /* 0x002fca00000100e5 */
[----:B------:R-:W-:Y:S01]  /*2a70*/  FSEL R226, R229, R2, !P1 ;  /* 0x00000002e5e27208 */ /* 0x000fe20004800000 */
[----:B--2---:R-:W-:-:S05]  /*2a80*/  @P3 FFMA.FTZ R228, R198, R228, R227 ;  /* 0x000000e4c6e43223 */ /* 0x004fca00000100e3 */
[----:B------:R-:W-:Y:S01]  /*2a90*/  SHFL.UP PT, R226, R226, 0x1, RZ ;  /* 0x04200000e2e27989 */ /* 0x000fe200000e00ff */
[----:B------:R-:W-:Y:S01]  /*2aa0*/  FFMA.FTZ R195, R228, R196, R195 ;  /* 0x000000c4e4c37223 */ /* 0x000fe200000100c3 */
[----:B---3--:R-:W-:Y:S01]  /*2ab0*/  @P1 FMUL.FTZ R224, R224, R3 ;  /* 0x00000003e0e01220 */ /* 0x008fe20000410000 */
[----:B------:R-:W-:-:S04]  /*2ac0*/  IMAD.WIDE.U32 R2, R32, UR4, R34 ;  /* 0x0000000420027c25 */ /* 0x000fc8000f8e0022 */
[----:B------:R-:W-:Y:S01]  /*2ad0*/  FFMA.FTZ R196, R192, R195, R199 ;  /* 0x000000c3c0c47223 */ /* 0x000fe200000100c7 */
[----:B------:R-:W-:Y:S03]  /*2ae0*/  SHFL.UP PT, R227, R224, 0x1, RZ ;  /* 0x04200000e0e37989 */ /* 0x000fe600000e00ff */
[----:B------:R-:W-:Y:S01]  /*2af0*/  FFMA.FTZ R197, R194, R196, R197 ;  /* 0x000000c4c2c57223 */ /* 0x000fe200000100c5 */
[C---:B-----5:R-:W-:Y:S01]  /*2b00*/  FFMA.FTZ R7, R220.reuse, R7, R225 ;  /* 0x00000007dc077223 */ /* 0x060fe200000100e1 */
[----:B------:R-:W-:Y:S02]  /*2b10*/  FMUL.FTZ R6, R220, R6 ;  /* 0x00000006dc067220 */ /* 0x000fe40000410000 */
[----:B------:R-:W-:Y:S01]  /*2b20*/  FFMA.FTZ R199, R191, R197, R4 ;  /* 0x000000c5bfc77223 */ /* 0x000fe20000010004 */
[----:B------:R-:W-:Y:S02]  /*2b30*/  LEA R4, P1, R2, UR8, 0x2 ;  /* 0x0000000802047c11 */ /* 0x000fe4000f8210ff */
[----:B------:R1:W-:Y:S01]  /*2b40*/  @!P5 STS.64 [UR6+0x1728], R6 ;  /* 0x00172806ff00d988 */ /* 0x0003e20008000a06 */
[----:B------:R-:W-:Y:S01]  /*2b50*/  FFMA.FTZ R198, R172, R199, R5 ;  /* 0x000000c7acc67223 */ /* 0x000fe20000010005 */
[----:B------:R-:W-:-:S03]  /*2b60*/  IMAD R5, R33, UR4, R3 ;  /* 0x0000000421057c24 */ /* 0x000fc6000f8e0203 */
[----:B------:R-:W-:Y:S02]  /*2b70*/  FFMA.FTZ R200, R37, R198, R200 ;  /* 0x000000c625c87223 */ /* 0x000fe400000100c8 */
[----:B------:R-:W-:Y:S02]  /*2b80*/  LEA.HI.X R5, R2, UR9, R5, 0x2, P1 ;  /* 0x0000000902057c11 */ /* 0x000fe400088f1405 */
[----:B------:R-:W-:Y:S01]  /*2b90*/  FFMA.FTZ R203, R38, R200, R203 ;  /* 0x000000c826cb7223 */ /* 0x000fe200000100cb */
[----:B-1----:R-:W-:Y:S01]  /*2ba0*/  FMUL.FTZ R7, R154, R198 ;  /* 0x000000c69a077220 */ /* 0x002fe20000410000 */
[----:B------:R-:W-:Y:S02]  /*2bb0*/  FMUL.FTZ R6, R150, R195 ;  /* 0x000000c396067220 */ /* 0x000fe40000410000 */
[----:B------:R-:W-:-:S04]  /*2bc0*/  FFMA.FTZ R3, R39, R203, R202 ;  /* 0x000000cb27037223 */ /* 0x000fc800000100ca */
[-C--:B------:R-:W-:Y:S01]  /*2bd0*/  FFMA.FTZ R202, R40, R3.reuse, R217 ;  /* 0x0000000328ca7223 */ /* 0x080fe200000100d9 */
[----:B------:R-:W-:Y:S01]  /*2be0*/  FMUL.FTZ R231, R159, R3 ;  /* 0x000000039fe77220 */ /* 0x000fe20000410000 */
[----:B----4-:R-:W1:Y:S02]  /*2bf0*/  SHFL.IDX PT, R222, R222, RZ, 0x1f ;  /* 0x00001fffdede7589 */ /* 0x010e6400000e0000 */
[-C--:B------:R-:W-:Y:S01]  /*2c00*/  FFMA.FTZ R215, R166, R202.reuse, R215 ;  /* 0x000000caa6d77223 */ /* 0x080fe200000100d7 */
[----:B------:R-:W-:Y:S01]  /*2c10*/  FMUL.FTZ R224, R149, R202 ;  /* 0x000000ca95e07220 */ /* 0x000fe20000410000 */
[----:B------:R-:W-:-:S03]  /*2c20*/  FMUL.FTZ R233, R98, R231 ;  /* 0x000000e762e97220 */ /* 0x000fc60000410000 */
[----:B------:R-:W-:Y:S01]  /*2c30*/  FMUL.FTZ R229, R139, R224 ;  /* 0x000000e08be57220 */ /* 0x000fe20000410000 */
[----:B-1----:R-:W-:Y:S01]  /*2c40*/  @P2 FFMA.FTZ R222, R227, R222, R226 ;  /* 0x000000dee3de2223 */ /* 0x002fe200000100e2 */
[----:B------:R-:W-:-:S03]  /*2c50*/  FMUL.FTZ R226, R156, R203 ;  /* 0x000000cb9ce27220 */ /* 0x000fc60000410000 */
[----:B------:R-:W-:Y:S01]  /*2c60*/  FFMA.FTZ R209, R209, R222, R218 ;  /* 0x000000ded1d17223 */ /* 0x000fe200000100da */
[----:B------:R-:W-:-:S03]  /*2c70*/  FMUL.FTZ R235, R137, R226 ;  /* 0x000000e289eb7220 */ /* 0x000fc60000410000 */
[-C--:B------:R-:W-:Y:S01]  /*2c80*/  FFMA.FTZ R222, R170, R209.reuse, R223 ;  /* 0x000000d1aade7223 */ /* 0x080fe200000100df */
[----:B------:R-:W-:Y:S01]  /*2c90*/  FADD.FTZ R2, -R218, R209 ;  /* 0x000000d1da027221 */ /* 0x000fe20000010100 */
[----:B------:R-:W-:Y:S01]  /*2ca0*/  FFMA.FTZ R217, R0, R209, RZ ;  /* 0x000000d100d97223 */ /* 0x000fe200000100ff */
[----:B------:R-:W-:Y:S01]  /*2cb0*/  FFMA.FTZ R209, R167, R215, R212 ;  /* 0x000000d7a7d17223 */ /* 0x000fe200000100d4 */
[-C--:B------:R-:W-:Y:S01]  /*2cc0*/  FFMA.FTZ R227, R169, R222.reuse, R216 ;  /* 0x000000dea9e37223 */ /* 0x080fe200000100d8 */
[----:B------:R-:W-:Y:S01]  /*2cd0*/  FADD.FTZ R223, -R223, R222 ;  /* 0x000000dedfdf7221 */ /* 0x000fe20000010100 */
[----:B------:R-:W-:Y:S01]  /*2ce0*/  FFMA.FTZ R217, R144, R222, R217 ;  /* 0x000000de90d97223 */ /* 0x000fe200000100d9 */
[----:B------:R-:W-:Y:S01]  /*2cf0*/  FFMA.FTZ R212, R168, R209, R213 ;  /* 0x000000d1a8d47223 */ /* 0x000fe200000100d5 */
[-C--:B------:R-:W-:Y:S01]  /*2d00*/  FFMA.FTZ R213, R204, R227.reuse, R221 ;  /* 0x000000e3ccd57223 */ /* 0x080fe200000100dd */
[----:B------:R-:W-:Y:S01]  /*2d10*/  FADD.FTZ R216, -R216, R227 ;  /* 0x000000e3d8d87221 */ /* 0x000fe20000010100 */
[----:B------:R-:W-:Y:S01]  /*2d20*/  FFMA.FTZ R217, R112, R227, R217 ;  /* 0x000000e370d97223 */ /* 0x000fe200000100d9 */
[C---:B------:R-:W-:Y:S01]  /*2d30*/  FFMA.FTZ R210, R205.reuse, R212, R210 ;  /* 0x000000d4cdd27223 */ /* 0x040fe200000100d2 */
[-C--:B------:R-:W-:Y:S01]  /*2d40*/  FFMA.FTZ R205, R205, R213.reuse, R214 ;  /* 0x000000d5cdcd7223 */ /* 0x080fe200000100d6 */
[----:B------:R-:W-:Y:S01]  /*2d50*/  FADD.FTZ R221, -R221, R213 ;  /* 0x000000d5dddd7221 */ /* 0x000fe20000010100 */
[----:B------:R-:W-:Y:S01]  /*2d60*/  FFMA.FTZ R218, R142, R213, R217 ;  /* 0x000000d58eda7223 */ /* 0x000fe200000100d9 */
        /* <DEDUP_REMOVED lines=12> */
[----:B------:R-:W-:Y:S01]  /*2e30*/  FMUL.FTZ R167, R163, R170 ;  /* 0x000000aaa3a77220 */ /* 0x000fe20000410000 */
[----:B------:R-:W-:Y:S01]  /*2e40*/  FMUL.FTZ R206, R160, R169 ;  /* 0x000000a9a0ce7220 */ /* 0x000fe20000410000 */
[----:B------:R-:W-:Y:S01]  /*2e50*/  FMUL.FTZ R213, R161, R212 ;  /* 0x000000d4a1d57220 */ /* 0x000fe20000410000 */
[----:B------:R-:W-:Y:S01]  /*2e60*/  FMUL.FTZ R218, R151, R210 ;  /* 0x000000d297da7220 */ /* 0x000fe20000410000 */
[-C--:B------:R-:W-:Y:S01]  /*2e70*/  FFMA.FTZ R168, R2, R167.reuse, RZ ;  /* 0x000000a702a87223 */ /* 0x080fe200000100ff */
[----:B------:R-:W-:Y:S01]  /*2e80*/  FMUL.FTZ R204, R104, R167 ;  /* 0x000000a768cc7220 */ /* 0x000fe20000410000 */
[-C--:B------:R-:W-:Y:S01]  /*2e90*/  FMUL.FTZ R205, R145, R206.reuse ;  /* 0x000000ce91cd7220 */ /* 0x080fe20000410000 */
[----:B------:R-:W-:Y:S01]  /*2ea0*/  FMUL.FTZ R227, R162, R215 ;  /* 0x000000d7a2e37220 */ /* 0x000fe20000410000 */
[----:B------:R-:W-:Y:S01]  /*2eb0*/  FFMA.FTZ R167, R223, R206, R168 ;  /* 0x000000cedfa77223 */ /* 0x000fe200000100a8 */
[----:B------:R-:W-:Y:S01]  /*2ec0*/  FMUL.FTZ R168, R164, R211 ;  /* 0x000000d3a4a87220 */ /* 0x000fe20000410000 */
[-C--:B------:R-:W-:Y:S01]  /*2ed0*/  FFMA.FTZ R40, R40, R166.reuse, R183 ;  /* 0x000000a628287223 */ /* 0x080fe200000100b7 */
[----:B------:R-:W-:Y:S01]  /*2ee0*/  FADD.FTZ R201, -R201, R166 ;  /* 0x000000a6c9c97221 */ /* 0x000fe20000010100 */
[----:B------:R-:W-:Y:S01]  /*2ef0*/  FFMA.FTZ R166, R138, R166, R207 ;  /* 0x000000a68aa67223 */ /* 0x000fe200000100cf */
[----:B------:R1:W-:Y:S01]  /*2f00*/  STS [R61+0x430], R204 ;  /* 0x000430cc3d007388 */ /* 0x0003e20000000800 */
[----:B------:R-:W-:Y:S01]  /*2f10*/  FMUL.FTZ R217, R102, R213 ;  /* 0x000000d566d97220 */ /* 0x000fe20000410000 */
[----:B------:R-:W-:Y:S01]  /*2f20*/  FFMA.FTZ R206, R216, R168, R167 ;  /* 0x000000a8d8ce7223 */ /* 0x000fe200000100a7 */
[----:B------:R-:W-:Y:S01]  /*2f30*/  FMUL.FTZ R207, R143, R218 ;  /* 0x000000da8fcf7220 */ /* 0x000fe20000410000 */
[----:B------:R2:W-:Y:S01]  /*2f40*/  STS [R60+0x4], R205 ;  /* 0x000004cd3c007388 */ /* 0x0005e20000000800 */
[----:B------:R-:W-:Y:S01]  /*2f50*/  FMUL.FTZ R220, R158, R209 ;  /* 0x000000d19edc7220 */ /* 0x000fe20000410000 */
[----:B------:R-:W-:Y:S01]  /*2f60*/  FMUL.FTZ R167, R103, R168 ;  /* 0x000000a867a77220 */ /* 0x000fe20000410000 */
[----:B------:R-:W-:Y:S01]  /*2f70*/  FMUL.FTZ R168, R152, R197 ;  /* 0x000000c598a87220 */ /* 0x000fe20000410000 */
[----:B------:R3:W-:Y:S01]  /*2f80*/  STS [R60+0x10], R217 ;  /* 0x000010d93c007388 */ /* 0x0007e20000000800 */
[----:B------:R-:W-:Y:S01]  /*2f90*/  FMUL.FTZ R225, R141, R220 ;  /* 0x000000dc8de17220 */ /* 0x000fe20000410000 */
[----:B-1----:R-:W-:Y:S01]  /*2fa0*/  FMUL.FTZ R204, R157, R200 ;  /* 0x000000c89dcc7220 */ /* 0x002fe20000410000 */
[----:B------:R-:W-:Y:S01]  /*2fb0*/  FADD.FTZ R183, -R183, R40 ;  /* 0x00000028b7b77221 */ /* 0x000fe20000010100 */
[----:B------:R1:W-:Y:S01]  /*2fc0*/  STS [R60+0xc], R207 ;  /* 0x00000ccf3c007388 */ /* 0x0003e20000000800 */
[----:B------:R-:W-:Y:S01]  /*2fd0*/  P2R R222, PR, RZ, 0x20 ;  /* 0x00000020ffde7803 */ /* 0x000fe20000000000 */
[----:B--2---:R-:W-:-:S02]  /*2fe0*/  FMUL.FTZ R205, R100, R227 ;  /* 0x000000e364cd7220 */ /* 0x004fc40000410000 */
[----:B------:R2:W-:Y:S01]  /*2ff0*/  STS [R60+0x8], R167 ;  /* 0x000008a73c007388 */ /* 0x0005e20000000800 */
[----:B---3--:R-:W-:-:S03]  /*3000*/  FMUL.FTZ R217, R96, R204 ;  /* 0x000000cc60d97220 */ /* 0x008fc60000410000 */
[----:B------:R3:W-:Y:S01]  /*3010*/  STS [R60+0x18], R205 ;  /* 0x000018cd3c007388 */ /* 0x0007e20000000800 */
[----:B-1----:R-:W-:-:S03]  /*3020*/  FFMA.FTZ R207, R221, R218, R206 ;  /* 0x000000daddcf7223 */ /* 0x002fc600000100ce */
[----:B------:R1:W-:Y:S01]  /*3030*/  STS [R60+0x14], R225 ;  /* 0x000014e13c007388 */ /* 0x0003e20000000800 */
[----:B--2---:R-:W-:Y:S01]  /*3040*/  FMUL.FTZ R167, R153, R196 ;  /* 0x000000c499a77220 */ /* 0x004fe20000410000 */
[----:B------:R-:W-:Y:S02]  /*3050*/  FFMA.FTZ R206, R214, R213, R207 ;  /* 0x000000d5d6ce7223 */ /* 0x000fe400000100cf */
[----:B------:R2:W-:Y:S01]  /*3060*/  STS [R60+0x1c], R229 ;  /* 0x00001ce53c007388 */ /* 0x0005e20000000800 */
[----:B------:R-:W-:Y:S01]  /*3070*/  FMUL.FTZ R213, R131, R168 ;  /* 0x000000a883d57220 */ /* 0x000fe20000410000 */
[----:B---3--:R-:W-:Y:S01]  /*3080*/  FMUL.FTZ R205, R155, R199 ;  /* 0x000000c79bcd7220 */ /* 0x008fe20000410000 */
[----:B------:R-:W-:Y:S01]  /*3090*/  FFMA.FTZ R207, R219, R220, R206 ;  /* 0x000000dcdbcf7223 */ /* 0x000fe200000100ce */
[----:B------:R3:W-:Y:S01]  /*30a0*/  STS [R60+0x28], R217 ;  /* 0x000028d93c007388 */ /* 0x0007e20000000800 */
[----:B-1----:R-:W-:Y:S01]  /*30b0*/  FMUL.FTZ R225, R135, R7 ;  /* 0x0000000787e17220 */ /* 0x002fe20000410000 */
[----:B------:R-:W-:-:S02]  /*30c0*/  FMUL.FTZ R237, R94, R205 ;  /* 0x000000cd5eed7220 */ /* 0x000fc40000410000 */
[----:B------:R-:W-:Y:S01]  /*30d0*/  STS [R60+0x20], R233 ;  /* 0x000020e93c007388 */ /* 0x000fe20000000800 */
[----:B------:R-:W-:Y:S01]  /*30e0*/  FFMA.FTZ R206, R208, R227, R207 ;  /* 0x000000e3d0ce7223 */ /* 0x000fe200000100cf */
[----:B--2---:R-:W-:Y:S02]  /*30f0*/  FMUL.FTZ R229, R92, R167 ;  /* 0x000000a75ce57220 */ /* 0x004fe40000410000 */
[----:B------:R-:W-:Y:S01]  /*3100*/  STS [R60+0x24], R235 ;  /* 0x000024eb3c007388 */ /* 0x000fe20000000800 */
[----:B------:R-:W-:Y:S01]  /*3110*/  FFMA.FTZ R206, R201, R224, R206 ;  /* 0x000000e0c9ce7223 */ /* 0x000fe200000100ce */
[----:B---3--:R-:W-:Y:S02]  /*3120*/  FMUL.FTZ R217, R129, R6 ;  /* 0x0000000681d97220 */ /* 0x008fe40000410000 */
[----:B------:R1:W-:Y:S01]  /*3130*/  STS [R60+0x2c], R225 ;  /* 0x00002ce13c007388 */ /* 0x0003e20000000800 */
[----:B------:R-:W-:-:S03]  /*3140*/  FFMA.FTZ R231, R183, R231, R206 ;  /* 0x000000e7b7e77223 */ /* 0x000fc600000100ce */
[----:B------:R2:W-:Y:S04]  /*3150*/  STS [R60+0x30], R237 ;  /* 0x000030ed3c007388 */ /* 0x0005e80000000800 */
[----:B------:R2:W-:Y:S01]  /*3160*/  STS [R60+0x34], R213 ;  /* 0x000034d53c007388 */ /* 0x0005e20000000800 */
[-C--:B-1----:R-:W-:Y:S01]  /*3170*/  FFMA.FTZ R225, R39, R40.reuse, R180 ;  /* 0x0000002827e17223 */ /* 0x082fe200000100b4 */
[----:B------:R-:W-:Y:S02]  /*3180*/  FFMA.FTZ R39, R119, R40, R166 ;  /* 0x0000002877277223 */ /* 0x000fe400000100a6 */
[----:B------:R2:W-:Y:S01]  /*3190*/  STS [R60+0x38], R229 ;  /* 0x000038e53c007388 */ /* 0x0005e20000000800 */
[----:B------:R-:W-:Y:S01]  /*31a0*/  IADD3 R40, PT, PT, -R147, UR7, RZ ;  /* 0x0000000793287c10 */ /* 0x000fe2000fffe1ff */
[-C--:B------:R-:W-:Y:S01]  /*31b0*/  FFMA.FTZ R38, R38, R225.reuse, R181 ;  /* 0x000000e126267223 */ /* 0x080fe200000100b5 */
[----:B------:R-:W-:Y:S01]  /*31c0*/  FFMA.FTZ R39, R136, R225, R39 ;  /* 0x000000e188277223 */ /* 0x000fe20000010027 */
[----:B------:R2:W-:Y:S01]  /*31d0*/  STS [R60+0x3c], R217 ;  /* 0x00003cd93c007388 */ /* 0x0005e20000000800 */
[----:B------:R-:W-:Y:S01]  /*31e0*/  FADD.FTZ R180, -R180, R225 ;  /* 0x000000e1b4b47221 */ /* 0x000fe20000010100 */
[-C--:B------:R-:W-:Y:S01]  /*31f0*/  FFMA.FTZ R37, R37, R38.reuse, R178 ;  /* 0x0000002625257223 */ /* 0x080fe200000100b2 */
[----:B------:R-:W-:Y:S01]  /*3200*/  FFMA.FTZ R39, R122, R38, R39 ;  /* 0x000000267a277223 */ /* 0x000fe20000010027 */
[----:B------:R-:W-:Y:S01]  /*3210*/  BAR.SYNC.DEFER_BLOCKING 0x0 ;  /* 0x0000000000007b1d */ /* 0x000fe20000010000 */
[----:B------:R-:W-:Y:S01]  /*3220*/  FADD.FTZ R181, -R181, R38 ;  /* 0x00000026b5b57221 */ /* 0x000fe20000010100 */
[----:B------:R-:W-:Y:S01]  /*3230*/  FFMA.FTZ R226, R180, R226, R231 ;  /* 0x000000e2b4e27223 */ /* 0x000fe200000100e7 */
[-C--:B------:R-:W-:Y:S01]  /*3240*/  FFMA.FTZ R172, R172, R37.reuse, R179 ;  /* 0x00000025acac7223 */ /* 0x080fe200000100b3 */
[----:B------:R-:W-:Y:S01]  /*3250*/  FADD.FTZ R178, -R178, R37 ;  /* 0x00000025b2b27221 */ /* 0x000fe20000010100 */
[----:B------:R-:W-:Y:S01]  /*3260*/  FFMA.FTZ R38, R134, R37, R39 ;  /* 0x0000002586267223 */ /* 0x000fe20000010027 */
[----:B------:R-:W-:Y:S01]  /*3270*/  FFMA.FTZ R37, R181, R204, R226 ;  /* 0x000000ccb5257223 */ /* 0x000fe200000100e2 */
[----:B------:R-:W-:Y:S01]  /*3280*/  ISETP.GE.AND P1, PT, R40, 0x1, PT ;  /* 0x000000012800780c */ /* 0x000fe20003f26270 */
[-C--:B------:R-:W-:Y:S01]  /*3290*/  FFMA.FTZ R191, R191, R172.reuse, R176 ;  /* 0x000000acbfbf7223 */ /* 0x080fe200000100b0 */
[----:B------:R-:W-:Y:S01]  /*32a0*/  FFMA.FTZ R39, R125, R172, R38 ;  /* 0x000000ac7d277223 */ /* 0x000fe20000010026 */
[----:B------:R-:W-:Y:S01]  /*32b0*/  FADD.FTZ R179, -R179, R172 ;  /* 0x000000acb3b37221 */ /* 0x000fe20000010100 */
[----:B------:R-:W-:Y:S01]  /*32c0*/  FFMA.FTZ R38, R178, R7, R37 ;  /* 0x00000007b2267223 */ /* 0x000fe20000010025 */
[-C--:B------:R-:W-:Y:S01]  /*32d0*/  FFMA.FTZ R194, R194, R191.reuse, R177 ;  /* 0x000000bfc2c27223 */ /* 0x080fe200000100b1 */
[----:B------:R-:W-:Y:S01]  /*32e0*/  FADD.FTZ R176, -R176, R191 ;  /* 0x000000bfb0b07221 */ /* 0x000fe20000010100 */
[----:B------:R-:W-:Y:S01]  /*32f0*/  FFMA.FTZ R39, R130, R191, R39 ;  /* 0x000000bf82277223 */ /* 0x000fe20000010027 */
[----:B------:R-:W-:Y:S01]  /*3300*/  FFMA.FTZ R205, R179, R205, R38 ;  /* 0x000000cdb3cd7223 */ /* 0x000fe20000010026 */
[----:B------:R-:W-:Y:S01]  /*3310*/  FADD.FTZ R177, -R177, R194 ;  /* 0x000000c2b1b17221 */ /* 0x000fe20000010100 */
[----:B------:R-:W-:Y:S01]  /*3320*/  ISETP.GE.AND P2, PT, R40, 0x21, PT ;  /* 0x000000212800780c */ /* 0x000fe20003f46270 */
[----:B------:R-:W-:Y:S01]  /*3330*/  FFMA.FTZ R192, R192, R194, R11 ;  /* 0x000000c2c0c07223 */ /* 0x000fe2000001000b */
[----:B------:R-:W-:Y:S01]  /*3340*/  FFMA.FTZ R168, R176, R168, R205 ;  /* 0x000000a8b0a87223 */ /* 0x000fe200000100cd */
[----:B------:R-:W-:Y:S01]  /*3350*/  ISETP.GE.AND P3, PT, R40, 0x41, PT ;  /* 0x000000412800780c */ /* 0x000fe20003f66270 */
[----:B------:R-:W-:Y:S01]  /*3360*/  FFMA.FTZ R39, R146, R194, R39 ;  /* 0x000000c292277223 */ /* 0x000fe20000010027 */
[----:B------:R-:W-:Y:S01]  /*3370*/  ISETP.GE.AND P4, PT, R40, 0x61, PT ;  /* 0x000000612800780c */ /* 0x000fe20003f86270 */
[----:B------:R-:W-:Y:S01]  /*3380*/  FFMA.FTZ R168, R177, R167, R168 ;  /* 0x000000a7b1a87223 */ /* 0x000fe200000100a8 */
[----:B------:R2:W1:Y:S01]  /*3390*/  LDS R207, [R59+0x4b0] ;  /* 0x0004b0003bcf7984 */ /* 0x0004620000000800 */
[----:B------:R-:W-:Y:S10]  /*33a0*/  @!P1 BRA `(.L_x_7902) ;  /* 0x0000000000089947 */ /* 0x000ff40003800000 */
[----:B------:R-:W3:Y:S04]  /*33b0*/  LDS R7, [R62+0x430] ;  /* 0x000430003e077984 */ /* 0x000ee80000000800 */
[----:B---3--:R3:W-:Y:S02]  /*33c0*/  REDG.E.ADD.F32.FTZ.RN.STRONG.GPU desc[UR16][R4.64], R7 ;  /* 0x00000007040079a6 */ /* 0x0087e4000c12f310 */
.L_x_7902:
[----:B------:R-:W-:Y:S05]  /*33d0*/  BSYNC.RECONVERGENT B0 ;  /* 0x0000000000007941 */ /* 0x000fea0003800200 */
.L_x_7901:
[----:B------:R-:W-:Y:S04]  /*33e0*/  BSSY.RECONVERGENT B0, `(.L_x_7903) ;  /* 0x0000003000007945 */ /* 0x000fe80003800200 */
[----:B------:R-:W-:Y:S05]  /*33f0*/  @!P2 BRA `(.L_x_7904) ;  /* 0x000000000004a947 */ /* 0x000fea0003800000 */
[----:B-1----:R4:W-:Y:S02]  /*3400*/  REDG.E.ADD.F32.FTZ.RN.STRONG.GPU desc[UR16][R4.64+0x80], R207 ;  /* 0x000080cf040079a6 */ /* 0x0029e4000c12f310 */
.L_x_7904:
[----:B------:R-:W-:Y:S05]  /*3410*/  BSYNC.RECONVERGENT B0 ;  /* 0x0000000000007941 */ /* 0x000fea0003800200 */
.L_x_7903:
[----:B---3--:R3:W0:Y:S01]  /*3420*/  LDS R7, [R58+0x530] ;  /* 0x000530003a077984 */ /* 0x0086220000000800 */
[----:B------:R-:W-:Y:S04]  /*3430*/  BSSY.RECONVERGENT B0, `(.L_x_7905) ;  /* 0x0000003000007945 */ /* 0x000fe80003800200 */
[----:B------:R-:W-:Y:S05]  /*3440*/  @!P3 BRA `(.L_x_7906) ;  /* 0x000000000004b947 */ /* 0x000fea0003800000 */
[----:B0-----:R0:W-:Y:S02]  /*3450*/  REDG.E.ADD.F32.FTZ.RN.STRONG.GPU desc[UR16][R4.64+0x100], R7 ;  /* 0x00010007040079a6 */ /* 0x0011e4000c12f310 */
.L_x_7906:
[----:B------:R-:W-:Y:S05]  /*3460*/  BSYNC.RECONVERGENT B0 ;  /* 0x0000000000007941 */ /* 0x000fea0003800200 */
.L_x_7905:
[----:B0-----:R0:W0:Y:S01]  /*3470*/  LDS R7, [R57+0x5b0] ;  /* 0x0005b00039077984 */ /* 0x0010220000000800 */
[----:B------:R-:W-:Y:S01]  /*3480*/  BSSY.RECONVERGENT B0, `(.L_x_7907) ;  /* 0x0000004000007945 */ /* 0x000fe20003800200 */
[----:B------:R-:W-:-:S03]  /*3490*/  FADD.FTZ R11, -R11, R192 ;  /* 0x000000c00b0b7221 */ /* 0x000fc60000010100 */
[----:B------:R-:W-:Y:S05]  /*34a0*/  @!P4 BRA `(.L_x_7908) ;  /* 0x000000000004c947 */ /* 0x000fea0003800000 */
[----:B0-----:R0:W-:Y:S02]  /*34b0*/  REDG.E.ADD.F32.FTZ.RN.STRONG.GPU desc[UR16][R4.64+0x180], R7 ;  /* 0x00018007040079a6 */ /* 0x0011e4000c12f310 */
.L_x_7908:
[----:B------:R-:W-:Y:S05]  /*34c0*/  BSYNC.RECONVERGENT B0 ;  /* 0x0000000000007941 */ /* 0x000fea0003800200 */
.L_x_7907:
[----:B------:R1:W1:Y:S01]  /*34d0*/  LDS R37, [R56+0x630] ;  /* 0x0006300038257984 */ /* 0x0002620000000800 */
        /* <DEDUP_REMOVED lines=8> */
[----:B------:R-:W-:Y:S11]  /*3560*/  @!P6 BRA `(.L_x_7910) ;  /* 0x000000000004e947 */ /* 0x000ff60003800000 */
[----:B-1----:R0:W-:Y:S02]  /*3570*/  REDG.E.ADD.F32.FTZ.RN.STRONG.GPU desc[UR16][R4.64+0x200], R37 ;  /* 0x00020025040079a6 */ /* 0x0021e4000c12f310 */
.L_x_7910:
[----:B------:R-:W-:Y:S05]  /*3580*/  BSYNC.RECONVERGENT B0 ;  /* 0x0000000000007941 */ /* 0x000fea0003800200 */
.L_x_7909:
[----:B01----:R0:W1:Y:S01]  /*3590*/  LDS R37, [R55+0x6b0] ;  /* 0x0006b00037257984 */ /* 0x0030620000000800 */
[----:B------:R-:W-:Y:S04]  /*35a0*/  BSSY.RECONVERGENT B0, `(.L_x_7911) ;  /* 0x0000003000007945 */ /* 0x000fe80003800200 */
[----:B------:R-:W-:Y:S05]  /*35b0*/  @!P1 BRA `(.L_x_7912) ;  /* 0x0000000000049947 */ /* 0x000fea0003800000 */
[----:B-1----:R1:W-:Y:S02]  /*35c0*/  REDG.E.ADD.F32.FTZ.RN.STRONG.GPU desc[UR16][R4.64+0x280], R37 ;  /* 0x00028025040079a6 */ /* 0x0023e4000c12f310 */
.L_x_7912:
[----:B------:R-:W-:Y:S05]  /*35d0*/  BSYNC.RECONVERGENT B0 ;  /* 0x0000000000007941 */ /* 0x000fea0003800200 */
.L_x_7911:
[----:B-1----:R1:W0:Y:S01]  /*35e0*/  LDS R37, [R54+0x730] ;  /* 0x0007300036257984 */ /* 0x0022220000000800 */
[----:B------:R-:W-:Y:S04]  /*35f0*/  BSSY.RECONVERGENT B0, `(.L_x_7913) ;  /* 0x0000003000007945 */ /* 0x000fe80003800200 */
[----:B------:R-:W-:Y:S05]  /*3600*/  @!P2 BRA `(.L_x_7914) ;  /* 0x000000000004a947 */ /* 0x000fea0003800000 */
[----:B0-----:R0:W-:Y:S02]  /*3610*/  REDG.E.ADD.F32.FTZ.RN.STRONG.GPU desc[UR16][R4.64+0x300], R37 ;  /* 0x00030025040079a6 */ /* 0x0011e4000c12f310 */
.L_x_7914:
[----:B------:R-:W-:Y:S05]  /*3620*/  BSYNC.RECONVERGENT B0 ;  /* 0x0000000000007941 */ /* 0x000fea0003800200 */
.L_x_7913:
[----:B0-----:R0:W0:Y:S01]  /*3630*/  LDS R37, [R53+0x7b0] ;  /* 0x0007b00035257984 */ /* 0x0010220000000800 */
[----:B------:R-:W-:Y:S04]  /*3640*/  BSSY.RECONVERGENT B0, `(.L_x_7915) ;  /* 0x0000003000007945 */ /* 0x000fe80003800200 */
[----:B------:R-:W-:Y:S05]  /*3650*/  @!P3 BRA `(.L_x_7916) ;  /* 0x000000000004b947 */ /* 0x000fea0003800000 */
[----:B0-----:R0:W-:Y:S02]  /*3660*/  REDG.E.ADD.F32.FTZ.RN.STRONG.GPU desc[UR16][R4.64+0x380], R37 ;  /* 0x00038025040079a6 */ /* 0x0011e4000c12f310 */
.L_x_7916:
[----:B------:R-:W-:Y:S05]  /*3670*/  BSYNC.RECONVERGENT B0 ;  /* 0x0000000000007941 */ /* 0x000fea0003800200 */
.L_x_7915:
[----:B0-----:R0:W0:Y:S01]  /*3680*/  LDS R37, [R52+0x830] ;  /* 0x0008300034257984 */ /* 0x0010220000000800 */
[----:B------:R-:W-:Y:S04]  /*3690*/  BSSY.RECONVERGENT B0, `(.L_x_7917) ;  /* 0x0000003000007945 */ /* 0x000fe80003800200 */
[----:B------:R-:W-:Y:S05]  /*36a0*/  @!P4 BRA `(.L_x_7918) ;  /* 0x000000000004c947 */ /* 0x000fea0003800000 */
[----:B0-----:R0:W-:Y:S02]  /*36b0*/  REDG.E.ADD.F32.FTZ.RN.STRONG.GPU desc[UR16][R4.64+0x400], R37 ;  /* 0x00040025040079a6 */ /* 0x0011e4000c12f310 */
.L_x_7918:
[----:B------:R-:W-:Y:S05]  /*36c0*/  BSYNC.RECONVERGENT B0 ;  /* 0x0000000000007941 */ /* 0x000fea0003800200 */
.L_x_7917:
[----:B0-----:R0:W0:Y:S01]  /*36d0*/  LDS R37, [R51+0x8b0] ;  /* 0x0008b00033257984 */ /* 0x0010220000000800 */
[----:B------:R-:W-:Y:S04]  /*36e0*/  BSSY.RECONVERGENT B0, `(.L_x_7919) ;  /* 0x0000003000007945 */ /* 0x000fe80003800200 */
[----:B------:R-:W-:Y:S05]  /*36f0*/  @!P5 BRA `(.L_x_7920) ;  /* 0x000000000004d947 */ /* 0x000fea0003800000 */
[----:B0-----:R0:W-:Y:S02]  /*3700*/  REDG.E.ADD.F32.FTZ.RN.STRONG.GPU desc[UR16][R4.64+0x480], R37 ;  /* 0x00048025040079a6 */ /* 0x0011e4000c12f310 */
.L_x_7920:
[----:B------:R-:W-:Y:S05]  /*3710*/  BSYNC.RECONVERGENT B0 ;  /* 0x0000000000007941 */ /* 0x000fea0003800200 */
.L_x_7919:
        /* <DEDUP_REMOVED lines=10> */
.L_x_7922:
[----:B------:R-:W-:Y:S05]  /*37c0*/  BSYNC.RECONVERGENT B0 ;  /* 0x0000000000007941 */ /* 0x000fea0003800200 */
.L_x_7921:
[----:B0-----:R0:W0:Y:S01]  /*37d0*/  LDS R37, [R49+0x9b0] ;  /* 0x0009b00031257984 */ /* 0x0010220000000800 */
[----:B------:R-:W-:Y:S04]  /*37e0*/  BSSY.RECONVERGENT B0, `(.L_x_7923) ;  /* 0x0000003000007945 */ /* 0x000fe80003800200 */
[----:B------:R-:W-:Y:S05]  /*37f0*/  @!P1 BRA `(.L_x_7924) ;  /* 0x0000000000049947 */ /* 0x000fea0003800000 */
[----:B0-----:R0:W-:Y:S02]  /*3800*/  REDG.E.ADD.F32.FTZ.RN.STRONG.GPU desc[UR16][R4.64+0x580], R37 ;  /* 0x00058025040079a6 */ /* 0x0011e4000c12f310 */
.L_x_7924:
[----:B------:R-:W-:Y:S05]  /*3810*/  BSYNC.RECONVERGENT B0 ;  /* 0x0000000000007941 */ /* 0x000fea0003800200 */
.L_x_7923:
[----:B0-----:R0:W0:Y:S01]  /*3820*/  LDS R37, [R48+0xa30] ;  /* 0x000a300030257984 */ /* 0x0010220000000800 */
[----:B------:R-:W-:Y:S04]  /*3830*/  BSSY.RECONVERGENT B0, `(.L_x_7925) ;  /* 0x0000003000007945 */ /* 0x000fe80003800200 */
[----:B------:R-:W-:Y:S05]  /*3840*/  @!P2 BRA `(.L_x_7926) ;  /* 0x000000000004a947 */ /* 0x000fea0003800000 */
[----:B0-----:R0:W-:Y:S02]  /*3850*/  REDG.E.ADD.F32.FTZ.RN.STRONG.GPU desc[UR16][R4.64+0x600], R37 ;  /* 0x00060025040079a6 */ /* 0x0011e4000c12f310 */
.L_x_7926:
[----:B------:R-:W-:Y:S05]  /*3860*/  BSYNC.RECONVERGENT B0 ;  /* 0x0000000000007941 */ /* 0x000fea0003800200 */
.L_x_7925:
[----:B0-----:R0:W0:Y:S01]  /*3870*/  LDS R37, [R47+0xab0] ;  /* 0x000ab0002f257984 */ /* 0x0010220000000800 */
[----:B------:R-:W-:Y:S04]  /*3880*/  BSSY.RECONVERGENT B0, `(.L_x_7927) ;  /* 0x0000003000007945 */ /* 0x000fe80003800200 */
[----:B------:R-:W-:Y:S05]  /*3890*/  @!P3 BRA `(.L_x_7928) ;  /* 0x000000000004b947 */ /* 0x000fea0003800000 */
[----:B0-----:R0:W-:Y:S02]  /*38a0*/  REDG.E.ADD.F32.FTZ.RN.STRONG.GPU desc[UR16][R4.64+0x680], R37 ;  /* 0x00068025040079a6 */ /* 0x0011e4000c12f310 */
.L_x_7928:
[----:B------:R-:W-:Y:S05]  /*38b0*/  BSYNC.RECONVERGENT B0 ;  /* 0x0000000000007941 */ /* 0x000fea0003800200 */
.L_x_7927:
[----:B0-----:R0:W0:Y:S01]  /*38c0*/  LDS R37, [R46+0xb30] ;  /* 0x000b30002e257984 */ /* 0x0010220000000800 */
[----:B------:R-:W-:Y:S04]  /*38d0*/  BSSY.RECONVERGENT B0, `(.L_x_7929) ;  /* 0x0000003000007945 */ /* 0x000fe80003800200 */
[----:B------:R-:W-:Y:S05]  /*38e0*/  @!P4 BRA `(.L_x_7930) ;  /* 0x000000000004c947 */ /* 0x000fea0003800000 */
[----:B0-----:R0:W-:Y:S02]  /*38f0*/  REDG.E.ADD.F32.FTZ.RN.STRONG.GPU desc[UR16][R4.64+0x700], R37 ;  /* 0x00070025040079a6 */ /* 0x0011e4000c12f310 */
.L_x_7930:
[----:B------:R-:W-:Y:S05]  /*3900*/  BSYNC.RECONVERGENT B0 ;  /* 0x0000000000007941 */ /* 0x000fea0003800200 */
.L_x_7929:
[----:B0-----:R0:W0:Y:S01]  /*3910*/  LDS R37, [R45+0xbb0] ;  /* 0x000bb0002d257984 */ /* 0x0010220000000800 */
[----:B------:R-:W-:Y:S04]  /*3920*/  BSSY.RECONVERGENT B0, `(.L_x_7931) ;  /* 0x0000003000007945 */ /* 0x000fe80003800200 */
[----:B------:R-:W-:Y:S05]  /*3930*/  @!P5 BRA `(.L_x_7932) ;  /* 0x000000000004d947 */ /* 0x000fea0003800000 */
[----:B0-----:R0:W-:Y:S02]  /*3940*/  REDG.E.ADD.F32.FTZ.RN.STRONG.GPU desc[UR16][R4.64+0x780], R37 ;  /* 0x00078025040079a6 */ /* 0x0011e4000c12f310 */
.L_x_7932:
[----:B------:R-:W-:Y:S05]  /*3950*/  BSYNC.RECONVERGENT B0 ;  /* 0x0000000000007941 */ /* 0x000fea0003800200 */
.L_x_7931:
[----:B------:R-:W-:Y:S01]  /*3960*/  FFMA.FTZ R6, R128, R192, R39 ;  /* 0x000000c080067223 */ /* 0x000fe20000010027 */
[----:B0---4-:R-:W0:Y:S01]  /*3970*/  SHFL.DOWN PT, R4, R7, 0x1, 0x1f ;  /* 0x08201f0007047f89 */ /* 0x011e2200000e0000 */
[----:B------:R-:W-:Y:S01]  /*3980*/  ISETP.GT.AND P1, PT, R106, 0x1e, PT ;  /* 0x0000001e6a00780c */ /* 0x000fe20003f24270 */
[----:B------:R-:W-:Y:S01]  /*3990*/  FMUL.FTZ R188, R188, R209 ;  /* 0x000000d1bcbc7220 */ /* 0x000fe20000410000 */
[----:B------:R-:W-:Y:S01]  /*39a0*/  FMUL.FTZ R40, R36, R199 ;  /* 0x000000c724287220 */ /* 0x000fe20000410000 */
[----:B------:R-:W4:Y:S01]  /*39b0*/  SHFL.DOWN PT, R5, R6, 0x1, 0x1f ;  /* 0x08201f0006057f89 */ /* 0x000f2200000e0000 */
[----:B------:R-:W-:Y:S01]  /*39c0*/  FMUL.FTZ R171, R171, R212 ;  /* 0x000000d4abab7220 */ /* 0x000fe20000410000 */
[----:B------:R-:W-:Y:S01]  /*39d0*/  FMUL.FTZ R38, R185, R198 ;  /* 0x000000c6b9267220 */ /* 0x000fe20000410000 */
[----:B------:R-:W-:Y:S01]  /*39e0*/  FMUL.FTZ R179, R179, R40 ;  /* 0x00000028b3b37220 */ /* 0x000fe20000410000 */
[----:B------:R-:W-:Y:S01]  /*39f0*/  ISETP.NE.AND P2, PT, R222, RZ, PT ;  /* 0x000000ffde00720c */ /* 0x000fe20003f45270 */
[-C--:B------:R-:W-:Y:S01]  /*3a00*/  FMUL.FTZ R9, R9, R200.reuse ;  /* 0x000000c809097220 */ /* 0x080fe20000410000 */
[----:B------:R-:W-:Y:S01]  /*3a10*/  FMUL.FTZ R173, R173, R215 ;  /* 0x000000d7adad7220 */ /* 0x000fe20000410000 */
[----:B------:R-:W-:Y:S01]  /*3a20*/  FMUL.FTZ R186, R186, R203 ;  /* 0x000000cbbaba7220 */ /* 0x000fe20000410000 */
[----:B------:R-:W-:Y:S01]  /*3a30*/  FMUL.FTZ R200, R36, R200 ;  /* 0x000000c824c87220 */ /* 0x000fe20000410000 */
[----:B------:R-:W-:Y:S01]  /*3a40*/  FFMA.FTZ R107, R154, R38, R107 ;  /* 0x000000269a6b7223 */ /* 0x000fe2000001006b */
[----:B------:R-:W-:Y:S01]  /*3a50*/  FMUL.FTZ R184, R184, R197 ;  /* 0x000000c5b8b87220 */ /* 0x000fe20000410000 */
[-C--:B------:R-:W-:Y:S01]  /*3a60*/  FMUL.FTZ R193, R193, R196.reuse ;  /* 0x000000c4c1c17220 */ /* 0x080fe20000410000 */
        /* <DEDUP_REMOVED lines=12> */
[----:B----4-:R-:W-:Y:S01]  /*3b30*/  @!P1 FADD.FTZ R6, R6, R5 ;  /* 0x0000000506069221 */ /* 0x010fe20000010000 */
[----:B------:R-:W0:Y:S01]  /*3b40*/  SHFL.DOWN PT, R4, R7, 0x2, 0x1f ;  /* 0x08401f0007047f89 */ /* 0x000e2200000e0000 */
[----:B------:R-:W-:Y:S01]  /*3b50*/  ISETP.GT.AND P1, PT, R106, 0x1d, PT ;  /* 0x0000001d6a00780c */ /* 0x000fe20003f24270 */
[-C--:B------:R-:W-:Y:S01]  /*3b60*/  FMUL.FTZ R5, R8, R3.reuse ;  /* 0x0000000308057220 */ /* 0x080fe20000410000 */
[C---:B------:R-:W-:Y:S01]  /*3b70*/  FMUL.FTZ R8, R36.reuse, R3 ;  /* 0x0000000324087220 */ /* 0x040fe20000410000 */
[----:B------:R-:W4:Y:S01]  /*3b80*/  SHFL.DOWN PT, R37, R6, 0x2, 0x1f ;  /* 0x08401f0006257f89 */ /* 0x000f2200000e0000 */
        /* <DEDUP_REMOVED lines=14> */
[----:B------:R-:W-:Y:S01]  /*3c70*/  FADD.FTZ R80, R183, R80 ;  /* 0x00000050b7507221 */ /* 0x000fe20000010000 */
[----:B------:R-:W-:Y:S01]  /*3c80*/  FFMA.FTZ R105, R156, R186, R105 ;  /* 0x000000ba9c697223 */ /* 0x000fe20000010069 */
[----:B------:R-:W-:Y:S01]  /*3c90*/  FFMA.FTZ R123, R158, R188, R123 ;  /* 0x000000bc9e7b7223 */ /* 0x000fe2000001007b */
[----:B------:R-:W-:Y:S01]  /*3ca0*/  FADD.FTZ R78, R215, R78 ;  /* 0x0000004ed74e7221 */ /* 0x000fe20000010000 */
[----:B------:R-:W-:Y:S01]  /*3cb0*/  FADD.FTZ R89, R180, R89 ;  /* 0x00000059b4597221 */ /* 0x000fe20000010000 */
[----:B0-----:R-:W-:Y:S01]  /*3cc0*/  @!P1 FADD.FTZ R7, R7, R4 ;  /* 0x0000000407079221 */ /* 0x001fe20000010000 */
[-C--:B------:R-:W-:Y:S01]  /*3cd0*/  FMUL.FTZ R4, R187, R202.reuse ;  /* 0x000000cabb047220 */ /* 0x080fe20000410000 */
[----:B------:R-:W-:Y:S01]  /*3ce0*/  FMUL.FTZ R202, R36, R202 ;  /* 0x000000ca24ca7220 */ /* 0x000fe20000410000 */
[----:B------:R-:W-:Y:S01]  /*3cf0*/  FFMA.FTZ R124, R161, R171, R124 ;  /* 0x000000aba17c7223 */ /* 0x000fe2000001007c */
[----:B----4-:R-:W-:Y:S01]  /*3d00*/  @!P1 FADD.FTZ R6, R6, R37 ;  /* 0x0000002506069221 */ /* 0x010fe20000010000 */
[----:B------:R-:W0:Y:S01]  /*3d10*/  SHFL.DOWN PT, R8, R7, 0x4, 0x1f ;  /* 0x08801f0007087f89 */ /* 0x000e2200000e0000 */
[----:B------:R-:W-:Y:S01]  /*3d20*/  ISETP.GT.AND P1, PT, R106, 0x1b, PT ;  /* 0x0000001b6a00780c */ /* 0x000fe20003f24270 */
[----:B------:R-:W-:Y:S01]  /*3d30*/  FMUL.FTZ R202, R201, R202 ;  /* 0x000000cac9ca7220 */ /* 0x000fe20000410000 */
[-C--:B------:R-:W-:Y:S01]  /*3d40*/  FFMA.FTZ R126, R149, R4.reuse, R126 ;  /* 0x00000004957e7223 */ /* 0x080fe2000001007e */
[----:B------:R-:W4:Y:S01]  /*3d50*/  SHFL.DOWN PT, R37, R6, 0x4, 0x1f ;  /* 0x08801f0006257f89 */ /* 0x000f2200000e0000 */
[----:B------:R-:W-:Y:S01]  /*3d60*/  FADD.FTZ R82, R181, R82 ;  /* 0x00000052b5527221 */ /* 0x000fe20000010000 */
[----:B------:R-:W-:Y:S01]  /*3d70*/  FFMA.FTZ R202, R139, R4, R202 ;  /* 0x000000048bca7223 */ /* 0x000fe200000100ca */
[----:B------:R-:W-:Y:S01]  /*3d80*/  FMUL.FTZ R4, R36, R209 ;  /* 0x000000d124047220 */ /* 0x000fe20000410000 */
[----:B------:R-:W-:Y:S01]  /*3d90*/  FFMA.FTZ R109, R152, R184, R109 ;  /* 0x000000b8986d7223 */ /* 0x000fe2000001006d */
[----:B------:R-:W-:Y:S01]  /*3da0*/  FFMA.FTZ R117, R160, R190, R117 ;  /* 0x000000bea0757223 */ /* 0x000fe20000010075 */
[----:B------:R-:W-:Y:S01]  /*3db0*/  FADD.FTZ R87, R202, R87 ;  /* 0x00000057ca577221 */ /* 0x000fe20000010000 */
[----:B------:R-:W-:Y:S01]  /*3dc0*/  FMUL.FTZ R4, R219, R4 ;  /* 0x00000004db047220 */ /* 0x000fe20000410000 */
[----:B------:R-:W-:Y:S01]  /*3dd0*/  FADD.FTZ R93, R176, R93 ;  /* 0x0000005db05d7221 */ /* 0x000fe20000010000 */
[----:B------:R-:W-:Y:S01]  /*3de0*/  FFMA.FTZ R116, R153, R193, R116 ;  /* 0x000000c199747223 */ /* 0x000fe20000010074 */
[----:B------:R-:W-:Y:S01]  /*3df0*/  FFMA.FTZ R118, R163, R41, R118 ;  /* 0x00000029a3767223 */ /* 0x000fe20000010076 */
[----:B------:R-:W-:Y:S01]  /*3e00*/  FFMA.FTZ R5, R141, R188, R4 ;  /* 0x000000bc8d057223 */ /* 0x000fe20000010004 */
[-C--:B------:R-:W-:Y:S01]  /*3e10*/  FMUL.FTZ R4, R189, R210.reuse ;  /* 0x000000d2bd047220 */ /* 0x080fe20000410000 */
[----:B------:R-:W-:Y:S01]  /*3e20*/  FMUL.FTZ R210, R36, R210 ;  /* 0x000000d224d27220 */ /* 0x000fe20000410000 */
[----:B------:R-:W-:Y:S01]  /*3e30*/  FFMA.FTZ R113, R150, R182, R113 ;  /* 0x000000b696717223 */ /* 0x000fe20000010071 */
[----:B------:R-:W-:Y:S01]  /*3e40*/  FADD.FTZ R76, R5, R76 ;  /* 0x0000004c054c7221 */ /* 0x000fe20000010000 */
[----:B------:R-:W-:Y:S01]  /*3e50*/  FFMA.FTZ R120, R151, R4, R120 ;  /* 0x0000000497787223 */ /* 0x000fe20000010078 */
[----:B------:R-:W-:Y:S01]  /*3e60*/  FMUL.FTZ R210, R221, R210 ;  /* 0x000000d2ddd27220 */ /* 0x000fe20000410000 */
[----:B------:R-:W-:Y:S01]  /*3e70*/  FADD.FTZ R86, R177, R86 ;  /* 0x00000056b1567221 */ /* 0x000fe20000010000 */
[----:B0-----:R-:W-:Y:S01]  /*3e80*/  @!P1 FADD.FTZ R7, R7, R8 ;  /* 0x0000000807079221 */ /* 0x001fe20000010000 */
[----:B------:R-:W-:Y:S01]  /*3e90*/  FFMA.FTZ R8, R102, R171, R3 ;  /* 0x000000ab66087223 */ /* 0x000fe20000010003 */
[----:B------:R-:W-:Y:S01]  /*3ea0*/  FMUL.FTZ R3, R10, R199 ;  /* 0x000000c70a037220 */ /* 0x000fe20000410000 */
[----:B------:R-:W-:Y:S01]  /*3eb0*/  FFMA.FTZ R210, R143, R4, R210 ;  /* 0x000000048fd27223 */ /* 0x000fe200000100d2 */
[----:B----4-:R-:W-:Y:S01]  /*3ec0*/  @!P1 FADD.FTZ R6, R6, R37 ;  /* 0x0000002506069221 */ /* 0x010fe20000010000 */
[----:B------:R-:W0:Y:S01]  /*3ed0*/  SHFL.DOWN PT, R166, R7, 0x8, 0x1f ;  /* 0x09001f0007a67f89 */ /* 0x000e2200000e0000 */
[----:B------:R-:W-:Y:S01]  /*3ee0*/  ISETP.GT.AND P1, PT, R106, 0x17, PT ;  /* 0x000000176a00780c */ /* 0x000fe20003f24270 */
[C---:B------:R-:W-:Y:S01]  /*3ef0*/  FMUL.FTZ R37, R36.reuse, R198 ;  /* 0x000000c624257220 */ /* 0x040fe20000410000 */
[----:B------:R-:W-:Y:S01]  /*3f00*/  FMUL.FTZ R4, R36, R169 ;  /* 0x000000a924047220 */ /* 0x000fe20000410000 */
[----:B------:R-:W4:Y:S01]  /*3f10*/  SHFL.DOWN PT, R39, R6, 0x8, 0x1f ;  /* 0x09001f0006277f89 */ /* 0x000f2200000e0000 */
[----:B------:R-:W-:Y:S01]  /*3f20*/  FMUL.FTZ R10, R165, R211 ;  /* 0x000000d3a50a7220 */ /* 0x000fe20000410000 */
[----:B------:R-:W-:Y:S01]  /*3f30*/  FMUL.FTZ R178, R178, R37 ;  /* 0x00000025b2b27220 */ /* 0x000fe20000410000 */
[-C--:B------:R-:W-:Y:S01]  /*3f40*/  FFMA.FTZ R114, R155, R3.reuse, R114 ;  /* 0x000000039b727223 */ /* 0x080fe20000010072 */
[----:B------:R-:W-:Y:S01]  /*3f50*/  FFMA.FTZ R179, R94, R3, R179 ;  /* 0x000000035eb37223 */ /* 0x000fe200000100b3 */
[----:B------:R-:W-:Y:S01]  /*3f60*/  FMUL.FTZ R211, R36, R211 ;  /* 0x000000d324d37220 */ /* 0x000fe20000410000 */
[----:B------:R-:W-:Y:S01]  /*3f70*/  FFMA.FTZ R178, R135, R38, R178 ;  /* 0x0000002687b27223 */ /* 0x000fe200000100b2 */
[----:B------:R-:W-:Y:S01]  /*3f80*/  FADD.FTZ R97, R8, R97 ;  /* 0x0000006108617221 */ /* 0x000fe20000010000 */
[C---:B------:R-:W-:Y:S01]  /*3f90*/  FMUL.FTZ R38, R36.reuse, R195 ;  /* 0x000000c324267220 */ /* 0x040fe20000410000 */
        /* <DEDUP_REMOVED lines=11> */
[----:B0-----:R-:W-:Y:S01]  /*4050*/  @!P1 FADD.FTZ R7, R7, R166 ;  /* 0x000000a607079221 */ /* 0x001fe20000010000 */
[----:B------:R-:W-:Y:S01]  /*4060*/  FADD.FTZ R101, R210, R101 ;  /* 0x00000065d2657221 */ /* 0x000fe20000010000 */
[----:B------:R-:W-:Y:S01]  /*4070*/  FADD.FTZ R84, R179, R84 ;  /* 0x00000054b3547221 */ /* 0x000fe20000010000 */
[----:B------:R-:W-:Y:S01]  /*4080*/  FADD.FTZ R90, R37, R90 ;  /* 0x0000005a255a7221 */ /* 0x000fe20000010000 */
[----:B----4-:R-:W-:Y:S01]  /*4090*/  @!P1 FADD.FTZ R6, R6, R39 ;  /* 0x0000002706069221 */ /* 0x010fe20000010000 */
[----:B------:R-:W0:Y:S01]  /*40a0*/  SHFL.DOWN PT, R40, R7, 0x10, 0x1f ;  /* 0x0a001f0007287f89 */ /* 0x000e2200000e0000 */
[----:B------:R-:W-:Y:S01]  /*40b0*/  ISETP.NE.AND P1, PT, R106, RZ, PT ;  /* 0x000000ff6a00720c */ /* 0x000fe20003f25270 */
[----:B------:R-:W-:Y:S01]  /*40c0*/  FADD.FTZ R88, R9, R88 ;  /* 0x0000005809587221 */ /* 0x000fe20000010000 */
[----:B------:R-:W-:Y:S01]  /*40d0*/  FADD.FTZ R99, R2, R99 ;  /* 0x0000006302637221 */ /* 0x000fe20000010000 */
[----:B------:R-:W4:Y:S01]  /*40e0*/  SHFL.DOWN PT, R5, R6, 0x10, 0x1f ;  /* 0x0a001f0006057f89 */ /* 0x000f2200000e0000 */
[----:B------:R-:W-:Y:S01]  /*40f0*/  FADD.FTZ R95, R38, R95 ;  /* 0x0000005f265f7221 */ /* 0x000fe20000010000 */
[----:B0-----:R-:W-:Y:S01]  /*4100*/  FADD.FTZ R4, R7, R40 ;  /* 0x0000002807047221 */ /* 0x001fe20000010000 */
[----:B----4-:R-:W-:-:S07]  /*4110*/  FADD.FTZ R5, R6, R5 ;  /* 0x0000000506057221 */ /* 0x010fce0000010000 */
        /* <DEDUP_REMOVED lines=9> */
[----:B------:R-:W4:Y:S01]  /*41b0*/  @P1 LDS R3, [UR6+0x1f28] ;  /* 0x001f2806ff031984 */ /* 0x000f220008000800 */
[----:B0-----:R-:W-:Y:S01]  /*41c0*/  @P1 FADD.FTZ R5, R5, R2 ;  /* 0x0000000205051221 */ /* 0x001fe20000010000 */
[----:B----4-:R-:W-:-:S04]  /*41d0*/  @P1 FADD.FTZ R4, R4, R3 ;  /* 0x0000000304041221 */ /* 0x010fc80000010000 */
[----:B------:R0:W-:Y:S04]  /*41e0*/  STS [UR6+0x2328], R5 ;  /* 0x00232805ff007988 */ /* 0x0001e80008000806 */
[----:B------:R0:W-:Y:S02]  /*41f0*/  STS [UR6+0x1f28], R4 ;  /* 0x001f2804ff007988 */ /* 0x0001e40008000806 */
.L_x_7934:
[----:B------:R-:W-:Y:S05]  /*4200*/  BSYNC.RECONVERGENT B0 ;  /* 0x0000000000007941 */ /* 0x000fea0003800200 */
.L_x_7933:
[----:B------:R-:W-:-:S04]  /*4210*/  UIADD3 UR4, UPT, UPT, UR4, 0x1, URZ ;  /* 0x0000000104047890 */ /* 0x000fc8000fffe0ff */
[----:B------:R-:W-:-:S09]  /*4220*/  UISETP.GE.AND UP0, UPT, UR4, UR11, UPT ;  /* 0x0000000b0400728c */ /* 0x000fd2000bf06270 */
[----:B------:R-:W-:Y:S05]  /*4230*/  BRA.U !UP0, `(.L_x_7935) ;  /* 0xffffffd5087c7547 */ /* 0x000fea000b83ffff */
.L_x_7897:
[----:B------:R-:W-:Y:S01]  /*4240*/  BAR.SYNC.DEFER_BLOCKING 0x0 ;  /* 0x0000000000007b1d */ /* 0x000fe20000010000 */
[----:B------:R-:W-:Y:S02]  /*4250*/  F2FP.BF16.F32.PACK_AB R15, R126, R127 ;  /* 0x0000007f7e0f723e */ /* 0x000fe400000010ff */
[----:B------:R-:W-:Y:S02]  /*4260*/  F2FP.BF16.F32.PACK_AB R14, R123, R124 ;  /* 0x0000007c7b0e723e */ /* 0x000fe400000010ff */
[----:B------:R-:W-:-:S03]  /*4270*/  F2FP.BF16.F32.PACK_AB R13, R120, R121 ;  /* 0x00000079780d723e */ /* 0x000fc600000010ff */
[----:B------:R-:W4:Y:S01]  /*4280*/  LDC.64 R32, c[0x0][0x4f8] ;  /* 0x00013e00ff207b82 */ /* 0x000f220000000a00 */
[----:B------:R-:W-:Y:S01]  /*4290*/  F2FP.BF16.F32.PACK_AB R12, R117, R118 ;  /* 0x00000076750c723e */ /* 0x000fe200000010ff */
[----:B------:R-:W5:Y:S01]  /*42a0*/  LDCU.64 UR4, c[0x0][0x500] ;  /* 0x0000a000ff0477ac */ /* 0x000f620008000a00 */
[----:B------:R-:W-:Y:S02]  /*42b0*/  F2FP.BF16.F32.PACK_AB R19, R113, R116 ;  /* 0x000000747113723e */ /* 0x000fe400000010ff */
[----:B------:R-:W-:Y:S02]  /*42c0*/  F2FP.BF16.F32.PACK_AB R18, R109, R114 ;  /* 0x000000726d12723e */ /* 0x000fe400000010ff */
[----:B------:R-:W-:Y:S01]  /*42d0*/  F2FP.BF16.F32.PACK_AB R17, R107, R110 ;  /* 0x0000006e6b11723e */ /* 0x000fe200000010ff */
[----:B------:R-:W1:Y:S01]  /*42e0*/  LDC.64 R34, c[0x0][0x550] ;  /* 0x00015400ff227b82 */ /* 0x000e620000000a00 */
        /* <DEDUP_REMOVED lines=11> */
[----:B----4-:R-:W-:Y:S01]  /*43a0*/  IMAD.WIDE.U32 R2, R32, UR18, R40 ;  /* 0x0000001220027c25 */ /* 0x010fe2000f8e0028 */
[----:B------:R-:W-:Y:S02]  /*43b0*/  IADD3 R72, P4, PT, R72, -0x400, RZ ;  /* 0xfffffc0048487810 */ /* 0x000fe40007f9e0ff */
[----:B------:R-:W4:Y:S01]  /*43c0*/  LDS.128 R8, [R43+0x200] ;  /* 0x000200002b087984 */ /* 0x000f220000000c00 */
[----:B------:R-:W-:Y:S02]  /*43d0*/  IMAD R3, R33, UR18, R3 ;  /* 0x0000001221037c24 */ /* 0x000fe4000f8e0203 */
[----:B--2---:R-:W-:Y:S01]  /*43e0*/  FADD.FTZ R13, R74, R99 ;  /* 0x000000634a0d7221 */ /* 0x004fe20000010000 */
[----:B------:R-:W-:Y:S01]  /*43f0*/  F2FP.BF16.F32.PACK_AB R12, R88, R99 ;  /* 0x00000063580c723e */ /* 0x000fe200000010ff */
[----:B-----5:R-:W-:-:S04]  /*4400*/  IMAD.WIDE.U32 R2, R85, UR4, R2 ;  /* 0x0000000455027c25 */ /* 0x020fc8000f8e0002 */
[----:B------:R-:W-:Y:S01]  /*4410*/  FADD.FTZ R13, R13, R88 ;  /* 0x000000580d0d7221 */ /* 0x000fe20000010000 */
[----:B------:R-:W-:Y:S01]  /*4420*/  F2FP.BF16.F32.PACK_AB R14, R76, R97 ;  /* 0x000000614c0e723e */ /* 0x000fe200000010ff */
[----:B------:R-:W-:Y:S01]  /*4430*/  IMAD R3, R85, UR5, R3 ;  /* 0x0000000555037c24 */ /* 0x000fe2000f8e0203 */
[C---:B-1----:R-:W-:Y:S01]  /*4440*/  LEA R16, P0, R2.reuse, R34, 0x1 ;  /* 0x0000002202107211 */ /* 0x042fe200078008ff */
        /* <DEDUP_REMOVED lines=13> */
[----:B------:R-:W5:Y:S01]  /*4520*/  LDC.64 R96, c[0x0][0x560] ;  /* 0x00015800ff607b82 */ /* 0x000f620000000a00 */
[----:B------:R-:W-:Y:S01]  /*4530*/  FADD.FTZ R99, R99, R76 ;  /* 0x0000004c63637221 */ /* 0x000fe20000010000 */
[----:B------:R-:W-:Y:S02]  /*4540*/  IADD3.X R65, PT, PT, R65, -0x1, RZ, P1, !PT ;  /* 0xffffffff41417810 */ /* 0x000fe40000ffe4ff */
[----:B------:R-:W-:Y:S01]  /*4550*/  IADD3.X R69, PT, PT, R69, -0x1, RZ, P2, !PT ;  /* 0xffffffff45457810 */ /* 0x000fe200017fe4ff */
[----:B------:R-:W-:Y:S01]  /*4560*/  FADD.FTZ R78, R99, R78 ;  /* 0x0000004e634e7221 */ /* 0x000fe20000010000 */
[----:B------:R-:W-:-:S02]  /*4570*/  IADD3.X R71, PT, PT, R71, -0x1, RZ, P3, !PT ;  /* 0xffffffff47477810 */ /* 0x000fc40001ffe4ff */
[----:B------:R-:W-:Y:S01]  /*4580*/  IADD3.X R73, PT, PT, R73, -0x1, RZ, P4, !PT ;  /* 0xffffffff49497810 */ /* 0x000fe200027fe4ff */
[----:B------:R-:W-:Y:S01]  /*4590*/  FADD.FTZ R87, R78, R87 ;  /* 0x000000574e577221 */ /* 0x000fe20000010000 */
[----:B0-----:R-:W-:Y:S03]  /*45a0*/  STG.E.128 desc[UR16][R2.64], R4 ;  /* 0x0000000402007986 */ /* 0x001fe6000c101d10 */
[----:B------:R-:W-:Y:S01]  /*45b0*/  FADD.FTZ R80, R87, R80 ;  /* 0x0000005057507221 */ /* 0x000fe20000010000 */
[----:B----4-:R1:W-:Y:S01]  /*45c0*/  STG.E.128 desc[UR16][R2.64+0x200], R8 ;  /* 0x0002000802007986 */ /* 0x0103e2000c101d10 */
[----:B--2---:R-:W-:-:S04]  /*45d0*/  IMAD.WIDE.U32 R40, R100, UR18, R40 ;  /* 0x0000001264287c25 */ /* 0x004fc8000f8e0028 */
[----:B------:R-:W-:Y:S01]  /*45e0*/  FADD.FTZ R89, R80, R89 ;  /* 0x0000005950597221 */ /* 0x000fe20000010000 */
[----:B------:R-:W-:Y:S01]  /*45f0*/  BAR.SYNC.DEFER_BLOCKING 0x0 ;  /* 0x0000000000007b1d */ /* 0x000fe20000010000 */
[----:B------:R-:W-:Y:S02]  /*4600*/  IMAD R41, R101, UR18, R41 ;  /* 0x0000001265297c24 */ /* 0x000fe4000f8e0229 */
[----:B------:R-:W-:-:S04]  /*4610*/  FADD.FTZ R82, R89, R82 ;  /* 0x0000005259527221 */ /* 0x000fc80000010000 */
[----:B------:R-:W-:-:S04]  /*4620*/  FADD.FTZ R91, R82, R91 ;  /* 0x0000005b525b7221 */ /* 0x000fc80000010000 */
[----:B------:R-:W-:Y:S01]  /*4630*/  FADD.FTZ R84, R91, R84 ;  /* 0x000000545b547221 */ /* 0x000fe20000010000 */
[----:B-1----:R-:W-:-:S04]  /*4640*/  IMAD.WIDE.U32 R2, R85, UR4, R40 ;  /* 0x0000000455027c25 */ /* 0x002fc8000f8e0028 */
[----:B------:R-:W-:Y:S01]  /*4650*/  FADD.FTZ R93, R84, R93 ;  /* 0x0000005d545d7221 */ /* 0x000fe20000010000 */
[----:B------:R-:W-:Y:S01]  /*4660*/  IMAD R0, R85, UR5, R3 ;  /* 0x0000000555007c24 */ /* 0x000fe2000f8e0203 */
[C---:B-----5:R-:W-:Y:S02]  /*4670*/  LEA R4, P0, R2.reuse, R96, 0x1 ;  /* 0x0000006002047211 */ /* 0x060fe400078008ff */
[----:B------:R-:W-:Y:S02]  /*4680*/  FADD.FTZ R74, R93, R86 ;  /* 0x000000565d4a7221 */ /* 0x000fe40000010000 */
[----:B------:R-:W-:Y:S01]  /*4690*/  LEA.HI.X R5, R2, R97, R0, 0x1, P0 ;  /* 0x0000006102057211 */ /* 0x000fe200000f0c00 */
[----:B------:R-:W-:Y:S01]  /*46a0*/  STS.128 [R42], R12 ;  /* 0x0000000c2a007388 */ /* 0x000fe20000000c00 */
[----:B------:R-:W-:Y:S01]  /*46b0*/  ISETP.GT.AND P0, PT, R64, 0x1, PT ;  /* 0x000000014000780c */ /* 0x000fe20003f04270 */
[----:B------:R-:W-:Y:S01]  /*46c0*/  FADD.FTZ R74, R74, R95 ;  /* 0x0000005f4a4a7221 */ /* 0x000fe20000010000 */
        /* <DEDUP_REMOVED lines=9> */
.L_x_7896:
[----:B------:R-:W1:Y:S01]  /*4760*/  LDC.64 R6, c[0x0][0x548] ;  /* 0x00015200ff067b82 */ /* 0x000e620000000a00 */
[----:B------:R-:W2:Y:S01]  /*4770*/  S2R R13, SR_TID.X ;  /* 0x00000000000d7919 */ /* 0x000ea20000002100 */
[----:B------:R-:W2:Y:S06]  /*4780*/  LDCU UR7, c[0x0][0x38c] ;  /* 0x00007180ff0777ac */ /* 0x000eac0008000800 */
[----:B------:R-:W4:Y:S01]  /*4790*/  LDC.64 R8, c[0x0][0x568] ;  /* 0x00015a00ff087b82 */ /* 0x000f220000000a00 */
[----:B-1----:R-:W-:-:S04]  /*47a0*/  ISETP.NE.U32.AND P1, PT, R6, RZ, PT ;  /* 0x000000ff0600720c */ /* 0x002fc80003f25070 */
[----:B------:R-:W-:Y:S02]  /*47b0*/  ISETP.NE.AND.EX P1, PT, R7, RZ, PT, P1 ;  /* 0x000000ff0700720c */ /* 0x000fe40003f25310 */
[----:B----4-:R-:W-:Y:S02]  /*47c0*/  ISETP.NE.U32.AND P0, PT, R8, RZ, PT ;  /* 0x000000ff0800720c */ /* 0x010fe40003f05070 */
[----:B--2---:R-:W-:Y:S02]  /*47d0*/  ISETP.GE.AND P2, PT, R13, UR7, PT ;  /* 0x000000070d007c0c */ /* 0x004fe4000bf46270 */
[----:B------:R-:W-:-:S07]  /*47e0*/  ISETP.NE.AND.EX P0, PT, R9, RZ, PT, P0 ;  /* 0x000000ff0900720c */ /* 0x000fce0003f05300 */
[----:B------:R-:W-:Y:S06]  /*47f0*/  @!P1 BRA `(.L_x_7937) ;  /* 0x0000000000649947 */ /* 0x000fec0003800000 */
[----:B------:R-:W1:Y:S01]  /*4800*/  SHFL.DOWN P1, R0, R79, 0x1, 0x1f ;  /* 0x08201f004f007f89 */ /* 0x000e620000020000 */
[----:B------:R-:W-:Y:S01]  /*4810*/  BSSY.RECONVERGENT B0, `(.L_x_7937) ;  /* 0x0000017000007945 */ /* 0x000fe20003800200 */
[----:B------:R-:W2:Y:S01]  /*4820*/  S2R R4, SR_LANEID ;  /* 0x0000000000047919 */ /* 0x000ea20000000000 */
[----:B------:R-:W4:Y:S01]  /*4830*/  S2R R10, SR_TID.X ;  /* 0x00000000000a7919 */ /* 0x000f220000002100 */
        /* <DEDUP_REMOVED lines=13> */
[----:B----4-:R-:W-:-:S04]  /*4910*/  ISETP.NE.AND P1, PT, R10, RZ, PT ;  /* 0x000000ff0a00720c */ /* 0x010fc80003f25270 */
[----:B------:R0:W-:Y:S01]  /*4920*/  @!P3 STS [R11+0xc74], R4 ;  /* 0x000c74040b00b388 */ /* 0x0001e20000000800 */
[----:B------:R-:W-:Y:S08]  /*4930*/  BAR.SYNC.DEFER_BLOCKING 0x0 ;  /* 0x0000000000007b1d */ /* 0x000ff00000010000 */
[----:B------:R-:W-:Y:S05]  /*4940*/  @P1 BRA `(.L_x_7938) ;  /* 0x00000000000c1947 */ /* 0x000fea0003800000 */
[----:B------:R-:W-:-:S04]  /*4950*/  LEA R2, P1, R85, R6, 0x2 ;  /* 0x0000000655027211 */ /* 0x000fc800078210ff */
[----:B------:R-:W-:-:S05]  /*4960*/  LEA.HI.X R3, R85, R7, RZ, 0x2, P1 ;  /* 0x0000000755037211 */ /* 0x000fca00008f14ff */
[----:B------:R1:W-:Y:S04]  /*4970*/  REDG.E.ADD.F32.FTZ.RN.STRONG.GPU desc[UR16][R2.64], R4 ;  /* 0x00000004020079a6 */ /* 0x0003e8000c12f310 */
.L_x_7938:
[----:B------:R-:W-:Y:S05]  /*4980*/  BSYNC.RECONVERGENT B0 ;  /* 0x0000000000007941 */ /* 0x000fea0003800200 */
.L_x_7937:
        /* <DEDUP_REMOVED lines=26> */
.L_x_7940:
[----:B------:R-:W-:Y:S05]  /*4b30*/  BSYNC.RECONVERGENT B0 ;  /* 0x0000000000007941 */ /* 0x000fea0003800200 */
.L_x_7939:
[----:B------:R-:W-:Y:S05]  /*4b40*/  @P2 EXIT ;  /* 0x000000000000294d */ /* 0x000fea0003800000 */
[----:B------:R-:W0:Y:S01]  /*4b50*/  LDCU.64 UR8, c[0x0][0x4e8] ;  /* 0x00009d00ff0877ac */ /* 0x000e220008000a00 */
[----:B------:R-:W2:Y:S01]  /*4b60*/  S2UR UR5, SR_CgaCtaId ;  /* 0x00000000000579c3 */ /* 0x000ea20000008800 */
[----:B------:R-:W-:Y:S01]  /*4b70*/  BSSY.RECONVERGENT B0, `(.L_x_7941) ;  /* 0x0000022000007945 */ /* 0x000fe20003800200 */
[----:B------:R-:W-:Y:S01]  /*4b80*/  UMOV UR4, 0x400 ;  /* 0x0000040000047882 */ /* 0x000fe20000000000 */
[----:B------:R-:W4:Y:S01]  /*4b90*/  LDCU UR6, c[0x0][0x360] ;  /* 0x00006c00ff0677ac */ /* 0x000f220008000800 */
[----:B------:R-:W2:Y:S01]  /*4ba0*/  LDCU.64 UR10, c[0x0][0x4b0] ;  /* 0x00009600ff0a77ac */ /* 0x000ea20008000a00 */
[----:B------:R-:W2:Y:S01]  /*4bb0*/  LDCU.64 UR12, c[0x0][0x530] ;  /* 0x0000a600ff0c77ac */ /* 0x000ea20008000a00 */
[----:B------:R-:W2:Y:S01]  /*4bc0*/  LDCU.64 UR14, c[0x0][0x4f0] ;  /* 0x00009e00ff0e77ac */ /* 0x000ea20008000a00 */
[C---:B01----:R-:W-:Y:S01]  /*4bd0*/  IMAD.WIDE.U32 R2, R85.reuse, UR8, RZ ;  /* 0x0000000855027c25 */ /* 0x043fe2000f8e00ff */
[----:B------:R-:W0:Y:S03]  /*4be0*/  LDCU.64 UR18, c[0x0][0x540] ;  /* 0x0000a800ff1277ac */ /* 0x000e260008000a00 */
[----:B------:R-:W-:Y:S01]  /*4bf0*/  IMAD R85, R85, UR9, R3 ;  /* 0x0000000955557c24 */ /* 0x000fe2000f8e0203 */
[----:B--2-4-:R-:W-:-:S12]  /*4c00*/  ULEA UR4, UR5, UR4, 0x18 ;  /* 0x0000000405047291 */ /* 0x014fd8000f8ec0ff */
.L_x_7942:
[----:B------:R-:W-:Y:S02]  /*4c10*/  LEA R0, R13, UR4, 0x2 ;  /* 0x000000040d007c11 */ /* 0x000fe4000f8e10ff */
[----:B------:R-:W-:Y:S02]  /*4c20*/  SHF.R.S32.HI R4, RZ, 0x1f, R13 ;  /* 0x0000001fff047819 */ /* 0x000fe4000001140d */
[----:B-1----:R-:W-:Y:S01]  /*4c30*/  MOV R6, R2 ;  /* 0x0000000200067202 */ /* 0x002fe20000000f00 */
[----:B------:R-:W1:Y:S01]  /*4c40*/  LDS R15, [R0+0x1f28] ;  /* 0x001f2800000f7984 */ /* 0x000e620000000800 */
[----:B------:R-:W-:Y:S01]  /*4c50*/  MOV R7, R85 ;  /* 0x0000005500077202 */ /* 0x000fe20000000f00 */
[C---:B------:R-:W-:Y:S01]  /*4c60*/  IMAD R10, R4.reuse, UR10, RZ ;  /* 0x0000000a040a7c24 */ /* 0x040fe2000f8e02ff */
[----:B------:R-:W-:Y:S01]  /*4c70*/  MOV R80, R28 ;  /* 0x0000001c00507202 */ /* 0x000fe20000000f00 */
[----:B------:R-:W2:Y:S01]  /*4c80*/  LDS R17, [R0+0x2328] ;  /* 0x0023280000117984 */ /* 0x000ea20000000800 */
[----:B------:R-:W-:-:S02]  /*4c90*/  IMAD R12, R4, UR14, RZ ;  /* 0x0000000e040c7c24 */ /* 0x000fc4000f8e02ff */
[----:B------:R-:W-:-:S04]  /*4ca0*/  IMAD.WIDE.U32 R8, R13, UR14, R6 ;  /* 0x0000000e0d087c25 */ /* 0x000fc8000f8e0006 */
[----:B------:R-:W-:-:S04]  /*4cb0*/  IMAD.WIDE.U32 R4, R13, UR10, R80 ;  /* 0x0000000a0d047c25 */ /* 0x000fc8000f8e0050 */
[C---:B------:R-:W-:Y:S01]  /*4cc0*/  IMAD R7, R13.reuse, UR11, R10 ;  /* 0x0000000b0d077c24 */ /* 0x040fe2000f8e020a */
[----:B------:R-:W-:Y:S01]  /*4cd0*/  LEA R6, P0, R4, UR12, 0x2 ;  /* 0x0000000c04067c11 */ /* 0x000fe2000f8010ff */
[C---:B------:R-:W-:Y:S01]  /*4ce0*/  IMAD R11, R13.reuse, UR15, R12 ;  /* 0x0000000f0d0b7c24 */ /* 0x040fe2000f8e020c */
[----:B------:R-:W-:Y:S02]  /*4cf0*/  IADD3 R13, PT, PT, R13, UR6, RZ ;  /* 0x000000060d0d7c10 */ /* 0x000fe4000fffe0ff */
[----:B------:R-:W-:Y:S02]  /*4d00*/  IADD3 R7, PT, PT, R5, R7, RZ ;  /* 0x0000000705077210 */ /* 0x000fe40007ffe0ff */
[----:B0-----:R-:W-:Y:S02]  /*4d10*/  LEA R10, P1, R8, UR18, 0x2 ;  /* 0x00000012080a7c11 */ /* 0x001fe4000f8210ff */
[----:B------:R-:W-:Y:S02]  /*4d20*/  LEA.HI.X R7, R4, UR13, R7, 0x2, P0 ;  /* 0x0000000d04077c11 */ /* 0x000fe400080f1407 */
[----:B------:R-:W-:-:S02]  /*4d30*/  ISETP.GE.AND P0, PT, R13, UR7, PT ;  /* 0x000000070d007c0c */ /* 0x000fc4000bf06270 */
[----:B------:R-:W-:-:S04]  /*4d40*/  IADD3 R5, PT, PT, R9, R11, RZ ;  /* 0x0000000b09057210 */ /* 0x000fc80007ffe0ff */
[----:B------:R-:W-:Y:S01]  /*4d50*/  LEA.HI.X R11, R8, UR19, R5, 0x2, P1 ;  /* 0x00000013080b7c11 */ /* 0x000fe200088f1405 */
[----:B-1----:R1:W-:Y:S04]  /*4d60*/  REDG.E.ADD.F32.FTZ.RN.STRONG.GPU desc[UR16][R6.64], R15 ;  /* 0x0000000f060079a6 */ /* 0x0023e8000c12f310 */
[----:B--2---:R1:W-:Y:S02]  /*4d70*/  REDG.E.ADD.F32.FTZ.RN.STRONG.GPU desc[UR16][R10.64], R17 ;  /* 0x000000110a0079a6 */ /* 0x0043e4000c12f310 */
[----:B------:R-:W-:Y:S05]  /*4d80*/  @!P0 BRA `(.L_x_7942) ;  /* 0xfffffffc00a08947 */ /* 0x000fea000383ffff */
[----:B------:R-:W-:Y:S05]  /*4d90*/  BSYNC.RECONVERGENT B0 ;  /* 0x0000000000007941 */ /* 0x000fea0003800200 */
.L_x_7941:
[----:B------:R-:W-:Y:S05]  /*4da0*/  EXIT ;  /* 0x000000000000794d */ /* 0x000fea0003800000 */
.L_x_7943:
        /* <DEDUP_REMOVED lines=13> */
.L_x_10496:


//--------------------- .text._Z25selective_scan_bwd_kernelI32Selective_Scan_bwd_kernel_traitsILi32ELi16ELb1ELb1ELb0ELb0ELb1EN3c108BFloat16EfEEv12SSMParamsBwd --------------------------
	.section	.text._Z25selective_scan_bwd_kernelI32Selective_Scan_bwd_kernel_traitsILi32ELi16ELb1ELb1ELb0ELb0ELb1EN3c108BFloat16EfEEv12SSMParamsBwd,"ax",@progbits
	.align	128
        .global         _Z25selective_scan_bwd_kernelI32Selective_Scan_bwd_kernel_traitsILi32ELi16ELb1ELb1ELb0ELb0ELb1EN3c108BFloat16EfEEv12SSMParamsBwd
        .type           _Z25selective_scan_bwd_kernelI32Selective_Scan_bwd_kernel_traitsILi32ELi16ELb1ELb1ELb0ELb0ELb1EN3c108BFloat16EfEEv12SSMParamsBwd,@function
        .size           _Z25selective_scan_bwd_kernelI32Selective_Scan_bwd_kernel_traitsILi32ELi16ELb1ELb1ELb0ELb0ELb1EN3c108BFloat16EfEEv12SSMParamsBwd,(.L_x_10497 - _Z25selective_scan_bwd_kernelI32Selective_Scan_bwd_kernel_traitsILi32ELi16ELb1ELb1ELb0ELb0ELb1EN3c108BFloat16EfEEv12SSMParamsBwd)
        .other          _Z25selective_scan_bwd_kernelI32Selective_Scan_bwd_kernel_traitsILi32ELi16ELb1ELb1ELb0ELb0ELb1EN3c108BFloat16EfEEv12SSMParamsBwd,@"STO_CUDA_ENTRY STV_DEFAULT"
_Z25selective_scan_bwd_kernelI32Selective_Scan_bwd_kernel_traitsILi32ELi16ELb1ELb1ELb0ELb0ELb1EN3c108BFloat16EfEEv12SSMParamsBwd:
.text._Z25selective_scan_bwd_kernelI32Selective_Scan_bwd_kernel_traitsILi32ELi16ELb1ELb1ELb0ELb0ELb1EN3c108BFloat16EfEEv12SSMParamsBwd:
        /* <DEDUP_REMOVED lines=64> */
[----:B------:R-:W-:Y:S02]  /*0400*/  MOV R35, R7 ;  /* 0x0000000700237202 */ /* 0x000fe40000000f00 */
[----:B------:R-:W0:Y:S01]  /*0410*/  @P0 LDC.64 R6, c[0x0][0x480] ;  /* 0x00012000ff060b82 */ /* 0x000e220000000a00 */
[----:B---3--:R-:W-:Y:S02]  /*0420*/  @P0 IMAD R0, R0, UR18, R83 ;  /* 0x0000001200000c24 */ /* 0x008fe4000f8e0253 */
[----:B------:R-:W-:-:S04]  /*0430*/  IMAD.WIDE.U32 R2, R83, UR10, R2 ;  /* 0x0000000a53027c25 */ /* 0x000fc8000f8e0002 */
[----:B------:R-:W-:Y:S01]  /*0440*/  @P0 IMAD R0, R0, R17, RZ ;  /* 0x0000001100000224 */ /* 0x000fe200078e02ff */
[----:B------:R-:W-:Y:S01]  /*0450*/  MOV R5, UR4 ;  /* 0x0000000400057c02 */ /* 0x000fe20008000f00 */
[----:B------:R-:W-:Y:S01]  /*0460*/  IMAD R13, R83, UR11, R3 ;  /* 0x0000000b530d7c24 */ /* 0x000fe2000f8e0203 */
[C---:B------:R-:W-:Y:S01]  /*0470*/  LEA R9, R17.reuse, 0xfffffe00, 0x9 ;  /* 0xfffffe0011097811 */ /* 0x040fe200078e48ff */
[----:B----4-:R-:W-:Y:S01]  /*0480*/  @P0 IMAD R3, R0, R19, RZ ;  /* 0x0000001300030224 */ /* 0x010fe200078e02ff */
[----:B------:R-:W-:Y:S01]  /*0490*/  ISETP.GE.AND P1, PT, R17, 0x1, PT ;  /* 0x000000011100780c */ /* 0x000fe20003f26270 */
[----:B--2---:R-:W-:Y:S01]  /*04a0*/  UIMAD.WIDE.U32 UR4, UR18, UR6, URZ ;  /* 0x00000006120472a5 */ /* 0x004fe2000f8e00ff */
[----:B------:R-:W-:Y:S01]  /*04b0*/  @!P3 IADD3 R35, PT, PT, -R35, RZ, RZ ;  /* 0x000000ff2323b210 */ /* 0x000fe20007ffe1ff */
[----:B------:R-:W2:Y:S01]  /*04c0*/  LDC.64 R16, c[0x0][0x468] ;  /* 0x00011a00ff107b82 */ /* 0x000ea20000000a00 */
[----:B------:R-:W-:Y:S01]  /*04d0*/  @!P2 LOP3.LUT R35, RZ, R8, RZ, 0x33, !PT ;  /* 0x00000008ff23a212 */ /* 0x000fe200078e33ff */
[----:B------:R-:W-:-:S06]  /*04e0*/  UIMAD UR5, UR18, UR7, UR5 ;  /* 0x00000007120572a4 */ /* 0x000fcc000f8e0205 */
[----:B------:R-:W3:Y:S01]  /*04f0*/  LDC.64 R18, c[0x0][0x528] ;  /* 0x00014a00ff127b82 */ /* 0x000ee20000000a00 */
[----:B-1----:R-:W-:Y:S01]  /*0500*/  UIMAD.WIDE.U32 UR6, UR18, UR8, URZ ;  /* 0x00000008120672a5 */ /* 0x002fe2000f8e00ff */
[----:B------:R-:W-:Y:S01]  /*0510*/  SHF.R.S32.HI R21, RZ, 0x1f, R35 ;  /* 0x0000001fff157819 */ /* 0x000fe20000011423 */
[----:B------:R-:W-:Y:S02]  /*0520*/  IMAD.WIDE.U32 R4, R83, UR14, R4 ;  /* 0x0000000e53047c25 */ /* 0x000fe4000f8e0004 */
[----:B------:R-:W-:Y:S01]  /*0530*/  UIMAD UR7, UR18, UR9, UR7 ;  /* 0x00000009120772a4 */ /* 0x000fe2000f8e0207 */
[----:B------:R-:W-:Y:S01]  /*0540*/  CS2R R24, SRZ ;  /* 0x0000000000187805 */ /* 0x000fe2000001ff00 */
[----:B------:R-:W-:Y:S01]  /*0550*/  IMAD R0, R21, R14, RZ ;  /* 0x0000000e15007224 */ /* 0x000fe200078e02ff */
[----:B------:R-:W-:Y:S01]  /*0560*/  IADD3 R71, P2, PT, R9, R2, RZ ;  /* 0x0000000209477210 */ /* 0x000fe20007f5e0ff */
[----:B0-----:R-:W-:Y:S01]  /*0570*/  @P0 IMAD.WIDE R24, R3, 0x8, R6 ;  /* 0x0000000803180825 */ /* 0x001fe200078e0206 */
        /* <DEDUP_REMOVED lines=9> */
[----:B------:R-:W-:Y:S02]  /*0610*/  LEA R72, P0, R71, R72, 0x1 ;  /* 0x0000004847487211 */ /* 0x000fe400078008ff */
        /* <DEDUP_REMOVED lines=8> */
[----:B---3--:R-:W-:Y:S02]  /*06a0*/  LEA R68, P2, R2, R18, 0x1 ;  /* 0x0000001202447211 */ /* 0x008fe400078408ff */
[----:B------:R-:W-:Y:S01]  /*06b0*/  LEA R66, P3, R9, R64, 0x1 ;  /* 0x0000004009427211 */ /* 0x000fe200078608ff */
[----:B------:R-:W-:Y:S01]  /*06c0*/  IMAD R79, R83, R79, R27 ;  /* 0x0000004f534f7224 */ /* 0x000fe200078e021b */
[----:B------:R-:W-:-:S02]  /*06d0*/  LEA.HI.X R69, R69, R17, R4, 0x1, P0 ;  /* 0x0000001145457211 */ /* 0x000fc400000f0c04 */
[----:B------:R-:W-:Y:S02]  /*06e0*/  CS2R R76, SRZ ;  /* 0x00000000004c7805 */ /* 0x000fe4000001ff00 */
[----:B------:R-:W-:Y:S02]  /*06f0*/  LEA.HI.X R67, R2, R19, R67, 0x1, P2 ;  /* 0x0000001302437211 */ /* 0x000fe400010f0c43 */
[----:B------:R-:W-:Y:S01]  /*0700*/  LEA.HI.X R65, R9, R65, R0, 0x1, P3 ;  /* 0x0000004109417211 */ /* 0x000fe200018f0c00 */
[----:B------:R-:W-:Y:S06]  /*0710*/  @!P1 BRA `(.L_x_7944) ;  /* 0x0000005400549947 */ /* 0x000fec0003800000 */
[----:B------:R-:W0:Y:S01]  /*0720*/  S2R R28, SR_TID.X ;  /* 0x00000000001c7919 */ /* 0x000e220000002100 */
[----:B------:R-:W1:Y:S01]  /*0730*/  LDC.64 R4, c[0x0][0x4b8] ;  /* 0x00012e00ff047b82 */ /* 0x000e620000000a00 */
[----:B------:R-:W2:Y:S01]  /*0740*/  LDCU.64 UR6, c[0x0][0x3a0] ;  /* 0x00007400ff0677ac */ /* 0x000ea20008000a00 */
[----:B------:R-:W-:Y:S02]  /*0750*/  MOV R29, RZ ;  /* 0x000000ff001d7202 */ /* 0x000fe40000000f00 */
[----:B------:R-:W-:Y:S01]  /*0760*/  CS2R R76, SRZ ;  /* 0x00000000004c7805 */ /* 0x000fe2000001ff00 */
[----:B------:R-:W3:Y:S03]  /*0770*/  LDCU.64 UR10, c[0x0][0x4c0] ;  /* 0x00009800ff0a77ac */ /* 0x000ee60008000a00 */
        /* <DEDUP_REMOVED lines=15> */
[C---:B------:R-:W-:Y:S01]  /*0870*/  SHF.L.U32 R5, R28.reuse, 0x4, RZ ;  /* 0x000000041c057819 */ /* 0x040fe200000006ff */
[----:B------:R-:W-:Y:S01]  /*0880*/  UIADD3 UR5, UPT, UPT, UR4, 0x430, URZ ;  /* 0x0000043004057890 */ /* 0x000fe2000fffe0ff */
[C---:B------:R-:W-:Y:S01]  /*0890*/  IADD3 R9, PT, PT, R28.reuse, 0x40, RZ ;  /* 0x000000401c097810 */ /* 0x040fe20007ffe0ff */
[----:B------:R-:W-:Y:S01]  /*08a0*/  IMAD.WIDE.U32 R34, R35, UR10, R2 ;  /* 0x0000000a23227c25 */ /* 0x000fe2000f8e0002 */
[----:B------:R-:W-:-:S02]  /*08b0*/  IADD3 R11, PT, PT, R28, 0x60, RZ ;  /* 0x000000601c0b7810 */ /* 0x000fc40007ffe0ff */
        /* <DEDUP_REMOVED lines=11> */
[----:B------:R-:W-:Y:S02]  /*0970*/  IADD3 R47, PT, PT, R28, 0x1e0, RZ ;  /* 0x000001e01c2f7810 */ /* 0x000fe40007ffe0ff */
[----:B------:R-:W-:-:S02]  /*0980*/  LOP3.LUT R3, R0, 0x7c0, RZ, 0xc0, !PT ;  /* 0x000007c000037812 */ /* 0x000fc400078ec0ff */
[-C--:B------:R-:W-:Y:S02]  /*0990*/  LEA.HI R45, R45, R28.reuse, RZ, 0x1b ;  /* 0x0000001c2d2d7211 */ /* 0x080fe400078fd8ff */
        /* <DEDUP_REMOVED lines=17> */
[----:B------:R-:W-:Y:S02]  /*0ab0*/  LEA R46, R45, UR4, 0x2 ;  /* 0x000000042d2e7c11 */ /* 0x000fe4000f8e10ff */
[----:B--2---:R-:W-:Y:S02]  /*0ac0*/  MOV R64, UR6 ;  /* 0x0000000600407c02 */ /* 0x004fe40008000f00 */
[C---:B------:R-:W-:Y:S02]  /*0ad0*/  LOP3.LUT R135, R28.reuse, 0x1f, RZ, 0xc0, !PT ;  /* 0x0000001f1c877812 */ /* 0x040fe400078ec0ff */
[----:B------:R-:W-:Y:S02]  /*0ae0*/  LEA R63, R63, UR4, 0x2 ;  /* 0x000000043f3f7c11 */ /* 0x000fe4000f8e10ff */
        /* <DEDUP_REMOVED lines=19> */
.L_x_7985:
[----:B------:R-:W-:Y:S01]  /*0c20*/  BAR.SYNC.DEFER_BLOCKING 0x0 ;  /* 0x0000000000007b1d */ /* 0x000fe20000010000 */
[----:B------:R-:W-:Y:S02]  /*0c30*/  MOV R2, R72 ;  /* 0x0000004800027202 */ /* 0x000fe40000000f00 */
[----:B------:R-:W-:-:S05]  /*0c40*/  MOV R3, R71 ;  /* 0x0000004700037202 */ /* 0x000fca0000000f00 */
[----:B0-----:R-:W0:Y:S01]  /*0c50*/  S2UR UR5, SR_CgaCtaId ;  /* 0x00000000000579c3 */ /* 0x001e220000008800 */
[----:B------:R-:W1:Y:S01]  /*0c60*/  S2R R78, SR_LANEID ;  /* 0x00000000004e7919 */ /* 0x000e620000000000 */
[----:B------:R-:W-:Y:S01]  /*0c70*/  IMAD.WIDE.U32 R2, R62, 0x10, R2 ;  /* 0x000000103e027825 */ /* 0x000fe200078e0002 */
[----:B------:R-:W-:-:S05]  /*0c80*/  UMOV UR4, 0x400 ;  /* 0x0000040000047882 */ /* 0x000fca0000000000 */
[----:B------:R-:W2:Y:S01]  /*0c90*/  LDC.64 R96, c[0x0][0x410] ;  /* 0x00010400ff607b82 */ /* 0x000ea20000000a00 */
[----:B------:R-:W-:Y:S01]  /*0ca0*/  HFMA2 R37, -RZ, RZ, 0, 0 ;  /* 0x00000000ff257431 */ /* 0x000fe200000001ff */
[----:B------:R-:W3:Y:S06]  /*0cb0*/  LDCU.64 UR6, c[0x0][0x490] ;  /* 0x00009200ff0677ac */ /* 0x000eec0008000a00 */
[----:B------:R-:W4:Y:S01]  /*0cc0*/  LDC.64 R98, c[0x0][0x418] ;  /* 0x00010600ff627b82 */ /* 0x000f220000000a00 */
[----:B------:R-:W3:Y:S04]  /*0cd0*/  LDG.E.128 R4, desc[UR16][R2.64] ;  /* 0x0000001002047981 */ /* 0x000ee8000c1e1d00 */
[----:B------:R1:W2:Y:S01]  /*0ce0*/  LDG.E.128 R8, desc[UR16][R2.64+0x200] ;  /* 0x0002001002087981 */ /* 0x0002a2000c1e1d00 */
[----:B0-----:R-:W-:-:S02]  /*0cf0*/  ULEA UR4, UR5, UR4, 0x18 ;  /* 0x0000000405047291 */ /* 0x001fc4000f8ec0ff */
[----:B------:R-:W0:Y:S01]  /*0d00*/  LDC.64 R108, c[0x0][0x478] ;  /* 0x00011e00ff6c7b82 */ /* 0x000e220000000a00 */
[----:B-1----:R-:W-:-:S03]  /*0d10*/  MOV R2, R70 ;  /* 0x0000004600027202 */ /* 0x002fc60000000f00 */
[----:B------:R-:W-:-:S05]  /*0d20*/  LEA R39, R78, UR4, 0x4 ;  /* 0x000000044e277c11 */ /* 0x000fca000f8e20ff */
[----:B------:R-:W1:Y:S01]  /*0d30*/  LDCU.64 UR4, c[0x0][0x510] ;  /* 0x0000a200ff0477ac */ /* 0x000e620008000a00 */
[----:B------:R-:W-:Y:S02]  /*0d40*/  MOV R3, R69 ;  /* 0x0000004500037202 */ /* 0x000fe40000000f00 */
[----:B------:R-:W-:Y:S01]  /*0d50*/  LEA R38, R78, R39, 0x4 ;  /* 0x000000274e267211 */ /* 0x000fe200078e20ff */
[----:B------:R-:W-:Y:S01]  /*0d60*/  IMAD.WIDE.U32 R16, R62, 0x10, R2 ;  /* 0x000000103e107825 */ /* 0x000fe200078e0002 */
[----:B---3--:R-:W-:Y:S04]  /*0d70*/  STS.128 [R39], R4 ;  /* 0x0000000427007388 */ /* 0x008fe80000000c00 */
[----:B--2---:R-:W-:Y:S01]  /*0d80*/  STS.128 [R39+0x200], R8 ;  /* 0x0002000827007388 */ /* 0x004fe20000000c00 */
        /* <DEDUP_REMOVED lines=9> */
[----:B--2---:R2:W-:Y:S04]  /*0e20*/  STS.128 [R39], R20 ;  /* 0x0000001427007388 */ /* 0x0045e80000000c00 */
[----:B---3--:R3:W-:Y:S01]  /*0e30*/  STS.128 [R39+0x200], R92 ;  /* 0x0002005c27007388 */ /* 0x0087e20000000c00 */
[----:B------:R-:W-:-:S03]  /*0e40*/  NOP ;  /* 0x0000000000007918 */ /* 0x000fc60000000000 */
[----:B------:R-:W-:Y:S04]  /*0e50*/  LDS.128 R8, [R38] ;  /* 0x0000000026087984 */ /* 0x000fe80000000c00 */
[----:B------:R-:W-:Y:S01]  /*0e60*/  LDS.128 R12, [R38+0x10] ;  /* 0x00001000260c7984 */ /* 0x000fe20000000c00 */
[----:B--2---:R-:W2:Y:S08]  /*0e70*/  LDC.64 R20, c[0x0][0x488] ;  /* 0x00012200ff147b82 */ /* 0x004eb00000000a00 */
[----:B------:R-:W-:Y:S01]  /*0e80*/  BAR.SYNC.DEFER_BLOCKING 0x0 ;  /* 0x0000000000007b1d */ /* 0x000fe20000010000 */
[----:B------:R-:W-:-:S07]  /*0e90*/  IADD3 R3, PT, PT, R64, -0x1, RZ ;  /* 0xffffffff40037810 */ /* 0x000fce0007ffe0ff */
[----:B---3--:R-:W3:Y:S01]  /*0ea0*/  LDC.64 R94, c[0x0][0x420] ;  /* 0x00010800ff5e7b82 */ /* 0x008ee20000000a00 */
[----:B------:R-:W3:Y:S04]  /*0eb0*/  LDG.E.128 R4, desc[UR16][R18.64] ;  /* 0x0000001012047981 */ /* 0x000ee8000c1e1d00 */
[----:B------:R-:W3:Y:S01]  /*0ec0*/  LDG.E.128 R88, desc[UR16][R18.64+0x200] ;  /* 0x0002001012587981 */ /* 0x000ee2000c1e1d00 */
[----:B------:R-:W-:-:S05]  /*0ed0*/  SHF.L.U32 R36, R3, 0x9, RZ ;  /* 0x0000000903247819 */ /* 0x000fca00000006ff */
[----:B------:R-:W-:-:S04]  /*0ee0*/  IMAD.WIDE.U32 R16, R96, UR18, R36 ;  /* 0x0000001260107c25 */ /* 0x000fc8000f8e0024 */
[----:B------:R-:W-:Y:S02]  /*0ef0*/  IMAD R17, R97, UR18, R17 ;  /* 0x0000001261117c24 */ /* 0x000fe4000f8e0211 */
[----:B------:R-:W1:Y:S01]  /*0f00*/  LDC.64 R96, c[0x0][0x428] ;  /* 0x00010a00ff607b82 */ /* 0x000e620000000a00 */
[----:B----4-:R-:W-:-:S04]  /*0f10*/  IMAD.WIDE.U32 R16, R83, R98, R16 ;  /* 0x0000006253107225 */ /* 0x010fc800078e0010 */
[----:B------:R-:W-:Y:S01]  /*0f20*/  IMAD R0, R83, R99, R17 ;  /* 0x0000006353007224 */ /* 0x000fe200078e0211 */
[----:B--2---:R-:W-:-:S04]  /*0f30*/  LEA R92, P0, R16, R20, 0x1 ;  /* 0x00000014105c7211 */ /* 0x004fc800078008ff */
[----:B------:R-:W-:-:S03]  /*0f40*/  LEA.HI.X R93, R16, R21, R0, 0x1, P0 ;  /* 0x00000015105d7211 */ /* 0x000fc600000f0c00 */
[----:B------:R-:W-:Y:S01]  /*0f50*/  IMAD.WIDE.U32 R92, R62, 0x10, R92 ;  /* 0x000000103e5c7825 */ /* 0x000fe200078e005c */
[----:B---3--:R2:W-:Y:S04]  /*0f60*/  STS.128 [R39], R4 ;  /* 0x0000000427007388 */ /* 0x0085e80000000c00 */
[----:B------:R-:W-:Y:S01]  /*0f70*/  STS.128 [R39+0x200], R88 ;  /* 0x0002005827007388 */ /* 0x000fe20000000c00 */
[----:B------:R-:W-:-:S03]  /*0f80*/  NOP ;  /* 0x0000000000007918 */ /* 0x000fc60000000000 */
[----:B------:R-:W3:Y:S04]  /*0f90*/  LDS.128 R16, [R38] ;  /* 0x0000000026107984 */ /* 0x000ee80000000c00 */
[----:B------:R-:W-:Y:S01]  /*0fa0*/  LDS.128 R20, [R38+0x10] ;  /* 0x0000100026147984 */ /* 0x000fe20000000c00 */
[----:B------:R-:W-:Y:S06]  /*0fb0*/  BAR.SYNC.DEFER_BLOCKING 0x0 ;  /* 0x0000000000007b1d */ /* 0x000fec0000010000 */
[----:B------:R-:W4:Y:S04]  /*0fc0*/  LDG.E.128 R100, desc[UR16][R92.64] ;  /* 0x000000105c647981 */ /* 0x000f28000c1e1d00 */
[----:B------:R-:W3:Y:S01]  /*0fd0*/  LDG.E.128 R104, desc[UR16][R92.64+0x200] ;  /* 0x000200105c687981 */ /* 0x000ee2000c1e1d00 */
[----:B--2---:R-:W-:-:S04]  /*0fe0*/  IMAD.WIDE.U32 R4, R94, UR18, R36 ;  /* 0x000000125e047c25 */ /* 0x004fc8000f8e0024 */
[----:B------:R-:W-:Y:S02]  /*0ff0*/  IMAD R5, R95, UR18, R5 ;  /* 0x000000125f057c24 */ /* 0x000fe4000f8e0205 */
[----:B-1----:R-:W-:-:S04]  /*1000*/  IMAD.WIDE.U32 R4, R83, R96, R4 ;  /* 0x0000006053047225 */ /* 0x002fc800078e0004 */
[----:B------:R-:W-:Y:S01]  /*1010*/  IMAD R0, R83, R97, R5 ;  /* 0x0000006153007224 */ /* 0x000fe200078e0205 */
[----:B0-----:R-:W-:-:S04]  /*1020*/  LEA R108, P0, R4, R108, 0x1 ;  /* 0x0000006c046c7211 */ /* 0x001fc800078008ff */
[----:B------:R-:W-:-:S03]  /*1030*/  LEA.HI.X R109, R4, R109, R0, 0x1, P0 ;  /* 0x0000006d046d7211 */ /* 0x000fc600000f0c00 */
[----:B------:R-:W-:Y:S01]  /*1040*/  IMAD.WIDE.U32 R108, R62, 0x10, R108 ;  /* 0x000000103e6c7825 */ /* 0x000fe200078e006c */
[----:B----4-:R-:W-:Y:S04]  /*1050*/  STS.128 [R39], R100 ;  /* 0x0000006427007388 */ /* 0x010fe80000000c00 */
[----:B---3--:R-:W-:Y:S01]  /*1060*/  STS.128 [R39+0x200], R104 ;  /* 0x0002006827007388 */ /* 0x008fe20000000c00 */
[----:B------:R-:W-:-:S03]  /*1070*/  NOP ;  /* 0x0000000000007918 */ /* 0x000fc60000000000 */
[----:B------:R-:W0:Y:S04]  /*1080*/  LDS.128 R4, [R38] ;  /* 0x0000000026047984 */ /* 0x000e280000000c00 */
[----:B------:R-:W1:Y:S01]  /*1090*/  LDS.128 R88, [R38+0x10] ;  /* 0x0000100026587984 */ /* 0x000e620000000c00 */
[----:B------:R-:W-:Y:S06]  /*10a0*/  BAR.SYNC.DEFER_BLOCKING 0x0 ;  /* 0x0000000000007b1d */ /* 0x000fec0000010000 */
[----:B------:R-:W2:Y:S04]  /*10b0*/  LDG.E.128 R96, desc[UR16][R108.64] ;  /* 0x000000106c607981 */ /* 0x000ea8000c1e1d00 */
[----:B------:R3:W4:Y:S01]  /*10c0*/  LDG.E.128 R92, desc[UR16][R108.64+0x200] ;  /* 0x000200106c5c7981 */ /* 0x000722000c1e1d00 */
[----:B------:R-:W-:Y:S01]  /*10d0*/  PRMT R155, R17, 0x7632, R155 ;  /* 0x00007632119b7816 */ /* 0x000fe2000000009b */
[----:B------:R-:W-:Y:S01]  /*10e0*/  UISETP.NE.U32.AND UP0, UPT, UR6, URZ, UPT ;  /* 0x000000ff0600728c */ /* 0x000fe2000bf05070 */
[----:B------:R-:W-:-:S02]  /*10f0*/  PRMT R157, R18, 0x7632, R157 ;  /* 0x00007632129d7816 */ /* 0x000fc4000000009d */
[----:B0-----:R-:W-:Y:S01]  /*1100*/  SHF.L.U32 R114, R4, 0x10, RZ ;  /* 0x0000001004727819 */ /* 0x001fe200000006ff */
[----:B------:R-:W-:Y:S01]  /*1110*/  UISETP.NE.AND.EX UP0, UPT, UR7, URZ, UPT, UP0 ;  /* 0x000000ff0700728c */ /* 0x000fe2000bf05300 */
[----:B------:R-:W-:Y:S02]  /*1120*/  SHF.L.U32 R111, R7, 0x10, RZ ;  /* 0x00000010076f7819 */ /* 0x000fe400000006ff */
[----:B-1----:R-:W-:Y:S01]  /*1130*/  SHF.L.U32 R102, R88, 0x10, RZ ;  /* 0x0000001058667819 */ /* 0x002fe200000006ff */
[----:B------:R-:W-:Y:S01]  /*1140*/  FMUL.FTZ R0, R114, -1.4426950216293334961 ;  /* 0xbfb8aa3b72007820 */ /* 0x000fe20000410000 */
[----:B------:R-:W-:Y:S01]  /*1150*/  SHF.L.U32 R101, R89, 0x10, RZ ;  /* 0x0000001059657819 */ /* 0x000fe200000006ff */
[----:B------:R-:W-:Y:S01]  /*1160*/  FMUL.FTZ R104, R111, -1.4426950216293334961 ;  /* 0xbfb8aa3b6f687820 */ /* 0x000fe20000410000 */
[----:B------:R-:W-:Y:S01]  /*1170*/  SHF.L.U32 R100, R90, 0x10, RZ ;  /* 0x000000105a647819 */ /* 0x000fe200000006ff */
[----:B------:R0:W1:Y:S01]  /*1180*/  MUFU.EX2 R2, R0 ;  /* 0x0000000000027308 */ /* 0x0000620000000800 */
[----:B------:R-:W-:Y:S01]  /*1190*/  FMUL.FTZ R105, R102, -1.4426950216293334961 ;  /* 0xbfb8aa3b66697820 */ /* 0x000fe20000410000 */
[----:B------:R-:W-:Y:S01]  /*11a0*/  FMUL.FTZ R106, R101, -1.4426950216293334961 ;  /* 0xbfb8aa3b656a7820 */ /* 0x000fe20000410000 */
[----:B------:R-:W-:Y:S01]  /*11b0*/  PRMT R103, R4, 0x7632, R103 ;  /* 0x0000763204677816 */ /* 0x000fe20000000067 */
[----:B---3--:R-:W-:Y:S01]  /*11c0*/  FMUL.FTZ R109, R100, -1.4426950216293334961 ;  /* 0xbfb8aa3b646d7820 */ /* 0x008fe20000410000 */
[----:B------:R-:W-:-:S02]  /*11d0*/  PRMT R108, R6, 0x7632, R108 ;  /* 0x00007632066c7816 */ /* 0x000fc4000000006c */
[----:B------:R-:W-:Y:S01]  /*11e0*/  SHF.L.U32 R103, R103, 0x10, RZ ;  /* 0x0000001067677819 */ /* 0x000fe200000006ff */
[----:B------:R3:W1:Y:S01]  /*11f0*/  MUFU.EX2 R119, R104 ;  /* 0x0000006800777308 */ /* 0x0006620000000800 */
[----:B0-----:R-:W-:Y:S02]  /*1200*/  SHF.L.U32 R0, R91, 0x10, RZ ;  /* 0x000000105b007819 */ /* 0x001fe400000006ff */
[----:B------:R-:W-:Y:S01]  /*1210*/  SHF.L.U32 R108, R108, 0x10, RZ ;  /* 0x000000106c6c7819 */ /* 0x000fe200000006ff */
[----:B------:R-:W-:Y:S01]  /*1220*/  FMUL.FTZ R4, R103, -1.4426950216293334961 ;  /* 0xbfb8aa3b67047820 */ /* 0x000fe20000410000 */
[----:B------:R-:W-:Y:S01]  /*1230*/  PRMT R112, R91, 0x7632, R112 ;  /* 0x000076325b707816 */ /* 0x000fe20000000070 */
[----:B------:R-:W-:Y:S01]  /*1240*/  FMUL.FTZ R110, R0, -1.4426950216293334961 ;  /* 0xbfb8aa3b006e7820 */ /* 0x000fe20000410000 */
[C---:B------:R-:W-:Y:S01]  /*1250*/  SHF.L.U32 R113, R5.reuse, 0x10, RZ ;  /* 0x0000001005717819 */ /* 0x040fe200000006ff */
[----:B------:R0:W-:Y:S01]  /*1260*/  MUFU.EX2 R124, R105 ;  /* 0x00000069007c7308 */ /* 0x0001e20000000800 */
[----:B---3--:R-:W-:Y:S01]  /*1270*/  PRMT R104, R5, 0x7632, R104 ;  /* 0x0000763205687816 */ /* 0x008fe20000000068 */
[----:B-1----:R-:W-:Y:S01]  /*1280*/  FADD.FTZ R2, R2, 1 ;  /* 0x3f80000002027421 */ /* 0x002fe20000010000 */
[----:B------:R-:W-:Y:S01]  /*1290*/  SHF.L.U32 R107, R6, 0x10, RZ ;  /* 0x00000010066b7819 */ /* 0x000fe200000006ff */
[----:B------:R-:W-:Y:S01]  /*12a0*/  FMUL.FTZ R6, R108, -1.4426950216293334961 ;  /* 0xbfb8aa3b6c067820 */ /* 0x000fe20000410000 */
[----:B------:R-:W-:Y:S01]  /*12b0*/  SHF.L.U32 R104, R104, 0x10, RZ ;  /* 0x0000001068687819 */ /* 0x000fe200000006ff */
[----:B------:R-:W-:Y:S01]  /*12c0*/  FMUL.FTZ R80, R113, -1.4426950216293334961 ;  /* 0xbfb8aa3b71507820 */ /* 0x000fe20000410000 */
[----:B------:R-:W-:Y:S01]  /*12d0*/  SHF.L.U32 R112, R112, 0x10, RZ ;  /* 0x0000001070707819 */ /* 0x000fe200000006ff */
[----:B------:R1:W-:Y:S01]  /*12e0*/  MUFU.EX2 R126, R106 ;  /* 0x0000006a007e7308 */ /* 0x0003e20000000800 */
[----:B0-----:R-:W-:Y:S01]  /*12f0*/  PRMT R105, R7, 0x7632, R105 ;  /* 0x0000763207697816 */ /* 0x001fe20000000069 */
[----:B------:R-:W-:Y:S01]  /*1300*/  FMUL.FTZ R5, R104, -1.4426950216293334961 ;  /* 0xbfb8aa3b68057820 */ /* 0x000fe20000410000 */
[----:B------:R-:W-:Y:S01]  /*1310*/  FMUL.FTZ R82, R107, -1.4426950216293334961 ;  /* 0xbfb8aa3b6b527820 */ /* 0x000fe20000410000 */
[----:B------:R-:W-:Y:S01]  /*1320*/  FADD.FTZ R119, R119, 1 ;  /* 0x3f80000077777421 */ /* 0x000fe20000010000 */
[----:B------:R-:W-:-:S02]  /*1330*/  SHF.L.U32 R105, R105, 0x10, RZ ;  /* 0x0000001069697819 */ /* 0x000fc400000006ff */
[----:B------:R-:W-:Y:S01]  /*1340*/  PRMT R145, R16, 0x7632, R145 ;  /* 0x0000763210917816 */ /* 0x000fe20000000091 */
[----:B------:R0:W3:Y:S01]  /*1350*/  MUFU.EX2 R128, R109 ;  /* 0x0000006d00807308 */ /* 0x0000e20000000800 */
[----:B-1----:R-:W-:Y:S01]  /*1360*/  PRMT R106, R89, 0x7632, R106 ;  /* 0x00007632596a7816 */ /* 0x002fe2000000006a */
[----:B------:R-:W-:Y:S01]  /*1370*/  FMUL.FTZ R7, R105, -1.4426950216293334961 ;  /* 0xbfb8aa3b69077820 */ /* 0x000fe20000410000 */
[----:B------:R-:W-:Y:S02]  /*1380*/  SHF.L.U32 R145, R145, 0x10, RZ ;  /* 0x0000001091917819 */ /* 0x000fe400000006ff */
[----:B------:R-:W-:Y:S02]  /*1390*/  SHF.L.U32 R106, R106, 0x10, RZ ;  /* 0x000000106a6a7819 */ /* 0x000fe400000006ff */
[----:B------:R-:W-:Y:S01]  /*13a0*/  PRMT R187, R20, 0x7632, R187 ;  /* 0x0000763214bb7816 */ /* 0x000fe200000000bb */
[----:B------:R1:W3:Y:S01]  /*13b0*/  MUFU.EX2 R130, R110 ;  /* 0x0000006e00827308 */ /* 0x0002e20000000800 */
[----:B0-----:R-:W-:-:S02]  /*13c0*/  PRMT R109, R88, 0x7632, R109 ;  /* 0x00007632586d7816 */ /* 0x001fc4000000006d */
[----:B------:R-:W-:Y:S02]  /*13d0*/  PRMT R159, R19, 0x7632, R159 ;  /* 0x00007632139f7816 */ /* 0x000fe4000000009f */
[----:B------:R-:W-:Y:S02]  /*13e0*/  SHF.L.U32 R109, R109, 0x10, RZ ;  /* 0x000000106d6d7819 */ /* 0x000fe400000006ff */
[----:B------:R-:W-:Y:S01]  /*13f0*/  PRMT R150, R21, 0x7632, R150 ;  /* 0x0000763215967816 */ /* 0x000fe20000000096 */
[----:B------:R0:W0:Y:S01]  /*1400*/  MUFU.EX2 R115, R4 ;  /* 0x0000000400737308 */ /* 0x0000220000000800 */
[----:B-1----:R-:W-:Y:S01]  /*1410*/  PRMT R110, R90, 0x7632, R110 ;  /* 0x000076325a6e7816 */ /* 0x002fe2000000006e */
[----:B---3--:R-:W-:Y:S01]  /*1420*/  FADD.FTZ R128, R128, 1 ;  /* 0x3f80000080807421 */ /* 0x008fe20000010000 */
[----:B------:R-:W-:Y:S02]  /*1430*/  PRMT R152, R22, 0x7632, R152 ;  /* 0x0000763216987816 */ /* 0x000fe40000000098 */
[----:B------:R-:W-:-:S02]  /*1440*/  SHF.L.U32 R110, R110, 0x10, RZ ;  /* 0x000000106e6e7819 */ /* 0x000fc400000006ff */
[----:B------:R-:W-:Y:S01]  /*1450*/  SHF.L.U32 R159, R159, 0x10, RZ ;  /* 0x000000109f9f7819 */ /* 0x000fe200000006ff */
[----:B------:R1:W3:Y:S01]  /*1460*/  MUFU.EX2 R116, R5 ;  /* 0x0000000500747308 */ /* 0x0002e20000000800 */
[----:B0-----:R-:W-:Y:S01]  /*1470*/  FMUL.FTZ R4, R109, -1.4426950216293334961 ;  /* 0xbfb8aa3b6d047820 */ /* 0x001fe20000410000 */
[----:B------:R-:W-:Y:S01]  /*1480*/  FADD.FTZ R141, R130, 1 ;  /* 0x3f800000828d7421 */ /* 0x000fe20000010000 */
[----:B------:R-:W-:Y:S02]  /*1490*/  SHF.L.U32 R155, R155, 0x10, RZ ;  /* 0x000000109b9b7819 */ /* 0x000fe400000006ff */
[----:B------:R-:W-:Y:S02]  /*14a0*/  SHF.L.U32 R157, R157, 0x10, RZ ;  /* 0x000000109d9d7819 */ /* 0x000fe400000006ff */
[----:B------:R-:W-:Y:S01]  /*14b0*/  PRMT R143, R40, 0x7632, R143 ;  /* 0x00007632288f7816 */ /* 0x000fe2000000008f */
[----:B------:R0:W3:Y:S01]  /*14c0*/  MUFU.EX2 R118, R6 ;  /* 0x0000000600767308 */ /* 0x0000e20000000800 */
[----:B-1----:R-:W-:Y:S01]  /*14d0*/  FMUL.FTZ R5, R106, -1.4426950216293334961 ;  /* 0xbfb8aa3b6a057820 */ /* 0x002fe20000410000 */
[----:B------:R-:W-:Y:S01]  /*14e0*/  FADD.FTZ R136, R115, 1 ;  /* 0x3f80000073887421 */ /* 0x000fe20000010000 */
[----:B------:R-:W-:-:S02]  /*14f0*/  SHF.L.U32 R90, R40, 0x10, RZ ;  /* 0x00000010285a7819 */ /* 0x000fc400000006ff */
[C---:B------:R-:W-:Y:S02]  /*1500*/  PRMT R147, R41.reuse, 0x7632, R147 ;  /* 0x0000763229937816 */ /* 0x040fe40000000093 */
[----:B------:R-:W-:Y:S01]  /*1510*/  SHF.L.U32 R91, R41, 0x10, RZ ;  /* 0x00000010295b7819 */ /* 0x000fe200000006ff */
[----:B------:R1:W1:Y:S01]  /*1520*/  MUFU.EX2 R123, R7 ;  /* 0x00000007007b7308 */ /* 0x0002620000000800 */
[----:B0-----:R-:W-:Y:S01]  /*1530*/  FMUL.FTZ R6, R110, -1.4426950216293334961 ;  /* 0xbfb8aa3b6e067820 */ /* 0x001fe20000410000 */
[----:B---3--:R-:W-:Y:S01]  /*1540*/  FADD.FTZ R149, R116, 1 ;  /* 0x3f80000074957421 */ /* 0x008fe20000010000 */
[C---:B------:R-:W-:Y:S02]  /*1550*/  PRMT R154, R23.reuse, 0x7632, R154 ;  /* 0x00007632179a7816 */ /* 0x040fe4000000009a */
[----:B------:R-:W-:Y:S02]  /*1560*/  SHF.L.U32 R130, R23, 0x10, RZ ;  /* 0x0000001017827819 */ /* 0x000fe400000006ff */
[----:B------:R-:W-:Y:S01]  /*1570*/  PRMT R151, R42, 0x7632, R151 ;  /* 0x000076322a977816 */ /* 0x000fe20000000097 */
[----:B------:R-:W0:Y:S01]  /*1580*/  MUFU.EX2 R127, R4 ;  /* 0x00000004007f7308 */ /* 0x000e220000000800 */
[----:B-1----:R-:W-:Y:S01]  /*1590*/  FMUL.FTZ R7, R112, -1.4426950216293334961 ;  /* 0xbfb8aa3b70077820 */ /* 0x002fe20000410000 */
[----:B------:R-:W-:Y:S01]  /*15a0*/  FADD.FTZ R153, R118, 1 ;  /* 0x3f80000076997421 */ /* 0x000fe20000010000 */
[----:B------:R-:W-:-:S02]  /*15b0*/  PRMT R121, R84, 0x7632, R121 ;  /* 0x0000763254797816 */ /* 0x000fc40000000079 */
[----:B------:R-:W-:Y:S02]  /*15c0*/  PRMT R171, R43, 0x7632, R171 ;  /* 0x000076322bab7816 */ /* 0x000fe400000000ab */
[----:B------:R-:W-:Y:S01]  /*15d0*/  SHF.L.U32 R150, R150, 0x10, RZ ;  /* 0x0000001096967819 */ /* 0x000fe200000006ff */
[----:B------:R-:W1:Y:S01]  /*15e0*/  MUFU.EX2 R148, R5 ;  /* 0x0000000500947308 */ /* 0x000e620000000800 */
[----:B------:R-:W-:Y:S01]  /*15f0*/  FADD.FTZ R123, R123, 1 ;  /* 0x3f8000007b7b7421 */ /* 0x000fe20000010000 */
[----:B------:R-:W-:Y:S02]  /*1600*/  SHF.L.U32 R187, R187, 0x10, RZ ;  /* 0x00000010bbbb7819 */ /* 0x000fe400000006ff */
[----:B------:R-:W-:Y:S02]  /*1610*/  SHF.L.U32 R152, R152, 0x10, RZ ;  /* 0x0000001098987819 */ /* 0x000fe400000006ff */
[----:B------:R-:W-:Y:S02]  /*1620*/  SHF.L.U32 R154, R154, 0x10, RZ ;  /* 0x000000109a9a7819 */ /* 0x000fe400000006ff */
[----:B------:R-:W3:Y:S01]  /*1630*/  MUFU.EX2 R156, R6 ;  /* 0x00000006009c7308 */ /* 0x000ee20000000800 */
[----:B0-----:R-:W-:Y:S01]  /*1640*/  FADD.FTZ R127, R127, 1 ;  /* 0x3f8000007f7f7421 */ /* 0x001fe20000010000 */
[----:B------:R-:W-:-:S02]  /*1650*/  PRMT R129, R86, 0x7632, R129 ;  /* 0x0000763256817816 */ /* 0x000fc40000000081 */
[----:B------:R-:W-:Y:S02]  /*1660*/  SHF.L.U32 R88, R86, 0x10, RZ ;  /* 0x0000001056587819 */ /* 0x000fe400000006ff */
[----:B------:R-:W-:Y:S02]  /*1670*/  PRMT R125, R85, 0x7632, R125 ;  /* 0x00007632557d7816 */ /* 0x000fe4000000007d */
[----:B------:R-:W0:Y:S01]  /*1680*/  MUFU.EX2 R158, R7 ;  /* 0x00000007009e7308 */ /* 0x000e220000000800 */
[----:B-1----:R-:W-:Y:S01]  /*1690*/  FADD.FTZ R148, R148, 1 ;  /* 0x3f80000094947421 */ /* 0x002fe20000010000 */
[C---:B------:R-:W-:Y:S02]  /*16a0*/  PRMT R139, R87.reuse, 0x7632, R139 ;  /* 0x00007632578b7816 */ /* 0x040fe4000000008b */
[----:B------:R-:W-:Y:S02]  /*16b0*/  SHF.L.U32 R89, R87, 0x10, RZ ;  /* 0x0000001057597819 */ /* 0x000fe400000006ff */
[----:B------:R-:W-:-:S02]  /*16c0*/  SHF.L.U32 R169, R8, 0x10, RZ ;  /* 0x0000001008a97819 */ /* 0x000fc400000006ff */
[----:B------:R-:W1:Y:S01]  /*16d0*/  MUFU.EX2 R80, R80 ;  /* 0x0000005000507308 */ /* 0x000e620000000800 */
[----:B---3--:R-:W-:Y:S01]  /*16e0*/  FADD.FTZ R156, R156, 1 ;  /* 0x3f8000009c9c7421 */ /* 0x008fe20000010000 */
[----:B------:R-:W-:Y:S02]  /*16f0*/  SHF.L.U32 R165, R13, 0x10, RZ ;  /* 0x000000100da57819 */ /* 0x000fe400000006ff */
[----:B------:R-:W-:Y:S02]  /*1700*/  SHF.L.U32 R167, R12, 0x10, RZ ;  /* 0x000000100ca77819 */ /* 0x000fe400000006ff */
[----:B------:R-:W-:Y:S02]  /*1710*/  SHF.L.U32 R163, R14, 0x10, RZ ;  /* 0x000000100ea37819 */ /* 0x000fe400000006ff */
[----:B------:R-:W-:Y:S01]  /*1720*/  MUFU.RCP R117, R2 ;  /* 0x0000000200757308 */ /* 0x000fe20000001000 */
[----:B0-----:R-:W-:Y:S01]  /*1730*/  FADD.FTZ R158, R158, 1 ;  /* 0x3f8000009e9e7421 */ /* 0x001fe20000010000 */
[----:B------:R-:W-:-:S06]  /*1740*/  SHF.L.U32 R161, R15, 0x10, RZ ;  /* 0x000000100fa17819 */ /* 0x000fcc00000006ff */
[----:B------:R-:W0:Y:S01]  /*1750*/  MUFU.EX2 R82, R82 ;  /* 0x0000005200527308 */ /* 0x000e220000000800 */
[----:B-1----:R-:W-:Y:S01]  /*1760*/  FADD.FTZ R120, R80, 1 ;  /* 0x3f80000050787421 */ /* 0x002fe20000010000 */
[----:B------:R-:W-:-:S06]  /*1770*/  SHF.L.U32 R80, R84, 0x10, RZ ;  /* 0x0000001054507819 */ /* 0x000fcc00000006ff */
[----:B------:R-:W-:Y:S08]  /*1780*/  MUFU.RCP R120, R120 ;  /* 0x0000007800787308 */ /* 0x000ff00000001000 */
[----:B------:R-:W-:Y:S01]  /*1790*/  MUFU.RCP R136, R136 ;  /* 0x0000008800887308 */ /* 0x000fe20000001000 */
[----:B0-----:R-:W-:Y:S01]  /*17a0*/  FADD.FTZ R122, R82, 1 ;  /* 0x3f800000527a7421 */ /* 0x001fe20000010000 */
[----:B------:R-:W-:-:S06]  /*17b0*/  SHF.L.U32 R82, R85, 0x10, RZ ;  /* 0x0000001055527819 */ /* 0x000fcc00000006ff */
[----:B------:R-:W-:Y:S08]  /*17c0*/  MUFU.RCP R122, R122 ;  /* 0x0000007a007a7308 */ /* 0x000ff00000001000 */
[----:B------:R0:W-:Y:S08]  /*17d0*/  MUFU.RCP R132, R119 ;  /* 0x0000007700847308 */ /* 0x0001f00000001000 */
[----:B------:R1:W3:Y:S01]  /*17e0*/  MUFU.RCP R144, R123 ;  /* 0x0000007b00907308 */ /* 0x0002e20000001000 */
[----:B0-----:R-:W-:-:S07]  /*17f0*/  SHF.L.U32 R119, R11, 0x10, RZ ;  /* 0x000000100b777819 */ /* 0x001fce00000006ff */
[----:B------:R-:W-:Y:S01]  /*1800*/  MUFU.RCP R149, R149 ;  /* 0x0000009500957308 */ /* 0x000fe20000001000 */
[----:B-1----:R-:W-:-:S07]  /*1810*/  PRMT R123, R15, 0x7632, R123 ;  /* 0x000076320f7b7816 */ /* 0x002fce000000007b */
[----:B------:R-:W-:Y:S01]  /*1820*/  MUFU.RCP R153, R153 ;  /* 0x0000009900997308 */ /* 0x000fe20000001000 */
[----:B---3--:R-:W-:-:S04]  /*1830*/  FADD.FTZ R40, -R144, 1 ;  /* 0x3f80000090287421 */ /* 0x008fc80000010100 */
[C---:B------:R-:W-:Y:S01]  /*1840*/  FFMA.FTZ R40, R105.reuse, R40, 1 ;  /* 0x3f80000069287423 */ /* 0x040fe20000010028 */
[----:B------:R-:W-:Y:S02]  /*1850*/  FMUL.FTZ R105, R105, R144 ;  /* 0x0000009069697220 */ /* 0x000fe40000410000 */
[----:B------:R0:W-:Y:S08]  /*1860*/  MUFU.RCP R131, R128 ;  /* 0x0000008000837308 */ /* 0x0001f00000001000 */
[----:B------:R-:W-:Y:S01]  /*1870*/  MUFU.RCP R141, R141 ;  /* 0x0000008d008d7308 */ /* 0x000fe20000001000 */
[----:B0-----:R-:W-:Y:S01]  /*1880*/  SHF.L.U32 R128, R22, 0x10, RZ ;  /* 0x0000001016807819 */ /* 0x001fe200000006ff */
[----:B------:R-:W-:-:S04]  /*1890*/  FADD.FTZ R22, -R132, 1 ;  /* 0x3f80000084167421 */ /* 0x000fc80000010100 */
[C---:B------:R-:W-:Y:S01]  /*18a0*/  FFMA.FTZ R22, R111.reuse, R22, 1 ;  /* 0x3f8000006f167423 */ /* 0x040fe20000010016 */
[----:B------:R-:W-:Y:S01]  /*18b0*/  FMUL.FTZ R111, R111, R132 ;  /* 0x000000846f6f7220 */ /* 0x000fe20000410000 */
[----:B------:R-:W-:Y:S08]  /*18c0*/  MUFU.RCP R177, R148 ;  /* 0x0000009400b17308 */ /* 0x000ff00000001000 */
[----:B------:R0:W-:Y:S08]  /*18d0*/  MUFU.RCP R146, R127 ;  /* 0x0000007f00927308 */ /* 0x0001f00000001000 */
[----:B------:R-:W-:Y:S01]  /*18e0*/  MUFU.RCP R183, R156 ;  /* 0x0000009c00b77308 */ /* 0x000fe20000001000 */
[----:B0-----:R-:W-:-:S07]  /*18f0*/  PRMT R127, R13, 0x7632, R127 ;  /* 0x000076320d7f7816 */ /* 0x001fce000000007f */
[----:B------:R-:W-:Y:S01]  /*1900*/  MUFU.RCP R185, R158 ;  /* 0x0000009e00b97308 */ /* 0x000fe20000001000 */
[----:B--2---:R0:W-:Y:S04]  /*1910*/  STS.128 [R39], R96 ;  /* 0x0000006027007388 */ /* 0x0041e80000000c00 */
[----:B----4-:R1:W-:Y:S01]  /*1920*/  STS.128 [R39+0x200], R92 ;  /* 0x0002005c27007388 */ /* 0x0103e20000000c00 */
[----:B------:R-:W-:-:S03]  /*1930*/  NOP ;  /* 0x0000000000007918 */ /* 0x000fc60000000000 */
[----:B------:R-:W2:Y:S01]  /*1940*/  LDS.128 R4, [R38] ;  /* 0x0000000026047984 */ /* 0x000ea20000000c00 */
[----:B0-----:R-:W-:Y:S01]  /*1950*/  SHF.L.U32 R97, R17, 0x10, RZ ;  /* 0x0000001011617819 */ /* 0x001fe200000006ff */
[----:B------:R-:W-:Y:S01]  /*1960*/  FADD.FTZ R96, R126, 1 ;  /* 0x3f8000007e607421 */ /* 0x000fe20000010000 */
[----:B------:R-:W-:Y:S02]  /*1970*/  SHF.L.U32 R99, R18, 0x10, RZ ;  /* 0x0000001012637819 */ /* 0x000fe400000006ff */
[----:B-1----:R-:W-:Y:S01]  /*1980*/  SHF.L.U32 R94, R16, 0x10, RZ ;  /* 0x00000010105e7819 */ /* 0x002fe200000006ff */
[----:B------:R-:W-:Y:S01]  /*1990*/  FADD.FTZ R95, R124, 1 ;  /* 0x3f8000007c5f7421 */ /* 0x000fe20000010000 */
[----:B------:R-:W-:Y:S01]  /*19a0*/  FADD.FTZ R16, -R122, 1 ;  /* 0x3f8000007a107421 */ /* 0x000fe20000010100 */
[----:B------:R-:W0:Y:S01]  /*19b0*/  MUFU.RCP R96, R96 ;  /* 0x0000006000607308 */ /* 0x000e220000001000 */
[----:B------:R-:W-:Y:S02]  /*19c0*/  SHF.L.U32 R98, R19, 0x10, RZ ;  /* 0x0000001013627819 */ /* 0x000fe400000006ff */
[----:B------:R-:W-:Y:S01]  /*19d0*/  SHF.L.U32 R124, R20, 0x10, RZ ;  /* 0x00000010147c7819 */ /* 0x000fe200000006ff */
[----:B------:R-:W-:Y:S01]  /*19e0*/  FFMA.FTZ R20, R107, R16, 1 ;  /* 0x3f8000006b147423 */ /* 0x000fe20000010010 */
[----:B------:R-:W-:Y:S01]  /*19f0*/  FADD.FTZ R16, -R136, 1 ;  /* 0x3f80000088107421 */ /* 0x000fe20000010100 */
[----:B------:R-:W-:Y:S01]  /*1a00*/  SHF.L.U32 R126, R21, 0x10, RZ ;  /* 0x00000010157e7819 */ /* 0x000fe200000006ff */
[----:B------:R-:W-:Y:S01]  /*1a10*/  FMUL.FTZ R107, R107, R122 ;  /* 0x0000007a6b6b7220 */ /* 0x000fe20000410000 */
[----:B------:R-:W1:Y:S01]  /*1a20*/  MUFU.RCP R95, R95 ;  /* 0x0000005f005f7308 */ /* 0x000e620000001000 */
[C---:B------:R-:W-:Y:S01]  /*1a30*/  FFMA.FTZ R16, R103.reuse, R16, 1 ;  /* 0x3f80000067107423 */ /* 0x040fe20000010010 */
[----:B------:R-:W-:Y:S01]  /*1a40*/  SHF.L.U32 R92, R42, 0x10, RZ ;  /* 0x000000102a5c7819 */ /* 0x000fe200000006ff */
[----:B------:R-:W-:Y:S01]  /*1a50*/  FMUL.FTZ R103, R103, R136 ;  /* 0x0000008867677220 */ /* 0x000fe20000410000 */
[----:B------:R-:W-:Y:S01]  /*1a60*/  SHF.L.U32 R93, R43, 0x10, RZ ;  /* 0x000000102b5d7819 */ /* 0x000fe200000006ff */
[----:B0-----:R-:W-:Y:S01]  /*1a70*/  FMUL.FTZ R15, R101, R96 ;  /* 0x00000060650f7220 */ /* 0x001fe20000410000 */
[----:B--2---:R-:W-:-:S02]  /*1a80*/  SHF.L.U32 R115, R4, 0x10, RZ ;  /* 0x0000001004737819 */ /* 0x004fc400000006ff */
[C---:B------:R-:W-:Y:S02]  /*1a90*/  SHF.L.U32 R116, R5.reuse, 0x10, RZ ;  /* 0x0000001005747819 */ /* 0x040fe400000006ff */
[----:B------:R-:W-:Y:S01]  /*1aa0*/  PRMT R134, R4, 0x7632, R134 ;  /* 0x0000763204867816 */ /* 0x000fe20000000086 */
[----:B------:R-:W-:Y:S01]  /*1ab0*/  FADD.FTZ R4, -R120, 1 ;  /* 0x3f80000078047421 */ /* 0x000fe20000010100 */
[----:B------:R-:W-:Y:S01]  /*1ac0*/  PRMT R138, R5, 0x7632, R138 ;  /* 0x00007632058a7816 */ /* 0x000fe2000000008a */
[----:B------:R-:W-:Y:S01]  /*1ad0*/  FADD.FTZ R5, -R117, 1 ;  /* 0x3f80000075057421 */ /* 0x000fe20000010100 */
[----:B------:R-:W-:Y:S01]  /*1ae0*/  FMUL.FTZ R2, R94, R115 ;  /* 0x000000735e027220 */ /* 0x000fe20000410000 */
[----:B------:R-:W-:Y:S01]  /*1af0*/  FMUL.FTZ R17, R97, R116 ;  /* 0x0000007461117220 */ /* 0x000fe20000410000 */
[----:B------:R-:W-:Y:S01]  /*1b00*/  FFMA.FTZ R4, R113, R4, 1 ;  /* 0x3f80000071047423 */ /* 0x000fe20000010004 */
[----:B------:R-:W-:Y:S01]  /*1b10*/  FFMA.FTZ R5, R114, R5, 1 ;  /* 0x3f80000072057423 */ /* 0x000fe20000010005 */
[----:B------:R-:W-:Y:S01]  /*1b20*/  FMUL.FTZ R2, R117, R2 ;  /* 0x0000000275027220 */ /* 0x000fe20000410000 */
        /* <DEDUP_REMOVED lines=9> */
[----:B------:R-:W0:Y:S01]  /*1bc0*/  LDS.128 R4, [R38+0x10] ;  /* 0x0000100026047984 */ /* 0x000e220000000c00 */
[----:B------:R-:W-:Y:S01]  /*1bd0*/  SHF.L.U32 R134, R134, 0x10, RZ ;  /* 0x0000001086867819 */ /* 0x000fe200000006ff */
        /* <DEDUP_REMOVED lines=13> */
[----:B------:R-:W-:Y:S01]  /*1cb0*/  FMUL.FTZ R16, R155, R138 ;  /* 0x0000008a9b107220 */ /* 0x000fe20000410000 */
[----:B------:R-:W-:Y:S01]  /*1cc0*/  FMUL.FTZ R23, R21, R22 ;  /* 0x0000001615177220 */ /* 0x000fe20000410000 */
[----:B------:R-:W-:Y:S01]  /*1cd0*/  FADD.FTZ R21, -R153, 1 ;  /* 0x3f80000099157421 */ /* 0x000fe20000010100 */
        /* <DEDUP_REMOVED lines=17> */
[----:B0-----:R-:W-:-:S02]  /*1df0*/  PRMT R148, R4, 0x7632, R148 ;  /* 0x0000763204947816 */ /* 0x001fc40000000094 */
[----:B------:R-:W-:Y:S01]  /*1e00*/  SHF.L.U32 R173, R4, 0x10, RZ ;  /* 0x0000001004ad7819 */ /* 0x000fe200000006ff */
[----:B------:R-:W-:Y:S01]  /*1e10*/  FADD.FTZ R4, -R96, 1 ;  /* 0x3f80000060047421 */ /* 0x000fe20000010100 */
[C---:B------:R-:W-:Y:S02]  /*1e20*/  PRMT R191, R6.reuse, 0x7632, R191 ;  /* 0x0000763206bf7816 */ /* 0x040fe400000000bf */
[----:B------:R-:W-:Y:S01]  /*1e30*/  SHF.L.U32 R179, R6, 0x10, RZ ;  /* 0x0000001006b37819 */ /* 0x000fe200000006ff */
[----:B------:R-:W-:Y:S01]  /*1e40*/  FFMA.FTZ R6, R101, R4, 1 ;  /* 0x3f80000065067423 */ /* 0x000fe20000010004 */
[C---:B------:R-:W-:Y:S01]  /*1e50*/  PRMT R193, R7.reuse, 0x7632, R193 ;  /* 0x0000763207c17816 */ /* 0x040fe200000000c1 */
[----:B------:R-:W-:Y:S01]  /*1e60*/  FMUL.FTZ R4, R124, R173 ;  /* 0x000000ad7c047220 */ /* 0x000fe20000410000 */
[----:B------:R-:W-:Y:S01]  /*1e70*/  SHF.L.U32 R181, R7, 0x10, RZ ;  /* 0x0000001007b57819 */ /* 0x000fe200000006ff */
[----:B------:R-:W-:Y:S01]  /*1e80*/  FADD.FTZ R7, -R131, 1 ;  /* 0x3f80000083077421 */ /* 0x000fe20000010100 */
[C---:B------:R-:W-:Y:S01]  /*1e90*/  PRMT R189, R5.reuse, 0x7632, R189 ;  /* 0x0000763205bd7816 */ /* 0x040fe200000000bd */
[----:B------:R-:W-:Y:S01]  /*1ea0*/  FMUL.FTZ R16, R128, R179 ;  /* 0x000000b380107220 */ /* 0x000fe20000410000 */
[----:B------:R-:W-:Y:S01]  /*1eb0*/  SHF.L.U32 R175, R5, 0x10, RZ ;  /* 0x0000001005af7819 */ /* 0x000fe200000006ff */
[C---:B-1----:R-:W-:Y:S01]  /*1ec0*/  FADD.FTZ R5, -R95.reuse, 1 ;  /* 0x3f8000005f057421 */ /* 0x042fe20000010100 */
[----:B------:R-:W-:Y:S01]  /*1ed0*/  FFMA.FTZ R42, R100, R7, 1 ;  /* 0x3f800000642a7423 */ /* 0x000fe20000010007 */
[----:B------:R-:W-:Y:S01]  /*1ee0*/  FMUL.FTZ R4, R95, R4 ;  /* 0x000000045f047220 */ /* 0x000fe20000410000 */
[----:B------:R-:W-:Y:S01]  /*1ef0*/  FMUL.FTZ R22, R130, R181 ;  /* 0x000000b582167220 */ /* 0x000fe20000410000 */
[----:B------:R-:W-:Y:S01]  /*1f00*/  FFMA.FTZ R5, R102, R5, 1 ;  /* 0x3f80000066057423 */ /* 0x000fe20000010005 */
        /* <DEDUP_REMOVED lines=34> */
[----:B------:R-:W0:Y:S01]  /*2130*/  LDC.64 R20, c[0x0][0x508] ;  /* 0x00014200ff147b82 */ /* 0x000e220000000a00 */
[----:B------:R-:W-:Y:S01]  /*2140*/  F2FP.BF16.F32.PACK_AB R4, R17, R2 ;  /* 0x000000021104723e */ /* 0x000fe200000010ff */
[----:B------:R-:W-:Y:S01]  /*2150*/  FMUL.FTZ R141, R0, R141 ;  /* 0x0000008d008d7220 */ /* 0x000fe20000410000 */
[----:B------:R-:W-:Y:S01]  /*2160*/  F2FP.BF16.F32.PACK_AB R5, R19, R18 ;  /* 0x000000121305723e */ /* 0x000fe200000010ff */
[----:B------:R-:W-:Y:S01]  /*2170*/  FMUL.FTZ R109, R109, R146 ;  /* 0x000000926d6d7220 */ /* 0x000fe20000410000 */
[----:B------:R-:W-:-:S03]  /*2180*/  F2FP.BF16.F32.PACK_AB R7, R40, R23 ;  /* 0x000000172807723e */ /* 0x000fc600000010ff */
[----:B------:R-:W-:Y:S01]  /*2190*/  BAR.SYNC.DEFER_BLOCKING 0x0 ;  /* 0x0000000000007b1d */ /* 0x000fe20000010000 */
[----:B------:R-:W-:Y:S01]  /*21a0*/  F2FP.BF16.F32.PACK_AB R16, R41, R16 ;  /* 0x000000102910723e */ /* 0x000fe200000010ff */
[----:B------:R-:W-:Y:S01]  /*21b0*/  FMUL.FTZ R177, R106, R177 ;  /* 0x000000b16ab17220 */ /* 0x000fe20000410000 */
[----:B------:R-:W-:Y:S01]  /*21c0*/  F2FP.BF16.F32.PACK_AB R17, R43, R22 ;  /* 0x000000162b11723e */ /* 0x000fe200000010ff */
[----:B------:R-:W-:Y:S01]  /*21d0*/  FMUL.FTZ R183, R110, R183 ;  /* 0x000000b76eb77220 */ /* 0x000fe20000410000 */
[----:B------:R-:W-:-:S03]  /*21e0*/  F2FP.BF16.F32.PACK_AB R18, R85, R42 ;  /* 0x0000002a5512723e */ /* 0x000fc600000010ff */
[----:B------:R-:W1:Y:S01]  /*21f0*/  LDC.64 R22, c[0x0][0x558] ;  /* 0x00015600ff167b82 */ /* 0x000e620000000a00 */
        /* <DEDUP_REMOVED lines=11> */
[----:B0-----:R-:W-:Y:S01]  /*22b0*/  IMAD.WIDE.U32 R40, R20, UR18, R36 ;  /* 0x0000001214287c25 */ /* 0x001fe2000f8e0024 */
[----:B------:R-:W-:-:S03]  /*22c0*/  PRMT R84, R11, 0x7632, R84 ;  /* 0x000076320b547816 */ /* 0x000fc60000000054 */
[----:B------:R-:W-:Y:S01]  /*22d0*/  FMUL.FTZ R106, R155, R149 ;  /* 0x000000959b6a7220 */ /* 0x000fe20000410000 */
[----:B------:R-:W-:Y:S01]  /*22e0*/  PRMT R20, R12, 0x7632, R20 ;  /* 0x000076320c147816 */ /* 0x000fe20000000014 */
[----:B------:R-:W-:Y:S01]  /*22f0*/  IMAD R41, R21, UR18, R41 ;  /* 0x0000001215297c24 */ /* 0x000fe2000f8e0229 */
[----:B------:R-:W-:Y:S01]  /*2300*/  PRMT R86, R14, 0x7632, R86 ;  /* 0x000076320e567816 */ /* 0x000fe20000000056 */
[----:B------:R-:W-:Y:S01]  /*2310*/  STS.128 [R38], R4 ;  /* 0x0000000426007388 */ /* 0x000fe20000000c00 */
[----:B------:R-:W-:Y:S01]  /*2320*/  FMUL.FTZ R14, R102, R95 ;  /* 0x0000005f660e7220 */ /* 0x000fe20000410000 */
[----:B------:R-:W-:-:S04]  /*2330*/  IMAD.WIDE.U32 R40, R83, UR4, R40 ;  /* 0x0000000453287c25 */ /* 0x000fc8000f8e0028 */
[----:B------:R-:W-:Y:S01]  /*2340*/  FMUL.FTZ R95, R128, R131 ;  /* 0x00000083805f7220 */ /* 0x000fe20000410000 */
[----:B------:R-:W-:Y:S01]  /*2350*/  STS.128 [R38+0x10], R16 ;  /* 0x0000101026007388 */ /* 0x000fe20000000c00 */
[----:B------:R-:W-:-:S03]  /*2360*/  NOP ;  /* 0x0000000000007918 */ /* 0x000fc60000000000 */
[----:B------:R-:W0:Y:S01]  /*2370*/  LDS.128 R8, [R39] ;  /* 0x0000000027087984 */ /* 0x000e220000000c00 */
[----:B------:R-:W-:Y:S01]  /*2380*/  IMAD R13, R83, UR5, R41 ;  /* 0x00000005530d7c24 */ /* 0x000fe2000f8e0229 */
[----:B-1----:R-:W-:Y:S01]  /*2390*/  LEA R12, P0, R40, R22, 0x1 ;  /* 0x00000016280c7211 */ /* 0x002fe200078008ff */
[----:B------:R-:W-:Y:S01]  /*23a0*/  FMUL.FTZ R97, R124, R14 ;  /* 0x0000000e7c617220 */ /* 0x000fe20000410000 */
[----:B------:R-:W1:Y:S01]  /*23b0*/  LDS.128 R4, [R39+0x200] ;  /* 0x0002000027047984 */ /* 0x000e620000000c00 */
[----:B------:R-:W-:Y:S01]  /*23c0*/  FMUL.FTZ R102, R159, R105 ;  /* 0x000000699f667220 */ /* 0x000fe20000410000 */
[----:B------:R-:W-:Y:S01]  /*23d0*/  LEA.HI.X R13, R40, R23, R13, 0x1, P0 ;  /* 0x00000017280d7211 */ /* 0x000fe200000f0c0d */
[----:B------:R-:W-:Y:S01]  /*23e0*/  FMUL.FTZ R100, R187, R109 ;  /* 0x0000006dbb647220 */ /* 0x000fe20000410000 */
[----:B------:R-:W-:Y:S01]  /*23f0*/  FMUL.FTZ R98, R150, R177 ;  /* 0x000000b196627220 */ /* 0x000fe20000410000 */
[----:B------:R-:W-:Y:S01]  /*2400*/  FMUL.FTZ R96, R152, R183 ;  /* 0x000000b798607220 */ /* 0x000fe20000410000 */
[----:B------:R-:W-:Y:S01]  /*2410*/  FMUL.FTZ R94, R154, R185 ;  /* 0x000000b99a5e7220 */ /* 0x000fe20000410000 */
[----:B------:R-:W-:Y:S01]  /*2420*/  IMAD.WIDE.U32 R12, R62, 0x10, R12 ;  /* 0x000000103e0c7825 */ /* 0x000fe200078e000c */
[----:B------:R-:W2:Y:S04]  /*2430*/  LDCU UR4, c[0x0][0x38c] ;  /* 0x00007180ff0477ac */ /* 0x000ea80008000800 */
[----:B0-----:R0:W-:Y:S04]  /*2440*/  STG.E.128 desc[UR16][R12.64], R8 ;  /* 0x000000080c007986 */ /* 0x0011e8000c101d10 */
[----:B-1----:R0:W-:Y:S01]  /*2450*/  STG.E.128 desc[UR16][R12.64+0x200], R4 ;  /* 0x000200040c007986 */ /* 0x0021e2000c101d10 */
[----:B--2---:R-:W-:Y:S05]  /*2460*/  BRA.U !UP0, `(.L_x_7945) ;  /* 0x0000000108a47547 */ /* 0x004fea000b800000 */
        /* <DEDUP_REMOVED lines=31> */
[----:B0-----:R-:W-:-:S03]  /*2660*/  IMAD.WIDE.U32 R22, R40, UR18, R36 ;  /* 0x0000001228167c25 */ /* 0x001fc6000f8e0024 */
[----:B------:R-:W0:Y:S01]  /*2670*/  LDS.128 R16, [R39+0x200] ;  /* 0x0002000027107984 */ /* 0x000e220000000c00 */
[----:B------:R-:W-:Y:S02]  /*2680*/  IMAD R23, R41, UR18, R23 ;  /* 0x0000001229177c24 */ /* 0x000fe4000f8e0217 */
[----:B-1----:R-:W-:-:S04]  /*2690*/  IMAD.WIDE.U32 R22, R83, R116, R22 ;  /* 0x0000007453167225 */ /* 0x002fc800078e0016 */
[----:B------:R-:W-:Y:S01]  /*26a0*/  IMAD R21, R83, R117, R23 ;  /* 0x0000007553157224 */ /* 0x000fe200078e0217 */
[----:B--2---:R-:W-:-:S04]  /*26b0*/  LEA R4, P0, R22, UR6, 0x1 ;  /* 0x0000000616047c11 */ /* 0x004fc8000f8008ff */
[----:B------:R-:W-:-:S03]  /*26c0*/  LEA.HI.X R5, R22, UR7, R21, 0x1, P0 ;  /* 0x0000000716057c11 */ /* 0x000fc600080f0c15 */
[----:B------:R-:W-:-:S05]  /*26d0*/  IMAD.WIDE.U32 R4, R62, 0x10, R4 ;  /* 0x000000103e047825 */ /* 0x000fca00078e0004 */
[----:B---3--:R1:W-:Y:S04]  /*26e0*/  STG.E.128 desc[UR16][R4.64], R12 ;  /* 0x0000000c04007986 */ /* 0x0083e8000c101d10 */
[----:B0-----:R1:W-:Y:S02]  /*26f0*/  STG.E.128 desc[UR16][R4.64+0x200], R16 ;  /* 0x0002001004007986 */ /* 0x0013e4000c101d10 */
.L_x_7945:
[----:B------:R-:W-:Y:S01]  /*2700*/  SHF.L.U32 R121, R121, 0x10, RZ ;  /* 0x0000001079797819 */ /* 0x000fe200000006ff */
[----:B------:R-:W-:Y:S01]  /*2710*/  FFMA.FTZ R77, R0, R80, R77 ;  /* 0x00000050004d7223 */ /* 0x000fe2000001004d */
[----:B------:R-:W-:Y:S01]  /*2720*/  SHF.L.U32 R125, R125, 0x10, RZ ;  /* 0x000000107d7d7819 */ /* 0x000fe200000006ff */
[----:B------:R-:W-:Y:S01]  /*2730*/  BAR.SYNC.DEFER_BLOCKING 0x0 ;  /* 0x0000000000007b1d */ /* 0x000fe20000010000 */
[----:B01----:R-:W-:Y:S01]  /*2740*/  SHF.L.U32 R5, R2, 0x10, RZ ;  /* 0x0000001002057819 */ /* 0x003fe200000006ff */
[----:B------:R-:W-:Y:S01]  /*2750*/  FFMA.FTZ R4, R108, R121, R77 ;  /* 0x000000796c047223 */ /* 0x000fe2000001004d */
[----:B------:R-:W-:Y:S01]  /*2760*/  SHF.L.U32 R129, R129, 0x10, RZ ;  /* 0x0000001081817819 */ /* 0x000fe200000006ff */
[----:B------:R-:W-:Y:S01]  /*2770*/  UISETP.GE.AND UP0, UPT, UR4, 0x1, UPT ;  /* 0x000000010400788c */ /* 0x000fe2000bf06270 */
[----:B------:R-:W-:Y:S01]  /*2780*/  SHF.L.U32 R139, R139, 0x10, RZ ;  /* 0x000000108b8b7819 */ /* 0x000fe200000006ff */
[----:B------:R-:W-:Y:S01]  /*2790*/  FFMA.FTZ R7, R101, R82, R4 ;  /* 0x0000005265077223 */ /* 0x000fe20000010004 */
[----:B------:R-:W-:Y:S01]  /*27a0*/  SHF.L.U32 R143, R143, 0x10, RZ ;  /* 0x000000108f8f7819 */ /* 0x000fe200000006ff */
[--C-:B-----5:R-:W-:Y:S01]  /*27b0*/  FADD.FTZ R160, R5, R74.reuse ;  /* 0x0000004a05a07221 */ /* 0x120fe20000010000 */
[----:B------:R-:W-:Y:S01]  /*27c0*/  SHF.L.U32 R147, R147, 0x10, RZ ;  /* 0x0000001093937819 */ /* 0x000fe200000006ff */
[----:B------:R-:W-:Y:S01]  /*27d0*/  FFMA.FTZ R2, R106, R125, R7 ;  /* 0x0000007d6a027223 */ /* 0x000fe20000010007 */
[----:B------:R-:W-:Y:S01]  /*27e0*/  SHF.L.U32 R151, R151, 0x10, RZ ;  /* 0x0000001097977819 */ /* 0x000fe200000006ff */
[----:B------:R-:W-:Y:S01]  /*27f0*/  FADD.FTZ R162, R119, R74 ;  /* 0x0000004a77a27221 */ /* 0x000fe20000010000 */
[----:B------:R-:W-:Y:S01]  /*2800*/  SHF.L.U32 R127, R127, 0x10, RZ ;  /* 0x000000107f7f7819 */ /* 0x000fe200000006ff */
[----:B------:R-:W-:Y:S01]  /*2810*/  FFMA.FTZ R9, R99, R88, R2 ;  /* 0x0000005863097223 */ /* 0x000fe20000010002 */
[----:B------:R-:W-:-:S02]  /*2820*/  SHF.L.U32 R123, R123, 0x10, RZ ;  /* 0x000000107b7b7819 */ /* 0x000fc400000006ff */
[----:B------:R-:W-:Y:S02]  /*2830*/  CS2R R116, SRZ ;  /* 0x0000000000747805 */ /* 0x000fe4000001ff00 */
[----:B------:R-:W-:Y:S01]  /*2840*/  SHF.L.U32 R171, R171, 0x10, RZ ;  /* 0x00000010abab7819 */ /* 0x000fe200000006ff */
[----:B------:R-:W-:Y:S01]  /*2850*/  FFMA.FTZ R11, R104, R129, R9 ;  /* 0x00000081680b7223 */ /* 0x000fe20000010009 */
[----:B------:R-:W-:Y:S01]  /*2860*/  SHF.L.U32 R159, R42, 0x10, RZ ;  /* 0x000000102a9f7819 */ /* 0x000fe200000006ff */
[--C-:B------:R-:W-:Y:S01]  /*2870*/  FADD.FTZ R156, R127, R74.reuse ;  /* 0x0000004a7f9c7221 */ /* 0x100fe20000010000 */
[----:B------:R-:W-:Y:S01]  /*2880*/  SHF.L.U32 R43, R43, 0x10, RZ ;  /* 0x000000102b2b7819 */ /* 0x000fe200000006ff */
[----:B------:R-:W-:Y:S01]  /*2890*/  FFMA.FTZ R11, R114, R89, R11 ;  /* 0x00000059720b7223 */ /* 0x000fe2000001000b */
[----:B------:R-:W-:Y:S01]  /*28a0*/  SHF.L.U32 R155, R84, 0x10, RZ ;  /* 0x00000010549b7819 */ /* 0x000fe200000006ff */
[--C-:B------:R-:W-:Y:S01]  /*28b0*/  FADD.FTZ R152, R123, R74.reuse ;  /* 0x0000004a7b987221 */ /* 0x100fe20000010000 */
[----:B------:R-:W-:Y:S01]  /*28c0*/  SHF.L.U32 R7, R20, 0x10, RZ ;  /* 0x0000001014077819 */ /* 0x000fe200000006ff */
[----:B------:R-:W-:Y:S01]  /*28d0*/  FFMA.FTZ R2, R102, R139, R11 ;  /* 0x0000008b66027223 */ /* 0x000fe2000001000b */
[----:B------:R-:W-:Y:S01]  /*28e0*/  SHF.L.U32 R9, R86, 0x10, RZ ;  /* 0x0000001056097819 */ /* 0x000fe200000006ff */
        /* <DEDUP_REMOVED lines=52> */
[----:B------:R-:W-:Y:S01]  /*2c30*/  ISETP.NE.AND P0, PT, R64, 0x1, PT ;  /* 0x000000014000780c */ /* 0x000fe20003f05270 */
[----:B------:R-:W1:Y:S01]  /*2c40*/  LDCU UR10, c[0x0][0x394] ;  /* 0x00007280ff0a77ac */ /* 0x000e620008000800 */
[----:B------:R-:W-:Y:S02]  /*2c50*/  IADD3 R22, P1, PT, R36, R34, RZ ;  /* 0x0000002224167210 */ /* 0x000fe40007f3e0ff */
[----:B------:R-:W-:Y:S01]  /*2c60*/  SHF.L.U32 R148, R3, 0x8, RZ ;  /* 0x0000000803947819 */ /* 0x000fe200000006ff */
[----:B------:R-:W2:Y:S01]  /*2c70*/  LDCU UR11, c[0x0][0x38c] ;  /* 0x00007180ff0b77ac */ /* 0x000ea20008000800 */
[----:B------:R-:W-:Y:S01]  /*2c80*/  ISETP.EQ.AND P0, PT, R28, RZ, P0 ;  /* 0x000000ff1c00720c */ /* 0x000fe20000702270 */
[----:B------:R-:W3:Y:S01]  /*2c90*/  LDC.64 R12, c[0x0][0x440] ;  /* 0x00011000ff0c7b82 */ /* 0x000ee20000000a00 */
[----:B------:R-:W-:Y:S01]  /*2ca0*/  IADD3 R208, PT, PT, R36, R28, RZ ;  /* 0x0000001c24d07210 */ /* 0x000fe20007ffe0ff */
[----:B------:R-:W4:Y:S01]  /*2cb0*/  LDCU UR7, c[0x0][0x388] ;  /* 0x00007100ff0777ac */ /* 0x000f220008000800 */
[----:B------:R-:W-:-:S02]  /*2cc0*/  MOV R124, RZ ;  /* 0x000000ff007c7202 */ /* 0x000fc40000000f00 */
[----:B------:R-:W-:Y:S01]  /*2cd0*/  LOP3.LUT R148, R148, 0x100, RZ, 0xc0, !PT ;  /* 0x0000010094947812 */ /* 0x000fe200078ec0ff */
[----:B------:R-:W0:Y:S01]  /*2ce0*/  LDCU.64 UR8, c[0x0][0x538] ;  /* 0x0000a700ff0877ac */ /* 0x000e220008000a00 */
[----:B------:R-:W-:Y:S01]  /*2cf0*/  IADD3.X R23, PT, PT, RZ, R44, RZ, P1, !PT ;  /* 0x0000002cff177210 */ /* 0x000fe20000ffe4ff */
[----:B------:R-:W0:Y:S01]  /*2d00*/  LDC.64 R14, c[0x0][0x3a8] ;  /* 0x0000ea00ff0e7b82 */ /* 0x000e220000000a00 */
[----:B------:R-:W-:-:S07]  /*2d10*/  UMOV UR4, URZ ;  /* 0x000000ff00047c82 */ /* 0x000fce0008000000 */
[----:B------:R-:W0:Y:S08]  /*2d20*/  LDC.64 R16, c[0x0][0x450] ;  /* 0x00011400ff107b82 */ /* 0x000e300000000a00 */
[----:B------:R-:W0:Y:S08]  /*2d30*/  LDC.64 R18, c[0x0][0x3e0] ;  /* 0x0000f800ff127b82 */ /* 0x000e300000000a00 */
[----:B-12-4-:R-:W0:Y:S02]  /*2d40*/  LDC.64 R20, c[0x0][0x4d0] ;  /* 0x00013400ff147b82 */ /* 0x016e240000000a00 */
.L_x_7984:
[----:B0-----:R-:W-:-:S04]  /*2d50*/  IMAD.WIDE.U32 R4, R136, UR4, RZ ;  /* 0x0000000488047c25 */ /* 0x001fc8000f8e00ff */
[----:B------:R-:W-:Y:S01]  /*2d60*/  IMAD R2, R137, UR4, R5 ;  /* 0x0000000489027c24 */ /* 0x000fe2000f8e0205 */
[----:B------:R-:W-:-:S04]  /*2d70*/  LEA R86, P1, R4, R66, 0x1 ;  /* 0x0000004204567211 */ /* 0x000fc800078208ff */
[----:B------:R-:W-:-:S03]  /*2d80*/  LEA.HI.X R87, R4, R65, R2, 0x1, P1 ;  /* 0x0000004104577211 */ /* 0x000fc600008f0c02 */
[----:B------:R-:W-:-:S05]  /*2d90*/  IMAD.WIDE.U32 R86, R62, 0x10, R86 ;  /* 0x000000103e567825 */ /* 0x000fca00078e0056 */
[----:B--2---:R-:W2:Y:S04]  /*2da0*/  LDG.E.128 R4, desc[UR16][R86.64] ;  /* 0x0000001056047981 */ /* 0x004ea8000c1e1d00 */
[----:B----4-:R-:W4:Y:S01]  /*2db0*/  LDG.E.128 R8, desc[UR16][R86.64+0x200] ;  /* 0x0002001056087981 */ /* 0x010f22000c1e1d00 */
[----:B------:R-:W-:Y:S02]  /*2dc0*/  MOV R40, R30 ;  /* 0x0000001e00287202 */ /* 0x000fe40000000f00 */
[----:B------:R-:W-:-:S03]  /*2dd0*/  MOV R41, R75 ;  /* 0x0000004b00297202 */ /* 0x000fc60000000f00 */
[----:B------:R-:W-:-:S04]  /*2de0*/  IMAD.WIDE.U32 R40, R14, UR4, R40 ;  /* 0x000000040e287c25 */ /* 0x000fc8000f8e0028 */
[----:B------:R-:W-:Y:S01]  /*2df0*/  IMAD R2, R15, UR4, R41 ;  /* 0x000000040f027c24 */ /* 0x000fe2000f8e0229 */
[----:B---3--:R-:W-:-:S04]  /*2e00*/  LEA R42, P1, R40, R12, 0x2 ;  /* 0x0000000c282a7211 */ /* 0x008fc800078210ff */
[----:B------:R-:W-:-:S05]  /*2e10*/  LEA.HI.X R43, R40, R13, R2, 0x2, P1 ;  /* 0x0000000d282b7211 */ /* 0x000fca00008f1402 */
[----:B------:R-:W3:Y:S01]  /*2e20*/  LDG.E R42, desc[UR16][R42.64] ;  /* 0x000000102a2a7981 */ /* 0x000ee2000c1e1900 */
[----:B------:R-:W-:Y:S02]  /*2e30*/  MOV R40, R32 ;  /* 0x0000002000287202 */ /* 0x000fe40000000f00 */
[----:B------:R-:W-:-:S03]  /*2e40*/  MOV R41, R73 ;  /* 0x0000004900297202 */ /* 0x000fc60000000f00 */
[----:B------:R-:W-:-:S04]  /*2e50*/  IMAD.WIDE.U32 R40, R18, UR4, R40 ;  /* 0x0000000412287c25 */ /* 0x000fc8000f8e0028 */
[----:B------:R-:W-:Y:S01]  /*2e60*/  IMAD R2, R19, UR4, R41 ;  /* 0x0000000413027c24 */ /* 0x000fe2000f8e0229 */
[----:B------:R-:W-:-:S04]  /*2e70*/  LEA R84, P1, R40, R16, 0x2 ;  /* 0x0000001028547211 */ /* 0x000fc800078210ff */
[----:B------:R-:W-:Y:S01]  /*2e80*/  LEA.HI.X R85, R40, R17, R2, 0x2, P1 ;  /* 0x0000001128557211 */ /* 0x000fe200008f1402 */
[----:B--2---:R-:W-:Y:S04]  /*2e90*/  STS.128 [R39], R4 ;  /* 0x0000000427007388 */ /* 0x004fe80000000c00 */
[----:B----4-:R-:W-:Y:S01]  /*2ea0*/  STS.128 [R39+0x200], R8 ;  /* 0x0002000827007388 */ /* 0x010fe20000000c00 */
[----:B------:R-:W-:-:S03]  /*2eb0*/  NOP ;  /* 0x0000000000007918 */ /* 0x000fc60000000000 */
[----:B------:R0:W2:Y:S01]  /*2ec0*/  LDG.E R201, desc[UR16][R84.64] ;  /* 0x0000001054c97981 */ /* 0x0000a2000c1e1900 */
[----:B-1----:R-:W1:Y:S01]  /*2ed0*/  S2UR UR6, SR_CgaCtaId ;  /* 0x00000000000679c3 */ /* 0x002e620000008800 */
[----:B------:R-:W-:Y:S01]  /*2ee0*/  ISETP.NE.AND P2, PT, R28, RZ, PT ;  /* 0x000000ff1c00720c */ /* 0x000fe20003f45270 */
[----:B------:R-:W-:Y:S01]  /*2ef0*/  UMOV UR5, 0x400 ;  /* 0x0000040000057882 */ /* 0x000fe20000000000 */
[----:B------:R-:W4:Y:S01]  /*2f00*/  LDS.128 R4, [R38] ;  /* 0x0000000026047984 */ /* 0x000f220000000c00 */
        /* <DEDUP_REMOVED lines=10> */
[----:B---3--:R-:W-:Y:S01]  /*2fb0*/  FMUL.FTZ R181, R42, 1.4426950216293334961 ;  /* 0x3fb8aa3b2ab57820 */ /* 0x008fe20000410000 */
        /* <DEDUP_REMOVED lines=19> */
[----:B-1----:R-:W-:Y:S01]  /*30f0*/  ULEA UR5, UR6, UR5, 0x18 ;  /* 0x0000000506057291 */ /* 0x002fe2000f8ec0ff */
[----:B------:R-:W0:Y:S01]  /*3100*/  MUFU.EX2 R175, R175 ;  /* 0x000000af00af7308 */ /* 0x000e220000000800 */
[----:B------:R-:W-:Y:S01]  /*3110*/  FMUL.FTZ R179, R156, R181 ;  /* 0x000000b59cb37220 */ /* 0x000fe20000410000 */
[----:B------:R-:W-:Y:S01]  /*3120*/  FMUL.FTZ R181, R154, R151 ;  /* 0x000000979ab57220 */ /* 0x000fe20000410000 */
[----:B------:R-:W-:Y:S02]  /*3130*/  BSSY.RECONVERGENT B0, `(.L_x_7947) ;  /* 0x000005b000007945 */ /* 0x000fe40003800200 */
[----:B------:R-:W-:-:S03]  /*3140*/  LEA R183, R40, UR5, 0x2 ;  /* 0x0000000528b77c11 */ /* 0x000fc6000f8e10ff */
[----:B------:R-:W1:Y:S01]  /*3150*/  MUFU.EX2 R174, R174 ;  /* 0x000000ae00ae7308 */ /* 0x000e620000000800 */
[----:B----4-:R-:W-:Y:S01]  /*3160*/  PRMT R196, R4, 0x7632, R196 ;  /* 0x0000763204c47816 */ /* 0x010fe200000000c4 */
[----:B---3--:R3:W-:Y:S01]  /*3170*/  STS [R183+0xea8], R2 ;  /* 0x000ea802b7007388 */ /* 0x0087e20000000800 */
[----:B------:R-:W-:Y:S02]  /*3180*/  PRMT R195, R5, 0x7632, R195 ;  /* 0x0000763205c37816 */ /* 0x000fe400000000c3 */
[----:B------:R-:W-:Y:S02]  /*3190*/  PRMT R194, R6, 0x7632, R194 ;  /* 0x0000763206c27816 */ /* 0x000fe400000000c2 */
[----:B------:R-:W-:Y:S01]  /*31a0*/  PRMT R193, R7, 0x7632, R193 ;  /* 0x0000763207c17816 */ /* 0x000fe200000000c1 */
[----:B------:R-:W4:Y:S01]  /*31b0*/  MUFU.EX2 R173, R173 ;  /* 0x000000ad00ad7308 */ /* 0x000f220000000800 */
[----:B-----5:R-:W-:Y:S02]  /*31c0*/  PRMT R192, R8, 0x7632, R192 ;  /* 0x0000763208c07816 */ /* 0x020fe400000000c0 */
[----:B------:R-:W-:Y:S01]  /*31d0*/  PRMT R191, R9, 0x7632, R191 ;  /* 0x0000763209bf7816 */ /* 0x000fe200000000bf */
[----:B---3--:R-:W-:Y:S01]  /*31e0*/  FMUL.FTZ R183, R163, R92 ;  /* 0x0000005ca3b77220 */ /* 0x008fe20000410000 */
[----:B------:R-:W-:-:S02]  /*31f0*/  PRMT R190, R10, 0x7632, R190 ;  /* 0x000076320abe7816 */ /* 0x000fc400000000be */
[----:B------:R-:W-:Y:S01]  /*3200*/  PRMT R189, R11, 0x7632, R189 ;  /* 0x000076320bbd7816 */ /* 0x000fe200000000bd */
[----:B------:R-:W3:Y:S01]  /*3210*/  MUFU.EX2 R172, R172 ;  /* 0x000000ac00ac7308 */ /* 0x000ee20000000800 */
[----:B------:R-:W-:Y:S02]  /*3220*/  SHF.L.U32 R180, R9, 0x10, RZ ;  /* 0x0000001009b47819 */ /* 0x000fe400000006ff */
[----:B------:R-:W-:Y:S02]  /*3230*/  SHF.L.U32 R10, R10, 0x10, RZ ;  /* 0x000000100a0a7819 */ /* 0x000fe400000006ff */
        /* <DEDUP_REMOVED lines=43> */
[----:B------:R5:W0:Y:S02]  /*34f0*/  MUFU.EX2 R40, R179 ;  /* 0x000000b300287308 */ /* 0x000a240000000800 */
[----:B-----5:R-:W-:-:S05]  /*3500*/  SHF.L.U32 R179, R8, 0x10, RZ ;  /* 0x0000001008b37819 */ /* 0x020fca00000006ff */
[----:B------:R-:W-:Y:S01]  /*3510*/  FMUL.FTZ R187, R179, R6 ;  /* 0x00000006b3bb7220 */ /* 0x000fe20000410000 */
        /* <DEDUP_REMOVED lines=27> */
.L_x_7948:
[----:B------:R0:W1:Y:S02]  /*36d0*/  LDS R204, [R133+0x16ac] ;  /* 0x0016ac0085cc7984 */ /* 0x0000640000000800 */
.L_x_7949:
[----:B------:R-:W-:Y:S05]  /*36e0*/  BSYNC.RECONVERGENT B0 ;  /* 0x0000000000007941 */ /* 0x000fea0003800200 */
.L_x_7947:
        /* <DEDUP_REMOVED lines=16> */
[----:B--2---:R-:W-:Y:S01]  /*37f0*/  FFMA.FTZ R4, R227, R175, R222 ;  /* 0x000000afe3047223 */ /* 0x004fe200000100de */
[----:B------:R-:W-:Y:S01]  /*3800*/  ISETP.GT.U32.AND P4, PT, R135, 0x17, PT ;  /* 0x000000178700780c */ /* 0x000fe20003f84070 */
[C---:B------:R-:W-:Y:S01]  /*3810*/  FMUL.FTZ R7, R177.reuse, R206 ;  /* 0x000000ceb1077220 */ /* 0x040fe20000410000 */
[----:B------:R-:W-:Y:S01]  /*3820*/  FFMA.FTZ R6, R177, R6, R8 ;  /* 0x00000006b1067223 */ /* 0x000fe20000010008 */
[----:B------:R-:W-:Y:S01]  /*3830*/  FFMA.FTZ R4, R174, R4, R225 ;  /* 0x00000004ae047223 */ /* 0x000fe200000100e1 */
[----:B------:R-:W-:Y:S01]  /*3840*/  ISETP.NE.AND P5, PT, R28, RZ, PT ;  /* 0x000000ff1c00720c */ /* 0x000fe20003fa5270 */
        /* <DEDUP_REMOVED lines=30> */
[----:B------:R-:W-:-:S02]  /*3a30*/  FFMA.FTZ R6, R43, R6, R182 ;  /* 0x000000062b067223 */ /* 0x000fc400000100b6 */
[----:B------:R-:W1:Y:S01]  /*3a40*/  SHFL.DOWN PT, R7, R224, 0x1, 0x1f ;  /* 0x08201f00e0077f89 */ /* 0x000e6200000e0000 */
[----:B------:R-:W-:Y:S01]  /*3a50*/  FMUL.FTZ R5, R173, R4 ;  /* 0x00000004ad057220 */ /* 0x000fe20000410000 */
[----:B------:R-:W-:Y:S02]  /*3a60*/  FFMA.FTZ R6, R41, R6, R188 ;  /* 0x0000000629067223 */ /* 0x000fe400000100bc */
[----:B------:R-:W2:Y:S01]  /*3a70*/  SHFL.DOWN PT, R206, R229, 0x1, 0x1f ;  /* 0x08201f00e5ce7f89 */ /* 0x000ea200000e0000 */
        /* <DEDUP_REMOVED lines=9> */
[----:B-1----:R-:W-:Y:S01]  /*3b10*/  @P1 FMUL.FTZ R5, R7, R224 ;  /* 0x000000e007051220 */ /* 0x002fe20000410000 */
[----:B------:R-:W-:Y:S02]  /*3b20*/  FFMA.FTZ R7, R198, R6, R11 ;  /* 0x00000006c6077223 */ /* 0x000fe4000001000b */
[----:B------:R-:W-:Y:S01]  /*3b30*/  FMUL.FTZ R4, R43, R4 ;  /* 0x000000042b047220 */ /* 0x000fe20000410000 */
[----:B--2---:R-:W-:Y:S01]  /*3b40*/  @P1 FFMA.FTZ R229, R224, R206, R229 ;  /* 0x000000cee0e51223 */ /* 0x004fe200000100e5 */
[----:B------:R-:W-:Y:S02]  /*3b50*/  @P1 MOV R224, R5 ;  /* 0x0000000500e01202 */ /* 0x000fe40000000f00 */
[----:B------:R-:W-:Y:S01]  /*3b60*/  FMUL.FTZ R5, R41, R4 ;  /* 0x0000000429057220 */ /* 0x000fe20000410000 */
[----:B------:R-:W1:Y:S01]  /*3b70*/  SHFL.UP PT, R6, R7, 0x1, RZ ;  /* 0x0420000007067989 */ /* 0x000e6200000e00ff */
[----:B------:R-:W-:-:S02]  /*3b80*/  ISETP.GE.AND P1, PT, R78, 0x1, PT ;  /* 0x000000014e00780c */ /* 0x000fc40003f26270 */
[----:B------:R-:W-:Y:S01]  /*3b90*/  FMUL.FTZ R4, R40, R5 ;  /* 0x0000000528047220 */ /* 0x000fe20000410000 */
[----:B------:R-:W2:Y:S03]  /*3ba0*/  SHFL.DOWN PT, R209, R224, 0x2, 0x1f ;  /* 0x08401f00e0d17f89 */ /* 0x000ea600000e0000 */
[----:B------:R-:W-:Y:S01]  /*3bb0*/  FMUL.FTZ R5, R177, R4 ;  /* 0x00000004b1057220 */ /* 0x000fe20000410000 */
[----:B------:R-:W3:Y:S03]  /*3bc0*/  SHFL.DOWN PT, R206, R229, 0x2, 0x1f ;  /* 0x08401f00e5ce7f89 */ /* 0x000ee600000e0000 */
[----:B------:R-:W-:-:S04]  /*3bd0*/  FMUL.FTZ R5, R202, R5 ;  /* 0x00000005ca057220 */ /* 0x000fc80000410000 */
[----:B------:R-:W-:-:S04]  /*3be0*/  FMUL.FTZ R5, R200, R5 ;  /* 0x00000005c8057220 */ /* 0x000fc80000410000 */
[----:B------:R-:W-:-:S04]  /*3bf0*/  FMUL.FTZ R228, R198, R5 ;  /* 0x00000005c6e47220 */ /* 0x000fc80000410000 */
[----:B-1----:R-:W-:Y:S01]  /*3c00*/  FFMA.FTZ R6, R228, R6, R7 ;  /* 0x00000006e4067223 */ /* 0x002fe20000010007 */
[----:B------:R-:W1:Y:S01]  /*3c10*/  SHFL.UP PT, R5, R228, 0x1, RZ ;  /* 0x04200000e4057989 */ /* 0x000e6200000e00ff */
[----:B--2---:R-:W-:-:S03]  /*3c20*/  @!P3 FMUL.FTZ R4, R224, R209 ;  /* 0x000000d1e004b220 */ /* 0x004fc60000410000 */
[----:B------:R-:W-:Y:S01]  /*3c30*/  FSEL R7, R7, R6, !P1 ;  /* 0x0000000607077208 */ /* 0x000fe20004800000 */
[----:B---3--:R-:W-:Y:S01]  /*3c40*/  @!P3 FFMA.FTZ R229, R224, R206, R229 ;  /* 0x000000cee0e5b223 */ /* 0x008fe200000100e5 */
[----:B------:R-:W-:-:S03]  /*3c50*/  @!P3 MOV R224, R4 ;  /* 0x0000000400e0b202 */ /* 0x000fc60000000f00 */
[----:B------:R-:W2:Y:S01]  /*3c60*/  SHFL.UP PT, R4, R7, 0x2, RZ ;  /* 0x0440000007047989 */ /* 0x000ea200000e00ff */
[----:B------:R-:W-:-:S03]  /*3c70*/  ISETP.GT.U32.AND P3, PT, R135, 0x1b, PT ;  /* 0x0000001b8700780c */ /* 0x000fc60003f64070 */
[----:B------:R-:W3:Y:S04]  /*3c80*/  SHFL.DOWN PT, R209, R224, 0x4, 0x1f ;  /* 0x08801f00e0d17f89 */ /* 0x000ee800000e0000 */
[----:B------:R-:W5:Y:S01]  /*3c90*/  SHFL.DOWN PT, R206, R229, 0x4, 0x1f ;  /* 0x08801f00e5ce7f89 */ /* 0x000f6200000e0000 */
[----:B-1----:R-:W-:Y:S01]  /*3ca0*/  @P1 FMUL.FTZ R228, R228, R5 ;  /* 0x00000005e4e41220 */ /* 0x002fe20000410000 */
[----:B------:R-:W-:-:S04]  /*3cb0*/  ISETP.GE.AND P1, PT, R78, 0x2, PT ;  /* 0x000000024e00780c */ /* 0x000fc80003f26270 */
[----:B------:R-:W1:Y:S01]  /*3cc0*/  SHFL.UP PT, R5, R228, 0x2, RZ ;  /* 0x04400000e4057989 */ /* 0x000e6200000e00ff */
[----:B--2---:R-:W-:Y:S01]  /*3cd0*/  FFMA.FTZ R4, R228, R4, R7 ;  /* 0x00000004e4047223 */ /* 0x004fe20000010007 */
[----:B---3--:R-:W-:-:S04]  /*3ce0*/  @!P3 FMUL.FTZ R6, R224, R209 ;  /* 0x000000d1e006b220 */ /* 0x008fc80000410000 */
[----:B------:R-:W-:Y:S02]  /*3cf0*/  FSEL R209, R7, R4, !P1 ;  /* 0x0000000407d17208 */ /* 0x000fe40004800000 */
[----:B------:R-:W-:Y:S01]  /*3d00*/  MOV R7, RZ ;  /* 0x000000ff00077202 */ /* 0x000fe20000000f00 */
[----:B-----5:R-:W-:Y:S01]  /*3d10*/  @!P3 FFMA.FTZ R229, R224, R206, R229 ;  /* 0x000000cee0e5b223 */ /* 0x020fe200000100e5 */
[----:B------:R-:W-:Y:S01]  /*3d20*/  @!P3 MOV R224, R6 ;  /* 0x0000000600e0b202 */ /* 0x000fe20000000f00 */
[----:B------:R-:W2:Y:S01]  /*3d30*/  SHFL.UP PT, R4, R209, 0x4, RZ ;  /* 0x04800000d1047989 */ /* 0x000ea200000e00ff */
[----:B------:R-:W-:Y:S01]  /*3d40*/  HFMA2 R6, -RZ, RZ, 1.875, 0 ;  /* 0x3f800000ff067431 */ /* 0x000fe200000001ff */
[----:B------:R-:W-:Y:S02]  /*3d50*/  ISETP.GE.AND P3, PT, R78, 0x4, PT ;  /* 0x000000044e00780c */ /* 0x000fe40003f66270 */
[----:B------:R-:W3:Y:S04]  /*3d60*/  SHFL.DOWN PT, R231, R224, 0x8, 0x1f ;  /* 0x09001f00e0e77f89 */ /* 0x000ee800000e0000 */
[----:B------:R-:W5:Y:S01]  /*3d70*/  SHFL.DOWN PT, R230, R229, 0x8, 0x1f ;  /* 0x09001f00e5e67f89 */ /* 0x000f6200000e0000 */
[----:B-1----:R-:W-:Y:S01]  /*3d80*/  @P1 FMUL.FTZ R228, R228, R5 ;  /* 0x00000005e4e41220 */ /* 0x002fe20000410000 */
[----:B------:R-:W-:-:S04]  /*3d90*/  ISETP.GE.AND P1, PT, R64, UR10, PT ;  /* 0x0000000a40007c0c */ /* 0x000fc8000bf26270 */
[----:B------:R-:W1:Y:S01]  /*3da0*/  SHFL.UP PT, R5, R228, 0x4, RZ ;  /* 0x04800000e4057989 */ /* 0x000e6200000e00ff */
[----:B------:R-:W-:Y:S01]  /*3db0*/  ISETP.NE.OR P1, PT, R28, RZ, P1 ;  /* 0x000000ff1c00720c */ /* 0x000fe20000f25670 */
[----:B--2---:R-:W-:Y:S01]  /*3dc0*/  FFMA.FTZ R4, R228, R4, R209 ;  /* 0x00000004e4047223 */ /* 0x004fe200000100d1 */
[----:B---3--:R-:W-:-:S11]  /*3dd0*/  @!P4 FMUL.FTZ R206, R224, R231 ;  /* 0x000000e7e0cec220 */ /* 0x008fd60000410000 */
[----:B------:R-:W-:Y:S01]  /*3de0*/  @!P1 LDS.64 R6, [UR6+0x1728] ;  /* 0x00172806ff069984 */ /* 0x000fe20008000a00 */
[----:B------:R-:W-:Y:S01]  /*3df0*/  FSEL R209, R209, R4, !P3 ;  /* 0x00000004d1d17208 */ /* 0x000fe20005800000 */
[----:B-----5:R-:W-:Y:S01]  /*3e00*/  @!P4 FFMA.FTZ R229, R224, R230, R229 ;  /* 0x000000e6e0e5c223 */ /* 0x020fe200000100e5 */
[----:B------:R-:W-:-:S03]  /*3e10*/  @!P4 MOV R224, R206 ;  /* 0x000000ce00e0c202 */ /* 0x000fc60000000f00 */
[----:B------:R-:W2:Y:S01]  /*3e20*/  SHFL.UP PT, R4, R209, 0x8, RZ ;  /* 0x05000000d1047989 */ /* 0x000ea200000e00ff */
[----:B------:R-:W-:Y:S01]  /*3e30*/  ISETP.GE.AND P1, PT, R78, 0x8, PT ;  /* 0x000000084e00780c */ /* 0x000fe20003f26270 */
[----:B-1----:R-:W-:Y:S02]  /*3e40*/  @P3 FMUL.FTZ R228, R228, R5 ;  /* 0x00000005e4e43220 */ /* 0x002fe40000410000 */
[----:B------:R-:W1:Y:S01]  /*3e50*/  SHFL.DOWN PT, R231, R224, 0x10, 0x1f ;  /* 0x0a001f00e0e77f89 */ /* 0x000e6200000e0000 */
[----:B------:R-:W-:-:S03]  /*3e60*/  ISETP.GT.U32.AND P3, PT, R135, 0xf, PT ;  /* 0x0000000f8700780c */ /* 0x000fc60003f64070 */
[----:B------:R-:W3:Y:S04]  /*3e70*/  SHFL.DOWN PT, R230, R229, 0x10, 0x1f ;  /* 0x0a001f00e5e67f89 */ /* 0x000ee800000e0000 */
[----:B------:R-:W5:Y:S01]  /*3e80*/  SHFL.UP PT, R5, R228, 0x8, RZ ;  /* 0x05000000e4057989 */ /* 0x000f6200000e00ff */
[----:B--2---:R-:W-:-:S05]  /*3e90*/  FFMA.FTZ R4, R228, R4, R209 ;  /* 0x00000004e4047223 */ /* 0x004fca00000100d1 */
[C---:B-1----:R-:W-:Y:S01]  /*3ea0*/  @!P3 FMUL.FTZ R206, R224.reuse, R231 ;  /* 0x000000e7e0ceb220 */ /* 0x042fe20000410000 */
[----:B------:R-:W-:Y:S01]  /*3eb0*/  FSEL R231, R209, R4, !P1 ;  /* 0x00000004d1e77208 */ /* 0x000fe20004800000 */
[----:B---3--:R-:W-:-:S03]  /*3ec0*/  @!P3 FFMA.FTZ R229, R224, R230, R229 ;  /* 0x000000e6e0e5b223 */ /* 0x008fc600000100e5 */
[----:B------:R-:W-:Y:S01]  /*3ed0*/  @!P3 MOV R224, R206 ;  /* 0x000000ce00e0b202 */ /* 0x000fe20000000f00 */
[----:B------:R-:W1:Y:S01]  /*3ee0*/  SHFL.UP PT, R4, R231, 0x10, RZ ;  /* 0x06000000e7047989 */ /* 0x000e6200000e00ff */
[----:B------:R-:W-:Y:S01]  /*3ef0*/  ISETP.NE.AND P3, PT, R28, 0x1f, PT ;  /* 0x0000001f1c00780c */ /* 0x000fe20003f65270 */
[----:B-----5:R-:W-:Y:S01]  /*3f00*/  @P1 FMUL.FTZ R228, R228, R5 ;  /* 0x00000005e4e41220 */ /* 0x020fe20000410000 */
[----:B------:R-:W-:Y:S01]  /*3f10*/  ISETP.GE.AND P1, PT, R78, 0x10, PT ;  /* 0x000000104e00780c */ /* 0x000fe20003f26270 */
[----:B------:R-:W-:Y:S04]  /*3f20*/  SHFL.IDX PT, R232, R7, RZ, 0x1f ;  /* 0x00001fff07e87589 */ /* 0x000fe800000e0000 */
[----:B------:R-:W-:Y:S04]  /*3f30*/  SHFL.DOWN PT, R209, R229, 0x1, 0x1f ;  /* 0x08201f00e5d17f89 */ /* 0x000fe800000e0000 */
[----:B------:R-:W2:Y:S04]  /*3f40*/  SHFL.DOWN PT, R206, R224, 0x1, 0x1f ;  /* 0x08201f00e0ce7f89 */ /* 0x000ea800000e0000 */
[----:B------:R-:W3:Y:S01]  /*3f50*/  SHFL.UP PT, R5, R228, 0x10, RZ ;  /* 0x06000000e4057989 */ /* 0x000ee200000e00ff */
[----:B-1----:R-:W-:-:S05]  /*3f60*/  FFMA.FTZ R4, R228, R4, R231 ;  /* 0x00000004e4047223 */ /* 0x002fca00000100e7 */
[----:B------:R-:W-:-:S06]  /*3f70*/  FSEL R230, R231, R4, !P1 ;  /* 0x00000004e7e67208 */ /* 0x000fcc0004800000 */
[----:B------:R-:W-:Y:S01]  /*3f80*/  SHFL.UP PT, R230, R230, 0x1, RZ ;  /* 0x04200000e6e67989 */ /* 0x000fe200000e00ff */
[----:B--2---:R-:W-:-:S04]  /*3f90*/  @P3 FFMA.FTZ R232, R206, R232, R209 ;  /* 0x000000e8cee83223 */ /* 0x004fc800000100d1 */
[----:B------:R-:W-:Y:S01]  /*3fa0*/  FFMA.FTZ R201, R232, R204, R201 ;  /* 0x000000cce8c97223 */ /* 0x000fe200000100c9 */
[----:B---3--:R-:W-:-:S03]  /*3fb0*/  @P1 FMUL.FTZ R228, R228, R5 ;  /* 0x00000005e4e41220 */ /* 0x008fc60000410000 */
[----:B------:R-:W-:Y:S02]  /*3fc0*/  FFMA.FTZ R203, R198, R201, R203 ;  /* 0x000000c9c6cb7223 */ /* 0x000fe400000100cb */
[----:B------:R-:W-:Y:S02]  /*3fd0*/  SHFL.UP PT, R5, R228, 0x1, RZ ;  /* 0x04200000e4057989 */ /* 0x000fe400000e00ff */
        /* <DEDUP_REMOVED lines=9> */
[----:B----4-:R-:W1:Y:S03]  /*4070*/  SHFL.IDX PT, R226, R226, RZ, 0x1f ;  /* 0x00001fffe2e27589 */ /* 0x010e6600000e0000 */
[-C--:B------:R-:W-:Y:S01]  /*4080*/  FMUL.FTZ R237, R167, R9.reuse ;  /* 0x00000009a7ed7220 */ /* 0x080fe20000410000 */
[----:B-1----:R-:W-:Y:S01]  /*4090*/  @P2 FFMA.FTZ R226, R5, R226, R230 ;  /* 0x000000e205e22223 */ /* 0x002fe200000100e6 */
[----:B------:R-:W-:Y:S01]  /*40a0*/  LEA.HI.X R5, R8, UR9, R231, 0x2, P1 ;  /* 0x0000000908057c11 */ /* 0x000fe200088f14e7 */
[----:B------:R-:W-:Y:S01]  /*40b0*/  FFMA.FTZ R8, R84, R9, R211 ;  /* 0x0000000954087223 */ /* 0x000fe200000100d3 */
[----:B------:R-:W1:Y:S01]  /*40c0*/  SHFL.IDX PT, R231, R224, RZ, 0x1f ;  /* 0x00001fffe0e77589 */ /* 0x000e6200000e0000 */
[----:B------:R-:W-:-:S02]  /*40d0*/  FFMA.FTZ R214, R2, R226, R227 ;  /* 0x000000e202d67223 */ /* 0x000fc400000100e3 */
[----:B------:R-:W-:Y:S01]  /*40e0*/  FFMA.FTZ R211, R87, R8, R212 ;  /* 0x0000000857d37223 */ /* 0x000fe200000100d4 */
[----:B------:R2:W3:Y:S01]  /*40f0*/  SHFL.IDX PT, R226, R229, RZ, 0x1f ;  /* 0x00001fffe5e27589 */ /* 0x0004e200000e0000 */
        /* <DEDUP_REMOVED lines=8> */
[----:B------:R-:W-:Y:S01]  /*4180*/  FADD.FTZ R214, -R225, R228 ;  /* 0x000000e4e1d67221 */ /* 0x000fe20000010100 */
[-C--:B------:R-:W-:Y:S01]  /*4190*/  FFMA.FTZ R222, R173, R228.reuse, R220 ;  /* 0x000000e4adde7223 */ /* 0x080fe200000100dc */
[----:B------:R-:W-:Y:S01]  /*41a0*/  FFMA.FTZ R225, R101, R228, R216 ;  /* 0x000000e465e17223 */ /* 0x000fe200000100d8 */
[-C--:B------:R-:W-:Y:S01]  /*41b0*/  FFMA.FTZ R216, R172, R217.reuse, R221 ;  /* 0x000000d9acd87223 */ /* 0x080fe200000100dd */
[----:B--2---:R-:W-:Y:S01]  /*41c0*/  FMUL.FTZ R229, R164, R217 ;  /* 0x000000d9a4e57220 */ /* 0x004fe20000410000 */
[-C--:B------:R-:W-:Y:S01]  /*41d0*/  FFMA.FTZ R224, R172, R222.reuse, R223 ;  /* 0x000000deace07223 */ /* 0x080fe200000100df */
[----:B------:R-:W-:Y:S01]  /*41e0*/  FFMA.FTZ R172, R106, R222, R225 ;  /* 0x000000de6aac7223 */ /* 0x000fe200000100e1 */
[----:B------:R-:W-:Y:S01]  /*41f0*/  FFMA.FTZ R173, R173, R216, R218 ;  /* 0x000000d8adad7223 */ /* 0x000fe200000100da */
[----:B------:R-:W-:Y:S01]  /*4200*/  FADD.FTZ R220, -R220, R222 ;  /* 0x000000dedcdc7221 */ /* 0x000fe20000010100 */
[-C--:B------:R-:W-:Y:S01]  /*4210*/  FFMA.FTZ R170, R170, R224.reuse, R215 ;  /* 0x000000e0aaaa7223 */ /* 0x080fe200000100d7 */
[----:B------:R-:W-:Y:S01]  /*4220*/  FFMA.FTZ R221, R99, R224, R172 ;  /* 0x000000e063dd7223 */ /* 0x000fe200000100ac */
[----:B------:R-:W-:Y:S01]  /*4230*/  FFMA.FTZ R219, R174, R173, R219 ;  /* 0x000000adaedb7223 */ /* 0x000fe200000100db */
[----:B-1----:R-:W-:Y:S01]  /*4240*/  FMUL.FTZ R6, R231, R6 ;  /* 0x00000006e7067220 */ /* 0x002fe20000410000 */
[-C--:B------:R-:W-:Y:S01]  /*4250*/  FFMA.FTZ R168, R168, R170.reuse, R199 ;  /* 0x000000aaa8a87223 */ /* 0x080fe200000100c7 */
[----:B------:R-:W-:Y:S01]  /*4260*/  FFMA.FTZ R221, R104, R170, R221 ;  /* 0x000000aa68dd7223 */ /* 0x000fe200000100dd */
[-C--:B------:R-:W-:Y:S01]  /*4270*/  FFMA.FTZ R210, R175, R219.reuse, R210 ;  /* 0x000000dbafd27223 */ /* 0x080fe200000100d2 */
[----:B------:R-:W-:Y:S01]  /*4280*/  FMUL.FTZ R172, R160, R219 ;  /* 0x000000dba0ac7220 */ /* 0x000fe20000410000 */
[-C--:B------:R-:W-:Y:S01]  /*4290*/  FFMA.FTZ R225, R87, R168.reuse, R184 ;  /* 0x000000a857e17223 */ /* 0x080fe200000100b8 */
[----:B------:R-:W-:Y:S01]  /*42a0*/  FFMA.FTZ R221, R114, R168, R221 ;  /* 0x000000a872dd7223 */ /* 0x000fe200000100dd */
[----:B------:R-:W-:Y:S01]  /*42b0*/  FMUL.FTZ R87, R169, R210 ;  /* 0x000000d2a9577220 */ /* 0x000fe20000410000 */
[----:B------:R-:W-:Y:S01]  /*42c0*/  FADD.FTZ R215, -R215, R170 ;  /* 0x000000aad7d77221 */ /* 0x000fe20000010100 */
[----:B---3--:R-:W-:Y:S01]  /*42d0*/  FFMA.FTZ R7, R231, R7, R226 ;  /* 0x00000007e7077223 */ /* 0x008fe200000100e2 */
[----:B------:R-:W-:Y:S01]  /*42e0*/  FADD.FTZ R199, -R199, R168 ;  /* 0x000000a8c7c77221 */ /* 0x000fe20000010100 */
[-C--:B------:R-:W-:Y:S01]  /*42f0*/  FFMA.FTZ R175, R2, R87.reuse, RZ ;  /* 0x0000005702af7223 */ /* 0x080fe200000100ff */
[----:B------:R-:W-:Y:S01]  /*4300*/  FMUL.FTZ R170, R80, R87 ;  /* 0x0000005750aa7220 */ /* 0x000fe20000410000 */
[-C--:B------:R-:W-:Y:S01]  /*4310*/  FMUL.FTZ R87, R121, R172.reuse ;  /* 0x000000ac79577220 */ /* 0x080fe20000410000 */
[----:B------:R-:W-:Y:S01]  /*4320*/  FFMA.FTZ R168, R102, R225, R221 ;  /* 0x000000e166a87223 */ /* 0x000fe200000100dd */
[----:B------:R-:W-:Y:S01]  /*4330*/  FFMA.FTZ R175, R212, R172, R175 ;  /* 0x000000acd4af7223 */ /* 0x000fe200000100af */
[----:B------:R-:W-:Y:S01]  /*4340*/  FMUL.FTZ R172, R159, R216 ;  /* 0x000000d89fac7220 */ /* 0x000fe20000410000 */
[----:B------:R-:W-:Y:S01]  /*4350*/  FMUL.FTZ R221, R166, R173 ;  /* 0x000000ada6dd7220 */ /* 0x000fe20000410000 */
[----:B------:R-:W-:Y:S01]  /*4360*/  FMUL.FTZ R226, R162, R211 ;  /* 0x000000d3a2e27220 */ /* 0x000fe20000410000 */
[----:B------:R1:W-:Y:S01]  /*4370*/  @!P5 STS.64 [UR6+0x1728], R6 ;  /* 0x00172806ff00d988 */ /* 0x0003e20008000a06 */
[----:B------:R-:W-:Y:S01]  /*4380*/  FFMA.FTZ R84, R84, R225, R187 ;  /* 0x000000e154547223 */ /* 0x000fe200000100bb */
[----:B------:R-:W-:Y:S01]  /*4390*/  FADD.FTZ R184, -R184, R225 ;  /* 0x000000e1b8b87221 */ /* 0x000fe20000010100 */
[----:B------:R-:W-:Y:S01]  /*43a0*/  FMUL.FTZ R227, R125, R172 ;  /* 0x000000ac7de37220 */ /* 0x000fe20000410000 */
[----:B------:R-:W-:Y:S01]  /*43b0*/  STS [R61+0x430], R170 ;  /* 0x000430aa3d007388 */ /* 0x000fe20000000800 */
[----:B------:R-:W-:Y:S01]  /*43c0*/  FMUL.FTZ R231, R88, R229 ;  /* 0x000000e558e77220 */ /* 0x000fe20000410000 */
[----:B------:R-:W-:Y:S01]  /*43d0*/  FADD.FTZ R223, -R223, R224 ;  /* 0x000000e0dfdf7221 */ /* 0x000fe20000010100 */
[----:B------:R-:W-:Y:S01]  /*43e0*/  FFMA.FTZ R225, R214, R221, R175 ;  /* 0x000000ddd6e17223 */ /* 0x000fe200000100af */
[----:B------:R2:W-:Y:S01]  /*43f0*/  STS [R60+0x4], R87 ;  /* 0x000004573c007388 */ /* 0x0005e20000000800 */
[----:B------:R-:W-:Y:S01]  /*4400*/  FMUL.FTZ R224, R157, R213 ;  /* 0x000000d59de07220 */ /* 0x000fe20000410000 */
[----:B------:R-:W-:Y:S01]  /*4410*/  FMUL.FTZ R175, R158, R209 ;  /* 0x000000d19eaf7220 */ /* 0x000fe20000410000 */
[----:B-1----:R-:W-:Y:S01]  /*4420*/  FMUL.FTZ R7, R165, R206 ;  /* 0x000000cea5077220 */ /* 0x002fe20000410000 */
[----:B------:R1:W-:Y:S01]  /*4430*/  STS [R60+0xc], R227 ;  /* 0x00000ce33c007388 */ /* 0x0003e20000000800 */
[----:B------:R-:W-:Y:S01]  /*4440*/  FMUL.FTZ R221, R82, R221 ;  /* 0x000000dd52dd7220 */ /* 0x000fe20000410000 */
[----:B------:R-:W-:Y:S01]  /*4450*/  FMUL.FTZ R233, R129, R224 ;  /* 0x000000e081e97220 */ /* 0x000fe20000410000 */
[----:B------:R-:W-:Y:S01]  /*4460*/  FFMA.FTZ R218, R220, R172, R225 ;  /* 0x000000acdcda7223 */ /* 0x000fe200000100e1 */
[----:B------:R3:W-:Y:S01]  /*4470*/  STS [R60+0x10], R231 ;  /* 0x000010e73c007388 */ /* 0x0007e20000000800 */
[----:B------:R-:W-:Y:S01]  /*4480*/  FMUL.FTZ R6, R156, R207 ;  /* 0x000000cf9c067220 */ /* 0x000fe20000410000 */
[----:B--2---:R-:W-:Y:S01]  /*4490*/  FMUL.FTZ R87, R89, R226 ;  /* 0x000000e259577220 */ /* 0x004fe20000410000 */
[----:B------:R-:W-:Y:S01]  /*44a0*/  FMUL.FTZ R228, R155, R8 ;  /* 0x000000089be47220 */ /* 0x000fe20000410000 */
[----:B------:R-:W-:Y:S01]  /*44b0*/  FMUL.FTZ R170, R152, R201 ;  /* 0x000000c998aa7220 */ /* 0x000fe20000410000 */
[----:B------:R-:W-:Y:S01]  /*44c0*/  FMUL.FTZ R174, R154, R205 ;  /* 0x000000cd9aae7220 */ /* 0x000fe20000410000 */
[----:B-1----:R-:W-:Y:S01]  /*44d0*/  FMUL.FTZ R227, R143, R175 ;  /* 0x000000af8fe37220 */ /* 0x002fe20000410000 */
[----:B------:R1:W-:Y:S01]  /*44e0*/  STS [R60+0x18], R87 ;  /* 0x000018573c007388 */ /* 0x0003e20000000800 */
[----:B------:R-:W-:Y:S01]  /*44f0*/  FMUL.FTZ R172, R161, R203 ;  /* 0x000000cba1ac7220 */ /* 0x000fe20000410000 */
[----:B------:R-:W-:Y:S01]  /*4500*/  FFMA.FTZ R218, R223, R229, R218 ;  /* 0x000000e5dfda7223 */ /* 0x000fe200000100da */
[----:B---3--:R-:W-:Y:S01]  /*4510*/  FMUL.FTZ R231, R91, R7 ;  /* 0x000000075be77220 */ /* 0x008fe20000410000 */
[----:B------:R2:W-:Y:S01]  /*4520*/  STS [R60+0x8], R221 ;  /* 0x000008dd3c007388 */ /* 0x0005e20000000800 */
[----:B------:R-:W-:Y:S01]  /*4530*/  FMUL.FTZ R235, R139, R228 ;  /* 0x000000e48beb7220 */ /* 0x000fe20000410000 */
[----:B------:R-:W-:Y:S01]  /*4540*/  FMUL.FTZ R229, R151, R174 ;  /* 0x000000ae97e57220 */ /* 0x000fe20000410000 */
[----:B------:R-:W-:Y:S01]  /*4550*/  FFMA.FTZ R218, R215, R224, R218 ;  /* 0x000000e0d7da7223 */ /* 0x000fe200000100da */
[----:B------:R3:W-:Y:S01]  /*4560*/  STS [R60+0x14], R233 ;  /* 0x000014e93c007388 */ /* 0x0007e20000000800 */
[----:B------:R-:W-:Y:S01]  /*4570*/  FFMA.FTZ R225, R97, R84, R168 ;  /* 0x0000005461e17223 */ /* 0x000fe200000100a8 */
[----:B-1----:R-:W-:Y:S01]  /*4580*/  FMUL.FTZ R87, R163, R204 ;  /* 0x000000cca3577220 */ /* 0x002fe20000410000 */
[----:B------:R-:W-:Y:S01]  /*4590*/  FADD.FTZ R187, -R187, R84 ;  /* 0x00000054bbbb7221 */ /* 0x000fe20000010100 */
[----:B------:R1:W-:Y:S01]  /*45a0*/  STS [R60+0x24], R227 ;  /* 0x000024e33c007388 */ /* 0x0003e20000000800 */
[----:B------:R-:W-:Y:S01]  /*45b0*/  P2R R222, PR, RZ, 0x20 ;  /* 0x00000020ffde7803 */ /* 0x000fe20000000000 */
[----:B--2---:R-:W-:Y:S01]  /*45c0*/  FMUL.FTZ R221, R90, R237 ;  /* 0x000000ed5add7220 */ /* 0x004fe20000410000 */
[----:B------:R-:W-:Y:S01]  /*45d0*/  FMUL.FTZ R239, R92, R87 ;  /* 0x000000575cef7220 */ /* 0x000fe20000410000 */
[----:B------:R2:W-:Y:S01]  /*45e0*/  STS [R60+0x28], R231 ;  /* 0x000028e73c007388 */ /* 0x0005e20000000800 */
[----:B---3--:R-:W-:-:S03]  /*45f0*/  FMUL.FTZ R233, R147, R6 ;  /* 0x0000000693e97220 */ /* 0x008fc60000410000 */
[----:B------:R-:W-:Y:S01]  /*4600*/  STS [R60+0x1c], R235 ;  /* 0x00001ceb3c007388 */ /* 0x000fe20000000800 */
[----:B-1----:R-:W-:-:S03]  /*4610*/  FMUL.FTZ R227, R93, R172 ;  /* 0x000000ac5de37220 */ /* 0x002fc60000410000 */
[----:B------:R1:W-:Y:S01]  /*4620*/  STS [R60+0x20], R221 ;  /* 0x000020dd3c007388 */ /* 0x0003e20000000800 */
[----:B--2---:R-:W-:-:S03]  /*4630*/  FMUL.FTZ R231, R171, R170 ;  /* 0x000000aaabe77220 */ /* 0x004fc60000410000 */
[----:B------:R2:W-:Y:S04]  /*4640*/  STS [R60+0x2c], R233 ;  /* 0x00002ce93c007388 */ /* 0x0005e80000000800 */
[----:B------:R3:W-:Y:S01]  /*4650*/  STS [R60+0x30], R239 ;  /* 0x000030ef3c007388 */ /* 0x0007e20000000800 */
[----:B-1----:R-:W-:-:S03]  /*4660*/  FFMA.FTZ R221, R199, R226, R218 ;  /* 0x000000e2c7dd7223 */ /* 0x002fc600000100da */
[----:B------:R3:W-:Y:S01]  /*4670*/  STS [R60+0x34], R229 ;  /* 0x000034e53c007388 */ /* 0x0007e20000000800 */
[----:B--2---:R-:W-:Y:S01]  /*4680*/  FFMA.FTZ R233, R43, R84, R182 ;  /* 0x000000542be97223 */ /* 0x004fe200000100b6 */
[----:B------:R-:W-:Y:S02]  /*4690*/  FFMA.FTZ R228, R184, R228, R221 ;  /* 0x000000e4b8e47223 */ /* 0x000fe400000100dd */
[----:B------:R3:W-:Y:S01]  /*46a0*/  STS [R60+0x38], R227 ;  /* 0x000038e33c007388 */ /* 0x0007e20000000800 */
[-C--:B------:R-:W-:Y:S01]  /*46b0*/  FFMA.FTZ R41, R41, R233.reuse, R188 ;  /* 0x000000e929297223 */ /* 0x080fe200000100bc */
[----:B------:R-:W-:Y:S02]  /*46c0*/  FFMA.FTZ R225, R100, R233, R225 ;  /* 0x000000e964e17223 */ /* 0x000fe400000100e1 */
[----:B------:R3:W-:Y:S01]  /*46d0*/  STS [R60+0x3c], R231 ;  /* 0x00003ce73c007388 */ /* 0x0007e20000000800 */
[----:B------:R-:W-:Y:S01]  /*46e0*/  FADD.FTZ R182, -R182, R233 ;  /* 0x000000e9b6b67221 */ /* 0x000fe20000010100 */
[----:B------:R-:W-:Y:S01]  /*46f0*/  FFMA.FTZ R237, R187, R237, R228 ;  /* 0x000000edbbed7223 */ /* 0x000fe200000100e4 */
[-C--:B------:R-:W-:Y:S01]  /*4700*/  FFMA.FTZ R40, R40, R41.reuse, R183 ;  /* 0x0000002928287223 */ /* 0x080fe200000100b7 */
[----:B------:R-:W-:Y:S01]  /*4710*/  BAR.SYNC.DEFER_BLOCKING 0x0 ;  /* 0x0000000000007b1d */ /* 0x000fe20000010000 */
[----:B------:R-:W-:Y:S01]  /*4720*/  FFMA.FTZ R225, R112, R41, R225 ;  /* 0x0000002970e17223 */ /* 0x000fe200000100e1 */
[----:B------:R-:W-:Y:S01]  /*4730*/  FADD.FTZ R188, -R188, R41 ;  /* 0x00000029bcbc7221 */ /* 0x000fe20000010100 */
        /* <DEDUP_REMOVED lines=9> */
[----:B------:R-:W-:Y:S01]  /*47d0*/  IADD3 R40, PT, PT, -R208, UR7, RZ ;  /* 0x00000007d0287c10 */ /* 0x000fe2000fffe1ff */
[-C--:B------:R-:W-:Y:S01]  /*47e0*/  FFMA.FTZ R200, R200, R202.reuse, R185 ;  /* 0x000000cac8c87223 */ /* 0x080fe200000100b9 */
[----:B------:R-:W-:Y:S01]  /*47f0*/  FADD.FTZ R181, -R181, R202 ;  /* 0x000000cab5b57221 */ /* 0x000fe20000010100 */
[----:B------:R-:W-:Y:S01]  /*4800*/  FFMA.FTZ R6, R186, R87, R7 ;  /* 0x00000057ba067223 */ /* 0x000fe20000010007 */
[----:B------:R-:W-:Y:S01]  /*4810*/  ISETP.GE.AND P1, PT, R40, 0x1, PT ;  /* 0x000000012800780c */ /* 0x000fe20003f26270 */
[----:B------:R-:W-:Y:S01]  /*4820*/  FFMA.FTZ R41, R96, R202, R41 ;  /* 0x000000ca60297223 */ /* 0x000fe20000010029 */
[----:B------:R-:W-:Y:S01]  /*4830*/  FADD.FTZ R185, -R185, R200 ;  /* 0x000000c8b9b97221 */ /* 0x000fe20000010100 */
[----:B------:R-:W-:Y:S01]  /*4840*/  FFMA.FTZ R6, R181, R174, R6 ;  /* 0x000000aeb5067223 */ /* 0x000fe20000010006 */
[----:B------:R-:W-:Y:S01]  /*4850*/  ISETP.GE.AND P2, PT, R40, 0x21, PT ;  /* 0x000000212800780c */ /* 0x000fe20003f46270 */
[-C--:B------:R-:W-:Y:S01]  /*4860*/  FFMA.FTZ R198, R198, R200.reuse, R11 ;  /* 0x000000c8c6c67223 */ /* 0x080fe2000001000b */
[----:B------:R-:W-:Y:S01]  /*4870*/  ISETP.GE.AND P3, PT, R40, 0x41, PT ;  /* 0x000000412800780c */ /* 0x000fe20003f66270 */
[----:B------:R-:W-:Y:S01]  /*4880*/  FFMA.FTZ R41, R110, R200, R41 ;  /* 0x000000c86e297223 */ /* 0x000fe20000010029 */
[----:B------:R3:W1:Y:S01]  /*4890*/  LDS R43, [R59+0x4b0] ;  /* 0x0004b0003b2b7984 */ /* 0x0006620000000800 */
[----:B------:R-:W-:Y:S01]  /*48a0*/  ISETP.GE.AND P4, PT, R40, 0x61, PT ;  /* 0x000000612800780c */ /* 0x000fe20003f86270 */
[----:B------:R-:W-:-:S03]  /*48b0*/  FFMA.FTZ R6, R185, R172, R6 ;  /* 0x000000acb9067223 */ /* 0x000fc60000010006 */
[----:B------:R-:W-:Y:S09]  /*48c0*/  @!P1 BRA `(.L_x_7951) ;  /* 0x0000000000089947 */ /* 0x000ff20003800000 */
[----:B------:R-:W2:Y:S04]  /*48d0*/  LDS R7, [R63+0x430] ;  /* 0x000430003f077984 */ /* 0x000ea80000000800 */
[----:B--2---:R2:W-:Y:S02]  /*48e0*/  REDG.E.ADD.F32.FTZ.RN.STRONG.GPU desc[UR16][R4.64], R7 ;  /* 0x00000007040079a6 */ /* 0x0045e4000c12f310 */
.L_x_7951:
[----:B------:R-:W-:Y:S05]  /*48f0*/  BSYNC.RECONVERGENT B0 ;  /* 0x0000000000007941 */ /* 0x000fea0003800200 */
.L_x_7950:
[----:B------:R-:W-:Y:S04]  /*4900*/  BSSY.RECONVERGENT B0, `(.L_x_7952) ;  /* 0x0000003000007945 */ /* 0x000fe80003800200 */
[----:B------:R-:W-:Y:S05]  /*4910*/  @!P2 BRA `(.L_x_7953) ;  /* 0x000000000004a947 */ /* 0x000fea0003800000 */
[----:B-1----:R4:W-:Y:S02]  /*4920*/  REDG.E.ADD.F32.FTZ.RN.STRONG.GPU desc[UR16][R4.64+0x80], R43 ;  /* 0x0000802b040079a6 */ /* 0x0029e4000c12f310 */
.L_x_7953:
[----:B------:R-:W-:Y:S05]  /*4930*/  BSYNC.RECONVERGENT B0 ;  /* 0x0000000000007941 */ /* 0x000fea0003800200 */
.L_x_7952:
[----:B--2---:R2:W0:Y:S01]  /*4940*/  LDS R7, [R58+0x530] ;  /* 0x000530003a077984 */ /* 0x0044220000000800 */
[----:B------:R-:W-:Y:S04]  /*4950*/  BSSY.RECONVERGENT B0, `(.L_x_7954) ;  /* 0x0000003000007945 */ /* 0x000fe80003800200 */
[----:B------:R-:W-:Y:S05]  /*4960*/  @!P3 BRA `(.L_x_7955) ;  /* 0x000000000004b947 */ /* 0x000fea0003800000 */
[----:B0-----:R0:W-:Y:S02]  /*4970*/  REDG.E.ADD.F32.FTZ.RN.STRONG.GPU desc[UR16][R4.64+0x100], R7 ;  /* 0x00010007040079a6 */ /* 0x0011e4000c12f310 */
.L_x_7955:
[----:B------:R-:W-:Y:S05]  /*4980*/  BSYNC.RECONVERGENT B0 ;  /* 0x0000000000007941 */ /* 0x000fea0003800200 */
.L_x_7954:
[----:B0-----:R0:W0:Y:S01]  /*4990*/  LDS R7, [R57+0x5b0] ;  /* 0x0005b00039077984 */ /* 0x0010220000000800 */
[----:B------:R-:W-:Y:S01]  /*49a0*/  BSSY.RECONVERGENT B0, `(.L_x_7956) ;  /* 0x0000004000007945 */ /* 0x000fe20003800200 */
[----:B------:R-:W-:-:S03]  /*49b0*/  FADD.FTZ R11, -R11, R198 ;  /* 0x000000c60b0b7221 */ /* 0x000fc60000010100 */
[----:B------:R-:W-:Y:S05]  /*49c0*/  @!P4 BRA `(.L_x_7957) ;  /* 0x000000000004c947 */ /* 0x000fea0003800000 */
[----:B0-----:R0:W-:Y:S02]  /*49d0*/  REDG.E.ADD.F32.FTZ.RN.STRONG.GPU desc[UR16][R4.64+0x180], R7 ;  /* 0x00018007040079a6 */ /* 0x0011e4000c12f310 */
.L_x_7957:
[----:B------:R-:W-:Y:S05]  /*49e0*/  BSYNC.RECONVERGENT B0 ;  /* 0x0000000000007941 */ /* 0x000fea0003800200 */
.L_x_7956:
[----:B-1--4-:R1:W4:Y:S01]  /*49f0*/  LDS R43, [R56+0x630] ;  /* 0x00063000382b7984 */ /* 0x0123220000000800 */
        /* <DEDUP_REMOVED lines=9> */
[----:B----4-:R0:W-:Y:S02]  /*4a90*/  REDG.E.ADD.F32.FTZ.RN.STRONG.GPU desc[UR16][R4.64+0x200], R43 ;  /* 0x0002002b040079a6 */ /* 0x0101e4000c12f310 */
.L_x_7959:
[----:B------:R-:W-:Y:S05]  /*4aa0*/  BSYNC.RECONVERGENT B0 ;  /* 0x0000000000007941 */ /* 0x000fea0003800200 */
.L_x_7958:
[----:B0---4-:R0:W1:Y:S01]  /*4ab0*/  LDS R43, [R55+0x6b0] ;  /* 0x0006b000372b7984 */ /* 0x0110620000000800 */
[----:B------:R-:W-:Y:S04]  /*4ac0*/  BSSY.RECONVERGENT B0, `(.L_x_7960) ;  /* 0x0000003000007945 */ /* 0x000fe80003800200 */
[----:B------:R-:W-:Y:S05]  /*4ad0*/  @!P1 BRA `(.L_x_7961) ;  /* 0x0000000000049947 */ /* 0x000fea0003800000 */
[----:B-1----:R4:W-:Y:S02]  /*4ae0*/  REDG.E.ADD.F32.FTZ.RN.STRONG.GPU desc[UR16][R4.64+0x280], R43 ;  /* 0x0002802b040079a6 */ /* 0x0029e4000c12f310 */
.L_x_7961:
[----:B------:R-:W-:Y:S05]  /*4af0*/  BSYNC.RECONVERGENT B0 ;  /* 0x0000000000007941 */ /* 0x000fea0003800200 */
.L_x_7960:
[----:B-1--4-:R1:W4:Y:S01]  /*4b00*/  LDS R43, [R54+0x730] ;  /* 0x00073000362b7984 */ /* 0x0123220000000800 */
[----:B------:R-:W-:Y:S04]  /*4b10*/  BSSY.RECONVERGENT B0, `(.L_x_7962) ;  /* 0x0000003000007945 */ /* 0x000fe80003800200 */
[----:B------:R-:W-:Y:S05]  /*4b20*/  @!P2 BRA `(.L_x_7963) ;  /* 0x000000000004a947 */ /* 0x000fea0003800000 */
[----:B----4-:R4:W-:Y:S02]  /*4b30*/  REDG.E.ADD.F32.FTZ.RN.STRONG.GPU desc[UR16][R4.64+0x300], R43 ;  /* 0x0003002b040079a6 */ /* 0x0109e4000c12f310 */
.L_x_7963:
[----:B------:R-:W-:Y:S05]  /*4b40*/  BSYNC.RECONVERGENT B0 ;  /* 0x0000000000007941 */ /* 0x000fea0003800200 */
.L_x_7962:
[----:B----4-:R4:W0:Y:S01]  /*4b50*/  LDS R43, [R53+0x7b0] ;  /* 0x0007b000352b7984 */ /* 0x0108220000000800 */
[----:B------:R-:W-:Y:S04]  /*4b60*/  BSSY.RECONVERGENT B0, `(.L_x_7964) ;  /* 0x0000003000007945 */ /* 0x000fe80003800200 */
[----:B------:R-:W-:Y:S05]  /*4b70*/  @!P3 BRA `(.L_x_7965) ;  /* 0x000000000004b947 */ /* 0x000fea0003800000 */
[----:B0-----:R0:W-:Y:S02]  /*4b80*/  REDG.E.ADD.F32.FTZ.RN.STRONG.GPU desc[UR16][R4.64+0x380], R43 ;  /* 0x0003802b040079a6 */ /* 0x0011e4000c12f310 */
.L_x_7965:
[----:B------:R-:W-:Y:S05]  /*4b90*/  BSYNC.RECONVERGENT B0 ;  /* 0x0000000000007941 */ /* 0x000fea0003800200 */
.L_x_7964:
[----:B0-----:R0:W0:Y:S01]  /*4ba0*/  LDS R43, [R52+0x830] ;  /* 0x00083000342b7984 */ /* 0x0010220000000800 */
[----:B------:R-:W-:Y:S04]  /*4bb0*/  BSSY.RECONVERGENT B0, `(.L_x_7966) ;  /* 0x0000003000007945 */ /* 0x000fe80003800200 */
[----:B------:R-:W-:Y:S05]  /*4bc0*/  @!P4 BRA `(.L_x_7967) ;  /* 0x000000000004c947 */ /* 0x000fea0003800000 */
[----:B0-----:R0:W-:Y:S02]  /*4bd0*/  REDG.E.ADD.F32.FTZ.RN.STRONG.GPU desc[UR16][R4.64+0x400], R43 ;  /* 0x0004002b040079a6 */ /* 0x0011e4000c12f310 */
.L_x_7967:
[----:B------:R-:W-:Y:S05]  /*4be0*/  BSYNC.RECONVERGENT B0 ;  /* 0x0000000000007941 */ /* 0x000fea0003800200 */
.L_x_7966:
[----:B0-----:R0:W0:Y:S01]  /*4bf0*/  LDS R43, [R51+0x8b0] ;  /* 0x0008b000332b7984 */ /* 0x0010220000000800 */
[----:B------:R-:W-:Y:S04]  /*4c00*/  BSSY.RECONVERGENT B0, `(.L_x_7968) ;  /* 0x0000003000007945 */ /* 0x000fe80003800200 */
[----:B------:R-:W-:Y:S05]  /*4c10*/  @!P5 BRA `(.L_x_7969) ;  /* 0x000000000004d947 */ /* 0x000fea0003800000 */
[----:B0-----:R0:W-:Y:S02]  /*4c20*/  REDG.E.ADD.F32.FTZ.RN.STRONG.GPU desc[UR16][R4.64+0x480], R43 ;  /* 0x0004802b040079a6 */ /* 0x0011e4000c12f310 */
.L_x_7969:
[----:B------:R-:W-:Y:S05]  /*4c30*/  BSYNC.RECONVERGENT B0 ;  /* 0x0000000000007941 */ /* 0x000fea0003800200 */
.L_x_7968:
        /* <DEDUP_REMOVED lines=10> */
.L_x_7971:
[----:B------:R-:W-:Y:S05]  /*4ce0*/  BSYNC.RECONVERGENT B0 ;  /* 0x0000000000007941 */ /* 0x000fea0003800200 */
.L_x_7970:
[----:B0-----:R0:W0:Y:S01]  /*4cf0*/  LDS R43, [R49+0x9b0] ;  /* 0x0009b000312b7984 */ /* 0x0010220000000800 */
[----:B------:R-:W-:Y:S04]  /*4d00*/  BSSY.RECONVERGENT B0, `(.L_x_7972) ;  /* 0x0000003000007945 */ /* 0x000fe80003800200 */
[----:B------:R-:W-:Y:S05]  /*4d10*/  @!P1 BRA `(.L_x_7973) ;  /* 0x0000000000049947 */ /* 0x000fea0003800000 */
[----:B0-----:R0:W-:Y:S02]  /*4d20*/  REDG.E.ADD.F32.FTZ.RN.STRONG.GPU desc[UR16][R4.64+0x580], R43 ;  /* 0x0005802b040079a6 */ /* 0x0011e4000c12f310 */
.L_x_7973:
[----:B------:R-:W-:Y:S05]  /*4d30*/  BSYNC.RECONVERGENT B0 ;  /* 0x0000000000007941 */ /* 0x000fea0003800200 */
.L_x_7972:
[----:B0-----:R0:W0:Y:S01]  /*4d40*/  LDS R43, [R48+0xa30] ;  /* 0x000a3000302b7984 */ /* 0x0010220000000800 */
[----:B------:R-:W-:Y:S04]  /*4d50*/  BSSY.RECONVERGENT B0, `(.L_x_7974) ;  /* 0x0000003000007945 */ /* 0x000fe80003800200 */
[----:B------:R-:W-:Y:S05]  /*4d60*/  @!P2 BRA `(.L_x_7975) ;  /* 0x000000000004a947 */ /* 0x000fea0003800000 */
[----:B0-----:R0:W-:Y:S02]  /*4d70*/  REDG.E.ADD.F32.FTZ.RN.STRONG.GPU desc[UR16][R4.64+0x600], R43 ;  /* 0x0006002b040079a6 */ /* 0x0011e4000c12f310 */
.L_x_7975:
[----:B------:R-:W-:Y:S05]  /*4d80*/  BSYNC.RECONVERGENT B0 ;  /* 0x0000000000007941 */ /* 0x000fea0003800200 */
.L_x_7974:
[----:B0-----:R0:W0:Y:S01]  /*4d90*/  LDS R43, [R47+0xab0] ;  /* 0x000ab0002f2b7984 */ /* 0x0010220000000800 */
[----:B------:R-:W-:Y:S04]  /*4da0*/  BSSY.RECONVERGENT B0, `(.L_x_7976) ;  /* 0x0000003000007945 */ /* 0x000fe80003800200 */
[----:B------:R-:W-:Y:S05]  /*4db0*/  @!P3 BRA `(.L_x_7977) ;  /* 0x000000000004b947 */ /* 0x000fea0003800000 */
[----:B0-----:R0:W-:Y:S02]  /*4dc0*/  REDG.E.ADD.F32.FTZ.RN.STRONG.GPU desc[UR16][R4.64+0x680], R43 ;  /* 0x0006802b040079a6 */ /* 0x0011e4000c12f310 */
.L_x_7977:
[----:B------:R-:W-:Y:S05]  /*4dd0*/  BSYNC.RECONVERGENT B0 ;  /* 0x0000000000007941 */ /* 0x000fea0003800200 */
.L_x_7976:
[----:B0-----:R0:W0:Y:S01]  /*4de0*/  LDS R43, [R46+0xb30] ;  /* 0x000b30002e2b7984 */ /* 0x0010220000000800 */
[----:B------:R-:W-:Y:S04]  /*4df0*/  BSSY.RECONVERGENT B0, `(.L_x_7978) ;  /* 0x0000003000007945 */ /* 0x000fe80003800200 */
[----:B------:R-:W-:Y:S05]  /*4e00*/  @!P4 BRA `(.L_x_7979) ;  /* 0x000000000004c947 */ /* 0x000fea0003800000 */
[----:B0-----:R0:W-:Y:S02]  /*4e10*/  REDG.E.ADD.F32.FTZ.RN.STRONG.GPU desc[UR16][R4.64+0x700], R43 ;  /* 0x0007002b040079a6 */ /* 0x0011e4000c12f310 */
.L_x_7979:
[----:B------:R-:W-:Y:S05]  /*4e20*/  BSYNC.RECONVERGENT B0 ;  /* 0x0000000000007941 */ /* 0x000fea0003800200 */
.L_x_7978:
[----:B0-----:R0:W0:Y:S01]  /*4e30*/  LDS R43, [R45+0xbb0] ;  /* 0x000bb0002d2b7984 */ /* 0x0010220000000800 */
[----:B------:R-:W-:Y:S04]  /*4e40*/  BSSY.RECONVERGENT B0, `(.L_x_7980) ;  /* 0x0000003000007945 */ /* 0x000fe80003800200 */
[----:B------:R-:W-:Y:S05]  /*4e50*/  @!P5 BRA `(.L_x_7981) ;  /* 0x000000000004d947 */ /* 0x000fea0003800000 */
[----:B0-----:R0:W-:Y:S02]  /*4e60*/  REDG.E.ADD.F32.FTZ.RN.STRONG.GPU desc[UR16][R4.64+0x780], R43 ;  /* 0x0007802b040079a6 */ /* 0x0011e4000c12f310 */
.L_x_7981:
[----:B------:R-:W-:Y:S05]  /*4e70*/  BSYNC.RECONVERGENT B0 ;  /* 0x0000000000007941 */ /* 0x000fea0003800200 */
.L_x_7980:
[----:B------:R-:W-:Y:S01]  /*4e80*/  FFMA.FTZ R6, R94, R198, R41 ;  /* 0x000000c65e067223 */ /* 0x000fe20000010029 */
[----:B0-----:R-:W0:Y:S01]  /*4e90*/  SHFL.DOWN PT, R4, R7, 0x1, 0x1f ;  /* 0x08201f0007047f89 */ /* 0x001e2200000e0000 */
[----:B------:R-:W-:Y:S01]  /*4ea0*/  ISETP.GT.AND P1, PT, R78, 0x1e, PT ;  /* 0x0000001e4e00780c */ /* 0x000fe20003f24270 */
[----:B------:R-:W-:Y:S01]  /*4eb0*/  FMUL.FTZ R40, R42, R9 ;  /* 0x000000092a287220 */ /* 0x000fe20000410000 */
[----:B------:R-:W-:Y:S01]  /*4ec0*/  FMUL.FTZ R84, R193, R8 ;  /* 0x00000008c1547220 */ /* 0x000fe20000410000 */
[----:B------:R-:W5:Y:S01]  /*4ed0*/  SHFL.DOWN PT, R5, R6, 0x1, 0x1f ;  /* 0x08201f0006057f89 */ /* 0x000f6200000e0000 */
[-C--:B------:R-:W-:Y:S01]  /*4ee0*/  FMUL.FTZ R192, R192, R209.reuse ;  /* 0x000000d1c0c07220 */ /* 0x080fe20000410000 */
        /* <DEDUP_REMOVED lines=8> */
[----:B------:R-:W-:Y:S01]  /*4f70*/  ISETP.NE.AND P2, PT, R222, RZ, PT ;  /* 0x000000ffde00720c */ /* 0x000fe20003f45270 */
[-C--:B------:R-:W-:Y:S01]  /*4f80*/  FMUL.FTZ R196, R196, R219.reuse ;  /* 0x000000dbc4c47220 */ /* 0x080fe20000410000 */
[----:B------:R-:W-:Y:S01]  /*4f90*/  FMUL.FTZ R219, R42, R219 ;  /* 0x000000db2adb7220 */ /* 0x000fe20000410000 */
[----:B------:R-:W-:Y:S01]  /*4fa0*/  FFMA.FTZ R149, R164, R9, R149 ;  /* 0x00000009a4957223 */ /* 0x000fe20000010095 */
[----:B------:R-:W-:Y:S01]  /*4fb0*/  FMUL.FTZ R85, R85, R210 ;  /* 0x000000d255557220 */ /* 0x000fe20000410000 */
[----:B------:R-:W-:Y:S01]  /*4fc0*/  FMUL.FTZ R180, R180, R206 ;  /* 0x000000ceb4b47220 */ /* 0x000fe20000410000 */
[----:B------:R-:W-:Y:S01]  /*4fd0*/  FMUL.FTZ R190, R190, R205 ;  /* 0x000000cdbebe7220 */ /* 0x000fe20000410000 */
[----:B------:R-:W-:Y:S01]  /*4fe0*/  FMUL.FTZ R212, R212, R219 ;  /* 0x000000dbd4d47220 */ /* 0x000fe20000410000 */
[----:B------:R-:W-:Y:S01]  /*4ff0*/  BSSY.RECONVERGENT B0, `(.L_x_7982) ;  /* 0x0000073000007945 */ /* 0x000fe20003800200 */
[----:B------:R-:W-:Y:S01]  /*5000*/  FFMA.FTZ R132, R167, R179, R132 ;  /* 0x000000b3a7847223 */ /* 0x000fe20000010084 */
[----:B0-----:R-:W-:Y:S01]  /*5010*/  @!P1 FADD.FTZ R7, R7, R4 ;  /* 0x0000000407079221 */ /* 0x001fe20000010000 */
[----:B------:R-:W-:Y:S01]  /*5020*/  FFMA.FTZ R153, R162, R178, R153 ;  /* 0x000000b2a2997223 */ /* 0x000fe20000010099 */
[----:B------:R-:W-:Y:S01]  /*5030*/  FFMA.FTZ R119, R158, R192, R119 ;  /* 0x000000c09e777223 */ /* 0x000fe20000010077 */
[----:B------:R-:W-:Y:S01]  /*5040*/  FFMA.FTZ R146, R157, R194, R146 ;  /* 0x000000c29d927223 */ /* 0x000fe20000010092 */
[----:B-----5:R-:W-:Y:S01]  /*5050*/  @!P1 FADD.FTZ R6, R6, R5 ;  /* 0x0000000506069221 */ /* 0x020fe20000010000 */
[----:B------:R-:W0:Y:S01]  /*5060*/  SHFL.DOWN PT, R4, R7, 0x2, 0x1f ;  /* 0x08401f0007047f89 */ /* 0x000e2200000e0000 */
[----:B------:R-:W-:Y:S01]  /*5070*/  ISETP.GT.AND P1, PT, R78, 0x1d, PT ;  /* 0x0000001d4e00780c */ /* 0x000fe20003f24270 */
[----:B------:R-:W-:Y:S01]  /*5080*/  FMUL.FTZ R5, R42, R8 ;  /* 0x000000082a057220 */ /* 0x000fe20000410000 */
[----:B------:R-:W-:Y:S01]  /*5090*/  FFMA.FTZ R134, R165, R180, R134 ;  /* 0x000000b4a5867223 */ /* 0x000fe20000010086 */
[----:B------:R-:W5:Y:S01]  /*50a0*/  SHFL.DOWN PT, R41, R6, 0x2, 0x1f ;  /* 0x08401f0006297f89 */ /* 0x000f6200000e0000 */
[----:B------:R-:W-:Y:S01]  /*50b0*/  FFMA.FTZ R127, R154, R190, R127 ;  /* 0x000000be9a7f7223 */ /* 0x000fe2000001007f */
[----:B------:R-:W-:Y:S01]  /*50c0*/  FMUL.FTZ R184, R184, R5 ;  /* 0x00000005b8b87220 */ /* 0x000fe20000410000 */
[----:B------:R-:W-:Y:S01]  /*50d0*/  FFMA.FTZ R141, R160, R196, R141 ;  /* 0x000000c4a08d7223 */ /* 0x000fe2000001008d */
[----:B------:R-:W-:-:S02]  /*50e0*/  FFMA.FTZ R142, R169, R85, R142 ;  /* 0x00000055a98e7223 */ /* 0x000fc4000001008e */
[----:B------:R-:W-:Y:S01]  /*50f0*/  FFMA.FTZ R5, R139, R84, R184 ;  /* 0x000000548b057223 */ /* 0x000fe200000100b8 */
[----:B------:R-:W-:-:S03]  /*5100*/  FFMA.FTZ R84, R90, R179, R187 ;  /* 0x000000b35a547223 */ /* 0x000fc600000100bb */
[----:B------:R-:W-:Y:S01]  /*5110*/  FADD.FTZ R116, R5, R116 ;  /* 0x0000007405747221 */ /* 0x000fe20000010000 */
[----:B------:R-:W-:Y:S01]  /*5120*/  FFMA.FTZ R5, R143, R192, R182 ;  /* 0x000000c08f057223 */ /* 0x000fe200000100b6 */
[----:B------:R-:W-:Y:S01]  /*5130*/  FADD.FTZ R107, R84, R107 ;  /* 0x0000006b546b7221 */ /* 0x000fe20000010000 */
[C---:B------:R-:W-:Y:S02]  /*5140*/  FMUL.FTZ R84, R42.reuse, R207 ;  /* 0x000000cf2a547220 */ /* 0x040fe40000410000 */
[----:B------:R-:W-:Y:S01]  /*5150*/  FADD.FTZ R118, R5, R118 ;  /* 0x0000007605767221 */ /* 0x000fe20000010000 */
[C---:B------:R-:W-:Y:S01]  /*5160*/  FMUL.FTZ R5, R42.reuse, R216 ;  /* 0x000000d82a057220 */ /* 0x040fe20000410000 */
[----:B------:R-:W-:Y:S01]  /*5170*/  FMUL.FTZ R84, R183, R84 ;  /* 0x00000054b7547220 */ /* 0x000fe20000410000 */
[----:B0-----:R-:W-:Y:S01]  /*5180*/  @!P1 FADD.FTZ R7, R7, R4 ;  /* 0x0000000407079221 */ /* 0x001fe20000010000 */
[----:B------:R-:W-:Y:S01]  /*5190*/  FMUL.FTZ R4, R42, R211 ;  /* 0x000000d32a047220 */ /* 0x000fe20000410000 */
[----:B------:R-:W-:Y:S01]  /*51a0*/  FMUL.FTZ R220, R220, R5 ;  /* 0x00000005dcdc7220 */ /* 0x000fe20000410000 */
[----:B------:R-:W-:Y:S01]  /*51b0*/  FMUL.FTZ R5, R86, R173 ;  /* 0x000000ad56057220 */ /* 0x000fe20000410000 */
[----:B-----5:R-:W-:Y:S01]  /*51c0*/  @!P1 FADD.FTZ R6, R6, R41 ;  /* 0x0000002906069221 */ /* 0x020fe20000010000 */
[----:B------:R-:W0:Y:S01]  /*51d0*/  SHFL.DOWN PT, R168, R7, 0x4, 0x1f ;  /* 0x08801f0007a87f89 */ /* 0x000e2200000e0000 */
[----:B------:R-:W-:Y:S01]  /*51e0*/  ISETP.GT.AND P1, PT, R78, 0x1b, PT ;  /* 0x0000001b4e00780c */ /* 0x000fe20003f24270 */
[----:B------:R-:W-:Y:S01]  /*51f0*/  FMUL.FTZ R40, R199, R4 ;  /* 0x00000004c7287220 */ /* 0x000fe20000410000 */
[C---:B------:R-:W-:Y:S01]  /*5200*/  FMUL.FTZ R4, R42.reuse, R213 ;  /* 0x000000d52a047220 */ /* 0x040fe20000410000 */
[----:B------:R-:W5:Y:S01]  /*5210*/  SHFL.DOWN PT, R43, R6, 0x4, 0x1f ;  /* 0x08801f00062b7f89 */ /* 0x000f6200000e0000 */
[C---:B------:R-:W-:Y:S01]  /*5220*/  FMUL.FTZ R41, R42.reuse, R206 ;  /* 0x000000ce2a297220 */ /* 0x040fe20000410000 */
[----:B------:R-:W-:Y:S01]  /*5230*/  FFMA.FTZ R40, R89, R178, R40 ;  /* 0x000000b259287223 */ /* 0x000fe20000010028 */
        /* <DEDUP_REMOVED lines=14> */
[-C--:B------:R-:W-:Y:S01]  /*5320*/  FFMA.FTZ R144, R159, R4.reuse, R144 ;  /* 0x000000049f907223 */ /* 0x080fe20000010090 */
[----:B------:R-:W-:Y:S01]  /*5330*/  FFMA.FTZ R41, R125, R4, R220 ;  /* 0x000000047d297223 */ /* 0x000fe200000100dc */
[----:B------:R-:W-:Y:S01]  /*5340*/  FMUL.FTZ R8, R42, R205 ;  /* 0x000000cd2a087220 */ /* 0x000fe20000410000 */
[----:B0-----:R-:W-:Y:S01]  /*5350*/  @!P1 FADD.FTZ R7, R7, R168 ;  /* 0x000000a807079221 */ /* 0x001fe20000010000 */
[----:B------:R-:W-:Y:S01]  /*5360*/  FMUL.FTZ R173, R214, R173 ;  /* 0x000000add6ad7220 */ /* 0x000fe20000410000 */
[----:B------:R-:W-:Y:S01]  /*5370*/  FADD.FTZ R120, R9, R120 ;  /* 0x0000007809787221 */ /* 0x000fe20000010000 */
        /* <DEDUP_REMOVED lines=8> */
[----:B------:R-:W-:Y:S01]  /*5400*/  FFMA.FTZ R4, R92, R43, R87 ;  /* 0x0000002b5c047223 */ /* 0x000fe20000010057 */
[-C--:B------:R-:W-:Y:S01]  /*5410*/  FFMA.FTZ R145, R166, R5.reuse, R145 ;  /* 0x00000005a6917223 */ /* 0x080fe20000010091 */
[----:B------:R-:W-:Y:S01]  /*5420*/  FFMA.FTZ R8, R82, R5, R173 ;  /* 0x0000000552087223 */ /* 0x000fe200000100ad */
[----:B------:R-:W-:Y:S01]  /*5430*/  FFMA.FTZ R123, R156, R40, R123 ;  /* 0x000000289c7b7223 */ /* 0x000fe2000001007b */
[----:B------:R-:W-:Y:S01]  /*5440*/  FADD.FTZ R111, R4, R111 ;  /* 0x0000006f046f7221 */ /* 0x000fe20000010000 */
        /* <DEDUP_REMOVED lines=19> */
[----:B------:R-:W-:Y:S01]  /*5580*/  ISETP.NE.AND P1, PT, R78, RZ, PT ;  /* 0x000000ff4e00720c */ /* 0x000fe20003f25270 */
[----:B------:R-:W-:Y:S01]  /*5590*/  FMUL.FTZ R168, R11, R168 ;  /* 0x000000a80ba87220 */ /* 0x000fe20000410000 */
[----:B------:R-:W-:Y:S01]  /*55a0*/  FFMA.FTZ R140, R161, R40, R140 ;  /* 0x00000028a18c7223 */ /* 0x000fe2000001008c */
[----:B------:R-:W5:Y:S01]  /*55b0*/  SHFL.DOWN PT, R175, R6, 0x10, 0x1f ;  /* 0x0a001f0006af7f89 */ /* 0x000f6200000e0000 */
[-C--:B------:R-:W-:Y:S01]  /*55c0*/  FFMA.FTZ R131, R152, R86.reuse, R131 ;  /* 0x0000005698837223 */ /* 0x080fe20000010083 */
[----:B------:R-:W-:Y:S01]  /*55d0*/  FFMA.FTZ R9, R171, R86, R168 ;  /* 0x00000056ab097223 */ /* 0x000fe200000100a8 */
        /* <DEDUP_REMOVED lines=15> */
[----:B------:R-:W5:Y:S01]  /*56d0*/  @P1 LDS R7, [UR6+0x1f28] ;  /* 0x001f2806ff071984 */ /* 0x000f620008000800 */
[----:B0-----:R-:W-:Y:S01]  /*56e0*/  @P1 FADD.FTZ R5, R5, R2 ;  /* 0x0000000205051221 */ /* 0x001fe20000010000 */
[----:B-----5:R-:W-:-:S04]  /*56f0*/  @P1 FADD.FTZ R4, R4, R7 ;  /* 0x0000000704041221 */ /* 0x020fc80000010000 */
[----:B------:R0:W-:Y:S04]  /*5700*/  STS [UR6+0x2328], R5 ;  /* 0x00232805ff007988 */ /* 0x0001e80008000806 */
[----:B------:R0:W-:Y:S02]  /*5710*/  STS [UR6+0x1f28], R4 ;  /* 0x001f2804ff007988 */ /* 0x0001e40008000806 */
.L_x_7983:
[----:B------:R-:W-:Y:S05]  /*5720*/  BSYNC.RECONVERGENT B0 ;  /* 0x0000000000007941 */ /* 0x000fea0003800200 */
.L_x_7982:
[----:B------:R-:W-:-:S04]  /*5730*/  UIADD3 UR4, UPT, UPT, UR4, 0x1, URZ ;  /* 0x0000000104047890 */ /* 0x000fc8000fffe0ff */
[----:B------:R-:W-:-:S09]  /*5740*/  UISETP.GE.AND UP0, UPT, UR4, UR11, UPT ;  /* 0x0000000b0400728c */ /* 0x000fd2000bf06270 */
[----:B------:R-:W-:Y:S05]  /*5750*/  BRA.U !UP0, `(.L_x_7984) ;  /* 0xffffffd5087c7547 */ /* 0x000fea000b83ffff */
.L_x_7946:
[----:B------:R-:W-:Y:S01]  /*5760*/  BAR.SYNC.DEFER_BLOCKING 0x0 ;  /* 0x0000000000007b1d */ /* 0x000fe20000010000 */
[----:B------:R-:W-:Y:S01]  /*5770*/  F2FP.BF16.F32.PACK_AB R15, R150, R153 ;  /* 0x00000099960f723e */ /* 0x000fe200000010ff */
[----:B------:R-:W-:Y:S01]  /*5780*/  HFMA2 R85, -RZ, RZ, 0, 0 ;  /* 0x00000000ff557431 */ /* 0x000fe200000001ff */
[----:B------:R-:W-:Y:S02]  /*5790*/  F2FP.BF16.F32.PACK_AB R14, R146, R149 ;  /* 0x00000095920e723e */ /* 0x000fe400000010ff */
[----:B------:R-:W-:-:S03]  /*57a0*/  F2FP.BF16.F32.PACK_AB R13, R144, R145 ;  /* 0x00000091900d723e */ /* 0x000fc600000010ff */
[----:B------:R-:W5:Y:S01]  /*57b0*/  LDC.64 R22, c[0x0][0x4f8] ;  /* 0x00013e00ff167b82 */ /* 0x000f620000000a00 */
[----:B------:R-:W-:Y:S01]  /*57c0*/  F2FP.BF16.F32.PACK_AB R12, R141, R142 ;  /* 0x0000008e8d0c723e */ /* 0x000fe200000010ff */
[----:B------:R-:W1:Y:S01]  /*57d0*/  LDCU.64 UR4, c[0x0][0x500] ;  /* 0x0000a000ff0477ac */ /* 0x000e620008000a00 */
[----:B------:R-:W-:Y:S02]  /*57e0*/  F2FP.BF16.F32.PACK_AB R19, R131, R140 ;  /* 0x0000008c8313723e */ /* 0x000fe400000010ff */
[----:B------:R-:W-:Y:S02]  /*57f0*/  F2FP.BF16.F32.PACK_AB R18, R127, R138 ;  /* 0x0000008a7f12723e */ /* 0x000fe400000010ff */
[----:B------:R-:W-:Y:S01]  /*5800*/  F2FP.BF16.F32.PACK_AB R17, R123, R134 ;  /* 0x000000867b11723e */ /* 0x000fe200000010ff */
[----:B------:R-:W2:Y:S01]  /*5810*/  LDC.64 R40, c[0x0][0x550] ;  /* 0x00015400ff287b82 */ /* 0x000ea20000000a00 */
[----:B------:R-:W-:Y:S02]  /*5820*/  F2FP.BF16.F32.PACK_AB R16, R119, R132 ;  /* 0x000000847710723e */ /* 0x000fe400000010ff */
[----:B------:R-:W-:-:S02]  /*5830*/  MOV R84, R36 ;  /* 0x0000002400547202 */ /* 0x000fc40000000f00 */
[----:B------:R-:W-:Y:S02]  /*5840*/  IADD3 R66, P1, PT, R66, -0x400, RZ ;  /* 0xfffffc0042427810 */ /* 0x000fe40007f3e0ff */
[----:B------:R-:W-:Y:S01]  /*5850*/  IADD3 R68, P2, PT, R68, -0x400, RZ ;  /* 0xfffffc0044447810 */ /* 0x000fe20007f5e0ff */
[----:B------:R-:W3:Y:S01]  /*5860*/  LDC.64 R86, c[0x0][0x518] ;  /* 0x00014600ff567b82 */ /* 0x000ee20000000a00 */
[----:B------:R-:W-:Y:S01]  /*5870*/  IADD3 R70, P3, PT, R70, -0x400, RZ ;  /* 0xfffffc0046467810 */ /* 0x000fe20007f7e0ff */
[----:B------:R4:W-:Y:S01]  /*5880*/  STS.128 [R38], R12 ;  /* 0x0000000c26007388 */ /* 0x0009e20000000c00 */
[----:B------:R-:W-:Y:S02]  /*5890*/  IADD3 R72, P4, PT, R72, -0x400, RZ ;  /* 0xfffffc0048487810 */ /* 0x000fe40007f9e0ff */
[----:B------:R-:W-:Y:S01]  /*58a0*/  IADD3.X R65, PT, PT, R65, -0x1, RZ, P1, !PT ;  /* 0xffffffff41417810 */ /* 0x000fe20000ffe4ff */
[----:B------:R1:W-:Y:S01]  /*58b0*/  STS.128 [R38+0x10], R16 ;  /* 0x0000101026007388 */ /* 0x0003e20000000c00 */
[----:B------:R-:W-:-:S03]  /*58c0*/  NOP ;  /* 0x0000000000007918 */ /* 0x000fc60000000000 */
[----:B0-----:R-:W0:Y:S01]  /*58d0*/  LDS.128 R4, [R39] ;  /* 0x0000000027047984 */ /* 0x001e220000000c00 */
[----:B-----5:R-:W-:Y:S01]  /*58e0*/  IMAD.WIDE.U32 R20, R22, UR18, R84 ;  /* 0x0000001216147c25 */ /* 0x020fe2000f8e0054 */
[----:B------:R-:W5:Y:S01]  /*58f0*/  LDC.64 R88, c[0x0][0x560] ;  /* 0x00015800ff587b82 */ /* 0x000f620000000a00 */
[----:B------:R-:W-:Y:S01]  /*5900*/  IADD3.X R67, PT, PT, R67, -0x1, RZ, P2, !PT ;  /* 0xffffffff43437810 */ /* 0x000fe200017fe4ff */
[----:B------:R-:W3:Y:S01]  /*5910*/  LDS.128 R8, [R39+0x200] ;  /* 0x0002000027087984 */ /* 0x000ee20000000c00 */
[----:B------:R-:W-:Y:S02]  /*5920*/  IMAD R21, R23, UR18, R21 ;  /* 0x0000001217157c24 */ /* 0x000fe4000f8e0215 */
[----:B------:R-:W-:Y:S01]  /*5930*/  FADD.FTZ R23, R76, R115 ;  /* 0x000000734c177221 */ /* 0x000fe20000010000 */
[----:B----4-:R-:W-:Y:S01]  /*5940*/  F2FP.BF16.F32.PACK_AB R14, R103, R126 ;  /* 0x0000007e670e723e */ /* 0x010fe200000010ff */
[----:B-1----:R-:W-:-:S04]  /*5950*/  IMAD.WIDE.U32 R12, R83, UR4, R20 ;  /* 0x00000004530c7c25 */ /* 0x002fc8000f8e0014 */
[----:B------:R-:W-:Y:S01]  /*5960*/  FADD.FTZ R0, R23, R128 ;  /* 0x0000008017007221 */ /* 0x000fe20000010000 */
[----:B------:R-:W-:Y:S01]  /*5970*/  F2FP.BF16.F32.PACK_AB R19, R124, R113 ;  /* 0x000000717c13723e */ /* 0x000fe200000010ff */
[----:B------:R-:W-:Y:S01]  /*5980*/  IMAD R2, R83, UR5, R13 ;  /* 0x0000000553027c24 */ /* 0x000fe2000f8e020d */
[----:B--2---:R-:W-:Y:S01]  /*5990*/  LEA R36, P0, R12, R40, 0x1 ;  /* 0x000000280c247211 */ /* 0x004fe200078008ff */
[----:B------:R-:W-:Y:S01]  /*59a0*/  FADD.FTZ R13, R0, R117 ;  /* 0x00000075000d7221 */ /* 0x000fe20000010000 */
[----:B------:R-:W-:Y:S01]  /*59b0*/  F2FP.BF16.F32.PACK_AB R18, R122, R111 ;  /* 0x0000006f7a12723e */ /* 0x000fe200000010ff */
[----:B------:R-:W1:Y:S01]  /*59c0*/  LDCU.64 UR4, c[0x0][0x520] ;  /* 0x0000a400ff0477ac */ /* 0x000e620008000a00 */
[----:B------:R-:W-:Y:S01]  /*59d0*/  LEA.HI.X R37, R12, R41, R2, 0x1, P0 ;  /* 0x000000290c257211 */ /* 0x000fe200000f0c02 */
[----:B------:R-:W-:Y:S01]  /*59e0*/  FADD.FTZ R15, R13, R130 ;  /* 0x000000820d0f7221 */ /* 0x000fe20000010000 */
[----:B------:R-:W-:Y:S02]  /*59f0*/  F2FP.BF16.F32.PACK_AB R13, R130, R117 ;  /* 0x00000075820d723e */ /* 0x000fe400000010ff */
[----:B------:R-:W-:Y:S01]  /*5a00*/  F2FP.BF16.F32.PACK_AB R12, R128, R115 ;  /* 0x00000073800c723e */ /* 0x000fe200000010ff */
[----:B------:R-:W-:-:S04]  /*5a10*/  IMAD.WIDE.U32 R36, R62, 0x10, R36 ;  /* 0x000000103e247825 */ /* 0x000fc800078e0024 */
[----:B------:R-:W-:Y:S01]  /*5a20*/  FADD.FTZ R0, R15, R126 ;  /* 0x0000007e0f007221 */ /* 0x000fe20000010000 */
[----:B------:R-:W-:Y:S02]  /*5a30*/  F2FP.BF16.F32.PACK_AB R15, R116, R105 ;  /* 0x00000069740f723e */ /* 0x000fe400000010ff */
[----:B------:R-:W-:Y:S01]  /*5a40*/  F2FP.BF16.F32.PACK_AB R17, R120, R109 ;  /* 0x0000006d7811723e */ /* 0x000fe200000010ff */
[----:B------:R-:W-:Y:S01]  /*5a50*/  FADD.FTZ R0, R0, R103 ;  /* 0x0000006700007221 */ /* 0x000fe20000010000 */
[----:B------:R-:W-:Y:S02]  /*5a60*/  F2FP.BF16.F32.PACK_AB R16, R118, R107 ;  /* 0x0000006b7610723e */ /* 0x000fe400000010ff */
[----:B------:R-:W-:Y:S01]  /*5a70*/  IADD3.X R69, PT, PT, R69, -0x1, RZ, P3, !PT ;  /* 0xffffffff45457810 */ /* 0x000fe20001ffe4ff */
[----:B------:R-:W-:Y:S01]  /*5a80*/  FADD.FTZ R105, R0, R105 ;  /* 0x0000006900697221 */ /* 0x000fe20000010000 */
[----:B------:R-:W-:-:S03]  /*5a90*/  IADD3.X R71, PT, PT, R71, -0x1, RZ, P4, !PT ;  /* 0xffffffff47477810 */ /* 0x000fc600027fe4ff */
[----:B------:R-:W-:Y:S01]  /*5aa0*/  FADD.FTZ R116, R105, R116 ;  /* 0x0000007469747221 */ /* 0x000fe20000010000 */
[----:B0-----:R0:W-:Y:S03]  /*5ab0*/  STG.E.128 desc[UR16][R36.64], R4 ;  /* 0x0000000424007986 */ /* 0x0011e6000c101d10 */
[----:B------:R-:W-:Y:S01]  /*5ac0*/  FADD.FTZ R107, R116, R107 ;  /* 0x0000006b746b7221 */ /* 0x000fe20000010000 */
[----:B---3--:R-:W-:Y:S03]  /*5ad0*/  STG.E.128 desc[UR16][R36.64+0x200], R8 ;  /* 0x0002000824007986 */ /* 0x008fe6000c101d10 */
[----:B------:R-:W-:Y:S01]  /*5ae0*/  FADD.FTZ R118, R107, R118 ;  /* 0x000000766b767221 */ /* 0x000fe20000010000 */
[----:B------:R-:W-:Y:S03]  /*5af0*/  BAR.SYNC.DEFER_BLOCKING 0x0 ;  /* 0x0000000000007b1d */ /* 0x000fe60000010000 */
[----:B------:R-:W-:-:S04]  /*5b00*/  FADD.FTZ R109, R118, R109 ;  /* 0x0000006d766d7221 */ /* 0x000fc80000010000 */
[----:B------:R-:W-:-:S04]  /*5b10*/  FADD.FTZ R120, R109, R120 ;  /* 0x000000786d787221 */ /* 0x000fc80000010000 */
[----:B------:R-:W-:Y:S01]  /*5b20*/  FADD.FTZ R111, R120, R111 ;  /* 0x0000006f786f7221 */ /* 0x000fe20000010000 */
[----:B0-----:R-:W-:-:S04]  /*5b30*/  IMAD.WIDE.U32 R4, R86, UR18, R84 ;  /* 0x0000001256047c25 */ /* 0x001fc8000f8e0054 */
[----:B------:R-:W-:Y:S01]  /*5b40*/  FADD.FTZ R122, R111, R122 ;  /* 0x0000007a6f7a7221 */ /* 0x000fe20000010000 */
[----:B------:R-:W-:-:S03]  /*5b50*/  IMAD R5, R87, UR18, R5 ;  /* 0x0000001257057c24 */ /* 0x000fc6000f8e0205 */
[----:B------:R-:W-:Y:S01]  /*5b60*/  FADD.FTZ R113, R122, R113 ;  /* 0x000000717a717221 */ /* 0x000fe20000010000 */
[----:B-1----:R-:W-:-:S04]  /*5b70*/  IMAD.WIDE.U32 R4, R83, UR4, R4 ;  /* 0x0000000453047c25 */ /* 0x002fc8000f8e0004 */
[----:B------:R-:W-:Y:S01]  /*5b80*/  FADD.FTZ R76, R113, R124 ;  /* 0x0000007c714c7221 */ /* 0x000fe20000010000 */
[----:B------:R-:W-:Y:S01]  /*5b90*/  IMAD R0, R83, UR5, R5 ;  /* 0x0000000553007c24 */ /* 0x000fe2000f8e0205 */
[C---:B-----5:R-:W-:Y:S01]  /*5ba0*/  LEA R6, P0, R4.reuse, R88, 0x1 ;  /* 0x0000005804067211 */ /* 0x060fe200078008ff */
[----:B------:R-:W-:Y:S03]  /*5bb0*/  STS.128 [R38], R12 ;  /* 0x0000000c26007388 */ /* 0x000fe60000000c00 */
[----:B------:R-:W-:Y:S01]  /*5bc0*/  LEA.HI.X R7, R4, R89, R0, 0x1, P0 ;  /* 0x0000005904077211 */ /* 0x000fe200000f0c00 */
[----:B------:R-:W-:Y:S01]  /*5bd0*/  STS.128 [R38+0x10], R16 ;  /* 0x0000101026007388 */ /* 0x000fe20000000c00 */
[----:B------:R-:W-:-:S03]  /*5be0*/  NOP ;  /* 0x0000000000007918 */ /* 0x000fc60000000000 */
[----:B------:R-:W0:Y:S01]  /*5bf0*/  LDS.128 R20, [R39] ;  /* 0x0000000027147984 */ /* 0x000e220000000c00 */
[----:B------:R-:W-:Y:S01]  /*5c00*/  IMAD.WIDE.U32 R4, R62, 0x10, R6 ;  /* 0x000000103e047825 */ /* 0x000fe200078e0006 */
[----:B------:R-:W-:Y:S02]  /*5c10*/  ISETP.GT.AND P0, PT, R64, 0x1, PT ;  /* 0x000000014000780c */ /* 0x000fe40003f04270 */
[----:B------:R-:W1:Y:S01]  /*5c20*/  LDS.128 R40, [R39+0x200] ;  /* 0x0002000027287984 */ /* 0x000e620000000c00 */
[----:B------:R-:W-:-:S03]  /*5c30*/  MOV R64, R3 ;  /* 0x0000000300407202 */ /* 0x000fc60000000f00 */
[----:B0-----:R0:W-:Y:S04]  /*5c40*/  STG.E.128 desc[UR16][R4.64], R20 ;  /* 0x0000001404007986 */ /* 0x0011e8000c101d10 */
[----:B-1----:R0:W-:Y:S03]  /*5c50*/  STG.E.128 desc[UR16][R4.64+0x200], R40 ;  /* 0x0002002804007986 */ /* 0x0021e6000c101d10 */
[----:B------:R-:W-:Y:S05]  /*5c60*/  @P0 BRA `(.L_x_7985) ;  /* 0xffffffac00ec0947 */ /* 0x000fea000383ffff */
.L_x_7944:
        /* <DEDUP_REMOVED lines=34> */
.L_x_7987:
[----:B------:R-:W-:Y:S05]  /*5e90*/  BSYNC.RECONVERGENT B0 ;  /* 0x0000000000007941 */ /* 0x000fea0003800200 */
.L_x_7986:
        /* <DEDUP_REMOVED lines=26> */
.L_x_7989:
[----:B------:R-:W-:Y:S05]  /*6040*/  BSYNC.RECONVERGENT B0 ;  /* 0x0000000000007941 */ /* 0x000fea0003800200 */
.L_x_7988:
[----:B------:R-:W-:Y:S05]  /*6050*/  @P2 EXIT ;  /* 0x000000000000294d */ /* 0x000fea0003800000 */
[----:B------:R-:W1:Y:S01]  /*6060*/  LDCU.64 UR8, c[0x0][0x4e8] ;  /* 0x00009d00ff0877ac */ /* 0x000e620008000a00 */
[----:B------:R-:W2:Y:S01]  /*6070*/  S2UR UR5, SR_CgaCtaId ;  /* 0x00000000000579c3 */ /* 0x000ea20000008800 */
[----:B------:R-:W-:Y:S01]  /*6080*/  BSSY.RECONVERGENT B0, `(.L_x_7990) ;  /* 0x0000022000007945 */ /* 0x000fe20003800200 */
[----:B------:R-:W-:Y:S01]  /*6090*/  UMOV UR4, 0x400 ;  /* 0x0000040000047882 */ /* 0x000fe20000000000 */
[----:B------:R-:W3:Y:S01]  /*60a0*/  LDCU UR6, c[0x0][0x360] ;  /* 0x00006c00ff0677ac */ /* 0x000ee20008000800 */
[----:B------:R-:W4:Y:S01]  /*60b0*/  LDCU.64 UR10, c[0x0][0x4b0] ;  /* 0x00009600ff0a77ac */ /* 0x000f220008000a00 */
[----:B------:R-:W0:Y:S01]  /*60c0*/  LDCU.64 UR12, c[0x0][0x530] ;  /* 0x0000a600ff0c77ac */ /* 0x000e220008000a00 */
[----:B------:R-:W0:Y:S01]  /*60d0*/  LDCU.64 UR14, c[0x0][0x4f0] ;  /* 0x00009e00ff0e77ac */ /* 0x000e220008000a00 */
[C---:B-1----:R-:W-:Y:S01]  /*60e0*/  IMAD.WIDE.U32 R2, R83.reuse, UR8, RZ ;  /* 0x0000000853027c25 */ /* 0x042fe2000f8e00ff */
[----:B------:R-:W1:Y:S03]  /*60f0*/  LDCU.64 UR18, c[0x0][0x540] ;  /* 0x0000a800ff1277ac */ /* 0x000e660008000a00 */
[----:B------:R-:W-:Y:S01]  /*6100*/  IMAD R83, R83, UR9, R3 ;  /* 0x0000000953537c24 */ /* 0x000fe2000f8e0203 */
[----:B0-234-:R-:W-:-:S12]  /*6110*/  ULEA UR4, UR5, UR4, 0x18 ;  /* 0x0000000405047291 */ /* 0x01dfd8000f8ec0ff */
.L_x_7991:
[----:B------:R-:W-:Y:S02]  /*6120*/  LEA R0, R13, UR4, 0x2 ;  /* 0x000000040d007c11 */ /* 0x000fe4000f8e10ff */
[----:B------:R-:W-:Y:S02]  /*6130*/  SHF.R.S32.HI R4, RZ, 0x1f, R13 ;  /* 0x0000001fff047819 */ /* 0x000fe4000001140d */
[----:B0-----:R-:W-:Y:S01]  /*6140*/  MOV R6, R2 ;  /* 0x0000000200067202 */ /* 0x001fe20000000f00 */
[----:B------:R-:W0:Y:S01]  /*6150*/  LDS R15, [R0+0x1f28] ;  /* 0x001f2800000f7984 */ /* 0x000e220000000800 */
        /* <DEDUP_REMOVED lines=12> */
[----:B-1----:R-:W-:Y:S02]  /*6220*/  LEA R10, P1, R8, UR18, 0x2 ;  /* 0x00000012080a7c11 */ /* 0x002fe4000f8210ff */
[----:B------:R-:W-:Y:S02]  /*6230*/  LEA.HI.X R7, R4, UR13, R7, 0x2, P0 ;  /* 0x0000000d04077c11 */ /* 0x000fe400080f1407 */
[----:B------:R-:W-:-:S02]  /*6240*/  ISETP.GE.AND P0, PT, R13, UR7, PT ;  /* 0x000000070d007c0c */ /* 0x000fc4000bf06270 */
[----:B------:R-:W-:-:S04]  /*6250*/  IADD3 R5, PT, PT, R9, R11, RZ ;  /* 0x0000000b09057210 */ /* 0x000fc80007ffe0ff */
[----:B------:R-:W-:Y:S01]  /*6260*/  LEA.HI.X R11, R8, UR19, R5, 0x2, P1 ;  /* 0x00000013080b7c11 */ /* 0x000fe200088f1405 */
[----:B0-----:R0:W-:Y:S04]  /*6270*/  REDG.E.ADD.F32.FTZ.RN.STRONG.GPU desc[UR16][R6.64], R15 ;  /* 0x0000000f060079a6 */ /* 0x0011e8000c12f310 */
[----:B--2---:R0:W-:Y:S02]  /*6280*/  REDG.E.ADD.F32.FTZ.RN.STRONG.GPU desc[UR16][R10.64], R17 ;  /* 0x000000110a0079a6 */ /* 0x0041e4000c12f310 */
[----:B------:R-:W-:Y:S05]  /*6290*/  @!P0 BRA `(.L_x_7991) ;  /* 0xfffffffc00a08947 */ /* 0x000fea000383ffff */
[----:B------:R-:W-:Y:S05]  /*62a0*/  BSYNC.RECONVERGENT B0 ;  /* 0x0000000000007941 */ /* 0x000fea0003800200 */
.L_x_7990:
[----:B------:R-:W-:Y:S05]  /*62b0*/  EXIT ;  /* 0x000000000000794d */ /* 0x000fea0003800000 */
.L_x_7992:
        /* <DEDUP_REMOVED lines=12> */
.L_x_10497:


//--------------------- .text._Z25selective_scan_bwd_kernelI32Selective_Scan_bwd_kernel_traitsILi32ELi16ELb1ELb1ELb0ELb1ELb0EN3c108BFloat16EfEEv12SSMParamsBwd --------------------------
	.section	.text._Z25selective_scan_bwd_kernelI32Selective_Scan_bwd_kernel_traitsILi32ELi16ELb1ELb1ELb0ELb1ELb0EN3c108BFloat16EfEEv12SSMParamsBwd,"ax",@progbits
	.align	128
        .global         _Z25selective_scan_bwd_kernelI32Selective_Scan_bwd_kernel_traitsILi32ELi16ELb1ELb1ELb0ELb1ELb0EN3c108BFloat16EfEEv12SSMParamsBwd
        .type           _Z25selective_scan_bwd_kernelI32Selective_Scan_bwd_kernel_traitsILi32ELi16ELb1ELb1ELb0ELb1ELb0EN3c108BFloat16EfEEv12SSMParamsBwd,@function
        .size           _Z25selective_scan_bwd_kernelI32Selective_Scan_bwd_kernel_traitsILi32ELi16ELb1ELb1ELb0ELb1ELb0EN3c108BFloat16EfEEv12SSMParamsBwd,(.L_x_10498 - _Z25selective_scan_bwd_kernelI32Selective_Scan_bwd_kernel_traitsILi32ELi16ELb1ELb1ELb0ELb1ELb0EN3c108BFloat16EfEEv12SSMParamsBwd)
        .other          _Z25selective_scan_bwd_kernelI32Selective_Scan_bwd_kernel_traitsILi32ELi16ELb1ELb1ELb0ELb1ELb0EN3c108BFloat16EfEEv12SSMParamsBwd,@"STO_CUDA_ENTRY STV_DEFAULT"
_Z25selective_scan_bwd_kernelI32Selective_Scan_bwd_kernel_traitsILi32ELi16ELb1ELb1ELb0ELb1ELb0EN3c108BFloat16EfEEv12SSMParamsBwd:
.text._Z25selective_scan_bwd_kernelI32Selective_Scan_bwd_kernel_traitsILi32ELi16ELb1ELb1ELb0ELb1ELb0EN3c108BFloat16EfEEv12SSMParamsBwd:
        /* <DEDUP_REMOVED lines=48> */
[----:B------:R-:W-:-:S05]  /*0300*/  UIMAD.WIDE.U32 UR4, UR18, UR8, URZ ;  /* 0x00000008120472a5 */ /* 0x000fca000f8e00ff */
[----:B------:R-:W4:Y:S01]  /*0310*/  @P0 LDC R19, c[0x0][0x38c] ;  /* 0x0000e300ff130b82 */ /* 0x000f220000000800 */
[----:B------:R-:W-:Y:S01]  /*0320*/  UIMAD UR8, UR18, UR9, UR5 ;  /* 0x00000009120872a4 */ /* 0x000fe2000f8e0205 */
[----:B------:R-:W-:Y:S02]  /*0330*/  LOP3.LUT R4, R45, R8, RZ, 0x3c, !PT ;  /* 0x000000082d047212 */ /* 0x000fe400078e3cff */
[----:B------:R-:W-:Y:S02]  /*0340*/  @!P2 IADD3 R7, PT, PT, R7, 0x1, RZ ;  /* 0x000000010707a810 */ /* 0x000fe40007ffe0ff */
[----:B------:R-:W-:Y:S01]  /*0350*/  MOV R2, UR4 ;  /* 0x0000000400027c02 */ /* 0x000fe20008000f00 */
[----:B------:R-:W-:Y:S01]  /*0360*/  UIMAD UR4, UR18, UR13, UR7 ;  /* 0x0000000d120472a4 */ /* 0x000fe2000f8e0207 */
[----:B------:R-:W-:Y:S02]  /*0370*/  ISETP.GE.AND P3, PT, R4, RZ, PT ;  /* 0x000000ff0400720c */ /* 0x000fe40003f66270 */
[----:B------:R-:W-:-:S02]  /*0380*/  MOV R4, UR6 ;  /* 0x0000000600047c02 */ /* 0x000fc40008000f00 */
[----:B------:R-:W-:Y:S01]  /*0390*/  MOV R5, UR7 ;  /* 0x0000000700057c02 */ /* 0x000fe20008000f00 */
[----:B------:R-:W2:Y:S01]  /*03a0*/  LDCU.64 UR6, c[0x0][0x498] ;  /* 0x00009300ff0677ac */ /* 0x000ea20008000a00 */
[----:B------:R-:W-:Y:S02]  /*03b0*/  @P1 IADD3 R7, PT, PT, R7, 0x1, RZ ;  /* 0x0000000107071810 */ /* 0x000fe40007ffe0ff */
[----:B------:R-:W-:Y:S02]  /*03c0*/  MOV R3, UR5 ;  /* 0x0000000500037c02 */ /* 0x000fe40008000f00 */
[----:B------:R-:W-:Y:S01]  /*03d0*/  MOV R3, UR8 ;  /* 0x0000000800037c02 */ /* 0x000fe20008000f00 */
[----:B---3--:R-:W-:Y:S01]  /*03e0*/  @P0 IMAD R0, R0, UR18, R45 ;  /* 0x0000001200000c24 */ /* 0x008fe2000f8e022d */
[----:B------:R-:W-:Y:S01]  /*03f0*/  MOV R29, R7 ;  /* 0x00000007001d7202 */ /* 0x000fe20000000f00 */
[----:B------:R-:W3:Y:S01]  /*0400*/  LDCU.64 UR8, c[0x0][0x3b0] ;  /* 0x00007600ff0877ac */ /* 0x000ee20008000a00 */
[----:B------:R-:W-:Y:S01]  /*0410*/  ISETP.NE.AND P2, PT, R8, RZ, PT ;  /* 0x000000ff0800720c */ /* 0x000fe20003f45270 */
[----:B------:R-:W1:Y:S01]  /*0420*/  @P0 LDC.64 R6, c[0x0][0x480] ;  /* 0x00012000ff060b82 */ /* 0x000e620000000a00 */
[----:B------:R-:W-:-:S04]  /*0430*/  IMAD.WIDE.U32 R2, R45, UR10, R2 ;  /* 0x0000000a2d027c25 */ /* 0x000fc8000f8e0002 */
[----:B------:R-:W-:Y:S02]  /*0440*/  @P0 IMAD R0, R0, R17, RZ ;  /* 0x0000001100000224 */ /* 0x000fe400078e02ff */
[----:B------:R-:W-:Y:S02]  /*0450*/  IMAD R13, R45, UR11, R3 ;  /* 0x0000000b2d0d7c24 */ /* 0x000fe4000f8e0203 */
[----:B----4-:R-:W-:Y:S02]  /*0460*/  @P0 IMAD R3, R0, R19, RZ ;  /* 0x0000001300030224 */ /* 0x010fe400078e02ff */
[----:B------:R-:W4:Y:S01]  /*0470*/  LDC.64 R18, c[0x0][0x460] ;  /* 0x00011800ff127b82 */ /* 0x000f220000000a00 */
[----:B------:R-:W-:Y:S01]  /*0480*/  MOV R5, UR4 ;  /* 0x0000000400057c02 */ /* 0x000fe20008000f00 */
[----:B--2---:R-:W-:Y:S01]  /*0490*/  UIMAD.WIDE.U32 UR4, UR18, UR6, URZ ;  /* 0x00000006120472a5 */ /* 0x004fe2000f8e00ff */
[----:B------:R-:W-:Y:S02]  /*04a0*/  @!P3 IADD3 R29, PT, PT, -R29, RZ, RZ ;  /* 0x000000ff1d1db210 */ /* 0x000fe40007ffe1ff */
[----:B------:R-:W-:-:S02]  /*04b0*/  LEA R9, R17, 0xfffffe00, 0x9 ;  /* 0xfffffe0011097811 */ /* 0x000fc400078e48ff */
[----:B------:R-:W-:Y:S02]  /*04c0*/  ISETP.GE.AND P1, PT, R17, 0x1, PT ;  /* 0x000000011100780c */ /* 0x000fe40003f26270 */
[----:B------:R-:W-:Y:S01]  /*04d0*/  @!P2 LOP3.LUT R29, RZ, R8, RZ, 0x33, !PT ;  /* 0x00000008ff1da212 */ /* 0x000fe200078e33ff */
[----:B------:R-:W2:Y:S01]  /*04e0*/  LDC.64 R16, c[0x0][0x4a8] ;  /* 0x00012a00ff107b82 */ /* 0x000ea20000000a00 */
[----:B------:R-:W-:Y:S02]  /*04f0*/  UIMAD UR5, UR18, UR7, UR5 ;  /* 0x00000007120572a4 */ /* 0x000fe4000f8e0205 */
[----:B------:R-:W-:Y:S01]  /*0500*/  SHF.R.S32.HI R21, RZ, 0x1f, R29 ;  /* 0x0000001fff157819 */ /* 0x000fe2000001141d */
[----:B---3--:R-:W-:Y:S01]  /*0510*/  UIMAD.WIDE.U32 UR6, UR18, UR8, URZ ;  /* 0x00000008120672a5 */ /* 0x008fe2000f8e00ff */
[----:B------:R-:W-:Y:S01]  /*0520*/  IMAD.WIDE.U32 R4, R45, UR14, R4 ;  /* 0x0000000e2d047c25 */ /* 0x000fe2000f8e0004 */
[----:B------:R-:W-:Y:S02]  /*0530*/  CS2R R26, SRZ ;  /* 0x00000000001a7805 */ /* 0x000fe4000001ff00 */
[----:B------:R-:W-:Y:S01]  /*0540*/  UIMAD UR7, UR18, UR9, UR7 ;  /* 0x00000009120772a4 */ /* 0x000fe2000f8e0207 */
[----:B------:R-:W-:Y:S01]  /*0550*/  IMAD R0, R21, R14, RZ ;  /* 0x0000000e15007224 */ /* 0x000fe200078e02ff */
[----:B------:R-:W-:Y:S01]  /*0560*/  IADD3 R57, P2, PT, R9, R2, RZ ;  /* 0x0000000209397210 */ /* 0x000fe20007f5e0ff */
[----:B-1----:R-:W-:Y:S01]  /*0570*/  @P0 IMAD.WIDE R26, R3, 0x8, R6 ;  /* 0x00000008031a0825 */ /* 0x002fe200078e0206 */
[----:B------:R-:W-:-:S03]  /*0580*/  IADD3 R59, P3, PT, R9, R4, RZ ;  /* 0x00000004093b7210 */ /* 0x000fc60007f7e0ff */
[----:B------:R-:W-:-:S04]  /*0590*/  IMAD.WIDE.U32 R2, R45, R60, UR4 ;  /* 0x000000042d027e25 */ /* 0x000fc8000f8e003c */
[----:B------:R-:W-:Y:S01]  /*05a0*/  IMAD R7, R29, R15, R0 ;  /* 0x0000000f1d077224 */ /* 0x000fe200078e0200 */
[----:B------:R-:W-:Y:S01]  /*05b0*/  SHF.R.S32.HI R0, RZ, 0x1f, R9 ;  /* 0x0000001fff007819 */ /* 0x000fe20000011409 */
[----:B------:R-:W-:Y:S02]  /*05c0*/  IMAD R11, R45, UR15, R5 ;  /* 0x0000000f2d0b7c24 */ /* 0x000fe4000f8e0205 */
[----:B------:R-:W-:Y:S01]  /*05d0*/  IMAD.WIDE.U32 R4, R29, R14, UR6 ;  /* 0x000000061d047e25 */ /* 0x000fe2000f8e000e */
[----:B------:R-:W-:-:S03]  /*05e0*/  IADD3 R2, P4, PT, R9, R2, RZ ;  /* 0x0000000209027210 */ /* 0x000fc60007f9e0ff */
[----:B------:R-:W-:Y:S01]  /*05f0*/  IMAD R61, R45, R61, R3 ;  /* 0x0000003d2d3d7224 */ /* 0x000fe200078e0203 */
[C---:B------:R-:W-:Y:S02]  /*0600*/  IADD3.X R6, PT, PT, R0.reuse, R13, RZ, P2, !PT ;  /* 0x0000000d00067210 */ /* 0x040fe400017fe4ff */
[----:B----4-:R-:W-:Y:S02]  /*0610*/  LEA R46, P0, R57, R18, 0x1 ;  /* 0x00000012392e7211 */ /* 0x010fe400078008ff */
[----:B------:R-:W-:Y:S02]  /*0620*/  IADD3 R9, P5, PT, R9, R4, RZ ;  /* 0x0000000409097210 */ /* 0x000fe40007fbe0ff */
[----:B------:R-:W-:Y:S02]  /*0630*/  IADD3 R7, PT, PT, R5, R7, RZ ;  /* 0x0000000705077210 */ /* 0x000fe40007ffe0ff */
[----:B------:R-:W-:Y:S02]  /*0640*/  IADD3.X R61, PT, PT, R0, R61, RZ, P4, !PT ;  /* 0x0000003d003d7210 */ /* 0x000fe400027fe4ff */
[----:B------:R-:W-:-:S02]  /*0650*/  LEA R50, P2, R2, R50, 0x1 ;  /* 0x0000003202327211 */ /* 0x000fc400078408ff */
[----:B------:R-:W-:Y:S01]  /*0660*/  LEA.HI.X R57, R57, R19, R6, 0x1, P0 ;  /* 0x0000001339397211 */ /* 0x000fe200000f0c06 */
[----:B--2---:R-:W-:Y:S01]  /*0670*/  IMAD.WIDE.U32 R24, R45, R16, RZ ;  /* 0x000000102d187225 */ /* 0x004fe200078e00ff */
[C---:B------:R-:W-:Y:S02]  /*0680*/  IADD3.X R4, PT, PT, R0.reuse, R11, RZ, P3, !PT ;  /* 0x0000000b00047210 */ /* 0x040fe40001ffe4ff */
[----:B------:R-:W-:Y:S02]  /*0690*/  LEA R48, P0, R59, R48, 0x1 ;  /* 0x000000303b307211 */ /* 0x000fe400078008ff */
[----:B------:R-:W-:Y:S02]  /*06a0*/  IADD3.X R0, PT, PT, R0, R7, RZ, P5, !PT ;  /* 0x0000000700007210 */ /* 0x000fe40002ffe4ff */
[----:B0-----:R-:W-:Y:S02]  /*06b0*/  LEA R63, P3, R9, R64, 0x1 ;  /* 0x00000040093f7211 */ /* 0x001fe400078608ff */
[----:B------:R-:W-:Y:S01]  /*06c0*/  LEA.HI.X R61, R2, R51, R61, 0x1, P2 ;  /* 0x00000033023d7211 */ /* 0x000fe200010f0c3d */
[----:B------:R-:W-:Y:S01]  /*06d0*/  HFMA2 R51, -RZ, RZ, 0, 0 ;  /* 0x00000000ff337431 */ /* 0x000fe200000001ff */
[----:B------:R-:W-:Y:S01]  /*06e0*/  LEA.HI.X R59, R59, R49, R4, 0x1, P0 ;  /* 0x000000313b3b7211 */ /* 0x000fe200000f0c04 */
[----:B------:R-:W-:Y:S01]  /*06f0*/  IMAD R49, R45, R17, R25 ;  /* 0x000000112d317224 */ /* 0x000fe200078e0219 */
[----:B------:R-:W-:-:S02]  /*0700*/  LEA.HI.X R65, R9, R65, R0, 0x1, P3 ;  /* 0x0000004109417211 */ /* 0x000fc400018f0c00 */
        /* <DEDUP_REMOVED lines=12> */
[----:B--2---:R-:W-:-:S02]  /*07d0*/  IMAD R0, R21, UR10, RZ ;  /* 0x0000000a15007c24 */ /* 0x004fc4000f8e02ff */
[----:B---3--:R-:W-:Y:S01]  /*07e0*/  IMAD.WIDE.U32 R20, R45, UR6, RZ ;  /* 0x000000062d147c25 */ /* 0x008fe2000f8e00ff */
[----:B------:R-:W2:Y:S03]  /*07f0*/  LDCU UR6, c[0x0][0x394] ;  /* 0x00007280ff0677ac */ /* 0x000ea60008000800 */
[----:B------:R-:W-:Y:S02]  /*0800*/  IMAD R79, R29, UR11, R0 ;  /* 0x0000000b1d4f7c24 */ /* 0x000fe4000f8e0200 */
[----:B0-----:R-:W-:Y:S01]  /*0810*/  IMAD.WIDE.U32 R18, R45, UR8, RZ ;  /* 0x000000082d127c25 */ /* 0x001fe2000f8e00ff */
[----:B------:R-:W-:Y:S01]  /*0820*/  SHF.L.U32 R0, R22, 0x1, RZ ;  /* 0x0000000116007819 */ /* 0x000fe200000006ff */
[----:B----4-:R-:W-:Y:S02]  /*0830*/  ULEA UR4, UR5, UR4, 0x18 ;  /* 0x0000000405047291 */ /* 0x010fe4000f8ec0ff */
[----:B-1----:R-:W-:Y:S01]  /*0840*/  IMAD.WIDE.U32 R2, R4, UR18, R22 ;  /* 0x0000001204027c25 */ /* 0x002fe2000f8e0016 */
[----:B------:R-:W-:-:S02]  /*0850*/  IADD3 R7, PT, PT, R22, 0x40, RZ ;  /* 0x0000004016077810 */ /* 0x000fc40007ffe0ff */
[C---:B------:R-:W-:Y:S01]  /*0860*/  IADD3 R9, PT, PT, R22.reuse, 0x60, RZ ;  /* 0x0000006016097810 */ /* 0x040fe20007ffe0ff */
[----:B------:R-:W-:Y:S01]  /*0870*/  IMAD R3, R5, UR18, R3 ;  /* 0x0000001205037c24 */ /* 0x000fe2000f8e0203 */
[C---:B------:R-:W-:Y:S01]  /*0880*/  IADD3 R5, PT, PT, R22.reuse, 0x20, RZ ;  /* 0x0000002016057810 */ /* 0x040fe20007ffe0ff */
[----:B------:R-:W-:Y:S01]  /*0890*/  UIADD3 UR5, UPT, UPT, UR4, 0x430, URZ ;  /* 0x0000043004057890 */ /* 0x000fe2000fffe0ff */
[C---:B------:R-:W-:Y:S01]  /*08a0*/  IADD3 R11, PT, PT, R22.reuse, 0x80, RZ ;  /* 0x00000080160b7810 */ /* 0x040fe20007ffe0ff */
[----:B------:R-:W-:Y:S01]  /*08b0*/  IMAD.WIDE.U32 R16, R29, UR10, R2 ;  /* 0x0000000a1d107c25 */ /* 0x000fe2000f8e0002 */
[C---:B------:R-:W-:Y:S02]  /*08c0*/  SHF.L.U32 R3, R22.reuse, 0x4, RZ ;  /* 0x0000000416037819 */ /* 0x040fe400000006ff */
[C---:B------:R-:W-:Y:S01]  /*08d0*/  IADD3 R13, PT, PT, R22.reuse, 0xa0, RZ ;  /* 0x000000a0160d7810 */ /* 0x040fe20007ffe0ff */
[C---:B------:R-:W-:Y:S01]  /*08e0*/  IMAD R53, R45.reuse, UR7, R21 ;  /* 0x000000072d357c24 */ /* 0x040fe2000f8e0215 */
[C---:B------:R-:W-:Y:S01]  /*08f0*/  IADD3 R15, PT, PT, R22.reuse, 0xc0, RZ ;  /* 0x000000c0160f7810 */ /* 0x040fe20007ffe0ff */
[----:B------:R-:W-:Y:S01]  /*0900*/  IMAD R55, R45, UR9, R19 ;  /* 0x000000092d377c24 */ /* 0x000fe2000f8e0213 */
        /* <DEDUP_REMOVED lines=9> */
[----:B------:R-:W-:Y:S02]  /*09a0*/  LEA.HI R54, R22, R22, RZ, 0x1b ;  /* 0x0000001616367211 */ /* 0x000fe400078fd8ff */
[----:B------:R-:W-:Y:S02]  /*09b0*/  LOP3.LUT R67, R0, 0x7c0, RZ, 0xc0, !PT ;  /* 0x000007c000437812 */ /* 0x000fe400078ec0ff */
        /* <DEDUP_REMOVED lines=17> */
[----:B--2---:R-:W-:Y:S02]  /*0ad0*/  MOV R52, UR6 ;  /* 0x0000000600347c02 */ /* 0x004fe40008000f00 */
[----:B------:R-:W-:Y:S02]  /*0ae0*/  LOP3.LUT R165, R22, 0x1f, RZ, 0xc0, !PT ;  /* 0x0000001f16a57812 */ /* 0x000fe400078ec0ff */
[----:B------:R-:W-:-:S02]  /*0af0*/  LEA R54, R54, UR4, 0x2 ;  /* 0x0000000436367c11 */ /* 0x000fc4000f8e10ff */
[----:B------:R-:W-:Y:S02]  /*0b00*/  LEA R167, R22, UR4, 0x2 ;  /* 0x0000000416a77c11 */ /* 0x000fe4000f8e10ff */
[----:B------:R-:W-:Y:S02]  /*0b10*/  LOP3.LUT R67, R67, 0x1f, R22, 0xf8, !PT ;  /* 0x0000001f43437812 */ /* 0x000fe400078ef816 */
        /* <DEDUP_REMOVED lines=17> */
[----:B------:R-:W-:-:S07]  /*0c30*/  IADD3 R79, PT, PT, R17, R79, RZ ;  /* 0x0000004f114f7210 */ /* 0x000fce0007ffe0ff */
.L_x_8065:
        /* <DEDUP_REMOVED lines=50> */
[----:B------:R-:W-:Y:S01]  /*0f60*/  PRMT R145, R117, 0x7632, R145 ;  /* 0x0000763275917816 */ /* 0x000fe20000000091 */
[--C-:B------:R-:W-:Y:S01]  /*0f70*/  FADD.FTZ R129, R129, R44.reuse ;  /* 0x0000002c81817221 */ /* 0x100fe20000010000 */
[----:B------:R-:W-:Y:S01]  /*0f80*/  SHF.L.U32 R161, R34, 0x10, RZ ;  /* 0x0000001022a17819 */ /* 0x000fe200000006ff */
[----:B------:R-:W-:Y:S01]  /*0f90*/  FADD.FTZ R163, R163, R44 ;  /* 0x0000002ca3a37221 */ /* 0x000fe20000010000 */
        /* <DEDUP_REMOVED lines=26> */
[----:B------:R-:W-:-:S02]  /*1140*/  FSETP.GTU.FTZ.AND P5, PT, R129, 20, PT ;  /* 0x41a000008100780b */ /* 0x000fc40003fbc000 */
[----:B------:R-:W-:Y:S01]  /*1150*/  IADD3 R2, PT, PT, R52, -0x1, RZ ;  /* 0xffffffff34027810 */ /* 0x000fe20007ffe0ff */
        /* <DEDUP_REMOVED lines=52> */
.L_x_7995:
[----:B------:R-:W-:Y:S05]  /*14a0*/  BSYNC.RECONVERGENT B0 ;  /* 0x0000000000007941 */ /* 0x000fea0003800200 */
.L_x_7994:
        /* <DEDUP_REMOVED lines=38> */
.L_x_7997:
[----:B------:R-:W-:Y:S05]  /*1710*/  BSYNC.RECONVERGENT B0 ;  /* 0x0000000000007941 */ /* 0x000fea0003800200 */
.L_x_7996:
        /* <DEDUP_REMOVED lines=37> */
.L_x_7999:
[----:B------:R-:W-:Y:S05]  /*1970*/  BSYNC.RECONVERGENT B0 ;  /* 0x0000000000007941 */ /* 0x000fea0003800200 */
.L_x_7998:
        /* <DEDUP_REMOVED lines=38> */
.L_x_8001:
[----:B------:R-:W-:Y:S05]  /*1be0*/  BSYNC.RECONVERGENT B0 ;  /* 0x0000000000007941 */ /* 0x000fea0003800200 */
.L_x_8000:
        /* <DEDUP_REMOVED lines=38> */
.L_x_8003:
[----:B------:R-:W-:Y:S05]  /*1e50*/  BSYNC.RECONVERGENT B0 ;  /* 0x0000000000007941 */ /* 0x000fea0003800200 */
.L_x_8002:
        /* <DEDUP_REMOVED lines=39> */
.L_x_8005:
[----:B------:R-:W-:Y:S05]  /*20d0*/  BSYNC.RECONVERGENT B0 ;  /* 0x0000000000007941 */ /* 0x000fea0003800200 */
.L_x_8004:
        /* <DEDUP_REMOVED lines=39> */
.L_x_8007:
[----:B------:R-:W-:Y:S05]  /*2350*/  BSYNC.RECONVERGENT B0 ;  /* 0x0000000000007941 */ /* 0x000fea0003800200 */
.L_x_8006:
        /* <DEDUP_REMOVED lines=39> */
.L_x_8009:
[----:B------:R-:W-:Y:S05]  /*25d0*/  BSYNC.RECONVERGENT B0 ;  /* 0x0000000000007941 */ /* 0x000fea0003800200 */
.L_x_8008:
        /* <DEDUP_REMOVED lines=39> */
.L_x_8011:
[----:B------:R-:W-:Y:S05]  /*2850*/  BSYNC.RECONVERGENT B0 ;  /* 0x0000000000007941 */ /* 0x000fea0003800200 */
.L_x_8010:
        /* <DEDUP_REMOVED lines=39> */
.L_x_8013:
[----:B------:R-:W-:Y:S05]  /*2ad0*/  BSYNC.RECONVERGENT B0 ;  /* 0x0000000000007941 */ /* 0x000fea0003800200 */
.L_x_8012:
        /* <DEDUP_REMOVED lines=39> */
.L_x_8015:
[----:B------:R-:W-:Y:S05]  /*2d50*/  BSYNC.RECONVERGENT B0 ;  /* 0x0000000000007941 */ /* 0x000fea0003800200 */
.L_x_8014:
        /* <DEDUP_REMOVED lines=32> */
.L_x_8017:
[----:B------:R-:W-:Y:S05]  /*2f60*/  BSYNC.RECONVERGENT B0 ;  /* 0x0000000000007941 */ /* 0x000fea0003800200 */
.L_x_8016:
        /* <DEDUP_REMOVED lines=32> */
.L_x_8019:
[----:B------:R-:W-:Y:S05]  /*3170*/  BSYNC.RECONVERGENT B0 ;  /* 0x0000000000007941 */ /* 0x000fea0003800200 */
.L_x_8018:
        /* <DEDUP_REMOVED lines=32> */
.L_x_8021:
[----:B------:R-:W-:Y:S05]  /*3380*/  BSYNC.RECONVERGENT B0 ;  /* 0x0000000000007941 */ /* 0x000fea0003800200 */
.L_x_8020:
        /* <DEDUP_REMOVED lines=32> */
.L_x_8023:
[----:B------:R-:W-:Y:S05]  /*3590*/  BSYNC.RECONVERGENT B0 ;  /* 0x0000000000007941 */ /* 0x000fea0003800200 */
.L_x_8022:
        /* <DEDUP_REMOVED lines=32> */
.L_x_8025:
[----:B------:R-:W-:Y:S05]  /*37a0*/  BSYNC.RECONVERGENT B0 ;  /* 0x0000000000007941 */ /* 0x000fea0003800200 */
.L_x_8024:
        /* <DEDUP_REMOVED lines=25> */
[----:B------:R-:W-:Y:S01]  /*3940*/  SHF.L.U32 R139, R2, 0x9, RZ ;  /* 0x00000009028b7819 */ /* 0x000fe200000006ff */
[----:B------:R-:W-:Y:S01]  /*3950*/  HFMA2 R94, -RZ, RZ, 0, 0 ;  /* 0x00000000ff5e7431 */ /* 0x000fe200000001ff */
[----:B------:R-:W-:Y:S01]  /*3960*/  ISETP.NE.AND P0, PT, R52, 0x1, PT ;  /* 0x000000013400780c */ /* 0x000fe20003f05270 */
[----:B------:R-:W1:Y:S01]  /*3970*/  LDCU UR10, c[0x0][0x394] ;  /* 0x00007280ff0a77ac */ /* 0x000e620008000800 */
[----:B------:R-:W-:Y:S02]  /*3980*/  SHF.L.U32 R140, R2, 0x8, RZ ;  /* 0x00000008028c7819 */ /* 0x000fe400000006ff */
[----:B------:R-:W-:Y:S01]  /*3990*/  IADD3 R36, P1, PT, R139, R16, RZ ;  /* 0x000000108b247210 */ /* 0x000fe20007f3e0ff */
[----:B------:R-:W2:Y:S01]  /*39a0*/  LDC.64 R12, c[0x0][0x440] ;  /* 0x00011000ff0c7b82 */ /* 0x000ea20000000a00 */
[----:B------:R-:W-:Y:S01]  /*39b0*/  ISETP.EQ.AND P0, PT, R22, RZ, P0 ;  /* 0x000000ff1600720c */ /* 0x000fe20000702270 */
[----:B------:R-:W3:Y:S01]  /*39c0*/  LDCU UR11, c[0x0][0x38c] ;  /* 0x00007180ff0b77ac */ /* 0x000ee20008000800 */
[----:B------:R-:W-:-:S02]  /*39d0*/  LOP3.LUT R140, R140, 0x100, RZ, 0xc0, !PT ;  /* 0x000001008c8c7812 */ /* 0x000fc400078ec0ff */
[----:B------:R-:W-:Y:S01]  /*39e0*/  IADD3 R139, PT, PT, R139, R22, RZ ;  /* 0x000000168b8b7210 */ /* 0x000fe20007ffe0ff */
[----:B------:R-:W4:Y:S01]  /*39f0*/  LDCU UR7, c[0x0][0x388] ;  /* 0x00007100ff0777ac */ /* 0x000f220008000800 */
[----:B------:R-:W-:Y:S01]  /*3a00*/  IADD3.X R37, PT, PT, RZ, R79, RZ, P1, !PT ;  /* 0x0000004fff257210 */ /* 0x000fe20000ffe4ff */
[----:B------:R-:W0:Y:S01]  /*3a10*/  LDC.64 R14, c[0x0][0x3a8] ;  /* 0x0000ea00ff0e7b82 */ /* 0x000e220000000a00 */
[----:B------:R-:W0:Y:S01]  /*3a20*/  LDCU.64 UR8, c[0x0][0x538] ;  /* 0x0000a700ff0877ac */ /* 0x000e220008000a00 */
[----:B------:R-:W-:-:S06]  /*3a30*/  UMOV UR4, URZ ;  /* 0x000000ff00047c82 */ /* 0x000fcc0008000000 */
[----:B------:R-:W0:Y:S08]  /*3a40*/  LDC.64 R30, c[0x0][0x450] ;  /* 0x00011400ff1e7b82 */ /* 0x000e300000000a00 */
[----:B------:R-:W0:Y:S08]  /*3a50*/  LDC.64 R32, c[0x0][0x3e0] ;  /* 0x0000f800ff207b82 */ /* 0x000e300000000a00 */
[----:B-1-34-:R-:W0:Y:S02]  /*3a60*/  LDC.64 R34, c[0x0][0x4d0] ;  /* 0x00013400ff227b82 */ /* 0x01ae240000000a00 */
.L_x_8064:
[----:B0-----:R-:W-:-:S04]  /*3a70*/  IMAD.WIDE.U32 R2, R132, UR4, RZ ;  /* 0x0000000484027c25 */ /* 0x001fc8000f8e00ff */
[----:B------:R-:W-:Y:S01]  /*3a80*/  IMAD R3, R133, UR4, R3 ;  /* 0x0000000485037c24 */ /* 0x000fe2000f8e0203 */
[----:B------:R-:W-:-:S04]  /*3a90*/  LEA R42, P1, R2, R63, 0x1 ;  /* 0x0000003f022a7211 */ /* 0x000fc800078208ff */
[----:B------:R-:W-:-:S03]  /*3aa0*/  LEA.HI.X R43, R2, R65, R3, 0x1, P1 ;  /* 0x00000041022b7211 */ /* 0x000fc600008f0c03 */
[----:B------:R-:W-:-:S05]  /*3ab0*/  IMAD.WIDE.U32 R42, R67, 0x10, R42 ;  /* 0x00000010432a7825 */ /* 0x000fca00078e002a */
[----:B---3--:R-:W3:Y:S04]  /*3ac0*/  LDG.E.128 R4, desc[UR16][R42.64] ;  /* 0x000000102a047981 */ /* 0x008ee8000c1e1d00 */
[----:B------:R-:W4:Y:S01]  /*3ad0*/  LDG.E.128 R8, desc[UR16][R42.64+0x200] ;  /* 0x000200102a087981 */ /* 0x000f22000c1e1d00 */
[----:B------:R-:W-:Y:S02]  /*3ae0*/  MOV R2, R20 ;  /* 0x0000001400027202 */ /* 0x000fe40000000f00 */
[----:B------:R-:W-:-:S03]  /*3af0*/  MOV R3, R53 ;  /* 0x0000003500037202 */ /* 0x000fc60000000f00 */
[----:B------:R-:W-:-:S04]  /*3b00*/  IMAD.WIDE.U32 R2, R14, UR4, R2 ;  /* 0x000000040e027c25 */ /* 0x000fc8000f8e0002 */
[----:B------:R-:W-:Y:S01]  /*3b10*/  IMAD R3, R15, UR4, R3 ;  /* 0x000000040f037c24 */ /* 0x000fe2000f8e0203 */
[----:B--2---:R-:W-:-:S04]  /*3b20*/  LEA R38, P1, R2, R12, 0x2 ;  /* 0x0000000c02267211 */ /* 0x004fc800078210ff */
[----:B------:R-:W-:-:S05]  /*3b30*/  LEA.HI.X R39, R2, R13, R3, 0x2, P1 ;  /* 0x0000000d02277211 */ /* 0x000fca00008f1403 */
[----:B------:R-:W2:Y:S01]  /*3b40*/  LDG.E R38, desc[UR16][R38.64] ;  /* 0x0000001026267981 */ /* 0x000ea2000c1e1900 */
[----:B------:R-:W-:Y:S02]  /*3b50*/  MOV R2, R18 ;  /* 0x0000001200027202 */ /* 0x000fe40000000f00 */
[----:B------:R-:W-:-:S03]  /*3b60*/  MOV R3, R55 ;  /* 0x0000003700037202 */ /* 0x000fc60000000f00 */
[----:B------:R-:W-:-:S04]  /*3b70*/  IMAD.WIDE.U32 R2, R32, UR4, R2 ;  /* 0x0000000420027c25 */ /* 0x000fc8000f8e0002 */
[----:B------:R-:W-:Y:S01]  /*3b80*/  IMAD R3, R33, UR4, R3 ;  /* 0x0000000421037c24 */ /* 0x000fe2000f8e0203 */
[----:B------:R-:W-:-:S04]  /*3b90*/  LEA R40, P1, R2, R30, 0x2 ;  /* 0x0000001e02287211 */ /* 0x000fc800078210ff */
[----:B------:R-:W-:Y:S01]  /*3ba0*/  LEA.HI.X R41, R2, R31, R3, 0x2, P1 ;  /* 0x0000001f02297211 */ /* 0x000fe200008f1403 */
[----:B---3--:R-:W-:Y:S04]  /*3bb0*/  STS.128 [R80], R4 ;  /* 0x0000000450007388 */ /* 0x008fe80000000c00 */
[----:B----4-:R-:W-:Y:S01]  /*3bc0*/  STS.128 [R80+0x200], R8 ;  /* 0x0002000850007388 */ /* 0x010fe20000000c00 */
[----:B------:R-:W-:-:S03]  /*3bd0*/  NOP ;  /* 0x0000000000007918 */ /* 0x000fc60000000000 */
[----:B------:R0:W3:Y:S01]  /*3be0*/  LDG.E R201, desc[UR16][R40.64] ;  /* 0x0000001028c97981 */ /* 0x0000e2000c1e1900 */
        /* <DEDUP_REMOVED lines=14> */
[----:B--2---:R-:W-:Y:S01]  /*3cd0*/  FMUL.FTZ R3, R38, 1.4426950216293334961 ;  /* 0x3fb8aa3b26037820 */ /* 0x004fe20000410000 */
[----:B------:R-:W-:Y:S01]  /*3ce0*/  @P2 IADD3 R2, PT, PT, R22, 0x200, RZ ;  /* 0x0000020016022810 */ /* 0x000fe20007ffe0ff */
        /* <DEDUP_REMOVED lines=18> */
[----:B------:R-:W-:Y:S01]  /*3e10*/  FMUL.FTZ R196, R3, R150 ;  /* 0x0000009603c47220 */ /* 0x000fe20000410000 */
[----:B-1----:R-:W-:Y:S01]  /*3e20*/  ULEA UR5, UR6, UR5, 0x18 ;  /* 0x0000000506057291 */ /* 0x002fe2000f8ec0ff */
[----:B------:R-:W0:Y:S01]  /*3e30*/  MUFU.EX2 R176, R176 ;  /* 0x000000b000b07308 */ /* 0x000e220000000800 */
[----:B------:R-:W-:Y:S01]  /*3e40*/  FMUL.FTZ R184, R147, R162 ;  /* 0x000000a293b87220 */ /* 0x000fe20000410000 */
[----:B------:R-:W-:Y:S01]  /*3e50*/  FMUL.FTZ R185, R120, R161 ;  /* 0x000000a178b97220 */ /* 0x000fe20000410000 */
[----:B------:R-:W-:Y:S01]  /*3e60*/  FMUL.FTZ R3, R143, R154 ;  /* 0x0000009a8f037220 */ /* 0x000fe20000410000 */
[----:B------:R-:W-:Y:S01]  /*3e70*/  BSSY.RECONVERGENT B0, `(.L_x_8027) ;  /* 0x0000059000007945 */ /* 0x000fe20003800200 */
[----:B------:R-:W-:-:S02]  /*3e80*/  LEA R2, R2, UR5, 0x2 ;  /* 0x0000000502027c11 */ /* 0x000fc4000f8e10ff */
[----:B----4-:R-:W-:Y:S01]  /*3e90*/  PRMT R195, R4, 0x7632, R195 ;  /* 0x0000763204c37816 */ /* 0x010fe200000000c3 */
[----:B------:R-:W1:Y:S01]  /*3ea0*/  MUFU.EX2 R175, R175 ;  /* 0x000000af00af7308 */ /* 0x000e620000000800 */
[----:B------:R-:W-:Y:S01]  /*3eb0*/  PRMT R194, R5, 0x7632, R194 ;  /* 0x0000763205c27816 */ /* 0x000fe200000000c2 */
[----:B--2---:R2:W-:Y:S01]  /*3ec0*/  STS [R2+0xea8], R213 ;  /* 0x000ea8d502007388 */ /* 0x0045e20000000800 */
[----:B------:R-:W-:Y:S02]  /*3ed0*/  PRMT R193, R6, 0x7632, R193 ;  /* 0x0000763206c17816 */ /* 0x000fe400000000c1 */
[----:B------:R-:W-:Y:S02]  /*3ee0*/  PRMT R192, R7, 0x7632, R192 ;  /* 0x0000763207c07816 */ /* 0x000fe400000000c0 */
[----:B-----5:R-:W-:Y:S01]  /*3ef0*/  PRMT R191, R8, 0x7632, R191 ;  /* 0x0000763208bf7816 */ /* 0x020fe200000000bf */
[----:B------:R-:W4:Y:S01]  /*3f00*/  MUFU.EX2 R174, R174 ;  /* 0x000000ae00ae7308 */ /* 0x000f220000000800 */
[----:B------:R-:W-:-:S02]  /*3f10*/  PRMT R190, R9, 0x7632, R190 ;  /* 0x0000763209be7816 */ /* 0x000fc400000000be */
[----:B------:R-:W-:Y:S01]  /*3f20*/  PRMT R188, R10, 0x7632, R188 ;  /* 0x000076320abc7816 */ /* 0x000fe200000000bc */
[----:B--2---:R-:W-:Y:S01]  /*3f30*/  FMUL.FTZ R2, R157, R129 ;  /* 0x000000819d027220 */ /* 0x004fe20000410000 */
[----:B------:R-:W-:Y:S02]  /*3f40*/  PRMT R186, R11, 0x7632, R186 ;  /* 0x000076320bba7816 */ /* 0x000fe400000000ba */
        /* <DEDUP_REMOVED lines=39> */
[----:B------:R-:W-:-:S02]  /*41c0*/  FMUL.FTZ R11, R186, R11 ;  /* 0x0000000bba0b7220 */ /* 0x000fc40000410000 */
[----:B------:R-:W0:Y:S08]  /*41d0*/  MUFU.EX2 R41, R41 ;  /* 0x0000002900297308 */ /* 0x000e300000000800 */
        /* <DEDUP_REMOVED lines=33> */
.L_x_8028:
[----:B------:R0:W1:Y:S02]  /*43f0*/  LDS R200, [R167+0x16ac] ;  /* 0x0016ac00a7c87984 */ /* 0x0000640000000800 */
.L_x_8029:
[----:B------:R-:W-:Y:S05]  /*4400*/  BSYNC.RECONVERGENT B0 ;  /* 0x0000000000007941 */ /* 0x000fea0003800200 */
.L_x_8027:
        /* <DEDUP_REMOVED lines=134> */
[----:B------:R-:W3:Y:S01]  /*4c70*/  SHFL.UP PT, R3, R226, 0x10, RZ ;  /* 0x06000000e2037989 */ /* 0x000ee200000e00ff */
        /* <DEDUP_REMOVED lines=9> */
[----:B------:R-:W-:-:S04]  /*4d10*/  FFMA.FTZ R203, R198, R200, R203 ;  /* 0x000000c8c6cb7223 */ /* 0x000fc800000100cb */
[----:B------:R-:W-:Y:S01]  /*4d20*/  FFMA.FTZ R205, R197, R203, R4 ;  /* 0x000000cbc5cd7223 */ /* 0x000fe20000010004 */
[----:B------:R-:W-:-:S03]  /*4d30*/  LEA R4, P1, R2, UR8, 0x2 ;  /* 0x0000000802047c11 */ /* 0x000fc6000f8210ff */
[----:B------:R-:W-:-:S04]  /*4d40*/  FFMA.FTZ R207, R178, R205, R207 ;  /* 0x000000cdb2cf7223 */ /* 0x000fc800000100cf */
[----:B------:R-:W-:-:S04]  /*4d50*/  FFMA.FTZ R202, R39, R207, R202 ;  /* 0x000000cf27ca7223 */ /* 0x000fc800000100ca */
[----:B------:R-:W-:Y:S01]  /*4d60*/  FFMA.FTZ R204, R40, R202, R5 ;  /* 0x000000ca28cc7223 */ /* 0x000fe20000010005 */
[----:B------:R-:W-:-:S03]  /*4d70*/  IMAD R5, R35, UR4, R3 ;  /* 0x0000000423057c24 */ /* 0x000fc6000f8e0203 */
[----:B------:R-:W-:Y:S01]  /*4d80*/  FFMA.FTZ R3, R41, R204, R208 ;  /* 0x000000cc29037223 */ /* 0x000fe200000100d0 */
[----:B------:R-:W-:Y:S01]  /*4d90*/  FMUL.FTZ R232, R204, R162 ;  /* 0x000000a2cce87220 */ /* 0x000fe20000410000 */
[----:B------:R-:W-:Y:S02]  /*4da0*/  LEA.HI.X R5, R2, UR9, R5, 0x2, P1 ;  /* 0x0000000902057c11 */ /* 0x000fe400088f1405 */
[----:B------:R-:W-:Y:S01]  /*4db0*/  FFMA.FTZ R209, R42, R3, R209 ;  /* 0x000000032ad17223 */ /* 0x000fe200000100d1 */
[----:B----4-:R-:W1:Y:S03]  /*4dc0*/  SHFL.IDX PT, R224, R224, RZ, 0x1f ;  /* 0x00001fffe0e07589 */ /* 0x010e6600000e0000 */
[----:B------:R-:W-:Y:S01]  /*4dd0*/  FFMA.FTZ R208, R170, R209, R219 ;  /* 0x000000d1aad07223 */ /* 0x000fe200000100db */
[----:B------:R-:W-:-:S03]  /*4de0*/  FMUL.FTZ R230, R209, R166 ;  /* 0x000000a6d1e67220 */ /* 0x000fc60000410000 */
[----:B------:R-:W-:Y:S01]  /*4df0*/  FFMA.FTZ R210, R171, R208, R210 ;  /* 0x000000d0abd27223 */ /* 0x000fe200000100d2 */
[----:B-1----:R-:W-:Y:S01]  /*4e00*/  @P2 FFMA.FTZ R224, R229, R224, R228 ;  /* 0x000000e0e5e02223 */ /* 0x002fe200000100e4 */
[----:B------:R-:W-:Y:S01]  /*4e10*/  FMUL.FTZ R228, R208, R128 ;  /* 0x00000080d0e47220 */ /* 0x000fe20000410000 */
[----:B------:R-:W-:Y:S02]  /*4e20*/  SHFL.IDX PT, R229, R222, RZ, 0x1f ;  /* 0x00001fffdee57589 */ /* 0x000fe400000e0000 */
[----:B------:R-:W-:Y:S02]  /*4e30*/  FFMA.FTZ R213, R213, R224, R212 ;  /* 0x000000e0d5d57223 */ /* 0x000fe400000100d4 */
[----:B------:R-:W1:Y:S02]  /*4e40*/  SHFL.IDX PT, R224, R227, RZ, 0x1f ;  /* 0x00001fffe3e07589 */ /* 0x000e6400000e0000 */
[-C--:B------:R-:W-:Y:S01]  /*4e50*/  FFMA.FTZ R226, R176, R213.reuse, R225 ;  /* 0x000000d5b0e27223 */ /* 0x080fe200000100e1 */
[----:B------:R-:W-:Y:S01]  /*4e60*/  FADD.FTZ R2, -R212, R213 ;  /* 0x000000d5d4027221 */ /* 0x000fe20000010100 */
[----:B------:R-:W-:-:S02]  /*4e70*/  FFMA.FTZ R213, R0, R213, RZ ;  /* 0x000000d500d57223 */ /* 0x000fc400000100ff */
        /* <DEDUP_REMOVED lines=25> */
[C---:B-1----:R-:W-:Y:S01]  /*5010*/  FFMA.FTZ R7, R229.reuse, R7, R224 ;  /* 0x00000007e5077223 */ /* 0x042fe200000100e0 */
[----:B------:R-:W-:Y:S01]  /*5020*/  FMUL.FTZ R6, R229, R6 ;  /* 0x00000006e5067220 */ /* 0x000fe20000410000 */
[-C--:B------:R-:W-:Y:S01]  /*5030*/  FFMA.FTZ R173, R2, R171.reuse, RZ ;  /* 0x000000ab02ad7223 */ /* 0x080fe200000100ff */
[----:B------:R-:W-:Y:S01]  /*5040*/  FMUL.FTZ R171, R110, R171 ;  /* 0x000000ab6eab7220 */ /* 0x000fe20000410000 */
[----:B------:R-:W-:Y:S01]  /*5050*/  FMUL.FTZ R175, R157, R172 ;  /* 0x000000ac9daf7220 */ /* 0x000fe20000410000 */
[----:B------:R-:W-:Y:S01]  /*5060*/  FMUL.FTZ R222, R217, R168 ;  /* 0x000000a8d9de7220 */ /* 0x000fe20000410000 */
[----:B------:R-:W-:Y:S01]  /*5070*/  FFMA.FTZ R173, R212, R172, R173 ;  /* 0x000000acd4ad7223 */ /* 0x000fe200000100ad */
[----:B------:R-:W-:Y:S01]  /*5080*/  FMUL.FTZ R219, R213, R130 ;  /* 0x00000082d5db7220 */ /* 0x000fe20000410000 */
[----:B------:R-:W-:Y:S01]  /*5090*/  FMUL.FTZ R172, R215, R134 ;  /* 0x00000086d7ac7220 */ /* 0x000fe20000410000 */
[-C--:B------:R-:W-:Y:S01]  /*50a0*/  FFMA.FTZ R42, R42, R170.reuse, R189 ;  /* 0x000000aa2a2a7223 */ /* 0x080fe200000100bd */
[----:B------:R-:W-:Y:S01]  /*50b0*/  FADD.FTZ R181, -R181, R170 ;  /* 0x000000aab5b57221 */ /* 0x000fe20000010100 */
[----:B------:R1:W-:Y:S01]  /*50c0*/  @!P5 STS.64 [UR6+0x1728], R6 ;  /* 0x00172806ff00d988 */ /* 0x0003e20008000a06 */
[----:B------:R-:W-:Y:S01]  /*50d0*/  FMUL.FTZ R224, R210, R159 ;  /* 0x0000009fd2e07220 */ /* 0x000fe20000410000 */
[----:B------:R-:W-:Y:S01]  /*50e0*/  FFMA.FTZ R170, R152, R170, R211 ;  /* 0x000000aa98aa7223 */ /* 0x000fe200000100d3 */
[----:B------:R-:W-:Y:S01]  /*50f0*/  FMUL.FTZ R211, R153, R222 ;  /* 0x000000de99d37220 */ /* 0x000fe20000410000 */
[----:B------:R2:W-:Y:S01]  /*5100*/  STS [R56+0x430], R171 ;  /* 0x000430ab38007388 */ /* 0x0005e20000000800 */
[----:B------:R-:W-:Y:S01]  /*5110*/  FMUL.FTZ R225, R108, R219 ;  /* 0x000000db6ce17220 */ /* 0x000fe20000410000 */
[-C--:B------:R-:W-:Y:S01]  /*5120*/  FFMA.FTZ R216, R220, R172.reuse, R173 ;  /* 0x000000acdcd87223 */ /* 0x080fe200000100ad */
[----:B------:R-:W-:Y:S01]  /*5130*/  FMUL.FTZ R173, R109, R172 ;  /* 0x000000ac6dad7220 */ /* 0x000fe20000410000 */
[----:B------:R3:W-:Y:S01]  /*5140*/  STS [R58+0x4], R175 ;  /* 0x000004af3a007388 */ /* 0x0007e20000000800 */
[----:B------:R-:W-:Y:S01]  /*5150*/  FMUL.FTZ R174, R202, R163 ;  /* 0x000000a3caae7220 */ /* 0x000fe20000410000 */
[----:B-1----:R-:W-:Y:S01]  /*5160*/  FMUL.FTZ R7, R207, R158 ;  /* 0x0000009ecf077220 */ /* 0x002fe20000410000 */
[----:B------:R-:W-:Y:S01]  /*5170*/  FMUL.FTZ R229, R3, R131 ;  /* 0x0000008303e57220 */ /* 0x000fe20000410000 */
[----:B------:R1:W-:Y:S01]  /*5180*/  STS [R58+0xc], R211 ;  /* 0x00000cd33a007388 */ /* 0x0003e20000000800 */
[----:B------:R-:W-:Y:S01]  /*5190*/  FMUL.FTZ R6, R201, R150 ;  /* 0x00000096c9067220 */ /* 0x000fe20000410000 */
[----:B--2---:R-:W-:Y:S01]  /*51a0*/  FMUL.FTZ R171, R151, R224 ;  /* 0x000000e097ab7220 */ /* 0x004fe20000410000 */
[----:B------:R-:W-:Y:S01]  /*51b0*/  FMUL.FTZ R172, R200, R155 ;  /* 0x0000009bc8ac7220 */ /* 0x000fe20000410000 */
[----:B------:R2:W-:Y:S01]  /*51c0*/  STS [R58+0x10], R225 ;  /* 0x000010e13a007388 */ /* 0x0005e20000000800 */
[----:B------:R-:W-:Y:S01]  /*51d0*/  FMUL.FTZ R227, R149, R230 ;  /* 0x000000e695e37220 */ /* 0x000fe20000410000 */
[----:B---3--:R-:W-:Y:S01]  /*51e0*/  FMUL.FTZ R175, R107, R228 ;  /* 0x000000e46baf7220 */ /* 0x008fe20000410000 */
        /* <DEDUP_REMOVED lines=11> */
[----:B-1----:R-:W-:Y:S01]  /*52a0*/  FFMA.FTZ R175, R223, R222, R216 ;  /* 0x000000dedfaf7223 */ /* 0x002fe200000100d8 */
[----:B------:R-:W-:Y:S02]  /*52b0*/  FMUL.FTZ R235, R120, R173 ;  /* 0x000000ad78eb7220 */ /* 0x000fe40000410000 */
[----:B------:R1:W-:Y:S01]  /*52c0*/  STS [R58+0x28], R225 ;  /* 0x000028e13a007388 */ /* 0x0003e20000000800 */
[----:B--2---:R-:W-:Y:S01]  /*52d0*/  FMUL.FTZ R171, R203, R154 ;  /* 0x0000009acbab7220 */ /* 0x004fe20000410000 */
[----:B------:R-:W-:Y:S02]  /*52e0*/  FFMA.FTZ R216, R218, R219, R175 ;  /* 0x000000dbdad87223 */ /* 0x000fe400000100af */
[----:B------:R2:W-:Y:S01]  /*52f0*/  STS [R58+0x1c], R227 ;  /* 0x00001ce33a007388 */ /* 0x0005e20000000800 */
[----:B------:R-:W-:Y:S01]  /*5300*/  FMUL.FTZ R219, R143, R171 ;  /* 0x000000ab8fdb7220 */ /* 0x000fe20000410000 */
[----:B---3--:R-:W-:-:S02]  /*5310*/  FMUL.FTZ R211, R123, R172 ;  /* 0x000000ac7bd37220 */ /* 0x008fc40000410000 */
[----:B------:R3:W-:Y:S01]  /*5320*/  STS [R58+0x20], R231 ;  /* 0x000020e73a007388 */ /* 0x0007e20000000800 */
[----:B------:R-:W-:Y:S01]  /*5330*/  FFMA.FTZ R175, R221, R224, R216 ;  /* 0x000000e0ddaf7223 */ /* 0x000fe200000100d8 */
[----:B-1----:R-:W-:Y:S02]  /*5340*/  FMUL.FTZ R225, R141, R6 ;  /* 0x000000068de17220 */ /* 0x002fe40000410000 */
[----:B------:R3:W-:Y:S01]  /*5350*/  STS [R58+0x2c], R233 ;  /* 0x00002ce93a007388 */ /* 0x0007e20000000800 */
[----:B------:R-:W-:Y:S01]  /*5360*/  FFMA.FTZ R228, R206, R228, R175 ;  /* 0x000000e4cee47223 */ /* 0x000fe200000100af */
[-C--:B--2---:R-:W-:Y:S01]  /*5370*/  FFMA.FTZ R227, R41, R42.reuse, R184 ;  /* 0x0000002a29e37223 */ /* 0x084fe200000100b8 */
[----:B------:R-:W-:Y:S01]  /*5380*/  FFMA.FTZ R175, R127, R42, R170 ;  /* 0x0000002a7faf7223 */ /* 0x000fe200000100aa */
[----:B------:R3:W-:Y:S01]  /*5390*/  STS [R58+0x30], R235 ;  /* 0x000030eb3a007388 */ /* 0x0007e20000000800 */
[----:B------:R-:W-:Y:S01]  /*53a0*/  FFMA.FTZ R228, R181, R230, R228 ;  /* 0x000000e6b5e47223 */ /* 0x000fe200000100e4 */
[-C--:B------:R-:W-:Y:S01]  /*53b0*/  FFMA.FTZ R40, R40, R227.reuse, R187 ;  /* 0x000000e328287223 */ /* 0x080fe200000100bb */
[----:B------:R-:W-:Y:S01]  /*53c0*/  FFMA.FTZ R175, R148, R227, R175 ;  /* 0x000000e394af7223 */ /* 0x000fe200000100af */
[----:B------:R3:W-:Y:S01]  /*53d0*/  STS [R58+0x34], R219 ;  /* 0x000034db3a007388 */ /* 0x0007e20000000800 */
[----:B------:R-:W-:Y:S01]  /*53e0*/  FADD.FTZ R184, -R184, R227 ;  /* 0x000000e3b8b87221 */ /* 0x000fe20000010100 */
[----:B------:R-:W-:Y:S01]  /*53f0*/  FFMA.FTZ R229, R189, R229, R228 ;  /* 0x000000e5bde57223 */ /* 0x000fe200000100e4 */
[-C--:B------:R-:W-:Y:S01]  /*5400*/  FFMA.FTZ R39, R39, R40.reuse, R182 ;  /* 0x0000002827277223 */ /* 0x080fe200000100b6 */
[----:B------:R3:W-:Y:S01]  /*5410*/  STS [R58+0x38], R211 ;  /* 0x000038d33a007388 */ /* 0x0007e20000000800 */
[----:B------:R-:W-:Y:S01]  /*5420*/  FFMA.FTZ R175, R136, R40, R175 ;  /* 0x0000002888af7223 */ /* 0x000fe200000100af */
[----:B------:R-:W-:Y:S01]  /*5430*/  FADD.FTZ R187, -R187, R40 ;  /* 0x00000028bbbb7221 */ /* 0x000fe20000010100 */
[----:B------:R-:W-:Y:S01]  /*5440*/  FFMA.FTZ R232, R184, R232, R229 ;  /* 0x000000e8b8e87223 */ /* 0x000fe200000100e5 */
[----:B------:R3:W-:Y:S01]  /*5450*/  STS [R58+0x3c], R225 ;  /* 0x00003ce13a007388 */ /* 0x0007e20000000800 */
[----:B------:R-:W-:Y:S01]  /*5460*/  IADD3 R42, PT, PT, -R139, UR7, RZ ;  /* 0x000000078b2a7c10 */ /* 0x000fe2000fffe1ff */
[-C--:B------:R-:W-:Y:S01]  /*5470*/  FFMA.FTZ R178, R178, R39.reuse, R185 ;  /* 0x00000027b2b27223 */ /* 0x080fe200000100b9 */
[----:B------:R-:W-:Y:S01]  /*5480*/  FADD.FTZ R182, -R182, R39 ;  /* 0x00000027b6b67221 */ /* 0x000fe20000010100 */
[----:B------:R-:W-:Y:S01]  /*5490*/  BAR.SYNC.DEFER_BLOCKING 0x0 ;  /* 0x0000000000007b1d */ /* 0x000fe20000010000 */
        /* <DEDUP_REMOVED lines=13> */
[-C--:B------:R-:W-:Y:S01]  /*5570*/  FFMA.FTZ R196, R196, R198.reuse, R11 ;  /* 0x000000c6c4c47223 */ /* 0x080fe2000001000b */
[----:B------:R-:W-:Y:S01]  /*5580*/  FFMA.FTZ R40, R180, R171, R173 ;  /* 0x000000abb4287223 */ /* 0x000fe200000100ad */
[----:B------:R-:W-:Y:S01]  /*5590*/  ISETP.GE.AND P3, PT, R42, 0x41, PT ;  /* 0x000000412a00780c */ /* 0x000fe20003f66270 */
[----:B------:R-:W-:Y:S01]  /*55a0*/  FFMA.FTZ R175, R138, R198, R175 ;  /* 0x000000c68aaf7223 */ /* 0x000fe200000100af */
[----:B------:R-:W-:Y:S01]  /*55b0*/  ISETP.GE.AND P4, PT, R42, 0x61, PT ;  /* 0x000000612a00780c */ /* 0x000fe20003f86270 */
[----:B------:R-:W-:Y:S01]  /*55c0*/  FFMA.FTZ R40, R183, R172, R40 ;  /* 0x000000acb7287223 */ /* 0x000fe20000010028 */
[----:B------:R3:W1:Y:S01]  /*55d0*/  LDS R41, [R60+0x4b0] ;  /* 0x0004b0003c297984 */ /* 0x0006620000000800 */
[----:B------:R-:W-:Y:S10]  /*55e0*/  @!P1 BRA `(.L_x_8031) ;  /* 0x0000000000089947 */ /* 0x000ff40003800000 */
[----:B------:R-:W2:Y:S04]  /*55f0*/  LDS R7, [R54+0x430] ;  /* 0x0004300036077984 */ /* 0x000ea80000000800 */
[----:B--2---:R2:W-:Y:S02]  /*5600*/  REDG.E.ADD.F32.FTZ.RN.STRONG.GPU desc[UR16][R4.64], R7 ;  /* 0x00000007040079a6 */ /* 0x0045e4000c12f310 */
.L_x_8031:
[----:B------:R-:W-:Y:S05]  /*5610*/  BSYNC.RECONVERGENT B0 ;  /* 0x0000000000007941 */ /* 0x000fea0003800200 */
.L_x_8030:
[----:B------:R-:W-:Y:S04]  /*5620*/  BSSY.RECONVERGENT B0, `(.L_x_8032) ;  /* 0x0000003000007945 */ /* 0x000fe80003800200 */
[----:B------:R-:W-:Y:S05]  /*5630*/  @!P2 BRA `(.L_x_8033) ;  /* 0x000000000004a947 */ /* 0x000fea0003800000 */
[----:B-1----:R4:W-:Y:S02]  /*5640*/  REDG.E.ADD.F32.FTZ.RN.STRONG.GPU desc[UR16][R4.64+0x80], R41 ;  /* 0x00008029040079a6 */ /* 0x0029e4000c12f310 */
.L_x_8033:
[----:B------:R-:W-:Y:S05]  /*5650*/  BSYNC.RECONVERGENT B0 ;  /* 0x0000000000007941 */ /* 0x000fea0003800200 */
.L_x_8032:
[----:B--2---:R2:W0:Y:S01]  /*5660*/  LDS R7, [R62+0x530] ;  /* 0x000530003e077984 */ /* 0x0044220000000800 */
[----:B------:R-:W-:Y:S04]  /*5670*/  BSSY.RECONVERGENT B0, `(.L_x_8034) ;  /* 0x0000003000007945 */ /* 0x000fe80003800200 */
[----:B------:R-:W-:Y:S05]  /*5680*/  @!P3 BRA `(.L_x_8035) ;  /* 0x000000000004b947 */ /* 0x000fea0003800000 */
[----:B0-----:R0:W-:Y:S02]  /*5690*/  REDG.E.ADD.F32.FTZ.RN.STRONG.GPU desc[UR16][R4.64+0x100], R7 ;  /* 0x00010007040079a6 */ /* 0x0011e4000c12f310 */
.L_x_8035:
[----:B------:R-:W-:Y:S05]  /*56a0*/  BSYNC.RECONVERGENT B0 ;  /* 0x0000000000007941 */ /* 0x000fea0003800200 */
.L_x_8034:
[----:B0-----:R0:W0:Y:S01]  /*56b0*/  LDS R7, [R64+0x5b0] ;  /* 0x0005b00040077984 */ /* 0x0010220000000800 */
[----:B------:R-:W-:Y:S01]  /*56c0*/  BSSY.RECONVERGENT B0, `(.L_x_8036) ;  /* 0x0000004000007945 */ /* 0x000fe20003800200 */
[----:B------:R-:W-:-:S03]  /*56d0*/  FADD.FTZ R11, -R11, R196 ;  /* 0x000000c40b0b7221 */ /* 0x000fc60000010100 */
[----:B------:R-:W-:Y:S05]  /*56e0*/  @!P4 BRA `(.L_x_8037) ;  /* 0x000000000004c947 */ /* 0x000fea0003800000 */
[----:B0-----:R0:W-:Y:S02]  /*56f0*/  REDG.E.ADD.F32.FTZ.RN.STRONG.GPU desc[UR16][R4.64+0x180], R7 ;  /* 0x00018007040079a6 */ /* 0x0011e4000c12f310 */
.L_x_8037:
[----:B------:R-:W-:Y:S05]  /*5700*/  BSYNC.RECONVERGENT B0 ;  /* 0x0000000000007941 */ /* 0x000fea0003800200 */
.L_x_8036:
        /* <DEDUP_REMOVED lines=11> */
.L_x_8039:
[----:B------:R-:W-:Y:S05]  /*57c0*/  BSYNC.RECONVERGENT B0 ;  /* 0x0000000000007941 */ /* 0x000fea0003800200 */
.L_x_8038:
[----:B01----:R0:W1:Y:S01]  /*57d0*/  LDS R39, [R68+0x6b0] ;  /* 0x0006b00044277984 */ /* 0x0030620000000800 */
[----:B------:R-:W-:Y:S04]  /*57e0*/  BSSY.RECONVERGENT B0, `(.L_x_8040) ;  /* 0x0000003000007945 */ /* 0x000fe80003800200 */
[----:B------:R-:W-:Y:S05]  /*57f0*/  @!P1 BRA `(.L_x_8041) ;  /* 0x0000000000049947 */ /* 0x000fea0003800000 */
[----:B-1----:R1:W-:Y:S02]  /*5800*/  REDG.E.ADD.F32.FTZ.RN.STRONG.GPU desc[UR16][R4.64+0x280], R39 ;  /* 0x00028027040079a6 */ /* 0x0023e4000c12f310 */
.L_x_8041:
[----:B------:R-:W-:Y:S05]  /*5810*/  BSYNC.RECONVERGENT B0 ;  /* 0x0000000000007941 */ /* 0x000fea0003800200 */
.L_x_8040:
[----:B-1----:R1:W0:Y:S01]  /*5820*/  LDS R39, [R69+0x730] ;  /* 0x0007300045277984 */ /* 0x0022220000000800 */
[----:B------:R-:W-:Y:S04]  /*5830*/  BSSY.RECONVERGENT B0, `(.L_x_8042) ;  /* 0x0000003000007945 */ /* 0x000fe80003800200 */
[----:B------:R-:W-:Y:S05]  /*5840*/  @!P2 BRA `(.L_x_8043) ;  /* 0x000000000004a947 */ /* 0x000fea0003800000 */
[----:B0-----:R0:W-:Y:S02]  /*5850*/  REDG.E.ADD.F32.FTZ.RN.STRONG.GPU desc[UR16][R4.64+0x300], R39 ;  /* 0x00030027040079a6 */ /* 0x0011e4000c12f310 */
.L_x_8043:
[----:B------:R-:W-:Y:S05]  /*5860*/  BSYNC.RECONVERGENT B0 ;  /* 0x0000000000007941 */ /* 0x000fea0003800200 */
.L_x_8042:
[----:B0-----:R0:W0:Y:S01]  /*5870*/  LDS R39, [R70+0x7b0] ;  /* 0x0007b00046277984 */ /* 0x0010220000000800 */
[----:B------:R-:W-:Y:S04]  /*5880*/  BSSY.RECONVERGENT B0, `(.L_x_8044) ;  /* 0x0000003000007945 */ /* 0x000fe80003800200 */
[----:B------:R-:W-:Y:S05]  /*5890*/  @!P3 BRA `(.L_x_8045) ;  /* 0x000000000004b947 */ /* 0x000fea0003800000 */
[----:B0-----:R0:W-:Y:S02]  /*58a0*/  REDG.E.ADD.F32.FTZ.RN.STRONG.GPU desc[UR16][R4.64+0x380], R39 ;  /* 0x00038027040079a6 */ /* 0x0011e4000c12f310 */
.L_x_8045:
[----:B------:R-:W-:Y:S05]  /*58b0*/  BSYNC.RECONVERGENT B0 ;  /* 0x0000000000007941 */ /* 0x000fea0003800200 */
.L_x_8044:
[----:B0-----:R0:W0:Y:S01]  /*58c0*/  LDS R39, [R71+0x830] ;  /* 0x0008300047277984 */ /* 0x0010220000000800 */
[----:B------:R-:W-:Y:S04]  /*58d0*/  BSSY.RECONVERGENT B0, `(.L_x_8046) ;  /* 0x0000003000007945 */ /* 0x000fe80003800200 */
[----:B------:R-:W-:Y:S05]  /*58e0*/  @!P4 BRA `(.L_x_8047) ;  /* 0x000000000004c947 */ /* 0x000fea0003800000 */
[----:B0-----:R0:W-:Y:S02]  /*58f0*/  REDG.E.ADD.F32.FTZ.RN.STRONG.GPU desc[UR16][R4.64+0x400], R39 ;  /* 0x00040027040079a6 */ /* 0x0011e4000c12f310 */
.L_x_8047:
[----:B------:R-:W-:Y:S05]  /*5900*/  BSYNC.RECONVERGENT B0 ;  /* 0x0000000000007941 */ /* 0x000fea0003800200 */
.L_x_8046:
[----:B0-----:R0:W0:Y:S01]  /*5910*/  LDS R39, [R72+0x8b0] ;  /* 0x0008b00048277984 */ /* 0x0010220000000800 */
[----:B------:R-:W-:Y:S04]  /*5920*/  BSSY.RECONVERGENT B0, `(.L_x_8048) ;  /* 0x0000003000007945 */ /* 0x000fe80003800200 */
[----:B------:R-:W-:Y:S05]  /*5930*/  @!P5 BRA `(.L_x_8049) ;  /* 0x000000000004d947 */ /* 0x000fea0003800000 */
[----:B0-----:R0:W-:Y:S02]  /*5940*/  REDG.E.ADD.F32.FTZ.RN.STRONG.GPU desc[UR16][R4.64+0x480], R39 ;  /* 0x00048027040079a6 */ /* 0x0011e4000c12f310 */
.L_x_8049:
[----:B------:R-:W-:Y:S05]  /*5950*/  BSYNC.RECONVERGENT B0 ;  /* 0x0000000000007941 */ /* 0x000fea0003800200 */
.L_x_8048:
        /* <DEDUP_REMOVED lines=10> */
.L_x_8051:
[----:B------:R-:W-:Y:S05]  /*5a00*/  BSYNC.RECONVERGENT B0 ;  /* 0x0000000000007941 */ /* 0x000fea0003800200 */
.L_x_8050:
[----:B0-----:R0:W0:Y:S01]  /*5a10*/  LDS R39, [R74+0x9b0] ;  /* 0x0009b0004a277984 */ /* 0x0010220000000800 */
[----:B------:R-:W-:Y:S04]  /*5a20*/  BSSY.RECONVERGENT B0, `(.L_x_8052) ;  /* 0x0000003000007945 */ /* 0x000fe80003800200 */
[----:B------:R-:W-:Y:S05]  /*5a30*/  @!P1 BRA `(.L_x_8053) ;  /* 0x0000000000049947 */ /* 0x000fea0003800000 */
[----:B0-----:R0:W-:Y:S02]  /*5a40*/  REDG.E.ADD.F32.FTZ.RN.STRONG.GPU desc[UR16][R4.64+0x580], R39 ;  /* 0x00058027040079a6 */ /* 0x0011e4000c12f310 */
.L_x_8053:
[----:B------:R-:W-:Y:S05]  /*5a50*/  BSYNC.RECONVERGENT B0 ;  /* 0x0000000000007941 */ /* 0x000fea0003800200 */
.L_x_8052:
[----:B0-----:R0:W0:Y:S01]  /*5a60*/  LDS R39, [R75+0xa30] ;  /* 0x000a30004b277984 */ /* 0x0010220000000800 */
[----:B------:R-:W-:Y:S04]  /*5a70*/  BSSY.RECONVERGENT B0, `(.L_x_8054) ;  /* 0x0000003000007945 */ /* 0x000fe80003800200 */
[----:B------:R-:W-:Y:S05]  /*5a80*/  @!P2 BRA `(.L_x_8055) ;  /* 0x000000000004a947 */ /* 0x000fea0003800000 */
[----:B0-----:R0:W-:Y:S02]  /*5a90*/  REDG.E.ADD.F32.FTZ.RN.STRONG.GPU desc[UR16][R4.64+0x600], R39 ;  /* 0x00060027040079a6 */ /* 0x0011e4000c12f310 */
.L_x_8055:
[----:B------:R-:W-:Y:S05]  /*5aa0*/  BSYNC.RECONVERGENT B0 ;  /* 0x0000000000007941 */ /* 0x000fea0003800200 */
.L_x_8054:
[----:B0-----:R0:W0:Y:S01]  /*5ab0*/  LDS R39, [R76+0xab0] ;  /* 0x000ab0004c277984 */ /* 0x0010220000000800 */
[----:B------:R-:W-:Y:S04]  /*5ac0*/  BSSY.RECONVERGENT B0, `(.L_x_8056) ;  /* 0x0000003000007945 */ /* 0x000fe80003800200 */
[----:B------:R-:W-:Y:S05]  /*5ad0*/  @!P3 BRA `(.L_x_8057) ;  /* 0x000000000004b947 */ /* 0x000fea0003800000 */
[----:B0-----:R0:W-:Y:S02]  /*5ae0*/  REDG.E.ADD.F32.FTZ.RN.STRONG.GPU desc[UR16][R4.64+0x680], R39 ;  /* 0x00068027040079a6 */ /* 0x0011e4000c12f310 */
.L_x_8057:
[----:B------:R-:W-:Y:S05]  /*5af0*/  BSYNC.RECONVERGENT B0 ;  /* 0x0000000000007941 */ /* 0x000fea0003800200 */
.L_x_8056:
[----:B0-----:R0:W0:Y:S01]  /*5b00*/  LDS R39, [R77+0xb30] ;  /* 0x000b30004d277984 */ /* 0x0010220000000800 */
[----:B------:R-:W-:Y:S04]  /*5b10*/  BSSY.RECONVERGENT B0, `(.L_x_8058) ;  /* 0x0000003000007945 */ /* 0x000fe80003800200 */
[----:B------:R-:W-:Y:S05]  /*5b20*/  @!P4 BRA `(.L_x_8059) ;  /* 0x000000000004c947 */ /* 0x000fea0003800000 */
[----:B0-----:R0:W-:Y:S02]  /*5b30*/  REDG.E.ADD.F32.FTZ.RN.STRONG.GPU desc[UR16][R4.64+0x700], R39 ;  /* 0x00070027040079a6 */ /* 0x0011e4000c12f310 */
.L_x_8059:
[----:B------:R-:W-:Y:S05]  /*5b40*/  BSYNC.RECONVERGENT B0 ;  /* 0x0000000000007941 */ /* 0x000fea0003800200 */
.L_x_8058:
[----:B0-----:R0:W0:Y:S01]  /*5b50*/  LDS R39, [R78+0xbb0] ;  /* 0x000bb0004e277984 */ /* 0x0010220000000800 */
[----:B------:R-:W-:Y:S04]  /*5b60*/  BSSY.RECONVERGENT B0, `(.L_x_8060) ;  /* 0x0000003000007945 */ /* 0x000fe80003800200 */
[----:B------:R-:W-:Y:S05]  /*5b70*/  @!P5 BRA `(.L_x_8061) ;  /* 0x000000000004d947 */ /* 0x000fea0003800000 */
[----:B0-----:R0:W-:Y:S02]  /*5b80*/  REDG.E.ADD.F32.FTZ.RN.STRONG.GPU desc[UR16][R4.64+0x780], R39 ;  /* 0x00078027040079a6 */ /* 0x0011e4000c12f310 */
.L_x_8061:
[----:B------:R-:W-:Y:S05]  /*5b90*/  BSYNC.RECONVERGENT B0 ;  /* 0x0000000000007941 */ /* 0x000fea0003800200 */
.L_x_8060:
[----:B------:R-:W-:Y:S01]  /*5ba0*/  FFMA.FTZ R6, R142, R196, R175 ;  /* 0x000000c48e067223 */ /* 0x000fe200000100af */
[----:B0---4-:R-:W0:Y:S01]  /*5bb0*/  SHFL.DOWN PT, R4, R7, 0x1, 0x1f ;  /* 0x08201f0007047f89 */ /* 0x011e2200000e0000 */
[----:B------:R-:W-:Y:S01]  /*5bc0*/  ISETP.GT.AND P1, PT, R111, 0x1e, PT ;  /* 0x0000001e6f00780c */ /* 0x000fe20003f24270 */
[----:B------:R-:W-:Y:S01]  /*5bd0*/  FMUL.FTZ R192, R192, R209 ;  /* 0x000000d1c0c07220 */ /* 0x000fe20000410000 */
[-C--:B------:R-:W-:Y:S01]  /*5be0*/  FMUL.FTZ R9, R9, R202.reuse ;  /* 0x000000ca09097220 */ /* 0x080fe20000410000 */
[----:B------:R-:W4:Y:S01]  /*5bf0*/  SHFL.DOWN PT, R5, R6, 0x1, 0x1f ;  /* 0x08201f0006057f89 */ /* 0x000f2200000e0000 */
[-C--:B------:R-:W-:Y:S01]  /*5c00*/  FMUL.FTZ R190, R190, R207.reuse ;  /* 0x000000cfbebe7220 */ /* 0x080fe20000410000 */
[C---:B------:R-:W-:Y:S01]  /*5c10*/  FMUL.FTZ R202, R38.reuse, R202 ;  /* 0x000000ca26ca7220 */ /* 0x040fe20000410000 */
[----:B------:R-:W-:Y:S01]  /*5c20*/  FMUL.FTZ R207, R38, R207 ;  /* 0x000000cf26cf7220 */ /* 0x000fe20000410000 */
[----:B------:R-:W-:Y:S01]  /*5c30*/  FMUL.FTZ R194, R194, R217 ;  /* 0x000000d9c2c27220 */ /* 0x000fe20000410000 */
[----:B------:R-:W-:Y:S01]  /*5c40*/  FFMA.FTZ R102, R9, R163, R102 ;  /* 0x000000a309667223 */ /* 0x000fe20000010066 */
[----:B------:R-:W-:Y:S01]  /*5c50*/  FMUL.FTZ R202, R187, R202 ;  /* 0x000000cabbca7220 */ /* 0x000fe20000410000 */
[----:B------:R-:W-:Y:S01]  /*5c60*/  FMUL.FTZ R182, R182, R207 ;  /* 0x000000cfb6b67220 */ /* 0x000fe20000410000 */
[----:B------:R-:W-:Y:S01]  /*5c70*/  ISETP.NE.AND P2, PT, R226, RZ, PT ;  /* 0x000000ffe200720c */ /* 0x000fe20003f45270 */
[----:B------:R-:W-:Y:S01]  /*5c80*/  FMUL.FTZ R193, R193, R210 ;  /* 0x000000d2c1c17220 */ /* 0x000fe20000410000 */
[----:B------:R-:W-:Y:S01]  /*5c90*/  FFMA.FTZ R202, R117, R9, R202 ;  /* 0x0000000975ca7223 */ /* 0x000fe200000100ca */
[----:B------:R-:W-:Y:S01]  /*5ca0*/  FMUL.FTZ R169, R169, R215 ;  /* 0x000000d7a9a97220 */ /* 0x000fe20000410000 */
        /* <DEDUP_REMOVED lines=37> */
[----:B0-----:R-:W-:Y:S01]  /*5f00*/  @!P1 FADD.FTZ R7, R7, R4 ;  /* 0x0000000407079221 */ /* 0x001fe20000010000 */
[----:B------:R-:W-:Y:S01]  /*5f10*/  FMUL.FTZ R4, R38, R209 ;  /* 0x000000d126047220 */ /* 0x000fe20000410000 */
[----:B------:R-:W-:Y:S01]  /*5f20*/  FADD.FTZ R89, R202, R89 ;  /* 0x00000059ca597221 */ /* 0x000fe20000010000 */
[----:B------:R-:W-:Y:S01]  /*5f30*/  FFMA.FTZ R101, R190, R158, R101 ;  /* 0x0000009ebe657223 */ /* 0x000fe20000010065 */
[----:B----4-:R-:W-:Y:S01]  /*5f40*/  @!P1 FADD.FTZ R6, R6, R39 ;  /* 0x0000002706069221 */ /* 0x010fe20000010000 */
[----:B------:R-:W0:Y:S01]  /*5f50*/  SHFL.DOWN PT, R40, R7, 0x4, 0x1f ;  /* 0x08801f0007287f89 */ /* 0x000e2200000e0000 */
[----:B------:R-:W-:Y:S01]  /*5f60*/  ISETP.GT.AND P1, PT, R111, 0x1b, PT ;  /* 0x0000001b6f00780c */ /* 0x000fe20003f24270 */
[----:B------:R-:W-:Y:S01]  /*5f70*/  FMUL.FTZ R39, R38, R204 ;  /* 0x000000cc26277220 */ /* 0x000fe20000410000 */
[----:B------:R-:W-:Y:S01]  /*5f80*/  FMUL.FTZ R4, R181, R4 ;  /* 0x00000004b5047220 */ /* 0x000fe20000410000 */
[----:B------:R-:W4:Y:S01]  /*5f90*/  SHFL.DOWN PT, R41, R6, 0x4, 0x1f ;  /* 0x08801f0006297f89 */ /* 0x000f2200000e0000 */
[----:B------:R-:W-:Y:S01]  /*5fa0*/  FFMA.FTZ R115, R194, R168, R115 ;  /* 0x000000a8c2737223 */ /* 0x000fe20000010073 */
[----:B------:R-:W-:Y:S01]  /*5fb0*/  FMUL.FTZ R184, R184, R39 ;  /* 0x00000027b8b87220 */ /* 0x000fe20000410000 */
[----:B------:R-:W-:Y:S01]  /*5fc0*/  FFMA.FTZ R3, R149, R192, R4 ;  /* 0x000000c095037223 */ /* 0x000fe20000010004 */
[----:B------:R-:W-:Y:S01]  /*5fd0*/  FFMA.FTZ R4, R114, R5, R189 ;  /* 0x0000000572047223 */ /* 0x000fe200000100bd */
[-C--:B------:R-:W-:Y:S01]  /*5fe0*/  FMUL.FTZ R5, R10, R205.reuse ;  /* 0x000000cd0a057220 */ /* 0x080fe20000410000 */
[----:B------:R-:W-:Y:S01]  /*5ff0*/  FMUL.FTZ R10, R38, R205 ;  /* 0x000000cd260a7220 */ /* 0x000fe20000410000 */
[----:B------:R-:W-:Y:S01]  /*6000*/  FADD.FTZ R86, R3, R86 ;  /* 0x0000005603567221 */ /* 0x000fe20000010000 */
[----:B------:R-:W-:Y:S01]  /*6010*/  FADD.FTZ R87, R4, R87 ;  /* 0x0000005704577221 */ /* 0x000fe20000010000 */
[----:B------:R-:W-:Y:S01]  /*6020*/  FFMA.FTZ R3, R147, R8, R184 ;  /* 0x0000000893037223 */ /* 0x000fe200000100b8 */
[C---:B------:R-:W-:Y:S01]  /*6030*/  FMUL.FTZ R4, R38.reuse, R217 ;  /* 0x000000d926047220 */ /* 0x040fe20000410000 */
[-C--:B------:R-:W-:Y:S01]  /*6040*/  FMUL.FTZ R8, R177, R213.reuse ;  /* 0x000000d5b1087220 */ /* 0x080fe20000410000 */
[----:B------:R-:W-:Y:S01]  /*6050*/  FMUL.FTZ R213, R38, R213 ;  /* 0x000000d526d57220 */ /* 0x000fe20000410000 */
[----:B------:R-:W-:Y:S01]  /*6060*/  FMUL.FTZ R185, R185, R10 ;  /* 0x0000000ab9b97220 */ /* 0x000fe20000410000 */
[----:B------:R-:W-:Y:S01]  /*6070*/  FMUL.FTZ R4, R223, R4 ;  /* 0x00000004df047220 */ /* 0x000fe20000410000 */
[----:B------:R-:W-:Y:S01]  /*6080*/  FADD.FTZ R88, R3, R88 ;  /* 0x0000005803587221 */ /* 0x000fe20000010000 */
[----:B------:R-:W-:Y:S01]  /*6090*/  FMUL.FTZ R213, R218, R213 ;  /* 0x000000d5dad57220 */ /* 0x000fe20000410000 */
[----:B------:R-:W-:Y:S01]  /*60a0*/  FFMA.FTZ R3, R145, R190, R182 ;  /* 0x000000be91037223 */ /* 0x000fe200000100b6 */
[----:B------:R-:W-:Y:S01]  /*60b0*/  FFMA.FTZ R9, R153, R194, R4 ;  /* 0x000000c299097223 */ /* 0x000fe20000010004 */
[----:B------:R-:W-:Y:S01]  /*60c0*/  FFMA.FTZ R119, R8, R130, R119 ;  /* 0x0000008208777223 */ /* 0x000fe20000010077 */
[----:B0-----:R-:W-:Y:S01]  /*60d0*/  @!P1 FADD.FTZ R7, R7, R40 ;  /* 0x0000002807079221 */ /* 0x001fe20000010000 */
[----:B------:R-:W-:Y:S01]  /*60e0*/  FFMA.FTZ R104, R5, R161, R104 ;  /* 0x000000a105687223 */ /* 0x000fe20000010068 */
[----:B------:R-:W-:Y:S01]  /*60f0*/  FFMA.FTZ R4, R120, R5, R185 ;  /* 0x0000000578047223 */ /* 0x000fe200000100b9 */
[----:B------:R-:W-:Y:S01]  /*6100*/  FFMA.FTZ R8, R108, R8, R213 ;  /* 0x000000086c087223 */ /* 0x000fe200000100d5 */
[----:B----4-:R-:W-:Y:S01]  /*6110*/  @!P1 FADD.FTZ R6, R6, R41 ;  /* 0x0000002906069221 */ /* 0x010fe20000010000 */
[----:B------:R-:W0:Y:S01]  /*6120*/  SHFL.DOWN PT, R40, R7, 0x8, 0x1f ;  /* 0x09001f0007287f89 */ /* 0x000e2200000e0000 */
[----:B------:R-:W-:Y:S01]  /*6130*/  ISETP.GT.AND P1, PT, R111, 0x17, PT ;  /* 0x000000176f00780c */ /* 0x000fe20003f24270 */
[C---:B------:R-:W-:Y:S01]  /*6140*/  FMUL.FTZ R5, R38.reuse, R214 ;  /* 0x000000d626057220 */ /* 0x040fe20000410000 */
[----:B------:R-:W-:Y:S01]  /*6150*/  FADD.FTZ R90, R3, R90 ;  /* 0x0000005a035a7221 */ /* 0x000fe20000010000 */
[----:B------:R-:W4:Y:S01]  /*6160*/  SHFL.DOWN PT, R39, R6, 0x8, 0x1f ;  /* 0x09001f0006277f89 */ /* 0x000f2200000e0000 */
[CC--:B------:R-:W-:Y:S01]  /*6170*/  FMUL.FTZ R3, R38.reuse, R176.reuse ;  /* 0x000000b026037220 */ /* 0x0c0fe20000410000 */
[----:B------:R-:W-:Y:S01]  /*6180*/  FMUL.FTZ R10, R38, R201 ;  /* 0x000000c9260a7220 */ /* 0x000fe20000410000 */
[----:B------:R-:W-:Y:S01]  /*6190*/  FADD.FTZ R83, R8, R83 ;  /* 0x0000005308537221 */ /* 0x000fe20000010000 */
[----:B------:R-:W-:Y:S01]  /*61a0*/  FMUL.FTZ R212, R212, R5 ;  /* 0x00000005d4d47220 */ /* 0x000fe20000410000 */
[----:B------:R-:W-:Y:S01]  /*61b0*/  FADD.FTZ R91, R4, R91 ;  /* 0x0000005b045b7221 */ /* 0x000fe20000010000 */
[----:B------:R-:W-:Y:S01]  /*61c0*/  FMUL.FTZ R8, R43, R176 ;  /* 0x000000b02b087220 */ /* 0x000fe20000410000 */
[----:B------:R-:W-:Y:S01]  /*61d0*/  FMUL.FTZ R3, R2, R3 ;  /* 0x0000000302037220 */ /* 0x000fe20000410000 */
[----:B------:R-:W-:Y:S01]  /*61e0*/  FMUL.FTZ R10, R11, R10 ;  /* 0x0000000a0b0a7220 */ /* 0x000fe20000410000 */
        /* <DEDUP_REMOVED lines=10> */
[----:B------:R-:W-:Y:S01]  /*6290*/  FFMA.FTZ R106, R199, R155, R106 ;  /* 0x0000009bc76a7223 */ /* 0x000fe2000001006a */
[----:B0-----:R-:W-:Y:S01]  /*62a0*/  @!P1 FADD.FTZ R7, R7, R40 ;  /* 0x0000002807079221 */ /* 0x001fe20000010000 */
[----:B------:R-:W-:Y:S01]  /*62b0*/  FFMA.FTZ R105, R186, R150, R105 ;  /* 0x00000096ba697223 */ /* 0x000fe20000010069 */
        /* <DEDUP_REMOVED lines=8> */
[----:B0-----:R-:W-:Y:S01]  /*6340*/  FADD.FTZ R4, R7, R40 ;  /* 0x0000002807047221 */ /* 0x001fe20000010000 */
[----:B----4-:R-:W-:-:S08]  /*6350*/  FADD.FTZ R5, R6, R39 ;  /* 0x0000002706057221 */ /* 0x010fd00000010000 */
        /* <DEDUP_REMOVED lines=14> */
.L_x_8063:
[----:B------:R-:W-:Y:S05]  /*6440*/  BSYNC.RECONVERGENT B0 ;  /* 0x0000000000007941 */ /* 0x000fea0003800200 */
.L_x_8062:
[----:B------:R-:W-:-:S04]  /*6450*/  UIADD3 UR4, UPT, UPT, UR4, 0x1, URZ ;  /* 0x0000000104047890 */ /* 0x000fc8000fffe0ff */
[----:B------:R-:W-:-:S09]  /*6460*/  UISETP.GE.AND UP0, UPT, UR4, UR11, UPT ;  /* 0x0000000b0400728c */ /* 0x000fd2000bf06270 */
[----:B------:R-:W-:Y:S05]  /*6470*/  BRA.U !UP0, `(.L_x_8064) ;  /* 0xffffffd5087c7547 */ /* 0x000fea000b83ffff */
.L_x_8026:
[----:B------:R-:W-:Y:S08]  /*6480*/  BAR.SYNC.DEFER_BLOCKING 0x0 ;  /* 0x0000000000007b1d */ /* 0x000ff00000010000 */
[----:B------:R-:W4:Y:S01]  /*6490*/  LDC.64 R38, c[0x0][0x4f8] ;  /* 0x00013e00ff267b82 */ /* 0x000f220000000a00 */
[----:B------:R-:W5:Y:S07]  /*64a0*/  LDCU.64 UR4, c[0x0][0x500] ;  /* 0x0000a000ff0477ac */ /* 0x000f6e0008000a00 */
[----:B------:R-:W1:Y:S01]  /*64b0*/  LDC.64 R42, c[0x0][0x550] ;  /* 0x00015400ff2a7b82 */ /* 0x000e620000000a00 */
[----:B0-----:R-:W2:Y:S04]  /*64c0*/  LDG.E.128 R4, desc[UR16][R28.64] ;  /* 0x000000101c047981 */ /* 0x001ea8000c1e1d00 */
[----:B------:R-:W3:Y:S04]  /*64d0*/  LDG.E.128 R8, desc[UR16][R28.64+0x200] ;  /* 0x000200101c087981 */ /* 0x000ee8000c1e1d00 */
[----:B--2---:R-:W-:Y:S04]  /*64e0*/  STS.128 [R80], R4 ;  /* 0x0000000450007388 */ /* 0x004fe80000000c00 */
[----:B---3--:R-:W-:Y:S01]  /*64f0*/  STS.128 [R80+0x200], R8 ;  /* 0x0002000850007388 */ /* 0x008fe20000000c00 */
[----:B------:R-:W-:-:S03]  /*6500*/  NOP ;  /* 0x0000000000007918 */ /* 0x000fc60000000000 */
[----:B------:R-:W0:Y:S04]  /*6510*/  LDS.128 R12, [R81] ;  /* 0x00000000510c7984 */ /* 0x000e280000000c00 */
[----:B------:R-:W2:Y:S01]  /*6520*/  LDS.128 R4, [R81+0x10] ;  /* 0x0000100051047984 */ /* 0x000ea20000000c00 */
[C---:B0-----:R-:W-:Y:S02]  /*6530*/  SHF.L.U32 R3, R12.reuse, 0x10, RZ ;  /* 0x000000100c037819 */ /* 0x041fe400000006ff */
        /* <DEDUP_REMOVED lines=21> */
[----:B------:R-:W0:Y:S01]  /*6690*/  @!P3 MUFU.EX2 R0, R0 ;  /* 0x000000000000b308 */ /* 0x000e220000000800 */
[----:B------:R-:W-:Y:S01]  /*66a0*/  SHF.L.U32 R15, R15, 0x10, RZ ;  /* 0x000000100f0f7819 */ /* 0x000fe200000006ff */
[--C-:B------:R-:W-:Y:S01]  /*66b0*/  FADD.FTZ R28, R13, R44.reuse ;  /* 0x0000002c0d1c7221 */ /* 0x100fe20000010000 */
[----:B------:R-:W-:Y:S01]  /*66c0*/  BAR.SYNC.DEFER_BLOCKING 0x0 ;  /* 0x0000000000007b1d */ /* 0x000fe20000010000 */
[----:B------:R-:W-:Y:S01]  /*66d0*/  FSETP.GTU.FTZ.AND P4, PT, R10, 20, PT ;  /* 0x41a000000a00780b */ /* 0x000fe20003f9c000 */
[----:B------:R-:W-:Y:S01]  /*66e0*/  @!P6 FMUL.FTZ R3, R3, -1.4426950216293334961 ;  /* 0xbfb8aa3b0303e820 */ /* 0x000fe20000410000 */
[----:B------:R-:W-:Y:S01]  /*66f0*/  FADD.FTZ R15, R15, R44 ;  /* 0x0000002c0f0f7221 */ /* 0x000fe20000010000 */
[----:B------:R-:W-:-:S02]  /*6700*/  PRMT R4, R4, 0x7632, R4 ;  /* 0x0000763204047816 */ /* 0x000fc40000000004 */
[----:B------:R-:W2:Y:S02]  /*6710*/  @!P2 MUFU.EX2 R8, R8 ;  /* 0x000000080008a308 */ /* 0x000ea40000000800 */
[----:B------:R-:W-:-:S06]  /*6720*/  @!P5 FMUL.FTZ R9, R31, -1.4426950216293334961 ;  /* 0xbfb8aa3b1f09d820 */ /* 0x000fcc0000410000 */
[----:B------:R-:W3:Y:S01]  /*6730*/  @!P6 MUFU.EX2 R3, R3 ;  /* 0x000000030003e308 */ /* 0x000ee20000000800 */
[----:B0-----:R-:W-:-:S07]  /*6740*/  @!P3 FADD.FTZ R2, R0, 1 ;  /* 0x3f8000000002b421 */ /* 0x001fce0000010000 */
[----:B------:R0:W5:Y:S01]  /*6750*/  @!P3 MUFU.RCP R12, R2 ;  /* 0x00000002000cb308 */ /* 0x0001620000001000 */
[----:B--2---:R-:W-:Y:S01]  /*6760*/  @!P2 FADD.FTZ R0, R8, 1 ;  /* 0x3f8000000800a421 */ /* 0x004fe20000010000 */
[--C-:B------:R-:W-:Y:S01]  /*6770*/  FADD.FTZ R8, R11, R44.reuse ;  /* 0x0000002c0b087221 */ /* 0x100fe20000010000 */
[C---:B------:R-:W-:Y:S02]  /*6780*/  SHF.L.U32 R11, R5.reuse, 0x10, RZ ;  /* 0x00000010050b7819 */ /* 0x040fe400000006ff */
[----:B------:R-:W-:Y:S02]  /*6790*/  PRMT R5, R5, 0x7632, R5 ;  /* 0x0000763205057816 */ /* 0x000fe40000000005 */
[----:B------:R-:W-:Y:S01]  /*67a0*/  FSETP.GTU.FTZ.AND P0, PT, R8, 20, PT ;  /* 0x41a000000800780b */ /* 0x000fe20003f1c000 */
[----:B------:R-:W2:Y:S01]  /*67b0*/  @!P2 MUFU.RCP R0, R0 ;  /* 0x000000000000a308 */ /* 0x000ea20000001000 */
[----:B---3--:R-:W-:Y:S01]  /*67c0*/  @!P6 FADD.FTZ R3, R3, 1 ;  /* 0x3f8000000303e421 */ /* 0x008fe20000010000 */
[----:B------:R-:W-:Y:S01]  /*67d0*/  FADD.FTZ R29, R11, R44 ;  /* 0x0000002c0b1d7221 */ /* 0x000fe20000010000 */
[----:B------:R-:W-:Y:S01]  /*67e0*/  SHF.L.U32 R11, R14, 0x10, RZ ;  /* 0x000000100e0b7819 */ /* 0x000fe200000006ff */
[----:B0-----:R-:W-:Y:S01]  /*67f0*/  @!P4 FMUL.FTZ R2, R10, -1.4426950216293334961 ;  /* 0xbfb8aa3b0a02c820 */ /* 0x001fe20000410000 */
[----:B------:R-:W-:-:S02]  /*6800*/  SHF.L.U32 R5, R5, 0x10, RZ ;  /* 0x0000001005057819 */ /* 0x000fc400000006ff */
[----:B------:R-:W-:Y:S01]  /*6810*/  FSETP.GTU.FTZ.AND P1, PT, R29, 20, PT ;  /* 0x41a000001d00780b */ /* 0x000fe20003f3c000 */
[----:B------:R-:W0:Y:S01]  /*6820*/  @!P6 MUFU.RCP R3, R3 ;  /* 0x000000030003e308 */ /* 0x000e220000001000 */
[----:B------:R-:W-:Y:S01]  /*6830*/  FADD.FTZ R11, R11, R44 ;  /* 0x0000002c0b0b7221 */ /* 0x000fe20000010000 */
[----:B-----5:R-:W-:Y:S01]  /*6840*/  @!P3 FMUL.FTZ R95, R95, R12 ;  /* 0x0000000c5f5fb220 */ /* 0x020fe20000410000 */
[----:B------:R-:W-:Y:S01]  /*6850*/  FSETP.GTU.FTZ.AND P3, PT, R28, 20, PT ;  /* 0x41a000001c00780b */ /* 0x000fe20003f7c000 */
[----:B------:R-:W-:-:S04]  /*6860*/  @!P0 FMUL.FTZ R8, R8, -1.4426950216293334961 ;  /* 0xbfb8aa3b08088820 */ /* 0x000fc80000410000 */
[----:B------:R-:W3:Y:S01]  /*6870*/  @!P5 MUFU.EX2 R9, R9 ;  /* 0x000000090009d308 */ /* 0x000ee20000000800 */
[----:B--2---:R-:W-:Y:S01]  /*6880*/  @!P2 FMUL.FTZ R97, R97, R0 ;  /* 0x000000006161a220 */ /* 0x004fe20000410000 */
[----:B------:R-:W-:-:S06]  /*6890*/  FSETP.GTU.FTZ.AND P2, PT, R15, 20, PT ;  /* 0x41a000000f00780b */ /* 0x000fcc0003f5c000 */
[----:B------:R-:W-:Y:S01]  /*68a0*/  @!P3 FMUL.FTZ R0, R28, -1.4426950216293334961 ;  /* 0xbfb8aa3b1c00b820 */ /* 0x000fe20000410000 */
[----:B0-----:R-:W-:Y:S01]  /*68b0*/  @!P6 FMUL.FTZ R96, R96, R3 ;  /* 0x000000036060e220 */ /* 0x001fe20000410000 */
[----:B------:R-:W-:Y:S01]  /*68c0*/  FSETP.GTU.FTZ.AND P6, PT, R11, 20, PT ;  /* 0x41a000000b00780b */ /* 0x000fe20003fdc000 */
[----:B------:R0:W2:Y:S01]  /*68d0*/  @!P4 MUFU.EX2 R10, R2 ;  /* 0x00000002000ac308 */ /* 0x0000a20000000800 */
[----:B---3--:R-:W-:-:S07]  /*68e0*/  @!P5 FADD.FTZ R9, R9, 1 ;  /* 0x3f8000000909d421 */ /* 0x008fce0000010000 */
[----:B------:R-:W-:Y:S01]  /*68f0*/  @!P3 MUFU.EX2 R0, R0 ;  /* 0x000000000000b308 */ /* 0x000fe20000000800 */
[----:B0-----:R-:W-:-:S03]  /*6900*/  @!P1 FMUL.FTZ R2, R29, -1.4426950216293334961 ;  /* 0xbfb8aa3b1d029820 */ /* 0x001fc60000410000 */
[----:B------:R-:W-:Y:S01]  /*6910*/  @!P6 FMUL.FTZ R3, R11, -1.4426950216293334961 ;  /* 0xbfb8aa3b0b03e820 */ /* 0x000fe20000410000 */
[----:B------:R-:W-:Y:S01]  /*6920*/  @!P2 FMUL.FTZ R11, R15, -1.4426950216293334961 ;  /* 0xbfb8aa3b0f0ba820 */ /* 0x000fe20000410000 */
[C---:B------:R-:W-:Y:S02]  /*6930*/  SHF.L.U32 R15, R6.reuse, 0x10, RZ ;  /* 0x00000010060f7819 */ /* 0x040fe400000006ff */
[----:B------:R-:W0:Y:S01]  /*6940*/  @!P0 MUFU.EX2 R12, R8 ;  /* 0x00000008000c8308 */ /* 0x000e220000000800 */
[----:B------:R-:W-:Y:S01]  /*6950*/  PRMT R6, R6, 0x7632, R6 ;  /* 0x0000763206067816 */ /* 0x000fe20000000006 */
[----:B--2---:R-:W-:Y:S01]  /*6960*/  @!P4 FADD.FTZ R10, R10, 1 ;  /* 0x3f8000000a0ac421 */ /* 0x004fe20000010000 */
[----:B------:R-:W-:-:S05]  /*6970*/  FADD.FTZ R15, R15, R44 ;  /* 0x0000002c0f0f7221 */ /* 0x000fca0000010000 */
[----:B------:R-:W2:Y:S08]  /*6980*/  @!P6 MUFU.EX2 R3, R3 ;  /* 0x000000030003e308 */ /* 0x000eb00000000800 */
[----:B------:R-:W3:Y:S01]  /*6990*/  @!P2 MUFU.EX2 R11, R11 ;  /* 0x0000000b000ba308 */ /* 0x000ee20000000800 */
[----:B0-----:R-:W-:-:S07]  /*69a0*/  @!P0 FADD.FTZ R12, R12, 1 ;  /* 0x3f8000000c0c8421 */ /* 0x001fce0000010000 */
[----:B------:R0:W5:Y:S01]  /*69b0*/  @!P1 MUFU.EX2 R13, R2 ;  /* 0x00000002000d9308 */ /* 0x0001620000000800 */
[----:B--2---:R-:W-:Y:S01]  /*69c0*/  @!P6 FADD.FTZ R8, R3, 1 ;  /* 0x3f8000000308e421 */ /* 0x004fe20000010000 */
[----:B------:R-:W-:-:S06]  /*69d0*/  SHF.L.U32 R3, R7, 0x10, RZ ;  /* 0x0000001007037819 */ /* 0x000fcc00000006ff */
[----:B------:R2:W4:Y:S01]  /*69e0*/  @!P6 MUFU.RCP R31, R8 ;  /* 0x00000008001fe308 */ /* 0x0005220000001000 */
[----:B0-----:R-:W-:Y:S01]  /*69f0*/  @!P3 FADD.FTZ R2, R0, 1 ;  /* 0x3f8000000002b421 */ /* 0x001fe20000010000 */
[----:B---3--:R-:W-:-:S06]  /*6a00*/  @!P2 FADD.FTZ R11, R11, 1 ;  /* 0x3f8000000b0ba421 */ /* 0x008fcc0000010000 */
[----:B------:R0:W3:Y:S01]  /*6a10*/  @!P3 MUFU.RCP R29, R2 ;  /* 0x00000002001db308 */ /* 0x0000e20000001000 */
[----:B--2---:R-:W-:Y:S01]  /*6a20*/  FADD.FTZ R8, R3, R44 ;  /* 0x0000002c03087221 */ /* 0x004fe20000010000 */
[----:B------:R-:W-:Y:S01]  /*6a30*/  SHF.L.U32 R3, R4, 0x10, RZ ;  /* 0x0000001004037819 */ /* 0x000fe200000006ff */
[----:B-----5:R-:W-:-:S04]  /*6a40*/  @!P1 FADD.FTZ R13, R13, 1 ;  /* 0x3f8000000d0d9421 */ /* 0x020fc80000010000 */
[----:B------:R-:W-:Y:S01]  /*6a50*/  FADD.FTZ R4, R3, R44 ;  /* 0x0000002c03047221 */ /* 0x000fe20000010000 */
[----:B------:R2:W5:Y:S01]  /*6a60*/  @!P5 MUFU.RCP R14, R9 ;  /* 0x00000009000ed308 */ /* 0x0005620000001000 */
[----:B0-----:R-:W-:Y:S01]  /*6a70*/  PRMT R2, R7, 0x7632, R2 ;  /* 0x0000763207027816 */ /* 0x001fe20000000002 */
[----:B----4-:R-:W-:Y:S01]  /*6a80*/  @!P6 FMUL.FTZ R84, R84, R31 ;  /* 0x0000001f5454e220 */ /* 0x010fe20000410000 */
[----:B------:R-:W-:Y:S01]  /*6a90*/  SHF.L.U32 R7, R6, 0x10, RZ ;  /* 0x0000001006077819 */ /* 0x000fe200000006ff */
[----:B------:R-:W-:Y:S01]  /*6aa0*/  FADD.FTZ R6, R5, R44 ;  /* 0x0000002c05067221 */ /* 0x000fe20000010000 */
[----:B------:R-:W-:-:S03]  /*6ab0*/  FSETP.GTU.FTZ.AND P6, PT, R8, 20, PT ;  /* 0x41a000000800780b */ /* 0x000fc60003fdc000 */
[----:B------:R-:W0:Y:S01]  /*6ac0*/  @!P2 MUFU.RCP R11, R11 ;  /* 0x0000000b000ba308 */ /* 0x000e220000001000 */
[----:B---3--:R-:W-:Y:S01]  /*6ad0*/  @!P3 FMUL.FTZ R98, R98, R29 ;  /* 0x0000001d6262b220 */ /* 0x008fe20000410000 */
[----:B------:R-:W-:Y:S01]  /*6ae0*/  FSETP.GTU.FTZ.AND P3, PT, R15, 20, PT ;  /* 0x41a000000f00780b */ /* 0x000fe20003f7c000 */
[----:B------:R-:W-:Y:S01]  /*6af0*/  FADD.FTZ R7, R7, R44 ;  /* 0x0000002c07077221 */ /* 0x000fe20000010000 */
[----:B--2---:R-:W-:-:S04]  /*6b00*/  SHF.L.U32 R9, R2, 0x10, RZ ;  /* 0x0000001002097819 */ /* 0x004fc800000006ff */
[----:B------:R-:W2:Y:S01]  /*6b10*/  @!P0 MUFU.RCP R12, R12 ;  /* 0x0000000c000c8308 */ /* 0x000ea20000001000 */
[----:B-----5:R-:W-:Y:S01]  /*6b20*/  @!P5 FMUL.FTZ R83, R83, R14 ;  /* 0x0000000e5353d220 */ /* 0x020fe20000410000 */
[----:B------:R-:W-:Y:S01]  /*6b30*/  FSETP.GTU.FTZ.AND P5, PT, R4, 20, PT ;  /* 0x41a000000400780b */ /* 0x000fe20003fbc000 */
[----:B------:R-:W-:Y:S01]  /*6b40*/  @!P6 FMUL.FTZ R5, R8, -1.4426950216293334961 ;  /* 0xbfb8aa3b0805e820 */ /* 0x000fe20000410000 */
[----:B------:R-:W-:Y:S01]  /*6b50*/  FADD.FTZ R9, R9, R44 ;  /* 0x0000002c09097221 */ /* 0x000fe20000010000 */
[----:B------:R-:W-:Y:S02]  /*6b60*/  F2FP.BF16.F32.PACK_AB R14, R103, R104 ;  /* 0x00000068670e723e */ /* 0x000fe400000010ff */
[----:B------:R-:W-:Y:S01]  /*6b70*/  @!P3 FMUL.FTZ R0, R15, -1.4426950216293334961 ;  /* 0xbfb8aa3b0f00b820 */ /* 0x000fe20000410000 */
[----:B------:R-:W3:Y:S01]  /*6b80*/  @!P4 MUFU.RCP R10, R10 ;  /* 0x0000000a000ac308 */ /* 0x000ee20000001000 */
[----:B0-----:R-:W-:Y:S01]  /*6b90*/  @!P2 FMUL.FTZ R86, R86, R11 ;  /* 0x0000000b5656a220 */ /* 0x001fe20000410000 */
[----:B------:R-:W-:-:S02]  /*6ba0*/  FSETP.GTU.FTZ.AND P2, PT, R7, 20, PT ;  /* 0x41a000000700780b */ /* 0x000fc40003f5c000 */
[----:B------:R-:W-:-:S04]  /*6bb0*/  F2FP.BF16.F32.PACK_AB R15, R105, R106 ;  /* 0x0000006a690f723e */ /* 0x000fc800000010ff */
[----:B------:R-:W0:Y:S01]  /*6bc0*/  @!P6 MUFU.EX2 R5, R5 ;  /* 0x000000050005e308 */ /* 0x000e220000000800 */
[----:B--2---:R-:W-:Y:S01]  /*6bd0*/  @!P0 FMUL.FTZ R87, R87, R12 ;  /* 0x0000000c57578220 */ /* 0x004fe20000410000 */
[----:B------:R-:W-:Y:S02]  /*6be0*/  FSETP.GTU.FTZ.AND P0, PT, R9, 20, PT ;  /* 0x41a000000900780b */ /* 0x000fe40003f1c000 */
[----:B------:R-:W-:Y:S02]  /*6bf0*/  F2FP.BF16.F32.PACK_AB R12, R99, R100 ;  /* 0x00000064630c723e */ /* 0x000fe400000010ff */
[----:B------:R-:W-:Y:S02]  /*6c00*/  IADD3 R99, PT, PT, R52, -0x1, RZ ;  /* 0xffffffff34637810 */ /* 0x000fe40007ffe0ff */
[----:B------:R2:W4:Y:S01]  /*6c10*/  @!P3 MUFU.EX2 R3, R0 ;  /* 0x000000000003b308 */ /* 0x0005220000000800 */
[----:B---3--:R-:W-:Y:S01]  /*6c20*/  @!P4 FMUL.FTZ R85, R85, R10 ;  /* 0x0000000a5555c220 */ /* 0x008fe20000410000 */
[----:B------:R-:W-:-:S02]  /*6c30*/  FSETP.GTU.FTZ.AND P4, PT, R6, 20, PT ;  /* 0x41a000000600780b */ /* 0x000fc40003f9c000 */
[----:B------:R-:W-:-:S03]  /*6c40*/  SHF.L.U32 R40, R99, 0x9, RZ ;  /* 0x0000000963287819 */ /* 0x000fc600000006ff */
[----:B------:R-:W-:Y:S01]  /*6c50*/  @!P0 FMUL.FTZ R10, R9, -1.4426950216293334961 ;  /* 0xbfb8aa3b090a8820 */ /* 0x000fe20000410000 */
[----:B------:R3:W5:Y:S01]  /*6c60*/  @!P1 MUFU.RCP R32, R13 ;  /* 0x0000000d00209308 */ /* 0x0007620000001000 */
[----:B--2---:R-:W-:Y:S01]  /*6c70*/  @!P5 FMUL.FTZ R0, R4, -1.4426950216293334961 ;  /* 0xbfb8aa3b0400d820 */ /* 0x004fe20000410000 */
[----:B------:R-:W-:Y:S01]  /*6c80*/  @!P2 FMUL.FTZ R4, R7, -1.4426950216293334961 ;  /* 0xbfb8aa3b0704a820 */ /* 0x000fe20000410000 */
[----:B0-----:R-:W-:Y:S01]  /*6c90*/  @!P6 FADD.FTZ R9, R5, 1 ;  /* 0x3f8000000509e421 */ /* 0x001fe20000010000 */
[----:B------:R-:W-:Y:S02]  /*6ca0*/  F2FP.BF16.F32.PACK_AB R7, R121, R122 ;  /* 0x0000007a7907723e */ /* 0x000fe400000010ff */
[----:B------:R-:W-:Y:S01]  /*6cb0*/  F2FP.BF16.F32.PACK_AB R5, R115, R116 ;  /* 0x000000747305723e */ /* 0x000fe200000010ff */
[----:B------:R-:W-:Y:S01]  /*6cc0*/  @!P4 FMUL.FTZ R2, R6, -1.4426950216293334961 ;  /* 0xbfb8aa3b0602c820 */ /* 0x000fe20000410000 */
[----:B------:R0:W2:Y:S01]  /*6cd0*/  @!P2 MUFU.EX2 R8, R4 ;  /* 0x000000040008a308 */ /* 0x0000a20000000800 */
[----:B------:R-:W-:Y:S01]  /*6ce0*/  F2FP.BF16.F32.PACK_AB R6, R118, R119 ;  /* 0x000000777606723e */ /* 0x000fe200000010ff */
[----:B----4-:R-:W-:Y:S01]  /*6cf0*/  @!P3 FADD.FTZ R3, R3, 1 ;  /* 0x3f8000000303b421 */ /* 0x010fe20000010000 */
[----:B---3--:R-:W-:-:S02]  /*6d00*/  F2FP.BF16.F32.PACK_AB R13, R101, R102 ;  /* 0x00000066650d723e */ /* 0x008fc400000010ff */
[----:B------:R-:W-:-:S03]  /*6d10*/  SHF.R.S32.HI R41, RZ, 0x1f, R40 ;  /* 0x0000001fff297819 */ /* 0x000fc60000011428 */
[----:B------:R-:W3:Y:S01]  /*6d20*/  @!P0 MUFU.EX2 R30, R10 ;  /* 0x0000000a001e8308 */ /* 0x000ee20000000800 */
[----:B0-----:R-:W-:Y:S01]  /*6d30*/  F2FP.BF16.F32.PACK_AB R4, R112, R113 ;  /* 0x000000717004723e */ /* 0x001fe200000010ff */
[----:B------:R0:W-:Y:S01]  /*6d40*/  STS.128 [R81+0x10], R12 ;  /* 0x0000100c51007388 */ /* 0x0001e20000000c00 */
[----:B-----5:R-:W-:-:S03]  /*6d50*/  @!P1 FMUL.FTZ R89, R89, R32 ;  /* 0x0000002059599220 */ /* 0x020fc60000410000 */
[----:B------:R-:W-:Y:S01]  /*6d60*/  STS.128 [R81], R4 ;  /* 0x0000000451007388 */ /* 0x000fe20000000c00 */
[----:B------:R-:W-:Y:S01]  /*6d70*/  NOP ;  /* 0x0000000000007918 */ /* 0x000fe20000000000 */
[----:B------:R-:W4:Y:S01]  /*6d80*/  @!P4 MUFU.EX2 R2, R2 ;  /* 0x000000020002c308 */ /* 0x000f220000000800 */
[----:B--2---:R-:W-:Y:S01]  /*6d90*/  @!P2 FADD.FTZ R29, R8, 1 ;  /* 0x3f800000081da421 */ /* 0x004fe20000010000 */
[----:B------:R-:W2:Y:S01]  /*6da0*/  LDS.128 R4, [R80] ;  /* 0x0000000050047984 */ /* 0x000ea20000000c00 */
[----:B---3--:R-:W-:Y:S01]  /*6db0*/  @!P0 FADD.FTZ R30, R30, 1 ;  /* 0x3f8000001e1e8421 */ /* 0x008fe20000010000 */
[----:B0-----:R-:W-:-:S04]  /*6dc0*/  FADD.FTZ R13, R95, R82 ;  /* 0x000000525f0d7221 */ /* 0x001fc80000010000 */
[----:B------:R0:W3:Y:S08]  /*6dd0*/  @!P6 MUFU.RCP R36, R9 ;  /* 0x000000090024e308 */ /* 0x0000f00000001000 */
[----:B------:R-:W5:Y:S01]  /*6de0*/  @!P5 MUFU.EX2 R0, R0 ;  /* 0x000000000000d308 */ /* 0x000f620000000800 */
[----:B0-----:R-:W0:Y:S01]  /*6df0*/  LDS.128 R8, [R80+0x200] ;  /* 0x0002000050087984 */ /* 0x001e220000000c00 */
[----:B----4-:R-:W-:-:S06]  /*6e00*/  @!P4 FADD.FTZ R28, R2, 1 ;  /* 0x3f800000021cc421 */ /* 0x010fcc0000010000 */
[----:B------:R4:W1:Y:S01]  /*6e10*/  @!P3 MUFU.RCP R34, R3 ;  /* 0x000000030022b308 */ /* 0x0008620000001000 */
[----:B---3--:R-:W-:-:S07]  /*6e20*/  @!P6 FMUL.FTZ R93, R93, R36 ;  /* 0x000000245d5de220 */ /* 0x008fce0000410000 */
[----:B------:R-:W3:Y:S01]  /*6e30*/  @!P0 MUFU.RCP R15, R30 ;  /* 0x0000001e000f8308 */ /* 0x000ee20000001000 */
[----:B----4-:R-:W-:-:S04]  /*6e40*/  IMAD.WIDE.U32 R2, R38, UR18, R40 ;  /* 0x0000001226027c25 */ /* 0x010fc8000f8e0028 */
[----:B-----5:R-:W-:Y:S01]  /*6e50*/  @!P5 FADD.FTZ R0, R0, 1 ;  /* 0x3f8000000000d421 */ /* 0x020fe20000010000 */
[----:B------:R-:W-:-:S03]  /*6e60*/  IMAD R3, R39, UR18, R3 ;  /* 0x0000001227037c24 */ /* 0x000fc6000f8e0203 */
[----:B------:R4:W5:Y:S01]  /*6e70*/  @!P5 MUFU.RCP R31, R0 ;  /* 0x00000000001fd308 */ /* 0x0009620000001000 */
[----:B------:R-:W-:-:S04]  /*6e80*/  IMAD.WIDE.U32 R2, R45, UR4, R2 ;  /* 0x000000042d027c25 */ /* 0x000fc8000f8e0002 */
[----:B-1----:R-:W-:Y:S01]  /*6e90*/  @!P3 FMUL.FTZ R91, R91, R34 ;  /* 0x000000225b5bb220 */ /* 0x002fe20000410000 */
[----:B------:R-:W-:Y:S01]  /*6ea0*/  IADD3 R46, P3, PT, R46, -0x400, RZ ;  /* 0xfffffc002e2e7810 */ /* 0x000fe20007f7e0ff */
[----:B------:R-:W-:Y:S01]  /*6eb0*/  IMAD R12, R45, UR5, R3 ;  /* 0x000000052d0c7c24 */ /* 0x000fe2000f8e0203 */
[----:B------:R-:W-:Y:S01]  /*6ec0*/  LEA R14, P1, R2, R42, 0x1 ;  /* 0x0000002a020e7211 */ /* 0x000fe200078208ff */
[----:B------:R-:W1:Y:S01]  /*6ed0*/  LDCU.64 UR4, c[0x0][0x520] ;  /* 0x0000a400ff0477ac */ /* 0x000e620008000a00 */
[----:B------:R-:W0:Y:S01]  /*6ee0*/  @!P4 MUFU.RCP R33, R28 ;  /* 0x0000001c0021c308 */ /* 0x000e220000001000 */
[----:B----4-:R-:W-:Y:S01]  /*6ef0*/  FADD.FTZ R0, R13, R96 ;  /* 0x000000600d007221 */ /* 0x010fe20000010000 */
[----:B---3--:R-:W-:Y:S01]  /*6f00*/  @!P0 FMUL.FTZ R94, R94, R15 ;  /* 0x0000000f5e5e8220 */ /* 0x008fe20000410000 */
[----:B------:R-:W-:Y:S02]  /*6f10*/  LEA.HI.X R15, R2, R43, R12, 0x1, P1 ;  /* 0x0000002b020f7211 */ /* 0x000fe400008f0c0c */
[----:B------:R-:W-:Y:S01]  /*6f20*/  FADD.FTZ R3, R0, R97 ;  /* 0x0000006100037221 */ /* 0x000fe20000010000 */
[----:B------:R-:W3:Y:S01]  /*6f30*/  LDC.64 R42, c[0x0][0x518] ;  /* 0x00014600ff2a7b82 */ /* 0x000ee20000000a00 */
[----:B------:R-:W-:Y:S01]  /*6f40*/  F2FP.BF16.F32.PACK_AB R13, R98, R97 ;  /* 0x00000061620d723e */ /* 0x000fe200000010ff */
[----:B------:R-:W4:Y:S01]  /*6f50*/  @!P2 MUFU.RCP R29, R29 ;  /* 0x0000001d001da308 */ /* 0x000f220000001000 */
[----:B------:R-:W-:Y:S01]  /*6f60*/  FADD.FTZ R0, R3, R98 ;  /* 0x0000006203007221 */ /* 0x000fe20000010000 */
[----:B------:R-:W-:-:S04]  /*6f70*/  IMAD.WIDE.U32 R2, R67, 0x10, R14 ;  /* 0x0000001043027825 */ /* 0x000fc800078e000e */
[----:B-----5:R-:W-:Y:S01]  /*6f80*/  @!P5 FMUL.FTZ R88, R88, R31 ;  /* 0x0000001f5858d220 */ /* 0x020fe20000410000 */
[----:B------:R-:W-:Y:S02]  /*6f90*/  F2FP.BF16.F32.PACK_AB R12, R96, R95 ;  /* 0x0000005f600c723e */ /* 0x000fe400000010ff */
[----:B------:R-:W-:Y:S01]  /*6fa0*/  F2FP.BF16.F32.PACK_AB R15, R86, R85 ;  /* 0x00000055560f723e */ /* 0x000fe200000010ff */
[----:B--2---:R-:W-:Y:S01]  /*6fb0*/  STG.E.128 desc[UR16][R2.64], R4 ;  /* 0x0000000402007986 */ /* 0x004fe2000c101d10 */
[----:B------:R-:W-:Y:S01]  /*6fc0*/  F2FP.BF16.F32.PACK_AB R14, R84, R83 ;  /* 0x00000053540e723e */ /* 0x000fe200000010ff */
[----:B0-----:R-:W-:Y:S01]  /*6fd0*/  @!P4 FMUL.FTZ R90, R90, R33 ;  /* 0x000000215a5ac220 */ /* 0x001fe20000410000 */
[----:B------:R-:W-:Y:S01]  /*6fe0*/  F2FP.BF16.F32.PACK_AB R31, R94, R93 ;  /* 0x0000005d5e1f723e */ /* 0x000fe200000010ff */
[----:B------:R1:W-:Y:S01]  /*6ff0*/  STG.E.128 desc[UR16][R2.64+0x200], R8 ;  /* 0x0002000802007986 */ /* 0x0003e2000c101d10 */
[----:B------:R-:W-:Y:S01]  /*7000*/  F2FP.BF16.F32.PACK_AB R28, R88, R87 ;  /* 0x00000057581c723e */ /* 0x000fe200000010ff */
[----:B------:R-:W0:Y:S01]  /*7010*/  LDC.64 R96, c[0x0][0x560] ;  /* 0x00015800ff607b82 */ /* 0x000e220000000a00 */
[----:B------:R-:W-:-:S07]  /*7020*/  FADD.FTZ R83, R0, R83 ;  /* 0x0000005300537221 */ /* 0x000fce0000010000 */
[----:B------:R-:W-:Y:S01]  /*7030*/  BAR.SYNC.DEFER_BLOCKING 0x0 ;  /* 0x0000000000007b1d */ /* 0x000fe20000010000 */
[----:B------:R-:W-:Y:S01]  /*7040*/  IADD3 R63, P1, PT, R63, -0x400, RZ ;  /* 0xfffffc003f3f7810 */ /* 0x000fe20007f3e0ff */
[----:B----4-:R-:W-:Y:S01]  /*7050*/  @!P2 FMUL.FTZ R92, R92, R29 ;  /* 0x0000001d5c5ca220 */ /* 0x010fe20000410000 */
[----:B------:R-:W-:Y:S01]  /*7060*/  F2FP.BF16.F32.PACK_AB R29, R90, R89 ;  /* 0x000000595a1d723e */ /* 0x000fe200000010ff */
[----:B------:R-:W-:Y:S01]  /*7070*/  FADD.FTZ R84, R83, R84 ;  /* 0x0000005453547221 */ /* 0x000fe20000010000 */
[----:B------:R-:W-:Y:S02]  /*7080*/  IADD3 R50, P2, PT, R50, -0x400, RZ ;  /* 0xfffffc0032327810 */ /* 0x000fe40007f5e0ff */
[----:B------:R-:W-:Y:S01]  /*7090*/  F2FP.BF16.F32.PACK_AB R30, R92, R91 ;  /* 0x0000005b5c1e723e */ /* 0x000fe200000010ff */
[----:B---3--:R-:W-:-:S04]  /*70a0*/  IMAD.WIDE.U32 R40, R42, UR18, R40 ;  /* 0x000000122a287c25 */ /* 0x008fc8000f8e0028 */
[----:B------:R-:W-:Y:S01]  /*70b0*/  FADD.FTZ R85, R84, R85 ;  /* 0x0000005554557221 */ /* 0x000fe20000010000 */
[----:B------:R-:W-:Y:S01]  /*70c0*/  IADD3 R48, P4, PT, R48, -0x400, RZ ;  /* 0xfffffc0030307810 */ /* 0x000fe20007f9e0ff */
[----:B------:R-:W-:Y:S02]  /*70d0*/  IMAD R41, R43, UR18, R41 ;  /* 0x000000122b297c24 */ /* 0x000fe4000f8e0229 */
[----:B------:R-:W-:Y:S01]  /*70e0*/  FADD.FTZ R86, R85, R86 ;  /* 0x0000005655567221 */ /* 0x000fe20000010000 */
[----:B------:R-:W-:Y:S01]  /*70f0*/  IADD3.X R65, PT, PT, R65, -0x1, RZ, P1, !PT ;  /* 0xffffffff41417810 */ /* 0x000fe20000ffe4ff */
[----:B-1----:R-:W-:-:S04]  /*7100*/  IMAD.WIDE.U32 R2, R45, UR4, R40 ;  /* 0x000000042d027c25 */ /* 0x002fc8000f8e0028 */
[----:B------:R-:W-:Y:S01]  /*7110*/  FADD.FTZ R87, R86, R87 ;  /* 0x0000005756577221 */ /* 0x000fe20000010000 */
[----:B------:R-:W-:Y:S01]  /*7120*/  IADD3.X R61, PT, PT, R61, -0x1, RZ, P2, !PT ;  /* 0xffffffff3d3d7810 */ /* 0x000fe200017fe4ff */
[----:B------:R-:W-:Y:S02]  /*7130*/  IMAD R0, R45, UR5, R3 ;  /* 0x000000052d007c24 */ /* 0x000fe4000f8e0203 */
[----:B------:R-:W-:Y:S01]  /*7140*/  FADD.FTZ R88, R87, R88 ;  /* 0x0000005857587221 */ /* 0x000fe20000010000 */
[----:B0-----:R-:W-:Y:S01]  /*7150*/  LEA R4, P0, R2, R96, 0x1 ;  /* 0x0000006002047211 */ /* 0x001fe200078008ff */
[----:B------:R-:W-:Y:S02]  /*7160*/  STS.128 [R81], R12 ;  /* 0x0000000c51007388 */ /* 0x000fe40000000c00 */
[----:B------:R-:W-:Y:S01]  /*7170*/  FADD.FTZ R89, R88, R89 ;  /* 0x0000005958597221 */ /* 0x000fe20000010000 */
[----:B------:R-:W-:Y:S01]  /*7180*/  LEA.HI.X R5, R2, R97, R0, 0x1, P0 ;  /* 0x0000006102057211 */ /* 0x000fe200000f0c00 */
[----:B------:R-:W-:Y:S01]  /*7190*/  STS.128 [R81+0x10], R28 ;  /* 0x0000101c51007388 */ /* 0x000fe20000000c00 */
[----:B------:R-:W-:-:S03]  /*71a0*/  NOP ;  /* 0x0000000000007918 */ /* 0x000fc60000000000 */
[----:B------:R-:W0:Y:S01]  /*71b0*/  LDS.128 R32, [R80] ;  /* 0x0000000050207984 */ /* 0x000e220000000c00 */
[----:B------:R-:W-:-:S04]  /*71c0*/  IMAD.WIDE.U32 R2, R67, 0x10, R4 ;  /* 0x0000001043027825 */ /* 0x000fc800078e0004 */
[----:B------:R-:W-:Y:S01]  /*71d0*/  FADD.FTZ R90, R89, R90 ;  /* 0x0000005a595a7221 */ /* 0x000fe20000010000 */
[----:B------:R-:W-:Y:S01]  /*71e0*/  ISETP.GT.AND P0, PT, R52, 0x1, PT ;  /* 0x000000013400780c */ /* 0x000fe20003f04270 */
[----:B------:R-:W1:Y:S01]  /*71f0*/  LDS.128 R36, [R80+0x200] ;  /* 0x0002000050247984 */ /* 0x000e620000000c00 */
[----:B------:R-:W-:Y:S01]  /*7200*/  MOV R52, R99 ;  /* 0x0000006300347202 */ /* 0x000fe20000000f00 */
[----:B------:R-:W-:Y:S01]  /*7210*/  FADD.FTZ R91, R90, R91 ;  /* 0x0000005b5a5b7221 */ /* 0x000fe20000010000 */
[----:B------:R-:W-:Y:S02]  /*7220*/  IADD3.X R57, PT, PT, R57, -0x1, RZ, P3, !PT ;  /* 0xffffffff39397810 */ /* 0x000fe40001ffe4ff */
[----:B------:R-:W-:Y:S01]  /*7230*/  IADD3.X R59, PT, PT, R59, -0x1, RZ, P4, !PT ;  /* 0xffffffff3b3b7810 */ /* 0x000fe200027fe4ff */
[----:B------:R-:W-:-:S04]  /*7240*/  FADD.FTZ R92, R91, R92 ;  /* 0x0000005c5b5c7221 */ /* 0x000fc80000010000 */
[----:B------:R-:W-:-:S04]  /*7250*/  FADD.FTZ R93, R92, R93 ;  /* 0x0000005d5c5d7221 */ /* 0x000fc80000010000 */
[----:B------:R-:W-:Y:S01]  /*7260*/  FADD.FTZ R82, R93, R94 ;  /* 0x0000005e5d527221 */ /* 0x000fe20000010000 */
[----:B0-----:R0:W-:Y:S04]  /*7270*/  STG.E.128 desc[UR16][R2.64], R32 ;  /* 0x0000002002007986 */ /* 0x0011e8000c101d10 */
[----:B-1----:R0:W-:Y:S01]  /*7280*/  STG.E.128 desc[UR16][R2.64+0x200], R36 ;  /* 0x0002002402007986 */ /* 0x0021e2000c101d10 */
[----:B------:R-:W-:Y:S05]  /*7290*/  @P0 BRA `(.L_x_8065) ;  /* 0xffffff9800680947 */ /* 0x000fea000383ffff */
.L_x_7993:
        /* <DEDUP_REMOVED lines=34> */
.L_x_8067:
[----:B------:R-:W-:Y:S05]  /*74c0*/  BSYNC.RECONVERGENT B0 ;  /* 0x0000000000007941 */ /* 0x000fea0003800200 */
.L_x_8066:
        /* <DEDUP_REMOVED lines=26> */
.L_x_8069:
[----:B------:R-:W-:Y:S05]  /*7670*/  BSYNC.RECONVERGENT B0 ;  /* 0x0000000000007941 */ /* 0x000fea0003800200 */
.L_x_8068:
[----:B------:R-:W-:Y:S05]  /*7680*/  @P2 EXIT ;  /* 0x000000000000294d */ /* 0x000fea0003800000 */
[----:B------:R-:W0:Y:S01]  /*7690*/  LDCU.64 UR8, c[0x0][0x4e8] ;  /* 0x00009d00ff0877ac */ /* 0x000e220008000a00 */
[----:B------:R-:W2:Y:S01]  /*76a0*/  S2UR UR5, SR_CgaCtaId ;  /* 0x00000000000579c3 */ /* 0x000ea20000008800 */
[----:B------:R-:W-:Y:S01]  /*76b0*/  BSSY.RECONVERGENT B0, `(.L_x_8070) ;  /* 0x0000022000007945 */ /* 0x000fe20003800200 */
[----:B------:R-:W-:Y:S01]  /*76c0*/  UMOV UR4, 0x400 ;  /* 0x0000040000047882 */ /* 0x000fe20000000000 */
[----:B------:R-:W3:Y:S01]  /*76d0*/  LDCU UR6, c[0x0][0x360] ;  /* 0x00006c00ff0677ac */ /* 0x000ee20008000800 */
[----:B------:R-:W4:Y:S01]  /*76e0*/  LDCU.64 UR10, c[0x0][0x4b0] ;  /* 0x00009600ff0a77ac */ /* 0x000f220008000a00 */
[----:B------:R-:W2:Y:S01]  /*76f0*/  LDCU.64 UR12, c[0x0][0x530] ;  /* 0x0000a600ff0c77ac */ /* 0x000ea20008000a00 */
[----:B------:R-:W2:Y:S01]  /*7700*/  LDCU.64 UR14, c[0x0][0x4f0] ;  /* 0x00009e00ff0e77ac */ /* 0x000ea20008000a00 */
[C---:B01----:R-:W-:Y:S01]  /*7710*/  IMAD.WIDE.U32 R2, R45.reuse, UR8, RZ ;  /* 0x000000082d027c25 */ /* 0x043fe2000f8e00ff */
[----:B------:R-:W0:Y:S03]  /*7720*/  LDCU.64 UR18, c[0x0][0x540] ;  /* 0x0000a800ff1277ac */ /* 0x000e260008000a00 */
[----:B------:R-:W-:Y:S01]  /*7730*/  IMAD R45, R45, UR9, R3 ;  /* 0x000000092d2d7c24 */ /* 0x000fe2000f8e0203 */
[----:B--234-:R-:W-:-:S12]  /*7740*/  ULEA UR4, UR5, UR4, 0x18 ;  /* 0x0000000405047291 */ /* 0x01cfd8000f8ec0ff */
.L_x_8071:
        /* <DEDUP_REMOVED lines=25> */
.L_x_8070:
[----:B------:R-:W-:Y:S05]  /*78e0*/  EXIT ;  /* 0x000000000000794d */ /* 0x000fea0003800000 */
.L_x_8072:
        /* <DEDUP_REMOVED lines=9> */
.L_x_10498:


//--------------------- .text._Z25selective_scan_bwd_kernelI32Selective_Scan_bwd_kernel_traitsILi32ELi16ELb1ELb1ELb0ELb1ELb1EN3c108BFloat16EfEEv12SSMParamsBwd --------------------------
	.section	.text._Z25selective_scan_bwd_kernelI32Selective_Scan_bwd_kernel_traitsILi32ELi16ELb1ELb1ELb0ELb1ELb1EN3c108BFloat16EfEEv12SSMParamsBwd,"ax",@progbits
	.align	128
        .global         _Z25selective_scan_bwd_kernelI32Selective_Scan_bwd_kernel_traitsILi32ELi16ELb1ELb1ELb0ELb1ELb1EN3c108BFloat16EfEEv12SSMParamsBwd
        .type           _Z25selective_scan_bwd_kernelI32Selective_Scan_bwd_kernel_traitsILi32ELi16ELb1ELb1ELb0ELb1ELb1EN3c108BFloat16EfEEv12SSMParamsBwd,@function
        .size           _Z25selective_scan_bwd_kernelI32Selective_Scan_bwd_kernel_traitsILi32ELi16ELb1ELb1ELb0ELb1ELb1EN3c108BFloat16EfEEv12SSMParamsBwd,(.L_x_10499 - _Z25selective_scan_bwd_kernelI32Selective_Scan_bwd_kernel_traitsILi32ELi16ELb1ELb1ELb0ELb1ELb1EN3c108BFloat16EfEEv12SSMParamsBwd)
        .other          _Z25selective_scan_bwd_kernelI32Selective_Scan_bwd_kernel_traitsILi32ELi16ELb1ELb1ELb0ELb1ELb1EN3c108BFloat16EfEEv12SSMParamsBwd,@"STO_CUDA_ENTRY STV_DEFAULT"
_Z25selective_scan_bwd_kernelI32Selective_Scan_bwd_kernel_traitsILi32ELi16ELb1ELb1ELb0ELb1ELb1EN3c108BFloat16EfEEv12SSMParamsBwd:
.text._Z25selective_scan_bwd_kernelI32Selective_Scan_bwd_kernel_traitsILi32ELi16ELb1ELb1ELb0ELb1ELb1EN3c108BFloat16EfEEv12SSMParamsBwd:
[----:B------:R-:W-:Y:S08]  /*0000*/  LDC R1, c[0x0][0x37c] ;  /* 0x0000df00ff017b82 */ /* 0x000ff00000000800 */
[----:B------:R-:W0:Y:S01]  /*0010*/  LDC R2, c[0x0][0x398] ;  /* 0x0000e600ff027b82 */ /* 0x000e220000000800 */
[----:B------:R-:W1:Y:S01]  /*0020*/  S2R R3, SR_CTAID.Y ;  /* 0x0000000000037919 */ /* 0x000e620000002600 */
[----:B------:R-:W2:Y:S01]  /*0030*/  LDCU.64 UR16, c[0x0][0x358] ;  /* 0x00006b00ff1077ac */ /* 0x000ea20008000a00 */
[----:B------:R-:W-:Y:S01]  /*0040*/  CS2R R60, SRZ ;  /* 0x00000000003c7805 */ /* 0x000fe2000001ff00 */
[----:B------:R-:W3:Y:S04]  /*0050*/  LDCU.128 UR12, c[0x0][0x400] ;  /* 0x00008000ff0c77ac */ /* 0x000ee80008000c00 */
        /* <DEDUP_REMOVED lines=35> */
[----:B------:R-:W-:Y:S02]  /*0290*/  ISETP.GT.U32.AND P2, PT, R11, R0, PT ;  /* 0x000000000b00720c */ /* 0x000fe40003f44070 */
[----:B---3--:R-:W-:-:S04]  /*02a0*/  ISETP.NE.U32.AND P0, PT, R6, RZ, PT ;  /* 0x000000ff0600720c */ /* 0x008fc80003f05070 */
[----:B------:R-:W-:Y:S01]  /*02b0*/  ISETP.NE.AND.EX P0, PT, R7, RZ, PT, P0 ;  /* 0x000000ff0700720c */ /* 0x000fe20003f05300 */
[----:B------:R-:W-:-:S06]  /*02c0*/  UIMAD.WIDE.U32 UR6, UR18, UR12, URZ ;  /* 0x0000000c120672a5 */ /* 0x000fcc000f8e00ff */
[----:B------:R-:W-:Y:S01]  /*02d0*/  @!P2 IADD3 R0, PT, PT, R0, -R11, RZ ;  /* 0x8000000b0000a210 */ /* 0x000fe20007ffe0ff */
[----:B------:R-:W-:-:S03]  /*02e0*/  UIMAD.WIDE.U32 UR4, UR18, UR8, URZ ;  /* 0x00000008120472a5 */ /* 0x000fc6000f8e00ff */
[----:B------:R-:W-:Y:S02]  /*02f0*/  ISETP.GE.U32.AND P1, PT, R0, R11, PT ;  /* 0x0000000b0000720c */ /* 0x000fe40003f26070 */
[----:B------:R-:W3:Y:S01]  /*0300*/  @P0 LDC R0, c[0x0][0x384] ;  /* 0x0000e100ff000b82 */ /* 0x000ee20000000800 */
[----:B------:R-:W-:Y:S01]  /*0310*/  UIMAD UR8, UR18, UR9, UR5 ;  /* 0x00000009120872a4 */ /* 0x000fe2000f8e0205 */
[----:B------:R-:W-:Y:S02]  /*0320*/  LOP3.LUT R6, R3, R2, RZ, 0x3c, !PT ;  /* 0x0000000203067212 */ /* 0x000fe400078e3cff */
[----:B------:R-:W-:Y:S02]  /*0330*/  @!P2 IADD3 R9, PT, PT, R9, 0x1, RZ ;  /* 0x000000010909a810 */ /* 0x000fe40007ffe0ff */
[----:B------:R-:W-:Y:S01]  /*0340*/  MOV R4, UR4 ;  /* 0x0000000400047c02 */ /* 0x000fe20008000f00 */
[----:B------:R-:W-:Y:S01]  /*0350*/  UIMAD UR4, UR18, UR13, UR7 ;  /* 0x0000000d120472a4 */ /* 0x000fe2000f8e0207 */
[----:B------:R-:W-:Y:S01]  /*0360*/  ISETP.GE.AND P3, PT, R6, RZ, PT ;  /* 0x000000ff0600720c */ /* 0x000fe20003f66270 */
[----:B------:R-:W2:Y:S01]  /*0370*/  @P0 LDC R21, c[0x0][0x38c] ;  /* 0x0000e300ff150b82 */ /* 0x000ea20000000800 */
[----:B------:R-:W-:-:S02]  /*0380*/  MOV R6, UR6 ;  /* 0x0000000600067c02 */ /* 0x000fc40008000f00 */
[----:B------:R-:W-:Y:S01]  /*0390*/  MOV R7, UR7 ;  /* 0x0000000700077c02 */ /* 0x000fe20008000f00 */
[----:B------:R-:W1:Y:S01]  /*03a0*/  LDCU.64 UR6, c[0x0][0x498] ;  /* 0x00009300ff0677ac */ /* 0x000e620008000a00 */
[----:B------:R-:W-:Y:S02]  /*03b0*/  @P1 IADD3 R9, PT, PT, R9, 0x1, RZ ;  /* 0x0000000109091810 */ /* 0x000fe40007ffe0ff */
[----:B------:R-:W-:Y:S02]  /*03c0*/  MOV R5, UR5 ;  /* 0x0000000500057c02 */ /* 0x000fe40008000f00 */
[----:B------:R-:W-:Y:S01]  /*03d0*/  MOV R5, UR8 ;  /* 0x0000000800057c02 */ /* 0x000fe20008000f00 */
[----:B------:R-:W0:Y:S01]  /*03e0*/  LDCU.64 UR8, c[0x0][0x3b0] ;  /* 0x00007600ff0877ac */ /* 0x000e220008000a00 */
[----:B------:R-:W-:Y:S02]  /*03f0*/  MOV R27, R9 ;  /* 0x00000009001b7202 */ /* 0x000fe40000000f00 */
[----:B------:R-:W4:Y:S01]  /*0400*/  @P0 LDC.64 R8, c[0x0][0x480] ;  /* 0x00012000ff080b82 */ /* 0x000f220000000a00 */
[----:B------:R-:W-:Y:S01]  /*0410*/  ISETP.NE.AND P2, PT, R2, RZ, PT ;  /* 0x000000ff0200720c */ /* 0x000fe20003f45270 */
[----:B---3--:R-:W-:Y:S01]  /*0420*/  @P0 IMAD R0, R0, UR18, R3 ;  /* 0x0000001200000c24 */ /* 0x008fe2000f8e0203 */
[----:B------:R-:W-:-:S02]  /*0430*/  MOV R7, UR4 ;  /* 0x0000000400077c02 */ /* 0x000fc40008000f00 */
[C---:B------:R-:W-:Y:S01]  /*0440*/  LEA R11, R19.reuse, 0xfffffe00, 0x9 ;  /* 0xfffffe00130b7811 */ /* 0x040fe200078e48ff */
[----:B------:R-:W-:Y:S01]  /*0450*/  @P0 IMAD R0, R0, R19, RZ ;  /* 0x0000001300000224 */ /* 0x000fe200078e02ff */
[----:B------:R-:W-:Y:S01]  /*0460*/  ISETP.GE.AND P1, PT, R19, 0x1, PT ;  /* 0x000000011300780c */ /* 0x000fe20003f26270 */
[----:B-1----:R-:W-:Y:S01]  /*0470*/  UIMAD.WIDE.U32 UR4, UR18, UR6, URZ ;  /* 0x00000006120472a5 */ /* 0x002fe2000f8e00ff */
[----:B------:R-:W-:Y:S01]  /*0480*/  @!P3 IADD3 R27, PT, PT, -R27, RZ, RZ ;  /* 0x000000ff1b1bb210 */ /* 0x000fe20007ffe1ff */
[----:B------:R-:W1:Y:S01]  /*0490*/  LDC.64 R18, c[0x0][0x4a8] ;  /* 0x00012a00ff127b82 */ /* 0x000e620000000a00 */
[C---:B------:R-:W-:Y:S01]  /*04a0*/  IMAD.WIDE.U32 R4, R3.reuse, UR10, R4 ;  /* 0x0000000a03047c25 */ /* 0x040fe2000f8e0004 */
[----:B------:R-:W-:Y:S02]  /*04b0*/  UIMAD UR5, UR18, UR7, UR5 ;  /* 0x00000007120572a4 */ /* 0x000fe4000f8e0205 */
[----:B------:R-:W-:Y:S01]  /*04c0*/  @!P2 LOP3.LUT R27, RZ, R2, RZ, 0x33, !PT ;  /* 0x00000002ff1ba212 */ /* 0x000fe200078e33ff */
[----:B0-----:R-:W-:Y:S01]  /*04d0*/  UIMAD.WIDE.U32 UR6, UR18, UR8, URZ ;  /* 0x00000008120672a5 */ /* 0x001fe2000f8e00ff */
[----:B------:R-:W-:-:S02]  /*04e0*/  IMAD R15, R3, UR11, R5 ;  /* 0x0000000b030f7c24 */ /* 0x000fc4000f8e0205 */
[----:B------:R-:W-:Y:S01]  /*04f0*/  SHF.R.S32.HI R29, RZ, 0x1f, R27 ;  /* 0x0000001fff1d7819 */ /* 0x000fe2000001141b */
[----:B------:R-:W-:Y:S01]  /*0500*/  IMAD.WIDE.U32 R6, R3, UR14, R6 ;  /* 0x0000000e03067c25 */ /* 0x000fe2000f8e0006 */
[----:B------:R-:W-:Y:S01]  /*0510*/  UIMAD UR7, UR18, UR9, UR7 ;  /* 0x00000009120772a4 */ /* 0x000fe2000f8e0207 */
[----:B------:R-:W-:Y:S02]  /*0520*/  CS2R R22, SRZ ;  /* 0x0000000000167805 */ /* 0x000fe4000001ff00 */
[----:B--2---:R-:W-:Y:S01]  /*0530*/  @P0 IMAD R5, R0, R21, RZ ;  /* 0x0000001500050224 */ /* 0x004fe200078e02ff */
[----:B------:R-:W-:Y:S01]  /*0540*/  IADD3 R69, P2, PT, R11, R4, RZ ;  /* 0x000000040b457210 */ /* 0x000fe20007f5e0ff */
[----:B------:R-:W-:Y:S01]  /*0550*/  IMAD R0, R29, R16, RZ ;  /* 0x000000101d007224 */ /* 0x000fe200078e02ff */
[----:B------:R-:W-:Y:S01]  /*0560*/  IADD3 R71, P3, PT, R11, R6, RZ ;  /* 0x000000060b477210 */ /* 0x000fe20007f7e0ff */
[----:B----4-:R-:W-:-:S04]  /*0570*/  @P0 IMAD.WIDE R22, R5, 0x8, R8 ;  /* 0x0000000805160825 */ /* 0x010fc800078e0208 */
[C---:B------:R-:W-:Y:S02]  /*0580*/  IMAD R13, R3.reuse, UR15, R7 ;  /* 0x0000000f030d7c24 */ /* 0x040fe4000f8e0207 */
[----:B------:R-:W-:-:S04]  /*0590*/  IMAD.WIDE.U32 R4, R3, R72, UR4 ;  /* 0x0000000403047e25 */ /* 0x000fc8000f8e0048 */
[----:B------:R-:W-:Y:S01]  /*05a0*/  IMAD.WIDE.U32 R6, R27, R16, UR6 ;  /* 0x000000061b067e25 */ /* 0x000fe2000f8e0010 */
[----:B------:R-:W-:-:S03]  /*05b0*/  IADD3 R4, P4, PT, R11, R4, RZ ;  /* 0x000000040b047210 */ /* 0x000fc60007f9e0ff */
[----:B------:R-:W-:Y:S01]  /*05c0*/  IMAD R9, R27, R17, R0 ;  /* 0x000000111b097224 */ /* 0x000fe200078e0200 */
[----:B------:R-:W-:Y:S01]  /*05d0*/  SHF.R.S32.HI R0, RZ, 0x1f, R11 ;  /* 0x0000001fff007819 */ /* 0x000fe2000001140b */
[----:B------:R-:W-:Y:S01]  /*05e0*/  IMAD R73, R3, R73, R5 ;  /* 0x0000004903497224 */ /* 0x000fe200078e0205 */
[----:B------:R-:W-:Y:S02]  /*05f0*/  IADD3 R11, P5, PT, R11, R6, RZ ;  /* 0x000000060b0b7210 */ /* 0x000fe40007fbe0ff */
[C---:B------:R-:W-:Y:S02]  /*0600*/  IADD3.X R6, PT, PT, R0.reuse, R15, RZ, P2, !PT ;  /* 0x0000000f00067210 */ /* 0x040fe400017fe4ff */
[----:B------:R-:W-:Y:S02]  /*0610*/  LEA R62, P0, R69, R62, 0x1 ;  /* 0x0000003e453e7211 */ /* 0x000fe400078008ff */
[----:B------:R-:W-:Y:S01]  /*0620*/  IADD3 R9, PT, PT, R7, R9, RZ ;  /* 0x0000000907097210 */ /* 0x000fe20007ffe0ff */
[----:B-1----:R-:W-:Y:S01]  /*0630*/  IMAD.WIDE.U32 R20, R3, R18, RZ ;  /* 0x0000001203147225 */ /* 0x002fe200078e00ff */
[----:B------:R-:W-:-:S02]  /*0640*/  IADD3.X R2, PT, PT, R0, R13, RZ, P3, !PT ;  /* 0x0000000d00027210 */ /* 0x000fc40001ffe4ff */
[----:B------:R-:W-:Y:S02]  /*0650*/  LEA.HI.X R69, R69, R63, R6, 0x1, P0 ;  /* 0x0000003f45457211 */ /* 0x000fe400000f0c06 */
[C---:B------:R-:W-:Y:S02]  /*0660*/  IADD3.X R73, PT, PT, R0.reuse, R73, RZ, P4, !PT ;  /* 0x0000004900497210 */ /* 0x040fe400027fe4ff */
[----:B------:R-:W-:Y:S02]  /*0670*/  IADD3.X R70, PT, PT, R0, R9, RZ, P5, !PT ;  /* 0x0000000900467210 */ /* 0x000fe40002ffe4ff */
[----:B------:R-:W-:Y:S02]  /*0680*/  LEA R64, P0, R71, R64, 0x1 ;  /* 0x0000004047407211 */ /* 0x000fe400078008ff */
        /* <DEDUP_REMOVED lines=90> */
.L_x_8146:
[----:B------:R-:W-:Y:S01]  /*0c30*/  BAR.SYNC.DEFER_BLOCKING 0x0 ;  /* 0x0000000000007b1d */ /* 0x000fe20000010000 */
[----:B0-----:R-:W-:Y:S02]  /*0c40*/  MOV R4, R62 ;  /* 0x0000003e00047202 */ /* 0x001fe40000000f00 */
[----:B------:R-:W-:-:S05]  /*0c50*/  MOV R5, R69 ;  /* 0x0000004500057202 */ /* 0x000fca0000000f00 */
[----:B------:R-:W0:Y:S01]  /*0c60*/  S2UR UR5, SR_CgaCtaId ;  /* 0x00000000000579c3 */ /* 0x000e220000008800 */
[----:B------:R-:W-:Y:S01]  /*0c70*/  IMAD.WIDE.U32 R4, R75, 0x10, R4 ;  /* 0x000000104b047825 */ /* 0x000fe200078e0004 */
[----:B------:R-:W1:Y:S01]  /*0c80*/  S2R R101, SR_LANEID ;  /* 0x0000000000657919 */ /* 0x000e620000000000 */
[----:B------:R-:W-:Y:S01]  /*0c90*/  UMOV UR4, 0x400 ;  /* 0x0000040000047882 */ /* 0x000fe20000000000 */
[----:B------:R-:W-:Y:S02]  /*0ca0*/  MOV R24, R66 ;  /* 0x0000004200187202 */ /* 0x000fe40000000f00 */
[----:B------:R-:W-:Y:S02]  /*0cb0*/  MOV R25, R73 ;  /* 0x0000004900197202 */ /* 0x000fe40000000f00 */
[----:B------:R-:W2:Y:S01]  /*0cc0*/  LDC.64 R26, c[0x0][0x410] ;  /* 0x00010400ff1a7b82 */ /* 0x000ea20000000a00 */
[----:B------:R-:W-:-:S07]  /*0cd0*/  IADD3 R96, PT, PT, R72, -0x1, RZ ;  /* 0xffffffff48607810 */ /* 0x000fce0007ffe0ff */
[----:B------:R-:W3:Y:S01]  /*0ce0*/  LDC.64 R46, c[0x0][0x418] ;  /* 0x00010600ff2e7b82 */ /* 0x000ee20000000a00 */
[----:B------:R-:W4:Y:S04]  /*0cf0*/  LDG.E.128 R28, desc[UR16][R4.64] ;  /* 0x00000010041c7981 */ /* 0x000f28000c1e1d00 */
[----:B------:R1:W2:Y:S01]  /*0d00*/  LDG.E.128 R36, desc[UR16][R4.64+0x200] ;  /* 0x0002001004247981 */ /* 0x0002a2000c1e1d00 */
[----:B0-----:R-:W-:Y:S02]  /*0d10*/  ULEA UR4, UR5, UR4, 0x18 ;  /* 0x0000000405047291 */ /* 0x001fe4000f8ec0ff */
[----:B------:R-:W0:Y:S01]  /*0d20*/  LDC.64 R44, c[0x0][0x488] ;  /* 0x00012200ff2c7b82 */ /* 0x000e220000000a00 */
[----:B-1----:R-:W-:Y:S02]  /*0d30*/  MOV R4, R64 ;  /* 0x0000004000047202 */ /* 0x002fe40000000f00 */
[----:B------:R-:W-:-:S02]  /*0d40*/  MOV R5, R71 ;  /* 0x0000004700057202 */ /* 0x000fc40000000f00 */
[----:B------:R-:W-:Y:S01]  /*0d50*/  LEA R94, R101, UR4, 0x4 ;  /* 0x00000004655e7c11 */ /* 0x000fe2000f8e20ff */
[----:B------:R-:W-:-:S03]  /*0d60*/  IMAD.WIDE.U32 R34, R75, 0x10, R4 ;  /* 0x000000104b227825 */ /* 0x000fc600078e0004 */
[----:B------:R-:W-:Y:S01]  /*0d70*/  LEA R95, R101, R94, 0x4 ;  /* 0x0000005e655f7211 */ /* 0x000fe200078e20ff */
[----:B----4-:R-:W-:Y:S04]  /*0d80*/  STS.128 [R94], R28 ;  /* 0x0000001c5e007388 */ /* 0x010fe80000000c00 */
[----:B--2---:R-:W-:Y:S01]  /*0d90*/  STS.128 [R94+0x200], R36 ;  /* 0x000200245e007388 */ /* 0x004fe20000000c00 */
[----:B------:R-:W-:-:S03]  /*0da0*/  NOP ;  /* 0x0000000000007918 */ /* 0x000fc60000000000 */
[----:B------:R-:W-:Y:S04]  /*0db0*/  LDS.128 R8, [R95] ;  /* 0x000000005f087984 */ /* 0x000fe80000000c00 */
[----:B------:R-:W-:Y:S01]  /*0dc0*/  LDS.128 R4, [R95+0x10] ;  /* 0x000010005f047984 */ /* 0x000fe20000000c00 */
[----:B------:R-:W-:Y:S06]  /*0dd0*/  BAR.SYNC.DEFER_BLOCKING 0x0 ;  /* 0x0000000000007b1d */ /* 0x000fec0000010000 */
[----:B------:R-:W2:Y:S04]  /*0de0*/  LDG.E.128 R48, desc[UR16][R34.64] ;  /* 0x0000001022307981 */ /* 0x000ea8000c1e1d00 */
[----:B------:R-:W4:Y:S01]  /*0df0*/  LDG.E.128 R52, desc[UR16][R34.64+0x200] ;  /* 0x0002001022347981 */ /* 0x000f22000c1e1d00 */
[----:B------:R-:W-:-:S03]  /*0e00*/  IMAD.WIDE.U32 R24, R75, 0x10, R24 ;  /* 0x000000104b187825 */ /* 0x000fc600078e0018 */
[----:B--2---:R-:W-:Y:S04]  /*0e10*/  STS.128 [R94], R48 ;  /* 0x000000305e007388 */ /* 0x004fe80000000c00 */
[----:B----4-:R-:W-:Y:S01]  /*0e20*/  STS.128 [R94+0x200], R52 ;  /* 0x000200345e007388 */ /* 0x010fe20000000c00 */
[----:B------:R-:W-:-:S03]  /*0e30*/  NOP ;  /* 0x0000000000007918 */ /* 0x000fc60000000000 */
[----:B------:R-:W1:Y:S04]  /*0e40*/  LDS.128 R40, [R95] ;  /* 0x000000005f287984 */ /* 0x000e680000000c00 */
[----:B------:R-:W2:Y:S01]  /*0e50*/  LDS.128 R36, [R95+0x10] ;  /* 0x000010005f247984 */ /* 0x000ea20000000c00 */
[----:B------:R-:W-:Y:S06]  /*0e60*/  BAR.SYNC.DEFER_BLOCKING 0x0 ;  /* 0x0000000000007b1d */ /* 0x000fec0000010000 */
[----:B------:R-:W4:Y:S04]  /*0e70*/  LDG.E.128 R56, desc[UR16][R24.64] ;  /* 0x0000001018387981 */ /* 0x000f28000c1e1d00 */
[----:B------:R-:W2:Y:S01]  /*0e80*/  LDG.E.128 R104, desc[UR16][R24.64+0x200] ;  /* 0x0002001018687981 */ /* 0x000ea2000c1e1d00 */
[----:B------:R-:W-:Y:S01]  /*0e90*/  HFMA2 R33, -RZ, RZ, 0, 0 ;  /* 0x00000000ff217431 */ /* 0x000fe200000001ff */
[----:B------:R-:W-:Y:S01]  /*0ea0*/  SHF.L.U32 R32, R96, 0x9, RZ ;  /* 0x0000000960207819 */ /* 0x000fe200000006ff */
[----:B------:R-:W-:Y:S01]  /*0eb0*/  BSSY.RECONVERGENT B0, `(.L_x_8074) ;  /* 0x000003c000007945 */ /* 0x000fe20003800200 */
[----:B-1----:R-:W-:-:S02]  /*0ec0*/  SHF.L.U32 R51, R40, 0x10, RZ ;  /* 0x0000001028337819 */ /* 0x002fc400000006ff */
[----:B------:R-:W-:Y:S02]  /*0ed0*/  PRMT R40, R40, 0x7632, R40 ;  /* 0x0000763228287816 */ /* 0x000fe40000000028 */
[----:B------:R-:W-:Y:S02]  /*0ee0*/  SHF.L.U32 R103, R41, 0x10, RZ ;  /* 0x0000001029677819 */ /* 0x000fe400000006ff */
[----:B------:R-:W-:Y:S01]  /*0ef0*/  SHF.L.U32 R55, R42, 0x10, RZ ;  /* 0x000000102a377819 */ /* 0x000fe200000006ff */
[----:B------:R-:W-:Y:S01]  /*0f00*/  IMAD.WIDE.U32 R48, R26, UR18, R32 ;  /* 0x000000121a307c25 */ /* 0x000fe2000f8e0020 */
[----:B------:R-:W-:-:S03]  /*0f10*/  SHF.L.U32 R53, R40, 0x10, RZ ;  /* 0x0000001028357819 */ /* 0x000fc600000006ff */
[--C-:B-----5:R-:W-:Y:S01]  /*0f20*/  FADD.FTZ R103, R103, R60.reuse ;  /* 0x0000003c67677221 */ /* 0x120fe20000010000 */
[----:B------:R-:W-:Y:S02]  /*0f30*/  IMAD R49, R27, UR18, R49 ;  /* 0x000000121b317c24 */ /* 0x000fe4000f8e0231 */
[--C-:B------:R-:W-:Y:S01]  /*0f40*/  FADD.FTZ R102, R55, R60.reuse ;  /* 0x0000003c37667221 */ /* 0x100fe20000010000 */
[----:B------:R-:W-:Y:S01]  /*0f50*/  FADD.FTZ R98, R53, R60 ;  /* 0x0000003c35627221 */ /* 0x000fe20000010000 */
[----:B------:R-:W-:Y:S01]  /*0f60*/  FSETP.GTU.FTZ.AND P2, PT, R103, 20, PT ;  /* 0x41a000006700780b */ /* 0x000fe20003f5c000 */
[----:B---3--:R-:W-:Y:S01]  /*0f70*/  IMAD.WIDE.U32 R48, R3, R46, R48 ;  /* 0x0000002e03307225 */ /* 0x008fe200078e0030 */
[----:B------:R-:W-:Y:S02]  /*0f80*/  PRMT R46, R41, 0x7632, R46 ;  /* 0x00007632292e7816 */ /* 0x000fe4000000002e */
[----:B------:R-:W-:Y:S02]  /*0f90*/  FSETP.GTU.FTZ.AND P3, PT, R102, 20, PT ;  /* 0x41a000006600780b */ /* 0x000fe40003f7c000 */
[----:B0-----:R-:W-:-:S02]  /*0fa0*/  LEA R44, P0, R48, R44, 0x1 ;  /* 0x0000002c302c7211 */ /* 0x001fc400078008ff */
[----:B------:R-:W-:Y:S01]  /*0fb0*/  FSETP.GTU.FTZ.AND P5, PT, R98, 20, PT ;  /* 0x41a000006200780b */ /* 0x000fe20003fbc000 */
[----:B----4-:R0:W-:Y:S04]  /*0fc0*/  STS.128 [R94], R56 ;  /* 0x000000385e007388 */ /* 0x0101e80000000c00 */
[----:B--2---:R1:W-:Y:S01]  /*0fd0*/  STS.128 [R94+0x200], R104 ;  /* 0x000200685e007388 */ /* 0x0043e20000000c00 */
[----:B------:R-:W-:-:S03]  /*0fe0*/  NOP ;  /* 0x0000000000007918 */ /* 0x000fc60000000000 */
[----:B------:R2:W3:Y:S04]  /*0ff0*/  LDS.128 R28, [R95] ;  /* 0x000000005f1c7984 */ /* 0x0004e80000000c00 */
[----:B------:R2:W4:Y:S01]  /*1000*/  LDS.128 R24, [R95+0x10] ;  /* 0x000010005f187984 */ /* 0x0005220000000c00 */
[----:B0-----:R-:W-:Y:S01]  /*1010*/  SHF.L.U32 R57, R43, 0x10, RZ ;  /* 0x000000102b397819 */ /* 0x001fe200000006ff */
[----:B-1----:R-:W-:-:S04]  /*1020*/  FADD.FTZ R104, R51, R60 ;  /* 0x0000003c33687221 */ /* 0x002fc80000010000 */
[--C-:B------:R-:W-:Y:S01]  /*1030*/  FADD.FTZ R100, R57, R60.reuse ;  /* 0x0000003c39647221 */ /* 0x100fe20000010000 */
[----:B------:R-:W-:Y:S02]  /*1040*/  SHF.L.U32 R51, R36, 0x10, RZ ;  /* 0x0000001024337819 */ /* 0x000fe400000006ff */
[----:B------:R-:W-:Y:S02]  /*1050*/  FSETP.GTU.FTZ.AND P1, PT, R104, 20, PT ;  /* 0x41a000006800780b */ /* 0x000fe40003f3c000 */
[----:B------:R-:W-:Y:S01]  /*1060*/  FSETP.GTU.FTZ.AND P4, PT, R100, 20, PT ;  /* 0x41a000006400780b */ /* 0x000fe20003f9c000 */
[----:B------:R-:W-:-:S10]  /*1070*/  FADD.FTZ R106, R51, R60 ;  /* 0x0000003c336a7221 */ /* 0x000fd40000010000 */
[----:B--2---:R-:W-:Y:S05]  /*1080*/  @P1 BRA `(.L_x_8075) ;  /* 0x0000000000781947 */ /* 0x004fea0003800000 */
        /* <DEDUP_REMOVED lines=30> */
.L_x_8075:
[----:B------:R-:W-:Y:S05]  /*1270*/  BSYNC.RECONVERGENT B0 ;  /* 0x0000000000007941 */ /* 0x000fea0003800200 */
.L_x_8074:
[----:B------:R-:W-:Y:S01]  /*1280*/  SHF.L.U32 R105, R46, 0x10, RZ ;  /* 0x000000102e697819 */ /* 0x000fe200000006ff */
[----:B------:R-:W-:Y:S01]  /*1290*/  BSSY.RECONVERGENT B0, `(.L_x_8076) ;  /* 0x0000022000007945 */ /* 0x000fe20003800200 */
[----:B------:R-:W-:-:S03]  /*12a0*/  FSETP.GTU.FTZ.AND P1, PT, R106, 20, PT ;  /* 0x41a000006a00780b */ /* 0x000fc60003f3c000 */
[----:B------:R-:W-:Y:S01]  /*12b0*/  FADD.FTZ R105, R105, R60 ;  /* 0x0000003c69697221 */ /* 0x000fe20000010000 */
        /* <DEDUP_REMOVED lines=31> */
.L_x_8077:
[----:B------:R-:W-:Y:S05]  /*14b0*/  BSYNC.RECONVERGENT B0 ;  /* 0x0000000000007941 */ /* 0x000fea0003800200 */
.L_x_8076:
        /* <DEDUP_REMOVED lines=36> */
.L_x_8079:
[----:B------:R-:W-:Y:S05]  /*1700*/  BSYNC.RECONVERGENT B0 ;  /* 0x0000000000007941 */ /* 0x000fea0003800200 */
.L_x_8078:
        /* <DEDUP_REMOVED lines=35> */
.L_x_8081:
[----:B------:R-:W-:Y:S05]  /*1940*/  BSYNC.RECONVERGENT B0 ;  /* 0x0000000000007941 */ /* 0x000fea0003800200 */
.L_x_8080:
        /* <DEDUP_REMOVED lines=36> */
.L_x_8083:
[----:B------:R-:W-:Y:S05]  /*1b90*/  BSYNC.RECONVERGENT B0 ;  /* 0x0000000000007941 */ /* 0x000fea0003800200 */
.L_x_8082:
        /* <DEDUP_REMOVED lines=35> */
.L_x_8085:
[----:B------:R-:W-:Y:S05]  /*1dd0*/  BSYNC.RECONVERGENT B0 ;  /* 0x0000000000007941 */ /* 0x000fea0003800200 */
.L_x_8084:
[----:B------:R-:W-:Y:S01]  /*1de0*/  SHF.L.U32 R111, R39, 0x10, RZ ;  /* 0x00000010276f7819 */ /* 0x000fe200000006ff */
[----:B------:R-:W-:Y:S01]  /*1df0*/  BSSY.RECONVERGENT B0, `(.L_x_8086) ;  /* 0x0000024000007945 */ /* 0x000fe20003800200 */
[----:B------:R-:W-:Y:S02]  /*1e00*/  FSETP.GTU.FTZ.AND P6, PT, R109, 20, PT ;  /* 0x41a000006d00780b */ /* 0x000fe40003fdc000 */
[----:B------:R-:W-:Y:S01]  /*1e10*/  PRMT R40, R36, 0x7632, R40 ;  /* 0x0000763224287816 */ /* 0x000fe20000000028 */
[----:B------:R-:W-:Y:S01]  /*1e20*/  FADD.FTZ R111, R111, R60 ;  /* 0x0000003c6f6f7221 */ /* 0x000fe20000010000 */
[----:B------:R-:W-:Y:S01]  /*1e30*/  PRMT R41, R37, 0x7632, R41 ;  /* 0x0000763225297816 */ /* 0x000fe20000000029 */
        /* <DEDUP_REMOVED lines=31> */
.L_x_8087:
[----:B------:R-:W-:Y:S05]  /*2030*/  BSYNC.RECONVERGENT B0 ;  /* 0x0000000000007941 */ /* 0x000fea0003800200 */
.L_x_8086:
[----:B------:R-:W-:Y:S01]  /*2040*/  SHF.L.U32 R37, R40, 0x10, RZ ;  /* 0x0000001028257819 */ /* 0x000fe200000006ff */
[----:B------:R-:W-:Y:S01]  /*2050*/  BSSY.RECONVERGENT B0, `(.L_x_8088) ;  /* 0x0000024000007945 */ /* 0x000fe20003800200 */
[----:B------:R-:W-:Y:S02]  /*2060*/  FSETP.GTU.FTZ.AND P5, PT, R111, 20, PT ;  /* 0x41a000006f00780b */ /* 0x000fe40003fbc000 */
[----:B------:R-:W-:Y:S01]  /*2070*/  PRMT R38, R38, 0x7632, R38 ;  /* 0x0000763226267816 */ /* 0x000fe20000000026 */
[----:B------:R-:W-:Y:S01]  /*2080*/  FADD.FTZ R112, R37, R60 ;  /* 0x0000003c25707221 */ /* 0x000fe20000010000 */
        /* <DEDUP_REMOVED lines=32> */
.L_x_8089:
[----:B------:R-:W-:Y:S05]  /*2290*/  BSYNC.RECONVERGENT B0 ;  /* 0x0000000000007941 */ /* 0x000fea0003800200 */
.L_x_8088:
[----:B------:R-:W-:Y:S01]  /*22a0*/  SHF.L.U32 R37, R38, 0x10, RZ ;  /* 0x0000001026257819 */ /* 0x000fe200000006ff */
[----:B------:R-:W-:Y:S01]  /*22b0*/  BSSY.RECONVERGENT B0, `(.L_x_8090) ;  /* 0x0000025000007945 */ /* 0x000fe20003800200 */
[----:B------:R-:W-:Y:S01]  /*22c0*/  FSETP.GTU.FTZ.AND P4, PT, R112, 20, PT ;  /* 0x41a000007000780b */ /* 0x000fe20003f9c000 */
[----:B------:R-:W-:Y:S01]  /*22d0*/  IMAD R47, R3, R47, R49 ;  /* 0x0000002f032f7224 */ /* 0x000fe200078e0231 */
[----:B------:R-:W-:Y:S01]  /*22e0*/  PRMT R39, R39, 0x7632, R39 ;  /* 0x0000763227277816 */ /* 0x000fe20000000027 */
[--C-:B------:R-:W-:Y:S01]  /*22f0*/  FADD.FTZ R115, R41, R60.reuse ;  /* 0x0000003c29737221 */ /* 0x100fe20000010000 */
[----:B------:R-:W-:Y:S01]  /*2300*/  FADD.FTZ R114, R37, R60 ;  /* 0x0000003c25727221 */ /* 0x000fe20000010000 */
        /* <DEDUP_REMOVED lines=31> */
.L_x_8091:
[----:B------:R-:W-:Y:S05]  /*2500*/  BSYNC.RECONVERGENT B0 ;  /* 0x0000000000007941 */ /* 0x000fea0003800200 */
.L_x_8090:
[----:B------:R-:W-:Y:S01]  /*2510*/  SHF.L.U32 R39, R39, 0x10, RZ ;  /* 0x0000001027277819 */ /* 0x000fe200000006ff */
[----:B------:R-:W-:Y:S01]  /*2520*/  BSSY.RECONVERGENT B0, `(.L_x_8092) ;  /* 0x0000024000007945 */ /* 0x000fe20003800200 */
[----:B------:R-:W-:Y:S02]  /*2530*/  FSETP.GTU.FTZ.AND P6, PT, R115, 20, PT ;  /* 0x41a000007300780b */ /* 0x000fe40003fdc000 */
[----:B------:R-:W-:Y:S01]  /*2540*/  FSETP.GTU.FTZ.AND P1, PT, R114, 20, PT ;  /* 0x41a000007200780b */ /* 0x000fe20003f3c000 */
[----:B------:R-:W-:Y:S01]  /*2550*/  FADD.FTZ R113, R39, R60 ;  /* 0x0000003c27717221 */ /* 0x000fe20000010000 */
[----:B------:R-:W-:Y:S01]  /*2560*/  LEA.HI.X R45, R48, R45, R47, 0x1, P0 ;  /* 0x0000002d302d7211 */ /* 0x000fe200000f0c2f */
        /* <DEDUP_REMOVED lines=31> */
.L_x_8093:
[----:B------:R-:W-:Y:S05]  /*2760*/  BSYNC.RECONVERGENT B0 ;  /* 0x0000000000007941 */ /* 0x000fea0003800200 */
.L_x_8092:
[----:B------:R-:W-:Y:S01]  /*2770*/  BSSY.RECONVERGENT B0, `(.L_x_8094) ;  /* 0x0000022000007945 */ /* 0x000fe20003800200 */
[----:B------:R-:W-:Y:S01]  /*2780*/  FSETP.GTU.FTZ.AND P0, PT, R113, 20, PT ;  /* 0x41a000007100780b */ /* 0x000fe20003f1c000 */
[----:B------:R-:W-:Y:S02]  /*2790*/  IMAD.WIDE.U32 R44, R75, 0x10, R44 ;  /* 0x000000104b2c7825 */ /* 0x000fe400078e002c */
        /* <DEDUP_REMOVED lines=31> */
.L_x_8095:
[----:B------:R-:W-:Y:S05]  /*2990*/  BSYNC.RECONVERGENT B0 ;  /* 0x0000000000007941 */ /* 0x000fea0003800200 */
.L_x_8094:
        /* <DEDUP_REMOVED lines=32> */
.L_x_8097:
[----:B------:R-:W-:Y:S05]  /*2ba0*/  BSYNC.RECONVERGENT B0 ;  /* 0x0000000000007941 */ /* 0x000fea0003800200 */
.L_x_8096:
        /* <DEDUP_REMOVED lines=32> */
.L_x_8099:
[----:B------:R-:W-:Y:S05]  /*2db0*/  BSYNC.RECONVERGENT B0 ;  /* 0x0000000000007941 */ /* 0x000fea0003800200 */
.L_x_8098:
        /* <DEDUP_REMOVED lines=32> */
.L_x_8101:
[----:B------:R-:W-:Y:S05]  /*2fc0*/  BSYNC.RECONVERGENT B0 ;  /* 0x0000000000007941 */ /* 0x000fea0003800200 */
.L_x_8100:
        /* <DEDUP_REMOVED lines=32> */
.L_x_8103:
[----:B------:R-:W-:Y:S05]  /*31d0*/  BSYNC.RECONVERGENT B0 ;  /* 0x0000000000007941 */ /* 0x000fea0003800200 */
.L_x_8102:
        /* <DEDUP_REMOVED lines=32> */
.L_x_8105:
[----:B------:R-:W-:Y:S05]  /*33e0*/  BSYNC.RECONVERGENT B0 ;  /* 0x0000000000007941 */ /* 0x000fea0003800200 */
.L_x_8104:
[----:B------:R-:W-:Y:S08]  /*33f0*/  BAR.SYNC.DEFER_BLOCKING 0x0 ;  /* 0x0000000000007b1d */ /* 0x000ff00000010000 */
[----:B------:R-:W0:Y:S08]  /*3400*/  LDC.64 R38, c[0x0][0x420] ;  /* 0x00010800ff267b82 */ /* 0x000e300000000a00 */
[----:B------:R-:W1:Y:S08]  /*3410*/  LDC.64 R40, c[0x0][0x428] ;  /* 0x00010a00ff287b82 */ /* 0x000e700000000a00 */
[----:B------:R-:W2:Y:S01]  /*3420*/  LDC.64 R120, c[0x0][0x478] ;  /* 0x00011e00ff787b82 */ /* 0x000ea20000000a00 */
[C---:B----4-:R-:W-:Y:S01]  /*3430*/  SHF.L.U32 R152, R24.reuse, 0x10, RZ ;  /* 0x0000001018987819 */ /* 0x050fe200000006ff */
[----:B------:R-:W4:Y:S01]  /*3440*/  LDG.E.128 R52, desc[UR16][R44.64] ;  /* 0x000000102c347981 */ /* 0x000f22000c1e1d00 */
[----:B------:R-:W-:Y:S01]  /*3450*/  PRMT R175, R24, 0x7632, R175 ;  /* 0x0000763218af7816 */ /* 0x000fe200000000af */
[----:B------:R-:W5:Y:S02]  /*3460*/  LDCU.64 UR4, c[0x0][0x510] ;  /* 0x0000a200ff0477ac */ /* 0x000f640008000a00 */
[----:B------:R-:W3:Y:S01]  /*3470*/  LDG.E.128 R56, desc[UR16][R44.64+0x200] ;  /* 0x000200102c387981 */ /* 0x000ee2000c1e1d00 */
[----:B0-----:R-:W-:Y:S01]  /*3480*/  IMAD.WIDE.U32 R36, R38, UR18, R32 ;  /* 0x0000001226247c25 */ /* 0x001fe2000f8e0020 */
[----:B------:R-:W-:Y:S01]  /*3490*/  SHF.L.U32 R150, R25, 0x10, RZ ;  /* 0x0000001019967819 */ /* 0x000fe200000006ff */
[----:B------:R-:W0:Y:S02]  /*34a0*/  LDCU.64 UR6, c[0x0][0x490] ;  /* 0x00009200ff0677ac */ /* 0x000e240008000a00 */
[----:B------:R-:W-:-:S02]  /*34b0*/  IMAD R37, R39, UR18, R37 ;  /* 0x0000001227257c24 */ /* 0x000fc4000f8e0225 */
[----:B-1----:R-:W-:-:S04]  /*34c0*/  IMAD.WIDE.U32 R36, R3, R40, R36 ;  /* 0x0000002803247225 */ /* 0x002fc800078e0024 */
[----:B------:R-:W-:Y:S01]  /*34d0*/  IMAD R0, R3, R41, R37 ;  /* 0x0000002903007224 */ /* 0x000fe200078e0225 */
[----:B--2---:R-:W-:-:S04]  /*34e0*/  LEA R120, P0, R36, R120, 0x1 ;  /* 0x0000007824787211 */ /* 0x004fc800078008ff */
[----:B------:R-:W-:-:S03]  /*34f0*/  LEA.HI.X R121, R36, R121, R0, 0x1, P0 ;  /* 0x0000007924797211 */ /* 0x000fc600000f0c00 */
[----:B------:R-:W-:Y:S01]  /*3500*/  IMAD.WIDE.U32 R120, R75, 0x10, R120 ;  /* 0x000000104b787825 */ /* 0x000fe200078e0078 */
[----:B----4-:R-:W-:Y:S04]  /*3510*/  STS.128 [R94], R52 ;  /* 0x000000345e007388 */ /* 0x010fe80000000c00 */
[----:B---3--:R-:W-:Y:S01]  /*3520*/  STS.128 [R94+0x200], R56 ;  /* 0x000200385e007388 */ /* 0x008fe20000000c00 */
[----:B------:R-:W-:-:S03]  /*3530*/  NOP ;  /* 0x0000000000007918 */ /* 0x000fc60000000000 */
[----:B------:R-:W1:Y:S04]  /*3540*/  LDS.128 R36, [R95] ;  /* 0x000000005f247984 */ /* 0x000e680000000c00 */
[----:B------:R-:W2:Y:S01]  /*3550*/  LDS.128 R40, [R95+0x10] ;  /* 0x000010005f287984 */ /* 0x000ea20000000c00 */
[----:B------:R-:W-:Y:S06]  /*3560*/  BAR.SYNC.DEFER_BLOCKING 0x0 ;  /* 0x0000000000007b1d */ /* 0x000fec0000010000 */
[----:B------:R-:W3:Y:S04]  /*3570*/  LDG.E.128 R44, desc[UR16][R120.64] ;  /* 0x00000010782c7981 */ /* 0x000ee8000c1e1d00 */
[----:B------:R4:W5:Y:S01]  /*3580*/  LDG.E.128 R48, desc[UR16][R120.64+0x200] ;  /* 0x0002001078307981 */ /* 0x000962000c1e1d00 */
[----:B------:R-:W-:Y:S01]  /*3590*/  PRMT R164, R25, 0x7632, R164 ;  /* 0x0000763219a47816 */ /* 0x000fe200000000a4 */
[----:B0-----:R-:W-:Y:S01]  /*35a0*/  UISETP.NE.U32.AND UP0, UPT, UR6, URZ, UPT ;  /* 0x000000ff0600728c */ /* 0x001fe2000bf05070 */
[----:B------:R-:W-:-:S02]  /*35b0*/  SHF.L.U32 R148, R26, 0x10, RZ ;  /* 0x000000101a947819 */ /* 0x000fc400000006ff */
[----:B-1----:R-:W-:Y:S01]  /*35c0*/  SHF.L.U32 R122, R36, 0x10, RZ ;  /* 0x00000010247a7819 */ /* 0x002fe200000006ff */
[----:B------:R-:W-:Y:S01]  /*35d0*/  UISETP.NE.AND.EX UP0, UPT, UR7, URZ, UPT, UP0 ;  /* 0x000000ff0700728c */ /* 0x000fe2000bf05300 */
[----:B------:R-:W-:Y:S02]  /*35e0*/  SHF.L.U32 R118, R37, 0x10, RZ ;  /* 0x0000001025767819 */ /* 0x000fe400000006ff */
[----:B------:R-:W-:Y:S01]  /*35f0*/  SHF.L.U32 R59, R38, 0x10, RZ ;  /* 0x00000010263b7819 */ /* 0x000fe200000006ff */
[----:B------:R-:W-:Y:S01]  /*3600*/  FMUL.FTZ R2, R122, -1.4426950216293334961 ;  /* 0xbfb8aa3b7a027820 */ /* 0x000fe20000410000 */
[----:B------:R-:W-:Y:S01]  /*3610*/  SHF.L.U32 R55, R39, 0x10, RZ ;  /* 0x0000001027377819 */ /* 0x000fe200000006ff */
[----:B------:R-:W-:Y:S01]  /*3620*/  FMUL.FTZ R54, R118, -1.4426950216293334961 ;  /* 0xbfb8aa3b76367820 */ /* 0x000fe20000410000 */
[----:B--2---:R-:W-:Y:S01]  /*3630*/  SHF.L.U32 R0, R40, 0x10, RZ ;  /* 0x0000001028007819 */ /* 0x004fe200000006ff */
[----:B------:R0:W1:Y:S01]  /*3640*/  MUFU.EX2 R53, R2 ;  /* 0x0000000200357308 */ /* 0x0000620000000800 */
[----:B------:R-:W-:Y:S01]  /*3650*/  FMUL.FTZ R56, R59, -1.4426950216293334961 ;  /* 0xbfb8aa3b3b387820 */ /* 0x000fe20000410000 */
[----:B------:R-:W-:Y:S01]  /*3660*/  FMUL.FTZ R57, R55, -1.4426950216293334961 ;  /* 0xbfb8aa3b37397820 */ /* 0x000fe20000410000 */
[----:B------:R-:W-:Y:S01]  /*3670*/  SHF.L.U32 R52, R42, 0x10, RZ ;  /* 0x000000102a347819 */ /* 0x000fe200000006ff */
[----:B------:R-:W-:Y:S01]  /*3680*/  FMUL.FTZ R58, R0, -1.4426950216293334961 ;  /* 0xbfb8aa3b003a7820 */ /* 0x000fe20000410000 */
[----:B------:R-:W-:-:S02]  /*3690*/  PRMT R124, R42, 0x7632, R124 ;  /* 0x000076322a7c7816 */ /* 0x000fc4000000007c */
[----:B------:R-:W-:Y:S01]  /*36a0*/  PRMT R126, R43, 0x7632, R126 ;  /* 0x000076322b7e7816 */ /* 0x000fe2000000007e */
[----:B------:R2:W1:Y:S01]  /*36b0*/  MUFU.EX2 R125, R54 ;  /* 0x00000036007d7308 */ /* 0x0004620000000800 */
[----:B0-----:R-:W-:Y:S01]  /*36c0*/  SHF.L.U32 R2, R41, 0x10, RZ ;  /* 0x0000001029027819 */ /* 0x001fe200000006ff */
[----:B----4-:R-:W-:Y:S01]  /*36d0*/  FMUL.FTZ R121, R52, -1.4426950216293334961 ;  /* 0xbfb8aa3b34797820 */ /* 0x010fe20000410000 */
[----:B------:R-:W-:Y:S02]  /*36e0*/  SHF.L.U32 R124, R124, 0x10, RZ ;  /* 0x000000107c7c7819 */ /* 0x000fe400000006ff */
[----:B------:R-:W-:Y:S01]  /*36f0*/  SHF.L.U32 R126, R126, 0x10, RZ ;  /* 0x000000107e7e7819 */ /* 0x000fe200000006ff */
[----:B------:R-:W-:Y:S01]  /*3700*/  FMUL.FTZ R119, R2, -1.4426950216293334961 ;  /* 0xbfb8aa3b02777820 */ /* 0x000fe20000410000 */
[----:B------:R-:W-:Y:S01]  /*3710*/  PRMT R168, R26, 0x7632, R168 ;  /* 0x000076321aa87816 */ /* 0x000fe200000000a8 */
[----:B------:R0:W4:Y:S01]  /*3720*/  MUFU.EX2 R128, R56 ;  /* 0x0000003800807308 */ /* 0x0001220000000800 */
[----:B--2---:R-:W-:Y:S01]  /*3730*/  SHF.L.U32 R54, R43, 0x10, RZ ;  /* 0x000000102b367819 */ /* 0x004fe200000006ff */
[----:B-1----:R-:W-:Y:S01]  /*3740*/  FADD.FTZ R53, R53, 1 ;  /* 0x3f80000035357421 */ /* 0x002fe20000010000 */
[----:B------:R-:W-:Y:S01]  /*3750*/  FMUL.FTZ R135, R126, -1.4426950216293334961 ;  /* 0xbfb8aa3b7e877820 */ /* 0x000fe20000410000 */
[----:B------:R-:W-:-:S02]  /*3760*/  SHF.L.U32 R141, R27, 0x10, RZ ;  /* 0x000000101b8d7819 */ /* 0x000fc400000006ff */
[----:B------:R-:W-:Y:S01]  /*3770*/  FMUL.FTZ R123, R54, -1.4426950216293334961 ;  /* 0xbfb8aa3b367b7820 */ /* 0x000fe20000410000 */
[----:B------:R-:W-:Y:S01]  /*3780*/  PRMT R170, R27, 0x7632, R170 ;  /* 0x000076321baa7816 */ /* 0x000fe200000000aa */
[----:B------:R1:W2:Y:S01]  /*3790*/  MUFU.EX2 R130, R57 ;  /* 0x0000003900827308 */ /* 0x0002a20000000800 */
[----:B0-----:R-:W-:Y:S01]  /*37a0*/  PRMT R56, R36, 0x7632, R56 ;  /* 0x0000763224387816 */ /* 0x001fe20000000038 */
[----:B------:R-:W-:Y:S01]  /*37b0*/  FADD.FTZ R125, R125, 1 ;  /* 0x3f8000007d7d7421 */ /* 0x000fe20000010000 */
[----:B------:R-:W-:Y:S02]  /*37c0*/  PRMT R151, R28, 0x7632, R151 ;  /* 0x000076321c977816 */ /* 0x000fe40000000097 */
[----:B------:R-:W-:Y:S02]  /*37d0*/  SHF.L.U32 R56, R56, 0x10, RZ ;  /* 0x0000001038387819 */ /* 0x000fe400000006ff */
[----:B------:R-:W-:Y:S01]  /*37e0*/  SHF.L.U32 R154, R31, 0x10, RZ ;  /* 0x000000101f9a7819 */ /* 0x000fe200000006ff */
[----:B------:R0:W-:Y:S01]  /*37f0*/  MUFU.EX2 R131, R58 ;  /* 0x0000003a00837308 */ /* 0x0001e20000000800 */
[----:B-1----:R-:W-:Y:S01]  /*3800*/  PRMT R57, R37, 0x7632, R57 ;  /* 0x0000763225397816 */ /* 0x002fe20000000039 */
[----:B------:R-:W-:Y:S01]  /*3810*/  FMUL.FTZ R36, R56, -1.4426950216293334961 ;  /* 0xbfb8aa3b38247820 */ /* 0x000fe20000410000 */
[----:B----4-:R-:W-:Y:S01]  /*3820*/  FADD.FTZ R128, R128, 1 ;  /* 0x3f80000080807421 */ /* 0x010fe20000010000 */
[----:B------:R-:W-:-:S02]  /*3830*/  PRMT R140, R31, 0x7632, R140 ;  /* 0x000076321f8c7816 */ /* 0x000fc4000000008c */
[----:B------:R-:W-:Y:S02]  /*3840*/  SHF.L.U32 R57, R57, 0x10, RZ ;  /* 0x0000001039397819 */ /* 0x000fe400000006ff */
[----:B------:R1:W4:Y:S01]  /*3850*/  MUFU.EX2 R133, R119 ;  /* 0x0000007700857308 */ /* 0x0003220000000800 */
[----:B0-----:R-:W-:Y:S01]  /*3860*/  PRMT R58, R38, 0x7632, R58 ;  /* 0x00007632263a7816 */ /* 0x001fe2000000003a */
[----:B--2---:R-:W-:Y:S01]  /*3870*/  FADD.FTZ R130, R130, 1 ;  /* 0x3f80000082827421 */ /* 0x004fe20000010000 */
[----:B------:R-:W-:Y:S01]  /*3880*/  FMUL.FTZ R37, R57, -1.4426950216293334961 ;  /* 0xbfb8aa3b39257820 */ /* 0x000fe20000410000 */
[----:B------:R-:W-:Y:S02]  /*3890*/  PRMT R161, R30, 0x7632, R161 ;  /* 0x000076321ea17816 */ /* 0x000fe400000000a1 */
[----:B------:R-:W-:Y:S02]  /*38a0*/  SHF.L.U32 R58, R58, 0x10, RZ ;  /* 0x000000103a3a7819 */ /* 0x000fe400000006ff */
[----:B------:R0:W2:Y:S01]  /*38b0*/  MUFU.EX2 R134, R121 ;  /* 0x0000007900867308 */ /* 0x0000a20000000800 */
[----:B-1----:R-:W-:-:S02]  /*38c0*/  PRMT R119, R39, 0x7632, R119 ;  /* 0x0000763227777816 */ /* 0x002fc40000000077 */
[----:B------:R-:W-:Y:S01]  /*38d0*/  FMUL.FTZ R38, R58, -1.4426950216293334961 ;  /* 0xbfb8aa3b3a267820 */ /* 0x000fe20000410000 */
[----:B------:R-:W-:Y:S02]  /*38e0*/  SHF.L.U32 R151, R151, 0x10, RZ ;  /* 0x0000001097977819 */ /* 0x000fe400000006ff */
[----:B------:R-:W-:Y:S02]  /*38f0*/  SHF.L.U32 R119, R119, 0x10, RZ ;  /* 0x0000001077777819 */ /* 0x000fe400000006ff */
[----:B------:R1:W2:Y:S01]  /*3900*/  MUFU.EX2 R136, R123 ;  /* 0x0000007b00887308 */ /* 0x0002a20000000800 */
[----:B0-----:R-:W-:Y:S01]  /*3910*/  PRMT R121, R41, 0x7632, R121 ;  /* 0x0000763229797816 */ /* 0x001fe20000000079 */
[----:B----4-:R-:W-:Y:S01]  /*3920*/  FADD.FTZ R137, R133, 1 ;  /* 0x3f80000085897421 */ /* 0x010fe20000010000 */
[----:B------:R-:W-:Y:S01]  /*3930*/  FMUL.FTZ R39, R119, -1.4426950216293334961 ;  /* 0xbfb8aa3b77277820 */ /* 0x000fe20000410000 */
[----:B------:R-:W-:Y:S02]  /*3940*/  SHF.L.U32 R133, R30, 0x10, RZ ;  /* 0x000000101e857819 */ /* 0x000fe400000006ff */
[----:B------:R-:W-:-:S02]  /*3950*/  SHF.L.U32 R121, R121, 0x10, RZ ;  /* 0x0000001079797819 */ /* 0x000fc400000006ff */
[----:B------:R0:W4:Y:S01]  /*3960*/  MUFU.EX2 R120, R36 ;  /* 0x0000002400787308 */ /* 0x0001220000000800 */
[----:B-1----:R-:W-:Y:S01]  /*3970*/  PRMT R123, R40, 0x7632, R123 ;  /* 0x00007632287b7816 */ /* 0x002fe2000000007b */
[----:B--2---:R-:W-:Y:S01]  /*3980*/  FADD.FTZ R134, R134, 1 ;  /* 0x3f80000086867421 */ /* 0x004fe20000010000 */
[----:B------:R-:W-:Y:S02]  /*3990*/  PRMT R144, R29, 0x7632, R144 ;  /* 0x000076321d907816 */ /* 0x000fe40000000090 */
[----:B------:R-:W-:Y:S02]  /*39a0*/  SHF.L.U32 R123, R123, 0x10, RZ ;  /* 0x000000107b7b7819 */ /* 0x000fe400000006ff */
[----:B------:R-:W-:Y:S01]  /*39b0*/  SHF.L.U32 R144, R144, 0x10, RZ ;  /* 0x0000001090907819 */ /* 0x000fe200000006ff */
[----:B------:R1:W2:Y:S01]  /*39c0*/  MUFU.EX2 R127, R37 ;  /* 0x00000025007f7308 */ /* 0x0002a20000000800 */
[----:B------:R-:W-:Y:S01]  /*39d0*/  FADD.FTZ R149, R136, 1 ;  /* 0x3f80000088957421 */ /* 0x000fe20000010000 */
[----:B0-----:R-:W-:Y:S01]  /*39e0*/  FMUL.FTZ R36, R123, -1.4426950216293334961 ;  /* 0xbfb8aa3b7b247820 */ /* 0x001fe20000410000 */
[----:B------:R-:W-:-:S02]  /*39f0*/  SHF.L.U32 R140, R140, 0x10, RZ ;  /* 0x000000108c8c7819 */ /* 0x000fc400000006ff */
[----:B------:R-:W-:Y:S02]  /*3a00*/  SHF.L.U32 R161, R161, 0x10, RZ ;  /* 0x00000010a1a17819 */ /* 0x000fe400000006ff */
[----:B------:R-:W-:Y:S01]  /*3a10*/  SHF.L.U32 R175, R175, 0x10, RZ ;  /* 0x00000010afaf7819 */ /* 0x000fe200000006ff */
[----:B------:R0:W2:Y:S01]  /*3a20*/  MUFU.EX2 R129, R38 ;  /* 0x0000002600817308 */ /* 0x0000a20000000800 */
[----:B-1----:R-:W-:Y:S01]  /*3a30*/  FMUL.FTZ R37, R121, -1.4426950216293334961 ;  /* 0xbfb8aa3b79257820 */ /* 0x002fe20000410000 */
[----:B----4-:R-:W-:Y:S01]  /*3a40*/  FADD.FTZ R120, R120, 1 ;  /* 0x3f80000078787421 */ /* 0x010fe20000010000 */
[----:B------:R-:W-:Y:S02]  /*3a50*/  SHF.L.U32 R164, R164, 0x10, RZ ;  /* 0x00000010a4a47819 */ /* 0x000fe400000006ff */
[----:B------:R-:W-:Y:S02]  /*3a60*/  SHF.L.U32 R168, R168, 0x10, RZ ;  /* 0x00000010a8a87819 */ /* 0x000fe400000006ff */
[----:B------:R-:W-:Y:S01]  /*3a70*/  SHF.L.U32 R170, R170, 0x10, RZ ;  /* 0x00000010aaaa7819 */ /* 0x000fe200000006ff */
[----:B------:R-:W1:Y:S01]  /*3a80*/  MUFU.EX2 R40, R39 ;  /* 0x0000002700287308 */ /* 0x000e620000000800 */
[----:B0-----:R-:W-:Y:S01]  /*3a90*/  FMUL.FTZ R38, R124, -1.4426950216293334961 ;  /* 0xbfb8aa3b7c267820 */ /* 0x001fe20000410000 */
[----:B--2---:R-:W-:Y:S01]  /*3aa0*/  FADD.FTZ R127, R127, 1 ;  /* 0x3f8000007f7f7421 */ /* 0x004fe20000010000 */
[----:B------:R-:W-:-:S02]  /*3ab0*/  PRMT R169, R4, 0x7632, R169 ;  /* 0x0000763204a97816 */ /* 0x000fc400000000a9 */
[----:B------:R-:W-:Y:S02]  /*3ac0*/  PRMT R166, R5, 0x7632, R166 ;  /* 0x0000763205a67816 */ /* 0x000fe400000000a6 */
[----:B------:R-:W-:Y:S01]  /*3ad0*/  PRMT R176, R9, 0x7632, R176 ;  /* 0x0000763209b07816 */ /* 0x000fe200000000b0 */
[----:B------:R-:W0:Y:S01]  /*3ae0*/  MUFU.EX2 R41, R36 ;  /* 0x0000002400297308 */ /* 0x000e220000000800 */
[----:B------:R-:W-:Y:S01]  /*3af0*/  FADD.FTZ R129, R129, 1 ;  /* 0x3f80000081817421 */ /* 0x000fe20000010000 */
[----:B------:R-:W-:Y:S02]  /*3b00*/  PRMT R174, R10, 0x7632, R174 ;  /* 0x000076320aae7816 */ /* 0x000fe400000000ae */
[----:B------:R-:W-:-:S04]  /*3b10*/  PRMT R172, R11, 0x7632, R172 ;  /* 0x000076320bac7816 */ /* 0x000fc800000000ac */
[----:B------:R-:W2:Y:S01]  /*3b20*/  MUFU.EX2 R42, R37 ;  /* 0x00000025002a7308 */ /* 0x000ea20000000800 */
[----:B-1----:R-:W-:-:S07]  /*3b30*/  FADD.FTZ R40, R40, 1 ;  /* 0x3f80000028287421 */ /* 0x002fce0000010000 */
[----:B------:R-:W1:Y:S01]  /*3b40*/  MUFU.EX2 R43, R38 ;  /* 0x00000026002b7308 */ /* 0x000e620000000800 */
[----:B0-----:R-:W-:-:S07]  /*3b50*/  FADD.FTZ R41, R41, 1 ;  /* 0x3f80000029297421 */ /* 0x001fce0000010000 */
[----:B------:R-:W0:Y:S01]  /*3b60*/  MUFU.RCP R143, R53 ;  /* 0x00000035008f7308 */ /* 0x000e220000001000 */
[----:B--2---:R-:W-:-:S07]  /*3b70*/  FADD.FTZ R146, R42, 1 ;  /* 0x3f8000002a927421 */ /* 0x004fce0000010000 */
[----:B------:R2:W4:Y:S01]  /*3b80*/  MUFU.RCP R147, R125 ;  /* 0x0000007d00937308 */ /* 0x0005220000001000 */
[----:B-1----:R-:W-:-:S07]  /*3b90*/  FADD.FTZ R43, R43, 1 ;  /* 0x3f8000002b2b7421 */ /* 0x002fce0000010000 */
[----:B------:R1:W4:Y:S01]  /*3ba0*/  MUFU.EX2 R156, R135 ;  /* 0x00000087009c7308 */ /* 0x0003220000000800 */
[----:B0-----:R-:W-:Y:S01]  /*3bb0*/  FADD.FTZ R25, -R143, 1 ;  /* 0x3f8000008f197421 */ /* 0x001fe20000010100 */
[----:B--2---:R-:W-:-:S03]  /*3bc0*/  SHF.L.U32 R125, R4, 0x10, RZ ;  /* 0x00000010047d7819 */ /* 0x004fc600000006ff */
[C---:B------:R-:W-:Y:S01]  /*3bd0*/  FFMA.FTZ R25, R122.reuse, R25, 1 ;  /* 0x3f8000007a197423 */ /* 0x040fe20000010019 */
[----:B------:R-:W-:Y:S02]  /*3be0*/  FMUL.FTZ R122, R122, R143 ;  /* 0x0000008f7a7a7220 */ /* 0x000fe40000410000 */
[----:B------:R0:W2:Y:S01]  /*3bf0*/  MUFU.RCP R132, R128 ;  /* 0x0000008000847308 */ /* 0x0000a20000001000 */
[----:B-1----:R-:W-:Y:S01]  /*3c00*/  FADD.FTZ R135, R131, 1 ;  /* 0x3f80000083877421 */ /* 0x002fe20000010000 */
[----:B------:R-:W-:Y:S01]  /*3c10*/  SHF.L.U32 R131, R28, 0x10, RZ ;  /* 0x000000101c837819 */ /* 0x000fe200000006ff */
[----:B----4-:R-:W-:-:S04]  /*3c20*/  FADD.FTZ R27, -R147, 1 ;  /* 0x3f800000931b7421 */ /* 0x010fc80000010100 */
[----:B------:R-:W-:Y:S01]  /*3c30*/  FFMA.FTZ R27, R118, R27, 1 ;  /* 0x3f800000761b7423 */ /* 0x000fe2000001001b */
[----:B------:R-:W1:Y:S01]  /*3c40*/  MUFU.RCP R153, R120 ;  /* 0x0000007800997308 */ /* 0x000e620000001000 */
[----:B0-----:R-:W-:Y:S01]  /*3c50*/  SHF.L.U32 R128, R29, 0x10, RZ ;  /* 0x000000101d807819 */ /* 0x001fe200000006ff */
[----:B------:R-:W-:Y:S01]  /*3c60*/  FADD.FTZ R156, R156, 1 ;  /* 0x3f8000009c9c7421 */ /* 0x000fe20000010000 */
[----:B------:R-:W-:-:S05]  /*3c70*/  FMUL.FTZ R118, R118, R147 ;  /* 0x0000009376767220 */ /* 0x000fca0000410000 */
[----:B------:R-:W-:Y:S01]  /*3c80*/  MUFU.RCP R130, R130 ;  /* 0x0000008200827308 */ /* 0x000fe20000001000 */
[----:B--2---:R-:W-:-:S07]  /*3c90*/  FADD.FTZ R30, -R132, 1 ;  /* 0x3f800000841e7421 */ /* 0x004fce0000010100 */
[----:B------:R-:W-:Y:S01]  /*3ca0*/  MUFU.RCP R145, R134 ;  /* 0x0000008600917308 */ /* 0x000fe20000001000 */
[----:B-1----:R-:W-:-:S04]  /*3cb0*/  FADD.FTZ R29, -R153, 1 ;  /* 0x3f800000991d7421 */ /* 0x002fc80000010100 */
[C---:B------:R-:W-:Y:S01]  /*3cc0*/  FFMA.FTZ R29, R56.reuse, R29, 1 ;  /* 0x3f800000381d7423 */ /* 0x040fe2000001001d */
[----:B------:R-:W-:Y:S02]  /*3cd0*/  FMUL.FTZ R56, R56, R153 ;  /* 0x0000009938387220 */ /* 0x000fe40000410000 */
[----:B------:R0:W-:Y:S08]  /*3ce0*/  MUFU.RCP R134, R127 ;  /* 0x0000007f00867308 */ /* 0x0001f00000001000 */
[----:B------:R-:W1:Y:S01]  /*3cf0*/  MUFU.RCP R138, R40 ;  /* 0x00000028008a7308 */ /* 0x000e620000001000 */
[----:B0-----:R-:W-:-:S07]  /*3d00*/  SHF.L.U32 R127, R5, 0x10, RZ ;  /* 0x00000010057f7819 */ /* 0x001fce00000006ff */
[----:B------:R0:W-:Y:S08]  /*3d10*/  MUFU.RCP R157, R129 ;  /* 0x00000081009d7308 */ /* 0x0001f00000001000 */
[----:B------:R-:W2:Y:S01]  /*3d20*/  MUFU.RCP R149, R149 ;  /* 0x0000009500957308 */ /* 0x000ea20000001000 */
[----:B-1----:R-:W-:Y:S01]  /*3d30*/  FADD.FTZ R42, -R138, 1 ;  /* 0x3f8000008a2a7421 */ /* 0x002fe20000010100 */
[----:B0-----:R-:W-:-:S03]  /*3d40*/  SHF.L.U32 R129, R6, 0x10, RZ ;  /* 0x0000001006817819 */ /* 0x001fc600000006ff */
[C---:B------:R-:W-:Y:S01]  /*3d50*/  FFMA.FTZ R42, R119.reuse, R42, 1 ;  /* 0x3f800000772a7423 */ /* 0x040fe2000001002a */
[----:B------:R-:W-:Y:S02]  /*3d60*/  FMUL.FTZ R119, R119, R138 ;  /* 0x0000008a77777220 */ /* 0x000fe40000410000 */
[----:B------:R-:W0:Y:S08]  /*3d70*/  MUFU.RCP R135, R135 ;  /* 0x0000008700877308 */ /* 0x000e300000001000 */
[----:B------:R-:W1:Y:S08]  /*3d80*/  MUFU.RCP R137, R137 ;  /* 0x0000008900897308 */ /* 0x000e700000001000 */
[----:B------:R4:W-:Y:S08]  /*3d90*/  MUFU.RCP R142, R41 ;  /* 0x00000029008e7308 */ /* 0x0009f00000001000 */
[----:B------:R0:W1:Y:S08]  /*3da0*/  MUFU.RCP R171, R43 ;  /* 0x0000002b00ab7308 */ /* 0x0000700000001000 */
[----:B------:R-:W1:Y:S08]  /*3db0*/  MUFU.RCP R173, R156 ;  /* 0x0000009c00ad7308 */ /* 0x000e700000001000 */
[----:B------:R-:W1:Y:S01]  /*3dc0*/  MUFU.RCP R146, R146 ;  /* 0x0000009200927308 */ /* 0x000e620000001000 */
[----:B---3--:R2:W-:Y:S04]  /*3dd0*/  STS.128 [R94], R44 ;  /* 0x0000002c5e007388 */ /* 0x0085e80000000c00 */
[----:B-----5:R-:W-:Y:S01]  /*3de0*/  STS.128 [R94+0x200], R48 ;  /* 0x000200305e007388 */ /* 0x020fe20000000c00 */
[----:B------:R-:W-:-:S03]  /*3df0*/  NOP ;  /* 0x0000000000007918 */ /* 0x000fc60000000000 */
[----:B------:R-:W3:Y:S01]  /*3e00*/  LDS.128 R36, [R95] ;  /* 0x000000005f247984 */ /* 0x000ee20000000c00 */
[----:B--2---:R-:W-:-:S04]  /*3e10*/  FADD.FTZ R45, -R149, 1 ;  /* 0x3f800000952d7421 */ /* 0x004fc80000010100 */
[C---:B------:R-:W-:Y:S01]  /*3e20*/  FFMA.FTZ R45, R54.reuse, R45, 1 ;  /* 0x3f800000362d7423 */ /* 0x040fe2000001002d */
[----:B------:R-:W-:Y:S01]  /*3e30*/  FMUL.FTZ R54, R54, R149 ;  /* 0x0000009536367220 */ /* 0x000fe20000410000 */
        /* <DEDUP_REMOVED lines=12> */
[----:B------:R-:W-:Y:S01]  /*3f00*/  FFMA.FTZ R36, R59, R30, 1 ;  /* 0x3f8000003b247423 */ /* 0x000fe2000001001e */
[----:B------:R-:W-:Y:S01]  /*3f10*/  FMUL.FTZ R31, R26, R27 ;  /* 0x0000001b1a1f7220 */ /* 0x000fe20000410000 */
[----:B------:R-:W-:Y:S01]  /*3f20*/  PRMT R158, R38, 0x7632, R158 ;  /* 0x00007632269e7816 */ /* 0x000fe2000000009e */
[----:B------:R-:W2:Y:S01]  /*3f30*/  LDS.128 R24, [R95+0x10] ;  /* 0x000010005f187984 */ /* 0x000ea20000000c00 */
[----:B------:R-:W-:Y:S01]  /*3f40*/  PRMT R159, R39, 0x7632, R159 ;  /* 0x00007632279f7816 */ /* 0x000fe2000000009f */
[----:B------:R-:W-:Y:S01]  /*3f50*/  FMUL.FTZ R37, R133, R50 ;  /* 0x0000003285257220 */ /* 0x000fe20000410000 */
[----:B------:R-:W-:Y:S01]  /*3f60*/  FMUL.FTZ R30, R151, R136 ;  /* 0x00000088971e7220 */ /* 0x000fe20000410000 */
[----:B------:R-:W-:Y:S01]  /*3f70*/  FADD.FTZ R38, -R130, 1 ;  /* 0x3f80000082267421 */ /* 0x000fe20000010100 */
        /* <DEDUP_REMOVED lines=13> */
[----:B----4-:R-:W-:Y:S01]  /*4050*/  FMUL.FTZ R41, R140, R159 ;  /* 0x0000009f8c297220 */ /* 0x010fe20000410000 */
        /* <DEDUP_REMOVED lines=13> */
[----:B0-----:R-:W-:Y:S01]  /*4130*/  FFMA.FTZ R43, R52, R37, 1 ;  /* 0x3f800000342b7423 */ /* 0x001fe20000010025 */
[----:B------:R-:W-:Y:S01]  /*4140*/  FMUL.FTZ R57, R57, R134 ;  /* 0x0000008639397220 */ /* 0x000fe20000410000 */
[----:B------:R-:W-:Y:S01]  /*4150*/  FMUL.FTZ R58, R58, R157 ;  /* 0x0000009d3a3a7220 */ /* 0x000fe20000410000 */
[----:B------:R-:W-:Y:S01]  /*4160*/  FMUL.FTZ R52, R52, R145 ;  /* 0x0000009134347220 */ /* 0x000fe20000410000 */
[----:B------:R-:W-:Y:S01]  /*4170*/  FMUL.FTZ R143, R128, R118 ;  /* 0x00000076808f7220 */ /* 0x000fe20000410000 */
[----:B------:R-:W-:Y:S01]  /*4180*/  FMUL.FTZ R154, R154, R55 ;  /* 0x000000379a9a7220 */ /* 0x000fe20000410000 */
[----:B------:R-:W-:Y:S01]  /*4190*/  FMUL.FTZ R144, R144, R57 ;  /* 0x0000003990907220 */ /* 0x000fe20000410000 */
[----:B------:R-:W-:Y:S01]  /*41a0*/  FMUL.FTZ R140, R140, R119 ;  /* 0x000000778c8c7220 */ /* 0x000fe20000410000 */
[----:B--2---:R-:W-:-:S02]  /*41b0*/  SHF.L.U32 R160, R27, 0x10, RZ ;  /* 0x000000101ba07819 */ /* 0x004fc400000006ff */
[----:B------:R-:W-:Y:S02]  /*41c0*/  SHF.L.U32 R167, R26, 0x10, RZ ;  /* 0x000000101aa77819 */ /* 0x000fe400000006ff */
        /* <DEDUP_REMOVED lines=9> */
[----:B------:R-:W-:Y:S01]  /*4260*/  FADD.FTZ R25, -R135, 1 ;  /* 0x3f80000087197421 */ /* 0x000fe20000010100 */
[----:B------:R-:W-:Y:S01]  /*4270*/  PRMT R181, R27, 0x7632, R181 ;  /* 0x000076321bb57816 */ /* 0x000fe200000000b5 */
[----:B-1----:R-:W-:Y:S01]  /*4280*/  FADD.FTZ R27, -R137, 1 ;  /* 0x3f800000891b7421 */ /* 0x002fe20000010100 */
        /* <DEDUP_REMOVED lines=8> */
[----:B------:R-:W0:Y:S01]  /*4310*/  LDC.64 R42, c[0x0][0x508] ;  /* 0x00014200ff2a7b82 */ /* 0x000e220000000a00 */
[----:B------:R-:W-:Y:S01]  /*4320*/  SHF.L.U32 R162, R162, 0x10, RZ ;  /* 0x00000010a2a27819 */ /* 0x000fe200000006ff */
[----:B------:R-:W-:Y:S01]  /*4330*/  FMUL.FTZ R37, R24, R25 ;  /* 0x0000001918257220 */ /* 0x000fe20000410000 */
[----:B------:R-:W-:Y:S01]  /*4340*/  FMUL.FTZ R44, R26, R27 ;  /* 0x0000001b1a2c7220 */ /* 0x000fe20000410000 */
[----:B------:R-:W-:Y:S01]  /*4350*/  FADD.FTZ R25, -R171, 1 ;  /* 0x3f800000ab197421 */ /* 0x000fe20000010100 */
[----:B------:R-:W-:Y:S01]  /*4360*/  FADD.FTZ R27, -R173, 1 ;  /* 0x3f800000ad1b7421 */ /* 0x000fe20000010100 */
[----:B------:R-:W-:Y:S01]  /*4370*/  SHF.L.U32 R177, R177, 0x10, RZ ;  /* 0x00000010b1b17819 */ /* 0x000fe200000006ff */
[----:B------:R-:W-:Y:S01]  /*4380*/  FADD.FTZ R24, -R142, 1 ;  /* 0x3f8000008e187421 */ /* 0x000fe20000010100 */
        /* <DEDUP_REMOVED lines=30> */
[----:B0-----:R-:W-:Y:S01]  /*4570*/  IMAD.WIDE.U32 R44, R42, UR18, R32 ;  /* 0x000000122a2c7c25 */ /* 0x001fe2000f8e0020 */
[----:B------:R-:W-:-:S03]  /*4580*/  F2FP.BF16.F32.PACK_AB R30, R49, R48 ;  /* 0x00000030311e723e */ /* 0x000fc600000010ff */
[----:B------:R-:W0:Y:S01]  /*4590*/  LDC.64 R40, c[0x0][0x558] ;  /* 0x00015600ff287b82 */ /* 0x000e220000000a00 */
[----:B------:R-:W-:Y:S01]  /*45a0*/  F2FP.BF16.F32.PACK_AB R31, R156, R51 ;  /* 0x000000339c1f723e */ /* 0x000fe200000010ff */
[----:B------:R-:W-:Y:S01]  /*45b0*/  IMAD R45, R43, UR18, R45 ;  /* 0x000000122b2d7c24 */ /* 0x000fe2000f8e022d */
[----:B------:R-:W-:Y:S01]  /*45c0*/  PRMT R43, R6, 0x7632, R43 ;  /* 0x00007632062b7816 */ /* 0x000fe2000000002b */
[----:B------:R-:W-:Y:S01]  /*45d0*/  FMUL.FTZ R124, R124, R171 ;  /* 0x000000ab7c7c7220 */ /* 0x000fe20000410000 */
[----:B------:R-:W-:Y:S01]  /*45e0*/  PRMT R42, R7, 0x7632, R42 ;  /* 0x00007632072a7816 */ /* 0x000fe2000000002a */
[----:B------:R-:W-:Y:S01]  /*45f0*/  IMAD.WIDE.U32 R44, R3, UR4, R44 ;  /* 0x00000004032c7c25 */ /* 0x000fe2000f8e002c */
[----:B------:R-:W-:-:S03]  /*4600*/  SHF.L.U32 R120, R7, 0x10, RZ ;  /* 0x0000001007787819 */ /* 0x000fc600000006ff */
[----:B------:R-:W-:Y:S01]  /*4610*/  FMUL.FTZ R126, R126, R173 ;  /* 0x000000ad7e7e7220 */ /* 0x000fe20000410000 */
[----:B------:R-:W-:Y:S01]  /*4620*/  SHF.L.U32 R48, R9, 0x10, RZ ;  /* 0x0000001009307819 */ /* 0x000fe200000006ff */
[----:B------:R-:W-:Y:S01]  /*4630*/  IMAD R9, R3, UR5, R45 ;  /* 0x0000000503097c24 */ /* 0x000fe2000f8e022d */
[C---:B------:R-:W-:Y:S01]  /*4640*/  PRMT R156, R8.reuse, 0x7632, R156 ;  /* 0x00007632089c7816 */ /* 0x040fe2000000009c */
[----:B------:R-:W-:Y:S01]  /*4650*/  FMUL.FTZ R0, R131, R122 ;  /* 0x0000007a83007220 */ /* 0x000fe20000410000 */
[----:B------:R-:W-:Y:S01]  /*4660*/  SHF.L.U32 R49, R8, 0x10, RZ ;  /* 0x0000001008317819 */ /* 0x000fe200000006ff */
[----:B------:R-:W-:Y:S01]  /*4670*/  FMUL.FTZ R152, R152, R135 ;  /* 0x0000008798987220 */ /* 0x000fe20000410000 */
[----:B------:R-:W-:Y:S01]  /*4680*/  SHF.L.U32 R145, R156, 0x10, RZ ;  /* 0x000000109c917819 */ /* 0x000fe200000006ff */
[----:B------:R-:W-:Y:S01]  /*4690*/  FMUL.FTZ R156, R133, R59 ;  /* 0x0000003b859c7220 */ /* 0x000fe20000410000 */
[----:B------:R-:W-:Y:S01]  /*46a0*/  SHF.L.U32 R51, R10, 0x10, RZ ;  /* 0x000000100a337819 */ /* 0x000fe200000006ff */
[----:B------:R-:W-:Y:S01]  /*46b0*/  STS.128 [R95], R24 ;  /* 0x000000185f007388 */ /* 0x000fe20000000c00 */
[----:B------:R-:W-:Y:S01]  /*46c0*/  SHF.L.U32 R53, R11, 0x10, RZ ;  /* 0x000000100b357819 */ /* 0x000fe200000006ff */
[----:B------:R-:W-:Y:S01]  /*46d0*/  FMUL.FTZ R150, R150, R2 ;  /* 0x0000000296967220 */ /* 0x000fe20000410000 */
[----:B------:R-:W-:Y:S01]  /*46e0*/  FMUL.FTZ R148, R148, R52 ;  /* 0x0000003494947220 */ /* 0x000fe20000410000 */
[----:B------:R-:W-:Y:S01]  /*46f0*/  STS.128 [R95+0x10], R28 ;  /* 0x0000101c5f007388 */ /* 0x000fe20000000c00 */
[----:B------:R-:W-:-:S03]  /*4700*/  NOP ;  /* 0x0000000000007918 */ /* 0x000fc60000000000 */
[----:B------:R-:W1:Y:S01]  /*4710*/  LDS.128 R36, [R94] ;  /* 0x000000005e247984 */ /* 0x000e620000000c00 */
[C---:B0-----:R-:W-:Y:S01]  /*4720*/  LEA R8, P0, R44.reuse, R40, 0x1 ;  /* 0x000000282c087211 */ /* 0x041fe200078008ff */
[----:B------:R-:W-:Y:S01]  /*4730*/  FMUL.FTZ R141, R141, R54 ;  /* 0x000000368d8d7220 */ /* 0x000fe20000410000 */
[----:B------:R-:W-:Y:S01]  /*4740*/  FMUL.FTZ R146, R151, R56 ;  /* 0x0000003897927220 */ /* 0x000fe20000410000 */
[----:B------:R-:W0:Y:S01]  /*4750*/  LDS.128 R4, [R94+0x200] ;  /* 0x000200005e047984 */ /* 0x000e220000000c00 */
[----:B------:R-:W-:Y:S01]  /*4760*/  LEA.HI.X R9, R44, R41, R9, 0x1, P0 ;  /* 0x000000292c097211 */ /* 0x000fe200000f0c09 */
[----:B------:R-:W-:Y:S01]  /*4770*/  FMUL.FTZ R142, R161, R58 ;  /* 0x0000003aa18e7220 */ /* 0x000fe20000410000 */
[----:B------:R-:W-:Y:S01]  /*4780*/  FFMA.FTZ R99, R0, R49, R99 ;  /* 0x0000003100637223 */ /* 0x000fe20000010063 */
[----:B------:R-:W-:Y:S01]  /*4790*/  FMUL.FTZ R138, R175, R123 ;  /* 0x0000007baf8a7220 */ /* 0x000fe20000410000 */
[----:B------:R-:W-:Y:S01]  /*47a0*/  FMUL.FTZ R134, R164, R121 ;  /* 0x00000079a4867220 */ /* 0x000fe20000410000 */
[----:B------:R-:W-:-:S04]  /*47b0*/  IMAD.WIDE.U32 R8, R75, 0x10, R8 ;  /* 0x000000104b087825 */ /* 0x000fc800078e0008 */
        /* <DEDUP_REMOVED lines=46> */
.L_x_8106:
[----:B------:R-:W-:Y:S01]  /*4aa0*/  FFMA.FTZ R2, R146, R145, R99 ;  /* 0x0000009192027223 */ /* 0x000fe20000010063 */
[----:B------:R-:W-:Y:S01]  /*4ab0*/  SHF.L.U32 R171, R176, 0x10, RZ ;  /* 0x00000010b0ab7819 */ /* 0x000fe200000006ff */
[----:B------:R-:W0:Y:S01]  /*4ac0*/  LDCU UR4, c[0x0][0x38c] ;  /* 0x00007180ff0477ac */ /* 0x000e220008000800 */
[----:B------:R-:W-:Y:S01]  /*4ad0*/  SHF.L.U32 R170, R174, 0x10, RZ ;  /* 0x00000010aeaa7819 */ /* 0x000fe200000006ff */
[----:B-12---:R-:W-:Y:S01]  /*4ae0*/  FFMA.FTZ R5, R143, R48, R2 ;  /* 0x000000308f057223 */ /* 0x006fe20000010002 */
        /* <DEDUP_REMOVED lines=12> */
[----:B------:R-:W-:-:S02]  /*4bb0*/  CS2R R118, SRZ ;  /* 0x0000000000767805 */ /* 0x000fc4000001ff00 */
[----:B------:R-:W-:Y:S02]  /*4bc0*/  CS2R R58, SRZ ;  /* 0x00000000003a7805 */ /* 0x000fe4000001ff00 */
[----:B------:R-:W-:Y:S01]  /*4bd0*/  CS2R R56, SRZ ;  /* 0x0000000000387805 */ /* 0x000fe2000001ff00 */
[----:B------:R-:W-:Y:S01]  /*4be0*/  FFMA.FTZ R5, R154, R53, R5 ;  /* 0x000000359a057223 */ /* 0x000fe20000010005 */
[----:B0-----:R-:W-:Y:S01]  /*4bf0*/  UISETP.GE.AND UP0, UPT, UR4, 0x1, UPT ;  /* 0x000000010400788c */ /* 0x001fe2000bf06270 */
[----:B------:R-:W-:Y:S02]  /*4c00*/  CS2R R54, SRZ ;  /* 0x0000000000367805 */ /* 0x000fe4000001ff00 */
        /* <DEDUP_REMOVED lines=27> */
[----:B------:R-:W-:Y:S01]  /*4dc0*/  FFMA.FTZ R99, R130, R165, R99 ;  /* 0x000000a582637223 */ /* 0x000fe20000010063 */
[----:B------:R-:W-:Y:S06]  /*4dd0*/  BAR.SYNC.DEFER_BLOCKING 0x0 ;  /* 0x0000000000007b1d */ /* 0x000fec0000010000 */
[----:B------:R-:W-:Y:S05]  /*4de0*/  BRA.U !UP0, `(.L_x_8107) ;  /* 0x0000002908d07547 */ /* 0x000fea000b800000 */
        /* <DEDUP_REMOVED lines=19> */
.L_x_8145:
        /* <DEDUP_REMOVED lines=25> */
[C---:B------:R-:W-:Y:S01]  /*50b0*/  ISETP.NE.AND P2, PT, R18.reuse, RZ, PT ;  /* 0x000000ff1200720c */ /* 0x040fe20003f45270 */
[----:B------:R-:W-:Y:S01]  /*50c0*/  UMOV UR5, 0x400 ;  /* 0x0000040000057882 */ /* 0x000fe20000000000 */
[----:B------:R-:W4:Y:S01]  /*50d0*/  LDS.128 R8, [R95+0x10] ;  /* 0x000010005f087984 */ /* 0x000f220000000c00 */
[----:B------:R-:W-:Y:S01]  /*50e0*/  ISETP.NE.AND P1, PT, R18, 0x1f, PT ;  /* 0x0000001f1200780c */ /* 0x000fe20003f25270 */
[----:B------:R-:W-:Y:S01]  /*50f0*/  FMUL.FTZ R184, R125, R106 ;  /* 0x0000006a7db87220 */ /* 0x000fe20000410000 */
[----:B------:R-:W-:Y:S01]  /*5100*/  IADD3 R2, PT, PT, R163, UR4, RZ ;  /* 0x00000004a3027c10 */ /* 0x000fe2000fffe0ff */
[----:B------:R-:W5:Y:S01]  /*5110*/  LDS.128 R4, [R95] ;  /* 0x000000005f047984 */ /* 0x000f620000000c00 */
        /* <DEDUP_REMOVED lines=19> */
[C---:B0-----:R-:W-:Y:S01]  /*5250*/  FMUL.FTZ R44, R183.reuse, R106 ;  /* 0x0000006ab72c7220 */ /* 0x041fe20000410000 */
[C---:B------:R-:W-:Y:S01]  /*5260*/  FMUL.FTZ R43, R183.reuse, R112 ;  /* 0x00000070b72b7220 */ /* 0x040fe20000410000 */
[C---:B------:R-:W-:Y:S01]  /*5270*/  FMUL.FTZ R41, R183.reuse, R108 ;  /* 0x0000006cb7297220 */ /* 0x040fe20000410000 */
[C---:B------:R-:W-:Y:S01]  /*5280*/  FMUL.FTZ R40, R183.reuse, R115 ;  /* 0x00000073b7287220 */ /* 0x040fe20000410000 */
[C---:B------:R-:W-:Y:S01]  /*5290*/  FMUL.FTZ R180, R183.reuse, R110 ;  /* 0x0000006eb7b47220 */ /* 0x040fe20000410000 */
[CC--:B------:R-:W-:Y:S01]  /*52a0*/  FMUL.FTZ R204, R183.reuse, R114.reuse ;  /* 0x00000072b7cc7220 */ /* 0x0c0fe20000410000 */
[C---:B------:R-:W-:Y:S01]  /*52b0*/  FMUL.FTZ R202, R183.reuse, R111 ;  /* 0x0000006fb7ca7220 */ /* 0x040fe20000410000 */
[----:B------:R-:W-:Y:S01]  /*52c0*/  FMUL.FTZ R200, R183, R113 ;  /* 0x00000071b7c87220 */ /* 0x000fe20000410000 */
[----:B-1----:R-:W-:Y:S01]  /*52d0*/  ULEA UR5, UR6, UR5, 0x18 ;  /* 0x0000000506057291 */ /* 0x002fe2000f8ec0ff */
[----:B------:R-:W0:Y:S01]  /*52e0*/  MUFU.EX2 R176, R176 ;  /* 0x000000b000b07308 */ /* 0x000e220000000800 */
[----:B------:R-:W-:Y:S01]  /*52f0*/  FMUL.FTZ R183, R167, R114 ;  /* 0x00000072a7b77220 */ /* 0x000fe20000410000 */
[----:B------:R-:W-:Y:S03]  /*5300*/  BSSY.RECONVERGENT B0, `(.L_x_8108) ;  /* 0x000005b000007945 */ /* 0x000fe60003800200 */
[----:B------:R-:W-:-:S02]  /*5310*/  LEA R2, R2, UR5, 0x2 ;  /* 0x0000000502027c11 */ /* 0x000fc4000f8e10ff */
[----:B----4-:R-:W-:Y:S01]  /*5320*/  PRMT R194, R8, 0x7632, R194 ;  /* 0x0000763208c27816 */ /* 0x010fe200000000c2 */
[----:B------:R-:W1:Y:S01]  /*5330*/  MUFU.EX2 R175, R175 ;  /* 0x000000af00af7308 */ /* 0x000e620000000800 */
[----:B------:R-:W-:Y:S01]  /*5340*/  PRMT R193, R9, 0x7632, R193 ;  /* 0x0000763209c17816 */ /* 0x000fe200000000c1 */
[----:B---3--:R3:W-:Y:S01]  /*5350*/  STS [R2+0xea8], R217 ;  /* 0x000ea8d902007388 */ /* 0x0087e20000000800 */
[----:B-----5:R-:W-:Y:S02]  /*5360*/  PRMT R198, R4, 0x7632, R198 ;  /* 0x0000763204c67816 */ /* 0x020fe400000000c6 */
[----:B------:R-:W-:Y:S02]  /*5370*/  PRMT R197, R5, 0x7632, R197 ;  /* 0x0000763205c57816 */ /* 0x000fe400000000c5 */
[----:B------:R-:W-:Y:S01]  /*5380*/  PRMT R196, R6, 0x7632, R196 ;  /* 0x0000763206c47816 */ /* 0x000fe200000000c4 */
[----:B------:R-:W4:Y:S01]  /*5390*/  MUFU.EX2 R174, R174 ;  /* 0x000000ae00ae7308 */ /* 0x000f220000000800 */
[----:B------:R-:W-:-:S02]  /*53a0*/  PRMT R195, R7, 0x7632, R195 ;  /* 0x0000763207c37816 */ /* 0x000fc400000000c3 */
[----:B------:R-:W-:Y:S02]  /*53b0*/  PRMT R192, R10, 0x7632, R192 ;  /* 0x000076320ac07816 */ /* 0x000fe400000000c0 */
[----:B------:R-:W-:Y:S02]  /*53c0*/  PRMT R190, R11, 0x7632, R190 ;  /* 0x000076320bbe7816 */ /* 0x000fe400000000be */
        /* <DEDUP_REMOVED lines=77> */
.L_x_8109:
[----:B------:R0:W1:Y:S02]  /*58a0*/  LDS R8, [R117+0x16ac] ;  /* 0x0016ac0075087984 */ /* 0x0000640000000800 */
.L_x_8110:
[----:B------:R-:W-:Y:S05]  /*58b0*/  BSYNC.RECONVERGENT B0 ;  /* 0x0000000000007941 */ /* 0x000fea0003800200 */
.L_x_8108:
        /* <DEDUP_REMOVED lines=8> */
[----:B------:R-:W-:Y:S01]  /*5940*/  ISETP.NE.AND P1, PT, R116, 0x1f, PT ;  /* 0x0000001f7400780c */ /* 0x000fe20003f25270 */
        /* <DEDUP_REMOVED lines=26> */
[C---:B------:R-:W-:Y:S02]  /*5af0*/  FFMA.FTZ R5, R178.reuse, R4, R221 ;  /* 0x00000004b2057223 */ /* 0x040fe400000100dd */
        /* <DEDUP_REMOVED lines=30> */
[----:B-1----:R-:W-:-:S03]  /*5ce0*/  @P1 FMUL.FTZ R5, R7, R224 ;  /* 0x000000e007051220 */ /* 0x002fc60000410000 */
[----:B------:R-:W-:Y:S01]  /*5cf0*/  FMUL.FTZ R4, R43, R4 ;  /* 0x000000042b047220 */ /* 0x000fe20000410000 */
[----:B------:R-:W-:Y:S01]  /*5d00*/  FFMA.FTZ R7, R200, R6, R11 ;  /* 0x00000006c8077223 */ /* 0x000fe2000001000b */
[----:B--2---:R-:W-:Y:S01]  /*5d10*/  @P1 FFMA.FTZ R233, R224, R208, R233 ;  /* 0x000000d0e0e91223 */ /* 0x004fe200000100e9 */
[----:B------:R-:W-:Y:S01]  /*5d20*/  @P1 MOV R224, R5 ;  /* 0x0000000500e01202 */ /* 0x000fe20000000f00 */
[----:B------:R-:W-:Y:S01]  /*5d30*/  FMUL.FTZ R5, R41, R4 ;  /* 0x0000000429057220 */ /* 0x000fe20000410000 */
[----:B------:R-:W-:Y:S01]  /*5d40*/  ISETP.GE.AND P1, PT, R101, 0x1, PT ;  /* 0x000000016500780c */ /* 0x000fe20003f26270 */
[----:B------:R-:W1:Y:S02]  /*5d50*/  SHFL.UP PT, R4, R7, 0x1, RZ ;  /* 0x0420000007047989 */ /* 0x000e6400000e00ff */
[----:B------:R-:W-:Y:S02]  /*5d60*/  FMUL.FTZ R5, R40, R5 ;  /* 0x0000000528057220 */ /* 0x000fe40000410000 */
[----:B------:R-:W2:Y:S02]  /*5d70*/  SHFL.DOWN PT, R215, R224, 0x2, 0x1f ;  /* 0x08401f00e0d77f89 */ /* 0x000ea400000e0000 */
[----:B------:R-:W-:-:S02]  /*5d80*/  FMUL.FTZ R5, R180, R5 ;  /* 0x00000005b4057220 */ /* 0x000fc40000410000 */
[----:B------:R-:W3:Y:S02]  /*5d90*/  SHFL.DOWN PT, R208, R233, 0x2, 0x1f ;  /* 0x08401f00e9d07f89 */ /* 0x000ee400000e0000 */
        /* <DEDUP_REMOVED lines=25> */
[----:B------:R-:W2:Y:S04]  /*5f30*/  SHFL.DOWN PT, R235, R224, 0x8, 0x1f ;  /* 0x09001f00e0eb7f89 */ /* 0x000ea800000e0000 */
[----:B------:R-:W3:Y:S01]  /*5f40*/  SHFL.DOWN PT, R230, R233, 0x8, 0x1f ;  /* 0x09001f00e9e67f89 */ /* 0x000ee200000e0000 */
[----:B-----5:R-:W-:Y:S01]  /*5f50*/  @P1 FMUL.FTZ R228, R228, R5 ;  /* 0x00000005e4e41220 */ /* 0x020fe20000410000 */
[----:B------:R-:W-:-:S04]  /*5f60*/  ISETP.GE.AND P1, PT, R72, UR10, PT ;  /* 0x0000000a48007c0c */ /* 0x000fc8000bf26270 */
[----:B------:R-:W5:Y:S01]  /*5f70*/  SHFL.UP PT, R5, R228, 0x4, RZ ;  /* 0x04800000e4057989 */ /* 0x000f6200000e00ff */
[----:B------:R-:W-:Y:S01]  /*5f80*/  ISETP.NE.OR P1, PT, R18, RZ, P1 ;  /* 0x000000ff1200720c */ /* 0x000fe20000f25670 */
[----:B-1----:R-:W-:Y:S01]  /*5f90*/  FFMA.FTZ R4, R228, R4, R215 ;  /* 0x00000004e4047223 */ /* 0x002fe200000100d7 */
[----:B--2---:R-:W-:-:S11]  /*5fa0*/  @!P4 FMUL.FTZ R208, R224, R235 ;  /* 0x000000ebe0d0c220 */ /* 0x004fd60000410000 */
[----:B------:R-:W-:Y:S01]  /*5fb0*/  @!P1 LDS.64 R6, [UR6+0x1728] ;  /* 0x00172806ff069984 */ /* 0x000fe20008000a00 */
[----:B------:R-:W-:Y:S01]  /*5fc0*/  FSEL R215, R215, R4, !P3 ;  /* 0x00000004d7d77208 */ /* 0x000fe20005800000 */
[----:B---3--:R-:W-:Y:S01]  /*5fd0*/  @!P4 FFMA.FTZ R233, R224, R230, R233 ;  /* 0x000000e6e0e9c223 */ /* 0x008fe200000100e9 */
[----:B------:R-:W-:-:S03]  /*5fe0*/  @!P4 MOV R224, R208 ;  /* 0x000000d000e0c202 */ /* 0x000fc60000000f00 */
[----:B------:R-:W1:Y:S01]  /*5ff0*/  SHFL.UP PT, R4, R215, 0x8, RZ ;  /* 0x05000000d7047989 */ /* 0x000e6200000e00ff */
[----:B------:R-:W-:Y:S01]  /*6000*/  ISETP.GE.AND P1, PT, R101, 0x8, PT ;  /* 0x000000086500780c */ /* 0x000fe20003f26270 */
[----:B-----5:R-:W-:Y:S02]  /*6010*/  @P3 FMUL.FTZ R228, R228, R5 ;  /* 0x00000005e4e43220 */ /* 0x020fe40000410000 */
[----:B------:R-:W2:Y:S01]  /*6020*/  SHFL.DOWN PT, R235, R224, 0x10, 0x1f ;  /* 0x0a001f00e0eb7f89 */ /* 0x000ea200000e0000 */
[----:B------:R-:W-:-:S03]  /*6030*/  ISETP.GT.U32.AND P3, PT, R116, 0xf, PT ;  /* 0x0000000f7400780c */ /* 0x000fc60003f64070 */
[----:B------:R-:W3:Y:S04]  /*6040*/  SHFL.DOWN PT, R230, R233, 0x10, 0x1f ;  /* 0x0a001f00e9e67f89 */ /* 0x000ee800000e0000 */
[----:B------:R-:W5:Y:S01]  /*6050*/  SHFL.UP PT, R5, R228, 0x8, RZ ;  /* 0x05000000e4057989 */ /* 0x000f6200000e00ff */
[----:B-1----:R-:W-:-:S05]  /*6060*/  FFMA.FTZ R4, R228, R4, R215 ;  /* 0x00000004e4047223 */ /* 0x002fca00000100d7 */
[C---:B--2---:R-:W-:Y:S01]  /*6070*/  @!P3 FMUL.FTZ R208, R224.reuse, R235 ;  /* 0x000000ebe0d0b220 */ /* 0x044fe20000410000 */
        /* <DEDUP_REMOVED lines=21> */
[----:B------:R-:W-:Y:S01]  /*61d0*/  FFMA.FTZ R208, R180, R211, R9 ;  /* 0x000000d3b4d07223 */ /* 0x000fe20000010009 */
[----:B------:R-:W-:-:S04]  /*61e0*/  IMAD.WIDE.U32 R8, R36, UR4, R38 ;  /* 0x0000000424087c25 */ /* 0x000fc8000f8e0026 */
[----:B------:R-:W-:Y:S01]  /*61f0*/  FFMA.FTZ R213, R40, R208, R213 ;  /* 0x000000d028d57223 */ /* 0x000fe200000100d5 */
[----:B------:R-:W-:Y:S01]  /*6200*/  IMAD R235, R37, UR4, R9 ;  /* 0x0000000425eb7c24 */ /* 0x000fe2000f8e0209 */
[----:B------:R-:W-:Y:S02]  /*6210*/  LEA R4, P1, R8, UR8, 0x2 ;  /* 0x0000000808047c11 */ /* 0x000fe4000f8210ff */
[----:B------:R-:W-:Y:S02]  /*6220*/  FFMA.FTZ R215, R41, R213, R222 ;  /* 0x000000d529d77223 */ /* 0x000fe400000100de */
[----:B------:R-:W-:Y:S02]  /*6230*/  SHFL.IDX PT, R222, R233, RZ, 0x1f ;  /* 0x00001fffe9de7589 */ /* 0x000fe400000e0000 */
[----:B------:R-:W-:Y:S02]  /*6240*/  FFMA.FTZ R9, R43, R215, R212 ;  /* 0x000000d72b097223 */ /* 0x000fe400000100d4 */
[----:B----4-:R-:W1:Y:S02]  /*6250*/  SHFL.IDX PT, R226, R226, RZ, 0x1f ;  /* 0x00001fffe2e27589 */ /* 0x010e6400000e0000 */
[----:B------:R-:W-:-:S04]  /*6260*/  FMUL.FTZ R236, R9, R106 ;  /* 0x0000006a09ec7220 */ /* 0x000fc80000410000 */
[----:B------:R-:W-:Y:S01]  /*6270*/  FMUL.FTZ R238, R125, R236 ;  /* 0x000000ec7dee7220 */ /* 0x000fe20000410000 */
[----:B-1----:R-:W-:Y:S01]  /*6280*/  @P2 FFMA.FTZ R226, R5, R226, R230 ;  /* 0x000000e205e22223 */ /* 0x002fe200000100e6 */
[----:B------:R-:W-:Y:S01]  /*6290*/  LEA.HI.X R5, R8, UR9, R235, 0x2, P1 ;  /* 0x0000000908057c11 */ /* 0x000fe200088f14eb */
[----:B------:R-:W-:Y:S02]  /*62a0*/  FFMA.FTZ R8, R44, R9, R227 ;  /* 0x000000092c087223 */ /* 0x000fe400000100e3 */
[----:B------:R-:W-:Y:S01]  /*62b0*/  FFMA.FTZ R235, R217, R226, R214 ;  /* 0x000000e2d9eb7223 */ /* 0x000fe200000100d6 */
[----:B------:R1:W2:Y:S01]  /*62c0*/  SHFL.IDX PT, R227, R224, RZ, 0x1f ;  /* 0x00001fffe0e37589 */ /* 0x0002a200000e0000 */
[----:B------:R-:W-:Y:S02]  /*62d0*/  FFMA.FTZ R217, R47, R8, R2 ;  /* 0x000000082fd97223 */ /* 0x000fe40000010002 */
[----:B------:R-:W-:Y:S01]  /*62e0*/  FFMA.FTZ R226, R176, R235, R231 ;  /* 0x000000ebb0e27223 */ /* 0x000fe200000100e7 */
[----:B------:R-:W-:Y:S01]  /*62f0*/  FADD.FTZ R2, -R214, R235 ;  /* 0x000000ebd6027221 */ /* 0x000fe20000010100 */
[----:B------:R-:W-:Y:S01]  /*6300*/  FFMA.FTZ R212, R172, R217, R219 ;  /* 0x000000d9acd47223 */ /* 0x000fe200000100db */
[----:B------:R-:W-:Y:S01]  /*6310*/  FFMA.FTZ R235, R0, R235, RZ ;  /* 0x000000eb00eb7223 */ /* 0x000fe200000100ff */
[----:B------:R-:W-:Y:S01]  /*6320*/  FFMA.FTZ R237, R175, R226, R220 ;  /* 0x000000e2afed7223 */ /* 0x000fe200000100dc */
[----:B------:R-:W-:Y:S01]  /*6330*/  FADD.FTZ R214, -R231, R226 ;  /* 0x000000e2e7d67221 */ /* 0x000fe20000010100 */
[----:B------:R-:W-:Y:S01]  /*6340*/  FFMA.FTZ R219, R173, R212, R216 ;  /* 0x000000d4addb7223 */ /* 0x000fe200000100d8 */
[----:B------:R-:W-:Y:S01]  /*6350*/  FFMA.FTZ R226, R146, R226, R235 ;  /* 0x000000e292e27223 */ /* 0x000fe200000100eb */
[----:B------:R-:W-:Y:S01]  /*6360*/  FFMA.FTZ R228, R174, R237, R229 ;  /* 0x000000edaee47223 */ /* 0x000fe200000100e5 */
[----:B------:R-:W-:Y:S01]  /*6370*/  FADD.FTZ R216, -R220, R237 ;  /* 0x000000eddcd87221 */ /* 0x000fe20000010100 */
[C---:B------:R-:W-:Y:S01]  /*6380*/  FFMA.FTZ R220, R178.reuse, R219, R225 ;  /* 0x000000dbb2dc7223 */ /* 0x040fe200000100e1 */
[----:B------:R-:W-:Y:S01]  /*6390*/  FFMA.FTZ R231, R143, R237, R226 ;  /* 0x000000ed8fe77223 */ /* 0x000fe200000100e2 */
[----:B-1----:R-:W-:Y:S01]  /*63a0*/  FFMA.FTZ R224, R178, R228, R221 ;  /* 0x000000e4b2e07223 */ /* 0x002fe200000100dd */
        /* <DEDUP_REMOVED lines=12> */
[----:B------:R-:W-:Y:S01]  /*6470*/  FADD.FTZ R201, -R201, R172 ;  /* 0x000000acc9c97221 */ /* 0x000fe20000010100 */
[----:B------:R-:W-:Y:S01]  /*6480*/  FMUL.FTZ R47, R203, R104 ;  /* 0x00000068cb2f7220 */ /* 0x000fe20000410000 */
[----:B------:R-:W-:Y:S01]  /*6490*/  FFMA.FTZ R231, R154, R172, R231 ;  /* 0x000000ac9ae77223 */ /* 0x000fe200000100e7 */
[----:B------:R-:W-:Y:S01]  /*64a0*/  FMUL.FTZ R172, R175, R98 ;  /* 0x00000062afac7220 */ /* 0x000fe20000410000 */
[C---:B--2---:R-:W-:Y:S01]  /*64b0*/  FFMA.FTZ R7, R227.reuse, R7, R222 ;  /* 0x00000007e3077223 */ /* 0x044fe200000100de */
[-C--:B------:R-:W-:Y:S01]  /*64c0*/  FFMA.FTZ R173, R2, R47.reuse, RZ ;  /* 0x0000002f02ad7223 */ /* 0x080fe200000100ff */
[----:B------:R-:W-:Y:S01]  /*64d0*/  FMUL.FTZ R6, R227, R6 ;  /* 0x00000006e3067220 */ /* 0x000fe20000410000 */
[----:B------:R-:W-:Y:S01]  /*64e0*/  FMUL.FTZ R225, R49, R47 ;  /* 0x0000002f31e17220 */ /* 0x000fe20000410000 */
[-C--:B------:R-:W-:Y:S01]  /*64f0*/  FMUL.FTZ R174, R145, R172.reuse ;  /* 0x000000ac91ae7220 */ /* 0x080fe20000410000 */
[----:B------:R-:W-:Y:S01]  /*6500*/  FFMA.FTZ R173, R214, R172, R173 ;  /* 0x000000acd6ad7223 */ /* 0x000fe200000100ad */
[----:B------:R-:W-:Y:S01]  /*6510*/  FMUL.FTZ R227, R223, R103 ;  /* 0x00000067dfe37220 */ /* 0x000fe20000410000 */
[----:B------:R-:W-:Y:S01]  /*6520*/  FMUL.FTZ R176, R220, R105 ;  /* 0x00000069dcb07220 */ /* 0x000fe20000410000 */
[----:B------:R-:W-:Y:S01]  /*6530*/  FMUL.FTZ R232, R217, R100 ;  /* 0x00000064d9e87220 */ /* 0x000fe20000410000 */
[----:B------:R-:W-:Y:S01]  /*6540*/  @!P5 STS.64 [UR6+0x1728], R6 ;  /* 0x00172806ff00d988 */ /* 0x000fe20008000a06 */
[-C--:B------:R-:W-:Y:S01]  /*6550*/  FFMA.FTZ R44, R44, R229.reuse, R191 ;  /* 0x000000e52c2c7223 */ /* 0x080fe200000100bf */
[----:B------:R-:W-:Y:S01]  /*6560*/  FADD.FTZ R186, -R186, R229 ;  /* 0x000000e5baba7221 */ /* 0x000fe20000010100 */
[----:B------:R-:W-:Y:S01]  /*6570*/  FFMA.FTZ R47, R140, R229, R231 ;  /* 0x000000e58c2f7223 */ /* 0x000fe200000100e7 */
[----:B------:R-:W-:Y:S01]  /*6580*/  STS [R76+0x430], R225 ;  /* 0x000430e14c007388 */ /* 0x000fe20000000800 */
[----:B------:R-:W-:Y:S01]  /*6590*/  FMUL.FTZ R228, R51, R226 ;  /* 0x000000e233e47220 */ /* 0x000fe20000410000 */
[-C--:B------:R-:W-:Y:S01]  /*65a0*/  FFMA.FTZ R229, R216, R227.reuse, R173 ;  /* 0x000000e3d8e57223 */ /* 0x080fe200000100ad */
[----:B------:R-:W-:Y:S01]  /*65b0*/  FMUL.FTZ R172, R48, R227 ;  /* 0x000000e330ac7220 */ /* 0x000fe20000410000 */
        /* <DEDUP_REMOVED lines=8> */
[----:B------:R-:W-:Y:S01]  /*6640*/  FADD.FTZ R221, -R221, R224 ;  /* 0x000000e0dddd7221 */ /* 0x000fe20000010100 */
[----:B------:R3:W-:Y:S01]  /*6650*/  STS [R77+0xc], R222 ;  /* 0x00000cde4d007388 */ /* 0x0007e20000000800 */
[----:B-1----:R-:W-:Y:S01]  /*6660*/  FMUL.FTZ R174, R53, R232 ;  /* 0x000000e835ae7220 */ /* 0x002fe20000410000 */
[----:B------:R-:W-:Y:S01]  /*6670*/  FMUL.FTZ R6, R208, R115 ;  /* 0x00000073d0067220 */ /* 0x000fe20000410000 */
[----:B------:R-:W-:Y:S01]  /*6680*/  FMUL.FTZ R218, R215, R112 ;  /* 0x00000070d7da7220 */ /* 0x000fe20000410000 */
[----:B------:R1:W-:Y:S01]  /*6690*/  STS [R77+0x8], R172 ;  /* 0x000008ac4d007388 */ /* 0x0003e20000000800 */
[----:B------:R-:W-:Y:S01]  /*66a0*/  FMUL.FTZ R7, R207, R111 ;  /* 0x0000006fcf077220 */ /* 0x000fe20000410000 */
[----:B--2---:R-:W-:Y:S01]  /*66b0*/  FMUL.FTZ R228, R127, R173 ;  /* 0x000000ad7fe47220 */ /* 0x004fe20000410000 */
[----:B------:R-:W-:Y:S01]  /*66c0*/  FMUL.FTZ R240, R169, R218 ;  /* 0x000000daa9f07220 */ /* 0x000fe20000410000 */
[----:B------:R2:W-:Y:S01]  /*66d0*/  STS [R77+0x18], R174 ;  /* 0x000018ae4d007388 */ /* 0x0005e20000000800 */
[----:B------:R-:W-:Y:S01]  /*66e0*/  FADD.FTZ R191, -R191, R44 ;  /* 0x0000002cbfbf7221 */ /* 0x000fe20000010100 */
[----:B---3--:R-:W-:Y:S01]  /*66f0*/  FFMA.FTZ R222, R178, R176, R229 ;  /* 0x000000b0b2de7223 */ /* 0x008fe200000100e5 */
[----:B------:R-:W-:Y:S01]  /*6700*/  FMUL.FTZ R176, R211, R110 ;  /* 0x0000006ed3b07220 */ /* 0x000fe20000410000 */
[----:B------:R3:W-:Y:S01]  /*6710*/  STS [R77+0x14], R230 ;  /* 0x000014e64d007388 */ /* 0x0007e20000000800 */
[----:B------:R-:W-:Y:S01]  /*6720*/  FFMA.FTZ R229, R43, R44, R184 ;  /* 0x0000002c2be57223 */ /* 0x000fe200000100b8 */
[----:B-1----:R-:W-:Y:S01]  /*6730*/  FMUL.FTZ R172, R205, R113 ;  /* 0x00000071cdac7220 */ /* 0x002fe20000410000 */
[----:B------:R-:W-:Y:S01]  /*6740*/  FFMA.FTZ R225, R221, R226, R222 ;  /* 0x000000e2dde17223 */ /* 0x000fe200000100de */
[----:B------:R1:W-:Y:S01]  /*6750*/  STS [R77+0x1c], R234 ;  /* 0x00001cea4d007388 */ /* 0x0003e20000000800 */
[----:B------:R-:W-:Y:S01]  /*6760*/  FMUL.FTZ R242, R129, R176 ;  /* 0x000000b081f27220 */ /* 0x000fe20000410000 */
[----:B--2---:R-:W-:Y:S01]  /*6770*/  FMUL.FTZ R174, R209, R114 ;  /* 0x00000072d1ae7220 */ /* 0x004fe20000410000 */
[----:B------:R-:W-:Y:S01]  /*6780*/  FFMA.FTZ R222, R206, R231, R225 ;  /* 0x000000e7cede7223 */ /* 0x000fe200000100e1 */
[----:B------:R2:W-:Y:S01]  /*6790*/  STS [R77+0x28], R228 ;  /* 0x000028e44d007388 */ /* 0x0005e20000000800 */
[----:B------:R-:W-:Y:S01]  /*67a0*/  FFMA.FTZ R47, R152, R44, R47 ;  /* 0x0000002c982f7223 */ /* 0x000fe2000001002f */
[----:B---3--:R-:W-:Y:S01]  /*67b0*/  FMUL.FTZ R230, R166, R6 ;  /* 0x00000006a6e67220 */ /* 0x008fe20000410000 */
[----:B------:R-:W-:Y:S01]  /*67c0*/  FMUL.FTZ R226, R167, R174 ;  /* 0x000000aea7e27220 */ /* 0x000fe20000410000 */
[----:B------:R3:W-:Y:S01]  /*67d0*/  STS [R77+0x20], R238 ;  /* 0x000020ee4d007388 */ /* 0x0007e20000000800 */
[----:B------:R-:W-:Y:S01]  /*67e0*/  FFMA.FTZ R225, R201, R232, R222 ;  /* 0x000000e8c9e17223 */ /* 0x000fe200000100de */
[----:B-1----:R-:W-:Y:S01]  /*67f0*/  FMUL.FTZ R234, R120, R7 ;  /* 0x0000000778ea7220 */ /* 0x002fe20000410000 */
[----:B------:R-:W-:Y:S01]  /*6800*/  FFMA.FTZ R47, R138, R229, R47 ;  /* 0x000000e58a2f7223 */ /* 0x000fe2000001002f */
[----:B------:R3:W-:Y:S01]  /*6810*/  STS [R77+0x24], R240 ;  /* 0x000024f04d007388 */ /* 0x0007e20000000800 */
[----:B------:R-:W-:Y:S01]  /*6820*/  FFMA.FTZ R44, R186, R227, R225 ;  /* 0x000000e3ba2c7223 */ /* 0x000fe200000100e1 */
[----:B--2---:R-:W-:Y:S01]  /*6830*/  FMUL.FTZ R228, R165, R172 ;  /* 0x000000aca5e47220 */ /* 0x004fe20000410000 */
        /* <DEDUP_REMOVED lines=13> */
[----:B------:R3:W-:Y:S01]  /*6910*/  STS [R77+0x38], R234 ;  /* 0x000038ea4d007388 */ /* 0x0007e20000000800 */
[----:B------:R-:W-:Y:S01]  /*6920*/  FFMA.FTZ R47, R134, R40, R47 ;  /* 0x00000028862f7223 */ /* 0x000fe2000001002f */
[----:B------:R-:W-:Y:S01]  /*6930*/  FFMA.FTZ R40, R188, R173, R41 ;  /* 0x000000adbc287223 */ /* 0x000fe20000010029 */
[----:B------:R-:W-:Y:S01]  /*6940*/  ISETP.GE.AND P1, PT, R44, 0x1, PT ;  /* 0x000000012c00780c */ /* 0x000fe20003f26270 */
[----:B------:R3:W-:Y:S01]  /*6950*/  STS [R77+0x3c], R228 ;  /* 0x00003ce44d007388 */ /* 0x0007e20000000800 */
[----:B------:R-:W-:Y:S01]  /*6960*/  FFMA.FTZ R204, R204, R180, R183 ;  /* 0x000000b4cccc7223 */ /* 0x000fe200000100b7 */
[----:B------:R-:W-:Y:S01]  /*6970*/  FADD.FTZ R189, -R189, R180 ;  /* 0x000000b4bdbd7221 */ /* 0x000fe20000010100 */
[----:B------:R-:W-:Y:S01]  /*6980*/  FFMA.FTZ R40, R185, R6, R40 ;  /* 0x00000006b9287223 */ /* 0x000fe20000010028 */
[----:B------:R-:W-:Y:S01]  /*6990*/  BAR.SYNC.DEFER_BLOCKING 0x0 ;  /* 0x0000000000007b1d */ /* 0x000fe20000010000 */
[----:B------:R-:W-:Y:S01]  /*69a0*/  FFMA.FTZ R47, R148, R180, R47 ;  /* 0x000000b4942f7223 */ /* 0x000fe2000001002f */
[----:B------:R-:W-:Y:S01]  /*69b0*/  FFMA.FTZ R202, R202, R204, R187 ;  /* 0x000000cccaca7223 */ /* 0x000fe200000100bb */
[----:B------:R-:W-:Y:S01]  /*69c0*/  FADD.FTZ R183, -R183, R204 ;  /* 0x000000ccb7b77221 */ /* 0x000fe20000010100 */
[----:B------:R-:W-:Y:S01]  /*69d0*/  FFMA.FTZ R40, R189, R176, R40 ;  /* 0x000000b0bd287223 */ /* 0x000fe20000010028 */
[----:B------:R-:W-:Y:S01]  /*69e0*/  FFMA.FTZ R6, R132, R204, R47 ;  /* 0x000000cc84067223 */ /* 0x000fe2000001002f */
[----:B------:R-:W-:Y:S01]  /*69f0*/  FADD.FTZ R187, -R187, R202 ;  /* 0x000000cabbbb7221 */ /* 0x000fe20000010100 */
[----:B------:R-:W-:Y:S01]  /*6a00*/  P2R R224, PR, RZ, 0x20 ;  /* 0x00000020ffe07803 */ /* 0x000fe20000000000 */
[----:B------:R-:W-:Y:S01]  /*6a10*/  FFMA.FTZ R40, R183, R174, R40 ;  /* 0x000000aeb7287223 */ /* 0x000fe20000010028 */
[----:B------:R-:W-:Y:S01]  /*6a20*/  ISETP.GE.AND P2, PT, R44, 0x21, PT ;  /* 0x000000212c00780c */ /* 0x000fe20003f46270 */
[-C--:B------:R-:W-:Y:S01]  /*6a30*/  FFMA.FTZ R200, R200, R202.reuse, R11 ;  /* 0x000000cac8c87223 */ /* 0x080fe2000001000b */
[C---:B------:R-:W-:Y:S01]  /*6a40*/  ISETP.GE.AND P3, PT, R44.reuse, 0x41, PT ;  /* 0x000000412c00780c */ /* 0x040fe20003f66270 */
[----:B------:R-:W-:Y:S01]  /*6a50*/  FFMA.FTZ R41, R141, R202, R6 ;  /* 0x000000ca8d297223 */ /* 0x000fe20000010006 */
[----:B------:R-:W-:Y:S01]  /*6a60*/  ISETP.GE.AND P4, PT, R44, 0x61, PT ;  /* 0x000000612c00780c */ /* 0x000fe20003f86270 */
[----:B------:R-:W-:Y:S01]  /*6a70*/  FFMA.FTZ R40, R187, R7, R40 ;  /* 0x00000007bb287223 */ /* 0x000fe20000010028 */
[----:B------:R3:W1:Y:S01]  /*6a80*/  LDS R43, [R78+0x4b0] ;  /* 0x0004b0004e2b7984 */ /* 0x0006620000000800 */
[----:B------:R-:W-:Y:S10]  /*6a90*/  @!P1 BRA `(.L_x_8112) ;  /* 0x0000000000089947 */ /* 0x000ff40003800000 */
[----:B------:R-:W2:Y:S04]  /*6aa0*/  LDS R7, [R74+0x430] ;  /* 0x000430004a077984 */ /* 0x000ea80000000800 */
[----:B--2---:R2:W-:Y:S02]  /*6ab0*/  REDG.E.ADD.F32.FTZ.RN.STRONG.GPU desc[UR16][R4.64], R7 ;  /* 0x00000007040079a6 */ /* 0x0045e4000c12f310 */
.L_x_8112:
[----:B------:R-:W-:Y:S05]  /*6ac0*/  BSYNC.RECONVERGENT B0 ;  /* 0x0000000000007941 */ /* 0x000fea0003800200 */
.L_x_8111:
[----:B------:R-:W-:Y:S04]  /*6ad0*/  BSSY.RECONVERGENT B0, `(.L_x_8113) ;  /* 0x0000003000007945 */ /* 0x000fe80003800200 */
[----:B------:R-:W-:Y:S05]  /*6ae0*/  @!P2 BRA `(.L_x_8114) ;  /* 0x000000000004a947 */ /* 0x000fea0003800000 */
[----:B-1----:R4:W-:Y:S02]  /*6af0*/  REDG.E.ADD.F32.FTZ.RN.STRONG.GPU desc[UR16][R4.64+0x80], R43 ;  /* 0x0000802b040079a6 */ /* 0x0029e4000c12f310 */
.L_x_8114:
[----:B------:R-:W-:Y:S05]  /*6b00*/  BSYNC.RECONVERGENT B0 ;  /* 0x0000000000007941 */ /* 0x000fea0003800200 */
.L_x_8113:
[----:B--2---:R2:W0:Y:S01]  /*6b10*/  LDS R7, [R79+0x530] ;  /* 0x000530004f077984 */ /* 0x0044220000000800 */
[----:B------:R-:W-:Y:S04]  /*6b20*/  BSSY.RECONVERGENT B0, `(.L_x_8115) ;  /* 0x0000003000007945 */ /* 0x000fe80003800200 */
[----:B------:R-:W-:Y:S05]  /*6b30*/  @!P3 BRA `(.L_x_8116) ;  /* 0x000000000004b947 */ /* 0x000fea0003800000 */
[----:B0-----:R0:W-:Y:S02]  /*6b40*/  REDG.E.ADD.F32.FTZ.RN.STRONG.GPU desc[UR16][R4.64+0x100], R7 ;  /* 0x00010007040079a6 */ /* 0x0011e4000c12f310 */
.L_x_8116:
[----:B------:R-:W-:Y:S05]  /*6b50*/  BSYNC.RECONVERGENT B0 ;  /* 0x0000000000007941 */ /* 0x000fea0003800200 */
.L_x_8115:
[----:B0-----:R0:W0:Y:S01]  /*6b60*/  LDS R7, [R80+0x5b0] ;  /* 0x0005b00050077984 */ /* 0x0010220000000800 */
[----:B------:R-:W-:Y:S01]  /*6b70*/  BSSY.RECONVERGENT B0, `(.L_x_8117) ;  /* 0x0000004000007945 */ /* 0x000fe20003800200 */
[----:B------:R-:W-:-:S03]  /*6b80*/  FADD.FTZ R11, -R11, R200 ;  /* 0x000000c80b0b7221 */ /* 0x000fc60000010100 */
[----:B------:R-:W-:Y:S05]  /*6b90*/  @!P4 BRA `(.L_x_8118) ;  /* 0x000000000004c947 */ /* 0x000fea0003800000 */
[----:B0-----:R0:W-:Y:S02]  /*6ba0*/  REDG.E.ADD.F32.FTZ.RN.STRONG.GPU desc[UR16][R4.64+0x180], R7 ;  /* 0x00018007040079a6 */ /* 0x0011e4000c12f310 */
.L_x_8118:
[----:B------:R-:W-:Y:S05]  /*6bb0*/  BSYNC.RECONVERGENT B0 ;  /* 0x0000000000007941 */ /* 0x000fea0003800200 */
.L_x_8117:
        /* <DEDUP_REMOVED lines=11> */
.L_x_8120:
[----:B------:R-:W-:Y:S05]  /*6c70*/  BSYNC.RECONVERGENT B0 ;  /* 0x0000000000007941 */ /* 0x000fea0003800200 */
.L_x_8119:
[----:B0---4-:R0:W1:Y:S01]  /*6c80*/  LDS R43, [R82+0x6b0] ;  /* 0x0006b000522b7984 */ /* 0x0110620000000800 */
[----:B------:R-:W-:Y:S04]  /*6c90*/  BSSY.RECONVERGENT B0, `(.L_x_8121) ;  /* 0x0000003000007945 */ /* 0x000fe80003800200 */
[----:B------:R-:W-:Y:S05]  /*6ca0*/  @!P1 BRA `(.L_x_8122) ;  /* 0x0000000000049947 */ /* 0x000fea0003800000 */
[----:B-1----:R4:W-:Y:S02]  /*6cb0*/  REDG.E.ADD.F32.FTZ.RN.STRONG.GPU desc[UR16][R4.64+0x280], R43 ;  /* 0x0002802b040079a6 */ /* 0x0029e4000c12f310 */
.L_x_8122:
[----:B------:R-:W-:Y:S05]  /*6cc0*/  BSYNC.RECONVERGENT B0 ;  /* 0x0000000000007941 */ /* 0x000fea0003800200 */
.L_x_8121:
[----:B-1--4-:R1:W4:Y:S01]  /*6cd0*/  LDS R43, [R83+0x730] ;  /* 0x00073000532b7984 */ /* 0x0123220000000800 */
[----:B------:R-:W-:Y:S04]  /*6ce0*/  BSSY.RECONVERGENT B0, `(.L_x_8123) ;  /* 0x0000003000007945 */ /* 0x000fe80003800200 */
[----:B------:R-:W-:Y:S05]  /*6cf0*/  @!P2 BRA `(.L_x_8124) ;  /* 0x000000000004a947 */ /* 0x000fea0003800000 */
[----:B----4-:R4:W-:Y:S02]  /*6d00*/  REDG.E.ADD.F32.FTZ.RN.STRONG.GPU desc[UR16][R4.64+0x300], R43 ;  /* 0x0003002b040079a6 */ /* 0x0109e4000c12f310 */
.L_x_8124:
[----:B------:R-:W-:Y:S05]  /*6d10*/  BSYNC.RECONVERGENT B0 ;  /* 0x0000000000007941 */ /* 0x000fea0003800200 */
.L_x_8123:
[----:B----4-:R4:W0:Y:S01]  /*6d20*/  LDS R43, [R84+0x7b0] ;  /* 0x0007b000542b7984 */ /* 0x0108220000000800 */
[----:B------:R-:W-:Y:S04]  /*6d30*/  BSSY.RECONVERGENT B0, `(.L_x_8125) ;  /* 0x0000003000007945 */ /* 0x000fe80003800200 */
[----:B------:R-:W-:Y:S05]  /*6d40*/  @!P3 BRA `(.L_x_8126) ;  /* 0x000000000004b947 */ /* 0x000fea0003800000 */
[----:B0-----:R0:W-:Y:S02]  /*6d50*/  REDG.E.ADD.F32.FTZ.RN.STRONG.GPU desc[UR16][R4.64+0x380], R43 ;  /* 0x0003802b040079a6 */ /* 0x0011e4000c12f310 */
.L_x_8126:
[----:B------:R-:W-:Y:S05]  /*6d60*/  BSYNC.RECONVERGENT B0 ;  /* 0x0000000000007941 */ /* 0x000fea0003800200 */
.L_x_8125:
[----:B0-----:R0:W0:Y:S01]  /*6d70*/  LDS R43, [R85+0x830] ;  /* 0x00083000552b7984 */ /* 0x0010220000000800 */
[----:B------:R-:W-:Y:S04]  /*6d80*/  BSSY.RECONVERGENT B0, `(.L_x_8127) ;  /* 0x0000003000007945 */ /* 0x000fe80003800200 */
[----:B------:R-:W-:Y:S05]  /*6d90*/  @!P4 BRA `(.L_x_8128) ;  /* 0x000000000004c947 */ /* 0x000fea0003800000 */
[----:B0-----:R0:W-:Y:S02]  /*6da0*/  REDG.E.ADD.F32.FTZ.RN.STRONG.GPU desc[UR16][R4.64+0x400], R43 ;  /* 0x0004002b040079a6 */ /* 0x0011e4000c12f310 */
.L_x_8128:
[----:B------:R-:W-:Y:S05]  /*6db0*/  BSYNC.RECONVERGENT B0 ;  /* 0x0000000000007941 */ /* 0x000fea0003800200 */
.L_x_8127:
[----:B0-----:R0:W0:Y:S01]  /*6dc0*/  LDS R43, [R86+0x8b0] ;  /* 0x0008b000562b7984 */ /* 0x0010220000000800 */
[----:B------:R-:W-:Y:S04]  /*6dd0*/  BSSY.RECONVERGENT B0, `(.L_x_8129) ;  /* 0x0000003000007945 */ /* 0x000fe80003800200 */
[----:B------:R-:W-:Y:S05]  /*6de0*/  @!P5 BRA `(.L_x_8130) ;  /* 0x000000000004d947 */ /* 0x000fea0003800000 */
[----:B0-----:R0:W-:Y:S02]  /*6df0*/  REDG.E.ADD.F32.FTZ.RN.STRONG.GPU desc[UR16][R4.64+0x480], R43 ;  /* 0x0004802b040079a6 */ /* 0x0011e4000c12f310 */
.L_x_8130:
[----:B------:R-:W-:Y:S05]  /*6e00*/  BSYNC.RECONVERGENT B0 ;  /* 0x0000000000007941 */ /* 0x000fea0003800200 */
.L_x_8129:
        /* <DEDUP_REMOVED lines=10> */
.L_x_8132:
[----:B------:R-:W-:Y:S05]  /*6eb0*/  BSYNC.RECONVERGENT B0 ;  /* 0x0000000000007941 */ /* 0x000fea0003800200 */
.L_x_8131:
[----:B0-----:R0:W0:Y:S01]  /*6ec0*/  LDS R43, [R88+0x9b0] ;  /* 0x0009b000582b7984 */ /* 0x0010220000000800 */
[----:B------:R-:W-:Y:S04]  /*6ed0*/  BSSY.RECONVERGENT B0, `(.L_x_8133) ;  /* 0x0000003000007945 */ /* 0x000fe80003800200 */
[----:B------:R-:W-:Y:S05]  /*6ee0*/  @!P1 BRA `(.L_x_8134) ;  /* 0x0000000000049947 */ /* 0x000fea0003800000 */
[----:B0-----:R0:W-:Y:S02]  /*6ef0*/  REDG.E.ADD.F32.FTZ.RN.STRONG.GPU desc[UR16][R4.64+0x580], R43 ;  /* 0x0005802b040079a6 */ /* 0x0011e4000c12f310 */
.L_x_8134:
[----:B------:R-:W-:Y:S05]  /*6f00*/  BSYNC.RECONVERGENT B0 ;  /* 0x0000000000007941 */ /* 0x000fea0003800200 */
.L_x_8133:
[----:B0-----:R0:W0:Y:S01]  /*6f10*/  LDS R43, [R89+0xa30] ;  /* 0x000a3000592b7984 */ /* 0x0010220000000800 */
[----:B------:R-:W-:Y:S04]  /*6f20*/  BSSY.RECONVERGENT B0, `(.L_x_8135) ;  /* 0x0000003000007945 */ /* 0x000fe80003800200 */
[----:B------:R-:W-:Y:S05]  /*6f30*/  @!P2 BRA `(.L_x_8136) ;  /* 0x000000000004a947 */ /* 0x000fea0003800000 */
[----:B0-----:R0:W-:Y:S02]  /*6f40*/  REDG.E.ADD.F32.FTZ.RN.STRONG.GPU desc[UR16][R4.64+0x600], R43 ;  /* 0x0006002b040079a6 */ /* 0x0011e4000c12f310 */
.L_x_8136:
[----:B------:R-:W-:Y:S05]  /*6f50*/  BSYNC.RECONVERGENT B0 ;  /* 0x0000000000007941 */ /* 0x000fea0003800200 */
.L_x_8135:
[----:B0-----:R0:W0:Y:S01]  /*6f60*/  LDS R43, [R90+0xab0] ;  /* 0x000ab0005a2b7984 */ /* 0x0010220000000800 */
[----:B------:R-:W-:Y:S04]  /*6f70*/  BSSY.RECONVERGENT B0, `(.L_x_8137) ;  /* 0x0000003000007945 */ /* 0x000fe80003800200 */
[----:B------:R-:W-:Y:S05]  /*6f80*/  @!P3 BRA `(.L_x_8138) ;  /* 0x000000000004b947 */ /* 0x000fea0003800000 */
[----:B0-----:R0:W-:Y:S02]  /*6f90*/  REDG.E.ADD.F32.FTZ.RN.STRONG.GPU desc[UR16][R4.64+0x680], R43 ;  /* 0x0006802b040079a6 */ /* 0x0011e4000c12f310 */
.L_x_8138:
[----:B------:R-:W-:Y:S05]  /*6fa0*/  BSYNC.RECONVERGENT B0 ;  /* 0x0000000000007941 */ /* 0x000fea0003800200 */
.L_x_8137:
[----:B0-----:R0:W0:Y:S01]  /*6fb0*/  LDS R43, [R91+0xb30] ;  /* 0x000b30005b2b7984 */ /* 0x0010220000000800 */
[----:B------:R-:W-:Y:S04]  /*6fc0*/  BSSY.RECONVERGENT B0, `(.L_x_8139) ;  /* 0x0000003000007945 */ /* 0x000fe80003800200 */
[----:B------:R-:W-:Y:S05]  /*6fd0*/  @!P4 BRA `(.L_x_8140) ;  /* 0x000000000004c947 */ /* 0x000fea0003800000 */
[----:B0-----:R0:W-:Y:S02]  /*6fe0*/  REDG.E.ADD.F32.FTZ.RN.STRONG.GPU desc[UR16][R4.64+0x700], R43 ;  /* 0x0007002b040079a6 */ /* 0x0011e4000c12f310 */
.L_x_8140:
[----:B------:R-:W-:Y:S05]  /*6ff0*/  BSYNC.RECONVERGENT B0 ;  /* 0x0000000000007941 */ /* 0x000fea0003800200 */
.L_x_8139:
[----:B0-----:R0:W0:Y:S01]  /*7000*/  LDS R43, [R92+0xbb0] ;  /* 0x000bb0005c2b7984 */ /* 0x0010220000000800 */
[----:B------:R-:W-:Y:S04]  /*7010*/  BSSY.RECONVERGENT B0, `(.L_x_8141) ;  /* 0x0000003000007945 */ /* 0x000fe80003800200 */
[----:B------:R-:W-:Y:S05]  /*7020*/  @!P5 BRA `(.L_x_8142) ;  /* 0x000000000004d947 */ /* 0x000fea0003800000 */
[----:B0-----:R0:W-:Y:S02]  /*7030*/  REDG.E.ADD.F32.FTZ.RN.STRONG.GPU desc[UR16][R4.64+0x780], R43 ;  /* 0x0007802b040079a6 */ /* 0x0011e4000c12f310 */
.L_x_8142:
[----:B------:R-:W-:Y:S05]  /*7040*/  BSYNC.RECONVERGENT B0 ;  /* 0x0000000000007941 */ /* 0x000fea0003800200 */
.L_x_8141:
[----:B------:R-:W-:Y:S01]  /*7050*/  FFMA.FTZ R6, R130, R200, R41 ;  /* 0x000000c882067223 */ /* 0x000fe20000010029 */
[----:B0-----:R-:W0:Y:S01]  /*7060*/  SHFL.DOWN PT, R4, R7, 0x1, 0x1f ;  /* 0x08201f0007047f89 */ /* 0x001e2200000e0000 */
[----:B------:R-:W-:Y:S01]  /*7070*/  ISETP.GT.AND P1, PT, R101, 0x1e, PT ;  /* 0x0000001e6500780c */ /* 0x000fe20003f24270 */
[CC--:B------:R-:W-:Y:S01]  /*7080*/  FMUL.FTZ R40, R42.reuse, R9.reuse ;  /* 0x000000092a287220 */ /* 0x0c0fe20000410000 */
        /* <DEDUP_REMOVED lines=28> */
[C---:B------:R-:W-:Y:S01]  /*7250*/  FMUL.FTZ R5, R42.reuse, R8 ;  /* 0x000000082a057220 */ /* 0x040fe20000410000 */
        /* <DEDUP_REMOVED lines=11> */
[----:B------:R-:W-:Y:S01]  /*7310*/  FADD.FTZ R57, R40, R57 ;  /* 0x0000003928397221 */ /* 0x000fe20000010000 */
[----:B------:R-:W-:Y:S01]  /*7320*/  FFMA.FTZ R40, R170, R5, R9 ;  /* 0x00000005aa287223 */ /* 0x000fe20000010009 */
[----:B------:R-:W-:Y:S01]  /*7330*/  FFMA.FTZ R9, R127, R182, R188 ;  /* 0x000000b67f097223 */ /* 0x000fe200000100bc */
[----:B------:R-:W-:Y:S01]  /*7340*/  FFMA.FTZ R162, R5, R107, R162 ;  /* 0x0000006b05a27223 */ /* 0x000fe200000100a2 */
[----:B------:R-:W-:Y:S01]  /*7350*/  FMUL.FTZ R5, R42, R220 ;  /* 0x000000dc2a057220 */ /* 0x000fe20000410000 */
[----:B------:R-:W-:Y:S01]  /*7360*/  FADD.FTZ R55, R40, R55 ;  /* 0x0000003728377221 */ /* 0x000fe20000010000 */
[----:B------:R-:W-:Y:S01]  /*7370*/  FADD.FTZ R56, R9, R56 ;  /* 0x0000003809387221 */ /* 0x000fe20000010000 */
[----:B------:R-:W-:Y:S01]  /*7380*/  FMUL.FTZ R40, R42, R209 ;  /* 0x000000d12a287220 */ /* 0x000fe20000410000 */
[----:B------:R-:W-:Y:S01]  /*7390*/  FMUL.FTZ R178, R178, R5 ;  /* 0x00000005b2b27220 */ /* 0x000fe20000410000 */
[----:B------:R-:W-:Y:S01]  /*73a0*/  FFMA.FTZ R223, R48, R46, R223 ;  /* 0x0000002e30df7223 */ /* 0x000fe200000100df */
[----:B0-----:R-:W-:Y:S01]  /*73b0*/  @!P1 FADD.FTZ R7, R7, R4 ;  /* 0x0000000407079221 */ /* 0x001fe20000010000 */
[----:B------:R-:W-:Y:S01]  /*73c0*/  FMUL.FTZ R4, R179, R217 ;  /* 0x000000d9b3047220 */ /* 0x000fe20000410000 */
[----:B------:R-:W-:Y:S01]  /*73d0*/  FMUL.FTZ R40, R183, R40 ;  /* 0x00000028b7287220 */ /* 0x000fe20000410000 */
[----:B------:R-:W-:Y:S01]  /*73e0*/  FFMA.FTZ R178, R171, R197, R178 ;  /* 0x000000c5abb27223 */ /* 0x000fe200000100b2 */
[----:B-----5:R-:W-:Y:S01]  /*73f0*/  @!P1 FADD.FTZ R6, R6, R41 ;  /* 0x0000002906069221 */ /* 0x020fe20000010000 */
[----:B------:R-:W0:Y:S01]  /*7400*/  SHFL.DOWN PT, R172, R7, 0x4, 0x1f ;  /* 0x08801f0007ac7f89 */ /* 0x000e2200000e0000 */
[----:B------:R-:W-:Y:S01]  /*7410*/  ISETP.GT.AND P1, PT, R101, 0x1b, PT ;  /* 0x0000001b6500780c */ /* 0x000fe20003f24270 */
[----:B------:R-:W-:Y:S01]  /*7420*/  FFMA.FTZ R41, R53, R4, R8 ;  /* 0x0000000435297223 */ /* 0x000fe20000010008 */
[-C--:B------:R-:W-:Y:S01]  /*7430*/  FMUL.FTZ R8, R42, R219.reuse ;  /* 0x000000db2a087220 */ /* 0x080fe20000410000 */
[----:B------:R-:W5:Y:S01]  /*7440*/  SHFL.DOWN PT, R43, R6, 0x4, 0x1f ;  /* 0x08801f00062b7f89 */ /* 0x000f6200000e0000 */
[----:B------:R-:W-:Y:S01]  /*7450*/  FFMA.FTZ R161, R4, R100, R161 ;  /* 0x0000006404a17223 */ /* 0x000fe200000100a1 */
[----:B------:R-:W-:Y:S01]  /*7460*/  FMUL.FTZ R4, R177, R219 ;  /* 0x000000dbb1047220 */ /* 0x000fe20000410000 */
[----:B------:R-:W-:Y:S01]  /*7470*/  FMUL.FTZ R8, R221, R8 ;  /* 0x00000008dd087220 */ /* 0x000fe20000410000 */
[----:B------:R-:W-:Y:S01]  /*7480*/  FADD.FTZ R52, R41, R52 ;  /* 0x0000003429347221 */ /* 0x000fe20000010000 */
[----:B------:R-:W-:Y:S01]  /*7490*/  FMUL.FTZ R41, R190, R205 ;  /* 0x000000cdbe297220 */ /* 0x000fe20000410000 */
[----:B------:R-:W-:Y:S01]  /*74a0*/  FFMA.FTZ R159, R4, R102, R159 ;  /* 0x00000066049f7223 */ /* 0x000fe2000001009f */
        /* <DEDUP_REMOVED lines=8> */
[----:B------:R-:W-:Y:S01]  /*7530*/  BSSY.RECONVERGENT B0, `(.L_x_8143) ;  /* 0x000003c000007945 */ /* 0x000fe20003800200 */
[----:B------:R-:W-:Y:S01]  /*7540*/  FFMA.FTZ R5, R129, R10, R8 ;  /* 0x0000000a81057223 */ /* 0x000fe20000010008 */
[-C--:B------:R-:W-:Y:S01]  /*7550*/  FMUL.FTZ R8, R45, R203.reuse ;  /* 0x000000cb2d087220 */ /* 0x080fe20000410000 */
[C---:B------:R-:W-:Y:S01]  /*7560*/  FMUL.FTZ R203, R42.reuse, R203 ;  /* 0x000000cb2acb7220 */ /* 0x040fe20000410000 */
        /* <DEDUP_REMOVED lines=9> */
[----:B------:R-:W-:Y:S01]  /*7600*/  FFMA.FTZ R164, R195, R109, R164 ;  /* 0x0000006dc3a47223 */ /* 0x000fe200000100a4 */
[----:B------:R-:W5:Y:S01]  /*7610*/  SHFL.DOWN PT, R43, R6, 0x8, 0x1f ;  /* 0x09001f00062b7f89 */ /* 0x000f6200000e0000 */
[----:B------:R-:W-:Y:S01]  /*7620*/  FADD.FTZ R54, R181, R54 ;  /* 0x00000036b5367221 */ /* 0x000fe20000010000 */
        /* <DEDUP_REMOVED lines=17> */
[----:B0-----:R-:W-:Y:S01]  /*7740*/  @!P1 FADD.FTZ R7, R7, R44 ;  /* 0x0000002c07079221 */ /* 0x001fe20000010000 */
[----:B------:R-:W-:Y:S01]  /*7750*/  FMUL.FTZ R44, R42, R207 ;  /* 0x000000cf2a2c7220 */ /* 0x000fe20000410000 */
[----:B-----5:R-:W-:-:S03]  /*7760*/  @!P1 FADD.FTZ R6, R6, R43 ;  /* 0x0000002b06069221 */ /* 0x020fc60000010000 */
[----:B------:R-:W0:Y:S01]  /*7770*/  SHFL.DOWN PT, R174, R7, 0x10, 0x1f ;  /* 0x0a001f0007ae7f89 */ /* 0x000e2200000e0000 */
[----:B------:R-:W-:Y:S01]  /*7780*/  ISETP.NE.AND P1, PT, R101, RZ, PT ;  /* 0x000000ff6500720c */ /* 0x000fe20003f25270 */
[----:B------:R-:W-:Y:S02]  /*7790*/  FMUL.FTZ R187, R187, R44 ;  /* 0x0000002cbbbb7220 */ /* 0x000fe40000410000 */
[----:B------:R-:W5:Y:S02]  /*77a0*/  SHFL.DOWN PT, R9, R6, 0x10, 0x1f ;  /* 0x0a001f0006097f89 */ /* 0x000f6400000e0000 */
[----:B------:R-:W-:-:S04]  /*77b0*/  FFMA.FTZ R187, R120, R10, R187 ;  /* 0x0000000a78bb7223 */ /* 0x000fc800000100bb */
[----:B------:R-:W-:Y:S01]  /*77c0*/  FADD.FTZ R118, R187, R118 ;  /* 0x00000076bb767221 */ /* 0x000fe20000010000 */
[----:B0-----:R-:W-:Y:S01]  /*77d0*/  FADD.FTZ R4, R7, R174 ;  /* 0x000000ae07047221 */ /* 0x001fe20000010000 */
[----:B-----5:R-:W-:Y:S01]  /*77e0*/  FADD.FTZ R5, R6, R9 ;  /* 0x0000000906057221 */ /* 0x020fe20000010000 */
        /* <DEDUP_REMOVED lines=16> */
.L_x_8144:
[----:B------:R-:W-:Y:S05]  /*78f0*/  BSYNC.RECONVERGENT B0 ;  /* 0x0000000000007941 */ /* 0x000fea0003800200 */
.L_x_8143:
[----:B------:R-:W-:-:S04]  /*7900*/  UIADD3 UR4, UPT, UPT, UR4, 0x1, URZ ;  /* 0x0000000104047890 */ /* 0x000fc8000fffe0ff */
[----:B------:R-:W-:-:S09]  /*7910*/  UISETP.GE.AND UP0, UPT, UR4, UR11, UPT ;  /* 0x0000000b0400728c */ /* 0x000fd2000bf06270 */
[----:B------:R-:W-:Y:S05]  /*7920*/  BRA.U !UP0, `(.L_x_8145) ;  /* 0xffffffd5087c7547 */ /* 0x000fea000b83ffff */
.L_x_8107:
[----:B------:R-:W-:Y:S08]  /*7930*/  BAR.SYNC.DEFER_BLOCKING 0x0 ;  /* 0x0000000000007b1d */ /* 0x000ff00000010000 */
[----:B------:R-:W5:Y:S01]  /*7940*/  LDC.64 R40, c[0x0][0x4f8] ;  /* 0x00013e00ff287b82 */ /* 0x000f620000000a00 */
[----:B------:R-:W1:Y:S01]  /*7950*/  LDCU.64 UR4, c[0x0][0x500] ;  /* 0x0000a000ff0477ac */ /* 0x000e620008000a00 */
[----:B------:R-:W-:-:S06]  /*7960*/  MOV R42, R32 ;  /* 0x00000020002a7202 */ /* 0x000fcc0000000f00 */
[----:B------:R-:W2:Y:S01]  /*7970*/  LDC.64 R44, c[0x0][0x550] ;  /* 0x00015400ff2c7b82 */ /* 0x000ea20000000a00 */
[----:B------:R-:W-:-:S07]  /*7980*/  MOV R43, RZ ;  /* 0x000000ff002b7202 */ /* 0x000fce0000000f00 */
[----:B------:R-:W3:Y:S01]  /*7990*/  LDC.64 R46, c[0x0][0x518] ;  /* 0x00014600ff2e7b82 */ /* 0x000ee20000000a00 */
[----:B0-----:R-:W4:Y:S04]  /*79a0*/  LDG.E.128 R4, desc[UR16][R34.64] ;  /* 0x0000001022047981 */ /* 0x001f28000c1e1d00 */
[----:B------:R-:W5:Y:S03]  /*79b0*/  LDG.E.128 R8, desc[UR16][R34.64+0x200] ;  /* 0x0002001022087981 */ /* 0x000f66000c1e1d00 */
[----:B------:R-:W0:Y:S01]  /*79c0*/  LDC.64 R48, c[0x0][0x560] ;  /* 0x00015800ff307b82 */ /* 0x000e220000000a00 */
[----:B----4-:R-:W-:Y:S04]  /*79d0*/  STS.128 [R94], R4 ;  /* 0x000000045e007388 */ /* 0x010fe80000000c00 */
[----:B-----5:R-:W-:Y:S01]  /*79e0*/  STS.128 [R94+0x200], R8 ;  /* 0x000200085e007388 */ /* 0x020fe20000000c00 */
[----:B------:R-:W-:-:S03]  /*79f0*/  NOP ;  /* 0x0000000000007918 */ /* 0x000fc60000000000 */
[----:B------:R-:W4:Y:S04]  /*7a00*/  LDS.128 R24, [R95] ;  /* 0x000000005f187984 */ /* 0x000f280000000c00 */
[----:B------:R-:W5:Y:S01]  /*7a10*/  LDS.128 R4, [R95+0x10] ;  /* 0x000010005f047984 */ /* 0x000f620000000c00 */
[C---:B----4-:R-:W-:Y:S02]  /*7a20*/  SHF.L.U32 R29, R24.reuse, 0x10, RZ ;  /* 0x00000010181d7819 */ /* 0x050fe400000006ff */
        /* <DEDUP_REMOVED lines=14> */
[----:B------:R-:W-:Y:S02]  /*7b10*/  SHF.L.U32 R11, R27, 0x10, RZ ;  /* 0x000000101b0b7819 */ /* 0x000fe400000006ff */
[----:B------:R-:W-:Y:S01]  /*7b20*/  PRMT R26, R26, 0x7632, R26 ;  /* 0x000076321a1a7816 */ /* 0x000fe2000000001a */
[----:B------:R-:W-:Y:S01]  /*7b30*/  @!P3 FMUL.FTZ R0, R0, -1.4426950216293334961 ;  /* 0xbfb8aa3b0000b820 */ /* 0x000fe20000410000 */
[----:B------:R-:W-:Y:S01]  /*7b40*/  SHF.L.U32 R25, R25, 0x10, RZ ;  /* 0x0000001019197819 */ /* 0x000fe200000006ff */
[----:B------:R-:W-:Y:S01]  /*7b50*/  @!P5 FMUL.FTZ R10, R31, -1.4426950216293334961 ;  /* 0xbfb8aa3b1f0ad820 */ /* 0x000fe20000410000 */
[----:B------:R-:W-:Y:S01]  /*7b60*/  FADD.FTZ R24, R11, R60 ;  /* 0x0000003c0b187221 */ /* 0x000fe20000010000 */
[----:B------:R-:W-:Y:S01]  /*7b70*/  @!P6 FMUL.FTZ R8, R8, -1.4426950216293334961 ;  /* 0xbfb8aa3b0808e820 */ /* 0x000fe20000410000 */
[----:B-----5:R-:W-:Y:S01]  /*7b80*/  SHF.L.U32 R11, R4, 0x10, RZ ;  /* 0x00000010040b7819 */ /* 0x020fe200000006ff */
[----:B------:R-:W4:Y:S01]  /*7b90*/  @!P3 MUFU.EX2 R0, R0 ;  /* 0x000000000000b308 */ /* 0x000f220000000800 */
[----:B------:R-:W-:Y:S01]  /*7ba0*/  @!P2 FMUL.FTZ R9, R29, -1.4426950216293334961 ;  /* 0xbfb8aa3b1d09a820 */ /* 0x000fe20000410000 */
[----:B------:R-:W-:-:S02]  /*7bb0*/  PRMT R27, R27, 0x7632, R27 ;  /* 0x000076321b1b7816 */ /* 0x000fc4000000001b */
[----:B------:R-:W-:Y:S01]  /*7bc0*/  FADD.FTZ R28, R11, R60 ;  /* 0x0000003c0b1c7221 */ /* 0x000fe20000010000 */
[----:B------:R-:W-:Y:S02]  /*7bd0*/  FSETP.GTU.FTZ.AND P4, PT, R24, 20, PT ;  /* 0x41a000001800780b */ /* 0x000fe40003f9c000 */
[----:B------:R-:W-:Y:S01]  /*7be0*/  SHF.L.U32 R27, R27, 0x10, RZ ;  /* 0x000000101b1b7819 */ /* 0x000fe200000006ff */
[----:B------:R-:W5:Y:S01]  /*7bf0*/  @!P6 MUFU.EX2 R8, R8 ;  /* 0x000000080008e308 */ /* 0x000f620000000800 */
[----:B------:R-:W-:Y:S02]  /*7c00*/  FSETP.GTU.FTZ.AND P0, PT, R28, 20, PT ;  /* 0x41a000001c00780b */ /* 0x000fe40003f1c000 */
[----:B------:R-:W-:Y:S01]  /*7c10*/  PRMT R4, R4, 0x7632, R4 ;  /* 0x0000763204047816 */ /* 0x000fe20000000004 */
[----:B------:R-:W-:-:S04]  /*7c20*/  FADD.FTZ R27, R27, R60 ;  /* 0x0000003c1b1b7221 */ /* 0x000fc80000010000 */
[----:B------:R-:W1:Y:S01]  /*7c30*/  @!P2 MUFU.EX2 R9, R9 ;  /* 0x000000090009a308 */ /* 0x000e620000000800 */
[----:B----4-:R-:W-:-:S07]  /*7c40*/  @!P3 FADD.FTZ R2, R0, 1 ;  /* 0x3f8000000002b421 */ /* 0x010fce0000010000 */
[----:B------:R4:W2:Y:S01]  /*7c50*/  @!P3 MUFU.RCP R29, R2 ;  /* 0x00000002001db308 */ /* 0x0008a20000001000 */
[----:B-----5:R-:W-:-:S07]  /*7c60*/  @!P6 FADD.FTZ R8, R8, 1 ;  /* 0x3f8000000808e421 */ /* 0x020fce0000010000 */
[----:B------:R-:W5:Y:S01]  /*7c70*/  @!P6 MUFU.RCP R8, R8 ;  /* 0x000000080008e308 */ /* 0x000f620000001000 */
[----:B-1----:R-:W-:Y:S01]  /*7c80*/  @!P2 FADD.FTZ R0, R9, 1 ;  /* 0x3f8000000900a421 */ /* 0x002fe20000010000 */
[C---:B------:R-:W-:Y:S01]  /*7c90*/  SHF.L.U32 R9, R5.reuse, 0x10, RZ ;  /* 0x0000001005097819 */ /* 0x040fe200000006ff */
[----:B----4-:R-:W-:Y:S01]  /*7ca0*/  @!P4 FMUL.FTZ R2, R24, -1.4426950216293334961 ;  /* 0xbfb8aa3b1802c820 */ /* 0x010fe20000410000 */
[----:B------:R-:W-:Y:S01]  /*7cb0*/  @!P0 FMUL.FTZ R24, R28, -1.4426950216293334961 ;  /* 0xbfb8aa3b1c188820 */ /* 0x000fe20000410000 */
[----:B------:R-:W-:Y:S02]  /*7cc0*/  PRMT R5, R5, 0x7632, R5 ;  /* 0x0000763205057816 */ /* 0x000fe40000000005 */
[----:B------:R-:W-:Y:S01]  /*7cd0*/  FADD.FTZ R30, R9, R60 ;  /* 0x0000003c091e7221 */ /* 0x000fe20000010000 */
[----:B------:R1:W4:Y:S01]  /*7ce0*/  @!P2 MUFU.RCP R31, R0 ;  /* 0x00000000001fa308 */ /* 0x0003220000001000 */
[----:B------:R-:W-:Y:S01]  /*7cf0*/  SHF.L.U32 R9, R26, 0x10, RZ ;  /* 0x000000101a097819 */ /* 0x000fe200000006ff */
[----:B--2---:R-:W-:Y:S01]  /*7d00*/  @!P3 FMUL.FTZ R122, R122, R29 ;  /* 0x0000001d7a7ab220 */ /* 0x004fe20000410000 */
[----:B------:R-:W-:-:S02]  /*7d10*/  SHF.L.U32 R5, R5, 0x10, RZ ;  /* 0x0000001005057819 */ /* 0x000fc400000006ff */
[----:B------:R-:W-:Y:S01]  /*7d20*/  FSETP.GTU.FTZ.AND P1, PT, R30, 20, PT ;  /* 0x41a000001e00780b */ /* 0x000fe20003f3c000 */
[--C-:B------:R-:W-:Y:S02]  /*7d30*/  FADD.FTZ R9, R9, R60.reuse ;  /* 0x0000003c09097221 */ /* 0x100fe40000010000 */
[----:B------:R2:W3:Y:S01]  /*7d40*/  @!P4 MUFU.EX2 R11, R2 ;  /* 0x00000002000bc308 */ /* 0x0004e20000000800 */
[----:B-1----:R-:W-:Y:S01]  /*7d50*/  FADD.FTZ R0, R25, R60 ;  /* 0x0000003c19007221 */ /* 0x002fe20000010000 */
[----:B-----5:R-:W-:Y:S01]  /*7d60*/  @!P6 FMUL.FTZ R131, R131, R8 ;  /* 0x000000088383e220 */ /* 0x020fe20000410000 */
[----:B------:R-:W-:-:S03]  /*7d70*/  FSETP.GTU.FTZ.AND P6, PT, R9, 20, PT ;  /* 0x41a000000900780b */ /* 0x000fc60003fdc000 */
[----:B------:R-:W-:Y:S02]  /*7d80*/  FSETP.GTU.FTZ.AND P3, PT, R0, 20, PT ;  /* 0x41a000000000780b */ /* 0x000fe40003f7c000 */
[----:B------:R1:W5:Y:S01]  /*7d90*/  @!P0 MUFU.EX2 R25, R24 ;  /* 0x0000001800198308 */ /* 0x0003620000000800 */
[----:B----4-:R-:W-:Y:S01]  /*7da0*/  @!P2 FMUL.FTZ R124, R124, R31 ;  /* 0x0000001f7c7ca220 */ /* 0x010fe20000410000 */
[----:B------:R-:W-:Y:S01]  /*7db0*/  FSETP.GTU.FTZ.AND P2, PT, R27, 20, PT ;  /* 0x41a000001b00780b */ /* 0x000fe20003f5c000 */
[----:B--2---:R-:W-:Y:S01]  /*7dc0*/  @!P1 FMUL.FTZ R2, R30, -1.4426950216293334961 ;  /* 0xbfb8aa3b1e029820 */ /* 0x004fe20000410000 */
[----:B------:R-:W-:Y:S02]  /*7dd0*/  F2FP.BF16.F32.PACK_AB R31, R158, R151 ;  /* 0x000000979e1f723e */ /* 0x000fe400000010ff */
[----:B------:R-:W-:Y:S02]  /*7de0*/  F2FP.BF16.F32.PACK_AB R30, R147, R149 ;  /* 0x00000095931e723e */ /* 0x000fe400000010ff */
[----:B------:R-:W-:Y:S01]  /*7df0*/  @!P6 FMUL.FTZ R8, R9, -1.4426950216293334961 ;  /* 0xbfb8aa3b0908e820 */ /* 0x000fe20000410000 */
[----:B------:R-:W2:Y:S01]  /*7e00*/  @!P5 MUFU.EX2 R10, R10 ;  /* 0x0000000a000ad308 */ /* 0x000ea20000000800 */
[----:B---3--:R-:W-:Y:S01]  /*7e10*/  @!P4 FADD.FTZ R11, R11, 1 ;  /* 0x3f8000000b0bc421 */ /* 0x008fe20000010000 */
[----:B------:R-:W-:-:S04]  /*7e20*/  @!P3 FMUL.FTZ R0, R0, -1.4426950216293334961 ;  /* 0xbfb8aa3b0000b820 */ /* 0x000fc80000410000 */
[----:B-1----:R-:W-:Y:S01]  /*7e30*/  @!P2 FMUL.FTZ R24, R27, -1.4426950216293334961 ;  /* 0xbfb8aa3b1b18a820 */ /* 0x002fe20000410000 */
[C---:B------:R-:W-:Y:S01]  /*7e40*/  SHF.L.U32 R27, R6.reuse, 0x10, RZ ;  /* 0x00000010061b7819 */ /* 0x040fe200000006ff */
[----:B------:R-:W-:Y:S01]  /*7e50*/  @!P3 MUFU.EX2 R0, R0 ;  /* 0x000000000000b308 */ /* 0x000fe20000000800 */
[----:B------:R-:W-:Y:S01]  /*7e60*/  PRMT R6, R6, 0x7632, R6 ;  /* 0x0000763206067816 */ /* 0x000fe20000000006 */
[----:B-----5:R-:W-:-:S06]  /*7e70*/  @!P0 FADD.FTZ R25, R25, 1 ;  /* 0x3f80000019198421 */ /* 0x020fcc0000010000 */
[----:B------:R-:W1:Y:S01]  /*7e80*/  @!P6 MUFU.EX2 R8, R8 ;  /* 0x000000080008e308 */ /* 0x000e620000000800 */
[----:B--2---:R-:W-:-:S07]  /*7e90*/  @!P5 FADD.FTZ R10, R10, 1 ;  /* 0x3f8000000a0ad421 */ /* 0x004fce0000010000 */
[----:B------:R-:W2:Y:S08]  /*7ea0*/  @!P2 MUFU.EX2 R24, R24 ;  /* 0x000000180018a308 */ /* 0x000eb00000000800 */
[----:B------:R3:W-:Y:S01]  /*7eb0*/  @!P1 MUFU.EX2 R26, R2 ;  /* 0x00000002001a9308 */ /* 0x0007e20000000800 */
[----:B-1----:R-:W-:Y:S01]  /*7ec0*/  @!P6 FADD.FTZ R9, R8, 1 ;  /* 0x3f8000000809e421 */ /* 0x002fe20000010000 */
[----:B------:R-:W-:-:S06]  /*7ed0*/  FADD.FTZ R8, R5, R60 ;  /* 0x0000003c05087221 */ /* 0x000fcc0000010000 */
[----:B------:R1:W4:Y:S01]  /*7ee0*/  @!P6 MUFU.RCP R28, R9 ;  /* 0x00000009001ce308 */ /* 0x0003220000001000 */
[----:B---3--:R-:W-:Y:S01]  /*7ef0*/  @!P3 FADD.FTZ R2, R0, 1 ;  /* 0x3f8000000002b421 */ /* 0x008fe20000010000 */
[----:B--2---:R-:W-:Y:S01]  /*7f00*/  @!P2 FADD.FTZ R24, R24, 1 ;  /* 0x3f8000001818a421 */ /* 0x004fe20000010000 */
[----:B------:R-:W-:Y:S01]  /*7f10*/  FADD.FTZ R0, R27, R60 ;  /* 0x0000003c1b007221 */ /* 0x000fe20000010000 */
[----:B------:R-:W-:-:S04]  /*7f20*/  SHF.L.U32 R27, R7, 0x10, RZ ;  /* 0x00000010071b7819 */ /* 0x000fc800000006ff */
[----:B------:R-:W2:Y:S01]  /*7f30*/  @!P3 MUFU.RCP R2, R2 ;  /* 0x000000020002b308 */ /* 0x000ea20000001000 */
[----:B-1----:R-:W-:Y:S01]  /*7f40*/  SHF.L.U32 R9, R4, 0x10, RZ ;  /* 0x0000001004097819 */ /* 0x002fe200000006ff */
[----:B------:R-:W-:-:S04]  /*7f50*/  FADD.FTZ R27, R27, R60 ;  /* 0x0000003c1b1b7221 */ /* 0x000fc80000010000 */
[--C-:B------:R-:W-:Y:S01]  /*7f60*/  FADD.FTZ R4, R9, R60.reuse ;  /* 0x0000003c09047221 */ /* 0x100fe20000010000 */
[----:B------:R-:W-:Y:S01]  /*7f70*/  SHF.L.U32 R9, R6, 0x10, RZ ;  /* 0x0000001006097819 */ /* 0x000fe200000006ff */
[----:B------:R-:W1:Y:S01]  /*7f80*/  @!P5 MUFU.RCP R29, R10 ;  /* 0x0000000a001dd308 */ /* 0x000e620000001000 */
[----:B----4-:R-:W-:Y:S01]  /*7f90*/  @!P6 FMUL.FTZ R55, R55, R28 ;  /* 0x0000001c3737e220 */ /* 0x010fe20000410000 */
[----:B------:R-:W-:Y:S02]  /*7fa0*/  FSETP.GTU.FTZ.AND P6, PT, R27, 20, PT ;  /* 0x41a000001b00780b */ /* 0x000fe40003fdc000 */
[----:B------:R-:W-:Y:S01]  /*7fb0*/  FADD.FTZ R9, R9, R60 ;  /* 0x0000003c09097221 */ /* 0x000fe20000010000 */
[----:B------:R-:W-:-:S03]  /*7fc0*/  F2FP.BF16.F32.PACK_AB R28, R135, R126 ;  /* 0x0000007e871c723e */ /* 0x000fc600000010ff */
[----:B------:R-:W3:Y:S01]  /*7fd0*/  @!P4 MUFU.RCP R11, R11 ;  /* 0x0000000b000bc308 */ /* 0x000ee20000001000 */
[----:B--2---:R-:W-:Y:S01]  /*7fe0*/  @!P3 FMUL.FTZ R133, R133, R2 ;  /* 0x000000028585b220 */ /* 0x004fe20000410000 */
[----:B------:R-:W-:Y:S02]  /*7ff0*/  FSETP.GTU.FTZ.AND P3, PT, R0, 20, PT ;  /* 0x41a000000000780b */ /* 0x000fe40003f7c000 */
[----:B------:R-:W-:-:S03]  /*8000*/  PRMT R2, R7, 0x7632, R2 ;  /* 0x0000763207027816 */ /* 0x000fc60000000002 */
[----:B------:R-:W-:Y:S01]  /*8010*/  @!P6 FMUL.FTZ R6, R27, -1.4426950216293334961 ;  /* 0xbfb8aa3b1b06e820 */ /* 0x000fe20000410000 */
[----:B------:R-:W2:Y:S01]  /*8020*/  @!P2 MUFU.RCP R24, R24 ;  /* 0x000000180018a308 */ /* 0x000ea20000001000 */
[----:B-1----:R-:W-:Y:S01]  /*8030*/  @!P5 FMUL.FTZ R50, R50, R29 ;  /* 0x0000001d3232d220 */ /* 0x002fe20000410000 */
[----:B------:R-:W-:Y:S02]  /*8040*/  FSETP.GTU.FTZ.AND P5, PT, R4, 20, PT ;  /* 0x41a000000400780b */ /* 0x000fe40003fbc000 */
[----:B------:R-:W-:Y:S02]  /*8050*/  SHF.L.U32 R5, R2, 0x10, RZ ;  /* 0x0000001002057819 */ /* 0x000fe400000006ff */
[----:B------:R-:W-:Y:S01]  /*8060*/  F2FP.BF16.F32.PACK_AB R27, R164, R161 ;  /* 0x000000a1a41b723e */ /* 0x000fe200000010ff */
[----:B------:R-:W-:Y:S01]  /*8070*/  @!P3 FMUL.FTZ R0, R0, -1.4426950216293334961 ;  /* 0xbfb8aa3b0000b820 */ /* 0x000fe20000410000 */
[----:B------:R-:W1:Y:S01]  /*8080*/  @!P0 MUFU.RCP R25, R25 ;  /* 0x0000001900198308 */ /* 0x000e620000001000 */
[----:B---3--:R-:W-:Y:S01]  /*8090*/  @!P4 FMUL.FTZ R52, R52, R11 ;  /* 0x0000000b3434c220 */ /* 0x008fe20000410000 */
[----:B------:R-:W-:Y:S01]  /*80a0*/  FSETP.GTU.FTZ.AND P4, PT, R8, 20, PT ;  /* 0x41a000000800780b */ /* 0x000fe20003f9c000 */
[----:B------:R-:W-:Y:S01]  /*80b0*/  FADD.FTZ R2, R5, R60 ;  /* 0x0000003c05027221 */ /* 0x000fe20000010000 */
[----:B------:R-:W-:-:S04]  /*80c0*/  F2FP.BF16.F32.PACK_AB R29, R128, R139 ;  /* 0x0000008b801d723e */ /* 0x000fc800000010ff */
[----:B------:R3:W4:Y:S01]  /*80d0*/  @!P3 MUFU.EX2 R7, R0 ;  /* 0x000000000007b308 */ /* 0x0007220000000800 */
[----:B--2---:R-:W-:Y:S01]  /*80e0*/  @!P2 FMUL.FTZ R57, R57, R24 ;  /* 0x000000183939a220 */ /* 0x004fe20000410000 */
[----:B------:R-:W-:Y:S01]  /*80f0*/  FSETP.GTU.FTZ.AND P2, PT, R9, 20, PT ;  /* 0x41a000000900780b */ /* 0x000fe20003f5c000 */
[----:B------:R-:W-:Y:S01]  /*8100*/  STS.128 [R95+0x10], R28 ;  /* 0x0000101c5f007388 */ /* 0x000fe20000000c00 */
[----:B------:R-:W-:-:S04]  /*8110*/  F2FP.BF16.F32.PACK_AB R24, R153, R155 ;  /* 0x0000009b9918723e */ /* 0x000fc800000010ff */
[----:B------:R-:W2:Y:S01]  /*8120*/  @!P6 MUFU.EX2 R6, R6 ;  /* 0x000000060006e308 */ /* 0x000ea20000000800 */
[----:B---3--:R-:W-:Y:S01]  /*8130*/  @!P5 FMUL.FTZ R0, R4, -1.4426950216293334961 ;  /* 0xbfb8aa3b0400d820 */ /* 0x008fe20000410000 */
[----:B------:R-:W-:Y:S01]  /*8140*/  @!P4 FMUL.FTZ R4, R8, -1.4426950216293334961 ;  /* 0xbfb8aa3b0804c820 */ /* 0x000fe20000410000 */
[----:B-1----:R-:W-:Y:S01]  /*8150*/  @!P0 FMUL.FTZ R54, R54, R25 ;  /* 0x0000001936368220 */ /* 0x002fe20000410000 */
[----:B------:R-:W-:Y:S02]  /*8160*/  FSETP.GTU.FTZ.AND P0, PT, R2, 20, PT ;  /* 0x41a000000200780b */ /* 0x000fe40003f1c000 */
[----:B------:R-:W-:Y:S01]  /*8170*/  F2FP.BF16.F32.PACK_AB R25, R160, R157 ;  /* 0x0000009da019723e */ /* 0x000fe200000010ff */
[----:B------:R-:W-:Y:S01]  /*8180*/  @!P2 FMUL.FTZ R5, R9, -1.4426950216293334961 ;  /* 0xbfb8aa3b0905a820 */ /* 0x000fe20000410000 */
[----:B------:R-:W1:Y:S01]  /*8190*/  @!P4 MUFU.EX2 R4, R4 ;  /* 0x000000040004c308 */ /* 0x000e620000000800 */
[----:B----4-:R-:W-:-:S07]  /*81a0*/  @!P3 FADD.FTZ R7, R7, 1 ;  /* 0x3f8000000707b421 */ /* 0x010fce0000010000 */
[----:B------:R-:W3:Y:S01]  /*81b0*/  @!P2 MUFU.EX2 R8, R5 ;  /* 0x000000050008a308 */ /* 0x000ee20000000800 */
[----:B------:R-:W-:Y:S01]  /*81c0*/  @!P0 FMUL.FTZ R9, R2, -1.4426950216293334961 ;  /* 0xbfb8aa3b02098820 */ /* 0x000fe20000410000 */
[----:B------:R-:W-:Y:S01]  /*81d0*/  @!P1 FADD.FTZ R2, R26, 1 ;  /* 0x3f8000001a029421 */ /* 0x000fe20000010000 */
[----:B------:R-:W-:Y:S01]  /*81e0*/  F2FP.BF16.F32.PACK_AB R26, R162, R159 ;  /* 0x0000009fa21a723e */ /* 0x000fe200000010ff */
[----:B--2---:R-:W-:-:S04]  /*81f0*/  @!P6 FADD.FTZ R6, R6, 1 ;  /* 0x3f8000000606e421 */ /* 0x004fc80000010000 */
[----:B------:R1:W2:Y:S01]  /*8200*/  @!P1 MUFU.RCP R35, R2 ;  /* 0x0000000200239308 */ /* 0x0002a20000001000 */
[----:B------:R4:W-:Y:S07]  /*8210*/  STS.128 [R95], R24 ;  /* 0x000000185f007388 */ /* 0x0009ee0000000c00 */
[----:B------:R5:W0:Y:S01]  /*8220*/  @!P0 MUFU.EX2 R34, R9 ;  /* 0x0000000900228308 */ /* 0x000a220000000800 */
[----:B-1----:R-:W-:Y:S01]  /*8230*/  @!P4 FADD.FTZ R2, R4, 1 ;  /* 0x3f8000000402c421 */ /* 0x002fe20000010000 */
[----:B---3--:R-:W-:Y:S01]  /*8240*/  @!P2 FADD.FTZ R33, R8, 1 ;  /* 0x3f8000000821a421 */ /* 0x008fe20000010000 */
[----:B------:R-:W-:-:S05]  /*8250*/  NOP ;  /* 0x0000000000007918 */ /* 0x000fca0000000000 */
[----:B------:R-:W1:Y:S01]  /*8260*/  @!P3 MUFU.RCP R37, R7 ;  /* 0x000000070025b308 */ /* 0x000e620000001000 */
[----:B-----5:R-:W3:Y:S01]  /*8270*/  LDS.128 R8, [R94+0x200] ;  /* 0x000200005e087984 */ /* 0x020ee20000000c00 */
[----:B----4-:R-:W-:-:S04]  /*8280*/  IMAD.WIDE.U32 R24, R40, UR18, R42 ;  /* 0x0000001228187c25 */ /* 0x010fc8000f8e002a */
[----:B--2---:R-:W-:Y:S01]  /*8290*/  @!P1 FMUL.FTZ R56, R56, R35 ;  /* 0x0000002338389220 */ /* 0x004fe20000410000 */
[----:B------:R-:W-:Y:S01]  /*82a0*/  F2FP.BF16.F32.PACK_AB R26, R55, R50 ;  /* 0x00000032371a723e */ /* 0x000fe200000010ff */
[----:B------:R-:W-:Y:S01]  /*82b0*/  IMAD R25, R41, UR18, R25 ;  /* 0x0000001229197c24 */ /* 0x000fe2000f8e0219 */
[----:B------:R2:W4:Y:S01]  /*82c0*/  @!P6 MUFU.RCP R39, R6 ;  /* 0x000000060027e308 */ /* 0x0005220000001000 */
[----:B0-----:R-:W-:Y:S01]  /*82d0*/  @!P0 FADD.FTZ R34, R34, 1 ;  /* 0x3f80000022228421 */ /* 0x001fe20000010000 */
[----:B------:R-:W-:-:S03]  /*82e0*/  IMAD.WIDE.U32 R24, R3, UR4, R24 ;  /* 0x0000000403187c25 */ /* 0x000fc6000f8e0018 */
[----:B------:R-:W-:-:S03]  /*82f0*/  LEA R40, P1, R24, R44, 0x1 ;  /* 0x0000002c18287211 */ /* 0x000fc600078208ff */
[----:B------:R-:W0:Y:S01]  /*8300*/  @!P4 MUFU.RCP R2, R2 ;  /* 0x000000020002c308 */ /* 0x000e220000001000 */
[----:B--2---:R-:W2:Y:S01]  /*8310*/  LDS.128 R4, [R94] ;  /* 0x000000005e047984 */ /* 0x004ea20000000c00 */
[----:B-1----:R-:W-:Y:S01]  /*8320*/  @!P3 FMUL.FTZ R58, R58, R37 ;  /* 0x000000253a3ab220 */ /* 0x002fe20000410000 */
[----:B------:R-:W-:-:S04]  /*8330*/  IADD3 R62, P3, PT, R62, -0x400, RZ ;  /* 0xfffffc003e3e7810 */ /* 0x000fc80007f7e0ff */
[----:B------:R-:W-:Y:S01]  /*8340*/  IADD3.X R69, PT, PT, R69, -0x1, RZ, P3, !PT ;  /* 0xffffffff45457810 */ /* 0x000fe20001ffe4ff */
[----:B------:R-:W1:Y:S01]  /*8350*/  @!P5 MUFU.EX2 R0, R0 ;  /* 0x000000000000d308 */ /* 0x000e620000000800 */
[----:B----4-:R-:W-:-:S07]  /*8360*/  @!P6 FMUL.FTZ R118, R118, R39 ;  /* 0x000000277676e220 */ /* 0x010fce0000410000 */
[----:B------:R-:W4:Y:S01]  /*8370*/  @!P2 MUFU.RCP R38, R33 ;  /* 0x000000210026a308 */ /* 0x000f220000001000 */
[----:B0-----:R-:W-:Y:S01]  /*8380*/  @!P4 FMUL.FTZ R119, R119, R2 ;  /* 0x000000027777c220 */ /* 0x001fe20000410000 */
[----:B------:R-:W-:Y:S01]  /*8390*/  IMAD R2, R3, UR5, R25 ;  /* 0x0000000503027c24 */ /* 0x000fe2000f8e0219 */
[----:B------:R-:W-:Y:S01]  /*83a0*/  F2FP.BF16.F32.PACK_AB R25, R133, R124 ;  /* 0x0000007c8519723e */ /* 0x000fe200000010ff */
[----:B------:R-:W0:Y:S01]  /*83b0*/  LDCU.64 UR4, c[0x0][0x520] ;  /* 0x0000a400ff0477ac */ /* 0x000e220008000a00 */
[----:B------:R-:W-:Y:S02]  /*83c0*/  IADD3 R64, P4, PT, R64, -0x400, RZ ;  /* 0xfffffc0040407810 */ /* 0x000fe40007f9e0ff */
[----:B------:R-:W-:Y:S01]  /*83d0*/  LEA.HI.X R41, R24, R45, R2, 0x1, P1 ;  /* 0x0000002d18297211 */ /* 0x000fe200008f0c02 */
[----:B------:R-:W5:Y:S01]  /*83e0*/  @!P0 MUFU.RCP R34, R34 ;  /* 0x0000002200228308 */ /* 0x000f620000001000 */
[----:B-1----:R-:W-:Y:S01]  /*83f0*/  @!P5 FADD.FTZ R0, R0, 1 ;  /* 0x3f8000000000d421 */ /* 0x002fe20000010000 */
[----:B------:R-:W-:Y:S01]  /*8400*/  F2FP.BF16.F32.PACK_AB R24, R131, R122 ;  /* 0x0000007a8318723e */ /* 0x000fe200000010ff */
[----:B------:R-:W-:Y:S01]  /*8410*/  IMAD.WIDE.U32 R40, R75, 0x10, R40 ;  /* 0x000000104b287825 */ /* 0x000fe200078e0028 */
[----:B------:R-:W-:-:S02]  /*8420*/  F2FP.BF16.F32.PACK_AB R29, R119, R56 ;  /* 0x00000038771d723e */ /* 0x000fc400000010ff */
[----:B------:R-:W-:Y:S02]  /*8430*/  IADD3 R68, P1, PT, R68, -0x400, RZ ;  /* 0xfffffc0044447810 */ /* 0x000fe40007f3e0ff */
[----:B------:R1:W0:Y:S01]  /*8440*/  @!P5 MUFU.RCP R36, R0 ;  /* 0x000000000024d308 */ /* 0x0002220000001000 */
[----:B---3--:R-:W-:Y:S01]  /*8450*/  STG.E.128 desc[UR16][R40.64+0x200], R8 ;  /* 0x0002000828007986 */ /* 0x008fe2000c101d10 */
[----:B----4-:R-:W-:Y:S01]  /*8460*/  @!P2 FMUL.FTZ R121, R121, R38 ;  /* 0x000000267979a220 */ /* 0x010fe20000410000 */
[----:B------:R-:W-:Y:S02]  /*8470*/  IADD3 R66, P2, PT, R66, -0x400, RZ ;  /* 0xfffffc0042427810 */ /* 0x000fe40007f5e0ff */
[----:B------:R-:W-:Y:S02]  /*8480*/  IADD3.X R70, PT, PT, R70, -0x1, RZ, P1, !PT ;  /* 0xffffffff46467810 */ /* 0x000fe40000ffe4ff */
[----:B------:R-:W-:Y:S01]  /*8490*/  F2FP.BF16.F32.PACK_AB R30, R121, R58 ;  /* 0x0000003a791e723e */ /* 0x000fe200000010ff */
[----:B--2---:R2:W-:Y:S01]  /*84a0*/  STG.E.128 desc[UR16][R40.64], R4 ;  /* 0x0000000428007986 */ /* 0x0045e2000c101d10 */
[----:B-1----:R-:W-:Y:S01]  /*84b0*/  FADD.FTZ R0, R122, R97 ;  /* 0x000000617a007221 */ /* 0x002fe20000010000 */
[----:B-----5:R-:W-:Y:S01]  /*84c0*/  @!P0 FMUL.FTZ R123, R123, R34 ;  /* 0x000000227b7b8220 */ /* 0x020fe20000410000 */
[----:B------:R-:W-:Y:S01]  /*84d0*/  IADD3.X R73, PT, PT, R73, -0x1, RZ, P2, !PT ;  /* 0xffffffff49497810 */ /* 0x000fe200017fe4ff */
[----:B------:R-:W-:Y:S01]  /*84e0*/  BAR.SYNC.DEFER_BLOCKING 0x0 ;  /* 0x0000000000007b1d */ /* 0x000fe20000010000 */
[----:B------:R-:W-:Y:S01]  /*84f0*/  FADD.FTZ R27, R0, R131 ;  /* 0x00000083001b7221 */ /* 0x000fe20000010000 */
[----:B------:R-:W-:Y:S01]  /*8500*/  IADD3.X R71, PT, PT, R71, -0x1, RZ, P4, !PT ;  /* 0xffffffff47477810 */ /* 0x000fe200027fe4ff */
[----:B0-----:R-:W-:-:S02]  /*8510*/  @!P5 FMUL.FTZ R59, R59, R36 ;  /* 0x000000243b3bd220 */ /* 0x001fc40000410000 */
[----:B------:R-:W-:Y:S01]  /*8520*/  FADD.FTZ R0, R27, R124 ;  /* 0x0000007c1b007221 */ /* 0x000fe20000010000 */
[----:B------:R-:W-:Y:S02]  /*8530*/  F2FP.BF16.F32.PACK_AB R27, R57, R52 ;  /* 0x00000034391b723e */ /* 0x000fe400000010ff */
[----:B------:R-:W-:Y:S01]  /*8540*/  F2FP.BF16.F32.PACK_AB R31, R123, R118 ;  /* 0x000000767b1f723e */ /* 0x000fe200000010ff */
[----:B------:R-:W-:Y:S01]  /*8550*/  FADD.FTZ R45, R0, R133 ;  /* 0x00000085002d7221 */ /* 0x000fe20000010000 */
[----:B------:R-:W-:-:S03]  /*8560*/  F2FP.BF16.F32.PACK_AB R28, R59, R54 ;  /* 0x000000363b1c723e */ /* 0x000fc600000010ff */
[----:B------:R-:W-:Y:S01]  /*8570*/  FADD.FTZ R50, R45, R50 ;  /* 0x000000322d327221 */ /* 0x000fe20000010000 */
[----:B--2---:R-:W-:-:S04]  /*8580*/  IMAD.WIDE.U32 R4, R46, UR18, R42 ;  /* 0x000000122e047c25 */ /* 0x004fc8000f8e002a */
[----:B------:R-:W-:Y:S01]  /*8590*/  FADD.FTZ R55, R50, R55 ;  /* 0x0000003732377221 */ /* 0x000fe20000010000 */
[----:B------:R-:W-:-:S03]  /*85a0*/  IMAD R5, R47, UR18, R5 ;  /* 0x000000122f057c24 */ /* 0x000fc6000f8e0205 */
[----:B------:R-:W-:Y:S01]  /*85b0*/  FADD.FTZ R52, R55, R52 ;  /* 0x0000003437347221 */ /* 0x000fe20000010000 */
[C---:B------:R-:W-:Y:S01]  /*85c0*/  IMAD.WIDE.U32 R4, R3.reuse, UR4, R4 ;  /* 0x0000000403047c25 */ /* 0x040fe2000f8e0004 */
[----:B------:R-:W-:Y:S03]  /*85d0*/  STS.128 [R95], R24 ;  /* 0x000000185f007388 */ /* 0x000fe60000000c00 */
[----:B------:R-:W-:Y:S01]  /*85e0*/  FADD.FTZ R57, R52, R57 ;  /* 0x0000003934397221 */ /* 0x000fe20000010000 */
[----:B------:R-:W-:Y:S01]  /*85f0*/  IMAD R0, R3, UR5, R5 ;  /* 0x0000000503007c24 */ /* 0x000fe2000f8e0205 */
[----:B------:R-:W-:Y:S01]  /*8600*/  LEA R6, P0, R4, R48, 0x1 ;  /* 0x0000003004067211 */ /* 0x000fe200078008ff */
[----:B------:R-:W-:Y:S01]  /*8610*/  STS.128 [R95+0x10], R28 ;  /* 0x0000101c5f007388 */ /* 0x000fe20000000c00 */
[----:B------:R-:W-:-:S03]  /*8620*/  NOP ;  /* 0x0000000000007918 */ /* 0x000fc60000000000 */
[----:B------:R-:W0:Y:S01]  /*8630*/  LDS.128 R32, [R94] ;  /* 0x000000005e207984 */ /* 0x000e220000000c00 */
[----:B------:R-:W-:Y:S01]  /*8640*/  LEA.HI.X R7, R4, R49, R0, 0x1, P0 ;  /* 0x0000003104077211 */ /* 0x000fe200000f0c00 */
[----:B------:R-:W-:Y:S01]  /*8650*/  FADD.FTZ R54, R57, R54 ;  /* 0x0000003639367221 */ /* 0x000fe20000010000 */
[----:B------:R-:W-:Y:S01]  /*8660*/  ISETP.GT.AND P0, PT, R72, 0x1, PT ;  /* 0x000000014800780c */ /* 0x000fe20003f04270 */
[----:B------:R-:W1:Y:S01]  /*8670*/  LDS.128 R36, [R94+0x200] ;  /* 0x000200005e247984 */ /* 0x000e620000000c00 */
[----:B------:R-:W-:Y:S01]  /*8680*/  MOV R72, R96 ;  /* 0x0000006000487202 */ /* 0x000fe20000000f00 */
[----:B------:R-:W-:-:S04]  /*8690*/  IMAD.WIDE.U32 R4, R75, 0x10, R6 ;  /* 0x000000104b047825 */ /* 0x000fc800078e0006 */
        /* <DEDUP_REMOVED lines=9> */
[----:B------:R-:W-:Y:S05]  /*8730*/  @P0 BRA `(.L_x_8146) ;  /* 0xffffff84003c0947 */ /* 0x000fea000383ffff */
.L_x_8073:
        /* <DEDUP_REMOVED lines=13> */
[----:B-1----:R-:W-:-:S05]  /*8810*/  @P1 FADD R0, R0, R99 ;  /* 0x0000006300001221 */ /* 0x002fca0000000000 */
[----:B------:R-:W1:Y:S01]  /*8820*/  SHFL.DOWN P1, R5, R0, 0x2, 0x1f ;  /* 0x08401f0000057f89 */ /* 0x000e620000020000 */
[----:B0-----:R-:W-:Y:S02]  /*8830*/  ISETP.NE.AND P3, PT, R4, RZ, PT ;  /* 0x000000ff0400720c */ /* 0x001fe40003f65270 */
[----:B------:R-:W0:Y:S11]  /*8840*/  S2R R4, SR_TID.X ;  /* 0x0000000000047919 */ /* 0x000e360000002100 */
        /* <DEDUP_REMOVED lines=14> */
[----:B------:R-:W-:-:S04]  /*8930*/  LEA R4, P1, R3, R8, 0x2 ;  /* 0x0000000803047211 */ /* 0x000fc800078210ff */
[----:B------:R-:W-:-:S05]  /*8940*/  LEA.HI.X R5, R3, R9, RZ, 0x2, P1 ;  /* 0x0000000903057211 */ /* 0x000fca00008f14ff */
[----:B------:R1:W-:Y:S04]  /*8950*/  REDG.E.ADD.F32.FTZ.RN.STRONG.GPU desc[UR16][R4.64], R6 ;  /* 0x00000006040079a6 */ /* 0x0003e8000c12f310 */
.L_x_8148:
[----:B------:R-:W-:Y:S05]  /*8960*/  BSYNC.RECONVERGENT B0 ;  /* 0x0000000000007941 */ /* 0x000fea0003800200 */
.L_x_8147:
[----:B------:R-:W-:Y:S05]  /*8970*/  @!P0 BRA `(.L_x_8149) ;  /* 0x0000000000688947 */ /* 0x000fea0003800000 */
[----:B------:R-:W-:Y:S06]  /*8980*/  BAR.SYNC.DEFER_BLOCKING 0x0 ;  /* 0x0000000000007b1d */ /* 0x000fec0000010000 */
[----:B------:R-:W-:Y:S01]  /*8990*/  BSSY.RECONVERGENT B0, `(.L_x_8149) ;  /* 0x0000018000007945 */ /* 0x000fe20003800200 */
[----:B------:R-:W2:Y:S01]  /*89a0*/  SHFL.DOWN P0, R0, R97, 0x1, 0x1f ;  /* 0x08201f0061007f89 */ /* 0x000ea20000000000 */
[----:B01----:R-:W0:Y:S01]  /*89b0*/  S2R R4, SR_LANEID ;  /* 0x0000000000047919 */ /* 0x003e220000000000 */
[----:B--2---:R-:W-:-:S05]  /*89c0*/  @P0 FADD R0, R0, R97 ;  /* 0x0000006100000221 */ /* 0x004fca0000000000 */
        /* <DEDUP_REMOVED lines=20> */
.L_x_8150:
[----:B------:R-:W-:Y:S05]  /*8b10*/  BSYNC.RECONVERGENT B0 ;  /* 0x0000000000007941 */ /* 0x000fea0003800200 */
.L_x_8149:
[----:B------:R-:W-:Y:S05]  /*8b20*/  @P2 EXIT ;  /* 0x000000000000294d */ /* 0x000fea0003800000 */
[----:B------:R-:W1:Y:S01]  /*8b30*/  LDCU.64 UR8, c[0x0][0x4e8] ;  /* 0x00009d00ff0877ac */ /* 0x000e620008000a00 */
[----:B------:R-:W2:Y:S01]  /*8b40*/  S2UR UR5, SR_CgaCtaId ;  /* 0x00000000000579c3 */ /* 0x000ea20000008800 */
[----:B------:R-:W-:Y:S01]  /*8b50*/  BSSY.RECONVERGENT B0, `(.L_x_8151) ;  /* 0x0000023000007945 */ /* 0x000fe20003800200 */
[----:B0-----:R-:W-:Y:S01]  /*8b60*/  MOV R13, R12 ;  /* 0x0000000c000d7202 */ /* 0x001fe20000000f00 */
[----:B------:R-:W-:Y:S01]  /*8b70*/  UMOV UR4, 0x400 ;  /* 0x0000040000047882 */ /* 0x000fe20000000000 */
[----:B------:R-:W0:Y:S01]  /*8b80*/  LDCU UR6, c[0x0][0x360] ;  /* 0x00006c00ff0677ac */ /* 0x000e220008000800 */
[----:B------:R-:W3:Y:S01]  /*8b90*/  LDCU.64 UR10, c[0x0][0x4b0] ;  /* 0x00009600ff0a77ac */ /* 0x000ee20008000a00 */
[----:B------:R-:W4:Y:S01]  /*8ba0*/  LDCU.64 UR12, c[0x0][0x530] ;  /* 0x0000a600ff0c77ac */ /* 0x000f220008000a00 */
[----:B------:R-:W0:Y:S01]  /*8bb0*/  LDCU.64 UR14, c[0x0][0x4f0] ;  /* 0x00009e00ff0e77ac */ /* 0x000e220008000a00 */
[C---:B-1----:R-:W-:Y:S01]  /*8bc0*/  IMAD.WIDE.U32 R4, R3.reuse, UR8, RZ ;  /* 0x0000000803047c25 */ /* 0x042fe2000f8e00ff */
[----:B------:R-:W1:Y:S03]  /*8bd0*/  LDCU.64 UR18, c[0x0][0x540] ;  /* 0x0000a800ff1277ac */ /* 0x000e660008000a00 */
[----:B------:R-:W-:Y:S01]  /*8be0*/  IMAD R19, R3, UR9, R5 ;  /* 0x0000000903137c24 */ /* 0x000fe2000f8e0205 */
[----:B--234-:R-:W-:-:S12]  /*8bf0*/  ULEA UR4, UR5, UR4, 0x18 ;  /* 0x0000000405047291 */ /* 0x01cfd8000f8ec0ff */
.L_x_8152:
[----:B------:R-:W-:Y:S02]  /*8c00*/  LEA R0, R13, UR4, 0x2 ;  /* 0x000000040d007c11 */ /* 0x000fe4000f8e10ff */
[----:B------:R-:W-:Y:S02]  /*8c10*/  SHF.R.S32.HI R2, RZ, 0x1f, R13 ;  /* 0x0000001fff027819 */ /* 0x000fe4000001140d */
[----:B--2---:R-:W-:Y:S01]  /*8c20*/  MOV R6, R4 ;  /* 0x0000000400067202 */ /* 0x004fe20000000f00 */
[----:B------:R-:W2:Y:S01]  /*8c30*/  LDS R15, [R0+0x1f28] ;  /* 0x001f2800000f7984 */ /* 0x000ea20000000800 */
[----:B------:R-:W-:Y:S01]  /*8c40*/  MOV R7, R19 ;  /* 0x0000001300077202 */ /* 0x000fe20000000f00 */
[C---:B------:R-:W-:Y:S01]  /*8c50*/  IMAD R10, R2.reuse, UR10, RZ ;  /* 0x0000000a020a7c24 */ /* 0x040fe2000f8e02ff */
[----:B------:R-:W-:Y:S01]  /*8c60*/  MOV R62, R20 ;  /* 0x00000014003e7202 */ /* 0x000fe20000000f00 */
[----:B------:R-:W3:Y:S01]  /*8c70*/  LDS R17, [R0+0x2328] ;  /* 0x0023280000117984 */ /* 0x000ee20000000800 */
[----:B0-----:R-:W-:-:S02]  /*8c80*/  IMAD R12, R2, UR14, RZ ;  /* 0x0000000e020c7c24 */ /* 0x001fc4000f8e02ff */
        /* <DEDUP_REMOVED lines=12> */
[----:B--2---:R2:W-:Y:S04]  /*8d50*/  REDG.E.ADD.F32.FTZ.RN.STRONG.GPU desc[UR16][R6.64], R15 ;  /* 0x0000000f060079a6 */ /* 0x0045e8000c12f310 */
[----:B---3--:R2:W-:Y:S02]  /*8d60*/  REDG.E.ADD.F32.FTZ.RN.STRONG.GPU desc[UR16][R10.64], R17 ;  /* 0x000000110a0079a6 */ /* 0x0085e4000c12f310 */
[----:B------:R-:W-:Y:S05]  /*8d70*/  @!P0 BRA `(.L_x_8152) ;  /* 0xfffffffc00a08947 */ /* 0x000fea000383ffff */
[----:B------:R-:W-:Y:S05]  /*8d80*/  BSYNC.RECONVERGENT B0 ;  /* 0x0000000000007941 */ /* 0x000fea0003800200 */
.L_x_8151:
[----:B------:R-:W-:Y:S05]  /*8d90*/  EXIT ;  /* 0x000000000000794d */ /* 0x000fea0003800000 */
.L_x_8153:
        /* <DEDUP_REMOVED lines=14> */
.L_x_10499:


//--------------------- .text._Z25selective_scan_bwd_kernelI32Selective_Scan_bwd_kernel_traitsILi32ELi16ELb1ELb1ELb1ELb0ELb0EN3c108BFloat16EfEEv12SSMParamsBwd --------------------------
	.section	.text._Z25selective_scan_bwd_kernelI32Selective_Scan_bwd_kernel_traitsILi32ELi16ELb1ELb1ELb1ELb0ELb0EN3c108BFloat16EfEEv12SSMParamsBwd,"ax",@progbits
	.align	128
        .global         _Z25selective_scan_bwd_kernelI32Selective_Scan_bwd_kernel_traitsILi32ELi16ELb1ELb1ELb1ELb0ELb0EN3c108BFloat16EfEEv12SSMParamsBwd
        .type           _Z25selective_scan_bwd_kernelI32Selective_Scan_bwd_kernel_traitsILi32ELi16ELb1ELb1ELb1ELb0ELb0EN3c108BFloat16EfEEv12SSMParamsBwd,@function
        .size           _Z25selective_scan_bwd_kernelI32Selective_Scan_bwd_kernel_traitsILi32ELi16ELb1ELb1ELb1ELb0ELb0EN3c108BFloat16EfEEv12SSMParamsBwd,(.L_x_10500 - _Z25selective_scan_bwd_kernelI32Selective_Scan_bwd_kernel_traitsILi32ELi16ELb1ELb1ELb1ELb0ELb0EN3c108BFloat16EfEEv12SSMParamsBwd)
        .other          _Z25selective_scan_bwd_kernelI32Selective_Scan_bwd_kernel_traitsILi32ELi16ELb1ELb1ELb1ELb0ELb0EN3c108BFloat16EfEEv12SSMParamsBwd,@"STO_CUDA_ENTRY STV_DEFAULT"
_Z25selective_scan_bwd_kernelI32Selective_Scan_bwd_kernel_traitsILi32ELi16ELb1ELb1ELb1ELb0ELb0EN3c108BFloat16EfEEv12SSMParamsBwd:
.text._Z25selective_scan_bwd_kernelI32Selective_Scan_bwd_kernel_traitsILi32ELi16ELb1ELb1ELb1ELb0ELb0EN3c108BFloat16EfEEv12SSMParamsBwd:
        /* <DEDUP_REMOVED lines=25> */
[----:B------:R-:W-:Y:S02]  /*0190*/  CS2R R36, SRZ ;  /* 0x0000000000247805 */ /* 0x000fe4000001ff00 */
[----:B0-----:R-:W-:Y:S01]  /*01a0*/  IADD3 R6, PT, PT, R0, 0xffffffe, RZ ;  /* 0x0ffffffe00067810 */ /* 0x001fe20007ffe0ff */
[----:B------:R-:W0:Y:S01]  /*01b0*/  LDC.64 R22, c[0x0][0x468] ;  /* 0x00011a00ff167b82 */ /* 0x000e220000000a00 */
[----:B------:R-:W-:Y:S02]  /*01c0*/  @P0 LEA.HI.X R3, R93, R3, RZ, 0x2, P2 ;  /* 0x000000035d030211 */ /* 0x000fe400010f14ff */
[----:B------:R3:W4:Y:S03]  /*01d0*/  F2I.FTZ.U32.TRUNC.NTZ R7, R6 ;  /* 0x0000000600077305 */ /* 0x000726000021f000 */
[----:B------:R4:W5:Y:S02]  /*01e0*/  @P0 LDG.E R78, desc[UR16][R2.64] ;  /* 0x00000010024e0981 */ /* 0x000964000c1e1900 */
[----:B---3--:R-:W3:Y:S01]  /*01f0*/  LDC.64 R4, c[0x0][0x480] ;  /* 0x00012000ff047b82 */ /* 0x008ee20000000a00 */
[----:B------:R-:W-:-:S07]  /*0200*/  HFMA2 R6, -RZ, RZ, 0, 0 ;  /* 0x00000000ff067431 */ /* 0x000fce00000001ff */
[----:B------:R-:W0:Y:S01]  /*0210*/  LDC.64 R24, c[0x0][0x528] ;  /* 0x00014a00ff187b82 */ /* 0x000e220000000a00 */
[----:B----4-:R-:W-:-:S05]  /*0220*/  IADD3 R10, PT, PT, RZ, -R7, RZ ;  /* 0x80000007ff0a7210 */ /* 0x010fca0007ffe0ff */
[----:B------:R-:W-:Y:S01]  /*0230*/  IMAD R3, R10, R9, RZ ;  /* 0x000000090a037224 */ /* 0x000fe200078e02ff */
[----:B------:R-:W-:Y:S01]  /*0240*/  IABS R2, R93 ;  /* 0x0000005d00027213 */ /* 0x000fe20000000000 */
[----:B------:R-:W4:Y:S02]  /*0250*/  LDC.64 R26, c[0x0][0x448] ;  /* 0x00011200ff1a7b82 */ /* 0x000f240000000a00 */
[----:B------:R-:W-:-:S06]  /*0260*/  IMAD.HI.U32 R7, R7, R3, R6 ;  /* 0x0000000307077227 */ /* 0x000fcc00078e0006 */
[----:B------:R-:W-:Y:S01]  /*0270*/  IMAD.HI.U32 R0, R7, R2, RZ ;  /* 0x0000000207007227 */ /* 0x000fe200078e00ff */
[----:B---3--:R-:W-:Y:S01]  /*0280*/  ISETP.NE.U32.AND P0, PT, R4, RZ, PT ;  /* 0x000000ff0400720c */ /* 0x008fe20003f05070 */
[----:B------:R-:W3:Y:S03]  /*0290*/  LDC.64 R74, c[0x0][0x450] ;  /* 0x00011400ff4a7b82 */ /* 0x000ee60000000a00 */
[----:B------:R-:W-:Y:S02]  /*02a0*/  IADD3 R3, PT, PT, -R0, RZ, RZ ;  /* 0x000000ff00037210 */ /* 0x000fe40007ffe1ff */
[----:B------:R-:W-:-:S03]  /*02b0*/  ISETP.NE.AND.EX P0, PT, R5, RZ, PT, P0 ;  /* 0x000000ff0500720c */ /* 0x000fc60003f05300 */
[C---:B------:R-:W-:Y:S01]  /*02c0*/  IMAD R2, R9.reuse, R3, R2 ;  /* 0x0000000309027224 */ /* 0x040fe200078e0202 */
[----:B------:R-:W0:Y:S04]  /*02d0*/  LDC.64 R90, c[0x0][0x4a8] ;  /* 0x00012a00ff5a7b82 */ /* 0x000e280000000a00 */
[----:B------:R-:W-:-:S05]  /*02e0*/  ISETP.GT.U32.AND P2, PT, R9, R2, PT ;  /* 0x000000020900720c */ /* 0x000fca0003f44070 */
[----:B------:R-:W2:Y:S01]  /*02f0*/  @P0 LDC R10, c[0x0][0x384] ;  /* 0x0000e100ff0a0b82 */ /* 0x000ea20000000800 */
[----:B------:R-:W-:-:S07]  /*0300*/  UIMAD.WIDE.U32 UR6, UR18, UR12, URZ ;  /* 0x0000000c120672a5 */ /* 0x000fce000f8e00ff */
[-C--:B------:R-:W-:Y:S01]  /*0310*/  @!P2 IADD3 R2, PT, PT, R2, -R9.reuse, RZ ;  /* 0x800000090202a210 */ /* 0x080fe20007ffe0ff */
[----:B------:R-:W-:Y:S01]  /*0320*/  UIMAD.WIDE.U32 UR4, UR18, UR8, URZ ;  /* 0x00000008120472a5 */ /* 0x000fe2000f8e00ff */
[----:B------:R-:W-:Y:S01]  /*0330*/  LOP3.LUT R4, R93, R8, RZ, 0x3c, !PT ;  /* 0x000000085d047212 */ /* 0x000fe200078e3cff */
[----:B------:R-:W1:Y:S01]  /*0340*/  @P0 LDC R21, c[0x0][0x38c] ;  /* 0x0000e300ff150b82 */ /* 0x000e620000000800 */
[----:B------:R-:W-:Y:S01]  /*0350*/  ISETP.GE.U32.AND P1, PT, R2, R9, PT ;  /* 0x000000090200720c */ /* 0x000fe20003f26070 */
[----:B------:R-:W-:Y:S01]  /*0360*/  UIMAD UR8, UR18, UR9, UR5 ;  /* 0x00000009120872a4 */ /* 0x000fe2000f8e0205 */
[----:B------:R-:W-:Y:S02]  /*0370*/  @!P2 IADD3 R0, PT, PT, R0, 0x1, RZ ;  /* 0x000000010000a810 */ /* 0x000fe40007ffe0ff */
[----:B------:R-:W-:Y:S01]  /*0380*/  MOV R2, UR4 ;  /* 0x0000000400027c02 */ /* 0x000fe20008000f00 */
[----:B------:R-:W-:Y:S01]  /*0390*/  UIMAD UR4, UR18, UR13, UR7 ;  /* 0x0000000d120472a4 */ /* 0x000fe2000f8e0207 */
[----:B------:R-:W-:Y:S01]  /*03a0*/  ISETP.GE.AND P3, PT, R4, RZ, PT ;  /* 0x000000ff0400720c */ /* 0x000fe20003f66270 */
[----:B------:R-:W4:Y:S01]  /*03b0*/  @P0 LDC.64 R6, c[0x0][0x480] ;  /* 0x00012000ff060b82 */ /* 0x000f220000000a00 */
[----:B------:R-:W-:-:S02]  /*03c0*/  MOV R4, UR6 ;  /* 0x0000000600047c02 */ /* 0x000fc40008000f00 */
[----:B------:R-:W-:Y:S01]  /*03d0*/  MOV R5, UR7 ;  /* 0x0000000700057c02 */ /* 0x000fe20008000f00 */
[----:B------:R-:W3:Y:S01]  /*03e0*/  LDCU.64 UR6, c[0x0][0x498] ;  /* 0x00009300ff0677ac */ /* 0x000ee20008000a00 */
[----:B------:R-:W-:Y:S02]  /*03f0*/  MOV R3, UR5 ;  /* 0x0000000500037c02 */ /* 0x000fe40008000f00 */
[----:B------:R-:W-:Y:S02]  /*0400*/  @P1 IADD3 R0, PT, PT, R0, 0x1, RZ ;  /* 0x0000000100001810 */ /* 0x000fe40007ffe0ff */
[----:B------:R-:W-:Y:S01]  /*0410*/  MOV R3, UR8 ;  /* 0x0000000800037c02 */ /* 0x000fe20008000f00 */
[----:B------:R-:W0:Y:S01]  /*0420*/  LDCU.64 UR8, c[0x0][0x3b0] ;  /* 0x00007600ff0877ac */ /* 0x000e220008000a00 */
[----:B------:R-:W-:Y:S01]  /*0430*/  MOV R39, R0 ;  /* 0x0000000000277202 */ /* 0x000fe20000000f00 */
[----:B--2---:R-:W-:Y:S01]  /*0440*/  @P0 IMAD R0, R10, UR18, R93 ;  /* 0x000000120a000c24 */ /* 0x004fe2000f8e025d */
[----:B------:R-:W-:Y:S01]  /*0450*/  ISETP.NE.AND P2, PT, R8, RZ, PT ;  /* 0x000000ff0800720c */ /* 0x000fe20003f45270 */
[----:B------:R-:W-:Y:S01]  /*0460*/  IMAD.WIDE.U32 R2, R93, UR10, R2 ;  /* 0x0000000a5d027c25 */ /* 0x000fe2000f8e0002 */
[----:B------:R-:W-:-:S02]  /*0470*/  LEA R9, R19, 0xfffffe00, 0x9 ;  /* 0xfffffe0013097811 */ /* 0x000fc400078e48ff */
[----:B------:R-:W-:Y:S01]  /*0480*/  ISETP.GE.AND P1, PT, R19, 0x1, PT ;  /* 0x000000011300780c */ /* 0x000fe20003f26270 */
[----:B------:R-:W-:Y:S02]  /*0490*/  @P0 IMAD R0, R0, R19, RZ ;  /* 0x0000001300000224 */ /* 0x000fe400078e02ff */
[----:B------:R-:W-:Y:S01]  /*04a0*/  IMAD R13, R93, UR11, R3 ;  /* 0x0000000b5d0d7c24 */ /* 0x000fe2000f8e0203 */
[----:B------:R-:W2:Y:S01]  /*04b0*/  LDC.64 R18, c[0x0][0x3e8] ;  /* 0x0000fa00ff127b82 */ /* 0x000ea20000000a00 */
[----:B------:R-:W0:Y:S01]  /*04c0*/  LDCU.64 UR10, c[0x0][0x3d0] ;  /* 0x00007a00ff0a77ac */ /* 0x000e220008000a00 */
[----:B------:R-:W-:Y:S01]  /*04d0*/  MOV R5, UR4 ;  /* 0x0000000400057c02 */ /* 0x000fe20008000f00 */
[----:B-1----:R-:W-:Y:S01]  /*04e0*/  @P0 IMAD R3, R0, R21, RZ ;  /* 0x0000001500030224 */ /* 0x002fe200078e02ff */
[----:B------:R-:W-:Y:S01]  /*04f0*/  @!P3 IADD3 R39, PT, PT, -R39, RZ, RZ ;  /* 0x000000ff2727b210 */ /* 0x000fe20007ffe1ff */
[----:B---3--:R-:W-:Y:S01]  /*0500*/  UIMAD.WIDE.U32 UR4, UR18, UR6, URZ ;  /* 0x00000006120472a5 */ /* 0x008fe2000f8e00ff */
[----:B------:R-:W-:-:S02]  /*0510*/  @!P2 LOP3.LUT R39, RZ, R8, RZ, 0x33, !PT ;  /* 0x00000008ff27a212 */ /* 0x000fc400078e33ff */
[----:B------:R-:W1:Y:S01]  /*0520*/  LDC.64 R20, c[0x0][0x460] ;  /* 0x00011800ff147b82 */ /* 0x000e620000000a00 */
[----:B------:R-:W-:Y:S01]  /*0530*/  UIMAD UR5, UR18, UR7, UR5 ;  /* 0x00000007120572a4 */ /* 0x000fe2000f8e0205 */
[----:B------:R-:W-:Y:S01]  /*0540*/  SHF.R.S32.HI R29, RZ, 0x1f, R39 ;  /* 0x0000001fff1d7819 */ /* 0x000fe20000011427 */
[----:B----4-:R-:W-:Y:S01]  /*0550*/  @P0 IMAD.WIDE R36, R3, 0x8, R6 ;  /* 0x0000000803240825 */ /* 0x010fe200078e0206 */
[----:B------:R-:W-:Y:S01]  /*0560*/  IADD3 R87, P3, PT, R9, R2, RZ ;  /* 0x0000000209577210 */ /* 0x000fe20007f7e0ff */
[----:B0-----:R-:W-:Y:S02]  /*0570*/  UIMAD.WIDE.U32 UR6, UR18, UR8, URZ ;  /* 0x00000008120672a5 */ /* 0x001fe4000f8e00ff */
[----:B------:R-:W-:-:S04]  /*0580*/  IMAD.WIDE.U32 R2, R93, R16, UR4 ;  /* 0x000000045d027e25 */ /* 0x000fc8000f8e0010 */
[----:B------:R-:W-:Y:S01]  /*0590*/  IMAD R0, R29, R14, RZ ;  /* 0x0000000e1d007224 */ /* 0x000fe200078e02ff */
[----:B------:R-:W-:Y:S01]  /*05a0*/  UIMAD.WIDE.U32 UR4, UR18, UR10, URZ ;  /* 0x0000000a120472a5 */ /* 0x000fe2000f8e00ff */
[----:B------:R-:W-:Y:S01]  /*05b0*/  IMAD.WIDE.U32 R4, R93, UR14, R4 ;  /* 0x0000000e5d047c25 */ /* 0x000fe2000f8e0004 */
[----:B------:R-:W-:Y:S02]  /*05c0*/  UIMAD UR7, UR18, UR9, UR7 ;  /* 0x00000009120772a4 */ /* 0x000fe4000f8e0207 */
[----:B------:R-:W-:Y:S01]  /*05d0*/  UIMAD UR5, UR18, UR11, UR5 ;  /* 0x0000000b120572a4 */ /* 0x000fe2000f8e0205 */
[----:B------:R-:W-:Y:S02]  /*05e0*/  IMAD R15, R39, R15, R0 ;  /* 0x0000000f270f7224 */ /* 0x000fe400078e0200 */
[----:B--2---:R-:W-:Y:S01]  /*05f0*/  IMAD R0, R29, R18, RZ ;  /* 0x000000121d007224 */ /* 0x004fe200078e02ff */
[----:B------:R-:W-:Y:S01]  /*0600*/  IADD3 R83, P5, PT, R9, R2, RZ ;  /* 0x0000000209537210 */ /* 0x000fe20007fbe0ff */
[----:B------:R-:W-:Y:S01]  /*0610*/  IMAD R7, R93, R17, R3 ;  /* 0x000000115d077224 */ /* 0x000fe200078e0203 */
[----:B------:R-:W-:Y:S01]  /*0620*/  IADD3 R85, P4, PT, R9, R4, RZ ;  /* 0x0000000409557210 */ /* 0x000fe20007f9e0ff */
[----:B------:R-:W-:-:S02]  /*0630*/  IMAD R11, R93, UR15, R5 ;  /* 0x0000000f5d0b7c24 */ /* 0x000fc4000f8e0205 */
[----:B------:R-:W-:-:S04]  /*0640*/  IMAD.WIDE.U32 R2, R39, R14, UR6 ;  /* 0x0000000627027e25 */ /* 0x000fc8000f8e000e */
[C---:B------:R-:W-:Y:S01]  /*0650*/  IMAD R17, R39.reuse, R19, R0 ;  /* 0x0000001327117224 */ /* 0x040fe200078e0200 */
[----:B------:R-:W-:Y:S01]  /*0660*/  SHF.R.S32.HI R0, RZ, 0x1f, R9 ;  /* 0x0000001fff007819 */ /* 0x000fe20000011409 */
[----:B------:R-:W-:Y:S01]  /*0670*/  IMAD.WIDE.U32 R4, R39, R18, UR4 ;  /* 0x0000000427047e25 */ /* 0x000fe2000f8e0012 */
[----:B------:R-:W-:Y:S02]  /*0680*/  IADD3 R79, P0, PT, R9, R2, RZ ;  /* 0x00000002094f7210 */ /* 0x000fe40007f1e0ff */
[----:B------:R-:W-:Y:S02]  /*0690*/  IADD3 R15, PT, PT, R3, R15, RZ ;  /* 0x0000000f030f7210 */ /* 0x000fe40007ffe0ff */
[----:B------:R-:W-:Y:S02]  /*06a0*/  IADD3.X R8, PT, PT, R0, R13, RZ, P3, !PT ;  /* 0x0000000d00087210 */ /* 0x000fe40001ffe4ff */
[----:B------:R-:W-:Y:S02]  /*06b0*/  IADD3 R9, P2, PT, R9, R4, RZ ;  /* 0x0000000409097210 */ /* 0x000fe40007f5e0ff */
[----:B------:R-:W-:-:S02]  /*06c0*/  IADD3 R17, PT, PT, R5, R17, RZ ;  /* 0x0000001105117210 */ /* 0x000fc40007ffe0ff */
[----:B-1----:R-:W-:Y:S02]  /*06d0*/  LEA R86, P3, R87, R20, 0x1 ;  /* 0x0000001457567211 */ /* 0x002fe400078608ff */
[C---:B------:R-:W-:Y:S02]  /*06e0*/  IADD3.X R4, PT, PT, R0.reuse, R7, RZ, P5, !PT ;  /* 0x0000000700047210 */ /* 0x040fe40002ffe4ff */
[C---:B------:R-:W-:Y:S02]  /*06f0*/  IADD3.X R6, PT, PT, R0.reuse, R11, RZ, P4, !PT ;  /* 0x0000000b00067210 */ /* 0x040fe400027fe4ff */
[C---:B------:R-:W-:Y:S01]  /*0700*/  IADD3.X R2, PT, PT, R0.reuse, R15, RZ, P0, !PT ;  /* 0x0000000f00027210 */ /* 0x040fe200007fe4ff */
[----:B------:R-:W-:Y:S01]  /*0710*/  IMAD.WIDE.U32 R34, R93, R90, RZ ;  /* 0x0000005a5d227225 */ /* 0x000fe200078e00ff */
[----:B------:R-:W-:Y:S02]  /*0720*/  IADD3.X R0, PT, PT, R0, R17, RZ, P2, !PT ;  /* 0x0000001100007210 */ /* 0x000fe400017fe4ff */
[----:B------:R-:W-:-:S02]  /*0730*/  LEA.HI.X R87, R87, R21, R8, 0x1, P3 ;  /* 0x0000001557577211 */ /* 0x000fc400018f0c08 */
[----:B------:R-:W-:Y:S02]  /*0740*/  LEA R84, P4, R85, R22, 0x1 ;  /* 0x0000001655547211 */ /* 0x000fe400078808ff */
[----:B------:R-:W-:Y:S02]  /*0750*/  LEA R82, P0, R83, R24, 0x1 ;  /* 0x0000001853527211 */ /* 0x000fe400078008ff */
[----:B------:R-:W-:Y:S02]  /*0760*/  LEA R81, P2, R79, R26, 0x1 ;  /* 0x0000001a4f517211 */ /* 0x000fe400078408ff */
[----:B------:R-:W-:Y:S01]  /*0770*/  LEA R77, P3, R9, R74, 0x1 ;  /* 0x0000004a094d7211 */ /* 0x000fe200078608ff */
[----:B------:R-:W-:Y:S01]  /*0780*/  HFMA2 R74, -RZ, RZ, 0, 0 ;  /* 0x00000000ff4a7431 */ /* 0x000fe200000001ff */
[----:B------:R-:W-:Y:S01]  /*0790*/  LEA.HI.X R85, R85, R23, R6, 0x1, P4 ;  /* 0x0000001755557211 */ /* 0x000fe200020f0c06 */
[----:B------:R-:W-:Y:S01]  /*07a0*/  IMAD R91, R93, R91, R35 ;  /* 0x0000005b5d5b7224 */ /* 0x000fe200078e0223 */
[----:B------:R-:W-:-:S02]  /*07b0*/  LEA.HI.X R83, R83, R25, R4, 0x1, P0 ;  /* 0x0000001953537211 */ /* 0x000fc400000f0c04 */
[----:B------:R-:W-:Y:S02]  /*07c0*/  LEA.HI.X R79, R79, R27, R2, 0x1, P2 ;  /* 0x0000001b4f4f7211 */ /* 0x000fe400010f0c02 */
[----:B------:R-:W-:Y:S02]  /*07d0*/  LEA.HI.X R75, R9, R75, R0, 0x1, P3 ;  /* 0x0000004b094b7211 */ /* 0x000fe400018f0c00 */
[----:B------:R-:W-:Y:S01]  /*07e0*/  MOV R80, RZ ;  /* 0x000000ff00507202 */ /* 0x000fe20000000f00 */
[----:B------:R-:W-:Y:S06]  /*07f0*/  @!P1 BRA `(.L_x_8154) ;  /* 0x0000004400289947 */ /* 0x000fec0003800000 */
        /* <DEDUP_REMOVED lines=10> */
[----:B------:R-:W4:Y:S01]  /*08a0*/  S2UR UR5, SR_CgaCtaId ;  /* 0x00000000000579c3 */ /* 0x000f220000008800 */
[----:B-1----:R-:W-:Y:S01]  /*08b0*/  IMAD.WIDE.U32 R30, R93, UR6, RZ ;  /* 0x000000065d1e7c25 */ /* 0x002fe2000f8e00ff */
[----:B------:R-:W1:Y:S03]  /*08c0*/  LDCU UR6, c[0x0][0x394] ;  /* 0x00007280ff0677ac */ /* 0x000e660008000800 */
[----:B--2---:R-:W-:Y:S02]  /*08d0*/  IMAD R0, R29, UR8, RZ ;  /* 0x000000081d007c24 */ /* 0x004fe4000f8e02ff */
[----:B------:R-:W-:Y:S02]  /*08e0*/  IMAD R89, R93, UR7, R31 ;  /* 0x000000075d597c24 */ /* 0x000fe4000f8e021f */
[----:B------:R-:W-:Y:S02]  /*08f0*/  IMAD R53, R39, UR9, R0 ;  /* 0x0000000927357c24 */ /* 0x000fe4000f8e0200 */
[----:B0-----:R-:W-:Y:S01]  /*0900*/  IMAD.WIDE.U32 R2, R6, UR18, R32 ;  /* 0x0000001206027c25 */ /* 0x001fe2000f8e0020 */
[----:B------:R-:W-:-:S02]  /*0910*/  SHF.L.U32 R0, R32, 0x1, RZ ;  /* 0x0000000120007819 */ /* 0x000fc400000006ff */
[----:B------:R-:W-:Y:S01]  /*0920*/  IADD3 R11, PT, PT, R32, 0x60, RZ ;  /* 0x00000060200b7810 */ /* 0x000fe20007ffe0ff */
[----:B---3--:R-:W-:Y:S01]  /*0930*/  IMAD.WIDE.U32 R4, R8, UR18, R32 ;  /* 0x0000001208047c25 */ /* 0x008fe2000f8e0020 */
[C---:B------:R-:W-:Y:S02]  /*0940*/  IADD3 R13, PT, PT, R32.reuse, 0x80, RZ ;  /* 0x00000080200d7810 */ /* 0x040fe40007ffe0ff */
[C---:B------:R-:W-:Y:S01]  /*0950*/  IADD3 R15, PT, PT, R32.reuse, 0xa0, RZ ;  /* 0x000000a0200f7810 */ /* 0x040fe20007ffe0ff */
[----:B------:R-:W-:Y:S01]  /*0960*/  IMAD R3, R7, UR18, R3 ;  /* 0x0000001207037c24 */ /* 0x000fe2000f8e0203 */
[----:B----4-:R-:W-:Y:S01]  /*0970*/  ULEA UR4, UR5, UR4, 0x18 ;  /* 0x0000000405047291 */ /* 0x010fe2000f8ec0ff */
        /* <DEDUP_REMOVED lines=19> */
[-C--:B------:R-:W-:Y:S02]  /*0ab0*/  LEA.HI R54, R32, R32.reuse, RZ, 0x1b ;  /* 0x0000002020367211 */ /* 0x080fe400078fd8ff */
[----:B------:R-:W-:Y:S02]  /*0ac0*/  LOP3.LUT R73, R0, 0x7c0, RZ, 0xc0, !PT ;  /* 0x000007c000497812 */ /* 0x000fe400078ec0ff */
        /* <DEDUP_REMOVED lines=17> */
[----:B-1----:R-:W-:Y:S02]  /*0be0*/  MOV R72, UR6 ;  /* 0x0000000600487c02 */ /* 0x002fe40008000f00 */
[C---:B------:R-:W-:Y:S02]  /*0bf0*/  LOP3.LUT R172, R32.reuse, 0x1f, RZ, 0xc0, !PT ;  /* 0x0000001f20ac7812 */ /* 0x040fe400078ec0ff */
        /* <DEDUP_REMOVED lines=20> */
[----:B------:R-:W-:Y:S02]  /*0d40*/  IADD3 R53, PT, PT, R29, R53, RZ ;  /* 0x000000351d357210 */ /* 0x000fe40007ffe0ff */
[----:B------:R-:W-:-:S07]  /*0d50*/  IADD3 R52, PT, PT, R3, R47, RZ ;  /* 0x0000002f03347210 */ /* 0x000fce0007ffe0ff */
.L_x_8194:
[----:B------:R-:W-:Y:S01]  /*0d60*/  BAR.SYNC.DEFER_BLOCKING 0x0 ;  /* 0x0000000000007b1d */ /* 0x000fe20000010000 */
[----:B0-----:R-:W-:-:S05]  /*0d70*/  IMAD.WIDE.U32 R4, R73, 0x10, R86 ;  /* 0x0000001049047825 */ /* 0x001fca00078e0056 */
[----:B------:R-:W2:Y:S04]  /*0d80*/  LDG.E.128 R8, desc[UR16][R4.64] ;  /* 0x0000001004087981 */ /* 0x000ea8000c1e1d00 */
[----:B------:R-:W3:Y:S01]  /*0d90*/  LDG.E.128 R16, desc[UR16][R4.64+0x200] ;  /* 0x0002001004107981 */ /* 0x000ee2000c1e1d00 */
[----:B------:R-:W0:Y:S01]  /*0da0*/  S2UR UR5, SR_CgaCtaId ;  /* 0x00000000000579c3 */ /* 0x000e220000008800 */
[----:B------:R-:W-:Y:S01]  /*0db0*/  UMOV UR4, 0x400 ;  /* 0x0000040000047882 */ /* 0x000fe20000000000 */
[----:B------:R-:W-:Y:S01]  /*0dc0*/  IMAD.WIDE.U32 R12, R73, 0x10, R84 ;  /* 0x00000010490c7825 */ /* 0x000fe200078e0054 */
[----:B------:R-:W1:Y:S01]  /*0dd0*/  S2R R114, SR_LANEID ;  /* 0x0000000000727919 */ /* 0x000e620000000000 */
[----:B0-----:R-:W-:-:S06]  /*0de0*/  ULEA UR4, UR5, UR4, 0x18 ;  /* 0x0000000405047291 */ /* 0x001fcc000f8ec0ff */
[----:B-1----:R-:W-:Y:S01]  /*0df0*/  LEA R51, R114, UR4, 0x4 ;  /* 0x0000000472337c11 */ /* 0x002fe2000f8e20ff */
[----:B------:R-:W-:-:S04]  /*0e00*/  IMAD.WIDE.U32 R20, R73, 0x10, R82 ;  /* 0x0000001049147825 */ /* 0x000fc800078e0052 */
        /* <DEDUP_REMOVED lines=24> */
[----:B------:R-:W-:-:S02]  /*0f90*/  PRMT R152, R109, 0x7632, R152 ;  /* 0x000076326d987816 */ /* 0x000fc40000000098 */
[----:B------:R-:W-:Y:S02]  /*0fa0*/  CS2R R102, SRZ ;  /* 0x0000000000667805 */ /* 0x000fe4000001ff00 */
[----:B------:R-:W-:Y:S02]  /*0fb0*/  SHF.L.U32 R113, R109, 0x10, RZ ;  /* 0x000000106d717819 */ /* 0x000fe400000006ff */
[----:B------:R-:W-:Y:S02]  /*0fc0*/  CS2R R100, SRZ ;  /* 0x0000000000647805 */ /* 0x000fe4000001ff00 */
[----:B------:R-:W-:Y:S02]  /*0fd0*/  SHF.L.U32 R152, R152, 0x10, RZ ;  /* 0x0000001098987819 */ /* 0x000fe400000006ff */
[----:B------:R-:W-:Y:S02]  /*0fe0*/  CS2R R94, SRZ ;  /* 0x00000000005e7805 */ /* 0x000fe4000001ff00 */
[----:B------:R-:W-:-:S02]  /*0ff0*/  PRMT R150, R110, 0x7632, R150 ;  /* 0x000076326e967816 */ /* 0x000fc40000000096 */
[----:B------:R-:W-:Y:S02]  /*1000*/  SHF.L.U32 R112, R110, 0x10, RZ ;  /* 0x000000106e707819 */ /* 0x000fe400000006ff */
[----:B------:R-:W-:Y:S02]  /*1010*/  SHF.L.U32 R150, R150, 0x10, RZ ;  /* 0x0000001096967819 */ /* 0x000fe400000006ff */
[C---:B------:R-:W-:Y:S02]  /*1020*/  PRMT R148, R111.reuse, 0x7632, R148 ;  /* 0x000076326f947816 */ /* 0x040fe40000000094 */
[----:B------:R-:W-:Y:S02]  /*1030*/  SHF.L.U32 R111, R111, 0x10, RZ ;  /* 0x000000106f6f7819 */ /* 0x000fe400000006ff */
[----:B------:R-:W-:Y:S02]  /*1040*/  SHF.L.U32 R148, R148, 0x10, RZ ;  /* 0x0000001094947819 */ /* 0x000fe400000006ff */
[----:B--2---:R-:W-:-:S02]  /*1050*/  PRMT R146, R104, 0x7632, R146 ;  /* 0x0000763268927816 */ /* 0x004fc40000000092 */
[----:B------:R-:W-:Y:S02]  /*1060*/  SHF.L.U32 R110, R104, 0x10, RZ ;  /* 0x00000010686e7819 */ /* 0x000fe400000006ff */
        /* <DEDUP_REMOVED lines=8> */
[----:B------:R-:W-:Y:S01]  /*10f0*/  SHF.L.U32 R104, R107, 0x10, RZ ;  /* 0x000000106b687819 */ /* 0x000fe200000006ff */
[----:B------:R-:W-:Y:S01]  /*1100*/  HFMA2 R107, -RZ, RZ, 0, 0 ;  /* 0x00000000ff6b7431 */ /* 0x000fe200000001ff */
[----:B------:R-:W-:Y:S02]  /*1110*/  SHF.L.U32 R140, R140, 0x10, RZ ;  /* 0x000000108c8c7819 */ /* 0x000fe400000006ff */
[----:B------:R-:W-:-:S02]  /*1120*/  MOV R90, RZ ;  /* 0x000000ff005a7202 */ /* 0x000fc40000000f00 */
        /* <DEDUP_REMOVED lines=12> */
[----:B------:R-:W-:Y:S01]  /*11f0*/  PRMT R159, R13, 0x7632, R159 ;  /* 0x000076320d9f7816 */ /* 0x000fe2000000009f */
[----:B------:R-:W-:Y:S01]  /*1200*/  FFMA.FTZ R74, R119, R115, R74 ;  /* 0x00000073774a7223 */ /* 0x000fe2000001004a */
[----:B------:R-:W-:Y:S01]  /*1210*/  SHF.L.U32 R120, R13, 0x10, RZ ;  /* 0x000000100d787819 */ /* 0x000fe200000006ff */
[----:B-----5:R-:W-:Y:S01]  /*1220*/  FMUL.FTZ R133, R119, R78 ;  /* 0x0000004e77857220 */ /* 0x020fe20000410000 */
        /* <DEDUP_REMOVED lines=14> */
[----:B--2---:R-:W-:Y:S01]  /*1310*/  PRMT R153, R16, 0x7632, R153 ;  /* 0x0000763210997816 */ /* 0x004fe20000000099 */
[----:B------:R-:W-:Y:S01]  /*1320*/  FMUL.FTZ R149, R126, R78 ;  /* 0x0000004e7e957220 */ /* 0x000fe20000410000 */
[----:B------:R-:W-:Y:S01]  /*1330*/  SHF.L.U32 R135, R16, 0x10, RZ ;  /* 0x0000001010877819 */ /* 0x000fe200000006ff */
[----:B------:R-:W-:Y:S01]  /*1340*/  FFMA.FTZ R13, R157, R150, R0 ;  /* 0x000000969d0d7223 */ /* 0x000fe20000010000 */
[----:B------:R-:W-:Y:S01]  /*1350*/  SHF.L.U32 R153, R153, 0x10, RZ ;  /* 0x0000001099997819 */ /* 0x000fe200000006ff */
[-C--:B------:R-:W-:Y:S01]  /*1360*/  FMUL.FTZ R134, R159, R78.reuse ;  /* 0x0000004e9f867220 */ /* 0x080fe20000410000 */
[C---:B------:R-:W-:Y:S01]  /*1370*/  PRMT R151, R17.reuse, 0x7632, R151 ;  /* 0x0000763211977816 */ /* 0x040fe20000000097 */
        /* <DEDUP_REMOVED lines=40> */
[C---:B------:R-:W-:Y:S01]  /*1600*/  PRMT R0, R8.reuse, 0x7632, R0 ;  /* 0x0000763208007816 */ /* 0x040fe20000000000 */
[----:B------:R-:W-:Y:S01]  /*1610*/  FADD.FTZ R164, R5, R76 ;  /* 0x0000004c05a47221 */ /* 0x000fe20000010000 */
[----:B------:R-:W-:Y:S01]  /*1620*/  SHF.L.U32 R13, R8, 0x10, RZ ;  /* 0x00000010080d7819 */ /* 0x000fe200000006ff */
[----:B------:R-:W4:Y:S01]  /*1630*/  LDCU UR7, c[0x0][0x388] ;  /* 0x00007100ff0777ac */ /* 0x000f220008000800 */
[C---:B------:R-:W-:Y:S01]  /*1640*/  PRMT R12, R10.reuse, 0x7632, R12 ;  /* 0x000076320a0c7816 */ /* 0x040fe2000000000c */
[----:B------:R-:W0:Y:S01]  /*1650*/  LDC.64 R40, c[0x0][0x3a8] ;  /* 0x0000ea00ff287b82 */ /* 0x000e220000000a00 */
[----:B------:R-:W-:Y:S01]  /*1660*/  SHF.L.U32 R15, R10, 0x10, RZ ;  /* 0x000000100a0f7819 */ /* 0x000fe200000006ff */
[----:B------:R-:W-:Y:S01]  /*1670*/  FADD.FTZ R178, R13, R76 ;  /* 0x0000004c0db27221 */ /* 0x000fe20000010000 */
[C---:B------:R-:W-:Y:S01]  /*1680*/  PRMT R16, R6.reuse, 0x7632, R16 ;  /* 0x0000763206107816 */ /* 0x040fe20000000010 */
[----:B------:R-:W0:Y:S01]  /*1690*/  LDCU.64 UR8, c[0x0][0x538] ;  /* 0x0000a700ff0877ac */ /* 0x000e220008000a00 */
[----:B------:R-:W-:Y:S01]  /*16a0*/  SHF.L.U32 R19, R6, 0x10, RZ ;  /* 0x0000001006137819 */ /* 0x000fe200000006ff */
[----:B------:R-:W-:Y:S01]  /*16b0*/  FADD.FTZ R174, R15, R76 ;  /* 0x0000004c0fae7221 */ /* 0x000fe20000010000 */
[----:B------:R-:W-:Y:S01]  /*16c0*/  PRMT R8, R9, 0x7632, R8 ;  /* 0x0000763209087816 */ /* 0x000fe20000000008 */
[----:B------:R-:W0:Y:S01]  /*16d0*/  LDC.64 R130, c[0x0][0x3e0] ;  /* 0x0000f800ff827b82 */ /* 0x000e220000000a00 */
[----:B------:R-:W-:Y:S01]  /*16e0*/  PRMT R10, R11, 0x7632, R10 ;  /* 0x000076320b0a7816 */ /* 0x000fe2000000000a */
[----:B------:R-:W-:Y:S01]  /*16f0*/  FADD.FTZ R162, R19, R76 ;  /* 0x0000004c13a27221 */ /* 0x000fe20000010000 */
[----:B------:R-:W-:Y:S01]  /*1700*/  PRMT R6, R7, 0x7632, R6 ;  /* 0x0000763207067816 */ /* 0x000fe20000000006 */
[----:B------:R-:W0:Y:S01]  /*1710*/  LDCU.64 UR10, c[0x0][0x540] ;  /* 0x0000a800ff0a77ac */ /* 0x000e220008000a00 */
[----:B------:R-:W-:-:S02]  /*1720*/  SHF.L.U32 R5, R18, 0x9, RZ ;  /* 0x0000000912057819 */ /* 0x000fc400000006ff */
[----:B------:R-:W-:Y:S01]  /*1730*/  SHF.L.U32 R9, R9, 0x10, RZ ;  /* 0x0000001009097819 */ /* 0x000fe200000006ff */
[----:B------:R-:W0:Y:S01]  /*1740*/  LDC.64 R42, c[0x0][0x4d0] ;  /* 0x00013400ff2a7b82 */ /* 0x000e220000000a00 */
[----:B------:R-:W-:Y:S01]  /*1750*/  SHF.L.U32 R11, R11, 0x10, RZ ;  /* 0x000000100b0b7819 */ /* 0x000fe200000006ff */
[----:B------:R-:W-:Y:S01]  /*1760*/  UMOV UR4, URZ ;  /* 0x000000ff00047c82 */ /* 0x000fe20008000000 */
        /* <DEDUP_REMOVED lines=20> */
[----:B------:R-:W-:Y:S01]  /*18b0*/  SHF.L.U32 R158, R18, 0x8, RZ ;  /* 0x00000008129e7819 */ /* 0x000fe200000006ff */
[--C-:B------:R-:W-:Y:S01]  /*18c0*/  FADD.FTZ R167, R167, R76.reuse ;  /* 0x0000004ca7a77221 */ /* 0x100fe20000010000 */
[----:B------:R-:W-:Y:S01]  /*18d0*/  IADD3 R46, P1, PT, R5, R28, RZ ;  /* 0x0000001c052e7210 */ /* 0x000fe20007f3e0ff */
[----:B------:R-:W-:Y:S01]  /*18e0*/  FADD.FTZ R165, R165, R76 ;  /* 0x0000004ca5a57221 */ /* 0x000fe20000010000 */
[----:B------:R-:W-:-:S02]  /*18f0*/  IADD3 R48, P2, PT, R5, R2, RZ ;  /* 0x0000000205307210 */ /* 0x000fc40007f5e0ff */
[----:B------:R-:W-:Y:S02]  /*1900*/  MOV R103, RZ ;  /* 0x000000ff00677202 */ /* 0x000fe40000000f00 */
[----:B------:R-:W-:Y:S02]  /*1910*/  ISETP.EQ.AND P0, PT, R32, RZ, P0 ;  /* 0x000000ff2000720c */ /* 0x000fe40000702270 */
[----:B------:R-:W-:Y:S02]  /*1920*/  LOP3.LUT R158, R158, 0x100, RZ, 0xc0, !PT ;  /* 0x000001009e9e7812 */ /* 0x000fe400078ec0ff */
[----:B------:R-:W-:Y:S02]  /*1930*/  IADD3 R156, PT, PT, R5, R32, RZ ;  /* 0x00000020059c7210 */ /* 0x000fe40007ffe0ff */
[----:B------:R-:W-:Y:S02]  /*1940*/  IADD3.X R47, PT, PT, RZ, R53, RZ, P1, !PT ;  /* 0x00000035ff2f7210 */ /* 0x000fe40000ffe4ff */
[----:B-1234-:R-:W-:-:S07]  /*1950*/  IADD3.X R49, PT, PT, RZ, R52, RZ, P2, !PT ;  /* 0x00000034ff317210 */ /* 0x01efce00017fe4ff */
.L_x_8193:
[----:B0-----:R-:W-:-:S04]  /*1960*/  IMAD.WIDE.U32 R4, R128, UR4, RZ ;  /* 0x0000000480047c25 */ /* 0x001fc8000f8e00ff */
[----:B------:R-:W-:Y:S01]  /*1970*/  IMAD R0, R129, UR4, R5 ;  /* 0x0000000481007c24 */ /* 0x000fe2000f8e0205 */
[----:B------:R-:W-:-:S04]  /*1980*/  LEA R16, P1, R4, R81, 0x1 ;  /* 0x0000005104107211 */ /* 0x000fc800078208ff */
[----:B------:R-:W-:-:S03]  /*1990*/  LEA.HI.X R17, R4, R79, R0, 0x1, P1 ;  /* 0x0000004f04117211 */ /* 0x000fc600008f0c00 */
[----:B------:R-:W-:-:S05]  /*19a0*/  IMAD.WIDE.U32 R16, R73, 0x10, R16 ;  /* 0x0000001049107825 */ /* 0x000fca00078e0010 */
[----:B--2---:R-:W2:Y:S04]  /*19b0*/  LDG.E.128 R4, desc[UR16][R16.64] ;  /* 0x0000001010047981 */ /* 0x004ea8000c1e1d00 */
[----:B-1-3--:R-:W3:Y:S01]  /*19c0*/  LDG.E.128 R8, desc[UR16][R16.64+0x200] ;  /* 0x0002001010087981 */ /* 0x00aee2000c1e1d00 */
[----:B------:R-:W-:Y:S02]  /*19d0*/  MOV R12, R30 ;  /* 0x0000001e000c7202 */ /* 0x000fe40000000f00 */
[----:B------:R-:W-:-:S03]  /*19e0*/  MOV R13, R89 ;  /* 0x00000059000d7202 */ /* 0x000fc60000000f00 */
[----:B------:R-:W-:-:S04]  /*19f0*/  IMAD.WIDE.U32 R12, R40, UR4, R12 ;  /* 0x00000004280c7c25 */ /* 0x000fc8000f8e000c */
[----:B------:R-:W-:Y:S01]  /*1a00*/  IMAD R0, R41, UR4, R13 ;  /* 0x0000000429007c24 */ /* 0x000fe2000f8e020d */
[----:B------:R-:W-:-:S04]  /*1a10*/  LEA R20, P1, R12, R38, 0x2 ;  /* 0x000000260c147211 */ /* 0x000fc800078210ff */
[----:B------:R-:W-:Y:S01]  /*1a20*/  LEA.HI.X R21, R12, R39, R0, 0x2, P1 ;  /* 0x000000270c157211 */ /* 0x000fe200008f1400 */
[----:B------:R-:W-:-:S04]  /*1a30*/  IMAD.WIDE.U32 R12, R130, UR4, RZ ;  /* 0x00000004820c7c25 */ /* 0x000fc8000f8e00ff */
[----:B------:R-:W-:Y:S01]  /*1a40*/  IMAD R0, R131, UR4, R13 ;  /* 0x0000000483007c24 */ /* 0x000fe2000f8e020d */
[C---:B------:R-:W-:Y:S01]  /*1a50*/  LEA R14, P1, R12.reuse, R77, 0x1 ;  /* 0x0000004d0c0e7211 */ /* 0x040fe200078208ff */
[----:B------:R-:W4:Y:S03]  /*1a60*/  LDG.E R180, desc[UR16][R20.64] ;  /* 0x0000001014b47981 */ /* 0x000f26000c1e1900 */
        /* <DEDUP_REMOVED lines=8> */
[C---:B------:R-:W-:Y:S01]  /*1af0*/  ISETP.NE.AND P2, PT, R32.reuse, RZ, PT ;  /* 0x000000ff2000720c */ /* 0x040fe20003f45270 */
[----:B------:R-:W-:Y:S01]  /*1b00*/  UMOV UR5, 0x400 ;  /* 0x0000040000057882 */ /* 0x000fe20000000000 */
[----:B------:R-:W1:Y:S01]  /*1b10*/  LDS.128 R4, [R50] ;  /* 0x0000000032047984 */ /* 0x000e620000000c00 */
[----:B------:R-:W-:Y:S01]  /*1b20*/  ISETP.NE.AND P1, PT, R32, 0x1f, PT ;  /* 0x0000001f2000780c */ /* 0x000fe20003f25270 */
[----:B------:R-:W-:Y:S01]  /*1b30*/  FMUL.FTZ R217, R162, R106 ;  /* 0x0000006aa2d97220 */ /* 0x000fe20000410000 */
[----:B------:R-:W-:Y:S01]  /*1b40*/  FMUL.FTZ R215, R169, R144 ;  /* 0x00000090a9d77220 */ /* 0x000fe20000410000 */
[----:B------:R-:W5:Y:S01]  /*1b50*/  LDS.128 R8, [R50+0x10] ;  /* 0x0000100032087984 */ /* 0x000f620000000c00 */
[----:B------:R-:W-:Y:S01]  /*1b60*/  FMUL.FTZ R212, R179, R154 ;  /* 0x0000009ab3d47220 */ /* 0x000fe20000410000 */
[----:B------:R-:W-:Y:S01]  /*1b70*/  FMUL.FTZ R218, R164, R108 ;  /* 0x0000006ca4da7220 */ /* 0x000fe20000410000 */
[----:B------:R-:W-:Y:S01]  /*1b80*/  FMUL.FTZ R211, R173, R148 ;  /* 0x00000094add37220 */ /* 0x000fe20000410000 */
[----:B------:R-:W-:Y:S01]  /*1b90*/  FMUL.FTZ R213, R166, R110 ;  /* 0x0000006ea6d57220 */ /* 0x000fe20000410000 */
[----:B----4-:R-:W-:Y:S01]  /*1ba0*/  FMUL.FTZ R193, R180, 1.4426950216293334961 ;  /* 0x3fb8aa3bb4c17820 */ /* 0x010fe20000410000 */
[----:B------:R-:W-:Y:S01]  /*1bb0*/  FMUL.FTZ R228, R167, R142 ;  /* 0x0000008ea7e47220 */ /* 0x000fe20000410000 */
[C---:B------:R-:W-:Y:S01]  /*1bc0*/  FMUL.FTZ R226, R178.reuse, R115 ;  /* 0x00000073b2e27220 */ /* 0x040fe20000410000 */
        /* <DEDUP_REMOVED lines=9> */
[----:B0-----:R-:W-:Y:S01]  /*1c60*/  ULEA UR5, UR6, UR5, 0x18 ;  /* 0x0000000506057291 */ /* 0x001fe2000f8ec0ff */
        /* <DEDUP_REMOVED lines=13> */
[----:B------:R-:W-:Y:S01]  /*1d40*/  BSSY.RECONVERGENT B0, `(.L_x_8156) ;  /* 0x0000078000007945 */ /* 0x000fe20003800200 */
[----:B------:R-:W0:Y:S01]  /*1d50*/  MUFU.EX2 R185, R185 ;  /* 0x000000b900b97308 */ /* 0x000e220000000800 */
[----:B-1----:R-:W-:-:S02]  /*1d60*/  PRMT R194, R4, 0x7632, R194 ;  /* 0x0000763204c27816 */ /* 0x002fc400000000c2 */
[----:B------:R-:W-:Y:S02]  /*1d70*/  PRMT R196, R6, 0x7632, R196 ;  /* 0x0000763206c47816 */ /* 0x000fe400000000c4 */
[----:B-----5:R-:W-:-:S03]  /*1d80*/  PRMT R205, R9, 0x7632, R205 ;  /* 0x0000763209cd7816 */ /* 0x020fc600000000cd */
[----:B------:R-:W1:Y:S01]  /*1d90*/  MUFU.EX2 R184, R184 ;  /* 0x000000b800b87308 */ /* 0x000e620000000800 */
[----:B------:R-:W-:Y:S02]  /*1da0*/  PRMT R201, R8, 0x7632, R201 ;  /* 0x0000763208c97816 */ /* 0x000fe400000000c9 */
[----:B------:R-:W-:Y:S02]  /*1db0*/  PRMT R197, R7, 0x7632, R197 ;  /* 0x0000763207c57816 */ /* 0x000fe400000000c5 */
[C---:B------:R-:W-:Y:S02]  /*1dc0*/  PRMT R207, R10.reuse, 0x7632, R207 ;  /* 0x000076320acf7816 */ /* 0x040fe400000000cf */
[----:B------:R-:W-:Y:S01]  /*1dd0*/  SHF.L.U32 R190, R10, 0x10, RZ ;  /* 0x000000100abe7819 */ /* 0x000fe200000006ff */
[----:B------:R-:W0:Y:S01]  /*1de0*/  MUFU.EX2 R183, R183 ;  /* 0x000000b700b77308 */ /* 0x000e220000000800 */
[C---:B------:R-:W-:Y:S02]  /*1df0*/  PRMT R209, R11.reuse, 0x7632, R209 ;  /* 0x000076320bd17816 */ /* 0x040fe400000000d1 */
[----:B------:R-:W-:-:S02]  /*1e00*/  SHF.L.U32 R191, R11, 0x10, RZ ;  /* 0x000000100bbf7819 */ /* 0x000fc400000006ff */
[----:B------:R-:W-:Y:S02]  /*1e10*/  PRMT R195, R5, 0x7632, R195 ;  /* 0x0000763205c37816 */ /* 0x000fe400000000c3 */
[----:B------:R-:W-:Y:S01]  /*1e20*/  SHF.L.U32 R189, R9, 0x10, RZ ;  /* 0x0000001009bd7819 */ /* 0x000fe200000006ff */
[----:B------:R-:W0:Y:S08]  /*1e30*/  MUFU.EX2 R182, R182 ;  /* 0x000000b600b67308 */ /* 0x000e300000000800 */
[----:B------:R-:W0:Y:S08]  /*1e40*/  MUFU.EX2 R181, R181 ;  /* 0x000000b500b57308 */ /* 0x000e300000000800 */
[----:B------:R-:W0:Y:S08]  /*1e50*/  MUFU.EX2 R187, R187 ;  /* 0x000000bb00bb7308 */ /* 0x000e300000000800 */
[----:B------:R-:W0:Y:S08]  /*1e60*/  MUFU.EX2 R186, R186 ;  /* 0x000000ba00ba7308 */ /* 0x000e300000000800 */
[----:B------:R-:W0:Y:S08]  /*1e70*/  MUFU.EX2 R192, R192 ;  /* 0x000000c000c07308 */ /* 0x000e300000000800 */
[----:B------:R-:W0:Y:S01]  /*1e80*/  MUFU.EX2 R203, R203 ;  /* 0x000000cb00cb7308 */ /* 0x000e220000000800 */
[----:B--2---:R2:W-:Y:S04]  /*1e90*/  STS.128 [R51+0x420], R12 ;  /* 0x0004200c33007388 */ /* 0x0045e80000000c00 */
[----:B---3--:R3:W-:Y:S01]  /*1ea0*/  STS.128 [R51+0x620], R16 ;  /* 0x0006201033007388 */ /* 0x0087e20000000c00 */
[----:B------:R-:W-:-:S03]  /*1eb0*/  NOP ;  /* 0x0000000000007918 */ /* 0x000fc60000000000 */
[----:B------:R-:W5:Y:S04]  /*1ec0*/  LDS.128 R20, [R50+0x420] ;  /* 0x0004200032147984 */ /* 0x000f680000000c00 */
[----:B------:R-:W1:Y:S01]  /*1ed0*/  LDS.128 R24, [R50+0x430] ;  /* 0x0004300032187984 */ /* 0x000e620000000c00 */
[----:B--2---:R-:W-:Y:S01]  /*1ee0*/  SHF.L.U32 R15, R4, 0x10, RZ ;  /* 0x00000010040f7819 */ /* 0x004fe200000006ff */
[----:B------:R2:W0:Y:S01]  /*1ef0*/  MUFU.EX2 R14, R188 ;  /* 0x000000bc000e7308 */ /* 0x0004220000000800 */
[----:B------:R-:W-:Y:S02]  /*1f00*/  IADD3 R4, PT, PT, R158, UR4, RZ ;  /* 0x000000049e047c10 */ /* 0x000fe4000fffe0ff */
[----:B------:R-:W-:Y:S01]  /*1f10*/  @P2 IADD3 R4, PT, PT, R32, 0x200, RZ ;  /* 0x0000020020042810 */ /* 0x000fe20007ffe0ff */
[----:B---3--:R-:W-:Y:S01]  /*1f20*/  FMUL.FTZ R18, R164, R193 ;  /* 0x000000c1a4127220 */ /* 0x008fe20000410000 */
[----:B------:R-:W-:Y:S01]  /*1f30*/  SHF.L.U32 R17, R6, 0x10, RZ ;  /* 0x0000001006117819 */ /* 0x000fe200000006ff */
[----:B------:R-:W-:Y:S01]  /*1f40*/  FMUL.FTZ R226, R15, R226 ;  /* 0x000000e20fe27220 */ /* 0x000fe20000410000 */
[----:B------:R-:W-:-:S02]  /*1f50*/  LEA R198, R4, UR5, 0x2 ;  /* 0x0000000504c67c11 */ /* 0x000fc4000f8e10ff */
[----:B--2---:R-:W-:Y:S01]  /*1f60*/  SHF.L.U32 R188, R8, 0x10, RZ ;  /* 0x0000001008bc7819 */ /* 0x004fe200000006ff */
[----:B------:R-:W2:Y:S01]  /*1f70*/  MUFU.EX2 R18, R18 ;  /* 0x0000001200127308 */ /* 0x000ea20000000800 */
[----:B------:R-:W-:Y:S01]  /*1f80*/  SHF.L.U32 R19, R7, 0x10, RZ ;  /* 0x0000001007137819 */ /* 0x000fe200000006ff */
[----:B----4-:R3:W-:Y:S01]  /*1f90*/  STS [R198+0x1af8], R219 ;  /* 0x001af8dbc6007388 */ /* 0x0107e20000000800 */
[----:B------:R-:W-:Y:S01]  /*1fa0*/  SHF.L.U32 R16, R5, 0x10, RZ ;  /* 0x0000001005107819 */ /* 0x000fe200000006ff */
[----:B------:R-:W-:Y:S02]  /*1fb0*/  FMUL.FTZ R222, R17, R222 ;  /* 0x000000de11de7220 */ /* 0x000fe40000410000 */
[----:B------:R-:W-:Y:S01]  /*1fc0*/  FMUL.FTZ R220, R19, R220 ;  /* 0x000000dc13dc7220 */ /* 0x000fe20000410000 */
[----:B---3--:R-:W-:-:S06]  /*1fd0*/  FMUL.FTZ R198, R167, R193 ;  /* 0x000000c1a7c67220 */ /* 0x008fcc0000410000 */
[----:B------:R-:W3:Y:S01]  /*1fe0*/  MUFU.EX2 R198, R198 ;  /* 0x000000c600c67308 */ /* 0x000ee20000000800 */
[C---:B-----5:R-:W-:Y:S02]  /*1ff0*/  PRMT R208, R20.reuse, 0x7632, R208 ;  /* 0x0000763214d07816 */ /* 0x060fe400000000d0 */
[----:B------:R-:W-:-:S05]  /*2000*/  SHF.L.U32 R210, R20, 0x10, RZ ;  /* 0x0000001014d27819 */ /* 0x000fca00000006ff */
[----:B------:R4:W0:Y:S01]  /*2010*/  MUFU.EX2 R20, R199 ;  /* 0x000000c700147308 */ /* 0x0008220000000800 */
[C---:B-1----:R-:W-:Y:S02]  /*2020*/  PRMT R8, R26.reuse, 0x7632, R8 ;  /* 0x000076321a087816 */ /* 0x042fe40000000008 */
[----:B------:R-:W-:Y:S01]  /*2030*/  SHF.L.U32 R6, R26, 0x10, RZ ;  /* 0x000000101a067819 */ /* 0x000fe200000006ff */
[----:B------:R-:W-:Y:S01]  /*2040*/  FMUL.FTZ R227, R119, R210 ;  /* 0x000000d277e37220 */ /* 0x000fe20000410000 */
[C---:B------:R-:W-:Y:S02]  /*2050*/  PRMT R206, R21.reuse, 0x7632, R206 ;  /* 0x0000763215ce7816 */ /* 0x040fe400000000ce */
[----:B------:R-:W-:Y:S01]  /*2060*/  SHF.L.U32 R7, R21, 0x10, RZ ;  /* 0x0000001015077819 */ /* 0x000fe200000006ff */
[----:B----4-:R-:W-:Y:S01]  /*2070*/  FMUL.FTZ R199, R165, R193 ;  /* 0x000000c1a5c77220 */ /* 0x010fe20000410000 */
[----:B------:R-:W-:Y:S02]  /*2080*/  SHF.L.U32 R204, R24, 0x10, RZ ;  /* 0x0000001018cc7819 */ /* 0x000fe400000006ff */
[----:B------:R-:W-:Y:S01]  /*2090*/  SHF.L.U32 R26, R205, 0x10, RZ ;  /* 0x00000010cd1a7819 */ /* 0x000fe200000006ff */
[----:B------:R-:W-:Y:S01]  /*20a0*/  FMUL.FTZ R205, R189, R218 ;  /* 0x000000dabdcd7220 */ /* 0x000fe20000410000 */
[C---:B------:R-:W-:Y:S01]  /*20b0*/  PRMT R11, R25.reuse, 0x7632, R11 ;  /* 0x00007632190b7816 */ /* 0x040fe2000000000b */
[----:B------:R-:W1:Y:S01]  /*20c0*/  MUFU.EX2 R199, R199 ;  /* 0x000000c700c77308 */ /* 0x000e620000000800 */
        /* <DEDUP_REMOVED lines=8> */
[----:B------:R-:W-:-:S02]  /*2150*/  SHF.L.U32 R4, R27, 0x10, RZ ;  /* 0x000000101b047819 */ /* 0x000fc400000006ff */
[----:B------:R-:W-:Y:S02]  /*2160*/  PRMT R9, R22, 0x7632, R9 ;  /* 0x0000763216097816 */ /* 0x000fe40000000009 */
[----:B------:R-:W-:Y:S02]  /*2170*/  PRMT R12, R23, 0x7632, R12 ;  /* 0x00007632170c7816 */ /* 0x000fe4000000000c */
        /* <DEDUP_REMOVED lines=51> */
.L_x_8157:
[----:B------:R0:W1:Y:S02]  /*24b0*/  LDS R10, [R170+0x22fc] ;  /* 0x0022fc00aa0a7984 */ /* 0x0000640000000800 */
.L_x_8158:
[----:B------:R-:W-:Y:S05]  /*24c0*/  BSYNC.RECONVERGENT B0 ;  /* 0x0000000000007941 */ /* 0x000fea0003800200 */
.L_x_8156:
        /* <DEDUP_REMOVED lines=26> */
[C---:B--2---:R-:W-:Y:S01]  /*2670*/  FMUL.FTZ R4, R186.reuse, R231 ;  /* 0x000000e7ba047220 */ /* 0x044fe20000410000 */
        /* <DEDUP_REMOVED lines=32> */
[----:B------:R-:W-:Y:S02]  /*2880*/  MOV R5, R206 ;  /* 0x000000ce00057202 */ /* 0x000fe40000000f00 */
[----:B------:R-:W-:Y:S01]  /*2890*/  FFMA.FTZ R13, R192, R13, R197 ;  /* 0x0000000dc00d7223 */ /* 0x000fe200000100c5 */
[----:B------:R-:W-:-:S03]  /*28a0*/  FMUL.FTZ R12, R181, R12 ;  /* 0x0000000cb50c7220 */ /* 0x000fc60000410000 */
[----:B--2---:R-:W-:Y:S01]  /*28b0*/  FFMA.FTZ R206, R20, R13, R207 ;  /* 0x0000000d14ce7223 */ /* 0x004fe200000100cf */
[----:B------:R-:W-:Y:S01]  /*28c0*/  FMUL.FTZ R13, R187, R12 ;  /* 0x0000000cbb0d7220 */ /* 0x000fe20000410000 */
[----:B-1----:R-:W-:Y:S02]  /*28d0*/  @P1 FMUL.FTZ R208, R231, R4 ;  /* 0x00000004e7d01220 */ /* 0x002fe40000410000 */
[----:B------:R-:W-:Y:S01]  /*28e0*/  FFMA.FTZ R206, R198, R206, R209 ;  /* 0x000000cec6ce7223 */ /* 0x000fe200000100d1 */
[----:B------:R-:W-:Y:S01]  /*28f0*/  FMUL.FTZ R13, R186, R13 ;  /* 0x0000000dba0d7220 */ /* 0x000fe20000410000 */
[----:B---3--:R-:W-:Y:S01]  /*2900*/  @P1 FFMA.FTZ R5, R4, R214, R5 ;  /* 0x000000d604051223 */ /* 0x008fe20000010005 */
[----:B------:R-:W-:Y:S01]  /*2910*/  @P1 MOV R4, R208 ;  /* 0x000000d000041202 */ /* 0x000fe20000000f00 */
[----:B------:R-:W-:Y:S01]  /*2920*/  FFMA.FTZ R206, R203, R206, R196 ;  /* 0x000000cecbce7223 */ /* 0x000fe200000100c4 */
[----:B------:R-:W-:Y:S01]  /*2930*/  FMUL.FTZ R13, R14, R13 ;  /* 0x0000000d0e0d7220 */ /* 0x000fe20000410000 */
[----:B------:R-:W-:Y:S01]  /*2940*/  ISETP.GT.U32.AND P1, PT, R172, 0x1d, PT ;  /* 0x0000001dac00780c */ /* 0x000fe20003f24070 */
[----:B------:R-:W1:Y:S01]  /*2950*/  SHFL.DOWN PT, R208, R5, 0x2, 0x1f ;  /* 0x08401f0005d07f89 */ /* 0x000e6200000e0000 */
[----:B------:R-:W-:Y:S01]  /*2960*/  FFMA.FTZ R231, R199, R206, R194 ;  /* 0x000000cec7e77223 */ /* 0x000fe200000100c2 */
[----:B------:R-:W-:-:S02]  /*2970*/  FMUL.FTZ R13, R18, R13 ;  /* 0x0000000d120d7220 */ /* 0x000fc40000410000 */
[----:B------:R-:W2:Y:S02]  /*2980*/  SHFL.DOWN PT, R233, R4, 0x2, 0x1f ;  /* 0x08401f0004e97f89 */ /* 0x000ea400000e0000 */
[----:B------:R-:W-:Y:S02]  /*2990*/  FMUL.FTZ R13, R192, R13 ;  /* 0x0000000dc00d7220 */ /* 0x000fe40000410000 */
[----:B------:R-:W3:Y:S02]  /*29a0*/  SHFL.UP PT, R206, R231, 0x1, RZ ;  /* 0x04200000e7ce7989 */ /* 0x000ee400000e00ff */
[----:B------:R-:W-:-:S04]  /*29b0*/  FMUL.FTZ R13, R20, R13 ;  /* 0x0000000d140d7220 */ /* 0x000fc80000410000 */
[----:B------:R-:W-:-:S04]  /*29c0*/  FMUL.FTZ R12, R198, R13 ;  /* 0x0000000dc60c7220 */ /* 0x000fc80000410000 */
[----:B------:R-:W-:-:S04]  /*29d0*/  FMUL.FTZ R12, R203, R12 ;  /* 0x0000000ccb0c7220 */ /* 0x000fc80000410000 */
[----:B------:R-:W-:Y:S01]  /*29e0*/  FMUL.FTZ R214, R199, R12 ;  /* 0x0000000cc7d67220 */ /* 0x000fe20000410000 */
[C---:B-1----:R-:W-:Y:S01]  /*29f0*/  @!P1 FFMA.FTZ R5, R4.reuse, R208, R5 ;  /* 0x000000d004059223 */ /* 0x042fe20000010005 */
[----:B--2---:R-:W-:-:S04]  /*2a00*/  @!P1 FMUL.FTZ R13, R4, R233 ;  /* 0x000000e9040d9220 */ /* 0x004fc80000410000 */
[----:B------:R-:W1:Y:S01]  /*2a10*/  SHFL.DOWN PT, R208, R5, 0x4, 0x1f ;  /* 0x08801f0005d07f89 */ /* 0x000e6200000e0000 */
[----:B---3--:R-:W-:Y:S01]  /*2a20*/  FFMA.FTZ R206, R214, R206, R231 ;  /* 0x000000ced6ce7223 */ /* 0x008fe200000100e7 */
[----:B------:R-:W-:Y:S02]  /*2a30*/  @!P1 MOV R4, R13 ;  /* 0x0000000d00049202 */ /* 0x000fe40000000f00 */
[----:B------:R-:W2:Y:S01]  /*2a40*/  SHFL.UP PT, R13, R214, 0x1, RZ ;  /* 0x04200000d60d7989 */ /* 0x000ea200000e00ff */
[----:B------:R-:W-:-:S03]  /*2a50*/  ISETP.GE.AND P1, PT, R114, 0x1, PT ;  /* 0x000000017200780c */ /* 0x000fc60003f26270 */
[----:B------:R-:W3:Y:S01]  /*2a60*/  SHFL.DOWN PT, R233, R4, 0x4, 0x1f ;  /* 0x08801f0004e97f89 */ /* 0x000ee200000e0000 */
[----:B------:R-:W-:-:S05]  /*2a70*/  FSEL R231, R231, R206, !P1 ;  /* 0x000000cee7e77208 */ /* 0x000fca0004800000 */
[----:B------:R-:W5:Y:S01]  /*2a80*/  SHFL.UP PT, R12, R231, 0x2, RZ ;  /* 0x04400000e70c7989 */ /* 0x000f6200000e00ff */
[----:B-1----:R-:W-:-:S05]  /*2a90*/  @!P3 FFMA.FTZ R5, R4, R208, R5 ;  /* 0x000000d00405b223 */ /* 0x002fca0000010005 */
[----:B------:R-:W1:Y:S01]  /*2aa0*/  SHFL.DOWN PT, R216, R5, 0x8, 0x1f ;  /* 0x09001f0005d87f89 */ /* 0x000e6200000e0000 */
[----:B--2---:R-:W-:Y:S01]  /*2ab0*/  @P1 FMUL.FTZ R214, R214, R13 ;  /* 0x0000000dd6d61220 */ /* 0x004fe20000410000 */
[----:B------:R-:W-:Y:S01]  /*2ac0*/  ISETP.GE.AND P1, PT, R72, UR12, PT ;  /* 0x0000000c48007c0c */ /* 0x000fe2000bf26270 */
[----:B---3--:R-:W-:-:S03]  /*2ad0*/  @!P3 FMUL.FTZ R206, R4, R233 ;  /* 0x000000e904ceb220 */ /* 0x008fc60000410000 */
[----:B------:R-:W2:Y:S01]  /*2ae0*/  SHFL.UP PT, R13, R214, 0x2, RZ ;  /* 0x04400000d60d7989 */ /* 0x000ea200000e00ff */
[----:B------:R-:W-:Y:S02]  /*2af0*/  ISETP.NE.OR P1, PT, R32, RZ, P1 ;  /* 0x000000ff2000720c */ /* 0x000fe40000f25670 */
[----:B------:R-:W-:Y:S01]  /*2b00*/  @!P3 MOV R4, R206 ;  /* 0x000000ce0004b202 */ /* 0x000fe20000000f00 */
[----:B-----5:R-:W-:Y:S01]  /*2b10*/  FFMA.FTZ R12, R214, R12, R231 ;  /* 0x0000000cd60c7223 */ /* 0x020fe200000100e7 */
[----:B------:R-:W-:-:S03]  /*2b20*/  ISETP.GE.AND P3, PT, R114, 0x2, PT ;  /* 0x000000027200780c */ /* 0x000fc60003f66270 */
[----:B------:R-:W3:Y:S01]  /*2b30*/  SHFL.DOWN PT, R235, R4, 0x8, 0x1f ;  /* 0x09001f0004eb7f89 */ /* 0x000ee200000e0000 */
[----:B------:R-:W-:Y:S01]  /*2b40*/  FSEL R233, R231, R12, !P3 ;  /* 0x0000000ce7e97208 */ /* 0x000fe20005800000 */
[----:B------:R-:W-:-:S04]  /*2b50*/  HFMA2 R12, -RZ, RZ, 1.875, 0 ;  /* 0x3f800000ff0c7431 */ /* 0x000fc800000001ff */
[----:B------:R-:W5:Y:S01]  /*2b60*/  SHFL.UP PT, R206, R233, 0x4, RZ ;  /* 0x04800000e9ce7989 */ /* 0x000f6200000e00ff */
[----:B-1----:R-:W-:-:S05]  /*2b70*/  @!P4 FFMA.FTZ R5, R4, R216, R5 ;  /* 0x000000d80405c223 */ /* 0x002fca0000010005 */
[----:B------:R-:W1:Y:S01]  /*2b80*/  SHFL.DOWN PT, R216, R5, 0x10, 0x1f ;  /* 0x0a001f0005d87f89 */ /* 0x000e6200000e0000 */
[----:B--2---:R-:W-:Y:S01]  /*2b90*/  @P3 FMUL.FTZ R214, R214, R13 ;  /* 0x0000000dd6d63220 */ /* 0x004fe20000410000 */
[----:B------:R-:W-:Y:S02]  /*2ba0*/  MOV R13, RZ ;  /* 0x000000ff000d7202 */ /* 0x000fe40000000f00 */
[----:B------:R-:W-:Y:S02]  /*2bb0*/  ISETP.GT.U32.AND P3, PT, R172, 0xf, PT ;  /* 0x0000000fac00780c */ /* 0x000fe40003f64070 */
[----:B------:R-:W2:Y:S01]  /*2bc0*/  SHFL.UP PT, R231, R214, 0x4, RZ ;  /* 0x04800000d6e77989 */ /* 0x000ea200000e00ff */
[----:B---3--:R-:W-:-:S03]  /*2bd0*/  @!P4 FMUL.FTZ R208, R4, R235 ;  /* 0x000000eb04d0c220 */ /* 0x008fc60000410000 */
[----:B------:R-:W-:Y:S01]  /*2be0*/  @!P1 LDS.64 R12, [UR6+0x2378] ;  /* 0x00237806ff0c9984 */ /* 0x000fe20008000a00 */
[----:B------:R-:W-:Y:S02]  /*2bf0*/  ISETP.GE.AND P1, PT, R114, 0x4, PT ;  /* 0x000000047200780c */ /* 0x000fe40003f26270 */
[----:B------:R-:W-:Y:S01]  /*2c00*/  @!P4 MOV R4, R208 ;  /* 0x000000d00004c202 */ /* 0x000fe20000000f00 */
[----:B-----5:R-:W-:-:S04]  /*2c10*/  FFMA.FTZ R206, R214, R206, R233 ;  /* 0x000000ced6ce7223 */ /* 0x020fc800000100e9 */
[----:B------:R-:W3:Y:S01]  /*2c20*/  SHFL.DOWN PT, R235, R4, 0x10, 0x1f ;  /* 0x0a001f0004eb7f89 */ /* 0x000ee200000e0000 */
[----:B------:R-:W-:Y:S01]  /*2c30*/  FSEL R233, R233, R206, !P1 ;  /* 0x000000cee9e97208 */ /* 0x000fe20004800000 */
[----:B-1----:R-:W-:-:S04]  /*2c40*/  @!P3 FFMA.FTZ R5, R4, R216, R5 ;  /* 0x000000d80405b223 */ /* 0x002fc80000010005 */
[----:B------:R-:W1:Y:S01]  /*2c50*/  SHFL.UP PT, R206, R233, 0x8, RZ ;  /* 0x05000000e9ce7989 */ /* 0x000e6200000e00ff */
[----:B--2---:R-:W-:Y:S01]  /*2c60*/  @P1 FMUL.FTZ R214, R214, R231 ;  /* 0x000000e7d6d61220 */ /* 0x004fe20000410000 */
[----:B------:R-:W-:-:S04]  /*2c70*/  ISETP.GE.AND P1, PT, R114, 0x8, PT ;  /* 0x000000087200780c */ /* 0x000fc80003f26270 */
[----:B------:R-:W2:Y:S01]  /*2c80*/  SHFL.UP PT, R231, R214, 0x8, RZ ;  /* 0x05000000d6e77989 */ /* 0x000ea200000e00ff */
[----:B---3--:R-:W-:-:S03]  /*2c90*/  @!P3 FMUL.FTZ R208, R4, R235 ;  /* 0x000000eb04d0b220 */ /* 0x008fc60000410000 */
[----:B------:R-:W-:Y:S02]  /*2ca0*/  SHFL.DOWN PT, R235, R5, 0x1, 0x1f ;  /* 0x08201f0005eb7f89 */ /* 0x000fe400000e0000 */
[----:B------:R-:W-:Y:S01]  /*2cb0*/  @!P3 MOV R4, R208 ;  /* 0x000000d00004b202 */ /* 0x000fe20000000f00 */
[C---:B-1----:R-:W-:Y:S01]  /*2cc0*/  FFMA.FTZ R206, R214.reuse, R206, R233 ;  /* 0x000000ced6ce7223 */ /* 0x042fe200000100e9 */
[----:B------:R-:W-:Y:S04]  /*2cd0*/  SHFL.IDX PT, R237, R13, RZ, 0x1f ;  /* 0x00001fff0ded7589 */ /* 0x000fe800000e0000 */
[----:B------:R-:W1:Y:S01]  /*2ce0*/  SHFL.DOWN PT, R208, R4, 0x1, 0x1f ;  /* 0x08201f0004d07f89 */ /* 0x000e6200000e0000 */
[----:B------:R-:W-:Y:S01]  /*2cf0*/  FSEL R233, R233, R206, !P1 ;  /* 0x000000cee9e97208 */ /* 0x000fe20004800000 */
[----:B--2---:R-:W-:Y:S01]  /*2d00*/  @P1 FMUL.FTZ R214, R214, R231 ;  /* 0x000000e7d6d61220 */ /* 0x004fe20000410000 */
[----:B------:R-:W-:-:S03]  /*2d10*/  ISETP.NE.AND P1, PT, R32, 0x1f, PT ;  /* 0x0000001f2000780c */ /* 0x000fc60003f25270 */
[----:B------:R-:W2:Y:S04]  /*2d20*/  SHFL.UP PT, R206, R233, 0x10, RZ ;  /* 0x06000000e9ce7989 */ /* 0x000ea800000e00ff */
[----:B------:R-:W3:Y:S04]  /*2d30*/  SHFL.UP PT, R231, R214, 0x10, RZ ;  /* 0x06000000d6e77989 */ /* 0x000ee800000e00ff */
[----:B------:R-:W-:Y:S04]  /*2d40*/  SHFL.IDX PT, R5, R5, RZ, 0x1f ;  /* 0x00001fff05057589 */ /* 0x000fe800000e0000 */
[----:B------:R-:W5:Y:S01]  /*2d50*/  SHFL.IDX PT, R230, R4, RZ, 0x1f ;  /* 0x00001fff04e67589 */ /* 0x000f6200000e0000 */
[----:B-1----:R-:W-:Y:S01]  /*2d60*/  @P1 FFMA.FTZ R237, R208, R237, R235 ;  /* 0x000000edd0ed1223 */ /* 0x002fe200000100eb */
[----:B------:R-:W-:-:S03]  /*2d70*/  ISETP.GE.AND P1, PT, R114, 0x10, PT ;  /* 0x000000107200780c */ /* 0x000fc60003f26270 */
[----:B------:R-:W-:Y:S01]  /*2d80*/  FFMA.FTZ R200, R237, R10, R200 ;  /* 0x0000000aedc87223 */ /* 0x000fe200000100c8 */
[----:B--2---:R-:W-:-:S03]  /*2d90*/  FFMA.FTZ R206, R214, R206, R233 ;  /* 0x000000ced6ce7223 */ /* 0x004fc600000100e9 */
[-C--:B------:R-:W-:Y:S01]  /*2da0*/  FFMA.FTZ R202, R199, R200.reuse, R202 ;  /* 0x000000c8c7ca7223 */ /* 0x080fe200000100ca */
[----:B------:R-:W-:Y:S01]  /*2db0*/  FMUL.FTZ R241, R165, R200 ;  /* 0x000000c8a5f17220 */ /* 0x000fe20000410000 */
[----:B------:R-:W-:Y:S02]  /*2dc0*/  FSEL R10, R233, R206, !P1 ;  /* 0x000000cee90a7208 */ /* 0x000fe40004800000 */
[----:B------:R-:W-:Y:S01]  /*2dd0*/  FFMA.FTZ R204, R203, R202, R204 ;  /* 0x000000cacbcc7223 */ /* 0x000fe200000100cc */
[----:B------:R-:W-:Y:S01]  /*2de0*/  FMUL.FTZ R243, R140, R241 ;  /* 0x000000f18cf37220 */ /* 0x000fe20000410000 */
[----:B---3--:R-:W-:Y:S02]  /*2df0*/  @P1 FMUL.FTZ R214, R214, R231 ;  /* 0x000000e7d6d61220 */ /* 0x008fe40000410000 */
[----:B------:R-:W-:Y:S01]  /*2e00*/  FFMA.FTZ R211, R198, R204, R211 ;  /* 0x000000ccc6d37223 */ /* 0x000fe200000100d3 */
[----:B------:R1:W-:Y:S01]  /*2e10*/  SHFL.UP PT, R231, R10, 0x1, RZ ;  /* 0x042000000ae77989 */ /* 0x0003e200000e00ff */
[C---:B-----5:R-:W-:Y:S01]  /*2e20*/  FFMA.FTZ R13, R230.reuse, R13, R5 ;  /* 0x0000000de60d7223 */ /* 0x060fe20000010005 */
[----:B------:R-:W-:Y:S01]  /*2e30*/  FMUL.FTZ R12, R230, R12 ;  /* 0x0000000ce60c7220 */ /* 0x000fe20000410000 */
[----:B------:R-:W-:Y:S01]  /*2e40*/  FFMA.FTZ R213, R20, R211, R213 ;  /* 0x000000d314d57223 */ /* 0x000fe200000100d5 */
[----:B------:R-:W-:Y:S03]  /*2e50*/  SHFL.UP PT, R214, R214, 0x1, RZ ;  /* 0x04200000d6d67989 */ /* 0x000fe600000e00ff */
[----:B------:R-:W-:Y:S01]  /*2e60*/  FFMA.FTZ R215, R192, R213, R215 ;  /* 0x000000d5c0d77223 */ /* 0x000fe200000100d7 */
[----:B------:R2:W-:Y:S03]  /*2e70*/  @!P5 STS.64 [UR6+0x2378], R12 ;  /* 0x0023780cff00d988 */ /* 0x0005e60008000a06 */
[----:B------:R-:W-:Y:S01]  /*2e80*/  FFMA.FTZ R206, R18, R215, R229 ;  /* 0x000000d712ce7223 */ /* 0x000fe200000100e5 */
[----:B------:R-:W-:-:S03]  /*2e90*/  P2R R229, PR, RZ, 0x20 ;  /* 0x00000020ffe57803 */ /* 0x000fc60000000000 */
[----:B------:R-:W-:-:S04]  /*2ea0*/  FFMA.FTZ R217, R14, R206, R217 ;  /* 0x000000ce0ed97223 */ /* 0x000fc800000100d9 */
[----:B------:R-:W-:Y:S01]  /*2eb0*/  FFMA.FTZ R208, R186, R217, R11 ;  /* 0x000000d9bad07223 */ /* 0x000fe2000001000b */
[----:B-1----:R-:W-:Y:S01]  /*2ec0*/  IMAD.WIDE.U32 R10, R44, UR4, R48 ;  /* 0x000000042c0a7c25 */ /* 0x002fe2000f8e0030 */
[----:B----4-:R-:W1:Y:S03]  /*2ed0*/  SHFL.IDX PT, R8, R8, RZ, 0x1f ;  /* 0x00001fff08087589 */ /* 0x010e6600000e0000 */
[----:B------:R-:W-:-:S04]  /*2ee0*/  FFMA.FTZ R210, R187, R208, R210 ;  /* 0x000000d0bbd27223 */ /* 0x000fc800000100d2 */
[-C--:B------:R-:W-:Y:S01]  /*2ef0*/  FFMA.FTZ R212, R181, R210.reuse, R212 ;  /* 0x000000d2b5d47223 */ /* 0x080fe200000100d4 */
[----:B--2---:R-:W-:Y:S01]  /*2f00*/  FMUL.FTZ R12, R168, R210 ;  /* 0x000000d2a80c7220 */ /* 0x004fe20000410000 */
[----:B-1----:R-:W-:Y:S02]  /*2f10*/  @P2 FFMA.FTZ R8, R214, R8, R231 ;  /* 0x00000008d6082223 */ /* 0x002fe400000100e7 */
[----:B------:R-:W-:Y:S02]  /*2f20*/  FFMA.FTZ R214, R182, R212, R9 ;  /* 0x000000d4b6d67223 */ /* 0x000fe40000010009 */
[----:B------:R-:W-:Y:S01]  /*2f30*/  FFMA.FTZ R216, R219, R8, R226 ;  /* 0x00000008dbd87223 */ /* 0x000fe200000100e2 */
[----:B------:R-:W-:-:S04]  /*2f40*/  IMAD.WIDE.U32 R8, R42, UR4, R46 ;  /* 0x000000042a087c25 */ /* 0x000fc8000f8e002e */
[-C--:B------:R-:W-:Y:S01]  /*2f50*/  FFMA.FTZ R219, R183, R214.reuse, R6 ;  /* 0x000000d6b7db7223 */ /* 0x080fe20000010006 */
[----:B------:R-:W-:Y:S01]  /*2f60*/  LEA R6, P2, R10, UR10, 0x2 ;  /* 0x0000000a0a067c11 */ /* 0x000fe2000f8410ff */
[----:B------:R-:W-:Y:S01]  /*2f70*/  FMUL.FTZ R235, R174, R214 ;  /* 0x000000d6aeeb7220 */ /* 0x000fe20000410000 */
[----:B------:R-:W-:Y:S02]  /*2f80*/  IMAD R5, R43, UR4, R9 ;  /* 0x000000042b057c24 */ /* 0x000fe4000f8e0209 */
[----:B------:R-:W-:Y:S01]  /*2f90*/  FFMA.FTZ R9, R184, R219, R7 ;  /* 0x000000dbb8097223 */ /* 0x000fe20000010007 */
[----:B------:R-:W-:Y:S01]  /*2fa0*/  LEA R4, P1, R8, UR8, 0x2 ;  /* 0x0000000808047c11 */ /* 0x000fe2000f8210ff */
[----:B------:R-:W-:Y:S02]  /*2fb0*/  IMAD R7, R45, UR4, R11 ;  /* 0x000000042d077c24 */ /* 0x000fe4000f8e020b */
[----:B------:R-:W-:Y:S01]  /*2fc0*/  FMUL.FTZ R237, R112, R235 ;  /* 0x000000eb70ed7220 */ /* 0x000fe20000410000 */
[C---:B------:R-:W-:Y:S01]  /*2fd0*/  FFMA.FTZ R228, R185.reuse, R9, R228 ;  /* 0x00000009b9e47223 */ /* 0x040fe200000100e4 */
[----:B------:R-:W-:Y:S01]  /*2fe0*/  LEA.HI.X R5, R8, UR9, R5, 0x2, P1 ;  /* 0x0000000908057c11 */ /* 0x000fe200088f1405 */
[----:B------:R-:W-:Y:S01]  /*2ff0*/  FFMA.FTZ R8, R0, R216, R225 ;  /* 0x000000d800087223 */ /* 0x000fe200000100e1 */
[----:B------:R-:W-:Y:S01]  /*3000*/  LEA.HI.X R7, R10, UR11, R7, 0x2, P2 ;  /* 0x0000000b0a077c11 */ /* 0x000fe200090f1407 */
[----:B------:R-:W-:Y:S01]  /*3010*/  FFMA.FTZ R227, R0, R228, R227 ;  /* 0x000000e400e37223 */ /* 0x000fe200000100e3 */
[----:B------:R-:W-:Y:S01]  /*3020*/  FADD.FTZ R0, -R226, R216 ;  /* 0x000000d8e2007221 */ /* 0x000fe20000010100 */
[----:B------:R-:W-:Y:S01]  /*3030*/  FFMA.FTZ R185, R185, R8, R224 ;  /* 0x00000008b9b97223 */ /* 0x000fe200000100e0 */
[----:B------:R-:W-:Y:S01]  /*3040*/  FADD.FTZ R225, -R225, R8 ;  /* 0x00000008e1e17221 */ /* 0x000fe20000010100 */
[----:B------:R-:W-:Y:S01]  /*3050*/  FMUL.FTZ R10, R178, R227 ;  /* 0x000000e3b20a7220 */ /* 0x000fe20000410000 */
[----:B------:R-:W-:Y:S01]  /*3060*/  FMUL.FTZ R11, R179, R228 ;  /* 0x000000e4b30b7220 */ /* 0x000fe20000410000 */
[----:B------:R-:W-:Y:S01]  /*3070*/  FMUL.FTZ R230, R176, R9 ;  /* 0x00000009b0e67220 */ /* 0x000fe20000410000 */
[----:B------:R-:W-:Y:S01]  /*3080*/  FADD.FTZ R224, -R224, R185 ;  /* 0x000000b9e0e07221 */ /* 0x000fe20000010100 */
[----:B------:R-:W-:Y:S01]  /*3090*/  FFMA.FTZ R226, R0, R10, RZ ;  /* 0x0000000a00e27223 */ /* 0x000fe200000100ff */
[----:B------:R-:W-:Y:S01]  /*30a0*/  FFMA.FTZ R184, R184, R185, R223 ;  /* 0x000000b9b8b87223 */ /* 0x000fe200000100df */
[----:B------:R-:W-:Y:S01]  /*30b0*/  FMUL.FTZ R13, R113, R230 ;  /* 0x000000e6710d7220 */ /* 0x000fe20000410000 */
[----:B------:R-:W-:Y:S01]  /*30c0*/  FMUL.FTZ R10, R115, R10 ;  /* 0x0000000a730a7220 */ /* 0x000fe20000410000 */
[-C--:B------:R-:W-:Y:S01]  /*30d0*/  FFMA.FTZ R231, R225, R11.reuse, R226 ;  /* 0x0000000be1e77223 */ /* 0x080fe200000100e2 */
[----:B------:R-:W-:Y:S01]  /*30e0*/  FADD.FTZ R223, -R223, R184 ;  /* 0x000000b8dfdf7221 */ /* 0x000fe20000010100 */
[----:B------:R-:W-:Y:S01]  /*30f0*/  FFMA.FTZ R183, R183, R184, R222 ;  /* 0x000000b8b7b77223 */ /* 0x000fe200000100de */
[----:B------:R-:W-:Y:S01]  /*3100*/  FMUL.FTZ R11, R154, R11 ;  /* 0x0000000b9a0b7220 */ /* 0x000fe20000410000 */
[----:B------:R-:W-:Y:S01]  /*3110*/  FFMA.FTZ R230, R224, R230, R231 ;  /* 0x000000e6e0e67223 */ /* 0x000fe200000100e7 */
[----:B------:R-:W-:Y:S01]  /*3120*/  FMUL.FTZ R231, R177, R219 ;  /* 0x000000dbb1e77220 */ /* 0x000fe20000410000 */
[----:B------:R-:W-:Y:S01]  /*3130*/  FADD.FTZ R222, -R222, R183 ;  /* 0x000000b7dede7221 */ /* 0x000fe20000010100 */
[----:B------:R-:W-:Y:S01]  /*3140*/  FFMA.FTZ R182, R182, R183, R221 ;  /* 0x000000b7b6b67223 */ /* 0x000fe200000100dd */
[----:B------:R1:W-:Y:S01]  /*3150*/  STS [R71], R10 ;  /* 0x0000000a47007388 */ /* 0x0003e20000000800 */
[-C--:B------:R-:W-:Y:S01]  /*3160*/  FMUL.FTZ R233, R152, R231.reuse ;  /* 0x000000e798e97220 */ /* 0x080fe20000410000 */
[----:B------:R-:W-:Y:S01]  /*3170*/  FFMA.FTZ R231, R223, R231, R230 ;  /* 0x000000e7dfe77223 */ /* 0x000fe200000100e6 */
[----:B------:R-:W-:Y:S01]  /*3180*/  FADD.FTZ R221, -R221, R182 ;  /* 0x000000b6dddd7221 */ /* 0x000fe20000010100 */
[----:B------:R2:W-:Y:S01]  /*3190*/  STS [R70+0x4], R11 ;  /* 0x0000040b46007388 */ /* 0x0005e20000000800 */
[----:B------:R-:W-:Y:S01]  /*31a0*/  FFMA.FTZ R181, R181, R182, R220 ;  /* 0x000000b6b5b57223 */ /* 0x000fe200000100dc */
[----:B------:R-:W-:Y:S01]  /*31b0*/  FMUL.FTZ R226, R119, R216 ;  /* 0x000000d877e27220 */ /* 0x000fe20000410000 */
[----:B------:R-:W-:Y:S01]  /*31c0*/  FMUL.FTZ R183, R125, R183 ;  /* 0x000000b77db77220 */ /* 0x000fe20000410000 */
[----:B------:R3:W-:Y:S01]  /*31d0*/  STS [R70+0x8], R13 ;  /* 0x0000080d46007388 */ /* 0x0007e20000000800 */
[----:B------:R-:W-:Y:S01]  /*31e0*/  FFMA.FTZ R187, R187, R181, R218 ;  /* 0x000000b5bbbb7223 */ /* 0x000fe200000100da */
[----:B-1----:R-:W-:Y:S01]  /*31f0*/  FFMA.FTZ R10, R222, R235, R231 ;  /* 0x000000ebde0a7223 */ /* 0x002fe200000100e7 */
[----:B------:R-:W-:Y:S01]  /*3200*/  FADD.FTZ R220, -R220, R181 ;  /* 0x000000b5dcdc7221 */ /* 0x000fe20000010100 */
[----:B------:R-:W-:Y:S01]  /*3210*/  FMUL.FTZ R235, R173, R208 ;  /* 0x000000d0adeb7220 */ /* 0x000fe20000410000 */
[----:B------:R-:W-:Y:S01]  /*3220*/  FADD.FTZ R218, -R218, R187 ;  /* 0x000000bbdada7221 */ /* 0x000fe20000010100 */
[----:B--2---:R-:W-:Y:S01]  /*3230*/  FMUL.FTZ R11, R175, R212 ;  /* 0x000000d4af0b7220 */ /* 0x004fe20000410000 */
[----:B------:R-:W-:Y:S01]  /*3240*/  FFMA.FTZ R186, R186, R187, R201 ;  /* 0x000000bbbaba7223 */ /* 0x000fe200000100c9 */
[----:B------:R1:W-:Y:S01]  /*3250*/  STS [R70+0xc], R233 ;  /* 0x00000ce946007388 */ /* 0x0003e20000000800 */
[----:B------:R-:W-:Y:S01]  /*3260*/  FMUL.FTZ R231, R111, R12 ;  /* 0x0000000c6fe77220 */ /* 0x000fe20000410000 */
[-C--:B---3--:R-:W-:Y:S01]  /*3270*/  FFMA.FTZ R13, R221, R11.reuse, R10 ;  /* 0x0000000bdd0d7223 */ /* 0x088fe2000001000a */
[----:B------:R-:W-:Y:S01]  /*3280*/  FADD.FTZ R201, -R201, R186 ;  /* 0x000000bac9c97221 */ /* 0x000fe20000010100 */
[----:B------:R-:W-:Y:S01]  /*3290*/  FFMA.FTZ R14, R14, R186, R195 ;  /* 0x000000ba0e0e7223 */ /* 0x000fe200000100c3 */
[----:B------:R-:W-:Y:S01]  /*32a0*/  FMUL.FTZ R11, R150, R11 ;  /* 0x0000000b960b7220 */ /* 0x000fe20000410000 */
[----:B------:R-:W-:Y:S01]  /*32b0*/  FFMA.FTZ R13, R220, R12, R13 ;  /* 0x0000000cdc0d7223 */ /* 0x000fe2000001000d */
[----:B------:R2:W-:Y:S01]  /*32c0*/  STS [R70+0x18], R231 ;  /* 0x000018e746007388 */ /* 0x0005e20000000800 */
[----:B------:R-:W-:Y:S01]  /*32d0*/  FADD.FTZ R195, -R195, R14 ;  /* 0x0000000ec3c37221 */ /* 0x000fe20000010100 */
[----:B------:R-:W-:Y:S01]  /*32e0*/  FFMA.FTZ R18, R18, R14, R205 ;  /* 0x0000000e12127223 */ /* 0x000fe200000100cd */
[----:B------:R-:W-:Y:S01]  /*32f0*/  FFMA.FTZ R10, R218, R235, R13 ;  /* 0x000000ebda0a7223 */ /* 0x000fe2000001000d */
[----:B------:R-:W-:Y:S01]  /*3300*/  FMUL.FTZ R13, R166, R217 ;  /* 0x000000d9a60d7220 */ /* 0x000fe20000410000 */
[----:B-1----:R-:W-:Y:S01]  /*3310*/  FMUL.FTZ R233, R148, R235 ;  /* 0x000000eb94e97220 */ /* 0x002fe20000410000 */
[----:B------:R-:W-:Y:S01]  /*3320*/  FMUL.FTZ R235, R171, R206 ;  /* 0x000000ceabeb7220 */ /* 0x000fe20000410000 */
[----:B------:R-:W-:Y:S01]  /*3330*/  FADD.FTZ R205, -R205, R18 ;  /* 0x00000012cdcd7221 */ /* 0x000fe20000010100 */
[----:B------:R-:W-:Y:S01]  /*3340*/  FFMA.FTZ R10, R201, R13, R10 ;  /* 0x0000000dc90a7223 */ /* 0x000fe2000001000a */
[----:B------:R-:W-:Y:S01]  /*3350*/  FFMA.FTZ R192, R192, R18, R197 ;  /* 0x00000012c0c07223 */ /* 0x000fe200000100c5 */
[----:B--2---:R-:W-:Y:S01]  /*3360*/  FMUL.FTZ R231, R164, R215 ;  /* 0x000000d7a4e77220 */ /* 0x004fe20000410000 */
[----:B------:R1:W-:Y:S01]  /*3370*/  STS [R70+0x14], R11 ;  /* 0x0000140b46007388 */ /* 0x0003e20000000800 */
[----:B------:R-:W-:Y:S01]  /*3380*/  FFMA.FTZ R10, R195, R235, R10 ;  /* 0x000000ebc30a7223 */ /* 0x000fe2000001000a */
[----:B------:R-:W-:Y:S01]  /*3390*/  FADD.FTZ R197, -R197, R192 ;  /* 0x000000c0c5c57221 */ /* 0x000fe20000010100 */
[----:B------:R-:W-:Y:S01]  /*33a0*/  FFMA.FTZ R20, R20, R192, R207 ;  /* 0x000000c014147223 */ /* 0x000fe200000100cf */
[----:B------:R2:W-:Y:S01]  /*33b0*/  STS [R70+0x1c], R233 ;  /* 0x00001ce946007388 */ /* 0x0005e20000000800 */
[-C--:B------:R-:W-:Y:S01]  /*33c0*/  FFMA.FTZ R10, R205, R231.reuse, R10 ;  /* 0x000000e7cd0a7223 */ /* 0x080fe2000001000a */
[----:B------:R-:W-:Y:S01]  /*33d0*/  FMUL.FTZ R231, R108, R231 ;  /* 0x000000e76ce77220 */ /* 0x000fe20000410000 */
[----:B------:R-:W-:Y:S01]  /*33e0*/  FADD.FTZ R207, -R207, R20 ;  /* 0x00000014cfcf7221 */ /* 0x000fe20000010100 */
[----:B------:R3:W-:Y:S01]  /*33f0*/  STS [R70+0x10], R237 ;  /* 0x000010ed46007388 */ /* 0x0007e20000000800 */
[----:B------:R-:W-:Y:S01]  /*3400*/  FFMA.FTZ R198, R198, R20, R209 ;  /* 0x00000014c6c67223 */ /* 0x000fe200000100d1 */
[----:B-1----:R-:W-:Y:S01]  /*3410*/  FMUL.FTZ R11, R110, R13 ;  /* 0x0000000d6e0b7220 */ /* 0x002fe20000410000 */
[----:B------:R-:W-:Y:S01]  /*3420*/  FMUL.FTZ R13, R146, R235 ;  /* 0x000000eb920d7220 */ /* 0x000fe20000410000 */
[----:B------:R-:W-:Y:S01]  /*3430*/  STS [R70+0x28], R231 ;  /* 0x000028e746007388 */ /* 0x000fe20000000800 */
[----:B------:R-:W-:Y:S01]  /*3440*/  FADD.FTZ R209, -R209, R198 ;  /* 0x000000c6d1d17221 */ /* 0x000fe20000010100 */
[----:B--2---:R-:W-:Y:S01]  /*3450*/  FMUL.FTZ R233, R169, R213 ;  /* 0x000000d5a9e97220 */ /* 0x004fe20000410000 */
[----:B------:R-:W-:Y:S01]  /*3460*/  FFMA.FTZ R203, R203, R198, R196 ;  /* 0x000000c6cbcb7223 */ /* 0x000fe200000100c4 */
[----:B------:R1:W-:Y:S01]  /*3470*/  STS [R70+0x24], R13 ;  /* 0x0000240d46007388 */ /* 0x0003e20000000800 */
[----:B------:R-:W-:Y:S01]  /*3480*/  FMUL.FTZ R230, R161, R8 ;  /* 0x00000008a1e67220 */ /* 0x000fe20000410000 */
[----:B---3--:R-:W-:Y:S01]  /*3490*/  FMUL.FTZ R237, R162, R211 ;  /* 0x000000d3a2ed7220 */ /* 0x008fe20000410000 */
[-C--:B------:R-:W-:Y:S01]  /*34a0*/  FMUL.FTZ R235, R144, R233.reuse ;  /* 0x000000e990eb7220 */ /* 0x080fe20000410000 */
[----:B------:R-:W-:Y:S01]  /*34b0*/  FFMA.FTZ R10, R197, R233, R10 ;  /* 0x000000e9c50a7223 */ /* 0x000fe2000001000a */
[----:B------:R-:W-:Y:S01]  /*34c0*/  FMUL.FTZ R233, R160, R202 ;  /* 0x000000caa0e97220 */ /* 0x000fe20000410000 */
[----:B------:R2:W-:Y:S01]  /*34d0*/  STS [R70+0x20], R11 ;  /* 0x0000200b46007388 */ /* 0x0005e20000000800 */
[----:B------:R-:W-:Y:S01]  /*34e0*/  FADD.FTZ R196, -R196, R203 ;  /* 0x000000cbc4c47221 */ /* 0x000fe20000010100 */
[----:B------:R-:W-:Y:S01]  /*34f0*/  FFMA.FTZ R10, R207, R237, R10 ;  /* 0x000000edcf0a7223 */ /* 0x000fe2000001000a */
[----:B------:R-:W-:Y:S01]  /*3500*/  FMUL.FTZ R239, R104, R233 ;  /* 0x000000e968ef7220 */ /* 0x000fe20000410000 */
[----:B-1----:R-:W-:Y:S01]  /*3510*/  FMUL.FTZ R13, R167, R204 ;  /* 0x000000cca70d7220 */ /* 0x002fe20000410000 */
[----:B------:R-:W-:Y:S01]  /*3520*/  STS [R70+0x2c], R235 ;  /* 0x00002ceb46007388 */ /* 0x000fe20000000800 */
[----:B------:R-:W-:Y:S01]  /*3530*/  FFMA.FTZ R199, R199, R203, R194 ;  /* 0x000000cbc7c77223 */ /* 0x000fe200000100c2 */
[----:B------:R-:W-:Y:S01]  /*3540*/  FMUL.FTZ R185, R120, R185 ;  /* 0x000000b978b97220 */ /* 0x000fe20000410000 */
[----:B------:R-:W-:Y:S01]  /*3550*/  FFMA.FTZ R231, R209, R13, R10 ;  /* 0x0000000dd1e77223 */ /* 0x000fe2000001000a */
[----:B------:R-:W-:Y:S01]  /*3560*/  STS [R70+0x38], R239 ;  /* 0x000038ef46007388 */ /* 0x000fe20000000800 */
[----:B--2---:R-:W-:Y:S01]  /*3570*/  FMUL.FTZ R11, R106, R237 ;  /* 0x000000ed6a0b7220 */ /* 0x004fe20000410000 */
[----:B------:R-:W-:Y:S01]  /*3580*/  FMUL.FTZ R237, R142, R13 ;  /* 0x0000000d8eed7220 */ /* 0x000fe20000410000 */
[----:B------:R-:W-:Y:S01]  /*3590*/  FFMA.FTZ R231, R196, R233, R231 ;  /* 0x000000e9c4e77223 */ /* 0x000fe200000100e7 */
[----:B------:R-:W-:Y:S01]  /*35a0*/  STS [R70+0x3c], R243 ;  /* 0x00003cf346007388 */ /* 0x000fe20000000800 */
[----:B------:R-:W-:Y:S01]  /*35b0*/  FADD.FTZ R194, -R194, R199 ;  /* 0x000000c7c2c27221 */ /* 0x000fe20000010100 */
[----:B------:R-:W-:Y:S01]  /*35c0*/  FMUL.FTZ R181, R126, R181 ;  /* 0x000000b57eb57220 */ /* 0x000fe20000410000 */
[----:B------:R-:W-:Y:S01]  /*35d0*/  FMUL.FTZ R184, R159, R184 ;  /* 0x000000b89fb87220 */ /* 0x000fe20000410000 */
        /* <DEDUP_REMOVED lines=8> */
[----:B------:R-:W-:Y:S01]  /*3660*/  BAR.SYNC.DEFER_BLOCKING 0x0 ;  /* 0x0000000000007b1d */ /* 0x000fe20000010000 */
[----:B------:R-:W-:Y:S01]  /*3670*/  FMUL.FTZ R203, R163, R203 ;  /* 0x000000cba3cb7220 */ /* 0x000fe20000410000 */
[----:B------:R-:W-:-:S04]  /*3680*/  FMUL.FTZ R199, R145, R199 ;  /* 0x000000c791c77220 */ /* 0x000fc80000410000 */
[----:B------:R-:W1:Y:S04]  /*3690*/  LDS R11, [R54] ;  /* 0x00000000360b7984 */ /* 0x000e680000000800 */
        /* <DEDUP_REMOVED lines=19> */
[----:B-----5:R-:W-:Y:S01]  /*37d0*/  FMUL.FTZ R183, R143, R20 ;  /* 0x000000148fb77220 */ /* 0x020fe20000410000 */
[----:B------:R-:W-:-:S02]  /*37e0*/  IADD3 R20, PT, PT, -R156, UR7, RZ ;  /* 0x000000079c147c10 */ /* 0x000fc4000fffe1ff */
[----:B------:R0:W-:Y:S01]  /*37f0*/  STS [R70+0x844], R230 ;  /* 0x000844e646007388 */ /* 0x0001e20000000800 */
[----:B-1----:R-:W-:Y:S01]  /*3800*/  FMUL.FTZ R185, R151, R192 ;  /* 0x000000c097b97220 */ /* 0x002fe20000410000 */
[C---:B------:R-:W-:Y:S02]  /*3810*/  ISETP.GE.AND P6, PT, R20.reuse, 0x1, PT ;  /* 0x000000011400780c */ /* 0x040fe40003fc6270 */
[----:B------:R1:W-:Y:S01]  /*3820*/  STS [R70+0x84c], R184 ;  /* 0x00084cb846007388 */ /* 0x0003e20000000800 */
[C---:B------:R-:W-:Y:S01]  /*3830*/  ISETP.GE.AND P1, PT, R20.reuse, 0x21, PT ;  /* 0x000000211400780c */ /* 0x040fe20003f26270 */
[----:B--2---:R-:W-:Y:S01]  /*3840*/  FMUL.FTZ R181, R147, R198 ;  /* 0x000000c693b57220 */ /* 0x004fe20000410000 */
[C---:B------:R-:W-:Y:S01]  /*3850*/  ISETP.GE.AND P3, PT, R20.reuse, 0x41, PT ;  /* 0x000000411400780c */ /* 0x040fe20003f66270 */
[----:B------:R1:W-:Y:S01]  /*3860*/  STS [R70+0x854], R182 ;  /* 0x000854b646007388 */ /* 0x0003e20000000800 */
[C---:B------:R-:W-:Y:S02]  /*3870*/  ISETP.GE.AND P4, PT, R20.reuse, 0x61, PT ;  /* 0x000000611400780c */ /* 0x040fe40003f86270 */
        /* <DEDUP_REMOVED lines=16> */
.L_x_8160:
[----:B------:R-:W-:Y:S05]  /*3980*/  BSYNC.RECONVERGENT B0 ;  /* 0x0000000000007941 */ /* 0x000fea0003800200 */
.L_x_8159:
[----:B--2---:R0:W2:Y:S01]  /*3990*/  LDS R11, [R69+0x8c0] ;  /* 0x0008c000450b7984 */ /* 0x0040a20000000800 */
[----:B------:R-:W-:Y:S04]  /*39a0*/  BSSY.RECONVERGENT B0, `(.L_x_8161) ;  /* 0x0000004000007945 */ /* 0x000fe80003800200 */
[----:B------:R-:W-:Y:S05]  /*39b0*/  @!P1 BRA `(.L_x_8162) ;  /* 0x0000000000089947 */ /* 0x000fea0003800000 */
[----:B------:R3:W-:Y:S04]  /*39c0*/  REDG.E.ADD.F32.FTZ.RN.STRONG.GPU desc[UR16][R4.64+0x80], R13 ;  /* 0x0000800d040079a6 */ /* 0x0007e8000c12f310 */
[----:B--2---:R3:W-:Y:S02]  /*39d0*/  REDG.E.ADD.F32.FTZ.RN.STRONG.GPU desc[UR16][R6.64+0x80], R11 ;  /* 0x0000800b060079a6 */ /* 0x0047e4000c12f310 */
.L_x_8162:
[----:B------:R-:W-:Y:S05]  /*39e0*/  BSYNC.RECONVERGENT B0 ;  /* 0x0000000000007941 */ /* 0x000fea0003800200 */
.L_x_8161:
[----:B--23--:R2:W3:Y:S01]  /*39f0*/  LDS R11, [R68+0x940] ;  /* 0x00094000440b7984 */ /* 0x00c4e20000000800 */
[----:B------:R-:W-:Y:S04]  /*3a00*/  BSSY.RECONVERGENT B0, `(.L_x_8163) ;  /* 0x0000004000007945 */ /* 0x000fe80003800200 */
[----:B------:R-:W-:Y:S05]  /*3a10*/  @!P3 BRA `(.L_x_8164) ;  /* 0x000000000008b947 */ /* 0x000fea0003800000 */
[----:B------:R4:W-:Y:S04]  /*3a20*/  REDG.E.ADD.F32.FTZ.RN.STRONG.GPU desc[UR16][R4.64+0x100], R231 ;  /* 0x000100e7040079a6 */ /* 0x0009e8000c12f310 */
[----:B---3--:R4:W-:Y:S02]  /*3a30*/  REDG.E.ADD.F32.FTZ.RN.STRONG.GPU desc[UR16][R6.64+0x100], R11 ;  /* 0x0001000b060079a6 */ /* 0x0089e4000c12f310 */
.L_x_8164:
[----:B------:R-:W-:Y:S05]  /*3a40*/  BSYNC.RECONVERGENT B0 ;  /* 0x0000000000007941 */ /* 0x000fea0003800200 */
.L_x_8163:
[----:B---34-:R3:W4:Y:S01]  /*3a50*/  LDS R11, [R67+0x9c0] ;  /* 0x0009c000430b7984 */ /* 0x0187220000000800 */
[----:B------:R-:W-:Y:S04]  /*3a60*/  BSSY.RECONVERGENT B0, `(.L_x_8165) ;  /* 0x0000004000007945 */ /* 0x000fe80003800200 */
[----:B------:R-:W-:Y:S05]  /*3a70*/  @!P4 BRA `(.L_x_8166) ;  /* 0x000000000008c947 */ /* 0x000fea0003800000 */
[----:B------:R0:W-:Y:S04]  /*3a80*/  REDG.E.ADD.F32.FTZ.RN.STRONG.GPU desc[UR16][R4.64+0x180], R233 ;  /* 0x000180e9040079a6 */ /* 0x0001e8000c12f310 */
[----:B----4-:R0:W-:Y:S02]  /*3a90*/  REDG.E.ADD.F32.FTZ.RN.STRONG.GPU desc[UR16][R6.64+0x180], R11 ;  /* 0x0001800b060079a6 */ /* 0x0101e4000c12f310 */
.L_x_8166:
[----:B------:R-:W-:Y:S05]  /*3aa0*/  BSYNC.RECONVERGENT B0 ;  /* 0x0000000000007941 */ /* 0x000fea0003800200 */
.L_x_8165:
[----:B0---4-:R0:W4:Y:S01]  /*3ab0*/  LDS R11, [R66+0xa40] ;  /* 0x000a4000420b7984 */ /* 0x0111220000000800 */
[----:B------:R-:W-:Y:S04]  /*3ac0*/  BSSY.RECONVERGENT B0, `(.L_x_8167) ;  /* 0x0000004000007945 */ /* 0x000fe80003800200 */
[----:B------:R-:W-:Y:S05]  /*3ad0*/  @!P5 BRA `(.L_x_8168) ;  /* 0x000000000008d947 */ /* 0x000fea0003800000 */
[----:B------:R0:W-:Y:S04]  /*3ae0*/  REDG.E.ADD.F32.FTZ.RN.STRONG.GPU desc[UR16][R4.64+0x200], R235 ;  /* 0x000200eb040079a6 */ /* 0x0001e8000c12f310 */
[----:B----4-:R0:W-:Y:S02]  /*3af0*/  REDG.E.ADD.F32.FTZ.RN.STRONG.GPU desc[UR16][R6.64+0x200], R11 ;  /* 0x0002000b060079a6 */ /* 0x0101e4000c12f310 */
.L_x_8168:
[----:B------:R-:W-:Y:S05]  /*3b00*/  BSYNC.RECONVERGENT B0 ;  /* 0x0000000000007941 */ /* 0x000fea0003800200 */
.L_x_8167:
        /* <DEDUP_REMOVED lines=10> */
.L_x_8170:
[----:B------:R-:W-:Y:S05]  /*3bb0*/  BSYNC.RECONVERGENT B0 ;  /* 0x0000000000007941 */ /* 0x000fea0003800200 */
.L_x_8169:
[----:B0---4-:R0:W4:Y:S01]  /*3bc0*/  LDS R11, [R64+0xb40] ;  /* 0x000b4000400b7984 */ /* 0x0111220000000800 */
[----:B------:R-:W-:Y:S04]  /*3bd0*/  BSSY.RECONVERGENT B0, `(.L_x_8171) ;  /* 0x0000004000007945 */ /* 0x000fe80003800200 */
[----:B------:R-:W-:Y:S05]  /*3be0*/  @!P3 BRA `(.L_x_8172) ;  /* 0x000000000008b947 */ /* 0x000fea0003800000 */
[----:B------:R0:W-:Y:S04]  /*3bf0*/  REDG.E.ADD.F32.FTZ.RN.STRONG.GPU desc[UR16][R4.64+0x300], R239 ;  /* 0x000300ef040079a6 */ /* 0x0001e8000c12f310 */
[----:B----4-:R0:W-:Y:S02]  /*3c00*/  REDG.E.ADD.F32.FTZ.RN.STRONG.GPU desc[UR16][R6.64+0x300], R11 ;  /* 0x0003000b060079a6 */ /* 0x0101e4000c12f310 */
.L_x_8172:
[----:B------:R-:W-:Y:S05]  /*3c10*/  BSYNC.RECONVERGENT B0 ;  /* 0x0000000000007941 */ /* 0x000fea0003800200 */
.L_x_8171:
[----:B0---4-:R0:W4:Y:S01]  /*3c20*/  LDS R11, [R63+0xbc0] ;  /* 0x000bc0003f0b7984 */ /* 0x0111220000000800 */
[----:B------:R-:W-:Y:S04]  /*3c30*/  BSSY.RECONVERGENT B0, `(.L_x_8173) ;  /* 0x0000004000007945 */ /* 0x000fe80003800200 */
[----:B------:R-:W-:Y:S05]  /*3c40*/  @!P4 BRA `(.L_x_8174) ;  /* 0x000000000008c947 */ /* 0x000fea0003800000 */
[----:B------:R0:W-:Y:S04]  /*3c50*/  REDG.E.ADD.F32.FTZ.RN.STRONG.GPU desc[UR16][R4.64+0x380], R241 ;  /* 0x000380f1040079a6 */ /* 0x0001e8000c12f310 */
[----:B----4-:R0:W-:Y:S02]  /*3c60*/  REDG.E.ADD.F32.FTZ.RN.STRONG.GPU desc[UR16][R6.64+0x380], R11 ;  /* 0x0003800b060079a6 */ /* 0x0101e4000c12f310 */
.L_x_8174:
[----:B------:R-:W-:Y:S05]  /*3c70*/  BSYNC.RECONVERGENT B0 ;  /* 0x0000000000007941 */ /* 0x000fea0003800200 */
.L_x_8173:
[----:B0---4-:R0:W4:Y:S01]  /*3c80*/  LDS R11, [R62+0xc40] ;  /* 0x000c40003e0b7984 */ /* 0x0111220000000800 */
[----:B------:R-:W-:Y:S04]  /*3c90*/  BSSY.RECONVERGENT B0, `(.L_x_8175) ;  /* 0x0000004000007945 */ /* 0x000fe80003800200 */
[----:B------:R-:W-:Y:S05]  /*3ca0*/  @!P5 BRA `(.L_x_8176) ;  /* 0x000000000008d947 */ /* 0x000fea0003800000 */
[----:B------:R0:W-:Y:S04]  /*3cb0*/  REDG.E.ADD.F32.FTZ.RN.STRONG.GPU desc[UR16][R4.64+0x400], R243 ;  /* 0x000400f3040079a6 */ /* 0x0001e8000c12f310 */
[----:B----4-:R0:W-:Y:S02]  /*3cc0*/  REDG.E.ADD.F32.FTZ.RN.STRONG.GPU desc[UR16][R6.64+0x400], R11 ;  /* 0x0004000b060079a6 */ /* 0x0101e4000c12f310 */
.L_x_8176:
[----:B------:R-:W-:Y:S05]  /*3cd0*/  BSYNC.RECONVERGENT B0 ;  /* 0x0000000000007941 */ /* 0x000fea0003800200 */
.L_x_8175:
[----:B0---4-:R0:W4:Y:S01]  /*3ce0*/  LDS R11, [R61+0xcc0] ;  /* 0x000cc0003d0b7984 */ /* 0x0111220000000800 */
[----:B------:R-:W-:Y:S04]  /*3cf0*/  BSSY.RECONVERGENT B0, `(.L_x_8177) ;  /* 0x0000004000007945 */ /* 0x000fe80003800200 */
[----:B------:R-:W-:Y:S05]  /*3d00*/  @!P6 BRA `(.L_x_8178) ;  /* 0x000000000008e947 */ /* 0x000fea0003800000 */
[----:B------:R0:W-:Y:S04]  /*3d10*/  REDG.E.ADD.F32.FTZ.RN.STRONG.GPU desc[UR16][R4.64+0x480], R245 ;  /* 0x000480f5040079a6 */ /* 0x0001e8000c12f310 */
[----:B----4-:R0:W-:Y:S02]  /*3d20*/  REDG.E.ADD.F32.FTZ.RN.STRONG.GPU desc[UR16][R6.64+0x480], R11 ;  /* 0x0004800b060079a6 */ /* 0x0101e4000c12f310 */
.L_x_8178:
[----:B------:R-:W-:Y:S05]  /*3d30*/  BSYNC.RECONVERGENT B0 ;  /* 0x0000000000007941 */ /* 0x000fea0003800200 */
.L_x_8177:
        /* <DEDUP_REMOVED lines=10> */
.L_x_8180:
[----:B------:R-:W-:Y:S05]  /*3de0*/  BSYNC.RECONVERGENT B0 ;  /* 0x0000000000007941 */ /* 0x000fea0003800200 */
.L_x_8179:
[----:B0---4-:R0:W4:Y:S01]  /*3df0*/  LDS R11, [R59+0xdc0] ;  /* 0x000dc0003b0b7984 */ /* 0x0111220000000800 */
[----:B------:R-:W-:Y:S04]  /*3e00*/  BSSY.RECONVERGENT B0, `(.L_x_8181) ;  /* 0x0000004000007945 */ /* 0x000fe80003800200 */
[----:B------:R-:W-:Y:S05]  /*3e10*/  @!P2 BRA `(.L_x_8182) ;  /* 0x000000000008a947 */ /* 0x000fea0003800000 */
[----:B------:R0:W-:Y:S04]  /*3e20*/  REDG.E.ADD.F32.FTZ.RN.STRONG.GPU desc[UR16][R4.64+0x580], R249 ;  /* 0x000580f9040079a6 */ /* 0x0001e8000c12f310 */
[----:B----4-:R0:W-:Y:S02]  /*3e30*/  REDG.E.ADD.F32.FTZ.RN.STRONG.GPU desc[UR16][R6.64+0x580], R11 ;  /* 0x0005800b060079a6 */ /* 0x0101e4000c12f310 */
.L_x_8182:
[----:B------:R-:W-:Y:S05]  /*3e40*/  BSYNC.RECONVERGENT B0 ;  /* 0x0000000000007941 */ /* 0x000fea0003800200 */
.L_x_8181:
[----:B0---4-:R0:W4:Y:S01]  /*3e50*/  LDS R11, [R58+0xe40] ;  /* 0x000e40003a0b7984 */ /* 0x0111220000000800 */
[----:B------:R-:W-:Y:S04]  /*3e60*/  BSSY.RECONVERGENT B0, `(.L_x_8183) ;  /* 0x0000004000007945 */ /* 0x000fe80003800200 */
[----:B------:R-:W-:Y:S05]  /*3e70*/  @!P3 BRA `(.L_x_8184) ;  /* 0x000000000008b947 */ /* 0x000fea0003800000 */
[----:B------:R0:W-:Y:S04]  /*3e80*/  REDG.E.ADD.F32.FTZ.RN.STRONG.GPU desc[UR16][R4.64+0x600], R251 ;  /* 0x000600fb040079a6 */ /* 0x0001e8000c12f310 */
[----:B----4-:R0:W-:Y:S02]  /*3e90*/  REDG.E.ADD.F32.FTZ.RN.STRONG.GPU desc[UR16][R6.64+0x600], R11 ;  /* 0x0006000b060079a6 */ /* 0x0101e4000c12f310 */
.L_x_8184:
[----:B------:R-:W-:Y:S05]  /*3ea0*/  BSYNC.RECONVERGENT B0 ;  /* 0x0000000000007941 */ /* 0x000fea0003800200 */
.L_x_8183:
[----:B0---4-:R0:W4:Y:S01]  /*3eb0*/  LDS R11, [R57+0xec0] ;  /* 0x000ec000390b7984 */ /* 0x0111220000000800 */
[----:B------:R-:W-:Y:S04]  /*3ec0*/  BSSY.RECONVERGENT B0, `(.L_x_8185) ;  /* 0x0000004000007945 */ /* 0x000fe80003800200 */
[----:B------:R-:W-:Y:S05]  /*3ed0*/  @!P4 BRA `(.L_x_8186) ;  /* 0x000000000008c947 */ /* 0x000fea0003800000 */
[----:B------:R0:W-:Y:S04]  /*3ee0*/  REDG.E.ADD.F32.FTZ.RN.STRONG.GPU desc[UR16][R4.64+0x680], R8 ;  /* 0x00068008040079a6 */ /* 0x0001e8000c12f310 */
[----:B----4-:R0:W-:Y:S02]  /*3ef0*/  REDG.E.ADD.F32.FTZ.RN.STRONG.GPU desc[UR16][R6.64+0x680], R11 ;  /* 0x0006800b060079a6 */ /* 0x0101e4000c12f310 */
.L_x_8186:
[----:B------:R-:W-:Y:S05]  /*3f00*/  BSYNC.RECONVERGENT B0 ;  /* 0x0000000000007941 */ /* 0x000fea0003800200 */
.L_x_8185:
[----:B0---4-:R0:W4:Y:S01]  /*3f10*/  LDS R11, [R56+0xf40] ;  /* 0x000f4000380b7984 */ /* 0x0111220000000800 */
[----:B------:R-:W-:Y:S04]  /*3f20*/  BSSY.RECONVERGENT B0, `(.L_x_8187) ;  /* 0x0000004000007945 */ /* 0x000fe80003800200 */
[----:B------:R-:W-:Y:S05]  /*3f30*/  @!P5 BRA `(.L_x_8188) ;  /* 0x000000000008d947 */ /* 0x000fea0003800000 */
[----:B------:R0:W-:Y:S04]  /*3f40*/  REDG.E.ADD.F32.FTZ.RN.STRONG.GPU desc[UR16][R4.64+0x700], R12 ;  /* 0x0007000c040079a6 */ /* 0x0001e8000c12f310 */
[----:B----4-:R0:W-:Y:S02]  /*3f50*/  REDG.E.ADD.F32.FTZ.RN.STRONG.GPU desc[UR16][R6.64+0x700], R11 ;  /* 0x0007000b060079a6 */ /* 0x0101e4000c12f310 */
.L_x_8188:
[----:B------:R-:W-:Y:S05]  /*3f60*/  BSYNC.RECONVERGENT B0 ;  /* 0x0000000000007941 */ /* 0x000fea0003800200 */
.L_x_8187:
[----:B0---4-:R0:W4:Y:S01]  /*3f70*/  LDS R11, [R55+0xfc0] ;  /* 0x000fc000370b7984 */ /* 0x0111220000000800 */
[----:B------:R-:W-:Y:S04]  /*3f80*/  BSSY.RECONVERGENT B0, `(.L_x_8189) ;  /* 0x0000004000007945 */ /* 0x000fe80003800200 */
[----:B------:R-:W-:Y:S05]  /*3f90*/  @!P6 BRA `(.L_x_8190) ;  /* 0x000000000008e947 */ /* 0x000fea0003800000 */
[----:B------:R0:W-:Y:S04]  /*3fa0*/  REDG.E.ADD.F32.FTZ.RN.STRONG.GPU desc[UR16][R4.64+0x780], R216 ;  /* 0x000780d8040079a6 */ /* 0x0001e8000c12f310 */
[----:B----4-:R0:W-:Y:S02]  /*3fb0*/  REDG.E.ADD.F32.FTZ.RN.STRONG.GPU desc[UR16][R6.64+0x780], R11 ;  /* 0x0007800b060079a6 */ /* 0x0101e4000c12f310 */
.L_x_8190:
[----:B------:R-:W-:Y:S05]  /*3fc0*/  BSYNC.RECONVERGENT B0 ;  /* 0x0000000000007941 */ /* 0x000fea0003800200 */
.L_x_8189:
[----:B-1----:R-:W1:Y:S01]  /*3fd0*/  SHFL.DOWN P1, R181, R10, 0x1, 0x1f ;  /* 0x08201f000ab57f89 */ /* 0x002e620000020000 */
[CC--:B0---4-:R-:W-:Y:S01]  /*3fe0*/  FMUL.FTZ R11, R180.reuse, R208.reuse ;  /* 0x000000d0b40b7220 */ /* 0x0d1fe20000410000 */
[----:B------:R-:W-:Y:S01]  /*3ff0*/  FMUL.FTZ R4, R180, R217 ;  /* 0x000000d9b4047220 */ /* 0x000fe20000410000 */
[----:B------:R-:W-:Y:S01]  /*4000*/  FMUL.FTZ R7, R24, R208 ;  /* 0x000000d018077220 */ /* 0x000fe20000410000 */
[----:B------:R-:W-:Y:S01]  /*4010*/  FMUL.FTZ R25, R25, R206 ;  /* 0x000000ce19197220 */ /* 0x000fe20000410000 */
        /* <DEDUP_REMOVED lines=9> */
[----:B------:R-:W-:Y:S01]  /*40b0*/  FMUL.FTZ R8, R180, R213 ;  /* 0x000000d5b4087220 */ /* 0x000fe20000410000 */
[----:B------:R-:W-:Y:S01]  /*40c0*/  FFMA.FTZ R11, R111, R210, R220 ;  /* 0x000000d26f0b7223 */ /* 0x000fe200000100dc */
[----:B------:R-:W-:Y:S01]  /*40d0*/  FFMA.FTZ R4, R146, R25, R195 ;  /* 0x0000001992047223 */ /* 0x000fe200000100c3 */
[----:B------:R-:W-:Y:S01]  /*40e0*/  FMUL.FTZ R23, R23, R212 ;  /* 0x000000d417177220 */ /* 0x000fe20000410000 */
[----:B------:R-:W-:Y:S01]  /*40f0*/  FMUL.FTZ R197, R197, R8 ;  /* 0x00000008c5c57220 */ /* 0x000fe20000410000 */
[----:B------:R-:W-:Y:S01]  /*4100*/  FADD.FTZ R88, R11, R88 ;  /* 0x000000580b587221 */ /* 0x000fe20000010000 */
[----:B------:R-:W-:Y:S01]  /*4110*/  FADD.FTZ R97, R4, R97 ;  /* 0x0000006104617221 */ /* 0x000fe20000010000 */
[----:B------:R-:W-:Y:S01]  /*4120*/  FMUL.FTZ R11, R26, R213 ;  /* 0x000000d51a0b7220 */ /* 0x000fe20000410000 */
[C---:B------:R-:W-:Y:S01]  /*4130*/  FMUL.FTZ R4, R180.reuse, R219 ;  /* 0x000000dbb4047220 */ /* 0x040fe20000410000 */
[----:B------:R-:W-:Y:S01]  /*4140*/  FMUL.FTZ R212, R180, R212 ;  /* 0x000000d4b4d47220 */ /* 0x000fe20000410000 */
[----:B-1----:R-:W-:Y:S01]  /*4150*/  @P1 FADD R181, R10, R181 ;  /* 0x000000b50ab51221 */ /* 0x002fe20000000000 */
[-C--:B------:R-:W-:Y:S01]  /*4160*/  FFMA.FTZ R118, R169, R11.reuse, R118 ;  /* 0x0000000ba9767223 */ /* 0x080fe20000010076 */
[----:B------:R-:W-:Y:S01]  /*4170*/  FMUL.FTZ R223, R223, R4 ;  /* 0x00000004dfdf7220 */ /* 0x000fe20000410000 */
[----:B------:R-:W-:Y:S01]  /*4180*/  FFMA.FTZ R4, R144, R11, R197 ;  /* 0x0000000b90047223 */ /* 0x000fe200000100c5 */
[----:B------:R-:W-:Y:S01]  /*4190*/  FMUL.FTZ R5, R180, R214 ;  /* 0x000000d6b4057220 */ /* 0x000fe20000410000 */
[----:B------:R-:W0:Y:S01]  /*41a0*/  SHFL.DOWN P1, R6, R181, 0x2, 0x1f ;  /* 0x08401f00b5067f89 */ /* 0x000e220000020000 */
[----:B------:R-:W-:Y:S01]  /*41b0*/  FMUL.FTZ R221, R221, R212 ;  /* 0x000000d4dddd7220 */ /* 0x000fe20000410000 */
[----:B------:R-:W-:Y:S01]  /*41c0*/  FFMA.FTZ R138, R173, R7, R138 ;  /* 0x00000007ad8a7223 */ /* 0x000fe2000001008a */
[----:B------:R-:W-:Y:S01]  /*41d0*/  FMUL.FTZ R17, R17, R214 ;  /* 0x000000d611117220 */ /* 0x000fe20000410000 */
[----:B------:R-:W-:Y:S01]  /*41e0*/  FMUL.FTZ R7, R222, R5 ;  /* 0x00000005de077220 */ /* 0x000fe20000410000 */
[-C--:B------:R-:W-:Y:S01]  /*41f0*/  FMUL.FTZ R16, R16, R9.reuse ;  /* 0x0000000910107220 */ /* 0x080fe20000410000 */
[----:B------:R-:W-:Y:S01]  /*4200*/  FMUL.FTZ R9, R180, R9 ;  /* 0x00000009b4097220 */ /* 0x000fe20000410000 */
[----:B------:R-:W-:Y:S01]  /*4210*/  ISETP.NE.AND P2, PT, R114, RZ, PT ;  /* 0x000000ff7200720c */ /* 0x000fe20003f45270 */
[----:B------:R-:W-:Y:S01]  /*4220*/  FFMA.FTZ R7, R112, R17, R7 ;  /* 0x0000001170077223 */ /* 0x000fe20000010007 */
[----:B------:R-:W-:Y:S01]  /*4230*/  ISETP.NE.AND P3, PT, R229, RZ, PT ;  /* 0x000000ffe500720c */ /* 0x000fe20003f65270 */
[----:B------:R-:W-:Y:S01]  /*4240*/  FADD.FTZ R99, R4, R99 ;  /* 0x0000006304637221 */ /* 0x000fe20000010000 */
[----:B------:R-:W-:Y:S01]  /*4250*/  FMUL.FTZ R4, R15, R227 ;  /* 0x000000e30f047220 */ /* 0x000fe20000410000 */
[----:B------:R-:W-:Y:S01]  /*4260*/  FMUL.FTZ R13, R188, R217 ;  /* 0x000000d9bc0d7220 */ /* 0x000fe20000410000 */
[----:B------:R-:W-:Y:S01]  /*4270*/  FMUL.FTZ R5, R22, R219 ;  /* 0x000000db16057220 */ /* 0x000fe20000410000 */
[----:B------:R-:W-:Y:S01]  /*4280*/  FMUL.FTZ R224, R224, R9 ;  /* 0x00000009e0e07220 */ /* 0x000fe20000410000 */
[----:B------:R-:W-:Y:S01]  /*4290*/  FADD.FTZ R102, R7, R102 ;  /* 0x0000006607667221 */ /* 0x000fe20000010000 */
[----:B------:R-:W-:Y:S01]  /*42a0*/  FMUL.FTZ R27, R27, R204 ;  /* 0x000000cc1b1b7220 */ /* 0x000fe20000410000 */
[----:B------:R-:W-:Y:S01]  /*42b0*/  FMUL.FTZ R21, R21, R228 ;  /* 0x000000e415157220 */ /* 0x000fe20000410000 */
[C---:B------:R-:W-:Y:S01]  /*42c0*/  FMUL.FTZ R227, R180.reuse, R227 ;  /* 0x000000e3b4e37220 */ /* 0x040fe20000410000 */
[C---:B------:R-:W-:Y:S01]  /*42d0*/  FMUL.FTZ R204, R180.reuse, R204 ;  /* 0x000000ccb4cc7220 */ /* 0x040fe20000410000 */
[C---:B------:R-:W-:Y:S01]  /*42e0*/  FMUL.FTZ R9, R180.reuse, R200 ;  /* 0x000000c8b4097220 */ /* 0x040fe20000410000 */
[C---:B------:R-:W-:Y:S01]  /*42f0*/  FMUL.FTZ R228, R180.reuse, R228 ;  /* 0x000000e4b4e47220 */ /* 0x040fe20000410000 */
[----:B------:R-:W-:Y:S01]  /*4300*/  FMUL.FTZ R7, R180, R202 ;  /* 0x000000cab4077220 */ /* 0x000fe20000410000 */
[-C--:B------:R-:W-:Y:S01]  /*4310*/  FFMA.FTZ R117, R166, R13.reuse, R117 ;  /* 0x0000000da6757223 */ /* 0x080fe20000010075 */
[----:B0-----:R-:W-:Y:S01]  /*4320*/  @P1 FADD R6, R181, R6 ;  /* 0x00000006b5061221 */ /* 0x001fe20000000000 */
[----:B------:R-:W-:Y:S01]  /*4330*/  FFMA.FTZ R201, R110, R13, R201 ;  /* 0x0000000d6ec97223 */ /* 0x000fe200000100c9 */
[----:B------:R-:W-:Y:S01]  /*4340*/  FMUL.FTZ R0, R0, R227 ;  /* 0x000000e300007220 */ /* 0x000fe20000410000 */
[----:B------:R-:W-:Y:S01]  /*4350*/  FMUL.FTZ R189, R189, R215 ;  /* 0x000000d7bdbd7220 */ /* 0x000fe20000410000 */
[----:B------:R-:W-:Y:S01]  /*4360*/  FMUL.FTZ R13, R190, R211 ;  /* 0x000000d3be0d7220 */ /* 0x000fe20000410000 */
[----:B------:R-:W0:Y:S01]  /*4370*/  SHFL.DOWN P1, R183, R6, 0x4, 0x1f ;  /* 0x08801f0006b77f89 */ /* 0x000e220000020000 */
[----:B------:R-:W-:Y:S01]  /*4380*/  FMUL.FTZ R209, R209, R204 ;  /* 0x000000ccd1d17220 */ /* 0x000fe20000410000 */
[----:B------:R-:W-:Y:S01]  /*4390*/  FMUL.FTZ R193, R193, R200 ;  /* 0x000000c8c1c17220 */ /* 0x000fe20000410000 */
[----:B------:R-:W-:Y:S01]  /*43a0*/  FMUL.FTZ R191, R191, R202 ;  /* 0x000000cabfbf7220 */ /* 0x000fe20000410000 */
[----:B------:R-:W-:Y:S01]  /*43b0*/  FMUL.FTZ R225, R225, R228 ;  /* 0x000000e4e1e17220 */ /* 0x000fe20000410000 */
[----:B------:R-:W-:Y:S01]  /*43c0*/  FMUL.FTZ R7, R196, R7 ;  /* 0x00000007c4077220 */ /* 0x000fe20000410000 */
[----:B------:R-:W-:Y:S01]  /*43d0*/  FMUL.FTZ R9, R194, R9 ;  /* 0x00000009c2097220 */ /* 0x000fe20000410000 */
[----:B------:R-:W-:Y:S01]  /*43e0*/  FFMA.FTZ R134, R177, R5, R134 ;  /* 0x00000005b1867223 */ /* 0x000fe20000010086 */
        /* <DEDUP_REMOVED lines=17> */
[----:B------:R-:W-:Y:S01]  /*4500*/  FMUL.FTZ R6, R180, R215 ;  /* 0x000000d7b4067220 */ /* 0x000fe20000410000 */
[----:B------:R-:W-:Y:S01]  /*4510*/  FFMA.FTZ R127, R160, R191, R127 ;  /* 0x000000bfa07f7223 */ /* 0x000fe2000001007f */
[----:B------:R-:W-:Y:S01]  /*4520*/  FFMA.FTZ R124, R165, R193, R124 ;  /* 0x000000c1a57c7223 */ /* 0x000fe2000001007c */
[----:B------:R-:W-:Y:S01]  /*4530*/  FADD.FTZ R98, R225, R98 ;  /* 0x00000062e1627221 */ /* 0x000fe20000010000 */
[----:B------:R-:W0:Y:S01]  /*4540*/  SHFL.DOWN P1, R10, R183, 0x8, 0x1f ;  /* 0x09001f00b70a7f89 */ /* 0x000e220000020000 */
[----:B------:R-:W-:Y:S01]  /*4550*/  FMUL.FTZ R205, R205, R6 ;  /* 0x00000006cdcd7220 */ /* 0x000fe20000410000 */
[----:B------:R-:W-:Y:S01]  /*4560*/  FFMA.FTZ R6, R150, R23, R221 ;  /* 0x0000001796067223 */ /* 0x000fe200000100dd */
[----:B------:R-:W-:Y:S01]  /*4570*/  FADD.FTZ R96, R7, R96 ;  /* 0x0000006007607221 */ /* 0x000fe20000010000 */
[----:B------:R-:W-:Y:S01]  /*4580*/  FADD.FTZ R105, R0, R105 ;  /* 0x0000006900697221 */ /* 0x000fe20000010000 */
[----:B------:R-:W-:Y:S01]  /*4590*/  FFMA.FTZ R205, R108, R189, R205 ;  /* 0x000000bd6ccd7223 */ /* 0x000fe200000100cd */
[----:B------:R-:W-:Y:S01]  /*45a0*/  FADD.FTZ R109, R6, R109 ;  /* 0x0000006d066d7221 */ /* 0x000fe20000010000 */
[----:B------:R-:W-:Y:S01]  /*45b0*/  FMUL.FTZ R6, R180, R211 ;  /* 0x000000d3b4067220 */ /* 0x000fe20000410000 */
[----:B------:R-:W-:Y:S01]  /*45c0*/  FADD.FTZ R103, R4, R103 ;  /* 0x0000006704677221 */ /* 0x000fe20000010000 */
[----:B------:R-:W-:-:S02]  /*45d0*/  FADD.FTZ R92, R205, R92 ;  /* 0x0000005ccd5c7221 */ /* 0x000fc40000010000 */
[----:B------:R-:W-:Y:S01]  /*45e0*/  FMUL.FTZ R207, R207, R6 ;  /* 0x00000006cfcf7220 */ /* 0x000fe20000410000 */
[----:B------:R-:W-:Y:S01]  /*45f0*/  FFMA.FTZ R6, R152, R5, R223 ;  /* 0x0000000598067223 */ /* 0x000fe200000100df */
[----:B------:R-:W-:Y:S02]  /*4600*/  FFMA.FTZ R5, R113, R16, R224 ;  /* 0x0000001071057223 */ /* 0x000fe400000100e0 */
[----:B------:R-:W-:Y:S01]  /*4610*/  FFMA.FTZ R207, R106, R13, R207 ;  /* 0x0000000d6acf7223 */ /* 0x000fe200000100cf */
[----:B------:R-:W-:Y:S01]  /*4620*/  FADD.FTZ R107, R6, R107 ;  /* 0x0000006b066b7221 */ /* 0x000fe20000010000 */
[----:B------:R-:W-:Y:S01]  /*4630*/  FFMA.FTZ R6, R142, R27, R209 ;  /* 0x0000001b8e067223 */ /* 0x000fe200000100d1 */
[----:B------:R-:W-:Y:S01]  /*4640*/  FADD.FTZ R100, R5, R100 ;  /* 0x0000006405647221 */ /* 0x000fe20000010000 */
[----:B------:R-:W-:Y:S02]  /*4650*/  FADD.FTZ R94, R207, R94 ;  /* 0x0000005ecf5e7221 */ /* 0x000fe40000010000 */
[----:B------:R-:W-:Y:S01]  /*4660*/  FADD.FTZ R101, R6, R101 ;  /* 0x0000006506657221 */ /* 0x000fe20000010000 */
[----:B0-----:R-:W-:-:S05]  /*4670*/  @P1 FADD R10, R183, R10 ;  /* 0x0000000ab70a1221 */ /* 0x001fca0000000000 */
[----:B------:R-:W0:Y:S02]  /*4680*/  SHFL.DOWN P1, R11, R10, 0x10, 0x1f ;  /* 0x0a001f000a0b7f89 */ /* 0x000e240000020000 */
[----:B0-----:R-:W-:-:S05]  /*4690*/  @P1 FADD R11, R10, R11 ;  /* 0x0000000b0a0b1221 */ /* 0x001fca0000000000 */
[----:B------:R0:W-:Y:S01]  /*46a0*/  @!P2 STS [UR5+0x18c4], R11 ;  /* 0x0018c40bff00a988 */ /* 0x0001e20008000805 */
[----:B------:R-:W-:Y:S06]  /*46b0*/  BAR.SYNC.DEFER_BLOCKING 0x0 ;  /* 0x0000000000007b1d */ /* 0x000fec0000010000 */
[----:B------:R-:W-:Y:S05]  /*46c0*/  @P3 BRA `(.L_x_8192) ;  /* 0x0000000000143947 */ /* 0x000fea0003800000 */
[----:B------:R-:W-:Y:S01]  /*46d0*/  ISETP.NE.AND P1, PT, R72, UR12, PT ;  /* 0x0000000c48007c0c */ /* 0x000fe2000bf25270 */
[----:B------:R-:W-:-:S12]  /*46e0*/  ULEA UR6, UR4, UR5, 0x2 ;  /* 0x0000000504067291 */ /* 0x000fd8000f8e10ff */
[----:B------:R-:W0:Y:S02]  /*46f0*/  @P1 LDS R0, [UR6+0x2b78] ;  /* 0x002b7806ff001984 */ /* 0x000e240008000800 */
[----:B0-----:R-:W-:-:S05]  /*4700*/  @P1 FADD.FTZ R11, R11, R0 ;  /* 0x000000000b0b1221 */ /* 0x001fca0000010000 */
[----:B------:R1:W-:Y:S02]  /*4710*/  STS [UR6+0x2b78], R11 ;  /* 0x002b780bff007988 */ /* 0x0003e40008000806 */
.L_x_8192:
[----:B------:R-:W-:Y:S05]  /*4720*/  BSYNC.RECONVERGENT B0 ;  /* 0x0000000000007941 */ /* 0x000fea0003800200 */
.L_x_8191:
[----:B------:R-:W-:-:S04]  /*4730*/  UIADD3 UR4, UPT, UPT, UR4, 0x1, URZ ;  /* 0x0000000104047890 */ /* 0x000fc8000fffe0ff */
[----:B------:R-:W-:-:S09]  /*4740*/  UISETP.GE.AND UP0, UPT, UR4, UR13, UPT ;  /* 0x0000000d0400728c */ /* 0x000fd2000bf06270 */
[----:B------:R-:W-:Y:S05]  /*4750*/  BRA.U !UP0, `(.L_x_8193) ;  /* 0xffffffd108807547 */ /* 0x000fea000b83ffff */
.L_x_8155:
        /* <DEDUP_REMOVED lines=10> */
[----:B------:R-:W2:Y:S01]  /*4800*/  LDC.64 R38, c[0x0][0x550] ;  /* 0x00015400ff267b82 */ /* 0x000ea20000000a00 */
[----:B------:R-:W-:Y:S02]  /*4810*/  F2FP.BF16.F32.PACK_AB R16, R116, R117 ;  /* 0x000000757410723e */ /* 0x000fe400000010ff */
[----:B------:R-:W-:-:S02]  /*4820*/  IADD3 R42, PT, PT, R72, -0x1, RZ ;  /* 0xffffffff482a7810 */ /* 0x000fc40007ffe0ff */
[----:B------:R-:W-:Y:S02]  /*4830*/  IADD3 R81, P1, PT, R81, -0x400, RZ ;  /* 0xfffffc0051517810 */ /* 0x000fe40007f3e0ff */
[----:B------:R-:W-:Y:S01]  /*4840*/  SHF.L.U32 R40, R42, 0x9, RZ ;  /* 0x000000092a287819 */ /* 0x000fe200000006ff */
[----:B------:R-:W3:Y:S01]  /*4850*/  LDC.64 R44, c[0x0][0x518] ;  /* 0x00014600ff2c7b82 */ /* 0x000ee20000000a00 */
[----:B------:R-:W-:Y:S01]  /*4860*/  IADD3 R77, P2, PT, R77, -0x400, RZ ;  /* 0xfffffc004d4d7810 */ /* 0x000fe20007f5e0ff */
[----:B------:R5:W-:Y:S01]  /*4870*/  STS.128 [R50], R12 ;  /* 0x0000000c32007388 */ /* 0x000be20000000c00 */
[----:B------:R-:W-:Y:S02]  /*4880*/  SHF.R.S32.HI R41, RZ, 0x1f, R40 ;  /* 0x0000001fff297819 */ /* 0x000fe40000011428 */
[----:B------:R-:W-:Y:S01]  /*4890*/  IADD3 R82, P3, PT, R82, -0x400, RZ ;  /* 0xfffffc0052527810 */ /* 0x000fe20007f7e0ff */
[----:B------:R5:W-:Y:S01]  /*48a0*/  STS.128 [R50+0x10], R16 ;  /* 0x0000101032007388 */ /* 0x000be20000000c00 */
[----:B------:R-:W-:-:S03]  /*48b0*/  NOP ;  /* 0x0000000000007918 */ /* 0x000fc60000000000 */
[----:B------:R-:W2:Y:S01]  /*48c0*/  LDS.128 R4, [R51] ;  /* 0x0000000033047984 */ /* 0x000ea20000000c00 */
[----:B----4-:R-:W-:Y:S01]  /*48d0*/  IMAD.WIDE.U32 R20, R22, UR18, R40 ;  /* 0x0000001216147c25 */ /* 0x010fe2000f8e0028 */
[----:B------:R-:W4:Y:S01]  /*48e0*/  LDC.64 R46, c[0x0][0x560] ;  /* 0x00015800ff2e7b82 */ /* 0x000f220000000a00 */
[----:B------:R-:W-:Y:S01]  /*48f0*/  IADD3 R84, P4, PT, R84, -0x400, RZ ;  /* 0xfffffc0054547810 */ /* 0x000fe20007f9e0ff */
[----:B01----:R-:W0:Y:S01]  /*4900*/  LDS.128 R8, [R51+0x200] ;  /* 0x0002000033087984 */ /* 0x003e220000000c00 */
[----:B-----5:R-:W-:Y:S01]  /*4910*/  FADD.FTZ R13, R80, R105 ;  /* 0x00000069500d7221 */ /* 0x020fe20000010000 */
[----:B------:R-:W-:Y:S01]  /*4920*/  IMAD R21, R23, UR18, R21 ;  /* 0x0000001217157c24 */ /* 0x000fe2000f8e0215 */
[----:B------:R-:W-:Y:S02]  /*4930*/  F2FP.BF16.F32.PACK_AB R14, R109, R102 ;  /* 0x000000666d0e723e */ /* 0x000fe400000010ff */
[----:B------:R-:W-:Y:S01]  /*4940*/  FADD.FTZ R13, R13, R98 ;  /* 0x000000620d0d7221 */ /* 0x000fe20000010000 */
[----:B------:R-:W-:Y:S01]  /*4950*/  F2FP.BF16.F32.PACK_AB R19, R103, R96 ;  /* 0x000000606713723e */ /* 0x000fe200000010ff */
[----:B---3--:R-:W-:Y:S01]  /*4960*/  IMAD.WIDE.U32 R40, R44, UR18, R40 ;  /* 0x000000122c287c25 */ /* 0x008fe2000f8e0028 */
[----:B------:R-:W-:-:S03]  /*4970*/  F2FP.BF16.F32.PACK_AB R18, R101, R94 ;  /* 0x0000005e6512723e */ /* 0x000fc600000010ff */
[----:B------:R-:W-:Y:S01]  /*4980*/  FADD.FTZ R0, R13, R100 ;  /* 0x000000640d007221 */ /* 0x000fe20000010000 */
[----:B------:R-:W-:Y:S01]  /*4990*/  F2FP.BF16.F32.PACK_AB R17, R99, R92 ;  /* 0x0000005c6311723e */ /* 0x000fe200000010ff */
[----:B------:R-:W-:Y:S01]  /*49a0*/  IMAD.WIDE.U32 R12, R93, UR4, R20 ;  /* 0x000000045d0c7c25 */ /* 0x000fe2000f8e0014 */
[----:B------:R-:W-:-:S03]  /*49b0*/  F2FP.BF16.F32.PACK_AB R16, R97, R90 ;  /* 0x0000005a6110723e */ /* 0x000fc600000010ff */
[----:B------:R-:W-:Y:S01]  /*49c0*/  FADD.FTZ R15, R0, R107 ;  /* 0x0000006b000f7221 */ /* 0x000fe20000010000 */
[----:B------:R-:W-:Y:S01]  /*49d0*/  IADD3 R86, P5, PT, R86, -0x400, RZ ;  /* 0xfffffc0056567810 */ /* 0x000fe20007fbe0ff */
[----:B------:R-:W-:Y:S01]  /*49e0*/  IMAD R13, R93, UR5, R13 ;  /* 0x000000055d0d7c24 */ /* 0x000fe2000f8e020d */
[C---:B--2---:R-:W-:Y:S01]  /*49f0*/  LEA R38, P0, R12.reuse, R38, 0x1 ;  /* 0x000000260c267211 */ /* 0x044fe200078008ff */
[----:B------:R-:W-:Y:S01]  /*4a00*/  FADD.FTZ R0, R15, R102 ;  /* 0x000000660f007221 */ /* 0x000fe20000010000 */
[----:B------:R-:W-:Y:S01]  /*4a10*/  F2FP.BF16.F32.PACK_AB R15, R95, R88 ;  /* 0x000000585f0f723e */ /* 0x000fe200000010ff */
[----:B------:R-:W1:Y:S01]  /*4a20*/  LDCU.64 UR4, c[0x0][0x520] ;  /* 0x0000a400ff0477ac */ /* 0x000e620008000a00 */
[----:B------:R-:W-:Y:S01]  /*4a30*/  LEA.HI.X R39, R12, R39, R13, 0x1, P0 ;  /* 0x000000270c277211 */ /* 0x000fe200000f0c0d */
[----:B------:R-:W-:Y:S01]  /*4a40*/  IMAD R41, R45, UR18, R41 ;  /* 0x000000122d297c24 */ /* 0x000fe2000f8e0229 */
[----:B------:R-:W-:Y:S01]  /*4a50*/  F2FP.BF16.F32.PACK_AB R13, R107, R100 ;  /* 0x000000646b0d723e */ /* 0x000fe200000010ff */
[----:B------:R-:W-:Y:S01]  /*4a60*/  FADD.FTZ R43, R0, R109 ;  /* 0x0000006d002b7221 */ /* 0x000fe20000010000 */
[----:B------:R-:W-:Y:S01]  /*4a70*/  F2FP.BF16.F32.PACK_AB R12, R98, R105 ;  /* 0x00000069620c723e */ /* 0x000fe200000010ff */
[----:B------:R-:W-:Y:S01]  /*4a80*/  IMAD.WIDE.U32 R38, R73, 0x10, R38 ;  /* 0x0000001049267825 */ /* 0x000fe200078e0026 */
[----:B------:R-:W-:-:S03]  /*4a90*/  IADD3.X R79, PT, PT, R79, -0x1, RZ, P1, !PT ;  /* 0xffffffff4f4f7810 */ /* 0x000fc60000ffe4ff */
[----:B------:R-:W-:Y:S01]  /*4aa0*/  FADD.FTZ R88, R43, R88 ;  /* 0x000000582b587221 */ /* 0x000fe20000010000 */
[----:B------:R-:W-:Y:S02]  /*4ab0*/  IADD3.X R75, PT, PT, R75, -0x1, RZ, P2, !PT ;  /* 0xffffffff4b4b7810 */ /* 0x000fe400017fe4ff */
[----:B------:R-:W-:Y:S01]  /*4ac0*/  IADD3.X R83, PT, PT, R83, -0x1, RZ, P3, !PT ;  /* 0xffffffff53537810 */ /* 0x000fe20001ffe4ff */
[----:B------:R-:W-:Y:S01]  /*4ad0*/  FADD.FTZ R95, R88, R95 ;  /* 0x0000005f585f7221 */ /* 0x000fe20000010000 */
[----:B------:R-:W-:Y:S02]  /*4ae0*/  IADD3.X R85, PT, PT, R85, -0x1, RZ, P4, !PT ;  /* 0xffffffff55557810 */ /* 0x000fe400027fe4ff */
[----:B------:R-:W-:Y:S01]  /*4af0*/  IADD3.X R87, PT, PT, R87, -0x1, RZ, P5, !PT ;  /* 0xffffffff57577810 */ /* 0x000fe20002ffe4ff */
[----:B------:R-:W-:Y:S01]  /*4b00*/  FADD.FTZ R90, R95, R90 ;  /* 0x0000005a5f5a7221 */ /* 0x000fe20000010000 */
[----:B------:R1:W-:Y:S03]  /*4b10*/  STG.E.128 desc[UR16][R38.64], R4 ;  /* 0x0000000426007986 */ /* 0x0003e6000c101d10 */
[----:B------:R-:W-:Y:S01]  /*4b20*/  FADD.FTZ R97, R90, R97 ;  /* 0x000000615a617221 */ /* 0x000fe20000010000 */
[----:B0-----:R-:W-:Y:S03]  /*4b30*/  STG.E.128 desc[UR16][R38.64+0x200], R8 ;  /* 0x0002000826007986 */ /* 0x001fe6000c101d10 */
[----:B------:R-:W-:Y:S01]  /*4b40*/  FADD.FTZ R92, R97, R92 ;  /* 0x0000005c615c7221 */ /* 0x000fe20000010000 */
[----:B------:R-:W-:Y:S03]  /*4b50*/  BAR.SYNC.DEFER_BLOCKING 0x0 ;  /* 0x0000000000007b1d */ /* 0x000fe60000010000 */
[----:B------:R-:W-:-:S04]  /*4b60*/  FADD.FTZ R99, R92, R99 ;  /* 0x000000635c637221 */ /* 0x000fc80000010000 */
[----:B------:R-:W-:Y:S01]  /*4b70*/  FADD.FTZ R94, R99, R94 ;  /* 0x0000005e635e7221 */ /* 0x000fe20000010000 */
[----:B-1----:R-:W-:-:S04]  /*4b80*/  IMAD.WIDE.U32 R4, R93, UR4, R40 ;  /* 0x000000045d047c25 */ /* 0x002fc8000f8e0028 */
[----:B------:R-:W-:Y:S01]  /*4b90*/  FADD.FTZ R101, R94, R101 ;  /* 0x000000655e657221 */ /* 0x000fe20000010000 */
[----:B------:R-:W-:Y:S01]  /*4ba0*/  IMAD R0, R93, UR5, R5 ;  /* 0x000000055d007c24 */ /* 0x000fe2000f8e0205 */
[C---:B----4-:R-:W-:Y:S02]  /*4bb0*/  LEA R6, P0, R4.reuse, R46, 0x1 ;  /* 0x0000002e04067211 */ /* 0x050fe400078008ff */
[----:B------:R-:W-:Y:S02]  /*4bc0*/  FADD.FTZ R80, R101, R96 ;  /* 0x0000006065507221 */ /* 0x000fe40000010000 */
[----:B------:R-:W-:Y:S02]  /*4bd0*/  LEA.HI.X R7, R4, R47, R0, 0x1, P0 ;  /* 0x0000002f04077211 */ /* 0x000fe400000f0c00 */
[----:B------:R-:W-:Y:S01]  /*4be0*/  FADD.FTZ R80, R80, R103 ;  /* 0x0000006750507221 */ /* 0x000fe20000010000 */
[----:B------:R-:W-:Y:S02]  /*4bf0*/  ISETP.GT.AND P0, PT, R72, 0x1, PT ;  /* 0x000000014800780c */ /* 0x000fe40003f04270 */
[----:B------:R-:W-:Y:S01]  /*4c00*/  MOV R72, R42 ;  /* 0x0000002a00487202 */ /* 0x000fe20000000f00 */
[----:B------:R-:W-:Y:S01]  /*4c10*/  STS.128 [R50], R12 ;  /* 0x0000000c32007388 */ /* 0x000fe20000000c00 */
[----:B------:R-:W-:-:S03]  /*4c20*/  IMAD.WIDE.U32 R4, R73, 0x10, R6 ;  /* 0x0000001049047825 */ /* 0x000fc600078e0006 */
[----:B------:R-:W-:Y:S01]  /*4c30*/  STS.128 [R50+0x10], R16 ;  /* 0x0000101032007388 */ /* 0x000fe20000000c00 */
[----:B------:R-:W-:-:S03]  /*4c40*/  NOP ;  /* 0x0000000000007918 */ /* 0x000fc60000000000 */
[----:B------:R-:W0:Y:S04]  /*4c50*/  LDS.128 R20, [R51] ;  /* 0x0000000033147984 */ /* 0x000e280000000c00 */
[----:B------:R-:W1:Y:S04]  /*4c60*/  LDS.128 R24, [R51+0x200] ;  /* 0x0002000033187984 */ /* 0x000e680000000c00 */
[----:B0-----:R0:W-:Y:S04]  /*4c70*/  STG.E.128 desc[UR16][R4.64], R20 ;  /* 0x0000001404007986 */ /* 0x0011e8000c101d10 */
[----:B-1----:R0:W-:Y:S01]  /*4c80*/  STG.E.128 desc[UR16][R4.64+0x200], R24 ;  /* 0x0002001804007986 */ /* 0x0021e2000c101d10 */
[----:B------:R-:W-:Y:S05]  /*4c90*/  @P0 BRA `(.L_x_8194) ;  /* 0xffffffc000300947 */ /* 0x000fea000383ffff */
.L_x_8154:
        /* <DEDUP_REMOVED lines=34> */
.L_x_8196:
[----:B------:R-:W-:Y:S05]  /*4ec0*/  BSYNC.RECONVERGENT B0 ;  /* 0x0000000000007941 */ /* 0x000fea0003800200 */
.L_x_8195:
        /* <DEDUP_REMOVED lines=26> */
.L_x_8198:
[----:B------:R-:W-:Y:S05]  /*5070*/  BSYNC.RECONVERGENT B0 ;  /* 0x0000000000007941 */ /* 0x000fea0003800200 */
.L_x_8197:
        /* <DEDUP_REMOVED lines=8> */
.L_x_8199:
[C---:B------:R-:W-:Y:S02]  /*5100*/  LEA R0, R7.reuse, UR4, 0x2 ;  /* 0x0000000407007c11 */ /* 0x040fe4000f8e10ff */
[----:B------:R-:W-:Y:S02]  /*5110*/  SHF.R.S32.HI R2, RZ, 0x1f, R7 ;  /* 0x0000001fff027819 */ /* 0x000fe40000011407 */
[----:B------:R-:W-:Y:S01]  /*5120*/  MOV R90, R34 ;  /* 0x00000022005a7202 */ /* 0x000fe20000000f00 */
[----:B0-----:R-:W0:Y:S02]  /*5130*/  LDS R9, [R0+0x2b78] ;  /* 0x002b780000097984 */ /* 0x001e240000000800 */
[----:B------:R-:W-:Y:S02]  /*5140*/  IMAD R4, R2, UR8, RZ ;  /* 0x0000000802047c24 */ /* 0x000fe4000f8e02ff */
[----:B------:R-:W-:-:S04]  /*5150*/  IMAD.WIDE.U32 R2, R7, UR8, R90 ;  /* 0x0000000807027c25 */ /* 0x000fc8000f8e005a */
[C---:B------:R-:W-:Y:S01]  /*5160*/  IMAD R5, R7.reuse, UR9, R4 ;  /* 0x0000000907057c24 */ /* 0x040fe2000f8e0204 */
        /* <DEDUP_REMOVED lines=8> */
.L_x_8200:
        /* <DEDUP_REMOVED lines=9> */
.L_x_10500:


//--------------------- .text._Z25selective_scan_bwd_kernelI32Selective_Scan_bwd_kernel_traitsILi32ELi16ELb1ELb1ELb1ELb0ELb1EN3c108BFloat16EfEEv12SSMParamsBwd --------------------------
	.section	.text._Z25selective_scan_bwd_kernelI32Selective_Scan_bwd_kernel_traitsILi32ELi16ELb1ELb1ELb1ELb0ELb1EN3c108BFloat16EfEEv12SSMParamsBwd,"ax",@progbits
	.align	128
        .global         _Z25selective_scan_bwd_kernelI32Selective_Scan_bwd_kernel_traitsILi32ELi16ELb1ELb1ELb1ELb0ELb1EN3c108BFloat16EfEEv12SSMParamsBwd
        .type           _Z25selective_scan_bwd_kernelI32Selective_Scan_bwd_kernel_traitsILi32ELi16ELb1ELb1ELb1ELb0ELb1EN3c108BFloat16EfEEv12SSMParamsBwd,@function
        .size           _Z25selective_scan_bwd_kernelI32Selective_Scan_bwd_kernel_traitsILi32ELi16ELb1ELb1ELb1ELb0ELb1EN3c108BFloat16EfEEv12SSMParamsBwd,(.L_x_10501 - _Z25selective_scan_bwd_kernelI32Selective_Scan_bwd_kernel_traitsILi32ELi16ELb1ELb1ELb1ELb0ELb1EN3c108BFloat16EfEEv12SSMParamsBwd)
        .other          _Z25selective_scan_bwd_kernelI32Selective_Scan_bwd_kernel_traitsILi32ELi16ELb1ELb1ELb1ELb0ELb1EN3c108BFloat16EfEEv12SSMParamsBwd,@"STO_CUDA_ENTRY STV_DEFAULT"
_Z25selective_scan_bwd_kernelI32Selective_Scan_bwd_kernel_traitsILi32ELi16ELb1ELb1ELb1ELb0ELb1EN3c108BFloat16EfEEv12SSMParamsBwd:
.text._Z25selective_scan_bwd_kernelI32Selective_Scan_bwd_kernel_traitsILi32ELi16ELb1ELb1ELb1ELb0ELb1EN3c108BFloat16EfEEv12SSMParamsBwd:
        /* <DEDUP_REMOVED lines=119> */
[----:B------:R-:W-:Y:S01]  /*0770*/  LEA.HI.X R47, R47, R13, R2, 0x1, P1 ;  /* 0x0000000d2f2f7211 */ /* 0x000fe200008f0c02 */
[----:B0-----:R-:W-:Y:S01]  /*0780*/  ULEA UR24, UP1, UR18, UR16, 0x1 ;  /* 0x0000001012187291 */ /* 0x001fe2000f8208ff */
[----:B------:R-:W-:-:S02]  /*0790*/  LEA.HI.X R51, R51, R15, R0, 0x1, P3 ;  /* 0x0000000f33337211 */ /* 0x000fc400018f0c00 */
[----:B------:R-:W-:Y:S01]  /*07a0*/  CS2R R42, SRZ ;  /* 0x00000000002a7805 */ /* 0x000fe2000001ff00 */
        /* <DEDUP_REMOVED lines=17> */
[C---:B------:R-:W-:Y:S02]  /*08c0*/  SHF.L.U32 R0, R26.reuse, 0x1, RZ ;  /* 0x000000011a007819 */ /* 0x040fe400000006ff */
        /* <DEDUP_REMOVED lines=66> */
[----:B------:R-:W-:-:S02]  /*0cf0*/  IADD3 R67, PT, PT, R25, R67, RZ ;  /* 0x0000004319437210 */ /* 0x000fc40007ffe0ff */
[----:B------:R-:W-:-:S07]  /*0d00*/  IADD3 R68, PT, PT, R3, R69, RZ ;  /* 0x0000004503447210 */ /* 0x000fce0007ffe0ff */
.L_x_8242:
        /* <DEDUP_REMOVED lines=15> */
[----:B------:R-:W1:Y:S03]  /*0e00*/  LDCU UR33, c[0x0][0x38c] ;  /* 0x00007180ff2177ac */ /* 0x000e660008000800 */
[----:B------:R-:W2:Y:S01]  /*0e10*/  LDG.E.128 R16, desc[UR28][R4.64+0x200] ;  /* 0x0002001c04107981 */ /* 0x000ea2000c1e1d00 */
[----:B------:R-:W-:Y:S01]  /*0e20*/  IMAD.WIDE.U32 R12, R53, 0x10, R12 ;  /* 0x00000010350c7825 */ /* 0x000fe200078e000c */
[----:B0-----:R-:W-:-:S06]  /*0e30*/  ULEA UR6, UR7, UR6, 0x18 ;  /* 0x0000000607067291 */ /* 0x001fcc000f8ec0ff */
[----:B-1----:R-:W-:-:S04]  /*0e40*/  LEA R69, R72, UR6, 0x4 ;  /* 0x0000000648457c11 */ /* 0x002fc8000f8e20ff */
        /* <DEDUP_REMOVED lines=11> */
[----:B----4-:R-:W-:Y:S01]  /*0f00*/  STS.128 [R69+0x200], R32 ;  /* 0x0002002045007388 */ /* 0x010fe20000000c00 */
[----:B------:R-:W-:-:S03]  /*0f10*/  NOP ;  /* 0x0000000000007918 */ /* 0x000fc60000000000 */
[----:B------:R-:W-:Y:S04]  /*0f20*/  LDS.128 R4, [R70] ;  /* 0x0000000046047984 */ /* 0x000fe80000000c00 */
[----:B------:R-:W-:Y:S01]  /*0f30*/  LDS.128 R8, [R70+0x10] ;  /* 0x0000100046087984 */ /* 0x000fe20000000c00 */
[----:B------:R-:W-:Y:S06]  /*0f40*/  BAR.SYNC.DEFER_BLOCKING 0x0 ;  /* 0x0000000000007b1d */ /* 0x000fec0000010000 */
[----:B------:R-:W2:Y:S04]  /*0f50*/  LDG.E.128 R36, desc[UR28][R14.64] ;  /* 0x0000001c0e247981 */ /* 0x000ea8000c1e1d00 */
[----:B------:R-:W4:Y:S01]  /*0f60*/  LDG.E.128 R80, desc[UR28][R14.64+0x200] ;  /* 0x0002001c0e507981 */ /* 0x000f22000c1e1d00 */
        /* <DEDUP_REMOVED lines=14> */
[----:B--2---:R2:W-:Y:S04]  /*1050*/  STS.128 [R69], R36 ;  /* 0x0000002445007388 */ /* 0x0045e80000000c00 */
[----:B----4-:R-:W-:Y:S01]  /*1060*/  STS.128 [R69+0x200], R80 ;  /* 0x0002005045007388 */ /* 0x010fe20000000c00 */
[----:B------:R-:W-:-:S03]  /*1070*/  NOP ;  /* 0x0000000000007918 */ /* 0x000fc60000000000 */
[----:B------:R-:W4:Y:S04]  /*1080*/  LDS.128 R16, [R70] ;  /* 0x0000000046107984 */ /* 0x000f280000000c00 */
[----:B------:R-:W-:Y:S01]  /*1090*/  LDS.128 R12, [R70+0x10] ;  /* 0x00001000460c7984 */ /* 0x000fe20000000c00 */
[----:B------:R-:W-:Y:S06]  /*10a0*/  BAR.SYNC.DEFER_BLOCKING 0x0 ;  /* 0x0000000000007b1d */ /* 0x000fec0000010000 */
[----:B------:R-:W2:Y:S04]  /*10b0*/  LDG.E.128 R84, desc[UR28][R28.64] ;  /* 0x0000001c1c547981 */ /* 0x000ea8000c1e1d00 */
[----:B------:R-:W4:Y:S01]  /*10c0*/  LDG.E.128 R92, desc[UR28][R28.64+0x200] ;  /* 0x0002001c1c5c7981 */ /* 0x000f22000c1e1d00 */
        /* <DEDUP_REMOVED lines=14> */
[----:B--2---:R-:W-:Y:S04]  /*11b0*/  STS.128 [R69], R84 ;  /* 0x0000005445007388 */ /* 0x004fe80000000c00 */
[----:B----4-:R-:W-:Y:S01]  /*11c0*/  STS.128 [R69+0x200], R92 ;  /* 0x0002005c45007388 */ /* 0x010fe20000000c00 */
[----:B------:R-:W-:-:S03]  /*11d0*/  NOP ;  /* 0x0000000000007918 */ /* 0x000fc60000000000 */
[----:B------:R-:W2:Y:S04]  /*11e0*/  LDS.128 R80, [R70] ;  /* 0x0000000046507984 */ /* 0x000ea80000000c00 */
[----:B------:R-:W4:Y:S01]  /*11f0*/  LDS.128 R28, [R70+0x10] ;  /* 0x00001000461c7984 */ /* 0x000f220000000c00 */
[----:B------:R-:W-:Y:S06]  /*1200*/  BAR.SYNC.DEFER_BLOCKING 0x0 ;  /* 0x0000000000007b1d */ /* 0x000fec0000010000 */
[----:B------:R-:W4:Y:S04]  /*1210*/  LDG.E.128 R36, desc[UR28][R74.64] ;  /* 0x0000001c4a247981 */ /* 0x000f28000c1e1d00 */
[----:B------:R0:W4:Y:S01]  /*1220*/  LDG.E.128 R32, desc[UR28][R74.64+0x200] ;  /* 0x0002001c4a207981 */ /* 0x000122000c1e1d00 */
[C---:B------:R-:W-:Y:S01]  /*1230*/  SHF.L.U32 R103, R16.reuse, 0x10, RZ ;  /* 0x0000001010677819 */ /* 0x040fe200000006ff */
        /* <DEDUP_REMOVED lines=12> */
[----:B------:R3:W4:Y:S01]  /*1300*/  MUFU.EX2 R71, R0 ;  /* 0x0000000000477308 */ /* 0x0007220000000800 */
[----:B------:R-:W-:Y:S01]  /*1310*/  SHF.L.U32 R85, R28, 0x10, RZ ;  /* 0x000000101c557819 */ /* 0x000fe200000006ff */
[----:B0-----:R-:W-:Y:S01]  /*1320*/  FMUL.FTZ R74, R87, -1.4426950216293334961 ;  /* 0xbfb8aa3b574a7820 */ /* 0x001fe20000410000 */
[----:B------:R-:W-:Y:S01]  /*1330*/  FMUL.FTZ R93, R84, -1.4426950216293334961 ;  /* 0xbfb8aa3b545d7820 */ /* 0x000fe20000410000 */
[----:B------:R-:W-:-:S02]  /*1340*/  SHF.L.U32 R89, R81, 0x10, RZ ;  /* 0x0000001051597819 */ /* 0x000fc400000006ff */
[----:B------:R-:W-:Y:S01]  /*1350*/  PRMT R80, R80, 0x7632, R80 ;  /* 0x0000763250507816 */ /* 0x000fe20000000050 */
[----:B------:R-:W-:Y:S01]  /*1360*/  FMUL.FTZ R75, R85, -1.4426950216293334961 ;  /* 0xbfb8aa3b554b7820 */ /* 0x000fe20000410000 */
[----:B------:R0:W1:Y:S01]  /*1370*/  MUFU.EX2 R97, R91 ;  /* 0x0000005b00617308 */ /* 0x0000620000000800 */
[----:B---3--:R-:W-:Y:S01]  /*1380*/  SHF.L.U32 R0, R31, 0x10, RZ ;  /* 0x000000101f007819 */ /* 0x008fe200000006ff */
[----:B------:R-:W-:Y:S01]  /*1390*/  FMUL.FTZ R73, R89, -1.4426950216293334961 ;  /* 0xbfb8aa3b59497820 */ /* 0x000fe20000410000 */
[----:B------:R-:W-:Y:S01]  /*13a0*/  PRMT R81, R81, 0x7632, R81 ;  /* 0x0000763251517816 */ /* 0x000fe20000000051 */
[----:B--2---:R-:W-:Y:S01]  /*13b0*/  UIMAD.WIDE.U32 UR12, UR27, UR14, UR12 ;  /* 0x0000000e1b0c72a5 */ /* 0x004fe2000f8e000c */
[----:B------:R-:W-:Y:S01]  /*13c0*/  SHF.L.U32 R80, R80, 0x10, RZ ;  /* 0x0000001050507819 */ /* 0x000fe200000006ff */
[----:B------:R-:W-:Y:S01]  /*13d0*/  FMUL.FTZ R94, R0, -1.4426950216293334961 ;  /* 0xbfb8aa3b005e7820 */ /* 0x000fe20000410000 */
[----:B------:R-:W-:Y:S01]  /*13e0*/  SHF.L.U32 R81, R81, 0x10, RZ ;  /* 0x0000001051517819 */ /* 0x000fe200000006ff */
[----:B------:R2:W-:Y:S01]  /*13f0*/  MUFU.EX2 R109, R92 ;  /* 0x0000005c006d7308 */ /* 0x0005e20000000800 */
[----:B0-----:R-:W-:Y:S01]  /*1400*/  PRMT R91, R83, 0x7632, R91 ;  /* 0x00007632535b7816 */ /* 0x001fe2000000005b */
[----:B----4-:R-:W-:Y:S01]  /*1410*/  FADD.FTZ R95, R71, 1 ;  /* 0x3f800000475f7421 */ /* 0x010fe20000010000 */
[----:B------:R-:W-:Y:S01]  /*1420*/  PRMT R83, R29, 0x7632, R83 ;  /* 0x000076321d537816 */ /* 0x000fe20000000053 */
[----:B------:R-:W-:Y:S01]  /*1430*/  UIMAD UR13, UR27, UR15, UR13 ;  /* 0x0000000f1b0d72a4 */ /* 0x000fe2000f8e020d */
[----:B------:R-:W-:Y:S01]  /*1440*/  SHF.L.U32 R91, R91, 0x10, RZ ;  /* 0x000000105b5b7819 */ /* 0x000fe200000006ff */
[----:B------:R-:W-:Y:S01]  /*1450*/  ULEA UR8, UP0, UR12, UR30, 0x1 ;  /* 0x0000001e0c087291 */ /* 0x000fe2000f8008ff */
[----:B------:R-:W-:Y:S01]  /*1460*/  SHF.L.U32 R83, R83, 0x10, RZ ;  /* 0x0000001053537819 */ /* 0x000fe200000006ff */
[----:B------:R0:W3:Y:S01]  /*1470*/  MUFU.EX2 R119, R94 ;  /* 0x0000005e00777308 */ /* 0x0000e20000000800 */
[----:B--2---:R-:W-:Y:S01]  /*1480*/  PRMT R92, R28, 0x7632, R92 ;  /* 0x000076321c5c7816 */ /* 0x004fe2000000005c */
[----:B------:R-:W-:Y:S01]  /*1490*/  FMUL.FTZ R28, R91, -1.4426950216293334961 ;  /* 0xbfb8aa3b5b1c7820 */ /* 0x000fe20000410000 */
[----:B------:R-:W-:Y:S01]  /*14a0*/  PRMT R82, R82, 0x7632, R82 ;  /* 0x0000763252527816 */ /* 0x000fe20000000052 */
[----:B-1----:R-:W-:Y:S01]  /*14b0*/  FADD.FTZ R97, R97, 1 ;  /* 0x3f80000061617421 */ /* 0x002fe20000010000 */
[----:B------:R-:W-:Y:S01]  /*14c0*/  SHF.L.U32 R92, R92, 0x10, RZ ;  /* 0x000000105c5c7819 */ /* 0x000fe200000006ff */
[----:B------:R-:W-:Y:S01]  /*14d0*/  ULEA.HI.X UR12, UR12, UR31, UR13, 0x1, UP0 ;  /* 0x0000001f0c0c7291 */ /* 0x000fe200080f0c0d */
[----:B------:R-:W-:Y:S01]  /*14e0*/  SHF.L.U32 R82, R82, 0x10, RZ ;  /* 0x0000001052527819 */ /* 0x000fe200000006ff */
[----:B------:R1:W2:Y:S01]  /*14f0*/  MUFU.EX2 R110, R93 ;  /* 0x0000005d006e7308 */ /* 0x0002a20000000800 */
[----:B0-----:R-:W-:Y:S01]  /*1500*/  PRMT R94, R30, 0x7632, R94 ;  /* 0x000076321e5e7816 */ /* 0x001fe2000000005e */
[----:B------:R-:W-:Y:S01]  /*1510*/  FMUL.FTZ R29, R92, -1.4426950216293334961 ;  /* 0xbfb8aa3b5c1d7820 */ /* 0x000fe20000410000 */
[----:B------:R-:W-:Y:S01]  /*1520*/  FMUL.FTZ R30, R83, -1.4426950216293334961 ;  /* 0xbfb8aa3b531e7820 */ /* 0x000fe20000410000 */
[----:B------:R-:W-:Y:S01]  /*1530*/  SHF.L.U32 R71, R20, 0x10, RZ ;  /* 0x0000001014477819 */ /* 0x000fe200000006ff */
[----:B------:R-:W-:Y:S01]  /*1540*/  UISETP.NE.U32.AND UP0, UPT, UR34, URZ, UPT ;  /* 0x000000ff2200728c */ /* 0x000fe2000bf05070 */
[----:B------:R-:W-:-:S02]  /*1550*/  SHF.L.U32 R94, R94, 0x10, RZ ;  /* 0x000000105e5e7819 */ /* 0x000fc400000006ff */
[----:B------:R-:W0:Y:S01]  /*1560*/  MUFU.EX2 R107, R28 ;  /* 0x0000001c006b7308 */ /* 0x000e220000000800 */
[----:B-1----:R-:W-:Y:S01]  /*1570*/  PRMT R93, R31, 0x7632, R93 ;  /* 0x000076321f5d7816 */ /* 0x002fe2000000005d */
[----:B---3--:R-:W-:Y:S01]  /*1580*/  FADD.FTZ R119, R119, 1 ;  /* 0x3f80000077777421 */ /* 0x008fe20000010000 */
[----:B------:R-:W-:Y:S01]  /*1590*/  PRMT R111, R17, 0x7632, R111 ;  /* 0x00007632116f7816 */ /* 0x000fe2000000006f */
[----:B------:R-:W-:Y:S01]  /*15a0*/  UISETP.NE.AND.EX UP0, UPT, UR35, URZ, UPT, UP0 ;  /* 0x000000ff2300728c */ /* 0x000fe2000bf05300 */
[----:B------:R-:W-:Y:S02]  /*15b0*/  SHF.L.U32 R93, R93, 0x10, RZ ;  /* 0x000000105d5d7819 */ /* 0x000fe400000006ff */
[C---:B------:R-:W-:Y:S01]  /*15c0*/  PRMT R113, R18.reuse, 0x7632, R113 ;  /* 0x0000763212717816 */ /* 0x040fe20000000071 */
[----:B------:R-:W1:Y:S01]  /*15d0*/  MUFU.EX2 R118, R29 ;  /* 0x0000001d00767308 */ /* 0x000e620000000800 */
[----:B------:R-:W-:Y:S01]  /*15e0*/  SHF.L.U32 R101, R18, 0x10, RZ ;  /* 0x0000001012657819 */ /* 0x000fe200000006ff */
[----:B--2---:R-:W-:Y:S01]  /*15f0*/  FADD.FTZ R121, R110, 1 ;  /* 0x3f8000006e797421 */ /* 0x004fe20000010000 */
[----:B------:R-:W-:-:S02]  /*1600*/  PRMT R108, R19, 0x7632, R108 ;  /* 0x00007632136c7816 */ /* 0x000fc4000000006c */
[----:B------:R-:W-:Y:S02]  /*1610*/  PRMT R16, R12, 0x7632, R16 ;  /* 0x000076320c107816 */ /* 0x000fe40000000010 */
[----:B------:R-:W-:Y:S01]  /*1620*/  PRMT R18, R14, 0x7632, R18 ;  /* 0x000076320e127816 */ /* 0x000fe20000000012 */
[----:B------:R-:W2:Y:S01]  /*1630*/  MUFU.EX2 R124, R30 ;  /* 0x0000001e007c7308 */ /* 0x000ea20000000800 */
[----:B------:R-:W-:Y:S01]  /*1640*/  PRMT R154, R21, 0x7632, R154 ;  /* 0x00007632159a7816 */ /* 0x000fe2000000009a */
[----:B0-----:R-:W-:Y:S01]  /*1650*/  FADD.FTZ R110, R107, 1 ;  /* 0x3f8000006b6e7421 */ /* 0x001fe20000010000 */
[----:B------:R-:W-:Y:S02]  /*1660*/  PRMT R152, R22, 0x7632, R152 ;  /* 0x0000763216987816 */ /* 0x000fe40000000098 */
[----:B------:R-:W-:Y:S02]  /*1670*/  PRMT R150, R23, 0x7632, R150 ;  /* 0x0000763217967816 */ /* 0x000fe40000000096 */
[----:B------:R-:W-:Y:S01]  /*1680*/  SHF.L.U32 R100, R100, 0x10, RZ ;  /* 0x0000001064647819 */ /* 0x000fe200000006ff */
[----:B------:R0:W3:Y:S01]  /*1690*/  MUFU.EX2 R96, R73 ;  /* 0x0000004900607308 */ /* 0x0000e20000000800 */
[----:B------:R-:W-:Y:S01]  /*16a0*/  SHF.L.U32 R111, R111, 0x10, RZ ;  /* 0x000000106f6f7819 */ /* 0x000fe200000006ff */
[----:B-1----:R-:W-:Y:S01]  /*16b0*/  FADD.FTZ R123, R118, 1 ;  /* 0x3f800000767b7421 */ /* 0x002fe20000010000 */
[----:B------:R-:W-:-:S02]  /*16c0*/  SHF.L.U32 R113, R113, 0x10, RZ ;  /* 0x0000001071717819 */ /* 0x000fc400000006ff */
[----:B------:R-:W-:Y:S02]  /*16d0*/  SHF.L.U32 R108, R108, 0x10, RZ ;  /* 0x000000106c6c7819 */ /* 0x000fe400000006ff */
[----:B------:R-:W-:Y:S01]  /*16e0*/  PRMT R135, R4, 0x7632, R135 ;  /* 0x0000763204877816 */ /* 0x000fe20000000087 */
[----:B------:R1:W4:Y:S01]  /*16f0*/  MUFU.EX2 R98, R74 ;  /* 0x0000004a00627308 */ /* 0x0003220000000800 */
[----:B0-----:R-:W-:Y:S01]  /*1700*/  FMUL.FTZ R73, R80, -1.4426950216293334961 ;  /* 0xbfb8aa3b50497820 */ /* 0x001fe20000410000 */
[----:B--2---:R-:W-:Y:S01]  /*1710*/  FADD.FTZ R124, R124, 1 ;  /* 0x3f8000007c7c7421 */ /* 0x004fe20000010000 */
[----:B------:R-:W-:Y:S02]  /*1720*/  SHF.L.U32 R140, R4, 0x10, RZ ;  /* 0x00000010048c7819 */ /* 0x000fe400000006ff */
[----:B------:R-:W-:Y:S02]  /*1730*/  SHF.L.U32 R138, R5, 0x10, RZ ;  /* 0x00000010058a7819 */ /* 0x000fe400000006ff */
[----:B------:R-:W-:Y:S01]  /*1740*/  SHF.L.U32 R136, R6, 0x10, RZ ;  /* 0x0000001006887819 */ /* 0x000fe200000006ff */
[----:B------:R0:W-:Y:S01]  /*1750*/  MUFU.EX2 R102, R73 ;  /* 0x0000004900667308 */ /* 0x0001e20000000800 */
[----:B-1----:R-:W-:Y:S01]  /*1760*/  FMUL.FTZ R74, R81, -1.4426950216293334961 ;  /* 0xbfb8aa3b514a7820 */ /* 0x002fe20000410000 */
[----:B---3--:R-:W-:Y:S01]  /*1770*/  FADD.FTZ R96, R96, 1 ;  /* 0x3f80000060607421 */ /* 0x008fe20000010000 */
[----:B------:R-:W-:-:S02]  /*1780*/  PRMT R148, R76, 0x7632, R148 ;  /* 0x000076324c947816 */ /* 0x000fc40000000094 */
[----:B------:R-:W-:Y:S02]  /*1790*/  PRMT R146, R77, 0x7632, R146 ;  /* 0x000076324d927816 */ /* 0x000fe40000000092 */
[----:B------:R-:W-:Y:S01]  /*17a0*/  PRMT R144, R78, 0x7632, R144 ;  /* 0x000076324e907816 */ /* 0x000fe20000000090 */
[----:B------:R1:W-:Y:S01]  /*17b0*/  MUFU.EX2 R104, R74 ;  /* 0x0000004a00687308 */ /* 0x0003e20000000800 */
[----:B0-----:R-:W-:Y:S01]  /*17c0*/  FMUL.FTZ R73, R94, -1.4426950216293334961 ;  /* 0xbfb8aa3b5e497820 */ /* 0x001fe20000410000 */
[----:B----4-:R-:W-:Y:S01]  /*17d0*/  FADD.FTZ R98, R98, 1 ;  /* 0x3f80000062627421 */ /* 0x010fe20000010000 */
[----:B------:R-:W-:Y:S02]  /*17e0*/  PRMT R142, R79, 0x7632, R142 ;  /* 0x000076324f8e7816 */ /* 0x000fe4000000008e */
[----:B------:R-:W-:Y:S02]  /*17f0*/  SHF.L.U32 R76, R76, 0x10, RZ ;  /* 0x000000104c4c7819 */ /* 0x000fe400000006ff */
[----:B------:R-:W-:Y:S01]  /*1800*/  SHF.L.U32 R77, R77, 0x10, RZ ;  /* 0x000000104d4d7819 */ /* 0x000fe200000006ff */
[----:B------:R0:W-:Y:S01]  /*1810*/  MUFU.EX2 R99, R75 ;  /* 0x0000004b00637308 */ /* 0x0001e20000000800 */
[----:B-1----:R-:W-:Y:S01]  /*1820*/  FMUL.FTZ R74, R93, -1.4426950216293334961 ;  /* 0xbfb8aa3b5d4a7820 */ /* 0x002fe20000410000 */
[----:B------:R-:W-:-:S02]  /*1830*/  SHF.L.U32 R78, R78, 0x10, RZ ;  /* 0x000000104e4e7819 */ /* 0x000fc400000006ff */
[----:B------:R-:W-:-:S04]  /*1840*/  SHF.L.U32 R79, R79, 0x10, RZ ;  /* 0x000000104f4f7819 */ /* 0x000fc800000006ff */
[----:B------:R-:W-:Y:S01]  /*1850*/  MUFU.RCP R95, R95 ;  /* 0x0000005f005f7308 */ /* 0x000fe20000001000 */
[----:B0-----:R-:W-:-:S07]  /*1860*/  FMUL.FTZ R75, R82, -1.4426950216293334961 ;  /* 0xbfb8aa3b524b7820 */ /* 0x001fce0000410000 */
[----:B------:R-:W0:Y:S08]  /*1870*/  MUFU.RCP R96, R96 ;  /* 0x0000006000607308 */ /* 0x000e300000001000 */
[----:B------:R1:W-:Y:S08]  /*1880*/  MUFU.EX2 R106, R75 ;  /* 0x0000004b006a7308 */ /* 0x0003f00000000800 */
[----:B------:R2:W3:Y:S01]  /*1890*/  MUFU.RCP R105, R97 ;  /* 0x0000006100697308 */ /* 0x0004e20000001000 */
[----:B-1----:R-:W-:-:S07]  /*18a0*/  SHF.L.U32 R75, R23, 0x10, RZ ;  /* 0x00000010174b7819 */ /* 0x002fce00000006ff */
[----:B------:R1:W4:Y:S01]  /*18b0*/  MUFU.EX2 R125, R73 ;  /* 0x00000049007d7308 */ /* 0x0003220000000800 */
[----:B--2---:R-:W-:Y:S01]  /*18c0*/  SHF.L.U32 R97, R14, 0x10, RZ ;  /* 0x000000100e617819 */ /* 0x004fe200000006ff */
[----:B0-----:R-:W-:-:S04]  /*18d0*/  FADD.FTZ R14, -R96, 1 ;  /* 0x3f800000600e7421 */ /* 0x001fc80000010100 */
[----:B------:R-:W-:Y:S02]  /*18e0*/  FFMA.FTZ R14, R89, R14, 1 ;  /* 0x3f800000590e7423 */ /* 0x000fe4000001000e */
[----:B------:R0:W2:Y:S01]  /*18f0*/  MUFU.EX2 R128, R74 ;  /* 0x0000004a00807308 */ /* 0x0000a20000000800 */
[----:B-1----:R-:W-:Y:S01]  /*1900*/  SHF.L.U32 R73, R21, 0x10, RZ ;  /* 0x0000001015497819 */ /* 0x002fe200000006ff */
[----:B---3--:R-:W-:-:S04]  /*1910*/  FADD.FTZ R23, -R105, 1 ;  /* 0x3f80000069177421 */ /* 0x008fc80000010100 */
[C---:B------:R-:W-:Y:S01]  /*1920*/  FFMA.FTZ R107, R88.reuse, R23, 1 ;  /* 0x3f800000586b7423 */ /* 0x040fe20000010017 */
[----:B------:R-:W-:Y:S01]  /*1930*/  FMUL.FTZ R88, R88, R105 ;  /* 0x0000006958587220 */ /* 0x000fe20000410000 */
[----:B------:R-:W1:Y:S01]  /*1940*/  MUFU.RCP R98, R98 ;  /* 0x0000006200627308 */ /* 0x000e620000001000 */
[----:B0-----:R-:W-:Y:S01]  /*1950*/  SHF.L.U32 R74, R22, 0x10, RZ ;  /* 0x00000010164a7819 */ /* 0x001fe200000006ff */
[----:B----4-:R-:W-:-:S06]  /*1960*/  FADD.FTZ R125, R125, 1 ;  /* 0x3f8000007d7d7421 */ /* 0x010fcc0000010000 */
[----:B------:R-:W-:Y:S01]  /*1970*/  MUFU.RCP R110, R110 ;  /* 0x0000006e006e7308 */ /* 0x000fe20000001000 */
[----:B--2---:R-:W-:-:S07]  /*1980*/  FADD.FTZ R132, R128, 1 ;  /* 0x3f80000080847421 */ /* 0x004fce0000010000 */
[----:B------:R-:W0:Y:S01]  /*1990*/  MUFU.RCP R119, R119 ;  /* 0x0000007700777308 */ /* 0x000e220000001000 */
[----:B-1----:R-:W-:-:S04]  /*19a0*/  FADD.FTZ R112, -R98, 1 ;  /* 0x3f80000062707421 */ /* 0x002fc80000010100 */
[----:B------:R-:W-:-:S03]  /*19b0*/  FFMA.FTZ R117, R87, R112, 1 ;  /* 0x3f80000057757423 */ /* 0x000fc60000010070 */
[----:B------:R-:W-:Y:S08]  /*19c0*/  MUFU.RCP R139, R123 ;  /* 0x0000007b008b7308 */ /* 0x000ff00000001000 */
[----:B------:R-:W-:Y:S01]  /*19d0*/  MUFU.RCP R143, R125 ;  /* 0x0000007d008f7308 */ /* 0x000fe20000001000 */
[----:B0-----:R-:W-:-:S04]  /*19e0*/  FADD.FTZ R131, -R119, 1 ;  /* 0x3f80000077837421 */ /* 0x001fc80000010100 */
[C---:B------:R-:W-:Y:S01]  /*19f0*/  FFMA.FTZ R134, R0.reuse, R131, 1 ;  /* 0x3f80000000867423 */ /* 0x040fe20000010083 */
[----:B------:R-:W-:Y:S02]  /*1a00*/  FMUL.FTZ R0, R0, R119 ;  /* 0x0000007700007220 */ /* 0x000fe40000410000 */
[----:B------:R-:W-:Y:S08]  /*1a10*/  MUFU.RCP R158, R124 ;  /* 0x0000007c009e7308 */ /* 0x000ff00000001000 */
[----:B------:R-:W-:Y:S01]  /*1a20*/  MUFU.RCP R160, R132 ;  /* 0x0000008400a07308 */ /* 0x000fe20000001000 */
[----:B------:R0:W-:Y:S04]  /*1a30*/  STS.128 [R69], R36 ;  /* 0x0000002445007388 */ /* 0x0001e80000000c00 */
[----:B------:R1:W-:Y:S01]  /*1a40*/  STS.128 [R69+0x200], R32 ;  /* 0x0002002045007388 */ /* 0x0003e20000000c00 */
[----:B------:R-:W-:-:S03]  /*1a50*/  NOP ;  /* 0x0000000000007918 */ /* 0x000fc60000000000 */
[----:B------:R-:W2:Y:S01]  /*1a60*/  LDS.128 R28, [R70] ;  /* 0x00000000461c7984 */ /* 0x000ea20000000c00 */
[----:B0-----:R-:W-:Y:S01]  /*1a70*/  FADD.FTZ R39, R102, 1 ;  /* 0x3f80000066277421 */ /* 0x001fe20000010000 */
[----:B------:R-:W-:Y:S01]  /*1a80*/  FADD.FTZ R102, R104, 1 ;  /* 0x3f80000068667421 */ /* 0x000fe20000010000 */
[----:B------:R-:W-:Y:S01]  /*1a90*/  FADD.FTZ R38, R99, 1 ;  /* 0x3f80000063267421 */ /* 0x000fe20000010000 */
[----:B------:R-:W-:Y:S01]  /*1aa0*/  SHF.L.U32 R99, R12, 0x10, RZ ;  /* 0x000000100c637819 */ /* 0x000fe200000006ff */
[----:B------:R-:W-:Y:S01]  /*1ab0*/  FADD.FTZ R37, R109, 1 ;  /* 0x3f8000006d257421 */ /* 0x000fe20000010000 */
[----:B-1----:R-:W-:Y:S01]  /*1ac0*/  SHF.L.U32 R32, R17, 0x10, RZ ;  /* 0x0000001011207819 */ /* 0x002fe200000006ff */
[----:B------:R-:W0:Y:S01]  /*1ad0*/  MUFU.RCP R39, R39 ;  /* 0x0000002700277308 */ /* 0x000e220000001000 */
[----:B------:R-:W-:Y:S01]  /*1ae0*/  SHF.L.U32 R33, R19, 0x10, RZ ;  /* 0x0000001013217819 */ /* 0x000fe200000006ff */
[----:B------:R-:W-:Y:S01]  /*1af0*/  FADD.FTZ R109, R106, 1 ;  /* 0x3f8000006a6d7421 */ /* 0x000fe20000010000 */
[----:B------:R-:W-:-:S02]  /*1b00*/  PRMT R17, R13, 0x7632, R17 ;  /* 0x000076320d117816 */ /* 0x000fc40000000011 */
[----:B------:R-:W-:Y:S01]  /*1b10*/  SHF.L.U32 R34, R13, 0x10, RZ ;  /* 0x000000100d227819 */ /* 0x000fe200000006ff */
[----:B------:R-:W-:Y:S01]  /*1b20*/  FADD.FTZ R13, -R95, 1 ;  /* 0x3f8000005f0d7421 */ /* 0x000fe20000010100 */
[C---:B------:R-:W-:Y:S01]  /*1b30*/  PRMT R19, R15.reuse, 0x7632, R19 ;  /* 0x000076320f137816 */ /* 0x040fe20000000013 */
[----:B------:R-:W1:Y:S01]  /*1b40*/  MUFU.RCP R109, R109 ;  /* 0x0000006d006d7308 */ /* 0x000e620000001000 */
[----:B------:R-:W-:Y:S01]  /*1b50*/  SHF.L.U32 R35, R15, 0x10, RZ ;  /* 0x000000100f237819 */ /* 0x000fe200000006ff */
[C---:B------:R-:W-:Y:S01]  /*1b60*/  FFMA.FTZ R13, R90.reuse, R13, 1 ;  /* 0x3f8000005a0d7423 */ /* 0x040fe2000001000d */
[----:B------:R-:W-:Y:S01]  /*1b70*/  SHF.L.U32 R137, R19, 0x10, RZ ;  /* 0x0000001013897819 */ /* 0x000fe200000006ff */
[----:B------:R-:W-:-:S04]  /*1b80*/  FMUL.FTZ R90, R90, R95 ;  /* 0x0000005f5a5a7220 */ /* 0x000fc80000410000 */
[----:B------:R-:W3:Y:S01]  /*1b90*/  MUFU.RCP R102, R102 ;  /* 0x0000006600667308 */ /* 0x000ee20000001000 */
[----:B0-----:R-:W-:-:S04]  /*1ba0*/  FADD.FTZ R23, -R39, 1 ;  /* 0x3f80000027177421 */ /* 0x001fc80000010100 */
[----:B------:R-:W-:-:S03]  /*1bb0*/  FFMA.FTZ R23, R80, R23, 1 ;  /* 0x3f80000050177423 */ /* 0x000fc60000010017 */
[----:B------:R-:W-:Y:S01]  /*1bc0*/  MUFU.RCP R38, R38 ;  /* 0x0000002600267308 */ /* 0x000fe20000001000 */
[----:B--2---:R-:W-:Y:S02]  /*1bd0*/  PRMT R20, R28, 0x7632, R20 ;  /* 0x000076321c147816 */ /* 0x004fe40000000014 */
[----:B------:R-:W-:-:S05]  /*1be0*/  PRMT R104, R29, 0x7632, R104 ;  /* 0x000076321d687816 */ /* 0x000fca0000000068 */
[----:B------:R-:W-:Y:S01]  /*1bf0*/  MUFU.RCP R37, R37 ;  /* 0x0000002500257308 */ /* 0x000fe20000001000 */
[----:B------:R-:W-:Y:S02]  /*1c00*/  SHF.L.U32 R28, R28, 0x10, RZ ;  /* 0x000000101c1c7819 */ /* 0x000fe400000006ff */
        /* <DEDUP_REMOVED lines=21> */
[----:B-1----:R-:W-:Y:S01]  /*1d60*/  FADD.FTZ R23, -R109, 1 ;  /* 0x3f8000006d177421 */ /* 0x002fe20000010100 */
[----:B------:R-:W-:Y:S01]  /*1d70*/  FMUL.FTZ R122, R116, R117 ;  /* 0x00000075747a7220 */ /* 0x000fe20000410000 */
[----:B------:R-:W-:Y:S01]  /*1d80*/  SHF.L.U32 R106, R106, 0x10, RZ ;  /* 0x000000106a6a7819 */ /* 0x000fe200000006ff */
[----:B------:R-:W-:Y:S01]  /*1d90*/  FMUL.FTZ R120, R112, R107 ;  /* 0x0000006b70787220 */ /* 0x000fe20000410000 */
[----:B------:R-:W-:Y:S01]  /*1da0*/  FFMA.FTZ R117, R82, R23, 1 ;  /* 0x3f80000052757423 */ /* 0x000fe20000010017 */
[----:B---3--:R-:W-:Y:S01]  /*1db0*/  FADD.FTZ R112, -R102, 1 ;  /* 0x3f80000066707421 */ /* 0x008fe20000010100 */
[----:B------:R-:W-:Y:S01]  /*1dc0*/  FMUL.FTZ R23, R111, R104 ;  /* 0x000000686f177220 */ /* 0x000fe20000410000 */
[----:B------:R-:W-:Y:S01]  /*1dd0*/  SHF.L.U32 R107, R114, 0x10, RZ ;  /* 0x00000010726b7819 */ /* 0x000fe200000006ff */
[----:B------:R-:W-:Y:S01]  /*1de0*/  FMUL.FTZ R114, R113, R106 ;  /* 0x0000006a71727220 */ /* 0x000fe20000410000 */
[----:B------:R-:W-:Y:S01]  /*1df0*/  FFMA.FTZ R112, R81, R112, 1 ;  /* 0x3f80000051707423 */ /* 0x000fe20000010070 */
[----:B------:R-:W-:Y:S01]  /*1e00*/  FMUL.FTZ R23, R102, R23 ;  /* 0x0000001766177220 */ /* 0x000fe20000410000 */
[----:B------:R1:W2:Y:S01]  /*1e10*/  MUFU.RCP R115, R121 ;  /* 0x0000007900737308 */ /* 0x0002a20000001000 */
        /* <DEDUP_REMOVED lines=18> */
[----:B--2---:R-:W-:Y:S01]  /*1f40*/  FADD.FTZ R123, -R115, 1 ;  /* 0x3f800000737b7421 */ /* 0x004fe20000010100 */
[----:B------:R-:W-:Y:S01]  /*1f50*/  FMUL.FTZ R95, R100, R39 ;  /* 0x00000027645f7220 */ /* 0x000fe20000410000 */
[----:B------:R-:W-:Y:S01]  /*1f60*/  FMUL.FTZ R91, R113, R109 ;  /* 0x0000006d715b7220 */ /* 0x000fe20000410000 */
[----:B0-----:R-:W-:Y:S01]  /*1f70*/  SHF.L.U32 R112, R12, 0x10, RZ ;  /* 0x000000100c707819 */ /* 0x001fe200000006ff */
[----:B------:R-:W-:Y:S01]  /*1f80*/  FFMA.FTZ R123, R84, R123, 1 ;  /* 0x3f800000547b7423 */ /* 0x000fe2000001007b */
[----:B------:R-:W-:Y:S01]  /*1f90*/  PRMT R118, R12, 0x7632, R118 ;  /* 0x000076320c767816 */ /* 0x000fe20000000076 */
[----:B------:R-:W-:Y:S01]  /*1fa0*/  FADD.FTZ R12, -R38, 1 ;  /* 0x3f800000260c7421 */ /* 0x000fe20000010100 */
[C---:B------:R-:W-:Y:S01]  /*1fb0*/  PRMT R126, R13.reuse, 0x7632, R126 ;  /* 0x000076320d7e7816 */ /* 0x040fe2000000007e */
[----:B------:R-:W-:Y:S01]  /*1fc0*/  FMUL.FTZ R89, R108, R110 ;  /* 0x0000006e6c597220 */ /* 0x000fe20000410000 */
[----:B------:R-:W-:Y:S01]  /*1fd0*/  SHF.L.U32 R117, R13, 0x10, RZ ;  /* 0x000000100d757819 */ /* 0x000fe200000006ff */
[----:B------:R-:W-:Y:S01]  /*1fe0*/  FMUL.FTZ R13, R99, R112 ;  /* 0x00000070630d7220 */ /* 0x000fe20000410000 */
[----:B------:R-:W-:Y:S01]  /*1ff0*/  FFMA.FTZ R12, R85, R12, 1 ;  /* 0x3f800000550c7423 */ /* 0x000fe2000001000c */
[----:B------:R-:W-:-:S02]  /*2000*/  SHF.L.U32 R116, R15, 0x10, RZ ;  /* 0x000000100f747819 */ /* 0x000fc400000006ff */
        /* <DEDUP_REMOVED lines=8> */
[----:B------:R-:W-:Y:S01]  /*2090*/  FMUL.FTZ R16, R97, R114 ;  /* 0x0000007261107220 */ /* 0x000fe20000410000 */
[----:B------:R-:W-:Y:S01]  /*20a0*/  FFMA.FTZ R15, R86, R13, 1 ;  /* 0x3f800000560f7423 */ /* 0x000fe2000001000d */
[----:B------:R-:W-:Y:S01]  /*20b0*/  FADD.FTZ R13, -R139, 1 ;  /* 0x3f8000008b0d7421 */ /* 0x000fe20000010100 */
        /* <DEDUP_REMOVED lines=19> */
[----:B------:R-:W-:Y:S01]  /*21f0*/  SHF.L.U32 R147, R133, 0x10, RZ ;  /* 0x0000001085937819 */ /* 0x000fe200000006ff */
[----:B------:R-:W-:Y:S01]  /*2200*/  FMUL.FTZ R14, R125, R145 ;  /* 0x000000917d0e7220 */ /* 0x000fe20000410000 */
[C---:B------:R-:W-:Y:S01]  /*2210*/  FADD.FTZ R12, -R158.reuse, 1 ;  /* 0x3f8000009e0c7421 */ /* 0x040fe20000010100 */
        /* <DEDUP_REMOVED lines=41> */
[----:B------:R-:W-:Y:S01]  /*24b0*/  MOV R8, UR8 ;  /* 0x0000000800087c02 */ /* 0x000fe20008000f00 */
[----:B------:R-:W-:Y:S01]  /*24c0*/  FMUL.FTZ R85, R123, R158 ;  /* 0x0000009e7b557220 */ /* 0x000fe20000410000 */
[----:B------:R-:W-:Y:S01]  /*24d0*/  MOV R9, UR12 ;  /* 0x0000000c00097c02 */ /* 0x000fe20008000f00 */
[----:B------:R-:W-:Y:S01]  /*24e0*/  STS.128 [R70+0x10], R16 ;  /* 0x0000101046007388 */ /* 0x000fe20000000c00 */
[----:B------:R-:W-:-:S03]  /*24f0*/  NOP ;  /* 0x0000000000007918 */ /* 0x000fc60000000000 */
[----:B------:R-:W0:Y:S01]  /*2500*/  LDS.128 R20, [R69] ;  /* 0x0000000045147984 */ /* 0x000e220000000c00 */
[----:B------:R-:W-:Y:S01]  /*2510*/  IMAD.WIDE.U32 R8, R53, 0x10, R8 ;  /* 0x0000001035087825 */ /* 0x000fe200078e0008 */
[----:B------:R-:W-:-:S03]  /*2520*/  PRMT R122, R10, 0x7632, R122 ;  /* 0x000076320a7a7816 */ /* 0x000fc6000000007a */
[----:B------:R-:W-:Y:S01]  /*2530*/  FMUL.FTZ R83, R125, R94 ;  /* 0x0000005e7d537220 */ /* 0x000fe20000410000 */
[----:B------:R-:W1:Y:S01]  /*2540*/  LDS.128 R4, [R69+0x200] ;  /* 0x0002000045047984 */ /* 0x000e620000000c00 */
[----:B------:R-:W-:Y:S01]  /*2550*/  SHF.L.U32 R128, R10, 0x10, RZ ;  /* 0x000000100a807819 */ /* 0x000fe200000006ff */
[----:B------:R-:W-:Y:S01]  /*2560*/  FMUL.FTZ R81, R137, R160 ;  /* 0x000000a089517220 */ /* 0x000fe20000410000 */
[C---:B------:R-:W-:Y:S02]  /*2570*/  PRMT R120, R11.reuse, 0x7632, R120 ;  /* 0x000076320b787816 */ /* 0x040fe40000000078 */
[----:B------:R-:W-:Y:S01]  /*2580*/  SHF.L.U32 R126, R11, 0x10, RZ ;  /* 0x000000100b7e7819 */ /* 0x000fe200000006ff */
        /* <DEDUP_REMOVED lines=46> */
.L_x_8202:
        /* <DEDUP_REMOVED lines=34> */
[----:B------:R-:W-:Y:S01]  /*2a90*/  HFMA2 R100, -RZ, RZ, 0, 0 ;  /* 0x00000000ff647431 */ /* 0x000fe200000001ff */
[----:B------:R-:W-:Y:S01]  /*2aa0*/  CS2R R112, SRZ ;  /* 0x0000000000707805 */ /* 0x000fe2000001ff00 */
[----:B------:R-:W-:Y:S02]  /*2ab0*/  HFMA2 R98, -RZ, RZ, 0, 0 ;  /* 0x00000000ff627431 */ /* 0x000fe400000001ff */
        /* <DEDUP_REMOVED lines=49> */
[----:B------:R-:W-:Y:S01]  /*2dd0*/  IADD3 R38, P2, PT, R2, UR6, RZ ;  /* 0x0000000602267c10 */ /* 0x000fe2000ff5e0ff */
[----:B------:R-:W1:Y:S01]  /*2de0*/  LDCU UR33, c[0x0][0x394] ;  /* 0x00007280ff2177ac */ /* 0x000e620008000800 */
[C---:B------:R-:W-:Y:S02]  /*2df0*/  IADD3 R194, PT, PT, R26.reuse, UR6, RZ ;  /* 0x000000061ac27c10 */ /* 0x040fe4000fffe0ff */
[----:B------:R-:W2:Y:S01]  /*2e00*/  LDC.64 R28, c[0x0][0x440] ;  /* 0x00011000ff1c7b82 */ /* 0x000ea20000000a00 */
[----:B------:R-:W-:Y:S01]  /*2e10*/  PLOP3.LUT P0, PT, PT, PT, UP0, 0x80, 0x8 ;  /* 0x000000000008781c */ /* 0x000fe20003f0f008 */
[----:B------:R-:W-:Y:S01]  /*2e20*/  ULOP3.LUT UR13, UR8, 0x100, URZ, 0xc0, !UPT ;  /* 0x00000100080d7892 */ /* 0x000fe2000f8ec0ff */
[----:B------:R-:W-:Y:S01]  /*2e30*/  MOV R112, RZ ;  /* 0x000000ff00707202 */ /* 0x000fe20000000f00 */
[----:B------:R-:W3:Y:S01]  /*2e40*/  LDCU UR36, c[0x0][0x38c] ;  /* 0x00007180ff2477ac */ /* 0x000ee20008000800 */
[----:B------:R-:W-:-:S02]  /*2e50*/  ISETP.EQ.AND P0, PT, R26, RZ, P0 ;  /* 0x000000ff1a00720c */ /* 0x000fc40000702270 */
[----:B------:R-:W-:Y:S01]  /*2e60*/  IADD3.X R37, PT, PT, RZ, R67, RZ, P1, !PT ;  /* 0x00000043ff257210 */ /* 0x000fe20000ffe4ff */
[----:B------:R-:W4:Y:S01]  /*2e70*/  LDC.64 R30, c[0x0][0x3a8] ;  /* 0x0000ea00ff1e7b82 */ /* 0x000f220000000a00 */
[----:B------:R-:W-:Y:S01]  /*2e80*/  IADD3.X R39, PT, PT, RZ, R68, RZ, P2, !PT ;  /* 0x00000044ff277210 */ /* 0x000fe200017fe4ff */
[----:B------:R-:W0:Y:S01]  /*2e90*/  LDCU UR15, c[0x0][0x388] ;  /* 0x00007100ff0f77ac */ /* 0x000e220008000800 */
[----:B------:R-:W0:Y:S05]  /*2ea0*/  LDCU.64 UR30, c[0x0][0x538] ;  /* 0x0000a700ff1e77ac */ /* 0x000e2a0008000a00 */
[----:B------:R-:W0:Y:S01]  /*2eb0*/  LDC.64 R128, c[0x0][0x3e0] ;  /* 0x0000f800ff807b82 */ /* 0x000e220000000a00 */
[----:B------:R-:W0:Y:S01]  /*2ec0*/  LDCU.64 UR34, c[0x0][0x540] ;  /* 0x0000a800ff2277ac */ /* 0x000e220008000a00 */
[----:B------:R-:W-:-:S06]  /*2ed0*/  UMOV UR8, URZ ;  /* 0x000000ff00087c82 */ /* 0x000fcc0008000000 */
[----:B------:R-:W0:Y:S08]  /*2ee0*/  LDC.64 R32, c[0x0][0x4d0] ;  /* 0x00013400ff207b82 */ /* 0x000e300000000a00 */
[----:B-1-3--:R-:W0:Y:S02]  /*2ef0*/  LDC.64 R34, c[0x0][0x4f0] ;  /* 0x00013c00ff227b82 */ /* 0x00ae240000000a00 */
.L_x_8241:
        /* <DEDUP_REMOVED lines=11> */
[----:B----4-:R-:W-:-:S04]  /*2fb0*/  IMAD.WIDE.U32 R12, R30, UR8, R12 ;  /* 0x000000081e0c7c25 */ /* 0x010fc8000f8e000c */
[----:B------:R-:W-:Y:S01]  /*2fc0*/  IMAD R0, R31, UR8, R13 ;  /* 0x000000081f007c24 */ /* 0x000fe2000f8e020d */
[----:B--2---:R-:W-:-:S04]  /*2fd0*/  LEA R20, P1, R12, R28, 0x2 ;  /* 0x0000001c0c147211 */ /* 0x004fc800078210ff */
[----:B------:R-:W-:Y:S01]  /*2fe0*/  LEA.HI.X R21, R12, R29, R0, 0x2, P1 ;  /* 0x0000001d0c157211 */ /* 0x000fe200008f1400 */
[----:B------:R-:W-:-:S04]  /*2ff0*/  IMAD.WIDE.U32 R12, R128, UR8, RZ ;  /* 0x00000008800c7c25 */ /* 0x000fc8000f8e00ff */
[----:B------:R-:W-:Y:S01]  /*3000*/  IMAD R0, R129, UR8, R13 ;  /* 0x0000000881007c24 */ /* 0x000fe2000f8e020d */
[C---:B------:R-:W-:Y:S01]  /*3010*/  LEA R14, P1, R12.reuse, R49, 0x1 ;  /* 0x000000310c0e7211 */ /* 0x040fe200078208ff */
[----:B------:R-:W2:Y:S03]  /*3020*/  LDG.E R158, desc[UR28][R20.64] ;  /* 0x0000001c149e7981 */ /* 0x000ea6000c1e1900 */
[----:B------:R-:W-:-:S03]  /*3030*/  LEA.HI.X R15, R12, R51, R0, 0x1, P1 ;  /* 0x000000330c0f7211 */ /* 0x000fc600008f0c00 */
[----:B------:R-:W-:Y:S01]  /*3040*/  IMAD.WIDE.U32 R22, R53, 0x10, R14 ;  /* 0x0000001035167825 */ /* 0x000fe200078e000e */
[----:B---3--:R-:W-:Y:S04]  /*3050*/  STS.128 [R69], R4 ;  /* 0x0000000445007388 */ /* 0x008fe80000000c00 */
[----:B-----5:R-:W-:Y:S01]  /*3060*/  STS.128 [R69+0x200], R8 ;  /* 0x0002000845007388 */ /* 0x020fe20000000c00 */
[----:B------:R-:W-:-:S03]  /*3070*/  NOP ;  /* 0x0000000000007918 */ /* 0x000fc60000000000 */
[----:B------:R-:W3:Y:S04]  /*3080*/  LDG.E.128 R12, desc[UR28][R22.64] ;  /* 0x0000001c160c7981 */ /* 0x000ee8000c1e1d00 */
[----:B------:R-:W4:Y:S01]  /*3090*/  LDG.E.128 R16, desc[UR28][R22.64+0x200] ;  /* 0x0002001c16107981 */ /* 0x000f22000c1e1d00 */
[----:B------:R-:W0:Y:S01]  /*30a0*/  S2UR UR14, SR_CgaCtaId ;  /* 0x00000000000e79c3 */ /* 0x000e220000008800 */
[C---:B------:R-:W-:Y:S01]  /*30b0*/  ISETP.NE.AND P2, PT, R26.reuse, RZ, PT ;  /* 0x000000ff1a00720c */ /* 0x040fe20003f45270 */
[----:B------:R-:W-:Y:S01]  /*30c0*/  UMOV UR12, 0x400 ;  /* 0x00000400000c7882 */ /* 0x000fe20000000000 */
[----:B-1----:R-:W1:Y:S01]  /*30d0*/  LDS.128 R4, [R70] ;  /* 0x0000000046047984 */ /* 0x002e620000000c00 */
[----:B------:R-:W-:Y:S01]  /*30e0*/  MOV R171, UR8 ;  /* 0x0000000800ab7c02 */ /* 0x000fe20008000f00 */
[----:B------:R-:W-:Y:S01]  /*30f0*/  FMUL.FTZ R209, R149, R152 ;  /* 0x0000009895d17220 */ /* 0x000fe20000410000 */
[----:B------:R-:W-:Y:S01]  /*3100*/  ISETP.NE.AND P1, PT, R26, 0x1f, PT ;  /* 0x0000001f1a00780c */ /* 0x000fe20003f25270 */
[----:B------:R-:W5:Y:S01]  /*3110*/  LDS.128 R8, [R70+0x10] ;  /* 0x0000100046087984 */ /* 0x000f620000000c00 */
[----:B------:R-:W-:Y:S01]  /*3120*/  IADD3 R171, PT, PT, R171, UR13, RZ ;  /* 0x0000000dabab7c10 */ /* 0x000fe2000fffe0ff */
        /* <DEDUP_REMOVED lines=15> */
[----:B0-----:R-:W-:Y:S01]  /*3220*/  ULEA UR14, UR14, UR12, 0x18 ;  /* 0x0000000c0e0e7291 */ /* 0x001fe2000f8ec0ff */
[----:B------:R-:W0:Y:S01]  /*3230*/  MUFU.EX2 R199, R199 ;  /* 0x000000c700c77308 */ /* 0x000e220000000800 */
[-C--:B------:R-:W-:Y:S01]  /*3240*/  FMUL.FTZ R160, R136, R173.reuse ;  /* 0x000000ad88a07220 */ /* 0x080fe20000410000 */
[-C--:B------:R-:W-:Y:S01]  /*3250*/  FMUL.FTZ R159, R149, R173.reuse ;  /* 0x000000ad959f7220 */ /* 0x080fe20000410000 */
[-C--:B------:R-:W-:Y:S01]  /*3260*/  FMUL.FTZ R164, R134, R173.reuse ;  /* 0x000000ad86a47220 */ /* 0x080fe20000410000 */
[-C--:B------:R-:W-:Y:S01]  /*3270*/  FMUL.FTZ R163, R147, R173.reuse ;  /* 0x000000ad93a37220 */ /* 0x080fe20000410000 */
[----:B------:R-:W-:Y:S01]  /*3280*/  LEA R176, R171, UR14, 0x2 ;  /* 0x0000000eabb07c11 */ /* 0x000fe2000f8e10ff */
[-C--:B------:R-:W-:Y:S01]  /*3290*/  FMUL.FTZ R168, R130, R173.reuse ;  /* 0x000000ad82a87220 */ /* 0x080fe20000410000 */
[-C--:B------:R-:W-:Y:S01]  /*32a0*/  FMUL.FTZ R175, R124, R173.reuse ;  /* 0x000000ad7caf7220 */ /* 0x080fe20000410000 */
[----:B------:R2:W0:Y:S01]  /*32b0*/  MUFU.EX2 R171, R177 ;  /* 0x000000b100ab7308 */ /* 0x0004220000000800 */
[-C--:B------:R-:W-:Y:S01]  /*32c0*/  FMUL.FTZ R181, R141, R173.reuse ;  /* 0x000000ad8db57220 */ /* 0x080fe20000410000 */
[----:B------:R-:W-:Y:S01]  /*32d0*/  FMUL.FTZ R179, R122, R173 ;  /* 0x000000ad7ab37220 */ /* 0x000fe20000410000 */
[----:B------:R-:W-:Y:S01]  /*32e0*/  FMUL.FTZ R217, R145, R148 ;  /* 0x0000009491d97220 */ /* 0x000fe20000410000 */
[----:B------:R-:W-:Y:S01]  /*32f0*/  FMUL.FTZ R186, R143, R146 ;  /* 0x000000928fba7220 */ /* 0x000fe20000410000 */
[----:B------:R-:W-:Y:S01]  /*3300*/  FMUL.FTZ R219, R124, R78 ;  /* 0x0000004e7cdb7220 */ /* 0x000fe20000410000 */
[----:B------:R-:W-:Y:S01]  /*3310*/  FMUL.FTZ R180, R141, R144 ;  /* 0x000000908db47220 */ /* 0x000fe20000410000 */
[----:B------:R-:W-:Y:S01]  /*3320*/  FMUL.FTZ R221, R122, R79 ;  /* 0x0000004f7add7220 */ /* 0x000fe20000410000 */
[----:B------:R-:W0:Y:S01]  /*3330*/  MUFU.EX2 R0, R0 ;  /* 0x0000000000007308 */ /* 0x000e220000000800 */
[C---:B--2---:R-:W-:Y:S01]  /*3340*/  FMUL.FTZ R177, R139.reuse, R173 ;  /* 0x000000ad8bb17220 */ /* 0x044fe20000410000 */
[----:B-1----:R-:W-:Y:S01]  /*3350*/  PRMT R174, R4, 0x7632, R174 ;  /* 0x0000763204ae7816 */ /* 0x002fe200000000ae */
[----:B------:R-:W-:Y:S01]  /*3360*/  FMUL.FTZ R223, R139, R142 ;  /* 0x0000008e8bdf7220 */ /* 0x000fe20000410000 */
[----:B------:R-:W-:Y:S01]  /*3370*/  SHF.L.U32 R165, R6, 0x10, RZ ;  /* 0x0000001006a57819 */ /* 0x000fe200000006ff */
[----:B------:R-:W-:Y:S01]  /*3380*/  BSSY.RECONVERGENT B0, `(.L_x_8204) ;  /* 0x0000071000007945 */ /* 0x000fe20003800200 */
[----:B------:R-:W-:-:S02]  /*3390*/  SHF.L.U32 R166, R7, 0x10, RZ ;  /* 0x0000001007a67819 */ /* 0x000fc400000006ff */
[----:B-----5:R-:W-:Y:S01]  /*33a0*/  SHF.L.U32 R169, R9, 0x10, RZ ;  /* 0x0000001009a97819 */ /* 0x020fe200000006ff */
[----:B------:R-:W1:Y:S01]  /*33b0*/  MUFU.EX2 R162, R162 ;  /* 0x000000a200a27308 */ /* 0x000e620000000800 */
[----:B------:R-:W-:Y:S01]  /*33c0*/  SHF.L.U32 R170, R10, 0x10, RZ ;  /* 0x000000100aaa7819 */ /* 0x000fe200000006ff */
[----:B------:R-:W-:Y:S01]  /*33d0*/  FMUL.FTZ R201, R166, R201 ;  /* 0x000000c9a6c97220 */ /* 0x000fe20000410000 */
[----:B------:R-:W-:Y:S01]  /*33e0*/  SHF.L.U32 R172, R11, 0x10, RZ ;  /* 0x000000100bac7819 */ /* 0x000fe200000006ff */
[----:B------:R-:W-:Y:S02]  /*33f0*/  FMUL.FTZ R185, R169, R178 ;  /* 0x000000b2a9b97220 */ /* 0x000fe40000410000 */
[----:B------:R-:W-:Y:S02]  /*3400*/  FMUL.FTZ R184, R170, R219 ;  /* 0x000000dbaab87220 */ /* 0x000fe40000410000 */
[----:B------:R-:W2:Y:S01]  /*3410*/  MUFU.EX2 R161, R161 ;  /* 0x000000a100a17308 */ /* 0x000ea20000000800 */
        /* <DEDUP_REMOVED lines=10> */
[----:B---3--:R-:W-:Y:S04]  /*34c0*/  STS.128 [R69+0x420], R12 ;  /* 0x0004200c45007388 */ /* 0x008fe80000000c00 */
[----:B----4-:R3:W-:Y:S01]  /*34d0*/  STS.128 [R69+0x620], R16 ;  /* 0x0006201045007388 */ /* 0x0107e20000000c00 */
[----:B------:R-:W-:-:S03]  /*34e0*/  NOP ;  /* 0x0000000000007918 */ /* 0x000fc60000000000 */
[----:B------:R-:W4:Y:S04]  /*34f0*/  LDS.128 R20, [R70+0x420] ;  /* 0x0004200046147984 */ /* 0x000f280000000c00 */
[----:B------:R-:W5:Y:S04]  /*3500*/  LDS.128 R12, [R70+0x430] ;  /* 0x00043000460c7984 */ /* 0x000f680000000c00 */
[----:B0-----:R0:W-:Y:S01]  /*3510*/  STS [R176+0x1af8], R199 ;  /* 0x001af8c7b0007388 */ /* 0x0011e20000000800 */
[----:B---3--:R-:W-:Y:S01]  /*3520*/  SHF.L.U32 R17, R4, 0x10, RZ ;  /* 0x0000001004117819 */ /* 0x008fe200000006ff */
[----:B------:R3:W1:Y:S01]  /*3530*/  MUFU.EX2 R16, R167 ;  /* 0x000000a700107308 */ /* 0x0006620000000800 */
[----:B------:R-:W-:Y:S01]  /*3540*/  PRMT R4, R5, 0x7632, R4 ;  /* 0x0000763205047816 */ /* 0x000fe20000000004 */
[----:B------:R-:W-:Y:S01]  /*3550*/  FMUL.FTZ R19, R145, R173 ;  /* 0x000000ad91137220 */ /* 0x000fe20000410000 */
[----:B------:R-:W-:Y:S01]  /*3560*/  SHF.L.U32 R18, R5, 0x10, RZ ;  /* 0x0000001005127819 */ /* 0x000fe200000006ff */
[----:B------:R-:W-:Y:S01]  /*3570*/  FMUL.FTZ R206, R17, R206 ;  /* 0x000000ce11ce7220 */ /* 0x000fe20000410000 */
[----:B------:R-:W-:-:S02]  /*3580*/  PRMT R5, R6, 0x7632, R5 ;  /* 0x0000763206057816 */ /* 0x000fc40000000005 */
[----:B------:R-:W-:Y:S01]  /*3590*/  PRMT R6, R7, 0x7632, R6 ;  /* 0x0000763207067816 */ /* 0x000fe20000000006 */
[----:B------:R-:W1:Y:S01]  /*35a0*/  MUFU.EX2 R19, R19 ;  /* 0x0000001300137308 */ /* 0x000e620000000800 */
[----:B------:R-:W-:Y:S01]  /*35b0*/  PRMT R7, R8, 0x7632, R7 ;  /* 0x0000763208077816 */ /* 0x000fe20000000007 */
[----:B0-----:R-:W-:Y:S01]  /*35c0*/  FMUL.FTZ R176, R132, R76 ;  /* 0x0000004c84b07220 */ /* 0x001fe20000410000 */
[----:B---3--:R-:W-:Y:S01]  /*35d0*/  SHF.L.U32 R167, R8, 0x10, RZ ;  /* 0x0000001008a77819 */ /* 0x008fe200000006ff */
[----:B------:R-:W-:Y:S01]  /*35e0*/  FMUL.FTZ R205, R18, R205 ;  /* 0x000000cd12cd7220 */ /* 0x000fe20000410000 */
[----:B------:R-:W-:Y:S02]  /*35f0*/  PRMT R8, R9, 0x7632, R8 ;  /* 0x0000763209087816 */ /* 0x000fe40000000008 */
[----:B------:R-:W-:Y:S01]  /*3600*/  PRMT R9, R10, 0x7632, R9 ;  /* 0x000076320a097816 */ /* 0x000fe20000000009 */
[----:B------:R-:W-:Y:S01]  /*3610*/  FMUL.FTZ R189, R167, R176 ;  /* 0x000000b0a7bd7220 */ /* 0x000fe20000410000 */
[----:B------:R-:W-:-:S02]  /*3620*/  PRMT R10, R11, 0x7632, R10 ;  /* 0x000076320b0a7816 */ /* 0x000fc4000000000a */
[----:B------:R-:W-:-:S05]  /*3630*/  SHF.L.U32 R173, R9, 0x10, RZ ;  /* 0x0000001009ad7819 */ /* 0x000fca00000006ff */
[----:B------:R-:W-:Y:S01]  /*3640*/  FMUL.FTZ R180, R173, R180 ;  /* 0x000000b4adb47220 */ /* 0x000fe20000410000 */
[C---:B----4-:R-:W-:Y:S02]  /*3650*/  PRMT R11, R20.reuse, 0x7632, R11 ;  /* 0x00007632140b7816 */ /* 0x050fe4000000000b */
[----:B------:R-:W-:Y:S02]  /*3660*/  SHF.L.U32 R182, R20, 0x10, RZ ;  /* 0x0000001014b67819 */ /* 0x000fe400000006ff */
[----:B------:R-:W-:Y:S02]  /*3670*/  SHF.L.U32 R20, R5, 0x10, RZ ;  /* 0x0000001005147819 */ /* 0x000fe400000006ff */
[----:B------:R-:W-:Y:S02]  /*3680*/  SHF.L.U32 R192, R22, 0x10, RZ ;  /* 0x0000001016c07819 */ /* 0x000fe400000006ff */
[----:B------:R-:W-:Y:S01]  /*3690*/  PRMT R191, R23, 0x7632, R191 ;  /* 0x0000763217bf7816 */ /* 0x000fe200000000bf */
[----:B------:R-:W-:Y:S01]  /*36a0*/  FMUL.FTZ R202, R20, R209 ;  /* 0x000000d114ca7220 */ /* 0x000fe20000410000 */
[C---:B-----5:R-:W-:Y:S01]  /*36b0*/  PRMT R195, R12.reuse, 0x7632, R195 ;  /* 0x000076320cc37816 */ /* 0x060fe200000000c3 */
[----:B------:R-:W-:Y:S01]  /*36c0*/  FMUL.FTZ R209, R103, R182 ;  /* 0x000000b667d17220 */ /* 0x000fe20000410000 */
[----:B------:R-:W-:Y:S01]  /*36d0*/  SHF.L.U32 R196, R12, 0x10, RZ ;  /* 0x000000100cc47819 */ /* 0x000fe200000006ff */
[----:B------:R-:W-:Y:S01]  /*36e0*/  FMUL.FTZ R12, R136, R74 ;  /* 0x0000004a880c7220 */ /* 0x000fe20000410000 */
[----:B------:R-:W-:-:S02]  /*36f0*/  SHF.L.U32 R214, R14, 0x10, RZ ;  /* 0x000000100ed67819 */ /* 0x000fc400000006ff */
[----:B------:R-:W-:Y:S01]  /*3700*/  PRMT R188, R22, 0x7632, R188 ;  /* 0x0000763216bc7816 */ /* 0x000fe200000000bc */
[----:B------:R-:W-:Y:S01]  /*3710*/  FMUL.FTZ R203, R165, R12 ;  /* 0x0000000ca5cb7220 */ /* 0x000fe20000410000 */
[----:B------:R-:W-:Y:S01]  /*3720*/  PRMT R197, R13, 0x7632, R197 ;  /* 0x000076320dc57816 */ /* 0x000fe200000000c5 */
[----:B------:R-:W-:Y:S01]  /*3730*/  FMUL.FTZ R196, R99, R196 ;  /* 0x000000c463c47220 */ /* 0x000fe20000410000 */
[----:B------:R-:W-:Y:S02]  /*3740*/  PRMT R183, R21, 0x7632, R183 ;  /* 0x0000763215b77816 */ /* 0x000fe400000000b7 */
        /* <DEDUP_REMOVED lines=41> */
[----:B-12---:R-:W-:Y:S05]  /*39e0*/  @P1 BRA `(.L_x_8205) ;  /* 0x0000000000241947 */ /* 0x006fea0003800000 */
[----:B------:R-:W-:Y:S01]  /*39f0*/  UISETP.NE.AND UP0, UPT, UR19, UR33, UPT ;  /* 0x000000211300728c */ /* 0x000fe2000bf05270 */
[----:B------:R-:W-:-:S08]  /*3a00*/  HFMA2 R183, -RZ, RZ, 1.875, 0 ;  /* 0x3f800000ffb77431 */ /* 0x000fd000000001ff */
[----:B------:R-:W-:Y:S05]  /*3a10*/  BRA.U !UP0, `(.L_x_8206) ;  /* 0x00000001081c7547 */ /* 0x000fea000b800000 */
[----:B------:R-:W-:-:S04]  /*3a20*/  USHF.L.U32 UR12, UR19, 0x8, URZ ;  /* 0x00000008130c7899 */ /* 0x000fc800080006ff */
[----:B------:R-:W-:-:S04]  /*3a30*/  ULOP3.LUT UR12, UR12, 0x100, URZ, 0xc0, !UPT ;  /* 0x000001000c0c7892 */ /* 0x000fc8000f8ec0ff */
[----:B------:R-:W-:-:S04]  /*3a40*/  UIADD3 UR12, UPT, UPT, UR12, UR8, URZ ;  /* 0x000000080c0c7290 */ /* 0x000fc8000fffe0ff */
[----:B------:R-:W-:-:S09]  /*3a50*/  ULEA UR12, UR12, UR14, 0x2 ;  /* 0x0000000e0c0c7291 */ /* 0x000fd2000f8e10ff */
[----:B------:R-:W2:Y:S01]  /*3a60*/  LDS R183, [UR12+0x1af8] ;  /* 0x001af80cffb77984 */ /* 0x000ea20008000800 */
[----:B------:R-:W-:Y:S05]  /*3a70*/  BRA `(.L_x_8206) ;  /* 0x0000000000047947 */ /* 0x000fea0003800000 */
.L_x_8205:
[----:B------:R0:W1:Y:S02]  /*3a80*/  LDS R183, [R157+0x22fc] ;  /* 0x0022fc009db77984 */ /* 0x0000640000000800 */
.L_x_8206:
[----:B------:R-:W-:Y:S05]  /*3a90*/  BSYNC.RECONVERGENT B0 ;  /* 0x0000000000007941 */ /* 0x000fea0003800200 */
.L_x_8204:
[----:B------:R-:W3:Y:S01]  /*3aa0*/  @P0 LDC R5, c[0x0][0x38c] ;  /* 0x0000e300ff050b82 */ /* 0x000ee20000000800 */
[----:B------:R-:W-:Y:S01]  /*3ab0*/  MOV R4, UR19 ;  /* 0x0000001300047c02 */ /* 0x000fe20008000f00 */
[----:B------:R-:W-:Y:S01]  /*3ac0*/  HFMA2 R210, -RZ, RZ, 0, 0 ;  /* 0x00000000ffd27431 */ /* 0x000fe200000001ff */
[----:B------:R-:W-:Y:S02]  /*3ad0*/  MOV R13, 0x8 ;  /* 0x00000008000d7802 */ /* 0x000fe40000000f00 */
[----:B------:R-:W-:-:S05]  /*3ae0*/  @P0 IADD3 R4, PT, PT, R4, -0x2, RZ ;  /* 0xfffffffe04040810 */ /* 0x000fca0007ffe0ff */
[----:B---3--:R-:W-:-:S04]  /*3af0*/  @P0 IMAD R4, R4, R5, UR8 ;  /* 0x0000000804040e24 */ /* 0x008fc8000f8e0205 */
[----:B------:R-:W-:-:S05]  /*3b00*/  @P0 IMAD.WIDE R4, R4, R13, UR4 ;  /* 0x0000000404040e25 */ /* 0x000fca000f8e020d */
[----:B------:R3:W4:Y:S01]  /*3b10*/  @P0 LDG.E R210, desc[UR28][R4.64+0x4] ;  /* 0x0000041c04d20981 */ /* 0x000722000c1e1900 */
[C---:B-12---:R-:W-:Y:S01]  /*3b20*/  FMUL.FTZ R12, R177.reuse, R183 ;  /* 0x000000b7b10c7220 */ /* 0x046fe20000410000 */
[----:B------:R-:W-:Y:S01]  /*3b30*/  FFMA.FTZ R13, R177, R182, R188 ;  /* 0x000000b6b10d7223 */ /* 0x000fe200000100bc */
[----:B------:R-:W-:Y:S01]  /*3b40*/  ISETP.NE.AND P1, PT, R155, 0x1f, PT ;  /* 0x0000001f9b00780c */ /* 0x000fe20003f25270 */
[----:B------:R-:W-:Y:S01]  /*3b50*/  UISETP.GE.AND UP0, UPT, UR19, UR33, UPT ;  /* 0x000000211300728c */ /* 0x000fe2000bf06270 */
[C---:B------:R-:W-:Y:S01]  /*3b60*/  FMUL.FTZ R12, R179.reuse, R12 ;  /* 0x0000000cb30c7220 */ /* 0x040fe20000410000 */
[----:B------:R-:W-:Y:S01]  /*3b70*/  FFMA.FTZ R13, R179, R13, R212 ;  /* 0x0000000db30d7223 */ /* 0x000fe200000100d4 */
[----:B------:R-:W-:Y:S01]  /*3b80*/  ISETP.GT.U32.AND P3, PT, R155, 0x1b, PT ;  /* 0x0000001b9b00780c */ /* 0x000fe20003f64070 */
[----:B------:R-:W-:Y:S01]  /*3b90*/  ULEA UR12, UR8, UR14, 0x3 ;  /* 0x0000000e080c7291 */ /* 0x000fe2000f8e18ff */
[C---:B------:R-:W-:Y:S01]  /*3ba0*/  FMUL.FTZ R12, R181.reuse, R12 ;  /* 0x0000000cb50c7220 */ /* 0x040fe20000410000 */
[----:B------:R-:W-:Y:S01]  /*3bb0*/  FFMA.FTZ R13, R181, R13, R192 ;  /* 0x0000000db50d7223 */ /* 0x000fe200000100c0 */
[----:B------:R-:W-:Y:S01]  /*3bc0*/  ISETP.GT.U32.AND P4, PT, R155, 0x17, PT ;  /* 0x000000179b00780c */ /* 0x000fe20003f84070 */
[----:B------:R-:W-:Y:S01]  /*3bd0*/  BSSY.RECONVERGENT B0, `(.L_x_8207) ;  /* 0x000013b000007945 */ /* 0x000fe20003800200 */
[C---:B------:R-:W-:Y:S01]  /*3be0*/  FMUL.FTZ R12, R175.reuse, R12 ;  /* 0x0000000caf0c7220 */ /* 0x040fe20000410000 */
[----:B------:R-:W-:Y:S01]  /*3bf0*/  FFMA.FTZ R13, R175, R13, R208 ;  /* 0x0000000daf0d7223 */ /* 0x000fe200000100d0 */
[----:B------:R-:W-:-:S02]  /*3c00*/  ISETP.NE.AND P5, PT, R26, RZ, PT ;  /* 0x000000ff1a00720c */ /* 0x000fc40003fa5270 */
[C---:B------:R-:W-:Y:S01]  /*3c10*/  FMUL.FTZ R187, R171.reuse, R12 ;  /* 0x0000000cabbb7220 */ /* 0x040fe20000410000 */
[----:B------:R-:W-:-:S03]  /*3c20*/  FFMA.FTZ R13, R171, R13, R198 ;  /* 0x0000000dab0d7223 */ /* 0x000fc600000100c6 */
[C---:B---3--:R-:W-:Y:S01]  /*3c30*/  FMUL.FTZ R4, R168.reuse, R187 ;  /* 0x000000bba8047220 */ /* 0x048fe20000410000 */
        /* <DEDUP_REMOVED lines=18> */
[----:B------:R-:W-:-:S03]  /*3d60*/  FFMA.FTZ R13, R161, R13, R6 ;  /* 0x0000000da10d7223 */ /* 0x000fc60000010006 */
[C---:B------:R-:W-:Y:S01]  /*3d70*/  FMUL.FTZ R187, R162.reuse, R5 ;  /* 0x00000005a2bb7220 */ /* 0x040fe20000410000 */
[----:B------:R-:W-:Y:S01]  /*3d80*/  FFMA.FTZ R5, R159, R4, R202 ;  /* 0x000000049f057223 */ /* 0x000fe200000100ca */
[----:B------:R-:W-:Y:S02]  /*3d90*/  FFMA.FTZ R13, R162, R13, R7 ;  /* 0x0000000da20d7223 */ /* 0x000fe40000010007 */
[----:B------:R-:W-:Y:S01]  /*3da0*/  FMUL.FTZ R4, R0, R187 ;  /* 0x000000bb00047220 */ /* 0x000fe20000410000 */
[----:B------:R-:W-:Y:S01]  /*3db0*/  FFMA.FTZ R12, R164, R5, R201 ;  /* 0x00000005a40c7223 */ /* 0x000fe200000100c9 */
[----:B------:R-:W-:Y:S01]  /*3dc0*/  FFMA.FTZ R191, R0, R13, R209 ;  /* 0x0000000d00bf7223 */ /* 0x000fe200000100d1 */
[----:B------:R-:W-:Y:S02]  /*3dd0*/  FMUL.FTZ R5, R199, R0 ;  /* 0x00000000c7057220 */ /* 0x000fe40000410000 */
[----:B------:R-:W1:Y:S01]  /*3de0*/  SHFL.DOWN PT, R195, R4, 0x1, 0x1f ;  /* 0x08201f0004c37f89 */ /* 0x000e6200000e0000 */
[----:B------:R-:W-:Y:S01]  /*3df0*/  FFMA.FTZ R13, R163, R12, R200 ;  /* 0x0000000ca30d7223 */ /* 0x000fe200000100c8 */
[----:B------:R-:W-:-:S02]  /*3e00*/  FMUL.FTZ R12, R162, R5 ;  /* 0x00000005a20c7220 */ /* 0x000fc40000410000 */
[----:B------:R1:W2:Y:S01]  /*3e10*/  SHFL.DOWN PT, R211, R191, 0x1, 0x1f ;  /* 0x08201f00bfd37f89 */ /* 0x0002a200000e0000 */
[----:B------:R-:W-:Y:S01]  /*3e20*/  FFMA.FTZ R13, R16, R13, R189 ;  /* 0x0000000d100d7223 */ /* 0x000fe200000100bd */
[----:B------:R-:W-:-:S03]  /*3e30*/  FMUL.FTZ R5, R161, R12 ;  /* 0x0000000ca1057220 */ /* 0x000fc60000410000 */
[----:B------:R-:W-:Y:S01]  /*3e40*/  FFMA.FTZ R13, R19, R13, R190 ;  /* 0x0000000d130d7223 */ /* 0x000fe200000100be */
[----:B------:R-:W-:-:S03]  /*3e50*/  FMUL.FTZ R12, R160, R5 ;  /* 0x00000005a00c7220 */ /* 0x000fc60000410000 */
[----:B------:R-:W-:Y:S01]  /*3e60*/  FFMA.FTZ R5, R168, R13, R185 ;  /* 0x0000000da8057223 */ /* 0x000fe200000100b9 */
[----:B------:R-:W-:-:S03]  /*3e70*/  FMUL.FTZ R13, R159, R12 ;  /* 0x0000000c9f0d7220 */ /* 0x000fc60000410000 */
[----:B------:R-:W-:Y:S01]  /*3e80*/  FFMA.FTZ R187, R171, R5, R186 ;  /* 0x00000005abbb7223 */ /* 0x000fe200000100ba */
[----:B------:R-:W-:Y:S01]  /*3e90*/  MOV R5, R191 ;  /* 0x000000bf00057202 */ /* 0x000fe20000000f00 */
[----:B------:R-:W-:Y:S02]  /*3ea0*/  FMUL.FTZ R12, R164, R13 ;  /* 0x0000000da40c7220 */ /* 0x000fe40000410000 */
[----:B------:R-:W-:Y:S02]  /*3eb0*/  FFMA.FTZ R187, R175, R187, R184 ;  /* 0x000000bbafbb7223 */ /* 0x000fe400000100b8 */
[----:B------:R-:W-:Y:S01]  /*3ec0*/  FMUL.FTZ R13, R163, R12 ;  /* 0x0000000ca30d7220 */ /* 0x000fe20000410000 */
[----:B-1----:R-:W-:Y:S01]  /*3ed0*/  @P1 FMUL.FTZ R191, R195, R4 ;  /* 0x00000004c3bf1220 */ /* 0x002fe20000410000 */
[----:B------:R-:W-:Y:S02]  /*3ee0*/  FFMA.FTZ R187, R181, R187, R180 ;  /* 0x000000bbb5bb7223 */ /* 0x000fe400000100b4 */
[----:B------:R-:W-:Y:S01]  /*3ef0*/  FMUL.FTZ R12, R16, R13 ;  /* 0x0000000d100c7220 */ /* 0x000fe20000410000 */
[----:B--2---:R-:W-:Y:S01]  /*3f00*/  @P1 FFMA.FTZ R5, R4, R211, R5 ;  /* 0x000000d304051223 */ /* 0x004fe20000010005 */
        /* <DEDUP_REMOVED lines=14> */
[----:B-1----:R-:W-:-:S04]  /*3ff0*/  @!P1 FFMA.FTZ R5, R4, R195, R5 ;  /* 0x000000c304059223 */ /* 0x002fc80000010005 */
[----:B------:R-:W1:Y:S01]  /*4000*/  SHFL.UP PT, R12, R211, 0x1, RZ ;  /* 0x04200000d30c7989 */ /* 0x000e6200000e00ff */
[----:B--2---:R-:W-:-:S03]  /*4010*/  @!P1 FMUL.FTZ R187, R4, R191 ;  /* 0x000000bf04bb9220 */ /* 0x004fc60000410000 */
[----:B------:R-:W2:Y:S01]  /*4020*/  SHFL.DOWN PT, R191, R5, 0x4, 0x1f ;  /* 0x08801f0005bf7f89 */ /* 0x000ea200000e0000 */
[----:B---3--:R-:W-:Y:S01]  /*4030*/  FFMA.FTZ R13, R211, R13, R214 ;  /* 0x0000000dd30d7223 */ /* 0x008fe200000100d6 */
[----:B------:R-:W-:Y:S02]  /*4040*/  @!P1 MOV R4, R187 ;  /* 0x000000bb00049202 */ /* 0x000fe40000000f00 */
[----:B------:R-:W-:-:S03]  /*4050*/  ISETP.GE.AND P1, PT, R72, 0x1, PT ;  /* 0x000000014800780c */ /* 0x000fc60003f26270 */
[----:B------:R-:W3:Y:S01]  /*4060*/  SHFL.DOWN PT, R187, R4, 0x4, 0x1f ;  /* 0x08801f0004bb7f89 */ /* 0x000ee200000e0000 */
[----:B------:R-:W-:-:S05]  /*4070*/  FSEL R214, R214, R13, !P1 ;  /* 0x0000000dd6d67208 */ /* 0x000fca0004800000 */
[----:B------:R-:W5:Y:S04]  /*4080*/  SHFL.UP PT, R13, R214, 0x2, RZ ;  /* 0x04400000d60d7989 */ /* 0x000f6800000e00ff */
[----:B-1----:R-:W-:Y:S01]  /*4090*/  @P1 FMUL.FTZ R211, R211, R12 ;  /* 0x0000000cd3d31220 */ /* 0x002fe20000410000 */
[----:B------:R-:W-:Y:S01]  /*40a0*/  PLOP3.LUT P1, PT, PT, PT, UP0, 0x80, 0x8 ;  /* 0x000000000008781c */ /* 0x000fe20003f2f008 */
[----:B--2---:R-:W-:-:S03]  /*40b0*/  @!P3 FFMA.FTZ R5, R4, R191, R5 ;  /* 0x000000bf0405b223 */ /* 0x004fc60000010005 */
[----:B------:R-:W1:Y:S01]  /*40c0*/  SHFL.UP PT, R12, R211, 0x2, RZ ;  /* 0x04400000d30c7989 */ /* 0x000e6200000e00ff */
[----:B------:R-:W-:-:S03]  /*40d0*/  ISETP.NE.OR P1, PT, R26, RZ, P1 ;  /* 0x000000ff1a00720c */ /* 0x000fc60000f25670 */
[----:B------:R-:W2:Y:S01]  /*40e0*/  SHFL.DOWN PT, R195, R5, 0x8, 0x1f ;  /* 0x09001f0005c37f89 */ /* 0x000ea200000e0000 */
[----:B---3--:R-:W-:-:S05]  /*40f0*/  @!P3 FMUL.FTZ R187, R4, R187 ;  /* 0x000000bb04bbb220 */ /* 0x008fca0000410000 */
[----:B------:R-:W-:Y:S01]  /*4100*/  @!P3 MOV R4, R187 ;  /* 0x000000bb0004b202 */ /* 0x000fe20000000f00 */
[----:B-----5:R-:W-:Y:S01]  /*4110*/  FFMA.FTZ R13, R211, R13, R214 ;  /* 0x0000000dd30d7223 */ /* 0x020fe200000100d6 */
[----:B------:R-:W-:-:S03]  /*4120*/  ISETP.GE.AND P3, PT, R72, 0x2, PT ;  /* 0x000000024800780c */ /* 0x000fc60003f66270 */
[----:B------:R-:W3:Y:S01]  /*4130*/  SHFL.DOWN PT, R191, R4, 0x8, 0x1f ;  /* 0x09001f0004bf7f89 */ /* 0x000ee200000e0000 */
[----:B------:R-:W-:Y:S02]  /*4140*/  FSEL R214, R214, R13, !P3 ;  /* 0x0000000dd6d67208 */ /* 0x000fe40005800000 */
[----:B------:R-:W-:-:S03]  /*4150*/  MOV R13, RZ ;  /* 0x000000ff000d7202 */ /* 0x000fc60000000f00 */
[----:B------:R-:W5:Y:S04]  /*4160*/  SHFL.UP PT, R187, R214, 0x4, RZ ;  /* 0x04800000d6bb7989 */ /* 0x000f6800000e00ff */
[----:B-1----:R-:W-:Y:S01]  /*4170*/  @P3 FMUL.FTZ R211, R211, R12 ;  /* 0x0000000cd3d33220 */ /* 0x002fe20000410000 */
[----:B------:R-:W-:Y:S02]  /*4180*/  HFMA2 R12, -RZ, RZ, 1.875, 0 ;  /* 0x3f800000ff0c7431 */ /* 0x000fe400000001ff */
[C---:B--2---:R-:W-:Y:S01]  /*4190*/  @!P4 FFMA.FTZ R5, R4.reuse, R195, R5 ;  /* 0x000000c30405c223 */ /* 0x044fe20000010005 */
[----:B------:R-:W-:Y:S01]  /*41a0*/  ISETP.GT.U32.AND P3, PT, R155, 0xf, PT ;  /* 0x0000000f9b00780c */ /* 0x000fe20003f64070 */
[----:B------:R-:W1:Y:S04]  /*41b0*/  SHFL.UP PT, R216, R211, 0x4, RZ ;  /* 0x04800000d3d87989 */ /* 0x000e6800000e00ff */
[----:B------:R-:W2:Y:S04]  /*41c0*/  SHFL.DOWN PT, R195, R5, 0x10, 0x1f ;  /* 0x0a001f0005c37f89 */ /* 0x000ea800000e0000 */
[----:B------:R-:W-:Y:S01]  /*41d0*/  @!P1 LDS.64 R12, [UR12+0x2378] ;  /* 0x0023780cff0c9984 */ /* 0x000fe20008000a00 */
[----:B---3--:R-:W-:Y:S01]  /*41e0*/  @!P4 FMUL.FTZ R191, R4, R191 ;  /* 0x000000bf04bfc220 */ /* 0x008fe20000410000 */
[----:B------:R-:W-:-:S04]  /*41f0*/  ISETP.GE.AND P1, PT, R72, 0x4, PT ;  /* 0x000000044800780c */ /* 0x000fc80003f26270 */
[----:B------:R-:W-:Y:S01]  /*4200*/  @!P4 MOV R4, R191 ;  /* 0x000000bf0004c202 */ /* 0x000fe20000000f00 */
[----:B-----5:R-:W-:-:S04]  /*4210*/  FFMA.FTZ R187, R211, R187, R214 ;  /* 0x000000bbd3bb7223 */ /* 0x020fc800000100d6 */
[----:B------:R-:W3:Y:S01]  /*4220*/  SHFL.DOWN PT, R191, R4, 0x10, 0x1f ;  /* 0x0a001f0004bf7f89 */ /* 0x000ee200000e0000 */
[----:B------:R-:W-:-:S03]  /*4230*/  FSEL R214, R214, R187, !P1 ;  /* 0x000000bbd6d67208 */ /* 0x000fc60004800000 */
[----:B-1----:R-:W-:Y:S02]  /*4240*/  @P1 FMUL.FTZ R211, R211, R216 ;  /* 0x000000d8d3d31220 */ /* 0x002fe40000410000 */
[----:B------:R-:W1:Y:S01]  /*4250*/  SHFL.UP PT, R187, R214, 0x8, RZ ;  /* 0x05000000d6bb7989 */ /* 0x000e6200000e00ff */
[----:B------:R-:W-:Y:S01]  /*4260*/  ISETP.GE.AND P1, PT, R72, 0x8, PT ;  /* 0x000000084800780c */ /* 0x000fe20003f26270 */
[C---:B--2---:R-:W-:Y:S02]  /*4270*/  @!P3 FFMA.FTZ R5, R4.reuse, R195, R5 ;  /* 0x000000c30405b223 */ /* 0x044fe40000010005 */
[----:B------:R-:W2:Y:S04]  /*4280*/  SHFL.UP PT, R216, R211, 0x8, RZ ;  /* 0x05000000d3d87989 */ /* 0x000ea800000e00ff */
[----:B------:R-:W-:Y:S01]  /*4290*/  SHFL.DOWN PT, R218, R5, 0x1, 0x1f ;  /* 0x08201f0005da7f89 */ /* 0x000fe200000e0000 */
[----:B---3--:R-:W-:-:S05]  /*42a0*/  @!P3 FMUL.FTZ R191, R4, R191 ;  /* 0x000000bf04bfb220 */ /* 0x008fca0000410000 */
[----:B------:R-:W-:Y:S01]  /*42b0*/  @!P3 MOV R4, R191 ;  /* 0x000000bf0004b202 */ /* 0x000fe20000000f00 */
[C---:B-1----:R-:W-:Y:S01]  /*42c0*/  FFMA.FTZ R187, R211.reuse, R187, R214 ;  /* 0x000000bbd3bb7223 */ /* 0x042fe200000100d6 */
[----:B------:R-:W-:Y:S01]  /*42d0*/  SHFL.IDX PT, R195, R13, RZ, 0x1f ;  /* 0x00001fff0dc37589 */ /* 0x000fe200000e0000 */
[----:B--2---:R-:W-:-:S03]  /*42e0*/  @P1 FMUL.FTZ R211, R211, R216 ;  /* 0x000000d8d3d31220 */ /* 0x004fc60000410000 */
[----:B------:R-:W1:Y:S01]  /*42f0*/  SHFL.DOWN PT, R191, R4, 0x1, 0x1f ;  /* 0x08201f0004bf7f89 */ /* 0x000e6200000e0000 */
[----:B------:R-:W-:Y:S02]  /*4300*/  FSEL R214, R214, R187, !P1 ;  /* 0x000000bbd6d67208 */ /* 0x000fe40004800000 */
[----:B------:R-:W-:Y:S01]  /*4310*/  ISETP.NE.AND P1, PT, R26, 0x1f, PT ;  /* 0x0000001f1a00780c */ /* 0x000fe20003f25270 */
[----:B------:R-:W-:Y:S04]  /*4320*/  SHFL.UP PT, R216, R211, 0x10, RZ ;  /* 0x06000000d3d87989 */ /* 0x000fe800000e00ff */
[----:B------:R-:W2:Y:S04]  /*4330*/  SHFL.UP PT, R187, R214, 0x10, RZ ;  /* 0x06000000d6bb7989 */ /* 0x000ea800000e00ff */
[----:B------:R-:W3:Y:S04]  /*4340*/  SHFL.IDX PT, R213, R4, RZ, 0x1f ;  /* 0x00001fff04d57589 */ /* 0x000ee800000e0000 */
[----:B-1----:R-:W-:Y:S01]  /*4350*/  @P1 FFMA.FTZ R195, R191, R195, R218 ;  /* 0x000000c3bfc31223 */ /* 0x002fe200000100da */
[----:B------:R-:W-:-:S03]  /*4360*/  ISETP.GE.AND P1, PT, R72, 0x10, PT ;  /* 0x000000104800780c */ /* 0x000fc60003f26270 */
[----:B------:R-:W-:-:S04]  /*4370*/  FFMA.FTZ R182, R195, R183, R182 ;  /* 0x000000b7c3b67223 */ /* 0x000fc800000100b6 */
[----:B------:R-:W-:Y:S01]  /*4380*/  FFMA.FTZ R183, R177, R182, R188 ;  /* 0x000000b6b1b77223 */ /* 0x000fe200000100bc */
[----:B--2---:R-:W-:-:S03]  /*4390*/  FFMA.FTZ R187, R211, R187, R214 ;  /* 0x000000bbd3bb7223 */ /* 0x004fc600000100d6 */
[----:B------:R-:W-:Y:S01]  /*43a0*/  FFMA.FTZ R188, R179, R183, R212 ;  /* 0x000000b7b3bc7223 */ /* 0x000fe200000100d4 */
[----:B---3--:R-:W-:Y:S01]  /*43b0*/  FMUL.FTZ R12, R213, R12 ;  /* 0x0000000cd50c7220 */ /* 0x008fe20000410000 */
[----:B------:R-:W-:Y:S01]  /*43c0*/  @P1 FMUL.FTZ R211, R211, R216 ;  /* 0x000000d8d3d31220 */ /* 0x000fe20000410000 */
[----:B------:R-:W-:Y:S01]  /*43d0*/  FSEL R212, R214, R187, !P1 ;  /* 0x000000bbd6d47208 */ /* 0x000fe20004800000 */
[----:B------:R-:W-:-:S04]  /*43e0*/  FFMA.FTZ R187, R181, R188, R192 ;  /* 0x000000bcb5bb7223 */ /* 0x000fc800000100c0 */
[----:B------:R-:W-:Y:S01]  /*43f0*/  SHFL.UP PT, R211, R211, 0x1, RZ ;  /* 0x04200000d3d37989 */ /* 0x000fe200000e00ff */
[----:B------:R-:W-:-:S03]  /*4400*/  FFMA.FTZ R192, R175, R187, R208 ;  /* 0x000000bbafc07223 */ /* 0x000fc600000100d0 */
[----:B------:R-:W-:Y:S01]  /*4410*/  SHFL.UP PT, R212, R212, 0x1, RZ ;  /* 0x04200000d4d47989 */ /* 0x000fe200000e00ff */
[----:B------:R-:W-:-:S03]  /*4420*/  FFMA.FTZ R191, R171, R192, R198 ;  /* 0x000000c0abbf7223 */ /* 0x000fc600000100c6 */
[----:B------:R-:W1:Y:S01]  /*4430*/  SHFL.IDX PT, R208, R5, RZ, 0x1f ;  /* 0x00001fff05d07589 */ /* 0x000e6200000e0000 */
[----:B------:R-:W-:-:S04]  /*4440*/  FFMA.FTZ R193, R168, R191, R193 ;  /* 0x000000bfa8c17223 */ /* 0x000fc800000100c1 */
[----:B------:R-:W-:-:S04]  /*4450*/  FFMA.FTZ R195, R19, R193, R196 ;  /* 0x000000c113c37223 */ /* 0x000fc800000100c4 */
[----:B------:R-:W-:Y:S01]  /*4460*/  FFMA.FTZ R196, R16, R195, R197 ;  /* 0x000000c310c47223 */ /* 0x000fe200000100c5 */
[----:B----4-:R-:W2:Y:S03]  /*4470*/  SHFL.IDX PT, R210, R210, RZ, 0x1f ;  /* 0x00001fffd2d27589 */ /* 0x010ea600000e0000 */
[----:B------:R-:W-:-:S04]  /*4480*/  FFMA.FTZ R197, R163, R196, R10 ;  /* 0x000000c4a3c57223 */ /* 0x000fc8000001000a */
[----:B------:R-:W-:Y:S01]  /*4490*/  FFMA.FTZ R198, R164, R197, R9 ;  /* 0x000000c5a4c67223 */ /* 0x000fe20000010009 */
[----:B-1----:R-:W-:-:S05]  /*44a0*/  FFMA.FTZ R13, R213, R13, R208 ;  /* 0x0000000dd50d7223 */ /* 0x002fca00000100d0 */
[----:B------:R1:W-:Y:S01]  /*44b0*/  @!P5 STS.64 [UR12+0x2378], R12 ;  /* 0x0023780cff00d988 */ /* 0x0003e20008000a0c */
[----:B--2---:R-:W-:Y:S01]  /*44c0*/  @P2 FFMA.FTZ R210, R211, R210, R212 ;  /* 0x000000d2d3d22223 */ /* 0x004fe200000100d4 */
[----:B------:R-:W-:Y:S01]  /*44d0*/  P2R R211, PR, RZ, 0x20 ;  /* 0x00000020ffd37803 */ /* 0x000fe20000000000 */
[----:B-1----:R-:W-:Y:S02]  /*44e0*/  FMUL.FTZ R12, R134, R197 ;  /* 0x000000c5860c7220 */ /* 0x002fe40000410000 */
[----:B------:R-:W-:Y:S01]  /*44f0*/  FFMA.FTZ R210, R199, R210, R206 ;  /* 0x000000d2c7d27223 */ /* 0x000fe200000100ce */
[----:B------:R-:W-:Y:S01]  /*4500*/  FFMA.FTZ R199, R159, R198, R8 ;  /* 0x000000c69fc77223 */ /* 0x000fe20000010008 */
[----:B------:R-:W-:-:S04]  /*4510*/  IMAD.WIDE.U32 R8, R32, UR8, R36 ;  /* 0x0000000820087c25 */ /* 0x000fc8000f8e0024 */
[----:B------:R-:W-:Y:S01]  /*4520*/  FFMA.FTZ R208, R160, R199, R11 ;  /* 0x000000c7a0d07223 */ /* 0x000fe2000001000b */
[----:B------:R-:W-:Y:S01]  /*4530*/  IMAD.WIDE.U32 R10, R34, UR8, R38 ;  /* 0x00000008220a7c25 */ /* 0x000fe2000f8e0026 */
[----:B------:R-:W-:-:S03]  /*4540*/  LEA R4, P1, R8, UR30, 0x2 ;  /* 0x0000001e08047c11 */ /* 0x000fc6000f8210ff */
[----:B------:R-:W-:Y:S01]  /*4550*/  FMUL.FTZ R223, R136, R199 ;  /* 0x000000c788df7220 */ /* 0x000fe20000410000 */
[-C--:B------:R-:W-:Y:S01]  /*4560*/  FMUL.FTZ R219, R151, R208.reuse ;  /* 0x000000d097db7220 */ /* 0x080fe20000410000 */
[----:B------:R-:W-:Y:S02]  /*4570*/  IMAD R5, R33, UR8, R9 ;  /* 0x0000000821057c24 */ /* 0x000fe4000f8e0209 */
[----:B------:R-:W-:Y:S01]  /*4580*/  FFMA.FTZ R9, R161, R208, R6 ;  /* 0x000000d0a1097223 */ /* 0x000fe20000010006 */
[----:B------:R-:W-:Y:S01]  /*4590*/  IMAD R215, R35, UR8, R11 ;  /* 0x0000000823d77c24 */ /* 0x000fe2000f8e020b */
[----:B------:R-:W-:Y:S01]  /*45a0*/  LEA R6, P2, R10, UR34, 0x2 ;  /* 0x000000220a067c11 */ /* 0x000fe2000f8410ff */
[----:B------:R-:W-:Y:S01]  /*45b0*/  FMUL.FTZ R221, R154, R219 ;  /* 0x000000db9add7220 */ /* 0x000fe20000410000 */
[----:B------:R-:W-:Y:S01]  /*45c0*/  FFMA.FTZ R11, R162, R9, R7 ;  /* 0x00000009a20b7223 */ /* 0x000fe20000010007 */
        /* <DEDUP_REMOVED lines=9> */
[----:B------:R-:W-:Y:S01]  /*4660*/  FFMA.FTZ R161, R161, R162, R204 ;  /* 0x000000a2a1a17223 */ /* 0x000fe200000100cc */
[----:B------:R-:W-:Y:S01]  /*4670*/  FMUL.FTZ R212, R138, R9 ;  /* 0x000000098ad47220 */ /* 0x000fe20000410000 */
[-C--:B------:R-:W-:Y:S01]  /*4680*/  FFMA.FTZ R206, R0, R10.reuse, RZ ;  /* 0x0000000a00ce7223 */ /* 0x080fe200000100ff */
[----:B------:R-:W-:Y:S01]  /*4690*/  FADD.FTZ R205, -R205, R162 ;  /* 0x000000a2cdcd7221 */ /* 0x000fe20000010100 */
[----:B------:R-:W-:Y:S01]  /*46a0*/  FFMA.FTZ R160, R160, R161, R203 ;  /* 0x000000a1a0a07223 */ /* 0x000fe200000100cb */
[----:B------:R-:W-:Y:S01]  /*46b0*/  FADD.FTZ R204, -R204, R161 ;  /* 0x000000a1cccc7221 */ /* 0x000fe20000010100 */
[----:B------:R-:W-:Y:S01]  /*46c0*/  FFMA.FTZ R206, R207, R215, R206 ;  /* 0x000000d7cfce7223 */ /* 0x000fe200000100ce */
[----:B------:R-:W-:Y:S01]  /*46d0*/  FMUL.FTZ R213, R71, R10 ;  /* 0x0000000a47d57220 */ /* 0x000fe20000410000 */
[----:B------:R-:W-:Y:S01]  /*46e0*/  FFMA.FTZ R159, R159, R160, R202 ;  /* 0x000000a09f9f7223 */ /* 0x000fe200000100ca */
[----:B------:R-:W-:Y:S01]  /*46f0*/  FADD.FTZ R203, -R203, R160 ;  /* 0x000000a0cbcb7221 */ /* 0x000fe20000010100 */
[-C--:B------:R-:W-:Y:S01]  /*4700*/  FFMA.FTZ R13, R205, R212.reuse, R206 ;  /* 0x000000d4cd0d7223 */ /* 0x080fe200000100ce */
[----:B------:R-:W-:Y:S01]  /*4710*/  FMUL.FTZ R217, R73, R212 ;  /* 0x000000d449d97220 */ /* 0x000fe20000410000 */
[----:B------:R-:W-:Y:S01]  /*4720*/  FFMA.FTZ R164, R164, R159, R201 ;  /* 0x0000009fa4a47223 */ /* 0x000fe200000100c9 */
[----:B------:R1:W-:Y:S01]  /*4730*/  STS [R44], R213 ;  /* 0x000000d52c007388 */ /* 0x0003e20000000800 */
[----:B------:R-:W-:Y:S01]  /*4740*/  FFMA.FTZ R10, R204, R219, R13 ;  /* 0x000000dbcc0a7223 */ /* 0x000fe2000001000d */
[-C--:B------:R-:W-:Y:S01]  /*4750*/  FMUL.FTZ R13, R74, R223.reuse ;  /* 0x000000df4a0d7220 */ /* 0x080fe20000410000 */
[----:B------:R-:W-:Y:S01]  /*4760*/  FADD.FTZ R202, -R202, R159 ;  /* 0x0000009fcaca7221 */ /* 0x000fe20000010100 */
[----:B------:R-:W-:Y:S01]  /*4770*/  FFMA.FTZ R163, R163, R164, R200 ;  /* 0x000000a4a3a37223 */ /* 0x000fe200000100c8 */
[----:B------:R-:W-:Y:S01]  /*4780*/  FFMA.FTZ R223, R203, R223, R10 ;  /* 0x000000dfcbdf7223 */ /* 0x000fe2000001000a */
[----:B------:R-:W-:Y:S01]  /*4790*/  FADD.FTZ R201, -R201, R164 ;  /* 0x000000a4c9c97221 */ /* 0x000fe20000010100 */
[----:B------:R2:W-:Y:S01]  /*47a0*/  STS [R46+0x8], R217 ;  /* 0x000008d92e007388 */ /* 0x0005e20000000800 */
[----:B------:R-:W-:Y:S01]  /*47b0*/  FFMA.FTZ R16, R16, R163, R189 ;  /* 0x000000a310107223 */ /* 0x000fe200000100bd */
[----:B------:R-:W-:Y:S01]  /*47c0*/  FADD.FTZ R200, -R200, R163 ;  /* 0x000000a3c8c87221 */ /* 0x000fe20000010100 */
[----:B-1----:R-:W-:Y:S01]  /*47d0*/  FMUL.FTZ R213, R149, R198 ;  /* 0x000000c695d57220 */ /* 0x002fe20000410000 */
[----:B------:R1:W-:Y:S01]  /*47e0*/  STS [R46+0x10], R13 ;  /* 0x0000100d2e007388 */ /* 0x0003e20000000800 */
[----:B------:R-:W-:Y:S01]  /*47f0*/  FFMA.FTZ R19, R19, R16, R190 ;  /* 0x0000001013137223 */ /* 0x000fe200000100be */
[----:B------:R-:W-:Y:S01]  /*4800*/  FMUL.FTZ R215, R156, R215 ;  /* 0x000000d79cd77220 */ /* 0x000fe20000410000 */
[-C--:B------:R-:W-:Y:S01]  /*4810*/  FFMA.FTZ R10, R202, R213.reuse, R223 ;  /* 0x000000d5ca0a7223 */ /* 0x080fe200000100df */
[----:B------:R-:W-:Y:S01]  /*4820*/  FMUL.FTZ R213, R152, R213 ;  /* 0x000000d598d57220 */ /* 0x000fe20000410000 */
[----:B------:R-:W-:Y:S01]  /*4830*/  FADD.FTZ R189, -R189, R16 ;  /* 0x00000010bdbd7221 */ /* 0x000fe20000010100 */
[----:B--2---:R-:W-:Y:S01]  /*4840*/  FMUL.FTZ R217, R147, R196 ;  /* 0x000000c493d97220 */ /* 0x004fe20000410000 */
[----:B------:R-:W-:Y:S01]  /*4850*/  FFMA.FTZ R168, R168, R19, R185 ;  /* 0x00000013a8a87223 */ /* 0x000fe200000100b9 */
[----:B------:R2:W-:Y:S01]  /*4860*/  STS [R46+0x4], R215 ;  /* 0x000004d72e007388 */ /* 0x0005e20000000800 */
[----:B------:R-:W-:Y:S01]  /*4870*/  FADD.FTZ R190, -R190, R19 ;  /* 0x00000013bebe7221 */ /* 0x000fe20000010100 */
[----:B-1----:R-:W-:Y:S01]  /*4880*/  FFMA.FTZ R13, R201, R12, R10 ;  /* 0x0000000cc90d7223 */ /* 0x002fe2000001000a */
[-C--:B------:R-:W-:Y:S01]  /*4890*/  FMUL.FTZ R219, R150, R217.reuse ;  /* 0x000000d996db7220 */ /* 0x080fe20000410000 */
[----:B------:R1:W-:Y:S01]  /*48a0*/  STS [R46+0x14], R213 ;  /* 0x000014d52e007388 */ /* 0x0003e20000000800 */
[----:B------:R-:W-:Y:S01]  /*48b0*/  FFMA.FTZ R171, R171, R168, R186 ;  /* 0x000000a8abab7223 */ /* 0x000fe200000100ba */
[----:B------:R-:W-:Y:S01]  /*48c0*/  FFMA.FTZ R10, R200, R217, R13 ;  /* 0x000000d9c80a7223 */ /* 0x000fe2000001000d */
[----:B------:R-:W-:Y:S01]  /*48d0*/  FMUL.FTZ R13, R132, R195 ;  /* 0x000000c3840d7220 */ /* 0x000fe20000410000 */
[----:B------:R-:W-:Y:S01]  /*48e0*/  FMUL.FTZ R217, R145, R193 ;  /* 0x000000c191d97220 */ /* 0x000fe20000410000 */
[----:B------:R-:W-:Y:S01]  /*48f0*/  FADD.FTZ R185, -R185, R168 ;  /* 0x000000a8b9b97221 */ /* 0x000fe20000010100 */
[----:B--2---:R-:W-:Y:S01]  /*4900*/  FMUL.FTZ R215, R75, R12 ;  /* 0x0000000c4bd77220 */ /* 0x004fe20000410000 */
[----:B------:R-:W-:Y:S01]  /*4910*/  FMUL.FTZ R12, R130, R191 ;  /* 0x000000bf820c7220 */ /* 0x000fe20000410000 */
[----:B------:R-:W-:Y:S01]  /*4920*/  FFMA.FTZ R175, R175, R171, R184 ;  /* 0x000000abafaf7223 */ /* 0x000fe200000100b8 */
[----:B------:R2:W-:Y:S01]  /*4930*/  STS [R46+0x1c], R219 ;  /* 0x00001cdb2e007388 */ /* 0x0005e20000000800 */
[-C--:B-1----:R-:W-:Y:S01]  /*4940*/  FMUL.FTZ R213, R76, R13.reuse ;  /* 0x0000000d4cd57220 */ /* 0x082fe20000410000 */
[----:B------:R-:W-:Y:S01]  /*4950*/  FFMA.FTZ R13, R189, R13, R10 ;  /* 0x0000000dbd0d7223 */ /* 0x000fe2000001000a */
[----:B------:R-:W-:Y:S01]  /*4960*/  FADD.FTZ R186, -R186, R171 ;  /* 0x000000abbaba7221 */ /* 0x000fe20000010100 */
[----:B------:R1:W-:Y:S01]  /*4970*/  STS [R46+0x18], R215 ;  /* 0x000018d72e007388 */ /* 0x0003e20000000800 */
[----:B------:R-:W-:Y:S01]  /*4980*/  FFMA.FTZ R181, R181, R175, R180 ;  /* 0x000000afb5b57223 */ /* 0x000fe200000100b4 */
[----:B------:R-:W-:Y:S01]  /*4990*/  FFMA.FTZ R10, R190, R217, R13 ;  /* 0x000000d9be0a7223 */ /* 0x000fe2000001000d */
[----:B------:R-:W-:Y:S01]  /*49a0*/  FMUL.FTZ R223, R124, R187 ;  /* 0x000000bb7cdf7220 */ /* 0x000fe20000410000 */
[----:B------:R3:W-:Y:S01]  /*49b0*/  STS [R46+0xc], R221 ;  /* 0x00000cdd2e007388 */ /* 0x0007e20000000800 */
[----:B------:R-:W-:Y:S01]  /*49c0*/  FFMA.FTZ R249, R179, R181, R178 ;  /* 0x000000b5b3f97223 */ /* 0x000fe200000100b2 */
[----:B--2---:R-:W-:Y:S01]  /*49d0*/  FMUL.FTZ R219, R143, R192 ;  /* 0x000000c08fdb7220 */ /* 0x004fe20000410000 */
[-C--:B------:R-:W-:Y:S01]  /*49e0*/  FFMA.FTZ R13, R185, R12.reuse, R10 ;  /* 0x0000000cb90d7223 */ /* 0x080fe2000001000a */
[----:B------:R-:W-:Y:S01]  /*49f0*/  FMUL.FTZ R10, R122, R183 ;  /* 0x000000b77a0a7220 */ /* 0x000fe20000410000 */
[----:B------:R2:W-:Y:S01]  /*4a00*/  STS [R46+0x20], R213 ;  /* 0x000020d52e007388 */ /* 0x0005e20000000800 */
[----:B-1----:R-:W-:Y:S01]  /*4a10*/  FMUL.FTZ R215, R148, R217 ;  /* 0x000000d994d77220 */ /* 0x002fe20000410000 */
[----:B------:R-:W-:Y:S01]  /*4a20*/  FMUL.FTZ R217, R77, R12 ;  /* 0x0000000c4dd97220 */ /* 0x000fe20000410000 */
[----:B------:R-:W-:Y:S01]  /*4a30*/  FFMA.FTZ R13, R186, R219, R13 ;  /* 0x000000dbba0d7223 */ /* 0x000fe2000001000d */
[----:B------:R-:W-:Y:S01]  /*4a40*/  FFMA.FTZ R12, R177, R249, R176 ;  /* 0x000000f9b10c7223 */ /* 0x000fe200000100b0 */
[----:B---3--:R-:W-:Y:S01]  /*4a50*/  FMUL.FTZ R221, R146, R219 ;  /* 0x000000db92dd7220 */ /* 0x008fe20000410000 */
[----:B------:R1:W-:Y:S01]  /*4a60*/  STS [R46+0x24], R215 ;  /* 0x000024d72e007388 */ /* 0x0003e20000000800 */
[----:B------:R-:W-:Y:S01]  /*4a70*/  FMUL.FTZ R219, R139, R182 ;  /* 0x000000b68bdb7220 */ /* 0x000fe20000410000 */
[----:B------:R-:W-:Y:S01]  /*4a80*/  FMUL.FTZ R177, R79, R10 ;  /* 0x0000000a4fb17220 */ /* 0x000fe20000410000 */
[----:B------:R-:W-:Y:S01]  /*4a90*/  FADD.FTZ R184, -R184, R175 ;  /* 0x000000afb8b87221 */ /* 0x000fe20000010100 */
[----:B------:R3:W-:Y:S01]  /*4aa0*/  STS [R46+0x28], R217 ;  /* 0x000028d92e007388 */ /* 0x0007e20000000800 */
[-C--:B--2---:R-:W-:Y:S01]  /*4ab0*/  FMUL.FTZ R213, R78, R223.reuse ;  /* 0x000000df4ed57220 */ /* 0x084fe20000410000 */
[----:B------:R-:W-:Y:S01]  /*4ac0*/  FADD.FTZ R180, -R180, R181 ;  /* 0x000000b5b4b47221 */ /* 0x000fe20000010100 */
[----:B------:R-:W-:Y:S01]  /*4ad0*/  FFMA.FTZ R13, R184, R223, R13 ;  /* 0x000000dfb80d7223 */ /* 0x000fe2000001000d */
[----:B------:R-:W-:Y:S01]  /*4ae0*/  STS [R46+0x2c], R221 ;  /* 0x00002cdd2e007388 */ /* 0x000fe20000000800 */
[----:B------:R-:W-:Y:S01]  /*4af0*/  FADD.FTZ R178, -R178, R249 ;  /* 0x000000f9b2b27221 */ /* 0x000fe20000010100 */
[----:B-1----:R-:W-:Y:S01]  /*4b00*/  FMUL.FTZ R215, R141, R188 ;  /* 0x000000bc8dd77220 */ /* 0x002fe20000410000 */
[----:B------:R-:W-:Y:S01]  /*4b10*/  FADD.FTZ R176, -R176, R12 ;  /* 0x0000000cb0b07221 */ /* 0x000fe20000010100 */
[----:B------:R1:W-:Y:S01]  /*4b20*/  STS [R46+0x30], R213 ;  /* 0x000030d52e007388 */ /* 0x0003e20000000800 */
[----:B------:R-:W-:Y:S01]  /*4b30*/  FMUL.FTZ R161, R93, R161 ;  /* 0x000000a15da17220 */ /* 0x000fe20000410000 */
[----:B------:R-:W-:Y:S01]  /*4b40*/  FMUL.FTZ R179, R144, R215 ;  /* 0x000000d790b37220 */ /* 0x000fe20000410000 */
[----:B---3--:R-:W-:Y:S01]  /*4b50*/  FMUL.FTZ R217, R142, R219 ;  /* 0x000000db8ed97220 */ /* 0x008fe20000410000 */
[----:B------:R-:W-:Y:S01]  /*4b60*/  STS [R46+0x38], R177 ;  /* 0x000038b12e007388 */ /* 0x000fe20000000800 */
[----:B------:R-:W-:Y:S01]  /*4b70*/  FFMA.FTZ R13, R180, R215, R13 ;  /* 0x000000d7b40d7223 */ /* 0x000fe2000001000d */
[----:B------:R-:W-:Y:S01]  /*4b80*/  FMUL.FTZ R215, R95, R8 ;  /* 0x000000085fd77220 */ /* 0x000fe20000410000 */
[----:B------:R-:W-:Y:S01]  /*4b90*/  IADD3 R8, PT, PT, -R194, UR15, RZ ;  /* 0x0000000fc2087c10 */ /* 0x000fe2000fffe1ff */
[----:B------:R-:W-:Y:S01]  /*4ba0*/  STS [R46+0x34], R179 ;  /* 0x000034b32e007388 */ /* 0x000fe20000000800 */
[----:B------:R-:W-:Y:S01]  /*4bb0*/  FFMA.FTZ R13, R178, R10, R13 ;  /* 0x0000000ab20d7223 */ /* 0x000fe2000001000d */
[----:B-1----:R-:W-:Y:S01]  /*4bc0*/  FMUL.FTZ R213, R103, R210 ;  /* 0x000000d267d57220 */ /* 0x002fe20000410000 */
[----:B------:R-:W-:Y:S01]  /*4bd0*/  FMUL.FTZ R159, R91, R159 ;  /* 0x0000009f5b9f7220 */ /* 0x000fe20000410000 */
[----:B------:R1:W-:Y:S01]  /*4be0*/  STS [R46+0x3c], R217 ;  /* 0x00003cd92e007388 */ /* 0x0003e20000000800 */
[----:B------:R-:W-:Y:S01]  /*4bf0*/  ISETP.GE.AND P6, PT, R8, 0x1, PT ;  /* 0x000000010800780c */ /* 0x000fe20003fc6270 */
[----:B------:R-:W-:Y:S01]  /*4c00*/  FFMA.FTZ R10, R176, R219, R13 ;  /* 0x000000dbb00a7223 */ /* 0x000fe2000001000d */
[----:B------:R-:W-:Y:S01]  /*4c10*/  FMUL.FTZ R219, R101, R160 ;  /* 0x000000a065db7220 */ /* 0x000fe20000410000 */
[----:B------:R-:W-:Y:S01]  /*4c20*/  BAR.SYNC.DEFER_BLOCKING 0x0 ;  /* 0x0000000000007b1d */ /* 0x000fe20000010000 */
[----:B------:R-:W-:Y:S01]  /*4c30*/  FMUL.FTZ R221, R84, R164 ;  /* 0x000000a454dd7220 */ /* 0x000fe20000410000 */
[----:B------:R-:W-:Y:S01]  /*4c40*/  FMUL.FTZ R163, R89, R163 ;  /* 0x000000a359a37220 */ /* 0x000fe20000410000 */
[----:B------:R-:W-:Y:S01]  /*4c50*/  FMUL.FTZ R19, R87, R19 ;  /* 0x0000001357137220 */ /* 0x000fe20000410000 */
[----:B------:R-:W-:Y:S01]  /*4c60*/  FMUL.FTZ R171, R85, R171 ;  /* 0x000000ab55ab7220 */ /* 0x000fe20000410000 */
[----:B------:R-:W-:Y:S01]  /*4c70*/  FMUL.FTZ R175, R97, R175 ;  /* 0x000000af61af7220 */ /* 0x000fe20000410000 */
[----:B-1----:R-:W-:Y:S01]  /*4c80*/  FMUL.FTZ R217, R86, R162 ;  /* 0x000000a256d97220 */ /* 0x002fe20000410000 */
[----:B------:R-:W-:Y:S01]  /*4c90*/  FMUL.FTZ R181, R83, R181 ;  /* 0x000000b553b57220 */ /* 0x000fe20000410000 */
[----:B------:R-:W-:-:S02]  /*4ca0*/  ISETP.GE.AND P1, PT, R8, 0x21, PT ;  /* 0x000000210800780c */ /* 0x000fc40003f26270 */
[C---:B------:R-:W-:Y:S02]  /*4cb0*/  ISETP.GE.AND P3, PT, R8.reuse, 0x41, PT ;  /* 0x000000410800780c */ /* 0x040fe40003f66270 */
[C---:B------:R-:W-:Y:S02]  /*4cc0*/  ISETP.GE.AND P4, PT, R8.reuse, 0x61, PT ;  /* 0x000000610800780c */ /* 0x040fe40003f86270 */
[C---:B------:R-:W-:Y:S02]  /*4cd0*/  ISETP.GE.AND P5, PT, R8.reuse, 0x81, PT ;  /* 0x000000810800780c */ /* 0x040fe40003fa6270 */
[----:B------:R-:W-:Y:S01]  /*4ce0*/  ISETP.GE.AND P2, PT, R8, 0xa1, PT ;  /* 0x000000a10800780c */ /* 0x000fe20003f46270 */
        /* <DEDUP_REMOVED lines=21> */
[----:B-1----:R-:W-:-:S03]  /*4e40*/  FMUL.FTZ R215, R82, R168 ;  /* 0x000000a852d77220 */ /* 0x002fc60000410000 */
[----:B------:R1:W-:Y:S01]  /*4e50*/  STS [R46+0x848], R217 ;  /* 0x000848d92e007388 */ /* 0x0003e20000000800 */
[----:B--2---:R-:W-:-:S03]  /*4e60*/  FMUL.FTZ R161, R81, R12 ;  /* 0x0000000c51a17220 */ /* 0x004fc60000410000 */
[----:B------:R1:W-:Y:S01]  /*4e70*/  STS [R46+0x850], R219 ;  /* 0x000850db2e007388 */ /* 0x0003e20000000800 */
[----:B-----5:R-:W-:-:S03]  /*4e80*/  FMUL.FTZ R159, R80, R249 ;  /* 0x000000f9509f7220 */ /* 0x020fc60000410000 */
        /* <DEDUP_REMOVED lines=15> */
.L_x_8208:
[----:B------:R-:W-:Y:S05]  /*4f80*/  BSYNC.RECONVERGENT B0 ;  /* 0x0000000000007941 */ /* 0x000fea0003800200 */
.L_x_8207:
[----:B-12---:R0:W1:Y:S01]  /*4f90*/  LDS R19, [R48+0x8c0] ;  /* 0x0008c00030137984 */ /* 0x0060620000000800 */
[----:B------:R-:W-:Y:S04]  /*4fa0*/  BSSY.RECONVERGENT B0, `(.L_x_8209) ;  /* 0x0000004000007945 */ /* 0x000fe80003800200 */
[----:B------:R-:W-:Y:S05]  /*4fb0*/  @!P1 BRA `(.L_x_8210) ;  /* 0x0000000000089947 */ /* 0x000fea0003800000 */
[----:B------:R2:W-:Y:S04]  /*4fc0*/  REDG.E.ADD.F32.FTZ.RN.STRONG.GPU desc[UR28][R4.64+0x80], R225 ;  /* 0x000080e1040079a6 */ /* 0x0005e8000c12f31c */
[----:B-1----:R2:W-:Y:S02]  /*4fd0*/  REDG.E.ADD.F32.FTZ.RN.STRONG.GPU desc[UR28][R6.64+0x80], R19 ;  /* 0x00008013060079a6 */ /* 0x0025e4000c12f31c */
.L_x_8210:
[----:B------:R-:W-:Y:S05]  /*4fe0*/  BSYNC.RECONVERGENT B0 ;  /* 0x0000000000007941 */ /* 0x000fea0003800200 */
.L_x_8209:
[----:B-12---:R1:W2:Y:S01]  /*4ff0*/  LDS R19, [R50+0x940] ;  /* 0x0009400032137984 */ /* 0x0062a20000000800 */
[----:B------:R-:W-:Y:S04]  /*5000*/  BSSY.RECONVERGENT B0, `(.L_x_8211) ;  /* 0x0000004000007945 */ /* 0x000fe80003800200 */
[----:B------:R-:W-:Y:S05]  /*5010*/  @!P3 BRA `(.L_x_8212) ;  /* 0x000000000008b947 */ /* 0x000fea0003800000 */
[----:B------:R3:W-:Y:S04]  /*5020*/  REDG.E.ADD.F32.FTZ.RN.STRONG.GPU desc[UR28][R4.64+0x100], R227 ;  /* 0x000100e3040079a6 */ /* 0x0007e8000c12f31c */
[----:B--2---:R3:W-:Y:S02]  /*5030*/  REDG.E.ADD.F32.FTZ.RN.STRONG.GPU desc[UR28][R6.64+0x100], R19 ;  /* 0x00010013060079a6 */ /* 0x0047e4000c12f31c */
.L_x_8212:
[----:B------:R-:W-:Y:S05]  /*5040*/  BSYNC.RECONVERGENT B0 ;  /* 0x0000000000007941 */ /* 0x000fea0003800200 */
.L_x_8211:
[----:B--23--:R2:W3:Y:S01]  /*5050*/  LDS R19, [R52+0x9c0] ;  /* 0x0009c00034137984 */ /* 0x00c4e20000000800 */
[----:B------:R-:W-:Y:S04]  /*5060*/  BSSY.RECONVERGENT B0, `(.L_x_8213) ;  /* 0x0000004000007945 */ /* 0x000fe80003800200 */
[----:B------:R-:W-:Y:S05]  /*5070*/  @!P4 BRA `(.L_x_8214) ;  /* 0x000000000008c947 */ /* 0x000fea0003800000 */
[----:B------:R4:W-:Y:S04]  /*5080*/  REDG.E.ADD.F32.FTZ.RN.STRONG.GPU desc[UR28][R4.64+0x180], R229 ;  /* 0x000180e5040079a6 */ /* 0x0009e8000c12f31c */
[----:B---3--:R4:W-:Y:S02]  /*5090*/  REDG.E.ADD.F32.FTZ.RN.STRONG.GPU desc[UR28][R6.64+0x180], R19 ;  /* 0x00018013060079a6 */ /* 0x0089e4000c12f31c */
.L_x_8214:
[----:B------:R-:W-:Y:S05]  /*50a0*/  BSYNC.RECONVERGENT B0 ;  /* 0x0000000000007941 */ /* 0x000fea0003800200 */
.L_x_8213:
[----:B---34-:R3:W4:Y:S01]  /*50b0*/  LDS R19, [R54+0xa40] ;  /* 0x000a400036137984 */ /* 0x0187220000000800 */
[----:B------:R-:W-:Y:S04]  /*50c0*/  BSSY.RECONVERGENT B0, `(.L_x_8215) ;  /* 0x0000004000007945 */ /* 0x000fe80003800200 */
[----:B------:R-:W-:Y:S05]  /*50d0*/  @!P5 BRA `(.L_x_8216) ;  /* 0x000000000008d947 */ /* 0x000fea0003800000 */
[----:B------:R0:W-:Y:S04]  /*50e0*/  REDG.E.ADD.F32.FTZ.RN.STRONG.GPU desc[UR28][R4.64+0x200], R231 ;  /* 0x000200e7040079a6 */ /* 0x0001e8000c12f31c */
[----:B----4-:R0:W-:Y:S02]  /*50f0*/  REDG.E.ADD.F32.FTZ.RN.STRONG.GPU desc[UR28][R6.64+0x200], R19 ;  /* 0x00020013060079a6 */ /* 0x0101e4000c12f31c */
.L_x_8216:
[----:B------:R-:W-:Y:S05]  /*5100*/  BSYNC.RECONVERGENT B0 ;  /* 0x0000000000007941 */ /* 0x000fea0003800200 */
.L_x_8215:
        /* <DEDUP_REMOVED lines=10> */
.L_x_8218:
[----:B------:R-:W-:Y:S05]  /*51b0*/  BSYNC.RECONVERGENT B0 ;  /* 0x0000000000007941 */ /* 0x000fea0003800200 */
.L_x_8217:
[----:B0---4-:R0:W4:Y:S01]  /*51c0*/  LDS R19, [R56+0xb40] ;  /* 0x000b400038137984 */ /* 0x0111220000000800 */
[----:B------:R-:W-:Y:S04]  /*51d0*/  BSSY.RECONVERGENT B0, `(.L_x_8219) ;  /* 0x0000004000007945 */ /* 0x000fe80003800200 */
[----:B------:R-:W-:Y:S05]  /*51e0*/  @!P3 BRA `(.L_x_8220) ;  /* 0x000000000008b947 */ /* 0x000fea0003800000 */
[----:B------:R0:W-:Y:S04]  /*51f0*/  REDG.E.ADD.F32.FTZ.RN.STRONG.GPU desc[UR28][R4.64+0x300], R235 ;  /* 0x000300eb040079a6 */ /* 0x0001e8000c12f31c */
[----:B----4-:R0:W-:Y:S02]  /*5200*/  REDG.E.ADD.F32.FTZ.RN.STRONG.GPU desc[UR28][R6.64+0x300], R19 ;  /* 0x00030013060079a6 */ /* 0x0101e4000c12f31c */
.L_x_8220:
[----:B------:R-:W-:Y:S05]  /*5210*/  BSYNC.RECONVERGENT B0 ;  /* 0x0000000000007941 */ /* 0x000fea0003800200 */
.L_x_8219:
[----:B0---4-:R0:W4:Y:S01]  /*5220*/  LDS R19, [R57+0xbc0] ;  /* 0x000bc00039137984 */ /* 0x0111220000000800 */
[----:B------:R-:W-:Y:S04]  /*5230*/  BSSY.RECONVERGENT B0, `(.L_x_8221) ;  /* 0x0000004000007945 */ /* 0x000fe80003800200 */
[----:B------:R-:W-:Y:S05]  /*5240*/  @!P4 BRA `(.L_x_8222) ;  /* 0x000000000008c947 */ /* 0x000fea0003800000 */
[----:B------:R0:W-:Y:S04]  /*5250*/  REDG.E.ADD.F32.FTZ.RN.STRONG.GPU desc[UR28][R4.64+0x380], R237 ;  /* 0x000380ed040079a6 */ /* 0x0001e8000c12f31c */
[----:B----4-:R0:W-:Y:S02]  /*5260*/  REDG.E.ADD.F32.FTZ.RN.STRONG.GPU desc[UR28][R6.64+0x380], R19 ;  /* 0x00038013060079a6 */ /* 0x0101e4000c12f31c */
.L_x_8222:
[----:B------:R-:W-:Y:S05]  /*5270*/  BSYNC.RECONVERGENT B0 ;  /* 0x0000000000007941 */ /* 0x000fea0003800200 */
.L_x_8221:
[----:B0---4-:R0:W4:Y:S01]  /*5280*/  LDS R19, [R58+0xc40] ;  /* 0x000c40003a137984 */ /* 0x0111220000000800 */
[----:B------:R-:W-:Y:S04]  /*5290*/  BSSY.RECONVERGENT B0, `(.L_x_8223) ;  /* 0x0000004000007945 */ /* 0x000fe80003800200 */
[----:B------:R-:W-:Y:S05]  /*52a0*/  @!P5 BRA `(.L_x_8224) ;  /* 0x000000000008d947 */ /* 0x000fea0003800000 */
[----:B------:R0:W-:Y:S04]  /*52b0*/  REDG.E.ADD.F32.FTZ.RN.STRONG.GPU desc[UR28][R4.64+0x400], R239 ;  /* 0x000400ef040079a6 */ /* 0x0001e8000c12f31c */
[----:B----4-:R0:W-:Y:S02]  /*52c0*/  REDG.E.ADD.F32.FTZ.RN.STRONG.GPU desc[UR28][R6.64+0x400], R19 ;  /* 0x00040013060079a6 */ /* 0x0101e4000c12f31c */
.L_x_8224:
[----:B------:R-:W-:Y:S05]  /*52d0*/  BSYNC.RECONVERGENT B0 ;  /* 0x0000000000007941 */ /* 0x000fea0003800200 */
.L_x_8223:
[----:B0---4-:R0:W4:Y:S01]  /*52e0*/  LDS R19, [R59+0xcc0] ;  /* 0x000cc0003b137984 */ /* 0x0111220000000800 */
[----:B------:R-:W-:Y:S04]  /*52f0*/  BSSY.RECONVERGENT B0, `(.L_x_8225) ;  /* 0x0000004000007945 */ /* 0x000fe80003800200 */
[----:B------:R-:W-:Y:S05]  /*5300*/  @!P6 BRA `(.L_x_8226) ;  /* 0x000000000008e947 */ /* 0x000fea0003800000 */
[----:B------:R0:W-:Y:S04]  /*5310*/  REDG.E.ADD.F32.FTZ.RN.STRONG.GPU desc[UR28][R4.64+0x480], R241 ;  /* 0x000480f1040079a6 */ /* 0x0001e8000c12f31c */
[----:B----4-:R0:W-:Y:S02]  /*5320*/  REDG.E.ADD.F32.FTZ.RN.STRONG.GPU desc[UR28][R6.64+0x480], R19 ;  /* 0x00048013060079a6 */ /* 0x0101e4000c12f31c */
.L_x_8226:
[----:B------:R-:W-:Y:S05]  /*5330*/  BSYNC.RECONVERGENT B0 ;  /* 0x0000000000007941 */ /* 0x000fea0003800200 */
.L_x_8225:
        /* <DEDUP_REMOVED lines=10> */
.L_x_8228:
[----:B------:R-:W-:Y:S05]  /*53e0*/  BSYNC.RECONVERGENT B0 ;  /* 0x0000000000007941 */ /* 0x000fea0003800200 */
.L_x_8227:
[----:B0---4-:R0:W4:Y:S01]  /*53f0*/  LDS R19, [R61+0xdc0] ;  /* 0x000dc0003d137984 */ /* 0x0111220000000800 */
[----:B------:R-:W-:Y:S04]  /*5400*/  BSSY.RECONVERGENT B0, `(.L_x_8229) ;  /* 0x0000004000007945 */ /* 0x000fe80003800200 */
[----:B------:R-:W-:Y:S05]  /*5410*/  @!P2 BRA `(.L_x_8230) ;  /* 0x000000000008a947 */ /* 0x000fea0003800000 */
[----:B------:R0:W-:Y:S04]  /*5420*/  REDG.E.ADD.F32.FTZ.RN.STRONG.GPU desc[UR28][R4.64+0x580], R245 ;  /* 0x000580f5040079a6 */ /* 0x0001e8000c12f31c */
[----:B----4-:R0:W-:Y:S02]  /*5430*/  REDG.E.ADD.F32.FTZ.RN.STRONG.GPU desc[UR28][R6.64+0x580], R19 ;  /* 0x00058013060079a6 */ /* 0x0101e4000c12f31c */
.L_x_8230:
[----:B------:R-:W-:Y:S05]  /*5440*/  BSYNC.RECONVERGENT B0 ;  /* 0x0000000000007941 */ /* 0x000fea0003800200 */
.L_x_8229:
[----:B0---4-:R0:W4:Y:S01]  /*5450*/  LDS R19, [R62+0xe40] ;  /* 0x000e40003e137984 */ /* 0x0111220000000800 */
[----:B------:R-:W-:Y:S04]  /*5460*/  BSSY.RECONVERGENT B0, `(.L_x_8231) ;  /* 0x0000004000007945 */ /* 0x000fe80003800200 */
[----:B------:R-:W-:Y:S05]  /*5470*/  @!P3 BRA `(.L_x_8232) ;  /* 0x000000000008b947 */ /* 0x000fea0003800000 */
[----:B------:R0:W-:Y:S04]  /*5480*/  REDG.E.ADD.F32.FTZ.RN.STRONG.GPU desc[UR28][R4.64+0x600], R247 ;  /* 0x000600f7040079a6 */ /* 0x0001e8000c12f31c */
[----:B----4-:R0:W-:Y:S02]  /*5490*/  REDG.E.ADD.F32.FTZ.RN.STRONG.GPU desc[UR28][R6.64+0x600], R19 ;  /* 0x00060013060079a6 */ /* 0x0101e4000c12f31c */
.L_x_8232:
[----:B------:R-:W-:Y:S05]  /*54a0*/  BSYNC.RECONVERGENT B0 ;  /* 0x0000000000007941 */ /* 0x000fea0003800200 */
.L_x_8231:
[----:B0---4-:R0:W4:Y:S01]  /*54b0*/  LDS R19, [R63+0xec0] ;  /* 0x000ec0003f137984 */ /* 0x0111220000000800 */
[----:B------:R-:W-:Y:S04]  /*54c0*/  BSSY.RECONVERGENT B0, `(.L_x_8233) ;  /* 0x0000004000007945 */ /* 0x000fe80003800200 */
[----:B------:R-:W-:Y:S05]  /*54d0*/  @!P4 BRA `(.L_x_8234) ;  /* 0x000000000008c947 */ /* 0x000fea0003800000 */
[----:B------:R0:W-:Y:S04]  /*54e0*/  REDG.E.ADD.F32.FTZ.RN.STRONG.GPU desc[UR28][R4.64+0x680], R179 ;  /* 0x000680b3040079a6 */ /* 0x0001e8000c12f31c */
[----:B----4-:R0:W-:Y:S02]  /*54f0*/  REDG.E.ADD.F32.FTZ.RN.STRONG.GPU desc[UR28][R6.64+0x680], R19 ;  /* 0x00068013060079a6 */ /* 0x0101e4000c12f31c */
.L_x_8234:
[----:B------:R-:W-:Y:S05]  /*5500*/  BSYNC.RECONVERGENT B0 ;  /* 0x0000000000007941 */ /* 0x000fea0003800200 */
.L_x_8233:
[----:B0---4-:R0:W4:Y:S01]  /*5510*/  LDS R19, [R64+0xf40] ;  /* 0x000f400040137984 */ /* 0x0111220000000800 */
[----:B------:R-:W-:Y:S04]  /*5520*/  BSSY.RECONVERGENT B0, `(.L_x_8235) ;  /* 0x0000004000007945 */ /* 0x000fe80003800200 */
[----:B------:R-:W-:Y:S05]  /*5530*/  @!P5 BRA `(.L_x_8236) ;  /* 0x000000000008d947 */ /* 0x000fea0003800000 */
[----:B------:R0:W-:Y:S04]  /*5540*/  REDG.E.ADD.F32.FTZ.RN.STRONG.GPU desc[UR28][R4.64+0x700], R177 ;  /* 0x000700b1040079a6 */ /* 0x0001e8000c12f31c */
[----:B----4-:R0:W-:Y:S02]  /*5550*/  REDG.E.ADD.F32.FTZ.RN.STRONG.GPU desc[UR28][R6.64+0x700], R19 ;  /* 0x00070013060079a6 */ /* 0x0101e4000c12f31c */
.L_x_8236:
[----:B------:R-:W-:Y:S05]  /*5560*/  BSYNC.RECONVERGENT B0 ;  /* 0x0000000000007941 */ /* 0x000fea0003800200 */
.L_x_8235:
[----:B0---4-:R0:W4:Y:S01]  /*5570*/  LDS R19, [R65+0xfc0] ;  /* 0x000fc00041137984 */ /* 0x0111220000000800 */
[----:B------:R-:W-:Y:S04]  /*5580*/  BSSY.RECONVERGENT B0, `(.L_x_8237) ;  /* 0x0000004000007945 */ /* 0x000fe80003800200 */
[----:B------:R-:W-:Y:S05]  /*5590*/  @!P6 BRA `(.L_x_8238) ;  /* 0x000000000008e947 */ /* 0x000fea0003800000 */
[----:B------:R0:W-:Y:S04]  /*55a0*/  REDG.E.ADD.F32.FTZ.RN.STRONG.GPU desc[UR28][R4.64+0x780], R13 ;  /* 0x0007800d040079a6 */ /* 0x0001e8000c12f31c */
[----:B----4-:R0:W-:Y:S02]  /*55b0*/  REDG.E.ADD.F32.FTZ.RN.STRONG.GPU desc[UR28][R6.64+0x780], R19 ;  /* 0x00078013060079a6 */ /* 0x0101e4000c12f31c */
.L_x_8238:
[----:B------:R-:W-:Y:S05]  /*55c0*/  BSYNC.RECONVERGENT B0 ;  /* 0x0000000000007941 */ /* 0x000fea0003800200 */
.L_x_8237:
[----:B0-----:R-:W0:Y:S01]  /*55d0*/  SHFL.DOWN P1, R7, R10, 0x1, 0x1f ;  /* 0x08201f000a077f89 */ /* 0x001e220000020000 */
[CC--:B------:R-:W-:Y:S01]  /*55e0*/  FMUL.FTZ R5, R158.reuse, R196.reuse ;  /* 0x000000c49e057220 */ /* 0x0c0fe20000410000 */
        /* <DEDUP_REMOVED lines=12> */
[----:B------:R-:W-:Y:S01]  /*56b0*/  FMUL.FTZ R193, R190, R193 ;  /* 0x000000c1bec17220 */ /* 0x000fe20000410000 */
[----:B------:R-:W-:Y:S01]  /*56c0*/  FMUL.FTZ R5, R20, R198 ;  /* 0x000000c614057220 */ /* 0x000fe20000410000 */
[----:B------:R-:W-:Y:S01]  /*56d0*/  FFMA.FTZ R6, R76, R167, R189 ;  /* 0x000000a74c067223 */ /* 0x000fe200000100bd */
[-C--:B------:R-:W-:Y:S01]  /*56e0*/  FFMA.FTZ R137, R134, R166.reuse, R137 ;  /* 0x000000a686897223 */ /* 0x080fe20000010089 */
[----:B------:R-:W-:Y:S01]  /*56f0*/  FFMA.FTZ R166, R75, R166, R4 ;  /* 0x000000a64ba67223 */ /* 0x000fe20000010004 */
[----:B------:R-:W-:Y:S01]  /*5700*/  FMUL.FTZ R4, R158, R199 ;  /* 0x000000c79e047220 */ /* 0x000fe20000410000 */
[-C--:B------:R-:W-:Y:S01]  /*5710*/  FFMA.FTZ R94, R145, R13.reuse, R94 ;  /* 0x0000000d915e7223 */ /* 0x080fe2000001005e */
[----:B------:R-:W-:Y:S01]  /*5720*/  FFMA.FTZ R193, R148, R13, R193 ;  /* 0x0000000d94c17223 */ /* 0x000fe200000100c1 */
[----:B------:R-:W-:Y:S01]  /*5730*/  FMUL.FTZ R13, R158, R192 ;  /* 0x000000c09e0d7220 */ /* 0x000fe20000410000 */
[----:B------:R-:W-:Y:S01]  /*5740*/  FADD.FTZ R119, R6, R119 ;  /* 0x0000007706777221 */ /* 0x000fe20000010000 */
        /* <DEDUP_REMOVED lines=9> */
[----:B------:R-:W-:Y:S01]  /*57e0*/  FFMA.FTZ R109, R130, R6, R109 ;  /* 0x00000006826d7223 */ /* 0x000fe2000001006d */
[----:B------:R-:W-:Y:S01]  /*57f0*/  FMUL.FTZ R4, R158, R9 ;  /* 0x000000099e047220 */ /* 0x000fe20000410000 */
[----:B------:R-:W-:Y:S01]  /*5800*/  FFMA.FTZ R13, R146, R23, R13 ;  /* 0x00000017920d7223 */ /* 0x000fe2000001000d */
[----:B------:R-:W-:Y:S01]  /*5810*/  ISETP.NE.AND P2, PT, R72, RZ, PT ;  /* 0x000000ff4800720c */ /* 0x000fe20003f45270 */
[----:B------:R-:W-:Y:S01]  /*5820*/  FFMA.FTZ R116, R151, R15, R116 ;  /* 0x0000000f97747223 */ /* 0x000fe20000010074 */
[----:B------:R-:W-:Y:S01]  /*5830*/  ISETP.NE.AND P3, PT, R211, RZ, PT ;  /* 0x000000ffd300720c */ /* 0x000fe20003f65270 */
[----:B------:R-:W-:Y:S01]  /*5840*/  FADD.FTZ R100, R13, R100 ;  /* 0x000000640d647221 */ /* 0x000fe20000010000 */
[-C--:B------:R-:W-:Y:S01]  /*5850*/  FMUL.FTZ R172, R172, R183.reuse ;  /* 0x000000b7acac7220 */ /* 0x080fe20000410000 */
[C---:B------:R-:W-:Y:S01]  /*5860*/  FMUL.FTZ R13, R158.reuse, R182 ;  /* 0x000000b69e0d7220 */ /* 0x040fe20000410000 */
[----:B------:R-:W-:Y:S01]  /*5870*/  FMUL.FTZ R183, R158, R183 ;  /* 0x000000b79eb77220 */ /* 0x000fe20000410000 */
[----:B------:R-:W-:Y:S01]  /*5880*/  FMUL.FTZ R18, R18, R9 ;  /* 0x0000000912127220 */ /* 0x000fe20000410000 */
[----:B------:R-:W-:Y:S01]  /*5890*/  FMUL.FTZ R173, R173, R188 ;  /* 0x000000bcadad7220 */ /* 0x000fe20000410000 */
[----:B------:R-:W-:Y:S01]  /*58a0*/  FMUL.FTZ R9, R174, R182 ;  /* 0x000000b6ae097220 */ /* 0x000fe20000410000 */
[----:B------:R-:W-:Y:S01]  /*58b0*/  FMUL.FTZ R178, R178, R183 ;  /* 0x000000b7b2b27220 */ /* 0x000fe20000410000 */
[----:B------:R-:W-:Y:S01]  /*58c0*/  FMUL.FTZ R13, R176, R13 ;  /* 0x0000000db00d7220 */ /* 0x000fe20000410000 */
[----:B------:R-:W-:Y:S01]  /*58d0*/  BSSY.RECONVERGENT B0, `(.L_x_8239) ;  /* 0x0000046000007945 */ /* 0x000fe20003800200 */
[----:B------:R-:W-:Y:S01]  /*58e0*/  FFMA.FTZ R111, R132, R167, R111 ;  /* 0x000000a7846f7223 */ /* 0x000fe2000001006f */
[----:B------:R-:W-:Y:S01]  /*58f0*/  FFMA.FTZ R178, R79, R172, R178 ;  /* 0x000000ac4fb27223 */ /* 0x000fe200000100b2 */
[----:B------:R-:W-:Y:S01]  /*5900*/  FFMA.FTZ R13, R142, R9, R13 ;  /* 0x000000098e0d7223 */ /* 0x000fe2000001000d */
[----:B------:R-:W-:Y:S01]  /*5910*/  FADD.FTZ R104, R21, R104 ;  /* 0x0000006815687221 */ /* 0x000fe20000010000 */
[----:B0-----:R-:W-:Y:S01]  /*5920*/  @P1 FADD R8, R7, R8 ;  /* 0x0000000807081221 */ /* 0x001fe20000000000 */
[----:B------:R-:W-:Y:S01]  /*5930*/  FMUL.FTZ R7, R158, R198 ;  /* 0x000000c69e077220 */ /* 0x000fe20000410000 */
[----:B------:R-:W-:Y:S01]  /*5940*/  FADD.FTZ R121, R166, R121 ;  /* 0x00000079a6797221 */ /* 0x000fe20000010000 */
[----:B------:R-:W-:Y:S01]  /*5950*/  FADD.FTZ R102, R193, R102 ;  /* 0x00000066c1667221 */ /* 0x000fe20000010000 */
[----:B------:R-:W-:Y:S01]  /*5960*/  FFMA.FTZ R135, R136, R165, R135 ;  /* 0x000000a588877223 */ /* 0x000fe20000010087 */
[----:B----4-:R-:W0:Y:S01]  /*5970*/  SHFL.DOWN P1, R19, R8, 0x4, 0x1f ;  /* 0x08801f0008137f89 */ /* 0x010e220000020000 */
[----:B------:R-:W-:Y:S01]  /*5980*/  FMUL.FTZ R7, R202, R7 ;  /* 0x00000007ca077220 */ /* 0x000fe20000410000 */
[----:B------:R-:W-:Y:S01]  /*5990*/  FFMA.FTZ R92, R143, R23, R92 ;  /* 0x000000178f5c7223 */ /* 0x000fe2000001005c */
[----:B------:R-:W-:Y:S01]  /*59a0*/  FFMA.FTZ R133, R138, R18, R133 ;  /* 0x000000128a857223 */ /* 0x000fe20000010085 */
[----:B------:R-:W-:Y:S01]  /*59b0*/  FFMA.FTZ R90, R141, R173, R90 ;  /* 0x000000ad8d5a7223 */ /* 0x000fe2000001005a */
[----:B------:R-:W-:Y:S01]  /*59c0*/  FFMA.FTZ R7, R152, R5, R7 ;  /* 0x0000000598077223 */ /* 0x000fe20000010007 */
[----:B------:R-:W-:Y:S01]  /*59d0*/  FMUL.FTZ R5, R158, R208 ;  /* 0x000000d09e057220 */ /* 0x000fe20000410000 */
[----:B------:R-:W-:Y:S01]  /*59e0*/  FFMA.FTZ R105, R122, R172, R105 ;  /* 0x000000ac7a697223 */ /* 0x000fe20000010069 */
        /* <DEDUP_REMOVED lines=15> */
[----:B0-----:R-:W-:Y:S01]  /*5ae0*/  @P1 FADD R19, R8, R19 ;  /* 0x0000001308131221 */ /* 0x001fe20000000000 */
[----:B------:R-:W-:-:S02]  /*5af0*/  FMUL.FTZ R8, R158, R191 ;  /* 0x000000bf9e087220 */ /* 0x000fc40000410000 */
[----:B------:R-:W-:Y:S01]  /*5b00*/  FFMA.FTZ R114, R153, R5, R114 ;  /* 0x0000000599727223 */ /* 0x000fe20000010072 */
[----:B------:R-:W-:Y:S01]  /*5b10*/  FFMA.FTZ R7, R144, R173, R7 ;  /* 0x000000ad90077223 */ /* 0x000fe20000010007 */
[----:B------:R-:W-:Y:S01]  /*5b20*/  FADD.FTZ R115, R10, R115 ;  /* 0x000000730a737221 */ /* 0x000fe20000010000 */
[----:B------:R-:W0:Y:S01]  /*5b30*/  SHFL.DOWN P1, R12, R19, 0x8, 0x1f ;  /* 0x09001f00130c7f89 */ /* 0x000e220000020000 */
[----:B------:R-:W-:Y:S01]  /*5b40*/  FMUL.FTZ R8, R185, R8 ;  /* 0x00000008b9087220 */ /* 0x000fe20000410000 */
[----:B------:R-:W-:-:S03]  /*5b50*/  FADD.FTZ R98, R7, R98 ;  /* 0x0000006207627221 */ /* 0x000fc60000010000 */
[----:B------:R-:W-:Y:S01]  /*5b60*/  FFMA.FTZ R8, R77, R6, R8 ;  /* 0x000000064d087223 */ /* 0x000fe20000010008 */
[----:B------:R-:W-:-:S03]  /*5b70*/  FFMA.FTZ R6, R74, R165, R203 ;  /* 0x000000a54a067223 */ /* 0x000fc600000100cb */
[----:B------:R-:W-:Y:S01]  /*5b80*/  FADD.FTZ R117, R8, R117 ;  /* 0x0000007508757221 */ /* 0x000fe20000010000 */
[----:B------:R-:W-:Y:S01]  /*5b90*/  FMUL.FTZ R8, R205, R4 ;  /* 0x00000004cd087220 */ /* 0x000fe20000410000 */
[----:B------:R-:W-:Y:S01]  /*5ba0*/  FADD.FTZ R123, R6, R123 ;  /* 0x0000007b067b7221 */ /* 0x000fe20000010000 */
[C---:B------:R-:W-:Y:S01]  /*5bb0*/  FMUL.FTZ R6, R158.reuse, R11 ;  /* 0x0000000b9e067220 */ /* 0x040fe20000410000 */
[-C--:B------:R-:W-:Y:S01]  /*5bc0*/  FMUL.FTZ R4, R17, R209.reuse ;  /* 0x000000d111047220 */ /* 0x080fe20000410000 */
[----:B------:R-:W-:Y:S01]  /*5bd0*/  FMUL.FTZ R209, R158, R209 ;  /* 0x000000d19ed17220 */ /* 0x000fe20000410000 */
[----:B------:R-:W-:Y:S01]  /*5be0*/  FFMA.FTZ R8, R73, R18, R8 ;  /* 0x0000001249087223 */ /* 0x000fe20000010008 */
[----:B------:R-:W-:Y:S01]  /*5bf0*/  FMUL.FTZ R207, R207, R6 ;  /* 0x00000006cfcf7220 */ /* 0x000fe20000410000 */
[----:B------:R-:W-:Y:S01]  /*5c00*/  FFMA.FTZ R131, R140, R4, R131 ;  /* 0x000000048c837223 */ /* 0x000fe20000010083 */
[----:B------:R-:W-:Y:S01]  /*5c10*/  FMUL.FTZ R0, R0, R209 ;  /* 0x000000d100007220 */ /* 0x000fe20000410000 */
[----:B------:R-:W-:Y:S01]  /*5c20*/  FADD.FTZ R125, R8, R125 ;  /* 0x0000007d087d7221 */ /* 0x000fe20000010000 */
[----:B------:R-:W-:-:S02]  /*5c30*/  FFMA.FTZ R207, R156, R5, R207 ;  /* 0x000000059ccf7223 */ /* 0x000fc400000100cf */
[----:B------:R-:W-:Y:S01]  /*5c40*/  FFMA.FTZ R5, R71, R4, R0 ;  /* 0x0000000447057223 */ /* 0x000fe20000010000 */
[----:B0-----:R-:W-:Y:S01]  /*5c50*/  @P1 FADD R12, R19, R12 ;  /* 0x0000000c130c1221 */ /* 0x001fe20000000000 */
[----:B------:R-:W-:Y:S02]  /*5c60*/  FADD.FTZ R110, R207, R110 ;  /* 0x0000006ecf6e7221 */ /* 0x000fe40000010000 */
[----:B------:R-:W-:Y:S02]  /*5c70*/  FADD.FTZ R112, R5, R112 ;  /* 0x0000007005707221 */ /* 0x000fe40000010000 */
[----:B------:R-:W0:Y:S02]  /*5c80*/  SHFL.DOWN P1, R19, R12, 0x10, 0x1f ;  /* 0x0a001f000c137f89 */ /* 0x000e240000020000 */
[----:B0-----:R-:W-:-:S05]  /*5c90*/  @P1 FADD R19, R12, R19 ;  /* 0x000000130c131221 */ /* 0x001fca0000000000 */
[----:B------:R0:W-:Y:S01]  /*5ca0*/  @!P2 STS [UR14+0x18c4], R19 ;  /* 0x0018c413ff00a988 */ /* 0x0001e2000800080e */
[----:B------:R-:W-:Y:S06]  /*5cb0*/  BAR.SYNC.DEFER_BLOCKING 0x0 ;  /* 0x0000000000007b1d */ /* 0x000fec0000010000 */
[----:B------:R-:W-:Y:S05]  /*5cc0*/  @P3 BRA `(.L_x_8240) ;  /* 0x0000000000183947 */ /* 0x000fea0003800000 */
[----:B------:R-:W-:Y:S02]  /*5cd0*/  UISETP.NE.AND UP0, UPT, UR19, UR33, UPT ;  /* 0x000000211300728c */ /* 0x000fe4000bf05270 */
[----:B------:R-:W-:-:S04]  /*5ce0*/  ULEA UR12, UR8, UR14, 0x2 ;  /* 0x0000000e080c7291 */ /* 0x000fc8000f8e10ff */
[----:B------:R-:W-:-:S13]  /*5cf0*/  PLOP3.LUT P1, PT, PT, PT, UP0, 0x80, 0x8 ;  /* 0x000000000008781c */ /* 0x000fda0003f2f008 */
[----:B------:R-:W0:Y:S02]  /*5d00*/  @P1 LDS R0, [UR12+0x2b78] ;  /* 0x002b780cff001984 */ /* 0x000e240008000800 */
[----:B0-----:R-:W-:-:S05]  /*5d10*/  @P1 FADD.FTZ R19, R19, R0 ;  /* 0x0000000013131221 */ /* 0x001fca0000010000 */
[----:B------:R4:W-:Y:S02]  /*5d20*/  STS [UR12+0x2b78], R19 ;  /* 0x002b7813ff007988 */ /* 0x0009e4000800080c */
.L_x_8240:
[----:B------:R-:W-:Y:S05]  /*5d30*/  BSYNC.RECONVERGENT B0 ;  /* 0x0000000000007941 */ /* 0x000fea0003800200 */
.L_x_8239:
[----:B------:R-:W-:-:S04]  /*5d40*/  UIADD3 UR8, UPT, UPT, UR8, 0x1, URZ ;  /* 0x0000000108087890 */ /* 0x000fc8000fffe0ff */
[----:B------:R-:W-:-:S09]  /*5d50*/  UISETP.GE.AND UP0, UPT, UR8, UR36, UPT ;  /* 0x000000240800728c */ /* 0x000fd2000bf06270 */
[----:B------:R-:W-:Y:S05]  /*5d60*/  BRA.U !UP0, `(.L_x_8241) ;  /* 0xffffffd108647547 */ /* 0x000fea000b83ffff */
.L_x_8203:
[----:B------:R-:W-:Y:S01]  /*5d70*/  BAR.SYNC.DEFER_BLOCKING 0x0 ;  /* 0x0000000000007b1d */ /* 0x000fe20000010000 */
[----:B------:R-:W-:Y:S01]  /*5d80*/  F2FP.BF16.F32.PACK_AB R91, R88, R105 ;  /* 0x00000069585b723e */ /* 0x000fe200000010ff */
[----:B------:R-:W-:Y:S01]  /*5d90*/  FADD.FTZ R43, R43, R112 ;  /* 0x000000702b2b7221 */ /* 0x000fe20000010000 */
[----:B------:R-:W-:Y:S01]  /*5da0*/  F2FP.BF16.F32.PACK_AB R7, R120, R137 ;  /* 0x000000897807723e */ /* 0x000fe200000010ff */
[----:B------:R-:W-:Y:S01]  /*5db0*/  UIADD3 UR22, UP1, UPT, UR22, -0x400, URZ ;  /* 0xfffffc0016167890 */ /* 0x000fe2000ff3e0ff */
[----:B------:R-:W-:Y:S01]  /*5dc0*/  F2FP.BF16.F32.PACK_AB R6, R118, R135 ;  /* 0x000000877606723e */ /* 0x000fe200000010ff */
[----:B------:R-:W5:Y:S01]  /*5dd0*/  LDCU.64 UR14, c[0x0][0x4f8] ;  /* 0x00009f00ff0e77ac */ /* 0x000f620008000a00 */
[----:B------:R-:W-:Y:S01]  /*5de0*/  F2FP.BF16.F32.PACK_AB R5, R116, R133 ;  /* 0x000000857405723e */ /* 0x000fe200000010ff */
[----:B------:R-:W-:Y:S01]  /*5df0*/  FADD.FTZ R0, R43, R110 ;  /* 0x0000006e2b007221 */ /* 0x000fe20000010000 */
[----:B------:R-:W-:Y:S01]  /*5e00*/  F2FP.BF16.F32.PACK_AB R4, R114, R131 ;  /* 0x000000837204723e */ /* 0x000fe200000010ff */
[----:B------:R-:W1:Y:S01]  /*5e10*/  LDCU.64 UR30, c[0x0][0x500] ;  /* 0x0000a000ff1e77ac */ /* 0x000e620008000a00 */
[----:B------:R-:W-:-:S02]  /*5e20*/  F2FP.BF16.F32.PACK_AB R90, R90, R107 ;  /* 0x0000006b5a5a723e */ /* 0x000fc400000010ff */
[----:B------:R-:W-:Y:S01]  /*5e30*/  F2FP.BF16.F32.PACK_AB R89, R92, R109 ;  /* 0x0000006d5c59723e */ /* 0x000fe200000010ff */
[----:B------:R-:W2:Y:S01]  /*5e40*/  LDCU.64 UR34, c[0x0][0x550] ;  /* 0x0000aa00ff2277ac */ /* 0x000ea20008000a00 */
[----:B------:R-:W-:Y:S02]  /*5e50*/  F2FP.BF16.F32.PACK_AB R88, R94, R111 ;  /* 0x0000006f5e58723e */ /* 0x000fe400000010ff */
[----:B------:R-:W-:Y:S01]  /*5e60*/  F2FP.BF16.F32.PACK_AB R124, R110, R112 ;  /* 0x000000706e7c723e */ /* 0x000fe200000010ff */
[----:B------:R-:W-:Y:S01]  /*5e70*/  UMOV UR7, URZ ;  /* 0x000000ff00077c82 */ /* 0x000fe20008000000 */
[----:B------:R-:W-:Y:S01]  /*5e80*/  F2FP.BF16.F32.PACK_AB R126, R106, R123 ;  /* 0x0000007b6a7e723e */ /* 0x000fe200000010ff */
[----:B------:R-:W-:Y:S01]  /*5e90*/  UIADD3 UR20, UP2, UPT, UR20, -0x400, URZ ;  /* 0xfffffc0014147890 */ /* 0x000fe2000ff5e0ff */
[----:B------:R-:W-:Y:S01]  /*5ea0*/  F2FP.BF16.F32.PACK_AB R127, R104, R121 ;  /* 0x00000079687f723e */ /* 0x000fe200000010ff */
[----:B------:R-:W-:Y:S01]  /*5eb0*/  UIADD3.X UR23, UPT, UPT, UR23, -0x1, URZ, UP1, !UPT ;  /* 0xffffffff17177890 */ /* 0x000fe20008ffe4ff */
[----:B0---4-:R-:W-:Y:S01]  /*5ec0*/  F2FP.BF16.F32.PACK_AB R19, R96, R113 ;  /* 0x000000716013723e */ /* 0x011fe200000010ff */
[----:B------:R0:W-:Y:S01]  /*5ed0*/  STS.128 [R70], R4 ;  /* 0x0000000446007388 */ /* 0x0001e20000000c00 */
[----:B-----5:R-:W-:Y:S01]  /*5ee0*/  UIMAD.WIDE.U32 UR12, UR32, UR14, UR6 ;  /* 0x0000000e200c72a5 */ /* 0x020fe2000f8e0006 */
[----:B------:R-:W-:Y:S01]  /*5ef0*/  F2FP.BF16.F32.PACK_AB R18, R98, R115 ;  /* 0x000000736212723e */ /* 0x000fe200000010ff */
[----:B------:R-:W-:Y:S01]  /*5f00*/  UIADD3.X UR21, UPT, UPT, UR21, -0x1, URZ, UP2, !UPT ;  /* 0xffffffff15157890 */ /* 0x000fe200097fe4ff */
[----:B------:R-:W-:Y:S01]  /*5f10*/  STS.128 [R70+0x10], R88 ;  /* 0x0000105846007388 */ /* 0x000fe20000000c00 */
[----:B------:R-:W-:-:S03]  /*5f20*/  NOP ;  /* 0x0000000000007918 */ /* 0x000fc60000000000 */
[----:B------:R-:W4:Y:S01]  /*5f30*/  LDS.128 R12, [R69] ;  /* 0x00000000450c7984 */ /* 0x000f220000000c00 */
[----:B------:R-:W-:Y:S01]  /*5f40*/  UIMAD UR13, UR32, UR15, UR13 ;  /* 0x0000000f200d72a4 */ /* 0x000fe2000f8e020d */
[----:B------:R-:W-:Y:S01]  /*5f50*/  F2FP.BF16.F32.PACK_AB R17, R100, R117 ;  /* 0x000000756411723e */ /* 0x000fe200000010ff */
[----:B------:R-:W5:Y:S01]  /*5f60*/  LDCU.64 UR14, c[0x0][0x520] ;  /* 0x0000a400ff0e77ac */ /* 0x000f620008000a00 */
[----:B------:R-:W3:Y:S01]  /*5f70*/  LDS.128 R8, [R69+0x200] ;  /* 0x0002000045087984 */ /* 0x000ee20000000c00 */
[----:B0-----:R-:W-:Y:S01]  /*5f80*/  FADD.FTZ R7, R0, R125 ;  /* 0x0000007d00077221 */ /* 0x001fe20000010000 */
[----:B------:R-:W-:Y:S01]  /*5f90*/  F2FP.BF16.F32.PACK_AB R125, R108, R125 ;  /* 0x0000007d6c7d723e */ /* 0x000fe200000010ff */
[----:B-1----:R-:W-:Y:S01]  /*5fa0*/  UIMAD.WIDE.U32 UR12, UR27, UR30, UR12 ;  /* 0x0000001e1b0c72a5 */ /* 0x002fe2000f8e000c */
[----:B------:R-:W-:Y:S01]  /*5fb0*/  F2FP.BF16.F32.PACK_AB R16, R102, R119 ;  /* 0x000000776610723e */ /* 0x000fe200000010ff */
[----:B------:R-:W-:Y:S01]  /*5fc0*/  FADD.FTZ R0, R7, R108 ;  /* 0x0000006c07007221 */ /* 0x000fe20000010000 */
[----:B------:R-:W-:Y:S01]  /*5fd0*/  IADD3 R45, P0, PT, R45, -0x400, RZ ;  /* 0xfffffc002d2d7810 */ /* 0x000fe20007f1e0ff */
[----:B------:R-:W-:Y:S01]  /*5fe0*/  UIMAD UR13, UR27, UR31, UR13 ;  /* 0x0000001f1b0d72a4 */ /* 0x000fe2000f8e020d */
[----:B------:R-:W-:Y:S01]  /*5ff0*/  IADD3 R49, P1, PT, R49, -0x400, RZ ;  /* 0xfffffc0031317810 */ /* 0x000fe20007f3e0ff */
[----:B--2---:R-:W-:Y:S01]  /*6000*/  ULEA UR8, UP0, UR12, UR34, 0x1 ;  /* 0x000000220c087291 */ /* 0x004fe2000f8008ff */
[----:B------:R-:W-:Y:S01]  /*6010*/  FADD.FTZ R7, R0, R123 ;  /* 0x0000007b00077221 */ /* 0x000fe20000010000 */
[----:B------:R-:W0:Y:S01]  /*6020*/  LDCU.64 UR30, c[0x0][0x560] ;  /* 0x0000ac00ff1e77ac */ /* 0x000e220008000a00 */
[----:B------:R-:W-:-:S02]  /*6030*/  IADD3.X R47, PT, PT, R47, -0x1, RZ, P0, !PT ;  /* 0xffffffff2f2f7810 */ /* 0x000fc400007fe4ff */
[----:B------:R-:W-:Y:S01]  /*6040*/  FADD.FTZ R106, R7, R106 ;  /* 0x0000006a076a7221 */ /* 0x000fe20000010000 */
[----:B------:R-:W-:Y:S01]  /*6050*/  ULEA.HI.X UR12, UR12, UR35, UR13, 0x1, UP0 ;  /* 0x000000230c0c7291 */ /* 0x000fe200080f0c0d */
[----:B------:R-:W-:Y:S02]  /*6060*/  MOV R4, UR8 ;  /* 0x0000000800047c02 */ /* 0x000fe40008000f00 */
[----:B------:R-:W-:Y:S01]  /*6070*/  FADD.FTZ R121, R106, R121 ;  /* 0x000000796a797221 */ /* 0x000fe20000010000 */
[----:B------:R-:W-:Y:S02]  /*6080*/  IADD3.X R51, PT, PT, R51, -0x1, RZ, P1, !PT ;  /* 0xffffffff33337810 */ /* 0x000fe40000ffe4ff */
[----:B------:R-:W-:Y:S01]  /*6090*/  MOV R5, UR12 ;  /* 0x0000000c00057c02 */ /* 0x000fe20008000f00 */
[----:B------:R-:W-:Y:S02]  /*60a0*/  FADD.FTZ R104, R121, R104 ;  /* 0x0000006879687221 */ /* 0x000fe40000010000 */
[----:B------:R-:W-:-:S02]  /*60b0*/  IMAD.WIDE.U32 R4, R53, 0x10, R4 ;  /* 0x0000001035047825 */ /* 0x000fc400078e0004 */
[----:B------:R-:W1:Y:S02]  /*60c0*/  LDCU.64 UR12, c[0x0][0x518] ;  /* 0x0000a300ff0c77ac */ /* 0x000e640008000a00 */
[----:B------:R-:W-:-:S04]  /*60d0*/  FADD.FTZ R119, R104, R119 ;  /* 0x0000007768777221 */ /* 0x000fc80000010000 */
[----:B------:R-:W-:Y:S01]  /*60e0*/  FADD.FTZ R102, R119, R102 ;  /* 0x0000006677667221 */ /* 0x000fe20000010000 */
[----:B----4-:R-:W-:Y:S03]  /*60f0*/  STG.E.128 desc[UR28][R4.64], R12 ;  /* 0x0000000c04007986 */ /* 0x010fe6000c101d1c */
[----:B------:R-:W-:Y:S01]  /*6100*/  FADD.FTZ R117, R102, R117 ;  /* 0x0000007566757221 */ /* 0x000fe20000010000 */
[----:B---3--:R2:W-:Y:S03]  /*6110*/  STG.E.128 desc[UR28][R4.64+0x200], R8 ;  /* 0x0002000804007986 */ /* 0x0085e6000c101d1c */
[----:B------:R-:W-:Y:S01]  /*6120*/  FADD.FTZ R100, R117, R100 ;  /* 0x0000006475647221 */ /* 0x000fe20000010000 */
[----:B------:R-:W-:Y:S01]  /*6130*/  BAR.SYNC.DEFER_BLOCKING 0x0 ;  /* 0x0000000000007b1d */ /* 0x000fe20000010000 */
[----:B-1----:R-:W-:-:S02]  /*6140*/  UIMAD.WIDE.U32 UR6, UR32, UR12, UR6 ;  /* 0x0000000c200672a5 */ /* 0x002fc4000f8e0006 */
[----:B------:R-:W-:Y:S02]  /*6150*/  FADD.FTZ R115, R100, R115 ;  /* 0x0000007364737221 */ /* 0x000fe40000010000 */
[----:B------:R-:W-:Y:S02]  /*6160*/  UIMAD UR7, UR32, UR13, UR7 ;  /* 0x0000000d200772a4 */ /* 0x000fe4000f8e0207 */
[----:B------:R-:W-:Y:S02]  /*6170*/  FADD.FTZ R98, R115, R98 ;  /* 0x0000006273627221 */ /* 0x000fe40000010000 */
[----:B-----5:R-:W-:Y:S02]  /*6180*/  UIMAD.WIDE.U32 UR6, UR27, UR14, UR6 ;  /* 0x0000000e1b0672a5 */ /* 0x020fe4000f8e0006 */
[----:B------:R-:W-:Y:S02]  /*6190*/  FADD.FTZ R43, R98, R113 ;  /* 0x00000071622b7221 */ /* 0x000fe40000010000 */
[----:B------:R-:W-:-:S02]  /*61a0*/  UIMAD UR8, UR27, UR15, UR7 ;  /* 0x0000000f1b0872a4 */ /* 0x000fc4000f8e0207 */
[----:B------:R-:W-:Y:S01]  /*61b0*/  FADD.FTZ R43, R43, R96 ;  /* 0x000000602b2b7221 */ /* 0x000fe20000010000 */
[----:B0-----:R-:W-:-:S04]  /*61c0*/  ULEA UR7, UP0, UR6, UR30, 0x1 ;  /* 0x0000001e06077291 */ /* 0x001fc8000f8008ff */
[----:B------:R-:W-:Y:S02]  /*61d0*/  ULEA.HI.X UR6, UR6, UR31, UR8, 0x1, UP0 ;  /* 0x0000001f06067291 */ /* 0x000fe400080f0c08 */
[----:B--2---:R-:W-:Y:S01]  /*61e0*/  MOV R4, UR7 ;  /* 0x0000000700047c02 */ /* 0x004fe20008000f00 */
        /* <DEDUP_REMOVED lines=14> */
.L_x_8201:
        /* <DEDUP_REMOVED lines=33> */
.L_x_8244:
[----:B------:R-:W-:Y:S05]  /*64e0*/  BSYNC.RECONVERGENT B0 ;  /* 0x0000000000007941 */ /* 0x000fea0003800200 */
.L_x_8243:
        /* <DEDUP_REMOVED lines=31> */
.L_x_8246:
[----:B------:R-:W-:Y:S05]  /*66e0*/  BSYNC.RECONVERGENT B0 ;  /* 0x0000000000007941 */ /* 0x000fea0003800200 */
.L_x_8245:
        /* <DEDUP_REMOVED lines=8> */
.L_x_8247:
        /* <DEDUP_REMOVED lines=18> */
.L_x_8248:
        /* <DEDUP_REMOVED lines=15> */
.L_x_10501:


//--------------------- .text._Z25selective_scan_bwd_kernelI32Selective_Scan_bwd_kernel_traitsILi32ELi16ELb1ELb1ELb1ELb1ELb0EN3c108BFloat16EfEEv12SSMParamsBwd --------------------------
	.section	.text._Z25selective_scan_bwd_kernelI32Selective_Scan_bwd_kernel_traitsILi32ELi16ELb1ELb1ELb1ELb1ELb0EN3c108BFloat16EfEEv12SSMParamsBwd,"ax",@progbits
	.align	128
        .global         _Z25selective_scan_bwd_kernelI32Selective_Scan_bwd_kernel_traitsILi32ELi16ELb1ELb1ELb1ELb1ELb0EN3c108BFloat16EfEEv12SSMParamsBwd
        .type           _Z25selective_scan_bwd_kernelI32Selective_Scan_bwd_kernel_traitsILi32ELi16ELb1ELb1ELb1ELb1ELb0EN3c108BFloat16EfEEv12SSMParamsBwd,@function
        .size           _Z25selective_scan_bwd_kernelI32Selective_Scan_bwd_kernel_traitsILi32ELi16ELb1ELb1ELb1ELb1ELb0EN3c108BFloat16EfEEv12SSMParamsBwd,(.L_x_10502 - _Z25selective_scan_bwd_kernelI32Selective_Scan_bwd_kernel_traitsILi32ELi16ELb1ELb1ELb1ELb1ELb0EN3c108BFloat16EfEEv12SSMParamsBwd)
        .other          _Z25selective_scan_bwd_kernelI32Selective_Scan_bwd_kernel_traitsILi32ELi16ELb1ELb1ELb1ELb1ELb0EN3c108BFloat16EfEEv12SSMParamsBwd,@"STO_CUDA_ENTRY STV_DEFAULT"
_Z25selective_scan_bwd_kernelI32Selective_Scan_bwd_kernel_traitsILi32ELi16ELb1ELb1ELb1ELb1ELb0EN3c108BFloat16EfEEv12SSMParamsBwd:
.text._Z25selective_scan_bwd_kernelI32Selective_Scan_bwd_kernel_traitsILi32ELi16ELb1ELb1ELb1ELb1ELb0EN3c108BFloat16EfEEv12SSMParamsBwd:
        /* <DEDUP_REMOVED lines=191> */
[----:B------:R-:W-:Y:S02]  /*0bf0*/  LOP3.LUT R162, R32, 0x1f, RZ, 0xc0, !PT ;  /* 0x0000001f20a27812 */ /* 0x000fe400078ec0ff */
        /* <DEDUP_REMOVED lines=21> */
.L_x_8321:
        /* <DEDUP_REMOVED lines=9> */
[----:B-1----:R-:W-:-:S04]  /*0de0*/  LEA R53, R136, UR4, 0x4 ;  /* 0x0000000488357c11 */ /* 0x002fc8000f8e20ff */
[----:B------:R-:W-:Y:S01]  /*0df0*/  LEA R52, R136, R53, 0x4 ;  /* 0x0000003588347211 */ /* 0x000fe200078e20ff */
        /* <DEDUP_REMOVED lines=8> */
[----:B------:R-:W-:-:S03]  /*0e80*/  IMAD.WIDE.U32 R24, R75, 0x10, R84 ;  /* 0x000000104b187825 */ /* 0x000fc600078e0054 */
[----:B--2---:R-:W-:Y:S04]  /*0e90*/  STS.128 [R53], R4 ;  /* 0x0000000435007388 */ /* 0x004fe80000000c00 */
[----:B---3--:R-:W-:Y:S01]  /*0ea0*/  STS.128 [R53+0x200], R40 ;  /* 0x0002002835007388 */ /* 0x008fe20000000c00 */
[----:B------:R-:W-:-:S03]  /*0eb0*/  NOP ;  /* 0x0000000000007918 */ /* 0x000fc60000000000 */
[----:B------:R-:W2:Y:S04]  /*0ec0*/  LDS.128 R12, [R52] ;  /* 0x00000000340c7984 */ /* 0x000ea80000000c00 */
[----:B------:R-:W3:Y:S01]  /*0ed0*/  LDS.128 R16, [R52+0x10] ;  /* 0x0000100034107984 */ /* 0x000ee20000000c00 */
[----:B------:R-:W-:Y:S06]  /*0ee0*/  BAR.SYNC.DEFER_BLOCKING 0x0 ;  /* 0x0000000000007b1d */ /* 0x000fec0000010000 */
[----:B------:R-:W4:Y:S04]  /*0ef0*/  LDG.E.128 R44, desc[UR16][R24.64] ;  /* 0x00000010182c7981 */ /* 0x000f28000c1e1d00 */
[----:B------:R2:W4:Y:S01]  /*0f00*/  LDG.E.128 R48, desc[UR16][R24.64+0x200] ;  /* 0x0002001018307981 */ /* 0x000522000c1e1d00 */
[C---:B0-----:R-:W-:Y:S01]  /*0f10*/  PRMT R172, R8.reuse, 0x7632, R172 ;  /* 0x0000763208ac7816 */ /* 0x041fe200000000ac */
[----:B------:R-:W-:Y:S01]  /*0f20*/  BSSY.RECONVERGENT B0, `(.L_x_8250) ;  /* 0x0000063000007945 */ /* 0x000fe20003800200 */
[----:B------:R-:W-:-:S02]  /*0f30*/  SHF.L.U32 R137, R8, 0x10, RZ ;  /* 0x0000001008897819 */ /* 0x000fc400000006ff */
[C---:B------:R-:W-:Y:S02]  /*0f40*/  PRMT R168, R9.reuse, 0x7632, R168 ;  /* 0x0000763209a87816 */ /* 0x040fe400000000a8 */
[----:B------:R-:W-:Y:S02]  /*0f50*/  SHF.L.U32 R135, R9, 0x10, RZ ;  /* 0x0000001009877819 */ /* 0x000fe400000006ff */
[C---:B------:R-:W-:Y:S02]  /*0f60*/  PRMT R166, R10.reuse, 0x7632, R166 ;  /* 0x000076320aa67816 */ /* 0x040fe400000000a6 */
[----:B------:R-:W-:Y:S02]  /*0f70*/  SHF.L.U32 R134, R10, 0x10, RZ ;  /* 0x000000100a867819 */ /* 0x000fe400000006ff */
[C---:B------:R-:W-:Y:S02]  /*0f80*/  PRMT R164, R11.reuse, 0x7632, R164 ;  /* 0x000076320ba47816 */ /* 0x040fe400000000a4 */
[----:B------:R-:W-:-:S02]  /*0f90*/  SHF.L.U32 R129, R11, 0x10, RZ ;  /* 0x000000100b817819 */ /* 0x000fc400000006ff */
[C---:B-1----:R-:W-:Y:S02]  /*0fa0*/  PRMT R158, R21.reuse, 0x7632, R158 ;  /* 0x00007632159e7816 */ /* 0x042fe4000000009e */
[----:B------:R-:W-:Y:S02]  /*0fb0*/  SHF.L.U32 R126, R21, 0x10, RZ ;  /* 0x00000010157e7819 */ /* 0x000fe400000006ff */
[C---:B--2---:R-:W-:Y:S02]  /*0fc0*/  SHF.L.U32 R21, R12.reuse, 0x10, RZ ;  /* 0x000000100c157819 */ /* 0x044fe400000006ff */
[----:B------:R-:W-:Y:S02]  /*0fd0*/  PRMT R12, R12, 0x7632, R12 ;  /* 0x000076320c0c7816 */ /* 0x000fe4000000000c */
[----:B------:R-:W-:Y:S01]  /*0fe0*/  PRMT R154, R23, 0x7632, R154 ;  /* 0x00007632179a7816 */ /* 0x000fe2000000009a */
[----:B-----5:R-:W-:Y:S01]  /*0ff0*/  FADD.FTZ R150, R21, R78 ;  /* 0x0000004e15967221 */ /* 0x020fe20000010000 */
[----:B------:R-:W-:-:S02]  /*1000*/  SHF.L.U32 R122, R23, 0x10, RZ ;  /* 0x00000010177a7819 */ /* 0x000fc400000006ff */
[----:B------:R-:W-:Y:S02]  /*1010*/  SHF.L.U32 R23, R13, 0x10, RZ ;  /* 0x000000100d177819 */ /* 0x000fe400000006ff */
[----:B------:R-:W-:Y:S02]  /*1020*/  FSETP.GTU.FTZ.AND P1, PT, R150, 20, PT ;  /* 0x41a000009600780b */ /* 0x000fe40003f3c000 */
[----:B------:R-:W-:Y:S01]  /*1030*/  SHF.L.U32 R25, R14, 0x10, RZ ;  /* 0x000000100e197819 */ /* 0x000fe200000006ff */
[--C-:B------:R-:W-:Y:S01]  /*1040*/  FADD.FTZ R148, R23, R78.reuse ;  /* 0x0000004e17947221 */ /* 0x100fe20000010000 */
[----:B------:R-:W-:Y:S02]  /*1050*/  SHF.L.U32 R27, R15, 0x10, RZ ;  /* 0x000000100f1b7819 */ /* 0x000fe400000006ff */
[----:B---3--:R-:W-:Y:S01]  /*1060*/  SHF.L.U32 R41, R16, 0x10, RZ ;  /* 0x0000001010297819 */ /* 0x008fe200000006ff */
[--C-:B------:R-:W-:Y:S01]  /*1070*/  FADD.FTZ R146, R25, R78.reuse ;  /* 0x0000004e19927221 */ /* 0x100fe20000010000 */
[----:B------:R-:W-:Y:S01]  /*1080*/  SHF.L.U32 R145, R12, 0x10, RZ ;  /* 0x000000100c917819 */ /* 0x000fe200000006ff */
[--C-:B------:R-:W-:Y:S01]  /*1090*/  FADD.FTZ R144, R27, R78.reuse ;  /* 0x0000004e1b907221 */ /* 0x100fe20000010000 */
[----:B------:R-:W-:Y:S01]  /*10a0*/  SHF.L.U32 R43, R17, 0x10, RZ ;  /* 0x00000010112b7819 */ /* 0x000fe200000006ff */
[----:B------:R-:W-:Y:S01]  /*10b0*/  FADD.FTZ R142, R41, R78 ;  /* 0x0000004e298e7221 */ /* 0x000fe20000010000 */
[C---:B------:R-:W-:Y:S01]  /*10c0*/  PRMT R160, R20.reuse, 0x7632, R160 ;  /* 0x0000763214a07816 */ /* 0x040fe200000000a0 */
[--C-:B------:R-:W-:Y:S01]  /*10d0*/  FADD.FTZ R145, R145, R78.reuse ;  /* 0x0000004e91917221 */ /* 0x100fe20000010000 */
[----:B------:R-:W-:Y:S01]  /*10e0*/  SHF.L.U32 R128, R20, 0x10, RZ ;  /* 0x0000001014807819 */ /* 0x000fe200000006ff */
[----:B------:R-:W-:Y:S01]  /*10f0*/  FADD.FTZ R176, R43, R78 ;  /* 0x0000004e2bb07221 */ /* 0x000fe20000010000 */
[----:B------:R-:W-:-:S02]  /*1100*/  PRMT R156, R22, 0x7632, R156 ;  /* 0x00007632169c7816 */ /* 0x000fc4000000009c */
[----:B------:R-:W-:Y:S02]  /*1110*/  SHF.L.U32 R124, R22, 0x10, RZ ;  /* 0x00000010167c7819 */ /* 0x000fe400000006ff */
[----:B------:R-:W-:Y:S02]  /*1120*/  PRMT R13, R13, 0x7632, R13 ;  /* 0x000076320d0d7816 */ /* 0x000fe4000000000d */
        /* <DEDUP_REMOVED lines=8> */
[----:B------:R-:W-:Y:S02]  /*11b0*/  FSETP.GTU.FTZ.AND P5, PT, R145, 20, PT ;  /* 0x41a000009100780b */ /* 0x000fe40003fbc000 */
[----:B------:R-:W-:Y:S01]  /*11c0*/  IADD3 R0, PT, PT, R74, -0x1, RZ ;  /* 0xffffffff4a007810 */ /* 0x000fe20007ffe0ff */
[----:B----4-:R0:W-:Y:S04]  /*11d0*/  STS.128 [R53], R44 ;  /* 0x0000002c35007388 */ /* 0x0101e80000000c00 */
[----:B------:R-:W-:Y:S01]  /*11e0*/  STS.128 [R53+0x200], R48 ;  /* 0x0002003035007388 */ /* 0x000fe20000000c00 */
[----:B------:R-:W-:-:S03]  /*11f0*/  NOP ;  /* 0x0000000000007918 */ /* 0x000fc60000000000 */
[----:B------:R-:W1:Y:S04]  /*1200*/  LDS.128 R4, [R52] ;  /* 0x0000000034047984 */ /* 0x000e680000000c00 */
[----:B------:R-:W2:Y:S01]  /*1210*/  LDS.128 R8, [R52+0x10] ;  /* 0x0000100034087984 */ /* 0x000ea20000000c00 */
[C---:B0-----:R-:W-:Y:S02]  /*1220*/  SHF.L.U32 R45, R18.reuse, 0x10, RZ ;  /* 0x00000010122d7819 */ /* 0x041fe400000006ff */
[C---:B------:R-:W-:Y:S02]  /*1230*/  SHF.L.U32 R47, R19.reuse, 0x10, RZ ;  /* 0x00000010132f7819 */ /* 0x040fe400000006ff */
[----:B------:R-:W-:Y:S02]  /*1240*/  PRMT R18, R18, 0x7632, R18 ;  /* 0x0000763212127816 */ /* 0x000fe40000000012 */
[----:B------:R-:W-:-:S02]  /*1250*/  PRMT R19, R19, 0x7632, R19 ;  /* 0x0000763213137816 */ /* 0x000fc40000000013 */
        /* <DEDUP_REMOVED lines=8> */
[C---:B--2---:R-:W-:Y:S02]  /*12e0*/  SHF.L.U32 R143, R8.reuse, 0x10, RZ ;  /* 0x00000010088f7819 */ /* 0x044fe400000006ff */
        /* <DEDUP_REMOVED lines=38> */
.L_x_8251:
[----:B------:R-:W-:Y:S05]  /*1550*/  BSYNC.RECONVERGENT B0 ;  /* 0x0000000000007941 */ /* 0x000fea0003800200 */
.L_x_8250:
        /* <DEDUP_REMOVED lines=39> */
.L_x_8253:
[----:B------:R-:W-:Y:S05]  /*17d0*/  BSYNC.RECONVERGENT B0 ;  /* 0x0000000000007941 */ /* 0x000fea0003800200 */
.L_x_8252:
        /* <DEDUP_REMOVED lines=39> */
.L_x_8255:
[----:B------:R-:W-:Y:S05]  /*1a50*/  BSYNC.RECONVERGENT B0 ;  /* 0x0000000000007941 */ /* 0x000fea0003800200 */
.L_x_8254:
        /* <DEDUP_REMOVED lines=39> */
.L_x_8257:
[----:B------:R-:W-:Y:S05]  /*1cd0*/  BSYNC.RECONVERGENT B0 ;  /* 0x0000000000007941 */ /* 0x000fea0003800200 */
.L_x_8256:
        /* <DEDUP_REMOVED lines=39> */
.L_x_8259:
[----:B------:R-:W-:Y:S05]  /*1f50*/  BSYNC.RECONVERGENT B0 ;  /* 0x0000000000007941 */ /* 0x000fea0003800200 */
.L_x_8258:
        /* <DEDUP_REMOVED lines=39> */
.L_x_8261:
[----:B------:R-:W-:Y:S05]  /*21d0*/  BSYNC.RECONVERGENT B0 ;  /* 0x0000000000007941 */ /* 0x000fea0003800200 */
.L_x_8260:
        /* <DEDUP_REMOVED lines=39> */
.L_x_8263:
[----:B------:R-:W-:Y:S05]  /*2450*/  BSYNC.RECONVERGENT B0 ;  /* 0x0000000000007941 */ /* 0x000fea0003800200 */
.L_x_8262:
        /* <DEDUP_REMOVED lines=39> */
.L_x_8265:
[----:B------:R-:W-:Y:S05]  /*26d0*/  BSYNC.RECONVERGENT B0 ;  /* 0x0000000000007941 */ /* 0x000fea0003800200 */
.L_x_8264:
        /* <DEDUP_REMOVED lines=39> */
.L_x_8267:
[----:B------:R-:W-:Y:S05]  /*2950*/  BSYNC.RECONVERGENT B0 ;  /* 0x0000000000007941 */ /* 0x000fea0003800200 */
.L_x_8266:
        /* <DEDUP_REMOVED lines=39> */
.L_x_8269:
[----:B------:R-:W-:Y:S05]  /*2bd0*/  BSYNC.RECONVERGENT B0 ;  /* 0x0000000000007941 */ /* 0x000fea0003800200 */
.L_x_8268:
        /* <DEDUP_REMOVED lines=39> */
.L_x_8271:
[----:B------:R-:W-:Y:S05]  /*2e50*/  BSYNC.RECONVERGENT B0 ;  /* 0x0000000000007941 */ /* 0x000fea0003800200 */
.L_x_8270:
        /* <DEDUP_REMOVED lines=32> */
.L_x_8273:
[----:B------:R-:W-:Y:S05]  /*3060*/  BSYNC.RECONVERGENT B0 ;  /* 0x0000000000007941 */ /* 0x000fea0003800200 */
.L_x_8272:
        /* <DEDUP_REMOVED lines=32> */
.L_x_8275:
[----:B------:R-:W-:Y:S05]  /*3270*/  BSYNC.RECONVERGENT B0 ;  /* 0x0000000000007941 */ /* 0x000fea0003800200 */
.L_x_8274:
        /* <DEDUP_REMOVED lines=32> */
.L_x_8277:
[----:B------:R-:W-:Y:S05]  /*3480*/  BSYNC.RECONVERGENT B0 ;  /* 0x0000000000007941 */ /* 0x000fea0003800200 */
.L_x_8276:
        /* <DEDUP_REMOVED lines=32> */
.L_x_8279:
[----:B------:R-:W-:Y:S05]  /*3690*/  BSYNC.RECONVERGENT B0 ;  /* 0x0000000000007941 */ /* 0x000fea0003800200 */
.L_x_8278:
        /* <DEDUP_REMOVED lines=32> */
.L_x_8281:
[----:B------:R-:W-:Y:S05]  /*38a0*/  BSYNC.RECONVERGENT B0 ;  /* 0x0000000000007941 */ /* 0x000fea0003800200 */
.L_x_8280:
        /* <DEDUP_REMOVED lines=30> */
[C---:B------:R-:W-:Y:S01]  /*3a90*/  IADD3 R48, P1, PT, R5.reuse, R28, RZ ;  /* 0x0000001c05307210 */ /* 0x040fe20007f3e0ff */
[----:B------:R-:W2:Y:S01]  /*3aa0*/  LDC.64 R40, c[0x0][0x440] ;  /* 0x00011000ff287b82 */ /* 0x000ea20000000a00 */
[----:B------:R-:W-:Y:S01]  /*3ab0*/  IADD3 R50, P2, PT, R5, R2, RZ ;  /* 0x0000000205327210 */ /* 0x000fe20007f5e0ff */
[----:B------:R-:W3:Y:S01]  /*3ac0*/  LDCU UR13, c[0x0][0x38c] ;  /* 0x00007180ff0d77ac */ /* 0x000ee20008000800 */
[----:B------:R-:W-:-:S02]  /*3ad0*/  ISETP.EQ.AND P0, PT, R32, RZ, P0 ;  /* 0x000000ff2000720c */ /* 0x000fc40000702270 */
[----:B------:R-:W-:Y:S01]  /*3ae0*/  LOP3.LUT R153, R153, 0x100, RZ, 0xc0, !PT ;  /* 0x0000010099997812 */ /* 0x000fe200078ec0ff */
[----:B------:R-:W4:Y:S01]  /*3af0*/  LDCU UR7, c[0x0][0x388] ;  /* 0x00007100ff0777ac */ /* 0x000f220008000800 */
[----:B------:R-:W-:Y:S01]  /*3b00*/  IADD3 R152, PT, PT, R5, R32, RZ ;  /* 0x0000002005987210 */ /* 0x000fe20007ffe0ff */
[----:B------:R-:W0:Y:S01]  /*3b10*/  LDC.64 R42, c[0x0][0x3a8] ;  /* 0x0000ea00ff2a7b82 */ /* 0x000e220000000a00 */
[----:B------:R-:W-:Y:S01]  /*3b20*/  IADD3.X R49, PT, PT, RZ, R55, RZ, P1, !PT ;  /* 0x00000037ff317210 */ /* 0x000fe20000ffe4ff */
[----:B------:R-:W0:Y:S01]  /*3b30*/  LDCU.64 UR8, c[0x0][0x538] ;  /* 0x0000a700ff0877ac */ /* 0x000e220008000a00 */
[----:B------:R-:W-:Y:S01]  /*3b40*/  IADD3.X R51, PT, PT, RZ, R54, RZ, P2, !PT ;  /* 0x00000036ff337210 */ /* 0x000fe200017fe4ff */
[----:B------:R-:W0:Y:S04]  /*3b50*/  LDCU.64 UR10, c[0x0][0x540] ;  /* 0x0000a800ff0a77ac */ /* 0x000e280008000a00 */
[----:B------:R-:W0:Y:S01]  /*3b60*/  LDC.64 R132, c[0x0][0x3e0] ;  /* 0x0000f800ff847b82 */ /* 0x000e220000000a00 */
[----:B------:R-:W-:-:S07]  /*3b70*/  UMOV UR4, URZ ;  /* 0x000000ff00047c82 */ /* 0x000fce0008000000 */
[----:B------:R-:W0:Y:S08]  /*3b80*/  LDC.64 R44, c[0x0][0x4d0] ;  /* 0x00013400ff2c7b82 */ /* 0x000e300000000a00 */
[----:B-1-34-:R-:W0:Y:S02]  /*3b90*/  LDC.64 R46, c[0x0][0x4f0] ;  /* 0x00013c00ff2e7b82 */ /* 0x01ae240000000a00 */
.L_x_8320:
        /* <DEDUP_REMOVED lines=8> */
[----:B-1----:R-:W-:-:S03]  /*3c20*/  MOV R13, R91 ;  /* 0x0000005b000d7202 */ /* 0x002fc60000000f00 */
[----:B------:R-:W-:-:S04]  /*3c30*/  IMAD.WIDE.U32 R12, R42, UR4, R12 ;  /* 0x000000042a0c7c25 */ /* 0x000fc8000f8e000c */
        /* <DEDUP_REMOVED lines=10> */
[----:B----4-:R-:W-:Y:S01]  /*3ce0*/  STS.128 [R53+0x200], R8 ;  /* 0x0002000835007388 */ /* 0x010fe20000000c00 */
[----:B------:R-:W-:-:S03]  /*3cf0*/  NOP ;  /* 0x0000000000007918 */ /* 0x000fc60000000000 */
[----:B------:R-:W3:Y:S04]  /*3d00*/  LDG.E.128 R12, desc[UR16][R22.64] ;  /* 0x00000010160c7981 */ /* 0x000ee8000c1e1d00 */
[----:B------:R-:W4:Y:S01]  /*3d10*/  LDG.E.128 R16, desc[UR16][R22.64+0x200] ;  /* 0x0002001016107981 */ /* 0x000f22000c1e1d00 */
        /* <DEDUP_REMOVED lines=12> */
[----:B--2---:R-:W-:Y:S01]  /*3de0*/  FMUL.FTZ R194, R178, 1.4426950216293334961 ;  /* 0x3fb8aa3bb2c27820 */ /* 0x004fe20000410000 */
[----:B------:R-:W-:Y:S01]  /*3df0*/  FMUL.FTZ R224, R137, R150 ;  /* 0x0000009689e07220 */ /* 0x000fe20000410000 */
[-C--:B------:R-:W-:Y:S01]  /*3e00*/  FMUL.FTZ R229, R172, R145.reuse ;  /* 0x00000091ace57220 */ /* 0x080fe20000410000 */
        /* <DEDUP_REMOVED lines=9> */
[----:B0-----:R-:W-:Y:S01]  /*3ea0*/  ULEA UR5, UR6, UR5, 0x18 ;  /* 0x0000000506057291 */ /* 0x001fe2000f8ec0ff */
[C---:B------:R-:W-:Y:S01]  /*3eb0*/  FMUL.FTZ R180, R194.reuse, R144 ;  /* 0x00000090c2b47220 */ /* 0x040fe20000410000 */
[C---:B------:R-:W-:Y:S01]  /*3ec0*/  FMUL.FTZ R188, R194.reuse, R179 ;  /* 0x000000b3c2bc7220 */ /* 0x040fe20000410000 */
[C---:B------:R-:W-:Y:S01]  /*3ed0*/  FMUL.FTZ R187, R194.reuse, R142 ;  /* 0x0000008ec2bb7220 */ /* 0x040fe20000410000 */
[C---:B------:R-:W-:Y:S01]  /*3ee0*/  FMUL.FTZ R192, R194.reuse, R171 ;  /* 0x000000abc2c07220 */ /* 0x040fe20000410000 */
[C---:B------:R-:W-:Y:S01]  /*3ef0*/  FMUL.FTZ R205, R194.reuse, R167 ;  /* 0x000000a7c2cd7220 */ /* 0x040fe20000410000 */
[----:B------:R-:W-:Y:S01]  /*3f00*/  FMUL.FTZ R189, R194, R175 ;  /* 0x000000afc2bd7220 */ /* 0x000fe20000410000 */
[----:B------:R-:W0:Y:S01]  /*3f10*/  MUFU.EX2 R0, R0 ;  /* 0x0000000000007308 */ /* 0x000e220000000800 */
[----:B------:R-:W-:Y:S01]  /*3f20*/  FMUL.FTZ R222, R168, R183 ;  /* 0x000000b7a8de7220 */ /* 0x000fe20000410000 */
[----:B------:R-:W-:Y:S01]  /*3f30*/  FMUL.FTZ R223, R166, R181 ;  /* 0x000000b5a6df7220 */ /* 0x000fe20000410000 */
[----:B------:R-:W-:Y:S01]  /*3f40*/  FMUL.FTZ R221, R129, R144 ;  /* 0x0000009081dd7220 */ /* 0x000fe20000410000 */
[----:B------:R-:W-:Y:S04]  /*3f50*/  BSSY.RECONVERGENT B0, `(.L_x_8283) ;  /* 0x000007c000007945 */ /* 0x000fe80003800200 */
[----:B------:R-:W0:Y:S01]  /*3f60*/  MUFU.EX2 R186, R186 ;  /* 0x000000ba00ba7308 */ /* 0x000e220000000800 */
[----:B-1----:R-:W-:-:S02]  /*3f70*/  PRMT R202, R4, 0x7632, R202 ;  /* 0x0000763204ca7816 */ /* 0x002fc400000000ca */
[----:B------:R-:W-:Y:S02]  /*3f80*/  PRMT R199, R7, 0x7632, R199 ;  /* 0x0000763207c77816 */ /* 0x000fe400000000c7 */
[----:B-----5:R-:W-:-:S03]  /*3f90*/  PRMT R197, R9, 0x7632, R197 ;  /* 0x0000763209c57816 */ /* 0x020fc600000000c5 */
[----:B------:R-:W1:Y:S01]  /*3fa0*/  MUFU.EX2 R185, R185 ;  /* 0x000000b900b97308 */ /* 0x000e620000000800 */
[----:B------:R-:W-:Y:S02]  /*3fb0*/  PRMT R195, R11, 0x7632, R195 ;  /* 0x000076320bc37816 */ /* 0x000fe400000000c3 */
[----:B------:R-:W-:Y:S02]  /*3fc0*/  PRMT R200, R6, 0x7632, R200 ;  /* 0x0000763206c87816 */ /* 0x000fe400000000c8 */
[----:B------:R-:W-:Y:S02]  /*3fd0*/  SHF.L.U32 R197, R197, 0x10, RZ ;  /* 0x00000010c5c57819 */ /* 0x000fe400000006ff */
[----:B------:R-:W-:Y:S01]  /*3fe0*/  SHF.L.U32 R190, R9, 0x10, RZ ;  /* 0x0000001009be7819 */ /* 0x000fe200000006ff */
[----:B------:R-:W0:Y:S01]  /*3ff0*/  MUFU.EX2 R184, R184 ;  /* 0x000000b800b87308 */ /* 0x000e220000000800 */
[----:B------:R-:W-:Y:S02]  /*4000*/  SHF.L.U32 R191, R10, 0x10, RZ ;  /* 0x000000100abf7819 */ /* 0x000fe400000006ff */
[----:B------:R-:W-:-:S02]  /*4010*/  SHF.L.U32 R199, R199, 0x10, RZ ;  /* 0x00000010c7c77819 */ /* 0x000fc400000006ff */
[----:B------:R-:W-:Y:S02]  /*4020*/  PRMT R196, R10, 0x7632, R196 ;  /* 0x000076320ac47816 */ /* 0x000fe400000000c4 */
[----:B------:R-:W-:Y:S01]  /*4030*/  SHF.L.U32 R193, R11, 0x10, RZ ;  /* 0x000000100bc17819 */ /* 0x000fe200000006ff */
[----:B------:R-:W0:Y:S01]  /*4040*/  MUFU.EX2 R182, R182 ;  /* 0x000000b600b67308 */ /* 0x000e220000000800 */
[----:B------:R-:W-:Y:S01]  /*4050*/  SHF.L.U32 R195, R195, 0x10, RZ ;  /* 0x00000010c3c37819 */ /* 0x000fe200000006ff */
[----:B------:R-:W-:Y:S01]  /*4060*/  FMUL.FTZ R217, R199, R212 ;  /* 0x000000d4c7d97220 */ /* 0x000fe20000410000 */
[----:B------:R-:W-:Y:S02]  /*4070*/  PRMT R201, R5, 0x7632, R201 ;  /* 0x0000763205c97816 */ /* 0x000fe400000000c9 */
[----:B------:R-:W-:Y:S02]  /*4080*/  PRMT R198, R8, 0x7632, R198 ;  /* 0x0000763208c67816 */ /* 0x000fe400000000c6 */
[----:B------:R-:W-:Y:S01]  /*4090*/  SHF.L.U32 R196, R196, 0x10, RZ ;  /* 0x00000010c4c47819 */ /* 0x000fe200000006ff */
[----:B------:R-:W0:Y:S01]  /*40a0*/  MUFU.EX2 R180, R180 ;  /* 0x000000b400b47308 */ /* 0x000e220000000800 */
[----:B------:R-:W-:-:S02]  /*40b0*/  SHF.L.U32 R202, R202, 0x10, RZ ;  /* 0x00000010caca7819 */ /* 0x000fc400000006ff */
[----:B------:R-:W-:Y:S02]  /*40c0*/  SHF.L.U32 R201, R201, 0x10, RZ ;  /* 0x00000010c9c97819 */ /* 0x000fe400000006ff */
[----:B------:R-:W-:Y:S01]  /*40d0*/  SHF.L.U32 R200, R200, 0x10, RZ ;  /* 0x00000010c8c87819 */ /* 0x000fe200000006ff */
[----:B------:R-:W-:Y:S01]  /*40e0*/  FMUL.FTZ R229, R202, R229 ;  /* 0x000000e5cae57220 */ /* 0x000fe20000410000 */
[----:B------:R-:W-:Y:S01]  /*40f0*/  SHF.L.U32 R198, R198, 0x10, RZ ;  /* 0x00000010c6c67819 */ /* 0x000fe200000006ff */
[----:B------:R-:W0:Y:S01]  /*4100*/  MUFU.EX2 R188, R188 ;  /* 0x000000bc00bc7308 */ /* 0x000e220000000800 */
[----:B------:R-:W-:Y:S01]  /*4110*/  FMUL.FTZ R222, R201, R222 ;  /* 0x000000dec9de7220 */ /* 0x000fe20000410000 */
[----:B------:R-:W-:-:S06]  /*4120*/  FMUL.FTZ R223, R200, R223 ;  /* 0x000000dfc8df7220 */ /* 0x000fcc0000410000 */
[----:B------:R-:W0:Y:S08]  /*4130*/  MUFU.EX2 R187, R187 ;  /* 0x000000bb00bb7308 */ /* 0x000e300000000800 */
[----:B------:R-:W0:Y:S08]  /*4140*/  MUFU.EX2 R192, R192 ;  /* 0x000000c000c07308 */ /* 0x000e300000000800 */
[----:B------:R-:W0:Y:S01]  /*4150*/  MUFU.EX2 R205, R205 ;  /* 0x000000cd00cd7308 */ /* 0x000e220000000800 */
[----:B---3--:R3:W-:Y:S04]  /*4160*/  STS.128 [R53+0x420], R12 ;  /* 0x0004200c35007388 */ /* 0x0087e80000000c00 */
[----:B----4-:R4:W-:Y:S01]  /*4170*/  STS.128 [R53+0x620], R16 ;  /* 0x0006201035007388 */ /* 0x0109e20000000c00 */
[----:B------:R-:W-:-:S03]  /*4180*/  NOP ;  /* 0x0000000000007918 */ /* 0x000fc60000000000 */
[----:B------:R-:W5:Y:S04]  /*4190*/  LDS.128 R20, [R52+0x420] ;  /* 0x0004200034147984 */ /* 0x000f680000000c00 */
[----:B------:R-:W1:Y:S01]  /*41a0*/  LDS.128 R24, [R52+0x430] ;  /* 0x0004300034187984 */ /* 0x000e620000000c00 */
[----:B---3--:R-:W-:Y:S01]  /*41b0*/  SHF.L.U32 R15, R4, 0x10, RZ ;  /* 0x00000010040f7819 */ /* 0x008fe200000006ff */
[----:B------:R3:W0:Y:S01]  /*41c0*/  MUFU.EX2 R14, R189 ;  /* 0x000000bd000e7308 */ /* 0x0006220000000800 */
[----:B------:R-:W-:Y:S02]  /*41d0*/  IADD3 R4, PT, PT, R153, UR4, RZ ;  /* 0x0000000499047c10 */ /* 0x000fe4000fffe0ff */
[----:B------:R-:W-:Y:S01]  /*41e0*/  @P2 IADD3 R4, PT, PT, R32, 0x200, RZ ;  /* 0x0000020020042810 */ /* 0x000fe20007ffe0ff */
[----:B----4-:R-:W-:Y:S01]  /*41f0*/  FMUL.FTZ R19, R194, R176 ;  /* 0x000000b0c2137220 */ /* 0x010fe20000410000 */
[----:B------:R-:W-:Y:S01]  /*4200*/  SHF.L.U32 R17, R6, 0x10, RZ ;  /* 0x0000001006117819 */ /* 0x000fe200000006ff */
[----:B------:R-:W-:Y:S01]  /*4210*/  FMUL.FTZ R224, R15, R224 ;  /* 0x000000e00fe07220 */ /* 0x000fe20000410000 */
[----:B------:R-:W-:-:S02]  /*4220*/  LEA R204, R4, UR5, 0x2 ;  /* 0x0000000504cc7c11 */ /* 0x000fc4000f8e10ff */
[----:B---3--:R-:W-:Y:S01]  /*4230*/  SHF.L.U32 R189, R8, 0x10, RZ ;  /* 0x0000001008bd7819 */ /* 0x008fe200000006ff */
[----:B------:R-:W3:Y:S01]  /*4240*/  MUFU.EX2 R19, R19 ;  /* 0x0000001300137308 */ /* 0x000ee20000000800 */
[----:B------:R-:W-:Y:S01]  /*4250*/  SHF.L.U32 R16, R5, 0x10, RZ ;  /* 0x0000001005107819 */ /* 0x000fe200000006ff */
[----:B--2---:R2:W-:Y:S01]  /*4260*/  STS [R204+0x1af8], R219 ;  /* 0x001af8dbcc007388 */ /* 0x0045e20000000800 */
[----:B------:R-:W-:-:S03]  /*4270*/  SHF.L.U32 R18, R7, 0x10, RZ ;  /* 0x0000001007127819 */ /* 0x000fc600000006ff */
[----:B------:R-:W-:Y:S02]  /*4280*/  FMUL.FTZ R227, R16, R227 ;  /* 0x000000e310e37220 */ /* 0x000fe40000410000 */
[----:B------:R-:W-:Y:S01]  /*4290*/  FMUL.FTZ R221, R18, R221 ;  /* 0x000000dd12dd7220 */ /* 0x000fe20000410000 */
[----:B--2---:R-:W-:-:S06]  /*42a0*/  FMUL.FTZ R204, R194, R163 ;  /* 0x000000a3c2cc7220 */ /* 0x004fcc0000410000 */
[----:B------:R-:W2:Y:S01]  /*42b0*/  MUFU.EX2 R204, R204 ;  /* 0x000000cc00cc7308 */ /* 0x000ea20000000800 */
[C---:B-----5:R-:W-:Y:S02]  /*42c0*/  PRMT R211, R20.reuse, 0x7632, R211 ;  /* 0x0000763214d37816 */ /* 0x060fe400000000d3 */
[----:B------:R-:W-:-:S05]  /*42d0*/  SHF.L.U32 R210, R20, 0x10, RZ ;  /* 0x0000001014d27819 */ /* 0x000fca00000006ff */
[----:B------:R4:W0:Y:S01]  /*42e0*/  MUFU.EX2 R20, R203 ;  /* 0x000000cb00147308 */ /* 0x0008220000000800 */
[C---:B------:R-:W-:Y:S02]  /*42f0*/  PRMT R6, R21.reuse, 0x7632, R6 ;  /* 0x0000763215067816 */ /* 0x040fe40000000006 */
[----:B------:R-:W-:Y:S01]  /*4300*/  SHF.L.U32 R207, R21, 0x10, RZ ;  /* 0x0000001015cf7819 */ /* 0x000fe200000006ff */
[----:B------:R-:W-:Y:S01]  /*4310*/  FMUL.FTZ R21, R126, R176 ;  /* 0x000000b07e157220 */ /* 0x000fe20000410000 */
[C---:B-1----:R-:W-:Y:S01]  /*4320*/  PRMT R13, R24.reuse, 0x7632, R13 ;  /* 0x00007632180d7816 */ /* 0x042fe2000000000d */
[----:B------:R-:W-:Y:S01]  /*4330*/  FMUL.FTZ R231, R139, R210 ;  /* 0x000000d28be77220 */ /* 0x000fe20000410000 */
[----:B------:R-:W-:Y:S01]  /*4340*/  SHF.L.U32 R206, R24, 0x10, RZ ;  /* 0x0000001018ce7819 */ /* 0x000fe200000006ff */
[----:B------:R-:W-:Y:S01]  /*4350*/  FMUL.FTZ R24, R128, R142 ;  /* 0x0000008e80187220 */ /* 0x000fe20000410000 */
[----:B----4-:R-:W-:Y:S01]  /*4360*/  FMUL.FTZ R203, R194, R170 ;  /* 0x000000aac2cb7220 */ /* 0x010fe20000410000 */
[----:B------:R-:W-:-:S02]  /*4370*/  PRMT R9, R22, 0x7632, R9 ;  /* 0x0000763216097816 */ /* 0x000fc40000000009 */
[----:B------:R-:W-:Y:S01]  /*4380*/  SHF.L.U32 R208, R22, 0x10, RZ ;  /* 0x0000001016d07819 */ /* 0x000fe200000006ff */
[----:B------:R-:W-:Y:S01]  /*4390*/  FMUL.FTZ R22, R134, R146 ;  /* 0x0000009286167220 */ /* 0x000fe20000410000 */
[----:B------:R-:W-:Y:S01]  /*43a0*/  PRMT R11, R25, 0x7632, R11 ;  /* 0x00007632190b7816 */ /* 0x000fe2000000000b */
[----:B------:R-:W1:Y:S01]  /*43b0*/  MUFU.EX2 R203, R203 ;  /* 0x000000cb00cb7308 */ /* 0x000e620000000800 */
[----:B------:R-:W-:Y:S01]  /*43c0*/  PRMT R12, R23, 0x7632, R12 ;  /* 0x00007632170c7816 */ /* 0x000fe2000000000c */
[----:B------:R-:W-:Y:S01]  /*43d0*/  FMUL.FTZ R194, R189, R24 ;  /* 0x00000018bdc27220 */ /* 0x000fe20000410000 */
[----:B------:R-:W-:Y:S01]  /*43e0*/  SHF.L.U32 R209, R23, 0x10, RZ ;  /* 0x0000001017d17819 */ /* 0x000fe200000006ff */
        /* <DEDUP_REMOVED lines=46> */
[----:B------:R1:W2:Y:S01]  /*46d0*/  LDS R215, [R4+0x1af8] ;  /* 0x001af80004d77984 */ /* 0x0002a20000000800 */
[----:B------:R-:W-:Y:S05]  /*46e0*/  BRA `(.L_x_8285) ;  /* 0x0000000000087947 */ /* 0x000fea0003800000 */
.L_x_8284:
[----:B------:R-:W-:-:S06]  /*46f0*/  LEA R215, R32, UR5, 0x2 ;  /* 0x0000000520d77c11 */ /* 0x000fcc000f8e10ff */
[----:B------:R-:W0:Y:S02]  /*4700*/  LDS R215, [R215+0x22fc] ;  /* 0x0022fc00d7d77984 */ /* 0x000e240000000800 */
.L_x_8285:
[----:B------:R-:W-:Y:S05]  /*4710*/  BSYNC.RECONVERGENT B0 ;  /* 0x0000000000007941 */ /* 0x000fea0003800200 */
.L_x_8283:
[----:B------:R-:W3:Y:S01]  /*4720*/  @P0 LDC R5, c[0x0][0x38c] ;  /* 0x0000e300ff050b82 */ /* 0x000ee20000000800 */
[----:B-1----:R-:W-:Y:S02]  /*4730*/  @P0 IADD3 R4, PT, PT, R74, -0x2, RZ ;  /* 0xfffffffe4a040810 */ /* 0x002fe40007ffe0ff */
[----:B------:R-:W-:-:S03]  /*4740*/  MOV R218, RZ ;  /* 0x000000ff00da7202 */ /* 0x000fc60000000f00 */
[----:B---3--:R-:W-:-:S04]  /*4750*/  @P0 IMAD R5, R4, R5, UR4 ;  /* 0x0000000404050e24 */ /* 0x008fc8000f8e0205 */
[----:B------:R-:W-:-:S05]  /*4760*/  @P0 IMAD.WIDE R4, R5, 0x8, R36 ;  /* 0x0000000805040825 */ /* 0x000fca00078e0224 */
[----:B------:R1:W3:Y:S01]  /*4770*/  @P0 LDG.E R218, desc[UR16][R4.64+0x4] ;  /* 0x0000041004da0981 */ /* 0x0002e2000c1e1900 */
[C---:B0-2---:R-:W-:Y:S01]  /*4780*/  FMUL.FTZ R12, R204.reuse, R215 ;  /* 0x000000d7cc0c7220 */ /* 0x045fe20000410000 */
[----:B------:R-:W-:Y:S01]  /*4790*/  FFMA.FTZ R13, R204, R216, R211 ;  /* 0x000000d8cc0d7223 */ /* 0x000fe200000100d3 */
[C---:B------:R-:W-:Y:S01]  /*47a0*/  ISETP.NE.AND P1, PT, R162.reuse, 0x1f, PT ;  /* 0x0000001fa200780c */ /* 0x040fe20003f25270 */
[----:B------:R-:W-:Y:S01]  /*47b0*/  ULEA UR6, UR4, UR5, 0x3 ;  /* 0x0000000504067291 */ /* 0x000fe2000f8e18ff */
[C---:B------:R-:W-:Y:S01]  /*47c0*/  FMUL.FTZ R12, R203.reuse, R12 ;  /* 0x0000000ccb0c7220 */ /* 0x040fe20000410000 */
[----:B------:R-:W-:Y:S01]  /*47d0*/  FFMA.FTZ R13, R203, R13, R212 ;  /* 0x0000000dcb0d7223 */ /* 0x000fe200000100d4 */
[C---:B------:R-:W-:Y:S01]  /*47e0*/  ISETP.GT.U32.AND P3, PT, R162.reuse, 0x1b, PT ;  /* 0x0000001ba200780c */ /* 0x040fe20003f64070 */
        /* <DEDUP_REMOVED lines=9> */
[C---:B-1----:R-:W-:Y:S01]  /*4880*/  FMUL.FTZ R5, R19.reuse, R12 ;  /* 0x0000000c13057220 */ /* 0x042fe20000410000 */
        /* <DEDUP_REMOVED lines=16> */
[----:B------:R-:W-:-:S03]  /*4990*/  FFMA.FTZ R13, R184, R13, R11 ;  /* 0x0000000db80d7223 */ /* 0x000fc6000001000b */
[C---:B------:R-:W-:Y:S01]  /*49a0*/  FMUL.FTZ R5, R185.reuse, R12 ;  /* 0x0000000cb9057220 */ /* 0x040fe20000410000 */
[----:B------:R-:W-:-:S03]  /*49b0*/  FFMA.FTZ R13, R185, R13, R6 ;  /* 0x0000000db90d7223 */ /* 0x000fc60000010006 */
[----:B------:R-:W-:Y:S01]  /*49c0*/  FMUL.FTZ R237, R186, R5 ;  /* 0x00000005baed7220 */ /* 0x000fe20000410000 */
[----:B------:R-:W-:Y:S01]  /*49d0*/  FFMA.FTZ R5, R182, R4, R223 ;  /* 0x00000004b6057223 */ /* 0x000fe200000100df */
[----:B------:R-:W-:Y:S02]  /*49e0*/  FFMA.FTZ R13, R186, R13, R7 ;  /* 0x0000000dba0d7223 */ /* 0x000fe40000010007 */
[----:B------:R-:W-:Y:S01]  /*49f0*/  FMUL.FTZ R4, R0, R237 ;  /* 0x000000ed00047220 */ /* 0x000fe20000410000 */
[----:B------:R-:W-:Y:S01]  /*4a00*/  FFMA.FTZ R12, R180, R5, R221 ;  /* 0x00000005b40c7223 */ /* 0x000fe200000100dd */
[----:B------:R-:W-:Y:S01]  /*4a10*/  FFMA.FTZ R208, R0, R13, R231 ;  /* 0x0000000d00d07223 */ /* 0x000fe200000100e7 */
[----:B------:R-:W-:Y:S02]  /*4a20*/  FMUL.FTZ R5, R219, R0 ;  /* 0x00000000db057220 */ /* 0x000fe40000410000 */
[----:B------:R-:W0:Y:S01]  /*4a30*/  SHFL.DOWN PT, R237, R4, 0x1, 0x1f ;  /* 0x08201f0004ed7f89 */ /* 0x000e2200000e0000 */
        /* <DEDUP_REMOVED lines=12> */
[----:B-1----:R-:W-:Y:S01]  /*4b00*/  FFMA.FTZ R208, R20, R12, R27 ;  /* 0x0000000c14d07223 */ /* 0x002fe2000001001b */
[----:B------:R-:W-:Y:S01]  /*4b10*/  FMUL.FTZ R12, R188, R13 ;  /* 0x0000000dbc0c7220 */ /* 0x000fe20000410000 */
[----:B0-----:R-:W-:Y:S02]  /*4b20*/  @P1 FMUL.FTZ R210, R237, R4 ;  /* 0x00000004edd21220 */ /* 0x001fe40000410000 */
[----:B------:R-:W-:Y:S01]  /*4b30*/  FFMA.FTZ R208, R205, R208, R22 ;  /* 0x000000d0cdd07223 */ /* 0x000fe20000010016 */
[----:B------:R-:W-:Y:S01]  /*4b40*/  FMUL.FTZ R13, R187, R12 ;  /* 0x0000000cbb0d7220 */ /* 0x000fe20000410000 */
[----:B--2---:R-:W-:Y:S01]  /*4b50*/  @P1 FFMA.FTZ R5, R4, R214, R5 ;  /* 0x000000d604051223 */ /* 0x004fe20000010005 */
[----:B------:R-:W-:Y:S01]  /*4b60*/  @P1 MOV R4, R210 ;  /* 0x000000d200041202 */ /* 0x000fe20000000f00 */
[----:B------:R-:W-:Y:S01]  /*4b70*/  FFMA.FTZ R208, R203, R208, R24 ;  /* 0x000000d0cbd07223 */ /* 0x000fe20000010018 */
[----:B------:R-:W-:Y:S01]  /*4b80*/  FMUL.FTZ R12, R14, R13 ;  /* 0x0000000d0e0c7220 */ /* 0x000fe20000410000 */
[----:B------:R-:W-:Y:S01]  /*4b90*/  ISETP.GT.U32.AND P1, PT, R162, 0x1d, PT ;  /* 0x0000001da200780c */ /* 0x000fe20003f24070 */
[----:B------:R-:W0:Y:S01]  /*4ba0*/  SHFL.DOWN PT, R210, R5, 0x2, 0x1f ;  /* 0x08401f0005d27f89 */ /* 0x000e2200000e0000 */
[----:B------:R-:W-:Y:S01]  /*4bb0*/  FFMA.FTZ R237, R204, R208, R21 ;  /* 0x000000d0cced7223 */ /* 0x000fe20000010015 */
[----:B------:R-:W-:-:S02]  /*4bc0*/  FMUL.FTZ R13, R19, R12 ;  /* 0x0000000c130d7220 */ /* 0x000fc40000410000 */
[----:B------:R-:W1:Y:S02]  /*4bd0*/  SHFL.DOWN PT, R239, R4, 0x2, 0x1f ;  /* 0x08401f0004ef7f89 */ /* 0x000e6400000e0000 */
[----:B------:R-:W-:Y:S02]  /*4be0*/  FMUL.FTZ R13, R192, R13 ;  /* 0x0000000dc00d7220 */ /* 0x000fe40000410000 */
[----:B------:R-:W2:Y:S02]  /*4bf0*/  SHFL.UP PT, R208, R237, 0x1, RZ ;  /* 0x04200000edd07989 */ /* 0x000ea400000e00ff */
[----:B------:R-:W-:-:S04]  /*4c00*/  FMUL.FTZ R12, R20, R13 ;  /* 0x0000000d140c7220 */ /* 0x000fc80000410000 */
[----:B------:R-:W-:-:S04]  /*4c10*/  FMUL.FTZ R12, R205, R12 ;  /* 0x0000000ccd0c7220 */ /* 0x000fc80000410000 */
[----:B------:R-:W-:-:S04]  /*4c20*/  FMUL.FTZ R13, R203, R12 ;  /* 0x0000000ccb0d7220 */ /* 0x000fc80000410000 */
[----:B------:R-:W-:Y:S01]  /*4c30*/  FMUL.FTZ R220, R204, R13 ;  /* 0x0000000dccdc7220 */ /* 0x000fe20000410000 */
[----:B0-----:R-:W-:-:S04]  /*4c40*/  @!P1 FFMA.FTZ R5, R4, R210, R5 ;  /* 0x000000d204059223 */ /* 0x001fc80000010005 */
[----:B------:R-:W0:Y:S01]  /*4c50*/  SHFL.UP PT, R13, R220, 0x1, RZ ;  /* 0x04200000dc0d7989 */ /* 0x000e2200000e00ff */
[----:B-1----:R-:W-:-:S03]  /*4c60*/  @!P1 FMUL.FTZ R12, R4, R239 ;  /* 0x000000ef040c9220 */ /* 0x002fc60000410000 */
[----:B------:R-:W1:Y:S01]  /*4c70*/  SHFL.DOWN PT, R210, R5, 0x4, 0x1f ;  /* 0x08801f0005d27f89 */ /* 0x000e6200000e0000 */
[----:B--2---:R-:W-:Y:S01]  /*4c80*/  FFMA.FTZ R208, R220, R208, R237 ;  /* 0x000000d0dcd07223 */ /* 0x004fe200000100ed */
[----:B------:R-:W-:Y:S02]  /*4c90*/  @!P1 MOV R4, R12 ;  /* 0x0000000c00049202 */ /* 0x000fe40000000f00 */
[----:B------:R-:W-:-:S03]  /*4ca0*/  ISETP.GE.AND P1, PT, R136, 0x1, PT ;  /* 0x000000018800780c */ /* 0x000fc60003f26270 */
[----:B------:R-:W2:Y:S01]  /*4cb0*/  SHFL.DOWN PT, R239, R4, 0x4, 0x1f ;  /* 0x08801f0004ef7f89 */ /* 0x000ea200000e0000 */
[----:B------:R-:W-:-:S05]  /*4cc0*/  FSEL R237, R237, R208, !P1 ;  /* 0x000000d0eded7208 */ /* 0x000fca0004800000 */
[----:B------:R-:W4:Y:S04]  /*4cd0*/  SHFL.UP PT, R12, R237, 0x2, RZ ;  /* 0x04400000ed0c7989 */ /* 0x000f2800000e00ff */
[----:B0-----:R-:W-:Y:S01]  /*4ce0*/  @P1 FMUL.FTZ R220, R220, R13 ;  /* 0x0000000ddcdc1220 */ /* 0x001fe20000410000 */
[----:B------:R-:W-:Y:S01]  /*4cf0*/  ISETP.GE.AND P1, PT, R74, UR12, PT ;  /* 0x0000000c4a007c0c */ /* 0x000fe2000bf26270 */
[----:B-1----:R-:W-:-:S03]  /*4d00*/  @!P3 FFMA.FTZ R5, R4, R210, R5 ;  /* 0x000000d20405b223 */ /* 0x002fc60000010005 */
[----:B------:R-:W0:Y:S01]  /*4d10*/  SHFL.UP PT, R13, R220, 0x2, RZ ;  /* 0x04400000dc0d7989 */ /* 0x000e2200000e00ff */
[----:B------:R-:W-:-:S03]  /*4d20*/  ISETP.NE.OR P1, PT, R32, RZ, P1 ;  /* 0x000000ff2000720c */ /* 0x000fc60000f25670 */
[----:B------:R-:W1:Y:S01]  /*4d30*/  SHFL.DOWN PT, R214, R5, 0x8, 0x1f ;  /* 0x09001f0005d67f89 */ /* 0x000e6200000e0000 */
[----:B--2---:R-:W-:-:S05]  /*4d40*/  @!P3 FMUL.FTZ R208, R4, R239 ;  /* 0x000000ef04d0b220 */ /* 0x004fca0000410000 */
[----:B------:R-:W-:Y:S01]  /*4d50*/  @!P3 MOV R4, R208 ;  /* 0x000000d00004b202 */ /* 0x000fe20000000f00 */
[----:B----4-:R-:W-:Y:S01]  /*4d60*/  FFMA.FTZ R12, R220, R12, R237 ;  /* 0x0000000cdc0c7223 */ /* 0x010fe200000100ed */
[----:B------:R-:W-:-:S03]  /*4d70*/  ISETP.GE.AND P3, PT, R136, 0x2, PT ;  /* 0x000000028800780c */ /* 0x000fc60003f66270 */
[----:B------:R-:W2:Y:S01]  /*4d80*/  SHFL.DOWN PT, R241, R4, 0x8, 0x1f ;  /* 0x09001f0004f17f89 */ /* 0x000ea200000e0000 */
[----:B------:R-:W-:Y:S01]  /*4d90*/  FSEL R239, R237, R12, !P3 ;  /* 0x0000000cedef7208 */ /* 0x000fe20005800000 */
[----:B------:R-:W-:-:S04]  /*4da0*/  HFMA2 R12, -RZ, RZ, 1.875, 0 ;  /* 0x3f800000ff0c7431 */ /* 0x000fc800000001ff */
[----:B------:R-:W4:Y:S04]  /*4db0*/  SHFL.UP PT, R208, R239, 0x4, RZ ;  /* 0x04800000efd07989 */ /* 0x000f2800000e00ff */
[----:B0-----:R-:W-:Y:S01]  /*4dc0*/  @P3 FMUL.FTZ R220, R220, R13 ;  /* 0x0000000ddcdc3220 */ /* 0x001fe20000410000 */
[----:B------:R-:W-:Y:S01]  /*4dd0*/  MOV R13, RZ ;  /* 0x000000ff000d7202 */ /* 0x000fe20000000f00 */
[----:B-1----:R-:W-:Y:S01]  /*4de0*/  @!P4 FFMA.FTZ R5, R4, R214, R5 ;  /* 0x000000d60405c223 */ /* 0x002fe20000010005 */
[----:B------:R-:W-:Y:S02]  /*4df0*/  ISETP.GT.U32.AND P3, PT, R162, 0xf, PT ;  /* 0x0000000fa200780c */ /* 0x000fe40003f64070 */
[----:B------:R-:W0:Y:S04]  /*4e00*/  SHFL.UP PT, R237, R220, 0x4, RZ ;  /* 0x04800000dced7989 */ /* 0x000e2800000e00ff */
[----:B------:R-:W-:Y:S01]  /*4e10*/  @!P1 LDS.64 R12, [UR6+0x2378] ;  /* 0x00237806ff0c9984 */ /* 0x000fe20008000a00 */
[----:B------:R-:W-:-:S03]  /*4e20*/  ISETP.GE.AND P1, PT, R136, 0x4, PT ;  /* 0x000000048800780c */ /* 0x000fc60003f26270 */
[----:B------:R-:W1:Y:S01]  /*4e30*/  SHFL.DOWN PT, R214, R5, 0x10, 0x1f ;  /* 0x0a001f0005d67f89 */ /* 0x000e6200000e0000 */
[----:B--2---:R-:W-:-:S05]  /*4e40*/  @!P4 FMUL.FTZ R210, R4, R241 ;  /* 0x000000f104d2c220 */ /* 0x004fca0000410000 */
[----:B------:R-:W-:Y:S01]  /*4e50*/  @!P4 MOV R4, R210 ;  /* 0x000000d20004c202 */ /* 0x000fe20000000f00 */
[----:B----4-:R-:W-:-:S04]  /*4e60*/  FFMA.FTZ R208, R220, R208, R239 ;  /* 0x000000d0dcd07223 */ /* 0x010fc800000100ef */
[----:B------:R-:W2:Y:S01]  /*4e70*/  SHFL.DOWN PT, R241, R4, 0x10, 0x1f ;  /* 0x0a001f0004f17f89 */ /* 0x000ea200000e0000 */
[----:B------:R-:W-:Y:S01]  /*4e80*/  FSEL R239, R239, R208, !P1 ;  /* 0x000000d0efef7208 */ /* 0x000fe20004800000 */
[----:B0-----:R-:W-:-:S04]  /*4e90*/  @P1 FMUL.FTZ R220, R220, R237 ;  /* 0x000000eddcdc1220 */ /* 0x001fc80000410000 */
[----:B------:R-:W0:Y:S01]  /*4ea0*/  SHFL.UP PT, R208, R239, 0x8, RZ ;  /* 0x05000000efd07989 */ /* 0x000e2200000e00ff */
[----:B------:R-:W-:-:S03]  /*4eb0*/  ISETP.GE.AND P1, PT, R136, 0x8, PT ;  /* 0x000000088800780c */ /* 0x000fc60003f26270 */
[----:B------:R-:W4:Y:S01]  /*4ec0*/  SHFL.UP PT, R237, R220, 0x8, RZ ;  /* 0x05000000dced7989 */ /* 0x000f2200000e00ff */
[C---:B-1----:R-:W-:Y:S01]  /*4ed0*/  @!P3 FFMA.FTZ R5, R4.reuse, R214, R5 ;  /* 0x000000d60405b223 */ /* 0x042fe20000010005 */
[----:B--2---:R-:W-:Y:S02]  /*4ee0*/  @!P3 FMUL.FTZ R210, R4, R241 ;  /* 0x000000f104d2b220 */ /* 0x004fe40000410000 */
[----:B------:R-:W-:Y:S03]  /*4ef0*/  SHFL.IDX PT, R243, R13, RZ, 0x1f ;  /* 0x00001fff0df37589 */ /* 0x000fe600000e0000 */
[----:B------:R-:W-:Y:S01]  /*4f00*/  @!P3 MOV R4, R210 ;  /* 0x000000d20004b202 */ /* 0x000fe20000000f00 */
[C---:B0-----:R-:W-:Y:S01]  /*4f10*/  FFMA.FTZ R208, R220.reuse, R208, R239 ;  /* 0x000000d0dcd07223 */ /* 0x041fe200000100ef */
[----:B------:R-:W-:Y:S01]  /*4f20*/  SHFL.DOWN PT, R241, R5, 0x1, 0x1f ;  /* 0x08201f0005f17f89 */ /* 0x000fe200000e0000 */
[----:B----4-:R-:W-:-:S03]  /*4f30*/  @P1 FMUL.FTZ R220, R220, R237 ;  /* 0x000000eddcdc1220 */ /* 0x010fc60000410000 */
[----:B------:R-:W0:Y:S01]  /*4f40*/  SHFL.DOWN PT, R210, R4, 0x1, 0x1f ;  /* 0x08201f0004d27f89 */ /* 0x000e2200000e0000 */
[----:B------:R-:W-:Y:S02]  /*4f50*/  FSEL R239, R239, R208, !P1 ;  /* 0x000000d0efef7208 */ /* 0x000fe40004800000 */
[----:B------:R-:W-:Y:S01]  /*4f60*/  ISETP.NE.AND P1, PT, R32, 0x1f, PT ;  /* 0x0000001f2000780c */ /* 0x000fe20003f25270 */
[----:B------:R-:W-:Y:S04]  /*4f70*/  SHFL.UP PT, R237, R220, 0x10, RZ ;  /* 0x06000000dced7989 */ /* 0x000fe800000e00ff */
[----:B------:R-:W1:Y:S04]  /*4f80*/  SHFL.UP PT, R208, R239, 0x10, RZ ;  /* 0x06000000efd07989 */ /* 0x000e6800000e00ff */
[----:B------:R-:W-:Y:S04]  /*4f90*/  SHFL.IDX PT, R5, R5, RZ, 0x1f ;  /* 0x00001fff05057589 */ /* 0x000fe800000e0000 */
[----:B------:R-:W2:Y:S01]  /*4fa0*/  SHFL.IDX PT, R228, R4, RZ, 0x1f ;  /* 0x00001fff04e47589 */ /* 0x000ea200000e0000 */
[----:B0-----:R-:W-:Y:S01]  /*4fb0*/  @P1 FFMA.FTZ R243, R210, R243, R241 ;  /* 0x000000f3d2f31223 */ /* 0x001fe200000100f1 */
[----:B------:R-:W-:-:S03]  /*4fc0*/  ISETP.GE.AND P1, PT, R136, 0x10, PT ;  /* 0x000000108800780c */ /* 0x000fc60003f26270 */
[----:B------:R-:W-:-:S04]  /*4fd0*/  FFMA.FTZ R216, R243, R215, R216 ;  /* 0x000000d7f3d87223 */ /* 0x000fc800000100d8 */
[----:B------:R-:W-:Y:S01]  /*4fe0*/  FFMA.FTZ R214, R204, R216, R211 ;  /* 0x000000d8ccd67223 */ /* 0x000fe200000100d3 */
[----:B-1----:R-:W-:-:S03]  /*4ff0*/  FFMA.FTZ R208, R220, R208, R239 ;  /* 0x000000d0dcd07223 */ /* 0x002fc600000100ef */
[----:B------:R-:W-:Y:S02]  /*5000*/  FFMA.FTZ R212, R203, R214, R212 ;  /* 0x000000d6cbd47223 */ /* 0x000fe400000100d4 */
[----:B------:R-:W-:Y:S01]  /*5010*/  @P1 FMUL.FTZ R220, R220, R237 ;  /* 0x000000eddcdc1220 */ /* 0x000fe20000410000 */
[----:B------:R-:W-:Y:S01]  /*5020*/  FSEL R226, R239, R208, !P1 ;  /* 0x000000d0efe27208 */ /* 0x000fe20004800000 */
[----:B------:R-:W-:Y:S01]  /*5030*/  FFMA.FTZ R215, R205, R212, R8 ;  /* 0x000000d4cdd77223 */ /* 0x000fe20000010008 */
[C---:B--2---:R-:W-:Y:S01]  /*5040*/  FFMA.FTZ R13, R228.reuse, R13, R5 ;  /* 0x0000000de40d7223 */ /* 0x044fe20000010005 */
[----:B------:R-:W-:Y:S02]  /*5050*/  FMUL.FTZ R12, R228, R12 ;  /* 0x0000000ce40c7220 */ /* 0x000fe40000410000 */
[----:B------:R-:W-:Y:S01]  /*5060*/  SHFL.UP PT, R220, R220, 0x1, RZ ;  /* 0x04200000dcdc7989 */ /* 0x000fe200000e00ff */
[----:B------:R-:W-:-:S03]  /*5070*/  FFMA.FTZ R210, R20, R215, R235 ;  /* 0x000000d714d27223 */ /* 0x000fc600000100eb */
[----:B------:R0:W-:Y:S01]  /*5080*/  SHFL.UP PT, R237, R226, 0x1, RZ ;  /* 0x04200000e2ed7989 */ /* 0x0001e200000e00ff */
[----:B------:R-:W-:-:S03]  /*5090*/  FFMA.FTZ R213, R192, R210, R213 ;  /* 0x000000d2c0d57223 */ /* 0x000fc600000100d5 */
[----:B------:R-:W-:Y:S01]  /*50a0*/  @!P5 STS.64 [UR6+0x2378], R12 ;  /* 0x0023780cff00d988 */ /* 0x000fe20008000a06 */
[----:B------:R-:W-:Y:S01]  /*50b0*/  FFMA.FTZ R211, R19, R213, R10 ;  /* 0x000000d513d37223 */ /* 0x000fe2000001000a */
[----:B0-----:R-:W-:-:S03]  /*50c0*/  P2R R226, PR, RZ, 0x20 ;  /* 0x00000020ffe27803 */ /* 0x001fc60000000000 */
[----:B------:R-:W-:-:S04]  /*50d0*/  FFMA.FTZ R208, R14, R211, R207 ;  /* 0x000000d30ed07223 */ /* 0x000fc800000100cf */
[----:B------:R-:W-:Y:S01]  /*50e0*/  FFMA.FTZ R206, R187, R208, R206 ;  /* 0x000000d0bbce7223 */ /* 0x000fe200000100ce */
[----:B---3--:R-:W0:Y:S03]  /*50f0*/  SHFL.IDX PT, R218, R218, RZ, 0x1f ;  /* 0x00001fffdada7589 */ /* 0x008e2600000e0000 */
[----:B------:R-:W-:-:S04]  /*5100*/  FFMA.FTZ R209, R188, R206, R209 ;  /* 0x000000cebcd17223 */ /* 0x000fc800000100d1 */
[----:B------:R-:W-:Y:S01]  /*5110*/  FFMA.FTZ R207, R180, R209, R233 ;  /* 0x000000d1b4cf7223 */ /* 0x000fe200000100e9 */
[----:B0-----:R-:W-:-:S04]  /*5120*/  @P2 FFMA.FTZ R218, R220, R218, R237 ;  /* 0x000000dadcda2223 */ /* 0x001fc800000100ed */
[----:B------:R-:W-:Y:S01]  /*5130*/  FFMA.FTZ R220, R219, R218, R224 ;  /* 0x000000dadbdc7223 */ /* 0x000fe200000100e0 */
[----:B------:R-:W-:Y:S01]  /*5140*/  FFMA.FTZ R219, R182, R207, R9 ;  /* 0x000000cfb6db7223 */ /* 0x000fe20000010009 */
[----:B------:R-:W-:-:S04]  /*5150*/  IMAD.WIDE.U32 R8, R44, UR4, R48 ;  /* 0x000000042c087c25 */ /* 0x000fc8000f8e0030 */
[----:B------:R-:W-:Y:S01]  /*5160*/  FMUL.FTZ R232, R139, R220 ;  /* 0x000000dc8be87220 */ /* 0x000fe20000410000 */
[----:B------:R-:W-:Y:S01]  /*5170*/  FFMA.FTZ R218, R184, R219, R11 ;  /* 0x000000dbb8da7223 */ /* 0x000fe2000001000b */
[----:B------:R-:W-:Y:S01]  /*5180*/  IMAD.WIDE.U32 R10, R46, UR4, R50 ;  /* 0x000000042e0a7c25 */ /* 0x000fe2000f8e0032 */
[----:B------:R-:W-:-:S03]  /*5190*/  LEA R4, P1, R8, UR8, 0x2 ;  /* 0x0000000808047c11 */ /* 0x000fc6000f8210ff */
[----:B------:R-:W-:Y:S01]  /*51a0*/  FMUL.FTZ R241, R219, R146 ;  /* 0x00000092dbf17220 */ /* 0x000fe20000410000 */
[----:B------:R-:W-:Y:S01]  /*51b0*/  FMUL.FTZ R237, R218, R183 ;  /* 0x000000b7daed7220 */ /* 0x000fe20000410000 */
        /* <DEDUP_REMOVED lines=20> */
[-C--:B------:R-:W-:Y:S01]  /*5300*/  FMUL.FTZ R235, R135, R228.reuse ;  /* 0x000000e487eb7220 */ /* 0x080fe20000410000 */
[----:B------:R-:W-:Y:S01]  /*5310*/  FFMA.FTZ R224, R229, R233, R224 ;  /* 0x000000e9e5e07223 */ /* 0x000fe200000100e0 */
[----:B------:R-:W-:Y:S01]  /*5320*/  FADD.FTZ R222, -R222, R185 ;  /* 0x000000b9dede7221 */ /* 0x000fe20000010100 */
[----:B------:R-:W-:Y:S01]  /*5330*/  FFMA.FTZ R184, R184, R185, R225 ;  /* 0x000000b9b8b87223 */ /* 0x000fe200000100e1 */
[----:B------:R-:W-:Y:S01]  /*5340*/  FMUL.FTZ R233, R172, R233 ;  /* 0x000000e9ace97220 */ /* 0x000fe20000410000 */
[----:B------:R-:W-:Y:S01]  /*5350*/  FFMA.FTZ R13, R227, R228, R224 ;  /* 0x000000e4e30d7223 */ /* 0x000fe200000100e0 */
[----:B------:R0:W-:Y:S01]  /*5360*/  STS [R73], R10 ;  /* 0x0000000a49007388 */ /* 0x0001e20000000800 */
[----:B------:R-:W-:Y:S01]  /*5370*/  FADD.FTZ R225, -R225, R184 ;  /* 0x000000b8e1e17221 */ /* 0x000fe20000010100 */
[----:B------:R-:W-:Y:S01]  /*5380*/  FFMA.FTZ R182, R182, R184, R223 ;  /* 0x000000b8b6b67223 */ /* 0x000fe200000100df */
[----:B------:R-:W-:Y:S01]  /*5390*/  FFMA.FTZ R12, R222, R237, R13 ;  /* 0x000000edde0c7223 */ /* 0x000fe2000001000d */
[----:B------:R1:W-:Y:S01]  /*53a0*/  STS [R72+0x4], R233 ;  /* 0x000004e948007388 */ /* 0x0003e20000000800 */
[-C--:B------:R-:W-:Y:S01]  /*53b0*/  FMUL.FTZ R13, R134, R241.reuse ;  /* 0x000000f1860d7220 */ /* 0x080fe20000410000 */
[----:B------:R-:W-:Y:S01]  /*53c0*/  FADD.FTZ R223, -R223, R182 ;  /* 0x000000b6dfdf7221 */ /* 0x000fe20000010100 */
[----:B------:R-:W-:Y:S01]  /*53d0*/  FFMA.FTZ R12, R225, R241, R12 ;  /* 0x000000f1e10c7223 */ /* 0x000fe2000001000c */
[----:B------:R-:W-:Y:S01]  /*53e0*/  FFMA.FTZ R180, R180, R182, R221 ;  /* 0x000000b6b4b47223 */ /* 0x000fe200000100dd */
[----:B------:R-:W-:Y:S01]  /*53f0*/  FMUL.FTZ R237, R206, R179 ;  /* 0x000000b3ceed7220 */ /* 0x000fe20000410000 */
[----:B0-----:R-:W-:Y:S01]  /*5400*/  FMUL.FTZ R10, R209, R144 ;  /* 0x00000090d10a7220 */ /* 0x001fe20000410000 */
[----:B------:R0:W-:Y:S01]  /*5410*/  STS [R72+0xc], R239 ;  /* 0x00000cef48007388 */ /* 0x0001e20000000800 */
[----:B------:R-:W-:Y:S01]  /*5420*/  FFMA.FTZ R188, R188, R180, R217 ;  /* 0x000000b4bcbc7223 */ /* 0x000fe200000100d9 */
[----:B------:R-:W-:Y:S01]  /*5430*/  FADD.FTZ R221, -R221, R180 ;  /* 0x000000b4dddd7221 */ /* 0x000fe20000010100 */
[----:B-1----:R-:W-:Y:S01]  /*5440*/  FMUL.FTZ R233, R207, R181 ;  /* 0x000000b5cfe97220 */ /* 0x002fe20000410000 */
[----:B------:R1:W-:Y:S01]  /*5450*/  STS [R72+0x10], R13 ;  /* 0x0000100d48007388 */ /* 0x0003e20000000800 */
[----:B------:R-:W-:Y:S01]  /*5460*/  FADD.FTZ R217, -R217, R188 ;  /* 0x000000bcd9d97221 */ /* 0x000fe20000010100 */
[----:B------:R-:W-:Y:S01]  /*5470*/  FFMA.FTZ R187, R187, R188, R194 ;  /* 0x000000bcbbbb7223 */ /* 0x000fe200000100c2 */
[-C--:B------:R-:W-:Y:S01]  /*5480*/  FFMA.FTZ R12, R223, R233.reuse, R12 ;  /* 0x000000e9df0c7223 */ /* 0x080fe2000001000c */
[----:B------:R-:W-:Y:S01]  /*5490*/  FMUL.FTZ R233, R166, R233 ;  /* 0x000000e9a6e97220 */ /* 0x000fe20000410000 */
[----:B------:R2:W-:Y:S01]  /*54a0*/  STS [R72+0x8], R235 ;  /* 0x000008eb48007388 */ /* 0x0005e20000000800 */
[----:B0-----:R-:W-:Y:S01]  /*54b0*/  FMUL.FTZ R239, R164, R237 ;  /* 0x000000eda4ef7220 */ /* 0x001fe20000410000 */
[----:B------:R-:W-:Y:S01]  /*54c0*/  FFMA.FTZ R12, R221, R10, R12 ;  /* 0x0000000add0c7223 */ /* 0x000fe2000001000c */
[----:B------:R-:W-:Y:S01]  /*54d0*/  FADD.FTZ R194, -R194, R187 ;  /* 0x000000bbc2c27221 */ /* 0x000fe20000010100 */
[----:B------:R-:W-:Y:S01]  /*54e0*/  FFMA.FTZ R14, R14, R187, R25 ;  /* 0x000000bb0e0e7223 */ /* 0x000fe20000010019 */
[----:B-1----:R-:W-:Y:S01]  /*54f0*/  FMUL.FTZ R13, R208, R142 ;  /* 0x0000008ed00d7220 */ /* 0x002fe20000410000 */
[----:B------:R-:W-:Y:S01]  /*5500*/  FFMA.FTZ R237, R217, R237, R12 ;  /* 0x000000edd9ed7223 */ /* 0x000fe2000001000c */
[----:B------:R-:W-:Y:S01]  /*5510*/  FMUL.FTZ R241, R211, R175 ;  /* 0x000000afd3f17220 */ /* 0x000fe20000410000 */
[----:B------:R-:W-:Y:S01]  /*5520*/  FADD.FTZ R25, -R25, R14 ;  /* 0x0000000e19197221 */ /* 0x000fe20000010100 */
[----:B------:R-:W-:Y:S01]  /*5530*/  FFMA.FTZ R19, R19, R14, R26 ;  /* 0x0000000e13137223 */ /* 0x000fe2000001001a */
[----:B--2---:R-:W-:Y:S01]  /*5540*/  FMUL.FTZ R235, R129, R10 ;  /* 0x0000000a81eb7220 */ /* 0x004fe20000410000 */
[----:B------:R-:W-:Y:S01]  /*5550*/  FFMA.FTZ R10, R194, R13, R237 ;  /* 0x0000000dc20a7223 */ /* 0x000fe200000100ed */
[----:B------:R0:W-:Y:S01]  /*5560*/  STS [R72+0x14], R233 ;  /* 0x000014e948007388 */ /* 0x0001e20000000800 */
[----:B------:R-:W-:Y:S01]  /*5570*/  FADD.FTZ R26, -R26, R19 ;  /* 0x000000131a1a7221 */ /* 0x000fe20000010100 */
[----:B------:R-:W-:Y:S01]  /*5580*/  FFMA.FTZ R192, R192, R19, R23 ;  /* 0x00000013c0c07223 */ /* 0x000fe20000010017 */
[----:B------:R-:W-:Y:S01]  /*5590*/  FMUL.FTZ R237, R210, R171 ;  /* 0x000000abd2ed7220 */ /* 0x000fe20000410000 */
[----:B------:R1:W-:Y:S01]  /*55a0*/  STS [R72+0x18], R235 ;  /* 0x000018eb48007388 */ /* 0x0003e20000000800 */
[----:B------:R-:W-:Y:S01]  /*55b0*/  FMUL.FTZ R8, R177, R8 ;  /* 0x00000008b1087220 */ /* 0x000fe20000410000 */
[----:B------:R-:W-:Y:S01]  /*55c0*/  FADD.FTZ R23, -R23, R192 ;  /* 0x000000c017177221 */ /* 0x000fe20000010100 */
[----:B------:R-:W-:Y:S01]  /*55d0*/  FFMA.FTZ R20, R20, R192, R27 ;  /* 0x000000c014147223 */ /* 0x000fe2000001001b */
[----:B------:R2:W-:Y:S01]  /*55e0*/  STS [R72+0x1c], R239 ;  /* 0x00001cef48007388 */ /* 0x0005e20000000800 */
[----:B------:R-:W-:Y:S01]  /*55f0*/  FMUL.FTZ R185, R173, R185 ;  /* 0x000000b9adb97220 */ /* 0x000fe20000410000 */
[----:B0-----:R-:W-:Y:S01]  /*5600*/  FMUL.FTZ R233, R128, R13 ;  /* 0x0000000d80e97220 */ /* 0x001fe20000410000 */
[-C--:B------:R-:W-:Y:S01]  /*5610*/  FMUL.FTZ R13, R160, R241.reuse ;  /* 0x000000f1a00d7220 */ /* 0x080fe20000410000 */
        /* <DEDUP_REMOVED lines=8> */
[----:B------:R1:W-:Y:S01]  /*56a0*/  STS [R72+0x24], R13 ;  /* 0x0000240d48007388 */ /* 0x0003e20000000800 */
[-C--:B--2---:R-:W-:Y:S01]  /*56b0*/  FMUL.FTZ R239, R158, R237.reuse ;  /* 0x000000ed9eef7220 */ /* 0x084fe20000410000 */
[----:B------:R-:W-:Y:S01]  /*56c0*/  FFMA.FTZ R10, R23, R237, R10 ;  /* 0x000000ed170a7223 */ /* 0x000fe2000001000a */
[----:B------:R-:W-:Y:S01]  /*56d0*/  FMUL.FTZ R241, R215, R174 ;  /* 0x000000aed7f17220 */ /* 0x000fe20000410000 */
[----:B------:R2:W-:Y:S01]  /*56e0*/  STS [R72+0x28], R235 ;  /* 0x000028eb48007388 */ /* 0x0005e20000000800 */
[----:B------:R-:W-:Y:S01]  /*56f0*/  FMUL.FTZ R237, R216, R163 ;  /* 0x000000a3d8ed7220 */ /* 0x000fe20000410000 */
[----:B------:R-:W-:Y:S01]  /*5700*/  FADD.FTZ R22, -R22, R205 ;  /* 0x000000cd16167221 */ /* 0x000fe20000010100 */
[----:B0-----:R-:W-:Y:S01]  /*5710*/  FMUL.FTZ R233, R124, R241 ;  /* 0x000000f17ce97220 */ /* 0x001fe20000410000 */
[----:B------:R-:W-:Y:S01]  /*5720*/  STS [R72+0x2c], R239 ;  /* 0x00002cef48007388 */ /* 0x000fe20000000800 */
[----:B------:R-:W-:Y:S01]  /*5730*/  FMUL.FTZ R247, R154, R237 ;  /* 0x000000ed9af77220 */ /* 0x000fe20000410000 */
[----:B-1----:R-:W-:Y:S01]  /*5740*/  FMUL.FTZ R13, R212, R167 ;  /* 0x000000a7d40d7220 */ /* 0x002fe20000410000 */
[----:B------:R-:W-:Y:S01]  /*5750*/  FFMA.FTZ R241, R27, R241, R10 ;  /* 0x000000f11bf17223 */ /* 0x000fe2000001000a */
[----:B------:R-:W-:Y:S01]  /*5760*/  STS [R72+0x30], R233 ;  /* 0x000030e948007388 */ /* 0x000fe20000000800 */
[----:B------:R-:W-:Y:S01]  /*5770*/  FFMA.FTZ R203, R203, R205, R24 ;  /* 0x000000cdcbcb7223 */ /* 0x000fe20000010018 */
[----:B--2---:R-:W-:Y:S01]  /*5780*/  FMUL.FTZ R235, R214, R170 ;  /* 0x000000aad6eb7220 */ /* 0x004fe20000410000 */
[-C--:B------:R-:W-:Y:S01]  /*5790*/  FMUL.FTZ R243, R156, R13.reuse ;  /* 0x0000000d9cf37220 */ /* 0x080fe20000410000 */
[----:B------:R-:W-:Y:S01]  /*57a0*/  STS [R72+0x3c], R247 ;  /* 0x00003cf748007388 */ /* 0x000fe20000000800 */
[----:B------:R-:W-:Y:S01]  /*57b0*/  FFMA.FTZ R241, R22, R13, R241 ;  /* 0x0000000d16f17223 */ /* 0x000fe200000100f1 */
[----:B------:R-:W-:Y:S01]  /*57c0*/  FMUL.FTZ R245, R122, R235 ;  /* 0x000000eb7af57220 */ /* 0x000fe20000410000 */
[----:B------:R-:W-:Y:S01]  /*57d0*/  FADD.FTZ R24, -R24, R203 ;  /* 0x000000cb18187221 */ /* 0x000fe20000010100 */
[----:B------:R-:W-:Y:S01]  /*57e0*/  STS [R72+0x34], R243 ;  /* 0x000034f348007388 */ /* 0x000fe20000000800 */
[----:B------:R-:W-:Y:S01]  /*57f0*/  FFMA.FTZ R204, R204, R203, R21 ;  /* 0x000000cbcccc7223 */ /* 0x000fe20000010015 */
[----:B------:R-:W-:Y:S01]  /*5800*/  FMUL.FTZ R184, R141, R184 ;  /* 0x000000b88db87220 */ /* 0x000fe20000410000 */
[----:B------:R-:W-:Y:S01]  /*5810*/  FFMA.FTZ R10, R24, R235, R241 ;  /* 0x000000eb180a7223 */ /* 0x000fe200000100f1 */
[----:B------:R-:W-:Y:S01]  /*5820*/  STS [R72+0x38], R245 ;  /* 0x000038f548007388 */ /* 0x000fe20000000800 */
[----:B------:R-:W-:Y:S01]  /*5830*/  FADD.FTZ R21, -R21, R204 ;  /* 0x000000cc15157221 */ /* 0x000fe20000010100 */
[----:B------:R-:W-:Y:S01]  /*5840*/  FMUL.FTZ R182, R169, R182 ;  /* 0x000000b6a9b67220 */ /* 0x000fe20000410000 */
[----:B------:R-:W-:Y:S01]  /*5850*/  FMUL.FTZ R180, R140, R180 ;  /* 0x000000b48cb47220 */ /* 0x000fe20000410000 */
[----:B------:R-:W-:Y:S01]  /*5860*/  BAR.SYNC.DEFER_BLOCKING 0x0 ;  /* 0x0000000000007b1d */ /* 0x000fe20000010000 */
        /* <DEDUP_REMOVED lines=34> */
[C---:B------:R-:W-:Y:S02]  /*5a90*/  ISETP.GE.AND P1, PT, R8.reuse, 0x21, PT ;  /* 0x000000210800780c */ /* 0x040fe40003f26270 */
        /* <DEDUP_REMOVED lines=15> */
[----:B0-234-:R-:W-:Y:S05]  /*5b90*/  @!P6 BRA `(.L_x_8287) ;  /* 0x00000000000ce947 */ /* 0x01dfea0003800000 */
[----:B-1----:R-:W0:Y:S04]  /*5ba0*/  LDS R19, [R56+0x840] ;  /* 0x0008400038137984 */ /* 0x002e280000000800 */
[----:B------:R2:W-:Y:S04]  /*5bb0*/  REDG.E.ADD.F32.FTZ.RN.STRONG.GPU desc[UR16][R4.64], R13 ;  /* 0x0000000d040079a6 */ /* 0x0005e8000c12f310 */
[----:B0-----:R2:W-:Y:S02]  /*5bc0*/  REDG.E.ADD.F32.FTZ.RN.STRONG.GPU desc[UR16][R6.64], R19 ;  /* 0x00000013060079a6 */ /* 0x0015e4000c12f310 */
.L_x_8287:
[----:B------:R-:W-:Y:S05]  /*5bd0*/  BSYNC.RECONVERGENT B0 ;  /* 0x0000000000007941 */ /* 0x000fea0003800200 */
.L_x_8286:
[----:B--2---:R0:W2:Y:S01]  /*5be0*/  LDS R13, [R71+0x8c0] ;  /* 0x0008c000470d7984 */ /* 0x0040a20000000800 */
[----:B------:R-:W-:Y:S04]  /*5bf0*/  BSSY.RECONVERGENT B0, `(.L_x_8288) ;  /* 0x0000004000007945 */ /* 0x000fe80003800200 */
[----:B------:R-:W-:Y:S05]  /*5c00*/  @!P1 BRA `(.L_x_8289) ;  /* 0x0000000000089947 */ /* 0x000fea0003800000 */
[----:B------:R3:W-:Y:S04]  /*5c10*/  REDG.E.ADD.F32.FTZ.RN.STRONG.GPU desc[UR16][R4.64+0x80], R233 ;  /* 0x000080e9040079a6 */ /* 0x0007e8000c12f310 */
[----:B--2---:R3:W-:Y:S02]  /*5c20*/  REDG.E.ADD.F32.FTZ.RN.STRONG.GPU desc[UR16][R6.64+0x80], R13 ;  /* 0x0000800d060079a6 */ /* 0x0047e4000c12f310 */
.L_x_8289:
[----:B------:R-:W-:Y:S05]  /*5c30*/  BSYNC.RECONVERGENT B0 ;  /* 0x0000000000007941 */ /* 0x000fea0003800200 */
.L_x_8288:
[----:B--23--:R2:W3:Y:S01]  /*5c40*/  LDS R13, [R70+0x940] ;  /* 0x00094000460d7984 */ /* 0x00c4e20000000800 */
[----:B------:R-:W-:Y:S04]  /*5c50*/  BSSY.RECONVERGENT B0, `(.L_x_8290) ;  /* 0x0000004000007945 */ /* 0x000fe80003800200 */
[----:B------:R-:W-:Y:S05]  /*5c60*/  @!P3 BRA `(.L_x_8291) ;  /* 0x000000000008b947 */ /* 0x000fea0003800000 */
[----:B------:R4:W-:Y:S04]  /*5c70*/  REDG.E.ADD.F32.FTZ.RN.STRONG.GPU desc[UR16][R4.64+0x100], R235 ;  /* 0x000100eb040079a6 */ /* 0x0009e8000c12f310 */
[----:B---3--:R4:W-:Y:S02]  /*5c80*/  REDG.E.ADD.F32.FTZ.RN.STRONG.GPU desc[UR16][R6.64+0x100], R13 ;  /* 0x0001000d060079a6 */ /* 0x0089e4000c12f310 */
.L_x_8291:
[----:B------:R-:W-:Y:S05]  /*5c90*/  BSYNC.RECONVERGENT B0 ;  /* 0x0000000000007941 */ /* 0x000fea0003800200 */
.L_x_8290:
[----:B---34-:R3:W4:Y:S01]  /*5ca0*/  LDS R13, [R69+0x9c0] ;  /* 0x0009c000450d7984 */ /* 0x0187220000000800 */
[----:B------:R-:W-:Y:S04]  /*5cb0*/  BSSY.RECONVERGENT B0, `(.L_x_8292) ;  /* 0x0000004000007945 */ /* 0x000fe80003800200 */
[----:B------:R-:W-:Y:S05]  /*5cc0*/  @!P4 BRA `(.L_x_8293) ;  /* 0x000000000008c947 */ /* 0x000fea0003800000 */
[----:B------:R0:W-:Y:S04]  /*5cd0*/  REDG.E.ADD.F32.FTZ.RN.STRONG.GPU desc[UR16][R4.64+0x180], R237 ;  /* 0x000180ed040079a6 */ /* 0x0001e8000c12f310 */
[----:B----4-:R0:W-:Y:S02]  /*5ce0*/  REDG.E.ADD.F32.FTZ.RN.STRONG.GPU desc[UR16][R6.64+0x180], R13 ;  /* 0x0001800d060079a6 */ /* 0x0101e4000c12f310 */
.L_x_8293:
[----:B------:R-:W-:Y:S05]  /*5cf0*/  BSYNC.RECONVERGENT B0 ;  /* 0x0000000000007941 */ /* 0x000fea0003800200 */
.L_x_8292:
[----:B0---4-:R0:W4:Y:S01]  /*5d00*/  LDS R13, [R68+0xa40] ;  /* 0x000a4000440d7984 */ /* 0x0111220000000800 */
[----:B------:R-:W-:Y:S04]  /*5d10*/  BSSY.RECONVERGENT B0, `(.L_x_8294) ;  /* 0x0000004000007945 */ /* 0x000fe80003800200 */
[----:B------:R-:W-:Y:S05]  /*5d20*/  @!P5 BRA `(.L_x_8295) ;  /* 0x000000000008d947 */ /* 0x000fea0003800000 */
[----:B------:R0:W-:Y:S04]  /*5d30*/  REDG.E.ADD.F32.FTZ.RN.STRONG.GPU desc[UR16][R4.64+0x200], R239 ;  /* 0x000200ef040079a6 */ /* 0x0001e8000c12f310 */
[----:B----4-:R0:W-:Y:S02]  /*5d40*/  REDG.E.ADD.F32.FTZ.RN.STRONG.GPU desc[UR16][R6.64+0x200], R13 ;  /* 0x0002000d060079a6 */ /* 0x0101e4000c12f310 */
.L_x_8295:
[----:B------:R-:W-:Y:S05]  /*5d50*/  BSYNC.RECONVERGENT B0 ;  /* 0x0000000000007941 */ /* 0x000fea0003800200 */
.L_x_8294:
        /* <DEDUP_REMOVED lines=10> */
.L_x_8297:
[----:B------:R-:W-:Y:S05]  /*5e00*/  BSYNC.RECONVERGENT B0 ;  /* 0x0000000000007941 */ /* 0x000fea0003800200 */
.L_x_8296:
[----:B0---4-:R0:W4:Y:S01]  /*5e10*/  LDS R13, [R66+0xb40] ;  /* 0x000b4000420d7984 */ /* 0x0111220000000800 */
[----:B------:R-:W-:Y:S04]  /*5e20*/  BSSY.RECONVERGENT B0, `(.L_x_8298) ;  /* 0x0000004000007945 */ /* 0x000fe80003800200 */
[----:B------:R-:W-:Y:S05]  /*5e30*/  @!P3 BRA `(.L_x_8299) ;  /* 0x000000000008b947 */ /* 0x000fea0003800000 */
[----:B------:R0:W-:Y:S04]  /*5e40*/  REDG.E.ADD.F32.FTZ.RN.STRONG.GPU desc[UR16][R4.64+0x300], R243 ;  /* 0x000300f3040079a6 */ /* 0x0001e8000c12f310 */
[----:B----4-:R0:W-:Y:S02]  /*5e50*/  REDG.E.ADD.F32.FTZ.RN.STRONG.GPU desc[UR16][R6.64+0x300], R13 ;  /* 0x0003000d060079a6 */ /* 0x0101e4000c12f310 */
.L_x_8299:
[----:B------:R-:W-:Y:S05]  /*5e60*/  BSYNC.RECONVERGENT B0 ;  /* 0x0000000000007941 */ /* 0x000fea0003800200 */
.L_x_8298:
[----:B0---4-:R0:W4:Y:S01]  /*5e70*/  LDS R13, [R65+0xbc0] ;  /* 0x000bc000410d7984 */ /* 0x0111220000000800 */
[----:B------:R-:W-:Y:S04]  /*5e80*/  BSSY.RECONVERGENT B0, `(.L_x_8300) ;  /* 0x0000004000007945 */ /* 0x000fe80003800200 */
[----:B------:R-:W-:Y:S05]  /*5e90*/  @!P4 BRA `(.L_x_8301) ;  /* 0x000000000008c947 */ /* 0x000fea0003800000 */
[----:B------:R0:W-:Y:S04]  /*5ea0*/  REDG.E.ADD.F32.FTZ.RN.STRONG.GPU desc[UR16][R4.64+0x380], R245 ;  /* 0x000380f5040079a6 */ /* 0x0001e8000c12f310 */
[----:B----4-:R0:W-:Y:S02]  /*5eb0*/  REDG.E.ADD.F32.FTZ.RN.STRONG.GPU desc[UR16][R6.64+0x380], R13 ;  /* 0x0003800d060079a6 */ /* 0x0101e4000c12f310 */
.L_x_8301:
[----:B------:R-:W-:Y:S05]  /*5ec0*/  BSYNC.RECONVERGENT B0 ;  /* 0x0000000000007941 */ /* 0x000fea0003800200 */
.L_x_8300:
[----:B0---4-:R0:W4:Y:S01]  /*5ed0*/  LDS R13, [R64+0xc40] ;  /* 0x000c4000400d7984 */ /* 0x0111220000000800 */
[----:B------:R-:W-:Y:S04]  /*5ee0*/  BSSY.RECONVERGENT B0, `(.L_x_8302) ;  /* 0x0000004000007945 */ /* 0x000fe80003800200 */
[----:B------:R-:W-:Y:S05]  /*5ef0*/  @!P5 BRA `(.L_x_8303) ;  /* 0x000000000008d947 */ /* 0x000fea0003800000 */
[----:B------:R0:W-:Y:S04]  /*5f00*/  REDG.E.ADD.F32.FTZ.RN.STRONG.GPU desc[UR16][R4.64+0x400], R247 ;  /* 0x000400f7040079a6 */ /* 0x0001e8000c12f310 */
[----:B----4-:R0:W-:Y:S02]  /*5f10*/  REDG.E.ADD.F32.FTZ.RN.STRONG.GPU desc[UR16][R6.64+0x400], R13 ;  /* 0x0004000d060079a6 */ /* 0x0101e4000c12f310 */
.L_x_8303:
[----:B------:R-:W-:Y:S05]  /*5f20*/  BSYNC.RECONVERGENT B0 ;  /* 0x0000000000007941 */ /* 0x000fea0003800200 */
.L_x_8302:
[----:B0---4-:R0:W4:Y:S01]  /*5f30*/  LDS R13, [R63+0xcc0] ;  /* 0x000cc0003f0d7984 */ /* 0x0111220000000800 */
[----:B------:R-:W-:Y:S04]  /*5f40*/  BSSY.RECONVERGENT B0, `(.L_x_8304) ;  /* 0x0000004000007945 */ /* 0x000fe80003800200 */
[----:B------:R-:W-:Y:S05]  /*5f50*/  @!P6 BRA `(.L_x_8305) ;  /* 0x000000000008e947 */ /* 0x000fea0003800000 */
[----:B------:R0:W-:Y:S04]  /*5f60*/  REDG.E.ADD.F32.FTZ.RN.STRONG.GPU desc[UR16][R4.64+0x480], R249 ;  /* 0x000480f9040079a6 */ /* 0x0001e8000c12f310 */
[----:B----4-:R0:W-:Y:S02]  /*5f70*/  REDG.E.ADD.F32.FTZ.RN.STRONG.GPU desc[UR16][R6.64+0x480], R13 ;  /* 0x0004800d060079a6 */ /* 0x0101e4000c12f310 */
.L_x_8305:
[----:B------:R-:W-:Y:S05]  /*5f80*/  BSYNC.RECONVERGENT B0 ;  /* 0x0000000000007941 */ /* 0x000fea0003800200 */
.L_x_8304:
        /* <DEDUP_REMOVED lines=10> */
.L_x_8307:
[----:B------:R-:W-:Y:S05]  /*6030*/  BSYNC.RECONVERGENT B0 ;  /* 0x0000000000007941 */ /* 0x000fea0003800200 */
.L_x_8306:
[----:B0---4-:R0:W4:Y:S01]  /*6040*/  LDS R13, [R61+0xdc0] ;  /* 0x000dc0003d0d7984 */ /* 0x0111220000000800 */
[----:B------:R-:W-:Y:S04]  /*6050*/  BSSY.RECONVERGENT B0, `(.L_x_8308) ;  /* 0x0000004000007945 */ /* 0x000fe80003800200 */
[----:B------:R-:W-:Y:S05]  /*6060*/  @!P2 BRA `(.L_x_8309) ;  /* 0x000000000008a947 */ /* 0x000fea0003800000 */
[----:B------:R0:W-:Y:S04]  /*6070*/  REDG.E.ADD.F32.FTZ.RN.STRONG.GPU desc[UR16][R4.64+0x580], R12 ;  /* 0x0005800c040079a6 */ /* 0x0001e8000c12f310 */
[----:B----4-:R0:W-:Y:S02]  /*6080*/  REDG.E.ADD.F32.FTZ.RN.STRONG.GPU desc[UR16][R6.64+0x580], R13 ;  /* 0x0005800d060079a6 */ /* 0x0101e4000c12f310 */
.L_x_8309:
[----:B------:R-:W-:Y:S05]  /*6090*/  BSYNC.RECONVERGENT B0 ;  /* 0x0000000000007941 */ /* 0x000fea0003800200 */
.L_x_8308:
[----:B0---4-:R0:W4:Y:S01]  /*60a0*/  LDS R13, [R60+0xe40] ;  /* 0x000e40003c0d7984 */ /* 0x0111220000000800 */
[----:B------:R-:W-:Y:S04]  /*60b0*/  BSSY.RECONVERGENT B0, `(.L_x_8310) ;  /* 0x0000004000007945 */ /* 0x000fe80003800200 */
[----:B------:R-:W-:Y:S05]  /*60c0*/  @!P3 BRA `(.L_x_8311) ;  /* 0x000000000008b947 */ /* 0x000fea0003800000 */
[----:B------:R0:W-:Y:S04]  /*60d0*/  REDG.E.ADD.F32.FTZ.RN.STRONG.GPU desc[UR16][R4.64+0x600], R220 ;  /* 0x000600dc040079a6 */ /* 0x0001e8000c12f310 */
[----:B----4-:R0:W-:Y:S02]  /*60e0*/  REDG.E.ADD.F32.FTZ.RN.STRONG.GPU desc[UR16][R6.64+0x600], R13 ;  /* 0x0006000d060079a6 */ /* 0x0101e4000c12f310 */
.L_x_8311:
[----:B------:R-:W-:Y:S05]  /*60f0*/  BSYNC.RECONVERGENT B0 ;  /* 0x0000000000007941 */ /* 0x000fea0003800200 */
.L_x_8310:
[----:B0---4-:R0:W4:Y:S01]  /*6100*/  LDS R13, [R59+0xec0] ;  /* 0x000ec0003b0d7984 */ /* 0x0111220000000800 */
[----:B------:R-:W-:Y:S04]  /*6110*/  BSSY.RECONVERGENT B0, `(.L_x_8312) ;  /* 0x0000004000007945 */ /* 0x000fe80003800200 */
[----:B------:R-:W-:Y:S05]  /*6120*/  @!P4 BRA `(.L_x_8313) ;  /* 0x000000000008c947 */ /* 0x000fea0003800000 */
[----:B------:R0:W-:Y:S04]  /*6130*/  REDG.E.ADD.F32.FTZ.RN.STRONG.GPU desc[UR16][R4.64+0x680], R224 ;  /* 0x000680e0040079a6 */ /* 0x0001e8000c12f310 */
[----:B----4-:R0:W-:Y:S02]  /*6140*/  REDG.E.ADD.F32.FTZ.RN.STRONG.GPU desc[UR16][R6.64+0x680], R13 ;  /* 0x0006800d060079a6 */ /* 0x0101e4000c12f310 */
.L_x_8313:
[----:B------:R-:W-:Y:S05]  /*6150*/  BSYNC.RECONVERGENT B0 ;  /* 0x0000000000007941 */ /* 0x000fea0003800200 */
.L_x_8312:
[----:B0---4-:R0:W4:Y:S01]  /*6160*/  LDS R13, [R58+0xf40] ;  /* 0x000f40003a0d7984 */ /* 0x0111220000000800 */
[----:B------:R-:W-:Y:S04]  /*6170*/  BSSY.RECONVERGENT B0, `(.L_x_8314) ;  /* 0x0000004000007945 */ /* 0x000fe80003800200 */
[----:B------:R-:W-:Y:S05]  /*6180*/  @!P5 BRA `(.L_x_8315) ;  /* 0x000000000008d947 */ /* 0x000fea0003800000 */
[----:B------:R0:W-:Y:S04]  /*6190*/  REDG.E.ADD.F32.FTZ.RN.STRONG.GPU desc[UR16][R4.64+0x700], R228 ;  /* 0x000700e4040079a6 */ /* 0x0001e8000c12f310 */
[----:B----4-:R0:W-:Y:S02]  /*61a0*/  REDG.E.ADD.F32.FTZ.RN.STRONG.GPU desc[UR16][R6.64+0x700], R13 ;  /* 0x0007000d060079a6 */ /* 0x0101e4000c12f310 */
.L_x_8315:
[----:B------:R-:W-:Y:S05]  /*61b0*/  BSYNC.RECONVERGENT B0 ;  /* 0x0000000000007941 */ /* 0x000fea0003800200 */
.L_x_8314:
[----:B0---4-:R0:W4:Y:S01]  /*61c0*/  LDS R13, [R57+0xfc0] ;  /* 0x000fc000390d7984 */ /* 0x0111220000000800 */
[----:B------:R-:W-:Y:S04]  /*61d0*/  BSSY.RECONVERGENT B0, `(.L_x_8316) ;  /* 0x0000004000007945 */ /* 0x000fe80003800200 */
[----:B------:R-:W-:Y:S05]  /*61e0*/  @!P6 BRA `(.L_x_8317) ;  /* 0x000000000008e947 */ /* 0x000fea0003800000 */
[----:B------:R0:W-:Y:S04]  /*61f0*/  REDG.E.ADD.F32.FTZ.RN.STRONG.GPU desc[UR16][R4.64+0x780], R230 ;  /* 0x000780e6040079a6 */ /* 0x0001e8000c12f310 */
[----:B----4-:R0:W-:Y:S02]  /*6200*/  REDG.E.ADD.F32.FTZ.RN.STRONG.GPU desc[UR16][R6.64+0x780], R13 ;  /* 0x0007800d060079a6 */ /* 0x0101e4000c12f310 */
.L_x_8317:
[----:B------:R-:W-:Y:S05]  /*6210*/  BSYNC.RECONVERGENT B0 ;  /* 0x0000000000007941 */ /* 0x000fea0003800200 */
.L_x_8316:
[----:B0---4-:R-:W0:Y:S01]  /*6220*/  SHFL.DOWN P1, R13, R10, 0x1, 0x1f ;  /* 0x08201f000a0d7f89 */ /* 0x011e220000020000 */
[CC--:B------:R-:W-:Y:S01]  /*6230*/  FMUL.FTZ R5, R178.reuse, R208.reuse ;  /* 0x000000d0b2057220 */ /* 0x0c0fe20000410000 */
        /* <DEDUP_REMOVED lines=21> */
[----:B------:R-:W-:Y:S01]  /*6390*/  ISETP.NE.AND P2, PT, R136, RZ, PT ;  /* 0x000000ff8800720c */ /* 0x000fe20003f45270 */
[----:B0-----:R-:W-:Y:S01]  /*63a0*/  @P1 FADD R13, R10, R13 ;  /* 0x0000000d0a0d1221 */ /* 0x001fe20000000000 */
[----:B------:R-:W-:Y:S01]  /*63b0*/  FMUL.FTZ R10, R178, R211 ;  /* 0x000000d3b20a7220 */ /* 0x000fe20000410000 */
[----:B------:R-:W-:Y:S01]  /*63c0*/  FFMA.FTZ R125, R4, R146, R125 ;  /* 0x00000092047d7223 */ /* 0x000fe2000001007d */
[----:B------:R-:W-:Y:S01]  /*63d0*/  FFMA.FTZ R116, R201, R183, R116 ;  /* 0x000000b7c9747223 */ /* 0x000fe20000010074 */
[----:B------:R-:W-:Y:S01]  /*63e0*/  ISETP.NE.AND P3, PT, R226, RZ, PT ;  /* 0x000000ffe200720c */ /* 0x000fe20003f65270 */
[----:B------:R-:W0:Y:S01]  /*63f0*/  SHFL.DOWN P1, R14, R13, 0x2, 0x1f ;  /* 0x08401f000d0e7f89 */ /* 0x000e220000020000 */
[----:B------:R-:W-:Y:S01]  /*6400*/  FMUL.FTZ R25, R25, R10 ;  /* 0x0000000a19197220 */ /* 0x000fe20000410000 */
[----:B------:R-:W-:Y:S01]  /*6410*/  FMUL.FTZ R16, R16, R9 ;  /* 0x0000000910107220 */ /* 0x000fe20000410000 */
[----:B------:R-:W-:Y:S01]  /*6420*/  FMUL.FTZ R190, R190, R213 ;  /* 0x000000d5bebe7220 */ /* 0x000fe20000410000 */
[----:B------:R-:W-:Y:S01]  /*6430*/  FMUL.FTZ R10, R191, R215 ;  /* 0x000000d7bf0a7220 */ /* 0x000fe20000410000 */
[----:B------:R-:W-:Y:S01]  /*6440*/  FFMA.FTZ R8, R160, R19, R25 ;  /* 0x00000013a0087223 */ /* 0x000fe20000010019 */
[-C--:B------:R-:W-:Y:S01]  /*6450*/  FMUL.FTZ R195, R195, R216.reuse ;  /* 0x000000d8c3c37220 */ /* 0x080fe20000410000 */
[C---:B------:R-:W-:Y:S01]  /*6460*/  FMUL.FTZ R213, R178.reuse, R213 ;  /* 0x000000d5b2d57220 */ /* 0x040fe20000410000 */
[----:B------:R-:W-:Y:S01]  /*6470*/  FMUL.FTZ R216, R178, R216 ;  /* 0x000000d8b2d87220 */ /* 0x000fe20000410000 */
[----:B------:R-:W-:Y:S01]  /*6480*/  FADD.FTZ R99, R8, R99 ;  /* 0x0000006308637221 */ /* 0x000fe20000010000 */
[----:B------:R-:W-:Y:S01]  /*6490*/  FMUL.FTZ R8, R178, R215 ;  /* 0x000000d7b2087220 */ /* 0x000fe20000410000 */
[----:B------:R-:W-:Y:S01]  /*64a0*/  FFMA.FTZ R117, R10, R174, R117 ;  /* 0x000000ae0a757223 */ /* 0x000fe20000010075 */
[----:B------:R-:W-:Y:S01]  /*64b0*/  FMUL.FTZ R213, R26, R213 ;  /* 0x000000d51ad57220 */ /* 0x000fe20000410000 */
[----:B------:R-:W-:Y:S01]  /*64c0*/  FMUL.FTZ R21, R21, R216 ;  /* 0x000000d815157220 */ /* 0x000fe20000410000 */
[----:B------:R-:W-:Y:S01]  /*64d0*/  FMUL.FTZ R27, R27, R8 ;  /* 0x000000081b1b7220 */ /* 0x000fe20000410000 */
[----:B------:R-:W-:Y:S01]  /*64e0*/  BSSY.RECONVERGENT B0, `(.L_x_8318) ;  /* 0x0000049000007945 */ /* 0x000fe20003800200 */
[----:B------:R-:W-:Y:S01]  /*64f0*/  FFMA.FTZ R213, R126, R190, R213 ;  /* 0x000000be7ed57223 */ /* 0x000fe200000100d5 */
[----:B------:R-:W-:Y:S01]  /*6500*/  FFMA.FTZ R120, R199, R179, R120 ;  /* 0x000000b3c7787223 */ /* 0x000fe20000010078 */
[----:B------:R-:W-:Y:S01]  /*6510*/  FFMA.FTZ R27, R124, R10, R27 ;  /* 0x0000000a7c1b7223 */ /* 0x000fe2000001001b */
[----:B------:R-:W-:Y:S01]  /*6520*/  FMUL.FTZ R10, R193, R214 ;  /* 0x000000d6c10a7220 */ /* 0x000fe20000410000 */
[----:B------:R-:W-:Y:S01]  /*6530*/  FFMA.FTZ R127, R18, R144, R127 ;  /* 0x00000090127f7223 */ /* 0x000fe2000001007f */
[----:B------:R-:W-:Y:S01]  /*6540*/  FFMA.FTZ R106, R19, R175, R106 ;  /* 0x000000af136a7223 */ /* 0x000fe2000001006a */
[----:B------:R-:W-:Y:S01]  /*6550*/  FFMA.FTZ R115, R190, R176, R115 ;  /* 0x000000b0be737223 */ /* 0x000fe20000010073 */
[----:B------:R-:W-:Y:S01]  /*6560*/  FADD.FTZ R94, R213, R94 ;  /* 0x0000005ed55e7221 */ /* 0x000fe20000010000 */
[----:B0-----:R-:W-:Y:S01]  /*6570*/  @P1 FADD R14, R13, R14 ;  /* 0x0000000e0d0e1221 */ /* 0x001fe20000000000 */
[----:B------:R-:W-:Y:S01]  /*6580*/  FFMA.FTZ R13, R128, R12, R7 ;  /* 0x0000000c800d7223 */ /* 0x000fe20000010007 */
[----:B------:R-:W-:Y:S01]  /*6590*/  FFMA.FTZ R7, R129, R18, R6 ;  /* 0x0000001281077223 */ /* 0x000fe20000010006 */
[----:B------:R-:W-:Y:S01]  /*65a0*/  FMUL.FTZ R6, R178, R219 ;  /* 0x000000dbb2067220 */ /* 0x000fe20000410000 */
[----:B------:R-:W-:Y:S01]  /*65b0*/  FFMA.FTZ R108, R197, R171, R108 ;  /* 0x000000abc56c7223 */ /* 0x000fe2000001006c */
[----:B------:R-:W0:Y:S01]  /*65c0*/  SHFL.DOWN P1, R185, R14, 0x4, 0x1f ;  /* 0x08801f000eb97f89 */ /* 0x000e220000020000 */
[----:B------:R-:W-:Y:S01]  /*65d0*/  FADD.FTZ R92, R13, R92 ;  /* 0x0000005c0d5c7221 */ /* 0x000fe20000010000 */
[----:B------:R-:W-:Y:S01]  /*65e0*/  FMUL.FTZ R225, R225, R6 ;  /* 0x00000006e1e17220 */ /* 0x000fe20000410000 */
[----:B------:R-:W-:Y:S01]  /*65f0*/  FFMA.FTZ R6, R166, R5, R223 ;  /* 0x00000005a6067223 */ /* 0x000fe200000100df */
[----:B------:R-:W-:Y:S01]  /*6600*/  FMUL.FTZ R5, R178, R218 ;  /* 0x000000dab2057220 */ /* 0x000fe20000410000 */
[----:B------:R-:W-:Y:S01]  /*6610*/  FADD.FTZ R90, R7, R90 ;  /* 0x0000005a075a7221 */ /* 0x000fe20000010000 */
[----:B------:R-:W-:Y:S01]  /*6620*/  FFMA.FTZ R225, R134, R4, R225 ;  /* 0x0000000486e17223 */ /* 0x000fe200000100e1 */
[----:B------:R-:W-:Y:S01]  /*6630*/  FADD.FTZ R111, R6, R111 ;  /* 0x0000006f066f7221 */ /* 0x000fe20000010000 */
[----:B------:R-:W-:Y:S01]  /*6640*/  FMUL.FTZ R5, R222, R5 ;  /* 0x00000005de057220 */ /* 0x000fe20000410000 */
[----:B------:R-:W-:Y:S01]  /*6650*/  FMUL.FTZ R4, R178, R9 ;  /* 0x00000009b2047220 */ /* 0x000fe20000410000 */
[----:B------:R-:W-:Y:S01]  /*6660*/  FFMA.FTZ R6, R158, R197, R23 ;  /* 0x000000c59e067223 */ /* 0x000fe20000010017 */
[-C--:B------:R-:W-:Y:S01]  /*6670*/  FMUL.FTZ R7, R196, R212.reuse ;  /* 0x000000d4c4077220 */ /* 0x080fe20000410000 */
[----:B------:R-:W-:Y:S01]  /*6680*/  FFMA.FTZ R201, R168, R201, R5 ;  /* 0x000000c9a8c97223 */ /* 0x000fe20000010005 */
[----:B------:R-:W-:Y:S01]  /*6690*/  FMUL.FTZ R5, R178, R212 ;  /* 0x000000d4b2057220 */ /* 0x000fe20000410000 */
[----:B------:R-:W-:Y:S01]  /*66a0*/  FMUL.FTZ R8, R227, R4 ;  /* 0x00000004e3087220 */ /* 0x000fe20000410000 */
[----:B------:R-:W-:Y:S01]  /*66b0*/  FADD.FTZ R101, R6, R101 ;  /* 0x0000006506657221 */ /* 0x000fe20000010000 */
[----:B------:R-:W-:Y:S01]  /*66c0*/  FMUL.FTZ R4, R15, R231 ;  /* 0x000000e70f047220 */ /* 0x000fe20000410000 */
[----:B------:R-:W-:Y:S01]  /*66d0*/  FMUL.FTZ R9, R22, R5 ;  /* 0x0000000516097220 */ /* 0x000fe20000410000 */
[-C--:B------:R-:W-:Y:S01]  /*66e0*/  FMUL.FTZ R5, R202, R11.reuse ;  /* 0x0000000bca057220 */ /* 0x080fe20000410000 */
[C---:B------:R-:W-:Y:S01]  /*66f0*/  FMUL.FTZ R6, R178.reuse, R11 ;  /* 0x0000000bb2067220 */ /* 0x040fe20000410000 */
[C---:B------:R-:W-:Y:S01]  /*6700*/  FMUL.FTZ R231, R178.reuse, R231 ;  /* 0x000000e7b2e77220 */ /* 0x040fe20000410000 */
[----:B------:R-:W-:Y:S01]  /*6710*/  FMUL.FTZ R11, R178, R214 ;  /* 0x000000d6b20b7220 */ /* 0x000fe20000410000 */
[----:B------:R-:W-:Y:S01]  /*6720*/  FFMA.FTZ R121, R4, R150, R121 ;  /* 0x0000009604797223 */ /* 0x000fe20000010079 */
[----:B------:R-:W-:Y:S01]  /*6730*/  FMUL.FTZ R229, R229, R6 ;  /* 0x00000006e5e57220 */ /* 0x000fe20000410000 */
[----:B0-----:R-:W-:Y:S01]  /*6740*/  @P1 FADD R185, R14, R185 ;  /* 0x000000b90eb91221 */ /* 0x001fe20000000000 */
[----:B------:R-:W-:Y:S01]  /*6750*/  FMUL.FTZ R0, R0, R231 ;  /* 0x000000e700007220 */ /* 0x000fe20000410000 */
[----:B------:R-:W-:Y:S01]  /*6760*/  FMUL.FTZ R11, R24, R11 ;  /* 0x0000000b180b7220 */ /* 0x000fe20000410000 */
[----:B------:R-:W-:Y:S01]  /*6770*/  FFMA.FTZ R8, R135, R16, R8 ;  /* 0x0000001087087223 */ /* 0x000fe20000010008 */
[----:B------:R-:W-:Y:S01]  /*6780*/  FFMA.FTZ R6, R156, R7, R9 ;  /* 0x000000079c067223 */ /* 0x000fe20000010009 */
[----:B------:R-:W0:Y:S01]  /*6790*/  SHFL.DOWN P1, R12, R185, 0x8, 0x1f ;  /* 0x09001f00b90c7f89 */ /* 0x000e220000020000 */
        /* <DEDUP_REMOVED lines=29> */
.L_x_8319:
[----:B------:R-:W-:Y:S05]  /*6970*/  BSYNC.RECONVERGENT B0 ;  /* 0x0000000000007941 */ /* 0x000fea0003800200 */
.L_x_8318:
[----:B------:R-:W-:-:S04]  /*6980*/  UIADD3 UR4, UPT, UPT, UR4, 0x1, URZ ;  /* 0x0000000104047890 */ /* 0x000fc8000fffe0ff */
[----:B------:R-:W-:-:S09]  /*6990*/  UISETP.GE.AND UP0, UPT, UR4, UR13, UPT ;  /* 0x0000000d0400728c */ /* 0x000fd2000bf06270 */
[----:B------:R-:W-:Y:S05]  /*69a0*/  BRA.U !UP0, `(.L_x_8320) ;  /* 0xffffffd1087c7547 */ /* 0x000fea000b83ffff */
.L_x_8282:
[----:B------:R-:W-:Y:S08]  /*69b0*/  BAR.SYNC.DEFER_BLOCKING 0x0 ;  /* 0x0000000000007b1d */ /* 0x000ff00000010000 */
[----:B------:R-:W4:Y:S01]  /*69c0*/  LDC.64 R24, c[0x0][0x4f8] ;  /* 0x00013e00ff187b82 */ /* 0x000f220000000a00 */
[----:B------:R-:W-:Y:S01]  /*69d0*/  IADD3 R42, PT, PT, R74, -0x1, RZ ;  /* 0xffffffff4a2a7810 */ /* 0x000fe20007ffe0ff */
[----:B------:R-:W5:Y:S06]  /*69e0*/  LDCU.64 UR4, c[0x0][0x500] ;  /* 0x0000a000ff0477ac */ /* 0x000f6c0008000a00 */
[----:B------:R-:W2:Y:S08]  /*69f0*/  LDC.64 R44, c[0x0][0x518] ;  /* 0x00014600ff2c7b82 */ /* 0x000eb00000000a00 */
[----:B------:R-:W3:Y:S01]  /*6a00*/  LDC.64 R46, c[0x0][0x560] ;  /* 0x00015800ff2e7b82 */ /* 0x000ee20000000a00 */
[----:B------:R-:W5:Y:S04]  /*6a10*/  LDG.E.128 R4, desc[UR16][R38.64] ;  /* 0x0000001026047981 */ /* 0x000f68000c1e1d00 */
[----:B------:R0:W4:Y:S01]  /*6a20*/  LDG.E.128 R8, desc[UR16][R38.64+0x200] ;  /* 0x0002001026087981 */ /* 0x000122000c1e1d00 */
[----:B------:R-:W-:-:S04]  /*6a30*/  SHF.L.U32 R40, R42, 0x9, RZ ;  /* 0x000000092a287819 */ /* 0x000fc800000006ff */
[----:B------:R-:W-:Y:S01]  /*6a40*/  SHF.R.S32.HI R41, RZ, 0x1f, R40 ;  /* 0x0000001fff297819 */ /* 0x000fe20000011428 */
[----:B0-----:R-:W0:Y:S01]  /*6a50*/  LDC.64 R38, c[0x0][0x550] ;  /* 0x00015400ff267b82 */ /* 0x001e220000000a00 */
[----:B-----5:R-:W-:Y:S04]  /*6a60*/  STS.128 [R53], R4 ;  /* 0x0000000435007388 */ /* 0x020fe80000000c00 */
[----:B----4-:R-:W-:Y:S01]  /*6a70*/  STS.128 [R53+0x200], R8 ;  /* 0x0002000835007388 */ /* 0x010fe20000000c00 */
[----:B------:R-:W-:-:S03]  /*6a80*/  NOP ;  /* 0x0000000000007918 */ /* 0x000fc60000000000 */
[----:B-1----:R-:W1:Y:S04]  /*6a90*/  LDS.128 R12, [R52] ;  /* 0x00000000340c7984 */ /* 0x002e680000000c00 */
[----:B------:R-:W4:Y:S01]  /*6aa0*/  LDS.128 R4, [R52+0x10] ;  /* 0x0000100034047984 */ /* 0x000f220000000c00 */
[C---:B-1----:R-:W-:Y:S02]  /*6ab0*/  SHF.L.U32 R17, R12.reuse, 0x10, RZ ;  /* 0x000000100c117819 */ /* 0x042fe400000006ff */
        /* <DEDUP_REMOVED lines=10> */
[----:B------:R-:W-:Y:S02]  /*6b60*/  PRMT R13, R13, 0x7632, R13 ;  /* 0x000076320d0d7816 */ /* 0x000fe4000000000d */
[----:B------:R-:W-:Y:S02]  /*6b70*/  FSETP.GTU.FTZ.AND P6, PT, R9, 20, PT ;  /* 0x41a000000900780b */ /* 0x000fe40003fdc000 */
[----:B------:R-:W-:-:S02]  /*6b80*/  FSETP.GTU.FTZ.AND P2, PT, R17, 20, PT ;  /* 0x41a000001100780b */ /* 0x000fc40003f5c000 */
[----:B------:R-:W-:Y:S02]  /*6b90*/  SHF.L.U32 R13, R13, 0x10, RZ ;  /* 0x000000100d0d7819 */ /* 0x000fe400000006ff */
[----:B------:R-:W-:Y:S02]  /*6ba0*/  PRMT R14, R14, 0x7632, R14 ;  /* 0x000076320e0e7816 */ /* 0x000fe4000000000e */
[----:B------:R-:W-:Y:S01]  /*6bb0*/  FSETP.GTU.FTZ.AND P5, PT, R19, 20, PT ;  /* 0x41a000001300780b */ /* 0x000fe20003fbc000 */
[----:B------:R-:W-:-:S04]  /*6bc0*/  @!P3 FMUL.FTZ R0, R0, -1.4426950216293334961 ;  /* 0xbfb8aa3b0000b820 */ /* 0x000fc80000410000 */
[----:B------:R-:W-:Y:S02]  /*6bd0*/  @!P6 FMUL.FTZ R9, R9, -1.4426950216293334961 ;  /* 0xbfb8aa3b0909e820 */ /* 0x000fe40000410000 */
[----:B------:R-:W-:Y:S01]  /*6be0*/  @!P2 FMUL.FTZ R10, R17, -1.4426950216293334961 ;  /* 0xbfb8aa3b110aa820 */ /* 0x000fe20000410000 */
[----:B------:R-:W1:Y:S01]  /*6bf0*/  @!P3 MUFU.EX2 R0, R0 ;  /* 0x000000000000b308 */ /* 0x000e620000000800 */
[C---:B------:R-:W-:Y:S02]  /*6c00*/  SHF.L.U32 R17, R15.reuse, 0x10, RZ ;  /* 0x000000100f117819 */ /* 0x040fe400000006ff */
[----:B------:R-:W-:Y:S02]  /*6c10*/  PRMT R15, R15, 0x7632, R15 ;  /* 0x000076320f0f7816 */ /* 0x000fe4000000000f */
[----:B------:R-:W-:Y:S01]  /*6c20*/  @!P5 FMUL.FTZ R11, R19, -1.4426950216293334961 ;  /* 0xbfb8aa3b130bd820 */ /* 0x000fe20000410000 */
[----:B------:R-:W-:Y:S01]  /*6c30*/  FADD.FTZ R12, R17, R78 ;  /* 0x0000004e110c7221 */ /* 0x000fe20000010000 */
[----:B----4-:R-:W-:Y:S01]  /*6c40*/  SHF.L.U32 R17, R4, 0x10, RZ ;  /* 0x0000001004117819 */ /* 0x010fe200000006ff */
[----:B------:R-:W4:Y:S01]  /*6c50*/  @!P6 MUFU.EX2 R9, R9 ;  /* 0x000000090009e308 */ /* 0x000f220000000800 */
[----:B------:R-:W-:-:S02]  /*6c60*/  SHF.L.U32 R15, R15, 0x10, RZ ;  /* 0x000000100f0f7819 */ /* 0x000fc400000006ff */
[----:B------:R-:W-:Y:S02]  /*6c70*/  FSETP.GTU.FTZ.AND P4, PT, R12, 20, PT ;  /* 0x41a000000c00780b */ /* 0x000fe40003f9c000 */
[----:B------:R-:W-:-:S03]  /*6c80*/  PRMT R4, R4, 0x7632, R4 ;  /* 0x0000763204047816 */ /* 0x000fc60000000004 */
[----:B------:R-:W5:Y:S01]  /*6c90*/  @!P2 MUFU.EX2 R10, R10 ;  /* 0x0000000a000aa308 */ /* 0x000f620000000800 */
[----:B-1----:R-:W-:-:S07]  /*6ca0*/  @!P3 FADD.FTZ R8, R0, 1 ;  /* 0x3f8000000008b421 */ /* 0x002fce0000010000 */
[----:B------:R1:W2:Y:S01]  /*6cb0*/  @!P3 MUFU.RCP R16, R8 ;  /* 0x000000080010b308 */ /* 0x0002a20000001000 */
[----:B----4-:R-:W-:-:S07]  /*6cc0*/  @!P6 FADD.FTZ R9, R9, 1 ;  /* 0x3f8000000909e421 */ /* 0x010fce0000010000 */
[----:B------:R-:W4:Y:S01]  /*6cd0*/  @!P6 MUFU.RCP R9, R9 ;  /* 0x000000090009e308 */ /* 0x000f220000001000 */
[----:B-----5:R-:W-:Y:S01]  /*6ce0*/  @!P2 FADD.FTZ R0, R10, 1 ;  /* 0x3f8000000a00a421 */ /* 0x020fe20000010000 */
[--C-:B------:R-:W-:Y:S01]  /*6cf0*/  FADD.FTZ R10, R17, R78.reuse ;  /* 0x0000004e110a7221 */ /* 0x100fe20000010000 */
[C---:B------:R-:W-:Y:S01]  /*6d00*/  SHF.L.U32 R17, R5.reuse, 0x10, RZ ;  /* 0x0000001005117819 */ /* 0x040fe200000006ff */
[----:B-1----:R-:W-:Y:S01]  /*6d10*/  @!P4 FMUL.FTZ R8, R12, -1.4426950216293334961 ;  /* 0xbfb8aa3b0c08c820 */ /* 0x002fe20000410000 */
[----:B------:R-:W-:Y:S02]  /*6d20*/  PRMT R5, R5, 0x7632, R5 ;  /* 0x0000763205057816 */ /* 0x000fe40000000005 */
[----:B------:R-:W-:Y:S01]  /*6d30*/  FSETP.GTU.FTZ.AND P0, PT, R10, 20, PT ;  /* 0x41a000000a00780b */ /* 0x000fe20003f1c000 */
[--C-:B------:R-:W-:Y:S01]  /*6d40*/  FADD.FTZ R18, R17, R78.reuse ;  /* 0x0000004e11127221 */ /* 0x100fe20000010000 */
[--C-:B------:R-:W-:Y:S01]  /*6d50*/  FADD.FTZ R17, R13, R78.reuse ;  /* 0x0000004e0d117221 */ /* 0x100fe20000010000 */
[----:B------:R-:W-:Y:S01]  /*6d60*/  SHF.L.U32 R13, R14, 0x10, RZ ;  /* 0x000000100e0d7819 */ /* 0x000fe200000006ff */
[----:B------:R-:W1:Y:S01]  /*6d70*/  @!P2 MUFU.RCP R0, R0 ;  /* 0x000000000000a308 */ /* 0x000e620000001000 */
[----:B--2---:R-:W-:Y:S01]  /*6d80*/  @!P3 FMUL.FTZ R107, R107, R16 ;  /* 0x000000106b6bb220 */ /* 0x004fe20000410000 */
[--C-:B------:R-:W-:Y:S01]  /*6d90*/  FADD.FTZ R16, R15, R78.reuse ;  /* 0x0000004e0f107221 */ /* 0x100fe20000010000 */
[----:B------:R-:W-:Y:S01]  /*6da0*/  FSETP.GTU.FTZ.AND P3, PT, R17, 20, PT ;  /* 0x41a000001100780b */ /* 0x000fe20003f7c000 */
[----:B------:R-:W-:Y:S01]  /*6db0*/  FADD.FTZ R13, R13, R78 ;  /* 0x0000004e0d0d7221 */ /* 0x000fe20000010000 */
[----:B------:R-:W-:Y:S01]  /*6dc0*/  FSETP.GTU.FTZ.AND P1, PT, R18, 20, PT ;  /* 0x41a000001200780b */ /* 0x000fe20003f3c000 */
[----:B----4-:R-:W-:Y:S01]  /*6dd0*/  @!P6 FMUL.FTZ R100, R100, R9 ;  /* 0x000000096464e220 */ /* 0x010fe20000410000 */
[----:B------:R-:W-:Y:S01]  /*6de0*/  SHF.L.U32 R5, R5, 0x10, RZ ;  /* 0x0000001005057819 */ /* 0x000fe200000006ff */
[----:B------:R-:W2:Y:S01]  /*6df0*/  @!P5 MUFU.EX2 R11, R11 ;  /* 0x0000000b000bd308 */ /* 0x000ea20000000800 */
[----:B------:R-:W-:Y:S01]  /*6e00*/  FSETP.GTU.FTZ.AND P6, PT, R13, 20, PT ;  /* 0x41a000000d00780b */ /* 0x000fe20003fdc000 */
[----:B------:R-:W-:-:S06]  /*6e10*/  @!P0 FMUL.FTZ R10, R10, -1.4426950216293334961 ;  /* 0xbfb8aa3b0a0a8820 */ /* 0x000fcc0000410000 */
[----:B------:R4:W5:Y:S01]  /*6e20*/  @!P4 MUFU.EX2 R12, R8 ;  /* 0x00000008000cc308 */ /* 0x0009620000000800 */
[----:B-1----:R-:W-:Y:S01]  /*6e30*/  @!P2 FMUL.FTZ R109, R109, R0 ;  /* 0x000000006d6da220 */ /* 0x002fe20000410000 */
[----:B------:R-:W-:Y:S01]  /*6e40*/  @!P3 FMUL.FTZ R0, R17, -1.4426950216293334961 ;  /* 0xbfb8aa3b1100b820 */ /* 0x000fe20000410000 */
[----:B------:R-:W-:Y:S02]  /*6e50*/  FSETP.GTU.FTZ.AND P2, PT, R16, 20, PT ;  /* 0x41a000001000780b */ /* 0x000fe40003f5c000 */
[C---:B------:R-:W-:Y:S01]  /*6e60*/  SHF.L.U32 R17, R6.reuse, 0x10, RZ ;  /* 0x0000001006117819 */ /* 0x040fe200000006ff */
[----:B------:R-:W-:Y:S01]  /*6e70*/  @!P6 FMUL.FTZ R9, R13, -1.4426950216293334961 ;  /* 0xbfb8aa3b0d09e820 */ /* 0x000fe20000410000 */
[----:B------:R-:W-:Y:S01]  /*6e80*/  PRMT R6, R6, 0x7632, R6 ;  /* 0x0000763206067816 */ /* 0x000fe20000000006 */
[----:B------:R-:W-:Y:S01]  /*6e90*/  @!P3 MUFU.EX2 R0, R0 ;  /* 0x000000000000b308 */ /* 0x000fe20000000800 */
[----:B--2---:R-:W-:Y:S01]  /*6ea0*/  @!P5 FADD.FTZ R11, R11, 1 ;  /* 0x3f8000000b0bd421 */ /* 0x004fe20000010000 */
[----:B----4-:R-:W-:-:S06]  /*6eb0*/  @!P1 FMUL.FTZ R8, R18, -1.4426950216293334961 ;  /* 0xbfb8aa3b12089820 */ /* 0x010fcc0000410000 */
[----:B------:R-:W1:Y:S01]  /*6ec0*/  @!P6 MUFU.EX2 R9, R9 ;  /* 0x000000090009e308 */ /* 0x000e620000000800 */
[----:B------:R-:W-:Y:S01]  /*6ed0*/  @!P2 FMUL.FTZ R13, R16, -1.4426950216293334961 ;  /* 0xbfb8aa3b100da820 */ /* 0x000fe20000410000 */
[----:B-----5:R-:W-:-:S06]  /*6ee0*/  @!P4 FADD.FTZ R12, R12, 1 ;  /* 0x3f8000000c0cc421 */ /* 0x020fcc0000010000 */
[----:B------:R1:W2:Y:S08]  /*6ef0*/  @!P0 MUFU.EX2 R14, R10 ;  /* 0x0000000a000e8308 */ /* 0x0002b00000000800 */
[----:B------:R4:W-:Y:S01]  /*6f00*/  @!P1 MUFU.EX2 R15, R8 ;  /* 0x00000008000f9308 */ /* 0x0009e20000000800 */
[----:B-1----:R-:W-:Y:S01]  /*6f10*/  @!P6 FADD.FTZ R10, R9, 1 ;  /* 0x3f800000090ae421 */ /* 0x002fe20000010000 */
[----:B------:R-:W-:-:S06]  /*6f20*/  SHF.L.U32 R9, R7, 0x10, RZ ;  /* 0x0000001007097819 */ /* 0x000fcc00000006ff */
[----:B------:R-:W1:Y:S01]  /*6f30*/  @!P5 MUFU.RCP R11, R11 ;  /* 0x0000000b000bd308 */ /* 0x000e620000001000 */
[----:B----4-:R-:W-:Y:S01]  /*6f40*/  @!P3 FADD.FTZ R8, R0, 1 ;  /* 0x3f8000000008b421 */ /* 0x010fe20000010000 */
[----:B--2---:R-:W-:Y:S01]  /*6f50*/  @!P0 FADD.FTZ R14, R14, 1 ;  /* 0x3f8000000e0e8421 */ /* 0x004fe20000010000 */
[----:B------:R-:W-:-:S05]  /*6f60*/  FADD.FTZ R0, R17, R78 ;  /* 0x0000004e11007221 */ /* 0x000fca0000010000 */
[----:B------:R-:W2:Y:S08]  /*6f70*/  @!P6 MUFU.RCP R10, R10 ;  /* 0x0000000a000ae308 */ /* 0x000eb00000001000 */
[----:B------:R-:W4:Y:S01]  /*6f80*/  @!P2 MUFU.EX2 R13, R13 ;  /* 0x0000000d000da308 */ /* 0x000f220000000800 */
[----:B-1----:R-:W-:-:S07]  /*6f90*/  @!P5 FMUL.FTZ R104, R104, R11 ;  /* 0x0000000b6868d220 */ /* 0x002fce0000410000 */
[----:B------:R1:W5:Y:S01]  /*6fa0*/  @!P3 MUFU.RCP R19, R8 ;  /* 0x000000080013b308 */ /* 0x0003620000001000 */
[----:B--2---:R-:W-:-:S07]  /*6fb0*/  @!P6 FMUL.FTZ R111, R111, R10 ;  /* 0x0000000a6f6fe220 */ /* 0x004fce0000410000 */
[----:B------:R-:W2:Y:S01]  /*6fc0*/  @!P4 MUFU.RCP R21, R12 ;  /* 0x0000000c0015c308 */ /* 0x000ea20000001000 */
[----:B-1----:R-:W-:Y:S01]  /*6fd0*/  FADD.FTZ R8, R9, R78 ;  /* 0x0000004e09087221 */ /* 0x002fe20000010000 */
[----:B------:R-:W-:Y:S01]  /*6fe0*/  SHF.L.U32 R9, R4, 0x10, RZ ;  /* 0x0000001004097819 */ /* 0x000fe200000006ff */
[----:B----4-:R-:W-:Y:S01]  /*6ff0*/  @!P2 FADD.FTZ R13, R13, 1 ;  /* 0x3f8000000d0da421 */ /* 0x010fe20000010000 */
[----:B------:R-:W-:Y:S02]  /*7000*/  PRMT R4, R7, 0x7632, R4 ;  /* 0x0000763207047816 */ /* 0x000fe40000000004 */
[----:B------:R-:W-:Y:S01]  /*7010*/  FSETP.GTU.FTZ.AND P6, PT, R8, 20, PT ;  /* 0x41a000000800780b */ /* 0x000fe20003fdc000 */
[--C-:B------:R-:W-:Y:S01]  /*7020*/  FADD.FTZ R11, R9, R78.reuse ;  /* 0x0000004e090b7221 */ /* 0x100fe20000010000 */
[----:B------:R-:W1:Y:S01]  /*7030*/  @!P0 MUFU.RCP R17, R14 ;  /* 0x0000000e00118308 */ /* 0x000e620000001000 */
[----:B------:R-:W-:Y:S01]  /*7040*/  SHF.L.U32 R9, R6, 0x10, RZ ;  /* 0x0000001006097819 */ /* 0x000fe200000006ff */
[----:B------:R-:W-:Y:S01]  /*7050*/  FADD.FTZ R6, R5, R78 ;  /* 0x0000004e05067221 */ /* 0x000fe20000010000 */
[----:B-----5:R-:W-:Y:S01]  /*7060*/  @!P3 FMUL.FTZ R102, R102, R19 ;  /* 0x000000136666b220 */ /* 0x020fe20000410000 */
[----:B------:R-:W-:-:S02]  /*7070*/  FSETP.GTU.FTZ.AND P3, PT, R0, 20, PT ;  /* 0x41a000000000780b */ /* 0x000fc40003f7c000 */
[----:B------:R-:W-:Y:S01]  /*7080*/  SHF.L.U32 R5, R4, 0x10, RZ ;  /* 0x0000001004057819 */ /* 0x000fe200000006ff */
[--C-:B------:R-:W-:Y:S01]  /*7090*/  FADD.FTZ R9, R9, R78.reuse ;  /* 0x0000004e09097221 */ /* 0x100fe20000010000 */
[----:B------:R4:W5:Y:S01]  /*70a0*/  @!P2 MUFU.RCP R10, R13 ;  /* 0x0000000d000aa308 */ /* 0x0009620000001000 */
[----:B--2---:R-:W-:Y:S01]  /*70b0*/  @!P4 FMUL.FTZ R90, R90, R21 ;  /* 0x000000155a5ac220 */ /* 0x004fe20000410000 */
[----:B------:R-:W-:Y:S01]  /*70c0*/  FSETP.GTU.FTZ.AND P4, PT, R6, 20, PT ;  /* 0x41a000000600780b */ /* 0x000fe20003f9c000 */
[----:B------:R-:W-:Y:S01]  /*70d0*/  @!P6 FMUL.FTZ R8, R8, -1.4426950216293334961 ;  /* 0xbfb8aa3b0808e820 */ /* 0x000fe20000410000 */
[----:B------:R-:W-:Y:S01]  /*70e0*/  FADD.FTZ R12, R5, R78 ;  /* 0x0000004e050c7221 */ /* 0x000fe20000010000 */
[----:B------:R-:W-:Y:S01]  /*70f0*/  FSETP.GTU.FTZ.AND P5, PT, R11, 20, PT ;  /* 0x41a000000b00780b */ /* 0x000fe20003fbc000 */
[----:B------:R-:W-:Y:S01]  /*7100*/  @!P1 FADD.FTZ R4, R15, 1 ;  /* 0x3f8000000f049421 */ /* 0x000fe20000010000 */
[----:B------:R-:W-:Y:S02]  /*7110*/  F2FP.BF16.F32.PACK_AB R15, R112, R119 ;  /* 0x00000077700f723e */ /* 0x000fe400000010ff */
[----:B------:R-:W-:Y:S01]  /*7120*/  @!P3 FMUL.FTZ R0, R0, -1.4426950216293334961 ;  /* 0xbfb8aa3b0000b820 */ /* 0x000fe20000410000 */
[----:B-1----:R-:W-:Y:S01]  /*7130*/  @!P0 FMUL.FTZ R92, R92, R17 ;  /* 0x000000115c5c8220 */ /* 0x002fe20000410000 */
[----:B------:R-:W1:Y:S01]  /*7140*/  @!P6 MUFU.EX2 R8, R8 ;  /* 0x000000080008e308 */ /* 0x000e620000000800 */
[----:B------:R-:W-:-:S02]  /*7150*/  FSETP.GTU.FTZ.AND P0, PT, R12, 20, PT ;  /* 0x41a000000c00780b */ /* 0x000fc40003f1c000 */
[----:B------:R-:W-:Y:S01]  /*7160*/  F2FP.BF16.F32.PACK_AB R14, R110, R117 ;  /* 0x000000756e0e723e */ /* 0x000fe200000010ff */
[----:B------:R-:W-:Y:S01]  /*7170*/  @!P4 FMUL.FTZ R5, R6, -1.4426950216293334961 ;  /* 0xbfb8aa3b0605c820 */ /* 0x000fe20000410000 */
[----:B----4-:R-:W-:Y:S01]  /*7180*/  F2FP.BF16.F32.PACK_AB R13, R108, R115 ;  /* 0x000000736c0d723e */ /* 0x010fe200000010ff */
[----:B-----5:R-:W-:Y:S01]  /*7190*/  @!P2 FMUL.FTZ R97, R97, R10 ;  /* 0x0000000a6161a220 */ /* 0x020fe20000410000 */
[----:B------:R-:W-:Y:S01]  /*71a0*/  FSETP.GTU.FTZ.AND P2, PT, R9, 20, PT ;  /* 0x41a000000900780b */ /* 0x000fe20003f5c000 */
[----:B------:R2:W4:Y:S01]  /*71b0*/  @!P3 MUFU.EX2 R7, R0 ;  /* 0x000000000007b308 */ /* 0x0005220000000800 */
[----:B------:R-:W-:-:S05]  /*71c0*/  F2FP.BF16.F32.PACK_AB R10, R118, R125 ;  /* 0x0000007d760a723e */ /* 0x000fca00000010ff */
[----:B------:R-:W-:Y:S02]  /*71d0*/  @!P0 FMUL.FTZ R12, R12, -1.4426950216293334961 ;  /* 0xbfb8aa3b0c0c8820 */ /* 0x000fe40000410000 */
[----:B------:R-:W5:Y:S01]  /*71e0*/  @!P4 MUFU.EX2 R5, R5 ;  /* 0x000000050005c308 */ /* 0x000f620000000800 */
[----:B--2---:R-:W-:Y:S01]  /*71f0*/  @!P5 FMUL.FTZ R0, R11, -1.4426950216293334961 ;  /* 0xbfb8aa3b0b00d820 */ /* 0x004fe20000410000 */
[----:B-1----:R-:W-:Y:S01]  /*7200*/  @!P6 FADD.FTZ R16, R8, 1 ;  /* 0x3f8000000810e421 */ /* 0x002fe20000010000 */
[----:B------:R-:W-:Y:S01]  /*7210*/  F2FP.BF16.F32.PACK_AB R11, R120, R127 ;  /* 0x0000007f780b723e */ /* 0x000fe200000010ff */
[----:B------:R-:W-:Y:S01]  /*7220*/  @!P2 FMUL.FTZ R6, R9, -1.4426950216293334961 ;  /* 0xbfb8aa3b0906a820 */ /* 0x000fe20000410000 */
[----:B------:R-:W-:Y:S02]  /*7230*/  F2FP.BF16.F32.PACK_AB R9, R116, R123 ;  /* 0x0000007b7409723e */ /* 0x000fe400000010ff */
[----:B------:R-:W-:Y:S01]  /*7240*/  F2FP.BF16.F32.PACK_AB R8, R114, R121 ;  /* 0x000000797208723e */ /* 0x000fe200000010ff */
[----:B------:R1:W2:Y:S01]  /*7250*/  @!P0 MUFU.EX2 R18, R12 ;  /* 0x0000000c00128308 */ /* 0x0002a20000000800 */
[----:B----4-:R-:W-:-:S03]  /*7260*/  @!P3 FADD.FTZ R7, R7, 1 ;  /* 0x3f8000000707b421 */ /* 0x010fc60000010000 */
[----:B------:R-:W-:Y:S04]  /*7270*/  STS.128 [R52], R8 ;  /* 0x0000000834007388 */ /* 0x000fe80000000c00 */
[----:B------:R5:W4:Y:S01]  /*7280*/  @!P6 MUFU.RCP R23, R16 ;  /* 0x000000100017e308 */ /* 0x000b220000001000 */
[----:B-1----:R-:W-:-:S05]  /*7290*/  F2FP.BF16.F32.PACK_AB R12, R106, R113 ;  /* 0x000000716a0c723e */ /* 0x002fca00000010ff */
[----:B------:R1:W-:Y:S01]  /*72a0*/  STS.128 [R52+0x10], R12 ;  /* 0x0000100c34007388 */ /* 0x0003e20000000c00 */
[----:B------:R-:W-:Y:S01]  /*72b0*/  NOP ;  /* 0x0000000000007918 */ /* 0x000fe20000000000 */
[----:B------:R-:W3:Y:S01]  /*72c0*/  @!P2 MUFU.EX2 R17, R6 ;  /* 0x000000060011a308 */ /* 0x000ee20000000800 */
[----:B-----5:R-:W-:Y:S01]  /*72d0*/  @!P4 FADD.FTZ R16, R5, 1 ;  /* 0x3f8000000510c421 */ /* 0x020fe20000010000 */
[----:B------:R-:W5:Y:S01]  /*72e0*/  LDS.128 R8, [R53+0x200] ;  /* 0x0002000035087984 */ /* 0x000f620000000c00 */
[----:B--2---:R-:W-:Y:S01]  /*72f0*/  @!P0 FADD.FTZ R18, R18, 1 ;  /* 0x3f80000012128421 */ /* 0x004fe20000010000 */
[----:B----4-:R-:W-:-:S04]  /*7300*/  @!P6 FMUL.FTZ R98, R98, R23 ;  /* 0x000000176262e220 */ /* 0x010fc80000410000 */
[----:B------:R-:W2:Y:S01]  /*7310*/  @!P1 MUFU.RCP R19, R4 ;  /* 0x0000000400139308 */ /* 0x000ea20000001000 */
[----:B-1----:R-:W-:-:S04]  /*7320*/  IMAD.WIDE.U32 R12, R24, UR18, R40 ;  /* 0x00000012180c7c25 */ /* 0x002fc8000f8e0028 */
[----:B------:R-:W-:Y:S01]  /*7330*/  FADD.FTZ R15, R107, R82 ;  /* 0x000000526b0f7221 */ /* 0x000fe20000010000 */
[----:B------:R-:W-:Y:S02]  /*7340*/  IMAD R13, R25, UR18, R13 ;  /* 0x00000012190d7c24 */ /* 0x000fe4000f8e020d */
[----:B------:R-:W-:Y:S01]  /*7350*/  IMAD.WIDE.U32 R40, R44, UR18, R40 ;  /* 0x000000122c287c25 */ /* 0x000fe2000f8e0028 */
[----:B------:R1:W4:Y:S03]  /*7360*/  @!P3 MUFU.RCP R21, R7 ;  /* 0x000000070015b308 */ /* 0x0003260000001000 */
[----:B---3--:R-:W-:Y:S01]  /*7370*/  @!P2 FADD.FTZ R17, R17, 1 ;  /* 0x3f8000001111a421 */ /* 0x008fe20000010000 */
[----:B------:R-:W-:-:S04]  /*7380*/  IMAD.WIDE.U32 R12, R95, UR4, R12 ;  /* 0x000000045f0c7c25 */ /* 0x000fc8000f8e000c */
[----:B------:R-:W-:Y:S01]  /*7390*/  IMAD R13, R95, UR5, R13 ;  /* 0x000000055f0d7c24 */ /* 0x000fe2000f8e020d */
[----:B------:R-:W3:Y:S01]  /*73a0*/  @!P5 MUFU.EX2 R0, R0 ;  /* 0x000000000000d308 */ /* 0x000ee20000000800 */
[----:B-1----:R-:W1:Y:S01]  /*73b0*/  LDS.128 R4, [R53] ;  /* 0x0000000035047984 */ /* 0x002e620000000c00 */
[----:B--2---:R-:W-:Y:S01]  /*73c0*/  @!P1 FMUL.FTZ R94, R94, R19 ;  /* 0x000000135e5e9220 */ /* 0x004fe20000410000 */
[C---:B0-----:R-:W-:Y:S01]  /*73d0*/  LEA R38, P1, R12.reuse, R38, 0x1 ;  /* 0x000000260c267211 */ /* 0x041fe200078208ff */
[----:B------:R-:W0:Y:S01]  /*73e0*/  LDCU.64 UR4, c[0x0][0x520] ;  /* 0x0000a400ff0477ac */ /* 0x000e220008000a00 */
[----:B------:R-:W-:Y:S02]  /*73f0*/  IMAD R41, R45, UR18, R41 ;  /* 0x000000122d297c24 */ /* 0x000fe4000f8e0229 */
[----:B------:R-:W-:Y:S01]  /*7400*/  LEA.HI.X R39, R12, R39, R13, 0x1, P1 ;  /* 0x000000270c277211 */ /* 0x000fe200008f0c0d */
[----:B------:R-:W2:Y:S01]  /*7410*/  @!P4 MUFU.RCP R16, R16 ;  /* 0x000000100010c308 */ /* 0x000ea20000001000 */
[----:B----4-:R-:W-:Y:S01]  /*7420*/  @!P3 FMUL.FTZ R96, R96, R21 ;  /* 0x000000156060b220 */ /* 0x010fe20000410000 */
[----:B------:R-:W-:Y:S01]  /*7430*/  F2FP.BF16.F32.PACK_AB R13, R102, R109 ;  /* 0x0000006d660d723e */ /* 0x000fe200000010ff */
[----:B------:R-:W-:Y:S01]  /*7440*/  IMAD.WIDE.U32 R38, R75, 0x10, R38 ;  /* 0x000000104b267825 */ /* 0x000fe200078e0026 */
[----:B------:R-:W-:-:S02]  /*7450*/  F2FP.BF16.F32.PACK_AB R12, R100, R107 ;  /* 0x0000006b640c723e */ /* 0x000fc400000010ff */
[----:B------:R-:W-:Y:S02]  /*7460*/  IADD3 R83, P1, PT, R83, -0x400, RZ ;  /* 0xfffffc0053537810 */ /* 0x000fe40007f3e0ff */
[----:B------:R4:W0:Y:S01]  /*7470*/  @!P2 MUFU.RCP R14, R17 ;  /* 0x00000011000ea308 */ /* 0x0008220000001000 */
[----:B---3--:R-:W-:Y:S01]  /*7480*/  @!P5 FADD.FTZ R0, R0, 1 ;  /* 0x3f8000000000d421 */ /* 0x008fe20000010000 */
[----:B-----5:R-:W-:Y:S01]  /*7490*/  STG.E.128 desc[UR16][R38.64+0x200], R8 ;  /* 0x0002000826007986 */ /* 0x020fe2000c101d10 */
[----:B------:R-:W-:Y:S02]  /*74a0*/  IADD3 R84, P3, PT, R84, -0x400, RZ ;  /* 0xfffffc0054547810 */ /* 0x000fe40007f7e0ff */
[----:B------:R-:W-:Y:S02]  /*74b0*/  IADD3.X R81, PT, PT, R81, -0x1, RZ, P1, !PT ;  /* 0xffffffff51517810 */ /* 0x000fe40000ffe4ff */
[----:B------:R-:W-:Y:S01]  /*74c0*/  IADD3.X R85, PT, PT, R85, -0x1, RZ, P3, !PT ;  /* 0xffffffff55557810 */ /* 0x000fe20001ffe4ff */
[----:B------:R3:W5:Y:S01]  /*74d0*/  @!P5 MUFU.RCP R20, R0 ;  /* 0x000000000014d308 */ /* 0x0007620000001000 */
[----:B--2---:R-:W-:Y:S01]  /*74e0*/  @!P4 FMUL.FTZ R101, R101, R16 ;  /* 0x000000106565c220 */ /* 0x004fe20000410000 */
[----:B------:R-:W-:-:S04]  /*74f0*/  IADD3 R88, P4, PT, R88, -0x400, RZ ;  /* 0xfffffc0058587810 */ /* 0x000fc80007f9e0ff */
[----:B----4-:R-:W-:Y:S02]  /*7500*/  F2FP.BF16.F32.PACK_AB R17, R101, R94 ;  /* 0x0000005e6511723e */ /* 0x010fe400000010ff */
[----:B------:R-:W2:Y:S01]  /*7510*/  @!P0 MUFU.RCP R18, R18 ;  /* 0x0000001200128308 */ /* 0x000ea20000001000 */
[----:B---3--:R-:W-:Y:S01]  /*7520*/  FADD.FTZ R0, R15, R100 ;  /* 0x000000640f007221 */ /* 0x008fe20000010000 */
[----:B0-----:R-:W-:Y:S01]  /*7530*/  @!P2 FMUL.FTZ R103, R103, R14 ;  /* 0x0000000e6767a220 */ /* 0x001fe20000410000 */
[----:B------:R-:W-:Y:S02]  /*7540*/  F2FP.BF16.F32.PACK_AB R14, R111, R104 ;  /* 0x000000686f0e723e */ /* 0x000fe400000010ff */
[----:B------:R-:W-:Y:S01]  /*7550*/  FADD.FTZ R15, R0, R109 ;  /* 0x0000006d000f7221 */ /* 0x000fe20000010000 */
[----:B------:R-:W-:Y:S02]  /*7560*/  IADD3 R79, P2, PT, R79, -0x400, RZ ;  /* 0xfffffc004f4f7810 */ /* 0x000fe40007f5e0ff */
[----:B------:R-:W-:Y:S01]  /*7570*/  IADD3.X R89, PT, PT, R89, -0x1, RZ, P4, !PT ;  /* 0xffffffff59597810 */ /* 0x000fe200027fe4ff */
[----:B-1----:R0:W-:Y:S01]  /*7580*/  STG.E.128 desc[UR16][R38.64], R4 ;  /* 0x0000000426007986 */ /* 0x0021e2000c101d10 */
[----:B-----5:R-:W-:Y:S01]  /*7590*/  @!P5 FMUL.FTZ R99, R99, R20 ;  /* 0x000000146363d220 */ /* 0x020fe20000410000 */
[----:B------:R-:W-:Y:S01]  /*75a0*/  FADD.FTZ R15, R15, R102 ;  /* 0x000000660f0f7221 */ /* 0x000fe20000010000 */
[----:B------:R-:W-:Y:S01]  /*75b0*/  BAR.SYNC.DEFER_BLOCKING 0x0 ;  /* 0x0000000000007b1d */ /* 0x000fe20000010000 */
[----:B------:R-:W-:-:S02]  /*75c0*/  IADD3 R86, P5, PT, R86, -0x400, RZ ;  /* 0xfffffc0056567810 */ /* 0x000fc40007fbe0ff */
[----:B------:R-:W-:Y:S01]  /*75d0*/  FADD.FTZ R0, R15, R104 ;  /* 0x000000680f007221 */ /* 0x000fe20000010000 */
[----:B------:R-:W-:Y:S01]  /*75e0*/  F2FP.BF16.F32.PACK_AB R15, R97, R90 ;  /* 0x0000005a610f723e */ /* 0x000fe200000010ff */
[----:B--2---:R-:W-:Y:S01]  /*75f0*/  @!P0 FMUL.FTZ R105, R105, R18 ;  /* 0x0000001269698220 */ /* 0x004fe20000410000 */
[----:B------:R-:W-:Y:S01]  /*7600*/  F2FP.BF16.F32.PACK_AB R18, R103, R96 ;  /* 0x000000606712723e */ /* 0x000fe200000010ff */
[----:B------:R-:W-:Y:S01]  /*7610*/  FADD.FTZ R43, R0, R111 ;  /* 0x0000006f002b7221 */ /* 0x000fe20000010000 */
[----:B------:R-:W-:Y:S02]  /*7620*/  F2FP.BF16.F32.PACK_AB R16, R99, R92 ;  /* 0x0000005c6310723e */ /* 0x000fe400000010ff */
[----:B------:R-:W-:Y:S01]  /*7630*/  F2FP.BF16.F32.PACK_AB R19, R105, R98 ;  /* 0x000000626913723e */ /* 0x000fe200000010ff */
[----:B------:R-:W-:Y:S01]  /*7640*/  FADD.FTZ R90, R43, R90 ;  /* 0x0000005a2b5a7221 */ /* 0x000fe20000010000 */
[----:B------:R-:W-:Y:S02]  /*7650*/  IADD3.X R77, PT, PT, R77, -0x1, RZ, P2, !PT ;  /* 0xffffffff4d4d7810 */ /* 0x000fe400017fe4ff */
[----:B------:R-:W-:Y:S01]  /*7660*/  IADD3.X R87, PT, PT, R87, -0x1, RZ, P5, !PT ;  /* 0xffffffff57577810 */ /* 0x000fe20002ffe4ff */
[----:B0-----:R-:W-:-:S04]  /*7670*/  IMAD.WIDE.U32 R4, R95, UR4, R40 ;  /* 0x000000045f047c25 */ /* 0x001fc8000f8e0028 */
[----:B------:R-:W-:Y:S01]  /*7680*/  FADD.FTZ R97, R90, R97 ;  /* 0x000000615a617221 */ /* 0x000fe20000010000 */
[----:B------:R-:W-:Y:S01]  /*7690*/  IMAD R0, R95, UR5, R5 ;  /* 0x000000055f007c24 */ /* 0x000fe2000f8e0205 */
[C---:B------:R-:W-:Y:S02]  /*76a0*/  LEA R6, P0, R4.reuse, R46, 0x1 ;  /* 0x0000002e04067211 */ /* 0x040fe400078008ff */
[----:B------:R-:W-:Y:S02]  /*76b0*/  FADD.FTZ R92, R97, R92 ;  /* 0x0000005c615c7221 */ /* 0x000fe40000010000 */
[----:B------:R-:W-:Y:S01]  /*76c0*/  LEA.HI.X R7, R4, R47, R0, 0x1, P0 ;  /* 0x0000002f04077211 */ /* 0x000fe200000f0c00 */
[----:B------:R-:W-:Y:S01]  /*76d0*/  STS.128 [R52], R12 ;  /* 0x0000000c34007388 */ /* 0x000fe20000000c00 */
[----:B------:R-:W-:Y:S01]  /*76e0*/  FADD.FTZ R99, R92, R99 ;  /* 0x000000635c637221 */ /* 0x000fe20000010000 */
[----:B------:R-:W-:Y:S02]  /*76f0*/  ISETP.GT.AND P0, PT, R74, 0x1, PT ;  /* 0x000000014a00780c */ /* 0x000fe40003f04270 */
[----:B------:R-:W-:Y:S01]  /*7700*/  STS.128 [R52+0x10], R16 ;  /* 0x0000101034007388 */ /* 0x000fe20000000c00 */
[----:B------:R-:W-:-:S03]  /*7710*/  NOP ;  /* 0x0000000000007918 */ /* 0x000fc60000000000 */
[----:B------:R-:W0:Y:S01]  /*7720*/  LDS.128 R20, [R53] ;  /* 0x0000000035147984 */ /* 0x000e220000000c00 */
[----:B------:R-:W-:-:S04]  /*7730*/  IMAD.WIDE.U32 R4, R75, 0x10, R6 ;  /* 0x000000104b047825 */ /* 0x000fc800078e0006 */
[----:B------:R-:W-:Y:S01]  /*7740*/  FADD.FTZ R94, R99, R94 ;  /* 0x0000005e635e7221 */ /* 0x000fe20000010000 */
[----:B------:R-:W-:Y:S01]  /*7750*/  MOV R74, R42 ;  /* 0x0000002a004a7202 */ /* 0x000fe20000000f00 */
[----:B------:R-:W1:Y:S02]  /*7760*/  LDS.128 R24, [R53+0x200] ;  /* 0x0002000035187984 */ /* 0x000e640000000c00 */
        /* <DEDUP_REMOVED lines=8> */
.L_x_8249:
        /* <DEDUP_REMOVED lines=34> */
.L_x_8323:
[----:B------:R-:W-:Y:S05]  /*7a10*/  BSYNC.RECONVERGENT B0 ;  /* 0x0000000000007941 */ /* 0x000fea0003800200 */
.L_x_8322:
        /* <DEDUP_REMOVED lines=26> */
.L_x_8325:
[----:B------:R-:W-:Y:S05]  /*7bc0*/  BSYNC.RECONVERGENT B0 ;  /* 0x0000000000007941 */ /* 0x000fea0003800200 */
.L_x_8324:
        /* <DEDUP_REMOVED lines=8> */
.L_x_8326:
        /* <DEDUP_REMOVED lines=15> */
.L_x_8327:
        /* <DEDUP_REMOVED lines=12> */
.L_x_10502:


//--------------------- .text._Z25selective_scan_bwd_kernelI32Selective_Scan_bwd_kernel_traitsILi32ELi16ELb1ELb1ELb1ELb1ELb1EN3c108BFloat16EfEEv12SSMParamsBwd --------------------------
	.section	.text._Z25selective_scan_bwd_kernelI32Selective_Scan_bwd_kernel_traitsILi32ELi16ELb1ELb1ELb1ELb1ELb1EN3c108BFloat16EfEEv12SSMParamsBwd,"ax",@progbits
	.align	128
        .global         _Z25selective_scan_bwd_kernelI32Selective_Scan_bwd_kernel_traitsILi32ELi16ELb1ELb1ELb1ELb1ELb1EN3c108BFloat16EfEEv12SSMParamsBwd
        .type           _Z25selective_scan_bwd_kernelI32Selective_Scan_bwd_kernel_traitsILi32ELi16ELb1ELb1ELb1ELb1ELb1EN3c108BFloat16EfEEv12SSMParamsBwd,@function
        .size           _Z25selective_scan_bwd_kernelI32Selective_Scan_bwd_kernel_traitsILi32ELi16ELb1ELb1ELb1ELb1ELb1EN3c108BFloat16EfEEv12SSMParamsBwd,(.L_x_10503 - _Z25selective_scan_bwd_kernelI32Selective_Scan_bwd_kernel_traitsILi32ELi16ELb1ELb1ELb1ELb1ELb1EN3c108BFloat16EfEEv12SSMParamsBwd)
        .other          _Z25selective_scan_bwd_kernelI32Selective_Scan_bwd_kernel_traitsILi32ELi16ELb1ELb1ELb1ELb1ELb1EN3c108BFloat16EfEEv12SSMParamsBwd,@"STO_CUDA_ENTRY STV_DEFAULT"
_Z25selective_scan_bwd_kernelI32Selective_Scan_bwd_kernel_traitsILi32ELi16ELb1ELb1ELb1ELb1ELb1EN3c108BFloat16EfEEv12SSMParamsBwd:
.text._Z25selective_scan_bwd_kernelI32Selective_Scan_bwd_kernel_traitsILi32ELi16ELb1ELb1ELb1ELb1ELb1EN3c108BFloat16EfEEv12SSMParamsBwd:
        /* <DEDUP_REMOVED lines=208> */
[----:B------:R-:W-:Y:S02]  /*0d00*/  IADD3 R45, PT, PT, R25, R45, RZ ;  /* 0x0000002d192d7210 */ /* 0x000fe40007ffe0ff */
[----:B------:R-:W-:-:S07]  /*0d10*/  IADD3 R44, PT, PT, R3, R41, RZ ;  /* 0x00000029032c7210 */ /* 0x000fce0007ffe0ff */
.L_x_8401:
        /* <DEDUP_REMOVED lines=51> */
[----:B------:R-:W-:Y:S01]  /*1050*/  FADD.FTZ R79, R79, R70 ;  /* 0x000000464f4f7221 */ /* 0x000fe20000010000 */
[----:B------:R-:W-:Y:S02]  /*1060*/  FSETP.GTU.FTZ.AND P4, PT, R76, 20, PT ;  /* 0x41a000004c00780b */ /* 0x000fe40003f9c000 */
[----:B------:R-:W-:Y:S02]  /*1070*/  FSETP.GTU.FTZ.AND P3, PT, R77, 20, PT ;  /* 0x41a000004d00780b */ /* 0x000fe40003f7c000 */
[----:B------:R-:W-:-:S02]  /*1080*/  FSETP.GTU.FTZ.AND P2, PT, R78, 20, PT ;  /* 0x41a000004e00780b */ /* 0x000fc40003f5c000 */
[----:B------:R-:W-:Y:S01]  /*1090*/  FSETP.GTU.FTZ.AND P5, PT, R79, 20, PT ;  /* 0x41a000004f00780b */ /* 0x000fe20003fbc000 */
[----:B---3--:R-:W-:Y:S04]  /*10a0*/  STS.128 [R43], R32 ;  /* 0x000000202b007388 */ /* 0x008fe80000000c00 */
[----:B----4-:R0:W-:Y:S02]  /*10b0*/  STS.128 [R43+0x200], R80 ;  /* 0x000200502b007388 */ /* 0x0101e40000000c00 */
[----:B0-----:R-:W-:Y:S01]  /*10c0*/  FADD.FTZ R80, R31, R70 ;  /* 0x000000461f507221 */ /* 0x001fe20000010000 */
[----:B------:R-:W-:Y:S01]  /*10d0*/  NOP ;  /* 0x0000000000007918 */ /* 0x000fe20000000000 */
        /* <DEDUP_REMOVED lines=31> */
.L_x_8330:
[----:B------:R-:W-:Y:S05]  /*12d0*/  BSYNC.RECONVERGENT B0 ;  /* 0x0000000000007941 */ /* 0x000fea0003800200 */
.L_x_8329:
        /* <DEDUP_REMOVED lines=35> */
.L_x_8332:
[----:B------:R-:W-:Y:S05]  /*1510*/  BSYNC.RECONVERGENT B0 ;  /* 0x0000000000007941 */ /* 0x000fea0003800200 */
.L_x_8331:
        /* <DEDUP_REMOVED lines=36> */
.L_x_8334:
[----:B------:R-:W-:Y:S05]  /*1760*/  BSYNC.RECONVERGENT B0 ;  /* 0x0000000000007941 */ /* 0x000fea0003800200 */
.L_x_8333:
        /* <DEDUP_REMOVED lines=35> */
.L_x_8336:
[----:B------:R-:W-:Y:S05]  /*19a0*/  BSYNC.RECONVERGENT B0 ;  /* 0x0000000000007941 */ /* 0x000fea0003800200 */
.L_x_8335:
        /* <DEDUP_REMOVED lines=36> */
.L_x_8338:
[----:B------:R-:W-:Y:S05]  /*1bf0*/  BSYNC.RECONVERGENT B0 ;  /* 0x0000000000007941 */ /* 0x000fea0003800200 */
.L_x_8337:
        /* <DEDUP_REMOVED lines=36> */
.L_x_8340:
[----:B------:R-:W-:Y:S05]  /*1e40*/  BSYNC.RECONVERGENT B0 ;  /* 0x0000000000007941 */ /* 0x000fea0003800200 */
.L_x_8339:
        /* <DEDUP_REMOVED lines=36> */
.L_x_8342:
[----:B------:R-:W-:Y:S05]  /*2090*/  BSYNC.RECONVERGENT B0 ;  /* 0x0000000000007941 */ /* 0x000fea0003800200 */
.L_x_8341:
        /* <DEDUP_REMOVED lines=36> */
.L_x_8344:
[----:B------:R-:W-:Y:S05]  /*22e0*/  BSYNC.RECONVERGENT B0 ;  /* 0x0000000000007941 */ /* 0x000fea0003800200 */
.L_x_8343:
        /* <DEDUP_REMOVED lines=36> */
.L_x_8346:
[----:B------:R-:W-:Y:S05]  /*2530*/  BSYNC.RECONVERGENT B0 ;  /* 0x0000000000007941 */ /* 0x000fea0003800200 */
.L_x_8345:
        /* <DEDUP_REMOVED lines=35> */
.L_x_8348:
[----:B------:R-:W-:Y:S05]  /*2770*/  BSYNC.RECONVERGENT B0 ;  /* 0x0000000000007941 */ /* 0x000fea0003800200 */
.L_x_8347:
        /* <DEDUP_REMOVED lines=33> */
.L_x_8350:
[----:B------:R-:W-:Y:S05]  /*2990*/  BSYNC.RECONVERGENT B0 ;  /* 0x0000000000007941 */ /* 0x000fea0003800200 */
.L_x_8349:
        /* <DEDUP_REMOVED lines=32> */
.L_x_8352:
[----:B------:R-:W-:Y:S05]  /*2ba0*/  BSYNC.RECONVERGENT B0 ;  /* 0x0000000000007941 */ /* 0x000fea0003800200 */
.L_x_8351:
        /* <DEDUP_REMOVED lines=32> */
.L_x_8354:
[----:B------:R-:W-:Y:S05]  /*2db0*/  BSYNC.RECONVERGENT B0 ;  /* 0x0000000000007941 */ /* 0x000fea0003800200 */
.L_x_8353:
        /* <DEDUP_REMOVED lines=32> */
.L_x_8356:
[----:B------:R-:W-:Y:S05]  /*2fc0*/  BSYNC.RECONVERGENT B0 ;  /* 0x0000000000007941 */ /* 0x000fea0003800200 */
.L_x_8355:
        /* <DEDUP_REMOVED lines=32> */
.L_x_8358:
[----:B------:R-:W-:Y:S05]  /*31d0*/  BSYNC.RECONVERGENT B0 ;  /* 0x0000000000007941 */ /* 0x000fea0003800200 */
.L_x_8357:
        /* <DEDUP_REMOVED lines=32> */
.L_x_8360:
[----:B------:R-:W-:Y:S05]  /*33e0*/  BSYNC.RECONVERGENT B0 ;  /* 0x0000000000007941 */ /* 0x000fea0003800200 */
.L_x_8359:
[----:B------:R-:W0:Y:S01]  /*33f0*/  LDCU.128 UR12, c[0x0][0x410] ;  /* 0x00008200ff0c77ac */ /* 0x000e220008000c00 */
[----:B------:R-:W1:Y:S01]  /*3400*/  LDS.128 R4, [R42] ;  /* 0x000000002a047984 */ /* 0x000e620000000c00 */
[----:B------:R-:W-:-:S03]  /*3410*/  UIADD3 UR26, UPT, UPT, UR19, -0x1, URZ ;  /* 0xffffffff131a7890 */ /* 0x000fc6000fffe0ff */
[----:B------:R-:W-:Y:S01]  /*3420*/  LDS.128 R16, [R42+0x10] ;  /* 0x000010002a107984 */ /* 0x000fe20000000c00 */
[----:B------:R-:W2:Y:S01]  /*3430*/  LDCU.64 UR34, c[0x0][0x488] ;  /* 0x00009100ff2277ac */ /* 0x000ea20008000a00 */
[----:B------:R-:W-:Y:S01]  /*3440*/  USHF.L.U32 UR6, UR26, 0x9, URZ ;  /* 0x000000091a067899 */ /* 0x000fe200080006ff */
[----:B------:R-:W-:-:S03]  /*3450*/  UMOV UR7, URZ ;  /* 0x000000ff00077c82 */ /* 0x000fc60008000000 */
        /* <DEDUP_REMOVED lines=13> */
[----:B------:R-:W3:Y:S04]  /*3530*/  LDG.E.128 R96, desc[UR28][R20.64] ;  /* 0x0000001c14607981 */ /* 0x000ee8000c1e1d00 */
[----:B------:R-:W4:Y:S01]  /*3540*/  LDG.E.128 R104, desc[UR28][R20.64+0x200] ;  /* 0x0002001c14687981 */ /* 0x000f22000c1e1d00 */
        /* <DEDUP_REMOVED lines=31> */
[----:B-1----:R-:W-:Y:S01]  /*3740*/  SHF.L.U32 R30, R94, 0x10, RZ ;  /* 0x000000105e1e7819 */ /* 0x002fe200000006ff */
[----:B------:R-:W-:Y:S01]  /*3750*/  FMUL.FTZ R0, R102, -1.4426950216293334961 ;  /* 0xbfb8aa3b66007820 */ /* 0x000fe20000410000 */
[----:B------:R-:W-:Y:S01]  /*3760*/  SHF.L.U32 R31, R95, 0x10, RZ ;  /* 0x000000105f1f7819 */ /* 0x000fe200000006ff */
[----:B------:R-:W-:Y:S01]  /*3770*/  FMUL.FTZ R101, R40, -1.4426950216293334961 ;  /* 0xbfb8aa3b28657820 */ /* 0x000fe20000410000 */
[----:B------:R-:W-:Y:S01]  /*3780*/  SHF.L.U32 R100, R37, 0x10, RZ ;  /* 0x0000001025647819 */ /* 0x000fe200000006ff */
[----:B------:R1:W3:Y:S01]  /*3790*/  MUFU.EX2 R110, R96 ;  /* 0x00000060006e7308 */ /* 0x0002e20000000800 */
[----:B------:R-:W-:Y:S01]  /*37a0*/  FMUL.FTZ R104, R30, -1.4426950216293334961 ;  /* 0xbfb8aa3b1e687820 */ /* 0x000fe20000410000 */
[----:B------:R-:W-:Y:S01]  /*37b0*/  FMUL.FTZ R105, R31, -1.4426950216293334961 ;  /* 0xbfb8aa3b1f697820 */ /* 0x000fe20000410000 */
[----:B------:R-:W-:Y:S01]  /*37c0*/  PRMT R103, R38, 0x7632, R103 ;  /* 0x0000763226677816 */ /* 0x000fe20000000067 */
[----:B------:R-:W-:Y:S01]  /*37d0*/  FMUL.FTZ R91, R100, -1.4426950216293334961 ;  /* 0xbfb8aa3b645b7820 */ /* 0x000fe20000410000 */
[----:B------:R-:W-:Y:S01]  /*37e0*/  SHF.L.U32 R41, R39, 0x10, RZ ;  /* 0x0000001027297819 */ /* 0x000fe200000006ff */
[----:B------:R-:W-:Y:S01]  /*37f0*/  UIMAD.WIDE.U32 UR12, UR27, UR30, UR12 ;  /* 0x0000001e1b0c72a5 */ /* 0x000fe2000f8e000c */
[----:B------:R-:W-:Y:S01]  /*3800*/  SHF.L.U32 R103, R103, 0x10, RZ ;  /* 0x0000001067677819 */ /* 0x000fe200000006ff */
[----:B------:R4:W0:Y:S01]  /*3810*/  MUFU.EX2 R113, R101 ;  /* 0x0000006500717308 */ /* 0x0008220000000800 */
[----:B-1----:R-:W-:Y:S01]  /*3820*/  PRMT R96, R36, 0x7632, R96 ;  /* 0x0000763224607816 */ /* 0x002fe20000000060 */
[----:B------:R-:W-:Y:S01]  /*3830*/  FMUL.FTZ R99, R41, -1.4426950216293334961 ;  /* 0xbfb8aa3b29637820 */ /* 0x000fe20000410000 */
[----:B------:R-:W-:Y:S01]  /*3840*/  PRMT R106, R39, 0x7632, R106 ;  /* 0x00007632276a7816 */ /* 0x000fe2000000006a */
[----:B------:R-:W-:Y:S01]  /*3850*/  FMUL.FTZ R38, R103, -1.4426950216293334961 ;  /* 0xbfb8aa3b67267820 */ /* 0x000fe20000410000 */
[----:B------:R-:W-:Y:S01]  /*3860*/  SHF.L.U32 R96, R96, 0x10, RZ ;  /* 0x0000001060607819 */ /* 0x000fe200000006ff */
[----:B------:R-:W-:Y:S01]  /*3870*/  UIMAD UR13, UR27, UR31, UR13 ;  /* 0x0000001f1b0d72a4 */ /* 0x000fe2000f8e020d */
[----:B------:R-:W-:Y:S01]  /*3880*/  PRMT R108, R94, 0x7632, R108 ;  /* 0x000076325e6c7816 */ /* 0x000fe2000000006c */
[----:B------:R1:W0:Y:S01]  /*3890*/  MUFU.EX2 R90, R0 ;  /* 0x00000000005a7308 */ /* 0x0002220000000800 */
[----:B----4-:R-:W-:Y:S01]  /*38a0*/  PRMT R101, R37, 0x7632, R101 ;  /* 0x0000763225657816 */ /* 0x010fe20000000065 */
[----:B------:R-:W-:Y:S01]  /*38b0*/  FMUL.FTZ R36, R96, -1.4426950216293334961 ;  /* 0xbfb8aa3b60247820 */ /* 0x000fe20000410000 */
[----:B------:R-:W-:Y:S01]  /*38c0*/  SHF.L.U32 R106, R106, 0x10, RZ ;  /* 0x000000106a6a7819 */ /* 0x000fe200000006ff */
[----:B---3--:R-:W-:Y:S01]  /*38d0*/  FADD.FTZ R117, R110, 1 ;  /* 0x3f8000006e757421 */ /* 0x008fe20000010000 */
[----:B------:R-:W-:Y:S01]  /*38e0*/  SHF.L.U32 R101, R101, 0x10, RZ ;  /* 0x0000001065657819 */ /* 0x000fe200000006ff */
[----:B--2---:R-:W-:Y:S01]  /*38f0*/  ULEA UR8, UP0, UR12, UR14, 0x1 ;  /* 0x0000000e0c087291 */ /* 0x004fe2000f8008ff */
[----:B------:R-:W-:Y:S01]  /*3900*/  SHF.L.U32 R108, R108, 0x10, RZ ;  /* 0x000000106c6c7819 */ /* 0x000fe200000006ff */
[----:B------:R2:W-:Y:S01]  /*3910*/  MUFU.EX2 R118, R104 ;  /* 0x0000006800767308 */ /* 0x0005e20000000800 */
[----:B-1----:R-:W-:Y:S01]  /*3920*/  SHF.L.U32 R0, R93, 0x10, RZ ;  /* 0x000000105d007819 */ /* 0x002fe200000006ff */
[----:B------:R-:W-:Y:S01]  /*3930*/  FMUL.FTZ R37, R101, -1.4426950216293334961 ;  /* 0xbfb8aa3b65257820 */ /* 0x000fe20000410000 */
[----:B------:R-:W-:Y:S01]  /*3940*/  FMUL.FTZ R39, R106, -1.4426950216293334961 ;  /* 0xbfb8aa3b6a277820 */ /* 0x000fe20000410000 */
[----:B------:R-:W-:Y:S01]  /*3950*/  PRMT R107, R95, 0x7632, R107 ;  /* 0x000076325f6b7816 */ /* 0x000fe2000000006b */
[----:B0-----:R-:W-:Y:S01]  /*3960*/  FADD.FTZ R115, R113, 1 ;  /* 0x3f80000071737421 */ /* 0x001fe20000010000 */
[----:B------:R-:W-:Y:S01]  /*3970*/  PRMT R125, R6, 0x7632, R125 ;  /* 0x00007632067d7816 */ /* 0x000fe2000000007d */
[----:B------:R-:W-:Y:S01]  /*3980*/  ULEA.HI.X UR12, UR12, UR15, UR13, 0x1, UP0 ;  /* 0x0000000f0c0c7291 */ /* 0x000fe200080f0c0d */
[----:B------:R0:W-:Y:S01]  /*3990*/  MUFU.EX2 R119, R105 ;  /* 0x0000006900777308 */ /* 0x0001e20000000800 */
[----:B--2---:R-:W-:Y:S01]  /*39a0*/  PRMT R104, R93, 0x7632, R104 ;  /* 0x000076325d687816 */ /* 0x004fe20000000068 */
[----:B------:R-:W-:Y:S01]  /*39b0*/  FADD.FTZ R90, R90, 1 ;  /* 0x3f8000005a5a7421 */ /* 0x000fe20000010000 */
[----:B------:R-:W-:Y:S01]  /*39c0*/  SHF.L.U32 R129, R7, 0x10, RZ ;  /* 0x0000001007817819 */ /* 0x000fe200000006ff */
[----:B------:R-:W-:Y:S01]  /*39d0*/  UISETP.NE.U32.AND UP0, UPT, UR34, URZ, UPT ;  /* 0x000000ff2200728c */ /* 0x000fe2000bf05070 */
[----:B------:R-:W-:-:S02]  /*39e0*/  SHF.L.U32 R104, R104, 0x10, RZ ;  /* 0x0000001068687819 */ /* 0x000fc400000006ff */
[----:B------:R-:W-:Y:S01]  /*39f0*/  PRMT R132, R7, 0x7632, R132 ;  /* 0x0000763207847816 */ /* 0x000fe20000000084 */
[----:B------:R1:W2:Y:S01]  /*3a00*/  MUFU.EX2 R97, R91 ;  /* 0x0000005b00617308 */ /* 0x0002a20000000800 */
[----:B0-----:R-:W-:Y:S01]  /*3a10*/  PRMT R105, R92, 0x7632, R105 ;  /* 0x000076325c697816 */ /* 0x001fe20000000069 */
[----:B------:R-:W-:Y:S01]  /*3a20*/  UISETP.NE.AND.EX UP0, UPT, UR35, URZ, UPT, UP0 ;  /* 0x000000ff2300728c */ /* 0x000fe2000bf05300 */
[----:B------:R-:W-:Y:S02]  /*3a30*/  SHF.L.U32 R107, R107, 0x10, RZ ;  /* 0x000000106b6b7819 */ /* 0x000fe400000006ff */
[----:B------:R-:W-:Y:S02]  /*3a40*/  SHF.L.U32 R105, R105, 0x10, RZ ;  /* 0x0000001069697819 */ /* 0x000fe400000006ff */
[----:B------:R-:W-:Y:S01]  /*3a50*/  SHF.L.U32 R138, R138, 0x10, RZ ;  /* 0x000000108a8a7819 */ /* 0x000fe200000006ff */
[----:B------:R-:W0:Y:S01]  /*3a60*/  MUFU.EX2 R112, R99 ;  /* 0x0000006300707308 */ /* 0x000e220000000800 */
[----:B-1----:R-:W-:Y:S01]  /*3a70*/  FMUL.FTZ R91, R0, -1.4426950216293334961 ;  /* 0xbfb8aa3b005b7820 */ /* 0x002fe20000410000 */
[----:B------:R-:W-:Y:S01]  /*3a80*/  FMUL.FTZ R94, R107, -1.4426950216293334961 ;  /* 0xbfb8aa3b6b5e7820 */ /* 0x000fe20000410000 */
[----:B------:R-:W-:-:S02]  /*3a90*/  SHF.L.U32 R123, R123, 0x10, RZ ;  /* 0x000000107b7b7819 */ /* 0x000fc400000006ff */
[----:B------:R-:W-:Y:S02]  /*3aa0*/  SHF.L.U32 R125, R125, 0x10, RZ ;  /* 0x000000107d7d7819 */ /* 0x000fe400000006ff */
[----:B------:R-:W-:Y:S01]  /*3ab0*/  SHF.L.U32 R132, R132, 0x10, RZ ;  /* 0x0000001084847819 */ /* 0x000fe200000006ff */
[----:B------:R-:W1:Y:S01]  /*3ac0*/  MUFU.EX2 R116, R91 ;  /* 0x0000005b00747308 */ /* 0x000e620000000800 */
[----:B--2---:R-:W-:Y:S01]  /*3ad0*/  FADD.FTZ R97, R97, 1 ;  /* 0x3f80000061617421 */ /* 0x004fe20000010000 */
[----:B------:R-:W-:Y:S02]  /*3ae0*/  SHF.L.U32 R146, R16, 0x10, RZ ;  /* 0x0000001010927819 */ /* 0x000fe400000006ff */
[----:B------:R-:W-:Y:S02]  /*3af0*/  SHF.L.U32 R140, R19, 0x10, RZ ;  /* 0x00000010138c7819 */ /* 0x000fe400000006ff */
[----:B------:R-:W-:Y:S02]  /*3b00*/  SHF.L.U32 R142, R18, 0x10, RZ ;  /* 0x00000010128e7819 */ /* 0x000fe400000006ff */
[----:B------:R2:W3:Y:S01]  /*3b10*/  MUFU.EX2 R91, R36 ;  /* 0x00000024005b7308 */ /* 0x0004e20000000800 */
[----:B0-----:R-:W-:Y:S01]  /*3b20*/  FADD.FTZ R110, R112, 1 ;  /* 0x3f800000706e7421 */ /* 0x001fe20000010000 */
[----:B------:R-:W-:Y:S01]  /*3b30*/  FADD.FTZ R112, R119, 1 ;  /* 0x3f80000077707421 */ /* 0x000fe20000010000 */
[----:B------:R-:W-:-:S02]  /*3b40*/  SHF.L.U32 R144, R17, 0x10, RZ ;  /* 0x0000001011907819 */ /* 0x000fc400000006ff */
[----:B------:R-:W-:Y:S02]  /*3b50*/  PRMT R16, R16, 0x7632, R16 ;  /* 0x0000763210107816 */ /* 0x000fe40000000010 */
[----:B------:R-:W-:Y:S01]  /*3b60*/  PRMT R17, R17, 0x7632, R17 ;  /* 0x0000763211117816 */ /* 0x000fe20000000011 */
[----:B------:R0:W4:Y:S01]  /*3b70*/  MUFU.EX2 R99, R37 ;  /* 0x0000002500637308 */ /* 0x0001220000000800 */
[----:B--2---:R-:W-:Y:S01]  /*3b80*/  FMUL.FTZ R36, R105, -1.4426950216293334961 ;  /* 0xbfb8aa3b69247820 */ /* 0x004fe20000410000 */
[----:B-1----:R-:W-:Y:S01]  /*3b90*/  FADD.FTZ R113, R116, 1 ;  /* 0x3f80000074717421 */ /* 0x002fe20000010000 */
[----:B------:R-:W-:Y:S02]  /*3ba0*/  PRMT R18, R18, 0x7632, R18 ;  /* 0x0000763212127816 */ /* 0x000fe40000000012 */
[----:B------:R-:W-:Y:S02]  /*3bb0*/  PRMT R19, R19, 0x7632, R19 ;  /* 0x0000763213137816 */ /* 0x000fe40000000013 */
[----:B------:R-:W-:Y:S01]  /*3bc0*/  SHF.L.U32 R130, R16, 0x10, RZ ;  /* 0x0000001010827819 */ /* 0x000fe200000006ff */
[----:B------:R1:W2:Y:S01]  /*3bd0*/  MUFU.EX2 R114, R38 ;  /* 0x0000002600727308 */ /* 0x0002a20000000800 */
[----:B0-----:R-:W-:Y:S01]  /*3be0*/  FMUL.FTZ R37, R104, -1.4426950216293334961 ;  /* 0xbfb8aa3b68257820 */ /* 0x001fe20000410000 */
[----:B---3--:R-:W-:Y:S01]  /*3bf0*/  FADD.FTZ R91, R91, 1 ;  /* 0x3f8000005b5b7421 */ /* 0x008fe20000010000 */
[----:B------:R-:W-:-:S02]  /*3c00*/  PRMT R153, R8, 0x7632, R153 ;  /* 0x0000763208997816 */ /* 0x000fc40000000099 */
[----:B------:R-:W-:Y:S02]  /*3c10*/  PRMT R158, R13, 0x7632, R158 ;  /* 0x000076320d9e7816 */ /* 0x000fe4000000009e */
[----:B------:R-:W-:Y:S01]  /*3c20*/  PRMT R155, R15, 0x7632, R155 ;  /* 0x000076320f9b7816 */ /* 0x000fe2000000009b */
[----:B------:R-:W0:Y:S01]  /*3c30*/  MUFU.EX2 R92, R39 ;  /* 0x00000027005c7308 */ /* 0x000e220000000800 */
[----:B-1----:R-:W-:Y:S01]  /*3c40*/  FMUL.FTZ R38, R108, -1.4426950216293334961 ;  /* 0xbfb8aa3b6c267820 */ /* 0x002fe20000410000 */
[----:B----4-:R-:W-:Y:S01]  /*3c50*/  FADD.FTZ R99, R99, 1 ;  /* 0x3f80000063637421 */ /* 0x010fe20000010000 */
[----:B------:R-:W-:-:S05]  /*3c60*/  PRMT R157, R14, 0x7632, R157 ;  /* 0x000076320e9d7816 */ /* 0x000fca000000009d */
[----:B------:R-:W1:Y:S01]  /*3c70*/  MUFU.EX2 R93, R36 ;  /* 0x00000024005d7308 */ /* 0x000e620000000800 */
[----:B--2---:R-:W-:-:S07]  /*3c80*/  FADD.FTZ R120, R114, 1 ;  /* 0x3f80000072787421 */ /* 0x004fce0000010000 */
[----:B------:R-:W2:Y:S01]  /*3c90*/  MUFU.EX2 R95, R37 ;  /* 0x00000025005f7308 */ /* 0x000ea20000000800 */
[----:B0-----:R-:W-:-:S07]  /*3ca0*/  FADD.FTZ R127, R92, 1 ;  /* 0x3f8000005c7f7421 */ /* 0x001fce0000010000 */
[----:B------:R-:W0:Y:S01]  /*3cb0*/  MUFU.EX2 R126, R38 ;  /* 0x00000026007e7308 */ /* 0x000e220000000800 */
[----:B-1----:R-:W-:-:S07]  /*3cc0*/  FADD.FTZ R122, R93, 1 ;  /* 0x3f8000005d7a7421 */ /* 0x002fce0000010000 */
[----:B------:R-:W-:Y:S01]  /*3cd0*/  MUFU.RCP R109, R90 ;  /* 0x0000005a006d7308 */ /* 0x000fe20000001000 */
[----:B--2---:R-:W-:-:S07]  /*3ce0*/  FADD.FTZ R131, R95, 1 ;  /* 0x3f8000005f837421 */ /* 0x004fce0000010000 */
[----:B------:R-:W1:Y:S01]  /*3cf0*/  MUFU.RCP R111, R97 ;  /* 0x00000061006f7308 */ /* 0x000e620000001000 */
[----:B0-----:R-:W-:-:S07]  /*3d00*/  FADD.FTZ R126, R126, 1 ;  /* 0x3f8000007e7e7421 */ /* 0x001fce0000010000 */
[----:B------:R-:W-:Y:S08]  /*3d10*/  MUFU.RCP R117, R117 ;  /* 0x0000007500757308 */ /* 0x000ff00000001000 */
[----:B------:R-:W0:Y:S01]  /*3d20*/  MUFU.RCP R110, R110 ;  /* 0x0000006e006e7308 */ /* 0x000e220000001000 */
[----:B-1----:R-:W-:-:S04]  /*3d30*/  FADD.FTZ R7, -R111, 1 ;  /* 0x3f8000006f077421 */ /* 0x002fc80000010100 */
[C---:B------:R-:W-:Y:S01]  /*3d40*/  FFMA.FTZ R7, R100.reuse, R7, 1 ;  /* 0x3f80000064077423 */ /* 0x040fe20000010007 */
[----:B------:R-:W-:Y:S02]  /*3d50*/  FMUL.FTZ R100, R100, R111 ;  /* 0x0000006f64647220 */ /* 0x000fe40000410000 */
[----:B------:R-:W-:Y:S08]  /*3d60*/  MUFU.RCP R119, R91 ;  /* 0x0000005b00777308 */ /* 0x000ff00000001000 */
[----:B------:R-:W-:Y:S01]  /*3d70*/  MUFU.RCP R114, R99 ;  /* 0x0000006300727308 */ /* 0x000fe20000001000 */
[----:B0-----:R-:W-:-:S04]  /*3d80*/  FADD.FTZ R90, -R110, 1 ;  /* 0x3f8000006e5a7421 */ /* 0x001fc80000010100 */
[C---:B------:R-:W-:Y:S01]  /*3d90*/  FFMA.FTZ R92, R41.reuse, R90, 1 ;  /* 0x3f800000295c7423 */ /* 0x040fe2000001005a */
[----:B------:R-:W-:Y:S02]  /*3da0*/  FMUL.FTZ R41, R41, R110 ;  /* 0x0000006e29297220 */ /* 0x000fe40000410000 */
[----:B------:R-:W0:Y:S08]  /*3db0*/  MUFU.EX2 R128, R94 ;  /* 0x0000005e00807308 */ /* 0x000e300000000800 */
[----:B------:R-:W-:Y:S08]  /*3dc0*/  MUFU.RCP R120, R120 ;  /* 0x0000007800787308 */ /* 0x000ff00000001000 */
[----:B------:R-:W1:Y:S01]  /*3dd0*/  MUFU.RCP R127, R127 ;  /* 0x0000007f007f7308 */ /* 0x000e620000001000 */
[----:B0-----:R-:W-:-:S07]  /*3de0*/  FADD.FTZ R128, R128, 1 ;  /* 0x3f80000080807421 */ /* 0x001fce0000010000 */
[----:B------:R-:W-:Y:S08]  /*3df0*/  MUFU.RCP R112, R112 ;  /* 0x0000007000707308 */ /* 0x000ff00000001000 */
[----:B------:R-:W-:Y:S01]  /*3e00*/  MUFU.RCP R115, R115 ;  /* 0x0000007300737308 */ /* 0x000fe20000001000 */
[----:B-1----:R-:W-:-:S04]  /*3e10*/  FADD.FTZ R95, -R127, 1 ;  /* 0x3f8000007f5f7421 */ /* 0x002fc80000010100 */
[C---:B------:R-:W-:Y:S01]  /*3e20*/  FFMA.FTZ R95, R106.reuse, R95, 1 ;  /* 0x3f8000006a5f7423 */ /* 0x040fe2000001005f */
[----:B------:R-:W-:Y:S02]  /*3e30*/  FMUL.FTZ R106, R106, R127 ;  /* 0x0000007f6a6a7220 */ /* 0x000fe40000410000 */
[----:B------:R-:W-:Y:S08]  /*3e40*/  MUFU.RCP R113, R113 ;  /* 0x0000007100717308 */ /* 0x000ff00000001000 */
[----:B------:R-:W-:Y:S08]  /*3e50*/  MUFU.RCP R131, R131 ;  /* 0x0000008300837308 */ /* 0x000ff00000001000 */
[----:B------:R0:W1:Y:S08]  /*3e60*/  MUFU.RCP R148, R128 ;  /* 0x0000008000947308 */ /* 0x0000700000001000 */
[----:B------:R-:W-:Y:S01]  /*3e70*/  MUFU.RCP R122, R122 ;  /* 0x0000007a007a7308 */ /* 0x000fe20000001000 */
[----:B0-----:R-:W-:-:S07]  /*3e80*/  SHF.L.U32 R128, R17, 0x10, RZ ;  /* 0x0000001011807819 */ /* 0x001fce00000006ff */
[----:B------:R-:W-:Y:S01]  /*3e90*/  MUFU.RCP R135, R126 ;  /* 0x0000007e00877308 */ /* 0x000fe20000001000 */
[----:B-1----:R-:W-:Y:S01]  /*3ea0*/  FADD.FTZ R16, -R148, 1 ;  /* 0x3f80000094107421 */ /* 0x002fe20000010100 */
[----:B-----5:R0:W-:Y:S04]  /*3eb0*/  STS.128 [R43], R20 ;  /* 0x000000142b007388 */ /* 0x0201e80000000c00 */
[----:B------:R1:W-:Y:S01]  /*3ec0*/  STS.128 [R43+0x200], R32 ;  /* 0x000200202b007388 */ /* 0x0003e20000000c00 */
[----:B------:R-:W-:-:S03]  /*3ed0*/  NOP ;  /* 0x0000000000007918 */ /* 0x000fc60000000000 */
[----:B------:R-:W2:Y:S01]  /*3ee0*/  LDS.128 R36, [R42] ;  /* 0x000000002a247984 */ /* 0x000ea20000000c00 */
[----:B0-----:R-:W-:Y:S01]  /*3ef0*/  FADD.FTZ R23, -R117, 1 ;  /* 0x3f80000075177421 */ /* 0x001fe20000010100 */
[----:B-1----:R-:W-:Y:S01]  /*3f00*/  SHF.L.U32 R32, R5, 0x10, RZ ;  /* 0x0000001005207819 */ /* 0x002fe200000006ff */
[----:B------:R-:W-:Y:S01]  /*3f10*/  FADD.FTZ R5, -R109, 1 ;  /* 0x3f8000006d057421 */ /* 0x000fe20000010100 */
[----:B------:R-:W-:Y:S01]  /*3f20*/  SHF.L.U32 R33, R6, 0x10, RZ ;  /* 0x0000001006217819 */ /* 0x000fe200000006ff */
[----:B------:R-:W-:Y:S01]  /*3f30*/  FADD.FTZ R35, R118, 1 ;  /* 0x3f80000076237421 */ /* 0x000fe20000010000 */
[----:B------:R-:W-:Y:S01]  /*3f40*/  FFMA.FTZ R91, R98, R23, 1 ;  /* 0x3f800000625b7423 */ /* 0x000fe20000010017 */
[C---:B------:R-:W-:Y:S01]  /*3f50*/  FFMA.FTZ R5, R102.reuse, R5, 1 ;  /* 0x3f80000066057423 */ /* 0x040fe20000010005 */
[----:B------:R-:W-:Y:S01]  /*3f60*/  FADD.FTZ R23, -R119, 1 ;  /* 0x3f80000077177421 */ /* 0x000fe20000010100 */
[----:B------:R-:W-:Y:S01]  /*3f70*/  FMUL.FTZ R102, R102, R109 ;  /* 0x0000006d66667220 */ /* 0x000fe20000410000 */
[----:B------:R-:W-:Y:S01]  /*3f80*/  FMUL.FTZ R98, R98, R117 ;  /* 0x0000007562627220 */ /* 0x000fe20000410000 */
[----:B------:R-:W0:Y:S01]  /*3f90*/  MUFU.RCP R35, R35 ;  /* 0x0000002300237308 */ /* 0x000e220000001000 */
[C---:B------:R-:W-:Y:S01]  /*3fa0*/  FFMA.FTZ R23, R96.reuse, R23, 1 ;  /* 0x3f80000060177423 */ /* 0x040fe20000010017 */
[----:B------:R-:W-:Y:S01]  /*3fb0*/  FMUL.FTZ R96, R96, R119 ;  /* 0x0000007760607220 */ /* 0x000fe20000410000 */
[----:B0-----:R-:W-:-:S04]  /*3fc0*/  FADD.FTZ R99, -R35, 1 ;  /* 0x3f80000023637421 */ /* 0x001fc80000010100 */
[----:B------:R-:W-:Y:S01]  /*3fd0*/  FFMA.FTZ R99, R30, R99, 1 ;  /* 0x3f8000001e637423 */ /* 0x000fe20000010063 */
[----:B--2---:R-:W-:Y:S01]  /*3fe0*/  PRMT R20, R36, 0x7632, R20 ;  /* 0x0000763224147816 */ /* 0x004fe20000000014 */
[----:B------:R-:W-:Y:S01]  /*3ff0*/  FMUL.FTZ R30, R30, R35 ;  /* 0x000000231e1e7220 */ /* 0x000fe20000410000 */
[C---:B------:R-:W-:Y:S02]  /*4000*/  PRMT R116, R37.reuse, 0x7632, R116 ;  /* 0x0000763225747816 */ /* 0x040fe40000000074 */
[----:B------:R-:W-:Y:S02]  /*4010*/  SHF.L.U32 R36, R36, 0x10, RZ ;  /* 0x0000001024247819 */ /* 0x000fe400000006ff */
        /* <DEDUP_REMOVED lines=48> */
[----:B------:R-:W-:Y:S01]  /*4320*/  SHF.L.U32 R141, R6, 0x10, RZ ;  /* 0x00000010068d7819 */ /* 0x000fe200000006ff */
[----:B------:R-:W-:Y:S01]  /*4330*/  FFMA.FTZ R126, R31, R4, 1 ;  /* 0x3f8000001f7e7423 */ /* 0x000fe20000010004 */
[C---:B------:R-:W-:Y:S01]  /*4340*/  PRMT R93, R5.reuse, 0x7632, R93 ;  /* 0x00007632055d7816 */ /* 0x040fe2000000005d */
        /* <DEDUP_REMOVED lines=72> */
[----:B------:R-:W-:-:S02]  /*47d0*/  SHF.L.U32 R92, R13, 0x10, RZ ;  /* 0x000000100d5c7819 */ /* 0x000fc400000006ff */
[----:B------:R-:W-:Y:S01]  /*47e0*/  MOV R12, UR8 ;  /* 0x00000008000c7c02 */ /* 0x000fe20008000f00 */
[----:B------:R0:W-:Y:S01]  /*47f0*/  STS.128 [R42], R16 ;  /* 0x000000102a007388 */ /* 0x0001e20000000c00 */
[----:B------:R-:W-:Y:S02]  /*4800*/  MOV R13, UR12 ;  /* 0x0000000c000d7c02 */ /* 0x000fe40008000f00 */
[----:B------:R-:W-:Y:S01]  /*4810*/  SHF.L.U32 R94, R15, 0x10, RZ ;  /* 0x000000100f5e7819 */ /* 0x000fe200000006ff */
[----:B------:R1:W-:Y:S01]  /*4820*/  STS.128 [R42+0x10], R20 ;  /* 0x000010142a007388 */ /* 0x0003e20000000c00 */
[----:B------:R-:W-:-:S03]  /*4830*/  NOP ;  /* 0x0000000000007918 */ /* 0x000fc60000000000 */
[----:B------:R-:W2:Y:S01]  /*4840*/  LDS.128 R4, [R43] ;  /* 0x000000002b047984 */ /* 0x000ea20000000c00 */
[----:B------:R-:W-:-:S04]  /*4850*/  IMAD.WIDE.U32 R12, R65, 0x10, R12 ;  /* 0x00000010410c7825 */ /* 0x000fc800078e000c */
[----:B------:R-:W-:Y:S01]  /*4860*/  FMUL.FTZ R15, R104, R131 ;  /* 0x00000083680f7220 */ /* 0x000fe20000410000 */
[----:B------:R-:W-:Y:S01]  /*4870*/  SHF.L.U32 R91, R14, 0x10, RZ ;  /* 0x000000100e5b7819 */ /* 0x000fe200000006ff */
[----:B------:R-:W-:Y:S01]  /*4880*/  FMUL.FTZ R131, R32, R100 ;  /* 0x0000006420837220 */ /* 0x000fe20000410000 */
[----:B0-----:R-:W-:Y:S01]  /*4890*/  FMUL.FTZ R17, R108, R135 ;  /* 0x000000876c117220 */ /* 0x001fe20000410000 */
[----:B------:R-:W-:Y:S01]  /*48a0*/  SHF.L.U32 R135, R134, 0x10, RZ ;  /* 0x0000001086877819 */ /* 0x000fe200000006ff */
[----:B------:R-:W-:Y:S01]  /*48b0*/  FMUL.FTZ R134, R125, R103 ;  /* 0x000000677d867220 */ /* 0x000fe20000410000 */
[----:B------:R-:W-:Y:S01]  /*48c0*/  FMUL.FTZ R128, R128, R15 ;  /* 0x0000000f80807220 */ /* 0x000fe20000410000 */
[----:B-1----:R-:W-:Y:S01]  /*48d0*/  PRMT R20, R9, 0x7632, R20 ;  /* 0x0000763209147816 */ /* 0x002fe20000000014 */
[----:B------:R-:W-:Y:S01]  /*48e0*/  FFMA.FTZ R21, R133, R90, R72 ;  /* 0x0000005a85157223 */ /* 0x000fe20000010048 */
[----:B------:R-:W-:Y:S01]  /*48f0*/  PRMT R22, R10, 0x7632, R22 ;  /* 0x000076320a167816 */ /* 0x000fe20000000016 */
[----:B------:R-:W-:Y:S01]  /*4900*/  FMUL.FTZ R126, R126, R17 ;  /* 0x000000117e7e7220 */ /* 0x000fe20000410000 */
[----:B------:R-:W-:-:S02]  /*4910*/  PRMT R23, R11, 0x7632, R23 ;  /* 0x000076320b177816 */ /* 0x000fc40000000017 */
[----:B------:R-:W0:Y:S04]  /*4920*/  LDS.128 R8, [R43+0x200] ;  /* 0x000200002b087984 */ /* 0x000e280000000c00 */
        /* <DEDUP_REMOVED lines=46> */
.L_x_8361:
[----:B------:R-:W-:Y:S01]  /*4c10*/  FFMA.FTZ R0, R138, R135, R21 ;  /* 0x000000878a007223 */ /* 0x000fe20000010015 */
[----:B------:R-:W-:Y:S01]  /*4c20*/  SHF.L.U32 R158, R158, 0x10, RZ ;  /* 0x000000109e9e7819 */ /* 0x000fe200000006ff */
[----:B------:R-:W2:Y:S01]  /*4c30*/  LDCU UR8, c[0x0][0x38c] ;  /* 0x00007180ff0877ac */ /* 0x000ea20008000800 */
        /* <DEDUP_REMOVED lines=72> */
.L_x_8400:
[----:B0-----:R-:W-:-:S04]  /*50c0*/  IMAD.WIDE.U32 R4, R122, UR8, RZ ;  /* 0x000000087a047c25 */ /* 0x001fc8000f8e00ff */
[----:B------:R-:W-:Y:S01]  /*50d0*/  IMAD R5, R123, UR8, R5 ;  /* 0x000000087b057c24 */ /* 0x000fe2000f8e0205 */
[----:B------:R-:W-:-:S04]  /*50e0*/  LEA R16, P1, R4, R66, 0x1 ;  /* 0x0000004204107211 */ /* 0x000fc800078208ff */
[----:B------:R-:W-:-:S03]  /*50f0*/  LEA.HI.X R17, R4, R64, R5, 0x1, P1 ;  /* 0x0000004004117211 */ /* 0x000fc600008f0c05 */
[----:B------:R-:W-:-:S05]  /*5100*/  IMAD.WIDE.U32 R16, R65, 0x10, R16 ;  /* 0x0000001041107825 */ /* 0x000fca00078e0010 */
[----:B---3--:R-:W3:Y:S04]  /*5110*/  LDG.E.128 R4, desc[UR28][R16.64] ;  /* 0x0000001c10047981 */ /* 0x008ee8000c1e1d00 */
[----:B-1----:R-:W5:Y:S01]  /*5120*/  LDG.E.128 R8, desc[UR28][R16.64+0x200] ;  /* 0x0002001c10087981 */ /* 0x002f62000c1e1d00 */
        /* <DEDUP_REMOVED lines=22> */
[----:B------:R-:W1:Y:S01]  /*5290*/  LDS.128 R4, [R42] ;  /* 0x000000002a047984 */ /* 0x000e620000000c00 */
        /* <DEDUP_REMOVED lines=21> */
[----:B0-----:R-:W-:Y:S01]  /*53f0*/  ULEA UR14, UR14, UR12, 0x18 ;  /* 0x0000000c0e0e7291 */ /* 0x001fe2000f8ec0ff */
[C---:B------:R-:W-:Y:S01]  /*5400*/  FMUL.FTZ R165, R174.reuse, R77 ;  /* 0x0000004daea57220 */ /* 0x040fe20000410000 */
[C---:B------:R-:W-:Y:S01]  /*5410*/  FMUL.FTZ R164, R174.reuse, R85 ;  /* 0x00000055aea47220 */ /* 0x040fe20000410000 */
[C---:B------:R-:W-:Y:S01]  /*5420*/  FMUL.FTZ R169, R174.reuse, R80 ;  /* 0x00000050aea97220 */ /* 0x040fe20000410000 */
[C---:B------:R-:W-:Y:S01]  /*5430*/  FMUL.FTZ R182, R174.reuse, R88 ;  /* 0x00000058aeb67220 */ /* 0x040fe20000410000 */
[----:B------:R-:W-:Y:S01]  /*5440*/  FMUL.FTZ R180, R174, R84 ;  /* 0x00000054aeb47220 */ /* 0x000fe20000410000 */
[----:B------:R-:W-:Y:S01]  /*5450*/  LEA R178, R172, UR14, 0x2 ;  /* 0x0000000eacb27c11 */ /* 0x000fe2000f8e10ff */
[C---:B------:R-:W-:Y:S01]  /*5460*/  FMUL.FTZ R168, R174.reuse, R78 ;  /* 0x0000004eaea87220 */ /* 0x040fe20000410000 */
[C---:B------:R-:W-:Y:S01]  /*5470*/  FMUL.FTZ R177, R174.reuse, R87 ;  /* 0x00000057aeb17220 */ /* 0x040fe20000410000 */
        /* <DEDUP_REMOVED lines=11> */
[----:B------:R-:W-:Y:S02]  /*5530*/  SHF.L.U32 R166, R6, 0x10, RZ ;  /* 0x0000001006a67819 */ /* 0x000fe400000006ff */
[----:B------:R-:W-:Y:S01]  /*5540*/  SHF.L.U32 R167, R7, 0x10, RZ ;  /* 0x0000001007a77819 */ /* 0x000fe200000006ff */
[----:B------:R-:W1:Y:S01]  /*5550*/  MUFU.EX2 R163, R163 ;  /* 0x000000a300a37308 */ /* 0x000e620000000800 */
[----:B-----5:R-:W-:Y:S02]  /*5560*/  SHF.L.U32 R170, R9, 0x10, RZ ;  /* 0x0000001009aa7819 */ /* 0x020fe400000006ff */
[----:B------:R-:W-:Y:S01]  /*5570*/  SHF.L.U32 R171, R10, 0x10, RZ ;  /* 0x000000100aab7819 */ /* 0x000fe200000006ff */
[----:B------:R-:W-:Y:S01]  /*5580*/  FMUL.FTZ R200, R167, R200 ;  /* 0x000000c8a7c87220 */ /* 0x000fe20000410000 */
[----:B------:R-:W-:-:S02]  /*5590*/  SHF.L.U32 R173, R11, 0x10, RZ ;  /* 0x000000100bad7819 */ /* 0x000fc400000006ff */
[----:B------:R-:W-:Y:S01]  /*55a0*/  SHF.L.U32 R176, R176, 0x10, RZ ;  /* 0x00000010b0b07819 */ /* 0x000fe200000006ff */
[----:B------:R-:W0:Y:S01]  /*55b0*/  MUFU.EX2 R161, R161 ;  /* 0x000000a100a17308 */ /* 0x000e220000000800 */
[----:B------:R-:W-:Y:S01]  /*55c0*/  SHF.L.U32 R175, R175, 0x10, RZ ;  /* 0x00000010afaf7819 */ /* 0x000fe200000006ff */
[----:B------:R-:W-:Y:S02]  /*55d0*/  FMUL.FTZ R185, R171, R210 ;  /* 0x000000d2abb97220 */ /* 0x000fe40000410000 */
[----:B------:R-:W-:Y:S02]  /*55e0*/  FMUL.FTZ R209, R176, R209 ;  /* 0x000000d1b0d17220 */ /* 0x000fe40000410000 */
[----:B------:R-:W-:Y:S02]  /*55f0*/  FMUL.FTZ R204, R175, R204 ;  /* 0x000000ccafcc7220 */ /* 0x000fe40000410000 */
[----:B------:R-:W0:Y:S08]  /*5600*/  MUFU.EX2 R162, R162 ;  /* 0x000000a200a27308 */ /* 0x000e300000000800 */
[----:B------:R-:W0:Y:S08]  /*5610*/  MUFU.EX2 R165, R165 ;  /* 0x000000a500a57308 */ /* 0x000e300000000800 */
[----:B------:R-:W0:Y:S08]  /*5620*/  MUFU.EX2 R164, R164 ;  /* 0x000000a400a47308 */ /* 0x000e300000000800 */
[----:B------:R-:W0:Y:S08]  /*5630*/  MUFU.EX2 R169, R169 ;  /* 0x000000a900a97308 */ /* 0x000e300000000800 */
[----:B------:R5:W0:Y:S08]  /*5640*/  MUFU.EX2 R172, R177 ;  /* 0x000000b100ac7308 */ /* 0x000a300000000800 */
[----:B------:R-:W0:Y:S01]  /*5650*/  MUFU.EX2 R182, R182 ;  /* 0x000000b600b67308 */ /* 0x000e220000000800 */
[----:B-----5:R-:W-:-:S07]  /*5660*/  FMUL.FTZ R177, R153, R86 ;  /* 0x0000005699b17220 */ /* 0x020fce0000410000 */
[----:B------:R-:W0:Y:S01]  /*5670*/  MUFU.EX2 R180, R180 ;  /* 0x000000b400b47308 */ /* 0x000e220000000800 */
[----:B---3--:R-:W-:Y:S04]  /*5680*/  STS.128 [R43+0x420], R12 ;  /* 0x0004200c2b007388 */ /* 0x008fe80000000c00 */
[----:B----4-:R3:W-:Y:S01]  /*5690*/  STS.128 [R43+0x620], R16 ;  /* 0x000620102b007388 */ /* 0x0107e20000000c00 */
[----:B------:R-:W-:-:S03]  /*56a0*/  NOP ;  /* 0x0000000000007918 */ /* 0x000fc60000000000 */
[----:B------:R-:W4:Y:S04]  /*56b0*/  LDS.128 R20, [R42+0x420] ;  /* 0x000420002a147984 */ /* 0x000f280000000c00 */
[----:B------:R-:W5:Y:S04]  /*56c0*/  LDS.128 R12, [R42+0x430] ;  /* 0x000430002a0c7984 */ /* 0x000f680000000c00 */
[----:B--2---:R2:W-:Y:S01]  /*56d0*/  STS [R178+0x1af8], R201 ;  /* 0x001af8c9b2007388 */ /* 0x0045e20000000800 */
[----:B---3--:R-:W-:Y:S01]  /*56e0*/  FMUL.FTZ R19, R174, R86 ;  /* 0x00000056ae137220 */ /* 0x008fe20000410000 */
[----:B------:R-:W-:Y:S01]  /*56f0*/  SHF.L.U32 R17, R4, 0x10, RZ ;  /* 0x0000001004117819 */ /* 0x000fe200000006ff */
[----:B------:R3:W0:Y:S01]  /*5700*/  MUFU.EX2 R16, R168 ;  /* 0x000000a800107308 */ /* 0x0006220000000800 */
[----:B------:R-:W-:-:S02]  /*5710*/  SHF.L.U32 R18, R5, 0x10, RZ ;  /* 0x0000001005127819 */ /* 0x000fc400000006ff */
[----:B------:R-:W-:Y:S01]  /*5720*/  PRMT R4, R6, 0x7632, R4 ;  /* 0x0000763206047816 */ /* 0x000fe20000000004 */
[----:B------:R-:W-:Y:S01]  /*5730*/  FMUL.FTZ R206, R17, R206 ;  /* 0x000000ce11ce7220 */ /* 0x000fe20000410000 */
[----:B------:R-:W-:Y:S01]  /*5740*/  PRMT R5, R7, 0x7632, R5 ;  /* 0x0000763207057816 */ /* 0x000fe20000000005 */
[----:B------:R-:W-:Y:S01]  /*5750*/  FMUL.FTZ R207, R18, R207 ;  /* 0x000000cf12cf7220 */ /* 0x000fe20000410000 */
[----:B--2---:R-:W-:Y:S01]  /*5760*/  FMUL.FTZ R178, R174, R89 ;  /* 0x00000059aeb27220 */ /* 0x004fe20000410000 */
[C---:B------:R-:W-:Y:S01]  /*5770*/  PRMT R6, R8.reuse, 0x7632, R6 ;  /* 0x0000763208067816 */ /* 0x040fe20000000006 */
[----:B------:R-:W2:Y:S01]  /*5780*/  MUFU.EX2 R19, R19 ;  /* 0x0000001300137308 */ /* 0x000ea20000000800 */
[----:B------:R-:W-:Y:S02]  /*5790*/  PRMT R7, R9, 0x7632, R7 ;  /* 0x0000763209077816 */ /* 0x000fe40000000007 */
[----:B------:R-:W-:Y:S02]  /*57a0*/  PRMT R9, R11, 0x7632, R9 ;  /* 0x000076320b097816 */ /* 0x000fe40000000009 */
[----:B---3--:R-:W-:-:S02]  /*57b0*/  SHF.L.U32 R168, R8, 0x10, RZ ;  /* 0x0000001008a87819 */ /* 0x008fc400000006ff */
[----:B------:R-:W-:Y:S01]  /*57c0*/  PRMT R8, R10, 0x7632, R8 ;  /* 0x000076320a087816 */ /* 0x000fe20000000008 */
[----:B------:R-:W3:Y:S01]  /*57d0*/  MUFU.EX2 R178, R178 ;  /* 0x000000b200b27308 */ /* 0x000ee20000000800 */
[----:B------:R-:W-:Y:S01]  /*57e0*/  SHF.L.U32 R174, R4, 0x10, RZ ;  /* 0x0000001004ae7819 */ /* 0x000fe200000006ff */
[----:B------:R-:W-:-:S04]  /*57f0*/  FMUL.FTZ R191, R168, R191 ;  /* 0x000000bfa8bf7220 */ /* 0x000fc80000410000 */
[----:B------:R-:W-:Y:S01]  /*5800*/  FMUL.FTZ R205, R174, R205 ;  /* 0x000000cdaecd7220 */ /* 0x000fe20000410000 */
[C---:B----4-:R-:W-:Y:S02]  /*5810*/  PRMT R192, R23.reuse, 0x7632, R192 ;  /* 0x0000763217c07816 */ /* 0x050fe400000000c0 */
[----:B------:R-:W-:Y:S02]  /*5820*/  SHF.L.U32 R194, R23, 0x10, RZ ;  /* 0x0000001017c27819 */ /* 0x000fe400000006ff */
[C---:B------:R-:W-:Y:S02]  /*5830*/  PRMT R183, R22.reuse, 0x7632, R183 ;  /* 0x0000763216b77816 */ /* 0x040fe400000000b7 */
[----:B------:R-:W-:Y:S02]  /*5840*/  SHF.L.U32 R189, R22, 0x10, RZ ;  /* 0x0000001016bd7819 */ /* 0x000fe400000006ff */
[----:B------:R-:W-:Y:S02]  /*5850*/  SHF.L.U32 R23, R5, 0x10, RZ ;  /* 0x0000001005177819 */ /* 0x000fe400000006ff */
[----:B-----5:R-:W-:-:S02]  /*5860*/  PRMT R193, R12, 0x7632, R193 ;  /* 0x000076320cc17816 */ /* 0x020fc400000000c1 */
[----:B------:R-:W-:Y:S01]  /*5870*/  SHF.L.U32 R197, R12, 0x10, RZ ;  /* 0x000000100cc57819 */ /* 0x000fe200000006ff */
[----:B------:R-:W-:Y:S01]  /*5880*/  FMUL.FTZ R203, R23, R190 ;  /* 0x000000be17cb7220 */ /* 0x000fe20000410000 */
[C---:B------:R-:W-:Y:S02]  /*5890*/  PRMT R196, R14.reuse, 0x7632, R196 ;  /* 0x000076320ec47816 */ /* 0x040fe400000000c4 */
[----:B------:R-:W-:Y:S02]  /*58a0*/  SHF.L.U32 R217, R14, 0x10, RZ ;  /* 0x000000100ed97819 */ /* 0x000fe400000006ff */
[----:B------:R-:W-:Y:S02]  /*58b0*/  SHF.L.U32 R22, R6, 0x10, RZ ;  /* 0x0000001006167819 */ /* 0x000fe400000006ff */
[C---:B------:R-:W-:Y:S02]  /*58c0*/  PRMT R12, R13.reuse, 0x7632, R12 ;  /* 0x000076320d0c7816 */ /* 0x040fe4000000000c */
        /* <DEDUP_REMOVED lines=12> */
[----:B------:R-:W-:-:S02]  /*5990*/  SHF.L.U32 R184, R20, 0x10, RZ ;  /* 0x0000001014b87819 */ /* 0x000fc400000006ff */
[----:B------:R-:W-:Y:S01]  /*59a0*/  SHF.L.U32 R21, R7, 0x10, RZ ;  /* 0x0000001007157819 */ /* 0x000fe200000006ff */
[----:B------:R4:W0:Y:S01]  /*59b0*/  MUFU.EX2 R20, R179 ;  /* 0x000000b300147308 */ /* 0x0008220000000800 */
        /* <DEDUP_REMOVED lines=8> */
[----:B----4-:R-:W-:Y:S01]  /*5a40*/  FMUL.FTZ R179, R95, R80 ;  /* 0x000000505fb37220 */ /* 0x010fe20000410000 */
        /* <DEDUP_REMOVED lines=31> */
.L_x_8364:
[----:B------:R-:W-:-:S06]  /*5c40*/  LEA R184, R26, UR14, 0x2 ;  /* 0x0000000e1ab87c11 */ /* 0x000fcc000f8e10ff */
[----:B------:R-:W0:Y:S02]  /*5c50*/  LDS R184, [R184+0x22fc] ;  /* 0x0022fc00b8b87984 */ /* 0x000e240000000800 */
.L_x_8365:
[----:B------:R-:W-:Y:S05]  /*5c60*/  BSYNC.RECONVERGENT B0 ;  /* 0x0000000000007941 */ /* 0x000fea0003800200 */
.L_x_8363:
        /* <DEDUP_REMOVED lines=8> */
[C---:B01----:R-:W-:Y:S01]  /*5cf0*/  FMUL.FTZ R13, R178.reuse, R184 ;  /* 0x000000b8b20d7220 */ /* 0x043fe20000410000 */
[----:B------:R-:W-:Y:S01]  /*5d00*/  FFMA.FTZ R12, R178, R183, R197 ;  /* 0x000000b7b20c7223 */ /* 0x000fe200000100c5 */
[C---:B------:R-:W-:Y:S01]  /*5d10*/  ISETP.NE.AND P1, PT, R151.reuse, 0x1f, PT ;  /* 0x0000001f9700780c */ /* 0x040fe20003f25270 */
[----:B------:R-:W-:Y:S01]  /*5d20*/  UISETP.GE.AND UP0, UPT, UR19, UR33, UPT ;  /* 0x000000211300728c */ /* 0x000fe2000bf06270 */
[C---:B------:R-:W-:Y:S01]  /*5d30*/  FMUL.FTZ R13, R180.reuse, R13 ;  /* 0x0000000db40d7220 */ /* 0x040fe20000410000 */
[----:B------:R-:W-:Y:S01]  /*5d40*/  FFMA.FTZ R12, R180, R12, R215 ;  /* 0x0000000cb40c7223 */ /* 0x000fe200000100d7 */
[C---:B------:R-:W-:Y:S01]  /*5d50*/  ISETP.GT.U32.AND P3, PT, R151.reuse, 0x1b, PT ;  /* 0x0000001b9700780c */ /* 0x040fe20003f64070 */
        /* <DEDUP_REMOVED lines=37> */
[----:B------:R-:W0:Y:S01]  /*5fb0*/  SHFL.DOWN PT, R217, R4, 0x1, 0x1f ;  /* 0x08201f0004d97f89 */ /* 0x000e2200000e0000 */
[----:B------:R-:W-:Y:S01]  /*5fc0*/  FFMA.FTZ R13, R164, R12, R203 ;  /* 0x0000000ca40d7223 */ /* 0x000fe200000100cb */
[----:B------:R-:W-:Y:S02]  /*5fd0*/  FMUL.FTZ R12, R160, R5 ;  /* 0x00000005a00c7220 */ /* 0x000fe40000410000 */
[----:B------:R-:W1:Y:S01]  /*5fe0*/  SHFL.DOWN PT, R196, R192, 0x1, 0x1f ;  /* 0x08201f00c0c47f89 */ /* 0x000e6200000e0000 */
        /* <DEDUP_REMOVED lines=9> */
[----:B------:R-:W-:Y:S01]  /*6080*/  FFMA.FTZ R186, R20, R186, R185 ;  /* 0x000000ba14ba7223 */ /* 0x000fe200000100b9 */
[----:B------:R-:W-:Y:S01]  /*6090*/  FMUL.FTZ R13, R164, R13 ;  /* 0x0000000da40d7220 */ /* 0x000fe20000410000 */
[----:B0-----:R-:W-:Y:S02]  /*60a0*/  @P1 FMUL.FTZ R12, R217, R4 ;  /* 0x00000004d90c1220 */ /* 0x001fe40000410000 */
[----:B------:R-:W-:Y:S01]  /*60b0*/  FFMA.FTZ R186, R182, R186, R181 ;  /* 0x000000bab6ba7223 */ /* 0x000fe200000100b5 */
[----:B-1----:R-:W-:Y:S02]  /*60c0*/  @P1 FFMA.FTZ R5, R4, R196, R5 ;  /* 0x000000c404051223 */ /* 0x002fe40000010005 */
[----:B------:R-:W-:Y:S01]  /*60d0*/  @P1 MOV R4, R12 ;  /* 0x0000000c00041202 */ /* 0x000fe20000000f00 */
[----:B------:R-:W-:Y:S01]  /*60e0*/  FMUL.FTZ R12, R16, R13 ;  /* 0x0000000d100c7220 */ /* 0x000fe20000410000 */
[----:B------:R-:W-:Y:S01]  /*60f0*/  FFMA.FTZ R186, R180, R186, R179 ;  /* 0x000000bab4ba7223 */ /* 0x000fe200000100b3 */
[----:B------:R-:W-:Y:S01]  /*6100*/  ISETP.GT.U32.AND P1, PT, R151, 0x1d, PT ;  /* 0x0000001d9700780c */ /* 0x000fe20003f24070 */
[----:B------:R-:W0:Y:S01]  /*6110*/  SHFL.DOWN PT, R192, R5, 0x2, 0x1f ;  /* 0x08401f0005c07f89 */ /* 0x000e2200000e0000 */
[----:B------:R-:W-:Y:S01]  /*6120*/  FMUL.FTZ R12, R19, R12 ;  /* 0x0000000c130c7220 */ /* 0x000fe20000410000 */
[----:B------:R-:W-:-:S02]  /*6130*/  FFMA.FTZ R217, R178, R186, R177 ;  /* 0x000000bab2d97223 */ /* 0x000fc400000100b1 */
[----:B------:R-:W1:Y:S01]  /*6140*/  SHFL.DOWN PT, R219, R4, 0x2, 0x1f ;  /* 0x08401f0004db7f89 */ /* 0x000e6200000e0000 */
[----:B------:R-:W-:-:S03]  /*6150*/  FMUL.FTZ R13, R169, R12 ;  /* 0x0000000ca90d7220 */ /* 0x000fc60000410000 */
[----:B------:R-:W2:Y:S01]  /*6160*/  SHFL.UP PT, R12, R217, 0x1, RZ ;  /* 0x04200000d90c7989 */ /* 0x000ea200000e00ff */
[----:B------:R-:W-:-:S04]  /*6170*/  FMUL.FTZ R13, R172, R13 ;  /* 0x0000000dac0d7220 */ /* 0x000fc80000410000 */
[----:B------:R-:W-:-:S04]  /*6180*/  FMUL.FTZ R13, R20, R13 ;  /* 0x0000000d140d7220 */ /* 0x000fc80000410000 */
[----:B------:R-:W-:-:S04]  /*6190*/  FMUL.FTZ R13, R182, R13 ;  /* 0x0000000db60d7220 */ /* 0x000fc80000410000 */
[----:B------:R-:W-:Y:S01]  /*61a0*/  FMUL.FTZ R13, R180, R13 ;  /* 0x0000000db40d7220 */ /* 0x000fe20000410000 */
[----:B0-----:R-:W-:-:S03]  /*61b0*/  @!P1 FFMA.FTZ R5, R4, R192, R5 ;  /* 0x000000c004059223 */ /* 0x001fc60000010005 */
[----:B------:R-:W-:Y:S01]  /*61c0*/  FMUL.FTZ R212, R178, R13 ;  /* 0x0000000db2d47220 */ /* 0x000fe20000410000 */
[----:B-1----:R-:W-:Y:S01]  /*61d0*/  @!P1 FMUL.FTZ R186, R4, R219 ;  /* 0x000000db04ba9220 */ /* 0x002fe20000410000 */
[----:B------:R-:W0:Y:S02]  /*61e0*/  SHFL.DOWN PT, R192, R5, 0x4, 0x1f ;  /* 0x08801f0005c07f89 */ /* 0x000e2400000e0000 */
[----:B--2---:R-:W-:Y:S02]  /*61f0*/  FFMA.FTZ R12, R212, R12, R217 ;  /* 0x0000000cd40c7223 */ /* 0x004fe400000100d9 */
[----:B------:R-:W-:Y:S01]  /*6200*/  @!P1 MOV R4, R186 ;  /* 0x000000ba00049202 */ /* 0x000fe20000000f00 */
[----:B------:R-:W1:Y:S01]  /*6210*/  SHFL.UP PT, R13, R212, 0x1, RZ ;  /* 0x04200000d40d7989 */ /* 0x000e6200000e00ff */
[----:B------:R-:W-:-:S03]  /*6220*/  ISETP.GE.AND P1, PT, R74, 0x1, PT ;  /* 0x000000014a00780c */ /* 0x000fc60003f26270 */
[----:B------:R-:W2:Y:S01]  /*6230*/  SHFL.DOWN PT, R219, R4, 0x4, 0x1f ;  /* 0x08801f0004db7f89 */ /* 0x000ea200000e0000 */
[----:B------:R-:W-:-:S05]  /*6240*/  FSEL R217, R217, R12, !P1 ;  /* 0x0000000cd9d97208 */ /* 0x000fca0004800000 */
[----:B------:R-:W4:Y:S01]  /*6250*/  SHFL.UP PT, R12, R217, 0x2, RZ ;  /* 0x04400000d90c7989 */ /* 0x000f2200000e00ff */
[----:B0-----:R-:W-:-:S03]  /*6260*/  @!P3 FFMA.FTZ R5, R4, R192, R5 ;  /* 0x000000c00405b223 */ /* 0x001fc60000010005 */
[----:B-1----:R-:W-:Y:S02]  /*6270*/  @P1 FMUL.FTZ R212, R212, R13 ;  /* 0x0000000dd4d41220 */ /* 0x002fe40000410000 */
[----:B------:R-:W0:Y:S01]  /*6280*/  SHFL.DOWN PT, R196, R5, 0x8, 0x1f ;  /* 0x09001f0005c47f89 */ /* 0x000e2200000e0000 */
[----:B------:R-:W-:Y:S01]  /*6290*/  PLOP3.LUT P1, PT, PT, PT, UP0, 0x80, 0x8 ;  /* 0x000000000008781c */ /* 0x000fe20003f2f008 */
[----:B--2---:R-:W-:Y:S02]  /*62a0*/  @!P3 FMUL.FTZ R186, R4, R219 ;  /* 0x000000db04bab220 */ /* 0x004fe40000410000 */
[----:B------:R-:W1:Y:S01]  /*62b0*/  SHFL.UP PT, R13, R212, 0x2, RZ ;  /* 0x04400000d40d7989 */ /* 0x000e6200000e00ff */
[----:B------:R-:W-:Y:S02]  /*62c0*/  ISETP.NE.OR P1, PT, R26, RZ, P1 ;  /* 0x000000ff1a00720c */ /* 0x000fe40000f25670 */
[----:B------:R-:W-:Y:S01]  /*62d0*/  @!P3 MOV R4, R186 ;  /* 0x000000ba0004b202 */ /* 0x000fe20000000f00 */
[----:B----4-:R-:W-:Y:S01]  /*62e0*/  FFMA.FTZ R12, R212, R12, R217 ;  /* 0x0000000cd40c7223 */ /* 0x010fe200000100d9 */
[----:B------:R-:W-:-:S03]  /*62f0*/  ISETP.GE.AND P3, PT, R74, 0x2, PT ;  /* 0x000000024a00780c */ /* 0x000fc60003f66270 */
[----:B------:R-:W2:Y:S01]  /*6300*/  SHFL.DOWN PT, R221, R4, 0x8, 0x1f ;  /* 0x09001f0004dd7f89 */ /* 0x000ea200000e0000 */
[----:B------:R-:W-:Y:S01]  /*6310*/  FSEL R217, R217, R12, !P3 ;  /* 0x0000000cd9d97208 */ /* 0x000fe20005800000 */
[----:B------:R-:W-:-:S04]  /*6320*/  HFMA2 R12, -RZ, RZ, 1.875, 0 ;  /* 0x3f800000ff0c7431 */ /* 0x000fc800000001ff */
[----:B------:R-:W4:Y:S01]  /*6330*/  SHFL.UP PT, R186, R217, 0x4, RZ ;  /* 0x04800000d9ba7989 */ /* 0x000f2200000e00ff */
[----:B0-----:R-:W-:-:S03]  /*6340*/  @!P4 FFMA.FTZ R5, R4, R196, R5 ;  /* 0x000000c40405c223 */ /* 0x001fc60000010005 */
[----:B-1----:R-:W-:Y:S01]  /*6350*/  @P3 FMUL.FTZ R212, R212, R13 ;  /* 0x0000000dd4d43220 */ /* 0x002fe20000410000 */
[----:B------:R-:W-:Y:S01]  /*6360*/  MOV R13, RZ ;  /* 0x000000ff000d7202 */ /* 0x000fe20000000f00 */
[----:B------:R-:W0:Y:S01]  /*6370*/  SHFL.DOWN PT, R196, R5, 0x10, 0x1f ;  /* 0x0a001f0005c47f89 */ /* 0x000e2200000e0000 */
[----:B------:R-:W-:-:S03]  /*6380*/  ISETP.GT.U32.AND P3, PT, R151, 0xf, PT ;  /* 0x0000000f9700780c */ /* 0x000fc60003f64070 */
[----:B------:R-:W1:Y:S01]  /*6390*/  SHFL.UP PT, R219, R212, 0x4, RZ ;  /* 0x04800000d4db7989 */ /* 0x000e6200000e00ff */
[----:B--2---:R-:W-:-:S03]  /*63a0*/  @!P4 FMUL.FTZ R192, R4, R221 ;  /* 0x000000dd04c0c220 */ /* 0x004fc60000410000 */
[----:B------:R-:W-:Y:S01]  /*63b0*/  @!P1 LDS.64 R12, [UR12+0x2378] ;  /* 0x0023780cff0c9984 */ /* 0x000fe20008000a00 */
[----:B------:R-:W-:Y:S02]  /*63c0*/  ISETP.GE.AND P1, PT, R74, 0x4, PT ;  /* 0x000000044a00780c */ /* 0x000fe40003f26270 */
[----:B------:R-:W-:Y:S01]  /*63d0*/  @!P4 MOV R4, R192 ;  /* 0x000000c00004c202 */ /* 0x000fe20000000f00 */
[----:B----4-:R-:W-:-:S04]  /*63e0*/  FFMA.FTZ R186, R212, R186, R217 ;  /* 0x000000bad4ba7223 */ /* 0x010fc800000100d9 */
[----:B------:R-:W2:Y:S01]  /*63f0*/  SHFL.DOWN PT, R221, R4, 0x10, 0x1f ;  /* 0x0a001f0004dd7f89 */ /* 0x000ea200000e0000 */
[----:B------:R-:W-:-:S05]  /*6400*/  FSEL R217, R217, R186, !P1 ;  /* 0x000000bad9d97208 */ /* 0x000fca0004800000 */
[----:B------:R-:W4:Y:S01]  /*6410*/  SHFL.UP PT, R186, R217, 0x8, RZ ;  /* 0x05000000d9ba7989 */ /* 0x000f2200000e00ff */
[----:B0-----:R-:W-:Y:S01]  /*6420*/  @!P3 FFMA.FTZ R5, R4, R196, R5 ;  /* 0x000000c40405b223 */ /* 0x001fe20000010005 */
[----:B-1----:R-:W-:Y:S01]  /*6430*/  @P1 FMUL.FTZ R212, R212, R219 ;  /* 0x000000dbd4d41220 */ /* 0x002fe20000410000 */
[----:B------:R-:W-:-:S04]  /*6440*/  ISETP.GE.AND P1, PT, R74, 0x8, PT ;  /* 0x000000084a00780c */ /* 0x000fc80003f26270 */
[----:B------:R-:W0:Y:S01]  /*6450*/  SHFL.UP PT, R219, R212, 0x8, RZ ;  /* 0x05000000d4db7989 */ /* 0x000e2200000e00ff */
[----:B--2---:R-:W-:-:S03]  /*6460*/  @!P3 FMUL.FTZ R192, R4, R221 ;  /* 0x000000dd04c0b220 */ /* 0x004fc60000410000 */
[----:B------:R-:W-:Y:S02]  /*6470*/  SHFL.DOWN PT, R221, R5, 0x1, 0x1f ;  /* 0x08201f0005dd7f89 */ /* 0x000fe400000e0000 */
[----:B------:R-:W-:Y:S01]  /*6480*/  @!P3 MOV R4, R192 ;  /* 0x000000c00004b202 */ /* 0x000fe20000000f00 */
[----:B----4-:R-:W-:Y:S01]  /*6490*/  FFMA.FTZ R186, R212, R186, R217 ;  /* 0x000000bad4ba7223 */ /* 0x010fe200000100d9 */
[----:B------:R-:W-:Y:S04]  /*64a0*/  SHFL.IDX PT, R196, R13, RZ, 0x1f ;  /* 0x00001fff0dc47589 */ /* 0x000fe800000e0000 */
[----:B------:R-:W1:Y:S01]  /*64b0*/  SHFL.DOWN PT, R192, R4, 0x1, 0x1f ;  /* 0x08201f0004c07f89 */ /* 0x000e6200000e0000 */
[----:B------:R-:W-:-:S03]  /*64c0*/  FSEL R217, R217, R186, !P1 ;  /* 0x000000bad9d97208 */ /* 0x000fc60004800000 */
[----:B------:R-:W-:Y:S01]  /*64d0*/  SHFL.IDX PT, R5, R5, RZ, 0x1f ;  /* 0x00001fff05057589 */ /* 0x000fe200000e0000 */
[----:B0-----:R-:W-:Y:S01]  /*64e0*/  @P1 FMUL.FTZ R212, R212, R219 ;  /* 0x000000dbd4d41220 */ /* 0x001fe20000410000 */
[----:B------:R-:W-:Y:S02]  /*64f0*/  ISETP.NE.AND P1, PT, R26, 0x1f, PT ;  /* 0x0000001f1a00780c */ /* 0x000fe40003f25270 */
[----:B------:R-:W0:Y:S04]  /*6500*/  SHFL.UP PT, R186, R217, 0x10, RZ ;  /* 0x06000000d9ba7989 */ /* 0x000e2800000e00ff */
[----:B------:R-:W2:Y:S04]  /*6510*/  SHFL.UP PT, R219, R212, 0x10, RZ ;  /* 0x06000000d4db7989 */ /* 0x000ea800000e00ff */
[----:B------:R-:W4:Y:S03]  /*6520*/  SHFL.IDX PT, R216, R4, RZ, 0x1f ;  /* 0x00001fff04d87589 */ /* 0x000f2600000e0000 */
[----:B-1----:R-:W-:Y:S01]  /*6530*/  @P1 FFMA.FTZ R196, R192, R196, R221 ;  /* 0x000000c4c0c41223 */ /* 0x002fe200000100dd */
[----:B------:R-:W-:-:S03]  /*6540*/  ISETP.GE.AND P1, PT, R74, 0x10, PT ;  /* 0x000000104a00780c */ /* 0x000fc60003f26270 */
[----:B------:R-:W-:-:S04]  /*6550*/  FFMA.FTZ R183, R196, R184, R183 ;  /* 0x000000b8c4b77223 */ /* 0x000fc800000100b7 */
[----:B------:R-:W-:Y:S01]  /*6560*/  FFMA.FTZ R184, R178, R183, R197 ;  /* 0x000000b7b2b87223 */ /* 0x000fe200000100c5 */
[----:B0-----:R-:W-:-:S03]  /*6570*/  FFMA.FTZ R192, R212, R186, R217 ;  /* 0x000000bad4c07223 */ /* 0x001fc600000100d9 */
[----:B------:R-:W-:Y:S02]  /*6580*/  FFMA.FTZ R186, R180, R184, R215 ;  /* 0x000000b8b4ba7223 */ /* 0x000fe400000100d7 */
[----:B--2---:R-:W-:Y:S01]  /*6590*/  @P1 FMUL.FTZ R212, R212, R219 ;  /* 0x000000dbd4d41220 */ /* 0x004fe20000410000 */
[----:B------:R-:W-:Y:S01]  /*65a0*/  FSEL R214, R217, R192, !P1 ;  /* 0x000000c0d9d67208 */ /* 0x000fe20004800000 */
[----:B------:R-:W-:Y:S01]  /*65b0*/  FFMA.FTZ R189, R182, R186, R189 ;  /* 0x000000bab6bd7223 */ /* 0x000fe200000100bd */
[C---:B----4-:R-:W-:Y:S01]  /*65c0*/  FFMA.FTZ R13, R216.reuse, R13, R5 ;  /* 0x0000000dd80d7223 */ /* 0x050fe20000010005 */
[----:B------:R-:W-:Y:S02]  /*65d0*/  FMUL.FTZ R12, R216, R12 ;  /* 0x0000000cd80c7220 */ /* 0x000fe40000410000 */
[----:B------:R-:W-:Y:S01]  /*65e0*/  SHFL.UP PT, R212, R212, 0x1, RZ ;  /* 0x04200000d4d47989 */ /* 0x000fe200000e00ff */
[----:B------:R-:W-:Y:S01]  /*65f0*/  FFMA.FTZ R192, R20, R189, R213 ;  /* 0x000000bd14c07223 */ /* 0x000fe200000100d5 */
[----:B------:R-:W-:-:S02]  /*6600*/  P2R R213, PR, RZ, 0x20 ;  /* 0x00000020ffd57803 */ /* 0x000fc40000000000 */
[----:B------:R-:W-:Y:S01]  /*6610*/  SHFL.UP PT, R215, R214, 0x1, RZ ;  /* 0x04200000d6d77989 */ /* 0x000fe200000e00ff */
[----:B------:R-:W-:-:S03]  /*6620*/  FFMA.FTZ R193, R172, R192, R193 ;  /* 0x000000c0acc17223 */ /* 0x000fc600000100c1 */
[----:B------:R0:W-:Y:S01]  /*6630*/  @!P5 STS.64 [UR12+0x2378], R12 ;  /* 0x0023780cff00d988 */ /* 0x0001e20008000a0c */
[----:B------:R-:W-:-:S04]  /*6640*/  FFMA.FTZ R194, R169, R193, R194 ;  /* 0x000000c1a9c27223 */ /* 0x000fc800000100c2 */
[----:B------:R-:W-:-:S04]  /*6650*/  FFMA.FTZ R197, R19, R194, R8 ;  /* 0x000000c213c57223 */ /* 0x000fc80000010008 */
[----:B------:R-:W-:Y:S01]  /*6660*/  FFMA.FTZ R196, R16, R197, R199 ;  /* 0x000000c510c47223 */ /* 0x000fe200000100c7 */
[----:B---3--:R-:W1:Y:S03]  /*6670*/  SHFL.IDX PT, R210, R210, RZ, 0x1f ;  /* 0x00001fffd2d27589 */ /* 0x008e6600000e0000 */
[----:B------:R-:W-:-:S04]  /*6680*/  FFMA.FTZ R198, R164, R196, R11 ;  /* 0x000000c4a4c67223 */ /* 0x000fc8000001000b */
[----:B------:R-:W-:-:S04]  /*6690*/  FFMA.FTZ R199, R165, R198, R208 ;  /* 0x000000c6a5c77223 */ /* 0x000fc800000100d0 */
[----:B0-----:R-:W-:Y:S01]  /*66a0*/  FMUL.FTZ R12, R199, R83 ;  /* 0x00000053c70c7220 */ /* 0x001fe20000410000 */
[----:B-1----:R-:W-:-:S04]  /*66b0*/  @P2 FFMA.FTZ R210, R212, R210, R215 ;  /* 0x000000d2d4d22223 */ /* 0x002fc800000100d7 */
[----:B------:R-:W-:Y:S01]  /*66c0*/  FFMA.FTZ R214, R201, R210, R206 ;  /* 0x000000d2c9d67223 */ /* 0x000fe200000100ce */
[----:B------:R-:W-:Y:S01]  /*66d0*/  FFMA.FTZ R201, R162, R199, R9 ;  /* 0x000000c7a2c97223 */ /* 0x000fe20000010009 */
[----:B------:R-:W-:-:S04]  /*66e0*/  IMAD.WIDE.U32 R8, R34, UR8, R38 ;  /* 0x0000000822087c25 */ /* 0x000fc8000f8e0026 */
[----:B------:R-:W-:Y:S01]  /*66f0*/  FFMA.FTZ R208, R161, R201, R10 ;  /* 0x000000c9a1d07223 */ /* 0x000fe2000001000a */
[----:B------:R-:W-:Y:S01]  /*6700*/  IMAD.WIDE.U32 R10, R36, UR8, R40 ;  /* 0x00000008240a7c25 */ /* 0x000fe2000f8e0028 */
[----:B------:R-:W-:-:S03]  /*6710*/  LEA R4, P1, R8, UR30, 0x2 ;  /* 0x0000001e08047c11 */ /* 0x000fc6000f8210ff */
[----:B------:R-:W-:Y:S01]  /*6720*/  FFMA.FTZ R210, R163, R208, R6 ;  /* 0x000000d0a3d27223 */ /* 0x000fe20000010006 */
[----:B------:R-:W-:Y:S01]  /*6730*/  IMAD R5, R35, UR8, R9 ;  /* 0x0000000823057c24 */ /* 0x000fe2000f8e0209 */
[----:B------:R-:W-:Y:S01]  /*6740*/  LEA R6, P2, R10, UR34, 0x2 ;  /* 0x000000220a067c11 */ /* 0x000fe2000f8410ff */
[----:B------:R-:W-:Y:S02]  /*6750*/  IMAD R9, R37, UR8, R11 ;  /* 0x0000000825097c24 */ /* 0x000fe4000f8e020b */
[----:B------:R-:W-:Y:S01]  /*6760*/  FFMA.FTZ R212, R160, R210, R7 ;  /* 0x000000d2a0d47223 */ /* 0x000fe20000010007 */
[----:B------:R-:W-:Y:S01]  /*6770*/  FMUL.FTZ R215, R208, R81 ;  /* 0x00000051d0d77220 */ /* 0x000fe20000410000 */
[----:B------:R-:W-:Y:S02]  /*6780*/  LEA.HI.X R5, R8, UR31, R5, 0x2, P1 ;  /* 0x0000001f08057c11 */ /* 0x000fe400088f1405 */
[----:B------:R-:W-:Y:S01]  /*6790*/  FFMA.FTZ R8, R0, R212, R211 ;  /* 0x000000d400087223 */ /* 0x000fe200000100d3 */
[----:B------:R-:W-:Y:S01]  /*67a0*/  LEA.HI.X R7, R10, UR35, R9, 0x2, P2 ;  /* 0x000000230a077c11 */ /* 0x000fe200090f1409 */
[----:B------:R-:W-:Y:S01]  /*67b0*/  FFMA.FTZ R9, R0, R214, R209 ;  /* 0x000000d600097223 */ /* 0x000fe200000100d1 */
[----:B------:R-:W-:Y:S01]  /*67c0*/  FADD.FTZ R0, -R206, R214 ;  /* 0x000000d6ce007221 */ /* 0x000fe20000010100 */
[----:B------:R-:W-:Y:S01]  /*67d0*/  FMUL.FTZ R11, R8, R73 ;  /* 0x00000049080b7220 */ /* 0x000fe20000410000 */
[----:B------:R-:W-:Y:S01]  /*67e0*/  FMUL.FTZ R216, R212, R79 ;  /* 0x0000004fd4d87220 */ /* 0x000fe20000410000 */
[----:B------:R-:W-:Y:S01]  /*67f0*/  FFMA.FTZ R160, R160, R9, R207 ;  /* 0x00000009a0a07223 */ /* 0x000fe200000100cf */
[----:B------:R-:W-:Y:S01]  /*6800*/  FADD.FTZ R209, -R209, R9 ;  /* 0x00000009d1d17221 */ /* 0x000fe20000010100 */
[----:B------:R-:W-:Y:S01]  /*6810*/  FFMA.FTZ R10, R0, R11, RZ ;  /* 0x0000000b000a7223 */ /* 0x000fe200000100ff */
[----:B------:R-:W-:Y:S01]  /*6820*/  FMUL.FTZ R211, R210, R75 ;  /* 0x0000004bd2d37220 */ /* 0x000fe20000410000 */
[----:B------:R-:W-:Y:S01]  /*6830*/  FADD.FTZ R207, -R207, R160 ;  /* 0x000000a0cfcf7221 */ /* 0x000fe20000010100 */
[----:B------:R-:W-:Y:S01]  /*6840*/  FFMA.FTZ R163, R163, R160, R204 ;  /* 0x000000a0a3a37223 */ /* 0x000fe200000100cc */
[----:B------:R-:W-:Y:S01]  /*6850*/  FFMA.FTZ R10, R209, R216, R10 ;  /* 0x000000d8d10a7223 */ /* 0x000fe2000001000a */
[----:B------:R-:W-:Y:S01]  /*6860*/  FMUL.FTZ R13, R92, R211 ;  /* 0x000000d35c0d7220 */ /* 0x000fe20000410000 */
[----:B------:R-:W-:Y:S01]  /*6870*/  FMUL.FTZ R206, R90, R11 ;  /* 0x0000000b5ace7220 */ /* 0x000fe20000410000 */
[----:B------:R-:W-:Y:S01]  /*6880*/  FADD.FTZ R204, -R204, R163 ;  /* 0x000000a3cccc7221 */ /* 0x000fe20000010100 */
[----:B------:R-:W-:Y:S01]  /*6890*/  FFMA.FTZ R211, R207, R211, R10 ;  /* 0x000000d3cfd37223 */ /* 0x000fe2000001000a */
[----:B------:R-:W-:Y:S01]  /*68a0*/  FFMA.FTZ R161, R161, R163, R202 ;  /* 0x000000a3a1a17223 */ /* 0x000fe200000100ca */
[----:B------:R-:W-:Y:S01]  /*68b0*/  FMUL.FTZ R10, R201, R76 ;  /* 0x0000004cc90a7220 */ /* 0x000fe20000410000 */
[----:B------:R-:W-:Y:S01]  /*68c0*/  FMUL.FTZ R11, R135, R216 ;  /* 0x000000d8870b7220 */ /* 0x000fe20000410000 */
[----:B------:R-:W-:Y:S01]  /*68d0*/  FFMA.FTZ R211, R204, R215, R211 ;  /* 0x000000d7ccd37223 */ /* 0x000fe200000100d3 */
[----:B------:R-:W-:Y:S01]  /*68e0*/  FADD.FTZ R202, -R202, R161 ;  /* 0x000000a1caca7221 */ /* 0x000fe20000010100 */
[----:B------:R-:W-:Y:S01]  /*68f0*/  FFMA.FTZ R162, R162, R161, R205 ;  /* 0x000000a1a2a27223 */ /* 0x000fe200000100cd */
[----:B------:R-:W-:Y:S01]  /*6900*/  FMUL.FTZ R217, R158, R215 ;  /* 0x000000d79ed97220 */ /* 0x000fe20000410000 */
[-C--:B------:R-:W-:Y:S01]  /*6910*/  FMUL.FTZ R215, R91, R10.reuse ;  /* 0x0000000a5bd77220 */ /* 0x080fe20000410000 */
[----:B------:R-:W-:Y:S01]  /*6920*/  FFMA.FTZ R10, R202, R10, R211 ;  /* 0x0000000aca0a7223 */ /* 0x000fe200000100d3 */
[----:B------:R-:W-:Y:S01]  /*6930*/  FADD.FTZ R205, -R205, R162 ;  /* 0x000000a2cdcd7221 */ /* 0x000fe20000010100 */
[----:B------:R-:W-:Y:S01]  /*6940*/  FFMA.FTZ R165, R165, R162, R200 ;  /* 0x000000a2a5a57223 */ /* 0x000fe200000100c8 */
[----:B------:R0:W-:Y:S01]  /*6950*/  STS [R63], R206 ;  /* 0x000000ce3f007388 */ /* 0x0001e20000000800 */
[----:B------:R-:W-:Y:S01]  /*6960*/  FMUL.FTZ R211, R198, R77 ;  /* 0x0000004dc6d37220 */ /* 0x000fe20000410000 */
[----:B------:R-:W-:Y:S01]  /*6970*/  FMUL.FTZ R214, R133, R214 ;  /* 0x000000d685d67220 */ /* 0x000fe20000410000 */
[----:B------:R-:W-:Y:S01]  /*6980*/  FFMA.FTZ R164, R164, R165, R203 ;  /* 0x000000a5a4a47223 */ /* 0x000fe200000100cb */
[----:B------:R1:W-:Y:S01]  /*6990*/  STS [R62+0x4], R11 ;  /* 0x0000040b3e007388 */ /* 0x0003e20000000800 */
[----:B------:R-:W-:Y:S01]  /*69a0*/  FADD.FTZ R200, -R200, R165 ;  /* 0x000000a5c8c87221 */ /* 0x000fe20000010100 */
[----:B------:R-:W-:Y:S01]  /*69b0*/  FMUL.FTZ R163, R136, R163 ;  /* 0x000000a388a37220 */ /* 0x000fe20000410000 */
[----:B------:R-:W-:Y:S01]  /*69c0*/  FADD.FTZ R203, -R203, R164 ;  /* 0x000000a4cbcb7221 */ /* 0x000fe20000010100 */
[----:B------:R2:W-:Y:S01]  /*69d0*/  STS [R62+0x8], R13 ;  /* 0x0000080d3e007388 */ /* 0x0005e20000000800 */
[----:B------:R-:W-:Y:S01]  /*69e0*/  FFMA.FTZ R16, R16, R164, R191 ;  /* 0x000000a410107223 */ /* 0x000fe200000100bf */
[----:B0-----:R-:W-:Y:S01]  /*69f0*/  FMUL.FTZ R206, R194, R86 ;  /* 0x00000056c2ce7220 */ /* 0x001fe20000410000 */
[----:B------:R-:W-:Y:S01]  /*6a00*/  FMUL.FTZ R161, R148, R161 ;  /* 0x000000a194a17220 */ /* 0x000fe20000410000 */
[----:B------:R0:W-:Y:S01]  /*6a10*/  STS [R62+0xc], R217 ;  /* 0x00000cd93e007388 */ /* 0x0001e20000000800 */
[----:B------:R-:W-:Y:S01]  /*6a20*/  FADD.FTZ R191, -R191, R16 ;  /* 0x00000010bfbf7221 */ /* 0x000fe20000010100 */
[----:B-1----:R-:W-:Y:S01]  /*6a30*/  FFMA.FTZ R11, R205, R12, R10 ;  /* 0x0000000ccd0b7223 */ /* 0x002fe2000001000a */
[----:B------:R-:W-:Y:S01]  /*6a40*/  FFMA.FTZ R19, R19, R16, R190 ;  /* 0x0000001013137223 */ /* 0x000fe200000100be */
[----:B------:R1:W-:Y:S01]  /*6a50*/  STS [R62+0x10], R215 ;  /* 0x000010d73e007388 */ /* 0x0003e20000000800 */
[----:B------:R-:W-:Y:S01]  /*6a60*/  FMUL.FTZ R165, R129, R165 ;  /* 0x000000a581a57220 */ /* 0x000fe20000410000 */
[----:B--2---:R-:W-:Y:S01]  /*6a70*/  FMUL.FTZ R13, R157, R12 ;  /* 0x0000000c9d0d7220 */ /* 0x004fe20000410000 */
[----:B------:R-:W-:Y:S01]  /*6a80*/  FMUL.FTZ R12, R196, R85 ;  /* 0x00000055c40c7220 */ /* 0x000fe20000410000 */
[----:B------:R-:W-:Y:S01]  /*6a90*/  FFMA.FTZ R10, R200, R211, R11 ;  /* 0x000000d3c80a7223 */ /* 0x000fe2000001000b */
[----:B------:R-:W-:Y:S01]  /*6aa0*/  FADD.FTZ R190, -R190, R19 ;  /* 0x00000013bebe7221 */ /* 0x000fe20000010100 */
[----:B------:R-:W-:Y:S01]  /*6ab0*/  FFMA.FTZ R169, R169, R19, R188 ;  /* 0x00000013a9a97223 */ /* 0x000fe200000100bc */
[-C--:B------:R-:W-:Y:S01]  /*6ac0*/  FMUL.FTZ R219, R155, R12.reuse ;  /* 0x0000000c9bdb7220 */ /* 0x080fe20000410000 */
[----:B------:R-:W-:Y:S01]  /*6ad0*/  FFMA.FTZ R10, R203, R12, R10 ;  /* 0x0000000ccb0a7223 */ /* 0x000fe2000001000a */
[----:B------:R-:W-:Y:S01]  /*6ae0*/  FMUL.FTZ R12, R197, R78 ;  /* 0x0000004ec50c7220 */ /* 0x000fe20000410000 */
[----:B------:R-:W-:Y:S01]  /*6af0*/  FADD.FTZ R188, -R188, R169 ;  /* 0x000000a9bcbc7221 */ /* 0x000fe20000010100 */
[----:B------:R-:W-:Y:S01]  /*6b00*/  FFMA.FTZ R172, R172, R169, R187 ;  /* 0x000000a9acac7223 */ /* 0x000fe200000100bb */
[----:B0-----:R-:W-:Y:S01]  /*6b10*/  FMUL.FTZ R217, R94, R211 ;  /* 0x000000d35ed97220 */ /* 0x001fe20000410000 */
[----:B------:R-:W-:Y:S01]  /*6b20*/  FFMA.FTZ R11, R191, R12, R10 ;  /* 0x0000000cbf0b7223 */ /* 0x000fe2000001000a */
[----:B------:R-:W-:Y:S01]  /*6b30*/  FMUL.FTZ R10, R193, R80 ;  /* 0x00000050c10a7220 */ /* 0x000fe20000410000 */
[----:B------:R0:W-:Y:S01]  /*6b40*/  STS [R62+0x14], R13 ;  /* 0x0000140d3e007388 */ /* 0x0001e20000000800 */
[-C--:B------:R-:W-:Y:S01]  /*6b50*/  FMUL.FTZ R211, R153, R206.reuse ;  /* 0x000000ce99d37220 */ /* 0x080fe20000410000 */
[----:B------:R-:W-:Y:S01]  /*6b60*/  FFMA.FTZ R11, R190, R206, R11 ;  /* 0x000000cebe0b7223 */ /* 0x000fe2000001000b */
[----:B------:R-:W-:Y:S01]  /*6b70*/  FMUL.FTZ R206, R192, R87 ;  /* 0x00000057c0ce7220 */ /* 0x000fe20000410000 */
[----:B------:R-:W-:Y:S01]  /*6b80*/  FADD.FTZ R187, -R187, R172 ;  /* 0x000000acbbbb7221 */ /* 0x000fe20000010100 */
[----:B------:R-:W-:Y:S01]  /*6b90*/  FFMA.FTZ R20, R20, R172, R185 ;  /* 0x000000ac14147223 */ /* 0x000fe200000100b9 */
[----:B------:R2:W-:Y:S01]  /*6ba0*/  STS [R62+0x24], R211 ;  /* 0x000024d33e007388 */ /* 0x0005e20000000800 */
[----:B-1----:R-:W-:Y:S01]  /*6bb0*/  FMUL.FTZ R215, R149, R206 ;  /* 0x000000ce95d77220 */ /* 0x002fe20000410000 */
[----:B------:R-:W-:Y:S01]  /*6bc0*/  FMUL.FTZ R221, R132, R164 ;  /* 0x000000a484dd7220 */ /* 0x000fe20000410000 */
[----:B------:R-:W-:Y:S01]  /*6bd0*/  FADD.FTZ R185, -R185, R20 ;  /* 0x00000014b9b97221 */ /* 0x000fe20000010100 */
[----:B0-----:R-:W-:Y:S01]  /*6be0*/  FMUL.FTZ R13, R93, R12 ;  /* 0x0000000c5d0d7220 */ /* 0x001fe20000410000 */
[-C--:B------:R-:W-:Y:S01]  /*6bf0*/  FFMA.FTZ R12, R188, R10.reuse, R11 ;  /* 0x0000000abc0c7223 */ /* 0x080fe2000001000b */
[----:B------:R-:W-:Y:S01]  /*6c00*/  FMUL.FTZ R11, R95, R10 ;  /* 0x0000000a5f0b7220 */ /* 0x000fe20000410000 */
[----:B------:R-:W-:Y:S01]  /*6c10*/  FMUL.FTZ R10, R189, R82 ;  /* 0x00000052bd0a7220 */ /* 0x000fe20000410000 */
[----:B------:R-:W-:Y:S01]  /*6c20*/  FFMA.FTZ R182, R182, R20, R181 ;  /* 0x00000014b6b67223 */ /* 0x000fe200000100b5 */
[----:B------:R-:W-:Y:S01]  /*6c30*/  FFMA.FTZ R12, R187, R206, R12 ;  /* 0x000000cebb0c7223 */ /* 0x000fe2000001000c */
[----:B------:R0:W-:Y:S01]  /*6c40*/  STS [R62+0x20], R13 ;  /* 0x0000200d3e007388 */ /* 0x0001e20000000800 */
[----:B------:R-:W-:Y:S01]  /*6c50*/  FMUL.FTZ R206, R183, R89 ;  /* 0x00000059b7ce7220 */ /* 0x000fe20000410000 */
[----:B------:R-:W-:Y:S01]  /*6c60*/  FFMA.FTZ R216, R180, R182, R179 ;  /* 0x000000b6b4d87223 */ /* 0x000fe200000100b3 */
[----:B------:R-:W-:Y:S01]  /*6c70*/  FFMA.FTZ R12, R185, R10, R12 ;  /* 0x0000000ab90c7223 */ /* 0x000fe2000001000c */
[----:B------:R-:W-:Y:S01]  /*6c80*/  FMUL.FTZ R180, R184, R84 ;  /* 0x00000054b8b47220 */ /* 0x000fe20000410000 */
[----:B------:R1:W-:Y:S01]  /*6c90*/  STS [R62+0x28], R11 ;  /* 0x0000280b3e007388 */ /* 0x0003e20000000800 */
[----:B--2---:R-:W-:Y:S01]  /*6ca0*/  FMUL.FTZ R211, R145, R206 ;  /* 0x000000ce91d37220 */ /* 0x004fe20000410000 */
[----:B------:R-:W-:Y:S01]  /*6cb0*/  FADD.FTZ R181, -R181, R182 ;  /* 0x000000b6b5b57221 */ /* 0x000fe20000010100 */
[----:B------:R-:W-:Y:S01]  /*6cc0*/  FADD.FTZ R179, -R179, R216 ;  /* 0x000000d8b3b37221 */ /* 0x000fe20000010100 */
[----:B------:R2:W-:Y:S01]  /*6cd0*/  STS [R62+0x18], R217 ;  /* 0x000018d93e007388 */ /* 0x0005e20000000800 */
[----:B0-----:R-:W-:Y:S01]  /*6ce0*/  FMUL.FTZ R13, R97, R10 ;  /* 0x0000000a610d7220 */ /* 0x001fe20000410000 */
[----:B------:R-:W-:Y:S01]  /*6cf0*/  FMUL.FTZ R10, R186, R88 ;  /* 0x00000058ba0a7220 */ /* 0x000fe20000410000 */
[----:B------:R-:W-:Y:S01]  /*6d00*/  FFMA.FTZ R178, R178, R216, R177 ;  /* 0x000000d8b2b27223 */ /* 0x000fe200000100b1 */
[----:B------:R0:W-:Y:S01]  /*6d10*/  STS [R62+0x1c], R219 ;  /* 0x00001cdb3e007388 */ /* 0x0001e20000000800 */
[----:B------:R-:W-:Y:S01]  /*6d20*/  FMUL.FTZ R19, R130, R19 ;  /* 0x0000001382137220 */ /* 0x000fe20000410000 */
[-C--:B-1----:R-:W-:Y:S01]  /*6d30*/  FMUL.FTZ R11, R147, R10.reuse ;  /* 0x0000000a930b7220 */ /* 0x082fe20000410000 */
[----:B------:R-:W-:Y:S01]  /*6d40*/  FFMA.FTZ R12, R181, R10, R12 ;  /* 0x0000000ab50c7223 */ /* 0x000fe2000001000c */
[----:B------:R1:W-:Y:S01]  /*6d50*/  STS [R62+0x30], R13 ;  /* 0x0000300d3e007388 */ /* 0x0003e20000000800 */
[----:B------:R-:W-:Y:S01]  /*6d60*/  FMUL.FTZ R169, R144, R169 ;  /* 0x000000a990a97220 */ /* 0x000fe20000410000 */
[----:B--2---:R-:W-:Y:S01]  /*6d70*/  FMUL.FTZ R217, R131, R160 ;  /* 0x000000a083d97220 */ /* 0x004fe20000410000 */
[----:B------:R-:W-:Y:S01]  /*6d80*/  FFMA.FTZ R10, R179, R180, R12 ;  /* 0x000000b4b30a7223 */ /* 0x000fe2000001000c */
[----:B------:R2:W-:Y:S01]  /*6d90*/  STS [R62+0x2c], R215 ;  /* 0x00002cd73e007388 */ /* 0x0005e20000000800 */
[----:B------:R-:W-:Y:S01]  /*6da0*/  IADD3 R12, PT, PT, -R195, UR15, RZ ;  /* 0x0000000fc30c7c10 */ /* 0x000fe2000fffe1ff */
[----:B0-----:R-:W-:Y:S01]  /*6db0*/  FMUL.FTZ R219, R134, R162 ;  /* 0x000000a286db7220 */ /* 0x001fe20000410000 */
[----:B------:R-:W-:Y:S01]  /*6dc0*/  FADD.FTZ R177, -R177, R178 ;  /* 0x000000b2b1b17221 */ /* 0x000fe20000010100 */
[----:B------:R-:W-:Y:S01]  /*6dd0*/  STS [R62+0x34], R11 ;  /* 0x0000340b3e007388 */ /* 0x000fe20000000800 */
[C---:B------:R-:W-:Y:S01]  /*6de0*/  ISETP.GE.AND P6, PT, R12.reuse, 0x1, PT ;  /* 0x000000010c00780c */ /* 0x040fe20003fc6270 */
[----:B-1----:R-:W-:Y:S01]  /*6df0*/  FMUL.FTZ R13, R99, R180 ;  /* 0x000000b4630d7220 */ /* 0x002fe20000410000 */
[----:B------:R-:W-:Y:S01]  /*6e00*/  FFMA.FTZ R10, R177, R206, R10 ;  /* 0x000000ceb10a7223 */ /* 0x000fe2000001000a */
[----:B------:R-:W-:Y:S01]  /*6e10*/  STS [R62+0x3c], R211 ;  /* 0x00003cd33e007388 */ /* 0x000fe20000000800 */
[----:B------:R-:W-:Y:S01]  /*6e20*/  ISETP.GE.AND P1, PT, R12, 0x21, PT ;  /* 0x000000210c00780c */ /* 0x000fe20003f26270 */
[----:B--2---:R-:W-:Y:S01]  /*6e30*/  FMUL.FTZ R215, R138, R9 ;  /* 0x000000098ad77220 */ /* 0x004fe20000410000 */
[C---:B------:R-:W-:Y:S01]  /*6e40*/  ISETP.GE.AND P3, PT, R12.reuse, 0x41, PT ;  /* 0x000000410c00780c */ /* 0x040fe20003f66270 */
[----:B------:R-:W-:Y:S01]  /*6e50*/  STS [R62+0x38], R13 ;  /* 0x0000380d3e007388 */ /* 0x000fe20000000800 */
[----:B------:R-:W-:Y:S01]  /*6e60*/  BAR.SYNC.DEFER_BLOCKING 0x0 ;  /* 0x0000000000007b1d */ /* 0x000fe20000010000 */
[----:B------:R-:W-:-:S02]  /*6e70*/  ISETP.GE.AND P4, PT, R12, 0x61, PT ;  /* 0x000000610c00780c */ /* 0x000fc40003f86270 */
[C---:B------:R-:W-:Y:S02]  /*6e80*/  ISETP.GE.AND P5, PT, R12.reuse, 0x81, PT ;  /* 0x000000810c00780c */ /* 0x040fe40003fa6270 */
[----:B------:R-:W-:Y:S01]  /*6e90*/  ISETP.GE.AND P2, PT, R12, 0xa1, PT ;  /* 0x000000a10c00780c */ /* 0x000fe20003f46270 */
        /* <DEDUP_REMOVED lines=27> */
[----:B------:R0:W-:Y:S01]  /*7050*/  STS [R62+0x85c], R221 ;  /* 0x00085cdd3e007388 */ /* 0x0001e20000000800 */
[----:B-1----:R-:W-:-:S03]  /*7060*/  FMUL.FTZ R219, R120, R178 ;  /* 0x000000b278db7220 */ /* 0x002fc60000410000 */
[----:B------:R1:W-:Y:S01]  /*7070*/  STS [R62+0x860], R215 ;  /* 0x000860d73e007388 */ /* 0x0003e20000000800 */
[----:B--2---:R-:W-:-:S03]  /*7080*/  FMUL.FTZ R165, R140, R216 ;  /* 0x000000d88ca57220 */ /* 0x004fc60000410000 */
        /* <DEDUP_REMOVED lines=12> */
.L_x_8367:
[----:B------:R-:W-:Y:S05]  /*7150*/  BSYNC.RECONVERGENT B0 ;  /* 0x0000000000007941 */ /* 0x000fea0003800200 */
.L_x_8366:
[----:B-12---:R0:W1:Y:S01]  /*7160*/  LDS R19, [R61+0x8c0] ;  /* 0x0008c0003d137984 */ /* 0x0060620000000800 */
[----:B------:R-:W-:Y:S04]  /*7170*/  BSSY.RECONVERGENT B0, `(.L_x_8368) ;  /* 0x0000004000007945 */ /* 0x000fe80003800200 */
[----:B------:R-:W-:Y:S05]  /*7180*/  @!P1 BRA `(.L_x_8369) ;  /* 0x0000000000089947 */ /* 0x000fea0003800000 */
[----:B------:R2:W-:Y:S04]  /*7190*/  REDG.E.ADD.F32.FTZ.RN.STRONG.GPU desc[UR28][R4.64+0x80], R225 ;  /* 0x000080e1040079a6 */ /* 0x0005e8000c12f31c */
[----:B-1----:R2:W-:Y:S02]  /*71a0*/  REDG.E.ADD.F32.FTZ.RN.STRONG.GPU desc[UR28][R6.64+0x80], R19 ;  /* 0x00008013060079a6 */ /* 0x0025e4000c12f31c */
.L_x_8369:
[----:B------:R-:W-:Y:S05]  /*71b0*/  BSYNC.RECONVERGENT B0 ;  /* 0x0000000000007941 */ /* 0x000fea0003800200 */
.L_x_8368:
[----:B-12---:R1:W2:Y:S01]  /*71c0*/  LDS R19, [R60+0x940] ;  /* 0x000940003c137984 */ /* 0x0062a20000000800 */
[----:B------:R-:W-:Y:S04]  /*71d0*/  BSSY.RECONVERGENT B0, `(.L_x_8370) ;  /* 0x0000004000007945 */ /* 0x000fe80003800200 */
[----:B------:R-:W-:Y:S05]  /*71e0*/  @!P3 BRA `(.L_x_8371) ;  /* 0x000000000008b947 */ /* 0x000fea0003800000 */
[----:B------:R3:W-:Y:S04]  /*71f0*/  REDG.E.ADD.F32.FTZ.RN.STRONG.GPU desc[UR28][R4.64+0x100], R227 ;  /* 0x000100e3040079a6 */ /* 0x0007e8000c12f31c */
[----:B--2---:R3:W-:Y:S02]  /*7200*/  REDG.E.ADD.F32.FTZ.RN.STRONG.GPU desc[UR28][R6.64+0x100], R19 ;  /* 0x00010013060079a6 */ /* 0x0047e4000c12f31c */
.L_x_8371:
[----:B------:R-:W-:Y:S05]  /*7210*/  BSYNC.RECONVERGENT B0 ;  /* 0x0000000000007941 */ /* 0x000fea0003800200 */
.L_x_8370:
[----:B--23--:R2:W3:Y:S01]  /*7220*/  LDS R19, [R59+0x9c0] ;  /* 0x0009c0003b137984 */ /* 0x00c4e20000000800 */
[----:B------:R-:W-:Y:S04]  /*7230*/  BSSY.RECONVERGENT B0, `(.L_x_8372) ;  /* 0x0000004000007945 */ /* 0x000fe80003800200 */
[----:B------:R-:W-:Y:S05]  /*7240*/  @!P4 BRA `(.L_x_8373) ;  /* 0x000000000008c947 */ /* 0x000fea0003800000 */
[----:B------:R4:W-:Y:S04]  /*7250*/  REDG.E.ADD.F32.FTZ.RN.STRONG.GPU desc[UR28][R4.64+0x180], R229 ;  /* 0x000180e5040079a6 */ /* 0x0009e8000c12f31c */
[----:B---3--:R4:W-:Y:S02]  /*7260*/  REDG.E.ADD.F32.FTZ.RN.STRONG.GPU desc[UR28][R6.64+0x180], R19 ;  /* 0x00018013060079a6 */ /* 0x0089e4000c12f31c */
.L_x_8373:
[----:B------:R-:W-:Y:S05]  /*7270*/  BSYNC.RECONVERGENT B0 ;  /* 0x0000000000007941 */ /* 0x000fea0003800200 */
.L_x_8372:
[----:B---34-:R3:W4:Y:S01]  /*7280*/  LDS R19, [R58+0xa40] ;  /* 0x000a40003a137984 */ /* 0x0187220000000800 */
[----:B------:R-:W-:Y:S04]  /*7290*/  BSSY.RECONVERGENT B0, `(.L_x_8374) ;  /* 0x0000004000007945 */ /* 0x000fe80003800200 */
[----:B------:R-:W-:Y:S05]  /*72a0*/  @!P5 BRA `(.L_x_8375) ;  /* 0x000000000008d947 */ /* 0x000fea0003800000 */
[----:B------:R0:W-:Y:S04]  /*72b0*/  REDG.E.ADD.F32.FTZ.RN.STRONG.GPU desc[UR28][R4.64+0x200], R231 ;  /* 0x000200e7040079a6 */ /* 0x0001e8000c12f31c */
[----:B----4-:R0:W-:Y:S02]  /*72c0*/  REDG.E.ADD.F32.FTZ.RN.STRONG.GPU desc[UR28][R6.64+0x200], R19 ;  /* 0x00020013060079a6 */ /* 0x0101e4000c12f31c */
.L_x_8375:
[----:B------:R-:W-:Y:S05]  /*72d0*/  BSYNC.RECONVERGENT B0 ;  /* 0x0000000000007941 */ /* 0x000fea0003800200 */
.L_x_8374:
        /* <DEDUP_REMOVED lines=10> */
.L_x_8377:
[----:B------:R-:W-:Y:S05]  /*7380*/  BSYNC.RECONVERGENT B0 ;  /* 0x0000000000007941 */ /* 0x000fea0003800200 */
.L_x_8376:
[----:B0---4-:R0:W4:Y:S01]  /*7390*/  LDS R19, [R56+0xb40] ;  /* 0x000b400038137984 */ /* 0x0111220000000800 */
[----:B------:R-:W-:Y:S04]  /*73a0*/  BSSY.RECONVERGENT B0, `(.L_x_8378) ;  /* 0x0000004000007945 */ /* 0x000fe80003800200 */
[----:B------:R-:W-:Y:S05]  /*73b0*/  @!P3 BRA `(.L_x_8379) ;  /* 0x000000000008b947 */ /* 0x000fea0003800000 */
[----:B------:R0:W-:Y:S04]  /*73c0*/  REDG.E.ADD.F32.FTZ.RN.STRONG.GPU desc[UR28][R4.64+0x300], R235 ;  /* 0x000300eb040079a6 */ /* 0x0001e8000c12f31c */
[----:B----4-:R0:W-:Y:S02]  /*73d0*/  REDG.E.ADD.F32.FTZ.RN.STRONG.GPU desc[UR28][R6.64+0x300], R19 ;  /* 0x00030013060079a6 */ /* 0x0101e4000c12f31c */
.L_x_8379:
[----:B------:R-:W-:Y:S05]  /*73e0*/  BSYNC.RECONVERGENT B0 ;  /* 0x0000000000007941 */ /* 0x000fea0003800200 */
.L_x_8378:
[----:B0---4-:R0:W4:Y:S01]  /*73f0*/  LDS R19, [R55+0xbc0] ;  /* 0x000bc00037137984 */ /* 0x0111220000000800 */
[----:B------:R-:W-:Y:S04]  /*7400*/  BSSY.RECONVERGENT B0, `(.L_x_8380) ;  /* 0x0000004000007945 */ /* 0x000fe80003800200 */
[----:B------:R-:W-:Y:S05]  /*7410*/  @!P4 BRA `(.L_x_8381) ;  /* 0x000000000008c947 */ /* 0x000fea0003800000 */
[----:B------:R0:W-:Y:S04]  /*7420*/  REDG.E.ADD.F32.FTZ.RN.STRONG.GPU desc[UR28][R4.64+0x380], R237 ;  /* 0x000380ed040079a6 */ /* 0x0001e8000c12f31c */
[----:B----4-:R0:W-:Y:S02]  /*7430*/  REDG.E.ADD.F32.FTZ.RN.STRONG.GPU desc[UR28][R6.64+0x380], R19 ;  /* 0x00038013060079a6 */ /* 0x0101e4000c12f31c */
.L_x_8381:
[----:B------:R-:W-:Y:S05]  /*7440*/  BSYNC.RECONVERGENT B0 ;  /* 0x0000000000007941 */ /* 0x000fea0003800200 */
.L_x_8380:
[----:B0---4-:R0:W4:Y:S01]  /*7450*/  LDS R19, [R54+0xc40] ;  /* 0x000c400036137984 */ /* 0x0111220000000800 */
[----:B------:R-:W-:Y:S04]  /*7460*/  BSSY.RECONVERGENT B0, `(.L_x_8382) ;  /* 0x0000004000007945 */ /* 0x000fe80003800200 */
[----:B------:R-:W-:Y:S05]  /*7470*/  @!P5 BRA `(.L_x_8383) ;  /* 0x000000000008d947 */ /* 0x000fea0003800000 */
[----:B------:R0:W-:Y:S04]  /*7480*/  REDG.E.ADD.F32.FTZ.RN.STRONG.GPU desc[UR28][R4.64+0x400], R239 ;  /* 0x000400ef040079a6 */ /* 0x0001e8000c12f31c */
[----:B----4-:R0:W-:Y:S02]  /*7490*/  REDG.E.ADD.F32.FTZ.RN.STRONG.GPU desc[UR28][R6.64+0x400], R19 ;  /* 0x00040013060079a6 */ /* 0x0101e4000c12f31c */
.L_x_8383:
[----:B------:R-:W-:Y:S05]  /*74a0*/  BSYNC.RECONVERGENT B0 ;  /* 0x0000000000007941 */ /* 0x000fea0003800200 */
.L_x_8382:
[----:B0---4-:R0:W4:Y:S01]  /*74b0*/  LDS R19, [R53+0xcc0] ;  /* 0x000cc00035137984 */ /* 0x0111220000000800 */
[----:B------:R-:W-:Y:S04]  /*74c0*/  BSSY.RECONVERGENT B0, `(.L_x_8384) ;  /* 0x0000004000007945 */ /* 0x000fe80003800200 */
[----:B------:R-:W-:Y:S05]  /*74d0*/  @!P6 BRA `(.L_x_8385) ;  /* 0x000000000008e947 */ /* 0x000fea0003800000 */
[----:B------:R0:W-:Y:S04]  /*74e0*/  REDG.E.ADD.F32.FTZ.RN.STRONG.GPU desc[UR28][R4.64+0x480], R241 ;  /* 0x000480f1040079a6 */ /* 0x0001e8000c12f31c */
[----:B----4-:R0:W-:Y:S02]  /*74f0*/  REDG.E.ADD.F32.FTZ.RN.STRONG.GPU desc[UR28][R6.64+0x480], R19 ;  /* 0x00048013060079a6 */ /* 0x0101e4000c12f31c */
.L_x_8385:
[----:B------:R-:W-:Y:S05]  /*7500*/  BSYNC.RECONVERGENT B0 ;  /* 0x0000000000007941 */ /* 0x000fea0003800200 */
.L_x_8384:
        /* <DEDUP_REMOVED lines=10> */
.L_x_8387:
[----:B------:R-:W-:Y:S05]  /*75b0*/  BSYNC.RECONVERGENT B0 ;  /* 0x0000000000007941 */ /* 0x000fea0003800200 */
.L_x_8386:
[----:B0---4-:R0:W4:Y:S01]  /*75c0*/  LDS R19, [R51+0xdc0] ;  /* 0x000dc00033137984 */ /* 0x0111220000000800 */
[----:B------:R-:W-:Y:S04]  /*75d0*/  BSSY.RECONVERGENT B0, `(.L_x_8388) ;  /* 0x0000004000007945 */ /* 0x000fe80003800200 */
[----:B------:R-:W-:Y:S05]  /*75e0*/  @!P2 BRA `(.L_x_8389) ;  /* 0x000000000008a947 */ /* 0x000fea0003800000 */
[----:B------:R0:W-:Y:S04]  /*75f0*/  REDG.E.ADD.F32.FTZ.RN.STRONG.GPU desc[UR28][R4.64+0x580], R245 ;  /* 0x000580f5040079a6 */ /* 0x0001e8000c12f31c */
[----:B----4-:R0:W-:Y:S02]  /*7600*/  REDG.E.ADD.F32.FTZ.RN.STRONG.GPU desc[UR28][R6.64+0x580], R19 ;  /* 0x00058013060079a6 */ /* 0x0101e4000c12f31c */
.L_x_8389:
[----:B------:R-:W-:Y:S05]  /*7610*/  BSYNC.RECONVERGENT B0 ;  /* 0x0000000000007941 */ /* 0x000fea0003800200 */
.L_x_8388:
[----:B0---4-:R0:W4:Y:S01]  /*7620*/  LDS R19, [R50+0xe40] ;  /* 0x000e400032137984 */ /* 0x0111220000000800 */
[----:B------:R-:W-:Y:S04]  /*7630*/  BSSY.RECONVERGENT B0, `(.L_x_8390) ;  /* 0x0000004000007945 */ /* 0x000fe80003800200 */
[----:B------:R-:W-:Y:S05]  /*7640*/  @!P3 BRA `(.L_x_8391) ;  /* 0x000000000008b947 */ /* 0x000fea0003800000 */
[----:B------:R0:W-:Y:S04]  /*7650*/  REDG.E.ADD.F32.FTZ.RN.STRONG.GPU desc[UR28][R4.64+0x600], R211 ;  /* 0x000600d3040079a6 */ /* 0x0001e8000c12f31c */
[----:B----4-:R0:W-:Y:S02]  /*7660*/  REDG.E.ADD.F32.FTZ.RN.STRONG.GPU desc[UR28][R6.64+0x600], R19 ;  /* 0x00060013060079a6 */ /* 0x0101e4000c12f31c */
.L_x_8391:
[----:B------:R-:W-:Y:S05]  /*7670*/  BSYNC.RECONVERGENT B0 ;  /* 0x0000000000007941 */ /* 0x000fea0003800200 */
.L_x_8390:
[----:B0---4-:R0:W4:Y:S01]  /*7680*/  LDS R19, [R49+0xec0] ;  /* 0x000ec00031137984 */ /* 0x0111220000000800 */
[----:B------:R-:W-:Y:S04]  /*7690*/  BSSY.RECONVERGENT B0, `(.L_x_8392) ;  /* 0x0000004000007945 */ /* 0x000fe80003800200 */
[----:B------:R-:W-:Y:S05]  /*76a0*/  @!P4 BRA `(.L_x_8393) ;  /* 0x000000000008c947 */ /* 0x000fea0003800000 */
[----:B------:R0:W-:Y:S04]  /*76b0*/  REDG.E.ADD.F32.FTZ.RN.STRONG.GPU desc[UR28][R4.64+0x680], R13 ;  /* 0x0006800d040079a6 */ /* 0x0001e8000c12f31c */
[----:B----4-:R0:W-:Y:S02]  /*76c0*/  REDG.E.ADD.F32.FTZ.RN.STRONG.GPU desc[UR28][R6.64+0x680], R19 ;  /* 0x00068013060079a6 */ /* 0x0101e4000c12f31c */
.L_x_8393:
[----:B------:R-:W-:Y:S05]  /*76d0*/  BSYNC.RECONVERGENT B0 ;  /* 0x0000000000007941 */ /* 0x000fea0003800200 */
.L_x_8392:
[----:B0-----:R0:W0:Y:S01]  /*76e0*/  LDS R13, [R48+0xf40] ;  /* 0x000f4000300d7984 */ /* 0x0010220000000800 */
[----:B------:R-:W-:Y:S04]  /*76f0*/  BSSY.RECONVERGENT B0, `(.L_x_8394) ;  /* 0x0000004000007945 */ /* 0x000fe80003800200 */
[----:B------:R-:W-:Y:S05]  /*7700*/  @!P5 BRA `(.L_x_8395) ;  /* 0x000000000008d947 */ /* 0x000fea0003800000 */
[----:B------:R1:W-:Y:S04]  /*7710*/  REDG.E.ADD.F32.FTZ.RN.STRONG.GPU desc[UR28][R4.64+0x700], R11 ;  /* 0x0007000b040079a6 */ /* 0x0003e8000c12f31c */
[----:B0-----:R1:W-:Y:S02]  /*7720*/  REDG.E.ADD.F32.FTZ.RN.STRONG.GPU desc[UR28][R6.64+0x700], R13 ;  /* 0x0007000d060079a6 */ /* 0x0013e4000c12f31c */
.L_x_8395:
[----:B------:R-:W-:Y:S05]  /*7730*/  BSYNC.RECONVERGENT B0 ;  /* 0x0000000000007941 */ /* 0x000fea0003800200 */
.L_x_8394:
[----:B-1----:R1:W0:Y:S01]  /*7740*/  LDS R11, [R47+0xfc0] ;  /* 0x000fc0002f0b7984 */ /* 0x0022220000000800 */
[----:B------:R-:W-:Y:S04]  /*7750*/  BSSY.RECONVERGENT B0, `(.L_x_8396) ;  /* 0x0000004000007945 */ /* 0x000fe80003800200 */
[----:B------:R-:W-:Y:S05]  /*7760*/  @!P6 BRA `(.L_x_8397) ;  /* 0x000000000008e947 */ /* 0x000fea0003800000 */
[----:B------:R1:W-:Y:S04]  /*7770*/  REDG.E.ADD.F32.FTZ.RN.STRONG.GPU desc[UR28][R4.64+0x780], R9 ;  /* 0x00078009040079a6 */ /* 0x0003e8000c12f31c */
[----:B0-----:R1:W-:Y:S02]  /*7780*/  REDG.E.ADD.F32.FTZ.RN.STRONG.GPU desc[UR28][R6.64+0x780], R11 ;  /* 0x0007800b060079a6 */ /* 0x0013e4000c12f31c */
.L_x_8397:
[----:B------:R-:W-:Y:S05]  /*7790*/  BSYNC.RECONVERGENT B0 ;  /* 0x0000000000007941 */ /* 0x000fea0003800200 */
.L_x_8396:
[----:B-1----:R-:W1:Y:S01]  /*77a0*/  SHFL.DOWN P1, R7, R10, 0x1, 0x1f ;  /* 0x08201f000a077f89 */ /* 0x002e620000020000 */
[C---:B0-----:R-:W-:Y:S01]  /*77b0*/  FMUL.FTZ R11, R159.reuse, R194 ;  /* 0x000000c29f0b7220 */ /* 0x041fe20000410000 */
[CC--:B------:R-:W-:Y:S01]  /*77c0*/  FMUL.FTZ R4, R159.reuse, R197.reuse ;  /* 0x000000c59f047220 */ /* 0x0c0fe20000410000 */
[----:B------:R-:W-:Y:S01]  /*77d0*/  FMUL.FTZ R5, R159, R198 ;  /* 0x000000c69f057220 */ /* 0x000fe20000410000 */
[----:B------:R-:W-:Y:S01]  /*77e0*/  FMUL.FTZ R9, R168, R197 ;  /* 0x000000c5a8097220 */ /* 0x000fe20000410000 */
[----:B------:R-:W-:Y:S01]  /*77f0*/  FMUL.FTZ R190, R190, R11 ;  /* 0x0000000bbebe7220 */ /* 0x000fe20000410000 */
[----:B------:R-:W-:Y:S01]  /*7800*/  FMUL.FTZ R6, R191, R4 ;  /* 0x00000004bf067220 */ /* 0x000fe20000410000 */
[C---:B------:R-:W-:Y:S01]  /*7810*/  FMUL.FTZ R4, R159.reuse, R199 ;  /* 0x000000c79f047220 */ /* 0x040fe20000410000 */
[-C--:B------:R-:W-:Y:S01]  /*7820*/  FMUL.FTZ R170, R170, R193.reuse ;  /* 0x000000c1aaaa7220 */ /* 0x080fe20000410000 */
[----:B------:R-:W-:Y:S01]  /*7830*/  FMUL.FTZ R193, R159, R193 ;  /* 0x000000c19fc17220 */ /* 0x000fe20000410000 */
[----:B------:R-:W-:Y:S01]  /*7840*/  FFMA.FTZ R102, R9, R78, R102 ;  /* 0x0000004e09667223 */ /* 0x000fe20000010066 */
[----:B------:R-:W-:Y:S01]  /*7850*/  FMUL.FTZ R4, R205, R4 ;  /* 0x00000004cd047220 */ /* 0x000fe20000410000 */
[----:B------:R-:W-:Y:S01]  /*7860*/  FFMA.FTZ R9, R93, R9, R6 ;  /* 0x000000095d097223 */ /* 0x000fe20000010006 */
[----:B------:R-:W-:Y:S01]  /*7870*/  FMUL.FTZ R188, R188, R193 ;  /* 0x000000c1bcbc7220 */ /* 0x000fe20000410000 */
[----:B------:R-:W-:Y:S01]  /*7880*/  FMUL.FTZ R175, R175, R208 ;  /* 0x000000d0afaf7220 */ /* 0x000fe20000410000 */
[----:B------:R-:W-:Y:S01]  /*7890*/  FMUL.FTZ R198, R167, R198 ;  /* 0x000000c6a7c67220 */ /* 0x000fe20000410000 */
[----:B------:R-:W-:Y:S01]  /*78a0*/  FADD.FTZ R112, R9, R112 ;  /* 0x0000007009707221 */ /* 0x000fe20000010000 */
[----:B------:R-:W-:Y:S01]  /*78b0*/  FFMA.FTZ R9, R95, R170, R188 ;  /* 0x000000aa5f097223 */ /* 0x000fe200000100bc */
[-C--:B------:R-:W-:Y:S01]  /*78c0*/  FMUL.FTZ R166, R166, R201.reuse ;  /* 0x000000c9a6a67220 */ /* 0x080fe20000410000 */
[----:B------:R-:W-:Y:S01]  /*78d0*/  FMUL.FTZ R201, R159, R201 ;  /* 0x000000c99fc97220 */ /* 0x000fe20000410000 */
[----:B------:R-:W-:Y:S01]  /*78e0*/  ISETP.NE.AND P2, PT, R74, RZ, PT ;  /* 0x000000ff4a00720c */ /* 0x000fe20003f45270 */
[----:B------:R-:W-:Y:S01]  /*78f0*/  FADD.FTZ R114, R9, R114 ;  /* 0x0000007209727221 */ /* 0x000fe20000010000 */
[----:B------:R-:W-:Y:S01]  /*7900*/  ISETP.NE.AND P3, PT, R213, RZ, PT ;  /* 0x000000ffd500720c */ /* 0x000fe20003f65270 */
[----:B------:R-:W-:Y:S01]  /*7910*/  FMUL.FTZ R171, R171, R189 ;  /* 0x000000bdabab7220 */ /* 0x000fe20000410000 */
[----:B-1----:R-:W-:Y:S01]  /*7920*/  @P1 FADD R7, R10, R7 ;  /* 0x000000070a071221 */ /* 0x002fe20000000000 */
[----:B------:R-:W-:Y:S01]  /*7930*/  FMUL.FTZ R23, R23, R196 ;  /* 0x000000c417177220 */ /* 0x000fe20000410000 */
[----:B------:R-:W-:Y:S01]  /*7940*/  FMUL.FTZ R21, R21, R192 ;  /* 0x000000c015157220 */ /* 0x000fe20000410000 */
[----:B------:R-:W-:Y:S01]  /*7950*/  FMUL.FTZ R18, R18, R210 ;  /* 0x000000d212127220 */ /* 0x000fe20000410000 */
[----:B------:R-:W-:Y:S01]  /*7960*/  FMUL.FTZ R10, R15, R186 ;  /* 0x000000ba0f0a7220 */ /* 0x000fe20000410000 */
[----:B------:R-:W0:Y:S01]  /*7970*/  SHFL.DOWN P1, R12, R7, 0x2, 0x1f ;  /* 0x08401f00070c7f89 */ /* 0x000e220000020000 */
[----:B------:R-:W-:Y:S01]  /*7980*/  FMUL.FTZ R9, R14, R183 ;  /* 0x000000b70e097220 */ /* 0x000fe20000410000 */
[C---:B------:R-:W-:Y:S01]  /*7990*/  FMUL.FTZ R196, R159.reuse, R196 ;  /* 0x000000c49fc47220 */ /* 0x040fe20000410000 */
[----:B------:R-:W-:Y:S01]  /*79a0*/  FMUL.FTZ R202, R202, R201 ;  /* 0x000000c9caca7220 */ /* 0x000fe20000410000 */
[C---:B------:R-:W-:Y:S01]  /*79b0*/  FMUL.FTZ R192, R159.reuse, R192 ;  /* 0x000000c09fc07220 */ /* 0x040fe20000410000 */
[C---:B------:R-:W-:Y:S01]  /*79c0*/  FMUL.FTZ R210, R159.reuse, R210 ;  /* 0x000000d29fd27220 */ /* 0x040fe20000410000 */
[C---:B------:R-:W-:Y:S01]  /*79d0*/  FMUL.FTZ R186, R159.reuse, R186 ;  /* 0x000000ba9fba7220 */ /* 0x040fe20000410000 */
        /* <DEDUP_REMOVED lines=17> */
[----:B0-----:R-:W-:Y:S01]  /*7af0*/  @P1 FADD R12, R7, R12 ;  /* 0x0000000c070c1221 */ /* 0x001fe20000000000 */
[----:B------:R-:W-:Y:S01]  /*7b00*/  FMUL.FTZ R7, R200, R5 ;  /* 0x00000005c8077220 */ /* 0x000fe20000410000 */
[----:B------:R-:W-:Y:S01]  /*7b10*/  FMUL.FTZ R5, R174, R199 ;  /* 0x000000c7ae057220 */ /* 0x000fe20000410000 */
[----:B------:R-:W-:Y:S01]  /*7b20*/  FADD.FTZ R115, R196, R115 ;  /* 0x00000073c4737221 */ /* 0x000fe20000010000 */
[----:B------:R-:W-:Y:S01]  /*7b30*/  FFMA.FTZ R103, R22, R86, R103 ;  /* 0x0000005616677223 */ /* 0x000fe20000010067 */
[----:B------:R-:W0:Y:S01]  /*7b40*/  SHFL.DOWN P1, R13, R12, 0x4, 0x1f ;  /* 0x08801f000c0d7f89 */ /* 0x000e220000020000 */
[----:B------:R-:W-:Y:S01]  /*7b50*/  FFMA.FTZ R154, R5, R83, R154 ;  /* 0x00000053059a7223 */ /* 0x000fe2000001009a */
[----:B------:R-:W-:Y:S01]  /*7b60*/  FFMA.FTZ R4, R157, R5, R4 ;  /* 0x000000059d047223 */ /* 0x000fe20000010004 */
[C---:B------:R-:W-:Y:S01]  /*7b70*/  FMUL.FTZ R5, R159.reuse, R208 ;  /* 0x000000d09f057220 */ /* 0x040fe20000410000 */
[----:B------:R-:W-:Y:S01]  /*7b80*/  FFMA.FTZ R7, R94, R198, R7 ;  /* 0x000000c65e077223 */ /* 0x000fe20000010007 */
[----:B------:R-:W-:Y:S01]  /*7b90*/  FADD.FTZ R117, R190, R117 ;  /* 0x00000075be757221 */ /* 0x000fe20000010000 */
[----:B------:R-:W-:Y:S01]  /*7ba0*/  FADD.FTZ R113, R4, R113 ;  /* 0x0000007104717221 */ /* 0x000fe20000010000 */
[----:B------:R-:W-:Y:S01]  /*7bb0*/  FMUL.FTZ R5, R204, R5 ;  /* 0x00000005cc057220 */ /* 0x000fe20000410000 */
[----:B------:R-:W-:Y:S01]  /*7bc0*/  FMUL.FTZ R4, R159, R189 ;  /* 0x000000bd9f047220 */ /* 0x000fe20000410000 */
[----:B------:R-:W-:Y:S01]  /*7bd0*/  FADD.FTZ R110, R7, R110 ;  /* 0x0000006e076e7221 */ /* 0x000fe20000010000 */
[----:B------:R-:W-:Y:S01]  /*7be0*/  FFMA.FTZ R7, R91, R166, R202 ;  /* 0x000000a65b077223 */ /* 0x000fe200000100ca */
[----:B------:R-:W-:Y:S01]  /*7bf0*/  FFMA.FTZ R6, R158, R175, R5 ;  /* 0x000000af9e067223 */ /* 0x000fe20000010005 */
[----:B------:R-:W-:Y:S01]  /*7c00*/  FMUL.FTZ R4, R185, R4 ;  /* 0x00000004b9047220 */ /* 0x000fe20000410000 */
[-C--:B------:R-:W-:Y:S01]  /*7c10*/  FMUL.FTZ R5, R176, R212.reuse ;  /* 0x000000d4b0057220 */ /* 0x080fe20000410000 */
[----:B------:R-:W-:Y:S01]  /*7c20*/  FMUL.FTZ R212, R159, R212 ;  /* 0x000000d49fd47220 */ /* 0x000fe20000410000 */
[----:B------:R-:W-:Y:S01]  /*7c30*/  FADD.FTZ R108, R7, R108 ;  /* 0x0000006c076c7221 */ /* 0x000fe20000010000 */
        /* <DEDUP_REMOVED lines=8> */
[----:B0-----:R-:W-:Y:S01]  /*7cc0*/  @P1 FADD R13, R12, R13 ;  /* 0x0000000d0c0d1221 */ /* 0x001fe20000000000 */
[-C--:B------:R-:W-:Y:S01]  /*7cd0*/  FMUL.FTZ R12, R173, R184.reuse ;  /* 0x000000b8ad0c7220 */ /* 0x080fe20000410000 */
[C---:B------:R-:W-:Y:S01]  /*7ce0*/  FMUL.FTZ R184, R159.reuse, R184 ;  /* 0x000000b89fb87220 */ /* 0x040fe20000410000 */
[----:B------:R-:W-:Y:S01]  /*7cf0*/  FMUL.FTZ R159, R159, R8 ;  /* 0x000000089f9f7220 */ /* 0x000fe20000410000 */
[----:B------:R-:W-:Y:S01]  /*7d00*/  FFMA.FTZ R98, R21, R87, R98 ;  /* 0x0000005715627223 */ /* 0x000fe20000010062 */
[----:B------:R-:W0:Y:S01]  /*7d10*/  SHFL.DOWN P1, R16, R13, 0x8, 0x1f ;  /* 0x09001f000d107f89 */ /* 0x000e220000020000 */
[----:B------:R-:W-:Y:S01]  /*7d20*/  FMUL.FTZ R184, R179, R184 ;  /* 0x000000b8b3b87220 */ /* 0x000fe20000410000 */
[----:B------:R-:W-:Y:S01]  /*7d30*/  FMUL.FTZ R159, R0, R159 ;  /* 0x0000009f009f7220 */ /* 0x000fe20000410000 */
        /* <DEDUP_REMOVED lines=28> */
.L_x_8399:
[----:B------:R-:W-:Y:S05]  /*7f00*/  BSYNC.RECONVERGENT B0 ;  /* 0x0000000000007941 */ /* 0x000fea0003800200 */
.L_x_8398:
[----:B------:R-:W-:-:S04]  /*7f10*/  UIADD3 UR8, UPT, UPT, UR8, 0x1, URZ ;  /* 0x0000000108087890 */ /* 0x000fc8000fffe0ff */
[----:B------:R-:W-:-:S09]  /*7f20*/  UISETP.GE.AND UP0, UPT, UR8, UR36, UPT ;  /* 0x000000240800728c */ /* 0x000fd2000bf06270 */
[----:B------:R-:W-:Y:S05]  /*7f30*/  BRA.U !UP0, `(.L_x_8400) ;  /* 0xffffffd108607547 */ /* 0x000fea000b83ffff */
.L_x_8362:
[----:B------:R-:W-:Y:S06]  /*7f40*/  BAR.SYNC.DEFER_BLOCKING 0x0 ;  /* 0x0000000000007b1d */ /* 0x000fec0000010000 */
[----:B------:R-:W5:Y:S01]  /*7f50*/  LDCU.64 UR14, c[0x0][0x4f8] ;  /* 0x00009f00ff0e77ac */ /* 0x000f620008000a00 */
[----:B------:R-:W2:Y:S01]  /*7f60*/  LDCU.64 UR30, c[0x0][0x500] ;  /* 0x0000a000ff1e77ac */ /* 0x000ea20008000a00 */
[----:B------:R-:W3:Y:S01]  /*7f70*/  LDCU.64 UR34, c[0x0][0x550] ;  /* 0x0000aa00ff2277ac */ /* 0x000ee20008000a00 */
[----:B------:R-:W4:Y:S04]  /*7f80*/  LDG.E.128 R4, desc[UR28][R28.64] ;  /* 0x0000001c1c047981 */ /* 0x000f28000c1e1d00 */
[----:B01----:R-:W4:Y:S01]  /*7f90*/  LDG.E.128 R8, desc[UR28][R28.64+0x200] ;  /* 0x0002001c1c087981 */ /* 0x003f22000c1e1d00 */
[----:B------:R-:W-:Y:S01]  /*7fa0*/  UMOV UR7, URZ ;  /* 0x000000ff00077c82 */ /* 0x000fe20008000000 */
[----:B------:R-:W-:-:S02]  /*7fb0*/  UIADD3 UR20, UP1, UPT, UR20, -0x400, URZ ;  /* 0xfffffc0014147890 */ /* 0x000fc4000ff3e0ff */
[----:B-----5:R-:W-:Y:S02]  /*7fc0*/  UIMAD.WIDE.U32 UR12, UR32, UR14, UR6 ;  /* 0x0000000e200c72a5 */ /* 0x020fe4000f8e0006 */
[----:B------:R-:W-:Y:S02]  /*7fd0*/  UIADD3 UR22, UP2, UPT, UR22, -0x400, URZ ;  /* 0xfffffc0016167890 */ /* 0x000fe4000ff5e0ff */
[----:B------:R-:W-:Y:S01]  /*7fe0*/  UIMAD UR13, UR32, UR15, UR13 ;  /* 0x0000000f200d72a4 */ /* 0x000fe2000f8e020d */
[----:B------:R-:W0:Y:S03]  /*7ff0*/  LDCU.64 UR14, c[0x0][0x520] ;  /* 0x0000a400ff0e77ac */ /* 0x000e260008000a00 */
[----:B--2---:R-:W-:Y:S02]  /*8000*/  UIMAD.WIDE.U32 UR12, UR27, UR30, UR12 ;  /* 0x0000001e1b0c72a5 */ /* 0x004fe4000f8e000c */
[----:B------:R-:W-:-:S02]  /*8010*/  UIADD3.X UR21, UPT, UPT, UR21, -0x1, URZ, UP1, !UPT ;  /* 0xffffffff15157890 */ /* 0x000fc40008ffe4ff */
[----:B------:R-:W-:Y:S02]  /*8020*/  UIMAD UR13, UR27, UR31, UR13 ;  /* 0x0000001f1b0d72a4 */ /* 0x000fe4000f8e020d */
[----:B---3--:R-:W-:Y:S01]  /*8030*/  ULEA UR8, UP0, UR12, UR34, 0x1 ;  /* 0x000000220c087291 */ /* 0x008fe2000f8008ff */
[----:B------:R-:W1:Y:S03]  /*8040*/  LDCU.64 UR30, c[0x0][0x560] ;  /* 0x0000ac00ff1e77ac */ /* 0x000e660008000a00 */
[----:B------:R-:W-:Y:S02]  /*8050*/  ULEA.HI.X UR12, UR12, UR35, UR13, 0x1, UP0 ;  /* 0x000000230c0c7291 */ /* 0x000fe400080f0c0d */
[----:B------:R-:W-:Y:S01]  /*8060*/  UIADD3.X UR23, UPT, UPT, UR23, -0x1, URZ, UP2, !UPT ;  /* 0xffffffff17177890 */ /* 0x000fe200097fe4ff */
        /* <DEDUP_REMOVED lines=23> */
[----:B------:R-:W-:-:S03]  /*81e0*/  @!P3 FMUL.FTZ R11, R19, -1.4426950216293334961 ;  /* 0xbfb8aa3b130bb820 */ /* 0x000fc60000410000 */
[----:B------:R-:W2:Y:S01]  /*81f0*/  @!P6 MUFU.EX2 R0, R0 ;  /* 0x000000000000e308 */ /* 0x000ea20000000800 */
[----:B------:R-:W-:Y:S02]  /*8200*/  @!P4 FMUL.FTZ R9, R9, -1.4426950216293334961 ;  /* 0xbfb8aa3b0909c820 */ /* 0x000fe40000410000 */
[----:B------:R-:W-:Y:S01]  /*8210*/  @!P5 FMUL.FTZ R10, R17, -1.4426950216293334961 ;  /* 0xbfb8aa3b110ad820 */ /* 0x000fe20000410000 */
[C---:B------:R-:W-:Y:S02]  /*8220*/  SHF.L.U32 R17, R15.reuse, 0x10, RZ ;  /* 0x000000100f117819 */ /* 0x040fe400000006ff */
[----:B------:R-:W-:Y:S02]  /*8230*/  PRMT R15, R15, 0x7632, R15 ;  /* 0x000076320f0f7816 */ /* 0x000fe4000000000f */
[----:B------:R-:W4:Y:S01]  /*8240*/  @!P4 MUFU.EX2 R9, R9 ;  /* 0x000000090009c308 */ /* 0x000f220000000800 */
[----:B------:R-:W-:Y:S01]  /*8250*/  FADD.FTZ R12, R17, R70 ;  /* 0x00000046110c7221 */ /* 0x000fe20000010000 */
[----:B---3--:R-:W-:-:S02]  /*8260*/  SHF.L.U32 R17, R4, 0x10, RZ ;  /* 0x0000001004117819 */ /* 0x008fc400000006ff */
[----:B------:R-:W-:Y:S02]  /*8270*/  SHF.L.U32 R15, R15, 0x10, RZ ;  /* 0x000000100f0f7819 */ /* 0x000fe400000006ff */
[----:B------:R-:W-:Y:S02]  /*8280*/  FSETP.GTU.FTZ.AND P2, PT, R12, 20, PT ;  /* 0x41a000000c00780b */ /* 0x000fe40003f5c000 */
[----:B------:R-:W3:Y:S01]  /*8290*/  @!P5 MUFU.EX2 R10, R10 ;  /* 0x0000000a000ad308 */ /* 0x000ee20000000800 */
[----:B--2---:R-:W-:Y:S01]  /*82a0*/  @!P6 FADD.FTZ R8, R0, 1 ;  /* 0x3f8000000008e421 */ /* 0x004fe20000010000 */
[----:B------:R-:W-:-:S06]  /*82b0*/  PRMT R4, R4, 0x7632, R4 ;  /* 0x0000763204047816 */ /* 0x000fcc0000000004 */
[----:B------:R2:W5:Y:S01]  /*82c0*/  @!P6 MUFU.RCP R16, R8 ;  /* 0x000000080010e308 */ /* 0x0005620000001000 */
[----:B----4-:R-:W-:-:S07]  /*82d0*/  @!P4 FADD.FTZ R9, R9, 1 ;  /* 0x3f8000000909c421 */ /* 0x010fce0000010000 */
[----:B------:R-:W4:Y:S01]  /*82e0*/  @!P4 MUFU.RCP R9, R9 ;  /* 0x000000090009c308 */ /* 0x000f220000001000 */
[----:B---3--:R-:W-:Y:S01]  /*82f0*/  @!P5 FADD.FTZ R0, R10, 1 ;  /* 0x3f8000000a00d421 */ /* 0x008fe20000010000 */
[--C-:B------:R-:W-:Y:S01]  /*8300*/  FADD.FTZ R10, R17, R70.reuse ;  /* 0x00000046110a7221 */ /* 0x100fe20000010000 */
[C---:B------:R-:W-:Y:S01]  /*8310*/  SHF.L.U32 R17, R5.reuse, 0x10, RZ ;  /* 0x0000001005117819 */ /* 0x040fe200000006ff */
[----:B--2---:R-:W-:Y:S01]  /*8320*/  @!P2 FMUL.FTZ R8, R12, -1.4426950216293334961 ;  /* 0xbfb8aa3b0c08a820 */ /* 0x004fe20000410000 */
[----:B------:R-:W-:Y:S02]  /*8330*/  PRMT R5, R5, 0x7632, R5 ;  /* 0x0000763205057816 */ /* 0x000fe40000000005 */
[----:B------:R-:W-:Y:S01]  /*8340*/  FSETP.GTU.FTZ.AND P1, PT, R10, 20, PT ;  /* 0x41a000000a00780b */ /* 0x000fe20003f3c000 */
[----:B------:R2:W3:Y:S01]  /*8350*/  @!P5 MUFU.RCP R19, R0 ;  /* 0x000000000013d308 */ /* 0x0004e20000001000 */
        /* <DEDUP_REMOVED lines=8> */
[----:B----4-:R-:W-:Y:S01]  /*83e0*/  @!P4 FMUL.FTZ R104, R104, R9 ;  /* 0x000000096868c220 */ /* 0x010fe20000410000 */
[----:B------:R-:W-:Y:S02]  /*83f0*/  @!P1 FMUL.FTZ R10, R10, -1.4426950216293334961 ;  /* 0xbfb8aa3b0a0a9820 */ /* 0x000fe40000410000 */
[----:B------:R-:W-:Y:S01]  /*8400*/  FSETP.GTU.FTZ.AND P6, PT, R0, 20, PT ;  /* 0x41a000000000780b */ /* 0x000fe20003fdc000 */
[----:B------:R-:W-:Y:S01]  /*8410*/  FADD.FTZ R13, R13, R70 ;  /* 0x000000460d0d7221 */ /* 0x000fe20000010000 */
[----:B------:R-:W2:Y:S01]  /*8420*/  @!P3 MUFU.EX2 R11, R11 ;  /* 0x0000000b000bb308 */ /* 0x000ea20000000800 */
[----:B---3--:R-:W-:Y:S01]  /*8430*/  @!P5 FMUL.FTZ R106, R106, R19 ;  /* 0x000000136a6ad220 */ /* 0x008fe20000410000 */
        /* <DEDUP_REMOVED lines=18> */
[----:B------:R-:W-:-:S06]  /*8560*/  FADD.FTZ R0, R17, R70 ;  /* 0x0000004611007221 */ /* 0x000fcc0000010000 */
[----:B------:R-:W2:Y:S01]  /*8570*/  @!P6 MUFU.RCP R8, R8 ;  /* 0x000000080008e308 */ /* 0x000ea20000001000 */
[----:B---3--:R-:W-:Y:S01]  /*8580*/  @!P4 FADD.FTZ R10, R9, 1 ;  /* 0x3f800000090ac421 */ /* 0x008fe20000010000 */
[----:B------:R-:W-:-:S05]  /*8590*/  SHF.L.U32 R9, R7, 0x10, RZ ;  /* 0x0000001007097819 */ /* 0x000fca00000006ff */
[----:B------:R-:W-:Y:S01]  /*85a0*/  FADD.FTZ R16, R9, R70 ;  /* 0x0000004609107221 */ /* 0x000fe20000010000 */
[----:B------:R-:W3:Y:S01]  /*85b0*/  @!P4 MUFU.RCP R10, R10 ;  /* 0x0000000a000ac308 */ /* 0x000ee20000001000 */
[----:B0-----:R-:W-:Y:S01]  /*85c0*/  @!P5 FADD.FTZ R13, R13, 1 ;  /* 0x3f8000000d0dd421 */ /* 0x001fe20000010000 */
[----:B------:R-:W-:Y:S02]  /*85d0*/  SHF.L.U32 R9, R4, 0x10, RZ ;  /* 0x0000001004097819 */ /* 0x000fe400000006ff */
[----:B------:R-:W-:Y:S02]  /*85e0*/  PRMT R4, R7, 0x7632, R4 ;  /* 0x0000763207047816 */ /* 0x000fe40000000004 */
[----:B------:R-:W-:Y:S01]  /*85f0*/  SHF.L.U32 R7, R6, 0x10, RZ ;  /* 0x0000001006077819 */ /* 0x000fe200000006ff */
[--C-:B------:R-:W-:Y:S01]  /*8600*/  FADD.FTZ R6, R5, R70.reuse ;  /* 0x0000004605067221 */ /* 0x100fe20000010000 */
[----:B------:R-:W0:Y:S01]  /*8610*/  @!P2 MUFU.RCP R19, R12 ;  /* 0x0000000c0013a308 */ /* 0x000e220000001000 */
[----:B--2---:R-:W-:Y:S01]  /*8620*/  @!P6 FMUL.FTZ R111, R111, R8 ;  /* 0x000000086f6fe220 */ /* 0x004fe20000410000 */
[----:B------:R-:W-:Y:S01]  /*8630*/  FSETP.GTU.FTZ.AND P6, PT, R0, 20, PT ;  /* 0x41a000000000780b */ /* 0x000fe20003fdc000 */
[----:B------:R-:W-:-:S05]  /*8640*/  FADD.FTZ R7, R7, R70 ;  /* 0x0000004607077221 */ /* 0x000fca0000010000 */
[----:B------:R-:W2:Y:S01]  /*8650*/  @!P5 MUFU.RCP R8, R13 ;  /* 0x0000000d0008d308 */ /* 0x000ea20000001000 */
[----:B---3--:R-:W-:Y:S01]  /*8660*/  @!P4 FMUL.FTZ R113, R113, R10 ;  /* 0x0000000a7171c220 */ /* 0x008fe20000410000 */
[----:B------:R-:W-:Y:S01]  /*8670*/  FSETP.GTU.FTZ.AND P4, PT, R16, 20, PT ;  /* 0x41a000001000780b */ /* 0x000fe20003f9c000 */
[----:B------:R-:W-:Y:S01]  /*8680*/  FADD.FTZ R10, R9, R70 ;  /* 0x00000046090a7221 */ /* 0x000fe20000010000 */
[----:B------:R-:W-:Y:S02]  /*8690*/  SHF.L.U32 R9, R4, 0x10, RZ ;  /* 0x0000001004097819 */ /* 0x000fe400000006ff */
[----:B------:R-:W-:Y:S01]  /*86a0*/  F2FP.BF16.F32.PACK_AB R4, R150, R137 ;  /* 0x000000899604723e */ /* 0x000fe200000010ff */
[----:B------:R-:W-:Y:S01]  /*86b0*/  @!P6 FMUL.FTZ R0, R0, -1.4426950216293334961 ;  /* 0xbfb8aa3b0000e820 */ /* 0x000fe20000410000 */
[----:B------:R-:W3:Y:S01]  /*86c0*/  @!P3 MUFU.RCP R11, R11 ;  /* 0x0000000b000bb308 */ /* 0x000ee20000001000 */
[----:B0-----:R-:W-:Y:S01]  /*86d0*/  @!P2 FMUL.FTZ R110, R110, R19 ;  /* 0x000000136e6ea220 */ /* 0x001fe20000410000 */
[----:B------:R-:W-:-:S05]  /*86e0*/  FSETP.GTU.FTZ.AND P2, PT, R6, 20, PT ;  /* 0x41a000000600780b */ /* 0x000fca0003f5c000 */
[----:B------:R-:W-:Y:S01]  /*86f0*/  @!P4 FMUL.FTZ R5, R16, -1.4426950216293334961 ;  /* 0xbfb8aa3b1005c820 */ /* 0x000fe20000410000 */
[----:B------:R0:W4:Y:S01]  /*8700*/  @!P1 MUFU.RCP R17, R14 ;  /* 0x0000000e00119308 */ /* 0x0001220000001000 */
[----:B--2---:R-:W-:Y:S01]  /*8710*/  @!P5 FMUL.FTZ R115, R115, R8 ;  /* 0x000000087373d220 */ /* 0x004fe20000410000 */
[----:B------:R-:W-:-:S05]  /*8720*/  FSETP.GTU.FTZ.AND P5, PT, R7, 20, PT ;  /* 0x41a000000700780b */ /* 0x000fca0003fbc000 */
[----:B------:R-:W-:Y:S01]  /*8730*/  @!P2 FMUL.FTZ R8, R6, -1.4426950216293334961 ;  /* 0xbfb8aa3b0608a820 */ /* 0x000fe20000410000 */
[----:B------:R2:W5:Y:S01]  /*8740*/  @!P6 MUFU.EX2 R12, R0 ;  /* 0x00000000000ce308 */ /* 0x0005620000000800 */
[----:B0-----:R-:W-:Y:S01]  /*8750*/  FADD.FTZ R14, R9, R70 ;  /* 0x00000046090e7221 */ /* 0x001fe20000010000 */
[----:B---3--:R-:W-:Y:S01]  /*8760*/  @!P3 FMUL.FTZ R108, R108, R11 ;  /* 0x0000000b6c6cb220 */ /* 0x008fe20000410000 */
[----:B------:R-:W-:Y:S02]  /*8770*/  FSETP.GTU.FTZ.AND P3, PT, R10, 20, PT ;  /* 0x41a000000a00780b */ /* 0x000fe40003f7c000 */
[----:B------:R-:W-:Y:S02]  /*8780*/  F2FP.BF16.F32.PACK_AB R6, R154, R141 ;  /* 0x0000008d9a06723e */ /* 0x000fe400000010ff */
[----:B------:R-:W-:Y:S01]  /*8790*/  @!P5 FMUL.FTZ R9, R7, -1.4426950216293334961 ;  /* 0xbfb8aa3b0709d820 */ /* 0x000fe20000410000 */
[----:B------:R0:W3:Y:S01]  /*87a0*/  @!P4 MUFU.EX2 R13, R5 ;  /* 0x00000005000dc308 */ /* 0x0000e20000000800 */
[----:B----4-:R-:W-:Y:S01]  /*87b0*/  @!P1 FMUL.FTZ R112, R112, R17 ;  /* 0x0000001170709220 */ /* 0x010fe20000410000 */
[----:B------:R-:W-:-:S02]  /*87c0*/  FSETP.GTU.FTZ.AND P1, PT, R14, 20, PT ;  /* 0x41a000000e00780b */ /* 0x000fc40003f3c000 */
[----:B------:R-:W-:Y:S02]  /*87d0*/  F2FP.BF16.F32.PACK_AB R7, R156, R143 ;  /* 0x0000008f9c07723e */ /* 0x000fe400000010ff */
[----:B------:R-:W-:Y:S02]  /*87e0*/  F2FP.BF16.F32.PACK_AB R11, R96, R105 ;  /* 0x00000069600b723e */ /* 0x000fe400000010ff */
[----:B--2---:R-:W-:Y:S01]  /*87f0*/  @!P3 FMUL.FTZ R0, R10, -1.4426950216293334961 ;  /* 0xbfb8aa3b0a00b820 */ /* 0x004fe20000410000 */
[----:B------:R2:W4:Y:S01]  /*8800*/  @!P2 MUFU.EX2 R16, R8 ;  /* 0x000000080010a308 */ /* 0x0005220000000800 */
[----:B0-----:R-:W-:Y:S01]  /*8810*/  F2FP.BF16.F32.PACK_AB R5, R152, R139 ;  /* 0x0000008b9805723e */ /* 0x001fe200000010ff */
[----:B-----5:R-:W-:Y:S01]  /*8820*/  @!P6 FADD.FTZ R17, R12, 1 ;  /* 0x3f8000000c11e421 */ /* 0x020fe20000010000 */
[----:B------:R-:W-:Y:S02]  /*8830*/  F2FP.BF16.F32.PACK_AB R10, R101, R100 ;  /* 0x00000064650a723e */ /* 0x000fe400000010ff */
[----:B------:R-:W-:Y:S01]  /*8840*/  F2FP.BF16.F32.PACK_AB R105, R111, R106 ;  /* 0x0000006a6f69723e */ /* 0x000fe200000010ff */
[----:B------:R-:W-:Y:S01]  /*8850*/  @!P1 FMUL.FTZ R14, R14, -1.4426950216293334961 ;  /* 0xbfb8aa3b0e0e9820 */ /* 0x000fe20000410000 */
[----:B------:R-:W-:Y:S01]  /*8860*/  STS.128 [R42], R4 ;  /* 0x000000042a007388 */ /* 0x000fe20000000c00 */
[----:B------:R0:W5:Y:S01]  /*8870*/  @!P5 MUFU.EX2 R18, R9 ;  /* 0x000000090012d308 */ /* 0x0001620000000800 */
[----:B--2---:R-:W-:Y:S01]  /*8880*/  F2FP.BF16.F32.PACK_AB R8, R103, R102 ;  /* 0x000000666708723e */ /* 0x004fe200000010ff */
[----:B---3--:R-:W-:-:S06]  /*8890*/  @!P4 FADD.FTZ R19, R13, 1 ;  /* 0x3f8000000d13c421 */ /* 0x008fcc0000010000 */
[----:B------:R-:W2:Y:S01]  /*88a0*/  @!P1 MUFU.EX2 R20, R14 ;  /* 0x0000000e00149308 */ /* 0x000ea20000000800 */
[----:B0-----:R-:W-:Y:S01]  /*88b0*/  F2FP.BF16.F32.PACK_AB R9, R98, R107 ;  /* 0x0000006b6209723e */ /* 0x001fe200000010ff */
[----:B----4-:R-:W-:Y:S01]  /*88c0*/  @!P2 FADD.FTZ R16, R16, 1 ;  /* 0x3f8000001010a421 */ /* 0x010fe20000010000 */
[----:B------:R-:W-:-:S03]  /*88d0*/  F2FP.BF16.F32.PACK_AB R107, R115, R110 ;  /* 0x0000006e736b723e */ /* 0x000fc600000010ff */
[----:B------:R0:W-:Y:S01]  /*88e0*/  STS.128 [R42+0x10], R8 ;  /* 0x000010082a007388 */ /* 0x0001e20000000c00 */
[----:B------:R-:W-:Y:S01]  /*88f0*/  NOP ;  /* 0x0000000000007918 */ /* 0x000fe20000000000 */
[----:B------:R3:W4:Y:S02]  /*8900*/  @!P0 MUFU.RCP R21, R15 ;  /* 0x0000000f00158308 */ /* 0x0007240000001000 */
[----:B------:R-:W1:Y:S01]  /*8910*/  LDS.128 R4, [R43+0x200] ;  /* 0x000200002b047984 */ /* 0x000e620000000c00 */
[----:B-----5:R-:W-:Y:S01]  /*8920*/  @!P5 FADD.FTZ R18, R18, 1 ;  /* 0x3f8000001212d421 */ /* 0x020fe20000010000 */
[----:B--2---:R-:W-:-:S04]  /*8930*/  @!P1 FADD.FTZ R20, R20, 1 ;  /* 0x3f80000014149421 */ /* 0x004fc80000010000 */
[----:B------:R-:W2:Y:S01]  /*8940*/  @!P3 MUFU.EX2 R0, R0 ;  /* 0x000000000000b308 */ /* 0x000ea20000000800 */
[----:B---3--:R-:W3:Y:S01]  /*8950*/  LDS.128 R12, [R43] ;  /* 0x000000002b0c7984 */ /* 0x008ee20000000c00 */
[----:B0-----:R-:W-:Y:S01]  /*8960*/  MOV R8, UR8 ;  /* 0x0000000800087c02 */ /* 0x001fe20008000f00 */
[----:B------:R-:W-:Y:S01]  /*8970*/  FADD.FTZ R11, R109, R68 ;  /* 0x000000446d0b7221 */ /* 0x000fe20000010000 */
[----:B------:R-:W-:Y:S01]  /*8980*/  MOV R9, UR12 ;  /* 0x0000000c00097c02 */ /* 0x000fe20008000f00 */
[----:B------:R-:W0:Y:S02]  /*8990*/  LDCU.64 UR12, c[0x0][0x518] ;  /* 0x0000a300ff0c77ac */ /* 0x000e240008000a00 */
[----:B------:R-:W-:Y:S01]  /*89a0*/  FADD.FTZ R11, R11, R104 ;  /* 0x000000680b0b7221 */ /* 0x000fe20000010000 */
[----:B------:R-:W5:Y:S01]  /*89b0*/  @!P6 MUFU.RCP R17, R17 ;  /* 0x000000110011e308 */ /* 0x000f620000001000 */
[----:B------:R-:W-:-:S04]  /*89c0*/  IMAD.WIDE.U32 R8, R65, 0x10, R8 ;  /* 0x0000001041087825 */ /* 0x000fc800078e0008 */
[----:B----4-:R-:W-:Y:S01]  /*89d0*/  @!P0 FMUL.FTZ R114, R114, R21 ;  /* 0x0000001572728220 */ /* 0x010fe20000410000 */
[----:B------:R-:W-:Y:S02]  /*89e0*/  F2FP.BF16.F32.PACK_AB R104, R104, R109 ;  /* 0x0000006d6868723e */ /* 0x000fe400000010ff */
[----:B------:R-:W-:Y:S01]  /*89f0*/  IADD3 R66, P0, PT, R66, -0x400, RZ ;  /* 0xfffffc0042427810 */ /* 0x000fe20007f1e0ff */
[----:B------:R-:W4:Y:S01]  /*8a00*/  @!P4 MUFU.RCP R19, R19 ;  /* 0x000000130013c308 */ /* 0x000f220000001000 */
[----:B--2---:R-:W-:Y:S02]  /*8a10*/  @!P3 FADD.FTZ R0, R0, 1 ;  /* 0x3f8000000000b421 */ /* 0x004fe40000010000 */
[----:B------:R-:W-:Y:S01]  /*8a20*/  IADD3.X R64, PT, PT, R64, -0x1, RZ, P0, !PT ;  /* 0xffffffff40407810 */ /* 0x000fe200007fe4ff */
[----:B0-----:R-:W-:-:S04]  /*8a30*/  UIMAD.WIDE.U32 UR6, UR32, UR12, UR6 ;  /* 0x0000000c200672a5 */ /* 0x001fc8000f8e0006 */
[----:B------:R-:W0:Y:S01]  /*8a40*/  @!P3 MUFU.RCP R0, R0 ;  /* 0x000000000000b308 */ /* 0x000e220000001000 */
[----:B-----5:R-:W-:Y:S01]  /*8a50*/  @!P6 FMUL.FTZ R116, R116, R17 ;  /* 0x000000117474e220 */ /* 0x020fe20000410000 */
[----:B------:R-:W-:-:S04]  /*8a60*/  UIMAD UR7, UR32, UR13, UR7 ;  /* 0x0000000d200772a4 */ /* 0x000fc8000f8e0207 */
[----:B------:R-:W-:Y:S02]  /*8a70*/  UIMAD.WIDE.U32 UR6, UR27, UR14, UR6 ;  /* 0x0000000e1b0672a5 */ /* 0x000fe4000f8e0006 */
[----:B------:R-:W2:Y:S01]  /*8a80*/  @!P2 MUFU.RCP R16, R16 ;  /* 0x000000100010a308 */ /* 0x000ea20000001000 */
[----:B-1----:R1:W-:Y:S01]  /*8a90*/  STG.E.128 desc[UR28][R8.64+0x200], R4 ;  /* 0x0002000408007986 */ /* 0x0023e2000c101d1c */
[----:B----4-:R-:W-:Y:S01]  /*8aa0*/  @!P4 FMUL.FTZ R118, R118, R19 ;  /* 0x000000137676c220 */ /* 0x010fe20000410000 */
        /* <DEDUP_REMOVED lines=22> */
[----:B------:R-:W-:-:S02]  /*8c10*/  FADD.FTZ R110, R113, R110 ;  /* 0x0000006e716e7221 */ /* 0x000fc40000010000 */
[----:B------:R-:W-:Y:S01]  /*8c20*/  F2FP.BF16.F32.PACK_AB R18, R121, R116 ;  /* 0x000000747912723e */ /* 0x000fe200000010ff */
[----:B------:R-:W-:-:S04]  /*8c30*/  IMAD.WIDE.U32 R4, R65, 0x10, R4 ;  /* 0x0000001041047825 */ /* 0x000fc800078e0004 */
[----:B------:R-:W-:Y:S01]  /*8c40*/  FADD.FTZ R115, R110, R115 ;  /* 0x000000736e737221 */ /* 0x000fe20000010000 */
[----:B------:R-:W-:Y:S01]  /*8c50*/  UMOV UR19, UR26 ;  /* 0x0000001a00137c82 */ /* 0x000fe20008000000 */
[----:B0-----:R-:W-:Y:S01]  /*8c60*/  @!P1 FMUL.FTZ R127, R127, R20 ;  /* 0x000000147f7f9220 */ /* 0x001fe20000410000 */
[----:B------:R-:W-:Y:S01]  /*8c70*/  STS.128 [R42], R104 ;  /* 0x000000682a007388 */ /* 0x000fe20000000c00 */
[----:B------:R-:W-:Y:S01]  /*8c80*/  FADD.FTZ R112, R115, R112 ;  /* 0x0000007073707221 */ /* 0x000fe20000010000 */
[----:B------:R-:W-:Y:S02]  /*8c90*/  IADD3 R69, P1, PT, R69, -0x400, RZ ;  /* 0xfffffc0045457810 */ /* 0x000fe40007f3e0ff */
        /* <DEDUP_REMOVED lines=16> */
.L_x_8328:
        /* <DEDUP_REMOVED lines=33> */
.L_x_8403:
[----:B------:R-:W-:Y:S05]  /*8fb0*/  BSYNC.RECONVERGENT B0 ;  /* 0x0000000000007941 */ /* 0x000fea0003800200 */
.L_x_8402:
        /* <DEDUP_REMOVED lines=31> */
.L_x_8405:
[----:B------:R-:W-:Y:S05]  /*91b0*/  BSYNC.RECONVERGENT B0 ;  /* 0x0000000000007941 */ /* 0x000fea0003800200 */
.L_x_8404:
        /* <DEDUP_REMOVED lines=8> */
.L_x_8406:
        /* <DEDUP_REMOVED lines=18> */
.L_x_8407:
        /* <DEDUP_REMOVED lines=10> */
.L_x_10503:


//--------------------- .text._Z25selective_scan_bwd_kernelI32Selective_Scan_bwd_kernel_traitsILi32ELi8ELb0ELb0ELb0ELb0ELb0EN3c108BFloat16EfEEv12SSMParamsBwd --------------------------
	.section	.text._Z25selective_scan_bwd_kernelI32Selective_Scan_bwd_kernel_traitsILi32ELi8ELb0ELb0ELb0ELb0ELb0EN3c108BFloat16EfEEv12SSMParamsBwd,"ax",@progbits
	.align	128
        .global         _Z25selective_scan_bwd_kernelI32Selective_Scan_bwd_kernel_traitsILi32ELi8ELb0ELb0ELb0ELb0ELb0EN3c108BFloat16EfEEv12SSMParamsBwd
        .type           _Z25selective_scan_bwd_kernelI32Selective_Scan_bwd_kernel_traitsILi32ELi8ELb0ELb0ELb0ELb0ELb0EN3c108BFloat16EfEEv12SSMParamsBwd,@function
        .size           _Z25selective_scan_bwd_kernelI32Selective_Scan_bwd_kernel_traitsILi32ELi8ELb0ELb0ELb0ELb0ELb0EN3c108BFloat16EfEEv12SSMParamsBwd,(.L_x_10504 - _Z25selective_scan_bwd_kernelI32Selective_Scan_bwd_kernel_traitsILi32ELi8ELb0ELb0ELb0ELb0ELb0EN3c108BFloat16EfEEv12SSMParamsBwd)
        .other          _Z25selective_scan_bwd_kernelI32Selective_Scan_bwd_kernel_traitsILi32ELi8ELb0ELb0ELb0ELb0ELb0EN3c108BFloat16EfEEv12SSMParamsBwd,@"STO_CUDA_ENTRY STV_DEFAULT"
_Z25selective_scan_bwd_kernelI32Selective_Scan_bwd_kernel_traitsILi32ELi8ELb0ELb0ELb0ELb0ELb0EN3c108BFloat16EfEEv12SSMParamsBwd:
.text._Z25selective_scan_bwd_kernelI32Selective_Scan_bwd_kernel_traitsILi32ELi8ELb0ELb0ELb0ELb0ELb0EN3c108BFloat16EfEEv12SSMParamsBwd:
        /* <DEDUP_REMOVED lines=18> */
[C---:B------:R-:W-:Y:S01]  /*0120*/  @P1 LEA R4, P3, R15.reuse, R4, 0x2 ;  /* 0x000000040f041211 */ /* 0x040fe200078610ff */
        /* <DEDUP_REMOVED lines=12> */
[----:B--2---:R-:W-:Y:S01]  /*01f0*/  IMAD.U32 R4, RZ, RZ, UR6 ;  /* 0x00000006ff047e24 */ /* 0x004fe2000f8e00ff */
[----:B------:R-:W-:Y:S01]  /*0200*/  MOV R5, UR7 ;  /* 0x0000000700057c02 */ /* 0x000fe20008000f00 */
[----:B------:R-:W2:Y:S01]  /*0210*/  LDCU.64 UR6, c[0x0][0x498] ;  /* 0x00009300ff0677ac */ /* 0x000ea20008000a00 */
[----:B------:R-:W-:-:S02]  /*0220*/  MOV R3, UR5 ;  /* 0x0000000500037c02 */ /* 0x000fc40008000f00 */
[----:B------:R-:W-:Y:S02]  /*0230*/  MOV R2, UR4 ;  /* 0x0000000400027c02 */ /* 0x000fe40008000f00 */
[----:B------:R-:W1:Y:S01]  /*0240*/  @P0 LDC R11, c[0x0][0x38c] ;  /* 0x0000e300ff0b0b82 */ /* 0x000e620000000800 */
[----:B------:R-:W-:Y:S01]  /*0250*/  MOV R3, UR9 ;  /* 0x0000000900037c02 */ /* 0x000fe20008000f00 */
[----:B------:R-:W-:Y:S01]  /*0260*/  IMAD.U32 R5, RZ, RZ, UR8 ;  /* 0x00000008ff057e24 */ /* 0x000fe2000f8e00ff */
[----:B------:R-:W0:Y:S05]  /*0270*/  LDCU.64 UR8, c[0x0][0x3b8] ;  /* 0x00007700ff0877ac */ /* 0x000e2a0008000a00 */
        /* <DEDUP_REMOVED lines=14> */
[----:B------:R-:W-:Y:S01]  /*0360*/  IADD3 R28, P3, PT, R13, R2, RZ ;  /* 0x000000020d1c7210 */ /* 0x000fe20007f7e0ff */
        /* <DEDUP_REMOVED lines=12> */
[C---:B------:R-:W-:Y:S01]  /*0430*/  IMAD.WIDE.U32 R2, R15.reuse, UR10, RZ ;  /* 0x0000000a0f027c25 */ /* 0x040fe2000f8e00ff */
[----:B------:R-:W-:Y:S02]  /*0440*/  LEA.HI.X R19, R6, R27, R19, 0x2, P2 ;  /* 0x0000001b06137211 */ /* 0x000fe400010f1413 */
[C---:B------:R-:W-:Y:S01]  /*0450*/  IADD3.X R6, PT, PT, R0.reuse, R21, RZ, P4, !PT ;  /* 0x0000001500067210 */ /* 0x040fe200027fe4ff */
[C---:B------:R-:W-:Y:S01]  /*0460*/  IMAD.X R32, R0.reuse, 0x1, R9, P0 ;  /* 0x0000000100207824 */ /* 0x040fe200000e0609 */
[----:B------:R-:W-:Y:S01]  /*0470*/  IADD3.X R7, PT, PT, R0, R23, RZ, P3, !PT ;  /* 0x0000001700077210 */ /* 0x000fe20001ffe4ff */
[----:B------:R-:W-:Y:S01]  /*0480*/  IMAD R21, R15, UR11, R3 ;  /* 0x0000000b0f157c24 */ /* 0x000fe2000f8e0203 */
[----:B------:R-:W-:Y:S02]  /*0490*/  LEA R20, P0, R2, R34, 0x2 ;  /* 0x0000002202147211 */ /* 0x000fe400078010ff */
[----:B------:R-:W-:-:S02]  /*04a0*/  LEA R3, P2, R28, R36, 0x1 ;  /* 0x000000241c037211 */ /* 0x000fc400078408ff */
[----:B--2---:R-:W-:Y:S02]  /*04b0*/  LEA R29, P3, R30, R38, 0x1 ;  /* 0x000000261e1d7211 */ /* 0x004fe400078608ff */
[----:B----4-:R-:W-:Y:S02]  /*04c0*/  LEA R31, P4, R13, R40, 0x1 ;  /* 0x000000280d1f7211 */ /* 0x010fe400078808ff */
[----:B------:R-:W-:Y:S02]  /*04d0*/  CS2R R22, SRZ ;  /* 0x0000000000167805 */ /* 0x000fe4000001ff00 */
[----:B------:R-:W-:Y:S02]  /*04e0*/  LEA.HI.X R21, R2, R35, R21, 0x2, P0 ;  /* 0x0000002302157211 */ /* 0x000fe400000f1415 */
[----:B------:R-:W-:Y:S02]  /*04f0*/  LEA.HI.X R28, R28, R37, R7, 0x1, P2 ;  /* 0x000000251c1c7211 */ /* 0x000fe400010f0c07 */
[----:B------:R-:W-:-:S02]  /*0500*/  LEA.HI.X R30, R30, R39, R6, 0x1, P3 ;  /* 0x000000271e1e7211 */ /* 0x000fc400018f0c06 */
[----:B------:R-:W-:Y:S01]  /*0510*/  LEA.HI.X R32, R13, R41, R32, 0x1, P4 ;  /* 0x000000290d207211 */ /* 0x000fe200020f0c20 */
[----:B------:R-:W-:Y:S06]  /*0520*/  @!P1 BRA `(.L_x_8408) ;  /* 0x0000002c003c9947 */ /* 0x000fec0003800000 */
[----:B------:R-:W0:Y:S01]  /*0530*/  S2R R25, SR_TID.X ;  /* 0x0000000000197919 */ /* 0x000e220000002100 */
[----:B------:R-:W1:Y:S01]  /*0540*/  LDC.64 R6, c[0x0][0x440] ;  /* 0x00011000ff067b82 */ /* 0x000e620000000a00 */
[----:B------:R-:W2:Y:S01]  /*0550*/  LDCU.64 UR6, c[0x0][0x3a0] ;  /* 0x00007400ff0677ac */ /* 0x000ea20008000a00 */
[----:B------:R-:W-:Y:S01]  /*0560*/  CS2R R22, SRZ ;  /* 0x0000000000167805 */ /* 0x000fe2000001ff00 */
[----:B------:R-:W-:Y:S01]  /*0570*/  UMOV UR4, 0x400 ;  /* 0x0000040000047882 */ /* 0x000fe20000000000 */
[----:B------:R-:W3:Y:S04]  /*0580*/  LDCU UR8, c[0x0][0x394] ;  /* 0x00007280ff0877ac */ /* 0x000ee80008000800 */
[----:B------:R-:W4:Y:S01]  /*0590*/  S2UR UR5, SR_CgaCtaId ;  /* 0x00000000000579c3 */ /* 0x000f220000008800 */
[----:B--2---:R-:W-:-:S04]  /*05a0*/  IMAD.WIDE.U32 R26, R15, UR6, RZ ;  /* 0x000000060f1a7c25 */ /* 0x004fc8000f8e00ff */
[----:B------:R-:W-:Y:S01]  /*05b0*/  IMAD R0, R15, UR7, R27 ;  /* 0x000000070f007c24 */ /* 0x000fe2000f8e021b */
[C---:B-1----:R-:W-:Y:S02]  /*05c0*/  LEA R24, P0, R26.reuse, R6, 0x2 ;  /* 0x000000061a187211 */ /* 0x042fe400078010ff */
[----:B------:R-:W-:Y:S02]  /*05d0*/  MOV R27, R3 ;  /* 0x00000003001b7202 */ /* 0x000fe40000000f00 */
[----:B------:R-:W-:Y:S02]  /*05e0*/  LEA.HI.X R26, R26, R7, R0, 0x2, P0 ;  /* 0x000000071a1a7211 */ /* 0x000fe400000f1400 */
[C---:B0-----:R-:W-:Y:S01]  /*05f0*/  SHF.L.U32 R0, R25.reuse, 0x3, RZ ;  /* 0x0000000319007819 */ /* 0x041fe200000006ff */
[----:B----4-:R-:W-:Y:S01]  /*0600*/  ULEA UR4, UR5, UR4, 0x18 ;  /* 0x0000000405047291 */ /* 0x010fe2000f8ec0ff */
[----:B------:R-:W-:Y:S02]  /*0610*/  LOP3.LUT R132, R25, 0x1f, RZ, 0xc0, !PT ;  /* 0x0000001f19847812 */ /* 0x000fe400078ec0ff */
[----:B------:R-:W-:-:S02]  /*0620*/  LOP3.LUT R0, R0, 0x1f00, RZ, 0xc0, !PT ;  /* 0x00001f0000007812 */ /* 0x000fc400078ec0ff */
[----:B------:R-:W-:Y:S01]  /*0630*/  IADD3 R34, PT, PT, R25, 0x200, RZ ;  /* 0x0000020019227810 */ /* 0x000fe20007ffe0ff */
[----:B------:R-:W-:Y:S01]  /*0640*/  IMAD.U32 R14, RZ, RZ, UR4 ;  /* 0x00000004ff0e7e24 */ /* 0x000fe2000f8e00ff */
[----:B------:R-:W-:-:S04]  /*0650*/  LOP3.LUT R33, R0, 0x1f, R25, 0xf8, !PT ;  /* 0x0000001f00217812 */ /* 0x000fc800078ef819 */
[----:B------:R-:W-:Y:S02]  /*0660*/  LEA R134, R25, R14, 0x2 ;  /* 0x0000000e19867211 */ /* 0x000fe400078e10ff */
[C---:B------:R-:W-:Y:S02]  /*0670*/  LOP3.LUT R35, R33.reuse, 0x20, RZ, 0xfc, !PT ;  /* 0x0000002021237812 */ /* 0x040fe400078efcff */
[C---:B------:R-:W-:Y:S02]  /*0680*/  LOP3.LUT R36, R33.reuse, 0x40, RZ, 0xfc, !PT ;  /* 0x0000004021247812 */ /* 0x040fe400078efcff */
[C---:B------:R-:W-:Y:S02]  /*0690*/  LOP3.LUT R37, R33.reuse, 0x60, RZ, 0xfc, !PT ;  /* 0x0000006021257812 */ /* 0x040fe400078efcff */
[C---:B------:R-:W-:Y:S02]  /*06a0*/  LOP3.LUT R38, R33.reuse, 0x80, RZ, 0xfc, !PT ;  /* 0x0000008021267812 */ /* 0x040fe400078efcff */
[----:B------:R-:W-:-:S02]  /*06b0*/  LOP3.LUT R39, R33, 0xa0, RZ, 0xfc, !PT ;  /* 0x000000a021277812 */ /* 0x000fc400078efcff */
[C---:B------:R-:W-:Y:S02]  /*06c0*/  LOP3.LUT R40, R33.reuse, 0xc0, RZ, 0xfc, !PT ;  /* 0x000000c021287812 */ /* 0x040fe400078efcff */
[----:B---3--:R-:W-:-:S07]  /*06d0*/  LOP3.LUT R41, R33, 0xe0, RZ, 0xfc, !PT ;  /* 0x000000e021297812 */ /* 0x008fce00078efcff */
.L_x_8416:
[----:B0-----:R-:W0:Y:S01]  /*06e0*/  LDC R42, c[0x0][0x388] ;  /* 0x0000e200ff2a7b82 */ /* 0x001e220000000800 */
[----:B------:R-:W-:Y:S01]  /*06f0*/  UIADD3 UR9, UPT, UPT, UR8, -0x1, URZ ;  /* 0xffffffff08097890 */ /* 0x000fe2000fffe0ff */
[----:B------:R-:W-:Y:S01]  /*0700*/  IMAD.SHL.U32 R2, R33, 0x2, RZ ;  /* 0x0000000221027824 */ /* 0x000fe200078e00ff */
[----:B------:R-:W-:Y:S02]  /*0710*/  PRMT R11, RZ, 0x7610, R11 ;  /* 0x00007610ff0b7816 */ /* 0x000fe4000000000b */
        /* <DEDUP_REMOVED lines=8> */
[----:B------:R-:W-:Y:S01]  /*07a0*/  PRMT R52, RZ, 0x7610, R52 ;  /* 0x00007610ff347816 */ /* 0x000fe20000000034 */
[----:B------:R-:W-:Y:S01]  /*07b0*/  BAR.SYNC.DEFER_BLOCKING 0x0 ;  /* 0x0000000000007b1d */ /* 0x000fe20000010000 */
[----:B------:R-:W-:Y:S02]  /*07c0*/  IADD3 R6, P2, PT, R2, R29, RZ ;  /* 0x0000001d02067210 */ /* 0x000fe40007f5e0ff */
[----:B------:R-:W-:-:S02]  /*07d0*/  IADD3.X R9, PT, PT, RZ, R28, RZ, P0, !PT ;  /* 0x0000001cff097210 */ /* 0x000fc400007fe4ff */
[----:B0-----:R-:W-:Y:S01]  /*07e0*/  IADD3 R42, PT, PT, R42, -UR6, RZ ;  /* 0x800000062a2a7c10 */ /* 0x001fe2000fffe0ff */
[----:B------:R-:W-:Y:S01]  /*07f0*/  IMAD.X R7, RZ, RZ, R30, P2 ;  /* 0x000000ffff077224 */ /* 0x000fe200010e061e */
[----:B------:R-:W-:Y:S01]  /*0800*/  IADD3 R2, P3, PT, R2, R31, RZ ;  /* 0x0000001f02027210 */ /* 0x000fe20007f7e0ff */
[----:B------:R-:W0:Y:S01]  /*0810*/  S2R R43, SR_LANEID ;  /* 0x00000000002b7919 */ /* 0x000e220000000000 */
[-C--:B------:R-:W-:Y:S01]  /*0820*/  ISETP.GE.AND P6, PT, R33, R42.reuse, PT ;  /* 0x0000002a2100720c */ /* 0x080fe20003fc6270 */
[----:B------:R-:W1:Y:S01]  /*0830*/  LDCU UR7, c[0x0][0x38c] ;  /* 0x00007180ff0777ac */ /* 0x000e620008000800 */
[-C--:B------:R-:W-:Y:S02]  /*0840*/  ISETP.GE.AND P0, PT, R35, R42.reuse, PT ;  /* 0x0000002a2300720c */ /* 0x080fe40003f06270 */
[----:B------:R-:W-:Y:S02]  /*0850*/  ISETP.GE.AND P1, PT, R36, R42, PT ;  /* 0x0000002a2400720c */ /* 0x000fe40003f26270 */
[----:B------:R-:W-:-:S02]  /*0860*/  IADD3.X R3, PT, PT, RZ, R32, RZ, P3, !PT ;  /* 0x00000020ff037210 */ /* 0x000fc40001ffe4ff */
[-C--:B------:R-:W-:Y:S02]  /*0870*/  ISETP.GE.AND P2, PT, R37, R42.reuse, PT ;  /* 0x0000002a2500720c */ /* 0x080fe40003f46270 */
[-C--:B------:R-:W-:Y:S02]  /*0880*/  ISETP.GE.AND P3, PT, R38, R42.reuse, PT ;  /* 0x0000002a2600720c */ /* 0x080fe40003f66270 */
[-C--:B------:R-:W-:Y:S02]  /*0890*/  ISETP.GE.AND P4, PT, R39, R42.reuse, PT ;  /* 0x0000002a2700720c */ /* 0x080fe40003f86270 */
[-C--:B------:R-:W-:Y:S01]  /*08a0*/  ISETP.GE.AND P5, PT, R40, R42.reuse, PT ;  /* 0x0000002a2800720c */ /* 0x080fe20003fa6270 */
[----:B--2---:R-:W2:Y:S01]  /*08b0*/  @!P6 LDG.E.U16 R11, desc[UR16][R8.64] ;  /* 0x00000010080be981 */ /* 0x004ea2000c1e1500 */
[----:B------:R-:W-:-:S03]  /*08c0*/  ISETP.GE.AND P6, PT, R41, R42, PT ;  /* 0x0000002a2900720c */ /* 0x000fc60003fc6270 */
[----:B------:R-:W3:Y:S01]  /*08d0*/  @!P0 LDG.E.U16 R0, desc[UR16][R8.64+0x40] ;  /* 0x0000401008008981 */ /* 0x000ee2000c1e1500 */
[----:B------:R-:W-:-:S03]  /*08e0*/  P2R R58, PR, RZ, 0x1 ;  /* 0x00000001ff3a7803 */ /* 0x000fc60000000000 */
[----:B------:R-:W4:Y:S04]  /*08f0*/  @!P1 LDG.E.U16 R13, desc[UR16][R8.64+0x80] ;  /* 0x00008010080d9981 */ /* 0x000f28000c1e1500 */
[----:B------:R-:W4:Y:S04]  /*0900*/  @!P2 LDG.E.U16 R10, desc[UR16][R8.64+0xc0] ;  /* 0x0000c010080aa981 */ /* 0x000f28000c1e1500 */
[----:B------:R-:W4:Y:S04]  /*0910*/  @!P3 LDG.E.U16 R53, desc[UR16][R8.64+0x100] ;  /* 0x000100100835b981 */ /* 0x000f28000c1e1500 */
[----:B------:R-:W4:Y:S04]  /*0920*/  @!P4 LDG.E.U16 R12, desc[UR16][R8.64+0x140] ;  /* 0x00014010080cc981 */ /* 0x000f28000c1e1500 */
[----:B------:R-:W4:Y:S04]  /*0930*/  @!P5 LDG.E.U16 R55, desc[UR16][R8.64+0x180] ;  /* 0x000180100837d981 */ /* 0x000f28000c1e1500 */
[----:B------:R1:W4:Y:S01]  /*0940*/  @!P6 LDG.E.U16 R52, desc[UR16][R8.64+0x1c0] ;  /* 0x0001c0100834e981 */ /* 0x000322000c1e1500 */
[C---:B0-----:R-:W-:Y:S01]  /*0950*/  IADD3 R44, PT, PT, R43.reuse, 0x20, RZ ;  /* 0x000000202b2c7810 */ /* 0x041fe20007ffe0ff */
[C---:B------:R-:W-:Y:S01]  /*0960*/  VIADD R46, R43.reuse, 0x40 ;  /* 0x000000402b2e7836 */ /* 0x040fe20000000000 */
[CC--:B------:R-:W-:Y:S01]  /*0970*/  LEA.HI.SX32 R45, R43.reuse, R43.reuse, 0x1b ;  /* 0x0000002b2b2d7211 */ /* 0x0c0fe200078fdaff */
[----:B------:R-:W-:Y:S01]  /*0980*/  VIADD R50, R43, 0xa0 ;  /* 0x000000a02b327836 */ /* 0x000fe20000000000 */
[----:B------:R-:W-:-:S02]  /*0990*/  LEA.HI.SX32 R47, R44, R43, 0x1b ;  /* 0x0000002b2c2f7211 */ /* 0x000fc400078fdaff */
[----:B------:R-:W-:Y:S02]  /*09a0*/  LEA.HI.SX32 R49, R46, R43, 0x1b ;  /* 0x0000002b2e317211 */ /* 0x000fe400078fdaff */
[-C--:B------:R-:W-:Y:S02]  /*09b0*/  LEA R44, R45, R14.reuse, 0x1 ;  /* 0x0000000e2d2c7211 */ /* 0x080fe400078e08ff */
[----:B-1----:R-:W-:Y:S01]  /*09c0*/  IADD3 R8, PT, PT, R43, 0x60, RZ ;  /* 0x000000602b087810 */ /* 0x002fe20007ffe0ff */
[----:B------:R-:W-:Y:S01]  /*09d0*/  IMAD R46, R49, 0x2, R14 ;  /* 0x00000002312e7824 */ /* 0x000fe200078e020e */
[----:B------:R-:W-:Y:S02]  /*09e0*/  IADD3 R48, PT, PT, R43, 0x80, RZ ;  /* 0x000000802b307810 */ /* 0x000fe40007ffe0ff */
[----:B------:R-:W-:Y:S02]  /*09f0*/  LEA R45, R47, R14, 0x1 ;  /* 0x0000000e2f2d7211 */ /* 0x000fe400078e08ff */
[----:B------:R-:W-:-:S02]  /*0a00*/  IADD3 R54, PT, PT, R43, 0xc0, RZ ;  /* 0x000000c02b367810 */ /* 0x000fc40007ffe0ff */
[-C--:B------:R-:W-:Y:S02]  /*0a10*/  LEA.HI.SX32 R47, R8, R43.reuse, 0x1b ;  /* 0x0000002b082f7211 */ /* 0x080fe400078fdaff */
[----:B------:R-:W-:Y:S02]  /*0a20*/  IADD3 R56, PT, PT, R43, 0xe0, RZ ;  /* 0x000000e02b387810 */ /* 0x000fe40007ffe0ff */
[-C--:B------:R-:W-:Y:S01]  /*0a30*/  LEA.HI.SX32 R9, R48, R43.reuse, 0x1b ;  /* 0x0000002b30097211 */ /* 0x080fe200078fdaff */
[----:B------:R-:W-:Y:S01]  /*0a40*/  IMAD R47, R47, 0x2, R14 ;  /* 0x000000022f2f7824 */ /* 0x000fe200078e020e */
[-C--:B------:R-:W-:Y:S02]  /*0a50*/  LEA.HI.SX32 R49, R50, R43.reuse, 0x1b ;  /* 0x0000002b32317211 */ /* 0x080fe400078fdaff */
[----:B------:R-:W-:Y:S02]  /*0a60*/  LEA.HI.SX32 R51, R56, R43, 0x1b ;  /* 0x0000002b38337211 */ /* 0x000fe400078fdaff */
[----:B------:R-:W-:-:S02]  /*0a70*/  LEA R48, R9, R14, 0x1 ;  /* 0x0000000e09307211 */ /* 0x000fc400078e08ff */
[-C--:B------:R-:W-:Y:S02]  /*0a80*/  LEA R49, R49, R14.reuse, 0x1 ;  /* 0x0000000e31317211 */ /* 0x080fe400078e08ff */
[----:B------:R-:W-:Y:S02]  /*0a90*/  LEA R51, R51, R14, 0x1 ;  /* 0x0000000e33337211 */ /* 0x000fe400078e08ff */
[----:B------:R-:W-:Y:S02]  /*0aa0*/  ISETP.GE.AND P0, PT, R33, R42, PT ;  /* 0x0000002a2100720c */ /* 0x000fe40003f06270 */
[----:B------:R-:W-:Y:S02]  /*0ab0*/  PRMT R8, RZ, 0x7610, R8 ;  /* 0x00007610ff087816 */ /* 0x000fe40000000008 */
[----:B------:R-:W-:Y:S01]  /*0ac0*/  PRMT R57, RZ, 0x7610, R57 ;  /* 0x00007610ff397816 */ /* 0x000fe20000000039 */
[----:B--2---:R0:W-:Y:S04]  /*0ad0*/  STS.U16 [R44], R11 ;  /* 0x0000000b2c007388 */ /* 0x0041e80000000400 */
[----:B---3--:R1:W-:Y:S04]  /*0ae0*/  STS.U16 [R45+0x40], R0 ;  /* 0x000040002d007388 */ /* 0x0083e80000000400 */
[----:B----4-:R2:W-:Y:S01]  /*0af0*/  STS.U16 [R46+0x80], R13 ;  /* 0x0000800d2e007388 */ /* 0x0105e20000000400 */
[----:B0-----:R-:W-:-:S03]  /*0b00*/  LEA.HI.SX32 R11, R54, R43, 0x1b ;  /* 0x0000002b360b7211 */ /* 0x001fc600078fdaff */
[----:B------:R0:W-:Y:S01]  /*0b10*/  STS.U16 [R47+0xc0], R10 ;  /* 0x0000c00a2f007388 */ /* 0x0001e20000000400 */
[----:B------:R-:W-:Y:S02]  /*0b20*/  PRMT R54, RZ, 0x7610, R54 ;  /* 0x00007610ff367816 */ /* 0x000fe40000000036 */
[----:B-1----:R-:W-:Y:S01]  /*0b30*/  SHF.L.U32 R0, R43, 0x3, RZ ;  /* 0x000000032b007819 */ /* 0x002fe200000006ff */
[----:B------:R-:W-:Y:S01]  /*0b40*/  IMAD R50, R11, 0x2, R14 ;  /* 0x000000020b327824 */ /* 0x000fe200078e020e */
[----:B------:R1:W-:Y:S01]  /*0b50*/  STS.U16 [R48+0x100], R53 ;  /* 0x0001003530007388 */ /* 0x0003e20000000400 */
[----:B------:R-:W-:Y:S02]  /*0b60*/  PRMT R11, RZ, 0x7610, R11 ;  /* 0x00007610ff0b7816 */ /* 0x000fe4000000000b */
[----:B------:R-:W-:Y:S01]  /*0b70*/  LEA.HI.SX32 R9, R0, R0, 0x1b ;  /* 0x0000000000097211 */ /* 0x000fe200078fdaff */
[----:B------:R-:W-:Y:S01]  /*0b80*/  STS.U16 [R49+0x140], R12 ;  /* 0x0001400c31007388 */ /* 0x000fe20000000400 */
[----:B--2---:R-:W-:-:S02]  /*0b90*/  PRMT R13, RZ, 0x7610, R13 ;  /* 0x00007610ff0d7816 */ /* 0x004fc4000000000d */
[----:B------:R-:W-:Y:S01]  /*0ba0*/  PRMT R0, RZ, 0x7610, R0 ;  /* 0x00007610ff007816 */ /* 0x000fe20000000000 */
[----:B------:R-:W-:Y:S01]  /*0bb0*/  STS.U16 [R50+0x180], R55 ;  /* 0x0001803732007388 */ /* 0x000fe20000000400 */
[----:B0-----:R-:W-:Y:S02]  /*0bc0*/  PRMT R10, RZ, 0x7610, R10 ;  /* 0x00007610ff0a7816 */ /* 0x001fe4000000000a */
[----:B-1----:R-:W-:Y:S01]  /*0bd0*/  PRMT R53, RZ, 0x7610, R53 ;  /* 0x00007610ff357816 */ /* 0x002fe20000000035 */
[----:B------:R0:W-:Y:S02]  /*0be0*/  STS.U16 [R51+0x1c0], R52 ;  /* 0x0001c03433007388 */ /* 0x0001e40000000400 */
[----:B0-----:R-:W-:Y:S01]  /*0bf0*/  LEA R52, R9, R14, 0x1 ;  /* 0x0000000e09347211 */ /* 0x001fe200078e08ff */
[----:B------:R-:W-:-:S04]  /*0c00*/  NOP ;  /* 0x0000000000007918 */ /* 0x000fc80000000000 */
[----:B------:R-:W0:Y:S04]  /*0c10*/  LDS.U16 R63, [R52] ;  /* 0x00000000343f7984 */ /* 0x000e280000000400 */
[----:B------:R-:W1:Y:S04]  /*0c20*/  LDS.U16 R64, [R52+0x2] ;  /* 0x0000020034407984 */ /* 0x000e680000000400 */
[----:B------:R-:W2:Y:S04]  /*0c30*/  LDS.U16 R67, [R52+0x4] ;  /* 0x0000040034437984 */ /* 0x000ea80000000400 */
[----:B------:R-:W3:Y:S04]  /*0c40*/  LDS.U16 R68, [R52+0x6] ;  /* 0x0000060034447984 */ /* 0x000ee80000000400 */
[----:B------:R-:W4:Y:S04]  /*0c50*/  LDS.U16 R69, [R52+0x8] ;  /* 0x0000080034457984 */ /* 0x000f280000000400 */
[----:B------:R-:W4:Y:S04]  /*0c60*/  LDS.U16 R71, [R52+0xa] ;  /* 0x00000a0034477984 */ /* 0x000f280000000400 */
[----:B------:R-:W4:Y:S04]  /*0c70*/  LDS.U16 R73, [R52+0xc] ;  /* 0x00000c0034497984 */ /* 0x000f280000000400 */
[----:B------:R-:W4:Y:S01]  /*0c80*/  LDS.U16 R75, [R52+0xe] ;  /* 0x00000e00344b7984 */ /* 0x000f220000000400 */
[----:B------:R-:W-:Y:S06]  /*0c90*/  BAR.SYNC.DEFER_BLOCKING 0x0 ;  /* 0x0000000000007b1d */ /* 0x000fec0000010000 */
[----:B------:R-:W2:Y:S01]  /*0ca0*/  @!P0 LDG.E.U16 R11, desc[UR16][R6.64] ;  /* 0x00000010060b8981 */ /* 0x000ea2000c1e1500 */
[----:B------:R-:W-:-:S03]  /*0cb0*/  ISETP.NE.AND P0, PT, R58, RZ, PT ;  /* 0x000000ff3a00720c */ /* 0x000fc60003f05270 */
[----:B------:R-:W3:Y:S04]  /*0cc0*/  @!P1 LDG.E.U16 R13, desc[UR16][R6.64+0x80] ;  /* 0x00008010060d9981 */ /* 0x000ee8000c1e1500 */
[----:B------:R-:W4:Y:S04]  /*0cd0*/  @!P2 LDG.E.U16 R54, desc[UR16][R6.64+0xc0] ;  /* 0x0000c0100636a981 */ /* 0x000f28000c1e1500 */
[----:B------:R-:W4:Y:S04]  /*0ce0*/  @!P3 LDG.E.U16 R57, desc[UR16][R6.64+0x100] ;  /* 0x000100100639b981 */ /* 0x000f28000c1e1500 */
[----:B------:R-:W3:Y:S01]  /*0cf0*/  @!P0 LDG.E.U16 R8, desc[UR16][R6.64+0x40] ;  /* 0x0000401006088981 */ /* 0x000ee2000c1e1500 */
[----:B------:R-:W-:-:S03]  /*0d00*/  P2R R56, PR, RZ, 0x1 ;  /* 0x00000001ff387803 */ /* 0x000fc60000000000 */
[----:B------:R-:W4:Y:S04]  /*0d10*/  @!P4 LDG.E.U16 R0, desc[UR16][R6.64+0x140] ;  /* 0x000140100600c981 */ /* 0x000f28000c1e1500 */
[----:B------:R-:W4:Y:S04]  /*0d20*/  @!P5 LDG.E.U16 R53, desc[UR16][R6.64+0x180] ;  /* 0x000180100635d981 */ /* 0x000f28000c1e1500 */
[----:B------:R-:W4:Y:S01]  /*0d30*/  @!P6 LDG.E.U16 R10, desc[UR16][R6.64+0x1c0] ;  /* 0x0001c010060ae981 */ /* 0x000f22000c1e1500 */
[----:B------:R-:W-:Y:S02]  /*0d40*/  ISETP.GE.AND P0, PT, R33, R42, PT ;  /* 0x0000002a2100720c */ /* 0x000fe40003f06270 */
[----:B------:R-:W-:-:S02]  /*0d50*/  PRMT R55, RZ, 0x7610, R55 ;  /* 0x00007610ff377816 */ /* 0x000fc40000000037 */
[----:B------:R-:W-:Y:S01]  /*0d60*/  PRMT R59, RZ, 0x7610, R59 ;  /* 0x00007610ff3b7816 */ /* 0x000fe2000000003b */
[----:B--2---:R-:W-:Y:S04]  /*0d70*/  STS.U16 [R44], R11 ;  /* 0x0000000b2c007388 */ /* 0x004fe80000000400 */
[----:B---3--:R-:W-:Y:S04]  /*0d80*/  STS.U16 [R45+0x40], R8 ;  /* 0x000040082d007388 */ /* 0x008fe80000000400 */
[----:B------:R-:W-:Y:S04]  /*0d90*/  STS.U16 [R46+0x80], R13 ;  /* 0x0000800d2e007388 */ /* 0x000fe80000000400 */
[----:B----4-:R-:W-:Y:S04]  /*0da0*/  STS.U16 [R47+0xc0], R54 ;  /* 0x0000c0362f007388 */ /* 0x010fe80000000400 */
        /* <DEDUP_REMOVED lines=14> */
[----:B--2---:R-:W-:-:S02]  /*0e90*/  PRMT R10, RZ, 0x7610, R10 ;  /* 0x00007610ff0a7816 */ /* 0x004fc4000000000a */
[----:B------:R-:W-:Y:S02]  /*0ea0*/  PRMT R53, RZ, 0x7610, R53 ;  /* 0x00007610ff357816 */ /* 0x000fe40000000035 */
[----:B------:R-:W-:Y:S02]  /*0eb0*/  PRMT R54, RZ, 0x7610, R54 ;  /* 0x00007610ff367816 */ /* 0x000fe40000000036 */
[----:B------:R-:W-:Y:S02]  /*0ec0*/  PRMT R57, RZ, 0x7610, R57 ;  /* 0x00007610ff397816 */ /* 0x000fe40000000039 */
[----:B------:R-:W-:Y:S01]  /*0ed0*/  PRMT R0, RZ, 0x7610, R0 ;  /* 0x00007610ff007816 */ /* 0x000fe20000000000 */
[----:B------:R-:W2:Y:S01]  /*0ee0*/  @!P0 LDG.E.U16 R55, desc[UR16][R2.64] ;  /* 0x0000001002378981 */ /* 0x000ea2000c1e1500 */
[----:B------:R-:W-:Y:S02]  /*0ef0*/  ISETP.NE.AND P0, PT, R56, RZ, PT ;  /* 0x000000ff3800720c */ /* 0x000fe40003f05270 */
[----:B------:R-:W-:Y:S01]  /*0f00*/  PRMT R56, RZ, 0x7610, R56 ;  /* 0x00007610ff387816 */ /* 0x000fe20000000038 */
[----:B------:R-:W3:Y:S04]  /*0f10*/  @!P1 LDG.E.U16 R53, desc[UR16][R2.64+0x80] ;  /* 0x0000801002359981 */ /* 0x000ee8000c1e1500 */
[----:B------:R-:W4:Y:S04]  /*0f20*/  @!P2 LDG.E.U16 R54, desc[UR16][R2.64+0xc0] ;  /* 0x0000c0100236a981 */ /* 0x000f28000c1e1500 */
[----:B------:R-:W4:Y:S04]  /*0f30*/  @!P3 LDG.E.U16 R57, desc[UR16][R2.64+0x100] ;  /* 0x000100100239b981 */ /* 0x000f28000c1e1500 */
[----:B------:R-:W3:Y:S04]  /*0f40*/  @!P0 LDG.E.U16 R10, desc[UR16][R2.64+0x40] ;  /* 0x00004010020a8981 */ /* 0x000ee8000c1e1500 */
[----:B------:R-:W4:Y:S04]  /*0f50*/  @!P4 LDG.E.U16 R56, desc[UR16][R2.64+0x140] ;  /* 0x000140100238c981 */ /* 0x000f28000c1e1500 */
[----:B------:R-:W4:Y:S04]  /*0f60*/  @!P5 LDG.E.U16 R59, desc[UR16][R2.64+0x180] ;  /* 0x00018010023bd981 */ /* 0x000f28000c1e1500 */
[----:B------:R-:W4:Y:S01]  /*0f70*/  @!P6 LDG.E.U16 R0, desc[UR16][R2.64+0x1c0] ;  /* 0x0001c0100200e981 */ /* 0x000f22000c1e1500 */
[----:B0-----:R-:W-:Y:S01]  /*0f80*/  SHF.L.U32 R63, R63, 0x10, RZ ;  /* 0x000000103f3f7819 */ /* 0x001fe200000006ff */
[----:B-1----:R-:W-:Y:S01]  /*0f90*/  IMAD.U32 R64, R64, 0x10000, RZ ;  /* 0x0001000040407824 */ /* 0x002fe200078e00ff */
[----:B------:R-:W-:-:S02]  /*0fa0*/  SHF.L.U32 R67, R67, 0x10, RZ ;  /* 0x0000001043437819 */ /* 0x000fc400000006ff */
[----:B------:R-:W-:Y:S02]  /*0fb0*/  SHF.L.U32 R68, R68, 0x10, RZ ;  /* 0x0000001044447819 */ /* 0x000fe400000006ff */
[----:B------:R-:W-:Y:S02]  /*0fc0*/  SHF.L.U32 R69, R69, 0x10, RZ ;  /* 0x0000001045457819 */ /* 0x000fe400000006ff */
[----:B------:R-:W-:Y:S01]  /*0fd0*/  SHF.L.U32 R71, R71, 0x10, RZ ;  /* 0x0000001047477819 */ /* 0x000fe200000006ff */
[----:B------:R-:W-:Y:S01]  /*0fe0*/  UISETP.GE.AND UP0, UPT, UR7, 0x1, UPT ;  /* 0x000000010700788c */ /* 0x000fe2000bf06270 */
[----:B------:R-:W-:Y:S01]  /*0ff0*/  IMAD.U32 R73, R73, 0x10000, RZ ;  /* 0x0001000049497824 */ /* 0x000fe200078e00ff */
[----:B------:R-:W-:Y:S01]  /*1000*/  SHF.L.U32 R75, R75, 0x10, RZ ;  /* 0x000000104b4b7819 */ /* 0x000fe200000006ff */
[----:B------:R-:W-:Y:S02]  /*1010*/  HFMA2 R62, -RZ, RZ, 0, 0 ;  /* 0x00000000ff3e7431 */ /* 0x000fe400000001ff */
[----:B------:R-:W-:-:S02]  /*1020*/  HFMA2 R104, -RZ, RZ, 0, 0 ;  /* 0x00000000ff687431 */ /* 0x000fc400000001ff */
[----:B------:R-:W-:Y:S01]  /*1030*/  IMAD.MOV.U32 R65, RZ, RZ, RZ ;  /* 0x000000ffff417224 */ /* 0x000fe200078e00ff */
[----:B------:R-:W-:Y:S01]  /*1040*/  MOV R93, RZ ;  /* 0x000000ff005d7202 */ /* 0x000fe20000000f00 */
[----:B------:R-:W-:Y:S01]  /*1050*/  IMAD.MOV.U32 R95, RZ, RZ, RZ ;  /* 0x000000ffff5f7224 */ /* 0x000fe200078e00ff */
[----:B------:R-:W-:Y:S01]  /*1060*/  MOV R102, RZ ;  /* 0x000000ff00667202 */ /* 0x000fe20000000f00 */
[----:B--2---:R-:W-:Y:S04]  /*1070*/  STS.U16 [R44], R55 ;  /* 0x000000372c007388 */ /* 0x004fe80000000400 */
[----:B---3--:R-:W-:Y:S04]  /*1080*/  STS.U16 [R45+0x40], R10 ;  /* 0x0000400a2d007388 */ /* 0x008fe80000000400 */
        /* <DEDUP_REMOVED lines=15> */
[----:B0-----:R-:W-:-:S02]  /*1180*/  SHF.L.U32 R0, R60, 0x10, RZ ;  /* 0x000000103c007819 */ /* 0x001fc400000006ff */
        /* <DEDUP_REMOVED lines=8> */
[----:B------:R-:W-:-:S03]  /*1210*/  SHF.L.U32 R76, R76, 0x10, RZ ;  /* 0x000000104c4c7819 */ /* 0x000fc600000006ff */
[----:B------:R-:W-:Y:S01]  /*1220*/  FFMA.FTZ R23, R74, R69, R23 ;  /* 0x000000454a177223 */ /* 0x000fe20000010017 */
[----:B------:R-:W-:-:S03]  /*1230*/  IMAD.U32 R78, R78, 0x10000, RZ ;  /* 0x000100004e4e7824 */ /* 0x000fc600078e00ff */
[----:B------:R-:W-:Y:S01]  /*1240*/  FFMA.FTZ R23, R76, R71, R23 ;  /* 0x000000474c177223 */ /* 0x000fe20000010017 */
[----:B------:R-:W-:-:S03]  /*1250*/  SHF.L.U32 R80, R80, 0x10, RZ ;  /* 0x0000001050507819 */ /* 0x000fc600000006ff */
[----:B------:R-:W-:Y:S01]  /*1260*/  FFMA.FTZ R23, R78, R73, R23 ;  /* 0x000000494e177223 */ /* 0x000fe20000010017 */
        /* <DEDUP_REMOVED lines=13> */
[----:B------:R-:W-:Y:S01]  /*1340*/  SHF.L.U32 R3, R6, 0x10, RZ ;  /* 0x0000001006037819 */ /* 0x000fe200000006ff */
[----:B------:R-:W-:Y:S01]  /*1350*/  IMAD.U32 R89, R8, 0x10000, RZ ;  /* 0x0001000008597824 */ /* 0x000fe200078e00ff */
[----:B------:R-:W-:Y:S01]  /*1360*/  SHF.L.U32 R87, R7, 0x10, RZ ;  /* 0x0000001007577819 */ /* 0x000fe200000006ff */
[----:B------:R-:W-:Y:S01]  /*1370*/  UIADD3 UR4, UPT, UPT, UR8, -0x2, URZ ;  /* 0xfffffffe08047890 */ /* 0x000fe2000fffe0ff */
[----:B------:R-:W-:Y:S01]  /*1380*/  SHF.L.U32 R91, R9, 0x10, RZ ;  /* 0x00000010095b7819 */ /* 0x000fe200000006ff */
[----:B------:R-:W-:Y:S01]  /*1390*/  IMAD.U32 R13, R13, 0x10000, RZ ;  /* 0x000100000d0d7824 */ /* 0x000fe200078e00ff */
[----:B------:R-:W-:Y:S01]  /*13a0*/  SHF.L.U32 R97, R11, 0x10, RZ ;  /* 0x000000100b617819 */ /* 0x000fe200000006ff */
[----:B------:R-:W1:Y:S01]  /*13b0*/  LDC.64 R6, c[0x0][0x3e0] ;  /* 0x0000f800ff067b82 */ /* 0x000e620000000a00 */
[----:B------:R-:W-:Y:S01]  /*13c0*/  SHF.L.U32 R99, R12, 0x10, RZ ;  /* 0x000000100c637819 */ /* 0x000fe200000006ff */
[----:B------:R-:W-:Y:S01]  /*13d0*/  ULOP3.LUT UR10, UR6, 0x100, URZ, 0xc0, !UPT ;  /* 0x00000100060a7892 */ /* 0x000fe2000f8ec0ff */
[----:B------:R-:W-:Y:S01]  /*13e0*/  SHF.L.U32 R101, R77, 0x10, RZ ;  /* 0x000000104d657819 */ /* 0x000fe200000006ff */
[----:B------:R-:W-:Y:S01]  /*13f0*/  UIMAD UR4, UR4, UR7, URZ ;  /* 0x00000007040472a4 */ /* 0x000fe2000f8e02ff */
[--C-:B------:R-:W-:Y:S01]  /*1400*/  FADD.FTZ R92, R89, R16.reuse ;  /* 0x00000010595c7221 */ /* 0x100fe20000010000 */
[--C-:B------:R-:W-:Y:S01]  /*1410*/  FADD.FTZ R90, R3, R16.reuse ;  /* 0x00000010035a7221 */ /* 0x100fe20000010000 */
[--C-:B------:R-:W-:Y:S01]  /*1420*/  FADD.FTZ R87, R87, R16.reuse ;  /* 0x0000001057577221 */ /* 0x100fe20000010000 */
[----:B------:R-:W2:Y:S01]  /*1430*/  LDC.64 R8, c[0x0][0x3c0] ;  /* 0x0000f000ff087b82 */ /* 0x000ea20000000a00 */
[--C-:B------:R-:W-:Y:S01]  /*1440*/  FADD.FTZ R89, R91, R16.reuse ;  /* 0x000000105b597221 */ /* 0x100fe20000010000 */
[--C-:B------:R-:W-:Y:S01]  /*1450*/  FADD.FTZ R94, R97, R16.reuse ;  /* 0x00000010615e7221 */ /* 0x100fe20000010000 */
[--C-:B------:R-:W-:Y:S01]  /*1460*/  FADD.FTZ R96, R99, R16.reuse ;  /* 0x0000001063607221 */ /* 0x100fe20000010000 */
[--C-:B------:R-:W-:Y:S01]  /*1470*/  FADD.FTZ R98, R13, R16.reuse ;  /* 0x000000100d627221 */ /* 0x100fe20000010000 */
[----:B------:R-:W-:Y:S01]  /*1480*/  FADD.FTZ R100, R101, R16 ;  /* 0x0000001065647221 */ /* 0x000fe20000010000 */
[----:B------:R-:W-:Y:S01]  /*1490*/  USHF.L.U32 UR5, UR8, 0xa, URZ ;  /* 0x0000000a08057899 */ /* 0x000fe200080006ff */
[----:B------:R-:W-:Y:S01]  /*14a0*/  IADD3 R77, PT, PT, R14, 0xcd8, RZ ;  /* 0x00000cd80e4d7810 */ /* 0x000fe20007ffe0ff */
[----:B------:R-:W3:Y:S01]  /*14b0*/  LDC.64 R10, c[0x0][0x3a8] ;  /* 0x0000ea00ff0a7b82 */ /* 0x000ee20000000a00 */
[----:B0-----:R-:W-:Y:S01]  /*14c0*/  ISETP.LE.AND P0, PT, R2, UR8, PT ;  /* 0x0000000802007c0c */ /* 0x001fe2000bf03270 */
[----:B------:R-:W-:Y:S01]  /*14d0*/  IMAD.MOV.U32 R79, RZ, RZ, R24 ;  /* 0x000000ffff4f7224 */ /* 0x000fe200078e0018 */
[----:B------:R-:W-:Y:S01]  /*14e0*/  MOV R65, RZ ;  /* 0x000000ff00417202 */ /* 0x000fe20000000f00 */
[----:B------:R-:W-:Y:S01]  /*14f0*/  IMAD.MOV.U32 R83, RZ, RZ, R20 ;  /* 0x000000ffff537224 */ /* 0x000fe200078e0014 */
[----:B------:R-:W-:Y:S01]  /*1500*/  MOV R84, R26 ;  /* 0x0000001a00547202 */ /* 0x000fe20000000f00 */
[----:B------:R-:W-:Y:S01]  /*1510*/  FMUL.FTZ R97, R90, R63 ;  /* 0x0000003f5a617220 */ /* 0x000fe20000410000 */
[----:B------:R-:W-:Y:S01]  /*1520*/  MOV R81, R18 ;  /* 0x0000001200517202 */ /* 0x000fe20000000f00 */
[----:B------:R-:W0:Y:S01]  /*1530*/  LDC R136, c[0x0][0x394] ;  /* 0x0000e500ff887b82 */ /* 0x000e220000000800 */
[----:B------:R-:W-:Y:S01]  /*1540*/  MOV R86, R19 ;  /* 0x0000001300567202 */ /* 0x000fe20000000f00 */
[----:B------:R-:W-:Y:S01]  /*1550*/  FMUL.FTZ R106, R87, R64 ;  /* 0x00000040576a7220 */ /* 0x000fe20000410000 */
[----:B------:R-:W-:Y:S01]  /*1560*/  MOV R88, R21 ;  /* 0x0000001500587202 */ /* 0x000fe20000000f00 */
[----:B------:R-:W-:Y:S01]  /*1570*/  FMUL.FTZ R99, R92, R67 ;  /* 0x000000435c637220 */ /* 0x000fe20000410000 */
[----:B------:R-:W-:Y:S01]  /*1580*/  MOV R85, R14 ;  /* 0x0000000e00557202 */ /* 0x000fe20000000f00 */
[----:B------:R-:W-:Y:S01]  /*1590*/  FMUL.FTZ R101, R89, R68 ;  /* 0x0000004459657220 */ /* 0x000fe20000410000 */
[----:B------:R-:W-:Y:S01]  /*15a0*/  MOV R91, UR10 ;  /* 0x0000000a005b7c02 */ /* 0x000fe20008000f00 */
[----:B------:R-:W-:Y:S01]  /*15b0*/  FMUL.FTZ R103, R94, R69 ;  /* 0x000000455e677220 */ /* 0x000fe20000410000 */
[----:B-1----:R-:W-:Y:S01]  /*15c0*/  SHF.L.U64.HI R7, R6, 0x2, R7 ;  /* 0x0000000206077819 */ /* 0x002fe20000010207 */
[----:B------:R-:W-:Y:S01]  /*15d0*/  FMUL.FTZ R105, R96, R71 ;  /* 0x0000004760697220 */ /* 0x000fe20000410000 */
[----:B--2---:R-:W-:Y:S01]  /*15e0*/  SHF.L.U64.HI R9, R8, 0x2, R9 ;  /* 0x0000000208097819 */ /* 0x004fe20000010209 */
[----:B------:R-:W-:Y:S01]  /*15f0*/  FMUL.FTZ R107, R98, R73 ;  /* 0x00000049626b7220 */ /* 0x000fe20000410000 */
[----:B------:R-:W-:Y:S01]  /*1600*/  ISETP.EQ.AND P0, PT, R25, RZ, !P0 ;  /* 0x000000ff1900720c */ /* 0x000fe20004702270 */
[----:B------:R-:W-:Y:S01]  /*1610*/  FMUL.FTZ R108, R100, R75 ;  /* 0x0000004b646c7220 */ /* 0x000fe20000410000 */
[----:B------:R-:W-:Y:S01]  /*1620*/  IMAD.U32 R109, RZ, RZ, UR4 ;  /* 0x00000004ff6d7e24 */ /* 0x000fe2000f8e00ff */
[----:B---3--:R-:W-:Y:S01]  /*1630*/  SHF.L.U64.HI R11, R10, 0x2, R11 ;  /* 0x000000020a0b7819 */ /* 0x008fe2000001020b */
[----:B------:R-:W-:Y:S01]  /*1640*/  UIADD3 UR11, UPT, UPT, -UR7, URZ, URZ ;  /* 0x000000ff070b7290 */ /* 0x000fe2000fffe1ff */
[----:B------:R-:W1:Y:S01]  /*1650*/  LDCU UR12, c[0x0][0x394] ;  /* 0x00007280ff0c77ac */ /* 0x000e620008000800 */
[----:B------:R-:W-:-:S12]  /*1660*/  ULOP3.LUT UR5, UR5, 0x400, URZ, 0xc0, !UPT ;  /* 0x0000040005057892 */ /* 0x000fd8000f8ec0ff */
.L_x_8415:
[----:B------:R-:W-:Y:S02]  /*1670*/  MOV R2, R79 ;  /* 0x0000004f00027202 */ /* 0x000fe40000000f00 */
[----:B------:R-:W-:-:S05]  /*1680*/  MOV R3, R84 ;  /* 0x0000005400037202 */ /* 0x000fca0000000f00 */
[----:B--2---:R2:W3:Y:S01]  /*1690*/  LDG.E R110, desc[UR16][R2.64] ;  /* 0x00000010026e7981 */ /* 0x0044e2000c1e1900 */
[----:B------:R-:W-:Y:S02]  /*16a0*/  MOV R12, R83 ;  /* 0x00000053000c7202 */ /* 0x000fe40000000f00 */
[----:B------:R-:W-:-:S05]  /*16b0*/  MOV R13, R88 ;  /* 0x00000058000d7202 */ /* 0x000fca0000000f00 */
[----:B------:R-:W4:Y:S01]  /*16c0*/  LDG.E R12, desc[UR16][R12.64] ;  /* 0x000000100c0c7981 */ /* 0x000f22000c1e1900 */
[----:B--2---:R-:W-:Y:S01]  /*16d0*/  MOV R2, R81 ;  /* 0x0000005100027202 */ /* 0x004fe20000000f00 */
[----:B------:R-:W-:-:S05]  /*16e0*/  IMAD.MOV.U32 R3, RZ, RZ, R86 ;  /* 0x000000ffff037224 */ /* 0x000fca00078e0056 */
[----:B------:R2:W4:Y:S01]  /*16f0*/  LDG.E R115, desc[UR16][R2.64] ;  /* 0x0000001002737981 */ /* 0x000522000c1e1900 */
[C---:B------:R-:W-:Y:S02]  /*1700*/  ISETP.NE.AND P2, PT, R25.reuse, RZ, PT ;  /* 0x000000ff1900720c */ /* 0x040fe40003f45270 */
[----:B------:R-:W-:Y:S02]  /*1710*/  ISETP.NE.AND P1, PT, R25, 0x1f, PT ;  /* 0x0000001f1900780c */ /* 0x000fe40003f25270 */
[----:B--2---:R-:W-:-:S04]  /*1720*/  SEL R3, R91, R34, !P2 ;  /* 0x000000225b037207 */ /* 0x004fc80005000000 */
[----:B------:R-:W-:Y:S01]  /*1730*/  LEA R3, R3, R14, 0x2 ;  /* 0x0000000e03037211 */ /* 0x000fe200078e10ff */
[----:B------:R-:W-:Y:S01]  /*1740*/  BSSY.RECONVERGENT B0, `(.L_x_8410) ;  /* 0x0000024000007945 */ /* 0x000fe20003800200 */
[----:B---3--:R-:W-:-:S04]  /*1750*/  FMUL.FTZ R111, R110, 1.4426950216293334961 ;  /* 0x3fb8aa3b6e6f7820 */ /* 0x008fc80000410000 */
[-C--:B------:R-:W-:Y:S01]  /*1760*/  FMUL.FTZ R122, R90, R111.reuse ;  /* 0x0000006f5a7a7220 */ /* 0x080fe20000410000 */
[-C--:B------:R-:W-:Y:S01]  /*1770*/  FMUL.FTZ R113, R87, R111.reuse ;  /* 0x0000006f57717220 */ /* 0x080fe20000410000 */
[-C--:B------:R-:W-:Y:S01]  /*1780*/  FMUL.FTZ R120, R92, R111.reuse ;  /* 0x0000006f5c787220 */ /* 0x080fe20000410000 */
[-C--:B------:R-:W-:Y:S01]  /*1790*/  FMUL.FTZ R118, R89, R111.reuse ;  /* 0x0000006f59767220 */ /* 0x080fe20000410000 */
[-C--:B------:R-:W-:Y:S02]  /*17a0*/  FMUL.FTZ R116, R94, R111.reuse ;  /* 0x0000006f5e747220 */ /* 0x080fe40000410000 */
[----:B------:R-:W2:Y:S01]  /*17b0*/  MUFU.EX2 R122, R122 ;  /* 0x0000007a007a7308 */ /* 0x000ea20000000800 */
[-C--:B------:R-:W-:Y:S01]  /*17c0*/  FMUL.FTZ R112, R96, R111.reuse ;  /* 0x0000006f60707220 */ /* 0x080fe20000410000 */
[-C--:B------:R-:W-:Y:S01]  /*17d0*/  FMUL.FTZ R114, R98, R111.reuse ;  /* 0x0000006f62727220 */ /* 0x080fe20000410000 */
[----:B------:R-:W-:-:S05]  /*17e0*/  FMUL.FTZ R111, R100, R111 ;  /* 0x0000006f646f7220 */ /* 0x000fca0000410000 */
[----:B------:R-:W3:Y:S01]  /*17f0*/  MUFU.EX2 R113, R113 ;  /* 0x0000007100717308 */ /* 0x000ee20000000800 */
[----:B----4-:R-:W-:-:S07]  /*1800*/  FMUL.FTZ R127, R115, R12 ;  /* 0x0000000c737f7220 */ /* 0x010fce0000410000 */
[----:B------:R-:W4:Y:S08]  /*1810*/  MUFU.EX2 R120, R120 ;  /* 0x0000007800787308 */ /* 0x000f300000000800 */
[----:B------:R-:W0:Y:S08]  /*1820*/  MUFU.EX2 R118, R118 ;  /* 0x0000007600767308 */ /* 0x000e300000000800 */
[----:B------:R-:W0:Y:S08]  /*1830*/  MUFU.EX2 R116, R116 ;  /* 0x0000007400747308 */ /* 0x000e300000000800 */
[----:B------:R-:W0:Y:S08]  /*1840*/  MUFU.EX2 R112, R112 ;  /* 0x0000007000707308 */ /* 0x000e300000000800 */
[----:B------:R-:W0:Y:S08]  /*1850*/  MUFU.EX2 R114, R114 ;  /* 0x0000007200727308 */ /* 0x000e300000000800 */
[----:B------:R-:W0:Y:S01]  /*1860*/  MUFU.EX2 R111, R111 ;  /* 0x0000006f006f7308 */ /* 0x000e220000000800 */
[----:B--2---:R2:W-:Y:S01]  /*1870*/  STS [R3+0x458], R122 ;  /* 0x0004587a03007388 */ /* 0x0045e20000000800 */
        /* <DEDUP_REMOVED lines=9> */
[----:B--234-:R-:W-:Y:S05]  /*1910*/  @P1 BRA `(.L_x_8411) ;  /* 0x0000000000141947 */ /* 0x01cfea0003800000 */
[----:B-1----:R-:W-:Y:S01]  /*1920*/  UISETP.NE.AND UP0, UPT, UR8, UR12, UPT ;  /* 0x0000000c0800728c */ /* 0x002fe2000bf05270 */
[----:B------:R-:W-:-:S08]  /*1930*/  IMAD.MOV.U32 R130, RZ, RZ, 0x3f800000 ;  /* 0x3f800000ff827424 */ /* 0x000fd000078e00ff */
[----:B------:R-:W-:Y:S05]  /*1940*/  BRA.U !UP0, `(.L_x_8412) ;  /* 0x00000001080c7547 */ /* 0x000fea000b800000 */
[----:B------:R4:W1:Y:S01]  /*1950*/  LDS R130, [R85+UR5+0x458] ;  /* 0x0004580555827984 */ /* 0x0008620008000800 */
[----:B------:R-:W-:Y:S05]  /*1960*/  BRA `(.L_x_8412) ;  /* 0x0000000000047947 */ /* 0x000fea0003800000 */
.L_x_8411:
[----:B------:R2:W3:Y:S02]  /*1970*/  LDS R130, [R134+0xc5c] ;  /* 0x000c5c0086827984 */ /* 0x0004e40000000800 */
.L_x_8412:
[----:B-1----:R-:W-:Y:S05]  /*1980*/  BSYNC.RECONVERGENT B0 ;  /* 0x0000000000007941 */ /* 0x002fea0003800200 */
.L_x_8410:
[----:B------:R-:W-:Y:S01]  /*1990*/  UISETP.NE.AND UP0, UPT, UR8, 0x1, UPT ;  /* 0x000000010800788c */ /* 0x000fe2000bf05270 */
[----:B------:R-:W-:-:S05]  /*19a0*/  HFMA2 R125, -RZ, RZ, 0, 0 ;  /* 0x00000000ff7d7431 */ /* 0x000fca00000001ff */
[----:B------:R-:W-:-:S04]  /*19b0*/  PLOP3.LUT P1, PT, PT, PT, UP0, 0x80, 0x8 ;  /* 0x000000000008781c */ /* 0x000fc80003f2f008 */
[----:B------:R-:W-:-:S13]  /*19c0*/  ISETP.NE.OR P1, PT, R25, RZ, !P1 ;  /* 0x000000ff1900720c */ /* 0x000fda0004f25670 */
[----:B------:R-:W-:-:S05]  /*19d0*/  @!P1 IMAD.WIDE R2, R109, 0x8, R4 ;  /* 0x000000086d029825 */ /* 0x000fca00078e0204 */
[----:B------:R1:W5:Y:S01]  /*19e0*/  @!P1 LDG.E R125, desc[UR16][R2.64+0x4] ;  /* 0x00000410027d9981 */ /* 0x000362000c1e1900 */
[C---:B0--3--:R-:W-:Y:S01]  /*19f0*/  FMUL.FTZ R13, R111.reuse, R130 ;  /* 0x000000826f0d7220 */ /* 0x049fe20000410000 */
[----:B------:R-:W-:Y:S01]  /*1a00*/  FFMA.FTZ R12, R111, R127, R128 ;  /* 0x0000007f6f0c7223 */ /* 0x000fe20000010080 */
[----:B------:R-:W-:Y:S01]  /*1a10*/  ISETP.NE.AND P1, PT, R132, 0x1f, PT ;  /* 0x0000001f8400780c */ /* 0x000fe20003f25270 */
[----:B------:R-:W-:Y:S01]  /*1a20*/  BSSY.RECONVERGENT B0, `(.L_x_8413) ;  /* 0x00000ea000007945 */ /* 0x000fe20003800200 */
[C---:B------:R-:W-:Y:S01]  /*1a30*/  FMUL.FTZ R13, R114.reuse, R13 ;  /* 0x0000000d720d7220 */ /* 0x040fe20000410000 */
[----:B------:R-:W-:Y:S01]  /*1a40*/  FFMA.FTZ R12, R114, R12, R123 ;  /* 0x0000000c720c7223 */ /* 0x000fe2000001007b */
[----:B------:R-:W-:Y:S02]  /*1a50*/  ISETP.GT.U32.AND P3, PT, R132, 0x1d, PT ;  /* 0x0000001d8400780c */ /* 0x000fe40003f64070 */
[C---:B------:R-:W-:Y:S01]  /*1a60*/  FMUL.FTZ R13, R112.reuse, R13 ;  /* 0x0000000d700d7220 */ /* 0x040fe20000410000 */
[----:B------:R-:W-:-:S03]  /*1a70*/  FFMA.FTZ R12, R112, R12, R121 ;  /* 0x0000000c700c7223 */ /* 0x000fc60000010079 */
[C---:B------:R-:W-:Y:S01]  /*1a80*/  FMUL.FTZ R13, R116.reuse, R13 ;  /* 0x0000000d740d7220 */ /* 0x040fe20000410000 */
[----:B------:R-:W-:Y:S01]  /*1a90*/  FFMA.FTZ R124, R116, R12, R119 ;  /* 0x0000000c747c7223 */ /* 0x000fe20000010077 */
[----:B------:R-:W-:Y:S02]  /*1aa0*/  FFMA.FTZ R12, R97, R113, R106 ;  /* 0x00000071610c7223 */ /* 0x000fe4000001006a */
[C---:B------:R-:W-:Y:S01]  /*1ab0*/  FMUL.FTZ R13, R118.reuse, R13 ;  /* 0x0000000d760d7220 */ /* 0x040fe20000410000 */
[----:B------:R-:W-:Y:S01]  /*1ac0*/  FFMA.FTZ R124, R118, R124, R117 ;  /* 0x0000007c767c7223 */ /* 0x000fe20000010075 */
[C---:B------:R-:W-:Y:S02]  /*1ad0*/  FFMA.FTZ R12, R120.reuse, R12, R99 ;  /* 0x0000000c780c7223 */ /* 0x040fe40000010063 */
[C---:B-1----:R-:W-:Y:S01]  /*1ae0*/  FMUL.FTZ R2, R120.reuse, R13 ;  /* 0x0000000d78027220 */ /* 0x042fe20000410000 */
[----:B------:R-:W-:Y:S01]  /*1af0*/  FFMA.FTZ R124, R120, R124, R115 ;  /* 0x0000007c787c7223 */ /* 0x000fe20000010073 */
[----:B------:R-:W-:Y:S01]  /*1b00*/  FFMA.FTZ R12, R118, R12, R101 ;  /* 0x0000000c760c7223 */ /* 0x000fe20000010065 */
[----:B------:R-:W-:Y:S01]  /*1b10*/  FMUL.FTZ R13, R122, R113 ;  /* 0x000000717a0d7220 */ /* 0x000fe20000410000 */
        /* <DEDUP_REMOVED lines=11> */
[----:B------:R-:W-:-:S04]  /*1bd0*/  FMUL.FTZ R13, R112, R13 ;  /* 0x0000000d700d7220 */ /* 0x000fc80000410000 */
[----:B------:R-:W3:Y:S01]  /*1be0*/  SHFL.UP PT, R12, R129, 0x1, RZ ;  /* 0x04200000810c7989 */ /* 0x000ee200000e00ff */
[----:B0-----:R-:W-:Y:S01]  /*1bf0*/  @P1 FMUL.FTZ R2, R2, R3 ;  /* 0x0000000302021220 */ /* 0x001fe20000410000 */
[----:B-1----:R-:W-:-:S04]  /*1c00*/  @P1 FFMA.FTZ R124, R3, R131, R124 ;  /* 0x00000083037c1223 */ /* 0x002fc8000001007c */
[----:B------:R-:W-:Y:S01]  /*1c10*/  @P1 MOV R3, R2 ;  /* 0x0000000200031202 */ /* 0x000fe20000000f00 */
[----:B------:R-:W-:Y:S01]  /*1c20*/  FMUL.FTZ R2, R114, R13 ;  /* 0x0000000d72027220 */ /* 0x000fe20000410000 */
[----:B------:R-:W-:Y:S01]  /*1c30*/  ISETP.GE.AND P1, PT, R43, 0x1, PT ;  /* 0x000000012b00780c */ /* 0x000fe20003f26270 */
[----:B------:R-:W0:Y:S02]  /*1c40*/  SHFL.DOWN PT, R133, R124, 0x2, 0x1f ;  /* 0x08401f007c857f89 */ /* 0x000e2400000e0000 */
[----:B------:R-:W-:Y:S02]  /*1c50*/  FMUL.FTZ R2, R111, R2 ;  /* 0x000000026f027220 */ /* 0x000fe40000410000 */
[----:B------:R-:W1:Y:S02]  /*1c60*/  SHFL.DOWN PT, R138, R3, 0x2, 0x1f ;  /* 0x08401f00038a7f89 */ /* 0x000e6400000e0000 */
[----:B---3--:R-:W-:Y:S02]  /*1c70*/  FFMA.FTZ R12, R2, R12, R129 ;  /* 0x0000000c020c7223 */ /* 0x008fe40000010081 */
[----:B------:R-:W3:Y:S03]  /*1c80*/  SHFL.UP PT, R13, R2, 0x1, RZ ;  /* 0x04200000020d7989 */ /* 0x000ee600000e00ff */
[----:B------:R-:W-:-:S05]  /*1c90*/  FSEL R129, R129, R12, !P1 ;  /* 0x0000000c81817208 */ /* 0x000fca0004800000 */
[----:B------:R-:W4:Y:S01]  /*1ca0*/  SHFL.UP PT, R12, R129, 0x2, RZ ;  /* 0x04400000810c7989 */ /* 0x000f2200000e00ff */
[C---:B0-----:R-:W-:Y:S01]  /*1cb0*/  @!P3 FFMA.FTZ R124, R3.reuse, R133, R124 ;  /* 0x00000085037cb223 */ /* 0x041fe2000001007c */
[----:B-1----:R-:W-:-:S04]  /*1cc0*/  @!P3 FMUL.FTZ R131, R3, R138 ;  /* 0x0000008a0383b220 */ /* 0x002fc80000410000 */
[----:B------:R-:W0:Y:S01]  /*1cd0*/  SHFL.DOWN PT, R133, R124, 0x4, 0x1f ;  /* 0x08801f007c857f89 */ /* 0x000e2200000e0000 */
[----:B---3--:R-:W-:Y:S01]  /*1ce0*/  @P1 FMUL.FTZ R2, R2, R13 ;  /* 0x0000000d02021220 */ /* 0x008fe20000410000 */
[----:B------:R-:W-:Y:S02]  /*1cf0*/  @!P3 MOV R3, R131 ;  /* 0x000000830003b202 */ /* 0x000fe40000000f00 */
[----:B------:R-:W-:Y:S02]  /*1d00*/  ISETP.GE.AND P1, PT, R43, 0x2, PT ;  /* 0x000000022b00780c */ /* 0x000fe40003f26270 */
[----:B------:R-:W1:Y:S01]  /*1d10*/  SHFL.UP PT, R13, R2, 0x2, RZ ;  /* 0x04400000020d7989 */ /* 0x000e6200000e00ff */
[----:B------:R-:W-:Y:S01]  /*1d20*/  ISETP.GT.U32.AND P3, PT, R132, 0x1b, PT ;  /* 0x0000001b8400780c */ /* 0x000fe20003f64070 */
[----:B----4-:R-:W-:Y:S02]  /*1d30*/  FFMA.FTZ R12, R2, R12, R129 ;  /* 0x0000000c020c7223 */ /* 0x010fe40000010081 */
[----:B------:R-:W3:Y:S03]  /*1d40*/  SHFL.DOWN PT, R138, R3, 0x4, 0x1f ;  /* 0x08801f00038a7f89 */ /* 0x000ee600000e0000 */
[----:B------:R-:W-:-:S05]  /*1d50*/  FSEL R129, R129, R12, !P1 ;  /* 0x0000000c81817208 */ /* 0x000fca0004800000 */
[----:B------:R-:W4:Y:S02]  /*1d60*/  SHFL.UP PT, R12, R129, 0x4, RZ ;  /* 0x04800000810c7989 */ /* 0x000f2400000e00ff */
[----:B0-----:R-:W-:-:S05]  /*1d70*/  @!P3 FFMA.FTZ R124, R3, R133, R124 ;  /* 0x00000085037cb223 */ /* 0x001fca000001007c */
[----:B------:R-:W0:Y:S01]  /*1d80*/  SHFL.DOWN PT, R137, R124, 0x8, 0x1f ;  /* 0x09001f007c897f89 */ /* 0x000e2200000e0000 */
[----:B-1----:R-:W-:Y:S01]  /*1d90*/  @P1 FMUL.FTZ R2, R2, R13 ;  /* 0x0000000d02021220 */ /* 0x002fe20000410000 */
[----:B------:R-:W-:Y:S02]  /*1da0*/  ISETP.GE.AND P1, PT, R43, 0x4, PT ;  /* 0x000000042b00780c */ /* 0x000fe40003f26270 */
[----:B------:R-:W-:Y:S01]  /*1db0*/  MOV R13, RZ ;  /* 0x000000ff000d7202 */ /* 0x000fe20000000f00 */
[----:B---3--:R-:W-:-:S04]  /*1dc0*/  @!P3 FMUL.FTZ R131, R3, R138 ;  /* 0x0000008a0383b220 */ /* 0x008fc80000410000 */
[----:B------:R-:W-:Y:S01]  /*1dd0*/  @!P3 IMAD.MOV.U32 R3, RZ, RZ, R131 ;  /* 0x000000ffff03b224 */ /* 0x000fe200078e0083 */
[----:B------:R-:W-:Y:S01]  /*1de0*/  ISETP.GT.U32.AND P3, PT, R132, 0x17, PT ;  /* 0x000000178400780c */ /* 0x000fe20003f64070 */
[----:B------:R-:W1:Y:S01]  /*1df0*/  SHFL.UP PT, R131, R2, 0x4, RZ ;  /* 0x0480000002837989 */ /* 0x000e6200000e00ff */
[----:B----4-:R-:W-:-:S03]  /*1e00*/  FFMA.FTZ R12, R2, R12, R129 ;  /* 0x0000000c020c7223 */ /* 0x010fc60000010081 */
[----:B------:R-:W3:Y:S02]  /*1e10*/  SHFL.DOWN PT, R138, R3, 0x8, 0x1f ;  /* 0x09001f00038a7f89 */ /* 0x000ee400000e0000 */
[----:B------:R-:W-:Y:S01]  /*1e20*/  FSEL R129, R129, R12, !P1 ;  /* 0x0000000c81817208 */ /* 0x000fe20004800000 */
[----:B------:R-:W-:-:S04]  /*1e30*/  HFMA2 R12, -RZ, RZ, 1.875, 0 ;  /* 0x3f800000ff0c7431 */ /* 0x000fc800000001ff */
[----:B------:R-:W4:Y:S01]  /*1e40*/  SHFL.UP PT, R133, R129, 0x8, RZ ;  /* 0x0500000081857989 */ /* 0x000f2200000e00ff */
[----:B0-----:R-:W-:-:S03]  /*1e50*/  @!P3 FFMA.FTZ R124, R3, R137, R124 ;  /* 0x00000089037cb223 */ /* 0x001fc6000001007c */
[----:B------:R-:W-:Y:S04]  /*1e60*/  @P0 LDS.64 R12, [R77] ;  /* 0x000000004d0c0984 */ /* 0x000fe80000000a00 */
[----:B------:R-:W0:Y:S01]  /*1e70*/  SHFL.DOWN PT, R137, R124, 0x10, 0x1f ;  /* 0x0a001f007c897f89 */ /* 0x000e2200000e0000 */
[----:B-1----:R-:W-:Y:S01]  /*1e80*/  @P1 FMUL.FTZ R2, R2, R131 ;  /* 0x0000008302021220 */ /* 0x002fe20000410000 */
[----:B------:R-:W-:Y:S01]  /*1e90*/  ISETP.GE.AND P1, PT, R43, 0x8, PT ;  /* 0x000000082b00780c */ /* 0x000fe20003f26270 */
[----:B---3--:R-:W-:-:S03]  /*1ea0*/  @!P3 FMUL.FTZ R135, R3, R138 ;  /* 0x0000008a0387b220 */ /* 0x008fc60000410000 */
[----:B------:R-:W1:Y:S02]  /*1eb0*/  SHFL.UP PT, R131, R2, 0x8, RZ ;  /* 0x0500000002837989 */ /* 0x000e6400000e00ff */
[----:B------:R-:W-:Y:S02]  /*1ec0*/  @!P3 MOV R3, R135 ;  /* 0x000000870003b202 */ /* 0x000fe40000000f00 */
[----:B------:R-:W-:Y:S01]  /*1ed0*/  ISETP.GT.U32.AND P3, PT, R132, 0xf, PT ;  /* 0x0000000f8400780c */ /* 0x000fe20003f64070 */
[----:B----4-:R-:W-:Y:S02]  /*1ee0*/  FFMA.FTZ R138, R2, R133, R129 ;  /* 0x00000085028a7223 */ /* 0x010fe40000010081 */
[----:B------:R-:W3:Y:S03]  /*1ef0*/  SHFL.DOWN PT, R140, R3, 0x10, 0x1f ;  /* 0x0a001f00038c7f89 */ /* 0x000ee600000e0000 */
[----:B------:R-:W-:-:S05]  /*1f00*/  FSEL R129, R129, R138, !P1 ;  /* 0x0000008a81817208 */ /* 0x000fca0004800000 */
[----:B------:R-:W4:Y:S02]  /*1f10*/  SHFL.UP PT, R133, R129, 0x10, RZ ;  /* 0x0600000081857989 */ /* 0x000f2400000e00ff */
[----:B0-----:R-:W-:Y:S01]  /*1f20*/  @!P3 FFMA.FTZ R124, R3, R137, R124 ;  /* 0x00000089037cb223 */ /* 0x001fe2000001007c */
[----:B-1----:R-:W-:Y:S01]  /*1f30*/  @P1 FMUL.FTZ R2, R2, R131 ;  /* 0x0000008302021220 */ /* 0x002fe20000410000 */
[----:B------:R-:W-:-:S04]  /*1f40*/  ISETP.GE.AND P1, PT, R43, 0x10, PT ;  /* 0x000000102b00780c */ /* 0x000fc80003f26270 */
[----:B------:R-:W0:Y:S01]  /*1f50*/  SHFL.UP PT, R131, R2, 0x10, RZ ;  /* 0x0600000002837989 */ /* 0x000e2200000e00ff */
[----:B---3--:R-:W-:-:S03]  /*1f60*/  @!P3 FMUL.FTZ R135, R3, R140 ;  /* 0x0000008c0387b220 */ /* 0x008fc60000410000 */
[----:B------:R-:W-:Y:S01]  /*1f70*/  SHFL.IDX PT, R142, R13, RZ, 0x1f ;  /* 0x00001fff0d8e7589 */ /* 0x000fe200000e0000 */
[----:B------:R-:W-:-:S03]  /*1f80*/  @!P3 IMAD.MOV.U32 R3, RZ, RZ, R135 ;  /* 0x000000ffff03b224 */ /* 0x000fc600078e0087 */
[----:B------:R-:W-:Y:S01]  /*1f90*/  SHFL.DOWN PT, R140, R124, 0x1, 0x1f ;  /* 0x08201f007c8c7f89 */ /* 0x000fe200000e0000 */
[----:B------:R-:W-:Y:S01]  /*1fa0*/  ISETP.NE.AND P3, PT, R25, 0x1f, PT ;  /* 0x0000001f1900780c */ /* 0x000fe20003f65270 */
[C---:B----4-:R-:W-:Y:S02]  /*1fb0*/  FFMA.FTZ R138, R2.reuse, R133, R129 ;  /* 0x00000085028a7223 */ /* 0x050fe40000010081 */
[----:B------:R-:W1:Y:S03]  /*1fc0*/  SHFL.DOWN PT, R135, R3, 0x1, 0x1f ;  /* 0x08201f0003877f89 */ /* 0x000e6600000e0000 */
[----:B------:R-:W-:Y:S01]  /*1fd0*/  FSEL R138, R129, R138, !P1 ;  /* 0x0000008a818a7208 */ /* 0x000fe20004800000 */
[----:B------:R-:W-:Y:S04]  /*1fe0*/  SHFL.IDX PT, R124, R124, RZ, 0x1f ;  /* 0x00001fff7c7c7589 */ /* 0x000fe800000e0000 */
[----:B------:R-:W3:Y:S01]  /*1ff0*/  SHFL.IDX PT, R3, R3, RZ, 0x1f ;  /* 0x00001fff03037589 */ /* 0x000ee200000e0000 */
[----:B0-----:R-:W-:Y:S01]  /*2000*/  @P1 FMUL.FTZ R2, R2, R131 ;  /* 0x0000008302021220 */ /* 0x001fe20000410000 */
[----:B------:R-:W-:-:S02]  /*2010*/  ISETP.GT.AND P1, PT, R43, 0x1e, PT ;  /* 0x0000001e2b00780c */ /* 0x000fc40003f24270 */
[----:B------:R-:W-:Y:S04]  /*2020*/  SHFL.UP PT, R131, R138, 0x1, RZ ;  /* 0x042000008a837989 */ /* 0x000fe800000e00ff */
[----:B------:R-:W-:Y:S01]  /*2030*/  SHFL.UP PT, R2, R2, 0x1, RZ ;  /* 0x0420000002027989 */ /* 0x000fe200000e00ff */
[----:B-1----:R-:W-:Y:S01]  /*2040*/  @P3 FFMA.FTZ R142, R135, R142, R140 ;  /* 0x0000008e878e3223 */ /* 0x002fe2000001008c */
[----:B------:R-:W-:-:S03]  /*2050*/  ISETP.NE.AND P3, PT, R43, RZ, PT ;  /* 0x000000ff2b00720c */ /* 0x000fc60003f65270 */
[----:B------:R-:W-:-:S04]  /*2060*/  FFMA.FTZ R127, R142, R130, R127 ;  /* 0x000000828e7f7223 */ /* 0x000fc8000001007f */
[-C--:B------:R-:W-:Y:S01]  /*2070*/  FFMA.FTZ R129, R111, R127.reuse, R128 ;  /* 0x0000007f6f817223 */ /* 0x080fe20000010080 */
[----:B------:R-:W-:Y:S01]  /*2080*/  FMUL.FTZ R141, R100, R127 ;  /* 0x0000007f648d7220 */ /* 0x000fe20000410000 */
[C---:B---3--:R-:W-:Y:S01]  /*2090*/  FFMA.FTZ R13, R3.reuse, R13, R124 ;  /* 0x0000000d030d7223 */ /* 0x048fe2000001007c */
[----:B------:R-:W-:Y:S01]  /*20a0*/  FMUL.FTZ R12, R3, R12 ;  /* 0x0000000c030c7220 */ /* 0x000fe20000410000 */
[----:B------:R-:W-:Y:S01]  /*20b0*/  FFMA.FTZ R123, R114, R129, R123 ;  /* 0x00000081727b7223 */ /* 0x000fe2000001007b */
[----:B------:R-:W-:Y:S01]  /*20c0*/  FADD.FTZ R57, R141, R57 ;  /* 0x000000398d397221 */ /* 0x000fe20000010000 */
[----:B------:R-:W-:Y:S02]  /*20d0*/  @!P3 MOV R142, 0x400 ;  /* 0x00000400008eb802 */ /* 0x000fe40000000f00 */
[----:B------:R-:W-:-:S04]  /*20e0*/  FFMA.FTZ R121, R112, R123, R121 ;  /* 0x0000007b70797223 */ /* 0x000fc80000010079 */
[-C--:B------:R-:W-:Y:S01]  /*20f0*/  FFMA.FTZ R119, R116, R121.reuse, R119 ;  /* 0x0000007974777223 */ /* 0x080fe20000010077 */
[----:B------:R-:W-:-:S03]  /*2100*/  FMUL.FTZ R137, R94, R121 ;  /* 0x000000795e897220 */ /* 0x000fc60000410000 */
[----:B------:R-:W-:Y:S01]  /*2110*/  FFMA.FTZ R117, R118, R119, R117 ;  /* 0x0000007776757223 */ /* 0x000fe20000010075 */
[----:B------:R-:W-:-:S03]  /*2120*/  FADD.FTZ R54, R137, R54 ;  /* 0x0000003689367221 */ /* 0x000fc60000010000 */
[-C--:B------:R-:W-:Y:S01]  /*2130*/  FFMA.FTZ R115, R120, R117.reuse, R115 ;  /* 0x0000007578737223 */ /* 0x080fe20000010073 */
[-C--:B------:R-:W-:Y:S01]  /*2140*/  FMUL.FTZ R135, R92, R117.reuse ;  /* 0x000000755c877220 */ /* 0x080fe20000410000 */
[----:B------:R-:W-:-:S03]  /*2150*/  FMUL.FTZ R3, R110, R117 ;  /* 0x000000756e037220 */ /* 0x000fc60000410000 */
[----:B------:R-:W-:Y:S01]  /*2160*/  FADD.FTZ R82, R135, R82 ;  /* 0x0000005287527221 */ /* 0x000fe20000010000 */
[----:B-----5:R-:W0:Y:S02]  /*2170*/  SHFL.IDX PT, R133, R125, RZ, 0x1f ;  /* 0x00001fff7d857589 */ /* 0x020e2400000e0000 */
[----:B0-----:R-:W-:Y:S01]  /*2180*/  @P2 FFMA.FTZ R133, R2, R133, R131 ;  /* 0x0000008502852223 */ /* 0x001fe20000010083 */
[----:B------:R-:W-:-:S03]  /*2190*/  ISETP.NE.AND P2, PT, R25, RZ, PT ;  /* 0x000000ff1900720c */ /* 0x000fc60003f45270 */
[----:B------:R-:W-:-:S04]  /*21a0*/  FFMA.FTZ R122, R122, R133, R97 ;  /* 0x000000857a7a7223 */ /* 0x000fc80000010061 */
[CC--:B------:R-:W-:Y:S01]  /*21b0*/  FFMA.FTZ R2, R113.reuse, R122.reuse, R106 ;  /* 0x0000007a71027223 */ /* 0x0c0fe2000001006a */
[----:B------:R-:W-:Y:S01]  /*21c0*/  FFMA.FTZ R125, R0, R122, RZ ;  /* 0x0000007a007d7223 */ /* 0x000fe200000100ff */
[----:B------:R-:W-:Y:S01]  /*21d0*/  FFMA.FTZ R113, R113, R115, R126 ;  /* 0x0000007371717223 */ /* 0x000fe2000001007e */
[----:B------:R-:W-:Y:S01]  /*21e0*/  FMUL.FTZ R126, R96, R123 ;  /* 0x0000007b607e7220 */ /* 0x000fe20000410000 */
[-C--:B------:R-:W-:Y:S01]  /*21f0*/  FFMA.FTZ R128, R120, R2.reuse, R99 ;  /* 0x0000000278807223 */ /* 0x080fe20000010063 */
[----:B------:R-:W-:Y:S01]  /*2200*/  FFMA.FTZ R131, R66, R2, R125 ;  /* 0x0000000242837223 */ /* 0x000fe2000001007d */
[----:B------:R-:W-:Y:S01]  /*2210*/  FADD.FTZ R120, -R106, R2 ;  /* 0x000000026a787221 */ /* 0x000fe20000010100 */
[----:B------:R-:W-:Y:S01]  /*2220*/  FADD.FTZ R125, -R97, R122 ;  /* 0x0000007a617d7221 */ /* 0x000fe20000010100 */
[----:B------:R-:W-:Y:S01]  /*2230*/  FMUL.FTZ R2, R90, R113 ;  /* 0x000000715a027220 */ /* 0x000fe20000410000 */
[-C--:B------:R-:W-:Y:S01]  /*2240*/  FFMA.FTZ R130, R118, R128.reuse, R101 ;  /* 0x0000008076827223 */ /* 0x080fe20000010065 */
[----:B------:R-:W-:Y:S01]  /*2250*/  FFMA.FTZ R133, R70, R128, R131 ;  /* 0x0000008046857223 */ /* 0x000fe20000010083 */
[----:B------:R-:W-:Y:S01]  /*2260*/  FMUL.FTZ R131, R87, R115 ;  /* 0x0000007357837220 */ /* 0x000fe20000410000 */
[----:B------:R-:W-:Y:S01]  /*2270*/  FFMA.FTZ R122, R2, R125, RZ ;  /* 0x0000007d027a7223 */ /* 0x000fe200000100ff */
[-C--:B------:R-:W-:Y:S01]  /*2280*/  FFMA.FTZ R138, R116, R130.reuse, R103 ;  /* 0x00000082748a7223 */ /* 0x080fe20000010067 */
[----:B------:R-:W-:Y:S01]  /*2290*/  FADD.FTZ R118, -R99, R128 ;  /* 0x0000008063767221 */ /* 0x000fe20000010100 */
[----:B------:R-:W-:Y:S01]  /*22a0*/  FFMA.FTZ R139, R72, R130, R133 ;  /* 0x00000082488b7223 */ /* 0x000fe20000010085 */
[----:B------:R-:W-:Y:S01]  /*22b0*/  FFMA.FTZ R116, R131, R120, R122 ;  /* 0x0000007883747223 */ /* 0x000fe2000001007a */
[----:B------:R-:W-:Y:S01]  /*22c0*/  FADD.FTZ R122, -R101, R130 ;  /* 0x00000082657a7221 */ /* 0x000fe20000010100 */
[----:B------:R-:W-:Y:S01]  /*22d0*/  FMUL.FTZ R128, R89, R119 ;  /* 0x0000007759807220 */ /* 0x000fe20000410000 */
[----:B------:R-:W-:Y:S01]  /*22e0*/  FFMA.FTZ R139, R74, R138, R139 ;  /* 0x0000008a4a8b7223 */ /* 0x000fe2000001008b */
[----:B------:R-:W-:Y:S01]  /*22f0*/  FFMA.FTZ R133, R135, R118, R116 ;  /* 0x0000007687857223 */ /* 0x000fe20000010074 */
[----:B------:R-:W-:Y:S01]  /*2300*/  FFMA.FTZ R116, R112, R138, R105 ;  /* 0x0000008a70747223 */ /* 0x000fe20000010069 */
[----:B------:R-:W-:Y:S01]  /*2310*/  FADD.FTZ R130, -R103, R138 ;  /* 0x0000008a67827221 */ /* 0x000fe20000010100 */
[----:B------:R-:W-:Y:S01]  /*2320*/  FMUL.FTZ R138, R98, R129 ;  /* 0x00000081628a7220 */ /* 0x000fe20000410000 */
        /* <DEDUP_REMOVED lines=9> */
[----:B------:R-:W-:Y:S01]  /*23c0*/  FADD.FTZ R111, -R108, R143 ;  /* 0x0000008f6c6f7221 */ /* 0x000fe20000010100 */
[----:B------:R-:W-:Y:S01]  /*23d0*/  FFMA.FTZ R114, R80, R143, R139 ;  /* 0x0000008f50727223 */ /* 0x000fe2000001008b */
[----:B------:R0:W-:Y:S01]  /*23e0*/  @!P2 STS.64 [R77], R12 ;  /* 0x0000000c4d00a388 */ /* 0x0001e20000000a00 */
[----:B------:R-:W-:Y:S01]  /*23f0*/  FFMA.FTZ R140, R138, R112, R133 ;  /* 0x000000708a8c7223 */ /* 0x000fe20000010085 */
[----:B------:R-:W-:Y:S01]  /*2400*/  FMUL.FTZ R137, R110, R119 ;  /* 0x000000776e897220 */ /* 0x000fe20000410000 */
[----:B------:R-:W-:Y:S01]  /*2410*/  FMUL.FTZ R118, R118, R3 ;  /* 0x0000000376767220 */ /* 0x000fe20000410000 */
[----:B------:R-:W1:Y:S01]  /*2420*/  SHFL.DOWN PT, R139, R114, 0x1, 0x1f ;  /* 0x08201f00728b7f89 */ /* 0x000e6200000e0000 */
[----:B------:R-:W-:Y:S01]  /*2430*/  FFMA.FTZ R133, R141, R111, R140 ;  /* 0x0000006f8d857223 */ /* 0x000fe2000001008c */
[----:B------:R-:W-:Y:S01]  /*2440*/  FMUL.FTZ R137, R122, R137 ;  /* 0x000000897a897220 */ /* 0x000fe20000410000 */
[----:B------:R-:W-:Y:S01]  /*2450*/  FFMA.FTZ R118, R67, R117, R118 ;  /* 0x0000007543767223 */ /* 0x000fe20000010076 */
[----:B------:R-:W3:Y:S01]  /*2460*/  @!P3 S2R R143, SR_CgaCtaId ;  /* 0x00000000008fb919 */ /* 0x000ee20000008800 */
[----:B------:R-:W-:Y:S01]  /*2470*/  FMUL.FTZ R3, R110, R115 ;  /* 0x000000736e037220 */ /* 0x000fe20000410000 */
[----:B------:R-:W-:Y:S01]  /*2480*/  FFMA.FTZ R137, R68, R119, R137 ;  /* 0x0000007744897223 */ /* 0x000fe20000010089 */
[C---:B------:R-:W-:Y:S01]  /*2490*/  FMUL.FTZ R117, R110.reuse, R129 ;  /* 0x000000816e757220 */ /* 0x040fe20000410000 */
[----:B------:R-:W4:Y:S01]  /*24a0*/  SHFL.DOWN PT, R140, R133, 0x1, 0x1f ;  /* 0x08201f00858c7f89 */ /* 0x000f2200000e0000 */
[----:B0-----:R-:W-:Y:S01]  /*24b0*/  FMUL.FTZ R13, R110, R123 ;  /* 0x0000007b6e0d7220 */ /* 0x001fe20000410000 */
[----:B------:R-:W-:Y:S01]  /*24c0*/  FMUL.FTZ R3, R120, R3 ;  /* 0x0000000378037220 */ /* 0x000fe20000410000 */
[----:B------:R-:W-:Y:S01]  /*24d0*/  FMUL.FTZ R112, R112, R117 ;  /* 0x0000007570707220 */ /* 0x000fe20000410000 */
[----:B------:R-:W-:Y:S01]  /*24e0*/  FADD.FTZ R56, R138, R56 ;  /* 0x000000388a387221 */ /* 0x000fe20000010000 */
        /* <DEDUP_REMOVED lines=13> */
[----:B------:R-:W-:-:S03]  /*25c0*/  FADD.FTZ R62, R129, R62 ;  /* 0x0000003e813e7221 */ /* 0x000fc60000010000 */
[----:B------:R-:W0:Y:S01]  /*25d0*/  SHFL.DOWN PT, R139, R114, 0x2, 0x1f ;  /* 0x08401f00728b7f89 */ /* 0x000e2200000e0000 */
[----:B----4-:R-:W-:Y:S01]  /*25e0*/  @!P1 FADD.FTZ R133, R133, R140 ;  /* 0x0000008c85859221 */ /* 0x010fe20000010000 */
[----:B------:R-:W-:Y:S02]  /*25f0*/  ISETP.GT.AND P1, PT, R43, 0x1d, PT ;  /* 0x0000001d2b00780c */ /* 0x000fe40003f24270 */
[----:B---3--:R-:W-:Y:S02]  /*2600*/  @!P3 LEA R14, R143, R142, 0x18 ;  /* 0x0000008e8f0eb211 */ /* 0x008fe400078ec0ff */
[----:B------:R-:W1:Y:S09]  /*2610*/  SHFL.DOWN PT, R140, R133, 0x2, 0x1f ;  /* 0x08401f00858c7f89 */ /* 0x000e7200000e0000 */
        /* <DEDUP_REMOVED lines=11> */
[----:B------:R-:W-:-:S04]  /*26d0*/  FMUL.FTZ R139, R110, R121 ;  /* 0x000000796e8b7220 */ /* 0x000fc80000410000 */
[----:B------:R-:W0:Y:S01]  /*26e0*/  SHFL.DOWN PT, R143, R114, 0x10, 0x1f ;  /* 0x0a001f00728f7f89 */ /* 0x000e2200000e0000 */
[----:B------:R-:W-:Y:S01]  /*26f0*/  FMUL.FTZ R130, R130, R139 ;  /* 0x0000008b82827220 */ /* 0x000fe20000410000 */
[----:B-1----:R-:W-:Y:S01]  /*2700*/  @!P1 FADD.FTZ R133, R133, R140 ;  /* 0x0000008c85859221 */ /* 0x002fe20000010000 */
[----:B------:R-:W-:Y:S02]  /*2710*/  ISETP.GT.AND P1, PT, R43, 0xf, PT ;  /* 0x0000000f2b00780c */ /* 0x000fe40003f24270 */
[----:B------:R-:W-:Y:S02]  /*2720*/  FFMA.FTZ R121, R69, R121, R130 ;  /* 0x0000007945797223 */ /* 0x000fe40000010082 */
[----:B------:R-:W1:Y:S02]  /*2730*/  SHFL.DOWN PT, R124, R133, 0x10, 0x1f ;  /* 0x0a001f00857c7f89 */ /* 0x000e6400000e0000 */
[----:B------:R-:W-:Y:S01]  /*2740*/  FADD.FTZ R58, R121, R58 ;  /* 0x0000003a793a7221 */ /* 0x000fe20000010000 */
[----:B0-----:R-:W-:-:S05]  /*2750*/  FADD.FTZ R13, R114, R143 ;  /* 0x0000008f720d7221 */ /* 0x001fca0000010000 */
[----:B------:R-:W-:Y:S01]  /*2760*/  FSEL R119, R114, R13, P1 ;  /* 0x0000000d72777208 */ /* 0x000fe20000800000 */
[C---:B------:R-:W-:Y:S01]  /*2770*/  FMUL.FTZ R114, R110.reuse, R113 ;  /* 0x000000716e727220 */ /* 0x040fe20000410000 */
[----:B------:R-:W-:Y:S01]  /*2780*/  FMUL.FTZ R110, R110, R127 ;  /* 0x0000007f6e6e7220 */ /* 0x000fe20000410000 */
[----:B-1----:R-:W-:Y:S02]  /*2790*/  FADD.FTZ R12, R133, R124 ;  /* 0x0000007c850c7221 */ /* 0x002fe40000010000 */
[----:B------:R-:W-:Y:S01]  /*27a0*/  FMUL.FTZ R114, R125, R114 ;  /* 0x000000727d727220 */ /* 0x000fe20000410000 */
[----:B------:R-:W-:Y:S02]  /*27b0*/  FMUL.FTZ R110, R111, R110 ;  /* 0x0000006e6f6e7220 */ /* 0x000fe40000410000 */
[----:B------:R0:W-:Y:S01]  /*27c0*/  @!P3 STS.64 [R14+0x228], R12 ;  /* 0x0002280c0e00b388 */ /* 0x0001e20000000a00 */
[----:B------:R-:W-:Y:S01]  /*27d0*/  FFMA.FTZ R114, R63, R113, R114 ;  /* 0x000000713f727223 */ /* 0x000fe20000010072 */
[----:B------:R-:W-:-:S03]  /*27e0*/  FFMA.FTZ R110, R75, R127, R110 ;  /* 0x0000007f4b6e7223 */ /* 0x000fc6000001006e */
[----:B------:R-:W-:Y:S01]  /*27f0*/  FADD.FTZ R59, R114, R59 ;  /* 0x0000003b723b7221 */ /* 0x000fe20000010000 */
[----:B------:R-:W-:Y:S01]  /*2800*/  FADD.FTZ R65, R110, R65 ;  /* 0x000000416e417221 */ /* 0x000fe20000010000 */
        /* <DEDUP_REMOVED lines=11> */
.L_x_8414:
[----:B------:R-:W-:Y:S05]  /*28c0*/  BSYNC.RECONVERGENT B0 ;  /* 0x0000000000007941 */ /* 0x000fea0003800200 */
.L_x_8413:
[----:B------:R-:W-:Y:S01]  /*28d0*/  UIADD3 UR11, UPT, UPT, UR11, 0x1, URZ ;  /* 0x000000010b0b7890 */ /* 0x000fe2000fffe0ff */
[----:B------:R-:W-:Y:S01]  /*28e0*/  LEA R83, P1, R6, R83, 0x2 ;  /* 0x0000005306537211 */ /* 0x000fe200078210ff */
[----:B------:R-:W-:Y:S01]  /*28f0*/  VIADD R91, R91, 0x1 ;  /* 0x000000015b5b7836 */ /* 0x000fe20000000000 */
[----:B------:R-:W-:Y:S01]  /*2900*/  LEA R81, P2, R8, R81, 0x2 ;  /* 0x0000005108517211 */ /* 0x000fe200078410ff */
[----:B------:R-:W-:Y:S01]  /*2910*/  UISETP.NE.AND UP0, UPT, UR11, URZ, UPT ;  /* 0x000000ff0b00728c */ /* 0x000fe2000bf05270 */
[----:B------:R-:W-:Y:S02]  /*2920*/  LEA R79, P3, R10, R79, 0x2 ;  /* 0x0000004f0a4f7211 */ /* 0x000fe400078610ff */
[----:B0-----:R-:W-:Y:S02]  /*2930*/  IADD3 R85, PT, PT, R85, 0x4, RZ ;  /* 0x0000000455557810 */ /* 0x001fe40007ffe0ff */
[----:B------:R-:W-:Y:S02]  /*2940*/  IADD3 R77, PT, PT, R77, 0x8, RZ ;  /* 0x000000084d4d7810 */ /* 0x000fe40007ffe0ff */
[----:B------:R-:W-:-:S02]  /*2950*/  IADD3 R109, PT, PT, R109, 0x1, RZ ;  /* 0x000000016d6d7810 */ /* 0x000fc40007ffe0ff */
[----:B------:R-:W-:Y:S02]  /*2960*/  IADD3.X R88, PT, PT, R88, R7, RZ, P1, !PT ;  /* 0x0000000758587210 */ /* 0x000fe40000ffe4ff */
[----:B------:R-:W-:Y:S02]  /*2970*/  IADD3.X R86, PT, PT, R86, R9, RZ, P2, !PT ;  /* 0x0000000956567210 */ /* 0x000fe400017fe4ff */
[----:B------:R-:W-:Y:S01]  /*2980*/  IADD3.X R84, PT, PT, R84, R11, RZ, P3, !PT ;  /* 0x0000000b54547210 */ /* 0x000fe20001ffe4ff */
[----:B------:R-:W-:Y:S06]  /*2990*/  BRA.U UP0, `(.L_x_8415) ;  /* 0xffffffed00347547 */ /* 0x000fec000b83ffff */
.L_x_8409:
[----:B------:R-:W0:Y:S08]  /*29a0*/  S2UR UR5, SR_CgaCtaId ;  /* 0x00000000000579c3 */ /* 0x000e300000008800 */
[----:B------:R-:W-:Y:S01]  /*29b0*/  BAR.SYNC.DEFER_BLOCKING 0x0 ;  /* 0x0000000000007b1d */ /* 0x000fe20000010000 */
[----:B------:R-:W-:Y:S01]  /*29c0*/  ISETP.NE.AND P0, PT, R25, RZ, PT ;  /* 0x000000ff1900720c */ /* 0x000fe20003f05270 */
[----:B------:R-:W-:Y:S01]  /*29d0*/  USHF.R.S32.HI UR7, URZ, 0x1f, UR6 ;  /* 0x0000001fff077899 */ /* 0x000fe20008011406 */
[----:B------:R-:W-:Y:S01]  /*29e0*/  F2FP.BF16.F32.PACK_AB R60, R60, R61 ;  /* 0x0000003d3c3c723e */ /* 0x000fe200000010ff */
[----:B------:R-:W-:Y:S01]  /*29f0*/  UISETP.GT.AND UP0, UPT, UR8, 0x1, UPT ;  /* 0x000000010800788c */ /* 0x000fe2000bf04270 */
[----:B------:R-:W-:Y:S01]  /*2a00*/  F2FP.BF16.F32.PACK_AB R53, R53, R82 ;  /* 0x000000523535723e */ /* 0x000fe200000010ff */
[----:B------:R-:W-:Y:S01]  /*2a10*/  UMOV UR4, 0x400 ;  /* 0x0000040000047882 */ /* 0x000fe20000000000 */
[----:B------:R-:W-:Y:S01]  /*2a20*/  F2FP.BF16.F32.PACK_AB R54, R55, R54 ;  /* 0x000000363736723e */ /* 0x000fe200000010ff */
[----:B------:R-:W1:Y:S01]  /*2a30*/  LDCU.64 UR10, c[0x0][0x4f8] ;  /* 0x00009f00ff0a77ac */ /* 0x000e620008000a00 */
[----:B------:R-:W-:-:S02]  /*2a40*/  F2FP.BF16.F32.PACK_AB R56, R57, R56 ;  /* 0x000000383938723e */ /* 0x000fc400000010ff */
[----:B------:R-:W-:Y:S01]  /*2a50*/  PRMT R0, R60, 0x7632, R0 ;  /* 0x000076323c007816 */ /* 0x000fe20000000000 */
[----:B------:R-:W3:Y:S01]  /*2a60*/  LDCU.64 UR12, c[0x0][0x550] ;  /* 0x0000aa00ff0c77ac */ /* 0x000ee20008000a00 */
[----:B------:R-:W-:Y:S02]  /*2a70*/  PRMT R2, R53, 0x7632, R2 ;  /* 0x0000763235027816 */ /* 0x000fe40000000002 */
[----:B------:R-:W-:Y:S01]  /*2a80*/  PRMT R3, R54, 0x7632, R3 ;  /* 0x0000763236037816 */ /* 0x000fe20000000003 */
[----:B------:R-:W-:Y:S01]  /*2a90*/  UMOV UR8, UR9 ;  /* 0x0000000900087c82 */ /* 0x000fe20008000000 */
[----:B------:R-:W-:Y:S01]  /*2aa0*/  PRMT R6, R56, 0x7632, R6 ;  /* 0x0000763238067816 */ /* 0x000fe20000000006 */
[----:B0-----:R-:W-:Y:S01]  /*2ab0*/  ULEA UR4, UR5, UR4, 0x18 ;  /* 0x0000000405047291 */ /* 0x001fe2000f8ec0ff */
[----:B------:R0:W-:Y:S04]  /*2ac0*/  STS.U16 [R52], R60 ;  /* 0x0000003c34007388 */ /* 0x0001e80000000400 */
[----:B------:R-:W-:Y:S01]  /*2ad0*/  STS.U16 [R52+0x2], R0 ;  /* 0x0000020034007388 */ /* 0x000fe20000000400 */
[----:B------:R-:W-:-:S03]  /*2ae0*/  IMAD.U32 R14, RZ, RZ, UR4 ;  /* 0x00000004ff0e7e24 */ /* 0x000fc6000f8e00ff */
[----:B------:R-:W-:Y:S01]  /*2af0*/  STS.U16 [R52+0x4], R53 ;  /* 0x0000043534007388 */ /* 0x000fe20000000400 */
[----:B0-----:R-:W0:Y:S03]  /*2b00*/  LDC.64 R60, c[0x0][0x500] ;  /* 0x00014000ff3c7b82 */ /* 0x001e260000000a00 */
        /* <DEDUP_REMOVED lines=15> */
[----:B-1----:R-:W-:Y:S01]  /*2c00*/  UIMAD.WIDE.U32 UR4, UR18, UR10, UR6 ;  /* 0x0000000a120472a5 */ /* 0x002fe2000f8e0006 */
[----:B------:R-:W-:Y:S03]  /*2c10*/  BAR.SYNC.DEFER_BLOCKING 0x0 ;  /* 0x0000000000007b1d */ /* 0x000fe60000010000 */
[----:B------:R-:W-:-:S03]  /*2c20*/  UIMAD UR5, UR18, UR11, UR5 ;  /* 0x0000000b120572a4 */ /* 0x000fc6000f8e0205 */
[----:B------:R-:W1:Y:S03]  /*2c30*/  LDCU.64 UR10, c[0x0][0x560] ;  /* 0x0000ac00ff0a77ac */ /* 0x000e660008000a00 */
[----:B0-----:R-:W-:-:S04]  /*2c40*/  IMAD.WIDE.U32 R2, R15, R60, UR4 ;  /* 0x000000040f027e25 */ /* 0x001fc8000f8e003c */
[----:B----4-:R-:W-:Y:S01]  /*2c50*/  IMAD R6, R15, R61, R3 ;  /* 0x0000003d0f067224 */ /* 0x010fe200078e0203 */
[----:B------:R-:W-:Y:S01]  /*2c60*/  IADD3 R3, P1, PT, R33, R2, RZ ;  /* 0x0000000221037210 */ /* 0x000fe20007f3e0ff */
[----:B------:R-:W0:Y:S03]  /*2c70*/  LDCU.64 UR4, c[0x0][0x518] ;  /* 0x0000a300ff0477ac */ /* 0x000e260008000a00 */
[----:B------:R-:W-:Y:S02]  /*2c80*/  IADD3.X R6, PT, PT, RZ, R6, RZ, P1, !PT ;  /* 0x00000006ff067210 */ /* 0x000fe40000ffe4ff */
[----:B---3--:R-:W-:-:S04]  /*2c90*/  LEA R2, P2, R3, UR12, 0x1 ;  /* 0x0000000c03027c11 */ /* 0x008fc8000f8408ff */
[----:B------:R-:W-:Y:S01]  /*2ca0*/  LEA.HI.X R3, R3, UR13, R6, 0x1, P2 ;  /* 0x0000000d03037c11 */ /* 0x000fe200090f0c06 */
[----:B------:R-:W3:Y:S01]  /*2cb0*/  LDS R0, [R14+0x210] ;  /* 0x000210000e007984 */ /* 0x000ee20000000800 */
[----:B------:R-:W-:-:S04]  /*2cc0*/  F2FP.BF16.F32.PACK_AB R6, R104, R95 ;  /* 0x0000005f6806723e */ /* 0x000fc800000010ff */
[----:B------:R-:W-:Y:S01]  /*2cd0*/  PRMT R10, R6, 0x7632, R10 ;  /* 0x00007632060a7816 */ /* 0x000fe2000000000a */
[----:B0-----:R-:W-:-:S04]  /*2ce0*/  UIMAD.WIDE.U32 UR6, UR18, UR4, UR6 ;  /* 0x00000004120672a5 */ /* 0x001fc8000f8e0006 */
        /* <DEDUP_REMOVED lines=19> */
[----:B------:R-:W-:Y:S02]  /*2e20*/  @!P4 STG.E.U16 desc[UR16][R2.64+0x100], R43 ;  /* 0x0001002b0200c986 */ /* 0x000fe4000c101510 */
[----:B------:R-:W-:Y:S01]  /*2e30*/  FADD.FTZ R95, R102, R95 ;  /* 0x0000005f665f7221 */ /* 0x000fe20000010000 */
[----:B------:R-:W-:Y:S01]  /*2e40*/  PRMT R12, R0, 0x7632, R12 ;  /* 0x00007632000c7816 */ /* 0x000fe2000000000c */
[----:B------:R-:W-:Y:S02]  /*2e50*/  @!P6 STG.E.U16 desc[UR16][R2.64+0x140], R53 ;  /* 0x000140350200e986 */ /* 0x000fe4000c101510 */
[----:B------:R-:W-:-:S02]  /*2e60*/  FADD.FTZ R95, R95, R104 ;  /* 0x000000685f5f7221 */ /* 0x000fc40000010000 */
[----:B------:R-:W-:Y:S02]  /*2e70*/  @!P5 STG.E.U16 desc[UR16][R2.64+0x180], R55 ;  /* 0x000180370200d986 */ /* 0x000fe4000c101510 */
[----:B------:R-:W-:Y:S02]  /*2e80*/  FADD.FTZ R58, R95, R58 ;  /* 0x0000003a5f3a7221 */ /* 0x000fe40000010000 */
[----:B------:R0:W-:Y:S02]  /*2e90*/  @!P1 STG.E.U16 desc[UR16][R2.64+0x1c0], R57 ;  /* 0x0001c03902009986 */ /* 0x0001e4000c101510 */
[----:B------:R-:W-:Y:S01]  /*2ea0*/  FADD.FTZ R93, R58, R93 ;  /* 0x0000005d3a5d7221 */ /* 0x000fe20000010000 */
[----:B------:R-:W-:Y:S03]  /*2eb0*/  BAR.SYNC.DEFER_BLOCKING 0x0 ;  /* 0x0000000000007b1d */ /* 0x000fe60000010000 */
[----:B------:R-:W-:-:S04]  /*2ec0*/  FADD.FTZ R22, R93, R62 ;  /* 0x0000003e5d167221 */ /* 0x000fc80000010000 */
[----:B------:R-:W-:Y:S01]  /*2ed0*/  FADD.FTZ R22, R22, R65 ;  /* 0x0000004116167221 */ /* 0x000fe20000010000 */
[----:B0-----:R-:W-:-:S04]  /*2ee0*/  F2FP.BF16.F32.PACK_AB R3, R65, R62 ;  /* 0x0000003e4103723e */ /* 0x001fc800000010ff */
[----:B------:R-:W-:Y:S01]  /*2ef0*/  PRMT R2, R3, 0x7632, R2 ;  /* 0x0000763203027816 */ /* 0x000fe20000000002 */
[----:B------:R-:W-:Y:S04]  /*2f00*/  STS.U16 [R52], R7 ;  /* 0x0000000734007388 */ /* 0x000fe80000000400 */
        /* <DEDUP_REMOVED lines=9> */
[----:B0-----:R-:W0:Y:S03]  /*2fa0*/  LDC.64 R52, c[0x0][0x520] ;  /* 0x00014800ff347b82 */ /* 0x001e260000000a00 */
[----:B------:R-:W-:Y:S04]  /*2fb0*/  LDS.U16 R45, [R45+0x40] ;  /* 0x000040002d2d7984 */ /* 0x000fe80000000400 */
[----:B------:R-:W-:Y:S04]  /*2fc0*/  LDS.U16 R9, [R46+0x80] ;  /* 0x000080002e097984 */ /* 0x000fe80000000400 */
[----:B------:R-:W-:Y:S04]  /*2fd0*/  LDS.U16 R47, [R47+0xc0] ;  /* 0x0000c0002f2f7984 */ /* 0x000fe80000000400 */
[----:B------:R-:W-:Y:S04]  /*2fe0*/  LDS.U16 R11, [R48+0x100] ;  /* 0x00010000300b7984 */ /* 0x000fe80000000400 */
[----:B------:R-:W-:Y:S04]  /*2ff0*/  LDS.U16 R49, [R49+0x140] ;  /* 0x0001400031317984 */ /* 0x000fe80000000400 */
[----:B------:R-:W-:Y:S01]  /*3000*/  LDS.U16 R13, [R50+0x180] ;  /* 0x00018000320d7984 */ /* 0x000fe20000000400 */
[----:B0-----:R-:W-:-:S03]  /*3010*/  IMAD.WIDE.U32 R2, R15, R52, UR6 ;  /* 0x000000060f027e25 */ /* 0x001fc6000f8e0034 */
[----:B------:R-:W-:Y:S01]  /*3020*/  LDS.U16 R51, [R51+0x1c0] ;  /* 0x0001c00033337984 */ /* 0x000fe20000000400 */
[----:B------:R-:W-:-:S03]  /*3030*/  IMAD R6, R15, R53, R3 ;  /* 0x000000350f067224 */ /* 0x000fc600078e0203 */
[----:B------:R-:W-:Y:S01]  /*3040*/  @!P0 STS [R14+0x210], R42 ;  /* 0x0002102a0e008388 */ /* 0x000fe20000000800 */
[----:B------:R-:W-:Y:S01]  /*3050*/  BAR.SYNC.DEFER_BLOCKING 0x0 ;  /* 0x0000000000007b1d */ /* 0x000fe20000010000 */
[----:B------:R-:W-:-:S04]  /*3060*/  IADD3 R3, P0, PT, R33, R2, RZ ;  /* 0x0000000221037210 */ /* 0x000fc80007f1e0ff */
[----:B------:R-:W-:Y:S02]  /*3070*/  IADD3.X R6, PT, PT, RZ, R6, RZ, P0, !PT ;  /* 0x00000006ff067210 */ /* 0x000fe400007fe4ff */
[----:B-1----:R-:W-:-:S04]  /*3080*/  LEA R2, P0, R3, UR10, 0x1 ;  /* 0x0000000a03027c11 */ /* 0x002fc8000f8008ff */
[----:B------:R-:W-:Y:S01]  /*3090*/  LEA.HI.X R3, R3, UR11, R6, 0x1, P0 ;  /* 0x0000000b03037c11 */ /* 0x000fe200080f0c06 */
[----:B------:R-:W0:Y:S02]  /*30a0*/  LDS R0, [R14+0x210] ;  /* 0x000210000e007984 */ /* 0x000e240000000800 */
[-C--:B0-----:R-:W-:Y:S02]  /*30b0*/  ISETP.GE.AND P3, PT, R38, R0.reuse, PT ;  /* 0x000000002600720c */ /* 0x081fe40003f66270 */
[-C--:B------:R-:W-:Y:S02]  /*30c0*/  ISETP.GE.AND P4, PT, R39, R0.reuse, PT ;  /* 0x000000002700720c */ /* 0x080fe40003f86270 */
[-C--:B------:R-:W-:Y:S02]  /*30d0*/  ISETP.GE.AND P5, PT, R40, R0.reuse, PT ;  /* 0x000000002800720c */ /* 0x080fe40003fa6270 */
[-C--:B------:R-:W-:Y:S02]  /*30e0*/  ISETP.GE.AND P6, PT, R41, R0.reuse, PT ;  /* 0x000000002900720c */ /* 0x080fe40003fc6270 */
[----:B------:R-:W-:-:S02]  /*30f0*/  ISETP.GE.AND P1, PT, R33, R0, PT ;  /* 0x000000002100720c */ /* 0x000fc40003f26270 */
[-C--:B------:R-:W-:Y:S02]  /*3100*/  ISETP.GE.AND P0, PT, R35, R0.reuse, PT ;  /* 0x000000002300720c */ /* 0x080fe40003f06270 */
[-C--:B------:R-:W-:Y:S01]  /*3110*/  ISETP.GE.AND P2, PT, R37, R0.reuse, PT ;  /* 0x000000002500720c */ /* 0x080fe20003f46270 */
[----:B------:R0:W-:Y:S04]  /*3120*/  @!P3 STG.E.U16 desc[UR16][R2.64+0x100], R11 ;  /* 0x0001000b0200b986 */ /* 0x0001e8000c101510 */
[----:B------:R0:W-:Y:S04]  /*3130*/  @!P4 STG.E.U16 desc[UR16][R2.64+0x140], R49 ;  /* 0x000140310200c986 */ /* 0x0001e8000c101510 */
[----:B------:R0:W-:Y:S04]  /*3140*/  @!P5 STG.E.U16 desc[UR16][R2.64+0x180], R13 ;  /* 0x0001800d0200d986 */ /* 0x0001e8000c101510 */
[----:B------:R0:W-:Y:S04]  /*3150*/  @!P6 STG.E.U16 desc[UR16][R2.64+0x1c0], R51 ;  /* 0x0001c0330200e986 */ /* 0x0001e8000c101510 */
[----:B------:R0:W-:Y:S01]  /*3160*/  @!P1 STG.E.U16 desc[UR16][R2.64], R7 ;  /* 0x0000000702009986 */ /* 0x0001e2000c101510 */
[----:B------:R-:W-:-:S03]  /*3170*/  ISETP.GE.AND P1, PT, R36, R0, PT ;  /* 0x000000002400720c */ /* 0x000fc60003f26270 */
[----:B------:R0:W-:Y:S01]  /*3180*/  @!P0 STG.E.U16 desc[UR16][R2.64+0x40], R45 ;  /* 0x0000402d02008986 */ /* 0x0001e2000c101510 */
[----:B------:R-:W-:-:S03]  /*3190*/  IADD3 R27, P0, PT, R27, -0x200, RZ ;  /* 0xfffffe001b1b7810 */ /* 0x000fc60007f1e0ff */
[----:B------:R0:W-:Y:S01]  /*31a0*/  @!P2 STG.E.U16 desc[UR16][R2.64+0xc0], R47 ;  /* 0x0000c02f0200a986 */ /* 0x0001e2000c101510 */
[----:B------:R-:W-:Y:S02]  /*31b0*/  IADD3 R31, P2, PT, R31, -0x200, RZ ;  /* 0xfffffe001f1f7810 */ /* 0x000fe40007f5e0ff */
[----:B------:R-:W-:Y:S02]  /*31c0*/  IADD3.X R28, PT, PT, R28, -0x1, RZ, P0, !PT ;  /* 0xffffffff1c1c7810 */ /* 0x000fe400007fe4ff */
[----:B------:R-:W-:Y:S01]  /*31d0*/  IADD3.X R32, PT, PT, R32, -0x1, RZ, P2, !PT ;  /* 0xffffffff20207810 */ /* 0x000fe200017fe4ff */
[----:B------:R0:W-:Y:S01]  /*31e0*/  @!P1 STG.E.U16 desc[UR16][R2.64+0x80], R9 ;  /* 0x0000800902009986 */ /* 0x0001e2000c101510 */
[----:B------:R-:W-:-:S04]  /*31f0*/  IADD3 R29, P1, PT, R29, -0x200, RZ ;  /* 0xfffffe001d1d7810 */ /* 0x000fc80007f3e0ff */
[----:B------:R-:W-:Y:S01]  /*3200*/  IADD3.X R30, PT, PT, R30, -0x1, RZ, P1, !PT ;  /* 0xffffffff1e1e7810 */ /* 0x000fe20000ffe4ff */
[----:B------:R-:W-:Y:S08]  /*3210*/  BRA.U UP0, `(.L_x_8416) ;  /* 0xffffffd500307547 */ /* 0x000ff0000b83ffff */
.L_x_8408:
[----:B0-----:R-:W0:Y:S01]  /*3220*/  LDC.64 R6, c[0x0][0x548] ;  /* 0x00015200ff067b82 */ /* 0x001e220000000a00 */
[----:B------:R-:W1:Y:S01]  /*3230*/  S2R R12, SR_TID.X ;  /* 0x00000000000c7919 */ /* 0x000e620000002100 */
[----:B------:R-:W1:Y:S06]  /*3240*/  LDCU UR7, c[0x0][0x38c] ;  /* 0x00007180ff0777ac */ /* 0x000e6c0008000800 */
[----:B------:R-:W3:Y:S01]  /*3250*/  LDC.64 R8, c[0x0][0x568] ;  /* 0x00015a00ff087b82 */ /* 0x000ee20000000a00 */
[----:B0-----:R-:W-:-:S04]  /*3260*/  ISETP.NE.U32.AND P1, PT, R6, RZ, PT ;  /* 0x000000ff0600720c */ /* 0x001fc80003f25070 */
[----:B------:R-:W-:Y:S02]  /*3270*/  ISETP.NE.AND.EX P1, PT, R7, RZ, PT, P1 ;  /* 0x000000ff0700720c */ /* 0x000fe40003f25310 */
[----:B---3--:R-:W-:Y:S02]  /*3280*/  ISETP.NE.U32.AND P0, PT, R8, RZ, PT ;  /* 0x000000ff0800720c */ /* 0x008fe40003f05070 */
[----:B-1----:R-:W-:Y:S02]  /*3290*/  ISETP.GE.AND P2, PT, R12, UR7, PT ;  /* 0x000000070c007c0c */ /* 0x002fe4000bf46270 */
[----:B------:R-:W-:-:S07]  /*32a0*/  ISETP.NE.AND.EX P0, PT, R9, RZ, PT, P0 ;  /* 0x000000ff0900720c */ /* 0x000fce0003f05300 */
[----:B------:R-:W-:Y:S06]  /*32b0*/  @!P1 BRA `(.L_x_8417) ;  /* 0x0000000000649947 */ /* 0x000fec0003800000 */
        /* <DEDUP_REMOVED lines=24> */
.L_x_8418:
[----:B------:R-:W-:Y:S05]  /*3440*/  BSYNC.RECONVERGENT B0 ;  /* 0x0000000000007941 */ /* 0x000fea0003800200 */
.L_x_8417:
[----:B------:R-:W-:Y:S05]  /*3450*/  @!P0 BRA `(.L_x_8419) ;  /* 0x0000000000688947 */ /* 0x000fea0003800000 */
[----:B------:R-:W-:Y:S06]  /*3460*/  BAR.SYNC.DEFER_BLOCKING 0x0 ;  /* 0x0000000000007b1d */ /* 0x000fec0000010000 */
[----:B------:R-:W-:Y:S01]  /*3470*/  BSSY.RECONVERGENT B0, `(.L_x_8419) ;  /* 0x0000018000007945 */ /* 0x000fe20003800200 */
[----:B-1----:R-:W1:Y:S01]  /*3480*/  SHFL.DOWN P0, R3, R22, 0x1, 0x1f ;  /* 0x08201f0016037f89 */ /* 0x002e620000000000 */
        /* <DEDUP_REMOVED lines=22> */
.L_x_8420:
[----:B------:R-:W-:Y:S05]  /*35f0*/  BSYNC.RECONVERGENT B0 ;  /* 0x0000000000007941 */ /* 0x000fea0003800200 */
.L_x_8419:
[----:B------:R-:W-:Y:S05]  /*3600*/  @P2 EXIT ;  /* 0x000000000000294d */ /* 0x000fea0003800000 */
[----:B------:R-:W1:Y:S01]  /*3610*/  LDCU.64 UR8, c[0x0][0x4e8] ;  /* 0x00009d00ff0877ac */ /* 0x000e620008000a00 */
[----:B------:R-:W3:Y:S01]  /*3620*/  S2UR UR5, SR_CgaCtaId ;  /* 0x00000000000579c3 */ /* 0x000ee20000008800 */
[----:B------:R-:W-:Y:S01]  /*3630*/  BSSY.RECONVERGENT B0, `(.L_x_8421) ;  /* 0x0000046000007945 */ /* 0x000fe20003800200 */
[----:B------:R-:W-:Y:S01]  /*3640*/  MOV R23, R12 ;  /* 0x0000000c00177202 */ /* 0x000fe20000000f00 */
[----:B------:R-:W0:Y:S01]  /*3650*/  LDCU.64 UR10, c[0x0][0x4c8] ;  /* 0x00009900ff0a77ac */ /* 0x000e220008000a00 */
[----:B------:R-:W4:Y:S01]  /*3660*/  LDCU.64 UR12, c[0x0][0x4a8] ;  /* 0x00009500ff0c77ac */ /* 0x000f220008000a00 */
[----:B------:R-:W-:Y:S01]  /*3670*/  UMOV UR4, 0x400 ;  /* 0x0000040000047882 */ /* 0x000fe20000000000 */
[----:B------:R-:W2:Y:S01]  /*3680*/  LDCU UR6, c[0x0][0x360] ;  /* 0x00006c00ff0677ac */ /* 0x000ea20008000800 */
[----:B------:R-:W2:Y:S01]  /*3690*/  LDCU.64 UR28, c[0x0][0x3e0] ;  /* 0x00007c00ff1c77ac */ /* 0x000ea20008000a00 */
[C---:B-1----:R-:W-:Y:S01]  /*36a0*/  IMAD.WIDE.U32 R2, R15.reuse, UR8, RZ ;  /* 0x000000080f027c25 */ /* 0x042fe2000f8e00ff */
[----:B------:R-:W1:Y:S03]  /*36b0*/  LDCU.64 UR30, c[0x0][0x3c0] ;  /* 0x00007800ff1e77ac */ /* 0x000e660008000a00 */
[C---:B0-----:R-:W-:Y:S01]  /*36c0*/  IMAD.WIDE.U32 R4, R15.reuse, UR10, RZ ;  /* 0x0000000a0f047c25 */ /* 0x041fe2000f8e00ff */
[----:B------:R-:W0:Y:S03]  /*36d0*/  LDCU.64 UR14, c[0x0][0x4b0] ;  /* 0x00009600ff0e77ac */ /* 0x000e260008000a00 */
        /* <DEDUP_REMOVED lines=8> */
[----:B-123--:R-:W-:-:S12]  /*3760*/  ULEA UR4, UR5, UR4, 0x18 ;  /* 0x0000000405047291 */ /* 0x00efd8000f8ec0ff */
.L_x_8422:
[C---:B------:R-:W-:Y:S01]  /*3770*/  LEA R0, R23.reuse, UR4, 0x2 ;  /* 0x0000000417007c11 */ /* 0x040fe2000f8e10ff */
[----:B------:R-:W-:Y:S01]  /*3780*/  IMAD.MOV.U32 R8, RZ, RZ, R6 ;  /* 0x000000ffff087224 */ /* 0x000fe200078e0006 */
[----:B------:R-:W-:Y:S01]  /*3790*/  SHF.R.S32.HI R22, RZ, 0x1f, R23 ;  /* 0x0000001fff167819 */ /* 0x000fe20000011417 */
[C---:B-1----:R-:W-:Y:S01]  /*37a0*/  IMAD.WIDE.U32 R12, R23.reuse, UR28, RZ ;  /* 0x0000001c170c7c25 */ /* 0x042fe2000f8e00ff */
[----:B------:R-:W-:Y:S01]  /*37b0*/  MOV R9, R27 ;  /* 0x0000001b00097202 */ /* 0x000fe20000000f00 */
[----:B------:R-:W1:Y:S02]  /*37c0*/  LDS R25, [R0+0x14d8] ;  /* 0x0014d80000197984 */ /* 0x000e640000000800 */
        /* <DEDUP_REMOVED lines=15> */
[----:B------:R-:W-:Y:S02]  /*38c0*/  IMAD.MOV.U32 R8, RZ, RZ, R4 ;  /* 0x000000ffff087224 */ /* 0x000fe400078e0004 */
[C---:B----45:R-:W-:Y:S02]  /*38d0*/  IMAD R16, R22.reuse, UR18, RZ ;  /* 0x0000001216107c24 */ /* 0x070fe4000f8e02ff */
[----:B------:R-:W-:-:S02]  /*38e0*/  IMAD R24, R22, UR30, RZ ;  /* 0x0000001e16187c24 */ /* 0x000fc4000f8e02ff */
[----:B------:R-:W-:-:S04]  /*38f0*/  IMAD.WIDE.U32 R8, R23, UR18, R8 ;  /* 0x0000001217087c25 */ /* 0x000fc8000f8e0008 */
[C---:B------:R-:W-:Y:S01]  /*3900*/  IMAD R17, R23.reuse, UR19, R16 ;  /* 0x0000001317117c24 */ /* 0x040fe2000f8e0210 */
[----:B-1----:R-:W-:Y:S01]  /*3910*/  LEA R10, P0, R8, UR22, 0x2 ;  /* 0x00000016080a7c11 */ /* 0x002fe2000f8010ff */
[----:B------:R-:W-:-:S03]  /*3920*/  IMAD.WIDE.U32 R12, R23, UR30, RZ ;  /* 0x0000001e170c7c25 */ /* 0x000fc6000f8e00ff */
[----:B------:R-:W-:Y:S01]  /*3930*/  IADD3 R11, PT, PT, R9, R17, RZ ;  /* 0x00000011090b7210 */ /* 0x000fe20007ffe0ff */
        /* <DEDUP_REMOVED lines=9> */
[----:B------:R-:W-:Y:S02]  /*39d0*/  IMAD R22, R22, UR24, RZ ;  /* 0x0000001816167c24 */ /* 0x000fe4000f8e02ff */
[----:B------:R-:W-:Y:S02]  /*39e0*/  IMAD.MOV.U32 R8, RZ, RZ, R2 ;  /* 0x000000ffff087224 */ /* 0x000fe400078e0002 */
[----:B------:R-:W-:-:S02]  /*39f0*/  IMAD R13, R23, UR25, R22 ;  /* 0x00000019170d7c24 */ /* 0x000fc4000f8e0216 */
        /* <DEDUP_REMOVED lines=10> */
.L_x_8421:
[----:B------:R-:W-:Y:S05]  /*3aa0*/  EXIT ;  /* 0x000000000000794d */ /* 0x000fea0003800000 */
.L_x_8423:
        /* <DEDUP_REMOVED lines=13> */
.L_x_10504:


//--------------------- .text._Z25selective_scan_bwd_kernelI32Selective_Scan_bwd_kernel_traitsILi32ELi8ELb0ELb0ELb0ELb0ELb1EN3c108BFloat16EfEEv12SSMParamsBwd --------------------------
	.section	.text._Z25selective_scan_bwd_kernelI32Selective_Scan_bwd_kernel_traitsILi32ELi8ELb0ELb0ELb0ELb0ELb1EN3c108BFloat16EfEEv12SSMParamsBwd,"ax",@progbits
	.align	128
        .global         _Z25selective_scan_bwd_kernelI32Selective_Scan_bwd_kernel_traitsILi32ELi8ELb0ELb0ELb0ELb0ELb1EN3c108BFloat16EfEEv12SSMParamsBwd
        .type           _Z25selective_scan_bwd_kernelI32Selective_Scan_bwd_kernel_traitsILi32ELi8ELb0ELb0ELb0ELb0ELb1EN3c108BFloat16EfEEv12SSMParamsBwd,@function
        .size           _Z25selective_scan_bwd_kernelI32Selective_Scan_bwd_kernel_traitsILi32ELi8ELb0ELb0ELb0ELb0ELb1EN3c108BFloat16EfEEv12SSMParamsBwd,(.L_x_10505 - _Z25selective_scan_bwd_kernelI32Selective_Scan_bwd_kernel_traitsILi32ELi8ELb0ELb0ELb0ELb0ELb1EN3c108BFloat16EfEEv12SSMParamsBwd)
        .other          _Z25selective_scan_bwd_kernelI32Selective_Scan_bwd_kernel_traitsILi32ELi8ELb0ELb0ELb0ELb0ELb1EN3c108BFloat16EfEEv12SSMParamsBwd,@"STO_CUDA_ENTRY STV_DEFAULT"
_Z25selective_scan_bwd_kernelI32Selective_Scan_bwd_kernel_traitsILi32ELi8ELb0ELb0ELb0ELb0ELb1EN3c108BFloat16EfEEv12SSMParamsBwd:
.text._Z25selective_scan_bwd_kernelI32Selective_Scan_bwd_kernel_traitsILi32ELi8ELb0ELb0ELb0ELb0ELb1EN3c108BFloat16EfEEv12SSMParamsBwd:
        /* <DEDUP_REMOVED lines=35> */
[----:B------:R-:W-:Y:S01]  /*0230*/  IMAD.U32 R3, RZ, RZ, UR5 ;  /* 0x00000005ff037e24 */ /* 0x000fe2000f8e00ff */
[----:B------:R-:W-:-:S02]  /*0240*/  MOV R5, UR8 ;  /* 0x0000000800057c02 */ /* 0x000fc40008000f00 */
[----:B------:R-:W1:Y:S01]  /*0250*/  @P0 LDC R17, c[0x0][0x38c] ;  /* 0x0000e300ff110b82 */ /* 0x000e620000000800 */
[----:B------:R-:W-:Y:S01]  /*0260*/  IMAD.U32 R3, RZ, RZ, UR9 ;  /* 0x00000009ff037e24 */ /* 0x000fe2000f8e00ff */
        /* <DEDUP_REMOVED lines=10> */
[----:B------:R-:W-:-:S07]  /*0310*/  @P0 IMAD R0, R0, R11, RZ ;  /* 0x0000000b00000224 */ /* 0x000fce00078e02ff */
[----:B------:R-:W4:Y:S01]  /*0320*/  LDC.64 R36, c[0x0][0x528] ;  /* 0x00014a00ff247b82 */ /* 0x000f220000000a00 */
[C---:B------:R-:W-:Y:S01]  /*0330*/  ISETP.GE.AND P1, PT, R11.reuse, 0x1, PT ;  /* 0x000000010b00780c */ /* 0x040fe20003f26270 */
[----:B------:R-:W-:Y:S01]  /*0340*/  UIMAD UR5, UR23, UR7, UR5 ;  /* 0x00000007170572a4 */ /* 0x000fe2000f8e0205 */
[----:B0-----:R-:W-:Y:S01]  /*0350*/  IMAD.WIDE.U32 R18, R14, UR8, RZ ;  /* 0x000000080e127c25 */ /* 0x001fe2000f8e00ff */
[----:B------:R-:W-:-:S03]  /*0360*/  LEA R11, R11, 0xffffff00, 0x8 ;  /* 0xffffff000b0b7811 */ /* 0x000fc600078e40ff */
        /* <DEDUP_REMOVED lines=16> */
[C---:B------:R-:W-:Y:S01]  /*0470*/  IADD3.X R31, PT, PT, R0.reuse, R31, RZ, P0, !PT ;  /* 0x0000001f001f7210 */ /* 0x040fe200007fe4ff */
[----:B------:R-:W-:Y:S01]  /*0480*/  IMAD.X R6, R0, 0x1, R13, P4 ;  /* 0x0000000100067824 */ /* 0x000fe200020e060d */
[----:B------:R-:W-:Y:S01]  /*0490*/  LEA R19, P0, R20, R24, 0x2 ;  /* 0x0000001814137211 */ /* 0x000fe200078010ff */
[----:B------:R-:W-:Y:S01]  /*04a0*/  IMAD R0, R14, UR11, R21 ;  /* 0x0000000b0e007c24 */ /* 0x000fe2000f8e0215 */
        /* <DEDUP_REMOVED lines=27> */
[C---:B------:R-:W-:Y:S02]  /*0660*/  IADD3 R33, PT, PT, R23.reuse, 0x200, RZ ;  /* 0x0000020017217810 */ /* 0x040fe40007ffe0ff */
[----:B------:R-:W-:Y:S02]  /*0670*/  LEA R112, R23, UR7, 0x2 ;  /* 0x0000000717707c11 */ /* 0x000fe4000f8e10ff */
[C---:B------:R-:W-:Y:S02]  /*0680*/  LOP3.LUT R34, R32.reuse, 0x20, RZ, 0xfc, !PT ;  /* 0x0000002020227812 */ /* 0x040fe400078efcff */
[C---:B------:R-:W-:Y:S02]  /*0690*/  LOP3.LUT R35, R32.reuse, 0x40, RZ, 0xfc, !PT ;  /* 0x0000004020237812 */ /* 0x040fe400078efcff */
[C---:B------:R-:W-:Y:S02]  /*06a0*/  LOP3.LUT R36, R32.reuse, 0x60, RZ, 0xfc, !PT ;  /* 0x0000006020247812 */ /* 0x040fe400078efcff */
[----:B------:R-:W-:-:S02]  /*06b0*/  LOP3.LUT R37, R32, 0x80, RZ, 0xfc, !PT ;  /* 0x0000008020257812 */ /* 0x000fc400078efcff */
[C---:B------:R-:W-:Y:S02]  /*06c0*/  LOP3.LUT R38, R32.reuse, 0xa0, RZ, 0xfc, !PT ;  /* 0x000000a020267812 */ /* 0x040fe400078efcff */
[C---:B------:R-:W-:Y:S02]  /*06d0*/  LOP3.LUT R39, R32.reuse, 0xc0, RZ, 0xfc, !PT ;  /* 0x000000c020277812 */ /* 0x040fe400078efcff */
[----:B---3--:R-:W-:-:S07]  /*06e0*/  LOP3.LUT R40, R32, 0xe0, RZ, 0xfc, !PT ;  /* 0x000000e020287812 */ /* 0x008fce00078efcff */
.L_x_8433:
[----:B0-----:R-:W0:Y:S01]  /*06f0*/  LDCU.128 UR12, c[0x0][0x410] ;  /* 0x00008200ff0c77ac */ /* 0x001e220008000c00 */
[----:B------:R-:W1:Y:S01]  /*0700*/  LDC R41, c[0x0][0x388] ;  /* 0x0000e200ff297b82 */ /* 0x000e620000000800 */
        /* <DEDUP_REMOVED lines=8> */
[----:B------:R-:W-:Y:S01]  /*0790*/  PRMT R53, RZ, 0x7610, R53 ;  /* 0x00007610ff357816 */ /* 0x000fe20000000035 */
[----:B------:R-:W-:-:S04]  /*07a0*/  USHF.L.U32 UR4, UR22, 0x8, URZ ;  /* 0x0000000816047899 */ /* 0x000fc800080006ff */
[----:B0-----:R-:W-:Y:S02]  /*07b0*/  UIMAD.WIDE.U32 UR8, UR23, UR12, UR4 ;  /* 0x0000000c170872a5 */ /* 0x001fe4000f8e0004 */
[----:B--2---:R-:W-:Y:S02]  /*07c0*/  UIMAD.WIDE.U32 UR10, UR23, UR16, UR4 ;  /* 0x00000010170a72a5 */ /* 0x004fe4000f8e0004 */
[----:B------:R-:W-:Y:S02]  /*07d0*/  UIMAD UR13, UR23, UR13, UR9 ;  /* 0x0000000d170d72a4 */ /* 0x000fe4000f8e0209 */
[----:B------:R-:W-:Y:S01]  /*07e0*/  MOV R3, UR9 ;  /* 0x0000000900037c02 */ /* 0x000fe20008000f00 */
[----:B------:R-:W-:Y:S01]  /*07f0*/  UIMAD UR12, UR23, UR17, UR11 ;  /* 0x00000011170c72a4 */ /* 0x000fe2000f8e020b */
[----:B------:R-:W-:Y:S01]  /*0800*/  IMAD.U32 R2, RZ, RZ, UR8 ;  /* 0x00000008ff027e24 */ /* 0x000fe2000f8e00ff */
[----:B------:R-:W-:Y:S01]  /*0810*/  MOV R6, UR10 ;  /* 0x0000000a00067c02 */ /* 0x000fe20008000f00 */
[----:B------:R-:W-:Y:S01]  /*0820*/  IMAD.U32 R7, RZ, RZ, UR11 ;  /* 0x0000000bff077e24 */ /* 0x000fe2000f8e00ff */
[----:B------:R-:W-:Y:S01]  /*0830*/  MOV R3, UR13 ;  /* 0x0000000d00037c02 */ /* 0x000fe20008000f00 */
[----:B------:R-:W0:Y:S01]  /*0840*/  LDCU.64 UR8, c[0x0][0x478] ;  /* 0x00008f00ff0877ac */ /* 0x000e220008000a00 */
[----:B------:R-:W-:-:S02]  /*0850*/  MOV R7, UR12 ;  /* 0x0000000c00077c02 */ /* 0x000fc40008000f00 */
[----:B-1----:R-:W-:Y:S01]  /*0860*/  IADD3 R41, PT, PT, R41, -UR4, RZ ;  /* 0x8000000429297c10 */ /* 0x002fe2000fffe0ff */
[C---:B------:R-:W-:Y:S01]  /*0870*/  IMAD.WIDE.U32 R2, R14.reuse, UR14, R2 ;  /* 0x0000000e0e027c25 */ /* 0x040fe2000f8e0002 */
[----:B------:R-:W-:Y:S02]  /*0880*/  PRMT R54, RZ, 0x7610, R54 ;  /* 0x00007610ff367816 */ /* 0x000fe40000000036 */
[----:B------:R-:W-:Y:S01]  /*0890*/  PRMT R55, RZ, 0x7610, R55 ;  /* 0x00007610ff377816 */ /* 0x000fe20000000037 */
[----:B------:R-:W-:Y:S01]  /*08a0*/  IMAD.WIDE.U32 R6, R14, UR18, R6 ;  /* 0x000000120e067c25 */ /* 0x000fe2000f8e0006 */
[C---:B------:R-:W-:Y:S01]  /*08b0*/  IADD3 R8, P0, PT, R32.reuse, R2, RZ ;  /* 0x0000000220087210 */ /* 0x040fe20007f1e0ff */
[----:B------:R-:W-:Y:S01]  /*08c0*/  BAR.SYNC.DEFER_BLOCKING 0x0 ;  /* 0x0000000000007b1d */ /* 0x000fe20000010000 */
[-C--:B------:R-:W-:Y:S01]  /*08d0*/  ISETP.GE.AND P6, PT, R32, R41.reuse, PT ;  /* 0x000000292000720c */ /* 0x080fe20003fc6270 */
[----:B------:R-:W-:Y:S01]  /*08e0*/  IMAD R9, R14, UR15, R3 ;  /* 0x0000000f0e097c24 */ /* 0x000fe2000f8e0203 */
[----:B------:R-:W-:Y:S01]  /*08f0*/  IADD3 R0, P1, PT, R32, R6, RZ ;  /* 0x0000000620007210 */ /* 0x000fe20007f3e0ff */
[----:B------:R-:W-:Y:S01]  /*0900*/  IMAD R3, R14, UR19, R7 ;  /* 0x000000130e037c24 */ /* 0x000fe2000f8e0207 */
[----:B------:R-:W-:Y:S01]  /*0910*/  ISETP.GE.AND P4, PT, R38, R41, PT ;  /* 0x000000292600720c */ /* 0x000fe20003f86270 */
[----:B------:R-:W1:Y:S01]  /*0920*/  LDCU.64 UR10, c[0x0][0x508] ;  /* 0x0000a100ff0a77ac */ /* 0x000e620008000a00 */
[----:B------:R-:W-:Y:S01]  /*0930*/  IADD3.X R7, PT, PT, RZ, R9, RZ, P0, !PT ;  /* 0x00000009ff077210 */ /* 0x000fe200007fe4ff */
[----:B------:R-:W-:Y:S01]  /*0940*/  IMAD.SHL.U32 R9, R32, 0x2, RZ ;  /* 0x0000000220097824 */ /* 0x000fe200078e00ff */
[C---:B---3--:R-:W-:Y:S01]  /*0950*/  LEA R6, P0, R8.reuse, UR24, 0x1 ;  /* 0x0000001808067c11 */ /* 0x048fe2000f8008ff */
[----:B------:R-:W2:Y:S01]  /*0960*/  S2R R42, SR_LANEID ;  /* 0x00000000002a7919 */ /* 0x000ea20000000000 */
[----:B------:R-:W-:Y:S01]  /*0970*/  IADD3.X R3, PT, PT, RZ, R3, RZ, P1, !PT ;  /* 0x00000003ff037210 */ /* 0x000fe20000ffe4ff */
[----:B------:R-:W3:Y:S01]  /*0980*/  LDCU.64 UR12, c[0x0][0x558] ;  /* 0x0000ab00ff0c77ac */ /* 0x000ee20008000a00 */
[----:B------:R-:W-:-:S02]  /*0990*/  LEA.HI.X R7, R8, UR25, R7, 0x1, P0 ;  /* 0x0000001908077c11 */ /* 0x000fc400080f0c07 */
[----:B------:R-:W-:Y:S01]  /*09a0*/  IADD3 R12, P0, PT, R9, R26, RZ ;  /* 0x0000001a090c7210 */ /* 0x000fe20007f1e0ff */
[----:B----4-:R-:W4:Y:S01]  /*09b0*/  LDCU.64 UR16, c[0x0][0x490] ;  /* 0x00009200ff1077ac */ /* 0x010f220008000a00 */
[C---:B0-----:R-:W-:Y:S02]  /*09c0*/  LEA R2, P1, R0.reuse, UR8, 0x1 ;  /* 0x0000000800027c11 */ /* 0x041fe4000f8208ff */
[----:B------:R-:W-:Y:S02]  /*09d0*/  IADD3.X R13, PT, PT, RZ, R27, RZ, P0, !PT ;  /* 0x0000001bff0d7210 */ /* 0x000fe400007fe4ff */
[----:B------:R-:W-:Y:S02]  /*09e0*/  LEA.HI.X R3, R0, UR9, R3, 0x1, P1 ;  /* 0x0000000900037c11 */ /* 0x000fe400088f0c03 */
[-C--:B------:R-:W-:Y:S01]  /*09f0*/  ISETP.GE.AND P0, PT, R34, R41.reuse, PT ;  /* 0x000000292200720c */ /* 0x080fe20003f06270 */
[----:B------:R-:W3:Y:S01]  /*0a00*/  @!P4 LDG.E.U16 R53, desc[UR20][R12.64+0x140] ;  /* 0x000140140c35c981 */ /* 0x000ee2000c1e1500 */
[----:B------:R-:W-:-:S02]  /*0a10*/  ISETP.GE.AND P1, PT, R35, R41, PT ;  /* 0x000000292300720c */ /* 0x000fc40003f26270 */
[C---:B------:R-:W-:Y:S02]  /*0a20*/  IADD3 R10, P2, PT, R9.reuse, R28, RZ ;  /* 0x0000001c090a7210 */ /* 0x040fe40007f5e0ff */
[----:B------:R-:W-:Y:S02]  /*0a30*/  PRMT R0, RZ, 0x7610, R0 ;  /* 0x00007610ff007816 */ /* 0x000fe40000000000 */
[----:B------:R-:W-:Y:S02]  /*0a40*/  IADD3 R8, P3, PT, R9, R30, RZ ;  /* 0x0000001e09087210 */ /* 0x000fe40007f7e0ff */
[----:B------:R-:W-:Y:S02]  /*0a50*/  IADD3.X R11, PT, PT, RZ, R29, RZ, P2, !PT ;  /* 0x0000001dff0b7210 */ /* 0x000fe400017fe4ff */
[-C--:B------:R-:W-:Y:S01]  /*0a60*/  ISETP.GE.AND P2, PT, R36, R41.reuse, PT ;  /* 0x000000292400720c */ /* 0x080fe20003f46270 */
[----:B------:R-:W-:Y:S01]  /*0a70*/  IMAD.X R9, RZ, RZ, R31, P3 ;  /* 0x000000ffff097224 */ /* 0x000fe200018e061f */
[-C--:B------:R-:W-:Y:S01]  /*0a80*/  ISETP.GE.AND P3, PT, R37, R41.reuse, PT ;  /* 0x000000292500720c */ /* 0x080fe20003f66270 */
[----:B------:R-:W4:Y:S01]  /*0a90*/  @!P6 LDG.E.U16 R0, desc[UR20][R12.64] ;  /* 0x000000140c00e981 */ /* 0x000f22000c1e1500 */
[----:B------:R-:W-:-:S03]  /*0aa0*/  ISETP.GE.AND P5, PT, R39, R41, PT ;  /* 0x000000292700720c */ /* 0x000fc60003fa6270 */
[----:B------:R-:W3:Y:S01]  /*0ab0*/  @!P0 LDG.E.U16 R47, desc[UR20][R12.64+0x40] ;  /* 0x000040140c2f8981 */ /* 0x000ee2000c1e1500 */
[----:B------:R-:W-:-:S03]  /*0ac0*/  ISETP.GE.AND P6, PT, R40, R41, PT ;  /* 0x000000292800720c */ /* 0x000fc60003fc6270 */
[----:B------:R-:W3:Y:S04]  /*0ad0*/  @!P1 LDG.E.U16 R46, desc[UR20][R12.64+0x80] ;  /* 0x000080140c2e9981 */ /* 0x000ee8000c1e1500 */
[----:B------:R-:W3:Y:S04]  /*0ae0*/  @!P2 LDG.E.U16 R51, desc[UR20][R12.64+0xc0] ;  /* 0x0000c0140c33a981 */ /* 0x000ee8000c1e1500 */
[----:B------:R-:W3:Y:S04]  /*0af0*/  @!P3 LDG.E.U16 R52, desc[UR20][R12.64+0x100] ;  /* 0x000100140c34b981 */ /* 0x000ee8000c1e1500 */
[----:B------:R-:W3:Y:S04]  /*0b00*/  @!P5 LDG.E.U16 R54, desc[UR20][R12.64+0x180] ;  /* 0x000180140c36d981 */ /* 0x000ee8000c1e1500 */
[----:B------:R0:W3:Y:S01]  /*0b10*/  @!P6 LDG.E.U16 R55, desc[UR20][R12.64+0x1c0] ;  /* 0x0001c0140c37e981 */ /* 0x0000e2000c1e1500 */
[----:B--2---:R-:W-:-:S02]  /*0b20*/  IADD3 R45, PT, PT, R42, 0x20, RZ ;  /* 0x000000202a2d7810 */ /* 0x004fc40007ffe0ff */
[C---:B------:R-:W-:Y:S02]  /*0b30*/  IADD3 R49, PT, PT, R42.reuse, 0x40, RZ ;  /* 0x000000402a317810 */ /* 0x040fe40007ffe0ff */
[CC--:B------:R-:W-:Y:S02]  /*0b40*/  LEA.HI.SX32 R43, R42.reuse, R42.reuse, 0x1b ;  /* 0x0000002a2a2b7211 */ /* 0x0c0fe400078fdaff */
[-C--:B------:R-:W-:Y:S02]  /*0b50*/  LEA.HI.SX32 R44, R45, R42.reuse, 0x1b ;  /* 0x0000002a2d2c7211 */ /* 0x080fe400078fdaff */
[----:B------:R-:W-:Y:S02]  /*0b60*/  LEA.HI.SX32 R45, R49, R42, 0x1b ;  /* 0x0000002a312d7211 */ /* 0x000fe400078fdaff */
[----:B------:R-:W-:Y:S02]  /*0b70*/  LEA R43, R43, UR7, 0x1 ;  /* 0x000000072b2b7c11 */ /* 0x000fe4000f8e08ff */
[----:B0-----:R-:W-:-:S02]  /*0b80*/  IADD3 R13, PT, PT, R42, 0x60, RZ ;  /* 0x000000602a0d7810 */ /* 0x001fc40007ffe0ff */
[----:B------:R-:W-:Y:S02]  /*0b90*/  LEA R44, R44, UR7, 0x1 ;  /* 0x000000072c2c7c11 */ /* 0x000fe4000f8e08ff */
[----:B------:R-:W-:Y:S01]  /*0ba0*/  LEA R45, R45, UR7, 0x1 ;  /* 0x000000072d2d7c11 */ /* 0x000fe2000f8e08ff */
[C---:B------:R-:W-:Y:S01]  /*0bb0*/  VIADD R49, R42.reuse, 0x80 ;  /* 0x000000802a317836 */ /* 0x040fe20000000000 */
[----:B------:R-:W-:Y:S02]  /*0bc0*/  LEA.HI.SX32 R13, R13, R42, 0x1b ;  /* 0x0000002a0d0d7211 */ /* 0x000fe400078fdaff */
[C---:B------:R-:W-:Y:S02]  /*0bd0*/  IADD3 R57, PT, PT, R42.reuse, 0xa0, RZ ;  /* 0x000000a02a397810 */ /* 0x040fe40007ffe0ff */
[C---:B------:R-:W-:Y:S02]  /*0be0*/  IADD3 R59, PT, PT, R42.reuse, 0xc0, RZ ;  /* 0x000000c02a3b7810 */ /* 0x040fe40007ffe0ff */
[----:B------:R-:W-:-:S02]  /*0bf0*/  IADD3 R61, PT, PT, R42, 0xe0, RZ ;  /* 0x000000e02a3d7810 */ /* 0x000fc40007ffe0ff */
[-C--:B------:R-:W-:Y:S02]  /*0c00*/  LEA.HI.SX32 R49, R49, R42.reuse, 0x1b ;  /* 0x0000002a31317211 */ /* 0x080fe400078fdaff */
[-C--:B------:R-:W-:Y:S02]  /*0c10*/  LEA.HI.SX32 R48, R57, R42.reuse, 0x1b ;  /* 0x0000002a39307211 */ /* 0x080fe400078fdaff */
[-C--:B------:R-:W-:Y:S02]  /*0c20*/  LEA.HI.SX32 R59, R59, R42.reuse, 0x1b ;  /* 0x0000002a3b3b7211 */ /* 0x080fe400078fdaff */
[----:B------:R-:W-:Y:S02]  /*0c30*/  LEA.HI.SX32 R50, R61, R42, 0x1b ;  /* 0x0000002a3d327211 */ /* 0x000fe400078fdaff */
[----:B------:R-:W-:Y:S02]  /*0c40*/  LEA R48, R48, UR7, 0x1 ;  /* 0x0000000730307c11 */ /* 0x000fe4000f8e08ff */
[----:B------:R-:W-:-:S02]  /*0c50*/  LEA R50, R50, UR7, 0x1 ;  /* 0x0000000732327c11 */ /* 0x000fc4000f8e08ff */
[----:B------:R-:W-:Y:S02]  /*0c60*/  P2R R60, PR, RZ, 0x1 ;  /* 0x00000001ff3c7803 */ /* 0x000fe40000000000 */
[----:B------:R-:W-:Y:S02]  /*0c70*/  ISETP.GE.AND P0, PT, R32, R41, PT ;  /* 0x000000292000720c */ /* 0x000fe40003f06270 */
[----:B------:R-:W-:Y:S02]  /*0c80*/  PRMT R12, RZ, 0x7610, R12 ;  /* 0x00007610ff0c7816 */ /* 0x000fe4000000000c */
[----:B------:R-:W-:Y:S02]  /*0c90*/  PRMT R56, RZ, 0x7610, R56 ;  /* 0x00007610ff387816 */ /* 0x000fe40000000038 */
[----:B------:R-:W-:Y:S02]  /*0ca0*/  PRMT R57, RZ, 0x7610, R57 ;  /* 0x00007610ff397816 */ /* 0x000fe40000000039 */
[----:B------:R-:W-:Y:S01]  /*0cb0*/  PRMT R58, RZ, 0x7610, R58 ;  /* 0x00007610ff3a7816 */ /* 0x000fe2000000003a */
[----:B----4-:R0:W-:Y:S04]  /*0cc0*/  STS.U16 [R43], R0 ;  /* 0x000000002b007388 */ /* 0x0101e80000000400 */
[----:B---3--:R-:W-:Y:S04]  /*0cd0*/  STS.U16 [R44+0x40], R47 ;  /* 0x0000402f2c007388 */ /* 0x008fe80000000400 */
[----:B------:R2:W-:Y:S01]  /*0ce0*/  STS.U16 [R45+0x80], R46 ;  /* 0x0000802e2d007388 */ /* 0x0005e20000000400 */
[----:B0-----:R-:W-:Y:S01]  /*0cf0*/  IMAD.SHL.U32 R0, R42, 0x8, RZ ;  /* 0x000000082a007824 */ /* 0x001fe200078e00ff */
[----:B--2---:R-:W-:-:S02]  /*0d00*/  LEA R46, R13, UR7, 0x1 ;  /* 0x000000070d2e7c11 */ /* 0x004fc4000f8e08ff */
[----:B------:R-:W-:-:S03]  /*0d10*/  LEA R47, R49, UR7, 0x1 ;  /* 0x00000007312f7c11 */ /* 0x000fc6000f8e08ff */
[----:B------:R0:W-:Y:S01]  /*0d20*/  STS.U16 [R46+0xc0], R51 ;  /* 0x0000c0332e007388 */ /* 0x0001e20000000400 */
[----:B------:R-:W-:-:S03]  /*0d30*/  LEA R49, R59, UR7, 0x1 ;  /* 0x000000073b317c11 */ /* 0x000fc6000f8e08ff */
[----:B------:R-:W-:Y:S01]  /*0d40*/  STS.U16 [R47+0x100], R52 ;  /* 0x000100342f007388 */ /* 0x000fe20000000400 */
[----:B0-----:R-:W-:-:S03]  /*0d50*/  LEA.HI.SX32 R51, R0, R0, 0x1b ;  /* 0x0000000000337211 */ /* 0x001fc600078fdaff */
[----:B------:R0:W-:Y:S01]  /*0d60*/  STS.U16 [R48+0x140], R53 ;  /* 0x0001403530007388 */ /* 0x0001e20000000400 */
[----:B------:R-:W-:-:S03]  /*0d70*/  LEA R51, R51, UR7, 0x1 ;  /* 0x0000000733337c11 */ /* 0x000fc6000f8e08ff */
        /* <DEDUP_REMOVED lines=15> */
[----:B0-----:R-:W-:Y:S01]  /*0e70*/  PRMT R53, RZ, 0x7610, R53 ;  /* 0x00007610ff357816 */ /* 0x001fe20000000035 */
[----:B------:R-:W3:Y:S01]  /*0e80*/  @!P0 LDG.E.U16 R12, desc[UR20][R10.64] ;  /* 0x000000140a0c8981 */ /* 0x000ee2000c1e1500 */
[----:B------:R-:W-:-:S03]  /*0e90*/  ISETP.NE.AND P0, PT, R60, RZ, PT ;  /* 0x000000ff3c00720c */ /* 0x000fc60003f05270 */
[----:B------:R-:W4:Y:S04]  /*0ea0*/  @!P1 LDG.E.U16 R56, desc[UR20][R10.64+0x80] ;  /* 0x000080140a389981 */ /* 0x000f28000c1e1500 */
[----:B------:R-:W4:Y:S04]  /*0eb0*/  @!P2 LDG.E.U16 R57, desc[UR20][R10.64+0xc0] ;  /* 0x0000c0140a39a981 */ /* 0x000f28000c1e1500 */
[----:B------:R-:W4:Y:S04]  /*0ec0*/  @!P3 LDG.E.U16 R58, desc[UR20][R10.64+0x100] ;  /* 0x000100140a3ab981 */ /* 0x000f28000c1e1500 */
[----:B------:R-:W4:Y:S04]  /*0ed0*/  @!P0 LDG.E.U16 R13, desc[UR20][R10.64+0x40] ;  /* 0x000040140a0d8981 */ /* 0x000f28000c1e1500 */
[----:B------:R-:W4:Y:S04]  /*0ee0*/  @!P4 LDG.E.U16 R59, desc[UR20][R10.64+0x140] ;  /* 0x000140140a3bc981 */ /* 0x000f28000c1e1500 */
[----:B------:R-:W4:Y:S04]  /*0ef0*/  @!P5 LDG.E.U16 R0, desc[UR20][R10.64+0x180] ;  /* 0x000180140a00d981 */ /* 0x000f28000c1e1500 */
[----:B------:R-:W4:Y:S01]  /*0f00*/  @!P6 LDG.E.U16 R53, desc[UR20][R10.64+0x1c0] ;  /* 0x0001c0140a35e981 */ /* 0x000f22000c1e1500 */
[----:B------:R-:W-:-:S02]  /*0f10*/  P2R R62, PR, RZ, 0x1 ;  /* 0x00000001ff3e7803 */ /* 0x000fc40000000000 */
[----:B------:R-:W-:Y:S02]  /*0f20*/  ISETP.GE.AND P0, PT, R32, R41, PT ;  /* 0x000000292000720c */ /* 0x000fe40003f06270 */
[----:B------:R-:W-:Y:S02]  /*0f30*/  PRMT R52, RZ, 0x7610, R52 ;  /* 0x00007610ff347816 */ /* 0x000fe40000000034 */
[----:B--2---:R-:W-:Y:S02]  /*0f40*/  PRMT R55, RZ, 0x7610, R55 ;  /* 0x00007610ff377816 */ /* 0x004fe40000000037 */
[----:B------:R-:W-:Y:S02]  /*0f50*/  PRMT R54, RZ, 0x7610, R54 ;  /* 0x00007610ff367816 */ /* 0x000fe40000000036 */
[----:B------:R-:W-:Y:S02]  /*0f60*/  PRMT R81, RZ, 0x7610, R81 ;  /* 0x00007610ff517816 */ /* 0x000fe40000000051 */
[----:B------:R-:W-:-:S02]  /*0f70*/  PRMT R60, RZ, 0x7610, R60 ;  /* 0x00007610ff3c7816 */ /* 0x000fc4000000003c */
[----:B------:R-:W-:Y:S01]  /*0f80*/  PRMT R83, RZ, 0x7610, R83 ;  /* 0x00007610ff537816 */ /* 0x000fe20000000053 */
[----:B---3--:R-:W-:Y:S04]  /*0f90*/  STS.U16 [R43], R12 ;  /* 0x0000000c2b007388 */ /* 0x008fe80000000400 */
[----:B----4-:R-:W-:Y:S04]  /*0fa0*/  STS.U16 [R44+0x40], R13 ;  /* 0x0000400d2c007388 */ /* 0x010fe80000000400 */
        /* <DEDUP_REMOVED lines=17> */
[----:B--2---:R-:W-:-:S03]  /*10c0*/  PRMT R57, RZ, 0x7610, R57 ;  /* 0x00007610ff397816 */ /* 0x004fc60000000039 */
[----:B------:R-:W2:Y:S01]  /*10d0*/  @!P0 LDG.E.U16 R52, desc[UR20][R8.64] ;  /* 0x0000001408348981 */ /* 0x000ea2000c1e1500 */
[----:B------:R-:W-:-:S03]  /*10e0*/  ISETP.NE.AND P0, PT, R62, RZ, PT ;  /* 0x000000ff3e00720c */ /* 0x000fc60003f05270 */
[----:B------:R-:W2:Y:S04]  /*10f0*/  @!P1 LDG.E.U16 R54, desc[UR20][R8.64+0x80] ;  /* 0x0000801408369981 */ /* 0x000ea8000c1e1500 */
[----:B------:R-:W2:Y:S04]  /*1100*/  @!P2 LDG.E.U16 R81, desc[UR20][R8.64+0xc0] ;  /* 0x0000c0140851a981 */ /* 0x000ea8000c1e1500 */
[----:B------:R-:W2:Y:S04]  /*1110*/  @!P3 LDG.E.U16 R60, desc[UR20][R8.64+0x100] ;  /* 0x00010014083cb981 */ /* 0x000ea8000c1e1500 */
[----:B------:R-:W2:Y:S04]  /*1120*/  @!P0 LDG.E.U16 R55, desc[UR20][R8.64+0x40] ;  /* 0x0000401408378981 */ /* 0x000ea8000c1e1500 */
[----:B------:R-:W2:Y:S04]  /*1130*/  @!P4 LDG.E.U16 R83, desc[UR20][R8.64+0x140] ;  /* 0x000140140853c981 */ /* 0x000ea8000c1e1500 */
[----:B------:R-:W2:Y:S04]  /*1140*/  @!P5 LDG.E.U16 R56, desc[UR20][R8.64+0x180] ;  /* 0x000180140838d981 */ /* 0x000ea8000c1e1500 */
[----:B------:R-:W2:Y:S01]  /*1150*/  @!P6 LDG.E.U16 R57, desc[UR20][R8.64+0x1c0] ;  /* 0x0001c0140839e981 */ /* 0x000ea2000c1e1500 */
[----:B------:R-:W-:-:S02]  /*1160*/  P2R R64, PR, RZ, 0x1 ;  /* 0x00000001ff407803 */ /* 0x000fc40000000000 */
[----:B------:R-:W-:Y:S02]  /*1170*/  ISETP.GE.AND P0, PT, R32, R41, PT ;  /* 0x000000292000720c */ /* 0x000fe40003f06270 */
[----:B---3--:R-:W-:Y:S02]  /*1180*/  PRMT R58, RZ, 0x7610, R58 ;  /* 0x00007610ff3a7816 */ /* 0x008fe4000000003a */
[----:B----4-:R-:W-:Y:S02]  /*1190*/  PRMT R53, RZ, 0x7610, R53 ;  /* 0x00007610ff357816 */ /* 0x010fe40000000035 */
[----:B------:R-:W-:Y:S02]  /*11a0*/  PRMT R62, RZ, 0x7610, R62 ;  /* 0x00007610ff3e7816 */ /* 0x000fe4000000003e */
[----:B------:R-:W-:Y:S02]  /*11b0*/  PRMT R59, RZ, 0x7610, R59 ;  /* 0x00007610ff3b7816 */ /* 0x000fe4000000003b */
[----:B------:R-:W-:Y:S01]  /*11c0*/  PRMT R85, RZ, 0x7610, R85 ;  /* 0x00007610ff557816 */ /* 0x000fe20000000055 */
[----:B--2---:R0:W-:Y:S04]  /*11d0*/  STS.U16 [R43], R52 ;  /* 0x000000342b007388 */ /* 0x0041e80000000400 */
[----:B------:R2:W-:Y:S04]  /*11e0*/  STS.U16 [R44+0x40], R55 ;  /* 0x000040372c007388 */ /* 0x0005e80000000400 */
[----:B------:R3:W-:Y:S04]  /*11f0*/  STS.U16 [R45+0x80], R54 ;  /* 0x000080362d007388 */ /* 0x0007e80000000400 */
        /* <DEDUP_REMOVED lines=17> */
[----:B---3--:R-:W-:Y:S01]  /*1310*/  PRMT R54, RZ, 0x7610, R54 ;  /* 0x00007610ff367816 */ /* 0x008fe20000000036 */
[----:B------:R-:W2:Y:S01]  /*1320*/  @!P0 LDG.E.U16 R58, desc[UR20][R6.64] ;  /* 0x00000014063a8981 */ /* 0x000ea2000c1e1500 */
[----:B------:R-:W-:-:S03]  /*1330*/  ISETP.NE.AND P0, PT, R64, RZ, PT ;  /* 0x000000ff4000720c */ /* 0x000fc60003f05270 */
[----:B------:R-:W3:Y:S04]  /*1340*/  @!P1 LDG.E.U16 R62, desc[UR20][R6.64+0x80] ;  /* 0x00008014063e9981 */ /* 0x000ee8000c1e1500 */
[----:B------:R-:W3:Y:S04]  /*1350*/  @!P2 LDG.E.U16 R59, desc[UR20][R6.64+0xc0] ;  /* 0x0000c014063ba981 */ /* 0x000ee8000c1e1500 */
[----:B------:R-:W3:Y:S04]  /*1360*/  @!P3 LDG.E.U16 R52, desc[UR20][R6.64+0x100] ;  /* 0x000100140634b981 */ /* 0x000ee8000c1e1500 */
[----:B------:R-:W3:Y:S04]  /*1370*/  @!P0 LDG.E.U16 R53, desc[UR20][R6.64+0x40] ;  /* 0x0000401406358981 */ /* 0x000ee8000c1e1500 */
[----:B------:R-:W3:Y:S04]  /*1380*/  @!P4 LDG.E.U16 R55, desc[UR20][R6.64+0x140] ;  /* 0x000140140637c981 */ /* 0x000ee8000c1e1500 */
[----:B------:R-:W3:Y:S04]  /*1390*/  @!P5 LDG.E.U16 R54, desc[UR20][R6.64+0x180] ;  /* 0x000180140636d981 */ /* 0x000ee8000c1e1500 */
[----:B------:R0:W3:Y:S01]  /*13a0*/  @!P6 LDG.E.U16 R85, desc[UR20][R6.64+0x1c0] ;  /* 0x0001c0140655e981 */ /* 0x0000e2000c1e1500 */
[----:B------:R-:W-:-:S02]  /*13b0*/  P2R R66, PR, RZ, 0x1 ;  /* 0x00000001ff427803 */ /* 0x000fc40000000000 */
[----:B------:R-:W-:Y:S02]  /*13c0*/  ISETP.GE.AND P0, PT, R32, R41, PT ;  /* 0x000000292000720c */ /* 0x000fe40003f06270 */
[----:B------:R-:W-:Y:S02]  /*13d0*/  PRMT R64, RZ, 0x7610, R64 ;  /* 0x00007610ff407816 */ /* 0x000fe40000000040 */
[----:B----4-:R-:W-:Y:S02]  /*13e0*/  PRMT R83, RZ, 0x7610, R83 ;  /* 0x00007610ff537816 */ /* 0x010fe40000000053 */
[----:B------:R-:W-:Y:S02]  /*13f0*/  PRMT R68, RZ, 0x7610, R68 ;  /* 0x00007610ff447816 */ /* 0x000fe40000000044 */
[----:B------:R-:W-:Y:S02]  /*1400*/  PRMT R87, RZ, 0x7610, R87 ;  /* 0x00007610ff577816 */ /* 0x000fe40000000057 */
[----:B------:R-:W-:-:S02]  /*1410*/  PRMT R82, RZ, 0x7610, R82 ;  /* 0x00007610ff527816 */ /* 0x000fc40000000052 */
[----:B0-----:R-:W-:Y:S01]  /*1420*/  PRMT R7, RZ, 0x7610, R7 ;  /* 0x00007610ff077816 */ /* 0x001fe20000000007 */
[----:B--2---:R-:W-:Y:S04]  /*1430*/  STS.U16 [R43], R58 ;  /* 0x0000003a2b007388 */ /* 0x004fe80000000400 */
[----:B---3--:R-:W-:Y:S04]  /*1440*/  STS.U16 [R44+0x40], R53 ;  /* 0x000040352c007388 */ /* 0x008fe80000000400 */
        /* <DEDUP_REMOVED lines=10> */
[----:B------:R-:W3:Y:S04]  /*14f0*/  LDS.U16 R58, [R51+0x6] ;  /* 0x00000600333a7984 */ /* 0x000ee80000000400 */
[----:B------:R-:W4:Y:S04]  /*1500*/  LDS.U16 R59, [R51+0x8] ;  /* 0x00000800333b7984 */ /* 0x000f280000000400 */
[----:B------:R-:W-:Y:S04]  /*1510*/  LDS.U16 R52, [R51+0xa] ;  /* 0x00000a0033347984 */ /* 0x000fe80000000400 */
[----:B------:R-:W1:Y:S04]  /*1520*/  LDS.U16 R60, [R51+0xc] ;  /* 0x00000c00333c7984 */ /* 0x000e680000000400 */
[----:B------:R-:W1:Y:S01]  /*1530*/  LDS.U16 R62, [R51+0xe] ;  /* 0x00000e00333e7984 */ /* 0x000e620000000400 */
[----:B------:R-:W-:Y:S01]  /*1540*/  BAR.SYNC.DEFER_BLOCKING 0x0 ;  /* 0x0000000000007b1d */ /* 0x000fe20000010000 */
[----:B0-----:R-:W-:-:S05]  /*1550*/  PRMT R85, RZ, 0x7610, R85 ;  /* 0x00007610ff557816 */ /* 0x001fca0000000055 */
[----:B------:R-:W4:Y:S01]  /*1560*/  @!P0 LDG.E.U16 R64, desc[UR20][R2.64] ;  /* 0x0000001402408981 */ /* 0x000f22000c1e1500 */
[----:B------:R-:W-:Y:S02]  /*1570*/  ISETP.NE.AND P0, PT, R66, RZ, PT ;  /* 0x000000ff4200720c */ /* 0x000fe40003f05270 */
[----:B------:R-:W-:Y:S01]  /*1580*/  PRMT R66, RZ, 0x7610, R66 ;  /* 0x00007610ff427816 */ /* 0x000fe20000000042 */
[----:B------:R-:W4:Y:S04]  /*1590*/  @!P2 LDG.E.U16 R85, desc[UR20][R2.64+0xc0] ;  /* 0x0000c0140255a981 */ /* 0x000f28000c1e1500 */
[----:B------:R-:W4:Y:S04]  /*15a0*/  @!P3 LDG.E.U16 R68, desc[UR20][R2.64+0x100] ;  /* 0x000100140244b981 */ /* 0x000f28000c1e1500 */
[----:B------:R-:W4:Y:S04]  /*15b0*/  @!P1 LDG.E.U16 R66, desc[UR20][R2.64+0x80] ;  /* 0x0000801402429981 */ /* 0x000f28000c1e1500 */
[----:B------:R-:W4:Y:S04]  /*15c0*/  @!P0 LDG.E.U16 R83, desc[UR20][R2.64+0x40] ;  /* 0x0000401402538981 */ /* 0x000f28000c1e1500 */
[----:B------:R-:W4:Y:S04]  /*15d0*/  @!P4 LDG.E.U16 R87, desc[UR20][R2.64+0x140] ;  /* 0x000140140257c981 */ /* 0x000f28000c1e1500 */
[----:B------:R-:W4:Y:S04]  /*15e0*/  @!P5 LDG.E.U16 R82, desc[UR20][R2.64+0x180] ;  /* 0x000180140252d981 */ /* 0x000f28000c1e1500 */
[----:B------:R0:W4:Y:S01]  /*15f0*/  @!P6 LDG.E.U16 R7, desc[UR20][R2.64+0x1c0] ;  /* 0x0001c0140207e981 */ /* 0x000122000c1e1500 */
[----:B--2---:R-:W-:Y:S01]  /*1600*/  SHF.L.U32 R54, R56, 0x10, RZ ;  /* 0x0000001038367819 */ /* 0x004fe200000006ff */
[----:B---3--:R-:W-:Y:S01]  /*1610*/  IMAD.U32 R56, R58, 0x10000, RZ ;  /* 0x000100003a387824 */ /* 0x008fe200078e00ff */
[----:B------:R-:W-:-:S03]  /*1620*/  SHF.L.U32 R53, R6, 0x10, RZ ;  /* 0x0000001006357819 */ /* 0x000fc600000006ff */
[----:B0-----:R-:W-:Y:S02]  /*1630*/  FMUL.FTZ R2, R56, -1.4426950216293334961 ;  /* 0xbfb8aa3b38027820 */ /* 0x001fe40000410000 */
[----:B------:R-:W-:Y:S02]  /*1640*/  FMUL.FTZ R6, R53, -1.4426950216293334961 ;  /* 0xbfb8aa3b35067820 */ /* 0x000fe40000410000 */
[----:B------:R-:W-:Y:S08]  /*1650*/  MUFU.EX2 R3, R2 ;  /* 0x0000000200037308 */ /* 0x000ff00000000800 */
[----:B------:R-:W0:Y:S01]  /*1660*/  MUFU.EX2 R6, R6 ;  /* 0x0000000600067308 */ /* 0x000e220000000800 */
[----:B------:R-:W-:-:S02]  /*1670*/  SHF.L.U32 R55, R57, 0x10, RZ ;  /* 0x0000001039377819 */ /* 0x000fc400000006ff */
[----:B----4-:R-:W-:Y:S02]  /*1680*/  SHF.L.U32 R57, R59, 0x10, RZ ;  /* 0x000000103b397819 */ /* 0x010fe400000006ff */
[----:B-1----:R-:W-:Y:S01]  /*1690*/  SHF.L.U32 R59, R60, 0x10, RZ ;  /* 0x000000103c3b7819 */ /* 0x002fe200000006ff */
[----:B------:R-:W-:Y:S02]  /*16a0*/  IMAD.U32 R60, R62, 0x10000, RZ ;  /* 0x000100003e3c7824 */ /* 0x000fe400078e00ff */
[----:B0-----:R-:W-:-:S04]  /*16b0*/  FADD.FTZ R6, R6, 1 ;  /* 0x3f80000006067421 */ /* 0x001fc80000010000 */
[----:B------:R-:W-:Y:S01]  /*16c0*/  MUFU.RCP R62, R6 ;  /* 0x00000006003e7308 */ /* 0x000fe20000001000 */
[----:B------:R-:W-:Y:S01]  /*16d0*/  FMUL.FTZ R86, R55, -1.4426950216293334961 ;  /* 0xbfb8aa3b37567820 */ /* 0x000fe20000410000 */
[----:B------:R-:W-:Y:S01]  /*16e0*/  FMUL.FTZ R84, R54, -1.4426950216293334961 ;  /* 0xbfb8aa3b36547820 */ /* 0x000fe20000410000 */
[----:B------:R-:W-:Y:S01]  /*16f0*/  FMUL.FTZ R88, R57, -1.4426950216293334961 ;  /* 0xbfb8aa3b39587820 */ /* 0x000fe20000410000 */
[----:B------:R-:W-:Y:S01]  /*1700*/  FADD.FTZ R3, R3, 1 ;  /* 0x3f80000003037421 */ /* 0x000fe20000010000 */
[----:B------:R-:W-:-:S03]  /*1710*/  SHF.L.U32 R81, R81, 0x10, RZ ;  /* 0x0000001051517819 */ /* 0x000fc600000006ff */
[----:B------:R-:W-:Y:S01]  /*1720*/  MUFU.EX2 R86, R86 ;  /* 0x0000005600567308 */ /* 0x000fe20000000800 */
[----:B------:R-:W-:-:S07]  /*1730*/  SHF.L.U32 R58, R52, 0x10, RZ ;  /* 0x00000010343a7819 */ /* 0x000fce00000006ff */
[----:B------:R-:W-:Y:S01]  /*1740*/  MUFU.EX2 R84, R84 ;  /* 0x0000005400547308 */ /* 0x000fe20000000800 */
[----:B------:R-:W-:-:S07]  /*1750*/  FMUL.FTZ R52, R58, -1.4426950216293334961 ;  /* 0xbfb8aa3b3a347820 */ /* 0x000fce0000410000 */
[----:B------:R-:W-:Y:S08]  /*1760*/  MUFU.EX2 R88, R88 ;  /* 0x0000005800587308 */ /* 0x000ff00000000800 */
[----:B------:R-:W0:Y:S01]  /*1770*/  MUFU.EX2 R52, R52 ;  /* 0x0000003400347308 */ /* 0x000e220000000800 */
[----:B------:R-:W-:Y:S01]  /*1780*/  SHF.L.U32 R70, R70, 0x10, RZ ;  /* 0x0000001046467819 */ /* 0x000fe200000006ff */
[----:B------:R-:W-:Y:S01]  /*1790*/  IMAD.U32 R72, R72, 0x10000, RZ ;  /* 0x0001000048487824 */ /* 0x000fe200078e00ff */
[----:B------:R-:W-:-:S02]  /*17a0*/  SHF.L.U32 R74, R74, 0x10, RZ ;  /* 0x000000104a4a7819 */ /* 0x000fc400000006ff */
[----:B------:R-:W-:Y:S01]  /*17b0*/  SHF.L.U32 R80, R80, 0x10, RZ ;  /* 0x0000001050507819 */ /* 0x000fe200000006ff */
[----:B0-----:R-:W-:Y:S01]  /*17c0*/  FADD.FTZ R52, R52, 1 ;  /* 0x3f80000034347421 */ /* 0x001fe20000010000 */
[----:B------:R-:W0:Y:S01]  /*17d0*/  S2UR UR8, SR_CgaCtaId ;  /* 0x00000000000879c3 */ /* 0x000e220000008800 */
[----:B------:R-:W-:Y:S02]  /*17e0*/  SHF.L.U32 R9, R9, 0x10, RZ ;  /* 0x0000001009097819 */ /* 0x000fe400000006ff */
[----:B------:R-:W-:Y:S01]  /*17f0*/  ISETP.NE.AND P1, PT, R23, RZ, PT ;  /* 0x000000ff1700720c */ /* 0x000fe20003f25270 */
[----:B------:R-:W-:Y:S02]  /*1800*/  UMOV UR7, 0x400 ;  /* 0x0000040000077882 */ /* 0x000fe40000000000 */
[----:B0-----:R-:W-:Y:S01]  /*1810*/  ULEA UR7, UR8, UR7, 0x18 ;  /* 0x0000000708077291 */ /* 0x001fe2000f8ec0ff */
[----:B------:R-:W-:Y:S04]  /*1820*/  STS.U16 [R43], R64 ;  /* 0x000000402b007388 */ /* 0x000fe80000000400 */
        /* <DEDUP_REMOVED lines=8> */
[----:B------:R-:W1:Y:S01]  /*18b0*/  LDS.U16 R2, [R51] ;  /* 0x0000000033027984 */ /* 0x000e620000000400 */
[----:B0-----:R-:W-:-:S03]  /*18c0*/  FMUL.FTZ R68, R60, -1.4426950216293334961 ;  /* 0xbfb8aa3b3c447820 */ /* 0x001fc60000410000 */
[----:B------:R-:W0:Y:S01]  /*18d0*/  LDS.U16 R89, [R51+0x2] ;  /* 0x0000020033597984 */ /* 0x000e220000000400 */
[----:B------:R1:W-:Y:S03]  /*18e0*/  MUFU.EX2 R92, R68 ;  /* 0x00000044005c7308 */ /* 0x0003e60000000800 */
[----:B------:R-:W2:Y:S04]  /*18f0*/  LDS.U16 R91, [R51+0x4] ;  /* 0x00000400335b7984 */ /* 0x000ea80000000400 */
[----:B------:R-:W3:Y:S01]  /*1900*/  LDS.U16 R93, [R51+0x6] ;  /* 0x00000600335d7984 */ /* 0x000ee20000000400 */
[----:B------:R4:W-:Y:S03]  /*1910*/  MUFU.RCP R85, R3 ;  /* 0x0000000300557308 */ /* 0x0009e60000001000 */
[----:B------:R-:W3:Y:S01]  /*1920*/  LDS.U16 R95, [R51+0x8] ;  /* 0x00000800335f7984 */ /* 0x000ee20000000400 */
[----:B------:R-:W-:Y:S01]  /*1930*/  FMUL.FTZ R66, R59, -1.4426950216293334961 ;  /* 0xbfb8aa3b3b427820 */ /* 0x000fe20000410000 */
[----:B------:R-:W-:-:S02]  /*1940*/  FADD.FTZ R64, R86, 1 ;  /* 0x3f80000056407421 */ /* 0x000fc40000010000 */
[----:B------:R-:W3:Y:S01]  /*1950*/  LDS.U16 R6, [R51+0xe] ;  /* 0x00000e0033067984 */ /* 0x000ee20000000400 */
[----:B-1----:R-:W-:Y:S01]  /*1960*/  SHF.L.U32 R68, R2, 0x10, RZ ;  /* 0x0000001002447819 */ /* 0x002fe200000006ff */
[----:B------:R-:W-:-:S04]  /*1970*/  FADD.FTZ R2, -R62, 1 ;  /* 0x3f8000003e027421 */ /* 0x000fc80000010100 */
[----:B----4-:R-:W-:Y:S01]  /*1980*/  FMUL.FTZ R3, R81, R68 ;  /* 0x0000004451037220 */ /* 0x010fe20000410000 */
[----:B------:R-:W-:-:S03]  /*1990*/  FFMA.FTZ R2, R53, R2, 1 ;  /* 0x3f80000035027423 */ /* 0x000fc60000010002 */
[----:B------:R-:W-:-:S04]  /*19a0*/  FMUL.FTZ R3, R62, R3 ;  /* 0x000000033e037220 */ /* 0x000fc80000410000 */
[----:B------:R-:W-:Y:S02]  /*19b0*/  FMUL.FTZ R7, R3, R2 ;  /* 0x0000000203077220 */ /* 0x000fe40000410000 */
[----:B------:R-:W1:Y:S04]  /*19c0*/  LDS.U16 R2, [R51+0xa] ;  /* 0x00000a0033027984 */ /* 0x000e680000000400 */
[----:B------:R-:W4:Y:S01]  /*19d0*/  LDS.U16 R3, [R51+0xc] ;  /* 0x00000c0033037984 */ /* 0x000f220000000400 */
[----:B------:R0:W2:Y:S01]  /*19e0*/  MUFU.EX2 R90, R66 ;  /* 0x00000042005a7308 */ /* 0x0000a20000000800 */
[----:B------:R-:W-:-:S07]  /*19f0*/  FADD.FTZ R83, R84, 1 ;  /* 0x3f80000054537421 */ /* 0x000fce0000010000 */
[----:B------:R-:W-:Y:S01]  /*1a00*/  MUFU.RCP R64, R64 ;  /* 0x0000004000407308 */ /* 0x000fe20000001000 */
[----:B0-----:R-:W-:-:S07]  /*1a10*/  FADD.FTZ R66, R88, 1 ;  /* 0x3f80000058427421 */ /* 0x001fce0000010000 */
[----:B------:R-:W0:Y:S08]  /*1a20*/  MUFU.RCP R83, R83 ;  /* 0x0000005300537308 */ /* 0x000e300000001000 */
[----:B------:R-:W1:Y:S01]  /*1a30*/  MUFU.RCP R66, R66 ;  /* 0x0000004200427308 */ /* 0x000e620000001000 */
[----:B--2---:R-:W-:Y:S01]  /*1a40*/  FADD.FTZ R82, R90, 1 ;  /* 0x3f8000005a527421 */ /* 0x004fe20000010000 */
[----:B------:R-:W-:Y:S01]  /*1a50*/  FADD.FTZ R92, R92, 1 ;  /* 0x3f8000005c5c7421 */ /* 0x000fe20000010000 */
[----:B------:R-:W-:Y:S01]  /*1a60*/  FADD.FTZ R101, -R85, 1 ;  /* 0x3f80000055657421 */ /* 0x000fe20000010100 */
[----:B------:R-:W-:Y:S01]  /*1a70*/  SHF.L.U32 R89, R89, 0x10, RZ ;  /* 0x0000001059597819 */ /* 0x000fe200000006ff */
[----:B------:R-:W-:-:S03]  /*1a80*/  IMAD.U32 R91, R91, 0x10000, RZ ;  /* 0x000100005b5b7824 */ /* 0x000fc600078e00ff */
[----:B------:R2:W4:Y:S01]  /*1a90*/  MUFU.RCP R87, R52 ;  /* 0x0000003400577308 */ /* 0x0005220000001000 */
[----:B------:R-:W-:Y:S01]  /*1aa0*/  FFMA.FTZ R103, R56, R101, 1 ;  /* 0x3f80000038677423 */ /* 0x000fe20000010065 */
[----:B0-----:R-:W-:Y:S01]  /*1ab0*/  FADD.FTZ R99, -R83, 1 ;  /* 0x3f80000053637421 */ /* 0x001fe20000010100 */
[----:B---3--:R-:W-:Y:S01]  /*1ac0*/  SHF.L.U32 R93, R93, 0x10, RZ ;  /* 0x000000105d5d7819 */ /* 0x008fe200000006ff */
[----:B------:R-:W-:Y:S01]  /*1ad0*/  FMUL.FTZ R101, R72, R91 ;  /* 0x0000005b48657220 */ /* 0x000fe20000410000 */
[----:B--2---:R-:W-:-:S03]  /*1ae0*/  FADD.FTZ R52, -R64, 1 ;  /* 0x3f80000040347421 */ /* 0x004fc60000010100 */
[----:B------:R-:W0:Y:S01]  /*1af0*/  MUFU.RCP R82, R82 ;  /* 0x0000005200527308 */ /* 0x000e220000001000 */
[----:B-1----:R-:W-:Y:S01]  /*1b00*/  FADD.FTZ R86, -R66, 1 ;  /* 0x3f80000042567421 */ /* 0x002fe20000010100 */
[----:B------:R-:W-:Y:S01]  /*1b10*/  SHF.L.U32 R95, R95, 0x10, RZ ;  /* 0x000000105f5f7819 */ /* 0x000fe200000006ff */
[----:B------:R-:W-:Y:S01]  /*1b20*/  FFMA.FTZ R84, R55, R52, 1 ;  /* 0x3f80000037547423 */ /* 0x000fe20000010034 */
[----:B------:R-:W-:-:S04]  /*1b30*/  FMUL.FTZ R52, R70, R89 ;  /* 0x0000005946347220 */ /* 0x000fc80000410000 */
[----:B------:R4:W1:Y:S01]  /*1b40*/  MUFU.RCP R97, R92 ;  /* 0x0000005c00617308 */ /* 0x0008620000001000 */
        /* <DEDUP_REMOVED lines=11> */
[----:B------:R-:W-:Y:S01]  /*1c00*/  SHF.L.U32 R99, R0, 0x10, RZ ;  /* 0x0000001000637819 */ /* 0x000fe200000006ff */
[----:B------:R-:W-:Y:S01]  /*1c10*/  IMAD.U32 R8, R6, 0x10000, RZ ;  /* 0x0001000006087824 */ /* 0x000fe200078e00ff */
[----:B------:R-:W-:-:S02]  /*1c20*/  SHF.L.U32 R90, R2, 0x10, RZ ;  /* 0x00000010025a7819 */ /* 0x000fc400000006ff */
[----:B----4-:R-:W-:Y:S01]  /*1c30*/  SHF.L.U32 R92, R3, 0x10, RZ ;  /* 0x00000010035c7819 */ /* 0x010fe200000006ff */
[----:B------:R-:W-:Y:S01]  /*1c40*/  FMUL.FTZ R86, R86, R103 ;  /* 0x0000006756567220 */ /* 0x000fe20000410000 */
[----:B------:R-:W-:Y:S01]  /*1c50*/  FMUL.FTZ R88, R105, R88 ;  /* 0x0000005869587220 */ /* 0x000fe20000410000 */
[----:B------:R-:W-:Y:S01]  /*1c60*/  FADD.FTZ R103, -R87, 1 ;  /* 0x3f80000057677421 */ /* 0x000fe20000010100 */
[----:B0-----:R-:W-:Y:S01]  /*1c70*/  FADD.FTZ R94, -R82, 1 ;  /* 0x3f800000525e7421 */ /* 0x001fe20000010100 */
[----:B-1----:R-:W-:Y:S01]  /*1c80*/  FADD.FTZ R105, -R97, 1 ;  /* 0x3f80000061697421 */ /* 0x002fe20000010100 */
[----:B------:R-:W-:Y:S01]  /*1c90*/  FMUL.FTZ R0, R9, R90 ;  /* 0x0000005a09007220 */ /* 0x000fe20000410000 */
[----:B------:R-:W-:Y:S01]  /*1ca0*/  FMUL.FTZ R3, R84, R92 ;  /* 0x0000005c54037220 */ /* 0x000fe20000410000 */
[----:B------:R-:W-:Y:S01]  /*1cb0*/  FMUL.FTZ R2, R99, R8 ;  /* 0x0000000863027220 */ /* 0x000fe20000410000 */
[----:B------:R-:W-:Y:S01]  /*1cc0*/  FFMA.FTZ R103, R58, R103, 1 ;  /* 0x3f8000003a677423 */ /* 0x000fe20000010067 */
[----:B------:R-:W-:Y:S01]  /*1cd0*/  FFMA.FTZ R94, R59, R94, 1 ;  /* 0x3f8000003b5e7423 */ /* 0x000fe2000001005e */
[----:B------:R-:W-:Y:S01]  /*1ce0*/  FMUL.FTZ R0, R87, R0 ;  /* 0x0000000057007220 */ /* 0x000fe20000410000 */
[----:B------:R-:W-:Y:S01]  /*1cf0*/  FFMA.FTZ R105, R60, R105, 1 ;  /* 0x3f8000003c697423 */ /* 0x000fe20000010069 */
[----:B------:R-:W-:Y:S01]  /*1d00*/  FMUL.FTZ R3, R82, R3 ;  /* 0x0000000352037220 */ /* 0x000fe20000410000 */
[----:B------:R-:W-:Y:S01]  /*1d10*/  FMUL.FTZ R2, R97, R2 ;  /* 0x0000000261027220 */ /* 0x000fe20000410000 */
[----:B------:R-:W-:-:S02]  /*1d20*/  FMUL.FTZ R103, R0, R103 ;  /* 0x0000006700677220 */ /* 0x000fc40000410000 */
[----:B------:R-:W-:Y:S01]  /*1d30*/  FMUL.FTZ R3, R3, R94 ;  /* 0x0000005e03037220 */ /* 0x000fe20000410000 */
[----:B------:R-:W-:Y:S01]  /*1d40*/  FMUL.FTZ R2, R2, R105 ;  /* 0x0000006902027220 */ /* 0x000fe20000410000 */
[----:B------:R-:W-:Y:S01]  /*1d50*/  BAR.SYNC.DEFER_BLOCKING 0x0 ;  /* 0x0000000000007b1d */ /* 0x000fe20000010000 */
[----:B------:R-:W-:Y:S02]  /*1d60*/  F2FP.BF16.F32.PACK_AB R7, R52, R7 ;  /* 0x000000073407723e */ /* 0x000fe400000010ff */
[----:B------:R-:W-:Y:S02]  /*1d70*/  F2FP.BF16.F32.PACK_AB R86, R86, R101 ;  /* 0x000000655656723e */ /* 0x000fe400000010ff */
[----:B------:R-:W-:Y:S02]  /*1d80*/  F2FP.BF16.F32.PACK_AB R88, R103, R88 ;  /* 0x000000586758723e */ /* 0x000fe400000010ff */
[----:B------:R-:W-:Y:S02]  /*1d90*/  F2FP.BF16.F32.PACK_AB R2, R2, R3 ;  /* 0x000000030202723e */ /* 0x000fe400000010ff */
[----:B------:R-:W-:-:S02]  /*1da0*/  PRMT R0, R7, 0x7632, R0 ;  /* 0x0000763207007816 */ /* 0x000fc40000000000 */
[----:B------:R-:W-:Y:S02]  /*1db0*/  PRMT R6, R86, 0x7632, R6 ;  /* 0x0000763256067816 */ /* 0x000fe40000000006 */
[----:B------:R-:W-:Y:S02]  /*1dc0*/  PRMT R3, R88, 0x7632, R3 ;  /* 0x0000763258037816 */ /* 0x000fe40000000003 */
[----:B------:R-:W-:Y:S01]  /*1dd0*/  PRMT R94, R2, 0x7632, R94 ;  /* 0x00007632025e7816 */ /* 0x000fe2000000005e */
[----:B------:R-:W-:Y:S04]  /*1de0*/  STS.U16 [R51], R7 ;  /* 0x0000000733007388 */ /* 0x000fe80000000400 */
        /* <DEDUP_REMOVED lines=9> */
[----:B------:R-:W-:Y:S01]  /*1e80*/  MOV R52, UR7 ;  /* 0x0000000700347c02 */ /* 0x000fe20008000f00 */
[----:B0-----:R-:W0:Y:S02]  /*1e90*/  LDC.64 R2, c[0x0][0x510] ;  /* 0x00014400ff027b82 */ /* 0x001e240000000a00 */
        /* <DEDUP_REMOVED lines=10> */
[----:B------:R-:W-:Y:S02]  /*1f40*/  UIMAD UR9, UR23, UR11, UR9 ;  /* 0x0000000b170972a4 */ /* 0x000fe4000f8e0209 */
[----:B------:R-:W-:Y:S01]  /*1f50*/  UISETP.NE.U32.AND UP0, UPT, UR16, URZ, UPT ;  /* 0x000000ff1000728c */ /* 0x000fe2000bf05070 */
[----:B------:R-:W-:Y:S01]  /*1f60*/  FMUL.FTZ R53, R53, R62 ;  /* 0x0000003e35357220 */ /* 0x000fe20000410000 */
[----:B------:R-:W-:Y:S01]  /*1f70*/  FMUL.FTZ R83, R54, R83 ;  /* 0x0000005336537220 */ /* 0x000fe20000410000 */
[----:B------:R-:W-:Y:S01]  /*1f80*/  FMUL.FTZ R55, R55, R64 ;  /* 0x0000004037377220 */ /* 0x000fe20000410000 */
[----:B------:R-:W1:Y:S01]  /*1f90*/  LDS R119, [R52+0x210] ;  /* 0x0002100034777984 */ /* 0x000e620000000800 */
[----:B0-----:R-:W-:-:S04]  /*1fa0*/  IMAD.WIDE.U32 R6, R14, R2, UR8 ;  /* 0x000000080e067e25 */ /* 0x001fc8000f8e0002 */
[----:B------:R-:W-:Y:S01]  /*1fb0*/  FMUL.FTZ R85, R56, R85 ;  /* 0x0000005538557220 */ /* 0x000fe20000410000 */
[----:B------:R-:W-:Y:S01]  /*1fc0*/  FMUL.FTZ R57, R57, R66 ;  /* 0x0000004239397220 */ /* 0x000fe20000410000 */
[----:B------:R-:W-:Y:S01]  /*1fd0*/  FMUL.FTZ R59, R59, R82 ;  /* 0x000000523b3b7220 */ /* 0x000fe20000410000 */
[----:B------:R-:W-:Y:S01]  /*1fe0*/  IMAD R3, R14, R3, R7 ;  /* 0x000000030e037224 */ /* 0x000fe200078e0207 */
[----:B------:R-:W-:Y:S01]  /*1ff0*/  IADD3 R6, P0, PT, R32, R6, RZ ;  /* 0x0000000620067210 */ /* 0x000fe20007f1e0ff */
[----:B------:R-:W-:Y:S01]  /*2000*/  FMUL.FTZ R97, R60, R97 ;  /* 0x000000613c617220 */ /* 0x000fe20000410000 */
[----:B------:R-:W0:Y:S02]  /*2010*/  LDCU UR10, c[0x0][0x38c] ;  /* 0x00007180ff0a77ac */ /* 0x000e240008000800 */
[----:B------:R-:W-:Y:S02]  /*2020*/  IADD3.X R3, PT, PT, RZ, R3, RZ, P0, !PT ;  /* 0x00000003ff037210 */ /* 0x000fe400007fe4ff */
[----:B------:R-:W-:-:S04]  /*2030*/  LEA R2, P0, R6, UR12, 0x1 ;  /* 0x0000000c06027c11 */ /* 0x000fc8000f8008ff */
[----:B------:R-:W-:Y:S02]  /*2040*/  LEA.HI.X R3, R6, UR13, R3, 0x1, P0 ;  /* 0x0000000d06037c11 */ /* 0x000fe400080f0c03 */
        /* <DEDUP_REMOVED lines=38> */
[----:B------:R-:W-:-:S02]  /*22b0*/  F2FP.BF16.F32.PACK_AB R55, R68, R55 ;  /* 0x000000374437723e */ /* 0x000fc400000010ff */
[----:B------:R-:W-:Y:S02]  /*22c0*/  F2FP.BF16.F32.PACK_AB R6, R6, R57 ;  /* 0x000000390606723e */ /* 0x000fe400000010ff */
[----:B------:R-:W-:Y:S02]  /*22d0*/  F2FP.BF16.F32.PACK_AB R8, R8, R59 ;  /* 0x0000003b0808723e */ /* 0x000fe400000010ff */
[----:B------:R-:W-:Y:S02]  /*22e0*/  PRMT R3, R2, 0x7632, R3 ;  /* 0x0000763202037816 */ /* 0x000fe40000000003 */
[----:B------:R-:W-:Y:S02]  /*22f0*/  PRMT R57, R55, 0x7632, R57 ;  /* 0x0000763237397816 */ /* 0x000fe40000000039 */
[----:B------:R-:W-:Y:S02]  /*2300*/  PRMT R68, R6, 0x7632, R68 ;  /* 0x0000763206447816 */ /* 0x000fe40000000044 */
[----:B------:R-:W-:Y:S01]  /*2310*/  PRMT R70, R8, 0x7632, R70 ;  /* 0x0000763208467816 */ /* 0x000fe20000000046 */
[----:B------:R1:W-:Y:S04]  /*2320*/  STS.U16 [R51], R2 ;  /* 0x0000000233007388 */ /* 0x0003e80000000400 */
[----:B------:R2:W-:Y:S01]  /*2330*/  STS.U16 [R51+0x2], R3 ;  /* 0x0000020333007388 */ /* 0x0005e20000000400 */
[----:B0-----:R-:W-:-:S03]  /*2340*/  UIMAD.WIDE.U32 UR8, UR23, UR12, UR4 ;  /* 0x0000000c170872a5 */ /* 0x001fc6000f8e0004 */
[----:B------:R-:W-:Y:S01]  /*2350*/  STS.U16 [R51+0x4], R55 ;  /* 0x0000043733007388 */ /* 0x000fe20000000400 */
[----:B------:R-:W-:Y:S02]  /*2360*/  UIMAD UR7, UR23, UR13, UR9 ;  /* 0x0000000d170772a4 */ /* 0x000fe4000f8e0209 */
[----:B-1----:R-:W-:Y:S01]  /*2370*/  MOV R2, UR8 ;  /* 0x0000000800027c02 */ /* 0x002fe20008000f00 */
[----:B------:R-:W-:Y:S01]  /*2380*/  STS.U16 [R51+0x6], R57 ;  /* 0x0000063933007388 */ /* 0x000fe20000000400 */
[----:B--2---:R-:W-:Y:S02]  /*2390*/  IMAD.U32 R3, RZ, RZ, UR9 ;  /* 0x00000009ff037e24 */ /* 0x004fe4000f8e00ff */
[----:B------:R-:W-:Y:S01]  /*23a0*/  MOV R3, UR7 ;  /* 0x0000000700037c02 */ /* 0x000fe20008000f00 */
[----:B------:R0:W-:Y:S04]  /*23b0*/  STS.U16 [R51+0x8], R6 ;  /* 0x0000080633007388 */ /* 0x0001e80000000400 */
[----:B------:R-:W-:Y:S01]  /*23c0*/  STS.U16 [R51+0xa], R68 ;  /* 0x00000a4433007388 */ /* 0x000fe20000000400 */
[----:B------:R-:W-:-:S03]  /*23d0*/  IMAD.WIDE.U32 R2, R14, UR14, R2 ;  /* 0x0000000e0e027c25 */ /* 0x000fc6000f8e0002 */
[----:B------:R-:W-:Y:S01]  /*23e0*/  STS.U16 [R51+0xc], R8 ;  /* 0x00000c0833007388 */ /* 0x000fe20000000400 */
[----:B0-----:R-:W-:Y:S01]  /*23f0*/  IMAD R6, R14, UR15, R3 ;  /* 0x0000000f0e067c24 */ /* 0x001fe2000f8e0203 */
[----:B------:R-:W-:Y:S02]  /*2400*/  IADD3 R3, P0, PT, R32, R2, RZ ;  /* 0x0000000220037210 */ /* 0x000fe40007f1e0ff */
[----:B------:R-:W-:Y:S01]  /*2410*/  STS.U16 [R51+0xe], R70 ;  /* 0x00000e4633007388 */ /* 0x000fe20000000400 */
[----:B------:R-:W-:-:S03]  /*2420*/  NOP ;  /* 0x0000000000007918 */ /* 0x000fc60000000000 */
[----:B------:R-:W-:Y:S01]  /*2430*/  LDS.U16 R7, [R43] ;  /* 0x000000002b077984 */ /* 0x000fe20000000400 */
        /* <DEDUP_REMOVED lines=10> */
[----:B------:R-:W-:Y:S01]  /*24e0*/  @!P1 STS [R52+0x210], R41 ;  /* 0x0002102934009388 */ /* 0x000fe20000000800 */
[----:B------:R-:W-:Y:S06]  /*24f0*/  BAR.SYNC.DEFER_BLOCKING 0x0 ;  /* 0x0000000000007b1d */ /* 0x000fec0000010000 */
[----:B------:R-:W0:Y:S02]  /*2500*/  LDS R85, [R52+0x210] ;  /* 0x0002100034557984 */ /* 0x000e240000000800 */
        /* <DEDUP_REMOVED lines=16> */
.L_x_8425:
[----:B------:R-:W-:Y:S01]  /*2610*/  SHF.L.U32 R61, R61, 0x10, RZ ;  /* 0x000000103d3d7819 */ /* 0x000fe200000006ff */
[----:B------:R-:W-:Y:S01]  /*2620*/  IMAD.U32 R63, R63, 0x10000, RZ ;  /* 0x000100003f3f7824 */ /* 0x000fe200078e00ff */
[----:B------:R-:W-:Y:S01]  /*2630*/  SHF.L.U32 R65, R65, 0x10, RZ ;  /* 0x0000001041417819 */ /* 0x000fe200000006ff */
[----:B------:R-:W-:Y:S01]  /*2640*/  BAR.SYNC.DEFER_BLOCKING 0x0 ;  /* 0x0000000000007b1d */ /* 0x000fe20000010000 */
[----:B------:R-:W-:Y:S01]  /*2650*/  SHF.L.U32 R67, R67, 0x10, RZ ;  /* 0x0000001043437819 */ /* 0x000fe200000006ff */
[----:B------:R-:W-:Y:S01]  /*2660*/  FFMA.FTZ R21, R0, R61, R21 ;  /* 0x0000003d00157223 */ /* 0x000fe20000010015 */
[----:B------:R-:W-:Y:S01]  /*2670*/  SHF.L.U32 R69, R69, 0x10, RZ ;  /* 0x0000001045457819 */ /* 0x000fe200000006ff */
[----:B01----:R-:W-:Y:S01]  /*2680*/  IMAD.U32 R3, R78, 0x10000, RZ ;  /* 0x000100004e037824 */ /* 0x003fe200078e00ff */
[----:B------:R-:W-:Y:S01]  /*2690*/  UISETP.GE.AND UP0, UPT, UR10, 0x1, UPT ;  /* 0x000000010a00788c */ /* 0x000fe2000bf06270 */
[----:B------:R-:W-:Y:S01]  /*26a0*/  FFMA.FTZ R81, R54, R63, R21 ;  /* 0x0000003f36517223 */ /* 0x000fe20000010015 */
[----:B------:R-:W-:-:S02]  /*26b0*/  IMAD.U32 R71, R71, 0x10000, RZ ;  /* 0x0001000047477824 */ /* 0x000fc400078e00ff */
[----:B-----5:R-:W-:Y:S01]  /*26c0*/  FADD.FTZ R86, R3, R16 ;  /* 0x0000001003567221 */ /* 0x020fe20000010000 */
        /* <DEDUP_REMOVED lines=24> */
[--C-:B------:R-:W-:Y:S01]  /*2850*/  FADD.FTZ R90, R7, R16.reuse ;  /* 0x00000010075a7221 */ /* 0x100fe20000010000 */
[----:B------:R-:W-:Y:S01]  /*2860*/  MOV R55, RZ ;  /* 0x000000ff00377202 */ /* 0x000fe20000000f00 */
        /* <DEDUP_REMOVED lines=14> */
[----:B------:R-:W-:Y:S01]  /*2950*/  UIADD3 UR7, UPT, UPT, UR6, -0x2, URZ ;  /* 0xfffffffe06077890 */ /* 0x000fe2000fffe0ff */
[----:B------:R-:W-:Y:S01]  /*2960*/  FMUL.FTZ R85, R84, R61 ;  /* 0x0000003d54557220 */ /* 0x000fe20000410000 */
[----:B------:R-:W-:Y:S01]  /*2970*/  ULOP3.LUT UR9, UR4, 0x100, URZ, 0xc0, !UPT ;  /* 0x0000010004097892 */ /* 0x000fe2000f8ec0ff */
[----:B------:R-:W-:Y:S01]  /*2980*/  FMUL.FTZ R100, R86, R63 ;  /* 0x0000003f56647220 */ /* 0x000fe20000410000 */
[----:B------:R-:W-:Y:S01]  /*2990*/  UIMAD UR7, UR7, UR10, URZ ;  /* 0x0000000a070772a4 */ /* 0x000fe2000f8e02ff */
[----:B------:R-:W-:Y:S01]  /*29a0*/  FMUL.FTZ R87, R88, R65 ;  /* 0x0000004158577220 */ /* 0x000fe20000410000 */
[----:B------:R-:W-:Y:S01]  /*29b0*/  USHF.L.U32 UR8, UR6, 0xa, URZ ;  /* 0x0000000a06087899 */ /* 0x000fe200080006ff */
[----:B------:R-:W1:Y:S01]  /*29c0*/  LDC.64 R6, c[0x0][0x3e0] ;  /* 0x0000f800ff067b82 */ /* 0x000e620000000a00 */
[----:B------:R-:W-:Y:S01]  /*29d0*/  FMUL.FTZ R89, R90, R67 ;  /* 0x000000435a597220 */ /* 0x000fe20000410000 */
[----:B------:R-:W-:Y:S01]  /*29e0*/  FMUL.FTZ R91, R92, R69 ;  /* 0x000000455c5b7220 */ /* 0x000fe20000410000 */
[----:B------:R-:W-:Y:S01]  /*29f0*/  FMUL.FTZ R93, R94, R71 ;  /* 0x000000475e5d7220 */ /* 0x000fe20000410000 */
[----:B------:R-:W-:Y:S01]  /*2a00*/  FMUL.FTZ R95, R96, R73 ;  /* 0x00000049605f7220 */ /* 0x000fe20000410000 */
[----:B------:R-:W-:Y:S01]  /*2a10*/  FMUL.FTZ R97, R98, R75 ;  /* 0x0000004b62617220 */ /* 0x000fe20000410000 */
[----:B------:R-:W-:Y:S01]  /*2a20*/  IADD3 R99, PT, PT, R52, 0xcd8, RZ ;  /* 0x00000cd834637810 */ /* 0x000fe20007ffe0ff */
[----:B------:R-:W-:Y:S01]  /*2a30*/  IMAD.MOV.U32 R68, RZ, RZ, RZ ;  /* 0x000000ffff447224 */ /* 0x000fe200078e00ff */
[----:B------:R-:W2:Y:S01]  /*2a40*/  LDC.64 R8, c[0x0][0x3c0] ;  /* 0x0000f000ff087b82 */ /* 0x000ea20000000a00 */
[----:B------:R-:W-:Y:S01]  /*2a50*/  MOV R101, R24 ;  /* 0x0000001800657202 */ /* 0x000fe20000000f00 */
[----:B------:R-:W-:Y:S01]  /*2a60*/  IMAD.MOV.U32 R104, RZ, RZ, R18 ;  /* 0x000000ffff687224 */ /* 0x000fe200078e0012 */
[----:B------:R-:W-:Y:S01]  /*2a70*/  MOV R102, R25 ;  /* 0x0000001900667202 */ /* 0x000fe20000000f00 */
[----:B------:R-:W-:Y:S01]  /*2a80*/  IMAD.U32 R108, RZ, RZ, UR9 ;  /* 0x00000009ff6c7e24 */ /* 0x000fe2000f8e00ff */
[----:B------:R-:W-:Y:S01]  /*2a90*/  MOV R103, R17 ;  /* 0x0000001100677202 */ /* 0x000fe20000000f00 */
[----:B------:R-:W-:Y:S01]  /*2aa0*/  UIADD3 UR11, UPT, UPT, -UR10, URZ, URZ ;  /* 0x000000ff0a0b7290 */ /* 0x000fe2000fffe1ff */
[----:B------:R-:W-:Y:S01]  /*2ab0*/  MOV R105, R19 ;  /* 0x0000001300697202 */ /* 0x000fe20000000f00 */
[----:B------:R-:W3:Y:S01]  /*2ac0*/  LDC.64 R10, c[0x0][0x3a8] ;  /* 0x0000ea00ff0a7b82 */ /* 0x000ee20000000a00 */
[----:B0-----:R-:W-:Y:S01]  /*2ad0*/  ISETP.LE.AND P0, PT, R2, UR6, PT ;  /* 0x0000000602007c0c */ /* 0x001fe2000bf03270 */
[----:B------:R-:W0:Y:S01]  /*2ae0*/  LDCU UR12, c[0x0][0x394] ;  /* 0x00007280ff0c77ac */ /* 0x000e220008000800 */
[----:B------:R-:W-:-:S02]  /*2af0*/  MOV R106, R20 ;  /* 0x00000014006a7202 */ /* 0x000fc40000000f00 */
[----:B------:R-:W-:Y:S01]  /*2b00*/  MOV R107, R52 ;  /* 0x00000034006b7202 */ /* 0x000fe20000000f00 */
[----:B------:R-:W-:Y:S01]  /*2b10*/  ULOP3.LUT UR8, UR8, 0x400, URZ, 0xc0, !UPT ;  /* 0x0000040008087892 */ /* 0x000fe2000f8ec0ff */
[----:B------:R-:W-:Y:S01]  /*2b20*/  ISETP.EQ.AND P0, PT, R23, RZ, !P0 ;  /* 0x000000ff1700720c */ /* 0x000fe20004702270 */
[----:B------:R-:W4:Y:S01]  /*2b30*/  LDC R134, c[0x0][0x394] ;  /* 0x0000e500ff867b82 */ /* 0x000f220000000800 */
[----:B-1----:R-:W-:Y:S02]  /*2b40*/  SHF.L.U64.HI R7, R6, 0x2, R7 ;  /* 0x0000000206077819 */ /* 0x002fe40000010207 */
[----:B------:R-:W-:Y:S02]  /*2b50*/  MOV R109, UR7 ;  /* 0x00000007006d7c02 */ /* 0x000fe40008000f00 */
[----:B--2---:R-:W-:Y:S02]  /*2b60*/  SHF.L.U64.HI R9, R8, 0x2, R9 ;  /* 0x0000000208097819 */ /* 0x004fe40000010209 */
[----:B0--3--:R-:W-:-:S07]  /*2b70*/  SHF.L.U64.HI R11, R10, 0x2, R11 ;  /* 0x000000020a0b7819 */ /* 0x009fce000001020b */
.L_x_8432:
[----:B------:R-:W-:Y:S02]  /*2b80*/  MOV R2, R101 ;  /* 0x0000006500027202 */ /* 0x000fe40000000f00 */
[----:B------:R-:W-:-:S05]  /*2b90*/  MOV R3, R102 ;  /* 0x0000006600037202 */ /* 0x000fca0000000f00 */
[----:B------:R0:W2:Y:S01]  /*2ba0*/  LDG.E R110, desc[UR20][R2.64] ;  /* 0x00000014026e7981 */ /* 0x0000a2000c1e1900 */
[----:B------:R-:W-:Y:S02]  /*2bb0*/  MOV R12, R105 ;  /* 0x00000069000c7202 */ /* 0x000fe40000000f00 */
[----:B------:R-:W-:-:S05]  /*2bc0*/  MOV R13, R106 ;  /* 0x0000006a000d7202 */ /* 0x000fca0000000f00 */
[----:B------:R-:W3:Y:S01]  /*2bd0*/  LDG.E R12, desc[UR20][R12.64] ;  /* 0x000000140c0c7981 */ /* 0x000ee2000c1e1900 */
[----:B0-----:R-:W-:Y:S01]  /*2be0*/  IMAD.MOV.U32 R2, RZ, RZ, R103 ;  /* 0x000000ffff027224 */ /* 0x001fe200078e0067 */
[----:B------:R-:W-:-:S05]  /*2bf0*/  MOV R3, R104 ;  /* 0x0000006800037202 */ /* 0x000fca0000000f00 */
[----:B------:R0:W3:Y:S01]  /*2c00*/  LDG.E R117, desc[UR20][R2.64] ;  /* 0x0000001402757981 */ /* 0x0000e2000c1e1900 */
[C---:B------:R-:W-:Y:S02]  /*2c10*/  ISETP.NE.AND P2, PT, R23.reuse, RZ, PT ;  /* 0x000000ff1700720c */ /* 0x040fe40003f45270 */
[----:B------:R-:W-:Y:S02]  /*2c20*/  ISETP.NE.AND P1, PT, R23, 0x1f, PT ;  /* 0x0000001f1700780c */ /* 0x000fe40003f25270 */
[----:B0-----:R-:W-:-:S05]  /*2c30*/  SEL R3, R108, R33, !P2 ;  /* 0x000000216c037207 */ /* 0x001fca0005000000 */
[----:B------:R-:W-:Y:S01]  /*2c40*/  IMAD R13, R3, 0x4, R52 ;  /* 0x00000004030d7824 */ /* 0x000fe200078e0234 */
        /* <DEDUP_REMOVED lines=10> */
[----:B------:R-:W-:-:S04]  /*2cf0*/  FMUL.FTZ R120, R98, R115 ;  /* 0x0000007362787220 */ /* 0x000fc80000410000 */
[----:B------:R-:W1:Y:S08]  /*2d00*/  MUFU.EX2 R113, R113 ;  /* 0x0000007100717308 */ /* 0x000e700000000800 */
[----:B------:R-:W2:Y:S08]  /*2d10*/  MUFU.EX2 R124, R124 ;  /* 0x0000007c007c7308 */ /* 0x000eb00000000800 */
[----:B------:R-:W0:Y:S08]  /*2d20*/  MUFU.EX2 R122, R122 ;  /* 0x0000007a007a7308 */ /* 0x000e300000000800 */
[----:B------:R-:W0:Y:S08]  /*2d30*/  MUFU.EX2 R118, R118 ;  /* 0x0000007600767308 */ /* 0x000e300000000800 */
[----:B------:R-:W0:Y:S08]  /*2d40*/  MUFU.EX2 R114, R114 ;  /* 0x0000007200727308 */ /* 0x000e300000000800 */
[----:B------:R-:W1:Y:S08]  /*2d50*/  MUFU.EX2 R116, R116 ;  /* 0x0000007400747308 */ /* 0x000e700000000800 */
[----:B------:R-:W1:Y:S01]  /*2d60*/  MUFU.EX2 R120, R120 ;  /* 0x0000007800787308 */ /* 0x000e620000000800 */
[----:B0-----:R0:W-:Y:S01]  /*2d70*/  STS [R13+0x458], R126 ;  /* 0x0004587e0d007388 */ /* 0x0011e20000000800 */
[----:B---3--:R-:W-:-:S04]  /*2d80*/  FMUL.FTZ R3, R117, R12 ;  /* 0x0000000c75037220 */ /* 0x008fc80000410000 */
        /* <DEDUP_REMOVED lines=9> */
[----:B0-2---:R-:W-:Y:S05]  /*2e20*/  @P1 BRA `(.L_x_8428) ;  /* 0x0000000000141947 */ /* 0x005fea0003800000 */
[----:B------:R-:W-:Y:S01]  /*2e30*/  UISETP.NE.AND UP0, UPT, UR6, UR12, UPT ;  /* 0x0000000c0600728c */ /* 0x000fe2000bf05270 */
[----:B------:R-:W-:-:S08]  /*2e40*/  HFMA2 R129, -RZ, RZ, 1.875, 0 ;  /* 0x3f800000ff817431 */ /* 0x000fd000000001ff */
[----:B------:R-:W-:Y:S05]  /*2e50*/  BRA.U !UP0, `(.L_x_8429) ;  /* 0x00000001080c7547 */ /* 0x000fea000b800000 */
[----:B------:R3:W0:Y:S01]  /*2e60*/  LDS R129, [R107+UR8+0x458] ;  /* 0x000458086b817984 */ /* 0x0006220008000800 */
[----:B------:R-:W-:Y:S05]  /*2e70*/  BRA `(.L_x_8429) ;  /* 0x0000000000047947 */ /* 0x000fea0003800000 */
.L_x_8428:
[----:B------:R0:W2:Y:S02]  /*2e80*/  LDS R129, [R112+0xc5c] ;  /* 0x000c5c0070817984 */ /* 0x0000a40000000800 */
.L_x_8429:
[----:B------:R-:W-:Y:S05]  /*2e90*/  BSYNC.RECONVERGENT B0 ;  /* 0x0000000000007941 */ /* 0x000fea0003800200 */
.L_x_8427:
[----:B------:R-:W-:Y:S01]  /*2ea0*/  UISETP.NE.AND UP0, UPT, UR6, 0x1, UPT ;  /* 0x000000010600788c */ /* 0x000fe2000bf05270 */
[----:B------:R-:W-:-:S05]  /*2eb0*/  MOV R127, RZ ;  /* 0x000000ff007f7202 */ /* 0x000fca0000000f00 */
[----:B------:R-:W-:-:S04]  /*2ec0*/  PLOP3.LUT P1, PT, PT, PT, UP0, 0x80, 0x8 ;  /* 0x000000000008781c */ /* 0x000fc80003f2f008 */
[----:B------:R-:W-:-:S13]  /*2ed0*/  ISETP.NE.OR P1, PT, R23, RZ, !P1 ;  /* 0x000000ff1700720c */ /* 0x000fda0004f25670 */
[----:B------:R-:W-:-:S05]  /*2ee0*/  @!P1 IMAD.WIDE R2, R109, 0x8, R4 ;  /* 0x000000086d029825 */ /* 0x000fca00078e0204 */
[----:B------:R5:W3:Y:S01]  /*2ef0*/  @!P1 LDG.E R127, desc[UR20][R2.64+0x4] ;  /* 0x00000414027f9981 */ /* 0x000ae2000c1e1900 */
[C---:B012---:R-:W-:Y:S01]  /*2f00*/  FMUL.FTZ R13, R120.reuse, R129 ;  /* 0x00000081780d7220 */ /* 0x047fe20000410000 */
[----:B------:R-:W-:Y:S01]  /*2f10*/  FFMA.FTZ R12, R120, R132, R125 ;  /* 0x00000084780c7223 */ /* 0x000fe2000001007d */
[C---:B------:R-:W-:Y:S01]  /*2f20*/  ISETP.NE.AND P1, PT, R111.reuse, 0x1f, PT ;  /* 0x0000001f6f00780c */ /* 0x040fe20003f25270 */
        /* <DEDUP_REMOVED lines=12> */
[C---:B-----5:R-:W-:Y:S01]  /*2ff0*/  FMUL.FTZ R2, R124.reuse, R13 ;  /* 0x0000000d7c027220 */ /* 0x060fe20000410000 */
        /* <DEDUP_REMOVED lines=15> */
[----:B------:R-:W2:Y:S01]  /*30f0*/  SHFL.UP PT, R12, R131, 0x1, RZ ;  /* 0x04200000830c7989 */ /* 0x000ea200000e00ff */
[----:B------:R-:W-:Y:S01]  /*3100*/  FMUL.FTZ R13, R116, R13 ;  /* 0x0000000d740d7220 */ /* 0x000fe20000410000 */
[----:B0-----:R-:W-:Y:S01]  /*3110*/  @P1 FMUL.FTZ R2, R2, R3 ;  /* 0x0000000302021220 */ /* 0x001fe20000410000 */
[----:B-1----:R-:W-:-:S04]  /*3120*/  @P1 FFMA.FTZ R128, R3, R133, R128 ;  /* 0x0000008503801223 */ /* 0x002fc80000010080 */
[----:B------:R-:W-:Y:S01]  /*3130*/  @P1 MOV R3, R2 ;  /* 0x0000000200031202 */ /* 0x000fe20000000f00 */
[----:B------:R-:W-:Y:S01]  /*3140*/  FMUL.FTZ R2, R120, R13 ;  /* 0x0000000d78027220 */ /* 0x000fe20000410000 */
[----:B------:R-:W-:Y:S01]  /*3150*/  ISETP.GE.AND P1, PT, R42, 0x1, PT ;  /* 0x000000012a00780c */ /* 0x000fe20003f26270 */
[----:B------:R-:W0:Y:S04]  /*3160*/  SHFL.DOWN PT, R135, R128, 0x2, 0x1f ;  /* 0x08401f0080877f89 */ /* 0x000e2800000e0000 */
[----:B------:R-:W1:Y:S01]  /*3170*/  SHFL.DOWN PT, R136, R3, 0x2, 0x1f ;  /* 0x08401f0003887f89 */ /* 0x000e6200000e0000 */
[----:B--2---:R-:W-:-:S03]  /*3180*/  FFMA.FTZ R12, R2, R12, R131 ;  /* 0x0000000c020c7223 */ /* 0x004fc60000010083 */
[----:B------:R-:W2:Y:S02]  /*3190*/  SHFL.UP PT, R13, R2, 0x1, RZ ;  /* 0x04200000020d7989 */ /* 0x000ea400000e00ff */
[----:B------:R-:W-:-:S05]  /*31a0*/  FSEL R131, R131, R12, !P1 ;  /* 0x0000000c83837208 */ /* 0x000fca0004800000 */
[----:B------:R-:W5:Y:S01]  /*31b0*/  SHFL.UP PT, R12, R131, 0x2, RZ ;  /* 0x04400000830c7989 */ /* 0x000f6200000e00ff */
[C---:B0-----:R-:W-:Y:S01]  /*31c0*/  @!P3 FFMA.FTZ R128, R3.reuse, R135, R128 ;  /* 0x000000870380b223 */ /* 0x041fe20000010080 */
[----:B-1----:R-:W-:-:S04]  /*31d0*/  @!P3 FMUL.FTZ R133, R3, R136 ;  /* 0x000000880385b220 */ /* 0x002fc80000410000 */
[----:B------:R-:W0:Y:S01]  /*31e0*/  SHFL.DOWN PT, R135, R128, 0x4, 0x1f ;  /* 0x08801f0080877f89 */ /* 0x000e2200000e0000 */
[----:B------:R-:W-:Y:S02]  /*31f0*/  @!P3 IMAD.MOV.U32 R3, RZ, RZ, R133 ;  /* 0x000000ffff03b224 */ /* 0x000fe400078e0085 */
[----:B--2---:R-:W-:Y:S01]  /*3200*/  @P1 FMUL.FTZ R2, R2, R13 ;  /* 0x0000000d02021220 */ /* 0x004fe20000410000 */
[----:B------:R-:W-:Y:S02]  /*3210*/  ISETP.GT.U32.AND P3, PT, R111, 0x1b, PT ;  /* 0x0000001b6f00780c */ /* 0x000fe40003f64070 */
[----:B------:R-:W-:Y:S01]  /*3220*/  ISETP.GE.AND P1, PT, R42, 0x2, PT ;  /* 0x000000022a00780c */ /* 0x000fe20003f26270 */
[----:B------:R-:W1:Y:S01]  /*3230*/  SHFL.DOWN PT, R136, R3, 0x4, 0x1f ;  /* 0x08801f0003887f89 */ /* 0x000e6200000e0000 */
[----:B-----5:R-:W-:-:S03]  /*3240*/  FFMA.FTZ R12, R2, R12, R131 ;  /* 0x0000000c020c7223 */ /* 0x020fc60000010083 */
[----:B------:R-:W2:Y:S02]  /*3250*/  SHFL.UP PT, R13, R2, 0x2, RZ ;  /* 0x04400000020d7989 */ /* 0x000ea400000e00ff */
[----:B------:R-:W-:-:S05]  /*3260*/  FSEL R131, R131, R12, !P1 ;  /* 0x0000000c83837208 */ /* 0x000fca0004800000 */
[----:B------:R-:W5:Y:S01]  /*3270*/  SHFL.UP PT, R12, R131, 0x4, RZ ;  /* 0x04800000830c7989 */ /* 0x000f6200000e00ff */
[----:B0-----:R-:W-:-:S05]  /*3280*/  @!P3 FFMA.FTZ R128, R3, R135, R128 ;  /* 0x000000870380b223 */ /* 0x001fca0000010080 */
[----:B------:R-:W0:Y:S01]  /*3290*/  SHFL.DOWN PT, R137, R128, 0x8, 0x1f ;  /* 0x09001f0080897f89 */ /* 0x000e2200000e0000 */
[----:B-1----:R-:W-:Y:S01]  /*32a0*/  @!P3 FMUL.FTZ R133, R3, R136 ;  /* 0x000000880385b220 */ /* 0x002fe20000410000 */
[----:B--2---:R-:W-:-:S04]  /*32b0*/  @P1 FMUL.FTZ R2, R2, R13 ;  /* 0x0000000d02021220 */ /* 0x004fc80000410000 */
[----:B------:R-:W-:Y:S02]  /*32c0*/  @!P3 MOV R3, R133 ;  /* 0x000000850003b202 */ /* 0x000fe40000000f00 */
[----:B------:R-:W-:Y:S01]  /*32d0*/  ISETP.GT.U32.AND P3, PT, R111, 0x17, PT ;  /* 0x000000176f00780c */ /* 0x000fe20003f64070 */
[----:B------:R-:W1:Y:S01]  /*32e0*/  SHFL.UP PT, R133, R2, 0x4, RZ ;  /* 0x0480000002857989 */ /* 0x000e6200000e00ff */
[----:B------:R-:W-:Y:S01]  /*32f0*/  ISETP.GE.AND P1, PT, R42, 0x4, PT ;  /* 0x000000042a00780c */ /* 0x000fe20003f26270 */
[----:B-----5:R-:W-:Y:S02]  /*3300*/  FFMA.FTZ R12, R2, R12, R131 ;  /* 0x0000000c020c7223 */ /* 0x020fe40000010083 */
[----:B------:R-:W2:Y:S01]  /*3310*/  SHFL.DOWN PT, R136, R3, 0x8, 0x1f ;  /* 0x09001f0003887f89 */ /* 0x000ea200000e0000 */
[----:B------:R-:W-:Y:S02]  /*3320*/  MOV R13, RZ ;  /* 0x000000ff000d7202 */ /* 0x000fe40000000f00 */
[----:B------:R-:W-:Y:S01]  /*3330*/  FSEL R131, R131, R12, !P1 ;  /* 0x0000000c83837208 */ /* 0x000fe20004800000 */
[----:B------:R-:W-:-:S04]  /*3340*/  HFMA2 R12, -RZ, RZ, 1.875, 0 ;  /* 0x3f800000ff0c7431 */ /* 0x000fc800000001ff */
[C---:B0-----:R-:W-:Y:S01]  /*3350*/  @!P3 FFMA.FTZ R128, R3.reuse, R137, R128 ;  /* 0x000000890380b223 */ /* 0x041fe20000010080 */
[----:B------:R-:W0:Y:S04]  /*3360*/  SHFL.UP PT, R135, R131, 0x8, RZ ;  /* 0x0500000083877989 */ /* 0x000e2800000e00ff */
[----:B------:R-:W5:Y:S04]  /*3370*/  SHFL.DOWN PT, R137, R128, 0x10, 0x1f ;  /* 0x0a001f0080897f89 */ /* 0x000f6800000e0000 */
[----:B------:R-:W-:Y:S01]  /*3380*/  @P0 LDS.64 R12, [R99] ;  /* 0x00000000630c0984 */ /* 0x000fe20000000a00 */
[----:B-1----:R-:W-:Y:S01]  /*3390*/  @P1 FMUL.FTZ R2, R2, R133 ;  /* 0x0000008502021220 */ /* 0x002fe20000410000 */
[----:B------:R-:W-:Y:S01]  /*33a0*/  ISETP.GE.AND P1, PT, R42, 0x8, PT ;  /* 0x000000082a00780c */ /* 0x000fe20003f26270 */
[----:B--2---:R-:W-:-:S03]  /*33b0*/  @!P3 FMUL.FTZ R136, R3, R136 ;  /* 0x000000880388b220 */ /* 0x004fc60000410000 */
[----:B------:R-:W1:Y:S01]  /*33c0*/  SHFL.UP PT, R133, R2, 0x8, RZ ;  /* 0x0500000002857989 */ /* 0x000e6200000e00ff */
[----:B------:R-:W-:Y:S01]  /*33d0*/  @!P3 IMAD.MOV.U32 R3, RZ, RZ, R136 ;  /* 0x000000ffff03b224 */ /* 0x000fe200078e0088 */
[----:B------:R-:W-:-:S04]  /*33e0*/  ISETP.GT.U32.AND P3, PT, R111, 0xf, PT ;  /* 0x0000000f6f00780c */ /* 0x000fc80003f64070 */
[----:B------:R-:W2:Y:S01]  /*33f0*/  SHFL.DOWN PT, R138, R3, 0x10, 0x1f ;  /* 0x0a001f00038a7f89 */ /* 0x000ea200000e0000 */
[----:B0-----:R-:W-:-:S05]  /*3400*/  FFMA.FTZ R136, R2, R135, R131 ;  /* 0x0000008702887223 */ /* 0x001fca0000010083 */
[----:B------:R-:W-:-:S03]  /*3410*/  FSEL R131, R131, R136, !P1 ;  /* 0x0000008883837208 */ /* 0x000fc60004800000 */
[----:B-----5:R-:W-:Y:S02]  /*3420*/  @!P3 FFMA.FTZ R128, R3, R137, R128 ;  /* 0x000000890380b223 */ /* 0x020fe40000010080 */
[----:B------:R-:W0:Y:S01]  /*3430*/  SHFL.UP PT, R135, R131, 0x10, RZ ;  /* 0x0600000083877989 */ /* 0x000e2200000e00ff */
[----:B-1----:R-:W-:Y:S01]  /*3440*/  @P1 FMUL.FTZ R2, R2, R133 ;  /* 0x0000008502021220 */ /* 0x002fe20000410000 */
[----:B------:R-:W-:-:S04]  /*3450*/  ISETP.GE.AND P1, PT, R42, 0x10, PT ;  /* 0x000000102a00780c */ /* 0x000fc80003f26270 */
[----:B------:R-:W1:Y:S01]  /*3460*/  SHFL.UP PT, R133, R2, 0x10, RZ ;  /* 0x0600000002857989 */ /* 0x000e6200000e00ff */
[----:B--2---:R-:W-:-:S03]  /*3470*/  @!P3 FMUL.FTZ R136, R3, R138 ;  /* 0x0000008a0388b220 */ /* 0x004fc60000410000 */
[----:B------:R-:W-:Y:S02]  /*3480*/  SHFL.IDX PT, R139, R13, RZ, 0x1f ;  /* 0x00001fff0d8b7589 */ /* 0x000fe400000e0000 */
[----:B------:R-:W-:Y:S02]  /*3490*/  @!P3 MOV R3, R136 ;  /* 0x000000880003b202 */ /* 0x000fe40000000f00 */
[----:B------:R-:W-:Y:S01]  /*34a0*/  SHFL.DOWN PT, R138, R128, 0x1, 0x1f ;  /* 0x08201f00808a7f89 */ /* 0x000fe200000e0000 */
[----:B------:R-:W-:-:S03]  /*34b0*/  ISETP.NE.AND P3, PT, R23, 0x1f, PT ;  /* 0x0000001f1700780c */ /* 0x000fc60003f65270 */
[----:B------:R-:W2:Y:S01]  /*34c0*/  SHFL.DOWN PT, R137, R3, 0x1, 0x1f ;  /* 0x08201f0003897f89 */ /* 0x000ea200000e0000 */
[----:B0-----:R-:W-:-:S03]  /*34d0*/  FFMA.FTZ R136, R2, R135, R131 ;  /* 0x0000008702887223 */ /* 0x001fc60000010083 */
[----:B------:R-:W-:Y:S02]  /*34e0*/  SHFL.IDX PT, R128, R128, RZ, 0x1f ;  /* 0x00001fff80807589 */ /* 0x000fe400000e0000 */
[----:B------:R-:W-:Y:S02]  /*34f0*/  FSEL R136, R131, R136, !P1 ;  /* 0x0000008883887208 */ /* 0x000fe40004800000 */
[----:B------:R-:W0:Y:S01]  /*3500*/  SHFL.IDX PT, R3, R3, RZ, 0x1f ;  /* 0x00001fff03037589 */ /* 0x000e2200000e0000 */
[----:B-1----:R-:W-:-:S03]  /*3510*/  @P1 FMUL.FTZ R2, R2, R133 ;  /* 0x0000008502021220 */ /* 0x002fc60000410000 */
[----:B------:R1:W-:Y:S01]  /*3520*/  SHFL.UP PT, R131, R136, 0x1, RZ ;  /* 0x0420000088837989 */ /* 0x0003e200000e00ff */
[----:B------:R-:W-:-:S03]  /*3530*/  ISETP.GT.AND P1, PT, R42, 0x1e, PT ;  /* 0x0000001e2a00780c */ /* 0x000fc60003f24270 */
[----:B------:R-:W-:Y:S01]  /*3540*/  SHFL.UP PT, R2, R2, 0x1, RZ ;  /* 0x0420000002027989 */ /* 0x000fe200000e00ff */
[----:B--2---:R-:W-:Y:S01]  /*3550*/  @P3 FFMA.FTZ R139, R137, R139, R138 ;  /* 0x0000008b898b3223 */ /* 0x004fe2000001008a */
[----:B------:R-:W-:-:S03]  /*3560*/  ISETP.NE.AND P3, PT, R42, RZ, PT ;  /* 0x000000ff2a00720c */ /* 0x000fc60003f65270 */
[----:B------:R-:W-:-:S04]  /*3570*/  FFMA.FTZ R129, R139, R129, R132 ;  /* 0x000000818b817223 */ /* 0x000fc80000010084 */
[----:B------:R-:W-:Y:S01]  /*3580*/  FFMA.FTZ R125, R120, R129, R125 ;  /* 0x00000081787d7223 */ /* 0x000fe2000001007d */
[C---:B0-----:R-:W-:Y:S01]  /*3590*/  FFMA.FTZ R13, R3.reuse, R13, R128 ;  /* 0x0000000d030d7223 */ /* 0x041fe20000010080 */
[----:B------:R-:W-:Y:S02]  /*35a0*/  FMUL.FTZ R12, R3, R12 ;  /* 0x0000000c030c7220 */ /* 0x000fe40000410000 */
[-C--:B------:R-:W-:Y:S01]  /*35b0*/  FFMA.FTZ R123, R116, R125.reuse, R123 ;  /* 0x0000007d747b7223 */ /* 0x080fe2000001007b */
[----:B------:R-:W-:Y:S01]  /*35c0*/  FMUL.FTZ R138, R96, R125 ;  /* 0x0000007d608a7220 */ /* 0x000fe20000410000 */
[----:B------:R-:W0:Y:S01]  /*35d0*/  @!P3 S2R R144, SR_CgaCtaId ;  /* 0x000000000090b919 */ /* 0x000e220000008800 */
[----:B------:R-:W-:Y:S01]  /*35e0*/  @!P3 MOV R141, 0x400 ;  /* 0x00000400008db802 */ /* 0x000fe20000000f00 */
[-C--:B------:R-:W-:Y:S01]  /*35f0*/  FFMA.FTZ R121, R114, R123.reuse, R121 ;  /* 0x0000007b72797223 */ /* 0x080fe20000010079 */
[----:B------:R-:W-:Y:S01]  /*3600*/  FMUL.FTZ R135, R94, R123 ;  /* 0x0000007b5e877220 */ /* 0x000fe20000410000 */
[----:B------:R-:W-:-:S02]  /*3610*/  FADD.FTZ R79, R138, R79 ;  /* 0x0000004f8a4f7221 */ /* 0x000fc40000010000 */
[-C--:B------:R-:W-:Y:S01]  /*3620*/  FFMA.FTZ R119, R118, R121.reuse, R119 ;  /* 0x0000007976777223 */ /* 0x080fe20000010077 */
[----:B-1----:R-:W-:Y:S01]  /*3630*/  FMUL.FTZ R136, R92, R121 ;  /* 0x000000795c887220 */ /* 0x002fe20000410000 */
[----:B------:R-:W-:Y:S02]  /*3640*/  FADD.FTZ R78, R135, R78 ;  /* 0x0000004e874e7221 */ /* 0x000fe40000010000 */
[-C--:B------:R-:W-:Y:S01]  /*3650*/  FFMA.FTZ R117, R122, R119.reuse, R117 ;  /* 0x000000777a757223 */ /* 0x080fe20000010075 */
[----:B------:R-:W-:Y:S01]  /*3660*/  FMUL.FTZ R137, R90, R119 ;  /* 0x000000775a897220 */ /* 0x000fe20000410000 */
[----:B------:R-:W-:Y:S02]  /*3670*/  FADD.FTZ R77, R136, R77 ;  /* 0x0000004d884d7221 */ /* 0x000fe40000010000 */
[-C--:B------:R-:W-:Y:S01]  /*3680*/  FFMA.FTZ R115, R124, R117.reuse, R115 ;  /* 0x000000757c737223 */ /* 0x080fe20000010073 */
[----:B------:R-:W-:Y:S01]  /*3690*/  FMUL.FTZ R3, R110, R117 ;  /* 0x000000756e037220 */ /* 0x000fe20000410000 */
[----:B------:R-:W-:Y:S01]  /*36a0*/  FADD.FTZ R76, R137, R76 ;  /* 0x0000004c894c7221 */ /* 0x000fe20000010000 */
[----:B0-----:R-:W-:Y:S01]  /*36b0*/  @!P3 LEA R52, R144, R141, 0x18 ;  /* 0x0000008d9034b211 */ /* 0x001fe200078ec0ff */
[----:B---3--:R-:W0:Y:S02]  /*36c0*/  SHFL.IDX PT, R133, R127, RZ, 0x1f ;  /* 0x00001fff7f857589 */ /* 0x008e2400000e0000 */
[----:B0-----:R-:W-:Y:S01]  /*36d0*/  @P2 FFMA.FTZ R133, R2, R133, R131 ;  /* 0x0000008502852223 */ /* 0x001fe20000010083 */
[----:B------:R-:W-:-:S03]  /*36e0*/  ISETP.GT.AND P2, PT, R42, 0x17, PT ;  /* 0x000000172a00780c */ /* 0x000fc60003f44270 */
[----:B------:R-:W-:-:S04]  /*36f0*/  FFMA.FTZ R126, R126, R133, R85 ;  /* 0x000000857e7e7223 */ /* 0x000fc80000010055 */
[CC--:B------:R-:W-:Y:S01]  /*3700*/  FFMA.FTZ R2, R113.reuse, R126.reuse, R100 ;  /* 0x0000007e71027223 */ /* 0x0c0fe20000010064 */
[----:B------:R-:W-:Y:S01]  /*3710*/  FFMA.FTZ R127, R0, R126, RZ ;  /* 0x0000007e007f7223 */ /* 0x000fe200000100ff */
[----:B------:R-:W-:Y:S02]  /*3720*/  FFMA.FTZ R113, R113, R115, R130 ;  /* 0x0000007371717223 */ /* 0x000fe40000010082 */
        /* <DEDUP_REMOVED lines=9> */
[----:B------:R-:W-:Y:S01]  /*37c0*/  FADD.FTZ R122, -R87, R132 ;  /* 0x00000084577a7221 */ /* 0x000fe20000010100 */
[-C--:B------:R-:W-:Y:S01]  /*37d0*/  FFMA.FTZ R132, R118, R130.reuse, R91 ;  /* 0x0000008276847223 */ /* 0x080fe2000001005b */
[----:B------:R-:W-:Y:S01]  /*37e0*/  FFMA.FTZ R139, R58, R130, R133 ;  /* 0x000000823a8b7223 */ /* 0x000fe20000010085 */
[----:B------:R-:W-:Y:S01]  /*37f0*/  FMUL.FTZ R118, R88, R117 ;  /* 0x0000007558767220 */ /* 0x000fe20000410000 */
        /* <DEDUP_REMOVED lines=10> */
[----:B------:R-:W-:Y:S01]  /*38a0*/  FFMA.FTZ R120, R120, R140, R97 ;  /* 0x0000008c78787223 */ /* 0x000fe20000010061 */
        /* <DEDUP_REMOVED lines=9> */
[----:B------:R-:W-:Y:S01]  /*3940*/  FFMA.FTZ R133, R138, R116, R133 ;  /* 0x000000748a857223 */ /* 0x000fe20000010085 */
[----:B------:R-:W-:Y:S01]  /*3950*/  FADD.FTZ R83, R118, R83 ;  /* 0x0000005376537221 */ /* 0x000fe20000010000 */
[----:B------:R-:W-:Y:S01]  /*3960*/  FMUL.FTZ R135, R110, R119 ;  /* 0x000000776e877220 */ /* 0x000fe20000410000 */
[----:B------:R-:W0:Y:S01]  /*3970*/  SHFL.DOWN PT, R139, R120, 0x1, 0x1f ;  /* 0x08201f00788b7f89 */ /* 0x000e2200000e0000 */
[----:B------:R-:W-:Y:S01]  /*3980*/  FFMA.FTZ R133, R140, R114, R133 ;  /* 0x000000728c857223 */ /* 0x000fe20000010085 */
[----:B------:R-:W-:Y:S01]  /*3990*/  FMUL.FTZ R124, R124, R3 ;  /* 0x000000037c7c7220 */ /* 0x000fe20000410000 */
        /* <DEDUP_REMOVED lines=36> */
[----:B------:R-:W-:-:S04]  /*3be0*/  ISETP.NE.AND P1, PT, R23, RZ, PT ;  /* 0x000000ff1700720c */ /* 0x000fc80003f25270 */
[----:B------:R-:W1:Y:S09]  /*3bf0*/  SHFL.DOWN PT, R142, R133, 0x8, 0x1f ;  /* 0x09001f00858e7f89 */ /* 0x000e7200000e0000 */
[----:B------:R2:W-:Y:S01]  /*3c00*/  @!P1 STS.64 [R99], R12 ;  /* 0x0000000c63009388 */ /* 0x0005e20000000a00 */
[----:B0-----:R-:W-:Y:S01]  /*3c10*/  @!P2 FADD.FTZ R120, R120, R139 ;  /* 0x0000008b7878a221 */ /* 0x001fe20000010000 */
[C---:B------:R-:W-:Y:S01]  /*3c20*/  FMUL.FTZ R139, R110.reuse, R121 ;  /* 0x000000796e8b7220 */ /* 0x040fe20000410000 */
[----:B--2---:R-:W-:-:S03]  /*3c30*/  FMUL.FTZ R13, R110, R123 ;  /* 0x0000007b6e0d7220 */ /* 0x004fc60000410000 */
[----:B------:R-:W0:Y:S01]  /*3c40*/  SHFL.DOWN PT, R141, R120, 0x10, 0x1f ;  /* 0x0a001f00788d7f89 */ /* 0x000e2200000e0000 */
[----:B-1----:R-:W-:Y:S01]  /*3c50*/  @!P2 FADD.FTZ R133, R133, R142 ;  /* 0x0000008e8585a221 */ /* 0x002fe20000010000 */
[----:B------:R-:W-:Y:S01]  /*3c60*/  FMUL.FTZ R126, R126, R13 ;  /* 0x0000000d7e7e7220 */ /* 0x000fe20000410000 */
[----:B------:R-:W-:Y:S01]  /*3c70*/  FMUL.FTZ R132, R132, R139 ;  /* 0x0000008b84847220 */ /* 0x000fe20000410000 */
[----:B------:R-:W-:Y:S02]  /*3c80*/  ISETP.GT.AND P2, PT, R42, 0xf, PT ;  /* 0x0000000f2a00780c */ /* 0x000fe40003f44270 */
[----:B------:R-:W1:Y:S01]  /*3c90*/  SHFL.DOWN PT, R128, R133, 0x10, 0x1f ;  /* 0x0a001f0085807f89 */ /* 0x000e6200000e0000 */
[----:B------:R-:W-:Y:S01]  /*3ca0*/  FFMA.FTZ R132, R69, R121, R132 ;  /* 0x0000007945847223 */ /* 0x000fe20000010084 */
[----:B------:R-:W-:-:S03]  /*3cb0*/  FFMA.FTZ R123, R71, R123, R126 ;  /* 0x0000007b477b7223 */ /* 0x000fc6000001007e */
[----:B------:R-:W-:Y:S01]  /*3cc0*/  FADD.FTZ R53, R132, R53 ;  /* 0x0000003584357221 */ /* 0x000fe20000010000 */
[----:B------:R-:W-:Y:S01]  /*3cd0*/  FADD.FTZ R72, R123, R72 ;  /* 0x000000487b487221 */ /* 0x000fe20000010000 */
[----:B0-----:R-:W-:-:S05]  /*3ce0*/  FADD.FTZ R13, R120, R141 ;  /* 0x0000008d780d7221 */ /* 0x001fca0000010000 */
[----:B------:R-:W-:Y:S01]  /*3cf0*/  FSEL R120, R120, R13, P2 ;  /* 0x0000000d78787208 */ /* 0x000fe20001000000 */
[----:B-1----:R-:W-:-:S05]  /*3d00*/  FADD.FTZ R12, R133, R128 ;  /* 0x00000080850c7221 */ /* 0x002fca0000010000 */
[----:B------:R0:W-:Y:S02]  /*3d10*/  @!P3 STS.64 [R52+0x228], R12 ;  /* 0x0002280c3400b388 */ /* 0x0001e40000000a00 */
[----:B0-----:R-:W-:Y:S01]  /*3d20*/  FSEL R12, R133, R12, P2 ;  /* 0x0000000c850c7208 */ /* 0x001fe20001000000 */
[----:B------:R-:W-:Y:S06]  /*3d30*/  BAR.SYNC.DEFER_BLOCKING 0x0 ;  /* 0x0000000000007b1d */ /* 0x000fec0000010000 */
[----:B------:R-:W-:Y:S05]  /*3d40*/  @P1 BRA `(.L_x_8431) ;  /* 0x0000000000201947 */ /* 0x000fea0003800000 */
[----:B----4-:R-:W-:-:S13]  /*3d50*/  ISETP.NE.AND P2, PT, R134, UR6, PT ;  /* 0x0000000686007c0c */ /* 0x010fda000bf45270 */
[----:B------:R-:W0:Y:S04]  /*3d60*/  @P2 LDS R2, [R107+0x18d8] ;  /* 0x0018d8006b022984 */ /* 0x000e280000000800 */
[----:B------:R-:W1:Y:S01]  /*3d70*/  @P2 LDS R3, [R107+0x14d8] ;  /* 0x0014d8006b032984 */ /* 0x000e620000000800 */
[----:B0-----:R-:W-:Y:S01]  /*3d80*/  @P2 FADD.FTZ R2, R120, R2 ;  /* 0x0000000278022221 */ /* 0x001fe20000010000 */
[----:B-1----:R-:W-:-:S04]  /*3d90*/  @P2 FADD.FTZ R12, R12, R3 ;  /* 0x000000030c0c2221 */ /* 0x002fc80000010000 */
[----:B------:R0:W-:Y:S04]  /*3da0*/  @P2 STS [R107+0x18d8], R2 ;  /* 0x0018d8026b002388 */ /* 0x0001e80000000800 */
[----:B------:R0:W-:Y:S04]  /*3db0*/  STS [R107+0x14d8], R12 ;  /* 0x0014d80c6b007388 */ /* 0x0001e80000000800 */
[----:B------:R0:W-:Y:S02]  /*3dc0*/  @!P2 STS [R107+0x18d8], R120 ;  /* 0x0018d8786b00a388 */ /* 0x0001e40000000800 */
.L_x_8431:
[----:B------:R-:W-:Y:S05]  /*3dd0*/  BSYNC.RECONVERGENT B0 ;  /* 0x0000000000007941 */ /* 0x000fea0003800200 */
.L_x_8430:
[----:B------:R-:W-:Y:S01]  /*3de0*/  UIADD3 UR11, UPT, UPT, UR11, 0x1, URZ ;  /* 0x000000010b0b7890 */ /* 0x000fe2000fffe0ff */
[----:B------:R-:W-:Y:S01]  /*3df0*/  LEA R101, P4, R10, R101, 0x2 ;  /* 0x000000650a657211 */ /* 0x000fe200078810ff */
[----:B------:R-:W-:Y:S01]  /*3e00*/  VIADD R109, R109, 0x1 ;  /* 0x000000016d6d7836 */ /* 0x000fe20000000000 */
[----:B------:R-:W-:Y:S01]  /*3e10*/  LEA R105, P2, R6, R105, 0x2 ;  /* 0x0000006906697211 */ /* 0x000fe200078410ff */
[----:B------:R-:W-:Y:S01]  /*3e20*/  UISETP.NE.AND UP0, UPT, UR11, URZ, UPT ;  /* 0x000000ff0b00728c */ /* 0x000fe2000bf05270 */
[----:B------:R-:W-:Y:S01]  /*3e30*/  LEA R103, P3, R8, R103, 0x2 ;  /* 0x0000006708677211 */ /* 0x000fe200078610ff */
[----:B------:R-:W-:Y:S01]  /*3e40*/  IMAD.X R102, R102, 0x1, R11, P4 ;  /* 0x0000000166667824 */ /* 0x000fe200020e060b */
[----:B0-----:R-:W-:Y:S02]  /*3e50*/  IADD3 R107, PT, PT, R107, 0x4, RZ ;  /* 0x000000046b6b7810 */ /* 0x001fe40007ffe0ff */
[----:B------:R-:W-:Y:S02]  /*3e60*/  IADD3 R99, PT, PT, R99, 0x8, RZ ;  /* 0x0000000863637810 */ /* 0x000fe40007ffe0ff */
[----:B------:R-:W-:-:S02]  /*3e70*/  IADD3 R108, PT, PT, R108, 0x1, RZ ;  /* 0x000000016c6c7810 */ /* 0x000fc40007ffe0ff */
[----:B------:R-:W-:Y:S02]  /*3e80*/  IADD3.X R106, PT, PT, R106, R7, RZ, P2, !PT ;  /* 0x000000076a6a7210 */ /* 0x000fe400017fe4ff */
[----:B------:R-:W-:Y:S01]  /*3e90*/  IADD3.X R104, PT, PT, R104, R9, RZ, P3, !PT ;  /* 0x0000000968687210 */ /* 0x000fe20001ffe4ff */
[----:B------:R-:W-:Y:S06]  /*3ea0*/  BRA.U UP0, `(.L_x_8432) ;  /* 0xffffffed00347547 */ /* 0x000fec000b83ffff */
.L_x_8426:
[----:B------:R-:W0:Y:S08]  /*3eb0*/  S2UR UR5, SR_CgaCtaId ;  /* 0x00000000000579c3 */ /* 0x000e300000008800 */
[----:B------:R-:W-:Y:S01]  /*3ec0*/  BAR.SYNC.DEFER_BLOCKING 0x0 ;  /* 0x0000000000007b1d */ /* 0x000fe20000010000 */
[----:B------:R-:W-:Y:S01]  /*3ed0*/  F2FP.BF16.F32.PACK_AB R81, R82, R81 ;  /* 0x000000515251723e */ /* 0x000fe200000010ff */
[----:B------:R-:W-:Y:S01]  /*3ee0*/  UISETP.GT.AND UP0, UPT, UR6, 0x1, UPT ;  /* 0x000000010600788c */ /* 0x000fe2000bf04270 */
[----:B------:R-:W-:-:S02]  /*3ef0*/  F2FP.BF16.F32.PACK_AB R76, R76, R83 ;  /* 0x000000534c4c723e */ /* 0x000fc400000010ff */
[----:B------:R-:W-:Y:S01]  /*3f00*/  F2FP.BF16.F32.PACK_AB R77, R78, R77 ;  /* 0x0000004d4e4d723e */ /* 0x000fe200000010ff */
[----:B------:R-:W-:Y:S01]  /*3f10*/  UMOV UR7, 0x400 ;  /* 0x0000040000077882 */ /* 0x000fe20000000000 */
[----:B------:R-:W-:Y:S01]  /*3f20*/  F2FP.BF16.F32.PACK_AB R79, R80, R79 ;  /* 0x0000004f504f723e */ /* 0x000fe200000010ff */
[----:B------:R-:W1:Y:S01]  /*3f30*/  LDCU.64 UR10, c[0x0][0x4f8] ;  /* 0x00009f00ff0a77ac */ /* 0x000e620008000a00 */
[----:B------:R-:W-:Y:S02]  /*3f40*/  PRMT R0, R81, 0x7632, R0 ;  /* 0x0000763251007816 */ /* 0x000fe40000000000 */
[----:B------:R-:W-:Y:S01]  /*3f50*/  PRMT R2, R76, 0x7632, R2 ;  /* 0x000076324c027816 */ /* 0x000fe20000000002 */
[----:B------:R-:W2:Y:S01]  /*3f60*/  LDCU.64 UR12, c[0x0][0x550] ;  /* 0x0000aa00ff0c77ac */ /* 0x000ea20008000a00 */
[----:B------:R-:W-:Y:S02]  /*3f70*/  PRMT R3, R77, 0x7632, R3 ;  /* 0x000076324d037816 */ /* 0x000fe40000000003 */
[----:B------:R-:W-:Y:S01]  /*3f80*/  PRMT R6, R79, 0x7632, R6 ;  /* 0x000076324f067816 */ /* 0x000fe20000000006 */
[----:B------:R-:W-:Y:S01]  /*3f90*/  UMOV UR6, UR22 ;  /* 0x0000001600067c82 */ /* 0x000fe20008000000 */
[----:B0-----:R-:W-:Y:S01]  /*3fa0*/  ULEA UR7, UR5, UR7, 0x18 ;  /* 0x0000000705077291 */ /* 0x001fe2000f8ec0ff */
[----:B------:R-:W-:Y:S02]  /*3fb0*/  STS.U16 [R51], R81 ;  /* 0x0000005133007388 */ /* 0x000fe40000000400 */
[----:B------:R-:W-:-:S02]  /*3fc0*/  UMOV UR5, URZ ;  /* 0x000000ff00057c82 */ /* 0x000fc40008000000 */
[----:B------:R-:W-:Y:S01]  /*3fd0*/  STS.U16 [R51+0x2], R0 ;  /* 0x0000020033007388 */ /* 0x000fe20000000400 */
[----:B-1----:R-:W-:-:S03]  /*3fe0*/  UIMAD.WIDE.U32 UR8, UR23, UR10, UR4 ;  /* 0x0000000a170872a5 */ /* 0x002fc6000f8e0004 */
[----:B------:R-:W-:Y:S01]  /*3ff0*/  STS.U16 [R51+0x4], R76 ;  /* 0x0000044c33007388 */ /* 0x000fe20000000400 */
[----:B------:R-:W-:Y:S01]  /*4000*/  UIMAD UR9, UR23, UR11, UR9 ;  /* 0x0000000b170972a4 */ /* 0x000fe2000f8e0209 */
[----:B------:R-:W0:Y:S02]  /*4010*/  LDCU.64 UR10, c[0x0][0x560] ;  /* 0x0000ac00ff0a77ac */ /* 0x000e240008000a00 */
[----:B------:R-:W-:Y:S04]  /*4020*/  STS.U16 [R51+0x6], R2 ;  /* 0x0000060233007388 */ /* 0x000fe80000000400 */
[----:B------:R1:W-:Y:S04]  /*4030*/  STS.U16 [R51+0x8], R77 ;  /* 0x0000084d33007388 */ /* 0x0003e80000000400 */
[----:B------:R-:W-:Y:S04]  /*4040*/  STS.U16 [R51+0xa], R3 ;  /* 0x00000a0333007388 */ /* 0x000fe80000000400 */
[----:B------:R-:W-:Y:S01]  /*4050*/  STS.U16 [R51+0xc], R79 ;  /* 0x00000c4f33007388 */ /* 0x000fe20000000400 */
[----:B-1----:R-:W1:Y:S03]  /*4060*/  LDC.64 R76, c[0x0][0x500] ;  /* 0x00014000ff4c7b82 */ /* 0x002e660000000a00 */
[----:B------:R3:W-:Y:S01]  /*4070*/  STS.U16 [R51+0xe], R6 ;  /* 0x00000e0633007388 */ /* 0x0007e20000000400 */
[----:B------:R-:W-:-:S03]  /*4080*/  NOP ;  /* 0x0000000000007918 */ /* 0x000fc60000000000 */
[----:B------:R-:W-:Y:S01]  /*4090*/  LDS.U16 R7, [R43] ;  /* 0x000000002b077984 */ /* 0x000fe20000000400 */
[----:B---3--:R-:W-:-:S03]  /*40a0*/  F2FP.BF16.F32.PACK_AB R6, R74, R59 ;  /* 0x0000003b4a06723e */ /* 0x008fc600000010ff */
[----:B------:R-:W-:Y:S01]  /*40b0*/  LDS.U16 R9, [R44+0x40] ;  /* 0x000040002c097984 */ /* 0x000fe20000000400 */
[----:B------:R-:W-:-:S03]  /*40c0*/  PRMT R10, R6, 0x7632, R10 ;  /* 0x00007632060a7816 */ /* 0x000fc6000000000a */
[----:B------:R-:W-:Y:S04]  /*40d0*/  LDS.U16 R11, [R45+0x80] ;  /* 0x000080002d0b7984 */ /* 0x000fe80000000400 */
[----:B------:R-:W-:Y:S01]  /*40e0*/  LDS.U16 R13, [R46+0xc0] ;  /* 0x0000c0002e0d7984 */ /* 0x000fe20000000400 */
[----:B-1----:R-:W-:-:S03]  /*40f0*/  IMAD.WIDE.U32 R2, R14, R76, UR8 ;  /* 0x000000080e027e25 */ /* 0x002fc6000f8e004c */
[----:B------:R-:W-:Y:S01]  /*4100*/  LDS.U16 R61, [R47+0x100] ;  /* 0x000100002f3d7984 */ /* 0x000fe20000000400 */
[----:B------:R-:W1:Y:S01]  /*4110*/  LDCU.64 UR8, c[0x0][0x518] ;  /* 0x0000a300ff0877ac */ /* 0x000e620008000a00 */
[----:B------:R-:W-:Y:S02]  /*4120*/  IMAD R0, R14, R77, R3 ;  /* 0x0000004d0e007224 */ /* 0x000fe400078e0203 */
[----:B------:R-:W-:Y:S01]  /*4130*/  LDS.U16 R63, [R48+0x140] ;  /* 0x00014000303f7984 */ /* 0x000fe20000000400 */
[----:B------:R-:W-:-:S03]  /*4140*/  IADD3 R3, P0, PT, R32, R2, RZ ;  /* 0x0000000220037210 */ /* 0x000fc60007f1e0ff */
[----:B------:R-:W-:Y:S01]  /*4150*/  LDS.U16 R65, [R49+0x180] ;  /* 0x0001800031417984 */ /* 0x000fe20000000400 */
[----:B------:R-:W-:Y:S02]  /*4160*/  IADD3.X R0, PT, PT, RZ, R0, RZ, P0, !PT ;  /* 0x00000000ff007210 */ /* 0x000fe400007fe4ff */
[C---:B--2---:R-:W-:Y:S01]  /*4170*/  LEA R2, P0, R3.reuse, UR12, 0x1 ;  /* 0x0000000c03027c11 */ /* 0x044fe2000f8008ff */
[----:B------:R-:W-:Y:S03]  /*4180*/  LDS.U16 R67, [R50+0x1c0] ;  /* 0x0001c00032437984 */ /* 0x000fe60000000400 */
[----:B------:R-:W-:Y:S01]  /*4190*/  LEA.HI.X R3, R3, UR13, R0, 0x1, P0 ;  /* 0x0000000d03037c11 */ /* 0x000fe200080f0c00 */
[----:B------:R-:W-:Y:S01]  /*41a0*/  @!P1 STS [UR7+0x210], R41 ;  /* 0x00021029ff009988 */ /* 0x000fe20008000807 */
[----:B------:R-:W-:Y:S01]  /*41b0*/  F2FP.BF16.F32.PACK_AB R0, R70, R55 ;  /* 0x000000374600723e */ /* 0x000fe200000010ff */
[----:B------:R-:W-:Y:S01]  /*41c0*/  FADD.FTZ R55, R55, R22 ;  /* 0x0000001637377221 */ /* 0x000fe20000010000 */
[----:B-1----:R-:W-:Y:S01]  /*41d0*/  UIMAD.WIDE.U32 UR4, UR23, UR8, UR4 ;  /* 0x00000008170472a5 */ /* 0x002fe2000f8e0004 */
[----:B------:R-:W-:Y:S01]  /*41e0*/  BAR.SYNC.DEFER_BLOCKING 0x0 ;  /* 0x0000000000007b1d */ /* 0x000fe20000010000 */
[----:B------:R-:W-:Y:S01]  /*41f0*/  PRMT R8, R0, 0x7632, R8 ;  /* 0x0000763200087816 */ /* 0x000fe20000000008 */
[----:B------:R-:W-:Y:S01]  /*4200*/  FADD.FTZ R70, R55, R70 ;  /* 0x0000004637467221 */ /* 0x000fe20000010000 */
[----:B------:R-:W-:-:S03]  /*4210*/  UIMAD UR5, UR23, UR9, UR5 ;  /* 0x00000009170572a4 */ /* 0x000fc6000f8e0205 */
[----:B------:R-:W-:-:S04]  /*4220*/  FADD.FTZ R59, R70, R59 ;  /* 0x0000003b463b7221 */ /* 0x000fc80000010000 */
[----:B------:R-:W-:Y:S01]  /*4230*/  FADD.FTZ R74, R59, R74 ;  /* 0x0000004a3b4a7221 */ /* 0x000fe20000010000 */
        /* <DEDUP_REMOVED lines=11> */
[----:B------:R-:W-:Y:S04]  /*42f0*/  @!P2 STG.E.U16 desc[UR20][R2.64+0x80], R11 ;  /* 0x0000800b0200a986 */ /* 0x000fe8000c101514 */
[----:B------:R-:W-:Y:S01]  /*4300*/  @!P3 STG.E.U16 desc[UR20][R2.64+0xc0], R13 ;  /* 0x0000c00d0200b986 */ /* 0x000fe2000c101514 */
[----:B-1----:R-:W-:Y:S02]  /*4310*/  PRMT R7, R0, 0x7610, R7 ;  /* 0x0000761000077816 */ /* 0x002fe40000000007 */
[----:B------:R-:W-:Y:S01]  /*4320*/  F2FP.BF16.F32.PACK_AB R0, R72, R53 ;  /* 0x000000354800723e */ /* 0x000fe200000010ff */
[----:B------:R1:W-:Y:S01]  /*4330*/  @!P4 STG.E.U16 desc[UR20][R2.64+0x100], R61 ;  /* 0x0001003d0200c986 */ /* 0x0003e2000c101514 */
[----:B------:R-:W-:Y:S02]  /*4340*/  FADD.FTZ R53, R74, R53 ;  /* 0x000000354a357221 */ /* 0x000fe40000010000 */
[----:B------:R-:W-:Y:S01]  /*4350*/  PRMT R12, R0, 0x7632, R12 ;  /* 0x00007632000c7816 */ /* 0x000fe2000000000c */
[----:B------:R-:W-:Y:S01]  /*4360*/  @!P6 STG.E.U16 desc[UR20][R2.64+0x140], R63 ;  /* 0x0001403f0200e986 */ /* 0x000fe2000c101514 */
[----:B------:R-:W-:-:S03]  /*4370*/  FADD.FTZ R72, R53, R72 ;  /* 0x0000004835487221 */ /* 0x000fc60000010000 */
[----:B------:R-:W-:Y:S04]  /*4380*/  @!P5 STG.E.U16 desc[UR20][R2.64+0x180], R65 ;  /* 0x000180410200d986 */ /* 0x000fe8000c101514 */
[----:B------:R2:W-:Y:S01]  /*4390*/  @!P0 STG.E.U16 desc[UR20][R2.64+0x1c0], R67 ;  /* 0x0001c04302008986 */ /* 0x0005e2000c101514 */
[----:B-1----:R-:W1:Y:S08]  /*43a0*/  LDC.64 R60, c[0x0][0x520] ;  /* 0x00014800ff3c7b82 */ /* 0x002e700000000a00 */
[----:B------:R-:W-:Y:S01]  /*43b0*/  BAR.SYNC.DEFER_BLOCKING 0x0 ;  /* 0x0000000000007b1d */ /* 0x000fe20000010000 */
[----:B--2---:R-:W-:Y:S01]  /*43c0*/  F2FP.BF16.F32.PACK_AB R3, R68, R57 ;  /* 0x000000394403723e */ /* 0x004fe200000010ff */
[----:B------:R-:W-:-:S03]  /*43d0*/  FADD.FTZ R57, R72, R57 ;  /* 0x0000003948397221 */ /* 0x000fc60000010000 */
[----:B------:R-:W-:Y:S01]  /*43e0*/  PRMT R2, R3, 0x7632, R2 ;  /* 0x0000763203027816 */ /* 0x000fe20000000002 */
[----:B------:R-:W-:Y:S01]  /*43f0*/  FADD.FTZ R22, R57, R68 ;  /* 0x0000004439167221 */ /* 0x000fe20000010000 */
        /* <DEDUP_REMOVED lines=10> */
[----:B-1----:R-:W-:-:S03]  /*44a0*/  IMAD.WIDE.U32 R2, R14, R60, UR4 ;  /* 0x000000040e027e25 */ /* 0x002fc6000f8e003c */
[----:B------:R-:W-:Y:S01]  /*44b0*/  LDS.U16 R7, [R44+0x40] ;  /* 0x000040002c077984 */ /* 0x000fe20000000400 */
[----:B------:R-:W-:-:S03]  /*44c0*/  IMAD R0, R14, R61, R3 ;  /* 0x0000003d0e007224 */ /* 0x000fc600078e0203 */
[----:B------:R-:W-:Y:S01]  /*44d0*/  LDS.U16 R45, [R45+0x80] ;  /* 0x000080002d2d7984 */ /* 0x000fe20000000400 */
[----:B------:R-:W-:-:S03]  /*44e0*/  IADD3 R3, P0, PT, R32, R2, RZ ;  /* 0x0000000220037210 */ /* 0x000fc60007f1e0ff */
[----:B------:R-:W-:Y:S01]  /*44f0*/  LDS.U16 R9, [R46+0xc0] ;  /* 0x0000c0002e097984 */ /* 0x000fe20000000400 */
[----:B------:R-:W-:Y:S02]  /*4500*/  IADD3.X R0, PT, PT, RZ, R0, RZ, P0, !PT ;  /* 0x00000000ff007210 */ /* 0x000fe400007fe4ff */
[C---:B0-----:R-:W-:Y:S01]  /*4510*/  LEA R2, P0, R3.reuse, UR10, 0x1 ;  /* 0x0000000a03027c11 */ /* 0x041fe2000f8008ff */
[----:B------:R-:W-:Y:S03]  /*4520*/  LDS.U16 R47, [R47+0x100] ;  /* 0x000100002f2f7984 */ /* 0x000fe60000000400 */
[----:B------:R-:W-:Y:S01]  /*4530*/  LEA.HI.X R3, R3, UR11, R0, 0x1, P0 ;  /* 0x0000000b03037c11 */ /* 0x000fe200080f0c00 */
        /* <DEDUP_REMOVED lines=29> */
.L_x_8424:
[----:B0-----:R-:W0:Y:S01]  /*4710*/  LDC.64 R6, c[0x0][0x548] ;  /* 0x00015200ff067b82 */ /* 0x001e220000000a00 */
        /* <DEDUP_REMOVED lines=33> */
.L_x_8435:
[----:B------:R-:W-:Y:S05]  /*4930*/  BSYNC.RECONVERGENT B0 ;  /* 0x0000000000007941 */ /* 0x000fea0003800200 */
.L_x_8434:
        /* <DEDUP_REMOVED lines=26> */
.L_x_8437:
[----:B------:R-:W-:Y:S05]  /*4ae0*/  BSYNC.RECONVERGENT B0 ;  /* 0x0000000000007941 */ /* 0x000fea0003800200 */
.L_x_8436:
[----:B------:R-:W-:Y:S05]  /*4af0*/  @P2 EXIT ;  /* 0x000000000000294d */ /* 0x000fea0003800000 */
[----:B------:R-:W1:Y:S01]  /*4b00*/  LDCU.64 UR8, c[0x0][0x4e8] ;  /* 0x00009d00ff0877ac */ /* 0x000e620008000a00 */
[----:B------:R-:W2:Y:S01]  /*4b10*/  S2UR UR5, SR_CgaCtaId ;  /* 0x00000000000579c3 */ /* 0x000ea20000008800 */
[----:B------:R-:W-:Y:S01]  /*4b20*/  BSSY.RECONVERGENT B0, `(.L_x_8438) ;  /* 0x0000046000007945 */ /* 0x000fe20003800200 */
[----:B------:R-:W-:Y:S01]  /*4b30*/  MOV R21, R12 ;  /* 0x0000000c00157202 */ /* 0x000fe20000000f00 */
[----:B------:R-:W0:Y:S01]  /*4b40*/  LDCU.64 UR10, c[0x0][0x4c8] ;  /* 0x00009900ff0a77ac */ /* 0x000e220008000a00 */
[----:B------:R-:W3:Y:S01]  /*4b50*/  LDCU.64 UR12, c[0x0][0x4a8] ;  /* 0x00009500ff0c77ac */ /* 0x000ee20008000a00 */
[----:B------:R-:W-:Y:S01]  /*4b60*/  UMOV UR4, 0x400 ;  /* 0x0000040000047882 */ /* 0x000fe20000000000 */
[----:B------:R-:W2:Y:S01]  /*4b70*/  LDCU UR6, c[0x0][0x360] ;  /* 0x00006c00ff0677ac */ /* 0x000ea20008000800 */
        /* <DEDUP_REMOVED lines=13> */
[----:B-12---:R-:W-:-:S12]  /*4c50*/  ULEA UR4, UR5, UR4, 0x18 ;  /* 0x0000000405047291 */ /* 0x006fd8000f8ec0ff */
.L_x_8439:
[C---:B------:R-:W-:Y:S01]  /*4c60*/  LEA R0, R21.reuse, UR4, 0x2 ;  /* 0x0000000415007c11 */ /* 0x040fe2000f8e10ff */
[----:B------:R-:W-:Y:S01]  /*4c70*/  IMAD.MOV.U32 R8, RZ, RZ, R6 ;  /* 0x000000ffff087224 */ /* 0x000fe200078e0006 */
[----:B-----5:R-:W-:Y:S01]  /*4c80*/  SHF.R.S32.HI R16, RZ, 0x1f, R21 ;  /* 0x0000001fff107819 */ /* 0x020fe20000011415 */
        /* <DEDUP_REMOVED lines=19> */
[C---:B---3--:R-:W-:Y:S02]  /*4dc0*/  IMAD R22, R16.reuse, UR22, RZ ;  /* 0x0000001610167c24 */ /* 0x048fe4000f8e02ff */
        /* <DEDUP_REMOVED lines=28> */
.L_x_8438:
[----:B------:R-:W-:Y:S05]  /*4f90*/  EXIT ;  /* 0x000000000000794d */ /* 0x000fea0003800000 */
.L_x_8440:
        /* <DEDUP_REMOVED lines=14> */
.L_x_10505:


//--------------------- .text._Z25selective_scan_bwd_kernelI32Selective_Scan_bwd_kernel_traitsILi32ELi8ELb0ELb0ELb0ELb1ELb0EN3c108BFloat16EfEEv12SSMParamsBwd --------------------------
	.section	.text._Z25selective_scan_bwd_kernelI32Selective_Scan_bwd_kernel_traitsILi32ELi8ELb0ELb0ELb0ELb1ELb0EN3c108BFloat16EfEEv12SSMParamsBwd,"ax",@progbits
	.align	128
        .global         _Z25selective_scan_bwd_kernelI32Selective_Scan_bwd_kernel_traitsILi32ELi8ELb0ELb0ELb0ELb1ELb0EN3c108BFloat16EfEEv12SSMParamsBwd
        .type           _Z25selective_scan_bwd_kernelI32Selective_Scan_bwd_kernel_traitsILi32ELi8ELb0ELb0ELb0ELb1ELb0EN3c108BFloat16EfEEv12SSMParamsBwd,@function
        .size           _Z25selective_scan_bwd_kernelI32Selective_Scan_bwd_kernel_traitsILi32ELi8ELb0ELb0ELb0ELb1ELb0EN3c108BFloat16EfEEv12SSMParamsBwd,(.L_x_10506 - _Z25selective_scan_bwd_kernelI32Selective_Scan_bwd_kernel_traitsILi32ELi8ELb0ELb0ELb0ELb1ELb0EN3c108BFloat16EfEEv12SSMParamsBwd)
        .other          _Z25selective_scan_bwd_kernelI32Selective_Scan_bwd_kernel_traitsILi32ELi8ELb0ELb0ELb0ELb1ELb0EN3c108BFloat16EfEEv12SSMParamsBwd,@"STO_CUDA_ENTRY STV_DEFAULT"
_Z25selective_scan_bwd_kernelI32Selective_Scan_bwd_kernel_traitsILi32ELi8ELb0ELb0ELb0ELb1ELb0EN3c108BFloat16EfEEv12SSMParamsBwd:
.text._Z25selective_scan_bwd_kernelI32Selective_Scan_bwd_kernel_traitsILi32ELi8ELb0ELb0ELb0ELb1ELb0EN3c108BFloat16EfEEv12SSMParamsBwd:
        /* <DEDUP_REMOVED lines=54> */
[----:B------:R-:W-:Y:S01]  /*0360*/  IMAD R31, R17, UR15, R5 ;  /* 0x0000000f111f7c24 */ /* 0x000fe2000f8e0205 */
[----:B------:R-:W-:Y:S01]  /*0370*/  IADD3 R29, P3, PT, R13, R2, RZ ;  /* 0x000000020d1d7210 */ /* 0x000fe20007f7e0ff */
[----:B0-----:R-:W-:-:S04]  /*0380*/  IMAD.WIDE.U32 R8, R17, UR8, RZ ;  /* 0x0000000811087c25 */ /* 0x001fc8000f8e00ff */
[----:B-1----:R-:W-:Y:S02]  /*0390*/  @P0 IMAD R5, R0, R7, RZ ;  /* 0x0000000700050224 */ /* 0x002fe400078e02ff */
[----:B------:R-:W-:Y:S01]  /*03a0*/  IMAD.WIDE.U32 R2, R17, R22, UR4 ;  /* 0x0000000411027e25 */ /* 0x000fe2000f8e0016 */
        /* <DEDUP_REMOVED lines=8> */
[C---:B------:R-:W-:Y:S01]  /*0430*/  IMAD.WIDE.U32 R2, R17.reuse, UR10, RZ ;  /* 0x0000000a11027c25 */ /* 0x040fe2000f8e00ff */
[----:B------:R-:W-:Y:S02]  /*0440*/  LEA.HI.X R21, R8, R25, R21, 0x2, P2 ;  /* 0x0000001908157211 */ /* 0x000fe400010f1415 */
[C---:B------:R-:W-:Y:S01]  /*0450*/  IADD3.X R8, PT, PT, R0.reuse, R15, RZ, P3, !PT ;  /* 0x0000000f00087210 */ /* 0x040fe20001ffe4ff */
[----:B------:R-:W-:Y:S01]  /*0460*/  IMAD R23, R17, UR11, R3 ;  /* 0x0000000b11177c24 */ /* 0x000fe2000f8e0203 */
[C---:B------:R-:W-:Y:S02]  /*0470*/  IADD3.X R31, PT, PT, R0.reuse, R31, RZ, P4, !PT ;  /* 0x0000001f001f7210 */ /* 0x040fe400027fe4ff */
[----:B------:R-:W-:Y:S02]  /*0480*/  IADD3.X R0, PT, PT, R0, R5, RZ, P0, !PT ;  /* 0x0000000500007210 */ /* 0x000fe400007fe4ff */
[----:B------:R-:W-:Y:S02]  /*0490*/  LEA R28, P2, R29, R32, 0x1 ;  /* 0x000000201d1c7211 */ /* 0x000fe400078408ff */
[----:B------:R-:W-:-:S02]  /*04a0*/  LEA R22, P0, R2, R26, 0x2 ;  /* 0x0000001a02167211 */ /* 0x000fc400078010ff */
[----:B--2---:R-:W-:Y:S02]  /*04b0*/  LEA R30, P3, R4, R34, 0x1 ;  /* 0x00000022041e7211 */ /* 0x004fe400078608ff */
[----:B----4-:R-:W-:Y:S01]  /*04c0*/  LEA R32, P4, R13, R36, 0x1 ;  /* 0x000000240d207211 */ /* 0x010fe200078808ff */
[----:B------:R-:W-:Y:S01]  /*04d0*/  HFMA2 R55, -RZ, RZ, 0, 0 ;  /* 0x00000000ff377431 */ /* 0x000fe200000001ff */
[----:B------:R-:W-:Y:S01]  /*04e0*/  LEA.HI.X R29, R29, R33, R8, 0x1, P2 ;  /* 0x000000211d1d7211 */ /* 0x000fe200010f0c08 */
[----:B------:R-:W-:Y:S01]  /*04f0*/  IMAD.MOV.U32 R24, RZ, RZ, RZ ;  /* 0x000000ffff187224 */ /* 0x000fe200078e00ff */
[----:B------:R-:W-:Y:S02]  /*0500*/  LEA.HI.X R23, R2, R27, R23, 0x2, P0 ;  /* 0x0000001b02177211 */ /* 0x000fe400000f1417 */
        /* <DEDUP_REMOVED lines=19> */
[----:B------:R-:W-:-:S02]  /*0640*/  LOP3.LUT R34, R0, 0x1f, R25, 0xf8, !PT ;  /* 0x0000001f00227812 */ /* 0x000fc400078ef819 */
[C---:B------:R-:W-:Y:S02]  /*0650*/  LOP3.LUT R133, R25.reuse, 0x1f, RZ, 0xc0, !PT ;  /* 0x0000001f19857812 */ /* 0x040fe400078ec0ff */
[C---:B------:R-:W-:Y:S02]  /*0660*/  IADD3 R35, PT, PT, R25.reuse, 0x200, RZ ;  /* 0x0000020019237810 */ /* 0x040fe40007ffe0ff */
[----:B------:R-:W-:Y:S02]  /*0670*/  LEA R135, R25, R16, 0x2 ;  /* 0x0000001019877211 */ /* 0x000fe400078e10ff */
[C---:B------:R-:W-:Y:S02]  /*0680*/  LOP3.LUT R36, R34.reuse, 0x20, RZ, 0xfc, !PT ;  /* 0x0000002022247812 */ /* 0x040fe400078efcff */
[C---:B------:R-:W-:Y:S02]  /*0690*/  LOP3.LUT R37, R34.reuse, 0x40, RZ, 0xfc, !PT ;  /* 0x0000004022257812 */ /* 0x040fe400078efcff */
[----:B------:R-:W-:-:S02]  /*06a0*/  LOP3.LUT R38, R34, 0x60, RZ, 0xfc, !PT ;  /* 0x0000006022267812 */ /* 0x000fc400078efcff */
[C---:B------:R-:W-:Y:S02]  /*06b0*/  LOP3.LUT R39, R34.reuse, 0x80, RZ, 0xfc, !PT ;  /* 0x0000008022277812 */ /* 0x040fe400078efcff */
[C---:B------:R-:W-:Y:S02]  /*06c0*/  LOP3.LUT R40, R34.reuse, 0xa0, RZ, 0xfc, !PT ;  /* 0x000000a022287812 */ /* 0x040fe400078efcff */
[C---:B------:R-:W-:Y:S02]  /*06d0*/  LOP3.LUT R41, R34.reuse, 0xc0, RZ, 0xfc, !PT ;  /* 0x000000c022297812 */ /* 0x040fe400078efcff */
[----:B---3--:R-:W-:-:S07]  /*06e0*/  LOP3.LUT R42, R34, 0xe0, RZ, 0xfc, !PT ;  /* 0x000000e0222a7812 */ /* 0x008fce00078efcff */
.L_x_8465:
[----:B0-----:R-:W0:Y:S01]  /*06f0*/  LDC R43, c[0x0][0x388] ;  /* 0x0000e200ff2b7b82 */ /* 0x001e220000000800 */
[----:B------:R-:W-:Y:S01]  /*0700*/  UIADD3 UR9, UPT, UPT, UR8, -0x1, URZ ;  /* 0xffffffff08097890 */ /* 0x000fe2000fffe0ff */
[----:B------:R-:W-:Y:S02]  /*0710*/  SHF.L.U32 R3, R34, 0x1, RZ ;  /* 0x0000000122037819 */ /* 0x000fe400000006ff */
[----:B------:R-:W-:Y:S01]  /*0720*/  PRMT R0, RZ, 0x7610, R0 ;  /* 0x00007610ff007816 */ /* 0x000fe20000000000 */
[----:B------:R-:W-:Y:S01]  /*0730*/  USHF.L.U32 UR6, UR9, 0x8, URZ ;  /* 0x0000000809067899 */ /* 0x000fe200080006ff */
[C---:B------:R-:W-:Y:S02]  /*0740*/  IADD3 R8, P0, PT, R3.reuse, R28, RZ ;  /* 0x0000001c03087210 */ /* 0x040fe40007f1e0ff */
[C---:B------:R-:W-:Y:S02]  /*0750*/  IADD3 R4, P2, PT, R3.reuse, R30, RZ ;  /* 0x0000001e03047210 */ /* 0x040fe40007f5e0ff */
[----:B------:R-:W-:-:S02]  /*0760*/  IADD3 R2, P3, PT, R3, R32, RZ ;  /* 0x0000002003027210 */ /* 0x000fc40007f7e0ff */
[----:B------:R-:W-:Y:S01]  /*0770*/  IADD3.X R9, PT, PT, RZ, R29, RZ, P0, !PT ;  /* 0x0000001dff097210 */ /* 0x000fe200007fe4ff */
[----:B------:R-:W-:Y:S01]  /*0780*/  IMAD.X R5, RZ, RZ, R31, P2 ;  /* 0x000000ffff057224 */ /* 0x000fe200010e061f */
[----:B------:R-:W-:Y:S02]  /*0790*/  IADD3.X R3, PT, PT, RZ, R33, RZ, P3, !PT ;  /* 0x00000021ff037210 */ /* 0x000fe40001ffe4ff */
[----:B------:R-:W-:Y:S02]  /*07a0*/  PRMT R11, RZ, 0x7610, R11 ;  /* 0x00007610ff0b7816 */ /* 0x000fe4000000000b */
        /* <DEDUP_REMOVED lines=12> */
[-C--:B------:R-:W-:Y:S02]  /*0870*/  ISETP.GE.AND P5, PT, R41, R43.reuse, PT ;  /* 0x0000002b2900720c */ /* 0x080fe40003fa6270 */
[----:B------:R-:W-:Y:S02]  /*0880*/  PRMT R14, RZ, 0x7610, R14 ;  /* 0x00007610ff0e7816 */ /* 0x000fe4000000000e */
[----:B------:R-:W-:Y:S01]  /*0890*/  PRMT R53, RZ, 0x7610, R53 ;  /* 0x00007610ff357816 */ /* 0x000fe20000000035 */
[----:B------:R-:W2:Y:S01]  /*08a0*/  @!P6 LDG.E.U16 R0, desc[UR16][R8.64] ;  /* 0x000000100800e981 */ /* 0x000ea2000c1e1500 */
        /* <DEDUP_REMOVED lines=9> */
[----:B------:R-:W-:-:S02]  /*0940*/  ISETP.GE.AND P0, PT, R34, R43, PT ;  /* 0x0000002b2200720c */ /* 0x000fc40003f06270 */
[----:B------:R-:W-:Y:S01]  /*0950*/  PRMT R54, RZ, 0x7610, R54 ;  /* 0x00007610ff367816 */ /* 0x000fe20000000036 */
[----:B------:R-:W1:Y:S01]  /*0960*/  S2R R44, SR_LANEID ;  /* 0x00000000002c7919 */ /* 0x000e620000000000 */
[----:B0-----:R-:W-:Y:S02]  /*0970*/  PRMT R8, RZ, 0x7610, R8 ;  /* 0x00007610ff087816 */ /* 0x001fe40000000008 */
[C---:B-1----:R-:W-:Y:S01]  /*0980*/  IADD3 R47, PT, PT, R44.reuse, 0x20, RZ ;  /* 0x000000202c2f7810 */ /* 0x042fe20007ffe0ff */
[C---:B------:R-:W-:Y:S01]  /*0990*/  VIADD R57, R44.reuse, 0xc0 ;  /* 0x000000c02c397836 */ /* 0x040fe20000000000 */
[----:B------:R-:W-:Y:S02]  /*09a0*/  IADD3 R49, PT, PT, R44, 0x40, RZ ;  /* 0x000000402c317810 */ /* 0x000fe40007ffe0ff */
[-C--:B------:R-:W-:Y:S02]  /*09b0*/  LEA.HI.SX32 R47, R47, R44.reuse, 0x1b ;  /* 0x0000002c2f2f7211 */ /* 0x080fe400078fdaff */
[----:B------:R-:W-:-:S02]  /*09c0*/  LEA.HI.SX32 R49, R49, R44, 0x1b ;  /* 0x0000002c31317211 */ /* 0x000fc400078fdaff */
[----:B------:R-:W-:Y:S02]  /*09d0*/  LEA R46, R47, R16, 0x1 ;  /* 0x000000102f2e7211 */ /* 0x000fe400078e08ff */
[C---:B------:R-:W-:Y:S02]  /*09e0*/  LEA.HI.SX32 R45, R44.reuse, R44, 0x1b ;  /* 0x0000002c2c2d7211 */ /* 0x040fe400078fdaff */
[----:B------:R-:W-:Y:S02]  /*09f0*/  LEA R47, R49, R16, 0x1 ;  /* 0x00000010312f7211 */ /* 0x000fe400078e08ff */
[C---:B------:R-:W-:Y:S02]  /*0a00*/  IADD3 R9, PT, PT, R44.reuse, 0x60, RZ ;  /* 0x000000602c097810 */ /* 0x040fe40007ffe0ff */
[C---:B------:R-:W-:Y:S02]  /*0a10*/  IADD3 R49, PT, PT, R44.reuse, 0x80, RZ ;  /* 0x000000802c317810 */ /* 0x040fe40007ffe0ff */
[----:B------:R-:W-:-:S02]  /*0a20*/  IADD3 R51, PT, PT, R44, 0xa0, RZ ;  /* 0x000000a02c337810 */ /* 0x000fc40007ffe0ff */
[----:B------:R-:W-:Y:S02]  /*0a30*/  LEA R45, R45, R16, 0x1 ;  /* 0x000000102d2d7211 */ /* 0x000fe400078e08ff */
[----:B------:R-:W-:Y:S02]  /*0a40*/  IADD3 R59, PT, PT, R44, 0xe0, RZ ;  /* 0x000000e02c3b7810 */ /* 0x000fe40007ffe0ff */
[-C--:B------:R-:W-:Y:S02]  /*0a50*/  LEA.HI.SX32 R9, R9, R44.reuse, 0x1b ;  /* 0x0000002c09097211 */ /* 0x080fe400078fdaff */
[-C--:B------:R-:W-:Y:S02]  /*0a60*/  LEA.HI.SX32 R49, R49, R44.reuse, 0x1b ;  /* 0x0000002c31317211 */ /* 0x080fe400078fdaff */
[-C--:B------:R-:W-:Y:S02]  /*0a70*/  LEA.HI.SX32 R51, R51, R44.reuse, 0x1b ;  /* 0x0000002c33337211 */ /* 0x080fe400078fdaff */
[----:B------:R-:W-:-:S02]  /*0a80*/  LEA.HI.SX32 R57, R57, R44, 0x1b ;  /* 0x0000002c39397211 */ /* 0x000fc400078fdaff */
[----:B------:R-:W-:Y:S02]  /*0a90*/  LEA.HI.SX32 R59, R59, R44, 0x1b ;  /* 0x0000002c3b3b7211 */ /* 0x000fe400078fdaff */
[-C--:B------:R-:W-:Y:S02]  /*0aa0*/  LEA R48, R9, R16.reuse, 0x1 ;  /* 0x0000001009307211 */ /* 0x080fe400078e08ff */
[-C--:B------:R-:W-:Y:S02]  /*0ab0*/  LEA R49, R49, R16.reuse, 0x1 ;  /* 0x0000001031317211 */ /* 0x080fe400078e08ff */
[-C--:B------:R-:W-:Y:S02]  /*0ac0*/  LEA R50, R51, R16.reuse, 0x1 ;  /* 0x0000001033327211 */ /* 0x080fe400078e08ff */
[-C--:B------:R-:W-:Y:S02]  /*0ad0*/  LEA R51, R57, R16.reuse, 0x1 ;  /* 0x0000001039337211 */ /* 0x080fe400078e08ff */
[----:B------:R-:W-:-:S02]  /*0ae0*/  LEA R52, R59, R16, 0x1 ;  /* 0x000000103b347211 */ /* 0x000fc400078e08ff */
[----:B------:R-:W-:Y:S01]  /*0af0*/  PRMT R57, RZ, 0x7610, R57 ;  /* 0x00007610ff397816 */ /* 0x000fe20000000039 */
[----:B--2---:R0:W-:Y:S04]  /*0b00*/  STS.U16 [R45], R0 ;  /* 0x000000002d007388 */ /* 0x0041e80000000400 */
[----:B---3--:R1:W-:Y:S04]  /*0b10*/  STS.U16 [R46+0x40], R11 ;  /* 0x0000400b2e007388 */ /* 0x0083e80000000400 */
[----:B----4-:R2:W-:Y:S01]  /*0b20*/  STS.U16 [R47+0x80], R10 ;  /* 0x0000800a2f007388 */ /* 0x0105e20000000400 */
[----:B0-----:R-:W-:-:S03]  /*0b30*/  SHF.L.U32 R0, R44, 0x3, RZ ;  /* 0x000000032c007819 */ /* 0x001fc600000006ff */
[----:B------:R0:W-:Y:S01]  /*0b40*/  STS.U16 [R48+0xc0], R13 ;  /* 0x0000c00d30007388 */ /* 0x0001e20000000400 */
[----:B------:R-:W-:-:S03]  /*0b50*/  LEA.HI.SX32 R9, R0, R0, 0x1b ;  /* 0x0000000000097211 */ /* 0x000fc600078fdaff */
[----:B------:R-:W-:Y:S01]  /*0b60*/  STS.U16 [R49+0x100], R12 ;  /* 0x0001000c31007388 */ /* 0x000fe20000000400 */
[----:B-1----:R-:W-:Y:S02]  /*0b70*/  PRMT R11, RZ, 0x7610, R11 ;  /* 0x00007610ff0b7816 */ /* 0x002fe4000000000b */
[----:B--2---:R-:W-:Y:S01]  /*0b80*/  PRMT R10, RZ, 0x7610, R10 ;  /* 0x00007610ff0a7816 */ /* 0x004fe2000000000a */
[----:B------:R1:W-:Y:S01]  /*0b90*/  STS.U16 [R50+0x140], R15 ;  /* 0x0001400f32007388 */ /* 0x0003e20000000400 */
[----:B------:R-:W-:Y:S02]  /*0ba0*/  PRMT R0, RZ, 0x7610, R0 ;  /* 0x00007610ff007816 */ /* 0x000fe40000000000 */
[----:B0-----:R-:W-:Y:S01]  /*0bb0*/  PRMT R13, RZ, 0x7610, R13 ;  /* 0x00007610ff0d7816 */ /* 0x001fe2000000000d */
[----:B------:R-:W-:Y:S04]  /*0bc0*/  STS.U16 [R51+0x180], R14 ;  /* 0x0001800e33007388 */ /* 0x000fe80000000400 */
[----:B------:R0:W-:Y:S01]  /*0bd0*/  STS.U16 [R52+0x1c0], R53 ;  /* 0x0001c03534007388 */ /* 0x0001e20000000400 */
[----:B-1----:R-:W-:-:S02]  /*0be0*/  PRMT R15, RZ, 0x7610, R15 ;  /* 0x00007610ff0f7816 */ /* 0x002fc4000000000f */
[----:B0-----:R-:W-:Y:S01]  /*0bf0*/  LEA R53, R9, R16, 0x1 ;  /* 0x0000001009357211 */ /* 0x001fe200078e08ff */
        /* <DEDUP_REMOVED lines=22> */
[----:B------:R-:W-:Y:S02]  /*0d60*/  PRMT R59, RZ, 0x7610, R59 ;  /* 0x00007610ff3b7816 */ /* 0x000fe4000000003b */
[----:B------:R-:W-:Y:S02]  /*0d70*/  PRMT R60, RZ, 0x7610, R60 ;  /* 0x00007610ff3c7816 */ /* 0x000fe4000000003c */
        /* <DEDUP_REMOVED lines=10> */
[----:B------:R-:W1:Y:S04]  /*0e20*/  LDS.U16 R9, [R53] ;  /* 0x0000000035097984 */ /* 0x000e680000000400 */
[----:B------:R-:W-:Y:S04]  /*0e30*/  LDS.U16 R8, [R53+0x2] ;  /* 0x0000020035087984 */ /* 0x000fe80000000400 */
[----:B------:R-:W2:Y:S04]  /*0e40*/  LDS.U16 R11, [R53+0x4] ;  /* 0x00000400350b7984 */ /* 0x000ea80000000400 */
[----:B------:R-:W-:Y:S04]  /*0e50*/  LDS.U16 R10, [R53+0x6] ;  /* 0x00000600350a7984 */ /* 0x000fe80000000400 */
[----:B------:R-:W3:Y:S04]  /*0e60*/  LDS.U16 R12, [R53+0x8] ;  /* 0x00000800350c7984 */ /* 0x000ee80000000400 */
[----:B------:R-:W-:Y:S04]  /*0e70*/  LDS.U16 R14, [R53+0xa] ;  /* 0x00000a00350e7984 */ /* 0x000fe80000000400 */
[----:B------:R-:W4:Y:S04]  /*0e80*/  LDS.U16 R13, [R53+0xc] ;  /* 0x00000c00350d7984 */ /* 0x000f280000000400 */
[----:B------:R-:W4:Y:S01]  /*0e90*/  LDS.U16 R0, [R53+0xe] ;  /* 0x00000e0035007984 */ /* 0x000f220000000400 */
[----:B------:R-:W-:Y:S01]  /*0ea0*/  BAR.SYNC.DEFER_BLOCKING 0x0 ;  /* 0x0000000000007b1d */ /* 0x000fe20000010000 */
[----:B0-----:R-:W-:-:S02]  /*0eb0*/  PRMT R15, RZ, 0x7610, R15 ;  /* 0x00007610ff0f7816 */ /* 0x001fc4000000000f */
[----:B------:R-:W-:Y:S02]  /*0ec0*/  PRMT R54, RZ, 0x7610, R54 ;  /* 0x00007610ff367816 */ /* 0x000fe40000000036 */
[----:B------:R-:W-:Y:S01]  /*0ed0*/  PRMT R57, RZ, 0x7610, R57 ;  /* 0x00007610ff397816 */ /* 0x000fe20000000039 */
        /* <DEDUP_REMOVED lines=10> */
[----:B-1----:R-:W-:-:S02]  /*0f80*/  SHF.L.U32 R9, R9, 0x10, RZ ;  /* 0x0000001009097819 */ /* 0x002fc400000006ff */
[----:B--2---:R-:W-:Y:S02]  /*0f90*/  SHF.L.U32 R11, R11, 0x10, RZ ;  /* 0x000000100b0b7819 */ /* 0x004fe400000006ff */
[----:B---3--:R-:W-:Y:S02]  /*0fa0*/  SHF.L.U32 R63, R12, 0x10, RZ ;  /* 0x000000100c3f7819 */ /* 0x008fe400000006ff */
[----:B0-----:R-:W-:-:S03]  /*0fb0*/  SHF.L.U32 R3, R8, 0x10, RZ ;  /* 0x0000001008037819 */ /* 0x001fc600000006ff */
[--C-:B-----5:R-:W-:Y:S01]  /*0fc0*/  FADD.FTZ R63, R63, R18.reuse ;  /* 0x000000123f3f7221 */ /* 0x120fe20000010000 */
[----:B----4-:R-:W-:Y:S01]  /*0fd0*/  IMAD.U32 R13, R13, 0x10000, RZ ;  /* 0x000100000d0d7824 */ /* 0x010fe200078e00ff */
[----:B------:R-:W-:Y:S01]  /*0fe0*/  BSSY.RECONVERGENT B0, `(.L_x_8442) ;  /* 0x0000049000007945 */ /* 0x000fe20003800200 */
[----:B------:R-:W-:Y:S01]  /*0ff0*/  HFMA2 R77, -RZ, RZ, 0, 0 ;  /* 0x00000000ff4d7431 */ /* 0x000fe200000001ff */
[----:B------:R-:W-:Y:S01]  /*1000*/  MOV R66, RZ ;  /* 0x000000ff00427202 */ /* 0x000fe20000000f00 */
[----:B------:R-:W-:Y:S01]  /*1010*/  IMAD.MOV.U32 R65, RZ, RZ, RZ ;  /* 0x000000ffff417224 */ /* 0x000fe200078e00ff */
[----:B------:R-:W-:Y:S02]  /*1020*/  CS2R R78, SRZ ;  /* 0x00000000004e7805 */ /* 0x000fe4000001ff00 */
[----:B------:R-:W-:Y:S01]  /*1030*/  FSETP.GTU.FTZ.AND P2, PT, R63, 20, PT ;  /* 0x41a000003f00780b */ /* 0x000fe20003f5c000 */
[----:B------:R-:W-:Y:S01]  /*1040*/  FADD.FTZ R68, R13, R18 ;  /* 0x000000120d447221 */ /* 0x000fe20000010000 */
[----:B------:R-:W-:Y:S01]  /*1050*/  SHF.L.U32 R67, R67, 0x10, RZ ;  /* 0x0000001043437819 */ /* 0x000fe200000006ff */
[----:B------:R-:W-:Y:S04]  /*1060*/  STS.U16 [R45], R56 ;  /* 0x000000382d007388 */ /* 0x000fe80000000400 */
        /* <DEDUP_REMOVED lines=8> */
[----:B------:R4:W3:Y:S04]  /*10f0*/  LDS.U16 R71, [R53] ;  /* 0x0000000035477984 */ /* 0x0008e80000000400 */
[----:B------:R4:W4:Y:S04]  /*1100*/  LDS.U16 R72, [R53+0x2] ;  /* 0x0000020035487984 */ /* 0x0009280000000400 */
[----:B------:R0:W4:Y:S04]  /*1110*/  LDS.U16 R73, [R53+0x4] ;  /* 0x0000040035497984 */ /* 0x0001280000000400 */
[----:B------:R0:W4:Y:S04]  /*1120*/  LDS.U16 R76, [R53+0x6] ;  /* 0x00000600354c7984 */ /* 0x0001280000000400 */
[----:B------:R0:W4:Y:S04]  /*1130*/  LDS.U16 R80, [R53+0x8] ;  /* 0x0000080035507984 */ /* 0x0001280000000400 */
[----:B------:R0:W4:Y:S04]  /*1140*/  LDS.U16 R84, [R53+0xa] ;  /* 0x00000a0035547984 */ /* 0x0001280000000400 */
[----:B------:R1:W4:Y:S04]  /*1150*/  LDS.U16 R86, [R53+0xc] ;  /* 0x00000c0035567984 */ /* 0x0003280000000400 */
[----:B------:R1:W4:Y:S01]  /*1160*/  LDS.U16 R93, [R53+0xe] ;  /* 0x00000e00355d7984 */ /* 0x0003220000000400 */
[----:B0-----:R-:W-:-:S05]  /*1170*/  FADD.FTZ R58, R9, R18 ;  /* 0x00000012093a7221 */ /* 0x001fca0000010000 */
[----:B------:R-:W-:Y:S02]  /*1180*/  FSETP.GTU.FTZ.AND P4, PT, R58, 20, PT ;  /* 0x41a000003a00780b */ /* 0x000fe40003f9c000 */
[----:B------:R-:W-:Y:S02]  /*1190*/  SHF.L.U32 R15, R10, 0x10, RZ ;  /* 0x000000100a0f7819 */ /* 0x000fe400000006ff */
[----:B-1----:R-:W-:Y:S01]  /*11a0*/  SHF.L.U32 R59, R14, 0x10, RZ ;  /* 0x000000100e3b7819 */ /* 0x002fe200000006ff */
[--C-:B--2---:R-:W-:Y:S01]  /*11b0*/  FADD.FTZ R60, R3, R18.reuse ;  /* 0x00000012033c7221 */ /* 0x104fe20000010000 */
[--C-:B---3--:R-:W-:Y:S01]  /*11c0*/  FADD.FTZ R61, R11, R18.reuse ;  /* 0x000000120b3d7221 */ /* 0x108fe20000010000 */
[--C-:B------:R-:W-:Y:S02]  /*11d0*/  FADD.FTZ R62, R15, R18.reuse ;  /* 0x000000120f3e7221 */ /* 0x100fe40000010000 */
[----:B------:R-:W-:Y:S01]  /*11e0*/  FADD.FTZ R64, R59, R18 ;  /* 0x000000123b407221 */ /* 0x000fe20000010000 */
[----:B------:R-:W-:Y:S01]  /*11f0*/  HFMA2 R56, -RZ, RZ, 0, 0 ;  /* 0x00000000ff387431 */ /* 0x000fe200000001ff */
[----:B------:R-:W-:-:S02]  /*1200*/  PRMT R57, RZ, 0x7610, R57 ;  /* 0x00007610ff397816 */ /* 0x000fc40000000039 */
[----:B------:R-:W-:Y:S02]  /*1210*/  MOV R54, RZ ;  /* 0x000000ff00367202 */ /* 0x000fe40000000f00 */
[----:B------:R-:W-:Y:S02]  /*1220*/  FSETP.GTU.FTZ.AND P5, PT, R60, 20, PT ;  /* 0x41a000003c00780b */ /* 0x000fe40003fbc000 */
[----:B------:R-:W-:Y:S02]  /*1230*/  FSETP.GTU.FTZ.AND P0, PT, R61, 20, PT ;  /* 0x41a000003d00780b */ /* 0x000fe40003f1c000 */
[----:B------:R-:W-:Y:S02]  /*1240*/  FSETP.GTU.FTZ.AND P1, PT, R62, 20, PT ;  /* 0x41a000003e00780b */ /* 0x000fe40003f3c000 */
[----:B------:R-:W-:Y:S02]  /*1250*/  FSETP.GTU.FTZ.AND P3, PT, R64, 20, PT ;  /* 0x41a000004000780b */ /* 0x000fe40003f7c000 */
[----:B------:R-:W-:-:S02]  /*1260*/  MOV R59, RZ ;  /* 0x000000ff003b7202 */ /* 0x000fc40000000f00 */
[----:B------:R-:W-:Y:S01]  /*1270*/  SHF.L.U32 R9, R0, 0x10, RZ ;  /* 0x0000001000097819 */ /* 0x000fe200000006ff */
        /* <DEDUP_REMOVED lines=31> */
.L_x_8443:
[----:B------:R-:W-:Y:S05]  /*1470*/  BSYNC.RECONVERGENT B0 ;  /* 0x0000000000007941 */ /* 0x000fea0003800200 */
.L_x_8442:
[----:B------:R-:W-:Y:S01]  /*1480*/  SHF.L.U32 R0, R71, 0x10, RZ ;  /* 0x0000001047007819 */ /* 0x000fe200000006ff */
[----:B------:R-:W-:Y:S01]  /*1490*/  BSSY.RECONVERGENT B0, `(.L_x_8444) ;  /* 0x0000026000007945 */ /* 0x000fe20003800200 */
[----:B------:R-:W-:Y:S01]  /*14a0*/  FSETP.GTU.FTZ.AND P4, PT, R68, 20, PT ;  /* 0x41a000004400780b */ /* 0x000fe20003f9c000 */
[----:B------:R-:W-:Y:S01]  /*14b0*/  IMAD.U32 R69, R69, 0x10000, RZ ;  /* 0x0001000045457824 */ /* 0x000fe200078e00ff */
[----:B------:R-:W-:Y:S01]  /*14c0*/  SHF.L.U32 R70, R70, 0x10, RZ ;  /* 0x0000001046467819 */ /* 0x000fe200000006ff */
[----:B------:R-:W-:Y:S01]  /*14d0*/  FADD.FTZ R71, R9, R18 ;  /* 0x0000001209477221 */ /* 0x000fe20000010000 */
[----:B----4-:R-:W-:Y:S01]  /*14e0*/  SHF.L.U32 R72, R72, 0x10, RZ ;  /* 0x0000001048487819 */ /* 0x010fe200000006ff */
        /* <DEDUP_REMOVED lines=32> */
.L_x_8445:
[----:B------:R-:W-:Y:S05]  /*16f0*/  BSYNC.RECONVERGENT B0 ;  /* 0x0000000000007941 */ /* 0x000fea0003800200 */
.L_x_8444:
[----:B------:R-:W-:Y:S01]  /*1700*/  SHF.L.U32 R73, R73, 0x10, RZ ;  /* 0x0000001049497819 */ /* 0x000fe200000006ff */
[----:B------:R-:W-:Y:S01]  /*1710*/  FFMA.FTZ R2, R72, R69, R55 ;  /* 0x0000004548027223 */ /* 0x000fe20000010037 */
[----:B------:R-:W-:Y:S01]  /*1720*/  BSSY.RECONVERGENT B0, `(.L_x_8446) ;  /* 0x0000025000007945 */ /* 0x000fe20003800200 */
[----:B------:R-:W-:Y:S01]  /*1730*/  FSETP.GTU.FTZ.AND P5, PT, R71, 20, PT ;  /* 0x41a000004700780b */ /* 0x000fe20003fbc000 */
[----:B------:R-:W-:Y:S01]  /*1740*/  IMAD.U32 R74, R74, 0x10000, RZ ;  /* 0x000100004a4a7824 */ /* 0x000fe200078e00ff */
        /* <DEDUP_REMOVED lines=34> */
.L_x_8447:
[----:B------:R-:W-:Y:S05]  /*1970*/  BSYNC.RECONVERGENT B0 ;  /* 0x0000000000007941 */ /* 0x000fea0003800200 */
.L_x_8446:
        /* <DEDUP_REMOVED lines=32> */
.L_x_8449:
[----:B------:R-:W-:Y:S05]  /*1b80*/  BSYNC.RECONVERGENT B0 ;  /* 0x0000000000007941 */ /* 0x000fea0003800200 */
.L_x_8448:
        /* <DEDUP_REMOVED lines=32> */
.L_x_8451:
[----:B------:R-:W-:Y:S05]  /*1d90*/  BSYNC.RECONVERGENT B0 ;  /* 0x0000000000007941 */ /* 0x000fea0003800200 */
.L_x_8450:
        /* <DEDUP_REMOVED lines=32> */
.L_x_8453:
[----:B------:R-:W-:Y:S05]  /*1fa0*/  BSYNC.RECONVERGENT B0 ;  /* 0x0000000000007941 */ /* 0x000fea0003800200 */
.L_x_8452:
        /* <DEDUP_REMOVED lines=32> */
.L_x_8455:
[----:B------:R-:W-:Y:S05]  /*21b0*/  BSYNC.RECONVERGENT B0 ;  /* 0x0000000000007941 */ /* 0x000fea0003800200 */
.L_x_8454:
        /* <DEDUP_REMOVED lines=32> */
.L_x_8457:
[----:B------:R-:W-:Y:S05]  /*23c0*/  BSYNC.RECONVERGENT B0 ;  /* 0x0000000000007941 */ /* 0x000fea0003800200 */
.L_x_8456:
[----:B------:R-:W0:Y:S01]  /*23d0*/  LDCU UR7, c[0x0][0x38c] ;  /* 0x00007180ff0777ac */ /* 0x000e220008000800 */
[----:B------:R-:W-:Y:S01]  /*23e0*/  SHF.L.U32 R80, R80, 0x10, RZ ;  /* 0x0000001050507819 */ /* 0x000fe200000006ff */
[----:B------:R-:W-:Y:S01]  /*23f0*/  FFMA.FTZ R3, R76, R75, R3 ;  /* 0x0000004b4c037223 */ /* 0x000fe20000010003 */
[----:B------:R-:W-:Y:S01]  /*2400*/  SHF.L.U32 R81, R81, 0x10, RZ ;  /* 0x0000001051517819 */ /* 0x000fe200000006ff */
[-C--:B------:R-:W-:Y:S01]  /*2410*/  FMUL.FTZ R91, R0, R19.reuse ;  /* 0x00000013005b7220 */ /* 0x080fe20000410000 */
[----:B------:R-:W-:Y:S01]  /*2420*/  SHF.L.U32 R84, R84, 0x10, RZ ;  /* 0x0000001054547819 */ /* 0x000fe200000006ff */
[----:B------:R-:W-:Y:S01]  /*2430*/  FFMA.FTZ R3, R80, R74, R3 ;  /* 0x0000004a50037223 */ /* 0x000fe20000010003 */
        /* <DEDUP_REMOVED lines=18> */
[----:B------:R-:W-:Y:S01]  /*2560*/  UIADD3 UR4, UPT, UPT, UR8, -0x2, URZ ;  /* 0xfffffffe08047890 */ /* 0x000fe2000fffe0ff */
[----:B------:R-:W-:Y:S01]  /*2570*/  HFMA2 R66, -RZ, RZ, 0, 0 ;  /* 0x00000000ff427431 */ /* 0x000fe200000001ff */
        /* <DEDUP_REMOVED lines=11> */
[----:B------:R-:W-:Y:S01]  /*2630*/  FMUL.FTZ R102, R82, R71 ;  /* 0x0000004752667220 */ /* 0x000fe20000410000 */
[----:B------:R-:W-:Y:S01]  /*2640*/  IADD3 R103, PT, PT, R16, 0xcd8, RZ ;  /* 0x00000cd810677810 */ /* 0x000fe20007ffe0ff */
[----:B------:R-:W2:Y:S01]  /*2650*/  LDC.64 R10, c[0x0][0x3c0] ;  /* 0x0000f000ff0a7b82 */ /* 0x000ea20000000a00 */
[----:B------:R-:W-:Y:S01]  /*2660*/  IMAD.MOV.U32 R105, RZ, RZ, R26 ;  /* 0x000000ffff697224 */ /* 0x000fe200078e001a */
[----:B------:R-:W-:Y:S01]  /*2670*/  MOV R104, R27 ;  /* 0x0000001b00687202 */ /* 0x000fe20000000f00 */
[----:B------:R-:W-:Y:S01]  /*2680*/  UIADD3 UR11, UPT, UPT, -UR7, URZ, URZ ;  /* 0x000000ff070b7290 */ /* 0x000fe2000fffe1ff */
[----:B------:R-:W-:Y:S01]  /*2690*/  MOV R107, R20 ;  /* 0x00000014006b7202 */ /* 0x000fe20000000f00 */
[----:B------:R-:W3:Y:S01]  /*26a0*/  LDCU UR12, c[0x0][0x394] ;  /* 0x00007280ff0c77ac */ /* 0x000ee20008000800 */
[----:B------:R-:W-:-:S02]  /*26b0*/  MOV R106, R21 ;  /* 0x00000015006a7202 */ /* 0x000fc40000000f00 */
[----:B------:R-:W4:Y:S01]  /*26c0*/  LDC.64 R12, c[0x0][0x3a8] ;  /* 0x0000ea00ff0c7b82 */ /* 0x000f220000000a00 */
[----:B0-----:R-:W-:Y:S01]  /*26d0*/  ISETP.LE.AND P0, PT, R2, UR8, PT ;  /* 0x0000000802007c0c */ /* 0x001fe2000bf03270 */
[----:B------:R-:W-:Y:S01]  /*26e0*/  ULOP3.LUT UR5, UR5, 0x400, URZ, 0xc0, !UPT ;  /* 0x0000040005057892 */ /* 0x000fe2000f8ec0ff */
[----:B------:R-:W-:Y:S02]  /*26f0*/  MOV R109, R22 ;  /* 0x00000016006d7202 */ /* 0x000fe40000000f00 */
[----:B------:R-:W-:Y:S02]  /*2700*/  MOV R108, R23 ;  /* 0x00000017006c7202 */ /* 0x000fe40000000f00 */
[----:B------:R-:W-:Y:S01]  /*2710*/  MOV R110, R16 ;  /* 0x00000010006e7202 */ /* 0x000fe20000000f00 */
[----:B------:R-:W0:Y:S01]  /*2720*/  LDC R137, c[0x0][0x394] ;  /* 0x0000e500ff897b82 */ /* 0x000e220000000800 */
[----:B------:R-:W-:Y:S02]  /*2730*/  ISETP.EQ.AND P0, PT, R25, RZ, !P0 ;  /* 0x000000ff1900720c */ /* 0x000fe40004702270 */
[----:B------:R-:W-:-:S02]  /*2740*/  MOV R112, UR10 ;  /* 0x0000000a00707c02 */ /* 0x000fc40008000f00 */
[----:B-1----:R-:W-:Y:S02]  /*2750*/  SHF.L.U64.HI R9, R8, 0x2, R9 ;  /* 0x0000000208097819 */ /* 0x002fe40000010209 */
[----:B------:R-:W-:Y:S02]  /*2760*/  MOV R111, UR4 ;  /* 0x00000004006f7c02 */ /* 0x000fe40008000f00 */
[----:B--2---:R-:W-:Y:S02]  /*2770*/  SHF.L.U64.HI R11, R10, 0x2, R11 ;  /* 0x000000020a0b7819 */ /* 0x004fe4000001020b */
[----:B---34-:R-:W-:-:S07]  /*2780*/  SHF.L.U64.HI R13, R12, 0x2, R13 ;  /* 0x000000020c0d7819 */ /* 0x018fce000001020d */
.L_x_8464:
[----:B------:R-:W-:Y:S02]  /*2790*/  MOV R2, R105 ;  /* 0x0000006900027202 */ /* 0x000fe40000000f00 */
[----:B------:R-:W-:-:S05]  /*27a0*/  MOV R3, R104 ;  /* 0x0000006800037202 */ /* 0x000fca0000000f00 */
[----:B-1----:R1:W2:Y:S01]  /*27b0*/  LDG.E R113, desc[UR16][R2.64] ;  /* 0x0000001002717981 */ /* 0x0022a2000c1e1900 */
[----:B------:R-:W-:Y:S02]  /*27c0*/  MOV R15, R108 ;  /* 0x0000006c000f7202 */ /* 0x000fe40000000f00 */
[----:B------:R-:W-:-:S05]  /*27d0*/  MOV R14, R109 ;  /* 0x0000006d000e7202 */ /* 0x000fca0000000f00 */
[----:B------:R-:W3:Y:S01]  /*27e0*/  LDG.E R15, desc[UR16][R14.64] ;  /* 0x000000100e0f7981 */ /* 0x000ee2000c1e1900 */
[----:B-1----:R-:W-:Y:S01]  /*27f0*/  IMAD.MOV.U32 R2, RZ, RZ, R107 ;  /* 0x000000ffff027224 */ /* 0x002fe200078e006b */
[----:B------:R-:W-:-:S05]  /*2800*/  MOV R3, R106 ;  /* 0x0000006a00037202 */ /* 0x000fca0000000f00 */
[----:B------:R1:W3:Y:S01]  /*2810*/  LDG.E R122, desc[UR16][R2.64] ;  /* 0x00000010027a7981 */ /* 0x0002e2000c1e1900 */
[C---:B------:R-:W-:Y:S02]  /*2820*/  ISETP.NE.AND P2, PT, R25.reuse, RZ, PT ;  /* 0x000000ff1900720c */ /* 0x040fe40003f45270 */
[----:B------:R-:W-:Y:S02]  /*2830*/  ISETP.NE.AND P1, PT, R25, 0x1f, PT ;  /* 0x0000001f1900780c */ /* 0x000fe40003f25270 */
[----:B-1----:R-:W-:-:S04]  /*2840*/  SEL R3, R112, R35, !P2 ;  /* 0x0000002370037207 */ /* 0x002fc80005000000 */
[----:B------:R-:W-:Y:S01]  /*2850*/  LEA R3, R3, R16, 0x2 ;  /* 0x0000001003037211 */ /* 0x000fe200078e10ff */
        /* <DEDUP_REMOVED lines=10> */
[----:B------:R-:W-:-:S05]  /*2900*/  FMUL.FTZ R117, R117, R71 ;  /* 0x0000004775757220 */ /* 0x000fca0000410000 */
[----:B------:R-:W2:Y:S08]  /*2910*/  MUFU.EX2 R121, R121 ;  /* 0x0000007900797308 */ /* 0x000eb00000000800 */
[----:B------:R-:W4:Y:S08]  /*2920*/  MUFU.EX2 R118, R118 ;  /* 0x0000007600767308 */ /* 0x000f300000000800 */
[----:B------:R-:W0:Y:S08]  /*2930*/  MUFU.EX2 R119, R119 ;  /* 0x0000007700777308 */ /* 0x000e300000000800 */
[----:B------:R-:W0:Y:S08]  /*2940*/  MUFU.EX2 R116, R116 ;  /* 0x0000007400747308 */ /* 0x000e300000000800 */
[----:B------:R-:W0:Y:S08]  /*2950*/  MUFU.EX2 R115, R115 ;  /* 0x0000007300737308 */ /* 0x000e300000000800 */
[----:B------:R-:W0:Y:S08]  /*2960*/  MUFU.EX2 R114, R114 ;  /* 0x0000007200727308 */ /* 0x000e300000000800 */
[----:B------:R-:W0:Y:S01]  /*2970*/  MUFU.EX2 R117, R117 ;  /* 0x0000007500757308 */ /* 0x000e220000000800 */
[----:B-1----:R1:W-:Y:S01]  /*2980*/  STS [R3+0x458], R120 ;  /* 0x0004587803007388 */ /* 0x0023e20000000800 */
        /* <DEDUP_REMOVED lines=10> */
[----:B-12-4-:R-:W-:Y:S05]  /*2a30*/  @P1 BRA `(.L_x_8460) ;  /* 0x0000000000141947 */ /* 0x016fea0003800000 */
[----:B------:R-:W-:Y:S01]  /*2a40*/  UISETP.NE.AND UP0, UPT, UR8, UR12, UPT ;  /* 0x0000000c0800728c */ /* 0x000fe2000bf05270 */
[----:B------:R-:W-:-:S08]  /*2a50*/  HFMA2 R132, -RZ, RZ, 1.875, 0 ;  /* 0x3f800000ff847431 */ /* 0x000fd000000001ff */
[----:B------:R-:W-:Y:S05]  /*2a60*/  BRA.U !UP0, `(.L_x_8461) ;  /* 0x00000001080c7547 */ /* 0x000fea000b800000 */
[----:B------:R3:W4:Y:S01]  /*2a70*/  LDS R132, [R110+UR5+0x458] ;  /* 0x000458056e847984 */ /* 0x0007220008000800 */
[----:B------:R-:W-:Y:S05]  /*2a80*/  BRA `(.L_x_8461) ;  /* 0x0000000000047947 */ /* 0x000fea0003800000 */
.L_x_8460:
[----:B------:R1:W2:Y:S02]  /*2a90*/  LDS R132, [R135+0xc5c] ;  /* 0x000c5c0087847984 */ /* 0x0002a40000000800 */
.L_x_8461:
[----:B------:R-:W-:Y:S05]  /*2aa0*/  BSYNC.RECONVERGENT B0 ;  /* 0x0000000000007941 */ /* 0x000fea0003800200 */
.L_x_8459:
[----:B------:R-:W-:Y:S01]  /*2ab0*/  UISETP.NE.AND UP0, UPT, UR8, 0x1, UPT ;  /* 0x000000010800788c */ /* 0x000fe2000bf05270 */
[----:B------:R-:W-:-:S05]  /*2ac0*/  MOV R129, RZ ;  /* 0x000000ff00817202 */ /* 0x000fca0000000f00 */
[----:B------:R-:W-:-:S04]  /*2ad0*/  PLOP3.LUT P1, PT, PT, PT, UP0, 0x80, 0x8 ;  /* 0x000000000008781c */ /* 0x000fc80003f2f008 */
[----:B------:R-:W-:-:S13]  /*2ae0*/  ISETP.NE.OR P1, PT, R25, RZ, !P1 ;  /* 0x000000ff1900720c */ /* 0x000fda0004f25670 */
[----:B------:R-:W-:-:S05]  /*2af0*/  @!P1 IMAD.WIDE R2, R111, 0x8, R6 ;  /* 0x000000086f029825 */ /* 0x000fca00078e0206 */
[----:B------:R5:W3:Y:S01]  /*2b00*/  @!P1 LDG.E R129, desc[UR16][R2.64+0x4] ;  /* 0x0000041002819981 */ /* 0x000ae2000c1e1900 */
[C---:B0-2-4-:R-:W-:Y:S01]  /*2b10*/  FMUL.FTZ R15, R117.reuse, R132 ;  /* 0x00000084750f7220 */ /* 0x055fe20000410000 */
        /* <DEDUP_REMOVED lines=12> */
[C---:B-----5:R-:W-:Y:S01]  /*2be0*/  FFMA.FTZ R2, R119.reuse, R15, R126 ;  /* 0x0000000f77027223 */ /* 0x060fe2000001007e */
        /* <DEDUP_REMOVED lines=8> */
[----:B------:R-:W-:Y:S02]  /*2c70*/  FMUL.FTZ R2, R118, R15 ;  /* 0x0000000f76027220 */ /* 0x000fe40000410000 */
[----:B------:R-:W0:Y:S01]  /*2c80*/  SHFL.DOWN PT, R134, R3, 0x1, 0x1f ;  /* 0x08201f0003867f89 */ /* 0x000e2200000e0000 */
[----:B------:R-:W-:Y:S01]  /*2c90*/  FFMA.FTZ R14, R115, R14, R100 ;  /* 0x0000000e730e7223 */ /* 0x000fe20000010064 */
[----:B------:R-:W-:Y:S02]  /*2ca0*/  FMUL.FTZ R15, R119, R2 ;  /* 0x00000002770f7220 */ /* 0x000fe40000410000 */
[----:B------:R-:W2:Y:S01]  /*2cb0*/  SHFL.DOWN PT, R136, R122, 0x1, 0x1f ;  /* 0x08201f007a887f89 */ /* 0x000ea200000e0000 */
[----:B------:R-:W-:Y:S01]  /*2cc0*/  FFMA.FTZ R14, R114, R14, R101 ;  /* 0x0000000e720e7223 */ /* 0x000fe20000010065 */
[----:B------:R-:W-:-:S03]  /*2cd0*/  FMUL.FTZ R2, R116, R15 ;  /* 0x0000000f74027220 */ /* 0x000fc60000410000 */
[----:B------:R-:W-:Y:S01]  /*2ce0*/  FFMA.FTZ R139, R117, R14, R102 ;  /* 0x0000000e758b7223 */ /* 0x000fe20000010066 */
[----:B------:R-:W-:-:S04]  /*2cf0*/  FMUL.FTZ R15, R115, R2 ;  /* 0x00000002730f7220 */ /* 0x000fc80000410000 */
[----:B------:R-:W4:Y:S01]  /*2d00*/  SHFL.UP PT, R14, R139, 0x1, RZ ;  /* 0x042000008b0e7989 */ /* 0x000f2200000e00ff */
[----:B------:R-:W-:-:S04]  /*2d10*/  FMUL.FTZ R2, R114, R15 ;  /* 0x0000000f72027220 */ /* 0x000fc80000410000 */
[----:B------:R-:W-:Y:S01]  /*2d20*/  FMUL.FTZ R2, R117, R2 ;  /* 0x0000000275027220 */ /* 0x000fe20000410000 */
[----:B0-----:R-:W-:-:S04]  /*2d30*/  @P1 FMUL.FTZ R134, R134, R3 ;  /* 0x0000000386861220 */ /* 0x001fc80000410000 */
[----:B------:R-:W0:Y:S01]  /*2d40*/  SHFL.UP PT, R15, R2, 0x1, RZ ;  /* 0x04200000020f7989 */ /* 0x000e2200000e00ff */
[----:B--2---:R-:W-:Y:S01]  /*2d50*/  @P1 FFMA.FTZ R122, R3, R136, R122 ;  /* 0x00000088037a1223 */ /* 0x004fe2000001007a */
[----:B------:R-:W-:Y:S02]  /*2d60*/  @P1 MOV R3, R134 ;  /* 0x0000008600031202 */ /* 0x000fe40000000f00 */
[----:B------:R-:W-:Y:S02]  /*2d70*/  ISETP.GE.AND P1, PT, R44, 0x1, PT ;  /* 0x000000012c00780c */ /* 0x000fe40003f26270 */
[----:B------:R-:W2:Y:S04]  /*2d80*/  SHFL.DOWN PT, R136, R122, 0x2, 0x1f ;  /* 0x08401f007a887f89 */ /* 0x000ea800000e0000 */
[----:B------:R-:W5:Y:S01]  /*2d90*/  SHFL.DOWN PT, R134, R3, 0x2, 0x1f ;  /* 0x08401f0003867f89 */ /* 0x000f6200000e0000 */
[----:B----4-:R-:W-:-:S05]  /*2da0*/  FFMA.FTZ R14, R2, R14, R139 ;  /* 0x0000000e020e7223 */ /* 0x010fca000001008b */
[----:B------:R-:W-:-:S05]  /*2db0*/  FSEL R139, R139, R14, !P1 ;  /* 0x0000000e8b8b7208 */ /* 0x000fca0004800000 */
[----:B------:R-:W4:Y:S01]  /*2dc0*/  SHFL.UP PT, R14, R139, 0x2, RZ ;  /* 0x044000008b0e7989 */ /* 0x000f2200000e00ff */
[----:B0-----:R-:W-:Y:S01]  /*2dd0*/  @P1 FMUL.FTZ R2, R2, R15 ;  /* 0x0000000f02021220 */ /* 0x001fe20000410000 */
[----:B------:R-:W-:-:S04]  /*2de0*/  ISETP.GE.AND P1, PT, R44, 0x2, PT ;  /* 0x000000022c00780c */ /* 0x000fc80003f26270 */
[----:B------:R-:W0:Y:S01]  /*2df0*/  SHFL.UP PT, R15, R2, 0x2, RZ ;  /* 0x04400000020f7989 */ /* 0x000e2200000e00ff */
[C---:B--2---:R-:W-:Y:S01]  /*2e00*/  @!P3 FFMA.FTZ R122, R3.reuse, R136, R122 ;  /* 0x00000088037ab223 */ /* 0x044fe2000001007a */
[----:B-----5:R-:W-:-:S04]  /*2e10*/  @!P3 FMUL.FTZ R134, R3, R134 ;  /* 0x000000860386b220 */ /* 0x020fc80000410000 */
[----:B------:R-:W2:Y:S01]  /*2e20*/  SHFL.DOWN PT, R136, R122, 0x4, 0x1f ;  /* 0x08801f007a887f89 */ /* 0x000ea200000e0000 */
[----:B------:R-:W-:Y:S02]  /*2e30*/  @!P3 MOV R3, R134 ;  /* 0x000000860003b202 */ /* 0x000fe40000000f00 */
[----:B------:R-:W-:-:S03]  /*2e40*/  ISETP.GT.U32.AND P3, PT, R133, 0x1b, PT ;  /* 0x0000001b8500780c */ /* 0x000fc60003f64070 */
[----:B------:R-:W5:Y:S01]  /*2e50*/  SHFL.DOWN PT, R134, R3, 0x4, 0x1f ;  /* 0x08801f0003867f89 */ /* 0x000f6200000e0000 */
[----:B----4-:R-:W-:-:S05]  /*2e60*/  FFMA.FTZ R14, R2, R14, R139 ;  /* 0x0000000e020e7223 */ /* 0x010fca000001008b */
[----:B------:R-:W-:Y:S01]  /*2e70*/  FSEL R139, R139, R14, !P1 ;  /* 0x0000000e8b8b7208 */ /* 0x000fe20004800000 */
[----:B0-----:R-:W-:Y:S01]  /*2e80*/  @P1 FMUL.FTZ R2, R2, R15 ;  /* 0x0000000f02021220 */ /* 0x001fe20000410000 */
[----:B------:R-:W-:Y:S01]  /*2e90*/  ISETP.GE.AND P1, PT, R44, 0x4, PT ;  /* 0x000000042c00780c */ /* 0x000fe20003f26270 */
[----:B------:R-:W-:Y:S02]  /*2ea0*/  IMAD.MOV.U32 R15, RZ, RZ, RZ ;  /* 0x000000ffff0f7224 */ /* 0x000fe400078e00ff */
[----:B------:R-:W0:Y:S01]  /*2eb0*/  SHFL.UP PT, R14, R139, 0x4, RZ ;  /* 0x048000008b0e7989 */ /* 0x000e2200000e00ff */
[----:B--2---:R-:W-:-:S03]  /*2ec0*/  @!P3 FFMA.FTZ R122, R3, R136, R122 ;  /* 0x00000088037ab223 */ /* 0x004fc6000001007a */
[----:B------:R-:W2:Y:S04]  /*2ed0*/  SHFL.UP PT, R141, R2, 0x4, RZ ;  /* 0x04800000028d7989 */ /* 0x000ea800000e00ff */
[----:B------:R-:W4:Y:S01]  /*2ee0*/  SHFL.DOWN PT, R138, R122, 0x8, 0x1f ;  /* 0x09001f007a8a7f89 */ /* 0x000f2200000e0000 */
[----:B-----5:R-:W-:-:S05]  /*2ef0*/  @!P3 FMUL.FTZ R134, R3, R134 ;  /* 0x000000860386b220 */ /* 0x020fca0000410000 */
[----:B------:R-:W-:Y:S02]  /*2f00*/  @!P3 MOV R3, R134 ;  /* 0x000000860003b202 */ /* 0x000fe40000000f00 */
[----:B------:R-:W-:-:S03]  /*2f10*/  ISETP.GT.U32.AND P3, PT, R133, 0x17, PT ;  /* 0x000000178500780c */ /* 0x000fc60003f64070 */
[----:B------:R-:W5:Y:S01]  /*2f20*/  SHFL.DOWN PT, R136, R3, 0x8, 0x1f ;  /* 0x09001f0003887f89 */ /* 0x000f6200000e0000 */
[----:B0-----:R-:W-:-:S05]  /*2f30*/  FFMA.FTZ R14, R2, R14, R139 ;  /* 0x0000000e020e7223 */ /* 0x001fca000001008b */
[----:B------:R-:W-:Y:S01]  /*2f40*/  FSEL R139, R139, R14, !P1 ;  /* 0x0000000e8b8b7208 */ /* 0x000fe20004800000 */
[----:B------:R-:W-:Y:S02]  /*2f50*/  HFMA2 R14, -RZ, RZ, 1.875, 0 ;  /* 0x3f800000ff0e7431 */ /* 0x000fe400000001ff */
[----:B--2---:R-:W-:Y:S01]  /*2f60*/  @P1 FMUL.FTZ R2, R2, R141 ;  /* 0x0000008d02021220 */ /* 0x004fe20000410000 */
[----:B------:R-:W-:Y:S01]  /*2f70*/  ISETP.GE.AND P1, PT, R44, 0x8, PT ;  /* 0x000000082c00780c */ /* 0x000fe20003f26270 */
[C---:B----4-:R-:W-:Y:S01]  /*2f80*/  @!P3 FFMA.FTZ R122, R3.reuse, R138, R122 ;  /* 0x0000008a037ab223 */ /* 0x050fe2000001007a */
[----:B------:R-:W0:Y:S04]  /*2f90*/  SHFL.UP PT, R134, R139, 0x8, RZ ;  /* 0x050000008b867989 */ /* 0x000e2800000e00ff */
[----:B------:R-:W2:Y:S04]  /*2fa0*/  SHFL.UP PT, R141, R2, 0x8, RZ ;  /* 0x05000000028d7989 */ /* 0x000ea800000e00ff */
[----:B------:R-:W-:Y:S04]  /*2fb0*/  @P0 LDS.64 R14, [R103] ;  /* 0x00000000670e0984 */ /* 0x000fe80000000a00 */
[----:B------:R-:W4:Y:S01]  /*2fc0*/  SHFL.DOWN PT, R138, R122, 0x10, 0x1f ;  /* 0x0a001f007a8a7f89 */ /* 0x000f2200000e0000 */
[----:B-----5:R-:W-:-:S05]  /*2fd0*/  @!P3 FMUL.FTZ R136, R3, R136 ;  /* 0x000000880388b220 */ /* 0x020fca0000410000 */
[----:B------:R-:W-:Y:S02]  /*2fe0*/  @!P3 MOV R3, R136 ;  /* 0x000000880003b202 */ /* 0x000fe40000000f00 */
[----:B------:R-:W-:-:S03]  /*2ff0*/  ISETP.GT.U32.AND P3, PT, R133, 0xf, PT ;  /* 0x0000000f8500780c */ /* 0x000fc60003f64070 */
[----:B------:R-:W5:Y:S01]  /*3000*/  SHFL.DOWN PT, R136, R3, 0x10, 0x1f ;  /* 0x0a001f0003887f89 */ /* 0x000f6200000e0000 */
[C---:B0-----:R-:W-:Y:S01]  /*3010*/  FFMA.FTZ R134, R2.reuse, R134, R139 ;  /* 0x0000008602867223 */ /* 0x041fe2000001008b */
[----:B--2---:R-:W-:-:S04]  /*3020*/  @P1 FMUL.FTZ R2, R2, R141 ;  /* 0x0000008d02021220 */ /* 0x004fc80000410000 */
[----:B------:R-:W-:Y:S02]  /*3030*/  FSEL R139, R139, R134, !P1 ;  /* 0x000000868b8b7208 */ /* 0x000fe40004800000 */
[----:B------:R-:W-:Y:S01]  /*3040*/  ISETP.GE.AND P1, PT, R44, 0x10, PT ;  /* 0x000000102c00780c */ /* 0x000fe20003f26270 */
[----:B------:R-:W-:Y:S01]  /*3050*/  SHFL.UP PT, R141, R2, 0x10, RZ ;  /* 0x06000000028d7989 */ /* 0x000fe200000e00ff */
[----:B----4-:R-:W-:-:S03]  /*3060*/  @!P3 FFMA.FTZ R122, R3, R138, R122 ;  /* 0x0000008a037ab223 */ /* 0x010fc6000001007a */
[----:B------:R-:W0:Y:S04]  /*3070*/  SHFL.UP PT, R134, R139, 0x10, RZ ;  /* 0x060000008b867989 */ /* 0x000e2800000e00ff */
[----:B------:R-:W-:Y:S04]  /*3080*/  SHFL.DOWN PT, R143, R122, 0x1, 0x1f ;  /* 0x08201f007a8f7f89 */ /* 0x000fe800000e0000 */
[----:B------:R-:W-:Y:S01]  /*3090*/  SHFL.IDX PT, R122, R122, RZ, 0x1f ;  /* 0x00001fff7a7a7589 */ /* 0x000fe200000e0000 */
[----:B-----5:R-:W-:-:S03]  /*30a0*/  @!P3 FMUL.FTZ R136, R3, R136 ;  /* 0x000000880388b220 */ /* 0x020fc60000410000 */
[----:B------:R-:W-:Y:S02]  /*30b0*/  SHFL.IDX PT, R140, R15, RZ, 0x1f ;  /* 0x00001fff0f8c7589 */ /* 0x000fe400000e0000 */
[----:B------:R-:W-:Y:S02]  /*30c0*/  @!P3 MOV R3, R136 ;  /* 0x000000880003b202 */ /* 0x000fe40000000f00 */
[----:B------:R-:W-:-:S03]  /*30d0*/  ISETP.NE.AND P3, PT, R25, 0x1f, PT ;  /* 0x0000001f1900780c */ /* 0x000fc60003f65270 */
[----:B------:R-:W2:Y:S01]  /*30e0*/  SHFL.DOWN PT, R136, R3, 0x1, 0x1f ;  /* 0x08201f0003887f89 */ /* 0x000ea200000e0000 */
[C---:B0-----:R-:W-:Y:S01]  /*30f0*/  FFMA.FTZ R134, R2.reuse, R134, R139 ;  /* 0x0000008602867223 */ /* 0x041fe2000001008b */
[----:B------:R-:W-:Y:S02]  /*3100*/  @P1 FMUL.FTZ R2, R2, R141 ;  /* 0x0000008d02021220 */ /* 0x000fe40000410000 */
[----:B------:R-:W0:Y:S02]  /*3110*/  SHFL.IDX PT, R3, R3, RZ, 0x1f ;  /* 0x00001fff03037589 */ /* 0x000e2400000e0000 */
[----:B------:R-:W-:Y:S02]  /*3120*/  FSEL R139, R139, R134, !P1 ;  /* 0x000000868b8b7208 */ /* 0x000fe40004800000 */
[----:B------:R-:W-:Y:S01]  /*3130*/  SHFL.UP PT, R2, R2, 0x1, RZ ;  /* 0x0420000002027989 */ /* 0x000fe200000e00ff */
[----:B------:R-:W-:-:S03]  /*3140*/  ISETP.GT.AND P1, PT, R44, 0x1e, PT ;  /* 0x0000001e2c00780c */ /* 0x000fc60003f24270 */
[----:B------:R-:W-:Y:S01]  /*3150*/  SHFL.UP PT, R139, R139, 0x1, RZ ;  /* 0x042000008b8b7989 */ /* 0x000fe200000e00ff */
[----:B--2---:R-:W-:Y:S01]  /*3160*/  @P3 FFMA.FTZ R140, R136, R140, R143 ;  /* 0x0000008c888c3223 */ /* 0x004fe2000001008f */
[----:B------:R-:W-:-:S03]  /*3170*/  ISETP.NE.AND P3, PT, R44, RZ, PT ;  /* 0x000000ff2c00720c */ /* 0x000fc60003f65270 */
[----:B------:R-:W-:Y:S01]  /*3180*/  FFMA.FTZ R132, R140, R132, R131 ;  /* 0x000000848c847223 */ /* 0x000fe20000010083 */
[C---:B0-----:R-:W-:Y:S01]  /*3190*/  FFMA.FTZ R15, R3.reuse, R15, R122 ;  /* 0x0000000f030f7223 */ /* 0x041fe2000001007a */
[----:B------:R-:W-:Y:S02]  /*31a0*/  FMUL.FTZ R14, R3, R14 ;  /* 0x0000000e030e7220 */ /* 0x000fe40000410000 */
[----:B------:R-:W-:Y:S01]  /*31b0*/  FFMA.FTZ R130, R117, R132, R130 ;  /* 0x0000008475827223 */ /* 0x000fe20000010082 */
[----:B------:R-:W-:-:S03]  /*31c0*/  FMUL.FTZ R146, R132, R71 ;  /* 0x0000004784927220 */ /* 0x000fc60000410000 */
[----:B------:R-:W-:Y:S01]  /*31d0*/  FFMA.FTZ R134, R114, R130, R127 ;  /* 0x0000008272867223 */ /* 0x000fe2000001007f */
[----:B------:R-:W-:Y:S01]  /*31e0*/  FADD.FTZ R90, R146, R90 ;  /* 0x0000005a925a7221 */ /* 0x000fe20000010000 */
[----:B------:R-:W0:Y:S02]  /*31f0*/  @!P3 S2R R148, SR_CgaCtaId ;  /* 0x000000000094b919 */ /* 0x000e240000008800 */
[----:B------:R-:W-:Y:S01]  /*3200*/  FFMA.FTZ R128, R115, R134, R128 ;  /* 0x0000008673807223 */ /* 0x000fe20000010080 */
[----:B------:R-:W-:-:S03]  /*3210*/  FMUL.FTZ R131, R134, R64 ;  /* 0x0000004086837220 */ /* 0x000fc60000410000 */
[----:B------:R-:W-:Y:S01]  /*3220*/  FFMA.FTZ R136, R116, R128, R125 ;  /* 0x0000008074887223 */ /* 0x000fe2000001007d */
[----:B------:R-:W-:-:S03]  /*3230*/  FADD.FTZ R88, R131, R88 ;  /* 0x0000005883587221 */ /* 0x000fc60000010000 */
[----:B------:R-:W-:-:S04]  /*3240*/  FFMA.FTZ R126, R119, R136, R126 ;  /* 0x00000088777e7223 */ /* 0x000fc8000001007e */
[----:B------:R-:W-:Y:S01]  /*3250*/  FMUL.FTZ R122, R113, R126 ;  /* 0x0000007e717a7220 */ /* 0x000fe20000410000 */
[----:B---3--:R-:W2:Y:S02]  /*3260*/  SHFL.IDX PT, R138, R129, RZ, 0x1f ;  /* 0x00001fff818a7589 */ /* 0x008ea400000e0000 */
[----:B--2---:R-:W-:Y:S01]  /*3270*/  @P2 FFMA.FTZ R138, R2, R138, R139 ;  /* 0x0000008a028a2223 */ /* 0x004fe2000001008b */
[----:B------:R-:W-:-:S03]  /*3280*/  ISETP.NE.AND P2, PT, R25, RZ, PT ;  /* 0x000000ff1900720c */ /* 0x000fc60003f45270 */
[----:B------:R-:W-:Y:S01]  /*3290*/  FFMA.FTZ R138, R120, R138, R95 ;  /* 0x0000008a788a7223 */ /* 0x000fe2000001005f */
[----:B------:R-:W-:-:S03]  /*32a0*/  FFMA.FTZ R120, R118, R126, R123 ;  /* 0x0000007e76787223 */ /* 0x000fc6000001007b */
[CC--:B------:R-:W-:Y:S01]  /*32b0*/  FFMA.FTZ R140, R121.reuse, R138.reuse, R96 ;  /* 0x0000008a798c7223 */ /* 0x0c0fe20000010060 */
[----:B------:R-:W-:Y:S01]  /*32c0*/  FFMA.FTZ R125, R0, R138, RZ ;  /* 0x0000008a007d7223 */ /* 0x000fe200000100ff */
        /* <DEDUP_REMOVED lines=9> */
[----:B------:R-:W-:Y:S01]  /*3360*/  FMUL.FTZ R119, R120, R60 ;  /* 0x0000003c78777220 */ /* 0x000fe20000410000 */
[----:B------:R-:W-:Y:S01]  /*3370*/  FADD.FTZ R123, -R97, R142 ;  /* 0x0000008e617b7221 */ /* 0x000fe20000010100 */
[----:B------:R-:W-:Y:S01]  /*3380*/  FFMA.FTZ R139, R76, R129, R125 ;  /* 0x000000814c8b7223 */ /* 0x000fe2000001007d */
[----:B------:R-:W-:Y:S01]  /*3390*/  FFMA.FTZ R138, R2, R121, RZ ;  /* 0x00000079028a7223 */ /* 0x000fe200000100ff */
[----:B------:R-:W-:Y:S01]  /*33a0*/  FMUL.FTZ R125, R126, R61 ;  /* 0x0000003d7e7d7220 */ /* 0x000fe20000410000 */
[----:B------:R-:W-:Y:S01]  /*33b0*/  FFMA.FTZ R116, R116, R129, R99 ;  /* 0x0000008174747223 */ /* 0x000fe20000010063 */
[----:B------:R-:W-:Y:S01]  /*33c0*/  FADD.FTZ R129, -R98, R129 ;  /* 0x0000008162817221 */ /* 0x000fe20000010100 */
        /* <DEDUP_REMOVED lines=10> */
[----:B------:R-:W-:Y:S01]  /*3470*/  FMUL.FTZ R141, R130, R68 ;  /* 0x00000044828d7220 */ /* 0x000fe20000410000 */
[-C--:B------:R-:W-:Y:S01]  /*3480*/  FFMA.FTZ R117, R117, R144.reuse, R102 ;  /* 0x0000009075757223 */ /* 0x080fe20000010066 */
[----:B------:R-:W-:Y:S01]  /*3490*/  FFMA.FTZ R114, R142, R139, R115 ;  /* 0x0000008b8e727223 */ /* 0x000fe20000010073 */
[----:B------:R-:W-:Y:S01]  /*34a0*/  FADD.FTZ R116, -R101, R144 ;  /* 0x0000009065747221 */ /* 0x000fe20000010100 */
[----:B------:R-:W-:Y:S01]  /*34b0*/  FFMA.FTZ R144, R86, R144, R143 ;  /* 0x0000009056907223 */ /* 0x000fe2000001008f */
[----:B------:R-:W-:Y:S01]  /*34c0*/  @!P3 MOV R143, 0x400 ;  /* 0x00000400008fb802 */ /* 0x000fe20000000f00 */
[----:B------:R-:W-:Y:S01]  /*34d0*/  FFMA.FTZ R138, R131, R127, R114 ;  /* 0x0000007f838a7223 */ /* 0x000fe20000010072 */
[----:B------:R-:W-:Y:S01]  /*34e0*/  FADD.FTZ R114, -R102, R117 ;  /* 0x0000007566727221 */ /* 0x000fe20000010100 */
[----:B------:R-:W-:Y:S01]  /*34f0*/  FADD.FTZ R87, R142, R87 ;  /* 0x000000578e577221 */ /* 0x000fe20000010000 */
[----:B0-----:R-:W-:Y:S01]  /*3500*/  @!P3 LEA R16, R148, R143, 0x18 ;  /* 0x0000008f9410b211 */ /* 0x001fe200078ec0ff */
[----:B------:R-:W-:Y:S01]  /*3510*/  FFMA.FTZ R115, R141, R116, R138 ;  /* 0x000000748d737223 */ /* 0x000fe2000001008a */
[----:B------:R-:W-:Y:S01]  /*3520*/  FFMA.FTZ R138, R93, R117, R144 ;  /* 0x000000755d8a7223 */ /* 0x000fe20000010090 */
[C---:B------:R-:W-:Y:S01]  /*3530*/  FMUL.FTZ R142, R113.reuse, R136 ;  /* 0x00000088718e7220 */ /* 0x040fe20000410000 */
[----:B------:R-:W-:Y:S01]  /*3540*/  FMUL.FTZ R3, R113, R120 ;  /* 0x0000007871037220 */ /* 0x000fe20000410000 */
[----:B------:R-:W-:Y:S01]  /*3550*/  FFMA.FTZ R115, R146, R114, R115 ;  /* 0x0000007292737223 */ /* 0x000fe20000010073 */
[----:B------:R0:W-:Y:S01]  /*3560*/  @!P2 STS.64 [R103], R14 ;  /* 0x0000000e6700a388 */ /* 0x0001e20000000a00 */
[----:B------:R-:W-:Y:S01]  /*3570*/  FMUL.FTZ R142, R129, R142 ;  /* 0x0000008e818e7220 */ /* 0x000fe20000410000 */
[----:B------:R-:W-:Y:S01]  /*3580*/  FMUL.FTZ R123, R123, R122 ;  /* 0x0000007a7b7b7220 */ /* 0x000fe20000410000 */
[----:B------:R-:W-:Y:S01]  /*3590*/  FMUL.FTZ R122, R118, R3 ;  /* 0x00000003767a7220 */ /* 0x000fe20000410000 */
[----:B------:R-:W2:Y:S01]  /*35a0*/  SHFL.DOWN PT, R117, R138, 0x1, 0x1f ;  /* 0x08201f008a757f89 */ /* 0x000ea200000e0000 */
[C---:B------:R-:W-:Y:S01]  /*35b0*/  FMUL.FTZ R3, R113.reuse, R130 ;  /* 0x0000008271037220 */ /* 0x040fe20000410000 */
[----:B------:R-:W-:Y:S01]  /*35c0*/  FMUL.FTZ R118, R113, R124 ;  /* 0x0000007c71767220 */ /* 0x000fe20000410000 */
[----:B------:R-:W-:Y:S01]  /*35d0*/  FFMA.FTZ R126, R70, R126, R123 ;  /* 0x0000007e467e7223 */ /* 0x000fe2000001007b */
[----:B------:R-:W3:Y:S01]  /*35e0*/  SHFL.DOWN PT, R144, R115, 0x1, 0x1f ;  /* 0x08201f0073907f89 */ /* 0x000ee200000e0000 */
[----:B------:R-:W-:Y:S01]  /*35f0*/  FMUL.FTZ R116, R116, R3 ;  /* 0x0000000374747220 */ /* 0x000fe20000410000 */
[----:B------:R-:W-:Y:S01]  /*3600*/  FMUL.FTZ R118, R121, R118 ;  /* 0x0000007679767220 */ /* 0x000fe20000410000 */
[----:B------:R-:W-:Y:S01]  /*3610*/  FFMA.FTZ R3, R69, R120, R122 ;  /* 0x0000007845037223 */ /* 0x000fe2000001007a */
[----:B0-----:R-:W-:Y:S01]  /*3620*/  FMUL.FTZ R14, R113, R134 ;  /* 0x00000086710e7220 */ /* 0x001fe20000410000 */
        /* <DEDUP_REMOVED lines=13> */
[----:B--2---:R-:W-:Y:S01]  /*3700*/  @!P1 FADD.FTZ R138, R138, R117 ;  /* 0x000000758a8a9221 */ /* 0x004fe20000010000 */
[----:B---3--:R-:W-:-:S04]  /*3710*/  @!P1 FADD.FTZ R115, R115, R144 ;  /* 0x0000009073739221 */ /* 0x008fc80000010000 */
[----:B------:R-:W0:Y:S01]  /*3720*/  SHFL.DOWN PT, R117, R138, 0x2, 0x1f ;  /* 0x08401f008a757f89 */ /* 0x000e2200000e0000 */
[----:B------:R-:W-:-:S03]  /*3730*/  ISETP.GT.AND P1, PT, R44, 0x1d, PT ;  /* 0x0000001d2c00780c */ /* 0x000fc60003f24270 */
[----:B------:R-:W2:Y:S10]  /*3740*/  SHFL.DOWN PT, R144, R115, 0x2, 0x1f ;  /* 0x08401f0073907f89 */ /* 0x000eb400000e0000 */
[----:B0-----:R-:W-:Y:S01]  /*3750*/  @!P1 FADD.FTZ R138, R138, R117 ;  /* 0x000000758a8a9221 */ /* 0x001fe20000010000 */
[----:B--2---:R-:W-:-:S04]  /*3760*/  @!P1 FADD.FTZ R115, R115, R144 ;  /* 0x0000009073739221 */ /* 0x004fc80000010000 */
        /* <DEDUP_REMOVED lines=11> */
[C---:B------:R-:W-:Y:S01]  /*3820*/  FMUL.FTZ R144, R113.reuse, R128 ;  /* 0x0000008071907220 */ /* 0x040fe20000410000 */
[----:B------:R-:W-:Y:S01]  /*3830*/  FMUL.FTZ R113, R113, R132 ;  /* 0x0000008471717220 */ /* 0x000fe20000410000 */
[----:B------:R-:W-:Y:S01]  /*3840*/  ISETP.GT.AND P1, PT, R44, 0xf, PT ;  /* 0x0000000f2c00780c */ /* 0x000fe20003f24270 */
[----:B------:R-:W2:Y:S01]  /*3850*/  SHFL.DOWN PT, R148, R115, 0x10, 0x1f ;  /* 0x0a001f0073947f89 */ /* 0x000ea200000e0000 */
[----:B------:R-:W-:Y:S01]  /*3860*/  FMUL.FTZ R139, R139, R144 ;  /* 0x000000908b8b7220 */ /* 0x000fe20000410000 */
[----:B------:R-:W-:-:S03]  /*3870*/  FMUL.FTZ R113, R114, R113 ;  /* 0x0000007172717220 */ /* 0x000fc60000410000 */
[----:B------:R-:W-:Y:S01]  /*3880*/  FFMA.FTZ R139, R74, R128, R139 ;  /* 0x000000804a8b7223 */ /* 0x000fe2000001008b */
[----:B------:R-:W-:Y:S01]  /*3890*/  FMUL.FTZ R128, R127, R14 ;  /* 0x0000000e7f807220 */ /* 0x000fe20000410000 */
[----:B------:R-:W-:Y:S02]  /*38a0*/  FFMA.FTZ R113, R82, R132, R113 ;  /* 0x0000008452717223 */ /* 0x000fe40000010071 */
[----:B------:R-:W-:Y:S01]  /*38b0*/  FADD.FTZ R54, R139, R54 ;  /* 0x000000368b367221 */ /* 0x000fe20000010000 */
[----:B------:R-:W-:Y:S01]  /*38c0*/  FFMA.FTZ R128, R81, R134, R128 ;  /* 0x0000008651807223 */ /* 0x000fe20000010080 */
[----:B------:R-:W-:-:S03]  /*38d0*/  FADD.FTZ R66, R113, R66 ;  /* 0x0000004271427221 */ /* 0x000fc60000010000 */
[----:B------:R-:W-:Y:S01]  /*38e0*/  FADD.FTZ R77, R128, R77 ;  /* 0x0000004d804d7221 */ /* 0x000fe20000010000 */
[----:B0-----:R-:W-:Y:S01]  /*38f0*/  FADD.FTZ R15, R138, R117 ;  /* 0x000000758a0f7221 */ /* 0x001fe20000010000 */
[----:B--2---:R-:W-:-:S04]  /*3900*/  FADD.FTZ R14, R115, R148 ;  /* 0x00000094730e7221 */ /* 0x004fc80000010000 */
[----:B------:R-:W-:Y:S01]  /*3910*/  FSEL R117, R138, R15, P1 ;  /* 0x0000000f8a757208 */ /* 0x000fe20000800000 */
[----:B------:R0:W-:Y:S02]  /*3920*/  @!P3 STS.64 [R16+0x228], R14 ;  /* 0x0002280e1000b388 */ /* 0x0001e40000000a00 */
[----:B0-----:R-:W-:Y:S01]  /*3930*/  FSEL R14, R115, R14, P1 ;  /* 0x0000000e730e7208 */ /* 0x001fe20000800000 */
[----:B------:R-:W-:Y:S06]  /*3940*/  BAR.SYNC.DEFER_BLOCKING 0x0 ;  /* 0x0000000000007b1d */ /* 0x000fec0000010000 */
[----:B------:R-:W-:Y:S05]  /*3950*/  @P2 BRA `(.L_x_8463) ;  /* 0x0000000000202947 */ /* 0x000fea0003800000 */
[----:B------:R-:W-:-:S13]  /*3960*/  ISETP.NE.AND P1, PT, R137, UR8, PT ;  /* 0x0000000889007c0c */ /* 0x000fda000bf25270 */
[----:B------:R-:W0:Y:S04]  /*3970*/  @P1 LDS R2, [R110+0x18d8] ;  /* 0x0018d8006e021984 */ /* 0x000e280000000800 */
[----:B------:R-:W2:Y:S01]  /*3980*/  @P1 LDS R15, [R110+0x14d8] ;  /* 0x0014d8006e0f1984 */ /* 0x000ea20000000800 */
[----:B0-----:R-:W-:Y:S01]  /*3990*/  @P1 FADD.FTZ R3, R117, R2 ;  /* 0x0000000275031221 */ /* 0x001fe20000010000 */
[----:B--2---:R-:W-:-:S04]  /*39a0*/  @P1 FADD.FTZ R14, R14, R15 ;  /* 0x0000000f0e0e1221 */ /* 0x004fc80000010000 */
[----:B------:R0:W-:Y:S04]  /*39b0*/  @P1 STS [R110+0x18d8], R3 ;  /* 0x0018d8036e001388 */ /* 0x0001e80000000800 */
[----:B------:R0:W-:Y:S04]  /*39c0*/  STS [R110+0x14d8], R14 ;  /* 0x0014d80e6e007388 */ /* 0x0001e80000000800 */
[----:B------:R0:W-:Y:S02]  /*39d0*/  @!P1 STS [R110+0x18d8], R117 ;  /* 0x0018d8756e009388 */ /* 0x0001e40000000800 */
.L_x_8463:
[----:B------:R-:W-:Y:S05]  /*39e0*/  BSYNC.RECONVERGENT B0 ;  /* 0x0000000000007941 */ /* 0x000fea0003800200 */
.L_x_8462:
        /* <DEDUP_REMOVED lines=13> */
.L_x_8458:
[----:B------:R-:W-:Y:S01]  /*3ac0*/  BAR.SYNC.DEFER_BLOCKING 0x0 ;  /* 0x0000000000007b1d */ /* 0x000fe20000010000 */
[-C--:B------:R-:W-:Y:S02]  /*3ad0*/  ISETP.GE.AND P6, PT, R34, R43.reuse, PT ;  /* 0x0000002b2200720c */ /* 0x080fe40003fc6270 */
[----:B------:R-:W-:Y:S02]  /*3ae0*/  PRMT R0, RZ, 0x7610, R0 ;  /* 0x00007610ff007816 */ /* 0x000fe40000000000 */
[-C--:B------:R-:W-:Y:S02]  /*3af0*/  ISETP.GE.AND P5, PT, R36, R43.reuse, PT ;  /* 0x0000002b2400720c */ /* 0x080fe40003fa6270 */
[-C--:B------:R-:W-:Y:S02]  /*3b00*/  ISETP.GE.AND P4, PT, R37, R43.reuse, PT ;  /* 0x0000002b2500720c */ /* 0x080fe40003f86270 */
[-C--:B------:R-:W-:Y:S02]  /*3b10*/  ISETP.GE.AND P3, PT, R38, R43.reuse, PT ;  /* 0x0000002b2600720c */ /* 0x080fe40003f66270 */
[----:B------:R-:W-:-:S02]  /*3b20*/  ISETP.GE.AND P2, PT, R39, R43, PT ;  /* 0x0000002b2700720c */ /* 0x000fc40003f46270 */
[-C--:B------:R-:W-:Y:S02]  /*3b30*/  ISETP.GE.AND P1, PT, R40, R43.reuse, PT ;  /* 0x0000002b2800720c */ /* 0x080fe40003f26270 */
        /* <DEDUP_REMOVED lines=9> */
[----:B------:R-:W-:Y:S01]  /*3bd0*/  PRMT R10, RZ, 0x7610, R10 ;  /* 0x00007610ff0a7816 */ /* 0x000fe2000000000a */
[----:B------:R-:W0:Y:S01]  /*3be0*/  S2UR UR5, SR_CgaCtaId ;  /* 0x00000000000579c3 */ /* 0x000e220000008800 */
[----:B------:R-:W-:Y:S01]  /*3bf0*/  F2FP.BF16.F32.PACK_AB R91, R92, R91 ;  /* 0x0000005b5c5b723e */ /* 0x000fe200000010ff */
[----:B------:R-:W4:Y:S01]  /*3c00*/  @!P4 LDG.E.U16 R2, desc[UR16][R4.64+0x80] ;  /* 0x000080100402c981 */ /* 0x000f22000c1e1500 */
[----:B------:R-:W-:Y:S01]  /*3c10*/  F2FP.BF16.F32.PACK_AB R85, R85, R94 ;  /* 0x0000005e5555723e */ /* 0x000fe200000010ff */
[----:B------:R-:W-:Y:S01]  /*3c20*/  UMOV UR4, 0x400 ;  /* 0x0000040000047882 */ /* 0x000fe20000000000 */
[----:B------:R-:W-:Y:S01]  /*3c30*/  F2FP.BF16.F32.PACK_AB R87, R88, R87 ;  /* 0x000000575857723e */ /* 0x000fe200000010ff */
[----:B------:R-:W5:Y:S01]  /*3c40*/  @!P3 LDG.E.U16 R9, desc[UR16][R4.64+0xc0] ;  /* 0x0000c0100409b981 */ /* 0x000f62000c1e1500 */
[----:B------:R-:W-:Y:S01]  /*3c50*/  F2FP.BF16.F32.PACK_AB R89, R90, R89 ;  /* 0x000000595a59723e */ /* 0x000fe200000010ff */
[----:B------:R-:W1:Y:S01]  /*3c60*/  LDCU.64 UR10, c[0x0][0x4f8] ;  /* 0x00009f00ff0a77ac */ /* 0x000e620008000a00 */
[----:B------:R-:W1:Y:S01]  /*3c70*/  LDC.64 R80, c[0x0][0x500] ;  /* 0x00014000ff507b82 */ /* 0x000e620000000a00 */
[----:B------:R-:W5:Y:S04]  /*3c80*/  @!P2 LDG.E.U16 R8, desc[UR16][R4.64+0x100] ;  /* 0x000100100408a981 */ /* 0x000f68000c1e1500 */
[----:B------:R-:W5:Y:S04]  /*3c90*/  @!P1 LDG.E.U16 R11, desc[UR16][R4.64+0x140] ;  /* 0x00014010040b9981 */ /* 0x000f68000c1e1500 */
[----:B------:R-:W5:Y:S04]  /*3ca0*/  @!P0 LDG.E.U16 R10, desc[UR16][R4.64+0x180] ;  /* 0x00018010040a8981 */ /* 0x000f68000c1e1500 */
[----:B------:R-:W5:Y:S01]  /*3cb0*/  @!P6 LDG.E.U16 R57, desc[UR16][R4.64+0x1c0] ;  /* 0x0001c0100439e981 */ /* 0x000f62000c1e1500 */
[----:B0-----:R-:W-:-:S06]  /*3cc0*/  ULEA UR4, UR5, UR4, 0x18 ;  /* 0x0000000405047291 */ /* 0x001fcc000f8ec0ff */
[----:B------:R-:W-:Y:S01]  /*3cd0*/  MOV R16, UR4 ;  /* 0x0000000400107c02 */ /* 0x000fe20008000f00 */
[----:B------:R-:W-:Y:S01]  /*3ce0*/  USHF.R.S32.HI UR7, URZ, 0x1f, UR6 ;  /* 0x0000001fff077899 */ /* 0x000fe20008011406 */
[----:B--2---:R-:W-:Y:S04]  /*3cf0*/  STS.U16 [R45], R0 ;  /* 0x000000002d007388 */ /* 0x004fe80000000400 */
[----:B---3--:R-:W-:Y:S04]  /*3d00*/  STS.U16 [R46+0x40], R3 ;  /* 0x000040032e007388 */ /* 0x008fe80000000400 */
[----:B----4-:R-:W-:Y:S04]  /*3d10*/  STS.U16 [R47+0x80], R2 ;  /* 0x000080022f007388 */ /* 0x010fe80000000400 */
[----:B-----5:R-:W-:Y:S04]  /*3d20*/  STS.U16 [R48+0xc0], R9 ;  /* 0x0000c00930007388 */ /* 0x020fe80000000400 */
[----:B------:R-:W-:Y:S04]  /*3d30*/  STS.U16 [R49+0x100], R8 ;  /* 0x0001000831007388 */ /* 0x000fe80000000400 */
[----:B------:R-:W-:Y:S04]  /*3d40*/  STS.U16 [R50+0x140], R11 ;  /* 0x0001400b32007388 */ /* 0x000fe80000000400 */
[----:B------:R-:W-:Y:S04]  /*3d50*/  STS.U16 [R51+0x180], R10 ;  /* 0x0001800a33007388 */ /* 0x000fe80000000400 */
[----:B------:R-:W-:Y:S01]  /*3d60*/  STS.U16 [R52+0x1c0], R57 ;  /* 0x0001c03934007388 */ /* 0x000fe20000000400 */
[----:B------:R-:W-:-:S03]  /*3d70*/  NOP ;  /* 0x0000000000007918 */ /* 0x000fc60000000000 */
[----:B------:R-:W0:Y:S04]  /*3d80*/  LDS.U16 R4, [R53+0x2] ;  /* 0x0000020035047984 */ /* 0x000e280000000400 */
[----:B------:R-:W2:Y:S04]  /*3d90*/  LDS.U16 R12, [R53] ;  /* 0x00000000350c7984 */ /* 0x000ea80000000400 */
[----:B------:R-:W3:Y:S04]  /*3da0*/  LDS.U16 R0, [R53+0x4] ;  /* 0x0000040035007984 */ /* 0x000ee80000000400 */
[----:B------:R-:W4:Y:S01]  /*3db0*/  LDS.U16 R2, [R53+0x6] ;  /* 0x0000060035027984 */ /* 0x000f220000000400 */
[----:B0-----:R-:W-:-:S03]  /*3dc0*/  IMAD.U32 R3, R4, 0x10000, RZ ;  /* 0x0001000004037824 */ /* 0x001fc600078e00ff */
[----:B------:R-:W-:Y:S01]  /*3dd0*/  LDS.U16 R4, [R53+0xa] ;  /* 0x00000a0035047984 */ /* 0x000fe20000000400 */
[----:B------:R-:W-:Y:S01]  /*3de0*/  FADD.FTZ R3, R3, R18 ;  /* 0x0000001203037221 */ /* 0x000fe20000010000 */
[----:B--2---:R-:W-:-:S04]  /*3df0*/  SHF.L.U32 R5, R12, 0x10, RZ ;  /* 0x000000100c057819 */ /* 0x004fc800000006ff */
[----:B------:R-:W-:Y:S01]  /*3e00*/  FSETP.GTU.FTZ.AND P1, PT, R3, 20, PT ;  /* 0x41a000000300780b */ /* 0x000fe20003f3c000 */
[----:B------:R-:W-:-:S05]  /*3e10*/  FADD.FTZ R5, R5, R18 ;  /* 0x0000001205057221 */ /* 0x000fca0000010000 */
[----:B------:R-:W-:-:S07]  /*3e20*/  FSETP.GTU.FTZ.AND P0, PT, R5, 20, PT ;  /* 0x41a000000500780b */ /* 0x000fce0003f1c000 */
[----:B------:R-:W-:Y:S02]  /*3e30*/  @!P1 FMUL.FTZ R10, R3, -1.4426950216293334961 ;  /* 0xbfb8aa3b030a9820 */ /* 0x000fe40000410000 */
[----:B------:R-:W0:Y:S04]  /*3e40*/  LDS.U16 R3, [R53+0x8] ;  /* 0x0000080035037984 */ /* 0x000e280000000400 */
[----:B------:R-:W-:Y:S02]  /*3e50*/  @!P0 FMUL.FTZ R8, R5, -1.4426950216293334961 ;  /* 0xbfb8aa3b05088820 */ /* 0x000fe40000410000 */
[----:B------:R-:W2:Y:S04]  /*3e60*/  LDS.U16 R5, [R53+0xc] ;  /* 0x00000c0035057984 */ /* 0x000ea80000000400 */
[----:B------:R-:W5:Y:S01]  /*3e70*/  @!P0 MUFU.EX2 R8, R8 ;  /* 0x0000000800088308 */ /* 0x000f620000000800 */
[----:B---3--:R-:W-:-:S02]  /*3e80*/  SHF.L.U32 R13, R0, 0x10, RZ ;  /* 0x00000010000d7819 */ /* 0x008fc400000006ff */
[----:B------:R-:W3:Y:S01]  /*3e90*/  LDS.U16 R0, [R53+0xe] ;  /* 0x00000e0035007984 */ /* 0x000ee20000000400 */
[----:B------:R-:W-:Y:S06]  /*3ea0*/  BAR.SYNC.DEFER_BLOCKING 0x0 ;  /* 0x0000000000007b1d */ /* 0x000fec0000010000 */
[----:B------:R-:W1:Y:S01]  /*3eb0*/  @!P1 MUFU.EX2 R10, R10 ;  /* 0x0000000a000a9308 */ /* 0x000e620000000800 */
[----:B-----5:R-:W-:-:S07]  /*3ec0*/  @!P0 FADD.FTZ R9, R8, 1 ;  /* 0x3f80000008098421 */ /* 0x020fce0000010000 */
[----:B------:R4:W-:Y:S02]  /*3ed0*/  @!P0 MUFU.RCP R12, R9 ;  /* 0x00000009000c8308 */ /* 0x0009e40000001000 */
[----:B----4-:R-:W-:Y:S01]  /*3ee0*/  SHF.L.U32 R9, R2, 0x10, RZ ;  /* 0x0000001002097819 */ /* 0x010fe200000006ff */
[----:B-1----:R-:W-:Y:S01]  /*3ef0*/  @!P1 FADD.FTZ R11, R10, 1 ;  /* 0x3f8000000a0b9421 */ /* 0x002fe20000010000 */
[----:B0-----:R-:W-:-:S03]  /*3f00*/  SHF.L.U32 R3, R3, 0x10, RZ ;  /* 0x0000001003037819 */ /* 0x001fc600000006ff */
[--C-:B------:R-:W-:Y:S02]  /*3f10*/  FADD.FTZ R9, R9, R18.reuse ;  /* 0x0000001209097221 */ /* 0x100fe40000010000 */
[----:B------:R-:W0:Y:S01]  /*3f20*/  @!P1 MUFU.RCP R11, R11 ;  /* 0x0000000b000b9308 */ /* 0x000e220000001000 */
[----:B------:R-:W-:Y:S02]  /*3f30*/  FADD.FTZ R8, R3, R18 ;  /* 0x0000001203087221 */ /* 0x000fe40000010000 */
[----:B------:R-:W-:Y:S02]  /*3f40*/  FSETP.GTU.FTZ.AND P2, PT, R9, 20, PT ;  /* 0x41a000000900780b */ /* 0x000fe40003f5c000 */
[----:B------:R-:W-:Y:S02]  /*3f50*/  SHF.L.U32 R3, R4, 0x10, RZ ;  /* 0x0000001004037819 */ /* 0x000fe400000006ff */
[----:B--2---:R-:W-:-:S03]  /*3f60*/  SHF.L.U32 R5, R5, 0x10, RZ ;  /* 0x0000001005057819 */ /* 0x004fc600000006ff */
[--C-:B------:R-:W-:Y:S01]  /*3f70*/  FADD.FTZ R10, R3, R18.reuse ;  /* 0x00000012030a7221 */ /* 0x100fe20000010000 */
[----:B------:R-:W-:-:S04]  /*3f80*/  FADD.FTZ R13, R13, R18 ;  /* 0x000000120d0d7221 */ /* 0x000fc80000010000 */
[----:B------:R-:W-:Y:S01]  /*3f90*/  FSETP.GTU.FTZ.AND P3, PT, R10, 20, PT ;  /* 0x41a000000a00780b */ /* 0x000fe20003f7c000 */
[----:B------:R-:W-:Y:S01]  /*3fa0*/  @!P2 FMUL.FTZ R3, R9, -1.4426950216293334961 ;  /* 0xbfb8aa3b0903a820 */ /* 0x000fe20000410000 */
[----:B------:R-:W-:Y:S01]  /*3fb0*/  FADD.FTZ R9, R5, R18 ;  /* 0x0000001205097221 */ /* 0x000fe20000010000 */
[----:B0-----:R-:W-:Y:S01]  /*3fc0*/  @!P1 FMUL.FTZ R78, R78, R11 ;  /* 0x0000000b4e4e9220 */ /* 0x001fe20000410000 */
[----:B------:R-:W-:Y:S01]  /*3fd0*/  FSETP.GTU.FTZ.AND P1, PT, R8, 20, PT ;  /* 0x41a000000800780b */ /* 0x000fe20003f3c000 */
[----:B------:R-:W-:Y:S01]  /*3fe0*/  @!P0 FMUL.FTZ R59, R59, R12 ;  /* 0x0000000c3b3b8220 */ /* 0x000fe20000410000 */
[----:B------:R-:W-:Y:S02]  /*3ff0*/  FSETP.GTU.FTZ.AND P6, PT, R13, 20, PT ;  /* 0x41a000000d00780b */ /* 0x000fe40003fdc000 */
[----:B------:R-:W-:Y:S02]  /*4000*/  FSETP.GTU.FTZ.AND P4, PT, R9, 20, PT ;  /* 0x41a000000900780b */ /* 0x000fe40003f9c000 */
[----:B------:R-:W-:-:S02]  /*4010*/  PRMT R11, R91, 0x7632, R11 ;  /* 0x000076325b0b7816 */ /* 0x000fc4000000000b */
[----:B------:R-:W-:Y:S02]  /*4020*/  ISETP.NE.AND P0, PT, R25, RZ, PT ;  /* 0x000000ff1900720c */ /* 0x000fe40003f05270 */
[----:B---3--:R-:W-:Y:S01]  /*4030*/  SHF.L.U32 R5, R0, 0x10, RZ ;  /* 0x0000001000057819 */ /* 0x008fe200000006ff */
[----:B------:R0:W-:Y:S01]  /*4040*/  STS.U16 [R53+0x2], R11 ;  /* 0x0000020b35007388 */ /* 0x0001e20000000400 */
[----:B------:R-:W-:Y:S01]  /*4050*/  @!P3 FMUL.FTZ R0, R10, -1.4426950216293334961 ;  /* 0xbfb8aa3b0a00b820 */ /* 0x000fe20000410000 */
[----:B------:R-:W-:Y:S02]  /*4060*/  PRMT R12, R85, 0x7632, R12 ;  /* 0x00007632550c7816 */ /* 0x000fe4000000000c */
[----:B------:R-:W-:Y:S01]  /*4070*/  PRMT R10, R89, 0x7632, R10 ;  /* 0x00007632590a7816 */ /* 0x000fe2000000000a */
[----:B------:R-:W-:Y:S01]  /*4080*/  @!P1 FMUL.FTZ R4, R8, -1.4426950216293334961 ;  /* 0xbfb8aa3b08049820 */ /* 0x000fe20000410000 */
[----:B0-----:R-:W-:Y:S01]  /*4090*/  PRMT R11, R87, 0x7632, R11 ;  /* 0x00007632570b7816 */ /* 0x001fe2000000000b */
[----:B------:R-:W-:Y:S01]  /*40a0*/  STS.U16 [R53], R91 ;  /* 0x0000005b35007388 */ /* 0x000fe20000000400 */
[----:B------:R-:W-:Y:S01]  /*40b0*/  FADD.FTZ R8, R5, R18 ;  /* 0x0000001205087221 */ /* 0x000fe20000010000 */
[----:B------:R-:W-:Y:S01]  /*40c0*/  @!P6 FMUL.FTZ R2, R13, -1.4426950216293334961 ;  /* 0xbfb8aa3b0d02e820 */ /* 0x000fe20000410000 */
[----:B------:R-:W-:Y:S01]  /*40d0*/  @!P4 FMUL.FTZ R5, R9, -1.4426950216293334961 ;  /* 0xbfb8aa3b0905c820 */ /* 0x000fe20000410000 */
        /* <DEDUP_REMOVED lines=17> */
[----:B------:R-:W-:-:S05]  /*41f0*/  FSETP.GTU.FTZ.AND P5, PT, R8, 20, PT ;  /* 0x41a000000800780b */ /* 0x000fca0003fbc000 */
[----:B------:R-:W1:Y:S08]  /*4200*/  @!P6 MUFU.EX2 R2, R2 ;  /* 0x000000020002e308 */ /* 0x000e700000000800 */
[----:B------:R-:W2:Y:S08]  /*4210*/  @!P2 MUFU.EX2 R3, R3 ;  /* 0x000000030003a308 */ /* 0x000eb00000000800 */
[----:B------:R-:W3:Y:S01]  /*4220*/  @!P1 MUFU.EX2 R4, R4 ;  /* 0x0000000400049308 */ /* 0x000ee20000000800 */
[----:B------:R-:W4:Y:S01]  /*4230*/  LDS R69, [R16+0x210] ;  /* 0x0002100010457984 */ /* 0x000f220000000800 */
[----:B------:R-:W-:Y:S01]  /*4240*/  @!P5 FMUL.FTZ R8, R8, -1.4426950216293334961 ;  /* 0xbfb8aa3b0808d820 */ /* 0x000fe20000410000 */
[----:B-1----:R-:W-:Y:S01]  /*4250*/  @!P6 FADD.FTZ R2, R2, 1 ;  /* 0x3f8000000202e421 */ /* 0x002fe20000010000 */
[----:B------:R-:W-:-:S04]  /*4260*/  UIMAD.WIDE.U32 UR4, UR18, UR10, UR6 ;  /* 0x0000000a120472a5 */ /* 0x000fc8000f8e0006 */
[----:B------:R-:W1:Y:S01]  /*4270*/  @!P3 MUFU.EX2 R0, R0 ;  /* 0x000000000000b308 */ /* 0x000e620000000800 */
[----:B--2---:R-:W-:Y:S01]  /*4280*/  @!P2 FADD.FTZ R3, R3, 1 ;  /* 0x3f8000000303a421 */ /* 0x004fe20000010000 */
[----:B------:R-:W-:Y:S01]  /*4290*/  UIMAD UR5, UR18, UR11, UR5 ;  /* 0x0000000b120572a4 */ /* 0x000fe2000f8e0205 */
[----:B------:R-:W2:Y:S05]  /*42a0*/  LDCU.64 UR10, c[0x0][0x550] ;  /* 0x0000aa00ff0a77ac */ /* 0x000eaa0008000a00 */
[----:B0-----:R-:W0:Y:S01]  /*42b0*/  @!P6 MUFU.RCP R10, R2 ;  /* 0x00000002000ae308 */ /* 0x001e220000001000 */
[----:B---3--:R-:W-:-:S07]  /*42c0*/  @!P1 FADD.FTZ R4, R4, 1 ;  /* 0x3f80000004049421 */ /* 0x008fce0000010000 */
[----:B------:R-:W3:Y:S08]  /*42d0*/  @!P4 MUFU.EX2 R5, R5 ;  /* 0x000000050005c308 */ /* 0x000ef00000000800 */
[----:B------:R-:W5:Y:S08]  /*42e0*/  @!P5 MUFU.EX2 R8, R8 ;  /* 0x000000080008d308 */ /* 0x000f700000000800 */
[----:B------:R1:W2:Y:S08]  /*42f0*/  @!P2 MUFU.RCP R71, R3 ;  /* 0x000000030047a308 */ /* 0x0002b00000001000 */
[----:B------:R4:W2:Y:S01]  /*4300*/  @!P1 MUFU.RCP R73, R4 ;  /* 0x0000000400499308 */ /* 0x0008a20000001000 */
[----:B-1----:R-:W-:-:S04]  /*4310*/  IMAD.WIDE.U32 R2, R17, R80, UR4 ;  /* 0x0000000411027e25 */ /* 0x002fc8000f8e0050 */
[----:B------:R-:W-:Y:S01]  /*4320*/  @!P3 FADD.FTZ R0, R0, 1 ;  /* 0x3f8000000000b421 */ /* 0x000fe20000010000 */
[----:B0-----:R-:W-:Y:S01]  /*4330*/  @!P6 FMUL.FTZ R79, R79, R10 ;  /* 0x0000000a4f4fe220 */ /* 0x001fe20000410000 */
[----:B---3--:R-:W-:Y:S01]  /*4340*/  @!P4 FADD.FTZ R5, R5, 1 ;  /* 0x3f8000000505c421 */ /* 0x008fe20000010000 */
[----:B-----5:R-:W-:Y:S01]  /*4350*/  @!P5 FADD.FTZ R8, R8, 1 ;  /* 0x3f8000000808d421 */ /* 0x020fe20000010000 */
[----:B------:R-:W0:Y:S01]  /*4360*/  LDCU.64 UR4, c[0x0][0x518] ;  /* 0x0000a300ff0477ac */ /* 0x000e220008000a00 */
[----:B----4-:R-:W-:Y:S01]  /*4370*/  IMAD R4, R17, R81, R3 ;  /* 0x0000005111047224 */ /* 0x010fe200078e0203 */
[----:B------:R-:W-:Y:S01]  /*4380*/  IADD3 R3, P6, PT, R34, R2, RZ ;  /* 0x0000000222037210 */ /* 0x000fe20007fde0ff */
[----:B--2---:R-:W-:Y:S01]  /*4390*/  @!P2 FMUL.FTZ R56, R56, R71 ;  /* 0x000000473838a220 */ /* 0x004fe20000410000 */
[----:B------:R-:W1:Y:S02]  /*43a0*/  @!P3 MUFU.RCP R0, R0 ;  /* 0x000000000000b308 */ /* 0x000e640000001000 */
[----:B------:R-:W-:-:S02]  /*43b0*/  IADD3.X R4, PT, PT, RZ, R4, RZ, P6, !PT ;  /* 0x00000004ff047210 */ /* 0x000fc400037fe4ff */
[----:B------:R-:W-:Y:S01]  /*43c0*/  LEA R2, P2, R3, UR10, 0x1 ;  /* 0x0000000a03027c11 */ /* 0x000fe2000f8408ff */
[----:B------:R-:W-:-:S03]  /*43d0*/  @!P1 FMUL.FTZ R54, R54, R73 ;  /* 0x0000004936369220 */ /* 0x000fc60000410000 */
[----:B------:R-:W2:Y:S01]  /*43e0*/  @!P4 MUFU.RCP R12, R5 ;  /* 0x00000005000cc308 */ /* 0x000ea20000001000 */
[----:B------:R-:W-:Y:S02]  /*43f0*/  LEA.HI.X R3, R3, UR11, R4, 0x1, P2 ;  /* 0x0000000b03037c11 */ /* 0x000fe400090f0c04 */
[----:B------:R-:W-:-:S05]  /*4400*/  ISETP.GE.AND P1, PT, R34, R69, PT ;  /* 0x000000452200720c */ /* 0x000fca0003f26270 */
[----:B------:R-:W3:Y:S01]  /*4410*/  @!P5 MUFU.RCP R75, R8 ;  /* 0x00000008004bd308 */ /* 0x000ee20000001000 */
[-C--:B------:R-:W-:Y:S01]  /*4420*/  ISETP.GE.AND P2, PT, R36, R69.reuse, PT ;  /* 0x000000452400720c */ /* 0x080fe20003f46270 */
[----:B-1----:R-:W-:Y:S01]  /*4430*/  @!P3 FMUL.FTZ R77, R77, R0 ;  /* 0x000000004d4db220 */ /* 0x002fe20000410000 */
[-C--:B------:R-:W-:Y:S02]  /*4440*/  ISETP.GE.AND P3, PT, R37, R69.reuse, PT ;  /* 0x000000452500720c */ /* 0x080fe40003f66270 */
[----:B------:R-:W-:-:S03]  /*4450*/  ISETP.GE.AND P6, PT, R40, R69, PT ;  /* 0x000000452800720c */ /* 0x000fc60003fc6270 */
[----:B------:R-:W-:Y:S01]  /*4460*/  @!P1 STG.E.U16 desc[UR16][R2.64], R9 ;  /* 0x0000000902009986 */ /* 0x000fe2000c101510 */
[----:B--2---:R-:W-:Y:S01]  /*4470*/  @!P4 FMUL.FTZ R65, R65, R12 ;  /* 0x0000000c4141c220 */ /* 0x004fe20000410000 */
[-C--:B------:R-:W-:Y:S02]  /*4480*/  ISETP.GE.AND P4, PT, R39, R69.reuse, PT ;  /* 0x000000452700720c */ /* 0x080fe40003f86270 */
[-C--:B------:R-:W-:Y:S02]  /*4490*/  ISETP.GE.AND P1, PT, R41, R69.reuse, PT ;  /* 0x000000452900720c */ /* 0x080fe40003f26270 */
[----:B------:R-:W-:Y:S01]  /*44a0*/  @!P2 STG.E.U16 desc[UR16][R2.64+0x40], R11 ;  /* 0x0000400b0200a986 */ /* 0x000fe2000c101510 */
[----:B------:R-:W-:Y:S01]  /*44b0*/  ISETP.GE.AND P2, PT, R42, R69, PT ;  /* 0x000000452a00720c */ /* 0x000fe20003f46270 */
[----:B---3--:R-:W-:Y:S01]  /*44c0*/  @!P5 FMUL.FTZ R66, R66, R75 ;  /* 0x0000004b4242d220 */ /* 0x008fe20000410000 */
[----:B------:R-:W-:Y:S01]  /*44d0*/  ISETP.GE.AND P5, PT, R38, R69, PT ;  /* 0x000000452600720c */ /* 0x000fe20003fa6270 */
[----:B------:R-:W-:Y:S05]  /*44e0*/  @!P3 STG.E.U16 desc[UR16][R2.64+0x80], R13 ;  /* 0x0000800d0200b986 */ /* 0x000fea000c101510 */
[----:B------:R-:W-:Y:S04]  /*44f0*/  @!P4 STG.E.U16 desc[UR16][R2.64+0x100], R57 ;  /* 0x000100390200c986 */ /* 0x000fe8000c101510 */
[----:B------:R1:W-:Y:S04]  /*4500*/  @!P6 STG.E.U16 desc[UR16][R2.64+0x140], R61 ;  /* 0x0001403d0200e986 */ /* 0x0003e8000c101510 */
[----:B------:R-:W-:Y:S04]  /*4510*/  @!P5 STG.E.U16 desc[UR16][R2.64+0xc0], R15 ;  /* 0x0000c00f0200d986 */ /* 0x000fe8000c101510 */
[----:B------:R-:W-:Y:S04]  /*4520*/  @!P1 STG.E.U16 desc[UR16][R2.64+0x180], R63 ;  /* 0x0001803f02009986 */ /* 0x000fe8000c101510 */
[----:B------:R2:W-:Y:S01]  /*4530*/  @!P2 STG.E.U16 desc[UR16][R2.64+0x1c0], R67 ;  /* 0x0001c0430200a986 */ /* 0x0005e2000c101510 */
[----:B------:R-:W-:Y:S01]  /*4540*/  F2FP.BF16.F32.PACK_AB R0, R78, R59 ;  /* 0x0000003b4e00723e */ /* 0x000fe200000010ff */
[----:B-1----:R-:W1:Y:S01]  /*4550*/  LDC.64 R60, c[0x0][0x520] ;  /* 0x00014800ff3c7b82 */ /* 0x002e620000000a00 */
[----:B------:R-:W-:-:S07]  /*4560*/  F2FP.BF16.F32.PACK_AB R4, R56, R79 ;  /* 0x0000004f3804723e */ /* 0x000fce00000010ff */
[----:B------:R-:W-:Y:S01]  /*4570*/  BAR.SYNC.DEFER_BLOCKING 0x0 ;  /* 0x0000000000007b1d */ /* 0x000fe20000010000 */
[C---:B------:R-:W-:Y:S02]  /*4580*/  PRMT R5, R0.reuse, 0x7610, R5 ;  /* 0x0000761000057816 */ /* 0x040fe40000000005 */
[----:B------:R-:W-:Y:S02]  /*4590*/  PRMT R8, R0, 0x7632, R8 ;  /* 0x0000763200087816 */ /* 0x000fe40000000008 */
[----:B------:R-:W-:Y:S02]  /*45a0*/  F2FP.BF16.F32.PACK_AB R0, R77, R54 ;  /* 0x000000364d00723e */ /* 0x000fe400000010ff */
[----:B--2---:R-:W-:Y:S02]  /*45b0*/  F2FP.BF16.F32.PACK_AB R3, R66, R65 ;  /* 0x000000414203723e */ /* 0x004fe400000010ff */
[----:B------:R-:W-:Y:S02]  /*45c0*/  PRMT R10, R4, 0x7632, R10 ;  /* 0x00007632040a7816 */ /* 0x000fe4000000000a */
[----:B------:R-:W-:-:S02]  /*45d0*/  PRMT R12, R0, 0x7632, R12 ;  /* 0x00007632000c7816 */ /* 0x000fc4000000000c */
        /* <DEDUP_REMOVED lines=18> */
[----:B------:R-:W-:Y:S01]  /*4700*/  @!P0 STS [R16+0x210], R43 ;  /* 0x0002102b10008388 */ /* 0x000fe20000000800 */
[----:B------:R-:W-:Y:S01]  /*4710*/  BAR.SYNC.DEFER_BLOCKING 0x0 ;  /* 0x0000000000007b1d */ /* 0x000fe20000010000 */
[----:B0-----:R-:W-:-:S05]  /*4720*/  UIMAD.WIDE.U32 UR6, UR18, UR4, UR6 ;  /* 0x00000004120672a5 */ /* 0x001fca000f8e0006 */
[----:B------:R-:W0:Y:S01]  /*4730*/  LDS R15, [R16+0x210] ;  /* 0x00021000100f7984 */ /* 0x000e220000000800 */
[----:B------:R-:W-:Y:S01]  /*4740*/  UIMAD UR7, UR18, UR5, UR7 ;  /* 0x00000005120772a4 */ /* 0x000fe2000f8e0207 */
[----:B------:R-:W2:Y:S05]  /*4750*/  LDCU.64 UR4, c[0x0][0x560] ;  /* 0x0000ac00ff0477ac */ /* 0x000eaa0008000a00 */
[----:B-1----:R-:W-:-:S04]  /*4760*/  IMAD.WIDE.U32 R2, R17, R60, UR6 ;  /* 0x0000000611027e25 */ /* 0x002fc8000f8e003c */
[----:B------:R-:W-:Y:S01]  /*4770*/  IMAD R0, R17, R61, R3 ;  /* 0x0000003d11007224 */ /* 0x000fe200078e0203 */
[----:B------:R-:W-:Y:S01]  /*4780*/  IADD3 R3, P0, PT, R34, R2, RZ ;  /* 0x0000000222037210 */ /* 0x000fe20007f1e0ff */
[----:B------:R-:W-:-:S03]  /*4790*/  FADD.FTZ R59, R59, R24 ;  /* 0x000000183b3b7221 */ /* 0x000fc60000010000 */
[----:B------:R-:W-:Y:S02]  /*47a0*/  IADD3.X R0, PT, PT, RZ, R0, RZ, P0, !PT ;  /* 0x00000000ff007210 */ /* 0x000fe400007fe4ff */
[----:B--2---:R-:W-:Y:S01]  /*47b0*/  LEA R2, P0, R3, UR4, 0x1 ;  /* 0x0000000403027c11 */ /* 0x004fe2000f8008ff */
[----:B------:R-:W-:-:S03]  /*47c0*/  FADD.FTZ R78, R59, R78 ;  /* 0x0000004e3b4e7221 */ /* 0x000fc60000010000 */
[----:B------:R-:W-:Y:S01]  /*47d0*/  LEA.HI.X R3, R3, UR5, R0, 0x1, P0 ;  /* 0x0000000503037c11 */ /* 0x000fe200080f0c00 */
[----:B------:R-:W-:Y:S01]  /*47e0*/  FADD.FTZ R79, R78, R79 ;  /* 0x0000004f4e4f7221 */ /* 0x000fe20000010000 */
        /* <DEDUP_REMOVED lines=8> */
[----:B------:R0:W-:Y:S04]  /*4870*/  @!P4 STG.E.U16 desc[UR16][R2.64+0x140], R11 ;  /* 0x0001400b0200c986 */ /* 0x0001e8000c101510 */
[----:B------:R0:W-:Y:S04]  /*4880*/  @!P5 STG.E.U16 desc[UR16][R2.64+0x180], R51 ;  /* 0x000180330200d986 */ /* 0x0001e8000c101510 */
[----:B------:R0:W-:Y:S01]  /*4890*/  @!P6 STG.E.U16 desc[UR16][R2.64+0x1c0], R13 ;  /* 0x0001c00d0200e986 */ /* 0x0001e2000c101510 */
[----:B------:R-:W-:-:S03]  /*48a0*/  FADD.FTZ R79, R79, R56 ;  /* 0x000000384f4f7221 */ /* 0x000fc60000010000 */
        /* <DEDUP_REMOVED lines=18> */
.L_x_8441:
[----:B------:R-:W1:Y:S01]  /*49d0*/  LDC.64 R6, c[0x0][0x548] ;  /* 0x00015200ff067b82 */ /* 0x000e620000000a00 */
[----:B-----5:R-:W2:Y:S01]  /*49e0*/  S2R R19, SR_TID.X ;  /* 0x0000000000137919 */ /* 0x020ea20000002100 */
[----:B------:R-:W2:Y:S06]  /*49f0*/  LDCU UR7, c[0x0][0x38c] ;  /* 0x00007180ff0777ac */ /* 0x000eac0008000800 */
[----:B0-----:R-:W0:Y:S01]  /*4a00*/  LDC.64 R8, c[0x0][0x568] ;  /* 0x00015a00ff087b82 */ /* 0x001e220000000a00 */
[----:B-1----:R-:W-:-:S04]  /*4a10*/  ISETP.NE.U32.AND P1, PT, R6, RZ, PT ;  /* 0x000000ff0600720c */ /* 0x002fc80003f25070 */
[----:B------:R-:W-:Y:S02]  /*4a20*/  ISETP.NE.AND.EX P1, PT, R7, RZ, PT, P1 ;  /* 0x000000ff0700720c */ /* 0x000fe40003f25310 */
[----:B0-----:R-:W-:Y:S02]  /*4a30*/  ISETP.NE.U32.AND P0, PT, R8, RZ, PT ;  /* 0x000000ff0800720c */ /* 0x001fe40003f05070 */
[----:B--2---:R-:W-:Y:S02]  /*4a40*/  ISETP.GE.AND P2, PT, R19, UR7, PT ;  /* 0x0000000713007c0c */ /* 0x004fe4000bf46270 */
        /* <DEDUP_REMOVED lines=26> */
.L_x_8467:
[----:B------:R-:W-:Y:S05]  /*4bf0*/  BSYNC.RECONVERGENT B0 ;  /* 0x0000000000007941 */ /* 0x000fea0003800200 */
.L_x_8466:
        /* <DEDUP_REMOVED lines=26> */
.L_x_8469:
[----:B------:R-:W-:Y:S05]  /*4da0*/  BSYNC.RECONVERGENT B0 ;  /* 0x0000000000007941 */ /* 0x000fea0003800200 */
.L_x_8468:
        /* <DEDUP_REMOVED lines=22> */
.L_x_8471:
[C---:B------:R-:W-:Y:S01]  /*4f10*/  LEA R0, R19.reuse, UR4, 0x2 ;  /* 0x0000000413007c11 */ /* 0x040fe2000f8e10ff */
[----:B-1----:R-:W-:Y:S01]  /*4f20*/  IMAD.MOV.U32 R9, RZ, RZ, R27 ;  /* 0x000000ffff097224 */ /* 0x002fe200078e001b */
[----:B------:R-:W-:Y:S01]  /*4f30*/  SHF.R.S32.HI R18, RZ, 0x1f, R19 ;  /* 0x0000001fff127819 */ /* 0x000fe20000011413 */
[C---:B------:R-:W-:Y:S01]  /*4f40*/  IMAD.WIDE.U32 R12, R19.reuse, UR28, RZ ;  /* 0x0000001c130c7c25 */ /* 0x040fe2000f8e00ff */
        /* <DEDUP_REMOVED lines=47> */
.L_x_8470:
[----:B------:R-:W-:Y:S05]  /*5240*/  EXIT ;  /* 0x000000000000794d */ /* 0x000fea0003800000 */
.L_x_8472:
        /* <DEDUP_REMOVED lines=11> */
.L_x_10506:


//--------------------- .text._Z25selective_scan_bwd_kernelI32Selective_Scan_bwd_kernel_traitsILi32ELi8ELb0ELb0ELb0ELb1ELb1EN3c108BFloat16EfEEv12SSMParamsBwd --------------------------
	.section	.text._Z25selective_scan_bwd_kernelI32Selective_Scan_bwd_kernel_traitsILi32ELi8ELb0ELb0ELb0ELb1ELb1EN3c108BFloat16EfEEv12SSMParamsBwd,"ax",@progbits
	.align	128
        .global         _Z25selective_scan_bwd_kernelI32Selective_Scan_bwd_kernel_traitsILi32ELi8ELb0ELb0ELb0ELb1ELb1EN3c108BFloat16EfEEv12SSMParamsBwd
        .type           _Z25selective_scan_bwd_kernelI32Selective_Scan_bwd_kernel_traitsILi32ELi8ELb0ELb0ELb0ELb1ELb1EN3c108BFloat16EfEEv12SSMParamsBwd,@function
        .size           _Z25selective_scan_bwd_kernelI32Selective_Scan_bwd_kernel_traitsILi32ELi8ELb0ELb0ELb0ELb1ELb1EN3c108BFloat16EfEEv12SSMParamsBwd,(.L_x_10507 - _Z25selective_scan_bwd_kernelI32Selective_Scan_bwd_kernel_traitsILi32ELi8ELb0ELb0ELb0ELb1ELb1EN3c108BFloat16EfEEv12SSMParamsBwd)
        .other          _Z25selective_scan_bwd_kernelI32Selective_Scan_bwd_kernel_traitsILi32ELi8ELb0ELb0ELb0ELb1ELb1EN3c108BFloat16EfEEv12SSMParamsBwd,@"STO_CUDA_ENTRY STV_DEFAULT"
_Z25selective_scan_bwd_kernelI32Selective_Scan_bwd_kernel_traitsILi32ELi8ELb0ELb0ELb0ELb1ELb1EN3c108BFloat16EfEEv12SSMParamsBwd:
.text._Z25selective_scan_bwd_kernelI32Selective_Scan_bwd_kernel_traitsILi32ELi8ELb0ELb0ELb0ELb1ELb1EN3c108BFloat16EfEEv12SSMParamsBwd:
        /* <DEDUP_REMOVED lines=88> */
[----:B------:R-:W-:Y:S01]  /*0580*/  MOV R24, RZ ;  /* 0x000000ff00187202 */ /* 0x000fe20000000f00 */
[----:B------:R-:W-:Y:S01]  /*0590*/  IMAD.MOV.U32 R23, RZ, RZ, RZ ;  /* 0x000000ffff177224 */ /* 0x000fe200078e00ff */
[----:B------:R-:W3:Y:S04]  /*05a0*/  LDCU UR6, c[0x0][0x394] ;  /* 0x00007280ff0677ac */ /* 0x000ee80008000800 */
[----:B------:R-:W4:Y:S01]  /*05b0*/  LDC.64 R4, c[0x0][0x440] ;  /* 0x00011000ff047b82 */ /* 0x000f220000000a00 */
[----:B--2---:R-:W-:Y:S01]  /*05c0*/  IMAD.WIDE.U32 R2, R16, UR4, RZ ;  /* 0x0000000410027c25 */ /* 0x004fe2000f8e00ff */
[----:B------:R-:W-:-:S03]  /*05d0*/  UMOV UR4, 0x400 ;  /* 0x0000040000047882 */ /* 0x000fc60000000000 */
[----:B------:R-:W-:Y:S01]  /*05e0*/  IMAD R27, R16, UR5, R3 ;  /* 0x00000005101b7c24 */ /* 0x000fe2000f8e0203 */
[----:B-1----:R-:W-:Y:S01]  /*05f0*/  ULEA UR10, UR10, UR4, 0x18 ;  /* 0x000000040a0a7291 */ /* 0x002fe2000f8ec0ff */
[----:B0-----:R-:W-:Y:S02]  /*0600*/  SHF.L.U32 R0, R25, 0x3, RZ ;  /* 0x0000000319007819 */ /* 0x001fe400000006ff */
[----:B----4-:R-:W-:Y:S02]  /*0610*/  LEA R26, P0, R2, R4, 0x2 ;  /* 0x00000004021a7211 */ /* 0x010fe400078010ff */
[----:B------:R-:W-:Y:S02]  /*0620*/  LOP3.LUT R0, R0, 0x1f00, RZ, 0xc0, !PT ;  /* 0x00001f0000007812 */ /* 0x000fe400078ec0ff */
[----:B------:R-:W-:Y:S02]  /*0630*/  LEA.HI.X R27, R2, R5, R27, 0x2, P0 ;  /* 0x00000005021b7211 */ /* 0x000fe400000f141b */
[----:B------:R-:W-:-:S02]  /*0640*/  LOP3.LUT R34, R0, 0x1f, R25, 0xf8, !PT ;  /* 0x0000001f00227812 */ /* 0x000fc400078ef819 */
[C---:B------:R-:W-:Y:S02]  /*0650*/  LOP3.LUT R114, R25.reuse, 0x1f, RZ, 0xc0, !PT ;  /* 0x0000001f19727812 */ /* 0x040fe400078ec0ff */
[C---:B------:R-:W-:Y:S02]  /*0660*/  IADD3 R35, PT, PT, R25.reuse, 0x200, RZ ;  /* 0x0000020019237810 */ /* 0x040fe40007ffe0ff */
[----:B------:R-:W-:Y:S02]  /*0670*/  LEA R115, R25, UR10, 0x2 ;  /* 0x0000000a19737c11 */ /* 0x000fe4000f8e10ff */
[C---:B------:R-:W-:Y:S02]  /*0680*/  LOP3.LUT R36, R34.reuse, 0x20, RZ, 0xfc, !PT ;  /* 0x0000002022247812 */ /* 0x040fe400078efcff */
[C---:B------:R-:W-:Y:S02]  /*0690*/  LOP3.LUT R37, R34.reuse, 0x40, RZ, 0xfc, !PT ;  /* 0x0000004022257812 */ /* 0x040fe400078efcff */
[----:B------:R-:W-:-:S02]  /*06a0*/  LOP3.LUT R38, R34, 0x60, RZ, 0xfc, !PT ;  /* 0x0000006022267812 */ /* 0x000fc400078efcff */
[C---:B------:R-:W-:Y:S02]  /*06b0*/  LOP3.LUT R39, R34.reuse, 0x80, RZ, 0xfc, !PT ;  /* 0x0000008022277812 */ /* 0x040fe400078efcff */
[C---:B------:R-:W-:Y:S02]  /*06c0*/  LOP3.LUT R40, R34.reuse, 0xa0, RZ, 0xfc, !PT ;  /* 0x000000a022287812 */ /* 0x040fe400078efcff */
[C---:B------:R-:W-:Y:S02]  /*06d0*/  LOP3.LUT R41, R34.reuse, 0xc0, RZ, 0xfc, !PT ;  /* 0x000000c022297812 */ /* 0x040fe400078efcff */
[----:B---3--:R-:W-:-:S07]  /*06e0*/  LOP3.LUT R42, R34, 0xe0, RZ, 0xfc, !PT ;  /* 0x000000e0222a7812 */ /* 0x008fce00078efcff */
.L_x_8498:
        /* <DEDUP_REMOVED lines=8> */
[----:B------:R-:W-:Y:S02]  /*0770*/  IADD3.X R9, PT, PT, RZ, R29, RZ, P0, !PT ;  /* 0x0000001dff097210 */ /* 0x000fe400007fe4ff */
[----:B------:R-:W-:Y:S02]  /*0780*/  IADD3.X R5, PT, PT, RZ, R31, RZ, P1, !PT ;  /* 0x0000001fff057210 */ /* 0x000fe40000ffe4ff */
[----:B------:R-:W-:Y:S02]  /*0790*/  IADD3.X R3, PT, PT, RZ, R33, RZ, P2, !PT ;  /* 0x00000021ff037210 */ /* 0x000fe400017fe4ff */
        /* <DEDUP_REMOVED lines=12> */
[----:B------:R-:W-:Y:S02]  /*0860*/  P2R R64, PR, RZ, 0x10 ;  /* 0x00000010ff407803 */ /* 0x000fe40000000000 */
[----:B------:R-:W-:Y:S02]  /*0870*/  ISETP.GE.AND P3, PT, R41, R43, PT ;  /* 0x0000002b2900720c */ /* 0x000fe40003f66270 */
[----:B------:R-:W-:Y:S02]  /*0880*/  PRMT R15, RZ, 0x7610, R15 ;  /* 0x00007610ff0f7816 */ /* 0x000fe4000000000f */
[----:B------:R-:W-:-:S02]  /*0890*/  PRMT R14, RZ, 0x7610, R14 ;  /* 0x00007610ff0e7816 */ /* 0x000fc4000000000e */
[----:B------:R-:W-:Y:S01]  /*08a0*/  PRMT R53, RZ, 0x7610, R53 ;  /* 0x00007610ff357816 */ /* 0x000fe20000000035 */
[----:B------:R-:W0:Y:S01]  /*08b0*/  S2R R44, SR_LANEID ;  /* 0x00000000002c7919 */ /* 0x000e220000000000 */
[----:B------:R-:W-:Y:S01]  /*08c0*/  P2R R66, PR, RZ, 0x40 ;  /* 0x00000040ff427803 */ /* 0x000fe20000000000 */
[----:B------:R-:W2:Y:S01]  /*08d0*/  @!P4 LDG.E.U16 R0, desc[UR16][R8.64] ;  /* 0x000000100800c981 */ /* 0x000ea2000c1e1500 */
[----:B------:R-:W-:Y:S02]  /*08e0*/  ISETP.GE.AND P4, PT, R42, R43, PT ;  /* 0x0000002b2a00720c */ /* 0x000fe40003f86270 */
[----:B------:R-:W-:Y:S01]  /*08f0*/  P2R R56, PR, RZ, 0x40 ;  /* 0x00000040ff387803 */ /* 0x000fe20000000000 */
[----:B------:R-:W3:Y:S01]  /*0900*/  @!P6 LDG.E.U16 R11, desc[UR16][R8.64+0x40] ;  /* 0x00004010080be981 */ /* 0x000ee2000c1e1500 */
[----:B------:R-:W-:Y:S02]  /*0910*/  PRMT R54, RZ, 0x7610, R54 ;  /* 0x00007610ff367816 */ /* 0x000fe40000000036 */
[----:B------:R-:W-:Y:S01]  /*0920*/  PRMT R58, RZ, 0x7610, R58 ;  /* 0x00007610ff3a7816 */ /* 0x000fe2000000003a */
[----:B------:R-:W4:Y:S01]  /*0930*/  @!P5 LDG.E.U16 R10, desc[UR16][R8.64+0x80] ;  /* 0x00008010080ad981 */ /* 0x000f22000c1e1500 */
[----:B------:R-:W-:-:S02]  /*0940*/  PRMT R60, RZ, 0x7610, R60 ;  /* 0x00007610ff3c7816 */ /* 0x000fc4000000003c */
[----:B------:R-:W-:Y:S01]  /*0950*/  PRMT R59, RZ, 0x7610, R59 ;  /* 0x00007610ff3b7816 */ /* 0x000fe2000000003b */
[----:B------:R-:W4:Y:S01]  /*0960*/  @!P0 LDG.E.U16 R13, desc[UR16][R8.64+0xc0] ;  /* 0x0000c010080d8981 */ /* 0x000f22000c1e1500 */
[----:B------:R-:W-:Y:S02]  /*0970*/  PRMT R62, RZ, 0x7610, R62 ;  /* 0x00007610ff3e7816 */ /* 0x000fe4000000003e */
[----:B------:R-:W-:Y:S01]  /*0980*/  PRMT R61, RZ, 0x7610, R61 ;  /* 0x00007610ff3d7816 */ /* 0x000fe2000000003d */
[----:B------:R-:W4:Y:S01]  /*0990*/  @!P1 LDG.E.U16 R12, desc[UR16][R8.64+0x100] ;  /* 0x00010010080c9981 */ /* 0x000f22000c1e1500 */
[----:B------:R-:W-:-:S03]  /*09a0*/  P2R R67, PR, RZ, 0x20 ;  /* 0x00000020ff437803 */ /* 0x000fc60000000000 */
[----:B------:R-:W4:Y:S04]  /*09b0*/  @!P2 LDG.E.U16 R15, desc[UR16][R8.64+0x140] ;  /* 0x00014010080fa981 */ /* 0x000f28000c1e1500 */
[----:B------:R-:W4:Y:S04]  /*09c0*/  @!P3 LDG.E.U16 R14, desc[UR16][R8.64+0x180] ;  /* 0x00018010080eb981 */ /* 0x000f28000c1e1500 */
[----:B------:R1:W4:Y:S01]  /*09d0*/  @!P4 LDG.E.U16 R53, desc[UR16][R8.64+0x1c0] ;  /* 0x0001c0100835c981 */ /* 0x000322000c1e1500 */
[C---:B0-----:R-:W-:Y:S01]  /*09e0*/  IADD3 R47, PT, PT, R44.reuse, 0x20, RZ ;  /* 0x000000202c2f7810 */ /* 0x041fe20007ffe0ff */
[C---:B------:R-:W-:Y:S01]  /*09f0*/  VIADD R49, R44.reuse, 0x40 ;  /* 0x000000402c317836 */ /* 0x040fe20000000000 */
[----:B------:R-:W-:-:S02]  /*0a00*/  LEA.HI.SX32 R45, R44, R44, 0x1b ;  /* 0x0000002c2c2d7211 */ /* 0x000fc400078fdaff */
[-C--:B------:R-:W-:Y:S02]  /*0a10*/  LEA.HI.SX32 R46, R47, R44.reuse, 0x1b ;  /* 0x0000002c2f2e7211 */ /* 0x080fe400078fdaff */
[----:B------:R-:W-:Y:S02]  /*0a20*/  LEA.HI.SX32 R47, R49, R44, 0x1b ;  /* 0x0000002c312f7211 */ /* 0x000fe400078fdaff */
[C---:B------:R-:W-:Y:S02]  /*0a30*/  IADD3 R49, PT, PT, R44.reuse, 0x80, RZ ;  /* 0x000000802c317810 */ /* 0x040fe40007ffe0ff */
[C---:B-1----:R-:W-:Y:S02]  /*0a40*/  IADD3 R9, PT, PT, R44.reuse, 0x60, RZ ;  /* 0x000000602c097810 */ /* 0x042fe40007ffe0ff */
[C---:B------:R-:W-:Y:S02]  /*0a50*/  IADD3 R51, PT, PT, R44.reuse, 0xa0, RZ ;  /* 0x000000a02c337810 */ /* 0x040fe40007ffe0ff */
[----:B------:R-:W-:-:S02]  /*0a60*/  IADD3 R55, PT, PT, R44, 0xc0, RZ ;  /* 0x000000c02c377810 */ /* 0x000fc40007ffe0ff */
[----:B------:R-:W-:Y:S02]  /*0a70*/  LEA R45, R45, UR10, 0x1 ;  /* 0x0000000a2d2d7c11 */ /* 0x000fe4000f8e08ff */
[----:B------:R-:W-:Y:S02]  /*0a80*/  IADD3 R57, PT, PT, R44, 0xe0, RZ ;  /* 0x000000e02c397810 */ /* 0x000fe40007ffe0ff */
[-C--:B------:R-:W-:Y:S02]  /*0a90*/  LEA.HI.SX32 R9, R9, R44.reuse, 0x1b ;  /* 0x0000002c09097211 */ /* 0x080fe400078fdaff */
[-C--:B------:R-:W-:Y:S02]  /*0aa0*/  LEA.HI.SX32 R49, R49, R44.reuse, 0x1b ;  /* 0x0000002c31317211 */ /* 0x080fe400078fdaff */
[----:B------:R-:W-:Y:S02]  /*0ab0*/  LEA R46, R46, UR10, 0x1 ;  /* 0x0000000a2e2e7c11 */ /* 0x000fe4000f8e08ff */
[----:B------:R-:W-:-:S02]  /*0ac0*/  LEA.HI.SX32 R50, R51, R44, 0x1b ;  /* 0x0000002c33327211 */ /* 0x000fc400078fdaff */
[----:B------:R-:W-:Y:S02]  /*0ad0*/  LEA R47, R47, UR10, 0x1 ;  /* 0x0000000a2f2f7c11 */ /* 0x000fe4000f8e08ff */
[-C--:B------:R-:W-:Y:S02]  /*0ae0*/  LEA.HI.SX32 R51, R55, R44.reuse, 0x1b ;  /* 0x0000002c37337211 */ /* 0x080fe400078fdaff */
[----:B------:R-:W-:Y:S02]  /*0af0*/  LEA.HI.SX32 R52, R57, R44, 0x1b ;  /* 0x0000002c39347211 */ /* 0x000fe400078fdaff */
[----:B------:R-:W-:Y:S02]  /*0b00*/  LEA R48, R9, UR10, 0x1 ;  /* 0x0000000a09307c11 */ /* 0x000fe4000f8e08ff */
[----:B------:R-:W-:Y:S02]  /*0b10*/  LEA R49, R49, UR10, 0x1 ;  /* 0x0000000a31317c11 */ /* 0x000fe4000f8e08ff */
[----:B------:R-:W-:-:S02]  /*0b20*/  LEA R50, R50, UR10, 0x1 ;  /* 0x0000000a32327c11 */ /* 0x000fc4000f8e08ff */
[----:B------:R-:W-:Y:S02]  /*0b30*/  LEA R51, R51, UR10, 0x1 ;  /* 0x0000000a33337c11 */ /* 0x000fe4000f8e08ff */
[----:B------:R-:W-:Y:S02]  /*0b40*/  LEA R52, R52, UR10, 0x1 ;  /* 0x0000000a34347c11 */ /* 0x000fe4000f8e08ff */
[----:B------:R-:W-:Y:S02]  /*0b50*/  ISETP.NE.AND P6, PT, R64, RZ, PT ;  /* 0x000000ff4000720c */ /* 0x000fe40003fc5270 */
[----:B------:R-:W-:Y:S02]  /*0b60*/  PRMT R8, RZ, 0x7610, R8 ;  /* 0x00007610ff087816 */ /* 0x000fe40000000008 */
[----:B------:R-:W-:Y:S01]  /*0b70*/  PRMT R9, RZ, 0x7610, R9 ;  /* 0x00007610ff097816 */ /* 0x000fe20000000009 */
[----:B--2---:R0:W-:Y:S04]  /*0b80*/  STS.U16 [R45], R0 ;  /* 0x000000002d007388 */ /* 0x0041e80000000400 */
[----:B---3--:R-:W-:Y:S04]  /*0b90*/  STS.U16 [R46+0x40], R11 ;  /* 0x0000400b2e007388 */ /* 0x008fe80000000400 */
[----:B----4-:R-:W-:Y:S01]  /*0ba0*/  STS.U16 [R47+0x80], R10 ;  /* 0x0000800a2f007388 */ /* 0x010fe20000000400 */
[----:B0-----:R-:W-:-:S03]  /*0bb0*/  SHF.L.U32 R0, R44, 0x3, RZ ;  /* 0x000000032c007819 */ /* 0x001fc600000006ff */
[----:B------:R-:W-:Y:S01]  /*0bc0*/  STS.U16 [R48+0xc0], R13 ;  /* 0x0000c00d30007388 */ /* 0x000fe20000000400 */
[----:B------:R-:W-:-:S03]  /*0bd0*/  LEA.HI.SX32 R0, R0, R0, 0x1b ;  /* 0x0000000000007211 */ /* 0x000fc600078fdaff */
[----:B------:R-:W-:Y:S04]  /*0be0*/  STS.U16 [R49+0x100], R12 ;  /* 0x0001000c31007388 */ /* 0x000fe80000000400 */
[----:B------:R-:W-:Y:S04]  /*0bf0*/  STS.U16 [R50+0x140], R15 ;  /* 0x0001400f32007388 */ /* 0x000fe80000000400 */
[----:B------:R-:W-:Y:S04]  /*0c00*/  STS.U16 [R51+0x180], R14 ;  /* 0x0001800e33007388 */ /* 0x000fe80000000400 */
[----:B------:R0:W-:Y:S02]  /*0c10*/  STS.U16 [R52+0x1c0], R53 ;  /* 0x0001c03534007388 */ /* 0x0001e40000000400 */
[----:B0-----:R-:W-:Y:S01]  /*0c20*/  LEA R53, R0, UR10, 0x1 ;  /* 0x0000000a00357c11 */ /* 0x001fe2000f8e08ff */
        /* <DEDUP_REMOVED lines=16> */
[----:B------:R-:W-:-:S03]  /*0d30*/  ISETP.NE.AND P6, PT, R56, RZ, PT ;  /* 0x000000ff3800720c */ /* 0x000fc60003fc5270 */
[----:B------:R-:W3:Y:S04]  /*0d40*/  @!P5 LDG.E.U16 R10, desc[UR16][R4.64+0x80] ;  /* 0x00008010040ad981 */ /* 0x000ee8000c1e1500 */
[----:B------:R-:W4:Y:S04]  /*0d50*/  @!P0 LDG.E.U16 R11, desc[UR16][R4.64+0xc0] ;  /* 0x0000c010040b8981 */ /* 0x000f28000c1e1500 */
[----:B------:R-:W4:Y:S04]  /*0d60*/  @!P1 LDG.E.U16 R54, desc[UR16][R4.64+0x100] ;  /* 0x0001001004369981 */ /* 0x000f28000c1e1500 */
[----:B------:R-:W3:Y:S04]  /*0d70*/  @!P6 LDG.E.U16 R9, desc[UR16][R4.64+0x40] ;  /* 0x000040100409e981 */ /* 0x000ee8000c1e1500 */
[----:B------:R-:W4:Y:S04]  /*0d80*/  @!P2 LDG.E.U16 R13, desc[UR16][R4.64+0x140] ;  /* 0x00014010040da981 */ /* 0x000f28000c1e1500 */
[----:B------:R-:W4:Y:S04]  /*0d90*/  @!P3 LDG.E.U16 R12, desc[UR16][R4.64+0x180] ;  /* 0x00018010040cb981 */ /* 0x000f28000c1e1500 */
[----:B------:R-:W4:Y:S01]  /*0da0*/  @!P4 LDG.E.U16 R15, desc[UR16][R4.64+0x1c0] ;  /* 0x0001c010040fc981 */ /* 0x000f22000c1e1500 */
[----:B------:R-:W-:-:S02]  /*0db0*/  P2R R65, PR, RZ, 0x40 ;  /* 0x00000040ff417803 */ /* 0x000fc40000000000 */
[----:B------:R-:W-:Y:S02]  /*0dc0*/  ISETP.NE.AND P6, PT, R64, RZ, PT ;  /* 0x000000ff4000720c */ /* 0x000fe40003fc5270 */
        /* <DEDUP_REMOVED lines=21> */
[----:B------:R-:W4:Y:S01]  /*0f20*/  @!P6 LDG.E.U16 R56, desc[UR16][R2.64] ;  /* 0x000000100238e981 */ /* 0x000f22000c1e1500 */
[----:B------:R-:W-:-:S03]  /*0f30*/  ISETP.NE.AND P6, PT, R65, RZ, PT ;  /* 0x000000ff4100720c */ /* 0x000fc60003fc5270 */
[----:B------:R-:W4:Y:S04]  /*0f40*/  @!P5 LDG.E.U16 R58, desc[UR16][R2.64+0x80] ;  /* 0x00008010023ad981 */ /* 0x000f28000c1e1500 */
[----:B------:R-:W4:Y:S04]  /*0f50*/  @!P0 LDG.E.U16 R57, desc[UR16][R2.64+0xc0] ;  /* 0x0000c01002398981 */ /* 0x000f28000c1e1500 */
[----:B------:R-:W4:Y:S04]  /*0f60*/  @!P1 LDG.E.U16 R60, desc[UR16][R2.64+0x100] ;  /* 0x00010010023c9981 */ /* 0x000f28000c1e1500 */
[----:B------:R-:W4:Y:S04]  /*0f70*/  @!P6 LDG.E.U16 R55, desc[UR16][R2.64+0x40] ;  /* 0x000040100237e981 */ /* 0x000f28000c1e1500 */
[----:B------:R-:W4:Y:S04]  /*0f80*/  @!P2 LDG.E.U16 R59, desc[UR16][R2.64+0x140] ;  /* 0x00014010023ba981 */ /* 0x000f28000c1e1500 */
[----:B------:R-:W4:Y:S04]  /*0f90*/  @!P3 LDG.E.U16 R62, desc[UR16][R2.64+0x180] ;  /* 0x00018010023eb981 */ /* 0x000f28000c1e1500 */
[----:B------:R3:W4:Y:S01]  /*0fa0*/  @!P4 LDG.E.U16 R61, desc[UR16][R2.64+0x1c0] ;  /* 0x0001c010023dc981 */ /* 0x000722000c1e1500 */
[----:B0-----:R-:W-:-:S05]  /*0fb0*/  SHF.L.U32 R15, R0, 0x10, RZ ;  /* 0x00000010000f7819 */ /* 0x001fca00000006ff */
[----:B-----5:R-:W-:-:S05]  /*0fc0*/  FADD.FTZ R54, R15, R18 ;  /* 0x000000120f367221 */ /* 0x020fca0000010000 */
[----:B------:R-:W-:Y:S01]  /*0fd0*/  FSETP.GTU.FTZ.AND P5, PT, R54, 20, PT ;  /* 0x41a000003600780b */ /* 0x000fe20003fbc000 */
[----:B-1----:R-:W-:Y:S01]  /*0fe0*/  IMAD.U32 R65, R8, 0x10000, RZ ;  /* 0x0001000008417824 */ /* 0x002fe200078e00ff */
[----:B--2---:R-:W-:Y:S02]  /*0ff0*/  SHF.L.U32 R9, R9, 0x10, RZ ;  /* 0x0000001009097819 */ /* 0x004fe400000006ff */
[----:B---3--:R-:W-:Y:S02]  /*1000*/  SHF.L.U32 R3, R10, 0x10, RZ ;  /* 0x000000100a037819 */ /* 0x008fe400000006ff */
[----:B----4-:R-:W-:Y:S02]  /*1010*/  SHF.L.U32 R11, R11, 0x10, RZ ;  /* 0x000000100b0b7819 */ /* 0x010fe400000006ff */
[----:B------:R-:W-:Y:S02]  /*1020*/  SHF.L.U32 R71, R12, 0x10, RZ ;  /* 0x000000100c477819 */ /* 0x000fe400000006ff */
[----:B------:R-:W-:-:S02]  /*1030*/  SHF.L.U32 R13, R13, 0x10, RZ ;  /* 0x000000100d0d7819 */ /* 0x000fc400000006ff */
[----:B------:R-:W-:Y:S01]  /*1040*/  SHF.L.U32 R73, R14, 0x10, RZ ;  /* 0x000000100e497819 */ /* 0x000fe200000006ff */
[----:B------:R-:W-:Y:S01]  /*1050*/  BSSY.RECONVERGENT B0, `(.L_x_8474) ;  /* 0x0000030000007945 */ /* 0x000fe20003800200 */
[----:B------:R-:W-:Y:S04]  /*1060*/  STS.U16 [R45], R56 ;  /* 0x000000382d007388 */ /* 0x000fe80000000400 */
[----:B------:R0:W-:Y:S04]  /*1070*/  STS.U16 [R46+0x40], R55 ;  /* 0x000040372e007388 */ /* 0x0001e80000000400 */
[----:B------:R-:W-:Y:S04]  /*1080*/  STS.U16 [R47+0x80], R58 ;  /* 0x0000803a2f007388 */ /* 0x000fe80000000400 */
[----:B------:R1:W-:Y:S04]  /*1090*/  STS.U16 [R48+0xc0], R57 ;  /* 0x0000c03930007388 */ /* 0x0003e80000000400 */
[----:B------:R-:W-:Y:S04]  /*10a0*/  STS.U16 [R49+0x100], R60 ;  /* 0x0001003c31007388 */ /* 0x000fe80000000400 */
[----:B------:R2:W-:Y:S04]  /*10b0*/  STS.U16 [R50+0x140], R59 ;  /* 0x0001403b32007388 */ /* 0x0005e80000000400 */
[----:B------:R-:W-:Y:S04]  /*10c0*/  STS.U16 [R51+0x180], R62 ;  /* 0x0001803e33007388 */ /* 0x000fe80000000400 */
[----:B------:R3:W-:Y:S01]  /*10d0*/  STS.U16 [R52+0x1c0], R61 ;  /* 0x0001c03d34007388 */ /* 0x0007e20000000400 */
[--C-:B0-----:R-:W-:Y:S01]  /*10e0*/  FADD.FTZ R55, R65, R18.reuse ;  /* 0x0000001241377221 */ /* 0x101fe20000010000 */
[--C-:B------:R-:W-:Y:S01]  /*10f0*/  FADD.FTZ R56, R9, R18.reuse ;  /* 0x0000001209387221 */ /* 0x100fe20000010000 */
[--C-:B-1----:R-:W-:Y:S01]  /*1100*/  FADD.FTZ R57, R3, R18.reuse ;  /* 0x0000001203397221 */ /* 0x102fe20000010000 */
[--C-:B------:R-:W-:Y:S01]  /*1110*/  FADD.FTZ R58, R11, R18.reuse ;  /* 0x000000120b3a7221 */ /* 0x100fe20000010000 */
[--C-:B--2---:R-:W-:Y:S01]  /*1120*/  FADD.FTZ R59, R71, R18.reuse ;  /* 0x00000012473b7221 */ /* 0x104fe20000010000 */
[--C-:B------:R-:W-:Y:S01]  /*1130*/  FADD.FTZ R60, R13, R18.reuse ;  /* 0x000000120d3c7221 */ /* 0x100fe20000010000 */
[----:B---3--:R-:W-:Y:S01]  /*1140*/  FADD.FTZ R61, R73, R18 ;  /* 0x00000012493d7221 */ /* 0x008fe20000010000 */
        /* <DEDUP_REMOVED lines=32> */
.L_x_8475:
[----:B------:R-:W-:Y:S05]  /*1350*/  BSYNC.RECONVERGENT B0 ;  /* 0x0000000000007941 */ /* 0x000fea0003800200 */
.L_x_8474:
        /* <DEDUP_REMOVED lines=33> */
.L_x_8477:
[----:B------:R-:W-:Y:S05]  /*1570*/  BSYNC.RECONVERGENT B0 ;  /* 0x0000000000007941 */ /* 0x000fea0003800200 */
.L_x_8476:
        /* <DEDUP_REMOVED lines=33> */
.L_x_8479:
[----:B------:R-:W-:Y:S05]  /*1790*/  BSYNC.RECONVERGENT B0 ;  /* 0x0000000000007941 */ /* 0x000fea0003800200 */
.L_x_8478:
        /* <DEDUP_REMOVED lines=33> */
.L_x_8481:
[----:B------:R-:W-:Y:S05]  /*19b0*/  BSYNC.RECONVERGENT B0 ;  /* 0x0000000000007941 */ /* 0x000fea0003800200 */
.L_x_8480:
        /* <DEDUP_REMOVED lines=33> */
.L_x_8483:
[----:B------:R-:W-:Y:S05]  /*1bd0*/  BSYNC.RECONVERGENT B0 ;  /* 0x0000000000007941 */ /* 0x000fea0003800200 */
.L_x_8482:
        /* <DEDUP_REMOVED lines=33> */
.L_x_8485:
[----:B------:R-:W-:Y:S05]  /*1df0*/  BSYNC.RECONVERGENT B0 ;  /* 0x0000000000007941 */ /* 0x000fea0003800200 */
.L_x_8484:
        /* <DEDUP_REMOVED lines=33> */
.L_x_8487:
[----:B------:R-:W-:Y:S05]  /*2010*/  BSYNC.RECONVERGENT B0 ;  /* 0x0000000000007941 */ /* 0x000fea0003800200 */
.L_x_8486:
        /* <DEDUP_REMOVED lines=33> */
.L_x_8489:
[----:B------:R-:W-:Y:S05]  /*2230*/  BSYNC.RECONVERGENT B0 ;  /* 0x0000000000007941 */ /* 0x000fea0003800200 */
.L_x_8488:
[----:B------:R-:W0:Y:S01]  /*2240*/  LDCU.128 UR12, c[0x0][0x410] ;  /* 0x00008200ff0c77ac */ /* 0x000e220008000c00 */
[----:B------:R-:W-:Y:S01]  /*2250*/  LDS.U16 R74, [R53+0x2] ;  /* 0x00000200354a7984 */ /* 0x000fe20000000400 */
[----:B------:R-:W-:Y:S01]  /*2260*/  P2R R70, PR, RZ, 0x10 ;  /* 0x00000010ff467803 */ /* 0x000fe20000000000 */
[----:B------:R-:W-:Y:S01]  /*2270*/  UMOV UR4, UR19 ;  /* 0x0000001300047c82 */ /* 0x000fe20008000000 */
[----:B------:R-:W-:Y:S01]  /*2280*/  UMOV UR5, URZ ;  /* 0x000000ff00057c82 */ /* 0x000fe20008000000 */
[----:B------:R-:W-:Y:S01]  /*2290*/  LDS.U16 R76, [R53+0x4] ;  /* 0x00000400354c7984 */ /* 0x000fe20000000400 */
[----:B------:R-:W-:Y:S02]  /*22a0*/  ISETP.NE.AND P4, PT, R64, RZ, PT ;  /* 0x000000ff4000720c */ /* 0x000fe40003f85270 */
[----:B------:R-:W-:Y:S01]  /*22b0*/  PRMT R12, RZ, 0x7610, R12 ;  /* 0x00007610ff0c7816 */ /* 0x000fe2000000000c */
[----:B------:R-:W-:Y:S01]  /*22c0*/  LDS.U16 R78, [R53+0x6] ;  /* 0x00000600354e7984 */ /* 0x000fe20000000400 */
[----:B------:R-:W-:-:S02]  /*22d0*/  ISETP.NE.AND P6, PT, R67, RZ, PT ;  /* 0x000000ff4300720c */ /* 0x000fc40003fc5270 */
[----:B------:R-:W-:Y:S01]  /*22e0*/  PRMT R13, RZ, 0x7610, R13 ;  /* 0x00007610ff0d7816 */ /* 0x000fe2000000000d */
[----:B------:R-:W-:Y:S01]  /*22f0*/  LDS.U16 R80, [R53+0x8] ;  /* 0x0000080035507984 */ /* 0x000fe20000000400 */
[----:B------:R-:W-:Y:S02]  /*2300*/  PRMT R14, RZ, 0x7610, R14 ;  /* 0x00007610ff0e7816 */ /* 0x000fe4000000000e */
[----:B------:R-:W-:Y:S01]  /*2310*/  PRMT R15, RZ, 0x7610, R15 ;  /* 0x00007610ff0f7816 */ /* 0x000fe2000000000f */
[----:B0-----:R-:W-:Y:S01]  /*2320*/  UIMAD.WIDE.U32 UR8, UR18, UR12, UR4 ;  /* 0x0000000c120872a5 */ /* 0x001fe2000f8e0004 */
[----:B------:R-:W-:Y:S02]  /*2330*/  PRMT R62, RZ, 0x7610, R62 ;  /* 0x00007610ff3e7816 */ /* 0x000fe4000000003e */
[----:B------:R-:W-:Y:S01]  /*2340*/  PRMT R65, RZ, 0x7610, R65 ;  /* 0x00007610ff417816 */ /* 0x000fe20000000041 */
[----:B------:R-:W-:Y:S01]  /*2350*/  UIMAD UR10, UR18, UR13, UR9 ;  /* 0x0000000d120a72a4 */ /* 0x000fe2000f8e0209 */
[----:B------:R-:W-:Y:S01]  /*2360*/  PRMT R68, RZ, 0x7610, R68 ;  /* 0x00007610ff447816 */ /* 0x000fe20000000044 */
[----:B------:R-:W-:Y:S01]  /*2370*/  IMAD.U32 R3, RZ, RZ, UR9 ;  /* 0x00000009ff037e24 */ /* 0x000fe2000f8e00ff */
[----:B------:R-:W-:-:S02]  /*2380*/  MOV R2, UR8 ;  /* 0x0000000800027c02 */ /* 0x000fc40008000f00 */
[----:B------:R-:W-:Y:S02]  /*2390*/  PRMT R67, RZ, 0x7610, R67 ;  /* 0x00007610ff437816 */ /* 0x000fe40000000043 */
[----:B------:R-:W-:-:S03]  /*23a0*/  MOV R3, UR10 ;  /* 0x0000000a00037c02 */ /* 0x000fc60008000f00 */
[----:B------:R-:W-:-:S04]  /*23b0*/  IMAD.WIDE.U32 R2, R16, UR14, R2 ;  /* 0x0000000e10027c25 */ /* 0x000fc8000f8e0002 */
[----:B------:R-:W-:Y:S01]  /*23c0*/  IMAD R9, R16, UR15, R3 ;  /* 0x0000000f10097c24 */ /* 0x000fe2000f8e0203 */
[----:B------:R-:W0:Y:S01]  /*23d0*/  LDCU.128 UR12, c[0x0][0x420] ;  /* 0x00008400ff0c77ac */ /* 0x000e220008000c00 */
[----:B------:R-:W-:-:S04]  /*23e0*/  IADD3 R8, P5, PT, R34, R2, RZ ;  /* 0x0000000222087210 */ /* 0x000fc80007fbe0ff */
[----:B------:R-:W-:Y:S01]  /*23f0*/  IADD3.X R9, PT, PT, RZ, R9, RZ, P5, !PT ;  /* 0x00000009ff097210 */ /* 0x000fe20002ffe4ff */
[----:B0-----:R-:W-:-:S04]  /*2400*/  UIMAD.WIDE.U32 UR8, UR18, UR12, UR4 ;  /* 0x0000000c120872a5 */ /* 0x001fc8000f8e0004 */
[----:B------:R-:W-:Y:S02]  /*2410*/  UIMAD UR10, UR18, UR13, UR9 ;  /* 0x0000000d120a72a4 */ /* 0x000fe4000f8e0209 */
[----:B------:R-:W-:Y:S01]  /*2420*/  MOV R2, UR8 ;  /* 0x0000000800027c02 */ /* 0x000fe20008000f00 */
[----:B------:R-:W0:Y:S01]  /*2430*/  LDCU.64 UR12, c[0x0][0x558] ;  /* 0x0000ab00ff0c77ac */ /* 0x000e220008000a00 */
[----:B------:R-:W-:Y:S02]  /*2440*/  MOV R3, UR9 ;  /* 0x0000000900037c02 */ /* 0x000fe40008000f00 */
[----:B------:R-:W-:Y:S01]  /*2450*/  MOV R3, UR10 ;  /* 0x0000000a00037c02 */ /* 0x000fe20008000f00 */
[----:B------:R-:W1:Y:S02]  /*2460*/  LDCU.64 UR8, c[0x0][0x488] ;  /* 0x00009100ff0877ac */ /* 0x000e640008000a00 */
[C---:B------:R-:W-:Y:S01]  /*2470*/  IMAD.WIDE.U32 R2, R16.reuse, UR14, R2 ;  /* 0x0000000e10027c25 */ /* 0x040fe2000f8e0002 */
[----:B------:R-:W-:Y:S01]  /*2480*/  PRMT R73, RZ, 0x7610, R73 ;  /* 0x00007610ff497816 */ /* 0x000fe20000000049 */
[----:B------:R-:W2:Y:S02]  /*2490*/  LDCU.64 UR10, c[0x0][0x508] ;  /* 0x0000a100ff0a77ac */ /* 0x000ea40008000a00 */
[----:B------:R-:W-:Y:S01]  /*24a0*/  IMAD R0, R16, UR15, R3 ;  /* 0x0000000f10007c24 */ /* 0x000fe2000f8e0203 */
[----:B------:R-:W-:-:S04]  /*24b0*/  IADD3 R3, P5, PT, R34, R2, RZ ;  /* 0x0000000222037210 */ /* 0x000fc80007fbe0ff */
[----:B------:R-:W-:Y:S02]  /*24c0*/  IADD3.X R0, PT, PT, RZ, R0, RZ, P5, !PT ;  /* 0x00000000ff007210 */ /* 0x000fe40002ffe4ff */
[----:B-1----:R-:W-:-:S04]  /*24d0*/  LEA R10, P5, R8, UR8, 0x1 ;  /* 0x00000008080a7c11 */ /* 0x002fc8000f8a08ff */
[----:B------:R-:W-:Y:S01]  /*24e0*/  LEA.HI.X R11, R8, UR9, R9, 0x1, P5 ;  /* 0x00000009080b7c11 */ /* 0x000fe2000a8f0c09 */
[----:B------:R-:W1:Y:S01]  /*24f0*/  LDCU.64 UR8, c[0x0][0x478] ;  /* 0x00008f00ff0877ac */ /* 0x000e620008000a00 */
[----:B------:R-:W-:Y:S04]  /*2500*/  LDS.U16 R9, [R53+0xa] ;  /* 0x00000a0035097984 */ /* 0x000fe80000000400 */
[----:B------:R-:W-:Y:S01]  /*2510*/  LDS.U16 R8, [R53+0xc] ;  /* 0x00000c0035087984 */ /* 0x000fe20000000400 */
[----:B-1----:R-:W-:-:S04]  /*2520*/  LEA R2, P5, R3, UR8, 0x1 ;  /* 0x0000000803027c11 */ /* 0x002fc8000f8a08ff */
[----:B------:R-:W-:Y:S02]  /*2530*/  LEA.HI.X R3, R3, UR9, R0, 0x1, P5 ;  /* 0x0000000903037c11 */ /* 0x000fe4000a8f0c00 */
[----:B------:R-:W-:Y:S01]  /*2540*/  ISETP.NE.AND P5, PT, R66, RZ, PT ;  /* 0x000000ff4200720c */ /* 0x000fe20003fa5270 */
[----:B------:R-:W-:Y:S04]  /*2550*/  LDS.U16 R0, [R53+0xe] ;  /* 0x00000e0035007984 */ /* 0x000fe80000000400 */
[----:B------:R-:W-:Y:S01]  /*2560*/  LDS.U16 R66, [R53] ;  /* 0x0000000035427984 */ /* 0x000fe20000000400 */
[----:B------:R-:W-:Y:S06]  /*2570*/  BAR.SYNC.DEFER_BLOCKING 0x0 ;  /* 0x0000000000007b1d */ /* 0x000fec0000010000 */
[----:B------:R-:W3:Y:S01]  /*2580*/  @!P4 LDG.E.U16 R12, desc[UR16][R10.64] ;  /* 0x000000100a0cc981 */ /* 0x000ee2000c1e1500 */
[----:B------:R-:W-:-:S03]  /*2590*/  ISETP.NE.AND P4, PT, R70, RZ, PT ;  /* 0x000000ff4600720c */ /* 0x000fc60003f85270 */
[----:B------:R-:W4:Y:S01]  /*25a0*/  @!P5 LDG.E.U16 R13, desc[UR16][R10.64+0x40] ;  /* 0x000040100a0dd981 */ /* 0x000f22000c1e1500 */
[----:B------:R-:W-:Y:S02]  /*25b0*/  P2R R71, PR, RZ, 0x20 ;  /* 0x00000020ff477803 */ /* 0x000fe40000000000 */
[----:B------:R-:W-:Y:S01]  /*25c0*/  ISETP.NE.AND P5, PT, R64, RZ, PT ;  /* 0x000000ff4000720c */ /* 0x000fe20003fa5270 */
[----:B------:R-:W5:Y:S04]  /*25d0*/  @!P6 LDG.E.U16 R14, desc[UR16][R10.64+0x80] ;  /* 0x000080100a0ee981 */ /* 0x000f68000c1e1500 */
[----:B------:R-:W2:Y:S04]  /*25e0*/  @!P0 LDG.E.U16 R15, desc[UR16][R10.64+0xc0] ;  /* 0x0000c0100a0f8981 */ /* 0x000ea8000c1e1500 */
[----:B------:R-:W2:Y:S04]  /*25f0*/  @!P1 LDG.E.U16 R62, desc[UR16][R10.64+0x100] ;  /* 0x000100100a3e9981 */ /* 0x000ea8000c1e1500 */
[----:B------:R-:W2:Y:S04]  /*2600*/  @!P2 LDG.E.U16 R65, desc[UR16][R10.64+0x140] ;  /* 0x000140100a41a981 */ /* 0x000ea8000c1e1500 */
[----:B------:R-:W2:Y:S04]  /*2610*/  @!P3 LDG.E.U16 R68, desc[UR16][R10.64+0x180] ;  /* 0x000180100a44b981 */ /* 0x000ea8000c1e1500 */
[----:B------:R-:W2:Y:S01]  /*2620*/  @!P4 LDG.E.U16 R67, desc[UR16][R10.64+0x1c0] ;  /* 0x0001c0100a43c981 */ /* 0x000ea2000c1e1500 */
[----:B------:R-:W-:-:S02]  /*2630*/  PRMT R70, RZ, 0x7610, R70 ;  /* 0x00007610ff467816 */ /* 0x000fc40000000046 */
        /* <DEDUP_REMOVED lines=16> */
[----:B------:R-:W-:Y:S04]  /*2740*/  LDS.U16 R15, [R53+0xa] ;  /* 0x00000a00350f7984 */ /* 0x000fe80000000400 */
[----:B------:R-:W4:Y:S04]  /*2750*/  LDS.U16 R64, [R53+0xc] ;  /* 0x00000c0035407984 */ /* 0x000f280000000400 */
[----:B------:R-:W5:Y:S01]  /*2760*/  LDS.U16 R65, [R53+0xe] ;  /* 0x00000e0035417984 */ /* 0x000f620000000400 */
[----:B------:R-:W-:Y:S01]  /*2770*/  BAR.SYNC.DEFER_BLOCKING 0x0 ;  /* 0x0000000000007b1d */ /* 0x000fe20000010000 */
[----:B-1----:R-:W-:-:S02]  /*2780*/  PRMT R67, RZ, 0x7610, R67 ;  /* 0x00007610ff437816 */ /* 0x002fc40000000043 */
[----:B------:R-:W-:Y:S02]  /*2790*/  PRMT R62, RZ, 0x7610, R62 ;  /* 0x00007610ff3e7816 */ /* 0x000fe4000000003e */
[----:B------:R-:W-:Y:S01]  /*27a0*/  PRMT R68, RZ, 0x7610, R68 ;  /* 0x00007610ff447816 */ /* 0x000fe20000000044 */
[----:B------:R-:W5:Y:S01]  /*27b0*/  @!P5 LDG.E.U16 R70, desc[UR16][R2.64] ;  /* 0x000000100246d981 */ /* 0x000f62000c1e1500 */
[----:B------:R-:W-:Y:S02]  /*27c0*/  ISETP.NE.AND P5, PT, R71, RZ, PT ;  /* 0x000000ff4700720c */ /* 0x000fe40003fa5270 */
[----:B------:R-:W-:Y:S01]  /*27d0*/  PRMT R71, RZ, 0x7610, R71 ;  /* 0x00007610ff477816 */ /* 0x000fe20000000047 */
[----:B------:R-:W5:Y:S04]  /*27e0*/  @!P6 LDG.E.U16 R62, desc[UR16][R2.64+0x80] ;  /* 0x00008010023ee981 */ /* 0x000f68000c1e1500 */
[----:B------:R-:W5:Y:S04]  /*27f0*/  @!P1 LDG.E.U16 R68, desc[UR16][R2.64+0x100] ;  /* 0x0001001002449981 */ /* 0x000f68000c1e1500 */
[----:B------:R-:W5:Y:S04]  /*2800*/  @!P0 LDG.E.U16 R71, desc[UR16][R2.64+0xc0] ;  /* 0x0000c01002478981 */ /* 0x000f68000c1e1500 */
[----:B------:R-:W5:Y:S04]  /*2810*/  @!P5 LDG.E.U16 R67, desc[UR16][R2.64+0x40] ;  /* 0x000040100243d981 */ /* 0x000f68000c1e1500 */
[----:B------:R-:W5:Y:S04]  /*2820*/  @!P2 LDG.E.U16 R73, desc[UR16][R2.64+0x140] ;  /* 0x000140100249a981 */ /* 0x000f68000c1e1500 */
[----:B------:R-:W5:Y:S04]  /*2830*/  @!P3 LDG.E.U16 R72, desc[UR16][R2.64+0x180] ;  /* 0x000180100248b981 */ /* 0x000f68000c1e1500 */
[----:B------:R1:W5:Y:S01]  /*2840*/  @!P4 LDG.E.U16 R79, desc[UR16][R2.64+0x1c0] ;  /* 0x0001c010024fc981 */ /* 0x000362000c1e1500 */
[----:B--2---:R-:W-:-:S05]  /*2850*/  SHF.L.U32 R10, R10, 0x10, RZ ;  /* 0x000000100a0a7819 */ /* 0x004fca00000006ff */
[----:B------:R-:W-:Y:S01]  /*2860*/  FMUL.FTZ R81, R10, -1.4426950216293334961 ;  /* 0xbfb8aa3b0a517820 */ /* 0x000fe20000410000 */
[----:B---3--:R-:W-:Y:S02]  /*2870*/  SHF.L.U32 R12, R12, 0x10, RZ ;  /* 0x000000100c0c7819 */ /* 0x008fe400000006ff */
[----:B----4-:R-:W-:-:S03]  /*2880*/  SHF.L.U32 R64, R64, 0x10, RZ ;  /* 0x0000001040407819 */ /* 0x010fc600000006ff */
[----:B------:R-:W-:Y:S01]  /*2890*/  MUFU.EX2 R81, R81 ;  /* 0x0000005100517308 */ /* 0x000fe20000000800 */
[----:B------:R-:W-:Y:S01]  /*28a0*/  SHF.L.U32 R14, R14, 0x10, RZ ;  /* 0x000000100e0e7819 */ /* 0x000fe200000006ff */
[----:B------:R-:W-:Y:S01]  /*28b0*/  FMUL.FTZ R86, R12, -1.4426950216293334961 ;  /* 0xbfb8aa3b0c567820 */ /* 0x000fe20000410000 */
[----:B------:R-:W-:Y:S01]  /*28c0*/  SHF.L.U32 R15, R15, 0x10, RZ ;  /* 0x000000100f0f7819 */ /* 0x000fe200000006ff */
[----:B------:R-:W-:Y:S01]  /*28d0*/  FMUL.FTZ R88, R64, -1.4426950216293334961 ;  /* 0xbfb8aa3b40587820 */ /* 0x000fe20000410000 */
[----:B------:R-:W-:Y:S01]  /*28e0*/  SHF.L.U32 R13, R13, 0x10, RZ ;  /* 0x000000100d0d7819 */ /* 0x000fe200000006ff */
[----:B-1----:R-:W-:Y:S02]  /*28f0*/  FMUL.FTZ R3, R14, -1.4426950216293334961 ;  /* 0xbfb8aa3b0e037820 */ /* 0x002fe40000410000 */
[----:B------:R-:W-:Y:S01]  /*2900*/  FMUL.FTZ R87, R15, -1.4426950216293334961 ;  /* 0xbfb8aa3b0f577820 */ /* 0x000fe20000410000 */
[----:B------:R-:W-:Y:S01]  /*2910*/  MUFU.EX2 R86, R86 ;  /* 0x0000005600567308 */ /* 0x000fe20000000800 */
[----:B------:R-:W-:Y:S01]  /*2920*/  FMUL.FTZ R2, R13, -1.4426950216293334961 ;  /* 0xbfb8aa3b0d027820 */ /* 0x000fe20000410000 */
[----:B------:R-:W-:-:S06]  /*2930*/  IMAD.U32 R11, R11, 0x10000, RZ ;  /* 0x000100000b0b7824 */ /* 0x000fcc00078e00ff */
[----:B------:R-:W-:Y:S01]  /*2940*/  MUFU.EX2 R88, R88 ;  /* 0x0000005800587308 */ /* 0x000fe20000000800 */
[----:B-----5:R-:W-:Y:S01]  /*2950*/  SHF.L.U32 R65, R65, 0x10, RZ ;  /* 0x0000001041417819 */ /* 0x020fe200000006ff */
[----:B------:R-:W-:-:S06]  /*2960*/  FMUL.FTZ R82, R11, -1.4426950216293334961 ;  /* 0xbfb8aa3b0b527820 */ /* 0x000fcc0000410000 */
[----:B------:R-:W-:Y:S01]  /*2970*/  MUFU.EX2 R3, R3 ;  /* 0x0000000300037308 */ /* 0x000fe20000000800 */
[----:B------:R-:W-:-:S07]  /*2980*/  FMUL.FTZ R89, R65, -1.4426950216293334961 ;  /* 0xbfb8aa3b41597820 */ /* 0x000fce0000410000 */
[----:B------:R-:W1:Y:S08]  /*2990*/  MUFU.EX2 R2, R2 ;  /* 0x0000000200027308 */ /* 0x000e700000000800 */
[----:B------:R-:W-:Y:S08]  /*29a0*/  MUFU.EX2 R82, R82 ;  /* 0x0000005200527308 */ /* 0x000ff00000000800 */
[----:B------:R2:W-:Y:S01]  /*29b0*/  MUFU.EX2 R92, R89 ;  /* 0x00000059005c7308 */ /* 0x0005e20000000800 */
[----:B-1----:R-:W-:Y:S01]  /*29c0*/  FADD.FTZ R2, R2, 1 ;  /* 0x3f80000002027421 */ /* 0x002fe20000010000 */
[----:B--2---:R-:W-:Y:S01]  /*29d0*/  FADD.FTZ R89, R88, 1 ;  /* 0x3f80000058597421 */ /* 0x004fe20000010000 */
[----:B------:R-:W-:-:S02]  /*29e0*/  SHF.L.U32 R66, R66, 0x10, RZ ;  /* 0x0000001042427819 */ /* 0x000fc400000006ff */
[----:B------:R-:W-:Y:S02]  /*29f0*/  SHF.L.U32 R78, R78, 0x10, RZ ;  /* 0x000000104e4e7819 */ /* 0x000fe400000006ff */
[----:B------:R-:W-:Y:S01]  /*2a00*/  SHF.L.U32 R80, R80, 0x10, RZ ;  /* 0x0000001050507819 */ /* 0x000fe200000006ff */
[----:B------:R-:W1:Y:S01]  /*2a10*/  MUFU.RCP R89, R89 ;  /* 0x0000005900597308 */ /* 0x000e620000001000 */
[----:B------:R-:W-:Y:S02]  /*2a20*/  SHF.L.U32 R76, R76, 0x10, RZ ;  /* 0x000000104c4c7819 */ /* 0x000fe400000006ff */
[----:B------:R-:W-:Y:S01]  /*2a30*/  SHF.L.U32 R74, R74, 0x10, RZ ;  /* 0x000000104a4a7819 */ /* 0x000fe200000006ff */
[----:B------:R-:W2:Y:S01]  /*2a40*/  S2UR UR9, SR_CgaCtaId ;  /* 0x00000000000979c3 */ /* 0x000ea20000008800 */
[----:B------:R-:W-:Y:S01]  /*2a50*/  ISETP.NE.AND P1, PT, R25, RZ, PT ;  /* 0x000000ff1900720c */ /* 0x000fe20003f25270 */
[----:B-1----:R-:W-:-:S04]  /*2a60*/  FADD.FTZ R105, -R89, 1 ;  /* 0x3f80000059697421 */ /* 0x002fc80000010100 */
[----:B------:R-:W-:Y:S01]  /*2a70*/  FFMA.FTZ R105, R64, R105, 1 ;  /* 0x3f80000040697423 */ /* 0x000fe20000010069 */
[----:B------:R-:W-:Y:S02]  /*2a80*/  UMOV UR8, 0x400 ;  /* 0x0000040000087882 */ /* 0x000fe40000000000 */
[----:B--2---:R-:W-:Y:S01]  /*2a90*/  ULEA UR8, UR9, UR8, 0x18 ;  /* 0x0000000809087291 */ /* 0x004fe2000f8ec0ff */
[----:B------:R-:W-:Y:S04]  /*2aa0*/  STS.U16 [R45], R70 ;  /* 0x000000462d007388 */ /* 0x000fe80000000400 */
[----:B------:R-:W-:Y:S04]  /*2ab0*/  STS.U16 [R46+0x40], R67 ;  /* 0x000040432e007388 */ /* 0x000fe80000000400 */
[----:B------:R1:W-:Y:S04]  /*2ac0*/  STS.U16 [R47+0x80], R62 ;  /* 0x0000803e2f007388 */ /* 0x0003e80000000400 */
[----:B------:R2:W-:Y:S04]  /*2ad0*/  STS.U16 [R48+0xc0], R71 ;  /* 0x0000c04730007388 */ /* 0x0005e80000000400 */
[----:B------:R-:W-:Y:S04]  /*2ae0*/  STS.U16 [R49+0x100], R68 ;  /* 0x0001004431007388 */ /* 0x000fe80000000400 */
[----:B------:R3:W-:Y:S04]  /*2af0*/  STS.U16 [R50+0x140], R73 ;  /* 0x0001404932007388 */ /* 0x0007e80000000400 */
[----:B------:R-:W-:Y:S04]  /*2b00*/  STS.U16 [R51+0x180], R72 ;  /* 0x0001804833007388 */ /* 0x000fe80000000400 */
[----:B------:R4:W-:Y:S01]  /*2b10*/  STS.U16 [R52+0x1c0], R79 ;  /* 0x0001c04f34007388 */ /* 0x0009e20000000400 */
[----:B------:R-:W-:-:S03]  /*2b20*/  NOP ;  /* 0x0000000000007918 */ /* 0x000fc60000000000 */
[----:B------:R-:W5:Y:S01]  /*2b30*/  LDS.U16 R67, [R53] ;  /* 0x0000000035437984 */ /* 0x000f620000000400 */
[----:B-1----:R1:W-:Y:S03]  /*2b40*/  MUFU.EX2 R62, R87 ;  /* 0x00000057003e7308 */ /* 0x0023e60000000800 */
[----:B------:R-:W0:Y:S04]  /*2b50*/  LDS.U16 R91, [R53+0x6] ;  /* 0x00000600355b7984 */ /* 0x000e280000000400 */
[----:B------:R-:W0:Y:S01]  /*2b60*/  LDS.U16 R95, [R53+0x8] ;  /* 0x00000800355f7984 */ /* 0x000e220000000400 */
[----:B--2---:R-:W-:-:S03]  /*2b70*/  FADD.FTZ R71, R81, 1 ;  /* 0x3f80000051477421 */ /* 0x004fc60000010000 */
[----:B-1----:R-:W1:Y:S04]  /*2b80*/  LDS.U16 R87, [R53+0x4] ;  /* 0x0000040035577984 */ /* 0x002e680000000400 */
[----:B------:R-:W2:Y:S01]  /*2b90*/  LDS.U16 R81, [R53+0x2] ;  /* 0x0000020035517984 */ /* 0x000ea20000000400 */
[----:B---3--:R-:W-:-:S03]  /*2ba0*/  FADD.FTZ R73, R86, 1 ;  /* 0x3f80000056497421 */ /* 0x008fc60000010000 */
[----:B------:R-:W3:Y:S01]  /*2bb0*/  LDS.U16 R88, [R53+0xa] ;  /* 0x00000a0035587984 */ /* 0x000ee20000000400 */
[----:B----4-:R-:W-:-:S03]  /*2bc0*/  FADD.FTZ R79, R3, 1 ;  /* 0x3f800000034f7421 */ /* 0x010fc60000010000 */
[----:B------:R-:W4:Y:S04]  /*2bd0*/  LDS.U16 R90, [R53+0xc] ;  /* 0x00000c00355a7984 */ /* 0x000f280000000400 */
[----:B------:R-:W4:Y:S01]  /*2be0*/  LDS.U16 R86, [R53+0xe] ;  /* 0x00000e0035567984 */ /* 0x000f220000000400 */
[----:B------:R-:W0:Y:S01]  /*2bf0*/  MUFU.RCP R71, R71 ;  /* 0x0000004700477308 */ /* 0x000e220000001000 */
[----:B------:R-:W-:-:S07]  /*2c00*/  FADD.FTZ R68, R82, 1 ;  /* 0x3f80000052447421 */ /* 0x000fce0000010000 */
[----:B------:R-:W1:Y:S08]  /*2c10*/  MUFU.RCP R79, R79 ;  /* 0x0000004f004f7308 */ /* 0x000e700000001000 */
[----:B------:R1:W2:Y:S01]  /*2c20*/  MUFU.RCP R70, R2 ;  /* 0x0000000200467308 */ /* 0x0002a20000001000 */
[----:B-----5:R-:W-:-:S07]  /*2c30*/  IMAD.U32 R67, R67, 0x10000, RZ ;  /* 0x0001000043437824 */ /* 0x020fce00078e00ff */
[----:B------:R-:W5:Y:S01]  /*2c40*/  MUFU.RCP R73, R73 ;  /* 0x0000004900497308 */ /* 0x000f620000001000 */
[----:B0-----:R-:W-:Y:S01]  /*2c50*/  FADD.FTZ R3, -R71, 1 ;  /* 0x3f80000047037421 */ /* 0x001fe20000010100 */
[----:B-1----:R-:W-:Y:S01]  /*2c60*/  FMUL.FTZ R2, R66, R67 ;  /* 0x0000004342027220 */ /* 0x002fe20000410000 */
[----:B------:R-:W-:-:S05]  /*2c70*/  FADD.FTZ R82, R92, 1 ;  /* 0x3f8000005c527421 */ /* 0x000fca0000010000 */
[----:B------:R-:W0:Y:S01]  /*2c80*/  MUFU.RCP R68, R68 ;  /* 0x0000004400447308 */ /* 0x000e220000001000 */
[----:B------:R-:W-:Y:S01]  /*2c90*/  FADD.FTZ R62, R62, 1 ;  /* 0x3f8000003e3e7421 */ /* 0x000fe20000010000 */
[----:B------:R-:W-:Y:S01]  /*2ca0*/  FFMA.FTZ R3, R10, R3, 1 ;  /* 0x3f8000000a037423 */ /* 0x000fe20000010003 */
[----:B------:R-:W-:Y:S01]  /*2cb0*/  FMUL.FTZ R2, R71, R2 ;  /* 0x0000000247027220 */ /* 0x000fe20000410000 */
[----:B------:R-:W-:Y:S01]  /*2cc0*/  FADD.FTZ R99, -R79, 1 ;  /* 0x3f8000004f637421 */ /* 0x000fe20000010100 */
[----:B------:R-:W-:Y:S01]  /*2cd0*/  SHF.L.U32 R91, R91, 0x10, RZ ;  /* 0x000000105b5b7819 */ /* 0x000fe200000006ff */
[----:B--2---:R-:W-:Y:S01]  /*2ce0*/  FADD.FTZ R92, -R70, 1 ;  /* 0x3f800000465c7421 */ /* 0x004fe20000010100 */
[----:B------:R-:W-:Y:S01]  /*2cf0*/  SHF.L.U32 R95, R95, 0x10, RZ ;  /* 0x000000105f5f7819 */ /* 0x000fe200000006ff */
[----:B------:R0:W1:Y:S01]  /*2d00*/  MUFU.RCP R72, R62 ;  /* 0x0000003e00487308 */ /* 0x0000620000001000 */
[----:B------:R-:W-:Y:S01]  /*2d10*/  SHF.L.U32 R87, R87, 0x10, RZ ;  /* 0x0000001057577819 */ /* 0x000fe200000006ff */
[----:B------:R-:W-:Y:S01]  /*2d20*/  FMUL.FTZ R2, R2, R3 ;  /* 0x0000000302027220 */ /* 0x000fe20000410000 */
[----:B------:R-:W-:Y:S01]  /*2d30*/  FFMA.FTZ R101, R14, R99, 1 ;  /* 0x3f8000000e657423 */ /* 0x000fe20000010063 */
[----:B-----5:R-:W-:Y:S01]  /*2d40*/  FADD.FTZ R3, -R73, 1 ;  /* 0x3f80000049037421 */ /* 0x020fe20000010100 */
[----:B------:R-:W-:-:S03]  /*2d50*/  FFMA.FTZ R94, R13, R92, 1 ;  /* 0x3f8000000d5e7423 */ /* 0x000fc6000001005c */
[----:B------:R-:W2:Y:S01]  /*2d60*/  MUFU.RCP R82, R82 ;  /* 0x0000005200527308 */ /* 0x000ea20000001000 */
[----:B------:R-:W-:Y:S01]  /*2d70*/  SHF.L.U32 R81, R81, 0x10, RZ ;  /* 0x0000001051517819 */ /* 0x000fe200000006ff */
[----:B------:R-:W-:Y:S01]  /*2d80*/  FMUL.FTZ R99, R78, R91 ;  /* 0x0000005b4e637220 */ /* 0x000fe20000410000 */
[----:B------:R-:W-:Y:S01]  /*2d90*/  FMUL.FTZ R96, R80, R95 ;  /* 0x0000005f50607220 */ /* 0x000fe20000410000 */
[----:B------:R-:W-:Y:S01]  /*2da0*/  FMUL.FTZ R92, R76, R87 ;  /* 0x000000574c5c7220 */ /* 0x000fe20000410000 */
[----:B------:R-:W-:Y:S01]  /*2db0*/  FFMA.FTZ R97, R12, R3, 1 ;  /* 0x3f8000000c617423 */ /* 0x000fe20000010003 */
        /* <DEDUP_REMOVED lines=11> */
[----:B------:R-:W-:Y:S01]  /*2e70*/  IMAD.U32 R97, R9, 0x10000, RZ ;  /* 0x0001000009617824 */ /* 0x000fe200078e00ff */
[----:B------:R-:W-:-:S02]  /*2e80*/  SHF.L.U32 R101, R0, 0x10, RZ ;  /* 0x0000001000657819 */ /* 0x000fc400000006ff */
[----:B---3--:R-:W-:Y:S02]  /*2e90*/  SHF.L.U32 R88, R88, 0x10, RZ ;  /* 0x0000001058587819 */ /* 0x008fe400000006ff */
[----:B----4-:R-:W-:Y:S02]  /*2ea0*/  SHF.L.U32 R90, R90, 0x10, RZ ;  /* 0x000000105a5a7819 */ /* 0x010fe400000006ff */
[----:B------:R-:W-:Y:S01]  /*2eb0*/  SHF.L.U32 R86, R86, 0x10, RZ ;  /* 0x0000001056567819 */ /* 0x000fe200000006ff */
[----:B------:R-:W-:Y:S01]  /*2ec0*/  FMUL.FTZ R3, R3, R62 ;  /* 0x0000003e03037220 */ /* 0x000fe20000410000 */
[----:B-1----:R-:W-:Y:S01]  /*2ed0*/  FADD.FTZ R0, -R72, 1 ;  /* 0x3f80000048007421 */ /* 0x002fe20000010100 */
[----:B--2---:R-:W-:Y:S01]  /*2ee0*/  FADD.FTZ R62, -R82, 1 ;  /* 0x3f800000523e7421 */ /* 0x004fe20000010100 */
        /* <DEDUP_REMOVED lines=8> */
[----:B------:R-:W-:-:S02]  /*2f70*/  FMUL.FTZ R9, R9, R0 ;  /* 0x0000000009097220 */ /* 0x000fc40000410000 */
[----:B------:R-:W-:Y:S01]  /*2f80*/  FMUL.FTZ R8, R8, R105 ;  /* 0x0000006908087220 */ /* 0x000fe20000410000 */
[----:B------:R-:W-:Y:S01]  /*2f90*/  BAR.SYNC.DEFER_BLOCKING 0x0 ;  /* 0x0000000000007b1d */ /* 0x000fe20000010000 */
[----:B------:R-:W-:Y:S01]  /*2fa0*/  FMUL.FTZ R107, R107, R62 ;  /* 0x0000003e6b6b7220 */ /* 0x000fe20000410000 */
        /* <DEDUP_REMOVED lines=11> */
[----:B------:R0:W-:Y:S04]  /*3060*/  STS.U16 [R53+0x6], R3 ;  /* 0x0000060335007388 */ /* 0x0001e80000000400 */
[----:B------:R-:W-:Y:S04]  /*3070*/  STS.U16 [R53+0x8], R9 ;  /* 0x0000080935007388 */ /* 0x000fe80000000400 */
[----:B------:R-:W-:Y:S01]  /*3080*/  STS.U16 [R53+0xa], R94 ;  /* 0x00000a5e35007388 */ /* 0x000fe20000000400 */
[----:B------:R-:W-:Y:S01]  /*3090*/  MOV R62, UR8 ;  /* 0x00000008003e7c02 */ /* 0x000fe20008000f00 */
[----:B0-----:R-:W0:Y:S02]  /*30a0*/  LDC.64 R2, c[0x0][0x510] ;  /* 0x00014400ff027b82 */ /* 0x001e240000000a00 */
        /* <DEDUP_REMOVED lines=15> */
[----:B------:R-:W1:Y:S05]  /*31a0*/  LDS R121, [R62+0x210] ;  /* 0x000210003e797984 */ /* 0x000e6a0000000800 */
[----:B0-----:R-:W-:-:S04]  /*31b0*/  IMAD.WIDE.U32 R8, R16, R2, UR8 ;  /* 0x0000000810087e25 */ /* 0x001fc8000f8e0002 */
[----:B------:R-:W-:Y:S01]  /*31c0*/  IMAD R3, R16, R3, R9 ;  /* 0x0000000310037224 */ /* 0x000fe200078e0209 */
[----:B------:R-:W-:-:S04]  /*31d0*/  IADD3 R8, P0, PT, R34, R8, RZ ;  /* 0x0000000822087210 */ /* 0x000fc80007f1e0ff */
[----:B------:R-:W-:Y:S02]  /*31e0*/  IADD3.X R3, PT, PT, RZ, R3, RZ, P0, !PT ;  /* 0x00000003ff037210 */ /* 0x000fe400007fe4ff */
[----:B------:R-:W-:-:S04]  /*31f0*/  LEA R2, P0, R8, UR12, 0x1 ;  /* 0x0000000c08027c11 */ /* 0x000fc8000f8008ff */
[----:B------:R-:W-:Y:S01]  /*3200*/  LEA.HI.X R3, R8, UR13, R3, 0x1, P0 ;  /* 0x0000000d08037c11 */ /* 0x000fe200080f0c03 */
[----:B------:R-:W0:Y:S01]  /*3210*/  LDCU.64 UR12, c[0x0][0x490] ;  /* 0x00009200ff0c77ac */ /* 0x000e220008000a00 */
        /* <DEDUP_REMOVED lines=54> */
[----:B------:R-:W-:Y:S04]  /*3580*/  STS.U16 [R53], R10 ;  /* 0x0000000a35007388 */ /* 0x000fe80000000400 */
[----:B------:R1:W-:Y:S01]  /*3590*/  STS.U16 [R53+0x2], R2 ;  /* 0x0000020235007388 */ /* 0x0003e20000000400 */
[----:B0-----:R-:W-:-:S03]  /*35a0*/  UIMAD.WIDE.U32 UR4, UR18, UR8, UR4 ;  /* 0x00000008120472a5 */ /* 0x001fc6000f8e0004 */
[----:B------:R-:W-:Y:S01]  /*35b0*/  STS.U16 [R53+0x4], R12 ;  /* 0x0000040c35007388 */ /* 0x000fe20000000400 */
[----:B------:R-:W-:-:S03]  /*35c0*/  UIMAD UR8, UR18, UR9, UR5 ;  /* 0x00000009120872a4 */ /* 0x000fc6000f8e0205 */
[----:B------:R0:W-:Y:S01]  /*35d0*/  STS.U16 [R53+0x6], R3 ;  /* 0x0000060335007388 */ /* 0x0001e20000000400 */
[----:B-1----:R-:W-:-:S03]  /*35e0*/  IMAD.U32 R2, RZ, RZ, UR4 ;  /* 0x00000004ff027e24 */ /* 0x002fc6000f8e00ff */
[----:B------:R-:W-:Y:S04]  /*35f0*/  STS.U16 [R53+0x8], R14 ;  /* 0x0000080e35007388 */ /* 0x000fe80000000400 */
[----:B------:R1:W-:Y:S01]  /*3600*/  STS.U16 [R53+0xa], R8 ;  /* 0x00000a0835007388 */ /* 0x0003e20000000400 */
[----:B0-----:R-:W-:-:S03]  /*3610*/  MOV R3, UR5 ;  /* 0x0000000500037c02 */ /* 0x001fc60008000f00 */
[----:B------:R-:W-:Y:S01]  /*3620*/  STS.U16 [R53+0xc], R86 ;  /* 0x00000c5635007388 */ /* 0x000fe20000000400 */
[----:B------:R-:W-:-:S03]  /*3630*/  MOV R3, UR8 ;  /* 0x0000000800037c02 */ /* 0x000fc60008000f00 */
[----:B------:R-:W-:Y:S01]  /*3640*/  STS.U16 [R53+0xe], R78 ;  /* 0x00000e4e35007388 */ /* 0x000fe20000000400 */
[----:B------:R-:W-:-:S03]  /*3650*/  NOP ;  /* 0x0000000000007918 */ /* 0x000fc60000000000 */
[----:B------:R-:W-:Y:S01]  /*3660*/  LDS.U16 R9, [R45] ;  /* 0x000000002d097984 */ /* 0x000fe20000000400 */
[----:B------:R-:W-:-:S03]  /*3670*/  IMAD.WIDE.U32 R2, R16, UR10, R2 ;  /* 0x0000000a10027c25 */ /* 0x000fc6000f8e0002 */
[----:B------:R-:W-:Y:S01]  /*3680*/  LDS.U16 R11, [R46+0x40] ;  /* 0x000040002e0b7984 */ /* 0x000fe20000000400 */
[----:B-1----:R-:W-:Y:S01]  /*3690*/  IMAD R8, R16, UR11, R3 ;  /* 0x0000000b10087c24 */ /* 0x002fe2000f8e0203 */
[----:B------:R-:W-:Y:S02]  /*36a0*/  IADD3 R3, P0, PT, R34, R2, RZ ;  /* 0x0000000222037210 */ /* 0x000fe40007f1e0ff */
[----:B------:R-:W-:Y:S02]  /*36b0*/  LDS.U16 R13, [R47+0x80] ;  /* 0x000080002f0d7984 */ /* 0x000fe40000000400 */
[----:B------:R-:W-:Y:S02]  /*36c0*/  IADD3.X R8, PT, PT, RZ, R8, RZ, P0, !PT ;  /* 0x00000008ff087210 */ /* 0x000fe400007fe4ff */
[----:B------:R-:W-:Y:S01]  /*36d0*/  LDS.U16 R15, [R48+0xc0] ;  /* 0x0000c000300f7984 */ /* 0x000fe20000000400 */
[----:B------:R-:W-:-:S03]  /*36e0*/  LEA R2, P0, R3, UR12, 0x1 ;  /* 0x0000000c03027c11 */ /* 0x000fc6000f8008ff */
[----:B------:R-:W-:Y:S01]  /*36f0*/  LDS.U16 R65, [R49+0x100] ;  /* 0x0001000031417984 */ /* 0x000fe20000000400 */
[----:B------:R-:W-:-:S03]  /*3700*/  LEA.HI.X R3, R3, UR13, R8, 0x1, P0 ;  /* 0x0000000d03037c11 */ /* 0x000fc600080f0c08 */
        /* <DEDUP_REMOVED lines=22> */
.L_x_8490:
[----:B------:R-:W-:Y:S01]  /*3870*/  SHF.L.U32 R69, R69, 0x10, RZ ;  /* 0x0000001045457819 */ /* 0x000fe200000006ff */
[----:B------:R-:W1:Y:S01]  /*3880*/  LDCU UR8, c[0x0][0x38c] ;  /* 0x00007180ff0877ac */ /* 0x000e620008000800 */
[----:B------:R-:W-:Y:S01]  /*3890*/  FFMA.FTZ R23, R0, R63, R23 ;  /* 0x0000003f00177223 */ /* 0x000fe20000010017 */
[----:B------:R-:W-:Y:S01]  /*38a0*/  SHF.L.U32 R75, R75, 0x10, RZ ;  /* 0x000000104b4b7819 */ /* 0x000fe200000006ff */
[----:B------:R-:W-:Y:S01]  /*38b0*/  IMAD.U32 R77, R77, 0x10000, RZ ;  /* 0x000100004d4d7824 */ /* 0x000fe200078e00ff */
[----:B------:R-:W-:Y:S01]  /*38c0*/  SHF.L.U32 R83, R83, 0x10, RZ ;  /* 0x0000001053537819 */ /* 0x000fe200000006ff */
[----:B------:R-:W-:Y:S01]  /*38d0*/  FFMA.FTZ R23, R64, R69, R23 ;  /* 0x0000004540177223 */ /* 0x000fe20000010017 */
[----:B------:R-:W-:Y:S01]  /*38e0*/  SHF.L.U32 R84, R84, 0x10, RZ ;  /* 0x0000001054547819 */ /* 0x000fe200000006ff */
[----:B0-----:R-:W-:Y:S01]  /*38f0*/  HFMA2 R67, -RZ, RZ, 0, 0 ;  /* 0x00000000ff437431 */ /* 0x001fe200000001ff */
        /* <DEDUP_REMOVED lines=10> */
[----:B-1----:R-:W-:Y:S01]  /*39a0*/  UISETP.GE.AND UP0, UPT, UR8, 0x1, UPT ;  /* 0x000000010800788c */ /* 0x002fe2000bf06270 */
[----:B------:R-:W-:Y:S01]  /*39b0*/  MOV R82, RZ ;  /* 0x000000ff00527202 */ /* 0x000fe20000000f00 */
        /* <DEDUP_REMOVED lines=28> */
[----:B------:R-:W-:Y:S01]  /*3b80*/  IMAD.MOV.U32 R104, RZ, RZ, R27 ;  /* 0x000000ffff687224 */ /* 0x000fe200078e001b */
[----:B------:R-:W2:Y:S01]  /*3b90*/  LDC.64 R10, c[0x0][0x3c0] ;  /* 0x0000f000ff0a7b82 */ /* 0x000ea20000000a00 */
[----:B------:R-:W-:Y:S01]  /*3ba0*/  MOV R67, RZ ;  /* 0x000000ff00437202 */ /* 0x000fe20000000f00 */
[----:B------:R-:W-:Y:S01]  /*3bb0*/  UIADD3 UR10, UPT, UPT, -UR8, URZ, URZ ;  /* 0x000000ff080a7290 */ /* 0x000fe2000fffe1ff */
[----:B------:R-:W-:Y:S01]  /*3bc0*/  MOV R105, R26 ;  /* 0x0000001a00697202 */ /* 0x000fe20000000f00 */
[----:B------:R-:W3:Y:S01]  /*3bd0*/  LDCU UR11, c[0x0][0x394] ;  /* 0x00007280ff0b77ac */ /* 0x000ee20008000800 */
[----:B------:R-:W-:-:S02]  /*3be0*/  MOV R107, R19 ;  /* 0x00000013006b7202 */ /* 0x000fc40000000f00 */
[----:B------:R-:W-:Y:S01]  /*3bf0*/  MOV R106, R20 ;  /* 0x00000014006a7202 */ /* 0x000fe20000000f00 */
[----:B------:R-:W4:Y:S01]  /*3c00*/  LDC.64 R12, c[0x0][0x3a8] ;  /* 0x0000ea00ff0c7b82 */ /* 0x000f220000000a00 */
[----:B0-----:R-:W-:Y:S01]  /*3c10*/  ISETP.LE.AND P0, PT, R2, UR6, PT ;  /* 0x0000000602007c0c */ /* 0x001fe2000bf03270 */
[----:B------:R-:W-:Y:S01]  /*3c20*/  ULOP3.LUT UR5, UR5, 0x400, URZ, 0xc0, !UPT ;  /* 0x0000040005057892 */ /* 0x000fe2000f8ec0ff */
[----:B------:R-:W-:Y:S02]  /*3c30*/  MOV R109, R21 ;  /* 0x00000015006d7202 */ /* 0x000fe40000000f00 */
[----:B------:R-:W-:Y:S02]  /*3c40*/  MOV R108, R22 ;  /* 0x00000016006c7202 */ /* 0x000fe40000000f00 */
[----:B------:R-:W-:Y:S01]  /*3c50*/  MOV R110, R62 ;  /* 0x0000003e006e7202 */ /* 0x000fe20000000f00 */
[----:B------:R-:W0:Y:S01]  /*3c60*/  LDC R135, c[0x0][0x394] ;  /* 0x0000e500ff877b82 */ /* 0x000e220000000800 */
[----:B------:R-:W-:-:S02]  /*3c70*/  ISETP.EQ.AND P0, PT, R25, RZ, !P0 ;  /* 0x000000ff1900720c */ /* 0x000fc40004702270 */
[----:B------:R-:W-:Y:S02]  /*3c80*/  MOV R112, UR9 ;  /* 0x0000000900707c02 */ /* 0x000fe40008000f00 */
[----:B-1----:R-:W-:Y:S02]  /*3c90*/  SHF.L.U64.HI R9, R8, 0x2, R9 ;  /* 0x0000000208097819 */ /* 0x002fe40000010209 */
[----:B------:R-:W-:Y:S02]  /*3ca0*/  MOV R111, UR4 ;  /* 0x00000004006f7c02 */ /* 0x000fe40008000f00 */
[----:B--2---:R-:W-:Y:S02]  /*3cb0*/  SHF.L.U64.HI R11, R10, 0x2, R11 ;  /* 0x000000020a0b7819 */ /* 0x004fe4000001020b */
[----:B---34-:R-:W-:-:S07]  /*3cc0*/  SHF.L.U64.HI R13, R12, 0x2, R13 ;  /* 0x000000020c0d7819 */ /* 0x018fce000001020d */
.L_x_8497:
[----:B------:R-:W-:Y:S01]  /*3cd0*/  MOV R2, R105 ;  /* 0x0000006900027202 */ /* 0x000fe20000000f00 */
[----:B------:R-:W-:-:S05]  /*3ce0*/  IMAD.MOV.U32 R3, RZ, RZ, R104 ;  /* 0x000000ffff037224 */ /* 0x000fca00078e0068 */
[----:B-1----:R1:W2:Y:S01]  /*3cf0*/  LDG.E R113, desc[UR16][R2.64] ;  /* 0x0000001002717981 */ /* 0x0022a2000c1e1900 */
[----:B------:R-:W-:Y:S02]  /*3d00*/  MOV R15, R108 ;  /* 0x0000006c000f7202 */ /* 0x000fe40000000f00 */
[----:B------:R-:W-:-:S05]  /*3d10*/  MOV R14, R109 ;  /* 0x0000006d000e7202 */ /* 0x000fca0000000f00 */
[----:B------:R-:W3:Y:S01]  /*3d20*/  LDG.E R15, desc[UR16][R14.64] ;  /* 0x000000100e0f7981 */ /* 0x000ee2000c1e1900 */
[----:B-1----:R-:W-:Y:S02]  /*3d30*/  MOV R2, R107 ;  /* 0x0000006b00027202 */ /* 0x002fe40000000f00 */
        /* <DEDUP_REMOVED lines=41> */
.L_x_8493:
[----:B------:R1:W2:Y:S02]  /*3fd0*/  LDS R134, [R115+0xc5c] ;  /* 0x000c5c0073867984 */ /* 0x0002a40000000800 */
.L_x_8494:
[----:B------:R-:W-:Y:S05]  /*3fe0*/  BSYNC.RECONVERGENT B0 ;  /* 0x0000000000007941 */ /* 0x000fea0003800200 */
.L_x_8492:
        /* <DEDUP_REMOVED lines=15> */
[----:B-----5:R-:W-:-:S02]  /*40e0*/  FMUL.FTZ R2, R125, R120 ;  /* 0x000000787d027220 */ /* 0x020fc40000410000 */
[C---:B------:R-:W-:Y:S01]  /*40f0*/  FMUL.FTZ R122, R118.reuse, R15 ;  /* 0x0000000f767a7220 */ /* 0x040fe20000410000 */
[----:B------:R-:W-:Y:S01]  /*4100*/  FFMA.FTZ R15, R118, R14, R129 ;  /* 0x0000000e760f7223 */ /* 0x000fe20000010081 */
[----:B------:R-:W-:Y:S01]  /*4110*/  FFMA.FTZ R14, R94, R120, R97 ;  /* 0x000000785e0e7223 */ /* 0x000fe20000010061 */
[----:B------:R-:W-:Y:S01]  /*4120*/  FMUL.FTZ R2, R123, R2 ;  /* 0x000000027b027220 */ /* 0x000fe20000410000 */
[C---:B------:R-:W-:Y:S01]  /*4130*/  FMUL.FTZ R122, R121.reuse, R122 ;  /* 0x0000007a797a7220 */ /* 0x040fe20000410000 */
[----:B------:R-:W-:Y:S01]  /*4140*/  FFMA.FTZ R15, R121, R15, R126 ;  /* 0x0000000f790f7223 */ /* 0x000fe2000001007e */
[C---:B------:R-:W-:Y:S02]  /*4150*/  FFMA.FTZ R14, R123.reuse, R14, R96 ;  /* 0x0000000e7b0e7223 */ /* 0x040fe40000010060 */
[C---:B------:R-:W-:Y:S01]  /*4160*/  FMUL.FTZ R3, R123.reuse, R122 ;  /* 0x0000007a7b037220 */ /* 0x040fe20000410000 */
[----:B------:R-:W-:Y:S01]  /*4170*/  FFMA.FTZ R15, R123, R15, R124 ;  /* 0x0000000f7b0f7223 */ /* 0x000fe2000001007c */
[----:B------:R-:W-:-:S02]  /*4180*/  FFMA.FTZ R14, R121, R14, R98 ;  /* 0x0000000e790e7223 */ /* 0x000fc40000010062 */
[C---:B------:R-:W-:Y:S01]  /*4190*/  FMUL.FTZ R3, R120.reuse, R3 ;  /* 0x0000000378037220 */ /* 0x040fe20000410000 */
[----:B------:R-:W-:Y:S01]  /*41a0*/  FFMA.FTZ R122, R120, R15, R127 ;  /* 0x0000000f787a7223 */ /* 0x000fe2000001007f */
[C---:B------:R-:W-:Y:S01]  /*41b0*/  FFMA.FTZ R14, R118.reuse, R14, R99 ;  /* 0x0000000e760e7223 */ /* 0x040fe20000010063 */
[----:B------:R-:W-:Y:S02]  /*41c0*/  FMUL.FTZ R15, R121, R2 ;  /* 0x00000002790f7220 */ /* 0x000fe40000410000 */
[----:B------:R-:W0:Y:S01]  /*41d0*/  SHFL.DOWN PT, R136, R3, 0x1, 0x1f ;  /* 0x08201f0003887f89 */ /* 0x000e2200000e0000 */
[C---:B------:R-:W-:Y:S01]  /*41e0*/  FFMA.FTZ R14, R117.reuse, R14, R100 ;  /* 0x0000000e750e7223 */ /* 0x040fe20000010064 */
[----:B------:R-:W-:Y:S02]  /*41f0*/  FMUL.FTZ R2, R118, R15 ;  /* 0x0000000f76027220 */ /* 0x000fe40000410000 */
[----:B------:R-:W2:Y:S01]  /*4200*/  SHFL.DOWN PT, R138, R122, 0x1, 0x1f ;  /* 0x08201f007a8a7f89 */ /* 0x000ea200000e0000 */
[----:B------:R-:W-:Y:S01]  /*4210*/  FFMA.FTZ R14, R116, R14, R101 ;  /* 0x0000000e740e7223 */ /* 0x000fe20000010065 */
[----:B------:R-:W-:-:S03]  /*4220*/  FMUL.FTZ R15, R117, R2 ;  /* 0x00000002750f7220 */ /* 0x000fc60000410000 */
[----:B------:R-:W-:Y:S01]  /*4230*/  FFMA.FTZ R137, R119, R14, R102 ;  /* 0x0000000e77897223 */ /* 0x000fe20000010066 */
[----:B------:R-:W-:-:S04]  /*4240*/  FMUL.FTZ R2, R116, R15 ;  /* 0x0000000f74027220 */ /* 0x000fc80000410000 */
[----:B------:R-:W4:Y:S01]  /*4250*/  SHFL.UP PT, R14, R137, 0x1, RZ ;  /* 0x04200000890e7989 */ /* 0x000f2200000e00ff */
[----:B------:R-:W-:-:S05]  /*4260*/  FMUL.FTZ R2, R119, R2 ;  /* 0x0000000277027220 */ /* 0x000fca0000410000 */
[----:B------:R-:W5:Y:S01]  /*4270*/  SHFL.UP PT, R15, R2, 0x1, RZ ;  /* 0x04200000020f7989 */ /* 0x000f6200000e00ff */
[----:B0-----:R-:W-:Y:S01]  /*4280*/  @P1 FMUL.FTZ R136, R136, R3 ;  /* 0x0000000388881220 */ /* 0x001fe20000410000 */
[----:B--2---:R-:W-:-:S04]  /*4290*/  @P1 FFMA.FTZ R122, R3, R138, R122 ;  /* 0x0000008a037a1223 */ /* 0x004fc8000001007a */
[----:B------:R-:W-:Y:S02]  /*42a0*/  @P1 MOV R3, R136 ;  /* 0x0000008800031202 */ /* 0x000fe40000000f00 */
[----:B------:R-:W-:Y:S01]  /*42b0*/  ISETP.GE.AND P1, PT, R44, 0x1, PT ;  /* 0x000000012c00780c */ /* 0x000fe20003f26270 */
[----:B------:R-:W0:Y:S04]  /*42c0*/  SHFL.DOWN PT, R138, R122, 0x2, 0x1f ;  /* 0x08401f007a8a7f89 */ /* 0x000e2800000e0000 */
[----:B------:R-:W2:Y:S01]  /*42d0*/  SHFL.DOWN PT, R136, R3, 0x2, 0x1f ;  /* 0x08401f0003887f89 */ /* 0x000ea200000e0000 */
[----:B----4-:R-:W-:-:S05]  /*42e0*/  FFMA.FTZ R14, R2, R14, R137 ;  /* 0x0000000e020e7223 */ /* 0x010fca0000010089 */
[----:B------:R-:W-:Y:S02]  /*42f0*/  FSEL R137, R137, R14, !P1 ;  /* 0x0000000e89897208 */ /* 0x000fe40004800000 */
[----:B-----5:R-:W-:Y:S01]  /*4300*/  @P1 FMUL.FTZ R2, R2, R15 ;  /* 0x0000000f02021220 */ /* 0x020fe20000410000 */
[----:B------:R-:W-:Y:S02]  /*4310*/  ISETP.GE.AND P1, PT, R44, 0x2, PT ;  /* 0x000000022c00780c */ /* 0x000fe40003f26270 */
[----:B------:R-:W4:Y:S04]  /*4320*/  SHFL.UP PT, R14, R137, 0x2, RZ ;  /* 0x04400000890e7989 */ /* 0x000f2800000e00ff */
[----:B------:R-:W5:Y:S01]  /*4330*/  SHFL.UP PT, R15, R2, 0x2, RZ ;  /* 0x04400000020f7989 */ /* 0x000f6200000e00ff */
[C---:B0-----:R-:W-:Y:S01]  /*4340*/  @!P3 FFMA.FTZ R122, R3.reuse, R138, R122 ;  /* 0x0000008a037ab223 */ /* 0x041fe2000001007a */
[----:B--2---:R-:W-:-:S04]  /*4350*/  @!P3 FMUL.FTZ R136, R3, R136 ;  /* 0x000000880388b220 */ /* 0x004fc80000410000 */
[----:B------:R-:W0:Y:S01]  /*4360*/  SHFL.DOWN PT, R138, R122, 0x4, 0x1f ;  /* 0x08801f007a8a7f89 */ /* 0x000e2200000e0000 */
[----:B------:R-:W-:Y:S01]  /*4370*/  @!P3 IMAD.MOV.U32 R3, RZ, RZ, R136 ;  /* 0x000000ffff03b224 */ /* 0x000fe200078e0088 */
[----:B------:R-:W-:-:S04]  /*4380*/  ISETP.GT.U32.AND P3, PT, R114, 0x1b, PT ;  /* 0x0000001b7200780c */ /* 0x000fc80003f64070 */
[----:B------:R-:W2:Y:S01]  /*4390*/  SHFL.DOWN PT, R136, R3, 0x4, 0x1f ;  /* 0x08801f0003887f89 */ /* 0x000ea200000e0000 */
[C---:B----4-:R-:W-:Y:S01]  /*43a0*/  FFMA.FTZ R14, R2.reuse, R14, R137 ;  /* 0x0000000e020e7223 */ /* 0x050fe20000010089 */
[----:B-----5:R-:W-:-:S04]  /*43b0*/  @P1 FMUL.FTZ R2, R2, R15 ;  /* 0x0000000f02021220 */ /* 0x020fc80000410000 */
[----:B------:R-:W-:Y:S02]  /*43c0*/  FSEL R137, R137, R14, !P1 ;  /* 0x0000000e89897208 */ /* 0x000fe40004800000 */
[----:B------:R-:W-:Y:S01]  /*43d0*/  ISETP.GE.AND P1, PT, R44, 0x4, PT ;  /* 0x000000042c00780c */ /* 0x000fe20003f26270 */
[----:B------:R-:W-:Y:S01]  /*43e0*/  SHFL.UP PT, R139, R2, 0x4, RZ ;  /* 0x04800000028b7989 */ /* 0x000fe200000e00ff */
[----:B------:R-:W-:-:S03]  /*43f0*/  MOV R15, RZ ;  /* 0x000000ff000f7202 */ /* 0x000fc60000000f00 */
[----:B------:R-:W4:Y:S01]  /*4400*/  SHFL.UP PT, R14, R137, 0x4, RZ ;  /* 0x04800000890e7989 */ /* 0x000f2200000e00ff */
[----:B0-----:R-:W-:-:S05]  /*4410*/  @!P3 FFMA.FTZ R122, R3, R138, R122 ;  /* 0x0000008a037ab223 */ /* 0x001fca000001007a */
[----:B------:R-:W0:Y:S01]  /*4420*/  SHFL.DOWN PT, R140, R122, 0x8, 0x1f ;  /* 0x09001f007a8c7f89 */ /* 0x000e2200000e0000 */
[----:B--2---:R-:W-:-:S05]  /*4430*/  @!P3 FMUL.FTZ R136, R3, R136 ;  /* 0x000000880388b220 */ /* 0x004fca0000410000 */
[----:B------:R-:W-:Y:S02]  /*4440*/  @!P3 MOV R3, R136 ;  /* 0x000000880003b202 */ /* 0x000fe40000000f00 */
[----:B------:R-:W-:-:S03]  /*4450*/  ISETP.GT.U32.AND P3, PT, R114, 0x17, PT ;  /* 0x000000177200780c */ /* 0x000fc60003f64070 */
[----:B------:R-:W2:Y:S01]  /*4460*/  SHFL.DOWN PT, R138, R3, 0x8, 0x1f ;  /* 0x09001f00038a7f89 */ /* 0x000ea200000e0000 */
[C---:B----4-:R-:W-:Y:S01]  /*4470*/  FFMA.FTZ R14, R2.reuse, R14, R137 ;  /* 0x0000000e020e7223 */ /* 0x050fe20000010089 */
[----:B------:R-:W-:-:S04]  /*4480*/  @P1 FMUL.FTZ R2, R2, R139 ;  /* 0x0000008b02021220 */ /* 0x000fc80000410000 */
[----:B------:R-:W-:Y:S01]  /*4490*/  FSEL R137, R137, R14, !P1 ;  /* 0x0000000e89897208 */ /* 0x000fe20004800000 */
[----:B------:R-:W-:-:S03]  /*44a0*/  HFMA2 R14, -RZ, RZ, 1.875, 0 ;  /* 0x3f800000ff0e7431 */ /* 0x000fc600000001ff */
[----:B0-----:R-:W-:Y:S01]  /*44b0*/  @!P3 FFMA.FTZ R122, R3, R140, R122 ;  /* 0x0000008c037ab223 */ /* 0x001fe2000001007a */
[----:B------:R-:W-:Y:S01]  /*44c0*/  SHFL.UP PT, R139, R2, 0x8, RZ ;  /* 0x05000000028b7989 */ /* 0x000fe200000e00ff */
[----:B------:R-:W-:-:S03]  /*44d0*/  ISETP.GE.AND P1, PT, R44, 0x8, PT ;  /* 0x000000082c00780c */ /* 0x000fc60003f26270 */
[----:B------:R-:W0:Y:S04]  /*44e0*/  SHFL.UP PT, R136, R137, 0x8, RZ ;  /* 0x0500000089887989 */ /* 0x000e2800000e00ff */
[----:B------:R-:W-:Y:S01]  /*44f0*/  @P0 LDS.64 R14, [R103] ;  /* 0x00000000670e0984 */ /* 0x000fe20000000a00 */
[----:B--2---:R-:W-:-:S03]  /*4500*/  @!P3 FMUL.FTZ R138, R3, R138 ;  /* 0x0000008a038ab220 */ /* 0x004fc60000410000 */
[----:B------:R-:W2:Y:S02]  /*4510*/  SHFL.DOWN PT, R140, R122, 0x10, 0x1f ;  /* 0x0a001f007a8c7f89 */ /* 0x000ea400000e0000 */
[----:B------:R-:W-:Y:S02]  /*4520*/  @!P3 MOV R3, R138 ;  /* 0x0000008a0003b202 */ /* 0x000fe40000000f00 */
[----:B------:R-:W-:-:S03]  /*4530*/  ISETP.GT.U32.AND P3, PT, R114, 0xf, PT ;  /* 0x0000000f7200780c */ /* 0x000fc60003f64070 */
[----:B------:R-:W4:Y:S01]  /*4540*/  SHFL.DOWN PT, R138, R3, 0x10, 0x1f ;  /* 0x0a001f00038a7f89 */ /* 0x000f2200000e0000 */
[C---:B0-----:R-:W-:Y:S01]  /*4550*/  FFMA.FTZ R136, R2.reuse, R136, R137 ;  /* 0x0000008802887223 */ /* 0x041fe20000010089 */
[----:B------:R-:W-:-:S04]  /*4560*/  @P1 FMUL.FTZ R2, R2, R139 ;  /* 0x0000008b02021220 */ /* 0x000fc80000410000 */
[----:B------:R-:W-:Y:S01]  /*4570*/  FSEL R137, R137, R136, !P1 ;  /* 0x0000008889897208 */ /* 0x000fe20004800000 */
[----:B------:R-:W-:Y:S01]  /*4580*/  SHFL.UP PT, R139, R2, 0x10, RZ ;  /* 0x06000000028b7989 */ /* 0x000fe200000e00ff */
[----:B------:R-:W-:Y:S02]  /*4590*/  ISETP.GE.AND P1, PT, R44, 0x10, PT ;  /* 0x000000102c00780c */ /* 0x000fe40003f26270 */
[C---:B--2---:R-:W-:Y:S01]  /*45a0*/  @!P3 FFMA.FTZ R122, R3.reuse, R140, R122 ;  /* 0x0000008c037ab223 */ /* 0x044fe2000001007a */
[----:B------:R-:W0:Y:S04]  /*45b0*/  SHFL.UP PT, R136, R137, 0x10, RZ ;  /* 0x0600000089887989 */ /* 0x000e2800000e00ff */
[----:B------:R-:W-:Y:S01]  /*45c0*/  SHFL.DOWN PT, R141, R122, 0x1, 0x1f ;  /* 0x08201f007a8d7f89 */ /* 0x000fe200000e0000 */
[----:B----4-:R-:W-:-:S03]  /*45d0*/  @!P3 FMUL.FTZ R138, R3, R138 ;  /* 0x0000008a038ab220 */ /* 0x010fc60000410000 */
[----:B------:R-:W-:Y:S02]  /*45e0*/  SHFL.IDX PT, R122, R122, RZ, 0x1f ;  /* 0x00001fff7a7a7589 */ /* 0x000fe400000e0000 */
[----:B------:R-:W-:Y:S02]  /*45f0*/  @!P3 MOV R3, R138 ;  /* 0x0000008a0003b202 */ /* 0x000fe40000000f00 */
[----:B------:R-:W-:Y:S01]  /*4600*/  SHFL.IDX PT, R140, R15, RZ, 0x1f ;  /* 0x00001fff0f8c7589 */ /* 0x000fe200000e0000 */
[----:B------:R-:W-:-:S03]  /*4610*/  ISETP.NE.AND P3, PT, R25, 0x1f, PT ;  /* 0x0000001f1900780c */ /* 0x000fc60003f65270 */
[----:B------:R-:W2:Y:S04]  /*4620*/  SHFL.DOWN PT, R138, R3, 0x1, 0x1f ;  /* 0x08201f00038a7f89 */ /* 0x000ea800000e0000 */
[----:B------:R-:W4:Y:S01]  /*4630*/  SHFL.IDX PT, R3, R3, RZ, 0x1f ;  /* 0x00001fff03037589 */ /* 0x000f2200000e0000 */
[C---:B0-----:R-:W-:Y:S01]  /*4640*/  FFMA.FTZ R136, R2.reuse, R136, R137 ;  /* 0x0000008802887223 */ /* 0x041fe20000010089 */
[----:B------:R-:W-:-:S04]  /*4650*/  @P1 FMUL.FTZ R2, R2, R139 ;  /* 0x0000008b02021220 */ /* 0x000fc80000410000 */
[----:B------:R-:W-:Y:S02]  /*4660*/  FSEL R137, R137, R136, !P1 ;  /* 0x0000008889897208 */ /* 0x000fe40004800000 */
[----:B------:R-:W-:Y:S01]  /*4670*/  SHFL.UP PT, R2, R2, 0x1, RZ ;  /* 0x0420000002027989 */ /* 0x000fe200000e00ff */
[----:B------:R-:W-:-:S03]  /*4680*/  ISETP.GT.AND P1, PT, R44, 0x1e, PT ;  /* 0x0000001e2c00780c */ /* 0x000fc60003f24270 */
[----:B------:R-:W-:Y:S01]  /*4690*/  SHFL.UP PT, R137, R137, 0x1, RZ ;  /* 0x0420000089897989 */ /* 0x000fe200000e00ff */
[----:B--2---:R-:W-:Y:S01]  /*46a0*/  @P3 FFMA.FTZ R140, R138, R140, R141 ;  /* 0x0000008c8a8c3223 */ /* 0x004fe2000001008d */
[----:B------:R-:W-:-:S03]  /*46b0*/  ISETP.NE.AND P3, PT, R44, RZ, PT ;  /* 0x000000ff2c00720c */ /* 0x000fc60003f65270 */
[----:B------:R-:W-:Y:S01]  /*46c0*/  FFMA.FTZ R134, R140, R134, R133 ;  /* 0x000000868c867223 */ /* 0x000fe20000010085 */
[C---:B----4-:R-:W-:Y:S01]  /*46d0*/  FFMA.FTZ R15, R3.reuse, R15, R122 ;  /* 0x0000000f030f7223 */ /* 0x050fe2000001007a */
[----:B------:R-:W-:Y:S02]  /*46e0*/  FMUL.FTZ R14, R3, R14 ;  /* 0x0000000e030e7220 */ /* 0x000fe40000410000 */
[----:B------:R-:W-:-:S04]  /*46f0*/  FFMA.FTZ R130, R119, R134, R130 ;  /* 0x0000008677827223 */ /* 0x000fc80000010082 */
[----:B------:R-:W-:Y:S02]  /*4700*/  FFMA.FTZ R136, R116, R130, R131 ;  /* 0x0000008274887223 */ /* 0x000fe40000010083 */
[----:B------:R-:W0:Y:S02]  /*4710*/  @!P3 S2R R148, SR_CgaCtaId ;  /* 0x000000000094b919 */ /* 0x000e240000008800 */
[----:B------:R-:W-:-:S04]  /*4720*/  FFMA.FTZ R128, R117, R136, R128 ;  /* 0x0000008875807223 */ /* 0x000fc80000010080 */
[----:B------:R-:W-:Y:S01]  /*4730*/  FFMA.FTZ R138, R118, R128, R129 ;  /* 0x00000080768a7223 */ /* 0x000fe20000010081 */
[----:B------:R-:W-:-:S03]  /*4740*/  FMUL.FTZ R142, R128, R58 ;  /* 0x0000003a808e7220 */ /* 0x000fc60000410000 */
[----:B------:R-:W-:Y:S01]  /*4750*/  FFMA.FTZ R126, R121, R138, R126 ;  /* 0x0000008a797e7223 */ /* 0x000fe2000001007e */
[----:B------:R-:W-:-:S03]  /*4760*/  FADD.FTZ R87, R142, R87 ;  /* 0x000000578e577221 */ /* 0x000fc60000010000 */
[-C--:B------:R-:W-:Y:S01]  /*4770*/  FFMA.FTZ R124, R123, R126.reuse, R124 ;  /* 0x0000007e7b7c7223 */ /* 0x080fe2000001007c */
[----:B------:R-:W-:Y:S01]  /*4780*/  FMUL.FTZ R122, R113, R126 ;  /* 0x0000007e717a7220 */ /* 0x000fe20000410000 */
[----:B---3--:R2:W3:Y:S02]  /*4790*/  SHFL.IDX PT, R139, R132, RZ, 0x1f ;  /* 0x00001fff848b7589 */ /* 0x0084e400000e0000 */
[----:B--2---:R-:W-:-:S04]  /*47a0*/  FMUL.FTZ R132, R126, R56 ;  /* 0x000000387e847220 */ /* 0x004fc80000410000 */
[----:B------:R-:W-:Y:S01]  /*47b0*/  FADD.FTZ R95, R132, R95 ;  /* 0x0000005f845f7221 */ /* 0x000fe20000010000 */
[----:B---3--:R-:W-:Y:S01]  /*47c0*/  @P2 FFMA.FTZ R139, R2, R139, R137 ;  /* 0x0000008b028b2223 */ /* 0x008fe20000010089 */
[----:B------:R-:W-:Y:S01]  /*47d0*/  FMUL.FTZ R137, R138, R57 ;  /* 0x000000398a897220 */ /* 0x000fe20000410000 */
[----:B------:R-:W-:Y:S02]  /*47e0*/  ISETP.GT.AND P2, PT, R44, 0x17, PT ;  /* 0x000000172c00780c */ /* 0x000fe40003f44270 */
[----:B------:R-:W-:Y:S01]  /*47f0*/  FFMA.FTZ R139, R125, R139, R94 ;  /* 0x0000008b7d8b7223 */ /* 0x000fe2000001005e */
[----:B------:R-:W-:-:S03]  /*4800*/  FADD.FTZ R86, R137, R86 ;  /* 0x0000005689567221 */ /* 0x000fc60000010000 */
[-C--:B------:R-:W-:Y:S01]  /*4810*/  FFMA.FTZ R131, R120, R139.reuse, R97 ;  /* 0x0000008b78837223 */ /* 0x080fe20000010061 */
[----:B------:R-:W-:Y:S01]  /*4820*/  FFMA.FTZ R125, R0, R139, RZ ;  /* 0x0000008b007d7223 */ /* 0x000fe200000100ff */
[----:B------:R-:W-:Y:S02]  /*4830*/  FFMA.FTZ R120, R120, R124, R127 ;  /* 0x0000007c78787223 */ /* 0x000fe4000001007f */
[-C--:B------:R-:W-:Y:S01]  /*4840*/  FFMA.FTZ R133, R123, R131.reuse, R96 ;  /* 0x000000837b857223 */ /* 0x080fe20000010060 */
[----:B------:R-:W-:Y:S01]  /*4850*/  FFMA.FTZ R129, R64, R131, R125 ;  /* 0x0000008340817223 */ /* 0x000fe2000001007d */
[----:B------:R-:W-:Y:S01]  /*4860*/  FADD.FTZ R123, -R94, R139 ;  /* 0x0000008b5e7b7221 */ /* 0x000fe20000010100 */
[----:B------:R-:W-:Y:S01]  /*4870*/  FMUL.FTZ R2, R120, R54 ;  /* 0x0000003678027220 */ /* 0x000fe20000410000 */
[----:B------:R-:W-:Y:S01]  /*4880*/  FADD.FTZ R125, -R97, R131 ;  /* 0x00000083617d7221 */ /* 0x000fe20000010100 */
[-C--:B------:R-:W-:Y:S01]  /*4890*/  FFMA.FTZ R131, R121, R133.reuse, R98 ;  /* 0x0000008579837223 */ /* 0x080fe20000010062 */
[----:B------:R-:W-:Y:S01]  /*48a0*/  FFMA.FTZ R129, R66, R133, R129 ;  /* 0x0000008542817223 */ /* 0x000fe20000010081 */
[----:B------:R-:W-:Y:S01]  /*48b0*/  FMUL.FTZ R121, R124, R55 ;  /* 0x000000377c797220 */ /* 0x000fe20000410000 */
[----:B------:R-:W-:Y:S01]  /*48c0*/  FFMA.FTZ R140, R2, R123, RZ ;  /* 0x0000007b028c7223 */ /* 0x000fe200000100ff */
        /* <DEDUP_REMOVED lines=16> */
[-C--:B------:R-:W-:Y:S01]  /*49d0*/  FFMA.FTZ R119, R119, R144.reuse, R102 ;  /* 0x0000009077777223 */ /* 0x080fe20000010066 */
[----:B------:R-:W-:Y:S01]  /*49e0*/  FADD.FTZ R118, -R101, R144 ;  /* 0x0000009065767221 */ /* 0x000fe20000010100 */
[----:B------:R-:W-:Y:S01]  /*49f0*/  FFMA.FTZ R143, R74, R144, R143 ;  /* 0x000000904a8f7223 */ /* 0x000fe2000001008f */
[----:B------:R-:W-:Y:S01]  /*4a00*/  FFMA.FTZ R140, R133, R129, R116 ;  /* 0x00000081858c7223 */ /* 0x000fe20000010074 */
[----:B------:R-:W-:Y:S01]  /*4a10*/  FMUL.FTZ R144, R134, R61 ;  /* 0x0000003d86907220 */ /* 0x000fe20000410000 */
[----:B------:R-:W-:Y:S01]  /*4a20*/  FADD.FTZ R116, -R102, R119 ;  /* 0x0000007766747221 */ /* 0x000fe20000010100 */
[----:B------:R-:W-:Y:S01]  /*4a30*/  FMUL.FTZ R122, R127, R122 ;  /* 0x0000007a7f7a7220 */ /* 0x000fe20000410000 */
[----:B------:R-:W-:Y:S01]  /*4a40*/  FFMA.FTZ R117, R141, R118, R140 ;  /* 0x000000768d757223 */ /* 0x000fe2000001008c */
[----:B------:R-:W-:Y:S01]  /*4a50*/  FFMA.FTZ R140, R76, R119, R143 ;  /* 0x000000774c8c7223 */ /* 0x000fe2000001008f */
[----:B------:R-:W-:Y:S01]  /*4a60*/  @!P3 MOV R143, 0x400 ;  /* 0x00000400008fb802 */ /* 0x000fe20000000f00 */
[C---:B------:R-:W-:Y:S01]  /*4a70*/  FADD.FTZ R90, R144.reuse, R90 ;  /* 0x0000005a905a7221 */ /* 0x040fe20000010000 */
[----:B------:R-:W-:Y:S01]  /*4a80*/  FFMA.FTZ R117, R144, R116, R117 ;  /* 0x0000007490757223 */ /* 0x000fe20000010075 */
[----:B------:R-:W-:Y:S01]  /*4a90*/  FMUL.FTZ R144, R113, R128 ;  /* 0x0000008071907220 */ /* 0x000fe20000410000 */
[----:B------:R-:W2:Y:S01]  /*4aa0*/  SHFL.DOWN PT, R119, R140, 0x1, 0x1f ;  /* 0x08201f008c777f89 */ /* 0x000ea200000e0000 */
[----:B0-----:R-:W-:Y:S01]  /*4ab0*/  @!P3 LEA R62, R148, R143, 0x18 ;  /* 0x0000008f943eb211 */ /* 0x001fe200078ec0ff */
[----:B------:R-:W-:Y:S01]  /*4ac0*/  FFMA.FTZ R3, R75, R126, R122 ;  /* 0x0000007e4b037223 */ /* 0x000fe2000001007a */
[----:B------:R-:W-:Y:S01]  /*4ad0*/  FMUL.FTZ R144, R139, R144 ;  /* 0x000000908b907220 */ /* 0x000fe20000410000 */
[----:B------:R-:W0:Y:S01]  /*4ae0*/  SHFL.DOWN PT, R146, R117, 0x1, 0x1f ;  /* 0x08201f0075927f89 */ /* 0x000e2200000e0000 */
[C---:B------:R-:W-:Y:S01]  /*4af0*/  FMUL.FTZ R142, R113.reuse, R138 ;  /* 0x0000008a718e7220 */ /* 0x040fe20000410000 */
[C---:B------:R-:W-:Y:S01]  /*4b00*/  FMUL.FTZ R132, R113.reuse, R136 ;  /* 0x0000008871847220 */ /* 0x040fe20000410000 */
        /* <DEDUP_REMOVED lines=15> */
[----:B--2---:R-:W-:Y:S01]  /*4c00*/  @!P1 FADD.FTZ R140, R140, R119 ;  /* 0x000000778c8c9221 */ /* 0x004fe20000010000 */
[----:B0-----:R-:W-:-:S04]  /*4c10*/  @!P1 FADD.FTZ R117, R117, R146 ;  /* 0x0000009275759221 */ /* 0x001fc80000010000 */
        /* <DEDUP_REMOVED lines=11> */
[----:B------:R-:W-:-:S03]  /*4cd0*/  ISETP.NE.AND P1, PT, R25, RZ, PT ;  /* 0x000000ff1900720c */ /* 0x000fc60003f25270 */
[----:B------:R-:W2:Y:S10]  /*4ce0*/  SHFL.DOWN PT, R146, R117, 0x8, 0x1f ;  /* 0x09001f0075927f89 */ /* 0x000eb400000e0000 */
[----:B------:R3:W-:Y:S01]  /*4cf0*/  @!P1 STS.64 [R103], R14 ;  /* 0x0000000e67009388 */ /* 0x0007e20000000a00 */
[----:B0-----:R-:W-:Y:S01]  /*4d00*/  @!P2 FADD.FTZ R140, R140, R119 ;  /* 0x000000778c8ca221 */ /* 0x001fe20000010000 */
[----:B------:R-:W-:Y:S01]  /*4d10*/  FFMA.FTZ R119, R83, R128, R144 ;  /* 0x0000008053777223 */ /* 0x000fe20000010090 */
[----:B---3--:R-:W-:Y:S01]  /*4d20*/  FMUL.FTZ R14, R113, R124 ;  /* 0x0000007c710e7220 */ /* 0x008fe20000410000 */
[----:B--2---:R-:W-:-:S02]  /*4d30*/  @!P2 FADD.FTZ R117, R117, R146 ;  /* 0x000000927575a221 */ /* 0x004fc40000010000 */
[----:B------:R-:W0:Y:S01]  /*4d40*/  SHFL.DOWN PT, R143, R140, 0x10, 0x1f ;  /* 0x0a001f008c8f7f89 */ /* 0x000e2200000e0000 */
[----:B------:R-:W-:Y:S01]  /*4d50*/  FADD.FTZ R80, R119, R80 ;  /* 0x0000005077507221 */ /* 0x000fe20000010000 */
[C---:B------:R-:W-:Y:S01]  /*4d60*/  FMUL.FTZ R119, R113.reuse, R130 ;  /* 0x0000008271777220 */ /* 0x040fe20000410000 */
[----:B------:R-:W-:Y:S01]  /*4d70*/  FMUL.FTZ R113, R113, R134 ;  /* 0x0000008671717220 */ /* 0x000fe20000410000 */
[----:B------:R-:W2:Y:S01]  /*4d80*/  SHFL.DOWN PT, R146, R117, 0x10, 0x1f ;  /* 0x0a001f0075927f89 */ /* 0x000ea200000e0000 */
[----:B------:R-:W-:Y:S01]  /*4d90*/  FMUL.FTZ R128, R125, R14 ;  /* 0x0000000e7d807220 */ /* 0x000fe20000410000 */
[----:B------:R-:W-:Y:S01]  /*4da0*/  FMUL.FTZ R118, R118, R119 ;  /* 0x0000007776767220 */ /* 0x000fe20000410000 */
[----:B------:R-:W-:Y:S01]  /*4db0*/  FMUL.FTZ R116, R116, R113 ;  /* 0x0000007174747220 */ /* 0x000fe20000410000 */
[----:B------:R-:W-:Y:S01]  /*4dc0*/  ISETP.GT.AND P2, PT, R44, 0xf, PT ;  /* 0x0000000f2c00780c */ /* 0x000fe20003f44270 */
[----:B------:R-:W-:Y:S01]  /*4dd0*/  FFMA.FTZ R128, R69, R124, R128 ;  /* 0x0000007c45807223 */ /* 0x000fe20000010080 */
[----:B------:R-:W-:Y:S01]  /*4de0*/  FFMA.FTZ R3, R85, R130, R118 ;  /* 0x0000008255037223 */ /* 0x000fe20000010076 */
[----:B------:R-:W-:-:S02]  /*4df0*/  FFMA.FTZ R116, R93, R134, R116 ;  /* 0x000000865d747223 */ /* 0x000fc40000010074 */
[----:B------:R-:W-:Y:S01]  /*4e00*/  FADD.FTZ R79, R128, R79 ;  /* 0x0000004f804f7221 */ /* 0x000fe20000010000 */
[----:B------:R-:W-:Y:S01]  /*4e10*/  FADD.FTZ R78, R3, R78 ;  /* 0x0000004e034e7221 */ /* 0x000fe20000010000 */
        /* <DEDUP_REMOVED lines=16> */
.L_x_8496:
[----:B------:R-:W-:Y:S05]  /*4f20*/  BSYNC.RECONVERGENT B0 ;  /* 0x0000000000007941 */ /* 0x000fea0003800200 */
.L_x_8495:
        /* <DEDUP_REMOVED lines=13> */
.L_x_8491:
[----:B------:R-:W-:Y:S01]  /*5000*/  BAR.SYNC.DEFER_BLOCKING 0x0 ;  /* 0x0000000000007b1d */ /* 0x000fe20000010000 */
[-C--:B------:R-:W-:Y:S02]  /*5010*/  ISETP.GE.AND P6, PT, R34, R43.reuse, PT ;  /* 0x0000002b2200720c */ /* 0x080fe40003fc6270 */
[-C--:B------:R-:W-:Y:S02]  /*5020*/  ISETP.GE.AND P0, PT, R36, R43.reuse, PT ;  /* 0x0000002b2400720c */ /* 0x080fe40003f06270 */
[----:B------:R-:W-:Y:S02]  /*5030*/  PRMT R0, RZ, 0x7610, R0 ;  /* 0x00007610ff007816 */ /* 0x000fe40000000000 */
[----:B------:R-:W-:Y:S02]  /*5040*/  PRMT R3, RZ, 0x7610, R3 ;  /* 0x00007610ff037816 */ /* 0x000fe40000000003 */
        /* <DEDUP_REMOVED lines=12> */
[----:B------:R-:W-:Y:S01]  /*5110*/  ISETP.GE.AND P0, PT, R42, R43, PT ;  /* 0x0000002b2a00720c */ /* 0x000fe20003f06270 */
        /* <DEDUP_REMOVED lines=9> */
[----:B------:R-:W5:Y:S01]  /*51b0*/  LDC.64 R74, c[0x0][0x500] ;  /* 0x00014000ff4a7b82 */ /* 0x000f620000000a00 */
[----:B------:R-:W5:Y:S04]  /*51c0*/  @!P4 LDG.E.U16 R8, desc[UR16][R4.64+0x100] ;  /* 0x000100100408c981 */ /* 0x000f68000c1e1500 */
[----:B------:R-:W5:Y:S04]  /*51d0*/  @!P5 LDG.E.U16 R11, desc[UR16][R4.64+0x140] ;  /* 0x00014010040bd981 */ /* 0x000f68000c1e1500 */
[----:B------:R-:W5:Y:S04]  /*51e0*/  @!P6 LDG.E.U16 R10, desc[UR16][R4.64+0x180] ;  /* 0x00018010040ae981 */ /* 0x000f68000c1e1500 */
[----:B------:R-:W5:Y:S01]  /*51f0*/  @!P0 LDG.E.U16 R65, desc[UR16][R4.64+0x1c0] ;  /* 0x0001c01004418981 */ /* 0x000f62000c1e1500 */
[----:B------:R-:W-:Y:S01]  /*5200*/  UMOV UR5, URZ ;  /* 0x000000ff00057c82 */ /* 0x000fe20008000000 */
[----:B0-----:R-:W-:-:S02]  /*5210*/  ULEA UR10, UR4, UR10, 0x18 ;  /* 0x0000000a040a7291 */ /* 0x001fc4000f8ec0ff */
[----:B------:R-:W-:Y:S01]  /*5220*/  UISETP.GT.AND UP0, UPT, UR6, 0x1, UPT ;  /* 0x000000010600788c */ /* 0x000fe2000bf04270 */
[----:B------:R-:W-:Y:S02]  /*5230*/  UMOV UR4, UR19 ;  /* 0x0000001300047c82 */ /* 0x000fe40008000000 */
[----:B------:R-:W-:Y:S01]  /*5240*/  UMOV UR6, UR7 ;  /* 0x0000000700067c82 */ /* 0x000fe20008000000 */
[----:B-1----:R-:W-:-:S04]  /*5250*/  UIMAD.WIDE.U32 UR8, UR18, UR12, UR4 ;  /* 0x0000000c120872a5 */ /* 0x002fc8000f8e0004 */
[----:B------:R-:W-:Y:S01]  /*5260*/  UIMAD UR9, UR18, UR13, UR9 ;  /* 0x0000000d120972a4 */ /* 0x000fe2000f8e0209 */
[----:B------:R-:W0:Y:S01]  /*5270*/  LDCU.64 UR12, c[0x0][0x550] ;  /* 0x0000aa00ff0c77ac */ /* 0x000e220008000a00 */
        /* <DEDUP_REMOVED lines=9> */
[----:B------:R-:W1:Y:S04]  /*5310*/  LDS.U16 R4, [R53+0x2] ;  /* 0x0000020035047984 */ /* 0x000e680000000400 */
[----:B------:R-:W2:Y:S04]  /*5320*/  LDS.U16 R12, [R53] ;  /* 0x00000000350c7984 */ /* 0x000ea80000000400 */
[----:B------:R-:W3:Y:S04]  /*5330*/  LDS.U16 R0, [R53+0x4] ;  /* 0x0000040035007984 */ /* 0x000ee80000000400 */
[----:B------:R-:W4:Y:S01]  /*5340*/  LDS.U16 R2, [R53+0x6] ;  /* 0x0000060035027984 */ /* 0x000f220000000400 */
[----:B-1----:R-:W-:-:S03]  /*5350*/  SHF.L.U32 R3, R4, 0x10, RZ ;  /* 0x0000001004037819 */ /* 0x002fc600000006ff */
[----:B------:R-:W-:Y:S01]  /*5360*/  LDS.U16 R4, [R53+0xa] ;  /* 0x00000a0035047984 */ /* 0x000fe20000000400 */
[----:B--2---:R-:W-:Y:S01]  /*5370*/  SHF.L.U32 R5, R12, 0x10, RZ ;  /* 0x000000100c057819 */ /* 0x004fe200000006ff */
[----:B------:R-:W-:Y:S01]  /*5380*/  FADD.FTZ R3, R3, R18 ;  /* 0x0000001203037221 */ /* 0x000fe20000010000 */
[----:B---3--:R-:W-:-:S03]  /*5390*/  SHF.L.U32 R13, R0, 0x10, RZ ;  /* 0x00000010000d7819 */ /* 0x008fc600000006ff */
[----:B------:R-:W-:Y:S01]  /*53a0*/  FADD.FTZ R5, R5, R18 ;  /* 0x0000001205057221 */ /* 0x000fe20000010000 */
[----:B------:R-:W-:Y:S01]  /*53b0*/  FSETP.GTU.FTZ.AND P2, PT, R3, 20, PT ;  /* 0x41a000000300780b */ /* 0x000fe20003f5c000 */
[----:B------:R-:W-:Y:S03]  /*53c0*/  LDS.U16 R0, [R53+0xe] ;  /* 0x00000e0035007984 */ /* 0x000fe60000000400 */
[----:B------:R-:W-:-:S09]  /*53d0*/  FSETP.GTU.FTZ.AND P0, PT, R5, 20, PT ;  /* 0x41a000000500780b */ /* 0x000fd20003f1c000 */
[----:B------:R-:W-:Y:S02]  /*53e0*/  @!P2 FMUL.FTZ R10, R3, -1.4426950216293334961 ;  /* 0xbfb8aa3b030aa820 */ /* 0x000fe40000410000 */
[----:B------:R-:W1:Y:S02]  /*53f0*/  LDS.U16 R3, [R53+0x8] ;  /* 0x0000080035037984 */ /* 0x000e640000000400 */
[----:B------:R-:W-:Y:S02]  /*5400*/  @!P0 FMUL.FTZ R8, R5, -1.4426950216293334961 ;  /* 0xbfb8aa3b05088820 */ /* 0x000fe40000410000 */
[----:B------:R-:W2:Y:S01]  /*5410*/  @!P2 MUFU.EX2 R10, R10 ;  /* 0x0000000a000aa308 */ /* 0x000ea20000000800 */
[----:B------:R-:W3:Y:S01]  /*5420*/  LDS.U16 R5, [R53+0xc] ;  /* 0x00000c0035057984 */ /* 0x000ee20000000400 */
[----:B------:R-:W-:Y:S06]  /*5430*/  BAR.SYNC.DEFER_BLOCKING 0x0 ;  /* 0x0000000000007b1d */ /* 0x000fec0000010000 */
[----:B------:R-:W5:Y:S01]  /*5440*/  @!P0 MUFU.EX2 R8, R8 ;  /* 0x0000000800088308 */ /* 0x000f620000000800 */
[----:B--2---:R-:W-:Y:S01]  /*5450*/  @!P2 FADD.FTZ R11, R10, 1 ;  /* 0x3f8000000a0ba421 */ /* 0x004fe20000010000 */
[----:B------:R-:W-:-:S06]  /*5460*/  PRMT R10, R91, 0x7632, R10 ;  /* 0x000076325b0a7816 */ /* 0x000fcc000000000a */
[----:B------:R2:W0:Y:S01]  /*5470*/  @!P2 MUFU.RCP R14, R11 ;  /* 0x0000000b000ea308 */ /* 0x0004220000001000 */
[----:B-----5:R-:W-:Y:S01]  /*5480*/  @!P0 FADD.FTZ R9, R8, 1 ;  /* 0x3f80000008098421 */ /* 0x020fe20000010000 */
[--C-:B------:R-:W-:Y:S01]  /*5490*/  FADD.FTZ R8, R13, R18.reuse ;  /* 0x000000120d087221 */ /* 0x100fe20000010000 */
[----:B----4-:R-:W-:Y:S01]  /*54a0*/  SHF.L.U32 R13, R2, 0x10, RZ ;  /* 0x00000010020d7819 */ /* 0x010fe200000006ff */
[----:B------:R-:W-:Y:S04]  /*54b0*/  STS.U16 [R53], R91 ;  /* 0x0000005b35007388 */ /* 0x000fe80000000400 */
[----:B------:R4:W5:Y:S01]  /*54c0*/  @!P0 MUFU.RCP R12, R9 ;  /* 0x00000009000c8308 */ /* 0x0009620000001000 */
[----:B--2---:R-:W-:Y:S01]  /*54d0*/  PRMT R11, R86, 0x7632, R11 ;  /* 0x00007632560b7816 */ /* 0x004fe2000000000b */
[----:B------:R-:W-:Y:S01]  /*54e0*/  FADD.FTZ R13, R13, R18 ;  /* 0x000000120d0d7221 */ /* 0x000fe20000010000 */
[----:B-1----:R-:W-:Y:S01]  /*54f0*/  SHF.L.U32 R3, R3, 0x10, RZ ;  /* 0x0000001003037819 */ /* 0x002fe200000006ff */
[----:B------:R1:W-:Y:S01]  /*5500*/  STS.U16 [R53+0x2], R10 ;  /* 0x0000020a35007388 */ /* 0x0003e20000000400 */
[----:B0-----:R-:W-:-:S02]  /*5510*/  @!P2 FMUL.FTZ R79, R79, R14 ;  /* 0x0000000e4f4fa220 */ /* 0x001fc40000410000 */
[----:B------:R-:W-:Y:S01]  /*5520*/  FSETP.GTU.FTZ.AND P6, PT, R13, 20, PT ;  /* 0x41a000000d00780b */ /* 0x000fe20003fdc000 */
[----:B----4-:R-:W-:Y:S01]  /*5530*/  FADD.FTZ R9, R3, R18 ;  /* 0x0000001203097221 */ /* 0x010fe20000010000 */
[----:B------:R-:W-:Y:S01]  /*5540*/  IMAD.U32 R3, R4, 0x10000, RZ ;  /* 0x0001000004037824 */ /* 0x000fe200078e00ff */
[----:B------:R-:W-:Y:S01]  /*5550*/  STS.U16 [R53+0x4], R86 ;  /* 0x0000045635007388 */ /* 0x000fe20000000400 */
[----:B---3--:R-:W-:Y:S02]  /*5560*/  SHF.L.U32 R5, R5, 0x10, RZ ;  /* 0x0000001005057819 */ /* 0x008fe400000006ff */
[----:B------:R-:W-:Y:S01]  /*5570*/  FSETP.GTU.FTZ.AND P2, PT, R9, 20, PT ;  /* 0x41a000000900780b */ /* 0x000fe20003f5c000 */
[----:B------:R-:W-:Y:S01]  /*5580*/  STS.U16 [R53+0x6], R11 ;  /* 0x0000060b35007388 */ /* 0x000fe20000000400 */
[----:B-----5:R-:W-:Y:S01]  /*5590*/  @!P0 FMUL.FTZ R81, R81, R12 ;  /* 0x0000000c51518220 */ /* 0x020fe20000410000 */
[----:B------:R-:W-:Y:S02]  /*55a0*/  FSETP.GTU.FTZ.AND P0, PT, R8, 20, PT ;  /* 0x41a000000800780b */ /* 0x000fe40003f1c000 */
[----:B------:R-:W-:Y:S01]  /*55b0*/  STS.U16 [R53+0x8], R87 ;  /* 0x0000085735007388 */ /* 0x000fe20000000400 */
[----:B------:R-:W-:Y:S01]  /*55c0*/  PRMT R12, R89, 0x7632, R12 ;  /* 0x00007632590c7816 */ /* 0x000fe2000000000c */
[----:B-1----:R-:W-:Y:S01]  /*55d0*/  FADD.FTZ R10, R5, R18 ;  /* 0x00000012050a7221 */ /* 0x002fe20000010000 */
[----:B------:R-:W-:Y:S01]  /*55e0*/  SHF.L.U32 R5, R0, 0x10, RZ ;  /* 0x0000001000057819 */ /* 0x000fe200000006ff */
[----:B------:R-:W-:Y:S01]  /*55f0*/  STS.U16 [R53+0xc], R89 ;  /* 0x00000c5935007388 */ /* 0x000fe20000000400 */
[----:B------:R-:W-:-:S02]  /*5600*/  FADD.FTZ R24, R81, R24 ;  /* 0x0000001851187221 */ /* 0x000fc40000010000 */
[----:B------:R-:W-:Y:S01]  /*5610*/  FSETP.GTU.FTZ.AND P4, PT, R10, 20, PT ;  /* 0x41a000000a00780b */ /* 0x000fe20003f9c000 */
[----:B------:R-:W-:Y:S01]  /*5620*/  @!P2 FMUL.FTZ R4, R9, -1.4426950216293334961 ;  /* 0xbfb8aa3b0904a820 */ /* 0x000fe20000410000 */
[----:B------:R-:W-:Y:S01]  /*5630*/  PRMT R9, R87, 0x7632, R9 ;  /* 0x0000763257097816 */ /* 0x000fe20000000009 */
[----:B------:R-:W-:Y:S01]  /*5640*/  STS.U16 [R53+0xe], R12 ;  /* 0x00000e0c35007388 */ /* 0x000fe20000000400 */
[----:B------:R-:W-:Y:S01]  /*5650*/  @!P0 FMUL.FTZ R2, R8, -1.4426950216293334961 ;  /* 0xbfb8aa3b08028820 */ /* 0x000fe20000410000 */
[--C-:B------:R-:W-:Y:S02]  /*5660*/  FADD.FTZ R8, R3, R18.reuse ;  /* 0x0000001203087221 */ /* 0x100fe40000010000 */
[----:B------:R-:W-:Y:S01]  /*5670*/  STS.U16 [R53+0xa], R9 ;  /* 0x00000a0935007388 */ /* 0x000fe20000000400 */
[----:B------:R-:W-:Y:S01]  /*5680*/  @!P6 FMUL.FTZ R3, R13, -1.4426950216293334961 ;  /* 0xbfb8aa3b0d03e820 */ /* 0x000fe20000410000 */
[----:B------:R-:W-:Y:S02]  /*5690*/  NOP ;  /* 0x0000000000007918 */ /* 0x000fe40000000000 */
[----:B------:R-:W-:Y:S01]  /*56a0*/  LDS.U16 R9, [R45] ;  /* 0x000000002d097984 */ /* 0x000fe20000000400 */
[C---:B------:R-:W-:Y:S01]  /*56b0*/  FSETP.GTU.FTZ.AND P3, PT, R8.reuse, 20, PT ;  /* 0x41a000000800780b */ /* 0x040fe20003f7c000 */
[----:B------:R-:W0:Y:S02]  /*56c0*/  @!P0 MUFU.EX2 R2, R2 ;  /* 0x0000000200028308 */ /* 0x000e240000000800 */
[----:B------:R-:W-:Y:S04]  /*56d0*/  LDS.U16 R11, [R46+0x40] ;  /* 0x000040002e0b7984 */ /* 0x000fe80000000400 */
[----:B------:R-:W-:Y:S02]  /*56e0*/  LDS.U16 R13, [R47+0x80] ;  /* 0x000080002f0d7984 */ /* 0x000fe40000000400 */
[----:B------:R-:W1:Y:S02]  /*56f0*/  @!P2 MUFU.EX2 R4, R4 ;  /* 0x000000040004a308 */ /* 0x000e640000000800 */
[----:B------:R-:W-:Y:S02]  /*5700*/  LDS.U16 R15, [R48+0xc0] ;  /* 0x0000c000300f7984 */ /* 0x000fe40000000400 */
[----:B------:R-:W-:Y:S01]  /*5710*/  @!P3 FMUL.FTZ R0, R8, -1.4426950216293334961 ;  /* 0xbfb8aa3b0800b820 */ /* 0x000fe20000410000 */
[----:B------:R-:W-:Y:S01]  /*5720*/  FADD.FTZ R8, R5, R18 ;  /* 0x0000001205087221 */ /* 0x000fe20000010000 */
[----:B------:R-:W-:Y:S01]  /*5730*/  LDS.U16 R55, [R49+0x100] ;  /* 0x0001000031377984 */ /* 0x000fe20000000400 */
[----:B------:R-:W-:Y:S01]  /*5740*/  @!P4 FMUL.FTZ R5, R10, -1.4426950216293334961 ;  /* 0xbfb8aa3b0a05c820 */ /* 0x000fe20000410000 */
[----:B------:R-:W2:Y:S01]  /*5750*/  @!P6 MUFU.EX2 R3, R3 ;  /* 0x000000030003e308 */ /* 0x000ea20000000800 */
[----:B0-----:R-:W-:Y:S01]  /*5760*/  @!P0 FADD.FTZ R2, R2, 1 ;  /* 0x3f80000002028421 */ /* 0x001fe20000010000 */
[----:B------:R-:W-:Y:S01]  /*5770*/  LDS.U16 R57, [R50+0x140] ;  /* 0x0001400032397984 */ /* 0x000fe20000000400 */
[----:B------:R-:W-:-:S03]  /*5780*/  FSETP.GTU.FTZ.AND P5, PT, R8, 20, PT ;  /* 0x41a000000800780b */ /* 0x000fc60003fbc000 */
[----:B------:R-:W-:Y:S02]  /*5790*/  LDS.U16 R59, [R51+0x180] ;  /* 0x00018000333b7984 */ /* 0x000fe40000000400 */
[----:B------:R-:W0:Y:S01]  /*57a0*/  @!P3 MUFU.EX2 R0, R0 ;  /* 0x000000000000b308 */ /* 0x000e220000000800 */
[----:B-1----:R-:W-:Y:S01]  /*57b0*/  @!P2 FADD.FTZ R4, R4, 1 ;  /* 0x3f8000000404a421 */ /* 0x002fe20000010000 */
[----:B------:R-:W-:Y:S04]  /*57c0*/  LDS.U16 R61, [R52+0x1c0] ;  /* 0x0001c000343d7984 */ /* 0x000fe80000000400 */
[----:B------:R-:W-:Y:S02]  /*57d0*/  @!P1 STS [UR10+0x210], R43 ;  /* 0x0002102bff009988 */ /* 0x000fe4000800080a */
[----:B------:R-:W-:Y:S01]  /*57e0*/  @!P5 FMUL.FTZ R8, R8, -1.4426950216293334961 ;  /* 0xbfb8aa3b0808d820 */ /* 0x000fe20000410000 */
[----:B------:R-:W1:Y:S01]  /*57f0*/  @!P4 MUFU.EX2 R5, R5 ;  /* 0x000000050005c308 */ /* 0x000e620000000800 */
[----:B------:R-:W-:Y:S01]  /*5800*/  BAR.SYNC.DEFER_BLOCKING 0x0 ;  /* 0x0000000000007b1d */ /* 0x000fe20000010000 */
[----:B--2---:R-:W-:-:S06]  /*5810*/  @!P6 FADD.FTZ R3, R3, 1 ;  /* 0x3f8000000303e421 */ /* 0x004fcc0000010000 */
[----:B------:R-:W2:Y:S01]  /*5820*/  @!P5 MUFU.EX2 R8, R8 ;  /* 0x000000080008d308 */ /* 0x000ea20000000800 */
[----:B0-----:R-:W-:-:S07]  /*5830*/  @!P3 FADD.FTZ R0, R0, 1 ;  /* 0x3f8000000000b421 */ /* 0x001fce0000010000 */
[----:B------:R-:W0:Y:S01]  /*5840*/  @!P0 MUFU.RCP R65, R2 ;  /* 0x0000000200418308 */ /* 0x000e220000001000 */
[----:B-1----:R-:W-:-:S07]  /*5850*/  @!P4 FADD.FTZ R5, R5, 1 ;  /* 0x3f8000000505c421 */ /* 0x002fce0000010000 */
[----:B------:R-:W1:Y:S01]  /*5860*/  @!P2 MUFU.RCP R69, R4 ;  /* 0x000000040045a308 */ /* 0x000e620000001000 */
[----:B------:R-:W3:Y:S01]  /*5870*/  LDS R63, [UR10+0x210] ;  /* 0x0002100aff3f7984 */ /* 0x000ee20008000800 */
[----:B--2---:R-:W-:-:S06]  /*5880*/  @!P5 FADD.FTZ R8, R8, 1 ;  /* 0x3f8000000808d421 */ /* 0x004fcc0000010000 */
[----:B------:R2:W4:Y:S01]  /*5890*/  @!P6 MUFU.RCP R10, R3 ;  /* 0x00000003000ae308 */ /* 0x0005220000001000 */
[----:B0-----:R-:W-:-:S07]  /*58a0*/  @!P0 FMUL.FTZ R82, R82, R65 ;  /* 0x0000004152528220 */ /* 0x001fce0000410000 */
[----:B------:R-:W0:Y:S01]  /*58b0*/  @!P3 MUFU.RCP R0, R0 ;  /* 0x000000000000b308 */ /* 0x000e220000001000 */
[----:B--2---:R-:W-:-:S04]  /*58c0*/  IMAD.WIDE.U32 R2, R16, R74, UR8 ;  /* 0x0000000810027e25 */ /* 0x004fc8000f8e004a */
[----:B-1----:R-:W-:Y:S01]  /*58d0*/  @!P2 FMUL.FTZ R80, R80, R69 ;  /* 0x000000455050a220 */ /* 0x002fe20000410000 */
[----:B------:R-:W1:Y:S01]  /*58e0*/  LDCU.64 UR8, c[0x0][0x518] ;  /* 0x0000a300ff0877ac */ /* 0x000e620008000a00 */
[----:B------:R-:W-:Y:S01]  /*58f0*/  IMAD R4, R16, R75, R3 ;  /* 0x0000004b10047224 */ /* 0x000fe200078e0203 */
[----:B------:R-:W-:Y:S01]  /*5900*/  IADD3 R3, P0, PT, R34, R2, RZ ;  /* 0x0000000222037210 */ /* 0x000fe20007f1e0ff */
[----:B------:R-:W2:Y:S01]  /*5910*/  @!P4 MUFU.RCP R5, R5 ;  /* 0x000000050005c308 */ /* 0x000ea20000001000 */
[----:B----4-:R-:W-:Y:S02]  /*5920*/  @!P6 FMUL.FTZ R73, R73, R10 ;  /* 0x0000000a4949e220 */ /* 0x010fe40000410000 */
[----:B------:R-:W-:Y:S02]  /*5930*/  IADD3.X R4, PT, PT, RZ, R4, RZ, P0, !PT ;  /* 0x00000004ff047210 */ /* 0x000fe400007fe4ff */
[----:B------:R-:W-:-:S03]  /*5940*/  LEA R2, P2, R3, UR12, 0x1 ;  /* 0x0000000c03027c11 */ /* 0x000fc6000f8408ff */
[----:B------:R-:W4:Y:S01]  /*5950*/  @!P5 MUFU.RCP R8, R8 ;  /* 0x000000080008d308 */ /* 0x000f220000001000 */
[----:B------:R-:W-:Y:S01]  /*5960*/  LEA.HI.X R3, R3, UR13, R4, 0x1, P2 ;  /* 0x0000000d03037c11 */ /* 0x000fe200090f0c04 */
[----:B0-----:R-:W-:Y:S01]  /*5970*/  @!P3 FMUL.FTZ R71, R71, R0 ;  /* 0x000000004747b220 */ /* 0x001fe20000410000 */
[----:B------:R-:W-:Y:S01]  /*5980*/  F2FP.BF16.F32.PACK_AB R0, R79, R81 ;  /* 0x000000514f00723e */ /* 0x000fe200000010ff */
[----:B------:R-:W-:Y:S01]  /*5990*/  FADD.FTZ R79, R24, R79 ;  /* 0x0000004f184f7221 */ /* 0x000fe20000010000 */
[----:B------:R-:W-:Y:S01]  /*59a0*/  F2FP.BF16.F32.PACK_AB R4, R73, R82 ;  /* 0x000000524904723e */ /* 0x000fe200000010ff */
[----:B-1----:R-:W-:Y:S02]  /*59b0*/  UIMAD.WIDE.U32 UR4, UR18, UR8, UR4 ;  /* 0x00000008120472a5 */ /* 0x002fe4000f8e0004 */
[----:B------:R-:W-:Y:S01]  /*59c0*/  FADD.FTZ R82, R79, R82 ;  /* 0x000000524f527221 */ /* 0x000fe20000010000 */
[----:B---3--:R-:W-:Y:S01]  /*59d0*/  ISETP.GE.AND P0, PT, R34, R63, PT ;  /* 0x0000003f2200720c */ /* 0x008fe20003f06270 */
[----:B--2---:R-:W-:Y:S01]  /*59e0*/  @!P4 FMUL.FTZ R78, R78, R5 ;  /* 0x000000054e4ec220 */ /* 0x004fe20000410000 */
[-C--:B------:R-:W-:Y:S01]  /*59f0*/  ISETP.GE.AND P2, PT, R36, R63.reuse, PT ;  /* 0x0000003f2400720c */ /* 0x080fe20003f46270 */
[----:B------:R-:W-:Y:S01]  /*5a00*/  UIMAD UR5, UR18, UR9, UR5 ;  /* 0x00000009120572a4 */ /* 0x000fe2000f8e0205 */
[-C--:B------:R-:W-:Y:S01]  /*5a10*/  ISETP.GE.AND P3, PT, R37, R63.reuse, PT ;  /* 0x0000003f2500720c */ /* 0x080fe20003f66270 */
[----:B------:R-:W0:Y:S01]  /*5a20*/  LDCU.64 UR8, c[0x0][0x560] ;  /* 0x0000ac00ff0877ac */ /* 0x000e220008000a00 */
[-C--:B------:R-:W-:Y:S01]  /*5a30*/  ISETP.GE.AND P4, PT, R39, R63.reuse, PT ;  /* 0x0000003f2700720c */ /* 0x080fe20003f86270 */
[----:B------:R-:W-:Y:S01]  /*5a40*/  FADD.FTZ R73, R82, R73 ;  /* 0x0000004952497221 */ /* 0x000fe20000010000 */
[----:B----4-:R-:W-:Y:S01]  /*5a50*/  @!P5 FMUL.FTZ R67, R67, R8 ;  /* 0x000000084343d220 */ /* 0x010fe20000410000 */
[----:B------:R-:W-:-:S02]  /*5a60*/  ISETP.GE.AND P5, PT, R38, R63, PT ;  /* 0x0000003f2600720c */ /* 0x000fc40003fa6270 */
[-C--:B------:R-:W-:Y:S02]  /*5a70*/  ISETP.GE.AND P6, PT, R40, R63.reuse, PT ;  /* 0x0000003f2800720c */ /* 0x080fe40003fc6270 */
[----:B------:R-:W-:Y:S01]  /*5a80*/  @!P0 STG.E.U16 desc[UR16][R2.64], R9 ;  /* 0x0000000902008986 */ /* 0x000fe2000c101510 */
[-C--:B------:R-:W-:Y:S02]  /*5a90*/  ISETP.GE.AND P0, PT, R41, R63.reuse, PT ;  /* 0x0000003f2900720c */ /* 0x080fe40003f06270 */
[----:B------:R-:W-:Y:S01]  /*5aa0*/  PRMT R5, R0, 0x7610, R5 ;  /* 0x0000761000057816 */ /* 0x000fe20000000005 */
[----:B------:R-:W-:Y:S01]  /*5ab0*/  @!P2 STG.E.U16 desc[UR16][R2.64+0x40], R11 ;  /* 0x0000400b0200a986 */ /* 0x000fe2000c101510 */
[----:B------:R-:W-:Y:S02]  /*5ac0*/  ISETP.GE.AND P2, PT, R42, R63, PT ;  /* 0x0000003f2a00720c */ /* 0x000fe40003f46270 */
[----:B------:R-:W-:Y:S01]  /*5ad0*/  PRMT R8, R0, 0x7632, R8 ;  /* 0x0000763200087816 */ /* 0x000fe20000000008 */
[----:B------:R-:W-:Y:S01]  /*5ae0*/  @!P3 STG.E.U16 desc[UR16][R2.64+0x80], R13 ;  /* 0x0000800d0200b986 */ /* 0x000fe2000c101510 */
[----:B------:R-:W-:Y:S01]  /*5af0*/  F2FP.BF16.F32.PACK_AB R0, R71, R80 ;  /* 0x000000504700723e */ /* 0x000fe200000010ff */
[----:B------:R-:W-:Y:S01]  /*5b00*/  FADD.FTZ R80, R73, R80 ;  /* 0x0000005049507221 */ /* 0x000fe20000010000 */
[----:B------:R-:W-:Y:S01]  /*5b10*/  PRMT R10, R4, 0x7632, R10 ;  /* 0x00007632040a7816 */ /* 0x000fe2000000000a */
[----:B------:R-:W-:Y:S01]  /*5b20*/  @!P5 STG.E.U16 desc[UR16][R2.64+0xc0], R15 ;  /* 0x0000c00f0200d986 */ /* 0x000fe2000c101510 */
[----:B------:R-:W-:Y:S01]  /*5b30*/  PRMT R12, R0, 0x7632, R12 ;  /* 0x00007632000c7816 */ /* 0x000fe2000000000c */
[----:B------:R-:W-:-:S02]  /*5b40*/  FADD.FTZ R71, R80, R71 ;  /* 0x0000004750477221 */ /* 0x000fc40000010000 */
[----:B------:R1:W-:Y:S02]  /*5b50*/  @!P4 STG.E.U16 desc[UR16][R2.64+0x100], R55 ;  /* 0x000100370200c986 */ /* 0x0003e4000c101510 */
[----:B------:R-:W-:Y:S02]  /*5b60*/  FADD.FTZ R24, R71, R78 ;  /* 0x0000004e47187221 */ /* 0x000fe40000010000 */
[----:B------:R-:W-:Y:S02]  /*5b70*/  @!P6 STG.E.U16 desc[UR16][R2.64+0x140], R57 ;  /* 0x000140390200e986 */ /* 0x000fe4000c101510 */
[----:B------:R-:W-:Y:S02]  /*5b80*/  FADD.FTZ R24, R24, R67 ;  /* 0x0000004318187221 */ /* 0x000fe40000010000 */
[----:B------:R-:W-:Y:S04]  /*5b90*/  @!P0 STG.E.U16 desc[UR16][R2.64+0x180], R59 ;  /* 0x0001803b02008986 */ /* 0x000fe8000c101510 */
[----:B------:R2:W-:Y:S01]  /*5ba0*/  @!P2 STG.E.U16 desc[UR16][R2.64+0x1c0], R61 ;  /* 0x0001c03d0200a986 */ /* 0x0005e2000c101510 */
[----:B-1----:R-:W1:Y:S08]  /*5bb0*/  LDC.64 R54, c[0x0][0x520] ;  /* 0x00014800ff367b82 */ /* 0x002e700000000a00 */
[----:B------:R-:W-:Y:S01]  /*5bc0*/  BAR.SYNC.DEFER_BLOCKING 0x0 ;  /* 0x0000000000007b1d */ /* 0x000fe20000010000 */
[----:B--2---:R-:W-:-:S04]  /*5bd0*/  F2FP.BF16.F32.PACK_AB R3, R67, R78 ;  /* 0x0000004e4303723e */ /* 0x004fc800000010ff */
        /* <DEDUP_REMOVED lines=50> */
.L_x_8473:
[----:B------:R-:W1:Y:S01]  /*5f00*/  LDC.64 R6, c[0x0][0x548] ;  /* 0x00015200ff067b82 */ /* 0x000e620000000a00 */
[----:B------:R-:W2:Y:S01]  /*5f10*/  S2R R12, SR_TID.X ;  /* 0x00000000000c7919 */ /* 0x000ea20000002100 */
        /* <DEDUP_REMOVED lines=32> */
.L_x_8500:
[----:B------:R-:W-:Y:S05]  /*6120*/  BSYNC.RECONVERGENT B0 ;  /* 0x0000000000007941 */ /* 0x000fea0003800200 */
.L_x_8499:
        /* <DEDUP_REMOVED lines=26> */
.L_x_8502:
[----:B------:R-:W-:Y:S05]  /*62d0*/  BSYNC.RECONVERGENT B0 ;  /* 0x0000000000007941 */ /* 0x000fea0003800200 */
.L_x_8501:
        /* <DEDUP_REMOVED lines=23> */
.L_x_8504:
[C---:B------:R-:W-:Y:S01]  /*6450*/  LEA R0, R23.reuse, UR4, 0x2 ;  /* 0x0000000417007c11 */ /* 0x040fe2000f8e10ff */
[C---:B-1----:R-:W-:Y:S01]  /*6460*/  IMAD.WIDE.U32 R12, R23.reuse, UR28, RZ ;  /* 0x0000001c170c7c25 */ /* 0x042fe2000f8e00ff */
[----:B-----5:R-:W-:Y:S02]  /*6470*/  SHF.R.S32.HI R18, RZ, 0x1f, R23 ;  /* 0x0000001fff127819 */ /* 0x020fe40000011417 */
        /* <DEDUP_REMOVED lines=11> */
[----:B------:R-:W-:Y:S01]  /*6530*/  IADD3 R11, PT, PT, R9, R11, RZ ;  /* 0x0000000b090b7210 */ /* 0x000fe20007ffe0ff */
[----:B------:R-:W-:-:S03]  /*6540*/  IMAD.IADD R9, R13, 0x1, R15 ;  /* 0x000000010d097824 */ /* 0x000fc600078e020f */
        /* <DEDUP_REMOVED lines=35> */
.L_x_8503:
[----:B------:R-:W-:Y:S05]  /*6780*/  EXIT ;  /* 0x000000000000794d */ /* 0x000fea0003800000 */
.L_x_8505:
        /* <DEDUP_REMOVED lines=15> */
.L_x_10507:


//--------------------- .text._Z25selective_scan_bwd_kernelI32Selective_Scan_bwd_kernel_traitsILi32ELi8ELb0ELb0ELb1ELb0ELb0EN3c108BFloat16EfEEv12SSMParamsBwd --------------------------
	.section	.text._Z25selective_scan_bwd_kernelI32Selective_Scan_bwd_kernel_traitsILi32ELi8ELb0ELb0ELb1ELb0ELb0EN3c108BFloat16EfEEv12SSMParamsBwd,"ax",@progbits
	.align	128
        .global         _Z25selective_scan_bwd_kernelI32Selective_Scan_bwd_kernel_traitsILi32ELi8ELb0ELb0ELb1ELb0ELb0EN3c108BFloat16EfEEv12SSMParamsBwd
        .type           _Z25selective_scan_bwd_kernelI32Selective_Scan_bwd_kernel_traitsILi32ELi8ELb0ELb0ELb1ELb0ELb0EN3c108BFloat16EfEEv12SSMParamsBwd,@function
        .size           _Z25selective_scan_bwd_kernelI32Selective_Scan_bwd_kernel_traitsILi32ELi8ELb0ELb0ELb1ELb0ELb0EN3c108BFloat16EfEEv12SSMParamsBwd,(.L_x_10508 - _Z25selective_scan_bwd_kernelI32Selective_Scan_bwd_kernel_traitsILi32ELi8ELb0ELb0ELb1ELb0ELb0EN3c108BFloat16EfEEv12SSMParamsBwd)
        .other          _Z25selective_scan_bwd_kernelI32Selective_Scan_bwd_kernel_traitsILi32ELi8ELb0ELb0ELb1ELb0ELb0EN3c108BFloat16EfEEv12SSMParamsBwd,@"STO_CUDA_ENTRY STV_DEFAULT"
_Z25selective_scan_bwd_kernelI32Selective_Scan_bwd_kernel_traitsILi32ELi8ELb0ELb0ELb1ELb0ELb0EN3c108BFloat16EfEEv12SSMParamsBwd:
.text._Z25selective_scan_bwd_kernelI32Selective_Scan_bwd_kernel_traitsILi32ELi8ELb0ELb0ELb1ELb0ELb0EN3c108BFloat16EfEEv12SSMParamsBwd:
[----:B------:R-:W-:Y:S08]  /*0000*/  LDC R1, c[0x0][0x37c] ;  /* 0x0000df00ff017b82 */ /* 0x000ff00000000800 */
[----:B------:R-:W0:Y:S01]  /*0010*/  LDC R8, c[0x0][0x398] ;  /* 0x0000e600ff087b82 */ /* 0x000e220000000800 */
[----:B------:R-:W1:Y:S01]  /*0020*/  S2R R37, SR_CTAID.Y ;  /* 0x0000000000257919 */ /* 0x000e620000002600 */
[----:B------:R-:W2:Y:S01]  /*0030*/  LDCU.64 UR16, c[0x0][0x358] ;  /* 0x00006b00ff1077ac */ /* 0x000ea20008000a00 */
[----:B------:R-:W-:Y:S01]  /*0040*/  HFMA2 R36, -RZ, RZ, 0, 0 ;  /* 0x00000000ff247431 */ /* 0x000fe200000001ff */
[----:B------:R-:W-:Y:S01]  /*0050*/  CS2R R38, SRZ ;  /* 0x0000000000267805 */ /* 0x000fe2000001ff00 */
        /* <DEDUP_REMOVED lines=20> */
[----:B0-----:R-:W-:Y:S01]  /*01a0*/  VIADD R6, R0, 0xffffffe ;  /* 0x0ffffffe00067836 */ /* 0x001fe20000000000 */
[----:B------:R-:W-:-:S03]  /*01b0*/  @P0 LEA.HI.X R3, R37, R3, RZ, 0x2, P2 ;  /* 0x0000000325030211 */ /* 0x000fc600010f14ff */
[----:B------:R-:W0:Y:S02]  /*01c0*/  F2I.FTZ.U32.TRUNC.NTZ R7, R6 ;  /* 0x0000000600077305 */ /* 0x000e24000021f000 */
[----:B------:R4:W5:Y:S01]  /*01d0*/  @P0 LDG.E R39, desc[UR16][R2.64] ;  /* 0x0000001002270981 */ /* 0x000962000c1e1900 */
[----:B------:R-:W1:Y:S08]  /*01e0*/  LDC.64 R44, c[0x0][0x468] ;  /* 0x00011a00ff2c7b82 */ /* 0x000e700000000a00 */
[----:B---3--:R-:W3:Y:S01]  /*01f0*/  LDC.64 R4, c[0x0][0x480] ;  /* 0x00012000ff047b82 */ /* 0x008ee20000000a00 */
[----:B0-----:R-:W-:Y:S01]  /*0200*/  IADD3 R10, PT, PT, RZ, -R7, RZ ;  /* 0x80000007ff0a7210 */ /* 0x001fe20007ffe0ff */
[----:B------:R-:W-:-:S06]  /*0210*/  IMAD.MOV.U32 R6, RZ, RZ, RZ ;  /* 0x000000ffff067224 */ /* 0x000fcc00078e00ff */
[----:B------:R-:W0:Y:S01]  /*0220*/  LDC.64 R50, c[0x0][0x450] ;  /* 0x00011400ff327b82 */ /* 0x000e220000000a00 */
[----:B----4-:R-:W-:Y:S01]  /*0230*/  IMAD R3, R10, R9, RZ ;  /* 0x000000090a037224 */ /* 0x010fe200078e02ff */
[----:B------:R-:W-:-:S03]  /*0240*/  IABS R2, R37 ;  /* 0x0000002500027213 */ /* 0x000fc60000000000 */
[----:B------:R-:W-:-:S06]  /*0250*/  IMAD.HI.U32 R7, R7, R3, R6 ;  /* 0x0000000307077227 */ /* 0x000fcc00078e0006 */
[----:B------:R-:W-:-:S05]  /*0260*/  IMAD.HI.U32 R0, R7, R2, RZ ;  /* 0x0000000207007227 */ /* 0x000fca00078e00ff */
[----:B------:R-:W-:Y:S02]  /*0270*/  IADD3 R3, PT, PT, -R0, RZ, RZ ;  /* 0x000000ff00037210 */ /* 0x000fe40007ffe1ff */
[----:B---3--:R-:W-:-:S03]  /*0280*/  ISETP.NE.U32.AND P0, PT, R4, RZ, PT ;  /* 0x000000ff0400720c */ /* 0x008fc60003f05070 */
[----:B------:R-:W-:Y:S01]  /*0290*/  IMAD R2, R9, R3, R2 ;  /* 0x0000000309027224 */ /* 0x000fe200078e0202 */
[----:B------:R-:W-:-:S04]  /*02a0*/  ISETP.NE.AND.EX P0, PT, R5, RZ, PT, P0 ;  /* 0x000000ff0500720c */ /* 0x000fc80003f05300 */
[----:B------:R-:W-:Y:S01]  /*02b0*/  ISETP.GT.U32.AND P2, PT, R9, R2, PT ;  /* 0x000000020900720c */ /* 0x000fe20003f44070 */
[----:B------:R-:W-:Y:S02]  /*02c0*/  UIMAD.WIDE.U32 UR4, UR18, UR8, URZ ;  /* 0x00000008120472a5 */ /* 0x000fe4000f8e00ff */
[----:B------:R-:W-:Y:S02]  /*02d0*/  UIMAD.WIDE.U32 UR6, UR18, UR12, URZ ;  /* 0x0000000c120672a5 */ /* 0x000fe4000f8e00ff */
[----:B------:R-:W-:Y:S02]  /*02e0*/  UIMAD UR9, UR18, UR9, UR5 ;  /* 0x00000009120972a4 */ /* 0x000fe4000f8e0205 */
[----:B------:R-:W-:Y:S02]  /*02f0*/  UIMAD UR8, UR18, UR13, UR7 ;  /* 0x0000000d120872a4 */ /* 0x000fe4000f8e0207 */
[----:B------:R-:W3:Y:S04]  /*0300*/  @P0 LDC R10, c[0x0][0x384] ;  /* 0x0000e100ff0a0b82 */ /* 0x000ee80000000800 */
[----:B------:R-:W-:-:S02]  /*0310*/  @!P2 IMAD.IADD R2, R2, 0x1, -R9 ;  /* 0x000000010202a824 */ /* 0x000fc400078e0a09 */
[----:B------:R-:W-:Y:S01]  /*0320*/  IMAD.U32 R3, RZ, RZ, UR5 ;  /* 0x00000005ff037e24 */ /* 0x000fe2000f8e00ff */
[----:B------:R-:W-:Y:S01]  /*0330*/  MOV R3, UR9 ;  /* 0x0000000900037c02 */ /* 0x000fe20008000f00 */
[----:B------:R-:W4:Y:S01]  /*0340*/  @P0 LDC R19, c[0x0][0x38c] ;  /* 0x0000e300ff130b82 */ /* 0x000f220000000800 */
[----:B------:R-:W-:Y:S02]  /*0350*/  ISETP.GE.U32.AND P1, PT, R2, R9, PT ;  /* 0x000000090200720c */ /* 0x000fe40003f26070 */
[----:B------:R-:W-:Y:S02]  /*0360*/  MOV R2, UR4 ;  /* 0x0000000400027c02 */ /* 0x000fe40008000f00 */
[----:B------:R-:W-:Y:S01]  /*0370*/  MOV R5, UR7 ;  /* 0x0000000700057c02 */ /* 0x000fe20008000f00 */
[----:B------:R-:W-:Y:S01]  /*0380*/  IMAD.U32 R5, RZ, RZ, UR8 ;  /* 0x00000008ff057e24 */ /* 0x000fe2000f8e00ff */
[C---:B------:R-:W-:Y:S01]  /*0390*/  LOP3.LUT R6, R37.reuse, R8, RZ, 0x3c, !PT ;  /* 0x0000000825067212 */ /* 0x040fe200078e3cff */
[C---:B------:R-:W-:Y:S01]  /*03a0*/  IMAD.WIDE.U32 R2, R37.reuse, UR10, R2 ;  /* 0x0000000a25027c25 */ /* 0x040fe2000f8e0002 */
[----:B------:R-:W-:Y:S01]  /*03b0*/  @!P2 IADD3 R0, PT, PT, R0, 0x1, RZ ;  /* 0x000000010000a810 */ /* 0x000fe20007ffe0ff */
[----:B------:R-:W2:Y:S02]  /*03c0*/  LDCU.64 UR8, c[0x0][0x498] ;  /* 0x00009300ff0877ac */ /* 0x000ea40008000a00 */
[----:B------:R-:W-:Y:S01]  /*03d0*/  IMAD R13, R37, UR11, R3 ;  /* 0x0000000b250d7c24 */ /* 0x000fe2000f8e0203 */
[----:B------:R-:W-:Y:S01]  /*03e0*/  ISETP.GE.AND P3, PT, R6, RZ, PT ;  /* 0x000000ff0600720c */ /* 0x000fe20003f66270 */
[----:B------:R-:W1:Y:S01]  /*03f0*/  LDCU.64 UR10, c[0x0][0x3d0] ;  /* 0x00007a00ff0a77ac */ /* 0x000e620008000a00 */
[----:B------:R-:W-:Y:S01]  /*0400*/  @P1 VIADD R0, R0, 0x1 ;  /* 0x0000000100001836 */ /* 0x000fe20000000000 */
[----:B------:R-:W-:Y:S01]  /*0410*/  ISETP.NE.AND P2, PT, R8, RZ, PT ;  /* 0x000000ff0800720c */ /* 0x000fe20003f45270 */
[----:B------:R-:W0:Y:S03]  /*0420*/  @P0 LDC.64 R6, c[0x0][0x480] ;  /* 0x00012000ff060b82 */ /* 0x000e260000000a00 */
[----:B------:R-:W-:Y:S01]  /*0430*/  MOV R21, R0 ;  /* 0x0000000000157202 */ /* 0x000fe20000000f00 */
[----:B---3--:R-:W-:-:S04]  /*0440*/  @P0 IMAD R0, R10, UR18, R37 ;  /* 0x000000120a000c24 */ /* 0x008fc8000f8e0225 */
[----:B------:R-:W-:Y:S01]  /*0450*/  @P0 IMAD R0, R0, R17, RZ ;  /* 0x0000001100000224 */ /* 0x000fe200078e02ff */
[C---:B------:R-:W-:Y:S01]  /*0460*/  LEA R9, R17.reuse, 0xffffff00, 0x8 ;  /* 0xffffff0011097811 */ /* 0x040fe200078e40ff */
[----:B------:R-:W-:Y:S01]  /*0470*/  @!P3 IMAD.MOV R21, RZ, RZ, -R21 ;  /* 0x000000ffff15b224 */ /* 0x000fe200078e0a15 */
[----:B--2---:R-:W-:Y:S01]  /*0480*/  UIMAD.WIDE.U32 UR4, UR18, UR8, URZ ;  /* 0x00000008120472a5 */ /* 0x004fe2000f8e00ff */
[----:B------:R-:W-:Y:S01]  /*0490*/  @!P2 LOP3.LUT R21, RZ, R8, RZ, 0x33, !PT ;  /* 0x00000008ff15a212 */ /* 0x000fe200078e33ff */
[----:B----4-:R-:W-:Y:S01]  /*04a0*/  @P0 IMAD R3, R0, R19, RZ ;  /* 0x0000001300030224 */ /* 0x010fe200078e02ff */
[----:B------:R-:W-:Y:S01]  /*04b0*/  ISETP.GE.AND P1, PT, R17, 0x1, PT ;  /* 0x000000011100780c */ /* 0x000fe20003f26270 */
[----:B------:R-:W2:Y:S01]  /*04c0*/  LDC.64 R18, c[0x0][0x528] ;  /* 0x00014a00ff127b82 */ /* 0x000ea20000000a00 */
[----:B------:R-:W-:Y:S01]  /*04d0*/  IMAD.U32 R4, RZ, RZ, UR6 ;  /* 0x00000006ff047e24 */ /* 0x000fe2000f8e00ff */
[----:B-1----:R-:W-:Y:S01]  /*04e0*/  UIMAD.WIDE.U32 UR6, UR18, UR10, URZ ;  /* 0x0000000a120672a5 */ /* 0x002fe2000f8e00ff */
[----:B------:R-:W-:Y:S01]  /*04f0*/  SHF.R.S32.HI R23, RZ, 0x1f, R21 ;  /* 0x0000001fff177819 */ /* 0x000fe20000011415 */
[----:B------:R-:W-:Y:S01]  /*0500*/  UIMAD UR5, UR18, UR9, UR5 ;  /* 0x00000009120572a4 */ /* 0x000fe2000f8e0205 */
[----:B------:R-:W1:Y:S03]  /*0510*/  LDCU.64 UR8, c[0x0][0x4c8] ;  /* 0x00009900ff0877ac */ /* 0x000e660008000a00 */
[----:B------:R-:W3:Y:S01]  /*0520*/  LDC.64 R16, c[0x0][0x4a8] ;  /* 0x00012a00ff107b82 */ /* 0x000ee20000000a00 */
[----:B------:R-:W-:Y:S01]  /*0530*/  IMAD.WIDE.U32 R4, R37, UR14, R4 ;  /* 0x0000000e25047c25 */ /* 0x000fe2000f8e0004 */
[----:B------:R-:W-:Y:S01]  /*0540*/  UIMAD UR7, UR18, UR11, UR7 ;  /* 0x0000000b120772a4 */ /* 0x000fe2000f8e0207 */
[----:B------:R-:W-:-:S02]  /*0550*/  CS2R R32, SRZ ;  /* 0x0000000000207805 */ /* 0x000fc4000001ff00 */
[----:B------:R-:W-:Y:S01]  /*0560*/  IMAD R0, R23, R14, RZ ;  /* 0x0000000e17007224 */ /* 0x000fe200078e02ff */
[----:B------:R-:W-:Y:S01]  /*0570*/  IADD3 R42, P2, PT, R9, R2, RZ ;  /* 0x00000002092a7210 */ /* 0x000fe20007f5e0ff */
[----:B0-----:R-:W-:Y:S01]  /*0580*/  @P0 IMAD.WIDE R32, R3, 0x8, R6 ;  /* 0x0000000803200825 */ /* 0x001fe200078e0206 */
[----:B------:R-:W-:-:S03]  /*0590*/  IADD3 R46, P3, PT, R9, R4, RZ ;  /* 0x00000004092e7210 */ /* 0x000fc60007f7e0ff */
[C---:B------:R-:W-:Y:S02]  /*05a0*/  IMAD R11, R37.reuse, UR15, R5 ;  /* 0x0000000f250b7c24 */ /* 0x040fe4000f8e0205 */
[----:B------:R-:W-:-:S04]  /*05b0*/  IMAD.WIDE.U32 R2, R37, R48, UR4 ;  /* 0x0000000425027e25 */ /* 0x000fc8000f8e0030 */
[----:B------:R-:W-:-:S04]  /*05c0*/  IMAD.WIDE.U32 R4, R21, R14, UR6 ;  /* 0x0000000615047e25 */ /* 0x000fc8000f8e000e */
[----:B------:R-:W-:Y:S01]  /*05d0*/  IMAD R7, R21, R15, R0 ;  /* 0x0000000f15077224 */ /* 0x000fe200078e0200 */
[----:B------:R-:W-:Y:S02]  /*05e0*/  SHF.R.S32.HI R0, RZ, 0x1f, R9 ;  /* 0x0000001fff007819 */ /* 0x000fe40000011409 */
[----:B------:R-:W-:Y:S01]  /*05f0*/  IADD3 R2, P4, PT, R9, R2, RZ ;  /* 0x0000000209027210 */ /* 0x000fe20007f9e0ff */
[----:B------:R-:W-:Y:S01]  /*0600*/  IMAD R49, R37, R49, R3 ;  /* 0x0000003125317224 */ /* 0x000fe200078e0203 */
[----:B------:R-:W-:Y:S01]  /*0610*/  IADD3 R9, P5, PT, R9, R4, RZ ;  /* 0x0000000409097210 */ /* 0x000fe20007fbe0ff */
[C---:B------:R-:W-:Y:S01]  /*0620*/  IMAD.X R4, R0.reuse, 0x1, R13, P2 ;  /* 0x0000000100047824 */ /* 0x040fe200010e060d */
[----:B------:R-:W-:Y:S02]  /*0630*/  IADD3.X R3, PT, PT, R0, R11, RZ, P3, !PT ;  /* 0x0000000b00037210 */ /* 0x000fe40001ffe4ff */
[----:B------:R-:W-:Y:S02]  /*0640*/  LEA R40, P0, R42, R40, 0x1 ;  /* 0x000000282a287211 */ /* 0x000fe400078008ff */
[----:B------:R-:W-:Y:S01]  /*0650*/  LEA R44, P2, R46, R44, 0x1 ;  /* 0x0000002c2e2c7211 */ /* 0x000fe200078408ff */
[----:B-1----:R-:W-:Y:S01]  /*0660*/  IMAD.WIDE.U32 R30, R37, UR8, RZ ;  /* 0x00000008251e7c25 */ /* 0x002fe2000f8e00ff */
[----:B------:R-:W-:-:S02]  /*0670*/  IADD3 R7, PT, PT, R5, R7, RZ ;  /* 0x0000000705077210 */ /* 0x000fc40007ffe0ff */
[----:B------:R-:W-:Y:S01]  /*0680*/  LEA.HI.X R42, R42, R41, R4, 0x1, P0 ;  /* 0x000000292a2a7211 */ /* 0x000fe200000f0c04 */
[----:B------:R-:W-:Y:S01]  /*0690*/  IMAD.X R49, R0, 0x1, R49, P4 ;  /* 0x0000000100317824 */ /* 0x000fe200020e0631 */
[----:B------:R-:W-:Y:S01]  /*06a0*/  LEA.HI.X R46, R46, R45, R3, 0x1, P2 ;  /* 0x0000002d2e2e7211 */ /* 0x000fe200010f0c03 */
[C---:B---3--:R-:W-:Y:S01]  /*06b0*/  IMAD.WIDE.U32 R28, R37.reuse, R16, RZ ;  /* 0x00000010251c7225 */ /* 0x048fe200078e00ff */
[----:B------:R-:W-:Y:S02]  /*06c0*/  IADD3.X R0, PT, PT, R0, R7, RZ, P5, !PT ;  /* 0x0000000700007210 */ /* 0x000fe40002ffe4ff */
[C---:B--2---:R-:W-:Y:S01]  /*06d0*/  LEA R48, P0, R2.reuse, R18, 0x1 ;  /* 0x0000001202307211 */ /* 0x044fe200078008ff */
[----:B------:R-:W-:Y:S01]  /*06e0*/  IMAD R41, R37, UR9, R31 ;  /* 0x0000000925297c24 */ /* 0x000fe2000f8e021f */
[----:B------:R-:W-:Y:S01]  /*06f0*/  LEA R50, P2, R9, R50, 0x1 ;  /* 0x0000003209327211 */ /* 0x000fe200078408ff */
[----:B------:R-:W-:Y:S01]  /*0700*/  IMAD R43, R37, R17, R29 ;  /* 0x00000011252b7224 */ /* 0x000fe200078e021d */
[----:B------:R-:W-:Y:S01]  /*0710*/  LEA.HI.X R49, R2, R19, R49, 0x1, P0 ;  /* 0x0000001302317211 */ /* 0x000fe200000f0c31 */
[----:B------:R-:W-:Y:S01]  /*0720*/  IMAD.MOV.U32 R55, RZ, RZ, RZ ;  /* 0x000000ffff377224 */ /* 0x000fe200078e00ff */
[----:B------:R-:W-:Y:S01]  /*0730*/  LEA.HI.X R51, R9, R51, R0, 0x1, P2 ;  /* 0x0000003309337211 */ /* 0x000fe200010f0c00 */
[----:B------:R-:W-:Y:S08]  /*0740*/  @!P1 BRA `(.L_x_8506) ;  /* 0x00000038002c9947 */ /* 0x000ff00003800000 */
[----:B------:R-:W0:Y:S01]  /*0750*/  S2R R26, SR_TID.X ;  /* 0x00000000001a7919 */ /* 0x000e220000002100 */
[----:B------:R-:W1:Y:S01]  /*0760*/  LDC.64 R4, c[0x0][0x4d8] ;  /* 0x00013600ff047b82 */ /* 0x000e620000000a00 */
[----:B------:R-:W2:Y:S01]  /*0770*/  LDCU.64 UR6, c[0x0][0x3a0] ;  /* 0x00007400ff0677ac */ /* 0x000ea20008000a00 */
[----:B------:R-:W-:Y:S01]  /*0780*/  MOV R27, RZ ;  /* 0x000000ff001b7202 */ /* 0x000fe20000000f00 */
[----:B------:R-:W-:Y:S01]  /*0790*/  IMAD.MOV.U32 R38, RZ, RZ, RZ ;  /* 0x000000ffff267224 */ /* 0x000fe200078e00ff */
[----:B------:R-:W-:Y:S01]  /*07a0*/  MOV R55, RZ ;  /* 0x000000ff00377202 */ /* 0x000fe20000000f00 */
        /* <DEDUP_REMOVED lines=10> */
[----:B------:R-:W-:Y:S01]  /*0850*/  IADD3 R7, PT, PT, R26, 0x20, RZ ;  /* 0x000000201a077810 */ /* 0x000fe20007ffe0ff */
[----:B----4-:R-:W-:Y:S02]  /*0860*/  ULEA UR4, UR5, UR4, 0x18 ;  /* 0x0000000405047291 */ /* 0x010fe4000f8ec0ff */
[----:B-1----:R-:W-:Y:S01]  /*0870*/  IMAD.WIDE.U32 R2, R4, UR18, R26 ;  /* 0x0000001204027c25 */ /* 0x002fe2000f8e001a */
[C---:B------:R-:W-:Y:S02]  /*0880*/  IADD3 R11, PT, PT, R26.reuse, 0x60, RZ ;  /* 0x000000601a0b7810 */ /* 0x040fe40007ffe0ff */
[C---:B------:R-:W-:Y:S01]  /*0890*/  IADD3 R15, PT, PT, R26.reuse, 0xa0, RZ ;  /* 0x000000a01a0f7810 */ /* 0x040fe20007ffe0ff */
[----:B------:R-:W-:Y:S01]  /*08a0*/  IMAD R3, R5, UR18, R3 ;  /* 0x0000001205037c24 */ /* 0x000fe2000f8e0203 */
[C---:B------:R-:W-:Y:S01]  /*08b0*/  IADD3 R19, PT, PT, R26.reuse, 0xe0, RZ ;  /* 0x000000e01a137810 */ /* 0x040fe20007ffe0ff */
[C---:B------:R-:W-:Y:S01]  /*08c0*/  VIADD R9, R26.reuse, 0x40 ;  /* 0x000000401a097836 */ /* 0x040fe20000000000 */
[----:B------:R-:W-:Y:S01]  /*08d0*/  UIADD3 UR5, UPT, UPT, UR4, 0x220, URZ ;  /* 0x0000022004057890 */ /* 0x000fe2000fffe0ff */
[----:B------:R-:W-:Y:S01]  /*08e0*/  IMAD.WIDE.U32 R20, R21, UR10, R2 ;  /* 0x0000000a15147c25 */ /* 0x000fe2000f8e0002 */
[----:B------:R-:W-:-:S02]  /*08f0*/  LEA.HI R54, R26, R26, RZ, 0x1b ;  /* 0x0000001a1a367211 */ /* 0x000fc400078fd8ff */
[-C--:B------:R-:W-:Y:S01]  /*0900*/  LEA.HI R7, R7, R26.reuse, RZ, 0x1b ;  /* 0x0000001a07077211 */ /* 0x080fe200078fd8ff */
[C---:B------:R-:W-:Y:S01]  /*0910*/  IMAD.SHL.U32 R3, R26.reuse, 0x8, RZ ;  /* 0x000000081a037824 */ /* 0x040fe200078e00ff */
[-C--:B------:R-:W-:Y:S01]  /*0920*/  LEA.HI R9, R9, R26.reuse, RZ, 0x1b ;  /* 0x0000001a09097211 */ /* 0x080fe200078fd8ff */
[C---:B------:R-:W-:Y:S01]  /*0930*/  VIADD R13, R26.reuse, 0x80 ;  /* 0x000000801a0d7836 */ /* 0x040fe20000000000 */
[-C--:B------:R-:W-:Y:S01]  /*0940*/  LEA.HI R11, R11, R26.reuse, RZ, 0x1b ;  /* 0x0000001a0b0b7211 */ /* 0x080fe200078fd8ff */
[C---:B------:R-:W-:Y:S01]  /*0950*/  VIADD R17, R26.reuse, 0xc0 ;  /* 0x000000c01a117836 */ /* 0x040fe20000000000 */
[----:B------:R-:W-:Y:S01]  /*0960*/  LOP3.LUT R5, R3, 0x1f00, RZ, 0xc0, !PT ;  /* 0x00001f0003057812 */ /* 0x000fe200078ec0ff */
[----:B------:R-:W-:Y:S01]  /*0970*/  IMAD R47, R37, UR9, R23 ;  /* 0x00000009252f7c24 */ /* 0x000fe2000f8e0217 */
[-C--:B------:R-:W-:Y:S01]  /*0980*/  LEA.HI R57, R26, R3.reuse, RZ, 0x1e ;  /* 0x000000031a397211 */ /* 0x080fe200078ff0ff */
[----:B--2---:R-:W-:Y:S01]  /*0990*/  IMAD.U32 R52, RZ, RZ, UR6 ;  /* 0x00000006ff347e24 */ /* 0x004fe2000f8e00ff */
[----:B------:R-:W-:Y:S01]  /*09a0*/  LEA.HI R58, R3, R3, RZ, 0x1b ;  /* 0x00000003033a7211 */ /* 0x000fe200078fd8ff */
[----:B------:R-:W-:Y:S01]  /*09b0*/  IMAD.IADD R73, R21, 0x1, R73 ;  /* 0x0000000115497824 */ /* 0x000fe200078e0249 */
[----:B------:R-:W-:-:S02]  /*09c0*/  LEA.HI R13, R13, R26, RZ, 0x1b ;  /* 0x0000001a0d0d7211 */ /* 0x000fc400078fd8ff */
[-C--:B------:R-:W-:Y:S02]  /*09d0*/  LEA.HI R15, R15, R26.reuse, RZ, 0x1b ;  /* 0x0000001a0f0f7211 */ /* 0x080fe400078fd8ff */
[-C--:B------:R-:W-:Y:S02]  /*09e0*/  LEA.HI R17, R17, R26.reuse, RZ, 0x1b ;  /* 0x0000001a11117211 */ /* 0x080fe400078fd8ff */
[----:B------:R-:W-:Y:S02]  /*09f0*/  LEA.HI R19, R19, R26, RZ, 0x1b ;  /* 0x0000001a13137211 */ /* 0x000fe400078fd8ff */
[----:B------:R-:W-:Y:S02]  /*0a00*/  LOP3.LUT R56, R5, 0x1f, R26, 0xf8, !PT ;  /* 0x0000001f05387812 */ /* 0x000fe400078ef81a */
[C---:B------:R-:W-:Y:S02]  /*0a10*/  LOP3.LUT R156, R26.reuse, 0x1f, RZ, 0xc0, !PT ;  /* 0x0000001f1a9c7812 */ /* 0x040fe400078ec0ff */
[----:B------:R-:W-:-:S02]  /*0a20*/  IADD3 R53, PT, PT, R26, 0x200, RZ ;  /* 0x000002001a357810 */ /* 0x000fc40007ffe0ff */
        /* <DEDUP_REMOVED lines=11> */
[----:B------:R-:W-:-:S02]  /*0ae0*/  LOP3.LUT R66, R56, 0x20, RZ, 0xfc, !PT ;  /* 0x0000002038427812 */ /* 0x000fc400078efcff */
[C---:B------:R-:W-:Y:S02]  /*0af0*/  LOP3.LUT R67, R56.reuse, 0x40, RZ, 0xfc, !PT ;  /* 0x0000004038437812 */ /* 0x040fe400078efcff */
[C---:B------:R-:W-:Y:S02]  /*0b00*/  LOP3.LUT R68, R56.reuse, 0x60, RZ, 0xfc, !PT ;  /* 0x0000006038447812 */ /* 0x040fe400078efcff */
[C---:B------:R-:W-:Y:S02]  /*0b10*/  LOP3.LUT R69, R56.reuse, 0x80, RZ, 0xfc, !PT ;  /* 0x0000008038457812 */ /* 0x040fe400078efcff */
[C---:B------:R-:W-:Y:S02]  /*0b20*/  LOP3.LUT R70, R56.reuse, 0xa0, RZ, 0xfc, !PT ;  /* 0x000000a038467812 */ /* 0x040fe400078efcff */
[C---:B------:R-:W-:Y:S02]  /*0b30*/  LOP3.LUT R71, R56.reuse, 0xc0, RZ, 0xfc, !PT ;  /* 0x000000c038477812 */ /* 0x040fe400078efcff */
[----:B------:R-:W-:-:S07]  /*0b40*/  LOP3.LUT R72, R56, 0xe0, RZ, 0xfc, !PT ;  /* 0x000000e038487812 */ /* 0x000fce00078efcff */
.L_x_8530:
[----:B0-----:R-:W0:Y:S01]  /*0b50*/  LDCU UR4, c[0x0][0x388] ;  /* 0x00007100ff0477ac */ /* 0x001e220008000800 */
[----:B------:R-:W-:Y:S01]  /*0b60*/  IADD3 R74, PT, PT, R52, -0x1, RZ ;  /* 0xffffffff344a7810 */ /* 0x000fe20007ffe0ff */
[----:B------:R-:W-:Y:S01]  /*0b70*/  IMAD.SHL.U32 R7, R56, 0x2, RZ ;  /* 0x0000000238077824 */ /* 0x000fe200078e00ff */
[----:B------:R-:W-:Y:S02]  /*0b80*/  PRMT R9, RZ, 0x7610, R9 ;  /* 0x00007610ff097816 */ /* 0x000fe40000000009 */
[----:B------:R-:W-:Y:S02]  /*0b90*/  SHF.L.U32 R18, R74, 0x8, RZ ;  /* 0x000000084a127819 */ /* 0x000fe400000006ff */
[C---:B------:R-:W-:Y:S02]  /*0ba0*/  IADD3 R2, P0, PT, R7.reuse, R40, RZ ;  /* 0x0000002807027210 */ /* 0x040fe40007f1e0ff */
[C---:B------:R-:W-:Y:S02]  /*0bb0*/  IADD3 R4, P2, PT, R7.reuse, R44, RZ ;  /* 0x0000002c07047210 */ /* 0x040fe40007f5e0ff */
[----:B------:R-:W-:Y:S01]  /*0bc0*/  IADD3 R6, P3, PT, R7, R48, RZ ;  /* 0x0000003007067210 */ /* 0x000fe20007f7e0ff */
[----:B------:R-:W-:Y:S01]  /*0bd0*/  IMAD.X R3, RZ, RZ, R42, P0 ;  /* 0x000000ffff037224 */ /* 0x000fe200000e062a */
[----:B------:R-:W-:-:S02]  /*0be0*/  PRMT R0, RZ, 0x7610, R0 ;  /* 0x00007610ff007816 */ /* 0x000fc40000000000 */
[----:B------:R-:W-:Y:S01]  /*0bf0*/  IADD3.X R5, PT, PT, RZ, R46, RZ, P2, !PT ;  /* 0x0000002eff057210 */ /* 0x000fe200017fe4ff */
[----:B------:R-:W-:Y:S01]  /*0c00*/  IMAD.X R7, RZ, RZ, R49, P3 ;  /* 0x000000ffff077224 */ /* 0x000fe200018e0631 */
[----:B------:R-:W-:Y:S02]  /*0c10*/  PRMT R11, RZ, 0x7610, R11 ;  /* 0x00007610ff0b7816 */ /* 0x000fe4000000000b */
[----:B0-----:R-:W-:Y:S02]  /*0c20*/  IADD3 R75, PT, PT, -R18, UR4, RZ ;  /* 0x00000004124b7c10 */ /* 0x001fe4000fffe1ff */
[----:B------:R-:W-:Y:S02]  /*0c30*/  PRMT R13, RZ, 0x7610, R13 ;  /* 0x00007610ff0d7816 */ /* 0x000fe4000000000d */
[-C--:B------:R-:W-:Y:S01]  /*0c40*/  ISETP.GE.AND P6, PT, R56, R75.reuse, PT ;  /* 0x0000004b3800720c */ /* 0x080fe20003fc6270 */
[----:B------:R-:W-:Y:S01]  /*0c50*/  BAR.SYNC.DEFER_BLOCKING 0x0 ;  /* 0x0000000000007b1d */ /* 0x000fe20000010000 */
[----:B------:R-:W-:-:S02]  /*0c60*/  ISETP.GE.AND P0, PT, R66, R75, PT ;  /* 0x0000004b4200720c */ /* 0x000fc40003f06270 */
[-C--:B------:R-:W-:Y:S02]  /*0c70*/  ISETP.GE.AND P1, PT, R67, R75.reuse, PT ;  /* 0x0000004b4300720c */ /* 0x080fe40003f26270 */
[-C--:B------:R-:W-:Y:S02]  /*0c80*/  ISETP.GE.AND P2, PT, R68, R75.reuse, PT ;  /* 0x0000004b4400720c */ /* 0x080fe40003f46270 */
[-C--:B------:R-:W-:Y:S02]  /*0c90*/  ISETP.GE.AND P3, PT, R69, R75.reuse, PT ;  /* 0x0000004b4500720c */ /* 0x080fe40003f66270 */
[-C--:B------:R-:W-:Y:S02]  /*0ca0*/  ISETP.GE.AND P4, PT, R70, R75.reuse, PT ;  /* 0x0000004b4600720c */ /* 0x080fe40003f86270 */
[----:B------:R-:W-:Y:S02]  /*0cb0*/  ISETP.GE.AND P5, PT, R71, R75, PT ;  /* 0x0000004b4700720c */ /* 0x000fe40003fa6270 */
[----:B------:R-:W-:-:S02]  /*0cc0*/  PRMT R8, RZ, 0x7610, R8 ;  /* 0x00007610ff087816 */ /* 0x000fc40000000008 */
[----:B------:R-:W-:Y:S02]  /*0cd0*/  PRMT R15, RZ, 0x7610, R15 ;  /* 0x00007610ff0f7816 */ /* 0x000fe4000000000f */
[----:B------:R-:W-:Y:S01]  /*0ce0*/  PRMT R10, RZ, 0x7610, R10 ;  /* 0x00007610ff0a7816 */ /* 0x000fe2000000000a */
[----:B------:R-:W2:Y:S01]  /*0cf0*/  @!P6 LDG.E.U16 R9, desc[UR16][R2.64] ;  /* 0x000000100209e981 */ /* 0x000ea2000c1e1500 */
[----:B------:R-:W-:-:S03]  /*0d00*/  ISETP.GE.AND P6, PT, R72, R75, PT ;  /* 0x0000004b4800720c */ /* 0x000fc60003fc6270 */
[----:B---3--:R-:W3:Y:S01]  /*0d10*/  @!P0 LDG.E.U16 R0, desc[UR16][R2.64+0x40] ;  /* 0x0000401002008981 */ /* 0x008ee2000c1e1500 */
[----:B------:R-:W-:Y:S01]  /*0d20*/  PRMT R17, RZ, 0x7610, R17 ;  /* 0x00007610ff117816 */ /* 0x000fe20000000011 */
[----:B------:R-:W0:Y:S01]  /*0d30*/  S2R R79, SR_LANEID ;  /* 0x00000000004f7919 */ /* 0x000e220000000000 */
[----:B-1----:R-:W1:Y:S01]  /*0d40*/  S2UR UR5, SR_CgaCtaId ;  /* 0x00000000000579c3 */ /* 0x002e620000008800 */
[----:B------:R-:W-:Y:S01]  /*0d50*/  UMOV UR4, 0x400 ;  /* 0x0000040000047882 */ /* 0x000fe20000000000 */
[----:B------:R-:W-:Y:S01]  /*0d60*/  P2R R35, PR, RZ, 0x1 ;  /* 0x00000001ff237803 */ /* 0x000fe20000000000 */
[----:B------:R-:W4:Y:S04]  /*0d70*/  @!P1 LDG.E.U16 R11, desc[UR16][R2.64+0x80] ;  /* 0x00008010020b9981 */ /* 0x000f28000c1e1500 */
[----:B------:R-:W4:Y:S04]  /*0d80*/  @!P2 LDG.E.U16 R13, desc[UR16][R2.64+0xc0] ;  /* 0x0000c010020da981 */ /* 0x000f28000c1e1500 */
[----:B------:R-:W4:Y:S04]  /*0d90*/  @!P3 LDG.E.U16 R8, desc[UR16][R2.64+0x100] ;  /* 0x000100100208b981 */ /* 0x000f28000c1e1500 */
[----:B------:R-:W4:Y:S04]  /*0da0*/  @!P4 LDG.E.U16 R15, desc[UR16][R2.64+0x140] ;  /* 0x00014010020fc981 */ /* 0x000f28000c1e1500 */
[----:B------:R-:W4:Y:S04]  /*0db0*/  @!P5 LDG.E.U16 R10, desc[UR16][R2.64+0x180] ;  /* 0x00018010020ad981 */ /* 0x000f28000c1e1500 */
[----:B------:R0:W4:Y:S01]  /*0dc0*/  @!P6 LDG.E.U16 R17, desc[UR16][R2.64+0x1c0] ;  /* 0x0001c0100211e981 */ /* 0x000122000c1e1500 */
[----:B-1----:R-:W-:Y:S01]  /*0dd0*/  ULEA UR5, UR5, UR4, 0x18 ;  /* 0x0000000405057291 */ /* 0x002fe2000f8ec0ff */
[----:B------:R-:W-:Y:S01]  /*0de0*/  ISETP.GE.AND P0, PT, R56, R75, PT ;  /* 0x0000004b3800720c */ /* 0x000fe20003f06270 */
[----:B------:R-:W1:Y:S01]  /*0df0*/  LDCU UR4, c[0x0][0x38c] ;  /* 0x00007180ff0477ac */ /* 0x000e620008000800 */
[C---:B0-----:R-:W-:Y:S01]  /*0e00*/  IADD3 R12, PT, PT, R79.reuse, 0x20, RZ ;  /* 0x000000204f0c7810 */ /* 0x041fe20007ffe0ff */
[C---:B------:R-:W-:Y:S01]  /*0e10*/  VIADD R14, R79.reuse, 0x40 ;  /* 0x000000404f0e7836 */ /* 0x040fe20000000000 */
[CC--:B------:R-:W-:Y:S01]  /*0e20*/  LEA.HI.SX32 R76, R79.reuse, R79.reuse, 0x1b ;  /* 0x0000004f4f4c7211 */ /* 0x0c0fe200078fdaff */
[----:B------:R-:W-:Y:S01]  /*0e30*/  VIADD R16, R79, 0xc0 ;  /* 0x000000c04f107836 */ /* 0x000fe20000000000 */
[----:B------:R-:W-:-:S02]  /*0e40*/  LEA.HI.SX32 R12, R12, R79, 0x1b ;  /* 0x0000004f0c0c7211 */ /* 0x000fc400078fdaff */
[----:B------:R-:W-:Y:S02]  /*0e50*/  LEA.HI.SX32 R14, R14, R79, 0x1b ;  /* 0x0000004f0e0e7211 */ /* 0x000fe400078fdaff */
[----:B------:R-:W-:Y:S02]  /*0e60*/  LEA R76, R76, UR5, 0x1 ;  /* 0x000000054c4c7c11 */ /* 0x000fe4000f8e08ff */
[----:B------:R-:W-:Y:S01]  /*0e70*/  LEA R77, R12, UR5, 0x1 ;  /* 0x000000050c4d7c11 */ /* 0x000fe2000f8e08ff */
[C---:B------:R-:W-:Y:S01]  /*0e80*/  VIADD R12, R79.reuse, 0x80 ;  /* 0x000000804f0c7836 */ /* 0x040fe20000000000 */
[C---:B------:R-:W-:Y:S02]  /*0e90*/  IADD3 R2, PT, PT, R79.reuse, 0x60, RZ ;  /* 0x000000604f027810 */ /* 0x040fe40007ffe0ff */
[----:B------:R-:W-:Y:S02]  /*0ea0*/  LEA R78, R14, UR5, 0x1 ;  /* 0x000000050e4e7c11 */ /* 0x000fe4000f8e08ff */
[----:B------:R-:W-:-:S02]  /*0eb0*/  IADD3 R14, PT, PT, R79, 0xa0, RZ ;  /* 0x000000a04f0e7810 */ /* 0x000fc40007ffe0ff */
[----:B------:R-:W-:Y:S02]  /*0ec0*/  IADD3 R34, PT, PT, R79, 0xe0, RZ ;  /* 0x000000e04f227810 */ /* 0x000fe40007ffe0ff */
        /* <DEDUP_REMOVED lines=8> */
[----:B------:R-:W-:Y:S02]  /*0f50*/  LEA R83, R16, UR5, 0x1 ;  /* 0x0000000510537c11 */ /* 0x000fe4000f8e08ff */
[----:B------:R-:W-:Y:S02]  /*0f60*/  LEA R84, R34, UR5, 0x1 ;  /* 0x0000000522547c11 */ /* 0x000fe4000f8e08ff */
[----:B------:R-:W-:-:S02]  /*0f70*/  PRMT R3, RZ, 0x7610, R3 ;  /* 0x00007610ff037816 */ /* 0x000fc40000000003 */
[----:B------:R-:W-:Y:S02]  /*0f80*/  PRMT R2, RZ, 0x7610, R2 ;  /* 0x00007610ff027816 */ /* 0x000fe40000000002 */
[----:B------:R-:W-:Y:S01]  /*0f90*/  PRMT R12, RZ, 0x7610, R12 ;  /* 0x00007610ff0c7816 */ /* 0x000fe2000000000c */
[----:B--2---:R0:W-:Y:S04]  /*0fa0*/  STS.U16 [R76], R9 ;  /* 0x000000094c007388 */ /* 0x0041e80000000400 */
[----:B---3--:R2:W-:Y:S01]  /*0fb0*/  STS.U16 [R77+0x40], R0 ;  /* 0x000040004d007388 */ /* 0x0085e20000000400 */
[----:B0-----:R-:W-:-:S03]  /*0fc0*/  PRMT R9, RZ, 0x7610, R9 ;  /* 0x00007610ff097816 */ /* 0x001fc60000000009 */
[----:B----4-:R0:W-:Y:S01]  /*0fd0*/  STS.U16 [R78+0x80], R11 ;  /* 0x0000800b4e007388 */ /* 0x0101e20000000400 */
[----:B--2---:R-:W-:-:S03]  /*0fe0*/  IMAD.SHL.U32 R0, R79, 0x8, RZ ;  /* 0x000000084f007824 */ /* 0x004fc600078e00ff */
[----:B------:R2:W-:Y:S02]  /*0ff0*/  STS.U16 [R80+0xc0], R13 ;  /* 0x0000c00d50007388 */ /* 0x0005e40000000400 */
[----:B------:R-:W-:Y:S02]  /*1000*/  LEA.HI.SX32 R85, R0, R0, 0x1b ;  /* 0x0000000000557211 */ /* 0x000fe400078fdaff */
[----:B------:R-:W-:Y:S01]  /*1010*/  STS.U16 [R81+0x100], R8 ;  /* 0x0001000851007388 */ /* 0x000fe20000000400 */
[----:B------:R-:W-:Y:S02]  /*1020*/  PRMT R0, RZ, 0x7610, R0 ;  /* 0x00007610ff007816 */ /* 0x000fe40000000000 */
[----:B------:R-:W-:Y:S01]  /*1030*/  LEA R85, R85, UR5, 0x1 ;  /* 0x0000000555557c11 */ /* 0x000fe2000f8e08ff */
[----:B------:R3:W-:Y:S01]  /*1040*/  STS.U16 [R82+0x140], R15 ;  /* 0x0001400f52007388 */ /* 0x0007e20000000400 */
[----:B0-----:R-:W-:Y:S02]  /*1050*/  PRMT R11, RZ, 0x7610, R11 ;  /* 0x00007610ff0b7816 */ /* 0x001fe4000000000b */
[----:B--2---:R-:W-:Y:S01]  /*1060*/  PRMT R13, RZ, 0x7610, R13 ;  /* 0x00007610ff0d7816 */ /* 0x004fe2000000000d */
[----:B------:R-:W-:Y:S04]  /*1070*/  STS.U16 [R83+0x180], R10 ;  /* 0x0001800a53007388 */ /* 0x000fe80000000400 */
[----:B------:R0:W-:Y:S01]  /*1080*/  STS.U16 [R84+0x1c0], R17 ;  /* 0x0001c01154007388 */ /* 0x0001e20000000400 */
[----:B------:R-:W-:-:S03]  /*1090*/  NOP ;  /* 0x0000000000007918 */ /* 0x000fc60000000000 */
[----:B------:R-:W2:Y:S01]  /*10a0*/  LDS.U16 R96, [R85] ;  /* 0x0000000055607984 */ /* 0x000ea20000000400 */
[----:B---3--:R-:W-:-:S03]  /*10b0*/  PRMT R15, RZ, 0x7610, R15 ;  /* 0x00007610ff0f7816 */ /* 0x008fc6000000000f */
[----:B------:R-:W3:Y:S04]  /*10c0*/  LDS.U16 R97, [R85+0x2] ;  /* 0x0000020055617984 */ /* 0x000ee80000000400 */
[----:B------:R-:W4:Y:S04]  /*10d0*/  LDS.U16 R99, [R85+0x4] ;  /* 0x0000040055637984 */ /* 0x000f280000000400 */
[----:B------:R-:W1:Y:S04]  /*10e0*/  LDS.U16 R100, [R85+0x6] ;  /* 0x0000060055647984 */ /* 0x000e680000000400 */
[----:B------:R-:W1:Y:S04]  /*10f0*/  LDS.U16 R101, [R85+0x8] ;  /* 0x0000080055657984 */ /* 0x000e680000000400 */
[----:B------:R-:W1:Y:S04]  /*1100*/  LDS.U16 R103, [R85+0xa] ;  /* 0x00000a0055677984 */ /* 0x000e680000000400 */
[----:B------:R-:W1:Y:S04]  /*1110*/  LDS.U16 R105, [R85+0xc] ;  /* 0x00000c0055697984 */ /* 0x000e680000000400 */
[----:B------:R-:W1:Y:S01]  /*1120*/  LDS.U16 R107, [R85+0xe] ;  /* 0x00000e00556b7984 */ /* 0x000e620000000400 */
        /* <DEDUP_REMOVED lines=12> */
[----:B0-----:R-:W-:-:S02]  /*11f0*/  PRMT R17, RZ, 0x7610, R17 ;  /* 0x00007610ff117816 */ /* 0x001fc40000000011 */
        /* <DEDUP_REMOVED lines=22> */
[----:B--2---:R-:W-:Y:S02]  /*1360*/  PRMT R15, RZ, 0x7610, R15 ;  /* 0x00007610ff0f7816 */ /* 0x004fe4000000000f */
        /* <DEDUP_REMOVED lines=11> */
[----:B------:R-:W-:-:S02]  /*1420*/  SHF.L.U32 R96, R96, 0x10, RZ ;  /* 0x0000001060607819 */ /* 0x000fc400000006ff */
[----:B------:R-:W-:Y:S02]  /*1430*/  SHF.L.U32 R97, R97, 0x10, RZ ;  /* 0x0000001061617819 */ /* 0x000fe400000006ff */
[----:B------:R-:W-:Y:S01]  /*1440*/  SHF.L.U32 R99, R99, 0x10, RZ ;  /* 0x0000001063637819 */ /* 0x000fe200000006ff */
[----:B-1----:R-:W-:Y:S01]  /*1450*/  IMAD.U32 R100, R100, 0x10000, RZ ;  /* 0x0001000064647824 */ /* 0x002fe200078e00ff */
[----:B------:R-:W-:Y:S01]  /*1460*/  SHF.L.U32 R101, R101, 0x10, RZ ;  /* 0x0000001065657819 */ /* 0x000fe200000006ff */
[----:B------:R-:W-:Y:S01]  /*1470*/  IMAD.U32 R103, R103, 0x10000, RZ ;  /* 0x0001000067677824 */ /* 0x000fe200078e00ff */
[----:B------:R-:W-:Y:S01]  /*1480*/  UISETP.GE.AND UP0, UPT, UR4, 0x1, UPT ;  /* 0x000000010400788c */ /* 0x000fe2000bf06270 */
[----:B------:R-:W-:Y:S02]  /*1490*/  SHF.L.U32 R105, R105, 0x10, RZ ;  /* 0x0000001069697819 */ /* 0x000fe400000006ff */
[----:B------:R-:W-:Y:S02]  /*14a0*/  SHF.L.U32 R107, R107, 0x10, RZ ;  /* 0x000000106b6b7819 */ /* 0x000fe400000006ff */
[----:B------:R-:W-:-:S02]  /*14b0*/  CS2R R94, SRZ ;  /* 0x00000000005e7805 */ /* 0x000fc4000001ff00 */
[----:B------:R-:W-:Y:S02]  /*14c0*/  CS2R R92, SRZ ;  /* 0x00000000005c7805 */ /* 0x000fe4000001ff00 */
[----:B------:R-:W-:Y:S02]  /*14d0*/  CS2R R90, SRZ ;  /* 0x00000000005a7805 */ /* 0x000fe4000001ff00 */
[----:B------:R-:W-:Y:S01]  /*14e0*/  CS2R R88, SRZ ;  /* 0x0000000000587805 */ /* 0x000fe2000001ff00 */
        /* <DEDUP_REMOVED lines=17> */
[----:B0-----:R-:W-:-:S02]  /*1600*/  IMAD.U32 R0, R16, 0x10000, RZ ;  /* 0x0001000010007824 */ /* 0x001fc400078e00ff */
[----:B-1----:R-:W-:Y:S02]  /*1610*/  IMAD.U32 R98, R98, 0x10000, RZ ;  /* 0x0001000062627824 */ /* 0x002fe400078e00ff */
[----:B------:R-:W-:Y:S01]  /*1620*/  FFMA.FTZ R55, R0, R96, R55 ;  /* 0x0000006000377223 */ /* 0x000fe20000010037 */
[----:B--2---:R-:W-:-:S03]  /*1630*/  SHF.L.U32 R102, R102, 0x10, RZ ;  /* 0x0000001066667819 */ /* 0x004fc600000006ff */
[----:B------:R-:W-:Y:S01]  /*1640*/  FFMA.FTZ R55, R98, R97, R55 ;  /* 0x0000006162377223 */ /* 0x000fe20000010037 */
[----:B---3--:R-:W-:-:S03]  /*1650*/  SHF.L.U32 R104, R104, 0x10, RZ ;  /* 0x0000001068687819 */ /* 0x008fc600000006ff */
[----:B------:R-:W-:Y:S01]  /*1660*/  FFMA.FTZ R55, R102, R99, R55 ;  /* 0x0000006366377223 */ /* 0x000fe20000010037 */
[----:B----4-:R-:W-:-:S03]  /*1670*/  IMAD.U32 R106, R106, 0x10000, RZ ;  /* 0x000100006a6a7824 */ /* 0x010fc600078e00ff */
[----:B------:R-:W-:Y:S01]  /*1680*/  FFMA.FTZ R55, R104, R100, R55 ;  /* 0x0000006468377223 */ /* 0x000fe20000010037 */
[----:B------:R-:W-:-:S03]  /*1690*/  SHF.L.U32 R108, R108, 0x10, RZ ;  /* 0x000000106c6c7819 */ /* 0x000fc600000006ff */
[----:B------:R-:W-:Y:S01]  /*16a0*/  FFMA.FTZ R55, R106, R101, R55 ;  /* 0x000000656a377223 */ /* 0x000fe20000010037 */
[----:B------:R-:W-:-:S03]  /*16b0*/  IMAD.U32 R110, R110, 0x10000, RZ ;  /* 0x000100006e6e7824 */ /* 0x000fc600078e00ff */
[----:B------:R-:W-:Y:S01]  /*16c0*/  FFMA.FTZ R55, R108, R103, R55 ;  /* 0x000000676c377223 */ /* 0x000fe20000010037 */
[----:B------:R-:W-:-:S03]  /*16d0*/  SHF.L.U32 R112, R112, 0x10, RZ ;  /* 0x0000001070707819 */ /* 0x000fc600000006ff */
        /* <DEDUP_REMOVED lines=19> */
[----:B------:R-:W-:Y:S01]  /*1810*/  IMAD.U32 R3, R3, 0x10000, RZ ;  /* 0x0001000003037824 */ /* 0x000fe200078e00ff */
[----:B------:R-:W-:Y:S01]  /*1820*/  SHF.L.U32 R17, R2, 0x10, RZ ;  /* 0x0000001002117819 */ /* 0x000fe200000006ff */
[--C-:B------:R-:W-:Y:S01]  /*1830*/  FADD.FTZ R119, R119, R36.reuse ;  /* 0x0000002477777221 */ /* 0x100fe20000010000 */
[C---:B------:R-:W-:Y:S01]  /*1840*/  ISETP.NE.AND P1, PT, R52.reuse, 0x1, PT ;  /* 0x000000013400780c */ /* 0x040fe20003f25270 */
[--C-:B------:R-:W-:Y:S01]  /*1850*/  FADD.FTZ R124, R3, R36.reuse ;  /* 0x00000024037c7221 */ /* 0x100fe20000010000 */
[----:B------:R-:W-:Y:S01]  /*1860*/  SHF.L.U32 R2, R52, 0x8, RZ ;  /* 0x0000000834027819 */ /* 0x000fe200000006ff */
[----:B------:R-:W1:Y:S01]  /*1870*/  LDC.64 R12, c[0x0][0x448] ;  /* 0x00011200ff0c7b82 */ /* 0x000e620000000a00 */
[----:B------:R-:W-:Y:S01]  /*1880*/  IADD3 R16, P2, PT, R18, R20, RZ ;  /* 0x0000001412107210 */ /* 0x000fe20007f5e0ff */
[--C-:B------:R-:W-:Y:S01]  /*1890*/  FADD.FTZ R126, R17, R36.reuse ;  /* 0x00000024117e7221 */ /* 0x100fe20000010000 */
[--C-:B------:R-:W-:Y:S01]  /*18a0*/  FADD.FTZ R121, R121, R36.reuse ;  /* 0x0000002479797221 */ /* 0x100fe20000010000 */
[--C-:B------:R-:W-:Y:S01]  /*18b0*/  FADD.FTZ R128, R35, R36.reuse ;  /* 0x0000002423807221 */ /* 0x100fe20000010000 */
[--C-:B------:R-:W-:Y:S01]  /*18c0*/  FADD.FTZ R130, R87, R36.reuse ;  /* 0x0000002457827221 */ /* 0x100fe20000010000 */
[--C-:B------:R-:W-:Y:S01]  /*18d0*/  FADD.FTZ R132, R123, R36.reuse ;  /* 0x000000247b847221 */ /* 0x100fe20000010000 */
[----:B------:R-:W-:Y:S01]  /*18e0*/  FADD.FTZ R134, R125, R36 ;  /* 0x000000247d867221 */ /* 0x000fe20000010000 */
[----:B------:R-:W2:Y:S01]  /*18f0*/  LDC.64 R10, c[0x0][0x3a8] ;  /* 0x0000ea00ff0a7b82 */ /* 0x000ea20000000a00 */
[----:B------:R-:W-:Y:S01]  /*1900*/  HFMA2 R94, -RZ, RZ, 0, 0 ;  /* 0x00000000ff5e7431 */ /* 0x000fe200000001ff */
[----:B------:R-:W-:Y:S01]  /*1910*/  ISETP.GE.AND P0, PT, R56, R75, PT ;  /* 0x0000004b3800720c */ /* 0x000fe20003f06270 */
[C---:B------:R-:W-:Y:S01]  /*1920*/  IMAD.IADD R166, R18.reuse, 0x1, R26 ;  /* 0x0000000112a67824 */ /* 0x040fe200078e021a */
[----:B------:R-:W-:Y:S01]  /*1930*/  LOP3.LUT R164, R18, 0x100, RZ, 0xc0, !PT ;  /* 0x0000010012a47812 */ /* 0x000fe200078ec0ff */
[----:B------:R-:W-:Y:S01]  /*1940*/  FMUL.FTZ R127, R119, R96 ;  /* 0x00000060777f7220 */ /* 0x000fe20000410000 */
[----:B------:R-:W-:Y:S01]  /*1950*/  IADD3 R117, PT, PT, R52, -0x2, RZ ;  /* 0xfffffffe34757810 */ /* 0x000fe20007ffe0ff */
[----:B------:R-:W-:Y:S01]  /*1960*/  FMUL.FTZ R136, R124, R97 ;  /* 0x000000617c887220 */ /* 0x000fe20000410000 */
[----:B------:R-:W3:Y:S01]  /*1970*/  LDC.64 R8, c[0x0][0x3c0] ;  /* 0x0000f000ff087b82 */ /* 0x000ee20000000a00 */
[----:B------:R-:W-:Y:S01]  /*1980*/  ISETP.EQ.AND P1, PT, R26, RZ, P1 ;  /* 0x000000ff1a00720c */ /* 0x000fe20000f22270 */
[----:B------:R-:W-:Y:S01]  /*1990*/  FMUL.FTZ R129, R126, R99 ;  /* 0x000000637e817220 */ /* 0x000fe20000410000 */
[----:B------:R-:W-:Y:S01]  /*19a0*/  LOP3.LUT R125, R2, 0x100, RZ, 0xc0, !PT ;  /* 0x00000100027d7812 */ /* 0x000fe200078ec0ff */
[----:B------:R-:W-:Y:S01]  /*19b0*/  FMUL.FTZ R131, R121, R100 ;  /* 0x0000006479837220 */ /* 0x000fe20000410000 */
[----:B------:R-:W-:Y:S01]  /*19c0*/  IADD3.X R17, PT, PT, RZ, R73, RZ, P2, !PT ;  /* 0x00000049ff117210 */ /* 0x000fe200017fe4ff */
[----:B------:R-:W-:Y:S01]  /*19d0*/  FMUL.FTZ R133, R128, R101 ;  /* 0x0000006580857220 */ /* 0x000fe20000410000 */
[----:B------:R-:W-:Y:S01]  /*19e0*/  FMUL.FTZ R135, R130, R103 ;  /* 0x0000006782877220 */ /* 0x000fe20000410000 */
[----:B------:R-:W4:Y:S01]  /*19f0*/  LDC.64 R6, c[0x0][0x3e0] ;  /* 0x0000f800ff067b82 */ /* 0x000f220000000a00 */
[----:B------:R-:W-:Y:S01]  /*1a00*/  FMUL.FTZ R137, R132, R105 ;  /* 0x0000006984897220 */ /* 0x000fe20000410000 */
[----:B------:R-:W-:Y:S01]  /*1a10*/  FMUL.FTZ R138, R134, R107 ;  /* 0x0000006b868a7220 */ /* 0x000fe20000410000 */
[----:B------:R-:W0:Y:S01]  /*1a20*/  LDCU UR7, c[0x0][0x394] ;  /* 0x00007280ff0777ac */ /* 0x000e220008000800 */
[----:B------:R-:W0:Y:S04]  /*1a30*/  LDCU UR11, c[0x0][0x38c] ;  /* 0x00007180ff0b77ac */ /* 0x000e280008000800 */
[----:B------:R-:W0:Y:S01]  /*1a40*/  LDC.64 R4, c[0x0][0x4f0] ;  /* 0x00013c00ff047b82 */ /* 0x000e220000000a00 */
[----:B------:R-:W0:Y:S01]  /*1a50*/  LDCU UR10, c[0x0][0x388] ;  /* 0x00007100ff0a77ac */ /* 0x000e220008000800 */
[----:B------:R-:W0:Y:S01]  /*1a60*/  LDCU.64 UR8, c[0x0][0x540] ;  /* 0x0000a800ff0877ac */ /* 0x000e220008000a00 */
[----:B------:R-:W-:-:S05]  /*1a70*/  UMOV UR4, URZ ;  /* 0x000000ff00047c82 */ /* 0x000fca0008000000 */
.L_x_8529:
[----:B------:R-:W-:Y:S01]  /*1a80*/  MOV R3, RZ ;  /* 0x000000ff00037202 */ /* 0x000fe20000000f00 */
[----:B------:R-:W-:Y:S01]  /*1a90*/  IMAD.MOV.U32 R2, RZ, RZ, R56 ;  /* 0x000000ffff027224 */ /* 0x000fe200078e0038 */
[-C--:B------:R-:W-:Y:S02]  /*1aa0*/  ISETP.GE.AND P5, PT, R67, R75.reuse, PT ;  /* 0x0000004b4300720c */ /* 0x080fe40003fa6270 */
[----:B------:R-:W-:Y:S01]  /*1ab0*/  ISETP.GE.AND P3, PT, R66, R75, PT ;  /* 0x0000004b4200720c */ /* 0x000fe20003f66270 */
[----:B0---4-:R-:W-:-:S04]  /*1ac0*/  IMAD.WIDE.U32 R34, R6, UR4, R2 ;  /* 0x0000000406227c25 */ /* 0x011fc8000f8e0002 */
[----:B------:R-:W-:Y:S01]  /*1ad0*/  IMAD R3, R7, UR4, R35 ;  /* 0x0000000407037c24 */ /* 0x000fe2000f8e0223 */
[----:B------:R-:W-:-:S04]  /*1ae0*/  LEA R2, P2, R34, R50, 0x1 ;  /* 0x0000003222027211 */ /* 0x000fc800078408ff */
[----:B------:R-:W-:-:S05]  /*1af0*/  LEA.HI.X R3, R34, R51, R3, 0x1, P2 ;  /* 0x0000003322037211 */ /* 0x000fca00010f0c03 */
[----:B------:R-:W4:Y:S04]  /*1b00*/  @!P0 LDG.E.U16 R142, desc[UR16][R2.64] ;  /* 0x00000010028e8981 */ /* 0x000f28000c1e1500 */
[----:B------:R-:W5:Y:S04]  /*1b10*/  @!P5 LDG.E.U16 R141, desc[UR16][R2.64+0x80] ;  /* 0x00008010028dd981 */ /* 0x000f68000c1e1500 */
[----:B------:R-:W5:Y:S01]  /*1b20*/  @!P3 LDG.E.U16 R140, desc[UR16][R2.64+0x40] ;  /* 0x00004010028cb981 */ /* 0x000f62000c1e1500 */
[----:B------:R-:W-:Y:S01]  /*1b30*/  MOV R34, R24 ;  /* 0x0000001800227202 */ /* 0x000fe20000000f00 */
[----:B------:R-:W-:Y:S01]  /*1b40*/  IMAD.MOV.U32 R35, RZ, RZ, R45 ;  /* 0x000000ffff237224 */ /* 0x000fe200078e002d */
[----:B------:R-:W-:-:S02]  /*1b50*/  MOV R122, R22 ;  /* 0x00000016007a7202 */ /* 0x000fc40000000f00 */
[----:B------:R-:W-:Y:S01]  /*1b60*/  MOV R123, R47 ;  /* 0x0000002f007b7202 */ /* 0x000fe20000000f00 */
[----:B--2---:R-:W-:-:S04]  /*1b70*/  IMAD.WIDE.U32 R86, R10, UR4, R34 ;  /* 0x000000040a567c25 */ /* 0x004fc8000f8e0022 */
[----:B------:R-:W-:Y:S01]  /*1b80*/  IMAD R35, R11, UR4, R87 ;  /* 0x000000040b237c24 */ /* 0x000fe2000f8e0257 */
[----:B0-----:R-:W-:Y:S01]  /*1b90*/  LEA R34, P2, R86, R14, 0x2 ;  /* 0x0000000e56227211 */ /* 0x001fe200078410ff */
[----:B---3--:R-:W-:-:S03]  /*1ba0*/  IMAD.WIDE.U32 R122, R8, UR4, R122 ;  /* 0x00000004087a7c25 */ /* 0x008fc6000f8e007a */
[----:B------:R-:W-:Y:S01]  /*1bb0*/  LEA.HI.X R35, R86, R15, R35, 0x2, P2 ;  /* 0x0000000f56237211 */ /* 0x000fe200010f1423 */
[----:B------:R-:W-:Y:S01]  /*1bc0*/  IMAD R87, R9, UR4, R123 ;  /* 0x0000000409577c24 */ /* 0x000fe2000f8e027b */
[C---:B-1----:R-:W-:Y:S01]  /*1bd0*/  LEA R86, P4, R122.reuse, R12, 0x2 ;  /* 0x0000000c7a567211 */ /* 0x042fe200078810ff */
[----:B------:R-:W-:Y:S01]  /*1be0*/  IMAD.MOV.U32 R123, RZ, RZ, RZ ;  /* 0x000000ffff7b7224 */ /* 0x000fe200078e00ff */
[----:B------:R-:W-:Y:S02]  /*1bf0*/  MOV R139, RZ ;  /* 0x000000ff008b7202 */ /* 0x000fe40000000f00 */
[----:B------:R-:W-:Y:S02]  /*1c00*/  LEA.HI.X R87, R122, R13, R87, 0x2, P4 ;  /* 0x0000000d7a577211 */ /* 0x000fe400020f1457 */
[-C--:B------:R-:W-:Y:S01]  /*1c10*/  ISETP.GE.AND P4, PT, R69, R75.reuse, PT ;  /* 0x0000004b4500720c */ /* 0x080fe20003f86270 */
[----:B------:R-:W2:Y:S01]  /*1c20*/  LDG.E R122, desc[UR16][R34.64] ;  /* 0x00000010227a7981 */ /* 0x000ea2000c1e1900 */
[----:B------:R-:W-:-:S02]  /*1c30*/  ISETP.GE.AND P2, PT, R68, R75, PT ;  /* 0x0000004b4400720c */ /* 0x000fc40003f46270 */
[----:B------:R-:W-:Y:S01]  /*1c40*/  ISETP.GE.AND P6, PT, R72, R75, PT ;  /* 0x0000004b4800720c */ /* 0x000fe20003fc6270 */
[----:B------:R-:W3:-:S12]  /*1c50*/  LDG.E R86, desc[UR16][R86.64] ;  /* 0x0000001056567981 */ /* 0x000ed8000c1e1900 */
[----:B------:R-:W3:Y:S01]  /*1c60*/  @!P6 LDG.E.U16 R145, desc[UR16][R2.64+0x1c0] ;  /* 0x0001c0100291e981 */ /* 0x000ee2000c1e1500 */
[----:B----4-:R-:W-:Y:S02]  /*1c70*/  @!P0 PRMT R123, R142, 0x5410, RZ ;  /* 0x000054108e7b8816 */ /* 0x010fe400000000ff */
[----:B-----5:R-:W-:Y:S02]  /*1c80*/  @!P5 PRMT R139, R141, 0x5410, RZ ;  /* 0x000054108d8bd816 */ /* 0x020fe400000000ff */
[-C--:B------:R-:W-:Y:S01]  /*1c90*/  ISETP.GE.AND P5, PT, R71, R75.reuse, PT ;  /* 0x0000004b4700720c */ /* 0x080fe20003fa6270 */
[----:B------:R-:W4:Y:S01]  /*1ca0*/  @!P4 LDG.E.U16 R141, desc[UR16][R2.64+0x100] ;  /* 0x00010010028dc981 */ /* 0x000f22000c1e1500 */
[----:B------:R-:W-:Y:S02]  /*1cb0*/  @!P3 PRMT R123, R123, 0x5410, R140 ;  /* 0x000054107b7bb816 */ /* 0x000fe4000000008c */
[----:B------:R-:W-:Y:S01]  /*1cc0*/  ISETP.GE.AND P3, PT, R70, R75, PT ;  /* 0x0000004b4600720c */ /* 0x000fe20003f66270 */
[----:B------:R-:W5:Y:S08]  /*1cd0*/  @!P2 LDG.E.U16 R140, desc[UR16][R2.64+0xc0] ;  /* 0x0000c010028ca981 */ /* 0x000f70000c1e1500 */
[----:B------:R-:W3:Y:S04]  /*1ce0*/  @!P5 LDG.E.U16 R143, desc[UR16][R2.64+0x180] ;  /* 0x00018010028fd981 */ /* 0x000ee8000c1e1500 */
[----:B------:R0:W3:Y:S01]  /*1cf0*/  @!P3 LDG.E.U16 R35, desc[UR16][R2.64+0x140] ;  /* 0x000140100223b981 */ /* 0x0000e2000c1e1500 */
[----:B------:R-:W-:-:S03]  /*1d00*/  MOV R142, RZ ;  /* 0x000000ff008e7202 */ /* 0x000fc60000000f00 */
[----:B------:R-:W-:Y:S01]  /*1d10*/  STS.U16 [R76], R123 ;  /* 0x0000007b4c007388 */ /* 0x000fe20000000400 */
[----:B0-----:R-:W-:Y:S01]  /*1d20*/  IMAD.MOV.U32 R2, RZ, RZ, RZ ;  /* 0x000000ffff027224 */ /* 0x001fe200078e00ff */
[----:B------:R-:W-:-:S05]  /*1d30*/  PRMT R3, R123, 0x7632, R3 ;  /* 0x000076327b037816 */ /* 0x000fca0000000003 */
[----:B------:R0:W-:Y:S01]  /*1d40*/  STS.U16 [R77+0x40], R3 ;  /* 0x000040034d007388 */ /* 0x0001e20000000400 */
[----:B------:R-:W1:Y:S01]  /*1d50*/  S2UR UR6, SR_CgaCtaId ;  /* 0x00000000000679c3 */ /* 0x000e620000008800 */
[----:B--2---:R-:W-:-:S04]  /*1d60*/  FMUL.FTZ R147, R122, 1.4426950216293334961 ;  /* 0x3fb8aa3b7a937820 */ /* 0x004fc80000410000 */
[-C--:B------:R-:W-:Y:S01]  /*1d70*/  FMUL.FTZ R34, R119, R147.reuse ;  /* 0x0000009377227220 */ /* 0x080fe20000410000 */
[-C--:B------:R-:W-:Y:S01]  /*1d80*/  FMUL.FTZ R87, R124, R147.reuse ;  /* 0x000000937c577220 */ /* 0x080fe20000410000 */
[----:B------:R-:W-:-:S04]  /*1d90*/  FMUL.FTZ R144, R128, R147 ;  /* 0x0000009380907220 */ /* 0x000fc80000410000 */
[----:B------:R-:W2:Y:S01]  /*1da0*/  MUFU.EX2 R34, R34 ;  /* 0x0000002200227308 */ /* 0x000ea20000000800 */
[-C--:B------:R-:W-:Y:S01]  /*1db0*/  FMUL.FTZ R146, R130, R147.reuse ;  /* 0x0000009382927220 */ /* 0x080fe20000410000 */
[----:B------:R-:W-:Y:S01]  /*1dc0*/  UMOV UR5, 0x400 ;  /* 0x0000040000057882 */ /* 0x000fe20000000000 */
[----:B------:R-:W-:-:S05]  /*1dd0*/  FMUL.FTZ R148, R132, R147 ;  /* 0x0000009384947220 */ /* 0x000fca0000410000 */
[----:B------:R-:W0:Y:S01]  /*1de0*/  MUFU.EX2 R87, R87 ;  /* 0x0000005700577308 */ /* 0x000e220000000800 */
[----:B-1----:R-:W-:-:S07]  /*1df0*/  ULEA UR5, UR6, UR5, 0x18 ;  /* 0x0000000506057291 */ /* 0x002fce000f8ec0ff */
[----:B------:R-:W1:Y:S08]  /*1e00*/  MUFU.EX2 R144, R144 ;  /* 0x0000009000907308 */ /* 0x000e700000000800 */
[----:B------:R-:W0:Y:S08]  /*1e10*/  MUFU.EX2 R146, R146 ;  /* 0x0000009200927308 */ /* 0x000e300000000800 */
[----:B------:R-:W0:Y:S01]  /*1e20*/  MUFU.EX2 R148, R148 ;  /* 0x0000009400947308 */ /* 0x000e220000000800 */
[----:B------:R-:W-:Y:S01]  /*1e30*/  BSSY.RECONVERGENT B0, `(.L_x_8508) ;  /* 0x0000046000007945 */ /* 0x000fe20003800200 */
[----:B----4-:R-:W-:-:S02]  /*1e40*/  @!P4 PRMT R142, R141, 0x5410, RZ ;  /* 0x000054108d8ec816 */ /* 0x010fc400000000ff */
[----:B-----5:R-:W-:-:S04]  /*1e50*/  @!P2 PRMT R139, R139, 0x5410, R140 ;  /* 0x000054108b8ba816 */ /* 0x020fc8000000008c */
[----:B------:R-:W-:Y:S02]  /*1e60*/  PRMT R140, R139, 0x7632, R140 ;  /* 0x000076328b8c7816 */ /* 0x000fe4000000008c */
[----:B---3--:R-:W-:Y:S02]  /*1e70*/  @!P5 PRMT R2, R143, 0x5410, RZ ;  /* 0x000054108f02d816 */ /* 0x008fe400000000ff */
[----:B------:R-:W-:Y:S02]  /*1e80*/  @!P3 PRMT R142, R142, 0x5410, R35 ;  /* 0x000054108e8eb816 */ /* 0x000fe40000000023 */
[----:B------:R-:W-:Y:S02]  /*1e90*/  @!P6 PRMT R2, R2, 0x5410, R145 ;  /* 0x000054100202e816 */ /* 0x000fe40000000091 */
[----:B0-----:R-:W-:Y:S01]  /*1ea0*/  PRMT R3, R142, 0x7632, R3 ;  /* 0x000076328e037816 */ /* 0x001fe20000000003 */
[----:B------:R-:W-:Y:S01]  /*1eb0*/  STS.U16 [R78+0x80], R139 ;  /* 0x0000808b4e007388 */ /* 0x000fe20000000400 */
[----:B------:R-:W-:-:S03]  /*1ec0*/  PRMT R35, R2, 0x7632, R35 ;  /* 0x0000763202237816 */ /* 0x000fc60000000023 */
[----:B------:R0:W-:Y:S04]  /*1ed0*/  STS.U16 [R80+0xc0], R140 ;  /* 0x0000c08c50007388 */ /* 0x0001e80000000400 */
[----:B------:R3:W-:Y:S04]  /*1ee0*/  STS.U16 [R81+0x100], R142 ;  /* 0x0001008e51007388 */ /* 0x0007e80000000400 */
[----:B------:R-:W-:Y:S04]  /*1ef0*/  STS.U16 [R82+0x140], R3 ;  /* 0x0001400352007388 */ /* 0x000fe80000000400 */
[----:B------:R-:W-:Y:S04]  /*1f00*/  STS.U16 [R83+0x180], R2 ;  /* 0x0001800253007388 */ /* 0x000fe80000000400 */
[----:B------:R4:W-:Y:S01]  /*1f10*/  STS.U16 [R84+0x1c0], R35 ;  /* 0x0001c02354007388 */ /* 0x0009e20000000400 */
[----:B------:R-:W-:-:S03]  /*1f20*/  NOP ;  /* 0x0000000000007918 */ /* 0x000fc60000000000 */
[----:B------:R-:W5:Y:S04]  /*1f30*/  LDS.U16 R123, [R85+0xc] ;  /* 0x00000c00557b7984 */ /* 0x000f680000000400 */
[----:B------:R-:W2:Y:S04]  /*1f40*/  LDS.U16 R161, [R85] ;  /* 0x0000000055a17984 */ /* 0x000ea80000000400 */
[----:B------:R-:W1:Y:S04]  /*1f50*/  LDS.U16 R157, [R85+0x4] ;  /* 0x00000400559d7984 */ /* 0x000e680000000400 */
[----:B------:R-:W1:Y:S04]  /*1f60*/  LDS.U16 R139, [R85+0x6] ;  /* 0x00000600558b7984 */ /* 0x000e680000000400 */
[----:B------:R-:W1:Y:S04]  /*1f70*/  LDS.U16 R145, [R85+0xa] ;  /* 0x00000a0055917984 */ /* 0x000e680000000400 */
[----:B------:R-:W1:Y:S04]  /*1f80*/  LDS.U16 R159, [R85+0x2] ;  /* 0x00000200559f7984 */ /* 0x000e680000000400 */
[----:B------:R-:W1:Y:S04]  /*1f90*/  LDS.U16 R143, [R85+0x8] ;  /* 0x00000800558f7984 */ /* 0x000e680000000400 */
[----:B------:R-:W1:Y:S01]  /*1fa0*/  LDS.U16 R141, [R85+0xe] ;  /* 0x00000e00558d7984 */ /* 0x000e620000000400 */
[-C--:B0-----:R-:W-:Y:S01]  /*1fb0*/  FMUL.FTZ R140, R126, R147.reuse ;  /* 0x000000937e8c7220 */ /* 0x081fe20000410000 */
[-C--:B---3--:R-:W-:Y:S01]  /*1fc0*/  FMUL.FTZ R142, R121, R147.reuse ;  /* 0x00000093798e7220 */ /* 0x088fe20000410000 */
[----:B------:R-:W-:Y:S01]  /*1fd0*/  ISETP.NE.AND P3, PT, R26, RZ, PT ;  /* 0x000000ff1a00720c */ /* 0x000fe20003f65270 */
[----:B----4-:R-:W-:Y:S01]  /*1fe0*/  FMUL.FTZ R35, R134, R147 ;  /* 0x0000009386237220 */ /* 0x010fe20000410000 */
[----:B------:R-:W-:-:S02]  /*1ff0*/  IADD3 R2, PT, PT, R164, UR4, RZ ;  /* 0x00000004a4027c10 */ /* 0x000fc4000fffe0ff */
[----:B------:R-:W-:Y:S02]  /*2000*/  ISETP.NE.AND P2, PT, R26, 0x1f, PT ;  /* 0x0000001f1a00780c */ /* 0x000fe40003f45270 */
[----:B------:R-:W-:Y:S01]  /*2010*/  SEL R2, R2, R53, !P3 ;  /* 0x0000003502027207 */ /* 0x000fe20005800000 */
[----:B------:R-:W0:Y:S01]  /*2020*/  MUFU.EX2 R140, R140 ;  /* 0x0000008c008c7308 */ /* 0x000e220000000800 */
[----:B-----5:R-:W-:Y:S02]  /*2030*/  SHF.L.U32 R123, R123, 0x10, RZ ;  /* 0x000000107b7b7819 */ /* 0x020fe400000006ff */
[----:B------:R-:W-:-:S05]  /*2040*/  LEA R3, R2, UR5, 0x2 ;  /* 0x0000000502037c11 */ /* 0x000fca000f8e10ff */
[----:B------:R-:W3:Y:S01]  /*2050*/  MUFU.EX2 R142, R142 ;  /* 0x0000008e008e7308 */ /* 0x000ee20000000800 */
[----:B--2---:R-:W-:Y:S02]  /*2060*/  SHF.L.U32 R161, R161, 0x10, RZ ;  /* 0x00000010a1a17819 */ /* 0x004fe400000006ff */
[----:B-1----:R-:W-:-:S05]  /*2070*/  SHF.L.U32 R157, R157, 0x10, RZ ;  /* 0x000000109d9d7819 */ /* 0x002fca00000006ff */
[----:B------:R-:W1:Y:S01]  /*2080*/  MUFU.EX2 R35, R35 ;  /* 0x0000002300237308 */ /* 0x000e620000000800 */
[----:B------:R-:W-:Y:S02]  /*2090*/  SHF.L.U32 R139, R139, 0x10, RZ ;  /* 0x000000108b8b7819 */ /* 0x000fe400000006ff */
[----:B------:R-:W-:Y:S01]  /*20a0*/  SHF.L.U32 R145, R145, 0x10, RZ ;  /* 0x0000001091917819 */ /* 0x000fe200000006ff */
[----:B------:R-:W-:Y:S01]  /*20b0*/  IMAD.U32 R159, R159, 0x10000, RZ ;  /* 0x000100009f9f7824 */ /* 0x000fe200078e00ff */
[----:B------:R2:W-:Y:S01]  /*20c0*/  STS [R3+0x878], R34 ;  /* 0x0008782203007388 */ /* 0x0005e20000000800 */
[----:B------:R-:W-:Y:S02]  /*20d0*/  IMAD.U32 R143, R143, 0x10000, RZ ;  /* 0x000100008f8f7824 */ /* 0x000fe400078e00ff */
[C---:B------:R-:W-:Y:S01]  /*20e0*/  FMUL.FTZ R163, R86.reuse, R123 ;  /* 0x0000007b56a37220 */ /* 0x040fe20000410000 */
[----:B------:R-:W-:Y:S02]  /*20f0*/  IMAD.U32 R141, R141, 0x10000, RZ ;  /* 0x000100008d8d7824 */ /* 0x000fe400078e00ff */
[C---:B------:R-:W-:Y:S01]  /*2100*/  FMUL.FTZ R147, R86.reuse, R159 ;  /* 0x0000009f56937220 */ /* 0x040fe20000410000 */
[C---:B------:R-:W-:Y:S01]  /*2110*/  FMUL.FTZ R149, R86.reuse, R157 ;  /* 0x0000009d56957220 */ /* 0x040fe20000410000 */
[C---:B--2---:R-:W-:Y:S01]  /*2120*/  FMUL.FTZ R3, R86.reuse, R161 ;  /* 0x000000a156037220 */ /* 0x044fe20000410000 */
        /* <DEDUP_REMOVED lines=13> */
[----:B01-3--:R-:W-:Y:S05]  /*2200*/  @P2 BRA `(.L_x_8509) ;  /* 0x00000000001c2947 */ /* 0x00bfea0003800000 */
[----:B------:R-:W-:Y:S01]  /*2210*/  ISETP.NE.AND P2, PT, R52, UR7, PT ;  /* 0x0000000734007c0c */ /* 0x000fe2000bf45270 */
[----:B------:R-:W-:-:S12]  /*2220*/  HFMA2 R154, -RZ, RZ, 1.875, 0 ;  /* 0x3f800000ff9a7431 */ /* 0x000fd800000001ff */
[----:B------:R-:W-:Y:S05]  /*2230*/  @!P2 BRA `(.L_x_8510) ;  /* 0x000000000014a947 */ /* 0x000fea0003800000 */
[----:B------:R-:W-:-:S04]  /*2240*/  IADD3 R2, PT, PT, R125, UR4, RZ ;  /* 0x000000047d027c10 */ /* 0x000fc8000fffe0ff */
[----:B------:R-:W-:-:S05]  /*2250*/  LEA R2, R2, UR5, 0x2 ;  /* 0x0000000502027c11 */ /* 0x000fca000f8e10ff */
[----:B------:R2:W3:Y:S01]  /*2260*/  LDS R154, [R2+0x878] ;  /* 0x00087800029a7984 */ /* 0x0004e20000000800 */
[----:B------:R-:W-:Y:S05]  /*2270*/  BRA `(.L_x_8510) ;  /* 0x0000000000047947 */ /* 0x000fea0003800000 */
.L_x_8509:
[----:B------:R0:W1:Y:S02]  /*2280*/  LDS R154, [R158+0x107c] ;  /* 0x00107c009e9a7984 */ /* 0x0000640000000800 */
.L_x_8510:
[----:B------:R-:W-:Y:S05]  /*2290*/  BSYNC.RECONVERGENT B0 ;  /* 0x0000000000007941 */ /* 0x000fea0003800200 */
.L_x_8508:
[----:B--2---:R-:W2:Y:S01]  /*22a0*/  @P1 LDC R2, c[0x0][0x38c] ;  /* 0x0000e300ff021b82 */ /* 0x004ea20000000800 */
[----:B------:R-:W-:Y:S02]  /*22b0*/  IMAD.MOV.U32 R160, RZ, RZ, RZ ;  /* 0x000000ffffa07224 */ /* 0x000fe400078e00ff */
[----:B--2---:R-:W-:-:S04]  /*22c0*/  @P1 IMAD R3, R117, R2, UR4 ;  /* 0x0000000475031e24 */ /* 0x004fc8000f8e0202 */
[----:B------:R-:W-:-:S05]  /*22d0*/  @P1 IMAD.WIDE R2, R3, 0x8, R32 ;  /* 0x0000000803021825 */ /* 0x000fca00078e0220 */
[----:B------:R2:W4:Y:S01]  /*22e0*/  @P1 LDG.E R160, desc[UR16][R2.64+0x4] ;  /* 0x0000041002a01981 */ /* 0x000522000c1e1900 */
[-C--:B------:R-:W-:Y:S01]  /*22f0*/  FFMA.FTZ R162, R127, R87.reuse, R136 ;  /* 0x000000577fa27223 */ /* 0x080fe20000010088 */
[----:B------:R-:W-:Y:S01]  /*2300*/  FMUL.FTZ R165, R34, R87 ;  /* 0x0000005722a57220 */ /* 0x000fe20000410000 */
[----:B-1-3--:R-:W-:Y:S01]  /*2310*/  FMUL.FTZ R169, R35, R154 ;  /* 0x0000009a23a97220 */ /* 0x00afe20000410000 */
[----:B------:R-:W-:Y:S01]  /*2320*/  ISETP.GE.AND P2, PT, R79, 0x1, PT ;  /* 0x000000014f00780c */ /* 0x000fe20003f46270 */
[C---:B------:R-:W-:Y:S01]  /*2330*/  FFMA.FTZ R162, R140.reuse, R162, R129 ;  /* 0x000000a28ca27223 */ /* 0x040fe20000010081 */
[----:B------:R-:W-:Y:S01]  /*2340*/  FMUL.FTZ R165, R140, R165 ;  /* 0x000000a58ca57220 */ /* 0x000fe20000410000 */
[----:B------:R-:W-:Y:S01]  /*2350*/  FMUL.FTZ R169, R148, R169 ;  /* 0x000000a994a97220 */ /* 0x000fe20000410000 */
[----:B------:R-:W-:Y:S01]  /*2360*/  ISETP.NE.AND P4, PT, R156, 0x1f, PT ;  /* 0x0000001f9c00780c */ /* 0x000fe20003f85270 */
[C---:B------:R-:W-:Y:S01]  /*2370*/  FFMA.FTZ R162, R142.reuse, R162, R131 ;  /* 0x000000a28ea27223 */ /* 0x040fe20000010083 */
[C---:B--2---:R-:W-:Y:S01]  /*2380*/  FFMA.FTZ R2, R35.reuse, R163, R152 ;  /* 0x000000a323027223 */ /* 0x044fe20000010098 */
[----:B------:R-:W-:Y:S01]  /*2390*/  FMUL.FTZ R165, R142, R165 ;  /* 0x000000a58ea57220 */ /* 0x000fe20000410000 */
[----:B------:R-:W-:Y:S01]  /*23a0*/  FMUL.FTZ R169, R146, R169 ;  /* 0x000000a992a97220 */ /* 0x000fe20000410000 */
[----:B------:R-:W-:Y:S01]  /*23b0*/  FFMA.FTZ R162, R144, R162, R133 ;  /* 0x000000a290a27223 */ /* 0x000fe20000010085 */
[----:B------:R-:W-:Y:S01]  /*23c0*/  FFMA.FTZ R2, R148, R2, R155 ;  /* 0x0000000294027223 */ /* 0x000fe2000001009b */
[C---:B------:R-:W-:Y:S01]  /*23d0*/  FMUL.FTZ R165, R144.reuse, R165 ;  /* 0x000000a590a57220 */ /* 0x040fe20000410000 */
        /* <DEDUP_REMOVED lines=9> */
[C---:B------:R-:W-:Y:S01]  /*2470*/  FFMA.FTZ R167, R35.reuse, R162, R138 ;  /* 0x000000a223a77223 */ /* 0x040fe2000001008a */
[----:B------:R-:W-:Y:S01]  /*2480*/  FFMA.FTZ R3, R142, R3, R149 ;  /* 0x000000038e037223 */ /* 0x000fe20000010095 */
[----:B------:R-:W-:Y:S01]  /*2490*/  FMUL.FTZ R162, R35, R2 ;  /* 0x0000000223a27220 */ /* 0x000fe20000410000 */
[C---:B------:R-:W-:Y:S01]  /*24a0*/  FMUL.FTZ R170, R87.reuse, R170 ;  /* 0x000000aa57aa7220 */ /* 0x040fe20000410000 */
[----:B------:R-:W-:Y:S01]  /*24b0*/  ISETP.GT.U32.AND P5, PT, R156, 0x17, PT ;  /* 0x000000179c00780c */ /* 0x000fe20003fa4070 */
[----:B------:R-:W1:Y:S01]  /*24c0*/  SHFL.UP PT, R168, R167, 0x1, RZ ;  /* 0x04200000a7a87989 */ /* 0x000e6200000e00ff */
[----:B------:R-:W-:Y:S01]  /*24d0*/  FFMA.FTZ R2, R140, R3, R147 ;  /* 0x000000038c027223 */ /* 0x000fe20000010093 */
[----:B------:R-:W-:Y:S01]  /*24e0*/  ULEA UR6, UR4, UR5, 0x3 ;  /* 0x0000000504067291 */ /* 0x000fe2000f8e18ff */
[----:B------:R-:W-:Y:S01]  /*24f0*/  BSSY.RECONVERGENT B0, `(.L_x_8511) ;  /* 0x0000094000007945 */ /* 0x000fe20003800200 */
[----:B------:R-:W2:Y:S01]  /*2500*/  SHFL.UP PT, R3, R162, 0x1, RZ ;  /* 0x04200000a2037989 */ /* 0x000ea200000e00ff */
[----:B------:R-:W-:-:S03]  /*2510*/  FFMA.FTZ R165, R87, R2, R150 ;  /* 0x0000000257a57223 */ /* 0x000fc60000010096 */
[----:B------:R-:W3:Y:S02]  /*2520*/  SHFL.DOWN PT, R171, R170, 0x1, 0x1f ;  /* 0x08201f00aaab7f89 */ /* 0x000ee400000e0000 */
[----:B------:R-:W-:Y:S02]  /*2530*/  MOV R169, R165 ;  /* 0x000000a500a97202 */ /* 0x000fe40000000f00 */
[----:B------:R-:W5:Y:S01]  /*2540*/  SHFL.DOWN PT, R172, R165, 0x1, 0x1f ;  /* 0x08201f00a5ac7f89 */ /* 0x000f6200000e0000 */
[C---:B-1----:R-:W-:Y:S01]  /*2550*/  FFMA.FTZ R168, R162.reuse, R168, R167 ;  /* 0x000000a8a2a87223 */ /* 0x042fe200000100a7 */
[----:B--2---:R-:W-:-:S04]  /*2560*/  @P2 FMUL.FTZ R162, R162, R3 ;  /* 0x00000003a2a22220 */ /* 0x004fc80000410000 */
[----:B------:R-:W-:Y:S02]  /*2570*/  FSEL R167, R167, R168, !P2 ;  /* 0x000000a8a7a77208 */ /* 0x000fe40005000000 */
[----:B------:R-:W-:Y:S01]  /*2580*/  ISETP.GE.AND P2, PT, R79, 0x2, PT ;  /* 0x000000024f00780c */ /* 0x000fe20003f46270 */
[----:B---3--:R-:W-:Y:S01]  /*2590*/  @P4 FMUL.FTZ R168, R171, R170 ;  /* 0x000000aaaba84220 */ /* 0x008fe20000410000 */
[----:B------:R-:W-:Y:S01]  /*25a0*/  SHFL.UP PT, R3, R162, 0x2, RZ ;  /* 0x04400000a2037989 */ /* 0x000fe200000e00ff */
[----:B-----5:R-:W-:-:S03]  /*25b0*/  @P4 FFMA.FTZ R169, R170, R172, R169 ;  /* 0x000000acaaa94223 */ /* 0x020fc600000100a9 */
[----:B------:R-:W1:Y:S01]  /*25c0*/  SHFL.UP PT, R2, R167, 0x2, RZ ;  /* 0x04400000a7027989 */ /* 0x000e6200000e00ff */
[----:B------:R-:W-:Y:S02]  /*25d0*/  @P4 MOV R170, R168 ;  /* 0x000000a800aa4202 */ /* 0x000fe40000000f00 */
[----:B------:R-:W-:Y:S01]  /*25e0*/  ISETP.GT.U32.AND P4, PT, R156, 0x1d, PT ;  /* 0x0000001d9c00780c */ /* 0x000fe20003f84070 */
[----:B------:R-:W2:Y:S04]  /*25f0*/  SHFL.DOWN PT, R168, R169, 0x2, 0x1f ;  /* 0x08401f00a9a87f89 */ /* 0x000ea800000e0000 */
[----:B------:R-:W3:Y:S01]  /*2600*/  SHFL.DOWN PT, R165, R170, 0x2, 0x1f ;  /* 0x08401f00aaa57f89 */ /* 0x000ee200000e0000 */
[C---:B-1----:R-:W-:Y:S01]  /*2610*/  FFMA.FTZ R2, R162.reuse, R2, R167 ;  /* 0x00000002a2027223 */ /* 0x042fe200000100a7 */
[----:B------:R-:W-:-:S06]  /*2620*/  @P2 FMUL.FTZ R162, R162, R3 ;  /* 0x00000003a2a22220 */ /* 0x000fcc0000410000 */
[C---:B--2---:R-:W-:Y:S01]  /*2630*/  @!P4 FFMA.FTZ R169, R170.reuse, R168, R169 ;  /* 0x000000a8aaa9c223 */ /* 0x044fe200000100a9 */
[----:B------:R-:W-:Y:S01]  /*2640*/  FSEL R167, R167, R2, !P2 ;  /* 0x00000002a7a77208 */ /* 0x000fe20005000000 */
[----:B------:R-:W-:Y:S01]  /*2650*/  SHFL.UP PT, R3, R162, 0x4, RZ ;  /* 0x04800000a2037989 */ /* 0x000fe200000e00ff */
[----:B------:R-:W-:Y:S01]  /*2660*/  ISETP.GE.AND P2, PT, R79, 0x4, PT ;  /* 0x000000044f00780c */ /* 0x000fe20003f46270 */
[----:B---3--:R-:W-:Y:S02]  /*2670*/  @!P4 FMUL.FTZ R165, R170, R165 ;  /* 0x000000a5aaa5c220 */ /* 0x008fe40000410000 */
[----:B------:R-:W1:Y:S02]  /*2680*/  SHFL.UP PT, R2, R167, 0x4, RZ ;  /* 0x04800000a7027989 */ /* 0x000e6400000e00ff */
[----:B------:R-:W-:Y:S01]  /*2690*/  @!P4 IMAD.MOV.U32 R170, RZ, RZ, R165 ;  /* 0x000000ffffaac224 */ /* 0x000fe200078e00a5 */
        /* <DEDUP_REMOVED lines=8> */
[C---:B------:R-:W-:Y:S01]  /*2720*/  ISETP.GE.AND P2, PT, R79.reuse, 0x8, PT ;  /* 0x000000084f00780c */ /* 0x040fe20003f46270 */
[----:B---3--:R-:W-:Y:S02]  /*2730*/  @!P4 FMUL.FTZ R167, R170, R171 ;  /* 0x000000abaaa7c220 */ /* 0x008fe40000410000 */
[----:B------:R-:W1:Y:S03]  /*2740*/  SHFL.UP PT, R2, R165, 0x8, RZ ;  /* 0x05000000a5027989 */ /* 0x000e6600000e00ff */
[----:B------:R-:W-:Y:S01]  /*2750*/  @!P4 MOV R170, R167 ;  /* 0x000000a700aac202 */ /* 0x000fe20000000f00 */
[----:B------:R-:W2:Y:S01]  /*2760*/  SHFL.DOWN PT, R172, R169, 0x8, 0x1f ;  /* 0x09001f00a9ac7f89 */ /* 0x000ea200000e0000 */
[----:B------:R-:W-:-:S03]  /*2770*/  ISETP.GE.AND P4, PT, R79, 0x10, PT ;  /* 0x000000104f00780c */ /* 0x000fc60003f86270 */
[----:B------:R-:W3:Y:S01]  /*2780*/  SHFL.DOWN PT, R171, R170, 0x8, 0x1f ;  /* 0x09001f00aaab7f89 */ /* 0x000ee200000e0000 */
[C---:B-1----:R-:W-:Y:S01]  /*2790*/  FFMA.FTZ R2, R162.reuse, R2, R165 ;  /* 0x00000002a2027223 */ /* 0x042fe200000100a5 */
[----:B------:R-:W-:Y:S01]  /*27a0*/  @P2 FMUL.FTZ R162, R162, R3 ;  /* 0x00000003a2a22220 */ /* 0x000fe20000410000 */
[----:B------:R-:W-:Y:S02]  /*27b0*/  IMAD.MOV.U32 R3, RZ, RZ, RZ ;  /* 0x000000ffff037224 */ /* 0x000fe400078e00ff */
[----:B--2---:R-:W-:Y:S01]  /*27c0*/  @!P5 FFMA.FTZ R169, R170, R172, R169 ;  /* 0x000000acaaa9d223 */ /* 0x004fe200000100a9 */
[----:B------:R-:W-:Y:S01]  /*27d0*/  FSEL R167, R165, R2, !P2 ;  /* 0x00000002a5a77208 */ /* 0x000fe20005000000 */
[----:B------:R-:W-:Y:S01]  /*27e0*/  HFMA2 R2, -RZ, RZ, 1.875, 0 ;  /* 0x3f800000ff027431 */ /* 0x000fe200000001ff */
[----:B------:R-:W-:Y:S01]  /*27f0*/  ISETP.GE.AND P2, PT, R52, UR7, PT ;  /* 0x0000000734007c0c */ /* 0x000fe2000bf46270 */
[----:B------:R-:W-:Y:S01]  /*2800*/  SHFL.UP PT, R165, R162, 0x10, RZ ;  /* 0x06000000a2a57989 */ /* 0x000fe200000e00ff */
[----:B---3--:R-:W-:-:S02]  /*2810*/  @!P5 FMUL.FTZ R171, R170, R171 ;  /* 0x000000abaaabd220 */ /* 0x008fc40000410000 */
[----:B------:R-:W-:Y:S01]  /*2820*/  ISETP.NE.OR P2, PT, R26, RZ, P2 ;  /* 0x000000ff1a00720c */ /* 0x000fe20001745670 */
[----:B------:R-:W1:Y:S02]  /*2830*/  SHFL.UP PT, R168, R167, 0x10, RZ ;  /* 0x06000000a7a87989 */ /* 0x000e6400000e00ff */
[----:B------:R-:W-:Y:S02]  /*2840*/  @!P5 MOV R170, R171 ;  /* 0x000000ab00aad202 */ /* 0x000fe40000000f00 */
[----:B------:R-:W2:Y:S04]  /*2850*/  SHFL.DOWN PT, R172, R169, 0x10, 0x1f ;  /* 0x0a001f00a9ac7f89 */ /* 0x000ea800000e0000 */
[----:B------:R-:W3:Y:S04]  /*2860*/  SHFL.DOWN PT, R171, R170, 0x10, 0x1f ;  /* 0x0a001f00aaab7f89 */ /* 0x000ee800000e0000 */
[----:B------:R-:W5:Y:S01]  /*2870*/  @!P2 LDS.64 R2, [UR6+0x10f8] ;  /* 0x0010f806ff02a984 */ /* 0x000f620008000a00 */
[----:B------:R-:W-:Y:S01]  /*2880*/  ISETP.GT.U32.AND P2, PT, R156, 0xf, PT ;  /* 0x0000000f9c00780c */ /* 0x000fe20003f44070 */
[C---:B-1----:R-:W-:Y:S01]  /*2890*/  FFMA.FTZ R168, R162.reuse, R168, R167 ;  /* 0x000000a8a2a87223 */ /* 0x042fe200000100a7 */
[----:B------:R-:W-:-:S11]  /*28a0*/  @P4 FMUL.FTZ R162, R162, R165 ;  /* 0x000000a5a2a24220 */ /* 0x000fd60000410000 */
[C---:B--2---:R-:W-:Y:S01]  /*28b0*/  @!P2 FFMA.FTZ R169, R170.reuse, R172, R169 ;  /* 0x000000acaaa9a223 */ /* 0x044fe200000100a9 */
[----:B------:R-:W-:Y:S01]  /*28c0*/  FSEL R168, R167, R168, !P4 ;  /* 0x000000a8a7a87208 */ /* 0x000fe20006000000 */
[----:B------:R-:W-:Y:S01]  /*28d0*/  SHFL.UP PT, R162, R162, 0x1, RZ ;  /* 0x04200000a2a27989 */ /* 0x000fe200000e00ff */
[----:B---3--:R-:W-:-:S03]  /*28e0*/  @!P2 FMUL.FTZ R171, R170, R171 ;  /* 0x000000abaaaba220 */ /* 0x008fc60000410000 */
[----:B------:R-:W-:Y:S02]  /*28f0*/  SHFL.UP PT, R165, R168, 0x1, RZ ;  /* 0x04200000a8a57989 */ /* 0x000fe400000e00ff */
[----:B------:R-:W-:Y:S02]  /*2900*/  @!P2 MOV R170, R171 ;  /* 0x000000ab00aaa202 */ /* 0x000fe40000000f00 */
[----:B------:R-:W-:Y:S01]  /*2910*/  SHFL.DOWN PT, R172, R169, 0x1, 0x1f ;  /* 0x08201f00a9ac7f89 */ /* 0x000fe200000e0000 */
[----:B------:R-:W-:-:S03]  /*2920*/  ISETP.NE.AND P2, PT, R26, RZ, PT ;  /* 0x000000ff1a00720c */ /* 0x000fc60003f45270 */
[----:B------:R-:W-:Y:S04]  /*2930*/  SHFL.DOWN PT, R171, R170, 0x1, 0x1f ;  /* 0x08201f00aaab7f89 */ /* 0x000fe800000e0000 */
[----:B-----5:R-:W-:Y:S04]  /*2940*/  SHFL.IDX PT, R174, R3, RZ, 0x1f ;  /* 0x00001fff03ae7589 */ /* 0x020fe800000e0000 */
[----:B----4-:R-:W1:Y:S04]  /*2950*/  SHFL.IDX PT, R167, R160, RZ, 0x1f ;  /* 0x00001fffa0a77589 */ /* 0x010e6800000e0000 */
[----:B------:R-:W2:Y:S01]  /*2960*/  SHFL.IDX PT, R160, R170, RZ, 0x1f ;  /* 0x00001fffaaa07589 */ /* 0x000ea200000e0000 */
[----:B-1----:R-:W-:Y:S01]  /*2970*/  @P3 FFMA.FTZ R167, R162, R167, R165 ;  /* 0x000000a7a2a73223 */ /* 0x002fe200000100a5 */
[----:B------:R-:W-:-:S02]  /*2980*/  ISETP.NE.AND P3, PT, R26, 0x1f, PT ;  /* 0x0000001f1a00780c */ /* 0x000fc40003f65270 */
[----:B------:R-:W1:Y:S01]  /*2990*/  SHFL.IDX PT, R165, R169, RZ, 0x1f ;  /* 0x00001fffa9a57589 */ /* 0x000e6200000e0000 */
[----:B------:R-:W-:Y:S01]  /*29a0*/  FFMA.FTZ R162, R34, R167, R127 ;  /* 0x000000a722a27223 */ /* 0x000fe2000001007f */
[----:B--2---:R-:W-:-:S03]  /*29b0*/  FMUL.FTZ R2, R160, R2 ;  /* 0x00000002a0027220 */ /* 0x004fc60000410000 */
[-C--:B------:R-:W-:Y:S01]  /*29c0*/  FMUL.FTZ R161, R161, R162.reuse ;  /* 0x000000a2a1a17220 */ /* 0x080fe20000410000 */
[----:B------:R-:W-:-:S03]  /*29d0*/  FFMA.FTZ R173, R87, R162, R136 ;  /* 0x000000a257ad7223 */ /* 0x000fc60000010088 */
[----:B------:R-:W-:Y:S01]  /*29e0*/  FFMA.FTZ R161, R0, R161, RZ ;  /* 0x000000a100a17223 */ /* 0x000fe200000100ff */
[-C--:B------:R-:W-:Y:S01]  /*29f0*/  FMUL.FTZ R159, R159, R173.reuse ;  /* 0x000000ad9f9f7220 */ /* 0x080fe20000410000 */
[----:B------:R-:W-:Y:S01]  /*2a00*/  FFMA.FTZ R168, R140, R173, R129 ;  /* 0x000000ad8ca87223 */ /* 0x000fe20000010081 */
[----:B------:R-:W-:Y:S02]  /*2a10*/  @P3 FFMA.FTZ R174, R171, R174, R172 ;  /* 0x000000aeabae3223 */ /* 0x000fe400000100ac */
[----:B------:R-:W-:Y:S01]  /*2a20*/  FFMA.FTZ R159, R98, R159, R161 ;  /* 0x0000009f629f7223 */ /* 0x000fe200000100a1 */
[----:B------:R-:W-:-:S04]  /*2a30*/  FMUL.FTZ R157, R157, R168 ;  /* 0x000000a89d9d7220 */ /* 0x000fc80000410000 */
[----:B------:R-:W-:Y:S01]  /*2a40*/  FFMA.FTZ R161, R102, R157, R159 ;  /* 0x0000009d66a17223 */ /* 0x000fe2000001009f */
[----:B------:R-:W-:Y:S01]  /*2a50*/  FFMA.FTZ R157, R174, R154, R163 ;  /* 0x0000009aae9d7223 */ /* 0x000fe200000100a3 */
[C---:B------:R-:W-:Y:S01]  /*2a60*/  FMUL.FTZ R159, R86.reuse, R162 ;  /* 0x000000a2569f7220 */ /* 0x040fe20000410000 */
[-C--:B------:R-:W-:Y:S01]  /*2a70*/  FMUL.FTZ R163, R86, R168.reuse ;  /* 0x000000a856a37220 */ /* 0x080fe20000410000 */
[----:B-1----:R-:W-:Y:S01]  /*2a80*/  FFMA.FTZ R3, R160, R3, R165 ;  /* 0x00000003a0037223 */ /* 0x002fe200000100a5 */
[----:B------:R-:W-:Y:S01]  /*2a90*/  FFMA.FTZ R160, R142, R168, R131 ;  /* 0x000000a88ea07223 */ /* 0x000fe20000010083 */
[----:B------:R-:W-:Y:S01]  /*2aa0*/  FMUL.FTZ R34, R0, R159 ;  /* 0x0000009f00227220 */ /* 0x000fe20000410000 */
[----:B------:R-:W-:Y:S01]  /*2ab0*/  FMUL.FTZ R159, R86, R173 ;  /* 0x000000ad569f7220 */ /* 0x000fe20000410000 */
[----:B------:R-:W-:Y:S01]  /*2ac0*/  FMUL.FTZ R163, R102, R163 ;  /* 0x000000a366a37220 */ /* 0x000fe20000410000 */
[-C--:B------:R-:W-:Y:S01]  /*2ad0*/  FFMA.FTZ R154, R144, R160.reuse, R133 ;  /* 0x000000a0909a7223 */ /* 0x080fe20000010085 */
[----:B------:R1:W-:Y:S01]  /*2ae0*/  @!P2 STS.64 [UR6+0x10f8], R2 ;  /* 0x0010f802ff00a988 */ /* 0x0003e20008000a06 */
[----:B------:R-:W-:Y:S01]  /*2af0*/  FMUL.FTZ R165, R86, R160 ;  /* 0x000000a056a57220 */ /* 0x000fe20000410000 */
[----:B------:R-:W-:Y:S01]  /*2b00*/  FMUL.FTZ R159, R98, R159 ;  /* 0x0000009f629f7220 */ /* 0x000fe20000410000 */
[----:B------:R-:W-:Y:S01]  /*2b10*/  FFMA.FTZ R170, R146, R154, R135 ;  /* 0x0000009a92aa7223 */ /* 0x000fe20000010087 */
[----:B------:R-:W-:Y:S01]  /*2b20*/  STS [R57+0x220], R34 ;  /* 0x0002202239007388 */ /* 0x000fe20000000800 */
[----:B------:R-:W-:Y:S01]  /*2b30*/  FMUL.FTZ R165, R104, R165 ;  /* 0x000000a568a57220 */ /* 0x000fe20000410000 */
[----:B------:R-:W-:Y:S01]  /*2b40*/  FMUL.FTZ R139, R139, R160 ;  /* 0x000000a08b8b7220 */ /* 0x000fe20000410000 */
[-C--:B------:R-:W-:Y:S01]  /*2b50*/  FFMA.FTZ R172, R148, R170.reuse, R137 ;  /* 0x000000aa94ac7223 */ /* 0x080fe20000010089 */
[C---:B------:R-:W-:Y:S01]  /*2b60*/  FMUL.FTZ R167, R86.reuse, R170 ;  /* 0x000000aa56a77220 */ /* 0x040fe20000410000 */
[----:B------:R-:W-:Y:S01]  /*2b70*/  STS [R58+0x4], R159 ;  /* 0x0000049f3a007388 */ /* 0x000fe20000000800 */
[C---:B-1----:R-:W-:Y:S01]  /*2b80*/  FMUL.FTZ R3, R86.reuse, R154 ;  /* 0x0000009a56037220 */ /* 0x042fe20000410000 */
[-C--:B------:R-:W-:Y:S01]  /*2b90*/  FFMA.FTZ R175, R35, R172.reuse, R138 ;  /* 0x000000ac23af7223 */ /* 0x080fe2000001008a */
[----:B------:R-:W-:Y:S01]  /*2ba0*/  FMUL.FTZ R169, R86, R172 ;  /* 0x000000ac56a97220 */ /* 0x000fe20000410000 */
        /* <DEDUP_REMOVED lines=8> */
[----:B------:R-:W-:Y:S01]  /*2c30*/  STS [R58+0xc], R165 ;  /* 0x00000ca53a007388 */ /* 0x000fe20000000800 */
[----:B------:R-:W-:Y:S01]  /*2c40*/  FMUL.FTZ R145, R145, R170 ;  /* 0x000000aa91917220 */ /* 0x000fe20000410000 */
[----:B------:R-:W-:Y:S01]  /*2c50*/  FMUL.FTZ R123, R123, R172 ;  /* 0x000000ac7b7b7220 */ /* 0x000fe20000410000 */
[----:B------:R-:W-:Y:S01]  /*2c60*/  FFMA.FTZ R139, R106, R143, R139 ;  /* 0x0000008f6a8b7223 */ /* 0x000fe2000001008b */
[----:B------:R2:W-:Y:S01]  /*2c70*/  STS [R58+0x10], R3 ;  /* 0x000010033a007388 */ /* 0x0005e20000000800 */
[----:B------:R-:W-:Y:S01]  /*2c80*/  FMUL.FTZ R141, R141, R175 ;  /* 0x000000af8d8d7220 */ /* 0x000fe20000410000 */
[----:B-1----:R-:W-:Y:S01]  /*2c90*/  FFMA.FTZ R163, R35, R157, R152 ;  /* 0x0000009d23a37223 */ /* 0x002fe20000010098 */
[----:B------:R-:W-:Y:S01]  /*2ca0*/  FFMA.FTZ R139, R108, R145, R139 ;  /* 0x000000916c8b7223 */ /* 0x000fe2000001008b */
[----:B------:R1:W-:Y:S02]  /*2cb0*/  STS [R58+0x14], R167 ;  /* 0x000014a73a007388 */ /* 0x0003e40000000800 */
[----:B------:R-:W-:Y:S01]  /*2cc0*/  FFMA.FTZ R155, R148, R163, R155 ;  /* 0x000000a3949b7223 */ /* 0x000fe2000001009b */
[----:B------:R-:W-:Y:S01]  /*2cd0*/  IADD3 R148, PT, PT, -R166, UR10, RZ ;  /* 0x0000000aa6947c10 */ /* 0x000fe2000fffe1ff */
[----:B------:R3:W-:Y:S01]  /*2ce0*/  STS [R58+0x18], R169 ;  /* 0x000018a93a007388 */ /* 0x0007e20000000800 */
[----:B------:R-:W-:Y:S01]  /*2cf0*/  FFMA.FTZ R123, R110, R123, R139 ;  /* 0x0000007b6e7b7223 */ /* 0x000fe2000001008b */
[----:B--2---:R-:W-:-:S04]  /*2d00*/  IMAD.WIDE.U32 R2, R4, UR4, R16 ;  /* 0x0000000404027c25 */ /* 0x004fc8000f8e0010 */
[----:B------:R-:W-:Y:S01]  /*2d10*/  FFMA.FTZ R161, R146, R155, R153 ;  /* 0x0000009b92a17223 */ /* 0x000fe20000010099 */
[----:B------:R2:W-:Y:S01]  /*2d20*/  STS [R58+0x1c], R171 ;  /* 0x00001cab3a007388 */ /* 0x0005e20000000800 */
[----:B------:R-:W-:Y:S01]  /*2d30*/  BAR.SYNC.DEFER_BLOCKING 0x0 ;  /* 0x0000000000007b1d */ /* 0x000fe20000010000 */
[----:B------:R-:W-:Y:S01]  /*2d40*/  IMAD R3, R5, UR4, R3 ;  /* 0x0000000405037c24 */ /* 0x000fe2000f8e0203 */
[----:B------:R-:W-:Y:S01]  /*2d50*/  LEA R34, P3, R2, UR8, 0x2 ;  /* 0x0000000802227c11 */ /* 0x000fe2000f8610ff */
[----:B------:R-:W-:Y:S01]  /*2d60*/  FFMA.FTZ R165, R144, R161, R151 ;  /* 0x000000a190a57223 */ /* 0x000fe20000010097 */
[----:B------:R-:W-:Y:S01]  /*2d70*/  ISETP.GE.AND P4, PT, R148, 0x21, PT ;  /* 0x000000219400780c */ /* 0x000fe20003f86270 */
[----:B------:R-:W-:Y:S01]  /*2d80*/  FFMA.FTZ R152, R112, R141, R123 ;  /* 0x0000008d70987223 */ /* 0x000fe2000001007b */
[----:B------:R-:W-:Y:S01]  /*2d90*/  LEA.HI.X R35, R2, UR9, R3, 0x2, P3 ;  /* 0x0000000902237c11 */ /* 0x000fe200098f1403 */
[----:B-1----:R-:W-:Y:S01]  /*2da0*/  FFMA.FTZ R167, R142, R165, R149 ;  /* 0x000000a58ea77223 */ /* 0x002fe20000010095 */
[----:B------:R-:W-:-:S02]  /*2db0*/  ISETP.GE.AND P3, PT, R148, 0x1, PT ;  /* 0x000000019400780c */ /* 0x000fc40003f66270 */
[----:B------:R-:W-:Y:S01]  /*2dc0*/  ISETP.GE.AND P5, PT, R148, 0x41, PT ;  /* 0x000000419400780c */ /* 0x000fe20003fa6270 */
[----:B---3--:R-:W-:-:S04]  /*2dd0*/  FFMA.FTZ R169, R140, R167, R147 ;  /* 0x000000a78ca97223 */ /* 0x008fc80000010093 */
[----:B--2---:R-:W-:Y:S01]  /*2de0*/  FFMA.FTZ R171, R87, R169, R150 ;  /* 0x000000a957ab7223 */ /* 0x004fe20000010096 */
[----:B------:R1:W2:Y:S05]  /*2df0*/  LDS R159, [R59+0x2a0] ;  /* 0x0002a0003b9f7984 */ /* 0x0002aa0000000800 */
[----:B------:R-:W-:Y:S05]  /*2e00*/  @!P3 BRA `(.L_x_8512) ;  /* 0x000000000008b947 */ /* 0x000fea0003800000 */
[----:B------:R-:W3:Y:S04]  /*2e10*/  LDS R3, [R54+0x220] ;  /* 0x0002200036037984 */ /* 0x000ee80000000800 */
[----:B---3--:R3:W-:Y:S02]  /*2e20*/  REDG.E.ADD.F32.FTZ.RN.STRONG.GPU desc[UR16][R34.64], R3 ;  /* 0x00000003220079a6 */ /* 0x0087e4000c12f310 */
.L_x_8512:
[----:B------:R-:W-:Y:S05]  /*2e30*/  BSYNC.RECONVERGENT B0 ;  /* 0x0000000000007941 */ /* 0x000fea0003800200 */
.L_x_8511:
[----:B------:R-:W-:Y:S04]  /*2e40*/  BSSY.RECONVERGENT B0, `(.L_x_8513) ;  /* 0x0000003000007945 */ /* 0x000fe80003800200 */
[----:B------:R-:W-:Y:S05]  /*2e50*/  @!P4 BRA `(.L_x_8514) ;  /* 0x000000000004c947 */ /* 0x000fea0003800000 */
[----:B--2---:R4:W-:Y:S02]  /*2e60*/  REDG.E.ADD.F32.FTZ.RN.STRONG.GPU desc[UR16][R34.64+0x80], R159 ;  /* 0x0000809f220079a6 */ /* 0x0049e4000c12f310 */
.L_x_8514:
[----:B------:R-:W-:Y:S05]  /*2e70*/  BSYNC.RECONVERGENT B0 ;  /* 0x0000000000007941 */ /* 0x000fea0003800200 */
.L_x_8513:
[----:B---3--:R3:W0:Y:S01]  /*2e80*/  LDS R3, [R60+0x320] ;  /* 0x000320003c037984 */ /* 0x0086220000000800 */
[----:B------:R-:W-:Y:S04]  /*2e90*/  BSSY.RECONVERGENT B0, `(.L_x_8515) ;  /* 0x0000003000007945 */ /* 0x000fe80003800200 */
[----:B------:R-:W-:Y:S05]  /*2ea0*/  @!P5 BRA `(.L_x_8516) ;  /* 0x000000000004d947 */ /* 0x000fea0003800000 */
[----:B0-----:R0:W-:Y:S02]  /*2eb0*/  REDG.E.ADD.F32.FTZ.RN.STRONG.GPU desc[UR16][R34.64+0x100], R3 ;  /* 0x00010003220079a6 */ /* 0x0011e4000c12f310 */
.L_x_8516:
[----:B------:R-:W-:Y:S05]  /*2ec0*/  BSYNC.RECONVERGENT B0 ;  /* 0x0000000000007941 */ /* 0x000fea0003800200 */
.L_x_8515:
[----:B------:R1:W1:Y:S01]  /*2ed0*/  LDS R145, [R61+0x3a0] ;  /* 0x0003a0003d917984 */ /* 0x0002620000000800 */
[----:B0-----:R-:W-:Y:S01]  /*2ee0*/  FADD.FTZ R3, -R127, R162 ;  /* 0x000000a27f037221 */ /* 0x001fe20000010100 */
[----:B------:R-:W-:Y:S01]  /*2ef0*/  FMUL.FTZ R2, R119, R171 ;  /* 0x000000ab77027220 */ /* 0x000fe20000410000 */
[----:B------:R-:W-:Y:S01]  /*2f00*/  ISETP.GE.AND P6, PT, R148, 0x61, PT ;  /* 0x000000619400780c */ /* 0x000fe20003fc6270 */
[----:B------:R-:W-:Y:S01]  /*2f10*/  FADD.FTZ R123, -R136, R173 ;  /* 0x000000ad887b7221 */ /* 0x000fe20000010100 */
[----:B------:R-:W-:Y:S01]  /*2f20*/  FMUL.FTZ R87, R124, R169 ;  /* 0x000000a97c577220 */ /* 0x000fe20000410000 */
[----:B------:R-:W-:Y:S01]  /*2f30*/  FFMA.FTZ R86, R2, R3, RZ ;  /* 0x0000000302567223 */ /* 0x000fe200000100ff */
[----:B------:R-:W-:Y:S01]  /*2f40*/  FADD.FTZ R140, -R129, R168 ;  /* 0x000000a8818c7221 */ /* 0x000fe20000010100 */
[----:B------:R-:W-:Y:S01]  /*2f50*/  FMUL.FTZ R139, R126, R167 ;  /* 0x000000a77e8b7220 */ /* 0x000fe20000410000 */
[----:B------:R-:W-:Y:S01]  /*2f60*/  ISETP.GE.AND P3, PT, R148, 0x81, PT ;  /* 0x000000819400780c */ /* 0x000fe20003f66270 */
[----:B------:R-:W-:Y:S01]  /*2f70*/  FFMA.FTZ R86, R87, R123, R86 ;  /* 0x0000007b57567223 */ /* 0x000fe20000010056 */
[----:B------:R-:W-:Y:S01]  /*2f80*/  FADD.FTZ R142, -R131, R160 ;  /* 0x000000a0838e7221 */ /* 0x000fe20000010100 */
[----:B------:R-:W-:Y:S01]  /*2f90*/  FMUL.FTZ R141, R121, R165 ;  /* 0x000000a5798d7220 */ /* 0x000fe20000410000 */
[----:B------:R-:W-:Y:S01]  /*2fa0*/  BSSY.RECONVERGENT B0, `(.L_x_8517) ;  /* 0x000000b000007945 */ /* 0x000fe20003800200 */
[----:B------:R-:W-:Y:S01]  /*2fb0*/  FFMA.FTZ R86, R139, R140, R86 ;  /* 0x0000008c8b567223 */ /* 0x000fe20000010056 */
[----:B------:R-:W-:Y:S01]  /*2fc0*/  P2R R146, PR, RZ, 0x8 ;  /* 0x00000008ff927803 */ /* 0x000fe20000000000 */
[----:B------:R-:W-:Y:S01]  /*2fd0*/  FMUL.FTZ R143, R128, R161 ;  /* 0x000000a1808f7220 */ /* 0x000fe20000410000 */
[C---:B------:R-:W-:Y:S01]  /*2fe0*/  ISETP.GE.AND P3, PT, R148.reuse, 0xa1, PT ;  /* 0x000000a19400780c */ /* 0x040fe20003f66270 */
[----:B------:R-:W-:Y:S01]  /*2ff0*/  FADD.FTZ R144, -R133, R154 ;  /* 0x0000009a85907221 */ /* 0x000fe20000010100 */
[C---:B------:R-:W-:Y:S01]  /*3000*/  ISETP.GE.AND P4, PT, R148.reuse, 0xc1, PT ;  /* 0x000000c19400780c */ /* 0x040fe20003f86270 */
[----:B------:R-:W-:Y:S01]  /*3010*/  FFMA.FTZ R86, R141, R142, R86 ;  /* 0x0000008e8d567223 */ /* 0x000fe20000010056 */
[----:B------:R-:W-:Y:S01]  /*3020*/  ISETP.GE.AND P5, PT, R148, 0xe1, PT ;  /* 0x000000e19400780c */ /* 0x000fe20003fa6270 */
[----:B------:R-:W-:-:S12]  /*3030*/  @!P6 BRA `(.L_x_8518) ;  /* 0x000000000004e947 */ /* 0x000fd80003800000 */
[----:B-1----:R0:W-:Y:S02]  /*3040*/  REDG.E.ADD.F32.FTZ.RN.STRONG.GPU desc[UR16][R34.64+0x180], R145 ;  /* 0x00018091220079a6 */ /* 0x0021e4000c12f310 */
.L_x_8518:
[----:B------:R-:W-:Y:S05]  /*3050*/  BSYNC.RECONVERGENT B0 ;  /* 0x0000000000007941 */ /* 0x000fea0003800200 */
.L_x_8517:
[----:B------:R2:W2:Y:S01]  /*3060*/  LDS R147, [R62+0x420] ;  /* 0x000420003e937984 */ /* 0x0004a20000000800 */
[----:B------:R-:W-:Y:S01]  /*3070*/  ISETP.NE.AND P6, PT, R146, RZ, PT ;  /* 0x000000ff9200720c */ /* 0x000fe20003fc5270 */
[----:B------:R-:W-:Y:S01]  /*3080*/  BSSY.RECONVERGENT B0, `(.L_x_8519) ;  /* 0x0000006000007945 */ /* 0x000fe20003800200 */
[----:B01----:R-:W-:Y:S01]  /*3090*/  FMUL.FTZ R145, R130, R155 ;  /* 0x0000009b82917220 */ /* 0x003fe20000410000 */
[----:B------:R-:W-:Y:S01]  /*30a0*/  FADD.FTZ R146, -R135, R170 ;  /* 0x000000aa87927221 */ /* 0x000fe20000010100 */
[----:B------:R-:W-:-:S09]  /*30b0*/  FFMA.FTZ R86, R143, R144, R86 ;  /* 0x000000908f567223 */ /* 0x000fd20000010056 */
[----:B------:R-:W-:Y:S05]  /*30c0*/  @!P6 BRA `(.L_x_8520) ;  /* 0x000000000004e947 */ /* 0x000fea0003800000 */
[----:B--2---:R0:W-:Y:S02]  /*30d0*/  REDG.E.ADD.F32.FTZ.RN.STRONG.GPU desc[UR16][R34.64+0x200], R147 ;  /* 0x00020093220079a6 */ /* 0x0041e4000c12f310 */
.L_x_8520:
[----:B------:R-:W-:Y:S05]  /*30e0*/  BSYNC.RECONVERGENT B0 ;  /* 0x0000000000007941 */ /* 0x000fea0003800200 */
.L_x_8519:
[----:B------:R1:W1:Y:S01]  /*30f0*/  LDS R149, [R63+0x4a0] ;  /* 0x0004a0003f957984 */ /* 0x0002620000000800 */
[----:B------:R-:W-:Y:S01]  /*3100*/  BSSY.RECONVERGENT B0, `(.L_x_8521) ;  /* 0x0000006000007945 */ /* 0x000fe20003800200 */
[----:B0-2---:R-:W-:Y:S01]  /*3110*/  FMUL.FTZ R147, R132, R163 ;  /* 0x000000a384937220 */ /* 0x005fe20000410000 */
[----:B------:R-:W-:Y:S01]  /*3120*/  FADD.FTZ R148, -R137, R172 ;  /* 0x000000ac89947221 */ /* 0x000fe20000010100 */
[----:B------:R-:W-:Y:S01]  /*3130*/  FFMA.FTZ R86, R145, R146, R86 ;  /* 0x0000009291567223 */ /* 0x000fe20000010056 */
[----:B------:R-:W-:Y:S06]  /*3140*/  @!P3 BRA `(.L_x_8522) ;  /* 0x000000000004b947 */ /* 0x000fec0003800000 */
[----:B-1----:R0:W-:Y:S02]  /*3150*/  REDG.E.ADD.F32.FTZ.RN.STRONG.GPU desc[UR16][R34.64+0x280], R149 ;  /* 0x00028095220079a6 */ /* 0x0021e4000c12f310 */
.L_x_8522:
[----:B------:R-:W-:Y:S05]  /*3160*/  BSYNC.RECONVERGENT B0 ;  /* 0x0000000000007941 */ /* 0x000fea0003800200 */
.L_x_8521:
[----:B------:R2:W2:Y:S01]  /*3170*/  LDS R151, [R64+0x520] ;  /* 0x0005200040977984 */ /* 0x0004a20000000800 */
[----:B------:R-:W-:Y:S01]  /*3180*/  BSSY.RECONVERGENT B0, `(.L_x_8523) ;  /* 0x0000006000007945 */ /* 0x000fe20003800200 */
[----:B01----:R-:W-:Y:S01]  /*3190*/  FMUL.FTZ R149, R134, R157 ;  /* 0x0000009d86957220 */ /* 0x003fe20000410000 */
[----:B------:R-:W-:Y:S01]  /*31a0*/  FADD.FTZ R150, -R138, R175 ;  /* 0x000000af8a967221 */ /* 0x000fe20000010100 */
[----:B------:R-:W-:Y:S01]  /*31b0*/  FFMA.FTZ R86, R147, R148, R86 ;  /* 0x0000009493567223 */ /* 0x000fe20000010056 */
[----:B------:R-:W-:Y:S06]  /*31c0*/  @!P4 BRA `(.L_x_8524) ;  /* 0x000000000004c947 */ /* 0x000fec0003800000 */
[----:B--2---:R0:W-:Y:S02]  /*31d0*/  REDG.E.ADD.F32.FTZ.RN.STRONG.GPU desc[UR16][R34.64+0x300], R151 ;  /* 0x00030097220079a6 */ /* 0x0041e4000c12f310 */
.L_x_8524:
[----:B------:R-:W-:Y:S05]  /*31e0*/  BSYNC.RECONVERGENT B0 ;  /* 0x0000000000007941 */ /* 0x000fea0003800200 */
.L_x_8523:
[----:B------:R1:W1:Y:S01]  /*31f0*/  LDS R153, [R65+0x5a0] ;  /* 0x0005a00041997984 */ /* 0x0002620000000800 */
[----:B------:R-:W-:Y:S01]  /*3200*/  BSSY.RECONVERGENT B0, `(.L_x_8525) ;  /* 0x0000004000007945 */ /* 0x000fe20003800200 */
[----:B0-2---:R-:W-:-:S03]  /*3210*/  FFMA.FTZ R151, R149, R150, R86 ;  /* 0x0000009695977223 */ /* 0x005fc60000010056 */
[----:B------:R-:W-:Y:S05]  /*3220*/  @!P5 BRA `(.L_x_8526) ;  /* 0x000000000004d947 */ /* 0x000fea0003800000 */
[----:B-1----:R0:W-:Y:S02]  /*3230*/  REDG.E.ADD.F32.FTZ.RN.STRONG.GPU desc[UR16][R34.64+0x380], R153 ;  /* 0x00038099220079a6 */ /* 0x0021e4000c12f310 */
.L_x_8526:
[----:B------:R-:W-:Y:S05]  /*3240*/  BSYNC.RECONVERGENT B0 ;  /* 0x0000000000007941 */ /* 0x000fea0003800200 */
.L_x_8525:
[----:B0---4-:R-:W0:Y:S01]  /*3250*/  SHFL.DOWN PT, R34, R151, 0x1, 0x1f ;  /* 0x08201f0097227f89 */ /* 0x011e2200000e0000 */
[----:B------:R-:W-:Y:S01]  /*3260*/  ISETP.GT.AND P3, PT, R79, 0x1e, PT ;  /* 0x0000001e4f00780c */ /* 0x000fe20003f64270 */
[----:B------:R-:W-:Y:S01]  /*3270*/  FADD.FTZ R120, R149, R120 ;  /* 0x0000007895787221 */ /* 0x000fe20000010000 */
[----:B------:R-:W-:Y:S01]  /*3280*/  FADD.FTZ R113, R143, R113 ;  /* 0x000000718f717221 */ /* 0x000fe20000010000 */
[----:B------:R-:W2:Y:S01]  /*3290*/  SHFL.DOWN PT, R35, R152, 0x1, 0x1f ;  /* 0x08201f0098237f89 */ /* 0x000ea200000e0000 */
[----:B------:R-:W-:Y:S01]  /*32a0*/  FMUL.FTZ R143, R122, R165 ;  /* 0x000000a57a8f7220 */ /* 0x000fe20000410000 */
[----:B------:R-:W-:Y:S01]  /*32b0*/  FADD.FTZ R118, R145, R118 ;  /* 0x0000007691767221 */ /* 0x000fe20000010000 */
[----:B------:R-:W-:Y:S01]  /*32c0*/  FADD.FTZ R111, R139, R111 ;  /* 0x0000006f8b6f7221 */ /* 0x000fe20000010000 */
[----:B------:R-:W-:Y:S01]  /*32d0*/  FADD.FTZ R114, R87, R114 ;  /* 0x0000007257727221 */ /* 0x000fe20000010000 */
        /* <DEDUP_REMOVED lines=13> */
[----:B------:R-:W-:Y:S01]  /*33b0*/  FADD.FTZ R115, R147, R115 ;  /* 0x0000007393737221 */ /* 0x000fe20000010000 */
[----:B------:R-:W-:Y:S01]  /*33c0*/  FADD.FTZ R116, R141, R116 ;  /* 0x000000748d747221 */ /* 0x000fe20000010000 */
[----:B0-----:R-:W-:Y:S01]  /*33d0*/  @!P3 FADD.FTZ R151, R151, R34 ;  /* 0x000000229797b221 */ /* 0x001fe20000010000 */
[----:B------:R-:W-:Y:S01]  /*33e0*/  FADD.FTZ R90, R143, R90 ;  /* 0x0000005a8f5a7221 */ /* 0x000fe20000010000 */
[----:B------:R-:W-:Y:S01]  /*33f0*/  FADD.FTZ R91, R144, R91 ;  /* 0x0000005b905b7221 */ /* 0x000fe20000010000 */
[----:B------:R-:W-:Y:S01]  /*3400*/  FADD.FTZ R93, R148, R93 ;  /* 0x0000005d945d7221 */ /* 0x000fe20000010000 */
[----:B--2---:R-:W-:Y:S01]  /*3410*/  @!P3 FADD.FTZ R152, R152, R35 ;  /* 0x000000239898b221 */ /* 0x004fe20000010000 */
[----:B------:R-:W0:Y:S01]  /*3420*/  SHFL.DOWN PT, R34, R151, 0x2, 0x1f ;  /* 0x08401f0097227f89 */ /* 0x000e2200000e0000 */
[----:B------:R-:W-:Y:S01]  /*3430*/  ISETP.GT.AND P3, PT, R79, 0x1d, PT ;  /* 0x0000001d4f00780c */ /* 0x000fe20003f64270 */
[----:B------:R-:W-:-:S02]  /*3440*/  FADD.FTZ R94, R157, R94 ;  /* 0x0000005e9d5e7221 */ /* 0x000fc40000010000 */
        /* <DEDUP_REMOVED lines=12> */
[----:B------:R-:W-:Y:S01]  /*3510*/  FMUL.FTZ R34, R122, R169 ;  /* 0x000000a97a227220 */ /* 0x000fe20000410000 */
[----:B--2---:R-:W-:-:S03]  /*3520*/  @!P3 FADD.FTZ R152, R152, R35 ;  /* 0x000000239898b221 */ /* 0x004fc60000010000 */
[----:B------:R-:W0:Y:S01]  /*3530*/  SHFL.DOWN PT, R154, R151, 0x10, 0x1f ;  /* 0x0a001f00979a7f89 */ /* 0x000e2200000e0000 */
[----:B------:R-:W-:Y:S01]  /*3540*/  FMUL.FTZ R35, R122, R167 ;  /* 0x000000a77a237220 */ /* 0x000fe20000410000 */
[----:B------:R-:W-:Y:S02]  /*3550*/  ISETP.NE.AND P3, PT, R79, RZ, PT ;  /* 0x000000ff4f00720c */ /* 0x000fe40003f65270 */
[----:B------:R-:W2:Y:S01]  /*3560*/  SHFL.DOWN PT, R149, R152, 0x10, 0x1f ;  /* 0x0a001f0098957f89 */ /* 0x000ea200000e0000 */
[----:B------:R-:W-:Y:S01]  /*3570*/  FMUL.FTZ R86, R140, R35 ;  /* 0x000000238c567220 */ /* 0x000fe20000410000 */
[C---:B------:R-:W-:Y:S01]  /*3580*/  FMUL.FTZ R35, R122.reuse, R155 ;  /* 0x0000009b7a237220 */ /* 0x040fe20000410000 */
[----:B------:R-:W-:Y:S02]  /*3590*/  FMUL.FTZ R140, R123, R34 ;  /* 0x000000227b8c7220 */ /* 0x000fe40000410000 */
[----:B------:R-:W-:Y:S01]  /*35a0*/  FFMA.FTZ R142, R99, R167, R86 ;  /* 0x000000a7638e7223 */ /* 0x000fe20000010056 */
[----:B------:R-:W-:Y:S01]  /*35b0*/  FMUL.FTZ R86, R122, R171 ;  /* 0x000000ab7a567220 */ /* 0x000fe20000410000 */
[----:B------:R-:W-:Y:S01]  /*35c0*/  FMUL.FTZ R146, R146, R35 ;  /* 0x0000002392927220 */ /* 0x000fe20000410000 */
[----:B------:R-:W-:Y:S01]  /*35d0*/  FFMA.FTZ R87, R97, R169, R140 ;  /* 0x000000a961577223 */ /* 0x000fe2000001008c */
[----:B------:R-:W-:Y:S01]  /*35e0*/  FADD.FTZ R89, R142, R89 ;  /* 0x000000598e597221 */ /* 0x000fe20000010000 */
[----:B------:R-:W-:Y:S01]  /*35f0*/  FMUL.FTZ R3, R3, R86 ;  /* 0x0000005603037220 */ /* 0x000fe20000410000 */
[----:B------:R-:W-:Y:S01]  /*3600*/  FFMA.FTZ R123, R103, R155, R146 ;  /* 0x0000009b677b7223 */ /* 0x000fe20000010092 */
[----:B------:R-:W-:-:S02]  /*3610*/  FADD.FTZ R88, R87, R88 ;  /* 0x0000005857587221 */ /* 0x000fc40000010000 */
[----:B------:R-:W-:Y:S01]  /*3620*/  FFMA.FTZ R2, R96, R171, R3 ;  /* 0x000000ab60027223 */ /* 0x000fe20000010003 */
[----:B------:R-:W-:-:S03]  /*3630*/  FADD.FTZ R92, R123, R92 ;  /* 0x0000005c7b5c7221 */ /* 0x000fc60000010000 */
        /* <DEDUP_REMOVED lines=12> */
[----:B------:R-:W2:Y:S01]  /*3700*/  @P2 LDS R3, [UR6+0x18f8] ;  /* 0x0018f806ff032984 */ /* 0x000ea20008000800 */
[----:B0-----:R-:W-:Y:S01]  /*3710*/  @P2 FADD.FTZ R35, R35, R2 ;  /* 0x0000000223232221 */ /* 0x001fe20000010000 */
[----:B--2---:R-:W-:-:S04]  /*3720*/  @P2 FADD.FTZ R34, R34, R3 ;  /* 0x0000000322222221 */ /* 0x004fc80000010000 */
[----:B------:R0:W-:Y:S04]  /*3730*/  STS [UR6+0x1cf8], R35 ;  /* 0x001cf823ff007988 */ /* 0x0001e80008000806 */
[----:B------:R0:W-:Y:S02]  /*3740*/  STS [UR6+0x18f8], R34 ;  /* 0x0018f822ff007988 */ /* 0x0001e40008000806 */
.L_x_8528:
[----:B------:R-:W-:Y:S05]  /*3750*/  BSYNC.RECONVERGENT B0 ;  /* 0x0000000000007941 */ /* 0x000fea0003800200 */
.L_x_8527:
[----:B------:R-:W-:-:S04]  /*3760*/  UIADD3 UR4, UPT, UPT, UR4, 0x1, URZ ;  /* 0x0000000104047890 */ /* 0x000fc8000fffe0ff */
[----:B------:R-:W-:-:S09]  /*3770*/  UISETP.GE.AND UP0, UPT, UR4, UR11, UPT ;  /* 0x0000000b0400728c */ /* 0x000fd2000bf06270 */
[----:B------:R-:W-:Y:S05]  /*3780*/  BRA.U !UP0, `(.L_x_8529) ;  /* 0xffffffe108bc7547 */ /* 0x000fea000b83ffff */
.L_x_8507:
[----:B------:R-:W-:Y:S01]  /*3790*/  BAR.SYNC.DEFER_BLOCKING 0x0 ;  /* 0x0000000000007b1d */ /* 0x000fe20000010000 */
[----:B------:R-:W-:Y:S02]  /*37a0*/  ISETP.NE.AND P0, PT, R26, RZ, PT ;  /* 0x000000ff1a00720c */ /* 0x000fe40003f05270 */
[----:B------:R-:W-:Y:S02]  /*37b0*/  F2FP.BF16.F32.PACK_AB R109, R114, R109 ;  /* 0x0000006d726d723e */ /* 0x000fe400000010ff */
[----:B------:R-:W-:-:S03]  /*37c0*/  F2FP.BF16.F32.PACK_AB R111, R116, R111 ;  /* 0x0000006f746f723e */ /* 0x000fc600000010ff */
[----:B------:R-:W2:Y:S01]  /*37d0*/  LDC.64 R86, c[0x0][0x4f8] ;  /* 0x00013e00ff567b82 */ /* 0x000ea20000000a00 */
[----:B------:R-:W-:Y:S01]  /*37e0*/  F2FP.BF16.F32.PACK_AB R113, R118, R113 ;  /* 0x000000717671723e */ /* 0x000fe200000010ff */
[----:B------:R-:W4:Y:S01]  /*37f0*/  LDCU.64 UR6, c[0x0][0x500] ;  /* 0x0000a000ff0677ac */ /* 0x000f220008000a00 */
[----:B------:R-:W-:Y:S02]  /*3800*/  F2FP.BF16.F32.PACK_AB R115, R120, R115 ;  /* 0x000000737873723e */ /* 0x000fe400000010ff */
[----:B------:R-:W-:Y:S01]  /*3810*/  PRMT R0, R109, 0x7632, R0 ;  /* 0x000076326d007816 */ /* 0x000fe20000000000 */
[----:B------:R-:W5:Y:S01]  /*3820*/  LDCU.64 UR8, c[0x0][0x550] ;  /* 0x0000aa00ff0877ac */ /* 0x000f620008000a00 */
[----:B------:R-:W-:Y:S02]  /*3830*/  PRMT R2, R111, 0x7632, R2 ;  /* 0x000076326f027816 */ /* 0x000fe40000000002 */
[----:B------:R-:W-:Y:S02]  /*3840*/  PRMT R3, R113, 0x7632, R3 ;  /* 0x0000763271037816 */ /* 0x000fe40000000003 */
[----:B------:R-:W-:-:S02]  /*3850*/  PRMT R4, R115, 0x7632, R4 ;  /* 0x0000763273047816 */ /* 0x000fc40000000004 */
[----:B------:R-:W-:Y:S01]  /*3860*/  SHF.R.S32.HI R19, RZ, 0x1f, R18 ;  /* 0x0000001fff137819 */ /* 0x000fe20000011412 */
[----:B------:R-:W-:Y:S04]  /*3870*/  STS.U16 [R85], R109 ;  /* 0x0000006d55007388 */ /* 0x000fe80000000400 */
        /* <DEDUP_REMOVED lines=9> */
[----:B--2---:R-:W-:Y:S01]  /*3910*/  IMAD.WIDE.U32 R2, R86, UR18, R18 ;  /* 0x0000001256027c25 */ /* 0x004fe2000f8e0012 */
[----:B0-----:R-:W-:Y:S02]  /*3920*/  F2FP.BF16.F32.PACK_AB R4, R90, R89 ;  /* 0x000000595a04723e */ /* 0x001fe400000010ff */
[----:B------:R-:W-:Y:S01]  /*3930*/  LDS.U16 R7, [R77+0x40] ;  /* 0x000040004d077984 */ /* 0x000fe20000000400 */
[----:B------:R-:W-:Y:S01]  /*3940*/  IMAD R3, R87, UR18, R3 ;  /* 0x0000001257037c24 */ /* 0x000fe2000f8e0203 */
[----:B------:R-:W-:Y:S02]  /*3950*/  PRMT R8, R4, 0x7632, R8 ;  /* 0x0000763204087816 */ /* 0x000fe40000000008 */
[----:B------:R-:W-:Y:S01]  /*3960*/  LDS.U16 R9, [R78+0x80] ;  /* 0x000080004e097984 */ /* 0x000fe20000000400 */
[----:B----4-:R-:W-:-:S03]  /*3970*/  IMAD.WIDE.U32 R2, R37, UR6, R2 ;  /* 0x0000000625027c25 */ /* 0x010fc6000f8e0002 */
[----:B------:R-:W-:Y:S01]  /*3980*/  LDS.U16 R11, [R80+0xc0] ;  /* 0x0000c000500b7984 */ /* 0x000fe20000000400 */
[----:B------:R-:W-:Y:S01]  /*3990*/  IMAD R0, R37, UR7, R3 ;  /* 0x0000000725007c24 */ /* 0x000fe2000f8e0203 */
[----:B------:R-:W-:Y:S01]  /*39a0*/  IADD3 R3, P1, PT, R56, R2, RZ ;  /* 0x0000000238037210 */ /* 0x000fe20007f3e0ff */
[----:B------:R-:W0:Y:S01]  /*39b0*/  LDCU.64 UR6, c[0x0][0x560] ;  /* 0x0000ac00ff0677ac */ /* 0x000e220008000a00 */
[----:B------:R-:W-:Y:S02]  /*39c0*/  LDS.U16 R13, [R81+0x100] ;  /* 0x00010000510d7984 */ /* 0x000fe40000000400 */
[C---:B-----5:R-:W-:Y:S01]  /*39d0*/  LEA R2, P2, R3.reuse, UR8, 0x1 ;  /* 0x0000000803027c11 */ /* 0x060fe2000f8408ff */
[----:B------:R-:W-:Y:S01]  /*39e0*/  IMAD.X R0, RZ, RZ, R0, P1 ;  /* 0x000000ffff007224 */ /* 0x000fe200008e0600 */
[----:B------:R-:W-:Y:S04]  /*39f0*/  LDS.U16 R15, [R82+0x140] ;  /* 0x00014000520f7984 */ /* 0x000fe80000000400 */
[----:B------:R-:W-:Y:S01]  /*3a00*/  LDS.U16 R17, [R83+0x180] ;  /* 0x0001800053117984 */ /* 0x000fe20000000400 */
[----:B------:R-:W-:-:S02]  /*3a10*/  LEA.HI.X R3, R3, UR9, R0, 0x1, P2 ;  /* 0x0000000903037c11 */ /* 0x000fc400090f0c00 */
[----:B------:R-:W-:Y:S01]  /*3a20*/  F2FP.BF16.F32.PACK_AB R0, R88, R95 ;  /* 0x0000005f5800723e */ /* 0x000fe200000010ff */
[----:B------:R-:W-:Y:S01]  /*3a30*/  LDS.U16 R35, [R84+0x1c0] ;  /* 0x0001c00054237984 */ /* 0x000fe20000000400 */
[----:B------:R-:W-:Y:S02]  /*3a40*/  FADD.FTZ R95, R95, R38 ;  /* 0x000000265f5f7221 */ /* 0x000fe40000010000 */
[----:B------:R-:W-:Y:S01]  /*3a50*/  PRMT R6, R0, 0x7632, R6 ;  /* 0x0000763200067816 */ /* 0x000fe20000000006 */
[----:B------:R-:W-:Y:S01]  /*3a60*/  @!P0 STS [UR5+0x210], R75 ;  /* 0x0002104bff008988 */ /* 0x000fe20008000805 */
[----:B------:R-:W-:Y:S01]  /*3a70*/  FADD.FTZ R88, R95, R88 ;  /* 0x000000585f587221 */ /* 0x000fe20000010000 */
[----:B------:R-:W-:Y:S03]  /*3a80*/  BAR.SYNC.DEFER_BLOCKING 0x0 ;  /* 0x0000000000007b1d */ /* 0x000fe60000010000 */
[----:B------:R-:W-:-:S04]  /*3a90*/  FADD.FTZ R89, R88, R89 ;  /* 0x0000005958597221 */ /* 0x000fc80000010000 */
[----:B------:R-:W-:Y:S01]  /*3aa0*/  FADD.FTZ R90, R89, R90 ;  /* 0x0000005a595a7221 */ /* 0x000fe20000010000 */
[----:B------:R-:W2:Y:S02]  /*3ab0*/  LDS R79, [UR5+0x210] ;  /* 0x00021005ff4f7984 */ /* 0x000ea40008000800 */
        /* <DEDUP_REMOVED lines=12> */
[----:B--2---:R-:W-:Y:S02]  /*3b80*/  PRMT R5, R0, 0x7610, R5 ;  /* 0x0000761000057816 */ /* 0x004fe40000000005 */
[----:B------:R-:W-:Y:S01]  /*3b90*/  F2FP.BF16.F32.PACK_AB R0, R92, R91 ;  /* 0x0000005b5c00723e */ /* 0x000fe200000010ff */
[----:B------:R-:W-:Y:S01]  /*3ba0*/  @!P4 STG.E.U16 desc[UR16][R2.64+0x100], R13 ;  /* 0x0001000d0200c986 */ /* 0x000fe2000c101510 */
[----:B------:R-:W-:Y:S02]  /*3bb0*/  FADD.FTZ R91, R90, R91 ;  /* 0x0000005b5a5b7221 */ /* 0x000fe40000010000 */
[----:B------:R-:W-:Y:S01]  /*3bc0*/  PRMT R10, R0, 0x7632, R10 ;  /* 0x00007632000a7816 */ /* 0x000fe2000000000a */
[----:B------:R-:W-:Y:S01]  /*3bd0*/  @!P6 STG.E.U16 desc[UR16][R2.64+0x140], R15 ;  /* 0x0001400f0200e986 */ /* 0x000fe2000c101510 */
[----:B------:R-:W-:-:S03]  /*3be0*/  FADD.FTZ R92, R91, R92 ;  /* 0x0000005c5b5c7221 */ /* 0x000fc60000010000 */
[----:B------:R-:W-:Y:S04]  /*3bf0*/  @!P5 STG.E.U16 desc[UR16][R2.64+0x180], R17 ;  /* 0x000180110200d986 */ /* 0x000fe8000c101510 */
[----:B------:R2:W-:Y:S01]  /*3c00*/  @!P1 STG.E.U16 desc[UR16][R2.64+0x1c0], R35 ;  /* 0x0001c02302009986 */ /* 0x0005e2000c101510 */
[----:B------:R-:W-:Y:S01]  /*3c10*/  BAR.SYNC.DEFER_BLOCKING 0x0 ;  /* 0x0000000000007b1d */ /* 0x000fe20000010000 */
[----:B--2---:R-:W-:Y:S01]  /*3c20*/  F2FP.BF16.F32.PACK_AB R3, R94, R93 ;  /* 0x0000005d5e03723e */ /* 0x004fe200000010ff */
[----:B------:R-:W-:-:S03]  /*3c30*/  FADD.FTZ R93, R92, R93 ;  /* 0x0000005d5c5d7221 */ /* 0x000fc60000010000 */
[----:B------:R-:W-:Y:S01]  /*3c40*/  PRMT R12, R3, 0x7610, R12 ;  /* 0x00007610030c7816 */ /* 0x000fe2000000000c */
[----:B------:R-:W-:Y:S01]  /*3c50*/  FADD.FTZ R38, R93, R94 ;  /* 0x0000005e5d267221 */ /* 0x000fe20000010000 */
[----:B------:R-:W-:Y:S02]  /*3c60*/  PRMT R14, R3, 0x7632, R14 ;  /* 0x00007632030e7816 */ /* 0x000fe4000000000e */
[----:B------:R-:W2:Y:S01]  /*3c70*/  LDC.64 R2, c[0x0][0x518] ;  /* 0x00014600ff027b82 */ /* 0x000ea20000000a00 */
[----:B------:R-:W-:Y:S04]  /*3c80*/  STS.U16 [R85], R5 ;  /* 0x0000000555007388 */ /* 0x000fe80000000400 */
[----:B------:R-:W-:Y:S04]  /*3c90*/  STS.U16 [R85+0x2], R6 ;  /* 0x0000020655007388 */ /* 0x000fe80000000400 */
[----:B------:R-:W-:Y:S04]  /*3ca0*/  STS.U16 [R85+0x4], R4 ;  /* 0x0000040455007388 */ /* 0x000fe80000000400 */
[----:B------:R-:W-:Y:S04]  /*3cb0*/  STS.U16 [R85+0x6], R8 ;  /* 0x0000060855007388 */ /* 0x000fe80000000400 */
[----:B------:R4:W-:Y:S01]  /*3cc0*/  STS.U16 [R85+0x8], R0 ;  /* 0x0000080055007388 */ /* 0x0009e20000000400 */
[----:B--2---:R-:W-:-:S03]  /*3cd0*/  IMAD.WIDE.U32 R18, R2, UR18, R18 ;  /* 0x0000001202127c25 */ /* 0x004fc6000f8e0012 */
[----:B------:R-:W-:Y:S01]  /*3ce0*/  STS.U16 [R85+0xa], R10 ;  /* 0x00000a0a55007388 */ /* 0x000fe20000000400 */
[----:B------:R-:W-:-:S03]  /*3cf0*/  IMAD R19, R3, UR18, R19 ;  /* 0x0000001203137c24 */ /* 0x000fc6000f8e0213 */
        /* <DEDUP_REMOVED lines=14> */
[----:B------:R-:W5:Y:S02]  /*3de0*/  LDCU.64 UR4, c[0x0][0x520] ;  /* 0x0000a400ff0477ac */ /* 0x000f640008000a00 */
[----:B-----5:R-:W-:-:S04]  /*3df0*/  IMAD.WIDE.U32 R2, R37, UR4, R18 ;  /* 0x0000000425027c25 */ /* 0x020fc8000f8e0012 */
[----:B----4-:R-:W-:Y:S01]  /*3e00*/  IMAD R0, R37, UR5, R3 ;  /* 0x0000000525007c24 */ /* 0x010fe2000f8e0203 */
[----:B------:R-:W-:-:S04]  /*3e10*/  IADD3 R3, P0, PT, R56, R2, RZ ;  /* 0x0000000238037210 */ /* 0x000fc80007f1e0ff */
[----:B------:R-:W-:Y:S02]  /*3e20*/  IADD3.X R0, PT, PT, RZ, R0, RZ, P0, !PT ;  /* 0x00000000ff007210 */ /* 0x000fe400007fe4ff */
[----:B0-----:R-:W-:-:S04]  /*3e30*/  LEA R2, P0, R3, UR6, 0x1 ;  /* 0x0000000603027c11 */ /* 0x001fc8000f8008ff */
        /* <DEDUP_REMOVED lines=10> */
[----:B------:R0:W-:Y:S01]  /*3ee0*/  @!P1 STG.E.U16 desc[UR16][R2.64], R5 ;  /* 0x0000000502009986 */ /* 0x0001e2000c101510 */
[----:B------:R-:W-:-:S03]  /*3ef0*/  ISETP.GE.AND P1, PT, R67, R15, PT ;  /* 0x0000000f4300720c */ /* 0x000fc60003f26270 */
[----:B------:R0:W-:Y:S01]  /*3f00*/  @!P0 STG.E.U16 desc[UR16][R2.64+0x40], R77 ;  /* 0x0000404d02008986 */ /* 0x0001e2000c101510 */
[----:B------:R-:W-:Y:S02]  /*3f10*/  ISETP.GT.AND P0, PT, R52, 0x1, PT ;  /* 0x000000013400780c */ /* 0x000fe40003f04270 */
[----:B------:R-:W-:Y:S01]  /*3f20*/  MOV R52, R74 ;  /* 0x0000004a00347202 */ /* 0x000fe20000000f00 */
[----:B------:R0:W-:Y:S01]  /*3f30*/  @!P2 STG.E.U16 desc[UR16][R2.64+0xc0], R9 ;  /* 0x0000c0090200a986 */ /* 0x0001e2000c101510 */
[----:B------:R-:W-:-:S03]  /*3f40*/  IADD3 R40, P2, PT, R40, -0x200, RZ ;  /* 0xfffffe0028287810 */ /* 0x000fc60007f5e0ff */
[----:B------:R0:W-:Y:S01]  /*3f50*/  @!P3 STG.E.U16 desc[UR16][R2.64+0x100], R81 ;  /* 0x000100510200b986 */ /* 0x0001e2000c101510 */
[----:B------:R-:W-:Y:S02]  /*3f60*/  IADD3 R44, P3, PT, R44, -0x200, RZ ;  /* 0xfffffe002c2c7810 */ /* 0x000fe40007f7e0ff */
[----:B------:R-:W-:Y:S01]  /*3f70*/  IADD3.X R42, PT, PT, R42, -0x1, RZ, P2, !PT ;  /* 0xffffffff2a2a7810 */ /* 0x000fe200017fe4ff */
[----:B------:R0:W-:Y:S01]  /*3f80*/  @!P1 STG.E.U16 desc[UR16][R2.64+0x80], R7 ;  /* 0x0000800702009986 */ /* 0x0001e2000c101510 */
[----:B------:R-:W-:Y:S02]  /*3f90*/  IADD3 R50, P1, PT, R50, -0x200, RZ ;  /* 0xfffffe0032327810 */ /* 0x000fe40007f3e0ff */
[----:B------:R-:W-:Y:S01]  /*3fa0*/  IADD3.X R46, PT, PT, R46, -0x1, RZ, P3, !PT ;  /* 0xffffffff2e2e7810 */ /* 0x000fe20001ffe4ff */
[----:B------:R0:W-:Y:S01]  /*3fb0*/  @!P4 STG.E.U16 desc[UR16][R2.64+0x140], R11 ;  /* 0x0001400b0200c986 */ /* 0x0001e2000c101510 */
[----:B------:R-:W-:Y:S02]  /*3fc0*/  IADD3 R48, P4, PT, R48, -0x200, RZ ;  /* 0xfffffe0030307810 */ /* 0x000fe40007f9e0ff */
[----:B------:R-:W-:-:S02]  /*3fd0*/  IADD3.X R51, PT, PT, R51, -0x1, RZ, P1, !PT ;  /* 0xffffffff33337810 */ /* 0x000fc40000ffe4ff */
[----:B------:R-:W-:Y:S01]  /*3fe0*/  IADD3.X R49, PT, PT, R49, -0x1, RZ, P4, !PT ;  /* 0xffffffff31317810 */ /* 0x000fe200027fe4ff */
[----:B------:R-:W-:Y:S08]  /*3ff0*/  @P0 BRA `(.L_x_8530) ;  /* 0xffffffc800d40947 */ /* 0x000ff0000383ffff */
.L_x_8506:
[----:B0-----:R-:W0:Y:S01]  /*4000*/  LDC.64 R6, c[0x0][0x548] ;  /* 0x00015200ff067b82 */ /* 0x001e220000000a00 */
[----:B------:R-:W2:Y:S01]  /*4010*/  S2R R12, SR_TID.X ;  /* 0x00000000000c7919 */ /* 0x000ea20000002100 */
[----:B------:R-:W2:Y:S06]  /*4020*/  LDCU UR7, c[0x0][0x38c] ;  /* 0x00007180ff0777ac */ /* 0x000eac0008000800 */
[----:B------:R-:W4:Y:S01]  /*4030*/  LDC.64 R8, c[0x0][0x568] ;  /* 0x00015a00ff087b82 */ /* 0x000f220000000a00 */
[----:B0-----:R-:W-:-:S04]  /*4040*/  ISETP.NE.U32.AND P1, PT, R6, RZ, PT ;  /* 0x000000ff0600720c */ /* 0x001fc80003f25070 */
[----:B------:R-:W-:Y:S02]  /*4050*/  ISETP.NE.AND.EX P1, PT, R7, RZ, PT, P1 ;  /* 0x000000ff0700720c */ /* 0x000fe40003f25310 */
[----:B----4-:R-:W-:Y:S02]  /*4060*/  ISETP.NE.U32.AND P0, PT, R8, RZ, PT ;  /* 0x000000ff0800720c */ /* 0x010fe40003f05070 */
[----:B--2---:R-:W-:Y:S02]  /*4070*/  ISETP.GE.AND P2, PT, R12, UR7, PT ;  /* 0x000000070c007c0c */ /* 0x004fe4000bf46270 */
[----:B------:R-:W-:-:S07]  /*4080*/  ISETP.NE.AND.EX P0, PT, R9, RZ, PT, P0 ;  /* 0x000000ff0900720c */ /* 0x000fce0003f05300 */
[----:B------:R-:W-:Y:S06]  /*4090*/  @!P1 BRA `(.L_x_8531) ;  /* 0x0000000000649947 */ /* 0x000fec0003800000 */
        /* <DEDUP_REMOVED lines=24> */
.L_x_8532:
[----:B------:R-:W-:Y:S05]  /*4220*/  BSYNC.RECONVERGENT B0 ;  /* 0x0000000000007941 */ /* 0x000fea0003800200 */
.L_x_8531:
[----:B------:R-:W-:Y:S05]  /*4230*/  @!P0 BRA `(.L_x_8533) ;  /* 0x0000000000688947 */ /* 0x000fea0003800000 */
[----:B------:R-:W-:Y:S06]  /*4240*/  BAR.SYNC.DEFER_BLOCKING 0x0 ;  /* 0x0000000000007b1d */ /* 0x000fec0000010000 */
[----:B------:R-:W-:Y:S01]  /*4250*/  BSSY.RECONVERGENT B0, `(.L_x_8533) ;  /* 0x0000018000007945 */ /* 0x000fe20003800200 */
[----:B--2---:R-:W2:Y:S01]  /*4260*/  SHFL.DOWN P0, R3, R38, 0x1, 0x1f ;  /* 0x08201f0026037f89 */ /* 0x004ea20000000000 */
[----:B0-----:R-:W0:Y:S01]  /*4270*/  S2R R4, SR_LANEID ;  /* 0x0000000000047919 */ /* 0x001e220000000000 */
[----:B------:R-:W4:Y:S01]  /*4280*/  S2R R6, SR_TID.X ;  /* 0x0000000000067919 */ /* 0x000f220000002100 */
        /* <DEDUP_REMOVED lines=20> */
.L_x_8534:
[----:B------:R-:W-:Y:S05]  /*43d0*/  BSYNC.RECONVERGENT B0 ;  /* 0x0000000000007941 */ /* 0x000fea0003800200 */
.L_x_8533:
[----:B------:R-:W-:Y:S05]  /*43e0*/  @P2 EXIT ;  /* 0x000000000000294d */ /* 0x000fea0003800000 */
[----:B------:R-:W4:Y:S01]  /*43f0*/  S2UR UR5, SR_CgaCtaId ;  /* 0x00000000000579c3 */ /* 0x000f220000008800 */
[----:B------:R-:W-:Y:S01]  /*4400*/  BSSY.RECONVERGENT B0, `(.L_x_8535) ;  /* 0x000001f000007945 */ /* 0x000fe20003800200 */
[----:B0-----:R-:W-:Y:S01]  /*4410*/  IMAD.MOV.U32 R11, RZ, RZ, R12 ;  /* 0x000000ffff0b7224 */ /* 0x001fe200078e000c */
[----:B------:R-:W-:Y:S01]  /*4420*/  UMOV UR4, 0x400 ;  /* 0x0000040000047882 */ /* 0x000fe20000000000 */
[----:B------:R-:W0:Y:S01]  /*4430*/  LDCU UR6, c[0x0][0x360] ;  /* 0x00006c00ff0677ac */ /* 0x000e220008000800 */
[----:B------:R-:W0:Y:S01]  /*4440*/  LDCU.64 UR8, c[0x0][0x4b0] ;  /* 0x00009600ff0877ac */ /* 0x000e220008000a00 */
[----:B------:R-:W0:Y:S01]  /*4450*/  LDCU.64 UR10, c[0x0][0x4d0] ;  /* 0x00009a00ff0a77ac */ /* 0x000e220008000a00 */
[----:B------:R-:W0:Y:S01]  /*4460*/  LDCU.128 UR12, c[0x0][0x530] ;  /* 0x0000a600ff0c77ac */ /* 0x000e220008000c00 */
[----:B----4-:R-:W-:-:S12]  /*4470*/  ULEA UR4, UR5, UR4, 0x18 ;  /* 0x0000000405047291 */ /* 0x010fd8000f8ec0ff */
.L_x_8536:
[----:B------:R-:W-:Y:S02]  /*4480*/  LEA R0, R11, UR4, 0x2 ;  /* 0x000000040b007c11 */ /* 0x000fe4000f8e10ff */
[----:B--2---:R-:W-:Y:S02]  /*4490*/  SHF.R.S32.HI R2, RZ, 0x1f, R11 ;  /* 0x0000001fff027819 */ /* 0x004fe4000001140b */
[----:B------:R-:W-:Y:S01]  /*44a0*/  MOV R42, R28 ;  /* 0x0000001c002a7202 */ /* 0x000fe20000000f00 */
[----:B----4-:R-:W2:Y:S01]  /*44b0*/  LDS R13, [R0+0x18f8] ;  /* 0x0018f800000d7984 */ /* 0x010ea20000000800 */
[----:B------:R-:W-:Y:S01]  /*44c0*/  MOV R40, R30 ;  /* 0x0000001e00287202 */ /* 0x000fe20000000f00 */
[C---:B0-----:R-:W-:Y:S02]  /*44d0*/  IMAD R4, R2.reuse, UR8, RZ ;  /* 0x0000000802047c24 */ /* 0x041fe4000f8e02ff */
[----:B------:R-:W0:Y:S01]  /*44e0*/  LDS R15, [R0+0x1cf8] ;  /* 0x001cf800000f7984 */ /* 0x000e220000000800 */
[----:B------:R-:W-:-:S02]  /*44f0*/  IMAD R8, R2, UR10, RZ ;  /* 0x0000000a02087c24 */ /* 0x000fc4000f8e02ff */
[----:B------:R-:W-:-:S04]  /*4500*/  IMAD.WIDE.U32 R2, R11, UR8, R42 ;  /* 0x000000080b027c25 */ /* 0x000fc8000f8e002a */
[C---:B------:R-:W-:Y:S01]  /*4510*/  IMAD R5, R11.reuse, UR9, R4 ;  /* 0x000000090b057c24 */ /* 0x040fe2000f8e0204 */
[----:B------:R-:W-:Y:S01]  /*4520*/  LEA R4, P0, R2, UR12, 0x2 ;  /* 0x0000000c02047c11 */ /* 0x000fe2000f8010ff */
[----:B------:R-:W-:-:S04]  /*4530*/  IMAD.WIDE.U32 R6, R11, UR10, R40 ;  /* 0x0000000a0b067c25 */ /* 0x000fc8000f8e0028 */
[----:B------:R-:W-:Y:S02]  /*4540*/  IMAD.IADD R5, R3, 0x1, R5 ;  /* 0x0000000103057824 */ /* 0x000fe400078e0205 */
[C---:B------:R-:W-:Y:S01]  /*4550*/  IMAD R9, R11.reuse, UR11, R8 ;  /* 0x0000000b0b097c24 */ /* 0x040fe2000f8e0208 */
[----:B------:R-:W-:Y:S02]  /*4560*/  IADD3 R11, PT, PT, R11, UR6, RZ ;  /* 0x000000060b0b7c10 */ /* 0x000fe4000fffe0ff */
[----:B------:R-:W-:Y:S02]  /*4570*/  LEA.HI.X R5, R2, UR13, R5, 0x2, P0 ;  /* 0x0000000d02057c11 */ /* 0x000fe400080f1405 */
[----:B------:R-:W-:Y:S02]  /*4580*/  ISETP.GE.AND P0, PT, R11, UR7, PT ;  /* 0x000000070b007c0c */ /* 0x000fe4000bf06270 */
[----:B------:R-:W-:Y:S02]  /*4590*/  LEA R8, P1, R6, UR14, 0x2 ;  /* 0x0000000e06087c11 */ /* 0x000fe4000f8210ff */
[----:B------:R-:W-:-:S04]  /*45a0*/  IADD3 R3, PT, PT, R7, R9, RZ ;  /* 0x0000000907037210 */ /* 0x000fc80007ffe0ff */
[----:B------:R-:W-:Y:S01]  /*45b0*/  LEA.HI.X R9, R6, UR15, R3, 0x2, P1 ;  /* 0x0000000f06097c11 */ /* 0x000fe200088f1403 */
[----:B--2---:R4:W-:Y:S04]  /*45c0*/  REDG.E.ADD.F32.FTZ.RN.STRONG.GPU desc[UR16][R4.64], R13 ;  /* 0x0000000d040079a6 */ /* 0x0049e8000c12f310 */
[----:B0-----:R4:W-:Y:S01]  /*45d0*/  REDG.E.ADD.F32.FTZ.RN.STRONG.GPU desc[UR16][R8.64], R15 ;  /* 0x0000000f080079a6 */ /* 0x0019e2000c12f310 */
[----:B------:R-:W-:Y:S05]  /*45e0*/  @!P0 BRA `(.L_x_8536) ;  /* 0xfffffffc00a48947 */ /* 0x000fea000383ffff */
[----:B------:R-:W-:Y:S05]  /*45f0*/  BSYNC.RECONVERGENT B0 ;  /* 0x0000000000007941 */ /* 0x000fea0003800200 */
.L_x_8535:
[----:B------:R-:W-:Y:S05]  /*4600*/  EXIT ;  /* 0x000000000000794d */ /* 0x000fea0003800000 */
.L_x_8537:
        /* <DEDUP_REMOVED lines=15> */
.L_x_10508:


//--------------------- .text._Z25selective_scan_bwd_kernelI32Selective_Scan_bwd_kernel_traitsILi32ELi8ELb0ELb0ELb1ELb0ELb1EN3c108BFloat16EfEEv12SSMParamsBwd --------------------------
	.section	.text._Z25selective_scan_bwd_kernelI32Selective_Scan_bwd_kernel_traitsILi32ELi8ELb0ELb0ELb1ELb0ELb1EN3c108BFloat16EfEEv12SSMParamsBwd,"ax",@progbits
	.align	128
        .global         _Z25selective_scan_bwd_kernelI32Selective_Scan_bwd_kernel_traitsILi32ELi8ELb0ELb0ELb1ELb0ELb1EN3c108BFloat16EfEEv12SSMParamsBwd
        .type           _Z25selective_scan_bwd_kernelI32Selective_Scan_bwd_kernel_traitsILi32ELi8ELb0ELb0ELb1ELb0ELb1EN3c108BFloat16EfEEv12SSMParamsBwd,@function
        .size           _Z25selective_scan_bwd_kernelI32Selective_Scan_bwd_kernel_traitsILi32ELi8ELb0ELb0ELb1ELb0ELb1EN3c108BFloat16EfEEv12SSMParamsBwd,(.L_x_10509 - _Z25selective_scan_bwd_kernelI32Selective_Scan_bwd_kernel_traitsILi32ELi8ELb0ELb0ELb1ELb0ELb1EN3c108BFloat16EfEEv12SSMParamsBwd)
        .other          _Z25selective_scan_bwd_kernelI32Selective_Scan_bwd_kernel_traitsILi32ELi8ELb0ELb0ELb1ELb0ELb1EN3c108BFloat16EfEEv12SSMParamsBwd,@"STO_CUDA_ENTRY STV_DEFAULT"
_Z25selective_scan_bwd_kernelI32Selective_Scan_bwd_kernel_traitsILi32ELi8ELb0ELb0ELb1ELb0ELb1EN3c108BFloat16EfEEv12SSMParamsBwd:
.text._Z25selective_scan_bwd_kernelI32Selective_Scan_bwd_kernel_traitsILi32ELi8ELb0ELb0ELb1ELb0ELb1EN3c108BFloat16EfEEv12SSMParamsBwd:
        /* <DEDUP_REMOVED lines=31> */
[----:B0-----:R-:W-:-:S07]  /*01f0*/  MOV R6, RZ ;  /* 0x000000ff00067202 */ /* 0x001fce0000000f00 */
[----:B------:R-:W0:Y:S01]  /*0200*/  LDC.64 R44, c[0x0][0x468] ;  /* 0x00011a00ff2c7b82 */ /* 0x000e220000000a00 */
[----:B----4-:R-:W-:-:S04]  /*0210*/  IMAD.MOV R10, RZ, RZ, -R7 ;  /* 0x000000ffff0a7224 */ /* 0x010fc800078e0a07 */
[----:B------:R-:W-:Y:S01]  /*0220*/  IMAD R3, R10, R9, RZ ;  /* 0x000000090a037224 */ /* 0x000fe200078e02ff */
[----:B------:R-:W-:Y:S02]  /*0230*/  IABS R2, R37 ;  /* 0x0000002500027213 */ /* 0x000fe40000000000 */
[----:B------:R-:W4:Y:S01]  /*0240*/  LDC.64 R48, c[0x0][0x528] ;  /* 0x00014a00ff307b82 */ /* 0x000f220000000a00 */
[----:B------:R-:W-:-:S06]  /*0250*/  IMAD.HI.U32 R7, R7, R3, R6 ;  /* 0x0000000307077227 */ /* 0x000fcc00078e0006 */
[----:B------:R-:W-:Y:S01]  /*0260*/  IMAD.HI.U32 R0, R7, R2, RZ ;  /* 0x0000000207007227 */ /* 0x000fe200078e00ff */
[----:B------:R-:W4:Y:S04]  /*0270*/  LDC.64 R22, c[0x0][0x450] ;  /* 0x00011400ff167b82 */ /* 0x000f280000000a00 */
        /* <DEDUP_REMOVED lines=10> */
[----:B------:R-:W-:Y:S01]  /*0320*/  @!P2 IMAD.IADD R2, R2, 0x1, -R9 ;  /* 0x000000010202a824 */ /* 0x000fe200078e0a09 */
[----:B------:R-:W-:Y:S01]  /*0330*/  MOV R3, UR5 ;  /* 0x0000000500037c02 */ /* 0x000fe20008000f00 */
[----:B------:R-:W-:-:S02]  /*0340*/  IMAD.U32 R3, RZ, RZ, UR9 ;  /* 0x00000009ff037e24 */ /* 0x000fc4000f8e00ff */
[----:B------:R-:W2:Y:S01]  /*0350*/  @P0 LDC R21, c[0x0][0x38c] ;  /* 0x0000e300ff150b82 */ /* 0x000ea20000000800 */
[----:B------:R-:W-:Y:S02]  /*0360*/  ISETP.GE.U32.AND P1, PT, R2, R9, PT ;  /* 0x000000090200720c */ /* 0x000fe40003f26070 */
[----:B------:R-:W-:Y:S02]  /*0370*/  MOV R2, UR4 ;  /* 0x0000000400027c02 */ /* 0x000fe40008000f00 */
[----:B------:R-:W-:Y:S01]  /*0380*/  MOV R5, UR7 ;  /* 0x0000000700057c02 */ /* 0x000fe20008000f00 */
[----:B------:R-:W-:Y:S01]  /*0390*/  IMAD.U32 R5, RZ, RZ, UR8 ;  /* 0x00000008ff057e24 */ /* 0x000fe2000f8e00ff */
[C---:B------:R-:W-:Y:S01]  /*03a0*/  LOP3.LUT R6, R37.reuse, R8, RZ, 0x3c, !PT ;  /* 0x0000000825067212 */ /* 0x040fe200078e3cff */
[----:B------:R-:W-:Y:S01]  /*03b0*/  IMAD.WIDE.U32 R2, R37, UR10, R2 ;  /* 0x0000000a25027c25 */ /* 0x000fe2000f8e0002 */
[----:B------:R-:W1:Y:S01]  /*03c0*/  LDCU.64 UR8, c[0x0][0x498] ;  /* 0x00009300ff0877ac */ /* 0x000e620008000a00 */
[----:B------:R-:W-:-:S02]  /*03d0*/  @!P2 IADD3 R0, PT, PT, R0, 0x1, RZ ;  /* 0x000000010000a810 */ /* 0x000fc40007ffe0ff */
[----:B------:R-:W-:Y:S01]  /*03e0*/  IMAD R13, R37, UR11, R3 ;  /* 0x0000000b250d7c24 */ /* 0x000fe2000f8e0203 */
[----:B------:R-:W0:Y:S01]  /*03f0*/  LDCU.64 UR10, c[0x0][0x3d0] ;  /* 0x00007a00ff0a77ac */ /* 0x000e220008000a00 */
[----:B------:R-:W-:Y:S02]  /*0400*/  ISETP.GE.AND P3, PT, R6, RZ, PT ;  /* 0x000000ff0600720c */ /* 0x000fe40003f66270 */
[----:B------:R-:W-:Y:S01]  /*0410*/  @P1 IADD3 R0, PT, PT, R0, 0x1, RZ ;  /* 0x0000000100001810 */ /* 0x000fe20007ffe0ff */
[----:B------:R-:W4:Y:S01]  /*0420*/  @P0 LDC.64 R6, c[0x0][0x480] ;  /* 0x00012000ff060b82 */ /* 0x000f220000000a00 */
[----:B------:R-:W-:-:S03]  /*0430*/  ISETP.NE.AND P2, PT, R8, RZ, PT ;  /* 0x000000ff0800720c */ /* 0x000fc60003f45270 */
[----:B------:R-:W-:Y:S02]  /*0440*/  IMAD.MOV.U32 R25, RZ, RZ, R0 ;  /* 0x000000ffff197224 */ /* 0x000fe400078e0000 */
[----:B---3--:R-:W-:-:S04]  /*0450*/  @P0 IMAD R0, R10, UR18, R37 ;  /* 0x000000120a000c24 */ /* 0x008fc8000f8e0225 */
[----:B------:R-:W-:Y:S01]  /*0460*/  @P0 IMAD R0, R0, R19, RZ ;  /* 0x0000001300000224 */ /* 0x000fe200078e02ff */
[----:B------:R-:W-:Y:S01]  /*0470*/  @!P3 IADD3 R25, PT, PT, -R25, RZ, RZ ;  /* 0x000000ff1919b210 */ /* 0x000fe20007ffe1ff */
[----:B-1----:R-:W-:Y:S02]  /*0480*/  UIMAD.WIDE.U32 UR4, UR18, UR8, URZ ;  /* 0x00000008120472a5 */ /* 0x002fe4000f8e00ff */
[----:B------:R-:W-:Y:S01]  /*0490*/  @!P2 LOP3.LUT R25, RZ, R8, RZ, 0x33, !PT ;  /* 0x00000008ff19a212 */ /* 0x000fe200078e33ff */
[----:B--2---:R-:W-:Y:S01]  /*04a0*/  @P0 IMAD R3, R0, R21, RZ ;  /* 0x0000001500030224 */ /* 0x004fe200078e02ff */
[----:B------:R-:W-:Y:S01]  /*04b0*/  MOV R4, UR6 ;  /* 0x0000000600047c02 */ /* 0x000fe20008000f00 */
[----:B------:R-:W1:Y:S01]  /*04c0*/  LDC.64 R20, c[0x0][0x4a8] ;  /* 0x00012a00ff147b82 */ /* 0x000e620000000a00 */
[----:B0-----:R-:W-:Y:S01]  /*04d0*/  UIMAD.WIDE.U32 UR6, UR18, UR10, URZ ;  /* 0x0000000a120672a5 */ /* 0x001fe2000f8e00ff */
[----:B------:R-:W-:Y:S01]  /*04e0*/  SHF.R.S32.HI R27, RZ, 0x1f, R25 ;  /* 0x0000001fff1b7819 */ /* 0x000fe20000011419 */
[----:B------:R-:W-:Y:S01]  /*04f0*/  UIMAD UR5, UR18, UR9, UR5 ;  /* 0x00000009120572a4 */ /* 0x000fe2000f8e0205 */
[----:B------:R-:W0:Y:S01]  /*0500*/  LDCU.64 UR8, c[0x0][0x4c8] ;  /* 0x00009900ff0877ac */ /* 0x000e220008000a00 */
[----:B------:R-:W-:Y:S01]  /*0510*/  IMAD.WIDE.U32 R4, R37, UR14, R4 ;  /* 0x0000000e25047c25 */ /* 0x000fe2000f8e0004 */
[C---:B------:R-:W-:Y:S01]  /*0520*/  LEA R9, R19.reuse, 0xffffff00, 0x8 ;  /* 0xffffff0013097811 */ /* 0x040fe200078e40ff */
[----:B------:R-:W-:Y:S01]  /*0530*/  UIMAD UR7, UR18, UR11, UR7 ;  /* 0x0000000b120772a4 */ /* 0x000fe2000f8e0207 */
[----:B------:R-:W-:-:S02]  /*0540*/  ISETP.GE.AND P1, PT, R19, 0x1, PT ;  /* 0x000000011300780c */ /* 0x000fc40003f26270 */
[----:B------:R-:W-:Y:S01]  /*0550*/  CS2R R18, SRZ ;  /* 0x0000000000127805 */ /* 0x000fe2000001ff00 */
[----:B------:R-:W-:Y:S01]  /*0560*/  IMAD R0, R27, R14, RZ ;  /* 0x0000000e1b007224 */ /* 0x000fe200078e02ff */
[----:B------:R-:W-:Y:S01]  /*0570*/  IADD3 R42, P2, PT, R9, R2, RZ ;  /* 0x00000002092a7210 */ /* 0x000fe20007f5e0ff */
[----:B----4-:R-:W-:Y:S01]  /*0580*/  @P0 IMAD.WIDE R18, R3, 0x8, R6 ;  /* 0x0000000803120825 */ /* 0x010fe200078e0206 */
        /* <DEDUP_REMOVED lines=10> */
[----:B------:R-:W-:Y:S02]  /*0630*/  IADD3 R15, PT, PT, R5, R15, RZ ;  /* 0x0000000f050f7210 */ /* 0x000fe40007ffe0ff */
[----:B------:R-:W-:Y:S02]  /*0640*/  IADD3.X R3, PT, PT, R0, R11, RZ, P3, !PT ;  /* 0x0000000b00037210 */ /* 0x000fe40001ffe4ff */
[----:B------:R-:W-:-:S02]  /*0650*/  LEA R40, P0, R42, R40, 0x1 ;  /* 0x000000282a287211 */ /* 0x000fc400078008ff */
[----:B------:R-:W-:Y:S01]  /*0660*/  LEA R44, P2, R46, R44, 0x1 ;  /* 0x0000002c2e2c7211 */ /* 0x000fe200078408ff */
[C---:B0-----:R-:W-:Y:S01]  /*0670*/  IMAD.WIDE.U32 R16, R37.reuse, UR8, RZ ;  /* 0x0000000825107c25 */ /* 0x041fe2000f8e00ff */
[----:B------:R-:W-:Y:S02]  /*0680*/  LEA.HI.X R42, R42, R41, R4, 0x1, P0 ;  /* 0x000000292a2a7211 */ /* 0x000fe400000f0c04 */
[----:B------:R-:W-:Y:S01]  /*0690*/  LEA.HI.X R46, R46, R45, R3, 0x1, P2 ;  /* 0x0000002d2e2e7211 */ /* 0x000fe200010f0c03 */
[C---:B------:R-:W-:Y:S01]  /*06a0*/  IMAD.X R52, R0.reuse, 0x1, R15, P5 ;  /* 0x0000000100347824 */ /* 0x040fe200028e060f */
[----:B------:R-:W-:Y:S01]  /*06b0*/  IADD3.X R50, PT, PT, R0, R7, RZ, P4, !PT ;  /* 0x0000000700327210 */ /* 0x000fe200027fe4ff */
[----:B-1----:R-:W-:Y:S01]  /*06c0*/  IMAD.WIDE.U32 R14, R37, R20, RZ ;  /* 0x00000014250e7225 */ /* 0x002fe200078e00ff */
[----:B------:R-:W-:Y:S02]  /*06d0*/  LEA R48, P0, R2, R48, 0x1 ;  /* 0x0000003002307211 */ /* 0x000fe400078008ff */
[----:B------:R-:W-:Y:S01]  /*06e0*/  LEA R51, P2, R9, R22, 0x1 ;  /* 0x0000001609337211 */ /* 0x000fe200078408ff */
[----:B------:R-:W-:-:S02]  /*06f0*/  IMAD R41, R37, UR9, R17 ;  /* 0x0000000925297c24 */ /* 0x000fc4000f8e0211 */
[----:B------:R-:W-:Y:S01]  /*0700*/  HFMA2 R45, -RZ, RZ, 0, 0 ;  /* 0x00000000ff2d7431 */ /* 0x000fe200000001ff */
[----:B------:R-:W-:Y:S01]  /*0710*/  LEA.HI.X R50, R2, R49, R50, 0x1, P0 ;  /* 0x0000003102327211 */ /* 0x000fe200000f0c32 */
[----:B------:R-:W-:Y:S01]  /*0720*/  IMAD R43, R37, R21, R15 ;  /* 0x00000015252b7224 */ /* 0x000fe200078e020f */
[----:B------:R-:W-:Y:S01]  /*0730*/  LEA.HI.X R52, R9, R23, R52, 0x1, P2 ;  /* 0x0000001709347211 */ /* 0x000fe200010f0c34 */
[----:B------:R-:W-:Y:S06]  /*0740*/  @!P1 BRA `(.L_x_8538) ;  /* 0x0000004c00489947 */ /* 0x000fec0003800000 */
        /* <DEDUP_REMOVED lines=22> */
[----:B------:R-:W-:Y:S01]  /*08b0*/  UIADD3 UR5, UPT, UPT, UR4, 0x220, URZ ;  /* 0x0000022004057890 */ /* 0x000fe2000fffe0ff */
[C---:B------:R-:W-:Y:S01]  /*08c0*/  VIADD R21, R12.reuse, 0x20 ;  /* 0x000000200c157836 */ /* 0x040fe20000000000 */
[C---:B------:R-:W-:Y:S01]  /*08d0*/  LEA.HI R55, R12.reuse, R12, RZ, 0x1b ;  /* 0x0000000c0c377211 */ /* 0x040fe200078fd8ff */
[----:B------:R-:W-:Y:S01]  /*08e0*/  IMAD.WIDE.U32 R6, R25, UR10, R2 ;  /* 0x0000000a19067c25 */ /* 0x000fe2000f8e0002 */
[----:B------:R-:W-:-:S02]  /*08f0*/  SHF.L.U32 R3, R12, 0x3, RZ ;  /* 0x000000030c037819 */ /* 0x000fc400000006ff */
[C---:B------:R-:W-:Y:S01]  /*0900*/  IADD3 R25, PT, PT, R12.reuse, 0x60, RZ ;  /* 0x000000600c197810 */ /* 0x040fe20007ffe0ff */
[C---:B------:R-:W-:Y:S01]  /*0910*/  VIADD R27, R12.reuse, 0x80 ;  /* 0x000000800c1b7836 */ /* 0x040fe20000000000 */
[----:B------:R-:W-:Y:S01]  /*0920*/  LOP3.LUT R5, R3, 0x1f00, RZ, 0xc0, !PT ;  /* 0x00001f0003057812 */ /* 0x000fe200078ec0ff */
[C---:B------:R-:W-:Y:S01]  /*0930*/  VIADD R33, R12.reuse, 0xe0 ;  /* 0x000000e00c217836 */ /* 0x040fe20000000000 */
[-C--:B------:R-:W-:Y:S01]  /*0940*/  LEA.HI R57, R12, R3.reuse, RZ, 0x1e ;  /* 0x000000030c397211 */ /* 0x080fe200078ff0ff */
[----:B------:R-:W-:Y:S01]  /*0950*/  IMAD R49, R37, UR9, R9 ;  /* 0x0000000925317c24 */ /* 0x000fe2000f8e0209 */
[----:B------:R-:W-:Y:S01]  /*0960*/  LEA.HI R58, R3, R3, RZ, 0x1b ;  /* 0x00000003033a7211 */ /* 0x000fe200078fd8ff */
[----:B------:R-:W-:Y:S01]  /*0970*/  IMAD.IADD R73, R7, 0x1, R73 ;  /* 0x0000000107497824 */ /* 0x000fe200078e0249 */
        /* <DEDUP_REMOVED lines=8> */
[----:B--2---:R-:W-:Y:S02]  /*0a00*/  MOV R53, UR6 ;  /* 0x0000000600357c02 */ /* 0x004fe40008000f00 */
[C---:B------:R-:W-:Y:S02]  /*0a10*/  LOP3.LUT R156, R12.reuse, 0x1f, RZ, 0xc0, !PT ;  /* 0x0000001f0c9c7812 */ /* 0x040fe400078ec0ff */
[C---:B------:R-:W-:Y:S02]  /*0a20*/  IADD3 R54, PT, PT, R12.reuse, 0x200, RZ ;  /* 0x000002000c367810 */ /* 0x040fe40007ffe0ff */
        /* <DEDUP_REMOVED lines=17> */
[----:B------:R-:W-:-:S07]  /*0b40*/  LOP3.LUT R72, R56, 0xe0, RZ, 0xfc, !PT ;  /* 0x000000e038487812 */ /* 0x000fce00078efcff */
.L_x_8563:
[----:B0-----:R-:W0:Y:S01]  /*0b50*/  LDC.64 R22, c[0x0][0x410] ;  /* 0x00010400ff167b82 */ /* 0x001e220000000a00 */
[----:B------:R-:W-:Y:S01]  /*0b60*/  IADD3 R74, PT, PT, R53, -0x1, RZ ;  /* 0xffffffff354a7810 */ /* 0x000fe20007ffe0ff */
[----:B------:R-:W-:Y:S01]  /*0b70*/  IMAD.MOV.U32 R5, RZ, RZ, RZ ;  /* 0x000000ffff057224 */ /* 0x000fe200078e00ff */
[----:B------:R-:W1:Y:S01]  /*0b80*/  LDCU.64 UR6, c[0x0][0x488] ;  /* 0x00009100ff0677ac */ /* 0x000e620008000a00 */
[----:B------:R-:W-:Y:S01]  /*0b90*/  IMAD.SHL.U32 R89, R56, 0x2, RZ ;  /* 0x0000000238597824 */ /* 0x000fe200078e00ff */
[----:B------:R-:W-:Y:S01]  /*0ba0*/  SHF.L.U32 R4, R74, 0x8, RZ ;  /* 0x000000084a047819 */ /* 0x000fe200000006ff */
[----:B--2---:R-:W2:Y:S02]  /*0bb0*/  LDCU UR4, c[0x0][0x388] ;  /* 0x00007100ff0477ac */ /* 0x004ea40008000800 */
[----:B------:R-:W3:Y:S01]  /*0bc0*/  LDC.64 R26, c[0x0][0x420] ;  /* 0x00010800ff1a7b82 */ /* 0x000ee20000000a00 */
[C---:B------:R-:W-:Y:S01]  /*0bd0*/  IADD3 R86, P2, PT, R89.reuse, R44, RZ ;  /* 0x0000002c59567210 */ /* 0x040fe20007f5e0ff */
[----:B----4-:R-:W4:Y:S01]  /*0be0*/  LDCU.64 UR8, c[0x0][0x478] ;  /* 0x00008f00ff0877ac */ /* 0x010f220008000a00 */
[----:B------:R-:W-:-:S02]  /*0bf0*/  IADD3 R88, P3, PT, R89, R48, RZ ;  /* 0x0000003059587210 */ /* 0x000fc40007f7e0ff */
[----:B------:R-:W-:-:S03]  /*0c00*/  IADD3.X R87, PT, PT, RZ, R46, RZ, P2, !PT ;  /* 0x0000002eff577210 */ /* 0x000fc600017fe4ff */
[----:B------:R-:W1:Y:S01]  /*0c10*/  LDC.64 R24, c[0x0][0x418] ;  /* 0x00010600ff187b82 */ /* 0x000e620000000a00 */
[----:B------:R-:W-:-:S07]  /*0c20*/  PRMT R31, RZ, 0x7610, R31 ;  /* 0x00007610ff1f7816 */ /* 0x000fce000000001f */
[----:B------:R-:W4:Y:S01]  /*0c30*/  LDC.64 R28, c[0x0][0x428] ;  /* 0x00010a00ff1c7b82 */ /* 0x000f220000000a00 */
[----:B0-----:R-:W-:Y:S01]  /*0c40*/  IMAD.WIDE.U32 R2, R22, UR18, R4 ;  /* 0x0000001216027c25 */ /* 0x001fe2000f8e0004 */
[----:B--2---:R-:W-:-:S03]  /*0c50*/  IADD3 R75, PT, PT, -R4, UR4, RZ ;  /* 0x00000004044b7c10 */ /* 0x004fc6000fffe1ff */
[----:B------:R-:W-:Y:S01]  /*0c60*/  IMAD R3, R23, UR18, R3 ;  /* 0x0000001217037c24 */ /* 0x000fe2000f8e0203 */
[-C--:B------:R-:W-:Y:S01]  /*0c70*/  ISETP.GE.AND P6, PT, R56, R75.reuse, PT ;  /* 0x0000004b3800720c */ /* 0x080fe20003fc6270 */
[----:B---3--:R-:W-:Y:S01]  /*0c80*/  IMAD.WIDE.U32 R20, R26, UR18, R4 ;  /* 0x000000121a147c25 */ /* 0x008fe2000f8e0004 */
[-C--:B------:R-:W-:Y:S02]  /*0c90*/  ISETP.GE.AND P2, PT, R68, R75.reuse, PT ;  /* 0x0000004b4400720c */ /* 0x080fe40003f46270 */
[----:B------:R-:W-:Y:S01]  /*0ca0*/  PRMT R33, RZ, 0x7610, R33 ;  /* 0x00007610ff217816 */ /* 0x000fe20000000021 */
[----:B------:R-:W-:Y:S01]  /*0cb0*/  IMAD R21, R27, UR18, R21 ;  /* 0x000000121b157c24 */ /* 0x000fe2000f8e0215 */
[-C--:B------:R-:W-:Y:S01]  /*0cc0*/  ISETP.GE.AND P4, PT, R70, R75.reuse, PT ;  /* 0x0000004b4600720c */ /* 0x080fe20003f86270 */
[----:B------:R-:W-:Y:S01]  /*0cd0*/  BAR.SYNC.DEFER_BLOCKING 0x0 ;  /* 0x0000000000007b1d */ /* 0x000fe20000010000 */
[----:B------:R-:W-:Y:S01]  /*0ce0*/  ISETP.GE.AND P5, PT, R71, R75, PT ;  /* 0x0000004b4700720c */ /* 0x000fe20003fa6270 */
[----:B-1----:R-:W-:Y:S01]  /*0cf0*/  IMAD.WIDE.U32 R2, R37, R24, R2 ;  /* 0x0000001825027225 */ /* 0x002fe200078e0002 */
[----:B------:R-:W-:-:S02]  /*0d00*/  PRMT R27, RZ, 0x7610, R27 ;  /* 0x00007610ff1b7816 */ /* 0x000fc4000000001b */
[----:B------:R-:W-:Y:S01]  /*0d10*/  PRMT R24, RZ, 0x7610, R24 ;  /* 0x00007610ff187816 */ /* 0x000fe20000000018 */
[C---:B------:R-:W-:Y:S01]  /*0d20*/  IMAD R23, R37.reuse, R25, R3 ;  /* 0x0000001925177224 */ /* 0x040fe200078e0203 */
[C---:B------:R-:W-:Y:S01]  /*0d30*/  IADD3 R22, P0, PT, R56.reuse, R2, RZ ;  /* 0x0000000238167210 */ /* 0x040fe20007f1e0ff */
[----:B------:R-:W0:Y:S01]  /*0d40*/  S2R R79, SR_LANEID ;  /* 0x00000000004f7919 */ /* 0x000e220000000000 */
[----:B------:R-:W-:Y:S01]  /*0d50*/  PRMT R25, RZ, 0x7610, R25 ;  /* 0x00007610ff197816 */ /* 0x000fe20000000019 */
[C---:B----4-:R-:W-:Y:S01]  /*0d60*/  IMAD.WIDE.U32 R20, R37.reuse, R28, R20 ;  /* 0x0000001c25147225 */ /* 0x050fe200078e0014 */
[----:B------:R-:W1:Y:S03]  /*0d70*/  S2UR UR5, SR_CgaCtaId ;  /* 0x00000000000579c3 */ /* 0x000e660000008800 */
[----:B------:R-:W-:Y:S01]  /*0d80*/  IMAD R3, R37, R29, R21 ;  /* 0x0000001d25037224 */ /* 0x000fe200078e0215 */
[----:B------:R-:W-:-:S02]  /*0d90*/  IADD3 R0, P1, PT, R56, R20, RZ ;  /* 0x0000001438007210 */ /* 0x000fc40007f3e0ff */
[----:B------:R-:W-:Y:S02]  /*0da0*/  IADD3.X R21, PT, PT, RZ, R23, RZ, P0, !PT ;  /* 0x00000017ff157210 */ /* 0x000fe400007fe4ff */
[C---:B------:R-:W-:Y:S01]  /*0db0*/  LEA R20, P0, R22.reuse, UR6, 0x1 ;  /* 0x0000000616147c11 */ /* 0x040fe2000f8008ff */
[----:B------:R-:W2:Y:S01]  /*0dc0*/  LDC.64 R134, c[0x0][0x508] ;  /* 0x00014200ff867b82 */ /* 0x000ea20000000a00 */
[----:B------:R-:W-:Y:S02]  /*0dd0*/  IADD3.X R3, PT, PT, RZ, R3, RZ, P1, !PT ;  /* 0x00000003ff037210 */ /* 0x000fe40000ffe4ff */
[----:B------:R-:W-:Y:S01]  /*0de0*/  LEA.HI.X R21, R22, UR7, R21, 0x1, P0 ;  /* 0x0000000716157c11 */ /* 0x000fe200080f0c15 */
[----:B------:R-:W-:Y:S01]  /*0df0*/  UMOV UR4, 0x400 ;  /* 0x0000040000047882 */ /* 0x000fe20000000000 */
[----:B------:R-:W-:Y:S01]  /*0e00*/  IADD3 R22, P0, PT, R89, R40, RZ ;  /* 0x0000002859167210 */ /* 0x000fe20007f1e0ff */
[----:B------:R-:W-:Y:S01]  /*0e10*/  IMAD.X R89, RZ, RZ, R50, P3 ;  /* 0x000000ffff597224 */ /* 0x000fe200018e0632 */
[----:B------:R-:W-:Y:S01]  /*0e20*/  LEA R2, P1, R0, UR8, 0x1 ;  /* 0x0000000800027c11 */ /* 0x000fe2000f8208ff */
[----:B------:R-:W3:Y:S01]  /*0e30*/  LDCU.64 UR6, c[0x0][0x510] ;  /* 0x0000a200ff0677ac */ /* 0x000ee20008000a00 */
[----:B------:R-:W-:-:S02]  /*0e40*/  IADD3.X R23, PT, PT, RZ, R42, RZ, P0, !PT ;  /* 0x0000002aff177210 */ /* 0x000fc400007fe4ff */
[-C--:B------:R-:W-:Y:S02]  /*0e50*/  ISETP.GE.AND P0, PT, R66, R75.reuse, PT ;  /* 0x0000004b4200720c */ /* 0x080fe40003f06270 */
[----:B------:R-:W-:Y:S01]  /*0e60*/  LEA.HI.X R3, R0, UR9, R3, 0x1, P1 ;  /* 0x0000000900037c11 */ /* 0x000fe200088f0c03 */
[----:B------:R-:W4:Y:S01]  /*0e70*/  @!P6 LDG.E.U16 R25, desc[UR16][R22.64] ;  /* 0x000000101619e981 */ /* 0x000f22000c1e1500 */
[----:B------:R-:W-:Y:S02]  /*0e80*/  PRMT R0, RZ, 0x7610, R0 ;  /* 0x00007610ff007816 */ /* 0x000fe40000000000 */
[----:B------:R-:W-:Y:S01]  /*0e90*/  PRMT R29, RZ, 0x7610, R29 ;  /* 0x00007610ff1d7816 */ /* 0x000fe2000000001d */
[----:B------:R-:W3:Y:S01]  /*0ea0*/  @!P4 LDG.E.U16 R31, desc[UR16][R22.64+0x140] ;  /* 0x00014010161fc981 */ /* 0x000ee2000c1e1500 */
[-C--:B------:R-:W-:Y:S02]  /*0eb0*/  ISETP.GE.AND P1, PT, R67, R75.reuse, PT ;  /* 0x0000004b4300720c */ /* 0x080fe40003f26270 */
[----:B------:R-:W-:Y:S01]  /*0ec0*/  PRMT R26, RZ, 0x7610, R26 ;  /* 0x00007610ff1a7816 */ /* 0x000fe2000000001a */
[----:B-1----:R-:W-:Y:S01]  /*0ed0*/  ULEA UR5, UR5, UR4, 0x18 ;  /* 0x0000000405057291 */ /* 0x002fe2000f8ec0ff */
[-C--:B------:R-:W-:Y:S01]  /*0ee0*/  ISETP.GE.AND P3, PT, R69, R75.reuse, PT ;  /* 0x0000004b4500720c */ /* 0x080fe20003f66270 */
[----:B------:R-:W2:Y:S01]  /*0ef0*/  @!P0 LDG.E.U16 R0, desc[UR16][R22.64+0x40] ;  /* 0x0000401016008981 */ /* 0x000ea2000c1e1500 */
[----:B------:R-:W-:Y:S01]  /*0f00*/  ISETP.GE.AND P6, PT, R72, R75, PT ;  /* 0x0000004b4800720c */ /* 0x000fe20003fc6270 */
[C---:B0-----:R-:W-:Y:S01]  /*0f10*/  VIADD R32, R79.reuse, 0xc0 ;  /* 0x000000c04f207836 */ /* 0x041fe20000000000 */
[C---:B------:R-:W-:Y:S01]  /*0f20*/  IADD3 R28, PT, PT, R79.reuse, 0x20, RZ ;  /* 0x000000204f1c7810 */ /* 0x040fe20007ffe0ff */
[----:B------:R-:W3:Y:S01]  /*0f30*/  @!P2 LDG.E.U16 R29, desc[UR16][R22.64+0xc0] ;  /* 0x0000c010161da981 */ /* 0x000ee2000c1e1500 */
[C---:B------:R-:W-:Y:S01]  /*0f40*/  IADD3 R30, PT, PT, R79.reuse, 0x40, RZ ;  /* 0x000000404f1e7810 */ /* 0x040fe20007ffe0ff */
[----:B------:R-:W0:Y:S02]  /*0f50*/  LDCU.64 UR8, c[0x0][0x558] ;  /* 0x0000ab00ff0877ac */ /* 0x000e240008000a00 */
[----:B------:R-:W3:Y:S01]  /*0f60*/  @!P1 LDG.E.U16 R27, desc[UR16][R22.64+0x80] ;  /* 0x00008010161b9981 */ /* 0x000ee2000c1e1500 */
[-C--:B------:R-:W-:Y:S01]  /*0f70*/  LEA.HI.SX32 R76, R79, R79.reuse, 0x1b ;  /* 0x0000004f4f4c7211 */ /* 0x080fe200078fdaff */
[----:B------:R-:W1:Y:S02]  /*0f80*/  LDCU UR4, c[0x0][0x38c] ;  /* 0x00007180ff0477ac */ /* 0x000e640008000800 */
[----:B------:R-:W3:Y:S04]  /*0f90*/  @!P3 LDG.E.U16 R24, desc[UR16][R22.64+0x100] ;  /* 0x000100101618b981 */ /* 0x000ee8000c1e1500 */
[----:B------:R-:W3:Y:S04]  /*0fa0*/  @!P5 LDG.E.U16 R26, desc[UR16][R22.64+0x180] ;  /* 0x00018010161ad981 */ /* 0x000ee8000c1e1500 */
[----:B------:R0:W3:Y:S01]  /*0fb0*/  @!P6 LDG.E.U16 R33, desc[UR16][R22.64+0x1c0] ;  /* 0x0001c0101621e981 */ /* 0x0000e2000c1e1500 */
[----:B------:R-:W-:-:S02]  /*0fc0*/  LEA.HI.SX32 R28, R28, R79, 0x1b ;  /* 0x0000004f1c1c7211 */ /* 0x000fc400078fdaff */
[----:B------:R-:W-:Y:S02]  /*0fd0*/  LEA.HI.SX32 R30, R30, R79, 0x1b ;  /* 0x0000004f1e1e7211 */ /* 0x000fe400078fdaff */
[----:B------:R-:W-:Y:S02]  /*0fe0*/  LEA R76, R76, UR5, 0x1 ;  /* 0x000000054c4c7c11 */ /* 0x000fe4000f8e08ff */
[----:B------:R-:W-:Y:S01]  /*0ff0*/  LEA R77, R28, UR5, 0x1 ;  /* 0x000000051c4d7c11 */ /* 0x000fe2000f8e08ff */
[C---:B0-----:R-:W-:Y:S01]  /*1000*/  VIADD R22, R79.reuse, 0x60 ;  /* 0x000000604f167836 */ /* 0x041fe20000000000 */
[----:B------:R-:W-:Y:S02]  /*1010*/  LEA R78, R30, UR5, 0x1 ;  /* 0x000000051e4e7c11 */ /* 0x000fe4000f8e08ff */
[C---:B------:R-:W-:Y:S02]  /*1020*/  IADD3 R28, PT, PT, R79.reuse, 0x80, RZ ;  /* 0x000000804f1c7810 */ /* 0x040fe40007ffe0ff */
        /* <DEDUP_REMOVED lines=12> */
[----:B------:R-:W-:-:S02]  /*10f0*/  P2R R91, PR, RZ, 0x1 ;  /* 0x00000001ff5b7803 */ /* 0x000fc40000000000 */
[----:B------:R-:W-:Y:S02]  /*1100*/  ISETP.GE.AND P0, PT, R56, R75, PT ;  /* 0x0000004b3800720c */ /* 0x000fe40003f06270 */
[----:B------:R-:W-:Y:S02]  /*1110*/  PRMT R90, RZ, 0x7610, R90 ;  /* 0x00007610ff5a7816 */ /* 0x000fe4000000005a */
[----:B------:R-:W-:Y:S02]  /*1120*/  PRMT R35, RZ, 0x7610, R35 ;  /* 0x00007610ff237816 */ /* 0x000fe40000000023 */
[----:B------:R-:W-:Y:S01]  /*1130*/  PRMT R92, RZ, 0x7610, R92 ;  /* 0x00007610ff5c7816 */ /* 0x000fe2000000005c */
[----:B----4-:R-:W-:Y:S04]  /*1140*/  STS.U16 [R76], R25 ;  /* 0x000000194c007388 */ /* 0x010fe80000000400 */
[----:B--2---:R0:W-:Y:S02]  /*1150*/  STS.U16 [R77+0x40], R0 ;  /* 0x000040004d007388 */ /* 0x0041e40000000400 */
[----:B0-----:R-:W-:-:S02]  /*1160*/  SHF.L.U32 R0, R79, 0x3, RZ ;  /* 0x000000034f007819 */ /* 0x001fc400000006ff */
[----:B---3--:R0:W-:Y:S02]  /*1170*/  STS.U16 [R78+0x80], R27 ;  /* 0x0000801b4e007388 */ /* 0x0081e40000000400 */
[----:B------:R-:W-:Y:S02]  /*1180*/  LEA.HI.SX32 R85, R0, R0, 0x1b ;  /* 0x0000000000557211 */ /* 0x000fe400078fdaff */
[----:B------:R2:W-:Y:S02]  /*1190*/  STS.U16 [R80+0xc0], R29 ;  /* 0x0000c01d50007388 */ /* 0x0005e40000000400 */
[----:B------:R-:W-:Y:S02]  /*11a0*/  LEA R85, R85, UR5, 0x1 ;  /* 0x0000000555557c11 */ /* 0x000fe4000f8e08ff */
        /* <DEDUP_REMOVED lines=16> */
[----:B--2---:R-:W-:Y:S02]  /*12b0*/  PRMT R29, RZ, 0x7610, R29 ;  /* 0x00007610ff1d7816 */ /* 0x004fe4000000001d */
[----:B------:R-:W-:Y:S02]  /*12c0*/  PRMT R0, RZ, 0x7610, R0 ;  /* 0x00007610ff007816 */ /* 0x000fe40000000000 */
[----:B---3--:R-:W-:Y:S01]  /*12d0*/  PRMT R31, RZ, 0x7610, R31 ;  /* 0x00007610ff1f7816 */ /* 0x008fe2000000001f */
        /* <DEDUP_REMOVED lines=19> */
[----:B---3--:R0:W-:Y:S04]  /*1410*/  STS.U16 [R77+0x40], R90 ;  /* 0x0000405a4d007388 */ /* 0x0081e80000000400 */
[----:B------:R-:W-:Y:S04]  /*1420*/  STS.U16 [R78+0x80], R27 ;  /* 0x0000801b4e007388 */ /* 0x000fe80000000400 */
[----:B----4-:R-:W-:Y:S04]  /*1430*/  STS.U16 [R80+0xc0], R35 ;  /* 0x0000c02350007388 */ /* 0x010fe80000000400 */
        /* <DEDUP_REMOVED lines=35> */
[----:B------:R-:W-:Y:S04]  /*1670*/  STS.U16 [R78+0x80], R93 ;  /* 0x0000805d4e007388 */ /* 0x000fe80000000400 */
[----:B----4-:R0:W-:Y:S04]  /*1680*/  STS.U16 [R80+0xc0], R95 ;  /* 0x0000c05f50007388 */ /* 0x0101e80000000400 */
        /* <DEDUP_REMOVED lines=41> */
[----:B------:R-:W3:Y:S04]  /*1920*/  LDS.U16 R98, [R85+0x8] ;  /* 0x0000080055627984 */ /* 0x000ee80000000400 */
[----:B------:R-:W4:Y:S04]  /*1930*/  LDS.U16 R99, [R85+0xa] ;  /* 0x00000a0055637984 */ /* 0x000f280000000400 */
[----:B------:R-:W1:Y:S04]  /*1940*/  LDS.U16 R100, [R85+0xc] ;  /* 0x00000c0055647984 */ /* 0x000e680000000400 */
[----:B------:R-:W1:Y:S01]  /*1950*/  LDS.U16 R101, [R85+0xe] ;  /* 0x00000e0055657984 */ /* 0x000e620000000400 */
[----:B------:R-:W-:Y:S01]  /*1960*/  BAR.SYNC.DEFER_BLOCKING 0x0 ;  /* 0x0000000000007b1d */ /* 0x000fe20000010000 */
[----:B0-----:R-:W-:-:S02]  /*1970*/  PRMT R102, RZ, 0x7610, R102 ;  /* 0x00007610ff667816 */ /* 0x001fc40000000066 */
[----:B--2---:R-:W-:Y:S02]  /*1980*/  PRMT R95, RZ, 0x7610, R95 ;  /* 0x00007610ff5f7816 */ /* 0x004fe4000000005f */
[----:B------:R-:W-:Y:S02]  /*1990*/  PRMT R103, RZ, 0x7610, R103 ;  /* 0x00007610ff677816 */ /* 0x000fe40000000067 */
[----:B------:R-:W-:Y:S02]  /*19a0*/  PRMT R105, RZ, 0x7610, R105 ;  /* 0x00007610ff697816 */ /* 0x000fe40000000069 */
[----:B------:R-:W-:Y:S01]  /*19b0*/  PRMT R107, RZ, 0x7610, R107 ;  /* 0x00007610ff6b7816 */ /* 0x000fe2000000006b */
[----:B------:R-:W2:Y:S01]  /*19c0*/  @!P0 LDG.E.U16 R109, desc[UR16][R2.64] ;  /* 0x00000010026d8981 */ /* 0x000ea2000c1e1500 */
[----:B------:R-:W-:Y:S02]  /*19d0*/  ISETP.NE.AND P0, PT, R104, RZ, PT ;  /* 0x000000ff6800720c */ /* 0x000fe40003f05270 */
[----:B------:R-:W-:Y:S01]  /*19e0*/  PRMT R104, RZ, 0x7610, R104 ;  /* 0x00007610ff687816 */ /* 0x000fe20000000068 */
[----:B------:R-:W2:Y:S04]  /*19f0*/  @!P1 LDG.E.U16 R95, desc[UR16][R2.64+0x80] ;  /* 0x00008010025f9981 */ /* 0x000ea8000c1e1500 */
[----:B------:R-:W2:Y:S04]  /*1a00*/  @!P2 LDG.E.U16 R103, desc[UR16][R2.64+0xc0] ;  /* 0x0000c0100267a981 */ /* 0x000ea8000c1e1500 */
[----:B------:R-:W2:Y:S04]  /*1a10*/  @!P3 LDG.E.U16 R104, desc[UR16][R2.64+0x100] ;  /* 0x000100100268b981 */ /* 0x000ea8000c1e1500 */
[----:B------:R-:W2:Y:S04]  /*1a20*/  @!P0 LDG.E.U16 R102, desc[UR16][R2.64+0x40] ;  /* 0x0000401002668981 */ /* 0x000ea8000c1e1500 */
[----:B------:R-:W2:Y:S04]  /*1a30*/  @!P4 LDG.E.U16 R105, desc[UR16][R2.64+0x140] ;  /* 0x000140100269c981 */ /* 0x000ea8000c1e1500 */
[----:B------:R-:W2:Y:S04]  /*1a40*/  @!P5 LDG.E.U16 R106, desc[UR16][R2.64+0x180] ;  /* 0x00018010026ad981 */ /* 0x000ea8000c1e1500 */
[----:B------:R0:W2:Y:S01]  /*1a50*/  @!P6 LDG.E.U16 R107, desc[UR16][R2.64+0x1c0] ;  /* 0x0001c010026be981 */ /* 0x0000a2000c1e1500 */
[----:B---3--:R-:W-:Y:S01]  /*1a60*/  SHF.L.U32 R114, R98, 0x10, RZ ;  /* 0x0000001062727819 */ /* 0x008fe200000006ff */
[----:B------:R-:W-:-:S02]  /*1a70*/  IMAD.U32 R108, R20, 0x10000, RZ ;  /* 0x00010000146c7824 */ /* 0x000fc400078e00ff */
[----:B------:R-:W-:Y:S02]  /*1a80*/  IMAD.U32 R112, R97, 0x10000, RZ ;  /* 0x0001000061707824 */ /* 0x000fe400078e00ff */
[----:B------:R-:W-:Y:S01]  /*1a90*/  FMUL.FTZ R20, R108, -1.4426950216293334961 ;  /* 0xbfb8aa3b6c147820 */ /* 0x000fe20000410000 */
[----:B0-----:R-:W-:Y:S01]  /*1aa0*/  FMUL.FTZ R3, R114, -1.4426950216293334961 ;  /* 0xbfb8aa3b72037820 */ /* 0x001fe20000410000 */
[----:B------:R-:W-:-:S03]  /*1ab0*/  FMUL.FTZ R2, R112, -1.4426950216293334961 ;  /* 0xbfb8aa3b70027820 */ /* 0x000fc60000410000 */
[----:B------:R-:W-:Y:S01]  /*1ac0*/  MUFU.EX2 R115, R3 ;  /* 0x0000000300737308 */ /* 0x000fe20000000800 */
[----:B------:R-:W-:-:S07]  /*1ad0*/  SHF.L.U32 R111, R96, 0x10, RZ ;  /* 0x00000010606f7819 */ /* 0x000fce00000006ff */
[----:B------:R-:W0:Y:S01]  /*1ae0*/  MUFU.EX2 R20, R20 ;  /* 0x0000001400147308 */ /* 0x000e220000000800 */
[----:B------:R-:W-:Y:S01]  /*1af0*/  FMUL.FTZ R96, R111, -1.4426950216293334961 ;  /* 0xbfb8aa3b6f607820 */ /* 0x000fe20000410000 */
[----:B------:R-:W-:-:S06]  /*1b00*/  SHF.L.U32 R110, R21, 0x10, RZ ;  /* 0x00000010156e7819 */ /* 0x000fcc00000006ff */
[----:B------:R-:W-:Y:S01]  /*1b10*/  MUFU.EX2 R113, R2 ;  /* 0x0000000200717308 */ /* 0x000fe20000000800 */
[----:B------:R-:W-:-:S07]  /*1b20*/  FMUL.FTZ R21, R110, -1.4426950216293334961 ;  /* 0xbfb8aa3b6e157820 */ /* 0x000fce0000410000 */
[----:B------:R-:W-:Y:S01]  /*1b30*/  MUFU.EX2 R96, R96 ;  /* 0x0000006000607308 */ /* 0x000fe20000000800 */
[----:B0-----:R-:W-:Y:S01]  /*1b40*/  FADD.FTZ R20, R20, 1 ;  /* 0x3f80000014147421 */ /* 0x001fe20000010000 */
[----:B----4-:R-:W-:-:S06]  /*1b50*/  SHF.L.U32 R116, R99, 0x10, RZ ;  /* 0x0000001063747819 */ /* 0x010fcc00000006ff */
[----:B------:R-:W0:Y:S01]  /*1b60*/  MUFU.EX2 R21, R21 ;  /* 0x0000001500157308 */ /* 0x000e220000000800 */
[----:B------:R-:W-:Y:S01]  /*1b70*/  FMUL.FTZ R98, R116, -1.4426950216293334961 ;  /* 0xbfb8aa3b74627820 */ /* 0x000fe20000410000 */
[----:B-1----:R-:W-:-:S06]  /*1b80*/  IMAD.U32 R118, R100, 0x10000, RZ ;  /* 0x0001000064767824 */ /* 0x002fcc00078e00ff */
[----:B------:R-:W-:Y:S01]  /*1b90*/  MUFU.RCP R99, R20 ;  /* 0x0000001400637308 */ /* 0x000fe20000001000 */
[----:B------:R-:W-:-:S07]  /*1ba0*/  SHF.L.U32 R122, R101, 0x10, RZ ;  /* 0x00000010657a7819 */ /* 0x000fce00000006ff */
[----:B------:R1:W3:Y:S01]  /*1bb0*/  MUFU.EX2 R100, R98 ;  /* 0x0000006200647308 */ /* 0x0002e20000000800 */
[----:B0-----:R-:W-:Y:S01]  /*1bc0*/  FADD.FTZ R97, R21, 1 ;  /* 0x3f80000015617421 */ /* 0x001fe20000010000 */
[----:B-1----:R-:W-:Y:S01]  /*1bd0*/  FADD.FTZ R98, R96, 1 ;  /* 0x3f80000060627421 */ /* 0x002fe20000010000 */
[----:B------:R-:W-:Y:S01]  /*1be0*/  FMUL.FTZ R101, R118, -1.4426950216293334961 ;  /* 0xbfb8aa3b76657820 */ /* 0x000fe20000410000 */
[----:B------:R-:W-:Y:S01]  /*1bf0*/  FADD.FTZ R115, R115, 1 ;  /* 0x3f80000073737421 */ /* 0x000fe20000010000 */
[----:B------:R-:W-:Y:S01]  /*1c00*/  FADD.FTZ R113, R113, 1 ;  /* 0x3f80000071717421 */ /* 0x000fe20000010000 */
[----:B------:R-:W-:-:S04]  /*1c10*/  SHF.L.U32 R0, R0, 0x10, RZ ;  /* 0x0000001000007819 */ /* 0x000fc800000006ff */
[----:B------:R-:W0:Y:S01]  /*1c20*/  MUFU.RCP R115, R115 ;  /* 0x0000007300737308 */ /* 0x000e220000001000 */
[----:B------:R-:W-:-:S07]  /*1c30*/  IMAD.U32 R88, R88, 0x10000, RZ ;  /* 0x0001000058587824 */ /* 0x000fce00078e00ff */
[----:B------:R-:W-:Y:S01]  /*1c40*/  MUFU.RCP R113, R113 ;  /* 0x0000007100717308 */ /* 0x000fe20000001000 */
[----:B---3--:R-:W-:Y:S01]  /*1c50*/  FADD.FTZ R100, R100, 1 ;  /* 0x3f80000064647421 */ /* 0x008fe20000010000 */
[----:B------:R-:W-:Y:S01]  /*1c60*/  SHF.L.U32 R91, R91, 0x10, RZ ;  /* 0x000000105b5b7819 */ /* 0x000fe200000006ff */
[----:B------:R-:W-:-:S05]  /*1c70*/  IMAD.U32 R89, R89, 0x10000, RZ ;  /* 0x0001000059597824 */ /* 0x000fca00078e00ff */
[----:B------:R-:W-:Y:S01]  /*1c80*/  MUFU.RCP R119, R100 ;  /* 0x0000006400777308 */ /* 0x000fe20000001000 */
[----:B0-----:R-:W-:-:S04]  /*1c90*/  FADD.FTZ R117, -R115, 1 ;  /* 0x3f80000073757421 */ /* 0x001fc80000010100 */
[----:B------:R-:W-:Y:S01]  /*1ca0*/  FFMA.FTZ R117, R114, R117, 1 ;  /* 0x3f80000072757423 */ /* 0x000fe20000010075 */
[----:B------:R-:W-:Y:S02]  /*1cb0*/  SHF.L.U32 R93, R93, 0x10, RZ ;  /* 0x000000105d5d7819 */ /* 0x000fe400000006ff */
[----:B------:R-:W-:Y:S01]  /*1cc0*/  ISETP.NE.AND P0, PT, R12, RZ, PT ;  /* 0x000000ff0c00720c */ /* 0x000fe20003f05270 */
[----:B--2---:R-:W-:Y:S04]  /*1cd0*/  STS.U16 [R76], R109 ;  /* 0x0000006d4c007388 */ /* 0x004fe80000000400 */
        /* <DEDUP_REMOVED lines=8> */
[----:B------:R-:W2:Y:S04]  /*1d60*/  LDS.U16 R3, [R85+0x2] ;  /* 0x0000020055037984 */ /* 0x000ea80000000400 */
[----:B------:R-:W3:Y:S01]  /*1d70*/  LDS.U16 R2, [R85] ;  /* 0x0000000055027984 */ /* 0x000ee20000000400 */
[----:B0-----:R-:W-:-:S03]  /*1d80*/  FMUL.FTZ R102, R122, -1.4426950216293334961 ;  /* 0xbfb8aa3b7a667820 */ /* 0x001fc60000410000 */
[----:B------:R-:W0:Y:S04]  /*1d90*/  LDS.U16 R96, [R85+0x8] ;  /* 0x0000080055607984 */ /* 0x000e280000000400 */
[----:B------:R-:W4:Y:S01]  /*1da0*/  LDS.U16 R95, [R85+0x6] ;  /* 0x00000600555f7984 */ /* 0x000f220000000400 */
[----:B-1----:R-:W-:Y:S03]  /*1db0*/  MUFU.EX2 R106, R102 ;  /* 0x00000066006a7308 */ /* 0x002fe60000000800 */
[----:B------:R-:W1:Y:S05]  /*1dc0*/  LDS.U16 R21, [R85+0x4] ;  /* 0x0000040055157984 */ /* 0x000e6a0000000400 */
[----:B------:R-:W-:Y:S08]  /*1dd0*/  MUFU.EX2 R109, R101 ;  /* 0x00000065006d7308 */ /* 0x000ff00000000800 */
[----:B------:R2:W0:Y:S02]  /*1de0*/  MUFU.RCP R105, R97 ;  /* 0x0000006100697308 */ /* 0x0004240000001000 */
[----:B--2---:R-:W2:Y:S01]  /*1df0*/  LDS.U16 R97, [R85+0xa] ;  /* 0x00000a0055617984 */ /* 0x004ea20000000400 */
[----:B------:R-:W-:Y:S01]  /*1e00*/  SHF.L.U32 R102, R3, 0x10, RZ ;  /* 0x0000001003667819 */ /* 0x000fe200000006ff */
[----:B------:R-:W-:Y:S01]  /*1e10*/  FADD.FTZ R3, -R99, 1 ;  /* 0x3f80000063037421 */ /* 0x000fe20000010100 */
[----:B---3--:R-:W-:-:S03]  /*1e20*/  SHF.L.U32 R101, R2, 0x10, RZ ;  /* 0x0000001002657819 */ /* 0x008fc600000006ff */
[----:B------:R-:W-:Y:S01]  /*1e30*/  FFMA.FTZ R103, R108, R3, 1 ;  /* 0x3f8000006c677423 */ /* 0x000fe20000010003 */
[----:B------:R-:W3:Y:S04]  /*1e40*/  LDS.U16 R2, [R85+0xc] ;  /* 0x00000c0055027984 */ /* 0x000ee80000000400 */
[----:B------:R-:W3:Y:S01]  /*1e50*/  LDS.U16 R3, [R85+0xe] ;  /* 0x00000e0055037984 */ /* 0x000ee20000000400 */
[----:B------:R-:W-:Y:S01]  /*1e60*/  FMUL.FTZ R20, R0, R101 ;  /* 0x0000006500147220 */ /* 0x000fe20000410000 */
[----:B------:R4:W1:Y:S01]  /*1e70*/  MUFU.RCP R104, R98 ;  /* 0x0000006200687308 */ /* 0x0008620000001000 */
[----:B0-----:R-:W-:Y:S02]  /*1e80*/  FADD.FTZ R107, -R105, 1 ;  /* 0x3f800000696b7421 */ /* 0x001fe40000010100 */
[----:B------:R-:W-:Y:S01]  /*1e90*/  FMUL.FTZ R20, R99, R20 ;  /* 0x0000001463147220 */ /* 0x000fe20000410000 */
[----:B------:R-:W-:Y:S01]  /*1ea0*/  FADD.FTZ R120, R109, 1 ;  /* 0x3f8000006d787421 */ /* 0x000fe20000010000 */
[----:B------:R-:W-:Y:S01]  /*1eb0*/  FADD.FTZ R124, R106, 1 ;  /* 0x3f8000006a7c7421 */ /* 0x000fe20000010000 */
[----:B------:R-:W-:Y:S01]  /*1ec0*/  SHF.L.U32 R109, R96, 0x10, RZ ;  /* 0x00000010606d7819 */ /* 0x000fe200000006ff */
[----:B----4-:R-:W-:Y:S01]  /*1ed0*/  FMUL.FTZ R98, R88, R102 ;  /* 0x0000006658627220 */ /* 0x010fe20000410000 */
[----:B------:R-:W-:Y:S01]  /*1ee0*/  FMUL.FTZ R103, R20, R103 ;  /* 0x0000006714677220 */ /* 0x000fe20000410000 */
[----:B------:R-:W-:Y:S01]  /*1ef0*/  FFMA.FTZ R107, R110, R107, 1 ;  /* 0x3f8000006e6b7423 */ /* 0x000fe2000001006b */
[----:B------:R-:W-:Y:S01]  /*1f00*/  SHF.L.U32 R20, R90, 0x10, RZ ;  /* 0x000000105a147819 */ /* 0x000fe200000006ff */
[----:B------:R-:W-:Y:S01]  /*1f10*/  FMUL.FTZ R98, R105, R98 ;  /* 0x0000006269627220 */ /* 0x000fe20000410000 */
[----:B------:R-:W-:Y:S01]  /*1f20*/  SHF.L.U32 R106, R95, 0x10, RZ ;  /* 0x000000105f6a7819 */ /* 0x000fe200000006ff */
[----:B------:R3:W0:Y:S01]  /*1f30*/  MUFU.RCP R121, R120 ;  /* 0x0000007800797308 */ /* 0x0006220000001000 */
[----:B------:R-:W-:Y:S01]  /*1f40*/  FMUL.FTZ R100, R91, R109 ;  /* 0x0000006d5b647220 */ /* 0x000fe20000410000 */
[----:B------:R-:W-:Y:S01]  /*1f50*/  FMUL.FTZ R98, R98, R107 ;  /* 0x0000006b62627220 */ /* 0x000fe20000410000 */
[----:B------:R-:W-:Y:S01]  /*1f60*/  FADD.FTZ R107, -R113, 1 ;  /* 0x3f800000716b7421 */ /* 0x000fe20000010100 */
[----:B-1----:R-:W-:-:S04]  /*1f70*/  IMAD.U32 R21, R21, 0x10000, RZ ;  /* 0x0001000015157824 */ /* 0x002fc800078e00ff */
[----:B------:R1:W4:Y:S01]  /*1f80*/  MUFU.RCP R125, R124 ;  /* 0x0000007c007d7308 */ /* 0x0003220000001000 */
        /* <DEDUP_REMOVED lines=10> */
[----:B--2---:R-:W-:Y:S01]  /*2030*/  SHF.L.U32 R97, R97, 0x10, RZ ;  /* 0x0000001061617819 */ /* 0x004fe200000006ff */
[----:B------:R-:W-:Y:S01]  /*2040*/  IMAD.U32 R96, R92, 0x10000, RZ ;  /* 0x000100005c607824 */ /* 0x000fe200078e00ff */
[----:B------:R-:W-:Y:S01]  /*2050*/  SHF.L.U32 R100, R94, 0x10, RZ ;  /* 0x000000105e647819 */ /* 0x000fe200000006ff */
[----:B---3--:R-:W-:Y:S01]  /*2060*/  IMAD.U32 R120, R2, 0x10000, RZ ;  /* 0x0001000002787824 */ /* 0x008fe200078e00ff */
[----:B-1----:R-:W-:Y:S01]  /*2070*/  SHF.L.U32 R124, R3, 0x10, RZ ;  /* 0x00000010037c7819 */ /* 0x002fe200000006ff */
[----:B------:R-:W-:Y:S01]  /*2080*/  FMUL.FTZ R90, R95, R90 ;  /* 0x0000005a5f5a7220 */ /* 0x000fe20000410000 */
[----:B------:R-:W-:Y:S01]  /*2090*/  FADD.FTZ R95, -R119, 1 ;  /* 0x3f800000775f7421 */ /* 0x000fe20000010100 */
[----:B------:R-:W-:Y:S01]  /*20a0*/  FMUL.FTZ R2, R96, R97 ;  /* 0x0000006160027220 */ /* 0x000fe20000410000 */
[----:B0-----:R-:W-:Y:S01]  /*20b0*/  FADD.FTZ R123, -R121, 1 ;  /* 0x3f800000797b7421 */ /* 0x001fe20000010100 */
[----:B------:R-:W-:Y:S01]  /*20c0*/  FMUL.FTZ R92, R93, R120 ;  /* 0x000000785d5c7220 */ /* 0x000fe20000410000 */
[----:B----4-:R-:W-:Y:S01]  /*20d0*/  FADD.FTZ R3, -R125, 1 ;  /* 0x3f8000007d037421 */ /* 0x010fe20000010100 */
        /* <DEDUP_REMOVED lines=9> */
[----:B------:R-:W-:Y:S01]  /*2170*/  BAR.SYNC.DEFER_BLOCKING 0x0 ;  /* 0x0000000000007b1d */ /* 0x000fe20000010000 */
[----:B------:R-:W-:Y:S01]  /*2180*/  FMUL.FTZ R3, R94, R3 ;  /* 0x000000035e037220 */ /* 0x000fe20000410000 */
[----:B------:R-:W-:-:S02]  /*2190*/  F2FP.BF16.F32.PACK_AB R98, R98, R103 ;  /* 0x000000676262723e */ /* 0x000fc400000010ff */
[----:B------:R-:W-:Y:S02]  /*21a0*/  F2FP.BF16.F32.PACK_AB R90, R107, R90 ;  /* 0x0000005a6b5a723e */ /* 0x000fe400000010ff */
[----:B------:R-:W-:Y:S02]  /*21b0*/  F2FP.BF16.F32.PACK_AB R2, R2, R117 ;  /* 0x000000750202723e */ /* 0x000fe400000010ff */
[----:B------:R-:W-:Y:S02]  /*21c0*/  F2FP.BF16.F32.PACK_AB R3, R3, R92 ;  /* 0x0000005c0303723e */ /* 0x000fe400000010ff */
[----:B------:R-:W-:Y:S02]  /*21d0*/  PRMT R95, R98, 0x7632, R95 ;  /* 0x00007632625f7816 */ /* 0x000fe4000000005f */
        /* <DEDUP_REMOVED lines=22> */
[----:B0-----:R-:W-:-:S05]  /*2340*/  IMAD.WIDE.U32 R2, R134, UR18, R4 ;  /* 0x0000001286027c25 */ /* 0x001fca000f8e0004 */
[----:B------:R-:W0:Y:S01]  /*2350*/  LDS R133, [UR5+0x210] ;  /* 0x00021005ff857984 */ /* 0x000e220008000800 */
[----:B------:R-:W-:Y:S02]  /*2360*/  IMAD R3, R135, UR18, R3 ;  /* 0x0000001287037c24 */ /* 0x000fe4000f8e0203 */
[----:B------:R-:W-:-:S04]  /*2370*/  IMAD.WIDE.U32 R2, R37, UR6, R2 ;  /* 0x0000000625027c25 */ /* 0x000fc8000f8e0002 */
[----:B------:R-:W-:Y:S01]  /*2380*/  IMAD R90, R37, UR7, R3 ;  /* 0x00000007255a7c24 */ /* 0x000fe2000f8e0203 */
[----:B------:R-:W-:Y:S01]  /*2390*/  IADD3 R3, P1, PT, R56, R2, RZ ;  /* 0x0000000238037210 */ /* 0x000fe20007f3e0ff */
[----:B------:R-:W1:Y:S04]  /*23a0*/  LDCU.64 UR6, c[0x0][0x490] ;  /* 0x00009200ff0677ac */ /* 0x000e680008000a00 */
[----:B------:R-:W-:Y:S01]  /*23b0*/  IMAD.X R90, RZ, RZ, R90, P1 ;  /* 0x000000ffff5a7224 */ /* 0x000fe200008e065a */
[----:B------:R-:W-:-:S04]  /*23c0*/  LEA R2, P1, R3, UR8, 0x1 ;  /* 0x0000000803027c11 */ /* 0x000fc8000f8208ff */
[----:B------:R-:W-:Y:S02]  /*23d0*/  LEA.HI.X R3, R3, UR9, R90, 0x1, P1 ;  /* 0x0000000903037c11 */ /* 0x000fe400088f0c5a */
        /* <DEDUP_REMOVED lines=45> */
[----:B------:R-:W0:Y:S01]  /*26b0*/  LDC.64 R104, c[0x0][0x430] ;  /* 0x00010c00ff687b82 */ /* 0x000e220000000a00 */
[----:B------:R-:W-:-:S02]  /*26c0*/  F2FP.BF16.F32.PACK_AB R21, R106, R21 ;  /* 0x000000156a15723e */ /* 0x000fc400000010ff */
[----:B------:R-:W-:Y:S02]  /*26d0*/  F2FP.BF16.F32.PACK_AB R2, R2, R109 ;  /* 0x0000006d0202723e */ /* 0x000fe400000010ff */
[----:B------:R-:W-:Y:S02]  /*26e0*/  F2FP.BF16.F32.PACK_AB R118, R125, R118 ;  /* 0x000000767d76723e */ /* 0x000fe400000010ff */
[----:B------:R-:W-:Y:S01]  /*26f0*/  PRMT R3, R99, 0x7632, R3 ;  /* 0x0000763263037816 */ /* 0x000fe20000000003 */
[----:B------:R-:W1:Y:S01]  /*2700*/  LDC.64 R106, c[0x0][0x438] ;  /* 0x00010e00ff6a7b82 */ /* 0x000e620000000a00 */
[----:B------:R-:W-:Y:S02]  /*2710*/  PRMT R20, R21, 0x7632, R20 ;  /* 0x0000763215147816 */ /* 0x000fe40000000014 */
[----:B------:R-:W-:Y:S02]  /*2720*/  PRMT R101, R2, 0x7632, R101 ;  /* 0x0000763202657816 */ /* 0x000fe40000000065 */
[----:B------:R-:W-:Y:S01]  /*2730*/  PRMT R102, R118, 0x7632, R102 ;  /* 0x0000763276667816 */ /* 0x000fe20000000066 */
[----:B------:R-:W-:Y:S04]  /*2740*/  STS.U16 [R85], R99 ;  /* 0x0000006355007388 */ /* 0x000fe80000000400 */
[----:B------:R-:W-:Y:S04]  /*2750*/  STS.U16 [R85+0x2], R3 ;  /* 0x0000020355007388 */ /* 0x000fe80000000400 */
[----:B------:R-:W-:Y:S04]  /*2760*/  STS.U16 [R85+0x4], R21 ;  /* 0x0000041555007388 */ /* 0x000fe80000000400 */
[----:B------:R-:W-:Y:S04]  /*2770*/  STS.U16 [R85+0x6], R20 ;  /* 0x0000061455007388 */ /* 0x000fe80000000400 */
[----:B------:R0:W-:Y:S04]  /*2780*/  STS.U16 [R85+0x8], R2 ;  /* 0x0000080255007388 */ /* 0x0001e80000000400 */
[----:B------:R-:W-:Y:S04]  /*2790*/  STS.U16 [R85+0xa], R101 ;  /* 0x00000a6555007388 */ /* 0x000fe80000000400 */
[----:B------:R-:W-:Y:S01]  /*27a0*/  STS.U16 [R85+0xc], R118 ;  /* 0x00000c7655007388 */ /* 0x000fe20000000400 */
[----:B0-----:R-:W-:-:S03]  /*27b0*/  IMAD.WIDE.U32 R2, R104, UR18, R4 ;  /* 0x0000001268027c25 */ /* 0x001fc6000f8e0004 */
[----:B------:R-:W-:Y:S01]  /*27c0*/  STS.U16 [R85+0xe], R102 ;  /* 0x00000e6655007388 */ /* 0x000fe20000000400 */
[----:B------:R-:W-:-:S03]  /*27d0*/  NOP ;  /* 0x0000000000007918 */ /* 0x000fc60000000000 */
[----:B------:R-:W-:Y:S01]  /*27e0*/  LDS.U16 R21, [R76] ;  /* 0x000000004c157984 */ /* 0x000fe20000000400 */
[----:B------:R-:W-:-:S03]  /*27f0*/  IMAD R3, R105, UR18, R3 ;  /* 0x0000001269037c24 */ /* 0x000fc6000f8e0203 */
[----:B------:R-:W-:Y:S01]  /*2800*/  LDS.U16 R89, [R77+0x40] ;  /* 0x000040004d597984 */ /* 0x000fe20000000400 */
[----:B-1----:R-:W-:-:S03]  /*2810*/  IMAD.WIDE.U32 R2, R37, R106, R2 ;  /* 0x0000006a25027225 */ /* 0x002fc600078e0002 */
[----:B------:R-:W-:Y:S01]  /*2820*/  LDS.U16 R91, [R78+0x80] ;  /* 0x000080004e5b7984 */ /* 0x000fe20000000400 */
[----:B------:R-:W-:Y:S01]  /*2830*/  IMAD R20, R37, R107, R3 ;  /* 0x0000006b25147224 */ /* 0x000fe200078e0203 */
        /* <DEDUP_REMOVED lines=28> */
.L_x_8539:
[----:B0-----:R-:W-:Y:S01]  /*2a00*/  SHF.L.U32 R99, R34, 0x10, RZ ;  /* 0x0000001022637819 */ /* 0x001fe200000006ff */
[----:B------:R-:W-:Y:S01]  /*2a10*/  IMAD.U32 R103, R30, 0x10000, RZ ;  /* 0x000100001e677824 */ /* 0x000fe200078e00ff */
[----:B------:R-:W-:Y:S01]  /*2a20*/  SHF.L.U32 R101, R32, 0x10, RZ ;  /* 0x0000001020657819 */ /* 0x000fe200000006ff */
[----:B------:R-:W-:Y:S01]  /*2a30*/  BAR.SYNC.DEFER_BLOCKING 0x0 ;  /* 0x0000000000007b1d */ /* 0x000fe20000010000 */
[----:B------:R-:W-:Y:S01]  /*2a40*/  SHF.L.U32 R105, R28, 0x10, RZ ;  /* 0x000000101c697819 */ /* 0x000fe200000006ff */
        /* <DEDUP_REMOVED lines=19> */
[----:B------:R-:W-:Y:S01]  /*2b80*/  MOV R89, RZ ;  /* 0x000000ff00597202 */ /* 0x000fe20000000f00 */
[----:B------:R-:W-:Y:S01]  /*2b90*/  FFMA.FTZ R45, R96, R109, R45 ;  /* 0x0000006d602d7223 */ /* 0x000fe2000001002d */
[----:B------:R-:W-:-:S02]  /*2ba0*/  HFMA2 R106, -RZ, RZ, 0, 0 ;  /* 0x00000000ff6a7431 */ /* 0x000fc400000001ff */
[----:B------:R-:W-:Y:S01]  /*2bb0*/  IMAD.MOV.U32 R102, RZ, RZ, RZ ;  /* 0x000000ffff667224 */ /* 0x000fe200078e00ff */
[----:B------:R-:W-:Y:S01]  /*2bc0*/  MOV R104, RZ ;  /* 0x000000ff00687202 */ /* 0x000fe20000000f00 */
[----:B------:R-:W-:Y:S01]  /*2bd0*/  FFMA.FTZ R45, R98, R111, R45 ;  /* 0x0000006f622d7223 */ /* 0x000fe2000001002d */
[----:B------:R-:W-:Y:S01]  /*2be0*/  IMAD.MOV.U32 R93, RZ, RZ, RZ ;  /* 0x000000ffff5d7224 */ /* 0x000fe200078e00ff */
[----:B------:R-:W-:Y:S01]  /*2bf0*/  MOV R95, RZ ;  /* 0x000000ff005f7202 */ /* 0x000fe20000000f00 */
[----:B------:R-:W-:Y:S02]  /*2c00*/  IMAD.MOV.U32 R97, RZ, RZ, RZ ;  /* 0x000000ffff617224 */ /* 0x000fe400078e00ff */
[--C-:B-----5:R-:W-:Y:S01]  /*2c10*/  FADD.FTZ R108, R87, R36.reuse ;  /* 0x00000024576c7221 */ /* 0x120fe20000010000 */
        /* <DEDUP_REMOVED lines=18> */
[C---:B------:R-:W-:Y:S01]  /*2d40*/  ISETP.NE.AND P2, PT, R53.reuse, 0x1, PT ;  /* 0x000000013500780c */ /* 0x040fe20003f45270 */
[C---:B------:R-:W-:Y:S01]  /*2d50*/  VIADD R123, R53.reuse, 0xfffffffe ;  /* 0xfffffffe357b7836 */ /* 0x040fe20000000000 */
[----:B------:R-:W-:Y:S01]  /*2d60*/  SHF.L.U32 R138, R53, 0x8, RZ ;  /* 0x00000008358a7819 */ /* 0x000fe200000006ff */
[----:B------:R-:W-:Y:S01]  /*2d70*/  FMUL.FTZ R125, R108, R99 ;  /* 0x000000636c7d7220 */ /* 0x000fe20000410000 */
[----:B------:R-:W-:Y:S01]  /*2d80*/  IADD3 R20, P0, PT, R4, R6, RZ ;  /* 0x0000000604147210 */ /* 0x000fe20007f1e0ff */
[----:B------:R-:W-:Y:S01]  /*2d90*/  FMUL.FTZ R134, R110, R101 ;  /* 0x000000656e867220 */ /* 0x000fe20000410000 */
[----:B------:R-:W-:Y:S01]  /*2da0*/  ISETP.GE.AND P1, PT, R56, R75, PT ;  /* 0x0000004b3800720c */ /* 0x000fe20003f26270 */
[----:B------:R-:W1:Y:S01]  /*2db0*/  LDC.64 R30, c[0x0][0x448] ;  /* 0x00011200ff1e7b82 */ /* 0x000e620000000a00 */
[----:B------:R-:W-:Y:S01]  /*2dc0*/  LOP3.LUT R164, R4, 0x100, RZ, 0xc0, !PT ;  /* 0x0000010004a47812 */ /* 0x000fe200078ec0ff */
[----:B------:R-:W-:Y:S01]  /*2dd0*/  FMUL.FTZ R127, R112, R103 ;  /* 0x00000067707f7220 */ /* 0x000fe20000410000 */
[----:B------:R-:W-:Y:S01]  /*2de0*/  IADD3 R166, PT, PT, R4, R12, RZ ;  /* 0x0000000c04a67210 */ /* 0x000fe20007ffe0ff */
[----:B------:R-:W-:Y:S01]  /*2df0*/  FMUL.FTZ R131, R114, R105 ;  /* 0x0000006972837220 */ /* 0x000fe20000410000 */
[----:B------:R-:W-:Y:S01]  /*2e00*/  FMUL.FTZ R133, R116, R107 ;  /* 0x0000006b74857220 */ /* 0x000fe20000410000 */
[----:B------:R-:W-:Y:S01]  /*2e10*/  ISETP.EQ.AND P2, PT, R12, RZ, P2 ;  /* 0x000000ff0c00720c */ /* 0x000fe20001742270 */
[----:B------:R-:W-:Y:S01]  /*2e20*/  FMUL.FTZ R135, R118, R109 ;  /* 0x0000006d76877220 */ /* 0x000fe20000410000 */
[----:B------:R-:W2:Y:S01]  /*2e30*/  LDC.64 R28, c[0x0][0x3a8] ;  /* 0x0000ea00ff1c7b82 */ /* 0x000ea20000000a00 */
[----:B------:R-:W-:Y:S01]  /*2e40*/  FMUL.FTZ R136, R120, R111 ;  /* 0x0000006f78887220 */ /* 0x000fe20000410000 */
[----:B------:R-:W-:Y:S01]  /*2e50*/  FMUL.FTZ R137, R122, R113 ;  /* 0x000000717a897220 */ /* 0x000fe20000410000 */
[----:B------:R-:W-:Y:S01]  /*2e60*/  MOV R89, RZ ;  /* 0x000000ff00597202 */ /* 0x000fe20000000f00 */
[----:B------:R-:W3:Y:S01]  /*2e70*/  LDCU UR7, c[0x0][0x394] ;  /* 0x00007280ff0777ac */ /* 0x000ee20008000800 */
[----:B------:R-:W-:-:S02]  /*2e80*/  LOP3.LUT R138, R138, 0x100, RZ, 0xc0, !PT ;  /* 0x000001008a8a7812 */ /* 0x000fc400078ec0ff */
[----:B------:R-:W-:Y:S01]  /*2e90*/  IADD3.X R21, PT, PT, RZ, R73, RZ, P0, !PT ;  /* 0x00000049ff157210 */ /* 0x000fe200007fe4ff */
[----:B------:R-:W4:Y:S01]  /*2ea0*/  LDC.64 R26, c[0x0][0x3c0] ;  /* 0x0000f000ff1a7b82 */ /* 0x000f220000000a00 */
[----:B------:R-:W0:Y:S01]  /*2eb0*/  LDCU UR11, c[0x0][0x38c] ;  /* 0x00007180ff0b77ac */ /* 0x000e220008000800 */
[----:B------:R-:W0:Y:S06]  /*2ec0*/  LDCU UR10, c[0x0][0x388] ;  /* 0x00007100ff0a77ac */ /* 0x000e2c0008000800 */
[----:B------:R-:W0:Y:S01]  /*2ed0*/  LDC.64 R24, c[0x0][0x3e0] ;  /* 0x0000f800ff187b82 */ /* 0x000e220000000a00 */
[----:B------:R-:W0:Y:S01]  /*2ee0*/  LDCU.64 UR8, c[0x0][0x540] ;  /* 0x0000a800ff0877ac */ /* 0x000e220008000a00 */
[----:B------:R-:W-:-:S06]  /*2ef0*/  UMOV UR4, URZ ;  /* 0x000000ff00047c82 */ /* 0x000fcc0008000000 */
[----:B---3--:R-:W0:Y:S02]  /*2f00*/  LDC.64 R22, c[0x0][0x4f0] ;  /* 0x00013c00ff167b82 */ /* 0x008e240000000a00 */
.L_x_8562:
[----:B------:R-:W-:Y:S02]  /*2f10*/  HFMA2 R3, -RZ, RZ, 0, 0 ;  /* 0x00000000ff037431 */ /* 0x000fe400000001ff */
[----:B------:R-:W-:Y:S01]  /*2f20*/  IMAD.MOV.U32 R2, RZ, RZ, R56 ;  /* 0x000000ffff027224 */ /* 0x000fe200078e0038 */
[-C--:B------:R-:W-:Y:S02]  /*2f30*/  ISETP.GE.AND P5, PT, R67, R75.reuse, PT ;  /* 0x0000004b4300720c */ /* 0x080fe40003fa6270 */
[----:B------:R-:W-:Y:S01]  /*2f40*/  ISETP.GE.AND P3, PT, R66, R75, PT ;  /* 0x0000004b4200720c */ /* 0x000fe20003f66270 */
[----:B0-----:R-:W-:-:S04]  /*2f50*/  IMAD.WIDE.U32 R34, R24, UR4, R2 ;  /* 0x0000000418227c25 */ /* 0x001fc8000f8e0002 */
[----:B------:R-:W-:Y:S01]  /*2f60*/  IMAD R3, R25, UR4, R35 ;  /* 0x0000000419037c24 */ /* 0x000fe2000f8e0223 */
[----:B------:R-:W-:-:S04]  /*2f70*/  LEA R2, P0, R34, R51, 0x1 ;  /* 0x0000003322027211 */ /* 0x000fc800078008ff */
[----:B------:R-:W-:-:S05]  /*2f80*/  LEA.HI.X R3, R34, R52, R3, 0x1, P0 ;  /* 0x0000003422037211 */ /* 0x000fca00000f0c03 */
[----:B------:R-:W3:Y:S04]  /*2f90*/  @!P1 LDG.E.U16 R142, desc[UR16][R2.64] ;  /* 0x00000010028e9981 */ /* 0x000ee8000c1e1500 */
[----:B------:R-:W5:Y:S04]  /*2fa0*/  @!P5 LDG.E.U16 R141, desc[UR16][R2.64+0x80] ;  /* 0x00008010028dd981 */ /* 0x000f68000c1e1500 */
[----:B------:R-:W5:Y:S01]  /*2fb0*/  @!P3 LDG.E.U16 R140, desc[UR16][R2.64+0x40] ;  /* 0x00004010028cb981 */ /* 0x000f62000c1e1500 */
[----:B------:R-:W-:Y:S02]  /*2fc0*/  MOV R34, R10 ;  /* 0x0000000a00227202 */ /* 0x000fe40000000f00 */
[----:B------:R-:W-:Y:S01]  /*2fd0*/  MOV R35, R47 ;  /* 0x0000002f00237202 */ /* 0x000fe20000000f00 */
[----:B------:R-:W-:Y:S01]  /*2fe0*/  IMAD.MOV.U32 R128, RZ, RZ, R8 ;  /* 0x000000ffff807224 */ /* 0x000fe200078e0008 */
[----:B------:R-:W-:Y:S01]  /*2ff0*/  MOV R129, R49 ;  /* 0x0000003100817202 */ /* 0x000fe20000000f00 */
[----:B--2---:R-:W-:-:S04]  /*3000*/  IMAD.WIDE.U32 R86, R28, UR4, R34 ;  /* 0x000000041c567c25 */ /* 0x004fc8000f8e0022 */
[----:B----4-:R-:W-:Y:S01]  /*3010*/  IMAD.WIDE.U32 R128, R26, UR4, R128 ;  /* 0x000000041a807c25 */ /* 0x010fe2000f8e0080 */
[----:B------:R-:W-:-:S03]  /*3020*/  LEA R34, P0, R86, R32, 0x2 ;  /* 0x0000002056227211 */ /* 0x000fc600078010ff */
[----:B------:R-:W-:Y:S02]  /*3030*/  IMAD R35, R29, UR4, R87 ;  /* 0x000000041d237c24 */ /* 0x000fe4000f8e0257 */
[----:B------:R-:W-:Y:S02]  /*3040*/  IMAD R87, R27, UR4, R129 ;  /* 0x000000041b577c24 */ /* 0x000fe4000f8e0281 */
[----:B------:R-:W-:Y:S01]  /*3050*/  HFMA2 R129, -RZ, RZ, 0, 0 ;  /* 0x00000000ff817431 */ /* 0x000fe200000001ff */
[----:B------:R-:W-:Y:S02]  /*3060*/  LEA.HI.X R35, R86, R33, R35, 0x2, P0 ;  /* 0x0000002156237211 */ /* 0x000fe400000f1423 */
[C---:B-1----:R-:W-:Y:S02]  /*3070*/  LEA R86, P4, R128.reuse, R30, 0x2 ;  /* 0x0000001e80567211 */ /* 0x042fe400078810ff */
[----:B------:R-:W-:Y:S02]  /*3080*/  MOV R139, RZ ;  /* 0x000000ff008b7202 */ /* 0x000fe40000000f00 */
[----:B------:R-:W-:-:S02]  /*3090*/  LEA.HI.X R87, R128, R31, R87, 0x2, P4 ;  /* 0x0000001f80577211 */ /* 0x000fc400020f1457 */
[-C--:B------:R-:W-:Y:S01]  /*30a0*/  ISETP.GE.AND P4, PT, R69, R75.reuse, PT ;  /* 0x0000004b4500720c */ /* 0x080fe20003f86270 */
[----:B------:R-:W2:Y:S01]  /*30b0*/  LDG.E R128, desc[UR16][R34.64] ;  /* 0x0000001022807981 */ /* 0x000ea2000c1e1900 */
[-C--:B------:R-:W-:Y:S02]  /*30c0*/  ISETP.GE.AND P0, PT, R68, R75.reuse, PT ;  /* 0x0000004b4400720c */ /* 0x080fe40003f06270 */
[----:B------:R-:W-:Y:S01]  /*30d0*/  ISETP.GE.AND P6, PT, R72, R75, PT ;  /* 0x0000004b4800720c */ /* 0x000fe20003fc6270 */
[----:B------:R-:W4:-:S12]  /*30e0*/  LDG.E R86, desc[UR16][R86.64] ;  /* 0x0000001056567981 */ /* 0x000f18000c1e1900 */
[----:B------:R-:W4:Y:S01]  /*30f0*/  @!P6 LDG.E.U16 R145, desc[UR16][R2.64+0x1c0] ;  /* 0x0001c0100291e981 */ /* 0x000f22000c1e1500 */
[----:B---3--:R-:W-:Y:S02]  /*3100*/  @!P1 PRMT R129, R142, 0x5410, RZ ;  /* 0x000054108e819816 */ /* 0x008fe400000000ff */
[----:B-----5:R-:W-:Y:S02]  /*3110*/  @!P5 PRMT R139, R141, 0x5410, RZ ;  /* 0x000054108d8bd816 */ /* 0x020fe400000000ff */
[-C--:B------:R-:W-:Y:S01]  /*3120*/  ISETP.GE.AND P5, PT, R71, R75.reuse, PT ;  /* 0x0000004b4700720c */ /* 0x080fe20003fa6270 */
[----:B------:R-:W3:Y:S01]  /*3130*/  @!P4 LDG.E.U16 R141, desc[UR16][R2.64+0x100] ;  /* 0x00010010028dc981 */ /* 0x000ee2000c1e1500 */
[----:B------:R-:W-:Y:S02]  /*3140*/  @!P3 PRMT R129, R129, 0x5410, R140 ;  /* 0x000054108181b816 */ /* 0x000fe4000000008c */
[----:B------:R-:W-:Y:S01]  /*3150*/  ISETP.GE.AND P3, PT, R70, R75, PT ;  /* 0x0000004b4600720c */ /* 0x000fe20003f66270 */
[----:B------:R-:W5:Y:S08]  /*3160*/  @!P0 LDG.E.U16 R140, desc[UR16][R2.64+0xc0] ;  /* 0x0000c010028c8981 */ /* 0x000f70000c1e1500 */
[----:B------:R-:W4:Y:S04]  /*3170*/  @!P5 LDG.E.U16 R143, desc[UR16][R2.64+0x180] ;  /* 0x00018010028fd981 */ /* 0x000f28000c1e1500 */
[----:B------:R0:W4:Y:S01]  /*3180*/  @!P3 LDG.E.U16 R35, desc[UR16][R2.64+0x140] ;  /* 0x000140100223b981 */ /* 0x000122000c1e1500 */
[----:B------:R-:W-:-:S02]  /*3190*/  IMAD.MOV.U32 R142, RZ, RZ, RZ ;  /* 0x000000ffff8e7224 */ /* 0x000fc400078e00ff */
[----:B0-----:R-:W-:Y:S01]  /*31a0*/  HFMA2 R2, -RZ, RZ, 0, 0 ;  /* 0x00000000ff027431 */ /* 0x001fe200000001ff */
[----:B------:R-:W-:Y:S01]  /*31b0*/  PRMT R3, R129, 0x7632, R3 ;  /* 0x0000763281037816 */ /* 0x000fe20000000003 */
[----:B------:R-:W-:Y:S04]  /*31c0*/  STS.U16 [R76], R129 ;  /* 0x000000814c007388 */ /* 0x000fe80000000400 */
        /* <DEDUP_REMOVED lines=16> */
[----:B---3--:R-:W-:-:S02]  /*32d0*/  @!P4 PRMT R142, R141, 0x5410, RZ ;  /* 0x000054108d8ec816 */ /* 0x008fc400000000ff */
[----:B-----5:R-:W-:-:S04]  /*32e0*/  @!P0 PRMT R139, R139, 0x5410, R140 ;  /* 0x000054108b8b8816 */ /* 0x020fc8000000008c */
[----:B------:R-:W-:Y:S02]  /*32f0*/  PRMT R140, R139, 0x7632, R140 ;  /* 0x000076328b8c7816 */ /* 0x000fe4000000008c */
[----:B----4-:R-:W-:Y:S02]  /*3300*/  @!P5 PRMT R2, R143, 0x5410, RZ ;  /* 0x000054108f02d816 */ /* 0x010fe400000000ff */
        /* <DEDUP_REMOVED lines=11> */
[----:B------:R-:W5:Y:S04]  /*33c0*/  LDS.U16 R161, [R85] ;  /* 0x0000000055a17984 */ /* 0x000f680000000400 */
[----:B------:R-:W2:Y:S04]  /*33d0*/  LDS.U16 R157, [R85+0x4] ;  /* 0x00000400559d7984 */ /* 0x000ea80000000400 */
        /* <DEDUP_REMOVED lines=20> */
[----:B------:R-:W-:Y:S01]  /*3520*/  SHF.L.U32 R143, R143, 0x10, RZ ;  /* 0x000000108f8f7819 */ /* 0x000fe200000006ff */
[----:B------:R-:W-:Y:S01]  /*3530*/  IMAD.U32 R145, R145, 0x10000, RZ ;  /* 0x0001000091917824 */ /* 0x000fe200078e00ff */
[----:B------:R-:W-:Y:S02]  /*3540*/  SHF.L.U32 R129, R129, 0x10, RZ ;  /* 0x0000001081817819 */ /* 0x000fe400000006ff */
[----:B------:R-:W-:Y:S01]  /*3550*/  SHF.L.U32 R141, R141, 0x10, RZ ;  /* 0x000000108d8d7819 */ /* 0x000fe200000006ff */
        /* <DEDUP_REMOVED lines=8> */
[C---:B--2---:R-:W-:Y:S01]  /*35e0*/  FMUL.FTZ R3, R86.reuse, R161 ;  /* 0x000000a156037220 */ /* 0x044fe20000410000 */
        /* <DEDUP_REMOVED lines=11> */
[----:B------:R-:W-:Y:S02]  /*36a0*/  ISETP.NE.AND P0, PT, R53, UR7, PT ;  /* 0x0000000735007c0c */ /* 0x000fe4000bf05270 */
[----:B------:R-:W-:-:S11]  /*36b0*/  MOV R163, 0x3f800000 ;  /* 0x3f80000000a37802 */ /* 0x000fd60000000f00 */
[----:B------:R-:W-:Y:S05]  /*36c0*/  @!P0 BRA `(.L_x_8543) ;  /* 0x0000000000148947 */ /* 0x000fea0003800000 */
[----:B------:R-:W-:-:S05]  /*36d0*/  VIADD R2, R138, UR4 ;  /* 0x000000048a027c36 */ /* 0x000fca0008000000 */
[----:B------:R-:W-:-:S05]  /*36e0*/  LEA R2, R2, UR5, 0x2 ;  /* 0x0000000502027c11 */ /* 0x000fca000f8e10ff */
[----:B------:R2:W3:Y:S01]  /*36f0*/  LDS R163, [R2+0x878] ;  /* 0x0008780002a37984 */ /* 0x0004e20000000800 */
[----:B------:R-:W-:Y:S05]  /*3700*/  BRA `(.L_x_8543) ;  /* 0x0000000000047947 */ /* 0x000fea0003800000 */
.L_x_8542:
[----:B------:R0:W1:Y:S02]  /*3710*/  LDS R163, [R158+0x107c] ;  /* 0x00107c009ea37984 */ /* 0x0000640000000800 */
.L_x_8543:
[----:B------:R-:W-:Y:S05]  /*3720*/  BSYNC.RECONVERGENT B0 ;  /* 0x0000000000007941 */ /* 0x000fea0003800200 */
.L_x_8541:
[----:B--2---:R-:W2:Y:S01]  /*3730*/  @P2 LDC R2, c[0x0][0x38c] ;  /* 0x0000e300ff022b82 */ /* 0x004ea20000000800 */
[----:B------:R-:W-:Y:S01]  /*3740*/  MOV R160, RZ ;  /* 0x000000ff00a07202 */ /* 0x000fe20000000f00 */
[----:B--2---:R-:W-:-:S04]  /*3750*/  @P2 IMAD R3, R123, R2, UR4 ;  /* 0x000000047b032e24 */ /* 0x004fc8000f8e0202 */
[----:B------:R-:W-:-:S05]  /*3760*/  @P2 IMAD.WIDE R2, R3, 0x8, R18 ;  /* 0x0000000803022825 */ /* 0x000fca00078e0212 */
[----:B------:R2:W4:Y:S01]  /*3770*/  @P2 LDG.E R160, desc[UR16][R2.64+0x4] ;  /* 0x0000041002a02981 */ /* 0x000522000c1e1900 */
[-C--:B------:R-:W-:Y:S01]  /*3780*/  FFMA.FTZ R162, R125, R87.reuse, R134 ;  /* 0x000000577da27223 */ /* 0x080fe20000010086 */
[----:B------:R-:W-:Y:S01]  /*3790*/  FMUL.FTZ R165, R34, R87 ;  /* 0x0000005722a57220 */ /* 0x000fe20000410000 */
[----:B------:R-:W-:Y:S01]  /*37a0*/  ISETP.GE.AND P0, PT, R79, 0x1, PT ;  /* 0x000000014f00780c */ /* 0x000fe20003f06270 */
[----:B------:R-:W-:Y:S01]  /*37b0*/  ULEA UR6, UR4, UR5, 0x3 ;  /* 0x0000000504067291 */ /* 0x000fe2000f8e18ff */
[C---:B------:R-:W-:Y:S01]  /*37c0*/  FFMA.FTZ R162, R140.reuse, R162, R127 ;  /* 0x000000a28ca27223 */ /* 0x040fe2000001007f */
[----:B------:R-:W-:Y:S01]  /*37d0*/  FMUL.FTZ R165, R140, R165 ;  /* 0x000000a58ca57220 */ /* 0x000fe20000410000 */
[----:B------:R-:W-:Y:S01]  /*37e0*/  ISETP.NE.AND P4, PT, R156, 0x1f, PT ;  /* 0x0000001f9c00780c */ /* 0x000fe20003f85270 */
[----:B------:R-:W-:Y:S01]  /*37f0*/  BSSY.RECONVERGENT B0, `(.L_x_8544) ;  /* 0x00000ad000007945 */ /* 0x000fe20003800200 */
[----:B------:R-:W-:Y:S01]  /*3800*/  FFMA.FTZ R162, R142, R162, R131 ;  /* 0x000000a28ea27223 */ /* 0x000fe20000010083 */
[----:B--2---:R-:W-:Y:S01]  /*3810*/  FFMA.FTZ R2, R148, R154, R155 ;  /* 0x0000009a94027223 */ /* 0x004fe2000001009b */
[----:B------:R-:W-:Y:S01]  /*3820*/  FMUL.FTZ R165, R142, R165 ;  /* 0x000000a58ea57220 */ /* 0x000fe20000410000 */
[----:B------:R-:W-:Y:S01]  /*3830*/  ISETP.GT.U32.AND P5, PT, R156, 0x17, PT ;  /* 0x000000179c00780c */ /* 0x000fe20003fa4070 */
[C---:B------:R-:W-:Y:S01]  /*3840*/  FFMA.FTZ R162, R144.reuse, R162, R133 ;  /* 0x000000a290a27223 */ /* 0x040fe20000010085 */
[----:B------:R-:W-:Y:S01]  /*3850*/  FFMA.FTZ R2, R35, R2, R152 ;  /* 0x0000000223027223 */ /* 0x000fe20000010098 */
[----:B------:R-:W-:-:S02]  /*3860*/  FMUL.FTZ R165, R144, R165 ;  /* 0x000000a590a57220 */ /* 0x000fc40000410000 */
[----:B------:R-:W-:-:S04]  /*3870*/  FFMA.FTZ R162, R146, R162, R135 ;  /* 0x000000a292a27223 */ /* 0x000fc80000010087 */
[----:B------:R-:W-:-:S04]  /*3880*/  FFMA.FTZ R162, R35, R162, R136 ;  /* 0x000000a223a27223 */ /* 0x000fc80000010088 */
[C---:B------:R-:W-:Y:S01]  /*3890*/  FFMA.FTZ R167, R148.reuse, R162, R137 ;  /* 0x000000a294a77223 */ /* 0x040fe20000010089 */
[----:B-1-3--:R-:W-:-:S04]  /*38a0*/  FMUL.FTZ R162, R148, R163 ;  /* 0x000000a394a27220 */ /* 0x00afc80000410000 */
[----:B------:R-:W1:Y:S01]  /*38b0*/  SHFL.UP PT, R168, R167, 0x1, RZ ;  /* 0x04200000a7a87989 */ /* 0x000e6200000e00ff */
[----:B------:R-:W-:Y:S01]  /*38c0*/  FMUL.FTZ R3, R35, R162 ;  /* 0x000000a223037220 */ /* 0x000fe20000410000 */
[C---:B------:R-:W-:Y:S01]  /*38d0*/  FFMA.FTZ R162, R146.reuse, R2, R153 ;  /* 0x0000000292a27223 */ /* 0x040fe20000010099 */
[C---:B------:R-:W-:Y:S02]  /*38e0*/  FMUL.FTZ R2, R146.reuse, R165 ;  /* 0x000000a592027220 */ /* 0x040fe40000410000 */
[----:B------:R-:W-:Y:S01]  /*38f0*/  FMUL.FTZ R3, R146, R3 ;  /* 0x0000000392037220 */ /* 0x000fe20000410000 */
[----:B------:R-:W-:-:S03]  /*3900*/  FFMA.FTZ R162, R144, R162, R151 ;  /* 0x000000a290a27223 */ /* 0x000fc60000010097 */
[----:B------:R-:W-:-:S04]  /*3910*/  FMUL.FTZ R3, R144, R3 ;  /* 0x0000000390037220 */ /* 0x000fc80000410000 */
[C---:B------:R-:W-:Y:S01]  /*3920*/  FMUL.FTZ R165, R142.reuse, R3 ;  /* 0x000000038ea57220 */ /* 0x040fe20000410000 */
[----:B------:R-:W-:Y:S01]  /*3930*/  FMUL.FTZ R3, R35, R2 ;  /* 0x0000000223037220 */ /* 0x000fe20000410000 */
[----:B------:R-:W-:Y:S02]  /*3940*/  FFMA.FTZ R2, R142, R162, R149 ;  /* 0x000000a28e027223 */ /* 0x000fe40000010095 */
[----:B------:R-:W-:Y:S01]  /*3950*/  FMUL.FTZ R170, R140, R165 ;  /* 0x000000a58caa7220 */ /* 0x000fe20000410000 */
[----:B------:R-:W-:Y:S01]  /*3960*/  FMUL.FTZ R162, R148, R3 ;  /* 0x0000000394a27220 */ /* 0x000fe20000410000 */
[----:B------:R-:W-:Y:S02]  /*3970*/  FFMA.FTZ R2, R140, R2, R147 ;  /* 0x000000028c027223 */ /* 0x000fe40000010093 */
[C---:B------:R-:W-:Y:S02]  /*3980*/  FMUL.FTZ R170, R87.reuse, R170 ;  /* 0x000000aa57aa7220 */ /* 0x040fe40000410000 */
[----:B------:R-:W2:Y:S01]  /*3990*/  SHFL.UP PT, R3, R162, 0x1, RZ ;  /* 0x04200000a2037989 */ /* 0x000ea200000e00ff */
[----:B-1----:R-:W-:Y:S01]  /*39a0*/  FFMA.FTZ R168, R162, R168, R167 ;  /* 0x000000a8a2a87223 */ /* 0x002fe200000100a7 */
[----:B------:R-:W-:-:S02]  /*39b0*/  FFMA.FTZ R165, R87, R2, R150 ;  /* 0x0000000257a57223 */ /* 0x000fc40000010096 */
[----:B------:R-:W1:Y:S02]  /*39c0*/  SHFL.DOWN PT, R171, R170, 0x1, 0x1f ;  /* 0x08201f00aaab7f89 */ /* 0x000e6400000e0000 */
[----:B------:R-:W-:Y:S02]  /*39d0*/  FSEL R167, R167, R168, !P0 ;  /* 0x000000a8a7a77208 */ /* 0x000fe40004000000 */
[----:B------:R-:W3:Y:S01]  /*39e0*/  SHFL.DOWN PT, R172, R165, 0x1, 0x1f ;  /* 0x08201f00a5ac7f89 */ /* 0x000ee200000e0000 */
[----:B------:R-:W-:-:S03]  /*39f0*/  MOV R169, R165 ;  /* 0x000000a500a97202 */ /* 0x000fc60000000f00 */
[----:B------:R-:W5:Y:S01]  /*3a00*/  SHFL.UP PT, R2, R167, 0x2, RZ ;  /* 0x04400000a7027989 */ /* 0x000f6200000e00ff */
[----:B--2---:R-:W-:Y:S01]  /*3a10*/  @P0 FMUL.FTZ R162, R162, R3 ;  /* 0x00000003a2a20220 */ /* 0x004fe20000410000 */
[----:B------:R-:W-:Y:S01]  /*3a20*/  ISETP.GE.AND P0, PT, R79, 0x2, PT ;  /* 0x000000024f00780c */ /* 0x000fe20003f06270 */
[----:B-1----:R-:W-:-:S03]  /*3a30*/  @P4 FMUL.FTZ R168, R171, R170 ;  /* 0x000000aaaba84220 */ /* 0x002fc60000410000 */
[----:B------:R-:W1:Y:S01]  /*3a40*/  SHFL.UP PT, R3, R162, 0x2, RZ ;  /* 0x04400000a2037989 */ /* 0x000e6200000e00ff */
[----:B---3--:R-:W-:Y:S01]  /*3a50*/  @P4 FFMA.FTZ R169, R170, R172, R169 ;  /* 0x000000acaaa94223 */ /* 0x008fe200000100a9 */
[----:B------:R-:W-:Y:S02]  /*3a60*/  @P4 MOV R170, R168 ;  /* 0x000000a800aa4202 */ /* 0x000fe40000000f00 */
[----:B------:R-:W-:Y:S01]  /*3a70*/  ISETP.GT.U32.AND P4, PT, R156, 0x1d, PT ;  /* 0x0000001d9c00780c */ /* 0x000fe20003f84070 */
[----:B-----5:R-:W-:Y:S01]  /*3a80*/  FFMA.FTZ R2, R162, R2, R167 ;  /* 0x00000002a2027223 */ /* 0x020fe200000100a7 */
[----:B------:R-:W2:Y:S04]  /*3a90*/  SHFL.DOWN PT, R168, R169, 0x2, 0x1f ;  /* 0x08401f00a9a87f89 */ /* 0x000ea800000e0000 */
[----:B------:R-:W3:Y:S01]  /*3aa0*/  SHFL.DOWN PT, R165, R170, 0x2, 0x1f ;  /* 0x08401f00aaa57f89 */ /* 0x000ee200000e0000 */
[----:B------:R-:W-:-:S05]  /*3ab0*/  FSEL R167, R167, R2, !P0 ;  /* 0x00000002a7a77208 */ /* 0x000fca0004000000 */
[----:B------:R-:W5:Y:S01]  /*3ac0*/  SHFL.UP PT, R2, R167, 0x4, RZ ;  /* 0x04800000a7027989 */ /* 0x000f6200000e00ff */
[----:B-1----:R-:W-:Y:S01]  /*3ad0*/  @P0 FMUL.FTZ R162, R162, R3 ;  /* 0x00000003a2a20220 */ /* 0x002fe20000410000 */
[----:B------:R-:W-:-:S04]  /*3ae0*/  ISETP.GE.AND P0, PT, R79, 0x4, PT ;  /* 0x000000044f00780c */ /* 0x000fc80003f06270 */
[----:B------:R-:W1:Y:S01]  /*3af0*/  SHFL.UP PT, R3, R162, 0x4, RZ ;  /* 0x04800000a2037989 */ /* 0x000e6200000e00ff */
[C---:B--2---:R-:W-:Y:S01]  /*3b00*/  @!P4 FFMA.FTZ R169, R170.reuse, R168, R169 ;  /* 0x000000a8aaa9c223 */ /* 0x044fe200000100a9 */
[----:B---3--:R-:W-:-:S04]  /*3b10*/  @!P4 FMUL.FTZ R165, R170, R165 ;  /* 0x000000a5aaa5c220 */ /* 0x008fc80000410000 */
[----:B------:R-:W2:Y:S01]  /*3b20*/  SHFL.DOWN PT, R168, R169, 0x4, 0x1f ;  /* 0x08801f00a9a87f89 */ /* 0x000ea200000e0000 */
[----:B------:R-:W-:Y:S01]  /*3b30*/  @!P4 IMAD.MOV.U32 R170, RZ, RZ, R165 ;  /* 0x000000ffffaac224 */ /* 0x000fe200078e00a5 */
[----:B------:R-:W-:Y:S01]  /*3b40*/  ISETP.GT.U32.AND P4, PT, R156, 0x1b, PT ;  /* 0x0000001b9c00780c */ /* 0x000fe20003f84070 */
[----:B-----5:R-:W-:-:S03]  /*3b50*/  FFMA.FTZ R2, R162, R2, R167 ;  /* 0x00000002a2027223 */ /* 0x020fc600000100a7 */
[----:B------:R-:W3:Y:S02]  /*3b60*/  SHFL.DOWN PT, R171, R170, 0x4, 0x1f ;  /* 0x08801f00aaab7f89 */ /* 0x000ee400000e0000 */
[----:B------:R-:W-:-:S05]  /*3b70*/  FSEL R165, R167, R2, !P0 ;  /* 0x00000002a7a57208 */ /* 0x000fca0004000000 */
[----:B------:R-:W5:Y:S01]  /*3b80*/  SHFL.UP PT, R2, R165, 0x8, RZ ;  /* 0x05000000a5027989 */ /* 0x000f6200000e00ff */
[----:B-1----:R-:W-:Y:S01]  /*3b90*/  @P0 FMUL.FTZ R162, R162, R3 ;  /* 0x00000003a2a20220 */ /* 0x002fe20000410000 */
[----:B------:R-:W-:-:S04]  /*3ba0*/  ISETP.GE.AND P0, PT, R79, 0x8, PT ;  /* 0x000000084f00780c */ /* 0x000fc80003f06270 */
[----:B------:R-:W1:Y:S01]  /*3bb0*/  SHFL.UP PT, R3, R162, 0x8, RZ ;  /* 0x05000000a2037989 */ /* 0x000e6200000e00ff */
[----:B--2---:R-:W-:-:S05]  /*3bc0*/  @!P4 FFMA.FTZ R169, R170, R168, R169 ;  /* 0x000000a8aaa9c223 */ /* 0x004fca00000100a9 */
[----:B------:R-:W2:Y:S01]  /*3bd0*/  SHFL.DOWN PT, R172, R169, 0x8, 0x1f ;  /* 0x09001f00a9ac7f89 */ /* 0x000ea200000e0000 */
[----:B---3--:R-:W-:-:S05]  /*3be0*/  @!P4 FMUL.FTZ R167, R170, R171 ;  /* 0x000000abaaa7c220 */ /* 0x008fca0000410000 */
[----:B------:R-:W-:Y:S01]  /*3bf0*/  @!P4 MOV R170, R167 ;  /* 0x000000a700aac202 */ /* 0x000fe20000000f00 */
[----:B-----5:R-:W-:Y:S01]  /*3c00*/  FFMA.FTZ R2, R162, R2, R165 ;  /* 0x00000002a2027223 */ /* 0x020fe200000100a5 */
[----:B------:R-:W-:-:S03]  /*3c10*/  ISETP.GE.AND P4, PT, R79, 0x10, PT ;  /* 0x000000104f00780c */ /* 0x000fc60003f86270 */
[----:B------:R-:W3:Y:S01]  /*3c20*/  SHFL.DOWN PT, R171, R170, 0x8, 0x1f ;  /* 0x09001f00aaab7f89 */ /* 0x000ee200000e0000 */
[----:B------:R-:W-:Y:S01]  /*3c30*/  FSEL R167, R165, R2, !P0 ;  /* 0x00000002a5a77208 */ /* 0x000fe20004000000 */
[----:B-1----:R-:W-:Y:S01]  /*3c40*/  @P0 FMUL.FTZ R162, R162, R3 ;  /* 0x00000003a2a20220 */ /* 0x002fe20000410000 */
[----:B------:R-:W-:Y:S01]  /*3c50*/  ISETP.GE.AND P0, PT, R53, UR7, PT ;  /* 0x0000000735007c0c */ /* 0x000fe2000bf06270 */
[----:B------:R-:W-:Y:S01]  /*3c60*/  HFMA2 R2, -RZ, RZ, 1.875, 0 ;  /* 0x3f800000ff027431 */ /* 0x000fe200000001ff */
[----:B------:R-:W-:Y:S01]  /*3c70*/  MOV R3, RZ ;  /* 0x000000ff00037202 */ /* 0x000fe20000000f00 */
[----:B------:R-:W1:Y:S01]  /*3c80*/  SHFL.UP PT, R168, R167, 0x10, RZ ;  /* 0x06000000a7a87989 */ /* 0x000e6200000e00ff */
[----:B------:R-:W-:-:S03]  /*3c90*/  ISETP.NE.OR P0, PT, R12, RZ, P0 ;  /* 0x000000ff0c00720c */ /* 0x000fc60000705670 */
[----:B------:R-:W5:Y:S01]  /*3ca0*/  SHFL.UP PT, R165, R162, 0x10, RZ ;  /* 0x06000000a2a57989 */ /* 0x000f6200000e00ff */
[----:B--2---:R-:W-:-:S05]  /*3cb0*/  @!P5 FFMA.FTZ R169, R170, R172, R169 ;  /* 0x000000acaaa9d223 */ /* 0x004fca00000100a9 */
[----:B------:R-:W2:Y:S04]  /*3cc0*/  SHFL.DOWN PT, R172, R169, 0x10, 0x1f ;  /* 0x0a001f00a9ac7f89 */ /* 0x000ea800000e0000 */
[----:B------:R-:W-:Y:S01]  /*3cd0*/  @!P0 LDS.64 R2, [UR6+0x10f8] ;  /* 0x0010f806ff028984 */ /* 0x000fe20008000a00 */
[----:B------:R-:W-:Y:S01]  /*3ce0*/  ISETP.GT.U32.AND P0, PT, R156, 0xf, PT ;  /* 0x0000000f9c00780c */ /* 0x000fe20003f04070 */
[----:B---3--:R-:W-:-:S04]  /*3cf0*/  @!P5 FMUL.FTZ R171, R170, R171 ;  /* 0x000000abaaabd220 */ /* 0x008fc80000410000 */
[----:B------:R-:W-:Y:S02]  /*3d00*/  @!P5 IMAD.MOV.U32 R170, RZ, RZ, R171 ;  /* 0x000000ffffaad224 */ /* 0x000fe400078e00ab */
[----:B-1----:R-:W-:-:S03]  /*3d10*/  FFMA.FTZ R168, R162, R168, R167 ;  /* 0x000000a8a2a87223 */ /* 0x002fc600000100a7 */
[----:B------:R-:W1:Y:S01]  /*3d20*/  SHFL.DOWN PT, R171, R170, 0x10, 0x1f ;  /* 0x0a001f00aaab7f89 */ /* 0x000e6200000e0000 */
[----:B-----5:R-:W-:Y:S01]  /*3d30*/  @P4 FMUL.FTZ R162, R162, R165 ;  /* 0x000000a5a2a24220 */ /* 0x020fe20000410000 */
[----:B------:R-:W-:-:S05]  /*3d40*/  FSEL R168, R167, R168, !P4 ;  /* 0x000000a8a7a87208 */ /* 0x000fca0006000000 */
[----:B------:R-:W-:Y:S01]  /*3d50*/  SHFL.UP PT, R162, R162, 0x1, RZ ;  /* 0x04200000a2a27989 */ /* 0x000fe200000e00ff */
[----:B--2---:R-:W-:-:S03]  /*3d60*/  @!P0 FFMA.FTZ R169, R170, R172, R169 ;  /* 0x000000acaaa98223 */ /* 0x004fc600000100a9 */
[----:B------:R-:W-:Y:S04]  /*3d70*/  SHFL.UP PT, R165, R168, 0x1, RZ ;  /* 0x04200000a8a57989 */ /* 0x000fe800000e00ff */
[----:B------:R-:W-:Y:S01]  /*3d80*/  SHFL.DOWN PT, R172, R169, 0x1, 0x1f ;  /* 0x08201f00a9ac7f89 */ /* 0x000fe200000e0000 */
[----:B-1----:R-:W-:-:S03]  /*3d90*/  @!P0 FMUL.FTZ R171, R170, R171 ;  /* 0x000000abaaab8220 */ /* 0x002fc60000410000 */
[----:B------:R-:W-:Y:S02]  /*3da0*/  SHFL.IDX PT, R173, R3, RZ, 0x1f ;  /* 0x00001fff03ad7589 */ /* 0x000fe400000e0000 */
[----:B------:R-:W-:Y:S02]  /*3db0*/  @!P0 MOV R170, R171 ;  /* 0x000000ab00aa8202 */ /* 0x000fe40000000f00 */
[----:B------:R-:W-:-:S03]  /*3dc0*/  ISETP.NE.AND P0, PT, R12, RZ, PT ;  /* 0x000000ff0c00720c */ /* 0x000fc60003f05270 */
[----:B------:R-:W-:Y:S04]  /*3dd0*/  SHFL.DOWN PT, R171, R170, 0x1, 0x1f ;  /* 0x08201f00aaab7f89 */ /* 0x000fe800000e0000 */
        /* <DEDUP_REMOVED lines=32> */
[CC--:B------:R-:W-:Y:S01]  /*3fe0*/  FFMA.FTZ R173, R35.reuse, R170.reuse, R136 ;  /* 0x000000aa23ad7223 */ /* 0x0c0fe20000010088 */
[C---:B------:R-:W-:Y:S01]  /*3ff0*/  FMUL.FTZ R167, R86.reuse, R170 ;  /* 0x000000aa56a77220 */ /* 0x040fe20000410000 */
[----:B------:R-:W-:Y:S01]  /*4000*/  STS [R58+0x4], R159 ;  /* 0x0000049f3a007388 */ /* 0x000fe20000000800 */
[----:B-1----:R-:W-:Y:S01]  /*4010*/  FMUL.FTZ R3, R86, R154 ;  /* 0x0000009a56037220 */ /* 0x002fe20000410000 */
        /* <DEDUP_REMOVED lines=9> */
[----:B------:R-:W-:Y:S01]  /*40b0*/  FFMA.FTZ R139, R92, R139, R161 ;  /* 0x0000008b5c8b7223 */ /* 0x000fe200000100a1 */
[----:B------:R2:W-:Y:S01]  /*40c0*/  STS [R58+0xc], R165 ;  /* 0x00000ca53a007388 */ /* 0x0005e20000000800 */
[----:B------:R-:W-:Y:S01]  /*40d0*/  FFMA.FTZ R161, R35, R155, R152 ;  /* 0x0000009b23a17223 */ /* 0x000fe20000010098 */
[----:B------:R-:W-:Y:S01]  /*40e0*/  IADD3 R148, PT, PT, -R166, UR10, RZ ;  /* 0x0000000aa6947c10 */ /* 0x000fe2000fffe1ff */
[----:B------:R-:W-:Y:S01]  /*40f0*/  FMUL.FTZ R143, R143, R154 ;  /* 0x0000009a8f8f7220 */ /* 0x000fe20000410000 */
[----:B------:R3:W-:Y:S01]  /*4100*/  STS [R58+0x10], R3 ;  /* 0x000010033a007388 */ /* 0x0007e20000000800 */
[----:B------:R-:W-:Y:S01]  /*4110*/  FMUL.FTZ R145, R145, R170 ;  /* 0x000000aa91917220 */ /* 0x000fe20000410000 */
[----:B-1----:R-:W-:Y:S01]  /*4120*/  FFMA.FTZ R163, R146, R161, R153 ;  /* 0x000000a192a37223 */ /* 0x002fe20000010099 */
[----:B------:R-:W-:Y:S01]  /*4130*/  FFMA.FTZ R139, R94, R143, R139 ;  /* 0x0000008f5e8b7223 */ /* 0x000fe2000001008b */
[----:B------:R1:W-:Y:S01]  /*4140*/  STS [R58+0x14], R167 ;  /* 0x000014a73a007388 */ /* 0x0003e20000000800 */
[----:B------:R-:W-:Y:S01]  /*4150*/  FMUL.FTZ R129, R129, R173 ;  /* 0x000000ad81817220 */ /* 0x000fe20000410000 */
[----:B--2---:R-:W-:Y:S01]  /*4160*/  FFMA.FTZ R165, R144, R163, R151 ;  /* 0x000000a390a57223 */ /* 0x004fe20000010097 */
[----:B------:R-:W-:Y:S01]  /*4170*/  FFMA.FTZ R139, R96, R145, R139 ;  /* 0x00000091608b7223 */ /* 0x000fe2000001008b */
[----:B------:R2:W-:Y:S01]  /*4180*/  STS [R58+0x18], R169 ;  /* 0x000018a93a007388 */ /* 0x0005e20000000800 */
[----:B------:R-:W-:Y:S01]  /*4190*/  FMUL.FTZ R141, R141, R172 ;  /* 0x000000ac8d8d7220 */ /* 0x000fe20000410000 */
[----:B---3--:R-:W-:-:S04]  /*41a0*/  IMAD.WIDE.U32 R2, R22, UR4, R20 ;  /* 0x0000000416027c25 */ /* 0x008fc8000f8e0014 */
[----:B------:R-:W-:Y:S01]  /*41b0*/  FFMA.FTZ R129, R98, R129, R139 ;  /* 0x0000008162817223 */ /* 0x000fe2000001008b */
[----:B------:R3:W-:Y:S01]  /*41c0*/  STS [R58+0x1c], R171 ;  /* 0x00001cab3a007388 */ /* 0x0007e20000000800 */
[----:B------:R-:W-:Y:S01]  /*41d0*/  BAR.SYNC.DEFER_BLOCKING 0x0 ;  /* 0x0000000000007b1d */ /* 0x000fe20000010000 */
[----:B------:R-:W-:Y:S01]  /*41e0*/  IMAD R3, R23, UR4, R3 ;  /* 0x0000000417037c24 */ /* 0x000fe2000f8e0203 */
[----:B------:R-:W-:Y:S01]  /*41f0*/  LEA R34, P3, R2, UR8, 0x2 ;  /* 0x0000000802227c11 */ /* 0x000fe2000f8610ff */
[----:B-1----:R-:W-:Y:S01]  /*4200*/  FFMA.FTZ R167, R142, R165, R149 ;  /* 0x000000a58ea77223 */ /* 0x002fe20000010095 */
[----:B------:R-:W-:Y:S01]  /*4210*/  ISETP.GE.AND P4, PT, R148, 0x21, PT ;  /* 0x000000219400780c */ /* 0x000fe20003f86270 */
[----:B------:R-:W-:Y:S01]  /*4220*/  FFMA.FTZ R152, R100, R141, R129 ;  /* 0x0000008d64987223 */ /* 0x000fe20000010081 */
[----:B------:R-:W-:Y:S01]  /*4230*/  LEA.HI.X R35, R2, UR9, R3, 0x2, P3 ;  /* 0x0000000902237c11 */ /* 0x000fe200098f1403 */
[----:B--2---:R-:W-:Y:S01]  /*4240*/  FFMA.FTZ R169, R140, R167, R147 ;  /* 0x000000a78ca97223 */ /* 0x004fe20000010093 */
[----:B------:R-:W-:-:S02]  /*4250*/  ISETP.GE.AND P3, PT, R148, 0x1, PT ;  /* 0x000000019400780c */ /* 0x000fc40003f66270 */
[----:B------:R-:W-:Y:S01]  /*4260*/  ISETP.GE.AND P5, PT, R148, 0x41, PT ;  /* 0x000000419400780c */ /* 0x000fe20003fa6270 */
[----:B---3--:R-:W-:Y:S01]  /*4270*/  FFMA.FTZ R171, R87, R169, R150 ;  /* 0x000000a957ab7223 */ /* 0x008fe20000010096 */
[----:B------:R1:W2:Y:S09]  /*4280*/  LDS R159, [R59+0x2a0] ;  /* 0x0002a0003b9f7984 */ /* 0x0002b20000000800 */
[----:B-1----:R-:W-:Y:S05]  /*4290*/  @!P3 BRA `(.L_x_8545) ;  /* 0x000000000008b947 */ /* 0x002fea0003800000 */
[----:B------:R-:W1:Y:S04]  /*42a0*/  LDS R3, [R55+0x220] ;  /* 0x0002200037037984 */ /* 0x000e680000000800 */
[----:B-1----:R1:W-:Y:S02]  /*42b0*/  REDG.E.ADD.F32.FTZ.RN.STRONG.GPU desc[UR16][R34.64], R3 ;  /* 0x00000003220079a6 */ /* 0x0023e4000c12f310 */
.L_x_8545:
[----:B------:R-:W-:Y:S05]  /*42c0*/  BSYNC.RECONVERGENT B0 ;  /* 0x0000000000007941 */ /* 0x000fea0003800200 */
.L_x_8544:
[----:B------:R-:W-:Y:S04]  /*42d0*/  BSSY.RECONVERGENT B0, `(.L_x_8546) ;  /* 0x0000003000007945 */ /* 0x000fe80003800200 */
[----:B------:R-:W-:Y:S05]  /*42e0*/  @!P4 BRA `(.L_x_8547) ;  /* 0x000000000004c947 */ /* 0x000fea0003800000 */
[----:B--2---:R3:W-:Y:S02]  /*42f0*/  REDG.E.ADD.F32.FTZ.RN.STRONG.GPU desc[UR16][R34.64+0x80], R159 ;  /* 0x0000809f220079a6 */ /* 0x0047e4000c12f310 */
.L_x_8547:
[----:B------:R-:W-:Y:S05]  /*4300*/  BSYNC.RECONVERGENT B0 ;  /* 0x0000000000007941 */ /* 0x000fea0003800200 */
.L_x_8546:
[----:B-1----:R1:W4:Y:S01]  /*4310*/  LDS R3, [R60+0x320] ;  /* 0x000320003c037984 */ /* 0x0023220000000800 */
[----:B------:R-:W-:Y:S04]  /*4320*/  BSSY.RECONVERGENT B0, `(.L_x_8548) ;  /* 0x0000003000007945 */ /* 0x000fe80003800200 */
[----:B------:R-:W-:Y:S05]  /*4330*/  @!P5 BRA `(.L_x_8549) ;  /* 0x000000000004d947 */ /* 0x000fea0003800000 */
[----:B----4-:R4:W-:Y:S02]  /*4340*/  REDG.E.ADD.F32.FTZ.RN.STRONG.GPU desc[UR16][R34.64+0x100], R3 ;  /* 0x00010003220079a6 */ /* 0x0109e4000c12f310 */
.L_x_8549:
[----:B------:R-:W-:Y:S05]  /*4350*/  BSYNC.RECONVERGENT B0 ;  /* 0x0000000000007941 */ /* 0x000fea0003800200 */
.L_x_8548:
[----:B------:R0:W0:Y:S01]  /*4360*/  LDS R145, [R61+0x3a0] ;  /* 0x0003a0003d917984 */ /* 0x0000220000000800 */
[----:B----4-:R-:W-:Y:S01]  /*4370*/  FADD.FTZ R3, -R125, R162 ;  /* 0x000000a27d037221 */ /* 0x010fe20000010100 */
        /* <DEDUP_REMOVED lines=21> */
[----:B0-----:R4:W-:Y:S02]  /*44d0*/  REDG.E.ADD.F32.FTZ.RN.STRONG.GPU desc[UR16][R34.64+0x180], R145 ;  /* 0x00018091220079a6 */ /* 0x0019e4000c12f310 */
.L_x_8551:
[----:B------:R-:W-:Y:S05]  /*44e0*/  BSYNC.RECONVERGENT B0 ;  /* 0x0000000000007941 */ /* 0x000fea0003800200 */
.L_x_8550:
[----:B------:R1:W1:Y:S01]  /*44f0*/  LDS R147, [R62+0x420] ;  /* 0x000420003e937984 */ /* 0x0002620000000800 */
[----:B------:R-:W-:Y:S01]  /*4500*/  ISETP.NE.AND P6, PT, R146, RZ, PT ;  /* 0x000000ff9200720c */ /* 0x000fe20003fc5270 */
[----:B------:R-:W-:Y:S01]  /*4510*/  BSSY.RECONVERGENT B0, `(.L_x_8552) ;  /* 0x0000006000007945 */ /* 0x000fe20003800200 */
[----:B0---4-:R-:W-:Y:S01]  /*4520*/  FMUL.FTZ R145, R118, R161 ;  /* 0x000000a176917220 */ /* 0x011fe20000410000 */
[----:B------:R-:W-:Y:S01]  /*4530*/  FADD.FTZ R146, -R135, R170 ;  /* 0x000000aa87927221 */ /* 0x000fe20000010100 */
[----:B------:R-:W-:-:S09]  /*4540*/  FFMA.FTZ R86, R143, R144, R86 ;  /* 0x000000908f567223 */ /* 0x000fd20000010056 */
[----:B------:R-:W-:Y:S05]  /*4550*/  @!P6 BRA `(.L_x_8553) ;  /* 0x000000000004e947 */ /* 0x000fea0003800000 */
[----:B-1----:R0:W-:Y:S02]  /*4560*/  REDG.E.ADD.F32.FTZ.RN.STRONG.GPU desc[UR16][R34.64+0x200], R147 ;  /* 0x00020093220079a6 */ /* 0x0021e4000c12f310 */
.L_x_8553:
[----:B------:R-:W-:Y:S05]  /*4570*/  BSYNC.RECONVERGENT B0 ;  /* 0x0000000000007941 */ /* 0x000fea0003800200 */
.L_x_8552:
[----:B------:R4:W2:Y:S01]  /*4580*/  LDS R149, [R63+0x4a0] ;  /* 0x0004a0003f957984 */ /* 0x0008a20000000800 */
[----:B------:R-:W-:Y:S01]  /*4590*/  BSSY.RECONVERGENT B0, `(.L_x_8554) ;  /* 0x0000006000007945 */ /* 0x000fe20003800200 */
[----:B01----:R-:W-:Y:S01]  /*45a0*/  FMUL.FTZ R147, R120, R155 ;  /* 0x0000009b78937220 */ /* 0x003fe20000410000 */
[----:B------:R-:W-:Y:S01]  /*45b0*/  FADD.FTZ R148, -R136, R173 ;  /* 0x000000ad88947221 */ /* 0x000fe20000010100 */
[----:B------:R-:W-:Y:S01]  /*45c0*/  FFMA.FTZ R86, R145, R146, R86 ;  /* 0x0000009291567223 */ /* 0x000fe20000010056 */
[----:B------:R-:W-:Y:S06]  /*45d0*/  @!P3 BRA `(.L_x_8555) ;  /* 0x000000000004b947 */ /* 0x000fec0003800000 */
[----:B--2---:R0:W-:Y:S02]  /*45e0*/  REDG.E.ADD.F32.FTZ.RN.STRONG.GPU desc[UR16][R34.64+0x280], R149 ;  /* 0x00028095220079a6 */ /* 0x0041e4000c12f310 */
.L_x_8555:
[----:B------:R-:W-:Y:S05]  /*45f0*/  BSYNC.RECONVERGENT B0 ;  /* 0x0000000000007941 */ /* 0x000fea0003800200 */
.L_x_8554:
[----:B------:R1:W1:Y:S01]  /*4600*/  LDS R151, [R64+0x520] ;  /* 0x0005200040977984 */ /* 0x0002620000000800 */
[----:B------:R-:W-:Y:S01]  /*4610*/  BSSY.RECONVERGENT B0, `(.L_x_8556) ;  /* 0x0000006000007945 */ /* 0x000fe20003800200 */
[----:B0-2---:R-:W-:Y:S01]  /*4620*/  FMUL.FTZ R149, R122, R157 ;  /* 0x0000009d7a957220 */ /* 0x005fe20000410000 */
[----:B------:R-:W-:Y:S01]  /*4630*/  FADD.FTZ R150, -R137, R172 ;  /* 0x000000ac89967221 */ /* 0x000fe20000010100 */
[----:B------:R-:W-:Y:S01]  /*4640*/  FFMA.FTZ R86, R147, R148, R86 ;  /* 0x0000009493567223 */ /* 0x000fe20000010056 */
[----:B------:R-:W-:Y:S06]  /*4650*/  @!P4 BRA `(.L_x_8557) ;  /* 0x000000000004c947 */ /* 0x000fec0003800000 */
[----:B-1----:R0:W-:Y:S02]  /*4660*/  REDG.E.ADD.F32.FTZ.RN.STRONG.GPU desc[UR16][R34.64+0x300], R151 ;  /* 0x00030097220079a6 */ /* 0x0021e4000c12f310 */
.L_x_8557:
[----:B------:R-:W-:Y:S05]  /*4670*/  BSYNC.RECONVERGENT B0 ;  /* 0x0000000000007941 */ /* 0x000fea0003800200 */
.L_x_8556:
[----:B------:R2:W2:Y:S01]  /*4680*/  LDS R153, [R65+0x5a0] ;  /* 0x0005a00041997984 */ /* 0x0004a20000000800 */
[----:B------:R-:W-:Y:S01]  /*4690*/  BSSY.RECONVERGENT B0, `(.L_x_8558) ;  /* 0x0000004000007945 */ /* 0x000fe20003800200 */
[----:B01----:R-:W-:-:S03]  /*46a0*/  FFMA.FTZ R151, R149, R150, R86 ;  /* 0x0000009695977223 */ /* 0x003fc60000010056 */
[----:B------:R-:W-:Y:S05]  /*46b0*/  @!P5 BRA `(.L_x_8559) ;  /* 0x000000000004d947 */ /* 0x000fea0003800000 */
[----:B--2---:R0:W-:Y:S02]  /*46c0*/  REDG.E.ADD.F32.FTZ.RN.STRONG.GPU desc[UR16][R34.64+0x380], R153 ;  /* 0x00038099220079a6 */ /* 0x0041e4000c12f310 */
.L_x_8559:
[----:B------:R-:W-:Y:S05]  /*46d0*/  BSYNC.RECONVERGENT B0 ;  /* 0x0000000000007941 */ /* 0x000fea0003800200 */
.L_x_8558:
[----:B0--3--:R-:W0:Y:S01]  /*46e0*/  SHFL.DOWN PT, R34, R151, 0x1, 0x1f ;  /* 0x08201f0097227f89 */ /* 0x009e2200000e0000 */
[----:B------:R-:W-:Y:S01]  /*46f0*/  ISETP.GT.AND P3, PT, R79, 0x1e, PT ;  /* 0x0000001e4f00780c */ /* 0x000fe20003f64270 */
[----:B------:R-:W-:Y:S01]  /*4700*/  FADD.FTZ R121, R149, R121 ;  /* 0x0000007995797221 */ /* 0x000fe20000010000 */
[----:B------:R-:W-:Y:S01]  /*4710*/  FADD.FTZ R124, R87, R124 ;  /* 0x0000007c577c7221 */ /* 0x000fe20000010000 */
[----:B------:R-:W1:Y:S01]  /*4720*/  SHFL.DOWN PT, R35, R152, 0x1, 0x1f ;  /* 0x08201f0098237f89 */ /* 0x000e6200000e0000 */
[----:B------:R-:W-:Y:S01]  /*4730*/  FADD.FTZ R132, R145, R132 ;  /* 0x0000008491847221 */ /* 0x000fe20000010000 */
[----:B------:R-:W-:Y:S01]  /*4740*/  FADD.FTZ R117, R143, R117 ;  /* 0x000000758f757221 */ /* 0x000fe20000010000 */
[C---:B------:R-:W-:Y:S01]  /*4750*/  FMUL.FTZ R143, R128.reuse, R165 ;  /* 0x000000a5808f7220 */ /* 0x040fe20000410000 */
[----:B------:R-:W-:Y:S01]  /*4760*/  FMUL.FTZ R145, R128, R163 ;  /* 0x000000a380917220 */ /* 0x000fe20000410000 */
[----:B------:R-:W-:Y:S01]  /*4770*/  FADD.FTZ R126, R139, R126 ;  /* 0x0000007e8b7e7221 */ /* 0x000fe20000010000 */
[----:B------:R-:W-:Y:S01]  /*4780*/  BSSY.RECONVERGENT B0, `(.L_x_8560) ;  /* 0x0000046000007945 */ /* 0x000fe20003800200 */
[----:B------:R-:W-:Y:S01]  /*4790*/  FMUL.FTZ R142, R142, R143 ;  /* 0x0000008f8e8e7220 */ /* 0x000fe20000410000 */
[----:B------:R-:W-:Y:S01]  /*47a0*/  FMUL.FTZ R144, R144, R145 ;  /* 0x0000009190907220 */ /* 0x000fe20000410000 */
[----:B------:R-:W-:Y:S01]  /*47b0*/  FADD.FTZ R130, R147, R130 ;  /* 0x0000008293827221 */ /* 0x000fe20000010000 */
[----:B------:R-:W-:Y:S01]  /*47c0*/  FADD.FTZ R119, R141, R119 ;  /* 0x000000778d777221 */ /* 0x000fe20000010000 */
[----:B------:R-:W-:Y:S01]  /*47d0*/  FFMA.FTZ R142, R105, R165, R142 ;  /* 0x000000a5698e7223 */ /* 0x000fe2000001008e */
[----:B------:R-:W-:Y:S01]  /*47e0*/  FFMA.FTZ R139, R107, R163, R144 ;  /* 0x000000a36b8b7223 */ /* 0x000fe20000010090 */
[----:B------:R-:W-:-:S02]  /*47f0*/  FADD.FTZ R115, R2, R115 ;  /* 0x0000007302737221 */ /* 0x000fc40000010000 */
[----:B------:R-:W-:Y:S01]  /*4800*/  FADD.FTZ R93, R142, R93 ;  /* 0x0000005d8e5d7221 */ /* 0x000fe20000010000 */
[----:B------:R-:W-:Y:S01]  /*4810*/  FADD.FTZ R104, R139, R104 ;  /* 0x000000688b687221 */ /* 0x000fe20000010000 */
        /* <DEDUP_REMOVED lines=16> */
[----:B------:R-:W-:Y:S01]  /*4920*/  FMUL.FTZ R34, R128, R169 ;  /* 0x000000a980227220 */ /* 0x000fe20000410000 */
[----:B-1----:R-:W-:-:S03]  /*4930*/  @!P3 FADD.FTZ R152, R152, R35 ;  /* 0x000000239898b221 */ /* 0x002fc60000010000 */
[----:B------:R-:W0:Y:S01]  /*4940*/  SHFL.DOWN PT, R154, R151, 0x10, 0x1f ;  /* 0x0a001f00979a7f89 */ /* 0x000e2200000e0000 */
[----:B------:R-:W-:Y:S01]  /*4950*/  FMUL.FTZ R35, R128, R167 ;  /* 0x000000a780237220 */ /* 0x000fe20000410000 */
[----:B------:R-:W-:Y:S02]  /*4960*/  ISETP.NE.AND P3, PT, R79, RZ, PT ;  /* 0x000000ff4f00720c */ /* 0x000fe40003f65270 */
[----:B------:R-:W1:Y:S01]  /*4970*/  SHFL.DOWN PT, R149, R152, 0x10, 0x1f ;  /* 0x0a001f0098957f89 */ /* 0x000e6200000e0000 */
[----:B------:R-:W-:Y:S01]  /*4980*/  FMUL.FTZ R86, R140, R35 ;  /* 0x000000238c567220 */ /* 0x000fe20000410000 */
[----:B------:R-:W-:Y:S01]  /*4990*/  FMUL.FTZ R140, R129, R34 ;  /* 0x00000022818c7220 */ /* 0x000fe20000410000 */
[C---:B------:R-:W-:Y:S01]  /*49a0*/  FMUL.FTZ R129, R128.reuse, R155 ;  /* 0x0000009b80817220 */ /* 0x040fe20000410000 */
[C---:B------:R-:W-:Y:S01]  /*49b0*/  FMUL.FTZ R35, R128.reuse, R161 ;  /* 0x000000a180237220 */ /* 0x040fe20000410000 */
[----:B------:R-:W-:Y:S01]  /*49c0*/  FFMA.FTZ R87, R103, R167, R86 ;  /* 0x000000a767577223 */ /* 0x000fe20000010056 */
[----:B------:R-:W-:Y:S01]  /*49d0*/  FMUL.FTZ R86, R128, R171 ;  /* 0x000000ab80567220 */ /* 0x000fe20000410000 */
[----:B------:R-:W-:Y:S01]  /*49e0*/  FMUL.FTZ R148, R148, R129 ;  /* 0x0000008194947220 */ /* 0x000fe20000410000 */
        /* <DEDUP_REMOVED lines=12> */
[----:B0-----:R-:W-:Y:S01]  /*4ab0*/  FADD.FTZ R34, R151, R154 ;  /* 0x0000009a97227221 */ /* 0x001fe20000010000 */
[----:B------:R-:W-:Y:S01]  /*4ac0*/  FADD.FTZ R102, R3, R102 ;  /* 0x0000006603667221 */ /* 0x000fe20000010000 */
[----:B------:R-:W-:Y:S01]  /*4ad0*/  FADD.FTZ R97, R86, R97 ;  /* 0x0000006156617221 */ /* 0x000fe20000010000 */
[----:B------:R-:W-:Y:S01]  /*4ae0*/  FADD.FTZ R89, R150, R89 ;  /* 0x0000005996597221 */ /* 0x000fe20000010000 */
[----:B-1----:R-:W-:-:S05]  /*4af0*/  FADD.FTZ R35, R152, R149 ;  /* 0x0000009598237221 */ /* 0x002fca0000010000 */
        /* <DEDUP_REMOVED lines=14> */
.L_x_8561:
[----:B------:R-:W-:Y:S05]  /*4be0*/  BSYNC.RECONVERGENT B0 ;  /* 0x0000000000007941 */ /* 0x000fea0003800200 */
.L_x_8560:
[----:B------:R-:W-:-:S04]  /*4bf0*/  UIADD3 UR4, UPT, UPT, UR4, 0x1, URZ ;  /* 0x0000000104047890 */ /* 0x000fc8000fffe0ff */
[----:B------:R-:W-:-:S09]  /*4c00*/  UISETP.GE.AND UP0, UPT, UR4, UR11, UPT ;  /* 0x0000000b0400728c */ /* 0x000fd2000bf06270 */
[----:B------:R-:W-:Y:S05]  /*4c10*/  BRA.U !UP0, `(.L_x_8562) ;  /* 0xffffffe108bc7547 */ /* 0x000fea000b83ffff */
.L_x_8540:
[----:B------:R-:W-:Y:S01]  /*4c20*/  BAR.SYNC.DEFER_BLOCKING 0x0 ;  /* 0x0000000000007b1d */ /* 0x000fe20000010000 */
[----:B------:R-:W-:Y:S01]  /*4c30*/  F2FP.BF16.F32.PACK_AB R115, R124, R115 ;  /* 0x000000737c73723e */ /* 0x000fe200000010ff */
[----:B------:R-:W-:Y:S01]  /*4c40*/  FADD.FTZ R38, R97, R38 ;  /* 0x0000002661267221 */ /* 0x000fe20000010000 */
[----:B------:R-:W-:Y:S02]  /*4c50*/  F2FP.BF16.F32.PACK_AB R119, R119, R126 ;  /* 0x0000007e7777723e */ /* 0x000fe400000010ff */
[----:B------:R-:W-:-:S03]  /*4c60*/  F2FP.BF16.F32.PACK_AB R117, R132, R117 ;  /* 0x000000758475723e */ /* 0x000fc600000010ff */
[----:B------:R-:W1:Y:S01]  /*4c70*/  LDC.64 R86, c[0x0][0x4f8] ;  /* 0x00013e00ff567b82 */ /* 0x000e620000000a00 */
[----:B------:R-:W-:Y:S01]  /*4c80*/  F2FP.BF16.F32.PACK_AB R121, R121, R130 ;  /* 0x000000827979723e */ /* 0x000fe200000010ff */
[----:B------:R-:W3:Y:S01]  /*4c90*/  LDCU.64 UR6, c[0x0][0x500] ;  /* 0x0000a000ff0677ac */ /* 0x000ee20008000a00 */
[----:B------:R-:W-:Y:S02]  /*4ca0*/  PRMT R0, R115, 0x7632, R0 ;  /* 0x0000763273007816 */ /* 0x000fe40000000000 */
[----:B------:R-:W-:Y:S01]  /*4cb0*/  PRMT R2, R119, 0x7632, R2 ;  /* 0x0000763277027816 */ /* 0x000fe20000000002 */
[----:B------:R-:W5:Y:S01]  /*4cc0*/  LDCU.64 UR8, c[0x0][0x550] ;  /* 0x0000aa00ff0877ac */ /* 0x000f620008000a00 */
[----:B------:R-:W-:Y:S02]  /*4cd0*/  PRMT R3, R117, 0x7632, R3 ;  /* 0x0000763275037816 */ /* 0x000fe40000000003 */
[----:B------:R-:W-:Y:S02]  /*4ce0*/  PRMT R5, R121, 0x7632, R5 ;  /* 0x0000763279057816 */ /* 0x000fe40000000005 */
[----:B------:R-:W-:-:S04]  /*4cf0*/  F2FP.BF16.F32.PACK_AB R20, R93, R106 ;  /* 0x0000006a5d14723e */ /* 0x000fc800000010ff */
        /* <DEDUP_REMOVED lines=11> */
[----:B0-----:R-:W-:-:S03]  /*4db0*/  MOV R5, RZ ;  /* 0x000000ff00057202 */ /* 0x001fc60000000f00 */
[----:B------:R-:W-:Y:S04]  /*4dc0*/  LDS.U16 R23, [R77+0x40] ;  /* 0x000040004d177984 */ /* 0x000fe80000000400 */
[----:B------:R-:W-:Y:S01]  /*4dd0*/  LDS.U16 R25, [R78+0x80] ;  /* 0x000080004e197984 */ /* 0x000fe20000000400 */
[----:B-1----:R-:W-:-:S03]  /*4de0*/  IMAD.WIDE.U32 R2, R86, UR18, R4 ;  /* 0x0000001256027c25 */ /* 0x002fc6000f8e0004 */
[----:B------:R-:W-:Y:S01]  /*4df0*/  LDS.U16 R27, [R80+0xc0] ;  /* 0x0000c000501b7984 */ /* 0x000fe20000000400 */
[----:B------:R-:W-:-:S03]  /*4e00*/  IMAD R3, R87, UR18, R3 ;  /* 0x0000001257037c24 */ /* 0x000fc6000f8e0203 */
[----:B------:R-:W-:Y:S01]  /*4e10*/  LDS.U16 R29, [R81+0x100] ;  /* 0x00010000511d7984 */ /* 0x000fe20000000400 */
[----:B---3--:R-:W-:-:S03]  /*4e20*/  IMAD.WIDE.U32 R2, R37, UR6, R2 ;  /* 0x0000000625027c25 */ /* 0x008fc6000f8e0002 */
[----:B------:R-:W-:Y:S01]  /*4e30*/  LDS.U16 R31, [R82+0x140] ;  /* 0x00014000521f7984 */ /* 0x000fe20000000400 */
[----:B------:R-:W-:Y:S01]  /*4e40*/  IMAD R0, R37, UR7, R3 ;  /* 0x0000000725007c24 */ /* 0x000fe2000f8e0203 */
[----:B------:R-:W-:Y:S01]  /*4e50*/  IADD3 R3, P1, PT, R56, R2, RZ ;  /* 0x0000000238037210 */ /* 0x000fe20007f3e0ff */
[----:B------:R-:W0:Y:S01]  /*4e60*/  LDCU.64 UR6, c[0x0][0x560] ;  /* 0x0000ac00ff0677ac */ /* 0x000e220008000a00 */
[----:B------:R-:W-:Y:S02]  /*4e70*/  LDS.U16 R33, [R83+0x180] ;  /* 0x0001800053217984 */ /* 0x000fe40000000400 */
[----:B------:R-:W-:Y:S02]  /*4e80*/  IADD3.X R0, PT, PT, RZ, R0, RZ, P1, !PT ;  /* 0x00000000ff007210 */ /* 0x000fe40000ffe4ff */
[----:B------:R-:W-:Y:S01]  /*4e90*/  LDS.U16 R35, [R84+0x1c0] ;  /* 0x0001c00054237984 */ /* 0x000fe20000000400 */
[----:B-----5:R-:W-:-:S03]  /*4ea0*/  LEA R2, P1, R3, UR8, 0x1 ;  /* 0x0000000803027c11 */ /* 0x020fc6000f8208ff */
[----:B------:R-:W-:Y:S01]  /*4eb0*/  @!P0 STS [UR5+0x210], R75 ;  /* 0x0002104bff008988 */ /* 0x000fe20008000805 */
[----:B------:R-:W-:Y:S02]  /*4ec0*/  LEA.HI.X R3, R3, UR9, R0, 0x1, P1 ;  /* 0x0000000903037c11 */ /* 0x000fe400088f0c00 */
[----:B------:R-:W-:Y:S01]  /*4ed0*/  F2FP.BF16.F32.PACK_AB R0, R95, R97 ;  /* 0x000000615f00723e */ /* 0x000fe200000010ff */
[----:B------:R-:W-:Y:S01]  /*4ee0*/  BAR.SYNC.DEFER_BLOCKING 0x0 ;  /* 0x0000000000007b1d */ /* 0x000fe20000010000 */
[----:B------:R-:W-:Y:S02]  /*4ef0*/  FADD.FTZ R95, R38, R95 ;  /* 0x0000005f265f7221 */ /* 0x000fe40000010000 */
[----:B------:R-:W-:Y:S02]  /*4f00*/  PRMT R22, R0, 0x7632, R22 ;  /* 0x0000763200167816 */ /* 0x000fe40000000016 */
        /* <DEDUP_REMOVED lines=17> */
[----:B------:R-:W-:Y:S01]  /*5020*/  @!P4 STG.E.U16 desc[UR16][R2.64+0x100], R29 ;  /* 0x0001001d0200c986 */ /* 0x000fe2000c101510 */
[----:B------:R-:W-:Y:S02]  /*5030*/  FADD.FTZ R104, R93, R104 ;  /* 0x000000685d687221 */ /* 0x000fe40000010000 */
[----:B------:R-:W-:Y:S01]  /*5040*/  PRMT R26, R0, 0x7632, R26 ;  /* 0x00007632001a7816 */ /* 0x000fe2000000001a */
[----:B------:R-:W-:Y:S01]  /*5050*/  @!P6 STG.E.U16 desc[UR16][R2.64+0x140], R31 ;  /* 0x0001401f0200e986 */ /* 0x000fe2000c101510 */
[----:B------:R-:W-:-:S03]  /*5060*/  FADD.FTZ R91, R104, R91 ;  /* 0x0000005b685b7221 */ /* 0x000fc60000010000 */
[----:B------:R1:W-:Y:S01]  /*5070*/  @!P5 STG.E.U16 desc[UR16][R2.64+0x180], R33 ;  /* 0x000180210200d986 */ /* 0x0003e2000c101510 */
[----:B------:R-:W-:-:S03]  /*5080*/  FADD.FTZ R38, R91, R102 ;  /* 0x000000665b267221 */ /* 0x000fc60000010000 */
[----:B------:R3:W-:Y:S01]  /*5090*/  @!P1 STG.E.U16 desc[UR16][R2.64+0x1c0], R35 ;  /* 0x0001c02302009986 */ /* 0x0007e2000c101510 */
[----:B------:R-:W-:Y:S01]  /*50a0*/  FADD.FTZ R38, R38, R89 ;  /* 0x0000005926267221 */ /* 0x000fe20000010000 */
[----:B------:R-:W-:Y:S08]  /*50b0*/  BAR.SYNC.DEFER_BLOCKING 0x0 ;  /* 0x0000000000007b1d */ /* 0x000ff00000010000 */
[----:B-1----:R-:W1:Y:S01]  /*50c0*/  LDC.64 R32, c[0x0][0x518] ;  /* 0x00014600ff207b82 */ /* 0x002e620000000a00 */
[----:B---3--:R-:W-:-:S04]  /*50d0*/  F2FP.BF16.F32.PACK_AB R3, R89, R102 ;  /* 0x000000665903723e */ /* 0x008fc800000010ff */
        /* <DEDUP_REMOVED lines=11> */
[----:B-1----:R-:W-:-:S03]  /*5190*/  IMAD.WIDE.U32 R2, R32, UR18, R4 ;  /* 0x0000001220027c25 */ /* 0x002fc6000f8e0004 */
[----:B------:R-:W-:Y:S01]  /*51a0*/  LDS.U16 R77, [R77+0x40] ;  /* 0x000040004d4d7984 */ /* 0x000fe20000000400 */
[----:B------:R-:W-:-:S03]  /*51b0*/  IMAD R3, R33, UR18, R3 ;  /* 0x0000001221037c24 */ /* 0x000fc6000f8e0203 */
        /* <DEDUP_REMOVED lines=9> */
[----:B------:R-:W3:Y:S02]  /*5250*/  LDCU.64 UR4, c[0x0][0x520] ;  /* 0x0000a400ff0477ac */ /* 0x000ee40008000a00 */
[----:B---3--:R-:W-:-:S04]  /*5260*/  IMAD.WIDE.U32 R2, R37, UR4, R2 ;  /* 0x0000000425027c25 */ /* 0x008fc8000f8e0002 */
[----:B------:R-:W-:Y:S01]  /*5270*/  IMAD R0, R37, UR5, R3 ;  /* 0x0000000525007c24 */ /* 0x000fe2000f8e0203 */
[----:B------:R-:W-:-:S05]  /*5280*/  IADD3 R3, P0, PT, R56, R2, RZ ;  /* 0x0000000238037210 */ /* 0x000fca0007f1e0ff */
[----:B------:R-:W-:Y:S01]  /*5290*/  IMAD.X R0, RZ, RZ, R0, P0 ;  /* 0x000000ffff007224 */ /* 0x000fe200000e0600 */
[----:B0-----:R-:W-:-:S04]  /*52a0*/  LEA R2, P0, R3, UR6, 0x1 ;  /* 0x0000000603027c11 */ /* 0x001fc8000f8008ff */
[----:B------:R-:W-:Y:S02]  /*52b0*/  LEA.HI.X R3, R3, UR7, R0, 0x1, P0 ;  /* 0x0000000703037c11 */ /* 0x000fe400080f0c00 */
[-C--:B-1----:R-:W-:Y:S02]  /*52c0*/  ISETP.GE.AND P5, PT, R71, R31.reuse, PT ;  /* 0x0000001f4700720c */ /* 0x082fe40003fa6270 */
        /* <DEDUP_REMOVED lines=26> */
.L_x_8538:
[----:B------:R-:W1:Y:S01]  /*5470*/  LDC.64 R6, c[0x0][0x548] ;  /* 0x00015200ff067b82 */ /* 0x000e620000000a00 */
[----:B------:R-:W3:Y:S01]  /*5480*/  S2R R12, SR_TID.X ;  /* 0x00000000000c7919 */ /* 0x000ee20000002100 */
[----:B------:R-:W3:Y:S06]  /*5490*/  LDCU UR7, c[0x0][0x38c] ;  /* 0x00007180ff0777ac */ /* 0x000eec0008000800 */
[----:B------:R-:W0:Y:S01]  /*54a0*/  LDC.64 R8, c[0x0][0x568] ;  /* 0x00015a00ff087b82 */ /* 0x000e220000000a00 */
[----:B-1----:R-:W-:-:S04]  /*54b0*/  ISETP.NE.U32.AND P1, PT, R6, RZ, PT ;  /* 0x000000ff0600720c */ /* 0x002fc80003f25070 */
[----:B------:R-:W-:Y:S02]  /*54c0*/  ISETP.NE.AND.EX P1, PT, R7, RZ, PT, P1 ;  /* 0x000000ff0700720c */ /* 0x000fe40003f25310 */
[----:B0-----:R-:W-:Y:S02]  /*54d0*/  ISETP.NE.U32.AND P0, PT, R8, RZ, PT ;  /* 0x000000ff0800720c */ /* 0x001fe40003f05070 */
[----:B---3--:R-:W-:Y:S02]  /*54e0*/  ISETP.GE.AND P2, PT, R12, UR7, PT ;  /* 0x000000070c007c0c */ /* 0x008fe4000bf46270 */
        /* <DEDUP_REMOVED lines=26> */
.L_x_8565:
[----:B------:R-:W-:Y:S05]  /*5690*/  BSYNC.RECONVERGENT B0 ;  /* 0x0000000000007941 */ /* 0x000fea0003800200 */
.L_x_8564:
        /* <DEDUP_REMOVED lines=26> */
.L_x_8567:
[----:B------:R-:W-:Y:S05]  /*5840*/  BSYNC.RECONVERGENT B0 ;  /* 0x0000000000007941 */ /* 0x000fea0003800200 */
.L_x_8566:
[----:B------:R-:W-:Y:S05]  /*5850*/  @P2 EXIT ;  /* 0x000000000000294d */ /* 0x000fea0003800000 */
[----:B------:R-:W3:Y:S01]  /*5860*/  S2UR UR5, SR_CgaCtaId ;  /* 0x00000000000579c3 */ /* 0x000ee20000008800 */
[----:B------:R-:W-:Y:S01]  /*5870*/  BSSY.RECONVERGENT B0, `(.L_x_8568) ;  /* 0x000001f000007945 */ /* 0x000fe20003800200 */
[----:B0-----:R-:W-:Y:S01]  /*5880*/  MOV R11, R12 ;  /* 0x0000000c000b7202 */ /* 0x001fe20000000f00 */
[----:B------:R-:W-:Y:S01]  /*5890*/  UMOV UR4, 0x400 ;  /* 0x0000040000047882 */ /* 0x000fe20000000000 */
[----:B------:R-:W0:Y:S01]  /*58a0*/  LDCU UR6, c[0x0][0x360] ;  /* 0x00006c00ff0677ac */ /* 0x000e220008000800 */
[----:B------:R-:W0:Y:S01]  /*58b0*/  LDCU.64 UR8, c[0x0][0x4b0] ;  /* 0x00009600ff0877ac */ /* 0x000e220008000a00 */
[----:B------:R-:W0:Y:S01]  /*58c0*/  LDCU.64 UR10, c[0x0][0x4d0] ;  /* 0x00009a00ff0a77ac */ /* 0x000e220008000a00 */
[----:B------:R-:W0:Y:S01]  /*58d0*/  LDCU.128 UR12, c[0x0][0x530] ;  /* 0x0000a600ff0c77ac */ /* 0x000e220008000c00 */
[----:B---3--:R-:W-:-:S12]  /*58e0*/  ULEA UR4, UR5, UR4, 0x18 ;  /* 0x0000000405047291 */ /* 0x008fd8000f8ec0ff */
.L_x_8569:
[C---:B------:R-:W-:Y:S01]  /*58f0*/  LEA R0, R11.reuse, UR4, 0x2 ;  /* 0x000000040b007c11 */ /* 0x040fe2000f8e10ff */
[----:B------:R-:W-:Y:S01]  /*5900*/  IMAD.MOV.U32 R40, RZ, RZ, R16 ;  /* 0x000000ffff287224 */ /* 0x000fe200078e0010 */
[----:B-1----:R-:W-:Y:S02]  /*5910*/  SHF.R.S32.HI R2, RZ, 0x1f, R11 ;  /* 0x0000001fff027819 */ /* 0x002fe4000001140b */
[----:B------:R-:W-:Y:S01]  /*5920*/  MOV R42, R14 ;  /* 0x0000000e002a7202 */ /* 0x000fe20000000f00 */
[----:B---3--:R-:W1:Y:S01]  /*5930*/  LDS R13, [R0+0x18f8] ;  /* 0x0018f800000d7984 */ /* 0x008e620000000800 */
[----:B0-----:R-:W-:-:S03]  /*5940*/  IMAD.WIDE.U32 R6, R11, UR10, R40 ;  /* 0x0000000a0b067c25 */ /* 0x001fc6000f8e0028 */
[----:B------:R-:W0:Y:S01]  /*5950*/  LDS R19, [R0+0x1cf8] ;  /* 0x001cf80000137984 */ /* 0x000e220000000800 */
[C---:B------:R-:W-:Y:S02]  /*5960*/  IMAD R4, R2.reuse, UR8, RZ ;  /* 0x0000000802047c24 */ /* 0x040fe4000f8e02ff */
[----:B------:R-:W-:Y:S02]  /*5970*/  IMAD R8, R2, UR10, RZ ;  /* 0x0000000a02087c24 */ /* 0x000fe4000f8e02ff */
[----:B------:R-:W-:-:S04]  /*5980*/  IMAD.WIDE.U32 R2, R11, UR8, R42 ;  /* 0x000000080b027c25 */ /* 0x000fc8000f8e002a */
[C---:B------:R-:W-:Y:S01]  /*5990*/  IMAD R5, R11.reuse, UR9, R4 ;  /* 0x000000090b057c24 */ /* 0x040fe2000f8e0204 */
[----:B------:R-:W-:Y:S01]  /*59a0*/  LEA R4, P0, R2, UR12, 0x2 ;  /* 0x0000000c02047c11 */ /* 0x000fe2000f8010ff */
[C---:B------:R-:W-:Y:S01]  /*59b0*/  IMAD R9, R11.reuse, UR11, R8 ;  /* 0x0000000b0b097c24 */ /* 0x040fe2000f8e0208 */
[----:B------:R-:W-:Y:S02]  /*59c0*/  IADD3 R11, PT, PT, R11, UR6, RZ ;  /* 0x000000060b0b7c10 */ /* 0x000fe4000fffe0ff */
[----:B------:R-:W-:Y:S02]  /*59d0*/  IADD3 R5, PT, PT, R3, R5, RZ ;  /* 0x0000000503057210 */ /* 0x000fe40007ffe0ff */
[----:B------:R-:W-:Y:S02]  /*59e0*/  LEA R8, P1, R6, UR14, 0x2 ;  /* 0x0000000e06087c11 */ /* 0x000fe4000f8210ff */
[----:B------:R-:W-:Y:S02]  /*59f0*/  LEA.HI.X R5, R2, UR13, R5, 0x2, P0 ;  /* 0x0000000d02057c11 */ /* 0x000fe400080f1405 */
[----:B------:R-:W-:-:S02]  /*5a00*/  ISETP.GE.AND P0, PT, R11, UR7, PT ;  /* 0x000000070b007c0c */ /* 0x000fc4000bf06270 */
[----:B------:R-:W-:-:S04]  /*5a10*/  IADD3 R3, PT, PT, R7, R9, RZ ;  /* 0x0000000907037210 */ /* 0x000fc80007ffe0ff */
[----:B------:R-:W-:Y:S01]  /*5a20*/  LEA.HI.X R9, R6, UR15, R3, 0x2, P1 ;  /* 0x0000000f06097c11 */ /* 0x000fe200088f1403 */
[----:B-1----:R3:W-:Y:S04]  /*5a30*/  REDG.E.ADD.F32.FTZ.RN.STRONG.GPU desc[UR16][R4.64], R13 ;  /* 0x0000000d040079a6 */ /* 0x0027e8000c12f310 */
[----:B0-----:R3:W-:Y:S02]  /*5a40*/  REDG.E.ADD.F32.FTZ.RN.STRONG.GPU desc[UR16][R8.64], R19 ;  /* 0x00000013080079a6 */ /* 0x0017e4000c12f310 */
[----:B------:R-:W-:Y:S05]  /*5a50*/  @!P0 BRA `(.L_x_8569) ;  /* 0xfffffffc00a48947 */ /* 0x000fea000383ffff */
[----:B------:R-:W-:Y:S05]  /*5a60*/  BSYNC.RECONVERGENT B0 ;  /* 0x0000000000007941 */ /* 0x000fea0003800200 */
.L_x_8568:
[----:B------:R-:W-:Y:S05]  /*5a70*/  EXIT ;  /* 0x000000000000794d */ /* 0x000fea0003800000 */
.L_x_8570:
        /* <DEDUP_REMOVED lines=16> */
.L_x_10509:


//--------------------- .text._Z25selective_scan_bwd_kernelI32Selective_Scan_bwd_kernel_traitsILi32ELi8ELb0ELb0ELb1ELb1ELb0EN3c108BFloat16EfEEv12SSMParamsBwd --------------------------
	.section	.text._Z25selective_scan_bwd_kernelI32Selective_Scan_bwd_kernel_traitsILi32ELi8ELb0ELb0ELb1ELb1ELb0EN3c108BFloat16EfEEv12SSMParamsBwd,"ax",@progbits
	.align	128
        .global         _Z25selective_scan_bwd_kernelI32Selective_Scan_bwd_kernel_traitsILi32ELi8ELb0ELb0ELb1ELb1ELb0EN3c108BFloat16EfEEv12SSMParamsBwd
        .type           _Z25selective_scan_bwd_kernelI32Selective_Scan_bwd_kernel_traitsILi32ELi8ELb0ELb0ELb1ELb1ELb0EN3c108BFloat16EfEEv12SSMParamsBwd,@function
        .size           _Z25selective_scan_bwd_kernelI32Selective_Scan_bwd_kernel_traitsILi32ELi8ELb0ELb0ELb1ELb1ELb0EN3c108BFloat16EfEEv12SSMParamsBwd,(.L_x_10510 - _Z25selective_scan_bwd_kernelI32Selective_Scan_bwd_kernel_traitsILi32ELi8ELb0ELb0ELb1ELb1ELb0EN3c108BFloat16EfEEv12SSMParamsBwd)
        .other          _Z25selective_scan_bwd_kernelI32Selective_Scan_bwd_kernel_traitsILi32ELi8ELb0ELb0ELb1ELb1ELb0EN3c108BFloat16EfEEv12SSMParamsBwd,@"STO_CUDA_ENTRY STV_DEFAULT"
_Z25selective_scan_bwd_kernelI32Selective_Scan_bwd_kernel_traitsILi32ELi8ELb0ELb0ELb1ELb1ELb0EN3c108BFloat16EfEEv12SSMParamsBwd:
.text._Z25selective_scan_bwd_kernelI32Selective_Scan_bwd_kernel_traitsILi32ELi8ELb0ELb0ELb1ELb1ELb0EN3c108BFloat16EfEEv12SSMParamsBwd:
        /* <DEDUP_REMOVED lines=28> */
[----:B------:R0:W3:Y:S03]  /*01c0*/  F2I.FTZ.U32.TRUNC.NTZ R7, R6 ;  /* 0x0000000600077305 */ /* 0x0000e6000021f000 */
[----:B------:R4:W5:Y:S01]  /*01d0*/  @P1 LDG.E R38, desc[UR16][R4.64] ;  /* 0x0000001004261981 */ /* 0x000962000c1e1900 */
[----:B------:R-:W1:Y:S01]  /*01e0*/  LDC.64 R46, c[0x0][0x468] ;  /* 0x00011a00ff2e7b82 */ /* 0x000e620000000a00 */
[----:B0-----:R-:W-:-:S07]  /*01f0*/  MOV R6, RZ ;  /* 0x000000ff00067202 */ /* 0x001fce0000000f00 */
[----:B------:R-:W0:Y:S01]  /*0200*/  LDC.64 R50, c[0x0][0x528] ;  /* 0x00014a00ff327b82 */ /* 0x000e220000000a00 */
[----:B---3--:R-:W-:-:S05]  /*0210*/  IADD3 R10, PT, PT, RZ, -R7, RZ ;  /* 0x80000007ff0a7210 */ /* 0x008fca0007ffe0ff */
[----:B------:R-:W-:Y:S02]  /*0220*/  IMAD R3, R10, R9, RZ ;  /* 0x000000090a037224 */ /* 0x000fe400078e02ff */
[----:B----4-:R-:W3:Y:S01]  /*0230*/  LDC.64 R4, c[0x0][0x480] ;  /* 0x00012000ff047b82 */ /* 0x010ee20000000a00 */
[----:B------:R-:W-:Y:S01]  /*0240*/  IABS R2, R39 ;  /* 0x0000002700027213 */ /* 0x000fe20000000000 */
[----:B------:R-:W-:-:S06]  /*0250*/  IMAD.HI.U32 R7, R7, R3, R6 ;  /* 0x0000000307077227 */ /* 0x000fcc00078e0006 */
[----:B------:R-:W4:Y:S01]  /*0260*/  LDC.64 R24, c[0x0][0x450] ;  /* 0x00011400ff187b82 */ /* 0x000f220000000a00 */
[----:B------:R-:W-:-:S04]  /*0270*/  IMAD.HI.U32 R0, R7, R2, RZ ;  /* 0x0000000207007227 */ /* 0x000fc800078e00ff */
[----:B------:R-:W-:-:S03]  /*0280*/  IMAD.MOV R3, RZ, RZ, -R0 ;  /* 0x000000ffff037224 */ /* 0x000fc600078e0a00 */
[----:B------:R-:W0:Y:S01]  /*0290*/  LDC.64 R22, c[0x0][0x4a8] ;  /* 0x00012a00ff167b82 */ /* 0x000e220000000a00 */
[----:B------:R-:W-:-:S05]  /*02a0*/  IMAD R2, R9, R3, R2 ;  /* 0x0000000309027224 */ /* 0x000fca00078e0202 */
[----:B------:R-:W-:Y:S02]  /*02b0*/  ISETP.GT.U32.AND P2, PT, R9, R2, PT ;  /* 0x000000020900720c */ /* 0x000fe40003f44070 */
[----:B---3--:R-:W-:Y:S01]  /*02c0*/  ISETP.NE.U32.AND P0, PT, R4, RZ, PT ;  /* 0x000000ff0400720c */ /* 0x008fe20003f05070 */
[----:B------:R-:W-:-:S03]  /*02d0*/  UIMAD.WIDE.U32 UR4, UR18, UR8, URZ ;  /* 0x00000008120472a5 */ /* 0x000fc6000f8e00ff */
[----:B------:R-:W-:Y:S01]  /*02e0*/  ISETP.NE.AND.EX P0, PT, R5, RZ, PT, P0 ;  /* 0x000000ff0500720c */ /* 0x000fe20003f05300 */
[----:B------:R-:W-:Y:S02]  /*02f0*/  UIMAD.WIDE.U32 UR6, UR18, UR12, URZ ;  /* 0x0000000c120672a5 */ /* 0x000fe4000f8e00ff */
[----:B------:R-:W-:Y:S02]  /*0300*/  UIMAD UR9, UR18, UR9, UR5 ;  /* 0x00000009120972a4 */ /* 0x000fe4000f8e0205 */
[----:B------:R-:W-:Y:S02]  /*0310*/  UIMAD UR8, UR18, UR13, UR7 ;  /* 0x0000000d120872a4 */ /* 0x000fe4000f8e0207 */
[-C--:B------:R-:W-:Y:S02]  /*0320*/  @!P2 IADD3 R2, PT, PT, R2, -R9.reuse, RZ ;  /* 0x800000090202a210 */ /* 0x080fe40007ffe0ff */
[----:B------:R-:W-:Y:S02]  /*0330*/  MOV R3, UR5 ;  /* 0x0000000500037c02 */ /* 0x000fe40008000f00 */
[----:B------:R-:W-:-:S02]  /*0340*/  ISETP.GE.U32.AND P1, PT, R2, R9, PT ;  /* 0x000000090200720c */ /* 0x000fc40003f26070 */
[----:B------:R-:W3:Y:S01]  /*0350*/  @P0 LDC R10, c[0x0][0x384] ;  /* 0x0000e100ff0a0b82 */ /* 0x000ee20000000800 */
[----:B------:R-:W-:Y:S02]  /*0360*/  MOV R2, UR4 ;  /* 0x0000000400027c02 */ /* 0x000fe40008000f00 */
[----:B------:R-:W-:Y:S02]  /*0370*/  MOV R3, UR9 ;  /* 0x0000000900037c02 */ /* 0x000fe40008000f00 */
[----:B------:R-:W-:Y:S02]  /*0380*/  MOV R5, UR7 ;  /* 0x0000000700057c02 */ /* 0x000fe40008000f00 */
[----:B------:R-:W-:Y:S01]  /*0390*/  MOV R5, UR8 ;  /* 0x0000000800057c02 */ /* 0x000fe20008000f00 */
[C---:B------:R-:W-:Y:S01]  /*03a0*/  IMAD.WIDE.U32 R2, R39.reuse, UR10, R2 ;  /* 0x0000000a27027c25 */ /* 0x040fe2000f8e0002 */
[C---:B------:R-:W-:Y:S01]  /*03b0*/  LOP3.LUT R6, R39.reuse, R8, RZ, 0x3c, !PT ;  /* 0x0000000827067212 */ /* 0x040fe200078e3cff */
[----:B------:R-:W2:Y:S01]  /*03c0*/  LDCU.64 UR8, c[0x0][0x498] ;  /* 0x00009300ff0877ac */ /* 0x000ea20008000a00 */
[----:B------:R-:W1:Y:S01]  /*03d0*/  @P0 LDC R21, c[0x0][0x38c] ;  /* 0x0000e300ff150b82 */ /* 0x000e620000000800 */
[----:B------:R-:W-:Y:S01]  /*03e0*/  IMAD R13, R39, UR11, R3 ;  /* 0x0000000b270d7c24 */ /* 0x000fe2000f8e0203 */
[----:B------:R-:W-:Y:S01]  /*03f0*/  ISETP.GE.AND P3, PT, R6, RZ, PT ;  /* 0x000000ff0600720c */ /* 0x000fe20003f66270 */
[----:B------:R-:W4:Y:S01]  /*0400*/  LDCU.64 UR10, c[0x0][0x3d0] ;  /* 0x00007a00ff0a77ac */ /* 0x000f220008000a00 */
[----:B------:R-:W-:-:S02]  /*0410*/  @!P2 IADD3 R0, PT, PT, R0, 0x1, RZ ;  /* 0x000000010000a810 */ /* 0x000fc40007ffe0ff */
[----:B------:R-:W-:Y:S02]  /*0420*/  ISETP.NE.AND P2, PT, R8, RZ, PT ;  /* 0x000000ff0800720c */ /* 0x000fe40003f45270 */
[----:B------:R-:W0:Y:S01]  /*0430*/  @P0 LDC.64 R6, c[0x0][0x480] ;  /* 0x00012000ff060b82 */ /* 0x000e220000000a00 */
[----:B------:R-:W-:-:S05]  /*0440*/  @P1 IADD3 R0, PT, PT, R0, 0x1, RZ ;  /* 0x0000000100001810 */ /* 0x000fca0007ffe0ff */
[----:B------:R-:W-:Y:S02]  /*0450*/  IMAD.MOV.U32 R27, RZ, RZ, R0 ;  /* 0x000000ffff1b7224 */ /* 0x000fe400078e0000 */
[----:B---3--:R-:W-:Y:S01]  /*0460*/  @P0 IMAD R0, R10, UR18, R39 ;  /* 0x000000120a000c24 */ /* 0x008fe2000f8e0227 */
[----:B--2---:R-:W-:Y:S02]  /*0470*/  UIMAD.WIDE.U32 UR4, UR18, UR8, URZ ;  /* 0x00000008120472a5 */ /* 0x004fe4000f8e00ff */
[----:B------:R-:W-:Y:S01]  /*0480*/  @!P3 IADD3 R27, PT, PT, -R27, RZ, RZ ;  /* 0x000000ff1b1bb210 */ /* 0x000fe20007ffe1ff */
[----:B------:R-:W-:Y:S01]  /*0490*/  IMAD.U32 R4, RZ, RZ, UR6 ;  /* 0x00000006ff047e24 */ /* 0x000fe2000f8e00ff */
[----:B------:R-:W-:Y:S01]  /*04a0*/  @!P2 LOP3.LUT R27, RZ, R8, RZ, 0x33, !PT ;  /* 0x00000008ff1ba212 */ /* 0x000fe200078e33ff */
[----:B------:R-:W-:Y:S01]  /*04b0*/  @P0 IMAD R0, R0, R19, RZ ;  /* 0x0000001300000224 */ /* 0x000fe200078e02ff */
[----:B----4-:R-:W-:Y:S02]  /*04c0*/  UIMAD.WIDE.U32 UR6, UR18, UR10, URZ ;  /* 0x0000000a120672a5 */ /* 0x010fe4000f8e00ff */
[----:B------:R-:W-:Y:S01]  /*04d0*/  UIMAD UR5, UR18, UR9, UR5 ;  /* 0x00000009120572a4 */ /* 0x000fe2000f8e0205 */
[----:B------:R-:W-:Y:S01]  /*04e0*/  SHF.R.S32.HI R29, RZ, 0x1f, R27 ;  /* 0x0000001fff1d7819 */ /* 0x000fe2000001141b */
[----:B------:R-:W2:Y:S01]  /*04f0*/  LDCU.64 UR8, c[0x0][0x4c8] ;  /* 0x00009900ff0877ac */ /* 0x000ea20008000a00 */
[----:B------:R-:W-:Y:S01]  /*0500*/  IMAD.WIDE.U32 R4, R39, UR14, R4 ;  /* 0x0000000e27047c25 */ /* 0x000fe2000f8e0004 */
[----:B------:R-:W-:Y:S01]  /*0510*/  LEA R9, R19, 0xffffff00, 0x8 ;  /* 0xffffff0013097811 */ /* 0x000fe200078e40ff */
[----:B------:R-:W-:-:S02]  /*0520*/  UIMAD UR7, UR18, UR11, UR7 ;  /* 0x0000000b120772a4 */ /* 0x000fc4000f8e0207 */
[----:B-1----:R-:W-:Y:S01]  /*0530*/  @P0 IMAD R3, R0, R21, RZ ;  /* 0x0000001500030224 */ /* 0x002fe200078e02ff */
[----:B------:R-:W-:Y:S01]  /*0540*/  CS2R R20, SRZ ;  /* 0x0000000000147805 */ /* 0x000fe2000001ff00 */
[----:B------:R-:W-:Y:S01]  /*0550*/  IMAD R0, R29, R14, RZ ;  /* 0x0000000e1d007224 */ /* 0x000fe200078e02ff */
[----:B------:R-:W-:Y:S01]  /*0560*/  IADD3 R44, P2, PT, R9, R2, RZ ;  /* 0x00000002092c7210 */ /* 0x000fe20007f5e0ff */
[----:B0-----:R-:W-:Y:S01]  /*0570*/  @P0 IMAD.WIDE R20, R3, 0x8, R6 ;  /* 0x0000000803140825 */ /* 0x001fe200078e0206 */
[----:B------:R-:W-:-:S03]  /*0580*/  IADD3 R48, P3, PT, R9, R4, RZ ;  /* 0x0000000409307210 */ /* 0x000fc60007f7e0ff */
[C---:B------:R-:W-:Y:S02]  /*0590*/  IMAD R11, R39.reuse, UR15, R5 ;  /* 0x0000000f270b7c24 */ /* 0x040fe4000f8e0205 */
[----:B------:R-:W-:Y:S01]  /*05a0*/  IMAD.WIDE.U32 R2, R39, R16, UR4 ;  /* 0x0000000427027e25 */ /* 0x000fe2000f8e0010 */
[----:B------:R-:W-:-:S03]  /*05b0*/  ISETP.GE.AND P1, PT, R19, 0x1, PT ;  /* 0x000000011300780c */ /* 0x000fc60003f26270 */
[----:B------:R-:W-:Y:S01]  /*05c0*/  IMAD.WIDE.U32 R4, R27, R14, UR6 ;  /* 0x000000061b047e25 */ /* 0x000fe2000f8e000e */
[----:B------:R-:W-:-:S03]  /*05d0*/  IADD3 R2, P4, PT, R9, R2, RZ ;  /* 0x0000000209027210 */ /* 0x000fc60007f9e0ff */
[----:B------:R-:W-:Y:S01]  /*05e0*/  IMAD R15, R27, R15, R0 ;  /* 0x0000000f1b0f7224 */ /* 0x000fe200078e0200 */
[----:B------:R-:W-:Y:S01]  /*05f0*/  SHF.R.S32.HI R0, RZ, 0x1f, R9 ;  /* 0x0000001fff007819 */ /* 0x000fe20000011409 */
[----:B------:R-:W-:Y:S01]  /*0600*/  IMAD R7, R39, R17, R3 ;  /* 0x0000001127077224 */ /* 0x000fe200078e0203 */
[----:B------:R-:W-:Y:S02]  /*0610*/  IADD3 R9, P5, PT, R9, R4, RZ ;  /* 0x0000000409097210 */ /* 0x000fe40007fbe0ff */
[C---:B------:R-:W-:Y:S02]  /*0620*/  IADD3.X R4, PT, PT, R0.reuse, R13, RZ, P2, !PT ;  /* 0x0000000d00047210 */ /* 0x040fe400017fe4ff */
[----:B------:R-:W-:Y:S02]  /*0630*/  IADD3.X R3, PT, PT, R0, R11, RZ, P3, !PT ;  /* 0x0000000b00037210 */ /* 0x000fe40001ffe4ff */
[----:B------:R-:W-:Y:S02]  /*0640*/  LEA R42, P0, R44, R42, 0x1 ;  /* 0x0000002a2c2a7211 */ /* 0x000fe400078008ff */
[----:B------:R-:W-:Y:S01]  /*0650*/  LEA R46, P2, R48, R46, 0x1 ;  /* 0x0000002e302e7211 */ /* 0x000fe200078408ff */
[----:B--2---:R-:W-:Y:S01]  /*0660*/  IMAD.WIDE.U32 R18, R39, UR8, RZ ;  /* 0x0000000827127c25 */ /* 0x004fe2000f8e00ff */
[----:B------:R-:W-:-:S02]  /*0670*/  IADD3 R15, PT, PT, R5, R15, RZ ;  /* 0x0000000f050f7210 */ /* 0x000fc40007ffe0ff */
[----:B------:R-:W-:Y:S01]  /*0680*/  LEA.HI.X R44, R44, R43, R4, 0x1, P0 ;  /* 0x0000002b2c2c7211 */ /* 0x000fe200000f0c04 */
[----:B------:R-:W-:Y:S01]  /*0690*/  IMAD.X R52, R0, 0x1, R7, P4 ;  /* 0x0000000100347824 */ /* 0x000fe200020e0607 */
[----:B------:R-:W-:Y:S01]  /*06a0*/  LEA.HI.X R48, R48, R47, R3, 0x1, P2 ;  /* 0x0000002f30307211 */ /* 0x000fe200010f0c03 */
[C---:B------:R-:W-:Y:S01]  /*06b0*/  IMAD.WIDE.U32 R16, R39.reuse, R22, RZ ;  /* 0x0000001627107225 */ /* 0x040fe200078e00ff */
[----:B------:R-:W-:Y:S02]  /*06c0*/  IADD3.X R54, PT, PT, R0, R15, RZ, P5, !PT ;  /* 0x0000000f00367210 */ /* 0x000fe40002ffe4ff */
[C---:B------:R-:W-:Y:S01]  /*06d0*/  LEA R50, P0, R2.reuse, R50, 0x1 ;  /* 0x0000003202327211 */ /* 0x040fe200078008ff */
[----:B------:R-:W-:Y:S01]  /*06e0*/  IMAD R43, R39, UR9, R19 ;  /* 0x00000009272b7c24 */ /* 0x000fe2000f8e0213 */
[----:B------:R-:W-:Y:S01]  /*06f0*/  LEA R53, P2, R9, R24, 0x1 ;  /* 0x0000001809357211 */ /* 0x000fe200078408ff */
[----:B------:R-:W-:Y:S01]  /*0700*/  HFMA2 R47, -RZ, RZ, 0, 0 ;  /* 0x00000000ff2f7431 */ /* 0x000fe200000001ff */
[----:B------:R-:W-:Y:S01]  /*0710*/  LEA.HI.X R52, R2, R51, R52, 0x1, P0 ;  /* 0x0000003302347211 */ /* 0x000fe200000f0c34 */
[----:B------:R-:W-:Y:S01]  /*0720*/  IMAD R45, R39, R23, R17 ;  /* 0x00000017272d7224 */ /* 0x000fe200078e0211 */
        /* <DEDUP_REMOVED lines=30> */
[C---:B------:R-:W-:Y:S01]  /*0910*/  VIADD R27, R14.reuse, 0x80 ;  /* 0x000000800e1b7836 */ /* 0x040fe20000000000 */
[----:B------:R-:W-:Y:S01]  /*0920*/  LOP3.LUT R5, R3, 0x1f00, RZ, 0xc0, !PT ;  /* 0x00001f0003057812 */ /* 0x000fe200078ec0ff */
[----:B------:R-:W-:Y:S01]  /*0930*/  IMAD R51, R39, UR9, R11 ;  /* 0x0000000927337c24 */ /* 0x000fe2000f8e020b */
[CC--:B------:R-:W-:Y:S01]  /*0940*/  LEA.HI R57, R14.reuse, R14.reuse, RZ, 0x1b ;  /* 0x0000000e0e397211 */ /* 0x0c0fe200078fd8ff */
[C---:B------:R-:W-:Y:S01]  /*0950*/  VIADD R56, R14.reuse, 0x200 ;  /* 0x000002000e387836 */ /* 0x040fe20000000000 */
        /* <DEDUP_REMOVED lines=9> */
[----:B------:R-:W-:Y:S02]  /*09f0*/  LOP3.LUT R58, R5, 0x1f, R14, 0xf8, !PT ;  /* 0x0000001f053a7812 */ /* 0x000fe400078ef80e */
[----:B--2---:R-:W-:Y:S02]  /*0a00*/  MOV R55, UR6 ;  /* 0x0000000600377c02 */ /* 0x004fe40008000f00 */
[C---:B------:R-:W-:Y:S02]  /*0a10*/  LOP3.LUT R158, R14.reuse, 0x1f, RZ, 0xc0, !PT ;  /* 0x0000001f0e9e7812 */ /* 0x040fe400078ec0ff */
        /* <DEDUP_REMOVED lines=17> */
[----:B------:R-:W-:Y:S02]  /*0b30*/  LOP3.LUT R74, R58, 0xe0, RZ, 0xfc, !PT ;  /* 0x000000e03a4a7812 */ /* 0x000fe400078efcff */
[----:B------:R-:W-:-:S07]  /*0b40*/  IADD3 R75, PT, PT, R9, R75, RZ ;  /* 0x0000004b094b7210 */ /* 0x000fce0007ffe0ff */
.L_x_8611:
[----:B------:R-:W0:Y:S01]  /*0b50*/  LDCU UR4, c[0x0][0x388] ;  /* 0x00007100ff0477ac */ /* 0x000e220008000800 */
[----:B------:R-:W-:Y:S02]  /*0b60*/  IADD3 R76, PT, PT, R55, -0x1, RZ ;  /* 0xffffffff374c7810 */ /* 0x000fe40007ffe0ff */
[----:B------:R-:W-:Y:S02]  /*0b70*/  SHF.L.U32 R25, R58, 0x1, RZ ;  /* 0x000000013a197819 */ /* 0x000fe400000006ff */
[----:B------:R-:W-:Y:S02]  /*0b80*/  SHF.L.U32 R6, R76, 0x8, RZ ;  /* 0x000000084c067819 */ /* 0x000fe400000006ff */
[C---:B------:R-:W-:Y:S02]  /*0b90*/  IADD3 R2, P0, PT, R25.reuse, R42, RZ ;  /* 0x0000002a19027210 */ /* 0x040fe40007f1e0ff */
[C---:B------:R-:W-:Y:S02]  /*0ba0*/  IADD3 R4, P2, PT, R25.reuse, R46, RZ ;  /* 0x0000002e19047210 */ /* 0x040fe40007f5e0ff */
[----:B------:R-:W-:Y:S01]  /*0bb0*/  IADD3 R24, P3, PT, R25, R50, RZ ;  /* 0x0000003219187210 */ /* 0x000fe20007f7e0ff */
[----:B------:R-:W-:Y:S01]  /*0bc0*/  IMAD.X R3, RZ, RZ, R44, P0 ;  /* 0x000000ffff037224 */ /* 0x000fe200000e062c */
[----:B------:R-:W-:-:S02]  /*0bd0*/  PRMT R23, RZ, 0x7610, R23 ;  /* 0x00007610ff177816 */ /* 0x000fc40000000017 */
[----:B------:R-:W-:Y:S02]  /*0be0*/  PRMT R0, RZ, 0x7610, R0 ;  /* 0x00007610ff007816 */ /* 0x000fe40000000000 */
[----:B------:R-:W-:Y:S02]  /*0bf0*/  IADD3.X R5, PT, PT, RZ, R48, RZ, P2, !PT ;  /* 0x00000030ff057210 */ /* 0x000fe400017fe4ff */
[----:B0-----:R-:W-:Y:S02]  /*0c00*/  IADD3 R77, PT, PT, -R6, UR4, RZ ;  /* 0x00000004064d7c10 */ /* 0x001fe4000fffe1ff */
[----:B------:R-:W-:Y:S02]  /*0c10*/  IADD3.X R25, PT, PT, RZ, R52, RZ, P3, !PT ;  /* 0x00000034ff197210 */ /* 0x000fe40001ffe4ff */
        /* <DEDUP_REMOVED lines=10> */
[----:B------:R-:W-:Y:S02]  /*0cc0*/  PRMT R22, RZ, 0x7610, R22 ;  /* 0x00007610ff167816 */ /* 0x000fe40000000016 */
[----:B------:R-:W-:Y:S01]  /*0cd0*/  PRMT R31, RZ, 0x7610, R31 ;  /* 0x00007610ff1f7816 */ /* 0x000fe2000000001f */
[----:B------:R-:W2:Y:S01]  /*0ce0*/  @!P6 LDG.E.U16 R23, desc[UR16][R2.64] ;  /* 0x000000100217e981 */ /* 0x000ea2000c1e1500 */
[----:B------:R-:W-:-:S03]  /*0cf0*/  ISETP.GE.AND P6, PT, R74, R77, PT ;  /* 0x0000004d4a00720c */ /* 0x000fc60003fc6270 */
[----:B------:R-:W3:Y:S01]  /*0d00*/  @!P0 LDG.E.U16 R0, desc[UR16][R2.64+0x40] ;  /* 0x0000401002008981 */ /* 0x000ee2000c1e1500 */
[----:B------:R-:W-:Y:S02]  /*0d10*/  PRMT R26, RZ, 0x7610, R26 ;  /* 0x00007610ff1a7816 */ /* 0x000fe4000000001a */
[----:B------:R-:W-:Y:S01]  /*0d20*/  PRMT R33, RZ, 0x7610, R33 ;  /* 0x00007610ff217816 */ /* 0x000fe20000000021 */
[----:B------:R-:W4:Y:S01]  /*0d30*/  @!P1 LDG.E.U16 R27, desc[UR16][R2.64+0x80] ;  /* 0x00008010021b9981 */ /* 0x000f22000c1e1500 */
[----:B------:R-:W0:Y:S01]  /*0d40*/  S2R R81, SR_LANEID ;  /* 0x0000000000517919 */ /* 0x000e220000000000 */
[----:B------:R-:W1:Y:S01]  /*0d50*/  S2UR UR5, SR_CgaCtaId ;  /* 0x00000000000579c3 */ /* 0x000e620000008800 */
[----:B------:R-:W-:Y:S01]  /*0d60*/  UMOV UR4, 0x400 ;  /* 0x0000040000047882 */ /* 0x000fe20000000000 */
[----:B------:R-:W-:Y:S01]  /*0d70*/  P2R R36, PR, RZ, 0x1 ;  /* 0x00000001ff247803 */ /* 0x000fe20000000000 */
[----:B------:R-:W4:Y:S04]  /*0d80*/  @!P2 LDG.E.U16 R29, desc[UR16][R2.64+0xc0] ;  /* 0x0000c010021da981 */ /* 0x000f28000c1e1500 */
[----:B------:R-:W4:Y:S04]  /*0d90*/  @!P3 LDG.E.U16 R22, desc[UR16][R2.64+0x100] ;  /* 0x000100100216b981 */ /* 0x000f28000c1e1500 */
[----:B------:R-:W4:Y:S04]  /*0da0*/  @!P4 LDG.E.U16 R31, desc[UR16][R2.64+0x140] ;  /* 0x00014010021fc981 */ /* 0x000f28000c1e1500 */
[----:B------:R-:W4:Y:S04]  /*0db0*/  @!P5 LDG.E.U16 R26, desc[UR16][R2.64+0x180] ;  /* 0x00018010021ad981 */ /* 0x000f28000c1e1500 */
[----:B------:R0:W4:Y:S01]  /*0dc0*/  @!P6 LDG.E.U16 R33, desc[UR16][R2.64+0x1c0] ;  /* 0x0001c0100221e981 */ /* 0x000122000c1e1500 */
[----:B-1----:R-:W-:Y:S01]  /*0dd0*/  ULEA UR5, UR5, UR4, 0x18 ;  /* 0x0000000405057291 */ /* 0x002fe2000f8ec0ff */
[----:B0-----:R-:W-:-:S02]  /*0de0*/  IADD3 R28, PT, PT, R81, 0x20, RZ ;  /* 0x00000020511c7810 */ /* 0x001fc40007ffe0ff */
[C---:B------:R-:W-:Y:S02]  /*0df0*/  IADD3 R30, PT, PT, R81.reuse, 0x40, RZ ;  /* 0x00000040511e7810 */ /* 0x040fe40007ffe0ff */
[CC--:B------:R-:W-:Y:S02]  /*0e00*/  LEA.HI.SX32 R78, R81.reuse, R81.reuse, 0x1b ;  /* 0x00000051514e7211 */ /* 0x0c0fe400078fdaff */
[-C--:B------:R-:W-:Y:S02]  /*0e10*/  LEA.HI.SX32 R28, R28, R81.reuse, 0x1b ;  /* 0x000000511c1c7211 */ /* 0x080fe400078fdaff */
[----:B------:R-:W-:Y:S01]  /*0e20*/  LEA.HI.SX32 R30, R30, R81, 0x1b ;  /* 0x000000511e1e7211 */ /* 0x000fe200078fdaff */
[----:B------:R-:W-:Y:S01]  /*0e30*/  VIADD R2, R81, 0x60 ;  /* 0x0000006051027836 */ /* 0x000fe20000000000 */
[----:B------:R-:W-:Y:S02]  /*0e40*/  LEA R78, R78, UR5, 0x1 ;  /* 0x000000054e4e7c11 */ /* 0x000fe4000f8e08ff */
[----:B------:R-:W-:-:S02]  /*0e50*/  LEA R79, R28, UR5, 0x1 ;  /* 0x000000051c4f7c11 */ /* 0x000fc4000f8e08ff */
[----:B------:R-:W-:Y:S02]  /*0e60*/  LEA R80, R30, UR5, 0x1 ;  /* 0x000000051e507c11 */ /* 0x000fe4000f8e08ff */
        /* <DEDUP_REMOVED lines=14> */
[----:B------:R-:W-:Y:S02]  /*0f50*/  ISETP.GE.AND P0, PT, R58, R77, PT ;  /* 0x0000004d3a00720c */ /* 0x000fe40003f06270 */
[----:B------:R-:W-:Y:S02]  /*0f60*/  PRMT R28, RZ, 0x7610, R28 ;  /* 0x00007610ff1c7816 */ /* 0x000fe4000000001c */
[----:B------:R-:W-:-:S02]  /*0f70*/  PRMT R35, RZ, 0x7610, R35 ;  /* 0x00007610ff237816 */ /* 0x000fc40000000023 */
[----:B------:R-:W-:Y:S01]  /*0f80*/  PRMT R30, RZ, 0x7610, R30 ;  /* 0x00007610ff1e7816 */ /* 0x000fe2000000001e */
[----:B--2---:R-:W-:Y:S04]  /*0f90*/  STS.U16 [R78], R23 ;  /* 0x000000174e007388 */ /* 0x004fe80000000400 */
[----:B---3--:R0:W-:Y:S02]  /*0fa0*/  STS.U16 [R79+0x40], R0 ;  /* 0x000040004f007388 */ /* 0x0081e40000000400 */
[----:B0-----:R-:W-:Y:S02]  /*0fb0*/  IMAD.SHL.U32 R0, R81, 0x8, RZ ;  /* 0x0000000851007824 */ /* 0x001fe400078e00ff */
[----:B----4-:R0:W-:Y:S03]  /*0fc0*/  STS.U16 [R80+0x80], R27 ;  /* 0x0000801b50007388 */ /* 0x0101e60000000400 */
[----:B------:R-:W-:Y:S01]  /*0fd0*/  LEA.HI.SX32 R87, R0, R0, 0x1b ;  /* 0x0000000000577211 */ /* 0x000fe200078fdaff */
[----:B------:R1:W-:Y:S03]  /*0fe0*/  STS.U16 [R82+0xc0], R29 ;  /* 0x0000c01d52007388 */ /* 0x0003e60000000400 */
[----:B------:R-:W-:Y:S01]  /*0ff0*/  LEA R87, R87, UR5, 0x1 ;  /* 0x0000000557577c11 */ /* 0x000fe2000f8e08ff */
[----:B------:R-:W-:Y:S04]  /*1000*/  STS.U16 [R83+0x100], R22 ;  /* 0x0001001653007388 */ /* 0x000fe80000000400 */
        /* <DEDUP_REMOVED lines=15> */
[----:B-1----:R-:W-:Y:S02]  /*1100*/  PRMT R29, RZ, 0x7610, R29 ;  /* 0x00007610ff1d7816 */ /* 0x002fe4000000001d */
[----:B------:R-:W-:Y:S02]  /*1110*/  PRMT R0, RZ, 0x7610, R0 ;  /* 0x00007610ff007816 */ /* 0x000fe40000000000 */
[----:B--2---:R-:W-:Y:S01]  /*1120*/  PRMT R31, RZ, 0x7610, R31 ;  /* 0x00007610ff1f7816 */ /* 0x004fe2000000001f */
[----:B------:R-:W2:Y:S01]  /*1130*/  @!P0 LDG.E.U16 R23, desc[UR16][R4.64] ;  /* 0x0000001004178981 */ /* 0x000ea2000c1e1500 */
        /* <DEDUP_REMOVED lines=8> */
[----:B---3--:R-:W-:-:S02]  /*11c0*/  P2R R26, PR, RZ, 0x1 ;  /* 0x00000001ff1a7803 */ /* 0x008fc40000000000 */
[----:B------:R-:W-:Y:S02]  /*11d0*/  ISETP.GE.AND P0, PT, R58, R77, PT ;  /* 0x0000004d3a00720c */ /* 0x000fe40003f06270 */
[----:B------:R-:W-:Y:S02]  /*11e0*/  PRMT R37, RZ, 0x7610, R37 ;  /* 0x00007610ff257816 */ /* 0x000fe40000000025 */
[----:B------:R-:W-:Y:S02]  /*11f0*/  PRMT R36, RZ, 0x7610, R36 ;  /* 0x00007610ff247816 */ /* 0x000fe40000000024 */
[----:B------:R-:W-:Y:S02]  /*1200*/  PRMT R88, RZ, 0x7610, R88 ;  /* 0x00007610ff587816 */ /* 0x000fe40000000058 */
[----:B------:R-:W-:Y:S01]  /*1210*/  PRMT R89, RZ, 0x7610, R89 ;  /* 0x00007610ff597816 */ /* 0x000fe20000000059 */
[----:B--2---:R0:W-:Y:S04]  /*1220*/  STS.U16 [R78], R23 ;  /* 0x000000174e007388 */ /* 0x0041e80000000400 */
[----:B----4-:R-:W-:Y:S04]  /*1230*/  STS.U16 [R79+0x40], R28 ;  /* 0x0000401c4f007388 */ /* 0x010fe80000000400 */
        /* <DEDUP_REMOVED lines=12> */
[----:B------:R-:W-:Y:S04]  /*1300*/  LDS.U16 R30, [R87+0xa] ;  /* 0x00000a00571e7984 */ /* 0x000fe80000000400 */
[----:B------:R-:W4:Y:S04]  /*1310*/  LDS.U16 R29, [R87+0xc] ;  /* 0x00000c00571d7984 */ /* 0x000f280000000400 */
[----:B------:R-:W4:Y:S01]  /*1320*/  LDS.U16 R0, [R87+0xe] ;  /* 0x00000e0057007984 */ /* 0x000f220000000400 */
[----:B------:R-:W-:Y:S01]  /*1330*/  BAR.SYNC.DEFER_BLOCKING 0x0 ;  /* 0x0000000000007b1d */ /* 0x000fe20000010000 */
[----:B0-----:R-:W-:-:S02]  /*1340*/  PRMT R23, RZ, 0x7610, R23 ;  /* 0x00007610ff177816 */ /* 0x001fc40000000017 */
[----:B-1----:R-:W-:Y:S02]  /*1350*/  PRMT R31, RZ, 0x7610, R31 ;  /* 0x00007610ff1f7816 */ /* 0x002fe4000000001f */
        /* <DEDUP_REMOVED lines=10> */
[----:B------:R-:W4:Y:S01]  /*1400*/  @!P6 LDG.E.U16 R89, desc[UR16][R24.64+0x1c0] ;  /* 0x0001c0101859e981 */ /* 0x000f22000c1e1500 */
[----:B--2---:R-:W-:Y:S01]  /*1410*/  SHF.L.U32 R33, R33, 0x10, RZ ;  /* 0x0000001021217819 */ /* 0x004fe200000006ff */
[----:B---3--:R-:W-:Y:S01]  /*1420*/  IMAD.U32 R99, R34, 0x10000, RZ ;  /* 0x0001000022637824 */ /* 0x008fe200078e00ff */
[----:B------:R-:W-:-:S02]  /*1430*/  SHF.L.U32 R27, R27, 0x10, RZ ;  /* 0x000000101b1b7819 */ /* 0x000fc400000006ff */
[----:B----4-:R-:W-:Y:S01]  /*1440*/  SHF.L.U32 R29, R29, 0x10, RZ ;  /* 0x000000101d1d7819 */ /* 0x010fe200000006ff */
[--C-:B-----5:R-:W-:Y:S01]  /*1450*/  FADD.FTZ R103, R33, R38.reuse ;  /* 0x0000002621677221 */ /* 0x120fe20000010000 */
[--C-:B------:R-:W-:Y:S01]  /*1460*/  FADD.FTZ R99, R99, R38.reuse ;  /* 0x0000002663637221 */ /* 0x100fe20000010000 */
[----:B------:R-:W-:Y:S01]  /*1470*/  FADD.FTZ R98, R27, R38 ;  /* 0x000000261b627221 */ /* 0x000fe20000010000 */
[----:B------:R-:W-:Y:S01]  /*1480*/  BSSY.RECONVERGENT B0, `(.L_x_8572) ;  /* 0x0000045000007945 */ /* 0x000fe20003800200 */
[----:B------:R-:W-:Y:S02]  /*1490*/  PRMT R97, RZ, 0x7610, R97 ;  /* 0x00007610ff617816 */ /* 0x000fe40000000061 */
[----:B------:R-:W-:Y:S02]  /*14a0*/  CS2R R90, SRZ ;  /* 0x00000000005a7805 */ /* 0x000fe4000001ff00 */
[----:B------:R-:W-:Y:S02]  /*14b0*/  CS2R R92, SRZ ;  /* 0x00000000005c7805 */ /* 0x000fe4000001ff00 */
[----:B------:R-:W-:-:S02]  /*14c0*/  FSETP.GTU.FTZ.AND P5, PT, R103, 20, PT ;  /* 0x41a000006700780b */ /* 0x000fc40003fbc000 */
[----:B------:R-:W-:Y:S02]  /*14d0*/  CS2R R94, SRZ ;  /* 0x00000000005e7805 */ /* 0x000fe4000001ff00 */
[----:B------:R-:W-:Y:S01]  /*14e0*/  FSETP.GTU.FTZ.AND P1, PT, R98, 20, PT ;  /* 0x41a000006200780b */ /* 0x000fe20003f3c000 */
[----:B------:R-:W-:Y:S01]  /*14f0*/  FADD.FTZ R102, R29, R38 ;  /* 0x000000261d667221 */ /* 0x000fe20000010000 */
[----:B------:R-:W-:Y:S02]  /*1500*/  FSETP.GTU.FTZ.AND P2, PT, R99, 20, PT ;  /* 0x41a000006300780b */ /* 0x000fe40003f5c000 */
[----:B------:R-:W-:Y:S01]  /*1510*/  SHF.L.U32 R101, R101, 0x10, RZ ;  /* 0x0000001065657819 */ /* 0x000fe200000006ff */
[----:B------:R-:W-:Y:S04]  /*1520*/  STS.U16 [R78], R37 ;  /* 0x000000254e007388 */ /* 0x000fe80000000400 */
        /* <DEDUP_REMOVED lines=8> */
[----:B------:R3:W4:Y:S04]  /*15b0*/  LDS.U16 R107, [R87] ;  /* 0x00000000576b7984 */ /* 0x0007280000000400 */
[----:B------:R3:W2:Y:S04]  /*15c0*/  LDS.U16 R108, [R87+0x2] ;  /* 0x00000200576c7984 */ /* 0x0006a80000000400 */
[----:B------:R3:W2:Y:S04]  /*15d0*/  LDS.U16 R110, [R87+0x4] ;  /* 0x00000400576e7984 */ /* 0x0006a80000000400 */
[----:B------:R3:W3:Y:S04]  /*15e0*/  LDS.U16 R114, [R87+0x6] ;  /* 0x0000060057727984 */ /* 0x0006e80000000400 */
[----:B------:R0:W3:Y:S04]  /*15f0*/  LDS.U16 R26, [R87+0x8] ;  /* 0x00000800571a7984 */ /* 0x0000e80000000400 */
[----:B------:R0:W3:Y:S04]  /*1600*/  LDS.U16 R25, [R87+0xa] ;  /* 0x00000a0057197984 */ /* 0x0000e80000000400 */
[----:B------:R1:W3:Y:S04]  /*1610*/  LDS.U16 R24, [R87+0xc] ;  /* 0x00000c0057187984 */ /* 0x0002e80000000400 */
[----:B------:R1:W3:Y:S01]  /*1620*/  LDS.U16 R23, [R87+0xe] ;  /* 0x00000e0057177984 */ /* 0x0002e20000000400 */
[----:B0-----:R-:W-:-:S05]  /*1630*/  SHF.L.U32 R31, R32, 0x10, RZ ;  /* 0x00000010201f7819 */ /* 0x001fca00000006ff */
[----:B------:R-:W-:-:S05]  /*1640*/  FADD.FTZ R104, R31, R38 ;  /* 0x000000261f687221 */ /* 0x000fca0000010000 */
[----:B------:R-:W-:Y:S02]  /*1650*/  FSETP.GTU.FTZ.AND P4, PT, R104, 20, PT ;  /* 0x41a000006800780b */ /* 0x000fe40003f9c000 */
[----:B-1----:R-:W-:Y:S02]  /*1660*/  SHF.L.U32 R35, R28, 0x10, RZ ;  /* 0x000000101c237819 */ /* 0x002fe400000006ff */
[----:B------:R-:W-:-:S03]  /*1670*/  SHF.L.U32 R37, R30, 0x10, RZ ;  /* 0x000000101e257819 */ /* 0x000fc600000006ff */
[--C-:B------:R-:W-:Y:S02]  /*1680*/  FADD.FTZ R96, R35, R38.reuse ;  /* 0x0000002623607221 */ /* 0x100fe40000010000 */
[----:B------:R-:W-:Y:S01]  /*1690*/  FADD.FTZ R100, R37, R38 ;  /* 0x0000002625647221 */ /* 0x000fe20000010000 */
[----:B--2---:R-:W-:Y:S02]  /*16a0*/  CS2R R88, SRZ ;  /* 0x0000000000587805 */ /* 0x004fe4000001ff00 */
[----:B------:R-:W-:Y:S02]  /*16b0*/  SHF.L.U32 R31, R0, 0x10, RZ ;  /* 0x00000010001f7819 */ /* 0x000fe400000006ff */
[----:B------:R-:W-:Y:S02]  /*16c0*/  FSETP.GTU.FTZ.AND P0, PT, R96, 20, PT ;  /* 0x41a000006000780b */ /* 0x000fe40003f1c000 */
[----:B------:R-:W-:Y:S01]  /*16d0*/  FSETP.GTU.FTZ.AND P3, PT, R100, 20, PT ;  /* 0x41a000006400780b */ /* 0x000fe20003f7c000 */
[----:B----4-:R-:W-:-:S12]  /*16e0*/  @P4 BRA `(.L_x_8573) ;  /* 0x0000000000784947 */ /* 0x010fd80003800000 */
[----:B------:R-:W-:Y:S01]  /*16f0*/  FMUL.FTZ R104, R104, 1.4426950216293334961 ;  /* 0x3fb8aa3b68687820 */ /* 0x000fe20000410000 */
[----:B------:R-:W-:Y:S01]  /*1700*/  MOV R29, 0x3e800000 ;  /* 0x3e800000001d7802 */ /* 0x000fe20000000f00 */
[----:B------:R-:W-:Y:S02]  /*1710*/  HFMA2 R30, -RZ, RZ, 1.3056640625, -1.8671875 ;  /* 0x3d39bf78ff1e7431 */ /* 0x000fe400000001ff */
        /* <DEDUP_REMOVED lines=27> */
.L_x_8573:
[----:B------:R-:W-:Y:S05]  /*18d0*/  BSYNC.RECONVERGENT B0 ;  /* 0x0000000000007941 */ /* 0x000fea0003800200 */
.L_x_8572:
[----:B------:R-:W-:Y:S01]  /*18e0*/  IMAD.U32 R0, R107, 0x10000, RZ ;  /* 0x000100006b007824 */ /* 0x000fe200078e00ff */
        /* <DEDUP_REMOVED lines=38> */
.L_x_8575:
[----:B------:R-:W-:Y:S05]  /*1b50*/  BSYNC.RECONVERGENT B0 ;  /* 0x0000000000007941 */ /* 0x000fea0003800200 */
.L_x_8574:
[----:B------:R-:W-:Y:S01]  /*1b60*/  SHF.L.U32 R110, R110, 0x10, RZ ;  /* 0x000000106e6e7819 */ /* 0x000fe200000006ff */
[----:B------:R-:W-:Y:S01]  /*1b70*/  FFMA.FTZ R47, R108, R106, R47 ;  /* 0x0000006a6c2f7223 */ /* 0x000fe2000001002f */
[----:B------:R-:W-:Y:S01]  /*1b80*/  BSSY.RECONVERGENT B0, `(.L_x_8576) ;  /* 0x0000025000007945 */ /* 0x000fe20003800200 */
[----:B------:R-:W-:Y:S01]  /*1b90*/  FSETP.GTU.FTZ.AND P5, PT, R107, 20, PT ;  /* 0x41a000006b00780b */ /* 0x000fe20003fbc000 */
[----:B------:R-:W-:Y:S01]  /*1ba0*/  IMAD.U32 R109, R109, 0x10000, RZ ;  /* 0x000100006d6d7824 */ /* 0x000fe200078e00ff */
[----:B------:R-:W-:Y:S01]  /*1bb0*/  SHF.L.U32 R112, R112, 0x10, RZ ;  /* 0x0000001070707819 */ /* 0x000fe200000006ff */
[----:B------:R-:W-:Y:S01]  /*1bc0*/  FFMA.FTZ R47, R110, R105, R47 ;  /* 0x000000696e2f7223 */ /* 0x000fe2000001002f */
[----:B---3--:R-:W-:Y:S01]  /*1bd0*/  SHF.L.U32 R114, R114, 0x10, RZ ;  /* 0x0000001072727819 */ /* 0x008fe200000006ff */
        /* <DEDUP_REMOVED lines=31> */
.L_x_8577:
[----:B------:R-:W-:Y:S05]  /*1dd0*/  BSYNC.RECONVERGENT B0 ;  /* 0x0000000000007941 */ /* 0x000fea0003800200 */
.L_x_8576:
        /* <DEDUP_REMOVED lines=32> */
.L_x_8579:
[----:B------:R-:W-:Y:S05]  /*1fe0*/  BSYNC.RECONVERGENT B0 ;  /* 0x0000000000007941 */ /* 0x000fea0003800200 */
.L_x_8578:
        /* <DEDUP_REMOVED lines=32> */
.L_x_8581:
[----:B------:R-:W-:Y:S05]  /*21f0*/  BSYNC.RECONVERGENT B0 ;  /* 0x0000000000007941 */ /* 0x000fea0003800200 */
.L_x_8580:
        /* <DEDUP_REMOVED lines=32> */
.L_x_8583:
[----:B------:R-:W-:Y:S05]  /*2400*/  BSYNC.RECONVERGENT B0 ;  /* 0x0000000000007941 */ /* 0x000fea0003800200 */
.L_x_8582:
        /* <DEDUP_REMOVED lines=32> */
.L_x_8585:
[----:B------:R-:W-:Y:S05]  /*2610*/  BSYNC.RECONVERGENT B0 ;  /* 0x0000000000007941 */ /* 0x000fea0003800200 */
.L_x_8584:
        /* <DEDUP_REMOVED lines=32> */
.L_x_8587:
[----:B------:R-:W-:Y:S05]  /*2820*/  BSYNC.RECONVERGENT B0 ;  /* 0x0000000000007941 */ /* 0x000fea0003800200 */
.L_x_8586:
[----:B------:R-:W0:Y:S01]  /*2830*/  LDCU UR4, c[0x0][0x38c] ;  /* 0x00007180ff0477ac */ /* 0x000e220008000800 */
[----:B------:R-:W-:Y:S01]  /*2840*/  SHF.L.U32 R111, R22, 0x10, RZ ;  /* 0x00000010166f7819 */ /* 0x000fe200000006ff */
[----:B------:R-:W-:Y:S02]  /*2850*/  IMAD.U32 R115, R26, 0x10000, RZ ;  /* 0x000100001a737824 */ /* 0x000fe400078e00ff */
        /* <DEDUP_REMOVED lines=10> */
[-C--:B------:R-:W-:Y:S01]  /*2900*/  FMUL.FTZ R128, R110, R41.reuse ;  /* 0x000000296e807220 */ /* 0x080fe20000410000 */
[----:B------:R-:W-:Y:S01]  /*2910*/  FMUL.FTZ R127, R114, R41 ;  /* 0x00000029727f7220 */ /* 0x000fe20000410000 */
[----:B------:R-:W-:Y:S01]  /*2920*/  FFMA.FTZ R2, R124, R113, R3 ;  /* 0x000000717c027223 */ /* 0x000fe20000010003 */
        /* <DEDUP_REMOVED lines=9> */
[C---:B------:R-:W-:Y:S01]  /*29c0*/  IMAD.SHL.U32 R141, R55.reuse, 0x100, RZ ;  /* 0x00000100378d7824 */ /* 0x040fe200078e00ff */
[----:B------:R-:W-:Y:S01]  /*29d0*/  ISETP.NE.AND P1, PT, R55, 0x1, PT ;  /* 0x000000013700780c */ /* 0x000fe20003f25270 */
[----:B------:R-:W-:Y:S01]  /*29e0*/  HFMA2 R88, -RZ, RZ, 0, 0 ;  /* 0x00000000ff587431 */ /* 0x000fe200000001ff */
[----:B------:R-:W-:Y:S01]  /*29f0*/  IADD3 R22, P2, PT, R6, R8, RZ ;  /* 0x0000000806167210 */ /* 0x000fe20007f5e0ff */
[----:B------:R-:W-:Y:S01]  /*2a00*/  FMUL.FTZ R133, R101, R104 ;  /* 0x0000006865857220 */ /* 0x000fe20000410000 */
[----:B------:R-:W-:Y:S01]  /*2a10*/  ISETP.GE.AND P0, PT, R58, R77, PT ;  /* 0x0000004d3a00720c */ /* 0x000fe20003f06270 */
[----:B------:R-:W-:Y:S01]  /*2a20*/  FMUL.FTZ R134, R106, R103 ;  /* 0x000000676a867220 */ /* 0x000fe20000410000 */
[----:B------:R-:W1:Y:S01]  /*2a30*/  LDC.64 R32, c[0x0][0x448] ;  /* 0x00011200ff207b82 */ /* 0x000e620000000a00 */
[C---:B------:R-:W-:Y:S01]  /*2a40*/  LOP3.LUT R166, R6.reuse, 0x100, RZ, 0xc0, !PT ;  /* 0x0000010006a67812 */ /* 0x040fe200078ec0ff */
[----:B------:R-:W-:Y:S01]  /*2a50*/  FMUL.FTZ R135, R105, R96 ;  /* 0x0000006069877220 */ /* 0x000fe20000410000 */
[----:B------:R-:W-:Y:S01]  /*2a60*/  IADD3 R131, PT, PT, R55, -0x2, RZ ;  /* 0xfffffffe37837810 */ /* 0x000fe20007ffe0ff */
[----:B------:R-:W-:Y:S01]  /*2a70*/  FMUL.FTZ R136, R109, R98 ;  /* 0x000000626d887220 */ /* 0x000fe20000410000 */
[----:B------:R-:W-:Y:S01]  /*2a80*/  IADD3 R168, PT, PT, R6, R14, RZ ;  /* 0x0000000e06a87210 */ /* 0x000fe20007ffe0ff */
[----:B------:R-:W-:Y:S01]  /*2a90*/  FMUL.FTZ R137, R112, R99 ;  /* 0x0000006370897220 */ /* 0x000fe20000410000 */
[----:B------:R-:W-:Y:S01]  /*2aa0*/  ISETP.EQ.AND P1, PT, R14, RZ, P1 ;  /* 0x000000ff0e00720c */ /* 0x000fe20000f22270 */
[----:B------:R-:W2:Y:S01]  /*2ab0*/  LDC.64 R30, c[0x0][0x3a8] ;  /* 0x0000ea00ff1e7b82 */ /* 0x000ea20000000a00 */
[----:B------:R-:W-:Y:S01]  /*2ac0*/  FMUL.FTZ R138, R111, R100 ;  /* 0x000000646f8a7220 */ /* 0x000fe20000410000 */
[----:B------:R-:W-:Y:S01]  /*2ad0*/  FMUL.FTZ R139, R113, R102 ;  /* 0x00000066718b7220 */ /* 0x000fe20000410000 */
[----:B------:R-:W-:Y:S01]  /*2ae0*/  FMUL.FTZ R140, R120, R107 ;  /* 0x0000006b788c7220 */ /* 0x000fe20000410000 */
[----:B------:R-:W-:Y:S01]  /*2af0*/  LOP3.LUT R141, R141, 0x100, RZ, 0xc0, !PT ;  /* 0x000001008d8d7812 */ /* 0x000fe200078ec0ff */
[----:B------:R-:W3:Y:S01]  /*2b00*/  LDCU UR7, c[0x0][0x394] ;  /* 0x00007280ff0777ac */ /* 0x000ee20008000800 */
[----:B------:R-:W-:-:S02]  /*2b10*/  IADD3.X R23, PT, PT, RZ, R75, RZ, P2, !PT ;  /* 0x0000004bff177210 */ /* 0x000fc400017fe4ff */
[----:B------:R-:W4:Y:S01]  /*2b20*/  LDC.64 R28, c[0x0][0x3c0] ;  /* 0x0000f000ff1c7b82 */ /* 0x000f220000000a00 */
[----:B------:R-:W0:Y:S01]  /*2b30*/  LDCU UR11, c[0x0][0x38c] ;  /* 0x00007180ff0b77ac */ /* 0x000e220008000800 */
[----:B------:R-:W0:Y:S06]  /*2b40*/  LDCU UR10, c[0x0][0x388] ;  /* 0x00007100ff0a77ac */ /* 0x000e2c0008000800 */
[----:B------:R-:W0:Y:S01]  /*2b50*/  LDC.64 R26, c[0x0][0x3e0] ;  /* 0x0000f800ff1a7b82 */ /* 0x000e220000000a00 */
[----:B------:R-:W0:Y:S01]  /*2b60*/  LDCU.64 UR8, c[0x0][0x540] ;  /* 0x0000a800ff0877ac */ /* 0x000e220008000a00 */
[----:B------:R-:W-:-:S06]  /*2b70*/  UMOV UR4, URZ ;  /* 0x000000ff00047c82 */ /* 0x000fcc0008000000 */
[----:B---3--:R-:W0:Y:S02]  /*2b80*/  LDC.64 R24, c[0x0][0x4f0] ;  /* 0x00013c00ff187b82 */ /* 0x008e240000000a00 */
.L_x_8610:
[----:B------:R-:W-:Y:S01]  /*2b90*/  MOV R3, RZ ;  /* 0x000000ff00037202 */ /* 0x000fe20000000f00 */
[----:B------:R-:W-:Y:S01]  /*2ba0*/  IMAD.MOV.U32 R2, RZ, RZ, R58 ;  /* 0x000000ffff027224 */ /* 0x000fe200078e003a */
[-C--:B------:R-:W-:Y:S02]  /*2bb0*/  ISETP.GE.AND P5, PT, R69, R77.reuse, PT ;  /* 0x0000004d4500720c */ /* 0x080fe40003fa6270 */
[----:B------:R-:W-:Y:S01]  /*2bc0*/  ISETP.GE.AND P3, PT, R68, R77, PT ;  /* 0x0000004d4400720c */ /* 0x000fe20003f66270 */
[----:B01----:R-:W-:-:S04]  /*2bd0*/  IMAD.WIDE.U32 R36, R26, UR4, R2 ;  /* 0x000000041a247c25 */ /* 0x003fc8000f8e0002 */
[----:B------:R-:W-:Y:S01]  /*2be0*/  IMAD R3, R27, UR4, R37 ;  /* 0x000000041b037c24 */ /* 0x000fe2000f8e0225 */
[----:B------:R-:W-:-:S04]  /*2bf0*/  LEA R2, P2, R36, R53, 0x1 ;  /* 0x0000003524027211 */ /* 0x000fc800078408ff */
[----:B------:R-:W-:-:S05]  /*2c00*/  LEA.HI.X R3, R36, R54, R3, 0x1, P2 ;  /* 0x0000003624037211 */ /* 0x000fca00010f0c03 */
[----:B---3--:R-:W3:Y:S04]  /*2c10*/  @!P0 LDG.E.U16 R145, desc[UR16][R2.64] ;  /* 0x0000001002918981 */ /* 0x008ee8000c1e1500 */
[----:B------:R-:W5:Y:S04]  /*2c20*/  @!P5 LDG.E.U16 R144, desc[UR16][R2.64+0x80] ;  /* 0x000080100290d981 */ /* 0x000f68000c1e1500 */
[----:B------:R-:W5:Y:S01]  /*2c30*/  @!P3 LDG.E.U16 R142, desc[UR16][R2.64+0x40] ;  /* 0x00004010028eb981 */ /* 0x000f62000c1e1500 */
[----:B------:R-:W-:Y:S02]  /*2c40*/  MOV R36, R12 ;  /* 0x0000000c00247202 */ /* 0x000fe40000000f00 */
[----:B------:R-:W-:Y:S01]  /*2c50*/  MOV R37, R49 ;  /* 0x0000003100257202 */ /* 0x000fe20000000f00 */
[----:B------:R-:W-:Y:S01]  /*2c60*/  IMAD.MOV.U32 R117, RZ, RZ, R51 ;  /* 0x000000ffff757224 */ /* 0x000fe200078e0033 */
[----:B------:R-:W-:Y:S01]  /*2c70*/  MOV R116, R10 ;  /* 0x0000000a00747202 */ /* 0x000fe20000000f00 */
[----:B--2---:R-:W-:-:S04]  /*2c80*/  IMAD.WIDE.U32 R118, R30, UR4, R36 ;  /* 0x000000041e767c25 */ /* 0x004fc8000f8e0024 */
[----:B------:R-:W-:Y:S01]  /*2c90*/  IMAD R37, R31, UR4, R119 ;  /* 0x000000041f257c24 */ /* 0x000fe2000f8e0277 */
[----:B------:R-:W-:Y:S01]  /*2ca0*/  LEA R36, P2, R118, R34, 0x2 ;  /* 0x0000002276247211 */ /* 0x000fe200078410ff */
[----:B----4-:R-:W-:-:S03]  /*2cb0*/  IMAD.WIDE.U32 R116, R28, UR4, R116 ;  /* 0x000000041c747c25 */ /* 0x010fc6000f8e0074 */
[----:B------:R-:W-:Y:S01]  /*2cc0*/  LEA.HI.X R37, R118, R35, R37, 0x2, P2 ;  /* 0x0000002376257211 */ /* 0x000fe200010f1425 */
[----:B------:R-:W-:Y:S01]  /*2cd0*/  IMAD R119, R29, UR4, R117 ;  /* 0x000000041d777c24 */ /* 0x000fe2000f8e0275 */
[C---:B-1----:R-:W-:Y:S02]  /*2ce0*/  LEA R118, P4, R116.reuse, R32, 0x2 ;  /* 0x0000002074767211 */ /* 0x042fe400078810ff */
[----:B------:R-:W-:Y:S02]  /*2cf0*/  MOV R117, RZ ;  /* 0x000000ff00757202 */ /* 0x000fe40000000f00 */
[----:B------:R-:W-:Y:S02]  /*2d00*/  LEA.HI.X R119, R116, R33, R119, 0x2, P4 ;  /* 0x0000002174777211 */ /* 0x000fe400020f1477 */
[----:B------:R-:W-:Y:S01]  /*2d10*/  MOV R143, RZ ;  /* 0x000000ff008f7202 */ /* 0x000fe20000000f00 */
[----:B------:R-:W2:Y:S01]  /*2d20*/  LDG.E R116, desc[UR16][R36.64] ;  /* 0x0000001024747981 */ /* 0x000ea2000c1e1900 */
[----:B------:R-:W-:-:S02]  /*2d30*/  ISETP.GE.AND P4, PT, R71, R77, PT ;  /* 0x0000004d4700720c */ /* 0x000fc40003f86270 */
[-C--:B------:R-:W-:Y:S01]  /*2d40*/  ISETP.GE.AND P2, PT, R70, R77.reuse, PT ;  /* 0x0000004d4600720c */ /* 0x080fe20003f46270 */
[----:B------:R-:W4:Y:S01]  /*2d50*/  LDG.E R118, desc[UR16][R118.64] ;  /* 0x0000001076767981 */ /* 0x000f22000c1e1900 */
[----:B------:R-:W-:-:S13]  /*2d60*/  ISETP.GE.AND P6, PT, R74, R77, PT ;  /* 0x0000004d4a00720c */ /* 0x000fda0003fc6270 */
[----:B------:R-:W4:Y:S01]  /*2d70*/  @!P6 LDG.E.U16 R147, desc[UR16][R2.64+0x1c0] ;  /* 0x0001c0100293e981 */ /* 0x000f22000c1e1500 */
[----:B---3--:R-:W-:-:S03]  /*2d80*/  @!P0 PRMT R117, R145, 0x5410, RZ ;  /* 0x0000541091758816 */ /* 0x008fc600000000ff */
[----:B------:R-:W3:Y:S01]  /*2d90*/  @!P4 LDG.E.U16 R145, desc[UR16][R2.64+0x100] ;  /* 0x000100100291c981 */ /* 0x000ee2000c1e1500 */
[----:B-----5:R-:W-:Y:S02]  /*2da0*/  @!P5 PRMT R143, R144, 0x5410, RZ ;  /* 0x00005410908fd816 */ /* 0x020fe400000000ff */
[-C--:B------:R-:W-:Y:S02]  /*2db0*/  ISETP.GE.AND P5, PT, R73, R77.reuse, PT ;  /* 0x0000004d4900720c */ /* 0x080fe40003fa6270 */
[----:B------:R-:W-:Y:S02]  /*2dc0*/  @!P3 PRMT R117, R117, 0x5410, R142 ;  /* 0x000054107575b816 */ /* 0x000fe4000000008e */
[----:B------:R-:W-:Y:S01]  /*2dd0*/  ISETP.GE.AND P3, PT, R72, R77, PT ;  /* 0x0000004d4800720c */ /* 0x000fe20003f66270 */
[----:B------:R-:W5:Y:S08]  /*2de0*/  @!P2 LDG.E.U16 R142, desc[UR16][R2.64+0xc0] ;  /* 0x0000c010028ea981 */ /* 0x000f70000c1e1500 */
[----:B------:R-:W4:Y:S04]  /*2df0*/  @!P5 LDG.E.U16 R146, desc[UR16][R2.64+0x180] ;  /* 0x000180100292d981 */ /* 0x000f28000c1e1500 */
[----:B------:R0:W4:Y:S01]  /*2e00*/  @!P3 LDG.E.U16 R37, desc[UR16][R2.64+0x140] ;  /* 0x000140100225b981 */ /* 0x000122000c1e1500 */
[----:B------:R-:W-:-:S03]  /*2e10*/  MOV R144, RZ ;  /* 0x000000ff00907202 */ /* 0x000fc60000000f00 */
[----:B------:R1:W-:Y:S01]  /*2e20*/  STS.U16 [R78], R117 ;  /* 0x000000754e007388 */ /* 0x0003e20000000400 */
[----:B0-----:R-:W-:Y:S02]  /*2e30*/  MOV R2, RZ ;  /* 0x000000ff00027202 */ /* 0x001fe40000000f00 */
[----:B------:R-:W-:-:S05]  /*2e40*/  PRMT R3, R117, 0x7632, R3 ;  /* 0x0000763275037816 */ /* 0x000fca0000000003 */
[----:B------:R-:W-:Y:S01]  /*2e50*/  STS.U16 [R79+0x40], R3 ;  /* 0x000040034f007388 */ /* 0x000fe20000000400 */
[----:B------:R-:W0:Y:S01]  /*2e60*/  S2UR UR6, SR_CgaCtaId ;  /* 0x00000000000679c3 */ /* 0x000e220000008800 */
[----:B--2---:R-:W-:Y:S01]  /*2e70*/  FMUL.FTZ R149, R116, 1.4426950216293334961 ;  /* 0x3fb8aa3b74957820 */ /* 0x004fe20000410000 */
[----:B------:R-:W-:-:S03]  /*2e80*/  UMOV UR5, 0x400 ;  /* 0x0000040000057882 */ /* 0x000fc60000000000 */
[C---:B------:R-:W-:Y:S01]  /*2e90*/  FMUL.FTZ R36, R149.reuse, R104 ;  /* 0x0000006895247220 */ /* 0x040fe20000410000 */
[----:B-1----:R-:W-:-:S05]  /*2ea0*/  FMUL.FTZ R117, R149, R103 ;  /* 0x0000006795757220 */ /* 0x002fca0000410000 */
[----:B------:R-:W1:Y:S01]  /*2eb0*/  MUFU.EX2 R36, R36 ;  /* 0x0000002400247308 */ /* 0x000e620000000800 */
[----:B0-----:R-:W-:-:S07]  /*2ec0*/  ULEA UR5, UR6, UR5, 0x18 ;  /* 0x0000000506057291 */ /* 0x001fce000f8ec0ff */
[----:B------:R-:W0:Y:S01]  /*2ed0*/  MUFU.EX2 R117, R117 ;  /* 0x0000007500757308 */ /* 0x000e220000000800 */
[----:B------:R-:W-:Y:S01]  /*2ee0*/  BSSY.RECONVERGENT B0, `(.L_x_8589) ;  /* 0x000004c000007945 */ /* 0x000fe20003800200 */
[----:B---3--:R-:W-:Y:S02]  /*2ef0*/  @!P4 PRMT R144, R145, 0x5410, RZ ;  /* 0x000054109190c816 */ /* 0x008fe400000000ff */
[----:B-----5:R-:W-:-:S04]  /*2f00*/  @!P2 PRMT R143, R143, 0x5410, R142 ;  /* 0x000054108f8fa816 */ /* 0x020fc8000000008e */
[----:B------:R-:W-:Y:S02]  /*2f10*/  PRMT R119, R143, 0x7632, R119 ;  /* 0x000076328f777816 */ /* 0x000fe40000000077 */
[----:B----4-:R-:W-:Y:S02]  /*2f20*/  @!P5 PRMT R2, R146, 0x5410, RZ ;  /* 0x000054109202d816 */ /* 0x010fe400000000ff */
[----:B------:R-:W-:Y:S02]  /*2f30*/  @!P3 PRMT R144, R144, 0x5410, R37 ;  /* 0x000054109090b816 */ /* 0x000fe40000000025 */
[----:B------:R-:W-:Y:S01]  /*2f40*/  @!P6 PRMT R2, R2, 0x5410, R147 ;  /* 0x000054100202e816 */ /* 0x000fe20000000093 */
[----:B------:R2:W-:Y:S01]  /*2f50*/  STS.U16 [R80+0x80], R143 ;  /* 0x0000808f50007388 */ /* 0x0005e20000000400 */
[----:B------:R-:W-:-:S03]  /*2f60*/  PRMT R37, R144, 0x7632, R37 ;  /* 0x0000763290257816 */ /* 0x000fc60000000025 */
[----:B------:R-:W-:Y:S04]  /*2f70*/  STS.U16 [R82+0xc0], R119 ;  /* 0x0000c07752007388 */ /* 0x000fe80000000400 */
[----:B------:R-:W-:Y:S01]  /*2f80*/  STS.U16 [R83+0x100], R144 ;  /* 0x0001009053007388 */ /* 0x000fe20000000400 */
[----:B--2---:R-:W-:-:S03]  /*2f90*/  PRMT R143, R2, 0x7632, R143 ;  /* 0x00007632028f7816 */ /* 0x004fc6000000008f */
[----:B------:R-:W-:Y:S04]  /*2fa0*/  STS.U16 [R84+0x140], R37 ;  /* 0x0001402554007388 */ /* 0x000fe80000000400 */
[----:B------:R-:W-:Y:S04]  /*2fb0*/  STS.U16 [R85+0x180], R2 ;  /* 0x0001800255007388 */ /* 0x000fe80000000400 */
[----:B------:R2:W-:Y:S01]  /*2fc0*/  STS.U16 [R86+0x1c0], R143 ;  /* 0x0001c08f56007388 */ /* 0x0005e20000000400 */
[----:B------:R-:W-:-:S03]  /*2fd0*/  NOP ;  /* 0x0000000000007918 */ /* 0x000fc60000000000 */
[----:B------:R-:W3:Y:S04]  /*2fe0*/  LDS.U16 R161, [R87+0x4] ;  /* 0x0000040057a17984 */ /* 0x000ee80000000400 */
[----:B------:R-:W4:Y:S04]  /*2ff0*/  LDS.U16 R3, [R87+0x6] ;  /* 0x0000060057037984 */ /* 0x000f280000000400 */
[----:B------:R-:W5:Y:S04]  /*3000*/  LDS.U16 R153, [R87+0xa] ;  /* 0x00000a0057997984 */ /* 0x000f680000000400 */
[----:B------:R-:W1:Y:S04]  /*3010*/  LDS.U16 R165, [R87] ;  /* 0x0000000057a57984 */ /* 0x000e680000000400 */
[----:B------:R-:W0:Y:S04]  /*3020*/  LDS.U16 R163, [R87+0x2] ;  /* 0x0000020057a37984 */ /* 0x000e280000000400 */
[----:B------:R-:W0:Y:S04]  /*3030*/  LDS.U16 R145, [R87+0xc] ;  /* 0x00000c0057917984 */ /* 0x000e280000000400 */
[----:B------:R-:W0:Y:S04]  /*3040*/  LDS.U16 R147, [R87+0xe] ;  /* 0x00000e0057937984 */ /* 0x000e280000000400 */
[----:B------:R-:W0:Y:S01]  /*3050*/  LDS.U16 R151, [R87+0x8] ;  /* 0x0000080057977984 */ /* 0x000e220000000400 */
[----:B--2---:R-:W-:Y:S01]  /*3060*/  VIADD R143, R166, UR4 ;  /* 0x00000004a68f7c36 */ /* 0x004fe20008000000 */
[----:B------:R-:W-:-:S04]  /*3070*/  ISETP.NE.AND P3, PT, R14, RZ, PT ;  /* 0x000000ff0e00720c */ /* 0x000fc80003f65270 */
[----:B------:R-:W-:Y:S01]  /*3080*/  SEL R143, R143, R56, !P3 ;  /* 0x000000388f8f7207 */ /* 0x000fe20005800000 */
[C---:B------:R-:W-:Y:S01]  /*3090*/  FMUL.FTZ R142, R149.reuse, R96 ;  /* 0x00000060958e7220 */ /* 0x040fe20000410000 */
[C---:B------:R-:W-:Y:S01]  /*30a0*/  FMUL.FTZ R119, R149.reuse, R98 ;  /* 0x0000006295777220 */ /* 0x040fe20000410000 */
[----:B------:R-:W-:Y:S01]  /*30b0*/  FMUL.FTZ R144, R149, R99 ;  /* 0x0000006395907220 */ /* 0x000fe20000410000 */
[----:B------:R-:W-:Y:S01]  /*30c0*/  LEA R155, R143, UR5, 0x2 ;  /* 0x000000058f9b7c11 */ /* 0x000fe2000f8e10ff */
[C---:B------:R-:W-:Y:S01]  /*30d0*/  FMUL.FTZ R37, R149.reuse, R100 ;  /* 0x0000006495257220 */ /* 0x040fe20000410000 */
[C---:B------:R-:W-:Y:S01]  /*30e0*/  FMUL.FTZ R146, R149.reuse, R102 ;  /* 0x0000006695927220 */ /* 0x040fe20000410000 */
[----:B------:R-:W-:Y:S01]  /*30f0*/  FMUL.FTZ R143, R149, R107 ;  /* 0x0000006b958f7220 */ /* 0x000fe20000410000 */
[----:B------:R-:W-:Y:S01]  /*3100*/  ISETP.NE.AND P2, PT, R14, 0x1f, PT ;  /* 0x0000001f0e00780c */ /* 0x000fe20003f45270 */
[----:B------:R-:W2:Y:S01]  /*3110*/  MUFU.EX2 R142, R142 ;  /* 0x0000008e008e7308 */ /* 0x000ea20000000800 */
[----:B---3--:R-:W-:-:S02]  /*3120*/  SHF.L.U32 R161, R161, 0x10, RZ ;  /* 0x00000010a1a17819 */ /* 0x008fc400000006ff */
[----:B----4-:R-:W-:Y:S02]  /*3130*/  SHF.L.U32 R149, R3, 0x10, RZ ;  /* 0x0000001003957819 */ /* 0x010fe400000006ff */
[----:B-----5:R-:W-:-:S03]  /*3140*/  SHF.L.U32 R153, R153, 0x10, RZ ;  /* 0x0000001099997819 */ /* 0x020fc600000006ff */
[----:B------:R-:W3:Y:S01]  /*3150*/  MUFU.EX2 R119, R119 ;  /* 0x0000007700777308 */ /* 0x000ee20000000800 */
[----:B-1----:R-:W-:Y:S01]  /*3160*/  SHF.L.U32 R165, R165, 0x10, RZ ;  /* 0x00000010a5a57819 */ /* 0x002fe200000006ff */
[----:B------:R-:W-:Y:S01]  /*3170*/  FMUL.FTZ R157, R118, R161 ;  /* 0x000000a1769d7220 */ /* 0x000fe20000410000 */
[----:B0-----:R-:W-:-:S05]  /*3180*/  SHF.L.U32 R163, R163, 0x10, RZ ;  /* 0x00000010a3a37819 */ /* 0x001fca00000006ff */
[----:B------:R-:W0:Y:S01]  /*3190*/  MUFU.EX2 R144, R144 ;  /* 0x0000009000907308 */ /* 0x000e220000000800 */
[----:B------:R-:W-:Y:S01]  /*31a0*/  SHF.L.U32 R145, R145, 0x10, RZ ;  /* 0x0000001091917819 */ /* 0x000fe200000006ff */
[----:B------:R-:W-:Y:S01]  /*31b0*/  FMUL.FTZ R159, R118, R149 ;  /* 0x00000095769f7220 */ /* 0x000fe20000410000 */
[----:B------:R-:W-:-:S05]  /*31c0*/  SHF.L.U32 R147, R147, 0x10, RZ ;  /* 0x0000001093937819 */ /* 0x000fca00000006ff */
[----:B------:R-:W1:Y:S01]  /*31d0*/  MUFU.EX2 R37, R37 ;  /* 0x0000002500257308 */ /* 0x000e620000000800 */
[----:B------:R-:W-:-:S07]  /*31e0*/  IMAD.U32 R151, R151, 0x10000, RZ ;  /* 0x0001000097977824 */ /* 0x000fce00078e00ff */
[----:B------:R-:W4:Y:S01]  /*31f0*/  MUFU.EX2 R146, R146 ;  /* 0x0000009200927308 */ /* 0x000f220000000800 */
[----:B------:R5:W-:Y:S07]  /*3200*/  STS [R155+0x878], R36 ;  /* 0x000878249b007388 */ /* 0x000bee0000000800 */
[----:B------:R-:W0:Y:S01]  /*3210*/  MUFU.EX2 R143, R143 ;  /* 0x0000008f008f7308 */ /* 0x000e220000000800 */
[C---:B------:R-:W-:Y:S01]  /*3220*/  FMUL.FTZ R167, R118.reuse, R153 ;  /* 0x0000009976a77220 */ /* 0x040fe20000410000 */
[C---:B------:R-:W-:Y:S01]  /*3230*/  FMUL.FTZ R3, R118.reuse, R165 ;  /* 0x000000a576037220 */ /* 0x040fe20000410000 */
[C---:B-----5:R-:W-:Y:S01]  /*3240*/  FMUL.FTZ R155, R118.reuse, R163 ;  /* 0x000000a3769b7220 */ /* 0x060fe20000410000 */
        /* <DEDUP_REMOVED lines=12> */
[----:B-1234-:R-:W-:Y:S05]  /*3310*/  @P2 BRA `(.L_x_8590) ;  /* 0x00000000001c2947 */ /* 0x01efea0003800000 */
[----:B------:R-:W-:Y:S01]  /*3320*/  ISETP.NE.AND P2, PT, R55, UR7, PT ;  /* 0x0000000737007c0c */ /* 0x000fe2000bf45270 */
[----:B------:R-:W-:-:S12]  /*3330*/  HFMA2 R156, -RZ, RZ, 1.875, 0 ;  /* 0x3f800000ff9c7431 */ /* 0x000fd800000001ff */
[----:B------:R-:W-:Y:S05]  /*3340*/  @!P2 BRA `(.L_x_8591) ;  /* 0x000000000014a947 */ /* 0x000fea0003800000 */
[----:B------:R-:W-:-:S05]  /*3350*/  VIADD R2, R141, UR4 ;  /* 0x000000048d027c36 */ /* 0x000fca0008000000 */
[----:B------:R-:W-:-:S05]  /*3360*/  LEA R2, R2, UR5, 0x2 ;  /* 0x0000000502027c11 */ /* 0x000fca000f8e10ff */
[----:B------:R3:W4:Y:S01]  /*3370*/  LDS R156, [R2+0x878] ;  /* 0x00087800029c7984 */ /* 0x0007220000000800 */
[----:B------:R-:W-:Y:S05]  /*3380*/  BRA `(.L_x_8591) ;  /* 0x0000000000047947 */ /* 0x000fea0003800000 */
.L_x_8590:
[----:B------:R1:W2:Y:S02]  /*3390*/  LDS R156, [R160+0x107c] ;  /* 0x00107c00a09c7984 */ /* 0x0002a40000000800 */
.L_x_8591:
[----:B------:R-:W-:Y:S05]  /*33a0*/  BSYNC.RECONVERGENT B0 ;  /* 0x0000000000007941 */ /* 0x000fea0003800200 */
.L_x_8589:
[----:B---3--:R-:W3:Y:S01]  /*33b0*/  @P1 LDC R2, c[0x0][0x38c] ;  /* 0x0000e300ff021b82 */ /* 0x008ee20000000800 */
[----:B------:R-:W-:Y:S01]  /*33c0*/  MOV R162, RZ ;  /* 0x000000ff00a27202 */ /* 0x000fe20000000f00 */
[----:B---3--:R-:W-:-:S04]  /*33d0*/  @P1 IMAD R3, R131, R2, UR4 ;  /* 0x0000000483031e24 */ /* 0x008fc8000f8e0202 */
[----:B------:R-:W-:-:S05]  /*33e0*/  @P1 IMAD.WIDE R2, R3, 0x8, R20 ;  /* 0x0000000803021825 */ /* 0x000fca00078e0214 */
[----:B------:R3:W5:Y:S01]  /*33f0*/  @P1 LDG.E R162, desc[UR16][R2.64+0x4] ;  /* 0x0000041002a21981 */ /* 0x000762000c1e1900 */
[-C--:B------:R-:W-:Y:S01]  /*3400*/  FFMA.FTZ R164, R133, R117.reuse, R134 ;  /* 0x0000007585a47223 */ /* 0x080fe20000010086 */
[----:B------:R-:W-:Y:S01]  /*3410*/  FMUL.FTZ R169, R36, R117 ;  /* 0x0000007524a97220 */ /* 0x000fe20000410000 */
[----:B0-2-4-:R-:W-:Y:S01]  /*3420*/  FMUL.FTZ R173, R143, R156 ;  /* 0x0000009c8fad7220 */ /* 0x015fe20000410000 */
[----:B------:R-:W-:Y:S01]  /*3430*/  ISETP.GE.AND P2, PT, R81, 0x1, PT ;  /* 0x000000015100780c */ /* 0x000fe20003f46270 */
[----:B------:R-:W-:Y:S01]  /*3440*/  FFMA.FTZ R164, R142, R164, R135 ;  /* 0x000000a48ea47223 */ /* 0x000fe20000010087 */
[----:B------:R-:W-:Y:S01]  /*3450*/  ISETP.NE.AND P4, PT, R158, 0x1f, PT ;  /* 0x0000001f9e00780c */ /* 0x000fe20003f85270 */
[----:B------:R-:W-:Y:S01]  /*3460*/  FMUL.FTZ R170, R146, R173 ;  /* 0x000000ad92aa7220 */ /* 0x000fe20000410000 */
[----:B------:R-:W-:Y:S01]  /*3470*/  ISETP.GT.U32.AND P5, PT, R158, 0x17, PT ;  /* 0x000000179e00780c */ /* 0x000fe20003fa4070 */
[----:B------:R-:W-:Y:S01]  /*3480*/  FFMA.FTZ R164, R119, R164, R136 ;  /* 0x000000a477a47223 */ /* 0x000fe20000010088 */
[----:B---3--:R-:W-:Y:S01]  /*3490*/  FFMA.FTZ R2, R143, R167, R154 ;  /* 0x000000a78f027223 */ /* 0x008fe2000001009a */
[----:B------:R-:W-:Y:S01]  /*34a0*/  FMUL.FTZ R173, R37, R170 ;  /* 0x000000aa25ad7220 */ /* 0x000fe20000410000 */
[----:B------:R-:W-:Y:S01]  /*34b0*/  ULEA UR6, UR4, UR5, 0x3 ;  /* 0x0000000504067291 */ /* 0x000fe2000f8e18ff */
[C---:B------:R-:W-:Y:S01]  /*34c0*/  FFMA.FTZ R164, R144.reuse, R164, R137 ;  /* 0x000000a490a47223 */ /* 0x040fe20000010089 */
[----:B------:R-:W-:Y:S01]  /*34d0*/  BSSY.RECONVERGENT B0, `(.L_x_8592) ;  /* 0x00000a7000007945 */ /* 0x000fe20003800200 */
[----:B------:R-:W-:-:S02]  /*34e0*/  FMUL.FTZ R170, R144, R173 ;  /* 0x000000ad90aa7220 */ /* 0x000fc40000410000 */
[----:B------:R-:W-:Y:S02]  /*34f0*/  FFMA.FTZ R164, R37, R164, R138 ;  /* 0x000000a425a47223 */ /* 0x000fe4000001008a */
[----:B------:R-:W-:Y:S02]  /*3500*/  FMUL.FTZ R173, R119, R170 ;  /* 0x000000aa77ad7220 */ /* 0x000fe40000410000 */
[----:B------:R-:W-:Y:S02]  /*3510*/  FFMA.FTZ R164, R146, R164, R139 ;  /* 0x000000a492a47223 */ /* 0x000fe4000001008b */
[C---:B------:R-:W-:Y:S02]  /*3520*/  FMUL.FTZ R170, R142.reuse, R173 ;  /* 0x000000ad8eaa7220 */ /* 0x040fe40000410000 */
[----:B------:R-:W-:Y:S01]  /*3530*/  FFMA.FTZ R171, R143, R164, R140 ;  /* 0x000000a48fab7223 */ /* 0x000fe2000001008c */
[----:B------:R-:W-:Y:S01]  /*3540*/  FMUL.FTZ R164, R142, R169 ;  /* 0x000000a98ea47220 */ /* 0x000fe20000410000 */
[----:B------:R-:W-:-:S03]  /*3550*/  FMUL.FTZ R173, R117, R170 ;  /* 0x000000aa75ad7220 */ /* 0x000fc60000410000 */
[----:B------:R-:W0:Y:S01]  /*3560*/  SHFL.UP PT, R169, R171, 0x1, RZ ;  /* 0x04200000aba97989 */ /* 0x000e2200000e00ff */
        /* <DEDUP_REMOVED lines=10> */
[----:B------:R-:W-:-:S04]  /*3610*/  FFMA.FTZ R172, R142, R3, R155 ;  /* 0x000000038eac7223 */ /* 0x000fc8000001009b */
[----:B------:R-:W-:Y:S01]  /*3620*/  FFMA.FTZ R172, R117, R172, R148 ;  /* 0x000000ac75ac7223 */ /* 0x000fe20000010094 */
[----:B------:R-:W3:Y:S01]  /*3630*/  SHFL.UP PT, R3, R164, 0x1, RZ ;  /* 0x04200000a4037989 */ /* 0x000ee200000e00ff */
[----:B0-----:R-:W-:-:S03]  /*3640*/  FFMA.FTZ R2, R164, R169, R171 ;  /* 0x000000a9a4027223 */ /* 0x001fc600000100ab */
[----:B------:R-:W0:Y:S01]  /*3650*/  SHFL.DOWN PT, R175, R172, 0x1, 0x1f ;  /* 0x08201f00acaf7f89 */ /* 0x000e2200000e0000 */
[----:B------:R-:W-:Y:S01]  /*3660*/  MOV R174, R172 ;  /* 0x000000ac00ae7202 */ /* 0x000fe20000000f00 */
[----:B--2---:R-:W-:Y:S01]  /*3670*/  @P4 FMUL.FTZ R169, R170, R173 ;  /* 0x000000adaaa94220 */ /* 0x004fe20000410000 */
[----:B------:R-:W-:-:S05]  /*3680*/  FSEL R171, R171, R2, !P2 ;  /* 0x00000002abab7208 */ /* 0x000fca0005000000 */
[----:B------:R-:W2:Y:S01]  /*3690*/  SHFL.UP PT, R2, R171, 0x2, RZ ;  /* 0x04400000ab027989 */ /* 0x000ea200000e00ff */
[----:B---3--:R-:W-:Y:S01]  /*36a0*/  @P2 FMUL.FTZ R164, R164, R3 ;  /* 0x00000003a4a42220 */ /* 0x008fe20000410000 */
[----:B------:R-:W-:Y:S01]  /*36b0*/  ISETP.GE.AND P2, PT, R81, 0x2, PT ;  /* 0x000000025100780c */ /* 0x000fe20003f46270 */
[----:B0-----:R-:W-:-:S03]  /*36c0*/  @P4 FFMA.FTZ R174, R173, R175, R174 ;  /* 0x000000afadae4223 */ /* 0x001fc600000100ae */
[----:B------:R-:W0:Y:S01]  /*36d0*/  SHFL.UP PT, R3, R164, 0x2, RZ ;  /* 0x04400000a4037989 */ /* 0x000e2200000e00ff */
[----:B------:R-:W-:Y:S02]  /*36e0*/  @P4 MOV R173, R169 ;  /* 0x000000a900ad4202 */ /* 0x000fe40000000f00 */
[----:B------:R-:W-:Y:S01]  /*36f0*/  ISETP.GT.U32.AND P4, PT, R158, 0x1d, PT ;  /* 0x0000001d9e00780c */ /* 0x000fe20003f84070 */
[----:B------:R-:W3:Y:S01]  /*3700*/  SHFL.DOWN PT, R172, R174, 0x2, 0x1f ;  /* 0x08401f00aeac7f89 */ /* 0x000ee200000e0000 */
[----:B--2---:R-:W-:-:S03]  /*3710*/  FFMA.FTZ R2, R164, R2, R171 ;  /* 0x00000002a4027223 */ /* 0x004fc600000100ab */
[----:B------:R-:W2:Y:S02]  /*3720*/  SHFL.DOWN PT, R170, R173, 0x2, 0x1f ;  /* 0x08401f00adaa7f89 */ /* 0x000ea400000e0000 */
[----:B------:R-:W-:-:S05]  /*3730*/  FSEL R171, R171, R2, !P2 ;  /* 0x00000002abab7208 */ /* 0x000fca0005000000 */
[----:B------:R-:W4:Y:S01]  /*3740*/  SHFL.UP PT, R2, R171, 0x4, RZ ;  /* 0x04800000ab027989 */ /* 0x000f2200000e00ff */
[----:B0-----:R-:W-:Y:S01]  /*3750*/  @P2 FMUL.FTZ R164, R164, R3 ;  /* 0x00000003a4a42220 */ /* 0x001fe20000410000 */
[----:B------:R-:W-:Y:S01]  /*3760*/  ISETP.GE.AND P2, PT, R81, 0x4, PT ;  /* 0x000000045100780c */ /* 0x000fe20003f46270 */
[----:B---3--:R-:W-:-:S03]  /*3770*/  @!P4 FFMA.FTZ R174, R173, R172, R174 ;  /* 0x000000acadaec223 */ /* 0x008fc600000100ae */
[----:B------:R-:W0:Y:S01]  /*3780*/  SHFL.UP PT, R3, R164, 0x4, RZ ;  /* 0x04800000a4037989 */ /* 0x000e2200000e00ff */
[----:B--2---:R-:W-:-:S05]  /*3790*/  @!P4 FMUL.FTZ R169, R173, R170 ;  /* 0x000000aaada9c220 */ /* 0x004fca0000410000 */
[----:B------:R-:W-:Y:S02]  /*37a0*/  @!P4 MOV R173, R169 ;  /* 0x000000a900adc202 */ /* 0x000fe40000000f00 */
[----:B------:R-:W-:Y:S01]  /*37b0*/  ISETP.GT.U32.AND P4, PT, R158, 0x1b, PT ;  /* 0x0000001b9e00780c */ /* 0x000fe20003f84070 */
[C---:B----4-:R-:W-:Y:S02]  /*37c0*/  FFMA.FTZ R2, R164.reuse, R2, R171 ;  /* 0x00000002a4027223 */ /* 0x050fe400000100ab */
[----:B------:R-:W2:Y:S03]  /*37d0*/  SHFL.DOWN PT, R170, R173, 0x4, 0x1f ;  /* 0x08801f00adaa7f89 */ /* 0x000ea600000e0000 */
[----:B------:R-:W-:Y:S02]  /*37e0*/  FSEL R169, R171, R2, !P2 ;  /* 0x00000002aba97208 */ /* 0x000fe40005000000 */
[----:B------:R-:W3:Y:S04]  /*37f0*/  SHFL.DOWN PT, R171, R174, 0x4, 0x1f ;  /* 0x08801f00aeab7f89 */ /* 0x000ee800000e0000 */
[----:B------:R-:W4:Y:S01]  /*3800*/  SHFL.UP PT, R2, R169, 0x8, RZ ;  /* 0x05000000a9027989 */ /* 0x000f2200000e00ff */
[----:B0-----:R-:W-:Y:S01]  /*3810*/  @P2 FMUL.FTZ R164, R164, R3 ;  /* 0x00000003a4a42220 */ /* 0x001fe20000410000 */
[----:B------:R-:W-:-:S04]  /*3820*/  ISETP.GE.AND P2, PT, R81, 0x8, PT ;  /* 0x000000085100780c */ /* 0x000fc80003f46270 */
[----:B------:R-:W0:Y:S01]  /*3830*/  SHFL.UP PT, R3, R164, 0x8, RZ ;  /* 0x05000000a4037989 */ /* 0x000e2200000e00ff */
[C---:B--2---:R-:W-:Y:S01]  /*3840*/  @!P4 FMUL.FTZ R170, R173.reuse, R170 ;  /* 0x000000aaadaac220 */ /* 0x044fe20000410000 */
[----:B---3--:R-:W-:-:S03]  /*3850*/  @!P4 FFMA.FTZ R174, R173, R171, R174 ;  /* 0x000000abadaec223 */ /* 0x008fc600000100ae */
[----:B------:R-:W-:Y:S01]  /*3860*/  @!P4 IMAD.MOV.U32 R173, RZ, RZ, R170 ;  /* 0x000000ffffadc224 */ /* 0x000fe200078e00aa */
[----:B------:R-:W-:Y:S01]  /*3870*/  ISETP.GE.AND P4, PT, R81, 0x10, PT ;  /* 0x000000105100780c */ /* 0x000fe20003f86270 */
[C---:B----4-:R-:W-:Y:S01]  /*3880*/  FFMA.FTZ R2, R164.reuse, R2, R169 ;  /* 0x00000002a4027223 */ /* 0x050fe200000100a9 */
[----:B------:R-:W2:Y:S04]  /*3890*/  SHFL.DOWN PT, R175, R174, 0x8, 0x1f ;  /* 0x09001f00aeaf7f89 */ /* 0x000ea800000e0000 */
[----:B------:R-:W3:Y:S01]  /*38a0*/  SHFL.DOWN PT, R172, R173, 0x8, 0x1f ;  /* 0x09001f00adac7f89 */ /* 0x000ee200000e0000 */
[----:B------:R-:W-:Y:S01]  /*38b0*/  FSEL R171, R169, R2, !P2 ;  /* 0x00000002a9ab7208 */ /* 0x000fe20005000000 */
[----:B0-----:R-:W-:Y:S01]  /*38c0*/  @P2 FMUL.FTZ R164, R164, R3 ;  /* 0x00000003a4a42220 */ /* 0x001fe20000410000 */
[----:B------:R-:W-:Y:S01]  /*38d0*/  ISETP.GE.AND P2, PT, R55, UR7, PT ;  /* 0x0000000737007c0c */ /* 0x000fe2000bf46270 */
[----:B------:R-:W-:Y:S01]  /*38e0*/  HFMA2 R2, -RZ, RZ, 1.875, 0 ;  /* 0x3f800000ff027431 */ /* 0x000fe200000001ff */
[----:B------:R-:W-:Y:S01]  /*38f0*/  MOV R3, RZ ;  /* 0x000000ff00037202 */ /* 0x000fe20000000f00 */
[----:B------:R-:W0:Y:S01]  /*3900*/  SHFL.UP PT, R170, R171, 0x10, RZ ;  /* 0x06000000abaa7989 */ /* 0x000e2200000e00ff */
[----:B------:R-:W-:-:S03]  /*3910*/  ISETP.NE.OR P2, PT, R14, RZ, P2 ;  /* 0x000000ff0e00720c */ /* 0x000fc60001745670 */
[----:B------:R-:W4:Y:S10]  /*3920*/  SHFL.UP PT, R169, R164, 0x10, RZ ;  /* 0x06000000a4a97989 */ /* 0x000f3400000e00ff */
[----:B------:R-:W-:Y:S01]  /*3930*/  @!P2 LDS.64 R2, [UR6+0x10f8] ;  /* 0x0010f806ff02a984 */ /* 0x000fe20008000a00 */
[C---:B--2---:R-:W-:Y:S01]  /*3940*/  @!P5 FFMA.FTZ R174, R173.reuse, R175, R174 ;  /* 0x000000afadaed223 */ /* 0x044fe200000100ae */
[----:B------:R-:W-:Y:S01]  /*3950*/  ISETP.GT.U32.AND P2, PT, R158, 0xf, PT ;  /* 0x0000000f9e00780c */ /* 0x000fe20003f44070 */
[----:B---3--:R-:W-:-:S03]  /*3960*/  @!P5 FMUL.FTZ R172, R173, R172 ;  /* 0x000000acadacd220 */ /* 0x008fc60000410000 */
[----:B------:R-:W2:Y:S02]  /*3970*/  SHFL.DOWN PT, R175, R174, 0x10, 0x1f ;  /* 0x0a001f00aeaf7f89 */ /* 0x000ea400000e0000 */
[----:B------:R-:W-:Y:S01]  /*3980*/  @!P5 MOV R173, R172 ;  /* 0x000000ac00add202 */ /* 0x000fe20000000f00 */
[----:B0-----:R-:W-:-:S04]  /*3990*/  FFMA.FTZ R170, R164, R170, R171 ;  /* 0x000000aaa4aa7223 */ /* 0x001fc800000100ab */
[----:B------:R-:W0:Y:S01]  /*39a0*/  SHFL.DOWN PT, R172, R173, 0x10, 0x1f ;  /* 0x0a001f00adac7f89 */ /* 0x000e2200000e0000 */
[----:B----4-:R-:W-:Y:S01]  /*39b0*/  @P4 FMUL.FTZ R164, R164, R169 ;  /* 0x000000a9a4a44220 */ /* 0x010fe20000410000 */
[----:B------:R-:W-:-:S05]  /*39c0*/  FSEL R170, R171, R170, !P4 ;  /* 0x000000aaabaa7208 */ /* 0x000fca0006000000 */
[----:B------:R-:W-:Y:S04]  /*39d0*/  SHFL.UP PT, R164, R164, 0x1, RZ ;  /* 0x04200000a4a47989 */ /* 0x000fe800000e00ff */
[----:B------:R-:W-:Y:S01]  /*39e0*/  SHFL.UP PT, R169, R170, 0x1, RZ ;  /* 0x04200000aaa97989 */ /* 0x000fe200000e00ff */
[----:B--2---:R-:W-:-:S05]  /*39f0*/  @!P2 FFMA.FTZ R174, R173, R175, R174 ;  /* 0x000000afadaea223 */ /* 0x004fca00000100ae */
[----:B------:R-:W-:Y:S01]  /*3a00*/  SHFL.DOWN PT, R175, R174, 0x1, 0x1f ;  /* 0x08201f00aeaf7f89 */ /* 0x000fe200000e0000 */
[----:B0-----:R-:W-:-:S03]  /*3a10*/  @!P2 FMUL.FTZ R172, R173, R172 ;  /* 0x000000acadaca220 */ /* 0x001fc60000410000 */
[----:B------:R-:W-:Y:S02]  /*3a20*/  SHFL.IDX PT, R176, R3, RZ, 0x1f ;  /* 0x00001fff03b07589 */ /* 0x000fe400000e0000 */
[----:B------:R-:W-:Y:S02]  /*3a30*/  @!P2 MOV R173, R172 ;  /* 0x000000ac00ada202 */ /* 0x000fe40000000f00 */
[----:B------:R-:W-:-:S03]  /*3a40*/  ISETP.NE.AND P2, PT, R14, RZ, PT ;  /* 0x000000ff0e00720c */ /* 0x000fc60003f45270 */
[----:B------:R-:W-:Y:S04]  /*3a50*/  SHFL.DOWN PT, R172, R173, 0x1, 0x1f ;  /* 0x08201f00adac7f89 */ /* 0x000fe800000e0000 */
[----:B-----5:R-:W0:Y:S04]  /*3a60*/  SHFL.IDX PT, R171, R162, RZ, 0x1f ;  /* 0x00001fffa2ab7589 */ /* 0x020e2800000e0000 */
[----:B------:R-:W2:Y:S01]  /*3a70*/  SHFL.IDX PT, R162, R173, RZ, 0x1f ;  /* 0x00001fffada27589 */ /* 0x000ea200000e0000 */
[----:B0-----:R-:W-:Y:S01]  /*3a80*/  @P3 FFMA.FTZ R171, R164, R171, R169 ;  /* 0x000000aba4ab3223 */ /* 0x001fe200000100a9 */
[----:B------:R-:W-:-:S02]  /*3a90*/  ISETP.NE.AND P3, PT, R14, 0x1f, PT ;  /* 0x0000001f0e00780c */ /* 0x000fc40003f65270 */
[----:B------:R-:W0:Y:S01]  /*3aa0*/  SHFL.IDX PT, R169, R174, RZ, 0x1f ;  /* 0x00001fffaea97589 */ /* 0x000e2200000e0000 */
[----:B------:R-:W-:Y:S01]  /*3ab0*/  FFMA.FTZ R164, R36, R171, R133 ;  /* 0x000000ab24a47223 */ /* 0x000fe20000010085 */
[----:B--2---:R-:W-:-:S03]  /*3ac0*/  FMUL.FTZ R2, R162, R2 ;  /* 0x00000002a2027220 */ /* 0x004fc60000410000 */
[-C--:B------:R-:W-:Y:S01]  /*3ad0*/  FFMA.FTZ R177, R117, R164.reuse, R134 ;  /* 0x000000a475b17223 */ /* 0x080fe20000010086 */
[----:B------:R-:W-:-:S03]  /*3ae0*/  FMUL.FTZ R165, R165, R164 ;  /* 0x000000a4a5a57220 */ /* 0x000fc60000410000 */
[----:B------:R-:W-:Y:S01]  /*3af0*/  FFMA.FTZ R170, R142, R177, R135 ;  /* 0x000000b18eaa7223 */ /* 0x000fe20000010087 */
[----:B------:R-:W-:Y:S01]  /*3b00*/  FFMA.FTZ R165, R0, R165, RZ ;  /* 0x000000a500a57223 */ /* 0x000fe200000100ff */
[----:B------:R-:W-:Y:S01]  /*3b10*/  @P3 FFMA.FTZ R176, R172, R176, R175 ;  /* 0x000000b0acb03223 */ /* 0x000fe200000100af */
[----:B------:R-:W-:Y:S01]  /*3b20*/  FMUL.FTZ R163, R163, R177 ;  /* 0x000000b1a3a37220 */ /* 0x000fe20000410000 */
[-C--:B------:R-:W-:Y:S01]  /*3b30*/  FFMA.FTZ R175, R119, R170.reuse, R136 ;  /* 0x000000aa77af7223 */ /* 0x080fe20000010088 */
[----:B------:R-:W-:Y:S02]  /*3b40*/  FMUL.FTZ R161, R161, R170 ;  /* 0x000000aaa1a17220 */ /* 0x000fe40000410000 */
[----:B------:R-:W-:Y:S01]  /*3b50*/  FFMA.FTZ R163, R108, R163, R165 ;  /* 0x000000a36ca37223 */ /* 0x000fe200000100a5 */
[----:B------:R-:W-:-:S03]  /*3b60*/  FMUL.FTZ R149, R149, R175 ;  /* 0x000000af95957220 */ /* 0x000fc60000410000 */
[----:B------:R-:W-:Y:S01]  /*3b70*/  FFMA.FTZ R165, R110, R161, R163 ;  /* 0x000000a16ea57223 */ /* 0x000fe200000100a3 */
[----:B------:R-:W-:Y:S01]  /*3b80*/  FMUL.FTZ R163, R118, R164 ;  /* 0x000000a476a37220 */ /* 0x000fe20000410000 */
[----:B------:R-:W-:Y:S01]  /*3b90*/  FFMA.FTZ R161, R176, R156, R167 ;  /* 0x0000009cb0a17223 */ /* 0x000fe200000100a7 */
[----:B0-----:R-:W-:Y:S01]  /*3ba0*/  FFMA.FTZ R3, R162, R3, R169 ;  /* 0x00000003a2037223 */ /* 0x001fe200000100a9 */
[----:B------:R-:W-:Y:S01]  /*3bb0*/  FFMA.FTZ R162, R144, R175, R137 ;  /* 0x000000af90a27223 */ /* 0x000fe20000010089 */
[----:B------:R-:W-:Y:S01]  /*3bc0*/  FMUL.FTZ R36, R0, R163 ;  /* 0x000000a300247220 */ /* 0x000fe20000410000 */
[C---:B------:R-:W-:Y:S01]  /*3bd0*/  FMUL.FTZ R163, R118.reuse, R177 ;  /* 0x000000b176a37220 */ /* 0x040fe20000410000 */
[----:B------:R-:W-:Y:S01]  /*3be0*/  FMUL.FTZ R167, R118, R170 ;  /* 0x000000aa76a77220 */ /* 0x000fe20000410000 */
[----:B------:R-:W-:Y:S01]  /*3bf0*/  FFMA.FTZ R179, R37, R162, R138 ;  /* 0x000000a225b37223 */ /* 0x000fe2000001008a */
[----:B------:R0:W-:Y:S01]  /*3c00*/  @!P2 STS.64 [UR6+0x10f8], R2 ;  /* 0x0010f802ff00a988 */ /* 0x0001e20008000a06 */
[----:B------:R-:W-:Y:S01]  /*3c10*/  FMUL.FTZ R163, R108, R163 ;  /* 0x000000a36ca37220 */ /* 0x000fe20000410000 */
[----:B------:R-:W-:Y:S01]  /*3c20*/  FMUL.FTZ R169, R118, R175 ;  /* 0x000000af76a97220 */ /* 0x000fe20000410000 */
[-C--:B------:R-:W-:Y:S01]  /*3c30*/  FFMA.FTZ R172, R146, R179.reuse, R139 ;  /* 0x000000b392ac7223 */ /* 0x080fe2000001008b */
[----:B------:R-:W-:Y:S01]  /*3c40*/  FMUL.FTZ R171, R118, R179 ;  /* 0x000000b376ab7220 */ /* 0x000fe20000410000 */
[----:B------:R-:W-:Y:S01]  /*3c50*/  STS [R59+0x220], R36 ;  /* 0x000220243b007388 */ /* 0x000fe20000000800 */
[----:B------:R-:W-:Y:S01]  /*3c60*/  FMUL.FTZ R167, R110, R167 ;  /* 0x000000a76ea77220 */ /* 0x000fe20000410000 */
[-C--:B------:R-:W-:Y:S01]  /*3c70*/  FFMA.FTZ R181, R143, R172.reuse, R140 ;  /* 0x000000ac8fb57223 */ /* 0x080fe2000001008c */
[C---:B------:R-:W-:Y:S01]  /*3c80*/  FMUL.FTZ R173, R118.reuse, R172 ;  /* 0x000000ac76ad7220 */ /* 0x040fe20000410000 */
[----:B------:R2:W-:Y:S01]  /*3c90*/  STS [R60+0x4], R163 ;  /* 0x000004a33c007388 */ /* 0x0005e20000000800 */
[C---:B0-----:R-:W-:Y:S01]  /*3ca0*/  FMUL.FTZ R2, R118.reuse, R162 ;  /* 0x000000a276027220 */ /* 0x041fe20000410000 */
[----:B------:R-:W-:Y:S01]  /*3cb0*/  FMUL.FTZ R118, R118, R181 ;  /* 0x000000b576767220 */ /* 0x000fe20000410000 */
[----:B------:R-:W-:Y:S01]  /*3cc0*/  FMUL.FTZ R169, R114, R169 ;  /* 0x000000a972a97220 */ /* 0x000fe20000410000 */
[----:B------:R-:W-:Y:S01]  /*3cd0*/  FMUL.FTZ R171, R122, R171 ;  /* 0x000000ab7aab7220 */ /* 0x000fe20000410000 */
[----:B------:R-:W-:Y:S01]  /*3ce0*/  FMUL.FTZ R3, R115, R2 ;  /* 0x0000000273037220 */ /* 0x000fe20000410000 */
[----:B------:R-:W-:Y:S01]  /*3cf0*/  FMUL.FTZ R173, R124, R173 ;  /* 0x000000ad7cad7220 */ /* 0x000fe20000410000 */
[----:B------:R-:W-:Y:S01]  /*3d00*/  STS [R60+0x8], R167 ;  /* 0x000008a73c007388 */ /* 0x000fe20000000800 */
[----:B------:R-:W-:Y:S01]  /*3d10*/  FFMA.FTZ R2, R114, R149, R165 ;  /* 0x0000009572027223 */ /* 0x000fe200000100a5 */
[----:B------:R-:W-:Y:S01]  /*3d20*/  FMUL.FTZ R151, R151, R162 ;  /* 0x000000a297977220 */ /* 0x000fe20000410000 */
[----:B--2---:R-:W-:Y:S01]  /*3d30*/  FMUL.FTZ R163, R121, R118 ;  /* 0x0000007679a37220 */ /* 0x004fe20000410000 */
[----:B------:R-:W-:Y:S01]  /*3d40*/  STS [R60+0xc], R169 ;  /* 0x00000ca93c007388 */ /* 0x000fe20000000800 */
[----:B------:R-:W-:Y:S01]  /*3d50*/  FFMA.FTZ R143, R143, R161, R154 ;  /* 0x000000a18f8f7223 */ /* 0x000fe2000001009a */
[----:B------:R-:W-:Y:S01]  /*3d60*/  FFMA.FTZ R151, R115, R151, R2 ;  /* 0x0000009773977223 */ /* 0x000fe20000010002 */
[----:B------:R-:W-:Y:S01]  /*3d70*/  FMUL.FTZ R153, R153, R179 ;  /* 0x000000b399997220 */ /* 0x000fe20000410000 */
[----:B------:R0:W-:Y:S01]  /*3d80*/  STS [R60+0x10], R3 ;  /* 0x000010033c007388 */ /* 0x0001e20000000800 */
[----:B------:R-:W-:Y:S01]  /*3d90*/  FFMA.FTZ R159, R146, R143, R159 ;  /* 0x0000008f929f7223 */ /* 0x000fe2000001009f */
[----:B------:R-:W-:Y:S01]  /*3da0*/  FMUL.FTZ R145, R145, R172 ;  /* 0x000000ac91917220 */ /* 0x000fe20000410000 */
[----:B------:R-:W-:Y:S01]  /*3db0*/  FFMA.FTZ R151, R122, R153, R151 ;  /* 0x000000997a977223 */ /* 0x000fe20000010097 */
[----:B------:R-:W-:Y:S01]  /*3dc0*/  STS [R60+0x14], R171 ;  /* 0x000014ab3c007388 */ /* 0x000fe20000000800 */
[----:B------:R-:W-:-:S03]  /*3dd0*/  FMUL.FTZ R147, R147, R181 ;  /* 0x000000b593937220 */ /* 0x000fc60000410000 */
[----:B------:R-:W-:Y:S01]  /*3de0*/  STS [R60+0x18], R173 ;  /* 0x000018ad3c007388 */ /* 0x000fe20000000800 */
[----:B0-----:R-:W-:-:S03]  /*3df0*/  IMAD.WIDE.U32 R2, R24, UR4, R22 ;  /* 0x0000000418027c25 */ /* 0x001fc6000f8e0016 */
[----:B------:R0:W-:Y:S01]  /*3e00*/  STS [R60+0x1c], R163 ;  /* 0x00001ca33c007388 */ /* 0x0001e20000000800 */
[----:B------:R-:W-:Y:S01]  /*3e10*/  IMAD R3, R25, UR4, R3 ;  /* 0x0000000419037c24 */ /* 0x000fe2000f8e0203 */
[----:B------:R-:W-:Y:S01]  /*3e20*/  BAR.SYNC.DEFER_BLOCKING 0x0 ;  /* 0x0000000000007b1d */ /* 0x000fe20000010000 */
[----:B------:R-:W-:Y:S01]  /*3e30*/  LEA R36, P3, R2, UR8, 0x2 ;  /* 0x0000000802247c11 */ /* 0x000fe2000f8610ff */
[----:B0-----:R-:W-:Y:S01]  /*3e40*/  FFMA.FTZ R163, R37, R159, R152 ;  /* 0x0000009f25a37223 */ /* 0x001fe20000010098 */
[----:B------:R-:W-:Y:S02]  /*3e50*/  IADD3 R152, PT, PT, -R168, UR10, RZ ;  /* 0x0000000aa8987c10 */ /* 0x000fe4000fffe1ff */
[----:B------:R-:W-:Y:S01]  /*3e60*/  LEA.HI.X R37, R2, UR9, R3, 0x2, P3 ;  /* 0x0000000902257c11 */ /* 0x000fe200098f1403 */
        /* <DEDUP_REMOVED lines=9> */
[----:B------:R0:W2:Y:S01]  /*3f00*/  LDS R167, [R61+0x2a0] ;  /* 0x0002a0003da77984 */ /* 0x0000a20000000800 */
[----:B------:R-:W-:Y:S05]  /*3f10*/  @!P3 BRA `(.L_x_8593) ;  /* 0x000000000008b947 */ /* 0x000fea0003800000 */
[----:B------:R-:W3:Y:S04]  /*3f20*/  LDS R3, [R57+0x220] ;  /* 0x0002200039037984 */ /* 0x000ee80000000800 */
[----:B---3--:R3:W-:Y:S02]  /*3f30*/  REDG.E.ADD.F32.FTZ.RN.STRONG.GPU desc[UR16][R36.64], R3 ;  /* 0x00000003240079a6 */ /* 0x0087e4000c12f310 */
.L_x_8593:
[----:B------:R-:W-:Y:S05]  /*3f40*/  BSYNC.RECONVERGENT B0 ;  /* 0x0000000000007941 */ /* 0x000fea0003800200 */
.L_x_8592:
[----:B------:R-:W-:Y:S04]  /*3f50*/  BSSY.RECONVERGENT B0, `(.L_x_8594) ;  /* 0x0000003000007945 */ /* 0x000fe80003800200 */
[----:B------:R-:W-:Y:S05]  /*3f60*/  @!P4 BRA `(.L_x_8595) ;  /* 0x000000000004c947 */ /* 0x000fea0003800000 */
[----:B--2---:R4:W-:Y:S02]  /*3f70*/  REDG.E.ADD.F32.FTZ.RN.STRONG.GPU desc[UR16][R36.64+0x80], R167 ;  /* 0x000080a7240079a6 */ /* 0x0049e4000c12f310 */
.L_x_8595:
[----:B------:R-:W-:Y:S05]  /*3f80*/  BSYNC.RECONVERGENT B0 ;  /* 0x0000000000007941 */ /* 0x000fea0003800200 */
.L_x_8594:
[----:B---3--:R3:W0:Y:S01]  /*3f90*/  LDS R3, [R62+0x320] ;  /* 0x000320003e037984 */ /* 0x0086220000000800 */
[----:B------:R-:W-:Y:S04]  /*3fa0*/  BSSY.RECONVERGENT B0, `(.L_x_8596) ;  /* 0x0000003000007945 */ /* 0x000fe80003800200 */
[----:B------:R-:W-:Y:S05]  /*3fb0*/  @!P5 BRA `(.L_x_8597) ;  /* 0x000000000004d947 */ /* 0x000fea0003800000 */
[----:B0-----:R0:W-:Y:S02]  /*3fc0*/  REDG.E.ADD.F32.FTZ.RN.STRONG.GPU desc[UR16][R36.64+0x100], R3 ;  /* 0x00010003240079a6 */ /* 0x0011e4000c12f310 */
.L_x_8597:
[----:B------:R-:W-:Y:S05]  /*3fd0*/  BSYNC.RECONVERGENT B0 ;  /* 0x0000000000007941 */ /* 0x000fea0003800200 */
.L_x_8596:
        /* <DEDUP_REMOVED lines=19> */
[----:B------:R-:W-:Y:S01]  /*4110*/  ISETP.GE.AND P4, PT, R152, 0xc1, PT ;  /* 0x000000c19800780c */ /* 0x000fe20003f86270 */
[----:B------:R-:W-:Y:S01]  /*4120*/  FFMA.FTZ R117, R146, R145, R117 ;  /* 0x0000009192757223 */ /* 0x000fe20000010075 */
[----:B------:R-:W-:Y:S01]  /*4130*/  ISETP.GE.AND P5, PT, R152, 0xe1, PT ;  /* 0x000000e19800780c */ /* 0x000fe20003fa6270 */
[----:B------:R-:W-:-:S12]  /*4140*/  @!P6 BRA `(.L_x_8599) ;  /* 0x000000000004e947 */ /* 0x000fd80003800000 */
[----:B-1----:R0:W-:Y:S02]  /*4150*/  REDG.E.ADD.F32.FTZ.RN.STRONG.GPU desc[UR16][R36.64+0x180], R149 ;  /* 0x00018095240079a6 */ /* 0x0021e4000c12f310 */
.L_x_8599:
[----:B------:R-:W-:Y:S05]  /*4160*/  BSYNC.RECONVERGENT B0 ;  /* 0x0000000000007941 */ /* 0x000fea0003800200 */
.L_x_8598:
[----:B------:R2:W2:Y:S01]  /*4170*/  LDS R151, [R64+0x420] ;  /* 0x0004200040977984 */ /* 0x0004a20000000800 */
[----:B------:R-:W-:Y:S01]  /*4180*/  ISETP.NE.AND P6, PT, R150, RZ, PT ;  /* 0x000000ff9600720c */ /* 0x000fe20003fc5270 */
[----:B------:R-:W-:Y:S01]  /*4190*/  BSSY.RECONVERGENT B0, `(.L_x_8600) ;  /* 0x0000006000007945 */ /* 0x000fe20003800200 */
[----:B------:R-:W-:Y:S01]  /*41a0*/  FMUL.FTZ R150, R159, R100 ;  /* 0x000000649f967220 */ /* 0x000fe20000410000 */
[----:B01----:R-:W-:Y:S01]  /*41b0*/  FADD.FTZ R149, -R138, R179 ;  /* 0x000000b38a957221 */ /* 0x003fe20000010100 */
[----:B------:R-:W-:-:S09]  /*41c0*/  FFMA.FTZ R117, R148, R147, R117 ;  /* 0x0000009394757223 */ /* 0x000fd20000010075 */
[----:B------:R-:W-:Y:S05]  /*41d0*/  @!P6 BRA `(.L_x_8601) ;  /* 0x000000000004e947 */ /* 0x000fea0003800000 */
[----:B--2---:R0:W-:Y:S02]  /*41e0*/  REDG.E.ADD.F32.FTZ.RN.STRONG.GPU desc[UR16][R36.64+0x200], R151 ;  /* 0x00020097240079a6 */ /* 0x0041e4000c12f310 */
.L_x_8601:
[----:B------:R-:W-:Y:S05]  /*41f0*/  BSYNC.RECONVERGENT B0 ;  /* 0x0000000000007941 */ /* 0x000fea0003800200 */
.L_x_8600:
[----:B------:R1:W1:Y:S01]  /*4200*/  LDS R153, [R65+0x4a0] ;  /* 0x0004a00041997984 */ /* 0x0002620000000800 */
[----:B------:R-:W-:Y:S01]  /*4210*/  BSSY.RECONVERGENT B0, `(.L_x_8602) ;  /* 0x0000006000007945 */ /* 0x000fe20003800200 */
[----:B------:R-:W-:Y:S01]  /*4220*/  FMUL.FTZ R152, R143, R102 ;  /* 0x000000668f987220 */ /* 0x000fe20000410000 */
[----:B0-2---:R-:W-:Y:S01]  /*4230*/  FADD.FTZ R151, -R139, R172 ;  /* 0x000000ac8b977221 */ /* 0x005fe20000010100 */
[----:B------:R-:W-:Y:S01]  /*4240*/  FFMA.FTZ R117, R150, R149, R117 ;  /* 0x0000009596757223 */ /* 0x000fe20000010075 */
[----:B------:R-:W-:Y:S06]  /*4250*/  @!P3 BRA `(.L_x_8603) ;  /* 0x000000000004b947 */ /* 0x000fec0003800000 */
[----:B-1----:R0:W-:Y:S02]  /*4260*/  REDG.E.ADD.F32.FTZ.RN.STRONG.GPU desc[UR16][R36.64+0x280], R153 ;  /* 0x00028099240079a6 */ /* 0x0021e4000c12f310 */
.L_x_8603:
[----:B------:R-:W-:Y:S05]  /*4270*/  BSYNC.RECONVERGENT B0 ;  /* 0x0000000000007941 */ /* 0x000fea0003800200 */
.L_x_8602:
[----:B------:R2:W2:Y:S01]  /*4280*/  LDS R155, [R66+0x520] ;  /* 0x00052000429b7984 */ /* 0x0004a20000000800 */
[----:B------:R-:W-:Y:S01]  /*4290*/  BSSY.RECONVERGENT B0, `(.L_x_8604) ;  /* 0x0000006000007945 */ /* 0x000fe20003800200 */
[----:B------:R-:W-:Y:S01]  /*42a0*/  FMUL.FTZ R154, R161, R107 ;  /* 0x0000006ba19a7220 */ /* 0x000fe20000410000 */
[----:B01----:R-:W-:Y:S01]  /*42b0*/  FADD.FTZ R153, -R140, R181 ;  /* 0x000000b58c997221 */ /* 0x003fe20000010100 */
[----:B------:R-:W-:Y:S01]  /*42c0*/  FFMA.FTZ R117, R152, R151, R117 ;  /* 0x0000009798757223 */ /* 0x000fe20000010075 */
[----:B------:R-:W-:Y:S06]  /*42d0*/  @!P4 BRA `(.L_x_8605) ;  /* 0x000000000004c947 */ /* 0x000fec0003800000 */
[----:B--2---:R0:W-:Y:S02]  /*42e0*/  REDG.E.ADD.F32.FTZ.RN.STRONG.GPU desc[UR16][R36.64+0x300], R155 ;  /* 0x0003009b240079a6 */ /* 0x0041e4000c12f310 */
.L_x_8605:
[----:B------:R-:W-:Y:S05]  /*42f0*/  BSYNC.RECONVERGENT B0 ;  /* 0x0000000000007941 */ /* 0x000fea0003800200 */
.L_x_8604:
[----:B0-2---:R-:W-:Y:S01]  /*4300*/  FFMA.FTZ R155, R154, R153, R117 ;  /* 0x000000999a9b7223 */ /* 0x005fe20000010075 */
[----:B------:R-:W-:Y:S01]  /*4310*/  BSSY.RECONVERGENT B0, `(.L_x_8606) ;  /* 0x0000004000007945 */ /* 0x000fe20003800200 */
[----:B------:R0:W1:Y:S03]  /*4320*/  LDS R117, [R67+0x5a0] ;  /* 0x0005a00043757984 */ /* 0x0000660000000800 */
[----:B------:R-:W-:Y:S05]  /*4330*/  @!P5 BRA `(.L_x_8607) ;  /* 0x000000000004d947 */ /* 0x000fea0003800000 */
[----:B-1----:R2:W-:Y:S02]  /*4340*/  REDG.E.ADD.F32.FTZ.RN.STRONG.GPU desc[UR16][R36.64+0x380], R117 ;  /* 0x00038075240079a6 */ /* 0x0025e4000c12f310 */
.L_x_8607:
[----:B------:R-:W-:Y:S05]  /*4350*/  BSYNC.RECONVERGENT B0 ;  /* 0x0000000000007941 */ /* 0x000fea0003800200 */
.L_x_8606:
[----:B--2-4-:R-:W2:Y:S01]  /*4360*/  SHFL.DOWN PT, R36, R155, 0x1, 0x1f ;  /* 0x08201f009b247f89 */ /* 0x014ea200000e0000 */
[----:B------:R-:W-:Y:S01]  /*4370*/  ISETP.GT.AND P3, PT, R81, 0x1e, PT ;  /* 0x0000001e5100780c */ /* 0x000fe20003f64270 */
[----:B------:R-:W-:Y:S01]  /*4380*/  FADD.FTZ R129, R154, R129 ;  /* 0x000000819a817221 */ /* 0x000fe20000010000 */
[----:B------:R-:W-:Y:S01]  /*4390*/  FADD.FTZ R125, R148, R125 ;  /* 0x0000007d947d7221 */ /* 0x000fe20000010000 */
[----:B------:R-:W4:Y:S01]  /*43a0*/  SHFL.DOWN PT, R37, R156, 0x1, 0x1f ;  /* 0x08201f009c257f89 */ /* 0x000f2200000e0000 */
[----:B------:R-:W-:Y:S01]  /*43b0*/  FMUL.FTZ R148, R116, R163 ;  /* 0x000000a374947220 */ /* 0x000fe20000410000 */
[----:B------:R-:W-:Y:S01]  /*43c0*/  FADD.FTZ R128, R142, R128 ;  /* 0x000000808e807221 */ /* 0x000fe20000010000 */
[----:B------:R-:W-:Y:S01]  /*43d0*/  FADD.FTZ R126, R118, R126 ;  /* 0x0000007e767e7221 */ /* 0x000fe20000010000 */
[----:B------:R-:W-:Y:S01]  /*43e0*/  FMUL.FTZ R118, R116, R143 ;  /* 0x0000008f74767220 */ /* 0x000fe20000410000 */
[----:B------:R-:W-:Y:S01]  /*43f0*/  FMUL.FTZ R147, R147, R148 ;  /* 0x0000009493937220 */ /* 0x000fe20000410000 */
[----:B------:R-:W-:Y:S01]  /*4400*/  FADD.FTZ R127, R146, R127 ;  /* 0x0000007f927f7221 */ /* 0x000fe20000010000 */
[----:B------:R-:W-:Y:S01]  /*4410*/  FMUL.FTZ R146, R116, R159 ;  /* 0x0000009f74927220 */ /* 0x000fe20000410000 */
[----:B------:R-:W-:Y:S01]  /*4420*/  BSSY.RECONVERGENT B0, `(.L_x_8608) ;  /* 0x0000044000007945 */ /* 0x000fe20003800200 */
[----:B------:R-:W-:Y:S01]  /*4430*/  FFMA.FTZ R142, R112, R163, R147 ;  /* 0x000000a3708e7223 */ /* 0x000fe20000010093 */
[----:B------:R-:W-:Y:S01]  /*4440*/  FADD.FTZ R130, R152, R130 ;  /* 0x0000008298827221 */ /* 0x000fe20000010000 */
[----:B------:R-:W-:Y:S01]  /*4450*/  FMUL.FTZ R146, R149, R146 ;  /* 0x0000009295927220 */ /* 0x000fe20000410000 */
[----:B------:R-:W-:Y:S01]  /*4460*/  FADD.FTZ R132, R150, R132 ;  /* 0x0000008496847221 */ /* 0x000fe20000010000 */
[----:B------:R-:W-:Y:S01]  /*4470*/  FADD.FTZ R91, R142, R91 ;  /* 0x0000005b8e5b7221 */ /* 0x000fe20000010000 */
[----:B------:R-:W-:Y:S01]  /*4480*/  FMUL.FTZ R142, R151, R118 ;  /* 0x00000076978e7220 */ /* 0x000fe20000410000 */
[----:B------:R-:W-:Y:S01]  /*4490*/  FMUL.FTZ R118, R116, R171 ;  /* 0x000000ab74767220 */ /* 0x000fe20000410000 */
[----:B------:R-:W-:-:S02]  /*44a0*/  FADD.FTZ R123, R2, R123 ;  /* 0x0000007b027b7221 */ /* 0x000fc40000010000 */
[----:B------:R-:W-:Y:S01]  /*44b0*/  FFMA.FTZ R142, R113, R143, R142 ;  /* 0x0000008f718e7223 */ /* 0x000fe2000001008e */
[----:B------:R-:W-:Y:S01]  /*44c0*/  FMUL.FTZ R118, R3, R118 ;  /* 0x0000007603767220 */ /* 0x000fe20000410000 */
[----:B--2---:R-:W-:Y:S02]  /*44d0*/  @!P3 FADD.FTZ R155, R155, R36 ;  /* 0x000000249b9bb221 */ /* 0x004fe40000010000 */
[----:B------:R-:W-:Y:S01]  /*44e0*/  FADD.FTZ R89, R142, R89 ;  /* 0x000000598e597221 */ /* 0x000fe20000010000 */
[----:B------:R-:W-:Y:S01]  /*44f0*/  FFMA.FTZ R118, R101, R171, R118 ;  /* 0x000000ab65767223 */ /* 0x000fe20000010076 */
[----:B----4-:R-:W-:Y:S01]  /*4500*/  @!P3 FADD.FTZ R156, R156, R37 ;  /* 0x000000259c9cb221 */ /* 0x010fe20000010000 */
[----:B------:R-:W2:Y:S01]  /*4510*/  SHFL.DOWN PT, R36, R155, 0x2, 0x1f ;  /* 0x08401f009b247f89 */ /* 0x000ea200000e0000 */
[----:B------:R-:W-:Y:S01]  /*4520*/  ISETP.GT.AND P3, PT, R81, 0x1d, PT ;  /* 0x0000001d5100780c */ /* 0x000fe20003f64270 */
[----:B------:R-:W-:Y:S02]  /*4530*/  FADD.FTZ R95, R118, R95 ;  /* 0x0000005f765f7221 */ /* 0x000fe40000010000 */
[----:B------:R-:W4:Y:S10]  /*4540*/  SHFL.DOWN PT, R37, R156, 0x2, 0x1f ;  /* 0x08401f009c257f89 */ /* 0x000f3400000e0000 */
[----:B--2---:R-:W-:Y:S01]  /*4550*/  @!P3 FADD.FTZ R155, R155, R36 ;  /* 0x000000249b9bb221 */ /* 0x004fe20000010000 */
[----:B----4-:R-:W-:-:S04]  /*4560*/  @!P3 FADD.FTZ R156, R156, R37 ;  /* 0x000000259c9cb221 */ /* 0x010fc80000010000 */
[----:B------:R-:W2:Y:S01]  /*4570*/  SHFL.DOWN PT, R36, R155, 0x4, 0x1f ;  /* 0x08801f009b247f89 */ /* 0x000ea200000e0000 */
[----:B------:R-:W-:-:S03]  /*4580*/  ISETP.GT.AND P3, PT, R81, 0x1b, PT ;  /* 0x0000001b5100780c */ /* 0x000fc60003f64270 */
[----:B------:R-:W4:Y:S10]  /*4590*/  SHFL.DOWN PT, R37, R156, 0x4, 0x1f ;  /* 0x08801f009c257f89 */ /* 0x000f3400000e0000 */
[----:B--2---:R-:W-:Y:S01]  /*45a0*/  @!P3 FADD.FTZ R155, R155, R36 ;  /* 0x000000249b9bb221 */ /* 0x004fe20000010000 */
[----:B----4-:R-:W-:-:S04]  /*45b0*/  @!P3 FADD.FTZ R156, R156, R37 ;  /* 0x000000259c9cb221 */ /* 0x010fc80000010000 */
[----:B------:R-:W2:Y:S01]  /*45c0*/  SHFL.DOWN PT, R36, R155, 0x8, 0x1f ;  /* 0x09001f009b247f89 */ /* 0x000ea200000e0000 */
[----:B------:R-:W-:-:S03]  /*45d0*/  ISETP.GT.AND P3, PT, R81, 0x17, PT ;  /* 0x000000175100780c */ /* 0x000fc60003f64270 */
[----:B------:R-:W4:Y:S10]  /*45e0*/  SHFL.DOWN PT, R37, R156, 0x8, 0x1f ;  /* 0x09001f009c257f89 */ /* 0x000f3400000e0000 */
[----:B--2---:R-:W-:Y:S01]  /*45f0*/  @!P3 FADD.FTZ R155, R155, R36 ;  /* 0x000000249b9bb221 */ /* 0x004fe20000010000 */
[----:B------:R-:W-:Y:S01]  /*4600*/  FMUL.FTZ R36, R116, R157 ;  /* 0x0000009d74247220 */ /* 0x000fe20000410000 */
[----:B----4-:R-:W-:-:S03]  /*4610*/  @!P3 FADD.FTZ R156, R156, R37 ;  /* 0x000000259c9cb221 */ /* 0x010fc60000010000 */
[----:B------:R-:W2:Y:S01]  /*4620*/  SHFL.DOWN PT, R154, R155, 0x10, 0x1f ;  /* 0x0a001f009b9a7f89 */ /* 0x000ea200000e0000 */
[----:B------:R-:W-:Y:S01]  /*4630*/  FMUL.FTZ R37, R116, R165 ;  /* 0x000000a574257220 */ /* 0x000fe20000410000 */
[----:B------:R-:W-:Y:S01]  /*4640*/  FMUL.FTZ R36, R145, R36 ;  /* 0x0000002491247220 */ /* 0x000fe20000410000 */
[----:B------:R-:W-:Y:S01]  /*4650*/  ISETP.NE.AND P3, PT, R81, RZ, PT ;  /* 0x000000ff5100720c */ /* 0x000fe20003f65270 */
[----:B-1----:R-:W1:Y:S01]  /*4660*/  SHFL.DOWN PT, R117, R156, 0x10, 0x1f ;  /* 0x0a001f009c757f89 */ /* 0x002e6200000e0000 */
        /* <DEDUP_REMOVED lines=8> */
[----:B------:R-:W-:-:S02]  /*46f0*/  FADD.FTZ R93, R144, R93 ;  /* 0x0000005d905d7221 */ /* 0x000fc40000010000 */
[----:B------:R-:W-:Y:S01]  /*4700*/  FFMA.FTZ R119, R106, R169, R119 ;  /* 0x000000a96a777223 */ /* 0x000fe20000010077 */
[----:B------:R-:W-:-:S03]  /*4710*/  FFMA.FTZ R153, R120, R161, R153 ;  /* 0x000000a178997223 */ /* 0x000fc60000010099 */
[----:B------:R-:W-:Y:S01]  /*4720*/  FADD.FTZ R94, R119, R94 ;  /* 0x0000005e775e7221 */ /* 0x000fe20000010000 */
[----:B------:R-:W-:Y:S01]  /*4730*/  FADD.FTZ R88, R153, R88 ;  /* 0x0000005899587221 */ /* 0x000fe20000010000 */
[----:B--2---:R-:W-:Y:S01]  /*4740*/  FADD.FTZ R36, R155, R154 ;  /* 0x0000009a9b247221 */ /* 0x004fe20000010000 */
[----:B-1----:R-:W-:Y:S01]  /*4750*/  FADD.FTZ R37, R156, R117 ;  /* 0x000000759c257221 */ /* 0x002fe20000010000 */
[----:B------:R-:W-:-:S04]  /*4760*/  FFMA.FTZ R117, R111, R159, R146 ;  /* 0x0000009f6f757223 */ /* 0x000fc80000010092 */
[----:B------:R1:W-:Y:S01]  /*4770*/  @!P3 STS.64 [UR5+0x648], R36 ;  /* 0x00064824ff00b988 */ /* 0x0003e20008000a05 */
[----:B------:R-:W-:Y:S01]  /*4780*/  BAR.SYNC.DEFER_BLOCKING 0x0 ;  /* 0x0000000000007b1d */ /* 0x000fe20000010000 */
[----:B------:R-:W-:Y:S01]  /*4790*/  ISETP.GT.AND P3, PT, R81, 0xf, PT ;  /* 0x0000000f5100780c */ /* 0x000fe20003f64270 */
[----:B------:R-:W-:-:S03]  /*47a0*/  FADD.FTZ R90, R117, R90 ;  /* 0x0000005a755a7221 */ /* 0x000fc60000010000 */
[----:B-1----:R-:W-:Y:S02]  /*47b0*/  FSEL R36, R155, R36, P3 ;  /* 0x000000249b247208 */ /* 0x002fe40001800000 */
[----:B------:R-:W-:Y:S01]  /*47c0*/  FSEL R37, R156, R37, P3 ;  /* 0x000000259c257208 */ /* 0x000fe20001800000 */
[----:B------:R-:W-:Y:S06]  /*47d0*/  @P2 BRA `(.L_x_8609) ;  /* 0x0000000000202947 */ /* 0x000fec0003800000 */
[----:B------:R-:W-:Y:S01]  /*47e0*/  ISETP.NE.AND P2, PT, R55, UR7, PT ;  /* 0x0000000737007c0c */ /* 0x000fe2000bf45270 */
[----:B------:R-:W-:-:S12]  /*47f0*/  ULEA UR6, UR4, UR5, 0x2 ;  /* 0x0000000504067291 */ /* 0x000fd8000f8e10ff */
[----:B------:R-:W1:Y:S04]  /*4800*/  @P2 LDS R2, [UR6+0x1cf8] ;  /* 0x001cf806ff022984 */ /* 0x000e680008000800 */
[----:B------:R-:W2:Y:S01]  /*4810*/  @P2 LDS R3, [UR6+0x18f8] ;  /* 0x0018f806ff032984 */ /* 0x000ea20008000800 */
[----:B-1----:R-:W-:Y:S01]  /*4820*/  @P2 FADD.FTZ R37, R37, R2 ;  /* 0x0000000225252221 */ /* 0x002fe20000010000 */
[----:B--2---:R-:W-:-:S04]  /*4830*/  @P2 FADD.FTZ R36, R36, R3 ;  /* 0x0000000324242221 */ /* 0x004fc80000010000 */
[----:B------:R1:W-:Y:S04]  /*4840*/  STS [UR6+0x1cf8], R37 ;  /* 0x001cf825ff007988 */ /* 0x0003e80008000806 */
[----:B------:R1:W-:Y:S02]  /*4850*/  STS [UR6+0x18f8], R36 ;  /* 0x0018f824ff007988 */ /* 0x0003e40008000806 */
.L_x_8609:
[----:B------:R-:W-:Y:S05]  /*4860*/  BSYNC.RECONVERGENT B0 ;  /* 0x0000000000007941 */ /* 0x000fea0003800200 */
.L_x_8608:
[----:B------:R-:W-:-:S04]  /*4870*/  UIADD3 UR4, UPT, UPT, UR4, 0x1, URZ ;  /* 0x0000000104047890 */ /* 0x000fc8000fffe0ff */
[----:B------:R-:W-:-:S09]  /*4880*/  UISETP.GE.AND UP0, UPT, UR4, UR11, UPT ;  /* 0x0000000b0400728c */ /* 0x000fd2000bf06270 */
[----:B------:R-:W-:Y:S05]  /*4890*/  BRA.U !UP0, `(.L_x_8610) ;  /* 0xffffffe108bc7547 */ /* 0x000fea000b83ffff */
.L_x_8588:
[----:B------:R-:W-:Y:S01]  /*48a0*/  BAR.SYNC.DEFER_BLOCKING 0x0 ;  /* 0x0000000000007b1d */ /* 0x000fe20000010000 */
[-C--:B------:R-:W-:Y:S02]  /*48b0*/  ISETP.GE.AND P6, PT, R58, R77.reuse, PT ;  /* 0x0000004d3a00720c */ /* 0x080fe40003fc6270 */
[----:B------:R-:W-:Y:S02]  /*48c0*/  PRMT R3, RZ, 0x7610, R3 ;  /* 0x00007610ff037816 */ /* 0x000fe40000000003 */
[----:B------:R-:W-:-:S03]  /*48d0*/  ISETP.GE.AND P5, PT, R68, R77, PT ;  /* 0x0000004d4400720c */ /* 0x000fc60003fa6270 */
[----:B------:R-:W2:Y:S01]  /*48e0*/  LDC.64 R102, c[0x0][0x4f8] ;  /* 0x00013e00ff667b82 */ /* 0x000ea20000000a00 */
[-C--:B------:R-:W-:Y:S01]  /*48f0*/  ISETP.GE.AND P4, PT, R69, R77.reuse, PT ;  /* 0x0000004d4500720c */ /* 0x080fe20003f86270 */
[----:B------:R-:W4:Y:S01]  /*4900*/  LDCU.64 UR6, c[0x0][0x500] ;  /* 0x0000a000ff0677ac */ /* 0x000f220008000a00 */
[-C--:B------:R-:W-:Y:S02]  /*4910*/  ISETP.GE.AND P3, PT, R70, R77.reuse, PT ;  /* 0x0000004d4600720c */ /* 0x080fe40003f66270 */
[-C--:B------:R-:W-:Y:S01]  /*4920*/  ISETP.GE.AND P2, PT, R71, R77.reuse, PT ;  /* 0x0000004d4700720c */ /* 0x080fe20003f46270 */
[----:B------:R-:W5:Y:S01]  /*4930*/  LDCU.64 UR8, c[0x0][0x550] ;  /* 0x0000aa00ff0877ac */ /* 0x000f620008000a00 */
[-C--:B------:R-:W-:Y:S02]  /*4940*/  ISETP.GE.AND P1, PT, R72, R77.reuse, PT ;  /* 0x0000004d4800720c */ /* 0x080fe40003f26270 */
[----:B------:R-:W-:Y:S02]  /*4950*/  ISETP.GE.AND P0, PT, R73, R77, PT ;  /* 0x0000004d4900720c */ /* 0x000fe40003f06270 */
[----:B------:R-:W-:-:S02]  /*4960*/  PRMT R0, RZ, 0x7610, R0 ;  /* 0x00007610ff007816 */ /* 0x000fc40000000000 */
[----:B------:R-:W-:Y:S01]  /*4970*/  PRMT R7, RZ, 0x7610, R7 ;  /* 0x00007610ff077816 */ /* 0x000fe20000000007 */
[----:B------:R-:W3:Y:S01]  /*4980*/  @!P6 LDG.E.U16 R3, desc[UR16][R4.64] ;  /* 0x000000100403e981 */ /* 0x000ee2000c1e1500 */
[----:B------:R-:W-:Y:S02]  /*4990*/  ISETP.GE.AND P6, PT, R74, R77, PT ;  /* 0x0000004d4a00720c */ /* 0x000fe40003fc6270 */
[----:B------:R-:W-:Y:S01]  /*49a0*/  PRMT R23, RZ, 0x7610, R23 ;  /* 0x00007610ff177816 */ /* 0x000fe20000000017 */
[----:B------:R-:W4:Y:S01]  /*49b0*/  @!P5 LDG.E.U16 R0, desc[UR16][R4.64+0x40] ;  /* 0x000040100400d981 */ /* 0x000f22000c1e1500 */
[----:B------:R-:W-:Y:S02]  /*49c0*/  PRMT R2, RZ, 0x7610, R2 ;  /* 0x00007610ff027816 */ /* 0x000fe40000000002 */
[----:B------:R-:W-:Y:S01]  /*49d0*/  PRMT R25, RZ, 0x7610, R25 ;  /* 0x00007610ff197816 */ /* 0x000fe20000000019 */
[----:B------:R-:W5:Y:S01]  /*49e0*/  @!P4 LDG.E.U16 R7, desc[UR16][R4.64+0x80] ;  /* 0x000080100407c981 */ /* 0x000f62000c1e1500 */
[----:B------:R-:W-:-:S03]  /*49f0*/  PRMT R22, RZ, 0x7610, R22 ;  /* 0x00007610ff167816 */ /* 0x000fc60000000016 */
        /* <DEDUP_REMOVED lines=8> */
[----:B------:R-:W-:-:S04]  /*4a80*/  F2FP.BF16.F32.PACK_AB R129, R129, R130 ;  /* 0x000000828181723e */ /* 0x000fc800000010ff */
[----:B------:R-:W-:Y:S01]  /*4a90*/  PRMT R28, R129, 0x7632, R28 ;  /* 0x00007632811c7816 */ /* 0x000fe2000000001c */
[----:B---3--:R-:W-:Y:S04]  /*4aa0*/  STS.U16 [R78], R3 ;  /* 0x000000034e007388 */ /* 0x008fe80000000400 */
[----:B----4-:R-:W-:Y:S04]  /*4ab0*/  STS.U16 [R79+0x40], R0 ;  /* 0x000040004f007388 */ /* 0x010fe80000000400 */
[----:B-----5:R-:W-:Y:S04]  /*4ac0*/  STS.U16 [R80+0x80], R7 ;  /* 0x0000800750007388 */ /* 0x020fe80000000400 */
[----:B--2---:R-:W-:Y:S04]  /*4ad0*/  STS.U16 [R82+0xc0], R23 ;  /* 0x0000c01752007388 */ /* 0x004fe80000000400 */
        /* <DEDUP_REMOVED lines=10> */
[----:B--2---:R-:W-:-:S04]  /*4b80*/  IMAD.U32 R3, R24, 0x10000, RZ ;  /* 0x0001000018037824 */ /* 0x004fc800078e00ff */
[--C-:B------:R-:W-:Y:S01]  /*4b90*/  FADD.FTZ R5, R3, R38.reuse ;  /* 0x0000002603057221 */ /* 0x100fe20000010000 */
[----:B---3--:R-:W-:Y:S02]  /*4ba0*/  SHF.L.U32 R3, R4, 0x10, RZ ;  /* 0x0000001004037819 */ /* 0x008fe400000006ff */
[----:B------:R-:W-:Y:S02]  /*4bb0*/  LDS.U16 R4, [R87+0xa] ;  /* 0x00000a0057047984 */ /* 0x000fe40000000400 */
[----:B------:R-:W-:Y:S01]  /*4bc0*/  FSETP.GTU.FTZ.AND P0, PT, R5, 20, PT ;  /* 0x41a000000500780b */ /* 0x000fe20003f1c000 */
[----:B------:R-:W-:-:S05]  /*4bd0*/  FADD.FTZ R3, R3, R38 ;  /* 0x0000002603037221 */ /* 0x000fca0000010000 */
[----:B------:R-:W-:-:S07]  /*4be0*/  FSETP.GTU.FTZ.AND P2, PT, R3, 20, PT ;  /* 0x41a000000300780b */ /* 0x000fce0003f5c000 */
[----:B------:R-:W-:Y:S01]  /*4bf0*/  @!P0 FMUL.FTZ R22, R5, -1.4426950216293334961 ;  /* 0xbfb8aa3b05168820 */ /* 0x000fe20000410000 */
[----:B----4-:R-:W-:Y:S01]  /*4c00*/  SHF.L.U32 R27, R0, 0x10, RZ ;  /* 0x00000010001b7819 */ /* 0x010fe200000006ff */
[----:B------:R-:W-:Y:S04]  /*4c10*/  LDS.U16 R5, [R87+0xc] ;  /* 0x00000c0057057984 */ /* 0x000fe80000000400 */
[----:B------:R-:W2:Y:S01]  /*4c20*/  @!P0 MUFU.EX2 R22, R22 ;  /* 0x0000001600168308 */ /* 0x000ea20000000800 */
[----:B------:R-:W-:Y:S02]  /*4c30*/  @!P2 FMUL.FTZ R24, R3, -1.4426950216293334961 ;  /* 0xbfb8aa3b0318a820 */ /* 0x000fe40000410000 */
[----:B------:R-:W3:Y:S01]  /*4c40*/  LDS.U16 R3, [R87+0x8] ;  /* 0x0000080057037984 */ /* 0x000ee20000000400 */
[----:B------:R-:W-:-:S04]  /*4c50*/  FADD.FTZ R0, R27, R38 ;  /* 0x000000261b007221 */ /* 0x000fc80000010000 */
[----:B------:R-:W4:Y:S01]  /*4c60*/  @!P2 MUFU.EX2 R24, R24 ;  /* 0x000000180018a308 */ /* 0x000f220000000800 */
[----:B------:R-:W-:Y:S01]  /*4c70*/  BAR.SYNC.DEFER_BLOCKING 0x0 ;  /* 0x0000000000007b1d */ /* 0x000fe20000010000 */
[----:B--2---:R-:W-:-:S06]  /*4c80*/  @!P0 FADD.FTZ R23, R22, 1 ;  /* 0x3f80000016178421 */ /* 0x004fcc0000010000 */
[----:B------:R-:W2:Y:S01]  /*4c90*/  @!P0 MUFU.RCP R26, R23 ;  /* 0x00000017001a8308 */ /* 0x000ea20000001000 */
[----:B-----5:R-:W-:Y:S01]  /*4ca0*/  SHF.L.U32 R27, R2, 0x10, RZ ;  /* 0x00000010021b7819 */ /* 0x020fe200000006ff */
[----:B----4-:R-:W-:-:S04]  /*4cb0*/  @!P2 FADD.FTZ R25, R24, 1 ;  /* 0x3f8000001819a421 */ /* 0x010fc80000010000 */
[----:B------:R-:W-:Y:S02]  /*4cc0*/  FADD.FTZ R27, R27, R38 ;  /* 0x000000261b1b7221 */ /* 0x000fe40000010000 */
[----:B------:R-:W4:Y:S03]  /*4cd0*/  @!P2 MUFU.RCP R25, R25 ;  /* 0x000000190019a308 */ /* 0x000f260000001000 */
[----:B------:R-:W-:Y:S01]  /*4ce0*/  FSETP.GTU.FTZ.AND P6, PT, R27, 20, PT ;  /* 0x41a000001b00780b */ /* 0x000fe20003fdc000 */
[----:B--2---:R-:W-:Y:S01]  /*4cf0*/  @!P0 FMUL.FTZ R95, R95, R26 ;  /* 0x0000001a5f5f8220 */ /* 0x004fe20000410000 */
[----:B------:R-:W-:Y:S02]  /*4d00*/  ISETP.NE.AND P0, PT, R14, RZ, PT ;  /* 0x000000ff0e00720c */ /* 0x000fe40003f05270 */
[----:B------:R-:W-:Y:S02]  /*4d10*/  PRMT R23, R123, 0x7632, R23 ;  /* 0x000076327b177816 */ /* 0x000fe40000000017 */
[----:B---3--:R-:W-:-:S02]  /*4d20*/  SHF.L.U32 R3, R3, 0x10, RZ ;  /* 0x0000001003037819 */ /* 0x008fc400000006ff */
[----:B------:R-:W-:Y:S02]  /*4d30*/  PRMT R24, R127, 0x7632, R24 ;  /* 0x000076327f187816 */ /* 0x000fe40000000018 */
[----:B------:R-:W-:Y:S02]  /*4d40*/  PRMT R26, R125, 0x7632, R26 ;  /* 0x000076327d1a7816 */ /* 0x000fe4000000001a */
[----:B------:R-:W-:Y:S01]  /*4d50*/  FSETP.GTU.FTZ.AND P1, PT, R0, 20, PT ;  /* 0x41a000000000780b */ /* 0x000fe20003f3c000 */
[----:B------:R-:W-:Y:S01]  /*4d60*/  STS.U16 [R87], R123 ;  /* 0x0000007b57007388 */ /* 0x000fe20000000400 */
[----:B------:R-:W-:Y:S01]  /*4d70*/  FADD.FTZ R22, R3, R38 ;  /* 0x0000002603167221 */ /* 0x000fe20000010000 */
[----:B----4-:R-:W-:Y:S01]  /*4d80*/  @!P2 FMUL.FTZ R94, R94, R25 ;  /* 0x000000195e5ea220 */ /* 0x010fe20000410000 */
[----:B------:R-:W-:Y:S01]  /*4d90*/  @!P6 FMUL.FTZ R2, R27, -1.4426950216293334961 ;  /* 0xbfb8aa3b1b02e820 */ /* 0x000fe20000410000 */
        /* <DEDUP_REMOVED lines=15> */
[----:B-1----:R-:W-:Y:S04]  /*4e90*/  LDS.U16 R37, [R85+0x180] ;  /* 0x0001800055257984 */ /* 0x002fe80000000400 */
[----:B------:R-:W-:Y:S04]  /*4ea0*/  LDS.U16 R81, [R86+0x1c0] ;  /* 0x0001c00056517984 */ /* 0x000fe80000000400 */
[----:B------:R-:W-:Y:S01]  /*4eb0*/  @!P0 STS [UR5+0x210], R77 ;  /* 0x0002104dff008988 */ /* 0x000fe20008000805 */
[----:B------:R-:W-:Y:S01]  /*4ec0*/  BAR.SYNC.DEFER_BLOCKING 0x0 ;  /* 0x0000000000007b1d */ /* 0x000fe20000010000 */
[----:B------:R-:W-:Y:S01]  /*4ed0*/  @!P1 FMUL.FTZ R0, R0, -1.4426950216293334961 ;  /* 0xbfb8aa3b00009820 */ /* 0x000fe20000410000 */
[----:B------:R-:W-:Y:S01]  /*4ee0*/  IMAD.U32 R3, R4, 0x10000, RZ ;  /* 0x0001000004037824 */ /* 0x000fe200078e00ff */
[----:B------:R-:W-:-:S02]  /*4ef0*/  SHF.L.U32 R5, R5, 0x10, RZ ;  /* 0x0000001005057819 */ /* 0x000fc400000006ff */
[----:B------:R-:W-:Y:S01]  /*4f00*/  SHF.L.U32 R7, R7, 0x10, RZ ;  /* 0x0000001007077819 */ /* 0x000fe200000006ff */
[--C-:B------:R-:W-:Y:S01]  /*4f10*/  FADD.FTZ R4, R3, R38.reuse ;  /* 0x0000002603047221 */ /* 0x100fe20000010000 */
[----:B------:R-:W1:Y:S01]  /*4f20*/  @!P1 MUFU.EX2 R0, R0 ;  /* 0x0000000000009308 */ /* 0x000e620000000800 */
[--C-:B------:R-:W-:Y:S01]  /*4f30*/  FADD.FTZ R5, R5, R38.reuse ;  /* 0x0000002605057221 */ /* 0x100fe20000010000 */
[----:B------:R-:W-:Y:S01]  /*4f40*/  @!P2 FMUL.FTZ R3, R22, -1.4426950216293334961 ;  /* 0xbfb8aa3b1603a820 */ /* 0x000fe20000410000 */
[----:B------:R-:W-:-:S03]  /*4f50*/  FADD.FTZ R7, R7, R38 ;  /* 0x0000002607077221 */ /* 0x000fc60000010000 */
[----:B------:R-:W-:Y:S02]  /*4f60*/  FSETP.GTU.FTZ.AND P4, PT, R5, 20, PT ;  /* 0x41a000000500780b */ /* 0x000fe40003f9c000 */
[----:B------:R-:W-:Y:S01]  /*4f70*/  FSETP.GTU.FTZ.AND P5, PT, R7, 20, PT ;  /* 0x41a000000700780b */ /* 0x000fe20003fbc000 */
[----:B------:R-:W5:Y:S01]  /*4f80*/  @!P2 MUFU.EX2 R3, R3 ;  /* 0x000000030003a308 */ /* 0x000f620000000800 */
[----:B------:R-:W-:-:S07]  /*4f90*/  FSETP.GTU.FTZ.AND P3, PT, R4, 20, PT ;  /* 0x41a000000400780b */ /* 0x000fce0003f7c000 */
[----:B------:R-:W0:Y:S01]  /*4fa0*/  @!P6 MUFU.EX2 R2, R2 ;  /* 0x000000020002e308 */ /* 0x000e220000000800 */
[----:B------:R-:W0:Y:S01]  /*4fb0*/  LDS R97, [UR5+0x210] ;  /* 0x00021005ff617984 */ /* 0x000e220008000800 */
[----:B-1----:R-:W-:Y:S01]  /*4fc0*/  @!P1 FADD.FTZ R0, R0, 1 ;  /* 0x3f80000000009421 */ /* 0x002fe20000010000 */
[----:B------:R-:W-:Y:S01]  /*4fd0*/  @!P4 FMUL.FTZ R5, R5, -1.4426950216293334961 ;  /* 0xbfb8aa3b0505c820 */ /* 0x000fe20000410000 */
[----:B------:R-:W-:Y:S02]  /*4fe0*/  @!P5 FMUL.FTZ R7, R7, -1.4426950216293334961 ;  /* 0xbfb8aa3b0707d820 */ /* 0x000fe40000410000 */
[----:B------:R-:W-:Y:S02]  /*4ff0*/  @!P3 FMUL.FTZ R4, R4, -1.4426950216293334961 ;  /* 0xbfb8aa3b0404b820 */ /* 0x000fe40000410000 */
[----:B--2---:R5:W-:Y:S08]  /*5000*/  @!P4 MUFU.EX2 R23, R5 ;  /* 0x000000050017c308 */ /* 0x004bf00000000800 */
[----:B---3--:R1:W-:Y:S01]  /*5010*/  @!P5 MUFU.EX2 R24, R7 ;  /* 0x000000070018d308 */ /* 0x0083e20000000800 */
[----:B-----5:R-:W-:-:S07]  /*5020*/  @!P2 FADD.FTZ R5, R3, 1 ;  /* 0x3f8000000305a421 */ /* 0x020fce0000010000 */
[----:B------:R-:W2:Y:S01]  /*5030*/  @!P1 MUFU.RCP R0, R0 ;  /* 0x0000000000009308 */ /* 0x000ea20000001000 */
[----:B-1----:R-:W-:-:S07]  /*5040*/  SHF.R.S32.HI R7, RZ, 0x1f, R6 ;  /* 0x0000001fff077819 */ /* 0x002fce0000011406 */
[----:B------:R0:W1:Y:S08]  /*5050*/  @!P3 MUFU.EX2 R22, R4 ;  /* 0x000000040016b308 */ /* 0x0000700000000800 */
[----:B----4-:R-:W3:Y:S01]  /*5060*/  @!P2 MUFU.RCP R26, R5 ;  /* 0x00000005001aa308 */ /* 0x010ee20000001000 */
[----:B0-----:R-:W-:Y:S01]  /*5070*/  @!P6 FADD.FTZ R4, R2, 1 ;  /* 0x3f8000000204e421 */ /* 0x001fe20000010000 */
[----:B------:R-:W-:-:S04]  /*5080*/  IMAD.WIDE.U32 R2, R102, UR18, R6 ;  /* 0x0000001266027c25 */ /* 0x000fc8000f8e0006 */
[----:B------:R-:W-:Y:S02]  /*5090*/  IMAD R3, R103, UR18, R3 ;  /* 0x0000001267037c24 */ /* 0x000fe4000f8e0203 */
[----:B--2---:R-:W-:Y:S01]  /*50a0*/  @!P1 FMUL.FTZ R93, R93, R0 ;  /* 0x000000005d5d9220 */ /* 0x004fe20000410000 */
[----:B------:R-:W-:-:S04]  /*50b0*/  IMAD.WIDE.U32 R2, R39, UR6, R2 ;  /* 0x0000000627027c25 */ /* 0x000fc8000f8e0002 */
[----:B-1----:R-:W-:Y:S01]  /*50c0*/  @!P3 FADD.FTZ R22, R22, 1 ;  /* 0x3f8000001616b421 */ /* 0x002fe20000010000 */
[----:B------:R-:W-:Y:S01]  /*50d0*/  @!P4 FADD.FTZ R23, R23, 1 ;  /* 0x3f8000001717c421 */ /* 0x000fe20000010000 */
[----:B------:R-:W-:Y:S01]  /*50e0*/  IMAD R0, R39, UR7, R3 ;  /* 0x0000000727007c24 */ /* 0x000fe2000f8e0203 */
[----:B------:R-:W-:Y:S01]  /*50f0*/  IADD3 R3, P1, PT, R58, R2, RZ ;  /* 0x000000023a037210 */ /* 0x000fe20007f3e0ff */
[----:B------:R-:W-:Y:S01]  /*5100*/  @!P5 FADD.FTZ R24, R24, 1 ;  /* 0x3f8000001818d421 */ /* 0x000fe20000010000 */
[----:B---3--:R-:W-:Y:S01]  /*5110*/  @!P2 FMUL.FTZ R91, R91, R26 ;  /* 0x0000001a5b5ba220 */ /* 0x008fe20000410000 */
[----:B------:R-:W0:Y:S01]  /*5120*/  @!P6 MUFU.RCP R99, R4 ;  /* 0x000000040063e308 */ /* 0x000e220000001000 */
[----:B------:R-:W-:Y:S01]  /*5130*/  IADD3.X R0, PT, PT, RZ, R0, RZ, P1, !PT ;  /* 0x00000000ff007210 */ /* 0x000fe20000ffe4ff */
[----:B------:R-:W1:Y:S01]  /*5140*/  LDCU.64 UR6, c[0x0][0x560] ;  /* 0x0000ac00ff0677ac */ /* 0x000e620008000a00 */
[----:B------:R-:W-:-:S05]  /*5150*/  LEA R2, P2, R3, UR8, 0x1 ;  /* 0x0000000803027c11 */ /* 0x000fca000f8408ff */
[----:B------:R-:W2:Y:S01]  /*5160*/  @!P3 MUFU.RCP R101, R22 ;  /* 0x000000160065b308 */ /* 0x000ea20000001000 */
[----:B------:R-:W-:Y:S02]  /*5170*/  LEA.HI.X R3, R3, UR9, R0, 0x1, P2 ;  /* 0x0000000903037c11 */ /* 0x000fe400090f0c00 */
[----:B------:R-:W-:-:S05]  /*5180*/  ISETP.GE.AND P1, PT, R58, R97, PT ;  /* 0x000000613a00720c */ /* 0x000fca0003f26270 */
[----:B------:R-:W3:Y:S01]  /*5190*/  @!P4 MUFU.RCP R4, R23 ;  /* 0x000000170004c308 */ /* 0x000ee20000001000 */
[----:B------:R-:W-:-:S07]  /*51a0*/  ISETP.GE.AND P2, PT, R68, R97, PT ;  /* 0x000000614400720c */ /* 0x000fce0003f46270 */
[----:B------:R-:W4:Y:S01]  /*51b0*/  @!P5 MUFU.RCP R5, R24 ;  /* 0x000000180005d308 */ /* 0x000f220000001000 */
[----:B0-----:R-:W-:Y:S01]  /*51c0*/  @!P6 FMUL.FTZ R92, R92, R99 ;  /* 0x000000635c5ce220 */ /* 0x001fe20000410000 */
[----:B--2---:R-:W-:Y:S01]  /*51d0*/  @!P3 FMUL.FTZ R90, R90, R101 ;  /* 0x000000655a5ab220 */ /* 0x004fe20000410000 */
[----:B------:R-:W-:Y:S01]  /*51e0*/  @!P1 STG.E.U16 desc[UR16][R2.64], R25 ;  /* 0x0000001902009986 */ /* 0x000fe2000c101510 */
[-C--:B------:R-:W-:Y:S02]  /*51f0*/  ISETP.GE.AND P3, PT, R69, R97.reuse, PT ;  /* 0x000000614500720c */ /* 0x080fe40003f66270 */
[-C--:B------:R-:W-:Y:S01]  /*5200*/  ISETP.GE.AND P6, PT, R72, R97.reuse, PT ;  /* 0x000000614800720c */ /* 0x080fe20003fc6270 */
[----:B------:R-:W-:Y:S01]  /*5210*/  @!P2 STG.E.U16 desc[UR16][R2.64+0x40], R27 ;  /* 0x0000401b0200a986 */ /* 0x000fe2000c101510 */
[-C--:B------:R-:W-:Y:S01]  /*5220*/  ISETP.GE.AND P1, PT, R73, R97.reuse, PT ;  /* 0x000000614900720c */ /* 0x080fe20003f26270 */
[----:B---3--:R-:W-:Y:S01]  /*5230*/  @!P4 FMUL.FTZ R89, R89, R4 ;  /* 0x000000045959c220 */ /* 0x008fe20000410000 */
[----:B------:R-:W-:-:S02]  /*5240*/  ISETP.GE.AND P4, PT, R71, R97, PT ;  /* 0x000000614700720c */ /* 0x000fc40003f86270 */
[----:B------:R-:W-:Y:S01]  /*5250*/  ISETP.GE.AND P2, PT, R74, R97, PT ;  /* 0x000000614a00720c */ /* 0x000fe20003f46270 */
[----:B----4-:R-:W-:Y:S01]  /*5260*/  @!P5 FMUL.FTZ R88, R88, R5 ;  /* 0x000000055858d220 */ /* 0x010fe20000410000 */
[----:B------:R-:W-:-:S03]  /*5270*/  ISETP.GE.AND P5, PT, R70, R97, PT ;  /* 0x000000614600720c */ /* 0x000fc60003fa6270 */
[----:B------:R-:W-:Y:S06]  /*5280*/  @!P3 STG.E.U16 desc[UR16][R2.64+0x80], R29 ;  /* 0x0000801d0200b986 */ /* 0x000fec000c101510 */
[----:B------:R-:W-:Y:S04]  /*5290*/  @!P4 STG.E.U16 desc[UR16][R2.64+0x100], R33 ;  /* 0x000100210200c986 */ /* 0x000fe8000c101510 */
[----:B------:R-:W-:Y:S04]  /*52a0*/  @!P6 STG.E.U16 desc[UR16][R2.64+0x140], R35 ;  /* 0x000140230200e986 */ /* 0x000fe8000c101510 */
[----:B------:R-:W-:Y:S04]  /*52b0*/  @!P5 STG.E.U16 desc[UR16][R2.64+0xc0], R31 ;  /* 0x0000c01f0200d986 */ /* 0x000fe8000c101510 */
[----:B------:R-:W-:Y:S04]  /*52c0*/  @!P1 STG.E.U16 desc[UR16][R2.64+0x180], R37 ;  /* 0x0001802502009986 */ /* 0x000fe8000c101510 */
[----:B------:R0:W-:Y:S01]  /*52d0*/  @!P2 STG.E.U16 desc[UR16][R2.64+0x1c0], R81 ;  /* 0x0001c0510200a986 */ /* 0x0001e2000c101510 */
[----:B------:R-:W-:-:S02]  /*52e0*/  F2FP.BF16.F32.PACK_AB R0, R94, R95 ;  /* 0x0000005f5e00723e */ /* 0x000fc400000010ff */
[----:B------:R-:W-:Y:S01]  /*52f0*/  F2FP.BF16.F32.PACK_AB R4, R92, R93 ;  /* 0x0000005d5c04723e */ /* 0x000fe200000010ff */
[----:B------:R-:W-:Y:S01]  /*5300*/  BAR.SYNC.DEFER_BLOCKING 0x0 ;  /* 0x0000000000007b1d */ /* 0x000fe20000010000 */
[C---:B------:R-:W-:Y:S02]  /*5310*/  PRMT R5, R0.reuse, 0x7610, R5 ;  /* 0x0000761000057816 */ /* 0x040fe40000000005 */
[----:B------:R-:W-:Y:S02]  /*5320*/  PRMT R22, R0, 0x7632, R22 ;  /* 0x0000763200167816 */ /* 0x000fe40000000016 */
[----:B------:R-:W-:Y:S02]  /*5330*/  F2FP.BF16.F32.PACK_AB R0, R90, R91 ;  /* 0x0000005b5a00723e */ /* 0x000fe400000010ff */
[----:B0-----:R-:W-:Y:S02]  /*5340*/  F2FP.BF16.F32.PACK_AB R3, R88, R89 ;  /* 0x000000595803723e */ /* 0x001fe400000010ff */
[----:B------:R-:W-:-:S02]  /*5350*/  PRMT R24, R4, 0x7632, R24 ;  /* 0x0000763204187816 */ /* 0x000fc40000000018 */
[----:B------:R-:W-:Y:S02]  /*5360*/  PRMT R26, R0, 0x7632, R26 ;  /* 0x00007632001a7816 */ /* 0x000fe4000000001a */
[C---:B------:R-:W-:Y:S02]  /*5370*/  PRMT R28, R3.reuse, 0x7610, R28 ;  /* 0x00007610031c7816 */ /* 0x040fe4000000001c */
[----:B------:R-:W-:Y:S02]  /*5380*/  PRMT R30, R3, 0x7632, R30 ;  /* 0x00007632031e7816 */ /* 0x000fe4000000001e */
[----:B------:R-:W0:Y:S01]  /*5390*/  LDC.64 R2, c[0x0][0x518] ;  /* 0x00014600ff027b82 */ /* 0x000e220000000a00 */
        /* <DEDUP_REMOVED lines=21> */
[----:B------:R-:W3:Y:S01]  /*54f0*/  LDCU.64 UR4, c[0x0][0x520] ;  /* 0x0000a400ff0477ac */ /* 0x000ee20008000a00 */
[----:B------:R-:W-:Y:S02]  /*5500*/  IMAD R7, R3, UR18, R7 ;  /* 0x0000001203077c24 */ /* 0x000fe4000f8e0207 */
[----:B------:R-:W-:Y:S01]  /*5510*/  FADD.FTZ R95, R95, R40 ;  /* 0x000000285f5f7221 */ /* 0x000fe20000010000 */
[----:B---3--:R-:W-:-:S04]  /*5520*/  IMAD.WIDE.U32 R2, R39, UR4, R6 ;  /* 0x0000000427027c25 */ /* 0x008fc8000f8e0006 */
[----:B--2---:R-:W-:Y:S01]  /*5530*/  IMAD R0, R39, UR5, R3 ;  /* 0x0000000527007c24 */ /* 0x004fe2000f8e0203 */
[----:B------:R-:W-:-:S04]  /*5540*/  IADD3 R3, P0, PT, R58, R2, RZ ;  /* 0x000000023a037210 */ /* 0x000fc80007f1e0ff */
[----:B------:R-:W-:Y:S02]  /*5550*/  IADD3.X R0, PT, PT, RZ, R0, RZ, P0, !PT ;  /* 0x00000000ff007210 */ /* 0x000fe400007fe4ff */
[----:B-1----:R-:W-:-:S04]  /*5560*/  LEA R2, P0, R3, UR6, 0x1 ;  /* 0x0000000603027c11 */ /* 0x002fc8000f8008ff */
[----:B------:R-:W-:Y:S02]  /*5570*/  LEA.HI.X R3, R3, UR7, R0, 0x1, P0 ;  /* 0x0000000703037c11 */ /* 0x000fe400080f0c00 */
[-C--:B0-----:R-:W-:Y:S02]  /*5580*/  ISETP.GE.AND P5, PT, R73, R31.reuse, PT ;  /* 0x0000001f4900720c */ /* 0x081fe40003fa6270 */
[-C--:B------:R-:W-:Y:S02]  /*5590*/  ISETP.GE.AND P6, PT, R74, R31.reuse, PT ;  /* 0x0000001f4a00720c */ /* 0x080fe40003fc6270 */
[-C--:B------:R-:W-:Y:S02]  /*55a0*/  ISETP.GE.AND P1, PT, R58, R31.reuse, PT ;  /* 0x0000001f3a00720c */ /* 0x080fe40003f26270 */
[-C--:B------:R-:W-:Y:S01]  /*55b0*/  ISETP.GE.AND P0, PT, R68, R31.reuse, PT ;  /* 0x0000001f4400720c */ /* 0x080fe20003f06270 */
[----:B------:R-:W-:Y:S01]  /*55c0*/  FADD.FTZ R94, R95, R94 ;  /* 0x0000005e5f5e7221 */ /* 0x000fe20000010000 */
[----:B------:R-:W-:-:S03]  /*55d0*/  ISETP.GE.AND P2, PT, R70, R31, PT ;  /* 0x0000001f4600720c */ /* 0x000fc60003f46270 */
[----:B------:R-:W-:Y:S02]  /*55e0*/  FADD.FTZ R93, R94, R93 ;  /* 0x0000005d5e5d7221 */ /* 0x000fe40000010000 */
        /* <DEDUP_REMOVED lines=21> */
[----:B------:R-:W-:Y:S02]  /*5740*/  MOV R55, R76 ;  /* 0x0000004c00377202 */ /* 0x000fe40000000f00 */
[----:B------:R-:W-:Y:S02]  /*5750*/  IADD3.X R54, PT, PT, R54, -0x1, RZ, P1, !PT ;  /* 0xffffffff36367810 */ /* 0x000fe40000ffe4ff */
[----:B------:R-:W-:Y:S02]  /*5760*/  IADD3.X R44, PT, PT, R44, -0x1, RZ, P2, !PT ;  /* 0xffffffff2c2c7810 */ /* 0x000fe400017fe4ff */
[----:B------:R-:W-:Y:S02]  /*5770*/  IADD3.X R52, PT, PT, R52, -0x1, RZ, P3, !PT ;  /* 0xffffffff34347810 */ /* 0x000fe40001ffe4ff */
[----:B------:R-:W-:Y:S01]  /*5780*/  IADD3.X R48, PT, PT, R48, -0x1, RZ, P4, !PT ;  /* 0xffffffff30307810 */ /* 0x000fe200027fe4ff */
[----:B0-----:R-:W-:Y:S06]  /*5790*/  @P0 BRA `(.L_x_8611) ;  /* 0xffffffb000ec0947 */ /* 0x001fec000383ffff */
.L_x_8571:
        /* <DEDUP_REMOVED lines=34> */
.L_x_8613:
[----:B------:R-:W-:Y:S05]  /*59c0*/  BSYNC.RECONVERGENT B0 ;  /* 0x0000000000007941 */ /* 0x000fea0003800200 */
.L_x_8612:
        /* <DEDUP_REMOVED lines=26> */
.L_x_8615:
[----:B------:R-:W-:Y:S05]  /*5b70*/  BSYNC.RECONVERGENT B0 ;  /* 0x0000000000007941 */ /* 0x000fea0003800200 */
.L_x_8614:
[----:B------:R-:W-:Y:S05]  /*5b80*/  @P2 EXIT ;  /* 0x000000000000294d */ /* 0x000fea0003800000 */
[----:B------:R-:W2:Y:S01]  /*5b90*/  S2UR UR5, SR_CgaCtaId ;  /* 0x00000000000579c3 */ /* 0x000ea20000008800 */
[----:B------:R-:W-:Y:S01]  /*5ba0*/  BSSY.RECONVERGENT B0, `(.L_x_8616) ;  /* 0x000001f000007945 */ /* 0x000fe20003800200 */
[----:B0-----:R-:W-:Y:S01]  /*5bb0*/  IMAD.MOV.U32 R11, RZ, RZ, R12 ;  /* 0x000000ffff0b7224 */ /* 0x001fe200078e000c */
[----:B------:R-:W-:Y:S01]  /*5bc0*/  UMOV UR4, 0x400 ;  /* 0x0000040000047882 */ /* 0x000fe20000000000 */
[----:B------:R-:W0:Y:S01]  /*5bd0*/  LDCU UR6, c[0x0][0x360] ;  /* 0x00006c00ff0677ac */ /* 0x000e220008000800 */
[----:B------:R-:W3:Y:S01]  /*5be0*/  LDCU.64 UR8, c[0x0][0x4b0] ;  /* 0x00009600ff0877ac */ /* 0x000ee20008000a00 */
[----:B------:R-:W4:Y:S01]  /*5bf0*/  LDCU.64 UR10, c[0x0][0x4d0] ;  /* 0x00009a00ff0a77ac */ /* 0x000f220008000a00 */
[----:B------:R-:W0:Y:S01]  /*5c00*/  LDCU.128 UR12, c[0x0][0x530] ;  /* 0x0000a600ff0c77ac */ /* 0x000e220008000c00 */
[----:B--234-:R-:W-:-:S12]  /*5c10*/  ULEA UR4, UR5, UR4, 0x18 ;  /* 0x0000000405047291 */ /* 0x01cfd8000f8ec0ff */
.L_x_8617:
[----:B------:R-:W-:Y:S02]  /*5c20*/  LEA R0, R11, UR4, 0x2 ;  /* 0x000000040b007c11 */ /* 0x000fe4000f8e10ff */
[----:B-1----:R-:W-:Y:S02]  /*5c30*/  SHF.R.S32.HI R2, RZ, 0x1f, R11 ;  /* 0x0000001fff027819 */ /* 0x002fe4000001140b */
[----:B------:R-:W-:Y:S01]  /*5c40*/  MOV R44, R16 ;  /* 0x00000010002c7202 */ /* 0x000fe20000000f00 */
[----:B---3--:R-:W1:Y:S01]  /*5c50*/  LDS R13, [R0+0x18f8] ;  /* 0x0018f800000d7984 */ /* 0x008e620000000800 */
[----:B------:R-:W-:Y:S01]  /*5c60*/  MOV R42, R18 ;  /* 0x00000012002a7202 */ /* 0x000fe20000000f00 */
[C---:B------:R-:W-:Y:S02]  /*5c70*/  IMAD R4, R2.reuse, UR8, RZ ;  /* 0x0000000802047c24 */ /* 0x040fe4000f8e02ff */
[----:B------:R-:W2:Y:S01]  /*5c80*/  LDS R15, [R0+0x1cf8] ;  /* 0x001cf800000f7984 */ /* 0x000ea20000000800 */
[----:B------:R-:W-:-:S02]  /*5c90*/  IMAD R8, R2, UR10, RZ ;  /* 0x0000000a02087c24 */ /* 0x000fc4000f8e02ff */
[----:B------:R-:W-:-:S04]  /*5ca0*/  IMAD.WIDE.U32 R2, R11, UR8, R44 ;  /* 0x000000080b027c25 */ /* 0x000fc8000f8e002c */
[C---:B------:R-:W-:Y:S01]  /*5cb0*/  IMAD R5, R11.reuse, UR9, R4 ;  /* 0x000000090b057c24 */ /* 0x040fe2000f8e0204 */
[----:B0-----:R-:W-:Y:S01]  /*5cc0*/  LEA R4, P0, R2, UR12, 0x2 ;  /* 0x0000000c02047c11 */ /* 0x001fe2000f8010ff */
        /* <DEDUP_REMOVED lines=13> */
.L_x_8616:
[----:B------:R-:W-:Y:S05]  /*5da0*/  EXIT ;  /* 0x000000000000794d */ /* 0x000fea0003800000 */
.L_x_8618:
        /* <DEDUP_REMOVED lines=13> */
.L_x_10510:


//--------------------- .text._Z25selective_scan_bwd_kernelI32Selective_Scan_bwd_kernel_traitsILi32ELi8ELb0ELb0ELb1ELb1ELb1EN3c108BFloat16EfEEv12SSMParamsBwd --------------------------
	.section	.text._Z25selective_scan_bwd_kernelI32Selective_Scan_bwd_kernel_traitsILi32ELi8ELb0ELb0ELb1ELb1ELb1EN3c108BFloat16EfEEv12SSMParamsBwd,"ax",@progbits
	.align	128
        .global         _Z25selective_scan_bwd_kernelI32Selective_Scan_bwd_kernel_traitsILi32ELi8ELb0ELb0ELb1ELb1ELb1EN3c108BFloat16EfEEv12SSMParamsBwd
        .type           _Z25selective_scan_bwd_kernelI32Selective_Scan_bwd_kernel_traitsILi32ELi8ELb0ELb0ELb1ELb1ELb1EN3c108BFloat16EfEEv12SSMParamsBwd,@function
        .size           _Z25selective_scan_bwd_kernelI32Selective_Scan_bwd_kernel_traitsILi32ELi8ELb0ELb0ELb1ELb1ELb1EN3c108BFloat16EfEEv12SSMParamsBwd,(.L_x_10511 - _Z25selective_scan_bwd_kernelI32Selective_Scan_bwd_kernel_traitsILi32ELi8ELb0ELb0ELb1ELb1ELb1EN3c108BFloat16EfEEv12SSMParamsBwd)
        .other          _Z25selective_scan_bwd_kernelI32Selective_Scan_bwd_kernel_traitsILi32ELi8ELb0ELb0ELb1ELb1ELb1EN3c108BFloat16EfEEv12SSMParamsBwd,@"STO_CUDA_ENTRY STV_DEFAULT"
_Z25selective_scan_bwd_kernelI32Selective_Scan_bwd_kernel_traitsILi32ELi8ELb0ELb0ELb1ELb1ELb1EN3c108BFloat16EfEEv12SSMParamsBwd:
.text._Z25selective_scan_bwd_kernelI32Selective_Scan_bwd_kernel_traitsILi32ELi8ELb0ELb0ELb1ELb1ELb1EN3c108BFloat16EfEEv12SSMParamsBwd:
        /* <DEDUP_REMOVED lines=40> */
[----:B------:R-:W-:Y:S02]  /*0280*/  IADD3 R3, PT, PT, -R0, RZ, RZ ;  /* 0x000000ff00037210 */ /* 0x000fe40007ffe1ff */
[----:B------:R-:W0:Y:S03]  /*0290*/  LDC.64 R22, c[0x0][0x4a8] ;  /* 0x00012a00ff167b82 */ /* 0x000e260000000a00 */
        /* <DEDUP_REMOVED lines=8> */
[----:B------:R-:W-:Y:S01]  /*0320*/  @!P2 IMAD.IADD R2, R2, 0x1, -R9 ;  /* 0x000000010202a824 */ /* 0x000fe200078e0a09 */
[----:B------:R-:W-:Y:S02]  /*0330*/  MOV R3, UR5 ;  /* 0x0000000500037c02 */ /* 0x000fe40008000f00 */
[----:B------:R-:W-:-:S02]  /*0340*/  MOV R3, UR9 ;  /* 0x0000000900037c02 */ /* 0x000fc40008000f00 */
[----:B------:R-:W-:Y:S01]  /*0350*/  ISETP.GE.U32.AND P1, PT, R2, R9, PT ;  /* 0x000000090200720c */ /* 0x000fe20003f26070 */
[----:B------:R-:W3:Y:S01]  /*0360*/  @P0 LDC R10, c[0x0][0x384] ;  /* 0x0000e100ff0a0b82 */ /* 0x000ee20000000800 */
[----:B------:R-:W-:Y:S01]  /*0370*/  MOV R2, UR4 ;  /* 0x0000000400027c02 */ /* 0x000fe20008000f00 */
[----:B------:R-:W-:Y:S01]  /*0380*/  IMAD.U32 R5, RZ, RZ, UR7 ;  /* 0x00000007ff057e24 */ /* 0x000fe2000f8e00ff */
[----:B------:R-:W-:Y:S01]  /*0390*/  MOV R5, UR8 ;  /* 0x0000000800057c02 */ /* 0x000fe20008000f00 */
[----:B------:R-:W2:Y:S01]  /*03a0*/  LDCU.64 UR8, c[0x0][0x498] ;  /* 0x00009300ff0877ac */ /* 0x000ea20008000a00 */
[C---:B------:R-:W-:Y:S01]  /*03b0*/  LOP3.LUT R6, R39.reuse, R8, RZ, 0x3c, !PT ;  /* 0x0000000827067212 */ /* 0x040fe200078e3cff */
[C---:B------:R-:W-:Y:S02]  /*03c0*/  IMAD.WIDE.U32 R2, R39.reuse, UR10, R2 ;  /* 0x0000000a27027c25 */ /* 0x040fe4000f8e0002 */
[----:B------:R-:W1:Y:S02]  /*03d0*/  @P0 LDC R21, c[0x0][0x38c] ;  /* 0x0000e300ff150b82 */ /* 0x000e640000000800 */
[----:B------:R-:W-:Y:S01]  /*03e0*/  IMAD R13, R39, UR11, R3 ;  /* 0x0000000b270d7c24 */ /* 0x000fe2000f8e0203 */
[----:B------:R-:W4:Y:S01]  /*03f0*/  LDCU.64 UR10, c[0x0][0x3d0] ;  /* 0x00007a00ff0a77ac */ /* 0x000f220008000a00 */
[----:B------:R-:W-:-:S02]  /*0400*/  ISETP.GE.AND P3, PT, R6, RZ, PT ;  /* 0x000000ff0600720c */ /* 0x000fc40003f66270 */
[----:B------:R-:W-:Y:S02]  /*0410*/  @!P2 IADD3 R0, PT, PT, R0, 0x1, RZ ;  /* 0x000000010000a810 */ /* 0x000fe40007ffe0ff */
[----:B------:R-:W0:Y:S01]  /*0420*/  @P0 LDC.64 R6, c[0x0][0x480] ;  /* 0x00012000ff060b82 */ /* 0x000e220000000a00 */
[----:B------:R-:W-:Y:S02]  /*0430*/  ISETP.NE.AND P2, PT, R8, RZ, PT ;  /* 0x000000ff0800720c */ /* 0x000fe40003f45270 */
[----:B------:R-:W-:-:S04]  /*0440*/  @P1 IADD3 R0, PT, PT, R0, 0x1, RZ ;  /* 0x0000000100001810 */ /* 0x000fc80007ffe0ff */
[----:B------:R-:W-:Y:S01]  /*0450*/  MOV R27, R0 ;  /* 0x00000000001b7202 */ /* 0x000fe20000000f00 */
[----:B---3--:R-:W-:Y:S01]  /*0460*/  @P0 IMAD R0, R10, UR18, R39 ;  /* 0x000000120a000c24 */ /* 0x008fe2000f8e0227 */
[----:B--2---:R-:W-:Y:S02]  /*0470*/  UIMAD.WIDE.U32 UR4, UR18, UR8, URZ ;  /* 0x00000008120472a5 */ /* 0x004fe4000f8e00ff */
[----:B------:R-:W-:Y:S01]  /*0480*/  @!P3 IADD3 R27, PT, PT, -R27, RZ, RZ ;  /* 0x000000ff1b1bb210 */ /* 0x000fe20007ffe1ff */
[----:B------:R-:W-:Y:S01]  /*0490*/  @P0 IMAD R0, R0, R19, RZ ;  /* 0x0000001300000224 */ /* 0x000fe200078e02ff */
[----:B------:R-:W-:Y:S02]  /*04a0*/  MOV R4, UR6 ;  /* 0x0000000600047c02 */ /* 0x000fe40008000f00 */
[----:B------:R-:W-:Y:S01]  /*04b0*/  @!P2 LOP3.LUT R27, RZ, R8, RZ, 0x33, !PT ;  /* 0x00000008ff1ba212 */ /* 0x000fe200078e33ff */
        /* <DEDUP_REMOVED lines=21> */
[----:B------:R-:W-:Y:S01]  /*0610*/  IADD3 R9, P5, PT, R9, R4, RZ ;  /* 0x0000000409097210 */ /* 0x000fe20007fbe0ff */
[----:B------:R-:W-:Y:S01]  /*0620*/  IMAD.IADD R15, R5, 0x1, R15 ;  /* 0x00000001050f7824 */ /* 0x000fe200078e020f */
[C---:B------:R-:W-:Y:S02]  /*0630*/  IADD3.X R4, PT, PT, R0.reuse, R13, RZ, P2, !PT ;  /* 0x0000000d00047210 */ /* 0x040fe400017fe4ff */
[----:B------:R-:W-:Y:S02]  /*0640*/  IADD3.X R3, PT, PT, R0, R11, RZ, P3, !PT ;  /* 0x0000000b00037210 */ /* 0x000fe40001ffe4ff */
[----:B------:R-:W-:Y:S02]  /*0650*/  LEA R42, P0, R44, R42, 0x1 ;  /* 0x0000002a2c2a7211 */ /* 0x000fe400078008ff */
[----:B------:R-:W-:Y:S01]  /*0660*/  LEA R46, P2, R48, R46, 0x1 ;  /* 0x0000002e302e7211 */ /* 0x000fe200078408ff */
[----:B--2---:R-:W-:Y:S01]  /*0670*/  IMAD.WIDE.U32 R18, R39, UR8, RZ ;  /* 0x0000000827127c25 */ /* 0x004fe2000f8e00ff */
[----:B------:R-:W-:-:S02]  /*0680*/  LEA.HI.X R44, R44, R43, R4, 0x1, P0 ;  /* 0x0000002b2c2c7211 */ /* 0x000fc400000f0c04 */
[----:B------:R-:W-:Y:S01]  /*0690*/  LEA.HI.X R48, R48, R47, R3, 0x1, P2 ;  /* 0x0000002f30307211 */ /* 0x000fe200010f0c03 */
[C---:B------:R-:W-:Y:S01]  /*06a0*/  IMAD.WIDE.U32 R16, R39.reuse, R22, RZ ;  /* 0x0000001627107225 */ /* 0x040fe200078e00ff */
[C---:B------:R-:W-:Y:S02]  /*06b0*/  IADD3.X R52, PT, PT, R0.reuse, R7, RZ, P4, !PT ;  /* 0x0000000700347210 */ /* 0x040fe400027fe4ff */
[----:B------:R-:W-:Y:S01]  /*06c0*/  IADD3.X R54, PT, PT, R0, R15, RZ, P5, !PT ;  /* 0x0000000f00367210 */ /* 0x000fe20002ffe4ff */
[----:B------:R-:W-:Y:S01]  /*06d0*/  IMAD R43, R39, UR9, R19 ;  /* 0x00000009272b7c24 */ /* 0x000fe2000f8e0213 */
[C---:B------:R-:W-:Y:S02]  /*06e0*/  LEA R50, P0, R2.reuse, R50, 0x1 ;  /* 0x0000003202327211 */ /* 0x040fe400078008ff */
        /* <DEDUP_REMOVED lines=9> */
[----:B------:R-:W-:Y:S01]  /*0780*/  IMAD.MOV.U32 R15, RZ, RZ, RZ ;  /* 0x000000ffff0f7224 */ /* 0x000fe200078e00ff */
[----:B------:R-:W-:Y:S01]  /*0790*/  MOV R40, RZ ;  /* 0x000000ff00287202 */ /* 0x000fe20000000f00 */
[----:B------:R-:W3:Y:S01]  /*07a0*/  LDCU.64 UR10, c[0x0][0x4e0] ;  /* 0x00009c00ff0a77ac */ /* 0x000ee20008000a00 */
[----:B------:R-:W-:-:S03]  /*07b0*/  MOV R47, RZ ;  /* 0x000000ff002f7202 */ /* 0x000fc60000000f00 */
[----:B------:R-:W4:Y:S01]  /*07c0*/  S2UR UR5, SR_CgaCtaId ;  /* 0x00000000000579c3 */ /* 0x000f220000008800 */
[----:B------:R-:W0:Y:S01]  /*07d0*/  LDCU.64 UR8, c[0x0][0x3b8] ;  /* 0x00007700ff0877ac */ /* 0x000e220008000a00 */
[----:B------:R-:W-:Y:S01]  /*07e0*/  UMOV UR4, 0x400 ;  /* 0x0000040000047882 */ /* 0x000fe20000000000 */
[----:B--2---:R-:W-:Y:S01]  /*07f0*/  IMAD.WIDE.U32 R12, R39, UR6, RZ ;  /* 0x00000006270c7c25 */ /* 0x004fe2000f8e00ff */
[----:B------:R-:W2:Y:S03]  /*0800*/  LDCU UR6, c[0x0][0x394] ;  /* 0x00007280ff0677ac */ /* 0x000ea60008000800 */
[----:B---3--:R-:W-:Y:S02]  /*0810*/  IMAD R0, R29, UR10, RZ ;  /* 0x0000000a1d007c24 */ /* 0x008fe4000f8e02ff */
[----:B------:R-:W-:Y:S02]  /*0820*/  IMAD R49, R39, UR7, R13 ;  /* 0x0000000727317c24 */ /* 0x000fe4000f8e020d */
[----:B------:R-:W-:-:S02]  /*0830*/  IMAD R75, R27, UR11, R0 ;  /* 0x0000000b1b4b7c24 */ /* 0x000fc4000f8e0200 */
        /* <DEDUP_REMOVED lines=9> */
[C---:B------:R-:W-:Y:S01]  /*08d0*/  IADD3 R33, PT, PT, R14.reuse, 0xe0, RZ ;  /* 0x000000e00e217810 */ /* 0x040fe20007ffe0ff */
[----:B------:R-:W-:Y:S01]  /*08e0*/  IMAD.WIDE.U32 R8, R27, UR10, R2 ;  /* 0x0000000a1b087c25 */ /* 0x000fe2000f8e0002 */
[C---:B------:R-:W-:Y:S01]  /*08f0*/  SHF.L.U32 R3, R14.reuse, 0x3, RZ ;  /* 0x000000030e037819 */ /* 0x040fe200000006ff */
[----:B------:R-:W-:Y:S01]  /*0900*/  UIADD3 UR5, UPT, UPT, UR4, 0x220, URZ ;  /* 0x0000022004057890 */ /* 0x000fe2000fffe0ff */
[C---:B------:R-:W-:Y:S01]  /*0910*/  IADD3 R27, PT, PT, R14.reuse, 0x80, RZ ;  /* 0x000000800e1b7810 */ /* 0x040fe20007ffe0ff */
[----:B------:R-:W-:Y:S01]  /*0920*/  IMAD R51, R39, UR9, R11 ;  /* 0x0000000927337c24 */ /* 0x000fe2000f8e020b */
[----:B------:R-:W-:Y:S01]  /*0930*/  LOP3.LUT R5, R3, 0x1f00, RZ, 0xc0, !PT ;  /* 0x00001f0003057812 */ /* 0x000fe200078ec0ff */
[C---:B------:R-:W-:Y:S01]  /*0940*/  VIADD R56, R14.reuse, 0x200 ;  /* 0x000002000e387836 */ /* 0x040fe20000000000 */
        /* <DEDUP_REMOVED lines=9> */
[----:B------:R-:W-:Y:S02]  /*09e0*/  LEA.HI R33, R33, R14, RZ, 0x1b ;  /* 0x0000000e21217211 */ /* 0x000fe400078fd8ff */
[----:B------:R-:W-:Y:S02]  /*09f0*/  LOP3.LUT R58, R5, 0x1f, R14, 0xf8, !PT ;  /* 0x0000001f053a7812 */ /* 0x000fe400078ef80e */
[----:B--2---:R-:W-:Y:S02]  /*0a00*/  MOV R55, UR6 ;  /* 0x0000000600377c02 */ /* 0x004fe40008000f00 */
        /* <DEDUP_REMOVED lines=19> */
[----:B------:R-:W-:-:S07]  /*0b40*/  IADD3 R75, PT, PT, R9, R75, RZ ;  /* 0x0000004b094b7210 */ /* 0x000fce0007ffe0ff */
.L_x_8660:
[----:B------:R-:W0:Y:S01]  /*0b50*/  LDC.64 R22, c[0x0][0x410] ;  /* 0x00010400ff167b82 */ /* 0x000e220000000a00 */
[----:B------:R-:W-:Y:S01]  /*0b60*/  IADD3 R76, PT, PT, R55, -0x1, RZ ;  /* 0xffffffff374c7810 */ /* 0x000fe20007ffe0ff */
[----:B------:R-:W1:Y:S01]  /*0b70*/  LDCU UR4, c[0x0][0x388] ;  /* 0x00007100ff0477ac */ /* 0x000e620008000800 */
[----:B------:R-:W-:Y:S02]  /*0b80*/  MOV R7, RZ ;  /* 0x000000ff00077202 */ /* 0x000fe40000000f00 */
[----:B------:R-:W-:Y:S02]  /*0b90*/  SHF.L.U32 R6, R76, 0x8, RZ ;  /* 0x000000084c067819 */ /* 0x000fe400000006ff */
[----:B------:R-:W-:Y:S01]  /*0ba0*/  SHF.L.U32 R29, R58, 0x1, RZ ;  /* 0x000000013a1d7819 */ /* 0x000fe200000006ff */
[----:B------:R-:W2:Y:S01]  /*0bb0*/  LDC.64 R24, c[0x0][0x420] ;  /* 0x00010800ff187b82 */ /* 0x000ea20000000a00 */
[----:B------:R-:W-:Y:S02]  /*0bc0*/  PRMT R33, RZ, 0x7610, R33 ;  /* 0x00007610ff217816 */ /* 0x000fe40000000021 */
[----:B------:R-:W-:-:S02]  /*0bd0*/  IADD3 R28, P4, PT, R29, R50, RZ ;  /* 0x000000321d1c7210 */ /* 0x000fc40007f9e0ff */
[----:B------:R-:W-:-:S03]  /*0be0*/  PRMT R35, RZ, 0x7610, R35 ;  /* 0x00007610ff237816 */ /* 0x000fc60000000023 */
[----:B------:R-:W3:Y:S01]  /*0bf0*/  LDC.64 R30, c[0x0][0x418] ;  /* 0x00010600ff1e7b82 */ /* 0x000ee20000000a00 */
[----:B-1----:R-:W-:-:S07]  /*0c00*/  IADD3 R77, PT, PT, -R6, UR4, RZ ;  /* 0x00000004064d7c10 */ /* 0x002fce000fffe1ff */
[----:B------:R-:W1:Y:S01]  /*0c10*/  LDC.64 R26, c[0x0][0x428] ;  /* 0x00010a00ff1a7b82 */ /* 0x000e620000000a00 */
[----:B0-----:R-:W-:Y:S01]  /*0c20*/  IMAD.WIDE.U32 R2, R22, UR18, R6 ;  /* 0x0000001216027c25 */ /* 0x001fe2000f8e0006 */
[-C--:B------:R-:W-:Y:S02]  /*0c30*/  ISETP.GE.AND P6, PT, R68, R77.reuse, PT ;  /* 0x0000004d4400720c */ /* 0x080fe40003fc6270 */
[----:B------:R-:W-:Y:S01]  /*0c40*/  ISETP.GE.AND P5, PT, R69, R77, PT ;  /* 0x0000004d4500720c */ /* 0x000fe20003fa6270 */
[----:B------:R-:W-:Y:S01]  /*0c50*/  IMAD R3, R23, UR18, R3 ;  /* 0x0000001217037c24 */ /* 0x000fe2000f8e0203 */
[----:B------:R-:W-:Y:S01]  /*0c60*/  PRMT R23, RZ, 0x7610, R23 ;  /* 0x00007610ff177816 */ /* 0x000fe20000000017 */
[----:B--2---:R-:W-:Y:S01]  /*0c70*/  IMAD.WIDE.U32 R4, R24, UR18, R6 ;  /* 0x0000001218047c25 */ /* 0x004fe2000f8e0006 */
[----:B------:R-:W-:Y:S02]  /*0c80*/  PRMT R22, RZ, 0x7610, R22 ;  /* 0x00007610ff167816 */ /* 0x000fe40000000016 */
[----:B------:R-:W-:Y:S01]  /*0c90*/  PRMT R24, RZ, 0x7610, R24 ;  /* 0x00007610ff187816 */ /* 0x000fe20000000018 */
[----:B------:R-:W-:Y:S01]  /*0ca0*/  IMAD R5, R25, UR18, R5 ;  /* 0x0000001219057c24 */ /* 0x000fe2000f8e0205 */
[----:B------:R-:W-:-:S02]  /*0cb0*/  PRMT R25, RZ, 0x7610, R25 ;  /* 0x00007610ff197816 */ /* 0x000fc40000000019 */
[----:B------:R-:W-:Y:S01]  /*0cc0*/  PRMT R37, RZ, 0x7610, R37 ;  /* 0x00007610ff257816 */ /* 0x000fe20000000025 */
[C---:B---3--:R-:W-:Y:S01]  /*0cd0*/  IMAD.WIDE.U32 R2, R39.reuse, R30, R2 ;  /* 0x0000001e27027225 */ /* 0x048fe200078e0002 */
[----:B------:R-:W-:Y:S01]  /*0ce0*/  BAR.SYNC.DEFER_BLOCKING 0x0 ;  /* 0x0000000000007b1d */ /* 0x000fe20000010000 */
[----:B------:R-:W-:Y:S02]  /*0cf0*/  P2R R100, PR, RZ, 0x40 ;  /* 0x00000040ff647803 */ /* 0x000fe40000000000 */
[----:B------:R-:W-:Y:S01]  /*0d00*/  IMAD R31, R39, R31, R3 ;  /* 0x0000001f271f7224 */ /* 0x000fe200078e0203 */
[----:B------:R-:W-:Y:S02]  /*0d10*/  IADD3 R0, P2, PT, R58, R2, RZ ;  /* 0x000000023a007210 */ /* 0x000fe40007f5e0ff */
[----:B------:R-:W-:Y:S01]  /*0d20*/  IADD3 R2, P0, PT, R29, R42, RZ ;  /* 0x0000002a1d027210 */ /* 0x000fe20007f1e0ff */
[----:B-1----:R-:W-:Y:S01]  /*0d30*/  IMAD.WIDE.U32 R4, R39, R26, R4 ;  /* 0x0000001a27047225 */ /* 0x002fe200078e0004 */
[----:B------:R-:W-:-:S02]  /*0d40*/  IADD3.X R31, PT, PT, RZ, R31, RZ, P2, !PT ;  /* 0x0000001fff1f7210 */ /* 0x000fc400017fe4ff */
[----:B------:R-:W-:Y:S01]  /*0d50*/  ISETP.GE.AND P2, PT, R72, R77, PT ;  /* 0x0000004d4800720c */ /* 0x000fe20003f46270 */
[----:B------:R-:W-:Y:S01]  /*0d60*/  IMAD R30, R39, R27, R5 ;  /* 0x0000001b271e7224 */ /* 0x000fe200078e0205 */
[C---:B------:R-:W-:Y:S01]  /*0d70*/  IADD3 R27, P3, PT, R58.reuse, R4, RZ ;  /* 0x000000043a1b7210 */ /* 0x040fe20007f7e0ff */
[----:B------:R-:W-:Y:S01]  /*0d80*/  IMAD.X R3, RZ, RZ, R44, P0 ;  /* 0x000000ffff037224 */ /* 0x000fe200000e062c */
[----:B------:R-:W-:Y:S02]  /*0d90*/  IADD3 R4, P1, PT, R29, R46, RZ ;  /* 0x0000002e1d047210 */ /* 0x000fe40007f3e0ff */
[----:B------:R-:W-:Y:S02]  /*0da0*/  IADD3.X R29, PT, PT, RZ, R52, RZ, P4, !PT ;  /* 0x00000034ff1d7210 */ /* 0x000fe400027fe4ff */
[----:B------:R-:W-:Y:S02]  /*0db0*/  ISETP.GE.AND P4, PT, R58, R77, PT ;  /* 0x0000004d3a00720c */ /* 0x000fe40003f86270 */
[----:B------:R-:W-:-:S02]  /*0dc0*/  IADD3.X R5, PT, PT, RZ, R48, RZ, P1, !PT ;  /* 0x00000030ff057210 */ /* 0x000fc40000ffe4ff */
[-C--:B------:R-:W-:Y:S02]  /*0dd0*/  ISETP.GE.AND P0, PT, R70, R77.reuse, PT ;  /* 0x0000004d4600720c */ /* 0x080fe40003f06270 */
[-C--:B------:R-:W-:Y:S01]  /*0de0*/  ISETP.GE.AND P1, PT, R71, R77.reuse, PT ;  /* 0x0000004d4700720c */ /* 0x080fe20003f26270 */
[----:B------:R-:W2:Y:S01]  /*0df0*/  @!P6 LDG.E.U16 R22, desc[UR16][R2.64+0x40] ;  /* 0x000040100216e981 */ /* 0x000ea2000c1e1500 */
[----:B------:R-:W-:Y:S02]  /*0e00*/  IADD3.X R30, PT, PT, RZ, R30, RZ, P3, !PT ;  /* 0x0000001eff1e7210 */ /* 0x000fe40001ffe4ff */
[----:B------:R-:W-:Y:S01]  /*0e10*/  P2R R98, PR, RZ, 0x10 ;  /* 0x00000010ff627803 */ /* 0x000fe20000000000 */
[----:B------:R-:W3:Y:S01]  /*0e20*/  @!P5 LDG.E.U16 R25, desc[UR16][R2.64+0x80] ;  /* 0x000080100219d981 */ /* 0x000ee2000c1e1500 */
[-C--:B------:R-:W-:Y:S01]  /*0e30*/  ISETP.GE.AND P3, PT, R73, R77.reuse, PT ;  /* 0x0000004d4900720c */ /* 0x080fe20003f66270 */
[----:B------:R-:W0:Y:S01]  /*0e40*/  S2R R81, SR_LANEID ;  /* 0x0000000000517919 */ /* 0x000e220000000000 */
[----:B------:R-:W1:Y:S01]  /*0e50*/  S2UR UR5, SR_CgaCtaId ;  /* 0x00000000000579c3 */ /* 0x000e620000008800 */
[----:B------:R-:W-:Y:S01]  /*0e60*/  UMOV UR4, 0x400 ;  /* 0x0000040000047882 */ /* 0x000fe20000000000 */
[----:B------:R-:W-:Y:S01]  /*0e70*/  P2R R90, PR, RZ, 0x40 ;  /* 0x00000040ff5a7803 */ /* 0x000fe20000000000 */
[----:B------:R-:W4:Y:S01]  /*0e80*/  @!P4 LDG.E.U16 R23, desc[UR16][R2.64] ;  /* 0x000000100217c981 */ /* 0x000f22000c1e1500 */
[----:B------:R-:W-:-:S02]  /*0e90*/  ISETP.GE.AND P4, PT, R74, R77, PT ;  /* 0x0000004d4a00720c */ /* 0x000fc40003f86270 */
[----:B------:R-:W-:Y:S01]  /*0ea0*/  PRMT R26, RZ, 0x7610, R26 ;  /* 0x00007610ff1a7816 */ /* 0x000fe2000000001a */
[----:B------:R-:W3:Y:S01]  /*0eb0*/  @!P0 LDG.E.U16 R33, desc[UR16][R2.64+0xc0] ;  /* 0x0000c01002218981 */ /* 0x000ee2000c1e1500 */
[----:B------:R-:W-:Y:S02]  /*0ec0*/  PRMT R89, RZ, 0x7610, R89 ;  /* 0x00007610ff597816 */ /* 0x000fe40000000059 */
[----:B------:R-:W-:Y:S01]  /*0ed0*/  PRMT R91, RZ, 0x7610, R91 ;  /* 0x00007610ff5b7816 */ /* 0x000fe2000000005b */
[----:B------:R-:W3:Y:S01]  /*0ee0*/  @!P1 LDG.E.U16 R24, desc[UR16][R2.64+0x100] ;  /* 0x0001001002189981 */ /* 0x000ee2000c1e1500 */
[----:B------:R-:W-:Y:S02]  /*0ef0*/  PRMT R93, RZ, 0x7610, R93 ;  /* 0x00007610ff5d7816 */ /* 0x000fe4000000005d */
[----:B------:R-:W-:Y:S01]  /*0f00*/  PRMT R88, RZ, 0x7610, R88 ;  /* 0x00007610ff587816 */ /* 0x000fe20000000058 */
[----:B------:R-:W3:Y:S01]  /*0f10*/  @!P2 LDG.E.U16 R35, desc[UR16][R2.64+0x140] ;  /* 0x000140100223a981 */ /* 0x000ee2000c1e1500 */
[----:B------:R-:W-:-:S02]  /*0f20*/  PRMT R95, RZ, 0x7610, R95 ;  /* 0x00007610ff5f7816 */ /* 0x000fc4000000005f */
[----:B------:R-:W-:Y:S01]  /*0f30*/  PRMT R92, RZ, 0x7610, R92 ;  /* 0x00007610ff5c7816 */ /* 0x000fe2000000005c */
[----:B------:R-:W3:Y:S01]  /*0f40*/  @!P3 LDG.E.U16 R26, desc[UR16][R2.64+0x180] ;  /* 0x00018010021ab981 */ /* 0x000ee2000c1e1500 */
[----:B------:R-:W-:Y:S02]  /*0f50*/  PRMT R97, RZ, 0x7610, R97 ;  /* 0x00007610ff617816 */ /* 0x000fe40000000061 */
[----:B------:R-:W-:Y:S01]  /*0f60*/  PRMT R99, RZ, 0x7610, R99 ;  /* 0x00007610ff637816 */ /* 0x000fe20000000063 */
[----:B------:R0:W3:Y:S01]  /*0f70*/  @!P4 LDG.E.U16 R37, desc[UR16][R2.64+0x1c0] ;  /* 0x0001c0100225c981 */ /* 0x0000e2000c1e1500 */
[----:B-1----:R-:W-:Y:S01]  /*0f80*/  ULEA UR5, UR5, UR4, 0x18 ;  /* 0x0000000405057291 */ /* 0x002fe2000f8ec0ff */
[----:B------:R-:W-:Y:S02]  /*0f90*/  PRMT R94, RZ, 0x7610, R94 ;  /* 0x00007610ff5e7816 */ /* 0x000fe4000000005e */
[----:B------:R-:W-:Y:S02]  /*0fa0*/  PRMT R96, RZ, 0x7610, R96 ;  /* 0x00007610ff607816 */ /* 0x000fe40000000060 */
[----:B------:R-:W-:-:S02]  /*0fb0*/  P2R R102, PR, RZ, 0x20 ;  /* 0x00000020ff667803 */ /* 0x000fc40000000000 */
[C---:B0-----:R-:W-:Y:S01]  /*0fc0*/  IADD3 R32, PT, PT, R81.reuse, 0x20, RZ ;  /* 0x0000002051207810 */ /* 0x041fe20007ffe0ff */
[C---:B------:R-:W-:Y:S01]  /*0fd0*/  VIADD R34, R81.reuse, 0x40 ;  /* 0x0000004051227836 */ /* 0x040fe20000000000 */
[C---:B------:R-:W-:Y:S02]  /*0fe0*/  IADD3 R2, PT, PT, R81.reuse, 0x60, RZ ;  /* 0x0000006051027810 */ /* 0x040fe40007ffe0ff */
[-C--:B------:R-:W-:Y:S02]  /*0ff0*/  LEA.HI.SX32 R32, R32, R81.reuse, 0x1b ;  /* 0x0000005120207211 */ /* 0x080fe400078fdaff */
[----:B------:R-:W-:Y:S02]  /*1000*/  LEA.HI.SX32 R34, R34, R81, 0x1b ;  /* 0x0000005122227211 */ /* 0x000fe400078fdaff */
[----:B------:R-:W-:Y:S02]  /*1010*/  IADD3 R82, PT, PT, R81, 0xe0, RZ ;  /* 0x000000e051527810 */ /* 0x000fe40007ffe0ff */
[----:B------:R-:W-:-:S02]  /*1020*/  LEA R79, R32, UR5, 0x1 ;  /* 0x00000005204f7c11 */ /* 0x000fc4000f8e08ff */
[-C--:B------:R-:W-:Y:S02]  /*1030*/  LEA.HI.SX32 R2, R2, R81.reuse, 0x1b ;  /* 0x0000005102027211 */ /* 0x080fe400078fdaff */
[C---:B------:R-:W-:Y:S02]  /*1040*/  LEA.HI.SX32 R78, R81.reuse, R81, 0x1b ;  /* 0x00000051514e7211 */ /* 0x040fe400078fdaff */
[----:B------:R-:W-:Y:S02]  /*1050*/  LEA R80, R34, UR5, 0x1 ;  /* 0x0000000522507c11 */ /* 0x000fe4000f8e08ff */
[C---:B------:R-:W-:Y:S02]  /*1060*/  IADD3 R32, PT, PT, R81.reuse, 0x80, RZ ;  /* 0x0000008051207810 */ /* 0x040fe40007ffe0ff */
[C---:B------:R-:W-:Y:S02]  /*1070*/  IADD3 R34, PT, PT, R81.reuse, 0xa0, RZ ;  /* 0x000000a051227810 */ /* 0x040fe40007ffe0ff */
[----:B------:R-:W-:-:S02]  /*1080*/  IADD3 R36, PT, PT, R81, 0xc0, RZ ;  /* 0x000000c051247810 */ /* 0x000fc40007ffe0ff */
[-C--:B------:R-:W-:Y:S02]  /*1090*/  LEA.HI.SX32 R86, R82, R81.reuse, 0x1b ;  /* 0x0000005152567211 */ /* 0x080fe400078fdaff */
[----:B------:R-:W-:Y:S01]  /*10a0*/  LEA R82, R2, UR5, 0x1 ;  /* 0x0000000502527c11 */ /* 0x000fe2000f8e08ff */
[----:B------:R-:W-:Y:S01]  /*10b0*/  IMAD.SHL.U32 R2, R81, 0x8, RZ ;  /* 0x0000000851027824 */ /* 0x000fe200078e00ff */
[----:B------:R-:W-:Y:S02]  /*10c0*/  LEA R78, R78, UR5, 0x1 ;  /* 0x000000054e4e7c11 */ /* 0x000fe4000f8e08ff */
[-C--:B------:R-:W-:Y:S02]  /*10d0*/  LEA.HI.SX32 R32, R32, R81.reuse, 0x1b ;  /* 0x0000005120207211 */ /* 0x080fe400078fdaff */
[-C--:B------:R-:W-:Y:S02]  /*10e0*/  LEA.HI.SX32 R34, R34, R81.reuse, 0x1b ;  /* 0x0000005122227211 */ /* 0x080fe400078fdaff */
[----:B------:R-:W-:-:S02]  /*10f0*/  LEA.HI.SX32 R36, R36, R81, 0x1b ;  /* 0x0000005124247211 */ /* 0x000fc400078fdaff */
[----:B------:R-:W-:Y:S02]  /*1100*/  LEA R83, R32, UR5, 0x1 ;  /* 0x0000000520537c11 */ /* 0x000fe4000f8e08ff */
[----:B------:R-:W-:Y:S02]  /*1110*/  LEA R84, R34, UR5, 0x1 ;  /* 0x0000000522547c11 */ /* 0x000fe4000f8e08ff */
[----:B------:R-:W-:Y:S02]  /*1120*/  LEA.HI.SX32 R87, R2, R2, 0x1b ;  /* 0x0000000202577211 */ /* 0x000fe400078fdaff */
[----:B------:R-:W-:Y:S02]  /*1130*/  LEA R85, R36, UR5, 0x1 ;  /* 0x0000000524557c11 */ /* 0x000fe4000f8e08ff */
[----:B------:R-:W-:Y:S02]  /*1140*/  LEA R86, R86, UR5, 0x1 ;  /* 0x0000000556567c11 */ /* 0x000fe4000f8e08ff */
[----:B------:R-:W-:-:S02]  /*1150*/  LEA R87, R87, UR5, 0x1 ;  /* 0x0000000557577c11 */ /* 0x000fc4000f8e08ff */
[----:B------:R-:W-:Y:S02]  /*1160*/  ISETP.NE.AND P6, PT, R98, RZ, PT ;  /* 0x000000ff6200720c */ /* 0x000fe40003fc5270 */
[----:B------:R-:W-:Y:S02]  /*1170*/  PRMT R34, RZ, 0x7610, R34 ;  /* 0x00007610ff227816 */ /* 0x000fe40000000022 */
[----:B------:R-:W-:Y:S01]  /*1180*/  PRMT R36, RZ, 0x7610, R36 ;  /* 0x00007610ff247816 */ /* 0x000fe20000000024 */
[----:B----4-:R-:W-:Y:S04]  /*1190*/  STS.U16 [R78], R23 ;  /* 0x000000174e007388 */ /* 0x010fe80000000400 */
[----:B--2---:R-:W-:Y:S04]  /*11a0*/  STS.U16 [R79+0x40], R22 ;  /* 0x000040164f007388 */ /* 0x004fe80000000400 */
[----:B---3--:R-:W-:Y:S04]  /*11b0*/  STS.U16 [R80+0x80], R25 ;  /* 0x0000801950007388 */ /* 0x008fe80000000400 */
        /* <DEDUP_REMOVED lines=27> */
[----:B------:R-:W-:Y:S01]  /*1370*/  ISETP.NE.AND P6, PT, R98, RZ, PT ;  /* 0x000000ff6200720c */ /* 0x000fe20003fc5270 */
[----:B--2---:R-:W-:Y:S04]  /*1380*/  STS.U16 [R78], R89 ;  /* 0x000000594e007388 */ /* 0x004fe80000000400 */
[----:B---3--:R-:W-:Y:S04]  /*1390*/  STS.U16 [R79+0x40], R34 ;  /* 0x000040224f007388 */ /* 0x008fe80000000400 */
[----:B------:R0:W-:Y:S04]  /*13a0*/  STS.U16 [R80+0x80], R91 ;  /* 0x0000805b50007388 */ /* 0x0001e80000000400 */
[----:B----4-:R1:W-:Y:S04]  /*13b0*/  STS.U16 [R82+0xc0], R93 ;  /* 0x0000c05d52007388 */ /* 0x0103e80000000400 */
        /* <DEDUP_REMOVED lines=9> */
[----:B------:R-:W4:Y:S04]  /*1450*/  LDS.U16 R37, [R87+0x8] ;  /* 0x0000080057257984 */ /* 0x000f280000000400 */
[----:B------:R-:W-:Y:S04]  /*1460*/  LDS.U16 R88, [R87+0xa] ;  /* 0x00000a0057587984 */ /* 0x000fe80000000400 */
[----:B------:R-:W-:Y:S04]  /*1470*/  LDS.U16 R89, [R87+0xc] ;  /* 0x00000c0057597984 */ /* 0x000fe80000000400 */
[----:B------:R-:W4:Y:S01]  /*1480*/  LDS.U16 R90, [R87+0xe] ;  /* 0x00000e00575a7984 */ /* 0x000f220000000400 */
[----:B------:R-:W-:Y:S01]  /*1490*/  BAR.SYNC.DEFER_BLOCKING 0x0 ;  /* 0x0000000000007b1d */ /* 0x000fe20000010000 */
[----:B0-----:R-:W-:-:S02]  /*14a0*/  PRMT R91, RZ, 0x7610, R91 ;  /* 0x00007610ff5b7816 */ /* 0x001fc4000000005b */
[----:B-1----:R-:W-:-:S03]  /*14b0*/  PRMT R93, RZ, 0x7610, R93 ;  /* 0x00007610ff5d7816 */ /* 0x002fc6000000005d */
        /* <DEDUP_REMOVED lines=9> */
[----:B--2---:R-:W-:-:S02]  /*1550*/  SHF.L.U32 R33, R33, 0x10, RZ ;  /* 0x0000001021217819 */ /* 0x004fc400000006ff */
[----:B---3--:R-:W-:Y:S02]  /*1560*/  SHF.L.U32 R101, R34, 0x10, RZ ;  /* 0x0000001022657819 */ /* 0x008fe400000006ff */
[----:B----4-:R-:W-:Y:S02]  /*1570*/  SHF.L.U32 R35, R35, 0x10, RZ ;  /* 0x0000001023237819 */ /* 0x010fe400000006ff */
[----:B------:R-:W-:Y:S02]  /*1580*/  SHF.L.U32 R37, R37, 0x10, RZ ;  /* 0x0000001025257819 */ /* 0x000fe400000006ff */
[----:B------:R-:W-:Y:S02]  /*1590*/  SHF.L.U32 R103, R90, 0x10, RZ ;  /* 0x000000105a677819 */ /* 0x000fe400000006ff */
[----:B0-----:R-:W-:Y:S01]  /*15a0*/  SHF.L.U32 R29, R36, 0x10, RZ ;  /* 0x00000010241d7819 */ /* 0x001fe200000006ff */
[----:B------:R-:W-:Y:S04]  /*15b0*/  BSSY.RECONVERGENT B0, `(.L_x_8620) ;  /* 0x0000034000007945 */ /* 0x000fe80003800200 */
[--C-:B-----5:R-:W-:Y:S01]  /*15c0*/  FADD.FTZ R90, R29, R38.reuse ;  /* 0x000000261d5a7221 */ /* 0x120fe20000010000 */
[----:B------:R0:W-:Y:S02]  /*15d0*/  STS.U16 [R78], R95 ;  /* 0x0000005f4e007388 */ /* 0x0001e40000000400 */
[----:B0-----:R-:W-:-:S05]  /*15e0*/  FADD.FTZ R95, R33, R38 ;  /* 0x00000026215f7221 */ /* 0x001fca0000010000 */
[----:B------:R-:W-:Y:S01]  /*15f0*/  FSETP.GTU.FTZ.AND P5, PT, R95, 20, PT ;  /* 0x41a000005f00780b */ /* 0x000fe20003fbc000 */
[----:B------:R-:W-:Y:S04]  /*1600*/  STS.U16 [R79+0x40], R92 ;  /* 0x0000405c4f007388 */ /* 0x000fe80000000400 */
[----:B------:R0:W-:Y:S04]  /*1610*/  STS.U16 [R80+0x80], R97 ;  /* 0x0000806150007388 */ /* 0x0001e80000000400 */
[----:B------:R1:W-:Y:S04]  /*1620*/  STS.U16 [R82+0xc0], R99 ;  /* 0x0000c06352007388 */ /* 0x0003e80000000400 */
[----:B------:R-:W-:Y:S01]  /*1630*/  STS.U16 [R83+0x100], R94 ;  /* 0x0001005e53007388 */ /* 0x000fe20000000400 */
[----:B0-----:R-:W-:-:S03]  /*1640*/  IMAD.U32 R97, R88, 0x10000, RZ ;  /* 0x0001000058617824 */ /* 0x001fc600078e00ff */
[----:B------:R0:W-:Y:S01]  /*1650*/  STS.U16 [R84+0x140], R91 ;  /* 0x0001405b54007388 */ /* 0x0001e20000000400 */
[----:B-1----:R-:W-:-:S03]  /*1660*/  SHF.L.U32 R99, R89, 0x10, RZ ;  /* 0x0000001059637819 */ /* 0x002fc600000006ff */
[----:B------:R-:W-:Y:S04]  /*1670*/  STS.U16 [R85+0x180], R96 ;  /* 0x0001806055007388 */ /* 0x000fe80000000400 */
[----:B------:R1:W-:Y:S01]  /*1680*/  STS.U16 [R86+0x1c0], R93 ;  /* 0x0001c05d56007388 */ /* 0x0003e20000000400 */
[--C-:B------:R-:W-:Y:S01]  /*1690*/  FADD.FTZ R88, R101, R38.reuse ;  /* 0x0000002665587221 */ /* 0x100fe20000010000 */
[--C-:B------:R-:W-:Y:S01]  /*16a0*/  FADD.FTZ R89, R35, R38.reuse ;  /* 0x0000002623597221 */ /* 0x100fe20000010000 */
[--C-:B0-----:R-:W-:Y:S01]  /*16b0*/  FADD.FTZ R91, R37, R38.reuse ;  /* 0x00000026255b7221 */ /* 0x101fe20000010000 */
[--C-:B------:R-:W-:Y:S01]  /*16c0*/  FADD.FTZ R92, R97, R38.reuse ;  /* 0x00000026615c7221 */ /* 0x100fe20000010000 */
[--C-:B------:R-:W-:Y:S01]  /*16d0*/  FADD.FTZ R94, R103, R38.reuse ;  /* 0x00000026675e7221 */ /* 0x100fe20000010000 */
[----:B-1----:R-:W-:Y:S01]  /*16e0*/  FADD.FTZ R93, R99, R38 ;  /* 0x00000026635d7221 */ /* 0x002fe20000010000 */
        /* <DEDUP_REMOVED lines=32> */
.L_x_8621:
[----:B------:R-:W-:Y:S05]  /*18f0*/  BSYNC.RECONVERGENT B0 ;  /* 0x0000000000007941 */ /* 0x000fea0003800200 */
.L_x_8620:
        /* <DEDUP_REMOVED lines=33> */
.L_x_8623:
[----:B------:R-:W-:Y:S05]  /*1b10*/  BSYNC.RECONVERGENT B0 ;  /* 0x0000000000007941 */ /* 0x000fea0003800200 */
.L_x_8622:
        /* <DEDUP_REMOVED lines=33> */
.L_x_8625:
[----:B------:R-:W-:Y:S05]  /*1d30*/  BSYNC.RECONVERGENT B0 ;  /* 0x0000000000007941 */ /* 0x000fea0003800200 */
.L_x_8624:
        /* <DEDUP_REMOVED lines=33> */
.L_x_8627:
[----:B------:R-:W-:Y:S05]  /*1f50*/  BSYNC.RECONVERGENT B0 ;  /* 0x0000000000007941 */ /* 0x000fea0003800200 */
.L_x_8626:
        /* <DEDUP_REMOVED lines=33> */
.L_x_8629:
[----:B------:R-:W-:Y:S05]  /*2170*/  BSYNC.RECONVERGENT B0 ;  /* 0x0000000000007941 */ /* 0x000fea0003800200 */
.L_x_8628:
        /* <DEDUP_REMOVED lines=33> */
.L_x_8631:
[----:B------:R-:W-:Y:S05]  /*2390*/  BSYNC.RECONVERGENT B0 ;  /* 0x0000000000007941 */ /* 0x000fea0003800200 */
.L_x_8630:
        /* <DEDUP_REMOVED lines=33> */
.L_x_8633:
[----:B------:R-:W-:Y:S05]  /*25b0*/  BSYNC.RECONVERGENT B0 ;  /* 0x0000000000007941 */ /* 0x000fea0003800200 */
.L_x_8632:
        /* <DEDUP_REMOVED lines=33> */
.L_x_8635:
[----:B------:R-:W-:Y:S05]  /*27d0*/  BSYNC.RECONVERGENT B0 ;  /* 0x0000000000007941 */ /* 0x000fea0003800200 */
.L_x_8634:
[----:B------:R-:W0:Y:S01]  /*27e0*/  LDCU.64 UR6, c[0x0][0x488] ;  /* 0x00009100ff0677ac */ /* 0x000e220008000a00 */
[----:B------:R-:W-:Y:S01]  /*27f0*/  LDS.U16 R33, [R87+0x8] ;  /* 0x0000080057217984 */ /* 0x000fe20000000400 */
[----:B------:R-:W-:Y:S01]  /*2800*/  P2R R106, PR, RZ, 0x10 ;  /* 0x00000010ff6a7803 */ /* 0x000fe20000000000 */
[----:B------:R-:W1:Y:S01]  /*2810*/  LDC.64 R140, c[0x0][0x508] ;  /* 0x00014200ff8c7b82 */ /* 0x000e620000000a00 */
[----:B------:R-:W-:Y:S01]  /*2820*/  ISETP.NE.AND P4, PT, R98, RZ, PT ;  /* 0x000000ff6200720c */ /* 0x000fe20003f85270 */
[----:B------:R-:W-:Y:S01]  /*2830*/  LDS.U16 R36, [R87+0xa] ;  /* 0x00000a0057247984 */ /* 0x000fe20000000400 */
[----:B------:R-:W-:Y:S01]  /*2840*/  PRMT R97, RZ, 0x7610, R97 ;  /* 0x00007610ff617816 */ /* 0x000fe20000000061 */
[----:B------:R-:W2:Y:S01]  /*2850*/  LDCU.64 UR8, c[0x0][0x558] ;  /* 0x0000ab00ff0877ac */ /* 0x000ea20008000a00 */
[----:B------:R-:W-:Y:S01]  /*2860*/  ISETP.NE.AND P6, PT, R102, RZ, PT ;  /* 0x000000ff6600720c */ /* 0x000fe20003fc5270 */
[----:B------:R-:W-:Y:S01]  /*2870*/  LDS.U16 R37, [R87+0xc] ;  /* 0x00000c0057257984 */ /* 0x000fe20000000400 */
[----:B------:R-:W-:-:S02]  /*2880*/  PRMT R99, RZ, 0x7610, R99 ;  /* 0x00007610ff637816 */ /* 0x000fc40000000063 */
[----:B------:R-:W-:Y:S01]  /*2890*/  PRMT R101, RZ, 0x7610, R101 ;  /* 0x00007610ff657816 */ /* 0x000fe20000000065 */
[----:B------:R-:W-:Y:S01]  /*28a0*/  LDS.U16 R96, [R87+0xe] ;  /* 0x00000e0057607984 */ /* 0x000fe20000000400 */
[----:B------:R-:W-:Y:S02]  /*28b0*/  PRMT R102, RZ, 0x7610, R102 ;  /* 0x00007610ff667816 */ /* 0x000fe40000000066 */
[----:B------:R-:W-:Y:S02]  /*28c0*/  PRMT R103, RZ, 0x7610, R103 ;  /* 0x00007610ff677816 */ /* 0x000fe40000000067 */
[C---:B0-----:R-:W-:Y:S02]  /*28d0*/  LEA R28, P5, R0.reuse, UR6, 0x1 ;  /* 0x00000006001c7c11 */ /* 0x041fe4000f8a08ff */
[----:B------:R-:W-:Y:S02]  /*28e0*/  PRMT R104, RZ, 0x7610, R104 ;  /* 0x00007610ff687816 */ /* 0x000fe40000000068 */
[----:B------:R-:W-:Y:S01]  /*28f0*/  LEA.HI.X R29, R0, UR7, R31, 0x1, P5 ;  /* 0x00000007001d7c11 */ /* 0x000fe2000a8f0c1f */
[----:B------:R-:W0:Y:S01]  /*2900*/  LDCU.64 UR6, c[0x0][0x478] ;  /* 0x00008f00ff0677ac */ /* 0x000e220008000a00 */
[----:B------:R-:W-:Y:S01]  /*2910*/  LDS.U16 R0, [R87] ;  /* 0x0000000057007984 */ /* 0x000fe20000000400 */
[----:B------:R-:W-:-:S03]  /*2920*/  PRMT R105, RZ, 0x7610, R105 ;  /* 0x00007610ff697816 */ /* 0x000fc60000000069 */
[----:B------:R-:W-:Y:S01]  /*2930*/  LDS.U16 R31, [R87+0x6] ;  /* 0x00000600571f7984 */ /* 0x000fe20000000400 */
[----:B0-----:R-:W-:-:S04]  /*2940*/  LEA R34, P5, R27, UR6, 0x1 ;  /* 0x000000061b227c11 */ /* 0x001fc8000f8a08ff */
[----:B------:R-:W-:Y:S01]  /*2950*/  LEA.HI.X R35, R27, UR7, R30, 0x1, P5 ;  /* 0x000000071b237c11 */ /* 0x000fe2000a8f0c1e */
[----:B------:R-:W0:Y:S01]  /*2960*/  LDCU.64 UR6, c[0x0][0x510] ;  /* 0x0000a200ff0677ac */ /* 0x000e220008000a00 */
[----:B------:R-:W-:Y:S01]  /*2970*/  LDS.U16 R27, [R87+0x2] ;  /* 0x00000200571b7984 */ /* 0x000fe20000000400 */
[----:B------:R-:W-:Y:S02]  /*2980*/  ISETP.NE.AND P5, PT, R100, RZ, PT ;  /* 0x000000ff6400720c */ /* 0x000fe40003fa5270 */
[----:B------:R-:W-:Y:S01]  /*2990*/  PRMT R100, RZ, 0x7610, R100 ;  /* 0x00007610ff647816 */ /* 0x000fe20000000064 */
[----:B------:R-:W-:Y:S01]  /*29a0*/  LDS.U16 R30, [R87+0x4] ;  /* 0x00000400571e7984 */ /* 0x000fe20000000400 */
        /* <DEDUP_REMOVED lines=22> */
[----:B------:R2:W-:Y:S04]  /*2b10*/  STS.U16 [R85+0x180], R104 ;  /* 0x0001806855007388 */ /* 0x0005e80000000400 */
[----:B------:R3:W-:Y:S01]  /*2b20*/  STS.U16 [R86+0x1c0], R105 ;  /* 0x0001c06956007388 */ /* 0x0007e20000000400 */
[----:B------:R-:W-:-:S03]  /*2b30*/  NOP ;  /* 0x0000000000007918 */ /* 0x000fc60000000000 */
[----:B------:R-:W4:Y:S04]  /*2b40*/  LDS.U16 R28, [R87] ;  /* 0x00000000571c7984 */ /* 0x000f280000000400 */
[----:B------:R-:W5:Y:S04]  /*2b50*/  LDS.U16 R29, [R87+0x2] ;  /* 0x00000200571d7984 */ /* 0x000f680000000400 */
[----:B------:R-:W1:Y:S04]  /*2b60*/  LDS.U16 R97, [R87+0x4] ;  /* 0x0000040057617984 */ /* 0x000e680000000400 */
[----:B------:R-:W0:Y:S04]  /*2b70*/  LDS.U16 R98, [R87+0x6] ;  /* 0x0000060057627984 */ /* 0x000e280000000400 */
[----:B------:R-:W-:Y:S04]  /*2b80*/  LDS.U16 R99, [R87+0x8] ;  /* 0x0000080057637984 */ /* 0x000fe80000000400 */
[----:B------:R-:W0:Y:S04]  /*2b90*/  LDS.U16 R100, [R87+0xa] ;  /* 0x00000a0057647984 */ /* 0x000e280000000400 */
[----:B------:R-:W0:Y:S04]  /*2ba0*/  LDS.U16 R101, [R87+0xc] ;  /* 0x00000c0057657984 */ /* 0x000e280000000400 */
[----:B------:R-:W0:Y:S01]  /*2bb0*/  LDS.U16 R102, [R87+0xe] ;  /* 0x00000e0057667984 */ /* 0x000e220000000400 */
[----:B------:R-:W-:Y:S01]  /*2bc0*/  BAR.SYNC.DEFER_BLOCKING 0x0 ;  /* 0x0000000000007b1d */ /* 0x000fe20000010000 */
[----:B--2---:R-:W-:-:S02]  /*2bd0*/  PRMT R104, RZ, 0x7610, R104 ;  /* 0x00007610ff687816 */ /* 0x004fc40000000068 */
[----:B------:R-:W-:Y:S02]  /*2be0*/  PRMT R103, RZ, 0x7610, R103 ;  /* 0x00007610ff677816 */ /* 0x000fe40000000067 */
[----:B---3--:R-:W-:Y:S01]  /*2bf0*/  PRMT R105, RZ, 0x7610, R105 ;  /* 0x00007610ff697816 */ /* 0x008fe20000000069 */
[----:B------:R-:W2:Y:S01]  /*2c00*/  @!P5 LDG.E.U16 R107, desc[UR16][R34.64] ;  /* 0x00000010226bd981 */ /* 0x000ea2000c1e1500 */
[----:B------:R-:W-:Y:S02]  /*2c10*/  ISETP.NE.AND P5, PT, R106, RZ, PT ;  /* 0x000000ff6a00720c */ /* 0x000fe40003fa5270 */
[----:B------:R-:W-:Y:S01]  /*2c20*/  PRMT R106, RZ, 0x7610, R106 ;  /* 0x00007610ff6a7816 */ /* 0x000fe2000000006a */
[----:B------:R-:W3:Y:S04]  /*2c30*/  @!P6 LDG.E.U16 R103, desc[UR16][R34.64+0x80] ;  /* 0x000080102267e981 */ /* 0x000ee8000c1e1500 */
[----:B------:R-:W3:Y:S04]  /*2c40*/  @!P0 LDG.E.U16 R105, desc[UR16][R34.64+0xc0] ;  /* 0x0000c01022698981 */ /* 0x000ee8000c1e1500 */
[----:B------:R-:W3:Y:S04]  /*2c50*/  @!P1 LDG.E.U16 R106, desc[UR16][R34.64+0x100] ;  /* 0x00010010226a9981 */ /* 0x000ee8000c1e1500 */
[----:B------:R-:W3:Y:S04]  /*2c60*/  @!P5 LDG.E.U16 R104, desc[UR16][R34.64+0x40] ;  /* 0x000040102268d981 */ /* 0x000ee8000c1e1500 */
[----:B------:R-:W3:Y:S04]  /*2c70*/  @!P2 LDG.E.U16 R109, desc[UR16][R34.64+0x140] ;  /* 0x00014010226da981 */ /* 0x000ee8000c1e1500 */
[----:B------:R-:W3:Y:S04]  /*2c80*/  @!P3 LDG.E.U16 R108, desc[UR16][R34.64+0x180] ;  /* 0x00018010226cb981 */ /* 0x000ee8000c1e1500 */
[----:B------:R0:W3:Y:S01]  /*2c90*/  @!P4 LDG.E.U16 R111, desc[UR16][R34.64+0x1c0] ;  /* 0x0001c010226fc981 */ /* 0x0000e2000c1e1500 */
[----:B----4-:R-:W-:-:S02]  /*2ca0*/  SHF.L.U32 R112, R28, 0x10, RZ ;  /* 0x000000101c707819 */ /* 0x010fc400000006ff */
[----:B-----5:R-:W-:-:S03]  /*2cb0*/  SHF.L.U32 R113, R29, 0x10, RZ ;  /* 0x000000101d717819 */ /* 0x020fc600000006ff */
[----:B------:R-:W-:Y:S02]  /*2cc0*/  FMUL.FTZ R28, R112, -1.4426950216293334961 ;  /* 0xbfb8aa3b701c7820 */ /* 0x000fe40000410000 */
[----:B------:R-:W-:Y:S01]  /*2cd0*/  FMUL.FTZ R29, R113, -1.4426950216293334961 ;  /* 0xbfb8aa3b711d7820 */ /* 0x000fe20000410000 */
[----:B-1----:R-:W-:Y:S01]  /*2ce0*/  SHF.L.U32 R114, R97, 0x10, RZ ;  /* 0x0000001061727819 */ /* 0x002fe200000006ff */
[----:B------:R-:W1:Y:S08]  /*2cf0*/  MUFU.EX2 R110, R28 ;  /* 0x0000001c006e7308 */ /* 0x000e700000000800 */
[----:B------:R-:W4:Y:S01]  /*2d00*/  MUFU.EX2 R97, R29 ;  /* 0x0000001d00617308 */ /* 0x000f220000000800 */
[----:B0-----:R-:W-:Y:S01]  /*2d10*/  SHF.L.U32 R116, R98, 0x10, RZ ;  /* 0x0000001062747819 */ /* 0x001fe200000006ff */
[----:B------:R-:W-:-:S04]  /*2d20*/  IMAD.U32 R120, R100, 0x10000, RZ ;  /* 0x0001000064787824 */ /* 0x000fc800078e00ff */
[----:B------:R-:W-:-:S04]  /*2d30*/  FMUL.FTZ R34, R116, -1.4426950216293334961 ;  /* 0xbfb8aa3b74227820 */ /* 0x000fc80000410000 */
[----:B------:R0:W-:Y:S01]  /*2d40*/  MUFU.EX2 R117, R34 ;  /* 0x0000002200757308 */ /* 0x0001e20000000800 */
[----:B-1----:R-:W-:Y:S01]  /*2d50*/  FADD.FTZ R110, R110, 1 ;  /* 0x3f8000006e6e7421 */ /* 0x002fe20000010000 */
[----:B------:R-:W-:Y:S01]  /*2d60*/  SHF.L.U32 R122, R101, 0x10, RZ ;  /* 0x00000010657a7819 */ /* 0x000fe200000006ff */
[----:B------:R-:W-:Y:S01]  /*2d70*/  FMUL.FTZ R98, R114, -1.4426950216293334961 ;  /* 0xbfb8aa3b72627820 */ /* 0x000fe20000410000 */
[----:B0-----:R-:W-:Y:S01]  /*2d80*/  FMUL.FTZ R34, R120, -1.4426950216293334961 ;  /* 0xbfb8aa3b78227820 */ /* 0x001fe20000410000 */
[----:B------:R-:W-:-:S03]  /*2d90*/  SHF.L.U32 R118, R99, 0x10, RZ ;  /* 0x0000001063767819 */ /* 0x000fc600000006ff */
[----:B------:R-:W-:Y:S08]  /*2da0*/  MUFU.EX2 R101, R34 ;  /* 0x0000002200657308 */ /* 0x000ff00000000800 */
[----:B------:R-:W-:Y:S01]  /*2db0*/  MUFU.RCP R99, R110 ;  /* 0x0000006e00637308 */ /* 0x000fe20000001000 */
[----:B------:R-:W-:-:S07]  /*2dc0*/  FMUL.FTZ R35, R118, -1.4426950216293334961 ;  /* 0xbfb8aa3b76237820 */ /* 0x000fce0000410000 */
[----:B------:R4:W0:Y:S01]  /*2dd0*/  MUFU.EX2 R115, R98 ;  /* 0x0000006200737308 */ /* 0x0008220000000800 */
[----:B------:R-:W-:Y:S01]  /*2de0*/  SHF.L.U32 R126, R102, 0x10, RZ ;  /* 0x00000010667e7819 */ /* 0x000fe200000006ff */
[----:B----4-:R-:W-:-:S06]  /*2df0*/  FADD.FTZ R98, R97, 1 ;  /* 0x3f80000061627421 */ /* 0x010fcc0000010000 */
[----:B------:R-:W1:Y:S08]  /*2e00*/  MUFU.EX2 R100, R35 ;  /* 0x0000002300647308 */ /* 0x000e700000000800 */
[----:B------:R4:W-:Y:S01]  /*2e10*/  MUFU.RCP R102, R98 ;  /* 0x0000006200667308 */ /* 0x0009e20000001000 */
[----:B0-----:R-:W-:Y:S01]  /*2e20*/  FADD.FTZ R115, R115, 1 ;  /* 0x3f80000073737421 */ /* 0x001fe20000010000 */
[----:B------:R-:W-:-:S06]  /*2e30*/  SHF.L.U32 R0, R0, 0x10, RZ ;  /* 0x0000001000007819 */ /* 0x000fcc00000006ff */
[----:B------:R-:W-:Y:S01]  /*2e40*/  MUFU.RCP R115, R115 ;  /* 0x0000007300737308 */ /* 0x000fe20000001000 */
[----:B------:R-:W-:Y:S01]  /*2e50*/  SHF.L.U32 R30, R30, 0x10, RZ ;  /* 0x000000101e1e7819 */ /* 0x000fe200000006ff */
[----:B------:R-:W-:Y:S01]  /*2e60*/  FADD.FTZ R117, R117, 1 ;  /* 0x3f80000075757421 */ /* 0x000fe20000010000 */
[----:B------:R-:W-:Y:S02]  /*2e70*/  SHF.L.U32 R33, R33, 0x10, RZ ;  /* 0x0000001021217819 */ /* 0x000fe400000006ff */
[----:B------:R-:W-:-:S03]  /*2e80*/  SHF.L.U32 R27, R27, 0x10, RZ ;  /* 0x000000101b1b7819 */ /* 0x000fc600000006ff */
[----:B------:R-:W-:Y:S01]  /*2e90*/  MUFU.RCP R117, R117 ;  /* 0x0000007500757308 */ /* 0x000fe20000001000 */
[----:B------:R-:W-:Y:S02]  /*2ea0*/  SHF.L.U32 R36, R36, 0x10, RZ ;  /* 0x0000001024247819 */ /* 0x000fe400000006ff */
[----:B------:R-:W-:Y:S02]  /*2eb0*/  SHF.L.U32 R31, R31, 0x10, RZ ;  /* 0x000000101f1f7819 */ /* 0x000fe400000006ff */
[----:B------:R-:W-:Y:S02]  /*2ec0*/  SHF.L.U32 R37, R37, 0x10, RZ ;  /* 0x0000001025257819 */ /* 0x000fe400000006ff */
[----:B------:R-:W-:Y:S02]  /*2ed0*/  SHF.L.U32 R110, R96, 0x10, RZ ;  /* 0x00000010606e7819 */ /* 0x000fe400000006ff */
[----:B------:R-:W-:Y:S01]  /*2ee0*/  ISETP.NE.AND P0, PT, R14, RZ, PT ;  /* 0x000000ff0e00720c */ /* 0x000fe20003f05270 */
[----:B--2---:R-:W-:Y:S04]  /*2ef0*/  STS.U16 [R78], R107 ;  /* 0x0000006b4e007388 */ /* 0x004fe80000000400 */
[----:B---3--:R-:W-:Y:S04]  /*2f00*/  STS.U16 [R79+0x40], R104 ;  /* 0x000040684f007388 */ /* 0x008fe80000000400 */
[----:B------:R-:W-:Y:S04]  /*2f10*/  STS.U16 [R80+0x80], R103 ;  /* 0x0000806750007388 */ /* 0x000fe80000000400 */
[----:B------:R-:W-:Y:S04]  /*2f20*/  STS.U16 [R82+0xc0], R105 ;  /* 0x0000c06952007388 */ /* 0x000fe80000000400 */
[----:B------:R-:W-:Y:S04]  /*2f30*/  STS.U16 [R83+0x100], R106 ;  /* 0x0001006a53007388 */ /* 0x000fe80000000400 */
[----:B------:R-:W-:Y:S04]  /*2f40*/  STS.U16 [R84+0x140], R109 ;  /* 0x0001406d54007388 */ /* 0x000fe80000000400 */
[----:B------:R0:W-:Y:S04]  /*2f50*/  STS.U16 [R85+0x180], R108 ;  /* 0x0001806c55007388 */ /* 0x0001e80000000400 */
[----:B------:R-:W-:Y:S01]  /*2f60*/  STS.U16 [R86+0x1c0], R111 ;  /* 0x0001c06f56007388 */ /* 0x000fe20000000400 */
[----:B------:R-:W-:-:S03]  /*2f70*/  NOP ;  /* 0x0000000000007918 */ /* 0x000fc60000000000 */
[----:B------:R-:W2:Y:S04]  /*2f80*/  LDS.U16 R28, [R87] ;  /* 0x00000000571c7984 */ /* 0x000ea80000000400 */
[----:B------:R-:W3:Y:S04]  /*2f90*/  LDS.U16 R29, [R87+0x2] ;  /* 0x00000200571d7984 */ /* 0x000ee80000000400 */
[----:B------:R-:W5:Y:S04]  /*2fa0*/  LDS.U16 R34, [R87+0x4] ;  /* 0x0000040057227984 */ /* 0x000f680000000400 */
[----:B------:R-:W5:Y:S01]  /*2fb0*/  LDS.U16 R97, [R87+0x8] ;  /* 0x0000080057617984 */ /* 0x000f620000000400 */
[----:B0-----:R-:W-:-:S03]  /*2fc0*/  FADD.FTZ R108, R101, 1 ;  /* 0x3f800000656c7421 */ /* 0x001fc60000010000 */
[----:B----4-:R-:W0:Y:S01]  /*2fd0*/  LDS.U16 R98, [R87+0xa] ;  /* 0x00000a0057627984 */ /* 0x010e220000000400 */
[----:B------:R-:W-:-:S03]  /*2fe0*/  FMUL.FTZ R103, R122, -1.4426950216293334961 ;  /* 0xbfb8aa3b7a677820 */ /* 0x000fc60000410000 */
[----:B------:R-:W-:Y:S01]  /*2ff0*/  LDS.U16 R35, [R87+0x6] ;  /* 0x0000060057237984 */ /* 0x000fe20000000400 */
[----:B------:R4:W5:Y:S01]  /*3000*/  MUFU.EX2 R109, R103 ;  /* 0x00000067006d7308 */ /* 0x0009620000000800 */
[----:B------:R-:W-:Y:S01]  /*3010*/  FMUL.FTZ R104, R126, -1.4426950216293334961 ;  /* 0xbfb8aa3b7e687820 */ /* 0x000fe20000410000 */
[----:B-1----:R-:W-:Y:S01]  /*3020*/  FADD.FTZ R106, R100, 1 ;  /* 0x3f800000646a7421 */ /* 0x002fe20000010000 */
[----:B--2---:R-:W-:Y:S02]  /*3030*/  SHF.L.U32 R101, R28, 0x10, RZ ;  /* 0x000000101c657819 */ /* 0x004fe400000006ff */
[----:B------:R-:W1:Y:S01]  /*3040*/  LDS.U16 R28, [R87+0xc] ;  /* 0x00000c00571c7984 */ /* 0x000e620000000400 */
[----:B---3--:R-:W-:Y:S02]  /*3050*/  IMAD.U32 R105, R29, 0x10000, RZ ;  /* 0x000100001d697824 */ /* 0x008fe400078e00ff */
[----:B------:R-:W-:-:S04]  /*3060*/  FADD.FTZ R29, -R99, 1 ;  /* 0x3f800000631d7421 */ /* 0x000fc80000010100 */
[----:B----4-:R-:W-:Y:S02]  /*3070*/  FFMA.FTZ R103, R112, R29, 1 ;  /* 0x3f80000070677423 */ /* 0x010fe4000001001d */
[----:B------:R-:W2:Y:S01]  /*3080*/  LDS.U16 R29, [R87+0xe] ;  /* 0x00000e00571d7984 */ /* 0x000ea20000000400 */
[----:B------:R-:W3:Y:S01]  /*3090*/  MUFU.EX2 R121, R104 ;  /* 0x0000006800797308 */ /* 0x000ee20000000800 */
[----:B------:R-:W-:-:S04]  /*30a0*/  FMUL.FTZ R100, R0, R101 ;  /* 0x0000006500647220 */ /* 0x000fc80000410000 */
[----:B------:R-:W-:-:S03]  /*30b0*/  FMUL.FTZ R100, R99, R100 ;  /* 0x0000006463647220 */ /* 0x000fc60000410000 */
[----:B------:R4:W0:Y:S01]  /*30c0*/  MUFU.RCP R119, R106 ;  /* 0x0000006a00777308 */ /* 0x0008220000001000 */
[----:B------:R-:W-:Y:S01]  /*30d0*/  FMUL.FTZ R100, R100, R103 ;  /* 0x0000006764647220 */ /* 0x000fe20000410000 */
[----:B-----5:R-:W-:Y:S01]  /*30e0*/  SHF.L.U32 R103, R34, 0x10, RZ ;  /* 0x0000001022677819 */ /* 0x020fe200000006ff */
[----:B------:R-:W-:-:S05]  /*30f0*/  IMAD.U32 R97, R97, 0x10000, RZ ;  /* 0x0001000061617824 */ /* 0x000fca00078e00ff */
[----:B------:R-:W5:Y:S01]  /*3100*/  MUFU.RCP R123, R108 ;  /* 0x0000006c007b7308 */ /* 0x000f620000001000 */
[----:B----4-:R-:W-:Y:S01]  /*3110*/  FADD.FTZ R106, R109, 1 ;  /* 0x3f8000006d6a7421 */ /* 0x010fe20000010000 */
[----:B------:R-:W-:Y:S01]  /*3120*/  FADD.FTZ R109, -R115, 1 ;  /* 0x3f800000736d7421 */ /* 0x000fe20000010100 */
[----:B------:R-:W-:Y:S01]  /*3130*/  FMUL.FTZ R34, R30, R103 ;  /* 0x000000671e227220 */ /* 0x000fe20000410000 */
[----:B---3--:R-:W-:Y:S02]  /*3140*/  FADD.FTZ R128, R121, 1 ;  /* 0x3f80000079807421 */ /* 0x008fe40000010000 */
[----:B------:R-:W-:Y:S01]  /*3150*/  FFMA.FTZ R109, R114, R109, 1 ;  /* 0x3f800000726d7423 */ /* 0x000fe2000001006d */
[----:B------:R-:W-:Y:S01]  /*3160*/  FMUL.FTZ R34, R115, R34 ;  /* 0x0000002273227220 */ /* 0x000fe20000410000 */
[----:B------:R3:W4:Y:S01]  /*3170*/  MUFU.RCP R125, R106 ;  /* 0x0000006a007d7308 */ /* 0x0007220000001000 */
[----:B0-----:R-:W-:Y:S02]  /*3180*/  FADD.FTZ R121, -R119, 1 ;  /* 0x3f80000077797421 */ /* 0x001fe40000010100 */
[----:B------:R-:W-:Y:S01]  /*3190*/  FMUL.FTZ R34, R34, R109 ;  /* 0x0000006d22227220 */ /* 0x000fe20000410000 */
[----:B------:R-:W-:Y:S01]  /*31a0*/  SHF.L.U32 R109, R98, 0x10, RZ ;  /* 0x00000010626d7819 */ /* 0x000fe200000006ff */
[----:B------:R-:W-:-:S03]  /*31b0*/  FFMA.FTZ R121, R118, R121, 1 ;  /* 0x3f80000076797423 */ /* 0x000fc60000010079 */
[----:B------:R2:W0:Y:S01]  /*31c0*/  MUFU.RCP R129, R128 ;  /* 0x0000008000817308 */ /* 0x0004220000001000 */
[----:B---3--:R-:W-:-:S04]  /*31d0*/  FMUL.FTZ R106, R33, R97 ;  /* 0x00000061216a7220 */ /* 0x008fc80000410000 */
[----:B------:R-:W-:Y:S01]  /*31e0*/  FMUL.FTZ R106, R119, R106 ;  /* 0x0000006a776a7220 */ /* 0x000fe20000410000 */
[----:B-1----:R-:W-:Y:S01]  /*31f0*/  SHF.L.U32 R124, R28, 0x10, RZ ;  /* 0x000000101c7c7819 */ /* 0x002fe200000006ff */
[----:B------:R-:W-:Y:S01]  /*3200*/  FADD.FTZ R104, -R102, 1 ;  /* 0x3f80000066687421 */ /* 0x000fe20000010100 */
[----:B------:R-:W-:Y:S01]  /*3210*/  FMUL.FTZ R107, R27, R105 ;  /* 0x000000691b6b7220 */ /* 0x000fe20000410000 */
[----:B------:R-:W-:Y:S01]  /*3220*/  FMUL.FTZ R106, R106, R121 ;  /* 0x000000796a6a7220 */ /* 0x000fe20000410000 */
[----:B-----5:R-:W-:Y:S01]  /*3230*/  FADD.FTZ R121, -R123, 1 ;  /* 0x3f8000007b797421 */ /* 0x020fe20000010100 */
[----:B------:R-:W-:Y:S01]  /*3240*/  FMUL.FTZ R28, R36, R109 ;  /* 0x0000006d241c7220 */ /* 0x000fe20000410000 */
[----:B------:R-:W-:Y:S01]  /*3250*/  FFMA.FTZ R104, R113, R104, 1 ;  /* 0x3f80000071687423 */ /* 0x000fe20000010068 */
[----:B------:R-:W-:Y:S01]  /*3260*/  FMUL.FTZ R107, R102, R107 ;  /* 0x0000006b666b7220 */ /* 0x000fe20000410000 */
[----:B------:R-:W-:Y:S01]  /*3270*/  SHF.L.U32 R35, R35, 0x10, RZ ;  /* 0x0000001023237819 */ /* 0x000fe200000006ff */
[----:B------:R-:W-:Y:S01]  /*3280*/  FFMA.FTZ R121, R120, R121, 1 ;  /* 0x3f80000078797423 */ /* 0x000fe20000010079 */
[----:B------:R-:W-:Y:S01]  /*3290*/  FMUL.FTZ R28, R123, R28 ;  /* 0x0000001c7b1c7220 */ /* 0x000fe20000410000 */
[----:B--2---:R-:W-:-:S02]  /*32a0*/  IMAD.U32 R128, R29, 0x10000, RZ ;  /* 0x000100001d807824 */ /* 0x004fc400078e00ff */
[----:B------:R-:W-:Y:S01]  /*32b0*/  FMUL.FTZ R107, R107, R104 ;  /* 0x000000686b6b7220 */ /* 0x000fe20000410000 */
[----:B------:R-:W-:Y:S01]  /*32c0*/  FADD.FTZ R111, -R117, 1 ;  /* 0x3f800000756f7421 */ /* 0x000fe20000010100 */
[----:B------:R-:W-:Y:S01]  /*32d0*/  FMUL.FTZ R121, R28, R121 ;  /* 0x000000791c797220 */ /* 0x000fe20000410000 */
[----:B------:R-:W-:Y:S01]  /*32e0*/  FMUL.FTZ R104, R31, R35 ;  /* 0x000000231f687220 */ /* 0x000fe20000410000 */
[----:B----4-:R-:W-:Y:S01]  /*32f0*/  FADD.FTZ R127, -R125, 1 ;  /* 0x3f8000007d7f7421 */ /* 0x010fe20000010100 */
[----:B------:R-:W-:Y:S01]  /*3300*/  FMUL.FTZ R96, R37, R124 ;  /* 0x0000007c25607220 */ /* 0x000fe20000410000 */
[----:B0-----:R-:W-:Y:S01]  /*3310*/  FADD.FTZ R29, -R129, 1 ;  /* 0x3f800000811d7421 */ /* 0x001fe20000010100 */
        /* <DEDUP_REMOVED lines=44> */
[----:B------:R-:W1:Y:S03]  /*35e0*/  LDCU.64 UR6, c[0x0][0x490] ;  /* 0x00009200ff0677ac */ /* 0x000e660008000a00 */
[----:B------:R-:W-:Y:S02]  /*35f0*/  IADD3.X R34, PT, PT, RZ, R34, RZ, P1, !PT ;  /* 0x00000022ff227210 */ /* 0x000fe40000ffe4ff */
        /* <DEDUP_REMOVED lines=62> */
[----:B------:R2:W-:Y:S04]  /*39e0*/  STS.U16 [R87+0xa], R30 ;  /* 0x00000a1e57007388 */ /* 0x0005e80000000400 */
        /* <DEDUP_REMOVED lines=9> */
[----:B--2---:R-:W-:Y:S01]  /*3a80*/  IMAD R30, R39, R115, R29 ;  /* 0x00000073271e7224 */ /* 0x004fe200078e021d */
        /* <DEDUP_REMOVED lines=28> */
.L_x_8636:
        /* <DEDUP_REMOVED lines=15> */
[----:B------:R-:W-:-:S02]  /*3d40*/  HFMA2 R103, -RZ, RZ, 0, 0 ;  /* 0x00000000ff677431 */ /* 0x000fc400000001ff */
[----:B------:R-:W-:Y:S01]  /*3d50*/  IMAD.MOV.U32 R116, RZ, RZ, RZ ;  /* 0x000000ffff747224 */ /* 0x000fe200078e00ff */
[----:B------:R-:W-:Y:S01]  /*3d60*/  MOV R99, RZ ;  /* 0x000000ff00637202 */ /* 0x000fe20000000f00 */
[----:B------:R-:W-:Y:S01]  /*3d70*/  FFMA.FTZ R47, R104, R119, R47 ;  /* 0x00000077682f7223 */ /* 0x000fe2000001002f */
[----:B-1----:R-:W-:Y:S01]  /*3d80*/  UISETP.GE.AND UP0, UPT, UR4, 0x1, UPT ;  /* 0x000000010400788c */ /* 0x002fe2000bf06270 */
[----:B------:R-:W-:Y:S01]  /*3d90*/  MOV R101, RZ ;  /* 0x000000ff00657202 */ /* 0x000fe20000000f00 */
[----:B------:R-:W-:Y:S02]  /*3da0*/  IMAD.MOV.U32 R120, RZ, RZ, RZ ;  /* 0x000000ffff787224 */ /* 0x000fe400078e00ff */
[----:B------:R-:W-:Y:S01]  /*3db0*/  FFMA.FTZ R47, R106, R121, R47 ;  /* 0x000000796a2f7223 */ /* 0x000fe2000001002f */
[----:B------:R-:W-:Y:S01]  /*3dc0*/  MOV R105, RZ ;  /* 0x000000ff00697202 */ /* 0x000fe20000000f00 */
[-C--:B------:R-:W-:Y:S01]  /*3dd0*/  FMUL.FTZ R125, R0, R41.reuse ;  /* 0x00000029007d7220 */ /* 0x080fe20000410000 */
[-C--:B------:R-:W-:Y:S01]  /*3de0*/  FMUL.FTZ R124, R98, R41.reuse ;  /* 0x00000029627c7220 */ /* 0x080fe20000410000 */
[----:B------:R-:W-:Y:S01]  /*3df0*/  FFMA.FTZ R47, R108, R122, R47 ;  /* 0x0000007a6c2f7223 */ /* 0x000fe2000001002f */
        /* <DEDUP_REMOVED lines=10> */
[C---:B------:R-:W-:Y:S01]  /*3ea0*/  ISETP.NE.AND P2, PT, R55.reuse, 0x1, PT ;  /* 0x000000013700780c */ /* 0x040fe20003f45270 */
[----:B------:R-:W-:Y:S01]  /*3eb0*/  FMUL.FTZ R133, R96, R95 ;  /* 0x0000005f60857220 */ /* 0x000fe20000410000 */
[----:B------:R-:W-:Y:S01]  /*3ec0*/  SHF.L.U32 R141, R55, 0x8, RZ ;  /* 0x00000008378d7819 */ /* 0x000fe200000006ff */
[----:B------:R-:W-:Y:S01]  /*3ed0*/  FMUL.FTZ R134, R109, R88 ;  /* 0x000000586d867220 */ /* 0x000fe20000410000 */
[----:B------:R-:W-:Y:S01]  /*3ee0*/  IADD3 R22, P0, PT, R6, R8, RZ ;  /* 0x0000000806167210 */ /* 0x000fe20007f1e0ff */
[----:B------:R-:W-:Y:S01]  /*3ef0*/  FMUL.FTZ R135, R111, R89 ;  /* 0x000000596f877220 */ /* 0x000fe20000410000 */
[----:B------:R-:W-:Y:S01]  /*3f00*/  ISETP.GE.AND P1, PT, R58, R77, PT ;  /* 0x0000004d3a00720c */ /* 0x000fe20003f26270 */
        /* <DEDUP_REMOVED lines=22> */
.L_x_8659:
[----:B------:R-:W-:Y:S02]  /*4070*/  HFMA2 R3, -RZ, RZ, 0, 0 ;  /* 0x00000000ff037431 */ /* 0x000fe400000001ff */
[----:B------:R-:W-:Y:S01]  /*4080*/  IMAD.MOV.U32 R2, RZ, RZ, R58 ;  /* 0x000000ffff027224 */ /* 0x000fe200078e003a */
[-C--:B------:R-:W-:Y:S02]  /*4090*/  ISETP.GE.AND P5, PT, R69, R77.reuse, PT ;  /* 0x0000004d4500720c */ /* 0x080fe40003fa6270 */
[----:B------:R-:W-:Y:S01]  /*40a0*/  ISETP.GE.AND P3, PT, R68, R77, PT ;  /* 0x0000004d4400720c */ /* 0x000fe20003f66270 */
[----:B01----:R-:W-:-:S04]  /*40b0*/  IMAD.WIDE.U32 R36, R26, UR4, R2 ;  /* 0x000000041a247c25 */ /* 0x003fc8000f8e0002 */
[----:B------:R-:W-:Y:S01]  /*40c0*/  IMAD R3, R27, UR4, R37 ;  /* 0x000000041b037c24 */ /* 0x000fe2000f8e0225 */
[----:B------:R-:W-:-:S04]  /*40d0*/  LEA R2, P0, R36, R53, 0x1 ;  /* 0x0000003524027211 */ /* 0x000fc800078008ff */
[----:B------:R-:W-:-:S05]  /*40e0*/  LEA.HI.X R3, R36, R54, R3, 0x1, P0 ;  /* 0x0000003624037211 */ /* 0x000fca00000f0c03 */
[----:B------:R-:W3:Y:S04]  /*40f0*/  @!P1 LDG.E.U16 R145, desc[UR16][R2.64] ;  /* 0x0000001002919981 */ /* 0x000ee8000c1e1500 */
[----:B------:R-:W5:Y:S04]  /*4100*/  @!P5 LDG.E.U16 R144, desc[UR16][R2.64+0x80] ;  /* 0x000080100290d981 */ /* 0x000f68000c1e1500 */
[----:B------:R-:W5:Y:S01]  /*4110*/  @!P3 LDG.E.U16 R142, desc[UR16][R2.64+0x40] ;  /* 0x00004010028eb981 */ /* 0x000f62000c1e1500 */
[----:B------:R-:W-:Y:S02]  /*4120*/  MOV R36, R12 ;  /* 0x0000000c00247202 */ /* 0x000fe40000000f00 */
[----:B------:R-:W-:-:S02]  /*4130*/  MOV R37, R49 ;  /* 0x0000003100257202 */ /* 0x000fc40000000f00 */
[----:B------:R-:W-:Y:S02]  /*4140*/  MOV R112, R10 ;  /* 0x0000000a00707202 */ /* 0x000fe40000000f00 */
[----:B------:R-:W-:Y:S01]  /*4150*/  MOV R113, R51 ;  /* 0x0000003300717202 */ /* 0x000fe20000000f00 */
[----:B--2---:R-:W-:-:S04]  /*4160*/  IMAD.WIDE.U32 R114, R30, UR4, R36 ;  /* 0x000000041e727c25 */ /* 0x004fc8000f8e0024 */
[----:B------:R-:W-:Y:S01]  /*4170*/  IMAD R37, R31, UR4, R115 ;  /* 0x000000041f257c24 */ /* 0x000fe2000f8e0273 */
[----:B------:R-:W-:Y:S01]  /*4180*/  LEA R36, P0, R114, R34, 0x2 ;  /* 0x0000002272247211 */ /* 0x000fe200078010ff */
[----:B----4-:R-:W-:-:S04]  /*4190*/  IMAD.WIDE.U32 R112, R28, UR4, R112 ;  /* 0x000000041c707c25 */ /* 0x010fc8000f8e0070 */
[----:B------:R-:W-:Y:S01]  /*41a0*/  HFMA2 R143, -RZ, RZ, 0, 0 ;  /* 0x00000000ff8f7431 */ /* 0x000fe200000001ff */
[----:B------:R-:W-:Y:S01]  /*41b0*/  LEA.HI.X R37, R114, R35, R37, 0x2, P0 ;  /* 0x0000002372257211 */ /* 0x000fe200000f1425 */
[----:B------:R-:W-:Y:S01]  /*41c0*/  IMAD R115, R29, UR4, R113 ;  /* 0x000000041d737c24 */ /* 0x000fe2000f8e0271 */
[----:B-1----:R-:W-:Y:S01]  /*41d0*/  LEA R114, P4, R112, R32, 0x2 ;  /* 0x0000002070727211 */ /* 0x002fe200078810ff */
[----:B------:R-:W-:-:S03]  /*41e0*/  IMAD.MOV.U32 R113, RZ, RZ, RZ ;  /* 0x000000ffff717224 */ /* 0x000fc600078e00ff */
[----:B------:R-:W-:Y:S02]  /*41f0*/  LEA.HI.X R115, R112, R33, R115, 0x2, P4 ;  /* 0x0000002170737211 */ /* 0x000fe400020f1473 */
[-C--:B------:R-:W-:Y:S01]  /*4200*/  ISETP.GE.AND P4, PT, R71, R77.reuse, PT ;  /* 0x0000004d4700720c */ /* 0x080fe20003f86270 */
[----:B------:R-:W2:Y:S01]  /*4210*/  LDG.E R112, desc[UR16][R36.64] ;  /* 0x0000001024707981 */ /* 0x000ea2000c1e1900 */
[-C--:B------:R-:W-:Y:S02]  /*4220*/  ISETP.GE.AND P0, PT, R70, R77.reuse, PT ;  /* 0x0000004d4600720c */ /* 0x080fe40003f06270 */
[----:B------:R-:W-:Y:S01]  /*4230*/  ISETP.GE.AND P6, PT, R74, R77, PT ;  /* 0x0000004d4a00720c */ /* 0x000fe20003fc6270 */
[----:B------:R-:W4:-:S12]  /*4240*/  LDG.E R114, desc[UR16][R114.64] ;  /* 0x0000001072727981 */ /* 0x000f18000c1e1900 */
        /* <DEDUP_REMOVED lines=10> */
[----:B------:R-:W-:Y:S01]  /*42f0*/  MOV R144, RZ ;  /* 0x000000ff00907202 */ /* 0x000fe20000000f00 */
[----:B0-----:R-:W-:Y:S01]  /*4300*/  HFMA2 R2, -RZ, RZ, 0, 0 ;  /* 0x00000000ff027431 */ /* 0x001fe200000001ff */
[----:B------:R-:W-:Y:S01]  /*4310*/  PRMT R3, R113, 0x7632, R3 ;  /* 0x0000763271037816 */ /* 0x000fe20000000003 */
[----:B------:R0:W-:Y:S04]  /*4320*/  STS.U16 [R78], R113 ;  /* 0x000000714e007388 */ /* 0x0001e80000000400 */
[----:B------:R1:W-:Y:S01]  /*4330*/  STS.U16 [R79+0x40], R3 ;  /* 0x000040034f007388 */ /* 0x0003e20000000400 */
[----:B------:R-:W1:Y:S01]  /*4340*/  S2UR UR6, SR_CgaCtaId ;  /* 0x00000000000679c3 */ /* 0x000e620000008800 */
[----:B--2---:R-:W-:-:S04]  /*4350*/  FMUL.FTZ R148, R112, 1.4426950216293334961 ;  /* 0x3fb8aa3b70947820 */ /* 0x004fc80000410000 */
[C---:B------:R-:W-:Y:S01]  /*4360*/  FMUL.FTZ R36, R148.reuse, R95 ;  /* 0x0000005f94247220 */ /* 0x040fe20000410000 */
[----:B0-----:R-:W-:Y:S01]  /*4370*/  FMUL.FTZ R113, R148, R88 ;  /* 0x0000005894717220 */ /* 0x001fe20000410000 */
[----:B------:R-:W-:-:S04]  /*4380*/  UMOV UR5, 0x400 ;  /* 0x0000040000057882 */ /* 0x000fc80000000000 */
[----:B------:R-:W0:Y:S08]  /*4390*/  MUFU.EX2 R36, R36 ;  /* 0x0000002400247308 */ /* 0x000e300000000800 */
[----:B------:R-:W2:Y:S01]  /*43a0*/  MUFU.EX2 R113, R113 ;  /* 0x0000007100717308 */ /* 0x000ea20000000800 */
[----:B-1----:R-:W-:Y:S01]  /*43b0*/  ULEA UR5, UR6, UR5, 0x18 ;  /* 0x0000000506057291 */ /* 0x002fe2000f8ec0ff */
[----:B------:R-:W-:Y:S01]  /*43c0*/  BSSY.RECONVERGENT B0, `(.L_x_8638) ;  /* 0x000004c000007945 */ /* 0x000fe20003800200 */
[----:B---3--:R-:W-:-:S02]  /*43d0*/  @!P4 PRMT R144, R145, 0x5410, RZ ;  /* 0x000054109190c816 */ /* 0x008fc400000000ff */
[----:B-----5:R-:W-:-:S04]  /*43e0*/  @!P0 PRMT R143, R143, 0x5410, R142 ;  /* 0x000054108f8f8816 */ /* 0x020fc8000000008e */
[----:B------:R-:W-:Y:S02]  /*43f0*/  PRMT R115, R143, 0x7632, R115 ;  /* 0x000076328f737816 */ /* 0x000fe40000000073 */
[----:B----4-:R-:W-:Y:S02]  /*4400*/  @!P5 PRMT R2, R146, 0x5410, RZ ;  /* 0x000054109202d816 */ /* 0x010fe400000000ff */
[----:B------:R-:W-:Y:S02]  /*4410*/  @!P3 PRMT R144, R144, 0x5410, R37 ;  /* 0x000054109090b816 */ /* 0x000fe40000000025 */
[----:B------:R-:W-:Y:S02]  /*4420*/  @!P6 PRMT R2, R2, 0x5410, R147 ;  /* 0x000054100202e816 */ /* 0x000fe40000000093 */
[----:B------:R-:W-:Y:S01]  /*4430*/  PRMT R3, R144, 0x7632, R3 ;  /* 0x0000763290037816 */ /* 0x000fe20000000003 */
        /* <DEDUP_REMOVED lines=9> */
[----:B------:R-:W0:Y:S04]  /*44d0*/  LDS.U16 R149, [R87+0x6] ;  /* 0x0000060057957984 */ /* 0x000e280000000400 */
[----:B------:R-:W2:Y:S04]  /*44e0*/  LDS.U16 R151, [R87+0x8] ;  /* 0x0000080057977984 */ /* 0x000ea80000000400 */
[----:B------:R-:W2:Y:S04]  /*44f0*/  LDS.U16 R165, [R87] ;  /* 0x0000000057a57984 */ /* 0x000ea80000000400 */
[----:B------:R-:W2:Y:S04]  /*4500*/  LDS.U16 R153, [R87+0xa] ;  /* 0x00000a0057997984 */ /* 0x000ea80000000400 */
[----:B------:R-:W2:Y:S04]  /*4510*/  LDS.U16 R145, [R87+0xc] ;  /* 0x00000c0057917984 */ /* 0x000ea80000000400 */
[----:B------:R-:W2:Y:S04]  /*4520*/  LDS.U16 R163, [R87+0x2] ;  /* 0x0000020057a37984 */ /* 0x000ea80000000400 */
[----:B------:R-:W2:Y:S01]  /*4530*/  LDS.U16 R147, [R87+0xe] ;  /* 0x00000e0057937984 */ /* 0x000ea20000000400 */
[C---:B------:R-:W-:Y:S01]  /*4540*/  FMUL.FTZ R142, R148.reuse, R89 ;  /* 0x00000059948e7220 */ /* 0x040fe20000410000 */
[C---:B-1----:R-:W-:Y:S01]  /*4550*/  FMUL.FTZ R115, R148.reuse, R90 ;  /* 0x0000005a94737220 */ /* 0x042fe20000410000 */
[C---:B---3--:R-:W-:Y:S01]  /*4560*/  FMUL.FTZ R144, R148.reuse, R91 ;  /* 0x0000005b94907220 */ /* 0x048fe20000410000 */
[----:B----4-:R-:W-:Y:S01]  /*4570*/  FMUL.FTZ R37, R148, R92 ;  /* 0x0000005c94257220 */ /* 0x010fe20000410000 */
[----:B------:R-:W-:Y:S01]  /*4580*/  ISETP.NE.AND P3, PT, R14, RZ, PT ;  /* 0x000000ff0e00720c */ /* 0x000fe20003f65270 */
[----:B------:R-:W-:Y:S01]  /*4590*/  FMUL.FTZ R146, R148, R93 ;  /* 0x0000005d94927220 */ /* 0x000fe20000410000 */
[----:B------:R-:W-:Y:S01]  /*45a0*/  IADD3 R3, PT, PT, R166, UR4, RZ ;  /* 0x00000004a6037c10 */ /* 0x000fe2000fffe0ff */
[----:B------:R-:W-:Y:S01]  /*45b0*/  FMUL.FTZ R143, R148, R94 ;  /* 0x0000005e948f7220 */ /* 0x000fe20000410000 */
[----:B------:R-:W-:-:S02]  /*45c0*/  ISETP.NE.AND P0, PT, R14, 0x1f, PT ;  /* 0x0000001f0e00780c */ /* 0x000fc40003f05270 */
[----:B------:R-:W-:Y:S01]  /*45d0*/  SEL R3, R3, R56, !P3 ;  /* 0x0000003803037207 */ /* 0x000fe20005800000 */
[----:B------:R-:W1:Y:S01]  /*45e0*/  MUFU.EX2 R142, R142 ;  /* 0x0000008e008e7308 */ /* 0x000e620000000800 */
[----:B-----5:R-:W-:Y:S02]  /*45f0*/  SHF.L.U32 R161, R161, 0x10, RZ ;  /* 0x00000010a1a17819 */ /* 0x020fe400000006ff */
[----:B------:R-:W-:Y:S02]  /*4600*/  LEA R3, R3, UR5, 0x2 ;  /* 0x0000000503037c11 */ /* 0x000fe4000f8e10ff */
[----:B0-----:R-:W-:-:S03]  /*4610*/  SHF.L.U32 R149, R149, 0x10, RZ ;  /* 0x0000001095957819 */ /* 0x001fc600000006ff */
[----:B------:R-:W0:Y:S01]  /*4620*/  MUFU.EX2 R115, R115 ;  /* 0x0000007300737308 */ /* 0x000e220000000800 */
[----:B--2---:R-:W-:Y:S02]  /*4630*/  SHF.L.U32 R151, R151, 0x10, RZ ;  /* 0x0000001097977819 */ /* 0x004fe400000006ff */
[----:B------:R-:W-:-:S05]  /*4640*/  SHF.L.U32 R165, R165, 0x10, RZ ;  /* 0x00000010a5a57819 */ /* 0x000fca00000006ff */
[----:B------:R-:W2:Y:S01]  /*4650*/  MUFU.EX2 R144, R144 ;  /* 0x0000009000907308 */ /* 0x000ea20000000800 */
[----:B------:R-:W-:Y:S02]  /*4660*/  SHF.L.U32 R153, R153, 0x10, RZ ;  /* 0x0000001099997819 */ /* 0x000fe400000006ff */
[----:B------:R-:W-:-:S05]  /*4670*/  SHF.L.U32 R145, R145, 0x10, RZ ;  /* 0x0000001091917819 */ /* 0x000fca00000006ff */
[----:B------:R-:W3:Y:S01]  /*4680*/  MUFU.EX2 R37, R37 ;  /* 0x0000002500257308 */ /* 0x000ee20000000800 */
[----:B------:R-:W-:Y:S02]  /*4690*/  IMAD.U32 R163, R163, 0x10000, RZ ;  /* 0x00010000a3a37824 */ /* 0x000fe400078e00ff */
[----:B------:R-:W-:Y:S01]  /*46a0*/  FMUL.FTZ R157, R114, R161 ;  /* 0x000000a1729d7220 */ /* 0x000fe20000410000 */
[----:B------:R-:W-:-:S04]  /*46b0*/  IMAD.U32 R147, R147, 0x10000, RZ ;  /* 0x0001000093937824 */ /* 0x000fc800078e00ff */
        /* <DEDUP_REMOVED lines=20> */
[----:B------:R-:W-:Y:S02]  /*4800*/  ISETP.NE.AND P0, PT, R55, UR7, PT ;  /* 0x0000000737007c0c */ /* 0x000fe4000bf05270 */
[----:B------:R-:W-:-:S11]  /*4810*/  MOV R156, 0x3f800000 ;  /* 0x3f800000009c7802 */ /* 0x000fd60000000f00 */
[----:B------:R-:W-:Y:S05]  /*4820*/  @!P0 BRA `(.L_x_8640) ;  /* 0x0000000000148947 */ /* 0x000fea0003800000 */
[----:B------:R-:W-:-:S04]  /*4830*/  IADD3 R2, PT, PT, R141, UR4, RZ ;  /* 0x000000048d027c10 */ /* 0x000fc8000fffe0ff */
[----:B------:R-:W-:-:S05]  /*4840*/  LEA R2, R2, UR5, 0x2 ;  /* 0x0000000502027c11 */ /* 0x000fca000f8e10ff */
[----:B------:R2:W3:Y:S01]  /*4850*/  LDS R156, [R2+0x878] ;  /* 0x00087800029c7984 */ /* 0x0004e20000000800 */
[----:B------:R-:W-:Y:S05]  /*4860*/  BRA `(.L_x_8640) ;  /* 0x0000000000047947 */ /* 0x000fea0003800000 */
.L_x_8639:
[----:B------:R0:W1:Y:S02]  /*4870*/  LDS R156, [R160+0x107c] ;  /* 0x00107c00a09c7984 */ /* 0x0000640000000800 */
.L_x_8640:
[----:B------:R-:W-:Y:S05]  /*4880*/  BSYNC.RECONVERGENT B0 ;  /* 0x0000000000007941 */ /* 0x000fea0003800200 */
.L_x_8638:
[----:B------:R-:W4:Y:S01]  /*4890*/  @P2 LDC R3, c[0x0][0x38c] ;  /* 0x0000e300ff032b82 */ /* 0x000f220000000800 */
[----:B------:R-:W-:Y:S01]  /*48a0*/  MOV R162, RZ ;  /* 0x000000ff00a27202 */ /* 0x000fe20000000f00 */
[----:B----4-:R-:W-:-:S04]  /*48b0*/  @P2 IMAD R3, R132, R3, UR4 ;  /* 0x0000000484032e24 */ /* 0x010fc8000f8e0203 */
[----:B--2---:R-:W-:-:S05]  /*48c0*/  @P2 IMAD.WIDE R2, R3, 0x8, R20 ;  /* 0x0000000803022825 */ /* 0x004fca00078e0214 */
[----:B------:R2:W4:Y:S01]  /*48d0*/  @P2 LDG.E R162, desc[UR16][R2.64+0x4] ;  /* 0x0000041002a22981 */ /* 0x000522000c1e1900 */
[-C--:B------:R-:W-:Y:S01]  /*48e0*/  FFMA.FTZ R164, R133, R113.reuse, R134 ;  /* 0x0000007185a47223 */ /* 0x080fe20000010086 */
[----:B------:R-:W-:Y:S01]  /*48f0*/  FMUL.FTZ R169, R36, R113 ;  /* 0x0000007124a97220 */ /* 0x000fe20000410000 */
[----:B-1-3--:R-:W-:Y:S01]  /*4900*/  FMUL.FTZ R173, R143, R156 ;  /* 0x0000009c8fad7220 */ /* 0x00afe20000410000 */
[----:B------:R-:W-:Y:S01]  /*4910*/  ISETP.GE.AND P0, PT, R81, 0x1, PT ;  /* 0x000000015100780c */ /* 0x000fe20003f06270 */
[----:B------:R-:W-:Y:S01]  /*4920*/  FFMA.FTZ R164, R142, R164, R135 ;  /* 0x000000a48ea47223 */ /* 0x000fe20000010087 */
[----:B------:R-:W-:Y:S01]  /*4930*/  ISETP.NE.AND P4, PT, R158, 0x1f, PT ;  /* 0x0000001f9e00780c */ /* 0x000fe20003f85270 */
[----:B------:R-:W-:Y:S01]  /*4940*/  FMUL.FTZ R170, R146, R173 ;  /* 0x000000ad92aa7220 */ /* 0x000fe20000410000 */
[----:B------:R-:W-:Y:S01]  /*4950*/  ISETP.GT.U32.AND P5, PT, R158, 0x17, PT ;  /* 0x000000179e00780c */ /* 0x000fe20003fa4070 */
[----:B------:R-:W-:Y:S01]  /*4960*/  FFMA.FTZ R164, R115, R164, R136 ;  /* 0x000000a473a47223 */ /* 0x000fe20000010088 */
[----:B--2---:R-:W-:Y:S01]  /*4970*/  FFMA.FTZ R2, R143, R167, R154 ;  /* 0x000000a78f027223 */ /* 0x004fe2000001009a */
        /* <DEDUP_REMOVED lines=12> */
[----:B------:R-:W1:Y:S01]  /*4a40*/  SHFL.UP PT, R169, R171, 0x1, RZ ;  /* 0x04200000aba97989 */ /* 0x000e6200000e00ff */
        /* <DEDUP_REMOVED lines=11> */
[----:B------:R-:W3:Y:S01]  /*4b00*/  SHFL.UP PT, R3, R164, 0x1, RZ ;  /* 0x04200000a4037989 */ /* 0x000ee200000e00ff */
[----:B------:R-:W-:Y:S01]  /*4b10*/  FFMA.FTZ R172, R113, R172, R148 ;  /* 0x000000ac71ac7223 */ /* 0x000fe20000010094 */
[----:B-1----:R-:W-:-:S04]  /*4b20*/  FFMA.FTZ R2, R164, R169, R171 ;  /* 0x000000a9a4027223 */ /* 0x002fc800000100ab */
[----:B------:R-:W1:Y:S01]  /*4b30*/  SHFL.DOWN PT, R175, R172, 0x1, 0x1f ;  /* 0x08201f00acaf7f89 */ /* 0x000e6200000e0000 */
[----:B------:R-:W-:Y:S01]  /*4b40*/  FSEL R171, R171, R2, !P0 ;  /* 0x00000002abab7208 */ /* 0x000fe20004000000 */
[----:B--2---:R-:W-:Y:S01]  /*4b50*/  @P4 FMUL.FTZ R169, R170, R173 ;  /* 0x000000adaaa94220 */ /* 0x004fe20000410000 */
[----:B------:R-:W-:-:S03]  /*4b60*/  MOV R174, R172 ;  /* 0x000000ac00ae7202 */ /* 0x000fc60000000f00 */
[----:B------:R-:W2:Y:S01]  /*4b70*/  SHFL.UP PT, R2, R171, 0x2, RZ ;  /* 0x04400000ab027989 */ /* 0x000ea200000e00ff */
[----:B---3--:R-:W-:Y:S01]  /*4b80*/  @P0 FMUL.FTZ R164, R164, R3 ;  /* 0x00000003a4a40220 */ /* 0x008fe20000410000 */
[----:B------:R-:W-:-:S04]  /*4b90*/  ISETP.GE.AND P0, PT, R81, 0x2, PT ;  /* 0x000000025100780c */ /* 0x000fc80003f06270 */
[----:B------:R-:W3:Y:S01]  /*4ba0*/  SHFL.UP PT, R3, R164, 0x2, RZ ;  /* 0x04400000a4037989 */ /* 0x000ee200000e00ff */
[----:B-1----:R-:W-:Y:S01]  /*4bb0*/  @P4 FFMA.FTZ R174, R173, R175, R174 ;  /* 0x000000afadae4223 */ /* 0x002fe200000100ae */
[----:B------:R-:W-:Y:S02]  /*4bc0*/  @P4 MOV R173, R169 ;  /* 0x000000a900ad4202 */ /* 0x000fe40000000f00 */
[----:B------:R-:W-:Y:S02]  /*4bd0*/  ISETP.GT.U32.AND P4, PT, R158, 0x1d, PT ;  /* 0x0000001d9e00780c */ /* 0x000fe40003f84070 */
[----:B------:R-:W1:Y:S01]  /*4be0*/  SHFL.DOWN PT, R172, R174, 0x2, 0x1f ;  /* 0x08401f00aeac7f89 */ /* 0x000e6200000e0000 */
[----:B--2---:R-:W-:-:S03]  /*4bf0*/  FFMA.FTZ R2, R164, R2, R171 ;  /* 0x00000002a4027223 */ /* 0x004fc600000100ab */
[----:B------:R-:W2:Y:S02]  /*4c00*/  SHFL.DOWN PT, R170, R173, 0x2, 0x1f ;  /* 0x08401f00adaa7f89 */ /* 0x000ea400000e0000 */
[----:B------:R-:W-:-:S05]  /*4c10*/  FSEL R171, R171, R2, !P0 ;  /* 0x00000002abab7208 */ /* 0x000fca0004000000 */
[----:B------:R-:W5:Y:S01]  /*4c20*/  SHFL.UP PT, R2, R171, 0x4, RZ ;  /* 0x04800000ab027989 */ /* 0x000f6200000e00ff */
[----:B---3--:R-:W-:Y:S01]  /*4c30*/  @P0 FMUL.FTZ R164, R164, R3 ;  /* 0x00000003a4a40220 */ /* 0x008fe20000410000 */
[----:B------:R-:W-:-:S04]  /*4c40*/  ISETP.GE.AND P0, PT, R81, 0x4, PT ;  /* 0x000000045100780c */ /* 0x000fc80003f06270 */
[----:B------:R-:W3:Y:S01]  /*4c50*/  SHFL.UP PT, R3, R164, 0x4, RZ ;  /* 0x04800000a4037989 */ /* 0x000ee200000e00ff */
[C---:B-1----:R-:W-:Y:S01]  /*4c60*/  @!P4 FFMA.FTZ R174, R173.reuse, R172, R174 ;  /* 0x000000acadaec223 */ /* 0x042fe200000100ae */
[----:B--2---:R-:W-:-:S04]  /*4c70*/  @!P4 FMUL.FTZ R169, R173, R170 ;  /* 0x000000aaada9c220 */ /* 0x004fc80000410000 */
[----:B------:R-:W-:Y:S01]  /*4c80*/  @!P4 IMAD.MOV.U32 R173, RZ, RZ, R169 ;  /* 0x000000ffffadc224 */ /* 0x000fe200078e00a9 */
[----:B------:R-:W-:Y:S01]  /*4c90*/  ISETP.GT.U32.AND P4, PT, R158, 0x1b, PT ;  /* 0x0000001b9e00780c */ /* 0x000fe20003f84070 */
[----:B-----5:R-:W-:-:S03]  /*4ca0*/  FFMA.FTZ R2, R164, R2, R171 ;  /* 0x00000002a4027223 */ /* 0x020fc600000100ab */
[----:B------:R-:W1:Y:S02]  /*4cb0*/  SHFL.DOWN PT, R170, R173, 0x4, 0x1f ;  /* 0x08801f00adaa7f89 */ /* 0x000e6400000e0000 */
[----:B------:R-:W-:Y:S02]  /*4cc0*/  FSEL R169, R171, R2, !P0 ;  /* 0x00000002aba97208 */ /* 0x000fe40004000000 */
[----:B------:R-:W2:Y:S04]  /*4cd0*/  SHFL.DOWN PT, R171, R174, 0x4, 0x1f ;  /* 0x08801f00aeab7f89 */ /* 0x000ea800000e0000 */
[----:B------:R-:W5:Y:S01]  /*4ce0*/  SHFL.UP PT, R2, R169, 0x8, RZ ;  /* 0x05000000a9027989 */ /* 0x000f6200000e00ff */
[----:B---3--:R-:W-:Y:S01]  /*4cf0*/  @P0 FMUL.FTZ R164, R164, R3 ;  /* 0x00000003a4a40220 */ /* 0x008fe20000410000 */
[----:B------:R-:W-:-:S04]  /*4d00*/  ISETP.GE.AND P0, PT, R81, 0x8, PT ;  /* 0x000000085100780c */ /* 0x000fc80003f06270 */
[----:B------:R-:W3:Y:S01]  /*4d10*/  SHFL.UP PT, R3, R164, 0x8, RZ ;  /* 0x05000000a4037989 */ /* 0x000ee200000e00ff */
[C---:B-1----:R-:W-:Y:S01]  /*4d20*/  @!P4 FMUL.FTZ R170, R173.reuse, R170 ;  /* 0x000000aaadaac220 */ /* 0x042fe20000410000 */
[----:B--2---:R-:W-:-:S04]  /*4d30*/  @!P4 FFMA.FTZ R174, R173, R171, R174 ;  /* 0x000000abadaec223 */ /* 0x004fc800000100ae */
[----:B------:R-:W-:Y:S02]  /*4d40*/  @!P4 MOV R173, R170 ;  /* 0x000000aa00adc202 */ /* 0x000fe40000000f00 */
[----:B------:R-:W-:Y:S01]  /*4d50*/  ISETP.GE.AND P4, PT, R81, 0x10, PT ;  /* 0x000000105100780c */ /* 0x000fe20003f86270 */
[C---:B-----5:R-:W-:Y:S01]  /*4d60*/  FFMA.FTZ R2, R164.reuse, R2, R169 ;  /* 0x00000002a4027223 */ /* 0x060fe200000100a9 */
[----:B------:R-:W1:Y:S04]  /*4d70*/  SHFL.DOWN PT, R175, R174, 0x8, 0x1f ;  /* 0x09001f00aeaf7f89 */ /* 0x000e6800000e0000 */
[----:B------:R-:W2:Y:S01]  /*4d80*/  SHFL.DOWN PT, R172, R173, 0x8, 0x1f ;  /* 0x09001f00adac7f89 */ /* 0x000ea200000e0000 */
[----:B------:R-:W-:Y:S01]  /*4d90*/  FSEL R171, R169, R2, !P0 ;  /* 0x00000002a9ab7208 */ /* 0x000fe20004000000 */
[----:B---3--:R-:W-:Y:S01]  /*4da0*/  @P0 FMUL.FTZ R164, R164, R3 ;  /* 0x00000003a4a40220 */ /* 0x008fe20000410000 */
[----:B------:R-:W-:Y:S01]  /*4db0*/  ISETP.GE.AND P0, PT, R55, UR7, PT ;  /* 0x0000000737007c0c */ /* 0x000fe2000bf06270 */
[----:B------:R-:W-:Y:S01]  /*4dc0*/  HFMA2 R2, -RZ, RZ, 1.875, 0 ;  /* 0x3f800000ff027431 */ /* 0x000fe200000001ff */
[----:B------:R-:W-:Y:S01]  /*4dd0*/  MOV R3, RZ ;  /* 0x000000ff00037202 */ /* 0x000fe20000000f00 */
[----:B------:R-:W3:Y:S01]  /*4de0*/  SHFL.UP PT, R170, R171, 0x10, RZ ;  /* 0x06000000abaa7989 */ /* 0x000ee200000e00ff */
[----:B------:R-:W-:-:S03]  /*4df0*/  ISETP.NE.OR P0, PT, R14, RZ, P0 ;  /* 0x000000ff0e00720c */ /* 0x000fc60000705670 */
[----:B------:R-:W5:Y:S01]  /*4e00*/  SHFL.UP PT, R169, R164, 0x10, RZ ;  /* 0x06000000a4a97989 */ /* 0x000f6200000e00ff */
[----:B-1----:R-:W-:-:S09]  /*4e10*/  @!P5 FFMA.FTZ R174, R173, R175, R174 ;  /* 0x000000afadaed223 */ /* 0x002fd200000100ae */
[----:B------:R-:W-:Y:S01]  /*4e20*/  @!P0 LDS.64 R2, [UR6+0x10f8] ;  /* 0x0010f806ff028984 */ /* 0x000fe20008000a00 */
[----:B------:R-:W-:Y:S01]  /*4e30*/  ISETP.GT.U32.AND P0, PT, R158, 0xf, PT ;  /* 0x0000000f9e00780c */ /* 0x000fe20003f04070 */
[----:B--2---:R-:W-:Y:S02]  /*4e40*/  @!P5 FMUL.FTZ R172, R173, R172 ;  /* 0x000000acadacd220 */ /* 0x004fe40000410000 */
[----:B------:R-:W1:Y:S03]  /*4e50*/  SHFL.DOWN PT, R175, R174, 0x10, 0x1f ;  /* 0x0a001f00aeaf7f89 */ /* 0x000e6600000e0000 */
[----:B------:R-:W-:Y:S01]  /*4e60*/  @!P5 MOV R173, R172 ;  /* 0x000000ac00add202 */ /* 0x000fe20000000f00 */
[----:B---3--:R-:W-:-:S04]  /*4e70*/  FFMA.FTZ R170, R164, R170, R171 ;  /* 0x000000aaa4aa7223 */ /* 0x008fc800000100ab */
[----:B------:R-:W2:Y:S01]  /*4e80*/  SHFL.DOWN PT, R172, R173, 0x10, 0x1f ;  /* 0x0a001f00adac7f89 */ /* 0x000ea200000e0000 */
[----:B-----5:R-:W-:Y:S01]  /*4e90*/  @P4 FMUL.FTZ R164, R164, R169 ;  /* 0x000000a9a4a44220 */ /* 0x020fe20000410000 */
[----:B------:R-:W-:-:S05]  /*4ea0*/  FSEL R170, R171, R170, !P4 ;  /* 0x000000aaabaa7208 */ /* 0x000fca0006000000 */
[----:B------:R-:W-:Y:S04]  /*4eb0*/  SHFL.UP PT, R164, R164, 0x1, RZ ;  /* 0x04200000a4a47989 */ /* 0x000fe800000e00ff */
[----:B------:R-:W-:Y:S01]  /*4ec0*/  SHFL.UP PT, R169, R170, 0x1, RZ ;  /* 0x04200000aaa97989 */ /* 0x000fe200000e00ff */
[----:B-1----:R-:W-:-:S05]  /*4ed0*/  @!P0 FFMA.FTZ R174, R173, R175, R174 ;  /* 0x000000afadae8223 */ /* 0x002fca00000100ae */
[----:B------:R-:W-:Y:S01]  /*4ee0*/  SHFL.DOWN PT, R175, R174, 0x1, 0x1f ;  /* 0x08201f00aeaf7f89 */ /* 0x000fe200000e0000 */
[----:B--2---:R-:W-:-:S03]  /*4ef0*/  @!P0 FMUL.FTZ R172, R173, R172 ;  /* 0x000000acadac8220 */ /* 0x004fc60000410000 */
        /* <DEDUP_REMOVED lines=11> */
[-C--:B------:R-:W-:Y:S01]  /*4fb0*/  FFMA.FTZ R177, R113, R164.reuse, R134 ;  /* 0x000000a471b17223 */ /* 0x080fe20000010086 */
[----:B------:R-:W-:-:S03]  /*4fc0*/  FMUL.FTZ R165, R165, R164 ;  /* 0x000000a4a5a57220 */ /* 0x000fc60000410000 */
[----:B------:R-:W-:Y:S01]  /*4fd0*/  FFMA.FTZ R170, R142, R177, R135 ;  /* 0x000000b18eaa7223 */ /* 0x000fe20000010087 */
[----:B------:R-:W-:Y:S01]  /*4fe0*/  FFMA.FTZ R165, R0, R165, RZ ;  /* 0x000000a500a57223 */ /* 0x000fe200000100ff */
[----:B------:R-:W-:Y:S01]  /*4ff0*/  FMUL.FTZ R163, R163, R177 ;  /* 0x000000b1a3a37220 */ /* 0x000fe20000410000 */
[----:B------:R-:W-:Y:S01]  /*5000*/  @P3 FFMA.FTZ R176, R172, R176, R175 ;  /* 0x000000b0acb03223 */ /* 0x000fe200000100af */
[-C--:B------:R-:W-:Y:S01]  /*5010*/  FFMA.FTZ R179, R115, R170.reuse, R136 ;  /* 0x000000aa73b37223 */ /* 0x080fe20000010088 */
[----:B------:R-:W-:Y:S01]  /*5020*/  FMUL.FTZ R161, R161, R170 ;  /* 0x000000aaa1a17220 */ /* 0x000fe20000410000 */
[----:B------:R-:W-:Y:S02]  /*5030*/  FFMA.FTZ R163, R98, R163, R165 ;  /* 0x000000a362a37223 */ /* 0x000fe400000100a5 */
[----:B------:R-:W-:Y:S02]  /*5040*/  FMUL.FTZ R149, R149, R179 ;  /* 0x000000b395957220 */ /* 0x000fe40000410000 */
[----:B------:R-:W-:Y:S01]  /*5050*/  FFMA.FTZ R165, R100, R161, R163 ;  /* 0x000000a164a57223 */ /* 0x000fe200000100a3 */
[----:B------:R-:W-:Y:S01]  /*5060*/  FMUL.FTZ R163, R114, R164 ;  /* 0x000000a472a37220 */ /* 0x000fe20000410000 */
[----:B------:R-:W-:Y:S01]  /*5070*/  FFMA.FTZ R161, R176, R156, R167 ;  /* 0x0000009cb0a17223 */ /* 0x000fe200000100a7 */
[----:B------:R-:W-:Y:S01]  /*5080*/  FMUL.FTZ R167, R114, R170 ;  /* 0x000000aa72a77220 */ /* 0x000fe20000410000 */
[----:B-1----:R-:W-:Y:S01]  /*5090*/  FFMA.FTZ R3, R162, R3, R169 ;  /* 0x00000003a2037223 */ /* 0x002fe200000100a9 */
        /* <DEDUP_REMOVED lines=10> */
[----:B------:R-:W-:Y:S01]  /*5140*/  FMUL.FTZ R169, R102, R169 ;  /* 0x000000a966a97220 */ /* 0x000fe20000410000 */
[----:B------:R-:W-:Y:S01]  /*5150*/  STS [R59+0x220], R36 ;  /* 0x000220243b007388 */ /* 0x000fe20000000800 */
[CC--:B------:R-:W-:Y:S01]  /*5160*/  FFMA.FTZ R183, R143.reuse, R172.reuse, R140 ;  /* 0x000000ac8fb77223 */ /* 0x0c0fe2000001008c */
[----:B------:R-:W-:Y:S01]  /*5170*/  FMUL.FTZ R173, R114, R172 ;  /* 0x000000ac72ad7220 */ /* 0x000fe20000410000 */
[----:B------:R-:W-:Y:S01]  /*5180*/  FMUL.FTZ R171, R106, R171 ;  /* 0x000000ab6aab7220 */ /* 0x000fe20000410000 */
[CC--:B-1----:R-:W-:Y:S01]  /*5190*/  FMUL.FTZ R3, R114.reuse, R162.reuse ;  /* 0x000000a272037220 */ /* 0x0c2fe20000410000 */
[----:B------:R-:W-:Y:S01]  /*51a0*/  FMUL.FTZ R175, R114, R183 ;  /* 0x000000b772af7220 */ /* 0x000fe20000410000 */
[----:B------:R-:W-:Y:S01]  /*51b0*/  FMUL.FTZ R173, R108, R173 ;  /* 0x000000ad6cad7220 */ /* 0x000fe20000410000 */
[----:B------:R-:W-:Y:S01]  /*51c0*/  STS [R60+0x4], R163 ;  /* 0x000004a33c007388 */ /* 0x000fe20000000800 */
[----:B------:R-:W-:Y:S01]  /*51d0*/  FMUL.FTZ R3, R104, R3 ;  /* 0x0000000368037220 */ /* 0x000fe20000410000 */
[----:B------:R-:W-:Y:S01]  /*51e0*/  FMUL.FTZ R175, R110, R175 ;  /* 0x000000af6eaf7220 */ /* 0x000fe20000410000 */
[----:B------:R-:W-:Y:S01]  /*51f0*/  FFMA.FTZ R143, R143, R161, R154 ;  /* 0x000000a18f8f7223 */ /* 0x000fe2000001009a */
[----:B------:R1:W-:Y:S01]  /*5200*/  STS [R60+0x8], R167 ;  /* 0x000008a73c007388 */ /* 0x0003e20000000800 */
[----:B------:R-:W-:Y:S01]  /*5210*/  FFMA.FTZ R149, R102, R149, R165 ;  /* 0x0000009566957223 */ /* 0x000fe200000100a5 */
[----:B------:R-:W-:Y:S01]  /*5220*/  FMUL.FTZ R151, R151, R162 ;  /* 0x000000a297977220 */ /* 0x000fe20000410000 */
[----:B------:R-:W-:Y:S01]  /*5230*/  FFMA.FTZ R159, R146, R143, R159 ;  /* 0x0000008f929f7223 */ /* 0x000fe2000001009f */
[----:B------:R2:W-:Y:S01]  /*5240*/  STS [R60+0xc], R169 ;  /* 0x00000ca93c007388 */ /* 0x0005e20000000800 */
[----:B------:R-:W-:Y:S01]  /*5250*/  FMUL.FTZ R153, R153, R181 ;  /* 0x000000b599997220 */ /* 0x000fe20000410000 */
[----:B------:R-:W-:Y:S01]  /*5260*/  FFMA.FTZ R149, R104, R151, R149 ;  /* 0x0000009768957223 */ /* 0x000fe20000010095 */
[----:B------:R-:W-:Y:S01]  /*5270*/  IADD3 R151, PT, PT, -R168, UR10, RZ ;  /* 0x0000000aa8977c10 */ /* 0x000fe2000fffe1ff */
[----:B------:R3:W-:Y:S01]  /*5280*/  STS [R60+0x10], R3 ;  /* 0x000010033c007388 */ /* 0x0007e20000000800 */
[----:B------:R-:W-:Y:S01]  /*5290*/  FFMA.FTZ R165, R37, R159, R152 ;  /* 0x0000009f25a57223 */ /* 0x000fe20000010098 */
[----:B------:R-:W-:Y:S01]  /*52a0*/  FFMA.FTZ R149, R106, R153, R149 ;  /* 0x000000996a957223 */ /* 0x000fe20000010095 */
[----:B------:R-:W-:Y:S01]  /*52b0*/  FMUL.FTZ R145, R145, R172 ;  /* 0x000000ac91917220 */ /* 0x000fe20000410000 */
[----:B------:R4:W-:Y:S01]  /*52c0*/  STS [R60+0x14], R171 ;  /* 0x000014ab3c007388 */ /* 0x0009e20000000800 */
[----:B-1----:R-:W-:Y:S01]  /*52d0*/  FFMA.FTZ R167, R144, R165, R157 ;  /* 0x000000a590a77223 */ /* 0x002fe2000001009d */
[----:B------:R-:W-:Y:S01]  /*52e0*/  FMUL.FTZ R147, R147, R183 ;  /* 0x000000b793937220 */ /* 0x000fe20000410000 */
[----:B------:R-:W-:Y:S01]  /*52f0*/  FFMA.FTZ R145, R108, R145, R149 ;  /* 0x000000916c917223 */ /* 0x000fe20000010095 */
[----:B------:R1:W-:Y:S01]  /*5300*/  STS [R60+0x18], R173 ;  /* 0x000018ad3c007388 */ /* 0x0003e20000000800 */
[----:B--2---:R-:W-:Y:S01]  /*5310*/  FFMA.FTZ R169, R115, R167, R150 ;  /* 0x000000a773a97223 */ /* 0x004fe20000010096 */
[----:B---3--:R-:W-:Y:S01]  /*5320*/  IMAD.WIDE.U32 R2, R24, UR4, R22 ;  /* 0x0000000418027c25 */ /* 0x008fe2000f8e0016 */
[----:B------:R-:W-:Y:S01]  /*5330*/  ISETP.GE.AND P4, PT, R151, 0x21, PT ;  /* 0x000000219700780c */ /* 0x000fe20003f86270 */
[----:B------:R2:W-:Y:S01]  /*5340*/  STS [R60+0x1c], R175 ;  /* 0x00001caf3c007388 */ /* 0x0005e20000000800 */
[----:B------:R-:W-:Y:S01]  /*5350*/  BAR.SYNC.DEFER_BLOCKING 0x0 ;  /* 0x0000000000007b1d */ /* 0x000fe20000010000 */
[----:B------:R-:W-:Y:S01]  /*5360*/  IMAD R3, R25, UR4, R3 ;  /* 0x0000000419037c24 */ /* 0x000fe2000f8e0203 */
[----:B------:R-:W-:Y:S01]  /*5370*/  LEA R36, P3, R2, UR8, 0x2 ;  /* 0x0000000802247c11 */ /* 0x000fe2000f8610ff */
[----:B----4-:R-:W-:Y:S01]  /*5380*/  FFMA.FTZ R171, R142, R169, R155 ;  /* 0x000000a98eab7223 */ /* 0x010fe2000001009b */
[----:B------:R-:W-:Y:S01]  /*5390*/  ISETP.GE.AND P5, PT, R151, 0x41, PT ;  /* 0x000000419700780c */ /* 0x000fe20003fa6270 */
[----:B------:R-:W-:Y:S01]  /*53a0*/  FFMA.FTZ R156, R110, R147, R145 ;  /* 0x000000936e9c7223 */ /* 0x000fe20000010091 */
[----:B------:R-:W-:Y:S01]  /*53b0*/  LEA.HI.X R37, R2, UR9, R3, 0x2, P3 ;  /* 0x0000000902257c11 */ /* 0x000fe200098f1403 */
[----:B-1----:R-:W-:Y:S01]  /*53c0*/  FFMA.FTZ R173, R113, R171, R148 ;  /* 0x000000ab71ad7223 */ /* 0x002fe20000010094 */
[----:B------:R-:W-:Y:S01]  /*53d0*/  ISETP.GE.AND P3, PT, R151, 0x1, PT ;  /* 0x000000019700780c */ /* 0x000fe20003f66270 */
[----:B------:R2:W1:-:S12]  /*53e0*/  LDS R163, [R61+0x2a0] ;  /* 0x0002a0003da37984 */ /* 0x0004580000000800 */
[----:B--2---:R-:W-:Y:S05]  /*53f0*/  @!P3 BRA `(.L_x_8642) ;  /* 0x000000000008b947 */ /* 0x004fea0003800000 */
[----:B------:R-:W2:Y:S04]  /*5400*/  LDS R3, [R57+0x220] ;  /* 0x0002200039037984 */ /* 0x000ea80000000800 */
[----:B--2---:R2:W-:Y:S02]  /*5410*/  REDG.E.ADD.F32.FTZ.RN.STRONG.GPU desc[UR16][R36.64], R3 ;  /* 0x00000003240079a6 */ /* 0x0045e4000c12f310 */
.L_x_8642:
[----:B------:R-:W-:Y:S05]  /*5420*/  BSYNC.RECONVERGENT B0 ;  /* 0x0000000000007941 */ /* 0x000fea0003800200 */
.L_x_8641:
[----:B------:R-:W-:Y:S04]  /*5430*/  BSSY.RECONVERGENT B0, `(.L_x_8643) ;  /* 0x0000003000007945 */ /* 0x000fe80003800200 */
[----:B------:R-:W-:Y:S05]  /*5440*/  @!P4 BRA `(.L_x_8644) ;  /* 0x000000000004c947 */ /* 0x000fea0003800000 */
[----:B-1----:R3:W-:Y:S02]  /*5450*/  REDG.E.ADD.F32.FTZ.RN.STRONG.GPU desc[UR16][R36.64+0x80], R163 ;  /* 0x000080a3240079a6 */ /* 0x0027e4000c12f310 */
.L_x_8644:
[----:B------:R-:W-:Y:S05]  /*5460*/  BSYNC.RECONVERGENT B0 ;  /* 0x0000000000007941 */ /* 0x000fea0003800200 */
.L_x_8643:
[----:B--2---:R2:W4:Y:S01]  /*5470*/  LDS R3, [R62+0x320] ;  /* 0x000320003e037984 */ /* 0x0045220000000800 */
[----:B------:R-:W-:Y:S04]  /*5480*/  BSSY.RECONVERGENT B0, `(.L_x_8645) ;  /* 0x0000003000007945 */ /* 0x000fe80003800200 */
[----:B------:R-:W-:Y:S05]  /*5490*/  @!P5 BRA `(.L_x_8646) ;  /* 0x000000000004d947 */ /* 0x000fea0003800000 */
[----:B----4-:R4:W-:Y:S02]  /*54a0*/  REDG.E.ADD.F32.FTZ.RN.STRONG.GPU desc[UR16][R36.64+0x100], R3 ;  /* 0x00010003240079a6 */ /* 0x0109e4000c12f310 */
.L_x_8646:
[----:B------:R-:W-:Y:S05]  /*54b0*/  BSYNC.RECONVERGENT B0 ;  /* 0x0000000000007941 */ /* 0x000fea0003800200 */
.L_x_8645:
        /* <DEDUP_REMOVED lines=17> */
[----:B------:R-:W-:Y:S01]  /*55d0*/  ISETP.GE.AND P3, PT, R151, 0xa1, PT ;  /* 0x000000a19700780c */ /* 0x000fe20003f66270 */
[----:B------:R-:W-:Y:S01]  /*55e0*/  FADD.FTZ R147, -R137, R162 ;  /* 0x000000a289937221 */ /* 0x000fe20000010100 */
[C---:B------:R-:W-:Y:S01]  /*55f0*/  ISETP.GE.AND P4, PT, R151.reuse, 0xc1, PT ;  /* 0x000000c19700780c */ /* 0x040fe20003f86270 */
[----:B------:R-:W-:Y:S01]  /*5600*/  FFMA.FTZ R113, R146, R145, R113 ;  /* 0x0000009192717223 */ /* 0x000fe20000010071 */
[----:B------:R-:W-:Y:S01]  /*5610*/  ISETP.GE.AND P5, PT, R151, 0xe1, PT ;  /* 0x000000e19700780c */ /* 0x000fe20003fa6270 */
[----:B------:R-:W-:-:S12]  /*5620*/  @!P6 BRA `(.L_x_8648) ;  /* 0x000000000004e947 */ /* 0x000fd80003800000 */
[----:B0-----:R4:W-:Y:S02]  /*5630*/  REDG.E.ADD.F32.FTZ.RN.STRONG.GPU desc[UR16][R36.64+0x180], R149 ;  /* 0x00018095240079a6 */ /* 0x0019e4000c12f310 */
.L_x_8648:
[----:B------:R-:W-:Y:S05]  /*5640*/  BSYNC.RECONVERGENT B0 ;  /* 0x0000000000007941 */ /* 0x000fea0003800200 */
.L_x_8647:
[----:B------:R1:W1:Y:S01]  /*5650*/  LDS R151, [R64+0x420] ;  /* 0x0004200040977984 */ /* 0x0002620000000800 */
[----:B------:R-:W-:Y:S01]  /*5660*/  ISETP.NE.AND P6, PT, R150, RZ, PT ;  /* 0x000000ff9600720c */ /* 0x000fe20003fc5270 */
[----:B------:R-:W-:Y:S01]  /*5670*/  BSSY.RECONVERGENT B0, `(.L_x_8649) ;  /* 0x0000006000007945 */ /* 0x000fe20003800200 */
[----:B------:R-:W-:Y:S01]  /*5680*/  FMUL.FTZ R150, R159, R92 ;  /* 0x0000005c9f967220 */ /* 0x000fe20000410000 */
[----:B0---4-:R-:W-:Y:S01]  /*5690*/  FADD.FTZ R149, -R138, R181 ;  /* 0x000000b58a957221 */ /* 0x011fe20000010100 */
[----:B------:R-:W-:-:S09]  /*56a0*/  FFMA.FTZ R113, R148, R147, R113 ;  /* 0x0000009394717223 */ /* 0x000fd20000010071 */
[----:B------:R-:W-:Y:S05]  /*56b0*/  @!P6 BRA `(.L_x_8650) ;  /* 0x000000000004e947 */ /* 0x000fea0003800000 */
[----:B-1----:R0:W-:Y:S02]  /*56c0*/  REDG.E.ADD.F32.FTZ.RN.STRONG.GPU desc[UR16][R36.64+0x200], R151 ;  /* 0x00020097240079a6 */ /* 0x0021e4000c12f310 */
.L_x_8650:
[----:B------:R-:W-:Y:S05]  /*56d0*/  BSYNC.RECONVERGENT B0 ;  /* 0x0000000000007941 */ /* 0x000fea0003800200 */
.L_x_8649:
[----:B------:R4:W2:Y:S01]  /*56e0*/  LDS R153, [R65+0x4a0] ;  /* 0x0004a00041997984 */ /* 0x0008a20000000800 */
[----:B------:R-:W-:Y:S01]  /*56f0*/  BSSY.RECONVERGENT B0, `(.L_x_8651) ;  /* 0x0000006000007945 */ /* 0x000fe20003800200 */
[----:B------:R-:W-:Y:S01]  /*5700*/  FMUL.FTZ R152, R143, R93 ;  /* 0x0000005d8f987220 */ /* 0x000fe20000410000 */
[----:B01----:R-:W-:Y:S01]  /*5710*/  FADD.FTZ R151, -R139, R172 ;  /* 0x000000ac8b977221 */ /* 0x003fe20000010100 */
[----:B------:R-:W-:Y:S01]  /*5720*/  FFMA.FTZ R113, R150, R149, R113 ;  /* 0x0000009596717223 */ /* 0x000fe20000010071 */
[----:B------:R-:W-:Y:S06]  /*5730*/  @!P3 BRA `(.L_x_8652) ;  /* 0x000000000004b947 */ /* 0x000fec0003800000 */
[----:B--2---:R0:W-:Y:S02]  /*5740*/  REDG.E.ADD.F32.FTZ.RN.STRONG.GPU desc[UR16][R36.64+0x280], R153 ;  /* 0x00028099240079a6 */ /* 0x0041e4000c12f310 */
.L_x_8652:
[----:B------:R-:W-:Y:S05]  /*5750*/  BSYNC.RECONVERGENT B0 ;  /* 0x0000000000007941 */ /* 0x000fea0003800200 */
.L_x_8651:
[----:B------:R1:W1:Y:S01]  /*5760*/  LDS R155, [R66+0x520] ;  /* 0x00052000429b7984 */ /* 0x0002620000000800 */
[----:B------:R-:W-:Y:S01]  /*5770*/  BSSY.RECONVERGENT B0, `(.L_x_8653) ;  /* 0x0000006000007945 */ /* 0x000fe20003800200 */
[----:B------:R-:W-:Y:S01]  /*5780*/  FMUL.FTZ R154, R161, R94 ;  /* 0x0000005ea19a7220 */ /* 0x000fe20000410000 */
[----:B0-2---:R-:W-:Y:S01]  /*5790*/  FADD.FTZ R153, -R140, R183 ;  /* 0x000000b78c997221 */ /* 0x005fe20000010100 */
[----:B------:R-:W-:Y:S01]  /*57a0*/  FFMA.FTZ R113, R152, R151, R113 ;  /* 0x0000009798717223 */ /* 0x000fe20000010071 */
[----:B------:R-:W-:Y:S06]  /*57b0*/  @!P4 BRA `(.L_x_8654) ;  /* 0x000000000004c947 */ /* 0x000fec0003800000 */
[----:B-1----:R0:W-:Y:S02]  /*57c0*/  REDG.E.ADD.F32.FTZ.RN.STRONG.GPU desc[UR16][R36.64+0x300], R155 ;  /* 0x0003009b240079a6 */ /* 0x0021e4000c12f310 */
.L_x_8654:
[----:B------:R-:W-:Y:S05]  /*57d0*/  BSYNC.RECONVERGENT B0 ;  /* 0x0000000000007941 */ /* 0x000fea0003800200 */
.L_x_8653:
[----:B01----:R-:W-:Y:S01]  /*57e0*/  FFMA.FTZ R155, R154, R153, R113 ;  /* 0x000000999a9b7223 */ /* 0x003fe20000010071 */
[----:B------:R-:W-:Y:S01]  /*57f0*/  BSSY.RECONVERGENT B0, `(.L_x_8655) ;  /* 0x0000004000007945 */ /* 0x000fe20003800200 */
[----:B------:R0:W1:Y:S03]  /*5800*/  LDS R113, [R67+0x5a0] ;  /* 0x0005a00043717984 */ /* 0x0000660000000800 */
[----:B------:R-:W-:Y:S05]  /*5810*/  @!P5 BRA `(.L_x_8656) ;  /* 0x000000000004d947 */ /* 0x000fea0003800000 */
[----:B-1----:R2:W-:Y:S02]  /*5820*/  REDG.E.ADD.F32.FTZ.RN.STRONG.GPU desc[UR16][R36.64+0x380], R113 ;  /* 0x00038071240079a6 */ /* 0x0025e4000c12f310 */
.L_x_8656:
[----:B------:R-:W-:Y:S05]  /*5830*/  BSYNC.RECONVERGENT B0 ;  /* 0x0000000000007941 */ /* 0x000fea0003800200 */
.L_x_8655:
[----:B--23--:R-:W2:Y:S01]  /*5840*/  SHFL.DOWN PT, R36, R155, 0x1, 0x1f ;  /* 0x08201f009b247f89 */ /* 0x00cea200000e0000 */
[----:B------:R-:W-:Y:S01]  /*5850*/  ISETP.GT.AND P3, PT, R81, 0x1e, PT ;  /* 0x0000001e5100780c */ /* 0x000fe20003f64270 */
[----:B------:R-:W-:Y:S01]  /*5860*/  FADD.FTZ R129, R154, R129 ;  /* 0x000000819a817221 */ /* 0x000fe20000010000 */
[----:B------:R-:W-:Y:S01]  /*5870*/  FADD.FTZ R126, R148, R126 ;  /* 0x0000007e947e7221 */ /* 0x000fe20000010000 */
[----:B------:R-:W3:Y:S01]  /*5880*/  SHFL.DOWN PT, R37, R156, 0x1, 0x1f ;  /* 0x08201f009c257f89 */ /* 0x000ee200000e0000 */
[----:B------:R-:W-:Y:S01]  /*5890*/  FMUL.FTZ R148, R112, R165 ;  /* 0x000000a570947220 */ /* 0x000fe20000410000 */
[----:B------:R-:W-:Y:S01]  /*58a0*/  FADD.FTZ R124, R114, R124 ;  /* 0x0000007c727c7221 */ /* 0x000fe20000010000 */
[----:B------:R-:W-:Y:S01]  /*58b0*/  FMUL.FTZ R114, R112, R143 ;  /* 0x0000008f70727220 */ /* 0x000fe20000410000 */
[----:B------:R-:W-:Y:S01]  /*58c0*/  FADD.FTZ R127, R146, R127 ;  /* 0x0000007f927f7221 */ /* 0x000fe20000010000 */
[----:B------:R-:W-:Y:S01]  /*58d0*/  FMUL.FTZ R148, R147, R148 ;  /* 0x0000009493947220 */ /* 0x000fe20000410000 */
[----:B------:R-:W-:Y:S01]  /*58e0*/  FADD.FTZ R128, R142, R128 ;  /* 0x000000808e807221 */ /* 0x000fe20000010000 */
[C---:B------:R-:W-:Y:S01]  /*58f0*/  FMUL.FTZ R142, R112.reuse, R159 ;  /* 0x0000009f708e7220 */ /* 0x040fe20000410000 */
[----:B------:R-:W-:Y:S01]  /*5900*/  FMUL.FTZ R151, R151, R114 ;  /* 0x0000007297977220 */ /* 0x000fe20000410000 */
[----:B------:R-:W-:Y:S01]  /*5910*/  FMUL.FTZ R114, R112, R173 ;  /* 0x000000ad70727220 */ /* 0x000fe20000410000 */
[----:B------:R-:W-:Y:S01]  /*5920*/  FADD.FTZ R125, R2, R125 ;  /* 0x0000007d027d7221 */ /* 0x000fe20000010000 */
[----:B------:R-:W-:Y:S01]  /*5930*/  BSSY.RECONVERGENT B0, `(.L_x_8657) ;  /* 0x0000041000007945 */ /* 0x000fe20003800200 */
[----:B------:R-:W-:Y:S01]  /*5940*/  FFMA.FTZ R151, R122, R143, R151 ;  /* 0x0000008f7a977223 */ /* 0x000fe20000010097 */
[----:B------:R-:W-:Y:S01]  /*5950*/  FMUL.FTZ R3, R3, R114 ;  /* 0x0000007203037220 */ /* 0x000fe20000410000 */
[----:B------:R-:W-:Y:S01]  /*5960*/  FADD.FTZ R130, R152, R130 ;  /* 0x0000008298827221 */ /* 0x000fe20000010000 */
[----:B------:R-:W-:Y:S01]  /*5970*/  FADD.FTZ R131, R150, R131 ;  /* 0x0000008396837221 */ /* 0x000fe20000010000 */
[----:B------:R-:W-:Y:S01]  /*5980*/  FADD.FTZ R116, R151, R116 ;  /* 0x0000007497747221 */ /* 0x000fe20000010000 */
[----:B------:R-:W-:Y:S01]  /*5990*/  FFMA.FTZ R2, R96, R173, R3 ;  /* 0x000000ad60027223 */ /* 0x000fe20000010003 */
[----:B--2---:R-:W-:-:S03]  /*59a0*/  @!P3 FADD.FTZ R155, R155, R36 ;  /* 0x000000249b9bb221 */ /* 0x004fc60000010000 */
[----:B------:R-:W-:Y:S01]  /*59b0*/  FADD.FTZ R105, R2, R105 ;  /* 0x0000006902697221 */ /* 0x000fe20000010000 */
[----:B---3--:R-:W-:Y:S01]  /*59c0*/  @!P3 FADD.FTZ R156, R156, R37 ;  /* 0x000000259c9cb221 */ /* 0x008fe20000010000 */
[----:B------:R-:W2:Y:S01]  /*59d0*/  SHFL.DOWN PT, R36, R155, 0x2, 0x1f ;  /* 0x08401f009b247f89 */ /* 0x000ea200000e0000 */
[----:B------:R-:W-:-:S03]  /*59e0*/  ISETP.GT.AND P3, PT, R81, 0x1d, PT ;  /* 0x0000001d5100780c */ /* 0x000fc60003f64270 */
[----:B------:R-:W3:Y:S10]  /*59f0*/  SHFL.DOWN PT, R37, R156, 0x2, 0x1f ;  /* 0x08401f009c257f89 */ /* 0x000ef400000e0000 */
[----:B--2---:R-:W-:Y:S01]  /*5a00*/  @!P3 FADD.FTZ R155, R155, R36 ;  /* 0x000000249b9bb221 */ /* 0x004fe20000010000 */
[----:B---3--:R-:W-:-:S04]  /*5a10*/  @!P3 FADD.FTZ R156, R156, R37 ;  /* 0x000000259c9cb221 */ /* 0x008fc80000010000 */
        /* <DEDUP_REMOVED lines=9> */
[----:B------:R-:W-:Y:S01]  /*5ab0*/  FMUL.FTZ R36, R112, R167 ;  /* 0x000000a770247220 */ /* 0x000fe20000410000 */
[----:B---3--:R-:W-:-:S03]  /*5ac0*/  @!P3 FADD.FTZ R156, R156, R37 ;  /* 0x000000259c9cb221 */ /* 0x008fc60000010000 */
[----:B------:R-:W2:Y:S01]  /*5ad0*/  SHFL.DOWN PT, R154, R155, 0x10, 0x1f ;  /* 0x0a001f009b9a7f89 */ /* 0x000ea200000e0000 */
[----:B------:R-:W-:Y:S01]  /*5ae0*/  FMUL.FTZ R36, R145, R36 ;  /* 0x0000002491247220 */ /* 0x000fe20000410000 */
[----:B------:R-:W-:Y:S01]  /*5af0*/  ISETP.NE.AND P3, PT, R81, RZ, PT ;  /* 0x000000ff5100720c */ /* 0x000fe20003f65270 */
[C---:B------:R-:W-:Y:S01]  /*5b00*/  FMUL.FTZ R37, R112.reuse, R169 ;  /* 0x000000a970257220 */ /* 0x040fe20000410000 */
[----:B------:R-:W3:Y:S01]  /*5b10*/  SHFL.DOWN PT, R157, R156, 0x10, 0x1f ;  /* 0x0a001f009c9d7f89 */ /* 0x000ee200000e0000 */
        /* <DEDUP_REMOVED lines=9> */
[----:B-1----:R-:W-:Y:S01]  /*5bb0*/  FFMA.FTZ R113, R111, R169, R144 ;  /* 0x000000a96f717223 */ /* 0x002fe20000010090 */
        /* <DEDUP_REMOVED lines=8> */
[----:B--2---:R-:W-:Y:S01]  /*5c40*/  FADD.FTZ R36, R155, R154 ;  /* 0x0000009a9b247221 */ /* 0x004fe20000010000 */
[----:B---3--:R-:W-:-:S05]  /*5c50*/  FADD.FTZ R37, R156, R157 ;  /* 0x0000009d9c257221 */ /* 0x008fca0000010000 */
[----:B------:R1:W-:Y:S01]  /*5c60*/  @!P3 STS.64 [UR5+0x648], R36 ;  /* 0x00064824ff00b988 */ /* 0x0003e20008000a05 */
[----:B------:R-:W-:Y:S01]  /*5c70*/  BAR.SYNC.DEFER_BLOCKING 0x0 ;  /* 0x0000000000007b1d */ /* 0x000fe20000010000 */
[----:B------:R-:W-:-:S04]  /*5c80*/  ISETP.GT.AND P3, PT, R81, 0xf, PT ;  /* 0x0000000f5100780c */ /* 0x000fc80003f64270 */
        /* <DEDUP_REMOVED lines=11> */
.L_x_8658:
[----:B------:R-:W-:Y:S05]  /*5d40*/  BSYNC.RECONVERGENT B0 ;  /* 0x0000000000007941 */ /* 0x000fea0003800200 */
.L_x_8657:
[----:B------:R-:W-:-:S04]  /*5d50*/  UIADD3 UR4, UPT, UPT, UR4, 0x1, URZ ;  /* 0x0000000104047890 */ /* 0x000fc8000fffe0ff */
[----:B------:R-:W-:-:S09]  /*5d60*/  UISETP.GE.AND UP0, UPT, UR4, UR11, UPT ;  /* 0x0000000b0400728c */ /* 0x000fd2000bf06270 */
[----:B------:R-:W-:Y:S05]  /*5d70*/  BRA.U !UP0, `(.L_x_8659) ;  /* 0xffffffe108bc7547 */ /* 0x000fea000b83ffff */
.L_x_8637:
[----:B------:R-:W-:Y:S01]  /*5d80*/  BAR.SYNC.DEFER_BLOCKING 0x0 ;  /* 0x0000000000007b1d */ /* 0x000fe20000010000 */
[-C--:B------:R-:W-:Y:S02]  /*5d90*/  ISETP.GE.AND P6, PT, R58, R77.reuse, PT ;  /* 0x0000004d3a00720c */ /* 0x080fe40003fc6270 */
[----:B------:R-:W-:Y:S02]  /*5da0*/  ISETP.GE.AND P1, PT, R68, R77, PT ;  /* 0x0000004d4400720c */ /* 0x000fe40003f26270 */
[----:B------:R-:W-:-:S03]  /*5db0*/  PRMT R3, RZ, 0x7610, R3 ;  /* 0x00007610ff037816 */ /* 0x000fc60000000003 */
[----:B------:R-:W2:Y:S01]  /*5dc0*/  LDC.64 R92, c[0x0][0x4f8] ;  /* 0x00013e00ff5c7b82 */ /* 0x000ea20000000a00 */
[----:B------:R-:W-:Y:S01]  /*5dd0*/  PRMT R0, RZ, 0x7610, R0 ;  /* 0x00007610ff007816 */ /* 0x000fe20000000000 */
[----:B------:R-:W3:Y:S01]  /*5de0*/  LDCU.64 UR6, c[0x0][0x500] ;  /* 0x0000a000ff0677ac */ /* 0x000ee20008000a00 */
[-C--:B------:R-:W-:Y:S02]  /*5df0*/  ISETP.GE.AND P2, PT, R69, R77.reuse, PT ;  /* 0x0000004d4500720c */ /* 0x080fe40003f46270 */
[-C--:B------:R-:W-:Y:S01]  /*5e00*/  ISETP.GE.AND P3, PT, R70, R77.reuse, PT ;  /* 0x0000004d4600720c */ /* 0x080fe20003f66270 */
[----:B------:R-:W5:Y:S01]  /*5e10*/  LDCU.64 UR8, c[0x0][0x550] ;  /* 0x0000aa00ff0877ac */ /* 0x000f620008000a00 */
[-C--:B------:R-:W-:Y:S02]  /*5e20*/  ISETP.GE.AND P4, PT, R71, R77.reuse, PT ;  /* 0x0000004d4700720c */ /* 0x080fe40003f86270 */
[----:B------:R-:W-:Y:S02]  /*5e30*/  ISETP.GE.AND P5, PT, R72, R77, PT ;  /* 0x0000004d4800720c */ /* 0x000fe40003fa6270 */
[----:B------:R-:W-:-:S02]  /*5e40*/  PRMT R7, RZ, 0x7610, R7 ;  /* 0x00007610ff077816 */ /* 0x000fc40000000007 */
[----:B------:R-:W-:Y:S01]  /*5e50*/  PRMT R23, RZ, 0x7610, R23 ;  /* 0x00007610ff177816 */ /* 0x000fe20000000017 */
[----:B------:R-:W4:Y:S01]  /*5e60*/  @!P6 LDG.E.U16 R3, desc[UR16][R4.64] ;  /* 0x000000100403e981 */ /* 0x000f22000c1e1500 */
[----:B------:R-:W-:-:S03]  /*5e70*/  ISETP.GE.AND P6, PT, R73, R77, PT ;  /* 0x0000004d4900720c */ /* 0x000fc60003fc6270 */
[----:B------:R-:W3:Y:S01]  /*5e80*/  @!P1 LDG.E.U16 R0, desc[UR16][R4.64+0x40] ;  /* 0x0000401004009981 */ /* 0x000ee2000c1e1500 */
[----:B------:R-:W-:Y:S02]  /*5e90*/  ISETP.GE.AND P1, PT, R74, R77, PT ;  /* 0x0000004d4a00720c */ /* 0x000fe40003f26270 */
[----:B------:R-:W-:Y:S01]  /*5ea0*/  PRMT R2, RZ, 0x7610, R2 ;  /* 0x00007610ff027816 */ /* 0x000fe20000000002 */
[----:B------:R-:W5:Y:S01]  /*5eb0*/  @!P2 LDG.E.U16 R7, desc[UR16][R4.64+0x80] ;  /* 0x000080100407a981 */ /* 0x000f62000c1e1500 */
[----:B------:R-:W-:Y:S02]  /*5ec0*/  PRMT R25, RZ, 0x7610, R25 ;  /* 0x00007610ff197816 */ /* 0x000fe40000000019 */
[----:B------:R-:W-:Y:S01]  /*5ed0*/  PRMT R22, RZ, 0x7610, R22 ;  /* 0x00007610ff167816 */ /* 0x000fe20000000016 */
        /* <DEDUP_REMOVED lines=8> */
[----:B------:R-:W-:Y:S01]  /*5f60*/  F2FP.BF16.F32.PACK_AB R129, R129, R130 ;  /* 0x000000828181723e */ /* 0x000fe200000010ff */
[----:B----4-:R-:W-:Y:S04]  /*5f70*/  STS.U16 [R78], R3 ;  /* 0x000000034e007388 */ /* 0x010fe80000000400 */
[----:B---3--:R-:W-:Y:S04]  /*5f80*/  STS.U16 [R79+0x40], R0 ;  /* 0x000040004f007388 */ /* 0x008fe80000000400 */
        /* <DEDUP_REMOVED lines=15> */
[----:B------:R-:W-:Y:S03]  /*6080*/  LDS.U16 R4, [R87+0xa] ;  /* 0x00000a0057047984 */ /* 0x000fe60000000400 */
[----:B------:R-:W-:Y:S01]  /*6090*/  FADD.FTZ R3, R3, R38 ;  /* 0x0000002603037221 */ /* 0x000fe20000010000 */
[----:B------:R-:W-:-:S04]  /*60a0*/  FSETP.GTU.FTZ.AND P2, PT, R5, 20, PT ;  /* 0x41a000000500780b */ /* 0x000fc80003f5c000 */
[----:B------:R-:W-:-:S09]  /*60b0*/  FSETP.GTU.FTZ.AND P3, PT, R3, 20, PT ;  /* 0x41a000000300780b */ /* 0x000fd20003f7c000 */
[----:B------:R-:W-:Y:S01]  /*60c0*/  @!P2 FMUL.FTZ R22, R5, -1.4426950216293334961 ;  /* 0xbfb8aa3b0516a820 */ /* 0x000fe20000410000 */
[----:B----4-:R-:W-:Y:S01]  /*60d0*/  SHF.L.U32 R27, R0, 0x10, RZ ;  /* 0x00000010001b7819 */ /* 0x010fe200000006ff */
[----:B------:R-:W-:Y:S02]  /*60e0*/  LDS.U16 R5, [R87+0xc] ;  /* 0x00000c0057057984 */ /* 0x000fe40000000400 */
[----:B------:R-:W-:Y:S02]  /*60f0*/  @!P3 FMUL.FTZ R24, R3, -1.4426950216293334961 ;  /* 0xbfb8aa3b0318b820 */ /* 0x000fe40000410000 */
[----:B------:R-:W2:Y:S01]  /*6100*/  LDS.U16 R3, [R87+0x8] ;  /* 0x0000080057037984 */ /* 0x000ea20000000400 */
[----:B------:R-:W3:Y:S01]  /*6110*/  @!P2 MUFU.EX2 R22, R22 ;  /* 0x000000160016a308 */ /* 0x000ee20000000800 */
[----:B------:R-:W-:Y:S01]  /*6120*/  FADD.FTZ R0, R27, R38 ;  /* 0x000000261b007221 */ /* 0x000fe20000010000 */
[----:B------:R-:W-:Y:S06]  /*6130*/  BAR.SYNC.DEFER_BLOCKING 0x0 ;  /* 0x0000000000007b1d */ /* 0x000fec0000010000 */
[----:B------:R-:W4:Y:S01]  /*6140*/  @!P3 MUFU.EX2 R24, R24 ;  /* 0x000000180018b308 */ /* 0x000f220000000800 */
[----:B-----5:R-:W-:Y:S01]  /*6150*/  SHF.L.U32 R27, R2, 0x10, RZ ;  /* 0x00000010021b7819 */ /* 0x020fe200000006ff */
[----:B---3--:R-:W-:-:S06]  /*6160*/  @!P2 FADD.FTZ R23, R22, 1 ;  /* 0x3f8000001617a421 */ /* 0x008fcc0000010000 */
[----:B------:R-:W3:Y:S01]  /*6170*/  @!P2 MUFU.RCP R26, R23 ;  /* 0x00000017001aa308 */ /* 0x000ee20000001000 */
[----:B----4-:R-:W-:-:S07]  /*6180*/  @!P3 FADD.FTZ R25, R24, 1 ;  /* 0x3f8000001819b421 */ /* 0x010fce0000010000 */
[----:B------:R-:W4:Y:S01]  /*6190*/  @!P3 MUFU.RCP R28, R25 ;  /* 0x00000019001cb308 */ /* 0x000f220000001000 */
[----:B------:R-:W-:-:S05]  /*61a0*/  FADD.FTZ R27, R27, R38 ;  /* 0x000000261b1b7221 */ /* 0x000fca0000010000 */
[----:B------:R-:W-:Y:S02]  /*61b0*/  FSETP.GTU.FTZ.AND P6, PT, R27, 20, PT ;  /* 0x41a000001b00780b */ /* 0x000fe40003fdc000 */
[----:B--2---:R-:W-:Y:S01]  /*61c0*/  SHF.L.U32 R3, R3, 0x10, RZ ;  /* 0x0000001003037819 */ /* 0x004fe200000006ff */
[----:B---3--:R-:W-:Y:S01]  /*61d0*/  @!P2 FMUL.FTZ R105, R105, R26 ;  /* 0x0000001a6969a220 */ /* 0x008fe20000410000 */
[----:B------:R-:W-:Y:S02]  /*61e0*/  PRMT R23, R124, 0x7632, R23 ;  /* 0x000076327c177816 */ /* 0x000fe40000000017 */
[----:B------:R-:W-:Y:S01]  /*61f0*/  PRMT R24, R127, 0x7632, R24 ;  /* 0x000076327f187816 */ /* 0x000fe20000000018 */
[----:B------:R-:W-:Y:S01]  /*6200*/  FADD.FTZ R22, R3, R38 ;  /* 0x0000002603167221 */ /* 0x000fe20000010000 */
[----:B------:R-:W-:Y:S01]  /*6210*/  PRMT R26, R126, 0x7632, R26 ;  /* 0x000076327e1a7816 */ /* 0x000fe2000000001a */
[----:B----4-:R-:W-:Y:S01]  /*6220*/  @!P3 FMUL.FTZ R103, R103, R28 ;  /* 0x0000001c6767b220 */ /* 0x010fe20000410000 */
[----:B------:R-:W-:-:S02]  /*6230*/  PRMT R28, R129, 0x7632, R28 ;  /* 0x00007632811c7816 */ /* 0x000fc4000000001c */
[----:B------:R-:W-:Y:S01]  /*6240*/  SHF.L.U32 R3, R4, 0x10, RZ ;  /* 0x0000001004037819 */ /* 0x000fe200000006ff */
[----:B------:R-:W-:Y:S01]  /*6250*/  STS.U16 [R87], R124 ;  /* 0x0000007c57007388 */ /* 0x000fe20000000400 */
[----:B------:R-:W-:Y:S01]  /*6260*/  FSETP.GTU.FTZ.AND P1, PT, R0, 20, PT ;  /* 0x41a000000000780b */ /* 0x000fe20003f3c000 */
[----:B------:R-:W-:Y:S02]  /*6270*/  @!P6 FMUL.FTZ R2, R27, -1.4426950216293334961 ;  /* 0xbfb8aa3b1b02e820 */ /* 0x000fe40000410000 */
[----:B------:R2:W-:Y:S01]  /*6280*/  STS.U16 [R87+0x2], R23 ;  /* 0x0000021757007388 */ /* 0x0005e20000000400 */
[----:B------:R-:W-:-:S03]  /*6290*/  FADD.FTZ R4, R3, R38 ;  /* 0x0000002603047221 */ /* 0x000fc60000010000 */
[----:B------:R-:W-:Y:S01]  /*62a0*/  STS.U16 [R87+0x4], R127 ;  /* 0x0000047f57007388 */ /* 0x000fe20000000400 */
[----:B------:R-:W-:-:S03]  /*62b0*/  FSETP.GTU.FTZ.AND P2, PT, R22, 20, PT ;  /* 0x41a000001600780b */ /* 0x000fc60003f5c000 */
        /* <DEDUP_REMOVED lines=12> */
[----:B-1----:R-:W-:Y:S04]  /*6380*/  LDS.U16 R37, [R85+0x180] ;  /* 0x0001800055257984 */ /* 0x002fe80000000400 */
[----:B------:R-:W-:Y:S01]  /*6390*/  LDS.U16 R81, [R86+0x1c0] ;  /* 0x0001c00056517984 */ /* 0x000fe20000000400 */
[----:B------:R-:W-:-:S03]  /*63a0*/  FSETP.GTU.FTZ.AND P3, PT, R4, 20, PT ;  /* 0x41a000000400780b */ /* 0x000fc60003f7c000 */
[----:B------:R-:W-:Y:S01]  /*63b0*/  @!P0 STS [UR5+0x210], R77 ;  /* 0x0002104dff008988 */ /* 0x000fe20008000805 */
[----:B------:R-:W-:Y:S01]  /*63c0*/  BAR.SYNC.DEFER_BLOCKING 0x0 ;  /* 0x0000000000007b1d */ /* 0x000fe20000010000 */
[----:B------:R-:W-:Y:S01]  /*63d0*/  IMAD.U32 R5, R5, 0x10000, RZ ;  /* 0x0001000005057824 */ /* 0x000fe200078e00ff */
[----:B------:R-:W-:Y:S01]  /*63e0*/  SHF.L.U32 R7, R7, 0x10, RZ ;  /* 0x0000001007077819 */ /* 0x000fe200000006ff */
[----:B------:R-:W-:Y:S01]  /*63f0*/  @!P1 FMUL.FTZ R0, R0, -1.4426950216293334961 ;  /* 0xbfb8aa3b00009820 */ /* 0x000fe20000410000 */
[----:B------:R-:W-:Y:S01]  /*6400*/  @!P2 FMUL.FTZ R3, R22, -1.4426950216293334961 ;  /* 0xbfb8aa3b1603a820 */ /* 0x000fe20000410000 */
[--C-:B------:R-:W-:Y:S02]  /*6410*/  FADD.FTZ R5, R5, R38.reuse ;  /* 0x0000002605057221 */ /* 0x100fe40000010000 */
[----:B------:R-:W-:Y:S02]  /*6420*/  FADD.FTZ R22, R7, R38 ;  /* 0x0000002607167221 */ /* 0x000fe40000010000 */
[----:B------:R-:W-:Y:S01]  /*6430*/  @!P3 FMUL.FTZ R4, R4, -1.4426950216293334961 ;  /* 0xbfb8aa3b0404b820 */ /* 0x000fe20000410000 */
[----:B------:R-:W1:Y:S01]  /*6440*/  @!P1 MUFU.EX2 R0, R0 ;  /* 0x0000000000009308 */ /* 0x000e620000000800 */
[----:B------:R-:W-:-:S02]  /*6450*/  FSETP.GTU.FTZ.AND P4, PT, R5, 20, PT ;  /* 0x41a000000500780b */ /* 0x000fc40003f9c000 */
[----:B------:R-:W-:-:S05]  /*6460*/  FSETP.GTU.FTZ.AND P5, PT, R22, 20, PT ;  /* 0x41a000001600780b */ /* 0x000fca0003fbc000 */
[----:B------:R-:W4:Y:S01]  /*6470*/  @!P2 MUFU.EX2 R3, R3 ;  /* 0x000000030003a308 */ /* 0x000f220000000800 */
[----:B------:R-:W5:Y:S07]  /*6480*/  LDS R89, [UR5+0x210] ;  /* 0x00021005ff597984 */ /* 0x000f6e0008000800 */
[----:B------:R-:W-:Y:S01]  /*6490*/  @!P3 MUFU.EX2 R7, R4 ;  /* 0x000000040007b308 */ /* 0x000fe20000000800 */
[----:B------:R-:W-:-:S07]  /*64a0*/  @!P4 FMUL.FTZ R5, R5, -1.4426950216293334961 ;  /* 0xbfb8aa3b0505c820 */ /* 0x000fce0000410000 */
[----:B------:R-:W0:Y:S01]  /*64b0*/  @!P6 MUFU.EX2 R2, R2 ;  /* 0x000000020002e308 */ /* 0x000e220000000800 */
[----:B------:R-:W-:Y:S01]  /*64c0*/  @!P5 FMUL.FTZ R22, R22, -1.4426950216293334961 ;  /* 0xbfb8aa3b1616d820 */ /* 0x000fe20000410000 */
[----:B-1----:R-:W-:-:S06]  /*64d0*/  @!P1 FADD.FTZ R0, R0, 1 ;  /* 0x3f80000000009421 */ /* 0x002fcc0000010000 */
[----:B--2---:R4:W1:Y:S08]  /*64e0*/  @!P4 MUFU.EX2 R23, R5 ;  /* 0x000000050017c308 */ /* 0x0048700000000800 */
[----:B---3--:R2:W3:Y:S01]  /*64f0*/  @!P5 MUFU.EX2 R24, R22 ;  /* 0x000000160018d308 */ /* 0x0084e20000000800 */
[----:B----4-:R-:W-:Y:S01]  /*6500*/  @!P2 FADD.FTZ R5, R3, 1 ;  /* 0x3f8000000305a421 */ /* 0x010fe20000010000 */
[----:B0-----:R-:W-:-:S06]  /*6510*/  @!P6 FADD.FTZ R4, R2, 1 ;  /* 0x3f8000000204e421 */ /* 0x001fcc0000010000 */
[----:B------:R-:W0:Y:S01]  /*6520*/  @!P1 MUFU.RCP R91, R0 ;  /* 0x00000000005b9308 */ /* 0x000e220000001000 */
[----:B--2---:R-:W-:Y:S01]  /*6530*/  @!P3 FADD.FTZ R22, R7, 1 ;  /* 0x3f8000000716b421 */ /* 0x004fe20000010000 */
[----:B------:R-:W-:-:S03]  /*6540*/  MOV R7, RZ ;  /* 0x000000ff00077202 */ /* 0x000fc60000000f00 */
[----:B------:R-:W-:-:S03]  /*6550*/  IMAD.WIDE.U32 R2, R92, UR18, R6 ;  /* 0x000000125c027c25 */ /* 0x000fc6000f8e0006 */
[----:B------:R-:W2:Y:S01]  /*6560*/  @!P2 MUFU.RCP R5, R5 ;  /* 0x000000050005a308 */ /* 0x000ea20000001000 */
[----:B------:R-:W-:Y:S02]  /*6570*/  IMAD R3, R93, UR18, R3 ;  /* 0x000000125d037c24 */ /* 0x000fe4000f8e0203 */
[----:B------:R-:W-:-:S04]  /*6580*/  IMAD.WIDE.U32 R2, R39, UR6, R2 ;  /* 0x0000000627027c25 */ /* 0x000fc8000f8e0002 */
[----:B-1----:R-:W-:Y:S01]  /*6590*/  @!P4 FADD.FTZ R23, R23, 1 ;  /* 0x3f8000001717c421 */ /* 0x002fe20000010000 */
[----:B---3--:R-:W-:Y:S01]  /*65a0*/  @!P5 FADD.FTZ R24, R24, 1 ;  /* 0x3f8000001818d421 */ /* 0x008fe20000010000 */
[----:B0-----:R-:W-:Y:S01]  /*65b0*/  @!P1 FMUL.FTZ R120, R120, R91 ;  /* 0x0000005b78789220 */ /* 0x001fe20000410000 */
[----:B------:R-:W-:Y:S01]  /*65c0*/  IMAD R0, R39, UR7, R3 ;  /* 0x0000000727007c24 */ /* 0x000fe2000f8e0203 */
[----:B------:R-:W-:Y:S01]  /*65d0*/  IADD3 R3, P1, PT, R58, R2, RZ ;  /* 0x000000023a037210 */ /* 0x000fe20007f3e0ff */
[----:B------:R-:W0:Y:S01]  /*65e0*/  @!P6 MUFU.RCP R4, R4 ;  /* 0x000000040004e308 */ /* 0x000e220000001000 */
[----:B------:R-:W1:Y:S02]  /*65f0*/  LDCU.64 UR6, c[0x0][0x560] ;  /* 0x0000ac00ff0677ac */ /* 0x000e640008000a00 */
[----:B------:R-:W-:Y:S01]  /*6600*/  IADD3.X R0, PT, PT, RZ, R0, RZ, P1, !PT ;  /* 0x00000000ff007210 */ /* 0x000fe20000ffe4ff */
[----:B--2---:R-:W-:Y:S01]  /*6610*/  @!P2 FMUL.FTZ R118, R118, R5 ;  /* 0x000000057676a220 */ /* 0x004fe20000410000 */
[----:B------:R-:W-:-:S03]  /*6620*/  LEA R2, P2, R3, UR8, 0x1 ;  /* 0x0000000803027c11 */ /* 0x000fc6000f8408ff */
[----:B------:R-:W2:Y:S01]  /*6630*/  @!P3 MUFU.RCP R22, R22 ;  /* 0x000000160016b308 */ /* 0x000ea20000001000 */
[----:B------:R-:W-:Y:S02]  /*6640*/  LEA.HI.X R3, R3, UR9, R0, 0x1, P2 ;  /* 0x0000000903037c11 */ /* 0x000fe400090f0c00 */
[----:B-----5:R-:W-:-:S05]  /*6650*/  ISETP.GE.AND P1, PT, R58, R89, PT ;  /* 0x000000593a00720c */ /* 0x020fca0003f26270 */
        /* <DEDUP_REMOVED lines=9> */
[----:B------:R-:W-:Y:S01]  /*66f0*/  ISETP.GE.AND P1, PT, R73, R89, PT ;  /* 0x000000594900720c */ /* 0x000fe20003f26270 */
[----:B---3--:R-:W-:Y:S01]  /*6700*/  @!P4 FMUL.FTZ R116, R116, R23 ;  /* 0x000000177474c220 */ /* 0x008fe20000410000 */
[----:B------:R-:W-:-:S02]  /*6710*/  ISETP.GE.AND P4, PT, R71, R89, PT ;  /* 0x000000594700720c */ /* 0x000fc40003f86270 */
[-C--:B------:R-:W-:Y:S01]  /*6720*/  ISETP.GE.AND P2, PT, R74, R89.reuse, PT ;  /* 0x000000594a00720c */ /* 0x080fe20003f46270 */
[----:B----4-:R-:W-:Y:S01]  /*6730*/  @!P5 FMUL.FTZ R97, R97, R24 ;  /* 0x000000186161d220 */ /* 0x010fe20000410000 */
[----:B------:R-:W-:-:S03]  /*6740*/  ISETP.GE.AND P5, PT, R70, R89, PT ;  /* 0x000000594600720c */ /* 0x000fc60003fa6270 */
[----:B------:R-:W-:Y:S06]  /*6750*/  @!P3 STG.E.U16 desc[UR16][R2.64+0x80], R29 ;  /* 0x0000801d0200b986 */ /* 0x000fec000c101510 */
[----:B------:R0:W-:Y:S04]  /*6760*/  @!P4 STG.E.U16 desc[UR16][R2.64+0x100], R33 ;  /* 0x000100210200c986 */ /* 0x0001e8000c101510 */
[----:B------:R-:W-:Y:S04]  /*6770*/  @!P6 STG.E.U16 desc[UR16][R2.64+0x140], R35 ;  /* 0x000140230200e986 */ /* 0x000fe8000c101510 */
[----:B------:R-:W-:Y:S04]  /*6780*/  @!P5 STG.E.U16 desc[UR16][R2.64+0xc0], R31 ;  /* 0x0000c01f0200d986 */ /* 0x000fe8000c101510 */
[----:B------:R-:W-:Y:S01]  /*6790*/  @!P1 STG.E.U16 desc[UR16][R2.64+0x180], R37 ;  /* 0x0001802502009986 */ /* 0x000fe2000c101510 */
[----:B------:R-:W-:Y:S01]  /*67a0*/  F2FP.BF16.F32.PACK_AB R0, R103, R105 ;  /* 0x000000696700723e */ /* 0x000fe200000010ff */
[----:B0-----:R-:W0:Y:S02]  /*67b0*/  LDC.64 R32, c[0x0][0x518] ;  /* 0x00014600ff207b82 */ /* 0x001e240000000a00 */
[----:B------:R2:W-:Y:S01]  /*67c0*/  @!P2 STG.E.U16 desc[UR16][R2.64+0x1c0], R81 ;  /* 0x0001c0510200a986 */ /* 0x0005e2000c101510 */
[----:B------:R-:W-:-:S05]  /*67d0*/  PRMT R5, R0, 0x7610, R5 ;  /* 0x0000761000057816 */ /* 0x000fca0000000005 */
[----:B------:R-:W-:Y:S01]  /*67e0*/  BAR.SYNC.DEFER_BLOCKING 0x0 ;  /* 0x0000000000007b1d */ /* 0x000fe20000010000 */
[----:B------:R-:W-:Y:S02]  /*67f0*/  PRMT R22, R0, 0x7632, R22 ;  /* 0x0000763200167816 */ /* 0x000fe40000000016 */
[----:B------:R-:W-:Y:S02]  /*6800*/  F2FP.BF16.F32.PACK_AB R4, R101, R120 ;  /* 0x000000786504723e */ /* 0x000fe400000010ff */
        /* <DEDUP_REMOVED lines=26> */
[----:B------:R-:W2:Y:S01]  /*69b0*/  LDCU.64 UR4, c[0x0][0x520] ;  /* 0x0000a400ff0477ac */ /* 0x000ea20008000a00 */
[----:B------:R-:W-:Y:S02]  /*69c0*/  IMAD R3, R33, UR18, R3 ;  /* 0x0000001221037c24 */ /* 0x000fe4000f8e0203 */
[----:B------:R-:W-:Y:S01]  /*69d0*/  FADD.FTZ R40, R105, R40 ;  /* 0x0000002869287221 */ /* 0x000fe20000010000 */
[----:B--2---:R-:W-:-:S04]  /*69e0*/  IMAD.WIDE.U32 R2, R39, UR4, R2 ;  /* 0x0000000427027c25 */ /* 0x004fc8000f8e0002 */
[----:B------:R-:W-:Y:S01]  /*69f0*/  IMAD R0, R39, UR5, R3 ;  /* 0x0000000527007c24 */ /* 0x000fe2000f8e0203 */
        /* <DEDUP_REMOVED lines=38> */
.L_x_8619:
        /* <DEDUP_REMOVED lines=34> */
.L_x_8662:
[----:B------:R-:W-:Y:S05]  /*6e80*/  BSYNC.RECONVERGENT B0 ;  /* 0x0000000000007941 */ /* 0x000fea0003800200 */
.L_x_8661:
        /* <DEDUP_REMOVED lines=26> */
.L_x_8664:
[----:B------:R-:W-:Y:S05]  /*7030*/  BSYNC.RECONVERGENT B0 ;  /* 0x0000000000007941 */ /* 0x000fea0003800200 */
.L_x_8663:
        /* <DEDUP_REMOVED lines=10> */
.L_x_8666:
        /* <DEDUP_REMOVED lines=24> */
.L_x_8665:
[----:B------:R-:W-:Y:S05]  /*7260*/  EXIT ;  /* 0x000000000000794d */ /* 0x000fea0003800000 */
.L_x_8667:
        /* <DEDUP_REMOVED lines=9> */
.L_x_10511:


//--------------------- .text._Z25selective_scan_bwd_kernelI32Selective_Scan_bwd_kernel_traitsILi32ELi8ELb0ELb1ELb0ELb0ELb0EN3c108BFloat16EfEEv12SSMParamsBwd --------------------------
	.section	.text._Z25selective_scan_bwd_kernelI32Selective_Scan_bwd_kernel_traitsILi32ELi8ELb0ELb1ELb0ELb0ELb0EN3c108BFloat16EfEEv12SSMParamsBwd,"ax",@progbits
	.align	128
        .global         _Z25selective_scan_bwd_kernelI32Selective_Scan_bwd_kernel_traitsILi32ELi8ELb0ELb1ELb0ELb0ELb0EN3c108BFloat16EfEEv12SSMParamsBwd
        .type           _Z25selective_scan_bwd_kernelI32Selective_Scan_bwd_kernel_traitsILi32ELi8ELb0ELb1ELb0ELb0ELb0EN3c108BFloat16EfEEv12SSMParamsBwd,@function
        .size           _Z25selective_scan_bwd_kernelI32Selective_Scan_bwd_kernel_traitsILi32ELi8ELb0ELb1ELb0ELb0ELb0EN3c108BFloat16EfEEv12SSMParamsBwd,(.L_x_10512 - _Z25selective_scan_bwd_kernelI32Selective_Scan_bwd_kernel_traitsILi32ELi8ELb0ELb1ELb0ELb0ELb0EN3c108BFloat16EfEEv12SSMParamsBwd)
        .other          _Z25selective_scan_bwd_kernelI32Selective_Scan_bwd_kernel_traitsILi32ELi8ELb0ELb1ELb0ELb0ELb0EN3c108BFloat16EfEEv12SSMParamsBwd,@"STO_CUDA_ENTRY STV_DEFAULT"
_Z25selective_scan_bwd_kernelI32Selective_Scan_bwd_kernel_traitsILi32ELi8ELb0ELb1ELb0ELb0ELb0EN3c108BFloat16EfEEv12SSMParamsBwd:
.text._Z25selective_scan_bwd_kernelI32Selective_Scan_bwd_kernel_traitsILi32ELi8ELb0ELb1ELb0ELb0ELb0EN3c108BFloat16EfEEv12SSMParamsBwd:
        /* <DEDUP_REMOVED lines=28> */
[----:B------:R0:W4:Y:S02]  /*01c0*/  F2I.FTZ.U32.TRUNC.NTZ R7, R6 ;  /* 0x0000000600077305 */ /* 0x000124000021f000 */
[----:B------:R4:W5:Y:S01]  /*01d0*/  @P1 LDG.E R36, desc[UR16][R4.64] ;  /* 0x0000001004241981 */ /* 0x000962000c1e1900 */
[----:B------:R-:W1:Y:S01]  /*01e0*/  LDC.64 R44, c[0x0][0x468] ;  /* 0x00011a00ff2c7b82 */ /* 0x000e620000000a00 */
[----:B---3--:R-:W-:Y:S01]  /*01f0*/  IABS R2, R37 ;  /* 0x0000002500027213 */ /* 0x008fe20000000000 */
[----:B0-----:R-:W-:-:S06]  /*0200*/  IMAD.MOV.U32 R6, RZ, RZ, RZ ;  /* 0x000000ffff067224 */ /* 0x001fcc00078e00ff */
[----:B------:R-:W0:Y:S01]  /*0210*/  LDC.64 R22, c[0x0][0x448] ;  /* 0x00011200ff167b82 */ /* 0x000e220000000a00 */
[----:B----4-:R-:W-:-:S07]  /*0220*/  IADD3 R10, PT, PT, RZ, -R7, RZ ;  /* 0x80000007ff0a7210 */ /* 0x010fce0007ffe0ff */
[----:B------:R-:W3:Y:S01]  /*0230*/  LDC.64 R4, c[0x0][0x480] ;  /* 0x00012000ff047b82 */ /* 0x000ee20000000a00 */
[----:B------:R-:W-:-:S04]  /*0240*/  IMAD R3, R10, R9, RZ ;  /* 0x000000090a037224 */ /* 0x000fc800078e02ff */
[----:B------:R-:W-:-:S06]  /*0250*/  IMAD.HI.U32 R7, R7, R3, R6 ;  /* 0x0000000307077227 */ /* 0x000fcc00078e0006 */
[----:B------:R-:W-:-:S05]  /*0260*/  IMAD.HI.U32 R7, R7, R2, RZ ;  /* 0x0000000207077227 */ /* 0x000fca00078e00ff */
[----:B------:R-:W-:-:S05]  /*0270*/  IADD3 R0, PT, PT, -R7, RZ, RZ ;  /* 0x000000ff07007210 */ /* 0x000fca0007ffe1ff */
[----:B------:R-:W-:Y:S01]  /*0280*/  IMAD R0, R9, R0, R2 ;  /* 0x0000000009007224 */ /* 0x000fe200078e0202 */
[----:B---3--:R-:W-:-:S04]  /*0290*/  ISETP.NE.U32.AND P0, PT, R4, RZ, PT ;  /* 0x000000ff0400720c */ /* 0x008fc80003f05070 */
[----:B------:R-:W-:Y:S02]  /*02a0*/  ISETP.GT.U32.AND P2, PT, R9, R0, PT ;  /* 0x000000000900720c */ /* 0x000fe40003f44070 */
[----:B------:R-:W-:Y:S01]  /*02b0*/  ISETP.NE.AND.EX P0, PT, R5, RZ, PT, P0 ;  /* 0x000000ff0500720c */ /* 0x000fe20003f05300 */
[----:B------:R-:W-:Y:S02]  /*02c0*/  UIMAD.WIDE.U32 UR6, UR18, UR12, URZ ;  /* 0x0000000c120672a5 */ /* 0x000fe4000f8e00ff */
[----:B------:R-:W-:-:S08]  /*02d0*/  UIMAD.WIDE.U32 UR4, UR18, UR8, URZ ;  /* 0x00000008120472a5 */ /* 0x000fd0000f8e00ff */
[----:B------:R-:W-:Y:S01]  /*02e0*/  @!P2 IMAD.IADD R0, R0, 0x1, -R9 ;  /* 0x000000010000a824 */ /* 0x000fe200078e0a09 */
[----:B------:R-:W-:Y:S01]  /*02f0*/  LOP3.LUT R4, R37, R8, RZ, 0x3c, !PT ;  /* 0x0000000825047212 */ /* 0x000fe200078e3cff */
[----:B------:R-:W3:Y:S03]  /*0300*/  @P0 LDC R21, c[0x0][0x38c] ;  /* 0x0000e300ff150b82 */ /* 0x000ee60000000800 */
[----:B------:R-:W-:-:S05]  /*0310*/  ISETP.GE.U32.AND P1, PT, R0, R9, PT ;  /* 0x000000090000720c */ /* 0x000fca0003f26070 */
[----:B------:R-:W4:Y:S01]  /*0320*/  @P0 LDC R0, c[0x0][0x384] ;  /* 0x0000e100ff000b82 */ /* 0x000f220000000800 */
[----:B------:R-:W-:Y:S01]  /*0330*/  UIMAD UR8, UR18, UR9, UR5 ;  /* 0x00000009120872a4 */ /* 0x000fe2000f8e0205 */
[----:B------:R-:W-:Y:S02]  /*0340*/  @!P2 IADD3 R7, PT, PT, R7, 0x1, RZ ;  /* 0x000000010707a810 */ /* 0x000fe40007ffe0ff */
[----:B------:R-:W-:Y:S01]  /*0350*/  MOV R2, UR4 ;  /* 0x0000000400027c02 */ /* 0x000fe20008000f00 */
[----:B------:R-:W-:Y:S01]  /*0360*/  UIMAD UR4, UR18, UR13, UR7 ;  /* 0x0000000d120472a4 */ /* 0x000fe2000f8e0207 */
[----:B------:R-:W-:Y:S01]  /*0370*/  ISETP.GE.AND P3, PT, R4, RZ, PT ;  /* 0x000000ff0400720c */ /* 0x000fe20003f66270 */
[----:B------:R-:W-:Y:S01]  /*0380*/  IMAD.U32 R4, RZ, RZ, UR6 ;  /* 0x00000006ff047e24 */ /* 0x000fe2000f8e00ff */
[----:B------:R-:W-:Y:S01]  /*0390*/  MOV R5, UR7 ;  /* 0x0000000700057c02 */ /* 0x000fe20008000f00 */
[----:B------:R-:W2:Y:S01]  /*03a0*/  LDCU.64 UR6, c[0x0][0x498] ;  /* 0x00009300ff0677ac */ /* 0x000ea20008000a00 */
[----:B------:R-:W-:-:S02]  /*03b0*/  @P1 VIADD R7, R7, 0x1 ;  /* 0x0000000107071836 */ /* 0x000fc40000000000 */
[----:B------:R-:W-:Y:S01]  /*03c0*/  IMAD.U32 R3, RZ, RZ, UR5 ;  /* 0x00000005ff037e24 */ /* 0x000fe2000f8e00ff */
[----:B------:R-:W-:Y:S01]  /*03d0*/  MOV R3, UR8 ;  /* 0x0000000800037c02 */ /* 0x000fe20008000f00 */
[----:B------:R-:W1:Y:S01]  /*03e0*/  LDCU.64 UR8, c[0x0][0x3b0] ;  /* 0x00007600ff0877ac */ /* 0x000e620008000a00 */
[----:B------:R-:W-:Y:S02]  /*03f0*/  MOV R35, R7 ;  /* 0x0000000700237202 */ /* 0x000fe40000000f00 */
[----:B------:R-:W-:Y:S01]  /*0400*/  ISETP.NE.AND P2, PT, R8, RZ, PT ;  /* 0x000000ff0800720c */ /* 0x000fe20003f45270 */
[----:B------:R-:W0:Y:S01]  /*0410*/  @P0 LDC.64 R6, c[0x0][0x480] ;  /* 0x00012000ff060b82 */ /* 0x000e220000000a00 */
[----:B------:R-:W-:-:S04]  /*0420*/  IMAD.WIDE.U32 R2, R37, UR10, R2 ;  /* 0x0000000a25027c25 */ /* 0x000fc8000f8e0002 */
[----:B----4-:R-:W-:Y:S02]  /*0430*/  @P0 IMAD R0, R0, UR18, R37 ;  /* 0x0000001200000c24 */ /* 0x010fe4000f8e0225 */
[----:B------:R-:W-:Y:S02]  /*0440*/  IMAD.U32 R5, RZ, RZ, UR4 ;  /* 0x00000004ff057e24 */ /* 0x000fe4000f8e00ff */
[----:B------:R-:W-:Y:S01]  /*0450*/  @P0 IMAD R0, R0, R19, RZ ;  /* 0x0000001300000224 */ /* 0x000fe200078e02ff */
[----:B--2---:R-:W-:Y:S01]  /*0460*/  UIMAD.WIDE.U32 UR4, UR18, UR6, URZ ;  /* 0x00000006120472a5 */ /* 0x004fe2000f8e00ff */
[----:B------:R-:W-:Y:S01]  /*0470*/  IMAD R13, R37, UR11, R3 ;  /* 0x0000000b250d7c24 */ /* 0x000fe2000f8e0203 */
[C---:B------:R-:W-:Y:S01]  /*0480*/  LEA R9, R19.reuse, 0xffffff00, 0x8 ;  /* 0xffffff0013097811 */ /* 0x040fe200078e40ff */
[----:B------:R-:W-:Y:S01]  /*0490*/  @!P3 IMAD.MOV R35, RZ, RZ, -R35 ;  /* 0x000000ffff23b224 */ /* 0x000fe200078e0a23 */
[----:B------:R-:W-:Y:S01]  /*04a0*/  @!P2 LOP3.LUT R35, RZ, R8, RZ, 0x33, !PT ;  /* 0x00000008ff23a212 */ /* 0x000fe200078e33ff */
[----:B---3--:R-:W-:Y:S01]  /*04b0*/  @P0 IMAD R3, R0, R21, RZ ;  /* 0x0000001500030224 */ /* 0x008fe200078e02ff */
[----:B------:R-:W-:Y:S01]  /*04c0*/  ISETP.GE.AND P1, PT, R19, 0x1, PT ;  /* 0x000000011300780c */ /* 0x000fe20003f26270 */
[----:B------:R-:W2:Y:S01]  /*04d0*/  LDC.64 R20, c[0x0][0x528] ;  /* 0x00014a00ff147b82 */ /* 0x000ea20000000a00 */
[----:B------:R-:W-:Y:S01]  /*04e0*/  UIMAD UR5, UR18, UR7, UR5 ;  /* 0x00000007120572a4 */ /* 0x000fe2000f8e0205 */
[----:B------:R-:W-:Y:S01]  /*04f0*/  SHF.R.S32.HI R25, RZ, 0x1f, R35 ;  /* 0x0000001fff197819 */ /* 0x000fe20000011423 */
[----:B-1----:R-:W-:-:S05]  /*0500*/  UIMAD.WIDE.U32 UR6, UR18, UR8, URZ ;  /* 0x00000008120672a5 */ /* 0x002fca000f8e00ff */
[----:B------:R-:W1:Y:S01]  /*0510*/  LDC.64 R18, c[0x0][0x4a8] ;  /* 0x00012a00ff127b82 */ /* 0x000e620000000a00 */
[----:B------:R-:W-:Y:S01]  /*0520*/  IMAD.WIDE.U32 R4, R37, UR14, R4 ;  /* 0x0000000e25047c25 */ /* 0x000fe2000f8e0004 */
[----:B------:R-:W-:Y:S01]  /*0530*/  UIMAD UR7, UR18, UR9, UR7 ;  /* 0x00000009120772a4 */ /* 0x000fe2000f8e0207 */
[----:B------:R-:W-:Y:S02]  /*0540*/  CS2R R30, SRZ ;  /* 0x00000000001e7805 */ /* 0x000fe4000001ff00 */
        /* <DEDUP_REMOVED lines=11> */
[----:B------:R-:W-:Y:S01]  /*0600*/  IADD3 R9, P5, PT, R9, R4, RZ ;  /* 0x0000000409097210 */ /* 0x000fe20007fbe0ff */
[----:B------:R-:W-:Y:S01]  /*0610*/  IMAD.X R4, R0, 0x1, R13, P2 ;  /* 0x0000000100047824 */ /* 0x000fe200010e060d */
[----:B------:R-:W-:Y:S02]  /*0620*/  LEA R40, P0, R42, R40, 0x1 ;  /* 0x000000282a287211 */ /* 0x000fe400078008ff */
[----:B------:R-:W-:Y:S02]  /*0630*/  IADD3 R7, PT, PT, R5, R7, RZ ;  /* 0x0000000705077210 */ /* 0x000fe40007ffe0ff */
[C---:B------:R-:W-:Y:S01]  /*0640*/  IADD3.X R48, PT, PT, R0.reuse, R3, RZ, P4, !PT ;  /* 0x0000000300307210 */ /* 0x040fe200027fe4ff */
[----:B------:R-:W-:Y:S01]  /*0650*/  IMAD.X R3, R0, 0x1, R11, P3 ;  /* 0x0000000100037824 */ /* 0x000fe200018e060b */
[----:B------:R-:W-:Y:S01]  /*0660*/  LEA.HI.X R42, R42, R41, R4, 0x1, P0 ;  /* 0x000000292a2a7211 */ /* 0x000fe200000f0c04 */
[----:B-1----:R-:W-:Y:S01]  /*0670*/  IMAD.WIDE.U32 R28, R37, R18, RZ ;  /* 0x00000012251c7225 */ /* 0x002fe200078e00ff */
[----:B------:R-:W-:-:S02]  /*0680*/  IADD3.X R50, PT, PT, R0, R7, RZ, P5, !PT ;  /* 0x0000000700327210 */ /* 0x000fc40002ffe4ff */
[----:B------:R-:W-:Y:S02]  /*0690*/  LEA R44, P0, R46, R44, 0x1 ;  /* 0x0000002c2e2c7211 */ /* 0x000fe400078008ff */
[----:B--2---:R-:W-:Y:S02]  /*06a0*/  LEA R47, P2, R2, R20, 0x1 ;  /* 0x00000014022f7211 */ /* 0x004fe400078408ff */
[----:B------:R-:W-:Y:S01]  /*06b0*/  LEA R49, P3, R9, R22, 0x1 ;  /* 0x0000001609317211 */ /* 0x000fe200078608ff */
[----:B------:R-:W-:Y:S01]  /*06c0*/  IMAD R41, R37, R19, R29 ;  /* 0x0000001325297224 */ /* 0x000fe200078e021d */
[----:B------:R-:W-:Y:S01]  /*06d0*/  LEA.HI.X R46, R46, R45, R3, 0x1, P0 ;  /* 0x0000002d2e2e7211 */ /* 0x000fe200000f0c03 */
[----:B------:R-:W-:Y:S01]  /*06e0*/  IMAD.MOV.U32 R53, RZ, RZ, RZ ;  /* 0x000000ffff357224 */ /* 0x000fe200078e00ff */
[----:B------:R-:W-:Y:S02]  /*06f0*/  LEA.HI.X R48, R2, R21, R48, 0x1, P2 ;  /* 0x0000001502307211 */ /* 0x000fe400010f0c30 */
[----:B------:R-:W-:Y:S01]  /*0700*/  LEA.HI.X R50, R9, R23, R50, 0x1, P3 ;  /* 0x0000001709327211 */ /* 0x000fe200018f0c32 */
[----:B------:R-:W-:Y:S06]  /*0710*/  @!P1 BRA `(.L_x_8668) ;  /* 0x0000003800109947 */ /* 0x000fec0003800000 */
[----:B------:R-:W0:Y:S01]  /*0720*/  S2R R26, SR_TID.X ;  /* 0x00000000001a7919 */ /* 0x000e220000002100 */
[----:B------:R-:W0:Y:S01]  /*0730*/  LDC.64 R4, c[0x0][0x4b8] ;  /* 0x00012e00ff047b82 */ /* 0x000e220000000a00 */
[----:B------:R-:W1:Y:S01]  /*0740*/  LDCU.64 UR10, c[0x0][0x4c0] ;  /* 0x00009800ff0a77ac */ /* 0x000e620008000a00 */
[----:B------:R-:W-:Y:S01]  /*0750*/  MOV R27, RZ ;  /* 0x000000ff001b7202 */ /* 0x000fe20000000f00 */
[----:B------:R-:W-:Y:S01]  /*0760*/  IMAD.MOV.U32 R38, RZ, RZ, RZ ;  /* 0x000000ffff267224 */ /* 0x000fe200078e00ff */
[----:B------:R-:W-:Y:S01]  /*0770*/  MOV R53, RZ ;  /* 0x000000ff00357202 */ /* 0x000fe20000000f00 */
[----:B------:R-:W2:Y:S03]  /*0780*/  LDCU.64 UR6, c[0x0][0x3a0] ;  /* 0x00007400ff0677ac */ /* 0x000ea60008000a00 */
[----:B------:R-:W3:Y:S01]  /*0790*/  S2UR UR5, SR_CgaCtaId ;  /* 0x00000000000579c3 */ /* 0x000ee20000008800 */
[----:B------:R-:W4:Y:S01]  /*07a0*/  LDCU.64 UR8, c[0x0][0x3d8] ;  /* 0x00007b00ff0877ac */ /* 0x000f220008000a00 */
[----:B------:R-:W-:Y:S01]  /*07b0*/  UMOV UR4, 0x400 ;  /* 0x0000040000047882 */ /* 0x000fe20000000000 */
[----:B-1----:R-:W-:-:S02]  /*07c0*/  IMAD R0, R25, UR10, RZ ;  /* 0x0000000a19007c24 */ /* 0x002fc4000f8e02ff */
[C---:B--2---:R-:W-:Y:S01]  /*07d0*/  IMAD.WIDE.U32 R24, R37.reuse, UR6, RZ ;  /* 0x0000000625187c25 */ /* 0x044fe2000f8e00ff */
[----:B------:R-:W1:Y:S03]  /*07e0*/  LDCU UR6, c[0x0][0x394] ;  /* 0x00007280ff0677ac */ /* 0x000e660008000800 */
[----:B----4-:R-:W-:-:S04]  /*07f0*/  IMAD.WIDE.U32 R22, R37, UR8, RZ ;  /* 0x0000000825167c25 */ /* 0x010fc8000f8e00ff */
[----:B0-----:R-:W-:Y:S01]  /*0800*/  IMAD.WIDE.U32 R2, R4, UR18, R26 ;  /* 0x0000001204027c25 */ /* 0x001fe2000f8e001a */
[----:B---3--:R-:W-:Y:S01]  /*0810*/  ULEA UR4, UR5, UR4, 0x18 ;  /* 0x0000000405047291 */ /* 0x008fe2000f8ec0ff */
[C---:B------:R-:W-:Y:S02]  /*0820*/  IADD3 R7, PT, PT, R26.reuse, 0x20, RZ ;  /* 0x000000201a077810 */ /* 0x040fe40007ffe0ff */
[----:B------:R-:W-:Y:S01]  /*0830*/  IMAD R3, R5, UR18, R3 ;  /* 0x0000001205037c24 */ /* 0x000fe2000f8e0203 */
[C---:B------:R-:W-:Y:S01]  /*0840*/  IADD3 R11, PT, PT, R26.reuse, 0x60, RZ ;  /* 0x000000601a0b7810 */ /* 0x040fe20007ffe0ff */
[C---:B------:R-:W-:Y:S01]  /*0850*/  VIADD R9, R26.reuse, 0x40 ;  /* 0x000000401a097836 */ /* 0x040fe20000000000 */
[C---:B------:R-:W-:Y:S01]  /*0860*/  IADD3 R15, PT, PT, R26.reuse, 0xa0, RZ ;  /* 0x000000a01a0f7810 */ /* 0x040fe20007ffe0ff */
[----:B------:R-:W-:Y:S01]  /*0870*/  IMAD.WIDE.U32 R20, R35, UR10, R2 ;  /* 0x0000000a23147c25 */ /* 0x000fe2000f8e0002 */
[C---:B------:R-:W-:Y:S01]  /*0880*/  IADD3 R19, PT, PT, R26.reuse, 0xe0, RZ ;  /* 0x000000e01a137810 */ /* 0x040fe20007ffe0ff */
[----:B------:R-:W-:Y:S01]  /*0890*/  UIADD3 UR5, UPT, UPT, UR4, 0x220, URZ ;  /* 0x0000022004057890 */ /* 0x000fe2000fffe0ff */
[CC--:B------:R-:W-:Y:S01]  /*08a0*/  LEA.HI R54, R26.reuse, R26.reuse, RZ, 0x1b ;  /* 0x0000001a1a367211 */ /* 0x0c0fe200078fd8ff */
        /* <DEDUP_REMOVED lines=8> */
[----:B------:R-:W-:Y:S01]  /*0930*/  IMAD R43, R37, UR7, R25 ;  /* 0x00000007252b7c24 */ /* 0x000fe2000f8e0219 */
[----:B------:R-:W-:Y:S01]  /*0940*/  LEA.HI R57, R3, R3, RZ, 0x1b ;  /* 0x0000000303397211 */ /* 0x000fe200078fd8ff */
[----:B------:R-:W-:Y:S01]  /*0950*/  IMAD R45, R37, UR9, R23 ;  /* 0x00000009252d7c24 */ /* 0x000fe2000f8e0217 */
[-C--:B------:R-:W-:Y:S01]  /*0960*/  LEA.HI R11, R11, R26.reuse, RZ, 0x1b ;  /* 0x0000001a0b0b7211 */ /* 0x080fe200078fd8ff */
[----:B-1----:R-:W-:Y:S01]  /*0970*/  IMAD.U32 R51, RZ, RZ, UR6 ;  /* 0x00000006ff337e24 */ /* 0x002fe2000f8e00ff */
[-C--:B------:R-:W-:Y:S01]  /*0980*/  LEA.HI R13, R13, R26.reuse, RZ, 0x1b ;  /* 0x0000001a0d0d7211 */ /* 0x080fe200078fd8ff */
[----:B------:R-:W-:Y:S01]  /*0990*/  IMAD.IADD R72, R21, 0x1, R33 ;  /* 0x0000000115487824 */ /* 0x000fe200078e0221 */
[----:B------:R-:W-:-:S02]  /*09a0*/  LEA.HI R15, R15, R26, RZ, 0x1b ;  /* 0x0000001a0f0f7211 */ /* 0x000fc400078fd8ff */
[-C--:B------:R-:W-:Y:S02]  /*09b0*/  LEA.HI R17, R17, R26.reuse, RZ, 0x1b ;  /* 0x0000001a11117211 */ /* 0x080fe400078fd8ff */
[----:B------:R-:W-:Y:S02]  /*09c0*/  LEA.HI R19, R19, R26, RZ, 0x1b ;  /* 0x0000001a13137211 */ /* 0x000fe400078fd8ff */
[----:B------:R-:W-:Y:S02]  /*09d0*/  LOP3.LUT R56, R5, 0x1f, R26, 0xf8, !PT ;  /* 0x0000001f05387812 */ /* 0x000fe400078ef81a */
[C---:B------:R-:W-:Y:S02]  /*09e0*/  LOP3.LUT R166, R26.reuse, 0x1f, RZ, 0xc0, !PT ;  /* 0x0000001f1aa67812 */ /* 0x040fe400078ec0ff */
[----:B------:R-:W-:Y:S02]  /*09f0*/  IADD3 R52, PT, PT, R26, 0x200, RZ ;  /* 0x000002001a347810 */ /* 0x000fe40007ffe0ff */
        /* <DEDUP_REMOVED lines=11> */
[C---:B------:R-:W-:Y:S02]  /*0ab0*/  LOP3.LUT R65, R56.reuse, 0x20, RZ, 0xfc, !PT ;  /* 0x0000002038417812 */ /* 0x040fe400078efcff */
[----:B------:R-:W-:-:S02]  /*0ac0*/  LOP3.LUT R66, R56, 0x40, RZ, 0xfc, !PT ;  /* 0x0000004038427812 */ /* 0x000fc400078efcff */
[C---:B------:R-:W-:Y:S02]  /*0ad0*/  LOP3.LUT R67, R56.reuse, 0x60, RZ, 0xfc, !PT ;  /* 0x0000006038437812 */ /* 0x040fe400078efcff */
[C---:B------:R-:W-:Y:S02]  /*0ae0*/  LOP3.LUT R68, R56.reuse, 0x80, RZ, 0xfc, !PT ;  /* 0x0000008038447812 */ /* 0x040fe400078efcff */
[C---:B------:R-:W-:Y:S02]  /*0af0*/  LOP3.LUT R69, R56.reuse, 0xa0, RZ, 0xfc, !PT ;  /* 0x000000a038457812 */ /* 0x040fe400078efcff */
[C---:B------:R-:W-:Y:S02]  /*0b00*/  LOP3.LUT R70, R56.reuse, 0xc0, RZ, 0xfc, !PT ;  /* 0x000000c038467812 */ /* 0x040fe400078efcff */
[----:B------:R-:W-:-:S07]  /*0b10*/  LOP3.LUT R71, R56, 0xe0, RZ, 0xfc, !PT ;  /* 0x000000e038477812 */ /* 0x000fce00078efcff */
.L_x_8692:
        /* <DEDUP_REMOVED lines=9> */
[----:B------:R-:W-:-:S02]  /*0bb0*/  IADD3.X R5, PT, PT, RZ, R46, RZ, P2, !PT ;  /* 0x0000002eff057210 */ /* 0x000fc400017fe4ff */
[----:B------:R-:W-:Y:S01]  /*0bc0*/  PRMT R9, RZ, 0x7610, R9 ;  /* 0x00007610ff097816 */ /* 0x000fe20000000009 */
        /* <DEDUP_REMOVED lines=15> */
[----:B--2---:R-:W2:Y:S01]  /*0cc0*/  @!P6 LDG.E.U16 R0, desc[UR16][R2.64] ;  /* 0x000000100200e981 */ /* 0x004ea2000c1e1500 */
[-C--:B------:R-:W-:Y:S02]  /*0cd0*/  ISETP.GE.AND P6, PT, R71, R74.reuse, PT ;  /* 0x0000004a4700720c */ /* 0x080fe40003fc6270 */
[----:B------:R-:W-:Y:S01]  /*0ce0*/  PRMT R14, RZ, 0x7610, R14 ;  /* 0x00007610ff0e7816 */ /* 0x000fe2000000000e */
[----:B---3--:R-:W3:Y:S01]  /*0cf0*/  @!P0 LDG.E.U16 R9, desc[UR16][R2.64+0x40] ;  /* 0x0000401002098981 */ /* 0x008ee2000c1e1500 */
        /* <DEDUP_REMOVED lines=13> */
[----:B------:R-:W-:-:S02]  /*0dd0*/  PRMT R16, RZ, 0x7610, R16 ;  /* 0x00007610ff107816 */ /* 0x000fc40000000010 */
[C---:B0-----:R-:W-:Y:S01]  /*0de0*/  IADD3 R15, PT, PT, R78.reuse, 0x20, RZ ;  /* 0x000000204e0f7810 */ /* 0x041fe20007ffe0ff */
[C---:B------:R-:W-:Y:S01]  /*0df0*/  VIADD R17, R78.reuse, 0x40 ;  /* 0x000000404e117836 */ /* 0x040fe20000000000 */
[CC--:B------:R-:W-:Y:S01]  /*0e00*/  LEA.HI.SX32 R75, R78.reuse, R78.reuse, 0x1b ;  /* 0x0000004e4e4b7211 */ /* 0x0c0fe200078fdaff */
[C---:B------:R-:W-:Y:S01]  /*0e10*/  VIADD R33, R78.reuse, 0xc0 ;  /* 0x000000c04e217836 */ /* 0x040fe20000000000 */
[-C--:B------:R-:W-:Y:S02]  /*0e20*/  LEA.HI.SX32 R15, R15, R78.reuse, 0x1b ;  /* 0x0000004e0f0f7211 */ /* 0x080fe400078fdaff */
[----:B------:R-:W-:Y:S02]  /*0e30*/  LEA.HI.SX32 R17, R17, R78, 0x1b ;  /* 0x0000004e11117211 */ /* 0x000fe400078fdaff */
[----:B------:R-:W-:Y:S02]  /*0e40*/  LEA R75, R75, UR5, 0x1 ;  /* 0x000000054b4b7c11 */ /* 0x000fe4000f8e08ff */
[----:B------:R-:W-:Y:S01]  /*0e50*/  LEA R76, R15, UR5, 0x1 ;  /* 0x000000050f4c7c11 */ /* 0x000fe2000f8e08ff */
[C---:B------:R-:W-:Y:S01]  /*0e60*/  VIADD R15, R78.reuse, 0x80 ;  /* 0x000000804e0f7836 */ /* 0x040fe20000000000 */
[----:B------:R-:W-:-:S02]  /*0e70*/  IADD3 R3, PT, PT, R78, 0x60, RZ ;  /* 0x000000604e037810 */ /* 0x000fc40007ffe0ff */
[----:B------:R-:W-:Y:S02]  /*0e80*/  LEA R77, R17, UR5, 0x1 ;  /* 0x00000005114d7c11 */ /* 0x000fe4000f8e08ff */
[C---:B------:R-:W-:Y:S02]  /*0e90*/  IADD3 R17, PT, PT, R78.reuse, 0xa0, RZ ;  /* 0x000000a04e117810 */ /* 0x040fe40007ffe0ff */
[----:B------:R-:W-:Y:S02]  /*0ea0*/  IADD3 R35, PT, PT, R78, 0xe0, RZ ;  /* 0x000000e04e237810 */ /* 0x000fe40007ffe0ff */
        /* <DEDUP_REMOVED lines=10> */
[----:B------:R-:W-:Y:S02]  /*0f50*/  PRMT R2, RZ, 0x7610, R2 ;  /* 0x00007610ff027816 */ /* 0x000fe40000000002 */
[----:B------:R-:W-:Y:S01]  /*0f60*/  PRMT R3, RZ, 0x7610, R3 ;  /* 0x00007610ff037816 */ /* 0x000fe20000000003 */
[----:B--2---:R0:W-:Y:S04]  /*0f70*/  STS.U16 [R75], R0 ;  /* 0x000000004b007388 */ /* 0x0041e80000000400 */
[----:B---3--:R2:W-:Y:S01]  /*0f80*/  STS.U16 [R76+0x40], R9 ;  /* 0x000040094c007388 */ /* 0x0085e20000000400 */
[----:B0-----:R-:W-:-:S03]  /*0f90*/  IMAD.SHL.U32 R0, R78, 0x8, RZ ;  /* 0x000000084e007824 */ /* 0x001fc600078e00ff */
[----:B----4-:R0:W-:Y:S01]  /*0fa0*/  STS.U16 [R77+0x80], R8 ;  /* 0x000080084d007388 */ /* 0x0101e20000000400 */
[----:B--2---:R-:W-:Y:S02]  /*0fb0*/  PRMT R9, RZ, 0x7610, R9 ;  /* 0x00007610ff097816 */ /* 0x004fe40000000009 */
[----:B------:R-:W-:Y:S01]  /*0fc0*/  LEA.HI.SX32 R84, R0, R0, 0x1b ;  /* 0x0000000000547211 */ /* 0x000fe200078fdaff */
[----:B------:R2:W-:Y:S01]  /*0fd0*/  STS.U16 [R79+0xc0], R10 ;  /* 0x0000c00a4f007388 */ /* 0x0005e20000000400 */
[----:B------:R-:W-:Y:S02]  /*0fe0*/  PRMT R0, RZ, 0x7610, R0 ;  /* 0x00007610ff007816 */ /* 0x000fe40000000000 */
[----:B------:R-:W-:Y:S01]  /*0ff0*/  LEA R84, R84, UR5, 0x1 ;  /* 0x0000000554547c11 */ /* 0x000fe2000f8e08ff */
[----:B------:R3:W-:Y:S01]  /*1000*/  STS.U16 [R80+0x100], R11 ;  /* 0x0001000b50007388 */ /* 0x0007e20000000400 */
[----:B0-----:R-:W-:-:S03]  /*1010*/  PRMT R8, RZ, 0x7610, R8 ;  /* 0x00007610ff087816 */ /* 0x001fc60000000008 */
[----:B------:R-:W-:Y:S01]  /*1020*/  STS.U16 [R81+0x140], R12 ;  /* 0x0001400c51007388 */ /* 0x000fe20000000400 */
[----:B--2---:R-:W-:-:S03]  /*1030*/  PRMT R10, RZ, 0x7610, R10 ;  /* 0x00007610ff0a7816 */ /* 0x004fc6000000000a */
[----:B------:R0:W-:Y:S01]  /*1040*/  STS.U16 [R82+0x180], R13 ;  /* 0x0001800d52007388 */ /* 0x0001e20000000400 */
[----:B---3--:R-:W-:-:S03]  /*1050*/  PRMT R11, RZ, 0x7610, R11 ;  /* 0x00007610ff0b7816 */ /* 0x008fc6000000000b */
[----:B------:R2:W-:Y:S01]  /*1060*/  STS.U16 [R83+0x1c0], R14 ;  /* 0x0001c00e53007388 */ /* 0x0005e20000000400 */
[----:B------:R-:W-:-:S03]  /*1070*/  NOP ;  /* 0x0000000000007918 */ /* 0x000fc60000000000 */
[----:B------:R-:W3:Y:S04]  /*1080*/  LDS.U16 R93, [R84] ;  /* 0x00000000545d7984 */ /* 0x000ee80000000400 */
[----:B------:R-:W4:Y:S04]  /*1090*/  LDS.U16 R94, [R84+0x2] ;  /* 0x00000200545e7984 */ /* 0x000f280000000400 */
[----:B------:R-:W1:Y:S04]  /*10a0*/  LDS.U16 R96, [R84+0x4] ;  /* 0x0000040054607984 */ /* 0x000e680000000400 */
[----:B------:R-:W1:Y:S04]  /*10b0*/  LDS.U16 R97, [R84+0x6] ;  /* 0x0000060054617984 */ /* 0x000e680000000400 */
[----:B------:R-:W1:Y:S04]  /*10c0*/  LDS.U16 R99, [R84+0x8] ;  /* 0x0000080054637984 */ /* 0x000e680000000400 */
[----:B------:R-:W1:Y:S04]  /*10d0*/  LDS.U16 R100, [R84+0xa] ;  /* 0x00000a0054647984 */ /* 0x000e680000000400 */
[----:B------:R-:W1:Y:S04]  /*10e0*/  LDS.U16 R101, [R84+0xc] ;  /* 0x00000c0054657984 */ /* 0x000e680000000400 */
[----:B------:R-:W1:Y:S01]  /*10f0*/  LDS.U16 R103, [R84+0xe] ;  /* 0x00000e0054677984 */ /* 0x000e620000000400 */
[----:B------:R-:W-:Y:S06]  /*1100*/  BAR.SYNC.DEFER_BLOCKING 0x0 ;  /* 0x0000000000007b1d */ /* 0x000fec0000010000 */
[----:B------:R-:W3:Y:S01]  /*1110*/  @!P0 LDG.E.U16 R2, desc[UR16][R4.64] ;  /* 0x0000001004028981 */ /* 0x000ee2000c1e1500 */
[----:B------:R-:W-:-:S03]  /*1120*/  ISETP.NE.AND P0, PT, R32, RZ, PT ;  /* 0x000000ff2000720c */ /* 0x000fc60003f05270 */
[----:B------:R-:W4:Y:S04]  /*1130*/  @!P1 LDG.E.U16 R8, desc[UR16][R4.64+0x80] ;  /* 0x0000801004089981 */ /* 0x000f28000c1e1500 */
[----:B------:R-:W4:Y:S04]  /*1140*/  @!P2 LDG.E.U16 R16, desc[UR16][R4.64+0xc0] ;  /* 0x0000c0100410a981 */ /* 0x000f28000c1e1500 */
[----:B------:R-:W4:Y:S04]  /*1150*/  @!P3 LDG.E.U16 R9, desc[UR16][R4.64+0x100] ;  /* 0x000100100409b981 */ /* 0x000f28000c1e1500 */
[----:B------:R-:W4:Y:S01]  /*1160*/  @!P0 LDG.E.U16 R3, desc[UR16][R4.64+0x40] ;  /* 0x0000401004038981 */ /* 0x000f22000c1e1500 */
[----:B0-----:R-:W-:-:S03]  /*1170*/  P2R R13, PR, RZ, 0x1 ;  /* 0x00000001ff0d7803 */ /* 0x001fc60000000000 */
[----:B------:R-:W4:Y:S04]  /*1180*/  @!P4 LDG.E.U16 R0, desc[UR16][R4.64+0x140] ;  /* 0x000140100400c981 */ /* 0x000f28000c1e1500 */
[----:B------:R-:W4:Y:S04]  /*1190*/  @!P5 LDG.E.U16 R11, desc[UR16][R4.64+0x180] ;  /* 0x00018010040bd981 */ /* 0x000f28000c1e1500 */
[----:B------:R-:W4:Y:S01]  /*11a0*/  @!P6 LDG.E.U16 R10, desc[UR16][R4.64+0x1c0] ;  /* 0x0001c010040ae981 */ /* 0x000f22000c1e1500 */
[----:B------:R-:W-:Y:S02]  /*11b0*/  ISETP.GE.AND P0, PT, R56, R74, PT ;  /* 0x0000004a3800720c */ /* 0x000fe40003f06270 */
[----:B--2---:R-:W-:-:S02]  /*11c0*/  PRMT R14, RZ, 0x7610, R14 ;  /* 0x00007610ff0e7816 */ /* 0x004fc4000000000e */
[----:B------:R-:W-:Y:S02]  /*11d0*/  PRMT R15, RZ, 0x7610, R15 ;  /* 0x00007610ff0f7816 */ /* 0x000fe4000000000f */
[----:B------:R-:W-:Y:S02]  /*11e0*/  PRMT R17, RZ, 0x7610, R17 ;  /* 0x00007610ff117816 */ /* 0x000fe40000000011 */
[----:B------:R-:W-:Y:S01]  /*11f0*/  PRMT R32, RZ, 0x7610, R32 ;  /* 0x00007610ff207816 */ /* 0x000fe20000000020 */
[----:B---3--:R-:W-:Y:S04]  /*1200*/  STS.U16 [R75], R2 ;  /* 0x000000024b007388 */ /* 0x008fe80000000400 */
[----:B----4-:R-:W-:Y:S04]  /*1210*/  STS.U16 [R76+0x40], R3 ;  /* 0x000040034c007388 */ /* 0x010fe80000000400 */
        /* <DEDUP_REMOVED lines=29> */
[----:B------:R-:W-:Y:S01]  /*13f0*/  IMAD.U32 R93, R93, 0x10000, RZ ;  /* 0x000100005d5d7824 */ /* 0x000fe200078e00ff */
[----:B------:R-:W-:-:S02]  /*1400*/  SHF.L.U32 R94, R94, 0x10, RZ ;  /* 0x000000105e5e7819 */ /* 0x000fc400000006ff */
[----:B-1----:R-:W-:Y:S01]  /*1410*/  SHF.L.U32 R96, R96, 0x10, RZ ;  /* 0x0000001060607819 */ /* 0x002fe200000006ff */
[----:B------:R-:W-:Y:S02]  /*1420*/  IMAD.U32 R97, R97, 0x10000, RZ ;  /* 0x0001000061617824 */ /* 0x000fe400078e00ff */
[----:B------:R-:W-:Y:S01]  /*1430*/  IMAD.U32 R99, R99, 0x10000, RZ ;  /* 0x0001000063637824 */ /* 0x000fe200078e00ff */
[----:B------:R-:W-:Y:S01]  /*1440*/  SHF.L.U32 R100, R100, 0x10, RZ ;  /* 0x0000001064647819 */ /* 0x000fe200000006ff */
[----:B------:R-:W-:Y:S01]  /*1450*/  UISETP.GE.AND UP0, UPT, UR4, 0x1, UPT ;  /* 0x000000010400788c */ /* 0x000fe2000bf06270 */
[----:B------:R-:W-:Y:S02]  /*1460*/  SHF.L.U32 R101, R101, 0x10, RZ ;  /* 0x0000001065657819 */ /* 0x000fe400000006ff */
[----:B------:R-:W-:Y:S01]  /*1470*/  SHF.L.U32 R103, R103, 0x10, RZ ;  /* 0x0000001067677819 */ /* 0x000fe200000006ff */
[----:B------:R-:W-:Y:S01]  /*1480*/  HFMA2 R85, -RZ, RZ, 0, 0 ;  /* 0x00000000ff557431 */ /* 0x000fe200000001ff */
[----:B------:R-:W-:-:S02]  /*1490*/  CS2R R86, SRZ ;  /* 0x0000000000567805 */ /* 0x000fc4000001ff00 */
[----:B------:R-:W-:Y:S02]  /*14a0*/  CS2R R88, SRZ ;  /* 0x0000000000587805 */ /* 0x000fe4000001ff00 */
[----:B------:R-:W-:Y:S01]  /*14b0*/  CS2R R90, SRZ ;  /* 0x00000000005a7805 */ /* 0x000fe2000001ff00 */
[----:B------:R-:W-:Y:S01]  /*14c0*/  IMAD.MOV.U32 R92, RZ, RZ, RZ ;  /* 0x000000ffff5c7224 */ /* 0x000fe200078e00ff */
        /* <DEDUP_REMOVED lines=17> */
[----:B0-----:R-:W-:Y:S01]  /*15e0*/  SHF.L.U32 R0, R33, 0x10, RZ ;  /* 0x0000001021007819 */ /* 0x001fe200000006ff */
[----:B-1----:R-:W-:-:S04]  /*15f0*/  IMAD.U32 R95, R95, 0x10000, RZ ;  /* 0x000100005f5f7824 */ /* 0x002fc800078e00ff */
[----:B------:R-:W-:Y:S01]  /*1600*/  FFMA.FTZ R6, R0, R93, R53 ;  /* 0x0000005d00067223 */ /* 0x000fe20000010035 */
[----:B--2---:R-:W-:-:S03]  /*1610*/  SHF.L.U32 R98, R98, 0x10, RZ ;  /* 0x0000001062627819 */ /* 0x004fc600000006ff */
[----:B------:R-:W-:Y:S01]  /*1620*/  FFMA.FTZ R7, R95, R94, R6 ;  /* 0x0000005e5f077223 */ /* 0x000fe20000010006 */
[----:B---3--:R-:W-:-:S03]  /*1630*/  IMAD.U32 R102, R102, 0x10000, RZ ;  /* 0x0001000066667824 */ /* 0x008fc600078e00ff */
[----:B------:R-:W-:Y:S01]  /*1640*/  FFMA.FTZ R7, R98, R96, R7 ;  /* 0x0000006062077223 */ /* 0x000fe20000010007 */
[----:B----4-:R-:W-:-:S03]  /*1650*/  IMAD.U32 R104, R104, 0x10000, RZ ;  /* 0x0001000068687824 */ /* 0x010fc600078e00ff */
[----:B------:R-:W-:Y:S01]  /*1660*/  FFMA.FTZ R7, R102, R97, R7 ;  /* 0x0000006166077223 */ /* 0x000fe20000010007 */
[----:B------:R-:W-:-:S03]  /*1670*/  IMAD.U32 R105, R105, 0x10000, RZ ;  /* 0x0001000069697824 */ /* 0x000fc600078e00ff */
[----:B------:R-:W-:Y:S01]  /*1680*/  FFMA.FTZ R6, R104, R99, R7 ;  /* 0x0000006368067223 */ /* 0x000fe20000010007 */
[----:B------:R-:W-:-:S03]  /*1690*/  SHF.L.U32 R106, R106, 0x10, RZ ;  /* 0x000000106a6a7819 */ /* 0x000fc600000006ff */
[----:B------:R-:W-:Y:S01]  /*16a0*/  FFMA.FTZ R7, R105, R100, R6 ;  /* 0x0000006469077223 */ /* 0x000fe20000010006 */
[----:B------:R-:W-:-:S03]  /*16b0*/  IMAD.U32 R108, R108, 0x10000, RZ ;  /* 0x000100006c6c7824 */ /* 0x000fc600078e00ff */
        /* <DEDUP_REMOVED lines=19> */
[----:B------:R-:W-:Y:S01]  /*17f0*/  SHF.L.U32 R3, R3, 0x10, RZ ;  /* 0x0000001003037819 */ /* 0x000fe200000006ff */
[----:B------:R-:W-:Y:S01]  /*1800*/  IMAD.U32 R117, R2, 0x10000, RZ ;  /* 0x0001000002757824 */ /* 0x000fe200078e00ff */
[----:B------:R-:W-:Y:S01]  /*1810*/  ISETP.NE.AND P1, PT, R51, 0x1, PT ;  /* 0x000000013300780c */ /* 0x000fe20003f25270 */
[--C-:B------:R-:W-:Y:S01]  /*1820*/  FADD.FTZ R120, R17, R36.reuse ;  /* 0x0000002411787221 */ /* 0x100fe20000010000 */
[----:B------:R-:W-:Y:S01]  /*1830*/  SHF.L.U32 R127, R51, 0x8, RZ ;  /* 0x00000008337f7819 */ /* 0x000fe200000006ff */
[--C-:B------:R-:W-:Y:S01]  /*1840*/  FADD.FTZ R117, R117, R36.reuse ;  /* 0x0000002475757221 */ /* 0x100fe20000010000 */
[----:B------:R-:W-:Y:S01]  /*1850*/  IADD3 R16, P2, PT, R18, R20, RZ ;  /* 0x0000001412107210 */ /* 0x000fe20007f5e0ff */
[----:B------:R-:W1:Y:S01]  /*1860*/  LDC.64 R12, c[0x0][0x440] ;  /* 0x00011000ff0c7b82 */ /* 0x000e620000000a00 */
[--C-:B------:R-:W-:Y:S01]  /*1870*/  FADD.FTZ R122, R3, R36.reuse ;  /* 0x00000024037a7221 */ /* 0x100fe20000010000 */
[--C-:B------:R-:W-:Y:S01]  /*1880*/  FADD.FTZ R121, R121, R36.reuse ;  /* 0x0000002479797221 */ /* 0x100fe20000010000 */
[--C-:B------:R-:W-:Y:S01]  /*1890*/  FADD.FTZ R124, R33, R36.reuse ;  /* 0x00000024217c7221 */ /* 0x100fe20000010000 */
[--C-:B------:R-:W-:Y:S01]  /*18a0*/  FADD.FTZ R123, R123, R36.reuse ;  /* 0x000000247b7b7221 */ /* 0x100fe20000010000 */
[--C-:B------:R-:W-:Y:S01]  /*18b0*/  FADD.FTZ R126, R35, R36.reuse ;  /* 0x00000024237e7221 */ /* 0x100fe20000010000 */
[----:B------:R-:W-:Y:S01]  /*18c0*/  FADD.FTZ R125, R125, R36 ;  /* 0x000000247d7d7221 */ /* 0x000fe20000010000 */
[----:B------:R-:W-:Y:S01]  /*18d0*/  ISETP.GE.AND P0, PT, R56, R74, PT ;  /* 0x0000004a3800720c */ /* 0x000fe20003f06270 */
[----:B------:R-:W2:Y:S01]  /*18e0*/  LDC.64 R10, c[0x0][0x3c0] ;  /* 0x0000f000ff0a7b82 */ /* 0x000ea20000000a00 */
[C---:B------:R-:W-:Y:S01]  /*18f0*/  LOP3.LUT R170, R18.reuse, 0x100, RZ, 0xc0, !PT ;  /* 0x0000010012aa7812 */ /* 0x040fe200078ec0ff */
[----:B------:R-:W-:Y:S01]  /*1900*/  VIADD R115, R51, 0xfffffffe ;  /* 0xfffffffe33737836 */ /* 0x000fe20000000000 */
[----:B------:R-:W-:Y:S01]  /*1910*/  IADD3 R171, PT, PT, R18, R26, RZ ;  /* 0x0000001a12ab7210 */ /* 0x000fe20007ffe0ff */
[----:B------:R-:W-:Y:S01]  /*1920*/  IMAD.MOV.U32 R85, RZ, RZ, RZ ;  /* 0x000000ffff557224 */ /* 0x000fe200078e00ff */
[----:B------:R-:W-:Y:S01]  /*1930*/  ISETP.EQ.AND P1, PT, R26, RZ, P1 ;  /* 0x000000ff1a00720c */ /* 0x000fe20000f22270 */
[----:B------:R-:W-:Y:S01]  /*1940*/  FMUL.FTZ R128, R120, R93 ;  /* 0x0000005d78807220 */ /* 0x000fe20000410000 */
[----:B------:R-:W-:Y:S01]  /*1950*/  LOP3.LUT R127, R127, 0x100, RZ, 0xc0, !PT ;  /* 0x000001007f7f7812 */ /* 0x000fe200078ec0ff */
[----:B------:R-:W3:Y:S01]  /*1960*/  LDC.64 R8, c[0x0][0x450] ;  /* 0x00011400ff087b82 */ /* 0x000ee20000000a00 */
[----:B------:R-:W-:Y:S01]  /*1970*/  IADD3.X R17, PT, PT, RZ, R72, RZ, P2, !PT ;  /* 0x00000048ff117210 */ /* 0x000fe200017fe4ff */
[----:B------:R-:W-:Y:S01]  /*1980*/  FMUL.FTZ R129, R117, R94 ;  /* 0x0000005e75817220 */ /* 0x000fe20000410000 */
[----:B------:R-:W-:Y:S01]  /*1990*/  FMUL.FTZ R130, R122, R96 ;  /* 0x000000607a827220 */ /* 0x000fe20000410000 */
[----:B------:R-:W-:Y:S01]  /*19a0*/  FMUL.FTZ R131, R121, R97 ;  /* 0x0000006179837220 */ /* 0x000fe20000410000 */
[----:B------:R-:W-:Y:S01]  /*19b0*/  FMUL.FTZ R132, R124, R99 ;  /* 0x000000637c847220 */ /* 0x000fe20000410000 */
[----:B------:R-:W-:Y:S01]  /*19c0*/  FMUL.FTZ R133, R123, R100 ;  /* 0x000000647b857220 */ /* 0x000fe20000410000 */
[----:B------:R-:W-:Y:S01]  /*19d0*/  FMUL.FTZ R134, R126, R101 ;  /* 0x000000657e867220 */ /* 0x000fe20000410000 */
[----:B------:R-:W4:Y:S01]  /*19e0*/  LDC.64 R6, c[0x0][0x3e0] ;  /* 0x0000f800ff067b82 */ /* 0x000f220000000a00 */
[----:B------:R-:W-:Y:S01]  /*19f0*/  FMUL.FTZ R135, R125, R103 ;  /* 0x000000677d877220 */ /* 0x000fe20000410000 */
[----:B------:R-:W0:Y:S01]  /*1a00*/  LDCU UR7, c[0x0][0x394] ;  /* 0x00007280ff0777ac */ /* 0x000e220008000800 */
[----:B------:R-:W0:Y:S05]  /*1a10*/  LDCU UR11, c[0x0][0x38c] ;  /* 0x00007180ff0b77ac */ /* 0x000e2a0008000800 */
[----:B------:R-:W0:Y:S01]  /*1a20*/  LDC.64 R4, c[0x0][0x4d0] ;  /* 0x00013400ff047b82 */ /* 0x000e220000000a00 */
[----:B------:R-:W0:Y:S01]  /*1a30*/  LDCU UR10, c[0x0][0x388] ;  /* 0x00007100ff0a77ac */ /* 0x000e220008000800 */
[----:B------:R-:W0:Y:S01]  /*1a40*/  LDCU.64 UR8, c[0x0][0x538] ;  /* 0x0000a700ff0877ac */ /* 0x000e220008000a00 */
[----:B------:R-:W-:-:S05]  /*1a50*/  UMOV UR4, URZ ;  /* 0x000000ff00047c82 */ /* 0x000fca0008000000 */
.L_x_8691:
[----:B------:R-:W-:Y:S01]  /*1a60*/  MOV R3, RZ ;  /* 0x000000ff00037202 */ /* 0x000fe20000000f00 */
[----:B------:R-:W-:Y:S01]  /*1a70*/  IMAD.MOV.U32 R2, RZ, RZ, R56 ;  /* 0x000000ffff027224 */ /* 0x000fe200078e0038 */
[-C--:B------:R-:W-:Y:S02]  /*1a80*/  ISETP.GE.AND P3, PT, R65, R74.reuse, PT ;  /* 0x0000004a4100720c */ /* 0x080fe40003f66270 */
[----:B------:R-:W-:Y:S01]  /*1a90*/  ISETP.GE.AND P5, PT, R66, R74, PT ;  /* 0x0000004a4200720c */ /* 0x000fe20003fa6270 */
[----:B0-2---:R-:W-:-:S04]  /*1aa0*/  IMAD.WIDE.U32 R32, R10, UR4, R2 ;  /* 0x000000040a207c25 */ /* 0x005fc8000f8e0002 */
[----:B------:R-:W-:Y:S01]  /*1ab0*/  IMAD R3, R11, UR4, R33 ;  /* 0x000000040b037c24 */ /* 0x000fe2000f8e0221 */
[----:B------:R-:W-:-:S04]  /*1ac0*/  LEA R2, P2, R32, R49, 0x1 ;  /* 0x0000003120027211 */ /* 0x000fc800078408ff */
[----:B------:R-:W-:-:S05]  /*1ad0*/  LEA.HI.X R3, R32, R50, R3, 0x1, P2 ;  /* 0x0000003220037211 */ /* 0x000fca00010f0c03 */
[----:B------:R-:W2:Y:S04]  /*1ae0*/  @!P0 LDG.E.U16 R136, desc[UR16][R2.64] ;  /* 0x0000001002888981 */ /* 0x000ea8000c1e1500 */
[----:B------:R-:W5:Y:S04]  /*1af0*/  @!P3 LDG.E.U16 R119, desc[UR16][R2.64+0x40] ;  /* 0x000040100277b981 */ /* 0x000f68000c1e1500 */
[----:B---3--:R-:W3:Y:S01]  /*1b00*/  @!P5 LDG.E.U16 R118, desc[UR16][R2.64+0x80] ;  /* 0x000080100276d981 */ /* 0x008ee2000c1e1500 */
[----:B------:R-:W-:Y:S01]  /*1b10*/  MOV R32, R24 ;  /* 0x0000001800207202 */ /* 0x000fe20000000f00 */
[----:B------:R-:W-:-:S02]  /*1b20*/  IMAD.MOV.U32 R33, RZ, RZ, R43 ;  /* 0x000000ffff217224 */ /* 0x000fc400078e002b */
[----:B------:R-:W-:Y:S01]  /*1b30*/  HFMA2 R138, -RZ, RZ, 0, 0 ;  /* 0x00000000ff8a7431 */ /* 0x000fe200000001ff */
[----:B------:R-:W-:Y:S01]  /*1b40*/  ISETP.GE.AND P2, PT, R67, R74, PT ;  /* 0x0000004a4300720c */ /* 0x000fe20003f46270 */
[----:B0-----:R-:W-:Y:S01]  /*1b50*/  IMAD.WIDE.U32 R34, R14, UR4, R32 ;  /* 0x000000040e227c25 */ /* 0x001fe2000f8e0020 */
[----:B------:R-:W-:-:S03]  /*1b60*/  MOV R140, RZ ;  /* 0x000000ff008c7202 */ /* 0x000fc60000000f00 */
[----:B------:R-:W-:Y:S01]  /*1b70*/  IMAD R33, R15, UR4, R35 ;  /* 0x000000040f217c24 */ /* 0x000fe2000f8e0223 */
[----:B-1----:R-:W-:-:S04]  /*1b80*/  LEA R32, P4, R34, R12, 0x2 ;  /* 0x0000000c22207211 */ /* 0x002fc800078810ff */
[----:B------:R-:W-:Y:S02]  /*1b90*/  LEA.HI.X R33, R34, R13, R33, 0x2, P4 ;  /* 0x0000000d22217211 */ /* 0x000fe400020f1421 */
[-C--:B------:R-:W-:Y:S01]  /*1ba0*/  ISETP.GE.AND P4, PT, R68, R74.reuse, PT ;  /* 0x0000004a4400720c */ /* 0x080fe20003f86270 */
[----:B------:R-:W4:Y:S01]  /*1bb0*/  @!P2 LDG.E.U16 R35, desc[UR16][R2.64+0xc0] ;  /* 0x0000c0100223a981 */ /* 0x000f22000c1e1500 */
[----:B------:R-:W-:-:S11]  /*1bc0*/  ISETP.GE.AND P6, PT, R70, R74, PT ;  /* 0x0000004a4600720c */ /* 0x000fd60003fc6270 */
[----:B------:R-:W4:Y:S04]  /*1bd0*/  @!P4 LDG.E.U16 R137, desc[UR16][R2.64+0x100] ;  /* 0x000100100289c981 */ /* 0x000f28000c1e1500 */
[----:B------:R-:W4:Y:S01]  /*1be0*/  @!P6 LDG.E.U16 R139, desc[UR16][R2.64+0x180] ;  /* 0x00018010028be981 */ /* 0x000f22000c1e1500 */
[----:B--2---:R-:W-:-:S03]  /*1bf0*/  @!P0 PRMT R138, R136, 0x5410, RZ ;  /* 0x00005410888a8816 */ /* 0x004fc600000000ff */
[----:B------:R-:W2:Y:S01]  /*1c00*/  LDG.E R136, desc[UR16][R32.64] ;  /* 0x0000001020887981 */ /* 0x000ea2000c1e1900 */
[----:B-----5:R-:W-:Y:S02]  /*1c10*/  @!P3 PRMT R138, R138, 0x5410, R119 ;  /* 0x000054108a8ab816 */ /* 0x020fe40000000077 */
[-C--:B------:R-:W-:Y:S02]  /*1c20*/  ISETP.GE.AND P3, PT, R69, R74.reuse, PT ;  /* 0x0000004a4500720c */ /* 0x080fe40003f66270 */
[----:B---3--:R-:W-:Y:S02]  /*1c30*/  @!P5 PRMT R140, R118, 0x5410, RZ ;  /* 0x00005410768cd816 */ /* 0x008fe400000000ff */
[----:B------:R-:W-:-:S09]  /*1c40*/  ISETP.GE.AND P5, PT, R71, R74, PT ;  /* 0x0000004a4700720c */ /* 0x000fd20003fa6270 */
[----:B------:R-:W3:Y:S04]  /*1c50*/  @!P3 LDG.E.U16 R142, desc[UR16][R2.64+0x140] ;  /* 0x00014010028eb981 */ /* 0x000ee8000c1e1500 */
[----:B------:R0:W5:Y:S02]  /*1c60*/  @!P5 LDG.E.U16 R144, desc[UR16][R2.64+0x1c0] ;  /* 0x0001c0100290d981 */ /* 0x000164000c1e1500 */
[----:B0-----:R-:W-:Y:S01]  /*1c70*/  MOV R3, R45 ;  /* 0x0000002d00037202 */ /* 0x001fe20000000f00 */
[----:B------:R-:W-:-:S04]  /*1c80*/  IMAD.MOV.U32 R2, RZ, RZ, R22 ;  /* 0x000000ffff027224 */ /* 0x000fc800078e0016 */
[----:B----4-:R-:W-:-:S04]  /*1c90*/  IMAD.WIDE.U32 R118, R6, UR4, R2 ;  /* 0x0000000406767c25 */ /* 0x010fc8000f8e0002 */
[----:B------:R-:W-:Y:S01]  /*1ca0*/  HFMA2 R3, -RZ, RZ, 0, 0 ;  /* 0x00000000ff037431 */ /* 0x000fe200000001ff */
[----:B------:R-:W-:Y:S01]  /*1cb0*/  @!P2 PRMT R140, R140, 0x5410, R35 ;  /* 0x000054108c8ca816 */ /* 0x000fe20000000023 */
[--C-:B------:R-:W-:Y:S01]  /*1cc0*/  IMAD R35, R7, UR4, R119.reuse ;  /* 0x0000000407237c24 */ /* 0x100fe2000f8e0277 */
[----:B------:R-:W-:Y:S01]  /*1cd0*/  LEA R34, P2, R118, R8, 0x2 ;  /* 0x0000000876227211 */ /* 0x000fe200078410ff */
[----:B------:R-:W-:Y:S01]  /*1ce0*/  IMAD.MOV.U32 R33, RZ, RZ, RZ ;  /* 0x000000ffff217224 */ /* 0x000fe200078e00ff */
[----:B------:R-:W-:Y:S02]  /*1cf0*/  @!P4 PRMT R3, R137, 0x5410, RZ ;  /* 0x000054108903c816 */ /* 0x000fe400000000ff */
[----:B------:R-:W-:Y:S02]  /*1d00*/  @!P6 PRMT R33, R139, 0x5410, RZ ;  /* 0x000054108b21e816 */ /* 0x000fe400000000ff */
[----:B------:R-:W-:Y:S02]  /*1d10*/  PRMT R119, R138, 0x7632, R119 ;  /* 0x000076328a777816 */ /* 0x000fe40000000077 */
[----:B------:R-:W-:-:S02]  /*1d20*/  LEA.HI.X R35, R118, R9, R35, 0x2, P2 ;  /* 0x0000000976237211 */ /* 0x000fc400010f1423 */
[----:B------:R-:W-:Y:S01]  /*1d30*/  PRMT R118, R140, 0x7632, R118 ;  /* 0x000076328c767816 */ /* 0x000fe20000000076 */
[----:B------:R-:W-:Y:S04]  /*1d40*/  STS.U16 [R75], R138 ;  /* 0x0000008a4b007388 */ /* 0x000fe80000000400 */
[----:B------:R-:W-:Y:S04]  /*1d50*/  STS.U16 [R76+0x40], R119 ;  /* 0x000040774c007388 */ /* 0x000fe80000000400 */
[----:B------:R0:W-:Y:S04]  /*1d60*/  STS.U16 [R77+0x80], R140 ;  /* 0x0000808c4d007388 */ /* 0x0001e80000000400 */
[----:B------:R1:W-:Y:S01]  /*1d70*/  STS.U16 [R79+0xc0], R118 ;  /* 0x0000c0764f007388 */ /* 0x0003e20000000400 */
[----:B---3--:R-:W-:-:S02]  /*1d80*/  @!P3 PRMT R3, R3, 0x5410, R142 ;  /* 0x000054100303b816 */ /* 0x008fc4000000008e */
[----:B-----5:R-:W-:Y:S02]  /*1d90*/  @!P5 PRMT R33, R33, 0x5410, R144 ;  /* 0x000054102121d816 */ /* 0x020fe40000000090 */
[----:B------:R-:W-:Y:S02]  /*1da0*/  PRMT R32, R3, 0x7632, R32 ;  /* 0x0000763203207816 */ /* 0x000fe40000000020 */
[----:B------:R-:W-:Y:S01]  /*1db0*/  PRMT R139, R33, 0x7632, R139 ;  /* 0x00007632218b7816 */ /* 0x000fe2000000008b */
[----:B------:R-:W-:Y:S04]  /*1dc0*/  STS.U16 [R80+0x100], R3 ;  /* 0x0001000350007388 */ /* 0x000fe80000000400 */
[----:B------:R-:W-:Y:S04]  /*1dd0*/  STS.U16 [R81+0x140], R32 ;  /* 0x0001402051007388 */ /* 0x000fe80000000400 */
[----:B------:R-:W-:Y:S04]  /*1de0*/  STS.U16 [R82+0x180], R33 ;  /* 0x0001802152007388 */ /* 0x000fe80000000400 */
[----:B------:R3:W-:Y:S01]  /*1df0*/  STS.U16 [R83+0x1c0], R139 ;  /* 0x0001c08b53007388 */ /* 0x0007e20000000400 */
[----:B------:R-:W-:-:S03]  /*1e00*/  NOP ;  /* 0x0000000000007918 */ /* 0x000fc60000000000 */
[----:B------:R4:W5:Y:S04]  /*1e10*/  LDG.E R149, desc[UR16][R34.64] ;  /* 0x0000001022957981 */ /* 0x000968000c1e1900 */
[----:B------:R-:W3:Y:S04]  /*1e20*/  LDS.U16 R141, [R84] ;  /* 0x00000000548d7984 */ /* 0x000ee80000000400 */
[----:B------:R-:W3:Y:S04]  /*1e30*/  LDS.U16 R143, [R84+0x4] ;  /* 0x00000400548f7984 */ /* 0x000ee80000000400 */
[----:B------:R-:W3:Y:S04]  /*1e40*/  LDS.U16 R144, [R84+0x6] ;  /* 0x0000060054907984 */ /* 0x000ee80000000400 */
[----:B------:R-:W3:Y:S04]  /*1e50*/  LDS.U16 R146, [R84+0xa] ;  /* 0x00000a0054927984 */ /* 0x000ee80000000400 */
[----:B------:R-:W3:Y:S04]  /*1e60*/  LDS.U16 R147, [R84+0xc] ;  /* 0x00000c0054937984 */ /* 0x000ee80000000400 */
[----:B------:R-:W3:Y:S04]  /*1e70*/  LDS.U16 R142, [R84+0x2] ;  /* 0x00000200548e7984 */ /* 0x000ee80000000400 */
[----:B------:R-:W3:Y:S04]  /*1e80*/  LDS.U16 R145, [R84+0x8] ;  /* 0x0000080054917984 */ /* 0x000ee80000000400 */
[----:B------:R-:W3:Y:S01]  /*1e90*/  LDS.U16 R148, [R84+0xe] ;  /* 0x00000e0054947984 */ /* 0x000ee20000000400 */
[----:B------:R-:W3:Y:S01]  /*1ea0*/  S2UR UR6, SR_CgaCtaId ;  /* 0x00000000000679c3 */ /* 0x000ee20000008800 */
[----:B--2---:R-:W-:-:S04]  /*1eb0*/  FMUL.FTZ R2, R136, 1.4426950216293334961 ;  /* 0x3fb8aa3b88027820 */ /* 0x004fc80000410000 */
[-C--:B0-----:R-:W-:Y:S01]  /*1ec0*/  FMUL.FTZ R140, R120, R2.reuse ;  /* 0x00000002788c7220 */ /* 0x081fe20000410000 */
[-C--:B------:R-:W-:Y:S01]  /*1ed0*/  FMUL.FTZ R137, R117, R2.reuse ;  /* 0x0000000275897220 */ /* 0x080fe20000410000 */
[-C--:B------:R-:W-:Y:S01]  /*1ee0*/  FMUL.FTZ R138, R122, R2.reuse ;  /* 0x000000027a8a7220 */ /* 0x080fe20000410000 */
[----:B-1----:R-:W-:-:S03]  /*1ef0*/  FMUL.FTZ R118, R121, R2 ;  /* 0x0000000279767220 */ /* 0x002fc60000410000 */
[----:B------:R-:W0:Y:S01]  /*1f00*/  MUFU.EX2 R140, R140 ;  /* 0x0000008c008c7308 */ /* 0x000e220000000800 */
[-C--:B----4-:R-:W-:Y:S01]  /*1f10*/  FMUL.FTZ R34, R124, R2.reuse ;  /* 0x000000027c227220 */ /* 0x090fe20000410000 */
[-C--:B------:R-:W-:Y:S01]  /*1f20*/  FMUL.FTZ R35, R123, R2.reuse ;  /* 0x000000027b237220 */ /* 0x080fe20000410000 */
[-C--:B------:R-:W-:Y:S01]  /*1f30*/  FMUL.FTZ R119, R126, R2.reuse ;  /* 0x000000027e777220 */ /* 0x080fe20000410000 */
[----:B---3--:R-:W-:Y:S01]  /*1f40*/  FMUL.FTZ R139, R125, R2 ;  /* 0x000000027d8b7220 */ /* 0x008fe20000410000 */
[----:B------:R-:W-:Y:S01]  /*1f50*/  UMOV UR5, 0x400 ;  /* 0x0000040000057882 */ /* 0x000fe20000000000 */
[----:B------:R-:W-:Y:S02]  /*1f60*/  ISETP.NE.AND P3, PT, R26, RZ, PT ;  /* 0x000000ff1a00720c */ /* 0x000fe40003f65270 */
[----:B------:R-:W-:Y:S02]  /*1f70*/  IADD3 R3, PT, PT, R170, UR4, RZ ;  /* 0x00000004aa037c10 */ /* 0x000fe4000fffe0ff */
[----:B------:R-:W-:Y:S01]  /*1f80*/  ISETP.NE.AND P2, PT, R26, 0x1f, PT ;  /* 0x0000001f1a00780c */ /* 0x000fe20003f45270 */
[----:B------:R-:W-:Y:S01]  /*1f90*/  ULEA UR5, UR6, UR5, 0x18 ;  /* 0x0000000506057291 */ /* 0x000fe2000f8ec0ff */
[----:B------:R-:W-:Y:S01]  /*1fa0*/  SEL R3, R3, R52, !P3 ;  /* 0x0000003403037207 */ /* 0x000fe20005800000 */
[----:B------:R-:W1:Y:S04]  /*1fb0*/  MUFU.EX2 R137, R137 ;  /* 0x0000008900897308 */ /* 0x000e680000000800 */
[----:B------:R-:W-:-:S04]  /*1fc0*/  LEA R3, R3, UR5, 0x2 ;  /* 0x0000000503037c11 */ /* 0x000fc8000f8e10ff */
[----:B------:R-:W2:Y:S01]  /*1fd0*/  MUFU.EX2 R138, R138 ;  /* 0x0000008a008a7308 */ /* 0x000ea20000000800 */
[----:B------:R-:W-:-:S07]  /*1fe0*/  SHF.L.U32 R141, R141, 0x10, RZ ;  /* 0x000000108d8d7819 */ /* 0x000fce00000006ff */
[----:B------:R-:W3:Y:S01]  /*1ff0*/  MUFU.EX2 R118, R118 ;  /* 0x0000007600767308 */ /* 0x000ee20000000800 */
[----:B------:R-:W-:-:S07]  /*2000*/  SHF.L.U32 R143, R143, 0x10, RZ ;  /* 0x000000108f8f7819 */ /* 0x000fce00000006ff */
[----:B------:R-:W4:Y:S01]  /*2010*/  MUFU.EX2 R34, R34 ;  /* 0x0000002200227308 */ /* 0x000f220000000800 */
[----:B------:R-:W-:-:S07]  /*2020*/  SHF.L.U32 R144, R144, 0x10, RZ ;  /* 0x0000001090907819 */ /* 0x000fce00000006ff */
[----:B------:R-:W0:Y:S01]  /*2030*/  MUFU.EX2 R35, R35 ;  /* 0x0000002300237308 */ /* 0x000e220000000800 */
[----:B------:R-:W-:-:S07]  /*2040*/  SHF.L.U32 R146, R146, 0x10, RZ ;  /* 0x0000001092927819 */ /* 0x000fce00000006ff */
[----:B------:R-:W1:Y:S01]  /*2050*/  MUFU.EX2 R119, R119 ;  /* 0x0000007700777308 */ /* 0x000e620000000800 */
[----:B------:R-:W-:-:S07]  /*2060*/  SHF.L.U32 R147, R147, 0x10, RZ ;  /* 0x0000001093937819 */ /* 0x000fce00000006ff */
[----:B------:R-:W1:Y:S01]  /*2070*/  MUFU.EX2 R139, R139 ;  /* 0x0000008b008b7308 */ /* 0x000e620000000800 */
[----:B0-----:R0:W-:Y:S01]  /*2080*/  STS [R3+0x878], R140 ;  /* 0x0008788c03007388 */ /* 0x0011e20000000800 */
[----:B------:R-:W-:Y:S01]  /*2090*/  IMAD.U32 R142, R142, 0x10000, RZ ;  /* 0x000100008e8e7824 */ /* 0x000fe200078e00ff */
[----:B------:R-:W-:Y:S01]  /*20a0*/  BSSY.RECONVERGENT B0, `(.L_x_8670) ;  /* 0x000001d000007945 */ /* 0x000fe20003800200 */
        /* <DEDUP_REMOVED lines=9> */
[-C--:B-----5:R-:W-:Y:S01]  /*2140*/  FMUL.FTZ R158, R0, R149.reuse ;  /* 0x00000095009e7220 */ /* 0x0a0fe20000410000 */
[-C--:B------:R-:W-:Y:S01]  /*2150*/  FMUL.FTZ R163, R95, R149.reuse ;  /* 0x000000955fa37220 */ /* 0x080fe20000410000 */
[-C--:B------:R-:W-:Y:S01]  /*2160*/  FMUL.FTZ R161, R98, R149.reuse ;  /* 0x0000009562a17220 */ /* 0x080fe20000410000 */
[-C--:B------:R-:W-:Y:S01]  /*2170*/  FMUL.FTZ R159, R102, R149.reuse ;  /* 0x00000095669f7220 */ /* 0x080fe20000410000 */
[-C--:B------:R-:W-:Y:S01]  /*2180*/  FMUL.FTZ R156, R104, R149.reuse ;  /* 0x00000095689c7220 */ /* 0x080fe20000410000 */
[-C--:B------:R-:W-:Y:S01]  /*2190*/  FMUL.FTZ R162, R105, R149.reuse ;  /* 0x0000009569a27220 */ /* 0x080fe20000410000 */
[-C--:B------:R-:W-:Y:S01]  /*21a0*/  FMUL.FTZ R164, R106, R149.reuse ;  /* 0x000000956aa47220 */ /* 0x080fe20000410000 */
        /* <DEDUP_REMOVED lines=11> */
.L_x_8671:
[----:B------:R0:W1:Y:S02]  /*2260*/  LDS R168, [R167+0x107c] ;  /* 0x00107c00a7a87984 */ /* 0x0000640000000800 */
.L_x_8672:
[----:B------:R-:W-:Y:S05]  /*2270*/  BSYNC.RECONVERGENT B0 ;  /* 0x0000000000007941 */ /* 0x000fea0003800200 */
.L_x_8670:
[----:B--2---:R-:W2:Y:S01]  /*2280*/  @P1 LDC R2, c[0x0][0x38c] ;  /* 0x0000e300ff021b82 */ /* 0x004ea20000000800 */
[----:B------:R-:W-:Y:S02]  /*2290*/  IMAD.MOV.U32 R169, RZ, RZ, RZ ;  /* 0x000000ffffa97224 */ /* 0x000fe400078e00ff */
[----:B--2---:R-:W-:-:S04]  /*22a0*/  @P1 IMAD R3, R115, R2, UR4 ;  /* 0x0000000473031e24 */ /* 0x004fc8000f8e0202 */
        /* <DEDUP_REMOVED lines=12> */
[----:B--2---:R-:W-:Y:S01]  /*2370*/  FMUL.FTZ R3, R140, R137 ;  /* 0x000000898c037220 */ /* 0x004fe20000410000 */
[----:B------:R-:W-:Y:S01]  /*2380*/  ISETP.GT.U32.AND P5, PT, R166, 0x17, PT ;  /* 0x00000017a600780c */ /* 0x000fe20003fa4070 */
[C---:B------:R-:W-:Y:S01]  /*2390*/  FMUL.FTZ R155, R34.reuse, R155 ;  /* 0x0000009b229b7220 */ /* 0x040fe20000410000 */
[----:B------:R-:W-:Y:S01]  /*23a0*/  FFMA.FTZ R33, R34, R33, R159 ;  /* 0x0000002122217223 */ /* 0x000fe2000001009f */
[----:B------:R-:W-:-:S02]  /*23b0*/  FMUL.FTZ R3, R138, R3 ;  /* 0x000000038a037220 */ /* 0x000fc40000410000 */
[C---:B------:R-:W-:Y:S01]  /*23c0*/  FMUL.FTZ R155, R118.reuse, R155 ;  /* 0x0000009b769b7220 */ /* 0x040fe20000410000 */
[C---:B------:R-:W-:Y:S01]  /*23d0*/  FFMA.FTZ R33, R118.reuse, R33, R161 ;  /* 0x0000002176217223 */ /* 0x040fe200000100a1 */
[----:B------:R-:W-:Y:S02]  /*23e0*/  FMUL.FTZ R3, R118, R3 ;  /* 0x0000000376037220 */ /* 0x000fe40000410000 */
[C---:B------:R-:W-:Y:S01]  /*23f0*/  FMUL.FTZ R2, R138.reuse, R155 ;  /* 0x0000009b8a027220 */ /* 0x040fe20000410000 */
[----:B------:R-:W-:-:S03]  /*2400*/  FFMA.FTZ R33, R138, R33, R163 ;  /* 0x000000218a217223 */ /* 0x000fc600000100a3 */
[----:B------:R-:W-:Y:S01]  /*2410*/  FMUL.FTZ R174, R137, R2 ;  /* 0x0000000289ae7220 */ /* 0x000fe20000410000 */
[----:B------:R-:W-:Y:S01]  /*2420*/  FFMA.FTZ R2, R165, R137, R160 ;  /* 0x00000089a5027223 */ /* 0x000fe200000100a0 */
[----:B------:R-:W-:-:S03]  /*2430*/  FFMA.FTZ R32, R137, R33, R158 ;  /* 0x0000002189207223 */ /* 0x000fc6000001009e */
[----:B------:R-:W-:Y:S01]  /*2440*/  FFMA.FTZ R2, R138, R2, R153 ;  /* 0x000000028a027223 */ /* 0x000fe20000010099 */
[----:B------:R-:W1:Y:S01]  /*2450*/  SHFL.DOWN PT, R155, R174, 0x1, 0x1f ;  /* 0x08201f00ae9b7f89 */ /* 0x000e6200000e0000 */
[----:B------:R-:W-:Y:S02]  /*2460*/  MOV R175, R32 ;  /* 0x0000002000af7202 */ /* 0x000fe40000000f00 */
[----:B------:R-:W-:Y:S01]  /*2470*/  FFMA.FTZ R2, R118, R2, R151 ;  /* 0x0000000276027223 */ /* 0x000fe20000010097 */
[----:B------:R-:W2:Y:S03]  /*2480*/  SHFL.DOWN PT, R157, R32, 0x1, 0x1f ;  /* 0x08201f00209d7f89 */ /* 0x000ea600000e0000 */
[----:B------:R-:W-:-:S04]  /*2490*/  FFMA.FTZ R2, R34, R2, R149 ;  /* 0x0000000222027223 */ /* 0x000fc80000010095 */
[----:B------:R-:W-:-:S04]  /*24a0*/  FFMA.FTZ R2, R35, R2, R152 ;  /* 0x0000000223027223 */ /* 0x000fc80000010098 */
[----:B------:R-:W-:-:S04]  /*24b0*/  FFMA.FTZ R2, R119, R2, R150 ;  /* 0x0000000277027223 */ /* 0x000fc80000010096 */
[----:B------:R-:W-:Y:S01]  /*24c0*/  FFMA.FTZ R33, R139, R2, R154 ;  /* 0x000000028b217223 */ /* 0x000fe2000001009a */
[----:B-1----:R-:W-:-:S04]  /*24d0*/  @P2 FMUL.FTZ R2, R155, R174 ;  /* 0x000000ae9b022220 */ /* 0x002fc80000410000 */
[----:B------:R-:W1:Y:S01]  /*24e0*/  SHFL.UP PT, R32, R33, 0x1, RZ ;  /* 0x0420000021207989 */ /* 0x000e6200000e00ff */
[----:B--2---:R-:W-:Y:S01]  /*24f0*/  @P2 FFMA.FTZ R175, R174, R157, R175 ;  /* 0x0000009daeaf2223 */ /* 0x004fe200000100af */
[----:B------:R-:W-:Y:S01]  /*2500*/  @P2 MOV R174, R2 ;  /* 0x0000000200ae2202 */ /* 0x000fe20000000f00 */
[----:B------:R-:W-:Y:S01]  /*2510*/  FMUL.FTZ R2, R34, R3 ;  /* 0x0000000322027220 */ /* 0x000fe20000410000 */
[----:B------:R-:W-:Y:S02]  /*2520*/  ISETP.GE.AND P2, PT, R78, 0x1, PT ;  /* 0x000000014e00780c */ /* 0x000fe40003f46270 */
[----:B------:R-:W2:Y:S01]  /*2530*/  SHFL.DOWN PT, R157, R175, 0x2, 0x1f ;  /* 0x08401f00af9d7f89 */ /* 0x000ea200000e0000 */
[----:B------:R-:W-:-:S03]  /*2540*/  FMUL.FTZ R2, R35, R2 ;  /* 0x0000000223027220 */ /* 0x000fc60000410000 */
[----:B------:R-:W3:Y:S01]  /*2550*/  SHFL.DOWN PT, R155, R174, 0x2, 0x1f ;  /* 0x08401f00ae9b7f89 */ /* 0x000ee200000e0000 */
[----:B------:R-:W-:-:S04]  /*2560*/  FMUL.FTZ R2, R119, R2 ;  /* 0x0000000277027220 */ /* 0x000fc80000410000 */
[----:B------:R-:W-:-:S05]  /*2570*/  FMUL.FTZ R2, R139, R2 ;  /* 0x000000028b027220 */ /* 0x000fca0000410000 */
[----:B------:R-:W5:Y:S01]  /*2580*/  SHFL.UP PT, R3, R2, 0x1, RZ ;  /* 0x0420000002037989 */ /* 0x000f6200000e00ff */
[----:B-1----:R-:W-:-:S05]  /*2590*/  FFMA.FTZ R32, R2, R32, R33 ;  /* 0x0000002002207223 */ /* 0x002fca0000010021 */
[----:B------:R-:W-:Y:S01]  /*25a0*/  FSEL R33, R33, R32, !P2 ;  /* 0x0000002021217208 */ /* 0x000fe20005000000 */
[----:B--2---:R-:W-:-:S04]  /*25b0*/  @!P4 FFMA.FTZ R175, R174, R157, R175 ;  /* 0x0000009daeafc223 */ /* 0x004fc800000100af */
[----:B------:R-:W1:Y:S01]  /*25c0*/  SHFL.UP PT, R32, R33, 0x2, RZ ;  /* 0x0440000021207989 */ /* 0x000e6200000e00ff */
[----:B---3--:R-:W-:-:S03]  /*25d0*/  @!P4 FMUL.FTZ R155, R174, R155 ;  /* 0x0000009bae9bc220 */ /* 0x008fc60000410000 */
[----:B------:R-:W2:Y:S01]  /*25e0*/  SHFL.DOWN PT, R172, R175, 0x4, 0x1f ;  /* 0x08801f00afac7f89 */ /* 0x000ea200000e0000 */
[----:B------:R-:W-:Y:S01]  /*25f0*/  @!P4 IMAD.MOV.U32 R174, RZ, RZ, R155 ;  /* 0x000000ffffaec224 */ /* 0x000fe200078e009b */
[----:B------:R-:W-:-:S04]  /*2600*/  ISETP.GT.U32.AND P4, PT, R166, 0x1b, PT ;  /* 0x0000001ba600780c */ /* 0x000fc80003f84070 */
[----:B------:R-:W3:Y:S01]  /*2610*/  SHFL.DOWN PT, R157, R174, 0x4, 0x1f ;  /* 0x08801f00ae9d7f89 */ /* 0x000ee200000e0000 */
[----:B-----5:R-:W-:Y:S01]  /*2620*/  @P2 FMUL.FTZ R2, R2, R3 ;  /* 0x0000000302022220 */ /* 0x020fe20000410000 */
[----:B------:R-:W-:-:S04]  /*2630*/  ISETP.GE.AND P2, PT, R78, 0x2, PT ;  /* 0x000000024e00780c */ /* 0x000fc80003f46270 */
[----:B------:R-:W5:Y:S01]  /*2640*/  SHFL.UP PT, R3, R2, 0x2, RZ ;  /* 0x0440000002037989 */ /* 0x000f6200000e00ff */
[----:B-1----:R-:W-:Y:S02]  /*2650*/  FFMA.FTZ R32, R2, R32, R33 ;  /* 0x0000002002207223 */ /* 0x002fe40000010021 */
[----:B--2---:R-:W-:-:S03]  /*2660*/  @!P4 FFMA.FTZ R175, R174, R172, R175 ;  /* 0x000000acaeafc223 */ /* 0x004fc600000100af */
[----:B------:R-:W-:Y:S02]  /*2670*/  FSEL R155, R33, R32, !P2 ;  /* 0x00000020219b7208 */ /* 0x000fe40005000000 */
[----:B------:R-:W1:Y:S01]  /*2680*/  SHFL.DOWN PT, R173, R175, 0x8, 0x1f ;  /* 0x09001f00afad7f89 */ /* 0x000e6200000e0000 */
[----:B---3--:R-:W-:-:S03]  /*2690*/  @!P4 FMUL.FTZ R33, R174, R157 ;  /* 0x0000009dae21c220 */ /* 0x008fc60000410000 */
[----:B------:R-:W2:Y:S02]  /*26a0*/  SHFL.UP PT, R32, R155, 0x4, RZ ;  /* 0x048000009b207989 */ /* 0x000ea400000e00ff */
[----:B------:R-:W-:Y:S01]  /*26b0*/  @!P4 MOV R174, R33 ;  /* 0x0000002100aec202 */ /* 0x000fe20000000f00 */
[----:B-----5:R-:W-:Y:S01]  /*26c0*/  @P2 FMUL.FTZ R2, R2, R3 ;  /* 0x0000000302022220 */ /* 0x020fe20000410000 */
[----:B------:R-:W-:Y:S01]  /*26d0*/  ISETP.GE.AND P2, PT, R51, UR7, PT ;  /* 0x0000000733007c0c */ /* 0x000fe2000bf46270 */
[----:B------:R-:W-:Y:S01]  /*26e0*/  IMAD.MOV.U32 R33, RZ, RZ, RZ ;  /* 0x000000ffff217224 */ /* 0x000fe200078e00ff */
[----:B------:R-:W-:Y:S01]  /*26f0*/  ISETP.GE.AND P4, PT, R78, 0x4, PT ;  /* 0x000000044e00780c */ /* 0x000fe20003f86270 */
[----:B------:R-:W3:Y:S01]  /*2700*/  SHFL.DOWN PT, R157, R174, 0x8, 0x1f ;  /* 0x09001f00ae9d7f89 */ /* 0x000ee200000e0000 */
[----:B------:R-:W-:-:S03]  /*2710*/  ISETP.NE.OR P2, PT, R26, RZ, P2 ;  /* 0x000000ff1a00720c */ /* 0x000fc60001745670 */
[----:B------:R-:W5:Y:S01]  /*2720*/  SHFL.UP PT, R3, R2, 0x4, RZ ;  /* 0x0480000002037989 */ /* 0x000f6200000e00ff */
[----:B-1----:R-:W-:Y:S01]  /*2730*/  @!P5 FFMA.FTZ R175, R174, R173, R175 ;  /* 0x000000adaeafd223 */ /* 0x002fe200000100af */
[----:B--2---:R-:W-:Y:S01]  /*2740*/  FFMA.FTZ R172, R2, R32, R155 ;  /* 0x0000002002ac7223 */ /* 0x004fe2000001009b */
[----:B------:R-:W-:-:S03]  /*2750*/  HFMA2 R32, -RZ, RZ, 1.875, 0 ;  /* 0x3f800000ff207431 */ /* 0x000fc600000001ff */
[----:B------:R-:W1:Y:S01]  /*2760*/  SHFL.DOWN PT, R176, R175, 0x10, 0x1f ;  /* 0x0a001f00afb07f89 */ /* 0x000e6200000e0000 */
[----:B------:R-:W-:Y:S01]  /*2770*/  FSEL R155, R155, R172, !P4 ;  /* 0x000000ac9b9b7208 */ /* 0x000fe20006000000 */
[----:B---3--:R-:W-:-:S04]  /*2780*/  @!P5 FMUL.FTZ R172, R174, R157 ;  /* 0x0000009daeacd220 */ /* 0x008fc80000410000 */
[----:B------:R-:W2:Y:S01]  /*2790*/  SHFL.UP PT, R157, R155, 0x8, RZ ;  /* 0x050000009b9d7989 */ /* 0x000ea200000e00ff */
[----:B-----5:R-:W-:Y:S01]  /*27a0*/  @P4 FMUL.FTZ R2, R2, R3 ;  /* 0x0000000302024220 */ /* 0x020fe20000410000 */
[----:B------:R-:W-:Y:S02]  /*27b0*/  @!P5 MOV R174, R172 ;  /* 0x000000ac00aed202 */ /* 0x000fe40000000f00 */
[----:B------:R-:W-:Y:S01]  /*27c0*/  @!P2 LDS.64 R32, [UR6+0x10f8] ;  /* 0x0010f806ff20a984 */ /* 0x000fe20008000a00 */
[----:B------:R-:W-:Y:S02]  /*27d0*/  ISETP.GT.U32.AND P4, PT, R166, 0xf, PT ;  /* 0x0000000fa600780c */ /* 0x000fe40003f84070 */
[----:B------:R-:W-:Y:S01]  /*27e0*/  ISETP.GE.AND P2, PT, R78, 0x8, PT ;  /* 0x000000084e00780c */ /* 0x000fe20003f46270 */
[----:B------:R-:W3:Y:S04]  /*27f0*/  SHFL.DOWN PT, R173, R174, 0x10, 0x1f ;  /* 0x0a001f00aead7f89 */ /* 0x000ee800000e0000 */
[----:B------:R-:W5:Y:S06]  /*2800*/  SHFL.UP PT, R3, R2, 0x8, RZ ;  /* 0x0500000002037989 */ /* 0x000f6c00000e00ff */
[----:B-1----:R-:W-:-:S05]  /*2810*/  @!P4 FFMA.FTZ R175, R174, R176, R175 ;  /* 0x000000b0aeafc223 */ /* 0x002fca00000100af */
[----:B------:R-:W-:Y:S01]  /*2820*/  SHFL.DOWN PT, R176, R175, 0x1, 0x1f ;  /* 0x08201f00afb07f89 */ /* 0x000fe200000e0000 */
[----:B--2---:R-:W-:-:S03]  /*2830*/  FFMA.FTZ R172, R2, R157, R155 ;  /* 0x0000009d02ac7223 */ /* 0x004fc6000001009b */
[----:B------:R-:W-:Y:S02]  /*2840*/  SHFL.IDX PT, R175, R175, RZ, 0x1f ;  /* 0x00001fffafaf7589 */ /* 0x000fe400000e0000 */
[----:B------:R-:W-:Y:S01]  /*2850*/  FSEL R157, R155, R172, !P2 ;  /* 0x000000ac9b9d7208 */ /* 0x000fe20005000000 */
[----:B---3--:R-:W-:-:S04]  /*2860*/  @!P4 FMUL.FTZ R172, R174, R173 ;  /* 0x000000adaeacc220 */ /* 0x008fc80000410000 */
[----:B------:R-:W1:Y:S01]  /*2870*/  SHFL.UP PT, R155, R157, 0x10, RZ ;  /* 0x060000009d9b7989 */ /* 0x000e6200000e00ff */
[----:B-----5:R-:W-:Y:S01]  /*2880*/  @P2 FMUL.FTZ R2, R2, R3 ;  /* 0x0000000302022220 */ /* 0x020fe20000410000 */
[----:B------:R-:W-:Y:S02]  /*2890*/  @!P4 MOV R174, R172 ;  /* 0x000000ac00aec202 */ /* 0x000fe40000000f00 */
[----:B------:R-:W-:Y:S02]  /*28a0*/  ISETP.GE.AND P2, PT, R78, 0x10, PT ;  /* 0x000000104e00780c */ /* 0x000fe40003f46270 */
[----:B------:R-:W2:Y:S01]  /*28b0*/  SHFL.UP PT, R3, R2, 0x10, RZ ;  /* 0x0600000002037989 */ /* 0x000ea200000e00ff */
[----:B------:R-:W-:-:S03]  /*28c0*/  ISETP.NE.AND P4, PT, R26, 0x1f, PT ;  /* 0x0000001f1a00780c */ /* 0x000fc60003f85270 */
[----:B------:R-:W-:Y:S04]  /*28d0*/  SHFL.IDX PT, R177, R33, RZ, 0x1f ;  /* 0x00001fff21b17589 */ /* 0x000fe800000e0000 */
[----:B------:R-:W3:Y:S04]  /*28e0*/  SHFL.DOWN PT, R173, R174, 0x1, 0x1f ;  /* 0x08201f00aead7f89 */ /* 0x000ee800000e0000 */
[----:B------:R-:W5:Y:S01]  /*28f0*/  SHFL.IDX PT, R174, R174, RZ, 0x1f ;  /* 0x00001fffaeae7589 */ /* 0x000f6200000e0000 */
[----:B-1----:R-:W-:-:S05]  /*2900*/  FFMA.FTZ R172, R2, R155, R157 ;  /* 0x0000009b02ac7223 */ /* 0x002fca000001009d */
[----:B------:R-:W-:Y:S01]  /*2910*/  FSEL R172, R157, R172, !P2 ;  /* 0x000000ac9dac7208 */ /* 0x000fe20005000000 */
[----:B--2---:R-:W-:Y:S01]  /*2920*/  @P2 FMUL.FTZ R2, R2, R3 ;  /* 0x0000000302022220 */ /* 0x004fe20000410000 */
[----:B------:R-:W-:-:S05]  /*2930*/  ISETP.NE.AND P2, PT, R26, RZ, PT ;  /* 0x000000ff1a00720c */ /* 0x000fca0003f45270 */
[----:B------:R-:W-:Y:S01]  /*2940*/  SHFL.UP PT, R2, R2, 0x1, RZ ;  /* 0x0420000002027989 */ /* 0x000fe200000e00ff */
[----:B---3--:R-:W-:-:S03]  /*2950*/  @P4 FFMA.FTZ R177, R173, R177, R176 ;  /* 0x000000b1adb14223 */ /* 0x008fc600000100b0 */
[----:B------:R-:W-:Y:S01]  /*2960*/  SHFL.UP PT, R173, R172, 0x1, RZ ;  /* 0x04200000acad7989 */ /* 0x000fe200000e00ff */
[----:B------:R-:W-:Y:S01]  /*2970*/  FFMA.FTZ R155, R177, R168, R178 ;  /* 0x000000a8b19b7223 */ /* 0x000fe200000100b2 */
[C---:B-----5:R-:W-:Y:S01]  /*2980*/  FFMA.FTZ R33, R174.reuse, R33, R175 ;  /* 0x00000021ae217223 */ /* 0x060fe200000100af */
[----:B------:R-:W-:Y:S02]  /*2990*/  FMUL.FTZ R32, R174, R32 ;  /* 0x00000020ae207220 */ /* 0x000fe40000410000 */
[-C--:B------:R-:W-:Y:S01]  /*29a0*/  FFMA.FTZ R3, R139, R155.reuse, R164 ;  /* 0x0000009b8b037223 */ /* 0x080fe200000100a4 */
[----:B------:R-:W-:Y:S02]  /*29b0*/  FMUL.FTZ R178, R125, R155 ;  /* 0x0000009b7db27220 */ /* 0x000fe40000410000 */
[----:B------:R1:W-:Y:S01]  /*29c0*/  @!P2 STS.64 [UR6+0x10f8], R32 ;  /* 0x0010f820ff00a988 */ /* 0x0003e20008000a06 */
[-C--:B------:R-:W-:Y:S01]  /*29d0*/  FFMA.FTZ R157, R119, R3.reuse, R162 ;  /* 0x00000003779d7223 */ /* 0x080fe200000100a2 */
[----:B------:R-:W-:-:S03]  /*29e0*/  FMUL.FTZ R176, R126, R3 ;  /* 0x000000037eb07220 */ /* 0x000fc60000410000 */
[----:B------:R-:W-:-:S04]  /*29f0*/  FFMA.FTZ R177, R35, R157, R156 ;  /* 0x0000009d23b17223 */ /* 0x000fc8000001009c */
[-C--:B------:R-:W-:Y:S01]  /*2a00*/  FFMA.FTZ R179, R34, R177.reuse, R159 ;  /* 0x000000b122b37223 */ /* 0x080fe2000001009f */
[----:B------:R-:W-:Y:S01]  /*2a10*/  FMUL.FTZ R168, R124, R177 ;  /* 0x000000b17ca87220 */ /* 0x000fe20000410000 */
[----:B-1----:R-:W-:-:S04]  /*2a20*/  IMAD.WIDE.U32 R32, R4, UR4, R16 ;  /* 0x0000000404207c25 */ /* 0x002fc8000f8e0010 */
[-C--:B------:R-:W-:Y:S01]  /*2a30*/  FFMA.FTZ R181, R118, R179.reuse, R161 ;  /* 0x000000b376b57223 */ /* 0x080fe200000100a1 */
[----:B------:R-:W-:Y:S01]  /*2a40*/  FMUL.FTZ R162, R121, R179 ;  /* 0x000000b379a27220 */ /* 0x000fe20000410000 */
[----:B------:R-:W-:Y:S01]  /*2a50*/  FMUL.FTZ R172, R99, R168 ;  /* 0x000000a863ac7220 */ /* 0x000fe20000410000 */
[----:B------:R-:W-:Y:S02]  /*2a60*/  IMAD R33, R5, UR4, R33 ;  /* 0x0000000405217c24 */ /* 0x000fe4000f8e0221 */
[----:B------:R-:W-:Y:S01]  /*2a70*/  FFMA.FTZ R156, R138, R181, R163 ;  /* 0x000000b58a9c7223 */ /* 0x000fe200000100a3 */
[----:B------:R-:W-:-:S03]  /*2a80*/  FMUL.FTZ R164, R97, R162 ;  /* 0x000000a261a47220 */ /* 0x000fc60000410000 */
[-C--:B------:R-:W-:Y:S01]  /*2a90*/  FFMA.FTZ R159, R137, R156.reuse, R158 ;  /* 0x0000009c899f7223 */ /* 0x080fe2000001009e */
[----:B------:R-:W-:-:S04]  /*2aa0*/  FMUL.FTZ R161, R117, R156 ;  /* 0x0000009c75a17220 */ /* 0x000fc80000410000 */
[----:B------:R-:W-:Y:S01]  /*2ab0*/  FMUL.FTZ R158, R94, R161 ;  /* 0x000000a15e9e7220 */ /* 0x000fe20000410000 */
[----:B----4-:R-:W1:Y:S02]  /*2ac0*/  SHFL.IDX PT, R169, R169, RZ, 0x1f ;  /* 0x00001fffa9a97589 */ /* 0x010e6400000e0000 */
[----:B-1----:R-:W-:-:S04]  /*2ad0*/  @P3 FFMA.FTZ R169, R2, R169, R173 ;  /* 0x000000a902a93223 */ /* 0x002fc800000100ad */
[----:B------:R-:W-:-:S04]  /*2ae0*/  FFMA.FTZ R169, R140, R169, R165 ;  /* 0x000000a98ca97223 */ /* 0x000fc800000100a5 */
[-C--:B------:R-:W-:Y:S01]  /*2af0*/  FFMA.FTZ R163, R137, R169.reuse, R160 ;  /* 0x000000a989a37223 */ /* 0x080fe200000100a0 */
[----:B------:R-:W-:Y:S01]  /*2b00*/  FFMA.FTZ R140, R0, R169, RZ ;  /* 0x000000a9008c7223 */ /* 0x000fe200000100ff */
[----:B------:R-:W-:Y:S01]  /*2b10*/  FADD.FTZ R2, -R165, R169 ;  /* 0x000000a9a5027221 */ /* 0x000fe20000010100 */
[----:B------:R-:W-:Y:S01]  /*2b20*/  FMUL.FTZ R165, R122, R181 ;  /* 0x000000b57aa57220 */ /* 0x000fe20000410000 */
[----:B------:R-:W-:Y:S01]  /*2b30*/  FFMA.FTZ R180, R138, R163, R153 ;  /* 0x000000a38ab47223 */ /* 0x000fe20000010099 */
[----:B------:R-:W-:Y:S01]  /*2b40*/  FMUL.FTZ R138, R120, R159 ;  /* 0x0000009f788a7220 */ /* 0x000fe20000410000 */
[----:B------:R-:W-:Y:S01]  /*2b50*/  FADD.FTZ R137, -R160, R163 ;  /* 0x000000a3a0897221 */ /* 0x000fe20000010100 */
[----:B------:R-:W-:Y:S01]  /*2b60*/  FFMA.FTZ R163, R95, R163, R140 ;  /* 0x000000a35fa37223 */ /* 0x000fe2000001008c */
[----:B------:R-:W-:Y:S01]  /*2b70*/  FMUL.FTZ R169, R123, R157 ;  /* 0x0000009d7ba97220 */ /* 0x000fe20000410000 */
[-C--:B------:R-:W-:Y:S01]  /*2b80*/  FFMA.FTZ R140, R2, R138.reuse, RZ ;  /* 0x0000008a028c7223 */ /* 0x080fe200000100ff */
[----:B------:R-:W-:Y:S01]  /*2b90*/  FMUL.FTZ R138, R93, R138 ;  /* 0x0000008a5d8a7220 */ /* 0x000fe20000410000 */
[----:B------:R-:W-:Y:S01]  /*2ba0*/  FMUL.FTZ R160, R96, R165 ;  /* 0x000000a560a07220 */ /* 0x000fe20000410000 */
[----:B------:R-:W-:Y:S01]  /*2bb0*/  FMUL.FTZ R174, R100, R169 ;  /* 0x000000a964ae7220 */ /* 0x000fe20000410000 */
[----:B------:R-:W-:Y:S01]  /*2bc0*/  FFMA.FTZ R140, R137, R161, R140 ;  /* 0x000000a1898c7223 */ /* 0x000fe2000001008c */
[----:B------:R-:W-:Y:S01]  /*2bd0*/  FADD.FTZ R153, -R153, R180 ;  /* 0x000000b499997221 */ /* 0x000fe20000010100 */
[----:B------:R1:W-:Y:S01]  /*2be0*/  STS [R55+0x220], R138 ;  /* 0x0002208a37007388 */ /* 0x0003e20000000800 */
[-C--:B------:R-:W-:Y:S01]  /*2bf0*/  FFMA.FTZ R118, R118, R180.reuse, R151 ;  /* 0x000000b476767223 */ /* 0x080fe20000010097 */
[----:B------:R-:W-:Y:S01]  /*2c00*/  FFMA.FTZ R163, R98, R180, R163 ;  /* 0x000000b462a37223 */ /* 0x000fe200000100a3 */
[----:B------:R-:W-:Y:S01]  /*2c10*/  FFMA.FTZ R140, R153, R165, R140 ;  /* 0x000000a5998c7223 */ /* 0x000fe2000001008c */
[----:B------:R2:W-:Y:S01]  /*2c20*/  STS [R57+0x4], R158 ;  /* 0x0000049e39007388 */ /* 0x0005e20000000800 */
[----:B------:R-:W-:Y:S01]  /*2c30*/  FADD.FTZ R151, -R151, R118 ;  /* 0x0000007697977221 */ /* 0x000fe20000010100 */
[----:B------:R-:W-:-:S02]  /*2c40*/  FFMA.FTZ R163, R102, R118, R163 ;  /* 0x0000007666a37223 */ /* 0x000fc400000100a3 */
[----:B------:R3:W-:Y:S01]  /*2c50*/  STS [R57+0x8], R160 ;  /* 0x000008a039007388 */ /* 0x0007e20000000800 */
[----:B------:R-:W-:Y:S01]  /*2c60*/  FFMA.FTZ R140, R151, R162, R140 ;  /* 0x000000a2978c7223 */ /* 0x000fe2000001008c */
[----:B-1----:R-:W-:Y:S02]  /*2c70*/  FMUL.FTZ R138, R101, R176 ;  /* 0x000000b0658a7220 */ /* 0x002fe40000410000 */
[----:B------:R1:W-:Y:S01]  /*2c80*/  STS [R57+0xc], R164 ;  /* 0x00000ca439007388 */ /* 0x0003e20000000800 */
[----:B--2---:R-:W-:-:S03]  /*2c90*/  FMUL.FTZ R158, R103, R178 ;  /* 0x000000b2679e7220 */ /* 0x004fc60000410000 */
[----:B------:R1:W-:Y:S01]  /*2ca0*/  STS [R57+0x10], R172 ;  /* 0x000010ac39007388 */ /* 0x0003e20000000800 */
[----:B---3--:R-:W-:Y:S01]  /*2cb0*/  FFMA.FTZ R160, R34, R118, R149 ;  /* 0x0000007622a07223 */ /* 0x008fe20000010095 */
[C---:B------:R-:W-:Y:S02]  /*2cc0*/  LEA R34, P3, R32.reuse, UR8, 0x2 ;  /* 0x0000000820227c11 */ /* 0x040fe4000f8610ff */
[----:B------:R1:W-:Y:S01]  /*2cd0*/  STS [R57+0x14], R174 ;  /* 0x000014ae39007388 */ /* 0x0003e20000000800 */
[----:B------:R-:W-:Y:S01]  /*2ce0*/  IADD3 R118, PT, PT, -R171, UR10, RZ ;  /* 0x0000000aab767c10 */ /* 0x000fe2000fffe1ff */
[----:B------:R-:W-:Y:S01]  /*2cf0*/  FADD.FTZ R149, -R149, R160 ;  /* 0x000000a095957221 */ /* 0x000fe20000010100 */
[-C--:B------:R-:W-:Y:S01]  /*2d00*/  FFMA.FTZ R165, R35, R160.reuse, R152 ;  /* 0x000000a023a57223 */ /* 0x080fe20000010098 */
[----:B------:R1:W-:Y:S01]  /*2d10*/  STS [R57+0x18], R138 ;  /* 0x0000188a39007388 */ /* 0x0003e20000000800 */
[----:B------:R-:W-:Y:S01]  /*2d20*/  LEA.HI.X R35, R32, UR9, R33, 0x2, P3 ;  /* 0x0000000920237c11 */ /* 0x000fe200098f1421 */
[----:B------:R-:W-:Y:S01]  /*2d30*/  FFMA.FTZ R32, R104, R160, R163 ;  /* 0x000000a068207223 */ /* 0x000fe200000100a3 */
[----:B------:R-:W-:Y:S01]  /*2d40*/  ISETP.GE.AND P3, PT, R118, 0x1, PT ;  /* 0x000000017600780c */ /* 0x000fe20003f66270 */
[----:B------:R1:W-:Y:S01]  /*2d50*/  STS [R57+0x1c], R158 ;  /* 0x00001c9e39007388 */ /* 0x0003e20000000800 */
[----:B------:R-:W-:Y:S01]  /*2d60*/  FFMA.FTZ R140, R149, R168, R140 ;  /* 0x000000a8958c7223 */ /* 0x000fe2000001008c */
[----:B------:R-:W-:Y:S01]  /*2d70*/  FADD.FTZ R161, -R152, R165 ;  /* 0x000000a598a17221 */ /* 0x000fe20000010100 */
[-C--:B------:R-:W-:Y:S01]  /*2d80*/  FFMA.FTZ R163, R119, R165.reuse, R150 ;  /* 0x000000a577a37223 */ /* 0x080fe20000010096 */
[----:B------:R-:W-:Y:S01]  /*2d90*/  BAR.SYNC.DEFER_BLOCKING 0x0 ;  /* 0x0000000000007b1d */ /* 0x000fe20000010000 */
[----:B------:R-:W-:Y:S01]  /*2da0*/  FFMA.FTZ R33, R105, R165, R32 ;  /* 0x000000a569217223 */ /* 0x000fe20000010020 */
[----:B------:R-:W-:Y:S01]  /*2db0*/  FFMA.FTZ R140, R161, R169, R140 ;  /* 0x000000a9a18c7223 */ /* 0x000fe2000001008c */
[----:B------:R-:W-:Y:S01]  /*2dc0*/  FADD.FTZ R119, -R150, R163 ;  /* 0x000000a396777221 */ /* 0x000fe20000010100 */
[-C--:B------:R-:W-:Y:S01]  /*2dd0*/  FFMA.FTZ R169, R139, R163.reuse, R154 ;  /* 0x000000a38ba97223 */ /* 0x080fe2000001009a */
[----:B------:R-:W-:Y:S01]  /*2de0*/  FFMA.FTZ R33, R106, R163, R33 ;  /* 0x000000a36a217223 */ /* 0x000fe20000010021 */
[----:B------:R-:W-:Y:S01]  /*2df0*/  ISETP.GE.AND P4, PT, R118, 0x21, PT ;  /* 0x000000217600780c */ /* 0x000fe20003f86270 */
[----:B------:R-:W-:Y:S01]  /*2e00*/  FFMA.FTZ R140, R119, R176, R140 ;  /* 0x000000b0778c7223 */ /* 0x000fe2000001008c */
[----:B------:R-:W-:Y:S01]  /*2e10*/  FADD.FTZ R139, -R154, R169 ;  /* 0x000000a99a8b7221 */ /* 0x000fe20000010100 */
[----:B------:R-:W-:-:S03]  /*2e20*/  ISETP.GE.AND P5, PT, R118, 0x41, PT ;  /* 0x000000417600780c */ /* 0x000fc60003fa6270 */
[----:B------:R-:W-:Y:S01]  /*2e30*/  FFMA.FTZ R163, R139, R178, R140 ;  /* 0x000000b28ba37223 */ /* 0x000fe2000001008c */
[----:B------:R1:W2:Y:S01]  /*2e40*/  LDS R173, [R58+0x2a0] ;  /* 0x0002a0003aad7984 */ /* 0x0002a20000000800 */
[----:B------:R-:W-:Y:S08]  /*2e50*/  @!P3 BRA `(.L_x_8674) ;  /* 0x000000000008b947 */ /* 0x000ff00003800000 */
[----:B------:R-:W3:Y:S04]  /*2e60*/  LDS R165, [R54+0x220] ;  /* 0x0002200036a57984 */ /* 0x000ee80000000800 */
[----:B---3--:R3:W-:Y:S02]  /*2e70*/  REDG.E.ADD.F32.FTZ.RN.STRONG.GPU desc[UR16][R34.64], R165 ;  /* 0x000000a5220079a6 */ /* 0x0087e4000c12f310 */
.L_x_8674:
[----:B------:R-:W-:Y:S05]  /*2e80*/  BSYNC.RECONVERGENT B0 ;  /* 0x0000000000007941 */ /* 0x000fea0003800200 */
.L_x_8673:
[----:B------:R-:W-:Y:S04]  /*2e90*/  BSSY.RECONVERGENT B0, `(.L_x_8675) ;  /* 0x0000003000007945 */ /* 0x000fe80003800200 */
[----:B------:R-:W-:Y:S05]  /*2ea0*/  @!P4 BRA `(.L_x_8676) ;  /* 0x000000000004c947 */ /* 0x000fea0003800000 */
[----:B--2---:R4:W-:Y:S02]  /*2eb0*/  REDG.E.ADD.F32.FTZ.RN.STRONG.GPU desc[UR16][R34.64+0x80], R173 ;  /* 0x000080ad220079a6 */ /* 0x0049e4000c12f310 */
.L_x_8676:
[----:B------:R-:W-:Y:S05]  /*2ec0*/  BSYNC.RECONVERGENT B0 ;  /* 0x0000000000007941 */ /* 0x000fea0003800200 */
.L_x_8675:
[----:B---3--:R3:W0:Y:S01]  /*2ed0*/  LDS R165, [R59+0x320] ;  /* 0x000320003ba57984 */ /* 0x0086220000000800 */
[----:B------:R-:W-:Y:S04]  /*2ee0*/  BSSY.RECONVERGENT B0, `(.L_x_8677) ;  /* 0x0000003000007945 */ /* 0x000fe80003800200 */
[----:B------:R-:W-:Y:S05]  /*2ef0*/  @!P5 BRA `(.L_x_8678) ;  /* 0x000000000004d947 */ /* 0x000fea0003800000 */
[----:B0-----:R0:W-:Y:S02]  /*2f00*/  REDG.E.ADD.F32.FTZ.RN.STRONG.GPU desc[UR16][R34.64+0x100], R165 ;  /* 0x000100a5220079a6 */ /* 0x0011e4000c12f310 */
.L_x_8678:
[----:B------:R-:W-:Y:S05]  /*2f10*/  BSYNC.RECONVERGENT B0 ;  /* 0x0000000000007941 */ /* 0x000fea0003800200 */
.L_x_8677:
[----:B0-----:R0:W0:Y:S01]  /*2f20*/  LDS R165, [R60+0x3a0] ;  /* 0x0003a0003ca57984 */ /* 0x0010220000000800 */
[C---:B------:R-:W-:Y:S01]  /*2f30*/  ISETP.GE.AND P6, PT, R118.reuse, 0x61, PT ;  /* 0x000000617600780c */ /* 0x040fe20003fc6270 */
[----:B------:R-:W-:Y:S01]  /*2f40*/  BSSY.RECONVERGENT B0, `(.L_x_8679) ;  /* 0x0000008000007945 */ /* 0x000fe20003800200 */
[C---:B------:R-:W-:Y:S02]  /*2f50*/  ISETP.GE.AND P5, PT, R118.reuse, 0x81, PT ;  /* 0x000000817600780c */ /* 0x040fe40003fa6270 */
[C---:B------:R-:W-:Y:S02]  /*2f60*/  ISETP.GE.AND P3, PT, R118.reuse, 0xa1, PT ;  /* 0x000000a17600780c */ /* 0x040fe40003f66270 */
[----:B------:R-:W-:Y:S02]  /*2f70*/  P2R R32, PR, RZ, 0x20 ;  /* 0x00000020ff207803 */ /* 0x000fe40000000000 */
[C---:B------:R-:W-:Y:S02]  /*2f80*/  ISETP.GE.AND P4, PT, R118.reuse, 0xc1, PT ;  /* 0x000000c17600780c */ /* 0x040fe40003f86270 */
[----:B------:R-:W-:-:S03]  /*2f90*/  ISETP.GE.AND P5, PT, R118, 0xe1, PT ;  /* 0x000000e17600780c */ /* 0x000fc60003fa6270 */
[----:B------:R-:W-:Y:S10]  /*2fa0*/  @!P6 BRA `(.L_x_8680) ;  /* 0x000000000004e947 */ /* 0x000ff40003800000 */
[----:B0-----:R0:W-:Y:S02]  /*2fb0*/  REDG.E.ADD.F32.FTZ.RN.STRONG.GPU desc[UR16][R34.64+0x180], R165 ;  /* 0x000180a5220079a6 */ /* 0x0011e4000c12f310 */
.L_x_8680:
[----:B------:R-:W-:Y:S05]  /*2fc0*/  BSYNC.RECONVERGENT B0 ;  /* 0x0000000000007941 */ /* 0x000fea0003800200 */
.L_x_8679:
[----:B0-----:R0:W0:Y:S01]  /*2fd0*/  LDS R165, [R61+0x420] ;  /* 0x000420003da57984 */ /* 0x0010220000000800 */
[----:B------:R-:W-:Y:S01]  /*2fe0*/  ISETP.NE.AND P6, PT, R32, RZ, PT ;  /* 0x000000ff2000720c */ /* 0x000fe20003fc5270 */
[----:B------:R-:W-:-:S12]  /*2ff0*/  BSSY.RECONVERGENT B0, `(.L_x_8681) ;  /* 0x0000003000007945 */ /* 0x000fd80003800200 */
[----:B------:R-:W-:Y:S05]  /*3000*/  @!P6 BRA `(.L_x_8682) ;  /* 0x000000000004e947 */ /* 0x000fea0003800000 */
[----:B0-----:R0:W-:Y:S02]  /*3010*/  REDG.E.ADD.F32.FTZ.RN.STRONG.GPU desc[UR16][R34.64+0x200], R165 ;  /* 0x000200a5220079a6 */ /* 0x0011e4000c12f310 */
.L_x_8682:
[----:B------:R-:W-:Y:S05]  /*3020*/  BSYNC.RECONVERGENT B0 ;  /* 0x0000000000007941 */ /* 0x000fea0003800200 */
.L_x_8681:
[----:B0-----:R0:W0:Y:S01]  /*3030*/  LDS R165, [R62+0x4a0] ;  /* 0x0004a0003ea57984 */ /* 0x0010220000000800 */
[----:B------:R-:W-:Y:S04]  /*3040*/  BSSY.RECONVERGENT B0, `(.L_x_8683) ;  /* 0x0000003000007945 */ /* 0x000fe80003800200 */
[----:B------:R-:W-:Y:S05]  /*3050*/  @!P3 BRA `(.L_x_8684) ;  /* 0x000000000004b947 */ /* 0x000fea0003800000 */
[----:B0-----:R0:W-:Y:S02]  /*3060*/  REDG.E.ADD.F32.FTZ.RN.STRONG.GPU desc[UR16][R34.64+0x280], R165 ;  /* 0x000280a5220079a6 */ /* 0x0011e4000c12f310 */
.L_x_8684:
[----:B------:R-:W-:Y:S05]  /*3070*/  BSYNC.RECONVERGENT B0 ;  /* 0x0000000000007941 */ /* 0x000fea0003800200 */
.L_x_8683:
[----:B0-----:R0:W0:Y:S01]  /*3080*/  LDS R165, [R63+0x520] ;  /* 0x000520003fa57984 */ /* 0x0010220000000800 */
[----:B------:R-:W-:Y:S04]  /*3090*/  BSSY.RECONVERGENT B0, `(.L_x_8685) ;  /* 0x0000003000007945 */ /* 0x000fe80003800200 */
[----:B------:R-:W-:Y:S05]  /*30a0*/  @!P4 BRA `(.L_x_8686) ;  /* 0x000000000004c947 */ /* 0x000fea0003800000 */
[----:B0-----:R0:W-:Y:S02]  /*30b0*/  REDG.E.ADD.F32.FTZ.RN.STRONG.GPU desc[UR16][R34.64+0x300], R165 ;  /* 0x000300a5220079a6 */ /* 0x0011e4000c12f310 */
.L_x_8686:
[----:B------:R-:W-:Y:S05]  /*30c0*/  BSYNC.RECONVERGENT B0 ;  /* 0x0000000000007941 */ /* 0x000fea0003800200 */
.L_x_8685:
[----:B0-----:R0:W0:Y:S01]  /*30d0*/  LDS R165, [R64+0x5a0] ;  /* 0x0005a00040a57984 */ /* 0x0010220000000800 */
[----:B------:R-:W-:Y:S04]  /*30e0*/  BSSY.RECONVERGENT B0, `(.L_x_8687) ;  /* 0x0000003000007945 */ /* 0x000fe80003800200 */
[----:B------:R-:W-:Y:S05]  /*30f0*/  @!P5 BRA `(.L_x_8688) ;  /* 0x000000000004d947 */ /* 0x000fea0003800000 */
[----:B0-----:R0:W-:Y:S02]  /*3100*/  REDG.E.ADD.F32.FTZ.RN.STRONG.GPU desc[UR16][R34.64+0x380], R165 ;  /* 0x000380a5220079a6 */ /* 0x0011e4000c12f310 */
.L_x_8688:
[----:B------:R-:W-:Y:S05]  /*3110*/  BSYNC.RECONVERGENT B0 ;  /* 0x0000000000007941 */ /* 0x000fea0003800200 */
.L_x_8687:
[----:B------:R-:W-:Y:S01]  /*3120*/  FFMA.FTZ R150, R108, R169, R33 ;  /* 0x000000a96c967223 */ /* 0x000fe20000010021 */
[----:B------:R-:W5:Y:S01]  /*3130*/  SHFL.DOWN PT, R32, R163, 0x1, 0x1f ;  /* 0x08201f00a3207f89 */ /* 0x000f6200000e0000 */
[----:B------:R-:W-:Y:S01]  /*3140*/  ISETP.GT.AND P3, PT, R78, 0x1e, PT ;  /* 0x0000001e4e00780c */ /* 0x000fe20003f64270 */
[-C--:B------:R-:W-:Y:S01]  /*3150*/  FMUL.FTZ R118, R145, R177.reuse ;  /* 0x000000b191767220 */ /* 0x080fe20000410000 */
[C---:B-1----:R-:W-:Y:S01]  /*3160*/  FMUL.FTZ R138, R136.reuse, R177 ;  /* 0x000000b1888a7220 */ /* 0x042fe20000410000 */
[----:B------:R-:W1:Y:S01]  /*3170*/  SHFL.DOWN PT, R33, R150, 0x1, 0x1f ;  /* 0x08201f0096217f89 */ /* 0x000e6200000e0000 */
[-C--:B0---4-:R-:W-:Y:S01]  /*3180*/  FMUL.FTZ R34, R136, R179.reuse ;  /* 0x000000b388227220 */ /* 0x091fe20000410000 */
[----:B------:R-:W-:Y:S01]  /*3190*/  FMUL.FTZ R144, R144, R179 ;  /* 0x000000b390907220 */ /* 0x000fe20000410000 */
[----:B------:R-:W-:Y:S01]  /*31a0*/  FMUL.FTZ R138, R149, R138 ;  /* 0x0000008a958a7220 */ /* 0x000fe20000410000 */
[----:B------:R-:W-:Y:S01]  /*31b0*/  FFMA.FTZ R111, R124, R118, R111 ;  /* 0x000000767c6f7223 */ /* 0x000fe2000001006f */
[----:B------:R-:W-:Y:S01]  /*31c0*/  FMUL.FTZ R34, R151, R34 ;  /* 0x0000002297227220 */ /* 0x000fe20000410000 */
[-C--:B------:R-:W-:Y:S01]  /*31d0*/  FFMA.FTZ R112, R121, R144.reuse, R112 ;  /* 0x0000009079707223 */ /* 0x080fe20000010070 */
[----:B------:R-:W-:Y:S01]  /*31e0*/  FMUL.FTZ R35, R146, R157 ;  /* 0x0000009d92237220 */ /* 0x000fe20000410000 */
[C---:B------:R-:W-:Y:S01]  /*31f0*/  FMUL.FTZ R146, R136.reuse, R155 ;  /* 0x0000009b88927220 */ /* 0x040fe20000410000 */
        /* <DEDUP_REMOVED lines=8> */
[----:B------:R-:W-:Y:S01]  /*3280*/  BSSY.RECONVERGENT B0, `(.L_x_8689) ;  /* 0x0000043000007945 */ /* 0x000fe20003800200 */
[----:B------:R-:W-:Y:S01]  /*3290*/  FFMA.FTZ R146, R103, R148, R146 ;  /* 0x0000009467927223 */ /* 0x000fe20000010092 */
[----:B------:R-:W-:Y:S01]  /*32a0*/  FFMA.FTZ R109, R122, R143, R109 ;  /* 0x0000008f7a6d7223 */ /* 0x000fe2000001006d */
[----:B-----5:R-:W-:Y:S01]  /*32b0*/  @!P3 FADD.FTZ R163, R163, R32 ;  /* 0x00000020a3a3b221 */ /* 0x020fe20000010000 */
[----:B------:R-:W-:Y:S01]  /*32c0*/  FADD.FTZ R89, R144, R89 ;  /* 0x0000005990597221 */ /* 0x000fe20000010000 */
[----:B------:R-:W-:Y:S01]  /*32d0*/  FFMA.FTZ R107, R120, R34, R107 ;  /* 0x00000022786b7223 */ /* 0x000fe2000001006b */
[----:B------:R-:W-:Y:S01]  /*32e0*/  FFMA.FTZ R116, R125, R148, R116 ;  /* 0x000000947d747223 */ /* 0x000fe20000010074 */
[----:B-1----:R-:W-:Y:S01]  /*32f0*/  @!P3 FADD.FTZ R150, R150, R33 ;  /* 0x000000219696b221 */ /* 0x002fe20000010000 */
[----:B------:R-:W0:Y:S01]  /*3300*/  SHFL.DOWN PT, R32, R163, 0x2, 0x1f ;  /* 0x08401f00a3207f89 */ /* 0x000e2200000e0000 */
[----:B------:R-:W-:Y:S01]  /*3310*/  ISETP.GT.AND P3, PT, R78, 0x1d, PT ;  /* 0x0000001d4e00780c */ /* 0x000fe20003f64270 */
[----:B------:R-:W-:-:S02]  /*3320*/  FADD.FTZ R85, R146, R85 ;  /* 0x0000005592557221 */ /* 0x000fc40000010000 */
        /* <DEDUP_REMOVED lines=15> */
[----:B------:R-:W-:Y:S01]  /*3420*/  ISETP.NE.AND P3, PT, R78, RZ, PT ;  /* 0x000000ff4e00720c */ /* 0x000fe20003f65270 */
[----:B------:R-:W-:Y:S01]  /*3430*/  FMUL.FTZ R153, R153, R32 ;  /* 0x0000002099997220 */ /* 0x000fe20000410000 */
[----:B------:R-:W-:Y:S01]  /*3440*/  FFMA.FTZ R33, R99, R118, R138 ;  /* 0x0000007663217223 */ /* 0x000fe2000001008a */
[----:B------:R-:W1:Y:S01]  /*3450*/  SHFL.DOWN PT, R145, R150, 0x10, 0x1f ;  /* 0x0a001f0096917f89 */ /* 0x000e6200000e0000 */
[C---:B------:R-:W-:Y:S01]  /*3460*/  FMUL.FTZ R32, R136.reuse, R157 ;  /* 0x0000009d88207220 */ /* 0x040fe20000410000 */
[-C--:B------:R-:W-:Y:S01]  /*3470*/  FMUL.FTZ R138, R147, R3.reuse ;  /* 0x00000003938a7220 */ /* 0x080fe20000410000 */
        /* <DEDUP_REMOVED lines=9> */
[----:B------:R-:W-:-:S02]  /*3510*/  FFMA.FTZ R113, R126, R138, R113 ;  /* 0x0000008a7e717223 */ /* 0x000fc40000010071 */
[----:B------:R-:W-:Y:S01]  /*3520*/  FADD.FTZ R87, R136, R87 ;  /* 0x0000005788577221 */ /* 0x000fe20000010000 */
[----:B------:R-:W-:Y:S01]  /*3530*/  FADD.FTZ R90, R153, R90 ;  /* 0x0000005a995a7221 */ /* 0x000fe20000010000 */
[----:B0-----:R-:W-:Y:S01]  /*3540*/  FADD.FTZ R32, R163, R140 ;  /* 0x0000008ca3207221 */ /* 0x001fe20000010000 */
[----:B------:R-:W-:Y:S01]  /*3550*/  FMUL.FTZ R140, R119, R118 ;  /* 0x00000076778c7220 */ /* 0x000fe20000410000 */
[----:B------:R-:W-:Y:S01]  /*3560*/  FFMA.FTZ R118, R94, R3, R137 ;  /* 0x000000035e767223 */ /* 0x000fe20000010089 */
[----:B------:R-:W-:Y:S01]  /*3570*/  FFMA.FTZ R3, R93, R34, R2 ;  /* 0x000000225d037223 */ /* 0x000fe20000010002 */
[----:B-1----:R-:W-:Y:S01]  /*3580*/  FADD.FTZ R33, R150, R145 ;  /* 0x0000009196217221 */ /* 0x002fe20000010000 */
[----:B------:R-:W-:Y:S01]  /*3590*/  FFMA.FTZ R35, R101, R138, R140 ;  /* 0x0000008a65237223 */ /* 0x000fe2000001008c */
[----:B------:R-:W-:Y:S01]  /*35a0*/  FADD.FTZ R91, R118, R91 ;  /* 0x0000005b765b7221 */ /* 0x000fe20000010000 */
[----:B------:R-:W-:Y:S02]  /*35b0*/  FADD.FTZ R92, R3, R92 ;  /* 0x0000005c035c7221 */ /* 0x000fe40000010000 */
        /* <DEDUP_REMOVED lines=15> */
.L_x_8690:
[----:B------:R-:W-:Y:S05]  /*36b0*/  BSYNC.RECONVERGENT B0 ;  /* 0x0000000000007941 */ /* 0x000fea0003800200 */
.L_x_8689:
[----:B------:R-:W-:-:S04]  /*36c0*/  UIADD3 UR4, UPT, UPT, UR4, 0x1, URZ ;  /* 0x0000000104047890 */ /* 0x000fc8000fffe0ff */
[----:B------:R-:W-:-:S09]  /*36d0*/  UISETP.GE.AND UP0, UPT, UR4, UR11, UPT ;  /* 0x0000000b0400728c */ /* 0x000fd2000bf06270 */
[----:B------:R-:W-:Y:S05]  /*36e0*/  BRA.U !UP0, `(.L_x_8691) ;  /* 0xffffffe108dc7547 */ /* 0x000fea000b83ffff */
.L_x_8669:
[----:B------:R-:W-:Y:S01]  /*36f0*/  BAR.SYNC.DEFER_BLOCKING 0x0 ;  /* 0x0000000000007b1d */ /* 0x000fe20000010000 */
[----:B------:R-:W-:Y:S01]  /*3700*/  ISETP.NE.AND P0, PT, R26, RZ, PT ;  /* 0x000000ff1a00720c */ /* 0x000fe20003f05270 */
[----:B------:R-:W-:Y:S01]  /*3710*/  FADD.FTZ R38, R92, R38 ;  /* 0x000000265c267221 */ /* 0x000fe20000010000 */
[----:B------:R-:W-:Y:S02]  /*3720*/  F2FP.BF16.F32.PACK_AB R107, R110, R107 ;  /* 0x0000006b6e6b723e */ /* 0x000fe400000010ff */
[----:B------:R-:W-:-:S03]  /*3730*/  F2FP.BF16.F32.PACK_AB R109, R112, R109 ;  /* 0x0000006d706d723e */ /* 0x000fc600000010ff */
[----:B------:R-:W1:Y:S01]  /*3740*/  LDC.64 R34, c[0x0][0x4f8] ;  /* 0x00013e00ff227b82 */ /* 0x000e620000000a00 */
        /* <DEDUP_REMOVED lines=19> */
[----:B-1----:R-:W-:-:S03]  /*3880*/  IMAD.WIDE.U32 R2, R34, UR18, R18 ;  /* 0x0000001222027c25 */ /* 0x002fc6000f8e0012 */
[----:B------:R-:W-:Y:S01]  /*3890*/  LDS.U16 R7, [R76+0x40] ;  /* 0x000040004c077984 */ /* 0x000fe20000000400 */
[----:B------:R-:W-:-:S03]  /*38a0*/  IMAD R3, R35, UR18, R3 ;  /* 0x0000001223037c24 */ /* 0x000fc6000f8e0203 */
[----:B------:R-:W-:Y:S01]  /*38b0*/  LDS.U16 R9, [R77+0x80] ;  /* 0x000080004d097984 */ /* 0x000fe20000000400 */
[----:B----4-:R-:W-:-:S03]  /*38c0*/  IMAD.WIDE.U32 R2, R37, UR6, R2 ;  /* 0x0000000625027c25 */ /* 0x010fc6000f8e0002 */
[----:B------:R-:W-:Y:S01]  /*38d0*/  LDS.U16 R11, [R79+0xc0] ;  /* 0x0000c0004f0b7984 */ /* 0x000fe20000000400 */
[----:B0-----:R-:W-:Y:S01]  /*38e0*/  IMAD R4, R37, UR7, R3 ;  /* 0x0000000725047c24 */ /* 0x001fe2000f8e0203 */
        /* <DEDUP_REMOVED lines=31> */
[----:B------:R-:W-:Y:S01]  /*3ae0*/  @!P4 STG.E.U16 desc[UR16][R2.64+0x100], R13 ;  /* 0x0001000d0200c986 */ /* 0x000fe2000c101510 */
[----:B----4-:R-:W-:Y:S01]  /*3af0*/  PRMT R7, R4, 0x7632, R7 ;  /* 0x0000763204077816 */ /* 0x010fe20000000007 */
        /* <DEDUP_REMOVED lines=9> */
[----:B------:R-:W-:Y:S01]  /*3b90*/  FADD.FTZ R38, R38, R85 ;  /* 0x0000005526267221 */ /* 0x000fe20000010000 */
[----:B-1----:R-:W-:-:S04]  /*3ba0*/  F2FP.BF16.F32.PACK_AB R3, R85, R86 ;  /* 0x000000565503723e */ /* 0x002fc800000010ff */
[C---:B------:R-:W-:Y:S02]  /*3bb0*/  PRMT R10, R3.reuse, 0x7610, R10 ;  /* 0x00007610030a7816 */ /* 0x040fe4000000000a */
[----:B------:R-:W-:Y:S02]  /*3bc0*/  PRMT R11, R3, 0x7632, R11 ;  /* 0x00007632030b7816 */ /* 0x000fe4000000000b */
[----:B------:R-:W1:Y:S01]  /*3bd0*/  LDC.64 R2, c[0x0][0x518] ;  /* 0x00014600ff027b82 */ /* 0x000e620000000a00 */
[----:B------:R-:W-:Y:S04]  /*3be0*/  STS.U16 [R84], R5 ;  /* 0x0000000554007388 */ /* 0x000fe80000000400 */
[----:B------:R-:W-:Y:S04]  /*3bf0*/  STS.U16 [R84+0x2], R6 ;  /* 0x0000020654007388 */ /* 0x000fe80000000400 */
[----:B------:R4:W-:Y:S04]  /*3c00*/  STS.U16 [R84+0x4], R4 ;  /* 0x0000040454007388 */ /* 0x0009e80000000400 */
[----:B------:R-:W-:Y:S04]  /*3c10*/  STS.U16 [R84+0x6], R7 ;  /* 0x0000060754007388 */ /* 0x000fe80000000400 */
[----:B------:R-:W-:Y:S01]  /*3c20*/  STS.U16 [R84+0x8], R0 ;  /* 0x0000080054007388 */ /* 0x000fe20000000400 */
[----:B-1----:R-:W-:-:S03]  /*3c30*/  IMAD.WIDE.U32 R18, R2, UR18, R18 ;  /* 0x0000001202127c25 */ /* 0x002fc6000f8e0012 */
        /* <DEDUP_REMOVED lines=16> */
[----:B------:R-:W5:Y:S02]  /*3d40*/  LDCU.64 UR4, c[0x0][0x520] ;  /* 0x0000a400ff0477ac */ /* 0x000f640008000a00 */
[----:B-----5:R-:W-:-:S04]  /*3d50*/  IMAD.WIDE.U32 R2, R37, UR4, R18 ;  /* 0x0000000425027c25 */ /* 0x020fc8000f8e0012 */
[----:B----4-:R-:W-:Y:S01]  /*3d60*/  IMAD R4, R37, UR5, R3 ;  /* 0x0000000525047c24 */ /* 0x010fe2000f8e0203 */
[----:B------:R-:W-:-:S04]  /*3d70*/  IADD3 R3, P0, PT, R56, R2, RZ ;  /* 0x0000000238037210 */ /* 0x000fc80007f1e0ff */
[----:B------:R-:W-:Y:S02]  /*3d80*/  IADD3.X R4, PT, PT, RZ, R4, RZ, P0, !PT ;  /* 0x00000004ff047210 */ /* 0x000fe400007fe4ff */
        /* <DEDUP_REMOVED lines=29> */
.L_x_8668:
[----:B0-----:R-:W0:Y:S01]  /*3f60*/  LDC.64 R6, c[0x0][0x548] ;  /* 0x00015200ff067b82 */ /* 0x001e220000000a00 */
[----:B------:R-:W1:Y:S01]  /*3f70*/  S2R R13, SR_TID.X ;  /* 0x00000000000d7919 */ /* 0x000e620000002100 */
[----:B------:R-:W1:Y:S06]  /*3f80*/  LDCU UR7, c[0x0][0x38c] ;  /* 0x00007180ff0777ac */ /* 0x000e6c0008000800 */
[----:B------:R-:W4:Y:S01]  /*3f90*/  LDC.64 R8, c[0x0][0x568] ;  /* 0x00015a00ff087b82 */ /* 0x000f220000000a00 */
[----:B0-----:R-:W-:-:S04]  /*3fa0*/  ISETP.NE.U32.AND P1, PT, R6, RZ, PT ;  /* 0x000000ff0600720c */ /* 0x001fc80003f25070 */
[----:B------:R-:W-:Y:S02]  /*3fb0*/  ISETP.NE.AND.EX P1, PT, R7, RZ, PT, P1 ;  /* 0x000000ff0700720c */ /* 0x000fe40003f25310 */
[----:B----4-:R-:W-:Y:S02]  /*3fc0*/  ISETP.NE.U32.AND P0, PT, R8, RZ, PT ;  /* 0x000000ff0800720c */ /* 0x010fe40003f05070 */
[----:B-1----:R-:W-:Y:S02]  /*3fd0*/  ISETP.GE.AND P2, PT, R13, UR7, PT ;  /* 0x000000070d007c0c */ /* 0x002fe4000bf46270 */
[----:B------:R-:W-:-:S07]  /*3fe0*/  ISETP.NE.AND.EX P0, PT, R9, RZ, PT, P0 ;  /* 0x000000ff0900720c */ /* 0x000fce0003f05300 */
[----:B------:R-:W-:Y:S06]  /*3ff0*/  @!P1 BRA `(.L_x_8693) ;  /* 0x0000000000649947 */ /* 0x000fec0003800000 */
[----:B------:R-:W0:Y:S01]  /*4000*/  SHFL.DOWN P1, R0, R53, 0x1, 0x1f ;  /* 0x08201f0035007f89 */ /* 0x000e220000020000 */
[----:B------:R-:W-:Y:S01]  /*4010*/  BSSY.RECONVERGENT B0, `(.L_x_8693) ;  /* 0x0000017000007945 */ /* 0x000fe20003800200 */
[----:B------:R-:W1:Y:S01]  /*4020*/  S2R R4, SR_LANEID ;  /* 0x0000000000047919 */ /* 0x000e620000000000 */
[----:B------:R-:W4:Y:S01]  /*4030*/  S2R R10, SR_TID.X ;  /* 0x00000000000a7919 */ /* 0x000f220000002100 */
        /* <DEDUP_REMOVED lines=20> */
.L_x_8694:
[----:B------:R-:W-:Y:S05]  /*4180*/  BSYNC.RECONVERGENT B0 ;  /* 0x0000000000007941 */ /* 0x000fea0003800200 */
.L_x_8693:
[----:B------:R-:W-:Y:S05]  /*4190*/  @!P0 BRA `(.L_x_8695) ;  /* 0x0000000000688947 */ /* 0x000fea0003800000 */
[----:B------:R-:W-:Y:S06]  /*41a0*/  BAR.SYNC.DEFER_BLOCKING 0x0 ;  /* 0x0000000000007b1d */ /* 0x000fec0000010000 */
[----:B------:R-:W-:Y:S01]  /*41b0*/  BSSY.RECONVERGENT B0, `(.L_x_8695) ;  /* 0x0000018000007945 */ /* 0x000fe20003800200 */
[----:B-1----:R-:W1:Y:S01]  /*41c0*/  SHFL.DOWN P0, R3, R38, 0x1, 0x1f ;  /* 0x08201f0026037f89 */ /* 0x002e620000000000 */
[----:B0-----:R-:W0:Y:S01]  /*41d0*/  S2R R4, SR_LANEID ;  /* 0x0000000000047919 */ /* 0x001e220000000000 */
[----:B------:R-:W4:Y:S01]  /*41e0*/  S2R R6, SR_TID.X ;  /* 0x0000000000067919 */ /* 0x000f220000002100 */
        /* <DEDUP_REMOVED lines=20> */
.L_x_8696:
[----:B------:R-:W-:Y:S05]  /*4330*/  BSYNC.RECONVERGENT B0 ;  /* 0x0000000000007941 */ /* 0x000fea0003800200 */
.L_x_8695:
[----:B------:R-:W-:Y:S05]  /*4340*/  @P2 EXIT ;  /* 0x000000000000294d */ /* 0x000fea0003800000 */
[----:B------:R-:W1:Y:S01]  /*4350*/  LDCU.64 UR8, c[0x0][0x4e8] ;  /* 0x00009d00ff0877ac */ /* 0x000e620008000a00 */
[----:B------:R-:W4:Y:S01]  /*4360*/  S2UR UR5, SR_CgaCtaId ;  /* 0x00000000000579c3 */ /* 0x000f220000008800 */
[----:B------:R-:W-:Y:S01]  /*4370*/  BSSY.RECONVERGENT B0, `(.L_x_8697) ;  /* 0x0000022000007945 */ /* 0x000fe20003800200 */
[----:B------:R-:W-:Y:S01]  /*4380*/  UMOV UR4, 0x400 ;  /* 0x0000040000047882 */ /* 0x000fe20000000000 */
[----:B------:R-:W0:Y:S01]  /*4390*/  LDCU UR6, c[0x0][0x360] ;  /* 0x00006c00ff0677ac */ /* 0x000e220008000800 */
[----:B------:R-:W0:Y:S01]  /*43a0*/  LDCU.64 UR10, c[0x0][0x4b0] ;  /* 0x00009600ff0a77ac */ /* 0x000e220008000a00 */
[----:B------:R-:W0:Y:S01]  /*43b0*/  LDCU.64 UR12, c[0x0][0x530] ;  /* 0x0000a600ff0c77ac */ /* 0x000e220008000a00 */
[----:B------:R-:W0:Y:S01]  /*43c0*/  LDCU.64 UR14, c[0x0][0x4f0] ;  /* 0x00009e00ff0e77ac */ /* 0x000e220008000a00 */
[C---:B-1----:R-:W-:Y:S01]  /*43d0*/  IMAD.WIDE.U32 R2, R37.reuse, UR8, RZ ;  /* 0x0000000825027c25 */ /* 0x042fe2000f8e00ff */
[----:B------:R-:W1:Y:S03]  /*43e0*/  LDCU.64 UR18, c[0x0][0x540] ;  /* 0x0000a800ff1277ac */ /* 0x000e660008000a00 */
[----:B------:R-:W-:Y:S01]  /*43f0*/  IMAD R37, R37, UR9, R3 ;  /* 0x0000000925257c24 */ /* 0x000fe2000f8e0203 */
[----:B0---4-:R-:W-:-:S12]  /*4400*/  ULEA UR4, UR5, UR4, 0x18 ;  /* 0x0000000405047291 */ /* 0x011fd8000f8ec0ff */
.L_x_8698:
[----:B------:R-:W-:Y:S01]  /*4410*/  LEA R0, R13, UR4, 0x2 ;  /* 0x000000040d007c11 */ /* 0x000fe2000f8e10ff */
[----:B------:R-:W-:Y:S01]  /*4420*/  IMAD.MOV.U32 R40, RZ, RZ, R28 ;  /* 0x000000ffff287224 */ /* 0x000fe200078e001c */
[----:B------:R-:W-:Y:S02]  /*4430*/  SHF.R.S32.HI R4, RZ, 0x1f, R13 ;  /* 0x0000001fff047819 */ /* 0x000fe4000001140d */
[----:B0-----:R-:W-:Y:S01]  /*4440*/  MOV R6, R2 ;  /* 0x0000000200067202 */ /* 0x001fe20000000f00 */
[----:B------:R-:W0:Y:S01]  /*4450*/  LDS R15, [R0+0x18f8] ;  /* 0x0018f800000f7984 */ /* 0x000e220000000800 */
[----:B------:R-:W-:Y:S01]  /*4460*/  MOV R7, R37 ;  /* 0x0000002500077202 */ /* 0x000fe20000000f00 */
[C---:B------:R-:W-:Y:S02]  /*4470*/  IMAD R10, R4.reuse, UR10, RZ ;  /* 0x0000000a040a7c24 */ /* 0x040fe4000f8e02ff */
[----:B------:R-:W4:Y:S01]  /*4480*/  LDS R17, [R0+0x1cf8] ;  /* 0x001cf80000117984 */ /* 0x000f220000000800 */
[----:B------:R-:W-:-:S02]  /*4490*/  IMAD R12, R4, UR14, RZ ;  /* 0x0000000e040c7c24 */ /* 0x000fc4000f8e02ff */
[----:B------:R-:W-:-:S04]  /*44a0*/  IMAD.WIDE.U32 R8, R13, UR14, R6 ;  /* 0x0000000e0d087c25 */ /* 0x000fc8000f8e0006 */
[----:B------:R-:W-:-:S04]  /*44b0*/  IMAD.WIDE.U32 R4, R13, UR10, R40 ;  /* 0x0000000a0d047c25 */ /* 0x000fc8000f8e0028 */
[C---:B------:R-:W-:Y:S01]  /*44c0*/  IMAD R7, R13.reuse, UR11, R10 ;  /* 0x0000000b0d077c24 */ /* 0x040fe2000f8e020a */
[----:B------:R-:W-:Y:S01]  /*44d0*/  LEA R6, P0, R4, UR12, 0x2 ;  /* 0x0000000c04067c11 */ /* 0x000fe2000f8010ff */
[----:B------:R-:W-:Y:S01]  /*44e0*/  IMAD R11, R13, UR15, R12 ;  /* 0x0000000f0d0b7c24 */ /* 0x000fe2000f8e020c */
[----:B-1----:R-:W-:Y:S01]  /*44f0*/  LEA R10, P1, R8, UR18, 0x2 ;  /* 0x00000012080a7c11 */ /* 0x002fe2000f8210ff */
[----:B------:R-:W-:Y:S01]  /*4500*/  IMAD.IADD R7, R5, 0x1, R7 ;  /* 0x0000000105077824 */ /* 0x000fe200078e0207 */
[----:B------:R-:W-:Y:S02]  /*4510*/  IADD3 R13, PT, PT, R13, UR6, RZ ;  /* 0x000000060d0d7c10 */ /* 0x000fe4000fffe0ff */
[----:B------:R-:W-:Y:S02]  /*4520*/  IADD3 R5, PT, PT, R9, R11, RZ ;  /* 0x0000000b09057210 */ /* 0x000fe40007ffe0ff */
[----:B------:R-:W-:Y:S02]  /*4530*/  LEA.HI.X R7, R4, UR13, R7, 0x2, P0 ;  /* 0x0000000d04077c11 */ /* 0x000fe400080f1407 */
[----:B------:R-:W-:-:S02]  /*4540*/  ISETP.GE.AND P0, PT, R13, UR7, PT ;  /* 0x000000070d007c0c */ /* 0x000fc4000bf06270 */
[----:B------:R-:W-:Y:S01]  /*4550*/  LEA.HI.X R11, R8, UR19, R5, 0x2, P1 ;  /* 0x00000013080b7c11 */ /* 0x000fe200088f1405 */
[----:B0-----:R0:W-:Y:S04]  /*4560*/  REDG.E.ADD.F32.FTZ.RN.STRONG.GPU desc[UR16][R6.64], R15 ;  /* 0x0000000f060079a6 */ /* 0x0011e8000c12f310 */
[----:B----4-:R0:W-:Y:S06]  /*4570*/  REDG.E.ADD.F32.FTZ.RN.STRONG.GPU desc[UR16][R10.64], R17 ;  /* 0x000000110a0079a6 */ /* 0x0101ec000c12f310 */
[----:B------:R-:W-:Y:S05]  /*4580*/  @!P0 BRA `(.L_x_8698) ;  /* 0xfffffffc00a08947 */ /* 0x000fea000383ffff */
[----:B------:R-:W-:Y:S05]  /*4590*/  BSYNC.RECONVERGENT B0 ;  /* 0x0000000000007941 */ /* 0x000fea0003800200 */
.L_x_8697:
[----:B------:R-:W-:Y:S05]  /*45a0*/  EXIT ;  /* 0x000000000000794d */ /* 0x000fea0003800000 */
.L_x_8699:
        /* <DEDUP_REMOVED lines=13> */
.L_x_10512:


//--------------------- .text._Z25selective_scan_bwd_kernelI32Selective_Scan_bwd_kernel_traitsILi32ELi8ELb0ELb1ELb0ELb0ELb1EN3c108BFloat16EfEEv12SSMParamsBwd --------------------------
	.section	.text._Z25selective_scan_bwd_kernelI32Selective_Scan_bwd_kernel_traitsILi32ELi8ELb0ELb1ELb0ELb0ELb1EN3c108BFloat16EfEEv12SSMParamsBwd,"ax",@progbits
	.align	128
        .global         _Z25selective_scan_bwd_kernelI32Selective_Scan_bwd_kernel_traitsILi32ELi8ELb0ELb1ELb0ELb0ELb1EN3c108BFloat16EfEEv12SSMParamsBwd
        .type           _Z25selective_scan_bwd_kernelI32Selective_Scan_bwd_kernel_traitsILi32ELi8ELb0ELb1ELb0ELb0ELb1EN3c108BFloat16EfEEv12SSMParamsBwd,@function
        .size           _Z25selective_scan_bwd_kernelI32Selective_Scan_bwd_kernel_traitsILi32ELi8ELb0ELb1ELb0ELb0ELb1EN3c108BFloat16EfEEv12SSMParamsBwd,(.L_x_10513 - _Z25selective_scan_bwd_kernelI32Selective_Scan_bwd_kernel_traitsILi32ELi8ELb0ELb1ELb0ELb0ELb1EN3c108BFloat16EfEEv12SSMParamsBwd)
        .other          _Z25selective_scan_bwd_kernelI32Selective_Scan_bwd_kernel_traitsILi32ELi8ELb0ELb1ELb0ELb0ELb1EN3c108BFloat16EfEEv12SSMParamsBwd,@"STO_CUDA_ENTRY STV_DEFAULT"
_Z25selective_scan_bwd_kernelI32Selective_Scan_bwd_kernel_traitsILi32ELi8ELb0ELb1ELb0ELb0ELb1EN3c108BFloat16EfEEv12SSMParamsBwd:
.text._Z25selective_scan_bwd_kernelI32Selective_Scan_bwd_kernel_traitsILi32ELi8ELb0ELb1ELb0ELb0ELb1EN3c108BFloat16EfEEv12SSMParamsBwd:
        /* <DEDUP_REMOVED lines=37> */
[----:B------:R-:W-:-:S03]  /*0250*/  IMAD.HI.U32 R7, R7, R3, R6 ;  /* 0x0000000307077227 */ /* 0x000fc600078e0006 */
[----:B------:R-:W4:Y:S03]  /*0260*/  LDC.64 R24, c[0x0][0x448] ;  /* 0x00011200ff187b82 */ /* 0x000f260000000a00 */
        /* <DEDUP_REMOVED lines=12> */
[----:B------:R-:W2:Y:S01]  /*0330*/  @P0 LDC R0, c[0x0][0x384] ;  /* 0x0000e100ff000b82 */ /* 0x000ea20000000800 */
[----:B------:R-:W-:Y:S01]  /*0340*/  UIMAD UR8, UR18, UR9, UR5 ;  /* 0x00000009120872a4 */ /* 0x000fe2000f8e0205 */
[----:B------:R-:W-:Y:S02]  /*0350*/  @!P2 IADD3 R7, PT, PT, R7, 0x1, RZ ;  /* 0x000000010707a810 */ /* 0x000fe40007ffe0ff */
[----:B------:R-:W-:Y:S01]  /*0360*/  MOV R2, UR4 ;  /* 0x0000000400027c02 */ /* 0x000fe20008000f00 */
[----:B------:R-:W-:Y:S01]  /*0370*/  UIMAD UR4, UR18, UR13, UR7 ;  /* 0x0000000d120472a4 */ /* 0x000fe2000f8e0207 */
[----:B------:R-:W-:Y:S02]  /*0380*/  ISETP.GE.AND P3, PT, R4, RZ, PT ;  /* 0x000000ff0400720c */ /* 0x000fe40003f66270 */
[----:B------:R-:W-:Y:S02]  /*0390*/  MOV R4, UR6 ;  /* 0x0000000600047c02 */ /* 0x000fe40008000f00 */
[----:B------:R-:W-:Y:S01]  /*03a0*/  MOV R5, UR7 ;  /* 0x0000000700057c02 */ /* 0x000fe20008000f00 */
[----:B------:R-:W1:Y:S01]  /*03b0*/  LDCU.64 UR6, c[0x0][0x498] ;  /* 0x00009300ff0677ac */ /* 0x000e620008000a00 */
[----:B------:R-:W-:-:S02]  /*03c0*/  @P1 IADD3 R7, PT, PT, R7, 0x1, RZ ;  /* 0x0000000107071810 */ /* 0x000fc40007ffe0ff */
[----:B------:R-:W-:Y:S01]  /*03d0*/  MOV R3, UR5 ;  /* 0x0000000500037c02 */ /* 0x000fe20008000f00 */
[----:B------:R-:W-:Y:S01]  /*03e0*/  IMAD.U32 R3, RZ, RZ, UR8 ;  /* 0x00000008ff037e24 */ /* 0x000fe2000f8e00ff */
[----:B------:R-:W0:Y:S01]  /*03f0*/  LDCU.64 UR8, c[0x0][0x3b0] ;  /* 0x00007600ff0877ac */ /* 0x000e220008000a00 */
[----:B------:R-:W-:Y:S01]  /*0400*/  IMAD.MOV.U32 R27, RZ, RZ, R7 ;  /* 0x000000ffff1b7224 */ /* 0x000fe200078e0007 */
[----:B------:R-:W-:Y:S01]  /*0410*/  ISETP.NE.AND P2, PT, R8, RZ, PT ;  /* 0x000000ff0800720c */ /* 0x000fe20003f45270 */
[----:B------:R-:W4:Y:S01]  /*0420*/  @P0 LDC.64 R6, c[0x0][0x480] ;  /* 0x00012000ff060b82 */ /* 0x000f220000000a00 */
[----:B------:R-:W-:-:S04]  /*0430*/  IMAD.WIDE.U32 R2, R37, UR10, R2 ;  /* 0x0000000a25027c25 */ /* 0x000fc8000f8e0002 */
[----:B--2---:R-:W-:Y:S02]  /*0440*/  @P0 IMAD R0, R0, UR18, R37 ;  /* 0x0000001200000c24 */ /* 0x004fe4000f8e0225 */
[----:B------:R-:W-:Y:S02]  /*0450*/  IMAD.U32 R5, RZ, RZ, UR4 ;  /* 0x00000004ff057e24 */ /* 0x000fe4000f8e00ff */
[----:B------:R-:W-:Y:S01]  /*0460*/  @P0 IMAD R0, R0, R17, RZ ;  /* 0x0000001100000224 */ /* 0x000fe200078e02ff */
[----:B-1----:R-:W-:Y:S01]  /*0470*/  UIMAD.WIDE.U32 UR4, UR18, UR6, URZ ;  /* 0x00000006120472a5 */ /* 0x002fe2000f8e00ff */
[----:B------:R-:W-:Y:S01]  /*0480*/  @!P3 IADD3 R27, PT, PT, -R27, RZ, RZ ;  /* 0x000000ff1b1bb210 */ /* 0x000fe20007ffe1ff */
[C---:B------:R-:W-:Y:S01]  /*0490*/  IMAD R13, R37.reuse, UR11, R3 ;  /* 0x0000000b250d7c24 */ /* 0x040fe2000f8e0203 */
[----:B------:R-:W-:Y:S01]  /*04a0*/  @!P2 LOP3.LUT R27, RZ, R8, RZ, 0x33, !PT ;  /* 0x00000008ff1ba212 */ /* 0x000fe200078e33ff */
[----:B---3--:R-:W-:Y:S01]  /*04b0*/  @P0 IMAD R3, R0, R21, RZ ;  /* 0x0000001500030224 */ /* 0x008fe200078e02ff */
[----:B------:R-:W-:Y:S01]  /*04c0*/  UIMAD UR5, UR18, UR7, UR5 ;  /* 0x00000007120572a4 */ /* 0x000fe2000f8e0205 */
[----:B------:R-:W1:Y:S01]  /*04d0*/  LDC.64 R20, c[0x0][0x4a8] ;  /* 0x00012a00ff147b82 */ /* 0x000e620000000a00 */
[----:B0-----:R-:W-:Y:S01]  /*04e0*/  UIMAD.WIDE.U32 UR6, UR18, UR8, URZ ;  /* 0x00000008120672a5 */ /* 0x001fe2000f8e00ff */
[----:B------:R-:W-:Y:S01]  /*04f0*/  SHF.R.S32.HI R29, RZ, 0x1f, R27 ;  /* 0x0000001fff1d7819 */ /* 0x000fe2000001141b */
        /* <DEDUP_REMOVED lines=18> */
[----:B------:R-:W-:Y:S02]  /*0620*/  IADD3 R7, PT, PT, R5, R7, RZ ;  /* 0x0000000705077210 */ /* 0x000fe40007ffe0ff */
[----:B------:R-:W-:Y:S02]  /*0630*/  LEA R49, P0, R50, R22, 0x1 ;  /* 0x0000001632317211 */ /* 0x000fe400078008ff */
[----:B------:R-:W-:-:S02]  /*0640*/  IADD3.X R46, PT, PT, R0, R3, RZ, P4, !PT ;  /* 0x00000003002e7210 */ /* 0x000fc400027fe4ff */
[C---:B------:R-:W-:Y:S01]  /*0650*/  IADD3.X R3, PT, PT, R0.reuse, R11, RZ, P3, !PT ;  /* 0x0000000b00037210 */ /* 0x040fe20001ffe4ff */
[----:B------:R-:W-:Y:S01]  /*0660*/  IMAD.X R0, R0, 0x1, R7, P5 ;  /* 0x0000000100007824 */ /* 0x000fe200028e0607 */
[----:B------:R-:W-:Y:S01]  /*0670*/  LEA.HI.X R50, R50, R23, R4, 0x1, P0 ;  /* 0x0000001732327211 */ /* 0x000fe200000f0c04 */
[----:B-1----:R-:W-:Y:S01]  /*0680*/  IMAD.WIDE.U32 R14, R37, R20, RZ ;  /* 0x00000014250e7225 */ /* 0x002fe200078e00ff */
        /* <DEDUP_REMOVED lines=36> */
[----:B------:R-:W-:-:S02]  /*08d0*/  IADD3 R27, PT, PT, R12, 0xa0, RZ ;  /* 0x000000a00c1b7810 */ /* 0x000fc40007ffe0ff */
[CC--:B------:R-:W-:Y:S01]  /*08e0*/  LEA.HI R53, R12.reuse, R12.reuse, RZ, 0x1b ;  /* 0x0000000c0c357211 */ /* 0x0c0fe200078fd8ff */
[C---:B------:R-:W-:Y:S01]  /*08f0*/  IMAD.SHL.U32 R3, R12.reuse, 0x8, RZ ;  /* 0x000000080c037824 */ /* 0x040fe200078e00ff */
[-C--:B------:R-:W-:Y:S01]  /*0900*/  LEA.HI R19, R19, R12.reuse, RZ, 0x1b ;  /* 0x0000000c13137211 */ /* 0x080fe200078fd8ff */
[C---:B------:R-:W-:Y:S01]  /*0910*/  VIADD R29, R12.reuse, 0xc0 ;  /* 0x000000c00c1d7836 */ /* 0x040fe20000000000 */
[----:B------:R-:W-:Y:S01]  /*0920*/  LEA.HI R21, R21, R12, RZ, 0x1b ;  /* 0x0000000c15157211 */ /* 0x000fe200078fd8ff */
[----:B------:R-:W-:Y:S01]  /*0930*/  IMAD R47, R37, UR9, R9 ;  /* 0x00000009252f7c24 */ /* 0x000fe2000f8e0209 */
[C---:B------:R-:W-:Y:S01]  /*0940*/  LOP3.LUT R5, R3.reuse, 0x1f00, RZ, 0xc0, !PT ;  /* 0x00001f0003057812 */ /* 0x040fe200078ec0ff */
[C---:B------:R-:W-:Y:S01]  /*0950*/  VIADD R52, R12.reuse, 0x200 ;  /* 0x000002000c347836 */ /* 0x040fe20000000000 */
        /* <DEDUP_REMOVED lines=27> */
[----:B------:R-:W-:Y:S02]  /*0b10*/  LOP3.LUT R70, R54, 0xe0, RZ, 0xfc, !PT ;  /* 0x000000e036467812 */ /* 0x000fe400078efcff */
[----:B------:R-:W-:-:S07]  /*0b20*/  IADD3 R48, PT, PT, R7, R33, RZ ;  /* 0x0000002107307210 */ /* 0x000fce0007ffe0ff */
.L_x_8725:
[----:B0-----:R-:W0:Y:S01]  /*0b30*/  LDC.64 R20, c[0x0][0x410] ;  /* 0x00010400ff147b82 */ /* 0x001e220000000a00 */
[----:B------:R-:W-:Y:S01]  /*0b40*/  HFMA2 R5, -RZ, RZ, 0, 0 ;  /* 0x00000000ff057431 */ /* 0x000fe200000001ff */
[----:B------:R-:W-:Y:S01]  /*0b50*/  IADD3 R38, PT, PT, R72, -0x1, RZ ;  /* 0xffffffff48267810 */ /* 0x000fe20007ffe0ff */
[----:B------:R-:W1:Y:S01]  /*0b60*/  LDCU UR4, c[0x0][0x388] ;  /* 0x00007100ff0477ac */ /* 0x000e620008000800 */
[----:B------:R-:W-:Y:S02]  /*0b70*/  SHF.L.U32 R87, R54, 0x1, RZ ;  /* 0x0000000136577819 */ /* 0x000fe400000006ff */
[----:B------:R-:W-:Y:S01]  /*0b80*/  PRMT R29, RZ, 0x7610, R29 ;  /* 0x00007610ff1d7816 */ /* 0x000fe2000000001d */
[----:B------:R-:W-:Y:S01]  /*0b90*/  IMAD.SHL.U32 R4, R38, 0x100, RZ ;  /* 0x0000010026047824 */ /* 0x000fe200078e00ff */
[----:B--2---:R-:W2:Y:S01]  /*0ba0*/  LDC.64 R24, c[0x0][0x420] ;  /* 0x00010800ff187b82 */ /* 0x004ea20000000a00 */
[----:B---3--:R-:W3:Y:S01]  /*0bb0*/  LDCU.64 UR6, c[0x0][0x488] ;  /* 0x00009100ff0677ac */ /* 0x008ee20008000a00 */
[----:B------:R-:W-:-:S02]  /*0bc0*/  IADD3 R34, P2, PT, R87, R40, RZ ;  /* 0x0000002857227210 */ /* 0x000fc40007f5e0ff */
[----:B------:R-:W-:Y:S01]  /*0bd0*/  IADD3 R86, P3, PT, R87, R44, RZ ;  /* 0x0000002c57567210 */ /* 0x000fe20007f7e0ff */
[----:B------:R-:W4:Y:S02]  /*0be0*/  LDCU.64 UR8, c[0x0][0x478] ;  /* 0x00008f00ff0877ac */ /* 0x000f240008000a00 */
[----:B------:R-:W-:Y:S01]  /*0bf0*/  IMAD.X R35, RZ, RZ, R42, P2 ;  /* 0x000000ffff237224 */ /* 0x000fe200010e062a */
[----:B------:R-:W3:Y:S01]  /*0c00*/  LDC.64 R22, c[0x0][0x418] ;  /* 0x00010600ff167b82 */ /* 0x000ee20000000a00 */
[----:B-1----:R-:W-:-:S07]  /*0c10*/  IADD3 R75, PT, PT, -R4, UR4, RZ ;  /* 0x00000004044b7c10 */ /* 0x002fce000fffe1ff */
[----:B------:R-:W1:Y:S01]  /*0c20*/  LDC.64 R26, c[0x0][0x428] ;  /* 0x00010a00ff1a7b82 */ /* 0x000e620000000a00 */
[----:B0-----:R-:W-:Y:S01]  /*0c30*/  IMAD.WIDE.U32 R2, R20, UR18, R4 ;  /* 0x0000001214027c25 */ /* 0x001fe2000f8e0004 */
[-C--:B------:R-:W-:Y:S02]  /*0c40*/  ISETP.GE.AND P6, PT, R54, R75.reuse, PT ;  /* 0x0000004b3600720c */ /* 0x080fe40003fc6270 */
[-C--:B------:R-:W-:Y:S01]  /*0c50*/  ISETP.GE.AND P2, PT, R66, R75.reuse, PT ;  /* 0x0000004b4200720c */ /* 0x080fe20003f46270 */
[----:B------:R-:W-:Y:S01]  /*0c60*/  IMAD R3, R21, UR18, R3 ;  /* 0x0000001215037c24 */ /* 0x000fe2000f8e0203 */
[-C--:B------:R-:W-:Y:S01]  /*0c70*/  ISETP.GE.AND P4, PT, R68, R75.reuse, PT ;  /* 0x0000004b4400720c */ /* 0x080fe20003f86270 */
[----:B--2---:R-:W-:Y:S01]  /*0c80*/  IMAD.WIDE.U32 R18, R24, UR18, R4 ;  /* 0x0000001218127c25 */ /* 0x004fe2000f8e0004 */
[----:B------:R-:W-:Y:S02]  /*0c90*/  ISETP.GE.AND P5, PT, R69, R75, PT ;  /* 0x0000004b4500720c */ /* 0x000fe40003fa6270 */
[----:B------:R-:W-:Y:S01]  /*0ca0*/  PRMT R31, RZ, 0x7610, R31 ;  /* 0x00007610ff1f7816 */ /* 0x000fe2000000001f */
[----:B------:R-:W-:Y:S01]  /*0cb0*/  IMAD R19, R25, UR18, R19 ;  /* 0x0000001219137c24 */ /* 0x000fe2000f8e0213 */
[----:B------:R-:W-:Y:S01]  /*0cc0*/  PRMT R25, RZ, 0x7610, R25 ;  /* 0x00007610ff197816 */ /* 0x000fe20000000019 */
[----:B------:R-:W-:Y:S01]  /*0cd0*/  BAR.SYNC.DEFER_BLOCKING 0x0 ;  /* 0x0000000000007b1d */ /* 0x000fe20000010000 */
[----:B---3--:R-:W-:Y:S01]  /*0ce0*/  IMAD.WIDE.U32 R2, R37, R22, R2 ;  /* 0x0000001625027225 */ /* 0x008fe200078e0002 */
[----:B------:R-:W-:-:S03]  /*0cf0*/  PRMT R22, RZ, 0x7610, R22 ;  /* 0x00007610ff167816 */ /* 0x000fc60000000016 */
[C---:B------:R-:W-:Y:S01]  /*0d00*/  IMAD R21, R37.reuse, R23, R3 ;  /* 0x0000001725157224 */ /* 0x040fe200078e0203 */
[C---:B------:R-:W-:Y:S01]  /*0d10*/  IADD3 R20, P0, PT, R54.reuse, R2, RZ ;  /* 0x0000000236147210 */ /* 0x040fe20007f1e0ff */
[----:B------:R-:W0:Y:S01]  /*0d20*/  S2R R83, SR_LANEID ;  /* 0x0000000000537919 */ /* 0x000e220000000000 */
[----:B------:R-:W-:Y:S01]  /*0d30*/  PRMT R23, RZ, 0x7610, R23 ;  /* 0x00007610ff177816 */ /* 0x000fe20000000017 */
[C---:B-1----:R-:W-:Y:S01]  /*0d40*/  IMAD.WIDE.U32 R18, R37.reuse, R26, R18 ;  /* 0x0000001a25127225 */ /* 0x042fe200078e0012 */
[----:B------:R-:W1:Y:S03]  /*0d50*/  S2UR UR5, SR_CgaCtaId ;  /* 0x00000000000579c3 */ /* 0x000e660000008800 */
[----:B------:R-:W-:Y:S01]  /*0d60*/  IMAD R3, R37, R27, R19 ;  /* 0x0000001b25037224 */ /* 0x000fe200078e0213 */
[----:B------:R-:W-:Y:S02]  /*0d70*/  IADD3 R0, P1, PT, R54, R18, RZ ;  /* 0x0000001236007210 */ /* 0x000fe40007f3e0ff */
[----:B------:R-:W-:-:S02]  /*0d80*/  IADD3.X R19, PT, PT, RZ, R21, RZ, P0, !PT ;  /* 0x00000015ff137210 */ /* 0x000fc400007fe4ff */
[----:B------:R-:W-:Y:S01]  /*0d90*/  LEA R18, P0, R20, UR6, 0x1 ;  /* 0x0000000614127c11 */ /* 0x000fe2000f8008ff */
[----:B------:R-:W-:Y:S01]  /*0da0*/  IMAD.X R3, RZ, RZ, R3, P1 ;  /* 0x000000ffff037224 */ /* 0x000fe200008e0603 */
[----:B----4-:R-:W-:Y:S01]  /*0db0*/  LEA R2, P1, R0, UR8, 0x1 ;  /* 0x0000000800027c11 */ /* 0x010fe2000f8208ff */
[----:B------:R-:W2:Y:S01]  /*0dc0*/  LDC.64 R134, c[0x0][0x508] ;  /* 0x00014200ff867b82 */ /* 0x000ea20000000a00 */
[----:B------:R-:W-:Y:S01]  /*0dd0*/  LEA.HI.X R19, R20, UR7, R19, 0x1, P0 ;  /* 0x0000000714137c11 */ /* 0x000fe200080f0c13 */
[----:B------:R-:W-:Y:S01]  /*0de0*/  UMOV UR4, 0x400 ;  /* 0x0000040000047882 */ /* 0x000fe20000000000 */
[----:B------:R-:W-:Y:S01]  /*0df0*/  IADD3 R20, P0, PT, R87, R49, RZ ;  /* 0x0000003157147210 */ /* 0x000fe20007f1e0ff */
[----:B------:R-:W3:Y:S01]  /*0e00*/  LDCU.64 UR6, c[0x0][0x510] ;  /* 0x0000a200ff0677ac */ /* 0x000ee20008000a00 */
[----:B------:R-:W-:Y:S02]  /*0e10*/  LEA.HI.X R3, R0, UR9, R3, 0x1, P1 ;  /* 0x0000000900037c11 */ /* 0x000fe400088f0c03 */
[----:B------:R-:W-:Y:S01]  /*0e20*/  PRMT R0, RZ, 0x7610, R0 ;  /* 0x00007610ff007816 */ /* 0x000fe20000000000 */
[----:B------:R-:W4:Y:S01]  /*0e30*/  LDCU.64 UR8, c[0x0][0x558] ;  /* 0x0000ab00ff0877ac */ /* 0x000f220008000a00 */
[----:B------:R-:W-:-:S02]  /*0e40*/  IADD3.X R21, PT, PT, RZ, R50, RZ, P0, !PT ;  /* 0x00000032ff157210 */ /* 0x000fc400007fe4ff */
[-C--:B------:R-:W-:Y:S02]  /*0e50*/  ISETP.GE.AND P0, PT, R64, R75.reuse, PT ;  /* 0x0000004b4000720c */ /* 0x080fe40003f06270 */
[-C--:B------:R-:W-:Y:S01]  /*0e60*/  ISETP.GE.AND P1, PT, R65, R75.reuse, PT ;  /* 0x0000004b4100720c */ /* 0x080fe20003f26270 */
[----:B------:R-:W3:Y:S01]  /*0e70*/  @!P6 LDG.E.U16 R0, desc[UR16][R20.64] ;  /* 0x000000101400e981 */ /* 0x000ee2000c1e1500 */
[----:B------:R-:W-:Y:S02]  /*0e80*/  IADD3.X R87, PT, PT, RZ, R46, RZ, P3, !PT ;  /* 0x0000002eff577210 */ /* 0x000fe40001ffe4ff */
[-C--:B------:R-:W-:Y:S01]  /*0e90*/  ISETP.GE.AND P3, PT, R67, R75.reuse, PT ;  /* 0x0000004b4300720c */ /* 0x080fe20003f66270 */
[----:B------:R-:W4:Y:S01]  /*0ea0*/  @!P4 LDG.E.U16 R29, desc[UR16][R20.64+0x140] ;  /* 0x00014010141dc981 */ /* 0x000f22000c1e1500 */
[----:B------:R-:W-:Y:S02]  /*0eb0*/  ISETP.GE.AND P6, PT, R70, R75, PT ;  /* 0x0000004b4600720c */ /* 0x000fe40003fc6270 */
[----:B------:R-:W-:-:S02]  /*0ec0*/  PRMT R27, RZ, 0x7610, R27 ;  /* 0x00007610ff1b7816 */ /* 0x000fc4000000001b */
[----:B------:R-:W-:Y:S01]  /*0ed0*/  PRMT R24, RZ, 0x7610, R24 ;  /* 0x00007610ff187816 */ /* 0x000fe20000000018 */
[----:B------:R-:W2:Y:S04]  /*0ee0*/  @!P0 LDG.E.U16 R23, desc[UR16][R20.64+0x40] ;  /* 0x0000401014178981 */ /* 0x000ea8000c1e1500 */
[----:B------:R-:W4:Y:S04]  /*0ef0*/  @!P1 LDG.E.U16 R25, desc[UR16][R20.64+0x80] ;  /* 0x0000801014199981 */ /* 0x000f28000c1e1500 */
[----:B------:R-:W4:Y:S04]  /*0f00*/  @!P2 LDG.E.U16 R27, desc[UR16][R20.64+0xc0] ;  /* 0x0000c010141ba981 */ /* 0x000f28000c1e1500 */
[----:B------:R-:W4:Y:S04]  /*0f10*/  @!P3 LDG.E.U16 R22, desc[UR16][R20.64+0x100] ;  /* 0x000100101416b981 */ /* 0x000f28000c1e1500 */
[----:B------:R-:W4:Y:S04]  /*0f20*/  @!P5 LDG.E.U16 R24, desc[UR16][R20.64+0x180] ;  /* 0x000180101418d981 */ /* 0x000f28000c1e1500 */
[----:B------:R1:W4:Y:S01]  /*0f30*/  @!P6 LDG.E.U16 R31, desc[UR16][R20.64+0x1c0] ;  /* 0x0001c010141fe981 */ /* 0x000322000c1e1500 */
[C---:B0-----:R-:W-:Y:S01]  /*0f40*/  VIADD R28, R83.reuse, 0x40 ;  /* 0x00000040531c7836 */ /* 0x041fe20000000000 */
[C---:B------:R-:W-:Y:S01]  /*0f50*/  IADD3 R26, PT, PT, R83.reuse, 0x20, RZ ;  /* 0x00000020531a7810 */ /* 0x040fe20007ffe0ff */
[----:B-1----:R-:W-:Y:S01]  /*0f60*/  ULEA UR5, UR5, UR4, 0x18 ;  /* 0x0000000405057291 */ /* 0x002fe2000f8ec0ff */
[-C--:B------:R-:W-:Y:S01]  /*0f70*/  LEA.HI.SX32 R77, R83, R83.reuse, 0x1b ;  /* 0x00000053534d7211 */ /* 0x080fe200078fdaff */
[----:B------:R-:W0:Y:S01]  /*0f80*/  LDCU UR4, c[0x0][0x38c] ;  /* 0x00007180ff0477ac */ /* 0x000e220008000800 */
[----:B------:R-:W-:-:S02]  /*0f90*/  LEA.HI.SX32 R26, R26, R83, 0x1b ;  /* 0x000000531a1a7211 */ /* 0x000fc400078fdaff */
[----:B------:R-:W-:Y:S02]  /*0fa0*/  LEA.HI.SX32 R28, R28, R83, 0x1b ;  /* 0x000000531c1c7211 */ /* 0x000fe400078fdaff */
[----:B------:R-:W-:Y:S02]  /*0fb0*/  LEA R77, R77, UR5, 0x1 ;  /* 0x000000054d4d7c11 */ /* 0x000fe4000f8e08ff */
[----:B------:R-:W-:Y:S02]  /*0fc0*/  LEA R76, R26, UR5, 0x1 ;  /* 0x000000051a4c7c11 */ /* 0x000fe4000f8e08ff */
[----:B------:R-:W-:Y:S01]  /*0fd0*/  LEA R74, R28, UR5, 0x1 ;  /* 0x000000051c4a7c11 */ /* 0x000fe2000f8e08ff */
[C---:B------:R-:W-:Y:S01]  /*0fe0*/  VIADD R28, R83.reuse, 0xa0 ;  /* 0x000000a0531c7836 */ /* 0x040fe20000000000 */
[C---:B------:R-:W-:Y:S02]  /*0ff0*/  IADD3 R20, PT, PT, R83.reuse, 0x60, RZ ;  /* 0x0000006053147810 */ /* 0x040fe40007ffe0ff */
[----:B------:R-:W-:-:S02]  /*1000*/  IADD3 R26, PT, PT, R83, 0x80, RZ ;  /* 0x00000080531a7810 */ /* 0x000fc40007ffe0ff */
[C---:B------:R-:W-:Y:S02]  /*1010*/  IADD3 R30, PT, PT, R83.reuse, 0xc0, RZ ;  /* 0x000000c0531e7810 */ /* 0x040fe40007ffe0ff */
[----:B------:R-:W-:Y:S02]  /*1020*/  IADD3 R32, PT, PT, R83, 0xe0, RZ ;  /* 0x000000e053207810 */ /* 0x000fe40007ffe0ff */
        /* <DEDUP_REMOVED lines=16> */
[----:B---3--:R1:W-:Y:S02]  /*1130*/  STS.U16 [R77], R0 ;  /* 0x000000004d007388 */ /* 0x0083e40000000400 */
[----:B-1----:R-:W-:-:S02]  /*1140*/  IMAD.SHL.U32 R0, R83, 0x8, RZ ;  /* 0x0000000853007824 */ /* 0x002fc400078e00ff */
[----:B--2---:R1:W-:Y:S03]  /*1150*/  STS.U16 [R76+0x40], R23 ;  /* 0x000040174c007388 */ /* 0x0043e60000000400 */
[----:B------:R-:W-:Y:S01]  /*1160*/  LEA.HI.SX32 R84, R0, R0, 0x1b ;  /* 0x0000000000547211 */ /* 0x000fe200078fdaff */
[----:B----4-:R2:W-:Y:S03]  /*1170*/  STS.U16 [R74+0x80], R25 ;  /* 0x000080194a007388 */ /* 0x0105e60000000400 */
[----:B------:R-:W-:Y:S01]  /*1180*/  LEA R84, R84, UR5, 0x1 ;  /* 0x0000000554547c11 */ /* 0x000fe2000f8e08ff */
        /* <DEDUP_REMOVED lines=17> */
[----:B---3--:R-:W-:Y:S02]  /*12a0*/  PRMT R27, RZ, 0x7610, R27 ;  /* 0x00007610ff1b7816 */ /* 0x008fe4000000001b */
        /* <DEDUP_REMOVED lines=100> */
[----:B------:R-:W2:Y:S04]  /*18f0*/  LDS.U16 R94, [R84+0x6] ;  /* 0x00000600545e7984 */ /* 0x000ea80000000400 */
[----:B------:R-:W3:Y:S04]  /*1900*/  LDS.U16 R95, [R84+0x8] ;  /* 0x00000800545f7984 */ /* 0x000ee80000000400 */
[----:B------:R-:W4:Y:S04]  /*1910*/  LDS.U16 R96, [R84+0xa] ;  /* 0x00000a0054607984 */ /* 0x000f280000000400 */
[----:B------:R-:W0:Y:S04]  /*1920*/  LDS.U16 R97, [R84+0xc] ;  /* 0x00000c0054617984 */ /* 0x000e280000000400 */
[----:B------:R-:W0:Y:S01]  /*1930*/  LDS.U16 R98, [R84+0xe] ;  /* 0x00000e0054627984 */ /* 0x000e220000000400 */
[----:B------:R-:W-:Y:S01]  /*1940*/  BAR.SYNC.DEFER_BLOCKING 0x0 ;  /* 0x0000000000007b1d */ /* 0x000fe20000010000 */
[----:B-1----:R-:W-:-:S02]  /*1950*/  PRMT R93, RZ, 0x7610, R93 ;  /* 0x00007610ff5d7816 */ /* 0x002fc4000000005d */
[----:B------:R-:W-:Y:S02]  /*1960*/  PRMT R99, RZ, 0x7610, R99 ;  /* 0x00007610ff637816 */ /* 0x000fe40000000063 */
[----:B------:R-:W-:Y:S02]  /*1970*/  PRMT R101, RZ, 0x7610, R101 ;  /* 0x00007610ff657816 */ /* 0x000fe40000000065 */
        /* <DEDUP_REMOVED lines=14> */
[----:B------:R-:W-:Y:S01]  /*1a60*/  SHF.L.U32 R106, R18, 0x10, RZ ;  /* 0x00000010126a7819 */ /* 0x000fe200000006ff */
[----:B-1----:R-:W-:Y:S02]  /*1a70*/  FMUL.FTZ R2, R109, -1.4426950216293334961 ;  /* 0xbfb8aa3b6d027820 */ /* 0x002fe40000410000 */
[----:B------:R-:W-:Y:S02]  /*1a80*/  FMUL.FTZ R3, R110, -1.4426950216293334961 ;  /* 0xbfb8aa3b6e037820 */ /* 0x000fe40000410000 */
[----:B------:R-:W-:Y:S01]  /*1a90*/  FMUL.FTZ R18, R106, -1.4426950216293334961 ;  /* 0xbfb8aa3b6a127820 */ /* 0x000fe20000410000 */
[----:B------:R-:W-:Y:S01]  /*1aa0*/  SHF.L.U32 R107, R19, 0x10, RZ ;  /* 0x00000010136b7819 */ /* 0x000fe200000006ff */
[----:B------:R-:W-:Y:S01]  /*1ab0*/  MUFU.EX2 R95, R2 ;  /* 0x00000002005f7308 */ /* 0x000fe20000000800 */
[----:B------:R-:W-:-:S07]  /*1ac0*/  IMAD.U32 R108, R92, 0x10000, RZ ;  /* 0x000100005c6c7824 */ /* 0x000fce00078e00ff */
[----:B------:R-:W-:Y:S01]  /*1ad0*/  MUFU.EX2 R111, R3 ;  /* 0x00000003006f7308 */ /* 0x000fe20000000800 */
[----:B------:R-:W-:Y:S01]  /*1ae0*/  FMUL.FTZ R19, R107, -1.4426950216293334961 ;  /* 0xbfb8aa3b6b137820 */ /* 0x000fe20000410000 */
[----:B------:R-:W-:-:S06]  /*1af0*/  FMUL.FTZ R92, R108, -1.4426950216293334961 ;  /* 0xbfb8aa3b6c5c7820 */ /* 0x000fcc0000410000 */
[----:B------:R-:W1:Y:S01]  /*1b00*/  MUFU.EX2 R18, R18 ;  /* 0x0000001200127308 */ /* 0x000e620000000800 */
[----:B----4-:R-:W-:-:S07]  /*1b10*/  IMAD.U32 R114, R96, 0x10000, RZ ;  /* 0x0001000060727824 */ /* 0x010fce00078e00ff */
[----:B------:R-:W2:Y:S08]  /*1b20*/  MUFU.EX2 R19, R19 ;  /* 0x0000001300137308 */ /* 0x000eb00000000800 */
[----:B------:R2:W-:Y:S01]  /*1b30*/  MUFU.EX2 R94, R92 ;  /* 0x0000005c005e7308 */ /* 0x0005e20000000800 */
[----:B------:R-:W-:Y:S01]  /*1b40*/  FMUL.FTZ R96, R114, -1.4426950216293334961 ;  /* 0xbfb8aa3b72607820 */ /* 0x000fe20000410000 */
[----:B-1----:R-:W-:Y:S01]  /*1b50*/  FADD.FTZ R18, R18, 1 ;  /* 0x3f80000012127421 */ /* 0x002fe20000010000 */
[----:B0-----:R-:W-:-:S05]  /*1b60*/  SHF.L.U32 R116, R97, 0x10, RZ ;  /* 0x0000001061747819 */ /* 0x001fca00000006ff */
[----:B------:R-:W-:Y:S01]  /*1b70*/  MUFU.RCP R97, R18 ;  /* 0x0000001200617308 */ /* 0x000fe20000001000 */
[----:B--2---:R-:W-:Y:S01]  /*1b80*/  FADD.FTZ R92, R19, 1 ;  /* 0x3f800000135c7421 */ /* 0x004fe20000010000 */
[----:B------:R-:W-:-:S06]  /*1b90*/  SHF.L.U32 R118, R98, 0x10, RZ ;  /* 0x0000001062767819 */ /* 0x000fcc00000006ff */
[----:B------:R-:W0:Y:S01]  /*1ba0*/  MUFU.RCP R98, R92 ;  /* 0x0000005c00627308 */ /* 0x000e220000001000 */
[----:B------:R-:W-:Y:S01]  /*1bb0*/  FADD.FTZ R111, R111, 1 ;  /* 0x3f8000006f6f7421 */ /* 0x000fe20000010000 */
[----:B------:R-:W-:Y:S01]  /*1bc0*/  SHF.L.U32 R85, R85, 0x10, RZ ;  /* 0x0000001055557819 */ /* 0x000fe200000006ff */
[----:B------:R-:W-:-:S05]  /*1bd0*/  IMAD.U32 R0, R0, 0x10000, RZ ;  /* 0x0001000000007824 */ /* 0x000fca00078e00ff */
[----:B------:R-:W-:Y:S01]  /*1be0*/  MUFU.RCP R113, R111 ;  /* 0x0000006f00717308 */ /* 0x000fe20000001000 */
[----:B0-----:R-:W-:-:S04]  /*1bf0*/  FADD.FTZ R92, -R98, 1 ;  /* 0x3f800000625c7421 */ /* 0x001fc80000010100 */
[----:B------:R-:W-:Y:S01]  /*1c00*/  FFMA.FTZ R92, R107, R92, 1 ;  /* 0x3f8000006b5c7423 */ /* 0x000fe2000001005c */
[----:B------:R-:W-:Y:S02]  /*1c10*/  SHF.L.U32 R87, R87, 0x10, RZ ;  /* 0x0000001057577819 */ /* 0x000fe400000006ff */
[----:B------:R-:W-:Y:S02]  /*1c20*/  SHF.L.U32 R89, R89, 0x10, RZ ;  /* 0x0000001059597819 */ /* 0x000fe400000006ff */
[----:B------:R-:W-:Y:S02]  /*1c30*/  SHF.L.U32 R91, R91, 0x10, RZ ;  /* 0x000000105b5b7819 */ /* 0x000fe400000006ff */
[----:B------:R-:W-:Y:S01]  /*1c40*/  ISETP.NE.AND P0, PT, R12, RZ, PT ;  /* 0x000000ff0c00720c */ /* 0x000fe20003f05270 */
[----:B------:R-:W-:Y:S04]  /*1c50*/  STS.U16 [R77], R100 ;  /* 0x000000644d007388 */ /* 0x000fe80000000400 */
[----:B------:R-:W-:Y:S04]  /*1c60*/  STS.U16 [R76+0x40], R93 ;  /* 0x0000405d4c007388 */ /* 0x000fe80000000400 */
[----:B------:R0:W-:Y:S04]  /*1c70*/  STS.U16 [R74+0x80], R99 ;  /* 0x000080634a007388 */ /* 0x0001e80000000400 */
[----:B------:R1:W-:Y:S04]  /*1c80*/  STS.U16 [R82+0xc0], R101 ;  /* 0x0000c06552007388 */ /* 0x0003e80000000400 */
[----:B------:R-:W-:Y:S04]  /*1c90*/  STS.U16 [R81+0x100], R102 ;  /* 0x0001006651007388 */ /* 0x000fe80000000400 */
[----:B------:R-:W-:Y:S04]  /*1ca0*/  STS.U16 [R80+0x140], R103 ;  /* 0x0001406750007388 */ /* 0x000fe80000000400 */
[----:B------:R-:W-:Y:S04]  /*1cb0*/  STS.U16 [R79+0x180], R104 ;  /* 0x000180684f007388 */ /* 0x000fe80000000400 */
[----:B------:R-:W-:Y:S01]  /*1cc0*/  STS.U16 [R78+0x1c0], R105 ;  /* 0x0001c0694e007388 */ /* 0x000fe20000000400 */
[----:B------:R-:W-:-:S03]  /*1cd0*/  NOP ;  /* 0x0000000000007918 */ /* 0x000fc60000000000 */
[----:B------:R-:W2:Y:S04]  /*1ce0*/  LDS.U16 R2, [R84] ;  /* 0x0000000054027984 */ /* 0x000ea80000000400 */
[----:B------:R-:W3:Y:S01]  /*1cf0*/  LDS.U16 R3, [R84+0x2] ;  /* 0x0000020054037984 */ /* 0x000ee20000000400 */
[----:B0-----:R0:W4:Y:S03]  /*1d00*/  MUFU.EX2 R99, R96 ;  /* 0x0000006000637308 */ /* 0x0011260000000800 */
[----:B------:R-:W3:Y:S01]  /*1d10*/  LDS.U16 R19, [R84+0x4] ;  /* 0x0000040054137984 */ /* 0x000ee20000000400 */
[----:B------:R-:W-:-:S03]  /*1d20*/  FMUL.FTZ R100, R116, -1.4426950216293334961 ;  /* 0xbfb8aa3b74647820 */ /* 0x000fc60000410000 */
[----:B------:R-:W-:Y:S01]  /*1d30*/  LDS.U16 R93, [R84+0x6] ;  /* 0x00000600545d7984 */ /* 0x000fe20000000400 */
[----:B0-----:R-:W-:-:S03]  /*1d40*/  FADD.FTZ R96, R94, 1 ;  /* 0x3f8000005e607421 */ /* 0x001fc60000010000 */
[----:B------:R-:W0:Y:S01]  /*1d50*/  LDS.U16 R94, [R84+0x8] ;  /* 0x00000800545e7984 */ /* 0x000e220000000400 */
[----:B------:R4:W0:Y:S01]  /*1d60*/  MUFU.EX2 R115, R100 ;  /* 0x0000006400737308 */ /* 0x0008220000000800 */
[----:B-1----:R-:W-:Y:S01]  /*1d70*/  FMUL.FTZ R101, R118, -1.4426950216293334961 ;  /* 0xbfb8aa3b76657820 */ /* 0x002fe20000410000 */
[----:B----4-:R-:W-:Y:S01]  /*1d80*/  FADD.FTZ R112, R99, 1 ;  /* 0x3f80000063707421 */ /* 0x010fe20000010000 */
[----:B------:R-:W-:Y:S02]  /*1d90*/  FADD.FTZ R100, R95, 1 ;  /* 0x3f8000005f647421 */ /* 0x000fe40000010000 */
[----:B------:R-:W1:Y:S03]  /*1da0*/  LDS.U16 R95, [R84+0xa] ;  /* 0x00000a00545f7984 */ /* 0x000e660000000400 */
[----:B------:R4:W0:Y:S01]  /*1db0*/  MUFU.EX2 R119, R101 ;  /* 0x0000006500777308 */ /* 0x0008220000000800 */
[----:B--2---:R-:W-:-:S02]  /*1dc0*/  SHF.L.U32 R99, R2, 0x10, RZ ;  /* 0x0000001002637819 */ /* 0x004fc400000006ff */
[----:B------:R-:W2:Y:S01]  /*1dd0*/  LDS.U16 R2, [R84+0xc] ;  /* 0x00000c0054027984 */ /* 0x000ea20000000400 */
[----:B---3--:R-:W-:Y:S02]  /*1de0*/  IMAD.U32 R102, R3, 0x10000, RZ ;  /* 0x0001000003667824 */ /* 0x008fe400078e00ff */
[----:B------:R-:W-:-:S04]  /*1df0*/  FADD.FTZ R3, -R97, 1 ;  /* 0x3f80000061037421 */ /* 0x000fc80000010100 */
[----:B----4-:R-:W-:Y:S02]  /*1e00*/  FFMA.FTZ R101, R106, R3, 1 ;  /* 0x3f8000006a657423 */ /* 0x010fe40000010003 */
[----:B------:R-:W3:Y:S01]  /*1e10*/  LDS.U16 R3, [R84+0xe] ;  /* 0x00000e0054037984 */ /* 0x000ee20000000400 */
[----:B------:R-:W4:Y:S01]  /*1e20*/  MUFU.RCP R105, R96 ;  /* 0x0000006000697308 */ /* 0x000f220000001000 */
[----:B------:R-:W-:Y:S01]  /*1e30*/  FMUL.FTZ R18, R0, R99 ;  /* 0x0000006300127220 */ /* 0x000fe20000410000 */
[----:B------:R-:W-:-:S03]  /*1e40*/  FMUL.FTZ R103, R85, R102 ;  /* 0x0000006655677220 */ /* 0x000fc60000410000 */
[----:B------:R-:W-:Y:S01]  /*1e50*/  FMUL.FTZ R18, R97, R18 ;  /* 0x0000001261127220 */ /* 0x000fe20000410000 */
[----:B------:R-:W-:Y:S02]  /*1e60*/  FMUL.FTZ R103, R98, R103 ;  /* 0x0000006762677220 */ /* 0x000fe40000410000 */
[----:B------:R0:W2:Y:S01]  /*1e70*/  MUFU.RCP R104, R100 ;  /* 0x0000006400687308 */ /* 0x0000a20000001000 */
[----:B------:R-:W-:Y:S01]  /*1e80*/  FMUL.FTZ R101, R18, R101 ;  /* 0x0000006512657220 */ /* 0x000fe20000410000 */
[----:B------:R-:W-:Y:S02]  /*1e90*/  SHF.L.U32 R18, R86, 0x10, RZ ;  /* 0x0000001056127819 */ /* 0x000fe400000006ff */
[----:B------:R-:W-:-:S04]  /*1ea0*/  SHF.L.U32 R19, R19, 0x10, RZ ;  /* 0x0000001013137819 */ /* 0x000fc800000006ff */
[----:B------:R1:W2:Y:S01]  /*1eb0*/  MUFU.RCP R117, R112 ;  /* 0x0000007000757308 */ /* 0x0002a20000001000 */
[----:B0-----:R-:W-:Y:S01]  /*1ec0*/  FMUL.FTZ R100, R103, R92 ;  /* 0x0000005c67647220 */ /* 0x001fe20000410000 */
[----:B------:R-:W-:Y:S02]  /*1ed0*/  IMAD.U32 R92, R88, 0x10000, RZ ;  /* 0x00010000585c7824 */ /* 0x000fe400078e00ff */
[----:B------:R-:W-:Y:S01]  /*1ee0*/  FADD.FTZ R96, R115, 1 ;  /* 0x3f80000073607421 */ /* 0x000fe20000010000 */
[----:B------:R-:W-:Y:S01]  /*1ef0*/  FADD.FTZ R120, R119, 1 ;  /* 0x3f80000077787421 */ /* 0x000fe20000010000 */
[----:B------:R-:W-:Y:S01]  /*1f00*/  FADD.FTZ R115, -R113, 1 ;  /* 0x3f80000071737421 */ /* 0x000fe20000010100 */
[----:B-1----:R-:W-:Y:S02]  /*1f10*/  IMAD.U32 R112, R94, 0x10000, RZ ;  /* 0x000100005e707824 */ /* 0x002fe400078e00ff */
[----:B----4-:R-:W-:Y:S01]  /*1f20*/  FADD.FTZ R103, -R105, 1 ;  /* 0x3f80000069677421 */ /* 0x010fe20000010100 */
[----:B------:R-:W-:Y:S01]  /*1f30*/  FMUL.FTZ R86, R18, R19 ;  /* 0x0000001312567220 */ /* 0x000fe20000410000 */
[----:B------:R-:W-:Y:S01]  /*1f40*/  FMUL.FTZ R94, R92, R112 ;  /* 0x000000705c5e7220 */ /* 0x000fe20000410000 */
[----:B------:R0:W1:Y:S01]  /*1f50*/  MUFU.RCP R119, R96 ;  /* 0x0000006000777308 */ /* 0x0000620000001000 */
[----:B------:R-:W-:Y:S01]  /*1f60*/  FFMA.FTZ R115, R110, R115, 1 ;  /* 0x3f8000006e737423 */ /* 0x000fe20000010073 */
[----:B------:R-:W-:Y:S01]  /*1f70*/  SHF.L.U32 R93, R93, 0x10, RZ ;  /* 0x000000105d5d7819 */ /* 0x000fe200000006ff */
[----:B------:R-:W-:Y:S01]  /*1f80*/  FMUL.FTZ R94, R113, R94 ;  /* 0x0000005e715e7220 */ /* 0x000fe20000410000 */
[----:B------:R-:W-:Y:S01]  /*1f90*/  FFMA.FTZ R103, R108, R103, 1 ;  /* 0x3f8000006c677423 */ /* 0x000fe20000010067 */
[----:B------:R-:W-:-:S03]  /*1fa0*/  FMUL.FTZ R86, R105, R86 ;  /* 0x0000005669567220 */ /* 0x000fc60000410000 */
[----:B------:R3:W4:Y:S01]  /*1fb0*/  MUFU.RCP R123, R120 ;  /* 0x00000078007b7308 */ /* 0x0007220000001000 */
[----:B------:R-:W-:Y:S01]  /*1fc0*/  SHF.L.U32 R95, R95, 0x10, RZ ;  /* 0x000000105f5f7819 */ /* 0x000fe200000006ff */
[----:B------:R-:W-:Y:S01]  /*1fd0*/  FMUL.FTZ R94, R94, R115 ;  /* 0x000000735e5e7220 */ /* 0x000fe20000410000 */
[----:B------:R-:W-:Y:S01]  /*1fe0*/  FMUL.FTZ R86, R86, R103 ;  /* 0x0000006756567220 */ /* 0x000fe20000410000 */
[----:B--2---:R-:W-:Y:S01]  /*1ff0*/  SHF.L.U32 R115, R2, 0x10, RZ ;  /* 0x0000001002737819 */ /* 0x004fe200000006ff */
[C---:B------:R-:W-:Y:S01]  /*2000*/  FADD.FTZ R88, -R104.reuse, 1 ;  /* 0x3f80000068587421 */ /* 0x040fe20000010100 */
[----:B------:R-:W-:Y:S01]  /*2010*/  FMUL.FTZ R111, R87, R93 ;  /* 0x0000005d576f7220 */ /* 0x000fe20000410000 */
[----:B------:R-:W-:Y:S01]  /*2020*/  FADD.FTZ R103, -R117, 1 ;  /* 0x3f80000075677421 */ /* 0x000fe20000010100 */
[----:B------:R-:W-:Y:S01]  /*2030*/  FMUL.FTZ R2, R89, R95 ;  /* 0x0000005f59027220 */ /* 0x000fe20000410000 */
[----:B------:R-:W-:Y:S01]  /*2040*/  FFMA.FTZ R88, R109, R88, 1 ;  /* 0x3f8000006d587423 */ /* 0x000fe20000010058 */
[----:B------:R-:W-:Y:S01]  /*2050*/  FMUL.FTZ R111, R104, R111 ;  /* 0x0000006f686f7220 */ /* 0x000fe20000410000 */
[----:B------:R-:W-:Y:S01]  /*2060*/  FFMA.FTZ R103, R114, R103, 1 ;  /* 0x3f80000072677423 */ /* 0x000fe20000010067 */
[----:B------:R-:W-:Y:S01]  /*2070*/  FMUL.FTZ R2, R117, R2 ;  /* 0x0000000275027220 */ /* 0x000fe20000410000 */
[----:B0-----:R-:W-:-:S02]  /*2080*/  IMAD.U32 R96, R90, 0x10000, RZ ;  /* 0x000100005a607824 */ /* 0x001fc400078e00ff */
[----:B---3--:R-:W-:Y:S02]  /*2090*/  IMAD.U32 R120, R3, 0x10000, RZ ;  /* 0x0001000003787824 */ /* 0x008fe400078e00ff */
[----:B------:R-:W-:Y:S01]  /*20a0*/  FMUL.FTZ R111, R111, R88 ;  /* 0x000000586f6f7220 */ /* 0x000fe20000410000 */
[----:B------:R-:W-:Y:S01]  /*20b0*/  FMUL.FTZ R103, R2, R103 ;  /* 0x0000006702677220 */ /* 0x000fe20000410000 */
[----:B-1----:R-:W-:Y:S01]  /*20c0*/  FADD.FTZ R121, -R119, 1 ;  /* 0x3f80000077797421 */ /* 0x002fe20000010100 */
[----:B------:R-:W-:Y:S01]  /*20d0*/  FMUL.FTZ R88, R96, R115 ;  /* 0x0000007360587220 */ /* 0x000fe20000410000 */
[----:B----4-:R-:W-:Y:S01]  /*20e0*/  FADD.FTZ R3, -R123, 1 ;  /* 0x3f8000007b037421 */ /* 0x010fe20000010100 */
[----:B------:R-:W-:Y:S01]  /*20f0*/  FMUL.FTZ R2, R91, R120 ;  /* 0x000000785b027220 */ /* 0x000fe20000410000 */
[----:B------:R-:W-:Y:S01]  /*2100*/  FFMA.FTZ R121, R116, R121, 1 ;  /* 0x3f80000074797423 */ /* 0x000fe20000010079 */
[----:B------:R-:W-:Y:S01]  /*2110*/  FMUL.FTZ R88, R119, R88 ;  /* 0x0000005877587220 */ /* 0x000fe20000410000 */
[----:B------:R-:W-:Y:S01]  /*2120*/  FFMA.FTZ R3, R118, R3, 1 ;  /* 0x3f80000076037423 */ /* 0x000fe20000010003 */
        /* <DEDUP_REMOVED lines=100> */
[----:B------:R2:W-:Y:S01]  /*2770*/  STS.U16 [R84+0xa], R18 ;  /* 0x00000a1254007388 */ /* 0x0005e20000000400 */
[----:B-1----:R-:W-:-:S03]  /*2780*/  IMAD.WIDE.U32 R2, R100, UR18, R4 ;  /* 0x0000001264027c25 */ /* 0x002fc6000f8e0004 */
[----:B------:R-:W-:Y:S01]  /*2790*/  STS.U16 [R84+0xc], R115 ;  /* 0x00000c7354007388 */ /* 0x000fe20000000400 */
[----:B------:R-:W-:-:S03]  /*27a0*/  IMAD R3, R101, UR18, R3 ;  /* 0x0000001265037c24 */ /* 0x000fc6000f8e0203 */
[----:B------:R-:W-:Y:S01]  /*27b0*/  STS.U16 [R84+0xe], R99 ;  /* 0x00000e6354007388 */ /* 0x000fe20000000400 */
[----:B------:R-:W-:-:S03]  /*27c0*/  NOP ;  /* 0x0000000000007918 */ /* 0x000fc60000000000 */
[----:B------:R-:W-:Y:S01]  /*27d0*/  LDS.U16 R19, [R77] ;  /* 0x000000004d137984 */ /* 0x000fe20000000400 */
[----:B0-----:R-:W-:-:S03]  /*27e0*/  IMAD.WIDE.U32 R2, R37, R102, R2 ;  /* 0x0000006625027225 */ /* 0x001fc600078e0002 */
        /* <DEDUP_REMOVED lines=31> */
.L_x_8701:
[----:B0-----:R-:W-:Y:S01]  /*29e0*/  SHF.L.U32 R93, R32, 0x10, RZ ;  /* 0x00000010205d7819 */ /* 0x001fe200000006ff */
[----:B------:R-:W-:Y:S01]  /*29f0*/  IMAD.U32 R95, R31, 0x10000, RZ ;  /* 0x000100001f5f7824 */ /* 0x000fe200078e00ff */
[----:B------:R-:W-:Y:S01]  /*2a00*/  SHF.L.U32 R97, R29, 0x10, RZ ;  /* 0x000000101d617819 */ /* 0x000fe200000006ff */
[----:B------:R-:W-:Y:S01]  /*2a10*/  BAR.SYNC.DEFER_BLOCKING 0x0 ;  /* 0x0000000000007b1d */ /* 0x000fe20000010000 */
[----:B------:R-:W-:Y:S01]  /*2a20*/  SHF.L.U32 R99, R26, 0x10, RZ ;  /* 0x000000101a637819 */ /* 0x000fe200000006ff */
[----:B------:R-:W-:Y:S01]  /*2a30*/  FFMA.FTZ R43, R0, R93, R43 ;  /* 0x0000005d002b7223 */ /* 0x000fe2000001002b */
[----:B------:R-:W-:Y:S01]  /*2a40*/  IMAD.U32 R101, R24, 0x10000, RZ ;  /* 0x0001000018657824 */ /* 0x000fe200078e00ff */
[----:B------:R-:W-:Y:S01]  /*2a50*/  SHF.L.U32 R103, R22, 0x10, RZ ;  /* 0x0000001016677819 */ /* 0x000fe200000006ff */
        /* <DEDUP_REMOVED lines=44> */
[C---:B------:R-:W-:Y:S01]  /*2d20*/  IMAD.SHL.U32 R135, R72.reuse, 0x100, RZ ;  /* 0x0000010048877824 */ /* 0x040fe200078e00ff */
[----:B------:R-:W-:Y:S01]  /*2d30*/  ISETP.NE.AND P2, PT, R72, 0x1, PT ;  /* 0x000000014800780c */ /* 0x000fe20003f45270 */
[----:B------:R-:W-:Y:S01]  /*2d40*/  FMUL.FTZ R127, R108, R93 ;  /* 0x0000005d6c7f7220 */ /* 0x000fe20000410000 */
[----:B------:R-:W-:Y:S01]  /*2d50*/  IADD3 R18, P0, PT, R4, R6, RZ ;  /* 0x0000000604127210 */ /* 0x000fe20007f1e0ff */
[----:B------:R-:W-:Y:S01]  /*2d60*/  FMUL.FTZ R128, R110, R95 ;  /* 0x0000005f6e807220 */ /* 0x000fe20000410000 */
[----:B------:R-:W-:Y:S01]  /*2d70*/  ISETP.GE.AND P1, PT, R54, R75, PT ;  /* 0x0000004b3600720c */ /* 0x000fe20003f26270 */
[----:B------:R-:W-:Y:S01]  /*2d80*/  FMUL.FTZ R129, R112, R97 ;  /* 0x0000006170817220 */ /* 0x000fe20000410000 */
[----:B------:R-:W1:Y:S01]  /*2d90*/  LDC.64 R28, c[0x0][0x440] ;  /* 0x00011000ff1c7b82 */ /* 0x000e620000000a00 */
[----:B------:R-:W-:Y:S01]  /*2da0*/  LOP3.LUT R170, R4, 0x100, RZ, 0xc0, !PT ;  /* 0x0000010004aa7812 */ /* 0x000fe200078ec0ff */
        /* <DEDUP_REMOVED lines=9> */
[----:B------:R-:W-:Y:S01]  /*2e40*/  IMAD.MOV.U32 R85, RZ, RZ, RZ ;  /* 0x000000ffff557224 */ /* 0x000fe200078e00ff */
        /* <DEDUP_REMOVED lines=10> */
.L_x_8724:
[----:B------:R-:W-:Y:S01]  /*2ef0*/  MOV R2, R54 ;  /* 0x0000003600027202 */ /* 0x000fe20000000f00 */
[----:B------:R-:W-:Y:S01]  /*2f00*/  IMAD.MOV.U32 R3, RZ, RZ, RZ ;  /* 0x000000ffff037224 */ /* 0x000fe200078e00ff */
[-C--:B------:R-:W-:Y:S02]  /*2f10*/  ISETP.GE.AND P3, PT, R64, R75.reuse, PT ;  /* 0x0000004b4000720c */ /* 0x080fe40003f66270 */
[----:B------:R-:W-:Y:S01]  /*2f20*/  ISETP.GE.AND P5, PT, R65, R75, PT ;  /* 0x0000004b4100720c */ /* 0x000fe20003fa6270 */
[----:B0-2---:R-:W-:-:S04]  /*2f30*/  IMAD.WIDE.U32 R32, R26, UR4, R2 ;  /* 0x000000041a207c25 */ /* 0x005fc8000f8e0002 */
[----:B------:R-:W-:Y:S01]  /*2f40*/  IMAD R3, R27, UR4, R33 ;  /* 0x000000041b037c24 */ /* 0x000fe2000f8e0221 */
[----:B------:R-:W-:-:S04]  /*2f50*/  LEA R2, P0, R32, R71, 0x1 ;  /* 0x0000004720027211 */ /* 0x000fc800078008ff */
[----:B------:R-:W-:-:S05]  /*2f60*/  LEA.HI.X R3, R32, R51, R3, 0x1, P0 ;  /* 0x0000003320037211 */ /* 0x000fca00000f0c03 */
[----:B------:R-:W2:Y:S04]  /*2f70*/  @!P1 LDG.E.U16 R136, desc[UR16][R2.64] ;  /* 0x0000001002889981 */ /* 0x000ea8000c1e1500 */
[----:B---3--:R-:W3:Y:S04]  /*2f80*/  @!P3 LDG.E.U16 R125, desc[UR16][R2.64+0x40] ;  /* 0x00004010027db981 */ /* 0x008ee8000c1e1500 */
[----:B------:R-:W5:Y:S01]  /*2f90*/  @!P5 LDG.E.U16 R124, desc[UR16][R2.64+0x80] ;  /* 0x00008010027cd981 */ /* 0x000f62000c1e1500 */
[----:B------:R-:W-:Y:S01]  /*2fa0*/  MOV R32, R10 ;  /* 0x0000000a00207202 */ /* 0x000fe20000000f00 */
[----:B------:R-:W-:Y:S01]  /*2fb0*/  IMAD.MOV.U32 R138, RZ, RZ, RZ ;  /* 0x000000ffff8a7224 */ /* 0x000fe200078e00ff */
[----:B------:R-:W-:Y:S01]  /*2fc0*/  MOV R33, R45 ;  /* 0x0000002d00217202 */ /* 0x000fe20000000f00 */
[----:B------:R-:W-:Y:S01]  /*2fd0*/  HFMA2 R137, -RZ, RZ, 0, 0 ;  /* 0x00000000ff897431 */ /* 0x000fe200000001ff */
[----:B------:R-:W-:Y:S01]  /*2fe0*/  ISETP.GE.AND P0, PT, R66, R75, PT ;  /* 0x0000004b4200720c */ /* 0x000fe20003f06270 */
[----:B0-----:R-:W-:-:S04]  /*2ff0*/  IMAD.WIDE.U32 R34, R30, UR4, R32 ;  /* 0x000000041e227c25 */ /* 0x001fc8000f8e0020 */
        /* <DEDUP_REMOVED lines=10> */
[----:B---3--:R-:W-:Y:S02]  /*30a0*/  @!P3 PRMT R138, R138, 0x5410, R125 ;  /* 0x000054108a8ab816 */ /* 0x008fe4000000007d */
[-C--:B------:R-:W-:Y:S02]  /*30b0*/  ISETP.GE.AND P3, PT, R68, R75.reuse, PT ;  /* 0x0000004b4400720c */ /* 0x080fe40003f66270 */
[----:B-----5:R-:W-:Y:S02]  /*30c0*/  @!P5 PRMT R137, R124, 0x5410, RZ ;  /* 0x000054107c89d816 */ /* 0x020fe400000000ff */
[----:B------:R-:W-:-:S09]  /*30d0*/  ISETP.GE.AND P5, PT, R70, R75, PT ;  /* 0x0000004b4600720c */ /* 0x000fd20003fa6270 */
[----:B------:R-:W3:Y:S04]  /*30e0*/  @!P3 LDG.E.U16 R141, desc[UR16][R2.64+0x140] ;  /* 0x00014010028db981 */ /* 0x000ee8000c1e1500 */
[----:B------:R0:W5:Y:S02]  /*30f0*/  @!P5 LDG.E.U16 R143, desc[UR16][R2.64+0x1c0] ;  /* 0x0001c010028fd981 */ /* 0x000164000c1e1500 */
[----:B0-----:R-:W-:Y:S01]  /*3100*/  MOV R2, R8 ;  /* 0x0000000800027202 */ /* 0x001fe20000000f00 */
[----:B------:R-:W-:-:S04]  /*3110*/  IMAD.MOV.U32 R3, RZ, RZ, R47 ;  /* 0x000000ffff037224 */ /* 0x000fc800078e002f */
[----:B------:R-:W-:-:S04]  /*3120*/  IMAD.WIDE.U32 R124, R22, UR4, R2 ;  /* 0x00000004167c7c25 */ /* 0x000fc8000f8e0002 */
[----:B------:R-:W-:Y:S01]  /*3130*/  HFMA2 R2, -RZ, RZ, 0, 0 ;  /* 0x00000000ff027431 */ /* 0x000fe200000001ff */
[----:B------:R-:W-:Y:S02]  /*3140*/  MOV R32, RZ ;  /* 0x000000ff00207202 */ /* 0x000fe40000000f00 */
[----:B----4-:R-:W-:Y:S01]  /*3150*/  @!P0 PRMT R137, R137, 0x5410, R34 ;  /* 0x0000541089898816 */ /* 0x010fe20000000022 */
[----:B------:R-:W-:Y:S01]  /*3160*/  IMAD R35, R23, UR4, R125 ;  /* 0x0000000417237c24 */ /* 0x000fe2000f8e027d */
[----:B------:R-:W-:Y:S02]  /*3170*/  @!P4 PRMT R2, R139, 0x5410, RZ ;  /* 0x000054108b02c816 */ /* 0x000fe400000000ff */
[----:B------:R-:W-:Y:S02]  /*3180*/  @!P6 PRMT R32, R140, 0x5410, RZ ;  /* 0x000054108c20e816 */ /* 0x000fe400000000ff */
[----:B------:R-:W-:Y:S02]  /*3190*/  LEA R34, P0, R124, R24, 0x2 ;  /* 0x000000187c227211 */ /* 0x000fe400078010ff */
[----:B------:R-:W-:-:S02]  /*31a0*/  PRMT R3, R138, 0x7632, R3 ;  /* 0x000076328a037816 */ /* 0x000fc40000000003 */
[----:B------:R-:W-:Y:S01]  /*31b0*/  PRMT R33, R137, 0x7632, R33 ;  /* 0x0000763289217816 */ /* 0x000fe20000000021 */
[----:B------:R-:W-:Y:S01]  /*31c0*/  STS.U16 [R77], R138 ;  /* 0x0000008a4d007388 */ /* 0x000fe20000000400 */
[----:B------:R-:W-:-:S03]  /*31d0*/  LEA.HI.X R35, R124, R25, R35, 0x2, P0 ;  /* 0x000000197c237211 */ /* 0x000fc600000f1423 */
[----:B------:R-:W-:Y:S04]  /*31e0*/  STS.U16 [R76+0x40], R3 ;  /* 0x000040034c007388 */ /* 0x000fe80000000400 */
[----:B------:R-:W-:Y:S04]  /*31f0*/  STS.U16 [R74+0x80], R137 ;  /* 0x000080894a007388 */ /* 0x000fe80000000400 */
[----:B------:R0:W-:Y:S01]  /*3200*/  STS.U16 [R82+0xc0], R33 ;  /* 0x0000c02152007388 */ /* 0x0001e20000000400 */
[----:B---3--:R-:W-:Y:S02]  /*3210*/  @!P3 PRMT R2, R2, 0x5410, R141 ;  /* 0x000054100202b816 */ /* 0x008fe4000000008d */
[----:B-----5:R-:W-:-:S02]  /*3220*/  @!P5 PRMT R32, R32, 0x5410, R143 ;  /* 0x000054102020d816 */ /* 0x020fc4000000008f */
[----:B------:R-:W-:Y:S02]  /*3230*/  PRMT R124, R2, 0x7632, R124 ;  /* 0x00007632027c7816 */ /* 0x000fe4000000007c */
[----:B------:R-:W-:Y:S01]  /*3240*/  PRMT R125, R32, 0x7632, R125 ;  /* 0x00007632207d7816 */ /* 0x000fe2000000007d */
[----:B------:R-:W-:Y:S04]  /*3250*/  STS.U16 [R81+0x100], R2 ;  /* 0x0001000251007388 */ /* 0x000fe80000000400 */
[----:B------:R1:W-:Y:S04]  /*3260*/  STS.U16 [R80+0x140], R124 ;  /* 0x0001407c50007388 */ /* 0x0003e80000000400 */
[----:B------:R-:W-:Y:S04]  /*3270*/  STS.U16 [R79+0x180], R32 ;  /* 0x000180204f007388 */ /* 0x000fe80000000400 */
[----:B------:R3:W-:Y:S01]  /*3280*/  STS.U16 [R78+0x1c0], R125 ;  /* 0x0001c07d4e007388 */ /* 0x0007e20000000400 */
[----:B------:R-:W-:-:S03]  /*3290*/  NOP ;  /* 0x0000000000007918 */ /* 0x000fc60000000000 */
[----:B0-----:R0:W4:Y:S04]  /*32a0*/  LDG.E R33, desc[UR16][R34.64] ;  /* 0x0000001022217981 */ /* 0x001128000c1e1900 */
[----:B------:R-:W5:Y:S04]  /*32b0*/  LDS.U16 R142, [R84] ;  /* 0x00000000548e7984 */ /* 0x000f680000000400 */
[----:B------:R-:W5:Y:S04]  /*32c0*/  LDS.U16 R141, [R84+0x2] ;  /* 0x00000200548d7984 */ /* 0x000f680000000400 */
[----:B------:R-:W5:Y:S04]  /*32d0*/  LDS.U16 R143, [R84+0x6] ;  /* 0x00000600548f7984 */ /* 0x000f680000000400 */
[----:B------:R-:W5:Y:S04]  /*32e0*/  LDS.U16 R146, [R84+0x8] ;  /* 0x0000080054927984 */ /* 0x000f680000000400 */
[----:B------:R-:W5:Y:S04]  /*32f0*/  LDS.U16 R148, [R84+0xc] ;  /* 0x00000c0054947984 */ /* 0x000f680000000400 */
[----:B------:R-:W5:Y:S04]  /*3300*/  LDS.U16 R147, [R84+0xe] ;  /* 0x00000e0054937984 */ /* 0x000f680000000400 */
[----:B------:R-:W5:Y:S04]  /*3310*/  LDS.U16 R144, [R84+0x4] ;  /* 0x0000040054907984 */ /* 0x000f680000000400 */
[----:B------:R-:W5:Y:S01]  /*3320*/  LDS.U16 R145, [R84+0xa] ;  /* 0x00000a0054917984 */ /* 0x000f620000000400 */
[----:B------:R-:W3:Y:S01]  /*3330*/  S2UR UR6, SR_CgaCtaId ;  /* 0x00000000000679c3 */ /* 0x000ee20000008800 */
[----:B--2---:R-:W-:-:S04]  /*3340*/  FMUL.FTZ R3, R136, 1.4426950216293334961 ;  /* 0x3fb8aa3b88037820 */ /* 0x004fc80000410000 */
[-C--:B------:R-:W-:Y:S01]  /*3350*/  FMUL.FTZ R140, R108, R3.reuse ;  /* 0x000000036c8c7220 */ /* 0x080fe20000410000 */
[-C--:B------:R-:W-:Y:S01]  /*3360*/  FMUL.FTZ R137, R110, R3.reuse ;  /* 0x000000036e897220 */ /* 0x080fe20000410000 */
[-C--:B------:R-:W-:Y:S01]  /*3370*/  FMUL.FTZ R138, R112, R3.reuse ;  /* 0x00000003708a7220 */ /* 0x080fe20000410000 */
[----:B-1----:R-:W-:-:S03]  /*3380*/  FMUL.FTZ R124, R114, R3 ;  /* 0x00000003727c7220 */ /* 0x002fc60000410000 */
[----:B------:R-:W1:Y:S01]  /*3390*/  MUFU.EX2 R140, R140 ;  /* 0x0000008c008c7308 */ /* 0x000e620000000800 */
[-C--:B0-----:R-:W-:Y:S01]  /*33a0*/  FMUL.FTZ R34, R116, R3.reuse ;  /* 0x0000000374227220 */ /* 0x081fe20000410000 */
[-C--:B------:R-:W-:Y:S01]  /*33b0*/  FMUL.FTZ R35, R118, R3.reuse ;  /* 0x0000000376237220 */ /* 0x080fe20000410000 */
[----:B---3--:R-:W-:Y:S02]  /*33c0*/  VIADD R125, R170, UR4 ;  /* 0x00000004aa7d7c36 */ /* 0x008fe40008000000 */
[-C--:B------:R-:W-:Y:S01]  /*33d0*/  FMUL.FTZ R139, R122, R3.reuse ;  /* 0x000000037a8b7220 */ /* 0x080fe20000410000 */
[----:B------:R-:W-:Y:S01]  /*33e0*/  UMOV UR5, 0x400 ;  /* 0x0000040000057882 */ /* 0x000fe20000000000 */
[----:B------:R-:W-:Y:S01]  /*33f0*/  ISETP.NE.AND P3, PT, R12, RZ, PT ;  /* 0x000000ff0c00720c */ /* 0x000fe20003f65270 */
[----:B------:R-:W-:Y:S01]  /*3400*/  FMUL.FTZ R32, R120, R3 ;  /* 0x0000000378207220 */ /* 0x000fe20000410000 */
[----:B------:R-:W-:Y:S01]  /*3410*/  ISETP.NE.AND P0, PT, R12, 0x1f, PT ;  /* 0x0000001f0c00780c */ /* 0x000fe20003f05270 */
[----:B------:R-:W0:Y:S01]  /*3420*/  MUFU.EX2 R137, R137 ;  /* 0x0000008900897308 */ /* 0x000e220000000800 */
[----:B------:R-:W-:Y:S01]  /*3430*/  SEL R2, R125, R52, !P3 ;  /* 0x000000347d027207 */ /* 0x000fe20005800000 */
[----:B------:R-:W-:-:S06]  /*3440*/  ULEA UR5, UR6, UR5, 0x18 ;  /* 0x0000000506057291 */ /* 0x000fcc000f8ec0ff */
[----:B------:R-:W2:Y:S01]  /*3450*/  MUFU.EX2 R138, R138 ;  /* 0x0000008a008a7308 */ /* 0x000ea20000000800 */
[----:B------:R-:W-:-:S07]  /*3460*/  LEA R149, R2, UR5, 0x2 ;  /* 0x0000000502957c11 */ /* 0x000fce000f8e10ff */
[----:B------:R-:W3:Y:S01]  /*3470*/  MUFU.EX2 R124, R124 ;  /* 0x0000007c007c7308 */ /* 0x000ee20000000800 */
[----:B-----5:R-:W-:-:S07]  /*3480*/  SHF.L.U32 R142, R142, 0x10, RZ ;  /* 0x000000108e8e7819 */ /* 0x020fce00000006ff */
[----:B------:R-:W0:Y:S01]  /*3490*/  MUFU.EX2 R34, R34 ;  /* 0x0000002200227308 */ /* 0x000e220000000800 */
[----:B------:R-:W-:-:S07]  /*34a0*/  SHF.L.U32 R141, R141, 0x10, RZ ;  /* 0x000000108d8d7819 */ /* 0x000fce00000006ff */
[----:B------:R-:W0:Y:S01]  /*34b0*/  MUFU.EX2 R35, R35 ;  /* 0x0000002300237308 */ /* 0x000e220000000800 */
[----:B------:R-:W-:-:S07]  /*34c0*/  SHF.L.U32 R143, R143, 0x10, RZ ;  /* 0x000000108f8f7819 */ /* 0x000fce00000006ff */
[----:B------:R0:W0:Y:S01]  /*34d0*/  MUFU.EX2 R125, R32 ;  /* 0x00000020007d7308 */ /* 0x0000220000000800 */
[----:B------:R-:W-:-:S07]  /*34e0*/  SHF.L.U32 R146, R146, 0x10, RZ ;  /* 0x0000001092927819 */ /* 0x000fce00000006ff */
[----:B------:R-:W0:Y:S01]  /*34f0*/  MUFU.EX2 R139, R139 ;  /* 0x0000008b008b7308 */ /* 0x000e220000000800 */
[----:B------:R-:W-:Y:S01]  /*3500*/  SHF.L.U32 R148, R148, 0x10, RZ ;  /* 0x0000001094947819 */ /* 0x000fe200000006ff */
[----:B-1----:R1:W-:Y:S01]  /*3510*/  STS [R149+0x878], R140 ;  /* 0x0008788c95007388 */ /* 0x0023e20000000800 */
[----:B------:R-:W-:Y:S01]  /*3520*/  SHF.L.U32 R147, R147, 0x10, RZ ;  /* 0x0000001093937819 */ /* 0x000fe200000006ff */
[----:B------:R-:W-:Y:S01]  /*3530*/  IMAD.U32 R144, R144, 0x10000, RZ ;  /* 0x0001000090907824 */ /* 0x000fe200078e00ff */
[----:B------:R-:W-:Y:S01]  /*3540*/  BSSY.RECONVERGENT B0, `(.L_x_8703) ;  /* 0x000001c000007945 */ /* 0x000fe20003800200 */
[----:B------:R-:W-:Y:S02]  /*3550*/  IMAD.U32 R145, R145, 0x10000, RZ ;  /* 0x0001000091917824 */ /* 0x000fe400078e00ff */
        /* <DEDUP_REMOVED lines=8> */
[-C--:B----4-:R-:W-:Y:S01]  /*35e0*/  FMUL.FTZ R158, R0, R33.reuse ;  /* 0x00000021009e7220 */ /* 0x090fe20000410000 */
        /* <DEDUP_REMOVED lines=9> */
[----:B------:R-:W-:Y:S01]  /*3680*/  ISETP.NE.AND P0, PT, R72, UR7, PT ;  /* 0x0000000748007c0c */ /* 0x000fe2000bf05270 */
[----:B------:R-:W-:-:S12]  /*3690*/  IMAD.MOV.U32 R168, RZ, RZ, 0x3f800000 ;  /* 0x3f800000ffa87424 */ /* 0x000fd800078e00ff */
[----:B------:R-:W-:Y:S05]  /*36a0*/  @!P0 BRA `(.L_x_8705) ;  /* 0x0000000000148947 */ /* 0x000fea0003800000 */
[----:B------:R-:W-:-:S04]  /*36b0*/  IADD3 R2, PT, PT, R135, UR4, RZ ;  /* 0x0000000487027c10 */ /* 0x000fc8000fffe0ff */
[----:B------:R-:W-:-:S05]  /*36c0*/  LEA R2, R2, UR5, 0x2 ;  /* 0x0000000502027c11 */ /* 0x000fca000f8e10ff */
[----:B------:R2:W3:Y:S01]  /*36d0*/  LDS R168, [R2+0x878] ;  /* 0x0008780002a87984 */ /* 0x0004e20000000800 */
[----:B------:R-:W-:Y:S05]  /*36e0*/  BRA `(.L_x_8705) ;  /* 0x0000000000047947 */ /* 0x000fea0003800000 */
.L_x_8704:
[----:B------:R0:W1:Y:S02]  /*36f0*/  LDS R168, [R167+0x107c] ;  /* 0x00107c00a7a87984 */ /* 0x0000640000000800 */
.L_x_8705:
[----:B------:R-:W-:Y:S05]  /*3700*/  BSYNC.RECONVERGENT B0 ;  /* 0x0000000000007941 */ /* 0x000fea0003800200 */
.L_x_8703:
[----:B------:R-:W4:Y:S01]  /*3710*/  @P2 LDC R3, c[0x0][0x38c] ;  /* 0x0000e300ff032b82 */ /* 0x000f220000000800 */
[----:B------:R-:W-:Y:S02]  /*3720*/  HFMA2 R169, -RZ, RZ, 0, 0 ;  /* 0x00000000ffa97431 */ /* 0x000fe400000001ff */
[----:B----4-:R-:W-:-:S04]  /*3730*/  @P2 IMAD R3, R126, R3, UR4 ;  /* 0x000000047e032e24 */ /* 0x010fc8000f8e0203 */
[----:B--2---:R-:W-:-:S05]  /*3740*/  @P2 IMAD.WIDE R2, R3, 0x8, R16 ;  /* 0x0000000803022825 */ /* 0x004fca00078e0210 */
        /* <DEDUP_REMOVED lines=26> */
[----:B------:R-:W-:Y:S02]  /*38f0*/  IMAD.MOV.U32 R175, RZ, RZ, R32 ;  /* 0x000000ffffaf7224 */ /* 0x000fe400078e0020 */
        /* <DEDUP_REMOVED lines=23> */
[----:B------:R-:W2:Y:S02]  /*3a70*/  SHFL.DOWN PT, R172, R175, 0x4, 0x1f ;  /* 0x08801f00afac7f89 */ /* 0x000ea400000e0000 */
[----:B------:R-:W-:Y:S02]  /*3a80*/  @!P4 MOV R174, R155 ;  /* 0x0000009b00aec202 */ /* 0x000fe40000000f00 */
[----:B------:R-:W-:-:S03]  /*3a90*/  ISETP.GT.U32.AND P4, PT, R166, 0x1b, PT ;  /* 0x0000001ba600780c */ /* 0x000fc60003f84070 */
[----:B------:R-:W3:Y:S01]  /*3aa0*/  SHFL.DOWN PT, R157, R174, 0x4, 0x1f ;  /* 0x08801f00ae9d7f89 */ /* 0x000ee200000e0000 */
[----:B-----5:R-:W-:Y:S01]  /*3ab0*/  @P0 FMUL.FTZ R2, R2, R3 ;  /* 0x0000000302020220 */ /* 0x020fe20000410000 */
[----:B------:R-:W-:-:S04]  /*3ac0*/  ISETP.GE.AND P0, PT, R83, 0x2, PT ;  /* 0x000000025300780c */ /* 0x000fc80003f06270 */
[----:B------:R-:W5:Y:S01]  /*3ad0*/  SHFL.UP PT, R3, R2, 0x2, RZ ;  /* 0x0440000002037989 */ /* 0x000f6200000e00ff */
[----:B-1----:R-:W-:-:S03]  /*3ae0*/  FFMA.FTZ R32, R2, R32, R33 ;  /* 0x0000002002207223 */ /* 0x002fc60000010021 */
[----:B--2---:R-:W-:Y:S02]  /*3af0*/  @!P4 FFMA.FTZ R175, R174, R172, R175 ;  /* 0x000000acaeafc223 */ /* 0x004fe400000100af */
[----:B------:R-:W-:-:S03]  /*3b00*/  FSEL R155, R33, R32, !P0 ;  /* 0x00000020219b7208 */ /* 0x000fc60004000000 */
[----:B------:R-:W1:Y:S01]  /*3b10*/  SHFL.DOWN PT, R173, R175, 0x8, 0x1f ;  /* 0x09001f00afad7f89 */ /* 0x000e6200000e0000 */
[----:B---3--:R-:W-:-:S03]  /*3b20*/  @!P4 FMUL.FTZ R33, R174, R157 ;  /* 0x0000009dae21c220 */ /* 0x008fc60000410000 */
[----:B------:R-:W2:Y:S01]  /*3b30*/  SHFL.UP PT, R32, R155, 0x4, RZ ;  /* 0x048000009b207989 */ /* 0x000ea200000e00ff */
[----:B------:R-:W-:Y:S01]  /*3b40*/  @!P4 IMAD.MOV.U32 R174, RZ, RZ, R33 ;  /* 0x000000ffffaec224 */ /* 0x000fe200078e0021 */
[----:B------:R-:W-:Y:S01]  /*3b50*/  ISETP.GE.AND P4, PT, R83, 0x4, PT ;  /* 0x000000045300780c */ /* 0x000fe20003f86270 */
[----:B-----5:R-:W-:Y:S01]  /*3b60*/  @P0 FMUL.FTZ R2, R2, R3 ;  /* 0x0000000302020220 */ /* 0x020fe20000410000 */
[----:B------:R-:W-:Y:S02]  /*3b70*/  ISETP.GE.AND P0, PT, R72, UR7, PT ;  /* 0x0000000748007c0c */ /* 0x000fe4000bf06270 */
[----:B------:R-:W3:Y:S01]  /*3b80*/  SHFL.DOWN PT, R157, R174, 0x8, 0x1f ;  /* 0x09001f00ae9d7f89 */ /* 0x000ee200000e0000 */
[----:B------:R-:W-:Y:S02]  /*3b90*/  MOV R33, RZ ;  /* 0x000000ff00217202 */ /* 0x000fe40000000f00 */
[----:B------:R-:W-:Y:S01]  /*3ba0*/  ISETP.NE.OR P0, PT, R12, RZ, P0 ;  /* 0x000000ff0c00720c */ /* 0x000fe20000705670 */
        /* <DEDUP_REMOVED lines=8> */
[----:B------:R-:W-:Y:S02]  /*3c30*/  @!P5 IMAD.MOV.U32 R174, RZ, RZ, R172 ;  /* 0x000000ffffaed224 */ /* 0x000fe400078e00ac */
[----:B-----5:R-:W-:Y:S01]  /*3c40*/  @P4 FMUL.FTZ R2, R2, R3 ;  /* 0x0000000302024220 */ /* 0x020fe20000410000 */
        /* <DEDUP_REMOVED lines=26> */
[----:B------:R1:W-:Y:S01]  /*3df0*/  SHFL.UP PT, R173, R172, 0x1, RZ ;  /* 0x04200000acad7989 */ /* 0x0003e200000e00ff */
[----:B------:R-:W-:Y:S01]  /*3e00*/  FFMA.FTZ R155, R177, R168, R178 ;  /* 0x000000a8b19b7223 */ /* 0x000fe200000100b2 */
[C---:B-----5:R-:W-:Y:S01]  /*3e10*/  FFMA.FTZ R33, R174.reuse, R33, R175 ;  /* 0x00000021ae217223 */ /* 0x060fe200000100af */
[----:B------:R-:W-:Y:S02]  /*3e20*/  FMUL.FTZ R32, R174, R32 ;  /* 0x00000020ae207220 */ /* 0x000fe40000410000 */
[-C--:B------:R-:W-:Y:S01]  /*3e30*/  FFMA.FTZ R3, R139, R155.reuse, R164 ;  /* 0x0000009b8b037223 */ /* 0x080fe200000100a4 */
[----:B-1----:R-:W-:Y:S02]  /*3e40*/  FMUL.FTZ R172, R122, R155 ;  /* 0x0000009b7aac7220 */ /* 0x002fe40000410000 */
[----:B------:R1:W-:Y:S01]  /*3e50*/  @!P0 STS.64 [UR6+0x10f8], R32 ;  /* 0x0010f820ff008988 */ /* 0x0003e20008000a06 */
[-C--:B------:R-:W-:Y:S01]  /*3e60*/  FFMA.FTZ R157, R125, R3.reuse, R162 ;  /* 0x000000037d9d7223 */ /* 0x080fe200000100a2 */
[----:B------:R-:W-:-:S03]  /*3e70*/  FMUL.FTZ R168, R120, R3 ;  /* 0x0000000378a87220 */ /* 0x000fc60000410000 */
[-C--:B------:R-:W-:Y:S01]  /*3e80*/  FFMA.FTZ R181, R35, R157.reuse, R156 ;  /* 0x0000009d23b57223 */ /* 0x080fe2000001009c */
[----:B------:R-:W-:Y:S01]  /*3e90*/  FMUL.FTZ R164, R118, R157 ;  /* 0x0000009d76a47220 */ /* 0x000fe20000410000 */
[----:B------:R-:W-:Y:S02]  /*3ea0*/  FMUL.FTZ R177, R105, R168 ;  /* 0x000000a869b17220 */ /* 0x000fe40000410000 */
[-C--:B------:R-:W-:Y:S01]  /*3eb0*/  FFMA.FTZ R183, R34, R181.reuse, R159 ;  /* 0x000000b522b77223 */ /* 0x080fe2000001009f */
[----:B------:R-:W-:Y:S01]  /*3ec0*/  FMUL.FTZ R162, R116, R181 ;  /* 0x000000b574a27220 */ /* 0x000fe20000410000 */
[----:B------:R-:W-:Y:S01]  /*3ed0*/  FMUL.FTZ R175, R103, R164 ;  /* 0x000000a467af7220 */ /* 0x000fe20000410000 */
[----:B-1----:R-:W-:-:S04]  /*3ee0*/  IMAD.WIDE.U32 R32, R20, UR4, R18 ;  /* 0x0000000414207c25 */ /* 0x002fc8000f8e0012 */
[----:B------:R-:W-:Y:S01]  /*3ef0*/  FFMA.FTZ R185, R124, R183, R161 ;  /* 0x000000b77cb97223 */ /* 0x000fe200000100a1 */
[----:B------:R-:W-:-:S03]  /*3f00*/  IMAD R33, R21, UR4, R33 ;  /* 0x0000000415217c24 */ /* 0x000fc6000f8e0221 */
[----:B------:R-:W-:-:S04]  /*3f10*/  FFMA.FTZ R156, R138, R185, R163 ;  /* 0x000000b98a9c7223 */ /* 0x000fc800000100a3 */
[-C--:B------:R-:W-:Y:S01]  /*3f20*/  FFMA.FTZ R159, R137, R156.reuse, R158 ;  /* 0x0000009c899f7223 */ /* 0x080fe2000001009e */
[----:B------:R-:W-:Y:S01]  /*3f30*/  FMUL.FTZ R158, R110, R156 ;  /* 0x0000009c6e9e7220 */ /* 0x000fe20000410000 */
[----:B----4-:R-:W1:Y:S02]  /*3f40*/  SHFL.IDX PT, R169, R169, RZ, 0x1f ;  /* 0x00001fffa9a97589 */ /* 0x010e6400000e0000 */
[----:B-1----:R-:W-:Y:S01]  /*3f50*/  @P3 FFMA.FTZ R169, R2, R169, R173 ;  /* 0x000000a902a93223 */ /* 0x002fe200000100ad */
[----:B------:R-:W-:-:S03]  /*3f60*/  FMUL.FTZ R173, R101, R162 ;  /* 0x000000a265ad7220 */ /* 0x000fc60000410000 */
[----:B------:R-:W-:-:S04]  /*3f70*/  FFMA.FTZ R161, R140, R169, R165 ;  /* 0x000000a98ca17223 */ /* 0x000fc800000100a5 */
[-C--:B------:R-:W-:Y:S01]  /*3f80*/  FFMA.FTZ R163, R137, R161.reuse, R160 ;  /* 0x000000a189a37223 */ /* 0x080fe200000100a0 */
[----:B------:R-:W-:Y:S01]  /*3f90*/  FADD.FTZ R2, -R165, R161 ;  /* 0x000000a1a5027221 */ /* 0x000fe20000010100 */
[----:B------:R-:W-:Y:S02]  /*3fa0*/  FFMA.FTZ R161, R0, R161, RZ ;  /* 0x000000a100a17223 */ /* 0x000fe400000100ff */
        /* <DEDUP_REMOVED lines=8> */
[----:B------:R-:W-:Y:S01]  /*4030*/  FFMA.FTZ R124, R124, R176, R151 ;  /* 0x000000b07c7c7223 */ /* 0x000fe20000010097 */
[----:B------:R-:W-:Y:S01]  /*4040*/  FFMA.FTZ R140, R137, R158, R140 ;  /* 0x0000009e898c7223 */ /* 0x000fe2000001008c */
[----:B------:R-:W-:Y:S01]  /*4050*/  FMUL.FTZ R158, R114, R183 ;  /* 0x000000b7729e7220 */ /* 0x000fe20000410000 */
[----:B------:R1:W-:Y:S01]  /*4060*/  STS [R55+0x220], R138 ;  /* 0x0002208a37007388 */ /* 0x0003e20000000800 */
[----:B------:R-:W-:Y:S01]  /*4070*/  FMUL.FTZ R165, R97, R160 ;  /* 0x000000a061a57220 */ /* 0x000fe20000410000 */
[----:B------:R-:W-:Y:S01]  /*4080*/  FADD.FTZ R153, -R153, R176 ;  /* 0x000000b099997221 */ /* 0x000fe20000010100 */
[----:B------:R-:W-:Y:S01]  /*4090*/  FMUL.FTZ R169, R99, R158 ;  /* 0x0000009e63a97220 */ /* 0x000fe20000410000 */
[----:B------:R2:W-:Y:S01]  /*40a0*/  STS [R56+0x4], R163 ;  /* 0x000004a338007388 */ /* 0x0005e20000000800 */
[----:B------:R-:W-:Y:S01]  /*40b0*/  FFMA.FTZ R161, R88, R176, R161 ;  /* 0x000000b058a17223 */ /* 0x000fe200000100a1 */
[----:B------:R-:W-:Y:S01]  /*40c0*/  FFMA.FTZ R140, R153, R160, R140 ;  /* 0x000000a0998c7223 */ /* 0x000fe2000001008c */
[----:B------:R-:W-:Y:S01]  /*40d0*/  FADD.FTZ R151, -R151, R124 ;  /* 0x0000007c97977221 */ /* 0x000fe20000010100 */
[----:B------:R3:W-:Y:S01]  /*40e0*/  STS [R56+0x8], R165 ;  /* 0x000008a538007388 */ /* 0x0007e20000000800 */
[-C--:B------:R-:W-:Y:S01]  /*40f0*/  FFMA.FTZ R161, R90, R124.reuse, R161 ;  /* 0x0000007c5aa17223 */ /* 0x080fe200000100a1 */
[----:B-1----:R-:W-:Y:S01]  /*4100*/  FFMA.FTZ R138, R34, R124, R149 ;  /* 0x0000007c228a7223 */ /* 0x002fe20000010095 */
[C---:B------:R-:W-:Y:S01]  /*4110*/  LEA R34, P3, R32.reuse, UR8, 0x2 ;  /* 0x0000000820227c11 */ /* 0x040fe2000f8610ff */
[----:B------:R1:W-:Y:S01]  /*4120*/  STS [R56+0xc], R169 ;  /* 0x00000ca938007388 */ /* 0x0003e20000000800 */
[----:B------:R-:W-:Y:S01]  /*4130*/  IADD3 R124, PT, PT, -R171, UR10, RZ ;  /* 0x0000000aab7c7c10 */ /* 0x000fe2000fffe1ff */
[----:B--2---:R-:W-:Y:S01]  /*4140*/  FMUL.FTZ R163, R107, R172 ;  /* 0x000000ac6ba37220 */ /* 0x004fe20000410000 */
[----:B------:R-:W-:Y:S01]  /*4150*/  FFMA.FTZ R140, R151, R158, R140 ;  /* 0x0000009e978c7223 */ /* 0x000fe2000001008c */
[----:B------:R-:W-:Y:S01]  /*4160*/  STS [R56+0x10], R173 ;  /* 0x000010ad38007388 */ /* 0x000fe20000000800 */
[----:B------:R-:W-:Y:S01]  /*4170*/  FADD.FTZ R149, -R149, R138 ;  /* 0x0000008a95957221 */ /* 0x000fe20000010100 */
[----:B---3--:R-:W-:Y:S01]  /*4180*/  FFMA.FTZ R165, R35, R138, R152 ;  /* 0x0000008a23a57223 */ /* 0x008fe20000010098 */
[----:B------:R-:W-:Y:S01]  /*4190*/  LEA.HI.X R35, R32, UR9, R33, 0x2, P3 ;  /* 0x0000000920237c11 */ /* 0x000fe200098f1421 */
[----:B------:R-:W-:Y:S01]  /*41a0*/  STS [R56+0x14], R175 ;  /* 0x000014af38007388 */ /* 0x000fe20000000800 */
[----:B------:R-:W-:Y:S01]  /*41b0*/  ISETP.GE.AND P3, PT, R124, 0x1, PT ;  /* 0x000000017c00780c */ /* 0x000fe20003f66270 */
[----:B------:R-:W-:Y:S01]  /*41c0*/  FFMA.FTZ R140, R149, R162, R140 ;  /* 0x000000a2958c7223 */ /* 0x000fe2000001008c */
[----:B------:R-:W-:Y:S01]  /*41d0*/  FFMA.FTZ R33, R125, R165, R150 ;  /* 0x000000a57d217223 */ /* 0x000fe20000010096 */
[----:B------:R-:W-:Y:S01]  /*41e0*/  STS [R56+0x18], R177 ;  /* 0x000018b138007388 */ /* 0x000fe20000000800 */
[----:B------:R-:W-:Y:S01]  /*41f0*/  FFMA.FTZ R161, R92, R138, R161 ;  /* 0x0000008a5ca17223 */ /* 0x000fe200000100a1 */
[----:B------:R-:W-:Y:S01]  /*4200*/  ISETP.GE.AND P4, PT, R124, 0x21, PT ;  /* 0x000000217c00780c */ /* 0x000fe20003f86270 */
[----:B------:R-:W-:Y:S01]  /*4210*/  FADD.FTZ R125, -R150, R33 ;  /* 0x00000021967d7221 */ /* 0x000fe20000010100 */
[----:B------:R2:W-:Y:S01]  /*4220*/  STS [R56+0x1c], R163 ;  /* 0x00001ca338007388 */ /* 0x0005e20000000800 */
[----:B-1----:R-:W-:Y:S01]  /*4230*/  FFMA.FTZ R169, R139, R33, R154 ;  /* 0x000000218ba97223 */ /* 0x002fe2000001009a */
[----:B------:R-:W-:Y:S01]  /*4240*/  FFMA.FTZ R161, R94, R165, R161 ;  /* 0x000000a55ea17223 */ /* 0x000fe200000100a1 */
[----:B------:R-:W-:Y:S02]  /*4250*/  BAR.SYNC.DEFER_BLOCKING 0x0 ;  /* 0x0000000000007b1d */ /* 0x000fe40000010000 */
[----:B------:R-:W-:Y:S01]  /*4260*/  FADD.FTZ R139, -R154, R169 ;  /* 0x000000a99a8b7221 */ /* 0x000fe20000010100 */
[----:B------:R-:W-:Y:S01]  /*4270*/  ISETP.GE.AND P5, PT, R124, 0x41, PT ;  /* 0x000000417c00780c */ /* 0x000fe20003fa6270 */
[----:B------:R-:W-:Y:S01]  /*4280*/  FFMA.FTZ R161, R96, R33, R161 ;  /* 0x0000002160a17223 */ /* 0x000fe200000100a1 */
[----:B--2---:R-:W-:-:S04]  /*4290*/  FADD.FTZ R163, -R152, R165 ;  /* 0x000000a598a37221 */ /* 0x004fc80000010100 */
[----:B------:R-:W-:-:S04]  /*42a0*/  FFMA.FTZ R140, R163, R164, R140 ;  /* 0x000000a4a38c7223 */ /* 0x000fc8000001008c */
[----:B------:R-:W-:-:S04]  /*42b0*/  FFMA.FTZ R140, R125, R168, R140 ;  /* 0x000000a87d8c7223 */ /* 0x000fc8000001008c */
[----:B------:R-:W-:Y:S01]  /*42c0*/  FFMA.FTZ R165, R139, R172, R140 ;  /* 0x000000ac8ba57223 */ /* 0x000fe2000001008c */
[----:B------:R1:W2:Y:S01]  /*42d0*/  LDS R179, [R57+0x2a0] ;  /* 0x0002a00039b37984 */ /* 0x0002a20000000800 */
[----:B------:R-:W-:Y:S05]  /*42e0*/  @!P3 BRA `(.L_x_8707) ;  /* 0x000000000008b947 */ /* 0x000fea0003800000 */
[----:B------:R-:W3:Y:S04]  /*42f0*/  LDS R33, [R53+0x220] ;  /* 0x0002200035217984 */ /* 0x000ee80000000800 */
[----:B---3--:R3:W-:Y:S02]  /*4300*/  REDG.E.ADD.F32.FTZ.RN.STRONG.GPU desc[UR16][R34.64], R33 ;  /* 0x00000021220079a6 */ /* 0x0087e4000c12f310 */
.L_x_8707:
[----:B------:R-:W-:Y:S05]  /*4310*/  BSYNC.RECONVERGENT B0 ;  /* 0x0000000000007941 */ /* 0x000fea0003800200 */
.L_x_8706:
[----:B------:R-:W-:Y:S04]  /*4320*/  BSSY.RECONVERGENT B0, `(.L_x_8708) ;  /* 0x0000003000007945 */ /* 0x000fe80003800200 */
[----:B------:R-:W-:Y:S05]  /*4330*/  @!P4 BRA `(.L_x_8709) ;  /* 0x000000000004c947 */ /* 0x000fea0003800000 */
[----:B--2---:R4:W-:Y:S02]  /*4340*/  REDG.E.ADD.F32.FTZ.RN.STRONG.GPU desc[UR16][R34.64+0x80], R179 ;  /* 0x000080b3220079a6 */ /* 0x0049e4000c12f310 */
.L_x_8709:
[----:B------:R-:W-:Y:S05]  /*4350*/  BSYNC.RECONVERGENT B0 ;  /* 0x0000000000007941 */ /* 0x000fea0003800200 */
.L_x_8708:
[----:B---3--:R3:W0:Y:S01]  /*4360*/  LDS R33, [R58+0x320] ;  /* 0x000320003a217984 */ /* 0x0086220000000800 */
[----:B------:R-:W-:Y:S04]  /*4370*/  BSSY.RECONVERGENT B0, `(.L_x_8710) ;  /* 0x0000003000007945 */ /* 0x000fe80003800200 */
[----:B------:R-:W-:Y:S05]  /*4380*/  @!P5 BRA `(.L_x_8711) ;  /* 0x000000000004d947 */ /* 0x000fea0003800000 */
[----:B0-----:R0:W-:Y:S02]  /*4390*/  REDG.E.ADD.F32.FTZ.RN.STRONG.GPU desc[UR16][R34.64+0x100], R33 ;  /* 0x00010021220079a6 */ /* 0x0011e4000c12f310 */
.L_x_8711:
[----:B------:R-:W-:Y:S05]  /*43a0*/  BSYNC.RECONVERGENT B0 ;  /* 0x0000000000007941 */ /* 0x000fea0003800200 */
.L_x_8710:
        /* <DEDUP_REMOVED lines=10> */
.L_x_8713:
[----:B------:R-:W-:Y:S05]  /*4450*/  BSYNC.RECONVERGENT B0 ;  /* 0x0000000000007941 */ /* 0x000fea0003800200 */
.L_x_8712:
[----:B0-----:R0:W0:Y:S01]  /*4460*/  LDS R33, [R60+0x420] ;  /* 0x000420003c217984 */ /* 0x0010220000000800 */
[----:B------:R-:W-:Y:S01]  /*4470*/  ISETP.NE.AND P6, PT, R32, RZ, PT ;  /* 0x000000ff2000720c */ /* 0x000fe20003fc5270 */
[----:B------:R-:W-:-:S12]  /*4480*/  BSSY.RECONVERGENT B0, `(.L_x_8714) ;  /* 0x0000003000007945 */ /* 0x000fd80003800200 */
[----:B------:R-:W-:Y:S05]  /*4490*/  @!P6 BRA `(.L_x_8715) ;  /* 0x000000000004e947 */ /* 0x000fea0003800000 */
[----:B0-----:R0:W-:Y:S02]  /*44a0*/  REDG.E.ADD.F32.FTZ.RN.STRONG.GPU desc[UR16][R34.64+0x200], R33 ;  /* 0x00020021220079a6 */ /* 0x0011e4000c12f310 */
.L_x_8715:
[----:B------:R-:W-:Y:S05]  /*44b0*/  BSYNC.RECONVERGENT B0 ;  /* 0x0000000000007941 */ /* 0x000fea0003800200 */
.L_x_8714:
[----:B0-----:R0:W0:Y:S01]  /*44c0*/  LDS R33, [R61+0x4a0] ;  /* 0x0004a0003d217984 */ /* 0x0010220000000800 */
[----:B------:R-:W-:Y:S04]  /*44d0*/  BSSY.RECONVERGENT B0, `(.L_x_8716) ;  /* 0x0000003000007945 */ /* 0x000fe80003800200 */
[----:B------:R-:W-:Y:S05]  /*44e0*/  @!P3 BRA `(.L_x_8717) ;  /* 0x000000000004b947 */ /* 0x000fea0003800000 */
[----:B0-----:R0:W-:Y:S02]  /*44f0*/  REDG.E.ADD.F32.FTZ.RN.STRONG.GPU desc[UR16][R34.64+0x280], R33 ;  /* 0x00028021220079a6 */ /* 0x0011e4000c12f310 */
.L_x_8717:
[----:B------:R-:W-:Y:S05]  /*4500*/  BSYNC.RECONVERGENT B0 ;  /* 0x0000000000007941 */ /* 0x000fea0003800200 */
.L_x_8716:
[----:B0-----:R0:W0:Y:S01]  /*4510*/  LDS R33, [R62+0x520] ;  /* 0x000520003e217984 */ /* 0x0010220000000800 */
[----:B------:R-:W-:Y:S04]  /*4520*/  BSSY.RECONVERGENT B0, `(.L_x_8718) ;  /* 0x0000003000007945 */ /* 0x000fe80003800200 */
[----:B------:R-:W-:Y:S05]  /*4530*/  @!P4 BRA `(.L_x_8719) ;  /* 0x000000000004c947 */ /* 0x000fea0003800000 */
[----:B0-----:R0:W-:Y:S02]  /*4540*/  REDG.E.ADD.F32.FTZ.RN.STRONG.GPU desc[UR16][R34.64+0x300], R33 ;  /* 0x00030021220079a6 */ /* 0x0011e4000c12f310 */
.L_x_8719:
[----:B------:R-:W-:Y:S05]  /*4550*/  BSYNC.RECONVERGENT B0 ;  /* 0x0000000000007941 */ /* 0x000fea0003800200 */
.L_x_8718:
[----:B0-----:R0:W0:Y:S01]  /*4560*/  LDS R33, [R63+0x5a0] ;  /* 0x0005a0003f217984 */ /* 0x0010220000000800 */
[----:B------:R-:W-:Y:S04]  /*4570*/  BSSY.RECONVERGENT B0, `(.L_x_8720) ;  /* 0x0000003000007945 */ /* 0x000fe80003800200 */
[----:B------:R-:W-:Y:S05]  /*4580*/  @!P5 BRA `(.L_x_8721) ;  /* 0x000000000004d947 */ /* 0x000fea0003800000 */
[----:B0-----:R0:W-:Y:S02]  /*4590*/  REDG.E.ADD.F32.FTZ.RN.STRONG.GPU desc[UR16][R34.64+0x380], R33 ;  /* 0x00038021220079a6 */ /* 0x0011e4000c12f310 */
.L_x_8721:
[----:B------:R-:W-:Y:S05]  /*45a0*/  BSYNC.RECONVERGENT B0 ;  /* 0x0000000000007941 */ /* 0x000fea0003800200 */
.L_x_8720:
[----:B------:R-:W-:Y:S01]  /*45b0*/  FFMA.FTZ R154, R98, R169, R161 ;  /* 0x000000a9629a7223 */ /* 0x000fe200000100a1 */
[----:B------:R-:W5:Y:S01]  /*45c0*/  SHFL.DOWN PT, R32, R165, 0x1, 0x1f ;  /* 0x08201f00a5207f89 */ /* 0x000f6200000e0000 */
[----:B------:R-:W-:Y:S01]  /*45d0*/  ISETP.GT.AND P3, PT, R83, 0x1e, PT ;  /* 0x0000001e5300780c */ /* 0x000fe20003f64270 */
[C---:B------:R-:W-:Y:S01]  /*45e0*/  FMUL.FTZ R138, R136.reuse, R181 ;  /* 0x000000b5888a7220 */ /* 0x040fe20000410000 */
[----:B------:R-:W-:Y:S01]  /*45f0*/  FMUL.FTZ R124, R136, R183 ;  /* 0x000000b7887c7220 */ /* 0x000fe20000410000 */
[----:B0-----:R-:W0:Y:S01]  /*4600*/  SHFL.DOWN PT, R33, R154, 0x1, 0x1f ;  /* 0x08201f009a217f89 */ /* 0x001e2200000e0000 */
[----:B------:R-:W-:Y:S01]  /*4610*/  FMUL.FTZ R146, R146, R181 ;  /* 0x000000b592927220 */ /* 0x000fe20000410000 */
[----:B------:R-:W-:Y:S01]  /*4620*/  FMUL.FTZ R138, R149, R138 ;  /* 0x0000008a958a7220 */ /* 0x000fe20000410000 */
[----:B----4-:R-:W-:Y:S01]  /*4630*/  FMUL.FTZ R34, R143, R183 ;  /* 0x000000b78f227220 */ /* 0x010fe20000410000 */
[----:B------:R-:W-:Y:S01]  /*4640*/  FMUL.FTZ R124, R151, R124 ;  /* 0x0000007c977c7220 */ /* 0x000fe20000410000 */
[----:B------:R-:W-:Y:S01]  /*4650*/  FMUL.FTZ R144, R144, R185 ;  /* 0x000000b990907220 */ /* 0x000fe20000410000 */
[----:B------:R-:W-:Y:S01]  /*4660*/  FMUL.FTZ R142, R142, R159 ;  /* 0x0000009f8e8e7220 */ /* 0x000fe20000410000 */
[-C--:B------:R-:W-:Y:S01]  /*4670*/  FFMA.FTZ R115, R114, R34.reuse, R115 ;  /* 0x0000002272737223 */ /* 0x080fe20000010073 */
[----:B------:R-:W-:Y:S01]  /*4680*/  FFMA.FTZ R124, R99, R34, R124 ;  /* 0x00000022637c7223 */ /* 0x000fe2000001007c */
[-C--:B------:R-:W-:Y:S01]  /*4690*/  FMUL.FTZ R34, R141, R156.reuse ;  /* 0x0000009c8d227220 */ /* 0x080fe20000410000 */
[C---:B------:R-:W-:Y:S01]  /*46a0*/  FMUL.FTZ R150, R136.reuse, R157 ;  /* 0x0000009d88967220 */ /* 0x040fe20000410000 */
        /* <DEDUP_REMOVED lines=8> */
[----:B------:R-:W-:Y:S01]  /*4730*/  FMUL.FTZ R2, R2, R159 ;  /* 0x0000009f02027220 */ /* 0x000fe20000410000 */
[----:B-----5:R-:W-:Y:S01]  /*4740*/  @!P3 FADD.FTZ R165, R165, R32 ;  /* 0x00000020a5a5b221 */ /* 0x020fe20000010000 */
[----:B------:R-:W-:Y:S01]  /*4750*/  FMUL.FTZ R152, R139, R152 ;  /* 0x000000988b987220 */ /* 0x000fe20000410000 */
[----:B------:R-:W-:Y:S01]  /*4760*/  FFMA.FTZ R150, R103, R140, R150 ;  /* 0x0000008c67967223 */ /* 0x000fe20000010096 */
[----:B------:R-:W-:Y:S01]  /*4770*/  FFMA.FTZ R156, R95, R34, R156 ;  /* 0x000000225f9c7223 */ /* 0x000fe2000001009c */
[----:B0-----:R-:W-:Y:S01]  /*4780*/  @!P3 FADD.FTZ R154, R154, R33 ;  /* 0x000000219a9ab221 */ /* 0x001fe20000010000 */
[----:B------:R-:W0:Y:S01]  /*4790*/  SHFL.DOWN PT, R32, R165, 0x2, 0x1f ;  /* 0x08401f00a5207f89 */ /* 0x000e2200000e0000 */
[----:B------:R-:W-:Y:S01]  /*47a0*/  ISETP.GT.AND P3, PT, R83, 0x1d, PT ;  /* 0x0000001d5300780c */ /* 0x000fe20003f64270 */
[----:B------:R-:W-:Y:S01]  /*47b0*/  BSSY.RECONVERGENT B0, `(.L_x_8722) ;  /* 0x0000039000007945 */ /* 0x000fe20003800200 */
[----:B------:R-:W-:Y:S01]  /*47c0*/  FFMA.FTZ R117, R112, R144, R117 ;  /* 0x0000009070757223 */ /* 0x000fe20000010075 */
[----:B------:R-:W4:Y:S01]  /*47d0*/  SHFL.DOWN PT, R33, R154, 0x2, 0x1f ;  /* 0x08401f009a217f89 */ /* 0x000f2200000e0000 */
[----:B------:R-:W-:Y:S01]  /*47e0*/  FADD.FTZ R89, R124, R89 ;  /* 0x000000597c597221 */ /* 0x000fe20000010000 */
[----:B------:R-:W-:Y:S01]  /*47f0*/  FFMA.FTZ R123, R118, R140, R123 ;  /* 0x0000008c767b7223 */ /* 0x000fe2000001007b */
[----:B------:R-:W-:Y:S01]  /*4800*/  FFMA.FTZ R111, R110, R34, R111 ;  /* 0x000000226e6f7223 */ /* 0x000fe2000001006f */
[----:B------:R-:W-:Y:S01]  /*4810*/  FADD.FTZ R87, R150, R87 ;  /* 0x0000005796577221 */ /* 0x000fe20000010000 */
[----:B------:R-:W-:Y:S01]  /*4820*/  FFMA.FTZ R121, R120, R148, R121 ;  /* 0x0000009478797223 */ /* 0x000fe20000010079 */
[----:B------:R-:W-:Y:S01]  /*4830*/  FFMA.FTZ R109, R108, R142, R109 ;  /* 0x0000008e6c6d7223 */ /* 0x000fe2000001006d */
[----:B------:R-:W-:-:S03]  /*4840*/  FADD.FTZ R91, R156, R91 ;  /* 0x0000005b9c5b7221 */ /* 0x000fc60000010000 */
[----:B0-----:R-:W-:Y:S01]  /*4850*/  @!P3 FADD.FTZ R165, R165, R32 ;  /* 0x00000020a5a5b221 */ /* 0x001fe20000010000 */
[----:B----4-:R-:W-:-:S04]  /*4860*/  @!P3 FADD.FTZ R154, R154, R33 ;  /* 0x000000219a9ab221 */ /* 0x010fc80000010000 */
[----:B------:R-:W0:Y:S01]  /*4870*/  SHFL.DOWN PT, R32, R165, 0x4, 0x1f ;  /* 0x08801f00a5207f89 */ /* 0x000e2200000e0000 */
[----:B------:R-:W-:-:S03]  /*4880*/  ISETP.GT.AND P3, PT, R83, 0x1b, PT ;  /* 0x0000001b5300780c */ /* 0x000fc60003f64270 */
[----:B------:R-:W4:Y:S10]  /*4890*/  SHFL.DOWN PT, R33, R154, 0x4, 0x1f ;  /* 0x08801f009a217f89 */ /* 0x000f3400000e0000 */
[----:B0-----:R-:W-:Y:S01]  /*48a0*/  @!P3 FADD.FTZ R165, R165, R32 ;  /* 0x00000020a5a5b221 */ /* 0x001fe20000010000 */
[----:B----4-:R-:W-:-:S04]  /*48b0*/  @!P3 FADD.FTZ R154, R154, R33 ;  /* 0x000000219a9ab221 */ /* 0x010fc80000010000 */
[----:B------:R-:W0:Y:S01]  /*48c0*/  SHFL.DOWN PT, R32, R165, 0x8, 0x1f ;  /* 0x09001f00a5207f89 */ /* 0x000e2200000e0000 */
[----:B------:R-:W-:-:S03]  /*48d0*/  ISETP.GT.AND P3, PT, R83, 0x17, PT ;  /* 0x000000175300780c */ /* 0x000fc60003f64270 */
[----:B------:R-:W4:Y:S10]  /*48e0*/  SHFL.DOWN PT, R33, R154, 0x8, 0x1f ;  /* 0x09001f009a217f89 */ /* 0x000f3400000e0000 */
[----:B0-----:R-:W-:Y:S01]  /*48f0*/  @!P3 FADD.FTZ R165, R165, R32 ;  /* 0x00000020a5a5b221 */ /* 0x001fe20000010000 */
[----:B------:R-:W-:Y:S01]  /*4900*/  FMUL.FTZ R32, R136, R185 ;  /* 0x000000b988207220 */ /* 0x000fe20000410000 */
[----:B----4-:R-:W-:-:S03]  /*4910*/  @!P3 FADD.FTZ R154, R154, R33 ;  /* 0x000000219a9ab221 */ /* 0x010fc60000010000 */
[----:B------:R-:W0:Y:S01]  /*4920*/  SHFL.DOWN PT, R158, R165, 0x10, 0x1f ;  /* 0x0a001f00a59e7f89 */ /* 0x000e2200000e0000 */
[----:B------:R-:W-:Y:S01]  /*4930*/  ISETP.NE.AND P3, PT, R83, RZ, PT ;  /* 0x000000ff5300720c */ /* 0x000fe20003f65270 */
[----:B------:R-:W-:Y:S01]  /*4940*/  FMUL.FTZ R32, R153, R32 ;  /* 0x0000002099207220 */ /* 0x000fe20000410000 */
[----:B------:R-:W-:Y:S01]  /*4950*/  FFMA.FTZ R33, R101, R146, R138 ;  /* 0x0000009265217223 */ /* 0x000fe2000001008a */
[----:B------:R-:W4:Y:S01]  /*4960*/  SHFL.DOWN PT, R35, R154, 0x10, 0x1f ;  /* 0x0a001f009a237f89 */ /* 0x000f2200000e0000 */
[----:B------:R-:W-:Y:S01]  /*4970*/  FMUL.FTZ R138, R136, R3 ;  /* 0x00000003888a7220 */ /* 0x000fe20000410000 */
[----:B------:R-:W-:Y:S01]  /*4980*/  FFMA.FTZ R3, R97, R144, R32 ;  /* 0x0000009061037223 */ /* 0x000fe20000010020 */
[----:B------:R-:W-:Y:S01]  /*4990*/  FADD.FTZ R102, R33, R102 ;  /* 0x0000006621667221 */ /* 0x000fe20000010000 */
[----:B------:R-:W-:Y:S01]  /*49a0*/  FMUL.FTZ R146, R147, R155 ;  /* 0x0000009b93927220 */ /* 0x000fe20000410000 */
[----:B------:R-:W-:Y:S01]  /*49b0*/  FMUL.FTZ R138, R125, R138 ;  /* 0x0000008a7d8a7220 */ /* 0x000fe20000410000 */
[----:B------:R-:W-:Y:S01]  /*49c0*/  FADD.FTZ R104, R3, R104 ;  /* 0x0000006803687221 */ /* 0x000fe20000010000 */
[----:B------:R-:W-:Y:S01]  /*49d0*/  FFMA.FTZ R3, R93, R142, R2 ;  /* 0x0000008e5d037223 */ /* 0x000fe20000010002 */
[-C--:B------:R-:W-:Y:S01]  /*49e0*/  FFMA.FTZ R152, R107, R146.reuse, R152 ;  /* 0x000000926b987223 */ /* 0x080fe20000010098 */
[----:B------:R-:W-:-:S02]  /*49f0*/  FFMA.FTZ R119, R122, R146, R119 ;  /* 0x000000927a777223 */ /* 0x000fc40000010077 */
[----:B------:R-:W-:Y:S01]  /*4a00*/  FADD.FTZ R106, R3, R106 ;  /* 0x0000006a036a7221 */ /* 0x000fe20000010000 */
[----:B------:R-:W-:Y:S01]  /*4a10*/  FADD.FTZ R85, R152, R85 ;  /* 0x0000005598557221 */ /* 0x000fe20000010000 */
[----:B0-----:R-:W-:Y:S01]  /*4a20*/  FADD.FTZ R32, R165, R158 ;  /* 0x0000009ea5207221 */ /* 0x001fe20000010000 */
[----:B----4-:R-:W-:Y:S01]  /*4a30*/  FADD.FTZ R33, R154, R35 ;  /* 0x000000239a217221 */ /* 0x010fe20000010000 */
        /* <DEDUP_REMOVED lines=16> */
.L_x_8723:
[----:B------:R-:W-:Y:S05]  /*4b40*/  BSYNC.RECONVERGENT B0 ;  /* 0x0000000000007941 */ /* 0x000fea0003800200 */
.L_x_8722:
[----:B------:R-:W-:-:S04]  /*4b50*/  UIADD3 UR4, UPT, UPT, UR4, 0x1, URZ ;  /* 0x0000000104047890 */ /* 0x000fc8000fffe0ff */
[----:B------:R-:W-:-:S09]  /*4b60*/  UISETP.GE.AND UP0, UPT, UR4, UR11, UPT ;  /* 0x0000000b0400728c */ /* 0x000fd2000bf06270 */
[----:B------:R-:W-:Y:S05]  /*4b70*/  BRA.U !UP0, `(.L_x_8724) ;  /* 0xffffffe108dc7547 */ /* 0x000fea000b83ffff */
.L_x_8702:
[----:B------:R-:W-:Y:S01]  /*4b80*/  BAR.SYNC.DEFER_BLOCKING 0x0 ;  /* 0x0000000000007b1d */ /* 0x000fe20000010000 */
[----:B------:R-:W-:Y:S02]  /*4b90*/  F2FP.BF16.F32.PACK_AB R109, R111, R109 ;  /* 0x0000006d6f6d723e */ /* 0x000fe400000010ff */
[----:B------:R-:W-:Y:S02]  /*4ba0*/  F2FP.BF16.F32.PACK_AB R115, R115, R117 ;  /* 0x000000757373723e */ /* 0x000fe400000010ff */
[----:B------:R-:W-:-:S03]  /*4bb0*/  F2FP.BF16.F32.PACK_AB R113, R123, R113 ;  /* 0x000000717b71723e */ /* 0x000fc600000010ff */
[----:B------:R-:W4:Y:S01]  /*4bc0*/  LDC.64 R92, c[0x0][0x4f8] ;  /* 0x00013e00ff5c7b82 */ /* 0x000f220000000a00 */
[----:B------:R-:W-:Y:S01]  /*4bd0*/  F2FP.BF16.F32.PACK_AB R119, R119, R121 ;  /* 0x000000797777723e */ /* 0x000fe200000010ff */
[----:B------:R-:W5:Y:S01]  /*4be0*/  LDCU.64 UR6, c[0x0][0x500] ;  /* 0x0000a000ff0677ac */ /* 0x000f620008000a00 */
[----:B------:R-:W-:Y:S02]  /*4bf0*/  PRMT R0, R109, 0x7632, R0 ;  /* 0x000076326d007816 */ /* 0x000fe40000000000 */
[----:B------:R-:W-:Y:S01]  /*4c00*/  PRMT R2, R115, 0x7632, R2 ;  /* 0x0000763273027816 */ /* 0x000fe20000000002 */
[----:B------:R-:W1:Y:S01]  /*4c10*/  LDCU.64 UR8, c[0x0][0x550] ;  /* 0x0000aa00ff0877ac */ /* 0x000e620008000a00 */
        /* <DEDUP_REMOVED lines=14> */
[----:B0-----:R-:W-:-:S03]  /*4d00*/  HFMA2 R5, -RZ, RZ, 0, 0 ;  /* 0x00000000ff057431 */ /* 0x001fc600000001ff */
[----:B------:R-:W-:Y:S04]  /*4d10*/  LDS.U16 R21, [R76+0x40] ;  /* 0x000040004c157984 */ /* 0x000fe80000000400 */
[----:B------:R-:W-:Y:S04]  /*4d20*/  LDS.U16 R23, [R74+0x80] ;  /* 0x000080004a177984 */ /* 0x000fe80000000400 */
[----:B------:R-:W-:Y:S01]  /*4d30*/  LDS.U16 R25, [R82+0xc0] ;  /* 0x0000c00052197984 */ /* 0x000fe20000000400 */
[----:B----4-:R-:W-:-:S03]  /*4d40*/  IMAD.WIDE.U32 R2, R92, UR18, R4 ;  /* 0x000000125c027c25 */ /* 0x010fc6000f8e0004 */
[----:B------:R-:W-:Y:S01]  /*4d50*/  LDS.U16 R27, [R81+0x100] ;  /* 0x00010000511b7984 */ /* 0x000fe20000000400 */
[----:B------:R-:W-:-:S03]  /*4d60*/  IMAD R3, R93, UR18, R3 ;  /* 0x000000125d037c24 */ /* 0x000fc6000f8e0203 */
[----:B------:R-:W-:Y:S01]  /*4d70*/  LDS.U16 R29, [R80+0x140] ;  /* 0x00014000501d7984 */ /* 0x000fe20000000400 */
[----:B-----5:R-:W-:-:S03]  /*4d80*/  IMAD.WIDE.U32 R2, R37, UR6, R2 ;  /* 0x0000000625027c25 */ /* 0x020fc6000f8e0002 */
[----:B------:R-:W-:Y:S01]  /*4d90*/  LDS.U16 R31, [R79+0x180] ;  /* 0x000180004f1f7984 */ /* 0x000fe20000000400 */
[----:B------:R-:W-:Y:S01]  /*4da0*/  IMAD R0, R37, UR7, R3 ;  /* 0x0000000725007c24 */ /* 0x000fe2000f8e0203 */
[----:B------:R-:W-:Y:S01]  /*4db0*/  IADD3 R3, P1, PT, R54, R2, RZ ;  /* 0x0000000236037210 */ /* 0x000fe20007f3e0ff */
[----:B------:R-:W0:Y:S01]  /*4dc0*/  LDCU.64 UR6, c[0x0][0x560] ;  /* 0x0000ac00ff0677ac */ /* 0x000e220008000a00 */
[----:B------:R-:W-:Y:S03]  /*4dd0*/  LDS.U16 R33, [R78+0x1c0] ;  /* 0x0001c0004e217984 */ /* 0x000fe60000000400 */
[----:B------:R-:W-:Y:S01]  /*4de0*/  IMAD.X R0, RZ, RZ, R0, P1 ;  /* 0x000000ffff007224 */ /* 0x000fe200008e0600 */
[----:B------:R-:W-:Y:S01]  /*4df0*/  @!P0 STS [UR5+0x210], R75 ;  /* 0x0002104bff008988 */ /* 0x000fe20008000805 */
[----:B------:R-:W-:Y:S01]  /*4e00*/  BAR.SYNC.DEFER_BLOCKING 0x0 ;  /* 0x0000000000007b1d */ /* 0x000fe20000010000 */
[----:B-1----:R-:W-:-:S04]  /*4e10*/  LEA R2, P1, R3, UR8, 0x1 ;  /* 0x0000000803027c11 */ /* 0x002fc8000f8208ff */
[----:B------:R-:W-:Y:S02]  /*4e20*/  LEA.HI.X R3, R3, UR9, R0, 0x1, P1 ;  /* 0x0000000903037c11 */ /* 0x000fe400088f0c00 */
[----:B------:R-:W-:Y:S01]  /*4e30*/  F2FP.BF16.F32.PACK_AB R0, R91, R106 ;  /* 0x0000006a5b00723e */ /* 0x000fe200000010ff */
[----:B------:R-:W-:-:S03]  /*4e40*/  FADD.FTZ R106, R106, R73 ;  /* 0x000000496a6a7221 */ /* 0x000fc60000010000 */
[----:B------:R-:W-:Y:S01]  /*4e50*/  PRMT R20, R0, 0x7632, R20 ;  /* 0x0000763200147816 */ /* 0x000fe20000000014 */
[----:B------:R-:W-:-:S04]  /*4e60*/  FADD.FTZ R91, R106, R91 ;  /* 0x0000005b6a5b7221 */ /* 0x000fc80000010000 */
        /* <DEDUP_REMOVED lines=22> */
[----:B------:R1:W-:Y:S04]  /*4fd0*/  @!P5 STG.E.U16 desc[UR16][R2.64+0x180], R31 ;  /* 0x0001801f0200d986 */ /* 0x0003e8000c101510 */
[----:B------:R4:W-:Y:S01]  /*4fe0*/  @!P1 STG.E.U16 desc[UR16][R2.64+0x1c0], R33 ;  /* 0x0001c02102009986 */ /* 0x0009e2000c101510 */
[----:B------:R-:W-:Y:S08]  /*4ff0*/  BAR.SYNC.DEFER_BLOCKING 0x0 ;  /* 0x0000000000007b1d */ /* 0x000ff00000010000 */
[----:B-1----:R-:W1:Y:S01]  /*5000*/  LDC.64 R30, c[0x0][0x518] ;  /* 0x00014600ff1e7b82 */ /* 0x002e620000000a00 */
[----:B----4-:R-:W-:Y:S01]  /*5010*/  F2FP.BF16.F32.PACK_AB R3, R85, R100 ;  /* 0x000000645503723e */ /* 0x010fe200000010ff */
        /* <DEDUP_REMOVED lines=25> */
[----:B------:R-:W4:Y:S02]  /*51b0*/  LDCU.64 UR4, c[0x0][0x520] ;  /* 0x0000a400ff0477ac */ /* 0x000f240008000a00 */
[----:B----4-:R-:W-:-:S04]  /*51c0*/  IMAD.WIDE.U32 R2, R37, UR4, R2 ;  /* 0x0000000425027c25 */ /* 0x010fc8000f8e0002 */
[----:B------:R-:W-:Y:S01]  /*51d0*/  IMAD R0, R37, UR5, R3 ;  /* 0x0000000525007c24 */ /* 0x000fe2000f8e0203 */
        /* <DEDUP_REMOVED lines=31> */
.L_x_8700:
[----:B------:R-:W1:Y:S01]  /*53d0*/  LDC.64 R6, c[0x0][0x548] ;  /* 0x00015200ff067b82 */ /* 0x000e620000000a00 */
[----:B------:R-:W4:Y:S01]  /*53e0*/  S2R R13, SR_TID.X ;  /* 0x00000000000d7919 */ /* 0x000f220000002100 */
[----:B------:R-:W4:Y:S06]  /*53f0*/  LDCU UR7, c[0x0][0x38c] ;  /* 0x00007180ff0777ac */ /* 0x000f2c0008000800 */
[----:B------:R-:W0:Y:S01]  /*5400*/  LDC.64 R8, c[0x0][0x568] ;  /* 0x00015a00ff087b82 */ /* 0x000e220000000a00 */
[----:B-1----:R-:W-:-:S04]  /*5410*/  ISETP.NE.U32.AND P1, PT, R6, RZ, PT ;  /* 0x000000ff0600720c */ /* 0x002fc80003f25070 */
[----:B------:R-:W-:Y:S02]  /*5420*/  ISETP.NE.AND.EX P1, PT, R7, RZ, PT, P1 ;  /* 0x000000ff0700720c */ /* 0x000fe40003f25310 */
[----:B0-----:R-:W-:Y:S02]  /*5430*/  ISETP.NE.U32.AND P0, PT, R8, RZ, PT ;  /* 0x000000ff0800720c */ /* 0x001fe40003f05070 */
[----:B----4-:R-:W-:Y:S02]  /*5440*/  ISETP.GE.AND P2, PT, R13, UR7, PT ;  /* 0x000000070d007c0c */ /* 0x010fe4000bf46270 */
        /* <DEDUP_REMOVED lines=26> */
.L_x_8727:
[----:B------:R-:W-:Y:S05]  /*55f0*/  BSYNC.RECONVERGENT B0 ;  /* 0x0000000000007941 */ /* 0x000fea0003800200 */
.L_x_8726:
[----:B------:R-:W-:Y:S05]  /*5600*/  @!P0 BRA `(.L_x_8728) ;  /* 0x0000000000688947 */ /* 0x000fea0003800000 */
[----:B------:R-:W-:Y:S06]  /*5610*/  BAR.SYNC.DEFER_BLOCKING 0x0 ;  /* 0x0000000000007b1d */ /* 0x000fec0000010000 */
[----:B------:R-:W-:Y:S01]  /*5620*/  BSSY.RECONVERGENT B0, `(.L_x_8728) ;  /* 0x0000018000007945 */ /* 0x000fe20003800200 */
[----:B------:R-:W4:Y:S01]  /*5630*/  SHFL.DOWN P0, R0, R73, 0x1, 0x1f ;  /* 0x08201f0049007f89 */ /* 0x000f220000000000 */
[----:B01----:R-:W0:Y:S01]  /*5640*/  S2R R4, SR_LANEID ;  /* 0x0000000000047919 */ /* 0x003e220000000000 */
[----:B------:R-:W1:Y:S01]  /*5650*/  S2R R6, SR_TID.X ;  /* 0x0000000000067919 */ /* 0x000e620000002100 */
[----:B----4-:R-:W-:-:S05]  /*5660*/  @P0 FADD R0, R0, R73 ;  /* 0x0000004900000221 */ /* 0x010fca0000000000 */
[----:B------:R-:W4:Y:S01]  /*5670*/  SHFL.DOWN P0, R3, R0, 0x2, 0x1f ;  /* 0x08401f0000037f89 */ /* 0x000f220000000000 */
[----:B0-----:R-:W-:-:S13]  /*5680*/  ISETP.NE.AND P1, PT, R4, RZ, PT ;  /* 0x000000ff0400720c */ /* 0x001fda0003f25270 */
[----:B------:R-:W0:Y:S01]  /*5690*/  @!P1 S2R R7, SR_CgaCtaId ;  /* 0x0000000000079919 */ /* 0x000e220000008800 */
[----:B----4-:R-:W-:Y:S01]  /*56a0*/  @P0 FADD R3, R0, R3 ;  /* 0x0000000300030221 */ /* 0x010fe20000000000 */
[----:B------:R-:W-:-:S04]  /*56b0*/  @!P1 MOV R0, 0x400 ;  /* 0x0000040000009802 */ /* 0x000fc80000000f00 */
[----:B------:R-:W4:Y:S01]  /*56c0*/  SHFL.DOWN P0, R2, R3, 0x4, 0x1f ;  /* 0x08801f0003027f89 */ /* 0x000f220000000000 */
[----:B0-----:R-:W-:Y:S01]  /*56d0*/  @!P1 LEA R7, R7, R0, 0x18 ;  /* 0x0000000007079211 */ /* 0x001fe200078ec0ff */
[----:B----4-:R-:W-:-:S05]  /*56e0*/  @P0 FADD R2, R3, R2 ;  /* 0x0000000203020221 */ /* 0x010fca0000000000 */
        /* <DEDUP_REMOVED lines=11> */
.L_x_8729:
[----:B------:R-:W-:Y:S05]  /*57a0*/  BSYNC.RECONVERGENT B0 ;  /* 0x0000000000007941 */ /* 0x000fea0003800200 */
.L_x_8728:
        /* <DEDUP_REMOVED lines=13> */
.L_x_8731:
        /* <DEDUP_REMOVED lines=25> */
.L_x_8730:
[----:B------:R-:W-:Y:S05]  /*5a10*/  EXIT ;  /* 0x000000000000794d */ /* 0x000fea0003800000 */
.L_x_8732:
        /* <DEDUP_REMOVED lines=14> */
.L_x_10513:


//--------------------- .text._Z25selective_scan_bwd_kernelI32Selective_Scan_bwd_kernel_traitsILi32ELi8ELb0ELb1ELb0ELb1ELb0EN3c108BFloat16EfEEv12SSMParamsBwd --------------------------
	.section	.text._Z25selective_scan_bwd_kernelI32Selective_Scan_bwd_kernel_traitsILi32ELi8ELb0ELb1ELb0ELb1ELb0EN3c108BFloat16EfEEv12SSMParamsBwd,"ax",@progbits
	.align	128
        .global         _Z25selective_scan_bwd_kernelI32Selective_Scan_bwd_kernel_traitsILi32ELi8ELb0ELb1ELb0ELb1ELb0EN3c108BFloat16EfEEv12SSMParamsBwd
        .type           _Z25selective_scan_bwd_kernelI32Selective_Scan_bwd_kernel_traitsILi32ELi8ELb0ELb1ELb0ELb1ELb0EN3c108BFloat16EfEEv12SSMParamsBwd,@function
        .size           _Z25selective_scan_bwd_kernelI32Selective_Scan_bwd_kernel_traitsILi32ELi8ELb0ELb1ELb0ELb1ELb0EN3c108BFloat16EfEEv12SSMParamsBwd,(.L_x_10514 - _Z25selective_scan_bwd_kernelI32Selective_Scan_bwd_kernel_traitsILi32ELi8ELb0ELb1ELb0ELb1ELb0EN3c108BFloat16EfEEv12SSMParamsBwd)
        .other          _Z25selective_scan_bwd_kernelI32Selective_Scan_bwd_kernel_traitsILi32ELi8ELb0ELb1ELb0ELb1ELb0EN3c108BFloat16EfEEv12SSMParamsBwd,@"STO_CUDA_ENTRY STV_DEFAULT"
_Z25selective_scan_bwd_kernelI32Selective_Scan_bwd_kernel_traitsILi32ELi8ELb0ELb1ELb0ELb1ELb0EN3c108BFloat16EfEEv12SSMParamsBwd:
.text._Z25selective_scan_bwd_kernelI32Selective_Scan_bwd_kernel_traitsILi32ELi8ELb0ELb1ELb0ELb1ELb0EN3c108BFloat16EfEEv12SSMParamsBwd:
        /* <DEDUP_REMOVED lines=30> */
[----:B---3--:R-:W-:Y:S01]  /*01e0*/  IABS R2, R39 ;  /* 0x0000002700027213 */ /* 0x008fe20000000000 */
[----:B------:R-:W3:Y:S01]  /*01f0*/  LDC.64 R46, c[0x0][0x468] ;  /* 0x00011a00ff2e7b82 */ /* 0x000ee20000000a00 */
[----:B0-----:R-:W-:-:S07]  /*0200*/  IMAD.MOV.U32 R6, RZ, RZ, RZ ;  /* 0x000000ffff067224 */ /* 0x001fce00078e00ff */
[----:B----4-:R-:W0:Y:S01]  /*0210*/  LDC.64 R4, c[0x0][0x480] ;  /* 0x00012000ff047b82 */ /* 0x010e220000000a00 */
[----:B------:R-:W-:-:S05]  /*0220*/  IADD3 R10, PT, PT, RZ, -R7, RZ ;  /* 0x80000007ff0a7210 */ /* 0x000fca0007ffe0ff */
[----:B------:R-:W-:Y:S02]  /*0230*/  IMAD R3, R10, R9, RZ ;  /* 0x000000090a037224 */ /* 0x000fe400078e02ff */
[----:B------:R-:W4:Y:S02]  /*0240*/  LDC.64 R22, c[0x0][0x528] ;  /* 0x00014a00ff167b82 */ /* 0x000f240000000a00 */
[----:B------:R-:W-:-:S06]  /*0250*/  IMAD.HI.U32 R7, R7, R3, R6 ;  /* 0x0000000307077227 */ /* 0x000fcc00078e0006 */
[----:B------:R-:W4:Y:S01]  /*0260*/  LDC.64 R52, c[0x0][0x448] ;  /* 0x00011200ff347b82 */ /* 0x000f220000000a00 */
[----:B------:R-:W-:-:S05]  /*0270*/  IMAD.HI.U32 R7, R7, R2, RZ ;  /* 0x0000000207077227 */ /* 0x000fca00078e00ff */
[----:B------:R-:W-:Y:S02]  /*0280*/  IADD3 R0, PT, PT, -R7, RZ, RZ ;  /* 0x000000ff07007210 */ /* 0x000fe40007ffe1ff */
[----:B------:R-:W3:Y:S03]  /*0290*/  LDC.64 R20, c[0x0][0x4a8] ;  /* 0x00012a00ff147b82 */ /* 0x000ee60000000a00 */
[----:B------:R-:W-:-:S05]  /*02a0*/  IMAD R0, R9, R0, R2 ;  /* 0x0000000009007224 */ /* 0x000fca00078e0202 */
[----:B------:R-:W-:Y:S02]  /*02b0*/  ISETP.GT.U32.AND P2, PT, R9, R0, PT ;  /* 0x000000000900720c */ /* 0x000fe40003f44070 */
[----:B0-----:R-:W-:-:S04]  /*02c0*/  ISETP.NE.U32.AND P0, PT, R4, RZ, PT ;  /* 0x000000ff0400720c */ /* 0x001fc80003f05070 */
[----:B------:R-:W-:Y:S01]  /*02d0*/  ISETP.NE.AND.EX P0, PT, R5, RZ, PT, P0 ;  /* 0x000000ff0500720c */ /* 0x000fe20003f05300 */
[----:B------:R-:W-:-:S06]  /*02e0*/  UIMAD.WIDE.U32 UR6, UR18, UR12, URZ ;  /* 0x0000000c120672a5 */ /* 0x000fcc000f8e00ff */
[----:B------:R-:W-:Y:S01]  /*02f0*/  @!P2 IADD3 R0, PT, PT, R0, -R9, RZ ;  /* 0x800000090000a210 */ /* 0x000fe20007ffe0ff */
[----:B------:R-:W-:-:S03]  /*0300*/  UIMAD.WIDE.U32 UR4, UR18, UR8, URZ ;  /* 0x00000008120472a5 */ /* 0x000fc6000f8e00ff */
[----:B------:R-:W-:Y:S01]  /*0310*/  ISETP.GE.U32.AND P1, PT, R0, R9, PT ;  /* 0x000000090000720c */ /* 0x000fe20003f26070 */
[----:B------:R-:W-:Y:S01]  /*0320*/  UIMAD UR8, UR18, UR9, UR5 ;  /* 0x00000009120872a4 */ /* 0x000fe2000f8e0205 */
[----:B------:R-:W-:Y:S01]  /*0330*/  LOP3.LUT R4, R39, R8, RZ, 0x3c, !PT ;  /* 0x0000000827047212 */ /* 0x000fe200078e3cff */
[----:B------:R-:W0:Y:S01]  /*0340*/  @P0 LDC R0, c[0x0][0x384] ;  /* 0x0000e100ff000b82 */ /* 0x000e220000000800 */
[----:B------:R-:W-:Y:S02]  /*0350*/  @!P2 IADD3 R7, PT, PT, R7, 0x1, RZ ;  /* 0x000000010707a810 */ /* 0x000fe40007ffe0ff */
[----:B------:R-:W-:Y:S01]  /*0360*/  MOV R2, UR4 ;  /* 0x0000000400027c02 */ /* 0x000fe20008000f00 */
[----:B------:R-:W-:Y:S01]  /*0370*/  UIMAD UR4, UR18, UR13, UR7 ;  /* 0x0000000d120472a4 */ /* 0x000fe2000f8e0207 */
[----:B------:R-:W-:Y:S02]  /*0380*/  ISETP.GE.AND P3, PT, R4, RZ, PT ;  /* 0x000000ff0400720c */ /* 0x000fe40003f66270 */
[----:B------:R-:W-:Y:S01]  /*0390*/  MOV R4, UR6 ;  /* 0x0000000600047c02 */ /* 0x000fe20008000f00 */
[----:B------:R-:W2:Y:S01]  /*03a0*/  @P0 LDC R19, c[0x0][0x38c] ;  /* 0x0000e300ff130b82 */ /* 0x000ea20000000800 */
[----:B------:R-:W-:Y:S01]  /*03b0*/  MOV R5, UR7 ;  /* 0x0000000700057c02 */ /* 0x000fe20008000f00 */
[----:B------:R-:W1:Y:S01]  /*03c0*/  LDCU.64 UR6, c[0x0][0x498] ;  /* 0x00009300ff0677ac */ /* 0x000e620008000a00 */
[----:B------:R-:W-:Y:S01]  /*03d0*/  @P1 IADD3 R7, PT, PT, R7, 0x1, RZ ;  /* 0x0000000107071810 */ /* 0x000fe20007ffe0ff */
[----:B------:R-:W-:Y:S01]  /*03e0*/  IMAD.U32 R3, RZ, RZ, UR5 ;  /* 0x00000005ff037e24 */ /* 0x000fe2000f8e00ff */
[----:B------:R-:W-:Y:S01]  /*03f0*/  MOV R3, UR8 ;  /* 0x0000000800037c02 */ /* 0x000fe20008000f00 */
[----:B------:R-:W4:Y:S01]  /*0400*/  LDCU.64 UR8, c[0x0][0x3b0] ;  /* 0x00007600ff0877ac */ /* 0x000f220008000a00 */
[----:B------:R-:W-:-:S02]  /*0410*/  MOV R25, R7 ;  /* 0x0000000700197202 */ /* 0x000fc40000000f00 */
[----:B------:R-:W3:Y:S01]  /*0420*/  @P0 LDC.64 R6, c[0x0][0x480] ;  /* 0x00012000ff060b82 */ /* 0x000ee20000000a00 */
[----:B------:R-:W-:Y:S01]  /*0430*/  ISETP.NE.AND P2, PT, R8, RZ, PT ;  /* 0x000000ff0800720c */ /* 0x000fe20003f45270 */
[----:B------:R-:W-:Y:S02]  /*0440*/  IMAD.U32 R5, RZ, RZ, UR4 ;  /* 0x00000004ff057e24 */ /* 0x000fe4000f8e00ff */
[----:B------:R-:W-:Y:S02]  /*0450*/  @!P3 IMAD.MOV R25, RZ, RZ, -R25 ;  /* 0x000000ffff19b224 */ /* 0x000fe400078e0a19 */
[----:B0-----:R-:W-:Y:S01]  /*0460*/  @P0 IMAD R0, R0, UR18, R39 ;  /* 0x0000001200000c24 */ /* 0x001fe2000f8e0227 */
[----:B-1----:R-:W-:Y:S01]  /*0470*/  UIMAD.WIDE.U32 UR4, UR18, UR6, URZ ;  /* 0x00000006120472a5 */ /* 0x002fe2000f8e00ff */
[----:B------:R-:W-:-:S06]  /*0480*/  IMAD.WIDE.U32 R2, R39, UR10, R2 ;  /* 0x0000000a27027c25 */ /* 0x000fcc000f8e0002 */
[----:B------:R-:W-:Y:S01]  /*0490*/  @!P2 LOP3.LUT R25, RZ, R8, RZ, 0x33, !PT ;  /* 0x00000008ff19a212 */ /* 0x000fe200078e33ff */
[----:B------:R-:W-:Y:S01]  /*04a0*/  UIMAD UR5, UR18, UR7, UR5 ;  /* 0x00000007120572a4 */ /* 0x000fe2000f8e0205 */
[----:B------:R-:W-:Y:S01]  /*04b0*/  @P0 IMAD R0, R0, R17, RZ ;  /* 0x0000001100000224 */ /* 0x000fe200078e02ff */
[----:B----4-:R-:W-:Y:S01]  /*04c0*/  UIMAD.WIDE.U32 UR6, UR18, UR8, URZ ;  /* 0x00000008120672a5 */ /* 0x010fe2000f8e00ff */
[----:B------:R-:W-:Y:S01]  /*04d0*/  SHF.R.S32.HI R27, RZ, 0x1f, R25 ;  /* 0x0000001fff1b7819 */ /* 0x000fe20000011419 */
[----:B------:R-:W-:Y:S01]  /*04e0*/  IMAD R13, R39, UR11, R3 ;  /* 0x0000000b270d7c24 */ /* 0x000fe2000f8e0203 */
[----:B------:R-:W-:Y:S01]  /*04f0*/  LEA R9, R17, 0xffffff00, 0x8 ;  /* 0xffffff0011097811 */ /* 0x000fe200078e40ff */
[----:B------:R-:W-:Y:S01]  /*0500*/  IMAD.WIDE.U32 R4, R39, UR14, R4 ;  /* 0x0000000e27047c25 */ /* 0x000fe2000f8e0004 */
[----:B------:R-:W-:-:S03]  /*0510*/  UIMAD UR7, UR18, UR9, UR7 ;  /* 0x00000009120772a4 */ /* 0x000fc6000f8e0207 */
[----:B--2---:R-:W-:Y:S01]  /*0520*/  @P0 IMAD R3, R0, R19, RZ ;  /* 0x0000001300030224 */ /* 0x004fe200078e02ff */
[----:B------:R-:W-:Y:S01]  /*0530*/  CS2R R18, SRZ ;  /* 0x0000000000127805 */ /* 0x000fe2000001ff00 */
[----:B------:R-:W-:Y:S01]  /*0540*/  IMAD R0, R27, R14, RZ ;  /* 0x0000000e1b007224 */ /* 0x000fe200078e02ff */
[----:B------:R-:W-:Y:S01]  /*0550*/  IADD3 R44, P2, PT, R9, R2, RZ ;  /* 0x00000002092c7210 */ /* 0x000fe20007f5e0ff */
[----:B---3--:R-:W-:Y:S01]  /*0560*/  @P0 IMAD.WIDE R18, R3, 0x8, R6 ;  /* 0x0000000803120825 */ /* 0x008fe200078e0206 */
[----:B------:R-:W-:Y:S02]  /*0570*/  IADD3 R48, P3, PT, R9, R4, RZ ;  /* 0x0000000409307210 */ /* 0x000fe40007f7e0ff */
[----:B------:R-:W-:Y:S01]  /*0580*/  ISETP.GE.AND P1, PT, R17, 0x1, PT ;  /* 0x000000011100780c */ /* 0x000fe20003f26270 */
        /* <DEDUP_REMOVED lines=8> */
[----:B------:R-:W-:Y:S02]  /*0610*/  IADD3.X R4, PT, PT, R0, R13, RZ, P2, !PT ;  /* 0x0000000d00047210 */ /* 0x000fe400017fe4ff */
[----:B------:R-:W-:Y:S02]  /*0620*/  LEA R42, P0, R44, R42, 0x1 ;  /* 0x0000002a2c2a7211 */ /* 0x000fe400078008ff */
[----:B------:R-:W-:Y:S01]  /*0630*/  IADD3 R7, PT, PT, R5, R7, RZ ;  /* 0x0000000705077210 */ /* 0x000fe20007ffe0ff */
[C---:B------:R-:W-:Y:S01]  /*0640*/  IMAD.X R3, R0.reuse, 0x1, R11, P3 ;  /* 0x0000000100037824 */ /* 0x040fe200018e060b */
[----:B------:R-:W-:Y:S01]  /*0650*/  IADD3.X R51, PT, PT, R0, R51, RZ, P4, !PT ;  /* 0x0000003300337210 */ /* 0x000fe200027fe4ff */
[----:B------:R-:W-:Y:S01]  /*0660*/  IMAD.WIDE.U32 R16, R39, R20, RZ ;  /* 0x0000001427107225 */ /* 0x000fe200078e00ff */
[----:B------:R-:W-:-:S02]  /*0670*/  LEA.HI.X R44, R44, R43, R4, 0x1, P0 ;  /* 0x0000002b2c2c7211 */ /* 0x000fc400000f0c04 */
[----:B------:R-:W-:Y:S02]  /*0680*/  IADD3.X R0, PT, PT, R0, R7, RZ, P5, !PT ;  /* 0x0000000700007210 */ /* 0x000fe40002ffe4ff */
[----:B------:R-:W-:Y:S02]  /*0690*/  LEA R46, P0, R48, R46, 0x1 ;  /* 0x0000002e302e7211 */ /* 0x000fe400078008ff */
[----:B------:R-:W-:Y:S02]  /*06a0*/  LEA R50, P2, R2, R22, 0x1 ;  /* 0x0000001602327211 */ /* 0x000fe400078408ff */
[----:B------:R-:W-:Y:S01]  /*06b0*/  LEA R52, P3, R9, R52, 0x1 ;  /* 0x0000003409347211 */ /* 0x000fe200078608ff */
[----:B------:R-:W-:Y:S01]  /*06c0*/  HFMA2 R45, -RZ, RZ, 0, 0 ;  /* 0x00000000ff2d7431 */ /* 0x000fe200000001ff */
[----:B------:R-:W-:Y:S01]  /*06d0*/  LEA.HI.X R48, R48, R47, R3, 0x1, P0 ;  /* 0x0000002f30307211 */ /* 0x000fe200000f0c03 */
[----:B------:R-:W-:Y:S01]  /*06e0*/  IMAD R43, R39, R21, R17 ;  /* 0x00000015272b7224 */ /* 0x000fe200078e0211 */
[----:B------:R-:W-:-:S02]  /*06f0*/  LEA.HI.X R51, R2, R23, R51, 0x1, P2 ;  /* 0x0000001702337211 */ /* 0x000fc400010f0c33 */
        /* <DEDUP_REMOVED lines=28> */
[----:B------:R-:W-:-:S02]  /*08c0*/  SHF.L.U32 R3, R14, 0x3, RZ ;  /* 0x000000030e037819 */ /* 0x000fc400000006ff */
[C---:B------:R-:W-:Y:S01]  /*08d0*/  IADD3 R25, PT, PT, R14.reuse, 0x80, RZ ;  /* 0x000000800e197810 */ /* 0x040fe20007ffe0ff */
[C---:B------:R-:W-:Y:S01]  /*08e0*/  VIADD R29, R14.reuse, 0xc0 ;  /* 0x000000c00e1d7836 */ /* 0x040fe20000000000 */
[----:B------:R-:W-:Y:S01]  /*08f0*/  LOP3.LUT R5, R3, 0x1f00, RZ, 0xc0, !PT ;  /* 0x00001f0003057812 */ /* 0x000fe200078ec0ff */
[----:B------:R-:W-:Y:S01]  /*0900*/  IMAD R49, R39, UR9, R11 ;  /* 0x0000000927317c24 */ /* 0x000fe2000f8e020b */
[CC--:B------:R-:W-:Y:S01]  /*0910*/  LEA.HI R56, R14.reuse, R14.reuse, RZ, 0x1b ;  /* 0x0000000e0e387211 */ /* 0x0c0fe200078fd8ff */
[----:B------:R-:W-:Y:S01]  /*0920*/  IMAD.IADD R74, R9, 0x1, R33 ;  /* 0x00000001094a7824 */ /* 0x000fe200078e0221 */
        /* <DEDUP_REMOVED lines=12> */
[----:B------:R-:W-:Y:S02]  /*09f0*/  IADD3 R55, PT, PT, R14, 0x200, RZ ;  /* 0x000002000e377810 */ /* 0x000fe40007ffe0ff */
        /* <DEDUP_REMOVED lines=17> */
[----:B------:R-:W-:-:S07]  /*0b10*/  LOP3.LUT R73, R58, 0xe0, RZ, 0xfc, !PT ;  /* 0x000000e03a497812 */ /* 0x000fce00078efcff */
.L_x_8773:
        /* <DEDUP_REMOVED lines=9> */
[----:B------:R-:W-:Y:S02]  /*0bb0*/  IADD3.X R5, PT, PT, RZ, R48, RZ, P2, !PT ;  /* 0x00000030ff057210 */ /* 0x000fe400017fe4ff */
[----:B------:R-:W-:Y:S02]  /*0bc0*/  IADD3.X R23, PT, PT, RZ, R51, RZ, P3, !PT ;  /* 0x00000033ff177210 */ /* 0x000fe40001ffe4ff */
        /* <DEDUP_REMOVED lines=15> */
[-C--:B------:R-:W-:Y:S02]  /*0cc0*/  ISETP.GE.AND P6, PT, R73, R76.reuse, PT ;  /* 0x0000004c4900720c */ /* 0x080fe40003fc6270 */
[----:B------:R-:W-:Y:S01]  /*0cd0*/  PRMT R27, RZ, 0x7610, R27 ;  /* 0x00007610ff1b7816 */ /* 0x000fe2000000001b */
[----:B------:R-:W3:Y:S01]  /*0ce0*/  @!P0 LDG.E.U16 R21, desc[UR16][R2.64+0x40] ;  /* 0x0000401002158981 */ /* 0x000ee2000c1e1500 */
[----:B------:R-:W-:Y:S01]  /*0cf0*/  PRMT R28, RZ, 0x7610, R28 ;  /* 0x00007610ff1c7816 */ /* 0x000fe2000000001c */
        /* <DEDUP_REMOVED lines=11> */
[----:B------:R-:W-:-:S02]  /*0db0*/  ISETP.GE.AND P0, PT, R58, R76, PT ;  /* 0x0000004c3a00720c */ /* 0x000fc40003f06270 */
[----:B------:R-:W-:Y:S02]  /*0dc0*/  PRMT R30, RZ, 0x7610, R30 ;  /* 0x00007610ff1e7816 */ /* 0x000fe4000000001e */
[----:B------:R-:W-:Y:S02]  /*0dd0*/  PRMT R32, RZ, 0x7610, R32 ;  /* 0x00007610ff207816 */ /* 0x000fe40000000020 */
[C---:B0-----:R-:W-:Y:S01]  /*0de0*/  IADD3 R29, PT, PT, R80.reuse, 0x20, RZ ;  /* 0x00000020501d7810 */ /* 0x041fe20007ffe0ff */
[C---:B------:R-:W-:Y:S01]  /*0df0*/  VIADD R31, R80.reuse, 0x40 ;  /* 0x00000040501f7836 */ /* 0x040fe20000000000 */
[CC--:B------:R-:W-:Y:S01]  /*0e00*/  LEA.HI.SX32 R77, R80.reuse, R80.reuse, 0x1b ;  /* 0x00000050504d7211 */ /* 0x0c0fe200078fdaff */
[----:B------:R-:W-:Y:S01]  /*0e10*/  VIADD R33, R80, 0xc0 ;  /* 0x000000c050217836 */ /* 0x000fe20000000000 */
[-C--:B------:R-:W-:Y:S02]  /*0e20*/  LEA.HI.SX32 R29, R29, R80.reuse, 0x1b ;  /* 0x000000501d1d7211 */ /* 0x080fe400078fdaff */
[----:B------:R-:W-:-:S02]  /*0e30*/  LEA.HI.SX32 R31, R31, R80, 0x1b ;  /* 0x000000501f1f7211 */ /* 0x000fc400078fdaff */
[----:B------:R-:W-:Y:S02]  /*0e40*/  LEA R77, R77, UR5, 0x1 ;  /* 0x000000054d4d7c11 */ /* 0x000fe4000f8e08ff */
[----:B------:R-:W-:Y:S02]  /*0e50*/  LEA R78, R29, UR5, 0x1 ;  /* 0x000000051d4e7c11 */ /* 0x000fe4000f8e08ff */
[C---:B------:R-:W-:Y:S02]  /*0e60*/  IADD3 R3, PT, PT, R80.reuse, 0x60, RZ ;  /* 0x0000006050037810 */ /* 0x040fe40007ffe0ff */
        /* <DEDUP_REMOVED lines=15> */
[----:B------:R-:W-:Y:S01]  /*0f60*/  PRMT R29, RZ, 0x7610, R29 ;  /* 0x00007610ff1d7816 */ /* 0x000fe2000000001d */
[----:B--2---:R0:W-:Y:S04]  /*0f70*/  STS.U16 [R77], R0 ;  /* 0x000000004d007388 */ /* 0x0041e80000000400 */
[----:B---3--:R1:W-:Y:S01]  /*0f80*/  STS.U16 [R78+0x40], R21 ;  /* 0x000040154e007388 */ /* 0x0083e20000000400 */
[----:B0-----:R-:W-:-:S03]  /*0f90*/  SHF.L.U32 R0, R80, 0x3, RZ ;  /* 0x0000000350007819 */ /* 0x001fc600000006ff */
[----:B----4-:R-:W-:Y:S01]  /*0fa0*/  STS.U16 [R79+0x80], R20 ;  /* 0x000080144f007388 */ /* 0x010fe20000000400 */
[----:B------:R-:W-:-:S03]  /*0fb0*/  LEA.HI.SX32 R86, R0, R0, 0x1b ;  /* 0x0000000000567211 */ /* 0x000fc600078fdaff */
[----:B------:R0:W-:Y:S01]  /*0fc0*/  STS.U16 [R81+0xc0], R24 ;  /* 0x0000c01851007388 */ /* 0x0001e20000000400 */
[----:B-1----:R-:W-:Y:S02]  /*0fd0*/  PRMT R21, RZ, 0x7610, R21 ;  /* 0x00007610ff157816 */ /* 0x002fe40000000015 */
[----:B------:R-:W-:Y:S01]  /*0fe0*/  LEA R86, R86, UR5, 0x1 ;  /* 0x0000000556567c11 */ /* 0x000fe2000f8e08ff */
[----:B------:R1:W-:Y:S01]  /*0ff0*/  STS.U16 [R82+0x100], R25 ;  /* 0x0001001952007388 */ /* 0x0003e20000000400 */
[----:B------:R-:W-:-:S03]  /*1000*/  PRMT R0, RZ, 0x7610, R0 ;  /* 0x00007610ff007816 */ /* 0x000fc60000000000 */
[----:B------:R-:W-:Y:S01]  /*1010*/  STS.U16 [R83+0x140], R26 ;  /* 0x0001401a53007388 */ /* 0x000fe20000000400 */
[----:B0-----:R-:W-:-:S03]  /*1020*/  PRMT R24, RZ, 0x7610, R24 ;  /* 0x00007610ff187816 */ /* 0x001fc60000000018 */
[----:B------:R-:W-:Y:S01]  /*1030*/  STS.U16 [R84+0x180], R27 ;  /* 0x0001801b54007388 */ /* 0x000fe20000000400 */
[----:B-1----:R-:W-:-:S03]  /*1040*/  PRMT R25, RZ, 0x7610, R25 ;  /* 0x00007610ff197816 */ /* 0x002fc60000000019 */
        /* <DEDUP_REMOVED lines=38> */
[----:B------:R-:W3:Y:S04]  /*12b0*/  LDS.U16 R31, [R86+0x8] ;  /* 0x00000800561f7984 */ /* 0x000ee80000000400 */
[----:B------:R-:W4:Y:S04]  /*12c0*/  LDS.U16 R29, [R86+0xa] ;  /* 0x00000a00561d7984 */ /* 0x000f280000000400 */
[----:B------:R-:W4:Y:S04]  /*12d0*/  LDS.U16 R0, [R86+0xc] ;  /* 0x00000c0056007984 */ /* 0x000f280000000400 */
[----:B------:R-:W4:Y:S01]  /*12e0*/  LDS.U16 R25, [R86+0xe] ;  /* 0x00000e0056197984 */ /* 0x000f220000000400 */
[----:B------:R-:W-:Y:S01]  /*12f0*/  BAR.SYNC.DEFER_BLOCKING 0x0 ;  /* 0x0000000000007b1d */ /* 0x000fe20000010000 */
[----:B0-----:R-:W-:-:S02]  /*1300*/  PRMT R21, RZ, 0x7610, R21 ;  /* 0x00007610ff157816 */ /* 0x001fc40000000015 */
[----:B-1----:R-:W-:Y:S02]  /*1310*/  PRMT R24, RZ, 0x7610, R24 ;  /* 0x00007610ff187816 */ /* 0x002fe40000000018 */
        /* <DEDUP_REMOVED lines=12> */
[----:B--2---:R-:W-:-:S04]  /*13e0*/  IMAD.U32 R103, R26, 0x10000, RZ ;  /* 0x000100001a677824 */ /* 0x004fc800078e00ff */
[----:B-----5:R-:W-:-:S05]  /*13f0*/  FADD.FTZ R103, R103, R38 ;  /* 0x0000002667677221 */ /* 0x020fca0000010000 */
[----:B------:R-:W-:Y:S01]  /*1400*/  FSETP.GTU.FTZ.AND P4, PT, R103, 20, PT ;  /* 0x41a000006700780b */ /* 0x000fe20003f9c000 */
[----:B---3--:R-:W-:Y:S01]  /*1410*/  IMAD.U32 R31, R31, 0x10000, RZ ;  /* 0x000100001f1f7824 */ /* 0x008fe200078e00ff */
[----:B------:R-:W-:Y:S02]  /*1420*/  SHF.L.U32 R27, R27, 0x10, RZ ;  /* 0x000000101b1b7819 */ /* 0x000fe400000006ff */
[----:B------:R-:W-:Y:S02]  /*1430*/  SHF.L.U32 R95, R28, 0x10, RZ ;  /* 0x000000101c5f7819 */ /* 0x000fe400000006ff */
[----:B------:R-:W-:Y:S02]  /*1440*/  SHF.L.U32 R97, R30, 0x10, RZ ;  /* 0x000000101e617819 */ /* 0x000fe400000006ff */
[----:B----4-:R-:W-:Y:S01]  /*1450*/  SHF.L.U32 R29, R29, 0x10, RZ ;  /* 0x000000101d1d7819 */ /* 0x010fe200000006ff */
[--C-:B------:R-:W-:Y:S01]  /*1460*/  FADD.FTZ R102, R27, R38.reuse ;  /* 0x000000261b667221 */ /* 0x100fe20000010000 */
[--C-:B------:R-:W-:Y:S01]  /*1470*/  FADD.FTZ R95, R95, R38.reuse ;  /* 0x000000265f5f7221 */ /* 0x100fe20000010000 */
[--C-:B------:R-:W-:Y:S01]  /*1480*/  FADD.FTZ R97, R97, R38.reuse ;  /* 0x0000002661617221 */ /* 0x100fe20000010000 */
[--C-:B------:R-:W-:Y:S01]  /*1490*/  FADD.FTZ R98, R31, R38.reuse ;  /* 0x000000261f627221 */ /* 0x100fe20000010000 */
[----:B------:R-:W-:Y:S01]  /*14a0*/  FADD.FTZ R99, R29, R38 ;  /* 0x000000261d637221 */ /* 0x000fe20000010000 */
[----:B------:R-:W-:Y:S01]  /*14b0*/  SHF.L.U32 R101, R0, 0x10, RZ ;  /* 0x0000001000657819 */ /* 0x000fe200000006ff */
[----:B------:R-:W-:Y:S01]  /*14c0*/  BSSY.RECONVERGENT B0, `(.L_x_8734) ;  /* 0x000003f000007945 */ /* 0x000fe20003800200 */
[----:B------:R-:W-:Y:S01]  /*14d0*/  HFMA2 R94, -RZ, RZ, 0, 0 ;  /* 0x00000000ff5e7431 */ /* 0x000fe200000001ff */
[----:B------:R-:W-:-:S02]  /*14e0*/  PRMT R96, RZ, 0x7610, R96 ;  /* 0x00007610ff607816 */ /* 0x000fc40000000060 */
[----:B------:R-:W-:Y:S02]  /*14f0*/  CS2R R90, SRZ ;  /* 0x00000000005a7805 */ /* 0x000fe4000001ff00 */
[----:B------:R-:W-:Y:S02]  /*1500*/  MOV R87, RZ ;  /* 0x000000ff00577202 */ /* 0x000fe40000000f00 */
[----:B------:R-:W-:Y:S02]  /*1510*/  CS2R R92, SRZ ;  /* 0x00000000005c7805 */ /* 0x000fe4000001ff00 */
[----:B------:R-:W-:Y:S01]  /*1520*/  FSETP.GTU.FTZ.AND P5, PT, R102, 20, PT ;  /* 0x41a000006600780b */ /* 0x000fe20003fbc000 */
[----:B------:R-:W-:Y:S01]  /*1530*/  IMAD.U32 R100, R100, 0x10000, RZ ;  /* 0x0001000064647824 */ /* 0x000fe200078e00ff */
[----:B------:R-:W-:Y:S01]  /*1540*/  FSETP.GTU.FTZ.AND P0, PT, R95, 20, PT ;  /* 0x41a000005f00780b */ /* 0x000fe20003f1c000 */
[----:B------:R-:W-:Y:S01]  /*1550*/  FADD.FTZ R101, R101, R38 ;  /* 0x0000002665657221 */ /* 0x000fe20000010000 */
[----:B------:R-:W-:-:S02]  /*1560*/  FSETP.GTU.FTZ.AND P1, PT, R97, 20, PT ;  /* 0x41a000006100780b */ /* 0x000fc40003f3c000 */
[----:B------:R-:W-:Y:S02]  /*1570*/  FSETP.GTU.FTZ.AND P2, PT, R98, 20, PT ;  /* 0x41a000006200780b */ /* 0x000fe40003f5c000 */
[----:B------:R-:W-:Y:S02]  /*1580*/  FSETP.GTU.FTZ.AND P3, PT, R99, 20, PT ;  /* 0x41a000006300780b */ /* 0x000fe40003f7c000 */
        /* <DEDUP_REMOVED lines=13> */
[----:B------:R1:W1:Y:S04]  /*1660*/  LDS.U16 R111, [R86+0x6] ;  /* 0x00000600566f7984 */ /* 0x0002680000000400 */
[----:B------:R0:W1:Y:S04]  /*1670*/  LDS.U16 R24, [R86+0x8] ;  /* 0x0000080056187984 */ /* 0x0000680000000400 */
[----:B------:R0:W1:Y:S04]  /*1680*/  LDS.U16 R23, [R86+0xa] ;  /* 0x00000a0056177984 */ /* 0x0000680000000400 */
[----:B------:R1:W1:Y:S04]  /*1690*/  LDS.U16 R22, [R86+0xc] ;  /* 0x00000c0056167984 */ /* 0x0002680000000400 */
[----:B------:R1:W1:Y:S01]  /*16a0*/  LDS.U16 R21, [R86+0xe] ;  /* 0x00000e0056157984 */ /* 0x0002620000000400 */
[----:B0-----:R-:W-:Y:S01]  /*16b0*/  CS2R R88, SRZ ;  /* 0x0000000000587805 */ /* 0x001fe2000001ff00 */
        /* <DEDUP_REMOVED lines=31> */
.L_x_8735:
[----:B------:R-:W-:Y:S05]  /*18b0*/  BSYNC.RECONVERGENT B0 ;  /* 0x0000000000007941 */ /* 0x000fea0003800200 */
.L_x_8734:
[----:B--2---:R-:W-:Y:S01]  /*18c0*/  SHF.L.U32 R0, R37, 0x10, RZ ;  /* 0x0000001025007819 */ /* 0x004fe200000006ff */
[----:B------:R-:W-:Y:S01]  /*18d0*/  BSSY.RECONVERGENT B0, `(.L_x_8736) ;  /* 0x0000026000007945 */ /* 0x000fe20003800200 */
[----:B------:R-:W-:Y:S01]  /*18e0*/  FSETP.GTU.FTZ.AND P4, PT, R101, 20, PT ;  /* 0x41a000006500780b */ /* 0x000fe20003f9c000 */
[----:B------:R-:W-:Y:S01]  /*18f0*/  IMAD.U32 R105, R105, 0x10000, RZ ;  /* 0x0001000069697824 */ /* 0x000fe200078e00ff */
[----:B------:R-:W-:Y:S01]  /*1900*/  SHF.L.U32 R104, R104, 0x10, RZ ;  /* 0x0000001068687819 */ /* 0x000fe200000006ff */
[----:B------:R-:W-:Y:S01]  /*1910*/  FADD.FTZ R106, R27, R38 ;  /* 0x000000261b6a7221 */ /* 0x000fe20000010000 */
[----:B---3--:R-:W-:Y:S01]  /*1920*/  SHF.L.U32 R108, R108, 0x10, RZ ;  /* 0x000000106c6c7819 */ /* 0x008fe200000006ff */
[----:B------:R-:W-:Y:S01]  /*1930*/  FFMA.FTZ R45, R0, R100, R45 ;  /* 0x00000064002d7223 */ /* 0x000fe2000001002d */
[----:B------:R-:W-:Y:S07]  /*1940*/  @P5 BRA `(.L_x_8737) ;  /* 0x0000000000785947 */ /* 0x000fee0003800000 */
        /* <DEDUP_REMOVED lines=30> */
.L_x_8737:
[----:B------:R-:W-:Y:S05]  /*1b30*/  BSYNC.RECONVERGENT B0 ;  /* 0x0000000000007941 */ /* 0x000fea0003800200 */
.L_x_8736:
[----:B----4-:R-:W-:Y:S02]  /*1b40*/  IMAD.U32 R107, R107, 0x10000, RZ ;  /* 0x000100006b6b7824 */ /* 0x010fe400078e00ff */
[----:B------:R-:W-:Y:S01]  /*1b50*/  FFMA.FTZ R26, R108, R105, R45 ;  /* 0x000000696c1a7223 */ /* 0x000fe2000001002d */
[----:B------:R-:W-:Y:S01]  /*1b60*/  BSSY.RECONVERGENT B0, `(.L_x_8738) ;  /* 0x0000025000007945 */ /* 0x000fe20003800200 */
[----:B------:R-:W-:Y:S02]  /*1b70*/  FSETP.GTU.FTZ.AND P5, PT, R106, 20, PT ;  /* 0x41a000006a00780b */ /* 0x000fe40003fbc000 */
[----:B------:R-:W-:Y:S01]  /*1b80*/  SHF.L.U32 R110, R110, 0x10, RZ ;  /* 0x000000106e6e7819 */ /* 0x000fe200000006ff */
[----:B------:R-:W-:Y:S01]  /*1b90*/  FFMA.FTZ R28, R107, R104, R26 ;  /* 0x000000686b1c7223 */ /* 0x000fe2000001001a */
[----:B------:R-:W-:Y:S02]  /*1ba0*/  SHF.L.U32 R109, R109, 0x10, RZ ;  /* 0x000000106d6d7819 */ /* 0x000fe400000006ff */
[----:B-1----:R-:W-:Y:S01]  /*1bb0*/  SHF.L.U32 R111, R111, 0x10, RZ ;  /* 0x000000106f6f7819 */ /* 0x002fe200000006ff */
        /* <DEDUP_REMOVED lines=31> */
.L_x_8739:
[----:B------:R-:W-:Y:S05]  /*1db0*/  BSYNC.RECONVERGENT B0 ;  /* 0x0000000000007941 */ /* 0x000fea0003800200 */
.L_x_8738:
        /* <DEDUP_REMOVED lines=32> */
.L_x_8741:
[----:B------:R-:W-:Y:S05]  /*1fc0*/  BSYNC.RECONVERGENT B0 ;  /* 0x0000000000007941 */ /* 0x000fea0003800200 */
.L_x_8740:
        /* <DEDUP_REMOVED lines=32> */
.L_x_8743:
[----:B------:R-:W-:Y:S05]  /*21d0*/  BSYNC.RECONVERGENT B0 ;  /* 0x0000000000007941 */ /* 0x000fea0003800200 */
.L_x_8742:
        /* <DEDUP_REMOVED lines=32> */
.L_x_8745:
[----:B------:R-:W-:Y:S05]  /*23e0*/  BSYNC.RECONVERGENT B0 ;  /* 0x0000000000007941 */ /* 0x000fea0003800200 */
.L_x_8744:
        /* <DEDUP_REMOVED lines=32> */
.L_x_8747:
[----:B------:R-:W-:Y:S05]  /*25f0*/  BSYNC.RECONVERGENT B0 ;  /* 0x0000000000007941 */ /* 0x000fea0003800200 */
.L_x_8746:
        /* <DEDUP_REMOVED lines=32> */
.L_x_8749:
[----:B------:R-:W-:Y:S05]  /*2800*/  BSYNC.RECONVERGENT B0 ;  /* 0x0000000000007941 */ /* 0x000fea0003800200 */
.L_x_8748:
[----:B------:R-:W0:Y:S01]  /*2810*/  LDCU UR4, c[0x0][0x38c] ;  /* 0x00007180ff0477ac */ /* 0x000e220008000800 */
[----:B------:R-:W-:Y:S01]  /*2820*/  SHF.L.U32 R116, R3, 0x10, RZ ;  /* 0x0000001003747819 */ /* 0x000fe200000006ff */
        /* <DEDUP_REMOVED lines=23> */
[C---:B------:R-:W-:Y:S01]  /*29a0*/  ISETP.NE.AND P1, PT, R54.reuse, 0x1, PT ;  /* 0x000000013600780c */ /* 0x040fe20003f25270 */
[----:B------:R-:W-:Y:S01]  /*29b0*/  HFMA2 R87, -RZ, RZ, 0, 0 ;  /* 0x00000000ff577431 */ /* 0x000fe200000001ff */
[----:B------:R-:W-:Y:S01]  /*29c0*/  SHF.L.U32 R138, R54, 0x8, RZ ;  /* 0x00000008368a7819 */ /* 0x000fe200000006ff */
[C---:B------:R-:W-:Y:S01]  /*29d0*/  IMAD.IADD R173, R6.reuse, 0x1, R14 ;  /* 0x0000000106ad7824 */ /* 0x040fe200078e020e */
[----:B------:R-:W-:Y:S01]  /*29e0*/  IADD3 R20, P2, PT, R6, R8, RZ ;  /* 0x0000000806147210 */ /* 0x000fe20007f5e0ff */
[----:B------:R-:W-:Y:S01]  /*29f0*/  FMUL.FTZ R130, R100, R103 ;  /* 0x0000006764827220 */ /* 0x000fe20000410000 */
[----:B------:R-:W-:Y:S01]  /*2a00*/  ISETP.GE.AND P0, PT, R58, R76, PT ;  /* 0x0000004c3a00720c */ /* 0x000fe20003f06270 */
[----:B------:R-:W1:Y:S01]  /*2a10*/  LDC.64 R30, c[0x0][0x440] ;  /* 0x00011000ff1e7b82 */ /* 0x000e620000000a00 */
[----:B------:R-:W-:Y:S01]  /*2a20*/  LOP3.LUT R172, R6, 0x100, RZ, 0xc0, !PT ;  /* 0x0000010006ac7812 */ /* 0x000fe200078ec0ff */
[----:B------:R-:W-:Y:S01]  /*2a30*/  FMUL.FTZ R131, R105, R102 ;  /* 0x0000006669837220 */ /* 0x000fe20000410000 */
[----:B------:R-:W-:Y:S01]  /*2a40*/  IADD3 R129, PT, PT, R54, -0x2, RZ ;  /* 0xfffffffe36817810 */ /* 0x000fe20007ffe0ff */
[----:B------:R-:W-:Y:S01]  /*2a50*/  FMUL.FTZ R132, R104, R95 ;  /* 0x0000005f68847220 */ /* 0x000fe20000410000 */
[----:B------:R-:W-:Y:S01]  /*2a60*/  FMUL.FTZ R133, R110, R97 ;  /* 0x000000616e857220 */ /* 0x000fe20000410000 */
        /* <DEDUP_REMOVED lines=16> */
.L_x_8772:
[----:B------:R-:W-:Y:S02]  /*2b70*/  MOV R2, R58 ;  /* 0x0000003a00027202 */ /* 0x000fe40000000f00 */
[----:B------:R-:W-:Y:S02]  /*2b80*/  MOV R3, RZ ;  /* 0x000000ff00037202 */ /* 0x000fe40000000f00 */
        /* <DEDUP_REMOVED lines=10> */
[----:B------:R-:W-:Y:S01]  /*2c30*/  IMAD.MOV.U32 R34, RZ, RZ, R12 ;  /* 0x000000ffff227224 */ /* 0x000fe200078e000c */
[----:B------:R-:W-:-:S02]  /*2c40*/  MOV R140, RZ ;  /* 0x000000ff008c7202 */ /* 0x000fc40000000f00 */
        /* <DEDUP_REMOVED lines=20> */
[----:B------:R-:W-:Y:S01]  /*2d90*/  IMAD.MOV.U32 R3, RZ, RZ, R49 ;  /* 0x000000ffff037224 */ /* 0x000fe200078e0031 */
[----:B----4-:R-:W-:-:S03]  /*2da0*/  @!P2 PRMT R142, R142, 0x5410, R37 ;  /* 0x000054108e8ea816 */ /* 0x010fc60000000025 */
[----:B------:R-:W-:Y:S01]  /*2db0*/  IMAD.WIDE.U32 R112, R24, UR4, R2 ;  /* 0x0000000418707c25 */ /* 0x000fe2000f8e0002 */
[----:B------:R-:W-:Y:S02]  /*2dc0*/  MOV R3, RZ ;  /* 0x000000ff00037202 */ /* 0x000fe40000000f00 */
[----:B------:R-:W-:Y:S01]  /*2dd0*/  @!P4 PRMT R3, R141, 0x5410, RZ ;  /* 0x000054108d03c816 */ /* 0x000fe200000000ff */
[--C-:B------:R-:W-:Y:S01]  /*2de0*/  IMAD R37, R25, UR4, R113.reuse ;  /* 0x0000000419257c24 */ /* 0x100fe2000f8e0271 */
[----:B------:R-:W-:Y:S02]  /*2df0*/  LEA R36, P2, R112, R26, 0x2 ;  /* 0x0000001a70247211 */ /* 0x000fe400078410ff */
[----:B------:R-:W-:Y:S02]  /*2e00*/  MOV R35, RZ ;  /* 0x000000ff00237202 */ /* 0x000fe40000000f00 */
[----:B------:R-:W-:Y:S02]  /*2e10*/  @!P6 PRMT R35, R143, 0x5410, RZ ;  /* 0x000054108f23e816 */ /* 0x000fe400000000ff */
[----:B------:R-:W-:-:S02]  /*2e20*/  PRMT R113, R140, 0x7632, R113 ;  /* 0x000076328c717816 */ /* 0x000fc40000000071 */
[----:B------:R-:W-:Y:S02]  /*2e30*/  LEA.HI.X R37, R112, R27, R37, 0x2, P2 ;  /* 0x0000001b70257211 */ /* 0x000fe400010f1425 */
        /* <DEDUP_REMOVED lines=25> */
[C---:B0-----:R-:W-:Y:S01]  /*2fd0*/  FMUL.FTZ R142, R2.reuse, R103 ;  /* 0x00000067028e7220 */ /* 0x041fe20000410000 */
[C---:B------:R-:W-:Y:S01]  /*2fe0*/  FMUL.FTZ R141, R2.reuse, R102 ;  /* 0x00000066028d7220 */ /* 0x040fe20000410000 */
[C---:B------:R-:W-:Y:S01]  /*2ff0*/  FMUL.FTZ R140, R2.reuse, R95 ;  /* 0x0000005f028c7220 */ /* 0x040fe20000410000 */
[----:B-1----:R-:W-:-:S03]  /*3000*/  FMUL.FTZ R112, R2, R97 ;  /* 0x0000006102707220 */ /* 0x002fc60000410000 */
[----:B------:R-:W0:Y:S01]  /*3010*/  MUFU.EX2 R142, R142 ;  /* 0x0000008e008e7308 */ /* 0x000e220000000800 */
[C---:B----4-:R-:W-:Y:S01]  /*3020*/  FMUL.FTZ R36, R2.reuse, R98 ;  /* 0x0000006202247220 */ /* 0x050fe20000410000 */
[C---:B------:R-:W-:Y:S01]  /*3030*/  FMUL.FTZ R37, R2.reuse, R99 ;  /* 0x0000006302257220 */ /* 0x040fe20000410000 */
[C---:B------:R-:W-:Y:S01]  /*3040*/  FMUL.FTZ R113, R2.reuse, R101 ;  /* 0x0000006502717220 */ /* 0x040fe20000410000 */
        /* <DEDUP_REMOVED lines=20> */
[----:B------:R-:W-:Y:S01]  /*3190*/  SHF.L.U32 R150, R150, 0x10, RZ ;  /* 0x0000001096967819 */ /* 0x000fe200000006ff */
[----:B0-----:R0:W-:Y:S01]  /*31a0*/  STS [R3+0x878], R142 ;  /* 0x0008788e03007388 */ /* 0x0011e20000000800 */
        /* <DEDUP_REMOVED lines=21> */
[----:B------:R-:W-:Y:S01]  /*3300*/  ISETP.NE.AND P2, PT, R54, UR7, PT ;  /* 0x0000000736007c0c */ /* 0x000fe2000bf45270 */
[----:B------:R-:W-:-:S12]  /*3310*/  HFMA2 R168, -RZ, RZ, 1.875, 0 ;  /* 0x3f800000ffa87431 */ /* 0x000fd800000001ff */
[----:B------:R-:W-:Y:S05]  /*3320*/  @!P2 BRA `(.L_x_8753) ;  /* 0x000000000014a947 */ /* 0x000fea0003800000 */
[----:B------:R-:W-:-:S04]  /*3330*/  IADD3 R2, PT, PT, R138, UR4, RZ ;  /* 0x000000048a027c10 */ /* 0x000fc8000fffe0ff */
[----:B------:R-:W-:-:S05]  /*3340*/  LEA R2, R2, UR5, 0x2 ;  /* 0x0000000502027c11 */ /* 0x000fca000f8e10ff */
[----:B------:R2:W3:Y:S01]  /*3350*/  LDS R168, [R2+0x878] ;  /* 0x0008780002a87984 */ /* 0x0004e20000000800 */
[----:B------:R-:W-:Y:S05]  /*3360*/  BRA `(.L_x_8753) ;  /* 0x0000000000047947 */ /* 0x000fea0003800000 */
.L_x_8752:
[----:B------:R0:W1:Y:S02]  /*3370*/  LDS R168, [R170+0x107c] ;  /* 0x00107c00aaa87984 */ /* 0x0000640000000800 */
.L_x_8753:
[----:B------:R-:W-:Y:S05]  /*3380*/  BSYNC.RECONVERGENT B0 ;  /* 0x0000000000007941 */ /* 0x000fea0003800200 */
.L_x_8751:
[----:B--2---:R-:W2:Y:S01]  /*3390*/  @P1 LDC R2, c[0x0][0x38c] ;  /* 0x0000e300ff021b82 */ /* 0x004ea20000000800 */
[----:B------:R-:W-:Y:S01]  /*33a0*/  MOV R171, RZ ;  /* 0x000000ff00ab7202 */ /* 0x000fe20000000f00 */
[----:B--2---:R-:W-:-:S04]  /*33b0*/  @P1 IMAD R3, R129, R2, UR4 ;  /* 0x0000000481031e24 */ /* 0x004fc8000f8e0202 */
        /* <DEDUP_REMOVED lines=25> */
[----:B------:R-:W1:Y:S01]  /*3550*/  SHFL.DOWN PT, R175, R176, 0x1, 0x1f ;  /* 0x08201f00b0af7f89 */ /* 0x000e6200000e0000 */
[----:B------:R-:W-:Y:S01]  /*3560*/  FFMA.FTZ R2, R140, R2, R157 ;  /* 0x000000028c027223 */ /* 0x000fe2000001009d */
[----:B------:R-:W-:Y:S02]  /*3570*/  IMAD.MOV.U32 R179, RZ, RZ, R34 ;  /* 0x000000ffffb37224 */ /* 0x000fe400078e0022 */
[----:B------:R-:W2:Y:S01]  /*3580*/  SHFL.DOWN PT, R174, R34, 0x1, 0x1f ;  /* 0x08201f0022ae7f89 */ /* 0x000ea200000e0000 */
[----:B------:R-:W-:-:S04]  /*3590*/  FFMA.FTZ R2, R112, R2, R155 ;  /* 0x0000000270027223 */ /* 0x000fc8000001009b */
        /* <DEDUP_REMOVED lines=20> */
[----:B---3--:R-:W-:-:S05]  /*36e0*/  @!P4 FMUL.FTZ R174, R176, R175 ;  /* 0x000000afb0aec220 */ /* 0x008fca0000410000 */
[----:B------:R-:W-:Y:S02]  /*36f0*/  @!P4 MOV R176, R174 ;  /* 0x000000ae00b0c202 */ /* 0x000fe40000000f00 */
[----:B------:R-:W2:Y:S01]  /*3700*/  SHFL.DOWN PT, R174, R179, 0x4, 0x1f ;  /* 0x08801f00b3ae7f89 */ /* 0x000ea200000e0000 */
[----:B------:R-:W-:Y:S01]  /*3710*/  ISETP.GT.U32.AND P4, PT, R169, 0x1b, PT ;  /* 0x0000001ba900780c */ /* 0x000fe20003f84070 */
[----:B-----5:R-:W-:Y:S02]  /*3720*/  @P2 FMUL.FTZ R2, R2, R3 ;  /* 0x0000000302022220 */ /* 0x020fe40000410000 */
[----:B------:R-:W3:Y:S01]  /*3730*/  SHFL.DOWN PT, R177, R176, 0x4, 0x1f ;  /* 0x08801f00b0b17f89 */ /* 0x000ee200000e0000 */
[----:B------:R-:W-:-:S03]  /*3740*/  ISETP.GE.AND P2, PT, R80, 0x2, PT ;  /* 0x000000025000780c */ /* 0x000fc60003f46270 */
[----:B------:R-:W5:Y:S01]  /*3750*/  SHFL.UP PT, R3, R2, 0x2, RZ ;  /* 0x0440000002037989 */ /* 0x000f6200000e00ff */
[----:B-1----:R-:W-:-:S05]  /*3760*/  FFMA.FTZ R34, R2, R34, R35 ;  /* 0x0000002202227223 */ /* 0x002fca0000010023 */
[----:B------:R-:W-:Y:S01]  /*3770*/  FSEL R175, R35, R34, !P2 ;  /* 0x0000002223af7208 */ /* 0x000fe20005000000 */
[----:B--2---:R-:W-:-:S04]  /*3780*/  @!P4 FFMA.FTZ R179, R176, R174, R179 ;  /* 0x000000aeb0b3c223 */ /* 0x004fc800000100b3 */
[----:B------:R-:W1:Y:S01]  /*3790*/  SHFL.UP PT, R34, R175, 0x4, RZ ;  /* 0x04800000af227989 */ /* 0x000e6200000e00ff */
[----:B---3--:R-:W-:-:S03]  /*37a0*/  @!P4 FMUL.FTZ R35, R176, R177 ;  /* 0x000000b1b023c220 */ /* 0x008fc60000410000 */
[----:B------:R-:W2:Y:S01]  /*37b0*/  SHFL.DOWN PT, R178, R179, 0x8, 0x1f ;  /* 0x09001f00b3b27f89 */ /* 0x000ea200000e0000 */
[----:B-----5:R-:W-:Y:S01]  /*37c0*/  @P2 FMUL.FTZ R2, R2, R3 ;  /* 0x0000000302022220 */ /* 0x020fe20000410000 */
[----:B------:R-:W-:Y:S01]  /*37d0*/  @!P4 MOV R176, R35 ;  /* 0x0000002300b0c202 */ /* 0x000fe20000000f00 */
[----:B------:R-:W-:Y:S01]  /*37e0*/  IMAD.MOV.U32 R35, RZ, RZ, RZ ;  /* 0x000000ffff237224 */ /* 0x000fe200078e00ff */
[----:B------:R-:W-:Y:S02]  /*37f0*/  ISETP.GE.AND P2, PT, R54, UR7, PT ;  /* 0x0000000736007c0c */ /* 0x000fe4000bf46270 */
[----:B------:R-:W3:Y:S01]  /*3800*/  SHFL.UP PT, R3, R2, 0x4, RZ ;  /* 0x0480000002037989 */ /* 0x000ee200000e00ff */
[----:B------:R-:W-:Y:S02]  /*3810*/  ISETP.GE.AND P4, PT, R80, 0x4, PT ;  /* 0x000000045000780c */ /* 0x000fe40003f86270 */
[----:B------:R-:W-:Y:S01]  /*3820*/  ISETP.NE.OR P2, PT, R14, RZ, P2 ;  /* 0x000000ff0e00720c */ /* 0x000fe20001745670 */
[----:B------:R-:W5:Y:S01]  /*3830*/  SHFL.DOWN PT, R177, R176, 0x8, 0x1f ;  /* 0x09001f00b0b17f89 */ /* 0x000f6200000e0000 */
[----:B-1----:R-:W-:Y:S01]  /*3840*/  FFMA.FTZ R174, R2, R34, R175 ;  /* 0x0000002202ae7223 */ /* 0x002fe200000100af */
[----:B------:R-:W-:-:S02]  /*3850*/  HFMA2 R34, -RZ, RZ, 1.875, 0 ;  /* 0x3f800000ff227431 */ /* 0x000fc400000001ff */
[----:B--2---:R-:W-:Y:S02]  /*3860*/  @!P5 FFMA.FTZ R179, R176, R178, R179 ;  /* 0x000000b2b0b3d223 */ /* 0x004fe400000100b3 */
[----:B------:R-:W-:-:S03]  /*3870*/  FSEL R175, R175, R174, !P4 ;  /* 0x000000aeafaf7208 */ /* 0x000fc60006000000 */
[----:B------:R-:W1:Y:S01]  /*3880*/  SHFL.DOWN PT, R178, R179, 0x10, 0x1f ;  /* 0x0a001f00b3b27f89 */ /* 0x000e6200000e0000 */
[----:B---3--:R-:W-:Y:S01]  /*3890*/  @P4 FMUL.FTZ R2, R2, R3 ;  /* 0x0000000302024220 */ /* 0x008fe20000410000 */
[----:B------:R-:W-:Y:S02]  /*38a0*/  ISETP.GT.U32.AND P4, PT, R169, 0xf, PT ;  /* 0x0000000fa900780c */ /* 0x000fe40003f84070 */
[----:B------:R-:W2:Y:S01]  /*38b0*/  SHFL.UP PT, R174, R175, 0x8, RZ ;  /* 0x05000000afae7989 */ /* 0x000ea200000e00ff */
[----:B-----5:R-:W-:-:S03]  /*38c0*/  @!P5 FMUL.FTZ R177, R176, R177 ;  /* 0x000000b1b0b1d220 */ /* 0x020fc60000410000 */
[----:B------:R-:W-:Y:S01]  /*38d0*/  @!P2 LDS.64 R34, [UR6+0x10f8] ;  /* 0x0010f806ff22a984 */ /* 0x000fe20008000a00 */
[----:B------:R-:W-:Y:S02]  /*38e0*/  ISETP.GE.AND P2, PT, R80, 0x8, PT ;  /* 0x000000085000780c */ /* 0x000fe40003f46270 */
[----:B------:R-:W-:Y:S01]  /*38f0*/  @!P5 MOV R176, R177 ;  /* 0x000000b100b0d202 */ /* 0x000fe20000000f00 */
[----:B------:R-:W3:Y:S04]  /*3900*/  SHFL.UP PT, R3, R2, 0x8, RZ ;  /* 0x0500000002037989 */ /* 0x000ee800000e00ff */
[----:B------:R-:W5:Y:S01]  /*3910*/  SHFL.DOWN PT, R181, R176, 0x10, 0x1f ;  /* 0x0a001f00b0b57f89 */ /* 0x000f6200000e0000 */
[----:B-1----:R-:W-:Y:S01]  /*3920*/  @!P4 FFMA.FTZ R179, R176, R178, R179 ;  /* 0x000000b2b0b3c223 */ /* 0x002fe200000100b3 */
[----:B--2---:R-:W-:-:S04]  /*3930*/  FFMA.FTZ R174, R2, R174, R175 ;  /* 0x000000ae02ae7223 */ /* 0x004fc800000100af */
[----:B------:R-:W-:Y:S01]  /*3940*/  SHFL.DOWN PT, R178, R179, 0x1, 0x1f ;  /* 0x08201f00b3b27f89 */ /* 0x000fe200000e0000 */
[----:B------:R-:W-:-:S03]  /*3950*/  FSEL R177, R175, R174, !P2 ;  /* 0x000000aeafb17208 */ /* 0x000fc60005000000 */
[----:B------:R-:W-:Y:S01]  /*3960*/  SHFL.IDX PT, R179, R179, RZ, 0x1f ;  /* 0x00001fffb3b37589 */ /* 0x000fe200000e0000 */
[----:B---3--:R-:W-:Y:S01]  /*3970*/  @P2 FMUL.FTZ R2, R2, R3 ;  /* 0x0000000302022220 */ /* 0x008fe20000410000 */
[----:B------:R-:W-:Y:S02]  /*3980*/  ISETP.GE.AND P2, PT, R80, 0x10, PT ;  /* 0x000000105000780c */ /* 0x000fe40003f46270 */
[----:B------:R-:W1:Y:S01]  /*3990*/  SHFL.UP PT, R174, R177, 0x10, RZ ;  /* 0x06000000b1ae7989 */ /* 0x000e6200000e00ff */
[----:B-----5:R-:W-:-:S03]  /*39a0*/  @!P4 FMUL.FTZ R175, R176, R181 ;  /* 0x000000b5b0afc220 */ /* 0x020fc60000410000 */
[----:B------:R-:W2:Y:S02]  /*39b0*/  SHFL.UP PT, R3, R2, 0x10, RZ ;  /* 0x0600000002037989 */ /* 0x000ea400000e00ff */
[----:B------:R-:W-:Y:S02]  /*39c0*/  @!P4 MOV R176, R175 ;  /* 0x000000af00b0c202 */ /* 0x000fe40000000f00 */
[----:B------:R-:W-:Y:S01]  /*39d0*/  ISETP.NE.AND P4, PT, R14, 0x1f, PT ;  /* 0x0000001f0e00780c */ /* 0x000fe20003f85270 */
[----:B------:R-:W-:Y:S04]  /*39e0*/  SHFL.IDX PT, R180, R35, RZ, 0x1f ;  /* 0x00001fff23b47589 */ /* 0x000fe800000e0000 */
[----:B------:R-:W3:Y:S04]  /*39f0*/  SHFL.DOWN PT, R175, R176, 0x1, 0x1f ;  /* 0x08201f00b0af7f89 */ /* 0x000ee800000e0000 */
[----:B------:R-:W5:Y:S01]  /*3a00*/  SHFL.IDX PT, R176, R176, RZ, 0x1f ;  /* 0x00001fffb0b07589 */ /* 0x000f6200000e0000 */
[C---:B-1----:R-:W-:Y:S01]  /*3a10*/  FFMA.FTZ R174, R2.reuse, R174, R177 ;  /* 0x000000ae02ae7223 */ /* 0x042fe200000100b1 */
[----:B--2---:R-:W-:-:S04]  /*3a20*/  @P2 FMUL.FTZ R2, R2, R3 ;  /* 0x0000000302022220 */ /* 0x004fc80000410000 */
[----:B------:R-:W-:Y:S02]  /*3a30*/  FSEL R174, R177, R174, !P2 ;  /* 0x000000aeb1ae7208 */ /* 0x000fe40005000000 */
[----:B------:R-:W-:Y:S01]  /*3a40*/  ISETP.NE.AND P2, PT, R14, RZ, PT ;  /* 0x000000ff0e00720c */ /* 0x000fe20003f45270 */
[----:B------:R-:W-:Y:S01]  /*3a50*/  SHFL.UP PT, R2, R2, 0x1, RZ ;  /* 0x0420000002027989 */ /* 0x000fe200000e00ff */
[----:B---3--:R-:W-:-:S03]  /*3a60*/  @P4 FFMA.FTZ R180, R175, R180, R178 ;  /* 0x000000b4afb44223 */ /* 0x008fc600000100b2 */
[----:B------:R-:W-:Y:S01]  /*3a70*/  SHFL.UP PT, R175, R174, 0x1, RZ ;  /* 0x04200000aeaf7989 */ /* 0x000fe200000e00ff */
[----:B------:R-:W-:Y:S01]  /*3a80*/  FFMA.FTZ R3, R180, R168, R167 ;  /* 0x000000a8b4037223 */ /* 0x000fe200000100a7 */
[C---:B-----5:R-:W-:Y:S01]  /*3a90*/  FFMA.FTZ R35, R176.reuse, R35, R179 ;  /* 0x00000023b0237223 */ /* 0x060fe200000100b3 */
[----:B------:R-:W-:Y:S02]  /*3aa0*/  FMUL.FTZ R34, R176, R34 ;  /* 0x00000022b0227220 */ /* 0x000fe40000410000 */
[----:B------:R-:W-:Y:S01]  /*3ab0*/  FFMA.FTZ R160, R143, R3, R160 ;  /* 0x000000038fa07223 */ /* 0x000fe200000100a0 */
[----:B------:R-:W-:Y:S02]  /*3ac0*/  FMUL.FTZ R188, R3, R106 ;  /* 0x0000006a03bc7220 */ /* 0x000fe40000410000 */
[----:B------:R1:W-:Y:S01]  /*3ad0*/  @!P2 STS.64 [UR6+0x10f8], R34 ;  /* 0x0010f822ff00a988 */ /* 0x0003e20008000a06 */
[----:B------:R-:W-:Y:S01]  /*3ae0*/  FFMA.FTZ R162, R113, R160, R162 ;  /* 0x000000a071a27223 */ /* 0x000fe200000100a2 */
[----:B------:R-:W-:-:S03]  /*3af0*/  FMUL.FTZ R167, R160, R101 ;  /* 0x00000065a0a77220 */ /* 0x000fc60000410000 */
[----:B------:R-:W-:Y:S01]  /*3b00*/  FFMA.FTZ R192, R37, R162, R166 ;  /* 0x000000a225c07223 */ /* 0x000fe200000100a6 */
[----:B------:R-:W-:-:S03]  /*3b10*/  FMUL.FTZ R186, R116, R167 ;  /* 0x000000a774ba7220 */ /* 0x000fc60000410000 */
[----:B------:R-:W-:Y:S01]  /*3b20*/  FFMA.FTZ R168, R36, R192, R163 ;  /* 0x000000c024a87223 */ /* 0x000fe200000100a3 */
[----:B------:R-:W-:Y:S01]  /*3b30*/  FMUL.FTZ R180, R192, R98 ;  /* 0x00000062c0b47220 */ /* 0x000fe20000410000 */
[----:B-1----:R-:W-:-:S04]  /*3b40*/  IMAD.WIDE.U32 R34, R22, UR4, R20 ;  /* 0x0000000416227c25 */ /* 0x002fc8000f8e0014 */
[----:B------:R-:W-:Y:S01]  /*3b50*/  FFMA.FTZ R166, R112, R168, R161 ;  /* 0x000000a870a67223 */ /* 0x000fe200000100a1 */
[----:B------:R-:W-:Y:S01]  /*3b60*/  FMUL.FTZ R182, R109, R180 ;  /* 0x000000b46db67220 */ /* 0x000fe20000410000 */
[----:B------:R-:W-:Y:S02]  /*3b70*/  IMAD R35, R23, UR4, R35 ;  /* 0x0000000417237c24 */ /* 0x000fe4000f8e0223 */
[----:B------:R-:W-:Y:S01]  /*3b80*/  FFMA.FTZ R159, R140, R166, R159 ;  /* 0x000000a68c9f7223 */ /* 0x000fe2000001009f */
[----:B------:R-:W-:-:S03]  /*3b90*/  FMUL.FTZ R163, R166, R95 ;  /* 0x0000005fa6a37220 */ /* 0x000fc60000410000 */
[----:B------:R-:W-:Y:S01]  /*3ba0*/  FFMA.FTZ R152, R141, R159, R152 ;  /* 0x0000009f8d987223 */ /* 0x000fe20000010098 */
        /* <DEDUP_REMOVED lines=8> */
[-C--:B------:R-:W-:Y:S01]  /*3c30*/  FFMA.FTZ R190, R140, R161.reuse, R157 ;  /* 0x000000a18cbe7223 */ /* 0x080fe2000001009d */
[----:B------:R-:W-:Y:S01]  /*3c40*/  FFMA.FTZ R174, R108, R161, R141 ;  /* 0x000000a16cae7223 */ /* 0x000fe2000001008d */
[----:B------:R-:W-:Y:S01]  /*3c50*/  FADD.FTZ R140, -R164, R161 ;  /* 0x000000a1a48c7221 */ /* 0x000fe20000010100 */
[----:B------:R-:W-:Y:S01]  /*3c60*/  FMUL.FTZ R141, R152, R103 ;  /* 0x00000067988d7220 */ /* 0x000fe20000410000 */
[----:B------:R-:W-:Y:S01]  /*3c70*/  FMUL.FTZ R164, R159, R102 ;  /* 0x000000669fa47220 */ /* 0x000fe20000410000 */
[----:B------:R-:W-:Y:S01]  /*3c80*/  FMUL.FTZ R184, R114, R165 ;  /* 0x000000a572b87220 */ /* 0x000fe20000410000 */
[----:B------:R-:W-:Y:S01]  /*3c90*/  FFMA.FTZ R174, R107, R190, R174 ;  /* 0x000000be6bae7223 */ /* 0x000fe200000100ae */
[-C--:B------:R-:W-:Y:S01]  /*3ca0*/  FMUL.FTZ R142, R100, R141.reuse ;  /* 0x0000008d648e7220 */ /* 0x080fe20000410000 */
[----:B------:R-:W-:Y:S01]  /*3cb0*/  FMUL.FTZ R176, R105, R164 ;  /* 0x000000a469b07220 */ /* 0x000fe20000410000 */
[----:B------:R-:W-:Y:S01]  /*3cc0*/  FFMA.FTZ R161, R2, R141, RZ ;  /* 0x0000008d02a17223 */ /* 0x000fe200000100ff */
[----:B------:R-:W-:-:S02]  /*3cd0*/  FMUL.FTZ R141, R168, R97 ;  /* 0x00000061a88d7220 */ /* 0x000fc40000410000 */
[----:B------:R1:W-:Y:S01]  /*3ce0*/  STS [R57+0x220], R142 ;  /* 0x0002208e39007388 */ /* 0x0003e20000000800 */
[----:B------:R-:W-:Y:S01]  /*3cf0*/  FFMA.FTZ R161, R140, R164, R161 ;  /* 0x000000a48ca17223 */ /* 0x000fe200000100a1 */
[----:B------:R-:W-:Y:S02]  /*3d00*/  FMUL.FTZ R164, R110, R141 ;  /* 0x0000008d6ea47220 */ /* 0x000fe40000410000 */
[----:B------:R2:W-:Y:S04]  /*3d10*/  STS [R59+0x4], R176 ;  /* 0x000004b03b007388 */ /* 0x0005e80000000800 */
[----:B------:R3:W-:Y:S01]  /*3d20*/  STS [R59+0x8], R178 ;  /* 0x000008b23b007388 */ /* 0x0007e20000000800 */
[----:B-1----:R-:W-:-:S03]  /*3d30*/  FADD.FTZ R142, -R157, R190 ;  /* 0x000000be9d8e7221 */ /* 0x002fc60000010100 */
[----:B------:R-:W-:Y:S01]  /*3d40*/  STS [R59+0xc], R164 ;  /* 0x00000ca43b007388 */ /* 0x000fe20000000800 */
[----:B--2---:R-:W-:Y:S01]  /*3d50*/  FMUL.FTZ R176, R115, R188 ;  /* 0x000000bc73b07220 */ /* 0x004fe20000410000 */
[----:B------:R-:W-:Y:S02]  /*3d60*/  FFMA.FTZ R161, R142, R163, R161 ;  /* 0x000000a38ea17223 */ /* 0x000fe400000100a1 */
[----:B------:R1:W-:Y:S01]  /*3d70*/  STS [R59+0x10], R182 ;  /* 0x000010b63b007388 */ /* 0x0003e20000000800 */
[----:B---3--:R-:W-:-:S03]  /*3d80*/  FFMA.FTZ R178, R112, R190, R155 ;  /* 0x000000be70b27223 */ /* 0x008fc6000001009b */
[----:B------:R2:W-:Y:S01]  /*3d90*/  STS [R59+0x14], R184 ;  /* 0x000014b83b007388 */ /* 0x0005e20000000800 */
[----:B------:R-:W-:Y:S01]  /*3da0*/  FADD.FTZ R112, -R155, R178 ;  /* 0x000000b29b707221 */ /* 0x000fe20000010100 */
[-C--:B------:R-:W-:Y:S02]  /*3db0*/  FFMA.FTZ R155, R111, R178.reuse, R174 ;  /* 0x000000b26f9b7223 */ /* 0x080fe400000100ae */
[----:B------:R2:W-:Y:S01]  /*3dc0*/  STS [R59+0x18], R186 ;  /* 0x000018ba3b007388 */ /* 0x0005e20000000800 */
[----:B-1----:R-:W-:Y:S01]  /*3dd0*/  FFMA.FTZ R182, R36, R178, R153 ;  /* 0x000000b224b67223 */ /* 0x002fe20000010099 */
[----:B------:R-:W-:Y:S02]  /*3de0*/  LEA R36, P3, R34, UR8, 0x2 ;  /* 0x0000000822247c11 */ /* 0x000fe4000f8610ff */
[----:B------:R2:W-:Y:S01]  /*3df0*/  STS [R59+0x1c], R176 ;  /* 0x00001cb03b007388 */ /* 0x0005e20000000800 */
[----:B------:R-:W-:Y:S01]  /*3e00*/  FFMA.FTZ R161, R112, R141, R161 ;  /* 0x0000008d70a17223 */ /* 0x000fe200000100a1 */
[----:B------:R-:W-:Y:S01]  /*3e10*/  FADD.FTZ R164, -R153, R182 ;  /* 0x000000b699a47221 */ /* 0x000fe20000010100 */
[----:B------:R-:W-:Y:S01]  /*3e20*/  IADD3 R153, PT, PT, -R173, UR10, RZ ;  /* 0x0000000aad997c10 */ /* 0x000fe2000fffe1ff */
[----:B------:R-:W-:Y:S01]  /*3e30*/  BAR.SYNC.DEFER_BLOCKING 0x0 ;  /* 0x0000000000007b1d */ /* 0x000fe20000010000 */
[----:B------:R-:W-:Y:S01]  /*3e40*/  FFMA.FTZ R141, R37, R182, R156 ;  /* 0x000000b6258d7223 */ /* 0x000fe2000001009c */
[----:B------:R-:W-:Y:S01]  /*3e50*/  LEA.HI.X R37, R34, UR9, R35, 0x2, P3 ;  /* 0x0000000922257c11 */ /* 0x000fe200098f1423 */
[----:B------:R-:W-:Y:S01]  /*3e60*/  FFMA.FTZ R161, R164, R180, R161 ;  /* 0x000000b4a4a17223 */ /* 0x000fe200000100a1 */
[----:B------:R-:W-:Y:S01]  /*3e70*/  ISETP.GE.AND P3, PT, R153, 0x1, PT ;  /* 0x000000019900780c */ /* 0x000fe20003f66270 */
[----:B------:R-:W-:Y:S01]  /*3e80*/  FADD.FTZ R156, -R156, R141 ;  /* 0x0000008d9c9c7221 */ /* 0x000fe20000010100 */
[----:B------:R-:W-:Y:S01]  /*3e90*/  FFMA.FTZ R35, R113, R141, R154 ;  /* 0x0000008d71237223 */ /* 0x000fe2000001009a */
[----:B------:R-:W-:Y:S01]  /*3ea0*/  FFMA.FTZ R34, R118, R182, R155 ;  /* 0x000000b676227223 */ /* 0x000fe2000001009b */
[----:B------:R-:W-:Y:S01]  /*3eb0*/  ISETP.GE.AND P4, PT, R153, 0x21, PT ;  /* 0x000000219900780c */ /* 0x000fe20003f86270 */
[----:B------:R-:W-:Y:S01]  /*3ec0*/  FFMA.FTZ R161, R156, R165, R161 ;  /* 0x000000a59ca17223 */ /* 0x000fe200000100a1 */
[----:B------:R-:W-:Y:S01]  /*3ed0*/  FADD.FTZ R174, -R154, R35 ;  /* 0x000000239aae7221 */ /* 0x000fe20000010100 */
[----:B------:R-:W-:Y:S01]  /*3ee0*/  FFMA.FTZ R143, R143, R35, R158 ;  /* 0x000000238f8f7223 */ /* 0x000fe2000001009e */
[----:B------:R-:W-:Y:S01]  /*3ef0*/  FFMA.FTZ R34, R117, R141, R34 ;  /* 0x0000008d75227223 */ /* 0x000fe20000010022 */
[----:B------:R-:W-:Y:S01]  /*3f00*/  ISETP.GE.AND P5, PT, R153, 0x41, PT ;  /* 0x000000419900780c */ /* 0x000fe20003fa6270 */
[----:B------:R-:W-:Y:S01]  /*3f10*/  FFMA.FTZ R161, R174, R167, R161 ;  /* 0x000000a7aea17223 */ /* 0x000fe200000100a1 */
[----:B------:R-:W-:Y:S01]  /*3f20*/  FADD.FTZ R158, -R158, R143 ;  /* 0x0000008f9e9e7221 */ /* 0x000fe20000010100 */
[----:B------:R-:W-:-:S03]  /*3f30*/  FFMA.FTZ R35, R119, R35, R34 ;  /* 0x0000002377237223 */ /* 0x000fc60000010022 */
[----:B------:R-:W-:Y:S01]  /*3f40*/  FFMA.FTZ R161, R158, R188, R161 ;  /* 0x000000bc9ea17223 */ /* 0x000fe200000100a1 */
[----:B------:R2:W1:Y:S01]  /*3f50*/  LDS R157, [R60+0x2a0] ;  /* 0x0002a0003c9d7984 */ /* 0x0004620000000800 */
[----:B------:R-:W-:Y:S05]  /*3f60*/  @!P3 BRA `(.L_x_8755) ;  /* 0x000000000008b947 */ /* 0x000fea0003800000 */
[----:B------:R-:W3:Y:S04]  /*3f70*/  LDS R113, [R56+0x220] ;  /* 0x0002200038717984 */ /* 0x000ee80000000800 */
[----:B---3--:R3:W-:Y:S02]  /*3f80*/  REDG.E.ADD.F32.FTZ.RN.STRONG.GPU desc[UR16][R36.64], R113 ;  /* 0x00000071240079a6 */ /* 0x0087e4000c12f310 */
.L_x_8755:
[----:B------:R-:W-:Y:S05]  /*3f90*/  BSYNC.RECONVERGENT B0 ;  /* 0x0000000000007941 */ /* 0x000fea0003800200 */
.L_x_8754:
[----:B------:R-:W-:Y:S04]  /*3fa0*/  BSSY.RECONVERGENT B0, `(.L_x_8756) ;  /* 0x0000003000007945 */ /* 0x000fe80003800200 */
[----:B------:R-:W-:Y:S05]  /*3fb0*/  @!P4 BRA `(.L_x_8757) ;  /* 0x000000000004c947 */ /* 0x000fea0003800000 */
[----:B-1----:R4:W-:Y:S02]  /*3fc0*/  REDG.E.ADD.F32.FTZ.RN.STRONG.GPU desc[UR16][R36.64+0x80], R157 ;  /* 0x0000809d240079a6 */ /* 0x0029e4000c12f310 */
.L_x_8757:
[----:B------:R-:W-:Y:S05]  /*3fd0*/  BSYNC.RECONVERGENT B0 ;  /* 0x0000000000007941 */ /* 0x000fea0003800200 */
.L_x_8756:
[----:B---3--:R3:W0:Y:S01]  /*3fe0*/  LDS R113, [R61+0x320] ;  /* 0x000320003d717984 */ /* 0x0086220000000800 */
[----:B------:R-:W-:Y:S04]  /*3ff0*/  BSSY.RECONVERGENT B0, `(.L_x_8758) ;  /* 0x0000003000007945 */ /* 0x000fe80003800200 */
[----:B------:R-:W-:Y:S05]  /*4000*/  @!P5 BRA `(.L_x_8759) ;  /* 0x000000000004d947 */ /* 0x000fea0003800000 */
[----:B0-----:R0:W-:Y:S02]  /*4010*/  REDG.E.ADD.F32.FTZ.RN.STRONG.GPU desc[UR16][R36.64+0x100], R113 ;  /* 0x00010071240079a6 */ /* 0x0011e4000c12f310 */
.L_x_8759:
[----:B------:R-:W-:Y:S05]  /*4020*/  BSYNC.RECONVERGENT B0 ;  /* 0x0000000000007941 */ /* 0x000fea0003800200 */
.L_x_8758:
        /* <DEDUP_REMOVED lines=10> */
.L_x_8761:
[----:B------:R-:W-:Y:S05]  /*40d0*/  BSYNC.RECONVERGENT B0 ;  /* 0x0000000000007941 */ /* 0x000fea0003800200 */
.L_x_8760:
[----:B0-----:R0:W0:Y:S01]  /*40e0*/  LDS R113, [R63+0x420] ;  /* 0x000420003f717984 */ /* 0x0010220000000800 */
[----:B------:R-:W-:Y:S01]  /*40f0*/  ISETP.NE.AND P6, PT, R34, RZ, PT ;  /* 0x000000ff2200720c */ /* 0x000fe20003fc5270 */
[----:B------:R-:W-:-:S12]  /*4100*/  BSSY.RECONVERGENT B0, `(.L_x_8762) ;  /* 0x0000003000007945 */ /* 0x000fd80003800200 */
[----:B------:R-:W-:Y:S05]  /*4110*/  @!P6 BRA `(.L_x_8763) ;  /* 0x000000000004e947 */ /* 0x000fea0003800000 */
[----:B0-----:R0:W-:Y:S02]  /*4120*/  REDG.E.ADD.F32.FTZ.RN.STRONG.GPU desc[UR16][R36.64+0x200], R113 ;  /* 0x00020071240079a6 */ /* 0x0011e4000c12f310 */
.L_x_8763:
[----:B------:R-:W-:Y:S05]  /*4130*/  BSYNC.RECONVERGENT B0 ;  /* 0x0000000000007941 */ /* 0x000fea0003800200 */
.L_x_8762:
[----:B0-----:R0:W0:Y:S01]  /*4140*/  LDS R113, [R64+0x4a0] ;  /* 0x0004a00040717984 */ /* 0x0010220000000800 */
[----:B------:R-:W-:Y:S04]  /*4150*/  BSSY.RECONVERGENT B0, `(.L_x_8764) ;  /* 0x0000003000007945 */ /* 0x000fe80003800200 */
[----:B------:R-:W-:Y:S05]  /*4160*/  @!P3 BRA `(.L_x_8765) ;  /* 0x000000000004b947 */ /* 0x000fea0003800000 */
[----:B0-----:R0:W-:Y:S02]  /*4170*/  REDG.E.ADD.F32.FTZ.RN.STRONG.GPU desc[UR16][R36.64+0x280], R113 ;  /* 0x00028071240079a6 */ /* 0x0011e4000c12f310 */
.L_x_8765:
[----:B------:R-:W-:Y:S05]  /*4180*/  BSYNC.RECONVERGENT B0 ;  /* 0x0000000000007941 */ /* 0x000fea0003800200 */
.L_x_8764:
[----:B0-----:R0:W0:Y:S01]  /*4190*/  LDS R113, [R65+0x520] ;  /* 0x0005200041717984 */ /* 0x0010220000000800 */
[----:B------:R-:W-:Y:S04]  /*41a0*/  BSSY.RECONVERGENT B0, `(.L_x_8766) ;  /* 0x0000003000007945 */ /* 0x000fe80003800200 */
[----:B------:R-:W-:Y:S05]  /*41b0*/  @!P4 BRA `(.L_x_8767) ;  /* 0x000000000004c947 */ /* 0x000fea0003800000 */
[----:B0-----:R0:W-:Y:S02]  /*41c0*/  REDG.E.ADD.F32.FTZ.RN.STRONG.GPU desc[UR16][R36.64+0x300], R113 ;  /* 0x00030071240079a6 */ /* 0x0011e4000c12f310 */
.L_x_8767:
[----:B------:R-:W-:Y:S05]  /*41d0*/  BSYNC.RECONVERGENT B0 ;  /* 0x0000000000007941 */ /* 0x000fea0003800200 */
.L_x_8766:
[----:B0-----:R0:W0:Y:S01]  /*41e0*/  LDS R113, [R66+0x5a0] ;  /* 0x0005a00042717984 */ /* 0x0010220000000800 */
[----:B------:R-:W-:Y:S04]  /*41f0*/  BSSY.RECONVERGENT B0, `(.L_x_8768) ;  /* 0x0000003000007945 */ /* 0x000fe80003800200 */
[----:B------:R-:W-:Y:S05]  /*4200*/  @!P5 BRA `(.L_x_8769) ;  /* 0x000000000004d947 */ /* 0x000fea0003800000 */
[----:B0-----:R0:W-:Y:S02]  /*4210*/  REDG.E.ADD.F32.FTZ.RN.STRONG.GPU desc[UR16][R36.64+0x380], R113 ;  /* 0x00038071240079a6 */ /* 0x0011e4000c12f310 */
.L_x_8769:
[----:B------:R-:W-:Y:S05]  /*4220*/  BSYNC.RECONVERGENT B0 ;  /* 0x0000000000007941 */ /* 0x000fea0003800200 */
.L_x_8768:
[----:B--2---:R-:W-:Y:S01]  /*4230*/  FFMA.FTZ R176, R120, R143, R35 ;  /* 0x0000008f78b07223 */ /* 0x004fe20000010023 */
[----:B------:R-:W2:Y:S01]  /*4240*/  SHFL.DOWN PT, R34, R161, 0x1, 0x1f ;  /* 0x08201f00a1227f89 */ /* 0x000ea200000e0000 */
[----:B------:R-:W-:Y:S01]  /*4250*/  ISETP.GT.AND P3, PT, R80, 0x1e, PT ;  /* 0x0000001e5000780c */ /* 0x000fe20003f64270 */
[----:B0-----:R-:W-:Y:S01]  /*4260*/  FMUL.FTZ R113, R139, R168 ;  /* 0x000000a88b717220 */ /* 0x001fe20000410000 */
[----:B------:R-:W-:Y:S01]  /*4270*/  FMUL.FTZ R154, R149, R192 ;  /* 0x000000c0959a7220 */ /* 0x000fe20000410000 */
[----:B------:R-:W0:Y:S01]  /*4280*/  SHFL.DOWN PT, R35, R176, 0x1, 0x1f ;  /* 0x08201f00b0237f89 */ /* 0x000e2200000e0000 */
[----:B----4-:R-:W-:Y:S01]  /*4290*/  FMUL.FTZ R37, R146, R168 ;  /* 0x000000a892257220 */ /* 0x010fe20000410000 */
[----:B------:R-:W-:Y:S01]  /*42a0*/  FMUL.FTZ R113, R112, R113 ;  /* 0x0000007170717220 */ /* 0x000fe20000410000 */
[-C--:B------:R-:W-:Y:S01]  /*42b0*/  FMUL.FTZ R144, R144, R159.reuse ;  /* 0x0000009f90907220 */ /* 0x080fe20000410000 */
        /* <DEDUP_REMOVED lines=16> */
[----:B--2---:R-:W-:Y:S01]  /*43c0*/  @!P3 FADD.FTZ R161, R161, R34 ;  /* 0x00000022a1a1b221 */ /* 0x004fe20000010000 */
[----:B------:R-:W-:Y:S01]  /*43d0*/  BSSY.RECONVERGENT B0, `(.L_x_8770) ;  /* 0x000003f000007945 */ /* 0x000fe20003800200 */
[----:B------:R-:W-:Y:S01]  /*43e0*/  FFMA.FTZ R123, R154, R98, R123 ;  /* 0x000000629a7b7223 */ /* 0x000fe2000001007b */
[----:B------:R-:W-:Y:S01]  /*43f0*/  FADD.FTZ R90, R37, R90 ;  /* 0x0000005a255a7221 */ /* 0x000fe20000010000 */
[----:B0-----:R-:W-:Y:S01]  /*4400*/  @!P3 FADD.FTZ R176, R176, R35 ;  /* 0x00000023b0b0b221 */ /* 0x001fe20000010000 */
[----:B------:R-:W0:Y:S01]  /*4410*/  SHFL.DOWN PT, R34, R161, 0x2, 0x1f ;  /* 0x08401f00a1227f89 */ /* 0x000e2200000e0000 */
[----:B------:R-:W-:Y:S01]  /*4420*/  ISETP.GT.AND P3, PT, R80, 0x1d, PT ;  /* 0x0000001d5000780c */ /* 0x000fe20003f64270 */
[----:B------:R-:W-:Y:S01]  /*4430*/  FFMA.FTZ R128, R141, R99, R128 ;  /* 0x000000638d807223 */ /* 0x000fe20000010080 */
[----:B------:R-:W-:Y:S01]  /*4440*/  FFMA.FTZ R121, R144, R102, R121 ;  /* 0x0000006690797223 */ /* 0x000fe20000010079 */
[----:B------:R-:W2:Y:S01]  /*4450*/  SHFL.DOWN PT, R35, R176, 0x2, 0x1f ;  /* 0x08401f00b0237f89 */ /* 0x000ea200000e0000 */
[----:B------:R-:W-:Y:S01]  /*4460*/  FFMA.FTZ R126, R151, R101, R126 ;  /* 0x00000065977e7223 */ /* 0x000fe2000001007e */
[----:B------:R-:W-:Y:S01]  /*4470*/  FFMA.FTZ R122, R145, R103, R122 ;  /* 0x00000067917a7223 */ /* 0x000fe2000001007a */
[----:B------:R-:W-:Y:S01]  /*4480*/  FFMA.FTZ R127, R150, R106, R127 ;  /* 0x0000006a967f7223 */ /* 0x000fe2000001007f */
[----:B------:R-:W-:Y:S01]  /*4490*/  FADD.FTZ R93, R140, R93 ;  /* 0x0000005d8c5d7221 */ /* 0x000fe20000010000 */
[----:B------:R-:W-:-:S05]  /*44a0*/  FADD.FTZ R88, R113, R88 ;  /* 0x0000005871587221 */ /* 0x000fca0000010000 */
        /* <DEDUP_REMOVED lines=8> */
[----:B------:R-:W-:Y:S01]  /*4530*/  ISETP.GT.AND P3, PT, R80, 0x17, PT ;  /* 0x000000175000780c */ /* 0x000fe20003f64270 */
[----:B------:R-:W-:Y:S02]  /*4540*/  FMUL.FTZ R35, R139, R166 ;  /* 0x000000a68b237220 */ /* 0x000fe40000410000 */
[----:B------:R-:W2:Y:S02]  /*4550*/  SHFL.DOWN PT, R143, R176, 0x8, 0x1f ;  /* 0x09001f00b08f7f89 */ /* 0x000ea400000e0000 */
[----:B------:R-:W-:-:S08]  /*4560*/  FMUL.FTZ R35, R142, R35 ;  /* 0x000000238e237220 */ /* 0x000fd00000410000 */
[----:B0-----:R-:W-:Y:S01]  /*4570*/  @!P3 FADD.FTZ R161, R161, R34 ;  /* 0x00000022a1a1b221 */ /* 0x001fe20000010000 */
[----:B------:R-:W-:Y:S01]  /*4580*/  FMUL.FTZ R34, R147, R166 ;  /* 0x000000a693227220 */ /* 0x000fe20000410000 */
[C---:B------:R-:W-:Y:S01]  /*4590*/  FMUL.FTZ R147, R139.reuse, R3 ;  /* 0x000000038b937220 */ /* 0x040fe20000410000 */
[----:B--2---:R-:W-:Y:S02]  /*45a0*/  @!P3 FADD.FTZ R176, R176, R143 ;  /* 0x0000008fb0b0b221 */ /* 0x004fe40000010000 */
[----:B------:R-:W0:Y:S01]  /*45b0*/  SHFL.DOWN PT, R112, R161, 0x10, 0x1f ;  /* 0x0a001f00a1707f89 */ /* 0x000e2200000e0000 */
[----:B------:R-:W-:Y:S01]  /*45c0*/  ISETP.NE.AND P3, PT, R80, RZ, PT ;  /* 0x000000ff5000720c */ /* 0x000fe20003f65270 */
[C---:B------:R-:W-:Y:S01]  /*45d0*/  FMUL.FTZ R143, R139.reuse, R162 ;  /* 0x000000a28b8f7220 */ /* 0x040fe20000410000 */
[----:B------:R-:W-:Y:S01]  /*45e0*/  FMUL.FTZ R139, R139, R152 ;  /* 0x000000988b8b7220 */ /* 0x000fe20000410000 */
[----:B------:R-:W2:Y:S01]  /*45f0*/  SHFL.DOWN PT, R149, R176, 0x10, 0x1f ;  /* 0x0a001f00b0957f89 */ /* 0x000ea200000e0000 */
[----:B------:R-:W-:Y:S01]  /*4600*/  FFMA.FTZ R125, R34, R95, R125 ;  /* 0x0000005f227d7223 */ /* 0x000fe2000001007d */
[----:B------:R-:W-:Y:S01]  /*4610*/  FFMA.FTZ R3, R104, R34, R35 ;  /* 0x0000002268037223 */ /* 0x000fe20000010023 */
[----:B------:R-:W-:Y:S01]  /*4620*/  FMUL.FTZ R143, R156, R143 ;  /* 0x0000008f9c8f7220 */ /* 0x000fe20000410000 */
[----:B------:R-:W-:Y:S01]  /*4630*/  FMUL.FTZ R139, R2, R139 ;  /* 0x0000008b028b7220 */ /* 0x000fe20000410000 */
[----:B------:R-:W-:Y:S01]  /*4640*/  FMUL.FTZ R158, R158, R147 ;  /* 0x000000939e9e7220 */ /* 0x000fe20000410000 */
[----:B------:R-:W-:Y:S01]  /*4650*/  FADD.FTZ R92, R3, R92 ;  /* 0x0000005c035c7221 */ /* 0x000fe20000010000 */
[----:B------:R-:W-:Y:S01]  /*4660*/  FFMA.FTZ R36, R114, R141, R143 ;  /* 0x0000008d72247223 */ /* 0x000fe2000001008f */
[----:B------:R-:W-:Y:S01]  /*4670*/  FFMA.FTZ R139, R100, R145, R139 ;  /* 0x00000091648b7223 */ /* 0x000fe2000001008b */
[----:B------:R-:W-:-:S02]  /*4680*/  FFMA.FTZ R158, R115, R150, R158 ;  /* 0x00000096739e7223 */ /* 0x000fc4000001009e */
        /* <DEDUP_REMOVED lines=19> */
.L_x_8771:
[----:B------:R-:W-:Y:S05]  /*47c0*/  BSYNC.RECONVERGENT B0 ;  /* 0x0000000000007941 */ /* 0x000fea0003800200 */
.L_x_8770:
[----:B------:R-:W-:-:S04]  /*47d0*/  UIADD3 UR4, UPT, UPT, UR4, 0x1, URZ ;  /* 0x0000000104047890 */ /* 0x000fc8000fffe0ff */
[----:B------:R-:W-:-:S09]  /*47e0*/  UISETP.GE.AND UP0, UPT, UR4, UR11, UPT ;  /* 0x0000000b0400728c */ /* 0x000fd2000bf06270 */
[----:B------:R-:W-:Y:S05]  /*47f0*/  BRA.U !UP0, `(.L_x_8772) ;  /* 0xffffffe108dc7547 */ /* 0x000fea000b83ffff */
.L_x_8750:
[----:B------:R-:W-:Y:S01]  /*4800*/  BAR.SYNC.DEFER_BLOCKING 0x0 ;  /* 0x0000000000007b1d */ /* 0x000fe20000010000 */
[-C--:B------:R-:W-:Y:S02]  /*4810*/  ISETP.GE.AND P6, PT, R58, R76.reuse, PT ;  /* 0x0000004c3a00720c */ /* 0x080fe40003fc6270 */
[----:B------:R-:W-:Y:S02]  /*4820*/  PRMT R0, RZ, 0x7610, R0 ;  /* 0x00007610ff007816 */ /* 0x000fe40000000000 */
[-C--:B------:R-:W-:Y:S01]  /*4830*/  ISETP.GE.AND P5, PT, R67, R76.reuse, PT ;  /* 0x0000004c4300720c */ /* 0x080fe20003fa6270 */
[----:B------:R-:W2:Y:S01]  /*4840*/  LDCU.64 UR6, c[0x0][0x500] ;  /* 0x0000a000ff0677ac */ /* 0x000ea20008000a00 */
[-C--:B------:R-:W-:Y:S02]  /*4850*/  ISETP.GE.AND P4, PT, R68, R76.reuse, PT ;  /* 0x0000004c4400720c */ /* 0x080fe40003f86270 */
[-C--:B------:R-:W-:Y:S01]  /*4860*/  ISETP.GE.AND P3, PT, R69, R76.reuse, PT ;  /* 0x0000004c4500720c */ /* 0x080fe20003f66270 */
[----:B------:R-:W4:Y:S01]  /*4870*/  LDCU.64 UR8, c[0x0][0x550] ;  /* 0x0000aa00ff0877ac */ /* 0x000f220008000a00 */
[----:B------:R-:W-:-:S02]  /*4880*/  ISETP.GE.AND P2, PT, R70, R76, PT ;  /* 0x0000004c4600720c */ /* 0x000fc40003f46270 */
[-C--:B------:R-:W-:Y:S02]  /*4890*/  ISETP.GE.AND P1, PT, R71, R76.reuse, PT ;  /* 0x0000004c4700720c */ /* 0x080fe40003f26270 */
[-C--:B------:R-:W-:Y:S02]  /*48a0*/  ISETP.GE.AND P0, PT, R72, R76.reuse, PT ;  /* 0x0000004c4800720c */ /* 0x080fe40003f06270 */
[----:B------:R-:W-:Y:S02]  /*48b0*/  PRMT R3, RZ, 0x7610, R3 ;  /* 0x00007610ff037816 */ /* 0x000fe40000000003 */
[----:B------:R-:W-:Y:S01]  /*48c0*/  PRMT R2, RZ, 0x7610, R2 ;  /* 0x00007610ff027816 */ /* 0x000fe20000000002 */
[----:B------:R-:W5:Y:S01]  /*48d0*/  @!P6 LDG.E.U16 R0, desc[UR16][R4.64] ;  /* 0x000000100400e981 */ /* 0x000f62000c1e1500 */
[----:B------:R-:W-:Y:S02]  /*48e0*/  ISETP.GE.AND P6, PT, R73, R76, PT ;  /* 0x0000004c4900720c */ /* 0x000fe40003fc6270 */
[----:B------:R-:W-:Y:S01]  /*48f0*/  PRMT R20, RZ, 0x7610, R20 ;  /* 0x00007610ff147816 */ /* 0x000fe20000000014 */
[----:B------:R-:W3:Y:S01]  /*4900*/  @!P5 LDG.E.U16 R3, desc[UR16][R4.64+0x40] ;  /* 0x000040100403d981 */ /* 0x000ee2000c1e1500 */
[----:B------:R-:W-:-:S02]  /*4910*/  PRMT R7, RZ, 0x7610, R7 ;  /* 0x00007610ff077816 */ /* 0x000fc40000000007 */
[----:B------:R-:W-:Y:S01]  /*4920*/  PRMT R22, RZ, 0x7610, R22 ;  /* 0x00007610ff167816 */ /* 0x000fe20000000016 */
[----:B------:R-:W2:Y:S01]  /*4930*/  @!P4 LDG.E.U16 R2, desc[UR16][R4.64+0x80] ;  /* 0x000080100402c981 */ /* 0x000ea2000c1e1500 */
        /* <DEDUP_REMOVED lines=10> */
[----:B------:R-:W-:Y:S02]  /*49e0*/  PRMT R24, R123, 0x7632, R24 ;  /* 0x000076327b187816 */ /* 0x000fe40000000018 */
[----:B------:R-:W-:Y:S01]  /*49f0*/  PRMT R26, R126, 0x7632, R26 ;  /* 0x000076327e1a7816 */ /* 0x000fe2000000001a */
[----:B-----5:R-:W-:Y:S04]  /*4a00*/  STS.U16 [R77], R0 ;  /* 0x000000004d007388 */ /* 0x020fe80000000400 */
[----:B---3--:R-:W-:Y:S04]  /*4a10*/  STS.U16 [R78+0x40], R3 ;  /* 0x000040034e007388 */ /* 0x008fe80000000400 */
[----:B--2---:R-:W-:Y:S04]  /*4a20*/  STS.U16 [R79+0x80], R2 ;  /* 0x000080024f007388 */ /* 0x004fe80000000400 */
[----:B----4-:R-:W-:Y:S04]  /*4a30*/  STS.U16 [R81+0xc0], R20 ;  /* 0x0000c01451007388 */ /* 0x010fe80000000400 */
[----:B------:R-:W-:Y:S04]  /*4a40*/  STS.U16 [R82+0x100], R7 ;  /* 0x0001000752007388 */ /* 0x000fe80000000400 */
[----:B------:R-:W-:Y:S04]  /*4a50*/  STS.U16 [R83+0x140], R22 ;  /* 0x0001401653007388 */ /* 0x000fe80000000400 */
[----:B------:R-:W-:Y:S04]  /*4a60*/  STS.U16 [R84+0x180], R21 ;  /* 0x0001801554007388 */ /* 0x000fe80000000400 */
[----:B------:R2:W-:Y:S01]  /*4a70*/  STS.U16 [R85+0x1c0], R96 ;  /* 0x0001c06055007388 */ /* 0x0005e20000000400 */
[----:B------:R-:W-:-:S03]  /*4a80*/  NOP ;  /* 0x0000000000007918 */ /* 0x000fc60000000000 */
[----:B------:R-:W3:Y:S01]  /*4a90*/  LDS.U16 R23, [R86] ;  /* 0x0000000056177984 */ /* 0x000ee20000000400 */
[----:B--2---:R-:W2:Y:S03]  /*4aa0*/  LDC.64 R96, c[0x0][0x4f8] ;  /* 0x00013e00ff607b82 */ /* 0x004ea60000000a00 */
[----:B------:R-:W4:Y:S04]  /*4ab0*/  LDS.U16 R4, [R86+0x2] ;  /* 0x0000020056047984 */ /* 0x000f280000000400 */
[----:B------:R-:W5:Y:S04]  /*4ac0*/  LDS.U16 R0, [R86+0x4] ;  /* 0x0000040056007984 */ /* 0x000f680000000400 */
[----:B------:R-:W0:Y:S04]  /*4ad0*/  LDS.U16 R2, [R86+0x6] ;  /* 0x0000060056027984 */ /* 0x000e280000000400 */
[----:B------:R-:W-:Y:S04]  /*4ae0*/  LDS.U16 R5, [R86+0xc] ;  /* 0x00000c0056057984 */ /* 0x000fe80000000400 */
[----:B------:R-:W-:Y:S01]  /*4af0*/  LDS.U16 R7, [R86+0xe] ;  /* 0x00000e0056077984 */ /* 0x000fe20000000400 */
[----:B---3--:R-:W-:-:S05]  /*4b00*/  SHF.L.U32 R23, R23, 0x10, RZ ;  /* 0x0000001017177819 */ /* 0x008fca00000006ff */
[--C-:B------:R-:W-:Y:S01]  /*4b10*/  FADD.FTZ R23, R23, R38.reuse ;  /* 0x0000002617177221 */ /* 0x100fe20000010000 */
[----:B----4-:R-:W-:Y:S02]  /*4b20*/  SHF.L.U32 R3, R4, 0x10, RZ ;  /* 0x0000001004037819 */ /* 0x010fe400000006ff */
[----:B------:R-:W-:Y:S02]  /*4b30*/  LDS.U16 R4, [R86+0xa] ;  /* 0x00000a0056047984 */ /* 0x000fe40000000400 */
[----:B------:R-:W-:Y:S01]  /*4b40*/  FSETP.GTU.FTZ.AND P0, PT, R23, 20, PT ;  /* 0x41a000001700780b */ /* 0x000fe20003f1c000 */
[----:B------:R-:W-:-:S05]  /*4b50*/  FADD.FTZ R3, R3, R38 ;  /* 0x0000002603037221 */ /* 0x000fca0000010000 */
[----:B------:R-:W-:-:S07]  /*4b60*/  FSETP.GTU.FTZ.AND P2, PT, R3, 20, PT ;  /* 0x41a000000300780b */ /* 0x000fce0003f5c000 */
[----:B------:R-:W-:-:S06]  /*4b70*/  @!P0 FMUL.FTZ R20, R23, -1.4426950216293334961 ;  /* 0xbfb8aa3b17148820 */ /* 0x000fcc0000410000 */
[----:B------:R-:W3:Y:S01]  /*4b80*/  @!P0 MUFU.EX2 R20, R20 ;  /* 0x0000001400148308 */ /* 0x000ee20000000800 */
[----:B------:R-:W-:Y:S02]  /*4b90*/  @!P2 FMUL.FTZ R22, R3, -1.4426950216293334961 ;  /* 0xbfb8aa3b0316a820 */ /* 0x000fe40000410000 */
[----:B------:R-:W4:Y:S01]  /*4ba0*/  LDS.U16 R3, [R86+0x8] ;  /* 0x0000080056037984 */ /* 0x000f220000000400 */
[----:B-----5:R-:W-:Y:S01]  /*4bb0*/  IMAD.U32 R25, R0, 0x10000, RZ ;  /* 0x0001000000197824 */ /* 0x020fe200078e00ff */
[----:B------:R-:W-:Y:S06]  /*4bc0*/  BAR.SYNC.DEFER_BLOCKING 0x0 ;  /* 0x0000000000007b1d */ /* 0x000fec0000010000 */
[----:B------:R-:W5:Y:S01]  /*4bd0*/  @!P2 MUFU.EX2 R22, R22 ;  /* 0x000000160016a308 */ /* 0x000f620000000800 */
[----:B---3--:R-:W-:Y:S01]  /*4be0*/  @!P0 FADD.FTZ R21, R20, 1 ;  /* 0x3f80000014158421 */ /* 0x008fe20000010000 */
[----:B------:R-:W-:-:S06]  /*4bf0*/  FADD.FTZ R0, R25, R38 ;  /* 0x0000002619007221 */ /* 0x000fcc0000010000 */
[----:B------:R-:W3:Y:S01]  /*4c00*/  @!P0 MUFU.RCP R21, R21 ;  /* 0x0000001500158308 */ /* 0x000ee20000001000 */
[----:B0-----:R-:W-:Y:S01]  /*4c10*/  SHF.L.U32 R25, R2, 0x10, RZ ;  /* 0x0000001002197819 */ /* 0x001fe200000006ff */
[----:B-----5:R-:W-:-:S04]  /*4c20*/  @!P2 FADD.FTZ R23, R22, 1 ;  /* 0x3f8000001617a421 */ /* 0x020fc80000010000 */
[----:B------:R-:W-:Y:S02]  /*4c30*/  FADD.FTZ R25, R25, R38 ;  /* 0x0000002619197221 */ /* 0x000fe40000010000 */
[----:B------:R-:W0:Y:S03]  /*4c40*/  @!P2 MUFU.RCP R20, R23 ;  /* 0x000000170014a308 */ /* 0x000e260000001000 */
[----:B------:R-:W-:Y:S01]  /*4c50*/  FSETP.GTU.FTZ.AND P6, PT, R25, 20, PT ;  /* 0x41a000001900780b */ /* 0x000fe20003fdc000 */
[----:B---3--:R-:W-:Y:S01]  /*4c60*/  @!P0 FMUL.FTZ R94, R94, R21 ;  /* 0x000000155e5e8220 */ /* 0x008fe20000410000 */
[----:B------:R-:W-:Y:S02]  /*4c70*/  ISETP.NE.AND P0, PT, R14, RZ, PT ;  /* 0x000000ff0e00720c */ /* 0x000fe40003f05270 */
[----:B----4-:R-:W-:Y:S02]  /*4c80*/  SHF.L.U32 R3, R3, 0x10, RZ ;  /* 0x0000001003037819 */ /* 0x010fe400000006ff */
[----:B------:R-:W-:-:S02]  /*4c90*/  PRMT R21, R121, 0x7632, R21 ;  /* 0x0000763279157816 */ /* 0x000fc40000000015 */
[----:B------:R-:W-:Y:S01]  /*4ca0*/  PRMT R22, R124, 0x7632, R22 ;  /* 0x000076327c167816 */ /* 0x000fe20000000016 */
[----:B------:R-:W-:Y:S01]  /*4cb0*/  STS.U16 [R86], R121 ;  /* 0x0000007956007388 */ /* 0x000fe20000000400 */
[----:B0-----:R-:W-:Y:S01]  /*4cc0*/  @!P2 FMUL.FTZ R93, R93, R20 ;  /* 0x000000145d5da220 */ /* 0x001fe20000410000 */
[----:B------:R-:W-:Y:S02]  /*4cd0*/  FADD.FTZ R20, R3, R38 ;  /* 0x0000002603147221 */ /* 0x000fe40000010000 */
[----:B------:R0:W-:Y:S01]  /*4ce0*/  STS.U16 [R86+0x2], R21 ;  /* 0x0000021556007388 */ /* 0x0001e20000000400 */
[----:B------:R-:W-:Y:S01]  /*4cf0*/  FSETP.GTU.FTZ.AND P1, PT, R0, 20, PT ;  /* 0x41a000000000780b */ /* 0x000fe20003f3c000 */
[----:B------:R-:W-:Y:S02]  /*4d00*/  @!P6 FMUL.FTZ R2, R25, -1.4426950216293334961 ;  /* 0xbfb8aa3b1902e820 */ /* 0x000fe40000410000 */
        /* <DEDUP_REMOVED lines=18> */
[----:B------:R-:W-:-:S02]  /*4e30*/  SHF.L.U32 R3, R4, 0x10, RZ ;  /* 0x0000001004037819 */ /* 0x000fc400000006ff */
[----:B------:R-:W-:Y:S01]  /*4e40*/  SHF.L.U32 R5, R5, 0x10, RZ ;  /* 0x0000001005057819 */ /* 0x000fe200000006ff */
[----:B------:R-:W-:Y:S01]  /*4e50*/  @!P1 FMUL.FTZ R0, R0, -1.4426950216293334961 ;  /* 0xbfb8aa3b00009820 */ /* 0x000fe20000410000 */
[----:B------:R-:W-:Y:S02]  /*4e60*/  IMAD.U32 R7, R7, 0x10000, RZ ;  /* 0x0001000007077824 */ /* 0x000fe400078e00ff */
[--C-:B------:R-:W-:Y:S01]  /*4e70*/  FADD.FTZ R4, R3, R38.reuse ;  /* 0x0000002603047221 */ /* 0x100fe20000010000 */
[----:B------:R-:W-:Y:S01]  /*4e80*/  @!P2 FMUL.FTZ R3, R20, -1.4426950216293334961 ;  /* 0xbfb8aa3b1403a820 */ /* 0x000fe20000410000 */
[--C-:B------:R-:W-:Y:S01]  /*4e90*/  FADD.FTZ R5, R5, R38.reuse ;  /* 0x0000002605057221 */ /* 0x100fe20000010000 */
[----:B------:R-:W-:Y:S01]  /*4ea0*/  FADD.FTZ R7, R7, R38 ;  /* 0x0000002607077221 */ /* 0x000fe20000010000 */
[----:B------:R-:W4:Y:S03]  /*4eb0*/  @!P1 MUFU.EX2 R0, R0 ;  /* 0x0000000000009308 */ /* 0x000f260000000800 */
[----:B------:R-:W-:-:S02]  /*4ec0*/  FSETP.GTU.FTZ.AND P4, PT, R5, 20, PT ;  /* 0x41a000000500780b */ /* 0x000fc40003f9c000 */
[----:B------:R-:W-:-:S03]  /*4ed0*/  FSETP.GTU.FTZ.AND P5, PT, R7, 20, PT ;  /* 0x41a000000700780b */ /* 0x000fc60003fbc000 */
[----:B------:R-:W5:Y:S01]  /*4ee0*/  @!P2 MUFU.EX2 R3, R3 ;  /* 0x000000030003a308 */ /* 0x000f620000000800 */
[----:B------:R-:W-:Y:S01]  /*4ef0*/  FSETP.GTU.FTZ.AND P3, PT, R4, 20, PT ;  /* 0x41a000000400780b */ /* 0x000fe20003f7c000 */
[----:B------:R-:W1:Y:S06]  /*4f00*/  LDS R24, [UR5+0x210] ;  /* 0x00021005ff187984 */ /* 0x000e6c0008000800 */
[----:B------:R-:W2:Y:S01]  /*4f10*/  @!P6 MUFU.EX2 R2, R2 ;  /* 0x000000020002e308 */ /* 0x000ea20000000800 */
[----:B------:R-:W-:Y:S01]  /*4f20*/  @!P4 FMUL.FTZ R5, R5, -1.4426950216293334961 ;  /* 0xbfb8aa3b0505c820 */ /* 0x000fe20000410000 */
[----:B------:R-:W-:Y:S01]  /*4f30*/  @!P5 FMUL.FTZ R7, R7, -1.4426950216293334961 ;  /* 0xbfb8aa3b0707d820 */ /* 0x000fe20000410000 */
[----:B----4-:R-:W-:-:S03]  /*4f40*/  @!P1 FADD.FTZ R0, R0, 1 ;  /* 0x3f80000000009421 */ /* 0x010fc60000010000 */
[----:B------:R-:W-:Y:S02]  /*4f50*/  @!P3 FMUL.FTZ R4, R4, -1.4426950216293334961 ;  /* 0xbfb8aa3b0404b820 */ /* 0x000fe40000410000 */
[----:B0-----:R5:W-:Y:S08]  /*4f60*/  @!P4 MUFU.EX2 R21, R5 ;  /* 0x000000050015c308 */ /* 0x001bf00000000800 */
[----:B---3--:R0:W-:Y:S01]  /*4f70*/  @!P5 MUFU.EX2 R22, R7 ;  /* 0x000000070016d308 */ /* 0x0081e20000000800 */
[----:B-----5:R-:W-:-:S07]  /*4f80*/  @!P2 FADD.FTZ R5, R3, 1 ;  /* 0x3f8000000305a421 */ /* 0x020fce0000010000 */
[----:B------:R2:W3:Y:S01]  /*4f90*/  @!P3 MUFU.EX2 R20, R4 ;  /* 0x000000040014b308 */ /* 0x0004e20000000800 */
[----:B0-----:R-:W-:-:S07]  /*4fa0*/  SHF.R.S32.HI R7, RZ, 0x1f, R6 ;  /* 0x0000001fff077819 */ /* 0x001fce0000011406 */
[----:B------:R-:W0:Y:S01]  /*4fb0*/  @!P1 MUFU.RCP R95, R0 ;  /* 0x00000000005f9308 */ /* 0x000e220000001000 */
[----:B--2---:R-:W-:Y:S01]  /*4fc0*/  @!P6 FADD.FTZ R4, R2, 1 ;  /* 0x3f8000000204e421 */ /* 0x004fe20000010000 */
[----:B------:R-:W-:-:S06]  /*4fd0*/  IMAD.WIDE.U32 R2, R96, UR18, R6 ;  /* 0x0000001260027c25 */ /* 0x000fcc000f8e0006 */
[----:B------:R-:W2:Y:S01]  /*4fe0*/  @!P2 MUFU.RCP R5, R5 ;  /* 0x000000050005a308 */ /* 0x000ea20000001000 */
[----:B------:R-:W-:Y:S02]  /*4ff0*/  IMAD R3, R97, UR18, R3 ;  /* 0x0000001261037c24 */ /* 0x000fe4000f8e0203 */
[----:B------:R-:W-:-:S04]  /*5000*/  IMAD.WIDE.U32 R2, R39, UR6, R2 ;  /* 0x0000000627027c25 */ /* 0x000fc8000f8e0002 */
[----:B---3--:R-:W-:Y:S01]  /*5010*/  @!P3 FADD.FTZ R20, R20, 1 ;  /* 0x3f8000001414b421 */ /* 0x008fe20000010000 */
[----:B------:R-:W-:Y:S01]  /*5020*/  @!P4 FADD.FTZ R21, R21, 1 ;  /* 0x3f8000001515c421 */ /* 0x000fe20000010000 */
[----:B------:R-:W-:Y:S01]  /*5030*/  @!P5 FADD.FTZ R22, R22, 1 ;  /* 0x3f8000001616d421 */ /* 0x000fe20000010000 */
[----:B0-----:R-:W-:Y:S01]  /*5040*/  @!P1 FMUL.FTZ R92, R92, R95 ;  /* 0x0000005f5c5c9220 */ /* 0x001fe20000410000 */
[----:B------:R-:W-:Y:S01]  /*5050*/  IMAD R0, R39, UR7, R3 ;  /* 0x0000000727007c24 */ /* 0x000fe2000f8e0203 */
[----:B------:R-:W-:Y:S01]  /*5060*/  IADD3 R3, P1, PT, R58, R2, RZ ;  /* 0x000000023a037210 */ /* 0x000fe20007f3e0ff */
[----:B------:R-:W0:Y:S01]  /*5070*/  @!P6 MUFU.RCP R4, R4 ;  /* 0x000000040004e308 */ /* 0x000e220000001000 */
[----:B------:R-:W3:Y:S02]  /*5080*/  LDCU.64 UR6, c[0x0][0x560] ;  /* 0x0000ac00ff0677ac */ /* 0x000ee40008000a00 */
[----:B------:R-:W-:Y:S01]  /*5090*/  IADD3.X R0, PT, PT, RZ, R0, RZ, P1, !PT ;  /* 0x00000000ff007210 */ /* 0x000fe20000ffe4ff */
[----:B--2---:R-:W-:Y:S01]  /*50a0*/  @!P2 FMUL.FTZ R90, R90, R5 ;  /* 0x000000055a5aa220 */ /* 0x004fe20000410000 */
[----:B------:R-:W-:-:S03]  /*50b0*/  LEA R2, P2, R3, UR8, 0x1 ;  /* 0x0000000803027c11 */ /* 0x000fc6000f8408ff */
[----:B------:R-:W2:Y:S01]  /*50c0*/  @!P3 MUFU.RCP R20, R20 ;  /* 0x000000140014b308 */ /* 0x000ea20000001000 */
[----:B-1----:R-:W-:Y:S02]  /*50d0*/  ISETP.GE.AND P1, PT, R58, R24, PT ;  /* 0x000000183a00720c */ /* 0x002fe40003f26270 */
[----:B------:R-:W-:-:S05]  /*50e0*/  LEA.HI.X R3, R3, UR9, R0, 0x1, P2 ;  /* 0x0000000903037c11 */ /* 0x000fca00090f0c00 */
[----:B------:R-:W1:Y:S01]  /*50f0*/  @!P4 MUFU.RCP R21, R21 ;  /* 0x000000150015c308 */ /* 0x000e620000001000 */
        /* <DEDUP_REMOVED lines=9> */
[----:B-1----:R-:W-:Y:S01]  /*5190*/  @!P4 FMUL.FTZ R88, R88, R21 ;  /* 0x000000155858c220 */ /* 0x002fe20000410000 */
        /* <DEDUP_REMOVED lines=47> */
[----:B-1----:R-:W-:Y:S01]  /*5490*/  IMAD R4, R39, UR5, R3 ;  /* 0x0000000527047c24 */ /* 0x002fe2000f8e0203 */
[----:B------:R-:W-:-:S04]  /*54a0*/  IADD3 R3, P0, PT, R58, R2, RZ ;  /* 0x000000023a037210 */ /* 0x000fc80007f1e0ff */
[----:B------:R-:W-:Y:S02]  /*54b0*/  IADD3.X R4, PT, PT, RZ, R4, RZ, P0, !PT ;  /* 0x00000004ff047210 */ /* 0x000fe400007fe4ff */
[----:B---3--:R-:W-:-:S04]  /*54c0*/  LEA R2, P0, R3, UR6, 0x1 ;  /* 0x0000000603027c11 */ /* 0x008fc8000f8008ff */
        /* <DEDUP_REMOVED lines=35> */
.L_x_8733:
        /* <DEDUP_REMOVED lines=34> */
.L_x_8775:
[----:B------:R-:W-:Y:S05]  /*5920*/  BSYNC.RECONVERGENT B0 ;  /* 0x0000000000007941 */ /* 0x000fea0003800200 */
.L_x_8774:
        /* <DEDUP_REMOVED lines=26> */
.L_x_8777:
[----:B------:R-:W-:Y:S05]  /*5ad0*/  BSYNC.RECONVERGENT B0 ;  /* 0x0000000000007941 */ /* 0x000fea0003800200 */
.L_x_8776:
        /* <DEDUP_REMOVED lines=13> */
.L_x_8779:
[----:B------:R-:W-:Y:S01]  /*5bb0*/  LEA R0, R13, UR4, 0x2 ;  /* 0x000000040d007c11 */ /* 0x000fe2000f8e10ff */
[----:B0-----:R-:W-:Y:S01]  /*5bc0*/  IMAD.MOV.U32 R6, RZ, RZ, R2 ;  /* 0x000000ffff067224 */ /* 0x001fe200078e0002 */
[----:B------:R-:W-:Y:S02]  /*5bd0*/  SHF.R.S32.HI R4, RZ, 0x1f, R13 ;  /* 0x0000001fff047819 */ /* 0x000fe4000001140d */
[----:B------:R-:W-:Y:S01]  /*5be0*/  MOV R7, R39 ;  /* 0x0000002700077202 */ /* 0x000fe20000000f00 */
[----:B------:R-:W0:Y:S01]  /*5bf0*/  LDS R15, [R0+0x18f8] ;  /* 0x0018f800000f7984 */ /* 0x000e220000000800 */
[----:B------:R-:W-:Y:S01]  /*5c00*/  MOV R42, R16 ;  /* 0x00000010002a7202 */ /* 0x000fe20000000f00 */
[C---:B------:R-:W-:Y:S02]  /*5c10*/  IMAD R10, R4.reuse, UR10, RZ ;  /* 0x0000000a040a7c24 */ /* 0x040fe4000f8e02ff */
        /* <DEDUP_REMOVED lines=18> */
.L_x_8778:
[----:B------:R-:W-:Y:S05]  /*5d40*/  EXIT ;  /* 0x000000000000794d */ /* 0x000fea0003800000 */
.L_x_8780:
        /* <DEDUP_REMOVED lines=11> */
.L_x_10514:


//--------------------- .text._Z25selective_scan_bwd_kernelI32Selective_Scan_bwd_kernel_traitsILi32ELi8ELb0ELb1ELb0ELb1ELb1EN3c108BFloat16EfEEv12SSMParamsBwd --------------------------
	.section	.text._Z25selective_scan_bwd_kernelI32Selective_Scan_bwd_kernel_traitsILi32ELi8ELb0ELb1ELb0ELb1ELb1EN3c108BFloat16EfEEv12SSMParamsBwd,"ax",@progbits
	.align	128
        .global         _Z25selective_scan_bwd_kernelI32Selective_Scan_bwd_kernel_traitsILi32ELi8ELb0ELb1ELb0ELb1ELb1EN3c108BFloat16EfEEv12SSMParamsBwd
        .type           _Z25selective_scan_bwd_kernelI32Selective_Scan_bwd_kernel_traitsILi32ELi8ELb0ELb1ELb0ELb1ELb1EN3c108BFloat16EfEEv12SSMParamsBwd,@function
        .size           _Z25selective_scan_bwd_kernelI32Selective_Scan_bwd_kernel_traitsILi32ELi8ELb0ELb1ELb0ELb1ELb1EN3c108BFloat16EfEEv12SSMParamsBwd,(.L_x_10515 - _Z25selective_scan_bwd_kernelI32Selective_Scan_bwd_kernel_traitsILi32ELi8ELb0ELb1ELb0ELb1ELb1EN3c108BFloat16EfEEv12SSMParamsBwd)
        .other          _Z25selective_scan_bwd_kernelI32Selective_Scan_bwd_kernel_traitsILi32ELi8ELb0ELb1ELb0ELb1ELb1EN3c108BFloat16EfEEv12SSMParamsBwd,@"STO_CUDA_ENTRY STV_DEFAULT"
_Z25selective_scan_bwd_kernelI32Selective_Scan_bwd_kernel_traitsILi32ELi8ELb0ELb1ELb0ELb1ELb1EN3c108BFloat16EfEEv12SSMParamsBwd:
.text._Z25selective_scan_bwd_kernelI32Selective_Scan_bwd_kernel_traitsILi32ELi8ELb0ELb1ELb0ELb1ELb1EN3c108BFloat16EfEEv12SSMParamsBwd:
        /* <DEDUP_REMOVED lines=40> */
[----:B------:R-:W-:-:S05]  /*0280*/  IADD3 R0, PT, PT, -R7, RZ, RZ ;  /* 0x000000ff07007210 */ /* 0x000fca0007ffe1ff */
[----:B------:R-:W-:Y:S01]  /*0290*/  IMAD R0, R9, R0, R2 ;  /* 0x0000000009007224 */ /* 0x000fe200078e0202 */
[----:B0-----:R-:W-:-:S04]  /*02a0*/  ISETP.NE.U32.AND P0, PT, R4, RZ, PT ;  /* 0x000000ff0400720c */ /* 0x001fc80003f05070 */
[----:B------:R-:W-:Y:S02]  /*02b0*/  ISETP.GT.U32.AND P2, PT, R9, R0, PT ;  /* 0x000000000900720c */ /* 0x000fe40003f44070 */
[----:B------:R-:W-:Y:S01]  /*02c0*/  ISETP.NE.AND.EX P0, PT, R5, RZ, PT, P0 ;  /* 0x000000ff0500720c */ /* 0x000fe20003f05300 */
[----:B------:R-:W-:-:S10]  /*02d0*/  UIMAD.WIDE.U32 UR6, UR18, UR12, URZ ;  /* 0x0000000c120672a5 */ /* 0x000fd4000f8e00ff */
[-C--:B------:R-:W-:Y:S01]  /*02e0*/  @!P2 IADD3 R0, PT, PT, R0, -R9.reuse, RZ ;  /* 0x800000090000a210 */ /* 0x080fe20007ffe0ff */
[----:B------:R-:W-:Y:S01]  /*02f0*/  UIMAD.WIDE.U32 UR4, UR18, UR8, URZ ;  /* 0x00000008120472a5 */ /* 0x000fe2000f8e00ff */
[----:B------:R-:W-:Y:S01]  /*0300*/  LOP3.LUT R4, R39, R8, RZ, 0x3c, !PT ;  /* 0x0000000827047212 */ /* 0x000fe200078e3cff */
[----:B------:R-:W0:Y:S01]  /*0310*/  @P0 LDC R21, c[0x0][0x38c] ;  /* 0x0000e300ff150b82 */ /* 0x000e220000000800 */
[----:B------:R-:W-:-:S07]  /*0320*/  ISETP.GE.U32.AND P1, PT, R0, R9, PT ;  /* 0x000000090000720c */ /* 0x000fce0003f26070 */
        /* <DEDUP_REMOVED lines=9> */
[----:B------:R-:W-:Y:S01]  /*03c0*/  @P1 VIADD R7, R7, 0x1 ;  /* 0x0000000107071836 */ /* 0x000fe20000000000 */
[----:B------:R-:W-:Y:S01]  /*03d0*/  MOV R3, UR5 ;  /* 0x0000000500037c02 */ /* 0x000fe20008000f00 */
[----:B------:R-:W-:Y:S01]  /*03e0*/  IMAD.U32 R3, RZ, RZ, UR8 ;  /* 0x00000008ff037e24 */ /* 0x000fe2000f8e00ff */
[----:B------:R-:W3:Y:S02]  /*03f0*/  LDCU.64 UR8, c[0x0][0x3b0] ;  /* 0x00007600ff0877ac */ /* 0x000ee40008000a00 */
[----:B------:R-:W-:-:S02]  /*0400*/  MOV R27, R7 ;  /* 0x00000007001b7202 */ /* 0x000fc40000000f00 */
[----:B------:R-:W4:Y:S01]  /*0410*/  @P0 LDC.64 R6, c[0x0][0x480] ;  /* 0x00012000ff060b82 */ /* 0x000f220000000a00 */
[----:B------:R-:W-:Y:S01]  /*0420*/  ISETP.NE.AND P2, PT, R8, RZ, PT ;  /* 0x000000ff0800720c */ /* 0x000fe20003f45270 */
[----:B------:R-:W-:-:S04]  /*0430*/  IMAD.WIDE.U32 R2, R39, UR10, R2 ;  /* 0x0000000a27027c25 */ /* 0x000fc8000f8e0002 */
[----:B--2---:R-:W-:Y:S01]  /*0440*/  @P0 IMAD R0, R0, UR18, R39 ;  /* 0x0000001200000c24 */ /* 0x004fe2000f8e0227 */
[----:B------:R-:W-:-:S03]  /*0450*/  MOV R5, UR4 ;  /* 0x0000000400057c02 */ /* 0x000fc60008000f00 */
[----:B------:R-:W-:Y:S01]  /*0460*/  @P0 IMAD R0, R0, R19, RZ ;  /* 0x0000001300000224 */ /* 0x000fe200078e02ff */
[----:B-1----:R-:W-:Y:S01]  /*0470*/  UIMAD.WIDE.U32 UR4, UR18, UR6, URZ ;  /* 0x00000006120472a5 */ /* 0x002fe2000f8e00ff */
[----:B------:R-:W-:Y:S01]  /*0480*/  IMAD R13, R39, UR11, R3 ;  /* 0x0000000b270d7c24 */ /* 0x000fe2000f8e0203 */
[----:B------:R-:W-:Y:S01]  /*0490*/  @!P3 IADD3 R27, PT, PT, -R27, RZ, RZ ;  /* 0x000000ff1b1bb210 */ /* 0x000fe20007ffe1ff */
[----:B0-----:R-:W-:Y:S01]  /*04a0*/  @P0 IMAD R3, R0, R21, RZ ;  /* 0x0000001500030224 */ /* 0x001fe200078e02ff */
[----:B------:R-:W-:Y:S01]  /*04b0*/  @!P2 LOP3.LUT R27, RZ, R8, RZ, 0x33, !PT ;  /* 0x00000008ff1ba212 */ /* 0x000fe200078e33ff */
[----:B------:R-:W0:Y:S01]  /*04c0*/  LDC.64 R20, c[0x0][0x4a8] ;  /* 0x00012a00ff147b82 */ /* 0x000e220000000a00 */
[----:B------:R-:W-:Y:S02]  /*04d0*/  UIMAD UR5, UR18, UR7, UR5 ;  /* 0x00000007120572a4 */ /* 0x000fe4000f8e0205 */
[----:B---3--:R-:W-:Y:S01]  /*04e0*/  UIMAD.WIDE.U32 UR6, UR18, UR8, URZ ;  /* 0x00000008120672a5 */ /* 0x008fe2000f8e00ff */
        /* <DEDUP_REMOVED lines=23> */
[----:B0-----:R-:W-:Y:S01]  /*0660*/  IMAD.WIDE.U32 R16, R39, R20, RZ ;  /* 0x0000001427107225 */ /* 0x001fe200078e00ff */
[----:B------:R-:W-:-:S02]  /*0670*/  LEA.HI.X R52, R52, R23, R4, 0x1, P0 ;  /* 0x0000001734347211 */ /* 0x000fc400000f0c04 */
[----:B------:R-:W-:Y:S02]  /*0680*/  LEA R42, P2, R2, R42, 0x1 ;  /* 0x0000002a022a7211 */ /* 0x000fe400078408ff */
[----:B------:R-:W-:Y:S02]  /*0690*/  IADD3.X R0, PT, PT, R0, R7, RZ, P5, !PT ;  /* 0x0000000700007210 */ /* 0x000fe40002ffe4ff */
        /* <DEDUP_REMOVED lines=53> */
[C---:B------:R-:W-:Y:S02]  /*09f0*/  IADD3 R54, PT, PT, R14.reuse, 0x200, RZ ;  /* 0x000002000e367810 */ /* 0x040fe40007ffe0ff */
        /* <DEDUP_REMOVED lines=17> */
[----:B------:R-:W-:Y:S02]  /*0b10*/  LOP3.LUT R72, R56, 0xe0, RZ, 0xfc, !PT ;  /* 0x000000e038487812 */ /* 0x000fe400078efcff */
[----:B------:R-:W-:-:S07]  /*0b20*/  IADD3 R46, PT, PT, R9, R33, RZ ;  /* 0x00000021092e7210 */ /* 0x000fce0007ffe0ff */
.L_x_8822:
[----:B------:R-:W0:Y:S01]  /*0b30*/  LDC.64 R20, c[0x0][0x410] ;  /* 0x00010400ff147b82 */ /* 0x000e220000000a00 */
[----:B------:R-:W-:Y:S01]  /*0b40*/  HFMA2 R7, -RZ, RZ, 0, 0 ;  /* 0x00000000ff077431 */ /* 0x000fe200000001ff */
[----:B------:R-:W-:Y:S01]  /*0b50*/  IADD3 R40, PT, PT, R74, -0x1, RZ ;  /* 0xffffffff4a287810 */ /* 0x000fe20007ffe0ff */
[----:B------:R-:W1:Y:S01]  /*0b60*/  LDCU UR4, c[0x0][0x388] ;  /* 0x00007100ff0477ac */ /* 0x000e620008000800 */
[----:B------:R-:W-:Y:S02]  /*0b70*/  SHF.L.U32 R31, R56, 0x1, RZ ;  /* 0x00000001381f7819 */ /* 0x000fe400000006ff */
[----:B------:R-:W-:Y:S01]  /*0b80*/  PRMT R29, RZ, 0x7610, R29 ;  /* 0x00007610ff1d7816 */ /* 0x000fe2000000001d */
[----:B------:R-:W-:Y:S01]  /*0b90*/  IMAD.SHL.U32 R6, R40, 0x100, RZ ;  /* 0x0000010028067824 */ /* 0x000fe200078e00ff */
[----:B------:R-:W2:Y:S01]  /*0ba0*/  LDC.64 R22, c[0x0][0x420] ;  /* 0x00010800ff167b82 */ /* 0x000ea20000000a00 */
[----:B------:R-:W-:Y:S02]  /*0bb0*/  IADD3 R30, P4, PT, R31, R42, RZ ;  /* 0x0000002a1f1e7210 */ /* 0x000fe40007f9e0ff */
[----:B------:R-:W-:-:S05]  /*0bc0*/  PRMT R33, RZ, 0x7610, R33 ;  /* 0x00007610ff217816 */ /* 0x000fca0000000021 */
[----:B------:R-:W3:Y:S01]  /*0bd0*/  LDC.64 R26, c[0x0][0x418] ;  /* 0x00010600ff1a7b82 */ /* 0x000ee20000000a00 */
[----:B-1----:R-:W-:-:S07]  /*0be0*/  IADD3 R77, PT, PT, -R6, UR4, RZ ;  /* 0x00000004064d7c10 */ /* 0x002fce000fffe1ff */
[----:B------:R-:W1:Y:S01]  /*0bf0*/  LDC.64 R24, c[0x0][0x428] ;  /* 0x00010a00ff187b82 */ /* 0x000e620000000a00 */
[----:B0-----:R-:W-:Y:S01]  /*0c00*/  IMAD.WIDE.U32 R2, R20, UR18, R6 ;  /* 0x0000001214027c25 */ /* 0x001fe2000f8e0006 */
[----:B------:R-:W-:Y:S02]  /*0c10*/  PRMT R20, RZ, 0x7610, R20 ;  /* 0x00007610ff147816 */ /* 0x000fe40000000014 */
[-C--:B------:R-:W-:Y:S01]  /*0c20*/  ISETP.GE.AND P6, PT, R66, R77.reuse, PT ;  /* 0x0000004d4200720c */ /* 0x080fe20003fc6270 */
[----:B------:R-:W-:Y:S01]  /*0c30*/  IMAD R3, R21, UR18, R3 ;  /* 0x0000001215037c24 */ /* 0x000fe2000f8e0203 */
[----:B------:R-:W-:Y:S01]  /*0c40*/  ISETP.GE.AND P5, PT, R67, R77, PT ;  /* 0x0000004d4300720c */ /* 0x000fe20003fa6270 */
        /* <DEDUP_REMOVED lines=14> */
[----:B------:R-:W-:Y:S01]  /*0d30*/  IADD3.X R3, PT, PT, RZ, R52, RZ, P0, !PT ;  /* 0x00000034ff037210 */ /* 0x000fe200007fe4ff */
[----:B------:R-:W-:Y:S01]  /*0d40*/  IMAD R26, R39, R25, R5 ;  /* 0x00000019271a7224 */ /* 0x000fe200078e0205 */
[C---:B------:R-:W-:Y:S02]  /*0d50*/  IADD3 R25, P3, PT, R56.reuse, R4, RZ ;  /* 0x0000000438197210 */ /* 0x040fe40007f7e0ff */
[----:B------:R-:W-:Y:S01]  /*0d60*/  IADD3 R4, P1, PT, R31, R48, RZ ;  /* 0x000000301f047210 */ /* 0x000fe20007f3e0ff */
[----:B------:R-:W-:Y:S01]  /*0d70*/  IMAD.X R31, RZ, RZ, R44, P4 ;  /* 0x000000ffff1f7224 */ /* 0x000fe200020e062c */
[-C--:B------:R-:W-:Y:S02]  /*0d80*/  ISETP.GE.AND P4, PT, R56, R77.reuse, PT ;  /* 0x0000004d3800720c */ /* 0x080fe40003f86270 */
[----:B------:R-:W-:Y:S02]  /*0d90*/  IADD3.X R5, PT, PT, RZ, R50, RZ, P1, !PT ;  /* 0x00000032ff057210 */ /* 0x000fe40000ffe4ff */
[----:B------:R-:W-:-:S02]  /*0da0*/  ISETP.GE.AND P0, PT, R68, R77, PT ;  /* 0x0000004d4400720c */ /* 0x000fc40003f06270 */
[-C--:B------:R-:W-:Y:S02]  /*0db0*/  ISETP.GE.AND P1, PT, R69, R77.reuse, PT ;  /* 0x0000004d4500720c */ /* 0x080fe40003f26270 */
[-C--:B------:R-:W-:Y:S01]  /*0dc0*/  ISETP.GE.AND P2, PT, R70, R77.reuse, PT ;  /* 0x0000004d4600720c */ /* 0x080fe20003f46270 */
[----:B------:R-:W2:Y:S01]  /*0dd0*/  @!P6 LDG.E.U16 R21, desc[UR16][R2.64+0x40] ;  /* 0x000040100215e981 */ /* 0x000ea2000c1e1500 */
[----:B------:R-:W-:Y:S02]  /*0de0*/  IADD3.X R26, PT, PT, RZ, R26, RZ, P3, !PT ;  /* 0x0000001aff1a7210 */ /* 0x000fe40001ffe4ff */
[----:B------:R-:W-:Y:S01]  /*0df0*/  P2R R96, PR, RZ, 0x10 ;  /* 0x00000010ff607803 */ /* 0x000fe20000000000 */
[----:B------:R-:W3:Y:S01]  /*0e00*/  @!P4 LDG.E.U16 R20, desc[UR16][R2.64] ;  /* 0x000000100214c981 */ /* 0x000ee2000c1e1500 */
[-C--:B------:R-:W-:Y:S02]  /*0e10*/  ISETP.GE.AND P3, PT, R71, R77.reuse, PT ;  /* 0x0000004d4700720c */ /* 0x080fe40003f66270 */
[----:B------:R-:W-:Y:S01]  /*0e20*/  ISETP.GE.AND P4, PT, R72, R77, PT ;  /* 0x0000004d4800720c */ /* 0x000fe20003f86270 */
[----:B------:R-:W4:Y:S01]  /*0e30*/  @!P5 LDG.E.U16 R23, desc[UR16][R2.64+0x80] ;  /* 0x000080100217d981 */ /* 0x000f22000c1e1500 */
[----:B------:R-:W-:Y:S01]  /*0e40*/  PRMT R24, RZ, 0x7610, R24 ;  /* 0x00007610ff187816 */ /* 0x000fe20000000018 */
[----:B------:R-:W0:Y:S01]  /*0e50*/  S2R R85, SR_LANEID ;  /* 0x0000000000557919 */ /* 0x000e220000000000 */
[----:B------:R-:W1:Y:S01]  /*0e60*/  S2UR UR5, SR_CgaCtaId ;  /* 0x00000000000579c3 */ /* 0x000e620000008800 */
[----:B------:R-:W-:Y:S01]  /*0e70*/  UMOV UR4, 0x400 ;  /* 0x0000040000047882 */ /* 0x000fe20000000000 */
[----:B------:R-:W-:Y:S01]  /*0e80*/  P2R R88, PR, RZ, 0x40 ;  /* 0x00000040ff587803 */ /* 0x000fe20000000000 */
[----:B------:R-:W4:Y:S01]  /*0e90*/  @!P0 LDG.E.U16 R29, desc[UR16][R2.64+0xc0] ;  /* 0x0000c010021d8981 */ /* 0x000f22000c1e1500 */
[----:B------:R-:W-:-:S02]  /*0ea0*/  PRMT R37, RZ, 0x7610, R37 ;  /* 0x00007610ff257816 */ /* 0x000fc40000000025 */
[----:B------:R-:W-:Y:S01]  /*0eb0*/  PRMT R87, RZ, 0x7610, R87 ;  /* 0x00007610ff577816 */ /* 0x000fe20000000057 */
[----:B------:R-:W4:Y:S01]  /*0ec0*/  @!P1 LDG.E.U16 R22, desc[UR16][R2.64+0x100] ;  /* 0x0001001002169981 */ /* 0x000f22000c1e1500 */
        /* <DEDUP_REMOVED lines=8> */
[----:B------:R0:W4:Y:S01]  /*0f50*/  @!P4 LDG.E.U16 R35, desc[UR16][R2.64+0x1c0] ;  /* 0x0001c0100223c981 */ /* 0x000122000c1e1500 */
[----:B------:R-:W-:Y:S02]  /*0f60*/  PRMT R92, RZ, 0x7610, R92 ;  /* 0x00007610ff5c7816 */ /* 0x000fe4000000005c */
[----:B------:R-:W-:Y:S01]  /*0f70*/  P2R R100, PR, RZ, 0x20 ;  /* 0x00000020ff647803 */ /* 0x000fe20000000000 */
[----:B-1----:R-:W-:Y:S01]  /*0f80*/  ULEA UR5, UR5, UR4, 0x18 ;  /* 0x0000000405057291 */ /* 0x002fe2000f8ec0ff */
[C---:B0-----:R-:W-:Y:S02]  /*0f90*/  IADD3 R28, PT, PT, R85.reuse, 0x20, RZ ;  /* 0x00000020551c7810 */ /* 0x041fe40007ffe0ff */
[C---:B------:R-:W-:Y:S01]  /*0fa0*/  IADD3 R32, PT, PT, R85.reuse, 0x40, RZ ;  /* 0x0000004055207810 */ /* 0x040fe20007ffe0ff */
[----:B------:R-:W-:Y:S01]  /*0fb0*/  VIADD R2, R85, 0x60 ;  /* 0x0000006055027836 */ /* 0x000fe20000000000 */
[----:B------:R-:W-:-:S02]  /*0fc0*/  LEA.HI.SX32 R28, R28, R85, 0x1b ;  /* 0x000000551c1c7211 */ /* 0x000fc400078fdaff */
[-C--:B------:R-:W-:Y:S02]  /*0fd0*/  LEA.HI.SX32 R32, R32, R85.reuse, 0x1b ;  /* 0x0000005520207211 */ /* 0x080fe400078fdaff */
[----:B------:R-:W-:Y:S02]  /*0fe0*/  LEA R78, R28, UR5, 0x1 ;  /* 0x000000051c4e7c11 */ /* 0x000fe4000f8e08ff */
[-C--:B------:R-:W-:Y:S02]  /*0ff0*/  LEA.HI.SX32 R2, R2, R85.reuse, 0x1b ;  /* 0x0000005502027211 */ /* 0x080fe400078fdaff */
[C---:B------:R-:W-:Y:S02]  /*1000*/  LEA.HI.SX32 R79, R85.reuse, R85, 0x1b ;  /* 0x00000055554f7211 */ /* 0x040fe400078fdaff */
[----:B------:R-:W-:Y:S02]  /*1010*/  LEA R76, R32, UR5, 0x1 ;  /* 0x00000005204c7c11 */ /* 0x000fe4000f8e08ff */
[----:B------:R-:W-:-:S02]  /*1020*/  IADD3 R28, PT, PT, R85, 0x80, RZ ;  /* 0x00000080551c7810 */ /* 0x000fc40007ffe0ff */
[C---:B------:R-:W-:Y:S02]  /*1030*/  IADD3 R32, PT, PT, R85.reuse, 0xa0, RZ ;  /* 0x000000a055207810 */ /* 0x040fe40007ffe0ff */
[C---:B------:R-:W-:Y:S02]  /*1040*/  IADD3 R34, PT, PT, R85.reuse, 0xc0, RZ ;  /* 0x000000c055227810 */ /* 0x040fe40007ffe0ff */
[C---:B------:R-:W-:Y:S02]  /*1050*/  IADD3 R36, PT, PT, R85.reuse, 0xe0, RZ ;  /* 0x000000e055247810 */ /* 0x040fe40007ffe0ff */
[----:B------:R-:W-:Y:S01]  /*1060*/  LEA R84, R2, UR5, 0x1 ;  /* 0x0000000502547c11 */ /* 0x000fe2000f8e08ff */
[----:B------:R-:W-:Y:S01]  /*1070*/  IMAD.SHL.U32 R2, R85, 0x8, RZ ;  /* 0x0000000855027824 */ /* 0x000fe200078e00ff */
[----:B------:R-:W-:Y:S02]  /*1080*/  LEA R79, R79, UR5, 0x1 ;  /* 0x000000054f4f7c11 */ /* 0x000fe4000f8e08ff */
[----:B------:R-:W-:-:S02]  /*1090*/  LEA.HI.SX32 R28, R28, R85, 0x1b ;  /* 0x000000551c1c7211 */ /* 0x000fc400078fdaff */
[-C--:B------:R-:W-:Y:S02]  /*10a0*/  LEA.HI.SX32 R32, R32, R85.reuse, 0x1b ;  /* 0x0000005520207211 */ /* 0x080fe400078fdaff */
[-C--:B------:R-:W-:Y:S02]  /*10b0*/  LEA.HI.SX32 R34, R34, R85.reuse, 0x1b ;  /* 0x0000005522227211 */ /* 0x080fe400078fdaff */
[----:B------:R-:W-:Y:S02]  /*10c0*/  LEA.HI.SX32 R36, R36, R85, 0x1b ;  /* 0x0000005524247211 */ /* 0x000fe400078fdaff */
[----:B------:R-:W-:Y:S02]  /*10d0*/  LEA R83, R28, UR5, 0x1 ;  /* 0x000000051c537c11 */ /* 0x000fe4000f8e08ff */
[----:B------:R-:W-:Y:S02]  /*10e0*/  LEA R82, R32, UR5, 0x1 ;  /* 0x0000000520527c11 */ /* 0x000fe4000f8e08ff */
[----:B------:R-:W-:-:S02]  /*10f0*/  LEA.HI.SX32 R86, R2, R2, 0x1b ;  /* 0x0000000202567211 */ /* 0x000fc400078fdaff */
[----:B------:R-:W-:Y:S02]  /*1100*/  LEA R81, R34, UR5, 0x1 ;  /* 0x0000000522517c11 */ /* 0x000fe4000f8e08ff */
[----:B------:R-:W-:Y:S02]  /*1110*/  LEA R80, R36, UR5, 0x1 ;  /* 0x0000000524507c11 */ /* 0x000fe4000f8e08ff */
[----:B------:R-:W-:Y:S02]  /*1120*/  LEA R86, R86, UR5, 0x1 ;  /* 0x0000000556567c11 */ /* 0x000fe4000f8e08ff */
[----:B------:R-:W-:Y:S02]  /*1130*/  ISETP.NE.AND P6, PT, R96, RZ, PT ;  /* 0x000000ff6000720c */ /* 0x000fe40003fc5270 */
[----:B------:R-:W-:Y:S02]  /*1140*/  PRMT R32, RZ, 0x7610, R32 ;  /* 0x00007610ff207816 */ /* 0x000fe40000000020 */
[----:B------:R-:W-:-:S02]  /*1150*/  PRMT R34, RZ, 0x7610, R34 ;  /* 0x00007610ff227816 */ /* 0x000fc40000000022 */
[----:B------:R-:W-:Y:S01]  /*1160*/  PRMT R36, RZ, 0x7610, R36 ;  /* 0x00007610ff247816 */ /* 0x000fe20000000024 */
[----:B---3--:R-:W-:Y:S04]  /*1170*/  STS.U16 [R79], R20 ;  /* 0x000000144f007388 */ /* 0x008fe80000000400 */
[----:B--2---:R-:W-:Y:S04]  /*1180*/  STS.U16 [R78+0x40], R21 ;  /* 0x000040154e007388 */ /* 0x004fe80000000400 */
[----:B----4-:R-:W-:Y:S04]  /*1190*/  STS.U16 [R76+0x80], R23 ;  /* 0x000080174c007388 */ /* 0x010fe80000000400 */
        /* <DEDUP_REMOVED lines=38> */
[----:B------:R-:W1:Y:S04]  /*1400*/  LDS.U16 R29, [R86] ;  /* 0x00000000561d7984 */ /* 0x000e680000000400 */
[----:B------:R-:W-:Y:S04]  /*1410*/  LDS.U16 R32, [R86+0x2] ;  /* 0x0000020056207984 */ /* 0x000fe80000000400 */
[----:B------:R-:W-:Y:S04]  /*1420*/  LDS.U16 R33, [R86+0x4] ;  /* 0x0000040056217984 */ /* 0x000fe80000000400 */
[----:B------:R-:W-:Y:S04]  /*1430*/  LDS.U16 R34, [R86+0x6] ;  /* 0x0000060056227984 */ /* 0x000fe80000000400 */
[----:B------:R-:W2:Y:S04]  /*1440*/  LDS.U16 R35, [R86+0x8] ;  /* 0x0000080056237984 */ /* 0x000ea80000000400 */
[----:B------:R-:W-:Y:S04]  /*1450*/  LDS.U16 R36, [R86+0xa] ;  /* 0x00000a0056247984 */ /* 0x000fe80000000400 */
[----:B------:R-:W3:Y:S04]  /*1460*/  LDS.U16 R37, [R86+0xc] ;  /* 0x00000c0056257984 */ /* 0x000ee80000000400 */
[----:B------:R-:W4:Y:S01]  /*1470*/  LDS.U16 R87, [R86+0xe] ;  /* 0x00000e0056577984 */ /* 0x000f220000000400 */
[----:B------:R-:W-:Y:S01]  /*1480*/  BAR.SYNC.DEFER_BLOCKING 0x0 ;  /* 0x0000000000007b1d */ /* 0x000fe20000010000 */
[----:B0-----:R-:W-:-:S05]  /*1490*/  PRMT R89, RZ, 0x7610, R89 ;  /* 0x00007610ff597816 */ /* 0x001fca0000000059 */
        /* <DEDUP_REMOVED lines=9> */
[----:B-1----:R-:W-:-:S05]  /*1530*/  SHF.L.U32 R29, R29, 0x10, RZ ;  /* 0x000000101d1d7819 */ /* 0x002fca00000006ff */
[----:B-----5:R-:W-:-:S05]  /*1540*/  FADD.FTZ R94, R29, R38 ;  /* 0x000000261d5e7221 */ /* 0x020fca0000010000 */
[----:B------:R-:W-:Y:S01]  /*1550*/  FSETP.GTU.FTZ.AND P5, PT, R94, 20, PT ;  /* 0x41a000005e00780b */ /* 0x000fe20003fbc000 */
[----:B--2---:R-:W-:Y:S01]  /*1560*/  IMAD.U32 R35, R35, 0x10000, RZ ;  /* 0x0001000023237824 */ /* 0x004fe200078e00ff */
[----:B------:R-:W-:Y:S02]  /*1570*/  SHF.L.U32 R99, R32, 0x10, RZ ;  /* 0x0000001020637819 */ /* 0x000fe400000006ff */
[----:B------:R-:W-:Y:S02]  /*1580*/  SHF.L.U32 R33, R33, 0x10, RZ ;  /* 0x0000001021217819 */ /* 0x000fe400000006ff */
[----:B0-----:R-:W-:Y:S02]  /*1590*/  SHF.L.U32 R31, R34, 0x10, RZ ;  /* 0x00000010221f7819 */ /* 0x001fe400000006ff */
[----:B---3--:R-:W-:Y:S01]  /*15a0*/  SHF.L.U32 R37, R37, 0x10, RZ ;  /* 0x0000001025257819 */ /* 0x008fe200000006ff */
[----:B------:R-:W-:Y:S01]  /*15b0*/  BSSY.RECONVERGENT B0, `(.L_x_8782) ;  /* 0x0000032000007945 */ /* 0x000fe20003800200 */
[----:B----4-:R-:W-:Y:S04]  /*15c0*/  STS.U16 [R79], R88 ;  /* 0x000000584f007388 */ /* 0x010fe80000000400 */
[----:B------:R0:W-:Y:S04]  /*15d0*/  STS.U16 [R78+0x40], R91 ;  /* 0x0000405b4e007388 */ /* 0x0001e80000000400 */
[----:B------:R1:W-:Y:S04]  /*15e0*/  STS.U16 [R76+0x80], R93 ;  /* 0x0000805d4c007388 */ /* 0x0003e80000000400 */
[----:B------:R-:W-:Y:S01]  /*15f0*/  STS.U16 [R84+0xc0], R95 ;  /* 0x0000c05f54007388 */ /* 0x000fe20000000400 */
[----:B0-----:R-:W-:-:S03]  /*1600*/  SHF.L.U32 R91, R36, 0x10, RZ ;  /* 0x00000010245b7819 */ /* 0x001fc600000006ff */
[----:B------:R0:W-:Y:S01]  /*1610*/  STS.U16 [R83+0x100], R90 ;  /* 0x0001005a53007388 */ /* 0x0001e20000000400 */
[----:B-1----:R-:W-:-:S03]  /*1620*/  SHF.L.U32 R93, R87, 0x10, RZ ;  /* 0x00000010575d7819 */ /* 0x002fc600000006ff */
[----:B------:R-:W-:Y:S04]  /*1630*/  STS.U16 [R82+0x140], R97 ;  /* 0x0001406152007388 */ /* 0x000fe80000000400 */
[----:B------:R1:W-:Y:S04]  /*1640*/  STS.U16 [R81+0x180], R92 ;  /* 0x0001805c51007388 */ /* 0x0003e80000000400 */
[----:B------:R2:W-:Y:S01]  /*1650*/  STS.U16 [R80+0x1c0], R89 ;  /* 0x0001c05950007388 */ /* 0x0005e20000000400 */
[--C-:B------:R-:W-:Y:S01]  /*1660*/  FADD.FTZ R87, R99, R38.reuse ;  /* 0x0000002663577221 */ /* 0x100fe20000010000 */
[--C-:B------:R-:W-:Y:S01]  /*1670*/  FADD.FTZ R88, R33, R38.reuse ;  /* 0x0000002621587221 */ /* 0x100fe20000010000 */
[--C-:B0-----:R-:W-:Y:S01]  /*1680*/  FADD.FTZ R90, R35, R38.reuse ;  /* 0x00000026235a7221 */ /* 0x101fe20000010000 */
[--C-:B------:R-:W-:Y:S01]  /*1690*/  FADD.FTZ R91, R91, R38.reuse ;  /* 0x000000265b5b7221 */ /* 0x100fe20000010000 */
[--C-:B------:R-:W-:Y:S01]  /*16a0*/  FADD.FTZ R93, R93, R38.reuse ;  /* 0x000000265d5d7221 */ /* 0x100fe20000010000 */
[--C-:B-1----:R-:W-:Y:S01]  /*16b0*/  FADD.FTZ R92, R37, R38.reuse ;  /* 0x00000026255c7221 */ /* 0x102fe20000010000 */
[----:B--2---:R-:W-:Y:S01]  /*16c0*/  FADD.FTZ R89, R31, R38 ;  /* 0x000000261f597221 */ /* 0x004fe20000010000 */
        /* <DEDUP_REMOVED lines=32> */
.L_x_8783:
[----:B------:R-:W-:Y:S05]  /*18d0*/  BSYNC.RECONVERGENT B0 ;  /* 0x0000000000007941 */ /* 0x000fea0003800200 */
.L_x_8782:
[----:B------:R-:W-:Y:S01]  /*18e0*/  FSETP.GTU.FTZ.AND P5, PT, R87, 20, PT ;  /* 0x41a000005700780b */ /* 0x000fe20003fbc000 */
[----:B------:R-:W-:-:S12]  /*18f0*/  BSSY.RECONVERGENT B0, `(.L_x_8784) ;  /* 0x0000020000007945 */ /* 0x000fd80003800200 */
        /* <DEDUP_REMOVED lines=31> */
.L_x_8785:
[----:B------:R-:W-:Y:S05]  /*1af0*/  BSYNC.RECONVERGENT B0 ;  /* 0x0000000000007941 */ /* 0x000fea0003800200 */
.L_x_8784:
        /* <DEDUP_REMOVED lines=33> */
.L_x_8787:
[----:B------:R-:W-:Y:S05]  /*1d10*/  BSYNC.RECONVERGENT B0 ;  /* 0x0000000000007941 */ /* 0x000fea0003800200 */
.L_x_8786:
        /* <DEDUP_REMOVED lines=33> */
.L_x_8789:
[----:B------:R-:W-:Y:S05]  /*1f30*/  BSYNC.RECONVERGENT B0 ;  /* 0x0000000000007941 */ /* 0x000fea0003800200 */
.L_x_8788:
        /* <DEDUP_REMOVED lines=33> */
.L_x_8791:
[----:B------:R-:W-:Y:S05]  /*2150*/  BSYNC.RECONVERGENT B0 ;  /* 0x0000000000007941 */ /* 0x000fea0003800200 */
.L_x_8790:
        /* <DEDUP_REMOVED lines=33> */
.L_x_8793:
[----:B------:R-:W-:Y:S05]  /*2370*/  BSYNC.RECONVERGENT B0 ;  /* 0x0000000000007941 */ /* 0x000fea0003800200 */
.L_x_8792:
        /* <DEDUP_REMOVED lines=33> */
.L_x_8795:
[----:B------:R-:W-:Y:S05]  /*2590*/  BSYNC.RECONVERGENT B0 ;  /* 0x0000000000007941 */ /* 0x000fea0003800200 */
.L_x_8794:
        /* <DEDUP_REMOVED lines=33> */
.L_x_8797:
[----:B------:R-:W-:Y:S05]  /*27b0*/  BSYNC.RECONVERGENT B0 ;  /* 0x0000000000007941 */ /* 0x000fea0003800200 */
.L_x_8796:
[----:B------:R-:W0:Y:S01]  /*27c0*/  LDCU.64 UR6, c[0x0][0x488] ;  /* 0x00009100ff0677ac */ /* 0x000e220008000a00 */
[----:B------:R-:W-:Y:S01]  /*27d0*/  LDS.U16 R29, [R86+0x8] ;  /* 0x00000800561d7984 */ /* 0x000fe20000000400 */
[----:B------:R-:W-:Y:S01]  /*27e0*/  P2R R103, PR, RZ, 0x10 ;  /* 0x00000010ff677803 */ /* 0x000fe20000000000 */
[----:B------:R-:W1:Y:S01]  /*27f0*/  LDC.64 R134, c[0x0][0x508] ;  /* 0x00014200ff867b82 */ /* 0x000e620000000a00 */
[----:B------:R-:W-:Y:S01]  /*2800*/  ISETP.NE.AND P4, PT, R96, RZ, PT ;  /* 0x000000ff6000720c */ /* 0x000fe20003f85270 */
[----:B------:R-:W-:Y:S01]  /*2810*/  LDS.U16 R34, [R86+0xa] ;  /* 0x00000a0056227984 */ /* 0x000fe20000000400 */
[----:B------:R-:W-:Y:S01]  /*2820*/  ISETP.NE.AND P6, PT, R100, RZ, PT ;  /* 0x000000ff6400720c */ /* 0x000fe20003fc5270 */
[----:B------:R-:W2:Y:S01]  /*2830*/  LDCU.64 UR8, c[0x0][0x558] ;  /* 0x0000ab00ff0877ac */ /* 0x000ea20008000a00 */
[----:B------:R-:W-:Y:S01]  /*2840*/  PRMT R37, RZ, 0x7610, R37 ;  /* 0x00007610ff257816 */ /* 0x000fe20000000025 */
        /* <DEDUP_REMOVED lines=45> */
[----:B------:R-:W3:Y:S04]  /*2b20*/  LDS.U16 R30, [R86] ;  /* 0x00000000561e7984 */ /* 0x000ee80000000400 */
[----:B------:R-:W4:Y:S04]  /*2b30*/  LDS.U16 R31, [R86+0x2] ;  /* 0x00000200561f7984 */ /* 0x000f280000000400 */
[----:B------:R-:W5:Y:S04]  /*2b40*/  LDS.U16 R37, [R86+0x4] ;  /* 0x0000040056257984 */ /* 0x000f680000000400 */
[----:B------:R-:W1:Y:S04]  /*2b50*/  LDS.U16 R95, [R86+0x6] ;  /* 0x00000600565f7984 */ /* 0x000e680000000400 */
[----:B------:R-:W-:Y:S04]  /*2b60*/  LDS.U16 R96, [R86+0x8] ;  /* 0x0000080056607984 */ /* 0x000fe80000000400 */
[----:B------:R-:W0:Y:S04]  /*2b70*/  LDS.U16 R97, [R86+0xa] ;  /* 0x00000a0056617984 */ /* 0x000e280000000400 */
[----:B------:R-:W0:Y:S04]  /*2b80*/  LDS.U16 R98, [R86+0xc] ;  /* 0x00000c0056627984 */ /* 0x000e280000000400 */
[----:B------:R-:W0:Y:S01]  /*2b90*/  LDS.U16 R99, [R86+0xe] ;  /* 0x00000e0056637984 */ /* 0x000e220000000400 */
[----:B------:R-:W-:Y:S01]  /*2ba0*/  BAR.SYNC.DEFER_BLOCKING 0x0 ;  /* 0x0000000000007b1d */ /* 0x000fe20000010000 */
[----:B--2---:R-:W-:-:S02]  /*2bb0*/  PRMT R101, RZ, 0x7610, R101 ;  /* 0x00007610ff657816 */ /* 0x004fc40000000065 */
        /* <DEDUP_REMOVED lines=13> */
[----:B----4-:R-:W-:-:S04]  /*2c90*/  IMAD.U32 R110, R31, 0x10000, RZ ;  /* 0x000100001f6e7824 */ /* 0x010fc800078e00ff */
[----:B------:R-:W-:Y:S01]  /*2ca0*/  FMUL.FTZ R31, R110, -1.4426950216293334961 ;  /* 0xbfb8aa3b6e1f7820 */ /* 0x000fe20000410000 */
[----:B------:R-:W-:Y:S01]  /*2cb0*/  FMUL.FTZ R30, R106, -1.4426950216293334961 ;  /* 0xbfb8aa3b6a1e7820 */ /* 0x000fe20000410000 */
[----:B-----5:R-:W-:Y:S02]  /*2cc0*/  SHF.L.U32 R111, R37, 0x10, RZ ;  /* 0x00000010256f7819 */ /* 0x020fe400000006ff */
[----:B------:R-:W-:Y:S08]  /*2cd0*/  MUFU.EX2 R37, R31 ;  /* 0x0000001f00257308 */ /* 0x000ff00000000800 */
[----:B------:R-:W3:Y:S01]  /*2ce0*/  MUFU.EX2 R108, R30 ;  /* 0x0000001e006c7308 */ /* 0x000ee20000000800 */
[----:B-1----:R-:W-:Y:S01]  /*2cf0*/  SHF.L.U32 R113, R95, 0x10, RZ ;  /* 0x000000105f717819 */ /* 0x002fe200000006ff */
[----:B------:R-:W-:Y:S01]  /*2d00*/  FMUL.FTZ R95, R111, -1.4426950216293334961 ;  /* 0xbfb8aa3b6f5f7820 */ /* 0x000fe20000410000 */
[----:B0-----:R-:W-:-:S03]  /*2d10*/  SHF.L.U32 R116, R97, 0x10, RZ ;  /* 0x0000001061747819 */ /* 0x001fc600000006ff */
[----:B------:R-:W-:Y:S01]  /*2d20*/  FMUL.FTZ R32, R113, -1.4426950216293334961 ;  /* 0xbfb8aa3b71207820 */ /* 0x000fe20000410000 */
[----:B------:R-:W-:Y:S01]  /*2d30*/  SHF.L.U32 R114, R96, 0x10, RZ ;  /* 0x0000001060727819 */ /* 0x000fe200000006ff */
[----:B------:R0:W-:Y:S01]  /*2d40*/  MUFU.EX2 R112, R95 ;  /* 0x0000005f00707308 */ /* 0x0001e20000000800 */
[----:B------:R-:W-:-:S03]  /*2d50*/  IMAD.U32 R118, R98, 0x10000, RZ ;  /* 0x0001000062767824 */ /* 0x000fc600078e00ff */
[----:B------:R-:W-:Y:S01]  /*2d60*/  FMUL.FTZ R33, R114, -1.4426950216293334961 ;  /* 0xbfb8aa3b72217820 */ /* 0x000fe20000410000 */
[----:B---3--:R-:W-:-:S03]  /*2d70*/  FADD.FTZ R108, R108, 1 ;  /* 0x3f8000006c6c7421 */ /* 0x008fc60000010000 */
[----:B------:R1:W3:Y:S01]  /*2d80*/  MUFU.EX2 R96, R32 ;  /* 0x0000002000607308 */ /* 0x0002e20000000800 */
[----:B0-----:R-:W-:-:S07]  /*2d90*/  FADD.FTZ R95, R37, 1 ;  /* 0x3f800000255f7421 */ /* 0x001fce0000010000 */
[----:B------:R-:W-:Y:S01]  /*2da0*/  MUFU.RCP R97, R108 ;  /* 0x0000006c00617308 */ /* 0x000fe20000001000 */
[----:B-1----:R-:W-:-:S07]  /*2db0*/  FMUL.FTZ R32, R116, -1.4426950216293334961 ;  /* 0xbfb8aa3b74207820 */ /* 0x002fce0000410000 */
[----:B------:R-:W-:Y:S01]  /*2dc0*/  MUFU.EX2 R98, R32 ;  /* 0x0000002000627308 */ /* 0x000fe20000000800 */
[----:B------:R-:W-:-:S07]  /*2dd0*/  SHF.L.U32 R121, R99, 0x10, RZ ;  /* 0x0000001063797819 */ /* 0x000fce00000006ff */
[----:B------:R-:W0:Y:S01]  /*2de0*/  MUFU.EX2 R115, R33 ;  /* 0x0000002100737308 */ /* 0x000e220000000800 */
[----:B------:R-:W-:Y:S01]  /*2df0*/  FMUL.FTZ R99, R118, -1.4426950216293334961 ;  /* 0xbfb8aa3b76637820 */ /* 0x000fe20000410000 */
[----:B---3--:R-:W-:Y:S01]  /*2e00*/  FADD.FTZ R96, R96, 1 ;  /* 0x3f80000060607421 */ /* 0x008fe20000010000 */
[----:B------:R-:W-:Y:S01]  /*2e10*/  SHF.L.U32 R0, R0, 0x10, RZ ;  /* 0x0000001000007819 */ /* 0x000fe200000006ff */
[----:B------:R-:W-:Y:S01]  /*2e20*/  FADD.FTZ R112, R112, 1 ;  /* 0x3f80000070707421 */ /* 0x000fe20000010000 */
[----:B------:R-:W-:Y:S01]  /*2e30*/  SHF.L.U32 R25, R25, 0x10, RZ ;  /* 0x0000001019197819 */ /* 0x000fe200000006ff */
[----:B0-----:R-:W-:-:S04]  /*2e40*/  FADD.FTZ R115, R115, 1 ;  /* 0x3f80000073737421 */ /* 0x001fc80000010000 */
[----:B------:R-:W-:Y:S01]  /*2e50*/  MUFU.RCP R112, R112 ;  /* 0x0000007000707308 */ /* 0x000fe20000001000 */
[----:B------:R-:W-:-:S07]  /*2e60*/  FADD.FTZ R108, R98, 1 ;  /* 0x3f800000626c7421 */ /* 0x000fce0000010000 */
[----:B------:R-:W-:Y:S01]  /*2e70*/  MUFU.RCP R115, R115 ;  /* 0x0000007300737308 */ /* 0x000fe20000001000 */
[----:B------:R-:W-:-:S07]  /*2e80*/  SHF.L.U32 R29, R29, 0x10, RZ ;  /* 0x000000101d1d7819 */ /* 0x000fce00000006ff */
[----:B------:R-:W-:Y:S01]  /*2e90*/  MUFU.RCP R117, R108 ;  /* 0x0000006c00757308 */ /* 0x000fe20000001000 */
[----:B------:R-:W-:Y:S02]  /*2ea0*/  SHF.L.U32 R34, R34, 0x10, RZ ;  /* 0x0000001022227819 */ /* 0x000fe400000006ff */
[----:B------:R-:W-:Y:S02]  /*2eb0*/  SHF.L.U32 R35, R35, 0x10, RZ ;  /* 0x0000001023237819 */ /* 0x000fe400000006ff */
[----:B------:R-:W-:Y:S02]  /*2ec0*/  SHF.L.U32 R36, R36, 0x10, RZ ;  /* 0x0000001024247819 */ /* 0x000fe400000006ff */
[----:B------:R-:W-:Y:S01]  /*2ed0*/  ISETP.NE.AND P0, PT, R14, RZ, PT ;  /* 0x000000ff0e00720c */ /* 0x000fe20003f05270 */
[----:B--2---:R-:W-:Y:S04]  /*2ee0*/  STS.U16 [R79], R104 ;  /* 0x000000684f007388 */ /* 0x004fe80000000400 */
[----:B------:R-:W-:Y:S04]  /*2ef0*/  STS.U16 [R78+0x40], R101 ;  /* 0x000040654e007388 */ /* 0x000fe80000000400 */
[----:B------:R0:W-:Y:S04]  /*2f00*/  STS.U16 [R76+0x80], R103 ;  /* 0x000080674c007388 */ /* 0x0001e80000000400 */
[----:B------:R-:W-:Y:S04]  /*2f10*/  STS.U16 [R84+0xc0], R105 ;  /* 0x0000c06954007388 */ /* 0x000fe80000000400 */
[----:B------:R1:W-:Y:S04]  /*2f20*/  STS.U16 [R83+0x100], R100 ;  /* 0x0001006453007388 */ /* 0x0003e80000000400 */
[----:B------:R-:W-:Y:S04]  /*2f30*/  STS.U16 [R82+0x140], R107 ;  /* 0x0001406b52007388 */ /* 0x000fe80000000400 */
[----:B------:R-:W-:Y:S04]  /*2f40*/  STS.U16 [R81+0x180], R102 ;  /* 0x0001806651007388 */ /* 0x000fe80000000400 */
[----:B------:R-:W-:Y:S01]  /*2f50*/  STS.U16 [R80+0x1c0], R109 ;  /* 0x0001c06d50007388 */ /* 0x000fe20000000400 */
[----:B------:R-:W-:-:S03]  /*2f60*/  NOP ;  /* 0x0000000000007918 */ /* 0x000fc60000000000 */
[----:B------:R-:W2:Y:S04]  /*2f70*/  LDS.U16 R31, [R86+0x2] ;  /* 0x00000200561f7984 */ /* 0x000ea80000000400 */
[----:B------:R-:W3:Y:S04]  /*2f80*/  LDS.U16 R30, [R86] ;  /* 0x00000000561e7984 */ /* 0x000ee80000000400 */
[----:B------:R-:W4:Y:S04]  /*2f90*/  LDS.U16 R37, [R86+0x8] ;  /* 0x0000080056257984 */ /* 0x000f280000000400 */
[----:B------:R-:W5:Y:S01]  /*2fa0*/  LDS.U16 R32, [R86+0x4] ;  /* 0x0000040056207984 */ /* 0x000f620000000400 */
[----:B0-----:R0:W3:Y:S01]  /*2fb0*/  MUFU.RCP R103, R95 ;  /* 0x0000005f00677308 */ /* 0x0010e20000001000 */
[----:B------:R-:W-:-:S02]  /*2fc0*/  FMUL.FTZ R101, R121, -1.4426950216293334961 ;  /* 0xbfb8aa3b79657820 */ /* 0x000fc40000410000 */
[----:B------:R-:W-:Y:S04]  /*2fd0*/  LDS.U16 R33, [R86+0x6] ;  /* 0x0000060056217984 */ /* 0x000fe80000000400 */
[----:B0-----:R-:W0:Y:S01]  /*2fe0*/  LDS.U16 R95, [R86+0xa] ;  /* 0x00000a00565f7984 */ /* 0x001e220000000400 */
[----:B-1----:R3:W1:Y:S08]  /*2ff0*/  MUFU.EX2 R100, R99 ;  /* 0x0000006300647308 */ /* 0x0026700000000800 */
[----:B------:R1:W4:Y:S01]  /*3000*/  MUFU.EX2 R104, R101 ;  /* 0x0000006500687308 */ /* 0x0003220000000800 */
[----:B--2---:R-:W-:-:S02]  /*3010*/  IMAD.U32 R105, R31, 0x10000, RZ ;  /* 0x000100001f697824 */ /* 0x004fc400078e00ff */
[----:B------:R-:W-:Y:S01]  /*3020*/  FADD.FTZ R31, -R97, 1 ;  /* 0x3f800000611f7421 */ /* 0x000fe20000010100 */
[----:B---3--:R-:W-:Y:S02]  /*3030*/  SHF.L.U32 R99, R30, 0x10, RZ ;  /* 0x000000101e637819 */ /* 0x008fe400000006ff */
[----:B------:R-:W2:Y:S01]  /*3040*/  LDS.U16 R30, [R86+0xc] ;  /* 0x00000c00561e7984 */ /* 0x000ea20000000400 */
[----:B-1----:R-:W-:-:S03]  /*3050*/  FFMA.FTZ R101, R106, R31, 1 ;  /* 0x3f8000006a657423 */ /* 0x002fc6000001001f */
[----:B------:R-:W1:Y:S01]  /*3060*/  LDS.U16 R31, [R86+0xe] ;  /* 0x00000e00561f7984 */ /* 0x000e620000000400 */
[----:B------:R3:W2:Y:S01]  /*3070*/  MUFU.RCP R102, R96 ;  /* 0x0000006000667308 */ /* 0x0006a20000001000 */
[----:B------:R-:W-:Y:S01]  /*3080*/  FADD.FTZ R107, -R103, 1 ;  /* 0x3f800000676b7421 */ /* 0x000fe20000010100 */
[----:B------:R-:W-:Y:S01]  /*3090*/  FMUL.FTZ R98, R25, R105 ;  /* 0x0000006919627220 */ /* 0x000fe20000410000 */
[----:B---3--:R-:W-:-:S04]  /*30a0*/  FMUL.FTZ R96, R0, R99 ;  /* 0x0000006300607220 */ /* 0x008fc80000410000 */
[----:B------:R-:W-:Y:S01]  /*30b0*/  FMUL.FTZ R96, R97, R96 ;  /* 0x0000006061607220 */ /* 0x000fe20000410000 */
[----:B------:R-:W-:Y:S01]  /*30c0*/  FFMA.FTZ R107, R110, R107, 1 ;  /* 0x3f8000006e6b7423 */ /* 0x000fe2000001006b */
[----:B------:R-:W-:Y:S02]  /*30d0*/  FMUL.FTZ R98, R103, R98 ;  /* 0x0000006267627220 */ /* 0x000fe40000410000 */
[----:B------:R-:W-:Y:S01]  /*30e0*/  FMUL.FTZ R96, R96, R101 ;  /* 0x0000006560607220 */ /* 0x000fe20000410000 */
[----:B----4-:R-:W-:Y:S01]  /*30f0*/  SHF.L.U32 R101, R37, 0x10, RZ ;  /* 0x0000001025657819 */ /* 0x010fe200000006ff */
[----:B------:R-:W-:Y:S01]  /*3100*/  FMUL.FTZ R107, R98, R107 ;  /* 0x0000006b626b7220 */ /* 0x000fe20000410000 */
[----:B------:R-:W-:Y:S01]  /*3110*/  SHF.L.U32 R98, R26, 0x10, RZ ;  /* 0x000000101a627819 */ /* 0x000fe200000006ff */
[----:B------:R-:W-:Y:S01]  /*3120*/  FADD.FTZ R119, R100, 1 ;  /* 0x3f80000064777421 */ /* 0x000fe20000010000 */
[----:B------:R-:W-:Y:S01]  /*3130*/  FADD.FTZ R122, R104, 1 ;  /* 0x3f800000687a7421 */ /* 0x000fe20000010000 */
[----:B-----5:R-:W-:Y:S01]  /*3140*/  SHF.L.U32 R32, R32, 0x10, RZ ;  /* 0x0000001020207819 */ /* 0x020fe200000006ff */
[----:B------:R-:W-:Y:S01]  /*3150*/  FADD.FTZ R109, -R115, 1 ;  /* 0x3f800000736d7421 */ /* 0x000fe20000010100 */
[----:B------:R-:W-:Y:S01]  /*3160*/  FMUL.FTZ R108, R29, R101 ;  /* 0x000000651d6c7220 */ /* 0x000fe20000410000 */
[----:B------:R-:W-:Y:S01]  /*3170*/  SHF.L.U32 R100, R27, 0x10, RZ ;  /* 0x000000101b647819 */ /* 0x000fe200000006ff */
[----:B------:R-:W-:Y:S01]  /*3180*/  FADD.FTZ R26, -R112, 1 ;  /* 0x3f800000701a7421 */ /* 0x000fe20000010100 */
[----:B------:R-:W-:Y:S01]  /*3190*/  FFMA.FTZ R109, R114, R109, 1 ;  /* 0x3f800000726d7423 */ /* 0x000fe2000001006d */
[----:B------:R-:W-:Y:S01]  /*31a0*/  FMUL.FTZ R108, R115, R108 ;  /* 0x0000006c736c7220 */ /* 0x000fe20000410000 */
[----:B------:R-:W-:Y:S01]  /*31b0*/  FMUL.FTZ R27, R98, R32 ;  /* 0x00000020621b7220 */ /* 0x000fe20000410000 */
[----:B------:R-:W3:Y:S01]  /*31c0*/  MUFU.RCP R119, R119 ;  /* 0x0000007700777308 */ /* 0x000ee20000001000 */
[----:B------:R-:W-:Y:S01]  /*31d0*/  FFMA.FTZ R26, R111, R26, 1 ;  /* 0x3f8000006f1a7423 */ /* 0x000fe2000001001a */
[----:B------:R-:W-:Y:S01]  /*31e0*/  FMUL.FTZ R108, R108, R109 ;  /* 0x0000006d6c6c7220 */ /* 0x000fe20000410000 */
[----:B------:R-:W-:Y:S01]  /*31f0*/  FMUL.FTZ R27, R112, R27 ;  /* 0x0000001b701b7220 */ /* 0x000fe20000410000 */
[----:B0-----:R-:W-:-:S04]  /*3200*/  SHF.L.U32 R109, R95, 0x10, RZ ;  /* 0x000000105f6d7819 */ /* 0x001fc800000006ff */
[----:B------:R-:W0:Y:S01]  /*3210*/  MUFU.RCP R122, R122 ;  /* 0x0000007a007a7308 */ /* 0x000e220000001000 */
[----:B------:R-:W-:Y:S02]  /*3220*/  IMAD.U32 R33, R33, 0x10000, RZ ;  /* 0x0001000021217824 */ /* 0x000fe400078e00ff */
[----:B------:R-:W-:Y:S01]  /*3230*/  FMUL.FTZ R26, R27, R26 ;  /* 0x0000001a1b1a7220 */ /* 0x000fe20000410000 */
[----:B--2---:R-:W-:Y:S02]  /*3240*/  IMAD.U32 R120, R30, 0x10000, RZ ;  /* 0x000100001e787824 */ /* 0x004fe400078e00ff */
        /* <DEDUP_REMOVED lines=8> */
[----:B-1----:R-:W-:Y:S01]  /*32d0*/  SHF.L.U32 R31, R31, 0x10, RZ ;  /* 0x000000101f1f7819 */ /* 0x002fe200000006ff */
[----:B------:R-:W-:Y:S01]  /*32e0*/  FMUL.FTZ R37, R37, R104 ;  /* 0x0000006825257220 */ /* 0x000fe20000410000 */
[----:B---3--:R-:W-:Y:S01]  /*32f0*/  FADD.FTZ R95, -R119, 1 ;  /* 0x3f800000775f7421 */ /* 0x008fe20000010100 */
[----:B------:R-:W-:Y:S01]  /*3300*/  FMUL.FTZ R27, R30, R27 ;  /* 0x0000001b1e1b7220 */ /* 0x000fe20000410000 */
[----:B------:R-:W-:Y:S01]  /*3310*/  FMUL.FTZ R104, R35, R120 ;  /* 0x0000007823687220 */ /* 0x000fe20000410000 */
[----:B0-----:R-:W-:Y:S01]  /*3320*/  FADD.FTZ R30, -R122, 1 ;  /* 0x3f8000007a1e7421 */ /* 0x001fe20000010100 */
[----:B------:R-:W-:Y:S01]  /*3330*/  FMUL.FTZ R123, R36, R31 ;  /* 0x0000001f247b7220 */ /* 0x000fe20000410000 */
[----:B------:R-:W-:Y:S01]  /*3340*/  FFMA.FTZ R95, R118, R95, 1 ;  /* 0x3f800000765f7423 */ /* 0x000fe2000001005f */
[----:B------:R-:W-:Y:S01]  /*3350*/  FMUL.FTZ R104, R119, R104 ;  /* 0x0000006877687220 */ /* 0x000fe20000410000 */
[----:B------:R-:W-:Y:S01]  /*3360*/  FFMA.FTZ R30, R121, R30, 1 ;  /* 0x3f800000791e7423 */ /* 0x000fe2000001001e */
[----:B------:R-:W-:-:S02]  /*3370*/  FMUL.FTZ R123, R122, R123 ;  /* 0x0000007b7a7b7220 */ /* 0x000fc40000410000 */
[----:B------:R-:W-:Y:S02]  /*3380*/  FMUL.FTZ R95, R104, R95 ;  /* 0x0000005f685f7220 */ /* 0x000fe40000410000 */
[----:B------:R-:W-:Y:S01]  /*3390*/  FMUL.FTZ R30, R123, R30 ;  /* 0x0000001e7b1e7220 */ /* 0x000fe20000410000 */
[----:B------:R-:W-:Y:S01]  /*33a0*/  BAR.SYNC.DEFER_BLOCKING 0x0 ;  /* 0x0000000000007b1d */ /* 0x000fe20000010000 */
[----:B------:R-:W-:Y:S02]  /*33b0*/  F2FP.BF16.F32.PACK_AB R96, R107, R96 ;  /* 0x000000606b60723e */ /* 0x000fe400000010ff */
[----:B------:R-:W-:Y:S02]  /*33c0*/  F2FP.BF16.F32.PACK_AB R26, R37, R26 ;  /* 0x0000001a251a723e */ /* 0x000fe400000010ff */
[----:B------:R-:W-:Y:S02]  /*33d0*/  F2FP.BF16.F32.PACK_AB R27, R27, R108 ;  /* 0x0000006c1b1b723e */ /* 0x000fe400000010ff */
[----:B------:R-:W-:-:S02]  /*33e0*/  F2FP.BF16.F32.PACK_AB R30, R30, R95 ;  /* 0x0000005f1e1e723e */ /* 0x000fc400000010ff */
[----:B------:R-:W-:Y:S02]  /*33f0*/  PRMT R37, R96, 0x7632, R37 ;  /* 0x0000763260257816 */ /* 0x000fe40000000025 */
        /* <DEDUP_REMOVED lines=26> */
[----:B-1----:R-:W-:Y:S01]  /*35a0*/  IMAD R30, R39, UR7, R27 ;  /* 0x00000007271e7c24 */ /* 0x002fe2000f8e021b */
        /* <DEDUP_REMOVED lines=59> */
[C---:B------:R-:W-:Y:S01]  /*3960*/  PRMT R30, R31.reuse, 0x7610, R30 ;  /* 0x000076101f1e7816 */ /* 0x040fe2000000001e */
[----:B------:R-:W-:Y:S01]  /*3970*/  STS.U16 [R86], R97 ;  /* 0x0000006156007388 */ /* 0x000fe20000000400 */
[----:B------:R-:W-:-:S03]  /*3980*/  PRMT R34, R31, 0x7632, R34 ;  /* 0x000076321f227816 */ /* 0x000fc60000000022 */
[----:B------:R-:W-:Y:S04]  /*3990*/  STS.U16 [R86+0x2], R25 ;  /* 0x0000021956007388 */ /* 0x000fe80000000400 */
[----:B------:R-:W-:Y:S04]  /*39a0*/  STS.U16 [R86+0x4], R32 ;  /* 0x0000042056007388 */ /* 0x000fe80000000400 */
[----:B------:R-:W-:Y:S04]  /*39b0*/  STS.U16 [R86+0x6], R27 ;  /* 0x0000061b56007388 */ /* 0x000fe80000000400 */
[----:B------:R1:W-:Y:S04]  /*39c0*/  STS.U16 [R86+0x8], R26 ;  /* 0x0000081a56007388 */ /* 0x0003e80000000400 */
[----:B------:R2:W-:Y:S04]  /*39d0*/  STS.U16 [R86+0xa], R28 ;  /* 0x00000a1c56007388 */ /* 0x0005e80000000400 */
[----:B------:R-:W-:Y:S01]  /*39e0*/  STS.U16 [R86+0xc], R30 ;  /* 0x00000c1e56007388 */ /* 0x000fe20000000400 */
[----:B-1----:R-:W-:-:S03]  /*39f0*/  IMAD.WIDE.U32 R26, R110, UR18, R6 ;  /* 0x000000126e1a7c25 */ /* 0x002fc6000f8e0006 */
[----:B------:R-:W-:Y:S01]  /*3a00*/  STS.U16 [R86+0xe], R34 ;  /* 0x00000e2256007388 */ /* 0x000fe20000000400 */
[----:B------:R-:W-:-:S03]  /*3a10*/  NOP ;  /* 0x0000000000007918 */ /* 0x000fc60000000000 */
[----:B------:R-:W-:Y:S01]  /*3a20*/  LDS.U16 R25, [R79] ;  /* 0x000000004f197984 */ /* 0x000fe20000000400 */
[----:B------:R-:W-:-:S03]  /*3a30*/  IMAD R27, R111, UR18, R27 ;  /* 0x000000126f1b7c24 */ /* 0x000fc6000f8e021b */
[----:B------:R-:W-:Y:S01]  /*3a40*/  LDS.U16 R29, [R78+0x40] ;  /* 0x000040004e1d7984 */ /* 0x000fe20000000400 */
        /* <DEDUP_REMOVED lines=31> */
.L_x_8798:
        /* <DEDUP_REMOVED lines=15> */
[----:B------:R-:W-:-:S02]  /*3d30*/  HFMA2 R103, -RZ, RZ, 0, 0 ;  /* 0x00000000ff677431 */ /* 0x000fc400000001ff */
[----:B0-----:R-:W-:Y:S01]  /*3d40*/  IMAD.MOV.U32 R97, RZ, RZ, RZ ;  /* 0x000000ffff617224 */ /* 0x001fe200078e00ff */
[----:B------:R-:W-:Y:S01]  /*3d50*/  MOV R99, RZ ;  /* 0x000000ff00637202 */ /* 0x000fe20000000f00 */
[----:B------:R-:W-:Y:S01]  /*3d60*/  FFMA.FTZ R45, R102, R115, R45 ;  /* 0x00000073662d7223 */ /* 0x000fe2000001002d */
[----:B-1----:R-:W-:Y:S01]  /*3d70*/  UISETP.GE.AND UP0, UPT, UR4, 0x1, UPT ;  /* 0x000000010400788c */ /* 0x002fe2000bf06270 */
[----:B------:R-:W-:Y:S01]  /*3d80*/  IMAD.MOV.U32 R101, RZ, RZ, RZ ;  /* 0x000000ffff657224 */ /* 0x000fe200078e00ff */
        /* <DEDUP_REMOVED lines=45> */
.L_x_8821:
[----:B------:R-:W-:Y:S01]  /*4060*/  HFMA2 R3, -RZ, RZ, 0, 0 ;  /* 0x00000000ff037431 */ /* 0x000fe200000001ff */
[----:B------:R-:W-:Y:S02]  /*4070*/  MOV R2, R56 ;  /* 0x0000003800027202 */ /* 0x000fe40000000f00 */
        /* <DEDUP_REMOVED lines=9> */
[----:B------:R-:W-:Y:S02]  /*4110*/  MOV R34, R12 ;  /* 0x0000000c00227202 */ /* 0x000fe40000000f00 */
[----:B------:R-:W-:-:S02]  /*4120*/  CS2R R140, SRZ ;  /* 0x00000000008c7805 */ /* 0x000fc4000001ff00 */
[----:B------:R-:W-:Y:S02]  /*4130*/  MOV R35, R47 ;  /* 0x0000002f00237202 */ /* 0x000fe40000000f00 */
        /* <DEDUP_REMOVED lines=55> */
[C---:B------:R-:W-:Y:S01]  /*44b0*/  FMUL.FTZ R142, R3.reuse, R94 ;  /* 0x0000005e038e7220 */ /* 0x040fe20000410000 */
[C---:B------:R-:W-:Y:S01]  /*44c0*/  FMUL.FTZ R141, R3.reuse, R87 ;  /* 0x00000057038d7220 */ /* 0x040fe20000410000 */
[C---:B------:R-:W-:Y:S01]  /*44d0*/  FMUL.FTZ R140, R3.reuse, R88 ;  /* 0x00000058038c7220 */ /* 0x040fe20000410000 */
[----:B-1----:R-:W-:-:S03]  /*44e0*/  FMUL.FTZ R110, R3, R89 ;  /* 0x00000059036e7220 */ /* 0x002fc60000410000 */
[----:B------:R-:W1:Y:S01]  /*44f0*/  MUFU.EX2 R142, R142 ;  /* 0x0000008e008e7308 */ /* 0x000e620000000800 */
[C---:B0-----:R-:W-:Y:S01]  /*4500*/  FMUL.FTZ R36, R3.reuse, R90 ;  /* 0x0000005a03247220 */ /* 0x041fe20000410000 */
[----:B------:R-:W-:Y:S01]  /*4510*/  FMUL.FTZ R37, R3, R91 ;  /* 0x0000005b03257220 */ /* 0x000fe20000410000 */
[----:B---3--:R-:W-:Y:S01]  /*4520*/  IADD3 R111, PT, PT, R173, UR4, RZ ;  /* 0x00000004ad6f7c10 */ /* 0x008fe2000fffe0ff */
[C---:B------:R-:W-:Y:S01]  /*4530*/  FMUL.FTZ R143, R3.reuse, R93 ;  /* 0x0000005d038f7220 */ /* 0x040fe20000410000 */
[----:B------:R-:W-:Y:S01]  /*4540*/  UMOV UR5, 0x400 ;  /* 0x0000040000057882 */ /* 0x000fe20000000000 */
[C---:B------:R-:W-:Y:S01]  /*4550*/  ISETP.NE.AND P3, PT, R14.reuse, RZ, PT ;  /* 0x000000ff0e00720c */ /* 0x040fe20003f65270 */
        /* <DEDUP_REMOVED lines=40> */
[----:B------:R-:W-:Y:S02]  /*47e0*/  ISETP.NE.AND P0, PT, R74, UR7, PT ;  /* 0x000000074a007c0c */ /* 0x000fe4000bf05270 */
[----:B------:R-:W-:-:S11]  /*47f0*/  MOV R170, 0x3f800000 ;  /* 0x3f80000000aa7802 */ /* 0x000fd60000000f00 */
[----:B------:R-:W-:Y:S05]  /*4800*/  @!P0 BRA `(.L_x_8802) ;  /* 0x0000000000148947 */ /* 0x000fea0003800000 */
[----:B------:R-:W-:-:S04]  /*4810*/  IADD3 R2, PT, PT, R138, UR4, RZ ;  /* 0x000000048a027c10 */ /* 0x000fc8000fffe0ff */
[----:B------:R-:W-:-:S05]  /*4820*/  LEA R2, R2, UR5, 0x2 ;  /* 0x0000000502027c11 */ /* 0x000fca000f8e10ff */
[----:B------:R2:W3:Y:S01]  /*4830*/  LDS R170, [R2+0x878] ;  /* 0x0008780002aa7984 */ /* 0x0004e20000000800 */
[----:B------:R-:W-:Y:S05]  /*4840*/  BRA `(.L_x_8802) ;  /* 0x0000000000047947 */ /* 0x000fea0003800000 */
.L_x_8801:
[----:B------:R0:W1:Y:S02]  /*4850*/  LDS R170, [R169+0x107c] ;  /* 0x00107c00a9aa7984 */ /* 0x0000640000000800 */
.L_x_8802:
[----:B------:R-:W-:Y:S05]  /*4860*/  BSYNC.RECONVERGENT B0 ;  /* 0x0000000000007941 */ /* 0x000fea0003800200 */
.L_x_8800:
[----:B--2---:R-:W2:Y:S01]  /*4870*/  @P2 LDC R2, c[0x0][0x38c] ;  /* 0x0000e300ff022b82 */ /* 0x004ea20000000800 */
[----:B------:R-:W-:Y:S02]  /*4880*/  HFMA2 R171, -RZ, RZ, 0, 0 ;  /* 0x00000000ffab7431 */ /* 0x000fe400000001ff */
        /* <DEDUP_REMOVED lines=34> */
[----:B------:R-:W-:-:S05]  /*4ab0*/  FFMA.FTZ R35, R143, R2, R158 ;  /* 0x000000028f237223 */ /* 0x000fca000001009e */
[----:B------:R-:W3:Y:S01]  /*4ac0*/  SHFL.UP PT, R34, R35, 0x1, RZ ;  /* 0x0420000023227989 */ /* 0x000ee200000e00ff */
[----:B-1----:R-:W-:Y:S01]  /*4ad0*/  @P0 FMUL.FTZ R2, R175, R176 ;  /* 0x000000b0af020220 */ /* 0x002fe20000410000 */
[----:B--2---:R-:W-:-:S04]  /*4ae0*/  @P0 FFMA.FTZ R179, R176, R172, R179 ;  /* 0x000000acb0b30223 */ /* 0x004fc800000100b3 */
[----:B------:R-:W-:Y:S01]  /*4af0*/  @P0 MOV R176, R2 ;  /* 0x0000000200b00202 */ /* 0x000fe20000000f00 */
[----:B------:R-:W-:Y:S01]  /*4b00*/  FMUL.FTZ R2, R36, R3 ;  /* 0x0000000324027220 */ /* 0x000fe20000410000 */
[----:B------:R-:W-:Y:S01]  /*4b10*/  ISETP.GE.AND P0, PT, R85, 0x1, PT ;  /* 0x000000015500780c */ /* 0x000fe20003f06270 */
[----:B------:R-:W1:Y:S02]  /*4b20*/  SHFL.DOWN PT, R177, R179, 0x2, 0x1f ;  /* 0x08401f00b3b17f89 */ /* 0x000e6400000e0000 */
[----:B------:R-:W-:Y:S02]  /*4b30*/  FMUL.FTZ R2, R37, R2 ;  /* 0x0000000225027220 */ /* 0x000fe40000410000 */
[----:B------:R-:W2:Y:S02]  /*4b40*/  SHFL.DOWN PT, R175, R176, 0x2, 0x1f ;  /* 0x08401f00b0af7f89 */ /* 0x000ea400000e0000 */
[----:B------:R-:W-:-:S04]  /*4b50*/  FMUL.FTZ R2, R111, R2 ;  /* 0x000000026f027220 */ /* 0x000fc80000410000 */
[----:B------:R-:W-:-:S04]  /*4b60*/  FMUL.FTZ R2, R143, R2 ;  /* 0x000000028f027220 */ /* 0x000fc80000410000 */
[----:B---3--:R-:W-:Y:S01]  /*4b70*/  FFMA.FTZ R34, R2, R34, R35 ;  /* 0x0000002202227223 */ /* 0x008fe20000010023 */
[----:B------:R-:W3:Y:S04]  /*4b80*/  SHFL.UP PT, R3, R2, 0x1, RZ ;  /* 0x0420000002037989 */ /* 0x000ee800000e00ff */
[----:B------:R-:W-:Y:S01]  /*4b90*/  FSEL R35, R35, R34, !P0 ;  /* 0x0000002223237208 */ /* 0x000fe20004000000 */
[----:B-1----:R-:W-:-:S04]  /*4ba0*/  @!P4 FFMA.FTZ R179, R176, R177, R179 ;  /* 0x000000b1b0b3c223 */ /* 0x002fc800000100b3 */
[----:B------:R-:W1:Y:S01]  /*4bb0*/  SHFL.UP PT, R34, R35, 0x2, RZ ;  /* 0x0440000023227989 */ /* 0x000e6200000e00ff */
[----:B--2---:R-:W-:-:S04]  /*4bc0*/  @!P4 FMUL.FTZ R172, R176, R175 ;  /* 0x000000afb0acc220 */ /* 0x004fc80000410000 */
[----:B------:R-:W-:Y:S01]  /*4bd0*/  @!P4 IMAD.MOV.U32 R176, RZ, RZ, R172 ;  /* 0x000000ffffb0c224 */ /* 0x000fe200078e00ac */
[----:B------:R-:W-:Y:S01]  /*4be0*/  ISETP.GT.U32.AND P4, PT, R167, 0x1b, PT ;  /* 0x0000001ba700780c */ /* 0x000fe20003f84070 */
[----:B------:R-:W2:Y:S04]  /*4bf0*/  SHFL.DOWN PT, R172, R179, 0x4, 0x1f ;  /* 0x08801f00b3ac7f89 */ /* 0x000ea800000e0000 */
[----:B------:R-:W5:Y:S01]  /*4c00*/  SHFL.DOWN PT, R177, R176, 0x4, 0x1f ;  /* 0x08801f00b0b17f89 */ /* 0x000f6200000e0000 */
[----:B---3--:R-:W-:Y:S01]  /*4c10*/  @P0 FMUL.FTZ R2, R2, R3 ;  /* 0x0000000302020220 */ /* 0x008fe20000410000 */
[----:B------:R-:W-:-:S04]  /*4c20*/  ISETP.GE.AND P0, PT, R85, 0x2, PT ;  /* 0x000000025500780c */ /* 0x000fc80003f06270 */
[----:B------:R-:W3:Y:S01]  /*4c30*/  SHFL.UP PT, R3, R2, 0x2, RZ ;  /* 0x0440000002037989 */ /* 0x000ee200000e00ff */
[----:B-1----:R-:W-:-:S05]  /*4c40*/  FFMA.FTZ R34, R2, R34, R35 ;  /* 0x0000002202227223 */ /* 0x002fca0000010023 */
[----:B------:R-:W-:Y:S01]  /*4c50*/  FSEL R175, R35, R34, !P0 ;  /* 0x0000002223af7208 */ /* 0x000fe20004000000 */
[----:B--2---:R-:W-:-:S04]  /*4c60*/  @!P4 FFMA.FTZ R179, R176, R172, R179 ;  /* 0x000000acb0b3c223 */ /* 0x004fc800000100b3 */
[----:B------:R-:W1:Y:S01]  /*4c70*/  SHFL.UP PT, R34, R175, 0x4, RZ ;  /* 0x04800000af227989 */ /* 0x000e6200000e00ff */
[----:B-----5:R-:W-:-:S03]  /*4c80*/  @!P4 FMUL.FTZ R35, R176, R177 ;  /* 0x000000b1b023c220 */ /* 0x020fc60000410000 */
[----:B------:R-:W2:Y:S02]  /*4c90*/  SHFL.DOWN PT, R178, R179, 0x8, 0x1f ;  /* 0x09001f00b3b27f89 */ /* 0x000ea400000e0000 */
[----:B------:R-:W-:Y:S01]  /*4ca0*/  @!P4 MOV R176, R35 ;  /* 0x0000002300b0c202 */ /* 0x000fe20000000f00 */
[----:B---3--:R-:W-:Y:S01]  /*4cb0*/  @P0 FMUL.FTZ R2, R2, R3 ;  /* 0x0000000302020220 */ /* 0x008fe20000410000 */
[----:B------:R-:W-:-:S03]  /*4cc0*/  ISETP.GE.AND P0, PT, R74, UR7, PT ;  /* 0x000000074a007c0c */ /* 0x000fc6000bf06270 */
[----:B------:R-:W3:Y:S01]  /*4cd0*/  SHFL.DOWN PT, R177, R176, 0x8, 0x1f ;  /* 0x09001f00b0b17f89 */ /* 0x000ee200000e0000 */
[----:B------:R-:W-:Y:S02]  /*4ce0*/  ISETP.GE.AND P4, PT, R85, 0x4, PT ;  /* 0x000000045500780c */ /* 0x000fe40003f86270 */
[----:B------:R-:W-:Y:S01]  /*4cf0*/  ISETP.NE.OR P0, PT, R14, RZ, P0 ;  /* 0x000000ff0e00720c */ /* 0x000fe20000705670 */
[----:B------:R-:W5:Y:S01]  /*4d00*/  SHFL.UP PT, R3, R2, 0x4, RZ ;  /* 0x0480000002037989 */ /* 0x000f6200000e00ff */
[----:B------:R-:W-:Y:S01]  /*4d10*/  MOV R35, RZ ;  /* 0x000000ff00237202 */ /* 0x000fe20000000f00 */
[----:B-1----:R-:W-:Y:S01]  /*4d20*/  FFMA.FTZ R172, R2, R34, R175 ;  /* 0x0000002202ac7223 */ /* 0x002fe200000100af */
[----:B------:R-:W-:Y:S02]  /*4d30*/  HFMA2 R34, -RZ, RZ, 1.875, 0 ;  /* 0x3f800000ff227431 */ /* 0x000fe400000001ff */
[----:B--2---:R-:W-:Y:S02]  /*4d40*/  @!P5 FFMA.FTZ R179, R176, R178, R179 ;  /* 0x000000b2b0b3d223 */ /* 0x004fe400000100b3 */
[----:B------:R-:W-:-:S03]  /*4d50*/  FSEL R175, R175, R172, !P4 ;  /* 0x000000acafaf7208 */ /* 0x000fc60006000000 */
[----:B------:R-:W1:Y:S04]  /*4d60*/  SHFL.DOWN PT, R178, R179, 0x10, 0x1f ;  /* 0x0a001f00b3b27f89 */ /* 0x000e6800000e0000 */
[----:B------:R-:W2:Y:S01]  /*4d70*/  SHFL.UP PT, R172, R175, 0x8, RZ ;  /* 0x05000000afac7989 */ /* 0x000ea200000e00ff */
[----:B---3--:R-:W-:Y:S01]  /*4d80*/  @!P5 FMUL.FTZ R177, R176, R177 ;  /* 0x000000b1b0b1d220 */ /* 0x008fe20000410000 */
[----:B-----5:R-:W-:Y:S02]  /*4d90*/  @P4 FMUL.FTZ R2, R2, R3 ;  /* 0x0000000302024220 */ /* 0x020fe40000410000 */
[----:B------:R-:W-:Y:S02]  /*4da0*/  @!P0 LDS.64 R34, [UR6+0x10f8] ;  /* 0x0010f806ff228984 */ /* 0x000fe40008000a00 */
[----:B------:R-:W-:-:S02]  /*4db0*/  @!P5 MOV R176, R177 ;  /* 0x000000b100b0d202 */ /* 0x000fc40000000f00 */
[----:B------:R-:W-:Y:S01]  /*4dc0*/  ISETP.GE.AND P0, PT, R85, 0x8, PT ;  /* 0x000000085500780c */ /* 0x000fe20003f06270 */
[----:B------:R-:W3:Y:S01]  /*4dd0*/  SHFL.UP PT, R3, R2, 0x8, RZ ;  /* 0x0500000002037989 */ /* 0x000ee200000e00ff */
[----:B------:R-:W-:-:S03]  /*4de0*/  ISETP.GT.U32.AND P4, PT, R167, 0xf, PT ;  /* 0x0000000fa700780c */ /* 0x000fc60003f84070 */
[----:B------:R-:W5:Y:S10]  /*4df0*/  SHFL.DOWN PT, R181, R176, 0x10, 0x1f ;  /* 0x0a001f00b0b57f89 */ /* 0x000f7400000e0000 */
        /* <DEDUP_REMOVED lines=25> */
[----:B------:R-:W-:-:S03]  /*4f90*/  FFMA.FTZ R160, R143, R162, R160 ;  /* 0x000000a28fa07223 */ /* 0x000fc600000100a0 */
[----:B------:R1:W-:Y:S01]  /*4fa0*/  @!P0 STS.64 [UR6+0x10f8], R34 ;  /* 0x0010f822ff008988 */ /* 0x0003e20008000a06 */
[----:B------:R-:W-:Y:S01]  /*4fb0*/  FFMA.FTZ R166, R111, R160, R166 ;  /* 0x000000a06fa67223 */ /* 0x000fe200000100a6 */
[----:B------:R-:W-:-:S03]  /*4fc0*/  FMUL.FTZ R182, R160, R92 ;  /* 0x0000005ca0b67220 */ /* 0x000fc60000410000 */
[----:B------:R-:W-:Y:S01]  /*4fd0*/  FFMA.FTZ R186, R37, R166, R164 ;  /* 0x000000a625ba7223 */ /* 0x000fe200000100a4 */
[----:B------:R-:W-:Y:S01]  /*4fe0*/  FMUL.FTZ R180, R166, R91 ;  /* 0x0000005ba6b47220 */ /* 0x000fe20000410000 */
[----:B------:R-:W-:Y:S02]  /*4ff0*/  FMUL.FTZ R175, R119, R182 ;  /* 0x000000b677af7220 */ /* 0x000fe40000410000 */
[----:B------:R-:W-:Y:S01]  /*5000*/  FFMA.FTZ R172, R36, R186, R163 ;  /* 0x000000ba24ac7223 */ /* 0x000fe200000100a3 */
[----:B------:R-:W-:Y:S01]  /*5010*/  FMUL.FTZ R178, R186, R90 ;  /* 0x0000005abab27220 */ /* 0x000fe20000410000 */
[----:B-1----:R-:W-:-:S04]  /*5020*/  IMAD.WIDE.U32 R34, R22, UR4, R20 ;  /* 0x0000000416227c25 */ /* 0x002fc8000f8e0014 */
[----:B------:R-:W-:Y:S01]  /*5030*/  FFMA.FTZ R170, R110, R172, R161 ;  /* 0x000000ac6eaa7223 */ /* 0x000fe200000100a1 */
[----:B------:R-:W-:-:S03]  /*5040*/  IMAD R35, R23, UR4, R35 ;  /* 0x0000000417237c24 */ /* 0x000fc6000f8e0223 */
[----:B------:R-:W-:Y:S01]  /*5050*/  FFMA.FTZ R164, R140, R170, R159 ;  /* 0x000000aa8ca47223 */ /* 0x000fe2000001009f */
[----:B------:R-:W-:-:S03]  /*5060*/  FMUL.FTZ R176, R170, R88 ;  /* 0x00000058aab07220 */ /* 0x000fc60000410000 */
[----:B------:R-:W-:Y:S01]  /*5070*/  FFMA.FTZ R152, R141, R164, R152 ;  /* 0x000000a48d987223 */ /* 0x000fe20000010098 */
[----:B------:R-:W-:Y:S01]  /*5080*/  FMUL.FTZ R161, R109, R176 ;  /* 0x000000b06da17220 */ /* 0x000fe20000410000 */
[----:B----4-:R-:W1:Y:S02]  /*5090*/  SHFL.IDX PT, R171, R171, RZ, 0x1f ;  /* 0x00001fffabab7589 */ /* 0x010e6400000e0000 */
[----:B-1----:R-:W-:Y:S01]  /*50a0*/  @P3 FFMA.FTZ R171, R2, R171, R177 ;  /* 0x000000ab02ab3223 */ /* 0x002fe200000100b1 */
[----:B------:R-:W-:-:S03]  /*50b0*/  FMUL.FTZ R177, R162, R93 ;  /* 0x0000005da2b17220 */ /* 0x000fc60000410000 */
[----:B------:R-:W-:-:S04]  /*50c0*/  FFMA.FTZ R171, R142, R171, R165 ;  /* 0x000000ab8eab7223 */ /* 0x000fc800000100a5 */
[-C--:B------:R-:W-:Y:S01]  /*50d0*/  FFMA.FTZ R159, R141, R171.reuse, R168 ;  /* 0x000000ab8d9f7223 */ /* 0x080fe200000100a8 */
[----:B------:R-:W-:Y:S01]  /*50e0*/  FADD.FTZ R2, -R165, R171 ;  /* 0x000000aba5027221 */ /* 0x000fe20000010100 */
[----:B------:R-:W-:Y:S01]  /*50f0*/  FFMA.FTZ R141, R0, R171, RZ ;  /* 0x000000ab008d7223 */ /* 0x000fe200000100ff */
[----:B------:R-:W-:Y:S01]  /*5100*/  FMUL.FTZ R165, R115, R178 ;  /* 0x000000b273a57220 */ /* 0x000fe20000410000 */
[----:B------:R-:W-:Y:S01]  /*5110*/  FFMA.FTZ R184, R140, R159, R157 ;  /* 0x0000009f8cb87223 */ /* 0x000fe2000001009d */
[----:B------:R-:W-:Y:S01]  /*5120*/  FMUL.FTZ R140, R152, R94 ;  /* 0x0000005e988c7220 */ /* 0x000fe20000410000 */
[----:B------:R-:W-:Y:S01]  /*5130*/  FADD.FTZ R3, -R168, R159 ;  /* 0x0000009fa8037221 */ /* 0x000fe20000010100 */
[----:B------:R-:W-:Y:S01]  /*5140*/  FMUL.FTZ R168, R164, R87 ;  /* 0x00000057a4a87220 */ /* 0x000fe20000410000 */
[----:B------:R-:W-:Y:S01]  /*5150*/  FFMA.FTZ R141, R96, R159, R141 ;  /* 0x0000009f608d7223 */ /* 0x000fe2000001008d */
[-C--:B------:R-:W-:Y:S01]  /*5160*/  FFMA.FTZ R142, R2, R140.reuse, RZ ;  /* 0x0000008c028e7223 */ /* 0x080fe200000100ff */
[----:B------:R-:W-:Y:S01]  /*5170*/  FMUL.FTZ R140, R95, R140 ;  /* 0x0000008c5f8c7220 */ /* 0x000fe20000410000 */
[----:B------:R-:W-:Y:S01]  /*5180*/  FMUL.FTZ R159, R107, R168 ;  /* 0x000000a86b9f7220 */ /* 0x000fe20000410000 */
[----:B------:R-:W-:Y:S01]  /*5190*/  FMUL.FTZ R171, R117, R180 ;  /* 0x000000b475ab7220 */ /* 0x000fe20000410000 */
[----:B------:R-:W-:Y:S01]  /*51a0*/  FFMA.FTZ R142, R3, R168, R142 ;  /* 0x000000a8038e7223 */ /* 0x000fe2000001008e */
[----:B------:R-:W-:Y:S01]  /*51b0*/  FMUL.FTZ R168, R172, R89 ;  /* 0x00000059aca87220 */ /* 0x000fe20000410000 */
[----:B------:R1:W-:Y:S01]  /*51c0*/  STS [R57+0x220], R140 ;  /* 0x0002208c39007388 */ /* 0x0003e20000000800 */
[----:B------:R-:W-:Y:S01]  /*51d0*/  FFMA.FTZ R110, R110, R184, R155 ;  /* 0x000000b86e6e7223 */ /* 0x000fe2000001009b */
        /* <DEDUP_REMOVED lines=9> */
[----:B------:R-:W-:Y:S01]  /*5270*/  LEA R36, P3, R34, UR8, 0x2 ;  /* 0x0000000822247c11 */ /* 0x000fe2000f8610ff */
[----:B------:R1:W-:Y:S01]  /*5280*/  STS [R58+0xc], R163 ;  /* 0x00000ca33a007388 */ /* 0x0003e20000000800 */
[----:B------:R-:W-:Y:S01]  /*5290*/  IADD3 R110, PT, PT, -R174, UR10, RZ ;  /* 0x0000000aae6e7c10 */ /* 0x000fe2000fffe1ff */
[----:B--2---:R-:W-:Y:S01]  /*52a0*/  FMUL.FTZ R159, R120, R177 ;  /* 0x000000b1789f7220 */ /* 0x004fe20000410000 */
[----:B------:R-:W-:Y:S01]  /*52b0*/  FFMA.FTZ R142, R155, R168, R142 ;  /* 0x000000a89b8e7223 */ /* 0x000fe2000001008e */
[----:B------:R-:W-:Y:S01]  /*52c0*/  STS [R58+0x10], R165 ;  /* 0x000010a53a007388 */ /* 0x000fe20000000800 */
[----:B------:R-:W-:Y:S01]  /*52d0*/  FADD.FTZ R153, -R153, R140 ;  /* 0x0000008c99997221 */ /* 0x000fe20000010100 */
[-C--:B---3--:R-:W-:Y:S01]  /*52e0*/  FFMA.FTZ R161, R37, R140.reuse, R156 ;  /* 0x0000008c25a17223 */ /* 0x088fe2000001009c */
[----:B------:R-:W-:Y:S01]  /*52f0*/  LEA.HI.X R37, R34, UR9, R35, 0x2, P3 ;  /* 0x0000000922257c11 */ /* 0x000fe200098f1423 */
[----:B------:R-:W-:Y:S01]  /*5300*/  STS [R58+0x14], R171 ;  /* 0x000014ab3a007388 */ /* 0x000fe20000000800 */
[----:B------:R-:W-:Y:S01]  /*5310*/  ISETP.GE.AND P3, PT, R110, 0x1, PT ;  /* 0x000000016e00780c */ /* 0x000fe20003f66270 */
[----:B------:R-:W-:Y:S01]  /*5320*/  FFMA.FTZ R141, R102, R140, R141 ;  /* 0x0000008c668d7223 */ /* 0x000fe2000001008d */
[----:B------:R-:W-:Y:S01]  /*5330*/  FFMA.FTZ R142, R153, R178, R142 ;  /* 0x000000b2998e7223 */ /* 0x000fe2000001008e */
[----:B------:R-:W-:Y:S01]  /*5340*/  STS [R58+0x18], R175 ;  /* 0x000018af3a007388 */ /* 0x000fe20000000800 */
[-C--:B------:R-:W-:Y:S01]  /*5350*/  FFMA.FTZ R111, R111, R161.reuse, R154 ;  /* 0x000000a16f6f7223 */ /* 0x080fe2000001009a */
[----:B------:R-:W-:Y:S01]  /*5360*/  FFMA.FTZ R141, R104, R161, R141 ;  /* 0x000000a1688d7223 */ /* 0x000fe2000001008d */
[----:B------:R-:W-:Y:S01]  /*5370*/  ISETP.GE.AND P4, PT, R110, 0x21, PT ;  /* 0x000000216e00780c */ /* 0x000fe20003f86270 */
[----:B------:R2:W-:Y:S01]  /*5380*/  STS [R58+0x1c], R159 ;  /* 0x00001c9f3a007388 */ /* 0x0005e20000000800 */
[-C--:B-1----:R-:W-:Y:S01]  /*5390*/  FFMA.FTZ R163, R143, R111.reuse, R158 ;  /* 0x0000006f8fa37223 */ /* 0x082fe2000001009e */
[----:B------:R-:W-:Y:S03]  /*53a0*/  BAR.SYNC.DEFER_BLOCKING 0x0 ;  /* 0x0000000000007b1d */ /* 0x000fe60000010000 */
[----:B------:R-:W-:Y:S01]  /*53b0*/  FADD.FTZ R143, -R158, R163 ;  /* 0x000000a39e8f7221 */ /* 0x000fe20000010100 */
[----:B------:R-:W-:Y:S01]  /*53c0*/  ISETP.GE.AND P5, PT, R110, 0x41, PT ;  /* 0x000000416e00780c */ /* 0x000fe20003fa6270 */
[----:B------:R-:W-:Y:S01]  /*53d0*/  FFMA.FTZ R141, R106, R111, R141 ;  /* 0x0000006f6a8d7223 */ /* 0x000fe2000001008d */
[----:B--2---:R-:W-:Y:S01]  /*53e0*/  FADD.FTZ R159, -R156, R161 ;  /* 0x000000a19c9f7221 */ /* 0x004fe20000010100 */
[----:B------:R-:W-:-:S03]  /*53f0*/  FADD.FTZ R161, -R154, R111 ;  /* 0x0000006f9aa17221 */ /* 0x000fc60000010100 */
[----:B------:R-:W-:-:S04]  /*5400*/  FFMA.FTZ R142, R159, R180, R142 ;  /* 0x000000b49f8e7223 */ /* 0x000fc8000001008e */
[----:B------:R-:W-:-:S04]  /*5410*/  FFMA.FTZ R142, R161, R182, R142 ;  /* 0x000000b6a18e7223 */ /* 0x000fc8000001008e */
[----:B------:R-:W-:Y:S01]  /*5420*/  FFMA.FTZ R177, R143, R177, R142 ;  /* 0x000000b18fb17223 */ /* 0x000fe2000001008e */
[----:B------:R1:W2:Y:S01]  /*5430*/  LDS R179, [R59+0x2a0] ;  /* 0x0002a0003bb37984 */ /* 0x0002a20000000800 */
[----:B------:R-:W-:Y:S05]  /*5440*/  @!P3 BRA `(.L_x_8804) ;  /* 0x000000000008b947 */ /* 0x000fea0003800000 */
[----:B------:R-:W3:Y:S04]  /*5450*/  LDS R35, [R55+0x220] ;  /* 0x0002200037237984 */ /* 0x000ee80000000800 */
[----:B---3--:R3:W-:Y:S02]  /*5460*/  REDG.E.ADD.F32.FTZ.RN.STRONG.GPU desc[UR16][R36.64], R35 ;  /* 0x00000023240079a6 */ /* 0x0087e4000c12f310 */
.L_x_8804:
[----:B------:R-:W-:Y:S05]  /*5470*/  BSYNC.RECONVERGENT B0 ;  /* 0x0000000000007941 */ /* 0x000fea0003800200 */
.L_x_8803:
[----:B------:R-:W-:Y:S04]  /*5480*/  BSSY.RECONVERGENT B0, `(.L_x_8805) ;  /* 0x0000003000007945 */ /* 0x000fe80003800200 */
[----:B------:R-:W-:Y:S05]  /*5490*/  @!P4 BRA `(.L_x_8806) ;  /* 0x000000000004c947 */ /* 0x000fea0003800000 */
[----:B--2---:R4:W-:Y:S02]  /*54a0*/  REDG.E.ADD.F32.FTZ.RN.STRONG.GPU desc[UR16][R36.64+0x80], R179 ;  /* 0x000080b3240079a6 */ /* 0x0049e4000c12f310 */
.L_x_8806:
[----:B------:R-:W-:Y:S05]  /*54b0*/  BSYNC.RECONVERGENT B0 ;  /* 0x0000000000007941 */ /* 0x000fea0003800200 */
.L_x_8805:
[----:B---3--:R3:W0:Y:S01]  /*54c0*/  LDS R35, [R60+0x320] ;  /* 0x000320003c237984 */ /* 0x0086220000000800 */
[----:B------:R-:W-:Y:S04]  /*54d0*/  BSSY.RECONVERGENT B0, `(.L_x_8807) ;  /* 0x0000003000007945 */ /* 0x000fe80003800200 */
[----:B------:R-:W-:Y:S05]  /*54e0*/  @!P5 BRA `(.L_x_8808) ;  /* 0x000000000004d947 */ /* 0x000fea0003800000 */
[----:B0-----:R0:W-:Y:S02]  /*54f0*/  REDG.E.ADD.F32.FTZ.RN.STRONG.GPU desc[UR16][R36.64+0x100], R35 ;  /* 0x00010023240079a6 */ /* 0x0011e4000c12f310 */
.L_x_8808:
[----:B------:R-:W-:Y:S05]  /*5500*/  BSYNC.RECONVERGENT B0 ;  /* 0x0000000000007941 */ /* 0x000fea0003800200 */
.L_x_8807:
        /* <DEDUP_REMOVED lines=10> */
.L_x_8810:
[----:B------:R-:W-:Y:S05]  /*55b0*/  BSYNC.RECONVERGENT B0 ;  /* 0x0000000000007941 */ /* 0x000fea0003800200 */
.L_x_8809:
[----:B0-----:R0:W0:Y:S01]  /*55c0*/  LDS R35, [R62+0x420] ;  /* 0x000420003e237984 */ /* 0x0010220000000800 */
[----:B------:R-:W-:Y:S01]  /*55d0*/  ISETP.NE.AND P6, PT, R34, RZ, PT ;  /* 0x000000ff2200720c */ /* 0x000fe20003fc5270 */
[----:B------:R-:W-:-:S12]  /*55e0*/  BSSY.RECONVERGENT B0, `(.L_x_8811) ;  /* 0x0000003000007945 */ /* 0x000fd80003800200 */
[----:B------:R-:W-:Y:S05]  /*55f0*/  @!P6 BRA `(.L_x_8812) ;  /* 0x000000000004e947 */ /* 0x000fea0003800000 */
[----:B0-----:R0:W-:Y:S02]  /*5600*/  REDG.E.ADD.F32.FTZ.RN.STRONG.GPU desc[UR16][R36.64+0x200], R35 ;  /* 0x00020023240079a6 */ /* 0x0011e4000c12f310 */
.L_x_8812:
[----:B------:R-:W-:Y:S05]  /*5610*/  BSYNC.RECONVERGENT B0 ;  /* 0x0000000000007941 */ /* 0x000fea0003800200 */
.L_x_8811:
[----:B0-----:R0:W0:Y:S01]  /*5620*/  LDS R35, [R63+0x4a0] ;  /* 0x0004a0003f237984 */ /* 0x0010220000000800 */
[----:B------:R-:W-:Y:S04]  /*5630*/  BSSY.RECONVERGENT B0, `(.L_x_8813) ;  /* 0x0000003000007945 */ /* 0x000fe80003800200 */
[----:B------:R-:W-:Y:S05]  /*5640*/  @!P3 BRA `(.L_x_8814) ;  /* 0x000000000004b947 */ /* 0x000fea0003800000 */
[----:B0-----:R0:W-:Y:S02]  /*5650*/  REDG.E.ADD.F32.FTZ.RN.STRONG.GPU desc[UR16][R36.64+0x280], R35 ;  /* 0x00028023240079a6 */ /* 0x0011e4000c12f310 */
.L_x_8814:
[----:B------:R-:W-:Y:S05]  /*5660*/  BSYNC.RECONVERGENT B0 ;  /* 0x0000000000007941 */ /* 0x000fea0003800200 */
.L_x_8813:
[----:B0-----:R0:W0:Y:S01]  /*5670*/  LDS R35, [R64+0x520] ;  /* 0x0005200040237984 */ /* 0x0010220000000800 */
[----:B------:R-:W-:Y:S04]  /*5680*/  BSSY.RECONVERGENT B0, `(.L_x_8815) ;  /* 0x0000003000007945 */ /* 0x000fe80003800200 */
[----:B------:R-:W-:Y:S05]  /*5690*/  @!P4 BRA `(.L_x_8816) ;  /* 0x000000000004c947 */ /* 0x000fea0003800000 */
[----:B0-----:R0:W-:Y:S02]  /*56a0*/  REDG.E.ADD.F32.FTZ.RN.STRONG.GPU desc[UR16][R36.64+0x300], R35 ;  /* 0x00030023240079a6 */ /* 0x0011e4000c12f310 */
.L_x_8816:
[----:B------:R-:W-:Y:S05]  /*56b0*/  BSYNC.RECONVERGENT B0 ;  /* 0x0000000000007941 */ /* 0x000fea0003800200 */
.L_x_8815:
[----:B0-----:R0:W0:Y:S01]  /*56c0*/  LDS R35, [R65+0x5a0] ;  /* 0x0005a00041237984 */ /* 0x0010220000000800 */
[----:B------:R-:W-:Y:S04]  /*56d0*/  BSSY.RECONVERGENT B0, `(.L_x_8817) ;  /* 0x0000003000007945 */ /* 0x000fe80003800200 */
[----:B------:R-:W-:Y:S05]  /*56e0*/  @!P5 BRA `(.L_x_8818) ;  /* 0x000000000004d947 */ /* 0x000fea0003800000 */
[----:B0-----:R0:W-:Y:S02]  /*56f0*/  REDG.E.ADD.F32.FTZ.RN.STRONG.GPU desc[UR16][R36.64+0x380], R35 ;  /* 0x00038023240079a6 */ /* 0x0011e4000c12f310 */
.L_x_8818:
[----:B------:R-:W-:Y:S05]  /*5700*/  BSYNC.RECONVERGENT B0 ;  /* 0x0000000000007941 */ /* 0x000fea0003800200 */
.L_x_8817:
[----:B------:R-:W-:Y:S01]  /*5710*/  FFMA.FTZ R140, R108, R163, R141 ;  /* 0x000000a36c8c7223 */ /* 0x000fe2000001008d */
[----:B------:R-:W5:Y:S01]  /*5720*/  SHFL.DOWN PT, R34, R177, 0x1, 0x1f ;  /* 0x08201f00b1227f89 */ /* 0x000f6200000e0000 */
[----:B------:R-:W-:Y:S01]  /*5730*/  ISETP.GT.AND P3, PT, R85, 0x1e, PT ;  /* 0x0000001e5500780c */ /* 0x000fe20003f64270 */
[-C--:B------:R-:W-:Y:S01]  /*5740*/  FMUL.FTZ R110, R139, R186.reuse ;  /* 0x000000ba8b6e7220 */ /* 0x080fe20000410000 */
[----:B0---4-:R-:W-:Y:S01]  /*5750*/  FMUL.FTZ R36, R149, R186 ;  /* 0x000000ba95247220 */ /* 0x011fe20000410000 */
[----:B------:R-:W0:Y:S01]  /*5760*/  SHFL.DOWN PT, R35, R140, 0x1, 0x1f ;  /* 0x08201f008c237f89 */ /* 0x000e2200000e0000 */
[----:B------:R-:W-:Y:S01]  /*5770*/  FMUL.FTZ R111, R148, R166 ;  /* 0x000000a6946f7220 */ /* 0x000fe20000410000 */
[----:B------:R-:W-:Y:S01]  /*5780*/  FMUL.FTZ R110, R153, R110 ;  /* 0x0000006e996e7220 */ /* 0x000fe20000410000 */
[----:B------:R-:W-:Y:S01]  /*5790*/  FMUL.FTZ R141, R150, R162 ;  /* 0x000000a2968d7220 */ /* 0x000fe20000410000 */
[C---:B------:R-:W-:Y:S01]  /*57a0*/  FMUL.FTZ R166, R139.reuse, R166 ;  /* 0x000000a68ba67220 */ /* 0x040fe20000410000 */
[----:B------:R-:W-:Y:S01]  /*57b0*/  FMUL.FTZ R162, R139, R162 ;  /* 0x000000a28ba27220 */ /* 0x000fe20000410000 */
[----:B------:R-:W-:Y:S01]  /*57c0*/  FFMA.FTZ R123, R36, R90, R123 ;  /* 0x0000005a247b7223 */ /* 0x000fe2000001007b */
[----:B------:R-:W-:Y:S01]  /*57d0*/  BSSY.RECONVERGENT B0, `(.L_x_8819) ;  /* 0x000004d000007945 */ /* 0x000fe20003800200 */
[----:B------:R-:W-:Y:S01]  /*57e0*/  FMUL.FTZ R166, R159, R166 ;  /* 0x000000a69fa67220 */ /* 0x000fe20000410000 */
[----:B------:R-:W-:Y:S01]  /*57f0*/  FMUL.FTZ R143, R143, R162 ;  /* 0x000000a28f8f7220 */ /* 0x000fe20000410000 */
[----:B------:R-:W-:Y:S01]  /*5800*/  FFMA.FTZ R128, R111, R91, R128 ;  /* 0x0000005b6f807223 */ /* 0x000fe20000010080 */
[----:B------:R-:W-:Y:S01]  /*5810*/  FFMA.FTZ R126, R141, R93, R126 ;  /* 0x0000005d8d7e7223 */ /* 0x000fe2000001007e */
[----:B------:R-:W-:-:S04]  /*5820*/  FFMA.FTZ R166, R117, R111, R166 ;  /* 0x0000006f75a67223 */ /* 0x000fc800000100a6 */
[----:B------:R-:W-:Y:S01]  /*5830*/  FADD.FTZ R99, R166, R99 ;  /* 0x00000063a6637221 */ /* 0x000fe20000010000 */
[----:B-----5:R-:W-:Y:S01]  /*5840*/  @!P3 FADD.FTZ R177, R177, R34 ;  /* 0x00000022b1b1b221 */ /* 0x020fe20000010000 */
[----:B0-----:R-:W-:-:S04]  /*5850*/  @!P3 FADD.FTZ R140, R140, R35 ;  /* 0x000000238c8cb221 */ /* 0x001fc80000010000 */
        /* <DEDUP_REMOVED lines=11> */
[----:B------:R-:W-:Y:S01]  /*5910*/  ISETP.GT.AND P3, PT, R85, 0x17, PT ;  /* 0x000000175500780c */ /* 0x000fe20003f64270 */
[-C--:B------:R-:W-:Y:S01]  /*5920*/  FMUL.FTZ R35, R146, R172.reuse ;  /* 0x000000ac92237220 */ /* 0x080fe20000410000 */
[----:B------:R-:W-:Y:S01]  /*5930*/  FMUL.FTZ R172, R139, R172 ;  /* 0x000000ac8bac7220 */ /* 0x000fe20000410000 */
[----:B------:R-:W4:Y:S02]  /*5940*/  SHFL.DOWN PT, R37, R140, 0x8, 0x1f ;  /* 0x09001f008c257f89 */ /* 0x000f2400000e0000 */
[----:B------:R-:W-:Y:S01]  /*5950*/  FFMA.FTZ R124, R35, R89, R124 ;  /* 0x00000059237c7223 */ /* 0x000fe2000001007c */
[----:B------:R-:W-:-:S04]  /*5960*/  FMUL.FTZ R172, R155, R172 ;  /* 0x000000ac9bac7220 */ /* 0x000fc80000410000 */
[----:B------:R-:W-:Y:S01]  /*5970*/  FFMA.FTZ R172, R113, R35, R172 ;  /* 0x0000002371ac7223 */ /* 0x000fe200000100ac */
[----:B------:R-:W-:Y:S01]  /*5980*/  FFMA.FTZ R35, R115, R36, R110 ;  /* 0x0000002473237223 */ /* 0x000fe2000001006e */
[-C--:B------:R-:W-:Y:S01]  /*5990*/  FMUL.FTZ R110, R151, R160.reuse ;  /* 0x000000a0976e7220 */ /* 0x080fe20000410000 */
[----:B------:R-:W-:Y:S01]  /*59a0*/  FMUL.FTZ R160, R139, R160 ;  /* 0x000000a08ba07220 */ /* 0x000fe20000410000 */
[----:B------:R-:W-:Y:S01]  /*59b0*/  FMUL.FTZ R36, R145, R152 ;  /* 0x0000009891247220 */ /* 0x000fe20000410000 */
[----:B------:R-:W-:Y:S01]  /*59c0*/  FADD.FTZ R114, R35, R114 ;  /* 0x0000007223727221 */ /* 0x000fe20000010000 */
[----:B------:R-:W-:Y:S01]  /*59d0*/  FADD.FTZ R101, R172, R101 ;  /* 0x00000065ac657221 */ /* 0x000fe20000010000 */
[----:B------:R-:W-:Y:S01]  /*59e0*/  FMUL.FTZ R160, R161, R160 ;  /* 0x000000a0a1a07220 */ /* 0x000fe20000410000 */
[----:B------:R-:W-:Y:S01]  /*59f0*/  FFMA.FTZ R127, R110, R92, R127 ;  /* 0x0000005c6e7f7223 */ /* 0x000fe2000001007f */
[----:B------:R-:W-:Y:S01]  /*5a00*/  FFMA.FTZ R121, R36, R94, R121 ;  /* 0x0000005e24797223 */ /* 0x000fe20000010079 */
[----:B0-----:R-:W-:Y:S01]  /*5a10*/  @!P3 FADD.FTZ R177, R177, R34 ;  /* 0x00000022b1b1b221 */ /* 0x001fe20000010000 */
[-C--:B------:R-:W-:Y:S01]  /*5a20*/  FMUL.FTZ R34, R147, R170.reuse ;  /* 0x000000aa93227220 */ /* 0x080fe20000410000 */
[----:B------:R-:W-:Y:S01]  /*5a30*/  FMUL.FTZ R170, R139, R170 ;  /* 0x000000aa8baa7220 */ /* 0x000fe20000410000 */
[----:B----4-:R-:W-:-:S02]  /*5a40*/  @!P3 FADD.FTZ R140, R140, R37 ;  /* 0x000000258c8cb221 */ /* 0x010fc40000010000 */
[----:B------:R-:W0:Y:S01]  /*5a50*/  SHFL.DOWN PT, R142, R177, 0x10, 0x1f ;  /* 0x0a001f00b18e7f89 */ /* 0x000e2200000e0000 */
[----:B------:R-:W-:Y:S01]  /*5a60*/  ISETP.NE.AND P3, PT, R85, RZ, PT ;  /* 0x000000ff5500720c */ /* 0x000fe20003f65270 */
[-C--:B------:R-:W-:Y:S01]  /*5a70*/  FMUL.FTZ R37, R144, R164.reuse ;  /* 0x000000a490257220 */ /* 0x080fe20000410000 */
[----:B------:R-:W-:Y:S01]  /*5a80*/  FMUL.FTZ R164, R139, R164 ;  /* 0x000000a48ba47220 */ /* 0x000fe20000410000 */
[----:B------:R-:W4:Y:S01]  /*5a90*/  SHFL.DOWN PT, R147, R140, 0x10, 0x1f ;  /* 0x0a001f008c937f89 */ /* 0x000f2200000e0000 */
        /* <DEDUP_REMOVED lines=17> */
[----:B----4-:R-:W-:-:S05]  /*5bb0*/  FADD.FTZ R35, R140, R147 ;  /* 0x000000938c237221 */ /* 0x010fca0000010000 */
        /* <DEDUP_REMOVED lines=14> */
.L_x_8820:
[----:B------:R-:W-:Y:S05]  /*5ca0*/  BSYNC.RECONVERGENT B0 ;  /* 0x0000000000007941 */ /* 0x000fea0003800200 */
.L_x_8819:
[----:B------:R-:W-:-:S04]  /*5cb0*/  UIADD3 UR4, UPT, UPT, UR4, 0x1, URZ ;  /* 0x0000000104047890 */ /* 0x000fc8000fffe0ff */
[----:B------:R-:W-:-:S09]  /*5cc0*/  UISETP.GE.AND UP0, UPT, UR4, UR11, UPT ;  /* 0x0000000b0400728c */ /* 0x000fd2000bf06270 */
[----:B------:R-:W-:Y:S05]  /*5cd0*/  BRA.U !UP0, `(.L_x_8821) ;  /* 0xffffffe108e07547 */ /* 0x000fea000b83ffff */
.L_x_8799:
[----:B------:R-:W-:Y:S01]  /*5ce0*/  BAR.SYNC.DEFER_BLOCKING 0x0 ;  /* 0x0000000000007b1d */ /* 0x000fe20000010000 */
[-C--:B------:R-:W-:Y:S02]  /*5cf0*/  ISETP.GE.AND P6, PT, R56, R77.reuse, PT ;  /* 0x0000004d3800720c */ /* 0x080fe40003fc6270 */
[----:B------:R-:W-:Y:S02]  /*5d00*/  ISETP.GE.AND P1, PT, R66, R77, PT ;  /* 0x0000004d4200720c */ /* 0x000fe40003f26270 */
[----:B------:R-:W-:-:S03]  /*5d10*/  PRMT R0, RZ, 0x7610, R0 ;  /* 0x00007610ff007816 */ /* 0x000fc60000000000 */
[----:B------:R-:W4:Y:S01]  /*5d20*/  LDC.64 R88, c[0x0][0x4f8] ;  /* 0x00013e00ff587b82 */ /* 0x000f220000000a00 */
[----:B------:R-:W-:Y:S01]  /*5d30*/  PRMT R3, RZ, 0x7610, R3 ;  /* 0x00007610ff037816 */ /* 0x000fe20000000003 */
[----:B------:R-:W5:Y:S01]  /*5d40*/  LDCU.64 UR6, c[0x0][0x500] ;  /* 0x0000a000ff0677ac */ /* 0x000f620008000a00 */
[-C--:B------:R-:W-:Y:S02]  /*5d50*/  ISETP.GE.AND P2, PT, R67, R77.reuse, PT ;  /* 0x0000004d4300720c */ /* 0x080fe40003f46270 */
[-C--:B------:R-:W-:Y:S01]  /*5d60*/  ISETP.GE.AND P3, PT, R68, R77.reuse, PT ;  /* 0x0000004d4400720c */ /* 0x080fe20003f66270 */
[----:B------:R-:W1:Y:S01]  /*5d70*/  LDCU.64 UR8, c[0x0][0x550] ;  /* 0x0000aa00ff0877ac */ /* 0x000e620008000a00 */
[-C--:B------:R-:W-:Y:S02]  /*5d80*/  ISETP.GE.AND P4, PT, R69, R77.reuse, PT ;  /* 0x0000004d4500720c */ /* 0x080fe40003f86270 */
[----:B------:R-:W-:Y:S02]  /*5d90*/  ISETP.GE.AND P5, PT, R70, R77, PT ;  /* 0x0000004d4600720c */ /* 0x000fe40003fa6270 */
[----:B------:R-:W-:-:S02]  /*5da0*/  PRMT R7, RZ, 0x7610, R7 ;  /* 0x00007610ff077816 */ /* 0x000fc40000000007 */
[----:B------:R-:W-:Y:S01]  /*5db0*/  PRMT R21, RZ, 0x7610, R21 ;  /* 0x00007610ff157816 */ /* 0x000fe20000000015 */
[----:B------:R-:W2:Y:S01]  /*5dc0*/  @!P6 LDG.E.U16 R0, desc[UR16][R4.64] ;  /* 0x000000100400e981 */ /* 0x000ea2000c1e1500 */
[----:B------:R-:W-:-:S03]  /*5dd0*/  ISETP.GE.AND P6, PT, R71, R77, PT ;  /* 0x0000004d4700720c */ /* 0x000fc60003fc6270 */
[----:B------:R-:W3:Y:S01]  /*5de0*/  @!P1 LDG.E.U16 R3, desc[UR16][R4.64+0x40] ;  /* 0x0000401004039981 */ /* 0x000ee2000c1e1500 */
[----:B------:R-:W-:Y:S02]  /*5df0*/  ISETP.GE.AND P1, PT, R72, R77, PT ;  /* 0x0000004d4800720c */ /* 0x000fe40003f26270 */
[----:B------:R-:W-:Y:S01]  /*5e00*/  PRMT R2, RZ, 0x7610, R2 ;  /* 0x00007610ff027816 */ /* 0x000fe20000000002 */
[----:B------:R-:W5:Y:S01]  /*5e10*/  @!P2 LDG.E.U16 R7, desc[UR16][R4.64+0x80] ;  /* 0x000080100407a981 */ /* 0x000f62000c1e1500 */
[----:B------:R-:W-:Y:S02]  /*5e20*/  PRMT R23, RZ, 0x7610, R23 ;  /* 0x00007610ff177816 */ /* 0x000fe40000000017 */
[----:B------:R-:W-:Y:S01]  /*5e30*/  PRMT R20, RZ, 0x7610, R20 ;  /* 0x00007610ff147816 */ /* 0x000fe20000000014 */
        /* <DEDUP_REMOVED lines=8> */
[----:B------:R-:W-:-:S04]  /*5ec0*/  F2FP.BF16.F32.PACK_AB R126, R126, R127 ;  /* 0x0000007f7e7e723e */ /* 0x000fc800000010ff */
[----:B------:R-:W-:Y:S01]  /*5ed0*/  PRMT R26, R126, 0x7632, R26 ;  /* 0x000076327e1a7816 */ /* 0x000fe2000000001a */
[----:B--2---:R-:W-:Y:S04]  /*5ee0*/  STS.U16 [R79], R0 ;  /* 0x000000004f007388 */ /* 0x004fe80000000400 */
[----:B---3--:R-:W-:Y:S04]  /*5ef0*/  STS.U16 [R78+0x40], R3 ;  /* 0x000040034e007388 */ /* 0x008fe80000000400 */
[----:B-----5:R-:W-:Y:S04]  /*5f00*/  STS.U16 [R76+0x80], R7 ;  /* 0x000080074c007388 */ /* 0x020fe80000000400 */
[----:B----4-:R-:W-:Y:S04]  /*5f10*/  STS.U16 [R84+0xc0], R21 ;  /* 0x0000c01554007388 */ /* 0x010fe80000000400 */
        /* <DEDUP_REMOVED lines=10> */
[----:B--2---:R-:W-:Y:S01]  /*5fc0*/  IMAD.U32 R5, R22, 0x10000, RZ ;  /* 0x0001000016057824 */ /* 0x004fe200078e00ff */
[----:B---3--:R-:W-:-:S03]  /*5fd0*/  SHF.L.U32 R3, R4, 0x10, RZ ;  /* 0x0000001004037819 */ /* 0x008fc600000006ff */
[--C-:B------:R-:W-:Y:S01]  /*5fe0*/  FADD.FTZ R5, R5, R38.reuse ;  /* 0x0000002605057221 */ /* 0x100fe20000010000 */
[----:B------:R-:W-:Y:S01]  /*5ff0*/  LDS.U16 R4, [R86+0xa] ;  /* 0x00000a0056047984 */ /* 0x000fe20000000400 */
[----:B------:R-:W-:-:S03]  /*6000*/  FADD.FTZ R3, R3, R38 ;  /* 0x0000002603037221 */ /* 0x000fc60000010000 */
[----:B------:R-:W-:Y:S02]  /*6010*/  FSETP.GTU.FTZ.AND P2, PT, R5, 20, PT ;  /* 0x41a000000500780b */ /* 0x000fe40003f5c000 */
[----:B------:R-:W-:-:S11]  /*6020*/  FSETP.GTU.FTZ.AND P3, PT, R3, 20, PT ;  /* 0x41a000000300780b */ /* 0x000fd60003f7c000 */
[----:B------:R-:W-:Y:S01]  /*6030*/  @!P2 FMUL.FTZ R20, R5, -1.4426950216293334961 ;  /* 0xbfb8aa3b0514a820 */ /* 0x000fe20000410000 */
[----:B----4-:R-:W-:Y:S01]  /*6040*/  SHF.L.U32 R25, R0, 0x10, RZ ;  /* 0x0000001000197819 */ /* 0x010fe200000006ff */
[----:B------:R-:W-:Y:S01]  /*6050*/  LDS.U16 R5, [R86+0xc] ;  /* 0x00000c0056057984 */ /* 0x000fe20000000400 */
[----:B------:R-:W-:-:S03]  /*6060*/  @!P3 FMUL.FTZ R22, R3, -1.4426950216293334961 ;  /* 0xbfb8aa3b0316b820 */ /* 0x000fc60000410000 */
[----:B------:R-:W2:Y:S01]  /*6070*/  LDS.U16 R3, [R86+0x8] ;  /* 0x0000080056037984 */ /* 0x000ea20000000400 */
[----:B------:R-:W3:Y:S01]  /*6080*/  @!P2 MUFU.EX2 R20, R20 ;  /* 0x000000140014a308 */ /* 0x000ee20000000800 */
[----:B------:R-:W-:Y:S01]  /*6090*/  FADD.FTZ R0, R25, R38 ;  /* 0x0000002619007221 */ /* 0x000fe20000010000 */
[----:B------:R-:W-:Y:S06]  /*60a0*/  BAR.SYNC.DEFER_BLOCKING 0x0 ;  /* 0x0000000000007b1d */ /* 0x000fec0000010000 */
[----:B------:R-:W4:Y:S01]  /*60b0*/  @!P3 MUFU.EX2 R22, R22 ;  /* 0x000000160016b308 */ /* 0x000f220000000800 */
[----:B-----5:R-:W-:Y:S01]  /*60c0*/  SHF.L.U32 R25, R2, 0x10, RZ ;  /* 0x0000001002197819 */ /* 0x020fe200000006ff */
[----:B---3--:R-:W-:Y:S01]  /*60d0*/  @!P2 FADD.FTZ R21, R20, 1 ;  /* 0x3f8000001415a421 */ /* 0x008fe20000010000 */
[----:B----4-:R-:W-:-:S05]  /*60e0*/  @!P3 FADD.FTZ R23, R22, 1 ;  /* 0x3f8000001617b421 */ /* 0x010fca0000010000 */
[----:B------:R-:W3:Y:S01]  /*60f0*/  @!P2 MUFU.RCP R21, R21 ;  /* 0x000000150015a308 */ /* 0x000ee20000001000 */
[----:B------:R-:W-:-:S07]  /*6100*/  FADD.FTZ R25, R25, R38 ;  /* 0x0000002619197221 */ /* 0x000fce0000010000 */
[----:B------:R-:W4:Y:S01]  /*6110*/  @!P3 MUFU.RCP R24, R23 ;  /* 0x000000170018b308 */ /* 0x000f220000001000 */
[----:B------:R-:W-:Y:S02]  /*6120*/  FSETP.GTU.FTZ.AND P6, PT, R25, 20, PT ;  /* 0x41a000001900780b */ /* 0x000fe40003fdc000 */
[----:B--2---:R-:W-:Y:S02]  /*6130*/  SHF.L.U32 R3, R3, 0x10, RZ ;  /* 0x0000001003037819 */ /* 0x004fe400000006ff */
[----:B------:R-:W-:Y:S01]  /*6140*/  PRMT R22, R124, 0x7632, R22 ;  /* 0x000076327c167816 */ /* 0x000fe20000000016 */
[----:B---3--:R-:W-:Y:S01]  /*6150*/  @!P2 FMUL.FTZ R118, R118, R21 ;  /* 0x000000157676a220 */ /* 0x008fe20000410000 */
[----:B------:R-:W-:Y:S01]  /*6160*/  PRMT R21, R121, 0x7632, R21 ;  /* 0x0000763279157816 */ /* 0x000fe20000000015 */
[----:B------:R-:W-:Y:S01]  /*6170*/  FADD.FTZ R20, R3, R38 ;  /* 0x0000002603147221 */ /* 0x000fe20000010000 */
[----:B------:R-:W-:Y:S01]  /*6180*/  SHF.L.U32 R3, R4, 0x10, RZ ;  /* 0x0000001004037819 */ /* 0x000fe200000006ff */
[----:B----4-:R-:W-:Y:S01]  /*6190*/  @!P3 FMUL.FTZ R103, R103, R24 ;  /* 0x000000186767b220 */ /* 0x010fe20000410000 */
[----:B------:R-:W-:Y:S01]  /*61a0*/  PRMT R24, R123, 0x7632, R24 ;  /* 0x000076327b187816 */ /* 0x000fe20000000018 */
[----:B------:R-:W-:Y:S01]  /*61b0*/  STS.U16 [R86], R121 ;  /* 0x0000007956007388 */ /* 0x000fe20000000400 */
[----:B------:R-:W-:Y:S01]  /*61c0*/  FSETP.GTU.FTZ.AND P1, PT, R0, 20, PT ;  /* 0x41a000000000780b */ /* 0x000fe20003f3c000 */
[----:B------:R-:W-:Y:S01]  /*61d0*/  FADD.FTZ R4, R3, R38 ;  /* 0x0000002603047221 */ /* 0x000fe20000010000 */
[----:B------:R-:W-:Y:S01]  /*61e0*/  @!P6 FMUL.FTZ R2, R25, -1.4426950216293334961 ;  /* 0xbfb8aa3b1902e820 */ /* 0x000fe20000410000 */
[----:B------:R2:W-:Y:S01]  /*61f0*/  STS.U16 [R86+0x2], R21 ;  /* 0x0000021556007388 */ /* 0x0005e20000000400 */
[----:B------:R-:W-:-:S03]  /*6200*/  FSETP.GTU.FTZ.AND P2, PT, R20, 20, PT ;  /* 0x41a000001400780b */ /* 0x000fc60003f5c000 */
        /* <DEDUP_REMOVED lines=13> */
[----:B0-----:R-:W-:Y:S04]  /*62e0*/  LDS.U16 R35, [R81+0x180] ;  /* 0x0001800051237984 */ /* 0x001fe80000000400 */
        /* <DEDUP_REMOVED lines=11> */
[----:B------:R-:W0:Y:S01]  /*63a0*/  @!P1 MUFU.EX2 R0, R0 ;  /* 0x0000000000009308 */ /* 0x000e220000000800 */
[----:B------:R-:W-:-:S02]  /*63b0*/  FSETP.GTU.FTZ.AND P4, PT, R5, 20, PT ;  /* 0x41a000000500780b */ /* 0x000fc40003f9c000 */
[----:B------:R-:W-:-:S05]  /*63c0*/  FSETP.GTU.FTZ.AND P5, PT, R20, 20, PT ;  /* 0x41a000001400780b */ /* 0x000fca0003fbc000 */
[----:B------:R-:W4:Y:S01]  /*63d0*/  @!P2 MUFU.EX2 R3, R3 ;  /* 0x000000030003a308 */ /* 0x000f220000000800 */
[----:B------:R-:W5:Y:S07]  /*63e0*/  LDS R85, [UR5+0x210] ;  /* 0x00021005ff557984 */ /* 0x000f6e0008000800 */
[----:B------:R-:W-:Y:S01]  /*63f0*/  @!P3 MUFU.EX2 R7, R4 ;  /* 0x000000040007b308 */ /* 0x000fe20000000800 */
[----:B------:R-:W-:-:S07]  /*6400*/  @!P4 FMUL.FTZ R5, R5, -1.4426950216293334961 ;  /* 0xbfb8aa3b0505c820 */ /* 0x000fce0000410000 */
[----:B------:R-:W1:Y:S01]  /*6410*/  @!P6 MUFU.EX2 R2, R2 ;  /* 0x000000020002e308 */ /* 0x000e620000000800 */
[----:B------:R-:W-:Y:S01]  /*6420*/  @!P5 FMUL.FTZ R20, R20, -1.4426950216293334961 ;  /* 0xbfb8aa3b1414d820 */ /* 0x000fe20000410000 */
[----:B0-----:R-:W-:-:S06]  /*6430*/  @!P1 FADD.FTZ R0, R0, 1 ;  /* 0x3f80000000009421 */ /* 0x001fcc0000010000 */
[----:B--2---:R4:W0:Y:S08]  /*6440*/  @!P4 MUFU.EX2 R21, R5 ;  /* 0x000000050015c308 */ /* 0x0048300000000800 */
[----:B---3--:R2:W3:Y:S01]  /*6450*/  @!P5 MUFU.EX2 R22, R20 ;  /* 0x000000140016d308 */ /* 0x0084e20000000800 */
[----:B----4-:R-:W-:Y:S01]  /*6460*/  @!P2 FADD.FTZ R5, R3, 1 ;  /* 0x3f8000000305a421 */ /* 0x010fe20000010000 */
[----:B-1----:R-:W-:-:S06]  /*6470*/  @!P6 FADD.FTZ R4, R2, 1 ;  /* 0x3f8000000204e421 */ /* 0x002fcc0000010000 */
[----:B------:R-:W1:Y:S01]  /*6480*/  @!P1 MUFU.RCP R87, R0 ;  /* 0x0000000000579308 */ /* 0x000e620000001000 */
[----:B--2---:R-:W-:Y:S01]  /*6490*/  @!P3 FADD.FTZ R20, R7, 1 ;  /* 0x3f8000000714b421 */ /* 0x004fe20000010000 */
[----:B------:R-:W-:-:S03]  /*64a0*/  MOV R7, RZ ;  /* 0x000000ff00077202 */ /* 0x000fc60000000f00 */
[----:B------:R-:W-:-:S03]  /*64b0*/  IMAD.WIDE.U32 R2, R88, UR18, R6 ;  /* 0x0000001258027c25 */ /* 0x000fc6000f8e0006 */
[----:B------:R-:W2:Y:S01]  /*64c0*/  @!P2 MUFU.RCP R5, R5 ;  /* 0x000000050005a308 */ /* 0x000ea20000001000 */
[----:B------:R-:W-:Y:S02]  /*64d0*/  IMAD R3, R89, UR18, R3 ;  /* 0x0000001259037c24 */ /* 0x000fe4000f8e0203 */
[----:B------:R-:W-:-:S04]  /*64e0*/  IMAD.WIDE.U32 R2, R39, UR6, R2 ;  /* 0x0000000627027c25 */ /* 0x000fc8000f8e0002 */
[----:B0-----:R-:W-:Y:S01]  /*64f0*/  @!P4 FADD.FTZ R21, R21, 1 ;  /* 0x3f8000001515c421 */ /* 0x001fe20000010000 */
[----:B---3--:R-:W-:Y:S01]  /*6500*/  @!P5 FADD.FTZ R22, R22, 1 ;  /* 0x3f8000001616d421 */ /* 0x008fe20000010000 */
[----:B-1----:R-:W-:Y:S01]  /*6510*/  @!P1 FMUL.FTZ R116, R116, R87 ;  /* 0x0000005774749220 */ /* 0x002fe20000410000 */
        /* <DEDUP_REMOVED lines=106> */
.L_x_8781:
        /* <DEDUP_REMOVED lines=34> */
.L_x_8824:
[----:B------:R-:W-:Y:S05]  /*6de0*/  BSYNC.RECONVERGENT B0 ;  /* 0x0000000000007941 */ /* 0x000fea0003800200 */
.L_x_8823:
        /* <DEDUP_REMOVED lines=26> */
.L_x_8826:
[----:B------:R-:W-:Y:S05]  /*6f90*/  BSYNC.RECONVERGENT B0 ;  /* 0x0000000000007941 */ /* 0x000fea0003800200 */
.L_x_8825:
        /* <DEDUP_REMOVED lines=13> */
.L_x_8828:
[----:B------:R-:W-:Y:S01]  /*7070*/  LEA R0, R13, UR4, 0x2 ;  /* 0x000000040d007c11 */ /* 0x000fe2000f8e10ff */
[----:B------:R-:W-:Y:S01]  /*7080*/  IMAD.MOV.U32 R42, RZ, RZ, R16 ;  /* 0x000000ffff2a7224 */ /* 0x000fe200078e0010 */
[----:B------:R-:W-:Y:S02]  /*7090*/  SHF.R.S32.HI R4, RZ, 0x1f, R13 ;  /* 0x0000001fff047819 */ /* 0x000fe4000001140d */
[----:B0-----:R-:W-:Y:S01]  /*70a0*/  MOV R6, R2 ;  /* 0x0000000200067202 */ /* 0x001fe20000000f00 */
        /* <DEDUP_REMOVED lines=21> */
.L_x_8827:
[----:B------:R-:W-:Y:S05]  /*7200*/  EXIT ;  /* 0x000000000000794d */ /* 0x000fea0003800000 */
.L_x_8829:
        /* <DEDUP_REMOVED lines=15> */
.L_x_10515:


//--------------------- .text._Z25selective_scan_bwd_kernelI32Selective_Scan_bwd_kernel_traitsILi32ELi8ELb0ELb1ELb1ELb0ELb0EN3c108BFloat16EfEEv12SSMParamsBwd --------------------------
	.section	.text._Z25selective_scan_bwd_kernelI32Selective_Scan_bwd_kernel_traitsILi32ELi8ELb0ELb1ELb1ELb0ELb0EN3c108BFloat16EfEEv12SSMParamsBwd,"ax",@progbits
	.align	128
        .global         _Z25selective_scan_bwd_kernelI32Selective_Scan_bwd_kernel_traitsILi32ELi8ELb0ELb1ELb1ELb0ELb0EN3c108BFloat16EfEEv12SSMParamsBwd
        .type           _Z25selective_scan_bwd_kernelI32Selective_Scan_bwd_kernel_traitsILi32ELi8ELb0ELb1ELb1ELb0ELb0EN3c108BFloat16EfEEv12SSMParamsBwd,@function
        .size           _Z25selective_scan_bwd_kernelI32Selective_Scan_bwd_kernel_traitsILi32ELi8ELb0ELb1ELb1ELb0ELb0EN3c108BFloat16EfEEv12SSMParamsBwd,(.L_x_10516 - _Z25selective_scan_bwd_kernelI32Selective_Scan_bwd_kernel_traitsILi32ELi8ELb0ELb1ELb1ELb0ELb0EN3c108BFloat16EfEEv12SSMParamsBwd)
        .other          _Z25selective_scan_bwd_kernelI32Selective_Scan_bwd_kernel_traitsILi32ELi8ELb0ELb1ELb1ELb0ELb0EN3c108BFloat16EfEEv12SSMParamsBwd,@"STO_CUDA_ENTRY STV_DEFAULT"
_Z25selective_scan_bwd_kernelI32Selective_Scan_bwd_kernel_traitsILi32ELi8ELb0ELb1ELb1ELb0ELb0EN3c108BFloat16EfEEv12SSMParamsBwd:
.text._Z25selective_scan_bwd_kernelI32Selective_Scan_bwd_kernel_traitsILi32ELi8ELb0ELb1ELb1ELb0ELb0EN3c108BFloat16EfEEv12SSMParamsBwd:
[----:B------:R-:W-:Y:S08]  /*0000*/  LDC R1, c[0x0][0x37c] ;  /* 0x0000df00ff017b82 */ /* 0x000ff00000000800 */
[----:B------:R-:W0:Y:S01]  /*0010*/  LDC R8, c[0x0][0x398] ;  /* 0x0000e600ff087b82 */ /* 0x000e220000000800 */
[----:B------:R-:W1:Y:S01]  /*0020*/  S2R R41, SR_CTAID.Y ;  /* 0x0000000000297919 */ /* 0x000e620000002600 */
[----:B------:R-:W2:Y:S01]  /*0030*/  LDCU.64 UR16, c[0x0][0x358] ;  /* 0x00006b00ff1077ac */ /* 0x000ea20008000a00 */
[----:B------:R-:W-:-:S02]  /*0040*/  IMAD.MOV.U32 R42, RZ, RZ, RZ ;  /* 0x000000ffff2a7224 */ /* 0x000fc400078e00ff */
[----:B------:R-:W-:Y:S01]  /*0050*/  IMAD.MOV.U32 R40, RZ, RZ, RZ ;  /* 0x000000ffff287224 */ /* 0x000fe200078e00ff */
[----:B------:R-:W3:Y:S02]  /*0060*/  LDCU.128 UR12, c[0x0][0x400] ;  /* 0x00008000ff0c77ac */ /* 0x000ee40008000c00 */
        /* <DEDUP_REMOVED lines=24> */
[----:B0-----:R-:W-:Y:S01]  /*01f0*/  IMAD.MOV.U32 R6, RZ, RZ, RZ ;  /* 0x000000ffff067224 */ /* 0x001fe200078e00ff */
[----:B------:R-:W-:-:S06]  /*0200*/  CS2R R30, SRZ ;  /* 0x00000000001e7805 */ /* 0x000fcc000001ff00 */
        /* <DEDUP_REMOVED lines=9> */
[----:B---3--:R-:W-:Y:S02]  /*02a0*/  ISETP.NE.U32.AND P0, PT, R4, RZ, PT ;  /* 0x000000ff0400720c */ /* 0x008fe40003f05070 */
[----:B------:R-:W3:Y:S01]  /*02b0*/  LDC.64 R54, c[0x0][0x450] ;  /* 0x00011400ff367b82 */ /* 0x000ee20000000a00 */
[----:B------:R-:W-:Y:S01]  /*02c0*/  IMAD R2, R9, R3, R2 ;  /* 0x0000000309027224 */ /* 0x000fe200078e0202 */
[----:B------:R-:W-:-:S04]  /*02d0*/  ISETP.NE.AND.EX P0, PT, R5, RZ, PT, P0 ;  /* 0x000000ff0500720c */ /* 0x000fc80003f05300 */
[----:B------:R-:W-:-:S09]  /*02e0*/  ISETP.GT.U32.AND P2, PT, R9, R2, PT ;  /* 0x000000020900720c */ /* 0x000fd20003f44070 */
[----:B------:R-:W2:Y:S04]  /*02f0*/  @P0 LDC R10, c[0x0][0x384] ;  /* 0x0000e100ff0a0b82 */ /* 0x000ea80000000800 */
[----:B------:R-:W-:Y:S01]  /*0300*/  @!P2 IMAD.IADD R2, R2, 0x1, -R9 ;  /* 0x000000010202a824 */ /* 0x000fe200078e0a09 */
[----:B------:R-:W-:Y:S02]  /*0310*/  UIMAD.WIDE.U32 UR6, UR18, UR12, URZ ;  /* 0x0000000c120672a5 */ /* 0x000fe4000f8e00ff */
[----:B------:R-:W-:Y:S01]  /*0320*/  UIMAD.WIDE.U32 UR4, UR18, UR8, URZ ;  /* 0x00000008120472a5 */ /* 0x000fe2000f8e00ff */
[----:B------:R-:W-:Y:S01]  /*0330*/  LOP3.LUT R4, R41, R8, RZ, 0x3c, !PT ;  /* 0x0000000829047212 */ /* 0x000fe200078e3cff */
[----:B------:R-:W1:Y:S01]  /*0340*/  @P0 LDC R21, c[0x0][0x38c] ;  /* 0x0000e300ff150b82 */ /* 0x000e620000000800 */
[----:B------:R-:W-:-:S02]  /*0350*/  ISETP.GE.U32.AND P1, PT, R2, R9, PT ;  /* 0x000000090200720c */ /* 0x000fc40003f26070 */
[----:B------:R-:W-:Y:S01]  /*0360*/  @!P2 IADD3 R0, PT, PT, R0, 0x1, RZ ;  /* 0x000000010000a810 */ /* 0x000fe20007ffe0ff */
[----:B------:R-:W-:Y:S01]  /*0370*/  UIMAD UR8, UR18, UR9, UR5 ;  /* 0x00000009120872a4 */ /* 0x000fe2000f8e0205 */
[----:B------:R-:W-:Y:S01]  /*0380*/  IMAD.U32 R2, RZ, RZ, UR4 ;  /* 0x00000004ff027e24 */ /* 0x000fe2000f8e00ff */
[----:B------:R-:W-:Y:S01]  /*0390*/  ISETP.GE.AND P3, PT, R4, RZ, PT ;  /* 0x000000ff0400720c */ /* 0x000fe20003f66270 */
[----:B------:R-:W-:Y:S01]  /*03a0*/  UIMAD UR4, UR18, UR13, UR7 ;  /* 0x0000000d120472a4 */ /* 0x000fe2000f8e0207 */
[----:B------:R-:W-:Y:S01]  /*03b0*/  IMAD.U32 R4, RZ, RZ, UR6 ;  /* 0x00000006ff047e24 */ /* 0x000fe2000f8e00ff */
[----:B------:R-:W-:Y:S01]  /*03c0*/  MOV R5, UR7 ;  /* 0x0000000700057c02 */ /* 0x000fe20008000f00 */
[----:B------:R-:W0:Y:S01]  /*03d0*/  LDCU.64 UR6, c[0x0][0x498] ;  /* 0x00009300ff0677ac */ /* 0x000e220008000a00 */
[----:B------:R-:W-:Y:S01]  /*03e0*/  MOV R3, UR5 ;  /* 0x0000000500037c02 */ /* 0x000fe20008000f00 */
[----:B------:R-:W4:Y:S02]  /*03f0*/  @P0 LDC.64 R6, c[0x0][0x480] ;  /* 0x00012000ff060b82 */ /* 0x000f240000000a00 */
[----:B------:R-:W-:-:S02]  /*0400*/  @P1 VIADD R0, R0, 0x1 ;  /* 0x0000000100001836 */ /* 0x000fc40000000000 */
[----:B------:R-:W-:Y:S01]  /*0410*/  IMAD.U32 R3, RZ, RZ, UR8 ;  /* 0x00000008ff037e24 */ /* 0x000fe2000f8e00ff */
[----:B------:R-:W-:Y:S01]  /*0420*/  ISETP.NE.AND P2, PT, R8, RZ, PT ;  /* 0x000000ff0800720c */ /* 0x000fe20003f45270 */
[----:B------:R-:W3:Y:S01]  /*0430*/  LDCU.64 UR8, c[0x0][0x3b0] ;  /* 0x00007600ff0877ac */ /* 0x000ee20008000a00 */
[----:B------:R-:W-:Y:S01]  /*0440*/  MOV R35, R0 ;  /* 0x0000000000237202 */ /* 0x000fe20000000f00 */
[----:B--2---:R-:W-:Y:S02]  /*0450*/  @P0 IMAD R0, R10, UR18, R41 ;  /* 0x000000120a000c24 */ /* 0x004fe4000f8e0229 */
[----:B------:R-:W-:Y:S01]  /*0460*/  IMAD.WIDE.U32 R2, R41, UR10, R2 ;  /* 0x0000000a29027c25 */ /* 0x000fe2000f8e0002 */
[C---:B------:R-:W-:Y:S02]  /*0470*/  LEA R9, R19.reuse, 0xffffff00, 0x8 ;  /* 0xffffff0013097811 */ /* 0x040fe400078e40ff */
[----:B------:R-:W-:Y:S01]  /*0480*/  ISETP.GE.AND P1, PT, R19, 0x1, PT ;  /* 0x000000011300780c */ /* 0x000fe20003f26270 */
[----:B------:R-:W-:-:S02]  /*0490*/  @P0 IMAD R0, R0, R19, RZ ;  /* 0x0000001300000224 */ /* 0x000fc400078e02ff */
[----:B------:R-:W2:Y:S01]  /*04a0*/  LDC.64 R18, c[0x0][0x3e8] ;  /* 0x0000fa00ff127b82 */ /* 0x000ea20000000a00 */
[----:B------:R-:W-:Y:S01]  /*04b0*/  IMAD R13, R41, UR11, R3 ;  /* 0x0000000b290d7c24 */ /* 0x000fe2000f8e0203 */
[----:B------:R-:W3:Y:S01]  /*04c0*/  LDCU.64 UR10, c[0x0][0x3d0] ;  /* 0x00007a00ff0a77ac */ /* 0x000ee20008000a00 */
[----:B------:R-:W-:Y:S02]  /*04d0*/  IMAD.U32 R5, RZ, RZ, UR4 ;  /* 0x00000004ff057e24 */ /* 0x000fe4000f8e00ff */
[----:B------:R-:W-:Y:S01]  /*04e0*/  @!P3 IMAD.MOV R35, RZ, RZ, -R35 ;  /* 0x000000ffff23b224 */ /* 0x000fe200078e0a23 */
[----:B0-----:R-:W-:Y:S01]  /*04f0*/  UIMAD.WIDE.U32 UR4, UR18, UR6, URZ ;  /* 0x00000006120472a5 */ /* 0x001fe2000f8e00ff */
[----:B------:R-:W-:Y:S01]  /*0500*/  @!P2 LOP3.LUT R35, RZ, R8, RZ, 0x33, !PT ;  /* 0x00000008ff23a212 */ /* 0x000fe200078e33ff */
[----:B-1----:R-:W-:Y:S02]  /*0510*/  @P0 IMAD R3, R0, R21, RZ ;  /* 0x0000001500030224 */ /* 0x002fe400078e02ff */
[----:B------:R-:W-:Y:S01]  /*0520*/  UIMAD UR5, UR18, UR7, UR5 ;  /* 0x00000007120572a4 */ /* 0x000fe2000f8e0205 */
[----:B------:R-:W-:Y:S01]  /*0530*/  SHF.R.S32.HI R37, RZ, 0x1f, R35 ;  /* 0x0000001fff257819 */ /* 0x000fe20000011423 */
[----:B------:R-:W0:Y:S01]  /*0540*/  LDC.64 R20, c[0x0][0x4a8] ;  /* 0x00012a00ff147b82 */ /* 0x000e220000000a00 */
[----:B------:R-:W-:Y:S01]  /*0550*/  IADD3 R47, P3, PT, R9, R2, RZ ;  /* 0x00000002092f7210 */ /* 0x000fe20007f7e0ff */
[----:B----4-:R-:W-:Y:S01]  /*0560*/  @P0 IMAD.WIDE R30, R3, 0x8, R6 ;  /* 0x00000008031e0825 */ /* 0x010fe200078e0206 */
[----:B---3--:R-:W-:-:S03]  /*0570*/  UIMAD.WIDE.U32 UR6, UR18, UR8, URZ ;  /* 0x00000008120672a5 */ /* 0x008fc6000f8e00ff */
[----:B------:R-:W-:Y:S02]  /*0580*/  IMAD R0, R37, R14, RZ ;  /* 0x0000000e25007224 */ /* 0x000fe400078e02ff */
[----:B------:R-:W-:Y:S01]  /*0590*/  IMAD.WIDE.U32 R2, R41, R16, UR4 ;  /* 0x0000000429027e25 */ /* 0x000fe2000f8e0010 */
[----:B------:R-:W-:Y:S02]  /*05a0*/  UIMAD.WIDE.U32 UR4, UR18, UR10, URZ ;  /* 0x0000000a120472a5 */ /* 0x000fe4000f8e00ff */
[----:B------:R-:W-:Y:S01]  /*05b0*/  UIMAD UR7, UR18, UR9, UR7 ;  /* 0x00000009120772a4 */ /* 0x000fe2000f8e0207 */
[----:B------:R-:W-:Y:S01]  /*05c0*/  IMAD R15, R35, R15, R0 ;  /* 0x0000000f230f7224 */ /* 0x000fe200078e0200 */
[----:B------:R-:W-:Y:S01]  /*05d0*/  UIMAD UR5, UR18, UR11, UR5 ;  /* 0x0000000b120572a4 */ /* 0x000fe2000f8e0205 */
[----:B------:R-:W-:Y:S01]  /*05e0*/  IMAD.WIDE.U32 R4, R41, UR14, R4 ;  /* 0x0000000e29047c25 */ /* 0x000fe2000f8e0004 */
[----:B------:R-:W-:-:S03]  /*05f0*/  IADD3 R51, P5, PT, R9, R2, RZ ;  /* 0x0000000209337210 */ /* 0x000fc60007fbe0ff */
[----:B--2---:R-:W-:Y:S02]  /*0600*/  IMAD R0, R37, R18, RZ ;  /* 0x0000001225007224 */ /* 0x004fe400078e02ff */
[----:B------:R-:W-:Y:S01]  /*0610*/  IMAD R7, R41, R17, R3 ;  /* 0x0000001129077224 */ /* 0x000fe200078e0203 */
[----:B------:R-:W-:Y:S01]  /*0620*/  IADD3 R49, P4, PT, R9, R4, RZ ;  /* 0x0000000409317210 */ /* 0x000fe20007f9e0ff */
[----:B------:R-:W-:-:S04]  /*0630*/  IMAD.WIDE.U32 R2, R35, R14, UR6 ;  /* 0x0000000623027e25 */ /* 0x000fc8000f8e000e */
[----:B------:R-:W-:Y:S01]  /*0640*/  IMAD R17, R35, R19, R0 ;  /* 0x0000001323117224 */ /* 0x000fe200078e0200 */
[----:B------:R-:W-:Y:S01]  /*0650*/  SHF.R.S32.HI R0, RZ, 0x1f, R9 ;  /* 0x0000001fff007819 */ /* 0x000fe20000011409 */
[----:B------:R-:W-:Y:S02]  /*0660*/  IMAD R11, R41, UR15, R5 ;  /* 0x0000000f290b7c24 */ /* 0x000fe4000f8e0205 */
[----:B------:R-:W-:Y:S01]  /*0670*/  IMAD.WIDE.U32 R4, R35, R18, UR4 ;  /* 0x0000000423047e25 */ /* 0x000fe2000f8e0012 */
[----:B------:R-:W-:Y:S02]  /*0680*/  IADD3 R53, P0, PT, R9, R2, RZ ;  /* 0x0000000209357210 */ /* 0x000fe40007f1e0ff */
[----:B------:R-:W-:Y:S01]  /*0690*/  IADD3 R15, PT, PT, R3, R15, RZ ;  /* 0x0000000f030f7210 */ /* 0x000fe20007ffe0ff */
[----:B------:R-:W-:Y:S01]  /*06a0*/  IMAD.IADD R17, R5, 0x1, R17 ;  /* 0x0000000105117824 */ /* 0x000fe200078e0211 */
[----:B------:R-:W-:Y:S01]  /*06b0*/  IADD3 R9, P2, PT, R9, R4, RZ ;  /* 0x0000000409097210 */ /* 0x000fe20007f5e0ff */
[C---:B------:R-:W-:Y:S01]  /*06c0*/  IMAD.X R8, R0.reuse, 0x1, R13, P3 ;  /* 0x0000000100087824 */ /* 0x040fe200018e060d */
[----:B------:R-:W-:Y:S01]  /*06d0*/  LEA R46, P3, R47, R22, 0x1 ;  /* 0x000000162f2e7211 */ /* 0x000fe200078608ff */
[C---:B------:R-:W-:Y:S01]  /*06e0*/  IMAD.X R2, R0.reuse, 0x1, R15, P0 ;  /* 0x0000000100027824 */ /* 0x040fe200000e060f */
[----:B------:R-:W-:-:S02]  /*06f0*/  IADD3.X R4, PT, PT, R0, R7, RZ, P5, !PT ;  /* 0x0000000700047210 */ /* 0x000fc40002ffe4ff */
[C---:B------:R-:W-:Y:S01]  /*0700*/  IADD3.X R6, PT, PT, R0.reuse, R11, RZ, P4, !PT ;  /* 0x0000000b00067210 */ /* 0x040fe200027fe4ff */
[----:B0-----:R-:W-:Y:S01]  /*0710*/  IMAD.WIDE.U32 R28, R41, R20, RZ ;  /* 0x00000014291c7225 */ /* 0x001fe200078e00ff */
[----:B------:R-:W-:Y:S02]  /*0720*/  IADD3.X R0, PT, PT, R0, R17, RZ, P2, !PT ;  /* 0x0000001100007210 */ /* 0x000fe400017fe4ff */
[----:B------:R-:W-:Y:S02]  /*0730*/  LEA.HI.X R47, R47, R23, R8, 0x1, P3 ;  /* 0x000000172f2f7211 */ /* 0x000fe400018f0c08 */
[----:B------:R-:W-:Y:S02]  /*0740*/  LEA R48, P4, R49, R24, 0x1 ;  /* 0x0000001831307211 */ /* 0x000fe400078808ff */
[----:B------:R-:W-:Y:S02]  /*0750*/  LEA R50, P0, R51, R26, 0x1 ;  /* 0x0000001a33327211 */ /* 0x000fe400078008ff */
[----:B------:R-:W-:-:S02]  /*0760*/  LEA R52, P2, R53, R32, 0x1 ;  /* 0x0000002035347211 */ /* 0x000fc400078408ff */
[----:B------:R-:W-:Y:S01]  /*0770*/  LEA R54, P3, R9, R54, 0x1 ;  /* 0x0000003609367211 */ /* 0x000fe200078608ff */
[----:B------:R-:W-:Y:S01]  /*0780*/  HFMA2 R44, -RZ, RZ, 0, 0 ;  /* 0x00000000ff2c7431 */ /* 0x000fe200000001ff */
[----:B------:R-:W-:Y:S01]  /*0790*/  LEA.HI.X R49, R49, R25, R6, 0x1, P4 ;  /* 0x0000001931317211 */ /* 0x000fe200020f0c06 */
        /* <DEDUP_REMOVED lines=9> */
[----:B------:R-:W-:Y:S01]  /*0830*/  IMAD.MOV.U32 R27, RZ, RZ, RZ ;  /* 0x000000ffff1b7224 */ /* 0x000fe200078e00ff */
[----:B------:R-:W-:Y:S01]  /*0840*/  MOV R44, RZ ;  /* 0x000000ff002c7202 */ /* 0x000fe20000000f00 */
[----:B------:R-:W-:Y:S01]  /*0850*/  IMAD.MOV.U32 R58, RZ, RZ, RZ ;  /* 0x000000ffff3a7224 */ /* 0x000fe200078e00ff */
[----:B------:R-:W2:Y:S03]  /*0860*/  LDCU.64 UR8, c[0x0][0x4c0] ;  /* 0x00009800ff0877ac */ /* 0x000ea60008000a00 */
        /* <DEDUP_REMOVED lines=10> */
[----:B------:R-:W-:-:S02]  /*0910*/  IADD3 R13, PT, PT, R26, 0x80, RZ ;  /* 0x000000801a0d7810 */ /* 0x000fc40007ffe0ff */
[----:B------:R-:W-:Y:S01]  /*0920*/  IADD3 R17, PT, PT, R26, 0xc0, RZ ;  /* 0x000000c01a117810 */ /* 0x000fe20007ffe0ff */
[----:B---3--:R-:W-:Y:S01]  /*0930*/  IMAD.WIDE.U32 R4, R8, UR18, R26 ;  /* 0x0000001208047c25 */ /* 0x008fe2000f8e001a */
[CC--:B------:R-:W-:Y:S02]  /*0940*/  LEA.HI R69, R26.reuse, R26.reuse, RZ, 0x1b ;  /* 0x0000001a1a457211 */ /* 0x0c0fe400078fd8ff */
[-C--:B------:R-:W-:Y:S01]  /*0950*/  LEA.HI R13, R13, R26.reuse, RZ, 0x1b ;  /* 0x0000001a0d0d7211 */ /* 0x080fe200078fd8ff */
[----:B------:R-:W-:Y:S01]  /*0960*/  IMAD R3, R7, UR18, R3 ;  /* 0x0000001207037c24 */ /* 0x000fe2000f8e0203 */
[----:B----4-:R-:W-:Y:S01]  /*0970*/  ULEA UR4, UR5, UR4, 0x18 ;  /* 0x0000000405047291 */ /* 0x010fe2000f8ec0ff */
[----:B------:R-:W-:Y:S01]  /*0980*/  IMAD R5, R9, UR18, R5 ;  /* 0x0000001209057c24 */ /* 0x000fe2000f8e0205 */
[C---:B------:R-:W-:Y:S01]  /*0990*/  IADD3 R9, PT, PT, R26.reuse, 0x40, RZ ;  /* 0x000000401a097810 */ /* 0x040fe20007ffe0ff */
[----:B------:R-:W-:Y:S01]  /*09a0*/  IMAD.WIDE.U32 R22, R35, UR8, R2 ;  /* 0x0000000823167c25 */ /* 0x000fe2000f8e0002 */
[----:B------:R-:W-:Y:S01]  /*09b0*/  SHF.L.U32 R3, R26, 0x3, RZ ;  /* 0x000000031a037819 */ /* 0x000fe200000006ff */
[----:B------:R-:W-:Y:S01]  /*09c0*/  UIADD3 UR5, UPT, UPT, UR4, 0x420, URZ ;  /* 0x0000042004057890 */ /* 0x000fe2000fffe0ff */
[----:B------:R-:W-:Y:S01]  /*09d0*/  LEA.HI R9, R9, R26, RZ, 0x1b ;  /* 0x0000001a09097211 */ /* 0x000fe200078fd8ff */
[----:B------:R-:W-:Y:S01]  /*09e0*/  IMAD.WIDE.U32 R20, R35, UR10, R4 ;  /* 0x0000000a23147c25 */ /* 0x000fe2000f8e0004 */
[----:B------:R-:W-:-:S02]  /*09f0*/  LOP3.LUT R5, R3, 0x1f00, RZ, 0xc0, !PT ;  /* 0x00001f0003057812 */ /* 0x000fc400078ec0ff */
[CC--:B------:R-:W-:Y:S01]  /*0a00*/  LEA.HI R59, R26.reuse, R3.reuse, RZ, 0x1e ;  /* 0x000000031a3b7211 */ /* 0x0c0fe200078ff0ff */
[C---:B------:R-:W-:Y:S01]  /*0a10*/  VIADD R7, R26.reuse, 0x20 ;  /* 0x000000201a077836 */ /* 0x040fe20000000000 */
[----:B------:R-:W-:Y:S01]  /*0a20*/  LEA.HI R61, R3, R3, RZ, 0x1b ;  /* 0x00000003033d7211 */ /* 0x000fe200078fd8ff */
[C---:B------:R-:W-:Y:S01]  /*0a30*/  VIADD R11, R26.reuse, 0x60 ;  /* 0x000000601a0b7836 */ /* 0x040fe20000000000 */
[-C--:B------:R-:W-:Y:S01]  /*0a40*/  LEA.HI R17, R17, R26.reuse, RZ, 0x1b ;  /* 0x0000001a11117211 */ /* 0x080fe200078fd8ff */
[C---:B------:R-:W-:Y:S01]  /*0a50*/  VIADD R15, R26.reuse, 0xa0 ;  /* 0x000000a01a0f7836 */ /* 0x040fe20000000000 */
[-C--:B------:R-:W-:Y:S01]  /*0a60*/  LEA.HI R7, R7, R26.reuse, RZ, 0x1b ;  /* 0x0000001a07077211 */ /* 0x080fe200078fd8ff */
[C---:B------:R-:W-:Y:S01]  /*0a70*/  VIADD R19, R26.reuse, 0xe0 ;  /* 0x000000e01a137836 */ /* 0x040fe20000000000 */
[-C--:B------:R-:W-:Y:S01]  /*0a80*/  LEA.HI R11, R11, R26.reuse, RZ, 0x1b ;  /* 0x0000001a0b0b7211 */ /* 0x080fe200078fd8ff */
[----:B------:R-:W-:Y:S01]  /*0a90*/  IMAD R6, R37, UR10, RZ ;  /* 0x0000000a25067c24 */ /* 0x000fe2000f8e02ff */
[-C--:B------:R-:W-:Y:S01]  /*0aa0*/  LEA.HI R15, R15, R26.reuse, RZ, 0x1b ;  /* 0x0000001a0f0f7211 */ /* 0x080fe200078fd8ff */
[----:B------:R-:W-:Y:S01]  /*0ab0*/  VIADD R57, R26, 0x200 ;  /* 0x000002001a397836 */ /* 0x000fe20000000000 */
[----:B------:R-:W-:Y:S01]  /*0ac0*/  LEA.HI R19, R19, R26, RZ, 0x1b ;  /* 0x0000001a13137211 */ /* 0x000fe200078fd8ff */
[----:B------:R-:W-:Y:S01]  /*0ad0*/  IMAD R33, R35, UR11, R6 ;  /* 0x0000000b23217c24 */ /* 0x000fe2000f8e0206 */
[----:B------:R-:W-:-:S02]  /*0ae0*/  LOP3.LUT R60, R5, 0x1f, R26, 0xf8, !PT ;  /* 0x0000001f053c7812 */ /* 0x000fc400078ef81a */
[----:B-1----:R-:W-:Y:S01]  /*0af0*/  MOV R56, UR6 ;  /* 0x0000000600387c02 */ /* 0x002fe20008000f00 */
[----:B------:R-:W-:Y:S01]  /*0b00*/  IMAD.IADD R78, R21, 0x1, R33 ;  /* 0x00000001154e7824 */ /* 0x000fe200078e0221 */
        /* <DEDUP_REMOVED lines=20> */
.L_x_8854:
        /* <DEDUP_REMOVED lines=10> */
[----:B------:R-:W-:Y:S01]  /*0cf0*/  PRMT R0, RZ, 0x7610, R0 ;  /* 0x00007610ff007816 */ /* 0x000fe20000000000 */
[----:B------:R-:W-:Y:S01]  /*0d00*/  IMAD.X R7, RZ, RZ, R51, P3 ;  /* 0x000000ffff077224 */ /* 0x000fe200018e0633 */
        /* <DEDUP_REMOVED lines=12> */
[----:B------:R-:W-:Y:S01]  /*0dd0*/  PRMT R10, RZ, 0x7610, R10 ;  /* 0x00007610ff0a7816 */ /* 0x000fe2000000000a */
[----:B------:R-:W2:Y:S01]  /*0de0*/  @!P6 LDG.E.U16 R9, desc[UR16][R2.64] ;  /* 0x000000100209e981 */ /* 0x000ea2000c1e1500 */
[----:B------:R-:W-:-:S03]  /*0df0*/  ISETP.GE.AND P6, PT, R76, R81, PT ;  /* 0x000000514c00720c */ /* 0x000fc60003fc6270 */
[----:B---3--:R-:W3:Y:S01]  /*0e00*/  @!P0 LDG.E.U16 R11, desc[UR16][R2.64+0x40] ;  /* 0x00004010020b8981 */ /* 0x008ee2000c1e1500 */
[----:B------:R-:W-:Y:S02]  /*0e10*/  PRMT R15, RZ, 0x7610, R15 ;  /* 0x00007610ff0f7816 */ /* 0x000fe4000000000f */
[----:B------:R-:W-:Y:S01]  /*0e20*/  PRMT R12, RZ, 0x7610, R12 ;  /* 0x00007610ff0c7816 */ /* 0x000fe2000000000c */
[----:B----4-:R-:W4:Y:S01]  /*0e30*/  @!P1 LDG.E.U16 R0, desc[UR16][R2.64+0x80] ;  /* 0x0000801002009981 */ /* 0x010f22000c1e1500 */
        /* <DEDUP_REMOVED lines=10> */
[C---:B0-----:R-:W-:Y:S01]  /*0ee0*/  IADD3 R17, PT, PT, R84.reuse, 0x20, RZ ;  /* 0x0000002054117810 */ /* 0x041fe20007ffe0ff */
[C---:B------:R-:W-:Y:S01]  /*0ef0*/  VIADD R33, R84.reuse, 0x40 ;  /* 0x0000004054217836 */ /* 0x040fe20000000000 */
[CC--:B------:R-:W-:Y:S01]  /*0f00*/  LEA.HI.SX32 R80, R84.reuse, R84.reuse, 0x1b ;  /* 0x0000005454507211 */ /* 0x0c0fe200078fdaff */
[----:B------:R-:W-:Y:S01]  /*0f10*/  VIADD R35, R84, 0xc0 ;  /* 0x000000c054237836 */ /* 0x000fe20000000000 */
[-C--:B------:R-:W-:Y:S01]  /*0f20*/  LEA.HI.SX32 R17, R17, R84.reuse, 0x1b ;  /* 0x0000005411117211 */ /* 0x080fe200078fdaff */
[----:B------:R-:W0:Y:S01]  /*0f30*/  LDCU UR4, c[0x0][0x38c] ;  /* 0x00007180ff0477ac */ /* 0x000e220008000800 */
[----:B------:R-:W-:-:S02]  /*0f40*/  LEA.HI.SX32 R33, R33, R84, 0x1b ;  /* 0x0000005421217211 */ /* 0x000fc400078fdaff */
[----:B------:R-:W-:Y:S02]  /*0f50*/  LEA R80, R80, UR5, 0x1 ;  /* 0x0000000550507c11 */ /* 0x000fe4000f8e08ff */
[----:B------:R-:W-:Y:S01]  /*0f60*/  LEA R82, R17, UR5, 0x1 ;  /* 0x0000000511527c11 */ /* 0x000fe2000f8e08ff */
[C---:B------:R-:W-:Y:S01]  /*0f70*/  VIADD R17, R84.reuse, 0x80 ;  /* 0x0000008054117836 */ /* 0x040fe20000000000 */
[----:B------:R-:W-:Y:S02]  /*0f80*/  LEA R83, R33, UR5, 0x1 ;  /* 0x0000000521537c11 */ /* 0x000fe4000f8e08ff */
[C---:B------:R-:W-:Y:S02]  /*0f90*/  IADD3 R3, PT, PT, R84.reuse, 0x60, RZ ;  /* 0x0000006054037810 */ /* 0x040fe40007ffe0ff */
[C---:B------:R-:W-:Y:S02]  /*0fa0*/  IADD3 R33, PT, PT, R84.reuse, 0xa0, RZ ;  /* 0x000000a054217810 */ /* 0x040fe40007ffe0ff */
[----:B------:R-:W-:-:S02]  /*0fb0*/  IADD3 R37, PT, PT, R84, 0xe0, RZ ;  /* 0x000000e054257810 */ /* 0x000fc40007ffe0ff */
        /* <DEDUP_REMOVED lines=10> */
[----:B------:R-:W-:Y:S02]  /*1060*/  ISETP.GE.AND P0, PT, R60, R81, PT ;  /* 0x000000513c00720c */ /* 0x000fe40003f06270 */
[----:B------:R-:W-:-:S02]  /*1070*/  PRMT R3, RZ, 0x7610, R3 ;  /* 0x00007610ff037816 */ /* 0x000fc40000000003 */
[----:B------:R-:W-:Y:S02]  /*1080*/  PRMT R2, RZ, 0x7610, R2 ;  /* 0x00007610ff027816 */ /* 0x000fe40000000002 */
[----:B------:R-:W-:Y:S01]  /*1090*/  PRMT R14, RZ, 0x7610, R14 ;  /* 0x00007610ff0e7816 */ /* 0x000fe2000000000e */
[----:B--2---:R-:W-:Y:S04]  /*10a0*/  STS.U16 [R80], R9 ;  /* 0x0000000950007388 */ /* 0x004fe80000000400 */
[----:B---3--:R-:W-:Y:S04]  /*10b0*/  STS.U16 [R82+0x40], R11 ;  /* 0x0000400b52007388 */ /* 0x008fe80000000400 */
[----:B----4-:R1:W-:Y:S02]  /*10c0*/  STS.U16 [R83+0x80], R0 ;  /* 0x0000800053007388 */ /* 0x0103e40000000400 */
[----:B-1----:R-:W-:-:S02]  /*10d0*/  IMAD.SHL.U32 R0, R84, 0x8, RZ ;  /* 0x0000000854007824 */ /* 0x002fc400078e00ff */
[----:B------:R-:W-:Y:S03]  /*10e0*/  STS.U16 [R85+0xc0], R8 ;  /* 0x0000c00855007388 */ /* 0x000fe60000000400 */
[----:B------:R-:W-:Y:S01]  /*10f0*/  LEA.HI.SX32 R90, R0, R0, 0x1b ;  /* 0x00000000005a7211 */ /* 0x000fe200078fdaff */
[----:B------:R1:W-:Y:S03]  /*1100*/  STS.U16 [R86+0x100], R13 ;  /* 0x0001000d56007388 */ /* 0x0003e60000000400 */
[----:B------:R-:W-:Y:S01]  /*1110*/  LEA R90, R90, UR5, 0x1 ;  /* 0x000000055a5a7c11 */ /* 0x000fe2000f8e08ff */
[----:B------:R-:W-:Y:S04]  /*1120*/  STS.U16 [R87+0x140], R10 ;  /* 0x0001400a57007388 */ /* 0x000fe80000000400 */
[----:B------:R-:W-:Y:S04]  /*1130*/  STS.U16 [R88+0x180], R15 ;  /* 0x0001800f58007388 */ /* 0x000fe80000000400 */
[----:B------:R2:W-:Y:S01]  /*1140*/  STS.U16 [R89+0x1c0], R12 ;  /* 0x0001c00c59007388 */ /* 0x0005e20000000400 */
[----:B------:R-:W-:-:S03]  /*1150*/  NOP ;  /* 0x0000000000007918 */ /* 0x000fc60000000000 */
[----:B------:R-:W3:Y:S04]  /*1160*/  LDS.U16 R99, [R90] ;  /* 0x000000005a637984 */ /* 0x000ee80000000400 */
[----:B------:R-:W4:Y:S04]  /*1170*/  LDS.U16 R100, [R90+0x2] ;  /* 0x000002005a647984 */ /* 0x000f280000000400 */
        /* <DEDUP_REMOVED lines=8> */
[----:B------:R-:W-:Y:S02]  /*1200*/  PRMT R11, RZ, 0x7610, R11 ;  /* 0x00007610ff0b7816 */ /* 0x000fe4000000000b */
[----:B------:R-:W-:Y:S02]  /*1210*/  PRMT R0, RZ, 0x7610, R0 ;  /* 0x00007610ff007816 */ /* 0x000fe40000000000 */
[----:B-1----:R-:W-:Y:S02]  /*1220*/  PRMT R13, RZ, 0x7610, R13 ;  /* 0x00007610ff0d7816 */ /* 0x002fe4000000000d */
[----:B------:R-:W-:Y:S01]  /*1230*/  PRMT R8, RZ, 0x7610, R8 ;  /* 0x00007610ff087816 */ /* 0x000fe20000000008 */
        /* <DEDUP_REMOVED lines=9> */
[----:B--2---:R-:W-:-:S02]  /*12d0*/  P2R R12, PR, RZ, 0x1 ;  /* 0x00000001ff0c7803 */ /* 0x004fc40000000000 */
[----:B------:R-:W-:Y:S02]  /*12e0*/  ISETP.GE.AND P0, PT, R60, R81, PT ;  /* 0x000000513c00720c */ /* 0x000fe40003f06270 */
[----:B------:R-:W-:Y:S02]  /*12f0*/  PRMT R15, RZ, 0x7610, R15 ;  /* 0x00007610ff0f7816 */ /* 0x000fe4000000000f */
        /* <DEDUP_REMOVED lines=36> */
[----:B0-----:R-:W-:Y:S01]  /*1540*/  SHF.L.U32 R102, R102, 0x10, RZ ;  /* 0x0000001066667819 */ /* 0x001fe200000006ff */
[----:B------:R-:W-:Y:S02]  /*1550*/  IMAD.U32 R104, R104, 0x10000, RZ ;  /* 0x0001000068687824 */ /* 0x000fe400078e00ff */
[----:B------:R-:W-:Y:S01]  /*1560*/  IMAD.U32 R106, R106, 0x10000, RZ ;  /* 0x000100006a6a7824 */ /* 0x000fe200078e00ff */
[----:B------:R-:W-:Y:S01]  /*1570*/  SHF.L.U32 R107, R107, 0x10, RZ ;  /* 0x000000106b6b7819 */ /* 0x000fe200000006ff */
[----:B------:R-:W-:Y:S01]  /*1580*/  UISETP.GE.AND UP0, UPT, UR4, 0x1, UPT ;  /* 0x000000010400788c */ /* 0x000fe2000bf06270 */
[----:B------:R-:W-:Y:S02]  /*1590*/  SHF.L.U32 R108, R108, 0x10, RZ ;  /* 0x000000106c6c7819 */ /* 0x000fe400000006ff */
[----:B------:R-:W-:Y:S02]  /*15a0*/  SHF.L.U32 R110, R110, 0x10, RZ ;  /* 0x000000106e6e7819 */ /* 0x000fe400000006ff */
[----:B------:R-:W-:-:S02]  /*15b0*/  CS2R R92, SRZ ;  /* 0x00000000005c7805 */ /* 0x000fc4000001ff00 */
[----:B------:R-:W-:Y:S02]  /*15c0*/  MOV R91, RZ ;  /* 0x000000ff005b7202 */ /* 0x000fe40000000f00 */
        /* <DEDUP_REMOVED lines=53> */
[----:B------:R-:W-:Y:S01]  /*1920*/  IMAD.U32 R35, R11, 0x10000, RZ ;  /* 0x000100000b237824 */ /* 0x000fe200078e00ff */
[----:B------:R-:W-:Y:S01]  /*1930*/  SHF.L.U32 R135, R0, 0x10, RZ ;  /* 0x0000001000877819 */ /* 0x000fe200000006ff */
[--C-:B------:R-:W-:Y:S01]  /*1940*/  FADD.FTZ R129, R129, R42.reuse ;  /* 0x0000002a81817221 */ /* 0x100fe20000010000 */
[----:B------:R-:W-:Y:S01]  /*1950*/  ISETP.GE.AND P1, PT, R60, R81, PT ;  /* 0x000000513c00720c */ /* 0x000fe20003f26270 */
[--C-:B------:R-:W-:Y:S01]  /*1960*/  FADD.FTZ R128, R15, R42.reuse ;  /* 0x0000002a0f807221 */ /* 0x100fe20000010000 */
[----:B------:R-:W-:Y:S01]  /*1970*/  ISETP.NE.AND P0, PT, R56, 0x1, PT ;  /* 0x000000013800780c */ /* 0x000fe20003f05270 */
[--C-:B------:R-:W-:Y:S01]  /*1980*/  FADD.FTZ R130, R17, R42.reuse ;  /* 0x0000002a11827221 */ /* 0x100fe20000010000 */
[----:B------:R-:W1:Y:S01]  /*1990*/  LDC.64 R10, c[0x0][0x440] ;  /* 0x00011000ff0a7b82 */ /* 0x000e620000000a00 */
[----:B------:R-:W-:Y:S01]  /*19a0*/  P2R R176, PR, RZ, 0x2 ;  /* 0x00000002ffb07803 */ /* 0x000fe20000000000 */
[--C-:B------:R-:W-:Y:S01]  /*19b0*/  FADD.FTZ R131, R131, R42.reuse ;  /* 0x0000002a83837221 */ /* 0x100fe20000010000 */
[----:B------:R-:W-:Y:S01]  /*19c0*/  IADD3 R14, P2, PT, R18, R20, RZ ;  /* 0x00000014120e7210 */ /* 0x000fe20007f5e0ff */
[--C-:B------:R-:W-:Y:S01]  /*19d0*/  FADD.FTZ R133, R133, R42.reuse ;  /* 0x0000002a85857221 */ /* 0x100fe20000010000 */
[----:B------:R-:W-:Y:S01]  /*19e0*/  SHF.L.U32 R136, R56, 0x8, RZ ;  /* 0x0000000838887819 */ /* 0x000fe200000006ff */
[--C-:B------:R-:W-:Y:S01]  /*19f0*/  FADD.FTZ R132, R33, R42.reuse ;  /* 0x0000002a21847221 */ /* 0x100fe20000010000 */
[----:B------:R-:W-:Y:S01]  /*1a00*/  IADD3 R16, P1, PT, R18, R22, RZ ;  /* 0x0000001612107210 */ /* 0x000fe20007f3e0ff */
[----:B------:R-:W2:Y:S01]  /*1a10*/  LDC.64 R8, c[0x0][0x3c0] ;  /* 0x0000f000ff087b82 */ /* 0x000ea20000000a00 */
[--C-:B------:R-:W-:Y:S01]  /*1a20*/  FADD.FTZ R135, R135, R42.reuse ;  /* 0x0000002a87877221 */ /* 0x100fe20000010000 */
[----:B------:R-:W-:Y:S01]  /*1a30*/  FADD.FTZ R134, R35, R42 ;  /* 0x0000002a23867221 */ /* 0x000fe20000010000 */
[----:B------:R-:W-:Y:S01]  /*1a40*/  ISETP.EQ.AND P0, PT, R26, RZ, P0 ;  /* 0x000000ff1a00720c */ /* 0x000fe20000702270 */
[----:B------:R-:W-:Y:S01]  /*1a50*/  VIADD R122, R56, 0xfffffffe ;  /* 0xfffffffe387a7836 */ /* 0x000fe20000000000 */
[C---:B------:R-:W-:Y:S01]  /*1a60*/  LOP3.LUT R177, R18.reuse, 0x100, RZ, 0xc0, !PT ;  /* 0x0000010012b17812 */ /* 0x040fe200078ec0ff */
[----:B------:R-:W-:Y:S01]  /*1a70*/  IMAD.MOV.U32 R91, RZ, RZ, RZ ;  /* 0x000000ffff5b7224 */ /* 0x000fe200078e00ff */
[----:B------:R-:W-:Y:S01]  /*1a80*/  IADD3 R178, PT, PT, R18, R26, RZ ;  /* 0x0000001a12b27210 */ /* 0x000fe20007ffe0ff */
[----:B------:R-:W3:Y:S01]  /*1a90*/  LDC.64 R6, c[0x0][0x3e0] ;  /* 0x0000f800ff067b82 */ /* 0x000ee20000000a00 */
[----:B------:R-:W-:Y:S01]  /*1aa0*/  LOP3.LUT R136, R136, 0x100, RZ, 0xc0, !PT ;  /* 0x0000010088887812 */ /* 0x000fe200078ec0ff */
[----:B------:R-:W-:Y:S01]  /*1ab0*/  IMAD.X R15, RZ, RZ, R78, P2 ;  /* 0x000000ffff0f7224 */ /* 0x000fe200010e064e */
[----:B------:R-:W-:Y:S01]  /*1ac0*/  IADD3.X R17, PT, PT, RZ, R77, RZ, P1, !PT ;  /* 0x0000004dff117210 */ /* 0x000fe20000ffe4ff */
[----:B------:R-:W-:Y:S01]  /*1ad0*/  FMUL.FTZ R137, R129, R99 ;  /* 0x0000006381897220 */ /* 0x000fe20000410000 */
[----:B------:R-:W-:Y:S01]  /*1ae0*/  P2R R179, PR, RZ, 0x1 ;  /* 0x00000001ffb37803 */ /* 0x000fe20000000000 */
[----:B------:R-:W-:Y:S01]  /*1af0*/  FMUL.FTZ R138, R128, R100 ;  /* 0x00000064808a7220 */ /* 0x000fe20000410000 */
[----:B------:R-:W-:Y:S01]  /*1b00*/  FMUL.FTZ R139, R130, R102 ;  /* 0x00000066828b7220 */ /* 0x000fe20000410000 */
[----:B------:R-:W4:Y:S01]  /*1b10*/  LDC.64 R4, c[0x0][0x4d0] ;  /* 0x00013400ff047b82 */ /* 0x000f220000000a00 */
[----:B------:R-:W-:Y:S01]  /*1b20*/  FMUL.FTZ R140, R131, R104 ;  /* 0x00000068838c7220 */ /* 0x000fe20000410000 */
[----:B------:R-:W-:Y:S01]  /*1b30*/  FMUL.FTZ R141, R133, R106 ;  /* 0x0000006a858d7220 */ /* 0x000fe20000410000 */
[----:B------:R-:W-:Y:S01]  /*1b40*/  FMUL.FTZ R142, R132, R107 ;  /* 0x0000006b848e7220 */ /* 0x000fe20000410000 */
[----:B------:R-:W-:Y:S01]  /*1b50*/  FMUL.FTZ R143, R135, R108 ;  /* 0x0000006c878f7220 */ /* 0x000fe20000410000 */
[----:B------:R-:W-:Y:S01]  /*1b60*/  FMUL.FTZ R144, R134, R110 ;  /* 0x0000006e86907220 */ /* 0x000fe20000410000 */
[----:B------:R-:W0:Y:S02]  /*1b70*/  LDCU UR7, c[0x0][0x394] ;  /* 0x00007280ff0777ac */ /* 0x000e240008000800 */
[----:B------:R-:W0:Y:S01]  /*1b80*/  LDC.64 R2, c[0x0][0x4f0] ;  /* 0x00013c00ff027b82 */ /* 0x000e220000000a00 */
[----:B------:R-:W0:Y:S01]  /*1b90*/  LDCU UR13, c[0x0][0x38c] ;  /* 0x00007180ff0d77ac */ /* 0x000e220008000800 */
[----:B------:R-:W0:Y:S01]  /*1ba0*/  LDCU UR12, c[0x0][0x388] ;  /* 0x00007100ff0c77ac */ /* 0x000e220008000800 */
[----:B------:R-:W0:Y:S01]  /*1bb0*/  LDCU.64 UR8, c[0x0][0x538] ;  /* 0x0000a700ff0877ac */ /* 0x000e220008000a00 */
[----:B------:R-:W0:Y:S01]  /*1bc0*/  LDCU.64 UR10, c[0x0][0x540] ;  /* 0x0000a800ff0a77ac */ /* 0x000e220008000a00 */
[----:B------:R-:W-:-:S05]  /*1bd0*/  UMOV UR4, URZ ;  /* 0x000000ff00047c82 */ /* 0x000fca0008000000 */
.L_x_8853:
[----:B------:R-:W-:Y:S01]  /*1be0*/  MOV R36, R60 ;  /* 0x0000003c00247202 */ /* 0x000fe20000000f00 */
[----:B------:R-:W-:Y:S01]  /*1bf0*/  IMAD.MOV.U32 R37, RZ, RZ, RZ ;  /* 0x000000ffff257224 */ /* 0x000fe200078e00ff */
[----:B------:R-:W-:Y:S01]  /*1c00*/  MOV R34, R24 ;  /* 0x0000001800227202 */ /* 0x000fe20000000f00 */
[----:B01----:R-:W-:Y:S01]  /*1c10*/  IMAD.MOV.U32 R35, RZ, RZ, R45 ;  /* 0x000000ffff237224 */ /* 0x003fe200078e002d */
[----:B------:R-:W-:Y:S01]  /*1c20*/  ISETP.NE.AND P5, PT, R176, RZ, PT ;  /* 0x000000ffb000720c */ /* 0x000fe20003fa5270 */
[----:B--2---:R-:W-:Y:S01]  /*1c30*/  IMAD.WIDE.U32 R32, R8, UR4, R36 ;  /* 0x0000000408207c25 */ /* 0x004fe2000f8e0024 */
[-C--:B------:R-:W-:Y:S02]  /*1c40*/  ISETP.GE.AND P3, PT, R73, R81.reuse, PT ;  /* 0x000000514900720c */ /* 0x080fe40003f66270 */
[----:B------:R-:W-:Y:S01]  /*1c50*/  ISETP.GE.AND P4, PT, R74, R81, PT ;  /* 0x000000514a00720c */ /* 0x000fe20003f86270 */
[----:B------:R-:W-:Y:S01]  /*1c60*/  IMAD R33, R9, UR4, R33 ;  /* 0x0000000409217c24 */ /* 0x000fe2000f8e0221 */
[----:B------:R-:W-:Y:S01]  /*1c70*/  LEA R38, P1, R32, R52, 0x1 ;  /* 0x0000003420267211 */ /* 0x000fe200078208ff */
[----:B0-----:R-:W-:-:S03]  /*1c80*/  IMAD.WIDE.U32 R126, R12, UR4, R34 ;  /* 0x000000040c7e7c25 */ /* 0x001fc6000f8e0022 */
[----:B------:R-:W-:Y:S01]  /*1c90*/  LEA.HI.X R39, R32, R53, R33, 0x1, P1 ;  /* 0x0000003520277211 */ /* 0x000fe200008f0c21 */
[----:B---3--:R-:W-:Y:S01]  /*1ca0*/  IMAD.WIDE.U32 R124, R6, UR4, R36 ;  /* 0x00000004067c7c25 */ /* 0x008fe2000f8e0024 */
[----:B-1----:R-:W-:Y:S02]  /*1cb0*/  LEA R36, P0, R126, R10, 0x2 ;  /* 0x0000000a7e247211 */ /* 0x002fe400078010ff */
[----:B------:R-:W-:Y:S01]  /*1cc0*/  ISETP.GE.AND P1, PT, R71, R81, PT ;  /* 0x000000514700720c */ /* 0x000fe20003f26270 */
[----:B------:R-:W-:Y:S01]  /*1cd0*/  IMAD R37, R13, UR4, R127 ;  /* 0x000000040d257c24 */ /* 0x000fe2000f8e027f */
[----:B------:R-:W-:Y:S01]  /*1ce0*/  LEA R34, P2, R124, R54, 0x1 ;  /* 0x000000367c227211 */ /* 0x000fe200078408ff */
[----:B------:R-:W-:Y:S01]  /*1cf0*/  IMAD R0, R7, UR4, R125 ;  /* 0x0000000407007c24 */ /* 0x000fe2000f8e027d */
[----:B------:R-:W2:Y:S02]  /*1d00*/  @!P5 LDG.E.U16 R149, desc[UR16][R38.64] ;  /* 0x000000102695d981 */ /* 0x000ea4000c1e1500 */
[----:B------:R-:W-:-:S02]  /*1d10*/  LEA.HI.X R37, R126, R11, R37, 0x2, P0 ;  /* 0x0000000b7e257211 */ /* 0x000fc400000f1425 */
[----:B------:R-:W-:Y:S01]  /*1d20*/  ISETP.GE.AND P0, PT, R70, R81, PT ;  /* 0x000000514600720c */ /* 0x000fe20003f06270 */
[----:B------:R-:W3:Y:S01]  /*1d30*/  @!P3 LDG.E.U16 R126, desc[UR16][R38.64+0x100] ;  /* 0x00010010267eb981 */ /* 0x000ee2000c1e1500 */
[----:B------:R-:W-:Y:S02]  /*1d40*/  LEA.HI.X R35, R124, R55, R0, 0x1, P2 ;  /* 0x000000377c237211 */ /* 0x000fe400010f0c00 */
[-C--:B------:R-:W-:Y:S01]  /*1d50*/  ISETP.GE.AND P2, PT, R72, R81.reuse, PT ;  /* 0x000000514800720c */ /* 0x080fe20003f46270 */
[----:B------:R-:W5:Y:S01]  /*1d60*/  @!P1 LDG.E.U16 R125, desc[UR16][R38.64+0x80] ;  /* 0x00008010267d9981 */ /* 0x000f62000c1e1500 */
[-C--:B------:R-:W-:Y:S02]  /*1d70*/  ISETP.GE.AND P5, PT, R75, R81.reuse, PT ;  /* 0x000000514b00720c */ /* 0x080fe40003fa6270 */
[----:B------:R-:W-:Y:S01]  /*1d80*/  ISETP.GE.AND P6, PT, R76, R81, PT ;  /* 0x000000514c00720c */ /* 0x000fe20003fc6270 */
[----:B----4-:R-:W4:Y:S04]  /*1d90*/  @!P4 LDG.E.U16 R146, desc[UR16][R38.64+0x140] ;  /* 0x000140102692c981 */ /* 0x010f28000c1e1500 */
[----:B------:R-:W4:Y:S04]  /*1da0*/  @!P0 LDG.E.U16 R0, desc[UR16][R38.64+0x40] ;  /* 0x0000401026008981 */ /* 0x000f28000c1e1500 */
[----:B------:R-:W4:Y:S04]  /*1db0*/  @!P2 LDG.E.U16 R127, desc[UR16][R38.64+0xc0] ;  /* 0x0000c010267fa981 */ /* 0x000f28000c1e1500 */
[----:B------:R-:W4:Y:S04]  /*1dc0*/  @!P5 LDG.E.U16 R145, desc[UR16][R38.64+0x180] ;  /* 0x000180102691d981 */ /* 0x000f28000c1e1500 */
[----:B------:R0:W4:Y:S01]  /*1dd0*/  @!P6 LDG.E.U16 R148, desc[UR16][R38.64+0x1c0] ;  /* 0x0001c0102694e981 */ /* 0x000122000c1e1500 */
[----:B------:R-:W-:-:S02]  /*1de0*/  P2R R147, PR, RZ, 0x1 ;  /* 0x00000001ff937803 */ /* 0x000fc40000000000 */
[----:B------:R-:W-:Y:S02]  /*1df0*/  ISETP.NE.AND P0, PT, R176, RZ, PT ;  /* 0x000000ffb000720c */ /* 0x000fe40003f05270 */
[----:B------:R-:W-:Y:S01]  /*1e00*/  CS2R R32, SRZ ;  /* 0x0000000000207805 */ /* 0x000fe2000001ff00 */
[----:B------:R1:W4:Y:S01]  /*1e10*/  LDG.E R124, desc[UR16][R36.64] ;  /* 0x00000010247c7981 */ /* 0x000322000c1e1900 */
[----:B0-----:R-:W-:Y:S01]  /*1e20*/  CS2R R38, SRZ ;  /* 0x0000000000267805 */ /* 0x001fe2000001ff00 */
[----:B-1----:R-:W-:-:S08]  /*1e30*/  HFMA2 R37, -RZ, RZ, 0, 0 ;  /* 0x00000000ff257431 */ /* 0x002fd000000001ff */
[----:B--2---:R-:W-:Y:S02]  /*1e40*/  @!P0 PRMT R33, R149, 0x5410, RZ ;  /* 0x0000541095218816 */ /* 0x004fe400000000ff */
[----:B------:R-:W-:Y:S02]  /*1e50*/  ISETP.NE.AND P0, PT, R147, RZ, PT ;  /* 0x000000ff9300720c */ /* 0x000fe40003f05270 */
[----:B---3--:R-:W-:Y:S02]  /*1e60*/  @!P3 PRMT R39, R126, 0x5410, RZ ;  /* 0x000054107e27b816 */ /* 0x008fe400000000ff */
[----:B-----5:R-:W-:Y:S02]  /*1e70*/  @!P1 PRMT R32, R125, 0x5410, RZ ;  /* 0x000054107d209816 */ /* 0x020fe400000000ff */
[----:B----4-:R-:W-:-:S07]  /*1e80*/  @!P4 PRMT R39, R39, 0x5410, R146 ;  /* 0x000054102727c816 */ /* 0x010fce0000000092 */
[--C-:B------:R-:W-:Y:S02]  /*1e90*/  @!P0 PRMT R33, R33, 0x5410, R0.reuse ;  /* 0x0000541021218816 */ /* 0x100fe40000000000 */
[----:B------:R-:W-:Y:S02]  /*1ea0*/  @!P2 PRMT R32, R32, 0x5410, R127 ;  /* 0x000054102020a816 */ /* 0x000fe4000000007f */
[----:B------:R-:W-:Y:S02]  /*1eb0*/  PRMT R0, R33, 0x7632, R0 ;  /* 0x0000763221007816 */ /* 0x000fe40000000000 */
[----:B------:R-:W-:Y:S02]  /*1ec0*/  @!P5 PRMT R37, R145, 0x5410, RZ ;  /* 0x000054109125d816 */ /* 0x000fe400000000ff */
[----:B------:R-:W-:Y:S02]  /*1ed0*/  PRMT R125, R32, 0x7632, R125 ;  /* 0x00007632207d7816 */ /* 0x000fe4000000007d */
[----:B------:R-:W-:Y:S01]  /*1ee0*/  @!P6 PRMT R37, R37, 0x5410, R148 ;  /* 0x000054102525e816 */ /* 0x000fe20000000094 */
[----:B------:R-:W-:Y:S01]  /*1ef0*/  STS.U16 [R80], R33 ;  /* 0x0000002150007388 */ /* 0x000fe20000000400 */
[----:B------:R-:W-:-:S02]  /*1f00*/  PRMT R36, R39, 0x7632, R36 ;  /* 0x0000763227247816 */ /* 0x000fc40000000024 */
[----:B------:R-:W-:Y:S01]  /*1f10*/  PRMT R126, R37, 0x7632, R126 ;  /* 0x00007632257e7816 */ /* 0x000fe2000000007e */
        /* <DEDUP_REMOVED lines=8> */
[----:B0-----:R-:W3:Y:S04]  /*1fa0*/  @!P1 LDG.E.U16 R0, desc[UR16][R34.64+0x80] ;  /* 0x0000801022009981 */ /* 0x001ee8000c1e1500 */
[----:B------:R-:W4:Y:S04]  /*1fb0*/  @!P2 LDG.E.U16 R33, desc[UR16][R34.64+0xc0] ;  /* 0x0000c0102221a981 */ /* 0x000f28000c1e1500 */
[----:B-1----:R-:W5:Y:S04]  /*1fc0*/  @!P0 LDG.E.U16 R36, desc[UR16][R34.64+0x40] ;  /* 0x0000401022248981 */ /* 0x002f68000c1e1500 */
[----:B------:R-:W5:Y:S04]  /*1fd0*/  @!P5 LDG.E.U16 R127, desc[UR16][R34.64+0x180] ;  /* 0x00018010227fd981 */ /* 0x000f68000c1e1500 */
[----:B--2---:R-:W2:Y:S04]  /*1fe0*/  @!P4 LDG.E.U16 R126, desc[UR16][R34.64+0x140] ;  /* 0x00014010227ec981 */ /* 0x004ea8000c1e1500 */
[----:B------:R-:W2:Y:S01]  /*1ff0*/  @!P6 LDG.E.U16 R146, desc[UR16][R34.64+0x1c0] ;  /* 0x0001c0102292e981 */ /* 0x000ea2000c1e1500 */
[----:B------:R-:W-:Y:S01]  /*2000*/  IMAD.MOV.U32 R39, RZ, RZ, RZ ;  /* 0x000000ffff277224 */ /* 0x000fe200078e00ff */
[----:B------:R-:W-:-:S02]  /*2010*/  MOV R37, RZ ;  /* 0x000000ff00257202 */ /* 0x000fc40000000f00 */
[----:B------:R-:W-:Y:S04]  /*2020*/  LDS.U16 R150, [R90] ;  /* 0x000000005a967984 */ /* 0x000fe80000000400 */
[----:B------:R-:W0:Y:S04]  /*2030*/  LDS.U16 R149, [R90+0x2] ;  /* 0x000002005a957984 */ /* 0x000e280000000400 */
[----:B------:R-:W-:Y:S04]  /*2040*/  LDS.U16 R152, [R90+0x4] ;  /* 0x000004005a987984 */ /* 0x000fe80000000400 */
[----:B------:R-:W1:Y:S04]  /*2050*/  LDS.U16 R151, [R90+0x6] ;  /* 0x000006005a977984 */ /* 0x000e680000000400 */
[----:B------:R-:W-:Y:S04]  /*2060*/  LDS.U16 R154, [R90+0x8] ;  /* 0x000008005a9a7984 */ /* 0x000fe80000000400 */
[----:B------:R-:W1:Y:S04]  /*2070*/  LDS.U16 R153, [R90+0xa] ;  /* 0x00000a005a997984 */ /* 0x000e680000000400 */
[----:B------:R-:W-:Y:S04]  /*2080*/  LDS.U16 R156, [R90+0xc] ;  /* 0x00000c005a9c7984 */ /* 0x000fe80000000400 */
[----:B------:R-:W1:Y:S01]  /*2090*/  LDS.U16 R155, [R90+0xe] ;  /* 0x00000e005a9b7984 */ /* 0x000e620000000400 */
[----:B---3--:R-:W-:-:S02]  /*20a0*/  @!P1 PRMT R38, R0, 0x5410, RZ ;  /* 0x0000541000269816 */ /* 0x008fc400000000ff */
[----:B------:R-:W-:Y:S01]  /*20b0*/  ISETP.GE.AND P1, PT, R60, R81, PT ;  /* 0x000000513c00720c */ /* 0x000fe20003f26270 */
[----:B------:R-:W3:-:S12]  /*20c0*/  @!P3 LDG.E.U16 R0, desc[UR16][R34.64+0x100] ;  /* 0x000100102200b981 */ /* 0x000ed8000c1e1500 */
[----:B------:R0:W3:Y:S01]  /*20d0*/  @!P1 LDG.E.U16 R32, desc[UR16][R34.64] ;  /* 0x0000001022209981 */ /* 0x0000e2000c1e1500 */
[----:B----4-:R-:W-:Y:S01]  /*20e0*/  @!P2 PRMT R38, R38, 0x5410, R33 ;  /* 0x000054102626a816 */ /* 0x010fe20000000021 */
[----:B------:R-:W-:Y:S01]  /*20f0*/  IMAD.MOV.U32 R33, RZ, RZ, RZ ;  /* 0x000000ffff217224 */ /* 0x000fe200078e00ff */
[----:B-----5:R-:W-:-:S04]  /*2100*/  @!P5 PRMT R37, R127, 0x5410, RZ ;  /* 0x000054107f25d816 */ /* 0x020fc800000000ff */
[----:B--2---:R-:W-:Y:S02]  /*2110*/  @!P6 PRMT R37, R37, 0x5410, R146 ;  /* 0x000054102525e816 */ /* 0x004fe40000000092 */
[----:B0-----:R-:W-:Y:S01]  /*2120*/  PRMT R34, R38, 0x7632, R34 ;  /* 0x0000763226227816 */ /* 0x001fe20000000022 */
[----:B------:R-:W0:Y:S01]  /*2130*/  S2UR UR6, SR_CgaCtaId ;  /* 0x00000000000679c3 */ /* 0x000e220000008800 */
[----:B------:R-:W-:-:S04]  /*2140*/  FMUL.FTZ R148, R124, 1.4426950216293334961 ;  /* 0x3fb8aa3b7c947820 */ /* 0x000fc80000410000 */
[-C--:B------:R-:W-:Y:S01]  /*2150*/  FMUL.FTZ R125, R129, R148.reuse ;  /* 0x00000094817d7220 */ /* 0x080fe20000410000 */
[-C--:B------:R-:W-:Y:S01]  /*2160*/  FMUL.FTZ R127, R131, R148.reuse ;  /* 0x00000094837f7220 */ /* 0x080fe20000410000 */
[-C--:B------:R-:W-:Y:S01]  /*2170*/  FMUL.FTZ R145, R133, R148.reuse ;  /* 0x0000009485917220 */ /* 0x080fe20000410000 */
[-C--:B------:R-:W-:Y:S01]  /*2180*/  FMUL.FTZ R146, R132, R148.reuse ;  /* 0x0000009484927220 */ /* 0x080fe20000410000 */
[----:B------:R-:W-:Y:S02]  /*2190*/  FMUL.FTZ R147, R135, R148 ;  /* 0x0000009487937220 */ /* 0x000fe40000410000 */
[----:B------:R-:W2:Y:S01]  /*21a0*/  MUFU.EX2 R125, R125 ;  /* 0x0000007d007d7308 */ /* 0x000ea20000000800 */
[----:B------:R-:W-:Y:S01]  /*21b0*/  UMOV UR5, 0x400 ;  /* 0x0000040000057882 */ /* 0x000fe20000000000 */
[----:B------:R-:W-:-:S06]  /*21c0*/  IADD3 R158, PT, PT, R177, UR4, RZ ;  /* 0x00000004b19e7c10 */ /* 0x000fcc000fffe0ff */
[----:B------:R-:W4:Y:S01]  /*21d0*/  MUFU.EX2 R127, R127 ;  /* 0x0000007f007f7308 */ /* 0x000f220000000800 */
[----:B0-----:R-:W-:-:S07]  /*21e0*/  ULEA UR5, UR6, UR5, 0x18 ;  /* 0x0000000506057291 */ /* 0x001fce000f8ec0ff */
[----:B------:R-:W0:Y:S01]  /*21f0*/  MUFU.EX2 R145, R145 ;  /* 0x0000009100917308 */ /* 0x000e220000000800 */
[----:B------:R-:W-:-:S07]  /*2200*/  SHF.L.U32 R149, R149, 0x10, RZ ;  /* 0x0000001095957819 */ /* 0x000fce00000006ff */
[----:B------:R-:W0:Y:S01]  /*2210*/  MUFU.EX2 R146, R146 ;  /* 0x0000009200927308 */ /* 0x000e220000000800 */
[----:B-1----:R-:W-:-:S07]  /*2220*/  SHF.L.U32 R151, R151, 0x10, RZ ;  /* 0x0000001097977819 */ /* 0x002fce00000006ff */
[----:B------:R-:W1:Y:S01]  /*2230*/  MUFU.EX2 R147, R147 ;  /* 0x0000009300937308 */ /* 0x000e620000000800 */
[----:B------:R-:W-:Y:S01]  /*2240*/  SHF.L.U32 R153, R153, 0x10, RZ ;  /* 0x0000001099997819 */ /* 0x000fe200000006ff */
[----:B------:R-:W-:Y:S01]  /*2250*/  IMAD.U32 R150, R150, 0x10000, RZ ;  /* 0x0001000096967824 */ /* 0x000fe200078e00ff */
[----:B------:R-:W-:Y:S01]  /*2260*/  SHF.L.U32 R155, R155, 0x10, RZ ;  /* 0x000000109b9b7819 */ /* 0x000fe200000006ff */
        /* <DEDUP_REMOVED lines=11> */
[----:B---3--:R-:W-:-:S04]  /*2320*/  @!P3 PRMT R39, R0, 0x5410, RZ ;  /* 0x000054100027b816 */ /* 0x008fc800000000ff */
[----:B------:R-:W-:Y:S02]  /*2330*/  @!P4 PRMT R39, R39, 0x5410, R126 ;  /* 0x000054102727c816 */ /* 0x000fe4000000007e */
[----:B------:R-:W-:-:S04]  /*2340*/  @!P1 PRMT R33, R32, 0x5410, RZ ;  /* 0x0000541020219816 */ /* 0x000fc800000000ff */
[----:B------:R-:W-:-:S04]  /*2350*/  @!P0 PRMT R33, R33, 0x5410, R36 ;  /* 0x0000541021218816 */ /* 0x000fc80000000024 */
[----:B------:R-:W-:Y:S01]  /*2360*/  PRMT R32, R33, 0x7632, R32 ;  /* 0x0000763221207816 */ /* 0x000fe20000000020 */
[----:B------:R-:W-:Y:S01]  /*2370*/  STS.U16 [R80+0x210], R33 ;  /* 0x0002102150007388 */ /* 0x000fe20000000400 */
[----:B------:R-:W-:Y:S02]  /*2380*/  PRMT R35, R39, 0x7632, R35 ;  /* 0x0000763227237816 */ /* 0x000fe40000000023 */
[----:B------:R-:W-:Y:S01]  /*2390*/  PRMT R36, R37, 0x7632, R36 ;  /* 0x0000763225247816 */ /* 0x000fe20000000024 */
        /* <DEDUP_REMOVED lines=8> */
[----:B------:R-:W3:Y:S04]  /*2420*/  LDS.U16 R33, [R90+0x212] ;  /* 0x000212005a217984 */ /* 0x000ee80000000400 */
[----:B------:R-:W5:Y:S04]  /*2430*/  LDS.U16 R34, [R90+0x214] ;  /* 0x000214005a227984 */ /* 0x000f680000000400 */
[----:B------:R-:W2:Y:S04]  /*2440*/  LDS.U16 R35, [R90+0x216] ;  /* 0x000216005a237984 */ /* 0x000ea80000000400 */
[----:B------:R-:W4:Y:S04]  /*2450*/  LDS.U16 R37, [R90+0x21a] ;  /* 0x00021a005a257984 */ /* 0x000f280000000400 */
[----:B------:R-:W0:Y:S04]  /*2460*/  LDS.U16 R39, [R90+0x21e] ;  /* 0x00021e005a277984 */ /* 0x000e280000000400 */
[----:B------:R-:W1:Y:S04]  /*2470*/  LDS.U16 R32, [R90+0x210] ;  /* 0x000210005a207984 */ /* 0x000e680000000400 */
[----:B------:R-:W1:Y:S04]  /*2480*/  LDS.U16 R36, [R90+0x218] ;  /* 0x000218005a247984 */ /* 0x000e680000000400 */
[----:B------:R-:W1:Y:S01]  /*2490*/  LDS.U16 R38, [R90+0x21c] ;  /* 0x00021c005a267984 */ /* 0x000e620000000400 */
[-C--:B------:R-:W-:Y:S01]  /*24a0*/  FMUL.FTZ R0, R128, R148.reuse ;  /* 0x0000009480007220 */ /* 0x080fe20000410000 */
[-C--:B------:R-:W-:Y:S01]  /*24b0*/  FMUL.FTZ R126, R130, R148.reuse ;  /* 0x00000094827e7220 */ /* 0x080fe20000410000 */
[----:B------:R-:W-:Y:S01]  /*24c0*/  FMUL.FTZ R148, R134, R148 ;  /* 0x0000009486947220 */ /* 0x000fe20000410000 */
[----:B------:R-:W-:-:S02]  /*24d0*/  ISETP.NE.AND P1, PT, R26, RZ, PT ;  /* 0x000000ff1a00720c */ /* 0x000fc40003f25270 */
[----:B------:R-:W-:Y:S01]  /*24e0*/  ISETP.NE.AND P0, PT, R26, 0x1f, PT ;  /* 0x0000001f1a00780c */ /* 0x000fe20003f05270 */
[----:B------:R-:W0:Y:S01]  /*24f0*/  MUFU.EX2 R0, R0 ;  /* 0x0000000000007308 */ /* 0x000e220000000800 */
[----:B------:R-:W-:-:S04]  /*2500*/  SEL R158, R158, R57, !P1 ;  /* 0x000000399e9e7207 */ /* 0x000fc80004800000 */
[----:B------:R-:W-:-:S03]  /*2510*/  LEA R158, R158, UR5, 0x2 ;  /* 0x000000059e9e7c11 */ /* 0x000fc6000f8e10ff */
[----:B------:R-:W1:Y:S01]  /*2520*/  MUFU.EX2 R126, R126 ;  /* 0x0000007e007e7308 */ /* 0x000e620000000800 */
[----:B---3--:R-:W-:-:S07]  /*2530*/  SHF.L.U32 R166, R33, 0x10, RZ ;  /* 0x0000001021a67819 */ /* 0x008fce00000006ff */
[----:B------:R-:W3:Y:S01]  /*2540*/  MUFU.EX2 R148, R148 ;  /* 0x0000009400947308 */ /* 0x000ee20000000800 */
[----:B-----5:R-:W-:Y:S01]  /*2550*/  IMAD.U32 R34, R34, 0x10000, RZ ;  /* 0x0001000022227824 */ /* 0x020fe200078e00ff */
[----:B--2---:R-:W-:Y:S01]  /*2560*/  SHF.L.U32 R168, R35, 0x10, RZ ;  /* 0x0000001023a87819 */ /* 0x004fe200000006ff */
[----:B------:R2:W-:Y:S01]  /*2570*/  STS [R158+0xe98], R125 ;  /* 0x000e987d9e007388 */ /* 0x0005e20000000800 */
[----:B----4-:R-:W-:Y:S02]  /*2580*/  SHF.L.U32 R37, R37, 0x10, RZ ;  /* 0x0000001025257819 */ /* 0x010fe400000006ff */
[----:B0-----:R-:W-:Y:S01]  /*2590*/  SHF.L.U32 R180, R39, 0x10, RZ ;  /* 0x0000001027b47819 */ /* 0x001fe200000006ff */
[----:B------:R-:W-:Y:S01]  /*25a0*/  FMUL.FTZ R167, R103, R166 ;  /* 0x000000a667a77220 */ /* 0x000fe20000410000 */
[----:B-1----:R-:W-:Y:S02]  /*25b0*/  IMAD.U32 R32, R32, 0x10000, RZ ;  /* 0x0001000020207824 */ /* 0x002fe400078e00ff */
[----:B------:R-:W-:Y:S01]  /*25c0*/  FMUL.FTZ R166, R105, R34 ;  /* 0x0000002269a67220 */ /* 0x000fe20000410000 */
[----:B------:R-:W-:-:S02]  /*25d0*/  IMAD.U32 R36, R36, 0x10000, RZ ;  /* 0x0001000024247824 */ /* 0x000fc400078e00ff */
[----:B------:R-:W-:Y:S02]  /*25e0*/  IMAD.U32 R170, R38, 0x10000, RZ ;  /* 0x0001000026aa7824 */ /* 0x000fe400078e00ff */
[----:B--2---:R-:W-:Y:S01]  /*25f0*/  FMUL.FTZ R158, R143, R156 ;  /* 0x0000009c8f9e7220 */ /* 0x004fe20000410000 */
[----:B------:R-:W-:Y:S01]  /*2600*/  FMUL.FTZ R165, R101, R32 ;  /* 0x0000002065a57220 */ /* 0x000fe20000410000 */
[----:B------:R-:W-:Y:S01]  /*2610*/  FMUL.FTZ R38, R109, R168 ;  /* 0x000000a86d267220 */ /* 0x000fe20000410000 */
[----:B------:R-:W-:Y:S01]  /*2620*/  FMUL.FTZ R175, R111, R36 ;  /* 0x000000246faf7220 */ /* 0x000fe20000410000 */
[----:B------:R-:W-:Y:S01]  /*2630*/  FMUL.FTZ R34, R112, R37 ;  /* 0x0000002570227220 */ /* 0x000fe20000410000 */
[----:B------:R-:W-:Y:S01]  /*2640*/  FMUL.FTZ R35, R113, R170 ;  /* 0x000000aa71237220 */ /* 0x000fe20000410000 */
[----:B------:R-:W-:Y:S01]  /*2650*/  FMUL.FTZ R180, R115, R180 ;  /* 0x000000b473b47220 */ /* 0x000fe20000410000 */
[----:B------:R-:W-:Y:S06]  /*2660*/  BAR.SYNC.DEFER_BLOCKING 0x0 ;  /* 0x0000000000007b1d */ /* 0x000fec0000010000 */
[----:B---3--:R-:W-:Y:S05]  /*2670*/  @P0 BRA `(.L_x_8833) ;  /* 0x00000000001c0947 */ /* 0x008fea0003800000 */
[----:B------:R-:W-:Y:S01]  /*2680*/  ISETP.NE.AND P0, PT, R56, UR7, PT ;  /* 0x0000000738007c0c */ /* 0x000fe2000bf05270 */
[----:B------:R-:W-:-:S12]  /*2690*/  IMAD.MOV.U32 R169, RZ, RZ, 0x3f800000 ;  /* 0x3f800000ffa97424 */ /* 0x000fd800078e00ff */
[----:B------:R-:W-:Y:S05]  /*26a0*/  @!P0 BRA `(.L_x_8834) ;  /* 0x0000000000148947 */ /* 0x000fea0003800000 */
[----:B------:R-:W-:-:S04]  /*26b0*/  IADD3 R32, PT, PT, R136, UR4, RZ ;  /* 0x0000000488207c10 */ /* 0x000fc8000fffe0ff */
[----:B------:R-:W-:-:S05]  /*26c0*/  LEA R32, R32, UR5, 0x2 ;  /* 0x0000000520207c11 */ /* 0x000fca000f8e10ff */
[----:B------:R2:W3:Y:S01]  /*26d0*/  LDS R169, [R32+0xe98] ;  /* 0x000e980020a97984 */ /* 0x0004e20000000800 */
[----:B------:R-:W-:Y:S05]  /*26e0*/  BRA `(.L_x_8834) ;  /* 0x0000000000047947 */ /* 0x000fea0003800000 */
.L_x_8833:
[----:B------:R0:W1:Y:S02]  /*26f0*/  LDS R169, [R174+0x169c] ;  /* 0x00169c00aea97984 */ /* 0x0000640000000800 */
.L_x_8834:
[----:B------:R-:W-:Y:S05]  /*2700*/  BSYNC.RECONVERGENT B0 ;  /* 0x0000000000007941 */ /* 0x000fea0003800200 */
.L_x_8832:
[----:B------:R-:W-:Y:S01]  /*2710*/  ISETP.NE.AND P0, PT, R179, RZ, PT ;  /* 0x000000ffb300720c */ /* 0x000fe20003f05270 */
[----:B------:R-:W-:-:S12]  /*2720*/  IMAD.MOV.U32 R39, RZ, RZ, RZ ;  /* 0x000000ffff277224 */ /* 0x000fd800078e00ff */
[----:B------:R-:W4:Y:S02]  /*2730*/  @P0 LDC R33, c[0x0][0x38c] ;  /* 0x0000e300ff210b82 */ /* 0x000f240000000800 */
        /* <DEDUP_REMOVED lines=13> */
[-C--:B--2---:R-:W-:Y:S01]  /*2810*/  FFMA.FTZ R32, R164, R0.reuse, R163 ;  /* 0x00000000a4207223 */ /* 0x084fe200000100a3 */
[----:B------:R-:W-:Y:S01]  /*2820*/  FMUL.FTZ R33, R125, R0 ;  /* 0x000000007d217220 */ /* 0x000fe20000410000 */
[C---:B------:R-:W-:Y:S01]  /*2830*/  FMUL.FTZ R36, R145.reuse, R36 ;  /* 0x0000002491247220 */ /* 0x040fe20000410000 */
[----:B------:R-:W-:Y:S01]  /*2840*/  FFMA.FTZ R37, R145, R37, R38 ;  /* 0x0000002591257223 */ /* 0x000fe20000010026 */
[----:B------:R-:W-:Y:S01]  /*2850*/  FFMA.FTZ R32, R126, R32, R157 ;  /* 0x000000207e207223 */ /* 0x000fe2000001009d */
[----:B------:R-:W-:Y:S01]  /*2860*/  ISETP.GT.U32.AND P3, PT, R172, 0x17, PT ;  /* 0x00000017ac00780c */ /* 0x000fe20003f64070 */
        /* <DEDUP_REMOVED lines=8> */
[----:B------:R-:W-:-:S03]  /*28f0*/  FFMA.FTZ R32, R146, R32, R161 ;  /* 0x0000002092207223 */ /* 0x000fc600000100a1 */
[----:B------:R-:W1:Y:S01]  /*2900*/  SHFL.DOWN PT, R171, R184, 0x1, 0x1f ;  /* 0x08201f00b8ab7f89 */ /* 0x000e6200000e0000 */
[----:B------:R-:W-:Y:S01]  /*2910*/  FFMA.FTZ R32, R147, R32, R158 ;  /* 0x0000002093207223 */ /* 0x000fe2000001009e */
[----:B------:R-:W-:Y:S02]  /*2920*/  MOV R185, R36 ;  /* 0x0000002400b97202 */ /* 0x000fe40000000f00 */
[----:B------:R-:W2:Y:S01]  /*2930*/  SHFL.DOWN PT, R170, R36, 0x1, 0x1f ;  /* 0x08201f0024aa7f89 */ /* 0x000ea200000e0000 */
[----:B------:R-:W-:Y:S01]  /*2940*/  FFMA.FTZ R37, R148, R32, R159 ;  /* 0x0000002094257223 */ /* 0x000fe2000001009f */
[----:B------:R-:W-:-:S04]  /*2950*/  FMUL.FTZ R32, R126, R33 ;  /* 0x000000217e207220 */ /* 0x000fc80000410000 */
[----:B------:R-:W3:Y:S01]  /*2960*/  SHFL.UP PT, R36, R37, 0x1, RZ ;  /* 0x0420000025247989 */ /* 0x000ee200000e00ff */
[----:B------:R-:W-:-:S04]  /*2970*/  FMUL.FTZ R32, R127, R32 ;  /* 0x000000207f207220 */ /* 0x000fc80000410000 */
[----:B------:R-:W-:-:S04]  /*2980*/  FMUL.FTZ R33, R145, R32 ;  /* 0x0000002091217220 */ /* 0x000fc80000410000 */
[----:B------:R-:W-:-:S04]  /*2990*/  FMUL.FTZ R32, R146, R33 ;  /* 0x0000002192207220 */ /* 0x000fc80000410000 */
[----:B------:R-:W-:Y:S01]  /*29a0*/  FMUL.FTZ R33, R147, R32 ;  /* 0x0000002093217220 */ /* 0x000fe20000410000 */
[----:B-1----:R-:W-:Y:S01]  /*29b0*/  @P0 FMUL.FTZ R168, R171, R184 ;  /* 0x000000b8aba80220 */ /* 0x002fe20000410000 */
[----:B--2---:R-:W-:-:S03]  /*29c0*/  @P0 FFMA.FTZ R185, R184, R170, R185 ;  /* 0x000000aab8b90223 */ /* 0x004fc600000100b9 */
[----:B------:R-:W-:Y:S02]  /*29d0*/  @P0 IMAD.MOV.U32 R184, RZ, RZ, R168 ;  /* 0x000000ffffb80224 */ /* 0x000fe400078e00a8 */
[----:B------:R-:W-:Y:S01]  /*29e0*/  FMUL.FTZ R170, R148, R33 ;  /* 0x0000002194aa7220 */ /* 0x000fe20000410000 */
[----:B------:R-:W-:Y:S01]  /*29f0*/  ISETP.GE.AND P0, PT, R84, 0x1, PT ;  /* 0x000000015400780c */ /* 0x000fe20003f06270 */
[----:B------:R-:W1:Y:S02]  /*2a00*/  SHFL.DOWN PT, R168, R185, 0x2, 0x1f ;  /* 0x08401f00b9a87f89 */ /* 0x000e6400000e0000 */
[----:B---3--:R-:W-:Y:S02]  /*2a10*/  FFMA.FTZ R36, R170, R36, R37 ;  /* 0x00000024aa247223 */ /* 0x008fe40000010025 */
[----:B------:R-:W2:Y:S03]  /*2a20*/  SHFL.DOWN PT, R171, R184, 0x2, 0x1f ;  /* 0x08401f00b8ab7f89 */ /* 0x000ea600000e0000 */
[----:B------:R-:W-:Y:S01]  /*2a30*/  FSEL R37, R37, R36, !P0 ;  /* 0x0000002425257208 */ /* 0x000fe20004000000 */
[----:B------:R-:W3:Y:S04]  /*2a40*/  SHFL.UP PT, R33, R170, 0x1, RZ ;  /* 0x04200000aa217989 */ /* 0x000ee800000e00ff */
[----:B------:R-:W5:Y:S01]  /*2a50*/  SHFL.UP PT, R32, R37, 0x2, RZ ;  /* 0x0440000025207989 */ /* 0x000f6200000e00ff */
[C---:B-1----:R-:W-:Y:S01]  /*2a60*/  @!P2 FFMA.FTZ R185, R184.reuse, R168, R185 ;  /* 0x000000a8b8b9a223 */ /* 0x042fe200000100b9 */
[----:B--2---:R-:W-:-:S04]  /*2a70*/  @!P2 FMUL.FTZ R36, R184, R171 ;  /* 0x000000abb824a220 */ /* 0x004fc80000410000 */
[----:B------:R-:W1:Y:S01]  /*2a80*/  SHFL.DOWN PT, R168, R185, 0x4, 0x1f ;  /* 0x08801f00b9a87f89 */ /* 0x000e6200000e0000 */
[----:B---3--:R-:W-:Y:S01]  /*2a90*/  @P0 FMUL.FTZ R170, R170, R33 ;  /* 0x00000021aaaa0220 */ /* 0x008fe20000410000 */
[----:B------:R-:W-:Y:S02]  /*2aa0*/  @!P2 MOV R184, R36 ;  /* 0x0000002400b8a202 */ /* 0x000fe40000000f00 */
[----:B------:R-:W-:Y:S01]  /*2ab0*/  ISETP.GT.U32.AND P2, PT, R172, 0x1b, PT ;  /* 0x0000001bac00780c */ /* 0x000fe20003f44070 */
[----:B-----5:R-:W-:Y:S01]  /*2ac0*/  FFMA.FTZ R32, R170, R32, R37 ;  /* 0x00000020aa207223 */ /* 0x020fe20000010025 */
[----:B------:R-:W2:Y:S01]  /*2ad0*/  SHFL.UP PT, R33, R170, 0x2, RZ ;  /* 0x04400000aa217989 */ /* 0x000ea200000e00ff */
[----:B------:R-:W-:-:S03]  /*2ae0*/  ISETP.GE.AND P0, PT, R84, 0x2, PT ;  /* 0x000000025400780c */ /* 0x000fc60003f06270 */
[----:B------:R-:W3:Y:S01]  /*2af0*/  SHFL.DOWN PT, R173, R184, 0x4, 0x1f ;  /* 0x08801f00b8ad7f89 */ /* 0x000ee200000e0000 */
[----:B------:R-:W-:Y:S01]  /*2b00*/  FSEL R171, R37, R32, !P0 ;  /* 0x0000002025ab7208 */ /* 0x000fe20004000000 */
[----:B------:R-:W-:-:S04]  /*2b10*/  IMAD.MOV.U32 R37, RZ, RZ, RZ ;  /* 0x000000ffff257224 */ /* 0x000fc800078e00ff */
[----:B------:R-:W5:Y:S01]  /*2b20*/  SHFL.UP PT, R32, R171, 0x4, RZ ;  /* 0x04800000ab207989 */ /* 0x000f6200000e00ff */
[----:B-1----:R-:W-:-:S05]  /*2b30*/  @!P2 FFMA.FTZ R185, R184, R168, R185 ;  /* 0x000000a8b8b9a223 */ /* 0x002fca00000100b9 */
[----:B------:R-:W1:Y:S01]  /*2b40*/  SHFL.DOWN PT, R181, R185, 0x8, 0x1f ;  /* 0x09001f00b9b57f89 */ /* 0x000e6200000e0000 */
[----:B--2---:R-:W-:Y:S01]  /*2b50*/  @P0 FMUL.FTZ R170, R170, R33 ;  /* 0x00000021aaaa0220 */ /* 0x004fe20000410000 */
[----:B------:R-:W-:Y:S01]  /*2b60*/  ISETP.GE.AND P0, PT, R56, UR7, PT ;  /* 0x0000000738007c0c */ /* 0x000fe2000bf06270 */
[----:B---3--:R-:W-:-:S03]  /*2b70*/  @!P2 FMUL.FTZ R36, R184, R173 ;  /* 0x000000adb824a220 */ /* 0x008fc60000410000 */
[----:B------:R-:W2:Y:S01]  /*2b80*/  SHFL.UP PT, R33, R170, 0x4, RZ ;  /* 0x04800000aa217989 */ /* 0x000ea200000e00ff */
[----:B------:R-:W-:Y:S01]  /*2b90*/  ISETP.NE.OR P0, PT, R26, RZ, P0 ;  /* 0x000000ff1a00720c */ /* 0x000fe20000705670 */
[----:B------:R-:W-:Y:S01]  /*2ba0*/  @!P2 IMAD.MOV.U32 R184, RZ, RZ, R36 ;  /* 0x000000ffffb8a224 */ /* 0x000fe200078e0024 */
[----:B------:R-:W-:Y:S01]  /*2bb0*/  ISETP.GE.AND P2, PT, R84, 0x4, PT ;  /* 0x000000045400780c */ /* 0x000fe20003f46270 */
[----:B-----5:R-:W-:Y:S01]  /*2bc0*/  FFMA.FTZ R32, R170, R32, R171 ;  /* 0x00000020aa207223 */ /* 0x020fe200000100ab */
[----:B------:R-:W-:Y:S02]  /*2bd0*/  HFMA2 R36, -RZ, RZ, 1.875, 0 ;  /* 0x3f800000ff247431 */ /* 0x000fe400000001ff */
[----:B------:R-:W3:Y:S02]  /*2be0*/  SHFL.DOWN PT, R173, R184, 0x8, 0x1f ;  /* 0x09001f00b8ad7f89 */ /* 0x000ee400000e0000 */
[----:B------:R-:W-:-:S05]  /*2bf0*/  FSEL R171, R171, R32, !P2 ;  /* 0x00000020abab7208 */ /* 0x000fca0005000000 */
[----:B------:R-:W5:Y:S01]  /*2c00*/  SHFL.UP PT, R32, R171, 0x8, RZ ;  /* 0x05000000ab207989 */ /* 0x000f6200000e00ff */
[----:B-1----:R-:W-:-:S03]  /*2c10*/  @!P3 FFMA.FTZ R185, R184, R181, R185 ;  /* 0x000000b5b8b9b223 */ /* 0x002fc600000100b9 */
[----:B------:R-:W-:Y:S01]  /*2c20*/  @!P0 LDS.64 R36, [UR6+0x1718] ;  /* 0x00171806ff248984 */ /* 0x000fe20008000a00 */
[----:B------:R-:W-:-:S03]  /*2c30*/  ISETP.GE.AND P0, PT, R84, 0x8, PT ;  /* 0x000000085400780c */ /* 0x000fc60003f06270 */
[----:B------:R-:W1:Y:S01]  /*2c40*/  SHFL.DOWN PT, R182, R185, 0x10, 0x1f ;  /* 0x0a001f00b9b67f89 */ /* 0x000e6200000e0000 */
[----:B--2---:R-:W-:Y:S01]  /*2c50*/  @P2 FMUL.FTZ R170, R170, R33 ;  /* 0x00000021aaaa2220 */ /* 0x004fe20000410000 */
[----:B------:R-:W-:-:S04]  /*2c60*/  ISETP.GT.U32.AND P2, PT, R172, 0xf, PT ;  /* 0x0000000fac00780c */ /* 0x000fc80003f44070 */
[----:B------:R-:W2:Y:S01]  /*2c70*/  SHFL.UP PT, R33, R170, 0x8, RZ ;  /* 0x05000000aa217989 */ /* 0x000ea200000e00ff */
[----:B---3--:R-:W-:-:S05]  /*2c80*/  @!P3 FMUL.FTZ R168, R184, R173 ;  /* 0x000000adb8a8b220 */ /* 0x008fca0000410000 */
[----:B------:R-:W-:Y:S01]  /*2c90*/  @!P3 MOV R184, R168 ;  /* 0x000000a800b8b202 */ /* 0x000fe20000000f00 */
[----:B-----5:R-:W-:-:S04]  /*2ca0*/  FFMA.FTZ R32, R170, R32, R171 ;  /* 0x00000020aa207223 */ /* 0x020fc800000100ab */
[----:B------:R-:W3:Y:S01]  /*2cb0*/  SHFL.DOWN PT, R181, R184, 0x10, 0x1f ;  /* 0x0a001f00b8b57f89 */ /* 0x000ee200000e0000 */
[----:B------:R-:W-:Y:S01]  /*2cc0*/  FSEL R173, R171, R32, !P0 ;  /* 0x00000020abad7208 */ /* 0x000fe20004000000 */
[----:B-1----:R-:W-:-:S04]  /*2cd0*/  @!P2 FFMA.FTZ R185, R184, R182, R185 ;  /* 0x000000b6b8b9a223 */ /* 0x002fc800000100b9 */
[----:B------:R-:W1:Y:S01]  /*2ce0*/  SHFL.UP PT, R32, R173, 0x10, RZ ;  /* 0x06000000ad207989 */ /* 0x000e6200000e00ff */
[----:B--2---:R-:W-:-:S03]  /*2cf0*/  @P0 FMUL.FTZ R170, R170, R33 ;  /* 0x00000021aaaa0220 */ /* 0x004fc60000410000 */
[----:B------:R-:W-:Y:S01]  /*2d00*/  SHFL.DOWN PT, R171, R185, 0x1, 0x1f ;  /* 0x08201f00b9ab7f89 */ /* 0x000fe200000e0000 */
[----:B------:R-:W-:-:S03]  /*2d10*/  ISETP.GE.AND P0, PT, R84, 0x10, PT ;  /* 0x000000105400780c */ /* 0x000fc60003f06270 */
[----:B------:R-:W2:Y:S04]  /*2d20*/  SHFL.UP PT, R33, R170, 0x10, RZ ;  /* 0x06000000aa217989 */ /* 0x000ea800000e00ff */
[----:B------:R-:W-:Y:S01]  /*2d30*/  SHFL.IDX PT, R187, R37, RZ, 0x1f ;  /* 0x00001fff25bb7589 */ /* 0x000fe200000e0000 */
[----:B---3--:R-:W-:-:S03]  /*2d40*/  @!P2 FMUL.FTZ R168, R184, R181 ;  /* 0x000000b5b8a8a220 */ /* 0x008fc60000410000 */
[----:B------:R-:W-:Y:S01]  /*2d50*/  SHFL.IDX PT, R185, R185, RZ, 0x1f ;  /* 0x00001fffb9b97589 */ /* 0x000fe200000e0000 */
[----:B------:R-:W-:Y:S01]  /*2d60*/  @!P2 IMAD.MOV.U32 R184, RZ, RZ, R168 ;  /* 0x000000ffffb8a224 */ /* 0x000fe200078e00a8 */
[----:B------:R-:W-:Y:S01]  /*2d70*/  ISETP.NE.AND P2, PT, R26, 0x1f, PT ;  /* 0x0000001f1a00780c */ /* 0x000fe20003f45270 */
[----:B-1----:R-:W-:-:S03]  /*2d80*/  FFMA.FTZ R32, R170, R32, R173 ;  /* 0x00000020aa207223 */ /* 0x002fc600000100ad */
[----:B------:R-:W1:Y:S02]  /*2d90*/  SHFL.DOWN PT, R168, R184, 0x1, 0x1f ;  /* 0x08201f00b8a87f89 */ /* 0x000e6400000e0000 */
[----:B------:R-:W-:Y:S02]  /*2da0*/  FSEL R173, R173, R32, !P0 ;  /* 0x00000020adad7208 */ /* 0x000fe40004000000 */
[----:B------:R-:W3:Y:S01]  /*2db0*/  SHFL.IDX PT, R184, R184, RZ, 0x1f ;  /* 0x00001fffb8b87589 */ /* 0x000ee200000e0000 */
[----:B--2---:R-:W-:-:S03]  /*2dc0*/  @P0 FMUL.FTZ R170, R170, R33 ;  /* 0x00000021aaaa0220 */ /* 0x004fc60000410000 */
[----:B------:R-:W-:Y:S04]  /*2dd0*/  SHFL.UP PT, R182, R173, 0x1, RZ ;  /* 0x04200000adb67989 */ /* 0x000fe800000e00ff */
[----:B------:R2:W-:Y:S01]  /*2de0*/  SHFL.UP PT, R181, R170, 0x1, RZ ;  /* 0x04200000aab57989 */ /* 0x0005e200000e00ff */
[----:B-1----:R-:W-:-:S04]  /*2df0*/  @P2 FFMA.FTZ R187, R168, R187, R171 ;  /* 0x000000bba8bb2223 */ /* 0x002fc800000100ab */
[----:B------:R-:W-:Y:S01]  /*2e00*/  FFMA.FTZ R169, R187, R169, R180 ;  /* 0x000000a9bba97223 */ /* 0x000fe200000100b4 */
[C---:B---3--:R-:W-:Y:S01]  /*2e10*/  FFMA.FTZ R37, R184.reuse, R37, R185 ;  /* 0x00000025b8257223 */ /* 0x048fe200000100b9 */
[----:B------:R-:W-:Y:S02]  /*2e20*/  FMUL.FTZ R36, R184, R36 ;  /* 0x00000024b8247220 */ /* 0x000fe40000410000 */
[----:B------:R-:W-:-:S04]  /*2e30*/  FFMA.FTZ R168, R148, R169, R35 ;  /* 0x000000a994a87223 */ /* 0x000fc80000010023 */
[----:B------:R-:W-:Y:S01]  /*2e40*/  FFMA.FTZ R171, R147, R168, R34 ;  /* 0x000000a893ab7223 */ /* 0x000fe20000010022 */
[----:B------:R-:W-:-:S04]  /*2e50*/  IMAD.WIDE.U32 R34, R4, UR4, R16 ;  /* 0x0000000404227c25 */ /* 0x000fc8000f8e0010 */
[----:B------:R-:W-:Y:S01]  /*2e60*/  FFMA.FTZ R175, R146, R171, R175 ;  /* 0x000000ab92af7223 */ /* 0x000fe200000100af */
[----:B------:R-:W-:Y:S01]  /*2e70*/  IMAD R33, R5, UR4, R35 ;  /* 0x0000000405217c24 */ /* 0x000fe2000f8e0223 */
[C---:B------:R-:W-:Y:S02]  /*2e80*/  LEA R32, P0, R34.reuse, UR8, 0x2 ;  /* 0x0000000822207c11 */ /* 0x040fe4000f8010ff */
[----:B--2---:R-:W-:Y:S02]  /*2e90*/  FFMA.FTZ R170, R145, R175, R38 ;  /* 0x000000af91aa7223 */ /* 0x004fe40000010026 */
[----:B------:R-:W-:Y:S02]  /*2ea0*/  LEA.HI.X R33, R34, UR9, R33, 0x2, P0 ;  /* 0x0000000922217c11 */ /* 0x000fe400080f1421 */
[----:B------:R-:W-:Y:S01]  /*2eb0*/  FFMA.FTZ R173, R127, R170, R166 ;  /* 0x000000aa7fad7223 */ /* 0x000fe200000100a6 */
[----:B------:R-:W-:-:S03]  /*2ec0*/  ISETP.NE.AND P0, PT, R26, RZ, PT ;  /* 0x000000ff1a00720c */ /* 0x000fc60003f05270 */
[----:B------:R-:W-:-:S04]  /*2ed0*/  FFMA.FTZ R167, R126, R173, R167 ;  /* 0x000000ad7ea77223 */ /* 0x000fc800000100a7 */
[----:B------:R-:W-:-:S06]  /*2ee0*/  FFMA.FTZ R165, R0, R167, R165 ;  /* 0x000000a700a57223 */ /* 0x000fcc00000100a5 */
[----:B------:R-:W-:Y:S04]  /*2ef0*/  @!P0 STS.64 [UR6+0x1718], R36 ;  /* 0x00171824ff008988 */ /* 0x000fe80008000a06 */
[----:B----4-:R1:W2:Y:S02]  /*2f00*/  SHFL.IDX PT, R183, R39, RZ, 0x1f ;  /* 0x00001fff27b77589 */ /* 0x0102a400000e0000 */
[----:B-1----:R-:W-:-:S04]  /*2f10*/  IMAD.WIDE.U32 R38, R2, UR4, R14 ;  /* 0x0000000402267c25 */ /* 0x002fc8000f8e000e */
[----:B------:R-:W-:Y:S02]  /*2f20*/  IMAD R35, R3, UR4, R39 ;  /* 0x0000000403237c24 */ /* 0x000fe4000f8e0227 */
[----:B------:R-:W-:Y:S01]  /*2f30*/  FMUL.FTZ R39, R128, R167 ;  /* 0x000000a780277220 */ /* 0x000fe20000410000 */
[----:B--2---:R-:W-:Y:S01]  /*2f40*/  @P1 FFMA.FTZ R183, R181, R183, R182 ;  /* 0x000000b7b5b71223 */ /* 0x004fe200000100b6 */
[----:B------:R-:W-:-:S03]  /*2f50*/  LEA R34, P1, R38, UR10, 0x2 ;  /* 0x0000000a26227c11 */ /* 0x000fc6000f8210ff */
[----:B------:R-:W-:Y:S01]  /*2f60*/  FFMA.FTZ R166, R125, R183, R164 ;  /* 0x000000b77da67223 */ /* 0x000fe200000100a4 */
[----:B------:R-:W-:Y:S01]  /*2f70*/  LEA.HI.X R35, R38, UR11, R35, 0x2, P1 ;  /* 0x0000000b26237c11 */ /* 0x000fe200088f1423 */
[----:B------:R-:W-:Y:S01]  /*2f80*/  FMUL.FTZ R38, R129, R165 ;  /* 0x000000a581267220 */ /* 0x000fe20000410000 */
[----:B------:R-:W-:Y:S01]  /*2f90*/  FMUL.FTZ R125, R131, R170 ;  /* 0x000000aa837d7220 */ /* 0x000fe20000410000 */
[----:B------:R-:W-:Y:S01]  /*2fa0*/  FFMA.FTZ R180, R0, R166, R163 ;  /* 0x000000a600b47223 */ /* 0x000fe200000100a3 */
[----:B------:R-:W-:-:S03]  /*2fb0*/  FADD.FTZ R0, -R164, R166 ;  /* 0x000000a6a4007221 */ /* 0x000fc60000010100 */
[----:B------:R-:W-:Y:S01]  /*2fc0*/  FADD.FTZ R163, -R163, R180 ;  /* 0x000000b4a3a37221 */ /* 0x000fe20000010100 */
[----:B------:R-:W-:Y:S01]  /*2fd0*/  FFMA.FTZ R164, R0, R38, RZ ;  /* 0x0000002600a47223 */ /* 0x000fe200000100ff */
[----:B------:R-:W-:Y:S01]  /*2fe0*/  FFMA.FTZ R182, R126, R180, R157 ;  /* 0x000000b47eb67223 */ /* 0x000fe2000001009d */
[-C--:B------:R-:W-:Y:S01]  /*2ff0*/  FMUL.FTZ R126, R100, R39.reuse ;  /* 0x00000027647e7220 */ /* 0x080fe20000410000 */
[----:B------:R-:W-:Y:S01]  /*3000*/  FMUL.FTZ R38, R99, R38 ;  /* 0x0000002663267220 */ /* 0x000fe20000410000 */
[----:B------:R-:W-:Y:S01]  /*3010*/  FFMA.FTZ R164, R163, R39, R164 ;  /* 0x00000027a3a47223 */ /* 0x000fe200000100a4 */
[----:B------:R-:W-:Y:S01]  /*3020*/  FADD.FTZ R157, -R157, R182 ;  /* 0x000000b69d9d7221 */ /* 0x000fe20000010100 */
[----:B------:R-:W-:Y:S01]  /*3030*/  FMUL.FTZ R39, R130, R173 ;  /* 0x000000ad82277220 */ /* 0x000fe20000410000 */
[----:B------:R-:W-:Y:S01]  /*3040*/  FFMA.FTZ R181, R127, R182, R162 ;  /* 0x000000b67fb57223 */ /* 0x000fe200000100a2 */
[----:B------:R-:W-:Y:S01]  /*3050*/  FMUL.FTZ R127, R133, R175 ;  /* 0x000000af857f7220 */ /* 0x000fe20000410000 */
[----:B------:R1:W-:Y:S01]  /*3060*/  STS [R59], R38 ;  /* 0x000000263b007388 */ /* 0x0003e20000000800 */
[----:B------:R-:W-:Y:S01]  /*3070*/  FFMA.FTZ R164, R157, R39, R164 ;  /* 0x000000279da47223 */ /* 0x000fe200000100a4 */
[----:B------:R-:W-:Y:S01]  /*3080*/  FFMA.FTZ R184, R145, R181, R160 ;  /* 0x000000b591b87223 */ /* 0x000fe200000100a0 */
[----:B------:R-:W-:Y:S01]  /*3090*/  FADD.FTZ R37, -R162, R181 ;  /* 0x000000b5a2257221 */ /* 0x000fe20000010100 */
[----:B------:R-:W-:Y:S01]  /*30a0*/  FMUL.FTZ R36, R102, R39 ;  /* 0x0000002766247220 */ /* 0x000fe20000410000 */
[----:B------:R2:W-:Y:S01]  /*30b0*/  STS [R61+0x4], R126 ;  /* 0x0000047e3d007388 */ /* 0x0005e20000000800 */
        /* <DEDUP_REMOVED lines=8> */
[----:B-1----:R-:W-:Y:S01]  /*3140*/  FMUL.FTZ R38, R104, R125 ;  /* 0x0000007d68267220 */ /* 0x002fe20000410000 */
[----:B--2---:R-:W-:Y:S01]  /*3150*/  FMUL.FTZ R126, R132, R171 ;  /* 0x000000ab847e7220 */ /* 0x004fe20000410000 */
[----:B------:R-:W-:Y:S01]  /*3160*/  FADD.FTZ R125, -R158, R188 ;  /* 0x000000bc9e7d7221 */ /* 0x000fe20000010100 */
[----:B------:R-:W-:Y:S01]  /*3170*/  FFMA.FTZ R190, R148, R188, R159 ;  /* 0x000000bc94be7223 */ /* 0x000fe2000001009f */
[----:B------:R-:W-:Y:S01]  /*3180*/  FMUL.FTZ R148, R108, R127 ;  /* 0x0000007f6c947220 */ /* 0x000fe20000410000 */
[-C--:B------:R-:W-:Y:S01]  /*3190*/  FMUL.FTZ R160, R107, R126.reuse ;  /* 0x0000007e6ba07220 */ /* 0x080fe20000410000 */
[----:B------:R-:W-:Y:S01]  /*31a0*/  FMUL.FTZ R158, R110, R145 ;  /* 0x000000916e9e7220 */ /* 0x000fe20000410000 */
[----:B------:R1:W-:Y:S01]  /*31b0*/  STS [R61+0x8], R36 ;  /* 0x000008243d007388 */ /* 0x0003e20000000800 */
[----:B------:R-:W-:Y:S01]  /*31c0*/  FADD.FTZ R161, -R161, R186 ;  /* 0x000000baa1a17221 */ /* 0x000fe20000010100 */
[----:B------:R-:W-:Y:S01]  /*31d0*/  FADD.FTZ R159, -R159, R190 ;  /* 0x000000be9f9f7221 */ /* 0x000fe20000010100 */
[----:B------:R-:W-:Y:S01]  /*31e0*/  FMUL.FTZ R146, R109, R181 ;  /* 0x000000b56d927220 */ /* 0x000fe20000410000 */
[----:B------:R2:W-:Y:S01]  /*31f0*/  STS [R61+0xc], R38 ;  /* 0x00000c263d007388 */ /* 0x0005e20000000800 */
[----:B------:R-:W-:Y:S01]  /*3200*/  FFMA.FTZ R164, R161, R126, R164 ;  /* 0x0000007ea1a47223 */ /* 0x000fe200000100a4 */
[----:B------:R-:W-:-:S02]  /*3210*/  FMUL.FTZ R126, R105, R182 ;  /* 0x000000b6697e7220 */ /* 0x000fc40000410000 */
[----:B------:R3:W-:Y:S01]  /*3220*/  STS [R61+0x10], R162 ;  /* 0x000010a23d007388 */ /* 0x0007e20000000800 */
[----:B------:R-:W-:Y:S01]  /*3230*/  FFMA.FTZ R164, R125, R127, R164 ;  /* 0x0000007f7da47223 */ /* 0x000fe200000100a4 */
[----:B-1----:R-:W-:Y:S02]  /*3240*/  FMUL.FTZ R36, R101, R166 ;  /* 0x000000a665247220 */ /* 0x002fe40000410000 */
[----:B------:R-:W-:Y:S01]  /*3250*/  STS [R61+0x14], R160 ;  /* 0x000014a03d007388 */ /* 0x000fe20000000800 */
[----:B------:R-:W-:Y:S01]  /*3260*/  FFMA.FTZ R164, R159, R145, R164 ;  /* 0x000000919fa47223 */ /* 0x000fe200000100a4 */
[----:B--2---:R-:W-:Y:S02]  /*3270*/  FMUL.FTZ R38, R103, R180 ;  /* 0x000000b467267220 */ /* 0x004fe40000410000 */
[----:B------:R1:W-:Y:S01]  /*3280*/  STS [R61+0x18], R148 ;  /* 0x000018943d007388 */ /* 0x0003e20000000800 */
[----:B---3--:R-:W-:-:S03]  /*3290*/  IADD3 R162, PT, PT, -R178, UR12, RZ ;  /* 0x0000000cb2a27c10 */ /* 0x008fc6000fffe1ff */
[----:B------:R2:W-:Y:S01]  /*32a0*/  STS [R61+0x1c], R158 ;  /* 0x00001c9e3d007388 */ /* 0x0005e20000000800 */
[----:B------:R-:W-:Y:S01]  /*32b0*/  BAR.SYNC.DEFER_BLOCKING 0x0 ;  /* 0x0000000000007b1d */ /* 0x000fe20000010000 */
[C---:B------:R-:W-:Y:S01]  /*32c0*/  ISETP.GE.AND P1, PT, R162.reuse, 0x1, PT ;  /* 0x00000001a200780c */ /* 0x040fe20003f26270 */
[----:B-1----:R-:W-:Y:S01]  /*32d0*/  FMUL.FTZ R148, R111, R184 ;  /* 0x000000b86f947220 */ /* 0x002fe20000410000 */
[----:B------:R-:W-:Y:S01]  /*32e0*/  FMUL.FTZ R160, R113, R188 ;  /* 0x000000bc71a07220 */ /* 0x000fe20000410000 */
[----:B------:R-:W-:Y:S01]  /*32f0*/  ISETP.GE.AND P2, PT, R162, 0x21, PT ;  /* 0x00000021a200780c */ /* 0x000fe20003f46270 */
[----:B--2---:R-:W-:Y:S01]  /*3300*/  FMUL.FTZ R158, R112, R186 ;  /* 0x000000ba709e7220 */ /* 0x004fe20000410000 */
        /* <DEDUP_REMOVED lines=14> */
[----:B------:R0:W-:Y:S04]  /*33f0*/  STS [R61+0x42c], R146 ;  /* 0x00042c923d007388 */ /* 0x0001e80000000800 */
[----:B------:R0:W-:Y:S04]  /*3400*/  STS [R61+0x430], R148 ;  /* 0x000430943d007388 */ /* 0x0001e80000000800 */
[----:B------:R0:W-:Y:S04]  /*3410*/  STS [R61+0x434], R158 ;  /* 0x0004349e3d007388 */ /* 0x0001e80000000800 */
[----:B------:R0:W-:Y:S04]  /*3420*/  STS [R61+0x438], R160 ;  /* 0x000438a03d007388 */ /* 0x0001e80000000800 */
[----:B------:R0:W-:Y:S01]  /*3430*/  STS [R61+0x43c], R36 ;  /* 0x00043c243d007388 */ /* 0x0001e20000000800 */
[----:B------:R-:W-:Y:S06]  /*3440*/  BAR.SYNC.DEFER_BLOCKING 0x0 ;  /* 0x0000000000007b1d */ /* 0x000fec0000010000 */
[----:B-1234-:R-:W-:Y:S05]  /*3450*/  @!P1 BRA `(.L_x_8836) ;  /* 0x00000000000c9947 */ /* 0x01efea0003800000 */
[----:B------:R-:W1:Y:S04]  /*3460*/  LDS R191, [R69+0x420] ;  /* 0x0004200045bf7984 */ /* 0x000e680000000800 */
[----:B------:R2:W-:Y:S04]  /*3470*/  REDG.E.ADD.F32.FTZ.RN.STRONG.GPU desc[UR16][R32.64], R127 ;  /* 0x0000007f200079a6 */ /* 0x0005e8000c12f310 */
[----:B-1----:R2:W-:Y:S02]  /*3480*/  REDG.E.ADD.F32.FTZ.RN.STRONG.GPU desc[UR16][R34.64], R191 ;  /* 0x000000bf220079a6 */ /* 0x0025e4000c12f310 */
.L_x_8836:
[----:B------:R-:W-:Y:S05]  /*3490*/  BSYNC.RECONVERGENT B0 ;  /* 0x0000000000007941 */ /* 0x000fea0003800200 */
.L_x_8835:
[----:B--2---:R1:W2:Y:S01]  /*34a0*/  LDS R127, [R62+0x4a0] ;  /* 0x0004a0003e7f7984 */ /* 0x0042a20000000800 */
[----:B------:R-:W-:Y:S04]  /*34b0*/  BSSY.RECONVERGENT B0, `(.L_x_8837) ;  /* 0x0000004000007945 */ /* 0x000fe80003800200 */
[----:B------:R-:W-:Y:S05]  /*34c0*/  @!P2 BRA `(.L_x_8838) ;  /* 0x000000000008a947 */ /* 0x000fea0003800000 */
[----:B------:R3:W-:Y:S04]  /*34d0*/  REDG.E.ADD.F32.FTZ.RN.STRONG.GPU desc[UR16][R32.64+0x80], R145 ;  /* 0x00008091200079a6 */ /* 0x0007e8000c12f310 */
[----:B--2---:R3:W-:Y:S02]  /*34e0*/  REDG.E.ADD.F32.FTZ.RN.STRONG.GPU desc[UR16][R34.64+0x80], R127 ;  /* 0x0000807f220079a6 */ /* 0x0047e4000c12f310 */
.L_x_8838:
[----:B------:R-:W-:Y:S05]  /*34f0*/  BSYNC.RECONVERGENT B0 ;  /* 0x0000000000007941 */ /* 0x000fea0003800200 */
.L_x_8837:
[----:B--23--:R2:W3:Y:S01]  /*3500*/  LDS R127, [R63+0x520] ;  /* 0x000520003f7f7984 */ /* 0x00c4e20000000800 */
[----:B------:R-:W-:Y:S04]  /*3510*/  BSSY.RECONVERGENT B0, `(.L_x_8839) ;  /* 0x0000004000007945 */ /* 0x000fe80003800200 */
[----:B------:R-:W-:Y:S05]  /*3520*/  @!P3 BRA `(.L_x_8840) ;  /* 0x000000000008b947 */ /* 0x000fea0003800000 */
[----:B------:R4:W-:Y:S04]  /*3530*/  REDG.E.ADD.F32.FTZ.RN.STRONG.GPU desc[UR16][R32.64+0x100], R147 ;  /* 0x00010093200079a6 */ /* 0x0009e8000c12f310 */
[----:B---3--:R4:W-:Y:S02]  /*3540*/  REDG.E.ADD.F32.FTZ.RN.STRONG.GPU desc[UR16][R34.64+0x100], R127 ;  /* 0x0001007f220079a6 */ /* 0x0089e4000c12f310 */
.L_x_8840:
[----:B------:R-:W-:Y:S05]  /*3550*/  BSYNC.RECONVERGENT B0 ;  /* 0x0000000000007941 */ /* 0x000fea0003800200 */
.L_x_8839:
[----:B---34-:R3:W4:Y:S01]  /*3560*/  LDS R127, [R64+0x5a0] ;  /* 0x0005a000407f7984 */ /* 0x0187220000000800 */
[----:B------:R-:W-:Y:S01]  /*3570*/  BSSY.RECONVERGENT B0, `(.L_x_8841) ;  /* 0x0000008000007945 */ /* 0x000fe20003800200 */
[C---:B------:R-:W-:Y:S02]  /*3580*/  ISETP.GE.AND P1, PT, R162.reuse, 0x81, PT ;  /* 0x00000081a200780c */ /* 0x040fe40003f26270 */
[C---:B------:R-:W-:Y:S02]  /*3590*/  ISETP.GE.AND P2, PT, R162.reuse, 0xa1, PT ;  /* 0x000000a1a200780c */ /* 0x040fe40003f46270 */
[C---:B------:R-:W-:Y:S02]  /*35a0*/  ISETP.GE.AND P3, PT, R162.reuse, 0xc1, PT ;  /* 0x000000c1a200780c */ /* 0x040fe40003f66270 */
[----:B------:R-:W-:Y:S01]  /*35b0*/  ISETP.GE.AND P4, PT, R162, 0xe1, PT ;  /* 0x000000e1a200780c */ /* 0x000fe20003f86270 */
[----:B------:R-:W-:-:S12]  /*35c0*/  @!P5 BRA `(.L_x_8842) ;  /* 0x000000000008d947 */ /* 0x000fd80003800000 */
[----:B------:R0:W-:Y:S04]  /*35d0*/  REDG.E.ADD.F32.FTZ.RN.STRONG.GPU desc[UR16][R32.64+0x180], R181 ;  /* 0x000180b5200079a6 */ /* 0x0001e8000c12f310 */
[----:B----4-:R4:W-:Y:S02]  /*35e0*/  REDG.E.ADD.F32.FTZ.RN.STRONG.GPU desc[UR16][R34.64+0x180], R127 ;  /* 0x0001807f220079a6 */ /* 0x0109e4000c12f310 */
.L_x_8842:
[----:B------:R-:W-:Y:S05]  /*35f0*/  BSYNC.RECONVERGENT B0 ;  /* 0x0000000000007941 */ /* 0x000fea0003800200 */
.L_x_8841:
[----:B----4-:R4:W0:Y:S01]  /*3600*/  LDS R127, [R65+0x620] ;  /* 0x00062000417f7984 */ /* 0x0108220000000800 */
[----:B------:R-:W-:Y:S04]  /*3610*/  BSSY.RECONVERGENT B0, `(.L_x_8843) ;  /* 0x0000004000007945 */ /* 0x000fe80003800200 */
[----:B------:R-:W-:Y:S05]  /*3620*/  @!P1 BRA `(.L_x_8844) ;  /* 0x0000000000089947 */ /* 0x000fea0003800000 */
[----:B0-----:R0:W-:Y:S04]  /*3630*/  REDG.E.ADD.F32.FTZ.RN.STRONG.GPU desc[UR16][R32.64+0x200], R183 ;  /* 0x000200b7200079a6 */ /* 0x0011e8000c12f310 */
[----:B------:R0:W-:Y:S02]  /*3640*/  REDG.E.ADD.F32.FTZ.RN.STRONG.GPU desc[UR16][R34.64+0x200], R127 ;  /* 0x0002007f220079a6 */ /* 0x0001e4000c12f310 */
.L_x_8844:
[----:B------:R-:W-:Y:S05]  /*3650*/  BSYNC.RECONVERGENT B0 ;  /* 0x0000000000007941 */ /* 0x000fea0003800200 */
.L_x_8843:
[----:B0-----:R0:W0:Y:S01]  /*3660*/  LDS R127, [R66+0x6a0] ;  /* 0x0006a000427f7984 */ /* 0x0010220000000800 */
[----:B------:R-:W-:Y:S04]  /*3670*/  BSSY.RECONVERGENT B0, `(.L_x_8845) ;  /* 0x0000004000007945 */ /* 0x000fe80003800200 */
[----:B------:R-:W-:Y:S05]  /*3680*/  @!P2 BRA `(.L_x_8846) ;  /* 0x000000000008a947 */ /* 0x000fea0003800000 */
[----:B------:R1:W-:Y:S04]  /*3690*/  REDG.E.ADD.F32.FTZ.RN.STRONG.GPU desc[UR16][R32.64+0x280], R185 ;  /* 0x000280b9200079a6 */ /* 0x0003e8000c12f310 */
[----:B0-----:R1:W-:Y:S02]  /*36a0*/  REDG.E.ADD.F32.FTZ.RN.STRONG.GPU desc[UR16][R34.64+0x280], R127 ;  /* 0x0002807f220079a6 */ /* 0x0013e4000c12f310 */
.L_x_8846:
[----:B------:R-:W-:Y:S05]  /*36b0*/  BSYNC.RECONVERGENT B0 ;  /* 0x0000000000007941 */ /* 0x000fea0003800200 */
.L_x_8845:
[----:B01----:R0:W1:Y:S01]  /*36c0*/  LDS R127, [R67+0x720] ;  /* 0x00072000437f7984 */ /* 0x0030620000000800 */
[----:B------:R-:W-:Y:S04]  /*36d0*/  BSSY.RECONVERGENT B0, `(.L_x_8847) ;  /* 0x0000004000007945 */ /* 0x000fe80003800200 */
[----:B------:R-:W-:Y:S05]  /*36e0*/  @!P3 BRA `(.L_x_8848) ;  /* 0x000000000008b947 */ /* 0x000fea0003800000 */
[----:B------:R0:W-:Y:S04]  /*36f0*/  REDG.E.ADD.F32.FTZ.RN.STRONG.GPU desc[UR16][R32.64+0x300], R187 ;  /* 0x000300bb200079a6 */ /* 0x0001e8000c12f310 */
[----:B-1----:R0:W-:Y:S02]  /*3700*/  REDG.E.ADD.F32.FTZ.RN.STRONG.GPU desc[UR16][R34.64+0x300], R127 ;  /* 0x0003007f220079a6 */ /* 0x0021e4000c12f310 */
.L_x_8848:
[----:B------:R-:W-:Y:S05]  /*3710*/  BSYNC.RECONVERGENT B0 ;  /* 0x0000000000007941 */ /* 0x000fea0003800200 */
.L_x_8847:
[----:B01----:R0:W1:Y:S01]  /*3720*/  LDS R127, [R68+0x7a0] ;  /* 0x0007a000447f7984 */ /* 0x0030620000000800 */
[----:B------:R-:W-:Y:S04]  /*3730*/  BSSY.RECONVERGENT B0, `(.L_x_8849) ;  /* 0x0000004000007945 */ /* 0x000fe80003800200 */
[----:B------:R-:W-:Y:S05]  /*3740*/  @!P4 BRA `(.L_x_8850) ;  /* 0x000000000008c947 */ /* 0x000fea0003800000 */
[----:B------:R0:W-:Y:S04]  /*3750*/  REDG.E.ADD.F32.FTZ.RN.STRONG.GPU desc[UR16][R32.64+0x380], R189 ;  /* 0x000380bd200079a6 */ /* 0x0001e8000c12f310 */
[----:B-1----:R0:W-:Y:S02]  /*3760*/  REDG.E.ADD.F32.FTZ.RN.STRONG.GPU desc[UR16][R34.64+0x380], R127 ;  /* 0x0003807f220079a6 */ /* 0x0021e4000c12f310 */
.L_x_8850:
[----:B------:R-:W-:Y:S05]  /*3770*/  BSYNC.RECONVERGENT B0 ;  /* 0x0000000000007941 */ /* 0x000fea0003800200 */
.L_x_8849:
[----:B0-----:R-:W0:Y:S01]  /*3780*/  SHFL.DOWN P1, R35, R164, 0x1, 0x1f ;  /* 0x08201f00a4237f89 */ /* 0x001e220000020000 */
[C---:B------:R-:W-:Y:S01]  /*3790*/  FMUL.FTZ R34, R124.reuse, R175 ;  /* 0x000000af7c227220 */ /* 0x040fe20000410000 */
[----:B------:R-:W-:Y:S01]  /*37a0*/  FMUL.FTZ R32, R124, R173 ;  /* 0x000000ad7c207220 */ /* 0x000fe20000410000 */
[----:B------:R-:W-:Y:S01]  /*37b0*/  FMUL.FTZ R33, R154, R175 ;  /* 0x000000af9a217220 */ /* 0x000fe20000410000 */
[----:B------:R-:W-:Y:S01]  /*37c0*/  ISETP.NE.AND P2, PT, R84, RZ, PT ;  /* 0x000000ff5400720c */ /* 0x000fe20003f45270 */
[----:B------:R-:W-:Y:S01]  /*37d0*/  FMUL.FTZ R39, R39, R34 ;  /* 0x0000002227277220 */ /* 0x000fe20000410000 */
[----:B------:R-:W-:Y:S01]  /*37e0*/  FMUL.FTZ R157, R157, R32 ;  /* 0x000000209d9d7220 */ /* 0x000fe20000410000 */
[----:B------:R-:W-:Y:S01]  /*37f0*/  FMUL.FTZ R32, R124, R171 ;  /* 0x000000ab7c207220 */ /* 0x000fe20000410000 */
[-C--:B------:R-:W-:Y:S01]  /*3800*/  FFMA.FTZ R116, R133, R33.reuse, R116 ;  /* 0x0000002185747223 */ /* 0x080fe20000010074 */
[----:B------:R-:W-:Y:S01]  /*3810*/  FFMA.FTZ R39, R106, R33, R39 ;  /* 0x000000216a277223 */ /* 0x000fe20000010027 */
[-C--:B------:R-:W-:Y:S01]  /*3820*/  FMUL.FTZ R33, R156, R168.reuse ;  /* 0x000000a89c217220 */ /* 0x080fe20000410000 */
[----:B------:R-:W-:Y:S01]  /*3830*/  FMUL.FTZ R168, R124, R168 ;  /* 0x000000a87ca87220 */ /* 0x000fe20000410000 */
[-C--:B------:R-:W-:Y:S01]  /*3840*/  FMUL.FTZ R150, R150, R165.reuse ;  /* 0x000000a596967220 */ /* 0x080fe20000410000 */
        /* <DEDUP_REMOVED lines=13> */
[----:B------:R-:W-:Y:S01]  /*3920*/  FMUL.FTZ R163, R163, R32 ;  /* 0x00000020a3a37220 */ /* 0x000fe20000410000 */
[----:B------:R-:W-:Y:S01]  /*3930*/  FMUL.FTZ R159, R159, R126 ;  /* 0x0000007e9f9f7220 */ /* 0x000fe20000410000 */
[-C--:B------:R-:W-:Y:S01]  /*3940*/  FFMA.FTZ R120, R135, R33.reuse, R120 ;  /* 0x0000002187787223 */ /* 0x080fe20000010078 */
[----:B------:R-:W0:Y:S01]  /*3950*/  SHFL.DOWN P1, R36, R35, 0x2, 0x1f ;  /* 0x08401f0023247f89 */ /* 0x000e220000020000 */
        /* <DEDUP_REMOVED lines=20> */
[----:B-1----:R-:W0:Y:S02]  /*3aa0*/  SHFL.DOWN P1, R127, R36, 0x4, 0x1f ;  /* 0x08801f00247f7f89 */ /* 0x002e240000020000 */
[----:B0-----:R-:W-:Y:S01]  /*3ab0*/  @P1 FADD R127, R36, R127 ;  /* 0x0000007f247f1221 */ /* 0x001fe20000000000 */
[----:B------:R-:W-:-:S04]  /*3ac0*/  FMUL.FTZ R36, R153, R171 ;  /* 0x000000ab99247220 */ /* 0x000fc80000410000 */
[----:B------:R-:W0:Y:S01]  /*3ad0*/  SHFL.DOWN P1, R146, R127, 0x8, 0x1f ;  /* 0x09001f007f927f89 */ /* 0x000e220000020000 */
[-C--:B------:R-:W-:Y:S01]  /*3ae0*/  FFMA.FTZ R38, R107, R36.reuse, R38 ;  /* 0x000000246b267223 */ /* 0x080fe20000010026 */
[----:B------:R-:W-:-:S03]  /*3af0*/  FFMA.FTZ R121, R132, R36, R121 ;  /* 0x0000002484797223 */ /* 0x000fc60000010079 */
        /* <DEDUP_REMOVED lines=12> */
.L_x_8852:
[----:B------:R-:W-:Y:S05]  /*3bc0*/  BSYNC.RECONVERGENT B0 ;  /* 0x0000000000007941 */ /* 0x000fea0003800200 */
.L_x_8851:
[----:B------:R-:W-:-:S04]  /*3bd0*/  UIADD3 UR4, UPT, UPT, UR4, 0x1, URZ ;  /* 0x0000000104047890 */ /* 0x000fc8000fffe0ff */
[----:B------:R-:W-:-:S09]  /*3be0*/  UISETP.GE.AND UP0, UPT, UR4, UR13, UPT ;  /* 0x0000000d0400728c */ /* 0x000fd2000bf06270 */
[----:B------:R-:W-:Y:S05]  /*3bf0*/  BRA.U !UP0, `(.L_x_8853) ;  /* 0xffffffdd08f87547 */ /* 0x000fea000b83ffff */
.L_x_8831:
[----:B------:R-:W-:Y:S01]  /*3c00*/  BAR.SYNC.DEFER_BLOCKING 0x0 ;  /* 0x0000000000007b1d */ /* 0x000fe20000010000 */
[----:B------:R-:W-:Y:S01]  /*3c10*/  ISETP.NE.AND P0, PT, R26, RZ, PT ;  /* 0x000000ff1a00720c */ /* 0x000fe20003f05270 */
[----:B------:R-:W-:Y:S01]  /*3c20*/  FADD.FTZ R44, R98, R44 ;  /* 0x0000002c622c7221 */ /* 0x000fe20000010000 */
[----:B------:R-:W-:Y:S02]  /*3c30*/  F2FP.BF16.F32.PACK_AB R114, R117, R114 ;  /* 0x000000727572723e */ /* 0x000fe400000010ff */
[----:B------:R-:W-:-:S03]  /*3c40*/  F2FP.BF16.F32.PACK_AB R118, R118, R119 ;  /* 0x000000777676723e */ /* 0x000fc600000010ff */
[----:B------:R-:W5:Y:S01]  /*3c50*/  LDC.64 R36, c[0x0][0x4f8] ;  /* 0x00013e00ff247b82 */ /* 0x000f620000000a00 */
[----:B------:R-:W-:Y:S01]  /*3c60*/  F2FP.BF16.F32.PACK_AB R116, R121, R116 ;  /* 0x000000747974723e */ /* 0x000fe200000010ff */
[----:B------:R-:W0:Y:S01]  /*3c70*/  LDCU.64 UR6, c[0x0][0x500] ;  /* 0x0000a000ff0677ac */ /* 0x000e220008000a00 */
[----:B------:R-:W-:Y:S02]  /*3c80*/  F2FP.BF16.F32.PACK_AB R120, R123, R120 ;  /* 0x000000787b78723e */ /* 0x000fe400000010ff */
[----:B------:R-:W-:Y:S01]  /*3c90*/  PRMT R0, R114, 0x7632, R0 ;  /* 0x0000763272007816 */ /* 0x000fe20000000000 */
[----:B------:R-:W1:Y:S01]  /*3ca0*/  LDCU.64 UR8, c[0x0][0x550] ;  /* 0x0000aa00ff0877ac */ /* 0x000e620008000a00 */
        /* <DEDUP_REMOVED lines=14> */
[----:B-----5:R-:W-:Y:S01]  /*3d90*/  IMAD.WIDE.U32 R2, R36, UR18, R18 ;  /* 0x0000001224027c25 */ /* 0x020fe2000f8e0012 */
[----:B--2---:R-:W-:Y:S02]  /*3da0*/  F2FP.BF16.F32.PACK_AB R4, R95, R96 ;  /* 0x000000605f04723e */ /* 0x004fe400000010ff */
[----:B------:R-:W-:Y:S01]  /*3db0*/  LDS.U16 R7, [R82+0x40] ;  /* 0x0000400052077984 */ /* 0x000fe20000000400 */
[----:B------:R-:W-:Y:S01]  /*3dc0*/  IMAD R3, R37, UR18, R3 ;  /* 0x0000001225037c24 */ /* 0x000fe2000f8e0203 */
[----:B------:R-:W-:Y:S02]  /*3dd0*/  PRMT R8, R4, 0x7632, R8 ;  /* 0x0000763204087816 */ /* 0x000fe40000000008 */
[----:B------:R-:W-:Y:S01]  /*3de0*/  LDS.U16 R9, [R83+0x80] ;  /* 0x0000800053097984 */ /* 0x000fe20000000400 */
[----:B0-----:R-:W-:-:S03]  /*3df0*/  IMAD.WIDE.U32 R2, R41, UR6, R2 ;  /* 0x0000000629027c25 */ /* 0x001fc6000f8e0002 */
[----:B------:R-:W-:Y:S01]  /*3e00*/  LDS.U16 R11, [R85+0xc0] ;  /* 0x0000c000550b7984 */ /* 0x000fe20000000400 */
[----:B------:R-:W-:Y:S01]  /*3e10*/  IMAD R0, R41, UR7, R3 ;  /* 0x0000000729007c24 */ /* 0x000fe2000f8e0203 */
[----:B------:R-:W-:Y:S01]  /*3e20*/  IADD3 R3, P1, PT, R60, R2, RZ ;  /* 0x000000023c037210 */ /* 0x000fe20007f3e0ff */
[----:B------:R-:W0:Y:S01]  /*3e30*/  LDCU.64 UR6, c[0x0][0x560] ;  /* 0x0000ac00ff0677ac */ /* 0x000e220008000a00 */
[----:B------:R-:W-:Y:S02]  /*3e40*/  LDS.U16 R13, [R86+0x100] ;  /* 0x00010000560d7984 */ /* 0x000fe40000000400 */
[----:B------:R-:W-:Y:S02]  /*3e50*/  IADD3.X R0, PT, PT, RZ, R0, RZ, P1, !PT ;  /* 0x00000000ff007210 */ /* 0x000fe40000ffe4ff */
[----:B------:R-:W-:Y:S01]  /*3e60*/  LDS.U16 R15, [R87+0x140] ;  /* 0x00014000570f7984 */ /* 0x000fe20000000400 */
[----:B-1----:R-:W-:-:S03]  /*3e70*/  LEA R2, P2, R3, UR8, 0x1 ;  /* 0x0000000803027c11 */ /* 0x002fc6000f8408ff */
[----:B------:R-:W-:Y:S01]  /*3e80*/  LDS.U16 R17, [R88+0x180] ;  /* 0x0001800058117984 */ /* 0x000fe20000000400 */
[----:B------:R-:W-:Y:S02]  /*3e90*/  LEA.HI.X R3, R3, UR9, R0, 0x1, P2 ;  /* 0x0000000903037c11 */ /* 0x000fe400090f0c00 */
[----:B------:R-:W-:Y:S01]  /*3ea0*/  F2FP.BF16.F32.PACK_AB R0, R97, R98 ;  /* 0x000000626100723e */ /* 0x000fe200000010ff */
[----:B------:R-:W-:Y:S01]  /*3eb0*/  LDS.U16 R33, [R89+0x1c0] ;  /* 0x0001c00059217984 */ /* 0x000fe20000000400 */
[----:B------:R-:W-:Y:S02]  /*3ec0*/  FADD.FTZ R97, R44, R97 ;  /* 0x000000612c617221 */ /* 0x000fe40000010000 */
[----:B------:R-:W-:Y:S01]  /*3ed0*/  PRMT R6, R0, 0x7632, R6 ;  /* 0x0000763200067816 */ /* 0x000fe20000000006 */
[----:B------:R-:W-:Y:S01]  /*3ee0*/  @!P0 STS [UR5+0x210], R81 ;  /* 0x00021051ff008988 */ /* 0x000fe20008000805 */
[----:B------:R-:W-:Y:S01]  /*3ef0*/  FADD.FTZ R96, R97, R96 ;  /* 0x0000006061607221 */ /* 0x000fe20000010000 */
[----:B------:R-:W-:Y:S03]  /*3f00*/  BAR.SYNC.DEFER_BLOCKING 0x0 ;  /* 0x0000000000007b1d */ /* 0x000fe60000010000 */
[----:B------:R-:W-:-:S03]  /*3f10*/  FADD.FTZ R95, R96, R95 ;  /* 0x0000005f605f7221 */ /* 0x000fc60000010000 */
        /* <DEDUP_REMOVED lines=20> */
[----:B------:R-:W-:Y:S01]  /*4060*/  @!P5 STG.E.U16 desc[UR16][R2.64+0x180], R17 ;  /* 0x000180110200d986 */ /* 0x000fe2000c101510 */
[----:B------:R-:W-:-:S03]  /*4070*/  FADD.FTZ R44, R93, R92 ;  /* 0x0000005c5d2c7221 */ /* 0x000fc60000010000 */
[----:B------:R1:W-:Y:S01]  /*4080*/  @!P1 STG.E.U16 desc[UR16][R2.64+0x1c0], R33 ;  /* 0x0001c02102009986 */ /* 0x0003e2000c101510 */
[----:B------:R-:W-:Y:S01]  /*4090*/  FADD.FTZ R44, R44, R91 ;  /* 0x0000005b2c2c7221 */ /* 0x000fe20000010000 */
[----:B------:R-:W-:Y:S01]  /*40a0*/  BAR.SYNC.DEFER_BLOCKING 0x0 ;  /* 0x0000000000007b1d */ /* 0x000fe20000010000 */
[----:B-1----:R-:W-:-:S04]  /*40b0*/  F2FP.BF16.F32.PACK_AB R3, R91, R92 ;  /* 0x0000005c5b03723e */ /* 0x002fc800000010ff */
[C---:B------:R-:W-:Y:S02]  /*40c0*/  PRMT R12, R3.reuse, 0x7610, R12 ;  /* 0x00007610030c7816 */ /* 0x040fe4000000000c */
[----:B------:R-:W-:Y:S02]  /*40d0*/  PRMT R13, R3, 0x7632, R13 ;  /* 0x00007632030d7816 */ /* 0x000fe4000000000d */
[----:B------:R-:W1:Y:S01]  /*40e0*/  LDC.64 R2, c[0x0][0x518] ;  /* 0x00014600ff027b82 */ /* 0x000e620000000a00 */
[----:B------:R-:W-:Y:S04]  /*40f0*/  STS.U16 [R90], R5 ;  /* 0x000000055a007388 */ /* 0x000fe80000000400 */
[----:B------:R-:W-:Y:S04]  /*4100*/  STS.U16 [R90+0x2], R6 ;  /* 0x000002065a007388 */ /* 0x000fe80000000400 */
[----:B------:R-:W-:Y:S04]  /*4110*/  STS.U16 [R90+0x4], R4 ;  /* 0x000004045a007388 */ /* 0x000fe80000000400 */
[----:B------:R-:W-:Y:S04]  /*4120*/  STS.U16 [R90+0x6], R8 ;  /* 0x000006085a007388 */ /* 0x000fe80000000400 */
[----:B------:R2:W-:Y:S01]  /*4130*/  STS.U16 [R90+0x8], R0 ;  /* 0x000008005a007388 */ /* 0x0005e20000000400 */
        /* <DEDUP_REMOVED lines=19> */
[----:B--2---:R-:W-:Y:S01]  /*4270*/  IMAD R0, R41, UR5, R3 ;  /* 0x0000000529007c24 */ /* 0x004fe2000f8e0203 */
        /* <DEDUP_REMOVED lines=27> */
[----:B------:R-:W-:Y:S01]  /*4430*/  IADD3.X R53, PT, PT, R53, -0x1, RZ, P1, !PT ;  /* 0xffffffff35357810 */ /* 0x000fe20000ffe4ff */
[----:B------:R0:W-:Y:S01]  /*4440*/  @!P5 STG.E.U16 desc[UR16][R2.64+0x180], R11 ;  /* 0x0001800b0200d986 */ /* 0x0001e2000c101510 */
[----:B------:R-:W-:-:S02]  /*4450*/  IADD3 R50, P5, PT, R50, -0x200, RZ ;  /* 0xfffffe0032327810 */ /* 0x000fc40007fbe0ff */
[----:B------:R-:W-:Y:S02]  /*4460*/  IADD3.X R49, PT, PT, R49, -0x1, RZ, P4, !PT ;  /* 0xffffffff31317810 */ /* 0x000fe400027fe4ff */
[----:B------:R-:W-:Y:S01]  /*4470*/  IADD3.X R51, PT, PT, R51, -0x1, RZ, P5, !PT ;  /* 0xffffffff33337810 */ /* 0x000fe20002ffe4ff */
[----:B------:R-:W-:Y:S08]  /*4480*/  @P0 BRA `(.L_x_8854) ;  /* 0xffffffc400f00947 */ /* 0x000ff0000383ffff */
.L_x_8830:
        /* <DEDUP_REMOVED lines=34> */
.L_x_8856:
[----:B------:R-:W-:Y:S05]  /*46b0*/  BSYNC.RECONVERGENT B0 ;  /* 0x0000000000007941 */ /* 0x000fea0003800200 */
.L_x_8855:
        /* <DEDUP_REMOVED lines=26> */
.L_x_8858:
[----:B------:R-:W-:Y:S05]  /*4860*/  BSYNC.RECONVERGENT B0 ;  /* 0x0000000000007941 */ /* 0x000fea0003800200 */
.L_x_8857:
[----:B------:R-:W-:Y:S05]  /*4870*/  @P2 EXIT ;  /* 0x000000000000294d */ /* 0x000fea0003800000 */
[----:B------:R-:W2:Y:S01]  /*4880*/  S2UR UR5, SR_CgaCtaId ;  /* 0x00000000000579c3 */ /* 0x000ea20000008800 */
[----:B01----:R-:W-:Y:S01]  /*4890*/  IMAD.MOV.U32 R7, RZ, RZ, R12 ;  /* 0x000000ffff077224 */ /* 0x003fe200078e000c */
[----:B------:R-:W-:Y:S01]  /*48a0*/  UMOV UR4, 0x400 ;  /* 0x0000040000047882 */ /* 0x000fe20000000000 */
[----:B------:R-:W0:Y:S01]  /*48b0*/  LDCU UR6, c[0x0][0x360] ;  /* 0x00006c00ff0677ac */ /* 0x000e220008000800 */
[----:B------:R-:W1:Y:S01]  /*48c0*/  LDCU.64 UR8, c[0x0][0x4b0] ;  /* 0x00009600ff0877ac */ /* 0x000e620008000a00 */
[----:B------:R-:W0:Y:S02]  /*48d0*/  LDCU.64 UR10, c[0x0][0x530] ;  /* 0x0000a600ff0a77ac */ /* 0x000e240008000a00 */
[----:B012---:R-:W-:-:S12]  /*48e0*/  ULEA UR4, UR5, UR4, 0x18 ;  /* 0x0000000405047291 */ /* 0x007fd8000f8ec0ff */
.L_x_8859:
[C---:B------:R-:W-:Y:S02]  /*48f0*/  LEA R0, R7.reuse, UR4, 0x2 ;  /* 0x0000000407007c11 */ /* 0x040fe4000f8e10ff */
[----:B------:R-:W-:Y:S02]  /*4900*/  SHF.R.S32.HI R2, RZ, 0x1f, R7 ;  /* 0x0000001fff027819 */ /* 0x000fe40000011407 */
[----:B-----5:R-:W-:Y:S01]  /*4910*/  MOV R42, R28 ;  /* 0x0000001c002a7202 */ /* 0x020fe20000000f00 */
[----:B0-----:R-:W0:Y:S02]  /*4920*/  LDS R9, [R0+0x1f18] ;  /* 0x001f180000097984 */ /* 0x001e240000000800 */
[----:B------:R-:W-:Y:S02]  /*4930*/  IMAD R4, R2, UR8, RZ ;  /* 0x0000000802047c24 */ /* 0x000fe4000f8e02ff */
[----:B------:R-:W-:-:S04]  /*4940*/  IMAD.WIDE.U32 R2, R7, UR8, R42 ;  /* 0x0000000807027c25 */ /* 0x000fc8000f8e002a */
[----:B------:R-:W-:Y:S01]  /*4950*/  IMAD R5, R7, UR9, R4 ;  /* 0x0000000907057c24 */ /* 0x000fe2000f8e0204 */
        /* <DEDUP_REMOVED lines=8> */
.L_x_8860:
        /* <DEDUP_REMOVED lines=10> */
.L_x_10516:


//--------------------- .text._Z25selective_scan_bwd_kernelI32Selective_Scan_bwd_kernel_traitsILi32ELi8ELb0ELb1ELb1ELb0ELb1EN3c108BFloat16EfEEv12SSMParamsBwd --------------------------
	.section	.text._Z25selective_scan_bwd_kernelI32Selective_Scan_bwd_kernel_traitsILi32ELi8ELb0ELb1ELb1ELb0ELb1EN3c108BFloat16EfEEv12SSMParamsBwd,"ax",@progbits
	.align	128
        .global         _Z25selective_scan_bwd_kernelI32Selective_Scan_bwd_kernel_traitsILi32ELi8ELb0ELb1ELb1ELb0ELb1EN3c108BFloat16EfEEv12SSMParamsBwd
        .type           _Z25selective_scan_bwd_kernelI32Selective_Scan_bwd_kernel_traitsILi32ELi8ELb0ELb1ELb1ELb0ELb1EN3c108BFloat16EfEEv12SSMParamsBwd,@function
        .size           _Z25selective_scan_bwd_kernelI32Selective_Scan_bwd_kernel_traitsILi32ELi8ELb0ELb1ELb1ELb0ELb1EN3c108BFloat16EfEEv12SSMParamsBwd,(.L_x_10517 - _Z25selective_scan_bwd_kernelI32Selective_Scan_bwd_kernel_traitsILi32ELi8ELb0ELb1ELb1ELb0ELb1EN3c108BFloat16EfEEv12SSMParamsBwd)
        .other          _Z25selective_scan_bwd_kernelI32Selective_Scan_bwd_kernel_traitsILi32ELi8ELb0ELb1ELb1ELb0ELb1EN3c108BFloat16EfEEv12SSMParamsBwd,@"STO_CUDA_ENTRY STV_DEFAULT"
_Z25selective_scan_bwd_kernelI32Selective_Scan_bwd_kernel_traitsILi32ELi8ELb0ELb1ELb1ELb0ELb1EN3c108BFloat16EfEEv12SSMParamsBwd:
.text._Z25selective_scan_bwd_kernelI32Selective_Scan_bwd_kernel_traitsILi32ELi8ELb0ELb1ELb1ELb0ELb1EN3c108BFloat16EfEEv12SSMParamsBwd:
[----:B------:R-:W-:Y:S08]  /*0000*/  LDC R1, c[0x0][0x37c] ;  /* 0x0000df00ff017b82 */ /* 0x000ff00000000800 */
[----:B------:R-:W0:Y:S01]  /*0010*/  LDC R8, c[0x0][0x398] ;  /* 0x0000e600ff087b82 */ /* 0x000e220000000800 */
[----:B------:R-:W1:Y:S01]  /*0020*/  S2R R41, SR_CTAID.Y ;  /* 0x0000000000297919 */ /* 0x000e620000002600 */
[----:B------:R-:W2:Y:S01]  /*0030*/  LDCU.64 UR16, c[0x0][0x358] ;  /* 0x00006b00ff1077ac */ /* 0x000ea20008000a00 */
[----:B------:R-:W-:-:S02]  /*0040*/  IMAD.MOV.U32 R42, RZ, RZ, RZ ;  /* 0x000000ffff2a7224 */ /* 0x000fc400078e00ff */
[----:B------:R-:W-:Y:S01]  /*0050*/  HFMA2 R40, -RZ, RZ, 0, 0 ;  /* 0x00000000ff287431 */ /* 0x000fe200000001ff */
        /* <DEDUP_REMOVED lines=33> */
[----:B------:R-:W4:Y:S03]  /*0270*/  LDC.64 R26, c[0x0][0x528] ;  /* 0x00014a00ff1a7b82 */ /* 0x000f260000000a00 */
[----:B------:R-:W-:Y:S01]  /*0280*/  IMAD.MOV R3, RZ, RZ, -R0 ;  /* 0x000000ffff037224 */ /* 0x000fe200078e0a00 */
[----:B---3--:R-:W-:-:S03]  /*0290*/  ISETP.NE.U32.AND P0, PT, R4, RZ, PT ;  /* 0x000000ff0400720c */ /* 0x008fc60003f05070 */
[----:B------:R-:W-:Y:S01]  /*02a0*/  IMAD R2, R9, R3, R2 ;  /* 0x0000000309027224 */ /* 0x000fe200078e0202 */
[----:B------:R-:W-:Y:S01]  /*02b0*/  ISETP.NE.AND.EX P0, PT, R5, RZ, PT, P0 ;  /* 0x000000ff0500720c */ /* 0x000fe20003f05300 */
[----:B------:R-:W3:Y:S03]  /*02c0*/  LDC.64 R28, c[0x0][0x448] ;  /* 0x00011200ff1c7b82 */ /* 0x000ee60000000a00 */
[----:B------:R-:W-:Y:S01]  /*02d0*/  ISETP.GT.U32.AND P2, PT, R9, R2, PT ;  /* 0x000000020900720c */ /* 0x000fe20003f44070 */
[----:B------:R-:W-:Y:S02]  /*02e0*/  UIMAD.WIDE.U32 UR6, UR18, UR12, URZ ;  /* 0x0000000c120672a5 */ /* 0x000fe4000f8e00ff */
[----:B------:R-:W-:Y:S01]  /*02f0*/  UIMAD.WIDE.U32 UR4, UR18, UR8, URZ ;  /* 0x00000008120472a5 */ /* 0x000fe2000f8e00ff */
[----:B------:R-:W-:Y:S01]  /*0300*/  LOP3.LUT R4, R41, R8, RZ, 0x3c, !PT ;  /* 0x0000000829047212 */ /* 0x000fe200078e3cff */
[----:B------:R-:W3:Y:S02]  /*0310*/  LDC.64 R30, c[0x0][0x450] ;  /* 0x00011400ff1e7b82 */ /* 0x000ee40000000a00 */
[----:B------:R-:W-:-:S06]  /*0320*/  UIMAD UR8, UR18, UR9, UR5 ;  /* 0x00000009120872a4 */ /* 0x000fcc000f8e0205 */
[----:B------:R-:W2:Y:S01]  /*0330*/  @P0 LDC R10, c[0x0][0x384] ;  /* 0x0000e100ff0a0b82 */ /* 0x000ea20000000800 */
[-C--:B------:R-:W-:Y:S01]  /*0340*/  @!P2 IADD3 R2, PT, PT, R2, -R9.reuse, RZ ;  /* 0x800000090202a210 */ /* 0x080fe20007ffe0ff */
[----:B------:R-:W-:Y:S01]  /*0350*/  IMAD.U32 R5, RZ, RZ, UR7 ;  /* 0x00000007ff057e24 */ /* 0x000fe2000f8e00ff */
[----:B------:R-:W-:Y:S02]  /*0360*/  ISETP.GE.AND P3, PT, R4, RZ, PT ;  /* 0x000000ff0400720c */ /* 0x000fe40003f66270 */
[----:B------:R-:W-:Y:S01]  /*0370*/  ISETP.GE.U32.AND P1, PT, R2, R9, PT ;  /* 0x000000090200720c */ /* 0x000fe20003f26070 */
[----:B------:R-:W-:Y:S01]  /*0380*/  IMAD.U32 R2, RZ, RZ, UR4 ;  /* 0x00000004ff027e24 */ /* 0x000fe2000f8e00ff */
[----:B------:R-:W-:Y:S01]  /*0390*/  UIMAD UR4, UR18, UR13, UR7 ;  /* 0x0000000d120472a4 */ /* 0x000fe2000f8e0207 */
[----:B------:R-:W-:Y:S01]  /*03a0*/  MOV R4, UR6 ;  /* 0x0000000600047c02 */ /* 0x000fe20008000f00 */
[----:B------:R-:W1:Y:S01]  /*03b0*/  @P0 LDC R23, c[0x0][0x38c] ;  /* 0x0000e300ff170b82 */ /* 0x000e620000000800 */
[----:B------:R-:W0:Y:S01]  /*03c0*/  LDCU.64 UR6, c[0x0][0x498] ;  /* 0x00009300ff0677ac */ /* 0x000e220008000a00 */
[----:B------:R-:W-:Y:S01]  /*03d0*/  MOV R3, UR5 ;  /* 0x0000000500037c02 */ /* 0x000fe20008000f00 */
[----:B------:R-:W-:-:S02]  /*03e0*/  IMAD.U32 R3, RZ, RZ, UR8 ;  /* 0x00000008ff037e24 */ /* 0x000fc4000f8e00ff */
[----:B------:R-:W-:Y:S01]  /*03f0*/  @!P2 VIADD R0, R0, 0x1 ;  /* 0x000000010000a836 */ /* 0x000fe20000000000 */
[----:B------:R-:W4:Y:S02]  /*0400*/  LDCU.64 UR8, c[0x0][0x3b0] ;  /* 0x00007600ff0877ac */ /* 0x000f240008000a00 */
[----:B------:R-:W4:Y:S01]  /*0410*/  @P0 LDC.64 R6, c[0x0][0x480] ;  /* 0x00012000ff060b82 */ /* 0x000f220000000a00 */
[C---:B------:R-:W-:Y:S01]  /*0420*/  IMAD.WIDE.U32 R2, R41.reuse, UR10, R2 ;  /* 0x0000000a29027c25 */ /* 0x040fe2000f8e0002 */
[----:B------:R-:W-:Y:S02]  /*0430*/  ISETP.NE.AND P2, PT, R8, RZ, PT ;  /* 0x000000ff0800720c */ /* 0x000fe40003f45270 */
[----:B------:R-:W-:Y:S01]  /*0440*/  @P1 IADD3 R0, PT, PT, R0, 0x1, RZ ;  /* 0x0000000100001810 */ /* 0x000fe20007ffe0ff */
[----:B------:R-:W-:Y:S01]  /*0450*/  IMAD R13, R41, UR11, R3 ;  /* 0x0000000b290d7c24 */ /* 0x000fe2000f8e0203 */
[----:B------:R-:W3:Y:S03]  /*0460*/  LDCU.64 UR10, c[0x0][0x3d0] ;  /* 0x00007a00ff0a77ac */ /* 0x000ee60008000a00 */
[----:B------:R-:W-:-:S02]  /*0470*/  IMAD.MOV.U32 R35, RZ, RZ, R0 ;  /* 0x000000ffff237224 */ /* 0x000fc400078e0000 */
[----:B--2---:R-:W-:Y:S01]  /*0480*/  @P0 IMAD R0, R10, UR18, R41 ;  /* 0x000000120a000c24 */ /* 0x004fe2000f8e0229 */
[----:B------:R-:W-:Y:S01]  /*0490*/  MOV R5, UR4 ;  /* 0x0000000400057c02 */ /* 0x000fe20008000f00 */
[----:B0-----:R-:W-:Y:S01]  /*04a0*/  UIMAD.WIDE.U32 UR4, UR18, UR6, URZ ;  /* 0x00000006120472a5 */ /* 0x001fe2000f8e00ff */
[----:B------:R-:W-:Y:S01]  /*04b0*/  @!P3 IADD3 R35, PT, PT, -R35, RZ, RZ ;  /* 0x000000ff2323b210 */ /* 0x000fe20007ffe1ff */
[----:B------:R-:W-:Y:S01]  /*04c0*/  @P0 IMAD R0, R0, R15, RZ ;  /* 0x0000000f00000224 */ /* 0x000fe200078e02ff */
[----:B------:R-:W-:Y:S01]  /*04d0*/  @!P2 LOP3.LUT R35, RZ, R8, RZ, 0x33, !PT ;  /* 0x00000008ff23a212 */ /* 0x000fe200078e33ff */
[----:B------:R-:W-:Y:S01]  /*04e0*/  UIMAD UR5, UR18, UR7, UR5 ;  /* 0x00000007120572a4 */ /* 0x000fe2000f8e0205 */
[C---:B------:R-:W-:Y:S01]  /*04f0*/  LEA R9, R15.reuse, 0xffffff00, 0x8 ;  /* 0xffffff000f097811 */ /* 0x040fe200078e40ff */
[----:B-1----:R-:W-:Y:S01]  /*0500*/  @P0 IMAD R3, R0, R23, RZ ;  /* 0x0000001700030224 */ /* 0x002fe200078e02ff */
[----:B------:R-:W-:Y:S02]  /*0510*/  ISETP.GE.AND P1, PT, R15, 0x1, PT ;  /* 0x000000010f00780c */ /* 0x000fe40003f26270 */
[----:B------:R-:W-:-:S02]  /*0520*/  CS2R R14, SRZ ;  /* 0x00000000000e7805 */ /* 0x000fc4000001ff00 */
[----:B------:R-:W-:Y:S01]  /*0530*/  SHF.R.S32.HI R33, RZ, 0x1f, R35 ;  /* 0x0000001fff217819 */ /* 0x000fe20000011423 */
[----:B------:R-:W0:Y:S01]  /*0540*/  LDC.64 R22, c[0x0][0x4a8] ;  /* 0x00012a00ff167b82 */ /* 0x000e220000000a00 */
[----:B------:R-:W-:Y:S01]  /*0550*/  IADD3 R56, P3, PT, R9, R2, RZ ;  /* 0x0000000209387210 */ /* 0x000fe20007f7e0ff */
[----:B----4-:R-:W-:Y:S01]  /*0560*/  @P0 IMAD.WIDE R14, R3, 0x8, R6 ;  /* 0x00000008030e0825 */ /* 0x010fe200078e0206 */
[----:B------:R-:W-:-:S03]  /*0570*/  UIMAD.WIDE.U32 UR6, UR18, UR8, URZ ;  /* 0x00000008120672a5 */ /* 0x000fc6000f8e00ff */
[----:B------:R-:W-:Y:S01]  /*0580*/  IMAD.WIDE.U32 R2, R41, R18, UR4 ;  /* 0x0000000429027e25 */ /* 0x000fe2000f8e0012 */
[----:B---3--:R-:W-:-:S03]  /*0590*/  UIMAD.WIDE.U32 UR4, UR18, UR10, URZ ;  /* 0x0000000a120472a5 */ /* 0x008fc6000f8e00ff */
[----:B------:R-:W-:Y:S01]  /*05a0*/  IMAD R0, R33, R16, RZ ;  /* 0x0000001021007224 */ /* 0x000fe200078e02ff */
[----:B------:R-:W-:Y:S01]  /*05b0*/  UIMAD UR7, UR18, UR9, UR7 ;  /* 0x00000009120772a4 */ /* 0x000fe2000f8e0207 */
[----:B------:R-:W-:Y:S01]  /*05c0*/  IMAD.WIDE.U32 R4, R41, UR14, R4 ;  /* 0x0000000e29047c25 */ /* 0x000fe2000f8e0004 */
[----:B------:R-:W-:-:S03]  /*05d0*/  UIMAD UR5, UR18, UR11, UR5 ;  /* 0x0000000b120572a4 */ /* 0x000fc6000f8e0205 */
[----:B------:R-:W-:Y:S02]  /*05e0*/  IMAD R17, R35, R17, R0 ;  /* 0x0000001123117224 */ /* 0x000fe400078e0200 */
[----:B------:R-:W-:Y:S01]  /*05f0*/  IMAD R0, R33, R20, RZ ;  /* 0x0000001421007224 */ /* 0x000fe200078e02ff */
[----:B------:R-:W-:Y:S01]  /*0600*/  IADD3 R48, P4, PT, R9, R4, RZ ;  /* 0x0000000409307210 */ /* 0x000fe20007f9e0ff */
[----:B------:R-:W-:Y:S01]  /*0610*/  IMAD R11, R41, UR15, R5 ;  /* 0x0000000f290b7c24 */ /* 0x000fe2000f8e0205 */
[----:B------:R-:W-:Y:S01]  /*0620*/  IADD3 R50, P5, PT, R9, R2, RZ ;  /* 0x0000000209327210 */ /* 0x000fe20007fbe0ff */
[----:B------:R-:W-:Y:S02]  /*0630*/  IMAD R7, R41, R19, R3 ;  /* 0x0000001329077224 */ /* 0x000fe400078e0203 */
[----:B------:R-:W-:-:S04]  /*0640*/  IMAD.WIDE.U32 R2, R35, R16, UR6 ;  /* 0x0000000623027e25 */ /* 0x000fc8000f8e0010 */
[----:B------:R-:W-:-:S04]  /*0650*/  IMAD.WIDE.U32 R4, R35, R20, UR4 ;  /* 0x0000000423047e25 */ /* 0x000fc8000f8e0014 */
[----:B------:R-:W-:Y:S01]  /*0660*/  IMAD R19, R35, R21, R0 ;  /* 0x0000001523137224 */ /* 0x000fe200078e0200 */
[----:B------:R-:W-:Y:S01]  /*0670*/  SHF.R.S32.HI R0, RZ, 0x1f, R9 ;  /* 0x0000001fff007819 */ /* 0x000fe20000011409 */
[----:B------:R-:W-:Y:S01]  /*0680*/  IMAD.IADD R17, R3, 0x1, R17 ;  /* 0x0000000103117824 */ /* 0x000fe200078e0211 */
[----:B------:R-:W-:Y:S02]  /*0690*/  IADD3 R57, P0, PT, R9, R2, RZ ;  /* 0x0000000209397210 */ /* 0x000fe40007f1e0ff */
[----:B------:R-:W-:Y:S02]  /*06a0*/  IADD3 R19, PT, PT, R5, R19, RZ ;  /* 0x0000001305137210 */ /* 0x000fe40007ffe0ff */
[----:B------:R-:W-:Y:S02]  /*06b0*/  IADD3 R9, P2, PT, R9, R4, RZ ;  /* 0x0000000409097210 */ /* 0x000fe40007f5e0ff */
[----:B------:R-:W-:Y:S02]  /*06c0*/  IADD3.X R5, PT, PT, R0, R13, RZ, P3, !PT ;  /* 0x0000000d00057210 */ /* 0x000fe40001ffe4ff */
[----:B------:R-:W-:Y:S01]  /*06d0*/  LEA R55, P3, R56, R24, 0x1 ;  /* 0x0000001838377211 */ /* 0x000fe200078608ff */
[C---:B------:R-:W-:Y:S01]  /*06e0*/  IMAD.X R3, R0.reuse, 0x1, R7, P5 ;  /* 0x0000000100037824 */ /* 0x040fe200028e0607 */
[C---:B------:R-:W-:Y:S01]  /*06f0*/  IADD3.X R2, PT, PT, R0.reuse, R17, RZ, P0, !PT ;  /* 0x0000001100027210 */ /* 0x040fe200007fe4ff */
[----:B------:R-:W-:Y:S01]  /*0700*/  IMAD.X R4, R0, 0x1, R11, P4 ;  /* 0x0000000100047824 */ /* 0x000fe200020e060b */
[----:B------:R-:W-:Y:S01]  /*0710*/  LEA.HI.X R56, R56, R25, R5, 0x1, P3 ;  /* 0x0000001938387211 */ /* 0x000fe200018f0c05 */
[----:B------:R-:W-:Y:S01]  /*0720*/  IMAD.X R54, R0, 0x1, R19, P2 ;  /* 0x0000000100367824 */ /* 0x000fe200010e0613 */
[----:B------:R-:W-:Y:S01]  /*0730*/  LEA R46, P4, R48, R46, 0x1 ;  /* 0x0000002e302e7211 */ /* 0x000fe200078808ff */
[----:B0-----:R-:W-:Y:S01]  /*0740*/  IMAD.WIDE.U32 R12, R41, R22, RZ ;  /* 0x00000016290c7225 */ /* 0x001fe200078e00ff */
[----:B------:R-:W-:-:S02]  /*0750*/  LEA R49, P0, R50, R26, 0x1 ;  /* 0x0000001a32317211 */ /* 0x000fc400078008ff */
[----:B------:R-:W-:Y:S02]  /*0760*/  LEA R45, P2, R57, R28, 0x1 ;  /* 0x0000001c392d7211 */ /* 0x000fe400078408ff */
        /* <DEDUP_REMOVED lines=16> */
[----:B------:R-:W3:Y:S01]  /*0870*/  LDC.64 R6, c[0x0][0x4b8] ;  /* 0x00012e00ff067b82 */ /* 0x000ee20000000a00 */
[----:B------:R-:W4:Y:S01]  /*0880*/  LDCU.64 UR10, c[0x0][0x4e0] ;  /* 0x00009c00ff0a77ac */ /* 0x000f220008000a00 */
[----:B------:R-:W-:-:S06]  /*0890*/  UMOV UR4, 0x400 ;  /* 0x0000040000047882 */ /* 0x000fcc0000000000 */
[----:B------:R-:W1:Y:S01]  /*08a0*/  S2UR UR5, SR_CgaCtaId ;  /* 0x00000000000579c3 */ /* 0x000e620000008800 */
[C---:B--2---:R-:W-:Y:S02]  /*08b0*/  IMAD R0, R33.reuse, UR8, RZ ;  /* 0x0000000821007c24 */ /* 0x044fe4000f8e02ff */
[----:B----4-:R-:W-:Y:S02]  /*08c0*/  IMAD R16, R33, UR10, RZ ;  /* 0x0000000a21107c24 */ /* 0x010fe4000f8e02ff */
[----:B------:R-:W-:Y:S02]  /*08d0*/  IMAD R77, R35, UR9, R0 ;  /* 0x00000009234d7c24 */ /* 0x000fe4000f8e0200 */
[--C-:B0-----:R-:W-:Y:S01]  /*08e0*/  IMAD.WIDE.U32 R4, R8, UR18, R10.reuse ;  /* 0x0000001208047c25 */ /* 0x101fe2000f8e000a */
[C---:B------:R-:W-:Y:S02]  /*08f0*/  IADD3 R19, PT, PT, R10.reuse, 0x20, RZ ;  /* 0x000000200a137810 */ /* 0x040fe40007ffe0ff */
[----:B------:R-:W-:Y:S01]  /*0900*/  IADD3 R23, PT, PT, R10, 0x60, RZ ;  /* 0x000000600a177810 */ /* 0x000fe20007ffe0ff */
[----:B---3--:R-:W-:Y:S01]  /*0910*/  IMAD.WIDE.U32 R2, R6, UR18, R10 ;  /* 0x0000001206027c25 */ /* 0x008fe2000f8e000a */
[----:B------:R-:W-:-:S02]  /*0920*/  IADD3 R27, PT, PT, R10, 0xa0, RZ ;  /* 0x000000a00a1b7810 */ /* 0x000fc40007ffe0ff */
[C---:B------:R-:W-:Y:S01]  /*0930*/  IADD3 R31, PT, PT, R10.reuse, 0xe0, RZ ;  /* 0x000000e00a1f7810 */ /* 0x040fe20007ffe0ff */
[----:B------:R-:W-:Y:S01]  /*0940*/  IMAD R5, R9, UR18, R5 ;  /* 0x0000001209057c24 */ /* 0x000fe2000f8e0205 */
[----:B-1----:R-:W-:Y:S01]  /*0950*/  ULEA UR4, UR5, UR4, 0x18 ;  /* 0x0000000405047291 */ /* 0x002fe2000f8ec0ff */
[----:B------:R-:W-:Y:S01]  /*0960*/  IMAD.WIDE.U32 R8, R41, UR6, RZ ;  /* 0x0000000629087c25 */ /* 0x000fe2000f8e00ff */
[----:B------:R-:W0:Y:S01]  /*0970*/  LDCU UR6, c[0x0][0x394] ;  /* 0x00007280ff0677ac */ /* 0x000e220008000800 */
[CC--:B------:R-:W-:Y:S02]  /*0980*/  LEA.HI R69, R10.reuse, R10.reuse, RZ, 0x1b ;  /* 0x0000000a0a457211 */ /* 0x0c0fe400078fd8ff */
[----:B------:R-:W-:Y:S01]  /*0990*/  IMAD R3, R7, UR18, R3 ;  /* 0x0000001207037c24 */ /* 0x000fe2000f8e0203 */
[----:B------:R-:W-:Y:S01]  /*09a0*/  UIADD3 UR5, UPT, UPT, UR4, 0x420, URZ ;  /* 0x0000042004057890 */ /* 0x000fe2000fffe0ff */
[----:B------:R-:W-:Y:S01]  /*09b0*/  VIADD R21, R10, 0x40 ;  /* 0x000000400a157836 */ /* 0x000fe20000000000 */
[-C--:B------:R-:W-:Y:S01]  /*09c0*/  LEA.HI R19, R19, R10.reuse, RZ, 0x1b ;  /* 0x0000000a13137211 */ /* 0x080fe200078fd8ff */
[----:B------:R-:W-:Y:S01]  /*09d0*/  IMAD.WIDE.U32 R6, R35, UR8, R2 ;  /* 0x0000000823067c25 */ /* 0x000fe2000f8e0002 */
[----:B------:R-:W-:-:S02]  /*09e0*/  LEA.HI R23, R23, R10, RZ, 0x1b ;  /* 0x0000000a17177211 */ /* 0x000fc400078fd8ff */
[-C--:B------:R-:W-:Y:S01]  /*09f0*/  LEA.HI R21, R21, R10.reuse, RZ, 0x1b ;  /* 0x0000000a15157211 */ /* 0x080fe200078fd8ff */
[C---:B------:R-:W-:Y:S01]  /*0a00*/  IMAD.SHL.U32 R3, R10.reuse, 0x8, RZ ;  /* 0x000000080a037824 */ /* 0x040fe200078e00ff */
[-C--:B------:R-:W-:Y:S01]  /*0a10*/  LEA.HI R27, R27, R10.reuse, RZ, 0x1b ;  /* 0x0000000a1b1b7211 */ /* 0x080fe200078fd8ff */
[C---:B------:R-:W-:Y:S01]  /*0a20*/  VIADD R25, R10.reuse, 0x80 ;  /* 0x000000800a197836 */ /* 0x040fe20000000000 */
[----:B------:R-:W-:Y:S01]  /*0a30*/  LEA.HI R31, R31, R10, RZ, 0x1b ;  /* 0x0000000a1f1f7211 */ /* 0x000fe200078fd8ff */
[C---:B------:R-:W-:Y:S01]  /*0a40*/  VIADD R29, R10.reuse, 0xc0 ;  /* 0x000000c00a1d7836 */ /* 0x040fe20000000000 */
[----:B------:R-:W-:Y:S01]  /*0a50*/  LOP3.LUT R17, R3, 0x1f00, RZ, 0xc0, !PT ;  /* 0x00001f0003117812 */ /* 0x000fe200078ec0ff */
[C---:B------:R-:W-:Y:S01]  /*0a60*/  IMAD R33, R35.reuse, UR11, R16 ;  /* 0x0000000b23217c24 */ /* 0x040fe2000f8e0210 */
[-C--:B------:R-:W-:Y:S01]  /*0a70*/  LEA.HI R59, R10, R3.reuse, RZ, 0x1e ;  /* 0x000000030a3b7211 */ /* 0x080fe200078ff0ff */
[----:B------:R-:W-:Y:S01]  /*0a80*/  IMAD.WIDE.U32 R4, R35, UR10, R4 ;  /* 0x0000000a23047c25 */ /* 0x000fe2000f8e0004 */
[----:B------:R-:W-:-:S02]  /*0a90*/  LEA.HI R61, R3, R3, RZ, 0x1b ;  /* 0x00000003033d7211 */ /* 0x000fc400078fd8ff */
[-C--:B------:R-:W-:Y:S01]  /*0aa0*/  LEA.HI R25, R25, R10.reuse, RZ, 0x1b ;  /* 0x0000000a19197211 */ /* 0x080fe200078fd8ff */
[----:B------:R-:W-:Y:S01]  /*0ab0*/  IMAD R47, R41, UR7, R9 ;  /* 0x00000007292f7c24 */ /* 0x000fe2000f8e0209 */
[----:B------:R-:W-:Y:S01]  /*0ac0*/  LEA.HI R29, R29, R10, RZ, 0x1b ;  /* 0x0000000a1d1d7211 */ /* 0x000fe200078fd8ff */
[----:B0-----:R-:W-:Y:S01]  /*0ad0*/  IMAD.U32 R78, RZ, RZ, UR6 ;  /* 0x00000006ff4e7e24 */ /* 0x001fe2000f8e00ff */
[----:B------:R-:W-:Y:S01]  /*0ae0*/  LOP3.LUT R60, R17, 0x1f, R10, 0xf8, !PT ;  /* 0x0000001f113c7812 */ /* 0x000fe200078ef80a */
[----:B------:R-:W-:Y:S01]  /*0af0*/  IMAD.IADD R77, R7, 0x1, R77 ;  /* 0x00000001074d7824 */ /* 0x000fe200078e024d */
[C---:B------:R-:W-:Y:S02]  /*0b00*/  LOP3.LUT R173, R10.reuse, 0x1f, RZ, 0xc0, !PT ;  /* 0x0000001f0aad7812 */ /* 0x040fe400078ec0ff */
[C---:B------:R-:W-:Y:S02]  /*0b10*/  IADD3 R58, PT, PT, R10.reuse, 0x200, RZ ;  /* 0x000002000a3a7810 */ /* 0x040fe40007ffe0ff */
        /* <DEDUP_REMOVED lines=17> */
[----:B------:R-:W-:Y:S02]  /*0c30*/  LOP3.LUT R76, R60, 0xe0, RZ, 0xfc, !PT ;  /* 0x000000e03c4c7812 */ /* 0x000fe400078efcff */
[----:B------:R-:W-:-:S07]  /*0c40*/  IADD3 R52, PT, PT, R5, R33, RZ ;  /* 0x0000002105347210 */ /* 0x000fce0007ffe0ff */
.L_x_8886:
[----:B0-----:R-:W0:Y:S01]  /*0c50*/  LDC.64 R20, c[0x0][0x410] ;  /* 0x00010400ff147b82 */ /* 0x001e220000000a00 */
[----:B------:R-:W-:Y:S01]  /*0c60*/  VIADD R51, R78, 0xffffffff ;  /* 0xffffffff4e337836 */ /* 0x000fe20000000000 */
[----:B------:R-:W1:Y:S01]  /*0c70*/  LDCU.64 UR6, c[0x0][0x488] ;  /* 0x00009100ff0677ac */ /* 0x000e620008000a00 */
[----:B------:R-:W-:Y:S01]  /*0c80*/  IMAD.MOV.U32 R3, RZ, RZ, RZ ;  /* 0x000000ffff037224 */ /* 0x000fe200078e00ff */
[----:B------:R-:W-:Y:S02]  /*0c90*/  SHF.L.U32 R36, R60, 0x1, RZ ;  /* 0x000000013c247819 */ /* 0x000fe400000006ff */
[----:B------:R-:W-:Y:S01]  /*0ca0*/  SHF.L.U32 R2, R51, 0x8, RZ ;  /* 0x0000000833027819 */ /* 0x000fe200000006ff */
[----:B------:R-:W2:Y:S01]  /*0cb0*/  LDCU UR4, c[0x0][0x388] ;  /* 0x00007100ff0477ac */ /* 0x000ea20008000800 */
[----:B------:R-:W3:Y:S01]  /*0cc0*/  LDC.64 R24, c[0x0][0x420] ;  /* 0x00010800ff187b82 */ /* 0x000ee20000000a00 */
[----:B------:R-:W-:Y:S01]  /*0cd0*/  IADD3 R30, P2, PT, R36, R46, RZ ;  /* 0x0000002e241e7210 */ /* 0x000fe20007f5e0ff */
[----:B----4-:R-:W4:Y:S01]  /*0ce0*/  LDCU.64 UR8, c[0x0][0x478] ;  /* 0x00008f00ff0877ac */ /* 0x010f220008000a00 */
[----:B------:R-:W-:-:S02]  /*0cf0*/  PRMT R29, RZ, 0x7610, R29 ;  /* 0x00007610ff1d7816 */ /* 0x000fc4000000001d */
[----:B------:R-:W-:-:S03]  /*0d00*/  IADD3.X R31, PT, PT, RZ, R48, RZ, P2, !PT ;  /* 0x00000030ff1f7210 */ /* 0x000fc600017fe4ff */
[----:B------:R-:W1:Y:S08]  /*0d10*/  LDC.64 R22, c[0x0][0x418] ;  /* 0x00010600ff167b82 */ /* 0x000e700000000a00 */
        /* <DEDUP_REMOVED lines=24> */
[----:B------:R-:W-:Y:S01]  /*0ea0*/  LEA R18, P0, R20, UR6, 0x1 ;  /* 0x0000000614127c11 */ /* 0x000fe2000f8008ff */
[----:B------:R-:W-:Y:S01]  /*0eb0*/  IMAD.X R17, RZ, RZ, R17, P1 ;  /* 0x000000ffff117224 */ /* 0x000fe200008e0611 */
[----:B------:R-:W-:Y:S01]  /*0ec0*/  LEA R16, P1, R0, UR8, 0x1 ;  /* 0x0000000800107c11 */ /* 0x000fe2000f8208ff */
[----:B------:R-:W2:Y:S01]  /*0ed0*/  LDC.64 R134, c[0x0][0x508] ;  /* 0x00014200ff867b82 */ /* 0x000ea20000000a00 */
[----:B------:R-:W-:Y:S01]  /*0ee0*/  LEA.HI.X R19, R20, UR7, R19, 0x1, P0 ;  /* 0x0000000714137c11 */ /* 0x000fe200080f0c13 */
[----:B------:R-:W-:Y:S01]  /*0ef0*/  UMOV UR4, 0x400 ;  /* 0x0000040000047882 */ /* 0x000fe20000000000 */
[C---:B------:R-:W-:Y:S01]  /*0f00*/  IADD3 R20, P0, PT, R36.reuse, R55, RZ ;  /* 0x0000003724147210 */ /* 0x040fe20007f1e0ff */
[----:B------:R-:W3:Y:S01]  /*0f10*/  LDCU.64 UR6, c[0x0][0x510] ;  /* 0x0000a200ff0677ac */ /* 0x000ee20008000a00 */
[----:B------:R-:W-:-:S02]  /*0f20*/  IADD3 R36, P3, PT, R36, R49, RZ ;  /* 0x0000003124247210 */ /* 0x000fc40007f7e0ff */
[----:B------:R-:W-:Y:S01]  /*0f30*/  LEA.HI.X R17, R0, UR9, R17, 0x1, P1 ;  /* 0x0000000900117c11 */ /* 0x000fe200088f0c11 */
[----:B------:R-:W-:Y:S01]  /*0f40*/  IMAD.X R21, RZ, RZ, R56, P0 ;  /* 0x000000ffff157224 */ /* 0x000fe200000e0638 */
[-C--:B------:R-:W-:Y:S01]  /*0f50*/  ISETP.GE.AND P0, PT, R70, R81.reuse, PT ;  /* 0x000000514600720c */ /* 0x080fe20003f06270 */
[----:B------:R-:W-:Y:S01]  /*0f60*/  IMAD.X R37, RZ, RZ, R50, P3 ;  /* 0x000000ffff257224 */ /* 0x000fe200018e0632 */
[----:B------:R-:W-:Y:S01]  /*0f70*/  PRMT R0, RZ, 0x7610, R0 ;  /* 0x00007610ff007816 */ /* 0x000fe20000000000 */
[----:B------:R-:W4:Y:S01]  /*0f80*/  LDCU.64 UR8, c[0x0][0x558] ;  /* 0x0000ab00ff0877ac */ /* 0x000f220008000a00 */
[-C--:B------:R-:W-:Y:S01]  /*0f90*/  ISETP.GE.AND P1, PT, R71, R81.reuse, PT ;  /* 0x000000514700720c */ /* 0x080fe20003f26270 */
[----:B------:R-:W3:Y:S01]  /*0fa0*/  @!P6 LDG.E.U16 R23, desc[UR16][R20.64] ;  /* 0x000000101417e981 */ /* 0x000ee2000c1e1500 */
[-C--:B------:R-:W-:Y:S02]  /*0fb0*/  ISETP.GE.AND P3, PT, R73, R81.reuse, PT ;  /* 0x000000514900720c */ /* 0x080fe40003f66270 */
[----:B------:R-:W-:Y:S01]  /*0fc0*/  ISETP.GE.AND P6, PT, R76, R81, PT ;  /* 0x000000514c00720c */ /* 0x000fe20003fc6270 */
[----:B------:R-:W4:Y:S01]  /*0fd0*/  @!P4 LDG.E.U16 R29, desc[UR16][R20.64+0x140] ;  /* 0x00014010141dc981 */ /* 0x000f22000c1e1500 */
[----:B------:R-:W-:-:S03]  /*0fe0*/  PRMT R27, RZ, 0x7610, R27 ;  /* 0x00007610ff1b7816 */ /* 0x000fc6000000001b */
[----:B------:R-:W2:Y:S01]  /*0ff0*/  @!P0 LDG.E.U16 R0, desc[UR16][R20.64+0x40] ;  /* 0x0000401014008981 */ /* 0x000ea2000c1e1500 */
[----:B------:R-:W-:-:S03]  /*1000*/  PRMT R24, RZ, 0x7610, R24 ;  /* 0x00007610ff187816 */ /* 0x000fc60000000018 */
[----:B------:R-:W4:Y:S04]  /*1010*/  @!P1 LDG.E.U16 R25, desc[UR16][R20.64+0x80] ;  /* 0x0000801014199981 */ /* 0x000f28000c1e1500 */
[----:B------:R-:W4:Y:S04]  /*1020*/  @!P2 LDG.E.U16 R27, desc[UR16][R20.64+0xc0] ;  /* 0x0000c010141ba981 */ /* 0x000f28000c1e1500 */
[----:B------:R-:W4:Y:S04]  /*1030*/  @!P3 LDG.E.U16 R22, desc[UR16][R20.64+0x100] ;  /* 0x000100101416b981 */ /* 0x000f28000c1e1500 */
[----:B------:R-:W4:Y:S04]  /*1040*/  @!P5 LDG.E.U16 R24, desc[UR16][R20.64+0x180] ;  /* 0x000180101418d981 */ /* 0x000f28000c1e1500 */
[----:B------:R1:W4:Y:S01]  /*1050*/  @!P6 LDG.E.U16 R33, desc[UR16][R20.64+0x1c0] ;  /* 0x0001c0101421e981 */ /* 0x000322000c1e1500 */
[C---:B0-----:R-:W-:Y:S01]  /*1060*/  IADD3 R35, PT, PT, R90.reuse, 0x20, RZ ;  /* 0x000000205a237810 */ /* 0x041fe20007ffe0ff */
[----:B-1----:R-:W-:Y:S01]  /*1070*/  ULEA UR5, UR5, UR4, 0x18 ;  /* 0x0000000405057291 */ /* 0x002fe2000f8ec0ff */
        /* <DEDUP_REMOVED lines=9> */
[C---:B------:R-:W-:Y:S02]  /*1110*/  IADD3 R21, PT, PT, R90.reuse, 0x60, RZ ;  /* 0x000000605a157810 */ /* 0x040fe40007ffe0ff */
[----:B------:R-:W-:Y:S02]  /*1120*/  LEA R80, R39, UR5, 0x1 ;  /* 0x0000000527507c11 */ /* 0x000fe4000f8e08ff */
        /* <DEDUP_REMOVED lines=12> */
[----:B------:R-:W-:Y:S02]  /*11f0*/  P2R R34, PR, RZ, 0x1 ;  /* 0x00000001ff227803 */ /* 0x000fe40000000000 */
[----:B------:R-:W-:-:S02]  /*1200*/  ISETP.GE.AND P0, PT, R60, R81, PT ;  /* 0x000000513c00720c */ /* 0x000fc40003f06270 */
[----:B------:R-:W-:Y:S02]  /*1210*/  PRMT R35, RZ, 0x7610, R35 ;  /* 0x00007610ff237816 */ /* 0x000fe40000000023 */
[----:B------:R-:W-:Y:S02]  /*1220*/  PRMT R26, RZ, 0x7610, R26 ;  /* 0x00007610ff1a7816 */ /* 0x000fe4000000001a */
[----:B------:R-:W-:Y:S02]  /*1230*/  PRMT R39, RZ, 0x7610, R39 ;  /* 0x00007610ff277816 */ /* 0x000fe40000000027 */
[----:B------:R-:W-:Y:S02]  /*1240*/  PRMT R91, RZ, 0x7610, R91 ;  /* 0x00007610ff5b7816 */ /* 0x000fe4000000005b */
[----:B------:R-:W-:Y:S02]  /*1250*/  PRMT R28, RZ, 0x7610, R28 ;  /* 0x00007610ff1c7816 */ /* 0x000fe4000000001c */
[----:B------:R-:W-:-:S02]  /*1260*/  PRMT R93, RZ, 0x7610, R93 ;  /* 0x00007610ff5d7816 */ /* 0x000fc4000000005d */
[----:B------:R-:W-:Y:S01]  /*1270*/  PRMT R95, RZ, 0x7610, R95 ;  /* 0x00007610ff5f7816 */ /* 0x000fe2000000005f */
[----:B---3--:R-:W-:Y:S04]  /*1280*/  STS.U16 [R88], R23 ;  /* 0x0000001758007388 */ /* 0x008fe80000000400 */
[----:B--2---:R1:W-:Y:S02]  /*1290*/  STS.U16 [R87+0x40], R0 ;  /* 0x0000400057007388 */ /* 0x0043e40000000400 */
[----:B-1----:R-:W-:Y:S02]  /*12a0*/  IMAD.SHL.U32 R0, R90, 0x8, RZ ;  /* 0x000000085a007824 */ /* 0x002fe400078e00ff */
[----:B----4-:R-:W-:Y:S03]  /*12b0*/  STS.U16 [R80+0x80], R25 ;  /* 0x0000801950007388 */ /* 0x010fe60000000400 */
[----:B------:R-:W-:Y:S01]  /*12c0*/  LEA.HI.SX32 R89, R0, R0, 0x1b ;  /* 0x0000000000597211 */ /* 0x000fe200078fdaff */
[----:B------:R-:W-:Y:S03]  /*12d0*/  STS.U16 [R86+0xc0], R27 ;  /* 0x0000c01b56007388 */ /* 0x000fe60000000400 */
[----:B------:R-:W-:Y:S01]  /*12e0*/  LEA R89, R89, UR5, 0x1 ;  /* 0x0000000559597c11 */ /* 0x000fe2000f8e08ff */
        /* <DEDUP_REMOVED lines=30> */
[----:B------:R-:W-:Y:S01]  /*14d0*/  PRMT R94, RZ, 0x7610, R94 ;  /* 0x00007610ff5e7816 */ /* 0x000fe2000000005e */
[----:B--2---:R1:W-:Y:S04]  /*14e0*/  STS.U16 [R88], R35 ;  /* 0x0000002358007388 */ /* 0x0043e80000000400 */
[----:B---3--:R-:W-:Y:S04]  /*14f0*/  STS.U16 [R87+0x40], R26 ;  /* 0x0000401a57007388 */ /* 0x008fe80000000400 */
[----:B------:R2:W-:Y:S04]  /*1500*/  STS.U16 [R80+0x80], R39 ;  /* 0x0000802750007388 */ /* 0x0005e80000000400 */
[----:B----4-:R3:W-:Y:S04]  /*1510*/  STS.U16 [R86+0xc0], R91 ;  /* 0x0000c05b56007388 */ /* 0x0107e80000000400 */
        /* <DEDUP_REMOVED lines=25> */
[----:B------:R-:W3:Y:S01]  /*16b0*/  @!P6 LDG.E.U16 R91, desc[UR16][R36.64+0x1c0] ;  /* 0x0001c010245be981 */ /* 0x000ee2000c1e1500 */
[----:B------:R-:W-:-:S02]  /*16c0*/  P2R R102, PR, RZ, 0x1 ;  /* 0x00000001ff667803 */ /* 0x000fc40000000000 */
[----:B------:R-:W-:Y:S02]  /*16d0*/  ISETP.GE.AND P0, PT, R60, R81, PT ;  /* 0x000000513c00720c */ /* 0x000fe40003f06270 */
[----:B----4-:R-:W-:Y:S02]  /*16e0*/  PRMT R95, RZ, 0x7610, R95 ;  /* 0x00007610ff5f7816 */ /* 0x010fe4000000005f */
[----:B------:R-:W-:Y:S02]  /*16f0*/  PRMT R96, RZ, 0x7610, R96 ;  /* 0x00007610ff607816 */ /* 0x000fe40000000060 */
[----:B------:R-:W-:Y:S02]  /*1700*/  PRMT R101, RZ, 0x7610, R101 ;  /* 0x00007610ff657816 */ /* 0x000fe40000000065 */
[----:B------:R-:W-:Y:S02]  /*1710*/  PRMT R98, RZ, 0x7610, R98 ;  /* 0x00007610ff627816 */ /* 0x000fe40000000062 */
[----:B------:R-:W-:-:S02]  /*1720*/  PRMT R100, RZ, 0x7610, R100 ;  /* 0x00007610ff647816 */ /* 0x000fc40000000064 */
[----:B------:R-:W-:Y:S01]  /*1730*/  PRMT R103, RZ, 0x7610, R103 ;  /* 0x00007610ff677816 */ /* 0x000fe20000000067 */
[----:B--2---:R1:W-:Y:S04]  /*1740*/  STS.U16 [R88], R97 ;  /* 0x0000006158007388 */ /* 0x0043e80000000400 */
[----:B---3--:R-:W-:Y:S04]  /*1750*/  STS.U16 [R87+0x40], R38 ;  /* 0x0000402657007388 */ /* 0x008fe80000000400 */
        /* <DEDUP_REMOVED lines=48> */
[----:B------:R-:W0:Y:S04]  /*1a60*/  LDS.U16 R98, [R89+0xc] ;  /* 0x00000c0059627984 */ /* 0x000e280000000400 */
[----:B------:R-:W0:Y:S01]  /*1a70*/  LDS.U16 R99, [R89+0xe] ;  /* 0x00000e0059637984 */ /* 0x000e220000000400 */
[----:B------:R-:W-:Y:S01]  /*1a80*/  BAR.SYNC.DEFER_BLOCKING 0x0 ;  /* 0x0000000000007b1d */ /* 0x000fe20000010000 */
[----:B-1----:R-:W-:-:S02]  /*1a90*/  PRMT R100, RZ, 0x7610, R100 ;  /* 0x00007610ff647816 */ /* 0x002fc40000000064 */
[----:B------:R-:W-:Y:S02]  /*1aa0*/  PRMT R101, RZ, 0x7610, R101 ;  /* 0x00007610ff657816 */ /* 0x000fe40000000065 */
[----:B--2---:R-:W-:Y:S01]  /*1ab0*/  PRMT R103, RZ, 0x7610, R103 ;  /* 0x00007610ff677816 */ /* 0x004fe20000000067 */
        /* <DEDUP_REMOVED lines=10> */
[----:B---3--:R-:W-:-:S02]  /*1b60*/  SHF.L.U32 R113, R96, 0x10, RZ ;  /* 0x0000001060717819 */ /* 0x008fc400000006ff */
[----:B------:R-:W-:Y:S01]  /*1b70*/  SHF.L.U32 R106, R18, 0x10, RZ ;  /* 0x00000010126a7819 */ /* 0x000fe200000006ff */
[----:B------:R-:W-:Y:S02]  /*1b80*/  IMAD.U32 R108, R19, 0x10000, RZ ;  /* 0x00010000136c7824 */ /* 0x000fe400078e00ff */
[----:B------:R-:W-:Y:S02]  /*1b90*/  IMAD.U32 R111, R95, 0x10000, RZ ;  /* 0x000100005f6f7824 */ /* 0x000fe400078e00ff */
[----:B-1----:R-:W-:Y:S01]  /*1ba0*/  FMUL.FTZ R17, R113, -1.4426950216293334961 ;  /* 0xbfb8aa3b71117820 */ /* 0x002fe20000410000 */
[----:B------:R-:W-:Y:S01]  /*1bb0*/  FMUL.FTZ R18, R106, -1.4426950216293334961 ;  /* 0xbfb8aa3b6a127820 */ /* 0x000fe20000410000 */
[----:B------:R-:W-:Y:S02]  /*1bc0*/  SHF.L.U32 R110, R94, 0x10, RZ ;  /* 0x000000105e6e7819 */ /* 0x000fe400000006ff */
[----:B------:R-:W-:Y:S01]  /*1bd0*/  MUFU.EX2 R114, R17 ;  /* 0x0000001100727308 */ /* 0x000fe20000000800 */
[----:B------:R-:W-:Y:S01]  /*1be0*/  FMUL.FTZ R19, R108, -1.4426950216293334961 ;  /* 0xbfb8aa3b6c137820 */ /* 0x000fe20000410000 */
[----:B------:R-:W-:Y:S01]  /*1bf0*/  FMUL.FTZ R16, R111, -1.4426950216293334961 ;  /* 0xbfb8aa3b6f107820 */ /* 0x000fe20000410000 */
[----:B------:R-:W-:-:S05]  /*1c00*/  FMUL.FTZ R94, R110, -1.4426950216293334961 ;  /* 0xbfb8aa3b6e5e7820 */ /* 0x000fca0000410000 */
[----:B------:R-:W1:Y:S08]  /*1c10*/  MUFU.EX2 R18, R18 ;  /* 0x0000001200127308 */ /* 0x000e700000000800 */
[----:B------:R-:W-:Y:S08]  /*1c20*/  MUFU.EX2 R112, R16 ;  /* 0x0000001000707308 */ /* 0x000ff00000000800 */
[----:B------:R-:W3:Y:S08]  /*1c30*/  MUFU.EX2 R19, R19 ;  /* 0x0000001300137308 */ /* 0x000ef00000000800 */
[----:B------:R-:W3:Y:S01]  /*1c40*/  MUFU.EX2 R94, R94 ;  /* 0x0000005e005e7308 */ /* 0x000ee20000000800 */
[----:B----4-:R-:W-:-:S02]  /*1c50*/  IMAD.U32 R115, R97, 0x10000, RZ ;  /* 0x0001000061737824 */ /* 0x010fc400078e00ff */
[----:B-1----:R-:W-:Y:S01]  /*1c60*/  FADD.FTZ R95, R18, 1 ;  /* 0x3f800000125f7421 */ /* 0x002fe20000010000 */
[----:B0-----:R-:W-:Y:S01]  /*1c70*/  SHF.L.U32 R117, R98, 0x10, RZ ;  /* 0x0000001062757819 */ /* 0x001fe200000006ff */
[----:B------:R-:W-:Y:S01]  /*1c80*/  FMUL.FTZ R98, R115, -1.4426950216293334961 ;  /* 0xbfb8aa3b73627820 */ /* 0x000fe20000410000 */
[----:B------:R-:W-:Y:S02]  /*1c90*/  IMAD.U32 R121, R99, 0x10000, RZ ;  /* 0x0001000063797824 */ /* 0x000fe400078e00ff */
[----:B------:R-:W-:Y:S01]  /*1ca0*/  MUFU.RCP R97, R95 ;  /* 0x0000005f00617308 */ /* 0x000fe20000001000 */
[----:B---3--:R-:W-:-:S07]  /*1cb0*/  FADD.FTZ R96, R19, 1 ;  /* 0x3f80000013607421 */ /* 0x008fce0000010000 */
[----:B------:R0:W1:Y:S02]  /*1cc0*/  MUFU.EX2 R99, R98 ;  /* 0x0000006200637308 */ /* 0x0000640000000800 */
[----:B0-----:R-:W-:Y:S01]  /*1cd0*/  FADD.FTZ R98, R94, 1 ;  /* 0x3f8000005e627421 */ /* 0x001fe20000010000 */
[----:B------:R-:W-:Y:S01]  /*1ce0*/  FADD.FTZ R112, R112, 1 ;  /* 0x3f80000070707421 */ /* 0x000fe20000010000 */
[----:B------:R-:W-:Y:S01]  /*1cf0*/  SHF.L.U32 R35, R35, 0x10, RZ ;  /* 0x0000001023237819 */ /* 0x000fe200000006ff */
[----:B------:R-:W-:Y:S02]  /*1d00*/  IMAD.U32 R36, R36, 0x10000, RZ ;  /* 0x0001000024247824 */ /* 0x000fe400078e00ff */
[----:B------:R-:W-:Y:S02]  /*1d10*/  FADD.FTZ R114, R114, 1 ;  /* 0x3f80000072727421 */ /* 0x000fe40000010000 */
[----:B------:R-:W-:Y:S01]  /*1d20*/  MUFU.RCP R112, R112 ;  /* 0x0000007000707308 */ /* 0x000fe20000001000 */
[----:B------:R-:W-:Y:S01]  /*1d30*/  SHF.L.U32 R37, R37, 0x10, RZ ;  /* 0x0000001025257819 */ /* 0x000fe200000006ff */
[----:B------:R-:W-:-:S06]  /*1d40*/  IMAD.U32 R38, R38, 0x10000, RZ ;  /* 0x0001000026267824 */ /* 0x000fcc00078e00ff */
[----:B------:R-:W-:Y:S01]  /*1d50*/  MUFU.RCP R114, R114 ;  /* 0x0000007200727308 */ /* 0x000fe20000001000 */
[----:B------:R-:W-:Y:S02]  /*1d60*/  SHF.L.U32 R39, R39, 0x10, RZ ;  /* 0x0000001027277819 */ /* 0x000fe400000006ff */
[----:B------:R-:W-:Y:S02]  /*1d70*/  SHF.L.U32 R92, R92, 0x10, RZ ;  /* 0x000000105c5c7819 */ /* 0x000fe400000006ff */
[----:B------:R-:W-:Y:S01]  /*1d80*/  ISETP.NE.AND P0, PT, R10, RZ, PT ;  /* 0x000000ff0a00720c */ /* 0x000fe20003f05270 */
[----:B--2---:R-:W-:Y:S04]  /*1d90*/  STS.U16 [R88], R105 ;  /* 0x0000006958007388 */ /* 0x004fe80000000400 */
        /* <DEDUP_REMOVED lines=9> */
[----:B------:R-:W4:Y:S04]  /*1e30*/  LDS.U16 R16, [R89] ;  /* 0x0000000059107984 */ /* 0x000f280000000400 */
[----:B------:R-:W4:Y:S04]  /*1e40*/  LDS.U16 R18, [R89+0x4] ;  /* 0x0000040059127984 */ /* 0x000f280000000400 */
[----:B------:R-:W4:Y:S04]  /*1e50*/  LDS.U16 R19, [R89+0x6] ;  /* 0x0000060059137984 */ /* 0x000f280000000400 */
[----:B------:R-:W4:Y:S01]  /*1e60*/  LDS.U16 R94, [R89+0x8] ;  /* 0x00000800595e7984 */ /* 0x000f220000000400 */
[----:B0-----:R-:W-:Y:S01]  /*1e70*/  FMUL.FTZ R100, R117, -1.4426950216293334961 ;  /* 0xbfb8aa3b75647820 */ /* 0x001fe20000410000 */
[----:B--2---:R-:W0:Y:S02]  /*1e80*/  MUFU.RCP R103, R96 ;  /* 0x0000006000677308 */ /* 0x004e240000001000 */
[----:B------:R-:W2:Y:S06]  /*1e90*/  LDS.U16 R95, [R89+0xa] ;  /* 0x00000a00595f7984 */ /* 0x000eac0000000400 */
[----:B------:R3:W-:Y:S01]  /*1ea0*/  MUFU.EX2 R116, R100 ;  /* 0x0000006400747308 */ /* 0x0007e20000000800 */
[----:B-1----:R-:W-:Y:S01]  /*1eb0*/  FADD.FTZ R105, R99, 1 ;  /* 0x3f80000063697421 */ /* 0x002fe20000010000 */
[----:B------:R-:W-:Y:S01]  /*1ec0*/  FMUL.FTZ R101, R121, -1.4426950216293334961 ;  /* 0xbfb8aa3b79657820 */ /* 0x000fe20000410000 */
[----:B---3--:R-:W-:-:S02]  /*1ed0*/  IMAD.U32 R100, R17, 0x10000, RZ ;  /* 0x0001000011647824 */ /* 0x008fc400078e00ff */
[----:B------:R-:W-:Y:S01]  /*1ee0*/  FADD.FTZ R17, -R97, 1 ;  /* 0x3f80000061117421 */ /* 0x000fe20000010100 */
[----:B----4-:R-:W-:-:S03]  /*1ef0*/  SHF.L.U32 R96, R16, 0x10, RZ ;  /* 0x0000001010607819 */ /* 0x010fc600000006ff */
[----:B------:R-:W-:Y:S01]  /*1f00*/  FFMA.FTZ R99, R106, R17, 1 ;  /* 0x3f8000006a637423 */ /* 0x000fe20000010011 */
[----:B------:R-:W-:Y:S04]  /*1f10*/  LDS.U16 R16, [R89+0xc] ;  /* 0x00000c0059107984 */ /* 0x000fe80000000400 */
[----:B------:R-:W1:Y:S01]  /*1f20*/  LDS.U16 R17, [R89+0xe] ;  /* 0x00000e0059117984 */ /* 0x000e620000000400 */
[----:B------:R0:W3:Y:S01]  /*1f30*/  MUFU.EX2 R104, R101 ;  /* 0x0000006500687308 */ /* 0x0000e20000000800 */
[----:B------:R-:W-:-:S07]  /*1f40*/  FMUL.FTZ R102, R36, R100 ;  /* 0x0000006424667220 */ /* 0x000fce0000410000 */
[----:B------:R4:W2:Y:S01]  /*1f50*/  MUFU.RCP R107, R98 ;  /* 0x00000062006b7308 */ /* 0x0008a20000001000 */
[C---:B0-----:R-:W-:Y:S01]  /*1f60*/  FADD.FTZ R101, -R103.reuse, 1 ;  /* 0x3f80000067657421 */ /* 0x041fe20000010100 */
[----:B------:R-:W-:Y:S01]  /*1f70*/  FMUL.FTZ R102, R103, R102 ;  /* 0x0000006667667220 */ /* 0x000fe20000410000 */
[----:B----4-:R-:W-:Y:S02]  /*1f80*/  FMUL.FTZ R98, R35, R96 ;  /* 0x0000006023627220 */ /* 0x010fe40000410000 */
[----:B------:R-:W-:Y:S02]  /*1f90*/  FFMA.FTZ R101, R108, R101, 1 ;  /* 0x3f8000006c657423 */ /* 0x000fe40000010065 */
[----:B------:R-:W-:Y:S01]  /*1fa0*/  FMUL.FTZ R98, R97, R98 ;  /* 0x0000006261627220 */ /* 0x000fe20000410000 */
[----:B------:R-:W-:-:S03]  /*1fb0*/  IMAD.U32 R18, R18, 0x10000, RZ ;  /* 0x0001000012127824 */ /* 0x000fc600078e00ff */
[----:B------:R-:W-:Y:S01]  /*1fc0*/  FMUL.FTZ R98, R98, R99 ;  /* 0x0000006362627220 */ /* 0x000fe20000410000 */
[----:B------:R-:W-:Y:S01]  /*1fd0*/  FMUL.FTZ R99, R102, R101 ;  /* 0x0000006566637220 */ /* 0x000fe20000410000 */
[----:B------:R-:W-:Y:S01]  /*1fe0*/  SHF.L.U32 R102, R19, 0x10, RZ ;  /* 0x0000001013667819 */ /* 0x000fe200000006ff */
[----:B------:R0:W4:Y:S01]  /*1ff0*/  MUFU.RCP R118, R105 ;  /* 0x0000006900767308 */ /* 0x0001220000001000 */
[----:B------:R-:W-:Y:S02]  /*2000*/  IMAD.U32 R109, R94, 0x10000, RZ ;  /* 0x000100005e6d7824 */ /* 0x000fe400078e00ff */
[----:B---3--:R-:W-:Y:S01]  /*2010*/  FADD.FTZ R123, R104, 1 ;  /* 0x3f800000687b7421 */ /* 0x008fe20000010000 */
[----:B--2---:R-:W-:Y:S01]  /*2020*/  FADD.FTZ R101, -R107, 1 ;  /* 0x3f8000006b657421 */ /* 0x004fe20000010100 */
[----:B------:R-:W-:Y:S01]  /*2030*/  FMUL.FTZ R94, R37, R18 ;  /* 0x00000012255e7220 */ /* 0x000fe20000410000 */
[----:B------:R-:W-:Y:S01]  /*2040*/  FADD.FTZ R104, -R112, 1 ;  /* 0x3f80000070687421 */ /* 0x000fe20000010100 */
[----:B------:R-:W-:Y:S01]  /*2050*/  FMUL.FTZ R19, R38, R102 ;  /* 0x0000006626137220 */ /* 0x000fe20000410000 */
[----:B------:R-:W-:Y:S01]  /*2060*/  FADD.FTZ R119, R116, 1 ;  /* 0x3f80000074777421 */ /* 0x000fe20000010000 */
[----:B------:R-:W-:Y:S01]  /*2070*/  FFMA.FTZ R101, R110, R101, 1 ;  /* 0x3f8000006e657423 */ /* 0x000fe20000010065 */
[----:B------:R-:W-:Y:S01]  /*2080*/  FMUL.FTZ R94, R107, R94 ;  /* 0x0000005e6b5e7220 */ /* 0x000fe20000410000 */
[----:B------:R-:W-:Y:S01]  /*2090*/  FFMA.FTZ R104, R111, R104, 1 ;  /* 0x3f8000006f687423 */ /* 0x000fe20000010068 */
[----:B------:R-:W-:Y:S01]  /*20a0*/  FMUL.FTZ R19, R112, R19 ;  /* 0x0000001370137220 */ /* 0x000fe20000410000 */
[----:B------:R-:W2:Y:S01]  /*20b0*/  MUFU.RCP R122, R119 ;  /* 0x00000077007a7308 */ /* 0x000ea20000001000 */
[----:B------:R-:W-:Y:S01]  /*20c0*/  FMUL.FTZ R94, R94, R101 ;  /* 0x000000655e5e7220 */ /* 0x000fe20000410000 */
[----:B------:R-:W-:Y:S01]  /*20d0*/  FADD.FTZ R116, -R114, 1 ;  /* 0x3f80000072747421 */ /* 0x000fe20000010100 */
[----:B0-----:R-:W-:Y:S01]  /*20e0*/  FMUL.FTZ R105, R39, R109 ;  /* 0x0000006d27697220 */ /* 0x001fe20000410000 */
[----:B------:R-:W-:Y:S01]  /*20f0*/  FMUL.FTZ R19, R19, R104 ;  /* 0x0000006813137220 */ /* 0x000fe20000410000 */
[----:B------:R-:W-:-:S03]  /*2100*/  SHF.L.U32 R101, R91, 0x10, RZ ;  /* 0x000000105b657819 */ /* 0x000fc600000006ff */
[----:B------:R1:W0:Y:S01]  /*2110*/  MUFU.RCP R124, R123 ;  /* 0x0000007b007c7308 */ /* 0x0002220000001000 */
[----:B------:R-:W-:Y:S02]  /*2120*/  IMAD.U32 R104, R95, 0x10000, RZ ;  /* 0x000100005f687824 */ /* 0x000fe400078e00ff */
[----:B------:R-:W-:Y:S01]  /*2130*/  FFMA.FTZ R116, R113, R116, 1 ;  /* 0x3f80000071747423 */ /* 0x000fe20000010074 */
[----:B------:R-:W-:Y:S01]  /*2140*/  FMUL.FTZ R105, R114, R105 ;  /* 0x0000006972697220 */ /* 0x000fe20000410000 */
[C---:B----4-:R-:W-:Y:S01]  /*2150*/  FADD.FTZ R120, -R118.reuse, 1 ;  /* 0x3f80000076787421 */ /* 0x050fe20000010100 */
[----:B------:R-:W-:Y:S02]  /*2160*/  FMUL.FTZ R91, R101, R104 ;  /* 0x00000068655b7220 */ /* 0x000fe40000410000 */
[----:B------:R-:W-:Y:S01]  /*2170*/  FMUL.FTZ R116, R105, R116 ;  /* 0x0000007469747220 */ /* 0x000fe20000410000 */
[----:B------:R-:W-:Y:S01]  /*2180*/  SHF.L.U32 R105, R93, 0x10, RZ ;  /* 0x000000105d697819 */ /* 0x000fe200000006ff */
[----:B------:R-:W-:Y:S01]  /*2190*/  FFMA.FTZ R120, R115, R120, 1 ;  /* 0x3f80000073787423 */ /* 0x000fe20000010078 */
[----:B------:R-:W-:Y:S01]  /*21a0*/  FMUL.FTZ R91, R118, R91 ;  /* 0x0000005b765b7220 */ /* 0x000fe20000410000 */
[----:B-1----:R-:W-:Y:S01]  /*21b0*/  SHF.L.U32 R123, R17, 0x10, RZ ;  /* 0x00000010117b7819 */ /* 0x002fe200000006ff */
[----:B------:R-:W-:-:S02]  /*21c0*/  IMAD.U32 R119, R16, 0x10000, RZ ;  /* 0x0001000010777824 */ /* 0x000fc400078e00ff */
[----:B--2---:R-:W-:Y:S01]  /*21d0*/  FADD.FTZ R16, -R122, 1 ;  /* 0x3f8000007a107421 */ /* 0x004fe20000010100 */
[----:B------:R-:W-:Y:S01]  /*21e0*/  FMUL.FTZ R91, R91, R120 ;  /* 0x000000785b5b7220 */ /* 0x000fe20000410000 */
[----:B------:R-:W-:Y:S01]  /*21f0*/  FMUL.FTZ R93, R92, R119 ;  /* 0x000000775c5d7220 */ /* 0x000fe20000410000 */
[----:B0-----:R-:W-:Y:S01]  /*2200*/  FADD.FTZ R120, -R124, 1 ;  /* 0x3f8000007c787421 */ /* 0x001fe20000010100 */
[----:B------:R-:W-:Y:S01]  /*2210*/  FMUL.FTZ R17, R105, R123 ;  /* 0x0000007b69117220 */ /* 0x000fe20000410000 */
[----:B------:R-:W-:Y:S01]  /*2220*/  FFMA.FTZ R16, R117, R16, 1 ;  /* 0x3f80000075107423 */ /* 0x000fe20000010010 */
[----:B------:R-:W-:Y:S01]  /*2230*/  FMUL.FTZ R93, R122, R93 ;  /* 0x0000005d7a5d7220 */ /* 0x000fe20000410000 */
[----:B------:R-:W-:Y:S01]  /*2240*/  FFMA.FTZ R120, R121, R120, 1 ;  /* 0x3f80000079787423 */ /* 0x000fe20000010078 */
[----:B------:R-:W-:Y:S02]  /*2250*/  FMUL.FTZ R17, R124, R17 ;  /* 0x000000117c117220 */ /* 0x000fe40000410000 */
[----:B------:R-:W-:-:S02]  /*2260*/  FMUL.FTZ R16, R93, R16 ;  /* 0x000000105d107220 */ /* 0x000fc40000410000 */
[----:B------:R-:W-:Y:S01]  /*2270*/  FMUL.FTZ R17, R17, R120 ;  /* 0x0000007811117220 */ /* 0x000fe20000410000 */
[----:B------:R-:W-:Y:S01]  /*2280*/  F2FP.BF16.F32.PACK_AB R98, R99, R98 ;  /* 0x000000626362723e */ /* 0x000fe200000010ff */
[----:B------:R-:W-:Y:S01]  /*2290*/  BAR.SYNC.DEFER_BLOCKING 0x0 ;  /* 0x0000000000007b1d */ /* 0x000fe20000010000 */
[----:B------:R-:W-:Y:S02]  /*22a0*/  F2FP.BF16.F32.PACK_AB R19, R19, R94 ;  /* 0x0000005e1313723e */ /* 0x000fe400000010ff */
[----:B------:R-:W-:Y:S02]  /*22b0*/  F2FP.BF16.F32.PACK_AB R91, R91, R116 ;  /* 0x000000745b5b723e */ /* 0x000fe400000010ff */
[----:B------:R-:W-:Y:S02]  /*22c0*/  F2FP.BF16.F32.PACK_AB R16, R17, R16 ;  /* 0x000000101110723e */ /* 0x000fe400000010ff */
[----:B------:R-:W-:Y:S02]  /*22d0*/  PRMT R93, R98, 0x7632, R93 ;  /* 0x00007632625d7816 */ /* 0x000fe4000000005d */
[----:B------:R-:W-:-:S02]  /*22e0*/  PRMT R17, R19, 0x7632, R17 ;  /* 0x0000763213117816 */ /* 0x000fc40000000011 */
[C---:B------:R-:W-:Y:S02]  /*22f0*/  PRMT R94, R91.reuse, 0x7610, R94 ;  /* 0x000076105b5e7816 */ /* 0x040fe4000000005e */
        /* <DEDUP_REMOVED lines=35> */
[----:B------:R-:W-:-:S05]  /*2530*/  ISETP.GE.AND P6, PT, R74, R95, PT ;  /* 0x0000005f4a00720c */ /* 0x000fca0003fc6270 */
[----:B------:R0:W-:Y:S01]  /*2540*/  @!P5 STG.E.U16 desc[UR16][R16.64], R91 ;  /* 0x0000005b1000d986 */ /* 0x0001e2000c101510 */
[----:B------:R-:W-:-:S03]  /*2550*/  ISETP.GE.AND P5, PT, R75, R95, PT ;  /* 0x0000005f4b00720c */ /* 0x000fc60003fa6270 */
[----:B------:R2:W-:Y:S01]  /*2560*/  @!P1 STG.E.U16 desc[UR16][R16.64+0x40], R93 ;  /* 0x0000405d10009986 */ /* 0x0005e2000c101510 */
[----:B------:R-:W-:-:S03]  /*2570*/  ISETP.GE.AND P1, PT, R76, R95, PT ;  /* 0x0000005f4c00720c */ /* 0x000fc60003f26270 */
[----:B------:R-:W-:Y:S04]  /*2580*/  @!P3 STG.E.U16 desc[UR16][R16.64+0xc0], R125 ;  /* 0x0000c07d1000b986 */ /* 0x000fe8000c101510 */
[----:B------:R-:W-:Y:S04]  /*2590*/  @!P4 STG.E.U16 desc[UR16][R16.64+0x100], R127 ;  /* 0x0001007f1000c986 */ /* 0x000fe8000c101510 */
[----:B------:R-:W-:Y:S04]  /*25a0*/  @!P6 STG.E.U16 desc[UR16][R16.64+0x140], R129 ;  /* 0x000140811000e986 */ /* 0x000fe8000c101510 */
[----:B------:R-:W-:Y:S04]  /*25b0*/  @!P5 STG.E.U16 desc[UR16][R16.64+0x180], R131 ;  /* 0x000180831000d986 */ /* 0x000fe8000c101510 */
[----:B------:R-:W-:Y:S01]  /*25c0*/  @!P1 STG.E.U16 desc[UR16][R16.64+0x1c0], R133 ;  /* 0x0001c08510009986 */ /* 0x000fe2000c101510 */
[----:B-1----:R-:W-:Y:S01]  /*25d0*/  UISETP.NE.U32.AND UP0, UPT, UR6, URZ, UPT ;  /* 0x000000ff0600728c */ /* 0x002fe2000bf05070 */
[----:B------:R-:W-:-:S03]  /*25e0*/  ISETP.GE.AND P2, PT, R71, R95, PT ;  /* 0x0000005f4700720c */ /* 0x000fc60003f46270 */
        /* <DEDUP_REMOVED lines=10> */
[----:B------:R0:W-:Y:S01]  /*2690*/  @!P2 STG.E.U16 desc[UR16][R16.64+0x80], R99 ;  /* 0x000080631000a986 */ /* 0x0001e2000c101510 */
[----:B--2---:R-:W-:Y:S01]  /*26a0*/  FMUL.FTZ R93, R36, R19 ;  /* 0x00000013245d7220 */ /* 0x004fe20000410000 */
[----:B------:R-:W-:Y:S01]  /*26b0*/  FMUL.FTZ R95, R37, R110 ;  /* 0x0000006e255f7220 */ /* 0x000fe20000410000 */
[----:B------:R-:W-:Y:S01]  /*26c0*/  FMUL.FTZ R97, R38, R111 ;  /* 0x0000006f26617220 */ /* 0x000fe20000410000 */
[----:B------:R-:W-:Y:S01]  /*26d0*/  FMUL.FTZ R101, R101, R118 ;  /* 0x0000007665657220 */ /* 0x000fe20000410000 */
[----:B------:R-:W-:Y:S01]  /*26e0*/  FMUL.FTZ R103, R92, R117 ;  /* 0x000000755c677220 */ /* 0x000fe20000410000 */
[----:B------:R-:W-:Y:S01]  /*26f0*/  FMUL.FTZ R105, R105, R124 ;  /* 0x0000007c69697220 */ /* 0x000fe20000410000 */
[----:B0-----:R-:W-:Y:S01]  /*2700*/  FMUL.FTZ R99, R39, R114 ;  /* 0x0000007227637220 */ /* 0x001fe20000410000 */
        /* <DEDUP_REMOVED lines=15> */
[----:B------:R-:W-:Y:S02]  /*2800*/  PRMT R16, R19, 0x7632, R16 ;  /* 0x0000763213107816 */ /* 0x000fe40000000010 */
[----:B------:R-:W-:Y:S02]  /*2810*/  PRMT R17, R18, 0x7632, R17 ;  /* 0x0000763212117816 */ /* 0x000fe40000000011 */
[----:B------:R-:W-:Y:S02]  /*2820*/  PRMT R36, R104, 0x7632, R36 ;  /* 0x0000763268247816 */ /* 0x000fe40000000024 */
[C---:B------:R-:W-:Y:S01]  /*2830*/  PRMT R38, R117.reuse, 0x7610, R38 ;  /* 0x0000761075267816 */ /* 0x040fe20000000026 */
[----:B------:R-:W-:Y:S01]  /*2840*/  STS.U16 [R89], R19 ;  /* 0x0000001359007388 */ /* 0x000fe20000000400 */
[----:B------:R-:W-:-:S02]  /*2850*/  PRMT R92, R117, 0x7632, R92 ;  /* 0x00007632755c7816 */ /* 0x000fc4000000005c */
[----:B------:R-:W1:Y:S01]  /*2860*/  LDC.64 R116, c[0x0][0x430] ;  /* 0x00010c00ff747b82 */ /* 0x000e620000000a00 */
[----:B------:R-:W-:Y:S04]  /*2870*/  STS.U16 [R89+0x2], R16 ;  /* 0x0000021059007388 */ /* 0x000fe80000000400 */
[----:B------:R-:W-:Y:S04]  /*2880*/  STS.U16 [R89+0x4], R18 ;  /* 0x0000041259007388 */ /* 0x000fe80000000400 */
[----:B------:R1:W-:Y:S04]  /*2890*/  STS.U16 [R89+0x6], R17 ;  /* 0x0000061159007388 */ /* 0x0003e80000000400 */
[----:B------:R-:W-:Y:S04]  /*28a0*/  STS.U16 [R89+0x8], R104 ;  /* 0x0000086859007388 */ /* 0x000fe80000000400 */
[----:B------:R-:W-:Y:S04]  /*28b0*/  STS.U16 [R89+0xa], R36 ;  /* 0x00000a2459007388 */ /* 0x000fe80000000400 */
        /* <DEDUP_REMOVED lines=38> */
.L_x_8862:
[----:B------:R-:W-:Y:S01]  /*2b20*/  SHF.L.U32 R102, R32, 0x10, RZ ;  /* 0x0000001020667819 */ /* 0x000fe200000006ff */
        /* <DEDUP_REMOVED lines=10> */
[----:B0-----:R-:W-:Y:S01]  /*2bd0*/  IMAD.U32 R113, R34, 0x10000, RZ ;  /* 0x0001000022717824 */ /* 0x001fe200078e00ff */
        /* <DEDUP_REMOVED lines=40> */
[----:B------:R-:W-:Y:S01]  /*2e60*/  ISETP.GE.AND P1, PT, R60, R81, PT ;  /* 0x000000513c00720c */ /* 0x000fe20003f26270 */
[C---:B------:R-:W-:Y:S01]  /*2e70*/  VIADD R133, R78.reuse, 0xfffffffe ;  /* 0xfffffffe4e857836 */ /* 0x040fe20000000000 */
[----:B------:R-:W-:Y:S01]  /*2e80*/  ISETP.NE.AND P0, PT, R78, 0x1, PT ;  /* 0x000000014e00780c */ /* 0x000fe20003f05270 */
[----:B------:R-:W-:Y:S01]  /*2e90*/  FMUL.FTZ R135, R113, R102 ;  /* 0x0000006671877220 */ /* 0x000fe20000410000 */
[----:B------:R-:W-:Y:S01]  /*2ea0*/  P2R R175, PR, RZ, 0x2 ;  /* 0x00000002ffaf7803 */ /* 0x000fe20000000000 */
[----:B------:R-:W-:Y:S01]  /*2eb0*/  FMUL.FTZ R137, R115, R104 ;  /* 0x0000006873897220 */ /* 0x000fe20000410000 */
[----:B------:R-:W-:Y:S01]  /*2ec0*/  IADD3 R18, P1, PT, R2, R6, RZ ;  /* 0x0000000602127210 */ /* 0x000fe20007f3e0ff */
[----:B------:R-:W1:Y:S01]  /*2ed0*/  LDC.64 R28, c[0x0][0x440] ;  /* 0x00011000ff1c7b82 */ /* 0x000e620000000a00 */
[----:B------:R-:W-:Y:S01]  /*2ee0*/  SHF.L.U32 R144, R78, 0x8, RZ ;  /* 0x000000084e907819 */ /* 0x000fe200000006ff */
[----:B------:R-:W-:Y:S01]  /*2ef0*/  FMUL.FTZ R138, R117, R106 ;  /* 0x0000006a758a7220 */ /* 0x000fe20000410000 */
[----:B------:R-:W-:Y:S01]  /*2f00*/  IADD3 R16, P2, PT, R2, R4, RZ ;  /* 0x0000000402107210 */ /* 0x000fe20007f5e0ff */
[----:B------:R-:W-:Y:S01]  /*2f10*/  FMUL.FTZ R139, R119, R108 ;  /* 0x0000006c778b7220 */ /* 0x000fe20000410000 */
[----:B------:R-:W-:Y:S01]  /*2f20*/  ISETP.EQ.AND P0, PT, R10, RZ, P0 ;  /* 0x000000ff0a00720c */ /* 0x000fe20000702270 */
[----:B------:R-:W-:Y:S01]  /*2f30*/  FMUL.FTZ R140, R121, R110 ;  /* 0x0000006e798c7220 */ /* 0x000fe20000410000 */
[C---:B------:R-:W-:Y:S01]  /*2f40*/  LOP3.LUT R176, R2.reuse, 0x100, RZ, 0xc0, !PT ;  /* 0x0000010002b07812 */ /* 0x040fe200078ec0ff */
[----:B------:R-:W2:Y:S01]  /*2f50*/  LDC.64 R26, c[0x0][0x3c0] ;  /* 0x0000f000ff1a7b82 */ /* 0x000ea20000000a00 */
[----:B------:R-:W-:Y:S01]  /*2f60*/  IADD3 R177, PT, PT, R2, R10, RZ ;  /* 0x0000000a02b17210 */ /* 0x000fe20007ffe0ff */
[----:B------:R-:W-:Y:S01]  /*2f70*/  FMUL.FTZ R141, R123, R112 ;  /* 0x000000707b8d7220 */ /* 0x000fe20000410000 */
[----:B------:R-:W-:Y:S01]  /*2f80*/  FMUL.FTZ R142, R125, R114 ;  /* 0x000000727d8e7220 */ /* 0x000fe20000410000 */
[----:B------:R-:W-:Y:S01]  /*2f90*/  FMUL.FTZ R143, R129, R116 ;  /* 0x00000074818f7220 */ /* 0x000fe20000410000 */
[----:B------:R-:W-:Y:S01]  /*2fa0*/  P2R R178, PR, RZ, 0x1 ;  /* 0x00000001ffb27803 */ /* 0x000fe20000000000 */
[----:B------:R-:W-:Y:S01]  /*2fb0*/  IMAD.X R19, RZ, RZ, R77, P1 ;  /* 0x000000ffff137224 */ /* 0x000fe200008e064d */
[----:B------:R-:W-:Y:S01]  /*2fc0*/  MOV R92, RZ ;  /* 0x000000ff005c7202 */ /* 0x000fe20000000f00 */
[----:B------:R-:W3:Y:S01]  /*2fd0*/  LDC.64 R24, c[0x0][0x3e0] ;  /* 0x0000f800ff187b82 */ /* 0x000ee20000000a00 */
[----:B------:R-:W-:Y:S01]  /*2fe0*/  LOP3.LUT R144, R144, 0x100, RZ, 0xc0, !PT ;  /* 0x0000010090907812 */ /* 0x000fe200078ec0ff */
[----:B------:R-:W4:Y:S01]  /*2ff0*/  LDCU UR7, c[0x0][0x394] ;  /* 0x00007280ff0777ac */ /* 0x000f220008000800 */
[----:B------:R-:W-:Y:S01]  /*3000*/  IADD3.X R17, PT, PT, RZ, R52, RZ, P2, !PT ;  /* 0x00000034ff117210 */ /* 0x000fe200017fe4ff */
[----:B------:R-:W0:Y:S04]  /*3010*/  LDCU UR13, c[0x0][0x38c] ;  /* 0x00007180ff0d77ac */ /* 0x000e280008000800 */
[----:B------:R-:W0:Y:S01]  /*3020*/  LDC.64 R22, c[0x0][0x4d0] ;  /* 0x00013400ff167b82 */ /* 0x000e220000000a00 */
[----:B------:R-:W0:Y:S01]  /*3030*/  LDCU UR12, c[0x0][0x388] ;  /* 0x00007100ff0c77ac */ /* 0x000e220008000800 */
[----:B------:R-:W0:Y:S06]  /*3040*/  LDCU.64 UR8, c[0x0][0x538] ;  /* 0x0000a700ff0877ac */ /* 0x000e2c0008000a00 */
[----:B------:R-:W0:Y:S01]  /*3050*/  LDC.64 R20, c[0x0][0x4f0] ;  /* 0x00013c00ff147b82 */ /* 0x000e220000000a00 */
[----:B------:R-:W0:Y:S01]  /*3060*/  LDCU.64 UR10, c[0x0][0x540] ;  /* 0x0000a800ff0a77ac */ /* 0x000e220008000a00 */
[----:B------:R-:W-:-:S05]  /*3070*/  UMOV UR4, URZ ;  /* 0x000000ff00047c82 */ /* 0x000fca0008000000 */
.L_x_8885:
[----:B------:R-:W-:Y:S01]  /*3080*/  MOV R36, R60 ;  /* 0x0000003c00247202 */ /* 0x000fe20000000f00 */
[----:B------:R-:W-:Y:S01]  /*3090*/  IMAD.MOV.U32 R37, RZ, RZ, RZ ;  /* 0x000000ffff257224 */ /* 0x000fe200078e00ff */
[----:B------:R-:W-:Y:S02]  /*30a0*/  MOV R34, R8 ;  /* 0x0000000800227202 */ /* 0x000fe40000000f00 */
[----:B------:R-:W-:Y:S01]  /*30b0*/  MOV R35, R47 ;  /* 0x0000002f00237202 */ /* 0x000fe20000000f00 */
[----:B--2---:R-:W-:Y:S01]  /*30c0*/  IMAD.WIDE.U32 R32, R26, UR4, R36 ;  /* 0x000000041a207c25 */ /* 0x004fe2000f8e0024 */
[----:B------:R-:W-:Y:S02]  /*30d0*/  ISETP.NE.AND P5, PT, R175, RZ, PT ;  /* 0x000000ffaf00720c */ /* 0x000fe40003fa5270 */
[----:B------:R-:W-:Y:S01]  /*30e0*/  ISETP.GE.AND P3, PT, R73, R81, PT ;  /* 0x000000514900720c */ /* 0x000fe20003f66270 */
[----:B------:R-:W-:Y:S01]  /*30f0*/  IMAD R0, R27, UR4, R33 ;  /* 0x000000041b007c24 */ /* 0x000fe2000f8e0221 */
[----:B------:R-:W-:Y:S01]  /*3100*/  LEA R38, P1, R32, R45, 0x1 ;  /* 0x0000002d20267211 */ /* 0x000fe200078208ff */
[----:B0-----:R-:W-:Y:S01]  /*3110*/  IMAD.WIDE.U32 R130, R30, UR4, R34 ;  /* 0x000000041e827c25 */ /* 0x001fe2000f8e0022 */
[----:B------:R-:W-:-:S02]  /*3120*/  ISETP.GE.AND P4, PT, R74, R81, PT ;  /* 0x000000514a00720c */ /* 0x000fc40003f86270 */
        /* <DEDUP_REMOVED lines=9> */
[-C--:B------:R-:W-:Y:S01]  /*31c0*/  ISETP.GE.AND P0, PT, R70, R81.reuse, PT ;  /* 0x000000514600720c */ /* 0x080fe20003f06270 */
[----:B------:R-:W3:Y:S01]  /*31d0*/  @!P3 LDG.E.U16 R131, desc[UR16][R38.64+0x100] ;  /* 0x000100102683b981 */ /* 0x000ee2000c1e1500 */
[----:B------:R-:W-:Y:S02]  /*31e0*/  LEA.HI.X R35, R126, R54, R33, 0x1, P2 ;  /* 0x000000367e237211 */ /* 0x000fe400010f0c21 */
[-C--:B------:R-:W-:Y:S01]  /*31f0*/  ISETP.GE.AND P2, PT, R72, R81.reuse, PT ;  /* 0x000000514800720c */ /* 0x080fe20003f46270 */
[----:B------:R-:W5:Y:S01]  /*3200*/  @!P1 LDG.E.U16 R32, desc[UR16][R38.64+0x80] ;  /* 0x0000801026209981 */ /* 0x000f62000c1e1500 */
[-C--:B------:R-:W-:Y:S02]  /*3210*/  ISETP.GE.AND P5, PT, R75, R81.reuse, PT ;  /* 0x000000514b00720c */ /* 0x080fe40003fa6270 */
[----:B------:R-:W-:Y:S01]  /*3220*/  ISETP.GE.AND P6, PT, R76, R81, PT ;  /* 0x000000514c00720c */ /* 0x000fe20003fc6270 */
[----:B----4-:R-:W4:Y:S04]  /*3230*/  @!P4 LDG.E.U16 R145, desc[UR16][R38.64+0x140] ;  /* 0x000140102691c981 */ /* 0x010f28000c1e1500 */
[----:B------:R-:W3:Y:S04]  /*3240*/  @!P0 LDG.E.U16 R0, desc[UR16][R38.64+0x40] ;  /* 0x0000401026008981 */ /* 0x000ee8000c1e1500 */
[----:B------:R-:W4:Y:S04]  /*3250*/  @!P2 LDG.E.U16 R130, desc[UR16][R38.64+0xc0] ;  /* 0x0000c0102682a981 */ /* 0x000f28000c1e1500 */
[----:B------:R-:W4:Y:S04]  /*3260*/  @!P5 LDG.E.U16 R146, desc[UR16][R38.64+0x180] ;  /* 0x000180102692d981 */ /* 0x000f28000c1e1500 */
[----:B------:R-:W4:Y:S01]  /*3270*/  @!P6 LDG.E.U16 R147, desc[UR16][R38.64+0x1c0] ;  /* 0x0001c0102693e981 */ /* 0x000f22000c1e1500 */
[----:B------:R-:W-:-:S02]  /*3280*/  P2R R148, PR, RZ, 0x1 ;  /* 0x00000001ff947803 */ /* 0x000fc40000000000 */
[----:B------:R-:W-:Y:S01]  /*3290*/  ISETP.NE.AND P0, PT, R175, RZ, PT ;  /* 0x000000ffaf00720c */ /* 0x000fe20003f05270 */
[----:B------:R-:W-:Y:S02]  /*32a0*/  IMAD.MOV.U32 R33, RZ, RZ, RZ ;  /* 0x000000ffff217224 */ /* 0x000fe400078e00ff */
[----:B------:R-:W-:Y:S01]  /*32b0*/  HFMA2 R127, -RZ, RZ, 0, 0 ;  /* 0x00000000ff7f7431 */ /* 0x000fe200000001ff */
[----:B------:R0:W4:Y:S09]  /*32c0*/  LDG.E R126, desc[UR16][R36.64] ;  /* 0x00000010247e7981 */ /* 0x000132000c1e1900 */
[----:B--2---:R-:W-:-:S02]  /*32d0*/  @!P0 PRMT R33, R149, 0x5410, RZ ;  /* 0x0000541095218816 */ /* 0x004fc400000000ff */
[----:B------:R-:W-:Y:S02]  /*32e0*/  ISETP.NE.AND P0, PT, R148, RZ, PT ;  /* 0x000000ff9400720c */ /* 0x000fe40003f05270 */
[----:B-----5:R-:W-:Y:S01]  /*32f0*/  @!P1 PRMT R127, R32, 0x5410, RZ ;  /* 0x00005410207f9816 */ /* 0x020fe200000000ff */
[----:B------:R-:W-:-:S10]  /*3300*/  IMAD.MOV.U32 R32, RZ, RZ, RZ ;  /* 0x000000ffff207224 */ /* 0x000fd400078e00ff */
[----:B---3--:R-:W-:Y:S02]  /*3310*/  @!P0 PRMT R33, R33, 0x5410, R0 ;  /* 0x0000541021218816 */ /* 0x008fe40000000000 */
[----:B------:R-:W-:Y:S02]  /*3320*/  MOV R0, RZ ;  /* 0x000000ff00007202 */ /* 0x000fe40000000f00 */
[----:B------:R-:W-:Y:S02]  /*3330*/  @!P3 PRMT R0, R131, 0x5410, RZ ;  /* 0x000054108300b816 */ /* 0x000fe400000000ff */
[----:B----4-:R-:W-:Y:S02]  /*3340*/  @!P2 PRMT R127, R127, 0x5410, R130 ;  /* 0x000054107f7fa816 */ /* 0x010fe40000000082 */
[----:B------:R-:W-:Y:S02]  /*3350*/  @!P5 PRMT R32, R146, 0x5410, RZ ;  /* 0x000054109220d816 */ /* 0x000fe400000000ff */
[----:B0-----:R-:W-:-:S02]  /*3360*/  PRMT R37, R33, 0x7632, R37 ;  /* 0x0000763221257816 */ /* 0x001fc40000000025 */
[----:B------:R-:W-:Y:S02]  /*3370*/  @!P4 PRMT R0, R0, 0x5410, R145 ;  /* 0x000054100000c816 */ /* 0x000fe40000000091 */
[----:B------:R-:W-:Y:S02]  /*3380*/  PRMT R39, R127, 0x7632, R39 ;  /* 0x000076327f277816 */ /* 0x000fe40000000027 */
[----:B------:R-:W-:Y:S01]  /*3390*/  @!P6 PRMT R32, R32, 0x5410, R147 ;  /* 0x000054102020e816 */ /* 0x000fe20000000093 */
[----:B------:R0:W-:Y:S01]  /*33a0*/  STS.U16 [R88], R33 ;  /* 0x0000002158007388 */ /* 0x0001e20000000400 */
[----:B------:R-:W-:Y:S02]  /*33b0*/  PRMT R130, R0, 0x7632, R130 ;  /* 0x0000763200827816 */ /* 0x000fe40000000082 */
        /* <DEDUP_REMOVED lines=9> */
[----:B0-----:R-:W4:Y:S04]  /*3450*/  @!P1 LDG.E.U16 R33, desc[UR16][R34.64+0x80] ;  /* 0x0000801022219981 */ /* 0x001f28000c1e1500 */
[----:B------:R-:W5:Y:S01]  /*3460*/  @!P2 LDG.E.U16 R36, desc[UR16][R34.64+0xc0] ;  /* 0x0000c0102224a981 */ /* 0x000f62000c1e1500 */
[----:B-1----:R-:W-:-:S03]  /*3470*/  HFMA2 R37, -RZ, RZ, 0, 0 ;  /* 0x00000000ff257431 */ /* 0x002fc600000001ff */
[----:B--2---:R-:W2:Y:S04]  /*3480*/  @!P5 LDG.E.U16 R130, desc[UR16][R34.64+0x180] ;  /* 0x000180102282d981 */ /* 0x004ea8000c1e1500 */
[----:B------:R-:W2:Y:S04]  /*3490*/  @!P4 LDG.E.U16 R39, desc[UR16][R34.64+0x140] ;  /* 0x000140102227c981 */ /* 0x000ea8000c1e1500 */
[----:B---3--:R-:W3:Y:S01]  /*34a0*/  @!P6 LDG.E.U16 R131, desc[UR16][R34.64+0x1c0] ;  /* 0x0001c0102283e981 */ /* 0x008ee2000c1e1500 */
[----:B------:R-:W-:Y:S01]  /*34b0*/  MOV R38, RZ ;  /* 0x000000ff00267202 */ /* 0x000fe20000000f00 */
[----:B------:R-:W-:-:S02]  /*34c0*/  IMAD.MOV.U32 R148, RZ, RZ, RZ ;  /* 0x000000ffff947224 */ /* 0x000fc400078e00ff */
[----:B------:R-:W-:Y:S04]  /*34d0*/  LDS.U16 R150, [R89] ;  /* 0x0000000059967984 */ /* 0x000fe80000000400 */
[----:B------:R-:W0:Y:S04]  /*34e0*/  LDS.U16 R152, [R89+0x2] ;  /* 0x0000020059987984 */ /* 0x000e280000000400 */
[----:B------:R-:W1:Y:S04]  /*34f0*/  LDS.U16 R149, [R89+0x4] ;  /* 0x0000040059957984 */ /* 0x000e680000000400 */
[----:B------:R-:W-:Y:S04]  /*3500*/  LDS.U16 R154, [R89+0x6] ;  /* 0x00000600599a7984 */ /* 0x000fe80000000400 */
[----:B------:R-:W1:Y:S04]  /*3510*/  LDS.U16 R151, [R89+0x8] ;  /* 0x0000080059977984 */ /* 0x000e680000000400 */
[----:B------:R-:W1:Y:S04]  /*3520*/  LDS.U16 R156, [R89+0xa] ;  /* 0x00000a00599c7984 */ /* 0x000e680000000400 */
[----:B------:R-:W-:Y:S04]  /*3530*/  LDS.U16 R153, [R89+0xc] ;  /* 0x00000c0059997984 */ /* 0x000fe80000000400 */
[----:B------:R-:W1:Y:S01]  /*3540*/  LDS.U16 R158, [R89+0xe] ;  /* 0x00000e00599e7984 */ /* 0x000e620000000400 */
[----:B----4-:R-:W-:-:S02]  /*3550*/  @!P1 PRMT R37, R33, 0x5410, RZ ;  /* 0x0000541021259816 */ /* 0x010fc400000000ff */
[----:B------:R-:W-:Y:S01]  /*3560*/  ISETP.GE.AND P1, PT, R60, R81, PT ;  /* 0x000000513c00720c */ /* 0x000fe20003f26270 */
[----:B------:R-:W4:Y:S01]  /*3570*/  @!P3 LDG.E.U16 R33, desc[UR16][R34.64+0x100] ;  /* 0x000100102221b981 */ /* 0x000f22000c1e1500 */
[----:B-----5:R-:W-:-:S03]  /*3580*/  @!P2 PRMT R37, R37, 0x5410, R36 ;  /* 0x000054102525a816 */ /* 0x020fc60000000024 */
[----:B------:R-:W5:Y:S08]  /*3590*/  @!P0 LDG.E.U16 R36, desc[UR16][R34.64+0x40] ;  /* 0x0000401022248981 */ /* 0x000f70000c1e1500 */
[----:B------:R0:W5:Y:S01]  /*35a0*/  @!P1 LDG.E.U16 R32, desc[UR16][R34.64] ;  /* 0x0000001022209981 */ /* 0x000162000c1e1500 */
[----:B--2---:R-:W-:-:S04]  /*35b0*/  @!P5 PRMT R148, R130, 0x5410, RZ ;  /* 0x000054108294d816 */ /* 0x004fc800000000ff */
[----:B---3--:R-:W-:Y:S02]  /*35c0*/  @!P6 PRMT R148, R148, 0x5410, R131 ;  /* 0x000054109494e816 */ /* 0x008fe40000000083 */
[----:B0-----:R-:W-:Y:S01]  /*35d0*/  PRMT R34, R37, 0x7632, R34 ;  /* 0x0000763225227816 */ /* 0x001fe20000000022 */
[----:B------:R-:W0:Y:S01]  /*35e0*/  S2UR UR6, SR_CgaCtaId ;  /* 0x00000000000679c3 */ /* 0x000e220000008800 */
[----:B------:R-:W-:Y:S01]  /*35f0*/  FMUL.FTZ R160, R126, 1.4426950216293334961 ;  /* 0x3fb8aa3b7ea07820 */ /* 0x000fe20000410000 */
[----:B------:R-:W-:Y:S01]  /*3600*/  UMOV UR5, 0x400 ;  /* 0x0000040000057882 */ /* 0x000fe20000000000 */
[----:B------:R-:W-:Y:S02]  /*3610*/  IADD3 R147, PT, PT, R176, UR4, RZ ;  /* 0x00000004b0937c10 */ /* 0x000fe4000fffe0ff */
[-C--:B------:R-:W-:Y:S01]  /*3620*/  FMUL.FTZ R127, R113, R160.reuse ;  /* 0x000000a0717f7220 */ /* 0x080fe20000410000 */
[-C--:B------:R-:W-:Y:S01]  /*3630*/  FMUL.FTZ R0, R115, R160.reuse ;  /* 0x000000a073007220 */ /* 0x080fe20000410000 */
[-C--:B------:R-:W-:Y:S01]  /*3640*/  FMUL.FTZ R130, R117, R160.reuse ;  /* 0x000000a075827220 */ /* 0x080fe20000410000 */
[----:B------:R-:W-:-:S03]  /*3650*/  FMUL.FTZ R131, R119, R160 ;  /* 0x000000a077837220 */ /* 0x000fc60000410000 */
[----:B------:R-:W2:Y:S01]  /*3660*/  MUFU.EX2 R127, R127 ;  /* 0x0000007f007f7308 */ /* 0x000ea20000000800 */
[-C--:B------:R-:W-:Y:S01]  /*3670*/  FMUL.FTZ R145, R121, R160.reuse ;  /* 0x000000a079917220 */ /* 0x080fe20000410000 */
[----:B------:R-:W-:Y:S01]  /*3680*/  FMUL.FTZ R146, R123, R160 ;  /* 0x000000a07b927220 */ /* 0x000fe20000410000 */
[----:B0-----:R-:W-:-:S05]  /*3690*/  ULEA UR5, UR6, UR5, 0x18 ;  /* 0x0000000506057291 */ /* 0x001fca000f8ec0ff */
[----:B------:R-:W0:Y:S01]  /*36a0*/  MUFU.EX2 R0, R0 ;  /* 0x0000000000007308 */ /* 0x000e220000000800 */
[----:B------:R-:W-:-:S07]  /*36b0*/  FMUL.FTZ R155, R125, R160 ;  /* 0x000000a07d9b7220 */ /* 0x000fce0000410000 */
[----:B------:R-:W3:Y:S01]  /*36c0*/  MUFU.EX2 R130, R130 ;  /* 0x0000008200827308 */ /* 0x000ee20000000800 */
[----:B------:R-:W-:-:S07]  /*36d0*/  SHF.L.U32 R152, R152, 0x10, RZ ;  /* 0x0000001098987819 */ /* 0x000fce00000006ff */
[----:B------:R-:W0:Y:S01]  /*36e0*/  MUFU.EX2 R131, R131 ;  /* 0x0000008300837308 */ /* 0x000e220000000800 */
[----:B-1----:R-:W-:-:S07]  /*36f0*/  SHF.L.U32 R149, R149, 0x10, RZ ;  /* 0x0000001095957819 */ /* 0x002fce00000006ff */
[----:B------:R-:W1:Y:S01]  /*3700*/  MUFU.EX2 R145, R145 ;  /* 0x0000009100917308 */ /* 0x000e620000000800 */
[----:B------:R-:W-:-:S07]  /*3710*/  SHF.L.U32 R151, R151, 0x10, RZ ;  /* 0x0000001097977819 */ /* 0x000fce00000006ff */
[----:B------:R-:W0:Y:S01]  /*3720*/  MUFU.EX2 R146, R146 ;  /* 0x0000009200927308 */ /* 0x000e220000000800 */
[----:B------:R-:W-:Y:S01]  /*3730*/  SHF.L.U32 R156, R156, 0x10, RZ ;  /* 0x000000109c9c7819 */ /* 0x000fe200000006ff */
[----:B------:R-:W-:Y:S01]  /*3740*/  IMAD.U32 R150, R150, 0x10000, RZ ;  /* 0x0001000096967824 */ /* 0x000fe200078e00ff */
        /* <DEDUP_REMOVED lines=9> */
[----:B----4-:R-:W-:Y:S01]  /*37e0*/  @!P3 PRMT R38, R33, 0x5410, RZ ;  /* 0x000054102126b816 */ /* 0x010fe200000000ff */
[----:B------:R-:W-:-:S03]  /*37f0*/  HFMA2 R33, -RZ, RZ, 0, 0 ;  /* 0x00000000ff217431 */ /* 0x000fc600000001ff */
[----:B------:R-:W-:Y:S02]  /*3800*/  @!P4 PRMT R38, R38, 0x5410, R39 ;  /* 0x000054102626c816 */ /* 0x000fe40000000027 */
[----:B-----5:R-:W-:-:S04]  /*3810*/  @!P1 PRMT R33, R32, 0x5410, RZ ;  /* 0x0000541020219816 */ /* 0x020fc800000000ff */
        /* <DEDUP_REMOVED lines=13> */
[----:B------:R-:W5:Y:S04]  /*38f0*/  LDS.U16 R33, [R89+0x212] ;  /* 0x0002120059217984 */ /* 0x000f680000000400 */
[----:B------:R-:W2:Y:S04]  /*3900*/  LDS.U16 R34, [R89+0x214] ;  /* 0x0002140059227984 */ /* 0x000ea80000000400 */
[----:B------:R-:W3:Y:S04]  /*3910*/  LDS.U16 R32, [R89+0x210] ;  /* 0x0002100059207984 */ /* 0x000ee80000000400 */
[----:B------:R-:W1:Y:S04]  /*3920*/  LDS.U16 R35, [R89+0x216] ;  /* 0x0002160059237984 */ /* 0x000e680000000400 */
[----:B------:R-:W0:Y:S04]  /*3930*/  LDS.U16 R37, [R89+0x21a] ;  /* 0x00021a0059257984 */ /* 0x000e280000000400 */
[----:B------:R-:W0:Y:S04]  /*3940*/  LDS.U16 R38, [R89+0x21c] ;  /* 0x00021c0059267984 */ /* 0x000e280000000400 */
[----:B------:R-:W0:Y:S04]  /*3950*/  LDS.U16 R36, [R89+0x218] ;  /* 0x0002180059247984 */ /* 0x000e280000000400 */
[----:B------:R-:W0:Y:S01]  /*3960*/  LDS.U16 R39, [R89+0x21e] ;  /* 0x00021e0059277984 */ /* 0x000e220000000400 */
[----:B------:R-:W-:-:S04]  /*3970*/  ISETP.NE.AND P1, PT, R10, RZ, PT ;  /* 0x000000ff0a00720c */ /* 0x000fc80003f25270 */
[----:B----4-:R-:W-:-:S04]  /*3980*/  SEL R148, R147, R58, !P1 ;  /* 0x0000003a93947207 */ /* 0x010fc80004800000 */
[----:B------:R-:W-:Y:S01]  /*3990*/  LEA R162, R148, UR5, 0x2 ;  /* 0x0000000594a27c11 */ /* 0x000fe2000f8e10ff */
[----:B------:R-:W-:Y:S01]  /*39a0*/  FMUL.FTZ R148, R129, R160 ;  /* 0x000000a081947220 */ /* 0x000fe20000410000 */
[----:B------:R-:W-:-:S05]  /*39b0*/  ISETP.NE.AND P0, PT, R10, 0x1f, PT ;  /* 0x0000001f0a00780c */ /* 0x000fca0003f05270 */
[----:B------:R-:W4:Y:S01]  /*39c0*/  MUFU.EX2 R148, R148 ;  /* 0x0000009400947308 */ /* 0x000f220000000800 */
[----:B-----5:R-:W-:Y:S01]  /*39d0*/  IMAD.U32 R168, R33, 0x10000, RZ ;  /* 0x0001000021a87824 */ /* 0x020fe200078e00ff */
[----:B--2---:R-:W-:Y:S01]  /*39e0*/  SHF.L.U32 R34, R34, 0x10, RZ ;  /* 0x0000001022227819 */ /* 0x004fe200000006ff */
[----:B------:R2:W-:Y:S01]  /*39f0*/  STS [R162+0xe98], R127 ;  /* 0x000e987fa2007388 */ /* 0x0005e20000000800 */
[----:B---3--:R-:W-:Y:S01]  /*3a00*/  SHF.L.U32 R32, R32, 0x10, RZ ;  /* 0x0000001020207819 */ /* 0x008fe200000006ff */
[----:B------:R-:W-:Y:S01]  /*3a10*/  FMUL.FTZ R165, R93, R168 ;  /* 0x000000a85da57220 */ /* 0x000fe20000410000 */
[----:B-1----:R-:W-:Y:S02]  /*3a20*/  SHF.L.U32 R170, R35, 0x10, RZ ;  /* 0x0000001023aa7819 */ /* 0x002fe400000006ff */
[----:B0-----:R-:W-:Y:S02]  /*3a30*/  SHF.L.U32 R172, R37, 0x10, RZ ;  /* 0x0000001025ac7819 */ /* 0x001fe400000006ff */
[----:B------:R-:W-:Y:S01]  /*3a40*/  SHF.L.U32 R180, R38, 0x10, RZ ;  /* 0x0000001026b47819 */ /* 0x000fe200000006ff */
[----:B------:R0:W1:Y:S01]  /*3a50*/  MUFU.EX2 R147, R155 ;  /* 0x0000009b00937308 */ /* 0x0000620000000800 */
[----:B------:R-:W-:-:S02]  /*3a60*/  IMAD.U32 R36, R36, 0x10000, RZ ;  /* 0x0001000024247824 */ /* 0x000fc400078e00ff */
[----:B------:R-:W-:Y:S01]  /*3a70*/  FMUL.FTZ R168, R95, R34 ;  /* 0x000000225fa87220 */ /* 0x000fe20000410000 */
[----:B------:R-:W-:Y:S02]  /*3a80*/  IMAD.U32 R182, R39, 0x10000, RZ ;  /* 0x0001000027b67824 */ /* 0x000fe400078e00ff */
[----:B--2---:R-:W-:Y:S01]  /*3a90*/  FMUL.FTZ R162, R140, R151 ;  /* 0x000000978ca27220 */ /* 0x004fe20000410000 */
        /* <DEDUP_REMOVED lines=9> */
[----:B-1--4-:R-:W-:Y:S05]  /*3b30*/  @P0 BRA `(.L_x_8865) ;  /* 0x00000000001c0947 */ /* 0x012fea0003800000 */
[----:B------:R-:W-:Y:S02]  /*3b40*/  ISETP.NE.AND P0, PT, R78, UR7, PT ;  /* 0x000000074e007c0c */ /* 0x000fe4000bf05270 */
[----:B------:R-:W-:-:S11]  /*3b50*/  MOV R167, 0x3f800000 ;  /* 0x3f80000000a77802 */ /* 0x000fd60000000f00 */
[----:B------:R-:W-:Y:S05]  /*3b60*/  @!P0 BRA `(.L_x_8866) ;  /* 0x0000000000148947 */ /* 0x000fea0003800000 */
[----:B------:R-:W-:-:S04]  /*3b70*/  IADD3 R32, PT, PT, R144, UR4, RZ ;  /* 0x0000000490207c10 */ /* 0x000fc8000fffe0ff */
[----:B------:R-:W-:-:S05]  /*3b80*/  LEA R32, R32, UR5, 0x2 ;  /* 0x0000000520207c11 */ /* 0x000fca000f8e10ff */
[----:B------:R2:W3:Y:S01]  /*3b90*/  LDS R167, [R32+0xe98] ;  /* 0x000e980020a77984 */ /* 0x0004e20000000800 */
[----:B------:R-:W-:Y:S05]  /*3ba0*/  BRA `(.L_x_8866) ;  /* 0x0000000000047947 */ /* 0x000fea0003800000 */
.L_x_8865:
[----:B------:R0:W1:Y:S02]  /*3bb0*/  LDS R167, [R174+0x169c] ;  /* 0x00169c00aea77984 */ /* 0x0000640000000800 */
.L_x_8866:
[----:B------:R-:W-:Y:S05]  /*3bc0*/  BSYNC.RECONVERGENT B0 ;  /* 0x0000000000007941 */ /* 0x000fea0003800200 */
.L_x_8864:
[----:B------:R-:W-:Y:S01]  /*3bd0*/  ISETP.NE.AND P0, PT, R178, RZ, PT ;  /* 0x000000ffb200720c */ /* 0x000fe20003f05270 */
[----:B------:R-:W-:-:S12]  /*3be0*/  IMAD.MOV.U32 R171, RZ, RZ, RZ ;  /* 0x000000ffffab7224 */ /* 0x000fd800078e00ff */
[----:B--2---:R-:W2:Y:S02]  /*3bf0*/  @P0 LDC R32, c[0x0][0x38c] ;  /* 0x0000e300ff200b82 */ /* 0x004ea40000000800 */
        /* <DEDUP_REMOVED lines=39> */
[----:B-1----:R-:W-:-:S03]  /*3e70*/  @P0 FMUL.FTZ R169, R170, R183 ;  /* 0x000000b7aaa90220 */ /* 0x002fc60000410000 */
[----:B------:R-:W-:Y:S01]  /*3e80*/  FMUL.FTZ R179, R148, R33 ;  /* 0x0000002194b37220 */ /* 0x000fe20000410000 */
[----:B--2---:R-:W-:Y:S01]  /*3e90*/  @P0 FFMA.FTZ R184, R183, R172, R184 ;  /* 0x000000acb7b80223 */ /* 0x004fe200000100b8 */
[----:B------:R-:W-:Y:S02]  /*3ea0*/  @P0 MOV R183, R169 ;  /* 0x000000a900b70202 */ /* 0x000fe40000000f00 */
[----:B------:R-:W-:Y:S01]  /*3eb0*/  ISETP.GE.AND P0, PT, R90, 0x1, PT ;  /* 0x000000015a00780c */ /* 0x000fe20003f06270 */
[----:B------:R-:W1:Y:S01]  /*3ec0*/  SHFL.UP PT, R32, R179, 0x1, RZ ;  /* 0x04200000b3207989 */ /* 0x000e6200000e00ff */
[----:B---3--:R-:W-:-:S03]  /*3ed0*/  FFMA.FTZ R37, R179, R37, R36 ;  /* 0x00000025b3257223 */ /* 0x008fc60000010024 */
[----:B------:R-:W2:Y:S02]  /*3ee0*/  SHFL.DOWN PT, R170, R183, 0x2, 0x1f ;  /* 0x08401f00b7aa7f89 */ /* 0x000ea400000e0000 */
[----:B------:R-:W-:Y:S02]  /*3ef0*/  FSEL R36, R36, R37, !P0 ;  /* 0x0000002524247208 */ /* 0x000fe40004000000 */
[----:B------:R-:W3:Y:S04]  /*3f00*/  SHFL.DOWN PT, R169, R184, 0x2, 0x1f ;  /* 0x08401f00b8a97f89 */ /* 0x000ee800000e0000 */
[----:B------:R-:W5:Y:S01]  /*3f10*/  SHFL.UP PT, R33, R36, 0x2, RZ ;  /* 0x0440000024217989 */ /* 0x000f6200000e00ff */
[----:B-1----:R-:W-:Y:S01]  /*3f20*/  @P0 FMUL.FTZ R179, R179, R32 ;  /* 0x00000020b3b30220 */ /* 0x002fe20000410000 */
[----:B------:R-:W-:Y:S01]  /*3f30*/  ISETP.GE.AND P0, PT, R90, 0x2, PT ;  /* 0x000000025a00780c */ /* 0x000fe20003f06270 */
[----:B--2---:R-:W-:-:S03]  /*3f40*/  @!P2 FMUL.FTZ R37, R183, R170 ;  /* 0x000000aab725a220 */ /* 0x004fc60000410000 */
[----:B------:R-:W1:Y:S01]  /*3f50*/  SHFL.UP PT, R32, R179, 0x2, RZ ;  /* 0x04400000b3207989 */ /* 0x000e6200000e00ff */
[----:B---3--:R-:W-:Y:S01]  /*3f60*/  @!P2 FFMA.FTZ R184, R183, R169, R184 ;  /* 0x000000a9b7b8a223 */ /* 0x008fe200000100b8 */
[----:B------:R-:W-:Y:S01]  /*3f70*/  @!P2 IMAD.MOV.U32 R183, RZ, RZ, R37 ;  /* 0x000000ffffb7a224 */ /* 0x000fe200078e0025 */
[----:B------:R-:W-:Y:S01]  /*3f80*/  ISETP.GT.U32.AND P2, PT, R173, 0x1b, PT ;  /* 0x0000001bad00780c */ /* 0x000fe20003f44070 */
[----:B-----5:R-:W-:Y:S02]  /*3f90*/  FFMA.FTZ R33, R179, R33, R36 ;  /* 0x00000021b3217223 */ /* 0x020fe40000010024 */
[----:B------:R-:W2:Y:S04]  /*3fa0*/  SHFL.DOWN PT, R37, R184, 0x4, 0x1f ;  /* 0x08801f00b8257f89 */ /* 0x000ea800000e0000 */
[----:B------:R-:W3:Y:S01]  /*3fb0*/  SHFL.DOWN PT, R172, R183, 0x4, 0x1f ;  /* 0x08801f00b7ac7f89 */ /* 0x000ee200000e0000 */
[----:B------:R-:W-:-:S05]  /*3fc0*/  FSEL R170, R36, R33, !P0 ;  /* 0x0000002124aa7208 */ /* 0x000fca0004000000 */
[----:B------:R-:W5:Y:S01]  /*3fd0*/  SHFL.UP PT, R33, R170, 0x4, RZ ;  /* 0x04800000aa217989 */ /* 0x000f6200000e00ff */
[----:B-1----:R-:W-:Y:S01]  /*3fe0*/  @P0 FMUL.FTZ R179, R179, R32 ;  /* 0x00000020b3b30220 */ /* 0x002fe20000410000 */
[----:B------:R-:W-:-:S04]  /*3ff0*/  ISETP.GE.AND P0, PT, R78, UR7, PT ;  /* 0x000000074e007c0c */ /* 0x000fc8000bf06270 */
[----:B------:R-:W1:Y:S01]  /*4000*/  SHFL.UP PT, R32, R179, 0x4, RZ ;  /* 0x04800000b3207989 */ /* 0x000e6200000e00ff */
[----:B------:R-:W-:Y:S01]  /*4010*/  ISETP.NE.OR P0, PT, R10, RZ, P0 ;  /* 0x000000ff0a00720c */ /* 0x000fe20000705670 */
[C---:B--2---:R-:W-:Y:S01]  /*4020*/  @!P2 FFMA.FTZ R184, R183.reuse, R37, R184 ;  /* 0x00000025b7b8a223 */ /* 0x044fe200000100b8 */
[----:B------:R-:W-:Y:S02]  /*4030*/  IMAD.MOV.U32 R37, RZ, RZ, RZ ;  /* 0x000000ffff257224 */ /* 0x000fe400078e00ff */
[----:B---3--:R-:W-:Y:S02]  /*4040*/  @!P2 FMUL.FTZ R36, R183, R172 ;  /* 0x000000acb724a220 */ /* 0x008fe40000410000 */
[----:B------:R-:W2:Y:S03]  /*4050*/  SHFL.DOWN PT, R180, R184, 0x8, 0x1f ;  /* 0x09001f00b8b47f89 */ /* 0x000ea600000e0000 */
[----:B------:R-:W-:Y:S01]  /*4060*/  @!P2 MOV R183, R36 ;  /* 0x0000002400b7a202 */ /* 0x000fe20000000f00 */
[----:B-----5:R-:W-:Y:S01]  /*4070*/  FFMA.FTZ R33, R179, R33, R170 ;  /* 0x00000021b3217223 */ /* 0x020fe200000100aa */
[----:B------:R-:W-:Y:S01]  /*4080*/  ISETP.GE.AND P2, PT, R90, 0x4, PT ;  /* 0x000000045a00780c */ /* 0x000fe20003f46270 */
[----:B------:R-:W-:-:S02]  /*4090*/  HFMA2 R36, -RZ, RZ, 1.875, 0 ;  /* 0x3f800000ff247431 */ /* 0x000fc400000001ff */
[----:B------:R-:W3:Y:S01]  /*40a0*/  SHFL.DOWN PT, R172, R183, 0x8, 0x1f ;  /* 0x09001f00b7ac7f89 */ /* 0x000ee200000e0000 */
[----:B------:R-:W-:-:S05]  /*40b0*/  FSEL R170, R170, R33, !P2 ;  /* 0x00000021aaaa7208 */ /* 0x000fca0005000000 */
[----:B------:R-:W5:Y:S04]  /*40c0*/  SHFL.UP PT, R33, R170, 0x8, RZ ;  /* 0x05000000aa217989 */ /* 0x000f6800000e00ff */
[----:B------:R-:W-:Y:S01]  /*40d0*/  @!P0 LDS.64 R36, [UR6+0x1718] ;  /* 0x00171806ff248984 */ /* 0x000fe20008000a00 */
[----:B-1----:R-:W-:Y:S01]  /*40e0*/  @P2 FMUL.FTZ R179, R179, R32 ;  /* 0x00000020b3b32220 */ /* 0x002fe20000410000 */
[----:B------:R-:W-:Y:S02]  /*40f0*/  ISETP.GT.U32.AND P2, PT, R173, 0xf, PT ;  /* 0x0000000fad00780c */ /* 0x000fe40003f44070 */
[----:B------:R-:W-:Y:S01]  /*4100*/  ISETP.GE.AND P0, PT, R90, 0x8, PT ;  /* 0x000000085a00780c */ /* 0x000fe20003f06270 */
[C---:B--2---:R-:W-:Y:S01]  /*4110*/  @!P3 FFMA.FTZ R184, R183.reuse, R180, R184 ;  /* 0x000000b4b7b8b223 */ /* 0x044fe200000100b8 */
[----:B------:R-:W1:Y:S04]  /*4120*/  SHFL.UP PT, R32, R179, 0x8, RZ ;  /* 0x05000000b3207989 */ /* 0x000e6800000e00ff */
[----:B------:R-:W2:Y:S01]  /*4130*/  SHFL.DOWN PT, R181, R184, 0x10, 0x1f ;  /* 0x0a001f00b8b57f89 */ /* 0x000ea200000e0000 */
[----:B---3--:R-:W-:-:S05]  /*4140*/  @!P3 FMUL.FTZ R169, R183, R172 ;  /* 0x000000acb7a9b220 */ /* 0x008fca0000410000 */
[----:B------:R-:W-:Y:S01]  /*4150*/  @!P3 MOV R183, R169 ;  /* 0x000000a900b7b202 */ /* 0x000fe20000000f00 */
[----:B-----5:R-:W-:-:S04]  /*4160*/  FFMA.FTZ R33, R179, R33, R170 ;  /* 0x00000021b3217223 */ /* 0x020fc800000100aa */
[----:B------:R-:W3:Y:S01]  /*4170*/  SHFL.DOWN PT, R180, R183, 0x10, 0x1f ;  /* 0x0a001f00b7b47f89 */ /* 0x000ee200000e0000 */
[----:B------:R-:W-:Y:S01]  /*4180*/  FSEL R172, R170, R33, !P0 ;  /* 0x00000021aaac7208 */ /* 0x000fe20004000000 */
[----:B-1----:R-:W-:-:S04]  /*4190*/  @P0 FMUL.FTZ R179, R179, R32 ;  /* 0x00000020b3b30220 */ /* 0x002fc80000410000 */
[----:B------:R-:W1:Y:S01]  /*41a0*/  SHFL.UP PT, R33, R172, 0x10, RZ ;  /* 0x06000000ac217989 */ /* 0x000e6200000e00ff */
[----:B------:R-:W-:Y:S01]  /*41b0*/  ISETP.GE.AND P0, PT, R90, 0x10, PT ;  /* 0x000000105a00780c */ /* 0x000fe20003f06270 */
[C---:B--2---:R-:W-:Y:S02]  /*41c0*/  @!P2 FFMA.FTZ R184, R183.reuse, R181, R184 ;  /* 0x000000b5b7b8a223 */ /* 0x044fe400000100b8 */
[----:B------:R-:W2:Y:S04]  /*41d0*/  SHFL.UP PT, R32, R179, 0x10, RZ ;  /* 0x06000000b3207989 */ /* 0x000ea800000e00ff */
[----:B------:R-:W-:Y:S04]  /*41e0*/  SHFL.DOWN PT, R170, R184, 0x1, 0x1f ;  /* 0x08201f00b8aa7f89 */ /* 0x000fe800000e0000 */
[----:B------:R-:W-:Y:S04]  /*41f0*/  SHFL.IDX PT, R185, R37, RZ, 0x1f ;  /* 0x00001fff25b97589 */ /* 0x000fe800000e0000 */
[----:B------:R-:W-:Y:S01]  /*4200*/  SHFL.IDX PT, R184, R184, RZ, 0x1f ;  /* 0x00001fffb8b87589 */ /* 0x000fe200000e0000 */
[----:B---3--:R-:W-:-:S05]  /*4210*/  @!P2 FMUL.FTZ R169, R183, R180 ;  /* 0x000000b4b7a9a220 */ /* 0x008fca0000410000 */
[----:B------:R-:W-:Y:S02]  /*4220*/  @!P2 MOV R183, R169 ;  /* 0x000000a900b7a202 */ /* 0x000fe40000000f00 */
[----:B------:R-:W-:Y:S01]  /*4230*/  ISETP.NE.AND P2, PT, R10, 0x1f, PT ;  /* 0x0000001f0a00780c */ /* 0x000fe20003f45270 */
[C---:B-1----:R-:W-:Y:S02]  /*4240*/  FFMA.FTZ R33, R179.reuse, R33, R172 ;  /* 0x00000021b3217223 */ /* 0x042fe400000100ac */
[----:B------:R-:W1:Y:S01]  /*4250*/  SHFL.DOWN PT, R169, R183, 0x1, 0x1f ;  /* 0x08201f00b7a97f89 */ /* 0x000e6200000e0000 */
[----:B--2---:R-:W-:Y:S02]  /*4260*/  @P0 FMUL.FTZ R179, R179, R32 ;  /* 0x00000020b3b30220 */ /* 0x004fe40000410000 */
[----:B------:R-:W-:Y:S01]  /*4270*/  FSEL R180, R172, R33, !P0 ;  /* 0x00000021acb47208 */ /* 0x000fe20004000000 */
[----:B------:R-:W2:Y:S04]  /*4280*/  SHFL.IDX PT, R183, R183, RZ, 0x1f ;  /* 0x00001fffb7b77589 */ /* 0x000ea800000e0000 */
[----:B------:R-:W-:Y:S04]  /*4290*/  SHFL.UP PT, R179, R179, 0x1, RZ ;  /* 0x04200000b3b37989 */ /* 0x000fe800000e00ff */
[----:B------:R-:W-:Y:S01]  /*42a0*/  SHFL.UP PT, R180, R180, 0x1, RZ ;  /* 0x04200000b4b47989 */ /* 0x000fe200000e00ff */
[----:B-1----:R-:W-:-:S04]  /*42b0*/  @P2 FFMA.FTZ R185, R169, R185, R170 ;  /* 0x000000b9a9b92223 */ /* 0x002fc800000100aa */
[----:B------:R-:W-:Y:S01]  /*42c0*/  FFMA.FTZ R167, R185, R167, R182 ;  /* 0x000000a7b9a77223 */ /* 0x000fe200000100b6 */
[C---:B--2---:R-:W-:Y:S01]  /*42d0*/  FFMA.FTZ R37, R183.reuse, R37, R184 ;  /* 0x00000025b7257223 */ /* 0x044fe200000100b8 */
[----:B------:R-:W-:Y:S02]  /*42e0*/  FMUL.FTZ R36, R183, R36 ;  /* 0x00000024b7247220 */ /* 0x000fe40000410000 */
[----:B------:R-:W-:-:S04]  /*42f0*/  FFMA.FTZ R170, R148, R167, R35 ;  /* 0x000000a794aa7223 */ /* 0x000fc80000010023 */
[----:B------:R-:W-:Y:S01]  /*4300*/  FFMA.FTZ R169, R147, R170, R34 ;  /* 0x000000aa93a97223 */ /* 0x000fe20000010022 */
[----:B------:R-:W-:-:S04]  /*4310*/  IMAD.WIDE.U32 R34, R22, UR4, R18 ;  /* 0x0000000416227c25 */ /* 0x000fc8000f8e0012 */
[----:B------:R-:W-:Y:S01]  /*4320*/  FFMA.FTZ R172, R146, R169, R39 ;  /* 0x000000a992ac7223 */ /* 0x000fe20000010027 */
[----:B------:R-:W-:Y:S01]  /*4330*/  IMAD R33, R23, UR4, R35 ;  /* 0x0000000417217c24 */ /* 0x000fe2000f8e0223 */
[----:B------:R-:W-:-:S04]  /*4340*/  LEA R32, P0, R34, UR8, 0x2 ;  /* 0x0000000822207c11 */ /* 0x000fc8000f8010ff */
[----:B------:R-:W-:Y:S02]  /*4350*/  LEA.HI.X R33, R34, UR9, R33, 0x2, P0 ;  /* 0x0000000922217c11 */ /* 0x000fe400080f1421 */
[----:B------:R-:W-:-:S13]  /*4360*/  ISETP.NE.AND P0, PT, R10, RZ, PT ;  /* 0x000000ff0a00720c */ /* 0x000fda0003f05270 */
[----:B------:R-:W-:Y:S04]  /*4370*/  @!P0 STS.64 [UR6+0x1718], R36 ;  /* 0x00171824ff008988 */ /* 0x000fe80008000a06 */
[----:B----4-:R1:W2:Y:S02]  /*4380*/  SHFL.IDX PT, R181, R171, RZ, 0x1f ;  /* 0x00001fffabb57589 */ /* 0x0102a400000e0000 */
[----:B-1----:R-:W-:Y:S01]  /*4390*/  FFMA.FTZ R171, R145, R172, R38 ;  /* 0x000000ac91ab7223 */ /* 0x002fe20000010026 */
[----:B------:R-:W-:-:S04]  /*43a0*/  IMAD.WIDE.U32 R38, R20, UR4, R16 ;  /* 0x0000000414267c25 */ /* 0x000fc8000f8e0010 */
[----:B------:R-:W-:Y:S01]  /*43b0*/  FFMA.FTZ R168, R131, R171, R168 ;  /* 0x000000ab83a87223 */ /* 0x000fe200000100a8 */
[----:B------:R-:W-:-:S03]  /*43c0*/  IMAD R35, R21, UR4, R39 ;  /* 0x0000000415237c24 */ /* 0x000fc6000f8e0227 */
[----:B------:R-:W-:-:S04]  /*43d0*/  FFMA.FTZ R165, R130, R168, R165 ;  /* 0x000000a882a57223 */ /* 0x000fc800000100a5 */
[----:B------:R-:W-:Y:S01]  /*43e0*/  FFMA.FTZ R163, R0, R165, R163 ;  /* 0x000000a500a37223 */ /* 0x000fe200000100a3 */
[----:B--2---:R-:W-:Y:S01]  /*43f0*/  @P1 FFMA.FTZ R181, R179, R181, R180 ;  /* 0x000000b5b3b51223 */ /* 0x004fe200000100b4 */
[C---:B------:R-:W-:Y:S02]  /*4400*/  LEA R34, P1, R38.reuse, UR10, 0x2 ;  /* 0x0000000a26227c11 */ /* 0x040fe4000f8210ff */
[----:B------:R-:W-:Y:S01]  /*4410*/  FMUL.FTZ R39, R113, R163 ;  /* 0x000000a371277220 */ /* 0x000fe20000410000 */
[----:B------:R-:W-:Y:S01]  /*4420*/  FMUL.FTZ R179, R129, R167 ;  /* 0x000000a781b37220 */ /* 0x000fe20000410000 */
[----:B------:R-:W-:Y:S01]  /*4430*/  FFMA.FTZ R180, R127, R181, R166 ;  /* 0x000000b57fb47223 */ /* 0x000fe200000100a6 */
[----:B------:R-:W-:Y:S01]  /*4440*/  LEA.HI.X R35, R38, UR11, R35, 0x2, P1 ;  /* 0x0000000b26237c11 */ /* 0x000fe200088f1423 */
[----:B------:R-:W-:Y:S02]  /*4450*/  FMUL.FTZ R127, R115, R165 ;  /* 0x000000a5737f7220 */ /* 0x000fe40000410000 */
[----:B------:R-:W-:Y:S01]  /*4460*/  FFMA.FTZ R182, R0, R180, R161 ;  /* 0x000000b400b67223 */ /* 0x000fe200000100a1 */
[----:B------:R-:W-:Y:S01]  /*4470*/  FADD.FTZ R0, -R166, R180 ;  /* 0x000000b4a6007221 */ /* 0x000fe20000010100 */
[----:B------:R-:W-:-:S02]  /*4480*/  FMUL.FTZ R166, R102, R39 ;  /* 0x0000002766a67220 */ /* 0x000fc40000410000 */
[----:B------:R-:W-:Y:S01]  /*4490*/  FFMA.FTZ R184, R130, R182, R155 ;  /* 0x000000b682b87223 */ /* 0x000fe2000001009b */
[----:B------:R-:W-:Y:S01]  /*44a0*/  FADD.FTZ R161, -R161, R182 ;  /* 0x000000b6a1a17221 */ /* 0x000fe20000010100 */
[----:B------:R-:W-:Y:S01]  /*44b0*/  FFMA.FTZ R38, R0, R39, RZ ;  /* 0x0000002700267223 */ /* 0x000fe200000100ff */
[----:B------:R-:W-:Y:S01]  /*44c0*/  FMUL.FTZ R39, R117, R168 ;  /* 0x000000a875277220 */ /* 0x000fe20000410000 */
[----:B------:R-:W-:Y:S01]  /*44d0*/  FFMA.FTZ R181, R131, R184, R164 ;  /* 0x000000b883b57223 */ /* 0x000fe200000100a4 */
[----:B------:R-:W-:Y:S01]  /*44e0*/  FADD.FTZ R155, -R155, R184 ;  /* 0x000000b89b9b7221 */ /* 0x000fe20000010100 */
[-C--:B------:R-:W-:Y:S01]  /*44f0*/  FFMA.FTZ R38, R161, R127.reuse, R38 ;  /* 0x0000007fa1267223 */ /* 0x080fe20000010026 */
[----:B------:R-:W-:Y:S01]  /*4500*/  FMUL.FTZ R130, R104, R127 ;  /* 0x0000007f68827220 */ /* 0x000fe20000410000 */
[----:B------:R-:W-:Y:S01]  /*4510*/  FFMA.FTZ R186, R145, R181, R162 ;  /* 0x000000b591ba7223 */ /* 0x000fe200000100a2 */
[----:B------:R-:W-:Y:S01]  /*4520*/  FMUL.FTZ R127, R119, R171 ;  /* 0x000000ab777f7220 */ /* 0x000fe20000410000 */
[-C--:B------:R-:W-:Y:S01]  /*4530*/  FFMA.FTZ R38, R155, R39.reuse, R38 ;  /* 0x000000279b267223 */ /* 0x080fe20000010026 */
[----:B------:R-:W-:Y:S01]  /*4540*/  FADD.FTZ R37, -R164, R181 ;  /* 0x000000b5a4257221 */ /* 0x000fe20000010100 */
[----:B------:R-:W-:Y:S01]  /*4550*/  FFMA.FTZ R188, R146, R186, R159 ;  /* 0x000000ba92bc7223 */ /* 0x000fe2000001009f */
[----:B------:R-:W-:Y:S01]  /*4560*/  FMUL.FTZ R36, R106, R39 ;  /* 0x000000276a247220 */ /* 0x000fe20000410000 */
[-C--:B------:R-:W-:Y:S01]  /*4570*/  FMUL.FTZ R164, R108, R127.reuse ;  /* 0x0000007f6ca47220 */ /* 0x080fe20000410000 */
[----:B------:R-:W-:Y:S01]  /*4580*/  FMUL.FTZ R131, R121, R172 ;  /* 0x000000ac79837220 */ /* 0x000fe20000410000 */
[----:B------:R-:W-:Y:S01]  /*4590*/  FFMA.FTZ R38, R37, R127, R38 ;  /* 0x0000007f25267223 */ /* 0x000fe20000010026 */
[----:B------:R-:W-:Y:S01]  /*45a0*/  FADD.FTZ R39, -R162, R186 ;  /* 0x000000baa2277221 */ /* 0x000fe20000010100 */
[----:B------:R-:W-:Y:S01]  /*45b0*/  FFMA.FTZ R189, R147, R188, R160 ;  /* 0x000000bc93bd7223 */ /* 0x000fe200000100a0 */
[----:B------:R-:W-:Y:S01]  /*45c0*/  FMUL.FTZ R127, R123, R169 ;  /* 0x000000a97b7f7220 */ /* 0x000fe20000410000 */
[----:B------:R-:W-:Y:S01]  /*45d0*/  FMUL.FTZ R145, R125, R170 ;  /* 0x000000aa7d917220 */ /* 0x000fe20000410000 */
[----:B------:R1:W-:Y:S01]  /*45e0*/  STS [R59], R166 ;  /* 0x000000a63b007388 */ /* 0x0003e20000000800 */
[----:B------:R-:W-:Y:S01]  /*45f0*/  FFMA.FTZ R38, R39, R131, R38 ;  /* 0x0000008327267223 */ /* 0x000fe20000010026 */
[----:B------:R-:W-:Y:S01]  /*4600*/  FMUL.FTZ R162, R112, R127 ;  /* 0x0000007f70a27220 */ /* 0x000fe20000410000 */
[----:B------:R-:W-:Y:S01]  /*4610*/  FADD.FTZ R159, -R159, R188 ;  /* 0x000000bc9f9f7221 */ /* 0x000fe20000010100 */
[----:B------:R2:W-:Y:S01]  /*4620*/  STS [R61+0xc], R164 ;  /* 0x00000ca43d007388 */ /* 0x0005e20000000800 */
[----:B------:R-:W-:-:S02]  /*4630*/  FMUL.FTZ R146, R97, R181 ;  /* 0x000000b561927220 */ /* 0x000fc40000410000 */
[----:B------:R-:W-:Y:S01]  /*4640*/  FFMA.FTZ R38, R159, R127, R38 ;  /* 0x0000007f9f267223 */ /* 0x000fe20000010026 */
[----:B------:R3:W-:Y:S01]  /*4650*/  STS [R61+0x4], R130 ;  /* 0x000004823d007388 */ /* 0x0007e20000000800 */
[----:B-1----:R-:W-:Y:S01]  /*4660*/  FMUL.FTZ R166, R110, R131 ;  /* 0x000000836ea67220 */ /* 0x002fe20000410000 */
[----:B------:R-:W-:Y:S01]  /*4670*/  FADD.FTZ R131, -R160, R189 ;  /* 0x000000bda0837221 */ /* 0x000fe20000010100 */
[----:B------:R-:W-:Y:S01]  /*4680*/  FMUL.FTZ R160, R116, R179 ;  /* 0x000000b374a07220 */ /* 0x000fe20000410000 */
[----:B------:R1:W-:Y:S01]  /*4690*/  STS [R61+0x8], R36 ;  /* 0x000008243d007388 */ /* 0x0003e20000000800 */
[----:B--2---:R-:W-:Y:S01]  /*46a0*/  FFMA.FTZ R164, R148, R189, R157 ;  /* 0x000000bd94a47223 */ /* 0x004fe2000001009d */
[-C--:B------:R-:W-:Y:S01]  /*46b0*/  FMUL.FTZ R148, R114, R145.reuse ;  /* 0x0000009172947220 */ /* 0x080fe20000410000 */
[----:B------:R-:W-:Y:S01]  /*46c0*/  FFMA.FTZ R38, R131, R145, R38 ;  /* 0x0000009183267223 */ /* 0x000fe20000010026 */
[----:B------:R2:W-:Y:S01]  /*46d0*/  STS [R61+0x10], R166 ;  /* 0x000010a63d007388 */ /* 0x0005e20000000800 */
[----:B------:R-:W-:Y:S01]  /*46e0*/  FADD.FTZ R157, -R157, R164 ;  /* 0x000000a49d9d7221 */ /* 0x000fe20000010100 */
[----:B---3--:R-:W-:-:S02]  /*46f0*/  FMUL.FTZ R130, R95, R184 ;  /* 0x000000b85f827220 */ /* 0x008fc40000410000 */
[----:B------:R3:W-:Y:S01]  /*4700*/  STS [R61+0x14], R162 ;  /* 0x000014a23d007388 */ /* 0x0007e20000000800 */
[----:B-1----:R-:W-:Y:S01]  /*4710*/  FMUL.FTZ R36, R91, R180 ;  /* 0x000000b45b247220 */ /* 0x002fe20000410000 */
[----:B------:R-:W-:Y:S02]  /*4720*/  IADD3 R180, PT, PT, -R177, UR12, RZ ;  /* 0x0000000cb1b47c10 */ /* 0x000fe4000fffe1ff */
[----:B------:R1:W-:Y:S01]  /*4730*/  STS [R61+0x18], R148 ;  /* 0x000018943d007388 */ /* 0x0003e20000000800 */
[----:B--2---:R-:W-:Y:S01]  /*4740*/  FFMA.FTZ R166, R157, R179, R38 ;  /* 0x000000b39da67223 */ /* 0x004fe20000010026 */
[C---:B------:R-:W-:Y:S02]  /*4750*/  ISETP.GE.AND P1, PT, R180.reuse, 0x1, PT ;  /* 0x00000001b400780c */ /* 0x040fe40003f26270 */
[----:B------:R2:W-:Y:S01]  /*4760*/  STS [R61+0x1c], R160 ;  /* 0x00001ca03d007388 */ /* 0x0005e20000000800 */
[----:B------:R-:W-:Y:S01]  /*4770*/  FMUL.FTZ R38, R93, R182 ;  /* 0x000000b65d267220 */ /* 0x000fe20000410000 */
[----:B---3--:R-:W-:Y:S01]  /*4780*/  FMUL.FTZ R162, R103, R189 ;  /* 0x000000bd67a27220 */ /* 0x008fe20000410000 */
[----:B------:R-:W-:Y:S01]  /*4790*/  BAR.SYNC.DEFER_BLOCKING 0x0 ;  /* 0x0000000000007b1d */ /* 0x000fe20000010000 */
[C---:B------:R-:W-:Y:S01]  /*47a0*/  ISETP.GE.AND P2, PT, R180.reuse, 0x21, PT ;  /* 0x00000021b400780c */ /* 0x040fe20003f46270 */
[----:B-1----:R-:W-:Y:S01]  /*47b0*/  FMUL.FTZ R148, R99, R186 ;  /* 0x000000ba63947220 */ /* 0x002fe20000410000 */
[----:B------:R-:W-:-:S02]  /*47c0*/  ISETP.GE.AND P3, PT, R180, 0x41, PT ;  /* 0x00000041b400780c */ /* 0x000fc40003f66270 */
[----:B------:R-:W-:Y:S01]  /*47d0*/  ISETP.GE.AND P5, PT, R180, 0x61, PT ;  /* 0x00000061b400780c */ /* 0x000fe20003fa6270 */
[----:B--2---:R-:W-:Y:S01]  /*47e0*/  FMUL.FTZ R160, R101, R188 ;  /* 0x000000bc65a07220 */ /* 0x004fe20000410000 */
        /* <DEDUP_REMOVED lines=22> */
.L_x_8868:
[----:B------:R-:W-:Y:S05]  /*4950*/  BSYNC.RECONVERGENT B0 ;  /* 0x0000000000007941 */ /* 0x000fea0003800200 */
.L_x_8867:
[----:B--2---:R1:W2:Y:S01]  /*4960*/  LDS R127, [R62+0x4a0] ;  /* 0x0004a0003e7f7984 */ /* 0x0042a20000000800 */
[----:B------:R-:W-:Y:S04]  /*4970*/  BSSY.RECONVERGENT B0, `(.L_x_8869) ;  /* 0x0000004000007945 */ /* 0x000fe80003800200 */
[----:B------:R-:W-:Y:S05]  /*4980*/  @!P2 BRA `(.L_x_8870) ;  /* 0x000000000008a947 */ /* 0x000fea0003800000 */
[----:B------:R3:W-:Y:S04]  /*4990*/  REDG.E.ADD.F32.FTZ.RN.STRONG.GPU desc[UR16][R32.64+0x80], R145 ;  /* 0x00008091200079a6 */ /* 0x0007e8000c12f310 */
[----:B--2---:R3:W-:Y:S02]  /*49a0*/  REDG.E.ADD.F32.FTZ.RN.STRONG.GPU desc[UR16][R34.64+0x80], R127 ;  /* 0x0000807f220079a6 */ /* 0x0047e4000c12f310 */
.L_x_8870:
[----:B------:R-:W-:Y:S05]  /*49b0*/  BSYNC.RECONVERGENT B0 ;  /* 0x0000000000007941 */ /* 0x000fea0003800200 */
.L_x_8869:
[----:B--23--:R2:W3:Y:S01]  /*49c0*/  LDS R127, [R63+0x520] ;  /* 0x000520003f7f7984 */ /* 0x00c4e20000000800 */
[----:B------:R-:W-:Y:S04]  /*49d0*/  BSSY.RECONVERGENT B0, `(.L_x_8871) ;  /* 0x0000004000007945 */ /* 0x000fe80003800200 */
[----:B------:R-:W-:Y:S05]  /*49e0*/  @!P3 BRA `(.L_x_8872) ;  /* 0x000000000008b947 */ /* 0x000fea0003800000 */
[----:B------:R4:W-:Y:S04]  /*49f0*/  REDG.E.ADD.F32.FTZ.RN.STRONG.GPU desc[UR16][R32.64+0x100], R147 ;  /* 0x00010093200079a6 */ /* 0x0009e8000c12f310 */
[----:B---3--:R4:W-:Y:S02]  /*4a00*/  REDG.E.ADD.F32.FTZ.RN.STRONG.GPU desc[UR16][R34.64+0x100], R127 ;  /* 0x0001007f220079a6 */ /* 0x0089e4000c12f310 */
.L_x_8872:
[----:B------:R-:W-:Y:S05]  /*4a10*/  BSYNC.RECONVERGENT B0 ;  /* 0x0000000000007941 */ /* 0x000fea0003800200 */
.L_x_8871:
        /* <DEDUP_REMOVED lines=9> */
.L_x_8874:
[----:B------:R-:W-:Y:S05]  /*4ab0*/  BSYNC.RECONVERGENT B0 ;  /* 0x0000000000007941 */ /* 0x000fea0003800200 */
.L_x_8873:
[----:B----4-:R4:W0:Y:S01]  /*4ac0*/  LDS R127, [R65+0x620] ;  /* 0x00062000417f7984 */ /* 0x0108220000000800 */
[----:B------:R-:W-:Y:S04]  /*4ad0*/  BSSY.RECONVERGENT B0, `(.L_x_8875) ;  /* 0x0000004000007945 */ /* 0x000fe80003800200 */
[----:B------:R-:W-:Y:S05]  /*4ae0*/  @!P1 BRA `(.L_x_8876) ;  /* 0x0000000000089947 */ /* 0x000fea0003800000 */
[----:B0-----:R0:W-:Y:S04]  /*4af0*/  REDG.E.ADD.F32.FTZ.RN.STRONG.GPU desc[UR16][R32.64+0x200], R181 ;  /* 0x000200b5200079a6 */ /* 0x0011e8000c12f310 */
[----:B------:R0:W-:Y:S02]  /*4b00*/  REDG.E.ADD.F32.FTZ.RN.STRONG.GPU desc[UR16][R34.64+0x200], R127 ;  /* 0x0002007f220079a6 */ /* 0x0001e4000c12f310 */
.L_x_8876:
[----:B------:R-:W-:Y:S05]  /*4b10*/  BSYNC.RECONVERGENT B0 ;  /* 0x0000000000007941 */ /* 0x000fea0003800200 */
.L_x_8875:
[----:B0-----:R0:W0:Y:S01]  /*4b20*/  LDS R127, [R66+0x6a0] ;  /* 0x0006a000427f7984 */ /* 0x0010220000000800 */
[----:B------:R-:W-:Y:S04]  /*4b30*/  BSSY.RECONVERGENT B0, `(.L_x_8877) ;  /* 0x0000004000007945 */ /* 0x000fe80003800200 */
[----:B------:R-:W-:Y:S05]  /*4b40*/  @!P2 BRA `(.L_x_8878) ;  /* 0x000000000008a947 */ /* 0x000fea0003800000 */
[----:B------:R1:W-:Y:S04]  /*4b50*/  REDG.E.ADD.F32.FTZ.RN.STRONG.GPU desc[UR16][R32.64+0x280], R183 ;  /* 0x000280b7200079a6 */ /* 0x0003e8000c12f310 */
[----:B0-----:R1:W-:Y:S02]  /*4b60*/  REDG.E.ADD.F32.FTZ.RN.STRONG.GPU desc[UR16][R34.64+0x280], R127 ;  /* 0x0002807f220079a6 */ /* 0x0013e4000c12f310 */
.L_x_8878:
[----:B------:R-:W-:Y:S05]  /*4b70*/  BSYNC.RECONVERGENT B0 ;  /* 0x0000000000007941 */ /* 0x000fea0003800200 */
.L_x_8877:
[----:B01----:R0:W1:Y:S01]  /*4b80*/  LDS R127, [R67+0x720] ;  /* 0x00072000437f7984 */ /* 0x0030620000000800 */
[----:B------:R-:W-:Y:S04]  /*4b90*/  BSSY.RECONVERGENT B0, `(.L_x_8879) ;  /* 0x0000004000007945 */ /* 0x000fe80003800200 */
[----:B------:R-:W-:Y:S05]  /*4ba0*/  @!P3 BRA `(.L_x_8880) ;  /* 0x000000000008b947 */ /* 0x000fea0003800000 */
[----:B------:R0:W-:Y:S04]  /*4bb0*/  REDG.E.ADD.F32.FTZ.RN.STRONG.GPU desc[UR16][R32.64+0x300], R185 ;  /* 0x000300b9200079a6 */ /* 0x0001e8000c12f310 */
[----:B-1----:R0:W-:Y:S02]  /*4bc0*/  REDG.E.ADD.F32.FTZ.RN.STRONG.GPU desc[UR16][R34.64+0x300], R127 ;  /* 0x0003007f220079a6 */ /* 0x0021e4000c12f310 */
.L_x_8880:
[----:B------:R-:W-:Y:S05]  /*4bd0*/  BSYNC.RECONVERGENT B0 ;  /* 0x0000000000007941 */ /* 0x000fea0003800200 */
.L_x_8879:
[----:B01----:R0:W1:Y:S01]  /*4be0*/  LDS R127, [R68+0x7a0] ;  /* 0x0007a000447f7984 */ /* 0x0030620000000800 */
[----:B------:R-:W-:Y:S04]  /*4bf0*/  BSSY.RECONVERGENT B0, `(.L_x_8881) ;  /* 0x0000004000007945 */ /* 0x000fe80003800200 */
[----:B------:R-:W-:Y:S05]  /*4c00*/  @!P4 BRA `(.L_x_8882) ;  /* 0x000000000008c947 */ /* 0x000fea0003800000 */
[----:B------:R0:W-:Y:S04]  /*4c10*/  REDG.E.ADD.F32.FTZ.RN.STRONG.GPU desc[UR16][R32.64+0x380], R187 ;  /* 0x000380bb200079a6 */ /* 0x0001e8000c12f310 */
[----:B-1----:R0:W-:Y:S02]  /*4c20*/  REDG.E.ADD.F32.FTZ.RN.STRONG.GPU desc[UR16][R34.64+0x380], R127 ;  /* 0x0003807f220079a6 */ /* 0x0021e4000c12f310 */
.L_x_8882:
[----:B------:R-:W-:Y:S05]  /*4c30*/  BSYNC.RECONVERGENT B0 ;  /* 0x0000000000007941 */ /* 0x000fea0003800200 */
.L_x_8881:
[----:B0-----:R-:W0:Y:S01]  /*4c40*/  SHFL.DOWN P1, R35, R166, 0x1, 0x1f ;  /* 0x08201f00a6237f89 */ /* 0x001e220000020000 */
[CC--:B------:R-:W-:Y:S01]  /*4c50*/  FMUL.FTZ R34, R126.reuse, R171.reuse ;  /* 0x000000ab7e227220 */ /* 0x0c0fe20000410000 */
[----:B------:R-:W-:Y:S01]  /*4c60*/  FMUL.FTZ R32, R126, R168 ;  /* 0x000000a87e207220 */ /* 0x000fe20000410000 */
[----:B------:R-:W-:Y:S01]  /*4c70*/  FMUL.FTZ R151, R151, R172 ;  /* 0x000000ac97977220 */ /* 0x000fe20000410000 */
[----:B------:R-:W-:Y:S01]  /*4c80*/  FMUL.FTZ R33, R154, R171 ;  /* 0x000000ab9a217220 */ /* 0x000fe20000410000 */
[----:B------:R-:W-:Y:S01]  /*4c90*/  FMUL.FTZ R37, R37, R34 ;  /* 0x0000002225257220 */ /* 0x000fe20000410000 */
[----:B------:R-:W-:Y:S01]  /*4ca0*/  FMUL.FTZ R155, R155, R32 ;  /* 0x000000209b9b7220 */ /* 0x000fe20000410000 */
[C---:B------:R-:W-:Y:S01]  /*4cb0*/  FMUL.FTZ R172, R126.reuse, R172 ;  /* 0x000000ac7eac7220 */ /* 0x040fe20000410000 */
[----:B------:R-:W-:Y:S01]  /*4cc0*/  FMUL.FTZ R32, R126, R169 ;  /* 0x000000a97e207220 */ /* 0x000fe20000410000 */
[----:B------:R-:W-:Y:S01]  /*4cd0*/  ISETP.NE.AND P2, PT, R90, RZ, PT ;  /* 0x000000ff5a00720c */ /* 0x000fe20003f45270 */
[-C--:B------:R-:W-:Y:S01]  /*4ce0*/  FFMA.FTZ R124, R119, R33.reuse, R124 ;  /* 0x00000021777c7223 */ /* 0x080fe2000001007c */
[----:B------:R-:W-:Y:S01]  /*4cf0*/  FFMA.FTZ R37, R108, R33, R37 ;  /* 0x000000216c257223 */ /* 0x000fe20000010025 */
[----:B------:R-:W-:Y:S01]  /*4d00*/  FMUL.FTZ R39, R39, R172 ;  /* 0x000000ac27277220 */ /* 0x000fe20000410000 */
[----:B------:R-:W-:Y:S01]  /*4d10*/  FMUL.FTZ R159, R159, R32 ;  /* 0x000000209f9f7220 */ /* 0x000fe20000410000 */
[-C--:B------:R-:W-:Y:S01]  /*4d20*/  FMUL.FTZ R153, R153, R170.reuse ;  /* 0x000000aa99997220 */ /* 0x080fe20000410000 */
[----:B------:R-:W-:Y:S01]  /*4d30*/  FMUL.FTZ R33, R150, R163 ;  /* 0x000000a396217220 */ /* 0x000fe20000410000 */
        /* <DEDUP_REMOVED lines=8> */
[----:B0-----:R-:W-:Y:S01]  /*4dc0*/  @P1 FADD R35, R166, R35 ;  /* 0x00000023a6231221 */ /* 0x001fe20000000000 */
[----:B------:R-:W-:Y:S01]  /*4dd0*/  FMUL.FTZ R163, R0, R163 ;  /* 0x000000a300a37220 */ /* 0x000fe20000410000 */
[----:B------:R-:W-:Y:S01]  /*4de0*/  FFMA.FTZ R32, R106, R149, R155 ;  /* 0x000000956a207223 */ /* 0x000fe2000001009b */
[----:B------:R-:W-:Y:S01]  /*4df0*/  FFMA.FTZ R0, R114, R153, R131 ;  /* 0x0000009972007223 */ /* 0x000fe20000010083 */
[----:B------:R-:W-:Y:S01]  /*4e00*/  BSSY.RECONVERGENT B0, `(.L_x_8883) ;  /* 0x0000028000007945 */ /* 0x000fe20003800200 */
[----:B------:R-:W0:Y:S01]  /*4e10*/  SHFL.DOWN P1, R36, R35, 0x2, 0x1f ;  /* 0x08401f0023247f89 */ /* 0x000e220000020000 */
        /* <DEDUP_REMOVED lines=11> */
[----:B0-----:R-:W-:Y:S01]  /*4ed0*/  @P1 FADD R36, R35, R36 ;  /* 0x0000002423241221 */ /* 0x001fe20000000000 */
[----:B------:R-:W-:-:S04]  /*4ee0*/  FMUL.FTZ R35, R152, R165 ;  /* 0x000000a598237220 */ /* 0x000fc80000410000 */
[----:B-1----:R-:W0:Y:S01]  /*4ef0*/  SHFL.DOWN P1, R127, R36, 0x4, 0x1f ;  /* 0x08801f00247f7f89 */ /* 0x002e220000020000 */
[-C--:B------:R-:W-:Y:S01]  /*4f00*/  FFMA.FTZ R161, R104, R35.reuse, R161 ;  /* 0x0000002368a17223 */ /* 0x080fe200000100a1 */
[----:B------:R-:W-:-:S03]  /*4f10*/  FFMA.FTZ R118, R115, R35, R118 ;  /* 0x0000002373767223 */ /* 0x000fc60000010076 */
[----:B------:R-:W-:Y:S01]  /*4f20*/  FADD.FTZ R98, R161, R98 ;  /* 0x00000062a1627221 */ /* 0x000fe20000010000 */
[----:B0-----:R-:W-:Y:S01]  /*4f30*/  @P1 FADD R127, R36, R127 ;  /* 0x0000007f247f1221 */ /* 0x001fe20000000000 */
[----:B------:R-:W-:-:S04]  /*4f40*/  FMUL.FTZ R36, R126, R167 ;  /* 0x000000a77e247220 */ /* 0x000fc80000410000 */
[----:B------:R-:W0:Y:S01]  /*4f50*/  SHFL.DOWN P1, R38, R127, 0x8, 0x1f ;  /* 0x09001f007f267f89 */ /* 0x000e220000020000 */
[----:B------:R-:W-:-:S04]  /*4f60*/  FMUL.FTZ R157, R157, R36 ;  /* 0x000000249d9d7220 */ /* 0x000fc80000410000 */
[----:B------:R-:W-:-:S04]  /*4f70*/  FFMA.FTZ R157, R116, R39, R157 ;  /* 0x00000027749d7223 */ /* 0x000fc8000001009d */
[----:B------:R-:W-:Y:S01]  /*4f80*/  FADD.FTZ R92, R157, R92 ;  /* 0x0000005c9d5c7221 */ /* 0x000fe20000010000 */
[----:B0-----:R-:W-:Y:S01]  /*4f90*/  @P1 FADD R38, R127, R38 ;  /* 0x000000267f261221 */ /* 0x001fe20000000000 */
[----:B------:R-:W-:-:S04]  /*4fa0*/  FMUL.FTZ R127, R156, R169 ;  /* 0x000000a99c7f7220 */ /* 0x000fc80000410000 */
[----:B------:R-:W0:Y:S01]  /*4fb0*/  SHFL.DOWN P1, R145, R38, 0x10, 0x1f ;  /* 0x0a001f0026917f89 */ /* 0x000e220000020000 */
[-C--:B------:R-:W-:Y:S01]  /*4fc0*/  FFMA.FTZ R159, R112, R127.reuse, R159 ;  /* 0x0000007f709f7223 */ /* 0x080fe2000001009f */
[----:B------:R-:W-:-:S03]  /*4fd0*/  FFMA.FTZ R136, R123, R127, R136 ;  /* 0x0000007f7b887223 */ /* 0x000fc60000010088 */
[----:B------:R-:W-:Y:S01]  /*4fe0*/  FADD.FTZ R94, R159, R94 ;  /* 0x0000005e9f5e7221 */ /* 0x000fe20000010000 */
        /* <DEDUP_REMOVED lines=9> */
.L_x_8884:
[----:B------:R-:W-:Y:S05]  /*5080*/  BSYNC.RECONVERGENT B0 ;  /* 0x0000000000007941 */ /* 0x000fea0003800200 */
.L_x_8883:
[----:B------:R-:W-:-:S04]  /*5090*/  UIADD3 UR4, UPT, UPT, UR4, 0x1, URZ ;  /* 0x0000000104047890 */ /* 0x000fc8000fffe0ff */
[----:B------:R-:W-:-:S09]  /*50a0*/  UISETP.GE.AND UP0, UPT, UR4, UR13, UPT ;  /* 0x0000000d0400728c */ /* 0x000fd2000bf06270 */
[----:B------:R-:W-:Y:S05]  /*50b0*/  BRA.U !UP0, `(.L_x_8885) ;  /* 0xffffffdd08f07547 */ /* 0x000fea000b83ffff */
.L_x_8863:
[----:B------:R-:W-:Y:S01]  /*50c0*/  BAR.SYNC.DEFER_BLOCKING 0x0 ;  /* 0x0000000000007b1d */ /* 0x000fe20000010000 */
[----:B------:R-:W-:Y:S01]  /*50d0*/  F2FP.BF16.F32.PACK_AB R118, R118, R120 ;  /* 0x000000787676723e */ /* 0x000fe200000010ff */
[----:B------:R-:W-:Y:S01]  /*50e0*/  FADD.FTZ R79, R100, R79 ;  /* 0x0000004f644f7221 */ /* 0x000fe20000010000 */
[----:B------:R-:W-:Y:S02]  /*50f0*/  F2FP.BF16.F32.PACK_AB R124, R124, R128 ;  /* 0x000000807c7c723e */ /* 0x000fe400000010ff */
[----:B------:R-:W-:-:S03]  /*5100*/  F2FP.BF16.F32.PACK_AB R122, R136, R122 ;  /* 0x0000007a887a723e */ /* 0x000fc600000010ff */
[----:B------:R-:W5:Y:S01]  /*5110*/  LDC.64 R36, c[0x0][0x4f8] ;  /* 0x00013e00ff247b82 */ /* 0x000f620000000a00 */
[----:B------:R-:W-:Y:S01]  /*5120*/  F2FP.BF16.F32.PACK_AB R132, R132, R134 ;  /* 0x000000868484723e */ /* 0x000fe200000010ff */
[----:B------:R-:W0:Y:S01]  /*5130*/  LDCU.64 UR6, c[0x0][0x500] ;  /* 0x0000a000ff0677ac */ /* 0x000e220008000a00 */
        /* <DEDUP_REMOVED lines=17> */
[----:B--2---:R-:W-:Y:S01]  /*5250*/  IMAD.MOV.U32 R16, RZ, RZ, R2 ;  /* 0x000000ffff107224 */ /* 0x004fe200078e0002 */
[----:B---3--:R-:W-:Y:S02]  /*5260*/  MOV R17, RZ ;  /* 0x000000ff00117202 */ /* 0x008fe40000000f00 */
[----:B------:R-:W-:Y:S04]  /*5270*/  LDS.U16 R21, [R87+0x40] ;  /* 0x0000400057157984 */ /* 0x000fe80000000400 */
[----:B------:R-:W-:Y:S01]  /*5280*/  LDS.U16 R23, [R80+0x80] ;  /* 0x0000800050177984 */ /* 0x000fe20000000400 */
[----:B-----5:R-:W-:-:S03]  /*5290*/  IMAD.WIDE.U32 R2, R36, UR18, R16 ;  /* 0x0000001224027c25 */ /* 0x020fc6000f8e0010 */
[----:B------:R-:W-:Y:S01]  /*52a0*/  LDS.U16 R25, [R86+0xc0] ;  /* 0x0000c00056197984 */ /* 0x000fe20000000400 */
[----:B------:R-:W-:-:S03]  /*52b0*/  IMAD R3, R37, UR18, R3 ;  /* 0x0000001225037c24 */ /* 0x000fc6000f8e0203 */
        /* <DEDUP_REMOVED lines=68> */
[----:B------:R-:W2:Y:S02]  /*5700*/  LDCU.64 UR4, c[0x0][0x520] ;  /* 0x0000a400ff0477ac */ /* 0x000ea40008000a00 */
[----:B--2---:R-:W-:-:S04]  /*5710*/  IMAD.WIDE.U32 R2, R41, UR4, R2 ;  /* 0x0000000429027c25 */ /* 0x004fc8000f8e0002 */
        /* <DEDUP_REMOVED lines=34> */
.L_x_8861:
        /* <DEDUP_REMOVED lines=10> */
[----:B0-----:R-:W0:Y:S01]  /*59e0*/  SHFL.DOWN P1, R3, R44, 0x1, 0x1f ;  /* 0x08201f002c037f89 */ /* 0x001e220000020000 */
        /* <DEDUP_REMOVED lines=23> */
.L_x_8888:
[----:B------:R-:W-:Y:S05]  /*5b60*/  BSYNC.RECONVERGENT B0 ;  /* 0x0000000000007941 */ /* 0x000fea0003800200 */
.L_x_8887:
[----:B------:R-:W-:Y:S05]  /*5b70*/  @!P0 BRA `(.L_x_8889) ;  /* 0x0000000000688947 */ /* 0x000fea0003800000 */
        /* <DEDUP_REMOVED lines=25> */
.L_x_8890:
[----:B------:R-:W-:Y:S05]  /*5d10*/  BSYNC.RECONVERGENT B0 ;  /* 0x0000000000007941 */ /* 0x000fea0003800200 */
.L_x_8889:
        /* <DEDUP_REMOVED lines=8> */
.L_x_8891:
[----:B------:R-:W-:Y:S01]  /*5da0*/  LEA R0, R7, UR4, 0x2 ;  /* 0x0000000407007c11 */ /* 0x000fe2000f8e10ff */
[----:B-----5:R-:W-:Y:S01]  /*5db0*/  IMAD.MOV.U32 R42, RZ, RZ, R12 ;  /* 0x000000ffff2a7224 */ /* 0x020fe200078e000c */
[----:B------:R-:W-:-:S03]  /*5dc0*/  SHF.R.S32.HI R2, RZ, 0x1f, R7 ;  /* 0x0000001fff027819 */ /* 0x000fc60000011407 */
        /* <DEDUP_REMOVED lines=12> */
.L_x_8892:
        /* <DEDUP_REMOVED lines=15> */
.L_x_10517:


//--------------------- .text._Z25selective_scan_bwd_kernelI32Selective_Scan_bwd_kernel_traitsILi32ELi8ELb0ELb1ELb1ELb1ELb0EN3c108BFloat16EfEEv12SSMParamsBwd --------------------------
	.section	.text._Z25selective_scan_bwd_kernelI32Selective_Scan_bwd_kernel_traitsILi32ELi8ELb0ELb1ELb1ELb1ELb0EN3c108BFloat16EfEEv12SSMParamsBwd,"ax",@progbits
	.align	128
        .global         _Z25selective_scan_bwd_kernelI32Selective_Scan_bwd_kernel_traitsILi32ELi8ELb0ELb1ELb1ELb1ELb0EN3c108BFloat16EfEEv12SSMParamsBwd
        .type           _Z25selective_scan_bwd_kernelI32Selective_Scan_bwd_kernel_traitsILi32ELi8ELb0ELb1ELb1ELb1ELb0EN3c108BFloat16EfEEv12SSMParamsBwd,@function
        .size           _Z25selective_scan_bwd_kernelI32Selective_Scan_bwd_kernel_traitsILi32ELi8ELb0ELb1ELb1ELb1ELb0EN3c108BFloat16EfEEv12SSMParamsBwd,(.L_x_10518 - _Z25selective_scan_bwd_kernelI32Selective_Scan_bwd_kernel_traitsILi32ELi8ELb0ELb1ELb1ELb1ELb0EN3c108BFloat16EfEEv12SSMParamsBwd)
        .other          _Z25selective_scan_bwd_kernelI32Selective_Scan_bwd_kernel_traitsILi32ELi8ELb0ELb1ELb1ELb1ELb0EN3c108BFloat16EfEEv12SSMParamsBwd,@"STO_CUDA_ENTRY STV_DEFAULT"
_Z25selective_scan_bwd_kernelI32Selective_Scan_bwd_kernel_traitsILi32ELi8ELb0ELb1ELb1ELb1ELb0EN3c108BFloat16EfEEv12SSMParamsBwd:
.text._Z25selective_scan_bwd_kernelI32Selective_Scan_bwd_kernel_traitsILi32ELi8ELb0ELb1ELb1ELb1ELb0EN3c108BFloat16EfEEv12SSMParamsBwd:
        /* <DEDUP_REMOVED lines=28> */
[----:B------:R0:W3:Y:S02]  /*01c0*/  F2I.FTZ.U32.TRUNC.NTZ R7, R6 ;  /* 0x0000000600077305 */ /* 0x0000e4000021f000 */
[----:B------:R4:W5:Y:S01]  /*01d0*/  @P0 LDG.E R42, desc[UR16][R2.64] ;  /* 0x00000010022a0981 */ /* 0x000962000c1e1900 */
[----:B------:R-:W1:Y:S01]  /*01e0*/  LDC.64 R50, c[0x0][0x460] ;  /* 0x00011800ff327b82 */ /* 0x000e620000000a00 */
[----:B0-----:R-:W-:-:S07]  /*01f0*/  HFMA2 R6, -RZ, RZ, 0, 0 ;  /* 0x00000000ff067431 */ /* 0x001fce00000001ff */
[----:B---3--:R-:W0:Y:S01]  /*0200*/  LDC.64 R4, c[0x0][0x480] ;  /* 0x00012000ff047b82 */ /* 0x008e220000000a00 */
[----:B------:R-:W-:-:S07]  /*0210*/  IADD3 R10, PT, PT, RZ, -R7, RZ ;  /* 0x80000007ff0a7210 */ /* 0x000fce0007ffe0ff */
[----:B------:R-:W3:Y:S01]  /*0220*/  LDC.64 R24, c[0x0][0x468] ;  /* 0x00011a00ff187b82 */ /* 0x000ee20000000a00 */
[----:B----4-:R-:W-:Y:S01]  /*0230*/  IMAD R3, R10, R9, RZ ;  /* 0x000000090a037224 */ /* 0x010fe200078e02ff */
[----:B------:R-:W-:-:S03]  /*0240*/  IABS R2, R43 ;  /* 0x0000002b00027213 */ /* 0x000fc60000000000 */
[----:B------:R-:W-:-:S03]  /*0250*/  IMAD.HI.U32 R7, R7, R3, R6 ;  /* 0x0000000307077227 */ /* 0x000fc600078e0006 */
[----:B------:R-:W4:Y:S03]  /*0260*/  LDC.64 R26, c[0x0][0x528] ;  /* 0x00014a00ff1a7b82 */ /* 0x000f260000000a00 */
[----:B------:R-:W-:-:S04]  /*0270*/  IMAD.HI.U32 R0, R7, R2, RZ ;  /* 0x0000000207007227 */ /* 0x000fc800078e00ff */
[----:B------:R-:W-:Y:S01]  /*0280*/  IMAD.MOV R3, RZ, RZ, -R0 ;  /* 0x000000ffff037224 */ /* 0x000fe200078e0a00 */
[----:B0-----:R-:W-:Y:S01]  /*0290*/  ISETP.NE.U32.AND P0, PT, R4, RZ, PT ;  /* 0x000000ff0400720c */ /* 0x001fe20003f05070 */
[----:B------:R-:W0:Y:S02]  /*02a0*/  LDC.64 R28, c[0x0][0x448] ;  /* 0x00011200ff1c7b82 */ /* 0x000e240000000a00 */
[----:B------:R-:W-:Y:S01]  /*02b0*/  IMAD R2, R9, R3, R2 ;  /* 0x0000000309027224 */ /* 0x000fe200078e0202 */
[----:B------:R-:W-:-:S04]  /*02c0*/  ISETP.NE.AND.EX P0, PT, R5, RZ, PT, P0 ;  /* 0x000000ff0500720c */ /* 0x000fc80003f05300 */
[----:B------:R-:W-:Y:S01]  /*02d0*/  ISETP.GT.U32.AND P2, PT, R9, R2, PT ;  /* 0x000000020900720c */ /* 0x000fe20003f44070 */
[----:B------:R-:W-:Y:S01]  /*02e0*/  UIMAD.WIDE.U32 UR6, UR18, UR12, URZ ;  /* 0x0000000c120672a5 */ /* 0x000fe2000f8e00ff */
[----:B------:R-:W0:Y:S01]  /*02f0*/  LDC.64 R62, c[0x0][0x450] ;  /* 0x00011400ff3e7b82 */ /* 0x000e220000000a00 */
[----:B------:R-:W-:Y:S01]  /*0300*/  UIMAD.WIDE.U32 UR4, UR18, UR8, URZ ;  /* 0x00000008120472a5 */ /* 0x000fe2000f8e00ff */
[----:B------:R-:W-:-:S06]  /*0310*/  LOP3.LUT R4, R43, R8, RZ, 0x3c, !PT ;  /* 0x000000082b047212 */ /* 0x000fcc00078e3cff */
[----:B------:R-:W2:Y:S03]  /*0320*/  @P0 LDC R10, c[0x0][0x384] ;  /* 0x0000e100ff0a0b82 */ /* 0x000ea60000000800 */
[-C--:B------:R-:W-:Y:S01]  /*0330*/  @!P2 IADD3 R2, PT, PT, R2, -R9.reuse, RZ ;  /* 0x800000090202a210 */ /* 0x080fe20007ffe0ff */
[----:B------:R-:W-:Y:S01]  /*0340*/  UIMAD UR8, UR18, UR9, UR5 ;  /* 0x00000009120872a4 */ /* 0x000fe2000f8e0205 */
[----:B------:R-:W-:Y:S02]  /*0350*/  ISETP.GE.AND P3, PT, R4, RZ, PT ;  /* 0x000000ff0400720c */ /* 0x000fe40003f66270 */
[----:B------:R-:W-:Y:S01]  /*0360*/  ISETP.GE.U32.AND P1, PT, R2, R9, PT ;  /* 0x000000090200720c */ /* 0x000fe20003f26070 */
[----:B------:R-:W-:Y:S01]  /*0370*/  IMAD.U32 R5, RZ, RZ, UR7 ;  /* 0x00000007ff057e24 */ /* 0x000fe2000f8e00ff */
[----:B------:R-:W-:Y:S01]  /*0380*/  MOV R2, UR4 ;  /* 0x0000000400027c02 */ /* 0x000fe20008000f00 */
[----:B------:R-:W-:Y:S01]  /*0390*/  UIMAD UR4, UR18, UR13, UR7 ;  /* 0x0000000d120472a4 */ /* 0x000fe2000f8e0207 */
[----:B------:R-:W-:Y:S01]  /*03a0*/  MOV R4, UR6 ;  /* 0x0000000600047c02 */ /* 0x000fe20008000f00 */
[----:B------:R-:W1:Y:S01]  /*03b0*/  @P0 LDC R23, c[0x0][0x38c] ;  /* 0x0000e300ff170b82 */ /* 0x000e620000000800 */
[----:B------:R-:W-:Y:S01]  /*03c0*/  IMAD.U32 R3, RZ, RZ, UR5 ;  /* 0x00000005ff037e24 */ /* 0x000fe2000f8e00ff */
[----:B------:R-:W3:Y:S01]  /*03d0*/  LDCU.64 UR6, c[0x0][0x498] ;  /* 0x00009300ff0677ac */ /* 0x000ee20008000a00 */
[----:B------:R-:W-:-:S02]  /*03e0*/  MOV R3, UR8 ;  /* 0x0000000800037c02 */ /* 0x000fc40008000f00 */
[----:B------:R-:W-:Y:S01]  /*03f0*/  @!P2 IADD3 R0, PT, PT, R0, 0x1, RZ ;  /* 0x000000010000a810 */ /* 0x000fe20007ffe0ff */
[----:B------:R-:W4:Y:S02]  /*0400*/  LDCU.64 UR8, c[0x0][0x3b0] ;  /* 0x00007600ff0877ac */ /* 0x000f240008000a00 */
[----:B------:R-:W4:Y:S01]  /*0410*/  @P0 LDC.64 R6, c[0x0][0x480] ;  /* 0x00012000ff060b82 */ /* 0x000f220000000a00 */
[----:B------:R-:W-:Y:S01]  /*0420*/  IMAD.WIDE.U32 R2, R43, UR10, R2 ;  /* 0x0000000a2b027c25 */ /* 0x000fe2000f8e0002 */
[----:B------:R-:W-:-:S03]  /*0430*/  ISETP.NE.AND P2, PT, R8, RZ, PT ;  /* 0x000000ff0800720c */ /* 0x000fc60003f45270 */
[----:B------:R-:W-:Y:S02]  /*0440*/  @P1 VIADD R0, R0, 0x1 ;  /* 0x0000000100001836 */ /* 0x000fe40000000000 */
[----:B------:R-:W-:Y:S01]  /*0450*/  IMAD R13, R43, UR11, R3 ;  /* 0x0000000b2b0d7c24 */ /* 0x000fe2000f8e0203 */
[----:B------:R-:W0:Y:S02]  /*0460*/  LDCU.64 UR10, c[0x0][0x3d0] ;  /* 0x00007a00ff0a77ac */ /* 0x000e240008000a00 */
[----:B------:R-:W-:Y:S01]  /*0470*/  MOV R31, R0 ;  /* 0x00000000001f7202 */ /* 0x000fe20000000f00 */
[----:B--2---:R-:W-:Y:S01]  /*0480*/  @P0 IMAD R0, R10, UR18, R43 ;  /* 0x000000120a000c24 */ /* 0x004fe2000f8e022b */
[----:B------:R-:W-:Y:S01]  /*0490*/  MOV R5, UR4 ;  /* 0x0000000400057c02 */ /* 0x000fe20008000f00 */
[----:B---3--:R-:W-:Y:S01]  /*04a0*/  UIMAD.WIDE.U32 UR4, UR18, UR6, URZ ;  /* 0x00000006120472a5 */ /* 0x008fe2000f8e00ff */
[----:B------:R-:W-:Y:S01]  /*04b0*/  @!P3 IADD3 R31, PT, PT, -R31, RZ, RZ ;  /* 0x000000ff1f1fb210 */ /* 0x000fe20007ffe1ff */
[----:B------:R-:W-:Y:S01]  /*04c0*/  @P0 IMAD R0, R0, R17, RZ ;  /* 0x0000001100000224 */ /* 0x000fe200078e02ff */
[----:B------:R-:W-:Y:S01]  /*04d0*/  @!P2 LOP3.LUT R31, RZ, R8, RZ, 0x33, !PT ;  /* 0x00000008ff1fa212 */ /* 0x000fe200078e33ff */
[----:B------:R-:W-:Y:S01]  /*04e0*/  UIMAD UR5, UR18, UR7, UR5 ;  /* 0x00000007120572a4 */ /* 0x000fe2000f8e0205 */
[C---:B------:R-:W-:Y:S01]  /*04f0*/  LEA R9, R17.reuse, 0xffffff00, 0x8 ;  /* 0xffffff0011097811 */ /* 0x040fe200078e40ff */
[----:B-1----:R-:W-:Y:S01]  /*0500*/  @P0 IMAD R3, R0, R23, RZ ;  /* 0x0000001700030224 */ /* 0x002fe200078e02ff */
[----:B------:R-:W-:-:S02]  /*0510*/  ISETP.GE.AND P1, PT, R17, 0x1, PT ;  /* 0x000000011100780c */ /* 0x000fc40003f26270 */
[----:B------:R-:W-:Y:S02]  /*0520*/  CS2R R16, SRZ ;  /* 0x0000000000107805 */ /* 0x000fe4000001ff00 */
[----:B------:R-:W-:Y:S01]  /*0530*/  SHF.R.S32.HI R33, RZ, 0x1f, R31 ;  /* 0x0000001fff217819 */ /* 0x000fe2000001141f */
[----:B------:R-:W1:Y:S01]  /*0540*/  LDC.64 R22, c[0x0][0x4a8] ;  /* 0x00012a00ff167b82 */ /* 0x000e620000000a00 */
[----:B------:R-:W-:Y:S01]  /*0550*/  IADD3 R52, P3, PT, R9, R2, RZ ;  /* 0x0000000209347210 */ /* 0x000fe20007f7e0ff */
[----:B----4-:R-:W-:Y:S01]  /*0560*/  @P0 IMAD.WIDE R16, R3, 0x8, R6 ;  /* 0x0000000803100825 */ /* 0x010fe200078e0206 */
[----:B------:R-:W-:-:S03]  /*0570*/  UIMAD.WIDE.U32 UR6, UR18, UR8, URZ ;  /* 0x00000008120672a5 */ /* 0x000fc6000f8e00ff */
[----:B------:R-:W-:Y:S01]  /*0580*/  IMAD.WIDE.U32 R2, R43, R18, UR4 ;  /* 0x000000042b027e25 */ /* 0x000fe2000f8e0012 */
[----:B0-----:R-:W-:-:S03]  /*0590*/  UIMAD.WIDE.U32 UR4, UR18, UR10, URZ ;  /* 0x0000000a120472a5 */ /* 0x001fc6000f8e00ff */
        /* <DEDUP_REMOVED lines=16> */
[----:B------:R-:W-:Y:S01]  /*06a0*/  IADD3 R19, PT, PT, R5, R19, RZ ;  /* 0x0000001305137210 */ /* 0x000fe20007ffe0ff */
[----:B------:R-:W-:Y:S01]  /*06b0*/  IMAD.X R5, R0, 0x1, R13, P3 ;  /* 0x0000000100057824 */ /* 0x000fe200018e060d */
[----:B------:R-:W-:Y:S02]  /*06c0*/  IADD3 R9, P2, PT, R9, R4, RZ ;  /* 0x0000000409097210 */ /* 0x000fe40007f5e0ff */
[----:B------:R-:W-:Y:S02]  /*06d0*/  LEA R50, P3, R52, R50, 0x1 ;  /* 0x0000003234327211 */ /* 0x000fe400078608ff */
[----:B------:R-:W-:-:S02]  /*06e0*/  IADD3.X R3, PT, PT, R0, R7, RZ, P5, !PT ;  /* 0x0000000700037210 */ /* 0x000fc40002ffe4ff */
[C---:B------:R-:W-:Y:S02]  /*06f0*/  IADD3.X R4, PT, PT, R0.reuse, R11, RZ, P4, !PT ;  /* 0x0000000b00047210 */ /* 0x040fe400027fe4ff */
[C---:B------:R-:W-:Y:S01]  /*0700*/  IADD3.X R2, PT, PT, R0.reuse, R15, RZ, P0, !PT ;  /* 0x0000000f00027210 */ /* 0x040fe200007fe4ff */
[----:B------:R-:W-:Y:S01]  /*0710*/  IMAD.X R0, R0, 0x1, R19, P2 ;  /* 0x0000000100007824 */ /* 0x000fe200010e0613 */
[----:B------:R-:W-:Y:S01]  /*0720*/  LEA.HI.X R52, R52, R51, R5, 0x1, P3 ;  /* 0x0000003334347211 */ /* 0x000fe200018f0c05 */
[----:B-1----:R-:W-:Y:S01]  /*0730*/  IMAD.WIDE.U32 R14, R43, R22, RZ ;  /* 0x000000162b0e7225 */ /* 0x002fe200078e00ff */
[----:B------:R-:W-:Y:S02]  /*0740*/  LEA R53, P4, R54, R24, 0x1 ;  /* 0x0000001836357211 */ /* 0x000fe400078808ff */
[----:B------:R-:W-:Y:S02]  /*0750*/  LEA R55, P0, R56, R26, 0x1 ;  /* 0x0000001a38377211 */ /* 0x000fe400078008ff */
[----:B------:R-:W-:-:S02]  /*0760*/  LEA R57, P2, R59, R28, 0x1 ;  /* 0x0000001c3b397211 */ /* 0x000fc400078408ff */
[----:B------:R-:W-:Y:S01]  /*0770*/  LEA R61, P3, R9, R62, 0x1 ;  /* 0x0000003e093d7211 */ /* 0x000fe200078608ff */
[----:B------:R-:W-:Y:S01]  /*0780*/  IMAD R45, R43, R23, R15 ;  /* 0x000000172b2d7224 */ /* 0x000fe200078e020f */
[----:B------:R-:W-:Y:S02]  /*0790*/  LEA.HI.X R54, R54, R25, R4, 0x1, P4 ;  /* 0x0000001936367211 */ /* 0x000fe400020f0c04 */
[----:B------:R-:W-:Y:S02]  /*07a0*/  CS2R R48, SRZ ;  /* 0x0000000000307805 */ /* 0x000fe4000001ff00 */
[----:B------:R-:W-:Y:S02]  /*07b0*/  LEA.HI.X R56, R56, R27, R3, 0x1, P0 ;  /* 0x0000001b38387211 */ /* 0x000fe400000f0c03 */
[----:B------:R-:W-:Y:S02]  /*07c0*/  LEA.HI.X R59, R59, R29, R2, 0x1, P2 ;  /* 0x0000001d3b3b7211 */ /* 0x000fe400010f0c02 */
[----:B------:R-:W-:Y:S01]  /*07d0*/  LEA.HI.X R63, R9, R63, R0, 0x1, P3 ;  /* 0x0000003f093f7211 */ /* 0x000fe200018f0c00 */
[----:B------:R-:W-:Y:S06]  /*07e0*/  @!P1 BRA `(.L_x_8893) ;  /* 0x00000054000c9947 */ /* 0x000fec0003800000 */
        /* <DEDUP_REMOVED lines=8> */
[----:B------:R-:W-:-:S06]  /*0870*/  UMOV UR4, 0x400 ;  /* 0x0000040000047882 */ /* 0x000fcc0000000000 */
[----:B------:R-:W2:Y:S01]  /*0880*/  S2UR UR5, SR_CgaCtaId ;  /* 0x00000000000579c3 */ /* 0x000ea20000008800 */
[C---:B-1----:R-:W-:Y:S01]  /*0890*/  IMAD.WIDE.U32 R10, R43.reuse, UR6, RZ ;  /* 0x000000062b0a7c25 */ /* 0x042fe2000f8e00ff */
[----:B------:R-:W1:Y:S03]  /*08a0*/  LDCU UR6, c[0x0][0x394] ;  /* 0x00007280ff0677ac */ /* 0x000e660008000800 */
[----:B------:R-:W-:Y:S02]  /*08b0*/  IMAD R51, R43, UR7, R11 ;  /* 0x000000072b337c24 */ /* 0x000fe4000f8e020b */
[----:B----4-:R-:W-:Y:S02]  /*08c0*/  IMAD R0, R33, UR8, RZ ;  /* 0x0000000821007c24 */ /* 0x010fe4000f8e02ff */
[----:B0-----:R-:W-:Y:S01]  /*08d0*/  IMAD.WIDE.U32 R2, R6, UR18, R12 ;  /* 0x0000001206027c25 */ /* 0x001fe2000f8e000c */
[----:B------:R-:W-:-:S02]  /*08e0*/  IADD3 R21, PT, PT, R12, 0x40, RZ ;  /* 0x000000400c157810 */ /* 0x000fc40007ffe0ff */
[----:B------:R-:W-:Y:S01]  /*08f0*/  IADD3 R23, PT, PT, R12, 0x60, RZ ;  /* 0x000000600c177810 */ /* 0x000fe20007ffe0ff */
[----:B---3--:R-:W-:Y:S01]  /*0900*/  IMAD.WIDE.U32 R4, R8, UR18, R12 ;  /* 0x0000001208047c25 */ /* 0x008fe2000f8e000c */
[C---:B------:R-:W-:Y:S02]  /*0910*/  IADD3 R27, PT, PT, R12.reuse, 0xa0, RZ ;  /* 0x000000a00c1b7810 */ /* 0x040fe40007ffe0ff */
[C---:B------:R-:W-:Y:S01]  /*0920*/  IADD3 R29, PT, PT, R12.reuse, 0xc0, RZ ;  /* 0x000000c00c1d7810 */ /* 0x040fe20007ffe0ff */
[----:B------:R-:W-:Y:S01]  /*0930*/  IMAD R3, R7, UR18, R3 ;  /* 0x0000001207037c24 */ /* 0x000fe2000f8e0203 */
[----:B--2---:R-:W-:Y:S01]  /*0940*/  ULEA UR4, UR5, UR4, 0x18 ;  /* 0x0000000405047291 */ /* 0x004fe2000f8ec0ff */
[----:B------:R-:W-:Y:S01]  /*0950*/  IMAD R6, R33, UR10, RZ ;  /* 0x0000000a21067c24 */ /* 0x000fe2000f8e02ff */
[C---:B------:R-:W-:Y:S01]  /*0960*/  LEA.HI R75, R12.reuse, R12, RZ, 0x1b ;  /* 0x0000000c0c4b7211 */ /* 0x040fe200078fd8ff */
[----:B------:R-:W-:Y:S01]  /*0970*/  IMAD R5, R9, UR18, R5 ;  /* 0x0000001209057c24 */ /* 0x000fe2000f8e0205 */
[----:B------:R-:W-:Y:S01]  /*0980*/  UIADD3 UR5, UPT, UPT, UR4, 0x420, URZ ;  /* 0x0000042004057890 */ /* 0x000fe2000fffe0ff */
[----:B------:R-:W-:Y:S01]  /*0990*/  IMAD.WIDE.U32 R8, R31, UR8, R2 ;  /* 0x000000081f087c25 */ /* 0x000fe2000f8e0002 */
[----:B------:R-:W-:-:S02]  /*09a0*/  SHF.L.U32 R3, R12, 0x3, RZ ;  /* 0x000000030c037819 */ /* 0x000fc400000006ff */
[-C--:B------:R-:W-:Y:S01]  /*09b0*/  LEA.HI R21, R21, R12.reuse, RZ, 0x1b ;  /* 0x0000000c15157211 */ /* 0x080fe200078fd8ff */
[C---:B------:R-:W-:Y:S01]  /*09c0*/  IMAD R33, R31.reuse, UR11, R6 ;  /* 0x0000000b1f217c24 */ /* 0x040fe2000f8e0206 */
[CC--:B------:R-:W-:Y:S01]  /*09d0*/  LEA.HI R60, R12.reuse, R3.reuse, RZ, 0x1e ;  /* 0x000000030c3c7211 */ /* 0x0c0fe200078ff0ff */
[----:B------:R-:W-:Y:S01]  /*09e0*/  IMAD R83, R31, UR9, R0 ;  /* 0x000000091f537c24 */ /* 0x000fe2000f8e0200 */
[----:B------:R-:W-:Y:S01]  /*09f0*/  LEA.HI R62, R3, R3, RZ, 0x1b ;  /* 0x00000003033e7211 */ /* 0x000fe200078fd8ff */
[----:B------:R-:W-:Y:S01]  /*0a00*/  IMAD.WIDE.U32 R6, R31, UR10, R4 ;  /* 0x0000000a1f067c25 */ /* 0x000fe2000f8e0004 */
[----:B------:R-:W-:Y:S02]  /*0a10*/  LOP3.LUT R5, R3, 0x1f00, RZ, 0xc0, !PT ;  /* 0x00001f0003057812 */ /* 0x000fe400078ec0ff */
[-C--:B------:R-:W-:Y:S01]  /*0a20*/  LEA.HI R23, R23, R12.reuse, RZ, 0x1b ;  /* 0x0000000c17177211 */ /* 0x080fe200078fd8ff */
[C---:B------:R-:W-:Y:S01]  /*0a30*/  VIADD R19, R12.reuse, 0x20 ;  /* 0x000000200c137836 */ /* 0x040fe20000000000 */
[-C--:B------:R-:W-:Y:S01]  /*0a40*/  LEA.HI R27, R27, R12.reuse, RZ, 0x1b ;  /* 0x0000000c1b1b7211 */ /* 0x080fe200078fd8ff */
[C---:B------:R-:W-:Y:S01]  /*0a50*/  VIADD R25, R12.reuse, 0x80 ;  /* 0x000000800c197836 */ /* 0x040fe20000000000 */
[-C--:B------:R-:W-:Y:S01]  /*0a60*/  LEA.HI R29, R29, R12.reuse, RZ, 0x1b ;  /* 0x0000000c1d1d7211 */ /* 0x080fe200078fd8ff */
[----:B------:R-:W-:Y:S01]  /*0a70*/  VIADD R31, R12, 0xe0 ;  /* 0x000000e00c1f7836 */ /* 0x000fe20000000000 */
[-C--:B------:R-:W-:Y:S01]  /*0a80*/  LEA.HI R19, R19, R12.reuse, RZ, 0x1b ;  /* 0x0000000c13137211 */ /* 0x080fe200078fd8ff */
[----:B------:R-:W-:Y:S01]  /*0a90*/  IMAD.IADD R83, R9, 0x1, R83 ;  /* 0x0000000109537824 */ /* 0x000fe200078e0253 */
[----:B------:R-:W-:-:S02]  /*0aa0*/  LEA.HI R25, R25, R12, RZ, 0x1b ;  /* 0x0000000c19197211 */ /* 0x000fc400078fd8ff */
[----:B------:R-:W-:Y:S02]  /*0ab0*/  LEA.HI R31, R31, R12, RZ, 0x1b ;  /* 0x0000000c1f1f7211 */ /* 0x000fe400078fd8ff */
[----:B------:R-:W-:Y:S02]  /*0ac0*/  LOP3.LUT R58, R5, 0x1f, R12, 0xf8, !PT ;  /* 0x0000001f053a7812 */ /* 0x000fe400078ef80c */
[----:B-1----:R-:W-:Y:S02]  /*0ad0*/  MOV R47, UR6 ;  /* 0x00000006002f7c02 */ /* 0x002fe40008000f00 */
        /* <DEDUP_REMOVED lines=21> */
.L_x_8933:
[----:B------:R-:W0:Y:S01]  /*0c30*/  LDCU UR4, c[0x0][0x388] ;  /* 0x00007100ff0477ac */ /* 0x000e220008000800 */
[----:B------:R-:W-:Y:S01]  /*0c40*/  IADD3 R85, PT, PT, R47, -0x1, RZ ;  /* 0xffffffff2f557810 */ /* 0x000fe20007ffe0ff */
[----:B------:R-:W-:Y:S01]  /*0c50*/  IMAD.SHL.U32 R20, R58, 0x2, RZ ;  /* 0x000000023a147824 */ /* 0x000fe200078e00ff */
[----:B------:R-:W-:Y:S02]  /*0c60*/  PRMT R23, RZ, 0x7610, R23 ;  /* 0x00007610ff177816 */ /* 0x000fe40000000017 */
[----:B------:R-:W-:Y:S02]  /*0c70*/  SHF.L.U32 R4, R85, 0x8, RZ ;  /* 0x0000000855047819 */ /* 0x000fe400000006ff */
[C---:B------:R-:W-:Y:S02]  /*0c80*/  IADD3 R18, P0, PT, R20.reuse, R50, RZ ;  /* 0x0000003214127210 */ /* 0x040fe40007f1e0ff */
[----:B------:R-:W-:Y:S02]  /*0c90*/  IADD3 R2, P2, PT, R20, R53, RZ ;  /* 0x0000003514027210 */ /* 0x000fe40007f5e0ff */
[----:B------:R-:W-:-:S02]  /*0ca0*/  IADD3.X R19, PT, PT, RZ, R52, RZ, P0, !PT ;  /* 0x00000034ff137210 */ /* 0x000fc400007fe4ff */
[----:B------:R-:W-:Y:S01]  /*0cb0*/  IADD3 R20, P3, PT, R20, R55, RZ ;  /* 0x0000003714147210 */ /* 0x000fe20007f7e0ff */
[----:B------:R-:W-:Y:S01]  /*0cc0*/  IMAD.X R3, RZ, RZ, R54, P2 ;  /* 0x000000ffff037224 */ /* 0x000fe200010e0636 */
[----:B------:R-:W-:Y:S02]  /*0cd0*/  PRMT R25, RZ, 0x7610, R25 ;  /* 0x00007610ff197816 */ /* 0x000fe40000000019 */
[----:B------:R-:W-:Y:S02]  /*0ce0*/  PRMT R0, RZ, 0x7610, R0 ;  /* 0x00007610ff007816 */ /* 0x000fe40000000000 */
        /* <DEDUP_REMOVED lines=31> */
[----:B------:R-:W-:-:S02]  /*0ee0*/  LEA.HI.SX32 R86, R90, R90, 0x1b ;  /* 0x0000005a5a567211 */ /* 0x000fc400078fdaff */
[-C--:B------:R-:W-:Y:S02]  /*0ef0*/  LEA.HI.SX32 R31, R31, R90.reuse, 0x1b ;  /* 0x0000005a1f1f7211 */ /* 0x080fe400078fdaff */
[----:B------:R-:W-:Y:S02]  /*0f00*/  LEA.HI.SX32 R33, R33, R90, 0x1b ;  /* 0x0000005a21217211 */ /* 0x000fe400078fdaff */
[----:B------:R-:W-:Y:S02]  /*0f10*/  LEA R86, R86, UR5, 0x1 ;  /* 0x0000000556567c11 */ /* 0x000fe4000f8e08ff */
[----:B------:R-:W-:Y:S02]  /*0f20*/  LEA R88, R31, UR5, 0x1 ;  /* 0x000000051f587c11 */ /* 0x000fe4000f8e08ff */
[----:B------:R-:W-:Y:S01]  /*0f30*/  LEA R89, R33, UR5, 0x1 ;  /* 0x0000000521597c11 */ /* 0x000fe2000f8e08ff */
[C---:B------:R-:W-:Y:S01]  /*0f40*/  VIADD R33, R90.reuse, 0xa0 ;  /* 0x000000a05a217836 */ /* 0x040fe20000000000 */
[----:B------:R-:W-:-:S02]  /*0f50*/  IADD3 R19, PT, PT, R90, 0x60, RZ ;  /* 0x000000605a137810 */ /* 0x000fc40007ffe0ff */
[C---:B------:R-:W-:Y:S02]  /*0f60*/  IADD3 R31, PT, PT, R90.reuse, 0x80, RZ ;  /* 0x000000805a1f7810 */ /* 0x040fe40007ffe0ff */
        /* <DEDUP_REMOVED lines=12> */
[----:B------:R-:W-:Y:S02]  /*1030*/  ISETP.GE.AND P0, PT, R58, R87, PT ;  /* 0x000000573a00720c */ /* 0x000fe40003f06270 */
[----:B------:R-:W-:Y:S02]  /*1040*/  PRMT R28, RZ, 0x7610, R28 ;  /* 0x00007610ff1c7816 */ /* 0x000fe4000000001c */
[----:B------:R-:W-:Y:S02]  /*1050*/  PRMT R30, RZ, 0x7610, R30 ;  /* 0x00007610ff1e7816 */ /* 0x000fe4000000001e */
[----:B------:R-:W-:Y:S01]  /*1060*/  PRMT R31, RZ, 0x7610, R31 ;  /* 0x00007610ff1f7816 */ /* 0x000fe2000000001f */
[----:B--2---:R-:W-:Y:S04]  /*1070*/  STS.U16 [R86], R23 ;  /* 0x0000001756007388 */ /* 0x004fe80000000400 */
[----:B---3--:R-:W-:Y:S04]  /*1080*/  STS.U16 [R88+0x40], R25 ;  /* 0x0000401958007388 */ /* 0x008fe80000000400 */
[----:B----4-:R0:W-:Y:S02]  /*1090*/  STS.U16 [R89+0x80], R0 ;  /* 0x0000800059007388 */ /* 0x0101e40000000400 */
[----:B0-----:R-:W-:-:S02]  /*10a0*/  IMAD.SHL.U32 R0, R90, 0x8, RZ ;  /* 0x000000085a007824 */ /* 0x001fc400078e00ff */
[----:B------:R0:W-:Y:S03]  /*10b0*/  STS.U16 [R91+0xc0], R22 ;  /* 0x0000c0165b007388 */ /* 0x0001e60000000400 */
[----:B------:R-:W-:Y:S01]  /*10c0*/  LEA.HI.SX32 R96, R0, R0, 0x1b ;  /* 0x0000000000607211 */ /* 0x000fe200078fdaff */
[----:B------:R1:W-:Y:S03]  /*10d0*/  STS.U16 [R92+0x100], R27 ;  /* 0x0001001b5c007388 */ /* 0x0003e60000000400 */
[----:B------:R-:W-:Y:S01]  /*10e0*/  LEA R96, R96, UR5, 0x1 ;  /* 0x0000000560607c11 */ /* 0x000fe2000f8e08ff */
        /* <DEDUP_REMOVED lines=15> */
[----:B0-----:R-:W-:Y:S02]  /*11e0*/  PRMT R22, RZ, 0x7610, R22 ;  /* 0x00007610ff167816 */ /* 0x001fe40000000016 */
[----:B-1----:R-:W-:Y:S02]  /*11f0*/  PRMT R27, RZ, 0x7610, R27 ;  /* 0x00007610ff1b7816 */ /* 0x002fe4000000001b */
[----:B--2---:R-:W-:Y:S01]  /*1200*/  PRMT R24, RZ, 0x7610, R24 ;  /* 0x00007610ff187816 */ /* 0x004fe20000000018 */
        /* <DEDUP_REMOVED lines=15> */
[----:B--2---:R0:W-:Y:S04]  /*1300*/  STS.U16 [R86], R23 ;  /* 0x0000001756007388 */ /* 0x0041e80000000400 */
[----:B---3--:R-:W-:Y:S04]  /*1310*/  STS.U16 [R88+0x40], R25 ;  /* 0x0000401958007388 */ /* 0x008fe80000000400 */
[----:B------:R-:W-:Y:S04]  /*1320*/  STS.U16 [R89+0x80], R28 ;  /* 0x0000801c59007388 */ /* 0x000fe80000000400 */
[----:B----4-:R-:W-:Y:S04]  /*1330*/  STS.U16 [R91+0xc0], R30 ;  /* 0x0000c01e5b007388 */ /* 0x010fe80000000400 */
[----:B------:R-:W-:Y:S04]  /*1340*/  STS.U16 [R92+0x100], R31 ;  /* 0x0001001f5c007388 */ /* 0x000fe80000000400 */
[----:B------:R1:W-:Y:S04]  /*1350*/  STS.U16 [R93+0x140], R22 ;  /* 0x000140165d007388 */ /* 0x0003e80000000400 */
[----:B------:R-:W-:Y:S04]  /*1360*/  STS.U16 [R94+0x180], R27 ;  /* 0x0001801b5e007388 */ /* 0x000fe80000000400 */
[----:B------:R2:W-:Y:S01]  /*1370*/  STS.U16 [R95+0x1c0], R24 ;  /* 0x0001c0185f007388 */ /* 0x0005e20000000400 */
[----:B------:R-:W-:-:S03]  /*1380*/  NOP ;  /* 0x0000000000007918 */ /* 0x000fc60000000000 */
[----:B------:R-:W-:Y:S04]  /*1390*/  LDS.U16 R26, [R96] ;  /* 0x00000000601a7984 */ /* 0x000fe80000000400 */
[----:B------:R-:W-:Y:S04]  /*13a0*/  LDS.U16 R29, [R96+0x2] ;  /* 0x00000200601d7984 */ /* 0x000fe80000000400 */
[----:B------:R-:W3:Y:S04]  /*13b0*/  LDS.U16 R25, [R96+0x4] ;  /* 0x0000040060197984 */ /* 0x000ee80000000400 */
[----:B------:R-:W4:Y:S04]  /*13c0*/  LDS.U16 R28, [R96+0x6] ;  /* 0x00000600601c7984 */ /* 0x000f280000000400 */
[----:B------:R-:W-:Y:S04]  /*13d0*/  LDS.U16 R30, [R96+0x8] ;  /* 0x00000800601e7984 */ /* 0x000fe80000000400 */
[----:B------:R-:W4:Y:S04]  /*13e0*/  LDS.U16 R31, [R96+0xa] ;  /* 0x00000a00601f7984 */ /* 0x000f280000000400 */
[----:B------:R-:W4:Y:S04]  /*13f0*/  LDS.U16 R32, [R96+0xc] ;  /* 0x00000c0060207984 */ /* 0x000f280000000400 */
[----:B------:R-:W4:Y:S01]  /*1400*/  LDS.U16 R27, [R96+0xe] ;  /* 0x00000e00601b7984 */ /* 0x000f220000000400 */
[----:B------:R-:W-:Y:S01]  /*1410*/  BAR.SYNC.DEFER_BLOCKING 0x0 ;  /* 0x0000000000007b1d */ /* 0x000fe20000010000 */
[----:B0-----:R-:W-:-:S02]  /*1420*/  PRMT R23, RZ, 0x7610, R23 ;  /* 0x00007610ff177816 */ /* 0x001fc40000000017 */
[----:B-1----:R-:W-:Y:S02]  /*1430*/  PRMT R22, RZ, 0x7610, R22 ;  /* 0x00007610ff167816 */ /* 0x002fe40000000016 */
        /* <DEDUP_REMOVED lines=10> */
[----:B------:R-:W2:Y:S01]  /*14e0*/  @!P6 LDG.E.U16 R36, desc[UR16][R20.64+0x1c0] ;  /* 0x0001c0101424e981 */ /* 0x000ea2000c1e1500 */
[----:B---3--:R-:W-:Y:S01]  /*14f0*/  SHF.L.U32 R25, R25, 0x10, RZ ;  /* 0x0000001019197819 */ /* 0x008fe200000006ff */
[----:B------:R-:W-:Y:S01]  /*1500*/  IMAD.U32 R29, R29, 0x10000, RZ ;  /* 0x000100001d1d7824 */ /* 0x000fe200078e00ff */
[----:B----4-:R-:W-:-:S02]  /*1510*/  SHF.L.U32 R107, R28, 0x10, RZ ;  /* 0x000000101c6b7819 */ /* 0x010fc400000006ff */
[----:B------:R-:W-:Y:S01]  /*1520*/  SHF.L.U32 R31, R31, 0x10, RZ ;  /* 0x000000101f1f7819 */ /* 0x000fe200000006ff */
[--C-:B-----5:R-:W-:Y:S01]  /*1530*/  FADD.FTZ R105, R25, R44.reuse ;  /* 0x0000002c19697221 */ /* 0x120fe20000010000 */
[--C-:B------:R-:W-:Y:S01]  /*1540*/  FADD.FTZ R113, R29, R44.reuse ;  /* 0x0000002c1d717221 */ /* 0x100fe20000010000 */
[--C-:B------:R-:W-:Y:S01]  /*1550*/  FADD.FTZ R107, R107, R44.reuse ;  /* 0x0000002c6b6b7221 */ /* 0x100fe20000010000 */
[----:B------:R-:W-:Y:S01]  /*1560*/  SHF.L.U32 R25, R32, 0x10, RZ ;  /* 0x0000001020197819 */ /* 0x000fe200000006ff */
[----:B------:R-:W-:Y:S01]  /*1570*/  FADD.FTZ R109, R31, R44 ;  /* 0x0000002c1f6d7221 */ /* 0x000fe20000010000 */
[----:B------:R-:W-:Y:S01]  /*1580*/  BSSY.RECONVERGENT B0, `(.L_x_8894) ;  /* 0x0000044000007945 */ /* 0x000fe20003800200 */
[----:B------:R-:W-:Y:S01]  /*1590*/  HFMA2 R97, -RZ, RZ, 0, 0 ;  /* 0x00000000ff617431 */ /* 0x000fe200000001ff */
[----:B------:R-:W-:Y:S02]  /*15a0*/  PRMT R106, RZ, 0x7610, R106 ;  /* 0x00007610ff6a7816 */ /* 0x000fe4000000006a */
[----:B------:R-:W-:-:S02]  /*15b0*/  CS2R R98, SRZ ;  /* 0x0000000000627805 */ /* 0x000fc4000001ff00 */
[----:B------:R-:W-:Y:S02]  /*15c0*/  CS2R R100, SRZ ;  /* 0x0000000000647805 */ /* 0x000fe4000001ff00 */
[----:B------:R-:W-:Y:S02]  /*15d0*/  CS2R R102, SRZ ;  /* 0x0000000000667805 */ /* 0x000fe4000001ff00 */
[----:B------:R-:W-:Y:S01]  /*15e0*/  FSETP.GTU.FTZ.AND P5, PT, R113, 20, PT ;  /* 0x41a000007100780b */ /* 0x000fe20003fbc000 */
[----:B------:R-:W-:Y:S01]  /*15f0*/  IMAD.MOV.U32 R104, RZ, RZ, RZ ;  /* 0x000000ffff687224 */ /* 0x000fe200078e00ff */
[----:B------:R-:W-:Y:S01]  /*1600*/  FSETP.GTU.FTZ.AND P0, PT, R105, 20, PT ;  /* 0x41a000006900780b */ /* 0x000fe20003f1c000 */
[----:B------:R-:W-:Y:S01]  /*1610*/  FADD.FTZ R110, R25, R44 ;  /* 0x0000002c196e7221 */ /* 0x000fe20000010000 */
[----:B------:R-:W-:Y:S02]  /*1620*/  FSETP.GTU.FTZ.AND P1, PT, R107, 20, PT ;  /* 0x41a000006b00780b */ /* 0x000fe40003f3c000 */
[----:B------:R-:W-:-:S02]  /*1630*/  FSETP.GTU.FTZ.AND P3, PT, R109, 20, PT ;  /* 0x41a000006d00780b */ /* 0x000fc40003f7c000 */
[----:B------:R-:W-:Y:S02]  /*1640*/  SHF.L.U32 R111, R111, 0x10, RZ ;  /* 0x000000106f6f7819 */ /* 0x000fe400000006ff */
[----:B------:R-:W-:Y:S01]  /*1650*/  SHF.L.U32 R27, R27, 0x10, RZ ;  /* 0x000000101b1b7819 */ /* 0x000fe200000006ff */
[----:B--2---:R0:W-:Y:S04]  /*1660*/  STS.U16 [R86], R33 ;  /* 0x0000002156007388 */ /* 0x0041e80000000400 */
        /* <DEDUP_REMOVED lines=19> */
[----:B-1----:R-:W-:-:S04]  /*17a0*/  IMAD.U32 R35, R30, 0x10000, RZ ;  /* 0x000100001e237824 */ /* 0x002fc800078e00ff */
[----:B------:R-:W-:-:S05]  /*17b0*/  FADD.FTZ R108, R35, R44 ;  /* 0x0000002c236c7221 */ /* 0x000fca0000010000 */
[----:B------:R-:W-:-:S03]  /*17c0*/  FSETP.GTU.FTZ.AND P2, PT, R108, 20, PT ;  /* 0x41a000006c00780b */ /* 0x000fc60003f5c000 */
[----:B---34-:R-:W-:Y:S10]  /*17d0*/  @P4 BRA `(.L_x_8895) ;  /* 0x0000000000784947 */ /* 0x018ff40003800000 */
        /* <DEDUP_REMOVED lines=30> */
.L_x_8895:
[----:B------:R-:W-:Y:S05]  /*19c0*/  BSYNC.RECONVERGENT B0 ;  /* 0x0000000000007941 */ /* 0x000fea0003800200 */
.L_x_8894:
[----:B------:R-:W-:Y:S01]  /*19d0*/  SHF.L.U32 R115, R115, 0x10, RZ ;  /* 0x0000001073737819 */ /* 0x000fe200000006ff */
[----:B------:R-:W-:Y:S01]  /*19e0*/  BSSY.RECONVERGENT B0, `(.L_x_8896) ;  /* 0x0000026000007945 */ /* 0x000fe20003800200 */
[----:B------:R-:W-:Y:S01]  /*19f0*/  FSETP.GTU.FTZ.AND P4, PT, R110, 20, PT ;  /* 0x41a000006e00780b */ /* 0x000fe20003f9c000 */
[----:B------:R-:W-:Y:S01]  /*1a00*/  IMAD.U32 R114, R114, 0x10000, RZ ;  /* 0x0001000072727824 */ /* 0x000fe200078e00ff */
[----:B------:R-:W-:Y:S01]  /*1a10*/  SHF.L.U32 R116, R116, 0x10, RZ ;  /* 0x0000001074747819 */ /* 0x000fe200000006ff */
[----:B------:R-:W-:Y:S01]  /*1a20*/  FADD.FTZ R117, R27, R44 ;  /* 0x0000002c1b757221 */ /* 0x000fe20000010000 */
[----:B------:R-:W-:Y:S01]  /*1a30*/  SHF.L.U32 R119, R119, 0x10, RZ ;  /* 0x0000001077777819 */ /* 0x000fe200000006ff */
[----:B------:R-:W-:Y:S01]  /*1a40*/  FFMA.FTZ R48, R115, R111, R48 ;  /* 0x0000006f73307223 */ /* 0x000fe20000010030 */
        /* <DEDUP_REMOVED lines=31> */
.L_x_8897:
[----:B------:R-:W-:Y:S05]  /*1c40*/  BSYNC.RECONVERGENT B0 ;  /* 0x0000000000007941 */ /* 0x000fea0003800200 */
.L_x_8896:
[----:B--2---:R-:W-:Y:S01]  /*1c50*/  SHF.L.U32 R121, R121, 0x10, RZ ;  /* 0x0000001079797819 */ /* 0x004fe200000006ff */
        /* <DEDUP_REMOVED lines=38> */
.L_x_8899:
[----:B------:R-:W-:Y:S05]  /*1ec0*/  BSYNC.RECONVERGENT B0 ;  /* 0x0000000000007941 */ /* 0x000fea0003800200 */
.L_x_8898:
        /* <DEDUP_REMOVED lines=32> */
.L_x_8901:
[----:B------:R-:W-:Y:S05]  /*20d0*/  BSYNC.RECONVERGENT B0 ;  /* 0x0000000000007941 */ /* 0x000fea0003800200 */
.L_x_8900:
        /* <DEDUP_REMOVED lines=32> */
.L_x_8903:
[----:B------:R-:W-:Y:S05]  /*22e0*/  BSYNC.RECONVERGENT B0 ;  /* 0x0000000000007941 */ /* 0x000fea0003800200 */
.L_x_8902:
        /* <DEDUP_REMOVED lines=32> */
.L_x_8905:
[----:B------:R-:W-:Y:S05]  /*24f0*/  BSYNC.RECONVERGENT B0 ;  /* 0x0000000000007941 */ /* 0x000fea0003800200 */
.L_x_8904:
        /* <DEDUP_REMOVED lines=32> */
.L_x_8907:
[----:B------:R-:W-:Y:S05]  /*2700*/  BSYNC.RECONVERGENT B0 ;  /* 0x0000000000007941 */ /* 0x000fea0003800200 */
.L_x_8906:
[----:B------:R-:W-:Y:S04]  /*2710*/  BSSY.RECONVERGENT B0, `(.L_x_8908) ;  /* 0x0000020000007945 */ /* 0x000fe80003800200 */
[----:B------:R-:W-:Y:S05]  /*2720*/  @P5 BRA `(.L_x_8909) ;  /* 0x0000000000785947 */ /* 0x000fea0003800000 */
[----:B------:R-:W-:Y:S01]  /*2730*/  FMUL.FTZ R117, R117, 1.4426950216293334961 ;  /* 0x3fb8aa3b75757820 */ /* 0x000fe20000410000 */
[----:B------:R-:W-:Y:S01]  /*2740*/  MOV R29, 0x3e800000 ;  /* 0x3e800000001d7802 */ /* 0x000fe20000000f00 */
[----:B------:R-:W-:Y:S02]  /*2750*/  IMAD.MOV.U32 R28, RZ, RZ, 0x3d39bf78 ;  /* 0x3d39bf78ff1c7424 */ /* 0x000fe400078e00ff */
        /* <DEDUP_REMOVED lines=27> */
.L_x_8909:
[----:B------:R-:W-:Y:S05]  /*2910*/  BSYNC.RECONVERGENT B0 ;  /* 0x0000000000007941 */ /* 0x000fea0003800200 */
.L_x_8908:
[----:B------:R-:W0:Y:S01]  /*2920*/  LDCU UR4, c[0x0][0x38c] ;  /* 0x00007180ff0477ac */ /* 0x000e220008000800 */
[----:B------:R-:W-:Y:S01]  /*2930*/  SHF.L.U32 R120, R19, 0x10, RZ ;  /* 0x0000001013787819 */ /* 0x000fe200000006ff */
[----:B------:R-:W-:Y:S02]  /*2940*/  IMAD.U32 R122, R23, 0x10000, RZ ;  /* 0x00010000177a7824 */ /* 0x000fe400078e00ff */
[----:B------:R-:W-:Y:S01]  /*2950*/  FFMA.FTZ R19, R125, R118, R48 ;  /* 0x000000767d137223 */ /* 0x000fe20000010030 */
[----:B------:R-:W-:Y:S01]  /*2960*/  SHF.L.U32 R124, R0, 0x10, RZ ;  /* 0x00000010007c7819 */ /* 0x000fe200000006ff */
[----:B------:R-:W-:Y:S01]  /*2970*/  IMAD.U32 R133, R20, 0x10000, RZ ;  /* 0x0001000014857824 */ /* 0x000fe200078e00ff */
        /* <DEDUP_REMOVED lines=19> */
[----:B------:R-:W-:Y:S01]  /*2ab0*/  ISETP.GE.AND P1, PT, R58, R87, PT ;  /* 0x000000573a00720c */ /* 0x000fe20003f26270 */
[----:B------:R-:W-:Y:S01]  /*2ac0*/  FMUL.FTZ R139, R111, R112 ;  /* 0x000000706f8b7220 */ /* 0x000fe20000410000 */
[C---:B------:R-:W-:Y:S01]  /*2ad0*/  ISETP.NE.AND P0, PT, R47.reuse, 0x1, PT ;  /* 0x000000012f00780c */ /* 0x040fe20003f05270 */
[----:B------:R-:W-:Y:S01]  /*2ae0*/  FMUL.FTZ R140, R114, R113 ;  /* 0x00000071728c7220 */ /* 0x000fe20000410000 */
[----:B------:R-:W-:Y:S01]  /*2af0*/  P2R R179, PR, RZ, 0x2 ;  /* 0x00000002ffb37803 */ /* 0x000fe20000000000 */
[----:B------:R-:W-:Y:S01]  /*2b00*/  FMUL.FTZ R141, R116, R105 ;  /* 0x00000069748d7220 */ /* 0x000fe20000410000 */
[----:B------:R-:W-:Y:S01]  /*2b10*/  SHF.L.U32 R147, R47, 0x8, RZ ;  /* 0x000000082f937819 */ /* 0x000fe200000006ff */
[----:B------:R-:W1:Y:S01]  /*2b20*/  LDC.64 R30, c[0x0][0x440] ;  /* 0x00011000ff1e7b82 */ /* 0x000e620000000a00 */
[----:B------:R-:W-:Y:S01]  /*2b30*/  IADD3 R20, P1, PT, R4, R8, RZ ;  /* 0x0000000804147210 */ /* 0x000fe20007f3e0ff */
[----:B------:R-:W-:Y:S01]  /*2b40*/  FMUL.FTZ R142, R118, R107 ;  /* 0x0000006b768e7220 */ /* 0x000fe20000410000 */
[----:B------:R-:W-:Y:S01]  /*2b50*/  IADD3 R18, P2, PT, R4, R6, RZ ;  /* 0x0000000604127210 */ /* 0x000fe20007f5e0ff */
[----:B------:R-:W-:Y:S01]  /*2b60*/  FMUL.FTZ R143, R123, R108 ;  /* 0x0000006c7b8f7220 */ /* 0x000fe20000410000 */
[----:B------:R-:W-:Y:S01]  /*2b70*/  ISETP.EQ.AND P0, PT, R12, RZ, P0 ;  /* 0x000000ff0c00720c */ /* 0x000fe20000702270 */
[----:B------:R-:W-:Y:S01]  /*2b80*/  FMUL.FTZ R144, R120, R109 ;  /* 0x0000006d78907220 */ /* 0x000fe20000410000 */
[C---:B------:R-:W-:Y:S01]  /*2b90*/  LOP3.LUT R180, R4.reuse, 0x100, RZ, 0xc0, !PT ;  /* 0x0000010004b47812 */ /* 0x040fe200078ec0ff */
[----:B------:R-:W2:Y:S01]  /*2ba0*/  LDC.64 R28, c[0x0][0x3c0] ;  /* 0x0000f000ff1c7b82 */ /* 0x000ea20000000a00 */
[----:B------:R-:W-:Y:S01]  /*2bb0*/  IADD3 R138, PT, PT, R47, -0x2, RZ ;  /* 0xfffffffe2f8a7810 */ /* 0x000fe20007ffe0ff */
[----:B------:R-:W-:Y:S01]  /*2bc0*/  FMUL.FTZ R145, R127, R110 ;  /* 0x0000006e7f917220 */ /* 0x000fe20000410000 */
[----:B------:R-:W-:Y:S01]  /*2bd0*/  IADD3 R181, PT, PT, R4, R12, RZ ;  /* 0x0000000c04b57210 */ /* 0x000fe20007ffe0ff */
[----:B------:R-:W-:Y:S01]  /*2be0*/  FMUL.FTZ R146, R124, R117 ;  /* 0x000000757c927220 */ /* 0x000fe20000410000 */
[----:B------:R-:W-:Y:S01]  /*2bf0*/  P2R R182, PR, RZ, 0x1 ;  /* 0x00000001ffb67803 */ /* 0x000fe20000000000 */
[----:B------:R-:W-:Y:S01]  /*2c00*/  IMAD.MOV.U32 R97, RZ, RZ, RZ ;  /* 0x000000ffff617224 */ /* 0x000fe200078e00ff */
[----:B------:R-:W-:Y:S01]  /*2c10*/  LOP3.LUT R147, R147, 0x100, RZ, 0xc0, !PT ;  /* 0x0000010093937812 */ /* 0x000fe200078ec0ff */
[----:B------:R-:W3:Y:S01]  /*2c20*/  LDC.64 R26, c[0x0][0x3e0] ;  /* 0x0000f800ff1a7b82 */ /* 0x000ee20000000a00 */
[----:B------:R-:W-:Y:S01]  /*2c30*/  IADD3.X R21, PT, PT, RZ, R83, RZ, P1, !PT ;  /* 0x00000053ff157210 */ /* 0x000fe20000ffe4ff */
        /* <DEDUP_REMOVED lines=9> */
.L_x_8932:
[----:B------:R-:W-:Y:S01]  /*2cd0*/  MOV R36, R58 ;  /* 0x0000003a00247202 */ /* 0x000fe20000000f00 */
[----:B------:R-:W-:Y:S01]  /*2ce0*/  IMAD.MOV.U32 R37, RZ, RZ, RZ ;  /* 0x000000ffff257224 */ /* 0x000fe200078e00ff */
[----:B------:R-:W-:Y:S02]  /*2cf0*/  MOV R38, R10 ;  /* 0x0000000a00267202 */ /* 0x000fe40000000f00 */
[----:B0---4-:R-:W-:Y:S01]  /*2d00*/  MOV R39, R51 ;  /* 0x0000003300277202 */ /* 0x011fe20000000f00 */
[--C-:B--2---:R-:W-:Y:S01]  /*2d10*/  IMAD.WIDE.U32 R34, R28, UR4, R36.reuse ;  /* 0x000000041c227c25 */ /* 0x104fe2000f8e0024 */
[----:B------:R-:W-:Y:S02]  /*2d20*/  ISETP.NE.AND P5, PT, R179, RZ, PT ;  /* 0x000000ffb300720c */ /* 0x000fe40003fa5270 */
[----:B------:R-:W-:Y:S01]  /*2d30*/  ISETP.GE.AND P3, PT, R79, R87, PT ;  /* 0x000000574f00720c */ /* 0x000fe20003f66270 */
[----:B---3--:R-:W-:Y:S01]  /*2d40*/  IMAD.WIDE.U32 R36, R26, UR4, R36 ;  /* 0x000000041a247c25 */ /* 0x008fe2000f8e0024 */
[----:B------:R-:W-:-:S02]  /*2d50*/  LEA R64, P1, R34, R57, 0x1 ;  /* 0x0000003922407211 */ /* 0x000fc400078208ff */
[----:B------:R-:W-:Y:S01]  /*2d60*/  ISETP.GE.AND P4, PT, R80, R87, PT ;  /* 0x000000575000720c */ /* 0x000fe20003f86270 */
[----:B------:R-:W-:Y:S02]  /*2d70*/  IMAD R35, R29, UR4, R35 ;  /* 0x000000041d237c24 */ /* 0x000fe4000f8e0223 */
[----:B0-----:R-:W-:Y:S01]  /*2d80*/  IMAD.WIDE.U32 R40, R32, UR4, R38 ;  /* 0x0000000420287c25 */ /* 0x001fe2000f8e0026 */
[----:B------:R-:W-:Y:S02]  /*2d90*/  LEA R38, P2, R36, R61, 0x1 ;  /* 0x0000003d24267211 */ /* 0x000fe400078408ff */
[----:B------:R-:W-:Y:S01]  /*2da0*/  LEA.HI.X R65, R34, R59, R35, 0x1, P1 ;  /* 0x0000003b22417211 */ /* 0x000fe200008f0c23 */
[----:B------:R-:W-:Y:S01]  /*2db0*/  IMAD R0, R27, UR4, R37 ;  /* 0x000000041b007c24 */ /* 0x000fe2000f8e0225 */
[----:B------:R-:W-:Y:S01]  /*2dc0*/  ISETP.GE.AND P1, PT, R77, R87, PT ;  /* 0x000000574d00720c */ /* 0x000fe20003f26270 */
[----:B------:R-:W-:Y:S01]  /*2dd0*/  IMAD R37, R33, UR4, R41 ;  /* 0x0000000421257c24 */ /* 0x000fe2000f8e0229 */
[----:B-1----:R-:W-:Y:S01]  /*2de0*/  LEA R66, P0, R40, R30, 0x2 ;  /* 0x0000001e28427211 */ /* 0x002fe200078010ff */
[----:B------:R-:W2:Y:S01]  /*2df0*/  @!P5 LDG.E.U16 R151, desc[UR16][R64.64] ;  /* 0x000000104097d981 */ /* 0x000ea2000c1e1500 */
[----:B------:R-:W-:-:S02]  /*2e00*/  LEA.HI.X R39, R36, R63, R0, 0x1, P2 ;  /* 0x0000003f24277211 */ /* 0x000fc400010f0c00 */
[----:B------:R-:W-:Y:S01]  /*2e10*/  ISETP.GE.AND P2, PT, R78, R87, PT ;  /* 0x000000574e00720c */ /* 0x000fe20003f46270 */
[----:B------:R-:W3:Y:S01]  /*2e20*/  @!P4 LDG.E.U16 R148, desc[UR16][R64.64+0x140] ;  /* 0x000140104094c981 */ /* 0x000ee2000c1e1500 */
[----:B------:R-:W-:Y:S02]  /*2e30*/  LEA.HI.X R67, R40, R31, R37, 0x2, P0 ;  /* 0x0000001f28437211 */ /* 0x000fe400000f1425 */
[-C--:B------:R-:W-:Y:S01]  /*2e40*/  ISETP.GE.AND P0, PT, R76, R87.reuse, PT ;  /* 0x000000574c00720c */ /* 0x080fe20003f06270 */
[----:B------:R-:W5:Y:S01]  /*2e50*/  @!P3 LDG.E.U16 R40, desc[UR16][R64.64+0x100] ;  /* 0x000100104028b981 */ /* 0x000f62000c1e1500 */
[----:B------:R-:W-:-:S03]  /*2e60*/  ISETP.GE.AND P5, PT, R81, R87, PT ;  /* 0x000000575100720c */ /* 0x000fc60003fa6270 */
[----:B------:R-:W4:Y:S01]  /*2e70*/  @!P1 LDG.E.U16 R36, desc[UR16][R64.64+0x80] ;  /* 0x0000801040249981 */ /* 0x000f22000c1e1500 */
[----:B------:R-:W-:-:S03]  /*2e80*/  ISETP.GE.AND P6, PT, R82, R87, PT ;  /* 0x000000575200720c */ /* 0x000fc60003fc6270 */
[----:B------:R-:W3:Y:S04]  /*2e90*/  @!P2 LDG.E.U16 R37, desc[UR16][R64.64+0xc0] ;  /* 0x0000c0104025a981 */ /* 0x000ee8000c1e1500 */
[----:B------:R-:W5:Y:S04]  /*2ea0*/  @!P0 LDG.E.U16 R0, desc[UR16][R64.64+0x40] ;  /* 0x0000401040008981 */ /* 0x000f68000c1e1500 */
[----:B------:R-:W5:Y:S04]  /*2eb0*/  @!P5 LDG.E.U16 R149, desc[UR16][R64.64+0x180] ;  /* 0x000180104095d981 */ /* 0x000f68000c1e1500 */
[----:B------:R-:W5:Y:S01]  /*2ec0*/  @!P6 LDG.E.U16 R150, desc[UR16][R64.64+0x1c0] ;  /* 0x0001c0104096e981 */ /* 0x000f62000c1e1500 */
[----:B------:R-:W-:-:S02]  /*2ed0*/  P2R R41, PR, RZ, 0x1 ;  /* 0x00000001ff297803 */ /* 0x000fc40000000000 */
[----:B------:R-:W-:Y:S02]  /*2ee0*/  ISETP.NE.AND P0, PT, R179, RZ, PT ;  /* 0x000000ffb300720c */ /* 0x000fe40003f05270 */
[----:B------:R-:W-:Y:S01]  /*2ef0*/  CS2R R34, SRZ ;  /* 0x0000000000227805 */ /* 0x000fe2000001ff00 */
[----:B------:R-:W5:Y:S10]  /*2f00*/  LDG.E R66, desc[UR16][R66.64] ;  /* 0x0000001042427981 */ /* 0x000f74000c1e1900 */
[----:B--2---:R-:W-:-:S02]  /*2f10*/  @!P0 PRMT R35, R151, 0x5410, RZ ;  /* 0x0000541097238816 */ /* 0x004fc400000000ff */
[----:B------:R-:W-:Y:S02]  /*2f20*/  ISETP.NE.AND P0, PT, R41, RZ, PT ;  /* 0x000000ff2900720c */ /* 0x000fe40003f05270 */
[----:B----4-:R-:W-:-:S04]  /*2f30*/  @!P1 PRMT R34, R36, 0x5410, RZ ;  /* 0x0000541024229816 */ /* 0x010fc800000000ff */
[----:B---3--:R-:W-:Y:S01]  /*2f40*/  @!P2 PRMT R34, R34, 0x5410, R37 ;  /* 0x000054102222a816 */ /* 0x008fe20000000025 */
[----:B------:R-:W-:Y:S02]  /*2f50*/  HFMA2 R37, -RZ, RZ, 0, 0 ;  /* 0x00000000ff257431 */ /* 0x000fe400000001ff */
[----:B------:R-:W-:-:S04]  /*2f60*/  IMAD.MOV.U32 R41, RZ, RZ, RZ ;  /* 0x000000ffff297224 */ /* 0x000fc800078e00ff */
[--C-:B-----5:R-:W-:Y:S02]  /*2f70*/  @!P0 PRMT R35, R35, 0x5410, R0.reuse ;  /* 0x0000541023238816 */ /* 0x120fe40000000000 */
[----:B------:R-:W-:Y:S02]  /*2f80*/  @!P3 PRMT R37, R40, 0x5410, RZ ;  /* 0x000054102825b816 */ /* 0x000fe400000000ff */
[----:B------:R-:W-:Y:S02]  /*2f90*/  @!P5 PRMT R41, R149, 0x5410, RZ ;  /* 0x000054109529d816 */ /* 0x000fe400000000ff */
[----:B------:R-:W-:Y:S02]  /*2fa0*/  PRMT R0, R35, 0x7632, R0 ;  /* 0x0000763223007816 */ /* 0x000fe40000000000 */
[----:B------:R-:W-:Y:S02]  /*2fb0*/  @!P4 PRMT R37, R37, 0x5410, R148 ;  /* 0x000054102525c816 */ /* 0x000fe40000000094 */
[----:B------:R-:W-:-:S02]  /*2fc0*/  PRMT R36, R34, 0x7632, R36 ;  /* 0x0000763222247816 */ /* 0x000fc40000000024 */
[----:B------:R-:W-:Y:S01]  /*2fd0*/  @!P6 PRMT R41, R41, 0x5410, R150 ;  /* 0x000054102929e816 */ /* 0x000fe20000000096 */
[----:B------:R-:W-:Y:S01]  /*2fe0*/  STS.U16 [R86], R35 ;  /* 0x0000002356007388 */ /* 0x000fe20000000400 */
[----:B------:R-:W-:Y:S02]  /*2ff0*/  PRMT R64, R37, 0x7632, R64 ;  /* 0x0000763225407816 */ /* 0x000fe40000000040 */
[----:B------:R-:W-:Y:S01]  /*3000*/  PRMT R65, R41, 0x7632, R65 ;  /* 0x0000763229417816 */ /* 0x000fe20000000041 */
[----:B------:R0:W-:Y:S04]  /*3010*/  STS.U16 [R88+0x40], R0 ;  /* 0x0000400058007388 */ /* 0x0001e80000000400 */
[----:B------:R-:W-:Y:S04]  /*3020*/  STS.U16 [R89+0x80], R34 ;  /* 0x0000802259007388 */ /* 0x000fe80000000400 */
[----:B------:R1:W-:Y:S04]  /*3030*/  STS.U16 [R91+0xc0], R36 ;  /* 0x0000c0245b007388 */ /* 0x0003e80000000400 */
[----:B------:R-:W-:Y:S04]  /*3040*/  STS.U16 [R92+0x100], R37 ;  /* 0x000100255c007388 */ /* 0x000fe80000000400 */
[----:B------:R2:W-:Y:S04]  /*3050*/  STS.U16 [R93+0x140], R64 ;  /* 0x000140405d007388 */ /* 0x0005e80000000400 */
[----:B------:R3:W-:Y:S04]  /*3060*/  STS.U16 [R94+0x180], R41 ;  /* 0x000180295e007388 */ /* 0x0007e80000000400 */
[----:B------:R4:W-:Y:S01]  /*3070*/  STS.U16 [R95+0x1c0], R65 ;  /* 0x0001c0415f007388 */ /* 0x0009e20000000400 */
[----:B------:R-:W-:-:S03]  /*3080*/  NOP ;  /* 0x0000000000007918 */ /* 0x000fc60000000000 */
[----:B0-----:R-:W5:Y:S01]  /*3090*/  @!P1 LDG.E.U16 R0, desc[UR16][R38.64+0x80] ;  /* 0x0000801026009981 */ /* 0x001f62000c1e1500 */
[----:B------:R-:W-:-:S03]  /*30a0*/  MOV R40, RZ ;  /* 0x000000ff00287202 */ /* 0x000fc60000000f00 */
[----:B------:R-:W4:Y:S04]  /*30b0*/  @!P2 LDG.E.U16 R35, desc[UR16][R38.64+0xc0] ;  /* 0x0000c0102623a981 */ /* 0x000f28000c1e1500 */
[----:B-1----:R-:W4:Y:S04]  /*30c0*/  @!P0 LDG.E.U16 R36, desc[UR16][R38.64+0x40] ;  /* 0x0000401026248981 */ /* 0x002f28000c1e1500 */
[----:B------:R-:W4:Y:S04]  /*30d0*/  @!P5 LDG.E.U16 R67, desc[UR16][R38.64+0x180] ;  /* 0x000180102643d981 */ /* 0x000f28000c1e1500 */
[----:B--2---:R-:W2:Y:S04]  /*30e0*/  @!P4 LDG.E.U16 R64, desc[UR16][R38.64+0x140] ;  /* 0x000140102640c981 */ /* 0x004ea8000c1e1500 */
[----:B------:R-:W2:Y:S01]  /*30f0*/  @!P6 LDG.E.U16 R148, desc[UR16][R38.64+0x1c0] ;  /* 0x0001c0102694e981 */ /* 0x000ea2000c1e1500 */
[----:B------:R-:W-:Y:S01]  /*3100*/  HFMA2 R37, -RZ, RZ, 0, 0 ;  /* 0x00000000ff257431 */ /* 0x000fe200000001ff */
[----:B---3--:R-:W-:-:S02]  /*3110*/  MOV R41, RZ ;  /* 0x000000ff00297202 */ /* 0x008fc40000000f00 */
[----:B------:R-:W0:Y:S04]  /*3120*/  LDS.U16 R152, [R96] ;  /* 0x0000000060987984 */ /* 0x000e280000000400 */
[----:B------:R-:W1:Y:S04]  /*3130*/  LDS.U16 R153, [R96+0x2] ;  /* 0x0000020060997984 */ /* 0x000e680000000400 */
[----:B------:R-:W-:Y:S04]  /*3140*/  LDS.U16 R154, [R96+0x4] ;  /* 0x00000400609a7984 */ /* 0x000fe80000000400 */
[----:B------:R-:W3:Y:S04]  /*3150*/  LDS.U16 R155, [R96+0x6] ;  /* 0x00000600609b7984 */ /* 0x000ee80000000400 */
[----:B------:R-:W3:Y:S04]  /*3160*/  LDS.U16 R156, [R96+0x8] ;  /* 0x00000800609c7984 */ /* 0x000ee80000000400 */
[----:B------:R-:W3:Y:S04]  /*3170*/  LDS.U16 R157, [R96+0xa] ;  /* 0x00000a00609d7984 */ /* 0x000ee80000000400 */
[----:B------:R-:W3:Y:S04]  /*3180*/  LDS.U16 R158, [R96+0xc] ;  /* 0x00000c00609e7984 */ /* 0x000ee80000000400 */
[----:B------:R-:W3:Y:S01]  /*3190*/  LDS.U16 R159, [R96+0xe] ;  /* 0x00000e00609f7984 */ /* 0x000ee20000000400 */
[----:B-----5:R-:W-:-:S02]  /*31a0*/  @!P1 PRMT R40, R0, 0x5410, RZ ;  /* 0x0000541000289816 */ /* 0x020fc400000000ff */
[----:B------:R-:W-:Y:S01]  /*31b0*/  ISETP.GE.AND P1, PT, R58, R87, PT ;  /* 0x000000573a00720c */ /* 0x000fe20003f26270 */
[----:B------:R-:W5:-:S12]  /*31c0*/  @!P3 LDG.E.U16 R0, desc[UR16][R38.64+0x100] ;  /* 0x000100102600b981 */ /* 0x000f58000c1e1500 */
[----:B------:R0:W5:Y:S01]  /*31d0*/  @!P1 LDG.E.U16 R34, desc[UR16][R38.64] ;  /* 0x0000001026229981 */ /* 0x000162000c1e1500 */
[----:B----4-:R-:W-:Y:S01]  /*31e0*/  @!P2 PRMT R40, R40, 0x5410, R35 ;  /* 0x000054102828a816 */ /* 0x010fe20000000023 */
[----:B------:R-:W-:Y:S01]  /*31f0*/  IMAD.MOV.U32 R35, RZ, RZ, RZ ;  /* 0x000000ffff237224 */ /* 0x000fe200078e00ff */
[----:B------:R-:W-:-:S04]  /*3200*/  @!P5 PRMT R41, R67, 0x5410, RZ ;  /* 0x000054104329d816 */ /* 0x000fc800000000ff */
[----:B--2---:R-:W-:-:S04]  /*3210*/  @!P6 PRMT R41, R41, 0x5410, R148 ;  /* 0x000054102929e816 */ /* 0x004fc80000000094 */
[----:B0-----:R-:W-:Y:S01]  /*3220*/  PRMT R39, R41, 0x7632, R39 ;  /* 0x0000763229277816 */ /* 0x001fe20000000027 */
[----:B------:R-:W0:Y:S01]  /*3230*/  S2UR UR6, SR_CgaCtaId ;  /* 0x00000000000679c3 */ /* 0x000e220000008800 */
[----:B------:R-:W-:Y:S01]  /*3240*/  FMUL.FTZ R160, R66, 1.4426950216293334961 ;  /* 0x3fb8aa3b42a07820 */ /* 0x000fe20000410000 */
[----:B------:R-:W-:Y:S01]  /*3250*/  UMOV UR5, 0x400 ;  /* 0x0000040000057882 */ /* 0x000fe20000000000 */
[----:B------:R-:W-:Y:S02]  /*3260*/  IADD3 R151, PT, PT, R180, UR4, RZ ;  /* 0x00000004b4977c10 */ /* 0x000fe4000fffe0ff */
[C---:B------:R-:W-:Y:S01]  /*3270*/  FMUL.FTZ R65, R160.reuse, R112 ;  /* 0x00000070a0417220 */ /* 0x040fe20000410000 */
[C---:B------:R-:W-:Y:S01]  /*3280*/  FMUL.FTZ R67, R160.reuse, R107 ;  /* 0x0000006ba0437220 */ /* 0x040fe20000410000 */
[C---:B------:R-:W-:Y:S01]  /*3290*/  FMUL.FTZ R148, R160.reuse, R108 ;  /* 0x0000006ca0947220 */ /* 0x040fe20000410000 */
[----:B------:R-:W-:-:S03]  /*32a0*/  FMUL.FTZ R149, R160, R109 ;  /* 0x0000006da0957220 */ /* 0x000fc60000410000 */
[----:B------:R-:W2:Y:S01]  /*32b0*/  MUFU.EX2 R65, R65 ;  /* 0x0000004100417308 */ /* 0x000ea20000000800 */
[----:B------:R-:W-:Y:S01]  /*32c0*/  FMUL.FTZ R150, R160, R110 ;  /* 0x0000006ea0967220 */ /* 0x000fe20000410000 */
[----:B0-----:R-:W-:-:S06]  /*32d0*/  ULEA UR5, UR6, UR5, 0x18 ;  /* 0x0000000506057291 */ /* 0x001fcc000f8ec0ff */
[----:B------:R-:W0:Y:S01]  /*32e0*/  MUFU.EX2 R67, R67 ;  /* 0x0000004300437308 */ /* 0x000e220000000800 */
[----:B------:R-:W-:-:S07]  /*32f0*/  SHF.L.U32 R152, R152, 0x10, RZ ;  /* 0x0000001098987819 */ /* 0x000fce00000006ff */
[----:B------:R-:W4:Y:S01]  /*3300*/  MUFU.EX2 R148, R148 ;  /* 0x0000009400947308 */ /* 0x000f220000000800 */
[----:B-1----:R-:W-:-:S07]  /*3310*/  SHF.L.U32 R153, R153, 0x10, RZ ;  /* 0x0000001099997819 */ /* 0x002fce00000006ff */
[----:B------:R-:W1:Y:S01]  /*3320*/  MUFU.EX2 R149, R149 ;  /* 0x0000009500957308 */ /* 0x000e620000000800 */
[----:B---3--:R-:W-:-:S07]  /*3330*/  SHF.L.U32 R155, R155, 0x10, RZ ;  /* 0x000000109b9b7819 */ /* 0x008fce00000006ff */
[----:B------:R-:W3:Y:S01]  /*3340*/  MUFU.EX2 R150, R150 ;  /* 0x0000009600967308 */ /* 0x000ee20000000800 */
[----:B------:R-:W-:Y:S01]  /*3350*/  SHF.L.U32 R156, R156, 0x10, RZ ;  /* 0x000000109c9c7819 */ /* 0x000fe200000006ff */
[----:B------:R-:W-:Y:S01]  /*3360*/  IMAD.U32 R154, R154, 0x10000, RZ ;  /* 0x000100009a9a7824 */ /* 0x000fe200078e00ff */
[----:B------:R-:W-:Y:S01]  /*3370*/  SHF.L.U32 R157, R157, 0x10, RZ ;  /* 0x000000109d9d7819 */ /* 0x000fe200000006ff */
[----:B------:R-:W-:Y:S01]  /*3380*/  IMAD.U32 R158, R158, 0x10000, RZ ;  /* 0x000100009e9e7824 */ /* 0x000fe200078e00ff */
[----:B------:R-:W-:Y:S01]  /*3390*/  SHF.L.U32 R159, R159, 0x10, RZ ;  /* 0x000000109f9f7819 */ /* 0x000fe200000006ff */
[----:B------:R-:W-:Y:S01]  /*33a0*/  BSSY.RECONVERGENT B0, `(.L_x_8911) ;  /* 0x0000046000007945 */ /* 0x000fe20003800200 */
[----:B------:R-:W-:Y:S01]  /*33b0*/  FMUL.FTZ R166, R139, R152 ;  /* 0x000000988ba67220 */ /* 0x000fe20000410000 */
[----:B------:R-:W-:Y:S01]  /*33c0*/  FMUL.FTZ R167, R140, R153 ;  /* 0x000000998ca77220 */ /* 0x000fe20000410000 */
[----:B------:R-:W-:Y:S01]  /*33d0*/  FMUL.FTZ R165, R141, R154 ;  /* 0x0000009a8da57220 */ /* 0x000fe20000410000 */
[----:B------:R-:W-:Y:S01]  /*33e0*/  FMUL.FTZ R164, R142, R155 ;  /* 0x0000009b8ea47220 */ /* 0x000fe20000410000 */
[----:B------:R-:W-:Y:S01]  /*33f0*/  FMUL.FTZ R163, R143, R156 ;  /* 0x0000009c8fa37220 */ /* 0x000fe20000410000 */
[----:B------:R-:W-:Y:S01]  /*3400*/  FMUL.FTZ R161, R145, R158 ;  /* 0x0000009e91a17220 */ /* 0x000fe20000410000 */
[----:B-----5:R-:W-:-:S04]  /*3410*/  @!P3 PRMT R37, R0, 0x5410, RZ ;  /* 0x000054100025b816 */ /* 0x020fc800000000ff */
[----:B------:R-:W-:Y:S02]  /*3420*/  @!P4 PRMT R37, R37, 0x5410, R64 ;  /* 0x000054102525c816 */ /* 0x000fe40000000040 */
[----:B------:R-:W-:-:S04]  /*3430*/  @!P1 PRMT R35, R34, 0x5410, RZ ;  /* 0x0000541022239816 */ /* 0x000fc800000000ff */
[--C-:B------:R-:W-:Y:S02]  /*3440*/  @!P0 PRMT R35, R35, 0x5410, R36.reuse ;  /* 0x0000541023238816 */ /* 0x100fe40000000024 */
[----:B------:R-:W-:Y:S02]  /*3450*/  PRMT R36, R40, 0x7632, R36 ;  /* 0x0000763228247816 */ /* 0x000fe40000000024 */
[----:B------:R-:W-:Y:S01]  /*3460*/  PRMT R34, R35, 0x7632, R34 ;  /* 0x0000763223227816 */ /* 0x000fe20000000022 */
        /* <DEDUP_REMOVED lines=10> */
[----:B------:R-:W5:Y:S04]  /*3510*/  LDS.U16 R35, [R96+0x212] ;  /* 0x0002120060237984 */ /* 0x000f680000000400 */
[----:B------:R-:W2:Y:S04]  /*3520*/  LDS.U16 R37, [R96+0x216] ;  /* 0x0002160060257984 */ /* 0x000ea80000000400 */
[----:B------:R-:W0:Y:S04]  /*3530*/  LDS.U16 R38, [R96+0x218] ;  /* 0x0002180060267984 */ /* 0x000e280000000400 */
[----:B------:R-:W-:Y:S04]  /*3540*/  LDS.U16 R34, [R96+0x210] ;  /* 0x0002100060227984 */ /* 0x000fe80000000400 */
[----:B------:R-:W4:Y:S04]  /*3550*/  LDS.U16 R36, [R96+0x214] ;  /* 0x0002140060247984 */ /* 0x000f280000000400 */
[----:B------:R-:W1:Y:S04]  /*3560*/  LDS.U16 R39, [R96+0x21a] ;  /* 0x00021a0060277984 */ /* 0x000e680000000400 */
[----:B------:R-:W3:Y:S04]  /*3570*/  LDS.U16 R41, [R96+0x21e] ;  /* 0x00021e0060297984 */ /* 0x000ee80000000400 */
[----:B------:R-:W3:Y:S01]  /*3580*/  LDS.U16 R40, [R96+0x21c] ;  /* 0x00021c0060287984 */ /* 0x000ee20000000400 */
[----:B------:R-:W-:-:S04]  /*3590*/  ISETP.NE.AND P1, PT, R12, RZ, PT ;  /* 0x000000ff0c00720c */ /* 0x000fc80003f25270 */
[----:B------:R-:W-:Y:S01]  /*35a0*/  SEL R151, R151, R46, !P1 ;  /* 0x0000002e97977207 */ /* 0x000fe20004800000 */
[C---:B------:R-:W-:Y:S01]  /*35b0*/  FMUL.FTZ R0, R160.reuse, R113 ;  /* 0x00000071a0007220 */ /* 0x040fe20000410000 */
[C---:B------:R-:W-:Y:S02]  /*35c0*/  FMUL.FTZ R64, R160.reuse, R105 ;  /* 0x00000069a0407220 */ /* 0x040fe40000410000 */
[----:B------:R-:W-:Y:S01]  /*35d0*/  LEA R162, R151, UR5, 0x2 ;  /* 0x0000000597a27c11 */ /* 0x000fe2000f8e10ff */
[----:B------:R-:W-:Y:S01]  /*35e0*/  FMUL.FTZ R151, R160, R117 ;  /* 0x00000075a0977220 */ /* 0x000fe20000410000 */
[----:B------:R-:W-:Y:S01]  /*35f0*/  ISETP.NE.AND P0, PT, R12, 0x1f, PT ;  /* 0x0000001f0c00780c */ /* 0x000fe20003f05270 */
[----:B------:R-:W0:Y:S01]  /*3600*/  MUFU.EX2 R0, R0 ;  /* 0x0000000000007308 */ /* 0x000e220000000800 */
[----:B-----5:R-:W-:-:S07]  /*3610*/  SHF.L.U32 R168, R35, 0x10, RZ ;  /* 0x0000001023a87819 */ /* 0x020fce00000006ff */
[----:B------:R-:W3:Y:S01]  /*3620*/  MUFU.EX2 R64, R64 ;  /* 0x0000004000407308 */ /* 0x000ee20000000800 */
[----:B--2---:R-:W-:-:S07]  /*3630*/  SHF.L.U32 R170, R37, 0x10, RZ ;  /* 0x0000001025aa7819 */ /* 0x004fce00000006ff */
[----:B------:R-:W2:Y:S01]  /*3640*/  MUFU.EX2 R151, R151 ;  /* 0x0000009700977308 */ /* 0x000ea20000000800 */
[----:B0-----:R-:W-:Y:S01]  /*3650*/  SHF.L.U32 R35, R38, 0x10, RZ ;  /* 0x0000001026237819 */ /* 0x001fe200000006ff */
[----:B----4-:R-:W-:Y:S01]  /*3660*/  IMAD.U32 R36, R36, 0x10000, RZ ;  /* 0x0001000024247824 */ /* 0x010fe200078e00ff */
[----:B------:R-:W-:Y:S01]  /*3670*/  SHF.L.U32 R34, R34, 0x10, RZ ;  /* 0x0000001022227819 */ /* 0x000fe200000006ff */
[----:B------:R0:W-:Y:S01]  /*3680*/  STS [R162+0xe98], R65 ;  /* 0x000e9841a2007388 */ /* 0x0001e20000000800 */
[----:B-1----:R-:W-:Y:S02]  /*3690*/  SHF.L.U32 R38, R39, 0x10, RZ ;  /* 0x0000001027267819 */ /* 0x002fe400000006ff */
[----:B---3--:R-:W-:Y:S01]  /*36a0*/  SHF.L.U32 R172, R41, 0x10, RZ ;  /* 0x0000001029ac7819 */ /* 0x008fe200000006ff */
[----:B------:R-:W-:Y:S01]  /*36b0*/  FMUL.FTZ R171, R119, R168 ;  /* 0x000000a877ab7220 */ /* 0x000fe20000410000 */
[----:B------:R-:W-:Y:S02]  /*36c0*/  IMAD.U32 R39, R40, 0x10000, RZ ;  /* 0x0001000028277824 */ /* 0x000fe400078e00ff */
        /* <DEDUP_REMOVED lines=9> */
[----:B------:R-:W-:Y:S06]  /*3760*/  BAR.SYNC.DEFER_BLOCKING 0x0 ;  /* 0x0000000000007b1d */ /* 0x000fec0000010000 */
[----:B--2---:R-:W-:Y:S05]  /*3770*/  @P0 BRA `(.L_x_8912) ;  /* 0x00000000001c0947 */ /* 0x004fea0003800000 */
[----:B------:R-:W-:Y:S02]  /*3780*/  ISETP.NE.AND P0, PT, R47, UR7, PT ;  /* 0x000000072f007c0c */ /* 0x000fe4000bf05270 */
[----:B------:R-:W-:-:S11]  /*3790*/  MOV R172, 0x3f800000 ;  /* 0x3f80000000ac7802 */ /* 0x000fd60000000f00 */
[----:B------:R-:W-:Y:S05]  /*37a0*/  @!P0 BRA `(.L_x_8913) ;  /* 0x0000000000148947 */ /* 0x000fea0003800000 */
[----:B------:R-:W-:-:S04]  /*37b0*/  IADD3 R34, PT, PT, R147, UR4, RZ ;  /* 0x0000000493227c10 */ /* 0x000fc8000fffe0ff */
[----:B------:R-:W-:-:S05]  /*37c0*/  LEA R34, R34, UR5, 0x2 ;  /* 0x0000000522227c11 */ /* 0x000fca000f8e10ff */
[----:B------:R2:W3:Y:S01]  /*37d0*/  LDS R172, [R34+0xe98] ;  /* 0x000e980022ac7984 */ /* 0x0004e20000000800 */
[----:B------:R-:W-:Y:S05]  /*37e0*/  BRA `(.L_x_8913) ;  /* 0x0000000000047947 */ /* 0x000fea0003800000 */
.L_x_8912:
[----:B------:R0:W1:Y:S02]  /*37f0*/  LDS R172, [R178+0x169c] ;  /* 0x00169c00b2ac7984 */ /* 0x0000640000000800 */
.L_x_8913:
[----:B------:R-:W-:Y:S05]  /*3800*/  BSYNC.RECONVERGENT B0 ;  /* 0x0000000000007941 */ /* 0x000fea0003800200 */
.L_x_8911:
        /* <DEDUP_REMOVED lines=43> */
[----:B--2---:R-:W-:-:S04]  /*3ac0*/  @P0 FFMA.FTZ R188, R185, R175, R188 ;  /* 0x000000afb9bc0223 */ /* 0x004fc800000100bc */
[----:B------:R-:W-:Y:S01]  /*3ad0*/  @P0 MOV R185, R173 ;  /* 0x000000ad00b90202 */ /* 0x000fe20000000f00 */
        /* <DEDUP_REMOVED lines=9> */
[----:B--2---:R-:W-:Y:S01]  /*3b70*/  @!P2 FMUL.FTZ R39, R185, R184 ;  /* 0x000000b8b927a220 */ /* 0x004fe20000410000 */
[----:B---3--:R-:W-:-:S04]  /*3b80*/  @P0 FMUL.FTZ R175, R175, R34 ;  /* 0x00000022afaf0220 */ /* 0x008fc80000410000 */
[----:B------:R-:W-:Y:S02]  /*3b90*/  @!P2 MOV R185, R39 ;  /* 0x0000002700b9a202 */ /* 0x000fe40000000f00 */
[----:B------:R-:W1:Y:S01]  /*3ba0*/  SHFL.DOWN PT, R39, R188, 0x4, 0x1f ;  /* 0x08801f00bc277f89 */ /* 0x000e6200000e0000 */
[----:B------:R-:W-:Y:S01]  /*3bb0*/  ISETP.GT.U32.AND P2, PT, R176, 0x1b, PT ;  /* 0x0000001bb000780c */ /* 0x000fe20003f44070 */
[----:B-----5:R-:W-:Y:S01]  /*3bc0*/  FFMA.FTZ R35, R175, R35, R38 ;  /* 0x00000023af237223 */ /* 0x020fe20000010026 */
[----:B------:R-:W-:Y:S01]  /*3bd0*/  ISETP.GE.AND P0, PT, R90, 0x2, PT ;  /* 0x000000025a00780c */ /* 0x000fe20003f06270 */
[----:B------:R-:W2:Y:S03]  /*3be0*/  SHFL.DOWN PT, R186, R185, 0x4, 0x1f ;  /* 0x08801f00b9ba7f89 */ /* 0x000ea600000e0000 */
[----:B------:R-:W-:Y:S01]  /*3bf0*/  FSEL R184, R38, R35, !P0 ;  /* 0x0000002326b87208 */ /* 0x000fe20004000000 */
[----:B------:R-:W3:Y:S04]  /*3c00*/  SHFL.UP PT, R34, R175, 0x2, RZ ;  /* 0x04400000af227989 */ /* 0x000ee800000e00ff */
[----:B------:R-:W5:Y:S02]  /*3c10*/  SHFL.UP PT, R35, R184, 0x4, RZ ;  /* 0x04800000b8237989 */ /* 0x000f6400000e00ff */
[C---:B-1----:R-:W-:Y:S01]  /*3c20*/  @!P2 FFMA.FTZ R188, R185.reuse, R39, R188 ;  /* 0x00000027b9bca223 */ /* 0x042fe200000100bc */
[----:B------:R-:W-:Y:S01]  /*3c30*/  MOV R39, RZ ;  /* 0x000000ff00277202 */ /* 0x000fe20000000f00 */
[----:B--2---:R-:W-:-:S03]  /*3c40*/  @!P2 FMUL.FTZ R38, R185, R186 ;  /* 0x000000bab926a220 */ /* 0x004fc60000410000 */
[----:B------:R-:W1:Y:S01]  /*3c50*/  SHFL.DOWN PT, R177, R188, 0x8, 0x1f ;  /* 0x09001f00bcb17f89 */ /* 0x000e6200000e0000 */
[----:B------:R-:W-:Y:S02]  /*3c60*/  @!P2 IMAD.MOV.U32 R185, RZ, RZ, R38 ;  /* 0x000000ffffb9a224 */ /* 0x000fe400078e0026 */
[----:B---3--:R-:W-:Y:S01]  /*3c70*/  @P0 FMUL.FTZ R175, R175, R34 ;  /* 0x00000022afaf0220 */ /* 0x008fe20000410000 */
[----:B------:R-:W-:Y:S01]  /*3c80*/  ISETP.GE.AND P0, PT, R47, UR7, PT ;  /* 0x000000072f007c0c */ /* 0x000fe2000bf06270 */
[----:B------:R-:W-:Y:S01]  /*3c90*/  HFMA2 R38, -RZ, RZ, 1.875, 0 ;  /* 0x3f800000ff267431 */ /* 0x000fe200000001ff */
[----:B------:R-:W-:Y:S01]  /*3ca0*/  ISETP.GE.AND P2, PT, R90, 0x4, PT ;  /* 0x000000045a00780c */ /* 0x000fe20003f46270 */
[----:B------:R-:W2:Y:S01]  /*3cb0*/  SHFL.DOWN PT, R186, R185, 0x8, 0x1f ;  /* 0x09001f00b9ba7f89 */ /* 0x000ea200000e0000 */
[----:B------:R-:W-:Y:S01]  /*3cc0*/  ISETP.NE.OR P0, PT, R12, RZ, P0 ;  /* 0x000000ff0c00720c */ /* 0x000fe20000705670 */
[----:B-----5:R-:W-:Y:S02]  /*3cd0*/  FFMA.FTZ R35, R175, R35, R184 ;  /* 0x00000023af237223 */ /* 0x020fe400000100b8 */
[----:B------:R-:W3:Y:S03]  /*3ce0*/  SHFL.UP PT, R34, R175, 0x4, RZ ;  /* 0x04800000af227989 */ /* 0x000ee600000e00ff */
[----:B------:R-:W-:-:S05]  /*3cf0*/  FSEL R184, R184, R35, !P2 ;  /* 0x00000023b8b87208 */ /* 0x000fca0005000000 */
[----:B------:R-:W5:Y:S04]  /*3d00*/  SHFL.UP PT, R35, R184, 0x8, RZ ;  /* 0x05000000b8237989 */ /* 0x000f6800000e00ff */
[----:B------:R-:W-:Y:S01]  /*3d10*/  @!P0 LDS.64 R38, [UR6+0x1718] ;  /* 0x00171806ff268984 */ /* 0x000fe20008000a00 */
[----:B-1----:R-:W-:Y:S01]  /*3d20*/  @!P3 FFMA.FTZ R188, R185, R177, R188 ;  /* 0x000000b1b9bcb223 */ /* 0x002fe200000100bc */
[----:B------:R-:W-:-:S04]  /*3d30*/  ISETP.GE.AND P0, PT, R90, 0x8, PT ;  /* 0x000000085a00780c */ /* 0x000fc80003f06270 */
[----:B------:R-:W1:Y:S01]  /*3d40*/  SHFL.DOWN PT, R177, R188, 0x10, 0x1f ;  /* 0x0a001f00bcb17f89 */ /* 0x000e6200000e0000 */
[----:B--2---:R-:W-:Y:S01]  /*3d50*/  @!P3 FMUL.FTZ R173, R185, R186 ;  /* 0x000000bab9adb220 */ /* 0x004fe20000410000 */
[----:B---3--:R-:W-:-:S04]  /*3d60*/  @P2 FMUL.FTZ R175, R175, R34 ;  /* 0x00000022afaf2220 */ /* 0x008fc80000410000 */
[----:B------:R-:W-:Y:S02]  /*3d70*/  @!P3 MOV R185, R173 ;  /* 0x000000ad00b9b202 */ /* 0x000fe40000000f00 */
[----:B------:R-:W-:Y:S01]  /*3d80*/  ISETP.GT.U32.AND P2, PT, R176, 0xf, PT ;  /* 0x0000000fb000780c */ /* 0x000fe20003f44070 */
[----:B------:R-:W2:Y:S01]  /*3d90*/  SHFL.UP PT, R34, R175, 0x8, RZ ;  /* 0x05000000af227989 */ /* 0x000ea200000e00ff */
[----:B-----5:R-:W-:-:S03]  /*3da0*/  FFMA.FTZ R35, R175, R35, R184 ;  /* 0x00000023af237223 */ /* 0x020fc600000100b8 */
[----:B------:R-:W3:Y:S02]  /*3db0*/  SHFL.DOWN PT, R190, R185, 0x10, 0x1f ;  /* 0x0a001f00b9be7f89 */ /* 0x000ee400000e0000 */
[----:B------:R-:W-:-:S05]  /*3dc0*/  FSEL R186, R184, R35, !P0 ;  /* 0x00000023b8ba7208 */ /* 0x000fca0004000000 */
[----:B------:R-:W5:Y:S01]  /*3dd0*/  SHFL.UP PT, R35, R186, 0x10, RZ ;  /* 0x06000000ba237989 */ /* 0x000f6200000e00ff */
[----:B-1----:R-:W-:-:S05]  /*3de0*/  @!P2 FFMA.FTZ R188, R185, R177, R188 ;  /* 0x000000b1b9bca223 */ /* 0x002fca00000100bc */
[----:B------:R-:W-:Y:S04]  /*3df0*/  SHFL.DOWN PT, R184, R188, 0x1, 0x1f ;  /* 0x08201f00bcb87f89 */ /* 0x000fe800000e0000 */
[----:B------:R-:W-:Y:S01]  /*3e00*/  SHFL.IDX PT, R177, R39, RZ, 0x1f ;  /* 0x00001fff27b17589 */ /* 0x000fe200000e0000 */
[----:B--2---:R-:W-:Y:S01]  /*3e10*/  @P0 FMUL.FTZ R175, R175, R34 ;  /* 0x00000022afaf0220 */ /* 0x004fe20000410000 */
[----:B------:R-:W-:Y:S02]  /*3e20*/  ISETP.GE.AND P0, PT, R90, 0x10, PT ;  /* 0x000000105a00780c */ /* 0x000fe40003f06270 */
[----:B------:R-:W-:Y:S01]  /*3e30*/  SHFL.IDX PT, R188, R188, RZ, 0x1f ;  /* 0x00001fffbcbc7589 */ /* 0x000fe200000e0000 */
[----:B---3--:R-:W-:-:S03]  /*3e40*/  @!P2 FMUL.FTZ R173, R185, R190 ;  /* 0x000000beb9ada220 */ /* 0x008fc60000410000 */
[----:B------:R-:W1:Y:S01]  /*3e50*/  SHFL.UP PT, R34, R175, 0x10, RZ ;  /* 0x06000000af227989 */ /* 0x000e6200000e00ff */
[----:B------:R-:W-:Y:S01]  /*3e60*/  @!P2 IMAD.MOV.U32 R185, RZ, RZ, R173 ;  /* 0x000000ffffb9a224 */ /* 0x000fe200078e00ad */
[----:B------:R-:W-:-:S04]  /*3e70*/  ISETP.NE.AND P2, PT, R12, 0x1f, PT ;  /* 0x0000001f0c00780c */ /* 0x000fc80003f45270 */
[----:B------:R-:W2:Y:S01]  /*3e80*/  SHFL.DOWN PT, R173, R185, 0x1, 0x1f ;  /* 0x08201f00b9ad7f89 */ /* 0x000ea200000e0000 */
[----:B-----5:R-:W-:-:S03]  /*3e90*/  FFMA.FTZ R35, R175, R35, R186 ;  /* 0x00000023af237223 */ /* 0x020fc600000100ba */
[----:B------:R-:W3:Y:S02]  /*3ea0*/  SHFL.IDX PT, R185, R185, RZ, 0x1f ;  /* 0x00001fffb9b97589 */ /* 0x000ee400000e0000 */
[----:B------:R-:W-:-:S06]  /*3eb0*/  FSEL R186, R186, R35, !P0 ;  /* 0x00000023baba7208 */ /* 0x000fcc0004000000 */
[----:B------:R-:W-:Y:S01]  /*3ec0*/  SHFL.UP PT, R186, R186, 0x1, RZ ;  /* 0x04200000baba7989 */ /* 0x000fe200000e00ff */
[----:B-1----:R-:W-:-:S05]  /*3ed0*/  @P0 FMUL.FTZ R175, R175, R34 ;  /* 0x00000022afaf0220 */ /* 0x002fca0000410000 */
[----:B------:R-:W-:Y:S01]  /*3ee0*/  SHFL.UP PT, R183, R175, 0x1, RZ ;  /* 0x04200000afb77989 */ /* 0x000fe200000e00ff */
[----:B--2---:R-:W-:-:S04]  /*3ef0*/  @P2 FFMA.FTZ R177, R173, R177, R184 ;  /* 0x000000b1adb12223 */ /* 0x004fc800000100b8 */
[----:B------:R-:W-:Y:S01]  /*3f00*/  FFMA.FTZ R170, R177, R172, R170 ;  /* 0x000000acb1aa7223 */ /* 0x000fe200000100aa */
[C---:B---3--:R-:W-:Y:S01]  /*3f10*/  FFMA.FTZ R39, R185.reuse, R39, R188 ;  /* 0x00000027b9277223 */ /* 0x048fe200000100bc */
[----:B------:R-:W-:Y:S02]  /*3f20*/  FMUL.FTZ R38, R185, R38 ;  /* 0x00000026b9267220 */ /* 0x000fe40000410000 */
[----:B------:R-:W-:Y:S01]  /*3f30*/  FFMA.FTZ R173, R151, R170, R36 ;  /* 0x000000aa97ad7223 */ /* 0x000fe20000010024 */
[----:B------:R-:W-:-:S03]  /*3f40*/  FMUL.FTZ R189, R170, R117 ;  /* 0x00000075aabd7220 */ /* 0x000fc60000410000 */
[----:B------:R-:W-:Y:S01]  /*3f50*/  FFMA.FTZ R172, R150, R173, R37 ;  /* 0x000000ad96ac7223 */ /* 0x000fe20000010025 */
[----:B------:R-:W-:-:S04]  /*3f60*/  IMAD.WIDE.U32 R36, R24, UR4, R20 ;  /* 0x0000000418247c25 */ /* 0x000fc8000f8e0014 */
[----:B------:R-:W-:Y:S01]  /*3f70*/  FFMA.FTZ R177, R149, R172, R40 ;  /* 0x000000ac95b17223 */ /* 0x000fe20000010028 */
[----:B------:R-:W-:Y:S01]  /*3f80*/  IMAD R35, R25, UR4, R37 ;  /* 0x0000000419237c24 */ /* 0x000fe2000f8e0225 */
[----:B------:R-:W-:-:S04]  /*3f90*/  LEA R34, P0, R36, UR8, 0x2 ;  /* 0x0000000824227c11 */ /* 0x000fc8000f8010ff */
[----:B------:R-:W-:Y:S02]  /*3fa0*/  LEA.HI.X R35, R36, UR9, R35, 0x2, P0 ;  /* 0x0000000924237c11 */ /* 0x000fe400080f1423 */
[----:B------:R-:W-:-:S13]  /*3fb0*/  ISETP.NE.AND P0, PT, R12, RZ, PT ;  /* 0x000000ff0c00720c */ /* 0x000fda0003f05270 */
[----:B------:R1:W-:Y:S02]  /*3fc0*/  @!P0 STS.64 [UR6+0x1718], R38 ;  /* 0x00171826ff008988 */ /* 0x0003e40008000a06 */
[----:B-1----:R-:W-:Y:S02]  /*3fd0*/  FMUL.FTZ R38, R177, R108 ;  /* 0x0000006cb1267220 */ /* 0x002fe40000410000 */
        /* <DEDUP_REMOVED lines=8> */
[----:B------:R-:W-:Y:S01]  /*4060*/  LEA R36, P1, R40, UR10, 0x2 ;  /* 0x0000000a28247c11 */ /* 0x000fe2000f8210ff */
[----:B------:R-:W-:Y:S02]  /*4070*/  FMUL.FTZ R183, R174, R107 ;  /* 0x0000006baeb77220 */ /* 0x000fe40000410000 */
[----:B------:R-:W-:Y:S01]  /*4080*/  FFMA.FTZ R184, R65, R184, R166 ;  /* 0x000000b841b87223 */ /* 0x000fe200000100a6 */
[----:B------:R-:W-:Y:S01]  /*4090*/  LEA.HI.X R37, R40, UR11, R37, 0x2, P1 ;  /* 0x0000000b28257c11 */ /* 0x000fe200088f1425 */
[----:B------:R-:W-:Y:S01]  /*40a0*/  FMUL.FTZ R40, R169, R112 ;  /* 0x00000070a9287220 */ /* 0x000fe20000410000 */
[----:B------:R-:W-:Y:S01]  /*40b0*/  FMUL.FTZ R65, R168, R113 ;  /* 0x00000071a8417220 */ /* 0x000fe20000410000 */
[----:B------:R-:W-:Y:S01]  /*40c0*/  FFMA.FTZ R186, R0, R184, R167 ;  /* 0x000000b800ba7223 */ /* 0x000fe200000100a7 */
[----:B------:R-:W-:Y:S01]  /*40d0*/  FADD.FTZ R0, -R166, R184 ;  /* 0x000000b8a6007221 */ /* 0x000fe20000010100 */
[-C--:B------:R-:W-:Y:S01]  /*40e0*/  FMUL.FTZ R41, R111, R40.reuse ;  /* 0x000000286f297220 */ /* 0x080fe20000410000 */
[----:B------:R-:W-:Y:S01]  /*40f0*/  FMUL.FTZ R171, R114, R65 ;  /* 0x0000004172ab7220 */ /* 0x000fe20000410000 */
[----:B------:R-:W-:Y:S01]  /*4100*/  FADD.FTZ R167, -R167, R186 ;  /* 0x000000baa7a77221 */ /* 0x000fe20000010100 */
[----:B------:R-:W-:Y:S01]  /*4110*/  FFMA.FTZ R166, R0, R40, RZ ;  /* 0x0000002800a67223 */ /* 0x000fe200000100ff */
[----:B------:R-:W-:Y:S01]  /*4120*/  FFMA.FTZ R64, R64, R186, R165 ;  /* 0x000000ba40407223 */ /* 0x000fe200000100a5 */
[----:B------:R1:W-:Y:S01]  /*4130*/  STS [R60], R41 ;  /* 0x000000293c007388 */ /* 0x0003e20000000800 */
[----:B------:R-:W-:Y:S01]  /*4140*/  FMUL.FTZ R39, R118, R183 ;  /* 0x000000b776277220 */ /* 0x000fe20000410000 */
[----:B------:R-:W-:Y:S01]  /*4150*/  FFMA.FTZ R166, R167, R65, R166 ;  /* 0x00000041a7a67223 */ /* 0x000fe200000100a6 */
[----:B------:R-:W-:Y:S01]  /*4160*/  FADD.FTZ R165, -R165, R64 ;  /* 0x00000040a5a57221 */ /* 0x000fe20000010100 */
[----:B------:R-:W-:Y:S01]  /*4170*/  FMUL.FTZ R65, R175, R105 ;  /* 0x00000069af417220 */ /* 0x000fe20000410000 */
[----:B------:R-:W-:Y:S01]  /*4180*/  FFMA.FTZ R40, R67, R64, R164 ;  /* 0x0000004043287223 */ /* 0x000fe200000100a4 */
[----:B------:R2:W-:Y:S02]  /*4190*/  STS [R62+0x4], R171 ;  /* 0x000004ab3e007388 */ /* 0x0005e40000000800 */
[-C--:B------:R-:W-:Y:S01]  /*41a0*/  FFMA.FTZ R166, R165, R65.reuse, R166 ;  /* 0x00000041a5a67223 */ /* 0x080fe200000100a6 */
[----:B------:R-:W-:Y:S01]  /*41b0*/  FFMA.FTZ R148, R148, R40, R163 ;  /* 0x0000002894947223 */ /* 0x000fe200000100a3 */
[----:B------:R-:W-:Y:S01]  /*41c0*/  FADD.FTZ R67, -R164, R40 ;  /* 0x00000028a4437221 */ /* 0x000fe20000010100 */
[----:B-1----:R-:W-:Y:S01]  /*41d0*/  FMUL.FTZ R41, R123, R38 ;  /* 0x000000267b297220 */ /* 0x002fe20000410000 */
[----:B------:R-:W-:Y:S01]  /*41e0*/  FMUL.FTZ R65, R116, R65 ;  /* 0x0000004174417220 */ /* 0x000fe20000410000 */
[----:B------:R-:W-:Y:S01]  /*41f0*/  FADD.FTZ R163, -R163, R148 ;  /* 0x00000094a3a37221 */ /* 0x000fe20000010100 */
[----:B------:R-:W-:Y:S01]  /*4200*/  FFMA.FTZ R166, R67, R183, R166 ;  /* 0x000000b743a67223 */ /* 0x000fe200000100a6 */
[----:B------:R-:W-:Y:S01]  /*4210*/  FFMA.FTZ R164, R149, R148, R162 ;  /* 0x0000009495a47223 */ /* 0x000fe200000100a2 */
[----:B------:R-:W-:Y:S01]  /*4220*/  FMUL.FTZ R149, R172, R109 ;  /* 0x0000006dac957220 */ /* 0x000fe20000410000 */
[----:B------:R1:W-:Y:S01]  /*4230*/  STS [R62+0x8], R65 ;  /* 0x000008413e007388 */ /* 0x0003e20000000800 */
[----:B------:R-:W-:Y:S01]  /*4240*/  FFMA.FTZ R166, R163, R38, R166 ;  /* 0x00000026a3a67223 */ /* 0x000fe200000100a6 */
[----:B------:R-:W-:Y:S01]  /*4250*/  FFMA.FTZ R150, R150, R164, R161 ;  /* 0x000000a496967223 */ /* 0x000fe200000100a1 */
[----:B------:R-:W-:Y:S01]  /*4260*/  FMUL.FTZ R38, R173, R110 ;  /* 0x0000006ead267220 */ /* 0x000fe20000410000 */
[----:B--2---:R-:W-:Y:S01]  /*4270*/  FADD.FTZ R171, -R162, R164 ;  /* 0x000000a4a2ab7221 */ /* 0x004fe20000010100 */
[----:B------:R-:W-:Y:S01]  /*4280*/  FMUL.FTZ R183, R120, R149 ;  /* 0x0000009578b77220 */ /* 0x000fe20000410000 */
[----:B------:R-:W-:Y:S01]  /*4290*/  FADD.FTZ R185, -R161, R150 ;  /* 0x00000096a1b97221 */ /* 0x000fe20000010100 */
[----:B------:R-:W-:Y:S01]  /*42a0*/  FFMA.FTZ R162, R151, R150, R160 ;  /* 0x0000009697a27223 */ /* 0x000fe200000100a0 */
[----:B------:R-:W-:Y:S01]  /*42b0*/  FMUL.FTZ R151, R127, R38 ;  /* 0x000000267f977220 */ /* 0x000fe20000410000 */
[----:B------:R-:W-:Y:S01]  /*42c0*/  FMUL.FTZ R161, R124, R189 ;  /* 0x000000bd7ca17220 */ /* 0x000fe20000410000 */
[----:B------:R2:W-:Y:S01]  /*42d0*/  STS [R62+0xc], R39 ;  /* 0x00000c273e007388 */ /* 0x0005e20000000800 */
[----:B------:R-:W-:Y:S01]  /*42e0*/  FFMA.FTZ R166, R171, R149, R166 ;  /* 0x00000095aba67223 */ /* 0x000fe200000100a6 */
[----:B------:R-:W-:Y:S01]  /*42f0*/  FADD.FTZ R187, -R160, R162 ;  /* 0x000000a2a0bb7221 */ /* 0x000fe20000010100 */
[----:B-1----:R-:W-:Y:S01]  /*4300*/  FMUL.FTZ R65, R121, R64 ;  /* 0x0000004079417220 */ /* 0x002fe20000410000 */
[----:B------:R1:W-:Y:S01]  /*4310*/  STS [R62+0x10], R41 ;  /* 0x000010293e007388 */ /* 0x0003e20000000800 */
[----:B------:R-:W-:Y:S01]  /*4320*/  FFMA.FTZ R166, R185, R38, R166 ;  /* 0x00000026b9a67223 */ /* 0x000fe200000100a6 */
[----:B------:R-:W-:Y:S01]  /*4330*/  IADD3 R38, PT, PT, -R181, UR12, RZ ;  /* 0x0000000cb5267c10 */ /* 0x000fe2000fffe1ff */
[----:B------:R-:W-:Y:S01]  /*4340*/  FMUL.FTZ R149, R125, R40 ;  /* 0x000000287d957220 */ /* 0x000fe20000410000 */
[----:B------:R3:W-:Y:S01]  /*4350*/  STS [R62+0x14], R183 ;  /* 0x000014b73e007388 */ /* 0x0007e20000000800 */
[----:B------:R-:W-:Y:S01]  /*4360*/  FFMA.FTZ R166, R187, R189, R166 ;  /* 0x000000bdbba67223 */ /* 0x000fe200000100a6 */
[----:B--2---:R-:W-:Y:S01]  /*4370*/  FMUL.FTZ R39, R115, R184 ;  /* 0x000000b873277220 */ /* 0x004fe20000410000 */
[C---:B------:R-:W-:Y:S01]  /*4380*/  ISETP.GE.AND P1, PT, R38.reuse, 0x1, PT ;  /* 0x000000012600780c */ /* 0x040fe20003f26270 */
[----:B------:R2:W-:Y:S01]  /*4390*/  STS [R62+0x18], R151 ;  /* 0x000018973e007388 */ /* 0x0005e20000000800 */
[C---:B------:R-:W-:Y:S01]  /*43a0*/  ISETP.GE.AND P2, PT, R38.reuse, 0x21, PT ;  /* 0x000000212600780c */ /* 0x040fe20003f46270 */
[----:B-1----:R-:W-:Y:S01]  /*43b0*/  FMUL.FTZ R41, R119, R186 ;  /* 0x000000ba77297220 */ /* 0x002fe20000410000 */
[----:B------:R-:W-:Y:S01]  /*43c0*/  ISETP.GE.AND P3, PT, R38, 0x41, PT ;  /* 0x000000412600780c */ /* 0x000fe20003f66270 */
[----:B------:R1:W-:Y:S01]  /*43d0*/  STS [R62+0x1c], R161 ;  /* 0x00001ca13e007388 */ /* 0x0003e20000000800 */
[----:B------:R-:W-:Y:S01]  /*43e0*/  BAR.SYNC.DEFER_BLOCKING 0x0 ;  /* 0x0000000000007b1d */ /* 0x000fe20000010000 */
[----:B---3--:R-:W-:Y:S01]  /*43f0*/  FMUL.FTZ R183, R126, R150 ;  /* 0x000000967eb77220 */ /* 0x008fe20000410000 */
[----:B--2---:R-:W-:Y:S01]  /*4400*/  FMUL.FTZ R151, R122, R148 ;  /* 0x000000947a977220 */ /* 0x004fe20000410000 */
[----:B------:R-:W-:Y:S01]  /*4410*/  ISETP.GE.AND P5, PT, R38, 0x61, PT ;  /* 0x000000612600780c */ /* 0x000fe20003fa6270 */
[----:B-1----:R-:W-:-:S02]  /*4420*/  FMUL.FTZ R161, R129, R164 ;  /* 0x000000a481a17220 */ /* 0x002fc40000410000 */
        /* <DEDUP_REMOVED lines=19> */
[----:B0-----:R-:W0:Y:S04]  /*4560*/  LDS R39, [R75+0x420] ;  /* 0x000420004b277984 */ /* 0x001e280000000800 */
[----:B------:R1:W-:Y:S04]  /*4570*/  REDG.E.ADD.F32.FTZ.RN.STRONG.GPU desc[UR16][R34.64], R189 ;  /* 0x000000bd220079a6 */ /* 0x0003e8000c12f310 */
[----:B0-----:R1:W-:Y:S02]  /*4580*/  REDG.E.ADD.F32.FTZ.RN.STRONG.GPU desc[UR16][R36.64], R39 ;  /* 0x00000027240079a6 */ /* 0x0013e4000c12f310 */
.L_x_8915:
[----:B------:R-:W-:Y:S05]  /*4590*/  BSYNC.RECONVERGENT B0 ;  /* 0x0000000000007941 */ /* 0x000fea0003800200 */
.L_x_8914:
[----:B01----:R0:W1:Y:S01]  /*45a0*/  LDS R39, [R68+0x4a0] ;  /* 0x0004a00044277984 */ /* 0x0030620000000800 */
[----:B------:R-:W-:Y:S04]  /*45b0*/  BSSY.RECONVERGENT B0, `(.L_x_8916) ;  /* 0x0000004000007945 */ /* 0x000fe80003800200 */
[----:B------:R-:W-:Y:S05]  /*45c0*/  @!P2 BRA `(.L_x_8917) ;  /* 0x000000000008a947 */ /* 0x000fea0003800000 */
[----:B------:R2:W-:Y:S04]  /*45d0*/  REDG.E.ADD.F32.FTZ.RN.STRONG.GPU desc[UR16][R34.64+0x80], R191 ;  /* 0x000080bf220079a6 */ /* 0x0005e8000c12f310 */
[----:B-1----:R2:W-:Y:S02]  /*45e0*/  REDG.E.ADD.F32.FTZ.RN.STRONG.GPU desc[UR16][R36.64+0x80], R39 ;  /* 0x00008027240079a6 */ /* 0x0025e4000c12f310 */
.L_x_8917:
[----:B------:R-:W-:Y:S05]  /*45f0*/  BSYNC.RECONVERGENT B0 ;  /* 0x0000000000007941 */ /* 0x000fea0003800200 */
.L_x_8916:
[----:B-12---:R1:W2:Y:S01]  /*4600*/  LDS R39, [R69+0x520] ;  /* 0x0005200045277984 */ /* 0x0062a20000000800 */
[----:B------:R-:W-:Y:S04]  /*4610*/  BSSY.RECONVERGENT B0, `(.L_x_8918) ;  /* 0x0000004000007945 */ /* 0x000fe80003800200 */
[----:B------:R-:W-:Y:S05]  /*4620*/  @!P3 BRA `(.L_x_8919) ;  /* 0x000000000008b947 */ /* 0x000fea0003800000 */
[----:B------:R3:W-:Y:S04]  /*4630*/  REDG.E.ADD.F32.FTZ.RN.STRONG.GPU desc[UR16][R34.64+0x100], R193 ;  /* 0x000100c1220079a6 */ /* 0x0007e8000c12f310 */
[----:B--2---:R3:W-:Y:S02]  /*4640*/  REDG.E.ADD.F32.FTZ.RN.STRONG.GPU desc[UR16][R36.64+0x100], R39 ;  /* 0x00010027240079a6 */ /* 0x0047e4000c12f310 */
.L_x_8919:
[----:B------:R-:W-:Y:S05]  /*4650*/  BSYNC.RECONVERGENT B0 ;  /* 0x0000000000007941 */ /* 0x000fea0003800200 */
.L_x_8918:
        /* <DEDUP_REMOVED lines=9> */
.L_x_8921:
[----:B------:R-:W-:Y:S05]  /*46f0*/  BSYNC.RECONVERGENT B0 ;  /* 0x0000000000007941 */ /* 0x000fea0003800200 */
.L_x_8920:
[----:B---34-:R3:W4:Y:S01]  /*4700*/  LDS R39, [R71+0x620] ;  /* 0x0006200047277984 */ /* 0x0187220000000800 */
[----:B------:R-:W-:Y:S04]  /*4710*/  BSSY.RECONVERGENT B0, `(.L_x_8922) ;  /* 0x0000004000007945 */ /* 0x000fe80003800200 */
[----:B------:R-:W-:Y:S05]  /*4720*/  @!P1 BRA `(.L_x_8923) ;  /* 0x0000000000089947 */ /* 0x000fea0003800000 */
[----:B------:R0:W-:Y:S04]  /*4730*/  REDG.E.ADD.F32.FTZ.RN.STRONG.GPU desc[UR16][R34.64+0x200], R197 ;  /* 0x000200c5220079a6 */ /* 0x0001e8000c12f310 */
[----:B----4-:R0:W-:Y:S02]  /*4740*/  REDG.E.ADD.F32.FTZ.RN.STRONG.GPU desc[UR16][R36.64+0x200], R39 ;  /* 0x00020027240079a6 */ /* 0x0101e4000c12f310 */
.L_x_8923:
[----:B------:R-:W-:Y:S05]  /*4750*/  BSYNC.RECONVERGENT B0 ;  /* 0x0000000000007941 */ /* 0x000fea0003800200 */
.L_x_8922:
[----:B0---4-:R0:W4:Y:S01]  /*4760*/  LDS R39, [R72+0x6a0] ;  /* 0x0006a00048277984 */ /* 0x0111220000000800 */
[----:B------:R-:W-:Y:S04]  /*4770*/  BSSY.RECONVERGENT B0, `(.L_x_8924) ;  /* 0x0000004000007945 */ /* 0x000fe80003800200 */
[----:B------:R-:W-:Y:S05]  /*4780*/  @!P2 BRA `(.L_x_8925) ;  /* 0x000000000008a947 */ /* 0x000fea0003800000 */
[----:B------:R0:W-:Y:S04]  /*4790*/  REDG.E.ADD.F32.FTZ.RN.STRONG.GPU desc[UR16][R34.64+0x280], R199 ;  /* 0x000280c7220079a6 */ /* 0x0001e8000c12f310 */
[----:B----4-:R0:W-:Y:S02]  /*47a0*/  REDG.E.ADD.F32.FTZ.RN.STRONG.GPU desc[UR16][R36.64+0x280], R39 ;  /* 0x00028027240079a6 */ /* 0x0101e4000c12f310 */
.L_x_8925:
[----:B------:R-:W-:Y:S05]  /*47b0*/  BSYNC.RECONVERGENT B0 ;  /* 0x0000000000007941 */ /* 0x000fea0003800200 */
.L_x_8924:
[----:B0---4-:R0:W4:Y:S01]  /*47c0*/  LDS R39, [R73+0x720] ;  /* 0x0007200049277984 */ /* 0x0111220000000800 */
[----:B------:R-:W-:Y:S04]  /*47d0*/  BSSY.RECONVERGENT B0, `(.L_x_8926) ;  /* 0x0000004000007945 */ /* 0x000fe80003800200 */
[----:B------:R-:W-:Y:S05]  /*47e0*/  @!P3 BRA `(.L_x_8927) ;  /* 0x000000000008b947 */ /* 0x000fea0003800000 */
[----:B------:R0:W-:Y:S04]  /*47f0*/  REDG.E.ADD.F32.FTZ.RN.STRONG.GPU desc[UR16][R34.64+0x300], R201 ;  /* 0x000300c9220079a6 */ /* 0x0001e8000c12f310 */
[----:B----4-:R0:W-:Y:S02]  /*4800*/  REDG.E.ADD.F32.FTZ.RN.STRONG.GPU desc[UR16][R36.64+0x300], R39 ;  /* 0x00030027240079a6 */ /* 0x0101e4000c12f310 */
.L_x_8927:
[----:B------:R-:W-:Y:S05]  /*4810*/  BSYNC.RECONVERGENT B0 ;  /* 0x0000000000007941 */ /* 0x000fea0003800200 */
.L_x_8926:
[----:B0---4-:R0:W4:Y:S01]  /*4820*/  LDS R39, [R74+0x7a0] ;  /* 0x0007a0004a277984 */ /* 0x0111220000000800 */
[----:B------:R-:W-:Y:S04]  /*4830*/  BSSY.RECONVERGENT B0, `(.L_x_8928) ;  /* 0x0000004000007945 */ /* 0x000fe80003800200 */
[----:B------:R-:W-:Y:S05]  /*4840*/  @!P4 BRA `(.L_x_8929) ;  /* 0x000000000008c947 */ /* 0x000fea0003800000 */
[----:B------:R0:W-:Y:S04]  /*4850*/  REDG.E.ADD.F32.FTZ.RN.STRONG.GPU desc[UR16][R34.64+0x380], R203 ;  /* 0x000380cb220079a6 */ /* 0x0001e8000c12f310 */
[----:B----4-:R0:W-:Y:S02]  /*4860*/  REDG.E.ADD.F32.FTZ.RN.STRONG.GPU desc[UR16][R36.64+0x380], R39 ;  /* 0x00038027240079a6 */ /* 0x0101e4000c12f310 */
.L_x_8929:
[----:B------:R-:W-:Y:S05]  /*4870*/  BSYNC.RECONVERGENT B0 ;  /* 0x0000000000007941 */ /* 0x000fea0003800200 */
.L_x_8928:
[----:B0-----:R-:W0:Y:S01]  /*4880*/  SHFL.DOWN P1, R35, R166, 0x1, 0x1f ;  /* 0x08201f00a6237f89 */ /* 0x001e220000020000 */
[CC--:B------:R-:W-:Y:S01]  /*4890*/  FMUL.FTZ R36, R66.reuse, R177.reuse ;  /* 0x000000b142247220 */ /* 0x0c0fe20000410000 */
[-C--:B------:R-:W-:Y:S01]  /*48a0*/  FMUL.FTZ R155, R155, R174.reuse ;  /* 0x000000ae9b9b7220 */ /* 0x080fe20000410000 */
[----:B------:R-:W-:Y:S01]  /*48b0*/  FMUL.FTZ R174, R66, R174 ;  /* 0x000000ae42ae7220 */ /* 0x000fe20000410000 */
[----:B------:R-:W-:Y:S01]  /*48c0*/  ISETP.NE.AND P2, PT, R90, RZ, PT ;  /* 0x000000ff5a00720c */ /* 0x000fe20003f45270 */
[----:B------:R-:W-:Y:S01]  /*48d0*/  FMUL.FTZ R156, R156, R177 ;  /* 0x000000b19c9c7220 */ /* 0x000fe20000410000 */
[----:B------:R-:W-:Y:S01]  /*48e0*/  FMUL.FTZ R34, R66, R175 ;  /* 0x000000af42227220 */ /* 0x000fe20000410000 */
[----:B------:R-:W-:Y:S01]  /*48f0*/  FMUL.FTZ R36, R163, R36 ;  /* 0x00000024a3247220 */ /* 0x000fe20000410000 */
[-C--:B------:R-:W-:Y:S01]  /*4900*/  FMUL.FTZ R152, R152, R169.reuse ;  /* 0x000000a998987220 */ /* 0x080fe20000410000 */
[----:B------:R-:W-:Y:S01]  /*4910*/  FMUL.FTZ R67, R67, R174 ;  /* 0x000000ae43437220 */ /* 0x000fe20000410000 */
        /* <DEDUP_REMOVED lines=20> */
[----:B------:R-:W-:Y:S01]  /*4a60*/  BSSY.RECONVERGENT B0, `(.L_x_8930) ;  /* 0x0000026000007945 */ /* 0x000fe20003800200 */
[----:B------:R-:W-:Y:S01]  /*4a70*/  FFMA.FTZ R130, R155, R107, R130 ;  /* 0x0000006b9b827223 */ /* 0x000fe20000010082 */
[----:B------:R-:W-:Y:S01]  /*4a80*/  FFMA.FTZ R135, R156, R108, R135 ;  /* 0x0000006c9c877223 */ /* 0x000fe20000010087 */
        /* <DEDUP_REMOVED lines=8> */
[----:B0-----:R-:W-:Y:S01]  /*4b10*/  @P1 FADD R38, R35, R38 ;  /* 0x0000002623261221 */ /* 0x001fe20000000000 */
[----:B------:R-:W-:Y:S01]  /*4b20*/  FFMA.FTZ R35, R123, R156, R36 ;  /* 0x0000009c7b237223 */ /* 0x000fe20000010024 */
[----:B------:R-:W-:-:S03]  /*4b30*/  FFMA.FTZ R36, R120, R157, R171 ;  /* 0x0000009d78247223 */ /* 0x000fc600000100ab */
[----:B------:R-:W0:Y:S01]  /*4b40*/  SHFL.DOWN P1, R37, R38, 0x4, 0x1f ;  /* 0x08801f0026257f89 */ /* 0x000e220000020000 */
[----:B------:R-:W-:Y:S01]  /*4b50*/  FADD.FTZ R100, R35, R100 ;  /* 0x0000006423647221 */ /* 0x000fe20000010000 */
[----:B------:R-:W-:Y:S01]  /*4b60*/  FFMA.FTZ R35, R111, R152, R0 ;  /* 0x000000986f237223 */ /* 0x000fe20000010000 */
[----:B------:R-:W-:Y:S01]  /*4b70*/  FFMA.FTZ R0, R124, R159, R187 ;  /* 0x0000009f7c007223 */ /* 0x000fe200000100bb */
[----:B------:R-:W-:Y:S02]  /*4b80*/  FADD.FTZ R99, R36, R99 ;  /* 0x0000006324637221 */ /* 0x000fe40000010000 */
[----:B------:R-:W-:Y:S01]  /*4b90*/  FADD.FTZ R104, R35, R104 ;  /* 0x0000006823687221 */ /* 0x000fe20000010000 */
[----:B------:R-:W-:Y:S01]  /*4ba0*/  FADD.FTZ R97, R0, R97 ;  /* 0x0000006100617221 */ /* 0x000fe20000010000 */
[----:B0-----:R-:W-:Y:S01]  /*4bb0*/  @P1 FADD R37, R38, R37 ;  /* 0x0000002526251221 */ /* 0x001fe20000000000 */
[----:B------:R-:W-:-:S04]  /*4bc0*/  FMUL.FTZ R38, R66, R173 ;  /* 0x000000ad42267220 */ /* 0x000fc80000410000 */
[----:B------:R-:W0:Y:S01]  /*4bd0*/  SHFL.DOWN P1, R40, R37, 0x8, 0x1f ;  /* 0x09001f0025287f89 */ /* 0x000e220000020000 */
[----:B------:R-:W-:Y:S01]  /*4be0*/  FMUL.FTZ R38, R185, R38 ;  /* 0x00000026b9267220 */ /* 0x000fe20000410000 */
[----:B0-----:R-:W-:-:S03]  /*4bf0*/  @P1 FADD R40, R37, R40 ;  /* 0x0000002825281221 */ /* 0x001fc60000000000 */
[----:B------:R-:W-:Y:S02]  /*4c00*/  FFMA.FTZ R37, R127, R158, R38 ;  /* 0x0000009e7f257223 */ /* 0x000fe40000010026 */
[----:B----4-:R-:W0:Y:S02]  /*4c10*/  SHFL.DOWN P1, R39, R40, 0x10, 0x1f ;  /* 0x0a001f0028277f89 */ /* 0x010e240000020000 */
        /* <DEDUP_REMOVED lines=10> */
.L_x_8931:
[----:B------:R-:W-:Y:S05]  /*4cc0*/  BSYNC.RECONVERGENT B0 ;  /* 0x0000000000007941 */ /* 0x000fea0003800200 */
.L_x_8930:
[----:B------:R-:W-:-:S04]  /*4cd0*/  UIADD3 UR4, UPT, UPT, UR4, 0x1, URZ ;  /* 0x0000000104047890 */ /* 0x000fc8000fffe0ff */
[----:B------:R-:W-:-:S09]  /*4ce0*/  UISETP.GE.AND UP0, UPT, UR4, UR13, UPT ;  /* 0x0000000d0400728c */ /* 0x000fd2000bf06270 */
[----:B------:R-:W-:Y:S05]  /*4cf0*/  BRA.U !UP0, `(.L_x_8932) ;  /* 0xffffffdd08f47547 */ /* 0x000fea000b83ffff */
.L_x_8910:
[----:B------:R-:W-:Y:S01]  /*4d00*/  BAR.SYNC.DEFER_BLOCKING 0x0 ;  /* 0x0000000000007b1d */ /* 0x000fe20000010000 */
[-C--:B------:R-:W-:Y:S02]  /*4d10*/  ISETP.GE.AND P6, PT, R58, R87.reuse, PT ;  /* 0x000000573a00720c */ /* 0x080fe40003fc6270 */
[----:B------:R-:W-:Y:S02]  /*4d20*/  PRMT R5, RZ, 0x7610, R5 ;  /* 0x00007610ff057816 */ /* 0x000fe40000000005 */
[----:B------:R-:W-:-:S03]  /*4d30*/  ISETP.GE.AND P5, PT, R76, R87, PT ;  /* 0x000000574c00720c */ /* 0x000fc60003fa6270 */
[----:B------:R-:W5:Y:S01]  /*4d40*/  LDC.64 R64, c[0x0][0x4f8] ;  /* 0x00013e00ff407b82 */ /* 0x000f620000000a00 */
[-C--:B------:R-:W-:Y:S01]  /*4d50*/  ISETP.GE.AND P4, PT, R77, R87.reuse, PT ;  /* 0x000000574d00720c */ /* 0x080fe20003f86270 */
[----:B------:R-:W1:Y:S01]  /*4d60*/  LDCU.64 UR6, c[0x0][0x500] ;  /* 0x0000a000ff0677ac */ /* 0x000e620008000a00 */
[-C--:B------:R-:W-:Y:S02]  /*4d70*/  ISETP.GE.AND P3, PT, R78, R87.reuse, PT ;  /* 0x000000574e00720c */ /* 0x080fe40003f66270 */
[-C--:B------:R-:W-:Y:S01]  /*4d80*/  ISETP.GE.AND P2, PT, R79, R87.reuse, PT ;  /* 0x000000574f00720c */ /* 0x080fe20003f46270 */
[----:B------:R-:W2:Y:S01]  /*4d90*/  LDCU.64 UR8, c[0x0][0x550] ;  /* 0x0000aa00ff0877ac */ /* 0x000ea20008000a00 */
        /* <DEDUP_REMOVED lines=10> */
[----:B------:R-:W2:Y:S01]  /*4e40*/  @!P4 LDG.E.U16 R0, desc[UR16][R2.64+0x80] ;  /* 0x000080100200c981 */ /* 0x000ea2000c1e1500 */
        /* <DEDUP_REMOVED lines=10> */
[----:B------:R-:W-:Y:S02]  /*4ef0*/  PRMT R24, R135, 0x7632, R24 ;  /* 0x0000763287187816 */ /* 0x000fe40000000018 */
[----:B------:R-:W-:Y:S01]  /*4f00*/  PRMT R26, R134, 0x7632, R26 ;  /* 0x00007632861a7816 */ /* 0x000fe2000000001a */
[----:B---3--:R-:W-:Y:S04]  /*4f10*/  STS.U16 [R86], R5 ;  /* 0x0000000556007388 */ /* 0x008fe80000000400 */
[----:B----4-:R-:W-:Y:S04]  /*4f20*/  STS.U16 [R88+0x40], R19 ;  /* 0x0000401358007388 */ /* 0x010fe80000000400 */
[----:B--2---:R-:W-:Y:S04]  /*4f30*/  STS.U16 [R89+0x80], R0 ;  /* 0x0000800059007388 */ /* 0x004fe80000000400 */
[----:B-----5:R-:W-:Y:S04]  /*4f40*/  STS.U16 [R91+0xc0], R18 ;  /* 0x0000c0125b007388 */ /* 0x020fe80000000400 */
        /* <DEDUP_REMOVED lines=9> */
[----:B------:R-:W-:Y:S01]  /*4fe0*/  LDS.U16 R19, [R96+0xe] ;  /* 0x00000e0060137984 */ /* 0x000fe20000000400 */
[----:B--2---:R-:W-:-:S05]  /*4ff0*/  SHF.L.U32 R3, R22, 0x10, RZ ;  /* 0x0000001016037819 */ /* 0x004fca00000006ff */
[--C-:B------:R-:W-:Y:S01]  /*5000*/  FADD.FTZ R5, R3, R44.reuse ;  /* 0x0000002c03057221 */ /* 0x100fe20000010000 */
[----:B---3--:R-:W-:Y:S02]  /*5010*/  SHF.L.U32 R3, R2, 0x10, RZ ;  /* 0x0000001002037819 */ /* 0x008fe400000006ff */
[----:B------:R-:W2:Y:S02]  /*5020*/  LDS.U16 R2, [R96+0x6] ;  /* 0x0000060060027984 */ /* 0x000ea40000000400 */
[----:B------:R-:W-:Y:S01]  /*5030*/  FSETP.GTU.FTZ.AND P0, PT, R5, 20, PT ;  /* 0x41a000000500780b */ /* 0x000fe20003f1c000 */
[----:B------:R-:W-:-:S05]  /*5040*/  FADD.FTZ R3, R3, R44 ;  /* 0x0000002c03037221 */ /* 0x000fca0000010000 */
[----:B------:R-:W-:-:S07]  /*5050*/  FSETP.GTU.FTZ.AND P2, PT, R3, 20, PT ;  /* 0x41a000000300780b */ /* 0x000fce0003f5c000 */
[----:B------:R-:W-:Y:S01]  /*5060*/  @!P0 FMUL.FTZ R20, R5, -1.4426950216293334961 ;  /* 0xbfb8aa3b05148820 */ /* 0x000fe20000410000 */
[----:B----4-:R-:W-:Y:S01]  /*5070*/  SHF.L.U32 R25, R0, 0x10, RZ ;  /* 0x0000001000197819 */ /* 0x010fe200000006ff */
[----:B------:R-:W-:Y:S04]  /*5080*/  LDS.U16 R5, [R96+0xa] ;  /* 0x00000a0060057984 */ /* 0x000fe80000000400 */
[----:B------:R-:W3:Y:S01]  /*5090*/  @!P0 MUFU.EX2 R20, R20 ;  /* 0x0000001400148308 */ /* 0x000ee20000000800 */
[----:B------:R-:W-:Y:S02]  /*50a0*/  @!P2 FMUL.FTZ R22, R3, -1.4426950216293334961 ;  /* 0xbfb8aa3b0316a820 */ /* 0x000fe40000410000 */
[----:B------:R-:W4:Y:S01]  /*50b0*/  LDS.U16 R3, [R96+0x8] ;  /* 0x0000080060037984 */ /* 0x000f220000000400 */
[----:B------:R-:W-:Y:S01]  /*50c0*/  FADD.FTZ R0, R25, R44 ;  /* 0x0000002c19007221 */ /* 0x000fe20000010000 */
[----:B------:R-:W-:Y:S06]  /*50d0*/  BAR.SYNC.DEFER_BLOCKING 0x0 ;  /* 0x0000000000007b1d */ /* 0x000fec0000010000 */
[----:B------:R-:W5:Y:S01]  /*50e0*/  @!P2 MUFU.EX2 R22, R22 ;  /* 0x000000160016a308 */ /* 0x000f620000000800 */
[----:B---3--:R-:W-:-:S07]  /*50f0*/  @!P0 FADD.FTZ R21, R20, 1 ;  /* 0x3f80000014158421 */ /* 0x008fce0000010000 */
[----:B------:R-:W3:Y:S01]  /*5100*/  @!P0 MUFU.RCP R21, R21 ;  /* 0x0000001500158308 */ /* 0x000ee20000001000 */
[----:B--2---:R-:W-:Y:S02]  /*5110*/  IMAD.U32 R25, R2, 0x10000, RZ ;  /* 0x0001000002197824 */ /* 0x004fe400078e00ff */
[----:B-----5:R-:W-:Y:S02]  /*5120*/  @!P2 FADD.FTZ R23, R22, 1 ;  /* 0x3f8000001617a421 */ /* 0x020fe40000010000 */
[----:B------:R-:W-:-:S03]  /*5130*/  FADD.FTZ R25, R25, R44 ;  /* 0x0000002c19197221 */ /* 0x000fc60000010000 */
[----:B------:R-:W2:Y:S02]  /*5140*/  @!P2 MUFU.RCP R20, R23 ;  /* 0x000000170014a308 */ /* 0x000ea40000001000 */
[----:B------:R-:W-:Y:S01]  /*5150*/  FSETP.GTU.FTZ.AND P6, PT, R25, 20, PT ;  /* 0x41a000001900780b */ /* 0x000fe20003fdc000 */
[----:B---3--:R-:W-:Y:S01]  /*5160*/  @!P0 FMUL.FTZ R104, R104, R21 ;  /* 0x0000001568688220 */ /* 0x008fe20000410000 */
[----:B------:R-:W-:Y:S02]  /*5170*/  ISETP.NE.AND P0, PT, R12, RZ, PT ;  /* 0x000000ff0c00720c */ /* 0x000fe40003f05270 */
[----:B----4-:R-:W-:Y:S02]  /*5180*/  SHF.L.U32 R3, R3, 0x10, RZ ;  /* 0x0000001003037819 */ /* 0x010fe400000006ff */
[----:B------:R-:W-:Y:S02]  /*5190*/  PRMT R21, R128, 0x7632, R21 ;  /* 0x0000763280157816 */ /* 0x000fe40000000015 */
[----:B------:R-:W-:Y:S01]  /*51a0*/  PRMT R22, R130, 0x7632, R22 ;  /* 0x0000763282167816 */ /* 0x000fe20000000016 */
[----:B------:R-:W-:Y:S01]  /*51b0*/  STS.U16 [R96], R128 ;  /* 0x0000008060007388 */ /* 0x000fe20000000400 */
[----:B--2---:R-:W-:Y:S01]  /*51c0*/  @!P2 FMUL.FTZ R103, R103, R20 ;  /* 0x000000146767a220 */ /* 0x004fe20000410000 */
[----:B------:R-:W-:-:S02]  /*51d0*/  FADD.FTZ R20, R3, R44 ;  /* 0x0000002c03147221 */ /* 0x000fc40000010000 */
[----:B------:R-:W-:Y:S01]  /*51e0*/  STS.U16 [R96+0x2], R21 ;  /* 0x0000021560007388 */ /* 0x000fe20000000400 */
        /* <DEDUP_REMOVED lines=20> */
[----:B------:R-:W-:Y:S01]  /*5330*/  SHF.L.U32 R3, R18, 0x10, RZ ;  /* 0x0000001012037819 */ /* 0x000fe200000006ff */
[----:B------:R-:W-:Y:S01]  /*5340*/  IMAD.U32 R19, R19, 0x10000, RZ ;  /* 0x0001000013137824 */ /* 0x000fe200078e00ff */
[----:B------:R-:W-:Y:S01]  /*5350*/  SHF.L.U32 R5, R5, 0x10, RZ ;  /* 0x0000001005057819 */ /* 0x000fe200000006ff */
[----:B------:R-:W-:-:S02]  /*5360*/  @!P1 FMUL.FTZ R0, R0, -1.4426950216293334961 ;  /* 0xbfb8aa3b00009820 */ /* 0x000fc40000410000 */
[--C-:B------:R-:W-:Y:S01]  /*5370*/  FADD.FTZ R18, R3, R44.reuse ;  /* 0x0000002c03127221 */ /* 0x100fe20000010000 */
[----:B------:R-:W-:Y:S01]  /*5380*/  @!P2 FMUL.FTZ R3, R20, -1.4426950216293334961 ;  /* 0xbfb8aa3b1403a820 */ /* 0x000fe20000410000 */
[--C-:B------:R-:W-:Y:S01]  /*5390*/  FADD.FTZ R19, R19, R44.reuse ;  /* 0x0000002c13137221 */ /* 0x100fe20000010000 */
[----:B------:R-:W-:Y:S01]  /*53a0*/  FADD.FTZ R5, R5, R44 ;  /* 0x0000002c05057221 */ /* 0x000fe20000010000 */
[----:B------:R-:W3:Y:S03]  /*53b0*/  @!P1 MUFU.EX2 R0, R0 ;  /* 0x0000000000009308 */ /* 0x000ee60000000800 */
[----:B------:R-:W-:Y:S02]  /*53c0*/  FSETP.GTU.FTZ.AND P5, PT, R19, 20, PT ;  /* 0x41a000001300780b */ /* 0x000fe40003fbc000 */
[----:B------:R-:W-:-:S03]  /*53d0*/  FSETP.GTU.FTZ.AND P3, PT, R5, 20, PT ;  /* 0x41a000000500780b */ /* 0x000fc60003f7c000 */
[----:B------:R-:W4:Y:S01]  /*53e0*/  @!P2 MUFU.EX2 R3, R3 ;  /* 0x000000030003a308 */ /* 0x000f220000000800 */
[----:B------:R-:W-:Y:S01]  /*53f0*/  FSETP.GTU.FTZ.AND P4, PT, R18, 20, PT ;  /* 0x41a000001200780b */ /* 0x000fe20003f9c000 */
[----:B0-----:R-:W0:Y:S06]  /*5400*/  LDS R39, [UR5+0x210] ;  /* 0x00021005ff277984 */ /* 0x001e2c0008000800 */
[----:B------:R-:W5:Y:S01]  /*5410*/  @!P6 MUFU.EX2 R2, R2 ;  /* 0x000000020002e308 */ /* 0x000f620000000800 */
[----:B------:R-:W-:Y:S01]  /*5420*/  @!P5 FMUL.FTZ R19, R19, -1.4426950216293334961 ;  /* 0xbfb8aa3b1313d820 */ /* 0x000fe20000410000 */
[----:B------:R-:W-:Y:S01]  /*5430*/  @!P3 FMUL.FTZ R5, R5, -1.4426950216293334961 ;  /* 0xbfb8aa3b0505b820 */ /* 0x000fe20000410000 */
[----:B---3--:R-:W-:-:S03]  /*5440*/  @!P1 FADD.FTZ R0, R0, 1 ;  /* 0x3f80000000009421 */ /* 0x008fc60000010000 */
[----:B------:R-:W-:Y:S02]  /*5450*/  @!P4 FMUL.FTZ R18, R18, -1.4426950216293334961 ;  /* 0xbfb8aa3b1212c820 */ /* 0x000fe40000410000 */
[----:B--2---:R4:W-:Y:S08]  /*5460*/  @!P5 MUFU.EX2 R22, R19 ;  /* 0x000000130016d308 */ /* 0x0049f00000000800 */
[----:B------:R2:W3:Y:S01]  /*5470*/  @!P3 MUFU.EX2 R20, R5 ;  /* 0x000000050014b308 */ /* 0x0004e20000000800 */
[----:B----4-:R-:W-:-:S07]  /*5480*/  @!P2 FADD.FTZ R19, R3, 1 ;  /* 0x3f8000000313a421 */ /* 0x010fce0000010000 */
[----:B------:R5:W4:Y:S01]  /*5490*/  @!P4 MUFU.EX2 R21, R18 ;  /* 0x000000120015c308 */ /* 0x000b220000000800 */
[----:B--2---:R-:W-:-:S07]  /*54a0*/  SHF.R.S32.HI R5, RZ, 0x1f, R4 ;  /* 0x0000001fff057819 */ /* 0x004fce0000011404 */
[----:B------:R-:W2:Y:S01]  /*54b0*/  @!P1 MUFU.RCP R41, R0 ;  /* 0x0000000000299308 */ /* 0x000ea20000001000 */
[----:B-----5:R-:W-:Y:S01]  /*54c0*/  @!P6 FADD.FTZ R18, R2, 1 ;  /* 0x3f8000000212e421 */ /* 0x020fe20000010000 */
[----:B------:R-:W-:-:S06]  /*54d0*/  IMAD.WIDE.U32 R2, R64, UR18, R4 ;  /* 0x0000001240027c25 */ /* 0x000fcc000f8e0004 */
[----:B------:R-:W5:Y:S01]  /*54e0*/  @!P2 MUFU.RCP R19, R19 ;  /* 0x000000130013a308 */ /* 0x000f620000001000 */
[----:B------:R-:W-:Y:S02]  /*54f0*/  IMAD R3, R65, UR18, R3 ;  /* 0x0000001241037c24 */ /* 0x000fe4000f8e0203 */
[----:B-1----:R-:W-:-:S04]  /*5500*/  IMAD.WIDE.U32 R2, R43, UR6, R2 ;  /* 0x000000062b027c25 */ /* 0x002fc8000f8e0002 */
[----:B---3--:R-:W-:Y:S01]  /*5510*/  @!P3 FADD.FTZ R20, R20, 1 ;  /* 0x3f8000001414b421 */ /* 0x008fe20000010000 */
[----:B----4-:R-:W-:Y:S01]  /*5520*/  @!P4 FADD.FTZ R21, R21, 1 ;  /* 0x3f8000001515c421 */ /* 0x010fe20000010000 */
[----:B------:R-:W-:Y:S01]  /*5530*/  @!P5 FADD.FTZ R22, R22, 1 ;  /* 0x3f8000001616d421 */ /* 0x000fe20000010000 */
[----:B--2---:R-:W-:Y:S01]  /*5540*/  @!P1 FMUL.FTZ R102, R102, R41 ;  /* 0x0000002966669220 */ /* 0x004fe20000410000 */
[----:B------:R-:W-:Y:S01]  /*5550*/  IMAD R0, R43, UR7, R3 ;  /* 0x000000072b007c24 */ /* 0x000fe2000f8e0203 */
[----:B------:R-:W-:Y:S01]  /*5560*/  IADD3 R3, P1, PT, R58, R2, RZ ;  /* 0x000000023a037210 */ /* 0x000fe20007f3e0ff */
[----:B------:R-:W1:Y:S01]  /*5570*/  @!P6 MUFU.RCP R18, R18 ;  /* 0x000000120012e308 */ /* 0x000e620000001000 */
[----:B------:R-:W2:Y:S02]  /*5580*/  LDCU.64 UR6, c[0x0][0x560] ;  /* 0x0000ac00ff0677ac */ /* 0x000ea40008000a00 */
[----:B------:R-:W-:Y:S01]  /*5590*/  IADD3.X R0, PT, PT, RZ, R0, RZ, P1, !PT ;  /* 0x00000000ff007210 */ /* 0x000fe20000ffe4ff */
[----:B-----5:R-:W-:Y:S01]  /*55a0*/  @!P2 FMUL.FTZ R100, R100, R19 ;  /* 0x000000136464a220 */ /* 0x020fe20000410000 */
[----:B------:R-:W-:-:S03]  /*55b0*/  LEA R2, P2, R3, UR8, 0x1 ;  /* 0x0000000803027c11 */ /* 0x000fc6000f8408ff */
[----:B------:R-:W3:Y:S01]  /*55c0*/  @!P3 MUFU.RCP R20, R20 ;  /* 0x000000140014b308 */ /* 0x000ee20000001000 */
[----:B0-----:R-:W-:Y:S02]  /*55d0*/  ISETP.GE.AND P1, PT, R58, R39, PT ;  /* 0x000000273a00720c */ /* 0x001fe40003f26270 */
[----:B------:R-:W-:-:S05]  /*55e0*/  LEA.HI.X R3, R3, UR9, R0, 0x1, P2 ;  /* 0x0000000903037c11 */ /* 0x000fca00090f0c00 */
[----:B------:R-:W0:Y:S01]  /*55f0*/  @!P4 MUFU.RCP R21, R21 ;  /* 0x000000150015c308 */ /* 0x000e220000001000 */
[----:B------:R-:W-:-:S07]  /*5600*/  ISETP.GE.AND P2, PT, R76, R39, PT ;  /* 0x000000274c00720c */ /* 0x000fce0003f46270 */
[----:B------:R-:W4:Y:S01]  /*5610*/  @!P5 MUFU.RCP R22, R22 ;  /* 0x000000160016d308 */ /* 0x000f220000001000 */
[----:B-1----:R-:W-:Y:S01]  /*5620*/  @!P6 FMUL.FTZ R101, R101, R18 ;  /* 0x000000126565e220 */ /* 0x002fe20000410000 */
[----:B---3--:R-:W-:Y:S01]  /*5630*/  @!P3 FMUL.FTZ R99, R99, R20 ;  /* 0x000000146363b220 */ /* 0x008fe20000410000 */
[----:B------:R-:W-:Y:S01]  /*5640*/  @!P1 STG.E.U16 desc[UR16][R2.64], R23 ;  /* 0x0000001702009986 */ /* 0x000fe2000c101510 */
[-C--:B------:R-:W-:Y:S02]  /*5650*/  ISETP.GE.AND P3, PT, R77, R39.reuse, PT ;  /* 0x000000274d00720c */ /* 0x080fe40003f66270 */
[-C--:B------:R-:W-:Y:S01]  /*5660*/  ISETP.GE.AND P6, PT, R80, R39.reuse, PT ;  /* 0x000000275000720c */ /* 0x080fe20003fc6270 */
[----:B------:R-:W-:Y:S01]  /*5670*/  @!P2 STG.E.U16 desc[UR16][R2.64+0x40], R25 ;  /* 0x000040190200a986 */ /* 0x000fe2000c101510 */
[----:B------:R-:W-:Y:S01]  /*5680*/  ISETP.GE.AND P1, PT, R81, R39, PT ;  /* 0x000000275100720c */ /* 0x000fe20003f26270 */
[----:B0-----:R-:W-:Y:S01]  /*5690*/  @!P4 FMUL.FTZ R98, R98, R21 ;  /* 0x000000156262c220 */ /* 0x001fe20000410000 */
[----:B------:R-:W-:-:S02]  /*56a0*/  ISETP.GE.AND P4, PT, R79, R39, PT ;  /* 0x000000274f00720c */ /* 0x000fc40003f86270 */
[-C--:B------:R-:W-:Y:S01]  /*56b0*/  ISETP.GE.AND P2, PT, R82, R39.reuse, PT ;  /* 0x000000275200720c */ /* 0x080fe20003f46270 */
        /* <DEDUP_REMOVED lines=45> */
[----:B-1----:R-:W-:Y:S01]  /*5990*/  IMAD R0, R43, UR5, R3 ;  /* 0x000000052b007c24 */ /* 0x002fe2000f8e0203 */
[----:B------:R-:W-:-:S04]  /*59a0*/  IADD3 R3, P0, PT, R58, R2, RZ ;  /* 0x000000023a037210 */ /* 0x000fc80007f1e0ff */
[----:B------:R-:W-:Y:S02]  /*59b0*/  IADD3.X R0, PT, PT, RZ, R0, RZ, P0, !PT ;  /* 0x00000000ff007210 */ /* 0x000fe400007fe4ff */
[----:B--2---:R-:W-:-:S04]  /*59c0*/  LEA R2, P0, R3, UR6, 0x1 ;  /* 0x0000000603027c11 */ /* 0x004fc8000f8008ff */
[----:B------:R-:W-:Y:S02]  /*59d0*/  LEA.HI.X R3, R3, UR7, R0, 0x1, P0 ;  /* 0x0000000703037c11 */ /* 0x000fe400080f0c00 */
[-C--:B0-----:R-:W-:Y:S02]  /*59e0*/  ISETP.GE.AND P6, PT, R82, R27.reuse, PT ;  /* 0x0000001b5200720c */ /* 0x081fe40003fc6270 */
[-C--:B------:R-:W-:Y:S02]  /*59f0*/  ISETP.GE.AND P1, PT, R58, R27.reuse, PT ;  /* 0x0000001b3a00720c */ /* 0x080fe40003f26270 */
[-C--:B------:R-:W-:Y:S01]  /*5a00*/  ISETP.GE.AND P0, PT, R76, R27.reuse, PT ;  /* 0x0000001b4c00720c */ /* 0x080fe20003f06270 */
[----:B------:R-:W-:Y:S01]  /*5a10*/  FADD.FTZ R103, R104, R103 ;  /* 0x0000006768677221 */ /* 0x000fe20000010000 */
[----:B------:R-:W-:-:S03]  /*5a20*/  ISETP.GE.AND P2, PT, R78, R27, PT ;  /* 0x0000001b4e00720c */ /* 0x000fc60003f46270 */
[----:B------:R-:W-:Y:S01]  /*5a30*/  FADD.FTZ R102, R103, R102 ;  /* 0x0000006667667221 */ /* 0x000fe20000010000 */
[----:B------:R-:W-:-:S03]  /*5a40*/  ISETP.GE.AND P3, PT, R79, R27, PT ;  /* 0x0000001b4f00720c */ /* 0x000fc60003f66270 */
[----:B------:R0:W-:Y:S01]  /*5a50*/  @!P6 STG.E.U16 desc[UR16][R2.64+0x1c0], R95 ;  /* 0x0001c05f0200e986 */ /* 0x0001e2000c101510 */
[-C--:B------:R-:W-:Y:S02]  /*5a60*/  ISETP.GE.AND P4, PT, R80, R27.reuse, PT ;  /* 0x0000001b5000720c */ /* 0x080fe40003f86270 */
[-C--:B------:R-:W-:Y:S01]  /*5a70*/  ISETP.GE.AND P5, PT, R81, R27.reuse, PT ;  /* 0x0000001b5100720c */ /* 0x080fe20003fa6270 */
        /* <DEDUP_REMOVED lines=23> */
[----:B------:R-:W-:-:S02]  /*5bf0*/  IADD3.X R56, PT, PT, R56, -0x1, RZ, P4, !PT ;  /* 0xffffffff38387810 */ /* 0x000fc400027fe4ff */
[----:B------:R-:W-:Y:S01]  /*5c00*/  IADD3.X R54, PT, PT, R54, -0x1, RZ, P5, !PT ;  /* 0xffffffff36367810 */ /* 0x000fe20002ffe4ff */
[----:B0-----:R-:W-:Y:S06]  /*5c10*/  @P0 BRA `(.L_x_8933) ;  /* 0xffffffb000040947 */ /* 0x001fec000383ffff */
.L_x_8893:
        /* <DEDUP_REMOVED lines=34> */
.L_x_8935:
[----:B------:R-:W-:Y:S05]  /*5e40*/  BSYNC.RECONVERGENT B0 ;  /* 0x0000000000007941 */ /* 0x000fea0003800200 */
.L_x_8934:
        /* <DEDUP_REMOVED lines=26> */
.L_x_8937:
[----:B------:R-:W-:Y:S05]  /*5ff0*/  BSYNC.RECONVERGENT B0 ;  /* 0x0000000000007941 */ /* 0x000fea0003800200 */
.L_x_8936:
[----:B------:R-:W-:Y:S05]  /*6000*/  @P2 EXIT ;  /* 0x000000000000294d */ /* 0x000fea0003800000 */
[----:B------:R-:W2:Y:S01]  /*6010*/  S2UR UR5, SR_CgaCtaId ;  /* 0x00000000000579c3 */ /* 0x000ea20000008800 */
[----:B01----:R-:W-:Y:S01]  /*6020*/  IMAD.MOV.U32 R7, RZ, RZ, R12 ;  /* 0x000000ffff077224 */ /* 0x003fe200078e000c */
[----:B------:R-:W-:Y:S01]  /*6030*/  UMOV UR4, 0x400 ;  /* 0x0000040000047882 */ /* 0x000fe20000000000 */
[----:B------:R-:W0:Y:S01]  /*6040*/  LDCU UR6, c[0x0][0x360] ;  /* 0x00006c00ff0677ac */ /* 0x000e220008000800 */
[----:B------:R-:W1:Y:S01]  /*6050*/  LDCU.64 UR8, c[0x0][0x4b0] ;  /* 0x00009600ff0877ac */ /* 0x000e620008000a00 */
[----:B------:R-:W3:Y:S02]  /*6060*/  LDCU.64 UR10, c[0x0][0x530] ;  /* 0x0000a600ff0a77ac */ /* 0x000ee40008000a00 */
[----:B0123--:R-:W-:-:S12]  /*6070*/  ULEA UR4, UR5, UR4, 0x18 ;  /* 0x0000000405047291 */ /* 0x00ffd8000f8ec0ff */
.L_x_8938:
[C---:B------:R-:W-:Y:S02]  /*6080*/  LEA R0, R7.reuse, UR4, 0x2 ;  /* 0x0000000407007c11 */ /* 0x040fe4000f8e10ff */
[----:B------:R-:W-:Y:S02]  /*6090*/  SHF.R.S32.HI R2, RZ, 0x1f, R7 ;  /* 0x0000001fff027819 */ /* 0x000fe40000011407 */
[----:B-----5:R-:W-:Y:S01]  /*60a0*/  MOV R44, R14 ;  /* 0x0000000e002c7202 */ /* 0x020fe20000000f00 */
        /* <DEDUP_REMOVED lines=12> */
.L_x_8939:
        /* <DEDUP_REMOVED lines=9> */
.L_x_10518:


//--------------------- .text._Z25selective_scan_bwd_kernelI32Selective_Scan_bwd_kernel_traitsILi32ELi8ELb0ELb1ELb1ELb1ELb1EN3c108BFloat16EfEEv12SSMParamsBwd --------------------------
	.section	.text._Z25selective_scan_bwd_kernelI32Selective_Scan_bwd_kernel_traitsILi32ELi8ELb0ELb1ELb1ELb1ELb1EN3c108BFloat16EfEEv12SSMParamsBwd,"ax",@progbits
	.align	128
        .global         _Z25selective_scan_bwd_kernelI32Selective_Scan_bwd_kernel_traitsILi32ELi8ELb0ELb1ELb1ELb1ELb1EN3c108BFloat16EfEEv12SSMParamsBwd
        .type           _Z25selective_scan_bwd_kernelI32Selective_Scan_bwd_kernel_traitsILi32ELi8ELb0ELb1ELb1ELb1ELb1EN3c108BFloat16EfEEv12SSMParamsBwd,@function
        .size           _Z25selective_scan_bwd_kernelI32Selective_Scan_bwd_kernel_traitsILi32ELi8ELb0ELb1ELb1ELb1ELb1EN3c108BFloat16EfEEv12SSMParamsBwd,(.L_x_10519 - _Z25selective_scan_bwd_kernelI32Selective_Scan_bwd_kernel_traitsILi32ELi8ELb0ELb1ELb1ELb1ELb1EN3c108BFloat16EfEEv12SSMParamsBwd)
        .other          _Z25selective_scan_bwd_kernelI32Selective_Scan_bwd_kernel_traitsILi32ELi8ELb0ELb1ELb1ELb1ELb1EN3c108BFloat16EfEEv12SSMParamsBwd,@"STO_CUDA_ENTRY STV_DEFAULT"
_Z25selective_scan_bwd_kernelI32Selective_Scan_bwd_kernel_traitsILi32ELi8ELb0ELb1ELb1ELb1ELb1EN3c108BFloat16EfEEv12SSMParamsBwd:
.text._Z25selective_scan_bwd_kernelI32Selective_Scan_bwd_kernel_traitsILi32ELi8ELb0ELb1ELb1ELb1ELb1EN3c108BFloat16EfEEv12SSMParamsBwd:
        /* <DEDUP_REMOVED lines=45> */
[----:B------:R-:W-:Y:S01]  /*02d0*/  ISETP.GT.U32.AND P2, PT, R9, R2, PT ;  /* 0x000000020900720c */ /* 0x000fe20003f44070 */
[----:B------:R-:W-:Y:S01]  /*02e0*/  UIMAD.WIDE.U32 UR6, UR18, UR12, URZ ;  /* 0x0000000c120672a5 */ /* 0x000fe2000f8e00ff */
[----:B------:R-:W3:Y:S01]  /*02f0*/  LDC.64 R28, c[0x0][0x450] ;  /* 0x00011400ff1c7b82 */ /* 0x000ee20000000a00 */
[----:B------:R-:W-:Y:S01]  /*0300*/  UIMAD.WIDE.U32 UR4, UR18, UR8, URZ ;  /* 0x00000008120472a5 */ /* 0x000fe2000f8e00ff */
[----:B------:R-:W-:-:S06]  /*0310*/  LOP3.LUT R4, R43, R8, RZ, 0x3c, !PT ;  /* 0x000000082b047212 */ /* 0x000fcc00078e3cff */
[----:B------:R-:W2:Y:S03]  /*0320*/  @P0 LDC R10, c[0x0][0x384] ;  /* 0x0000e100ff0a0b82 */ /* 0x000ea60000000800 */
[----:B------:R-:W-:Y:S01]  /*0330*/  @!P2 IMAD.IADD R2, R2, 0x1, -R9 ;  /* 0x000000010202a824 */ /* 0x000fe200078e0a09 */
[----:B------:R-:W-:Y:S01]  /*0340*/  UIMAD UR8, UR18, UR9, UR5 ;  /* 0x00000009120872a4 */ /* 0x000fe2000f8e0205 */
[----:B------:R-:W-:-:S03]  /*0350*/  ISETP.GE.AND P3, PT, R4, RZ, PT ;  /* 0x000000ff0400720c */ /* 0x000fc60003f66270 */
[----:B------:R-:W-:Y:S01]  /*0360*/  ISETP.GE.U32.AND P1, PT, R2, R9, PT ;  /* 0x000000090200720c */ /* 0x000fe20003f26070 */
[----:B------:R-:W-:Y:S01]  /*0370*/  IMAD.U32 R4, RZ, RZ, UR6 ;  /* 0x00000006ff047e24 */ /* 0x000fe2000f8e00ff */
[----:B------:R-:W-:Y:S01]  /*0380*/  MOV R2, UR4 ;  /* 0x0000000400027c02 */ /* 0x000fe20008000f00 */
[----:B------:R-:W-:Y:S02]  /*0390*/  UIMAD UR4, UR18, UR13, UR7 ;  /* 0x0000000d120472a4 */ /* 0x000fe4000f8e0207 */
[----:B------:R-:W-:Y:S01]  /*03a0*/  MOV R5, UR7 ;  /* 0x0000000700057c02 */ /* 0x000fe20008000f00 */
[----:B------:R-:W1:Y:S01]  /*03b0*/  @P0 LDC R23, c[0x0][0x38c] ;  /* 0x0000e300ff170b82 */ /* 0x000e620000000800 */
[----:B------:R-:W-:Y:S01]  /*03c0*/  MOV R3, UR5 ;  /* 0x0000000500037c02 */ /* 0x000fe20008000f00 */
[----:B------:R-:W0:Y:S01]  /*03d0*/  LDCU.64 UR6, c[0x0][0x498] ;  /* 0x00009300ff0677ac */ /* 0x000e220008000a00 */
[----:B------:R-:W-:Y:S02]  /*03e0*/  MOV R3, UR8 ;  /* 0x0000000800037c02 */ /* 0x000fe40008000f00 */
[----:B------:R-:W-:Y:S01]  /*03f0*/  @!P2 IADD3 R0, PT, PT, R0, 0x1, RZ ;  /* 0x000000010000a810 */ /* 0x000fe20007ffe0ff */
[----:B------:R-:W4:Y:S02]  /*0400*/  LDCU.64 UR8, c[0x0][0x3b0] ;  /* 0x00007600ff0877ac */ /* 0x000f240008000a00 */
[----:B------:R-:W4:Y:S01]  /*0410*/  @P0 LDC.64 R6, c[0x0][0x480] ;  /* 0x00012000ff060b82 */ /* 0x000f220000000a00 */
[----:B------:R-:W-:Y:S01]  /*0420*/  IMAD.WIDE.U32 R2, R43, UR10, R2 ;  /* 0x0000000a2b027c25 */ /* 0x000fe2000f8e0002 */
[----:B------:R-:W-:-:S03]  /*0430*/  ISETP.NE.AND P2, PT, R8, RZ, PT ;  /* 0x000000ff0800720c */ /* 0x000fc60003f45270 */
[----:B------:R-:W-:Y:S02]  /*0440*/  @P1 VIADD R0, R0, 0x1 ;  /* 0x0000000100001836 */ /* 0x000fe40000000000 */
[----:B------:R-:W-:Y:S01]  /*0450*/  IMAD R13, R43, UR11, R3 ;  /* 0x0000000b2b0d7c24 */ /* 0x000fe2000f8e0203 */
[----:B------:R-:W3:Y:S02]  /*0460*/  LDCU.64 UR10, c[0x0][0x3d0] ;  /* 0x00007a00ff0a77ac */ /* 0x000ee40008000a00 */
[----:B------:R-:W-:Y:S01]  /*0470*/  MOV R31, R0 ;  /* 0x00000000001f7202 */ /* 0x000fe20000000f00 */
        /* <DEDUP_REMOVED lines=25> */
[----:B------:R-:W-:Y:S01]  /*0610*/  IMAD R7, R43, R19, R3 ;  /* 0x000000132b077224 */ /* 0x000fe200078e0203 */
[----:B------:R-:W-:Y:S01]  /*0620*/  IADD3 R58, P4, PT, R9, R4, RZ ;  /* 0x00000004093a7210 */ /* 0x000fe20007f9e0ff */
[----:B------:R-:W-:Y:S02]  /*0630*/  IMAD R11, R43, UR15, R5 ;  /* 0x0000000f2b0b7c24 */ /* 0x000fe4000f8e0205 */
[----:B------:R-:W-:-:S04]  /*0640*/  IMAD.WIDE.U32 R2, R31, R14, UR6 ;  /* 0x000000061f027e25 */ /* 0x000fc8000f8e000e */
[----:B------:R-:W-:-:S04]  /*0650*/  IMAD.WIDE.U32 R4, R31, R20, UR4 ;  /* 0x000000041f047e25 */ /* 0x000fc8000f8e0014 */
[----:B------:R-:W-:Y:S01]  /*0660*/  IMAD R19, R31, R21, R0 ;  /* 0x000000151f137224 */ /* 0x000fe200078e0200 */
[----:B------:R-:W-:Y:S02]  /*0670*/  SHF.R.S32.HI R0, RZ, 0x1f, R9 ;  /* 0x0000001fff007819 */ /* 0x000fe40000011409 */
[----:B------:R-:W-:Y:S01]  /*0680*/  IADD3 R63, P0, PT, R9, R2, RZ ;  /* 0x00000002093f7210 */ /* 0x000fe20007f1e0ff */
[----:B------:R-:W-:Y:S01]  /*0690*/  IMAD.IADD R19, R5, 0x1, R19 ;  /* 0x0000000105137824 */ /* 0x000fe200078e0213 */
[----:B------:R-:W-:Y:S02]  /*06a0*/  IADD3 R15, PT, PT, R3, R15, RZ ;  /* 0x0000000f030f7210 */ /* 0x000fe40007ffe0ff */
[----:B------:R-:W-:Y:S02]  /*06b0*/  IADD3.X R5, PT, PT, R0, R13, RZ, P3, !PT ;  /* 0x0000000d00057210 */ /* 0x000fe40001ffe4ff */
[----:B------:R-:W-:Y:S02]  /*06c0*/  IADD3 R9, P2, PT, R9, R4, RZ ;  /* 0x0000000409097210 */ /* 0x000fe40007f5e0ff */
        /* <DEDUP_REMOVED lines=14> */
[----:B------:R-:W-:Y:S02]  /*07b0*/  LEA.HI.X R54, R54, R53, R3, 0x1, P0 ;  /* 0x0000003536367211 */ /* 0x000fe400000f0c03 */
[----:B------:R-:W-:Y:S02]  /*07c0*/  LEA.HI.X R63, R63, R27, R2, 0x1, P2 ;  /* 0x0000001b3f3f7211 */ /* 0x000fe400010f0c02 */
[----:B------:R-:W-:Y:S02]  /*07d0*/  LEA.HI.X R61, R9, R29, R0, 0x1, P3 ;  /* 0x0000001d093d7211 */ /* 0x000fe400018f0c00 */
[----:B------:R-:W-:Y:S01]  /*07e0*/  MOV R85, RZ ;  /* 0x000000ff00557202 */ /* 0x000fe20000000f00 */
[----:B------:R-:W-:Y:S06]  /*07f0*/  @!P1 BRA `(.L_x_8940) ;  /* 0x0000006800409947 */ /* 0x000fec0003800000 */
[----:B------:R-:W0:Y:S01]  /*0800*/  S2R R12, SR_TID.X ;  /* 0x00000000000c7919 */ /* 0x000e220000002100 */
[----:B------:R-:W0:Y:S01]  /*0810*/  LDC.64 R6, c[0x0][0x4b8] ;  /* 0x00012e00ff067b82 */ /* 0x000e220000000a00 */
[----:B------:R-:W1:Y:S01]  /*0820*/  LDCU.64 UR6, c[0x0][0x3a0] ;  /* 0x00007400ff0677ac */ /* 0x000e620008000a00 */
[----:B------:R-:W-:Y:S01]  /*0830*/  IMAD.MOV.U32 R13, RZ, RZ, RZ ;  /* 0x000000ffff0d7224 */ /* 0x000fe200078e00ff */
[----:B------:R-:W-:Y:S01]  /*0840*/  MOV R85, RZ ;  /* 0x000000ff00557202 */ /* 0x000fe20000000f00 */
[----:B------:R-:W2:Y:S01]  /*0850*/  LDCU.64 UR10, c[0x0][0x4e0] ;  /* 0x00009c00ff0a77ac */ /* 0x000ea20008000a00 */
[----:B------:R-:W-:-:S03]  /*0860*/  MOV R50, RZ ;  /* 0x000000ff00327202 */ /* 0x000fc60000000f00 */
        /* <DEDUP_REMOVED lines=16> */
[----:B------:R-:W-:Y:S01]  /*0970*/  IMAD R5, R9, UR18, R5 ;  /* 0x0000001209057c24 */ /* 0x000fe2000f8e0205 */
[C---:B------:R-:W-:Y:S01]  /*0980*/  LEA.HI R75, R12.reuse, R12, RZ, 0x1b ;  /* 0x0000000c0c4b7211 */ /* 0x040fe200078fd8ff */
[----:B------:R-:W-:Y:S01]  /*0990*/  IMAD R6, R33, UR10, RZ ;  /* 0x0000000a21067c24 */ /* 0x000fe2000f8e02ff */
        /* <DEDUP_REMOVED lines=9> */
[C---:B------:R-:W-:Y:S02]  /*0a30*/  IADD3 R31, PT, PT, R12.reuse, 0xe0, RZ ;  /* 0x000000e00c1f7810 */ /* 0x040fe40007ffe0ff */
[----:B------:R-:W-:Y:S01]  /*0a40*/  LOP3.LUT R5, R3, 0x1f00, RZ, 0xc0, !PT ;  /* 0x00001f0003057812 */ /* 0x000fe200078ec0ff */
[C---:B------:R-:W-:Y:S01]  /*0a50*/  VIADD R19, R12.reuse, 0x20 ;  /* 0x000000200c137836 */ /* 0x040fe20000000000 */
[-C--:B------:R-:W-:Y:S01]  /*0a60*/  LEA.HI R23, R23, R12.reuse, RZ, 0x1b ;  /* 0x0000000c17177211 */ /* 0x080fe200078fd8ff */
[C---:B------:R-:W-:Y:S01]  /*0a70*/  VIADD R27, R12.reuse, 0xa0 ;  /* 0x000000a00c1b7836 */ /* 0x040fe20000000000 */
[-C--:B------:R-:W-:Y:S01]  /*0a80*/  LEA.HI R25, R25, R12.reuse, RZ, 0x1b ;  /* 0x0000000c19197211 */ /* 0x080fe200078fd8ff */
[----:B------:R-:W-:Y:S01]  /*0a90*/  VIADD R64, R12, 0x200 ;  /* 0x000002000c407836 */ /* 0x000fe20000000000 */
[----:B------:R-:W-:-:S02]  /*0aa0*/  LEA.HI R19, R19, R12, RZ, 0x1b ;  /* 0x0000000c13137211 */ /* 0x000fc400078fd8ff */
[-C--:B------:R-:W-:Y:S02]  /*0ab0*/  LEA.HI R27, R27, R12.reuse, RZ, 0x1b ;  /* 0x0000000c1b1b7211 */ /* 0x080fe400078fd8ff */
[-C--:B------:R-:W-:Y:S02]  /*0ac0*/  LEA.HI R29, R29, R12.reuse, RZ, 0x1b ;  /* 0x0000000c1d1d7211 */ /* 0x080fe400078fd8ff */
[----:B------:R-:W-:Y:S02]  /*0ad0*/  LEA.HI R31, R31, R12, RZ, 0x1b ;  /* 0x0000000c1f1f7211 */ /* 0x000fe400078fd8ff */
[----:B------:R-:W-:Y:S02]  /*0ae0*/  LOP3.LUT R66, R5, 0x1f, R12, 0xf8, !PT ;  /* 0x0000001f05427812 */ /* 0x000fe400078ef80c */
[----:B-1----:R-:W-:Y:S02]  /*0af0*/  MOV R84, UR6 ;  /* 0x0000000600547c02 */ /* 0x002fe40008000f00 */
        /* <DEDUP_REMOVED lines=19> */
[----:B------:R-:W-:Y:S02]  /*0c30*/  IADD3 R83, PT, PT, R9, R83, RZ ;  /* 0x0000005309537210 */ /* 0x000fe40007ffe0ff */
[----:B------:R-:W-:-:S07]  /*0c40*/  IADD3 R56, PT, PT, R7, R33, RZ ;  /* 0x0000002107387210 */ /* 0x000fce0007ffe0ff */
.L_x_8981:
[----:B------:R-:W0:Y:S01]  /*0c50*/  LDC.64 R20, c[0x0][0x410] ;  /* 0x00010400ff147b82 */ /* 0x000e220000000a00 */
[----:B------:R-:W-:Y:S01]  /*0c60*/  HFMA2 R5, -RZ, RZ, 0, 0 ;  /* 0x00000000ff057431 */ /* 0x000fe200000001ff */
[----:B------:R-:W-:Y:S01]  /*0c70*/  IADD3 R55, PT, PT, R84, -0x1, RZ ;  /* 0xffffffff54377810 */ /* 0x000fe20007ffe0ff */
[----:B------:R-:W1:Y:S01]  /*0c80*/  LDCU UR4, c[0x0][0x388] ;  /* 0x00007100ff0477ac */ /* 0x000e620008000800 */
[----:B------:R-:W-:Y:S02]  /*0c90*/  PRMT R0, RZ, 0x7610, R0 ;  /* 0x00007610ff007816 */ /* 0x000fe40000000000 */
[----:B------:R-:W-:Y:S01]  /*0ca0*/  PRMT R31, RZ, 0x7610, R31 ;  /* 0x00007610ff1f7816 */ /* 0x000fe2000000001f */
[----:B------:R-:W-:Y:S01]  /*0cb0*/  IMAD.SHL.U32 R4, R55, 0x100, RZ ;  /* 0x0000010037047824 */ /* 0x000fe200078e00ff */
[----:B------:R-:W2:Y:S01]  /*0cc0*/  LDC.64 R22, c[0x0][0x420] ;  /* 0x00010800ff167b82 */ /* 0x000ea20000000a00 */
[----:B------:R-:W-:-:S07]  /*0cd0*/  PRMT R33, RZ, 0x7610, R33 ;  /* 0x00007610ff217816 */ /* 0x000fce0000000021 */
        /* <DEDUP_REMOVED lines=12> */
[----:B------:R-:W-:Y:S01]  /*0da0*/  PRMT R23, RZ, 0x7610, R23 ;  /* 0x00007610ff177816 */ /* 0x000fe20000000017 */
[----:B------:R-:W-:Y:S01]  /*0db0*/  BAR.SYNC.DEFER_BLOCKING 0x0 ;  /* 0x0000000000007b1d */ /* 0x000fe20000010000 */
[----:B------:R-:W-:Y:S01]  /*0dc0*/  P2R R106, PR, RZ, 0x40 ;  /* 0x00000040ff6a7803 */ /* 0x000fe20000000000 */
[----:B---3--:R-:W-:-:S04]  /*0dd0*/  IMAD.WIDE.U32 R26, R43, R28, R2 ;  /* 0x0000001c2b1a7225 */ /* 0x008fc800078e0002 */
[----:B------:R-:W0:Y:S01]  /*0de0*/  S2R R96, SR_LANEID ;  /* 0x0000000000607919 */ /* 0x000e220000000000 */
[C---:B------:R-:W-:Y:S01]  /*0df0*/  IMAD R29, R43.reuse, R29, R27 ;  /* 0x0000001d2b1d7224 */ /* 0x040fe200078e021b */
[C---:B------:R-:W-:Y:S01]  /*0e00*/  IADD3 R26, P2, PT, R66.reuse, R26, RZ ;  /* 0x0000001a421a7210 */ /* 0x040fe20007f5e0ff */
[C---:B-1----:R-:W-:Y:S01]  /*0e10*/  IMAD.WIDE.U32 R2, R43.reuse, R24, R18 ;  /* 0x000000182b027225 */ /* 0x042fe200078e0012 */
[----:B------:R-:W1:Y:S01]  /*0e20*/  S2UR UR5, SR_CgaCtaId ;  /* 0x00000000000579c3 */ /* 0x000e620000008800 */
[----:B------:R-:W-:Y:S01]  /*0e30*/  UMOV UR4, 0x400 ;  /* 0x0000040000047882 */ /* 0x000fe20000000000 */
[----:B------:R-:W-:Y:S01]  /*0e40*/  IADD3.X R29, PT, PT, RZ, R29, RZ, P2, !PT ;  /* 0x0000001dff1d7210 */ /* 0x000fe200017fe4ff */
[----:B------:R-:W-:Y:S01]  /*0e50*/  IMAD R28, R43, R25, R3 ;  /* 0x000000192b1c7224 */ /* 0x000fe200078e0203 */
[C---:B------:R-:W-:Y:S02]  /*0e60*/  SHF.L.U32 R25, R66.reuse, 0x1, RZ ;  /* 0x0000000142197819 */ /* 0x040fe400000006ff */
[----:B------:R-:W-:-:S02]  /*0e70*/  IADD3 R27, P3, PT, R66, R2, RZ ;  /* 0x00000002421b7210 */ /* 0x000fc40007f7e0ff */
[C---:B------:R-:W-:Y:S02]  /*0e80*/  IADD3 R24, P4, PT, R25.reuse, R52, RZ ;  /* 0x0000003419187210 */ /* 0x040fe40007f9e0ff */
[C---:B------:R-:W-:Y:S02]  /*0e90*/  IADD3 R18, P0, PT, R25.reuse, R60, RZ ;  /* 0x0000003c19127210 */ /* 0x040fe40007f1e0ff */
[----:B------:R-:W-:Y:S02]  /*0ea0*/  IADD3 R2, P1, PT, R25, R57, RZ ;  /* 0x0000003919027210 */ /* 0x000fe40007f3e0ff */
[----:B------:R-:W-:Y:S02]  /*0eb0*/  IADD3.X R25, PT, PT, RZ, R54, RZ, P4, !PT ;  /* 0x00000036ff197210 */ /* 0x000fe400027fe4ff */
[----:B------:R-:W-:Y:S01]  /*0ec0*/  ISETP.GE.AND P4, PT, R66, R87, PT ;  /* 0x000000574200720c */ /* 0x000fe20003f86270 */
[----:B------:R-:W-:Y:S01]  /*0ed0*/  IMAD.X R3, RZ, RZ, R58, P1 ;  /* 0x000000ffff037224 */ /* 0x000fe200008e063a */
[----:B------:R-:W-:-:S02]  /*0ee0*/  IADD3.X R19, PT, PT, RZ, R62, RZ, P0, !PT ;  /* 0x0000003eff137210 */ /* 0x000fc400007fe4ff */
[-C--:B------:R-:W-:Y:S02]  /*0ef0*/  ISETP.GE.AND P0, PT, R78, R87.reuse, PT ;  /* 0x000000574e00720c */ /* 0x080fe40003f06270 */
[-C--:B------:R-:W-:Y:S01]  /*0f00*/  ISETP.GE.AND P1, PT, R79, R87.reuse, PT ;  /* 0x000000574f00720c */ /* 0x080fe20003f26270 */
[----:B------:R-:W2:Y:S01]  /*0f10*/  @!P6 LDG.E.U16 R0, desc[UR16][R18.64+0x40] ;  /* 0x000040101200e981 */ /* 0x000ea2000c1e1500 */
[-C--:B------:R-:W-:Y:S02]  /*0f20*/  ISETP.GE.AND P2, PT, R80, R87.reuse, PT ;  /* 0x000000575000720c */ /* 0x080fe40003f46270 */
[----:B------:R-:W-:Y:S01]  /*0f30*/  IADD3.X R28, PT, PT, RZ, R28, RZ, P3, !PT ;  /* 0x0000001cff1c7210 */ /* 0x000fe20001ffe4ff */
[----:B------:R-:W3:Y:S01]  /*0f40*/  @!P5 LDG.E.U16 R23, desc[UR16][R18.64+0x80] ;  /* 0x000080101217d981 */ /* 0x000ee2000c1e1500 */
[----:B------:R-:W-:Y:S02]  /*0f50*/  P2R R105, PR, RZ, 0x10 ;  /* 0x00000010ff697803 */ /* 0x000fe40000000000 */
[-C--:B------:R-:W-:Y:S01]  /*0f60*/  ISETP.GE.AND P3, PT, R81, R87.reuse, PT ;  /* 0x000000575100720c */ /* 0x080fe20003f66270 */
[----:B------:R-:W4:Y:S01]  /*0f70*/  @!P4 LDG.E.U16 R21, desc[UR16][R18.64] ;  /* 0x000000101215c981 */ /* 0x000f22000c1e1500 */
[----:B------:R-:W-:-:S02]  /*0f80*/  ISETP.GE.AND P4, PT, R82, R87, PT ;  /* 0x000000575200720c */ /* 0x000fc40003f86270 */
[----:B------:R-:W-:Y:S01]  /*0f90*/  PRMT R22, RZ, 0x7610, R22 ;  /* 0x00007610ff167816 */ /* 0x000fe20000000016 */
[----:B------:R-:W3:Y:S01]  /*0fa0*/  @!P0 LDG.E.U16 R31, desc[UR16][R18.64+0xc0] ;  /* 0x0000c010121f8981 */ /* 0x000ee2000c1e1500 */
[----:B------:R-:W-:Y:S02]  /*0fb0*/  P2R R38, PR, RZ, 0x40 ;  /* 0x00000040ff267803 */ /* 0x000fe40000000000 */
        /* <DEDUP_REMOVED lines=11> */
[C---:B0-----:R-:W-:Y:S01]  /*1070*/  VIADD R37, R96.reuse, 0x20 ;  /* 0x0000002060257836 */ /* 0x041fe20000000000 */
[C---:B------:R-:W-:Y:S01]  /*1080*/  IADD3 R39, PT, PT, R96.reuse, 0x40, RZ ;  /* 0x0000004060277810 */ /* 0x040fe20007ffe0ff */
[----:B-1----:R-:W-:Y:S01]  /*1090*/  ULEA UR5, UR5, UR4, 0x18 ;  /* 0x0000000405057291 */ /* 0x002fe2000f8ec0ff */
[-C--:B------:R-:W-:Y:S02]  /*10a0*/  LEA.HI.SX32 R94, R96, R96.reuse, 0x1b ;  /* 0x00000060605e7211 */ /* 0x080fe400078fdaff */
        /* <DEDUP_REMOVED lines=20> */
[----:B------:R-:W-:Y:S02]  /*11f0*/  ISETP.NE.AND P6, PT, R105, RZ, PT ;  /* 0x000000ff6900720c */ /* 0x000fe40003fc5270 */
[----:B------:R-:W-:Y:S02]  /*1200*/  PRMT R37, RZ, 0x7610, R37 ;  /* 0x00007610ff257816 */ /* 0x000fe40000000025 */
[----:B------:R-:W-:Y:S02]  /*1210*/  PRMT R39, RZ, 0x7610, R39 ;  /* 0x00007610ff277816 */ /* 0x000fe40000000027 */
[----:B------:R-:W-:Y:S02]  /*1220*/  PRMT R41, RZ, 0x7610, R41 ;  /* 0x00007610ff297816 */ /* 0x000fe40000000029 */
[----:B------:R-:W-:Y:S02]  /*1230*/  PRMT R48, RZ, 0x7610, R48 ;  /* 0x00007610ff307816 */ /* 0x000fe40000000030 */
[----:B------:R-:W-:Y:S01]  /*1240*/  P2R R107, PR, RZ, 0x20 ;  /* 0x00000020ff6b7803 */ /* 0x000fe20000000000 */
[----:B----4-:R-:W-:Y:S04]  /*1250*/  STS.U16 [R94], R21 ;  /* 0x000000155e007388 */ /* 0x010fe80000000400 */
[----:B--2---:R0:W-:Y:S04]  /*1260*/  STS.U16 [R93+0x40], R0 ;  /* 0x000040005d007388 */ /* 0x0041e80000000400 */
[----:B---3--:R-:W-:Y:S01]  /*1270*/  STS.U16 [R86+0x80], R23 ;  /* 0x0000801756007388 */ /* 0x008fe20000000400 */
[----:B0-----:R-:W-:-:S03]  /*1280*/  SHF.L.U32 R0, R96, 0x3, RZ ;  /* 0x0000000360007819 */ /* 0x001fc600000006ff */
[----:B------:R0:W-:Y:S01]  /*1290*/  STS.U16 [R92+0xc0], R31 ;  /* 0x0000c01f5c007388 */ /* 0x0001e20000000400 */
[----:B------:R-:W-:-:S03]  /*12a0*/  LEA.HI.SX32 R95, R0, R0, 0x1b ;  /* 0x00000000005f7211 */ /* 0x000fc600078fdaff */
[----:B------:R-:W-:Y:S01]  /*12b0*/  STS.U16 [R91+0x100], R20 ;  /* 0x000100145b007388 */ /* 0x000fe20000000400 */
[----:B------:R-:W-:-:S03]  /*12c0*/  LEA R95, R95, UR5, 0x1 ;  /* 0x000000055f5f7c11 */ /* 0x000fc6000f8e08ff */
        /* <DEDUP_REMOVED lines=39> */
[----:B------:R-:W-:Y:S04]  /*1540*/  LDS.U16 R34, [R95+0x6] ;  /* 0x000006005f227984 */ /* 0x000fe80000000400 */
        /* <DEDUP_REMOVED lines=16> */
[----:B--2---:R-:W-:-:S04]  /*1650*/  IMAD.U32 R31, R31, 0x10000, RZ ;  /* 0x000100001f1f7824 */ /* 0x004fc800078e00ff */
[----:B-----5:R-:W-:-:S05]  /*1660*/  FADD.FTZ R104, R31, R44 ;  /* 0x0000002c1f687221 */ /* 0x020fca0000010000 */
[----:B------:R-:W-:Y:S02]  /*1670*/  FSETP.GTU.FTZ.AND P5, PT, R104, 20, PT ;  /* 0x41a000006800780b */ /* 0x000fe40003fbc000 */
[----:B---3--:R-:W-:Y:S01]  /*1680*/  SHF.L.U32 R99, R32, 0x10, RZ ;  /* 0x0000001020637819 */ /* 0x008fe200000006ff */
[----:B----4-:R-:W-:Y:S01]  /*1690*/  IMAD.U32 R35, R35, 0x10000, RZ ;  /* 0x0001000023237824 */ /* 0x010fe200078e00ff */
[----:B------:R-:W-:Y:S02]  /*16a0*/  SHF.L.U32 R33, R33, 0x10, RZ ;  /* 0x0000001021217819 */ /* 0x000fe400000006ff */
[----:B0-----:R-:W-:Y:S02]  /*16b0*/  SHF.L.U32 R25, R34, 0x10, RZ ;  /* 0x0000001022197819 */ /* 0x001fe400000006ff */
[----:B------:R-:W-:Y:S02]  /*16c0*/  SHF.L.U32 R101, R36, 0x10, RZ ;  /* 0x0000001024657819 */ /* 0x000fe400000006ff */
[----:B------:R-:W-:-:S02]  /*16d0*/  SHF.L.U32 R37, R37, 0x10, RZ ;  /* 0x0000001025257819 */ /* 0x000fc400000006ff */
[----:B------:R-:W-:Y:S01]  /*16e0*/  SHF.L.U32 R103, R38, 0x10, RZ ;  /* 0x0000001026677819 */ /* 0x000fe200000006ff */
[----:B------:R-:W-:Y:S01]  /*16f0*/  BSSY.RECONVERGENT B0, `(.L_x_8941) ;  /* 0x0000030000007945 */ /* 0x000fe20003800200 */
[--C-:B------:R-:W-:Y:S01]  /*1700*/  FADD.FTZ R98, R33, R44.reuse ;  /* 0x0000002c21627221 */ /* 0x100fe20000010000 */
[--C-:B------:R-:W-:Y:S01]  /*1710*/  FADD.FTZ R100, R35, R44.reuse ;  /* 0x0000002c23647221 */ /* 0x100fe20000010000 */
[--C-:B------:R-:W-:Y:S01]  /*1720*/  FADD.FTZ R101, R101, R44.reuse ;  /* 0x0000002c65657221 */ /* 0x100fe20000010000 */
[--C-:B------:R-:W-:Y:S01]  /*1730*/  FADD.FTZ R102, R37, R44.reuse ;  /* 0x0000002c25667221 */ /* 0x100fe20000010000 */
[--C-:B------:R-:W-:Y:S01]  /*1740*/  FADD.FTZ R103, R103, R44.reuse ;  /* 0x0000002c67677221 */ /* 0x100fe20000010000 */
[----:B------:R-:W-:Y:S04]  /*1750*/  STS.U16 [R94], R47 ;  /* 0x0000002f5e007388 */ /* 0x000fe80000000400 */
[----:B------:R-:W-:Y:S04]  /*1760*/  STS.U16 [R93+0x40], R40 ;  /* 0x000040285d007388 */ /* 0x000fe80000000400 */
[----:B------:R-:W-:Y:S04]  /*1770*/  STS.U16 [R86+0x80], R49 ;  /* 0x0000803156007388 */ /* 0x000fe80000000400 */
[----:B------:R0:W-:Y:S04]  /*1780*/  STS.U16 [R92+0xc0], R97 ;  /* 0x0000c0615c007388 */ /* 0x0001e80000000400 */
[----:B------:R1:W-:Y:S04]  /*1790*/  STS.U16 [R91+0x100], R46 ;  /* 0x0001002e5b007388 */ /* 0x0003e80000000400 */
[----:B------:R1:W-:Y:S04]  /*17a0*/  STS.U16 [R90+0x140], R39 ;  /* 0x000140275a007388 */ /* 0x0003e80000000400 */
[----:B------:R1:W-:Y:S01]  /*17b0*/  STS.U16 [R89+0x180], R48 ;  /* 0x0001803059007388 */ /* 0x0003e20000000400 */
[----:B0-----:R-:W-:-:S03]  /*17c0*/  FADD.FTZ R97, R99, R44 ;  /* 0x0000002c63617221 */ /* 0x001fc60000010000 */
[----:B------:R1:W-:Y:S01]  /*17d0*/  STS.U16 [R88+0x1c0], R41 ;  /* 0x0001c02958007388 */ /* 0x0003e20000000400 */
[----:B------:R-:W-:Y:S01]  /*17e0*/  FADD.FTZ R99, R25, R44 ;  /* 0x0000002c19637221 */ /* 0x000fe20000010000 */
[----:B------:R-:W-:Y:S01]  /*17f0*/  NOP ;  /* 0x0000000000007918 */ /* 0x000fe20000000000 */
[----:B------:R-:W-:Y:S05]  /*1800*/  @P5 BRA `(.L_x_8942) ;  /* 0x0000000000785947 */ /* 0x000fea0003800000 */
        /* <DEDUP_REMOVED lines=30> */
.L_x_8942:
[----:B------:R-:W-:Y:S05]  /*19f0*/  BSYNC.RECONVERGENT B0 ;  /* 0x0000000000007941 */ /* 0x000fea0003800200 */
.L_x_8941:
[----:B------:R-:W-:Y:S01]  /*1a00*/  FSETP.GTU.FTZ.AND P5, PT, R97, 20, PT ;  /* 0x41a000006100780b */ /* 0x000fe20003fbc000 */
[----:B------:R-:W-:-:S12]  /*1a10*/  BSSY.RECONVERGENT B0, `(.L_x_8943) ;  /* 0x0000020000007945 */ /* 0x000fd80003800200 */
        /* <DEDUP_REMOVED lines=31> */
.L_x_8944:
[----:B------:R-:W-:Y:S05]  /*1c10*/  BSYNC.RECONVERGENT B0 ;  /* 0x0000000000007941 */ /* 0x000fea0003800200 */
.L_x_8943:
        /* <DEDUP_REMOVED lines=33> */
.L_x_8946:
[----:B------:R-:W-:Y:S05]  /*1e30*/  BSYNC.RECONVERGENT B0 ;  /* 0x0000000000007941 */ /* 0x000fea0003800200 */
.L_x_8945:
        /* <DEDUP_REMOVED lines=33> */
.L_x_8948:
[----:B------:R-:W-:Y:S05]  /*2050*/  BSYNC.RECONVERGENT B0 ;  /* 0x0000000000007941 */ /* 0x000fea0003800200 */
.L_x_8947:
        /* <DEDUP_REMOVED lines=33> */
.L_x_8950:
[----:B------:R-:W-:Y:S05]  /*2270*/  BSYNC.RECONVERGENT B0 ;  /* 0x0000000000007941 */ /* 0x000fea0003800200 */
.L_x_8949:
        /* <DEDUP_REMOVED lines=33> */
.L_x_8952:
[----:B------:R-:W-:Y:S05]  /*2490*/  BSYNC.RECONVERGENT B0 ;  /* 0x0000000000007941 */ /* 0x000fea0003800200 */
.L_x_8951:
        /* <DEDUP_REMOVED lines=33> */
.L_x_8954:
[----:B------:R-:W-:Y:S05]  /*26b0*/  BSYNC.RECONVERGENT B0 ;  /* 0x0000000000007941 */ /* 0x000fea0003800200 */
.L_x_8953:
        /* <DEDUP_REMOVED lines=33> */
.L_x_8956:
[----:B------:R-:W-:Y:S05]  /*28d0*/  BSYNC.RECONVERGENT B0 ;  /* 0x0000000000007941 */ /* 0x000fea0003800200 */
.L_x_8955:
[----:B------:R-:W0:Y:S01]  /*28e0*/  LDCU.64 UR6, c[0x0][0x488] ;  /* 0x00009100ff0677ac */ /* 0x000e220008000a00 */
[----:B------:R-:W-:Y:S01]  /*28f0*/  LDS.U16 R31, [R95+0x4] ;  /* 0x000004005f1f7984 */ /* 0x000fe20000000400 */
[----:B-1----:R-:W-:Y:S01]  /*2900*/  P2R R48, PR, RZ, 0x10 ;  /* 0x00000010ff307803 */ /* 0x002fe20000000000 */
[----:B------:R-:W1:Y:S01]  /*2910*/  LDC.64 R138, c[0x0][0x508] ;  /* 0x00014200ff8a7b82 */ /* 0x000e620000000a00 */
[----:B------:R-:W-:Y:S01]  /*2920*/  ISETP.NE.AND P4, PT, R105, RZ, PT ;  /* 0x000000ff6900720c */ /* 0x000fe20003f85270 */
[----:B------:R-:W-:Y:S01]  /*2930*/  LDS.U16 R32, [R95+0x6] ;  /* 0x000006005f207984 */ /* 0x000fe20000000400 */
[----:B------:R-:W-:Y:S01]  /*2940*/  PRMT R37, RZ, 0x7610, R37 ;  /* 0x00007610ff257816 */ /* 0x000fe20000000025 */
[----:B------:R-:W2:Y:S01]  /*2950*/  LDCU.64 UR8, c[0x0][0x558] ;  /* 0x0000ab00ff0877ac */ /* 0x000ea20008000a00 */
[----:B------:R-:W-:Y:S01]  /*2960*/  ISETP.NE.AND P6, PT, R107, RZ, PT ;  /* 0x000000ff6b00720c */ /* 0x000fe20003fc5270 */
[----:B------:R-:W3:Y:S01]  /*2970*/  LDS.U16 R33, [R95+0x8] ;  /* 0x000008005f217984 */ /* 0x000ee20000000400 */
[----:B------:R-:W-:-:S02]  /*2980*/  PRMT R38, RZ, 0x7610, R38 ;  /* 0x00007610ff267816 */ /* 0x000fc40000000026 */
[----:B------:R-:W-:Y:S01]  /*2990*/  PRMT R39, RZ, 0x7610, R39 ;  /* 0x00007610ff277816 */ /* 0x000fe20000000027 */
[----:B------:R-:W-:Y:S01]  /*29a0*/  LDS.U16 R34, [R95+0xa] ;  /* 0x00000a005f227984 */ /* 0x000fe20000000400 */
[----:B------:R-:W-:Y:S02]  /*29b0*/  PRMT R41, RZ, 0x7610, R41 ;  /* 0x00007610ff297816 */ /* 0x000fe40000000029 */
[----:B------:R-:W-:Y:S01]  /*29c0*/  PRMT R40, RZ, 0x7610, R40 ;  /* 0x00007610ff287816 */ /* 0x000fe20000000028 */
[----:B------:R-:W4:Y:S01]  /*29d0*/  LDS.U16 R35, [R95+0xc] ;  /* 0x00000c005f237984 */ /* 0x000f220000000400 */
[C---:B0-----:R-:W-:Y:S02]  /*29e0*/  LEA R24, P5, R26.reuse, UR6, 0x1 ;  /* 0x000000061a187c11 */ /* 0x041fe4000f8a08ff */
[----:B------:R-:W-:Y:S01]  /*29f0*/  PRMT R47, RZ, 0x7610, R47 ;  /* 0x00007610ff2f7816 */ /* 0x000fe2000000002f */
[----:B------:R-:W-:Y:S01]  /*2a00*/  LDS.U16 R36, [R95+0xe] ;  /* 0x00000e005f247984 */ /* 0x000fe20000000400 */
[----:B------:R-:W-:Y:S01]  /*2a10*/  LEA.HI.X R25, R26, UR7, R29, 0x1, P5 ;  /* 0x000000071a197c11 */ /* 0x000fe2000a8f0c1d */
[----:B------:R-:W0:Y:S01]  /*2a20*/  LDCU.64 UR6, c[0x0][0x478] ;  /* 0x00008f00ff0677ac */ /* 0x000e220008000a00 */
[----:B------:R-:W-:Y:S01]  /*2a30*/  PRMT R46, RZ, 0x7610, R46 ;  /* 0x00007610ff2e7816 */ /* 0x000fe2000000002e */
[----:B------:R-:W-:Y:S01]  /*2a40*/  LDS.U16 R29, [R95+0x2] ;  /* 0x000002005f1d7984 */ /* 0x000fe20000000400 */
[----:B------:R-:W-:-:S02]  /*2a50*/  PRMT R49, RZ, 0x7610, R49 ;  /* 0x00007610ff317816 */ /* 0x000fc40000000031 */
[----:B0-----:R-:W-:-:S04]  /*2a60*/  LEA R26, P5, R27, UR6, 0x1 ;  /* 0x000000061b1a7c11 */ /* 0x001fc8000f8a08ff */
[----:B------:R-:W-:Y:S02]  /*2a70*/  LEA.HI.X R27, R27, UR7, R28, 0x1, P5 ;  /* 0x000000071b1b7c11 */ /* 0x000fe4000a8f0c1c */
[----:B------:R-:W-:Y:S01]  /*2a80*/  PRMT R108, RZ, 0x7610, R108 ;  /* 0x00007610ff6c7816 */ /* 0x000fe2000000006c */
[----:B------:R-:W-:Y:S01]  /*2a90*/  LDS.U16 R28, [R95] ;  /* 0x000000005f1c7984 */ /* 0x000fe20000000400 */
[----:B------:R-:W-:Y:S02]  /*2aa0*/  ISETP.NE.AND P5, PT, R106, RZ, PT ;  /* 0x000000ff6a00720c */ /* 0x000fe40003fa5270 */
[----:B------:R-:W-:Y:S01]  /*2ab0*/  PRMT R109, RZ, 0x7610, R109 ;  /* 0x00007610ff6d7816 */ /* 0x000fe2000000006d */
[----:B------:R-:W-:Y:S01]  /*2ac0*/  BAR.SYNC.DEFER_BLOCKING 0x0 ;  /* 0x0000000000007b1d */ /* 0x000fe20000010000 */
[----:B------:R-:W-:Y:S02]  /*2ad0*/  PRMT R107, RZ, 0x7610, R107 ;  /* 0x00007610ff6b7816 */ /* 0x000fe4000000006b */
[----:B---3--:R-:W-:Y:S01]  /*2ae0*/  SHF.L.U32 R33, R33, 0x10, RZ ;  /* 0x0000001021217819 */ /* 0x008fe200000006ff */
[----:B------:R-:W-:Y:S01]  /*2af0*/  IMAD.U32 R31, R31, 0x10000, RZ ;  /* 0x000100001f1f7824 */ /* 0x000fe200078e00ff */
[----:B------:R-:W-:Y:S01]  /*2b00*/  SHF.L.U32 R32, R32, 0x10, RZ ;  /* 0x0000001020207819 */ /* 0x000fe200000006ff */
[----:B----4-:R-:W-:Y:S01]  /*2b10*/  IMAD.U32 R35, R35, 0x10000, RZ ;  /* 0x0001000023237824 */ /* 0x010fe200078e00ff */
[----:B------:R-:W-:Y:S01]  /*2b20*/  SHF.L.U32 R34, R34, 0x10, RZ ;  /* 0x0000001022227819 */ /* 0x000fe200000006ff */
[----:B------:R-:W0:Y:S01]  /*2b30*/  LDCU.64 UR6, c[0x0][0x510] ;  /* 0x0000a200ff0677ac */ /* 0x000e220008000a00 */
        /* <DEDUP_REMOVED lines=12> */
[----:B------:R-:W-:Y:S01]  /*2c00*/  PRMT R106, RZ, 0x7610, R106 ;  /* 0x00007610ff6a7816 */ /* 0x000fe2000000006a */
[----:B---3--:R-:W-:Y:S04]  /*2c10*/  STS.U16 [R94], R37 ;  /* 0x000000255e007388 */ /* 0x008fe80000000400 */
[----:B----4-:R-:W-:Y:S04]  /*2c20*/  STS.U16 [R93+0x40], R38 ;  /* 0x000040265d007388 */ /* 0x010fe80000000400 */
[----:B-----5:R-:W-:Y:S04]  /*2c30*/  STS.U16 [R86+0x80], R39 ;  /* 0x0000802756007388 */ /* 0x020fe80000000400 */
[----:B--2---:R-:W-:Y:S04]  /*2c40*/  STS.U16 [R92+0xc0], R41 ;  /* 0x0000c0295c007388 */ /* 0x004fe80000000400 */
[----:B------:R-:W-:Y:S04]  /*2c50*/  STS.U16 [R91+0x100], R40 ;  /* 0x000100285b007388 */ /* 0x000fe80000000400 */
[----:B------:R2:W-:Y:S04]  /*2c60*/  STS.U16 [R90+0x140], R47 ;  /* 0x0001402f5a007388 */ /* 0x0005e80000000400 */
[----:B------:R-:W-:Y:S04]  /*2c70*/  STS.U16 [R89+0x180], R46 ;  /* 0x0001802e59007388 */ /* 0x000fe80000000400 */
[----:B------:R3:W-:Y:S01]  /*2c80*/  STS.U16 [R88+0x1c0], R49 ;  /* 0x0001c03158007388 */ /* 0x0007e20000000400 */
[----:B------:R-:W-:-:S03]  /*2c90*/  NOP ;  /* 0x0000000000007918 */ /* 0x000fc60000000000 */
[----:B------:R-:W-:Y:S04]  /*2ca0*/  LDS.U16 R24, [R95] ;  /* 0x000000005f187984 */ /* 0x000fe80000000400 */
        /* <DEDUP_REMOVED lines=9> */
[----:B---3--:R-:W-:-:S03]  /*2d40*/  PRMT R49, RZ, 0x7610, R49 ;  /* 0x00007610ff317816 */ /* 0x008fc60000000031 */
        /* <DEDUP_REMOVED lines=10> */
[----:B----4-:R-:W-:Y:S01]  /*2df0*/  SHF.L.U32 R112, R25, 0x10, RZ ;  /* 0x0000001019707819 */ /* 0x010fe200000006ff */
[----:B------:R-:W-:-:S04]  /*2e00*/  IMAD.U32 R110, R24, 0x10000, RZ ;  /* 0x00010000186e7824 */ /* 0x000fc800078e00ff */
[----:B------:R-:W-:Y:S01]  /*2e10*/  FMUL.FTZ R25, R112, -1.4426950216293334961 ;  /* 0xbfb8aa3b70197820 */ /* 0x000fe20000410000 */
[----:B------:R-:W-:Y:S01]  /*2e20*/  FMUL.FTZ R24, R110, -1.4426950216293334961 ;  /* 0xbfb8aa3b6e187820 */ /* 0x000fe20000410000 */
[----:B-----5:R-:W-:Y:S02]  /*2e30*/  SHF.L.U32 R113, R37, 0x10, RZ ;  /* 0x0000001025717819 */ /* 0x020fe400000006ff */
[----:B------:R-:W-:Y:S08]  /*2e40*/  MUFU.EX2 R37, R25 ;  /* 0x0000001900257308 */ /* 0x000ff00000000800 */
[----:B------:R-:W4:Y:S01]  /*2e50*/  MUFU.EX2 R111, R24 ;  /* 0x00000018006f7308 */ /* 0x000f220000000800 */
[----:B-1----:R-:W-:-:S02]  /*2e60*/  SHF.L.U32 R115, R38, 0x10, RZ ;  /* 0x0000001026737819 */ /* 0x002fc400000006ff */
[----:B0-----:R-:W-:-:S03]  /*2e70*/  SHF.L.U32 R119, R40, 0x10, RZ ;  /* 0x0000001028777819 */ /* 0x001fc600000006ff */
[----:B------:R-:W-:Y:S01]  /*2e80*/  FMUL.FTZ R26, R115, -1.4426950216293334961 ;  /* 0xbfb8aa3b731a7820 */ /* 0x000fe20000410000 */
[----:B------:R-:W-:-:S03]  /*2e90*/  IMAD.U32 R116, R39, 0x10000, RZ ;  /* 0x0001000027747824 */ /* 0x000fc600078e00ff */
[----:B------:R0:W-:Y:S01]  /*2ea0*/  MUFU.EX2 R39, R26 ;  /* 0x0000001a00277308 */ /* 0x0001e20000000800 */
[----:B----4-:R-:W-:Y:S01]  /*2eb0*/  FADD.FTZ R111, R111, 1 ;  /* 0x3f8000006f6f7421 */ /* 0x010fe20000010000 */
[----:B0-----:R-:W-:Y:S01]  /*2ec0*/  FMUL.FTZ R26, R119, -1.4426950216293334961 ;  /* 0xbfb8aa3b771a7820 */ /* 0x001fe20000410000 */
[----:B------:R-:W-:-:S05]  /*2ed0*/  FMUL.FTZ R38, R113, -1.4426950216293334961 ;  /* 0xbfb8aa3b71267820 */ /* 0x000fca0000410000 */
[----:B------:R-:W-:Y:S01]  /*2ee0*/  MUFU.RCP R111, R111 ;  /* 0x0000006f006f7308 */ /* 0x000fe20000001000 */
[----:B------:R-:W-:Y:S02]  /*2ef0*/  SHF.L.U32 R121, R41, 0x10, RZ ;  /* 0x0000001029797819 */ /* 0x000fe400000006ff */
[----:B------:R-:W-:-:S05]  /*2f00*/  SHF.L.U32 R123, R46, 0x10, RZ ;  /* 0x000000102e7b7819 */ /* 0x000fca00000006ff */
[----:B------:R-:W-:Y:S01]  /*2f10*/  MUFU.EX2 R41, R26 ;  /* 0x0000001a00297308 */ /* 0x000fe20000000800 */
[----:B------:R-:W-:Y:S01]  /*2f20*/  FMUL.FTZ R27, R116, -1.4426950216293334961 ;  /* 0xbfb8aa3b741b7820 */ /* 0x000fe20000410000 */
[----:B------:R-:W-:-:S06]  /*2f30*/  FMUL.FTZ R46, R123, -1.4426950216293334961 ;  /* 0xbfb8aa3b7b2e7820 */ /* 0x000fcc0000410000 */
[----:B------:R0:W1:Y:S01]  /*2f40*/  MUFU.EX2 R114, R38 ;  /* 0x0000002600727308 */ /* 0x0000620000000800 */
[----:B------:R-:W-:Y:S01]  /*2f50*/  FMUL.FTZ R40, R121, -1.4426950216293334961 ;  /* 0xbfb8aa3b79287820 */ /* 0x000fe20000410000 */
[----:B0-----:R-:W-:-:S06]  /*2f60*/  FADD.FTZ R38, R37, 1 ;  /* 0x3f80000025267421 */ /* 0x001fcc0000010000 */
[----:B------:R-:W0:Y:S01]  /*2f70*/  MUFU.EX2 R117, R27 ;  /* 0x0000001b00757308 */ /* 0x000e220000000800 */
[----:B------:R-:W-:Y:S02]  /*2f80*/  IMAD.U32 R28, R28, 0x10000, RZ ;  /* 0x000100001c1c7824 */ /* 0x000fe400078e00ff */
[----:B-1----:R-:W-:Y:S01]  /*2f90*/  FADD.FTZ R114, R114, 1 ;  /* 0x3f80000072727421 */ /* 0x002fe20000010000 */
[----:B0-----:R-:W-:-:S05]  /*2fa0*/  FADD.FTZ R117, R117, 1 ;  /* 0x3f80000075757421 */ /* 0x001fca0000010000 */
[----:B------:R-:W-:Y:S08]  /*2fb0*/  MUFU.RCP R114, R114 ;  /* 0x0000007200727308 */ /* 0x000ff00000001000 */
[----:B------:R-:W-:Y:S01]  /*2fc0*/  MUFU.RCP R117, R117 ;  /* 0x0000007500757308 */ /* 0x000fe20000001000 */
[----:B------:R-:W-:Y:S02]  /*2fd0*/  SHF.L.U32 R29, R29, 0x10, RZ ;  /* 0x000000101d1d7819 */ /* 0x000fe400000006ff */
[----:B------:R-:W-:-:S02]  /*2fe0*/  SHF.L.U32 R36, R36, 0x10, RZ ;  /* 0x0000001024247819 */ /* 0x000fc400000006ff */
        /* <DEDUP_REMOVED lines=10> */
[----:B------:R-:W1:Y:S04]  /*3090*/  LDS.U16 R25, [R95+0x2] ;  /* 0x000002005f197984 */ /* 0x000e680000000400 */
[----:B------:R-:W2:Y:S04]  /*30a0*/  LDS.U16 R24, [R95] ;  /* 0x000000005f187984 */ /* 0x000ea80000000400 */
[----:B------:R-:W3:Y:S01]  /*30b0*/  LDS.U16 R37, [R95+0x8] ;  /* 0x000008005f257984 */ /* 0x000ee20000000400 */
[----:B0-----:R-:W-:Y:S03]  /*30c0*/  MUFU.EX2 R108, R46 ;  /* 0x0000002e006c7308 */ /* 0x001fe60000000800 */
[----:B------:R-:W0:Y:S04]  /*30d0*/  LDS.U16 R26, [R95+0x4] ;  /* 0x000004005f1a7984 */ /* 0x000e280000000400 */
[----:B------:R-:W4:Y:S01]  /*30e0*/  LDS.U16 R27, [R95+0x6] ;  /* 0x000006005f1b7984 */ /* 0x000f220000000400 */
[----:B------:R5:W2:Y:S01]  /*30f0*/  MUFU.EX2 R107, R40 ;  /* 0x00000028006b7308 */ /* 0x000aa20000000800 */
[----:B------:R-:W-:-:S07]  /*3100*/  FADD.FTZ R105, R41, 1 ;  /* 0x3f80000029697421 */ /* 0x000fce0000010000 */
[----:B------:R1:W3:Y:S01]  /*3110*/  MUFU.RCP R47, R38 ;  /* 0x00000026002f7308 */ /* 0x0002e20000001000 */
[----:B-----5:R-:W-:Y:S01]  /*3120*/  FADD.FTZ R40, R39, 1 ;  /* 0x3f80000027287421 */ /* 0x020fe20000010000 */
[----:B-1----:R-:W1:Y:S01]  /*3130*/  LDS.U16 R38, [R95+0xa] ;  /* 0x00000a005f267984 */ /* 0x002e620000000400 */
[----:B------:R-:W-:Y:S01]  /*3140*/  SHF.L.U32 R46, R25, 0x10, RZ ;  /* 0x00000010192e7819 */ /* 0x000fe200000006ff */
[----:B------:R-:W-:Y:S01]  /*3150*/  FADD.FTZ R25, -R111, 1 ;  /* 0x3f8000006f197421 */ /* 0x000fe20000010100 */
[----:B--2---:R-:W-:-:S03]  /*3160*/  SHF.L.U32 R39, R24, 0x10, RZ ;  /* 0x0000001018277819 */ /* 0x004fc600000006ff */
[----:B------:R-:W-:Y:S01]  /*3170*/  FFMA.FTZ R41, R110, R25, 1 ;  /* 0x3f8000006e297423 */ /* 0x000fe20000010019 */
[----:B------:R-:W2:Y:S04]  /*3180*/  LDS.U16 R24, [R95+0xc] ;  /* 0x00000c005f187984 */ /* 0x000ea80000000400 */
[----:B------:R-:W5:Y:S01]  /*3190*/  LDS.U16 R25, [R95+0xe] ;  /* 0x00000e005f197984 */ /* 0x000f620000000400 */
[----:B------:R0:W1:Y:S01]  /*31a0*/  MUFU.RCP R106, R40 ;  /* 0x00000028006a7308 */ /* 0x0000620000001000 */
[----:B------:R-:W-:Y:S01]  /*31b0*/  FADD.FTZ R107, R107, 1 ;  /* 0x3f8000006b6b7421 */ /* 0x000fe20000010000 */
[----:B------:R-:W-:Y:S01]  /*31c0*/  FADD.FTZ R109, R108, 1 ;  /* 0x3f8000006c6d7421 */ /* 0x000fe20000010000 */
[----:B---3--:R-:W-:Y:S01]  /*31d0*/  SHF.L.U32 R118, R37, 0x10, RZ ;  /* 0x0000001025767819 */ /* 0x008fe200000006ff */
[----:B------:R-:W-:Y:S01]  /*31e0*/  FADD.FTZ R49, -R47, 1 ;  /* 0x3f8000002f317421 */ /* 0x000fe20000010100 */
[----:B------:R-:W-:Y:S01]  /*31f0*/  FMUL.FTZ R48, R29, R46 ;  /* 0x0000002e1d307220 */ /* 0x000fe20000410000 */
[----:B0-----:R-:W-:-:S02]  /*3200*/  FMUL.FTZ R40, R28, R39 ;  /* 0x000000271c287220 */ /* 0x001fc40000410000 */
[----:B------:R0:W3:Y:S02]  /*3210*/  MUFU.RCP R122, R105 ;  /* 0x00000069007a7308 */ /* 0x0000e40000001000 */
[----:B------:R-:W-:Y:S01]  /*3220*/  FMUL.FTZ R40, R111, R40 ;  /* 0x000000286f287220 */ /* 0x000fe20000410000 */
[----:B------:R-:W-:Y:S01]  /*3230*/  FFMA.FTZ R49, R112, R49, 1 ;  /* 0x3f80000070317423 */ /* 0x000fe20000010031 */
[----:B------:R-:W-:-:S04]  /*3240*/  FMUL.FTZ R48, R47, R48 ;  /* 0x000000302f307220 */ /* 0x000fc80000410000 */
[----:B------:R-:W3:Y:S01]  /*3250*/  MUFU.RCP R124, R107 ;  /* 0x0000006b007c7308 */ /* 0x000ee20000001000 */
[----:B------:R-:W-:Y:S01]  /*3260*/  FMUL.FTZ R40, R40, R41 ;  /* 0x0000002928287220 */ /* 0x000fe20000410000 */
[----:B------:R-:W-:Y:S01]  /*3270*/  SHF.L.U32 R26, R26, 0x10, RZ ;  /* 0x000000101a1a7819 */ /* 0x000fe200000006ff */
[----:B0-----:R-:W-:Y:S01]  /*3280*/  FADD.FTZ R105, -R117, 1 ;  /* 0x3f80000075697421 */ /* 0x001fe20000010100 */
[----:B------:R-:W-:-:S04]  /*3290*/  FMUL.FTZ R120, R33, R118 ;  /* 0x0000007621787220 */ /* 0x000fc80000410000 */
[----:B------:R-:W0:Y:S01]  /*32a0*/  MUFU.RCP R126, R109 ;  /* 0x0000006d007e7308 */ /* 0x000e220000001000 */
[----:B----4-:R-:W-:Y:S02]  /*32b0*/  IMAD.U32 R41, R27, 0x10000, RZ ;  /* 0x000100001b297824 */ /* 0x010fe400078e00ff */
[----:B------:R-:W-:Y:S01]  /*32c0*/  FMUL.FTZ R49, R48, R49 ;  /* 0x0000003130317220 */ /* 0x000fe20000410000 */
[----:B------:R-:W-:Y:S01]  /*32d0*/  FFMA.FTZ R105, R116, R105, 1 ;  /* 0x3f80000074697423 */ /* 0x000fe20000010069 */
[----:B------:R-:W-:Y:S01]  /*32e0*/  FMUL.FTZ R120, R117, R120 ;  /* 0x0000007875787220 */ /* 0x000fe20000410000 */
        /* <DEDUP_REMOVED lines=9> */
[----:B------:R-:W-:Y:S01]  /*3380*/  SHF.L.U32 R38, R38, 0x10, RZ ;  /* 0x0000001026267819 */ /* 0x000fe200000006ff */
[----:B------:R-:W-:Y:S01]  /*3390*/  BAR.SYNC.DEFER_BLOCKING 0x0 ;  /* 0x0000000000007b1d */ /* 0x000fe20000010000 */
[----:B--2---:R-:W-:-:S02]  /*33a0*/  SHF.L.U32 R120, R24, 0x10, RZ ;  /* 0x0000001018787819 */ /* 0x004fc400000006ff */
[----:B-----5:R-:W-:Y:S01]  /*33b0*/  SHF.L.U32 R125, R25, 0x10, RZ ;  /* 0x00000010197d7819 */ /* 0x020fe200000006ff */
[----:B------:R-:W-:Y:S01]  /*33c0*/  FMUL.FTZ R27, R27, R48 ;  /* 0x000000301b1b7220 */ /* 0x000fe20000410000 */
[----:B------:R-:W-:Y:S01]  /*33d0*/  FMUL.FTZ R108, R37, R108 ;  /* 0x0000006c256c7220 */ /* 0x000fe20000410000 */
[----:B---3--:R-:W-:Y:S01]  /*33e0*/  FADD.FTZ R48, -R122, 1 ;  /* 0x3f8000007a307421 */ /* 0x008fe20000010100 */
[----:B------:R-:W-:Y:S01]  /*33f0*/  FMUL.FTZ R37, R34, R38 ;  /* 0x0000002622257220 */ /* 0x000fe20000410000 */
[----:B------:R-:W-:Y:S01]  /*3400*/  FADD.FTZ R24, -R124, 1 ;  /* 0x3f8000007c187421 */ /* 0x000fe20000010100 */
        /* <DEDUP_REMOVED lines=12> */
[----:B------:R-:W-:Y:S02]  /*34d0*/  F2FP.BF16.F32.PACK_AB R40, R49, R40 ;  /* 0x000000283128723e */ /* 0x000fe400000010ff */
[----:B------:R-:W-:Y:S02]  /*34e0*/  F2FP.BF16.F32.PACK_AB R27, R108, R27 ;  /* 0x0000001b6c1b723e */ /* 0x000fe400000010ff */
[----:B------:R-:W-:Y:S02]  /*34f0*/  F2FP.BF16.F32.PACK_AB R48, R48, R105 ;  /* 0x000000693030723e */ /* 0x000fe400000010ff */
[----:B------:R-:W-:Y:S02]  /*3500*/  F2FP.BF16.F32.PACK_AB R24, R25, R24 ;  /* 0x000000181918723e */ /* 0x000fe400000010ff */
[----:B------:R-:W-:Y:S02]  /*3510*/  PRMT R37, R40, 0x7632, R37 ;  /* 0x0000763228257816 */ /* 0x000fe40000000025 */
[----:B------:R-:W-:-:S02]  /*3520*/  PRMT R25, R27, 0x7632, R25 ;  /* 0x000076321b197816 */ /* 0x000fc40000000019 */
        /* <DEDUP_REMOVED lines=92> */
[----:B0-----:R-:W-:-:S03]  /*3af0*/  IMAD.WIDE.U32 R24, R48, UR18, R4 ;  /* 0x0000001230187c25 */ /* 0x001fc6000f8e0004 */
[----:B------:R-:W-:Y:S01]  /*3b00*/  STS.U16 [R95+0xc], R120 ;  /* 0x00000c785f007388 */ /* 0x000fe20000000400 */
[----:B------:R-:W-:-:S03]  /*3b10*/  IMAD R25, R49, UR18, R25 ;  /* 0x0000001231197c24 */ /* 0x000fc6000f8e0219 */
[----:B------:R-:W-:Y:S01]  /*3b20*/  STS.U16 [R95+0xe], R30 ;  /* 0x00000e1e5f007388 */ /* 0x000fe20000000400 */
[----:B------:R-:W-:-:S03]  /*3b30*/  NOP ;  /* 0x0000000000007918 */ /* 0x000fc60000000000 */
[----:B------:R-:W-:Y:S01]  /*3b40*/  LDS.U16 R27, [R94] ;  /* 0x000000005e1b7984 */ /* 0x000fe20000000400 */
        /* <DEDUP_REMOVED lines=32> */
.L_x_8957:
[----:B------:R-:W1:Y:S01]  /*3d50*/  LDCU UR4, c[0x0][0x38c] ;  /* 0x00007180ff0477ac */ /* 0x000e620008000800 */
[----:B------:R-:W-:Y:S02]  /*3d60*/  IMAD.U32 R116, R23, 0x10000, RZ ;  /* 0x0001000017747824 */ /* 0x000fe400078e00ff */
        /* <DEDUP_REMOVED lines=15> */
[----:B------:R-:W-:-:S02]  /*3e60*/  IMAD.MOV.U32 R125, RZ, RZ, RZ ;  /* 0x000000ffff7d7224 */ /* 0x000fc400078e00ff */
[----:B------:R-:W-:Y:S01]  /*3e70*/  FFMA.FTZ R50, R115, R122, R50 ;  /* 0x0000007a73327223 */ /* 0x000fe20000010032 */
[----:B-1----:R-:W-:Y:S01]  /*3e80*/  UISETP.GE.AND UP0, UPT, UR4, 0x1, UPT ;  /* 0x000000010400788c */ /* 0x002fe2000bf06270 */
[----:B------:R-:W-:Y:S01]  /*3e90*/  MOV R110, RZ ;  /* 0x000000ff006e7202 */ /* 0x000fe20000000f00 */
[----:B------:R-:W-:Y:S02]  /*3ea0*/  IMAD.MOV.U32 R112, RZ, RZ, RZ ;  /* 0x000000ffff707224 */ /* 0x000fe400078e00ff */
        /* <DEDUP_REMOVED lines=14> */
[----:B0-----:R-:W0:Y:S01]  /*3f90*/  LDC.64 R32, c[0x0][0x3a8] ;  /* 0x0000ea00ff207b82 */ /* 0x001e220000000a00 */
[----:B------:R-:W-:Y:S01]  /*3fa0*/  ISETP.GE.AND P1, PT, R66, R87, PT ;  /* 0x000000574200720c */ /* 0x000fe20003f26270 */
[----:B------:R-:W-:Y:S01]  /*3fb0*/  IMAD.IADD R180, R4, 0x1, R12 ;  /* 0x0000000104b47824 */ /* 0x000fe200078e020c */
[----:B------:R-:W-:Y:S01]  /*3fc0*/  ISETP.NE.AND P0, PT, R84, 0x1, PT ;  /* 0x000000015400780c */ /* 0x000fe20003f05270 */
        /* <DEDUP_REMOVED lines=11> */
[----:B------:R-:W-:Y:S01]  /*4080*/  LOP3.LUT R179, R4, 0x100, RZ, 0xc0, !PT ;  /* 0x0000010004b37812 */ /* 0x000fe200078ec0ff */
[----:B------:R-:W2:Y:S01]  /*4090*/  LDC.64 R28, c[0x0][0x3c0] ;  /* 0x0000f000ff1c7b82 */ /* 0x000ea20000000a00 */
[----:B------:R-:W-:Y:S01]  /*40a0*/  IADD3 R138, PT, PT, R84, -0x2, RZ ;  /* 0xfffffffe548a7810 */ /* 0x000fe20007ffe0ff */
[----:B------:R-:W-:Y:S01]  /*40b0*/  FMUL.FTZ R144, R124, R101 ;  /* 0x000000657c907220 */ /* 0x000fe20000410000 */
[----:B------:R-:W-:Y:S01]  /*40c0*/  FMUL.FTZ R145, R126, R102 ;  /* 0x000000667e917220 */ /* 0x000fe20000410000 */
[----:B------:R-:W-:Y:S01]  /*40d0*/  FMUL.FTZ R146, R130, R103 ;  /* 0x0000006782927220 */ /* 0x000fe20000410000 */
[----:B------:R-:W-:Y:S01]  /*40e0*/  P2R R182, PR, RZ, 0x1 ;  /* 0x00000001ffb67803 */ /* 0x000fe20000000000 */
[----:B------:R-:W3:Y:S01]  /*40f0*/  LDCU UR7, c[0x0][0x394] ;  /* 0x00007280ff0777ac */ /* 0x000ee20008000800 */
[----:B------:R-:W-:Y:S01]  /*4100*/  MOV R106, RZ ;  /* 0x000000ff006a7202 */ /* 0x000fe20000000f00 */
[----:B------:R-:W4:Y:S01]  /*4110*/  LDC.64 R26, c[0x0][0x3e0] ;  /* 0x0000f800ff1a7b82 */ /* 0x000f220000000a00 */
[----:B------:R-:W-:Y:S01]  /*4120*/  LOP3.LUT R147, R147, 0x100, RZ, 0xc0, !PT ;  /* 0x0000010093937812 */ /* 0x000fe200078ec0ff */
[----:B------:R-:W0:Y:S01]  /*4130*/  LDCU UR13, c[0x0][0x38c] ;  /* 0x00007180ff0d77ac */ /* 0x000e220008000800 */
[----:B------:R-:W-:-:S02]  /*4140*/  IADD3.X R21, PT, PT, RZ, R83, RZ, P1, !PT ;  /* 0x00000053ff157210 */ /* 0x000fc40000ffe4ff */
[----:B------:R-:W-:Y:S01]  /*4150*/  IADD3.X R19, PT, PT, RZ, R56, RZ, P2, !PT ;  /* 0x00000038ff137210 */ /* 0x000fe200017fe4ff */
[----:B------:R-:W0:Y:S02]  /*4160*/  LDCU UR12, c[0x0][0x388] ;  /* 0x00007100ff0c77ac */ /* 0x000e240008000800 */
[----:B------:R-:W0:Y:S01]  /*4170*/  LDC.64 R24, c[0x0][0x4d0] ;  /* 0x00013400ff187b82 */ /* 0x000e220000000a00 */
[----:B------:R-:W0:Y:S01]  /*4180*/  LDCU.64 UR8, c[0x0][0x538] ;  /* 0x0000a700ff0877ac */ /* 0x000e220008000a00 */
[----:B------:R-:W0:Y:S06]  /*4190*/  LDCU.64 UR10, c[0x0][0x540] ;  /* 0x0000a800ff0a77ac */ /* 0x000e2c0008000a00 */
[----:B------:R-:W0:Y:S01]  /*41a0*/  LDC.64 R22, c[0x0][0x4f0] ;  /* 0x00013c00ff167b82 */ /* 0x000e220000000a00 */
[----:B---3--:R-:W-:-:S05]  /*41b0*/  UMOV UR4, URZ ;  /* 0x000000ff00047c82 */ /* 0x008fca0008000000 */
.L_x_8980:
[----:B------:R-:W-:Y:S02]  /*41c0*/  HFMA2 R37, -RZ, RZ, 0, 0 ;  /* 0x00000000ff257431 */ /* 0x000fe400000001ff */
[----:B------:R-:W-:Y:S01]  /*41d0*/  IMAD.MOV.U32 R36, RZ, RZ, R66 ;  /* 0x000000ffff247224 */ /* 0x000fe200078e0042 */
[----:B------:R-:W-:Y:S02]  /*41e0*/  MOV R38, R10 ;  /* 0x0000000a00267202 */ /* 0x000fe40000000f00 */
[----:B------:R-:W-:Y:S02]  /*41f0*/  MOV R39, R53 ;  /* 0x0000003500277202 */ /* 0x000fe40000000f00 */
[----:B------:R-:W-:Y:S02]  /*4200*/  ISETP.NE.AND P5, PT, R181, RZ, PT ;  /* 0x000000ffb500720c */ /* 0x000fe40003fa5270 */
[-C--:B------:R-:W-:Y:S01]  /*4210*/  ISETP.GE.AND P3, PT, R79, R87.reuse, PT ;  /* 0x000000574f00720c */ /* 0x080fe20003f66270 */
[----:B0-----:R-:W-:Y:S01]  /*4220*/  IMAD.WIDE.U32 R40, R32, UR4, R38 ;  /* 0x0000000420287c25 */ /* 0x001fe2000f8e0026 */
[----:B------:R-:W-:-:S03]  /*4230*/  ISETP.GE.AND P4, PT, R80, R87, PT ;  /* 0x000000575000720c */ /* 0x000fc60003f86270 */
[----:B--2---:R-:W-:Y:S01]  /*4240*/  IMAD.WIDE.U32 R34, R28, UR4, R36 ;  /* 0x000000041c227c25 */ /* 0x004fe2000f8e0024 */
[----:B-1----:R-:W-:-:S03]  /*4250*/  LEA R48, P0, R40, R30, 0x2 ;  /* 0x0000001e28307211 */ /* 0x002fc600078010ff */
[----:B----4-:R-:W-:Y:S01]  /*4260*/  IMAD.WIDE.U32 R36, R26, UR4, R36 ;  /* 0x000000041a247c25 */ /* 0x010fe2000f8e0024 */
[----:B------:R-:W-:-:S03]  /*4270*/  LEA R46, P1, R34, R51, 0x1 ;  /* 0x00000033222e7211 */ /* 0x000fc600078208ff */
[----:B------:R-:W-:Y:S01]  /*4280*/  IMAD R35, R29, UR4, R35 ;  /* 0x000000041d237c24 */ /* 0x000fe2000f8e0223 */
[----:B------:R-:W-:Y:S01]  /*4290*/  LEA R38, P2, R36, R59, 0x1 ;  /* 0x0000003b24267211 */ /* 0x000fe200078408ff */
[----:B------:R-:W-:Y:S02]  /*42a0*/  IMAD R0, R27, UR4, R37 ;  /* 0x000000041b007c24 */ /* 0x000fe4000f8e0225 */
[----:B------:R-:W-:Y:S01]  /*42b0*/  IMAD R37, R33, UR4, R41 ;  /* 0x0000000421257c24 */ /* 0x000fe2000f8e0229 */
[----:B------:R-:W-:Y:S02]  /*42c0*/  LEA.HI.X R47, R34, R63, R35, 0x1, P1 ;  /* 0x0000003f222f7211 */ /* 0x000fe400008f0c23 */
[----:B------:R-:W-:Y:S02]  /*42d0*/  ISETP.GE.AND P1, PT, R77, R87, PT ;  /* 0x000000574d00720c */ /* 0x000fe40003f26270 */
[----:B------:R-:W-:Y:S01]  /*42e0*/  LEA.HI.X R49, R40, R31, R37, 0x2, P0 ;  /* 0x0000001f28317211 */ /* 0x000fe200000f1425 */
[----:B------:R-:W2:Y:S01]  /*42f0*/  @!P5 LDG.E.U16 R151, desc[UR16][R46.64] ;  /* 0x000000102e97d981 */ /* 0x000ea2000c1e1500 */
[----:B------:R-:W-:-:S02]  /*4300*/  ISETP.GE.AND P0, PT, R76, R87, PT ;  /* 0x000000574c00720c */ /* 0x000fc40003f06270 */
[----:B------:R-:W-:Y:S01]  /*4310*/  LEA.HI.X R39, R36, R61, R0, 0x1, P2 ;  /* 0x0000003d24277211 */ /* 0x000fe200010f0c00 */
[----:B---3--:R-:W3:Y:S01]  /*4320*/  @!P3 LDG.E.U16 R40, desc[UR16][R46.64+0x100] ;  /* 0x000100102e28b981 */ /* 0x008ee2000c1e1500 */
[-C--:B------:R-:W-:Y:S02]  /*4330*/  ISETP.GE.AND P2, PT, R78, R87.reuse, PT ;  /* 0x000000574e00720c */ /* 0x080fe40003f46270 */
[-C--:B------:R-:W-:Y:S01]  /*4340*/  ISETP.GE.AND P5, PT, R81, R87.reuse, PT ;  /* 0x000000575100720c */ /* 0x080fe20003fa6270 */
[----:B------:R-:W4:Y:S01]  /*4350*/  @!P4 LDG.E.U16 R41, desc[UR16][R46.64+0x140] ;  /* 0x000140102e29c981 */ /* 0x000f22000c1e1500 */
[----:B------:R-:W-:-:S03]  /*4360*/  ISETP.GE.AND P6, PT, R82, R87, PT ;  /* 0x000000575200720c */ /* 0x000fc60003fc6270 */
[----:B------:R-:W5:Y:S04]  /*4370*/  @!P1 LDG.E.U16 R34, desc[UR16][R46.64+0x80] ;  /* 0x000080102e229981 */ /* 0x000f68000c1e1500 */
[----:B------:R-:W3:Y:S04]  /*4380*/  @!P0 LDG.E.U16 R0, desc[UR16][R46.64+0x40] ;  /* 0x000040102e008981 */ /* 0x000ee8000c1e1500 */
[----:B------:R-:W4:Y:S04]  /*4390*/  @!P2 LDG.E.U16 R36, desc[UR16][R46.64+0xc0] ;  /* 0x0000c0102e24a981 */ /* 0x000f28000c1e1500 */
[----:B------:R-:W4:Y:S04]  /*43a0*/  @!P5 LDG.E.U16 R148, desc[UR16][R46.64+0x180] ;  /* 0x000180102e94d981 */ /* 0x000f28000c1e1500 */
[----:B------:R0:W4:Y:S01]  /*43b0*/  @!P6 LDG.E.U16 R149, desc[UR16][R46.64+0x1c0] ;  /* 0x0001c0102e95e981 */ /* 0x000122000c1e1500 */
[----:B------:R-:W-:-:S02]  /*43c0*/  P2R R150, PR, RZ, 0x1 ;  /* 0x00000001ff967803 */ /* 0x000fc40000000000 */
[----:B------:R-:W-:Y:S01]  /*43d0*/  ISETP.NE.AND P0, PT, R181, RZ, PT ;  /* 0x000000ffb500720c */ /* 0x000fe20003f05270 */
[----:B------:R-:W-:Y:S02]  /*43e0*/  IMAD.MOV.U32 R35, RZ, RZ, RZ ;  /* 0x000000ffff237224 */ /* 0x000fe400078e00ff */
[----:B------:R-:W-:Y:S01]  /*43f0*/  HFMA2 R37, -RZ, RZ, 0, 0 ;  /* 0x00000000ff257431 */ /* 0x000fe200000001ff */
[----:B------:R-:W4:Y:S09]  /*4400*/  LDG.E R48, desc[UR16][R48.64] ;  /* 0x0000001030307981 */ /* 0x000f32000c1e1900 */
[----:B--2---:R-:W-:-:S02]  /*4410*/  @!P0 PRMT R35, R151, 0x5410, RZ ;  /* 0x0000541097238816 */ /* 0x004fc400000000ff */
[----:B------:R-:W-:Y:S02]  /*4420*/  ISETP.NE.AND P0, PT, R150, RZ, PT ;  /* 0x000000ff9600720c */ /* 0x000fe40003f05270 */
[----:B-----5:R-:W-:Y:S01]  /*4430*/  @!P1 PRMT R37, R34, 0x5410, RZ ;  /* 0x0000541022259816 */ /* 0x020fe200000000ff */
[----:B------:R-:W-:-:S10]  /*4440*/  HFMA2 R34, -RZ, RZ, 0, 0 ;  /* 0x00000000ff227431 */ /* 0x000fd400000001ff */
        /* <DEDUP_REMOVED lines=12> */
[----:B------:R-:W-:Y:S04]  /*4510*/  STS.U16 [R93+0x40], R47 ;  /* 0x0000402f5d007388 */ /* 0x000fe80000000400 */
[----:B------:R-:W-:Y:S04]  /*4520*/  STS.U16 [R86+0x80], R37 ;  /* 0x0000802556007388 */ /* 0x000fe80000000400 */
[----:B------:R1:W-:Y:S04]  /*4530*/  STS.U16 [R92+0xc0], R36 ;  /* 0x0000c0245c007388 */ /* 0x0003e80000000400 */
[----:B------:R-:W-:Y:S04]  /*4540*/  STS.U16 [R91+0x100], R0 ;  /* 0x000100005b007388 */ /* 0x000fe80000000400 */
[----:B------:R-:W-:Y:S04]  /*4550*/  STS.U16 [R90+0x140], R41 ;  /* 0x000140295a007388 */ /* 0x000fe80000000400 */
[----:B------:R-:W-:Y:S04]  /*4560*/  STS.U16 [R89+0x180], R34 ;  /* 0x0001802259007388 */ /* 0x000fe80000000400 */
[----:B------:R2:W-:Y:S01]  /*4570*/  STS.U16 [R88+0x1c0], R46 ;  /* 0x0001c02e58007388 */ /* 0x0005e20000000400 */
[----:B------:R-:W-:-:S03]  /*4580*/  NOP ;  /* 0x0000000000007918 */ /* 0x000fc60000000000 */
[----:B0-----:R-:W3:Y:S04]  /*4590*/  @!P1 LDG.E.U16 R35, desc[UR16][R38.64+0x80] ;  /* 0x0000801026239981 */ /* 0x001ee8000c1e1500 */
[----:B-1----:R-:W4:Y:S01]  /*45a0*/  @!P2 LDG.E.U16 R36, desc[UR16][R38.64+0xc0] ;  /* 0x0000c0102624a981 */ /* 0x002f22000c1e1500 */
[----:B------:R-:W-:-:S03]  /*45b0*/  IMAD.MOV.U32 R37, RZ, RZ, RZ ;  /* 0x000000ffff257224 */ /* 0x000fc600078e00ff */
[----:B--2---:R-:W2:Y:S04]  /*45c0*/  @!P5 LDG.E.U16 R46, desc[UR16][R38.64+0x180] ;  /* 0x00018010262ed981 */ /* 0x004ea8000c1e1500 */
[----:B------:R-:W5:Y:S04]  /*45d0*/  @!P4 LDG.E.U16 R41, desc[UR16][R38.64+0x140] ;  /* 0x000140102629c981 */ /* 0x000f68000c1e1500 */
[----:B------:R-:W5:Y:S01]  /*45e0*/  @!P6 LDG.E.U16 R49, desc[UR16][R38.64+0x1c0] ;  /* 0x0001c0102631e981 */ /* 0x000f62000c1e1500 */
[----:B------:R-:W-:Y:S01]  /*45f0*/  MOV R40, RZ ;  /* 0x000000ff00287202 */ /* 0x000fe20000000f00 */
[----:B------:R-:W-:-:S02]  /*4600*/  HFMA2 R150, -RZ, RZ, 0, 0 ;  /* 0x00000000ff967431 */ /* 0x000fc400000001ff */
[----:B------:R-:W0:Y:S04]  /*4610*/  LDS.U16 R152, [R95] ;  /* 0x000000005f987984 */ /* 0x000e280000000400 */
[----:B------:R-:W1:Y:S04]  /*4620*/  LDS.U16 R153, [R95+0x2] ;  /* 0x000002005f997984 */ /* 0x000e680000000400 */
[----:B------:R-:W1:Y:S04]  /*4630*/  LDS.U16 R154, [R95+0x4] ;  /* 0x000004005f9a7984 */ /* 0x000e680000000400 */
[----:B------:R-:W-:Y:S04]  /*4640*/  LDS.U16 R155, [R95+0x6] ;  /* 0x000006005f9b7984 */ /* 0x000fe80000000400 */
[----:B------:R-:W1:Y:S04]  /*4650*/  LDS.U16 R156, [R95+0x8] ;  /* 0x000008005f9c7984 */ /* 0x000e680000000400 */
[----:B------:R-:W1:Y:S04]  /*4660*/  LDS.U16 R157, [R95+0xa] ;  /* 0x00000a005f9d7984 */ /* 0x000e680000000400 */
[----:B------:R-:W-:Y:S04]  /*4670*/  LDS.U16 R158, [R95+0xc] ;  /* 0x00000c005f9e7984 */ /* 0x000fe80000000400 */
[----:B------:R-:W1:Y:S01]  /*4680*/  LDS.U16 R159, [R95+0xe] ;  /* 0x00000e005f9f7984 */ /* 0x000e620000000400 */
[----:B---3--:R-:W-:-:S02]  /*4690*/  @!P1 PRMT R37, R35, 0x5410, RZ ;  /* 0x0000541023259816 */ /* 0x008fc400000000ff */
[----:B------:R-:W-:Y:S01]  /*46a0*/  ISETP.GE.AND P1, PT, R66, R87, PT ;  /* 0x000000574200720c */ /* 0x000fe20003f26270 */
[----:B------:R-:W3:Y:S01]  /*46b0*/  @!P3 LDG.E.U16 R35, desc[UR16][R38.64+0x100] ;  /* 0x000100102623b981 */ /* 0x000ee2000c1e1500 */
[----:B----4-:R-:W-:-:S03]  /*46c0*/  @!P2 PRMT R37, R37, 0x5410, R36 ;  /* 0x000054102525a816 */ /* 0x010fc60000000024 */
[----:B------:R-:W4:Y:S08]  /*46d0*/  @!P0 LDG.E.U16 R36, desc[UR16][R38.64+0x40] ;  /* 0x0000401026248981 */ /* 0x000f30000c1e1500 */
[----:B------:R0:W4:Y:S01]  /*46e0*/  @!P1 LDG.E.U16 R34, desc[UR16][R38.64] ;  /* 0x0000001026229981 */ /* 0x000122000c1e1500 */
[----:B--2---:R-:W-:-:S04]  /*46f0*/  @!P5 PRMT R150, R46, 0x5410, RZ ;  /* 0x000054102e96d816 */ /* 0x004fc800000000ff */
[----:B-----5:R-:W-:-:S04]  /*4700*/  @!P6 PRMT R150, R150, 0x5410, R49 ;  /* 0x000054109696e816 */ /* 0x020fc80000000031 */
[----:B0-----:R-:W-:Y:S01]  /*4710*/  PRMT R39, R150, 0x7632, R39 ;  /* 0x0000763296277816 */ /* 0x001fe20000000027 */
[----:B------:R-:W0:Y:S01]  /*4720*/  S2UR UR6, SR_CgaCtaId ;  /* 0x00000000000679c3 */ /* 0x000e220000008800 */
[----:B------:R-:W-:-:S04]  /*4730*/  FMUL.FTZ R151, R48, 1.4426950216293334961 ;  /* 0x3fb8aa3b30977820 */ /* 0x000fc80000410000 */
[C---:B------:R-:W-:Y:S01]  /*4740*/  FMUL.FTZ R47, R151.reuse, R104 ;  /* 0x00000068972f7220 */ /* 0x040fe20000410000 */
[C---:B------:R-:W-:Y:S01]  /*4750*/  FMUL.FTZ R0, R151.reuse, R97 ;  /* 0x0000006197007220 */ /* 0x040fe20000410000 */
[C---:B------:R-:W-:Y:S01]  /*4760*/  FMUL.FTZ R46, R151.reuse, R98 ;  /* 0x00000062972e7220 */ /* 0x040fe20000410000 */
[C---:B------:R-:W-:Y:S01]  /*4770*/  FMUL.FTZ R49, R151.reuse, R99 ;  /* 0x0000006397317220 */ /* 0x040fe20000410000 */
[C---:B------:R-:W-:Y:S02]  /*4780*/  FMUL.FTZ R148, R151.reuse, R100 ;  /* 0x0000006497947220 */ /* 0x040fe40000410000 */
[----:B------:R-:W2:Y:S01]  /*4790*/  MUFU.EX2 R47, R47 ;  /* 0x0000002f002f7308 */ /* 0x000ea20000000800 */
[----:B------:R-:W-:Y:S01]  /*47a0*/  FMUL.FTZ R149, R151, R101 ;  /* 0x0000006597957220 */ /* 0x000fe20000410000 */
[----:B------:R-:W-:Y:S01]  /*47b0*/  VIADD R161, R179, UR4 ;  /* 0x00000004b3a17c36 */ /* 0x000fe20008000000 */
[----:B------:R-:W-:-:S05]  /*47c0*/  UMOV UR5, 0x400 ;  /* 0x0000040000057882 */ /* 0x000fca0000000000 */
[----:B------:R-:W1:Y:S01]  /*47d0*/  MUFU.EX2 R0, R0 ;  /* 0x0000000000007308 */ /* 0x000e620000000800 */
[----:B0-----:R-:W-:-:S07]  /*47e0*/  ULEA UR5, UR6, UR5, 0x18 ;  /* 0x0000000506057291 */ /* 0x001fce000f8ec0ff */
[----:B------:R-:W0:Y:S01]  /*47f0*/  MUFU.EX2 R46, R46 ;  /* 0x0000002e002e7308 */ /* 0x000e220000000800 */
        /* <DEDUP_REMOVED lines=18> */
[----:B---3--:R-:W-:-:S02]  /*4920*/  @!P3 PRMT R40, R35, 0x5410, RZ ;  /* 0x000054102328b816 */ /* 0x008fc400000000ff */
[----:B------:R-:W-:Y:S02]  /*4930*/  MOV R35, RZ ;  /* 0x000000ff00237202 */ /* 0x000fe40000000f00 */
[----:B------:R-:W-:Y:S02]  /*4940*/  @!P4 PRMT R40, R40, 0x5410, R41 ;  /* 0x000054102828c816 */ /* 0x000fe40000000029 */
[----:B----4-:R-:W-:-:S04]  /*4950*/  @!P1 PRMT R35, R34, 0x5410, RZ ;  /* 0x0000541022239816 */ /* 0x010fc800000000ff */
        /* <DEDUP_REMOVED lines=13> */
[----:B------:R-:W4:Y:S04]  /*4a30*/  LDS.U16 R35, [R95+0x212] ;  /* 0x000212005f237984 */ /* 0x000f280000000400 */
[----:B------:R-:W5:Y:S04]  /*4a40*/  LDS.U16 R36, [R95+0x214] ;  /* 0x000214005f247984 */ /* 0x000f680000000400 */
[----:B------:R-:W1:Y:S04]  /*4a50*/  LDS.U16 R34, [R95+0x210] ;  /* 0x000210005f227984 */ /* 0x000e680000000400 */
[----:B------:R-:W0:Y:S04]  /*4a60*/  LDS.U16 R37, [R95+0x216] ;  /* 0x000216005f257984 */ /* 0x000e280000000400 */
[----:B------:R-:W0:Y:S04]  /*4a70*/  LDS.U16 R38, [R95+0x218] ;  /* 0x000218005f267984 */ /* 0x000e280000000400 */
[----:B------:R-:W0:Y:S04]  /*4a80*/  LDS.U16 R39, [R95+0x21a] ;  /* 0x00021a005f277984 */ /* 0x000e280000000400 */
[----:B------:R-:W0:Y:S04]  /*4a90*/  LDS.U16 R40, [R95+0x21c] ;  /* 0x00021c005f287984 */ /* 0x000e280000000400 */
[----:B------:R-:W0:Y:S01]  /*4aa0*/  LDS.U16 R41, [R95+0x21e] ;  /* 0x00021e005f297984 */ /* 0x000e220000000400 */
[C---:B---3--:R-:W-:Y:S01]  /*4ab0*/  FMUL.FTZ R150, R151.reuse, R102 ;  /* 0x0000006697967220 */ /* 0x048fe20000410000 */
[----:B------:R-:W-:Y:S01]  /*4ac0*/  FMUL.FTZ R151, R151, R103 ;  /* 0x0000006797977220 */ /* 0x000fe20000410000 */
[----:B------:R-:W-:-:S02]  /*4ad0*/  ISETP.NE.AND P1, PT, R12, RZ, PT ;  /* 0x000000ff0c00720c */ /* 0x000fc40003f25270 */
[----:B------:R-:W-:Y:S02]  /*4ae0*/  ISETP.NE.AND P0, PT, R12, 0x1f, PT ;  /* 0x0000001f0c00780c */ /* 0x000fe40003f05270 */
[----:B------:R-:W-:Y:S01]  /*4af0*/  SEL R161, R161, R64, !P1 ;  /* 0x00000040a1a17207 */ /* 0x000fe20004800000 */
[----:B------:R-:W3:Y:S03]  /*4b00*/  MUFU.EX2 R150, R150 ;  /* 0x0000009600967308 */ /* 0x000ee60000000800 */
[----:B------:R-:W-:-:S05]  /*4b10*/  LEA R160, R161, UR5, 0x2 ;  /* 0x00000005a1a07c11 */ /* 0x000fca000f8e10ff */
[----:B------:R-:W3:Y:S01]  /*4b20*/  MUFU.EX2 R151, R151 ;  /* 0x0000009700977308 */ /* 0x000ee20000000800 */
[----:B----4-:R-:W-:Y:S02]  /*4b30*/  SHF.L.U32 R168, R35, 0x10, RZ ;  /* 0x0000001023a87819 */ /* 0x010fe400000006ff */
[----:B-----5:R-:W-:Y:S01]  /*4b40*/  SHF.L.U32 R36, R36, 0x10, RZ ;  /* 0x0000001024247819 */ /* 0x020fe200000006ff */
[----:B--2---:R2:W-:Y:S01]  /*4b50*/  STS [R160+0xe98], R47 ;  /* 0x000e982fa0007388 */ /* 0x0045e20000000800 */
[----:B-1----:R-:W-:Y:S01]  /*4b60*/  SHF.L.U32 R34, R34, 0x10, RZ ;  /* 0x0000001022227819 */ /* 0x002fe200000006ff */
[----:B0-----:R-:W-:Y:S02]  /*4b70*/  IMAD.U32 R170, R37, 0x10000, RZ ;  /* 0x0001000025aa7824 */ /* 0x001fe400078e00ff */
[----:B------:R-:W-:Y:S01]  /*4b80*/  FMUL.FTZ R171, R109, R168 ;  /* 0x000000a86dab7220 */ /* 0x000fe20000410000 */
[----:B------:R-:W-:Y:S02]  /*4b90*/  SHF.L.U32 R38, R38, 0x10, RZ ;  /* 0x0000001026267819 */ /* 0x000fe400000006ff */
[----:B------:R-:W-:-:S02]  /*4ba0*/  SHF.L.U32 R172, R39, 0x10, RZ ;  /* 0x0000001027ac7819 */ /* 0x000fc400000006ff */
[----:B------:R-:W-:Y:S01]  /*4bb0*/  SHF.L.U32 R174, R40, 0x10, RZ ;  /* 0x0000001028ae7819 */ /* 0x000fe200000006ff */
[----:B------:R-:W-:Y:S01]  /*4bc0*/  FMUL.FTZ R168, R111, R36 ;  /* 0x000000246fa87220 */ /* 0x000fe20000410000 */
[----:B------:R-:W-:Y:S02]  /*4bd0*/  IMAD.U32 R184, R41, 0x10000, RZ ;  /* 0x0001000029b87824 */ /* 0x000fe400078e00ff */
[----:B------:R-:W-:Y:S01]  /*4be0*/  FMUL.FTZ R41, R113, R170 ;  /* 0x000000aa71297220 */ /* 0x000fe20000410000 */
[----:B------:R-:W-:Y:S01]  /*4bf0*/  FMUL.FTZ R161, R145, R158 ;  /* 0x0000009e91a17220 */ /* 0x000fe20000410000 */
[----:B--2---:R-:W-:Y:S01]  /*4c00*/  FMUL.FTZ R160, R146, R159 ;  /* 0x0000009f92a07220 */ /* 0x004fe20000410000 */
[----:B------:R-:W-:Y:S01]  /*4c10*/  FMUL.FTZ R169, R107, R34 ;  /* 0x000000226ba97220 */ /* 0x000fe20000410000 */
[----:B------:R-:W-:Y:S01]  /*4c20*/  FMUL.FTZ R40, R115, R38 ;  /* 0x0000002673287220 */ /* 0x000fe20000410000 */
[----:B------:R-:W-:Y:S01]  /*4c30*/  FMUL.FTZ R37, R117, R172 ;  /* 0x000000ac75257220 */ /* 0x000fe20000410000 */
[----:B------:R-:W-:Y:S01]  /*4c40*/  FMUL.FTZ R36, R119, R174 ;  /* 0x000000ae77247220 */ /* 0x000fe20000410000 */
[----:B------:R-:W-:Y:S01]  /*4c50*/  FMUL.FTZ R170, R121, R184 ;  /* 0x000000b879aa7220 */ /* 0x000fe20000410000 */
[----:B------:R-:W-:Y:S06]  /*4c60*/  BAR.SYNC.DEFER_BLOCKING 0x0 ;  /* 0x0000000000007b1d */ /* 0x000fec0000010000 */
[----:B---3--:R-:W-:Y:S05]  /*4c70*/  @P0 BRA `(.L_x_8960) ;  /* 0x00000000001c0947 */ /* 0x008fea0003800000 */
[----:B------:R-:W-:Y:S02]  /*4c80*/  ISETP.NE.AND P0, PT, R84, UR7, PT ;  /* 0x0000000754007c0c */ /* 0x000fe4000bf05270 */
[----:B------:R-:W-:-:S11]  /*4c90*/  MOV R172, 0x3f800000 ;  /* 0x3f80000000ac7802 */ /* 0x000fd60000000f00 */
[----:B------:R-:W-:Y:S05]  /*4ca0*/  @!P0 BRA `(.L_x_8961) ;  /* 0x0000000000148947 */ /* 0x000fea0003800000 */
[----:B------:R-:W-:-:S04]  /*4cb0*/  IADD3 R34, PT, PT, R147, UR4, RZ ;  /* 0x0000000493227c10 */ /* 0x000fc8000fffe0ff */
[----:B------:R-:W-:-:S05]  /*4cc0*/  LEA R34, R34, UR5, 0x2 ;  /* 0x0000000522227c11 */ /* 0x000fca000f8e10ff */
[----:B------:R2:W3:Y:S01]  /*4cd0*/  LDS R172, [R34+0xe98] ;  /* 0x000e980022ac7984 */ /* 0x0004e20000000800 */
[----:B------:R-:W-:Y:S05]  /*4ce0*/  BRA `(.L_x_8961) ;  /* 0x0000000000047947 */ /* 0x000fea0003800000 */
.L_x_8960:
[----:B------:R0:W1:Y:S02]  /*4cf0*/  LDS R172, [R178+0x169c] ;  /* 0x00169c00b2ac7984 */ /* 0x0000640000000800 */
.L_x_8961:
[----:B------:R-:W-:Y:S05]  /*4d00*/  BSYNC.RECONVERGENT B0 ;  /* 0x0000000000007941 */ /* 0x000fea0003800200 */
.L_x_8959:
[----:B------:R-:W-:Y:S01]  /*4d10*/  ISETP.NE.AND P0, PT, R182, RZ, PT ;  /* 0x000000ffb600720c */ /* 0x000fe20003f05270 */
[----:B------:R-:W-:-:S12]  /*4d20*/  HFMA2 R174, -RZ, RZ, 0, 0 ;  /* 0x00000000ffae7431 */ /* 0x000fd800000001ff */
        /* <DEDUP_REMOVED lines=31> */
[----:B------:R-:W-:Y:S02]  /*4f20*/  IMAD.MOV.U32 R188, RZ, RZ, R39 ;  /* 0x000000ffffbc7224 */ /* 0x000fe400078e0027 */
        /* <DEDUP_REMOVED lines=31> */
[----:B-1----:R-:W-:Y:S01]  /*5120*/  @!P2 FFMA.FTZ R188, R185, R39, R188 ;  /* 0x00000027b9bca223 */ /* 0x002fe200000100bc */
[----:B------:R-:W-:-:S02]  /*5130*/  HFMA2 R39, -RZ, RZ, 0, 0 ;  /* 0x00000000ff277431 */ /* 0x000fc400000001ff */
[----:B--2---:R-:W-:Y:S02]  /*5140*/  @!P2 FMUL.FTZ R38, R185, R186 ;  /* 0x000000bab926a220 */ /* 0x004fe40000410000 */
[----:B------:R-:W1:Y:S01]  /*5150*/  SHFL.DOWN PT, R177, R188, 0x8, 0x1f ;  /* 0x09001f00bcb17f89 */ /* 0x000e6200000e0000 */
[----:B---3--:R-:W-:Y:S02]  /*5160*/  @P0 FMUL.FTZ R175, R175, R34 ;  /* 0x00000022afaf0220 */ /* 0x008fe40000410000 */
[----:B------:R-:W-:Y:S01]  /*5170*/  @!P2 MOV R185, R38 ;  /* 0x0000002600b9a202 */ /* 0x000fe20000000f00 */
[----:B------:R-:W-:Y:S01]  /*5180*/  IMAD.MOV.U32 R38, RZ, RZ, 0x3f800000 ;  /* 0x3f800000ff267424 */ /* 0x000fe200078e00ff */
[----:B------:R-:W-:Y:S01]  /*5190*/  ISETP.GE.AND P0, PT, R84, UR7, PT ;  /* 0x0000000754007c0c */ /* 0x000fe2000bf06270 */
[----:B-----5:R-:W-:Y:S01]  /*51a0*/  FFMA.FTZ R35, R175, R35, R184 ;  /* 0x00000023af237223 */ /* 0x020fe200000100b8 */
[----:B------:R-:W2:Y:S01]  /*51b0*/  SHFL.UP PT, R34, R175, 0x4, RZ ;  /* 0x04800000af227989 */ /* 0x000ea200000e00ff */
[----:B------:R-:W-:-:S02]  /*51c0*/  ISETP.GE.AND P2, PT, R96, 0x4, PT ;  /* 0x000000046000780c */ /* 0x000fc40003f46270 */
[----:B------:R-:W-:Y:S01]  /*51d0*/  ISETP.NE.OR P0, PT, R12, RZ, P0 ;  /* 0x000000ff0c00720c */ /* 0x000fe20000705670 */
[----:B------:R-:W3:Y:S01]  /*51e0*/  SHFL.DOWN PT, R186, R185, 0x8, 0x1f ;  /* 0x09001f00b9ba7f89 */ /* 0x000ee200000e0000 */
[----:B------:R-:W-:-:S05]  /*51f0*/  FSEL R184, R184, R35, !P2 ;  /* 0x00000023b8b87208 */ /* 0x000fca0005000000 */
[----:B------:R-:W5:Y:S06]  /*5200*/  SHFL.UP PT, R35, R184, 0x8, RZ ;  /* 0x05000000b8237989 */ /* 0x000f6c00000e00ff */
[----:B------:R-:W-:Y:S01]  /*5210*/  @!P0 LDS.64 R38, [UR6+0x1718] ;  /* 0x00171806ff268984 */ /* 0x000fe20008000a00 */
[----:B-1----:R-:W-:Y:S01]  /*5220*/  @!P3 FFMA.FTZ R188, R185, R177, R188 ;  /* 0x000000b1b9bcb223 */ /* 0x002fe200000100bc */
[----:B------:R-:W-:-:S04]  /*5230*/  ISETP.GE.AND P0, PT, R96, 0x8, PT ;  /* 0x000000086000780c */ /* 0x000fc80003f06270 */
[----:B------:R-:W1:Y:S01]  /*5240*/  SHFL.DOWN PT, R177, R188, 0x10, 0x1f ;  /* 0x0a001f00bcb17f89 */ /* 0x000e6200000e0000 */
[----:B--2---:R-:W-:Y:S01]  /*5250*/  @P2 FMUL.FTZ R175, R175, R34 ;  /* 0x00000022afaf2220 */ /* 0x004fe20000410000 */
[----:B------:R-:W-:Y:S01]  /*5260*/  ISETP.GT.U32.AND P2, PT, R176, 0xf, PT ;  /* 0x0000000fb000780c */ /* 0x000fe20003f44070 */
[----:B---3--:R-:W-:-:S03]  /*5270*/  @!P3 FMUL.FTZ R173, R185, R186 ;  /* 0x000000bab9adb220 */ /* 0x008fc60000410000 */
[----:B------:R-:W2:Y:S02]  /*5280*/  SHFL.UP PT, R34, R175, 0x8, RZ ;  /* 0x05000000af227989 */ /* 0x000ea400000e00ff */
[----:B------:R-:W-:Y:S01]  /*5290*/  @!P3 MOV R185, R173 ;  /* 0x000000ad00b9b202 */ /* 0x000fe20000000f00 */
[----:B-----5:R-:W-:-:S04]  /*52a0*/  FFMA.FTZ R35, R175, R35, R184 ;  /* 0x00000023af237223 */ /* 0x020fc800000100b8 */
[----:B------:R-:W3:Y:S01]  /*52b0*/  SHFL.DOWN PT, R190, R185, 0x10, 0x1f ;  /* 0x0a001f00b9be7f89 */ /* 0x000ee200000e0000 */
[----:B------:R-:W-:-:S05]  /*52c0*/  FSEL R186, R184, R35, !P0 ;  /* 0x00000023b8ba7208 */ /* 0x000fca0004000000 */
[----:B------:R-:W5:Y:S01]  /*52d0*/  SHFL.UP PT, R35, R186, 0x10, RZ ;  /* 0x06000000ba237989 */ /* 0x000f6200000e00ff */
[----:B-1----:R-:W-:-:S05]  /*52e0*/  @!P2 FFMA.FTZ R188, R185, R177, R188 ;  /* 0x000000b1b9bca223 */ /* 0x002fca00000100bc */
[----:B------:R-:W-:Y:S01]  /*52f0*/  SHFL.DOWN PT, R184, R188, 0x1, 0x1f ;  /* 0x08201f00bcb87f89 */ /* 0x000fe200000e0000 */
[----:B--2---:R-:W-:Y:S01]  /*5300*/  @P0 FMUL.FTZ R175, R175, R34 ;  /* 0x00000022afaf0220 */ /* 0x004fe20000410000 */
[----:B------:R-:W-:Y:S02]  /*5310*/  ISETP.GE.AND P0, PT, R96, 0x10, PT ;  /* 0x000000106000780c */ /* 0x000fe40003f06270 */
[----:B------:R-:W-:Y:S04]  /*5320*/  SHFL.IDX PT, R188, R188, RZ, 0x1f ;  /* 0x00001fffbcbc7589 */ /* 0x000fe800000e0000 */
[----:B------:R-:W1:Y:S01]  /*5330*/  SHFL.UP PT, R34, R175, 0x10, RZ ;  /* 0x06000000af227989 */ /* 0x000e6200000e00ff */
[----:B---3--:R-:W-:-:S03]  /*5340*/  @!P2 FMUL.FTZ R173, R185, R190 ;  /* 0x000000beb9ada220 */ /* 0x008fc60000410000 */
[----:B------:R-:W-:Y:S02]  /*5350*/  SHFL.IDX PT, R177, R39, RZ, 0x1f ;  /* 0x00001fff27b17589 */ /* 0x000fe400000e0000 */
[----:B------:R-:W-:Y:S01]  /*5360*/  @!P2 MOV R185, R173 ;  /* 0x000000ad00b9a202 */ /* 0x000fe20000000f00 */
[----:B-----5:R-:W-:Y:S01]  /*5370*/  FFMA.FTZ R35, R175, R35, R186 ;  /* 0x00000023af237223 */ /* 0x020fe200000100ba */
[----:B------:R-:W-:-:S03]  /*5380*/  ISETP.NE.AND P2, PT, R12, 0x1f, PT ;  /* 0x0000001f0c00780c */ /* 0x000fc60003f45270 */
[----:B------:R-:W2:Y:S01]  /*5390*/  SHFL.DOWN PT, R173, R185, 0x1, 0x1f ;  /* 0x08201f00b9ad7f89 */ /* 0x000ea200000e0000 */
[----:B------:R-:W-:-:S03]  /*53a0*/  FSEL R186, R186, R35, !P0 ;  /* 0x00000023baba7208 */ /* 0x000fc60004000000 */
[----:B------:R-:W3:Y:S04]  /*53b0*/  SHFL.IDX PT, R185, R185, RZ, 0x1f ;  /* 0x00001fffb9b97589 */ /* 0x000ee800000e0000 */
[----:B------:R-:W-:Y:S01]  /*53c0*/  SHFL.UP PT, R186, R186, 0x1, RZ ;  /* 0x04200000baba7989 */ /* 0x000fe200000e00ff */
[----:B-1----:R-:W-:-:S05]  /*53d0*/  @P0 FMUL.FTZ R175, R175, R34 ;  /* 0x00000022afaf0220 */ /* 0x002fca0000410000 */
[----:B------:R-:W-:Y:S01]  /*53e0*/  SHFL.UP PT, R183, R175, 0x1, RZ ;  /* 0x04200000afb77989 */ /* 0x000fe200000e00ff */
[----:B--2---:R-:W-:-:S04]  /*53f0*/  @P2 FFMA.FTZ R177, R173, R177, R184 ;  /* 0x000000b1adb12223 */ /* 0x004fc800000100b8 */
        /* <DEDUP_REMOVED lines=37> */
[----:B------:R1:W-:Y:S01]  /*5650*/  STS [R65], R40 ;  /* 0x0000002841007388 */ /* 0x0003e20000000800 */
[----:B------:R-:W-:Y:S01]  /*5660*/  FMUL.FTZ R49, R173, R102 ;  /* 0x00000066ad317220 */ /* 0x000fe20000410000 */
[----:B------:R-:W-:Y:S01]  /*5670*/  FFMA.FTZ R166, R165, R41, R166 ;  /* 0x00000029a5a67223 */ /* 0x000fe200000100a6 */
[----:B------:R-:W-:Y:S01]  /*5680*/  FFMA.FTZ R190, R148, R171, R163 ;  /* 0x000000ab94be7223 */ /* 0x000fe200000100a3 */
[----:B------:R-:W-:Y:S01]  /*5690*/  FADD.FTZ R39, -R164, R171 ;  /* 0x000000aba4277221 */ /* 0x000fe20000010100 */
[----:B------:R-:W-:Y:S01]  /*56a0*/  FMUL.FTZ R38, R118, R41 ;  /* 0x0000002976267220 */ /* 0x000fe20000410000 */
[----:B------:R-:W-:Y:S01]  /*56b0*/  FMUL.FTZ R41, R177, R100 ;  /* 0x00000064b1297220 */ /* 0x000fe20000410000 */
[----:B------:R-:W-:Y:S01]  /*56c0*/  FADD.FTZ R163, -R163, R190 ;  /* 0x000000bea3a37221 */ /* 0x000fe20000010100 */
[-C--:B------:R-:W-:Y:S01]  /*56d0*/  FFMA.FTZ R166, R39, R47.reuse, R166 ;  /* 0x0000002f27a67223 */ /* 0x080fe200000100a6 */
[----:B------:R-:W-:Y:S01]  /*56e0*/  FFMA.FTZ R191, R149, R190, R162 ;  /* 0x000000be95bf7223 */ /* 0x000fe200000100a2 */
[----:B-1----:R-:W-:Y:S01]  /*56f0*/  FMUL.FTZ R40, R120, R47 ;  /* 0x0000002f78287220 */ /* 0x002fe20000410000 */
[----:B------:R-:W-:Y:S01]  /*5700*/  FMUL.FTZ R47, R172, R101 ;  /* 0x00000065ac2f7220 */ /* 0x000fe20000410000 */
[----:B------:R-:W-:Y:S01]  /*5710*/  FMUL.FTZ R149, R170, R103 ;  /* 0x00000067aa957220 */ /* 0x000fe20000410000 */
[-C--:B------:R-:W-:Y:S01]  /*5720*/  FMUL.FTZ R148, R122, R41.reuse ;  /* 0x000000297a947220 */ /* 0x080fe20000410000 */
[----:B------:R-:W-:Y:S01]  /*5730*/  FFMA.FTZ R166, R163, R41, R166 ;  /* 0x00000029a3a67223 */ /* 0x000fe200000100a6 */
[----:B------:R-:W-:Y:S01]  /*5740*/  FADD.FTZ R41, -R162, R191 ;  /* 0x000000bfa2297221 */ /* 0x000fe20000010100 */
[----:B------:R-:W-:Y:S01]  /*5750*/  FFMA.FTZ R192, R150, R191, R161 ;  /* 0x000000bf96c07223 */ /* 0x000fe200000100a1 */
[----:B------:R-:W-:Y:S01]  /*5760*/  FMUL.FTZ R150, R124, R47 ;  /* 0x0000002f7c967220 */ /* 0x000fe20000410000 */
[----:B------:R-:W-:Y:S01]  /*5770*/  FMUL.FTZ R162, R126, R49 ;  /* 0x000000317ea27220 */ /* 0x000fe20000410000 */
[----:B------:R-:W-:Y:S01]  /*5780*/  FMUL.FTZ R164, R130, R149 ;  /* 0x0000009582a47220 */ /* 0x000fe20000410000 */
[----:B------:R1:W-:Y:S01]  /*5790*/  STS [R67+0x4], R46 ;  /* 0x0000042e43007388 */ /* 0x0003e20000000800 */
[----:B------:R-:W-:Y:S01]  /*57a0*/  FFMA.FTZ R166, R41, R47, R166 ;  /* 0x0000002f29a67223 */ /* 0x000fe200000100a6 */
[----:B------:R-:W-:Y:S01]  /*57b0*/  FADD.FTZ R161, -R161, R192 ;  /* 0x000000c0a1a17221 */ /* 0x000fe20000010100 */
[----:B------:R-:W-:Y:S01]  /*57c0*/  FFMA.FTZ R193, R151, R192, R160 ;  /* 0x000000c097c17223 */ /* 0x000fe200000100a0 */
[----:B------:R2:W-:Y:S02]  /*57d0*/  STS [R67+0x8], R38 ;  /* 0x0000082643007388 */ /* 0x0005e40000000800 */
[----:B------:R-:W-:Y:S01]  /*57e0*/  FFMA.FTZ R166, R161, R49, R166 ;  /* 0x00000031a1a67223 */ /* 0x000fe200000100a6 */
[----:B------:R-:W-:Y:S01]  /*57f0*/  FADD.FTZ R47, -R160, R193 ;  /* 0x000000c1a02f7221 */ /* 0x000fe20000010100 */
[----:B------:R3:W-:Y:S01]  /*5800*/  STS [R67+0xc], R40 ;  /* 0x00000c2843007388 */ /* 0x0007e20000000800 */
[----:B------:R-:W-:Y:S01]  /*5810*/  FMUL.FTZ R160, R117, R191 ;  /* 0x000000bf75a07220 */ /* 0x000fe20000410000 */
[----:B-1----:R-:W-:Y:S01]  /*5820*/  FMUL.FTZ R46, R111, R188 ;  /* 0x000000bc6f2e7220 */ /* 0x002fe20000410000 */
[----:B------:R-:W-:Y:S01]  /*5830*/  FFMA.FTZ R166, R47, R149, R166 ;  /* 0x000000952fa67223 */ /* 0x000fe200000100a6 */
[----:B------:R1:W-:Y:S01]  /*5840*/  STS [R67+0x10], R148 ;  /* 0x0000109443007388 */ /* 0x0003e20000000800 */
[----:B--2---:R-:W-:-:S03]  /*5850*/  FMUL.FTZ R38, R107, R184 ;  /* 0x000000b86b267220 */ /* 0x004fc60000410000 */
[----:B------:R2:W-:Y:S01]  /*5860*/  STS [R67+0x14], R150 ;  /* 0x0000149643007388 */ /* 0x0005e20000000800 */
[----:B---3--:R-:W-:-:S03]  /*5870*/  FMUL.FTZ R40, R109, R186 ;  /* 0x000000ba6d287220 */ /* 0x008fc60000410000 */
[----:B------:R3:W-:Y:S01]  /*5880*/  STS [R67+0x18], R162 ;  /* 0x000018a243007388 */ /* 0x0007e20000000800 */
[----:B-1----:R-:W-:-:S03]  /*5890*/  FMUL.FTZ R148, R113, R171 ;  /* 0x000000ab71947220 */ /* 0x002fc60000410000 */
[----:B------:R1:W-:Y:S01]  /*58a0*/  STS [R67+0x1c], R164 ;  /* 0x00001ca443007388 */ /* 0x0003e20000000800 */
[----:B--2---:R-:W-:Y:S01]  /*58b0*/  FMUL.FTZ R150, R115, R190 ;  /* 0x000000be73967220 */ /* 0x004fe20000410000 */
[----:B------:R-:W-:Y:S01]  /*58c0*/  BAR.SYNC.DEFER_BLOCKING 0x0 ;  /* 0x0000000000007b1d */ /* 0x000fe20000010000 */
[----:B---3--:R-:W-:Y:S01]  /*58d0*/  FMUL.FTZ R162, R119, R192 ;  /* 0x000000c077a27220 */ /* 0x008fe20000410000 */
[----:B-1----:R-:W-:-:S04]  /*58e0*/  IADD3 R164, PT, PT, -R180, UR12, RZ ;  /* 0x0000000cb4a47c10 */ /* 0x002fc8000fffe1ff */
        /* <DEDUP_REMOVED lines=26> */
.L_x_8963:
[----:B------:R-:W-:Y:S05]  /*5a90*/  BSYNC.RECONVERGENT B0 ;  /* 0x0000000000007941 */ /* 0x000fea0003800200 */
.L_x_8962:
[----:B--2---:R1:W2:Y:S01]  /*5aa0*/  LDS R49, [R68+0x4a0] ;  /* 0x0004a00044317984 */ /* 0x0042a20000000800 */
[----:B------:R-:W-:Y:S04]  /*5ab0*/  BSSY.RECONVERGENT B0, `(.L_x_8964) ;  /* 0x0000004000007945 */ /* 0x000fe80003800200 */
[----:B------:R-:W-:Y:S05]  /*5ac0*/  @!P2 BRA `(.L_x_8965) ;  /* 0x000000000008a947 */ /* 0x000fea0003800000 */
[----:B------:R3:W-:Y:S04]  /*5ad0*/  REDG.E.ADD.F32.FTZ.RN.STRONG.GPU desc[UR16][R34.64+0x80], R149 ;  /* 0x00008095220079a6 */ /* 0x0007e8000c12f310 */
[----:B--2---:R3:W-:Y:S02]  /*5ae0*/  REDG.E.ADD.F32.FTZ.RN.STRONG.GPU desc[UR16][R36.64+0x80], R49 ;  /* 0x00008031240079a6 */ /* 0x0047e4000c12f310 */
.L_x_8965:
[----:B------:R-:W-:Y:S05]  /*5af0*/  BSYNC.RECONVERGENT B0 ;  /* 0x0000000000007941 */ /* 0x000fea0003800200 */
.L_x_8964:
[----:B--23--:R2:W3:Y:S01]  /*5b00*/  LDS R49, [R69+0x520] ;  /* 0x0005200045317984 */ /* 0x00c4e20000000800 */
[----:B------:R-:W-:Y:S04]  /*5b10*/  BSSY.RECONVERGENT B0, `(.L_x_8966) ;  /* 0x0000004000007945 */ /* 0x000fe80003800200 */
[----:B------:R-:W-:Y:S05]  /*5b20*/  @!P3 BRA `(.L_x_8967) ;  /* 0x000000000008b947 */ /* 0x000fea0003800000 */
[----:B------:R4:W-:Y:S04]  /*5b30*/  REDG.E.ADD.F32.FTZ.RN.STRONG.GPU desc[UR16][R34.64+0x100], R151 ;  /* 0x00010097220079a6 */ /* 0x0009e8000c12f310 */
[----:B---3--:R4:W-:Y:S02]  /*5b40*/  REDG.E.ADD.F32.FTZ.RN.STRONG.GPU desc[UR16][R36.64+0x100], R49 ;  /* 0x00010031240079a6 */ /* 0x0089e4000c12f310 */
.L_x_8967:
[----:B------:R-:W-:Y:S05]  /*5b50*/  BSYNC.RECONVERGENT B0 ;  /* 0x0000000000007941 */ /* 0x000fea0003800200 */
.L_x_8966:
        /* <DEDUP_REMOVED lines=9> */
.L_x_8969:
[----:B------:R-:W-:Y:S05]  /*5bf0*/  BSYNC.RECONVERGENT B0 ;  /* 0x0000000000007941 */ /* 0x000fea0003800200 */
.L_x_8968:
[----:B----4-:R4:W0:Y:S01]  /*5c00*/  LDS R49, [R71+0x620] ;  /* 0x0006200047317984 */ /* 0x0108220000000800 */
[----:B------:R-:W-:Y:S04]  /*5c10*/  BSSY.RECONVERGENT B0, `(.L_x_8970) ;  /* 0x0000004000007945 */ /* 0x000fe80003800200 */
[----:B------:R-:W-:Y:S05]  /*5c20*/  @!P1 BRA `(.L_x_8971) ;  /* 0x0000000000089947 */ /* 0x000fea0003800000 */
[----:B0-----:R0:W-:Y:S04]  /*5c30*/  REDG.E.ADD.F32.FTZ.RN.STRONG.GPU desc[UR16][R34.64+0x200], R183 ;  /* 0x000200b7220079a6 */ /* 0x0011e8000c12f310 */
[----:B------:R0:W-:Y:S02]  /*5c40*/  REDG.E.ADD.F32.FTZ.RN.STRONG.GPU desc[UR16][R36.64+0x200], R49 ;  /* 0x00020031240079a6 */ /* 0x0001e4000c12f310 */
.L_x_8971:
[----:B------:R-:W-:Y:S05]  /*5c50*/  BSYNC.RECONVERGENT B0 ;  /* 0x0000000000007941 */ /* 0x000fea0003800200 */
.L_x_8970:
[----:B0-----:R0:W0:Y:S01]  /*5c60*/  LDS R49, [R72+0x6a0] ;  /* 0x0006a00048317984 */ /* 0x0010220000000800 */
[----:B------:R-:W-:Y:S04]  /*5c70*/  BSSY.RECONVERGENT B0, `(.L_x_8972) ;  /* 0x0000004000007945 */ /* 0x000fe80003800200 */
[----:B------:R-:W-:Y:S05]  /*5c80*/  @!P2 BRA `(.L_x_8973) ;  /* 0x000000000008a947 */ /* 0x000fea0003800000 */
[----:B------:R1:W-:Y:S04]  /*5c90*/  REDG.E.ADD.F32.FTZ.RN.STRONG.GPU desc[UR16][R34.64+0x280], R185 ;  /* 0x000280b9220079a6 */ /* 0x0003e8000c12f310 */
[----:B0-----:R1:W-:Y:S02]  /*5ca0*/  REDG.E.ADD.F32.FTZ.RN.STRONG.GPU desc[UR16][R36.64+0x280], R49 ;  /* 0x00028031240079a6 */ /* 0x0013e4000c12f310 */
.L_x_8973:
[----:B------:R-:W-:Y:S05]  /*5cb0*/  BSYNC.RECONVERGENT B0 ;  /* 0x0000000000007941 */ /* 0x000fea0003800200 */
.L_x_8972:
[----:B01----:R0:W1:Y:S01]  /*5cc0*/  LDS R49, [R73+0x720] ;  /* 0x0007200049317984 */ /* 0x0030620000000800 */
[----:B------:R-:W-:Y:S04]  /*5cd0*/  BSSY.RECONVERGENT B0, `(.L_x_8974) ;  /* 0x0000004000007945 */ /* 0x000fe80003800200 */
[----:B------:R-:W-:Y:S05]  /*5ce0*/  @!P3 BRA `(.L_x_8975) ;  /* 0x000000000008b947 */ /* 0x000fea0003800000 */
[----:B------:R0:W-:Y:S04]  /*5cf0*/  REDG.E.ADD.F32.FTZ.RN.STRONG.GPU desc[UR16][R34.64+0x300], R187 ;  /* 0x000300bb220079a6 */ /* 0x0001e8000c12f310 */
[----:B-1----:R0:W-:Y:S02]  /*5d00*/  REDG.E.ADD.F32.FTZ.RN.STRONG.GPU desc[UR16][R36.64+0x300], R49 ;  /* 0x00030031240079a6 */ /* 0x0021e4000c12f310 */
.L_x_8975:
[----:B------:R-:W-:Y:S05]  /*5d10*/  BSYNC.RECONVERGENT B0 ;  /* 0x0000000000007941 */ /* 0x000fea0003800200 */
.L_x_8974:
[----:B01----:R0:W1:Y:S01]  /*5d20*/  LDS R49, [R74+0x7a0] ;  /* 0x0007a0004a317984 */ /* 0x0030620000000800 */
[----:B------:R-:W-:Y:S04]  /*5d30*/  BSSY.RECONVERGENT B0, `(.L_x_8976) ;  /* 0x0000004000007945 */ /* 0x000fe80003800200 */
[----:B------:R-:W-:Y:S05]  /*5d40*/  @!P4 BRA `(.L_x_8977) ;  /* 0x000000000008c947 */ /* 0x000fea0003800000 */
[----:B------:R0:W-:Y:S04]  /*5d50*/  REDG.E.ADD.F32.FTZ.RN.STRONG.GPU desc[UR16][R34.64+0x380], R189 ;  /* 0x000380bd220079a6 */ /* 0x0001e8000c12f310 */
[----:B-1----:R0:W-:Y:S02]  /*5d60*/  REDG.E.ADD.F32.FTZ.RN.STRONG.GPU desc[UR16][R36.64+0x380], R49 ;  /* 0x00038031240079a6 */ /* 0x0021e4000c12f310 */
.L_x_8977:
[----:B------:R-:W-:Y:S05]  /*5d70*/  BSYNC.RECONVERGENT B0 ;  /* 0x0000000000007941 */ /* 0x000fea0003800200 */
.L_x_8976:
[----:B0-----:R-:W0:Y:S01]  /*5d80*/  SHFL.DOWN P1, R35, R166, 0x1, 0x1f ;  /* 0x08201f00a6237f89 */ /* 0x001e220000020000 */
        /* <DEDUP_REMOVED lines=50> */
[----:B0-----:R-:W-:Y:S01]  /*60b0*/  @P1 FADD R38, R35, R38 ;  /* 0x0000002623261221 */ /* 0x001fe20000000000 */
[----:B------:R-:W-:-:S04]  /*60c0*/  FFMA.FTZ R35, R105, R152, R0 ;  /* 0x0000009869237223 */ /* 0x000fc80000010000 */
[----:B------:R-:W0:Y:S01]  /*60d0*/  SHFL.DOWN P1, R37, R38, 0x4, 0x1f ;  /* 0x08801f0026257f89 */ /* 0x000e220000020000 */
[----:B------:R-:W-:Y:S01]  /*60e0*/  FADD.FTZ R114, R35, R114 ;  /* 0x0000007223727221 */ /* 0x000fe20000010000 */
[----:B0-----:R-:W-:-:S05]  /*60f0*/  @P1 FADD R37, R38, R37 ;  /* 0x0000002526251221 */ /* 0x001fca0000000000 */
[----:B------:R-:W0:Y:S02]  /*6100*/  SHFL.DOWN P1, R40, R37, 0x8, 0x1f ;  /* 0x09001f0025287f89 */ /* 0x000e240000020000 */
[----:B0-----:R-:W-:-:S05]  /*6110*/  @P1 FADD R40, R37, R40 ;  /* 0x0000002825281221 */ /* 0x001fca0000000000 */
[----:B-1----:R-:W0:Y:S02]  /*6120*/  SHFL.DOWN P1, R49, R40, 0x10, 0x1f ;  /* 0x0a001f0028317f89 */ /* 0x002e240000020000 */
        /* <DEDUP_REMOVED lines=9> */
.L_x_8979:
[----:B------:R-:W-:Y:S05]  /*61c0*/  BSYNC.RECONVERGENT B0 ;  /* 0x0000000000007941 */ /* 0x000fea0003800200 */
.L_x_8978:
[----:B------:R-:W-:-:S04]  /*61d0*/  UIADD3 UR4, UPT, UPT, UR4, 0x1, URZ ;  /* 0x0000000104047890 */ /* 0x000fc8000fffe0ff */
[----:B------:R-:W-:-:S09]  /*61e0*/  UISETP.GE.AND UP0, UPT, UR4, UR13, UPT ;  /* 0x0000000d0400728c */ /* 0x000fd2000bf06270 */
[----:B------:R-:W-:Y:S05]  /*61f0*/  BRA.U !UP0, `(.L_x_8980) ;  /* 0xffffffdd08f07547 */ /* 0x000fea000b83ffff */
.L_x_8958:
[----:B------:R-:W-:Y:S01]  /*6200*/  BAR.SYNC.DEFER_BLOCKING 0x0 ;  /* 0x0000000000007b1d */ /* 0x000fe20000010000 */
[-C--:B------:R-:W-:Y:S02]  /*6210*/  ISETP.GE.AND P6, PT, R66, R87.reuse, PT ;  /* 0x000000574200720c */ /* 0x080fe40003fc6270 */
[----:B------:R-:W-:Y:S02]  /*6220*/  ISETP.GE.AND P1, PT, R76, R87, PT ;  /* 0x000000574c00720c */ /* 0x000fe40003f26270 */
[----:B------:R-:W-:-:S03]  /*6230*/  PRMT R5, RZ, 0x7610, R5 ;  /* 0x00007610ff057816 */ /* 0x000fc60000000005 */
[----:B------:R-:W5:Y:S01]  /*6240*/  LDC.64 R46, c[0x0][0x4f8] ;  /* 0x00013e00ff2e7b82 */ /* 0x000f620000000a00 */
[----:B------:R-:W-:Y:S01]  /*6250*/  PRMT R0, RZ, 0x7610, R0 ;  /* 0x00007610ff007816 */ /* 0x000fe20000000000 */
        /* <DEDUP_REMOVED lines=9> */
[----:B------:R-:W-:-:S03]  /*62f0*/  ISETP.GE.AND P6, PT, R81, R87, PT ;  /* 0x000000575100720c */ /* 0x000fc60003fc6270 */
[----:B------:R-:W4:Y:S01]  /*6300*/  @!P1 LDG.E.U16 R0, desc[UR16][R2.64+0x40] ;  /* 0x0000401002009981 */ /* 0x000f22000c1e1500 */
[----:B------:R-:W-:Y:S02]  /*6310*/  ISETP.GE.AND P1, PT, R82, R87, PT ;  /* 0x000000575200720c */ /* 0x000fe40003f26270 */
[----:B------:R-:W-:Y:S01]  /*6320*/  PRMT R18, RZ, 0x7610, R18 ;  /* 0x00007610ff127816 */ /* 0x000fe20000000012 */
[----:B------:R-:W2:Y:S01]  /*6330*/  @!P2 LDG.E.U16 R19, desc[UR16][R2.64+0x80] ;  /* 0x000080100213a981 */ /* 0x000ea2000c1e1500 */
[----:B------:R-:W-:Y:S02]  /*6340*/  PRMT R23, RZ, 0x7610, R23 ;  /* 0x00007610ff177816 */ /* 0x000fe40000000017 */
[----:B------:R-:W-:Y:S01]  /*6350*/  PRMT R20, RZ, 0x7610, R20 ;  /* 0x00007610ff147816 */ /* 0x000fe20000000014 */
        /* <DEDUP_REMOVED lines=9> */
[----:B0-----:R-:W-:Y:S01]  /*63f0*/  PRMT R24, R133, 0x7632, R24 ;  /* 0x0000763285187816 */ /* 0x001fe20000000018 */
        /* <DEDUP_REMOVED lines=12> */
[----:B------:R-:W-:Y:S04]  /*64c0*/  LDS.U16 R18, [R95+0xc] ;  /* 0x00000c005f127984 */ /* 0x000fe80000000400 */
[----:B------:R-:W-:Y:S01]  /*64d0*/  LDS.U16 R19, [R95+0xe] ;  /* 0x00000e005f137984 */ /* 0x000fe20000000400 */
[----:B0-----:R-:W-:-:S04]  /*64e0*/  IMAD.U32 R3, R22, 0x10000, RZ ;  /* 0x0001000016037824 */ /* 0x001fc800078e00ff */
[--C-:B------:R-:W-:Y:S01]  /*64f0*/  FADD.FTZ R5, R3, R44.reuse ;  /* 0x0000002c03057221 */ /* 0x100fe20000010000 */
[----:B--2---:R-:W-:Y:S02]  /*6500*/  SHF.L.U32 R3, R2, 0x10, RZ ;  /* 0x0000001002037819 */ /* 0x004fe400000006ff */
[----:B------:R-:W0:Y:S02]  /*6510*/  LDS.U16 R2, [R95+0x6] ;  /* 0x000006005f027984 */ /* 0x000e240000000400 */
[----:B------:R-:W-:Y:S01]  /*6520*/  FSETP.GTU.FTZ.AND P2, PT, R5, 20, PT ;  /* 0x41a000000500780b */ /* 0x000fe20003f5c000 */
[----:B------:R-:W-:-:S05]  /*6530*/  FADD.FTZ R3, R3, R44 ;  /* 0x0000002c03037221 */ /* 0x000fca0000010000 */
[----:B------:R-:W-:-:S07]  /*6540*/  FSETP.GTU.FTZ.AND P3, PT, R3, 20, PT ;  /* 0x41a000000300780b */ /* 0x000fce0003f7c000 */
[----:B------:R-:W-:Y:S02]  /*6550*/  @!P2 FMUL.FTZ R20, R5, -1.4426950216293334961 ;  /* 0xbfb8aa3b0514a820 */ /* 0x000fe40000410000 */
[----:B------:R-:W-:Y:S04]  /*6560*/  LDS.U16 R5, [R95+0xa] ;  /* 0x00000a005f057984 */ /* 0x000fe80000000400 */
[----:B------:R-:W-:Y:S01]  /*6570*/  @!P3 FMUL.FTZ R22, R3, -1.4426950216293334961 ;  /* 0xbfb8aa3b0316b820 */ /* 0x000fe20000410000 */
[----:B------:R-:W2:Y:S01]  /*6580*/  @!P2 MUFU.EX2 R20, R20 ;  /* 0x000000140014a308 */ /* 0x000ea20000000800 */
[----:B------:R-:W4:Y:S01]  /*6590*/  LDS.U16 R3, [R95+0x8] ;  /* 0x000008005f037984 */ /* 0x000f220000000400 */
[----:B---3--:R-:W-:Y:S01]  /*65a0*/  SHF.L.U32 R25, R0, 0x10, RZ ;  /* 0x0000001000197819 */ /* 0x008fe200000006ff */
[----:B------:R-:W-:Y:S06]  /*65b0*/  BAR.SYNC.DEFER_BLOCKING 0x0 ;  /* 0x0000000000007b1d */ /* 0x000fec0000010000 */
[----:B------:R-:W3:Y:S01]  /*65c0*/  @!P3 MUFU.EX2 R22, R22 ;  /* 0x000000160016b308 */ /* 0x000ee20000000800 */
[----:B--2---:R-:W-:Y:S01]  /*65d0*/  @!P2 FADD.FTZ R21, R20, 1 ;  /* 0x3f8000001415a421 */ /* 0x004fe20000010000 */
[----:B------:R-:W-:Y:S01]  /*65e0*/  FADD.FTZ R0, R25, R44 ;  /* 0x0000002c19007221 */ /* 0x000fe20000010000 */
[----:B0-----:R-:W-:-:S05]  /*65f0*/  SHF.L.U32 R25, R2, 0x10, RZ ;  /* 0x0000001002197819 */ /* 0x001fca00000006ff */
[----:B------:R-:W0:Y:S01]  /*6600*/  @!P2 MUFU.RCP R21, R21 ;  /* 0x000000150015a308 */ /* 0x000e220000001000 */
[----:B---3--:R-:W-:Y:S01]  /*6610*/  @!P3 FADD.FTZ R23, R22, 1 ;  /* 0x3f8000001617b421 */ /* 0x008fe20000010000 */
[----:B------:R-:W-:-:S06]  /*6620*/  FADD.FTZ R25, R25, R44 ;  /* 0x0000002c19197221 */ /* 0x000fcc0000010000 */
[----:B------:R-:W2:Y:S01]  /*6630*/  @!P3 MUFU.RCP R23, R23 ;  /* 0x000000170017b308 */ /* 0x000ea20000001000 */
[----:B------:R-:W-:Y:S02]  /*6640*/  FSETP.GTU.FTZ.AND P6, PT, R25, 20, PT ;  /* 0x41a000001900780b */ /* 0x000fe40003fdc000 */
[----:B------:R-:W-:Y:S01]  /*6650*/  PRMT R22, R132, 0x7632, R22 ;  /* 0x0000763284167816 */ /* 0x000fe20000000016 */
[----:B0-----:R-:W-:Y:S01]  /*6660*/  @!P2 FMUL.FTZ R114, R114, R21 ;  /* 0x000000157272a220 */ /* 0x001fe20000410000 */
[----:B----4-:R-:W-:-:S03]  /*6670*/  IMAD.U32 R3, R3, 0x10000, RZ ;  /* 0x0001000003037824 */ /* 0x010fc600078e00ff */
[----:B------:R0:W-:Y:S01]  /*6680*/  STS.U16 [R95+0x6], R22 ;  /* 0x000006165f007388 */ /* 0x0001e20000000400 */
[----:B------:R-:W-:Y:S02]  /*6690*/  PRMT R21, R128, 0x7632, R21 ;  /* 0x0000763280157816 */ /* 0x000fe40000000015 */
[----:B------:R-:W-:Y:S01]  /*66a0*/  FSETP.GTU.FTZ.AND P1, PT, R0, 20, PT ;  /* 0x41a000000000780b */ /* 0x000fe20003f3c000 */
[----:B------:R-:W-:Y:S01]  /*66b0*/  FADD.FTZ R20, R3, R44 ;  /* 0x0000002c03147221 */ /* 0x000fe20000010000 */
[----:B------:R-:W-:Y:S01]  /*66c0*/  STS.U16 [R95], R128 ;  /* 0x000000805f007388 */ /* 0x000fe20000000400 */
[----:B0-----:R-:W-:-:S03]  /*66d0*/  PRMT R22, R134, 0x7632, R22 ;  /* 0x0000763286167816 */ /* 0x001fc60000000016 */
[----:B------:R0:W-:Y:S01]  /*66e0*/  STS.U16 [R95+0x2], R21 ;  /* 0x000002155f007388 */ /* 0x0001e20000000400 */
[----:B--2---:R-:W-:Y:S01]  /*66f0*/  @!P3 FMUL.FTZ R112, R112, R23 ;  /* 0x000000177070b220 */ /* 0x004fe20000410000 */
[----:B------:R-:W-:Y:S02]  /*6700*/  @!P6 FMUL.FTZ R2, R25, -1.4426950216293334961 ;  /* 0xbfb8aa3b1902e820 */ /* 0x000fe40000410000 */
[----:B------:R-:W-:Y:S01]  /*6710*/  STS.U16 [R95+0x4], R132 ;  /* 0x000004845f007388 */ /* 0x000fe20000000400 */
[----:B------:R-:W-:-:S03]  /*6720*/  FSETP.GTU.FTZ.AND P2, PT, R20, 20, PT ;  /* 0x41a000001400780b */ /* 0x000fc60003f5c000 */
        /* <DEDUP_REMOVED lines=16> */
[----:B------:R-:W-:Y:S01]  /*6830*/  @!P1 FMUL.FTZ R0, R0, -1.4426950216293334961 ;  /* 0xbfb8aa3b00009820 */ /* 0x000fe20000410000 */
[----:B------:R-:W-:-:S02]  /*6840*/  SHF.L.U32 R3, R18, 0x10, RZ ;  /* 0x0000001012037819 */ /* 0x000fc400000006ff */
[----:B------:R-:W-:Y:S01]  /*6850*/  SHF.L.U32 R19, R19, 0x10, RZ ;  /* 0x0000001013137819 */ /* 0x000fe200000006ff */
[--C-:B------:R-:W-:Y:S02]  /*6860*/  FADD.FTZ R5, R5, R44.reuse ;  /* 0x0000002c05057221 */ /* 0x100fe40000010000 */
[--C-:B------:R-:W-:Y:S01]  /*6870*/  FADD.FTZ R18, R3, R44.reuse ;  /* 0x0000002c03127221 */ /* 0x100fe20000010000 */
[----:B------:R-:W-:Y:S01]  /*6880*/  @!P2 FMUL.FTZ R3, R20, -1.4426950216293334961 ;  /* 0xbfb8aa3b1403a820 */ /* 0x000fe20000410000 */
[----:B------:R-:W2:Y:S01]  /*6890*/  @!P1 MUFU.EX2 R0, R0 ;  /* 0x0000000000009308 */ /* 0x000ea20000000800 */
[----:B0-----:R-:W-:Y:S01]  /*68a0*/  FADD.FTZ R21, R19, R44 ;  /* 0x0000002c13157221 */ /* 0x001fe20000010000 */
[----:B------:R-:W-:Y:S02]  /*68b0*/  FSETP.GTU.FTZ.AND P3, PT, R5, 20, PT ;  /* 0x41a000000500780b */ /* 0x000fe40003f7c000 */
[----:B------:R-:W-:Y:S02]  /*68c0*/  FSETP.GTU.FTZ.AND P4, PT, R18, 20, PT ;  /* 0x41a000001200780b */ /* 0x000fe40003f9c000 */
[----:B------:R-:W-:-:S02]  /*68d0*/  FSETP.GTU.FTZ.AND P5, PT, R21, 20, PT ;  /* 0x41a000001500780b */ /* 0x000fc40003fbc000 */
[----:B------:R-:W0:Y:S01]  /*68e0*/  @!P6 MUFU.EX2 R2, R2 ;  /* 0x000000020002e308 */ /* 0x000e220000000800 */
[----:B------:R-:W3:Y:S07]  /*68f0*/  LDS R39, [UR5+0x210] ;  /* 0x00021005ff277984 */ /* 0x000eee0008000800 */
[----:B------:R-:W4:Y:S01]  /*6900*/  @!P2 MUFU.EX2 R3, R3 ;  /* 0x000000030003a308 */ /* 0x000f220000000800 */
[----:B------:R-:W-:Y:S01]  /*6910*/  @!P3 FMUL.FTZ R5, R5, -1.4426950216293334961 ;  /* 0xbfb8aa3b0505b820 */ /* 0x000fe20000410000 */
[----:B------:R-:W-:Y:S01]  /*6920*/  @!P4 FMUL.FTZ R18, R18, -1.4426950216293334961 ;  /* 0xbfb8aa3b1212c820 */ /* 0x000fe20000410000 */
[----:B--2---:R-:W-:Y:S01]  /*6930*/  @!P1 FADD.FTZ R0, R0, 1 ;  /* 0x3f80000000009421 */ /* 0x004fe20000010000 */
[----:B------:R-:W-:-:S04]  /*6940*/  @!P5 FMUL.FTZ R21, R21, -1.4426950216293334961 ;  /* 0xbfb8aa3b1515d820 */ /* 0x000fc80000410000 */
[----:B------:R0:W-:Y:S08]  /*6950*/  @!P3 MUFU.EX2 R19, R5 ;  /* 0x000000050013b308 */ /* 0x0001f00000000800 */
[----:B------:R4:W-:Y:S01]  /*6960*/  @!P4 MUFU.EX2 R20, R18 ;  /* 0x000000120014c308 */ /* 0x0009e20000000800 */
[----:B0-----:R-:W-:-:S07]  /*6970*/  @!P6 FADD.FTZ R5, R2, 1 ;  /* 0x3f8000000205e421 */ /* 0x001fce0000010000 */
[----:B------:R-:W0:Y:S01]  /*6980*/  @!P1 MUFU.RCP R0, R0 ;  /* 0x0000000000009308 */ /* 0x000e220000001000 */
[----:B----4-:R-:W-:-:S07]  /*6990*/  @!P2 FADD.FTZ R18, R3, 1 ;  /* 0x3f8000000312a421 */ /* 0x010fce0000010000 */
[----:B------:R-:W2:Y:S08]  /*69a0*/  @!P5 MUFU.EX2 R21, R21 ;  /* 0x000000150015d308 */ /* 0x000eb00000000800 */
[----:B------:R4:W-:Y:S02]  /*69b0*/  @!P6 MUFU.RCP R41, R5 ;  /* 0x000000050029e308 */ /* 0x0009e40000001000 */
[----:B----4-:R-:W-:-:S06]  /*69c0*/  IMAD.MOV.U32 R5, RZ, RZ, RZ ;  /* 0x000000ffff057224 */ /* 0x010fcc00078e00ff */
[----:B------:R-:W4:Y:S01]  /*69d0*/  @!P2 MUFU.RCP R18, R18 ;  /* 0x000000120012a308 */ /* 0x000f220000001000 */
[----:B------:R-:W-:-:S04]  /*69e0*/  IMAD.WIDE.U32 R2, R46, UR18, R4 ;  /* 0x000000122e027c25 */ /* 0x000fc8000f8e0004 */
[----:B------:R-:W-:Y:S02]  /*69f0*/  IMAD R3, R47, UR18, R3 ;  /* 0x000000122f037c24 */ /* 0x000fe4000f8e0203 */
[----:B0-----:R-:W-:Y:S01]  /*6a00*/  @!P1 FMUL.FTZ R127, R127, R0 ;  /* 0x000000007f7f9220 */ /* 0x001fe20000410000 */
[----:B-1----:R-:W-:-:S04]  /*6a10*/  IMAD.WIDE.U32 R2, R43, UR6, R2 ;  /* 0x000000062b027c25 */ /* 0x002fc8000f8e0002 */
[----:B------:R-:W-:Y:S01]  /*6a20*/  @!P3 FADD.FTZ R19, R19, 1 ;  /* 0x3f8000001313b421 */ /* 0x000fe20000010000 */
[----:B------:R-:W-:Y:S01]  /*6a30*/  @!P4 FADD.FTZ R20, R20, 1 ;  /* 0x3f8000001414c421 */ /* 0x000fe20000010000 */
[----:B--2---:R-:W-:Y:S01]  /*6a40*/  @!P5 FADD.FTZ R21, R21, 1 ;  /* 0x3f8000001515d421 */ /* 0x004fe20000010000 */
[----:B------:R-:W-:Y:S01]  /*6a50*/  IMAD R0, R43, UR7, R3 ;  /* 0x000000072b007c24 */ /* 0x000fe2000f8e0203 */
[----:B------:R-:W-:Y:S01]  /*6a60*/  IADD3 R3, P1, PT, R66, R2, RZ ;  /* 0x0000000242037210 */ /* 0x000fe20007f3e0ff */
[----:B----4-:R-:W-:Y:S01]  /*6a70*/  @!P2 FMUL.FTZ R125, R125, R18 ;  /* 0x000000127d7da220 */ /* 0x010fe20000410000 */
[----:B------:R-:W0:Y:S01]  /*6a80*/  @!P3 MUFU.RCP R19, R19 ;  /* 0x000000130013b308 */ /* 0x000e220000001000 */
[----:B------:R-:W-:Y:S01]  /*6a90*/  @!P6 FMUL.FTZ R110, R110, R41 ;  /* 0x000000296e6ee220 */ /* 0x000fe20000410000 */
[----:B------:R-:W-:Y:S01]  /*6aa0*/  IADD3.X R0, PT, PT, RZ, R0, RZ, P1, !PT ;  /* 0x00000000ff007210 */ /* 0x000fe20000ffe4ff */
[----:B------:R-:W1:Y:S01]  /*6ab0*/  LDCU.64 UR6, c[0x0][0x560] ;  /* 0x0000ac00ff0677ac */ /* 0x000e620008000a00 */
[----:B------:R-:W-:-:S04]  /*6ac0*/  LEA R2, P2, R3, UR8, 0x1 ;  /* 0x0000000803027c11 */ /* 0x000fc8000f8408ff */
[----:B------:R-:W2:Y:S01]  /*6ad0*/  @!P4 MUFU.RCP R20, R20 ;  /* 0x000000140014c308 */ /* 0x000ea20000001000 */
[----:B------:R-:W-:Y:S02]  /*6ae0*/  LEA.HI.X R3, R3, UR9, R0, 0x1, P2 ;  /* 0x0000000903037c11 */ /* 0x000fe400090f0c00 */
[----:B---3--:R-:W-:-:S05]  /*6af0*/  ISETP.GE.AND P1, PT, R66, R39, PT ;  /* 0x000000274200720c */ /* 0x008fca0003f26270 */
[----:B------:R-:W3:Y:S01]  /*6b00*/  @!P5 MUFU.RCP R21, R21 ;  /* 0x000000150015d308 */ /* 0x000ee20000001000 */
[----:B------:R-:W-:Y:S01]  /*6b10*/  ISETP.GE.AND P2, PT, R76, R39, PT ;  /* 0x000000274c00720c */ /* 0x000fe20003f46270 */
[----:B0-----:R-:W-:Y:S01]  /*6b20*/  @!P3 FMUL.FTZ R108, R108, R19 ;  /* 0x000000136c6cb220 */ /* 0x001fe20000410000 */
        /* <DEDUP_REMOVED lines=93> */
.L_x_8940:
        /* <DEDUP_REMOVED lines=34> */
.L_x_8983:
[----:B------:R-:W-:Y:S05]  /*7320*/  BSYNC.RECONVERGENT B0 ;  /* 0x0000000000007941 */ /* 0x000fea0003800200 */
.L_x_8982:
        /* <DEDUP_REMOVED lines=26> */
.L_x_8985:
[----:B------:R-:W-:Y:S05]  /*74d0*/  BSYNC.RECONVERGENT B0 ;  /* 0x0000000000007941 */ /* 0x000fea0003800200 */
.L_x_8984:
        /* <DEDUP_REMOVED lines=8> */
.L_x_8986:
        /* <DEDUP_REMOVED lines=15> */
.L_x_8987:
        /* <DEDUP_REMOVED lines=11> */
.L_x_10519:


//--------------------- .text._Z25selective_scan_bwd_kernelI32Selective_Scan_bwd_kernel_traitsILi32ELi8ELb1ELb0ELb0ELb0ELb0EN3c108BFloat16EfEEv12SSMParamsBwd --------------------------
	.section	.text._Z25selective_scan_bwd_kernelI32Selective_Scan_bwd_kernel_traitsILi32ELi8ELb1ELb0ELb0ELb0ELb0EN3c108BFloat16EfEEv12SSMParamsBwd,"ax",@progbits
	.align	128
        .global         _Z25selective_scan_bwd_kernelI32Selective_Scan_bwd_kernel_traitsILi32ELi8ELb1ELb0ELb0ELb0ELb0EN3c108BFloat16EfEEv12SSMParamsBwd
        .type           _Z25selective_scan_bwd_kernelI32Selective_Scan_bwd_kernel_traitsILi32ELi8ELb1ELb0ELb0ELb0ELb0EN3c108BFloat16EfEEv12SSMParamsBwd,@function
        .size           _Z25selective_scan_bwd_kernelI32Selective_Scan_bwd_kernel_traitsILi32ELi8ELb1ELb0ELb0ELb0ELb0EN3c108BFloat16EfEEv12SSMParamsBwd,(.L_x_10520 - _Z25selective_scan_bwd_kernelI32Selective_Scan_bwd_kernel_traitsILi32ELi8ELb1ELb0ELb0ELb0ELb0EN3c108BFloat16EfEEv12SSMParamsBwd)
        .other          _Z25selective_scan_bwd_kernelI32Selective_Scan_bwd_kernel_traitsILi32ELi8ELb1ELb0ELb0ELb0ELb0EN3c108BFloat16EfEEv12SSMParamsBwd,@"STO_CUDA_ENTRY STV_DEFAULT"
_Z25selective_scan_bwd_kernelI32Selective_Scan_bwd_kernel_traitsILi32ELi8ELb1ELb0ELb0ELb0ELb0EN3c108BFloat16EfEEv12SSMParamsBwd:
.text._Z25selective_scan_bwd_kernelI32Selective_Scan_bwd_kernel_traitsILi32ELi8ELb1ELb0ELb0ELb0ELb0EN3c108BFloat16EfEEv12SSMParamsBwd:
        /* <DEDUP_REMOVED lines=57> */
[----:B0-----:R-:W-:-:S04]  /*0390*/  IMAD.WIDE.U32 R6, R36, UR8, RZ ;  /* 0x0000000824067c25 */ /* 0x001fc8000f8e00ff */
[----:B-1----:R-:W-:Y:S02]  /*03a0*/  @P0 IMAD R5, R0, R13, RZ ;  /* 0x0000000d00050224 */ /* 0x002fe400078e02ff */
[----:B------:R-:W-:Y:S01]  /*03b0*/  IMAD.WIDE.U32 R2, R36, R20, UR4 ;  /* 0x0000000424027e25 */ /* 0x000fe2000f8e0014 */
[----:B------:R-:W-:Y:S02]  /*03c0*/  CS2R R12, SRZ ;  /* 0x00000000000c7805 */ /* 0x000fe4000001ff00 */
[----:B------:R-:W-:Y:S01]  /*03d0*/  LEA R34, P4, R6, R16, 0x2 ;  /* 0x0000001006227211 */ /* 0x000fe200078810ff */
[C---:B------:R-:W-:Y:S01]  /*03e0*/  IMAD R33, R36.reuse, UR9, R7 ;  /* 0x0000000924217c24 */ /* 0x040fe2000f8e0207 */
[----:B------:R-:W-:Y:S01]  /*03f0*/  IADD3 R4, P2, PT, R11, R4, RZ ;  /* 0x000000040b047210 */ /* 0x000fe20007f5e0ff */
[----:B---3--:R-:W-:Y:S01]  /*0400*/  @P0 IMAD.WIDE R12, R5, 0x8, R8 ;  /* 0x00000008050c0825 */ /* 0x008fe200078e0208 */
[----:B------:R-:W-:Y:S02]  /*0410*/  SHF.R.S32.HI R0, RZ, 0x1f, R11 ;  /* 0x0000001fff007819 */ /* 0x000fe4000001140b */
[----:B------:R-:W-:Y:S01]  /*0420*/  IADD3 R2, P0, PT, R11, R2, RZ ;  /* 0x000000020b027210 */ /* 0x000fe20007f1e0ff */
[----:B------:R-:W-:-:S02]  /*0430*/  IMAD R21, R36, R21, R3 ;  /* 0x0000001524157224 */ /* 0x000fc400078e0203 */
[----:B------:R-:W-:Y:S01]  /*0440*/  IMAD.WIDE.U32 R30, R36, UR10, RZ ;  /* 0x0000000a241e7c25 */ /* 0x000fe2000f8e00ff */
[----:B------:R-:W-:Y:S02]  /*0450*/  LEA.HI.X R33, R6, R17, R33, 0x2, P4 ;  /* 0x0000001106217211 */ /* 0x000fe400020f1421 */
[C---:B------:R-:W-:Y:S02]  /*0460*/  IADD3.X R6, PT, PT, R0.reuse, R15, RZ, P3, !PT ;  /* 0x0000000f00067210 */ /* 0x040fe40001ffe4ff */
[C---:B------:R-:W-:Y:S02]  /*0470*/  IADD3.X R23, PT, PT, R0.reuse, R23, RZ, P2, !PT ;  /* 0x0000001700177210 */ /* 0x040fe400017fe4ff */
[----:B------:R-:W-:Y:S01]  /*0480*/  IADD3.X R21, PT, PT, R0, R21, RZ, P0, !PT ;  /* 0x0000001500157210 */ /* 0x000fe200007fe4ff */
[----:B------:R-:W-:Y:S01]  /*0490*/  IMAD R0, R36, UR11, R31 ;  /* 0x0000000b24007c24 */ /* 0x000fe2000f8e021f */
[----:B------:R-:W-:Y:S02]  /*04a0*/  LEA R22, P3, R4, R28, 0x1 ;  /* 0x0000001c04167211 */ /* 0x000fe400078608ff */
[----:B------:R-:W-:-:S02]  /*04b0*/  LEA R32, P0, R30, R18, 0x2 ;  /* 0x000000121e207211 */ /* 0x000fc400078010ff */
[C---:B--2---:R-:W-:Y:S02]  /*04c0*/  LEA R24, P2, R25.reuse, R26, 0x1 ;  /* 0x0000001a19187211 */ /* 0x044fe400078408ff */
[----:B----4-:R-:W-:Y:S01]  /*04d0*/  LEA R20, P4, R2, R38, 0x1 ;  /* 0x0000002602147211 */ /* 0x010fe200078808ff */
[----:B------:R-:W-:Y:S01]  /*04e0*/  HFMA2 R31, -RZ, RZ, 0, 0 ;  /* 0x00000000ff1f7431 */ /* 0x000fe200000001ff */
[----:B------:R-:W-:Y:S02]  /*04f0*/  LEA.HI.X R23, R4, R29, R23, 0x1, P3 ;  /* 0x0000001d04177211 */ /* 0x000fe400018f0c17 */
[----:B------:R-:W-:Y:S02]  /*0500*/  LEA.HI.X R30, R30, R19, R0, 0x2, P0 ;  /* 0x000000131e1e7211 */ /* 0x000fe400000f1400 */
[----:B------:R-:W-:Y:S02]  /*0510*/  LEA.HI.X R25, R25, R27, R6, 0x1, P2 ;  /* 0x0000001b19197211 */ /* 0x000fe400010f0c06 */
[----:B------:R-:W-:-:S02]  /*0520*/  LEA.HI.X R21, R2, R39, R21, 0x1, P4 ;  /* 0x0000002702157211 */ /* 0x000fc400020f0c15 */
[----:B------:R-:W-:Y:S01]  /*0530*/  MOV R29, RZ ;  /* 0x000000ff001d7202 */ /* 0x000fe20000000f00 */
[----:B------:R-:W-:Y:S06]  /*0540*/  @!P1 BRA `(.L_x_8988) ;  /* 0x0000001c00f09947 */ /* 0x000fec0003800000 */
[----:B------:R-:W0:Y:S01]  /*0550*/  S2UR UR5, SR_CgaCtaId ;  /* 0x00000000000579c3 */ /* 0x000e220000008800 */
[----:B------:R-:W1:Y:S01]  /*0560*/  S2R R28, SR_TID.X ;  /* 0x00000000001c7919 */ /* 0x000e620000002100 */
[----:B------:R-:W2:Y:S01]  /*0570*/  LDCU.64 UR6, c[0x0][0x3a0] ;  /* 0x00007400ff0677ac */ /* 0x000ea20008000a00 */
[----:B------:R-:W-:Y:S02]  /*0580*/  MOV R29, RZ ;  /* 0x000000ff001d7202 */ /* 0x000fe40000000f00 */
[----:B------:R-:W-:Y:S01]  /*0590*/  MOV R31, RZ ;  /* 0x000000ff001f7202 */ /* 0x000fe20000000f00 */
[----:B------:R-:W-:Y:S01]  /*05a0*/  UMOV UR4, 0x400 ;  /* 0x0000040000047882 */ /* 0x000fe20000000000 */
[----:B------:R-:W3:Y:S01]  /*05b0*/  LDCU UR8, c[0x0][0x394] ;  /* 0x00007280ff0877ac */ /* 0x000ee20008000800 */
[----:B------:R-:W4:Y:S01]  /*05c0*/  LDC.64 R2, c[0x0][0x440] ;  /* 0x00011000ff027b82 */ /* 0x000f220000000a00 */
[----:B--2---:R-:W-:Y:S01]  /*05d0*/  IMAD.WIDE.U32 R26, R36, UR6, RZ ;  /* 0x00000006241a7c25 */ /* 0x004fe2000f8e00ff */
[----:B0-----:R-:W-:-:S03]  /*05e0*/  ULEA UR4, UR5, UR4, 0x18 ;  /* 0x0000000405047291 */ /* 0x001fc6000f8ec0ff */
[----:B------:R-:W-:-:S03]  /*05f0*/  IMAD R0, R36, UR7, R27 ;  /* 0x0000000724007c24 */ /* 0x000fc6000f8e021b */
[----:B------:R-:W-:Y:S02]  /*0600*/  MOV R15, UR4 ;  /* 0x00000004000f7c02 */ /* 0x000fe40008000f00 */
[----:B----4-:R-:W-:Y:S02]  /*0610*/  LEA R27, P0, R26, R2, 0x2 ;  /* 0x000000021a1b7211 */ /* 0x010fe400078010ff */
[----:B-1----:R-:W-:Y:S02]  /*0620*/  LOP3.LUT R81, R28, 0x1f, RZ, 0xc0, !PT ;  /* 0x0000001f1c517812 */ /* 0x002fe400078ec0ff */
[----:B------:R-:W-:Y:S02]  /*0630*/  LEA.HI.X R26, R26, R3, R0, 0x2, P0 ;  /* 0x000000031a1a7211 */ /* 0x000fe400000f1400 */
[C---:B------:R-:W-:Y:S02]  /*0640*/  IADD3 R14, PT, PT, R28.reuse, 0x200, RZ ;  /* 0x000002001c0e7810 */ /* 0x040fe40007ffe0ff */
[----:B---3--:R-:W-:-:S07]  /*0650*/  LEA R79, R28, R15, 0x2 ;  /* 0x0000000f1c4f7211 */ /* 0x008fce00078e10ff */
.L_x_8996:
[----:B------:R-:W-:Y:S01]  /*0660*/  BAR.SYNC.DEFER_BLOCKING 0x0 ;  /* 0x0000000000007b1d */ /* 0x000fe20000010000 */
[----:B-1----:R-:W-:-:S05]  /*0670*/  IMAD.WIDE.U32 R2, R28, 0x10, R24 ;  /* 0x000000101c027825 */ /* 0x002fca00078e0018 */
[----:B0-----:R-:W0:Y:S01]  /*0680*/  S2R R48, SR_LANEID ;  /* 0x0000000000307919 */ /* 0x001e220000000000 */
[----:B------:R-:W-:Y:S01]  /*0690*/  IMAD.WIDE.U32 R40, R28, 0x10, R22 ;  /* 0x000000101c287825 */ /* 0x000fe200078e0016 */
[----:B------:R-:W1:Y:S01]  /*06a0*/  LDCU UR7, c[0x0][0x38c] ;  /* 0x00007180ff0777ac */ /* 0x000e620008000800 */
[----:B------:R-:W2:Y:S01]  /*06b0*/  LDG.E.128 R8, desc[UR16][R2.64] ;  /* 0x0000001002087981 */ /* 0x000ea2000c1e1d00 */
[----:B0-----:R-:W-:-:S05]  /*06c0*/  LEA R38, R48, R15, 0x4 ;  /* 0x0000000f30267211 */ /* 0x001fca00078e20ff */
[----:B--2---:R-:W-:Y:S01]  /*06d0*/  STS.128 [R38], R8 ;  /* 0x0000000826007388 */ /* 0x004fe20000000c00 */
[----:B------:R-:W-:-:S03]  /*06e0*/  NOP ;  /* 0x0000000000007918 */ /* 0x000fc60000000000 */
[----:B------:R-:W0:Y:S01]  /*06f0*/  LDS.128 R16, [R38] ;  /* 0x0000000026107984 */ /* 0x000e220000000c00 */
[----:B------:R-:W-:Y:S06]  /*0700*/  BAR.SYNC.DEFER_BLOCKING 0x0 ;  /* 0x0000000000007b1d */ /* 0x000fec0000010000 */
[----:B------:R-:W2:Y:S01]  /*0710*/  LDG.E.128 R40, desc[UR16][R40.64] ;  /* 0x0000001028287981 */ /* 0x000ea2000c1e1d00 */
[----:B------:R-:W-:-:S03]  /*0720*/  IMAD.WIDE.U32 R2, R28, 0x10, R20 ;  /* 0x000000101c027825 */ /* 0x000fc600078e0014 */
[----:B--2---:R2:W-:Y:S01]  /*0730*/  STS.128 [R38], R40 ;  /* 0x0000002826007388 */ /* 0x0045e20000000c00 */
[----:B------:R-:W-:-:S03]  /*0740*/  NOP ;  /* 0x0000000000007918 */ /* 0x000fc60000000000 */
[----:B------:R-:W-:Y:S01]  /*0750*/  LDS.128 R4, [R38] ;  /* 0x0000000026047984 */ /* 0x000fe20000000c00 */
[----:B------:R-:W-:Y:S06]  /*0760*/  BAR.SYNC.DEFER_BLOCKING 0x0 ;  /* 0x0000000000007b1d */ /* 0x000fec0000010000 */
[----:B------:R-:W3:Y:S01]  /*0770*/  LDG.E.128 R44, desc[UR16][R2.64] ;  /* 0x00000010022c7981 */ /* 0x000ee2000c1e1d00 */
[C---:B0-----:R-:W-:Y:S01]  /*0780*/  PRMT R59, R16.reuse, 0x7632, R59 ;  /* 0x00007632103b7816 */ /* 0x041fe2000000003b */
[----:B-1----:R-:W-:Y:S01]  /*0790*/  UISETP.GE.AND UP0, UPT, UR7, 0x1, UPT ;  /* 0x000000010700788c */ /* 0x002fe2000bf06270 */
[----:B------:R-:W-:-:S02]  /*07a0*/  SHF.L.U32 R16, R16, 0x10, RZ ;  /* 0x0000001010107819 */ /* 0x000fc400000006ff */
[----:B--2---:R-:W-:Y:S02]  /*07b0*/  CS2R R42, SRZ ;  /* 0x00000000002a7805 */ /* 0x004fe4000001ff00 */
[----:B------:R-:W-:Y:S02]  /*07c0*/  SHF.L.U32 R59, R59, 0x10, RZ ;  /* 0x000000103b3b7819 */ /* 0x000fe400000006ff */
[----:B------:R-:W-:Y:S02]  /*07d0*/  CS2R R40, SRZ ;  /* 0x0000000000287805 */ /* 0x000fe4000001ff00 */
[C---:B------:R-:W-:Y:S01]  /*07e0*/  PRMT R61, R17.reuse, 0x7632, R61 ;  /* 0x00007632113d7816 */ /* 0x040fe2000000003d */
[----:B------:R-:W-:Y:S01]  /*07f0*/  UIADD3 UR9, UPT, UPT, UR8, -0x1, URZ ;  /* 0xffffffff08097890 */ /* 0x000fe2000fffe0ff */
        /* <DEDUP_REMOVED lines=9> */
[----:B---3--:R0:W-:Y:S01]  /*0890*/  STS.128 [R38], R44 ;  /* 0x0000002c26007388 */ /* 0x0081e20000000c00 */
[----:B------:R-:W-:-:S03]  /*08a0*/  NOP ;  /* 0x0000000000007918 */ /* 0x000fc60000000000 */
[----:B------:R-:W1:Y:S01]  /*08b0*/  LDS.128 R8, [R38] ;  /* 0x0000000026087984 */ /* 0x000e620000000c00 */
[----:B0-----:R-:W-:Y:S01]  /*08c0*/  HFMA2 R46, -RZ, RZ, 0, 0 ;  /* 0x00000000ff2e7431 */ /* 0x001fe200000001ff */
[----:B------:R-:W-:Y:S02]  /*08d0*/  CS2R R44, SRZ ;  /* 0x00000000002c7805 */ /* 0x000fe4000001ff00 */
[C---:B-1----:R-:W-:Y:S02]  /*08e0*/  PRMT R60, R8.reuse, 0x7632, R60 ;  /* 0x00007632083c7816 */ /* 0x042fe4000000003c */
[----:B------:R-:W-:Y:S02]  /*08f0*/  SHF.L.U32 R0, R8, 0x10, RZ ;  /* 0x0000001008007819 */ /* 0x000fe400000006ff */
        /* <DEDUP_REMOVED lines=14> */
[C---:B------:R-:W-:Y:S01]  /*09e0*/  FFMA.FTZ R2, R62.reuse, R61, R31 ;  /* 0x0000003d3e027223 */ /* 0x040fe2000001001f */
[----:B------:R-:W-:Y:S01]  /*09f0*/  SHF.L.U32 R58, R11, 0x10, RZ ;  /* 0x000000100b3a7819 */ /* 0x000fe200000006ff */
[-C--:B------:R-:W-:Y:S01]  /*0a00*/  FMUL.FTZ R53, R55, R37.reuse ;  /* 0x0000002537357220 */ /* 0x080fe20000410000 */
[----:B------:R-:W-:Y:S01]  /*0a10*/  SHF.L.U32 R65, R65, 0x10, RZ ;  /* 0x0000001041417819 */ /* 0x000fe200000006ff */
[----:B------:R-:W-:Y:S01]  /*0a20*/  FFMA.FTZ R3, R55, R18, R2 ;  /* 0x0000001237037223 */ /* 0x000fe20000010002 */
[-C--:B------:R-:W-:Y:S01]  /*0a30*/  FMUL.FTZ R52, R62, R37.reuse ;  /* 0x000000253e347220 */ /* 0x080fe20000410000 */
[-C--:B------:R-:W-:Y:S01]  /*0a40*/  FMUL.FTZ R56, R58, R37.reuse ;  /* 0x000000253a387220 */ /* 0x080fe20000410000 */
[C---:B------:R-:W-:Y:S01]  /*0a50*/  FMUL.FTZ R54, R66.reuse, R37 ;  /* 0x0000002542367220 */ /* 0x040fe20000410000 */
[----:B------:R-:W-:Y:S01]  /*0a60*/  FFMA.FTZ R3, R66, R63, R3 ;  /* 0x0000003f42037223 */ /* 0x000fe20000010003 */
[----:B------:R-:W-:-:S03]  /*0a70*/  FMUL.FTZ R57, R65, R37 ;  /* 0x0000002541397220 */ /* 0x000fc60000410000 */
        /* <DEDUP_REMOVED lines=13> */
[----:B------:R-:W-:Y:S01]  /*0b50*/  PRMT R11, R6, 0x7632, R11 ;  /* 0x00007632060b7816 */ /* 0x000fe2000000000b */
[--C-:B------:R-:W-:Y:S01]  /*0b60*/  FADD.FTZ R75, R10, R35.reuse ;  /* 0x000000230a4b7221 */ /* 0x100fe20000010000 */
[----:B------:R-:W-:Y:S01]  /*0b70*/  SHF.L.U32 R78, R6, 0x10, RZ ;  /* 0x00000010064e7819 */ /* 0x000fe200000006ff */
[----:B------:R-:W-:Y:S01]  /*0b80*/  UIMAD UR5, UR5, UR7, URZ ;  /* 0x00000007050572a4 */ /* 0x000fe2000f8e02ff */
[C---:B------:R-:W-:Y:S01]  /*0b90*/  PRMT R80, R7.reuse, 0x7632, R80 ;  /* 0x0000763207507816 */ /* 0x040fe20000000050 */
[--C-:B------:R-:W-:Y:S01]  /*0ba0*/  FADD.FTZ R76, R76, R35.reuse ;  /* 0x000000234c4c7221 */ /* 0x100fe20000010000 */
[----:B------:R-:W-:Y:S01]  /*0bb0*/  SHF.L.U32 R86, R7, 0x10, RZ ;  /* 0x0000001007567819 */ /* 0x000fe200000006ff */
[----:B------:R-:W2:Y:S01]  /*0bc0*/  LDC.64 R4, c[0x0][0x3e0] ;  /* 0x0000f800ff047b82 */ /* 0x000ea20000000a00 */
[----:B------:R-:W-:Y:S01]  /*0bd0*/  SHF.L.U32 R2, R2, 0x10, RZ ;  /* 0x0000001002027819 */ /* 0x000fe200000006ff */
[--C-:B------:R-:W-:Y:S01]  /*0be0*/  FADD.FTZ R77, R78, R35.reuse ;  /* 0x000000234e4d7221 */ /* 0x100fe20000010000 */
[----:B------:R-:W-:Y:S01]  /*0bf0*/  SHF.L.U32 R82, R3, 0x10, RZ ;  /* 0x0000001003527819 */ /* 0x000fe200000006ff */
[--C-:B------:R-:W-:Y:S01]  /*0c00*/  FADD.FTZ R78, R86, R35.reuse ;  /* 0x00000023564e7221 */ /* 0x100fe20000010000 */
[----:B------:R-:W-:Y:S01]  /*0c10*/  SHF.L.U32 R84, R11, 0x10, RZ ;  /* 0x000000100b547819 */ /* 0x000fe200000006ff */
[----:B------:R-:W-:Y:S01]  /*0c20*/  USHF.L.U32 UR6, UR8, 0xa, URZ ;  /* 0x0000000a08067899 */ /* 0x000fe200080006ff */
[----:B------:R-:W-:Y:S01]  /*0c30*/  SHF.L.U32 R10, R80, 0x10, RZ ;  /* 0x00000010500a7819 */ /* 0x000fe200000006ff */
[----:B------:R-:W3:Y:S01]  /*0c40*/  LDC.64 R6, c[0x0][0x3c0] ;  /* 0x0000f000ff067b82 */ /* 0x000ee20000000a00 */
[----:B0-----:R-:W-:Y:S01]  /*0c50*/  ISETP.LE.AND P0, PT, R8, UR8, PT ;  /* 0x0000000808007c0c */ /* 0x001fe2000bf03270 */
[--C-:B------:R-:W-:Y:S01]  /*0c60*/  FADD.FTZ R80, R2, R35.reuse ;  /* 0x0000002302507221 */ /* 0x100fe20000010000 */
[--C-:B------:R-:W-:Y:S01]  /*0c70*/  FADD.FTZ R82, R82, R35.reuse ;  /* 0x0000002352527221 */ /* 0x100fe20000010000 */
[--C-:B------:R-:W-:Y:S01]  /*0c80*/  FADD.FTZ R84, R84, R35.reuse ;  /* 0x0000002354547221 */ /* 0x100fe20000010000 */
[----:B------:R-:W-:Y:S01]  /*0c90*/  FADD.FTZ R83, R10, R35 ;  /* 0x000000230a537221 */ /* 0x000fe20000010000 */
[----:B------:R-:W-:Y:S01]  /*0ca0*/  IADD3 R67, PT, PT, R15, 0xcd8, RZ ;  /* 0x00000cd80f437810 */ /* 0x000fe20007ffe0ff */
[----:B------:R-:W-:Y:S01]  /*0cb0*/  FMUL.FTZ R85, R75, R16 ;  /* 0x000000104b557220 */ /* 0x000fe20000410000 */
[----:B------:R-:W0:Y:S01]  /*0cc0*/  LDC.64 R8, c[0x0][0x3a8] ;  /* 0x0000ea00ff087b82 */ /* 0x000e220000000a00 */
        /* <DEDUP_REMOVED lines=15> */
[----:B------:R-:W-:Y:S01]  /*0dc0*/  UIADD3 UR10, UPT, UPT, -UR7, URZ, URZ ;  /* 0x000000ff070a7290 */ /* 0x000fe2000fffe1ff */
[----:B--2---:R-:W-:Y:S01]  /*0dd0*/  SHF.L.U64.HI R5, R4, 0x2, R5 ;  /* 0x0000000204057819 */ /* 0x004fe20000010205 */
[----:B------:R-:W2:Y:S01]  /*0de0*/  LDCU UR11, c[0x0][0x394] ;  /* 0x00007280ff0b77ac */ /* 0x000ea20008000800 */
[----:B---3--:R-:W-:-:S02]  /*0df0*/  SHF.L.U64.HI R7, R6, 0x2, R7 ;  /* 0x0000000206077819 */ /* 0x008fc40000010207 */
[----:B------:R-:W-:Y:S01]  /*0e00*/  ISETP.EQ.AND P0, PT, R28, RZ, !P0 ;  /* 0x000000ff1c00720c */ /* 0x000fe20004702270 */
[----:B------:R-:W-:Y:S01]  /*0e10*/  ULOP3.LUT UR6, UR6, 0x400, URZ, 0xc0, !UPT ;  /* 0x0000040006067892 */ /* 0x000fe2000f8ec0ff */
[----:B------:R-:W-:Y:S02]  /*0e20*/  MOV R89, UR4 ;  /* 0x0000000400597c02 */ /* 0x000fe40008000f00 */
[----:B0-----:R-:W-:Y:S02]  /*0e30*/  SHF.L.U64.HI R9, R8, 0x2, R9 ;  /* 0x0000000208097819 */ /* 0x001fe40000010209 */
[----:B-12---:R-:W-:-:S07]  /*0e40*/  MOV R91, UR5 ;  /* 0x00000005005b7c02 */ /* 0x006fce0008000f00 */
.L_x_8995:
        /* <DEDUP_REMOVED lines=23> */
[----:B------:R-:W-:-:S05]  /*0fc0*/  FMUL.FTZ R97, R83, R97 ;  /* 0x0000006153617220 */ /* 0x000fca0000410000 */
[----:B------:R-:W1:Y:S08]  /*0fd0*/  MUFU.EX2 R100, R100 ;  /* 0x0000006400647308 */ /* 0x000e700000000800 */
[----:B------:R-:W2:Y:S08]  /*0fe0*/  MUFU.EX2 R105, R105 ;  /* 0x0000006900697308 */ /* 0x000eb00000000800 */
[----:B------:R-:W4:Y:S08]  /*0ff0*/  MUFU.EX2 R103, R103 ;  /* 0x0000006700677308 */ /* 0x000f300000000800 */
        /* <DEDUP_REMOVED lines=15> */
[----:B0-2-4-:R-:W-:Y:S05]  /*10f0*/  @P1 BRA `(.L_x_8991) ;  /* 0x0000000000141947 */ /* 0x015fea0003800000 */
[----:B------:R-:W-:Y:S01]  /*1100*/  UISETP.NE.AND UP0, UPT, UR8, UR11, UPT ;  /* 0x0000000b0800728c */ /* 0x000fe2000bf05270 */
[----:B------:R-:W-:-:S08]  /*1110*/  HFMA2 R98, -RZ, RZ, 1.875, 0 ;  /* 0x3f800000ff627431 */ /* 0x000fd000000001ff */
[----:B------:R-:W-:Y:S05]  /*1120*/  BRA.U !UP0, `(.L_x_8992) ;  /* 0x00000001080c7547 */ /* 0x000fea000b800000 */
[----:B------:R3:W4:Y:S01]  /*1130*/  LDS R98, [R74+UR6+0x458] ;  /* 0x000458064a627984 */ /* 0x0007220008000800 */
[----:B------:R-:W-:Y:S05]  /*1140*/  BRA `(.L_x_8992) ;  /* 0x0000000000047947 */ /* 0x000fea0003800000 */
.L_x_8991:
[----:B------:R0:W2:Y:S02]  /*1150*/  LDS R98, [R79+0xc5c] ;  /* 0x000c5c004f627984 */ /* 0x0000a40000000800 */
.L_x_8992:
[----:B------:R-:W-:Y:S05]  /*1160*/  BSYNC.RECONVERGENT B0 ;  /* 0x0000000000007941 */ /* 0x000fea0003800200 */
.L_x_8990:
[----:B------:R-:W-:Y:S01]  /*1170*/  UISETP.NE.AND UP0, UPT, UR8, 0x1, UPT ;  /* 0x000000010800788c */ /* 0x000fe2000bf05270 */
[----:B------:R-:W-:-:S05]  /*1180*/  MOV R115, RZ ;  /* 0x000000ff00737202 */ /* 0x000fca0000000f00 */
[----:B------:R-:W-:-:S04]  /*1190*/  PLOP3.LUT P1, PT, PT, PT, UP0, 0x80, 0x8 ;  /* 0x000000000008781c */ /* 0x000fc80003f2f008 */
[----:B------:R-:W-:-:S13]  /*11a0*/  ISETP.NE.OR P1, PT, R28, RZ, !P1 ;  /* 0x000000ff1c00720c */ /* 0x000fda0004f25670 */
[----:B------:R-:W-:-:S05]  /*11b0*/  @!P1 IMAD.WIDE R2, R91, 0x8, R12 ;  /* 0x000000085b029825 */ /* 0x000fca00078e020c */
[----:B------:R5:W3:Y:S01]  /*11c0*/  @!P1 LDG.E R115, desc[UR16][R2.64+0x4] ;  /* 0x0000041002739981 */ /* 0x000ae2000c1e1900 */
[C---:B-12-4-:R-:W-:Y:S01]  /*11d0*/  FMUL.FTZ R10, R97.reuse, R98 ;  /* 0x00000062610a7220 */ /* 0x056fe20000410000 */
        /* <DEDUP_REMOVED lines=11> */
[----:B------:R-:W-:Y:S02]  /*1290*/  FMUL.FTZ R2, R105, R2 ;  /* 0x0000000269027220 */ /* 0x000fe40000410000 */
        /* <DEDUP_REMOVED lines=8> */
[C---:B------:R-:W-:Y:S01]  /*1320*/  FFMA.FTZ R10, R103.reuse, R10, R92 ;  /* 0x0000000a670a7223 */ /* 0x040fe2000001005c */
[----:B------:R-:W-:Y:S02]  /*1330*/  FMUL.FTZ R11, R103, R2 ;  /* 0x00000002670b7220 */ /* 0x000fe40000410000 */
[----:B------:R-:W1:Y:S01]  /*1340*/  SHFL.DOWN PT, R112, R123, 0x1, 0x1f ;  /* 0x08201f007b707f89 */ /* 0x000e6200000e0000 */
[C---:B------:R-:W-:Y:S01]  /*1350*/  FFMA.FTZ R10, R108.reuse, R10, R87 ;  /* 0x0000000a6c0a7223 */ /* 0x040fe20000010057 */
[----:B------:R-:W-:Y:S02]  /*1360*/  FMUL.FTZ R11, R108, R11 ;  /* 0x0000000b6c0b7220 */ /* 0x000fe40000410000 */
[----:B------:R-:W2:Y:S01]  /*1370*/  SHFL.DOWN PT, R114, R124, 0x1, 0x1f ;  /* 0x08201f007c727f89 */ /* 0x000ea200000e0000 */
[C---:B------:R-:W-:Y:S01]  /*1380*/  FFMA.FTZ R10, R96.reuse, R10, R93 ;  /* 0x0000000a600a7223 */ /* 0x040fe2000001005d */
[----:B------:R-:W-:-:S03]  /*1390*/  FMUL.FTZ R2, R96, R11 ;  /* 0x0000000b60027220 */ /* 0x000fc60000410000 */
[C---:B------:R-:W-:Y:S01]  /*13a0*/  FFMA.FTZ R3, R99.reuse, R10, R88 ;  /* 0x0000000a63037223 */ /* 0x040fe20000010058 */
[----:B------:R-:W-:-:S03]  /*13b0*/  FMUL.FTZ R2, R99, R2 ;  /* 0x0000000263027220 */ /* 0x000fc60000410000 */
[C---:B------:R-:W-:Y:S01]  /*13c0*/  FFMA.FTZ R3, R97.reuse, R3, R94 ;  /* 0x0000000361037223 */ /* 0x040fe2000001005e */
[----:B------:R-:W-:-:S04]  /*13d0*/  FMUL.FTZ R2, R97, R2 ;  /* 0x0000000261027220 */ /* 0x000fc80000410000 */
[----:B------:R-:W4:Y:S04]  /*13e0*/  SHFL.UP PT, R10, R3, 0x1, RZ ;  /* 0x04200000030a7989 */ /* 0x000f2800000e00ff */
[----:B------:R-:W5:Y:S01]  /*13f0*/  SHFL.UP PT, R11, R2, 0x1, RZ ;  /* 0x04200000020b7989 */ /* 0x000f6200000e00ff */
[----:B-1----:R-:W-:Y:S01]  /*1400*/  @P1 FMUL.FTZ R112, R112, R123 ;  /* 0x0000007b70701220 */ /* 0x002fe20000410000 */
[----:B--2---:R-:W-:-:S04]  /*1410*/  @P1 FFMA.FTZ R124, R123, R114, R124 ;  /* 0x000000727b7c1223 */ /* 0x004fc8000001007c */
[----:B------:R-:W-:Y:S02]  /*1420*/  @P1 MOV R123, R112 ;  /* 0x00000070007b1202 */ /* 0x000fe40000000f00 */
[----:B------:R-:W-:Y:S01]  /*1430*/  ISETP.GE.AND P1, PT, R48, 0x1, PT ;  /* 0x000000013000780c */ /* 0x000fe20003f26270 */
[----:B------:R-:W1:Y:S04]  /*1440*/  SHFL.DOWN PT, R114, R124, 0x2, 0x1f ;  /* 0x08401f007c727f89 */ /* 0x000e6800000e0000 */
[----:B------:R-:W2:Y:S01]  /*1450*/  SHFL.DOWN PT, R112, R123, 0x2, 0x1f ;  /* 0x08401f007b707f89 */ /* 0x000ea200000e0000 */
[----:B----4-:R-:W-:-:S07]  /*1460*/  FFMA.FTZ R10, R2, R10, R3 ;  /* 0x0000000a020a7223 */ /* 0x010fce0000010003 */
[----:B-----5:R-:W-:Y:S01]  /*1470*/  @P1 FMUL.FTZ R2, R2, R11 ;  /* 0x0000000b02021220 */ /* 0x020fe20000410000 */
[----:B------:R-:W-:Y:S02]  /*1480*/  FSEL R3, R3, R10, !P1 ;  /* 0x0000000a03037208 */ /* 0x000fe40004800000 */
[----:B------:R-:W-:Y:S02]  /*1490*/  ISETP.GE.AND P1, PT, R48, 0x2, PT ;  /* 0x000000023000780c */ /* 0x000fe40003f26270 */
[----:B------:R-:W-:Y:S04]  /*14a0*/  SHFL.UP PT, R11, R2, 0x2, RZ ;  /* 0x04400000020b7989 */ /* 0x000fe800000e00ff */
[----:B------:R-:W4:Y:S01]  /*14b0*/  SHFL.UP PT, R10, R3, 0x2, RZ ;  /* 0x04400000030a7989 */ /* 0x000f2200000e00ff */
[C---:B-1----:R-:W-:Y:S01]  /*14c0*/  @!P3 FFMA.FTZ R124, R123.reuse, R114, R124 ;  /* 0x000000727b7cb223 */ /* 0x042fe2000001007c */
[----:B--2---:R-:W-:-:S04]  /*14d0*/  @!P3 FMUL.FTZ R112, R123, R112 ;  /* 0x000000707b70b220 */ /* 0x004fc80000410000 */
[----:B------:R-:W1:Y:S01]  /*14e0*/  SHFL.DOWN PT, R114, R124, 0x4, 0x1f ;  /* 0x08801f007c727f89 */ /* 0x000e6200000e0000 */
[----:B------:R-:W-:Y:S02]  /*14f0*/  @!P3 MOV R123, R112 ;  /* 0x00000070007bb202 */ /* 0x000fe40000000f00 */
[----:B------:R-:W-:-:S03]  /*1500*/  ISETP.GT.U32.AND P3, PT, R81, 0x1b, PT ;  /* 0x0000001b5100780c */ /* 0x000fc60003f64070 */
[----:B------:R-:W2:Y:S01]  /*1510*/  SHFL.DOWN PT, R112, R123, 0x4, 0x1f ;  /* 0x08801f007b707f89 */ /* 0x000ea200000e0000 */
[C---:B----4-:R-:W-:Y:S01]  /*1520*/  FFMA.FTZ R10, R2.reuse, R10, R3 ;  /* 0x0000000a020a7223 */ /* 0x050fe20000010003 */
[----:B------:R-:W-:Y:S01]  /*1530*/  @P1 FMUL.FTZ R2, R2, R11 ;  /* 0x0000000b02021220 */ /* 0x000fe20000410000 */
[----:B------:R-:W-:-:S03]  /*1540*/  MOV R11, RZ ;  /* 0x000000ff000b7202 */ /* 0x000fc60000000f00 */
[----:B------:R-:W-:Y:S01]  /*1550*/  FSEL R3, R3, R10, !P1 ;  /* 0x0000000a03037208 */ /* 0x000fe20004800000 */
[----:B------:R-:W-:Y:S03]  /*1560*/  SHFL.UP PT, R117, R2, 0x4, RZ ;  /* 0x0480000002757989 */ /* 0x000fe600000e00ff */
[C---:B-1----:R-:W-:Y:S01]  /*1570*/  @!P3 FFMA.FTZ R124, R123.reuse, R114, R124 ;  /* 0x000000727b7cb223 */ /* 0x042fe2000001007c */
[----:B------:R-:W-:Y:S01]  /*1580*/  ISETP.GE.AND P1, PT, R48, 0x4, PT ;  /* 0x000000043000780c */ /* 0x000fe20003f26270 */
[----:B------:R-:W1:Y:S04]  /*1590*/  SHFL.UP PT, R10, R3, 0x4, RZ ;  /* 0x04800000030a7989 */ /* 0x000e6800000e00ff */
[----:B------:R-:W4:Y:S01]  /*15a0*/  SHFL.DOWN PT, R118, R124, 0x8, 0x1f ;  /* 0x09001f007c767f89 */ /* 0x000f2200000e0000 */
[----:B--2---:R-:W-:-:S05]  /*15b0*/  @!P3 FMUL.FTZ R112, R123, R112 ;  /* 0x000000707b70b220 */ /* 0x004fca0000410000 */
[----:B------:R-:W-:Y:S02]  /*15c0*/  @!P3 MOV R123, R112 ;  /* 0x00000070007bb202 */ /* 0x000fe40000000f00 */
[----:B------:R-:W-:-:S03]  /*15d0*/  ISETP.GT.U32.AND P3, PT, R81, 0x17, PT ;  /* 0x000000175100780c */ /* 0x000fc60003f64070 */
[----:B------:R-:W2:Y:S01]  /*15e0*/  SHFL.DOWN PT, R114, R123, 0x8, 0x1f ;  /* 0x09001f007b727f89 */ /* 0x000ea200000e0000 */
[C---:B-1----:R-:W-:Y:S01]  /*15f0*/  FFMA.FTZ R10, R2.reuse, R10, R3 ;  /* 0x0000000a020a7223 */ /* 0x042fe20000010003 */
[----:B------:R-:W-:-:S08]  /*1600*/  @P1 FMUL.FTZ R2, R2, R117 ;  /* 0x0000007502021220 */ /* 0x000fd00000410000 */
[----:B----4-:R-:W-:Y:S01]  /*1610*/  @!P3 FFMA.FTZ R124, R123, R118, R124 ;  /* 0x000000767b7cb223 */ /* 0x010fe2000001007c */
[----:B------:R-:W-:Y:S01]  /*1620*/  FSEL R3, R3, R10, !P1 ;  /* 0x0000000a03037208 */ /* 0x000fe20004800000 */
[----:B------:R-:W-:Y:S01]  /*1630*/  HFMA2 R10, -RZ, RZ, 1.875, 0 ;  /* 0x3f800000ff0a7431 */ /* 0x000fe200000001ff */
[----:B------:R-:W-:Y:S01]  /*1640*/  SHFL.UP PT, R117, R2, 0x8, RZ ;  /* 0x0500000002757989 */ /* 0x000fe200000e00ff */
[----:B------:R-:W-:-:S03]  /*1650*/  ISETP.GE.AND P1, PT, R48, 0x8, PT ;  /* 0x000000083000780c */ /* 0x000fc60003f26270 */
[----:B------:R-:W1:Y:S04]  /*1660*/  SHFL.UP PT, R112, R3, 0x8, RZ ;  /* 0x0500000003707989 */ /* 0x000e6800000e00ff */
[----:B------:R-:W4:Y:S01]  /*1670*/  SHFL.DOWN PT, R120, R124, 0x10, 0x1f ;  /* 0x0a001f007c787f89 */ /* 0x000f2200000e0000 */
[----:B--2---:R-:W-:-:S03]  /*1680*/  @!P3 FMUL.FTZ R114, R123, R114 ;  /* 0x000000727b72b220 */ /* 0x004fc60000410000 */
[----:B------:R-:W-:Y:S02]  /*1690*/  @P0 LDS.64 R10, [R67] ;  /* 0x00000000430a0984 */ /* 0x000fe40000000a00 */
[----:B------:R-:W-:Y:S02]  /*16a0*/  @!P3 MOV R123, R114 ;  /* 0x00000072007bb202 */ /* 0x000fe40000000f00 */
[----:B------:R-:W-:-:S03]  /*16b0*/  ISETP.GT.U32.AND P3, PT, R81, 0xf, PT ;  /* 0x0000000f5100780c */ /* 0x000fc60003f64070 */
[----:B------:R-:W2:Y:S01]  /*16c0*/  SHFL.DOWN PT, R114, R123, 0x10, 0x1f ;  /* 0x0a001f007b727f89 */ /* 0x000ea200000e0000 */
[C---:B-1----:R-:W-:Y:S01]  /*16d0*/  FFMA.FTZ R112, R2.reuse, R112, R3 ;  /* 0x0000007002707223 */ /* 0x042fe20000010003 */
[----:B------:R-:W-:-:S08]  /*16e0*/  @P1 FMUL.FTZ R2, R2, R117 ;  /* 0x0000007502021220 */ /* 0x000fd00000410000 */
[----:B----4-:R-:W-:Y:S01]  /*16f0*/  @!P3 FFMA.FTZ R124, R123, R120, R124 ;  /* 0x000000787b7cb223 */ /* 0x010fe2000001007c */
[----:B------:R-:W-:Y:S01]  /*1700*/  FSEL R3, R3, R112, !P1 ;  /* 0x0000007003037208 */ /* 0x000fe20004800000 */
[----:B------:R-:W-:Y:S01]  /*1710*/  SHFL.UP PT, R119, R2, 0x10, RZ ;  /* 0x0600000002777989 */ /* 0x000fe200000e00ff */
[----:B------:R-:W-:-:S03]  /*1720*/  ISETP.GE.AND P1, PT, R48, 0x10, PT ;  /* 0x000000103000780c */ /* 0x000fc60003f26270 */
[----:B------:R-:W1:Y:S01]  /*1730*/  SHFL.UP PT, R118, R3, 0x10, RZ ;  /* 0x0600000003767989 */ /* 0x000e6200000e00ff */
[----:B--2---:R-:W-:-:S03]  /*1740*/  @!P3 FMUL.FTZ R112, R123, R114 ;  /* 0x000000727b70b220 */ /* 0x004fc60000410000 */
[----:B------:R-:W-:Y:S02]  /*1750*/  SHFL.DOWN PT, R114, R124, 0x1, 0x1f ;  /* 0x08201f007c727f89 */ /* 0x000fe400000e0000 */
[----:B------:R-:W-:Y:S02]  /*1760*/  @!P3 MOV R123, R112 ;  /* 0x00000070007bb202 */ /* 0x000fe40000000f00 */
[----:B------:R-:W-:Y:S01]  /*1770*/  ISETP.NE.AND P3, PT, R28, 0x1f, PT ;  /* 0x0000001f1c00780c */ /* 0x000fe20003f65270 */
[----:B------:R-:W-:Y:S04]  /*1780*/  SHFL.IDX PT, R112, R11, RZ, 0x1f ;  /* 0x00001fff0b707589 */ /* 0x000fe800000e0000 */
[----:B------:R-:W2:Y:S04]  /*1790*/  SHFL.DOWN PT, R117, R123, 0x1, 0x1f ;  /* 0x08201f007b757f89 */ /* 0x000ea800000e0000 */
[----:B------:R-:W4:Y:S01]  /*17a0*/  SHFL.IDX PT, R123, R123, RZ, 0x1f ;  /* 0x00001fff7b7b7589 */ /* 0x000f2200000e0000 */
[C---:B-1----:R-:W-:Y:S01]  /*17b0*/  FFMA.FTZ R118, R2.reuse, R118, R3 ;  /* 0x0000007602767223 */ /* 0x042fe20000010003 */
[----:B------:R-:W-:-:S04]  /*17c0*/  @P1 FMUL.FTZ R2, R2, R119 ;  /* 0x0000007702021220 */ /* 0x000fc80000410000 */
[----:B------:R-:W-:Y:S02]  /*17d0*/  FSEL R118, R3, R118, !P1 ;  /* 0x0000007603767208 */ /* 0x000fe40004800000 */
[----:B------:R-:W-:Y:S01]  /*17e0*/  SHFL.UP PT, R2, R2, 0x1, RZ ;  /* 0x0420000002027989 */ /* 0x000fe200000e00ff */
[----:B------:R-:W-:-:S03]  /*17f0*/  ISETP.GT.AND P1, PT, R48, 0x1e, PT ;  /* 0x0000001e3000780c */ /* 0x000fc60003f24270 */
[----:B------:R1:W-:Y:S01]  /*1800*/  SHFL.UP PT, R119, R118, 0x1, RZ ;  /* 0x0420000076777989 */ /* 0x0003e200000e00ff */
[----:B--2---:R-:W-:Y:S01]  /*1810*/  @P3 FFMA.FTZ R112, R117, R112, R114 ;  /* 0x0000007075703223 */ /* 0x004fe20000010072 */
[----:B------:R-:W-:-:S03]  /*1820*/  ISETP.NE.AND P3, PT, R28, RZ, PT ;  /* 0x000000ff1c00720c */ /* 0x000fc60003f65270 */
[----:B------:R-:W-:Y:S01]  /*1830*/  FFMA.FTZ R98, R112, R98, R113 ;  /* 0x0000006270627223 */ /* 0x000fe20000010071 */
[----:B----4-:R-:W-:-:S03]  /*1840*/  FMUL.FTZ R10, R123, R10 ;  /* 0x0000000a7b0a7220 */ /* 0x010fc60000410000 */
[----:B------:R-:W-:-:S04]  /*1850*/  FFMA.FTZ R102, R97, R98, R102 ;  /* 0x0000006261667223 */ /* 0x000fc80000010066 */
[----:B------:R-:W-:-:S04]  /*1860*/  FFMA.FTZ R106, R99, R102, R106 ;  /* 0x00000066636a7223 */ /* 0x000fc8000001006a */
[----:B------:R-:W-:-:S04]  /*1870*/  FFMA.FTZ R114, R96, R106, R111 ;  /* 0x0000006a60727223 */ /* 0x000fc8000001006f */
[-C--:B------:R-:W-:Y:S01]  /*1880*/  FFMA.FTZ R112, R108, R114.reuse, R109 ;  /* 0x000000726c707223 */ /* 0x080fe2000001006d */
[----:B------:R-:W-:-:S03]  /*1890*/  FMUL.FTZ R122, R77, R114 ;  /* 0x000000724d7a7220 */ /* 0x000fc60000410000 */
[----:B------:R-:W-:Y:S01]  /*18a0*/  FFMA.FTZ R116, R103, R112, R116 ;  /* 0x0000007067747223 */ /* 0x000fe20000010074 */
[----:B------:R-:W-:-:S03]  /*18b0*/  FADD.FTZ R53, R122, R53 ;  /* 0x000000357a357221 */ /* 0x000fc60000010000 */
[-C--:B------:R-:W-:Y:S01]  /*18c0*/  FFMA.FTZ R104, R105, R116.reuse, R104 ;  /* 0x0000007469687223 */ /* 0x080fe20000010068 */
[----:B------:R-:W-:-:S03]  /*18d0*/  FMUL.FTZ R120, R76, R116 ;  /* 0x000000744c787220 */ /* 0x000fc60000410000 */
[----:B-1----:R-:W-:Y:S01]  /*18e0*/  FMUL.FTZ R118, R80, R104 ;  /* 0x0000006850767220 */ /* 0x002fe20000410000 */
[----:B------:R-:W-:-:S03]  /*18f0*/  FADD.FTZ R51, R120, R51 ;  /* 0x0000003378337221 */ /* 0x000fc60000010000 */
[----:B------:R-:W-:Y:S01]  /*1900*/  FADD.FTZ R47, R118, R47 ;  /* 0x0000002f762f7221 */ /* 0x000fe20000010000 */
[----:B---3--:R1:W2:Y:S02]  /*1910*/  SHFL.IDX PT, R3, R115, RZ, 0x1f ;  /* 0x00001fff73037589 */ /* 0x0082a400000e0000 */
[----:B-1----:R-:W-:-:S04]  /*1920*/  FMUL.FTZ R115, R84, R106 ;  /* 0x0000006a54737220 */ /* 0x002fc80000410000 */
[----:B------:R-:W-:Y:S01]  /*1930*/  FADD.FTZ R54, R115, R54 ;  /* 0x0000003673367221 */ /* 0x000fe20000010000 */
[----:B--2---:R-:W-:Y:S01]  /*1940*/  @P2 FFMA.FTZ R3, R2, R3, R119 ;  /* 0x0000000302032223 */ /* 0x004fe20000010077 */
[----:B------:R-:W-:-:S03]  /*1950*/  ISETP.GT.AND P2, PT, R48, 0x1b, PT ;  /* 0x0000001b3000780c */ /* 0x000fc60003f44270 */
[----:B------:R-:W-:-:S04]  /*1960*/  FFMA.FTZ R109, R110, R3, R85 ;  /* 0x000000036e6d7223 */ /* 0x000fc80000010055 */
[-C--:B------:R-:W-:Y:S01]  /*1970*/  FFMA.FTZ R111, R100, R109.reuse, R90 ;  /* 0x0000006d646f7223 */ /* 0x080fe2000001005a */
[----:B------:R-:W-:Y:S01]  /*1980*/  FFMA.FTZ R3, R0, R109, RZ ;  /* 0x0000006d00037223 */ /* 0x000fe200000100ff */
        /* <DEDUP_REMOVED lines=23> */
[----:B------:R-:W-:Y:S01]  /*1b00*/  FFMA.FTZ R96, R97, R99, R94 ;  /* 0x0000006361607223 */ /* 0x000fe2000001005e */
[----:B------:R-:W-:Y:S01]  /*1b10*/  FFMA.FTZ R108, R122, R105, R117 ;  /* 0x000000697a6c7223 */ /* 0x000fe20000010075 */
[----:B------:R-:W-:Y:S01]  /*1b20*/  FMUL.FTZ R117, R78, R102 ;  /* 0x000000664e757220 */ /* 0x000fe20000410000 */
[----:B------:R-:W-:Y:S01]  /*1b30*/  FADD.FTZ R97, -R88, R99 ;  /* 0x0000006358617221 */ /* 0x000fe20000010100 */
[----:B------:R-:W-:Y:S01]  /*1b40*/  FFMA.FTZ R3, R58, R99, R3 ;  /* 0x000000633a037223 */ /* 0x000fe20000010003 */
[----:B------:R-:W-:Y:S01]  /*1b50*/  FFMA.FTZ R119, R115, R111, R108 ;  /* 0x0000006f73777223 */ /* 0x000fe2000001006c */
[----:B------:R-:W-:Y:S01]  /*1b60*/  FADD.FTZ R99, -R94, R96 ;  /* 0x000000605e637221 */ /* 0x000fe20000010100 */
[----:B------:R-:W-:Y:S01]  /*1b70*/  FMUL.FTZ R108, R83, R98 ;  /* 0x00000062536c7220 */ /* 0x000fe20000410000 */
[----:B------:R-:W-:Y:S01]  /*1b80*/  FFMA.FTZ R96, R65, R96, R3 ;  /* 0x0000006041607223 */ /* 0x000fe20000010003 */
[----:B------:R-:W-:Y:S01]  /*1b90*/  FFMA.FTZ R119, R117, R97, R119 ;  /* 0x0000006175777223 */ /* 0x000fe20000010077 */
[C---:B------:R-:W-:Y:S01]  /*1ba0*/  FMUL.FTZ R115, R95.reuse, R112 ;  /* 0x000000705f737220 */ /* 0x040fe20000410000 */
[C---:B------:R-:W-:Y:S01]  /*1bb0*/  FADD.FTZ R57, R108.reuse, R57 ;  /* 0x000000396c397221 */ /* 0x040fe20000010000 */
[C---:B------:R-:W-:Y:S01]  /*1bc0*/  FMUL.FTZ R122, R95.reuse, R114 ;  /* 0x000000725f7a7220 */ /* 0x040fe20000410000 */
[----:B------:R-:W-:Y:S01]  /*1bd0*/  FFMA.FTZ R3, R108, R99, R119 ;  /* 0x000000636c037223 */ /* 0x000fe20000010077 */
[----:B------:R-:W1:Y:S01]  /*1be0*/  SHFL.DOWN PT, R121, R96, 0x1, 0x1f ;  /* 0x08201f0060797f89 */ /* 0x000e6200000e0000 */
[----:B------:R-:W-:Y:S01]  /*1bf0*/  FMUL.FTZ R108, R95, R116 ;  /* 0x000000745f6c7220 */ /* 0x000fe20000410000 */
[----:B------:R-:W-:Y:S01]  /*1c00*/  FMUL.FTZ R105, R105, R122 ;  /* 0x0000007a69697220 */ /* 0x000fe20000410000 */
[----:B------:R-:W-:Y:S01]  /*1c10*/  FADD.FTZ R52, R103, R52 ;  /* 0x0000003467347221 */ /* 0x000fe20000010000 */
[----:B------:R-:W2:Y:S01]  /*1c20*/  SHFL.DOWN PT, R119, R3, 0x1, 0x1f ;  /* 0x08201f0003777f89 */ /* 0x000ea200000e0000 */
[----:B------:R-:W-:Y:S01]  /*1c30*/  FADD.FTZ R49, R2, R49 ;  /* 0x0000003102317221 */ /* 0x000fe20000010000 */
[----:B------:R-:W-:Y:S01]  /*1c40*/  FFMA.FTZ R114, R18, R114, R105 ;  /* 0x0000007212727223 */ /* 0x000fe20000010069 */
[----:B------:R-:W-:Y:S01]  /*1c50*/  FMUL.FTZ R2, R95, R98 ;  /* 0x000000625f027220 */ /* 0x000fe20000410000 */
[----:B------:R-:W-:-:S02]  /*1c60*/  FADD.FTZ R56, R117, R56 ;  /* 0x0000003875387221 */ /* 0x000fc40000010000 */
[----:B------:R-:W-:Y:S01]  /*1c70*/  FADD.FTZ R43, R114, R43 ;  /* 0x0000002b722b7221 */ /* 0x000fe20000010000 */
[----:B------:R-:W-:-:S04]  /*1c80*/  FMUL.FTZ R99, R99, R2 ;  /* 0x0000000263637220 */ /* 0x000fc80000410000 */
[----:B------:R-:W-:-:S04]  /*1c90*/  FFMA.FTZ R99, R64, R98, R99 ;  /* 0x0000006240637223 */ /* 0x000fc80000010063 */
[----:B------:R-:W-:Y:S01]  /*1ca0*/  FADD.FTZ R46, R99, R46 ;  /* 0x0000002e632e7221 */ /* 0x000fe20000010000 */
[----:B-1----:R-:W-:Y:S01]  /*1cb0*/  @!P1 FADD.FTZ R96, R96, R121 ;  /* 0x0000007960609221 */ /* 0x002fe20000010000 */
[----:B--2---:R-:W-:-:S04]  /*1cc0*/  @!P1 FADD.FTZ R3, R3, R119 ;  /* 0x0000007703039221 */ /* 0x004fc80000010000 */
[----:B------:R-:W1:Y:S01]  /*1cd0*/  SHFL.DOWN PT, R121, R96, 0x2, 0x1f ;  /* 0x08401f0060797f89 */ /* 0x000e6200000e0000 */
[----:B------:R-:W-:-:S03]  /*1ce0*/  ISETP.GT.AND P1, PT, R48, 0x1d, PT ;  /* 0x0000001d3000780c */ /* 0x000fc60003f24270 */
[----:B------:R-:W2:Y:S10]  /*1cf0*/  SHFL.DOWN PT, R119, R3, 0x2, 0x1f ;  /* 0x08401f0003777f89 */ /* 0x000eb400000e0000 */
[----:B-1----:R-:W-:Y:S01]  /*1d00*/  @!P1 FADD.FTZ R96, R96, R121 ;  /* 0x0000007960609221 */ /* 0x002fe20000010000 */
[----:B--2---:R-:W-:-:S04]  /*1d10*/  @!P1 FADD.FTZ R3, R3, R119 ;  /* 0x0000007703039221 */ /* 0x004fc80000010000 */
[----:B------:R-:W1:Y:S01]  /*1d20*/  SHFL.DOWN PT, R125, R96, 0x4, 0x1f ;  /* 0x08801f00607d7f89 */ /* 0x000e6200000e0000 */
[----:B------:R-:W-:-:S03]  /*1d30*/  ISETP.NE.AND P1, PT, R48, RZ, PT ;  /* 0x000000ff3000720c */ /* 0x000fc60003f25270 */
[----:B------:R-:W2:Y:S10]  /*1d40*/  SHFL.DOWN PT, R121, R3, 0x4, 0x1f ;  /* 0x08801f0003797f89 */ /* 0x000eb400000e0000 */
[----:B------:R-:W3:Y:S01]  /*1d50*/  @!P1 S2R R119, SR_CgaCtaId ;  /* 0x0000000000779919 */ /* 0x000ee20000008800 */
[----:B-1----:R-:W-:-:S02]  /*1d60*/  @!P2 FADD.FTZ R96, R96, R125 ;  /* 0x0000007d6060a221 */ /* 0x002fc40000010000 */
[----:B------:R-:W1:Y:S01]  /*1d70*/  SHFL.IDX PT, R125, R124, RZ, 0x1f ;  /* 0x00001fff7c7d7589 */ /* 0x000e6200000e0000 */
[----:B--2---:R-:W-:Y:S01]  /*1d80*/  @!P2 FADD.FTZ R3, R3, R121 ;  /* 0x000000790303a221 */ /* 0x004fe20000010000 */
[----:B------:R-:W-:Y:S02]  /*1d90*/  ISETP.GT.AND P2, PT, R48, 0x17, PT ;  /* 0x000000173000780c */ /* 0x000fe40003f44270 */
[----:B------:R-:W2:Y:S04]  /*1da0*/  SHFL.DOWN PT, R121, R96, 0x8, 0x1f ;  /* 0x09001f0060797f89 */ /* 0x000ea800000e0000 */
[----:B------:R-:W4:Y:S01]  /*1db0*/  SHFL.DOWN PT, R124, R3, 0x8, 0x1f ;  /* 0x09001f00037c7f89 */ /* 0x000f2200000e0000 */
[----:B-1----:R-:W-:Y:S01]  /*1dc0*/  FFMA.FTZ R11, R123, R11, R125 ;  /* 0x0000000b7b0b7223 */ /* 0x002fe2000001007d */
[----:B------:R-:W-:-:S05]  /*1dd0*/  @!P1 MOV R125, 0x400 ;  /* 0x00000400007d9802 */ /* 0x000fca0000000f00 */
[----:B--2---:R-:W-:Y:S01]  /*1de0*/  @!P2 FADD.FTZ R96, R96, R121 ;  /* 0x000000796060a221 */ /* 0x004fe20000010000 */
[----:B---3--:R-:W-:Y:S01]  /*1df0*/  @!P1 LEA R15, R119, R125, 0x18 ;  /* 0x0000007d770f9211 */ /* 0x008fe200078ec0ff */
[----:B------:R1:W-:Y:S01]  /*1e00*/  @!P3 STS.64 [R67], R10 ;  /* 0x0000000a4300b388 */ /* 0x0003e20000000a00 */
[----:B----4-:R-:W-:Y:S01]  /*1e10*/  @!P2 FADD.FTZ R3, R3, R124 ;  /* 0x0000007c0303a221 */ /* 0x010fe20000010000 */
[----:B------:R-:W-:Y:S02]  /*1e20*/  ISETP.GT.AND P2, PT, R48, 0xf, PT ;  /* 0x0000000f3000780c */ /* 0x000fe40003f44270 */
[----:B------:R-:W2:Y:S04]  /*1e30*/  SHFL.DOWN PT, R119, R96, 0x10, 0x1f ;  /* 0x0a001f0060777f89 */ /* 0x000ea800000e0000 */
[----:B------:R-:W3:Y:S01]  /*1e40*/  SHFL.DOWN PT, R124, R3, 0x10, 0x1f ;  /* 0x0a001f00037c7f89 */ /* 0x000ee200000e0000 */
[----:B-1----:R-:W-:Y:S01]  /*1e50*/  FMUL.FTZ R10, R110, R115 ;  /* 0x000000736e0a7220 */ /* 0x002fe20000410000 */
[----:B------:R-:W-:Y:S01]  /*1e60*/  FMUL.FTZ R110, R113, R108 ;  /* 0x0000006c716e7220 */ /* 0x000fe20000410000 */
[----:B------:R-:W-:-:S02]  /*1e70*/  FMUL.FTZ R108, R95, R106 ;  /* 0x0000006a5f6c7220 */ /* 0x000fc40000410000 */
        /* <DEDUP_REMOVED lines=12> */
[----:B--2---:R-:W-:Y:S01]  /*1f40*/  FADD.FTZ R11, R96, R119 ;  /* 0x00000077600b7221 */ /* 0x004fe20000010000 */
[----:B------:R-:W-:-:S02]  /*1f50*/  FADD.FTZ R39, R108, R39 ;  /* 0x000000276c277221 */ /* 0x000fc40000010000 */
[----:B------:R-:W-:Y:S01]  /*1f60*/  FFMA.FTZ R106, R19, R102, R106 ;  /* 0x00000066136a7223 */ /* 0x000fe2000001006a */
[----:B---3--:R-:W-:Y:S01]  /*1f70*/  FADD.FTZ R10, R3, R124 ;  /* 0x0000007c030a7221 */ /* 0x008fe20000010000 */
[----:B------:R-:W-:Y:S01]  /*1f80*/  FSEL R105, R96, R11, P2 ;  /* 0x0000000b60697208 */ /* 0x000fe20001000000 */
[----:B------:R-:W-:Y:S01]  /*1f90*/  FMUL.FTZ R96, R95, R100 ;  /* 0x000000645f607220 */ /* 0x000fe20000410000 */
[----:B------:R-:W-:Y:S02]  /*1fa0*/  FADD.FTZ R45, R106, R45 ;  /* 0x0000002d6a2d7221 */ /* 0x000fe40000010000 */
[----:B------:R1:W-:Y:S01]  /*1fb0*/  @!P1 STS.64 [R15+0x228], R10 ;  /* 0x0002280a0f009388 */ /* 0x0003e20000000a00 */
[----:B------:R-:W-:Y:S01]  /*1fc0*/  FMUL.FTZ R101, R101, R96 ;  /* 0x0000006065657220 */ /* 0x000fe20000410000 */
[----:B------:R-:W-:-:S03]  /*1fd0*/  FSEL R3, R3, R10, P2 ;  /* 0x0000000a03037208 */ /* 0x000fc60001000000 */
[----:B------:R-:W-:-:S04]  /*1fe0*/  FFMA.FTZ R101, R16, R100, R101 ;  /* 0x0000006410657223 */ /* 0x000fc80000010065 */
[----:B------:R-:W-:Y:S01]  /*1ff0*/  FADD.FTZ R40, R101, R40 ;  /* 0x0000002865287221 */ /* 0x000fe20000010000 */
[----:B------:R-:W-:Y:S06]  /*2000*/  BAR.SYNC.DEFER_BLOCKING 0x0 ;  /* 0x0000000000007b1d */ /* 0x000fec0000010000 */
[----:B------:R-:W-:Y:S05]  /*2010*/  @P3 BRA `(.L_x_8994) ;  /* 0x0000000000203947 */ /* 0x000fea0003800000 */
[----:B------:R-:W-:-:S13]  /*2020*/  ISETP.NE.AND P1, PT, R107, UR8, PT ;  /* 0x000000086b007c0c */ /* 0x000fda000bf25270 */
[----:B------:R-:W2:Y:S04]  /*2030*/  @P1 LDS R2, [R74+0x18d8] ;  /* 0x0018d8004a021984 */ /* 0x000ea80000000800 */
[----:B-1----:R-:W1:Y:S01]  /*2040*/  @P1 LDS R10, [R74+0x14d8] ;  /* 0x0014d8004a0a1984 */ /* 0x002e620000000800 */
[----:B--2---:R-:W-:Y:S01]  /*2050*/  @P1 FADD.FTZ R11, R105, R2 ;  /* 0x00000002690b1221 */ /* 0x004fe20000010000 */
[----:B-1----:R-:W-:-:S04]  /*2060*/  @P1 FADD.FTZ R3, R3, R10 ;  /* 0x0000000a03031221 */ /* 0x002fc80000010000 */
[----:B------:R2:W-:Y:S04]  /*2070*/  @P1 STS [R74+0x18d8], R11 ;  /* 0x0018d80b4a001388 */ /* 0x0005e80000000800 */
[----:B------:R2:W-:Y:S04]  /*2080*/  STS [R74+0x14d8], R3 ;  /* 0x0014d8034a007388 */ /* 0x0005e80000000800 */
[----:B------:R2:W-:Y:S02]  /*2090*/  @!P1 STS [R74+0x18d8], R105 ;  /* 0x0018d8694a009388 */ /* 0x0005e40000000800 */
.L_x_8994:
[----:B------:R-:W-:Y:S05]  /*20a0*/  BSYNC.RECONVERGENT B0 ;  /* 0x0000000000007941 */ /* 0x000fea0003800200 */
.L_x_8993:
[----:B------:R-:W-:Y:S01]  /*20b0*/  UIADD3 UR10, UPT, UPT, UR10, 0x1, URZ ;  /* 0x000000010a0a7890 */ /* 0x000fe2000fffe0ff */
[----:B------:R-:W-:Y:S02]  /*20c0*/  LEA R73, P1, R4, R73, 0x2 ;  /* 0x0000004904497211 */ /* 0x000fe400078210ff */
[----:B------:R-:W-:Y:S01]  /*20d0*/  LEA R71, P2, R6, R71, 0x2 ;  /* 0x0000004706477211 */ /* 0x000fe200078410ff */
[----:B------:R-:W-:Y:S01]  /*20e0*/  UISETP.NE.AND UP0, UPT, UR10, URZ, UPT ;  /* 0x000000ff0a00728c */ /* 0x000fe2000bf05270 */
[----:B------:R-:W-:Y:S02]  /*20f0*/  LEA R69, P3, R8, R69, 0x2 ;  /* 0x0000004508457211 */ /* 0x000fe400078610ff */
[----:B--2---:R-:W-:Y:S02]  /*2100*/  IADD3 R74, PT, PT, R74, 0x4, RZ ;  /* 0x000000044a4a7810 */ /* 0x004fe40007ffe0ff */
[----:B------:R-:W-:Y:S02]  /*2110*/  IADD3 R67, PT, PT, R67, 0x8, RZ ;  /* 0x0000000843437810 */ /* 0x000fe40007ffe0ff */
[----:B------:R-:W-:-:S02]  /*2120*/  IADD3 R91, PT, PT, R91, 0x1, RZ ;  /* 0x000000015b5b7810 */ /* 0x000fc40007ffe0ff */
[----:B------:R-:W-:Y:S02]  /*2130*/  IADD3 R89, PT, PT, R89, 0x1, RZ ;  /* 0x0000000159597810 */ /* 0x000fe40007ffe0ff */
[----:B------:R-:W-:Y:S02]  /*2140*/  IADD3.X R72, PT, PT, R72, R5, RZ, P1, !PT ;  /* 0x0000000548487210 */ /* 0x000fe40000ffe4ff */
[----:B------:R-:W-:Y:S02]  /*2150*/  IADD3.X R70, PT, PT, R70, R7, RZ, P2, !PT ;  /* 0x0000000746467210 */ /* 0x000fe400017fe4ff */
[----:B------:R-:W-:Y:S01]  /*2160*/  IADD3.X R68, PT, PT, R68, R9, RZ, P3, !PT ;  /* 0x0000000944447210 */ /* 0x000fe20001ffe4ff */
[----:B------:R-:W-:Y:S06]  /*2170*/  BRA.U UP0, `(.L_x_8995) ;  /* 0xffffffed00347547 */ /* 0x000fec000b83ffff */
.L_x_8989:
[----:B------:R-:W-:Y:S01]  /*2180*/  BAR.SYNC.DEFER_BLOCKING 0x0 ;  /* 0x0000000000007b1d */ /* 0x000fe20000010000 */
[----:B-1----:R-:W-:Y:S01]  /*2190*/  F2FP.BF16.F32.PACK_AB R11, R57, R56 ;  /* 0x00000038390b723e */ /* 0x002fe200000010ff */
[----:B------:R-:W-:Y:S01]  /*21a0*/  USHF.L.U32 UR6, UR9, 0x8, URZ ;  /* 0x0000000809067899 */ /* 0x000fe200080006ff */
[----:B------:R-:W-:Y:S01]  /*21b0*/  F2FP.BF16.F32.PACK_AB R10, R54, R53 ;  /* 0x00000035360a723e */ /* 0x000fe200000010ff */
[----:B------:R-:W-:Y:S01]  /*21c0*/  UISETP.GT.AND UP0, UPT, UR8, 0x1, UPT ;  /* 0x000000010800788c */ /* 0x000fe2000bf04270 */
[----:B------:R-:W-:Y:S01]  /*21d0*/  F2FP.BF16.F32.PACK_AB R9, R52, R51 ;  /* 0x000000333409723e */ /* 0x000fe200000010ff */
[----:B------:R-:W1:Y:S01]  /*21e0*/  LDCU.64 UR10, c[0x0][0x4f8] ;  /* 0x00009f00ff0a77ac */ /* 0x000e620008000a00 */
[----:B------:R-:W-:Y:S01]  /*21f0*/  F2FP.BF16.F32.PACK_AB R8, R47, R49 ;  /* 0x000000312f08723e */ /* 0x000fe200000010ff */
[----:B------:R-:W2:Y:S01]  /*2200*/  LDC.64 R16, c[0x0][0x500] ;  /* 0x00014000ff107b82 */ /* 0x000ea20000000a00 */
[----:B------:R-:W-:Y:S01]  /*2210*/  IADD3 R22, P1, PT, R22, -0x200, RZ ;  /* 0xfffffe0016167810 */ /* 0x000fe20007f3e0ff */
[----:B------:R-:W-:Y:S01]  /*2220*/  USHF.R.S32.HI UR7, URZ, 0x1f, UR6 ;  /* 0x0000001fff077899 */ /* 0x000fe20008011406 */
[----:B------:R-:W-:Y:S01]  /*2230*/  IADD3 R24, P2, PT, R24, -0x200, RZ ;  /* 0xfffffe0018187810 */ /* 0x000fe20007f5e0ff */
[----:B------:R-:W-:Y:S01]  /*2240*/  UMOV UR8, UR9 ;  /* 0x0000000900087c82 */ /* 0x000fe20008000000 */
[----:B------:R-:W-:-:S02]  /*2250*/  IADD3.X R23, PT, PT, R23, -0x1, RZ, P1, !PT ;  /* 0xffffffff17177810 */ /* 0x000fc40000ffe4ff */
[----:B------:R-:W-:Y:S01]  /*2260*/  IADD3.X R25, PT, PT, R25, -0x1, RZ, P2, !PT ;  /* 0xffffffff19197810 */ /* 0x000fe200017fe4ff */
[----:B------:R-:W3:Y:S01]  /*2270*/  LDC.64 R18, c[0x0][0x550] ;  /* 0x00015400ff127b82 */ /* 0x000ee20000000a00 */
[----:B------:R4:W-:Y:S01]  /*2280*/  STS.128 [R38], R8 ;  /* 0x0000000826007388 */ /* 0x0009e20000000c00 */
[----:B------:R-:W-:-:S03]  /*2290*/  NOP ;  /* 0x0000000000007918 */ /* 0x000fc60000000000 */
[----:B------:R-:W5:Y:S01]  /*22a0*/  LDS.128 R4, [R38] ;  /* 0x0000000026047984 */ /* 0x000f620000000c00 */
[----:B-1----:R-:W-:Y:S02]  /*22b0*/  UIMAD.WIDE.U32 UR4, UR18, UR10, UR6 ;  /* 0x0000000a120472a5 */ /* 0x002fe4000f8e0006 */
[----:B------:R-:W1:Y:S02]  /*22c0*/  LDC.64 R48, c[0x0][0x520] ;  /* 0x00014800ff307b82 */ /* 0x000e640000000a00 */
[----:B------:R-:W-:Y:S01]  /*22d0*/  UIMAD UR5, UR18, UR11, UR5 ;  /* 0x0000000b120572a4 */ /* 0x000fe2000f8e0205 */
[----:B----4-:R-:W-:-:S05]  /*22e0*/  F2FP.BF16.F32.PACK_AB R11, R46, R45 ;  /* 0x0000002d2e0b723e */ /* 0x010fca00000010ff */
[----:B------:R-:W4:Y:S01]  /*22f0*/  LDC.64 R50, c[0x0][0x560] ;  /* 0x00015800ff327b82 */ /* 0x000f220000000a00 */
[----:B--2---:R-:W-:Y:S01]  /*2300*/  IMAD.WIDE.U32 R2, R36, R16, UR4 ;  /* 0x0000000424027e25 */ /* 0x004fe2000f8e0010 */
[----:B------:R-:W-:-:S03]  /*2310*/  F2FP.BF16.F32.PACK_AB R10, R44, R43 ;  /* 0x0000002b2c0a723e */ /* 0x000fc600000010ff */
[----:B------:R-:W-:Y:S01]  /*2320*/  IMAD R0, R36, R17, R3 ;  /* 0x0000001124007224 */ /* 0x000fe200078e0203 */
[C---:B---3--:R-:W-:Y:S01]  /*2330*/  LEA R8, P0, R2.reuse, R18, 0x1 ;  /* 0x0000001202087211 */ /* 0x048fe200078008ff */
[----:B------:R-:W2:Y:S03]  /*2340*/  LDCU.64 UR4, c[0x0][0x518] ;  /* 0x0000a300ff0477ac */ /* 0x000ea60008000a00 */
[----:B------:R-:W-:-:S03]  /*2350*/  LEA.HI.X R9, R2, R19, R0, 0x1, P0 ;  /* 0x0000001302097211 */ /* 0x000fc600000f0c00 */
[----:B------:R-:W-:Y:S01]  /*2360*/  IMAD.WIDE.U32 R2, R28, 0x10, R8 ;  /* 0x000000101c027825 */ /* 0x000fe200078e0008 */
[----:B------:R-:W-:Y:S02]  /*2370*/  F2FP.BF16.F32.PACK_AB R9, R42, R41 ;  /* 0x000000292a09723e */ /* 0x000fe400000010ff */
[----:B------:R-:W-:Y:S01]  /*2380*/  F2FP.BF16.F32.PACK_AB R8, R39, R40 ;  /* 0x000000282708723e */ /* 0x000fe200000010ff */
[----:B------:R-:W-:-:S04]  /*2390*/  FADD.FTZ R40, R29, R40 ;  /* 0x000000281d287221 */ /* 0x000fc80000010000 */
[----:B------:R-:W-:Y:S01]  /*23a0*/  FADD.FTZ R40, R40, R39 ;  /* 0x0000002728287221 */ /* 0x000fe20000010000 */
[----:B--2---:R-:W-:-:S03]  /*23b0*/  UIMAD.WIDE.U32 UR6, UR18, UR4, UR6 ;  /* 0x00000004120672a5 */ /* 0x004fc6000f8e0006 */
[----:B------:R-:W-:Y:S01]  /*23c0*/  FADD.FTZ R41, R40, R41 ;  /* 0x0000002928297221 */ /* 0x000fe20000010000 */
[----:B------:R-:W-:Y:S01]  /*23d0*/  UIMAD UR7, UR18, UR5, UR7 ;  /* 0x00000005120772a4 */ /* 0x000fe2000f8e0207 */
[----:B-----5:R1:W-:Y:S02]  /*23e0*/  STG.E.128 desc[UR16][R2.64], R4 ;  /* 0x0000000402007986 */ /* 0x0203e4000c101d10 */
[----:B------:R-:W-:Y:S01]  /*23f0*/  FADD.FTZ R42, R41, R42 ;  /* 0x0000002a292a7221 */ /* 0x000fe20000010000 */
[----:B------:R-:W-:Y:S03]  /*2400*/  BAR.SYNC.DEFER_BLOCKING 0x0 ;  /* 0x0000000000007b1d */ /* 0x000fe60000010000 */
[----:B------:R-:W-:-:S04]  /*2410*/  FADD.FTZ R43, R42, R43 ;  /* 0x0000002b2a2b7221 */ /* 0x000fc80000010000 */
[----:B------:R-:W-:-:S04]  /*2420*/  FADD.FTZ R44, R43, R44 ;  /* 0x0000002c2b2c7221 */ /* 0x000fc80000010000 */
[----:B------:R-:W-:-:S04]  /*2430*/  FADD.FTZ R29, R44, R45 ;  /* 0x0000002d2c1d7221 */ /* 0x000fc80000010000 */
[----:B------:R-:W-:Y:S01]  /*2440*/  FADD.FTZ R29, R29, R46 ;  /* 0x0000002e1d1d7221 */ /* 0x000fe20000010000 */
[----:B-1----:R-:W-:-:S04]  /*2450*/  IMAD.WIDE.U32 R2, R36, R48, UR6 ;  /* 0x0000000624027e25 */ /* 0x002fc8000f8e0030 */
[----:B------:R-:W-:Y:S01]  /*2460*/  IMAD R0, R36, R49, R3 ;  /* 0x0000003124007224 */ /* 0x000fe200078e0203 */
[----:B----4-:R-:W-:-:S04]  /*2470*/  LEA R4, P0, R2, R50, 0x1 ;  /* 0x0000003202047211 */ /* 0x010fc800078008ff */
[----:B------:R-:W-:Y:S01]  /*2480*/  LEA.HI.X R5, R2, R51, R0, 0x1, P0 ;  /* 0x0000003302057211 */ /* 0x000fe200000f0c00 */
[----:B------:R-:W-:Y:S01]  /*2490*/  STS.128 [R38], R8 ;  /* 0x0000000826007388 */ /* 0x000fe20000000c00 */
[----:B------:R-:W-:-:S03]  /*24a0*/  NOP ;  /* 0x0000000000007918 */ /* 0x000fc60000000000 */
[----:B------:R-:W1:Y:S01]  /*24b0*/  LDS.128 R16, [R38] ;  /* 0x0000000026107984 */ /* 0x000e620000000c00 */
[----:B------:R-:W-:Y:S01]  /*24c0*/  IMAD.WIDE.U32 R2, R28, 0x10, R4 ;  /* 0x000000101c027825 */ /* 0x000fe200078e0004 */
[----:B------:R-:W-:-:S04]  /*24d0*/  IADD3 R20, P0, PT, R20, -0x200, RZ ;  /* 0xfffffe0014147810 */ /* 0x000fc80007f1e0ff */
[----:B------:R-:W-:Y:S01]  /*24e0*/  IADD3.X R21, PT, PT, R21, -0x1, RZ, P0, !PT ;  /* 0xffffffff15157810 */ /* 0x000fe200007fe4ff */
[----:B-1----:R1:W-:Y:S01]  /*24f0*/  STG.E.128 desc[UR16][R2.64], R16 ;  /* 0x0000001002007986 */ /* 0x0023e2000c101d10 */
[----:B------:R-:W-:Y:S07]  /*2500*/  BRA.U UP0, `(.L_x_8996) ;  /* 0xffffffe100547547 */ /* 0x000fee000b83ffff */
.L_x_8988:
[----:B------:R-:W2:Y:S01]  /*2510*/  LDC.64 R6, c[0x0][0x548] ;  /* 0x00015200ff067b82 */ /* 0x000ea20000000a00 */
[----:B-1----:R-:W1:Y:S01]  /*2520*/  S2R R19, SR_TID.X ;  /* 0x0000000000137919 */ /* 0x002e620000002100 */
[----:B------:R-:W1:Y:S06]  /*2530*/  LDCU UR7, c[0x0][0x38c] ;  /* 0x00007180ff0777ac */ /* 0x000e6c0008000800 */
[----:B------:R-:W3:Y:S01]  /*2540*/  LDC.64 R8, c[0x0][0x568] ;  /* 0x00015a00ff087b82 */ /* 0x000ee20000000a00 */
[----:B--2---:R-:W-:-:S04]  /*2550*/  ISETP.NE.U32.AND P1, PT, R6, RZ, PT ;  /* 0x000000ff0600720c */ /* 0x004fc80003f25070 */
[----:B------:R-:W-:Y:S02]  /*2560*/  ISETP.NE.AND.EX P1, PT, R7, RZ, PT, P1 ;  /* 0x000000ff0700720c */ /* 0x000fe40003f25310 */
[----:B---3--:R-:W-:Y:S02]  /*2570*/  ISETP.NE.U32.AND P0, PT, R8, RZ, PT ;  /* 0x000000ff0800720c */ /* 0x008fe40003f05070 */
[----:B-1----:R-:W-:Y:S02]  /*2580*/  ISETP.GE.AND P2, PT, R19, UR7, PT ;  /* 0x0000000713007c0c */ /* 0x002fe4000bf46270 */
        /* <DEDUP_REMOVED lines=26> */
.L_x_8998:
[----:B------:R-:W-:Y:S05]  /*2730*/  BSYNC.RECONVERGENT B0 ;  /* 0x0000000000007941 */ /* 0x000fea0003800200 */
.L_x_8997:
        /* <DEDUP_REMOVED lines=26> */
.L_x_9000:
[----:B------:R-:W-:Y:S05]  /*28e0*/  BSYNC.RECONVERGENT B0 ;  /* 0x0000000000007941 */ /* 0x000fea0003800200 */
.L_x_8999:
[----:B------:R-:W-:Y:S05]  /*28f0*/  @P2 EXIT ;  /* 0x000000000000294d */ /* 0x000fea0003800000 */
[----:B------:R-:W2:Y:S01]  /*2900*/  LDCU.64 UR8, c[0x0][0x4e8] ;  /* 0x00009d00ff0877ac */ /* 0x000ea20008000a00 */
[----:B------:R-:W3:Y:S01]  /*2910*/  S2UR UR5, SR_CgaCtaId ;  /* 0x00000000000579c3 */ /* 0x000ee20000008800 */
[----:B------:R-:W-:Y:S01]  /*2920*/  BSSY.RECONVERGENT B0, `(.L_x_9001) ;  /* 0x0000045000007945 */ /* 0x000fe20003800200 */
        /* <DEDUP_REMOVED lines=18> */
.L_x_9002:
[C---:B------:R-:W-:Y:S01]  /*2a50*/  LEA R0, R19.reuse, UR4, 0x2 ;  /* 0x0000000413007c11 */ /* 0x040fe2000f8e10ff */
[C---:B0-2---:R-:W-:Y:S01]  /*2a60*/  IMAD.WIDE.U32 R12, R19.reuse, UR28, RZ ;  /* 0x0000001c130c7c25 */ /* 0x045fe2000f8e00ff */
[----:B------:R-:W-:Y:S02]  /*2a70*/  SHF.R.S32.HI R18, RZ, 0x1f, R19 ;  /* 0x0000001fff127819 */ /* 0x000fe40000011413 */
        /* <DEDUP_REMOVED lines=48> */
.L_x_9001:
[----:B------:R-:W-:Y:S05]  /*2d80*/  EXIT ;  /* 0x000000000000794d */ /* 0x000fea0003800000 */
.L_x_9003:
        /* <DEDUP_REMOVED lines=15> */
.L_x_10520:


//--------------------- .text._Z25selective_scan_bwd_kernelI32Selective_Scan_bwd_kernel_traitsILi32ELi8ELb1ELb0ELb0ELb0ELb1EN3c108BFloat16EfEEv12SSMParamsBwd --------------------------
	.section	.text._Z25selective_scan_bwd_kernelI32Selective_Scan_bwd_kernel_traitsILi32ELi8ELb1ELb0ELb0ELb0ELb1EN3c108BFloat16EfEEv12SSMParamsBwd,"ax",@progbits
	.align	128
        .global         _Z25selective_scan_bwd_kernelI32Selective_Scan_bwd_kernel_traitsILi32ELi8ELb1ELb0ELb0ELb0ELb1EN3c108BFloat16EfEEv12SSMParamsBwd
        .type           _Z25selective_scan_bwd_kernelI32Selective_Scan_bwd_kernel_traitsILi32ELi8ELb1ELb0ELb0ELb0ELb1EN3c108BFloat16EfEEv12SSMParamsBwd,@function
        .size           _Z25selective_scan_bwd_kernelI32Selective_Scan_bwd_kernel_traitsILi32ELi8ELb1ELb0ELb0ELb0ELb1EN3c108BFloat16EfEEv12SSMParamsBwd,(.L_x_10521 - _Z25selective_scan_bwd_kernelI32Selective_Scan_bwd_kernel_traitsILi32ELi8ELb1ELb0ELb0ELb0ELb1EN3c108BFloat16EfEEv12SSMParamsBwd)
        .other          _Z25selective_scan_bwd_kernelI32Selective_Scan_bwd_kernel_traitsILi32ELi8ELb1ELb0ELb0ELb0ELb1EN3c108BFloat16EfEEv12SSMParamsBwd,@"STO_CUDA_ENTRY STV_DEFAULT"
_Z25selective_scan_bwd_kernelI32Selective_Scan_bwd_kernel_traitsILi32ELi8ELb1ELb0ELb0ELb0ELb1EN3c108BFloat16EfEEv12SSMParamsBwd:
.text._Z25selective_scan_bwd_kernelI32Selective_Scan_bwd_kernel_traitsILi32ELi8ELb1ELb0ELb0ELb0ELb1EN3c108BFloat16EfEEv12SSMParamsBwd:
        /* <DEDUP_REMOVED lines=102> */
.L_x_9013:
[----:B------:R-:W-:Y:S01]  /*0660*/  BAR.SYNC.DEFER_BLOCKING 0x0 ;  /* 0x0000000000007b1d */ /* 0x000fe20000010000 */
[----:B0-----:R-:W-:-:S05]  /*0670*/  IMAD.WIDE.U32 R2, R30, 0x10, R26 ;  /* 0x000000101e027825 */ /* 0x001fca00078e001a */
[----:B------:R-:W0:Y:S01]  /*0680*/  S2R R42, SR_LANEID ;  /* 0x00000000002a7919 */ /* 0x000e220000000000 */
[C---:B------:R-:W-:Y:S01]  /*0690*/  IMAD.WIDE.U32 R6, R30.reuse, 0x10, R24 ;  /* 0x000000101e067825 */ /* 0x040fe200078e0018 */
[----:B------:R-:W1:Y:S01]  /*06a0*/  LDCU.128 UR12, c[0x0][0x410] ;  /* 0x00008200ff0c77ac */ /* 0x000e620008000c00 */
[----:B------:R-:W2:Y:S02]  /*06b0*/  LDC.64 R52, c[0x0][0x488] ;  /* 0x00012200ff347b82 */ /* 0x000ea40000000a00 */
[----:B------:R-:W-:Y:S01]  /*06c0*/  IMAD.WIDE.U32 R44, R30, 0x10, R22 ;  /* 0x000000101e2c7825 */ /* 0x000fe200078e0016 */
[----:B------:R-:W-:Y:S01]  /*06d0*/  UIADD3 UR18, UPT, UPT, UR8, -0x1, URZ ;  /* 0xffffffff08127890 */ /* 0x000fe2000fffe0ff */
[----:B------:R-:W-:Y:S01]  /*06e0*/  UMOV UR5, URZ ;  /* 0x000000ff00057c82 */ /* 0x000fe20008000000 */
[----:B------:R-:W3:Y:S01]  /*06f0*/  LDCU.64 UR10, c[0x0][0x508] ;  /* 0x0000a100ff0a77ac */ /* 0x000ee20008000a00 */
[----:B------:R-:W4:Y:S01]  /*0700*/  LDCU.64 UR20, c[0x0][0x490] ;  /* 0x00009200ff1477ac */ /* 0x000f220008000a00 */
[----:B------:R-:W3:Y:S01]  /*0710*/  LDG.E.128 R8, desc[UR16][R2.64] ;  /* 0x0000001002087981 */ /* 0x000ee2000c1e1d00 */
[----:B0-----:R-:W-:-:S05]  /*0720*/  LEA R40, R42, R21, 0x4 ;  /* 0x000000152a287211 */ /* 0x001fca00078e20ff */
[----:B---3--:R-:W-:Y:S01]  /*0730*/  STS.128 [R40], R8 ;  /* 0x0000000828007388 */ /* 0x008fe20000000c00 */
[----:B------:R-:W-:-:S03]  /*0740*/  NOP ;  /* 0x0000000000007918 */ /* 0x000fc60000000000 */
[----:B------:R-:W-:Y:S01]  /*0750*/  LDS.128 R16, [R40] ;  /* 0x0000000028107984 */ /* 0x000fe20000000c00 */
[----:B------:R-:W-:Y:S06]  /*0760*/  BAR.SYNC.DEFER_BLOCKING 0x0 ;  /* 0x0000000000007b1d */ /* 0x000fec0000010000 */
[----:B------:R-:W3:Y:S04]  /*0770*/  LDG.E.128 R48, desc[UR16][R6.64] ;  /* 0x0000001006307981 */ /* 0x000ee8000c1e1d00 */
[----:B---3--:R0:W-:Y:S01]  /*0780*/  STS.128 [R40], R48 ;  /* 0x0000003028007388 */ /* 0x0081e20000000c00 */
[----:B------:R-:W-:-:S03]  /*0790*/  NOP ;  /* 0x0000000000007918 */ /* 0x000fc60000000000 */
[----:B------:R-:W-:Y:S01]  /*07a0*/  LDS.128 R12, [R40] ;  /* 0x00000000280c7984 */ /* 0x000fe20000000c00 */
[----:B------:R-:W-:Y:S01]  /*07b0*/  BAR.SYNC.DEFER_BLOCKING 0x0 ;  /* 0x0000000000007b1d */ /* 0x000fe20000010000 */
[----:B------:R-:W-:-:S07]  /*07c0*/  USHF.L.U32 UR4, UR18, 0x8, URZ ;  /* 0x0000000812047899 */ /* 0x000fce00080006ff */
[----:B0-----:R-:W0:Y:S01]  /*07d0*/  LDC.64 R48, c[0x0][0x478] ;  /* 0x00011e00ff307b82 */ /* 0x001e220000000a00 */
[----:B------:R-:W3:Y:S01]  /*07e0*/  LDG.E.128 R44, desc[UR16][R44.64] ;  /* 0x000000102c2c7981 */ /* 0x000ee2000c1e1d00 */
        /* <DEDUP_REMOVED lines=9> */
[----:B------:R-:W-:-:S03]  /*0880*/  LEA.HI.X R53, R2, R53, R0, 0x1, P0 ;  /* 0x0000003502357211 */ /* 0x000fc600000f0c00 */
[----:B------:R-:W-:Y:S01]  /*0890*/  IMAD.WIDE.U32 R52, R30, 0x10, R52 ;  /* 0x000000101e347825 */ /* 0x000fe200078e0034 */
[----:B---3--:R-:W-:Y:S01]  /*08a0*/  STS.128 [R40], R44 ;  /* 0x0000002c28007388 */ /* 0x008fe20000000c00 */
[----:B------:R-:W-:-:S03]  /*08b0*/  NOP ;  /* 0x0000000000007918 */ /* 0x000fc60000000000 */
[----:B------:R-:W2:Y:S01]  /*08c0*/  LDS.128 R8, [R40] ;  /* 0x0000000028087984 */ /* 0x000ea20000000c00 */
[----:B------:R-:W-:Y:S06]  /*08d0*/  BAR.SYNC.DEFER_BLOCKING 0x0 ;  /* 0x0000000000007b1d */ /* 0x000fec0000010000 */
        /* <DEDUP_REMOVED lines=8> */
[----:B0-----:R-:W-:-:S04]  /*0960*/  LEA R48, P0, R2, R48, 0x1 ;  /* 0x0000003002307211 */ /* 0x001fc800078008ff */
[----:B------:R-:W-:-:S03]  /*0970*/  LEA.HI.X R49, R2, R49, R0, 0x1, P0 ;  /* 0x0000003102317211 */ /* 0x000fc600000f0c00 */
[----:B------:R-:W-:Y:S01]  /*0980*/  IMAD.WIDE.U32 R48, R30, 0x10, R48 ;  /* 0x000000101e307825 */ /* 0x000fe200078e0030 */
[----:B---3--:R-:W-:Y:S01]  /*0990*/  STS.128 [R40], R52 ;  /* 0x0000003428007388 */ /* 0x008fe20000000c00 */
[----:B------:R-:W-:-:S03]  /*09a0*/  NOP ;  /* 0x0000000000007918 */ /* 0x000fc60000000000 */
[----:B------:R-:W0:Y:S01]  /*09b0*/  LDS.128 R44, [R40] ;  /* 0x00000000282c7984 */ /* 0x000e220000000c00 */
[----:B------:R-:W-:Y:S06]  /*09c0*/  BAR.SYNC.DEFER_BLOCKING 0x0 ;  /* 0x0000000000007b1d */ /* 0x000fec0000010000 */
[----:B------:R-:W3:Y:S01]  /*09d0*/  LDG.E.128 R48, desc[UR16][R48.64] ;  /* 0x0000001030307981 */ /* 0x000ee2000c1e1d00 */
[----:B--2---:R-:W-:Y:S01]  /*09e0*/  PRMT R80, R8, 0x7632, R80 ;  /* 0x0000763208507816 */ /* 0x004fe20000000050 */
[----:B------:R-:W-:Y:S01]  /*09f0*/  UIMAD.WIDE.U32 UR6, UR19, UR10, UR4 ;  /* 0x0000000a130672a5 */ /* 0x000fe2000f8e0004 */
[C---:B------:R-:W-:Y:S01]  /*0a00*/  PRMT R89, R9.reuse, 0x7632, R89 ;  /* 0x0000763209597816 */ /* 0x040fe20000000059 */
[----:B----4-:R-:W-:Y:S01]  /*0a10*/  UISETP.NE.U32.AND UP0, UPT, UR20, URZ, UPT ;  /* 0x000000ff1400728c */ /* 0x010fe2000bf05070 */
[----:B------:R-:W-:Y:S01]  /*0a20*/  SHF.L.U32 R80, R80, 0x10, RZ ;  /* 0x0000001050507819 */ /* 0x000fe200000006ff */
[----:B------:R-:W-:Y:S01]  /*0a30*/  UIMAD UR7, UR19, UR11, UR7 ;  /* 0x0000000b130772a4 */ /* 0x000fe2000f8e0207 */
[----:B------:R-:W-:Y:S01]  /*0a40*/  SHF.L.U32 R69, R9, 0x10, RZ ;  /* 0x0000001009457819 */ /* 0x000fe200000006ff */
[----:B------:R-:W-:Y:S01]  /*0a50*/  UISETP.NE.AND.EX UP0, UPT, UR21, URZ, UPT, UP0 ;  /* 0x000000ff1500728c */ /* 0x000fe2000bf05300 */
[C---:B------:R-:W-:Y:S01]  /*0a60*/  SHF.L.U32 R62, R10.reuse, 0x10, RZ ;  /* 0x000000100a3e7819 */ /* 0x040fe200000006ff */
[----:B------:R-:W1:Y:S01]  /*0a70*/  LDCU UR10, c[0x0][0x38c] ;  /* 0x00007180ff0a77ac */ /* 0x000e620008000800 */
[----:B------:R-:W-:-:S02]  /*0a80*/  PRMT R84, R10, 0x7632, R84 ;  /* 0x000076320a547816 */ /* 0x000fc40000000054 */
[----:B0-----:R-:W-:Y:S02]  /*0a90*/  SHF.L.U32 R43, R47, 0x10, RZ ;  /* 0x000000102f2b7819 */ /* 0x001fe400000006ff */
[C---:B------:R-:W-:Y:S02]  /*0aa0*/  SHF.L.U32 R58, R44.reuse, 0x10, RZ ;  /* 0x000000102c3a7819 */ /* 0x040fe400000006ff */
[----:B------:R-:W-:Y:S01]  /*0ab0*/  PRMT R41, R44, 0x7632, R41 ;  /* 0x000076322c297816 */ /* 0x000fe20000000029 */
[----:B------:R-:W-:Y:S01]  /*0ac0*/  FMUL.FTZ R44, R43, -1.4426950216293334961 ;  /* 0xbfb8aa3b2b2c7820 */ /* 0x000fe20000410000 */
[C---:B------:R-:W-:Y:S01]  /*0ad0*/  SHF.L.U32 R0, R45.reuse, 0x10, RZ ;  /* 0x000000102d007819 */ /* 0x040fe200000006ff */
[----:B------:R-:W-:Y:S01]  /*0ae0*/  FMUL.FTZ R2, R58, -1.4426950216293334961 ;  /* 0xbfb8aa3b3a027820 */ /* 0x000fe20000410000 */
[----:B------:R-:W-:Y:S01]  /*0af0*/  SHF.L.U32 R56, R46, 0x10, RZ ;  /* 0x000000102e387819 */ /* 0x000fe200000006ff */
[----:B------:R-:W0:Y:S01]  /*0b00*/  MUFU.EX2 R57, R44 ;  /* 0x0000002c00397308 */ /* 0x000e220000000800 */
[----:B------:R-:W-:Y:S01]  /*0b10*/  PRMT R52, R45, 0x7632, R52 ;  /* 0x000076322d347816 */ /* 0x000fe20000000034 */
[----:B------:R-:W-:Y:S01]  /*0b20*/  FMUL.FTZ R6, R0, -1.4426950216293334961 ;  /* 0xbfb8aa3b00067820 */ /* 0x000fe20000410000 */
[----:B------:R-:W-:Y:S01]  /*0b30*/  PRMT R54, R46, 0x7632, R54 ;  /* 0x000076322e367816 */ /* 0x000fe20000000036 */
[----:B------:R-:W-:Y:S01]  /*0b40*/  FMUL.FTZ R53, R56, -1.4426950216293334961 ;  /* 0xbfb8aa3b38357820 */ /* 0x000fe20000410000 */
[----:B------:R-:W-:-:S02]  /*0b50*/  PRMT R60, R47, 0x7632, R60 ;  /* 0x000076322f3c7816 */ /* 0x000fc4000000003c */
[----:B------:R-:W-:Y:S01]  /*0b60*/  SHF.L.U32 R41, R41, 0x10, RZ ;  /* 0x0000001029297819 */ /* 0x000fe200000006ff */
[----:B------:R-:W2:Y:S01]  /*0b70*/  MUFU.EX2 R6, R6 ;  /* 0x0000000600067308 */ /* 0x000ea20000000800 */
[----:B------:R-:W-:Y:S02]  /*0b80*/  SHF.L.U32 R52, R52, 0x10, RZ ;  /* 0x0000001034347819 */ /* 0x000fe400000006ff */
[----:B------:R-:W-:Y:S01]  /*0b90*/  SHF.L.U32 R54, R54, 0x10, RZ ;  /* 0x0000001036367819 */ /* 0x000fe200000006ff */
[----:B------:R-:W-:Y:S01]  /*0ba0*/  FMUL.FTZ R3, R41, -1.4426950216293334961 ;  /* 0xbfb8aa3b29037820 */ /* 0x000fe20000410000 */
[----:B------:R-:W-:Y:S01]  /*0bb0*/  SHF.L.U32 R60, R60, 0x10, RZ ;  /* 0x000000103c3c7819 */ /* 0x000fe200000006ff */
[----:B------:R-:W-:Y:S01]  /*0bc0*/  FMUL.FTZ R7, R52, -1.4426950216293334961 ;  /* 0xbfb8aa3b34077820 */ /* 0x000fe20000410000 */
[----:B------:R-:W-:Y:S01]  /*0bd0*/  PRMT R86, R11, 0x7632, R86 ;  /* 0x000076320b567816 */ /* 0x000fe20000000056 */
[----:B------:R-:W4:Y:S01]  /*0be0*/  MUFU.EX2 R2, R2 ;  /* 0x0000000200027308 */ /* 0x000f220000000800 */
[----:B------:R-:W-:Y:S01]  /*0bf0*/  FMUL.FTZ R55, R54, -1.4426950216293334961 ;  /* 0xbfb8aa3b36377820 */ /* 0x000fe20000410000 */
[----:B------:R-:W-:Y:S01]  /*0c00*/  FMUL.FTZ R59, R60, -1.4426950216293334961 ;  /* 0xbfb8aa3b3c3b7820 */ /* 0x000fe20000410000 */
[----:B0-----:R-:W-:Y:S01]  /*0c10*/  FADD.FTZ R57, R57, 1 ;  /* 0x3f80000039397421 */ /* 0x001fe20000010000 */
[----:B------:R-:W-:-:S02]  /*0c20*/  SHF.L.U32 R74, R11, 0x10, RZ ;  /* 0x000000100b4a7819 */ /* 0x000fc400000006ff */
[----:B------:R-:W-:Y:S02]  /*0c30*/  SHF.L.U32 R89, R89, 0x10, RZ ;  /* 0x0000001059597819 */ /* 0x000fe400000006ff */
[----:B------:R-:W0:Y:S01]  /*0c40*/  MUFU.EX2 R3, R3 ;  /* 0x0000000300037308 */ /* 0x000e220000000800 */
[----:B--2---:R-:W-:Y:S01]  /*0c50*/  FADD.FTZ R6, R6, 1 ;  /* 0x3f80000006067421 */ /* 0x004fe20000010000 */
[----:B------:R-:W-:Y:S02]  /*0c60*/  SHF.L.U32 R84, R84, 0x10, RZ ;  /* 0x0000001054547819 */ /* 0x000fe400000006ff */
[----:B------:R-:W-:Y:S02]  /*0c70*/  SHF.L.U32 R86, R86, 0x10, RZ ;  /* 0x0000001056567819 */ /* 0x000fe400000006ff */
[----:B------:R-:W-:Y:S02]  /*0c80*/  SHF.L.U32 R66, R12, 0x10, RZ ;  /* 0x000000100c427819 */ /* 0x000fe400000006ff */
[----:B------:R-:W2:Y:S01]  /*0c90*/  MUFU.EX2 R53, R53 ;  /* 0x0000003500357308 */ /* 0x000ea20000000800 */
[----:B----4-:R-:W-:Y:S01]  /*0ca0*/  FADD.FTZ R2, R2, 1 ;  /* 0x3f80000002027421 */ /* 0x010fe20000010000 */
[----:B------:R-:W-:-:S02]  /*0cb0*/  SHF.L.U32 R70, R13, 0x10, RZ ;  /* 0x000000100d467819 */ /* 0x000fc400000006ff */
[C---:B------:R-:W-:Y:S02]  /*0cc0*/  PRMT R61, R18.reuse, 0x7632, R61 ;  /* 0x00007632123d7816 */ /* 0x040fe4000000003d */
[----:B------:R-:W-:Y:S02]  /*0cd0*/  PRMT R63, R19, 0x7632, R63 ;  /* 0x00007632133f7816 */ /* 0x000fe4000000003f */
[----:B------:R-:W4:Y:S01]  /*0ce0*/  MUFU.EX2 R7, R7 ;  /* 0x0000000700077308 */ /* 0x000f220000000800 */
[----:B0-----:R-:W-:Y:S01]  /*0cf0*/  FADD.FTZ R3, R3, 1 ;  /* 0x3f80000003037421 */ /* 0x001fe20000010000 */
[----:B------:R-:W-:Y:S02]  /*0d00*/  SHF.L.U32 R18, R18, 0x10, RZ ;  /* 0x0000001012127819 */ /* 0x000fe400000006ff */
[----:B------:R-:W-:Y:S02]  /*0d10*/  SHF.L.U32 R19, R19, 0x10, RZ ;  /* 0x0000001013137819 */ /* 0x000fe400000006ff */
[----:B------:R-:W-:-:S02]  /*0d20*/  SHF.L.U32 R68, R14, 0x10, RZ ;  /* 0x000000100e447819 */ /* 0x000fc400000006ff */
[----:B------:R-:W0:Y:S01]  /*0d30*/  MUFU.EX2 R55, R55 ;  /* 0x0000003700377308 */ /* 0x000e220000000800 */
[----:B--2---:R-:W-:Y:S01]  /*0d40*/  FADD.FTZ R53, R53, 1 ;  /* 0x3f80000035357421 */ /* 0x004fe20000010000 */
[----:B------:R-:W-:-:S06]  /*0d50*/  SHF.L.U32 R72, R15, 0x10, RZ ;  /* 0x000000100f487819 */ /* 0x000fcc00000006ff */
[----:B------:R-:W2:Y:S01]  /*0d60*/  MUFU.EX2 R59, R59 ;  /* 0x0000003b003b7308 */ /* 0x000ea20000000800 */
[----:B----4-:R-:W-:-:S07]  /*0d70*/  FADD.FTZ R7, R7, 1 ;  /* 0x3f80000007077421 */ /* 0x010fce0000010000 */
[----:B------:R-:W-:Y:S01]  /*0d80*/  MUFU.RCP R79, R6 ;  /* 0x00000006004f7308 */ /* 0x000fe20000001000 */
[----:B0-----:R-:W-:-:S07]  /*0d90*/  FADD.FTZ R55, R55, 1 ;  /* 0x3f80000037377421 */ /* 0x001fce0000010000 */
[----:B------:R-:W0:Y:S01]  /*0da0*/  MUFU.RCP R78, R3 ;  /* 0x00000003004e7308 */ /* 0x000e220000001000 */
[----:B--2---:R-:W-:-:S07]  /*0db0*/  FADD.FTZ R59, R59, 1 ;  /* 0x3f8000003b3b7421 */ /* 0x004fce0000010000 */
[----:B------:R-:W2:Y:S08]  /*0dc0*/  MUFU.RCP R81, R2 ;  /* 0x0000000200517308 */ /* 0x000eb00000001000 */
[----:B------:R4:W1:Y:S01]  /*0dd0*/  MUFU.RCP R77, R53 ;  /* 0x00000035004d7308 */ /* 0x0008620000001000 */
[----:B0-----:R-:W-:-:S04]  /*0de0*/  FADD.FTZ R6, -R78, 1 ;  /* 0x3f8000004e067421 */ /* 0x001fc80000010100 */
[C---:B------:R-:W-:Y:S01]  /*0df0*/  FFMA.FTZ R6, R41.reuse, R6, 1 ;  /* 0x3f80000029067423 */ /* 0x040fe20000010006 */
[----:B------:R-:W-:Y:S02]  /*0e00*/  FMUL.FTZ R41, R41, R78 ;  /* 0x0000004e29297220 */ /* 0x000fe40000410000 */
[----:B------:R0:W3:Y:S01]  /*0e10*/  MUFU.RCP R76, R57 ;  /* 0x00000039004c7308 */ /* 0x0000e20000001000 */
[----:B--2---:R-:W-:Y:S01]  /*0e20*/  FADD.FTZ R3, -R81, 1 ;  /* 0x3f80000051037421 */ /* 0x004fe20000010100 */
[----:B----4-:R-:W-:-:S03]  /*0e30*/  PRMT R53, R13, 0x7632, R53 ;  /* 0x000076320d357816 */ /* 0x010fc60000000035 */
[----:B------:R-:W-:-:S03]  /*0e40*/  FFMA.FTZ R3, R58, R3, 1 ;  /* 0x3f8000003a037423 */ /* 0x000fc60000010003 */
[----:B------:R2:W4:Y:S01]  /*0e50*/  MUFU.RCP R83, R7 ;  /* 0x0000000700537308 */ /* 0x0005220000001000 */
[----:B-1----:R-:W-:Y:S01]  /*0e60*/  FADD.FTZ R11, -R77, 1 ;  /* 0x3f8000004d0b7421 */ /* 0x002fe20000010100 */
[C---:B0-----:R-:W-:Y:S02]  /*0e70*/  PRMT R57, R16.reuse, 0x7632, R57 ;  /* 0x0000763210397816 */ /* 0x041fe40000000039 */
[----:B------:R-:W-:Y:S01]  /*0e80*/  SHF.L.U32 R16, R16, 0x10, RZ ;  /* 0x0000001010107819 */ /* 0x000fe200000006ff */
[----:B------:R-:W-:-:S03]  /*0e90*/  FFMA.FTZ R11, R56, R11, 1 ;  /* 0x3f800000380b7423 */ /* 0x000fc6000001000b */
[----:B------:R0:W1:Y:S01]  /*0ea0*/  MUFU.RCP R85, R55 ;  /* 0x0000003700557308 */ /* 0x0000620000001000 */
[----:B--2---:R-:W-:-:S04]  /*0eb0*/  FADD.FTZ R7, -R79, 1 ;  /* 0x3f8000004f077421 */ /* 0x004fc80000010100 */
[----:B------:R-:W-:-:S03]  /*0ec0*/  FFMA.FTZ R9, R0, R7, 1 ;  /* 0x3f80000000097423 */ /* 0x000fc60000010007 */
[----:B------:R2:W1:Y:S01]  /*0ed0*/  MUFU.RCP R87, R59 ;  /* 0x0000003b00577308 */ /* 0x0004620000001000 */
[----:B0-----:R-:W-:Y:S02]  /*0ee0*/  PRMT R55, R14, 0x7632, R55 ;  /* 0x000076320e377816 */ /* 0x001fe40000000037 */
[C---:B--2---:R-:W-:Y:S02]  /*0ef0*/  PRMT R59, R17.reuse, 0x7632, R59 ;  /* 0x00007632113b7816 */ /* 0x044fe4000000003b */
[----:B------:R-:W-:Y:S01]  /*0f00*/  SHF.L.U32 R17, R17, 0x10, RZ ;  /* 0x0000001011117819 */ /* 0x000fe200000006ff */
[----:B---3--:R0:W-:Y:S01]  /*0f10*/  STS.128 [R40], R48 ;  /* 0x0000003028007388 */ /* 0x0081e20000000c00 */
[----:B------:R-:W-:-:S03]  /*0f20*/  NOP ;  /* 0x0000000000007918 */ /* 0x000fc60000000000 */
[----:B------:R-:W2:Y:S01]  /*0f30*/  LDS.128 R44, [R40] ;  /* 0x00000000282c7984 */ /* 0x000ea20000000c00 */
[----:B0-----:R-:W-:Y:S02]  /*0f40*/  SHF.L.U32 R49, R8, 0x10, RZ ;  /* 0x0000001008317819 */ /* 0x001fe400000006ff */
[----:B------:R-:W-:Y:S02]  /*0f50*/  PRMT R51, R12, 0x7632, R51 ;  /* 0x000076320c337816 */ /* 0x000fe40000000033 */
[C---:B--2---:R-:W-:Y:S02]  /*0f60*/  PRMT R75, R44.reuse, 0x7632, R75 ;  /* 0x000076322c4b7816 */ /* 0x044fe4000000004b */
[----:B------:R-:W-:Y:S02]  /*0f70*/  SHF.L.U32 R48, R44, 0x10, RZ ;  /* 0x000000102c307819 */ /* 0x000fe400000006ff */
        /* <DEDUP_REMOVED lines=24> */
[----:B----4-:R-:W-:Y:S01]  /*1100*/  FADD.FTZ R3, -R83, 1 ;  /* 0x3f80000053037421 */ /* 0x010fe20000010100 */
[----:B-1----:R-:W-:Y:S01]  /*1110*/  FADD.FTZ R9, -R85, 1 ;  /* 0x3f80000055097421 */ /* 0x002fe20000010100 */
        /* <DEDUP_REMOVED lines=19> */
[----:B------:R-:W0:Y:S01]  /*1250*/  LDC.64 R6, c[0x0][0x558] ;  /* 0x00015600ff067b82 */ /* 0x000e220000000a00 */
[----:B------:R-:W-:Y:S01]  /*1260*/  F2FP.BF16.F32.PACK_AB R46, R9, R10 ;  /* 0x0000000a092e723e */ /* 0x000fe200000010ff */
[----:B------:R-:W-:Y:S01]  /*1270*/  FMUL.FTZ R77, R56, R77 ;  /* 0x0000004d384d7220 */ /* 0x000fe20000410000 */
[----:B------:R-:W-:-:S05]  /*1280*/  F2FP.BF16.F32.PACK_AB R47, R64, R11 ;  /* 0x0000000b402f723e */ /* 0x000fca00000010ff */
[----:B------:R-:W-:Y:S01]  /*1290*/  BAR.SYNC.DEFER_BLOCKING 0x0 ;  /* 0x0000000000007b1d */ /* 0x000fe20000010000 */
[----:B------:R-:W-:Y:S01]  /*12a0*/  FMUL.FTZ R79, R0, R79 ;  /* 0x0000004f004f7220 */ /* 0x000fe20000410000 */
[----:B------:R-:W-:Y:S01]  /*12b0*/  FMUL.FTZ R43, R43, R76 ;  /* 0x0000004c2b2b7220 */ /* 0x000fe20000410000 */
[----:B------:R-:W-:Y:S01]  /*12c0*/  FMUL.FTZ R83, R52, R83 ;  /* 0x0000005334537220 */ /* 0x000fe20000410000 */
[----:B------:R-:W-:Y:S01]  /*12d0*/  FMUL.FTZ R85, R54, R85 ;  /* 0x0000005536557220 */ /* 0x000fe20000410000 */
[----:B------:R-:W-:-:S03]  /*12e0*/  FMUL.FTZ R87, R60, R87 ;  /* 0x000000573c577220 */ /* 0x000fc60000410000 */
[----:B------:R-:W1:Y:S01]  /*12f0*/  LDC.64 R2, c[0x0][0x510] ;  /* 0x00014400ff027b82 */ /* 0x000e620000000a00 */
[----:B------:R-:W-:Y:S01]  /*1300*/  FMUL.FTZ R0, R49, R81 ;  /* 0x0000005131007220 */ /* 0x000fe20000410000 */
[----:B------:R-:W-:Y:S01]  /*1310*/  FMUL.FTZ R49, R62, R77 ;  /* 0x0000004d3e317220 */ /* 0x000fe20000410000 */
[----:B------:R-:W-:Y:S01]  /*1320*/  PRMT R64, R15, 0x7632, R64 ;  /* 0x000076320f407816 */ /* 0x000fe20000000040 */
[----:B------:R-:W-:Y:S01]  /*1330*/  FMUL.FTZ R52, R69, R79 ;  /* 0x0000004f45347220 */ /* 0x000fe20000410000 */
[----:B------:R-:W-:Y:S01]  /*1340*/  FMUL.FTZ R54, R74, R43 ;  /* 0x0000002b4a367220 */ /* 0x000fe20000410000 */
[----:B------:R-:W-:Y:S01]  /*1350*/  FMUL.FTZ R56, R80, R41 ;  /* 0x0000002950387220 */ /* 0x000fe20000410000 */
[----:B------:R-:W-:Y:S01]  /*1360*/  FMUL.FTZ R58, R89, R83 ;  /* 0x00000053593a7220 */ /* 0x000fe20000410000 */
[----:B------:R-:W-:Y:S01]  /*1370*/  FMUL.FTZ R60, R84, R85 ;  /* 0x00000055543c7220 */ /* 0x000fe20000410000 */
[----:B------:R-:W-:Y:S01]  /*1380*/  FMUL.FTZ R62, R86, R87 ;  /* 0x00000057563e7220 */ /* 0x000fe20000410000 */
[----:B------:R-:W-:Y:S01]  /*1390*/  STS.128 [R40], R44 ;  /* 0x0000002c28007388 */ /* 0x000fe20000000c00 */
[----:B------:R-:W-:-:S03]  /*13a0*/  NOP ;  /* 0x0000000000007918 */ /* 0x000fc60000000000 */
[----:B------:R-:W2:Y:S01]  /*13b0*/  LDS.128 R8, [R40] ;  /* 0x0000000028087984 */ /* 0x000ea20000000c00 */
[----:B-1----:R-:W-:-:S04]  /*13c0*/  IMAD.WIDE.U32 R12, R38, R2, UR6 ;  /* 0x00000006260c7e25 */ /* 0x002fc8000f8e0002 */
[----:B------:R-:W-:Y:S01]  /*13d0*/  IMAD R3, R38, R3, R13 ;  /* 0x0000000326037224 */ /* 0x000fe200078e020d */
[----:B0-----:R-:W-:-:S04]  /*13e0*/  LEA R6, P0, R12, R6, 0x1 ;  /* 0x000000060c067211 */ /* 0x001fc800078008ff */
[----:B------:R-:W-:-:S03]  /*13f0*/  LEA.HI.X R7, R12, R7, R3, 0x1, P0 ;  /* 0x000000070c077211 */ /* 0x000fc600000f0c03 */
[----:B------:R-:W-:-:S05]  /*1400*/  IMAD.WIDE.U32 R6, R30, 0x10, R6 ;  /* 0x000000101e067825 */ /* 0x000fca00078e0006 */
        /* <DEDUP_REMOVED lines=15> */
[----:B------:R-:W-:-:S05]  /*1500*/  F2FP.BF16.F32.PACK_AB R8, R41, R8 ;  /* 0x000000082908723e */ /* 0x000fca00000010ff */
[----:B------:R-:W-:Y:S01]  /*1510*/  STS.128 [R40], R8 ;  /* 0x0000000828007388 */ /* 0x000fe20000000c00 */
[----:B------:R-:W-:-:S03]  /*1520*/  NOP ;  /* 0x0000000000007918 */ /* 0x000fc60000000000 */
[----:B------:R-:W1:Y:S01]  /*1530*/  LDS.128 R12, [R40] ;  /* 0x00000000280c7984 */ /* 0x000e620000000c00 */
[----:B0-----:R-:W-:-:S04]  /*1540*/  UIMAD.WIDE.U32 UR6, UR19, UR12, UR4 ;  /* 0x0000000c130672a5 */ /* 0x001fc8000f8e0004 */
[----:B------:R-:W-:Y:S02]  /*1550*/  UIMAD UR9, UR19, UR13, UR7 ;  /* 0x0000000d130972a4 */ /* 0x000fe4000f8e0207 */
[----:B------:R-:W-:Y:S02]  /*1560*/  MOV R3, UR7 ;  /* 0x0000000700037c02 */ /* 0x000fe40008000f00 */
[----:B------:R-:W-:Y:S02]  /*1570*/  MOV R2, UR6 ;  /* 0x0000000600027c02 */ /* 0x000fe40008000f00 */
[----:B------:R-:W-:-:S03]  /*1580*/  MOV R3, UR9 ;  /* 0x0000000900037c02 */ /* 0x000fc60008000f00 */
[----:B------:R-:W-:-:S04]  /*1590*/  IMAD.WIDE.U32 R2, R38, UR14, R2 ;  /* 0x0000000e26027c25 */ /* 0x000fc8000f8e0002 */
[----:B------:R-:W-:Y:S01]  /*15a0*/  IMAD R3, R38, UR15, R3 ;  /* 0x0000000f26037c24 */ /* 0x000fe2000f8e0203 */
[----:B------:R-:W-:-:S04]  /*15b0*/  LEA R6, P0, R2, UR20, 0x1 ;  /* 0x0000001402067c11 */ /* 0x000fc8000f8008ff */
[----:B------:R-:W-:-:S03]  /*15c0*/  LEA.HI.X R7, R2, UR21, R3, 0x1, P0 ;  /* 0x0000001502077c11 */ /* 0x000fc600080f0c03 */
[----:B------:R-:W-:-:S05]  /*15d0*/  IMAD.WIDE.U32 R2, R30, 0x10, R6 ;  /* 0x000000101e027825 */ /* 0x000fca00078e0006 */
[----:B-1----:R1:W-:Y:S02]  /*15e0*/  STG.E.128 desc[UR16][R2.64], R12 ;  /* 0x0000000c02007986 */ /* 0x0023e4000c101d10 */
.L_x_9005:
[----:B------:R-:W-:Y:S01]  /*15f0*/  SHF.L.U32 R57, R57, 0x10, RZ ;  /* 0x0000001039397819 */ /* 0x000fe200000006ff */
[----:B------:R-:W-:Y:S01]  /*1600*/  FFMA.FTZ R33, R0, R16, R33 ;  /* 0x0000001000217223 */ /* 0x000fe20000010021 */
[----:B------:R-:W-:Y:S01]  /*1610*/  SHF.L.U32 R59, R59, 0x10, RZ ;  /* 0x000000103b3b7819 */ /* 0x000fe200000006ff */
[----:B------:R-:W-:Y:S01]  /*1620*/  BAR.SYNC.DEFER_BLOCKING 0x0 ;  /* 0x0000000000007b1d */ /* 0x000fe20000010000 */
[----:B------:R-:W-:Y:S01]  /*1630*/  SHF.L.U32 R61, R61, 0x10, RZ ;  /* 0x000000103d3d7819 */ /* 0x000fe200000006ff */
[----:B------:R-:W-:Y:S01]  /*1640*/  FFMA.FTZ R33, R56, R57, R33 ;  /* 0x0000003938217223 */ /* 0x000fe20000010021 */
[----:B------:R-:W-:Y:S01]  /*1650*/  UISETP.GE.AND UP0, UPT, UR10, 0x1, UPT ;  /* 0x000000010a00788c */ /* 0x000fe2000bf06270 */
[----:B------:R-:W-:Y:S01]  /*1660*/  SHF.L.U32 R64, R64, 0x10, RZ ;  /* 0x0000001040407819 */ /* 0x000fe200000006ff */
[----:B------:R-:W-:Y:S02]  /*1670*/  HFMA2 R50, -RZ, RZ, 0, 0 ;  /* 0x00000000ff327431 */ /* 0x000fe400000001ff */
[----:B------:R-:W-:Y:S01]  /*1680*/  FFMA.FTZ R33, R52, R17, R33 ;  /* 0x0000001134217223 */ /* 0x000fe20000010021 */
[----:B------:R-:W-:Y:S01]  /*1690*/  SHF.L.U32 R63, R63, 0x10, RZ ;  /* 0x000000103f3f7819 */ /* 0x000fe200000006ff */
[----:B------:R-:W-:Y:S01]  /*16a0*/  HFMA2 R43, -RZ, RZ, 0, 0 ;  /* 0x00000000ff2b7431 */ /* 0x000fe200000001ff */
[----:B------:R-:W-:Y:S01]  /*16b0*/  SHF.L.U32 R74, R51, 0x10, RZ ;  /* 0x00000010334a7819 */ /* 0x000fe200000006ff */
[----:B-1----:R-:W-:Y:S01]  /*16c0*/  FFMA.FTZ R2, R58, R59, R33 ;  /* 0x0000003b3a027223 */ /* 0x002fe20000010021 */
[----:B------:R-:W-:Y:S01]  /*16d0*/  SHF.L.U32 R76, R53, 0x10, RZ ;  /* 0x00000010354c7819 */ /* 0x000fe200000006ff */
[--C-:B-----5:R-:W-:Y:S01]  /*16e0*/  FADD.FTZ R65, R66, R37.reuse ;  /* 0x0000002542417221 */ /* 0x120fe20000010000 */
[----:B------:R-:W-:Y:S01]  /*16f0*/  SHF.L.U32 R78, R55, 0x10, RZ ;  /* 0x00000010374e7819 */ /* 0x000fe200000006ff */
[----:B------:R-:W-:Y:S01]  /*1700*/  FFMA.FTZ R3, R49, R18, R2 ;  /* 0x0000001231037223 */ /* 0x000fe20000010002 */
[--C-:B------:R-:W-:Y:S01]  /*1710*/  FADD.FTZ R67, R68, R37.reuse ;  /* 0x0000002544437221 */ /* 0x100fe20000010000 */
[----:B------:R-:W-:Y:S01]  /*1720*/  FADD.FTZ R80, R64, R37 ;  /* 0x0000002540507221 */ /* 0x000fe20000010000 */
[----:B------:R-:W-:Y:S01]  /*1730*/  CS2R R46, SRZ ;  /* 0x00000000002e7805 */ /* 0x000fe2000001ff00 */
[----:B------:R-:W-:Y:S01]  /*1740*/  FFMA.FTZ R3, R60, R61, R3 ;  /* 0x0000003d3c037223 */ /* 0x000fe20000010003 */
[----:B------:R-:W-:-:S02]  /*1750*/  MOV R48, RZ ;  /* 0x000000ff00307202 */ /* 0x000fc40000000f00 */
[----:B------:R-:W-:Y:S02]  /*1760*/  CS2R R44, SRZ ;  /* 0x00000000002c7805 */ /* 0x000fe4000001ff00 */
[----:B------:R-:W-:Y:S01]  /*1770*/  MOV R41, RZ ;  /* 0x000000ff00297202 */ /* 0x000fe20000000f00 */
        /* <DEDUP_REMOVED lines=16> */
[----:B------:R-:W1:Y:S01]  /*1880*/  LDC R2, c[0x0][0x394] ;  /* 0x0000e500ff027b82 */ /* 0x000e620000000800 */
[----:B------:R-:W-:Y:S01]  /*1890*/  UIADD3 UR6, UPT, UPT, UR8, -0x2, URZ ;  /* 0xfffffffe08067890 */ /* 0x000fe2000fffe0ff */
[----:B------:R-:W-:Y:S01]  /*18a0*/  FMUL.FTZ R69, R65, R16 ;  /* 0x0000001041457220 */ /* 0x000fe20000410000 */
[----:B------:R-:W-:Y:S01]  /*18b0*/  ULOP3.LUT UR9, UR4, 0x100, URZ, 0xc0, !UPT ;  /* 0x0000010004097892 */ /* 0x000fe2000f8ec0ff */
[----:B------:R-:W-:Y:S01]  /*18c0*/  FMUL.FTZ R82, R74, R57 ;  /* 0x000000394a527220 */ /* 0x000fe20000410000 */
[----:B------:R-:W-:Y:S01]  /*18d0*/  UIMAD UR6, UR6, UR10, URZ ;  /* 0x0000000a060672a4 */ /* 0x000fe2000f8e02ff */
[----:B------:R-:W-:Y:S01]  /*18e0*/  FMUL.FTZ R75, R70, R17 ;  /* 0x00000011464b7220 */ /* 0x000fe20000410000 */
[----:B------:R-:W-:Y:S01]  /*18f0*/  USHF.L.U32 UR7, UR8, 0xa, URZ ;  /* 0x0000000a08077899 */ /* 0x000fe200080006ff */
[----:B0-----:R-:W0:Y:S01]  /*1900*/  LDC.64 R6, c[0x0][0x3e0] ;  /* 0x0000f800ff067b82 */ /* 0x001e220000000a00 */
[----:B------:R-:W-:Y:S01]  /*1910*/  FMUL.FTZ R77, R76, R59 ;  /* 0x0000003b4c4d7220 */ /* 0x000fe20000410000 */
[----:B------:R-:W-:Y:S01]  /*1920*/  FMUL.FTZ R79, R67, R18 ;  /* 0x00000012434f7220 */ /* 0x000fe20000410000 */
[----:B------:R-:W-:Y:S01]  /*1930*/  FMUL.FTZ R81, R78, R61 ;  /* 0x0000003d4e517220 */ /* 0x000fe20000410000 */
[----:B------:R-:W-:Y:S01]  /*1940*/  FMUL.FTZ R83, R72, R19 ;  /* 0x0000001348537220 */ /* 0x000fe20000410000 */
[----:B------:R-:W-:Y:S01]  /*1950*/  FMUL.FTZ R84, R80, R63 ;  /* 0x0000003f50547220 */ /* 0x000fe20000410000 */
[----:B------:R-:W-:Y:S01]  /*1960*/  IADD3 R85, PT, PT, R21, 0xcd8, RZ ;  /* 0x00000cd815557810 */ /* 0x000fe20007ffe0ff */
[----:B------:R-:W-:Y:S01]  /*1970*/  UIADD3 UR11, UPT, UPT, -UR10, URZ, URZ ;  /* 0x000000ff0a0b7290 */ /* 0x000fe2000fffe1ff */
[----:B------:R-:W2:Y:S01]  /*1980*/  LDC.64 R8, c[0x0][0x3c0] ;  /* 0x0000f000ff087b82 */ /* 0x000ea20000000a00 */
[----:B------:R-:W-:Y:S01]  /*1990*/  MOV R50, RZ ;  /* 0x000000ff00327202 */ /* 0x000fe20000000f00 */
[----:B------:R-:W3:Y:S01]  /*19a0*/  LDCU UR12, c[0x0][0x394] ;  /* 0x00007280ff0c77ac */ /* 0x000ee20008000800 */
[----:B------:R-:W-:-:S02]  /*19b0*/  MOV R87, R29 ;  /* 0x0000001d00577202 */ /* 0x000fc40000000f00 */
[----:B------:R-:W-:Y:S01]  /*19c0*/  MOV R86, R28 ;  /* 0x0000001c00567202 */ /* 0x000fe20000000f00 */
[----:B------:R-:W-:Y:S01]  /*19d0*/  ULOP3.LUT UR7, UR7, 0x400, URZ, 0xc0, !UPT ;  /* 0x0000040007077892 */ /* 0x000fe2000f8ec0ff */
[----:B------:R-:W-:Y:S01]  /*19e0*/  MOV R89, R36 ;  /* 0x0000002400597202 */ /* 0x000fe20000000f00 */
[----:B------:R-:W4:Y:S01]  /*19f0*/  LDC.64 R10, c[0x0][0x3a8] ;  /* 0x0000ea00ff0a7b82 */ /* 0x000f220000000a00 */
[----:B-1----:R-:W-:Y:S02]  /*1a00*/  ISETP.LE.AND P0, PT, R2, UR8, PT ;  /* 0x0000000802007c0c */ /* 0x002fe4000bf03270 */
[----:B------:R-:W-:Y:S02]  /*1a10*/  MOV R88, R35 ;  /* 0x0000002300587202 */ /* 0x000fe40000000f00 */
[----:B------:R-:W-:Y:S02]  /*1a20*/  MOV R91, R34 ;  /* 0x00000022005b7202 */ /* 0x000fe40000000f00 */
[----:B------:R-:W-:Y:S01]  /*1a30*/  MOV R90, R32 ;  /* 0x00000020005a7202 */ /* 0x000fe20000000f00 */
[----:B------:R-:W1:Y:S01]  /*1a40*/  LDC R106, c[0x0][0x394] ;  /* 0x0000e500ff6a7b82 */ /* 0x000e620000000800 */
[----:B------:R-:W-:-:S02]  /*1a50*/  MOV R92, R21 ;  /* 0x00000015005c7202 */ /* 0x000fc40000000f00 */
[----:B------:R-:W-:Y:S02]  /*1a60*/  ISETP.EQ.AND P0, PT, R30, RZ, !P0 ;  /* 0x000000ff1e00720c */ /* 0x000fe40004702270 */
[----:B------:R-:W-:Y:S02]  /*1a70*/  MOV R93, UR9 ;  /* 0x00000009005d7c02 */ /* 0x000fe40008000f00 */
[----:B0-----:R-:W-:Y:S02]  /*1a80*/  SHF.L.U64.HI R7, R6, 0x2, R7 ;  /* 0x0000000206077819 */ /* 0x001fe40000010207 */
[----:B--2---:R-:W-:Y:S02]  /*1a90*/  SHF.L.U64.HI R9, R8, 0x2, R9 ;  /* 0x0000000208097819 */ /* 0x004fe40000010209 */
[----:B------:R-:W-:Y:S02]  /*1aa0*/  MOV R95, UR6 ;  /* 0x00000006005f7c02 */ /* 0x000fe40008000f00 */
[----:B---34-:R-:W-:-:S07]  /*1ab0*/  SHF.L.U64.HI R11, R10, 0x2, R11 ;  /* 0x000000020a0b7819 */ /* 0x018fce000001020b */
.L_x_9012:
        /* <DEDUP_REMOVED lines=24> */
[----:B------:R-:W2:Y:S08]  /*1c40*/  MUFU.EX2 R99, R99 ;  /* 0x0000006300637308 */ /* 0x000eb00000000800 */
[----:B------:R-:W4:Y:S08]  /*1c50*/  MUFU.EX2 R108, R108 ;  /* 0x0000006c006c7308 */ /* 0x000f300000000800 */
        /* <DEDUP_REMOVED lines=22> */
.L_x_9008:
[----:B------:R0:W2:Y:S02]  /*1dc0*/  LDS R114, [R71+0xc5c] ;  /* 0x000c5c0047727984 */ /* 0x0000a40000000800 */
.L_x_9009:
[----:B------:R-:W-:Y:S05]  /*1dd0*/  BSYNC.RECONVERGENT B0 ;  /* 0x0000000000007941 */ /* 0x000fea0003800200 */
.L_x_9007:
        /* <DEDUP_REMOVED lines=19> */
[----:B-----5:R-:W-:Y:S01]  /*1f10*/  FFMA.FTZ R2, R102, R101, R117 ;  /* 0x0000006566027223 */ /* 0x020fe20000010075 */
[C---:B------:R-:W-:Y:S02]  /*1f20*/  FFMA.FTZ R12, R108.reuse, R12, R75 ;  /* 0x0000000c6c0c7223 */ /* 0x040fe4000001004b */
        /* <DEDUP_REMOVED lines=10> */
[----:B------:R-:W-:Y:S01]  /*1fd0*/  MOV R125, R2 ;  /* 0x00000002007d7202 */ /* 0x000fe20000000f00 */
[----:B------:R-:W-:Y:S01]  /*1fe0*/  FMUL.FTZ R13, R102, R13 ;  /* 0x0000000d660d7220 */ /* 0x000fe20000410000 */
[----:B------:R1:W2:Y:S01]  /*1ff0*/  SHFL.DOWN PT, R111, R2, 0x1, 0x1f ;  /* 0x08201f00026f7f89 */ /* 0x0002a200000e0000 */
[----:B------:R-:W-:Y:S02]  /*2000*/  FFMA.FTZ R3, R96, R12, R83 ;  /* 0x0000000c60037223 */ /* 0x000fe40000010053 */
[----:B------:R-:W-:Y:S02]  /*2010*/  FMUL.FTZ R13, R100, R13 ;  /* 0x0000000d640d7220 */ /* 0x000fe40000410000 */
[----:B------:R-:W-:Y:S02]  /*2020*/  FFMA.FTZ R3, R109, R3, R84 ;  /* 0x000000036d037223 */ /* 0x000fe40000010054 */
[----:B------:R-:W-:-:S03]  /*2030*/  FMUL.FTZ R13, R98, R13 ;  /* 0x0000000d620d7220 */ /* 0x000fc60000410000 */
[----:B------:R-:W4:Y:S01]  /*2040*/  SHFL.UP PT, R12, R3, 0x1, RZ ;  /* 0x04200000030c7989 */ /* 0x000f2200000e00ff */
        /* <DEDUP_REMOVED lines=8> */
[----:B----4-:R-:W-:Y:S02]  /*20d0*/  FFMA.FTZ R12, R2, R12, R3 ;  /* 0x0000000c020c7223 */ /* 0x010fe40000010003 */
[----:B------:R-:W4:Y:S03]  /*20e0*/  SHFL.UP PT, R13, R2, 0x1, RZ ;  /* 0x04200000020d7989 */ /* 0x000f2600000e00ff */
[----:B------:R-:W-:-:S05]  /*20f0*/  FSEL R3, R3, R12, !P1 ;  /* 0x0000000c03037208 */ /* 0x000fca0004800000 */
[----:B------:R-:W5:Y:S01]  /*2100*/  SHFL.UP PT, R12, R3, 0x2, RZ ;  /* 0x04400000030c7989 */ /* 0x000f6200000e00ff */
[C---:B-1----:R-:W-:Y:S01]  /*2110*/  @!P3 FFMA.FTZ R125, R124.reuse, R111, R125 ;  /* 0x0000006f7c7db223 */ /* 0x042fe2000001007d */
[----:B--2---:R-:W-:-:S04]  /*2120*/  @!P3 FMUL.FTZ R101, R124, R101 ;  /* 0x000000657c65b220 */ /* 0x004fc80000410000 */
[----:B------:R-:W1:Y:S01]  /*2130*/  SHFL.DOWN PT, R111, R125, 0x4, 0x1f ;  /* 0x08801f007d6f7f89 */ /* 0x000e6200000e0000 */
[----:B----4-:R-:W-:Y:S01]  /*2140*/  @P1 FMUL.FTZ R2, R2, R13 ;  /* 0x0000000d02021220 */ /* 0x010fe20000410000 */
[----:B------:R-:W-:Y:S02]  /*2150*/  @!P3 MOV R124, R101 ;  /* 0x00000065007cb202 */ /* 0x000fe40000000f00 */
[----:B------:R-:W-:Y:S02]  /*2160*/  ISETP.GT.U32.AND P3, PT, R73, 0x1b, PT ;  /* 0x0000001b4900780c */ /* 0x000fe40003f64070 */
[----:B------:R-:W2:Y:S01]  /*2170*/  SHFL.UP PT, R13, R2, 0x2, RZ ;  /* 0x04400000020d7989 */ /* 0x000ea200000e00ff */
[----:B------:R-:W-:Y:S01]  /*2180*/  ISETP.GE.AND P1, PT, R42, 0x2, PT ;  /* 0x000000022a00780c */ /* 0x000fe20003f26270 */
[----:B-----5:R-:W-:Y:S02]  /*2190*/  FFMA.FTZ R12, R2, R12, R3 ;  /* 0x0000000c020c7223 */ /* 0x020fe40000010003 */
[----:B------:R-:W4:Y:S03]  /*21a0*/  SHFL.DOWN PT, R101, R124, 0x4, 0x1f ;  /* 0x08801f007c657f89 */ /* 0x000f2600000e0000 */
[----:B------:R-:W-:-:S05]  /*21b0*/  FSEL R3, R3, R12, !P1 ;  /* 0x0000000c03037208 */ /* 0x000fca0004800000 */
[----:B------:R-:W5:Y:S01]  /*21c0*/  SHFL.UP PT, R12, R3, 0x4, RZ ;  /* 0x04800000030c7989 */ /* 0x000f6200000e00ff */
[----:B-1----:R-:W-:-:S05]  /*21d0*/  @!P3 FFMA.FTZ R125, R124, R111, R125 ;  /* 0x0000006f7c7db223 */ /* 0x002fca000001007d */
[----:B------:R-:W1:Y:S01]  /*21e0*/  SHFL.DOWN PT, R118, R125, 0x8, 0x1f ;  /* 0x09001f007d767f89 */ /* 0x000e6200000e0000 */
[----:B--2---:R-:W-:Y:S01]  /*21f0*/  @P1 FMUL.FTZ R2, R2, R13 ;  /* 0x0000000d02021220 */ /* 0x004fe20000410000 */
[----:B------:R-:W-:Y:S02]  /*2200*/  ISETP.GE.AND P1, PT, R42, 0x4, PT ;  /* 0x000000042a00780c */ /* 0x000fe40003f26270 */
[----:B------:R-:W-:Y:S01]  /*2210*/  MOV R13, RZ ;  /* 0x000000ff000d7202 */ /* 0x000fe20000000f00 */
[----:B----4-:R-:W-:-:S05]  /*2220*/  @!P3 FMUL.FTZ R101, R124, R101 ;  /* 0x000000657c65b220 */ /* 0x010fca0000410000 */
[----:B------:R-:W-:Y:S02]  /*2230*/  @!P3 MOV R124, R101 ;  /* 0x00000065007cb202 */ /* 0x000fe40000000f00 */
[----:B------:R-:W2:Y:S01]  /*2240*/  SHFL.UP PT, R101, R2, 0x4, RZ ;  /* 0x0480000002657989 */ /* 0x000ea200000e00ff */
[----:B------:R-:W-:Y:S01]  /*2250*/  ISETP.GT.U32.AND P3, PT, R73, 0x17, PT ;  /* 0x000000174900780c */ /* 0x000fe20003f64070 */
[----:B-----5:R-:W-:Y:S02]  /*2260*/  FFMA.FTZ R12, R2, R12, R3 ;  /* 0x0000000c020c7223 */ /* 0x020fe40000010003 */
[----:B------:R-:W4:Y:S03]  /*2270*/  SHFL.DOWN PT, R119, R124, 0x8, 0x1f ;  /* 0x09001f007c777f89 */ /* 0x000f2600000e0000 */
[----:B------:R-:W-:Y:S01]  /*2280*/  FSEL R3, R3, R12, !P1 ;  /* 0x0000000c03037208 */ /* 0x000fe20004800000 */
[----:B------:R-:W-:-:S04]  /*2290*/  HFMA2 R12, -RZ, RZ, 1.875, 0 ;  /* 0x3f800000ff0c7431 */ /* 0x000fc800000001ff */
[----:B------:R-:W5:Y:S02]  /*22a0*/  SHFL.UP PT, R111, R3, 0x8, RZ ;  /* 0x05000000036f7989 */ /* 0x000f6400000e00ff */
[----:B-1----:R-:W-:Y:S02]  /*22b0*/  @!P3 FFMA.FTZ R125, R124, R118, R125 ;  /* 0x000000767c7db223 */ /* 0x002fe4000001007d */
[----:B------:R-:W-:Y:S04]  /*22c0*/  @P0 LDS.64 R12, [R85] ;  /* 0x00000000550c0984 */ /* 0x000fe80000000a00 */
[----:B------:R-:W1:Y:S01]  /*22d0*/  SHFL.DOWN PT, R118, R125, 0x10, 0x1f ;  /* 0x0a001f007d767f89 */ /* 0x000e6200000e0000 */
[----:B--2---:R-:W-:Y:S01]  /*22e0*/  @P1 FMUL.FTZ R2, R2, R101 ;  /* 0x0000006502021220 */ /* 0x004fe20000410000 */
[----:B------:R-:W-:Y:S01]  /*22f0*/  ISETP.GE.AND P1, PT, R42, 0x8, PT ;  /* 0x000000082a00780c */ /* 0x000fe20003f26270 */
[----:B----4-:R-:W-:-:S03]  /*2300*/  @!P3 FMUL.FTZ R116, R124, R119 ;  /* 0x000000777c74b220 */ /* 0x010fc60000410000 */
[----:B------:R-:W2:Y:S02]  /*2310*/  SHFL.UP PT, R101, R2, 0x8, RZ ;  /* 0x0500000002657989 */ /* 0x000ea400000e00ff */
[----:B------:R-:W-:Y:S02]  /*2320*/  @!P3 MOV R124, R116 ;  /* 0x00000074007cb202 */ /* 0x000fe40000000f00 */
[----:B------:R-:W-:Y:S01]  /*2330*/  ISETP.GT.U32.AND P3, PT, R73, 0xf, PT ;  /* 0x0000000f4900780c */ /* 0x000fe20003f64070 */
[----:B-----5:R-:W-:Y:S02]  /*2340*/  FFMA.FTZ R116, R2, R111, R3 ;  /* 0x0000006f02747223 */ /* 0x020fe40000010003 */
[----:B------:R-:W4:Y:S03]  /*2350*/  SHFL.DOWN PT, R121, R124, 0x10, 0x1f ;  /* 0x0a001f007c797f89 */ /* 0x000f2600000e0000 */
[----:B------:R-:W-:-:S05]  /*2360*/  FSEL R3, R3, R116, !P1 ;  /* 0x0000007403037208 */ /* 0x000fca0004800000 */
[----:B------:R-:W5:Y:S02]  /*2370*/  SHFL.UP PT, R119, R3, 0x10, RZ ;  /* 0x0600000003777989 */ /* 0x000f6400000e00ff */
[----:B-1----:R-:W-:Y:S01]  /*2380*/  @!P3 FFMA.FTZ R125, R124, R118, R125 ;  /* 0x000000767c7db223 */ /* 0x002fe2000001007d */
[----:B--2---:R-:W-:-:S04]  /*2390*/  @P1 FMUL.FTZ R2, R2, R101 ;  /* 0x0000006502021220 */ /* 0x004fc80000410000 */
[----:B------:R-:W-:Y:S01]  /*23a0*/  SHFL.DOWN PT, R118, R125, 0x1, 0x1f ;  /* 0x08201f007d767f89 */ /* 0x000fe200000e0000 */
[----:B------:R-:W-:-:S03]  /*23b0*/  ISETP.GE.AND P1, PT, R42, 0x10, PT ;  /* 0x000000102a00780c */ /* 0x000fc60003f26270 */
[----:B------:R-:W1:Y:S01]  /*23c0*/  SHFL.UP PT, R111, R2, 0x10, RZ ;  /* 0x06000000026f7989 */ /* 0x000e6200000e00ff */
[----:B----4-:R-:W-:-:S03]  /*23d0*/  @!P3 FMUL.FTZ R101, R124, R121 ;  /* 0x000000797c65b220 */ /* 0x010fc60000410000 */
[----:B------:R-:W-:Y:S02]  /*23e0*/  SHFL.IDX PT, R116, R13, RZ, 0x1f ;  /* 0x00001fff0d747589 */ /* 0x000fe400000e0000 */
[----:B------:R-:W-:Y:S02]  /*23f0*/  @!P3 MOV R124, R101 ;  /* 0x00000065007cb202 */ /* 0x000fe40000000f00 */
[----:B------:R-:W-:Y:S01]  /*2400*/  SHFL.IDX PT, R125, R125, RZ, 0x1f ;  /* 0x00001fff7d7d7589 */ /* 0x000fe200000e0000 */
[----:B------:R-:W-:Y:S01]  /*2410*/  ISETP.NE.AND P3, PT, R30, 0x1f, PT ;  /* 0x0000001f1e00780c */ /* 0x000fe20003f65270 */
[C---:B-----5:R-:W-:Y:S02]  /*2420*/  FFMA.FTZ R120, R2.reuse, R119, R3 ;  /* 0x0000007702787223 */ /* 0x060fe40000010003 */
[----:B------:R-:W2:Y:S03]  /*2430*/  SHFL.DOWN PT, R101, R124, 0x1, 0x1f ;  /* 0x08201f007c657f89 */ /* 0x000ea600000e0000 */
[----:B------:R-:W-:Y:S01]  /*2440*/  FSEL R120, R3, R120, !P1 ;  /* 0x0000007803787208 */ /* 0x000fe20004800000 */
[----:B------:R-:W4:Y:S01]  /*2450*/  SHFL.IDX PT, R124, R124, RZ, 0x1f ;  /* 0x00001fff7c7c7589 */ /* 0x000f2200000e0000 */
[----:B-1----:R-:W-:Y:S01]  /*2460*/  @P1 FMUL.FTZ R2, R2, R111 ;  /* 0x0000006f02021220 */ /* 0x002fe20000410000 */
[----:B------:R-:W-:-:S02]  /*2470*/  ISETP.GT.AND P1, PT, R42, 0x1e, PT ;  /* 0x0000001e2a00780c */ /* 0x000fc40003f24270 */
[----:B------:R-:W-:Y:S04]  /*2480*/  SHFL.UP PT, R111, R120, 0x1, RZ ;  /* 0x04200000786f7989 */ /* 0x000fe800000e00ff */
        /* <DEDUP_REMOVED lines=8> */
[----:B------:R1:W-:Y:S02]  /*2510*/  @!P3 STS.64 [R85], R12 ;  /* 0x0000000c5500b388 */ /* 0x0003e40000000a00 */
[-C--:B------:R-:W-:Y:S01]  /*2520*/  FFMA.FTZ R115, R98, R107.reuse, R115 ;  /* 0x0000006b62737223 */ /* 0x080fe20000010073 */
[----:B------:R-:W-:-:S03]  /*2530*/  FMUL.FTZ R121, R78, R107 ;  /* 0x0000006b4e797220 */ /* 0x000fc60000410000 */
[-C--:B------:R-:W-:Y:S01]  /*2540*/  FFMA.FTZ R113, R100, R115.reuse, R113 ;  /* 0x0000007364717223 */ /* 0x080fe20000010071 */
[----:B------:R-:W-:Y:S01]  /*2550*/  FMUL.FTZ R116, R67, R115 ;  /* 0x0000007343747220 */ /* 0x000fe20000410000 */
[----:B------:R-:W-:Y:S02]  /*2560*/  FADD.FTZ R14, R121, R14 ;  /* 0x0000000e790e7221 */ /* 0x000fe40000010000 */
[----:B------:R-:W-:Y:S01]  /*2570*/  FFMA.FTZ R117, R102, R113, R117 ;  /* 0x0000007166757223 */ /* 0x000fe20000010075 */
[----:B------:R-:W-:-:S03]  /*2580*/  FADD.FTZ R55, R116, R55 ;  /* 0x0000003774377221 */ /* 0x000fc60000010000 */
[-C--:B------:R-:W-:Y:S01]  /*2590*/  FFMA.FTZ R103, R108, R117.reuse, R103 ;  /* 0x000000756c677223 */ /* 0x080fe20000010067 */
[----:B------:R-:W-:-:S03]  /*25a0*/  FMUL.FTZ R114, R70, R117 ;  /* 0x0000007546727220 */ /* 0x000fc60000410000 */
[-C--:B------:R-:W-:Y:S01]  /*25b0*/  FMUL.FTZ R119, R74, R103.reuse ;  /* 0x000000674a777220 */ /* 0x080fe20000410000 */
[----:B-1----:R-:W-:Y:S01]  /*25c0*/  FMUL.FTZ R13, R94, R103 ;  /* 0x000000675e0d7220 */ /* 0x002fe20000410000 */
[----:B------:R-:W-:Y:S02]  /*25d0*/  FADD.FTZ R53, R114, R53 ;  /* 0x0000003572357221 */ /* 0x000fe40000010000 */
[----:B------:R-:W-:Y:S01]  /*25e0*/  FADD.FTZ R64, R119, R64 ;  /* 0x0000004077407221 */ /* 0x000fe20000010000 */
[----:B---3--:R-:W1:Y:S02]  /*25f0*/  SHFL.IDX PT, R3, R105, RZ, 0x1f ;  /* 0x00001fff69037589 */ /* 0x008e6400000e0000 */
[----:B-1----:R-:W-:Y:S01]  /*2600*/  @P2 FFMA.FTZ R3, R2, R3, R111 ;  /* 0x0000000302032223 */ /* 0x002fe2000001006f */
[----:B------:R-:W-:Y:S01]  /*2610*/  FMUL.FTZ R111, R76, R113 ;  /* 0x000000714c6f7220 */ /* 0x000fe20000410000 */
[----:B------:R-:W-:Y:S02]  /*2620*/  ISETP.GT.AND P2, PT, R42, 0x1b, PT ;  /* 0x0000001b2a00780c */ /* 0x000fe40003f44270 */
[----:B------:R-:W-:Y:S01]  /*2630*/  FFMA.FTZ R110, R110, R3, R69 ;  /* 0x000000036e6e7223 */ /* 0x000fe20000010045 */
[----:B------:R-:W-:-:S03]  /*2640*/  FADD.FTZ R66, R111, R66 ;  /* 0x000000426f427221 */ /* 0x000fc60000010000 */
        /* <DEDUP_REMOVED lines=32> */
[----:B------:R-:W-:Y:S01]  /*2850*/  FFMA.FTZ R96, R62, R3, R123 ;  /* 0x000000033e607223 */ /* 0x000fe2000001007b */
[----:B------:R-:W-:Y:S01]  /*2860*/  FADD.FTZ R100, -R84, R3 ;  /* 0x0000000354647221 */ /* 0x000fe20000010100 */
[----:B------:R-:W-:Y:S01]  /*2870*/  FADD.FTZ R68, R109, R68 ;  /* 0x000000446d447221 */ /* 0x000fe20000010000 */
[----:B------:R-:W-:Y:S01]  /*2880*/  FFMA.FTZ R120, R118, R98, R120 ;  /* 0x0000006276787223 */ /* 0x000fe20000010078 */
[C---:B------:R-:W-:Y:S01]  /*2890*/  FMUL.FTZ R121, R94.reuse, R113 ;  /* 0x000000715e797220 */ /* 0x040fe20000410000 */
[----:B------:R-:W1:Y:S01]  /*28a0*/  SHFL.DOWN PT, R123, R96, 0x1, 0x1f ;  /* 0x08201f00607b7f89 */ /* 0x000e6200000e0000 */
[----:B------:R-:W-:Y:S01]  /*28b0*/  FFMA.FTZ R108, R57, R103, R108 ;  /* 0x00000067396c7223 */ /* 0x000fe2000001006c */
[----:B------:R-:W-:Y:S01]  /*28c0*/  FFMA.FTZ R3, R109, R100, R120 ;  /* 0x000000646d037223 */ /* 0x000fe20000010078 */
[----:B------:R-:W-:Y:S01]  /*28d0*/  FMUL.FTZ R109, R94, R117 ;  /* 0x000000755e6d7220 */ /* 0x000fe20000410000 */
[----:B------:R-:W-:Y:S01]  /*28e0*/  FMUL.FTZ R104, R104, R121 ;  /* 0x0000007968687220 */ /* 0x000fe20000410000 */
[----:B------:R-:W-:Y:S01]  /*28f0*/  FADD.FTZ R15, R118, R15 ;  /* 0x0000000f760f7221 */ /* 0x000fe20000010000 */
[----:B------:R-:W-:Y:S01]  /*2900*/  FADD.FTZ R51, R2, R51 ;  /* 0x0000003302337221 */ /* 0x000fe20000010000 */
[----:B------:R-:W2:Y:S01]  /*2910*/  SHFL.DOWN PT, R120, R3, 0x1, 0x1f ;  /* 0x08201f0003787f89 */ /* 0x000ea200000e0000 */
[----:B------:R-:W-:Y:S01]  /*2920*/  FMUL.FTZ R112, R112, R109 ;  /* 0x0000006d70707220 */ /* 0x000fe20000410000 */
[----:B------:R-:W-:Y:S01]  /*2930*/  FMUL.FTZ R109, R94, R107 ;  /* 0x0000006b5e6d7220 */ /* 0x000fe20000410000 */
[----:B------:R-:W-:Y:S01]  /*2940*/  FFMA.FTZ R113, R59, R113, R104 ;  /* 0x000000713b717223 */ /* 0x000fe20000010068 */
        /* <DEDUP_REMOVED lines=12> */
[----:B-1----:R-:W-:Y:S02]  /*2a10*/  @!P1 FADD.FTZ R96, R96, R123 ;  /* 0x0000007b60609221 */ /* 0x002fe40000010000 */
[----:B------:R-:W-:Y:S01]  /*2a20*/  FADD.FTZ R47, R98, R47 ;  /* 0x0000002f622f7221 */ /* 0x000fe20000010000 */
[----:B------:R-:W-:Y:S02]  /*2a30*/  FFMA.FTZ R97, R63, R97, R100 ;  /* 0x000000613f617223 */ /* 0x000fe40000010064 */
[----:B------:R-:W1:Y:S01]  /*2a40*/  SHFL.DOWN PT, R123, R96, 0x2, 0x1f ;  /* 0x08401f00607b7f89 */ /* 0x000e6200000e0000 */
[----:B--2---:R-:W-:Y:S01]  /*2a50*/  @!P1 FADD.FTZ R3, R3, R120 ;  /* 0x0000007803039221 */ /* 0x004fe20000010000 */
[----:B------:R-:W-:Y:S01]  /*2a60*/  ISETP.GT.AND P1, PT, R42, 0x1d, PT ;  /* 0x0000001d2a00780c */ /* 0x000fe20003f24270 */
[----:B------:R-:W-:-:S03]  /*2a70*/  FADD.FTZ R50, R97, R50 ;  /* 0x0000003261327221 */ /* 0x000fc60000010000 */
[----:B------:R-:W2:Y:S09]  /*2a80*/  SHFL.DOWN PT, R120, R3, 0x2, 0x1f ;  /* 0x08401f0003787f89 */ /* 0x000eb200000e0000 */
        /* <DEDUP_REMOVED lines=10> */
[----:B------:R-:W-:-:S04]  /*2b30*/  ISETP.GT.AND P2, PT, R42, 0x17, PT ;  /* 0x000000172a00780c */ /* 0x000fc80003f44270 */
[----:B------:R-:W2:Y:S01]  /*2b40*/  SHFL.DOWN PT, R122, R3, 0x8, 0x1f ;  /* 0x09001f00037a7f89 */ /* 0x000ea200000e0000 */
[----:B---3--:R-:W-:Y:S01]  /*2b50*/  @!P1 LEA R21, R120, R125, 0x18 ;  /* 0x0000007d78159211 */ /* 0x008fe200078ec0ff */
[----:B------:R-:W-:-:S07]  /*2b60*/  FMUL.FTZ R125, R94, R115 ;  /* 0x000000735e7d7220 */ /* 0x000fce0000410000 */
[----:B-1----:R-:W-:Y:S01]  /*2b70*/  @!P2 FADD.FTZ R96, R96, R123 ;  /* 0x0000007b6060a221 */ /* 0x002fe20000010000 */
[----:B------:R-:W-:-:S04]  /*2b80*/  FMUL.FTZ R125, R102, R125 ;  /* 0x0000007d667d7220 */ /* 0x000fc80000410000 */
[----:B------:R-:W1:Y:S01]  /*2b90*/  SHFL.DOWN PT, R123, R96, 0x10, 0x1f ;  /* 0x0a001f00607b7f89 */ /* 0x000e6200000e0000 */
[----:B------:R-:W-:Y:S01]  /*2ba0*/  FFMA.FTZ R102, R18, R115, R125 ;  /* 0x0000007312667223 */ /* 0x000fe2000001007d */
[----:B--2---:R-:W-:Y:S01]  /*2bb0*/  @!P2 FADD.FTZ R3, R3, R122 ;  /* 0x0000007a0303a221 */ /* 0x004fe20000010000 */
[----:B------:R-:W-:Y:S02]  /*2bc0*/  ISETP.GT.AND P2, PT, R42, 0xf, PT ;  /* 0x0000000f2a00780c */ /* 0x000fe40003f44270 */
[----:B------:R-:W-:Y:S02]  /*2bd0*/  FADD.FTZ R45, R102, R45 ;  /* 0x0000002d662d7221 */ /* 0x000fe40000010000 */
[----:B------:R-:W2:Y:S01]  /*2be0*/  SHFL.DOWN PT, R120, R3, 0x10, 0x1f ;  /* 0x0a001f0003787f89 */ /* 0x000ea200000e0000 */
[----:B-1----:R-:W-:-:S05]  /*2bf0*/  FADD.FTZ R13, R96, R123 ;  /* 0x0000007b600d7221 */ /* 0x002fca0000010000 */
[----:B------:R-:W-:Y:S01]  /*2c00*/  FSEL R111, R96, R13, P2 ;  /* 0x0000000d606f7208 */ /* 0x000fe20001000000 */
[----:B------:R-:W-:Y:S01]  /*2c10*/  FMUL.FTZ R96, R94, R99 ;  /* 0x000000635e607220 */ /* 0x000fe20000410000 */
[----:B--2---:R-:W-:-:S03]  /*2c20*/  FADD.FTZ R12, R3, R120 ;  /* 0x00000078030c7221 */ /* 0x004fc60000010000 */
[----:B------:R-:W-:Y:S02]  /*2c30*/  FMUL.FTZ R105, R105, R96 ;  /* 0x0000006069697220 */ /* 0x000fe40000410000 */
[----:B------:R1:W-:Y:S01]  /*2c40*/  @!P1 STS.64 [R21+0x228], R12 ;  /* 0x0002280c15009388 */ /* 0x0003e20000000a00 */
[----:B------:R-:W-:Y:S01]  /*2c50*/  FSEL R3, R3, R12, P2 ;  /* 0x0000000c03037208 */ /* 0x000fe20001000000 */
        /* <DEDUP_REMOVED lines=12> */
.L_x_9011:
[----:B------:R-:W-:Y:S05]  /*2d20*/  BSYNC.RECONVERGENT B0 ;  /* 0x0000000000007941 */ /* 0x000fea0003800200 */
.L_x_9010:
        /* <DEDUP_REMOVED lines=13> */
.L_x_9006:
[----:B------:R-:W-:Y:S01]  /*2e00*/  BAR.SYNC.DEFER_BLOCKING 0x0 ;  /* 0x0000000000007b1d */ /* 0x000fe20000010000 */
[----:B------:R-:W-:Y:S01]  /*2e10*/  F2FP.BF16.F32.PACK_AB R15, R68, R15 ;  /* 0x0000000f440f723e */ /* 0x000fe200000010ff */
[----:B------:R-:W-:Y:S01]  /*2e20*/  UISETP.GT.AND UP0, UPT, UR8, 0x1, UPT ;  /* 0x000000010800788c */ /* 0x000fe2000bf04270 */
[----:B------:R-:W-:Y:S02]  /*2e30*/  F2FP.BF16.F32.PACK_AB R14, R14, R55 ;  /* 0x000000370e0e723e */ /* 0x000fe400000010ff */
[----:B-1----:R-:W-:Y:S01]  /*2e40*/  F2FP.BF16.F32.PACK_AB R13, R66, R53 ;  /* 0x00000035420d723e */ /* 0x002fe200000010ff */
[----:B------:R-:W1:Y:S01]  /*2e50*/  LDCU.64 UR10, c[0x0][0x4f8] ;  /* 0x00009f00ff0a77ac */ /* 0x000e620008000a00 */
[----:B------:R-:W-:Y:S01]  /*2e60*/  F2FP.BF16.F32.PACK_AB R12, R64, R51 ;  /* 0x00000033400c723e */ /* 0x000fe200000010ff */
[----:B0-----:R-:W0:Y:S01]  /*2e70*/  LDC.64 R6, c[0x0][0x500] ;  /* 0x00014000ff067b82 */ /* 0x001e220000000a00 */
[----:B------:R-:W-:Y:S01]  /*2e80*/  IADD3 R24, P1, PT, R24, -0x200, RZ ;  /* 0xfffffe0018187810 */ /* 0x000fe20007f3e0ff */
[----:B------:R-:W-:Y:S01]  /*2e90*/  UMOV UR5, URZ ;  /* 0x000000ff00057c82 */ /* 0x000fe20008000000 */
[----:B------:R-:W-:Y:S01]  /*2ea0*/  IADD3 R26, P2, PT, R26, -0x200, RZ ;  /* 0xfffffe001a1a7810 */ /* 0x000fe20007f5e0ff */
[----:B------:R-:W-:Y:S01]  /*2eb0*/  UMOV UR8, UR18 ;  /* 0x0000001200087c82 */ /* 0x000fe20008000000 */
[----:B------:R-:W-:-:S02]  /*2ec0*/  IADD3.X R25, PT, PT, R25, -0x1, RZ, P1, !PT ;  /* 0xffffffff19197810 */ /* 0x000fc40000ffe4ff */
[----:B------:R-:W-:Y:S01]  /*2ed0*/  IADD3.X R27, PT, PT, R27, -0x1, RZ, P2, !PT ;  /* 0xffffffff1b1b7810 */ /* 0x000fe200017fe4ff */
[----:B------:R-:W2:Y:S01]  /*2ee0*/  LDC.64 R16, c[0x0][0x550] ;  /* 0x00015400ff107b82 */ /* 0x000ea20000000a00 */
[----:B------:R3:W-:Y:S01]  /*2ef0*/  STS.128 [R40], R12 ;  /* 0x0000000c28007388 */ /* 0x0007e20000000c00 */
[----:B------:R-:W-:-:S03]  /*2f00*/  NOP ;  /* 0x0000000000007918 */ /* 0x000fc60000000000 */
[----:B------:R-:W4:Y:S01]  /*2f10*/  LDS.128 R8, [R40] ;  /* 0x0000000028087984 */ /* 0x000f220000000c00 */
[----:B-1----:R-:W-:Y:S02]  /*2f20*/  UIMAD.WIDE.U32 UR6, UR19, UR10, UR4 ;  /* 0x0000000a130672a5 */ /* 0x002fe4000f8e0004 */
[----:B------:R-:W1:Y:S02]  /*2f30*/  LDC.64 R52, c[0x0][0x560] ;  /* 0x00015800ff347b82 */ /* 0x000e640000000a00 */
[----:B------:R-:W-:Y:S01]  /*2f40*/  UIMAD UR7, UR19, UR11, UR7 ;  /* 0x0000000b130772a4 */ /* 0x000fe2000f8e0207 */
[----:B---3--:R-:W-:-:S05]  /*2f50*/  F2FP.BF16.F32.PACK_AB R15, R50, R47 ;  /* 0x0000002f320f723e */ /* 0x008fca00000010ff */
[----:B0-----:R-:W-:Y:S01]  /*2f60*/  IMAD.WIDE.U32 R2, R38, R6, UR6 ;  /* 0x0000000626027e25 */ /* 0x001fe2000f8e0006 */
[----:B------:R-:W-:Y:S02]  /*2f70*/  F2FP.BF16.F32.PACK_AB R14, R48, R45 ;  /* 0x0000002d300e723e */ /* 0x000fe400000010ff */
[----:B------:R-:W-:Y:S01]  /*2f80*/  F2FP.BF16.F32.PACK_AB R13, R46, R43 ;  /* 0x0000002b2e0d723e */ /* 0x000fe200000010ff */
[----:B------:R-:W-:Y:S01]  /*2f90*/  IMAD R0, R38, R7, R3 ;  /* 0x0000000726007224 */ /* 0x000fe200078e0203 */
[C---:B--2---:R-:W-:Y:S01]  /*2fa0*/  LEA R6, P0, R2.reuse, R16, 0x1 ;  /* 0x0000001002067211 */ /* 0x044fe200078008ff */
[----:B------:R-:W0:Y:S01]  /*2fb0*/  LDCU.64 UR6, c[0x0][0x518] ;  /* 0x0000a300ff0677ac */ /* 0x000e220008000a00 */
[----:B------:R-:W-:Y:S01]  /*2fc0*/  F2FP.BF16.F32.PACK_AB R12, R41, R44 ;  /* 0x0000002c290c723e */ /* 0x000fe200000010ff */
[----:B------:R-:W-:Y:S01]  /*2fd0*/  FADD.FTZ R44, R31, R44 ;  /* 0x0000002c1f2c7221 */ /* 0x000fe20000010000 */
[----:B------:R-:W-:-:S03]  /*2fe0*/  LEA.HI.X R7, R2, R17, R0, 0x1, P0 ;  /* 0x0000001102077211 */ /* 0x000fc600000f0c00 */
[----:B------:R-:W-:Y:S01]  /*2ff0*/  FADD.FTZ R44, R44, R41 ;  /* 0x000000292c2c7221 */ /* 0x000fe20000010000 */
[----:B------:R-:W-:Y:S02]  /*3000*/  IMAD.WIDE.U32 R2, R30, 0x10, R6 ;  /* 0x000000101e027825 */ /* 0x000fe400078e0006 */
[----:B------:R-:W2:Y:S02]  /*3010*/  LDC.64 R6, c[0x0][0x520] ;  /* 0x00014800ff067b82 */ /* 0x000ea40000000a00 */
[----:B------:R-:W-:-:S04]  /*3020*/  FADD.FTZ R43, R44, R43 ;  /* 0x0000002b2c2b7221 */ /* 0x000fc80000010000 */
[----:B------:R-:W-:Y:S01]  /*3030*/  FADD.FTZ R46, R43, R46 ;  /* 0x0000002e2b2e7221 */ /* 0x000fe20000010000 */
[----:B0-----:R-:W-:-:S03]  /*3040*/  UIMAD.WIDE.U32 UR4, UR19, UR6, UR4 ;  /* 0x00000006130472a5 */ /* 0x001fc6000f8e0004 */
[----:B------:R-:W-:Y:S01]  /*3050*/  FADD.FTZ R45, R46, R45 ;  /* 0x0000002d2e2d7221 */ /* 0x000fe20000010000 */
[----:B------:R-:W-:Y:S01]  /*3060*/  UIMAD UR5, UR19, UR7, UR5 ;  /* 0x00000007130572a4 */ /* 0x000fe2000f8e0205 */
[----:B----4-:R2:W-:Y:S02]  /*3070*/  STG.E.128 desc[UR16][R2.64], R8 ;  /* 0x0000000802007986 */ /* 0x0105e4000c101d10 */
[----:B------:R-:W-:Y:S01]  /*3080*/  FADD.FTZ R48, R45, R48 ;  /* 0x000000302d307221 */ /* 0x000fe20000010000 */
[----:B------:R-:W-:Y:S03]  /*3090*/  BAR.SYNC.DEFER_BLOCKING 0x0 ;  /* 0x0000000000007b1d */ /* 0x000fe60000010000 */
[----:B------:R-:W-:-:S04]  /*30a0*/  FADD.FTZ R31, R48, R47 ;  /* 0x0000002f301f7221 */ /* 0x000fc80000010000 */
[----:B------:R-:W-:Y:S01]  /*30b0*/  FADD.FTZ R31, R31, R50 ;  /* 0x000000321f1f7221 */ /* 0x000fe20000010000 */
[----:B--2---:R-:W-:-:S04]  /*30c0*/  IMAD.WIDE.U32 R2, R38, R6, UR4 ;  /* 0x0000000426027e25 */ /* 0x004fc8000f8e0006 */
[----:B------:R-:W-:Y:S01]  /*30d0*/  IMAD R0, R38, R7, R3 ;  /* 0x0000000726007224 */ /* 0x000fe200078e0203 */
[----:B-1----:R-:W-:-:S04]  /*30e0*/  LEA R6, P0, R2, R52, 0x1 ;  /* 0x0000003402067211 */ /* 0x002fc800078008ff */
[----:B------:R-:W-:Y:S01]  /*30f0*/  LEA.HI.X R7, R2, R53, R0, 0x1, P0 ;  /* 0x0000003502077211 */ /* 0x000fe200000f0c00 */
[----:B------:R-:W-:Y:S01]  /*3100*/  STS.128 [R40], R12 ;  /* 0x0000000c28007388 */ /* 0x000fe20000000c00 */
[----:B------:R-:W-:-:S03]  /*3110*/  NOP ;  /* 0x0000000000007918 */ /* 0x000fc60000000000 */
[----:B------:R-:W0:Y:S01]  /*3120*/  LDS.128 R16, [R40] ;  /* 0x0000000028107984 */ /* 0x000e220000000c00 */
[----:B------:R-:W-:Y:S01]  /*3130*/  IMAD.WIDE.U32 R2, R30, 0x10, R6 ;  /* 0x000000101e027825 */ /* 0x000fe200078e0006 */
[----:B------:R-:W-:-:S04]  /*3140*/  IADD3 R22, P0, PT, R22, -0x200, RZ ;  /* 0xfffffe0016167810 */ /* 0x000fc80007f1e0ff */
[----:B------:R-:W-:Y:S01]  /*3150*/  IADD3.X R23, PT, PT, R23, -0x1, RZ, P0, !PT ;  /* 0xffffffff17177810 */ /* 0x000fe200007fe4ff */
[----:B0-----:R0:W-:Y:S01]  /*3160*/  STG.E.128 desc[UR16][R2.64], R16 ;  /* 0x0000001002007986 */ /* 0x0011e2000c101d10 */
[----:B------:R-:W-:Y:S07]  /*3170*/  BRA.U UP0, `(.L_x_9013) ;  /* 0xffffffd500387547 */ /* 0x000fee000b83ffff */
.L_x_9004:
        /* <DEDUP_REMOVED lines=34> */
.L_x_9015:
[----:B------:R-:W-:Y:S05]  /*33a0*/  BSYNC.RECONVERGENT B0 ;  /* 0x0000000000007941 */ /* 0x000fea0003800200 */
.L_x_9014:
        /* <DEDUP_REMOVED lines=26> */
.L_x_9017:
[----:B------:R-:W-:Y:S05]  /*3550*/  BSYNC.RECONVERGENT B0 ;  /* 0x0000000000007941 */ /* 0x000fea0003800200 */
.L_x_9016:
        /* <DEDUP_REMOVED lines=22> */
.L_x_9019:
        /* <DEDUP_REMOVED lines=51> */
.L_x_9018:
[----:B------:R-:W-:Y:S05]  /*39f0*/  EXIT ;  /* 0x000000000000794d */ /* 0x000fea0003800000 */
.L_x_9020:
        /* <DEDUP_REMOVED lines=16> */
.L_x_10521:


//--------------------- .text._Z25selective_scan_bwd_kernelI32Selective_Scan_bwd_kernel_traitsILi32ELi8ELb1ELb0ELb0ELb1ELb0EN3c108BFloat16EfEEv12SSMParamsBwd --------------------------
	.section	.text._Z25selective_scan_bwd_kernelI32Selective_Scan_bwd_kernel_traitsILi32ELi8ELb1ELb0ELb0ELb1ELb0EN3c108BFloat16EfEEv12SSMParamsBwd,"ax",@progbits
	.align	128
        .global         _Z25selective_scan_bwd_kernelI32Selective_Scan_bwd_kernel_traitsILi32ELi8ELb1ELb0ELb0ELb1ELb0EN3c108BFloat16EfEEv12SSMParamsBwd
        .type           _Z25selective_scan_bwd_kernelI32Selective_Scan_bwd_kernel_traitsILi32ELi8ELb1ELb0ELb0ELb1ELb0EN3c108BFloat16EfEEv12SSMParamsBwd,@function
        .size           _Z25selective_scan_bwd_kernelI32Selective_Scan_bwd_kernel_traitsILi32ELi8ELb1ELb0ELb0ELb1ELb0EN3c108BFloat16EfEEv12SSMParamsBwd,(.L_x_10522 - _Z25selective_scan_bwd_kernelI32Selective_Scan_bwd_kernel_traitsILi32ELi8ELb1ELb0ELb0ELb1ELb0EN3c108BFloat16EfEEv12SSMParamsBwd)
        .other          _Z25selective_scan_bwd_kernelI32Selective_Scan_bwd_kernel_traitsILi32ELi8ELb1ELb0ELb0ELb1ELb0EN3c108BFloat16EfEEv12SSMParamsBwd,@"STO_CUDA_ENTRY STV_DEFAULT"
_Z25selective_scan_bwd_kernelI32Selective_Scan_bwd_kernel_traitsILi32ELi8ELb1ELb0ELb0ELb1ELb0EN3c108BFloat16EfEEv12SSMParamsBwd:
.text._Z25selective_scan_bwd_kernelI32Selective_Scan_bwd_kernel_traitsILi32ELi8ELb1ELb0ELb0ELb1ELb0EN3c108BFloat16EfEEv12SSMParamsBwd:
        /* <DEDUP_REMOVED lines=52> */
[C---:B------:R-:W-:Y:S01]  /*0340*/  ISETP.GE.AND P1, PT, R11.reuse, 0x1, PT ;  /* 0x000000010b00780c */ /* 0x040fe20003f26270 */
[----:B------:R-:W-:Y:S01]  /*0350*/  UIMAD UR5, UR18, UR7, UR5 ;  /* 0x00000007120572a4 */ /* 0x000fe2000f8e0205 */
[----:B0-----:R-:W-:Y:S01]  /*0360*/  IMAD.WIDE.U32 R20, R16, UR8, RZ ;  /* 0x0000000810147c25 */ /* 0x001fe2000f8e00ff */
[----:B------:R-:W-:-:S03]  /*0370*/  LEA R11, R11, 0xffffff00, 0x8 ;  /* 0xffffff000b0b7811 */ /* 0x000fc600078e40ff */
[----:B------:R-:W-:Y:S02]  /*0380*/  IMAD R29, R16, UR15, R5 ;  /* 0x0000000f101d7c24 */ /* 0x000fe4000f8e0205 */
[----:B-1----:R-:W-:Y:S01]  /*0390*/  @P0 IMAD R5, R0, R19, RZ ;  /* 0x0000001300050224 */ /* 0x002fe200078e02ff */
[C---:B------:R-:W-:Y:S01]  /*03a0*/  IADD3 R10, P3, PT, R11.reuse, R2, RZ ;  /* 0x000000020b0a7210 */ /* 0x040fe20007f7e0ff */
        /* <DEDUP_REMOVED lines=36> */
[----:B------:R-:W-:Y:S01]  /*05f0*/  IMAD R0, R16, UR7, R27 ;  /* 0x0000000710007c24 */ /* 0x000fe2000f8e021b */
[----:B------:R-:W-:Y:S02]  /*0600*/  MOV R27, R3 ;  /* 0x00000003001b7202 */ /* 0x000fe40000000f00 */
[----:B------:R-:W-:Y:S02]  /*0610*/  MOV R31, UR4 ;  /* 0x00000004001f7c02 */ /* 0x000fe40008000f00 */
[----:B----4-:R-:W-:Y:S02]  /*0620*/  LEA R25, P0, R26, R4, 0x2 ;  /* 0x000000041a197211 */ /* 0x010fe400078010ff */
[----:B-1----:R-:W-:Y:S02]  /*0630*/  LOP3.LUT R118, R24, 0x1f, RZ, 0xc0, !PT ;  /* 0x0000001f18767812 */ /* 0x002fe400078ec0ff */
[----:B------:R-:W-:Y:S02]  /*0640*/  LEA.HI.X R26, R26, R5, R0, 0x2, P0 ;  /* 0x000000051a1a7211 */ /* 0x000fe400000f1400 */
[----:B------:R-:W-:-:S02]  /*0650*/  IADD3 R30, PT, PT, R24, 0x200, RZ ;  /* 0x00000200181e7810 */ /* 0x000fc40007ffe0ff */
[----:B---3--:R-:W-:-:S07]  /*0660*/  LEA R116, R24, R31, 0x2 ;  /* 0x0000001f18747211 */ /* 0x008fce00078e10ff */
.L_x_9045:
[----:B------:R-:W-:Y:S01]  /*0670*/  BAR.SYNC.DEFER_BLOCKING 0x0 ;  /* 0x0000000000007b1d */ /* 0x000fe20000010000 */
[----:B0-----:R-:W-:Y:S02]  /*0680*/  MOV R2, R32 ;  /* 0x0000002000027202 */ /* 0x001fe40000000f00 */
[----:B------:R-:W-:-:S03]  /*0690*/  MOV R3, R27 ;  /* 0x0000001b00037202 */ /* 0x000fc60000000f00 */
[----:B------:R-:W-:-:S05]  /*06a0*/  IMAD.WIDE.U32 R2, R24, 0x10, R2 ;  /* 0x0000001018027825 */ /* 0x000fca00078e0002 */
[----:B------:R-:W2:Y:S01]  /*06b0*/  LDG.E.128 R4, desc[UR16][R2.64] ;  /* 0x0000001002047981 */ /* 0x000ea2000c1e1d00 */
[----:B------:R-:W-:Y:S01]  /*06c0*/  IMAD.WIDE.U32 R10, R24, 0x10, R28 ;  /* 0x00000010180a7825 */ /* 0x000fe200078e001c */
[----:B------:R-:W0:Y:S02]  /*06d0*/  S2R R46, SR_LANEID ;  /* 0x00000000002e7919 */ /* 0x000e240000000000 */
[----:B0-----:R-:W-:-:S05]  /*06e0*/  LEA R35, R46, R31, 0x4 ;  /* 0x0000001f2e237211 */ /* 0x001fca00078e20ff */
[----:B--2---:R-:W-:Y:S01]  /*06f0*/  STS.128 [R35], R4 ;  /* 0x0000000423007388 */ /* 0x004fe20000000c00 */
[----:B------:R-:W-:-:S03]  /*0700*/  NOP ;  /* 0x0000000000007918 */ /* 0x000fc60000000000 */
[----:B------:R-:W0:Y:S01]  /*0710*/  LDS.128 R40, [R35] ;  /* 0x0000000023287984 */ /* 0x000e220000000c00 */
[----:B------:R-:W-:Y:S06]  /*0720*/  BAR.SYNC.DEFER_BLOCKING 0x0 ;  /* 0x0000000000007b1d */ /* 0x000fec0000010000 */
[----:B------:R-:W2:Y:S01]  /*0730*/  LDG.E.128 R48, desc[UR16][R10.64] ;  /* 0x000000100a307981 */ /* 0x000ea2000c1e1d00 */
[----:B------:R-:W-:Y:S02]  /*0740*/  MOV R2, R34 ;  /* 0x0000002200027202 */ /* 0x000fe40000000f00 */
[----:B------:R-:W-:-:S03]  /*0750*/  MOV R3, R23 ;  /* 0x0000001700037202 */ /* 0x000fc60000000f00 */
[----:B------:R-:W-:Y:S01]  /*0760*/  IMAD.WIDE.U32 R38, R24, 0x10, R2 ;  /* 0x0000001018267825 */ /* 0x000fe200078e0002 */
[----:B--2---:R1:W-:Y:S01]  /*0770*/  STS.128 [R35], R48 ;  /* 0x0000003023007388 */ /* 0x0043e20000000c00 */
[----:B------:R-:W-:-:S03]  /*0780*/  NOP ;  /* 0x0000000000007918 */ /* 0x000fc60000000000 */
[----:B------:R-:W2:Y:S01]  /*0790*/  LDS.128 R12, [R35] ;  /* 0x00000000230c7984 */ /* 0x000ea20000000c00 */
[----:B------:R-:W-:Y:S06]  /*07a0*/  BAR.SYNC.DEFER_BLOCKING 0x0 ;  /* 0x0000000000007b1d */ /* 0x000fec0000010000 */
[----:B------:R2:W3:Y:S01]  /*07b0*/  LDG.E.128 R52, desc[UR16][R38.64] ;  /* 0x0000001026347981 */ /* 0x0004e2000c1e1d00 */
[C---:B0-----:R-:W-:Y:S01]  /*07c0*/  PRMT R63, R41.reuse, 0x7632, R63 ;  /* 0x00007632293f7816 */ /* 0x041fe2000000003f */
[----:B------:R-:W-:Y:S01]  /*07d0*/  UIADD3 UR9, UPT, UPT, UR8, -0x1, URZ ;  /* 0xffffffff08097890 */ /* 0x000fe2000fffe0ff */
[----:B------:R-:W-:Y:S01]  /*07e0*/  SHF.L.U32 R47, R41, 0x10, RZ ;  /* 0x00000010292f7819 */ /* 0x000fe200000006ff */
[----:B------:R-:W-:Y:S01]  /*07f0*/  BSSY.RECONVERGENT B0, `(.L_x_9022) ;  /* 0x000004b000007945 */ /* 0x000fe20003800200 */
[C---:B------:R-:W-:Y:S01]  /*0800*/  PRMT R3, R43.reuse, 0x7632, R3 ;  /* 0x000076322b037816 */ /* 0x040fe20000000003 */
[----:B------:R-:W-:Y:S01]  /*0810*/  HFMA2 R36, -RZ, RZ, 0, 0 ;  /* 0x00000000ff247431 */ /* 0x000fe200000001ff */
[----:B-1----:R-:W-:-:S02]  /*0820*/  SHF.L.U32 R49, R43, 0x10, RZ ;  /* 0x000000102b317819 */ /* 0x002fc400000006ff */
[C---:B------:R-:W-:Y:S02]  /*0830*/  PRMT R62, R40.reuse, 0x7632, R62 ;  /* 0x00007632283e7816 */ /* 0x040fe4000000003e */
[----:B------:R-:W-:Y:S02]  /*0840*/  SHF.L.U32 R45, R40, 0x10, RZ ;  /* 0x00000010282d7819 */ /* 0x000fe400000006ff */
[C---:B--2---:R-:W-:Y:S02]  /*0850*/  SHF.L.U32 R39, R12.reuse, 0x10, RZ ;  /* 0x000000100c277819 */ /* 0x044fe400000006ff */
[----:B------:R-:W-:Y:S02]  /*0860*/  SHF.L.U32 R41, R13, 0x10, RZ ;  /* 0x000000100d297819 */ /* 0x000fe400000006ff */
[----:B------:R-:W-:Y:S01]  /*0870*/  PRMT R12, R12, 0x7632, R12 ;  /* 0x000076320c0c7816 */ /* 0x000fe2000000000c */
[--C-:B-----5:R-:W-:Y:S01]  /*0880*/  FADD.FTZ R60, R39, R18.reuse ;  /* 0x00000012273c7221 */ /* 0x120fe20000010000 */
[----:B------:R-:W-:Y:S01]  /*0890*/  PRMT R13, R13, 0x7632, R13 ;  /* 0x000076320d0d7816 */ /* 0x000fe2000000000d */
[----:B------:R-:W-:Y:S01]  /*08a0*/  FADD.FTZ R50, R41, R18 ;  /* 0x0000001229327221 */ /* 0x000fe20000010000 */
[----:B------:R-:W-:-:S02]  /*08b0*/  SHF.L.U32 R51, R14, 0x10, RZ ;  /* 0x000000100e337819 */ /* 0x000fc400000006ff */
[----:B------:R-:W-:Y:S02]  /*08c0*/  FSETP.GTU.FTZ.AND P4, PT, R60, 20, PT ;  /* 0x41a000003c00780b */ /* 0x000fe40003f9c000 */
[----:B------:R-:W-:Y:S01]  /*08d0*/  SHF.L.U32 R43, R15, 0x10, RZ ;  /* 0x000000100f2b7819 */ /* 0x000fe200000006ff */
[----:B------:R-:W-:Y:S01]  /*08e0*/  FADD.FTZ R51, R51, R18 ;  /* 0x0000001233337221 */ /* 0x000fe20000010000 */
[----:B------:R-:W-:Y:S02]  /*08f0*/  SHF.L.U32 R13, R13, 0x10, RZ ;  /* 0x000000100d0d7819 */ /* 0x000fe400000006ff */
[----:B------:R-:W-:Y:S02]  /*0900*/  PRMT R14, R14, 0x7632, R14 ;  /* 0x000076320e0e7816 */ /* 0x000fe4000000000e */
[----:B------:R-:W-:Y:S02]  /*0910*/  PRMT R15, R15, 0x7632, R15 ;  /* 0x000076320f0f7816 */ /* 0x000fe4000000000f */
[----:B------:R-:W-:-:S02]  /*0920*/  SHF.L.U32 R57, R14, 0x10, RZ ;  /* 0x000000100e397819 */ /* 0x000fc400000006ff */
[C---:B------:R-:W-:Y:S02]  /*0930*/  PRMT R2, R42.reuse, 0x7632, R2 ;  /* 0x000076322a027816 */ /* 0x040fe40000000002 */
[----:B------:R-:W-:Y:S01]  /*0940*/  SHF.L.U32 R48, R42, 0x10, RZ ;  /* 0x000000102a307819 */ /* 0x000fe200000006ff */
[----:B------:R-:W-:Y:S01]  /*0950*/  FADD.FTZ R57, R57, R18 ;  /* 0x0000001239397221 */ /* 0x000fe20000010000 */
[----:B------:R-:W-:Y:S02]  /*0960*/  FSETP.GTU.FTZ.AND P0, PT, R50, 20, PT ;  /* 0x41a000003200780b */ /* 0x000fe40003f1c000 */
[----:B------:R-:W-:Y:S02]  /*0970*/  FSETP.GTU.FTZ.AND P1, PT, R51, 20, PT ;  /* 0x41a000003300780b */ /* 0x000fe40003f3c000 */
[----:B------:R-:W-:Y:S01]  /*0980*/  SHF.L.U32 R15, R15, 0x10, RZ ;  /* 0x000000100f0f7819 */ /* 0x000fe200000006ff */
[----:B---3--:R0:W-:Y:S01]  /*0990*/  STS.128 [R35], R52 ;  /* 0x0000003423007388 */ /* 0x0081e20000000c00 */
[----:B------:R-:W-:-:S03]  /*09a0*/  NOP ;  /* 0x0000000000007918 */ /* 0x000fc60000000000 */
[----:B------:R-:W1:Y:S01]  /*09b0*/  LDS.128 R4, [R35] ;  /* 0x0000000023047984 */ /* 0x000e620000000c00 */
[----:B0-----:R-:W-:Y:S01]  /*09c0*/  SHF.L.U32 R53, R12, 0x10, RZ ;  /* 0x000000100c357819 */ /* 0x001fe200000006ff */
[--C-:B------:R-:W-:Y:S01]  /*09d0*/  FADD.FTZ R52, R43, R18.reuse ;  /* 0x000000122b347221 */ /* 0x100fe20000010000 */
[----:B------:R-:W-:-:S03]  /*09e0*/  FADD.FTZ R54, R13, R18 ;  /* 0x000000120d367221 */ /* 0x000fc60000010000 */
[----:B------:R-:W-:Y:S01]  /*09f0*/  FADD.FTZ R53, R53, R18 ;  /* 0x0000001235357221 */ /* 0x000fe20000010000 */
[----:B------:R-:W-:Y:S02]  /*0a00*/  FSETP.GTU.FTZ.AND P2, PT, R52, 20, PT ;  /* 0x41a000003400780b */ /* 0x000fe40003f5c000 */
[----:B------:R-:W-:Y:S02]  /*0a10*/  FSETP.GTU.FTZ.AND P3, PT, R54, 20, PT ;  /* 0x41a000003600780b */ /* 0x000fe40003f7c000 */
[----:B------:R-:W-:Y:S02]  /*0a20*/  FSETP.GTU.FTZ.AND P5, PT, R53, 20, PT ;  /* 0x41a000003500780b */ /* 0x000fe40003fbc000 */
[----:B-1----:R-:W-:Y:S02]  /*0a30*/  SHF.L.U32 R55, R6, 0x10, RZ ;  /* 0x0000001006377819 */ /* 0x002fe400000006ff */
[----:B------:R-:W-:Y:S02]  /*0a40*/  SHF.L.U32 R58, R7, 0x10, RZ ;  /* 0x00000010073a7819 */ /* 0x000fe400000006ff */
[----:B------:R-:W-:-:S02]  /*0a50*/  SHF.L.U32 R0, R4, 0x10, RZ ;  /* 0x0000001004007819 */ /* 0x000fc400000006ff */
[----:B------:R-:W-:Y:S02]  /*0a60*/  PRMT R61, R4, 0x7632, R61 ;  /* 0x00007632043d7816 */ /* 0x000fe4000000003d */
[C---:B------:R-:W-:Y:S02]  /*0a70*/  SHF.L.U32 R56, R5.reuse, 0x10, RZ ;  /* 0x0000001005387819 */ /* 0x040fe400000006ff */
[----:B------:R-:W-:Y:S02]  /*0a80*/  PRMT R64, R5, 0x7632, R64 ;  /* 0x0000763205407816 */ /* 0x000fe40000000040 */
[----:B------:R-:W-:Y:S02]  /*0a90*/  PRMT R6, R6, 0x7632, R6 ;  /* 0x0000763206067816 */ /* 0x000fe40000000006 */
        /* <DEDUP_REMOVED lines=32> */
.L_x_9023:
[----:B------:R-:W-:Y:S05]  /*0ca0*/  BSYNC.RECONVERGENT B0 ;  /* 0x0000000000007941 */ /* 0x000fea0003800200 */
.L_x_9022:
[----:B------:R-:W-:Y:S01]  /*0cb0*/  BSSY.RECONVERGENT B0, `(.L_x_9024) ;  /* 0x0000026000007945 */ /* 0x000fe20003800200 */
[----:B------:R-:W-:Y:S02]  /*0cc0*/  FSETP.GTU.FTZ.AND P4, PT, R57, 20, PT ;  /* 0x41a000003900780b */ /* 0x000fe40003f9c000 */
[----:B------:R-:W-:Y:S02]  /*0cd0*/  CS2R R38, SRZ ;  /* 0x0000000000267805 */ /* 0x000fe4000001ff00 */
[----:B------:R-:W-:Y:S01]  /*0ce0*/  SHF.L.U32 R62, R62, 0x10, RZ ;  /* 0x000000103e3e7819 */ /* 0x000fe200000006ff */
[----:B------:R-:W-:Y:S01]  /*0cf0*/  FADD.FTZ R59, R15, R18 ;  /* 0x000000120f3b7221 */ /* 0x000fe20000010000 */
[----:B------:R-:W-:Y:S01]  /*0d00*/  SHF.L.U32 R61, R61, 0x10, RZ ;  /* 0x000000103d3d7819 */ /* 0x000fe200000006ff */
[----:B------:R-:W-:Y:S01]  /*0d10*/  FFMA.FTZ R14, R0, R45, R37 ;  /* 0x0000002d000e7223 */ /* 0x000fe20000010025 */
        /* <DEDUP_REMOVED lines=31> */
.L_x_9025:
[----:B------:R-:W-:Y:S05]  /*0f10*/  BSYNC.RECONVERGENT B0 ;  /* 0x0000000000007941 */ /* 0x000fea0003800200 */
.L_x_9024:
[----:B------:R-:W-:Y:S01]  /*0f20*/  FFMA.FTZ R5, R61, R62, R14 ;  /* 0x0000003e3d057223 */ /* 0x000fe2000001000e */
[----:B------:R-:W-:Y:S01]  /*0f30*/  BSSY.RECONVERGENT B0, `(.L_x_9026) ;  /* 0x0000025000007945 */ /* 0x000fe20003800200 */
[----:B------:R-:W-:Y:S02]  /*0f40*/  FSETP.GTU.FTZ.AND P5, PT, R59, 20, PT ;  /* 0x41a000003b00780b */ /* 0x000fe40003fbc000 */
[----:B------:R-:W-:Y:S02]  /*0f50*/  CS2R R40, SRZ ;  /* 0x0000000000287805 */ /* 0x000fe4000001ff00 */
        /* <DEDUP_REMOVED lines=34> */
.L_x_9027:
[----:B------:R-:W-:Y:S05]  /*1180*/  BSYNC.RECONVERGENT B0 ;  /* 0x0000000000007941 */ /* 0x000fea0003800200 */
.L_x_9026:
        /* <DEDUP_REMOVED lines=32> */
.L_x_9029:
[----:B------:R-:W-:Y:S05]  /*1390*/  BSYNC.RECONVERGENT B0 ;  /* 0x0000000000007941 */ /* 0x000fea0003800200 */
.L_x_9028:
        /* <DEDUP_REMOVED lines=32> */
.L_x_9031:
[----:B------:R-:W-:Y:S05]  /*15a0*/  BSYNC.RECONVERGENT B0 ;  /* 0x0000000000007941 */ /* 0x000fea0003800200 */
.L_x_9030:
        /* <DEDUP_REMOVED lines=32> */
.L_x_9033:
[----:B------:R-:W-:Y:S05]  /*17b0*/  BSYNC.RECONVERGENT B0 ;  /* 0x0000000000007941 */ /* 0x000fea0003800200 */
.L_x_9032:
        /* <DEDUP_REMOVED lines=32> */
.L_x_9035:
[----:B------:R-:W-:Y:S05]  /*19c0*/  BSYNC.RECONVERGENT B0 ;  /* 0x0000000000007941 */ /* 0x000fea0003800200 */
.L_x_9034:
        /* <DEDUP_REMOVED lines=32> */
.L_x_9037:
[----:B------:R-:W-:Y:S05]  /*1bd0*/  BSYNC.RECONVERGENT B0 ;  /* 0x0000000000007941 */ /* 0x000fea0003800200 */
.L_x_9036:
[----:B------:R-:W0:Y:S01]  /*1be0*/  LDCU UR7, c[0x0][0x38c] ;  /* 0x00007180ff0777ac */ /* 0x000e220008000800 */
[----:B------:R-:W-:Y:S01]  /*1bf0*/  FFMA.FTZ R4, R64, R63, R5 ;  /* 0x0000003f40047223 */ /* 0x000fe20000010005 */
[----:B------:R-:W-:Y:S01]  /*1c00*/  SHF.L.U32 R74, R2, 0x10, RZ ;  /* 0x00000010024a7819 */ /* 0x000fe200000006ff */
[----:B------:R-:W-:Y:S01]  /*1c10*/  HFMA2 R44, -RZ, RZ, 0, 0 ;  /* 0x00000000ff2c7431 */ /* 0x000fe200000001ff */
[----:B------:R-:W-:Y:S01]  /*1c20*/  SHF.L.U32 R73, R6, 0x10, RZ ;  /* 0x0000001006497819 */ /* 0x000fe200000006ff */
[----:B------:R-:W-:Y:S01]  /*1c30*/  FFMA.FTZ R4, R55, R48, R4 ;  /* 0x0000003037047223 */ /* 0x000fe20000010004 */
[----:B------:R-:W-:Y:S02]  /*1c40*/  SHF.L.U32 R76, R3, 0x10, RZ ;  /* 0x00000010034c7819 */ /* 0x000fe400000006ff */
[----:B------:R-:W-:Y:S02]  /*1c50*/  CS2R R42, SRZ ;  /* 0x00000000002a7805 */ /* 0x000fe4000001ff00 */
        /* <DEDUP_REMOVED lines=8> */
[-C--:B------:R-:W-:Y:S01]  /*1ce0*/  FMUL.FTZ R69, R64, R17.reuse ;  /* 0x0000001140457220 */ /* 0x080fe20000410000 */
[-C--:B------:R-:W-:Y:S01]  /*1cf0*/  FMUL.FTZ R72, R73, R17.reuse ;  /* 0x0000001149487220 */ /* 0x080fe20000410000 */
[----:B0-----:R-:W-:Y:S01]  /*1d00*/  UISETP.GE.AND UP0, UPT, UR7, 0x1, UPT ;  /* 0x000000010700788c */ /* 0x001fe2000bf06270 */
[C---:B------:R-:W-:Y:S01]  /*1d10*/  FMUL.FTZ R71, R75.reuse, R17 ;  /* 0x000000114b477220 */ /* 0x040fe20000410000 */
        /* <DEDUP_REMOVED lines=18> */
[----:B------:R-:W-:Y:S01]  /*1e40*/  IADD3 R85, PT, PT, R31, 0xcd8, RZ ;  /* 0x00000cd81f557810 */ /* 0x000fe20007ffe0ff */
        /* <DEDUP_REMOVED lines=14> */
[----:B------:R-:W-:-:S02]  /*1f30*/  MOV R92, R31 ;  /* 0x0000001f005c7202 */ /* 0x000fc40000000f00 */
[----:B------:R-:W-:Y:S02]  /*1f40*/  ISETP.EQ.AND P0, PT, R24, RZ, !P0 ;  /* 0x000000ff1800720c */ /* 0x000fe40004702270 */
[----:B-1----:R-:W-:Y:S02]  /*1f50*/  SHF.L.U64.HI R5, R4, 0x2, R5 ;  /* 0x0000000204057819 */ /* 0x002fe40000010205 */
[----:B------:R-:W-:Y:S02]  /*1f60*/  MOV R93, UR4 ;  /* 0x00000004005d7c02 */ /* 0x000fe40008000f00 */
[----:B--2---:R-:W-:Y:S02]  /*1f70*/  SHF.L.U64.HI R7, R6, 0x2, R7 ;  /* 0x0000000206077819 */ /* 0x004fe40000010207 */
[----:B------:R-:W-:Y:S02]  /*1f80*/  MOV R95, UR5 ;  /* 0x00000005005f7c02 */ /* 0x000fe40008000f00 */
[----:B---34-:R-:W-:-:S07]  /*1f90*/  SHF.L.U64.HI R13, R12, 0x2, R13 ;  /* 0x000000020c0d7819 */ /* 0x018fce000001020d */
.L_x_9044:
[----:B------:R-:W-:Y:S02]  /*1fa0*/  MOV R2, R87 ;  /* 0x0000005700027202 */ /* 0x000fe40000000f00 */
[----:B------:R-:W-:-:S05]  /*1fb0*/  MOV R3, R86 ;  /* 0x0000005600037202 */ /* 0x000fca0000000f00 */
        /* <DEDUP_REMOVED lines=46> */
.L_x_9040:
[----:B------:R1:W2:Y:S02]  /*22a0*/  LDS R112, [R116+0xc5c] ;  /* 0x000c5c0074707984 */ /* 0x0002a40000000800 */
.L_x_9041:
[----:B------:R-:W-:Y:S05]  /*22b0*/  BSYNC.RECONVERGENT B0 ;  /* 0x0000000000007941 */ /* 0x000fea0003800200 */
.L_x_9039:
        /* <DEDUP_REMOVED lines=62> */
[----:B------:R-:W-:Y:S02]  /*26a0*/  ISETP.GE.AND P1, PT, R46, 0x4, PT ;  /* 0x000000042e00780c */ /* 0x000fe40003f26270 */
[----:B------:R-:W-:Y:S01]  /*26b0*/  MOV R15, RZ ;  /* 0x000000ff000f7202 */ /* 0x000fe20000000f00 */
[----:B------:R-:W0:Y:S01]  /*26c0*/  SHFL.UP PT, R14, R115, 0x4, RZ ;  /* 0x04800000730e7989 */ /* 0x000e2200000e00ff */
[----:B--2---:R-:W-:-:S05]  /*26d0*/  @!P3 FFMA.FTZ R114, R3, R119, R114 ;  /* 0x000000770372b223 */ /* 0x004fca0000010072 */
[----:B------:R-:W2:Y:S01]  /*26e0*/  SHFL.DOWN PT, R123, R114, 0x8, 0x1f ;  /* 0x09001f00727b7f89 */ /* 0x000ea200000e0000 */
[----:B-----5:R-:W-:-:S05]  /*26f0*/  @!P3 FMUL.FTZ R117, R3, R122 ;  /* 0x0000007a0375b220 */ /* 0x020fca0000410000 */
[----:B------:R-:W-:Y:S02]  /*2700*/  @!P3 MOV R3, R117 ;  /* 0x000000750003b202 */ /* 0x000fe40000000f00 */
[----:B------:R-:W4:Y:S01]  /*2710*/  SHFL.UP PT, R117, R2, 0x4, RZ ;  /* 0x0480000002757989 */ /* 0x000f2200000e00ff */
[----:B------:R-:W-:-:S03]  /*2720*/  ISETP.GT.U32.AND P3, PT, R118, 0x17, PT ;  /* 0x000000177600780c */ /* 0x000fc60003f64070 */
[----:B------:R-:W5:Y:S01]  /*2730*/  SHFL.DOWN PT, R122, R3, 0x8, 0x1f ;  /* 0x09001f00037a7f89 */ /* 0x000f6200000e0000 */
[----:B0-----:R-:W-:-:S05]  /*2740*/  FFMA.FTZ R14, R2, R14, R115 ;  /* 0x0000000e020e7223 */ /* 0x001fca0000010073 */
[----:B------:R-:W-:Y:S01]  /*2750*/  FSEL R115, R115, R14, !P1 ;  /* 0x0000000e73737208 */ /* 0x000fe20004800000 */
[----:B------:R-:W-:-:S03]  /*2760*/  HFMA2 R14, -RZ, RZ, 1.875, 0 ;  /* 0x3f800000ff0e7431 */ /* 0x000fc600000001ff */
[C---:B--2---:R-:W-:Y:S01]  /*2770*/  @!P3 FFMA.FTZ R114, R3.reuse, R123, R114 ;  /* 0x0000007b0372b223 */ /* 0x044fe20000010072 */
[----:B------:R-:W0:Y:S04]  /*2780*/  SHFL.UP PT, R119, R115, 0x8, RZ ;  /* 0x0500000073777989 */ /* 0x000e2800000e00ff */
[----:B------:R-:W2:Y:S04]  /*2790*/  SHFL.DOWN PT, R123, R114, 0x10, 0x1f ;  /* 0x0a001f00727b7f89 */ /* 0x000ea800000e0000 */
[----:B------:R-:W-:Y:S01]  /*27a0*/  @P0 LDS.64 R14, [R85] ;  /* 0x00000000550e0984 */ /* 0x000fe20000000a00 */
[----:B----4-:R-:W-:Y:S01]  /*27b0*/  @P1 FMUL.FTZ R2, R2, R117 ;  /* 0x0000007502021220 */ /* 0x010fe20000410000 */
[----:B------:R-:W-:Y:S01]  /*27c0*/  ISETP.GE.AND P1, PT, R46, 0x8, PT ;  /* 0x000000082e00780c */ /* 0x000fe20003f26270 */
[----:B-----5:R-:W-:-:S03]  /*27d0*/  @!P3 FMUL.FTZ R121, R3, R122 ;  /* 0x0000007a0379b220 */ /* 0x020fc60000410000 */
[----:B------:R-:W4:Y:S02]  /*27e0*/  SHFL.UP PT, R117, R2, 0x8, RZ ;  /* 0x0500000002757989 */ /* 0x000f2400000e00ff */
[----:B------:R-:W-:Y:S02]  /*27f0*/  @!P3 MOV R3, R121 ;  /* 0x000000790003b202 */ /* 0x000fe40000000f00 */
[----:B------:R-:W-:-:S03]  /*2800*/  ISETP.GT.U32.AND P3, PT, R118, 0xf, PT ;  /* 0x0000000f7600780c */ /* 0x000fc60003f64070 */
[----:B------:R-:W5:Y:S01]  /*2810*/  SHFL.DOWN PT, R124, R3, 0x10, 0x1f ;  /* 0x0a001f00037c7f89 */ /* 0x000f6200000e0000 */
[----:B0-----:R-:W-:-:S05]  /*2820*/  FFMA.FTZ R122, R2, R119, R115 ;  /* 0x00000077027a7223 */ /* 0x001fca0000010073 */
[----:B------:R-:W-:-:S04]  /*2830*/  FSEL R115, R115, R122, !P1 ;  /* 0x0000007a73737208 */ /* 0x000fc80004800000 */
[----:B--2---:R-:W-:Y:S01]  /*2840*/  @!P3 FFMA.FTZ R114, R3, R123, R114 ;  /* 0x0000007b0372b223 */ /* 0x004fe20000010072 */
[----:B------:R-:W0:Y:S01]  /*2850*/  SHFL.UP PT, R119, R115, 0x10, RZ ;  /* 0x0600000073777989 */ /* 0x000e2200000e00ff */
[----:B----4-:R-:W-:Y:S01]  /*2860*/  @P1 FMUL.FTZ R2, R2, R117 ;  /* 0x0000007502021220 */ /* 0x010fe20000410000 */
[----:B------:R-:W-:-:S04]  /*2870*/  ISETP.GE.AND P1, PT, R46, 0x10, PT ;  /* 0x000000102e00780c */ /* 0x000fc80003f26270 */
[----:B------:R-:W2:Y:S01]  /*2880*/  SHFL.UP PT, R117, R2, 0x10, RZ ;  /* 0x0600000002757989 */ /* 0x000ea200000e00ff */
[----:B-----5:R-:W-:-:S03]  /*2890*/  @!P3 FMUL.FTZ R121, R3, R124 ;  /* 0x0000007c0379b220 */ /* 0x020fc60000410000 */
[----:B------:R-:W-:Y:S02]  /*28a0*/  SHFL.IDX PT, R126, R15, RZ, 0x1f ;  /* 0x00001fff0f7e7589 */ /* 0x000fe400000e0000 */
[----:B------:R-:W-:Y:S02]  /*28b0*/  @!P3 MOV R3, R121 ;  /* 0x000000790003b202 */ /* 0x000fe40000000f00 */
[----:B------:R-:W-:Y:S01]  /*28c0*/  SHFL.DOWN PT, R124, R114, 0x1, 0x1f ;  /* 0x08201f00727c7f89 */ /* 0x000fe200000e0000 */
[----:B------:R-:W-:-:S03]  /*28d0*/  ISETP.NE.AND P3, PT, R24, 0x1f, PT ;  /* 0x0000001f1800780c */ /* 0x000fc60003f65270 */
[----:B------:R-:W4:Y:S01]  /*28e0*/  SHFL.DOWN PT, R123, R3, 0x1, 0x1f ;  /* 0x08201f00037b7f89 */ /* 0x000f2200000e0000 */
[----:B0-----:R-:W-:-:S03]  /*28f0*/  FFMA.FTZ R122, R2, R119, R115 ;  /* 0x00000077027a7223 */ /* 0x001fc60000010073 */
[----:B------:R-:W-:Y:S02]  /*2900*/  SHFL.IDX PT, R114, R114, RZ, 0x1f ;  /* 0x00001fff72727589 */ /* 0x000fe400000e0000 */
[----:B------:R-:W-:Y:S02]  /*2910*/  FSEL R122, R115, R122, !P1 ;  /* 0x0000007a737a7208 */ /* 0x000fe40004800000 */
[----:B------:R-:W0:Y:S01]  /*2920*/  SHFL.IDX PT, R3, R3, RZ, 0x1f ;  /* 0x00001fff03037589 */ /* 0x000e2200000e0000 */
[----:B--2---:R-:W-:Y:S01]  /*2930*/  @P1 FMUL.FTZ R2, R2, R117 ;  /* 0x0000007502021220 */ /* 0x004fe20000410000 */
[C---:B------:R-:W-:Y:S02]  /*2940*/  ISETP.GT.AND P1, PT, R46.reuse, 0x1e, PT ;  /* 0x0000001e2e00780c */ /* 0x040fe40003f24270 */
[----:B------:R2:W-:Y:S04]  /*2950*/  SHFL.UP PT, R119, R122, 0x1, RZ ;  /* 0x042000007a777989 */ /* 0x0005e800000e00ff */
[----:B------:R-:W-:Y:S01]  /*2960*/  SHFL.UP PT, R2, R2, 0x1, RZ ;  /* 0x0420000002027989 */ /* 0x000fe200000e00ff */
[----:B----4-:R-:W-:Y:S01]  /*2970*/  @P3 FFMA.FTZ R126, R123, R126, R124 ;  /* 0x0000007e7b7e3223 */ /* 0x010fe2000001007c */
[----:B------:R-:W-:-:S03]  /*2980*/  ISETP.NE.AND P3, PT, R46, RZ, PT ;  /* 0x000000ff2e00720c */ /* 0x000fc60003f65270 */
[----:B------:R-:W-:-:S04]  /*2990*/  FFMA.FTZ R111, R126, R112, R111 ;  /* 0x000000707e6f7223 */ /* 0x000fc8000001006f */
[----:B------:R-:W-:Y:S01]  /*29a0*/  FFMA.FTZ R115, R103, R111, R110 ;  /* 0x0000006f67737223 */ /* 0x000fe2000001006e */
[----:B------:R-:W-:Y:S01]  /*29b0*/  FMUL.FTZ R128, R111, R59 ;  /* 0x0000003b6f807220 */ /* 0x000fe20000410000 */
[C---:B0-----:R-:W-:Y:S01]  /*29c0*/  FFMA.FTZ R15, R3.reuse, R15, R114 ;  /* 0x0000000f030f7223 */ /* 0x041fe20000010072 */
[----:B------:R-:W-:Y:S01]  /*29d0*/  FMUL.FTZ R14, R3, R14 ;  /* 0x0000000e030e7220 */ /* 0x000fe20000410000 */
[----:B------:R-:W-:Y:S01]  /*29e0*/  FFMA.FTZ R109, R98, R115, R109 ;  /* 0x00000073626d7223 */ /* 0x000fe2000001006d */
[----:B------:R-:W-:Y:S01]  /*29f0*/  FMUL.FTZ R124, R115, R52 ;  /* 0x00000034737c7220 */ /* 0x000fe20000410000 */
[----:B------:R-:W0:Y:S01]  /*2a00*/  @!P3 S2R R132, SR_CgaCtaId ;  /* 0x000000000084b919 */ /* 0x000e220000008800 */
[----:B------:R-:W-:Y:S01]  /*2a10*/  FADD.FTZ R71, R128, R71 ;  /* 0x0000004780477221 */ /* 0x000fe20000010000 */
[----:B------:R-:W-:Y:S01]  /*2a20*/  FFMA.FTZ R117, R97, R109, R108 ;  /* 0x0000006d61757223 */ /* 0x000fe2000001006c */
[----:B--2---:R-:W-:Y:S01]  /*2a30*/  FMUL.FTZ R122, R109, R57 ;  /* 0x000000396d7a7220 */ /* 0x004fe20000410000 */
[----:B------:R-:W-:-:S02]  /*2a40*/  FADD.FTZ R70, R124, R70 ;  /* 0x000000467c467221 */ /* 0x000fc40000010000 */
[----:B------:R-:W-:Y:S01]  /*2a50*/  FMUL.FTZ R110, R117, R51 ;  /* 0x00000033756e7220 */ /* 0x000fe20000410000 */
[----:B------:R-:W-:-:S03]  /*2a60*/  FADD.FTZ R72, R122, R72 ;  /* 0x000000487a487221 */ /* 0x000fc60000010000 */
[----:B------:R-:W-:Y:S01]  /*2a70*/  FADD.FTZ R67, R110, R67 ;  /* 0x000000436e437221 */ /* 0x000fe20000010000 */
[----:B---3--:R-:W2:Y:S02]  /*2a80*/  SHFL.IDX PT, R121, R113, RZ, 0x1f ;  /* 0x00001fff71797589 */ /* 0x008ea400000e0000 */
[----:B--2---:R-:W-:Y:S01]  /*2a90*/  @P2 FFMA.FTZ R121, R2, R121, R119 ;  /* 0x0000007902792223 */ /* 0x004fe20000010077 */
[----:B------:R-:W-:Y:S01]  /*2aa0*/  FFMA.FTZ R119, R96, R117, R107 ;  /* 0x0000007560777223 */ /* 0x000fe2000001006b */
[----:B------:R-:W-:Y:S02]  /*2ab0*/  ISETP.NE.AND P2, PT, R24, RZ, PT ;  /* 0x000000ff1800720c */ /* 0x000fe40003f45270 */
[----:B------:R-:W-:Y:S01]  /*2ac0*/  FFMA.FTZ R102, R102, R121, R77 ;  /* 0x0000007966667223 */ /* 0x000fe2000001004d */
[----:B------:R-:W-:-:S03]  /*2ad0*/  FFMA.FTZ R113, R99, R119, R106 ;  /* 0x0000007763717223 */ /* 0x000fc6000001006a */
        /* <DEDUP_REMOVED lines=8> */
[----:B------:R-:W-:Y:S01]  /*2b60*/  FFMA.FTZ R123, R99, R108, R80 ;  /* 0x0000006c637b7223 */ /* 0x000fe20000010050 */
[----:B------:R-:W-:Y:S01]  /*2b70*/  FMUL.FTZ R2, R101, R60 ;  /* 0x0000003c65027220 */ /* 0x000fe20000410000 */
[----:B------:R-:W-:Y:S01]  /*2b80*/  FFMA.FTZ R121, R56, R108, R121 ;  /* 0x0000006c38797223 */ /* 0x000fe20000010079 */
[----:B------:R-:W-:Y:S01]  /*2b90*/  FMUL.FTZ R99, R105, R53 ;  /* 0x0000003569637220 */ /* 0x000fe20000410000 */
[----:B------:R-:W-:Y:S01]  /*2ba0*/  FFMA.FTZ R112, R96, R123, R81 ;  /* 0x0000007b60707223 */ /* 0x000fe20000010051 */
[----:B------:R-:W-:Y:S01]  /*2bb0*/  FFMA.FTZ R104, R2, R107, RZ ;  /* 0x0000006b02687223 */ /* 0x000fe200000100ff */
[----:B------:R-:W-:Y:S01]  /*2bc0*/  FFMA.FTZ R96, R64, R123, R121 ;  /* 0x0000007b40607223 */ /* 0x000fe20000010079 */
[----:B------:R-:W-:Y:S01]  /*2bd0*/  FADD.FTZ R102, -R79, R108 ;  /* 0x0000006c4f667221 */ /* 0x000fe20000010100 */
[----:B------:R-:W-:Y:S01]  /*2be0*/  FMUL.FTZ R106, R113, R50 ;  /* 0x00000032716a7220 */ /* 0x000fe20000410000 */
[----:B------:R-:W-:Y:S01]  /*2bf0*/  FFMA.FTZ R121, R99, R100, R104 ;  /* 0x0000006463797223 */ /* 0x000fe20000010068 */
[----:B------:R-:W-:Y:S01]  /*2c00*/  FADD.FTZ R108, -R80, R123 ;  /* 0x0000007b506c7221 */ /* 0x000fe20000010100 */
[----:B------:R-:W-:Y:S01]  /*2c10*/  FMUL.FTZ R104, R119, R54 ;  /* 0x0000003677687220 */ /* 0x000fe20000410000 */
[----:B------:R-:W-:Y:S01]  /*2c20*/  FFMA.FTZ R123, R97, R112, R82 ;  /* 0x00000070617b7223 */ /* 0x000fe20000010052 */
        /* <DEDUP_REMOVED lines=8> */
[----:B------:R-:W-:Y:S01]  /*2cb0*/  FFMA.FTZ R121, R110, R112, R121 ;  /* 0x000000706e797223 */ /* 0x000fe20000010079 */
[----:B------:R-:W-:Y:S01]  /*2cc0*/  FADD.FTZ R98, -R83, R126 ;  /* 0x0000007e53627221 */ /* 0x000fe20000010100 */
[----:B------:R-:W-:Y:S01]  /*2cd0*/  FFMA.FTZ R126, R58, R126, R97 ;  /* 0x0000007e3a7e7223 */ /* 0x000fe20000010061 */
[----:B------:R-:W-:Y:S01]  /*2ce0*/  FADD.FTZ R96, -R84, R103 ;  /* 0x0000006754607221 */ /* 0x000fe20000010100 */
[----:B------:R-:W-:Y:S01]  /*2cf0*/  FFMA.FTZ R121, R122, R123, R121 ;  /* 0x0000007b7a797223 */ /* 0x000fe20000010079 */
[----:B------:R-:W-:Y:S01]  /*2d00*/  FMUL.FTZ R3, R94, R113 ;  /* 0x000000715e037220 */ /* 0x000fe20000410000 */
[----:B------:R-:W-:Y:S01]  /*2d10*/  FFMA.FTZ R126, R75, R103, R126 ;  /* 0x000000674b7e7223 */ /* 0x000fe2000001007e */
[----:B------:R-:W-:Y:S01]  /*2d20*/  FADD.FTZ R68, R99, R68 ;  /* 0x0000004463447221 */ /* 0x000fe20000010000 */
[----:B------:R-:W-:Y:S01]  /*2d30*/  FFMA.FTZ R121, R124, R98, R121 ;  /* 0x000000627c797223 */ /* 0x000fe20000010079 */
[----:B------:R-:W-:Y:S01]  /*2d40*/  FMUL.FTZ R102, R102, R3 ;  /* 0x0000000366667220 */ /* 0x000fe20000410000 */
[----:B------:R-:W-:Y:S01]  /*2d50*/  FMUL.FTZ R3, R94, R105 ;  /* 0x000000695e037220 */ /* 0x000fe20000410000 */
[----:B------:R-:W2:Y:S01]  /*2d60*/  SHFL.DOWN PT, R103, R126, 0x1, 0x1f ;  /* 0x08201f007e677f89 */ /* 0x000ea200000e0000 */
[----:B------:R-:W-:Y:S01]  /*2d70*/  FFMA.FTZ R97, R128, R96, R121 ;  /* 0x0000006080617223 */ /* 0x000fe20000010079 */
[----:B------:R-:W-:Y:S01]  /*2d80*/  @!P3 MOV R121, 0x400 ;  /* 0x000004000079b802 */ /* 0x000fe20000000f00 */
[----:B------:R-:W-:Y:S01]  /*2d90*/  FMUL.FTZ R99, R94, R115 ;  /* 0x000000735e637220 */ /* 0x000fe20000410000 */
[----:B------:R3:W-:Y:S01]  /*2da0*/  @!P2 STS.64 [R85], R14 ;  /* 0x0000000e5500a388 */ /* 0x0007e20000000a00 */
[----:B------:R-:W-:Y:S01]  /*2db0*/  FMUL.FTZ R3, R100, R3 ;  /* 0x0000000364037220 */ /* 0x000fe20000410000 */
[----:B0-----:R-:W-:Y:S01]  /*2dc0*/  @!P3 LEA R31, R132, R121, 0x18 ;  /* 0x00000079841fb211 */ /* 0x001fe200078ec0ff */
        /* <DEDUP_REMOVED lines=9> */
[----:B---3--:R-:W-:Y:S01]  /*2e60*/  FMUL.FTZ R14, R94, R109 ;  /* 0x0000006d5e0e7220 */ /* 0x008fe20000410000 */
[----:B------:R-:W-:Y:S01]  /*2e70*/  FFMA.FTZ R104, R48, R117, R121 ;  /* 0x0000007530687223 */ /* 0x000fe20000010079 */
[----:B------:R-:W-:Y:S01]  /*2e80*/  FFMA.FTZ R102, R47, R113, R102 ;  /* 0x000000712f667223 */ /* 0x000fe20000010066 */
[----:B------:R-:W-:Y:S01]  /*2e90*/  FFMA.FTZ R3, R62, R105, R3 ;  /* 0x000000693e037223 */ /* 0x000fe20000010003 */
[----:B------:R-:W-:Y:S01]  /*2ea0*/  FMUL.FTZ R123, R123, R14 ;  /* 0x0000000e7b7b7220 */ /* 0x000fe20000410000 */
[----:B------:R-:W-:Y:S01]  /*2eb0*/  FFMA.FTZ R98, R49, R115, R98 ;  /* 0x0000007331627223 */ /* 0x000fe20000010062 */
[----:B------:R-:W-:Y:S01]  /*2ec0*/  FFMA.FTZ R101, R45, R101, R100 ;  /* 0x000000652d657223 */ /* 0x000fe20000010064 */
[----:B------:R-:W-:Y:S01]  /*2ed0*/  FFMA.FTZ R99, R76, R111, R99 ;  /* 0x0000006f4c637223 */ /* 0x000fe20000010063 */
[----:B--2---:R-:W-:Y:S01]  /*2ee0*/  @!P1 FADD.FTZ R126, R126, R103 ;  /* 0x000000677e7e9221 */ /* 0x004fe20000010000 */
[----:B------:R-:W-:Y:S01]  /*2ef0*/  FFMA.FTZ R123, R74, R109, R123 ;  /* 0x0000006d4a7b7223 */ /* 0x000fe2000001007b */
[----:B------:R-:W-:Y:S01]  /*2f00*/  FADD.FTZ R66, R106, R66 ;  /* 0x000000426a427221 */ /* 0x000fe20000010000 */
[----:B------:R-:W-:Y:S01]  /*2f10*/  FADD.FTZ R41, R104, R41 ;  /* 0x0000002968297221 */ /* 0x000fe20000010000 */
[----:B------:R-:W-:Y:S01]  /*2f20*/  FADD.FTZ R65, R2, R65 ;  /* 0x0000004102417221 */ /* 0x000fe20000010000 */
[----:B------:R-:W2:Y:S01]  /*2f30*/  SHFL.DOWN PT, R103, R126, 0x2, 0x1f ;  /* 0x08401f007e677f89 */ /* 0x000ea200000e0000 */
[----:B------:R-:W-:Y:S01]  /*2f40*/  FADD.FTZ R43, R102, R43 ;  /* 0x0000002b662b7221 */ /* 0x000fe20000010000 */
[----:B------:R-:W-:Y:S01]  /*2f50*/  FADD.FTZ R38, R123, R38 ;  /* 0x000000267b267221 */ /* 0x000fe20000010000 */
[----:B0-----:R-:W-:Y:S01]  /*2f60*/  @!P1 FADD.FTZ R97, R97, R130 ;  /* 0x0000008261619221 */ /* 0x001fe20000010000 */
[----:B------:R-:W-:Y:S01]  /*2f70*/  ISETP.GT.AND P1, PT, R46, 0x1d, PT ;  /* 0x0000001d2e00780c */ /* 0x000fe20003f24270 */
[----:B------:R-:W-:Y:S01]  /*2f80*/  FADD.FTZ R42, R3, R42 ;  /* 0x0000002a032a7221 */ /* 0x000fe20000010000 */
[----:B------:R-:W-:Y:S01]  /*2f90*/  FADD.FTZ R39, R98, R39 ;  /* 0x0000002762277221 */ /* 0x000fe20000010000 */
[----:B------:R-:W-:Y:S01]  /*2fa0*/  FADD.FTZ R44, R101, R44 ;  /* 0x0000002c652c7221 */ /* 0x000fe20000010000 */
[----:B------:R-:W0:Y:S01]  /*2fb0*/  SHFL.DOWN PT, R130, R97, 0x2, 0x1f ;  /* 0x08401f0061827f89 */ /* 0x000e2200000e0000 */
[----:B------:R-:W-:-:S08]  /*2fc0*/  FADD.FTZ R36, R99, R36 ;  /* 0x0000002463247221 */ /* 0x000fd00000010000 */
[----:B--2---:R-:W-:-:S05]  /*2fd0*/  @!P1 FADD.FTZ R126, R126, R103 ;  /* 0x000000677e7e9221 */ /* 0x004fca0000010000 */
[----:B------:R-:W2:Y:S01]  /*2fe0*/  SHFL.DOWN PT, R103, R126, 0x4, 0x1f ;  /* 0x08801f007e677f89 */ /* 0x000ea200000e0000 */
[----:B0-----:R-:W-:Y:S01]  /*2ff0*/  @!P1 FADD.FTZ R97, R97, R130 ;  /* 0x0000008261619221 */ /* 0x001fe20000010000 */
[----:B------:R-:W-:-:S04]  /*3000*/  ISETP.GT.AND P1, PT, R46, 0x1b, PT ;  /* 0x0000001b2e00780c */ /* 0x000fc80003f24270 */
[----:B------:R-:W0:Y:S09]  /*3010*/  SHFL.DOWN PT, R130, R97, 0x4, 0x1f ;  /* 0x08801f0061827f89 */ /* 0x000e3200000e0000 */
[----:B--2---:R-:W-:-:S05]  /*3020*/  @!P1 FADD.FTZ R126, R126, R103 ;  /* 0x000000677e7e9221 */ /* 0x004fca0000010000 */
[----:B------:R-:W2:Y:S01]  /*3030*/  SHFL.DOWN PT, R103, R126, 0x8, 0x1f ;  /* 0x09001f007e677f89 */ /* 0x000ea200000e0000 */
[----:B0-----:R-:W-:Y:S01]  /*3040*/  @!P1 FADD.FTZ R97, R97, R130 ;  /* 0x0000008261619221 */ /* 0x001fe20000010000 */
[----:B------:R-:W-:-:S04]  /*3050*/  ISETP.GT.AND P1, PT, R46, 0x17, PT ;  /* 0x000000172e00780c */ /* 0x000fc80003f24270 */
[----:B------:R-:W0:Y:S09]  /*3060*/  SHFL.DOWN PT, R130, R97, 0x8, 0x1f ;  /* 0x09001f0061827f89 */ /* 0x000e3200000e0000 */
[----:B--2---:R-:W-:Y:S01]  /*3070*/  @!P1 FADD.FTZ R126, R126, R103 ;  /* 0x000000677e7e9221 */ /* 0x004fe20000010000 */
[----:B------:R-:W-:-:S04]  /*3080*/  FMUL.FTZ R103, R94, R119 ;  /* 0x000000775e677220 */ /* 0x000fc80000410000 */
[----:B------:R-:W2:Y:S01]  /*3090*/  SHFL.DOWN PT, R125, R126, 0x10, 0x1f ;  /* 0x0a001f007e7d7f89 */ /* 0x000ea200000e0000 */
[----:B------:R-:W-:Y:S01]  /*30a0*/  FMUL.FTZ R108, R108, R103 ;  /* 0x000000676c6c7220 */ /* 0x000fe20000410000 */
[----:B0-----:R-:W-:Y:S01]  /*30b0*/  @!P1 FADD.FTZ R97, R97, R130 ;  /* 0x0000008261619221 */ /* 0x001fe20000010000 */
[----:B------:R-:W-:Y:S02]  /*30c0*/  ISETP.GT.AND P1, PT, R46, 0xf, PT ;  /* 0x0000000f2e00780c */ /* 0x000fe40003f24270 */
[----:B------:R-:W-:Y:S02]  /*30d0*/  FFMA.FTZ R119, R63, R119, R108 ;  /* 0x000000773f777223 */ /* 0x000fe4000001006c */
[----:B------:R-:W0:Y:S02]  /*30e0*/  SHFL.DOWN PT, R114, R97, 0x10, 0x1f ;  /* 0x0a001f0061727f89 */ /* 0x000e2400000e0000 */
[----:B------:R-:W-:Y:S01]  /*30f0*/  FADD.FTZ R40, R119, R40 ;  /* 0x0000002877287221 */ /* 0x000fe20000010000 */
[----:B--2---:R-:W-:-:S05]  /*3100*/  FADD.FTZ R15, R126, R125 ;  /* 0x0000007d7e0f7221 */ /* 0x004fca0000010000 */
        /* <DEDUP_REMOVED lines=14> */
.L_x_9043:
[----:B------:R-:W-:Y:S05]  /*31f0*/  BSYNC.RECONVERGENT B0 ;  /* 0x0000000000007941 */ /* 0x000fea0003800200 */
.L_x_9042:
        /* <DEDUP_REMOVED lines=13> */
.L_x_9038:
[----:B------:R-:W-:Y:S01]  /*32d0*/  BAR.SYNC.DEFER_BLOCKING 0x0 ;  /* 0x0000000000007b1d */ /* 0x000fe20000010000 */
[----:B------:R-:W-:Y:S02]  /*32e0*/  F2FP.BF16.F32.PACK_AB R71, R71, R70 ;  /* 0x000000464747723e */ /* 0x000fe400000010ff */
[----:B------:R-:W-:Y:S02]  /*32f0*/  F2FP.BF16.F32.PACK_AB R69, R69, R66 ;  /* 0x000000424545723e */ /* 0x000fe400000010ff */
[----:B------:R-:W-:Y:S01]  /*3300*/  F2FP.BF16.F32.PACK_AB R68, R68, R65 ;  /* 0x000000414444723e */ /* 0x000fe200000010ff */
[----:B------:R-:W0:Y:S02]  /*3310*/  LDCU.64 UR10, c[0x0][0x4f8] ;  /* 0x00009f00ff0a77ac */ /* 0x000e240008000a00 */
[----:B------:R-:W2:Y:S01]  /*3320*/  LDC.64 R50, c[0x0][0x500] ;  /* 0x00014000ff327b82 */ /* 0x000ea20000000a00 */
[----:B------:R-:W-:-:S07]  /*3330*/  USHF.L.U32 UR6, UR9, 0x8, URZ ;  /* 0x0000000809067899 */ /* 0x000fce00080006ff */
[----:B------:R-:W3:Y:S01]  /*3340*/  LDC.64 R52, c[0x0][0x550] ;  /* 0x00015400ff347b82 */ /* 0x000ee20000000a00 */
[----:B------:R-:W4:Y:S01]  /*3350*/  LDG.E.128 R4, desc[UR16][R10.64] ;  /* 0x000000100a047981 */ /* 0x000f22000c1e1d00 */
[----:B------:R-:W-:Y:S01]  /*3360*/  F2FP.BF16.F32.PACK_AB R70, R72, R67 ;  /* 0x000000434846723e */ /* 0x000fe200000010ff */
[----:B------:R-:W-:Y:S02]  /*3370*/  USHF.R.S32.HI UR7, URZ, 0x1f, UR6 ;  /* 0x0000001fff077899 */ /* 0x000fe40008011406 */
[----:B------:R-:W-:Y:S02]  /*3380*/  UISETP.GT.AND UP0, UPT, UR8, 0x1, UPT ;  /* 0x000000010800788c */ /* 0x000fe4000bf04270 */
[----:B0-----:R-:W-:Y:S01]  /*3390*/  UIMAD.WIDE.U32 UR4, UR18, UR10, UR6 ;  /* 0x0000000a120472a5 */ /* 0x001fe2000f8e0006 */
[----:B------:R-:W-:-:S03]  /*33a0*/  UMOV UR8, UR9 ;  /* 0x0000000900087c82 */ /* 0x000fc60008000000 */
[----:B------:R-:W-:Y:S01]  /*33b0*/  UIMAD UR5, UR18, UR11, UR5 ;  /* 0x0000000b120572a4 */ /* 0x000fe2000f8e0205 */
[----:B----4-:R-:W-:Y:S01]  /*33c0*/  STS.128 [R35], R4 ;  /* 0x0000000423007388 */ /* 0x010fe20000000c00 */
[----:B------:R-:W-:-:S03]  /*33d0*/  NOP ;  /* 0x0000000000007918 */ /* 0x000fc60000000000 */
[----:B------:R-:W0:Y:S01]  /*33e0*/  LDS.128 R12, [R35] ;  /* 0x00000000230c7984 */ /* 0x000e220000000c00 */
[----:B------:R-:W-:Y:S06]  /*33f0*/  BAR.SYNC.DEFER_BLOCKING 0x0 ;  /* 0x0000000000007b1d */ /* 0x000fec0000010000 */
[----:B------:R-:W-:Y:S01]  /*3400*/  STS.128 [R35], R68 ;  /* 0x0000004423007388 */ /* 0x000fe20000000c00 */
[C---:B0-----:R-:W-:Y:S02]  /*3410*/  SHF.L.U32 R3, R12.reuse, 0x10, RZ ;  /* 0x000000100c037819 */ /* 0x041fe400000006ff */
[----:B------:R-:W-:-:S03]  /*3420*/  PRMT R12, R12, 0x7632, R12 ;  /* 0x000076320c0c7816 */ /* 0x000fc6000000000c */
[--C-:B------:R-:W-:Y:S01]  /*3430*/  FADD.FTZ R0, R3, R18.reuse ;  /* 0x0000001203007221 */ /* 0x100fe20000010000 */
[C---:B------:R-:W-:Y:S02]  /*3440*/  SHF.L.U32 R3, R13.reuse, 0x10, RZ ;  /* 0x000000100d037819 */ /* 0x040fe400000006ff */
[----:B------:R-:W-:Y:S02]  /*3450*/  PRMT R13, R13, 0x7632, R13 ;  /* 0x000076320d0d7816 */ /* 0x000fe4000000000d */
[----:B------:R-:W-:Y:S01]  /*3460*/  FSETP.GTU.FTZ.AND P6, PT, R0, 20, PT ;  /* 0x41a000000000780b */ /* 0x000fe20003fdc000 */
[----:B------:R-:W-:Y:S01]  /*3470*/  FADD.FTZ R2, R3, R18 ;  /* 0x0000001203027221 */ /* 0x000fe20000010000 */
[C---:B------:R-:W-:Y:S02]  /*3480*/  SHF.L.U32 R3, R14.reuse, 0x10, RZ ;  /* 0x000000100e037819 */ /* 0x040fe400000006ff */
[----:B------:R-:W-:Y:S02]  /*3490*/  PRMT R14, R14, 0x7632, R14 ;  /* 0x000076320e0e7816 */ /* 0x000fe4000000000e */
[----:B------:R-:W-:Y:S01]  /*34a0*/  FSETP.GTU.FTZ.AND P0, PT, R2, 20, PT ;  /* 0x41a000000200780b */ /* 0x000fe20003f1c000 */
[----:B------:R-:W-:Y:S01]  /*34b0*/  FADD.FTZ R5, R3, R18 ;  /* 0x0000001203057221 */ /* 0x000fe20000010000 */
[----:B------:R-:W-:-:S02]  /*34c0*/  SHF.L.U32 R3, R15, 0x10, RZ ;  /* 0x000000100f037819 */ /* 0x000fc400000006ff */
[----:B------:R-:W-:Y:S02]  /*34d0*/  PRMT R15, R15, 0x7632, R15 ;  /* 0x000076320f0f7816 */ /* 0x000fe4000000000f */
[----:B------:R-:W-:Y:S01]  /*34e0*/  FSETP.GTU.FTZ.AND P1, PT, R5, 20, PT ;  /* 0x41a000000500780b */ /* 0x000fe20003f3c000 */
[----:B------:R-:W-:Y:S01]  /*34f0*/  @!P6 FMUL.FTZ R0, R0, -1.4426950216293334961 ;  /* 0xbfb8aa3b0000e820 */ /* 0x000fe20000410000 */
[--C-:B------:R-:W-:Y:S01]  /*3500*/  FADD.FTZ R6, R3, R18.reuse ;  /* 0x0000001203067221 */ /* 0x100fe20000010000 */
[----:B------:R-:W-:Y:S02]  /*3510*/  SHF.L.U32 R3, R12, 0x10, RZ ;  /* 0x000000100c037819 */ /* 0x000fe400000006ff */
[----:B------:R-:W-:Y:S02]  /*3520*/  SHF.L.U32 R15, R15, 0x10, RZ ;  /* 0x000000100f0f7819 */ /* 0x000fe400000006ff */
[----:B------:R-:W0:Y:S01]  /*3530*/  @!P6 MUFU.EX2 R0, R0 ;  /* 0x000000000000e308 */ /* 0x000e220000000800 */
[----:B------:R-:W-:Y:S01]  /*3540*/  @!P0 FMUL.FTZ R4, R2, -1.4426950216293334961 ;  /* 0xbfb8aa3b02048820 */ /* 0x000fe20000410000 */
[----:B------:R-:W-:Y:S01]  /*3550*/  FSETP.GTU.FTZ.AND P2, PT, R6, 20, PT ;  /* 0x41a000000600780b */ /* 0x000fe20003f5c000 */
[----:B------:R-:W-:Y:S01]  /*3560*/  FADD.FTZ R15, R15, R18 ;  /* 0x000000120f0f7221 */ /* 0x000fe20000010000 */
[----:B------:R-:W-:-:S04]  /*3570*/  SHF.L.U32 R13, R13, 0x10, RZ ;  /* 0x000000100d0d7819 */ /* 0x000fc800000006ff */
[----:B------:R-:W4:Y:S01]  /*3580*/  @!P0 MUFU.EX2 R4, R4 ;  /* 0x0000000400048308 */ /* 0x000f220000000800 */
[----:B------:R-:W-:-:S05]  /*3590*/  FADD.FTZ R13, R13, R18 ;  /* 0x000000120d0d7221 */ /* 0x000fca0000010000 */
[----:B------:R-:W-:Y:S01]  /*35a0*/  FSETP.GTU.FTZ.AND P4, PT, R13, 20, PT ;  /* 0x41a000000d00780b */ /* 0x000fe20003f9c000 */
[----:B------:R-:W-:Y:S01]  /*35b0*/  @!P2 FMUL.FTZ R6, R6, -1.4426950216293334961 ;  /* 0xbfb8aa3b0606a820 */ /* 0x000fe20000410000 */
[----:B0-----:R-:W-:Y:S01]  /*35c0*/  @!P6 FADD.FTZ R2, R0, 1 ;  /* 0x3f8000000002e421 */ /* 0x001fe20000010000 */
[--C-:B------:R-:W-:Y:S01]  /*35d0*/  FADD.FTZ R0, R3, R18.reuse ;  /* 0x0000001203007221 */ /* 0x100fe20000010000 */
[----:B------:R-:W-:Y:S01]  /*35e0*/  @!P1 FMUL.FTZ R3, R5, -1.4426950216293334961 ;  /* 0xbfb8aa3b05039820 */ /* 0x000fe20000410000 */
[----:B------:R-:W-:Y:S01]  /*35f0*/  SHF.L.U32 R5, R14, 0x10, RZ ;  /* 0x000000100e057819 */ /* 0x000fe200000006ff */
[----:B------:R0:W5:Y:S02]  /*3600*/  @!P6 MUFU.RCP R7, R2 ;  /* 0x000000020007e308 */ /* 0x0001640000001000 */
[----:B------:R-:W-:Y:S02]  /*3610*/  FSETP.GTU.FTZ.AND P3, PT, R0, 20, PT ;  /* 0x41a000000000780b */ /* 0x000fe40003f7c000 */
[----:B------:R-:W-:Y:S01]  /*3620*/  FADD.FTZ R5, R5, R18 ;  /* 0x0000001205057221 */ /* 0x000fe20000010000 */
[----:B----4-:R-:W-:-:S03]  /*3630*/  @!P0 FADD.FTZ R4, R4, 1 ;  /* 0x3f80000004048421 */ /* 0x010fc60000010000 */
[----:B------:R-:W4:Y:S01]  /*3640*/  @!P2 MUFU.EX2 R6, R6 ;  /* 0x000000060006a308 */ /* 0x000f220000000800 */
[----:B------:R-:W-:Y:S01]  /*3650*/  FSETP.GTU.FTZ.AND P5, PT, R5, 20, PT ;  /* 0x41a000000500780b */ /* 0x000fe20003fbc000 */
[----:B0-----:R-:W-:-:S05]  /*3660*/  @!P4 FMUL.FTZ R2, R13, -1.4426950216293334961 ;  /* 0xbfb8aa3b0d02c820 */ /* 0x001fca0000410000 */
[----:B------:R-:W-:Y:S01]  /*3670*/  @!P3 FMUL.FTZ R0, R0, -1.4426950216293334961 ;  /* 0xbfb8aa3b0000b820 */ /* 0x000fe20000410000 */
[----:B------:R-:W0:Y:S01]  /*3680*/  @!P1 MUFU.EX2 R3, R3 ;  /* 0x0000000300039308 */ /* 0x000e220000000800 */
[----:B-----5:R-:W-:Y:S01]  /*3690*/  @!P6 FMUL.FTZ R44, R44, R7 ;  /* 0x000000072c2ce220 */ /* 0x020fe20000410000 */
[----:B------:R-:W-:-:S03]  /*36a0*/  FSETP.GTU.FTZ.AND P6, PT, R15, 20, PT ;  /* 0x41a000000f00780b */ /* 0x000fc60003fdc000 */
[----:B------:R-:W-:Y:S01]  /*36b0*/  FADD.FTZ R33, R44, R33 ;  /* 0x000000212c217221 */ /* 0x000fe20000010000 */
[----:B------:R-:W-:Y:S02]  /*36c0*/  @!P5 FMUL.FTZ R5, R5, -1.4426950216293334961 ;  /* 0xbfb8aa3b0505d820 */ /* 0x000fe40000410000 */
[----:B------:R-:W5:Y:S01]  /*36d0*/  @!P0 MUFU.RCP R14, R4 ;  /* 0x00000004000e8308 */ /* 0x000f620000001000 */
[----:B----4-:R-:W-:-:S06]  /*36e0*/  @!P2 FADD.FTZ R11, R6, 1 ;  /* 0x3f800000060ba421 */ /* 0x010fcc0000010000 */
[----:B------:R-:W-:Y:S01]  /*36f0*/  @!P6 FMUL.FTZ R7, R15, -1.4426950216293334961 ;  /* 0xbfb8aa3b0f07e820 */ /* 0x000fe20000410000 */
[----:B------:R-:W4:Y:S01]  /*3700*/  @!P5 MUFU.EX2 R5, R5 ;  /* 0x000000050005d308 */ /* 0x000f220000000800 */
[----:B0-----:R-:W-:-:S07]  /*3710*/  @!P1 FADD.FTZ R3, R3, 1 ;  /* 0x3f80000003039421 */ /* 0x001fce0000010000 */
[----:B------:R0:W1:Y:S01]  /*3720*/  @!P6 MUFU.EX2 R12, R7 ;  /* 0x00000007000ce308 */ /* 0x0000620000000800 */
[----:B-----5:R-:W-:-:S07]  /*3730*/  @!P0 FMUL.FTZ R43, R43, R14 ;  /* 0x0000000e2b2b8220 */ /* 0x020fce0000410000 */
[----:B------:R-:W5:Y:S01]  /*3740*/  @!P3 MUFU.EX2 R0, R0 ;  /* 0x000000000000b308 */ /* 0x000f620000000800 */
[----:B----4-:R-:W-:Y:S01]  /*3750*/  @!P5 FADD.FTZ R10, R5, 1 ;  /* 0x3f800000050ad421 */ /* 0x010fe20000010000 */
[----:B------:R-:W-:Y:S01]  /*3760*/  NOP ;  /* 0x0000000000007918 */ /* 0x000fe20000000000 */
[----:B0-----:R-:W0:Y:S05]  /*3770*/  LDS.128 R4, [R35] ;  /* 0x0000000023047984 */ /* 0x001e2a0000000c00 */
[----:B------:R-:W4:Y:S01]  /*3780*/  @!P4 MUFU.EX2 R2, R2 ;  /* 0x000000020002c308 */ /* 0x000f220000000800 */
[----:B-1----:R-:W-:-:S07]  /*3790*/  @!P6 FADD.FTZ R13, R12, 1 ;  /* 0x3f8000000c0de421 */ /* 0x002fce0000010000 */
[----:B------:R2:W1:Y:S01]  /*37a0*/  @!P1 MUFU.RCP R46, R3 ;  /* 0x00000003002e9308 */ /* 0x0004620000001000 */
[----:B-----5:R-:W-:-:S07]  /*37b0*/  @!P3 FADD.FTZ R0, R0, 1 ;  /* 0x3f8000000000b421 */ /* 0x020fce0000010000 */
[----:B------:R5:W3:Y:S01]  /*37c0*/  @!P3 MUFU.RCP R15, R0 ;  /* 0x00000000000fb308 */ /* 0x000ae20000001000 */
[----:B----4-:R-:W-:Y:S01]  /*37d0*/  @!P4 FADD.FTZ R12, R2, 1 ;  /* 0x3f800000020cc421 */ /* 0x010fe20000010000 */
[C---:B--2---:R-:W-:Y:S01]  /*37e0*/  IMAD.WIDE.U32 R2, R16.reuse, R50, UR4 ;  /* 0x0000000410027e25 */ /* 0x044fe2000f8e0032 */
[----:B------:R-:W2:Y:S05]  /*37f0*/  LDCU.64 UR4, c[0x0][0x518] ;  /* 0x0000a300ff0477ac */ /* 0x000eaa0008000a00 */
[----:B------:R3:W4:Y:S01]  /*3800*/  @!P5 MUFU.RCP R47, R10 ;  /* 0x0000000a002fd308 */ /* 0x0007220000001000 */
[----:B-----5:R-:W-:Y:S02]  /*3810*/  IMAD R0, R16, R51, R3 ;  /* 0x0000003310007224 */ /* 0x020fe400078e0203 */
[----:B-1----:R-:W-:Y:S01]  /*3820*/  @!P1 FMUL.FTZ R41, R41, R46 ;  /* 0x0000002e29299220 */ /* 0x002fe20000410000 */
[----:B------:R-:W-:-:S04]  /*3830*/  IADD3 R32, P1, PT, R32, -0x200, RZ ;  /* 0xfffffe0020207810 */ /* 0x000fc80007f3e0ff */
[----:B------:R-:W-:Y:S01]  /*3840*/  IADD3.X R27, PT, PT, R27, -0x1, RZ, P1, !PT ;  /* 0xffffffff1b1b7810 */ /* 0x000fe20000ffe4ff */
[----:B------:R1:W5:Y:S01]  /*3850*/  @!P2 MUFU.RCP R48, R11 ;  /* 0x0000000b0030a308 */ /* 0x0003620000001000 */
[----:B---3--:R-:W-:Y:S01]  /*3860*/  LEA R10, P0, R2, R52, 0x1 ;  /* 0x00000034020a7211 */ /* 0x008fe200078008ff */
[----:B------:R-:W-:Y:S01]  /*3870*/  @!P3 FMUL.FTZ R42, R42, R15 ;  /* 0x0000000f2a2ab220 */ /* 0x000fe20000410000 */
[----:B--2---:R-:W-:-:S05]  /*3880*/  UIMAD.WIDE.U32 UR6, UR18, UR4, UR6 ;  /* 0x00000004120672a5 */ /* 0x004fca000f8e0006 */
[----:B------:R-:W2:Y:S01]  /*3890*/  @!P6 MUFU.RCP R13, R13 ;  /* 0x0000000d000de308 */ /* 0x000ea20000001000 */
[----:B-1----:R-:W-:Y:S01]  /*38a0*/  LEA.HI.X R11, R2, R53, R0, 0x1, P0 ;  /* 0x00000035020b7211 */ /* 0x002fe200000f0c00 */
[----:B----4-:R-:W-:Y:S01]  /*38b0*/  @!P5 FMUL.FTZ R38, R38, R47 ;  /* 0x0000002f2626d220 */ /* 0x010fe20000410000 */
[----:B------:R-:W-:Y:S01]  /*38c0*/  UIMAD UR7, UR18, UR5, UR7 ;  /* 0x00000005120772a4 */ /* 0x000fe2000f8e0207 */
[----:B------:R-:W1:Y:S01]  /*38d0*/  LDC.64 R46, c[0x0][0x560] ;  /* 0x00015800ff2e7b82 */ /* 0x000e620000000a00 */
[----:B------:R-:W-:Y:S02]  /*38e0*/  IMAD.WIDE.U32 R2, R24, 0x10, R10 ;  /* 0x0000001018027825 */ /* 0x000fe400078e000a */
[----:B------:R-:W-:Y:S01]  /*38f0*/  F2FP.BF16.F32.PACK_AB R50, R38, R41 ;  /* 0x000000292632723e */ /* 0x000fe200000010ff */
[----:B------:R-:W3:Y:S01]  /*3900*/  @!P4 MUFU.RCP R45, R12 ;  /* 0x0000000c002dc308 */ /* 0x000ee20000001000 */
[----:B-----5:R-:W-:Y:S01]  /*3910*/  @!P2 FMUL.FTZ R39, R39, R48 ;  /* 0x000000302727a220 */ /* 0x020fe20000410000 */
[----:B------:R-:W-:Y:S01]  /*3920*/  F2FP.BF16.F32.PACK_AB R48, R42, R44 ;  /* 0x0000002c2a30723e */ /* 0x000fe200000010ff */
[----:B0-----:R0:W-:Y:S01]  /*3930*/  STG.E.128 desc[UR16][R2.64], R4 ;  /* 0x0000000402007986 */ /* 0x0011e2000c101d10 */
[----:B------:R-:W0:Y:S01]  /*3940*/  LDC.64 R10, c[0x0][0x520] ;  /* 0x00014800ff0a7b82 */ /* 0x000e220000000a00 */
[----:B------:R-:W-:-:S07]  /*3950*/  FADD.FTZ R42, R33, R42 ;  /* 0x0000002a212a7221 */ /* 0x000fce0000010000 */
[----:B------:R-:W-:Y:S01]  /*3960*/  BAR.SYNC.DEFER_BLOCKING 0x0 ;  /* 0x0000000000007b1d */ /* 0x000fe20000010000 */
[----:B------:R-:W-:Y:S01]  /*3970*/  IADD3 R28, P2, PT, R28, -0x200, RZ ;  /* 0xfffffe001c1c7810 */ /* 0x000fe20007f5e0ff */
[----:B--2---:R-:W-:-:S03]  /*3980*/  @!P6 FMUL.FTZ R36, R36, R13 ;  /* 0x0000000d2424e220 */ /* 0x004fc60000410000 */
[----:B------:R-:W-:Y:S02]  /*3990*/  IADD3.X R29, PT, PT, R29, -0x1, RZ, P2, !PT ;  /* 0xffffffff1d1d7810 */ /* 0x000fe400017fe4ff */
[----:B------:R-:W-:Y:S01]  /*39a0*/  F2FP.BF16.F32.PACK_AB R51, R36, R39 ;  /* 0x000000272433723e */ /* 0x000fe200000010ff */
[----:B---3--:R-:W-:-:S05]  /*39b0*/  @!P4 FMUL.FTZ R40, R40, R45 ;  /* 0x0000002d2828c220 */ /* 0x008fca0000410000 */
[----:B------:R-:W-:Y:S01]  /*39c0*/  F2FP.BF16.F32.PACK_AB R49, R40, R43 ;  /* 0x0000002b2831723e */ /* 0x000fe200000010ff */
[----:B------:R-:W-:-:S04]  /*39d0*/  FADD.FTZ R43, R42, R43 ;  /* 0x0000002b2a2b7221 */ /* 0x000fc80000010000 */
[----:B------:R-:W-:Y:S01]  /*39e0*/  FADD.FTZ R40, R43, R40 ;  /* 0x000000282b287221 */ /* 0x000fe20000010000 */
[----:B0-----:R-:W-:Y:S01]  /*39f0*/  IMAD.WIDE.U32 R2, R16, R10, UR6 ;  /* 0x0000000610027e25 */ /* 0x001fe2000f8e000a */
[----:B------:R-:W-:Y:S01]  /*3a00*/  STS.128 [R35], R48 ;  /* 0x0000003023007388 */ /* 0x000fe20000000c00 */
[----:B------:R-:W-:-:S03]  /*3a10*/  NOP ;  /* 0x0000000000007918 */ /* 0x000fc60000000000 */
[----:B------:R-:W0:Y:S01]  /*3a20*/  LDS.128 R12, [R35] ;  /* 0x00000000230c7984 */ /* 0x000e220000000c00 */
[----:B------:R-:W-:Y:S01]  /*3a30*/  IMAD R0, R16, R11, R3 ;  /* 0x0000000b10007224 */ /* 0x000fe200078e0203 */
[----:B-1----:R-:W-:Y:S01]  /*3a40*/  LEA R4, P0, R2, R46, 0x1 ;  /* 0x0000002e02047211 */ /* 0x002fe200078008ff */
[----:B------:R-:W-:-:S03]  /*3a50*/  FADD.FTZ R41, R40, R41 ;  /* 0x0000002928297221 */ /* 0x000fc60000010000 */
[----:B------:R-:W-:Y:S01]  /*3a60*/  LEA.HI.X R5, R2, R47, R0, 0x1, P0 ;  /* 0x0000002f02057211 */ /* 0x000fe200000f0c00 */
[----:B------:R-:W-:Y:S01]  /*3a70*/  FADD.FTZ R38, R41, R38 ;  /* 0x0000002629267221 */ /* 0x000fe20000010000 */
[----:B------:R-:W-:Y:S01]  /*3a80*/  IADD3 R34, P0, PT, R34, -0x200, RZ ;  /* 0xfffffe0022227810 */ /* 0x000fe20007f1e0ff */
[----:B------:R-:W-:-:S04]  /*3a90*/  IMAD.WIDE.U32 R2, R24, 0x10, R4 ;  /* 0x0000001018027825 */ /* 0x000fc800078e0004 */
[----:B------:R-:W-:Y:S01]  /*3aa0*/  FADD.FTZ R33, R38, R39 ;  /* 0x0000002726217221 */ /* 0x000fe20000010000 */
[----:B------:R-:W-:-:S03]  /*3ab0*/  IADD3.X R23, PT, PT, R23, -0x1, RZ, P0, !PT ;  /* 0xffffffff17177810 */ /* 0x000fc600007fe4ff */
[----:B------:R-:W-:Y:S01]  /*3ac0*/  FADD.FTZ R33, R33, R36 ;  /* 0x0000002421217221 */ /* 0x000fe20000010000 */
[----:B0-----:R0:W-:Y:S01]  /*3ad0*/  STG.E.128 desc[UR16][R2.64], R12 ;  /* 0x0000000c02007986 */ /* 0x0011e2000c101d10 */
[----:B------:R-:W-:Y:S05]  /*3ae0*/  BRA.U UP0, `(.L_x_9045) ;  /* 0xffffffc900e07547 */ /* 0x000fea000b83ffff */
.L_x_9021:
        /* <DEDUP_REMOVED lines=34> */
.L_x_9047:
[----:B------:R-:W-:Y:S05]  /*3d10*/  BSYNC.RECONVERGENT B0 ;  /* 0x0000000000007941 */ /* 0x000fea0003800200 */
.L_x_9046:
        /* <DEDUP_REMOVED lines=26> */
.L_x_9049:
[----:B------:R-:W-:Y:S05]  /*3ec0*/  BSYNC.RECONVERGENT B0 ;  /* 0x0000000000007941 */ /* 0x000fea0003800200 */
.L_x_9048:
        /* <DEDUP_REMOVED lines=22> */
.L_x_9051:
        /* <DEDUP_REMOVED lines=51> */
.L_x_9050:
[----:B------:R-:W-:Y:S05]  /*4360*/  EXIT ;  /* 0x000000000000794d */ /* 0x000fea0003800000 */
.L_x_9052:
        /* <DEDUP_REMOVED lines=9> */
.L_x_10522:


//--------------------- .text._Z25selective_scan_bwd_kernelI32Selective_Scan_bwd_kernel_traitsILi32ELi8ELb1ELb0ELb0ELb1ELb1EN3c108BFloat16EfEEv12SSMParamsBwd --------------------------
	.section	.text._Z25selective_scan_bwd_kernelI32Selective_Scan_bwd_kernel_traitsILi32ELi8ELb1ELb0ELb0ELb1ELb1EN3c108BFloat16EfEEv12SSMParamsBwd,"ax",@progbits
	.align	128
        .global         _Z25selective_scan_bwd_kernelI32Selective_Scan_bwd_kernel_traitsILi32ELi8ELb1ELb0ELb0ELb1ELb1EN3c108BFloat16EfEEv12SSMParamsBwd
        .type           _Z25selective_scan_bwd_kernelI32Selective_Scan_bwd_kernel_traitsILi32ELi8ELb1ELb0ELb0ELb1ELb1EN3c108BFloat16EfEEv12SSMParamsBwd,@function
        .size           _Z25selective_scan_bwd_kernelI32Selective_Scan_bwd_kernel_traitsILi32ELi8ELb1ELb0ELb0ELb1ELb1EN3c108BFloat16EfEEv12SSMParamsBwd,(.L_x_10523 - _Z25selective_scan_bwd_kernelI32Selective_Scan_bwd_kernel_traitsILi32ELi8ELb1ELb0ELb0ELb1ELb1EN3c108BFloat16EfEEv12SSMParamsBwd)
        .other          _Z25selective_scan_bwd_kernelI32Selective_Scan_bwd_kernel_traitsILi32ELi8ELb1ELb0ELb0ELb1ELb1EN3c108BFloat16EfEEv12SSMParamsBwd,@"STO_CUDA_ENTRY STV_DEFAULT"
_Z25selective_scan_bwd_kernelI32Selective_Scan_bwd_kernel_traitsILi32ELi8ELb1ELb0ELb0ELb1ELb1EN3c108BFloat16EfEEv12SSMParamsBwd:
.text._Z25selective_scan_bwd_kernelI32Selective_Scan_bwd_kernel_traitsILi32ELi8ELb1ELb0ELb0ELb1ELb1EN3c108BFloat16EfEEv12SSMParamsBwd:
        /* <DEDUP_REMOVED lines=101> */
.L_x_9078:
[----:B------:R-:W-:Y:S01]  /*0650*/  BAR.SYNC.DEFER_BLOCKING 0x0 ;  /* 0x0000000000007b1d */ /* 0x000fe20000010000 */
[----:B------:R-:W-:-:S05]  /*0660*/  IMAD.WIDE.U32 R8, R34, 0x10, R30 ;  /* 0x0000001022087825 */ /* 0x000fca00078e001e */
[----:B------:R-:W2:Y:S01]  /*0670*/  LDG.E.128 R16, desc[UR16][R8.64] ;  /* 0x0000001008107981 */ /* 0x000ea2000c1e1d00 */
[----:B------:R-:W-:Y:S01]  /*0680*/  IMAD.WIDE.U32 R14, R34, 0x10, R28 ;  /* 0x00000010220e7825 */ /* 0x000fe200078e001c */
[----:B0-----:R-:W0:Y:S02]  /*0690*/  S2R R52, SR_LANEID ;  /* 0x0000000000347919 */ /* 0x001e240000000000 */
[----:B0-----:R-:W-:-:S05]  /*06a0*/  LEA R3, R52, R25, 0x4 ;  /* 0x0000001934037211 */ /* 0x001fca00078e20ff */
[----:B--2---:R-:W-:Y:S01]  /*06b0*/  STS.128 [R3], R16 ;  /* 0x0000001003007388 */ /* 0x004fe20000000c00 */
[----:B------:R-:W-:-:S03]  /*06c0*/  NOP ;  /* 0x0000000000007918 */ /* 0x000fc60000000000 */
[----:B------:R-:W-:Y:S01]  /*06d0*/  LDS.128 R4, [R3] ;  /* 0x0000000003047984 */ /* 0x000fe20000000c00 */
[----:B------:R-:W-:Y:S06]  /*06e0*/  BAR.SYNC.DEFER_BLOCKING 0x0 ;  /* 0x0000000000007b1d */ /* 0x000fec0000010000 */
[----:B------:R-:W2:Y:S01]  /*06f0*/  LDG.E.128 R20, desc[UR16][R14.64] ;  /* 0x000000100e147981 */ /* 0x000ea2000c1e1d00 */
[----:B------:R-:W-:-:S03]  /*0700*/  IMAD.WIDE.U32 R8, R34, 0x10, R26 ;  /* 0x0000001022087825 */ /* 0x000fc600078e001a */
[----:B--2---:R-:W-:Y:S01]  /*0710*/  STS.128 [R3], R20 ;  /* 0x0000001403007388 */ /* 0x004fe20000000c00 */
[----:B------:R-:W-:-:S03]  /*0720*/  NOP ;  /* 0x0000000000007918 */ /* 0x000fc60000000000 */
[----:B------:R-:W0:Y:S01]  /*0730*/  LDS.128 R44, [R3] ;  /* 0x00000000032c7984 */ /* 0x000e220000000c00 */
[----:B------:R-:W-:Y:S06]  /*0740*/  BAR.SYNC.DEFER_BLOCKING 0x0 ;  /* 0x0000000000007b1d */ /* 0x000fec0000010000 */
[----:B------:R-:W2:Y:S01]  /*0750*/  LDG.E.128 R8, desc[UR16][R8.64] ;  /* 0x0000001008087981 */ /* 0x000ea2000c1e1d00 */
[----:B------:R-:W-:Y:S01]  /*0760*/  BSSY.RECONVERGENT B0, `(.L_x_9054) ;  /* 0x000003a000007945 */ /* 0x000fe20003800200 */
[----:B0-----:R-:W-:Y:S02]  /*0770*/  SHF.L.U32 R17, R44, 0x10, RZ ;  /* 0x000000102c117819 */ /* 0x001fe400000006ff */
[----:B------:R-:W-:-:S02]  /*0780*/  SHF.L.U32 R49, R45, 0x10, RZ ;  /* 0x000000102d317819 */ /* 0x000fc400000006ff */
[----:B------:R-:W-:Y:S01]  /*0790*/  PRMT R44, R44, 0x7632, R44 ;  /* 0x000076322c2c7816 */ /* 0x000fe2000000002c */
[--C-:B-----5:R-:W-:Y:S01]  /*07a0*/  FADD.FTZ R50, R17, R40.reuse ;  /* 0x0000002811327221 */ /* 0x120fe20000010000 */
[----:B------:R-:W-:Y:S01]  /*07b0*/  PRMT R45, R45, 0x7632, R45 ;  /* 0x000076322d2d7816 */ /* 0x000fe2000000002d */
[----:B------:R-:W-:Y:S01]  /*07c0*/  FADD.FTZ R49, R49, R40 ;  /* 0x0000002831317221 */ /* 0x000fe20000010000 */
[----:B------:R-:W-:Y:S02]  /*07d0*/  SHF.L.U32 R19, R46, 0x10, RZ ;  /* 0x000000102e137819 */ /* 0x000fe400000006ff */
[----:B------:R-:W-:Y:S02]  /*07e0*/  FSETP.GTU.FTZ.AND P4, PT, R50, 20, PT ;  /* 0x41a000003200780b */ /* 0x000fe40003f9c000 */
[----:B------:R-:W-:Y:S01]  /*07f0*/  PRMT R46, R46, 0x7632, R46 ;  /* 0x000076322e2e7816 */ /* 0x000fe2000000002e */
[----:B------:R-:W-:Y:S01]  /*0800*/  FADD.FTZ R48, R19, R40 ;  /* 0x0000002813307221 */ /* 0x000fe20000010000 */
[----:B------:R-:W-:-:S02]  /*0810*/  SHF.L.U32 R21, R47, 0x10, RZ ;  /* 0x000000102f157819 */ /* 0x000fc400000006ff */
[----:B------:R-:W-:Y:S02]  /*0820*/  SHF.L.U32 R17, R44, 0x10, RZ ;  /* 0x000000102c117819 */ /* 0x000fe400000006ff */
[----:B------:R-:W-:Y:S02]  /*0830*/  SHF.L.U32 R45, R45, 0x10, RZ ;  /* 0x000000102d2d7819 */ /* 0x000fe400000006ff */
[----:B------:R-:W-:Y:S01]  /*0840*/  PRMT R16, R47, 0x7632, R16 ;  /* 0x000076322f107816 */ /* 0x000fe20000000010 */
[--C-:B------:R-:W-:Y:S01]  /*0850*/  FADD.FTZ R47, R21, R40.reuse ;  /* 0x00000028152f7221 */ /* 0x100fe20000010000 */
[----:B------:R-:W-:Y:S01]  /*0860*/  SHF.L.U32 R19, R46, 0x10, RZ ;  /* 0x000000102e137819 */ /* 0x000fe200000006ff */
[--C-:B------:R-:W-:Y:S01]  /*0870*/  FADD.FTZ R46, R17, R40.reuse ;  /* 0x00000028112e7221 */ /* 0x100fe20000010000 */
[--C-:B------:R-:W-:Y:S01]  /*0880*/  FADD.FTZ R45, R45, R40.reuse ;  /* 0x000000282d2d7221 */ /* 0x100fe20000010000 */
[----:B------:R-:W-:Y:S02]  /*0890*/  FSETP.GTU.FTZ.AND P0, PT, R49, 20, PT ;  /* 0x41a000003100780b */ /* 0x000fe40003f1c000 */
[----:B------:R-:W-:Y:S01]  /*08a0*/  FSETP.GTU.FTZ.AND P1, PT, R48, 20, PT ;  /* 0x41a000003000780b */ /* 0x000fe20003f3c000 */
[----:B------:R-:W-:Y:S01]  /*08b0*/  FADD.FTZ R44, R19, R40 ;  /* 0x00000028132c7221 */ /* 0x000fe20000010000 */
[----:B------:R-:W-:-:S02]  /*08c0*/  FSETP.GTU.FTZ.AND P2, PT, R47, 20, PT ;  /* 0x41a000002f00780b */ /* 0x000fc40003f5c000 */
[----:B------:R-:W-:Y:S02]  /*08d0*/  FSETP.GTU.FTZ.AND P5, PT, R46, 20, PT ;  /* 0x41a000002e00780b */ /* 0x000fe40003fbc000 */
[----:B------:R-:W-:Y:S01]  /*08e0*/  FSETP.GTU.FTZ.AND P3, PT, R45, 20, PT ;  /* 0x41a000002d00780b */ /* 0x000fe20003f7c000 */
[----:B--2---:R0:W-:Y:S01]  /*08f0*/  STS.128 [R3], R8 ;  /* 0x0000000803007388 */ /* 0x0041e20000000c00 */
[----:B------:R-:W-:Y:S01]  /*0900*/  NOP ;  /* 0x0000000000007918 */ /* 0x000fe20000000000 */
[----:B------:R-:W-:Y:S10]  /*0910*/  @P4 BRA `(.L_x_9055) ;  /* 0x0000000000784947 */ /* 0x000ff40003800000 */
[----:B------:R-:W-:Y:S01]  /*0920*/  FMUL.FTZ R50, R50, 1.4426950216293334961 ;  /* 0x3fb8aa3b32327820 */ /* 0x000fe20000410000 */
[----:B0-----:R-:W-:Y:S01]  /*0930*/  HFMA2 R9, -RZ, RZ, 1.625, 0 ;  /* 0x3e800000ff097431 */ /* 0x001fe200000001ff */
        /* <DEDUP_REMOVED lines=28> */
.L_x_9055:
[----:B------:R-:W-:Y:S05]  /*0b00*/  BSYNC.RECONVERGENT B0 ;  /* 0x0000000000007941 */ /* 0x000fea0003800200 */
.L_x_9054:
[----:B------:R-:W-:Y:S01]  /*0b10*/  SHF.L.U32 R43, R16, 0x10, RZ ;  /* 0x00000010102b7819 */ /* 0x000fe200000006ff */
[----:B------:R-:W-:Y:S01]  /*0b20*/  BSSY.RECONVERGENT B0, `(.L_x_9056) ;  /* 0x0000022000007945 */ /* 0x000fe20003800200 */
[----:B------:R-:W-:-:S03]  /*0b30*/  FSETP.GTU.FTZ.AND P4, PT, R44, 20, PT ;  /* 0x41a000002c00780b */ /* 0x000fc60003f9c000 */
[----:B------:R-:W-:Y:S01]  /*0b40*/  FADD.FTZ R43, R43, R40 ;  /* 0x000000282b2b7221 */ /* 0x000fe20000010000 */
[----:B------:R-:W-:Y:S09]  /*0b50*/  @P5 BRA `(.L_x_9057) ;  /* 0x0000000000785947 */ /* 0x000ff20003800000 */
        /* <DEDUP_REMOVED lines=30> */
.L_x_9057:
[----:B------:R-:W-:Y:S05]  /*0d40*/  BSYNC.RECONVERGENT B0 ;  /* 0x0000000000007941 */ /* 0x000fea0003800200 */
.L_x_9056:
[----:B------:R-:W-:Y:S01]  /*0d50*/  BSSY.RECONVERGENT B0, `(.L_x_9058) ;  /* 0x0000021000007945 */ /* 0x000fe20003800200 */
[----:B------:R-:W-:-:S03]  /*0d60*/  FSETP.GTU.FTZ.AND P5, PT, R43, 20, PT ;  /* 0x41a000002b00780b */ /* 0x000fc60003fbc000 */
        /* <DEDUP_REMOVED lines=31> */
.L_x_9059:
[----:B------:R-:W-:Y:S05]  /*0f60*/  BSYNC.RECONVERGENT B0 ;  /* 0x0000000000007941 */ /* 0x000fea0003800200 */
.L_x_9058:
[----:B------:R-:W-:Y:S04]  /*0f70*/  BSSY.RECONVERGENT B0, `(.L_x_9060) ;  /* 0x0000020000007945 */ /* 0x000fe80003800200 */
[----:B------:R-:W-:Y:S05]  /*0f80*/  @P3 BRA `(.L_x_9061) ;  /* 0x0000000000783947 */ /* 0x000fea0003800000 */
        /* <DEDUP_REMOVED lines=30> */
.L_x_9061:
[----:B------:R-:W-:Y:S05]  /*1170*/  BSYNC.RECONVERGENT B0 ;  /* 0x0000000000007941 */ /* 0x000fea0003800200 */
.L_x_9060:
        /* <DEDUP_REMOVED lines=32> */
.L_x_9063:
[----:B------:R-:W-:Y:S05]  /*1380*/  BSYNC.RECONVERGENT B0 ;  /* 0x0000000000007941 */ /* 0x000fea0003800200 */
.L_x_9062:
        /* <DEDUP_REMOVED lines=32> */
.L_x_9065:
[----:B------:R-:W-:Y:S05]  /*1590*/  BSYNC.RECONVERGENT B0 ;  /* 0x0000000000007941 */ /* 0x000fea0003800200 */
.L_x_9064:
        /* <DEDUP_REMOVED lines=32> */
.L_x_9067:
[----:B------:R-:W-:Y:S05]  /*17a0*/  BSYNC.RECONVERGENT B0 ;  /* 0x0000000000007941 */ /* 0x000fea0003800200 */
.L_x_9066:
        /* <DEDUP_REMOVED lines=32> */
.L_x_9069:
[----:B------:R-:W-:Y:S05]  /*19b0*/  BSYNC.RECONVERGENT B0 ;  /* 0x0000000000007941 */ /* 0x000fea0003800200 */
.L_x_9068:
[----:B------:R-:W1:Y:S01]  /*19c0*/  LDCU.128 UR12, c[0x0][0x410] ;  /* 0x00008200ff0c77ac */ /* 0x000e620008000c00 */
[----:B------:R-:W2:Y:S01]  /*19d0*/  LDC.64 R56, c[0x0][0x488] ;  /* 0x00012200ff387b82 */ /* 0x000ea20000000a00 */
[----:B------:R-:W-:Y:S01]  /*19e0*/  UIADD3 UR18, UPT, UPT, UR8, -0x1, URZ ;  /* 0xffffffff08127890 */ /* 0x000fe2000fffe0ff */
[----:B------:R-:W-:Y:S01]  /*19f0*/  UMOV UR5, URZ ;  /* 0x000000ff00057c82 */ /* 0x000fe20008000000 */
[----:B------:R-:W3:Y:S05]  /*1a00*/  LDCU.64 UR10, c[0x0][0x508] ;  /* 0x0000a100ff0a77ac */ /* 0x000eea0008000a00 */
[----:B------:R-:W4:Y:S01]  /*1a10*/  LDC.64 R18, c[0x0][0x478] ;  /* 0x00011e00ff127b82 */ /* 0x000f220000000a00 */
[----:B------:R-:W-:-:S04]  /*1a20*/  USHF.L.U32 UR4, UR18, 0x8, URZ ;  /* 0x0000000812047899 */ /* 0x000fc800080006ff */
[----:B-1----:R-:W-:-:S04]  /*1a30*/  UIMAD.WIDE.U32 UR6, UR19, UR12, UR4 ;  /* 0x0000000c130672a5 */ /* 0x002fc8000f8e0004 */
[----:B------:R-:W-:Y:S02]  /*1a40*/  UIMAD UR9, UR19, UR13, UR7 ;  /* 0x0000000d130972a4 */ /* 0x000fe4000f8e0207 */
[----:B0-----:R-:W-:Y:S02]  /*1a50*/  MOV R9, UR7 ;  /* 0x0000000700097c02 */ /* 0x001fe40008000f00 */
[----:B------:R-:W-:Y:S02]  /*1a60*/  MOV R8, UR6 ;  /* 0x0000000600087c02 */ /* 0x000fe40008000f00 */
[----:B------:R-:W-:-:S03]  /*1a70*/  MOV R9, UR9 ;  /* 0x0000000900097c02 */ /* 0x000fc60008000f00 */
[----:B------:R-:W-:-:S04]  /*1a80*/  IMAD.WIDE.U32 R8, R42, UR14, R8 ;  /* 0x0000000e2a087c25 */ /* 0x000fc8000f8e0008 */
[----:B------:R-:W-:Y:S01]  /*1a90*/  IMAD R0, R42, UR15, R9 ;  /* 0x0000000f2a007c24 */ /* 0x000fe2000f8e0209 */
[C---:B--2---:R-:W-:Y:S01]  /*1aa0*/  LEA R56, P0, R8.reuse, R56, 0x1 ;  /* 0x0000003808387211 */ /* 0x044fe200078008ff */
[----:B------:R-:W0:Y:S03]  /*1ab0*/  LDCU.128 UR12, c[0x0][0x420] ;  /* 0x00008400ff0c77ac */ /* 0x000e260008000c00 */
[----:B------:R-:W-:Y:S02]  /*1ac0*/  LEA.HI.X R57, R8, R57, R0, 0x1, P0 ;  /* 0x0000003908397211 */ /* 0x000fe400000f0c00 */
[----:B------:R-:W-:Y:S01]  /*1ad0*/  LDS.128 R8, [R3] ;  /* 0x0000000003087984 */ /* 0x000fe20000000c00 */
[----:B------:R-:W-:Y:S01]  /*1ae0*/  IMAD.WIDE.U32 R56, R34, 0x10, R56 ;  /* 0x0000001022387825 */ /* 0x000fe200078e0038 */
[----:B------:R-:W-:Y:S06]  /*1af0*/  BAR.SYNC.DEFER_BLOCKING 0x0 ;  /* 0x0000000000007b1d */ /* 0x000fec0000010000 */
[----:B------:R-:W2:Y:S01]  /*1b00*/  LDG.E.128 R56, desc[UR16][R56.64] ;  /* 0x0000001038387981 */ /* 0x000ea2000c1e1d00 */
        /* <DEDUP_REMOVED lines=10> */
[----:B--2---:R-:W-:Y:S01]  /*1bb0*/  STS.128 [R3], R56 ;  /* 0x0000003803007388 */ /* 0x004fe20000000c00 */
[----:B------:R-:W-:-:S03]  /*1bc0*/  NOP ;  /* 0x0000000000007918 */ /* 0x000fc60000000000 */
[----:B------:R-:W0:Y:S01]  /*1bd0*/  LDS.128 R20, [R3] ;  /* 0x0000000003147984 */ /* 0x000e220000000c00 */
[----:B------:R-:W-:Y:S06]  /*1be0*/  BAR.SYNC.DEFER_BLOCKING 0x0 ;  /* 0x0000000000007b1d */ /* 0x000fec0000010000 */
[----:B------:R-:W2:Y:S01]  /*1bf0*/  LDG.E.128 R16, desc[UR16][R16.64] ;  /* 0x0000001010107981 */ /* 0x000ea2000c1e1d00 */
[----:B---3--:R-:W-:Y:S01]  /*1c00*/  UIMAD.WIDE.U32 UR6, UR19, UR10, UR4 ;  /* 0x0000000a130672a5 */ /* 0x008fe2000f8e0004 */
[----:B------:R-:W-:Y:S02]  /*1c10*/  PRMT R86, R4, 0x7632, R86 ;  /* 0x0000763204567816 */ /* 0x000fe40000000056 */
[----:B------:R-:W-:Y:S01]  /*1c20*/  PRMT R88, R5, 0x7632, R88 ;  /* 0x0000763205587816 */ /* 0x000fe20000000058 */
[----:B------:R-:W-:Y:S01]  /*1c30*/  UIMAD UR7, UR19, UR11, UR7 ;  /* 0x0000000b130772a4 */ /* 0x000fe2000f8e0207 */
[----:B------:R-:W-:Y:S01]  /*1c40*/  PRMT R89, R6, 0x7632, R89 ;  /* 0x0000763206597816 */ /* 0x000fe20000000059 */
[----:B------:R-:W1:Y:S01]  /*1c50*/  LDCU.64 UR10, c[0x0][0x490] ;  /* 0x00009200ff0a77ac */ /* 0x000e620008000a00 */
[----:B------:R-:W-:-:S02]  /*1c60*/  PRMT R90, R7, 0x7632, R90 ;  /* 0x00007632075a7816 */ /* 0x000fc4000000005a */
[----:B0-----:R-:W-:Y:S02]  /*1c70*/  PRMT R54, R20, 0x7632, R54 ;  /* 0x0000763214367816 */ /* 0x001fe40000000036 */
[----:B------:R-:W-:Y:S02]  /*1c80*/  SHF.L.U32 R2, R22, 0x10, RZ ;  /* 0x0000001016027819 */ /* 0x000fe400000006ff */
[----:B------:R-:W-:Y:S02]  /*1c90*/  SHF.L.U32 R54, R54, 0x10, RZ ;  /* 0x0000001036367819 */ /* 0x000fe400000006ff */
[----:B------:R-:W-:Y:S01]  /*1ca0*/  SHF.L.U32 R55, R20, 0x10, RZ ;  /* 0x0000001014377819 */ /* 0x000fe200000006ff */
[----:B------:R-:W-:Y:S01]  /*1cb0*/  FMUL.FTZ R58, R2, -1.4426950216293334961 ;  /* 0xbfb8aa3b023a7820 */ /* 0x000fe20000410000 */
[C---:B------:R-:W-:Y:S01]  /*1cc0*/  SHF.L.U32 R0, R23.reuse, 0x10, RZ ;  /* 0x0000001017007819 */ /* 0x040fe200000006ff */
[----:B------:R-:W-:Y:S01]  /*1cd0*/  FMUL.FTZ R20, R54, -1.4426950216293334961 ;  /* 0xbfb8aa3b36147820 */ /* 0x000fe20000410000 */
[----:B------:R-:W-:Y:S01]  /*1ce0*/  PRMT R23, R23, 0x7632, R23 ;  /* 0x0000763217177816 */ /* 0x000fe20000000017 */
[----:B------:R0:W3:Y:S01]  /*1cf0*/  MUFU.EX2 R63, R58 ;  /* 0x0000003a003f7308 */ /* 0x0000e20000000800 */
[C---:B------:R-:W-:Y:S01]  /*1d00*/  SHF.L.U32 R53, R21.reuse, 0x10, RZ ;  /* 0x0000001015357819 */ /* 0x040fe200000006ff */
[----:B------:R-:W-:Y:S01]  /*1d10*/  FMUL.FTZ R64, R0, -1.4426950216293334961 ;  /* 0xbfb8aa3b00407820 */ /* 0x000fe20000410000 */
[----:B------:R-:W-:Y:S01]  /*1d20*/  PRMT R56, R21, 0x7632, R56 ;  /* 0x0000763215387816 */ /* 0x000fe20000000038 */
[----:B------:R-:W-:Y:S01]  /*1d30*/  FMUL.FTZ R60, R55, -1.4426950216293334961 ;  /* 0xbfb8aa3b373c7820 */ /* 0x000fe20000410000 */
[----:B------:R-:W-:Y:S01]  /*1d40*/  PRMT R57, R22, 0x7632, R57 ;  /* 0x0000763216397816 */ /* 0x000fe20000000039 */
[----:B------:R-:W-:Y:S01]  /*1d50*/  FMUL.FTZ R61, R53, -1.4426950216293334961 ;  /* 0xbfb8aa3b353d7820 */ /* 0x000fe20000410000 */
[----:B------:R-:W-:Y:S01]  /*1d60*/  SHF.L.U32 R56, R56, 0x10, RZ ;  /* 0x0000001038387819 */ /* 0x000fe200000006ff */
[----:B------:R-:W4:Y:S01]  /*1d70*/  MUFU.EX2 R59, R20 ;  /* 0x00000014003b7308 */ /* 0x000f220000000800 */
[----:B0-----:R-:W-:Y:S01]  /*1d80*/  SHF.L.U32 R58, R23, 0x10, RZ ;  /* 0x00000010173a7819 */ /* 0x001fe200000006ff */
[----:B-1----:R-:W-:Y:S01]  /*1d90*/  UISETP.NE.U32.AND UP0, UPT, UR10, URZ, UPT ;  /* 0x000000ff0a00728c */ /* 0x002fe2000bf05070 */
[----:B------:R-:W-:Y:S01]  /*1da0*/  SHF.L.U32 R57, R57, 0x10, RZ ;  /* 0x0000001039397819 */ /* 0x000fe200000006ff */
[----:B------:R-:W-:-:S02]  /*1db0*/  FMUL.FTZ R62, R56, -1.4426950216293334961 ;  /* 0xbfb8aa3b383e7820 */ /* 0x000fc40000410000 */
[----:B------:R-:W-:Y:S01]  /*1dc0*/  FMUL.FTZ R68, R58, -1.4426950216293334961 ;  /* 0xbfb8aa3b3a447820 */ /* 0x000fe20000410000 */
[----:B------:R-:W-:Y:S01]  /*1dd0*/  UISETP.NE.AND.EX UP0, UPT, UR11, URZ, UPT, UP0 ;  /* 0x000000ff0b00728c */ /* 0x000fe2000bf05300 */
[----:B------:R0:W1:Y:S01]  /*1de0*/  MUFU.EX2 R66, R64 ;  /* 0x0000004000427308 */ /* 0x0000620000000800 */
[----:B---3--:R-:W-:-:S07]  /*1df0*/  FADD.FTZ R63, R63, 1 ;  /* 0x3f8000003f3f7421 */ /* 0x008fce0000010000 */
[----:B------:R-:W3:Y:S01]  /*1e00*/  MUFU.EX2 R61, R61 ;  /* 0x0000003d003d7308 */ /* 0x000ee20000000800 */
[----:B0-----:R-:W-:Y:S01]  /*1e10*/  FMUL.FTZ R64, R57, -1.4426950216293334961 ;  /* 0xbfb8aa3b39407820 */ /* 0x001fe20000410000 */
[----:B----4-:R-:W-:-:S06]  /*1e20*/  FADD.FTZ R59, R59, 1 ;  /* 0x3f8000003b3b7421 */ /* 0x010fcc0000010000 */
[----:B------:R-:W0:Y:S01]  /*1e30*/  MUFU.EX2 R60, R60 ;  /* 0x0000003c003c7308 */ /* 0x000e220000000800 */
[----:B-1----:R-:W-:Y:S01]  /*1e40*/  FADD.FTZ R67, R66, 1 ;  /* 0x3f80000042437421 */ /* 0x002fe20000010000 */
[C---:B------:R-:W-:Y:S02]  /*1e50*/  SHF.L.U32 R66, R10.reuse, 0x10, RZ ;  /* 0x000000100a427819 */ /* 0x040fe400000006ff */
[----:B------:R-:W-:-:S04]  /*1e60*/  PRMT R10, R10, 0x7632, R10 ;  /* 0x000076320a0a7816 */ /* 0x000fc8000000000a */
[----:B------:R1:W-:Y:S01]  /*1e70*/  MUFU.EX2 R65, R64 ;  /* 0x0000004000417308 */ /* 0x0003e20000000800 */
[----:B---3--:R-:W-:Y:S01]  /*1e80*/  FADD.FTZ R61, R61, 1 ;  /* 0x3f8000003d3d7421 */ /* 0x008fe20000010000 */
[----:B------:R-:W-:-:S06]  /*1e90*/  SHF.L.U32 R71, R10, 0x10, RZ ;  /* 0x000000100a477819 */ /* 0x000fcc00000006ff */
[----:B------:R-:W-:Y:S01]  /*1ea0*/  MUFU.EX2 R62, R62 ;  /* 0x0000003e003e7308 */ /* 0x000fe20000000800 */
[----:B0-----:R-:W-:Y:S01]  /*1eb0*/  FADD.FTZ R60, R60, 1 ;  /* 0x3f8000003c3c7421 */ /* 0x001fe20000010000 */
[C---:B-1----:R-:W-:Y:S02]  /*1ec0*/  SHF.L.U32 R64, R9.reuse, 0x10, RZ ;  /* 0x0000001009407819 */ /* 0x042fe400000006ff */
[----:B------:R-:W-:-:S04]  /*1ed0*/  PRMT R9, R9, 0x7632, R9 ;  /* 0x0000763209097816 */ /* 0x000fc80000000009 */
[----:B------:R0:W1:Y:S08]  /*1ee0*/  MUFU.EX2 R69, R68 ;  /* 0x0000004400457308 */ /* 0x0000700000000800 */
[----:B------:R-:W-:Y:S01]  /*1ef0*/  MUFU.RCP R79, R63 ;  /* 0x0000003f004f7308 */ /* 0x000fe20000001000 */
[C---:B0-----:R-:W-:Y:S02]  /*1f00*/  SHF.L.U32 R68, R11.reuse, 0x10, RZ ;  /* 0x000000100b447819 */ /* 0x041fe400000006ff */
[----:B------:R-:W-:-:S04]  /*1f10*/  PRMT R11, R11, 0x7632, R11 ;  /* 0x000076320b0b7816 */ /* 0x000fc8000000000b */
[----:B------:R-:W-:Y:S01]  /*1f20*/  SHF.L.U32 R72, R11, 0x10, RZ ;  /* 0x000000100b487819 */ /* 0x000fe200000006ff */
[----:B------:R-:W-:Y:S01]  /*1f30*/  MUFU.RCP R83, R67 ;  /* 0x0000004300537308 */ /* 0x000fe20000001000 */
[----:B-1----:R-:W-:-:S07]  /*1f40*/  FADD.FTZ R69, R69, 1 ;  /* 0x3f80000045457421 */ /* 0x002fce0000010000 */
[----:B------:R0:W-:Y:S08]  /*1f50*/  MUFU.RCP R76, R61 ;  /* 0x0000003d004c7308 */ /* 0x0001f00000001000 */
[----:B------:R-:W1:Y:S01]  /*1f60*/  MUFU.RCP R74, R60 ;  /* 0x0000003c004a7308 */ /* 0x000e620000001000 */
[----:B0-----:R-:W-:-:S07]  /*1f70*/  FADD.FTZ R61, R65, 1 ;  /* 0x3f800000413d7421 */ /* 0x001fce0000010000 */
[----:B------:R-:W0:Y:S08]  /*1f80*/  MUFU.RCP R80, R61 ;  /* 0x0000003d00507308 */ /* 0x000e300000001000 */
[----:B------:R-:W-:Y:S08]  /*1f90*/  MUFU.RCP R73, R59 ;  /* 0x0000003b00497308 */ /* 0x000ff00000001000 */
[----:B------:R3:W-:Y:S01]  /*1fa0*/  MUFU.RCP R87, R69 ;  /* 0x0000004500577308 */ /* 0x0007e20000001000 */
[----:B--2---:R2:W-:Y:S01]  /*1fb0*/  STS.128 [R3], R16 ;  /* 0x0000001003007388 */ /* 0x0045e20000000c00 */
[----:B------:R-:W-:-:S03]  /*1fc0*/  NOP ;  /* 0x0000000000007918 */ /* 0x000fc60000000000 */
[----:B------:R-:W4:Y:S01]  /*1fd0*/  LDS.128 R20, [R3] ;  /* 0x0000000003147984 */ /* 0x000f220000000c00 */
[----:B--2---:R-:W-:Y:S01]  /*1fe0*/  FADD.FTZ R17, R62, 1 ;  /* 0x3f8000003e117421 */ /* 0x004fe20000010000 */
[----:B------:R-:W-:Y:S01]  /*1ff0*/  SHF.L.U32 R62, R8, 0x10, RZ ;  /* 0x00000010083e7819 */ /* 0x000fe200000006ff */
[----:B-1----:R-:W-:Y:S01]  /*2000*/  FADD.FTZ R18, -R74, 1 ;  /* 0x3f8000004a127421 */ /* 0x002fe20000010100 */
[----:B------:R-:W-:Y:S01]  /*2010*/  PRMT R8, R8, 0x7632, R8 ;  /* 0x0000763208087816 */ /* 0x000fe20000000008 */
[----:B------:R1:W2:Y:S02]  /*2020*/  MUFU.RCP R77, R17 ;  /* 0x00000011004d7308 */ /* 0x0002a40000001000 */
[C---:B------:R-:W-:Y:S01]  /*2030*/  FFMA.FTZ R18, R55.reuse, R18, 1 ;  /* 0x3f80000037127423 */ /* 0x040fe20000010012 */
[----:B---3--:R-:W-:Y:S01]  /*2040*/  SHF.L.U32 R69, R8, 0x10, RZ ;  /* 0x0000001008457819 */ /* 0x008fe200000006ff */
[----:B0-----:R-:W-:Y:S01]  /*2050*/  FADD.FTZ R8, -R80, 1 ;  /* 0x3f80000050087421 */ /* 0x001fe20000010100 */
[----:B------:R-:W-:Y:S01]  /*2060*/  FMUL.FTZ R55, R55, R74 ;  /* 0x0000004a37377220 */ /* 0x000fe20000410000 */
[----:B-1----:R-:W-:Y:S01]  /*2070*/  FADD.FTZ R17, -R79, 1 ;  /* 0x3f8000004f117421 */ /* 0x002fe20000010100 */
[----:B--2---:R-:W-:-:S04]  /*2080*/  FADD.FTZ R11, -R77, 1 ;  /* 0x3f8000004d0b7421 */ /* 0x004fc80000010100 */
[----:B------:R-:W-:Y:S01]  /*2090*/  FFMA.FTZ R11, R56, R11, 1 ;  /* 0x3f800000380b7423 */ /* 0x000fe2000001000b */
[----:B----4-:R-:W-:Y:S02]  /*20a0*/  SHF.L.U32 R67, R23, 0x10, RZ ;  /* 0x0000001017437819 */ /* 0x010fe400000006ff */
[----:B------:R-:W-:Y:S02]  /*20b0*/  SHF.L.U32 R63, R20, 0x10, RZ ;  /* 0x00000010143f7819 */ /* 0x000fe400000006ff */
[C---:B------:R-:W-:Y:S01]  /*20c0*/  PRMT R19, R21.reuse, 0x7632, R19 ;  /* 0x0000763215137816 */ /* 0x040fe20000000013 */
[----:B------:R-:W-:Y:S01]  /*20d0*/  FMUL.FTZ R70, R68, R67 ;  /* 0x0000004344467220 */ /* 0x000fe20000410000 */
[----:B------:R-:W-:Y:S01]  /*20e0*/  SHF.L.U32 R59, R21, 0x10, RZ ;  /* 0x00000010153b7819 */ /* 0x000fe200000006ff */
[C---:B------:R-:W-:Y:S01]  /*20f0*/  FADD.FTZ R21, -R83.reuse, 1 ;  /* 0x3f80000053157421 */ /* 0x040fe20000010100 */
[----:B------:R-:W-:Y:S01]  /*2100*/  SHF.L.U32 R65, R22, 0x10, RZ ;  /* 0x0000001016417819 */ /* 0x000fe200000006ff */
[----:B------:R-:W-:Y:S01]  /*2110*/  FMUL.FTZ R70, R83, R70 ;  /* 0x0000004653467220 */ /* 0x000fe20000410000 */
[----:B------:R-:W-:Y:S01]  /*2120*/  PRMT R82, R23, 0x7632, R82 ;  /* 0x0000763217527816 */ /* 0x000fe20000000052 */
[----:B------:R-:W-:Y:S01]  /*2130*/  FFMA.FTZ R23, R2, R17, 1 ;  /* 0x3f80000002177423 */ /* 0x000fe20000010011 */
        /* <DEDUP_REMOVED lines=13> */
[----:B------:R-:W-:Y:S01]  /*2210*/  FMUL.FTZ R22, R79, R22 ;  /* 0x000000164f167220 */ /* 0x000fe20000410000 */
[----:B------:R-:W-:Y:S01]  /*2220*/  SHF.L.U32 R70, R9, 0x10, RZ ;  /* 0x0000001009467819 */ /* 0x000fe200000006ff */
[----:B------:R-:W-:Y:S01]  /*2230*/  FMUL.FTZ R17, R17, R18 ;  /* 0x0000001211117220 */ /* 0x000fe20000410000 */
[----:B------:R-:W-:Y:S01]  /*2240*/  SHF.L.U32 R78, R19, 0x10, RZ ;  /* 0x00000010134e7819 */ /* 0x000fe200000006ff */
[----:B------:R-:W-:Y:S01]  /*2250*/  FFMA.FTZ R16, R57, R8, 1 ;  /* 0x3f80000039107423 */ /* 0x000fe20000010008 */
[----:B------:R-:W-:Y:S01]  /*2260*/  SHF.L.U32 R82, R82, 0x10, RZ ;  /* 0x0000001052527819 */ /* 0x000fe200000006ff */
[----:B------:R-:W-:Y:S01]  /*2270*/  FMUL.FTZ R20, R21, R20 ;  /* 0x0000001415147220 */ /* 0x000fe20000410000 */
[----:B------:R-:W-:Y:S01]  /*2280*/  FMUL.FTZ R18, R22, R23 ;  /* 0x0000001716127220 */ /* 0x000fe20000410000 */
[----:B------:R-:W-:Y:S01]  /*2290*/  FADD.FTZ R9, -R73, 1 ;  /* 0x3f80000049097421 */ /* 0x000fe20000010100 */
[----:B------:R-:W-:Y:S01]  /*22a0*/  FMUL.FTZ R8, R69, R75 ;  /* 0x0000004b45087220 */ /* 0x000fe20000410000 */
[----:B------:R-:W-:Y:S01]  /*22b0*/  FMUL.FTZ R19, R71, R81 ;  /* 0x0000005147137220 */ /* 0x000fe20000410000 */
        /* <DEDUP_REMOVED lines=23> */
[----:B------:R-:W-:Y:S01]  /*2430*/  SHF.L.U32 R20, R5, 0x10, RZ ;  /* 0x0000001005147819 */ /* 0x000fe200000006ff */
[----:B------:R-:W-:Y:S01]  /*2440*/  FMUL.FTZ R54, R54, R73 ;  /* 0x0000004936367220 */ /* 0x000fe20000410000 */
[----:B------:R-:W-:-:S03]  /*2450*/  FMUL.FTZ R80, R57, R80 ;  /* 0x0000005039507220 */ /* 0x000fc60000410000 */
[----:B------:R-:W0:Y:S01]  /*2460*/  LDC.64 R60, c[0x0][0x510] ;  /* 0x00014400ff3c7b82 */ /* 0x000e220000000a00 */
[----:B------:R-:W-:Y:S01]  /*2470*/  FMUL.FTZ R87, R58, R87 ;  /* 0x000000573a577220 */ /* 0x000fe20000410000 */
[----:B------:R-:W-:Y:S01]  /*2480*/  FMUL.FTZ R0, R62, R55 ;  /* 0x000000373e007220 */ /* 0x000fe20000410000 */
[----:B------:R-:W-:Y:S01]  /*2490*/  FMUL.FTZ R62, R66, R2 ;  /* 0x00000002423e7220 */ /* 0x000fe20000410000 */
[----:B------:R-:W-:Y:S01]  /*24a0*/  FMUL.FTZ R66, R70, R77 ;  /* 0x0000004d46427220 */ /* 0x000fe20000410000 */
[----:B------:R-:W-:Y:S01]  /*24b0*/  FMUL.FTZ R70, R72, R87 ;  /* 0x0000005748467220 */ /* 0x000fe20000410000 */
[----:B------:R-:W-:Y:S02]  /*24c0*/  FFMA.FTZ R51, R0, R21, R51 ;  /* 0x0000001500337223 */ /* 0x000fe40000010033 */
[----:B------:R-:W1:Y:S01]  /*24d0*/  LDC.64 R22, c[0x0][0x558] ;  /* 0x00015600ff167b82 */ /* 0x000e620000000a00 */
[----:B------:R2:W-:Y:S01]  /*24e0*/  STS.128 [R3], R16 ;  /* 0x0000001003007388 */ /* 0x0005e20000000c00 */
[----:B------:R-:W-:-:S03]  /*24f0*/  NOP ;  /* 0x0000000000007918 */ /* 0x000fc60000000000 */
[----:B------:R-:W3:Y:S01]  /*2500*/  LDS.128 R8, [R3] ;  /* 0x0000000003087984 */ /* 0x000ee20000000c00 */
[----:B0-----:R-:W-:-:S04]  /*2510*/  IMAD.WIDE.U32 R4, R42, R60, UR6 ;  /* 0x000000062a047e25 */ /* 0x001fc8000f8e003c */
[----:B------:R-:W-:Y:S01]  /*2520*/  FMUL.FTZ R60, R64, R53 ;  /* 0x00000035403c7220 */ /* 0x000fe20000410000 */
[----:B------:R-:W-:Y:S01]  /*2530*/  FMUL.FTZ R64, R69, R54 ;  /* 0x0000003645407220 */ /* 0x000fe20000410000 */
[----:B------:R-:W-:Y:S01]  /*2540*/  IMAD R61, R42, R61, R5 ;  /* 0x0000003d2a3d7224 */ /* 0x000fe200078e0205 */
[----:B--2---:R-:W-:Y:S02]  /*2550*/  SHF.L.U32 R19, R6, 0x10, RZ ;  /* 0x0000001006137819 */ /* 0x004fe400000006ff */
[C---:B-1----:R-:W-:Y:S02]  /*2560*/  LEA R6, P0, R4.reuse, R22, 0x1 ;  /* 0x0000001604067211 */ /* 0x042fe400078008ff */
[----:B------:R-:W-:Y:S02]  /*2570*/  SHF.L.U32 R18, R7, 0x10, RZ ;  /* 0x0000001007127819 */ /* 0x000fe400000006ff */
[----:B------:R-:W-:Y:S01]  /*2580*/  LEA.HI.X R7, R4, R23, R61, 0x1, P0 ;  /* 0x0000001704077211 */ /* 0x000fe200000f0c3d */
[----:B------:R-:W-:Y:S01]  /*2590*/  FMUL.FTZ R61, R68, R83 ;  /* 0x00000053443d7220 */ /* 0x000fe20000410000 */
[----:B------:R-:W-:Y:S01]  /*25a0*/  SHF.L.U32 R23, R86, 0x10, RZ ;  /* 0x0000001056177819 */ /* 0x000fe200000006ff */
[----:B------:R-:W-:Y:S01]  /*25b0*/  FMUL.FTZ R68, R71, R80 ;  /* 0x0000005047447220 */ /* 0x000fe20000410000 */
[----:B------:R-:W-:-:S05]  /*25c0*/  IMAD.WIDE.U32 R6, R34, 0x10, R6 ;  /* 0x0000001022067825 */ /* 0x000fca00078e0006 */
[----:B---3--:R0:W-:Y:S01]  /*25d0*/  STG.E.128 desc[UR16][R6.64], R8 ;  /* 0x0000000806007986 */ /* 0x0081e2000c101d10 */
[----:B------:R-:W-:Y:S05]  /*25e0*/  BRA.U !UP0, `(.L_x_9070) ;  /* 0x0000000108707547 */ /* 0x000fea000b800000 */
[----:B------:R-:W-:Y:S01]  /*25f0*/  BAR.SYNC.DEFER_BLOCKING 0x0 ;  /* 0x0000000000007b1d */ /* 0x000fe20000010000 */
        /* <DEDUP_REMOVED lines=13> */
[----:B------:R1:W-:Y:S01]  /*26d0*/  STS.128 [R3], R4 ;  /* 0x0000000403007388 */ /* 0x0003e20000000c00 */
[----:B------:R-:W-:-:S03]  /*26e0*/  NOP ;  /* 0x0000000000007918 */ /* 0x000fc60000000000 */
[----:B------:R-:W2:Y:S01]  /*26f0*/  LDS.128 R8, [R3] ;  /* 0x0000000003087984 */ /* 0x000ea20000000c00 */
        /* <DEDUP_REMOVED lines=9> */
[----:B-1----:R-:W-:-:S05]  /*2790*/  IMAD.WIDE.U32 R4, R34, 0x10, R54 ;  /* 0x0000001022047825 */ /* 0x002fca00078e0036 */
[----:B--2---:R1:W-:Y:S02]  /*27a0*/  STG.E.128 desc[UR16][R4.64], R8 ;  /* 0x0000000804007986 */ /* 0x0043e4000c101d10 */
.L_x_9070:
[----:B------:R-:W2:Y:S01]  /*27b0*/  LDCU UR9, c[0x0][0x38c] ;  /* 0x00007180ff0977ac */ /* 0x000ea20008000800 */
[----:B------:R-:W-:Y:S01]  /*27c0*/  FFMA.FTZ R51, R64, R23, R51 ;  /* 0x0000001740337223 */ /* 0x000fe20000010033 */
[----:B------:R-:W-:Y:S01]  /*27d0*/  SHF.L.U32 R71, R88, 0x10, RZ ;  /* 0x0000001058477819 */ /* 0x000fe200000006ff */
[----:B------:R-:W-:Y:S01]  /*27e0*/  HFMA2 R53, -RZ, RZ, 0, 0 ;  /* 0x00000000ff357431 */ /* 0x000fe200000001ff */
[----:B------:R-:W-:Y:S01]  /*27f0*/  SHF.L.U32 R73, R89, 0x10, RZ ;  /* 0x0000001059497819 */ /* 0x000fe200000006ff */
[----:B------:R-:W-:Y:S01]  /*2800*/  FFMA.FTZ R51, R60, R20, R51 ;  /* 0x000000143c337223 */ /* 0x000fe20000010033 */
[----:B------:R-:W-:Y:S02]  /*2810*/  SHF.L.U32 R75, R90, 0x10, RZ ;  /* 0x000000105a4b7819 */ /* 0x000fe400000006ff */
[----:B------:R-:W-:Y:S02]  /*2820*/  CS2R R56, SRZ ;  /* 0x0000000000387805 */ /* 0x000fe4000001ff00 */
[----:B------:R-:W-:Y:S01]  /*2830*/  MOV R22, RZ ;  /* 0x000000ff00167202 */ /* 0x000fe20000000f00 */
[----:B------:R-:W-:Y:S01]  /*2840*/  FFMA.FTZ R51, R66, R71, R51 ;  /* 0x0000004742337223 */ /* 0x000fe20000010033 */
[----:B------:R-:W-:-:S02]  /*2850*/  CS2R R58, SRZ ;  /* 0x00000000003a7805 */ /* 0x000fc4000001ff00 */
[----:B------:R-:W-:Y:S01]  /*2860*/  CS2R R54, SRZ ;  /* 0x0000000000367805 */ /* 0x000fe2000001ff00 */
[----:B------:R-:W-:Y:S01]  /*2870*/  FMUL.FTZ R63, R0, R41 ;  /* 0x00000029003f7220 */ /* 0x000fe20000410000 */
[----:B------:R-:W-:Y:S01]  /*2880*/  FFMA.FTZ R51, R62, R19, R51 ;  /* 0x000000133e337223 */ /* 0x000fe20000010033 */
[-C--:B------:R-:W-:Y:S01]  /*2890*/  FMUL.FTZ R65, R60, R41.reuse ;  /* 0x000000293c417220 */ /* 0x080fe20000410000 */
[-C--:B------:R-:W-:Y:S01]  /*28a0*/  FMUL.FTZ R67, R62, R41.reuse ;  /* 0x000000293e437220 */ /* 0x080fe20000410000 */
[C---:B------:R-:W-:Y:S01]  /*28b0*/  FMUL.FTZ R69, R61.reuse, R41 ;  /* 0x000000293d457220 */ /* 0x040fe20000410000 */
[----:B------:R-:W-:Y:S01]  /*28c0*/  FFMA.FTZ R2, R68, R73, R51 ;  /* 0x0000004944027223 */ /* 0x000fe20000010033 */
[----:B--2---:R-:W-:Y:S01]  /*28d0*/  UISETP.GE.AND UP0, UPT, UR9, 0x1, UPT ;  /* 0x000000010900788c */ /* 0x004fe2000bf06270 */
[-C--:B------:R-:W-:Y:S01]  /*28e0*/  FMUL.FTZ R72, R64, R41.reuse ;  /* 0x0000002940487220 */ /* 0x080fe20000410000 */
[-C--:B------:R-:W-:Y:S01]  /*28f0*/  FMUL.FTZ R74, R66, R41.reuse ;  /* 0x00000029424a7220 */ /* 0x080fe20000410000 */
[----:B------:R-:W-:Y:S01]  /*2900*/  FFMA.FTZ R51, R61, R18, R2 ;  /* 0x000000123d337223 */ /* 0x000fe20000010002 */
[-C--:B------:R-:W-:Y:S01]  /*2910*/  FMUL.FTZ R76, R68, R41.reuse ;  /* 0x00000029444c7220 */ /* 0x080fe20000410000 */
[----:B------:R-:W-:-:S02]  /*2920*/  FMUL.FTZ R78, R70, R41 ;  /* 0x00000029464e7220 */ /* 0x000fc40000410000 */
[----:B------:R-:W-:Y:S01]  /*2930*/  FFMA.FTZ R51, R70, R75, R51 ;  /* 0x0000004b46337223 */ /* 0x000fe20000010033 */
[----:B------:R-:W-:Y:S06]  /*2940*/  BAR.SYNC.DEFER_BLOCKING 0x0 ;  /* 0x0000000000007b1d */ /* 0x000fec0000010000 */
[----:B------:R-:W-:Y:S05]  /*2950*/  BRA.U !UP0, `(.L_x_9071) ;  /* 0x0000001508547547 */ /* 0x000fea000b800000 */
[----:B------:R-:W2:Y:S01]  /*2960*/  LDC R2, c[0x0][0x394] ;  /* 0x0000e500ff027b82 */ /* 0x000ea20000000800 */
[----:B------:R-:W-:Y:S01]  /*2970*/  UIADD3 UR6, UPT, UPT, UR8, -0x2, URZ ;  /* 0xfffffffe08067890 */ /* 0x000fe2000fffe0ff */
[----:B------:R-:W-:Y:S01]  /*2980*/  FMUL.FTZ R77, R21, R50 ;  /* 0x00000032154d7220 */ /* 0x000fe20000410000 */
[----:B------:R-:W-:Y:S01]  /*2990*/  ULOP3.LUT UR10, UR4, 0x100, URZ, 0xc0, !UPT ;  /* 0x00000100040a7892 */ /* 0x000fe2000f8ec0ff */
[----:B------:R-:W-:Y:S01]  /*29a0*/  FMUL.FTZ R80, R23, R46 ;  /* 0x0000002e17507220 */ /* 0x000fe20000410000 */
[----:B------:R-:W-:Y:S01]  /*29b0*/  UIMAD UR6, UR6, UR9, URZ ;  /* 0x00000009060672a4 */ /* 0x000fe2000f8e02ff */
[----:B------:R-:W-:Y:S01]  /*29c0*/  FMUL.FTZ R79, R20, R49 ;  /* 0x00000031144f7220 */ /* 0x000fe20000410000 */
[----:B------:R-:W-:Y:S01]  /*29d0*/  USHF.L.U32 UR7, UR8, 0xa, URZ ;  /* 0x0000000a08077899 */ /* 0x000fe200080006ff */
[----:B-1----:R-:W1:Y:S01]  /*29e0*/  LDC.64 R4, c[0x0][0x3e0] ;  /* 0x0000f800ff047b82 */ /* 0x002e620000000a00 */
[----:B------:R-:W-:Y:S01]  /*29f0*/  FMUL.FTZ R81, R71, R45 ;  /* 0x0000002d47517220 */ /* 0x000fe20000410000 */
[----:B------:R-:W-:Y:S01]  /*2a00*/  FMUL.FTZ R82, R19, R48 ;  /* 0x0000003013527220 */ /* 0x000fe20000410000 */
[----:B------:R-:W-:Y:S01]  /*2a10*/  FMUL.FTZ R83, R73, R44 ;  /* 0x0000002c49537220 */ /* 0x000fe20000410000 */
[----:B------:R-:W-:Y:S01]  /*2a20*/  FMUL.FTZ R86, R18, R47 ;  /* 0x0000002f12567220 */ /* 0x000fe20000410000 */
[----:B------:R-:W-:Y:S01]  /*2a30*/  FMUL.FTZ R87, R75, R43 ;  /* 0x0000002b4b577220 */ /* 0x000fe20000410000 */
[----:B------:R-:W-:Y:S01]  /*2a40*/  IADD3 R88, PT, PT, R25, 0xcd8, RZ ;  /* 0x00000cd819587810 */ /* 0x000fe20007ffe0ff */
[----:B------:R-:W-:Y:S01]  /*2a50*/  UIADD3 UR11, UPT, UPT, -UR9, URZ, URZ ;  /* 0x000000ff090b7290 */ /* 0x000fe2000fffe1ff */
[----:B0-----:R-:W0:Y:S01]  /*2a60*/  LDC.64 R6, c[0x0][0x3c0] ;  /* 0x0000f000ff067b82 */ /* 0x001e220000000a00 */
[----:B------:R-:W-:Y:S01]  /*2a70*/  MOV R56, RZ ;  /* 0x000000ff00387202 */ /* 0x000fe20000000f00 */
[----:B------:R-:W3:Y:S01]  /*2a80*/  LDCU UR12, c[0x0][0x394] ;  /* 0x00007280ff0c77ac */ /* 0x000ee20008000800 */
[----:B------:R-:W-:-:S02]  /*2a90*/  MOV R89, R33 ;  /* 0x0000002100597202 */ /* 0x000fc40000000f00 */
[----:B------:R-:W-:Y:S01]  /*2aa0*/  MOV R90, R32 ;  /* 0x00000020005a7202 */ /* 0x000fe20000000f00 */
[----:B------:R-:W-:Y:S01]  /*2ab0*/  ULOP3.LUT UR7, UR7, 0x400, URZ, 0xc0, !UPT ;  /* 0x0000040007077892 */ /* 0x000fe2000f8ec0ff */
[----:B------:R-:W-:Y:S01]  /*2ac0*/  MOV R91, R39 ;  /* 0x00000027005b7202 */ /* 0x000fe20000000f00 */
[----:B------:R-:W4:Y:S01]  /*2ad0*/  LDC.64 R8, c[0x0][0x3a8] ;  /* 0x0000ea00ff087b82 */ /* 0x000f220000000a00 */
[----:B--2---:R-:W-:Y:S02]  /*2ae0*/  ISETP.LE.AND P0, PT, R2, UR8, PT ;  /* 0x0000000802007c0c */ /* 0x004fe4000bf03270 */
[----:B------:R-:W-:Y:S02]  /*2af0*/  MOV R92, R38 ;  /* 0x00000026005c7202 */ /* 0x000fe40000000f00 */
[----:B------:R-:W-:Y:S02]  /*2b00*/  MOV R16, R37 ;  /* 0x0000002500107202 */ /* 0x000fe40000000f00 */
[----:B------:R-:W-:Y:S01]  /*2b10*/  MOV R17, R36 ;  /* 0x0000002400117202 */ /* 0x000fe20000000f00 */
[----:B------:R-:W2:Y:S01]  /*2b20*/  LDC R118, c[0x0][0x394] ;  /* 0x0000e500ff767b82 */ /* 0x000ea20000000800 */
[----:B-1----:R-:W-:-:S02]  /*2b30*/  SHF.L.U64.HI R94, R4, 0x2, R5 ;  /* 0x00000002045e7819 */ /* 0x002fc40000010205 */
[----:B------:R-:W-:Y:S02]  /*2b40*/  MOV R93, R25 ;  /* 0x00000019005d7202 */ /* 0x000fe40000000f00 */
[----:B------:R-:W-:Y:S02]  /*2b50*/  ISETP.EQ.AND P0, PT, R34, RZ, !P0 ;  /* 0x000000ff2200720c */ /* 0x000fe40004702270 */
[----:B------:R-:W-:Y:S02]  /*2b60*/  MOV R95, UR10 ;  /* 0x0000000a005f7c02 */ /* 0x000fe40008000f00 */
[----:B0-----:R-:W-:Y:S02]  /*2b70*/  SHF.L.U64.HI R7, R6, 0x2, R7 ;  /* 0x0000000206077819 */ /* 0x001fe40000010207 */
[----:B------:R-:W-:Y:S02]  /*2b80*/  MOV R5, UR6 ;  /* 0x0000000600057c02 */ /* 0x000fe40008000f00 */
[----:B---34-:R-:W-:-:S07]  /*2b90*/  SHF.L.U64.HI R9, R8, 0x2, R9 ;  /* 0x0000000208097819 */ /* 0x018fce0000010209 */
.L_x_9077:
[----:B------:R-:W-:Y:S01]  /*2ba0*/  MOV R10, R89 ;  /* 0x00000059000a7202 */ /* 0x000fe20000000f00 */
[----:B------:R-:W3:Y:S01]  /*2bb0*/  LDG.E R105, desc[UR16][R16.64] ;  /* 0x0000001010697981 */ /* 0x000ee2000c1e1900 */
[----:B------:R-:W-:-:S05]  /*2bc0*/  MOV R11, R90 ;  /* 0x0000005a000b7202 */ /* 0x000fca0000000f00 */
[----:B------:R0:W4:Y:S02]  /*2bd0*/  LDG.E R96, desc[UR16][R10.64] ;  /* 0x000000100a607981 */ /* 0x000124000c1e1900 */
        /* <DEDUP_REMOVED lines=8> */
[----:B----4-:R-:W-:-:S04]  /*2c60*/  FMUL.FTZ R103, R96, 1.4426950216293334961 ;  /* 0x3fb8aa3b60677820 */ /* 0x010fc80000410000 */
        /* <DEDUP_REMOVED lines=8> */
[----:B------:R-:W-:Y:S01]  /*2cf0*/  FMUL.FTZ R103, R103, R43 ;  /* 0x0000002b67677220 */ /* 0x000fe20000410000 */
[----:B---3--:R-:W-:-:S03]  /*2d00*/  FMUL.FTZ R11, R104, R105 ;  /* 0x00000069680b7220 */ /* 0x008fc60000410000 */
[----:B------:R-:W1:Y:S08]  /*2d10*/  MUFU.EX2 R99, R99 ;  /* 0x0000006300637308 */ /* 0x000e700000000800 */
[----:B------:R-:W3:Y:S08]  /*2d20*/  MUFU.EX2 R100, R100 ;  /* 0x0000006400647308 */ /* 0x000ef00000000800 */
[----:B------:R-:W4:Y:S08]  /*2d30*/  MUFU.EX2 R2, R2 ;  /* 0x0000000200027308 */ /* 0x000f300000000800 */
[----:B------:R-:W0:Y:S08]  /*2d40*/  MUFU.EX2 R97, R97 ;  /* 0x0000006100617308 */ /* 0x000e300000000800 */
[----:B------:R-:W0:Y:S08]  /*2d50*/  MUFU.EX2 R98, R98 ;  /* 0x0000006200627308 */ /* 0x000e300000000800 */
[----:B------:R-:W1:Y:S08]  /*2d60*/  MUFU.EX2 R101, R101 ;  /* 0x0000006500657308 */ /* 0x000e700000000800 */
[----:B------:R1:W1:Y:S01]  /*2d70*/  MUFU.EX2 R104, R103 ;  /* 0x0000006700687308 */ /* 0x0002620000000800 */
        /* <DEDUP_REMOVED lines=8> */
[----:B0-----:R-:W-:Y:S01]  /*2e00*/  FMUL.FTZ R109, R62, R11 ;  /* 0x0000000b3e6d7220 */ /* 0x001fe20000410000 */
[----:B------:R-:W-:Y:S06]  /*2e10*/  BAR.SYNC.DEFER_BLOCKING 0x0 ;  /* 0x0000000000007b1d */ /* 0x000fec0000010000 */
[----:B---34-:R-:W-:Y:S05]  /*2e20*/  @P1 BRA `(.L_x_9073) ;  /* 0x0000000000141947 */ /* 0x018fea0003800000 */
[----:B------:R-:W-:Y:S01]  /*2e30*/  UISETP.NE.AND UP0, UPT, UR8, UR12, UPT ;  /* 0x0000000c0800728c */ /* 0x000fe2000bf05270 */
[----:B------:R-:W-:-:S08]  /*2e40*/  HFMA2 R113, -RZ, RZ, 1.875, 0 ;  /* 0x3f800000ff717431 */ /* 0x000fd000000001ff */
[----:B------:R-:W-:Y:S05]  /*2e50*/  BRA.U !UP0, `(.L_x_9074) ;  /* 0x00000001080c7547 */ /* 0x000fea000b800000 */
[----:B------:R4:W0:Y:S01]  /*2e60*/  LDS R113, [R93+UR7+0x458] ;  /* 0x000458075d717984 */ /* 0x0008220008000800 */
[----:B------:R-:W-:Y:S05]  /*2e70*/  BRA `(.L_x_9074) ;  /* 0x0000000000047947 */ /* 0x000fea0003800000 */
.L_x_9073:
[----:B------:R0:W3:Y:S02]  /*2e80*/  LDS R113, [R84+0xc5c] ;  /* 0x000c5c0054717984 */ /* 0x0000e40000000800 */
.L_x_9074:
[----:B------:R-:W-:Y:S05]  /*2e90*/  BSYNC.RECONVERGENT B0 ;  /* 0x0000000000007941 */ /* 0x000fea0003800200 */
.L_x_9072:
[----:B------:R-:W-:Y:S01]  /*2ea0*/  UISETP.NE.AND UP0, UPT, UR8, 0x1, UPT ;  /* 0x000000010800788c */ /* 0x000fe2000bf05270 */
[----:B------:R-:W-:-:S05]  /*2eb0*/  MOV R114, RZ ;  /* 0x000000ff00727202 */ /* 0x000fca0000000f00 */
[----:B------:R-:W-:-:S04]  /*2ec0*/  PLOP3.LUT P1, PT, PT, PT, UP0, 0x80, 0x8 ;  /* 0x000000000008781c */ /* 0x000fc80003f2f008 */
[----:B------:R-:W-:-:S13]  /*2ed0*/  ISETP.NE.OR P1, PT, R34, RZ, !P1 ;  /* 0x000000ff2200720c */ /* 0x000fda0004f25670 */
[----:B------:R-:W-:-:S05]  /*2ee0*/  @!P1 IMAD.WIDE R10, R5, 0x8, R12 ;  /* 0x00000008050a9825 */ /* 0x000fca00078e020c */
[----:B------:R5:W2:Y:S01]  /*2ef0*/  @!P1 LDG.E R114, desc[UR16][R10.64+0x4] ;  /* 0x000004100a729981 */ /* 0x000aa2000c1e1900 */
[C---:B01-3--:R-:W-:Y:S01]  /*2f00*/  FMUL.FTZ R116, R104.reuse, R113 ;  /* 0x0000007168747220 */ /* 0x04bfe20000410000 */
        /* <DEDUP_REMOVED lines=21> */
[----:B------:R-:W-:-:S03]  /*3060*/  FFMA.FTZ R10, R97, R10, R82 ;  /* 0x0000000a610a7223 */ /* 0x000fc60000010052 */
[----:B------:R-:W0:Y:S01]  /*3070*/  SHFL.DOWN PT, R122, R103, 0x1, 0x1f ;  /* 0x08201f00677a7f89 */ /* 0x000e2200000e0000 */
[----:B------:R-:W-:-:S03]  /*3080*/  FFMA.FTZ R10, R98, R10, R83 ;  /* 0x0000000a620a7223 */ /* 0x000fc60000010053 */
[----:B------:R-:W1:Y:S01]  /*3090*/  SHFL.DOWN PT, R119, R116, 0x1, 0x1f ;  /* 0x08201f0074777f89 */ /* 0x000e6200000e0000 */
[----:B------:R-:W-:-:S04]  /*30a0*/  FFMA.FTZ R10, R101, R10, R86 ;  /* 0x0000000a650a7223 */ /* 0x000fc80000010056 */
[----:B------:R-:W-:Y:S01]  /*30b0*/  FFMA.FTZ R120, R104, R10, R87 ;  /* 0x0000000a68787223 */ /* 0x000fe20000010057 */
[----:B------:R-:W-:-:S04]  /*30c0*/  FMUL.FTZ R10, R2, R11 ;  /* 0x0000000b020a7220 */ /* 0x000fc80000410000 */
[----:B------:R-:W3:Y:S01]  /*30d0*/  SHFL.UP PT, R115, R120, 0x1, RZ ;  /* 0x0420000078737989 */ /* 0x000ee200000e00ff */
[----:B------:R-:W-:-:S04]  /*30e0*/  FMUL.FTZ R11, R97, R10 ;  /* 0x0000000a610b7220 */ /* 0x000fc80000410000 */
[----:B------:R-:W-:-:S04]  /*30f0*/  FMUL.FTZ R10, R98, R11 ;  /* 0x0000000b620a7220 */ /* 0x000fc80000410000 */
        /* <DEDUP_REMOVED lines=8> */
[----:B---3--:R-:W-:-:S03]  /*3180*/  FFMA.FTZ R115, R117, R115, R120 ;  /* 0x0000007375737223 */ /* 0x008fc60000010078 */
[----:B------:R-:W3:Y:S02]  /*3190*/  SHFL.UP PT, R10, R117, 0x1, RZ ;  /* 0x04200000750a7989 */ /* 0x000ee400000e00ff */
[----:B------:R-:W-:-:S05]  /*31a0*/  FSEL R120, R120, R115, !P1 ;  /* 0x0000007378787208 */ /* 0x000fca0004800000 */
[----:B------:R-:W5:Y:S01]  /*31b0*/  SHFL.UP PT, R11, R120, 0x2, RZ ;  /* 0x04400000780b7989 */ /* 0x000f6200000e00ff */
        /* <DEDUP_REMOVED lines=8> */
[----:B-----5:R-:W-:Y:S02]  /*3240*/  FFMA.FTZ R11, R117, R11, R120 ;  /* 0x0000000b750b7223 */ /* 0x020fe40000010078 */
[----:B------:R-:W3:Y:S03]  /*3250*/  SHFL.DOWN PT, R122, R103, 0x4, 0x1f ;  /* 0x08801f00677a7f89 */ /* 0x000ee600000e0000 */
[----:B------:R-:W-:-:S05]  /*3260*/  FSEL R120, R120, R11, !P1 ;  /* 0x0000000b78787208 */ /* 0x000fca0004800000 */
[----:B------:R-:W5:Y:S02]  /*3270*/  SHFL.UP PT, R11, R120, 0x4, RZ ;  /* 0x04800000780b7989 */ /* 0x000f6400000e00ff */
[----:B0-----:R-:W-:-:S05]  /*3280*/  @!P3 FFMA.FTZ R116, R103, R119, R116 ;  /* 0x000000776774b223 */ /* 0x001fca0000010074 */
[----:B------:R-:W0:Y:S01]  /*3290*/  SHFL.DOWN PT, R121, R116, 0x8, 0x1f ;  /* 0x09001f0074797f89 */ /* 0x000e2200000e0000 */
[----:B-1----:R-:W-:Y:S01]  /*32a0*/  @P1 FMUL.FTZ R117, R117, R10 ;  /* 0x0000000a75751220 */ /* 0x002fe20000410000 */
[----:B------:R-:W-:Y:S01]  /*32b0*/  ISETP.GE.AND P1, PT, R52, 0x4, PT ;  /* 0x000000043400780c */ /* 0x000fe20003f26270 */
[----:B------:R-:W-:Y:S02]  /*32c0*/  HFMA2 R10, -RZ, RZ, 1.875, 0 ;  /* 0x3f800000ff0a7431 */ /* 0x000fe400000001ff */
[----:B---3--:R-:W-:Y:S02]  /*32d0*/  @!P3 FMUL.FTZ R115, R103, R122 ;  /* 0x0000007a6773b220 */ /* 0x008fe40000410000 */
[----:B------:R-:W1:Y:S03]  /*32e0*/  SHFL.UP PT, R122, R117, 0x4, RZ ;  /* 0x04800000757a7989 */ /* 0x000e6600000e00ff */
[----:B------:R-:W-:-:S02]  /*32f0*/  @!P3 MOV R103, R115 ;  /* 0x000000730067b202 */ /* 0x000fc40000000f00 */
[----:B------:R-:W-:Y:S01]  /*3300*/  ISETP.GT.U32.AND P3, PT, R85, 0x17, PT ;  /* 0x000000175500780c */ /* 0x000fe20003f64070 */
[----:B-----5:R-:W-:Y:S02]  /*3310*/  FFMA.FTZ R11, R117, R11, R120 ;  /* 0x0000000b750b7223 */ /* 0x020fe40000010078 */
[----:B------:R-:W3:Y:S03]  /*3320*/  SHFL.DOWN PT, R124, R103, 0x8, 0x1f ;  /* 0x09001f00677c7f89 */ /* 0x000ee600000e0000 */
[----:B------:R-:W-:Y:S02]  /*3330*/  FSEL R120, R120, R11, !P1 ;  /* 0x0000000b78787208 */ /* 0x000fe40004800000 */
[----:B------:R-:W-:-:S03]  /*3340*/  MOV R11, RZ ;  /* 0x000000ff000b7202 */ /* 0x000fc60000000f00 */
[----:B------:R-:W5:Y:S02]  /*3350*/  SHFL.UP PT, R115, R120, 0x8, RZ ;  /* 0x0500000078737989 */ /* 0x000f6400000e00ff */
[----:B0-----:R-:W-:Y:S02]  /*3360*/  @!P3 FFMA.FTZ R116, R103, R121, R116 ;  /* 0x000000796774b223 */ /* 0x001fe40000010074 */
[----:B------:R-:W-:Y:S01]  /*3370*/  @P0 LDS.64 R10, [R88] ;  /* 0x00000000580a0984 */ /* 0x000fe20000000a00 */
[----:B-1----:R-:W-:-:S03]  /*3380*/  @P1 FMUL.FTZ R117, R117, R122 ;  /* 0x0000007a75751220 */ /* 0x002fc60000410000 */
[----:B------:R-:W0:Y:S01]  /*3390*/  SHFL.DOWN PT, R121, R116, 0x10, 0x1f ;  /* 0x0a001f0074797f89 */ /* 0x000e2200000e0000 */
[----:B------:R-:W-:-:S03]  /*33a0*/  ISETP.GE.AND P1, PT, R52, 0x8, PT ;  /* 0x000000083400780c */ /* 0x000fc60003f26270 */
[----:B------:R-:W1:Y:S01]  /*33b0*/  SHFL.UP PT, R122, R117, 0x8, RZ ;  /* 0x05000000757a7989 */ /* 0x000e6200000e00ff */
[----:B---3--:R-:W-:-:S05]  /*33c0*/  @!P3 FMUL.FTZ R119, R103, R124 ;  /* 0x0000007c6777b220 */ /* 0x008fca0000410000 */
[----:B------:R-:W-:Y:S02]  /*33d0*/  @!P3 MOV R103, R119 ;  /* 0x000000770067b202 */ /* 0x000fe40000000f00 */
[----:B------:R-:W-:Y:S01]  /*33e0*/  ISETP.GT.U32.AND P3, PT, R85, 0xf, PT ;  /* 0x0000000f5500780c */ /* 0x000fe20003f64070 */
[----:B-----5:R-:W-:Y:S02]  /*33f0*/  FFMA.FTZ R115, R117, R115, R120 ;  /* 0x0000007375737223 */ /* 0x020fe40000010078 */
[----:B------:R-:W3:Y:S03]  /*3400*/  SHFL.DOWN PT, R124, R103, 0x10, 0x1f ;  /* 0x0a001f00677c7f89 */ /* 0x000ee600000e0000 */
[----:B------:R-:W-:-:S05]  /*3410*/  FSEL R120, R120, R115, !P1 ;  /* 0x0000007378787208 */ /* 0x000fca0004800000 */
[----:B------:R-:W5:Y:S02]  /*3420*/  SHFL.UP PT, R115, R120, 0x10, RZ ;  /* 0x0600000078737989 */ /* 0x000f6400000e00ff */
[----:B0-----:R-:W-:Y:S01]  /*3430*/  @!P3 FFMA.FTZ R116, R103, R121, R116 ;  /* 0x000000796774b223 */ /* 0x001fe20000010074 */
[----:B-1----:R-:W-:Y:S01]  /*3440*/  @P1 FMUL.FTZ R117, R117, R122 ;  /* 0x0000007a75751220 */ /* 0x002fe20000410000 */
[----:B------:R-:W-:-:S04]  /*3450*/  ISETP.GE.AND P1, PT, R52, 0x10, PT ;  /* 0x000000103400780c */ /* 0x000fc80003f26270 */
[----:B------:R-:W0:Y:S04]  /*3460*/  SHFL.UP PT, R122, R117, 0x10, RZ ;  /* 0x06000000757a7989 */ /* 0x000e2800000e00ff */
[----:B------:R-:W-:Y:S01]  /*3470*/  SHFL.IDX PT, R121, R11, RZ, 0x1f ;  /* 0x00001fff0b797589 */ /* 0x000fe200000e0000 */
[----:B---3--:R-:W-:-:S03]  /*3480*/  @!P3 FMUL.FTZ R119, R103, R124 ;  /* 0x0000007c6777b220 */ /* 0x008fc60000410000 */
[----:B------:R-:W-:Y:S02]  /*3490*/  SHFL.DOWN PT, R124, R116, 0x1, 0x1f ;  /* 0x08201f00747c7f89 */ /* 0x000fe400000e0000 */
[----:B------:R-:W-:Y:S02]  /*34a0*/  @!P3 MOV R103, R119 ;  /* 0x000000770067b202 */ /* 0x000fe40000000f00 */
[----:B------:R-:W-:Y:S01]  /*34b0*/  SHFL.IDX PT, R116, R116, RZ, 0x1f ;  /* 0x00001fff74747589 */ /* 0x000fe200000e0000 */
[----:B------:R-:W-:Y:S01]  /*34c0*/  ISETP.NE.AND P3, PT, R34, 0x1f, PT ;  /* 0x0000001f2200780c */ /* 0x000fe20003f65270 */
[C---:B-----5:R-:W-:Y:S02]  /*34d0*/  FFMA.FTZ R115, R117.reuse, R115, R120 ;  /* 0x0000007375737223 */ /* 0x060fe40000010078 */
[----:B------:R-:W1:Y:S03]  /*34e0*/  SHFL.DOWN PT, R119, R103, 0x1, 0x1f ;  /* 0x08201f0067777f89 */ /* 0x000e6600000e0000 */
[----:B------:R-:W-:Y:S01]  /*34f0*/  FSEL R120, R120, R115, !P1 ;  /* 0x0000007378787208 */ /* 0x000fe20004800000 */
[----:B------:R-:W3:Y:S01]  /*3500*/  SHFL.IDX PT, R103, R103, RZ, 0x1f ;  /* 0x00001fff67677589 */ /* 0x000ee200000e0000 */
[----:B0-----:R-:W-:Y:S01]  /*3510*/  @P1 FMUL.FTZ R117, R117, R122 ;  /* 0x0000007a75751220 */ /* 0x001fe20000410000 */
[----:B------:R-:W-:-:S03]  /*3520*/  ISETP.GT.AND P1, PT, R52, 0x1e, PT ;  /* 0x0000001e3400780c */ /* 0x000fc60003f24270 */
[----:B------:R-:W-:Y:S04]  /*3530*/  SHFL.UP PT, R120, R120, 0x1, RZ ;  /* 0x0420000078787989 */ /* 0x000fe800000e00ff */
[----:B------:R-:W-:Y:S01]  /*3540*/  SHFL.UP PT, R117, R117, 0x1, RZ ;  /* 0x0420000075757989 */ /* 0x000fe200000e00ff */
[----:B-1----:R-:W-:Y:S01]  /*3550*/  @P3 FFMA.FTZ R121, R119, R121, R124 ;  /* 0x0000007977793223 */ /* 0x002fe2000001007c */
[----:B------:R-:W-:-:S03]  /*3560*/  ISETP.NE.AND P3, PT, R52, RZ, PT ;  /* 0x000000ff3400720c */ /* 0x000fc60003f65270 */
[----:B------:R-:W-:Y:S01]  /*3570*/  FFMA.FTZ R112, R121, R113, R112 ;  /* 0x0000007179707223 */ /* 0x000fe20000010070 */
[C---:B---3--:R-:W-:Y:S01]  /*3580*/  FFMA.FTZ R11, R103.reuse, R11, R116 ;  /* 0x0000000b670b7223 */ /* 0x048fe20000010074 */
[----:B------:R-:W-:Y:S02]  /*3590*/  FMUL.FTZ R10, R103, R10 ;  /* 0x0000000a670a7220 */ /* 0x000fe40000410000 */
[----:B------:R-:W-:-:S04]  /*35a0*/  FFMA.FTZ R111, R104, R112, R111 ;  /* 0x00000070686f7223 */ /* 0x000fc8000001006f */
[----:B------:R-:W-:Y:S02]  /*35b0*/  FFMA.FTZ R113, R101, R111, R110 ;  /* 0x0000006f65717223 */ /* 0x000fe4000001006e */
[----:B------:R-:W0:Y:S01]  /*35c0*/  @!P3 S2R R128, SR_CgaCtaId ;  /* 0x000000000080b919 */ /* 0x000e220000008800 */
[----:B------:R-:W-:Y:S01]  /*35d0*/  @!P3 MOV R127, 0x400 ;  /* 0x00000400007fb802 */ /* 0x000fe20000000f00 */
[----:B------:R-:W-:Y:S01]  /*35e0*/  FFMA.FTZ R109, R98, R113, R109 ;  /* 0x00000071626d7223 */ /* 0x000fe2000001006d */
[----:B------:R-:W-:-:S03]  /*35f0*/  FMUL.FTZ R122, R113, R44 ;  /* 0x0000002c717a7220 */ /* 0x000fc60000410000 */
[----:B------:R-:W-:Y:S01]  /*3600*/  FFMA.FTZ R108, R97, R109, R108 ;  /* 0x0000006d616c7223 */ /* 0x000fe2000001006c */
[----:B------:R-:W-:Y:S01]  /*3610*/  FADD.FTZ R76, R122, R76 ;  /* 0x0000004c7a4c7221 */ /* 0x000fe20000010000 */
[----:B0-----:R-:W-:Y:S01]  /*3620*/  @!P3 LEA R25, R128, R127, 0x18 ;  /* 0x0000007f8019b211 */ /* 0x001fe200078ec0ff */
[----:B--2---:R-:W0:Y:S02]  /*3630*/  SHFL.IDX PT, R115, R114, RZ, 0x1f ;  /* 0x00001fff72737589 */ /* 0x004e2400000e0000 */
[----:B0-----:R-:W-:Y:S01]  /*3640*/  @P2 FFMA.FTZ R115, R117, R115, R120 ;  /* 0x0000007375732223 */ /* 0x001fe20000010078 */
[----:B------:R-:W-:-:S03]  /*3650*/  ISETP.NE.AND P2, PT, R34, RZ, PT ;  /* 0x000000ff2200720c */ /* 0x000fc60003f45270 */
[----:B------:R-:W-:Y:S01]  /*3660*/  FFMA.FTZ R102, R102, R115, R77 ;  /* 0x0000007366667223 */ /* 0x000fe2000001004d */
[----:B------:R-:W-:-:S03]  /*3670*/  FFMA.FTZ R115, R2, R108, R107 ;  /* 0x0000006c02737223 */ /* 0x000fc6000001006b */
[CC--:B------:R-:W-:Y:S01]  /*3680*/  FFMA.FTZ R110, R99.reuse, R102.reuse, R80 ;  /* 0x00000066636e7223 */ /* 0x0c0fe20000010050 */
[-C--:B------:R-:W-:Y:S01]  /*3690*/  FFMA.FTZ R105, R100, R115.reuse, R105 ;  /* 0x0000007364697223 */ /* 0x080fe20000010069 */
[----:B------:R-:W-:Y:S01]  /*36a0*/  FFMA.FTZ R107, R0, R102, RZ ;  /* 0x00000066006b7223 */ /* 0x000fe200000100ff */
[----:B------:R-:W-:Y:S01]  /*36b0*/  FMUL.FTZ R103, R96, R115 ;  /* 0x0000007360677220 */ /* 0x000fe20000410000 */
[-C--:B------:R-:W-:Y:S01]  /*36c0*/  FFMA.FTZ R114, R100, R110.reuse, R79 ;  /* 0x0000006e64727223 */ /* 0x080fe2000001004f */
[----:B------:R-:W-:Y:S01]  /*36d0*/  FFMA.FTZ R99, R99, R105, R106 ;  /* 0x0000006963637223 */ /* 0x000fe2000001006a */
[----:B------:R-:W-:Y:S01]  /*36e0*/  FFMA.FTZ R117, R64, R110, R107 ;  /* 0x0000006e40757223 */ /* 0x000fe2000001006b */
[----:B------:R-:W-:Y:S01]  /*36f0*/  FADD.FTZ R107, -R77, R102 ;  /* 0x000000664d6b7221 */ /* 0x000fe20000010100 */
[----:B------:R-:W-:Y:S01]  /*3700*/  FFMA.FTZ R120, R2, R114, R81 ;  /* 0x0000007202787223 */ /* 0x000fe20000010051 */
[----:B------:R-:W-:Y:S01]  /*3710*/  FMUL.FTZ R2, R99, R50 ;  /* 0x0000003263027220 */ /* 0x000fe20000410000 */
[----:B------:R-:W-:Y:S01]  /*3720*/  FFMA.FTZ R119, R60, R114, R117 ;  /* 0x000000723c777223 */ /* 0x000fe20000010075 */
[----:B------:R-:W-:Y:S01]  /*3730*/  FADD.FTZ R100, -R80, R110 ;  /* 0x0000006e50647221 */ /* 0x000fe20000010100 */
[----:B------:R-:W-:Y:S01]  /*3740*/  FMUL.FTZ R117, R105, R46 ;  /* 0x0000002e69757220 */ /* 0x000fe20000410000 */
[----:B------:R-:W-:Y:S01]  /*3750*/  FFMA.FTZ R106, R2, R107, RZ ;  /* 0x0000006b026a7223 */ /* 0x000fe200000100ff */
        /* <DEDUP_REMOVED lines=8> */
[-C--:B------:R-:W-:Y:S01]  /*37e0*/  FFMA.FTZ R124, R98, R121.reuse, R83 ;  /* 0x00000079627c7223 */ /* 0x080fe20000010053 */
[----:B------:R-:W-:Y:S01]  /*37f0*/  FFMA.FTZ R119, R62, R121, R119 ;  /* 0x000000793e777223 */ /* 0x000fe20000010077 */
[----:B------:R-:W-:Y:S01]  /*3800*/  FMUL.FTZ R120, R109, R48 ;  /* 0x000000306d787220 */ /* 0x000fe20000410000 */
[----:B------:R-:W-:Y:S01]  /*3810*/  FADD.FTZ R121, -R82, R121 ;  /* 0x0000007952797221 */ /* 0x000fe20000010100 */
[----:B------:R-:W-:Y:S01]  /*3820*/  FFMA.FTZ R97, R106, R114, R97 ;  /* 0x000000726a617223 */ /* 0x000fe20000010061 */
[-C--:B------:R-:W-:Y:S01]  /*3830*/  FFMA.FTZ R125, R101, R124.reuse, R86 ;  /* 0x0000007c657d7223 */ /* 0x080fe20000010056 */
[----:B------:R-:W-:Y:S01]  /*3840*/  FADD.FTZ R123, -R83, R124 ;  /* 0x0000007c537b7221 */ /* 0x000fe20000010100 */
        /* <DEDUP_REMOVED lines=11> */
[----:B------:R0:W-:Y:S01]  /*3900*/  @!P2 STS.64 [R88], R10 ;  /* 0x0000000a5800a388 */ /* 0x0001e20000000a00 */
[----:B------:R-:W-:Y:S01]  /*3910*/  FMUL.FTZ R103, R102, R103 ;  /* 0x0000006766677220 */ /* 0x000fe20000410000 */
[----:B------:R-:W-:Y:S01]  /*3920*/  FFMA.FTZ R97, R124, R98, R97 ;  /* 0x000000627c617223 */ /* 0x000fe20000010061 */
[----:B------:R-:W-:Y:S01]  /*3930*/  FADD.FTZ R69, R119, R69 ;  /* 0x0000004577457221 */ /* 0x000fe20000010000 */
[----:B------:R-:W1:Y:S01]  /*3940*/  SHFL.DOWN PT, R125, R126, 0x1, 0x1f ;  /* 0x08201f007e7d7f89 */ /* 0x000e6200000e0000 */
[----:B------:R-:W-:Y:S01]  /*3950*/  FADD.FTZ R74, R106, R74 ;  /* 0x0000004a6a4a7221 */ /* 0x000fe20000010000 */
[C---:B------:R-:W-:Y:S01]  /*3960*/  FMUL.FTZ R119, R96.reuse, R108 ;  /* 0x0000006c60777220 */ /* 0x040fe20000410000 */
[----:B------:R-:W-:Y:S01]  /*3970*/  FMUL.FTZ R106, R96, R111 ;  /* 0x0000006f606a7220 */ /* 0x000fe20000410000 */
[----:B------:R-:W2:Y:S01]  /*3980*/  SHFL.DOWN PT, R104, R97, 0x1, 0x1f ;  /* 0x08201f0061687f89 */ /* 0x000ea200000e0000 */
[----:B------:R-:W-:Y:S01]  /*3990*/  FADD.FTZ R63, R2, R63 ;  /* 0x0000003f023f7221 */ /* 0x000fe20000010000 */
[----:B------:R-:W-:Y:S01]  /*39a0*/  FMUL.FTZ R114, R114, R119 ;  /* 0x0000007772727220 */ /* 0x000fe20000410000 */
[----:B------:R-:W-:Y:S01]  /*39b0*/  FMUL.FTZ R101, R101, R106 ;  /* 0x0000006a65657220 */ /* 0x000fe20000410000 */
[C---:B0-----:R-:W-:Y:S01]  /*39c0*/  FMUL.FTZ R11, R96.reuse, R105 ;  /* 0x00000069600b7220 */ /* 0x041fe20000410000 */
[----:B------:R-:W-:Y:S01]  /*39d0*/  FMUL.FTZ R10, R96, R113 ;  /* 0x00000071600a7220 */ /* 0x000fe20000410000 */
        /* <DEDUP_REMOVED lines=14> */
[----:B-1----:R-:W-:Y:S01]  /*3ac0*/  @!P1 FADD.FTZ R126, R126, R125 ;  /* 0x0000007d7e7e9221 */ /* 0x002fe20000010000 */
[----:B------:R-:W-:Y:S01]  /*3ad0*/  FADD.FTZ R55, R102, R55 ;  /* 0x0000003766377221 */ /* 0x000fe20000010000 */
[----:B------:R-:W-:Y:S01]  /*3ae0*/  FADD.FTZ R53, R2, R53 ;  /* 0x0000003502357221 */ /* 0x000fe20000010000 */
[----:B------:R-:W-:Y:S01]  /*3af0*/  FADD.FTZ R54, R99, R54 ;  /* 0x0000003663367221 */ /* 0x000fe20000010000 */
[----:B--2---:R-:W-:Y:S01]  /*3b00*/  @!P1 FADD.FTZ R97, R97, R104 ;  /* 0x0000006861619221 */ /* 0x004fe20000010000 */
        /* <DEDUP_REMOVED lines=16> */
[----:B------:R-:W-:Y:S01]  /*3c10*/  FMUL.FTZ R104, R96, R109 ;  /* 0x0000006d60687220 */ /* 0x000fe20000410000 */
[----:B------:R-:W-:Y:S02]  /*3c20*/  ISETP.GT.AND P1, PT, R52, 0xf, PT ;  /* 0x0000000f3400780c */ /* 0x000fe40003f24270 */
[----:B------:R-:W1:Y:S01]  /*3c30*/  SHFL.DOWN PT, R116, R97, 0x10, 0x1f ;  /* 0x0a001f0061747f89 */ /* 0x000e6200000e0000 */
[----:B------:R-:W-:-:S04]  /*3c40*/  FMUL.FTZ R104, R121, R104 ;  /* 0x0000006879687220 */ /* 0x000fc80000410000 */
[----:B------:R-:W-:Y:S01]  /*3c50*/  FFMA.FTZ R109, R19, R109, R104 ;  /* 0x0000006d136d7223 */ /* 0x000fe20000010068 */
[----:B------:R-:W-:-:S03]  /*3c60*/  FMUL.FTZ R104, R123, R10 ;  /* 0x0000000a7b687220 */ /* 0x000fc60000410000 */
[----:B------:R-:W-:Y:S01]  /*3c70*/  FADD.FTZ R22, R109, R22 ;  /* 0x000000166d167221 */ /* 0x000fe20000010000 */
[----:B------:R-:W-:Y:S01]  /*3c80*/  FMUL.FTZ R109, R96, R112 ;  /* 0x00000070606d7220 */ /* 0x000fe20000410000 */
[----:B------:R-:W-:-:S03]  /*3c90*/  FFMA.FTZ R104, R73, R113, R104 ;  /* 0x0000007149687223 */ /* 0x000fc60000010068 */
[----:B------:R-:W-:Y:S01]  /*3ca0*/  FMUL.FTZ R98, R98, R109 ;  /* 0x0000006d62627220 */ /* 0x000fe20000410000 */
[----:B------:R-:W-:Y:S01]  /*3cb0*/  FADD.FTZ R57, R104, R57 ;  /* 0x0000003968397221 */ /* 0x000fe20000010000 */
[----:B0-----:R-:W-:Y:S01]  /*3cc0*/  FADD.FTZ R11, R126, R125 ;  /* 0x0000007d7e0b7221 */ /* 0x001fe20000010000 */
[----:B-1----:R-:W-:-:S04]  /*3cd0*/  FADD.FTZ R10, R97, R116 ;  /* 0x00000074610a7221 */ /* 0x002fc80000010000 */
[----:B------:R-:W-:Y:S01]  /*3ce0*/  FSEL R126, R126, R11, P1 ;  /* 0x0000000b7e7e7208 */ /* 0x000fe20000800000 */
[----:B------:R0:W-:Y:S02]  /*3cf0*/  @!P3 STS.64 [R25+0x228], R10 ;  /* 0x0002280a1900b388 */ /* 0x0001e40000000a00 */
[----:B0-----:R-:W-:Y:S01]  /*3d00*/  FFMA.FTZ R11, R75, R112, R98 ;  /* 0x000000704b0b7223 */ /* 0x001fe20000010062 */
[----:B------:R-:W-:-:S03]  /*3d10*/  FSEL R10, R97, R10, P1 ;  /* 0x0000000a610a7208 */ /* 0x000fc60000800000 */
[----:B------:R-:W-:Y:S01]  /*3d20*/  FADD.FTZ R56, R11, R56 ;  /* 0x000000380b387221 */ /* 0x000fe20000010000 */
        /* <DEDUP_REMOVED lines=10> */
.L_x_9076:
[----:B------:R-:W-:Y:S05]  /*3dd0*/  BSYNC.RECONVERGENT B0 ;  /* 0x0000000000007941 */ /* 0x000fea0003800200 */
.L_x_9075:
[----:B------:R-:W-:Y:S01]  /*3de0*/  UIADD3 UR11, UPT, UPT, UR11, 0x1, URZ ;  /* 0x000000010b0b7890 */ /* 0x000fe2000fffe0ff */
[----:B------:R-:W-:Y:S02]  /*3df0*/  LEA R16, P1, R4, R16, 0x2 ;  /* 0x0000001004107211 */ /* 0x000fe400078210ff */
[----:B------:R-:W-:Y:S01]  /*3e00*/  LEA R91, P2, R6, R91, 0x2 ;  /* 0x0000005b065b7211 */ /* 0x000fe200078410ff */
[----:B------:R-:W-:Y:S01]  /*3e10*/  UISETP.NE.AND UP0, UPT, UR11, URZ, UPT ;  /* 0x000000ff0b00728c */ /* 0x000fe2000bf05270 */
[----:B------:R-:W-:Y:S02]  /*3e20*/  LEA R89, P3, R8, R89, 0x2 ;  /* 0x0000005908597211 */ /* 0x000fe400078610ff */
[----:B0---4-:R-:W-:Y:S02]  /*3e30*/  IADD3 R93, PT, PT, R93, 0x4, RZ ;  /* 0x000000045d5d7810 */ /* 0x011fe40007ffe0ff */
[----:B------:R-:W-:Y:S02]  /*3e40*/  IADD3 R88, PT, PT, R88, 0x8, RZ ;  /* 0x0000000858587810 */ /* 0x000fe40007ffe0ff */
[----:B------:R-:W-:-:S02]  /*3e50*/  IADD3 R5, PT, PT, R5, 0x1, RZ ;  /* 0x0000000105057810 */ /* 0x000fc40007ffe0ff */
[----:B------:R-:W-:Y:S02]  /*3e60*/  IADD3 R95, PT, PT, R95, 0x1, RZ ;  /* 0x000000015f5f7810 */ /* 0x000fe40007ffe0ff */
[----:B------:R-:W-:Y:S02]  /*3e70*/  IADD3.X R17, PT, PT, R17, R94, RZ, P1, !PT ;  /* 0x0000005e11117210 */ /* 0x000fe40000ffe4ff */
[----:B------:R-:W-:Y:S02]  /*3e80*/  IADD3.X R92, PT, PT, R92, R7, RZ, P2, !PT ;  /* 0x000000075c5c7210 */ /* 0x000fe400017fe4ff */
[----:B------:R-:W-:Y:S01]  /*3e90*/  IADD3.X R90, PT, PT, R90, R9, RZ, P3, !PT ;  /* 0x000000095a5a7210 */ /* 0x000fe20001ffe4ff */
[----:B------:R-:W-:Y:S06]  /*3ea0*/  BRA.U UP0, `(.L_x_9077) ;  /* 0xffffffed003c7547 */ /* 0x000fec000b83ffff */
.L_x_9071:
[----:B------:R-:W-:Y:S06]  /*3eb0*/  BAR.SYNC.DEFER_BLOCKING 0x0 ;  /* 0x0000000000007b1d */ /* 0x000fec0000010000 */
[----:B------:R-:W2:Y:S02]  /*3ec0*/  LDCU.64 UR10, c[0x0][0x4f8] ;  /* 0x00009f00ff0a77ac */ /* 0x000ea40008000a00 */
[----:B------:R-:W3:Y:S08]  /*3ed0*/  LDC.64 R44, c[0x0][0x500] ;  /* 0x00014000ff2c7b82 */ /* 0x000ef00000000a00 */
[----:B------:R-:W4:Y:S01]  /*3ee0*/  LDC.64 R46, c[0x0][0x550] ;  /* 0x00015400ff2e7b82 */ /* 0x000f220000000a00 */
[----:B01----:R-:W5:Y:S01]  /*3ef0*/  LDG.E.128 R4, desc[UR16][R14.64] ;  /* 0x000000100e047981 */ /* 0x003f62000c1e1d00 */
[----:B------:R-:W-:Y:S01]  /*3f00*/  UMOV UR5, URZ ;  /* 0x000000ff00057c82 */ /* 0x000fe20008000000 */
[----:B------:R-:W-:-:S02]  /*3f10*/  UISETP.GT.AND UP0, UPT, UR8, 0x1, UPT ;  /* 0x000000010800788c */ /* 0x000fc4000bf04270 */
[----:B--2---:R-:W-:Y:S01]  /*3f20*/  UIMAD.WIDE.U32 UR6, UR19, UR10, UR4 ;  /* 0x0000000a130672a5 */ /* 0x004fe2000f8e0004 */
[----:B------:R-:W-:-:S03]  /*3f30*/  UMOV UR8, UR18 ;  /* 0x0000001200087c82 */ /* 0x000fc60008000000 */
[----:B------:R-:W-:Y:S01]  /*3f40*/  UIMAD UR7, UR19, UR11, UR7 ;  /* 0x0000000b130772a4 */ /* 0x000fe2000f8e0207 */
[----:B-----5:R-:W-:Y:S01]  /*3f50*/  STS.128 [R3], R4 ;  /* 0x0000000403007388 */ /* 0x020fe20000000c00 */
[----:B------:R-:W-:-:S03]  /*3f60*/  NOP ;  /* 0x0000000000007918 */ /* 0x000fc60000000000 */
[----:B------:R-:W0:Y:S02]  /*3f70*/  LDS.128 R8, [R3] ;  /* 0x0000000003087984 */ /* 0x000e240000000c00 */
[----:B0-----:R-:W-:Y:S02]  /*3f80*/  SHF.L.U32 R17, R8, 0x10, RZ ;  /* 0x0000001008117819 */ /* 0x001fe400000006ff */
[C---:B------:R-:W-:Y:S02]  /*3f90*/  SHF.L.U32 R5, R10.reuse, 0x10, RZ ;  /* 0x000000100a057819 */ /* 0x040fe400000006ff */
[----:B------:R-:W-:Y:S01]  /*3fa0*/  PRMT R10, R10, 0x7632, R10 ;  /* 0x000076320a0a7816 */ /* 0x000fe2000000000a */
[--C-:B------:R-:W-:Y:S01]  /*3fb0*/  FADD.FTZ R0, R17, R40.reuse ;  /* 0x0000002811007221 */ /* 0x100fe20000010000 */
[----:B------:R-:W-:Y:S01]  /*3fc0*/  SHF.L.U32 R17, R9, 0x10, RZ ;  /* 0x0000001009117819 */ /* 0x000fe200000006ff */
[--C-:B------:R-:W-:Y:S01]  /*3fd0*/  FADD.FTZ R6, R5, R40.reuse ;  /* 0x0000002805067221 */ /* 0x100fe20000010000 */
[----:B------:R-:W-:Y:S01]  /*3fe0*/  PRMT R9, R9, 0x7632, R9 ;  /* 0x0000763209097816 */ /* 0x000fe20000000009 */
[----:B------:R-:W-:Y:S01]  /*3ff0*/  BAR.SYNC.DEFER_BLOCKING 0x0 ;  /* 0x0000000000007b1d */ /* 0x000fe20000010000 */
[----:B------:R-:W-:Y:S01]  /*4000*/  FSETP.GTU.FTZ.AND P6, PT, R0, 20, PT ;  /* 0x41a000000000780b */ /* 0x000fe20003fdc000 */
[----:B------:R-:W-:Y:S01]  /*4010*/  FADD.FTZ R17, R17, R40 ;  /* 0x0000002811117221 */ /* 0x000fe20000010000 */
[----:B------:R-:W-:-:S02]  /*4020*/  SHF.L.U32 R9, R9, 0x10, RZ ;  /* 0x0000001009097819 */ /* 0x000fc400000006ff */
[----:B------:R-:W-:Y:S02]  /*4030*/  SHF.L.U32 R7, R10, 0x10, RZ ;  /* 0x000000100a077819 */ /* 0x000fe400000006ff */
[----:B------:R-:W-:Y:S01]  /*4040*/  SHF.L.U32 R5, R11, 0x10, RZ ;  /* 0x000000100b057819 */ /* 0x000fe200000006ff */
[--C-:B------:R-:W-:Y:S01]  /*4050*/  FADD.FTZ R9, R9, R40.reuse ;  /* 0x0000002809097221 */ /* 0x100fe20000010000 */
[----:B------:R-:W-:Y:S01]  /*4060*/  FSETP.GTU.FTZ.AND P0, PT, R17, 20, PT ;  /* 0x41a000001100780b */ /* 0x000fe20003f1c000 */
[--C-:B------:R-:W-:Y:S01]  /*4070*/  FADD.FTZ R7, R7, R40.reuse ;  /* 0x0000002807077221 */ /* 0x100fe20000010000 */
[----:B------:R-:W-:Y:S01]  /*4080*/  FSETP.GTU.FTZ.AND P1, PT, R6, 20, PT ;  /* 0x41a000000600780b */ /* 0x000fe20003f3c000 */
[----:B------:R-:W-:Y:S01]  /*4090*/  FADD.FTZ R14, R5, R40 ;  /* 0x00000028050e7221 */ /* 0x000fe20000010000 */
[----:B------:R-:W-:Y:S01]  /*40a0*/  PRMT R8, R8, 0x7632, R8 ;  /* 0x0000763208087816 */ /* 0x000fe20000000008 */
[----:B------:R-:W-:Y:S01]  /*40b0*/  @!P6 FMUL.FTZ R0, R0, -1.4426950216293334961 ;  /* 0xbfb8aa3b0000e820 */ /* 0x000fe20000410000 */
[----:B------:R-:W-:-:S02]  /*40c0*/  FSETP.GTU.FTZ.AND P4, PT, R9, 20, PT ;  /* 0x41a000000900780b */ /* 0x000fc40003f9c000 */
[----:B------:R-:W-:Y:S02]  /*40d0*/  FSETP.GTU.FTZ.AND P5, PT, R7, 20, PT ;  /* 0x41a000000700780b */ /* 0x000fe40003fbc000 */
[----:B------:R-:W-:Y:S01]  /*40e0*/  SHF.L.U32 R5, R8, 0x10, RZ ;  /* 0x0000001008057819 */ /* 0x000fe200000006ff */
[----:B------:R-:W0:Y:S01]  /*40f0*/  @!P6 MUFU.EX2 R0, R0 ;  /* 0x000000000000e308 */ /* 0x000e220000000800 */
[----:B------:R-:W-:Y:S01]  /*4100*/  FSETP.GTU.FTZ.AND P2, PT, R14, 20, PT ;  /* 0x41a000000e00780b */ /* 0x000fe20003f5c000 */
[----:B------:R-:W-:Y:S01]  /*4110*/  @!P0 FMUL.FTZ R4, R17, -1.4426950216293334961 ;  /* 0xbfb8aa3b11048820 */ /* 0x000fe20000410000 */
[----:B------:R-:W-:-:S04]  /*4120*/  PRMT R11, R11, 0x7632, R11 ;  /* 0x000076320b0b7816 */ /* 0x000fc8000000000b */
[----:B------:R-:W-:Y:S01]  /*4130*/  SHF.L.U32 R11, R11, 0x10, RZ ;  /* 0x000000100b0b7819 */ /* 0x000fe200000006ff */
[----:B------:R-:W-:Y:S04]  /*4140*/  @!P0 MUFU.EX2 R4, R4 ;  /* 0x0000000400048308 */ /* 0x000fe80000000800 */
[--C-:B------:R-:W-:Y:S01]  /*4150*/  FADD.FTZ R11, R11, R40.reuse ;  /* 0x000000280b0b7221 */ /* 0x100fe20000010000 */
[----:B0-----:R-:W-:Y:S01]  /*4160*/  @!P6 FADD.FTZ R2, R0, 1 ;  /* 0x3f8000000002e421 */ /* 0x001fe20000010000 */
[----:B------:R-:W-:Y:S01]  /*4170*/  FADD.FTZ R0, R5, R40 ;  /* 0x0000002805007221 */ /* 0x000fe20000010000 */
[----:B------:R-:W-:Y:S02]  /*4180*/  @!P1 FMUL.FTZ R5, R6, -1.4426950216293334961 ;  /* 0xbfb8aa3b06059820 */ /* 0x000fe40000410000 */
[----:B------:R0:W1:Y:S02]  /*4190*/  @!P6 MUFU.RCP R15, R2 ;  /* 0x00000002000fe308 */ /* 0x0000640000001000 */
[----:B------:R-:W-:-:S06]  /*41a0*/  FSETP.GTU.FTZ.AND P3, PT, R0, 20, PT ;  /* 0x41a000000000780b */ /* 0x000fcc0003f7c000 */
[----:B------:R2:W5:Y:S01]  /*41b0*/  @!P1 MUFU.EX2 R6, R5 ;  /* 0x0000000500069308 */ /* 0x0005620000000800 */
[----:B0-----:R-:W-:-:S06]  /*41c0*/  @!P2 FMUL.FTZ R2, R14, -1.4426950216293334961 ;  /* 0xbfb8aa3b0e02a820 */ /* 0x001fcc0000410000 */
[----:B------:R-:W-:Y:S01]  /*41d0*/  @!P3 FMUL.FTZ R0, R0, -1.4426950216293334961 ;  /* 0xbfb8aa3b0000b820 */ /* 0x000fe20000410000 */
[----:B------:R0:W3:Y:S01]  /*41e0*/  @!P2 MUFU.EX2 R10, R2 ;  /* 0x00000002000aa308 */ /* 0x0000e20000000800 */
[----:B--2---:R-:W-:Y:S01]  /*41f0*/  @!P4 FMUL.FTZ R5, R9, -1.4426950216293334961 ;  /* 0xbfb8aa3b0905c820 */ /* 0x004fe20000410000 */
[----:B------:R-:W-:Y:S01]  /*4200*/  @!P5 FMUL.FTZ R9, R7, -1.4426950216293334961 ;  /* 0xbfb8aa3b0709d820 */ /* 0x000fe20000410000 */
[----:B-1----:R-:W-:Y:S01]  /*4210*/  @!P6 FMUL.FTZ R54, R54, R15 ;  /* 0x0000000f3636e220 */ /* 0x002fe20000410000 */
[----:B------:R-:W-:Y:S02]  /*4220*/  FSETP.GTU.FTZ.AND P6, PT, R11, 20, PT ;  /* 0x41a000000b00780b */ /* 0x000fe40003fdc000 */
[----:B------:R-:W-:Y:S02]  /*4230*/  F2FP.BF16.F32.PACK_AB R7, R78, R69 ;  /* 0x000000454e07723e */ /* 0x000fe400000010ff */
[----:B------:R-:W1:Y:S01]  /*4240*/  @!P5 MUFU.EX2 R9, R9 ;  /* 0x000000090009d308 */ /* 0x000e620000000800 */
[----:B0-----:R-:W-:Y:S01]  /*4250*/  @!P0 FADD.FTZ R2, R4, 1 ;  /* 0x3f80000004028421 */ /* 0x001fe20000010000 */
[----:B-----5:R-:W-:Y:S01]  /*4260*/  @!P1 FADD.FTZ R8, R6, 1 ;  /* 0x3f80000006089421 */ /* 0x020fe20000010000 */
[----:B------:R-:W-:-:S02]  /*4270*/  F2FP.BF16.F32.PACK_AB R6, R76, R67 ;  /* 0x000000434c06723e */ /* 0x000fc400000010ff */
[----:B------:R-:W-:-:S03]  /*4280*/  F2FP.BF16.F32.PACK_AB R4, R72, R63 ;  /* 0x0000003f4804723e */ /* 0x000fc600000010ff */
[----:B------:R0:W-:Y:S01]  /*4290*/  @!P4 MUFU.EX2 R14, R5 ;  /* 0x00000005000ec308 */ /* 0x0001e20000000800 */
[----:B------:R-:W-:Y:S01]  /*42a0*/  @!P6 FMUL.FTZ R11, R11, -1.4426950216293334961 ;  /* 0xbfb8aa3b0b0be820 */ /* 0x000fe20000410000 */
[----:B---3--:R-:W-:-:S06]  /*42b0*/  @!P2 FADD.FTZ R16, R10, 1 ;  /* 0x3f8000000a10a421 */ /* 0x008fcc0000010000 */
[----:B------:R-:W2:Y:S01]  /*42c0*/  @!P6 MUFU.EX2 R17, R11 ;  /* 0x0000000b0011e308 */ /* 0x000ea20000000800 */
[----:B0-----:R-:W-:Y:S01]  /*42d0*/  F2FP.BF16.F32.PACK_AB R5, R74, R65 ;  /* 0x000000414a05723e */ /* 0x001fe200000010ff */
[----:B-1----:R-:W-:-:S04]  /*42e0*/  @!P5 FADD.FTZ R15, R9, 1 ;  /* 0x3f800000090fd421 */ /* 0x002fc80000010000 */
[----:B------:R0:W-:Y:S02]  /*42f0*/  STS.128 [R3], R4 ;  /* 0x0000000403007388 */ /* 0x0001e40000000c00 */
[----:B------:R1:W3:Y:S01]  /*4300*/  @!P1 MUFU.RCP R21, R8 ;  /* 0x0000000800159308 */ /* 0x0002e20000001000 */
[----:B------:R-:W-:-:S07]  /*4310*/  NOP ;  /* 0x0000000000007918 */ /* 0x000fce0000000000 */
[----:B------:R5:W4:Y:S01]  /*4320*/  @!P0 MUFU.RCP R19, R2 ;  /* 0x0000000200138308 */ /* 0x000b220000001000 */
[----:B-1----:R-:W1:Y:S01]  /*4330*/  LDS.128 R8, [R3] ;  /* 0x0000000003087984 */ /* 0x002e620000000c00 */
[----:B--2---:R-:W-:Y:S01]  /*4340*/  @!P6 FADD.FTZ R17, R17, 1 ;  /* 0x3f8000001111e421 */ /* 0x004fe20000010000 */
[----:B0-----:R-:W-:Y:S01]  /*4350*/  IMAD.WIDE.U32 R4, R42, R44, UR6 ;  /* 0x000000062a047e25 */ /* 0x001fe2000f8e002c */
[----:B------:R-:W0:Y:S04]  /*4360*/  LDCU.64 UR6, c[0x0][0x518] ;  /* 0x0000a300ff0677ac */ /* 0x000e280008000a00 */
[----:B------:R-:W2:Y:S01]  /*4370*/  @!P3 MUFU.EX2 R0, R0 ;  /* 0x000000000000b308 */ /* 0x000ea20000000800 */
[----:B-----5:R-:W-:Y:S01]  /*4380*/  @!P4 FADD.FTZ R2, R14, 1 ;  /* 0x3f8000000e02c421 */ /* 0x020fe20000010000 */
[----:B------:R-:W-:-:S02]  /*4390*/  IMAD R5, R42, R45, R5 ;  /* 0x0000002d2a057224 */ /* 0x000fc400078e0205 */
[----:B---3--:R-:W-:Y:S01]  /*43a0*/  @!P1 FMUL.FTZ R22, R22, R21 ;  /* 0x0000001516169220 */ /* 0x008fe20000410000 */
[----:B------:R-:W3:Y:S01]  /*43b0*/  LDC.64 R44, c[0x0][0x560] ;  /* 0x00015800ff2c7b82 */ /* 0x000ee20000000a00 */
[----:B------:R-:W-:Y:S02]  /*43c0*/  IADD3 R30, P1, PT, R30, -0x200, RZ ;  /* 0xfffffe001e1e7810 */ /* 0x000fe40007f3e0ff */
[----:B------:R5:W1:Y:S01]  /*43d0*/  @!P5 MUFU.RCP R18, R15 ;  /* 0x0000000f0012d308 */ /* 0x000a620000001000 */
[----:B----4-:R-:W-:Y:S01]  /*43e0*/  @!P0 FMUL.FTZ R58, R58, R19 ;  /* 0x000000133a3a8220 */ /* 0x010fe20000410000 */
[----:B------:R-:W-:-:S03]  /*43f0*/  LEA R14, P0, R4, R46, 0x1 ;  /* 0x0000002e040e7211 */ /* 0x000fc600078008ff */
[----:B------:R-:W4:Y:S01]  /*4400*/  LDC.64 R20, c[0x0][0x520] ;  /* 0x00014800ff147b82 */ /* 0x000f220000000a00 */
[----:B------:R-:W-:Y:S02]  /*4410*/  IADD3.X R31, PT, PT, R31, -0x1, RZ, P1, !PT ;  /* 0xffffffff1f1f7810 */ /* 0x000fe40000ffe4ff */
[----:B------:R-:W1:Y:S01]  /*4420*/  @!P2 MUFU.RCP R16, R16 ;  /* 0x000000100010a308 */ /* 0x000e620000001000 */
[----:B-----5:R-:W-:Y:S01]  /*4430*/  LEA.HI.X R15, R4, R47, R5, 0x1, P0 ;  /* 0x0000002f040f7211 */ /* 0x020fe200000f0c05 */
[----:B--2---:R-:W-:Y:S01]  /*4440*/  @!P3 FADD.FTZ R0, R0, 1 ;  /* 0x3f8000000000b421 */ /* 0x004fe20000010000 */
[----:B0-----:R-:W-:Y:S01]  /*4450*/  UIMAD.WIDE.U32 UR4, UR19, UR6, UR4 ;  /* 0x00000006130472a5 */ /* 0x001fe2000f8e0004 */
[----:B------:R-:W-:-:S03]  /*4460*/  IMAD.WIDE.U32 R14, R34, 0x10, R14 ;  /* 0x00000010220e7825 */ /* 0x000fc600078e000e */
[----:B------:R-:W-:Y:S01]  /*4470*/  UIMAD UR5, UR19, UR7, UR5 ;  /* 0x00000007130572a4 */ /* 0x000fe2000f8e0205 */
[----:B------:R-:W0:Y:S01]  /*4480*/  @!P3 MUFU.RCP R0, R0 ;  /* 0x000000000000b308 */ /* 0x000e220000001000 */
[----:B-1----:R-:W-:-:S05]  /*4490*/  @!P5 FMUL.FTZ R57, R57, R18 ;  /* 0x000000123939d220 */ /* 0x002fca0000410000 */
[----:B------:R-:W-:Y:S02]  /*44a0*/  F2FP.BF16.F32.PACK_AB R18, R57, R22 ;  /* 0x000000163912723e */ /* 0x000fe400000010ff */
[----:B------:R-:W1:Y:S01]  /*44b0*/  @!P6 MUFU.RCP R17, R17 ;  /* 0x000000110011e308 */ /* 0x000e620000001000 */
[----:B------:R4:W-:Y:S01]  /*44c0*/  STG.E.128 desc[UR16][R14.64], R8 ;  /* 0x000000080e007986 */ /* 0x0009e2000c101d10 */
[----:B------:R-:W-:Y:S01]  /*44d0*/  @!P2 FMUL.FTZ R53, R53, R16 ;  /* 0x000000103535a220 */ /* 0x000fe20000410000 */
[----:B------:R-:W-:Y:S01]  /*44e0*/  BAR.SYNC.DEFER_BLOCKING 0x0 ;  /* 0x0000000000007b1d */ /* 0x000fe20000010000 */
[----:B------:R-:W-:Y:S01]  /*44f0*/  IADD3 R28, P2, PT, R28, -0x200, RZ ;  /* 0xfffffe001c1c7810 */ /* 0x000fe20007f5e0ff */
[----:B0-----:R-:W-:-:S03]  /*4500*/  @!P3 FMUL.FTZ R55, R55, R0 ;  /* 0x000000003737b220 */ /* 0x001fc60000410000 */
[----:B------:R-:W-:Y:S01]  /*4510*/  IADD3.X R29, PT, PT, R29, -0x1, RZ, P2, !PT ;  /* 0xffffffff1d1d7810 */ /* 0x000fe200017fe4ff */
[----:B------:R-:W0:Y:S01]  /*4520*/  @!P4 MUFU.RCP R2, R2 ;  /* 0x000000020002c308 */ /* 0x000e220000001000 */
[----:B------:R-:W-:Y:S01]  /*4530*/  F2FP.BF16.F32.PACK_AB R16, R55, R54 ;  /* 0x000000363710723e */ /* 0x000fe200000010ff */
[----:B------:R-:W-:Y:S01]  /*4540*/  FADD.FTZ R54, R54, R35 ;  /* 0x0000002336367221 */ /* 0x000fe20000010000 */
[----:B-1----:R-:W-:Y:S01]  /*4550*/  @!P6 FMUL.FTZ R56, R56, R17 ;  /* 0x000000113838e220 */ /* 0x002fe20000410000 */
[----:B----4-:R-:W-:-:S04]  /*4560*/  IMAD.WIDE.U32 R8, R42, R20, UR4 ;  /* 0x000000042a087e25 */ /* 0x010fc8000f8e0014 */
[----:B------:R-:W-:Y:S01]  /*4570*/  FADD.FTZ R55, R54, R55 ;  /* 0x0000003736377221 */ /* 0x000fe20000010000 */
[----:B------:R-:W-:Y:S01]  /*4580*/  F2FP.BF16.F32.PACK_AB R19, R56, R53 ;  /* 0x000000353813723e */ /* 0x000fe200000010ff */
[----:B------:R-:W-:Y:S01]  /*4590*/  IMAD R0, R42, R21, R9 ;  /* 0x000000152a007224 */ /* 0x000fe200078e0209 */
[----:B---3--:R-:W-:Y:S01]  /*45a0*/  LEA R10, P0, R8, R44, 0x1 ;  /* 0x0000002c080a7211 */ /* 0x008fe200078008ff */
[----:B0-----:R-:W-:-:S03]  /*45b0*/  @!P4 FMUL.FTZ R59, R59, R2 ;  /* 0x000000023b3bc220 */ /* 0x001fc60000410000 */
[----:B------:R-:W-:Y:S02]  /*45c0*/  LEA.HI.X R11, R8, R45, R0, 0x1, P0 ;  /* 0x0000002d080b7211 */ /* 0x000fe400000f0c00 */
[----:B------:R-:W-:Y:S02]  /*45d0*/  IADD3 R26, P0, PT, R26, -0x200, RZ ;  /* 0xfffffe001a1a7810 */ /* 0x000fe40007f1e0ff */
[----:B------:R-:W-:Y:S01]  /*45e0*/  F2FP.BF16.F32.PACK_AB R17, R59, R58 ;  /* 0x0000003a3b11723e */ /* 0x000fe200000010ff */
[----:B------:R-:W-:Y:S01]  /*45f0*/  FADD.FTZ R58, R55, R58 ;  /* 0x0000003a373a7221 */ /* 0x000fe20000010000 */
[----:B------:R-:W-:-:S03]  /*4600*/  IADD3.X R27, PT, PT, R27, -0x1, RZ, P0, !PT ;  /* 0xffffffff1b1b7810 */ /* 0x000fc600007fe4ff */
[----:B------:R-:W-:Y:S01]  /*4610*/  STS.128 [R3], R16 ;  /* 0x0000001003007388 */ /* 0x000fe20000000c00 */
[----:B------:R-:W-:-:S03]  /*4620*/  NOP ;  /* 0x0000000000007918 */ /* 0x000fc60000000000 */
[----:B------:R0:W1:Y:S01]  /*4630*/  LDS.128 R4, [R3] ;  /* 0x0000000003047984 */ /* 0x0000620000000c00 */
[----:B------:R-:W-:-:S04]  /*4640*/  FADD.FTZ R59, R58, R59 ;  /* 0x0000003b3a3b7221 */ /* 0x000fc80000010000 */
[----:B------:R-:W-:Y:S01]  /*4650*/  FADD.FTZ R22, R59, R22 ;  /* 0x000000163b167221 */ /* 0x000fe20000010000 */
[----:B0-----:R-:W-:-:S04]  /*4660*/  IMAD.WIDE.U32 R2, R34, 0x10, R10 ;  /* 0x0000001022027825 */ /* 0x001fc800078e000a */
[----:B------:R-:W-:-:S04]  /*4670*/  FADD.FTZ R22, R22, R57 ;  /* 0x0000003916167221 */ /* 0x000fc80000010000 */
[----:B------:R-:W-:-:S04]  /*4680*/  FADD.FTZ R35, R22, R53 ;  /* 0x0000003516237221 */ /* 0x000fc80000010000 */
[----:B------:R-:W-:Y:S01]  /*4690*/  FADD.FTZ R35, R35, R56 ;  /* 0x0000003823237221 */ /* 0x000fe20000010000 */
[----:B-1----:R0:W-:Y:S01]  /*46a0*/  STG.E.128 desc[UR16][R2.64], R4 ;  /* 0x0000000402007986 */ /* 0x0021e2000c101d10 */
[----:B------:R-:W-:Y:S05]  /*46b0*/  BRA.U UP0, `(.L_x_9078) ;  /* 0xffffffbd00e47547 */ /* 0x000fea000b83ffff */
.L_x_9053:
        /* <DEDUP_REMOVED lines=34> */
.L_x_9080:
[----:B------:R-:W-:Y:S05]  /*48e0*/  BSYNC.RECONVERGENT B0 ;  /* 0x0000000000007941 */ /* 0x000fea0003800200 */
.L_x_9079:
        /* <DEDUP_REMOVED lines=26> */
.L_x_9082:
[----:B------:R-:W-:Y:S05]  /*4a90*/  BSYNC.RECONVERGENT B0 ;  /* 0x0000000000007941 */ /* 0x000fea0003800200 */
.L_x_9081:
        /* <DEDUP_REMOVED lines=22> */
.L_x_9084:
        /* <DEDUP_REMOVED lines=51> */
.L_x_9083:
[----:B------:R-:W-:Y:S05]  /*4f30*/  EXIT ;  /* 0x000000000000794d */ /* 0x000fea0003800000 */
.L_x_9085:
        /* <DEDUP_REMOVED lines=12> */
.L_x_10523:


//--------------------- .text._Z25selective_scan_bwd_kernelI32Selective_Scan_bwd_kernel_traitsILi32ELi8ELb1ELb0ELb1ELb0ELb0EN3c108BFloat16EfEEv12SSMParamsBwd --------------------------
	.section	.text._Z25selective_scan_bwd_kernelI32Selective_Scan_bwd_kernel_traitsILi32ELi8ELb1ELb0ELb1ELb0ELb0EN3c108BFloat16EfEEv12SSMParamsBwd,"ax",@progbits
	.align	128
        .global         _Z25selective_scan_bwd_kernelI32Selective_Scan_bwd_kernel_traitsILi32ELi8ELb1ELb0ELb1ELb0ELb0EN3c108BFloat16EfEEv12SSMParamsBwd
        .type           _Z25selective_scan_bwd_kernelI32Selective_Scan_bwd_kernel_traitsILi32ELi8ELb1ELb0ELb1ELb0ELb0EN3c108BFloat16EfEEv12SSMParamsBwd,@function
        .size           _Z25selective_scan_bwd_kernelI32Selective_Scan_bwd_kernel_traitsILi32ELi8ELb1ELb0ELb1ELb0ELb0EN3c108BFloat16EfEEv12SSMParamsBwd,(.L_x_10524 - _Z25selective_scan_bwd_kernelI32Selective_Scan_bwd_kernel_traitsILi32ELi8ELb1ELb0ELb1ELb0ELb0EN3c108BFloat16EfEEv12SSMParamsBwd)
        .other          _Z25selective_scan_bwd_kernelI32Selective_Scan_bwd_kernel_traitsILi32ELi8ELb1ELb0ELb1ELb0ELb0EN3c108BFloat16EfEEv12SSMParamsBwd,@"STO_CUDA_ENTRY STV_DEFAULT"
_Z25selective_scan_bwd_kernelI32Selective_Scan_bwd_kernel_traitsILi32ELi8ELb1ELb0ELb1ELb0ELb0EN3c108BFloat16EfEEv12SSMParamsBwd:
.text._Z25selective_scan_bwd_kernelI32Selective_Scan_bwd_kernel_traitsILi32ELi8ELb1ELb0ELb1ELb0ELb0EN3c108BFloat16EfEEv12SSMParamsBwd:
        /* <DEDUP_REMOVED lines=133> */
[----:B------:R-:W-:Y:S01]  /*0850*/  IADD3 R7, PT, PT, R26, 0x40, RZ ;  /* 0x000000401a077810 */ /* 0x000fe20007ffe0ff */
        /* <DEDUP_REMOVED lines=38> */
[----:B------:R-:W-:-:S07]  /*0ac0*/  IADD3 R3, PT, PT, R33, R19, RZ ;  /* 0x0000001321037210 */ /* 0x000fce0007ffe0ff */
.L_x_9110:
[----:B------:R-:W-:Y:S01]  /*0ad0*/  BAR.SYNC.DEFER_BLOCKING 0x0 ;  /* 0x0000000000007b1d */ /* 0x000fe20000010000 */
[----:B0-----:R-:W-:-:S06]  /*0ae0*/  IMAD.WIDE.U32 R12, R26, 0x10, R58 ;  /* 0x000000101a0c7825 */ /* 0x001fcc00078e003a */
[----:B------:R-:W2:Y:S01]  /*0af0*/  LDG.E.128 R12, desc[UR16][R12.64] ;  /* 0x000000100c0c7981 */ /* 0x000ea2000c1e1d00 */
        /* <DEDUP_REMOVED lines=8> */
[----:B--2---:R-:W-:Y:S01]  /*0b80*/  STS.128 [R64], R12 ;  /* 0x0000000c40007388 */ /* 0x004fe20000000c00 */
[----:B------:R-:W-:-:S03]  /*0b90*/  NOP ;  /* 0x0000000000007918 */ /* 0x000fc60000000000 */
[----:B------:R-:W1:Y:S01]  /*0ba0*/  LDS.128 R8, [R64] ;  /* 0x0000000040087984 */ /* 0x000e620000000c00 */
[----:B------:R-:W-:Y:S06]  /*0bb0*/  BAR.SYNC.DEFER_BLOCKING 0x0 ;  /* 0x0000000000007b1d */ /* 0x000fec0000010000 */
[----:B------:R-:W2:Y:S04]  /*0bc0*/  LDG.E.128 R36, desc[UR16][R36.64] ;  /* 0x0000001024247981 */ /* 0x000ea8000c1e1d00 */
[----:B--2---:R-:W-:Y:S01]  /*0bd0*/  STS.128 [R64], R36 ;  /* 0x0000002440007388 */ /* 0x004fe20000000c00 */
[----:B------:R-:W-:-:S03]  /*0be0*/  NOP ;  /* 0x0000000000007918 */ /* 0x000fc60000000000 */
[----:B------:R-:W-:Y:S01]  /*0bf0*/  LDS.128 R4, [R64] ;  /* 0x0000000040047984 */ /* 0x000fe20000000c00 */
[----:B------:R-:W-:Y:S06]  /*0c00*/  BAR.SYNC.DEFER_BLOCKING 0x0 ;  /* 0x0000000000007b1d */ /* 0x000fec0000010000 */
[----:B------:R-:W2:Y:S01]  /*0c10*/  LDG.E.128 R16, desc[UR16][R16.64] ;  /* 0x0000001010107981 */ /* 0x000ea2000c1e1d00 */
        /* <DEDUP_REMOVED lines=17> */
[----:B------:R-:W-:Y:S02]  /*0d30*/  IADD3 R80, PT, PT, R51, -0x1, RZ ;  /* 0xffffffff33507810 */ /* 0x000fe40007ffe0ff */
[----:B------:R-:W-:Y:S02]  /*0d40*/  MOV R83, RZ ;  /* 0x000000ff00537202 */ /* 0x000fe40000000f00 */
[----:B------:R-:W-:Y:S02]  /*0d50*/  MOV R81, RZ ;  /* 0x000000ff00517202 */ /* 0x000fe40000000f00 */
[----:B------:R-:W-:Y:S01]  /*0d60*/  MOV R68, RZ ;  /* 0x000000ff00447202 */ /* 0x000fe20000000f00 */
[----:B--2---:R-:W-:Y:S01]  /*0d70*/  STS.128 [R64], R16 ;  /* 0x0000001040007388 */ /* 0x004fe20000000c00 */
[----:B------:R-:W-:-:S03]  /*0d80*/  NOP ;  /* 0x0000000000007918 */ /* 0x000fc60000000000 */
[----:B------:R-:W0:Y:S02]  /*0d90*/  LDS.128 R12, [R64] ;  /* 0x00000000400c7984 */ /* 0x000e240000000c00 */
[C---:B0-----:R-:W-:Y:S02]  /*0da0*/  PRMT R108, R12.reuse, 0x7632, R108 ;  /* 0x000076320c6c7816 */ /* 0x041fe4000000006c */
        /* <DEDUP_REMOVED lines=29> */
[----:B------:R-:W0:Y:S01]  /*0f80*/  LDC.64 R12, c[0x0][0x440] ;  /* 0x00011000ff0c7b82 */ /* 0x000e220000000a00 */
[----:B------:R-:W-:Y:S01]  /*0f90*/  SHF.L.U32 R11, R7, 0x10, RZ ;  /* 0x00000010070b7819 */ /* 0x000fe200000006ff */
[----:B------:R-:W-:Y:S01]  /*0fa0*/  IMAD.WIDE.U32 R38, R26, 0x10, R52 ;  /* 0x000000101a267825 */ /* 0x000fe200078e0034 */
[C---:B------:R-:W-:Y:S01]  /*0fb0*/  PRMT R2, R4.reuse, 0x7632, R2 ;  /* 0x0000763204027816 */ /* 0x040fe20000000002 */
[----:B------:R-:W1:Y:S01]  /*0fc0*/  LDCU UR10, c[0x0][0x394] ;  /* 0x00007280ff0a77ac */ /* 0x000e620008000800 */
[----:B------:R-:W-:Y:S01]  /*0fd0*/  SHF.L.U32 R115, R4, 0x10, RZ ;  /* 0x0000001004737819 */ /* 0x000fe200000006ff */
[----:B------:R-:W-:Y:S01]  /*0fe0*/  FADD.FTZ R112, R11, R62 ;  /* 0x0000003e0b707221 */ /* 0x000fe20000010000 */
[C---:B------:R-:W-:Y:S01]  /*0ff0*/  PRMT R8, R6.reuse, 0x7632, R8 ;  /* 0x0000763206087816 */ /* 0x040fe20000000008 */
[----:B------:R-:W2:Y:S01]  /*1000*/  LDC.64 R14, c[0x0][0x448] ;  /* 0x00011200ff0e7b82 */ /* 0x000ea20000000a00 */
[----:B------:R-:W-:Y:S01]  /*1010*/  SHF.L.U32 R111, R6, 0x10, RZ ;  /* 0x00000010066f7819 */ /* 0x000fe200000006ff */
[----:B------:R-:W-:Y:S01]  /*1020*/  FADD.FTZ R115, R115, R62 ;  /* 0x0000003e73737221 */ /* 0x000fe20000010000 */
[----:B------:R-:W-:Y:S01]  /*1030*/  PRMT R4, R5, 0x7632, R4 ;  /* 0x0000763205047816 */ /* 0x000fe20000000004 */
[----:B------:R-:W-:Y:S01]  /*1040*/  FMUL.FTZ R120, R112, R87 ;  /* 0x0000005770787220 */ /* 0x000fe20000410000 */
[----:B------:R-:W-:Y:S01]  /*1050*/  PRMT R6, R7, 0x7632, R6 ;  /* 0x0000763207067816 */ /* 0x000fe20000000006 */
[--C-:B------:R-:W-:Y:S01]  /*1060*/  FADD.FTZ R111, R111, R62.reuse ;  /* 0x0000003e6f6f7221 */ /* 0x100fe20000010000 */
[----:B------:R-:W-:Y:S01]  /*1070*/  SHF.L.U32 R113, R5, 0x10, RZ ;  /* 0x0000001005717819 */ /* 0x000fe200000006ff */
[----:B------:R-:W3:Y:S01]  /*1080*/  LDC.64 R90, c[0x0][0x3e0] ;  /* 0x0000f800ff5a7b82 */ /* 0x000ee20000000a00 */
[----:B------:R-:W-:Y:S01]  /*1090*/  SHF.L.U32 R5, R2, 0x10, RZ ;  /* 0x0000001002057819 */ /* 0x000fe200000006ff */
[----:B------:R-:W-:Y:S01]  /*10a0*/  FMUL.FTZ R124, R115, R82 ;  /* 0x00000052737c7220 */ /* 0x000fe20000410000 */
[----:B------:R-:W-:Y:S01]  /*10b0*/  SHF.L.U32 R7, R4, 0x10, RZ ;  /* 0x0000001004077819 */ /* 0x000fe200000006ff */
[--C-:B------:R-:W-:Y:S01]  /*10c0*/  FADD.FTZ R113, R113, R62.reuse ;  /* 0x0000003e71717221 */ /* 0x100fe20000010000 */
[----:B------:R-:W-:Y:S01]  /*10d0*/  SHF.L.U32 R9, R8, 0x10, RZ ;  /* 0x0000001008097819 */ /* 0x000fe200000006ff */
[--C-:B------:R-:W-:Y:S01]  /*10e0*/  FADD.FTZ R132, R5, R62.reuse ;  /* 0x0000003e05847221 */ /* 0x100fe20000010000 */
[----:B------:R-:W-:Y:S01]  /*10f0*/  SHF.L.U32 R11, R6, 0x10, RZ ;  /* 0x00000010060b7819 */ /* 0x000fe200000006ff */
[----:B------:R-:W4:Y:S01]  /*1100*/  LDC.64 R16, c[0x0][0x3c0] ;  /* 0x0000f000ff107b82 */ /* 0x000f220000000a00 */
[----:B------:R-:W-:Y:S01]  /*1110*/  SHF.L.U32 R37, R80, 0x8, RZ ;  /* 0x0000000850257819 */ /* 0x000fe200000006ff */
[--C-:B------:R-:W-:Y:S01]  /*1120*/  FADD.FTZ R130, R7, R62.reuse ;  /* 0x0000003e07827221 */ /* 0x100fe20000010000 */
[----:B------:R-:W-:Y:S01]  /*1130*/  ISETP.NE.AND P0, PT, R51, 0x1, PT ;  /* 0x000000013300780c */ /* 0x000fe20003f05270 */
[--C-:B------:R-:W-:Y:S01]  /*1140*/  FADD.FTZ R128, R9, R62.reuse ;  /* 0x0000003e09807221 */ /* 0x100fe20000010000 */
[----:B------:R-:W-:Y:S01]  /*1150*/  SHF.L.U32 R123, R51, 0x8, RZ ;  /* 0x00000008337b7819 */ /* 0x000fe200000006ff */
[----:B------:R-:W-:Y:S01]  /*1160*/  FADD.FTZ R126, R11, R62 ;  /* 0x0000003e0b7e7221 */ /* 0x000fe20000010000 */
[C---:B------:R-:W-:Y:S01]  /*1170*/  IADD3 R36, P1, PT, R37.reuse, R32, RZ ;  /* 0x0000002025247210 */ /* 0x040fe20007f3e0ff */
[----:B------:R-:W0:Y:S01]  /*1180*/  LDC.64 R18, c[0x0][0x3a8] ;  /* 0x0000ea00ff127b82 */ /* 0x000e220000000a00 */
[----:B------:R-:W-:Y:S01]  /*1190*/  LOP3.LUT R129, R37, 0x100, RZ, 0xc0, !PT ;  /* 0x0000010025817812 */ /* 0x000fe200078ec0ff */
[----:B------:R-:W-:Y:S01]  /*11a0*/  FMUL.FTZ R122, R113, R84 ;  /* 0x00000054717a7220 */ /* 0x000fe20000410000 */
[----:B------:R-:W-:Y:S01]  /*11b0*/  IADD3 R127, PT, PT, R37, R26, RZ ;  /* 0x0000001a257f7210 */ /* 0x000fe20007ffe0ff */
[----:B------:R-:W-:Y:S01]  /*11c0*/  FMUL.FTZ R121, R111, R86 ;  /* 0x000000566f797220 */ /* 0x000fe20000410000 */
[----:B------:R-:W-:Y:S01]  /*11d0*/  IADD3 R114, PT, PT, R51, -0x2, RZ ;  /* 0xfffffffe33727810 */ /* 0x000fe20007ffe0ff */
[----:B------:R-:W-:Y:S01]  /*11e0*/  FMUL.FTZ R119, R132, R109 ;  /* 0x0000006d84777220 */ /* 0x000fe20000410000 */
[----:B------:R-:W-:Y:S01]  /*11f0*/  MOV R85, RZ ;  /* 0x000000ff00557202 */ /* 0x000fe20000000f00 */
[----:B------:R-:W0:Y:S01]  /*1200*/  LDC.64 R34, c[0x0][0x4f0] ;  /* 0x00013c00ff227b82 */ /* 0x000e220000000a00 */
[----:B------:R-:W-:Y:S01]  /*1210*/  ISETP.EQ.AND P0, PT, R26, RZ, P0 ;  /* 0x000000ff1a00720c */ /* 0x000fe20000702270 */
[----:B------:R-:W-:Y:S01]  /*1220*/  FMUL.FTZ R118, R130, R107 ;  /* 0x0000006b82767220 */ /* 0x000fe20000410000 */
[----:B------:R-:W-:Y:S01]  /*1230*/  LOP3.LUT R123, R123, 0x100, RZ, 0xc0, !PT ;  /* 0x000001007b7b7812 */ /* 0x000fe200078ec0ff */
[----:B------:R-:W-:Y:S01]  /*1240*/  FMUL.FTZ R117, R128, R105 ;  /* 0x0000006980757220 */ /* 0x000fe20000410000 */
[----:B------:R-:W-:Y:S01]  /*1250*/  IADD3.X R37, PT, PT, RZ, R3, RZ, P1, !PT ;  /* 0x00000003ff257210 */ /* 0x000fe20000ffe4ff */
[----:B------:R-:W-:Y:S01]  /*1260*/  FMUL.FTZ R116, R126, R103 ;  /* 0x000000677e747220 */ /* 0x000fe20000410000 */
[----:B------:R-:W0:Y:S01]  /*1270*/  LDCU UR11, c[0x0][0x38c] ;  /* 0x00007180ff0b77ac */ /* 0x000e220008000800 */
[----:B------:R-:W0:Y:S01]  /*1280*/  LDCU UR7, c[0x0][0x388] ;  /* 0x00007100ff0777ac */ /* 0x000e220008000800 */
[----:B------:R-:W0:Y:S01]  /*1290*/  LDCU.64 UR8, c[0x0][0x540] ;  /* 0x0000a800ff0877ac */ /* 0x000e220008000a00 */
[----:B-1----:R-:W-:-:S05]  /*12a0*/  UMOV UR4, URZ ;  /* 0x000000ff00047c82 */ /* 0x002fca0008000000 */
.L_x_9109:
[----:B------:R-:W-:Y:S01]  /*12b0*/  MOV R6, R28 ;  /* 0x0000001c00067202 */ /* 0x000fe20000000f00 */
[----:B-1-3--:R-:W-:Y:S01]  /*12c0*/  IMAD.WIDE.U32 R4, R90, UR4, RZ ;  /* 0x000000045a047c25 */ /* 0x00afe2000f8e00ff */
[----:B------:R-:W-:-:S03]  /*12d0*/  MOV R7, R63 ;  /* 0x0000003f00077202 */ /* 0x000fc60000000f00 */
[----:B------:R-:W-:Y:S01]  /*12e0*/  IMAD R5, R91, UR4, R5 ;  /* 0x000000045b057c24 */ /* 0x000fe2000f8e0205 */
[----:B------:R-:W-:Y:S01]  /*12f0*/  LEA R8, P2, R4, R38, 0x1 ;  /* 0x0000002604087211 */ /* 0x000fe200078408ff */
[----:B0-----:R-:W-:-:S03]  /*1300*/  IMAD.WIDE.U32 R6, R18, UR4, R6 ;  /* 0x0000000412067c25 */ /* 0x001fc6000f8e0006 */
[----:B------:R-:W-:Y:S01]  /*1310*/  LEA.HI.X R9, R4, R39, R5, 0x1, P2 ;  /* 0x0000002704097211 */ /* 0x000fe200010f0c05 */
[----:B------:R-:W-:Y:S01]  /*1320*/  IMAD R2, R19, UR4, R7 ;  /* 0x0000000413027c24 */ /* 0x000fe2000f8e0207 */
[----:B------:R-:W-:-:S04]  /*1330*/  LEA R74, P1, R6, R12, 0x2 ;  /* 0x0000000c064a7211 */ /* 0x000fc800078210ff */
[----:B------:R-:W-:Y:S02]  /*1340*/  LEA.HI.X R75, R6, R13, R2, 0x2, P1 ;  /* 0x0000000d064b7211 */ /* 0x000fe400008f1402 */
[----:B------:R0:W3:Y:S04]  /*1350*/  LDG.E.128 R4, desc[UR16][R8.64] ;  /* 0x0000001008047981 */ /* 0x0000e8000c1e1d00 */
[----:B------:R-:W5:Y:S01]  /*1360*/  LDG.E R74, desc[UR16][R74.64] ;  /* 0x000000104a4a7981 */ /* 0x000f62000c1e1900 */
[----:B0-----:R-:W-:Y:S02]  /*1370*/  MOV R8, R30 ;  /* 0x0000001e00087202 */ /* 0x001fe40000000f00 */
[----:B------:R-:W-:-:S03]  /*1380*/  MOV R9, R61 ;  /* 0x0000003d00097202 */ /* 0x000fc60000000f00 */
[----:B----4-:R-:W-:-:S04]  /*1390*/  IMAD.WIDE.U32 R10, R16, UR4, R8 ;  /* 0x00000004100a7c25 */ /* 0x010fc8000f8e0008 */
[----:B------:R-:W-:Y:S01]  /*13a0*/  IMAD R2, R17, UR4, R11 ;  /* 0x0000000411027c24 */ /* 0x000fe2000f8e020b */
[----:B--2---:R-:W-:-:S04]  /*13b0*/  LEA R76, P1, R10, R14, 0x2 ;  /* 0x0000000e0a4c7211 */ /* 0x004fc800078210ff */
[----:B------:R-:W-:-:S05]  /*13c0*/  LEA.HI.X R77, R10, R15, R2, 0x2, P1 ;  /* 0x0000000f0a4d7211 */ /* 0x000fca00008f1402 */
[----:B------:R0:W2:Y:S01]  /*13d0*/  LDG.E R125, desc[UR16][R76.64] ;  /* 0x000000104c7d7981 */ /* 0x0000a2000c1e1900 */
[----:B------:R-:W1:Y:S01]  /*13e0*/  S2UR UR6, SR_CgaCtaId ;  /* 0x00000000000679c3 */ /* 0x000e620000008800 */
[C---:B------:R-:W-:Y:S01]  /*13f0*/  ISETP.NE.AND P2, PT, R26.reuse, RZ, PT ;  /* 0x000000ff1a00720c */ /* 0x040fe20003f45270 */
[----:B------:R-:W-:Y:S01]  /*1400*/  UMOV UR5, 0x400 ;  /* 0x0000040000057882 */ /* 0x000fe20000000000 */
[----:B------:R-:W-:Y:S01]  /*1410*/  ISETP.NE.AND P1, PT, R26, 0x1f, PT ;  /* 0x0000001f1a00780c */ /* 0x000fe20003f25270 */
[----:B------:R-:W-:Y:S01]  /*1420*/  BSSY.RECONVERGENT B0, `(.L_x_9088) ;  /* 0x0000040000007945 */ /* 0x000fe20003800200 */
[----:B-1----:R-:W-:Y:S01]  /*1430*/  ULEA UR5, UR6, UR5, 0x18 ;  /* 0x0000000506057291 */ /* 0x002fe2000f8ec0ff */
[----:B---3--:R1:W-:Y:S01]  /*1440*/  STS.128 [R64], R4 ;  /* 0x0000000440007388 */ /* 0x0083e20000000c00 */
[----:B------:R-:W-:-:S03]  /*1450*/  NOP ;  /* 0x0000000000007918 */ /* 0x000fc60000000000 */
[----:B------:R-:W3:Y:S01]  /*1460*/  LDS.128 R8, [R64] ;  /* 0x0000000040087984 */ /* 0x000ee20000000c00 */
[----:B-----5:R-:W-:-:S04]  /*1470*/  FMUL.FTZ R131, R74, 1.4426950216293334961 ;  /* 0x3fb8aa3b4a837820 */ /* 0x020fc80000410000 */
[-C--:B------:R-:W-:Y:S01]  /*1480*/  FMUL.FTZ R133, R115, R131.reuse ;  /* 0x0000008373857220 */ /* 0x080fe20000410000 */
[-C--:B------:R-:W-:Y:S01]  /*1490*/  FMUL.FTZ R135, R113, R131.reuse ;  /* 0x0000008371877220 */ /* 0x080fe20000410000 */
[-C--:B------:R-:W-:Y:S01]  /*14a0*/  FMUL.FTZ R134, R132, R131.reuse ;  /* 0x0000008384867220 */ /* 0x080fe20000410000 */
[-C--:B------:R-:W-:Y:S01]  /*14b0*/  FMUL.FTZ R75, R130, R131.reuse ;  /* 0x00000083824b7220 */ /* 0x080fe20000410000 */
[-C--:B------:R-:W-:Y:S01]  /*14c0*/  FMUL.FTZ R2, R111, R131.reuse ;  /* 0x000000836f027220 */ /* 0x080fe20000410000 */
[----:B-1----:R-:W-:Y:S01]  /*14d0*/  IADD3 R5, PT, PT, R129, UR4, RZ ;  /* 0x0000000481057c10 */ /* 0x002fe2000fffe0ff */
[----:B------:R-:W1:Y:S01]  /*14e0*/  MUFU.EX2 R133, R133 ;  /* 0x0000008500857308 */ /* 0x000e620000000800 */
[-C--:B0-----:R-:W-:Y:S01]  /*14f0*/  FMUL.FTZ R76, R128, R131.reuse ;  /* 0x00000083804c7220 */ /* 0x081fe20000410000 */
[-C--:B------:R-:W-:Y:S01]  /*1500*/  FMUL.FTZ R7, R112, R131.reuse ;  /* 0x0000008370077220 */ /* 0x080fe20000410000 */
[----:B------:R-:W-:Y:S01]  /*1510*/  FMUL.FTZ R137, R126, R131 ;  /* 0x000000837e897220 */ /* 0x000fe20000410000 */
[----:B------:R-:W-:-:S04]  /*1520*/  SEL R5, R5, R50, !P2 ;  /* 0x0000003205057207 */ /* 0x000fc80005000000 */
[----:B------:R3:W0:Y:S01]  /*1530*/  MUFU.EX2 R77, R135 ;  /* 0x00000087004d7308 */ /* 0x0006220000000800 */
[----:B------:R-:W-:-:S07]  /*1540*/  LEA R4, R5, UR5, 0x2 ;  /* 0x0000000505047c11 */ /* 0x000fce000f8e10ff */
[----:B------:R-:W4:Y:S01]  /*1550*/  MUFU.EX2 R134, R134 ;  /* 0x0000008600867308 */ /* 0x000f220000000800 */
[----:B-1----:R1:W-:Y:S07]  /*1560*/  STS [R4+0x878], R133 ;  /* 0x0008788504007388 */ /* 0x0023ee0000000800 */
[----:B------:R-:W0:Y:S01]  /*1570*/  MUFU.EX2 R75, R75 ;  /* 0x0000004b004b7308 */ /* 0x000e220000000800 */
[C---:B---3--:R-:W-:Y:S02]  /*1580*/  PRMT R135, R8.reuse, 0x7632, R135 ;  /* 0x0000763208877816 */ /* 0x048fe40000000087 */
[----:B------:R-:W-:-:S05]  /*1590*/  SHF.L.U32 R146, R8, 0x10, RZ ;  /* 0x0000001008927819 */ /* 0x000fca00000006ff */
[----:B------:R-:W3:Y:S01]  /*15a0*/  MUFU.EX2 R2, R2 ;  /* 0x0000000200027308 */ /* 0x000ee20000000800 */
[----:B------:R-:W-:Y:S02]  /*15b0*/  SHF.L.U32 R6, R9, 0x10, RZ ;  /* 0x0000001009067819 */ /* 0x000fe400000006ff */
[C---:B------:R-:W-:Y:S02]  /*15c0*/  PRMT R142, R10.reuse, 0x7632, R142 ;  /* 0x000076320a8e7816 */ /* 0x040fe4000000008e */
[----:B------:R-:W-:Y:S01]  /*15d0*/  SHF.L.U32 R140, R10, 0x10, RZ ;  /* 0x000000100a8c7819 */ /* 0x000fe200000006ff */
[----:B--2---:R-:W-:Y:S01]  /*15e0*/  FMUL.FTZ R5, R125, R6 ;  /* 0x000000067d057220 */ /* 0x004fe20000410000 */
[----:B------:R-:W-:Y:S01]  /*15f0*/  SHF.L.U32 R8, R11, 0x10, RZ ;  /* 0x000000100b087819 */ /* 0x000fe200000006ff */
[----:B------:R-:W2:Y:S01]  /*1600*/  MUFU.EX2 R76, R76 ;  /* 0x0000004c004c7308 */ /* 0x000ea20000000800 */
[----:B------:R-:W-:Y:S01]  /*1610*/  PRMT R148, R9, 0x7632, R148 ;  /* 0x0000763209947816 */ /* 0x000fe20000000094 */
[----:B------:R-:W-:Y:S01]  /*1620*/  FMUL.FTZ R138, R125, R140 ;  /* 0x0000008c7d8a7220 */ /* 0x000fe20000410000 */
[----:B------:R-:W-:Y:S01]  /*1630*/  PRMT R10, R11, 0x7632, R10 ;  /* 0x000076320b0a7816 */ /* 0x000fe2000000000a */
        /* <DEDUP_REMOVED lines=8> */
[C---:B------:R-:W-:Y:S01]  /*16c0*/  FMUL.FTZ R139, R125.reuse, R142 ;  /* 0x0000008e7d8b7220 */ /* 0x040fe20000410000 */
[C---:B------:R-:W-:Y:S01]  /*16d0*/  FMUL.FTZ R9, R125.reuse, R146 ;  /* 0x000000927d097220 */ /* 0x040fe20000410000 */
        /* <DEDUP_REMOVED lines=15> */
[----:B------:R-:W-:-:S04]  /*17d0*/  IADD3 R4, PT, PT, R123, UR4, RZ ;  /* 0x000000047b047c10 */ /* 0x000fc8000fffe0ff */
[----:B------:R-:W-:-:S05]  /*17e0*/  LEA R4, R4, UR5, 0x2 ;  /* 0x0000000504047c11 */ /* 0x000fca000f8e10ff */
[----:B------:R3:W4:Y:S01]  /*17f0*/  LDS R152, [R4+0x878] ;  /* 0x0008780004987984 */ /* 0x0007220000000800 */
[----:B------:R-:W-:Y:S05]  /*1800*/  BRA `(.L_x_9090) ;  /* 0x0000000000047947 */ /* 0x000fea0003800000 */
.L_x_9089:
[----:B------:R1:W2:Y:S02]  /*1810*/  LDS R152, [R98+0x107c] ;  /* 0x00107c0062987984 */ /* 0x0002a40000000800 */
.L_x_9090:
[----:B------:R-:W-:Y:S05]  /*1820*/  BSYNC.RECONVERGENT B0 ;  /* 0x0000000000007941 */ /* 0x000fea0003800200 */
.L_x_9088:
[----:B------:R-:W5:Y:S01]  /*1830*/  @P0 LDC R5, c[0x0][0x38c] ;  /* 0x0000e300ff050b82 */ /* 0x000f620000000800 */
[----:B------:R-:W-:Y:S01]  /*1840*/  MOV R141, RZ ;  /* 0x000000ff008d7202 */ /* 0x000fe20000000f00 */
[----:B-----5:R-:W-:-:S04]  /*1850*/  @P0 IMAD R5, R114, R5, UR4 ;  /* 0x0000000472050e24 */ /* 0x020fc8000f8e0205 */
[----:B---3--:R-:W-:-:S05]  /*1860*/  @P0 IMAD.WIDE R4, R5, 0x8, R20 ;  /* 0x0000000805040825 */ /* 0x008fca00078e0214 */
[----:B------:R3:W5:Y:S01]  /*1870*/  @P0 LDG.E R141, desc[UR16][R4.64+0x4] ;  /* 0x00000410048d0981 */ /* 0x000762000c1e1900 */
[----:B------:R-:W-:Y:S01]  /*1880*/  FFMA.FTZ R143, R124, R134, R119 ;  /* 0x000000867c8f7223 */ /* 0x000fe20000010077 */
[C---:B0-2-4-:R-:W-:Y:S01]  /*1890*/  FMUL.FTZ R156, R137.reuse, R152 ;  /* 0x00000098899c7220 */ /* 0x055fe20000410000 */
        /* <DEDUP_REMOVED lines=8> */
[----:B------:R-:W-:Y:S01]  /*1920*/  FFMA.FTZ R145, R76, R145, R131 ;  /* 0x000000914c917223 */ /* 0x000fe20000010083 */
[----:B------:R-:W-:Y:S01]  /*1930*/  ISETP.GE.AND P1, PT, R66, 0x1, PT ;  /* 0x000000014200780c */ /* 0x000fe20003f26270 */
[C---:B------:R-:W-:Y:S01]  /*1940*/  FFMA.FTZ R143, R2.reuse, R143, R121 ;  /* 0x0000008f028f7223 */ /* 0x040fe20000010079 */
[C---:B------:R-:W-:Y:S01]  /*1950*/  FMUL.FTZ R156, R2.reuse, R147 ;  /* 0x00000093029c7220 */ /* 0x040fe20000410000 */
[----:B------:R-:W-:Y:S01]  /*1960*/  FFMA.FTZ R145, R2, R145, R11 ;  /* 0x0000009102917223 */ /* 0x000fe2000001000b */
[----:B------:R-:W-:Y:S01]  /*1970*/  ISETP.NE.AND P3, PT, R99, 0x1f, PT ;  /* 0x0000001f6300780c */ /* 0x000fe20003f65270 */
[----:B------:R-:W-:Y:S01]  /*1980*/  FFMA.FTZ R143, R76, R143, R117 ;  /* 0x0000008f4c8f7223 */ /* 0x000fe20000010075 */
[C---:B------:R-:W-:Y:S01]  /*1990*/  FMUL.FTZ R156, R75.reuse, R156 ;  /* 0x0000009c4b9c7220 */ /* 0x040fe20000410000 */
[----:B------:R-:W-:Y:S01]  /*19a0*/  FFMA.FTZ R145, R75, R145, R136 ;  /* 0x000000914b917223 */ /* 0x000fe20000010088 */
[----:B------:R-:W-:Y:S01]  /*19b0*/  ISETP.GT.U32.AND P4, PT, R99, 0x17, PT ;  /* 0x000000176300780c */ /* 0x000fe20003f84070 */
[----:B------:R-:W-:Y:S01]  /*19c0*/  FFMA.FTZ R143, R7, R143, R120 ;  /* 0x0000008f078f7223 */ /* 0x000fe20000010078 */
[C---:B------:R-:W-:Y:S01]  /*19d0*/  FMUL.FTZ R147, R77.reuse, R156 ;  /* 0x0000009c4d937220 */ /* 0x040fe20000410000 */
[----:B------:R-:W-:Y:S01]  /*19e0*/  FFMA.FTZ R145, R77, R145, R138 ;  /* 0x000000914d917223 */ /* 0x000fe2000001008a */
[----:B------:R-:W-:Y:S01]  /*19f0*/  ULEA UR6, UR4, UR5, 0x3 ;  /* 0x0000000504067291 */ /* 0x000fe2000f8e18ff */
[----:B---3--:R-:W-:Y:S01]  /*1a00*/  FFMA.FTZ R4, R137, R143, R116 ;  /* 0x0000008f89047223 */ /* 0x008fe20000010074 */
[----:B------:R-:W-:Y:S01]  /*1a10*/  FMUL.FTZ R143, R75, R154 ;  /* 0x0000009a4b8f7220 */ /* 0x000fe20000410000 */
[----:B------:R-:W-:Y:S03]  /*1a20*/  BSSY.RECONVERGENT B0, `(.L_x_9091) ;  /* 0x0000099000007945 */ /* 0x000fe60003800200 */
[----:B------:R-:W0:Y:S01]  /*1a30*/  SHFL.UP PT, R5, R4, 0x1, RZ ;  /* 0x0420000004057989 */ /* 0x000e2200000e00ff */
[----:B------:R-:W-:-:S04]  /*1a40*/  FMUL.FTZ R143, R2, R143 ;  /* 0x0000008f028f7220 */ /* 0x000fc80000410000 */
[----:B------:R-:W-:Y:S01]  /*1a50*/  FMUL.FTZ R154, R76, R143 ;  /* 0x0000008f4c9a7220 */ /* 0x000fe20000410000 */
[C---:B------:R-:W-:Y:S01]  /*1a60*/  FMUL.FTZ R143, R134.reuse, R147 ;  /* 0x00000093868f7220 */ /* 0x040fe20000410000 */
[----:B------:R-:W-:Y:S02]  /*1a70*/  FFMA.FTZ R147, R134, R145, R9 ;  /* 0x0000009186937223 */ /* 0x000fe40000010009 */
[----:B------:R-:W-:Y:S02]  /*1a80*/  FMUL.FTZ R154, R7, R154 ;  /* 0x0000009a079a7220 */ /* 0x000fe40000410000 */
[----:B------:R-:W2:Y:S02]  /*1a90*/  SHFL.DOWN PT, R158, R143, 0x1, 0x1f ;  /* 0x08201f008f9e7f89 */ /* 0x000ea400000e0000 */
[----:B------:R-:W-:Y:S01]  /*1aa0*/  FMUL.FTZ R145, R137, R154 ;  /* 0x0000009a89917220 */ /* 0x000fe20000410000 */
[----:B------:R-:W-:Y:S01]  /*1ab0*/  MOV R154, R147 ;  /* 0x00000093009a7202 */ /* 0x000fe20000000f00 */
[----:B------:R-:W3:Y:S04]  /*1ac0*/  SHFL.DOWN PT, R151, R147, 0x1, 0x1f ;  /* 0x08201f0093977f89 */ /* 0x000ee800000e0000 */
[----:B------:R-:W4:Y:S01]  /*1ad0*/  SHFL.UP PT, R156, R145, 0x1, RZ ;  /* 0x04200000919c7989 */ /* 0x000f2200000e00ff */
[----:B0-----:R-:W-:-:S05]  /*1ae0*/  FFMA.FTZ R5, R145, R5, R4 ;  /* 0x0000000591057223 */ /* 0x001fca0000010004 */
[----:B------:R-:W-:-:S05]  /*1af0*/  FSEL R4, R4, R5, !P1 ;  /* 0x0000000504047208 */ /* 0x000fca0004800000 */
[----:B------:R-:W0:Y:S01]  /*1b00*/  SHFL.UP PT, R5, R4, 0x2, RZ ;  /* 0x0440000004057989 */ /* 0x000e2200000e00ff */
[----:B--2---:R-:W-:Y:S01]  /*1b10*/  @P3 FMUL.FTZ R149, R158, R143 ;  /* 0x0000008f9e953220 */ /* 0x004fe20000410000 */
[----:B---3--:R-:W-:-:S04]  /*1b20*/  @P3 FFMA.FTZ R154, R143, R151, R154 ;  /* 0x000000978f9a3223 */ /* 0x008fc8000001009a */
[----:B------:R-:W-:Y:S02]  /*1b30*/  @P3 MOV R143, R149 ;  /* 0x00000095008f3202 */ /* 0x000fe40000000f00 */
[----:B------:R-:W-:Y:S01]  /*1b40*/  ISETP.GT.U32.AND P3, PT, R99, 0x1d, PT ;  /* 0x0000001d6300780c */ /* 0x000fe20003f64070 */
[----:B----4-:R-:W-:Y:S01]  /*1b50*/  @P1 FMUL.FTZ R145, R145, R156 ;  /* 0x0000009c91911220 */ /* 0x010fe20000410000 */
[----:B------:R-:W2:Y:S01]  /*1b60*/  SHFL.DOWN PT, R149, R154, 0x2, 0x1f ;  /* 0x08401f009a957f89 */ /* 0x000ea200000e0000 */
[----:B------:R-:W-:-:S03]  /*1b70*/  ISETP.GE.AND P1, PT, R66, 0x2, PT ;  /* 0x000000024200780c */ /* 0x000fc60003f26270 */
[----:B------:R-:W3:Y:S04]  /*1b80*/  SHFL.DOWN PT, R158, R143, 0x2, 0x1f ;  /* 0x08401f008f9e7f89 */ /* 0x000ee800000e0000 */
[----:B------:R-:W4:Y:S01]  /*1b90*/  SHFL.UP PT, R156, R145, 0x2, RZ ;  /* 0x04400000919c7989 */ /* 0x000f2200000e00ff */
[----:B0-----:R-:W-:-:S05]  /*1ba0*/  FFMA.FTZ R5, R145, R5, R4 ;  /* 0x0000000591057223 */ /* 0x001fca0000010004 */
[----:B------:R-:W-:-:S05]  /*1bb0*/  FSEL R4, R4, R5, !P1 ;  /* 0x0000000504047208 */ /* 0x000fca0004800000 */
[----:B------:R-:W0:Y:S01]  /*1bc0*/  SHFL.UP PT, R5, R4, 0x4, RZ ;  /* 0x0480000004057989 */ /* 0x000e2200000e00ff */
[C---:B--2---:R-:W-:Y:S01]  /*1bd0*/  @!P3 FFMA.FTZ R154, R143.reuse, R149, R154 ;  /* 0x000000958f9ab223 */ /* 0x044fe2000001009a */
[----:B---3--:R-:W-:-:S04]  /*1be0*/  @!P3 FMUL.FTZ R147, R143, R158 ;  /* 0x0000009e8f93b220 */ /* 0x008fc80000410000 */
[----:B------:R-:W2:Y:S01]  /*1bf0*/  SHFL.DOWN PT, R149, R154, 0x4, 0x1f ;  /* 0x08801f009a957f89 */ /* 0x000ea200000e0000 */
[----:B----4-:R-:W-:Y:S01]  /*1c00*/  @P1 FMUL.FTZ R145, R145, R156 ;  /* 0x0000009c91911220 */ /* 0x010fe20000410000 */
[----:B------:R-:W-:Y:S02]  /*1c10*/  @!P3 MOV R143, R147 ;  /* 0x00000093008fb202 */ /* 0x000fe40000000f00 */
[----:B------:R-:W-:Y:S02]  /*1c20*/  ISETP.GE.AND P1, PT, R66, 0x4, PT ;  /* 0x000000044200780c */ /* 0x000fe40003f26270 */
[----:B------:R-:W3:Y:S01]  /*1c30*/  SHFL.UP PT, R156, R145, 0x4, RZ ;  /* 0x04800000919c7989 */ /* 0x000ee200000e00ff */
[----:B------:R-:W-:-:S03]  /*1c40*/  ISETP.GT.U32.AND P3, PT, R99, 0x1b, PT ;  /* 0x0000001b6300780c */ /* 0x000fc60003f64070 */
[----:B------:R-:W4:Y:S01]  /*1c50*/  SHFL.DOWN PT, R160, R143, 0x4, 0x1f ;  /* 0x08801f008fa07f89 */ /* 0x000f2200000e0000 */
[----:B0-----:R-:W-:-:S05]  /*1c60*/  FFMA.FTZ R5, R145, R5, R4 ;  /* 0x0000000591057223 */ /* 0x001fca0000010004 */
[----:B------:R-:W-:-:S04]  /*1c70*/  FSEL R158, R4, R5, !P1 ;  /* 0x00000005049e7208 */ /* 0x000fc80004800000 */
[----:B--2---:R-:W-:Y:S01]  /*1c80*/  @!P3 FFMA.FTZ R154, R143, R149, R154 ;  /* 0x000000958f9ab223 */ /* 0x004fe2000001009a */
[----:B------:R-:W0:Y:S01]  /*1c90*/  SHFL.UP PT, R5, R158, 0x8, RZ ;  /* 0x050000009e057989 */ /* 0x000e2200000e00ff */
[----:B---3--:R-:W-:-:S03]  /*1ca0*/  @P1 FMUL.FTZ R145, R145, R156 ;  /* 0x0000009c91911220 */ /* 0x008fc60000410000 */
[----:B------:R-:W2:Y:S01]  /*1cb0*/  SHFL.DOWN PT, R151, R154, 0x8, 0x1f ;  /* 0x09001f009a977f89 */ /* 0x000ea200000e0000 */
[----:B------:R-:W-:Y:S01]  /*1cc0*/  ISETP.GE.AND P1, PT, R51, UR10, PT ;  /* 0x0000000a33007c0c */ /* 0x000fe2000bf26270 */
[----:B----4-:R-:W-:Y:S02]  /*1cd0*/  @!P3 FMUL.FTZ R147, R143, R160 ;  /* 0x000000a08f93b220 */ /* 0x010fe40000410000 */
[----:B------:R-:W3:Y:S01]  /*1ce0*/  SHFL.UP PT, R4, R145, 0x8, RZ ;  /* 0x0500000091047989 */ /* 0x000ee200000e00ff */
[----:B------:R-:W-:Y:S02]  /*1cf0*/  ISETP.NE.OR P1, PT, R26, RZ, P1 ;  /* 0x000000ff1a00720c */ /* 0x000fe40000f25670 */
[----:B------:R-:W-:Y:S02]  /*1d00*/  @!P3 MOV R143, R147 ;  /* 0x00000093008fb202 */ /* 0x000fe40000000f00 */
[----:B------:R-:W-:-:S03]  /*1d10*/  ISETP.GE.AND P3, PT, R66, 0x8, PT ;  /* 0x000000084200780c */ /* 0x000fc60003f66270 */
[----:B------:R-:W4:Y:S01]  /*1d20*/  SHFL.DOWN PT, R160, R143, 0x8, 0x1f ;  /* 0x09001f008fa07f89 */ /* 0x000f2200000e0000 */
[----:B0-----:R-:W-:Y:S01]  /*1d30*/  FFMA.FTZ R5, R145, R5, R158 ;  /* 0x0000000591057223 */ /* 0x001fe2000001009e */
[----:B--2---:R-:W-:-:S04]  /*1d40*/  @!P4 FFMA.FTZ R154, R143, R151, R154 ;  /* 0x000000978f9ac223 */ /* 0x004fc8000001009a */
[----:B------:R-:W-:Y:S02]  /*1d50*/  FSEL R158, R158, R5, !P3 ;  /* 0x000000059e9e7208 */ /* 0x000fe40005800000 */
[----:B------:R-:W-:Y:S02]  /*1d60*/  MOV R5, RZ ;  /* 0x000000ff00057202 */ /* 0x000fe40000000f00 */
[----:B---3--:R-:W-:Y:S01]  /*1d70*/  @P3 FMUL.FTZ R145, R145, R4 ;  /* 0x0000000491913220 */ /* 0x008fe20000410000 */
[----:B------:R-:W-:Y:S01]  /*1d80*/  HFMA2 R4, -RZ, RZ, 1.875, 0 ;  /* 0x3f800000ff047431 */ /* 0x000fe200000001ff */
[----:B------:R-:W0:Y:S04]  /*1d90*/  SHFL.UP PT, R147, R158, 0x10, RZ ;  /* 0x060000009e937989 */ /* 0x000e2800000e00ff */
[----:B------:R-:W2:Y:S01]  /*1da0*/  SHFL.UP PT, R156, R145, 0x10, RZ ;  /* 0x06000000919c7989 */ /* 0x000ea200000e00ff */
[----:B----4-:R-:W-:-:S03]  /*1db0*/  @!P4 FMUL.FTZ R149, R143, R160 ;  /* 0x000000a08f95c220 */ /* 0x010fc60000410000 */
[----:B------:R-:W-:Y:S04]  /*1dc0*/  SHFL.DOWN PT, R151, R154, 0x10, 0x1f ;  /* 0x0a001f009a977f89 */ /* 0x000fe800000e0000 */
[----:B------:R-:W-:Y:S01]  /*1dd0*/  @!P1 LDS.64 R4, [UR6+0x10f8] ;  /* 0x0010f806ff049984 */ /* 0x000fe20008000a00 */
[----:B------:R-:W-:Y:S02]  /*1de0*/  @!P4 MOV R143, R149 ;  /* 0x00000095008fc202 */ /* 0x000fe40000000f00 */
[----:B------:R-:W-:-:S03]  /*1df0*/  ISETP.GE.AND P1, PT, R66, 0x10, PT ;  /* 0x000000104200780c */ /* 0x000fc60003f26270 */
[----:B------:R-:W3:Y:S01]  /*1e00*/  SHFL.DOWN PT, R160, R143, 0x10, 0x1f ;  /* 0x0a001f008fa07f89 */ /* 0x000ee200000e0000 */
[----:B0-----:R-:W-:-:S09]  /*1e10*/  FFMA.FTZ R147, R145, R147, R158 ;  /* 0x0000009391937223 */ /* 0x001fd2000001009e */
[----:B--2---:R-:W-:Y:S01]  /*1e20*/  @P1 FMUL.FTZ R145, R145, R156 ;  /* 0x0000009c91911220 */ /* 0x004fe20000410000 */
[----:B------:R-:W-:Y:S02]  /*1e30*/  FSEL R147, R158, R147, !P1 ;  /* 0x000000939e937208 */ /* 0x000fe40004800000 */
[----:B------:R-:W-:-:S03]  /*1e40*/  ISETP.GT.U32.AND P1, PT, R99, 0xf, PT ;  /* 0x0000000f6300780c */ /* 0x000fc60003f24070 */
[----:B------:R-:W-:Y:S04]  /*1e50*/  SHFL.UP PT, R145, R145, 0x1, RZ ;  /* 0x0420000091917989 */ /* 0x000fe800000e00ff */
[----:B------:R-:W-:Y:S06]  /*1e60*/  SHFL.UP PT, R158, R147, 0x1, RZ ;  /* 0x04200000939e7989 */ /* 0x000fec00000e00ff */
[C---:B---3--:R-:W-:Y:S01]  /*1e70*/  @!P1 FMUL.FTZ R149, R143.reuse, R160 ;  /* 0x000000a08f959220 */ /* 0x048fe20000410000 */
[----:B------:R-:W-:-:S04]  /*1e80*/  @!P1 FFMA.FTZ R154, R143, R151, R154 ;  /* 0x000000978f9a9223 */ /* 0x000fc8000001009a */
[----:B------:R-:W-:Y:S01]  /*1e90*/  @!P1 MOV R143, R149 ;  /* 0x00000095008f9202 */ /* 0x000fe20000000f00 */
[----:B------:R-:W-:Y:S01]  /*1ea0*/  SHFL.DOWN PT, R162, R154, 0x1, 0x1f ;  /* 0x08201f009aa27f89 */ /* 0x000fe200000e0000 */
[----:B------:R-:W-:-:S03]  /*1eb0*/  ISETP.NE.AND P1, PT, R26, RZ, PT ;  /* 0x000000ff1a00720c */ /* 0x000fc60003f25270 */
[----:B------:R-:W-:Y:S04]  /*1ec0*/  SHFL.IDX PT, R156, R5, RZ, 0x1f ;  /* 0x00001fff059c7589 */ /* 0x000fe800000e0000 */
[----:B------:R-:W-:Y:S04]  /*1ed0*/  SHFL.DOWN PT, R151, R143, 0x1, 0x1f ;  /* 0x08201f008f977f89 */ /* 0x000fe800000e0000 */
[----:B------:R-:W-:Y:S04]  /*1ee0*/  SHFL.IDX PT, R160, R154, RZ, 0x1f ;  /* 0x00001fff9aa07589 */ /* 0x000fe800000e0000 */
[----:B------:R-:W0:Y:S02]  /*1ef0*/  SHFL.IDX PT, R149, R143, RZ, 0x1f ;  /* 0x00001fff8f957589 */ /* 0x000e2400000e0000 */
[C---:B0-----:R-:W-:Y:S01]  /*1f00*/  FFMA.FTZ R5, R149.reuse, R5, R160 ;  /* 0x0000000595057223 */ /* 0x041fe200000100a0 */
[----:B------:R-:W-:-:S05]  /*1f10*/  FMUL.FTZ R4, R149, R4 ;  /* 0x0000000495047220 */ /* 0x000fca0000410000 */
[----:B------:R-:W-:Y:S04]  /*1f20*/  @!P1 STS.64 [UR6+0x10f8], R4 ;  /* 0x0010f804ff009988 */ /* 0x000fe80008000a06 */
[----:B-----5:R-:W0:Y:S02]  /*1f30*/  SHFL.IDX PT, R141, R141, RZ, 0x1f ;  /* 0x00001fff8d8d7589 */ /* 0x020e2400000e0000 */
[----:B0-----:R-:W-:Y:S01]  /*1f40*/  @P2 FFMA.FTZ R141, R145, R141, R158 ;  /* 0x0000008d918d2223 */ /* 0x001fe2000001009e */
[----:B------:R-:W-:-:S03]  /*1f50*/  ISETP.NE.AND P2, PT, R26, 0x1f, PT ;  /* 0x0000001f1a00780c */ /* 0x000fc60003f45270 */
[----:B------:R-:W-:-:S04]  /*1f60*/  FFMA.FTZ R133, R133, R141, R124 ;  /* 0x0000008d85857223 */ /* 0x000fc8000001007c */
[-C--:B------:R-:W-:Y:S01]  /*1f70*/  FMUL.FTZ R141, R146, R133.reuse ;  /* 0x00000085928d7220 */ /* 0x080fe20000410000 */
[-C--:B------:R-:W-:Y:S01]  /*1f80*/  FFMA.FTZ R146, R134, R133.reuse, R119 ;  /* 0x0000008586927223 */ /* 0x080fe20000010077 */
[----:B------:R-:W-:Y:S02]  /*1f90*/  FMUL.FTZ R143, R125, R133 ;  /* 0x000000857d8f7220 */ /* 0x000fe40000410000 */
[C---:B------:R-:W-:Y:S01]  /*1fa0*/  FFMA.FTZ R141, R0.reuse, R141, RZ ;  /* 0x0000008d008d7223 */ /* 0x040fe200000100ff */
[-C--:B------:R-:W-:Y:S01]  /*1fb0*/  FMUL.FTZ R147, R135, R146.reuse ;  /* 0x0000009287937220 */ /* 0x080fe20000410000 */
[----:B------:R-:W-:Y:S01]  /*1fc0*/  FFMA.FTZ R135, R77, R146, R122 ;  /* 0x000000924d877223 */ /* 0x000fe2000001007a */
[----:B------:R-:W-:Y:S01]  /*1fd0*/  @P2 FFMA.FTZ R156, R151, R156, R162 ;  /* 0x0000009c979c2223 */ /* 0x000fe200000100a2 */
[----:B------:R-:W-:Y:S01]  /*1fe0*/  FMUL.FTZ R149, R0, R143 ;  /* 0x0000008f00957220 */ /* 0x000fe20000410000 */
[----:B------:R-:W-:Y:S01]  /*1ff0*/  FFMA.FTZ R147, R108, R147, R141 ;  /* 0x000000936c937223 */ /* 0x000fe2000001008d */
[-C--:B------:R-:W-:Y:S01]  /*2000*/  FFMA.FTZ R141, R75, R135.reuse, R118 ;  /* 0x000000874b8d7223 */ /* 0x080fe20000010076 */
[----:B------:R-:W-:Y:S01]  /*2010*/  FFMA.FTZ R139, R156, R152, R139 ;  /* 0x000000989c8b7223 */ /* 0x000fe2000001008b */
[C---:B------:R-:W-:Y:S01]  /*2020*/  FMUL.FTZ R143, R125.reuse, R146 ;  /* 0x000000927d8f7220 */ /* 0x040fe20000410000 */
[C---:B------:R-:W-:Y:S01]  /*2030*/  FMUL.FTZ R145, R125.reuse, R135 ;  /* 0x000000877d917220 */ /* 0x040fe20000410000 */
[----:B------:R-:W-:Y:S01]  /*2040*/  FFMA.FTZ R152, R2, R141, R121 ;  /* 0x0000008d02987223 */ /* 0x000fe20000010079 */
[----:B------:R-:W-:Y:S01]  /*2050*/  STS [R48+0x220], R149 ;  /* 0x0002209530007388 */ /* 0x000fe20000000800 */
[----:B------:R-:W-:Y:S01]  /*2060*/  FMUL.FTZ R156, R108, R143 ;  /* 0x0000008f6c9c7220 */ /* 0x000fe20000410000 */
[----:B------:R-:W-:Y:S01]  /*2070*/  FMUL.FTZ R158, R94, R145 ;  /* 0x000000915e9e7220 */ /* 0x000fe20000410000 */
[-C--:B------:R-:W-:Y:S01]  /*2080*/  FFMA.FTZ R154, R76, R152.reuse, R117 ;  /* 0x000000984c9a7223 */ /* 0x080fe20000010075 */
[C---:B------:R-:W-:Y:S01]  /*2090*/  FMUL.FTZ R143, R125.reuse, R141 ;  /* 0x0000008d7d8f7220 */ /* 0x040fe20000410000 */
[----:B------:R-:W-:Y:S01]  /*20a0*/  FMUL.FTZ R162, R125, R152 ;  /* 0x000000987da27220 */ /* 0x000fe20000410000 */
[----:B------:R0:W-:Y:S01]  /*20b0*/  STS [R47+0x4], R156 ;  /* 0x0000049c2f007388 */ /* 0x0001e20000000800 */
[-C--:B------:R-:W-:Y:S01]  /*20c0*/  FFMA.FTZ R145, R7, R154.reuse, R120 ;  /* 0x0000009a07917223 */ /* 0x080fe20000010078 */
[----:B------:R-:W-:Y:S01]  /*20d0*/  FMUL.FTZ R160, R106, R143 ;  /* 0x0000008f6aa07220 */ /* 0x000fe20000410000 */
[----:B------:R-:W-:Y:S01]  /*20e0*/  FMUL.FTZ R5, R125, R154 ;  /* 0x0000009a7d057220 */ /* 0x000fe20000410000 */
[----:B------:R2:W-:Y:S01]  /*20f0*/  STS [R47+0x8], R158 ;  /* 0x0000089e2f007388 */ /* 0x0005e20000000800 */
[-C--:B------:R-:W-:Y:S01]  /*2100*/  FFMA.FTZ R143, R137, R145.reuse, R116 ;  /* 0x00000091898f7223 */ /* 0x080fe20000010074 */
[----:B------:R-:W-:Y:S01]  /*2110*/  FMUL.FTZ R151, R125, R145 ;  /* 0x000000917d977220 */ /* 0x000fe20000410000 */
[----:B------:R-:W-:Y:S01]  /*2120*/  FMUL.FTZ R162, R97, R162 ;  /* 0x000000a261a27220 */ /* 0x000fe20000410000 */
[----:B------:R-:W-:Y:S01]  /*2130*/  FMUL.FTZ R4, R104, R5 ;  /* 0x0000000568047220 */ /* 0x000fe20000410000 */
[----:B------:R-:W-:Y:S01]  /*2140*/  FMUL.FTZ R125, R125, R143 ;  /* 0x0000008f7d7d7220 */ /* 0x000fe20000410000 */
[----:B0-----:R-:W-:Y:S01]  /*2150*/  FMUL.FTZ R156, R110, R151 ;  /* 0x000000976e9c7220 */ /* 0x001fe20000410000 */
[----:B------:R-:W-:Y:S01]  /*2160*/  STS [R47+0xc], R160 ;  /* 0x00000ca02f007388 */ /* 0x000fe20000000800 */
[----:B------:R-:W-:Y:S01]  /*2170*/  FMUL.FTZ R6, R6, R135 ;  /* 0x0000008706067220 */ /* 0x000fe20000410000 */
        /* <DEDUP_REMOVED lines=8> */
[----:B------:R-:W-:Y:S01]  /*2200*/  FFMA.FTZ R125, R7, R137, R144 ;  /* 0x00000089077d7223 */ /* 0x000fe20000010090 */
[----:B------:R-:W-:Y:S01]  /*2210*/  FMUL.FTZ R142, R142, R154 ;  /* 0x0000009a8e8e7220 */ /* 0x000fe20000410000 */
[----:B------:R2:W-:Y:S01]  /*2220*/  STS [R47+0x18], R156 ;  /* 0x0000189c2f007388 */ /* 0x0005e20000000800 */
[----:B------:R-:W-:Y:S01]  /*2230*/  FFMA.FTZ R5, R97, R140, R148 ;  /* 0x0000008c61057223 */ /* 0x000fe20000010094 */
[----:B------:R-:W-:-:S04]  /*2240*/  IMAD.WIDE.U32 R6, R34, UR4, R36 ;  /* 0x0000000422067c25 */ /* 0x000fc8000f8e0024 */
[----:B------:R-:W-:Y:S01]  /*2250*/  FFMA.FTZ R131, R76, R125, R131 ;  /* 0x0000007d4c837223 */ /* 0x000fe20000010083 */
[----:B------:R2:W-:Y:S01]  /*2260*/  STS [R47+0x1c], R158 ;  /* 0x00001c9e2f007388 */ /* 0x0005e20000000800 */
[----:B------:R-:W-:Y:S01]  /*2270*/  FFMA.FTZ R147, R104, R142, R5 ;  /* 0x0000008e68937223 */ /* 0x000fe20000010005 */
[----:B------:R-:W-:Y:S01]  /*2280*/  IMAD R5, R35, UR4, R7 ;  /* 0x0000000423057c24 */ /* 0x000fe2000f8e0207 */
[----:B------:R-:W-:Y:S01]  /*2290*/  BAR.SYNC.DEFER_BLOCKING 0x0 ;  /* 0x0000000000007b1d */ /* 0x000fe20000010000 */
[----:B0-----:R-:W-:Y:S01]  /*22a0*/  LEA R4, P2, R6, UR8, 0x2 ;  /* 0x0000000806047c11 */ /* 0x001fe2000f8410ff */
[----:B------:R-:W-:Y:S01]  /*22b0*/  FFMA.FTZ R11, R2, R131, R11 ;  /* 0x00000083020b7223 */ /* 0x000fe2000001000b */
[----:B------:R-:W-:Y:S01]  /*22c0*/  IADD3 R76, PT, PT, -R127, UR7, RZ ;  /* 0x000000077f4c7c10 */ /* 0x000fe2000fffe1ff */
[----:B------:R-:W-:Y:S01]  /*22d0*/  FMUL.FTZ R8, R8, R145 ;  /* 0x0000009108087220 */ /* 0x000fe20000410000 */
[----:B------:R-:W-:Y:S01]  /*22e0*/  LEA.HI.X R5, R6, UR9, R5, 0x2, P2 ;  /* 0x0000000906057c11 */ /* 0x000fe200090f1405 */
[----:B------:R-:W-:Y:S01]  /*22f0*/  FFMA.FTZ R75, R75, R11, R136 ;  /* 0x0000000b4b4b7223 */ /* 0x000fe20000010088 */
[----:B------:R-:W-:Y:S01]  /*2300*/  ISETP.GE.AND P2, PT, R76, 0x1, PT ;  /* 0x000000014c00780c */ /* 0x000fe20003f46270 */
[----:B------:R-:W-:Y:S01]  /*2310*/  FFMA.FTZ R147, R110, R8, R147 ;  /* 0x000000086e937223 */ /* 0x000fe20000010093 */
[----:B------:R-:W-:Y:S01]  /*2320*/  FMUL.FTZ R6, R10, R143 ;  /* 0x0000008f0a067220 */ /* 0x000fe20000410000 */
[----:B------:R-:W-:Y:S01]  /*2330*/  FFMA.FTZ R77, R77, R75, R138 ;  /* 0x0000004b4d4d7223 */ /* 0x000fe2000001008a */
[----:B------:R-:W-:-:S02]  /*2340*/  ISETP.GE.AND P3, PT, R76, 0x21, PT ;  /* 0x000000214c00780c */ /* 0x000fc40003f66270 */
[----:B------:R-:W-:Y:S01]  /*2350*/  FFMA.FTZ R6, R102, R6, R147 ;  /* 0x0000000666067223 */ /* 0x000fe20000010093 */
[----:B------:R-:W-:Y:S01]  /*2360*/  FFMA.FTZ R9, R134, R77, R9 ;  /* 0x0000004d86097223 */ /* 0x000fe20000010009 */
[----:B------:R2:W0:Y:S05]  /*2370*/  LDS R149, [R46+0x2a0] ;  /* 0x0002a0002e957984 */ /* 0x00042a0000000800 */
[----:B------:R-:W-:Y:S05]  /*2380*/  @!P2 BRA `(.L_x_9092) ;  /* 0x000000000008a947 */ /* 0x000fea0003800000 */
[----:B------:R-:W3:Y:S04]  /*2390*/  LDS R7, [R49+0x220] ;  /* 0x0002200031077984 */ /* 0x000ee80000000800 */
[----:B---3--:R3:W-:Y:S02]  /*23a0*/  REDG.E.ADD.F32.FTZ.RN.STRONG.GPU desc[UR16][R4.64], R7 ;  /* 0x00000007040079a6 */ /* 0x0087e4000c12f310 */
.L_x_9092:
[----:B------:R-:W-:Y:S05]  /*23b0*/  BSYNC.RECONVERGENT B0 ;  /* 0x0000000000007941 */ /* 0x000fea0003800200 */
.L_x_9091:
[----:B------:R-:W-:Y:S04]  /*23c0*/  BSSY.RECONVERGENT B0, `(.L_x_9093) ;  /* 0x0000003000007945 */ /* 0x000fe80003800200 */
[----:B------:R-:W-:Y:S05]  /*23d0*/  @!P3 BRA `(.L_x_9094) ;  /* 0x000000000004b947 */ /* 0x000fea0003800000 */
[----:B0-----:R4:W-:Y:S02]  /*23e0*/  REDG.E.ADD.F32.FTZ.RN.STRONG.GPU desc[UR16][R4.64+0x80], R149 ;  /* 0x00008095040079a6 */ /* 0x0019e4000c12f310 */
.L_x_9094:
[----:B------:R-:W-:Y:S05]  /*23f0*/  BSYNC.RECONVERGENT B0 ;  /* 0x0000000000007941 */ /* 0x000fea0003800200 */
.L_x_9093:
[----:B0---4-:R0:W4:Y:S01]  /*2400*/  LDS R149, [R45+0x320] ;  /* 0x000320002d957984 */ /* 0x0111220000000800 */
[----:B------:R-:W-:Y:S01]  /*2410*/  ISETP.GE.AND P6, PT, R76, 0x41, PT ;  /* 0x000000414c00780c */ /* 0x000fe20003fc6270 */
[----:B------:R-:W-:Y:S01]  /*2420*/  FADD.FTZ R133, -R124, R133 ;  /* 0x000000857c857221 */ /* 0x000fe20000010100 */
[----:B------:R-:W-:Y:S01]  /*2430*/  FMUL.FTZ R2, R115, R9 ;  /* 0x0000000973027220 */ /* 0x000fe20000410000 */
[----:B------:R-:W-:Y:S01]  /*2440*/  FADD.FTZ R146, -R119, R146 ;  /* 0x0000009277927221 */ /* 0x000fe20000010100 */
[----:B---3--:R-:W-:Y:S01]  /*2450*/  FMUL.FTZ R7, R132, R77 ;  /* 0x0000004d84077220 */ /* 0x008fe20000410000 */
[----:B------:R-:W-:Y:S01]  /*2460*/  ISETP.GE.AND P2, PT, R76, 0x61, PT ;  /* 0x000000614c00780c */ /* 0x000fe20003f46270 */
[----:B------:R-:W-:Y:S01]  /*2470*/  FFMA.FTZ R10, R2, R133, RZ ;  /* 0x00000085020a7223 */ /* 0x000fe200000100ff */
[----:B------:R-:W-:Y:S01]  /*2480*/  FADD.FTZ R147, -R122, R135 ;  /* 0x000000877a937221 */ /* 0x000fe20000010100 */
[----:B------:R-:W-:Y:S01]  /*2490*/  FMUL.FTZ R8, R113, R75 ;  /* 0x0000004b71087220 */ /* 0x000fe20000410000 */
[----:B------:R-:W-:Y:S01]  /*24a0*/  BSSY.RECONVERGENT B0, `(.L_x_9095) ;  /* 0x000000c000007945 */ /* 0x000fe20003800200 */
[----:B------:R-:W-:Y:S01]  /*24b0*/  FFMA.FTZ R135, R7, R146, R10 ;  /* 0x0000009207877223 */ /* 0x000fe2000001000a */
[----:B------:R-:W-:Y:S01]  /*24c0*/  P2R R134, PR, RZ, 0x4 ;  /* 0x00000004ff867803 */ /* 0x000fe20000000000 */
[----:B------:R-:W-:Y:S01]  /*24d0*/  FADD.FTZ R141, -R118, R141 ;  /* 0x0000008d768d7221 */ /* 0x000fe20000010100 */
[----:B------:R-:W-:Y:S01]  /*24e0*/  ISETP.GE.AND P2, PT, R76, 0x81, PT ;  /* 0x000000814c00780c */ /* 0x000fe20003f46270 */
[----:B------:R-:W-:Y:S01]  /*24f0*/  FMUL.FTZ R10, R130, R11 ;  /* 0x0000000b820a7220 */ /* 0x000fe20000410000 */
[----:B------:R-:W-:Y:S01]  /*2500*/  ISETP.GE.AND P3, PT, R76, 0xa1, PT ;  /* 0x000000a14c00780c */ /* 0x000fe20003f66270 */
[----:B------:R-:W-:Y:S01]  /*2510*/  FFMA.FTZ R135, R8, R147, R135 ;  /* 0x0000009308877223 */ /* 0x000fe20000010087 */
[----:B------:R-:W-:-:S02]  /*2520*/  ISETP.GE.AND P4, PT, R76, 0xc1, PT ;  /* 0x000000c14c00780c */ /* 0x000fc40003f86270 */
[----:B------:R-:W-:Y:S01]  /*2530*/  ISETP.GE.AND P5, PT, R76, 0xe1, PT ;  /* 0x000000e14c00780c */ /* 0x000fe20003fa6270 */
[----:B0-----:R-:W-:-:S12]  /*2540*/  @!P6 BRA `(.L_x_9096) ;  /* 0x000000000004e947 */ /* 0x001fd80003800000 */
[----:B----4-:R0:W-:Y:S02]  /*2550*/  REDG.E.ADD.F32.FTZ.RN.STRONG.GPU desc[UR16][R4.64+0x100], R149 ;  /* 0x00010095040079a6 */ /* 0x0101e4000c12f310 */
.L_x_9096:
[----:B------:R-:W-:Y:S05]  /*2560*/  BSYNC.RECONVERGENT B0 ;  /* 0x0000000000007941 */ /* 0x000fea0003800200 */
.L_x_9095:
[----:B------:R-:W-:Y:S01]  /*2570*/  ISETP.NE.AND P6, PT, R134, RZ, PT ;  /* 0x000000ff8600720c */ /* 0x000fe20003fc5270 */
[----:B------:R-:W-:Y:S01]  /*2580*/  FFMA.FTZ R134, R10, R141, R135 ;  /* 0x0000008d0a867223 */ /* 0x000fe20000010087 */
[----:B------:R-:W-:Y:S01]  /*2590*/  BSSY.RECONVERGENT B0, `(.L_x_9097) ;  /* 0x0000006000007945 */ /* 0x000fe20003800200 */
[----:B------:R3:W1:Y:S01]  /*25a0*/  LDS R135, [R44+0x3a0] ;  /* 0x0003a0002c877984 */ /* 0x0006620000000800 */
[----:B0---4-:R-:W-:Y:S01]  /*25b0*/  FMUL.FTZ R149, R111, R131 ;  /* 0x000000836f957220 */ /* 0x011fe20000410000 */
[----:B------:R-:W-:-:S08]  /*25c0*/  FADD.FTZ R152, -R121, R152 ;  /* 0x0000009879987221 */ /* 0x000fd00000010100 */
[----:B---3--:R-:W-:Y:S05]  /*25d0*/  @!P6 BRA `(.L_x_9098) ;  /* 0x000000000004e947 */ /* 0x008fea0003800000 */
[----:B-1----:R0:W-:Y:S02]  /*25e0*/  REDG.E.ADD.F32.FTZ.RN.STRONG.GPU desc[UR16][R4.64+0x180], R135 ;  /* 0x00018087040079a6 */ /* 0x0021e4000c12f310 */
.L_x_9098:
[----:B------:R-:W-:Y:S05]  /*25f0*/  BSYNC.RECONVERGENT B0 ;  /* 0x0000000000007941 */ /* 0x000fea0003800200 */
.L_x_9097:
[----:B------:R3:W4:Y:S01]  /*2600*/  LDS R151, [R43+0x420] ;  /* 0x000420002b977984 */ /* 0x0007220000000800 */
[----:B------:R-:W-:Y:S01]  /*2610*/  BSSY.RECONVERGENT B0, `(.L_x_9099) ;  /* 0x0000006000007945 */ /* 0x000fe20003800200 */
[----:B------:R-:W-:Y:S01]  /*2620*/  FMUL.FTZ R76, R128, R125 ;  /* 0x0000007d804c7220 */ /* 0x000fe20000410000 */
[----:B------:R-:W-:Y:S01]  /*2630*/  FADD.FTZ R154, -R117, R154 ;  /* 0x0000009a759a7221 */ /* 0x000fe20000010100 */
[----:B01----:R-:W-:Y:S01]  /*2640*/  FFMA.FTZ R135, R149, R152, R134 ;  /* 0x0000009895877223 */ /* 0x003fe20000010086 */
[----:B------:R-:W-:Y:S06]  /*2650*/  @!P2 BRA `(.L_x_9100) ;  /* 0x000000000004a947 */ /* 0x000fec0003800000 */
[----:B----4-:R0:W-:Y:S02]  /*2660*/  REDG.E.ADD.F32.FTZ.RN.STRONG.GPU desc[UR16][R4.64+0x200], R151 ;  /* 0x00020097040079a6 */ /* 0x0101e4000c12f310 */
.L_x_9100:
[----:B------:R-:W-:Y:S05]  /*2670*/  BSYNC.RECONVERGENT B0 ;  /* 0x0000000000007941 */ /* 0x000fea0003800200 */
.L_x_9099:
[----:B------:R-:W-:Y:S01]  /*2680*/  FFMA.FTZ R134, R76, R154, R135 ;  /* 0x0000009a4c867223 */ /* 0x000fe20000010087 */
[----:B------:R-:W-:Y:S01]  /*2690*/  BSSY.RECONVERGENT B0, `(.L_x_9101) ;  /* 0x0000006000007945 */ /* 0x000fe20003800200 */
[----:B------:R1:W1:Y:S01]  /*26a0*/  LDS R135, [R42+0x4a0] ;  /* 0x0004a0002a877984 */ /* 0x0002620000000800 */
[----:B0---4-:R-:W-:Y:S01]  /*26b0*/  FMUL.FTZ R151, R112, R137 ;  /* 0x0000008970977220 */ /* 0x011fe20000410000 */
[----:B------:R-:W-:Y:S01]  /*26c0*/  FADD.FTZ R145, -R120, R145 ;  /* 0x0000009178917221 */ /* 0x000fe20000010100 */
[----:B------:R-:W-:Y:S06]  /*26d0*/  @!P3 BRA `(.L_x_9102) ;  /* 0x000000000004b947 */ /* 0x000fec0003800000 */
[----:B-1----:R0:W-:Y:S02]  /*26e0*/  REDG.E.ADD.F32.FTZ.RN.STRONG.GPU desc[UR16][R4.64+0x280], R135 ;  /* 0x00028087040079a6 */ /* 0x0021e4000c12f310 */
.L_x_9102:
[----:B------:R-:W-:Y:S05]  /*26f0*/  BSYNC.RECONVERGENT B0 ;  /* 0x0000000000007941 */ /* 0x000fea0003800200 */
.L_x_9101:
[----:B01----:R0:W1:Y:S01]  /*2700*/  LDS R135, [R41+0x520] ;  /* 0x0005200029877984 */ /* 0x0030620000000800 */
[----:B------:R-:W-:Y:S01]  /*2710*/  BSSY.RECONVERGENT B0, `(.L_x_9103) ;  /* 0x0000006000007945 */ /* 0x000fe20003800200 */
[----:B------:R-:W-:Y:S01]  /*2720*/  FMUL.FTZ R153, R126, R139 ;  /* 0x0000008b7e997220 */ /* 0x000fe20000410000 */
[----:B------:R-:W-:Y:S01]  /*2730*/  FADD.FTZ R143, -R116, R143 ;  /* 0x0000008f748f7221 */ /* 0x000fe20000010100 */
[----:B------:R-:W-:Y:S01]  /*2740*/  FFMA.FTZ R134, R151, R145, R134 ;  /* 0x0000009197867223 */ /* 0x000fe20000010086 */
[----:B------:R-:W-:Y:S06]  /*2750*/  @!P4 BRA `(.L_x_9104) ;  /* 0x000000000004c947 */ /* 0x000fec0003800000 */
[----:B-1----:R4:W-:Y:S02]  /*2760*/  REDG.E.ADD.F32.FTZ.RN.STRONG.GPU desc[UR16][R4.64+0x300], R135 ;  /* 0x00030087040079a6 */ /* 0x0029e4000c12f310 */
.L_x_9104:
[----:B------:R-:W-:Y:S05]  /*2770*/  BSYNC.RECONVERGENT B0 ;  /* 0x0000000000007941 */ /* 0x000fea0003800200 */
.L_x_9103:
[----:B------:R0:W0:Y:S01]  /*2780*/  LDS R155, [R40+0x5a0] ;  /* 0x0005a000289b7984 */ /* 0x0000220000000800 */
[----:B------:R-:W-:Y:S01]  /*2790*/  BSSY.RECONVERGENT B0, `(.L_x_9105) ;  /* 0x0000004000007945 */ /* 0x000fe20003800200 */
[----:B-1--4-:R-:W-:-:S03]  /*27a0*/  FFMA.FTZ R135, R153, R143, R134 ;  /* 0x0000008f99877223 */ /* 0x012fc60000010086 */
[----:B------:R-:W-:Y:S05]  /*27b0*/  @!P5 BRA `(.L_x_9106) ;  /* 0x000000000004d947 */ /* 0x000fea0003800000 */
[----:B0-----:R1:W-:Y:S02]  /*27c0*/  REDG.E.ADD.F32.FTZ.RN.STRONG.GPU desc[UR16][R4.64+0x380], R155 ;  /* 0x0003809b040079a6 */ /* 0x0013e4000c12f310 */
.L_x_9106:
[----:B------:R-:W-:Y:S05]  /*27d0*/  BSYNC.RECONVERGENT B0 ;  /* 0x0000000000007941 */ /* 0x000fea0003800200 */
.L_x_9105:
[----:B-1----:R-:W1:Y:S01]  /*27e0*/  SHFL.DOWN PT, R4, R135, 0x1, 0x1f ;  /* 0x08201f0087047f89 */ /* 0x002e6200000e0000 */
[----:B------:R-:W-:Y:S01]  /*27f0*/  ISETP.GT.AND P2, PT, R66, 0x1e, PT ;  /* 0x0000001e4200780c */ /* 0x000fe20003f44270 */
[----:B------:R-:W-:Y:S01]  /*2800*/  FADD.FTZ R100, R153, R100 ;  /* 0x0000006499647221 */ /* 0x000fe20000010000 */
[----:B------:R-:W-:Y:S01]  /*2810*/  FADD.FTZ R95, R76, R95 ;  /* 0x0000005f4c5f7221 */ /* 0x000fe20000010000 */
[----:B------:R-:W4:Y:S01]  /*2820*/  SHFL.DOWN PT, R5, R6, 0x1, 0x1f ;  /* 0x08201f0006057f89 */ /* 0x000f2200000e0000 */
[----:B------:R-:W-:Y:S01]  /*2830*/  FMUL.FTZ R76, R74, R11 ;  /* 0x0000000b4a4c7220 */ /* 0x000fe20000410000 */
[----:B------:R-:W-:Y:S01]  /*2840*/  FADD.FTZ R93, R8, R93 ;  /* 0x0000005d085d7221 */ /* 0x000fe20000010000 */
[----:B------:R-:W-:Y:S01]  /*2850*/  FMUL.FTZ R8, R74, R137 ;  /* 0x000000894a087220 */ /* 0x000fe20000410000 */
[----:B------:R-:W-:Y:S01]  /*2860*/  FADD.FTZ R92, R10, R92 ;  /* 0x0000005c0a5c7221 */ /* 0x000fe20000010000 */
[----:B------:R-:W-:Y:S01]  /*2870*/  FMUL.FTZ R76, R141, R76 ;  /* 0x0000004c8d4c7220 */ /* 0x000fe20000410000 */
[----:B------:R-:W-:Y:S01]  /*2880*/  FADD.FTZ R89, R2, R89 ;  /* 0x0000005902597221 */ /* 0x000fe20000010000 */
[----:B------:R-:W-:Y:S01]  /*2890*/  FMUL.FTZ R10, R145, R8 ;  /* 0x00000008910a7220 */ /* 0x000fe20000410000 */
[C---:B------:R-:W-:Y:S01]  /*28a0*/  FMUL.FTZ R8, R74.reuse, R9 ;  /* 0x000000094a087220 */ /* 0x040fe20000410000 */
[----:B------:R-:W-:Y:S01]  /*28b0*/  FFMA.FTZ R76, R107, R11, R76 ;  /* 0x0000000b6b4c7223 */ /* 0x000fe2000001004c */
[----:B------:R-:W-:Y:S01]  /*28c0*/  FMUL.FTZ R11, R74, R125 ;  /* 0x0000007d4a0b7220 */ /* 0x000fe20000410000 */
[----:B------:R-:W-:Y:S01]  /*28d0*/  FFMA.FTZ R137, R87, R137, R10 ;  /* 0x0000008957897223 */ /* 0x000fe2000001000a */
[----:B------:R-:W-:Y:S01]  /*28e0*/  FMUL.FTZ R133, R133, R8 ;  /* 0x0000000885857220 */ /* 0x000fe20000410000 */
[----:B------:R-:W-:Y:S01]  /*28f0*/  BSSY.RECONVERGENT B0, `(.L_x_9107) ;  /* 0x000003f000007945 */ /* 0x000fe20003800200 */
[----:B------:R-:W-:Y:S01]  /*2900*/  FMUL.FTZ R154, R154, R11 ;  /* 0x0000000b9a9a7220 */ /* 0x000fe20000410000 */
[----:B------:R-:W-:Y:S01]  /*2910*/  FADD.FTZ R101, R151, R101 ;  /* 0x0000006597657221 */ /* 0x000fe20000010000 */
[----:B------:R-:W-:Y:S01]  /*2920*/  FFMA.FTZ R2, R82, R9, R133 ;  /* 0x0000000952027223 */ /* 0x000fe20000010085 */
[----:B------:R-:W-:Y:S01]  /*2930*/  FADD.FTZ R96, R149, R96 ;  /* 0x0000006095607221 */ /* 0x000fe20000010000 */
[----:B------:R-:W-:Y:S01]  /*2940*/  FFMA.FTZ R154, R105, R125, R154 ;  /* 0x0000007d699a7223 */ /* 0x000fe2000001009a */
[----:B------:R-:W-:Y:S01]  /*2950*/  FADD.FTZ R88, R7, R88 ;  /* 0x0000005807587221 */ /* 0x000fe20000010000 */
[----:B-1----:R-:W-:Y:S01]  /*2960*/  @!P2 FADD.FTZ R135, R135, R4 ;  /* 0x000000048787a221 */ /* 0x002fe20000010000 */
[----:B------:R-:W-:Y:S01]  /*2970*/  FADD.FTZ R81, R76, R81 ;  /* 0x000000514c517221 */ /* 0x000fe20000010000 */
[----:B------:R-:W-:Y:S01]  /*2980*/  FADD.FTZ R83, R154, R83 ;  /* 0x000000539a537221 */ /* 0x000fe20000010000 */
[----:B------:R-:W-:Y:S01]  /*2990*/  FADD.FTZ R78, R137, R78 ;  /* 0x0000004e894e7221 */ /* 0x000fe20000010000 */
[----:B----4-:R-:W-:Y:S01]  /*29a0*/  @!P2 FADD.FTZ R6, R6, R5 ;  /* 0x000000050606a221 */ /* 0x010fe20000010000 */
[----:B------:R-:W1:Y:S01]  /*29b0*/  SHFL.DOWN PT, R4, R135, 0x2, 0x1f ;  /* 0x08401f0087047f89 */ /* 0x000e6200000e0000 */
[----:B------:R-:W-:Y:S01]  /*29c0*/  ISETP.GT.AND P2, PT, R66, 0x1d, PT ;  /* 0x0000001d4200780c */ /* 0x000fe20003f44270 */
[----:B------:R-:W-:-:S02]  /*29d0*/  FADD.FTZ R79, R2, R79 ;  /* 0x0000004f024f7221 */ /* 0x000fc40000010000 */
[----:B------:R-:W4:Y:S10]  /*29e0*/  SHFL.DOWN PT, R5, R6, 0x2, 0x1f ;  /* 0x08401f0006057f89 */ /* 0x000f3400000e0000 */
[----:B-1----:R-:W-:Y:S01]  /*29f0*/  @!P2 FADD.FTZ R135, R135, R4 ;  /* 0x000000048787a221 */ /* 0x002fe20000010000 */
[----:B----4-:R-:W-:-:S04]  /*2a00*/  @!P2 FADD.FTZ R6, R6, R5 ;  /* 0x000000050606a221 */ /* 0x010fc80000010000 */
[----:B------:R-:W1:Y:S01]  /*2a10*/  SHFL.DOWN PT, R4, R135, 0x4, 0x1f ;  /* 0x08801f0087047f89 */ /* 0x000e6200000e0000 */
[----:B------:R-:W-:-:S03]  /*2a20*/  ISETP.GT.AND P2, PT, R66, 0x1b, PT ;  /* 0x0000001b4200780c */ /* 0x000fc60003f44270 */
[----:B------:R-:W4:Y:S10]  /*2a30*/  SHFL.DOWN PT, R5, R6, 0x4, 0x1f ;  /* 0x08801f0006057f89 */ /* 0x000f3400000e0000 */
[----:B-1----:R-:W-:Y:S01]  /*2a40*/  @!P2 FADD.FTZ R135, R135, R4 ;  /* 0x000000048787a221 */ /* 0x002fe20000010000 */
[----:B----4-:R-:W-:-:S04]  /*2a50*/  @!P2 FADD.FTZ R6, R6, R5 ;  /* 0x000000050606a221 */ /* 0x010fc80000010000 */
[----:B------:R-:W1:Y:S01]  /*2a60*/  SHFL.DOWN PT, R4, R135, 0x8, 0x1f ;  /* 0x09001f0087047f89 */ /* 0x000e6200000e0000 */
[----:B------:R-:W-:-:S03]  /*2a70*/  ISETP.GT.AND P2, PT, R66, 0x17, PT ;  /* 0x000000174200780c */ /* 0x000fc60003f44270 */
[----:B------:R-:W4:Y:S10]  /*2a80*/  SHFL.DOWN PT, R5, R6, 0x8, 0x1f ;  /* 0x09001f0006057f89 */ /* 0x000f3400000e0000 */
[----:B-1----:R-:W-:Y:S01]  /*2a90*/  @!P2 FADD.FTZ R135, R135, R4 ;  /* 0x000000048787a221 */ /* 0x002fe20000010000 */
[----:B------:R-:W-:Y:S01]  /*2aa0*/  FMUL.FTZ R4, R74, R75 ;  /* 0x0000004b4a047220 */ /* 0x000fe20000410000 */
[----:B----4-:R-:W-:-:S03]  /*2ab0*/  @!P2 FADD.FTZ R6, R6, R5 ;  /* 0x000000050606a221 */ /* 0x010fc60000010000 */
[----:B------:R-:W1:Y:S01]  /*2ac0*/  SHFL.DOWN PT, R134, R135, 0x10, 0x1f ;  /* 0x0a001f0087867f89 */ /* 0x000e6200000e0000 */
[----:B------:R-:W-:Y:S01]  /*2ad0*/  FMUL.FTZ R5, R74, R131 ;  /* 0x000000834a057220 */ /* 0x000fe20000410000 */
[----:B------:R-:W-:Y:S01]  /*2ae0*/  ISETP.NE.AND P2, PT, R66, RZ, PT ;  /* 0x000000ff4200720c */ /* 0x000fe20003f45270 */
[----:B------:R-:W-:Y:S01]  /*2af0*/  FMUL.FTZ R147, R147, R4 ;  /* 0x0000000493937220 */ /* 0x000fe20000410000 */
[----:B------:R-:W4:Y:S01]  /*2b00*/  SHFL.DOWN PT, R153, R6, 0x10, 0x1f ;  /* 0x0a001f0006997f89 */ /* 0x000f2200000e0000 */
[----:B------:R-:W-:Y:S02]  /*2b10*/  FMUL.FTZ R5, R152, R5 ;  /* 0x0000000598057220 */ /* 0x000fe40000410000 */
[----:B------:R-:W-:Y:S02]  /*2b20*/  FFMA.FTZ R147, R84, R75, R147 ;  /* 0x0000004b54937223 */ /* 0x000fe40000010093 */
[----:B------:R-:W-:Y:S01]  /*2b30*/  FFMA.FTZ R131, R86, R131, R5 ;  /* 0x0000008356837223 */ /* 0x000fe20000010005 */
[C---:B------:R-:W-:Y:S01]  /*2b40*/  FMUL.FTZ R5, R74.reuse, R77 ;  /* 0x0000004d4a057220 */ /* 0x040fe20000410000 */
[----:B------:R-:W-:Y:S01]  /*2b50*/  FMUL.FTZ R74, R74, R139 ;  /* 0x0000008b4a4a7220 */ /* 0x000fe20000410000 */
[----:B------:R-:W-:Y:S01]  /*2b60*/  FADD.FTZ R70, R147, R70 ;  /* 0x0000004693467221 */ /* 0x000fe20000010000 */
[----:B------:R-:W-:Y:S01]  /*2b70*/  FADD.FTZ R72, R131, R72 ;  /* 0x0000004883487221 */ /* 0x000fe20000010000 */
[----:B------:R-:W-:Y:S01]  /*2b80*/  FMUL.FTZ R146, R146, R5 ;  /* 0x0000000592927220 */ /* 0x000fe20000410000 */
[----:B------:R-:W-:-:S03]  /*2b90*/  FMUL.FTZ R74, R143, R74 ;  /* 0x0000004a8f4a7220 */ /* 0x000fc60000410000 */
[----:B------:R-:W-:Y:S01]  /*2ba0*/  FFMA.FTZ R77, R109, R77, R146 ;  /* 0x0000004d6d4d7223 */ /* 0x000fe20000010092 */
[----:B------:R-:W-:-:S03]  /*2bb0*/  FFMA.FTZ R74, R103, R139, R74 ;  /* 0x0000008b674a7223 */ /* 0x000fc6000001004a */
[----:B------:R-:W-:Y:S01]  /*2bc0*/  FADD.FTZ R68, R77, R68 ;  /* 0x000000444d447221 */ /* 0x000fe20000010000 */
[----:B------:R-:W-:Y:S01]  /*2bd0*/  FADD.FTZ R85, R74, R85 ;  /* 0x000000554a557221 */ /* 0x000fe20000010000 */
[----:B-1----:R-:W-:Y:S01]  /*2be0*/  FADD.FTZ R4, R135, R134 ;  /* 0x0000008687047221 */ /* 0x002fe20000010000 */
[----:B----4-:R-:W-:-:S05]  /*2bf0*/  FADD.FTZ R5, R6, R153 ;  /* 0x0000009906057221 */ /* 0x010fca0000010000 */
        /* <DEDUP_REMOVED lines=9> */
[----:B------:R-:W4:Y:S01]  /*2c90*/  @P1 LDS R7, [UR6+0x18f8] ;  /* 0x0018f806ff071984 */ /* 0x000f220008000800 */
[----:B-1----:R-:W-:Y:S01]  /*2ca0*/  @P1 FADD.FTZ R5, R5, R2 ;  /* 0x0000000205051221 */ /* 0x002fe20000010000 */
[----:B----4-:R-:W-:-:S04]  /*2cb0*/  @P1 FADD.FTZ R4, R4, R7 ;  /* 0x0000000704041221 */ /* 0x010fc80000010000 */
[----:B------:R1:W-:Y:S04]  /*2cc0*/  STS [UR6+0x1cf8], R5 ;  /* 0x001cf805ff007988 */ /* 0x0003e80008000806 */
[----:B------:R1:W-:Y:S02]  /*2cd0*/  STS [UR6+0x18f8], R4 ;  /* 0x0018f804ff007988 */ /* 0x0003e40008000806 */
.L_x_9108:
[----:B------:R-:W-:Y:S05]  /*2ce0*/  BSYNC.RECONVERGENT B0 ;  /* 0x0000000000007941 */ /* 0x000fea0003800200 */
.L_x_9107:
[----:B------:R-:W-:-:S04]  /*2cf0*/  UIADD3 UR4, UPT, UPT, UR4, 0x1, URZ ;  /* 0x0000000104047890 */ /* 0x000fc8000fffe0ff */
[----:B------:R-:W-:-:S09]  /*2d00*/  UISETP.GE.AND UP0, UPT, UR4, UR11, UPT ;  /* 0x0000000b0400728c */ /* 0x000fd2000bf06270 */
[----:B------:R-:W-:Y:S05]  /*2d10*/  BRA.U !UP0, `(.L_x_9109) ;  /* 0xffffffe508647547 */ /* 0x000fea000b83ffff */
.L_x_9087:
[----:B------:R-:W-:Y:S01]  /*2d20*/  BAR.SYNC.DEFER_BLOCKING 0x0 ;  /* 0x0000000000007b1d */ /* 0x000fe20000010000 */
[----:B------:R-:W-:Y:S02]  /*2d30*/  F2FP.BF16.F32.PACK_AB R11, R100, R101 ;  /* 0x00000065640b723e */ /* 0x000fe400000010ff */
[----:B------:R-:W-:Y:S02]  /*2d40*/  F2FP.BF16.F32.PACK_AB R10, R95, R96 ;  /* 0x000000605f0a723e */ /* 0x000fe400000010ff */
[----:B------:R-:W-:-:S03]  /*2d50*/  F2FP.BF16.F32.PACK_AB R9, R92, R93 ;  /* 0x0000005d5c09723e */ /* 0x000fc600000010ff */
[----:B------:R-:W4:Y:S01]  /*2d60*/  LDC.64 R14, c[0x0][0x4f8] ;  /* 0x00013e00ff0e7b82 */ /* 0x000f220000000a00 */
[----:B------:R-:W-:Y:S01]  /*2d70*/  F2FP.BF16.F32.PACK_AB R8, R88, R89 ;  /* 0x000000595808723e */ /* 0x000fe200000010ff */
[----:B------:R-:W5:Y:S01]  /*2d80*/  LDCU.64 UR4, c[0x0][0x500] ;  /* 0x0000a000ff0477ac */ /* 0x000f620008000a00 */
[----:B------:R-:W-:Y:S02]  /*2d90*/  SHF.L.U32 R18, R80, 0x8, RZ ;  /* 0x0000000850127819 */ /* 0x000fe400000006ff */
[----:B------:R-:W-:Y:S02]  /*2da0*/  IADD3 R52, P1, PT, R52, -0x200, RZ ;  /* 0xfffffe0034347810 */ /* 0x000fe40007f3e0ff */
[----:B------:R-:W-:Y:S01]  /*2db0*/  SHF.R.S32.HI R19, RZ, 0x1f, R18 ;  /* 0x0000001fff137819 */ /* 0x000fe20000011412 */
[----:B------:R-:W0:Y:S01]  /*2dc0*/  LDC.64 R16, c[0x0][0x550] ;  /* 0x00015400ff107b82 */ /* 0x000e220000000a00 */
[----:B------:R-:W-:Y:S02]  /*2dd0*/  IADD3 R54, P2, PT, R54, -0x200, RZ ;  /* 0xfffffe0036367810 */ /* 0x000fe40007f5e0ff */
[----:B------:R-:W-:-:S02]  /*2de0*/  IADD3 R56, P3, PT, R56, -0x200, RZ ;  /* 0xfffffe0038387810 */ /* 0x000fc40007f7e0ff */
[----:B------:R-:W-:Y:S02]  /*2df0*/  IADD3 R58, P4, PT, R58, -0x200, RZ ;  /* 0xfffffe003a3a7810 */ /* 0x000fe40007f9e0ff */
[----:B------:R-:W-:Y:S01]  /*2e00*/  IADD3.X R53, PT, PT, R53, -0x1, RZ, P1, !PT ;  /* 0xffffffff35357810 */ /* 0x000fe20000ffe4ff */
[----:B------:R-:W2:Y:S01]  /*2e10*/  LDC.64 R34, c[0x0][0x518] ;  /* 0x00014600ff227b82 */ /* 0x000ea20000000a00 */
[----:B------:R-:W-:Y:S01]  /*2e20*/  IADD3.X R55, PT, PT, R55, -0x1, RZ, P2, !PT ;  /* 0xffffffff37377810 */ /* 0x000fe200017fe4ff */
[----:B------:R3:W-:Y:S01]  /*2e30*/  STS.128 [R64], R8 ;  /* 0x0000000840007388 */ /* 0x0007e20000000c00 */
[----:B------:R-:W-:-:S03]  /*2e40*/  NOP ;  /* 0x0000000000007918 */ /* 0x000fc60000000000 */
[----:B-1----:R-:W1:Y:S01]  /*2e50*/  LDS.128 R4, [R64] ;  /* 0x0000000040047984 */ /* 0x002e620000000c00 */
[----:B----4-:R-:W-:Y:S01]  /*2e60*/  IMAD.WIDE.U32 R12, R14, UR18, R18 ;  /* 0x000000120e0c7c25 */ /* 0x010fe2000f8e0012 */
[----:B------:R-:W4:Y:S01]  /*2e70*/  LDC.64 R36, c[0x0][0x560] ;  /* 0x00015800ff247b82 */ /* 0x000f220000000a00 */
[----:B------:R-:W-:Y:S02]  /*2e80*/  IADD3.X R57, PT, PT, R57, -0x1, RZ, P3, !PT ;  /* 0xffffffff39397810 */ /* 0x000fe40001ffe4ff */
[----:B------:R-:W-:Y:S01]  /*2e90*/  IMAD R13, R15, UR18, R13 ;  /* 0x000000120f0d7c24 */ /* 0x000fe2000f8e020d */
[----:B------:R-:W-:Y:S01]  /*2ea0*/  IADD3.X R59, PT, PT, R59, -0x1, RZ, P4, !PT ;  /* 0xffffffff3b3b7810 */ /* 0x000fe200027fe4ff */
[----:B-----5:R-:W-:Y:S01]  /*2eb0*/  IMAD.WIDE.U32 R12, R73, UR4, R12 ;  /* 0x00000004490c7c25 */ /* 0x020fe2000f8e000c */
[----:B---3--:R-:W-:Y:S02]  /*2ec0*/  F2FP.BF16.F32.PACK_AB R11, R85, R78 ;  /* 0x0000004e550b723e */ /* 0x008fe400000010ff */
[----:B------:R-:W-:Y:S01]  /*2ed0*/  F2FP.BF16.F32.PACK_AB R10, R83, R72 ;  /* 0x00000048530a723e */ /* 0x000fe200000010ff */
[----:B------:R-:W-:Y:S01]  /*2ee0*/  IMAD R0, R73, UR5, R13 ;  /* 0x0000000549007c24 */ /* 0x000fe2000f8e020d */
[----:B0-----:R-:W-:Y:S01]  /*2ef0*/  LEA R16, P0, R12, R16, 0x1 ;  /* 0x000000100c107211 */ /* 0x001fe200078008ff */
[----:B------:R-:W0:Y:S01]  /*2f00*/  LDCU.64 UR4, c[0x0][0x520] ;  /* 0x0000a400ff0477ac */ /* 0x000e220008000a00 */
[----:B------:R-:W-:Y:S01]  /*2f10*/  F2FP.BF16.F32.PACK_AB R9, R81, R70 ;  /* 0x000000465109723e */ /* 0x000fe200000010ff */
[----:B--2---:R-:W-:Y:S01]  /*2f20*/  IMAD.WIDE.U32 R18, R34, UR18, R18 ;  /* 0x0000001222127c25 */ /* 0x004fe2000f8e0012 */
[----:B------:R-:W-:-:S02]  /*2f30*/  LEA.HI.X R17, R12, R17, R0, 0x1, P0 ;  /* 0x000000110c117211 */ /* 0x000fc400000f0c00 */
[----:B------:R-:W-:Y:S01]  /*2f40*/  F2FP.BF16.F32.PACK_AB R8, R68, R79 ;  /* 0x0000004f4408723e */ /* 0x000fe200000010ff */
[----:B------:R-:W-:Y:S02]  /*2f50*/  IMAD R19, R35, UR18, R19 ;  /* 0x0000001223137c24 */ /* 0x000fe4000f8e0213 */
[----:B------:R-:W-:Y:S01]  /*2f60*/  FADD.FTZ R79, R60, R79 ;  /* 0x0000004f3c4f7221 */ /* 0x000fe20000010000 */
[----:B------:R-:W-:-:S04]  /*2f70*/  IMAD.WIDE.U32 R16, R26, 0x10, R16 ;  /* 0x000000101a107825 */ /* 0x000fc800078e0010 */
[----:B------:R-:W-:-:S04]  /*2f80*/  FADD.FTZ R79, R79, R68 ;  /* 0x000000444f4f7221 */ /* 0x000fc80000010000 */
[----:B------:R-:W-:-:S04]  /*2f90*/  FADD.FTZ R70, R79, R70 ;  /* 0x000000464f467221 */ /* 0x000fc80000010000 */
[----:B------:R-:W-:-:S04]  /*2fa0*/  FADD.FTZ R81, R70, R81 ;  /* 0x0000005146517221 */ /* 0x000fc80000010000 */
[----:B------:R-:W-:Y:S01]  /*2fb0*/  FADD.FTZ R72, R81, R72 ;  /* 0x0000004851487221 */ /* 0x000fe20000010000 */
[----:B-1----:R0:W-:Y:S03]  /*2fc0*/  STG.E.128 desc[UR16][R16.64], R4 ;  /* 0x0000000410007986 */ /* 0x0021e6000c101d10 */
[----:B------:R-:W-:Y:S01]  /*2fd0*/  FADD.FTZ R83, R72, R83 ;  /* 0x0000005348537221 */ /* 0x000fe20000010000 */
[----:B------:R-:W-:Y:S03]  /*2fe0*/  BAR.SYNC.DEFER_BLOCKING 0x0 ;  /* 0x0000000000007b1d */ /* 0x000fe60000010000 */
[----:B------:R-:W-:-:S04]  /*2ff0*/  FADD.FTZ R60, R83, R78 ;  /* 0x0000004e533c7221 */ /* 0x000fc80000010000 */
[----:B------:R-:W-:Y:S01]  /*3000*/  FADD.FTZ R60, R60, R85 ;  /* 0x000000553c3c7221 */ /* 0x000fe20000010000 */
[----:B0-----:R-:W-:-:S04]  /*3010*/  IMAD.WIDE.U32 R4, R73, UR4, R18 ;  /* 0x0000000449047c25 */ /* 0x001fc8000f8e0012 */
[----:B------:R-:W-:Y:S01]  /*3020*/  IMAD R0, R73, UR5, R5 ;  /* 0x0000000549007c24 */ /* 0x000fe2000f8e0205 */
[----:B----4-:R-:W-:-:S04]  /*3030*/  LEA R6, P0, R4, R36, 0x1 ;  /* 0x0000002404067211 */ /* 0x010fc800078008ff */
[----:B------:R-:W-:Y:S01]  /*3040*/  LEA.HI.X R7, R4, R37, R0, 0x1, P0 ;  /* 0x0000002504077211 */ /* 0x000fe200000f0c00 */
[----:B------:R-:W-:Y:S01]  /*3050*/  STS.128 [R64], R8 ;  /* 0x0000000840007388 */ /* 0x000fe20000000c00 */
[----:B------:R-:W-:-:S03]  /*3060*/  NOP ;  /* 0x0000000000007918 */ /* 0x000fc60000000000 */
[----:B------:R-:W0:Y:S01]  /*3070*/  LDS.128 R12, [R64] ;  /* 0x00000000400c7984 */ /* 0x000e220000000c00 */
[----:B------:R-:W-:Y:S01]  /*3080*/  IMAD.WIDE.U32 R4, R26, 0x10, R6 ;  /* 0x000000101a047825 */ /* 0x000fe200078e0006 */
[----:B------:R-:W-:Y:S02]  /*3090*/  ISETP.GT.AND P0, PT, R51, 0x1, PT ;  /* 0x000000013300780c */ /* 0x000fe40003f04270 */
[----:B------:R-:W-:Y:S02]  /*30a0*/  MOV R51, R80 ;  /* 0x0000005000337202 */ /* 0x000fe40000000f00 */
[----:B0-----:R0:W-:Y:S09]  /*30b0*/  STG.E.128 desc[UR16][R4.64], R12 ;  /* 0x0000000c04007986 */ /* 0x0011f2000c101d10 */
[----:B------:R-:W-:Y:S05]  /*30c0*/  @P0 BRA `(.L_x_9110) ;  /* 0xffffffd800800947 */ /* 0x000fea000383ffff */
.L_x_9086:
        /* <DEDUP_REMOVED lines=34> */
.L_x_9112:
[----:B------:R-:W-:Y:S05]  /*32f0*/  BSYNC.RECONVERGENT B0 ;  /* 0x0000000000007941 */ /* 0x000fea0003800200 */
.L_x_9111:
        /* <DEDUP_REMOVED lines=26> */
.L_x_9114:
[----:B------:R-:W-:Y:S05]  /*34a0*/  BSYNC.RECONVERGENT B0 ;  /* 0x0000000000007941 */ /* 0x000fea0003800200 */
.L_x_9113:
[----:B------:R-:W-:Y:S05]  /*34b0*/  @P2 EXIT ;  /* 0x000000000000294d */ /* 0x000fea0003800000 */
[----:B------:R-:W2:Y:S01]  /*34c0*/  S2UR UR5, SR_CgaCtaId ;  /* 0x00000000000579c3 */ /* 0x000ea20000008800 */
[----:B------:R-:W-:Y:S01]  /*34d0*/  BSSY.RECONVERGENT B0, `(.L_x_9115) ;  /* 0x000001f000007945 */ /* 0x000fe20003800200 */
[----:B0-----:R-:W-:Y:S01]  /*34e0*/  MOV R11, R12 ;  /* 0x0000000c000b7202 */ /* 0x001fe20000000f00 */
[----:B------:R-:W-:Y:S01]  /*34f0*/  UMOV UR4, 0x400 ;  /* 0x0000040000047882 */ /* 0x000fe20000000000 */
[----:B------:R-:W0:Y:S01]  /*3500*/  LDCU UR6, c[0x0][0x360] ;  /* 0x00006c00ff0677ac */ /* 0x000e220008000800 */
[----:B------:R-:W3:Y:S01]  /*3510*/  LDCU.64 UR8, c[0x0][0x4b0] ;  /* 0x00009600ff0877ac */ /* 0x000ee20008000a00 */
[----:B------:R-:W4:Y:S01]  /*3520*/  LDCU.64 UR10, c[0x0][0x4d0] ;  /* 0x00009a00ff0a77ac */ /* 0x000f220008000a00 */
[----:B------:R-:W0:Y:S01]  /*3530*/  LDCU.128 UR12, c[0x0][0x530] ;  /* 0x0000a600ff0c77ac */ /* 0x000e220008000c00 */
[----:B--234-:R-:W-:-:S12]  /*3540*/  ULEA UR4, UR5, UR4, 0x18 ;  /* 0x0000000405047291 */ /* 0x01cfd8000f8ec0ff */
.L_x_9116:
        /* <DEDUP_REMOVED lines=24> */
.L_x_9115:
[----:B------:R-:W-:Y:S05]  /*36d0*/  EXIT ;  /* 0x000000000000794d */ /* 0x000fea0003800000 */
.L_x_9117:
        /* <DEDUP_REMOVED lines=10> */
.L_x_10524:


//--------------------- .text._Z25selective_scan_bwd_kernelI32Selective_Scan_bwd_kernel_traitsILi32ELi8ELb1ELb0ELb1ELb0ELb1EN3c108BFloat16EfEEv12SSMParamsBwd --------------------------
	.section	.text._Z25selective_scan_bwd_kernelI32Selective_Scan_bwd_kernel_traitsILi32ELi8ELb1ELb0ELb1ELb0ELb1EN3c108BFloat16EfEEv12SSMParamsBwd,"ax",@progbits
	.align	128
        .global         _Z25selective_scan_bwd_kernelI32Selective_Scan_bwd_kernel_traitsILi32ELi8ELb1ELb0ELb1ELb0ELb1EN3c108BFloat16EfEEv12SSMParamsBwd
        .type           _Z25selective_scan_bwd_kernelI32Selective_Scan_bwd_kernel_traitsILi32ELi8ELb1ELb0ELb1ELb0ELb1EN3c108BFloat16EfEEv12SSMParamsBwd,@function
        .size           _Z25selective_scan_bwd_kernelI32Selective_Scan_bwd_kernel_traitsILi32ELi8ELb1ELb0ELb1ELb0ELb1EN3c108BFloat16EfEEv12SSMParamsBwd,(.L_x_10525 - _Z25selective_scan_bwd_kernelI32Selective_Scan_bwd_kernel_traitsILi32ELi8ELb1ELb0ELb1ELb0ELb1EN3c108BFloat16EfEEv12SSMParamsBwd)
        .other          _Z25selective_scan_bwd_kernelI32Selective_Scan_bwd_kernel_traitsILi32ELi8ELb1ELb0ELb1ELb0ELb1EN3c108BFloat16EfEEv12SSMParamsBwd,@"STO_CUDA_ENTRY STV_DEFAULT"
_Z25selective_scan_bwd_kernelI32Selective_Scan_bwd_kernel_traitsILi32ELi8ELb1ELb0ELb1ELb0ELb1EN3c108BFloat16EfEEv12SSMParamsBwd:
.text._Z25selective_scan_bwd_kernelI32Selective_Scan_bwd_kernel_traitsILi32ELi8ELb1ELb0ELb1ELb0ELb1EN3c108BFloat16EfEEv12SSMParamsBwd:
        /* <DEDUP_REMOVED lines=30> */
[----:B0-----:R-:W-:-:S07]  /*01e0*/  HFMA2 R8, -RZ, RZ, 0, 0 ;  /* 0x00000000ff087431 */ /* 0x001fce00000001ff */
[----:B------:R-:W0:Y:S01]  /*01f0*/  LDC.64 R52, c[0x0][0x528] ;  /* 0x00014a00ff347b82 */ /* 0x000e220000000a00 */
[----:B---3--:R-:W-:-:S05]  /*0200*/  IADD3 R2, PT, PT, RZ, -R9, RZ ;  /* 0x80000009ff027210 */ /* 0x008fca0007ffe0ff */
[----:B------:R-:W-:Y:S02]  /*0210*/  IMAD R5, R2, R11, RZ ;  /* 0x0000000b02057224 */ /* 0x000fe400078e02ff */
[----:B----4-:R-:W3:Y:S01]  /*0220*/  LDC.64 R6, c[0x0][0x480] ;  /* 0x00012000ff067b82 */ /* 0x010ee20000000a00 */
[----:B------:R-:W-:Y:S01]  /*0230*/  IABS R2, R3 ;  /* 0x0000000300027213 */ /* 0x000fe20000000000 */
        /* <DEDUP_REMOVED lines=8> */
[----:B------:R-:W-:Y:S02]  /*02c0*/  UIMAD.WIDE.U32 UR4, UR18, UR8, URZ ;  /* 0x00000008120472a5 */ /* 0x000fe4000f8e00ff */
[----:B------:R-:W-:-:S04]  /*02d0*/  UIMAD.WIDE.U32 UR6, UR18, UR12, URZ ;  /* 0x0000000c120672a5 */ /* 0x000fc8000f8e00ff */
[-C--:B------:R-:W-:Y:S01]  /*02e0*/  @!P2 IADD3 R2, PT, PT, R2, -R11.reuse, RZ ;  /* 0x8000000b0202a210 */ /* 0x080fe20007ffe0ff */
[----:B------:R-:W-:Y:S02]  /*02f0*/  UIMAD UR9, UR18, UR9, UR5 ;  /* 0x00000009120972a4 */ /* 0x000fe4000f8e0205 */
[----:B------:R-:W-:Y:S01]  /*0300*/  UIMAD UR8, UR18, UR13, UR7 ;  /* 0x0000000d120872a4 */ /* 0x000fe2000f8e0207 */
[----:B------:R-:W-:Y:S02]  /*0310*/  ISETP.GE.U32.AND P1, PT, R2, R11, PT ;  /* 0x0000000b0200720c */ /* 0x000fe40003f26070 */
[----:B------:R-:W3:Y:S01]  /*0320*/  @P0 LDC R2, c[0x0][0x384] ;  /* 0x0000e100ff020b82 */ /* 0x000ee20000000800 */
[----:B------:R-:W-:Y:S02]  /*0330*/  MOV R5, UR5 ;  /* 0x0000000500057c02 */ /* 0x000fe40008000f00 */
[----:B------:R-:W-:Y:S02]  /*0340*/  MOV R4, UR4 ;  /* 0x0000000400047c02 */ /* 0x000fe40008000f00 */
[----:B------:R-:W-:-:S02]  /*0350*/  MOV R5, UR9 ;  /* 0x0000000900057c02 */ /* 0x000fc40008000f00 */
[----:B------:R-:W-:Y:S01]  /*0360*/  MOV R7, UR7 ;  /* 0x0000000700077c02 */ /* 0x000fe20008000f00 */
[----:B------:R-:W2:Y:S01]  /*0370*/  @P0 LDC R21, c[0x0][0x38c] ;  /* 0x0000e300ff150b82 */ /* 0x000ea20000000800 */
[----:B------:R-:W-:Y:S01]  /*0380*/  MOV R7, UR8 ;  /* 0x0000000800077c02 */ /* 0x000fe20008000f00 */
[C---:B------:R-:W-:Y:S01]  /*0390*/  IMAD.WIDE.U32 R4, R3.reuse, UR10, R4 ;  /* 0x0000000a03047c25 */ /* 0x040fe2000f8e0004 */
[C---:B------:R-:W-:Y:S01]  /*03a0*/  LOP3.LUT R8, R3.reuse, R10, RZ, 0x3c, !PT ;  /* 0x0000000a03087212 */ /* 0x040fe200078e3cff */
[----:B------:R-:W1:Y:S02]  /*03b0*/  LDCU.64 UR8, c[0x0][0x498] ;  /* 0x00009300ff0877ac */ /* 0x000e640008000a00 */
[----:B------:R-:W-:Y:S01]  /*03c0*/  IMAD R15, R3, UR11, R5 ;  /* 0x0000000b030f7c24 */ /* 0x000fe2000f8e0205 */
[----:B------:R-:W-:Y:S01]  /*03d0*/  ISETP.GE.AND P3, PT, R8, RZ, PT ;  /* 0x000000ff0800720c */ /* 0x000fe20003f66270 */
[----:B------:R-:W0:Y:S01]  /*03e0*/  LDCU.64 UR10, c[0x0][0x3d0] ;  /* 0x00007a00ff0a77ac */ /* 0x000e220008000a00 */
[----:B------:R-:W-:Y:S01]  /*03f0*/  @!P2 IADD3 R0, PT, PT, R0, 0x1, RZ ;  /* 0x000000010000a810 */ /* 0x000fe20007ffe0ff */
[----:B------:R-:W4:Y:S01]  /*0400*/  @P0 LDC.64 R8, c[0x0][0x480] ;  /* 0x00012000ff080b82 */ /* 0x000f220000000a00 */
[----:B------:R-:W-:-:S02]  /*0410*/  ISETP.NE.AND P2, PT, R10, RZ, PT ;  /* 0x000000ff0a00720c */ /* 0x000fc40003f45270 */
[----:B------:R-:W-:-:S04]  /*0420*/  @P1 IADD3 R0, PT, PT, R0, 0x1, RZ ;  /* 0x0000000100001810 */ /* 0x000fc80007ffe0ff */
[----:B------:R-:W-:Y:S01]  /*0430*/  MOV R29, R0 ;  /* 0x00000000001d7202 */ /* 0x000fe20000000f00 */
[----:B---3--:R-:W-:Y:S01]  /*0440*/  @P0 IMAD R0, R2, UR18, R3 ;  /* 0x0000001202000c24 */ /* 0x008fe2000f8e0203 */
[----:B------:R-:W-:Y:S02]  /*0450*/  LEA R11, R19, 0xffffff00, 0x8 ;  /* 0xffffff00130b7811 */ /* 0x000fe400078e40ff */
[----:B------:R-:W-:Y:S01]  /*0460*/  @!P3 IADD3 R29, PT, PT, -R29, RZ, RZ ;  /* 0x000000ff1d1db210 */ /* 0x000fe20007ffe1ff */
[----:B-1----:R-:W-:Y:S01]  /*0470*/  UIMAD.WIDE.U32 UR4, UR18, UR8, URZ ;  /* 0x00000008120472a5 */ /* 0x002fe2000f8e00ff */
[----:B------:R-:W-:Y:S01]  /*0480*/  @P0 IMAD R0, R0, R19, RZ ;  /* 0x0000001300000224 */ /* 0x000fe200078e02ff */
[----:B------:R-:W-:Y:S02]  /*0490*/  ISETP.GE.AND P1, PT, R19, 0x1, PT ;  /* 0x000000011300780c */ /* 0x000fe40003f26270 */
[----:B------:R-:W-:Y:S01]  /*04a0*/  @!P2 LOP3.LUT R29, RZ, R10, RZ, 0x33, !PT ;  /* 0x0000000aff1da212 */ /* 0x000fe200078e33ff */
[----:B------:R-:W1:Y:S01]  /*04b0*/  LDC.64 R18, c[0x0][0x4a8] ;  /* 0x00012a00ff127b82 */ /* 0x000e620000000a00 */
[----:B------:R-:W-:Y:S01]  /*04c0*/  MOV R6, UR6 ;  /* 0x0000000600067c02 */ /* 0x000fe20008000f00 */
[----:B0-----:R-:W-:Y:S01]  /*04d0*/  UIMAD.WIDE.U32 UR6, UR18, UR10, URZ ;  /* 0x0000000a120672a5 */ /* 0x001fe2000f8e00ff */
[----:B--2---:R-:W-:Y:S01]  /*04e0*/  @P0 IMAD R5, R0, R21, RZ ;  /* 0x0000001500050224 */ /* 0x004fe200078e02ff */
[----:B------:R-:W-:Y:S01]  /*04f0*/  UIMAD UR5, UR18, UR9, UR5 ;  /* 0x00000009120572a4 */ /* 0x000fe2000f8e0205 */
[----:B------:R-:W-:Y:S01]  /*0500*/  SHF.R.S32.HI R21, RZ, 0x1f, R29 ;  /* 0x0000001fff157819 */ /* 0x000fe2000001141d */
[----:B------:R-:W0:Y:S01]  /*0510*/  LDCU.64 UR8, c[0x0][0x4c8] ;  /* 0x00009900ff0877ac */ /* 0x000e220008000a00 */
[----:B------:R-:W-:Y:S01]  /*0520*/  IMAD.WIDE.U32 R6, R3, UR14, R6 ;  /* 0x0000000e03067c25 */ /* 0x000fe2000f8e0006 */
[----:B------:R-:W-:Y:S01]  /*0530*/  CS2R R40, SRZ ;  /* 0x0000000000287805 */ /* 0x000fe2000001ff00 */
[----:B------:R-:W-:-:S02]  /*0540*/  UIMAD UR7, UR18, UR11, UR7 ;  /* 0x0000000b120772a4 */ /* 0x000fc4000f8e0207 */
        /* <DEDUP_REMOVED lines=16> */
[----:B0-----:R-:W-:Y:S01]  /*0650*/  IMAD.WIDE.U32 R38, R3, UR8, RZ ;  /* 0x0000000803267c25 */ /* 0x001fe2000f8e00ff */
[----:B------:R-:W-:-:S02]  /*0660*/  IADD3 R9, PT, PT, R7, R9, RZ ;  /* 0x0000000907097210 */ /* 0x000fc40007ffe0ff */
[C---:B------:R-:W-:Y:S01]  /*0670*/  IADD3.X R61, PT, PT, R0.reuse, R61, RZ, P4, !PT ;  /* 0x0000003d003d7210 */ /* 0x040fe200027fe4ff */
[----:B-1----:R-:W-:Y:S01]  /*0680*/  IMAD.WIDE.U32 R36, R3, R18, RZ ;  /* 0x0000001203247225 */ /* 0x002fe200078e00ff */
[----:B------:R-:W-:Y:S02]  /*0690*/  LEA.HI.X R57, R57, R49, R6, 0x1, P0 ;  /* 0x0000003139397211 */ /* 0x000fe400000f0c06 */
[----:B------:R-:W-:Y:S01]  /*06a0*/  LEA.HI.X R59, R59, R51, R2, 0x1, P2 ;  /* 0x000000333b3b7211 */ /* 0x000fe200010f0c02 */
[----:B------:R-:W-:Y:S01]  /*06b0*/  IMAD R47, R3, UR9, R39 ;  /* 0x00000009032f7c24 */ /* 0x000fe2000f8e0227 */
[----:B------:R-:W-:Y:S02]  /*06c0*/  IADD3.X R0, PT, PT, R0, R9, RZ, P5, !PT ;  /* 0x0000000900007210 */ /* 0x000fe40002ffe4ff */
[C---:B------:R-:W-:Y:S02]  /*06d0*/  LEA R52, P0, R4.reuse, R52, 0x1 ;  /* 0x0000003404347211 */ /* 0x040fe400078008ff */
[----:B------:R-:W-:Y:S01]  /*06e0*/  LEA R54, P2, R11, R54, 0x1 ;  /* 0x000000360b367211 */ /* 0x000fe200078408ff */
        /* <DEDUP_REMOVED lines=47> */
[C---:B------:R-:W-:Y:S02]  /*09e0*/  LOP3.LUT R78, R34.reuse, 0x1f, RZ, 0xc0, !PT ;  /* 0x0000001f224e7812 */ /* 0x040fe400078ec0ff */
[----:B------:R-:W-:Y:S02]  /*09f0*/  IADD3 R58, PT, PT, R34, 0x200, RZ ;  /* 0x00000200223a7810 */ /* 0x000fe40007ffe0ff */
        /* <DEDUP_REMOVED lines=11> */
[----:B------:R-:W-:-:S07]  /*0ab0*/  IADD3 R72, PT, PT, R29, R21, RZ ;  /* 0x000000151d487210 */ /* 0x000fce0007ffe0ff */
.L_x_9143:
[----:B------:R-:W-:Y:S01]  /*0ac0*/  BAR.SYNC.DEFER_BLOCKING 0x0 ;  /* 0x0000000000007b1d */ /* 0x000fe20000010000 */
[----:B0-----:R-:W-:Y:S02]  /*0ad0*/  MOV R4, R48 ;  /* 0x0000003000047202 */ /* 0x001fe40000000f00 */
[----:B------:R-:W-:-:S05]  /*0ae0*/  MOV R5, R57 ;  /* 0x0000003900057202 */ /* 0x000fca0000000f00 */
[----:B------:R-:W0:Y:S01]  /*0af0*/  S2UR UR5, SR_CgaCtaId ;  /* 0x00000000000579c3 */ /* 0x000e220000008800 */
[----:B------:R-:W1:Y:S01]  /*0b00*/  S2R R75, SR_LANEID ;  /* 0x00000000004b7919 */ /* 0x000e620000000000 */
[----:B------:R-:W-:Y:S01]  /*0b10*/  IMAD.WIDE.U32 R16, R34, 0x10, R4 ;  /* 0x0000001022107825 */ /* 0x000fe200078e0004 */
[----:B------:R-:W-:Y:S01]  /*0b20*/  UMOV UR4, 0x400 ;  /* 0x0000040000047882 */ /* 0x000fe20000000000 */
[----:B------:R-:W-:Y:S02]  /*0b30*/  MOV R8, R52 ;  /* 0x0000003400087202 */ /* 0x000fe40000000f00 */
[----:B------:R-:W-:Y:S02]  /*0b40*/  MOV R9, R61 ;  /* 0x0000003d00097202 */ /* 0x000fe40000000f00 */
[----:B------:R-:W2:Y:S01]  /*0b50*/  LDC.64 R22, c[0x0][0x410] ;  /* 0x00010400ff167b82 */ /* 0x000ea20000000a00 */
[----:B------:R-:W-:-:S07]  /*0b60*/  HFMA2 R43, -RZ, RZ, 0, 0 ;  /* 0x00000000ff2b7431 */ /* 0x000fce00000001ff */
[----:B------:R-:W3:Y:S01]  /*0b70*/  LDC.64 R24, c[0x0][0x418] ;  /* 0x00010600ff187b82 */ /* 0x000ee20000000a00 */
[----:B------:R-:W-:Y:S01]  /*0b80*/  IADD3 R74, PT, PT, R56, -0x1, RZ ;  /* 0xffffffff384a7810 */ /* 0x000fe20007ffe0ff */
[----:B------:R-:W4:Y:S01]  /*0b90*/  LDG.E.128 R16, desc[UR16][R16.64] ;  /* 0x0000001010107981 */ /* 0x000f22000c1e1d00 */
[----:B------:R-:W-:Y:S01]  /*0ba0*/  MOV R4, R50 ;  /* 0x0000003200047202 */ /* 0x000fe20000000f00 */
[----:B------:R-:W3:Y:S01]  /*0bb0*/  LDCU.64 UR6, c[0x0][0x490] ;  /* 0x00009200ff0677ac */ /* 0x000ee20008000a00 */
[----:B------:R-:W-:Y:S01]  /*0bc0*/  MOV R5, R59 ;  /* 0x0000003b00057202 */ /* 0x000fe20000000f00 */
[----:B0-----:R-:W-:Y:S02]  /*0bd0*/  ULEA UR4, UR5, UR4, 0x18 ;  /* 0x0000000405047291 */ /* 0x001fe4000f8ec0ff */
[----:B------:R-:W0:Y:S01]  /*0be0*/  LDC.64 R26, c[0x0][0x488] ;  /* 0x00012200ff1a7b82 */ /* 0x000e220000000a00 */
[----:B------:R-:W-:-:S07]  /*0bf0*/  IMAD.WIDE.U32 R12, R34, 0x10, R4 ;  /* 0x00000010220c7825 */ /* 0x000fce00078e0004 */
[----:B------:R-:W0:Y:S01]  /*0c00*/  LDC.64 R76, c[0x0][0x428] ;  /* 0x00010a00ff4c7b82 */ /* 0x000e220000000a00 */
[----:B-1----:R-:W-:Y:S01]  /*0c10*/  LEA R73, R75, UR4, 0x4 ;  /* 0x000000044b497c11 */ /* 0x002fe2000f8e20ff */
[----:B------:R-:W-:Y:S01]  /*0c20*/  IMAD.WIDE.U32 R20, R34, 0x10, R8 ;  /* 0x0000001022147825 */ /* 0x000fe200078e0008 */
[----:B------:R-:W-:Y:S01]  /*0c30*/  SHF.L.U32 R42, R74, 0x8, RZ ;  /* 0x000000084a2a7819 */ /* 0x000fe200000006ff */
[----:B------:R-:W1:Y:S04]  /*0c40*/  LDCU.64 UR4, c[0x0][0x510] ;  /* 0x0000a200ff0477ac */ /* 0x000e680008000a00 */
[----:B------:R-:W1:Y:S01]  /*0c50*/  LDC.64 R80, c[0x0][0x478] ;  /* 0x00011e00ff507b82 */ /* 0x000e620000000a00 */
[----:B----4-:R4:W-:Y:S01]  /*0c60*/  STS.128 [R73], R16 ;  /* 0x0000001049007388 */ /* 0x0109e20000000c00 */
[----:B------:R-:W-:-:S03]  /*0c70*/  NOP ;  /* 0x0000000000007918 */ /* 0x000fc60000000000 */
[----:B------:R-:W-:Y:S03]  /*0c80*/  LDS.128 R4, [R73] ;  /* 0x0000000049047984 */ /* 0x000fe60000000c00 */
[----:B------:R-:W-:Y:S06]  /*0c90*/  BAR.SYNC.DEFER_BLOCKING 0x0 ;  /* 0x0000000000007b1d */ /* 0x000fec0000010000 */
[----:B------:R-:W2:Y:S04]  /*0ca0*/  LDG.E.128 R12, desc[UR16][R12.64] ;  /* 0x000000100c0c7981 */ /* 0x000ea8000c1e1d00 */
[----:B--2---:R2:W-:Y:S01]  /*0cb0*/  STS.128 [R73], R12 ;  /* 0x0000000c49007388 */ /* 0x0045e20000000c00 */
[----:B------:R-:W-:-:S03]  /*0cc0*/  NOP ;  /* 0x0000000000007918 */ /* 0x000fc60000000000 */
[----:B------:R-:W-:Y:S01]  /*0cd0*/  LDS.128 R8, [R73] ;  /* 0x0000000049087984 */ /* 0x000fe20000000c00 */
[----:B------:R-:W-:Y:S06]  /*0ce0*/  BAR.SYNC.DEFER_BLOCKING 0x0 ;  /* 0x0000000000007b1d */ /* 0x000fec0000010000 */
[----:B----4-:R-:W4:Y:S01]  /*0cf0*/  LDG.E.128 R16, desc[UR16][R20.64] ;  /* 0x0000001014107981 */ /* 0x010f22000c1e1d00 */
[----:B--2---:R-:W-:-:S04]  /*0d00*/  IMAD.WIDE.U32 R12, R22, UR18, R42 ;  /* 0x00000012160c7c25 */ /* 0x004fc8000f8e002a */
[----:B------:R-:W-:Y:S02]  /*0d10*/  IMAD R13, R23, UR18, R13 ;  /* 0x00000012170d7c24 */ /* 0x000fe4000f8e020d */
[----:B------:R-:W2:Y:S01]  /*0d20*/  LDC.64 R22, c[0x0][0x420] ;  /* 0x00010800ff167b82 */ /* 0x000ea20000000a00 */
[----:B---3--:R-:W-:-:S04]  /*0d30*/  IMAD.WIDE.U32 R12, R3, R24, R12 ;  /* 0x00000018030c7225 */ /* 0x008fc800078e000c */
[----:B------:R-:W-:Y:S01]  /*0d40*/  IMAD R0, R3, R25, R13 ;  /* 0x0000001903007224 */ /* 0x000fe200078e020d */
[----:B0-----:R-:W-:-:S04]  /*0d50*/  LEA R24, P0, R12, R26, 0x1 ;  /* 0x0000001a0c187211 */ /* 0x001fc800078008ff */
[----:B------:R-:W-:-:S03]  /*0d60*/  LEA.HI.X R25, R12, R27, R0, 0x1, P0 ;  /* 0x0000001b0c197211 */ /* 0x000fc600000f0c00 */
[----:B------:R-:W-:Y:S01]  /*0d70*/  IMAD.WIDE.U32 R24, R34, 0x10, R24 ;  /* 0x0000001022187825 */ /* 0x000fe200078e0018 */
[----:B----4-:R0:W-:Y:S01]  /*0d80*/  STS.128 [R73], R16 ;  /* 0x0000001049007388 */ /* 0x0101e20000000c00 */
[----:B------:R-:W-:-:S03]  /*0d90*/  NOP ;  /* 0x0000000000007918 */ /* 0x000fc60000000000 */
[----:B------:R-:W3:Y:S01]  /*0da0*/  LDS.128 R12, [R73] ;  /* 0x00000000490c7984 */ /* 0x000ee20000000c00 */
[----:B------:R-:W-:Y:S06]  /*0db0*/  BAR.SYNC.DEFER_BLOCKING 0x0 ;  /* 0x0000000000007b1d */ /* 0x000fec0000010000 */
[----:B------:R-:W4:Y:S01]  /*0dc0*/  LDG.E.128 R24, desc[UR16][R24.64] ;  /* 0x0000001018187981 */ /* 0x000f22000c1e1d00 */
[----:B--2---:R-:W-:-:S04]  /*0dd0*/  IMAD.WIDE.U32 R20, R22, UR18, R42 ;  /* 0x0000001216147c25 */ /* 0x004fc8000f8e002a */
[----:B------:R-:W-:Y:S02]  /*0de0*/  IMAD R21, R23, UR18, R21 ;  /* 0x0000001217157c24 */ /* 0x000fe4000f8e0215 */
[----:B0-----:R-:W-:-:S04]  /*0df0*/  IMAD.WIDE.U32 R16, R3, R76, R20 ;  /* 0x0000004c03107225 */ /* 0x001fc800078e0014 */
[----:B------:R-:W-:Y:S01]  /*0e00*/  IMAD R0, R3, R77, R17 ;  /* 0x0000004d03007224 */ /* 0x000fe200078e0211 */
[----:B-1----:R-:W-:-:S04]  /*0e10*/  LEA R20, P0, R16, R80, 0x1 ;  /* 0x0000005010147211 */ /* 0x002fc800078008ff */
[----:B------:R-:W-:-:S03]  /*0e20*/  LEA.HI.X R21, R16, R81, R0, 0x1, P0 ;  /* 0x0000005110157211 */ /* 0x000fc600000f0c00 */
[----:B------:R-:W-:Y:S01]  /*0e30*/  IMAD.WIDE.U32 R20, R34, 0x10, R20 ;  /* 0x0000001022147825 */ /* 0x000fe200078e0014 */
[----:B----4-:R-:W-:Y:S01]  /*0e40*/  STS.128 [R73], R24 ;  /* 0x0000001849007388 */ /* 0x010fe20000000c00 */
[----:B------:R-:W-:-:S03]  /*0e50*/  NOP ;  /* 0x0000000000007918 */ /* 0x000fc60000000000 */
[----:B------:R-:W0:Y:S01]  /*0e60*/  LDS.128 R16, [R73] ;  /* 0x0000000049107984 */ /* 0x000e220000000c00 */
[----:B------:R-:W-:Y:S06]  /*0e70*/  BAR.SYNC.DEFER_BLOCKING 0x0 ;  /* 0x0000000000007b1d */ /* 0x000fec0000010000 */
[----:B------:R-:W2:Y:S01]  /*0e80*/  LDG.E.128 R20, desc[UR16][R20.64] ;  /* 0x0000001014147981 */ /* 0x000ea2000c1e1d00 */
[C---:B---3--:R-:W-:Y:S01]  /*0e90*/  PRMT R106, R13.reuse, 0x7632, R106 ;  /* 0x000076320d6a7816 */ /* 0x048fe2000000006a */
[----:B------:R-:W-:Y:S01]  /*0ea0*/  UISETP.NE.U32.AND UP0, UPT, UR6, URZ, UPT ;  /* 0x000000ff0600728c */ /* 0x000fe2000bf05070 */
[----:B------:R-:W-:-:S02]  /*0eb0*/  SHF.L.U32 R89, R13, 0x10, RZ ;  /* 0x000000100d597819 */ /* 0x000fc400000006ff */
[----:B------:R-:W-:Y:S01]  /*0ec0*/  SHF.L.U32 R90, R12, 0x10, RZ ;  /* 0x000000100c5a7819 */ /* 0x000fe200000006ff */
[----:B------:R-:W-:Y:S01]  /*0ed0*/  UISETP.NE.AND.EX UP0, UPT, UR7, URZ, UPT, UP0 ;  /* 0x000000ff0700728c */ /* 0x000fe2000bf05300 */
[----:B------:R-:W-:Y:S02]  /*0ee0*/  SHF.L.U32 R92, R14, 0x10, RZ ;  /* 0x000000100e5c7819 */ /* 0x000fe400000006ff */
[C---:B------:R-:W-:Y:S02]  /*0ef0*/  PRMT R108, R15.reuse, 0x7632, R108 ;  /* 0x000076320f6c7816 */ /* 0x040fe4000000006c */
[----:B------:R-:W-:Y:S02]  /*0f00*/  SHF.L.U32 R91, R15, 0x10, RZ ;  /* 0x000000100f5b7819 */ /* 0x000fe400000006ff */
[C---:B0-----:R-:W-:Y:S02]  /*0f10*/  PRMT R27, R16.reuse, 0x7632, R27 ;  /* 0x00007632101b7816 */ /* 0x041fe4000000001b */
[----:B------:R-:W-:-:S02]  /*0f20*/  SHF.L.U32 R77, R16, 0x10, RZ ;  /* 0x00000010104d7819 */ /* 0x000fc400000006ff */
[----:B------:R-:W-:Y:S02]  /*0f30*/  SHF.L.U32 R27, R27, 0x10, RZ ;  /* 0x000000101b1b7819 */ /* 0x000fe400000006ff */
[----:B------:R-:W-:Y:S01]  /*0f40*/  SHF.L.U32 R0, R17, 0x10, RZ ;  /* 0x0000001011007819 */ /* 0x000fe200000006ff */
[----:B------:R-:W-:Y:S01]  /*0f50*/  FMUL.FTZ R76, R77, -1.4426950216293334961 ;  /* 0xbfb8aa3b4d4c7820 */ /* 0x000fe20000410000 */
[----:B------:R-:W-:Y:S01]  /*0f60*/  SHF.L.U32 R2, R18, 0x10, RZ ;  /* 0x0000001012027819 */ /* 0x000fe200000006ff */
[----:B------:R-:W-:Y:S01]  /*0f70*/  FMUL.FTZ R16, R27, -1.4426950216293334961 ;  /* 0xbfb8aa3b1b107820 */ /* 0x000fe20000410000 */
[C---:B------:R-:W-:Y:S01]  /*0f80*/  SHF.L.U32 R26, R19.reuse, 0x10, RZ ;  /* 0x00000010131a7819 */ /* 0x040fe200000006ff */
[----:B------:R-:W-:Y:S01]  /*0f90*/  FMUL.FTZ R81, R0, -1.4426950216293334961 ;  /* 0xbfb8aa3b00517820 */ /* 0x000fe20000410000 */
[----:B------:R0:W1:Y:S01]  /*0fa0*/  MUFU.EX2 R80, R76 ;  /* 0x0000004c00507308 */ /* 0x0000620000000800 */
[----:B------:R-:W-:Y:S01]  /*0fb0*/  PRMT R84, R18, 0x7632, R84 ;  /* 0x0000763212547816 */ /* 0x000fe20000000054 */
[----:B------:R-:W-:Y:S01]  /*0fc0*/  FMUL.FTZ R25, R2, -1.4426950216293334961 ;  /* 0xbfb8aa3b02197820 */ /* 0x000fe20000410000 */
[----:B------:R-:W-:Y:S01]  /*0fd0*/  PRMT R83, R19, 0x7632, R83 ;  /* 0x0000763213537816 */ /* 0x000fe20000000053 */
[----:B------:R-:W-:Y:S01]  /*0fe0*/  FMUL.FTZ R85, R26, -1.4426950216293334961 ;  /* 0xbfb8aa3b1a557820 */ /* 0x000fe20000410000 */
[----:B------:R-:W-:-:S02]  /*0ff0*/  SHF.L.U32 R84, R84, 0x10, RZ ;  /* 0x0000001054547819 */ /* 0x000fc400000006ff */
[----:B------:R-:W-:Y:S01]  /*1000*/  SHF.L.U32 R83, R83, 0x10, RZ ;  /* 0x0000001053537819 */ /* 0x000fe200000006ff */
[----:B------:R-:W3:Y:S01]  /*1010*/  MUFU.EX2 R24, R16 ;  /* 0x0000001000187308 */ /* 0x000ee20000000800 */
[----:B0-----:R-:W-:Y:S02]  /*1020*/  PRMT R76, R17, 0x7632, R76 ;  /* 0x00007632114c7816 */ /* 0x001fe4000000004c */
[----:B------:R-:W-:Y:S01]  /*1030*/  PRMT R100, R12, 0x7632, R100 ;  /* 0x000076320c647816 */ /* 0x000fe20000000064 */
[----:B------:R-:W-:Y:S01]  /*1040*/  FMUL.FTZ R87, R83, -1.4426950216293334961 ;  /* 0xbfb8aa3b53577820 */ /* 0x000fe20000410000 */
[----:B------:R-:W-:Y:S02]  /*1050*/  SHF.L.U32 R76, R76, 0x10, RZ ;  /* 0x000000104c4c7819 */ /* 0x000fe400000006ff */
[----:B------:R-:W-:Y:S01]  /*1060*/  PRMT R107, R14, 0x7632, R107 ;  /* 0x000076320e6b7816 */ /* 0x000fe2000000006b */
[----:B------:R-:W0:Y:S01]  /*1070*/  MUFU.EX2 R81, R81 ;  /* 0x0000005100517308 */ /* 0x000e220000000800 */
[----:B-1----:R-:W-:Y:S01]  /*1080*/  FADD.FTZ R80, R80, 1 ;  /* 0x3f80000050507421 */ /* 0x002fe20000010000 */
[----:B------:R-:W-:-:S02]  /*1090*/  SHF.L.U32 R100, R100, 0x10, RZ ;  /* 0x0000001064647819 */ /* 0x000fc400000006ff */
[----:B------:R-:W-:Y:S02]  /*10a0*/  SHF.L.U32 R107, R107, 0x10, RZ ;  /* 0x000000106b6b7819 */ /* 0x000fe400000006ff */
[----:B------:R-:W-:Y:S02]  /*10b0*/  SHF.L.U32 R106, R106, 0x10, RZ ;  /* 0x000000106a6a7819 */ /* 0x000fe400000006ff */
[----:B------:R1:W4:Y:S01]  /*10c0*/  MUFU.EX2 R82, R25 ;  /* 0x0000001900527308 */ /* 0x0003220000000800 */
[----:B---3--:R-:W-:Y:S01]  /*10d0*/  FADD.FTZ R24, R24, 1 ;  /* 0x3f80000018187421 */ /* 0x008fe20000010000 */
[----:B------:R-:W-:Y:S02]  /*10e0*/  SHF.L.U32 R108, R108, 0x10, RZ ;  /* 0x000000106c6c7819 */ /* 0x000fe400000006ff */
[----:B------:R-:W-:Y:S02]  /*10f0*/  PRMT R128, R4, 0x7632, R128 ;  /* 0x0000763204807816 */ /* 0x000fe40000000080 */
[----:B------:R-:W-:-:S02]  /*1100*/  PRMT R129, R5, 0x7632, R129 ;  /* 0x0000763205817816 */ /* 0x000fc40000000081 */
[----:B------:R3:W4:Y:S01]  /*1110*/  MUFU.EX2 R86, R85 ;  /* 0x0000005500567308 */ /* 0x0007220000000800 */
[----:B-1----:R-:W-:Y:S01]  /*1120*/  FMUL.FTZ R25, R76, -1.4426950216293334961 ;  /* 0xbfb8aa3b4c197820 */ /* 0x002fe20000410000 */
[----:B0-----:R-:W-:Y:S01]  /*1130*/  FADD.FTZ R81, R81, 1 ;  /* 0x3f80000051517421 */ /* 0x001fe20000010000 */
[----:B------:R-:W-:Y:S02]  /*1140*/  PRMT R126, R6, 0x7632, R126 ;  /* 0x00007632067e7816 */ /* 0x000fe4000000007e */
[C---:B------:R-:W-:Y:S02]  /*1150*/  PRMT R127, R7.reuse, 0x7632, R127 ;  /* 0x00007632077f7816 */ /* 0x040fe4000000007f */
[----:B------:R-:W-:Y:S01]  /*1160*/  SHF.L.U32 R93, R7, 0x10, RZ ;  /* 0x00000010075d7819 */ /* 0x000fe200000006ff */
[----:B------:R-:W0:Y:S01]  /*1170*/  MUFU.EX2 R87, R87 ;  /* 0x0000005700577308 */ /* 0x000e220000000800 */
[----:B---3--:R-:W-:Y:S01]  /*1180*/  FMUL.FTZ R85, R84, -1.4426950216293334961 ;  /* 0xbfb8aa3b54557820 */ /* 0x008fe20000410000 */
[----:B----4-:R-:W-:Y:S01]  /*1190*/  FADD.FTZ R82, R82, 1 ;  /* 0x3f80000052527421 */ /* 0x010fe20000010000 */
[----:B------:R-:W-:-:S02]  /*11a0*/  SHF.L.U32 R125, R8, 0x10, RZ ;  /* 0x00000010087d7819 */ /* 0x000fc400000006ff */
[----:B------:R-:W-:-:S03]  /*11b0*/  SHF.L.U32 R123, R10, 0x10, RZ ;  /* 0x000000100a7b7819 */ /* 0x000fc600000006ff */
[----:B------:R-:W1:Y:S01]  /*11c0*/  MUFU.EX2 R25, R25 ;  /* 0x0000001900197308 */ /* 0x000e620000000800 */
[----:B------:R-:W-:-:S07]  /*11d0*/  FADD.FTZ R86, R86, 1 ;  /* 0x3f80000056567421 */ /* 0x000fce0000010000 */
[----:B------:R-:W3:Y:S01]  /*11e0*/  MUFU.EX2 R85, R85 ;  /* 0x0000005500557308 */ /* 0x000ee20000000800 */
[----:B0-----:R-:W-:-:S07]  /*11f0*/  FADD.FTZ R98, R87, 1 ;  /* 0x3f80000057627421 */ /* 0x001fce0000010000 */
[----:B------:R0:W4:Y:S01]  /*1200*/  MUFU.RCP R95, R81 ;  /* 0x00000051005f7308 */ /* 0x0001220000001000 */
[----:B-1----:R-:W-:-:S07]  /*1210*/  FADD.FTZ R25, R25, 1 ;  /* 0x3f80000019197421 */ /* 0x002fce0000010000 */
[----:B------:R1:W1:Y:S01]  /*1220*/  MUFU.RCP R96, R80 ;  /* 0x0000005000607308 */ /* 0x0002620000001000 */
[----:B---3--:R-:W-:Y:S01]  /*1230*/  FADD.FTZ R103, R85, 1 ;  /* 0x3f80000055677421 */ /* 0x008fe20000010000 */
[----:B0-----:R-:W-:-:S06]  /*1240*/  SHF.L.U32 R81, R5, 0x10, RZ ;  /* 0x0000001005517819 */ /* 0x001fcc00000006ff */
[----:B------:R0:W3:Y:S01]  /*1250*/  MUFU.RCP R99, R82 ;  /* 0x0000005200637308 */ /* 0x0000e20000001000 */
[----:B----4-:R-:W-:Y:S01]  /*1260*/  FADD.FTZ R13, -R95, 1 ;  /* 0x3f8000005f0d7421 */ /* 0x010fe20000010100 */
[----:B-1----:R-:W-:Y:S01]  /*1270*/  SHF.L.U32 R80, R4, 0x10, RZ ;  /* 0x0000001004507819 */ /* 0x002fe200000006ff */
[C---:B------:R-:W-:Y:S02]  /*1280*/  FMUL.FTZ R4, R0.reuse, R95 ;  /* 0x0000005f00047220 */ /* 0x040fe40000410000 */
[----:B------:R-:W-:Y:S02]  /*1290*/  FFMA.FTZ R15, R0, R13, 1 ;  /* 0x3f800000000f7423 */ /* 0x000fe4000001000d */
[----:B------:R-:W-:Y:S01]  /*12a0*/  FMUL.FTZ R104, R89, R4 ;  /* 0x0000000459687220 */ /* 0x000fe20000410000 */
[----:B------:R-:W1:Y:S01]  /*12b0*/  MUFU.RCP R97, R86 ;  /* 0x0000005600617308 */ /* 0x000e620000001000 */
[----:B------:R-:W-:Y:S01]  /*12c0*/  FADD.FTZ R12, -R96, 1 ;  /* 0x3f800000600c7421 */ /* 0x000fe20000010100 */
[----:B0-----:R-:W-:-:S03]  /*12d0*/  SHF.L.U32 R82, R6, 0x10, RZ ;  /* 0x0000001006527819 */ /* 0x001fc600000006ff */
[C---:B------:R-:W-:Y:S01]  /*12e0*/  FFMA.FTZ R12, R77.reuse, R12, 1 ;  /* 0x3f8000004d0c7423 */ /* 0x040fe2000001000c */
[----:B------:R-:W-:Y:S02]  /*12f0*/  FMUL.FTZ R77, R77, R96 ;  /* 0x000000604d4d7220 */ /* 0x000fe40000410000 */
[----:B------:R-:W0:Y:S08]  /*1300*/  MUFU.RCP R101, R25 ;  /* 0x0000001900657308 */ /* 0x000e300000001000 */
[----:B------:R-:W4:Y:S08]  /*1310*/  MUFU.RCP R98, R98 ;  /* 0x0000006200627308 */ /* 0x000f300000001000 */
[----:B------:R3:W4:Y:S08]  /*1320*/  MUFU.RCP R94, R24 ;  /* 0x00000018005e7308 */ /* 0x0007300000001000 */
[----:B------:R-:W4:Y:S01]  /*1330*/  MUFU.RCP R103, R103 ;  /* 0x0000006700677308 */ /* 0x000f220000001000 */
[----:B---3--:R-:W3:Y:S01]  /*1340*/  LDC.64 R24, c[0x0][0x508] ;  /* 0x00014200ff187b82 */ /* 0x008ee20000000a00 */
[----:B--2---:R-:W-:Y:S01]  /*1350*/  STS.128 [R73], R20 ;  /* 0x0000001449007388 */ /* 0x004fe20000000c00 */
[----:B------:R-:W-:-:S03]  /*1360*/  NOP ;  /* 0x0000000000007918 */ /* 0x000fc60000000000 */
[----:B------:R-:W2:Y:S02]  /*1370*/  LDS.128 R16, [R73] ;  /* 0x0000000049107984 */ /* 0x000ea40000000c00 */
[----:B--2---:R-:W-:Y:S02]  /*1380*/  SHF.L.U32 R85, R16, 0x10, RZ ;  /* 0x0000001010557819 */ /* 0x004fe400000006ff */
[----:B------:R-:W-:Y:S02]  /*1390*/  SHF.L.U32 R87, R18, 0x10, RZ ;  /* 0x0000001012577819 */ /* 0x000fe400000006ff */
[----:B------:R-:W-:Y:S01]  /*13a0*/  SHF.L.U32 R88, R19, 0x10, RZ ;  /* 0x0000001013587819 */ /* 0x000fe200000006ff */
        /* <DEDUP_REMOVED lines=8> */
[----:B-1----:R-:W-:Y:S01]  /*1430*/  FADD.FTZ R19, -R97, 1 ;  /* 0x3f80000061137421 */ /* 0x002fe20000010100 */
[----:B------:R-:W-:Y:S01]  /*1440*/  PRMT R110, R18, 0x7632, R110 ;  /* 0x00007632126e7816 */ /* 0x000fe2000000006e */
        /* <DEDUP_REMOVED lines=9> */
[----:B0-----:R-:W-:Y:S01]  /*14e0*/  FADD.FTZ R13, -R101, 1 ;  /* 0x3f800000650d7421 */ /* 0x001fe20000010100 */
[----:B------:R-:W-:Y:S01]  /*14f0*/  SHF.L.U32 R105, R105, 0x10, RZ ;  /* 0x0000001069697819 */ /* 0x000fe200000006ff */
[----:B----4-:R-:W-:Y:S01]  /*1500*/  FADD.FTZ R16, -R98, 1 ;  /* 0x3f80000062107421 */ /* 0x010fe20000010100 */
[----:B------:R-:W-:Y:S01]  /*1510*/  SHF.L.U32 R110, R110, 0x10, RZ ;  /* 0x000000106e6e7819 */ /* 0x000fe200000006ff */
[----:B------:R-:W-:Y:S01]  /*1520*/  FMUL.FTZ R15, R14, R15 ;  /* 0x0000000f0e0f7220 */ /* 0x000fe20000410000 */
[----:B------:R-:W-:Y:S01]  /*1530*/  SHF.L.U32 R109, R109, 0x10, RZ ;  /* 0x000000106d6d7819 */ /* 0x000fe200000006ff */
[----:B------:R-:W-:Y:S01]  /*1540*/  FMUL.FTZ R21, R19, R20 ;  /* 0x0000001413157220 */ /* 0x000fe20000410000 */
[----:B------:R-:W-:Y:S01]  /*1550*/  SHF.L.U32 R111, R111, 0x10, RZ ;  /* 0x000000106f6f7819 */ /* 0x000fe200000006ff */
[----:B------:R-:W-:Y:S01]  /*1560*/  FFMA.FTZ R17, R76, R13, 1 ;  /* 0x3f8000004c117423 */ /* 0x000fe2000001000d */
[----:B------:R-:W-:Y:S01]  /*1570*/  FADD.FTZ R14, -R94, 1 ;  /* 0x3f8000005e0e7421 */ /* 0x000fe20000010100 */
[----:B------:R-:W-:Y:S01]  /*1580*/  FADD.FTZ R19, -R103, 1 ;  /* 0x3f80000067137421 */ /* 0x000fe20000010100 */
[----:B------:R-:W-:Y:S01]  /*1590*/  FFMA.FTZ R22, R83, R16, 1 ;  /* 0x3f80000053167423 */ /* 0x000fe20000010010 */
        /* <DEDUP_REMOVED lines=22> */
[----:B---3--:R-:W-:-:S04]  /*1700*/  IMAD.WIDE.U32 R22, R24, UR18, R42 ;  /* 0x0000001218167c25 */ /* 0x008fc8000f8e002a */
[----:B------:R-:W-:Y:S01]  /*1710*/  FMUL.FTZ R76, R76, R101 ;  /* 0x000000654c4c7220 */ /* 0x000fe20000410000 */
[----:B------:R-:W-:Y:S01]  /*1720*/  FMUL.FTZ R84, R84, R103 ;  /* 0x0000006754547220 */ /* 0x000fe20000410000 */
[----:B------:R-:W-:Y:S01]  /*1730*/  FMUL.FTZ R83, R83, R98 ;  /* 0x0000006253537220 */ /* 0x000fe20000410000 */
[----:B------:R-:W0:Y:S01]  /*1740*/  LDC.64 R20, c[0x0][0x558] ;  /* 0x00015600ff147b82 */ /* 0x000e220000000a00 */
[----:B------:R-:W-:Y:S01]  /*1750*/  IMAD R23, R25, UR18, R23 ;  /* 0x0000001219177c24 */ /* 0x000fe2000f8e0217 */
[----:B------:R-:W-:Y:S01]  /*1760*/  PRMT R24, R8, 0x7632, R24 ;  /* 0x0000763208187816 */ /* 0x000fe20000000018 */
[----:B------:R-:W-:Y:S01]  /*1770*/  FMUL.FTZ R95, R92, R2 ;  /* 0x000000025c5f7220 */ /* 0x000fe20000410000 */
[----:B------:R-:W-:Y:S01]  /*1780*/  SHF.L.U32 R25, R9, 0x10, RZ ;  /* 0x0000001009197819 */ /* 0x000fe200000006ff */
[----:B------:R-:W-:-:S04]  /*1790*/  IMAD.WIDE.U32 R22, R3, UR4, R22 ;  /* 0x0000000403167c25 */ /* 0x000fc8000f8e0016 */
[----:B------:R-:W-:Y:S01]  /*17a0*/  FMUL.FTZ R102, R91, R26 ;  /* 0x0000001a5b667220 */ /* 0x000fe20000410000 */
[----:B------:R-:W-:Y:S01]  /*17b0*/  FMUL.FTZ R100, R100, R27 ;  /* 0x0000001b64647220 */ /* 0x000fe20000410000 */
[----:B------:R-:W-:Y:S01]  /*17c0*/  FMUL.FTZ R98, R106, R76 ;  /* 0x0000004c6a627220 */ /* 0x000fe20000410000 */
[----:B------:R-:W-:Y:S02]  /*17d0*/  IMAD R0, R3, UR5, R23 ;  /* 0x0000000503007c24 */ /* 0x000fe4000f8e0217 */
[----:B------:R-:W-:Y:S01]  /*17e0*/  FMUL.FTZ R96, R107, R84 ;  /* 0x000000546b607220 */ /* 0x000fe20000410000 */
[----:B------:R-:W-:Y:S01]  /*17f0*/  FMUL.FTZ R94, R108, R83 ;  /* 0x000000536c5e7220 */ /* 0x000fe20000410000 */
[----:B------:R-:W1:Y:S01]  /*1800*/  LDCU UR4, c[0x0][0x38c] ;  /* 0x00007180ff0477ac */ /* 0x000e620008000800 */
[----:B------:R2:W-:Y:S01]  /*1810*/  STS.128 [R73], R16 ;  /* 0x0000001049007388 */ /* 0x0005e20000000c00 */
[----:B------:R-:W-:-:S03]  /*1820*/  NOP ;  /* 0x0000000000007918 */ /* 0x000fc60000000000 */
[----:B------:R-:W3:Y:S01]  /*1830*/  LDS.128 R12, [R73] ;  /* 0x00000000490c7984 */ /* 0x000ee20000000c00 */
[----:B0-----:R-:W-:-:S04]  /*1840*/  LEA R20, P0, R22, R20, 0x1 ;  /* 0x0000001416147211 */ /* 0x001fc800078008ff */
[----:B------:R-:W-:Y:S01]  /*1850*/  LEA.HI.X R21, R22, R21, R0, 0x1, P0 ;  /* 0x0000001516157211 */ /* 0x000fe200000f0c00 */
[----:B------:R-:W-:Y:S01]  /*1860*/  FMUL.FTZ R0, R90, R77 ;  /* 0x0000004d5a007220 */ /* 0x000fe20000410000 */
[----:B--2---:R-:W-:Y:S01]  /*1870*/  PRMT R18, R9, 0x7632, R18 ;  /* 0x0000763209127816 */ /* 0x004fe20000000012 */
[----:B------:R-:W-:Y:S01]  /*1880*/  IMAD.WIDE.U32 R20, R34, 0x10, R20 ;  /* 0x0000001022147825 */ /* 0x000fe200078e0014 */
[----:B------:R-:W-:Y:S02]  /*1890*/  PRMT R17, R10, 0x7632, R17 ;  /* 0x000076320a117816 */ /* 0x000fe40000000011 */
[C---:B------:R-:W-:Y:S02]  /*18a0*/  PRMT R16, R11.reuse, 0x7632, R16 ;  /* 0x000076320b107816 */ /* 0x040fe40000000010 */
[----:B------:R-:W-:Y:S01]  /*18b0*/  SHF.L.U32 R19, R11, 0x10, RZ ;  /* 0x000000100b137819 */ /* 0x000fe200000006ff */
[----:B---3--:R0:W-:Y:S01]  /*18c0*/  STG.E.128 desc[UR16][R20.64], R12 ;  /* 0x0000000c14007986 */ /* 0x0081e2000c101d10 */
[----:B-1----:R-:W-:Y:S05]  /*18d0*/  BRA.U !UP0, `(.L_x_9119) ;  /* 0x0000000108687547 */ /* 0x002fea000b800000 */
        /* <DEDUP_REMOVED lines=9> */
[----:B0-----:R-:W0:Y:S01]  /*1970*/  LDC.64 R14, c[0x0][0x430] ;  /* 0x00010c00ff0e7b82 */ /* 0x001e220000000a00 */
[----:B------:R-:W-:-:S02]  /*1980*/  F2FP.BF16.F32.PACK_AB R7, R2, R7 ;  /* 0x000000070207723e */ /* 0x000fc400000010ff */
[----:B------:R-:W-:Y:S02]  /*1990*/  F2FP.BF16.F32.PACK_AB R6, R9, R6 ;  /* 0x000000060906723e */ /* 0x000fe400000010ff */
[----:B------:R-:W-:Y:S02]  /*19a0*/  F2FP.BF16.F32.PACK_AB R5, R76, R5 ;  /* 0x000000054c05723e */ /* 0x000fe400000010ff */
[----:B------:R-:W-:Y:S01]  /*19b0*/  F2FP.BF16.F32.PACK_AB R4, R4, R77 ;  /* 0x0000004d0404723e */ /* 0x000fe200000010ff */
[----:B------:R-:W1:Y:S04]  /*19c0*/  LDC.64 R20, c[0x0][0x438] ;  /* 0x00010e00ff147b82 */ /* 0x000e680000000a00 */
[----:B------:R-:W-:Y:S01]  /*19d0*/  STS.128 [R73], R4 ;  /* 0x0000000449007388 */ /* 0x000fe20000000c00 */
[----:B------:R-:W-:-:S03]  /*19e0*/  NOP ;  /* 0x0000000000007918 */ /* 0x000fc60000000000 */
[----:B------:R-:W2:Y:S01]  /*19f0*/  LDS.128 R8, [R73] ;  /* 0x0000000049087984 */ /* 0x000ea20000000c00 */
[----:B0-----:R-:W-:-:S04]  /*1a00*/  IMAD.WIDE.U32 R12, R14, UR18, R42 ;  /* 0x000000120e0c7c25 */ /* 0x001fc8000f8e002a */
[----:B------:R-:W-:Y:S02]  /*1a10*/  IMAD R13, R15, UR18, R13 ;  /* 0x000000120f0d7c24 */ /* 0x000fe4000f8e020d */
[----:B-1----:R-:W-:-:S04]  /*1a20*/  IMAD.WIDE.U32 R12, R3, R20, R12 ;  /* 0x00000014030c7225 */ /* 0x002fc800078e000c */
[----:B------:R-:W-:Y:S01]  /*1a30*/  IMAD R13, R3, R21, R13 ;  /* 0x00000015030d7224 */ /* 0x000fe200078e020d */
[----:B------:R-:W-:-:S04]  /*1a40*/  LEA R14, P0, R12, UR6, 0x1 ;  /* 0x000000060c0e7c11 */ /* 0x000fc8000f8008ff */
[----:B------:R-:W-:-:S03]  /*1a50*/  LEA.HI.X R15, R12, UR7, R13, 0x1, P0 ;  /* 0x000000070c0f7c11 */ /* 0x000fc600080f0c0d */
[----:B------:R-:W-:-:S05]  /*1a60*/  IMAD.WIDE.U32 R12, R34, 0x10, R14 ;  /* 0x00000010220c7825 */ /* 0x000fca00078e000e */
[----:B--2---:R1:W-:Y:S02]  /*1a70*/  STG.E.128 desc[UR16][R12.64], R8 ;  /* 0x000000080c007986 */ /* 0x0043e4000c101d10 */
.L_x_9119:
        /* <DEDUP_REMOVED lines=10> */
[----:B-----5:R-:W-:Y:S01]  /*1b20*/  FADD.FTZ R120, R5, R44 ;  /* 0x0000002c05787221 */ /* 0x020fe20000010000 */
[----:B------:R-:W-:-:S02]  /*1b30*/  SHF.L.U32 R121, R24, 0x10, RZ ;  /* 0x0000001018797819 */ /* 0x000fc400000006ff */
[----:B------:R-:W-:Y:S01]  /*1b40*/  CS2R R88, SRZ ;  /* 0x0000000000587805 */ /* 0x000fe2000001ff00 */
[----:B------:R-:W-:Y:S01]  /*1b50*/  FFMA.FTZ R2, R98, R129, R51 ;  /* 0x0000008162027223 */ /* 0x000fe20000010033 */
[----:B------:R-:W-:Y:S02]  /*1b60*/  SHF.L.U32 R17, R17, 0x10, RZ ;  /* 0x0000001011117819 */ /* 0x000fe400000006ff */
[----:B------:R-:W-:Y:S02]  /*1b70*/  CS2R R86, SRZ ;  /* 0x0000000000567805 */ /* 0x000fe4000001ff00 */
[----:B------:R-:W-:Y:S01]  /*1b80*/  SHF.L.U32 R7, R16, 0x10, RZ ;  /* 0x0000001010077819 */ /* 0x000fe200000006ff */
[----:B------:R-:W-:Y:S01]  /*1b90*/  FFMA.FTZ R5, R95, R82, R2 ;  /* 0x000000525f057223 */ /* 0x000fe20000010002 */
[----:B------:R-:W-:Y:S02]  /*1ba0*/  MOV R92, RZ ;  /* 0x000000ff005c7202 */ /* 0x000fe40000000f00 */
[----:B------:R-:W-:-:S02]  /*1bb0*/  CS2R R84, SRZ ;  /* 0x0000000000547805 */ /* 0x000fc4000001ff00 */
[----:B------:R-:W-:Y:S01]  /*1bc0*/  MOV R83, RZ ;  /* 0x000000ff00537202 */ /* 0x000fe20000000f00 */
        /* <DEDUP_REMOVED lines=19> */
[----:B01----:R-:W0:Y:S01]  /*1d00*/  LDC.64 R12, c[0x0][0x440] ;  /* 0x00011000ff0c7b82 */ /* 0x003e220000000a00 */
[----:B------:R-:W-:Y:S01]  /*1d10*/  MOV R4, R54 ;  /* 0x0000003600047202 */ /* 0x000fe20000000f00 */
[----:B------:R-:W-:Y:S01]  /*1d20*/  FMUL.FTZ R114, R125, R80 ;  /* 0x000000507d727220 */ /* 0x000fe20000410000 */
[----:B------:R-:W-:Y:S01]  /*1d30*/  MOV R5, R63 ;  /* 0x0000003f00057202 */ /* 0x000fe20000000f00 */
[----:B------:R-:W-:Y:S01]  /*1d40*/  FMUL.FTZ R113, R121, R128 ;  /* 0x0000008079717220 */ /* 0x000fe20000410000 */
[----:B------:R-:W-:Y:S01]  /*1d50*/  ISETP.NE.AND P0, PT, R56, 0x1, PT ;  /* 0x000000013800780c */ /* 0x000fe20003f05270 */
[----:B------:R-:W-:Y:S01]  /*1d60*/  FMUL.FTZ R112, R124, R81 ;  /* 0x000000517c707220 */ /* 0x000fe20000410000 */
[----:B------:R-:W-:Y:S01]  /*1d70*/  SHF.L.U32 R130, R56, 0x8, RZ ;  /* 0x0000000838827819 */ /* 0x000fe200000006ff */
[----:B------:R-:W1:Y:S01]  /*1d80*/  LDC.64 R14, c[0x0][0x448] ;  /* 0x00011200ff0e7b82 */ /* 0x000e620000000a00 */
[----:B------:R-:W-:Y:S01]  /*1d90*/  IADD3 R22, P1, PT, R42, R28, RZ ;  /* 0x0000001c2a167210 */ /* 0x000fe20007f3e0ff */
[----:B------:R-:W-:Y:S01]  /*1da0*/  FMUL.FTZ R111, R120, R129 ;  /* 0x00000081786f7220 */ /* 0x000fe20000410000 */
[----:B------:R-:W-:Y:S01]  /*1db0*/  LOP3.LUT R134, R42, 0x100, RZ, 0xc0, !PT ;  /* 0x000001002a867812 */ /* 0x000fe200078ec0ff */
[----:B------:R-:W-:Y:S01]  /*1dc0*/  FMUL.FTZ R110, R123, R82 ;  /* 0x000000527b6e7220 */ /* 0x000fe20000410000 */
[----:B------:R-:W-:Y:S01]  /*1dd0*/  IADD3 R115, PT, PT, R56, -0x2, RZ ;  /* 0xfffffffe38737810 */ /* 0x000fe20007ffe0ff */
[----:B------:R-:W-:Y:S01]  /*1de0*/  FMUL.FTZ R109, R119, R126 ;  /* 0x0000007e776d7220 */ /* 0x000fe20000410000 */
[----:B------:R-:W-:Y:S01]  /*1df0*/  IADD3 R133, PT, PT, R42, R34, RZ ;  /* 0x000000222a857210 */ /* 0x000fe20007ffe0ff */
[----:B------:R-:W2:Y:S01]  /*1e00*/  LDC.64 R90, c[0x0][0x3e0] ;  /* 0x0000f800ff5a7b82 */ /* 0x000ea20000000a00 */
[----:B------:R-:W-:Y:S01]  /*1e10*/  FMUL.FTZ R107, R122, R93 ;  /* 0x0000005d7a6b7220 */ /* 0x000fe20000410000 */
[----:B------:R-:W-:Y:S01]  /*1e20*/  ISETP.EQ.AND P0, PT, R34, RZ, P0 ;  /* 0x000000ff2200720c */ /* 0x000fe20000702270 */
[----:B------:R-:W-:Y:S01]  /*1e30*/  FMUL.FTZ R105, R118, R127 ;  /* 0x0000007f76697220 */ /* 0x000fe20000410000 */
[----:B------:R-:W-:Y:S01]  /*1e40*/  MOV R92, RZ ;  /* 0x000000ff005c7202 */ /* 0x000fe20000000f00 */
[----:B------:R-:W-:Y:S01]  /*1e50*/  IMAD.WIDE.U32 R24, R34, 0x10, R4 ;  /* 0x0000001022187825 */ /* 0x000fe200078e0004 */
[----:B------:R-:W-:Y:S01]  /*1e60*/  LOP3.LUT R130, R130, 0x100, RZ, 0xc0, !PT ;  /* 0x0000010082827812 */ /* 0x000fe200078ec0ff */
[----:B------:R-:W3:Y:S01]  /*1e70*/  LDCU UR10, c[0x0][0x394] ;  /* 0x00007280ff0a77ac */ /* 0x000ee20008000800 */
[----:B------:R-:W4:Y:S01]  /*1e80*/  LDC.64 R16, c[0x0][0x3c0] ;  /* 0x0000f000ff107b82 */ /* 0x000f220000000a00 */
[----:B------:R-:W-:Y:S01]  /*1e90*/  IADD3.X R23, PT, PT, RZ, R72, RZ, P1, !PT ;  /* 0x00000048ff177210 */ /* 0x000fe20000ffe4ff */
[----:B------:R-:W0:Y:S01]  /*1ea0*/  LDCU UR11, c[0x0][0x38c] ;  /* 0x00007180ff0b77ac */ /* 0x000e220008000800 */
[----:B------:R-:W0:Y:S05]  /*1eb0*/  LDCU UR7, c[0x0][0x388] ;  /* 0x00007100ff0777ac */ /* 0x000e2a0008000800 */
[----:B------:R-:W0:Y:S01]  /*1ec0*/  LDC.64 R18, c[0x0][0x3a8] ;  /* 0x0000ea00ff127b82 */ /* 0x000e220000000a00 */
[----:B------:R-:W0:Y:S01]  /*1ed0*/  LDCU.64 UR8, c[0x0][0x540] ;  /* 0x0000a800ff0877ac */ /* 0x000e220008000a00 */
[----:B------:R-:W-:-:S06]  /*1ee0*/  UMOV UR4, URZ ;  /* 0x000000ff00047c82 */ /* 0x000fcc0008000000 */
[----:B------:R-:W0:Y:S02]  /*1ef0*/  LDC.64 R20, c[0x0][0x4f0] ;  /* 0x00013c00ff147b82 */ /* 0x000e240000000a00 */
.L_x_9142:
[----:B------:R-:W-:Y:S01]  /*1f00*/  MOV R6, R32 ;  /* 0x0000002000067202 */ /* 0x000fe20000000f00 */
[----:B0-2---:R-:W-:Y:S01]  /*1f10*/  IMAD.WIDE.U32 R4, R90, UR4, RZ ;  /* 0x000000045a047c25 */ /* 0x005fe2000f8e00ff */
        /* <DEDUP_REMOVED lines=8> */
[----:B------:R0:W2:Y:S04]  /*1fa0*/  LDG.E.128 R4, desc[UR16][R8.64] ;  /* 0x0000001008047981 */ /* 0x0000a8000c1e1d00 */
[----:B------:R-:W5:Y:S01]  /*1fb0*/  LDG.E R26, desc[UR16][R26.64] ;  /* 0x000000101a1a7981 */ /* 0x000f62000c1e1900 */
[----:B0-----:R-:W-:Y:S02]  /*1fc0*/  MOV R8, R30 ;  /* 0x0000001e00087202 */ /* 0x001fe40000000f00 */
[----:B------:R-:W-:-:S03]  /*1fd0*/  MOV R9, R55 ;  /* 0x0000003700097202 */ /* 0x000fc60000000f00 */
[----:B----4-:R-:W-:-:S04]  /*1fe0*/  IMAD.WIDE.U32 R10, R16, UR4, R8 ;  /* 0x00000004100a7c25 */ /* 0x010fc8000f8e0008 */
[----:B------:R-:W-:Y:S01]  /*1ff0*/  IMAD R2, R17, UR4, R11 ;  /* 0x0000000411027c24 */ /* 0x000fe2000f8e020b */
[----:B-1----:R-:W-:-:S04]  /*2000*/  LEA R76, P1, R10, R14, 0x2 ;  /* 0x0000000e0a4c7211 */ /* 0x002fc800078210ff */
[----:B------:R-:W-:-:S05]  /*2010*/  LEA.HI.X R77, R10, R15, R2, 0x2, P1 ;  /* 0x0000000f0a4d7211 */ /* 0x000fca00008f1402 */
[----:B------:R0:W4:Y:S01]  /*2020*/  LDG.E R131, desc[UR16][R76.64] ;  /* 0x000000104c837981 */ /* 0x000122000c1e1900 */
[----:B------:R-:W1:Y:S01]  /*2030*/  S2UR UR6, SR_CgaCtaId ;  /* 0x00000000000679c3 */ /* 0x000e620000008800 */
[C---:B------:R-:W-:Y:S01]  /*2040*/  ISETP.NE.AND P2, PT, R34.reuse, RZ, PT ;  /* 0x000000ff2200720c */ /* 0x040fe20003f45270 */
[----:B------:R-:W-:Y:S01]  /*2050*/  UMOV UR5, 0x400 ;  /* 0x0000040000057882 */ /* 0x000fe20000000000 */
[----:B------:R-:W-:Y:S01]  /*2060*/  ISETP.NE.AND P1, PT, R34, 0x1f, PT ;  /* 0x0000001f2200780c */ /* 0x000fe20003f25270 */
[----:B------:R-:W-:Y:S01]  /*2070*/  BSSY.RECONVERGENT B0, `(.L_x_9121) ;  /* 0x0000040000007945 */ /* 0x000fe20003800200 */
[----:B-1----:R-:W-:Y:S01]  /*2080*/  ULEA UR5, UR6, UR5, 0x18 ;  /* 0x0000000506057291 */ /* 0x002fe2000f8ec0ff */
[----:B--2---:R1:W-:Y:S01]  /*2090*/  STS.128 [R73], R4 ;  /* 0x0000000449007388 */ /* 0x0043e20000000c00 */
[----:B------:R-:W-:-:S03]  /*20a0*/  NOP ;  /* 0x0000000000007918 */ /* 0x000fc60000000000 */
[----:B------:R-:W2:Y:S01]  /*20b0*/  LDS.128 R8, [R73] ;  /* 0x0000000049087984 */ /* 0x000ea20000000c00 */
[----:B-----5:R-:W-:-:S04]  /*20c0*/  FMUL.FTZ R135, R26, 1.4426950216293334961 ;  /* 0x3fb8aa3b1a877820 */ /* 0x020fc80000410000 */
[-C--:B------:R-:W-:Y:S01]  /*20d0*/  FMUL.FTZ R139, R125, R135.reuse ;  /* 0x000000877d8b7220 */ /* 0x080fe20000410000 */
[-C--:B------:R-:W-:Y:S01]  /*20e0*/  FMUL.FTZ R132, R121, R135.reuse ;  /* 0x0000008779847220 */ /* 0x080fe20000410000 */
[-C--:B------:R-:W-:Y:S01]  /*20f0*/  FMUL.FTZ R2, R120, R135.reuse ;  /* 0x0000008778027220 */ /* 0x080fe20000410000 */
[-C--:B------:R-:W-:Y:S01]  /*2100*/  FMUL.FTZ R27, R123, R135.reuse ;  /* 0x000000877b1b7220 */ /* 0x080fe20000410000 */
[-C--:B0-----:R-:W-:Y:S01]  /*2110*/  FMUL.FTZ R76, R119, R135.reuse ;  /* 0x00000087774c7220 */ /* 0x081fe20000410000 */
[-C--:B-1----:R-:W-:Y:S01]  /*2120*/  FMUL.FTZ R6, R122, R135.reuse ;  /* 0x000000877a067220 */ /* 0x082fe20000410000 */
[----:B------:R-:W0:Y:S01]  /*2130*/  MUFU.EX2 R139, R139 ;  /* 0x0000008b008b7308 */ /* 0x000e220000000800 */
[-C--:B------:R-:W-:Y:S01]  /*2140*/  FMUL.FTZ R146, R118, R135.reuse ;  /* 0x0000008776927220 */ /* 0x080fe20000410000 */
[----:B------:R-:W-:Y:S01]  /*2150*/  IADD3 R5, PT, PT, R134, UR4, RZ ;  /* 0x0000000486057c10 */ /* 0x000fe2000fffe0ff */
[----:B------:R-:W-:-:S03]  /*2160*/  FMUL.FTZ R136, R124, R135 ;  /* 0x000000877c887220 */ /* 0x000fc60000410000 */
[----:B------:R-:W-:Y:S02]  /*2170*/  SEL R5, R5, R58, !P2 ;  /* 0x0000003a05057207 */ /* 0x000fe40005000000 */
[----:B------:R-:W1:Y:S02]  /*2180*/  MUFU.EX2 R132, R132 ;  /* 0x0000008400847308 */ /* 0x000e640000000800 */
[----:B------:R-:W-:-:S06]  /*2190*/  LEA R4, R5, UR5, 0x2 ;  /* 0x0000000505047c11 */ /* 0x000fcc000f8e10ff */
[----:B------:R-:W1:Y:S01]  /*21a0*/  MUFU.EX2 R2, R2 ;  /* 0x0000000200027308 */ /* 0x000e620000000800 */
[----:B0-----:R0:W-:Y:S07]  /*21b0*/  STS [R4+0x878], R139 ;  /* 0x0008788b04007388 */ /* 0x0011ee0000000800 */
[----:B------:R-:W0:Y:S01]  /*21c0*/  MUFU.EX2 R27, R27 ;  /* 0x0000001b001b7308 */ /* 0x000e220000000800 */
[----:B--2---:R-:W-:Y:S02]  /*21d0*/  PRMT R148, R9, 0x7632, R148 ;  /* 0x0000763209947816 */ /* 0x004fe40000000094 */
[----:B------:R-:W-:-:S05]  /*21e0*/  PRMT R140, R10, 0x7632, R140 ;  /* 0x000076320a8c7816 */ /* 0x000fca000000008c */
[----:B------:R-:W2:Y:S01]  /*21f0*/  MUFU.EX2 R76, R76 ;  /* 0x0000004c004c7308 */ /* 0x000ea20000000800 */
[----:B------:R-:W-:Y:S02]  /*2200*/  SHF.L.U32 R142, R10, 0x10, RZ ;  /* 0x000000100a8e7819 */ /* 0x000fe400000006ff */
[----:B------:R-:W-:Y:S02]  /*2210*/  PRMT R141, R8, 0x7632, R141 ;  /* 0x00007632088d7816 */ /* 0x000fe4000000008d */
[----:B------:R-:W-:Y:S02]  /*2220*/  PRMT R10, R11, 0x7632, R10 ;  /* 0x000076320b0a7816 */ /* 0x000fe4000000000a */
[----:B------:R-:W-:Y:S01]  /*2230*/  SHF.L.U32 R148, R148, 0x10, RZ ;  /* 0x0000001094947819 */ /* 0x000fe200000006ff */
[----:B------:R-:W0:Y:S01]  /*2240*/  MUFU.EX2 R6, R6 ;  /* 0x0000000600067308 */ /* 0x000e220000000800 */
[----:B------:R-:W-:Y:S02]  /*2250*/  SHF.L.U32 R150, R8, 0x10, RZ ;  /* 0x0000001008967819 */ /* 0x000fe400000006ff */
[----:B------:R-:W-:Y:S01]  /*2260*/  SHF.L.U32 R140, R140, 0x10, RZ ;  /* 0x000000108c8c7819 */ /* 0x000fe200000006ff */
[----:B----4-:R-:W-:Y:S01]  /*2270*/  FMUL.FTZ R7, R131, R148 ;  /* 0x0000009483077220 */ /* 0x010fe20000410000 */
[----:B------:R-:W-:Y:S01]  /*2280*/  SHF.L.U32 R144, R9, 0x10, RZ ;  /* 0x0000001009907819 */ /* 0x000fe200000006ff */
[----:B------:R-:W-:Y:S01]  /*2290*/  FMUL.FTZ R9, R131, R150 ;  /* 0x0000009683097220 */ /* 0x000fe20000410000 */
[----:B------:R-:W-:Y:S01]  /*22a0*/  SHF.L.U32 R8, R11, 0x10, RZ ;  /* 0x000000100b087819 */ /* 0x000fe200000006ff */
[----:B------:R-:W4:Y:S01]  /*22b0*/  MUFU.EX2 R146, R146 ;  /* 0x0000009200927308 */ /* 0x000f220000000800 */
[----:B------:R-:W-:Y:S01]  /*22c0*/  SHF.L.U32 R141, R141, 0x10, RZ ;  /* 0x000000108d8d7819 */ /* 0x000fe200000006ff */
[C---:B------:R-:W-:Y:S01]  /*22d0*/  FMUL.FTZ R143, R131.reuse, R140 ;  /* 0x0000008c838f7220 */ /* 0x040fe20000410000 */
[----:B------:R-:W-:Y:S01]  /*22e0*/  SHF.L.U32 R10, R10, 0x10, RZ ;  /* 0x000000100a0a7819 */ /* 0x000fe200000006ff */
[C---:B------:R-:W-:Y:S01]  /*22f0*/  FMUL.FTZ R11, R131.reuse, R144 ;  /* 0x00000090830b7220 */ /* 0x040fe20000410000 */
[C---:B------:R-:W-:Y:S01]  /*2300*/  FMUL.FTZ R137, R131.reuse, R8 ;  /* 0x0000000883897220 */ /* 0x040fe20000410000 */
[C---:B------:R-:W-:Y:S01]  /*2310*/  FMUL.FTZ R5, R131.reuse, R141 ;  /* 0x0000008d83057220 */ /* 0x040fe20000410000 */
[----:B------:R-:W-:Y:S01]  /*2320*/  FMUL.FTZ R138, R98, R7 ;  /* 0x00000007628a7220 */ /* 0x000fe20000410000 */
[----:B------:R5:W0:Y:S01]  /*2330*/  MUFU.EX2 R77, R136 ;  /* 0x00000088004d7308 */ /* 0x000a220000000800 */
[C---:B------:R-:W-:Y:S01]  /*2340*/  FMUL.FTZ R145, R131.reuse, R10 ;  /* 0x0000000a83917220 */ /* 0x040fe20000410000 */
[----:B------:R-:W-:Y:S01]  /*2350*/  FMUL.FTZ R7, R96, R143 ;  /* 0x0000008f60077220 */ /* 0x000fe20000410000 */
[----:B------:R-:W-:Y:S01]  /*2360*/  FMUL.FTZ R9, R0, R9 ;  /* 0x0000000900097220 */ /* 0x000fe20000410000 */
[----:B------:R-:W-:Y:S01]  /*2370*/  FMUL.FTZ R11, R104, R11 ;  /* 0x0000000b680b7220 */ /* 0x000fe20000410000 */
[----:B------:R-:W-:Y:S01]  /*2380*/  FMUL.FTZ R137, R102, R137 ;  /* 0x0000008966897220 */ /* 0x000fe20000410000 */
[----:B------:R-:W-:Y:S01]  /*2390*/  FMUL.FTZ R143, R94, R145 ;  /* 0x000000915e8f7220 */ /* 0x000fe20000410000 */
[----:B-----5:R-:W-:-:S04]  /*23a0*/  FMUL.FTZ R136, R131, R142 ;  /* 0x0000008e83887220 */ /* 0x020fc80000410000 */
[----:B------:R-:W-:Y:S01]  /*23b0*/  FMUL.FTZ R135, R95, R136 ;  /* 0x000000885f877220 */ /* 0x000fe20000410000 */
[----:B------:R-:W-:Y:S01]  /*23c0*/  FMUL.FTZ R136, R100, R5 ;  /* 0x0000000564887220 */ /* 0x000fe20000410000 */
[----:B------:R-:W-:Y:S06]  /*23d0*/  BAR.SYNC.DEFER_BLOCKING 0x0 ;  /* 0x0000000000007b1d */ /* 0x000fec0000010000 */
[----:B-12-4-:R-:W-:Y:S05]  /*23e0*/  @P1 BRA `(.L_x_9122) ;  /* 0x00000000001c1947 */ /* 0x016fea0003800000 */
[----:B---3--:R-:W-:Y:S01]  /*23f0*/  ISETP.NE.AND P1, PT, R56, UR10, PT ;  /* 0x0000000a38007c0c */ /* 0x008fe2000bf25270 */
[----:B------:R-:W-:-:S12]  /*2400*/  HFMA2 R145, -RZ, RZ, 1.875, 0 ;  /* 0x3f800000ff917431 */ /* 0x000fd800000001ff */
[----:B------:R-:W-:Y:S05]  /*2410*/  @!P1 BRA `(.L_x_9123) ;  /* 0x0000000000149947 */ /* 0x000fea0003800000 */
[----:B0-----:R-:W-:-:S04]  /*2420*/  IADD3 R4, PT, PT, R130, UR4, RZ ;  /* 0x0000000482047c10 */ /* 0x001fc8000fffe0ff */
[----:B------:R-:W-:-:S05]  /*2430*/  LEA R4, R4, UR5, 0x2 ;  /* 0x0000000504047c11 */ /* 0x000fca000f8e10ff */
[----:B------:R4:W0:Y:S01]  /*2440*/  LDS R145, [R4+0x878] ;  /* 0x0008780004917984 */ /* 0x0008220000000800 */
[----:B------:R-:W-:Y:S05]  /*2450*/  BRA `(.L_x_9123) ;  /* 0x0000000000047947 */ /* 0x000fea0003800000 */
.L_x_9122:
[----:B------:R1:W2:Y:S02]  /*2460*/  LDS R145, [R79+0x107c] ;  /* 0x00107c004f917984 */ /* 0x0002a40000000800 */
.L_x_9123:
[----:B---3--:R-:W-:Y:S05]  /*2470*/  BSYNC.RECONVERGENT B0 ;  /* 0x0000000000007941 */ /* 0x008fea0003800200 */
.L_x_9121:
[----:B0---4-:R-:W0:Y:S01]  /*2480*/  @P0 LDC R4, c[0x0][0x38c] ;  /* 0x0000e300ff040b82 */ /* 0x011e220000000800 */
[----:B------:R-:W-:Y:S01]  /*2490*/  MOV R147, RZ ;  /* 0x000000ff00937202 */ /* 0x000fe20000000f00 */
[----:B0-----:R-:W-:-:S04]  /*24a0*/  @P0 IMAD R5, R115, R4, UR4 ;  /* 0x0000000473050e24 */ /* 0x001fc8000f8e0204 */
[----:B------:R-:W-:-:S05]  /*24b0*/  @P0 IMAD.WIDE R4, R5, 0x8, R40 ;  /* 0x0000000805040825 */ /* 0x000fca00078e0228 */
[----:B------:R0:W3:Y:S01]  /*24c0*/  @P0 LDG.E R147, desc[UR16][R4.64+0x4] ;  /* 0x0000041004930981 */ /* 0x0000e2000c1e1900 */
[-C--:B------:R-:W-:Y:S01]  /*24d0*/  FFMA.FTZ R149, R114, R132.reuse, R113 ;  /* 0x0000008472957223 */ /* 0x080fe20000010071 */
[----:B--2---:R-:W-:Y:S01]  /*24e0*/  FMUL.FTZ R151, R146, R145 ;  /* 0x0000009192977220 */ /* 0x004fe20000410000 */
[----:B------:R-:W-:Y:S01]  /*24f0*/  FMUL.FTZ R152, R139, R132 ;  /* 0x000000848b987220 */ /* 0x000fe20000410000 */
[----:B------:R-:W-:Y:S01]  /*2500*/  ISETP.GE.AND P1, PT, R75, 0x1, PT ;  /* 0x000000014b00780c */ /* 0x000fe20003f26270 */
[----:B------:R-:W-:Y:S01]  /*2510*/  FFMA.FTZ R149, R77, R149, R112 ;  /* 0x000000954d957223 */ /* 0x000fe20000010070 */
[----:B------:R-:W-:Y:S01]  /*2520*/  FMUL.FTZ R151, R6, R151 ;  /* 0x0000009706977220 */ /* 0x000fe20000410000 */
[----:B------:R-:W-:Y:S01]  /*2530*/  ISETP.NE.AND P3, PT, R78, 0x1f, PT ;  /* 0x0000001f4e00780c */ /* 0x000fe20003f65270 */
[----:B------:R-:W-:Y:S01]  /*2540*/  ULEA UR6, UR4, UR5, 0x3 ;  /* 0x0000000504067291 */ /* 0x000fe2000f8e18ff */
[----:B------:R-:W-:Y:S01]  /*2550*/  FFMA.FTZ R149, R2, R149, R111 ;  /* 0x0000009502957223 */ /* 0x000fe2000001006f */
[----:B------:R-:W-:Y:S01]  /*2560*/  ISETP.GT.U32.AND P4, PT, R78, 0x17, PT ;  /* 0x000000174e00780c */ /* 0x000fe20003f84070 */
[----:B------:R-:W-:Y:S02]  /*2570*/  BSSY.RECONVERGENT B0, `(.L_x_9124) ;  /* 0x00000a9000007945 */ /* 0x000fe40003800200 */
[----:B------:R-:W-:-:S04]  /*2580*/  FFMA.FTZ R149, R27, R149, R110 ;  /* 0x000000951b957223 */ /* 0x000fc8000001006e */
[----:B------:R-:W-:-:S04]  /*2590*/  FFMA.FTZ R149, R76, R149, R109 ;  /* 0x000000954c957223 */ /* 0x000fc8000001006d */
[----:B------:R-:W-:Y:S01]  /*25a0*/  FFMA.FTZ R154, R6, R149, R107 ;  /* 0x00000095069a7223 */ /* 0x000fe2000001006b */
[----:B------:R-:W-:-:S03]  /*25b0*/  FFMA.FTZ R149, R146, R143, R137 ;  /* 0x0000008f92957223 */ /* 0x000fc60000010089 */
[----:B0-----:R-:W-:Y:S01]  /*25c0*/  FFMA.FTZ R4, R146, R154, R105 ;  /* 0x0000009a92047223 */ /* 0x001fe20000010069 */
[----:B------:R-:W-:Y:S01]  /*25d0*/  FFMA.FTZ R153, R6, R149, R7 ;  /* 0x0000009506997223 */ /* 0x000fe20000010007 */
[----:B------:R-:W-:Y:S01]  /*25e0*/  FMUL.FTZ R149, R77, R152 ;  /* 0x000000984d957220 */ /* 0x000fe20000410000 */
[----:B------:R-:W-:Y:S02]  /*25f0*/  FMUL.FTZ R154, R76, R151 ;  /* 0x000000974c9a7220 */ /* 0x000fe40000410000 */
[----:B------:R-:W0:Y:S01]  /*2600*/  SHFL.UP PT, R5, R4, 0x1, RZ ;  /* 0x0420000004057989 */ /* 0x000e2200000e00ff */
[----:B------:R-:W-:Y:S01]  /*2610*/  FMUL.FTZ R152, R2, R149 ;  /* 0x0000009502987220 */ /* 0x000fe20000410000 */
[----:B------:R-:W-:Y:S01]  /*2620*/  FFMA.FTZ R153, R76, R153, R135 ;  /* 0x000000994c997223 */ /* 0x000fe20000010087 */
[C---:B------:R-:W-:Y:S02]  /*2630*/  FMUL.FTZ R151, R27.reuse, R154 ;  /* 0x0000009a1b977220 */ /* 0x040fe40000410000 */
[C---:B------:R-:W-:Y:S01]  /*2640*/  FMUL.FTZ R149, R27.reuse, R152 ;  /* 0x000000981b957220 */ /* 0x040fe20000410000 */
[----:B------:R-:W-:Y:S01]  /*2650*/  FFMA.FTZ R153, R27, R153, R138 ;  /* 0x000000991b997223 */ /* 0x000fe2000001008a */
[----:B------:R-:W-:-:S02]  /*2660*/  FMUL.FTZ R154, R2, R151 ;  /* 0x00000097029a7220 */ /* 0x000fc40000410000 */
[----:B------:R-:W-:Y:S01]  /*2670*/  FMUL.FTZ R151, R76, R149 ;  /* 0x000000954c977220 */ /* 0x000fe20000410000 */
[----:B------:R-:W-:Y:S01]  /*2680*/  FFMA.FTZ R153, R2, R153, R11 ;  /* 0x0000009902997223 */ /* 0x000fe2000001000b */
[C---:B------:R-:W-:Y:S02]  /*2690*/  FMUL.FTZ R155, R77.reuse, R154 ;  /* 0x0000009a4d9b7220 */ /* 0x040fe40000410000 */
[----:B------:R-:W-:Y:S01]  /*26a0*/  FMUL.FTZ R151, R6, R151 ;  /* 0x0000009706977220 */ /* 0x000fe20000410000 */
[----:B------:R-:W-:Y:S01]  /*26b0*/  FFMA.FTZ R153, R77, R153, R136 ;  /* 0x000000994d997223 */ /* 0x000fe20000010088 */
[----:B------:R-:W-:Y:S02]  /*26c0*/  FMUL.FTZ R149, R132, R155 ;  /* 0x0000009b84957220 */ /* 0x000fe40000410000 */
[----:B------:R-:W-:Y:S01]  /*26d0*/  FMUL.FTZ R151, R146, R151 ;  /* 0x0000009792977220 */ /* 0x000fe20000410000 */
[----:B------:R-:W-:Y:S02]  /*26e0*/  FFMA.FTZ R153, R132, R153, R9 ;  /* 0x0000009984997223 */ /* 0x000fe40000010009 */
[----:B------:R-:W2:Y:S03]  /*26f0*/  SHFL.DOWN PT, R156, R149, 0x1, 0x1f ;  /* 0x08201f00959c7f89 */ /* 0x000ea600000e0000 */
[----:B------:R-:W-:Y:S01]  /*2700*/  MOV R152, R153 ;  /* 0x0000009900987202 */ /* 0x000fe20000000f00 */
[----:B0-----:R-:W-:Y:S01]  /*2710*/  FFMA.FTZ R5, R151, R5, R4 ;  /* 0x0000000597057223 */ /* 0x001fe20000010004 */
[----:B------:R-:W0:Y:S04]  /*2720*/  SHFL.UP PT, R154, R151, 0x1, RZ ;  /* 0x04200000979a7989 */ /* 0x000e2800000e00ff */
[----:B------:R-:W4:Y:S01]  /*2730*/  SHFL.DOWN PT, R157, R153, 0x1, 0x1f ;  /* 0x08201f00999d7f89 */ /* 0x000f2200000e0000 */
[----:B------:R-:W-:-:S05]  /*2740*/  FSEL R4, R4, R5, !P1 ;  /* 0x0000000504047208 */ /* 0x000fca0004800000 */
[----:B------:R-:W5:Y:S01]  /*2750*/  SHFL.UP PT, R5, R4, 0x2, RZ ;  /* 0x0440000004057989 */ /* 0x000f6200000e00ff */
[----:B--2---:R-:W-:Y:S01]  /*2760*/  @P3 FMUL.FTZ R155, R156, R149 ;  /* 0x000000959c9b3220 */ /* 0x004fe20000410000 */
[----:B0-----:R-:W-:Y:S01]  /*2770*/  @P1 FMUL.FTZ R151, R151, R154 ;  /* 0x0000009a97971220 */ /* 0x001fe20000410000 */
[----:B------:R-:W-:Y:S01]  /*2780*/  ISETP.GE.AND P1, PT, R75, 0x2, PT ;  /* 0x000000024b00780c */ /* 0x000fe20003f26270 */
[----:B----4-:R-:W-:Y:S02]  /*2790*/  @P3 FFMA.FTZ R152, R149, R157, R152 ;  /* 0x0000009d95983223 */ /* 0x010fe40000010098 */
[----:B------:R-:W-:Y:S01]  /*27a0*/  @P3 MOV R149, R155 ;  /* 0x0000009b00953202 */ /* 0x000fe20000000f00 */
[----:B------:R-:W0:Y:S01]  /*27b0*/  SHFL.UP PT, R154, R151, 0x2, RZ ;  /* 0x04400000979a7989 */ /* 0x000e2200000e00ff */
[----:B------:R-:W-:-:S03]  /*27c0*/  ISETP.GT.U32.AND P3, PT, R78, 0x1d, PT ;  /* 0x0000001d4e00780c */ /* 0x000fc60003f64070 */
[----:B------:R-:W2:Y:S01]  /*27d0*/  SHFL.DOWN PT, R156, R149, 0x2, 0x1f ;  /* 0x08401f00959c7f89 */ /* 0x000ea200000e0000 */
[----:B-----5:R-:W-:-:S03]  /*27e0*/  FFMA.FTZ R5, R151, R5, R4 ;  /* 0x0000000597057223 */ /* 0x020fc60000010004 */
[----:B------:R-:W4:Y:S02]  /*27f0*/  SHFL.DOWN PT, R155, R152, 0x2, 0x1f ;  /* 0x08401f00989b7f89 */ /* 0x000f2400000e0000 */
[----:B------:R-:W-:-:S05]  /*2800*/  FSEL R4, R4, R5, !P1 ;  /* 0x0000000504047208 */ /* 0x000fca0004800000 */
[----:B------:R-:W5:Y:S01]  /*2810*/  SHFL.UP PT, R5, R4, 0x4, RZ ;  /* 0x0480000004057989 */ /* 0x000f6200000e00ff */
[----:B0-----:R-:W-:Y:S01]  /*2820*/  @P1 FMUL.FTZ R151, R151, R154 ;  /* 0x0000009a97971220 */ /* 0x001fe20000410000 */
[----:B------:R-:W-:Y:S01]  /*2830*/  ISETP.GE.AND P1, PT, R75, 0x4, PT ;  /* 0x000000044b00780c */ /* 0x000fe20003f26270 */
[----:B--2---:R-:W-:-:S03]  /*2840*/  @!P3 FMUL.FTZ R153, R149, R156 ;  /* 0x0000009c9599b220 */ /* 0x004fc60000410000 */
[----:B------:R-:W0:Y:S01]  /*2850*/  SHFL.UP PT, R154, R151, 0x4, RZ ;  /* 0x04800000979a7989 */ /* 0x000e2200000e00ff */
[----:B----4-:R-:W-:Y:S01]  /*2860*/  @!P3 FFMA.FTZ R152, R149, R155, R152 ;  /* 0x0000009b9598b223 */ /* 0x010fe20000010098 */
[----:B------:R-:W-:Y:S02]  /*2870*/  @!P3 MOV R149, R153 ;  /* 0x000000990095b202 */ /* 0x000fe40000000f00 */
[----:B------:R-:W-:Y:S02]  /*2880*/  ISETP.GT.U32.AND P3, PT, R78, 0x1b, PT ;  /* 0x0000001b4e00780c */ /* 0x000fe40003f64070 */
[----:B------:R-:W2:Y:S01]  /*2890*/  SHFL.DOWN PT, R155, R152, 0x4, 0x1f ;  /* 0x08801f00989b7f89 */ /* 0x000ea200000e0000 */
[----:B-----5:R-:W-:-:S03]  /*28a0*/  FFMA.FTZ R5, R151, R5, R4 ;  /* 0x0000000597057223 */ /* 0x020fc60000010004 */
[----:B------:R-:W4:Y:S02]  /*28b0*/  SHFL.DOWN PT, R158, R149, 0x4, 0x1f ;  /* 0x08801f00959e7f89 */ /* 0x000f2400000e0000 */
[----:B------:R-:W-:-:S05]  /*28c0*/  FSEL R156, R4, R5, !P1 ;  /* 0x00000005049c7208 */ /* 0x000fca0004800000 */
[----:B------:R-:W5:Y:S01]  /*28d0*/  SHFL.UP PT, R5, R156, 0x8, RZ ;  /* 0x050000009c057989 */ /* 0x000f6200000e00ff */
[----:B0-----:R-:W-:Y:S01]  /*28e0*/  @P1 FMUL.FTZ R151, R151, R154 ;  /* 0x0000009a97971220 */ /* 0x001fe20000410000 */
[----:B------:R-:W-:-:S04]  /*28f0*/  ISETP.GE.AND P1, PT, R56, UR10, PT ;  /* 0x0000000a38007c0c */ /* 0x000fc8000bf26270 */
[----:B------:R-:W0:Y:S01]  /*2900*/  SHFL.UP PT, R4, R151, 0x8, RZ ;  /* 0x0500000097047989 */ /* 0x000e2200000e00ff */
[----:B------:R-:W-:Y:S01]  /*2910*/  ISETP.NE.OR P1, PT, R34, RZ, P1 ;  /* 0x000000ff2200720c */ /* 0x000fe20000f25670 */
[C---:B--2---:R-:W-:Y:S01]  /*2920*/  @!P3 FFMA.FTZ R152, R149.reuse, R155, R152 ;  /* 0x0000009b9598b223 */ /* 0x044fe20000010098 */
[----:B----4-:R-:W-:-:S04]  /*2930*/  @!P3 FMUL.FTZ R153, R149, R158 ;  /* 0x0000009e9599b220 */ /* 0x010fc80000410000 */
[----:B------:R-:W2:Y:S01]  /*2940*/  SHFL.DOWN PT, R157, R152, 0x8, 0x1f ;  /* 0x09001f00989d7f89 */ /* 0x000ea200000e0000 */
[----:B------:R-:W-:Y:S02]  /*2950*/  @!P3 MOV R149, R153 ;  /* 0x000000990095b202 */ /* 0x000fe40000000f00 */
[----:B------:R-:W-:Y:S01]  /*2960*/  ISETP.GE.AND P3, PT, R75, 0x8, PT ;  /* 0x000000084b00780c */ /* 0x000fe20003f66270 */
[----:B-----5:R-:W-:Y:S02]  /*2970*/  FFMA.FTZ R5, R151, R5, R156 ;  /* 0x0000000597057223 */ /* 0x020fe4000001009c */
[----:B------:R-:W4:Y:S03]  /*2980*/  SHFL.DOWN PT, R158, R149, 0x8, 0x1f ;  /* 0x09001f00959e7f89 */ /* 0x000f2600000e0000 */
[----:B------:R-:W-:Y:S02]  /*2990*/  FSEL R156, R156, R5, !P3 ;  /* 0x000000059c9c7208 */ /* 0x000fe40005800000 */
[----:B------:R-:W-:-:S03]  /*29a0*/  MOV R5, RZ ;  /* 0x000000ff00057202 */ /* 0x000fc60000000f00 */
[----:B------:R-:W5:Y:S02]  /*29b0*/  SHFL.UP PT, R153, R156, 0x10, RZ ;  /* 0x060000009c997989 */ /* 0x000f6400000e00ff */
[----:B0-----:R-:W-:Y:S01]  /*29c0*/  @P3 FMUL.FTZ R151, R151, R4 ;  /* 0x0000000497973220 */ /* 0x001fe20000410000 */
[----:B------:R-:W-:-:S04]  /*29d0*/  HFMA2 R4, -RZ, RZ, 1.875, 0 ;  /* 0x3f800000ff047431 */ /* 0x000fc800000001ff */
[----:B------:R-:W0:Y:S01]  /*29e0*/  SHFL.UP PT, R154, R151, 0x10, RZ ;  /* 0x06000000979a7989 */ /* 0x000e2200000e00ff */
[----:B--2---:R-:W-:-:S03]  /*29f0*/  @!P4 FFMA.FTZ R152, R149, R157, R152 ;  /* 0x0000009d9598c223 */ /* 0x004fc60000010098 */
[----:B------:R-:W-:Y:S01]  /*2a00*/  @!P1 LDS.64 R4, [UR6+0x10f8] ;  /* 0x0010f806ff049984 */ /* 0x000fe20008000a00 */
[----:B------:R-:W-:Y:S01]  /*2a10*/  ISETP.GE.AND P1, PT, R75, 0x10, PT ;  /* 0x000000104b00780c */ /* 0x000fe20003f26270 */
[----:B----4-:R-:W-:-:S05]  /*2a20*/  @!P4 FMUL.FTZ R155, R149, R158 ;  /* 0x0000009e959bc220 */ /* 0x010fca0000410000 */
[----:B------:R-:W-:Y:S02]  /*2a30*/  @!P4 MOV R149, R155 ;  /* 0x0000009b0095c202 */ /* 0x000fe40000000f00 */
[----:B------:R-:W2:Y:S01]  /*2a40*/  SHFL.DOWN PT, R155, R152, 0x10, 0x1f ;  /* 0x0a001f00989b7f89 */ /* 0x000ea200000e0000 */
[----:B-----5:R-:W-:-:S03]  /*2a50*/  FFMA.FTZ R153, R151, R153, R156 ;  /* 0x0000009997997223 */ /* 0x020fc6000001009c */
[----:B------:R-:W4:Y:S02]  /*2a60*/  SHFL.DOWN PT, R158, R149, 0x10, 0x1f ;  /* 0x0a001f00959e7f89 */ /* 0x000f2400000e0000 */
[----:B------:R-:W-:Y:S01]  /*2a70*/  FSEL R153, R156, R153, !P1 ;  /* 0x000000999c997208 */ /* 0x000fe20004800000 */
[----:B0-----:R-:W-:Y:S01]  /*2a80*/  @P1 FMUL.FTZ R151, R151, R154 ;  /* 0x0000009a97971220 */ /* 0x001fe20000410000 */
[----:B------:R-:W-:-:S03]  /*2a90*/  ISETP.GT.U32.AND P1, PT, R78, 0xf, PT ;  /* 0x0000000f4e00780c */ /* 0x000fc60003f24070 */
[----:B------:R-:W-:Y:S04]  /*2aa0*/  SHFL.UP PT, R156, R153, 0x1, RZ ;  /* 0x04200000999c7989 */ /* 0x000fe800000e00ff */
[----:B------:R-:W-:Y:S06]  /*2ab0*/  SHFL.UP PT, R151, R151, 0x1, RZ ;  /* 0x0420000097977989 */ /* 0x000fec00000e00ff */
[C---:B--2---:R-:W-:Y:S01]  /*2ac0*/  @!P1 FFMA.FTZ R152, R149.reuse, R155, R152 ;  /* 0x0000009b95989223 */ /* 0x044fe20000010098 */
[----:B----4-:R-:W-:-:S04]  /*2ad0*/  @!P1 FMUL.FTZ R154, R149, R158 ;  /* 0x0000009e959a9220 */ /* 0x010fc80000410000 */
[----:B------:R-:W-:Y:S01]  /*2ae0*/  SHFL.DOWN PT, R160, R152, 0x1, 0x1f ;  /* 0x08201f0098a07f89 */ /* 0x000fe200000e0000 */
[----:B------:R-:W-:-:S03]  /*2af0*/  @!P1 MOV R149, R154 ;  /* 0x0000009a00959202 */ /* 0x000fc60000000f00 */
[----:B------:R-:W-:Y:S01]  /*2b00*/  SHFL.IDX PT, R158, R152, RZ, 0x1f ;  /* 0x00001fff989e7589 */ /* 0x000fe200000e0000 */
[----:B------:R-:W-:-:S03]  /*2b10*/  ISETP.NE.AND P1, PT, R34, RZ, PT ;  /* 0x000000ff2200720c */ /* 0x000fc60003f25270 */
[----:B------:R-:W-:Y:S04]  /*2b20*/  SHFL.IDX PT, R154, R5, RZ, 0x1f ;  /* 0x00001fff059a7589 */ /* 0x000fe800000e0000 */
[----:B------:R-:W-:Y:S04]  /*2b30*/  SHFL.DOWN PT, R157, R149, 0x1, 0x1f ;  /* 0x08201f00959d7f89 */ /* 0x000fe800000e0000 */
[----:B------:R-:W0:Y:S02]  /*2b40*/  SHFL.IDX PT, R155, R149, RZ, 0x1f ;  /* 0x00001fff959b7589 */ /* 0x000e2400000e0000 */
[C---:B0-----:R-:W-:Y:S01]  /*2b50*/  FFMA.FTZ R5, R155.reuse, R5, R158 ;  /* 0x000000059b057223 */ /* 0x041fe2000001009e */
[----:B------:R-:W-:-:S05]  /*2b60*/  FMUL.FTZ R4, R155, R4 ;  /* 0x000000049b047220 */ /* 0x000fca0000410000 */
[----:B------:R-:W-:Y:S04]  /*2b70*/  @!P1 STS.64 [UR6+0x10f8], R4 ;  /* 0x0010f804ff009988 */ /* 0x000fe80008000a06 */
[----:B---3--:R-:W0:Y:S02]  /*2b80*/  SHFL.IDX PT, R147, R147, RZ, 0x1f ;  /* 0x00001fff93937589 */ /* 0x008e2400000e0000 */
[----:B0-----:R-:W-:Y:S01]  /*2b90*/  @P2 FFMA.FTZ R147, R151, R147, R156 ;  /* 0x0000009397932223 */ /* 0x001fe2000001009c */
[----:B------:R-:W-:-:S03]  /*2ba0*/  ISETP.NE.AND P2, PT, R34, 0x1f, PT ;  /* 0x0000001f2200780c */ /* 0x000fc60003f45270 */
[----:B------:R-:W-:-:S04]  /*2bb0*/  FFMA.FTZ R139, R139, R147, R114 ;  /* 0x000000938b8b7223 */ /* 0x000fc80000010072 */
[-C--:B------:R-:W-:Y:S01]  /*2bc0*/  FMUL.FTZ R147, R150, R139.reuse ;  /* 0x0000008b96937220 */ /* 0x080fe20000410000 */
[-C--:B------:R-:W-:Y:S01]  /*2bd0*/  FFMA.FTZ R150, R132, R139.reuse, R113 ;  /* 0x0000008b84967223 */ /* 0x080fe20000010071 */
[----:B------:R-:W-:Y:S02]  /*2be0*/  FMUL.FTZ R149, R131, R139 ;  /* 0x0000008b83957220 */ /* 0x000fe40000410000 */
[C---:B------:R-:W-:Y:S01]  /*2bf0*/  FFMA.FTZ R147, R0.reuse, R147, RZ ;  /* 0x0000009300937223 */ /* 0x040fe200000100ff */
[----:B------:R-:W-:Y:S01]  /*2c00*/  FMUL.FTZ R141, R141, R150 ;  /* 0x000000968d8d7220 */ /* 0x000fe20000410000 */
[----:B------:R-:W-:Y:S01]  /*2c10*/  @P2 FFMA.FTZ R154, R157, R154, R160 ;  /* 0x0000009a9d9a2223 */ /* 0x000fe200000100a0 */
[-C--:B------:R-:W-:Y:S01]  /*2c20*/  FMUL.FTZ R151, R131, R150.reuse ;  /* 0x0000009683977220 */ /* 0x080fe20000410000 */
[----:B------:R-:W-:Y:S01]  /*2c30*/  FMUL.FTZ R149, R0, R149 ;  /* 0x0000009500957220 */ /* 0x000fe20000410000 */
[----:B------:R-:W-:Y:S01]  /*2c40*/  FFMA.FTZ R147, R100, R141, R147 ;  /* 0x0000008d64937223 */ /* 0x000fe20000010093 */
[----:B------:R-:W-:Y:S01]  /*2c50*/  FFMA.FTZ R141, R77, R150, R112 ;  /* 0x000000964d8d7223 */ /* 0x000fe20000010070 */
[----:B------:R-:W-:Y:S01]  /*2c60*/  FFMA.FTZ R143, R154, R145, R143 ;  /* 0x000000919a8f7223 */ /* 0x000fe2000001008f */
[----:B------:R-:W-:Y:S01]  /*2c70*/  FMUL.FTZ R151, R100, R151 ;  /* 0x0000009764977220 */ /* 0x000fe20000410000 */
[----:B------:R-:W-:Y:S01]  /*2c80*/  STS [R62+0x220], R149 ;  /* 0x000220953e007388 */ /* 0x000fe20000000800 */
[-C--:B------:R-:W-:Y:S01]  /*2c90*/  FFMA.FTZ R152, R2, R141.reuse, R111 ;  /* 0x0000008d02987223 */ /* 0x080fe2000001006f */
[-C--:B------:R-:W-:Y:S01]  /*2ca0*/  FMUL.FTZ R153, R131, R141.reuse ;  /* 0x0000008d83997220 */ /* 0x080fe20000410000 */
[----:B------:R-:W-:Y:S01]  /*2cb0*/  FMUL.FTZ R144, R144, R141 ;  /* 0x0000008d90907220 */ /* 0x000fe20000410000 */
[----:B------:R0:W-:Y:S01]  /*2cc0*/  STS [R64+0x4], R151 ;  /* 0x0000049740007388 */ /* 0x0001e20000000800 */
[-C--:B------:R-:W-:Y:S01]  /*2cd0*/  FFMA.FTZ R145, R27, R152.reuse, R110 ;  /* 0x000000981b917223 */ /* 0x080fe2000001006e */
[C---:B------:R-:W-:Y:S01]  /*2ce0*/  FMUL.FTZ R155, R131.reuse, R152 ;  /* 0x00000098839b7220 */ /* 0x040fe20000410000 */
[C---:B------:R-:W-:Y:S01]  /*2cf0*/  FMUL.FTZ R153, R104.reuse, R153 ;  /* 0x0000009968997220 */ /* 0x040fe20000410000 */
[----:B------:R-:W-:Y:S01]  /*2d00*/  FFMA.FTZ R147, R104, R144, R147 ;  /* 0x0000009068937223 */ /* 0x000fe20000010093 */
[-C--:B------:R-:W-:Y:S01]  /*2d10*/  FFMA.FTZ R158, R76, R145.reuse, R109 ;  /* 0x000000914c9e7223 */ /* 0x080fe2000001006d */
[C---:B------:R-:W-:Y:S01]  /*2d20*/  FMUL.FTZ R160, R131.reuse, R145 ;  /* 0x0000009183a07220 */ /* 0x040fe20000410000 */
[----:B------:R-:W-:Y:S01]  /*2d30*/  FMUL.FTZ R155, R98, R155 ;  /* 0x0000009b629b7220 */ /* 0x000fe20000410000 */
[----:B------:R-:W-:Y:S01]  /*2d40*/  STS [R64+0x8], R153 ;  /* 0x0000089940007388 */ /* 0x000fe20000000800 */
[-C--:B------:R-:W-:Y:S01]  /*2d50*/  FFMA.FTZ R156, R6, R158.reuse, R107 ;  /* 0x0000009e069c7223 */ /* 0x080fe2000001006b */
[----:B------:R-:W-:Y:S01]  /*2d60*/  FMUL.FTZ R157, R131, R158 ;  /* 0x0000009e839d7220 */ /* 0x000fe20000410000 */
[----:B------:R-:W-:Y:S01]  /*2d70*/  FMUL.FTZ R5, R95, R160 ;  /* 0x000000a05f057220 */ /* 0x000fe20000410000 */
[----:B------:R-:W-:Y:S01]  /*2d80*/  STS [R64+0xc], R155 ;  /* 0x00000c9b40007388 */ /* 0x000fe20000000800 */
[-C--:B------:R-:W-:Y:S01]  /*2d90*/  FFMA.FTZ R154, R146, R156.reuse, R105 ;  /* 0x0000009c929a7223 */ /* 0x080fe20000010069 */
[C---:B------:R-:W-:Y:S01]  /*2da0*/  FMUL.FTZ R159, R131.reuse, R156 ;  /* 0x0000009c839f7220 */ /* 0x040fe20000410000 */
        /* <DEDUP_REMOVED lines=8> */
[----:B------:R-:W-:Y:S01]  /*2e30*/  FFMA.FTZ R148, R98, R148, R147 ;  /* 0x0000009462947223 */ /* 0x000fe20000010093 */
[----:B------:R3:W-:Y:S01]  /*2e40*/  STS [R64+0x18], R159 ;  /* 0x0000189f40007388 */ /* 0x0007e20000000800 */
[----:B------:R-:W-:Y:S01]  /*2e50*/  FMUL.FTZ R142, R142, R145 ;  /* 0x000000918e8e7220 */ /* 0x000fe20000410000 */
[----:B------:R-:W-:Y:S01]  /*2e60*/  FFMA.FTZ R131, R6, R137, R7 ;  /* 0x0000008906837223 */ /* 0x000fe20000010007 */
[----:B------:R-:W-:Y:S01]  /*2e70*/  FMUL.FTZ R140, R140, R158 ;  /* 0x0000009e8c8c7220 */ /* 0x000fe20000410000 */
[----:B------:R3:W-:Y:S01]  /*2e80*/  STS [R64+0x1c], R151 ;  /* 0x00001c9740007388 */ /* 0x0007e20000000800 */
[----:B--2---:R-:W-:Y:S01]  /*2e90*/  FFMA.FTZ R5, R95, R142, R148 ;  /* 0x0000008e5f057223 */ /* 0x004fe20000010094 */
[----:B------:R-:W-:-:S04]  /*2ea0*/  IMAD.WIDE.U32 R6, R20, UR4, R22 ;  /* 0x0000000414067c25 */ /* 0x000fc8000f8e0016 */
[----:B------:R-:W-:Y:S01]  /*2eb0*/  FFMA.FTZ R135, R76, R131, R135 ;  /* 0x000000834c877223 */ /* 0x000fe20000010087 */
[----:B------:R-:W-:Y:S01]  /*2ec0*/  BAR.SYNC.DEFER_BLOCKING 0x0 ;  /* 0x0000000000007b1d */ /* 0x000fe20000010000 */
[----:B------:R-:W-:Y:S01]  /*2ed0*/  FFMA.FTZ R147, R96, R140, R5 ;  /* 0x0000008c60937223 */ /* 0x000fe20000010005 */
[----:B------:R-:W-:Y:S01]  /*2ee0*/  IMAD R5, R21, UR4, R7 ;  /* 0x0000000415057c24 */ /* 0x000fe2000f8e0207 */
[----:B------:R-:W-:Y:S01]  /*2ef0*/  LEA R4, P2, R6, UR8, 0x2 ;  /* 0x0000000806047c11 */ /* 0x000fe2000f8410ff */
        /* <DEDUP_REMOVED lines=14> */
[----:B------:R-:W2:Y:S04]  /*2fe0*/  LDS R7, [R60+0x220] ;  /* 0x000220003c077984 */ /* 0x000ea80000000800 */
[----:B--2---:R2:W-:Y:S02]  /*2ff0*/  REDG.E.ADD.F32.FTZ.RN.STRONG.GPU desc[UR16][R4.64], R7 ;  /* 0x00000007040079a6 */ /* 0x0045e4000c12f310 */
.L_x_9125:
[----:B------:R-:W-:Y:S05]  /*3000*/  BSYNC.RECONVERGENT B0 ;  /* 0x0000000000007941 */ /* 0x000fea0003800200 */
.L_x_9124:
[----:B------:R-:W-:Y:S04]  /*3010*/  BSSY.RECONVERGENT B0, `(.L_x_9126) ;  /* 0x0000003000007945 */ /* 0x000fe80003800200 */
[----:B------:R-:W-:Y:S05]  /*3020*/  @!P3 BRA `(.L_x_9127) ;  /* 0x000000000004b947 */ /* 0x000fea0003800000 */
[----:B0-----:R4:W-:Y:S02]  /*3030*/  REDG.E.ADD.F32.FTZ.RN.STRONG.GPU desc[UR16][R4.64+0x80], R149 ;  /* 0x00008095040079a6 */ /* 0x0019e4000c12f310 */
.L_x_9127:
[----:B------:R-:W-:Y:S05]  /*3040*/  BSYNC.RECONVERGENT B0 ;  /* 0x0000000000007941 */ /* 0x000fea0003800200 */
.L_x_9126:
[----:B0---4-:R0:W4:Y:S01]  /*3050*/  LDS R149, [R66+0x320] ;  /* 0x0003200042957984 */ /* 0x0111220000000800 */
[----:B------:R-:W-:Y:S01]  /*3060*/  ISETP.GE.AND P6, PT, R138, 0x41, PT ;  /* 0x000000418a00780c */ /* 0x000fe20003fc6270 */
[----:B------:R-:W-:Y:S01]  /*3070*/  FADD.FTZ R139, -R114, R139 ;  /* 0x0000008b728b7221 */ /* 0x000fe20000010100 */
[----:B------:R-:W-:Y:S01]  /*3080*/  FMUL.FTZ R2, R125, R9 ;  /* 0x000000097d027220 */ /* 0x000fe20000410000 */
[----:B------:R-:W-:Y:S01]  /*3090*/  FADD.FTZ R150, -R113, R150 ;  /* 0x0000009671967221 */ /* 0x000fe20000010100 */
[----:B--2---:R-:W-:Y:S01]  /*30a0*/  FMUL.FTZ R7, R121, R77 ;  /* 0x0000004d79077220 */ /* 0x004fe20000410000 */
        /* <DEDUP_REMOVED lines=10> */
[C---:B------:R-:W-:Y:S01]  /*3150*/  ISETP.GE.AND P3, PT, R138.reuse, 0xa1, PT ;  /* 0x000000a18a00780c */ /* 0x040fe20003f66270 */
[----:B------:R-:W-:Y:S01]  /*3160*/  FFMA.FTZ R141, R147, R8, R76 ;  /* 0x00000008938d7223 */ /* 0x000fe2000001004c */
[----:B------:R-:W-:-:S02]  /*3170*/  ISETP.GE.AND P4, PT, R138, 0xc1, PT ;  /* 0x000000c18a00780c */ /* 0x000fc40003f86270 */
[----:B------:R-:W-:Y:S01]  /*3180*/  ISETP.GE.AND P5, PT, R138, 0xe1, PT ;  /* 0x000000e18a00780c */ /* 0x000fe20003fa6270 */
[----:B0-----:R-:W-:-:S12]  /*3190*/  @!P6 BRA `(.L_x_9129) ;  /* 0x000000000004e947 */ /* 0x001fd80003800000 */
[----:B----4-:R0:W-:Y:S02]  /*31a0*/  REDG.E.ADD.F32.FTZ.RN.STRONG.GPU desc[UR16][R4.64+0x100], R149 ;  /* 0x00010095040079a6 */ /* 0x0101e4000c12f310 */
.L_x_9129:
[----:B------:R-:W-:Y:S05]  /*31b0*/  BSYNC.RECONVERGENT B0 ;  /* 0x0000000000007941 */ /* 0x000fea0003800200 */
.L_x_9128:
[----:B0---4-:R0:W2:Y:S01]  /*31c0*/  LDS R149, [R67+0x3a0] ;  /* 0x0003a00043957984 */ /* 0x0110a20000000800 */
[----:B------:R-:W-:Y:S01]  /*31d0*/  ISETP.NE.AND P6, PT, R132, RZ, PT ;  /* 0x000000ff8400720c */ /* 0x000fe20003fc5270 */
[----:B------:R-:W-:Y:S01]  /*31e0*/  BSSY.RECONVERGENT B0, `(.L_x_9130) ;  /* 0x0000006000007945 */ /* 0x000fe20003800200 */
[----:B------:R-:W-:Y:S01]  /*31f0*/  FMUL.FTZ R76, R123, R135 ;  /* 0x000000877b4c7220 */ /* 0x000fe20000410000 */
[----:B------:R-:W-:Y:S01]  /*3200*/  FADD.FTZ R145, -R110, R145 ;  /* 0x000000916e917221 */ /* 0x000fe20000010100 */
[----:B------:R-:W-:-:S09]  /*3210*/  FFMA.FTZ R141, R10, R152, R141 ;  /* 0x000000980a8d7223 */ /* 0x000fd2000001008d */
[----:B0-----:R-:W-:Y:S05]  /*3220*/  @!P6 BRA `(.L_x_9131) ;  /* 0x000000000004e947 */ /* 0x001fea0003800000 */
[----:B--2---:R0:W-:Y:S02]  /*3230*/  REDG.E.ADD.F32.FTZ.RN.STRONG.GPU desc[UR16][R4.64+0x180], R149 ;  /* 0x00018095040079a6 */ /* 0x0041e4000c12f310 */
.L_x_9131:
[----:B------:R-:W-:Y:S05]  /*3240*/  BSYNC.RECONVERGENT B0 ;  /* 0x0000000000007941 */ /* 0x000fea0003800200 */
.L_x_9130:
[----:B0-2---:R0:W2:Y:S01]  /*3250*/  LDS R149, [R68+0x420] ;  /* 0x0004200044957984 */ /* 0x0050a20000000800 */
[----:B------:R-:W-:Y:S01]  /*3260*/  BSSY.RECONVERGENT B0, `(.L_x_9132) ;  /* 0x0000006000007945 */ /* 0x000fe20003800200 */
[----:B------:R-:W-:Y:S01]  /*3270*/  FMUL.FTZ R132, R119, R131 ;  /* 0x0000008377847220 */ /* 0x000fe20000410000 */
[----:B------:R-:W-:Y:S01]  /*3280*/  FADD.FTZ R158, -R109, R158 ;  /* 0x0000009e6d9e7221 */ /* 0x000fe20000010100 */
[----:B------:R-:W-:Y:S01]  /*3290*/  FFMA.FTZ R141, R76, R145, R141 ;  /* 0x000000914c8d7223 */ /* 0x000fe2000001008d */
[----:B------:R-:W-:Y:S06]  /*32a0*/  @!P2 BRA `(.L_x_9133) ;  /* 0x000000000004a947 */ /* 0x000fec0003800000 */
[----:B--2---:R4:W-:Y:S02]  /*32b0*/  REDG.E.ADD.F32.FTZ.RN.STRONG.GPU desc[UR16][R4.64+0x200], R149 ;  /* 0x00020095040079a6 */ /* 0x0049e4000c12f310 */
.L_x_9133:
[----:B------:R-:W-:Y:S05]  /*32c0*/  BSYNC.RECONVERGENT B0 ;  /* 0x0000000000007941 */ /* 0x000fea0003800200 */
.L_x_9132:
[----:B--2-4-:R2:W4:Y:S01]  /*32d0*/  LDS R149, [R69+0x4a0] ;  /* 0x0004a00045957984 */ /* 0x0145220000000800 */
[----:B------:R-:W-:Y:S01]  /*32e0*/  BSSY.RECONVERGENT B0, `(.L_x_9134) ;  /* 0x0000006000007945 */ /* 0x000fe20003800200 */
[----:B------:R-:W-:Y:S01]  /*32f0*/  FMUL.FTZ R136, R122, R137 ;  /* 0x000000897a887220 */ /* 0x000fe20000410000 */
[----:B------:R-:W-:Y:S01]  /*3300*/  FADD.FTZ R156, -R107, R156 ;  /* 0x0000009c6b9c7221 */ /* 0x000fe20000010100 */
[----:B------:R-:W-:Y:S01]  /*3310*/  FFMA.FTZ R141, R132, R158, R141 ;  /* 0x0000009e848d7223 */ /* 0x000fe2000001008d */
[----:B------:R-:W-:Y:S06]  /*3320*/  @!P3 BRA `(.L_x_9135) ;  /* 0x000000000004b947 */ /* 0x000fec0003800000 */
[----:B----4-:R4:W-:Y:S02]  /*3330*/  REDG.E.ADD.F32.FTZ.RN.STRONG.GPU desc[UR16][R4.64+0x280], R149 ;  /* 0x00028095040079a6 */ /* 0x0109e4000c12f310 */
.L_x_9135:
[----:B------:R-:W-:Y:S05]  /*3340*/  BSYNC.RECONVERGENT B0 ;  /* 0x0000000000007941 */ /* 0x000fea0003800200 */
.L_x_9134:
[----:B----4-:R4:W0:Y:S01]  /*3350*/  LDS R149, [R70+0x520] ;  /* 0x0005200046957984 */ /* 0x0108220000000800 */
[----:B------:R-:W-:Y:S01]  /*3360*/  BSSY.RECONVERGENT B0, `(.L_x_9136) ;  /* 0x0000006000007945 */ /* 0x000fe20003800200 */
[----:B------:R-:W-:Y:S01]  /*3370*/  FMUL.FTZ R138, R118, R143 ;  /* 0x0000008f768a7220 */ /* 0x000fe20000410000 */
[----:B------:R-:W-:Y:S01]  /*3380*/  FADD.FTZ R154, -R105, R154 ;  /* 0x0000009a699a7221 */ /* 0x000fe20000010100 */
[----:B------:R-:W-:Y:S01]  /*3390*/  FFMA.FTZ R141, R136, R156, R141 ;  /* 0x0000009c888d7223 */ /* 0x000fe2000001008d */
[----:B------:R-:W-:Y:S06]  /*33a0*/  @!P4 BRA `(.L_x_9137) ;  /* 0x000000000004c947 */ /* 0x000fec0003800000 */
[----:B0-----:R0:W-:Y:S02]  /*33b0*/  REDG.E.ADD.F32.FTZ.RN.STRONG.GPU desc[UR16][R4.64+0x300], R149 ;  /* 0x00030095040079a6 */ /* 0x0011e4000c12f310 */
.L_x_9137:
[----:B------:R-:W-:Y:S05]  /*33c0*/  BSYNC.RECONVERGENT B0 ;  /* 0x0000000000007941 */ /* 0x000fea0003800200 */
.L_x_9136:
[----:B0-----:R0:W0:Y:S01]  /*33d0*/  LDS R149, [R71+0x5a0] ;  /* 0x0005a00047957984 */ /* 0x0010220000000800 */
[----:B------:R-:W-:Y:S01]  /*33e0*/  BSSY.RECONVERGENT B0, `(.L_x_9138) ;  /* 0x0000004000007945 */ /* 0x000fe20003800200 */
[----:B------:R-:W-:-:S03]  /*33f0*/  FFMA.FTZ R141, R138, R154, R141 ;  /* 0x0000009a8a8d7223 */ /* 0x000fc6000001008d */
[----:B------:R-:W-:Y:S05]  /*3400*/  @!P5 BRA `(.L_x_9139) ;  /* 0x000000000004d947 */ /* 0x000fea0003800000 */
[----:B0-----:R0:W-:Y:S02]  /*3410*/  REDG.E.ADD.F32.FTZ.RN.STRONG.GPU desc[UR16][R4.64+0x380], R149 ;  /* 0x00038095040079a6 */ /* 0x0011e4000c12f310 */
.L_x_9139:
[----:B------:R-:W-:Y:S05]  /*3420*/  BSYNC.RECONVERGENT B0 ;  /* 0x0000000000007941 */ /* 0x000fea0003800200 */
.L_x_9138:
[----:B0-----:R-:W0:Y:S01]  /*3430*/  SHFL.DOWN PT, R4, R141, 0x1, 0x1f ;  /* 0x08201f008d047f89 */ /* 0x001e2200000e0000 */
[----:B------:R-:W-:Y:S01]  /*3440*/  ISETP.GT.AND P2, PT, R75, 0x1e, PT ;  /* 0x0000001e4b00780c */ /* 0x000fe20003f44270 */
[----:B------:R-:W-:Y:S01]  /*3450*/  FADD.FTZ R116, R138, R116 ;  /* 0x000000748a747221 */ /* 0x000fe20000010000 */
[----:B------:R-:W-:Y:S01]  /*3460*/  FADD.FTZ R101, R10, R101 ;  /* 0x000000650a657221 */ /* 0x000fe20000010000 */
[----:B------:R-:W5:Y:S01]  /*3470*/  SHFL.DOWN PT, R5, R6, 0x1, 0x1f ;  /* 0x08201f0006057f89 */ /* 0x000f6200000e0000 */
        /* <DEDUP_REMOVED lines=8> */
[----:B------:R-:W-:Y:S01]  /*3500*/  BSSY.RECONVERGENT B0, `(.L_x_9140) ;  /* 0x0000043000007945 */ /* 0x000fe20003800200 */
[----:B------:R-:W-:Y:S01]  /*3510*/  FFMA.FTZ R27, R129, R27, R152 ;  /* 0x0000001b811b7223 */ /* 0x000fe20000010098 */
[----:B------:R-:W-:Y:S01]  /*3520*/  FFMA.FTZ R147, R126, R131, R147 ;  /* 0x000000837e937223 */ /* 0x000fe20000010093 */
[----:B------:R-:W-:Y:S01]  /*3530*/  FADD.FTZ R117, R136, R117 ;  /* 0x0000007588757221 */ /* 0x000fe20000010000 */
[----:B------:R-:W-:Y:S01]  /*3540*/  FADD.FTZ R103, R132, R103 ;  /* 0x0000006784677221 */ /* 0x000fe20000010000 */
[----:B------:R-:W-:Y:S01]  /*3550*/  FADD.FTZ R86, R27, R86 ;  /* 0x000000561b567221 */ /* 0x000fe20000010000 */
[----:B------:R-:W-:Y:S01]  /*3560*/  FADD.FTZ R88, R147, R88 ;  /* 0x0000005893587221 */ /* 0x000fe20000010000 */
[----:B0-----:R-:W-:Y:S01]  /*3570*/  @!P2 FADD.FTZ R141, R141, R4 ;  /* 0x000000048d8da221 */ /* 0x001fe20000010000 */
[----:B-----5:R-:W-:-:S04]  /*3580*/  @!P2 FADD.FTZ R6, R6, R5 ;  /* 0x000000050606a221 */ /* 0x020fc80000010000 */
[----:B------:R-:W0:Y:S01]  /*3590*/  SHFL.DOWN PT, R4, R141, 0x2, 0x1f ;  /* 0x08401f008d047f89 */ /* 0x000e2200000e0000 */
[----:B------:R-:W-:-:S03]  /*35a0*/  ISETP.GT.AND P2, PT, R75, 0x1d, PT ;  /* 0x0000001d4b00780c */ /* 0x000fc60003f44270 */
[----:B------:R-:W5:Y:S10]  /*35b0*/  SHFL.DOWN PT, R5, R6, 0x2, 0x1f ;  /* 0x08401f0006057f89 */ /* 0x000f7400000e0000 */
        /* <DEDUP_REMOVED lines=11> */
[----:B------:R-:W-:Y:S01]  /*3670*/  FMUL.FTZ R4, R26, R135 ;  /* 0x000000871a047220 */ /* 0x000fe20000410000 */
[----:B-----5:R-:W-:-:S03]  /*3680*/  @!P2 FADD.FTZ R6, R6, R5 ;  /* 0x000000050606a221 */ /* 0x020fc60000010000 */
[----:B------:R-:W0:Y:S01]  /*3690*/  SHFL.DOWN PT, R138, R141, 0x10, 0x1f ;  /* 0x0a001f008d8a7f89 */ /* 0x000e2200000e0000 */
[----:B------:R-:W-:Y:S01]  /*36a0*/  FMUL.FTZ R5, R26, R11 ;  /* 0x0000000b1a057220 */ /* 0x000fe20000410000 */
[----:B------:R-:W-:Y:S01]  /*36b0*/  ISETP.NE.AND P2, PT, R75, RZ, PT ;  /* 0x000000ff4b00720c */ /* 0x000fe20003f45270 */
[----:B------:R-:W-:Y:S01]  /*36c0*/  FMUL.FTZ R145, R145, R4 ;  /* 0x0000000491917220 */ /* 0x000fe20000410000 */
[----:B---3--:R-:W3:Y:S01]  /*36d0*/  SHFL.DOWN PT, R151, R6, 0x10, 0x1f ;  /* 0x0a001f0006977f89 */ /* 0x008ee200000e0000 */
[----:B------:R-:W-:Y:S01]  /*36e0*/  FMUL.FTZ R8, R8, R5 ;  /* 0x0000000508087220 */ /* 0x000fe20000410000 */
[----:B------:R-:W-:Y:S01]  /*36f0*/  FMUL.FTZ R5, R26, R77 ;  /* 0x0000004d1a057220 */ /* 0x000fe20000410000 */
[----:B------:R-:W-:Y:S02]  /*3700*/  FFMA.FTZ R76, R82, R135, R145 ;  /* 0x00000087524c7223 */ /* 0x000fe40000010091 */
        /* <DEDUP_REMOVED lines=13> */
[----:B------:R-:W-:Y:S01]  /*37e0*/  FADD.FTZ R84, R7, R84 ;  /* 0x0000005407547221 */ /* 0x000fe20000010000 */
[----:B------:R-:W-:Y:S01]  /*37f0*/  FFMA.FTZ R143, R127, R143, R154 ;  /* 0x0000008f7f8f7223 */ /* 0x000fe2000001009a */
[----:B0-----:R-:W-:Y:S01]  /*3800*/  FADD.FTZ R4, R141, R138 ;  /* 0x0000008a8d047221 */ /* 0x001fe20000010000 */
[----:B------:R-:W-:Y:S01]  /*3810*/  FADD.FTZ R89, R156, R89 ;  /* 0x000000599c597221 */ /* 0x000fe20000010000 */
[----:B------:R-:W-:Y:S01]  /*3820*/  FADD.FTZ R83, R2, R83 ;  /* 0x0000005302537221 */ /* 0x000fe20000010000 */
[----:B------:R-:W-:Y:S01]  /*3830*/  FADD.FTZ R92, R143, R92 ;  /* 0x0000005c8f5c7221 */ /* 0x000fe20000010000 */
[----:B---3--:R-:W-:-:S05]  /*3840*/  FADD.FTZ R5, R6, R151 ;  /* 0x0000009706057221 */ /* 0x008fca0000010000 */
        /* <DEDUP_REMOVED lines=9> */
[----:B------:R-:W3:Y:S01]  /*38e0*/  @P1 LDS R7, [UR6+0x18f8] ;  /* 0x0018f806ff071984 */ /* 0x000ee20008000800 */
[----:B0-----:R-:W-:Y:S01]  /*38f0*/  @P1 FADD.FTZ R5, R5, R2 ;  /* 0x0000000205051221 */ /* 0x001fe20000010000 */
[----:B---3--:R-:W-:-:S04]  /*3900*/  @P1 FADD.FTZ R4, R4, R7 ;  /* 0x0000000704041221 */ /* 0x008fc80000010000 */
[----:B------:R0:W-:Y:S04]  /*3910*/  STS [UR6+0x1cf8], R5 ;  /* 0x001cf805ff007988 */ /* 0x0001e80008000806 */
[----:B------:R0:W-:Y:S02]  /*3920*/  STS [UR6+0x18f8], R4 ;  /* 0x0018f804ff007988 */ /* 0x0001e40008000806 */
.L_x_9141:
[----:B------:R-:W-:Y:S05]  /*3930*/  BSYNC.RECONVERGENT B0 ;  /* 0x0000000000007941 */ /* 0x000fea0003800200 */
.L_x_9140:
[----:B------:R-:W-:-:S04]  /*3940*/  UIADD3 UR4, UPT, UPT, UR4, 0x1, URZ ;  /* 0x0000000104047890 */ /* 0x000fc8000fffe0ff */
[----:B------:R-:W-:-:S09]  /*3950*/  UISETP.GE.AND UP0, UPT, UR4, UR11, UPT ;  /* 0x0000000b0400728c */ /* 0x000fd2000bf06270 */
[----:B------:R-:W-:Y:S05]  /*3960*/  BRA.U !UP0, `(.L_x_9142) ;  /* 0xffffffe508647547 */ /* 0x000fea000b83ffff */
.L_x_9120:
[----:B------:R-:W-:Y:S01]  /*3970*/  BAR.SYNC.DEFER_BLOCKING 0x0 ;  /* 0x0000000000007b1d */ /* 0x000fe20000010000 */
[----:B-1----:R-:W-:Y:S01]  /*3980*/  F2FP.BF16.F32.PACK_AB R11, R116, R117 ;  /* 0x00000075740b723e */ /* 0x002fe200000010ff */
[----:B------:R-:W-:Y:S01]  /*3990*/  HFMA2 R19, -RZ, RZ, 0, 0 ;  /* 0x00000000ff137431 */ /* 0x000fe200000001ff */
[----:B------:R-:W-:Y:S02]  /*39a0*/  F2FP.BF16.F32.PACK_AB R10, R103, R108 ;  /* 0x0000006c670a723e */ /* 0x000fe400000010ff */
[----:B------:R-:W-:-:S03]  /*39b0*/  F2FP.BF16.F32.PACK_AB R9, R101, R106 ;  /* 0x0000006a6509723e */ /* 0x000fc600000010ff */
[----:B0-----:R-:W0:Y:S01]  /*39c0*/  LDC.64 R14, c[0x0][0x4f8] ;  /* 0x00013e00ff0e7b82 */ /* 0x001e220000000a00 */
[----:B------:R-:W-:Y:S01]  /*39d0*/  F2FP.BF16.F32.PACK_AB R8, R97, R99 ;  /* 0x000000636108723e */ /* 0x000fe200000010ff */
[----:B------:R-:W1:Y:S01]  /*39e0*/  LDCU.64 UR4, c[0x0][0x500] ;  /* 0x0000a000ff0477ac */ /* 0x000e620008000a00 */
[----:B------:R-:W-:Y:S02]  /*39f0*/  MOV R18, R42 ;  /* 0x0000002a00127202 */ /* 0x000fe40000000f00 */
[----:B------:R-:W-:Y:S02]  /*3a00*/  IADD3 R54, P1, PT, R54, -0x200, RZ ;  /* 0xfffffe0036367810 */ /* 0x000fe40007f3e0ff */
[----:B------:R-:W-:Y:S01]  /*3a10*/  IADD3 R52, P2, PT, R52, -0x200, RZ ;  /* 0xfffffe0034347810 */ /* 0x000fe20007f5e0ff */
[----:B------:R-:W3:Y:S01]  /*3a20*/  LDC.64 R16, c[0x0][0x550] ;  /* 0x00015400ff107b82 */ /* 0x000ee20000000a00 */
[----:B------:R-:W-:Y:S02]  /*3a30*/  IADD3 R50, P3, PT, R50, -0x200, RZ ;  /* 0xfffffe0032327810 */ /* 0x000fe40007f7e0ff */
[----:B------:R-:W-:-:S02]  /*3a40*/  IADD3 R48, P4, PT, R48, -0x200, RZ ;  /* 0xfffffe0030307810 */ /* 0x000fc40007f9e0ff */
[----:B------:R-:W-:Y:S02]  /*3a50*/  IADD3.X R63, PT, PT, R63, -0x1, RZ, P1, !PT ;  /* 0xffffffff3f3f7810 */ /* 0x000fe40000ffe4ff */
[----:B------:R-:W-:Y:S01]  /*3a60*/  IADD3.X R61, PT, PT, R61, -0x1, RZ, P2, !PT ;  /* 0xffffffff3d3d7810 */ /* 0x000fe200017fe4ff */
[----:B------:R-:W5:Y:S01]  /*3a70*/  LDC.64 R20, c[0x0][0x518] ;  /* 0x00014600ff147b82 */ /* 0x000f620000000a00 */
[----:B------:R-:W-:Y:S01]  /*3a80*/  IADD3.X R59, PT, PT, R59, -0x1, RZ, P3, !PT ;  /* 0xffffffff3b3b7810 */ /* 0x000fe20001ffe4ff */
[----:B------:R2:W-:Y:S01]  /*3a90*/  STS.128 [R73], R8 ;  /* 0x0000000849007388 */ /* 0x0005e20000000c00 */
[----:B------:R-:W-:-:S03]  /*3aa0*/  NOP ;  /* 0x0000000000007918 */ /* 0x000fc60000000000 */
[----:B------:R-:W4:Y:S01]  /*3ab0*/  LDS.128 R4, [R73] ;  /* 0x0000000049047984 */ /* 0x000f220000000c00 */
[----:B0-----:R-:W-:Y:S01]  /*3ac0*/  IMAD.WIDE.U32 R12, R14, UR18, R18 ;  /* 0x000000120e0c7c25 */ /* 0x001fe2000f8e0012 */
[----:B------:R-:W0:Y:S01]  /*3ad0*/  LDC.64 R22, c[0x0][0x560] ;  /* 0x00015800ff167b82 */ /* 0x000e220000000a00 */
[----:B------:R-:W-:Y:S02]  /*3ae0*/  IADD3.X R57, PT, PT, R57, -0x1, RZ, P4, !PT ;  /* 0xffffffff39397810 */ /* 0x000fe400027fe4ff */
[----:B------:R-:W-:Y:S02]  /*3af0*/  IMAD R13, R15, UR18, R13 ;  /* 0x000000120f0d7c24 */ /* 0x000fe4000f8e020d */
[C---:B-1----:R-:W-:Y:S01]  /*3b00*/  IMAD.WIDE.U32 R12, R3.reuse, UR4, R12 ;  /* 0x00000004030c7c25 */ /* 0x042fe2000f8e000c */
[----:B--2---:R-:W-:Y:S02]  /*3b10*/  F2FP.BF16.F32.PACK_AB R11, R92, R89 ;  /* 0x000000595c0b723e */ /* 0x004fe400000010ff */
[----:B------:R-:W-:Y:S01]  /*3b20*/  F2FP.BF16.F32.PACK_AB R10, R88, R87 ;  /* 0x00000057580a723e */ /* 0x000fe200000010ff */
[----:B------:R-:W-:Y:S01]  /*3b30*/  IMAD R0, R3, UR5, R13 ;  /* 0x0000000503007c24 */ /* 0x000fe2000f8e020d */
[----:B---3--:R-:W-:Y:S01]  /*3b40*/  LEA R16, P0, R12, R16, 0x1 ;  /* 0x000000100c107211 */ /* 0x008fe200078008ff */
[----:B------:R-:W1:Y:S01]  /*3b50*/  LDCU.64 UR4, c[0x0][0x520] ;  /* 0x0000a400ff0477ac */ /* 0x000e620008000a00 */
[----:B------:R-:W-:Y:S01]  /*3b60*/  F2FP.BF16.F32.PACK_AB R9, R86, R85 ;  /* 0x000000555609723e */ /* 0x000fe200000010ff */
[----:B-----5:R-:W-:Y:S01]  /*3b70*/  IMAD.WIDE.U32 R18, R20, UR18, R18 ;  /* 0x0000001214127c25 */ /* 0x020fe2000f8e0012 */
        /* <DEDUP_REMOVED lines=9> */
[----:B----4-:R1:W-:Y:S03]  /*3c10*/  STG.E.128 desc[UR16][R16.64], R4 ;  /* 0x0000000410007986 */ /* 0x0103e6000c101d10 */
[----:B------:R-:W-:Y:S01]  /*3c20*/  FADD.FTZ R88, R87, R88 ;  /* 0x0000005857587221 */ /* 0x000fe20000010000 */
[----:B------:R-:W-:Y:S03]  /*3c30*/  BAR.SYNC.DEFER_BLOCKING 0x0 ;  /* 0x0000000000007b1d */ /* 0x000fe60000010000 */
[----:B------:R-:W-:-:S04]  /*3c40*/  FADD.FTZ R89, R88, R89 ;  /* 0x0000005958597221 */ /* 0x000fc80000010000 */
[----:B------:R-:W-:Y:S01]  /*3c50*/  FADD.FTZ R46, R89, R92 ;  /* 0x0000005c592e7221 */ /* 0x000fe20000010000 */
[----:B-1----:R-:W-:-:S04]  /*3c60*/  IMAD.WIDE.U32 R4, R3, UR4, R18 ;  /* 0x0000000403047c25 */ /* 0x002fc8000f8e0012 */
[----:B------:R-:W-:Y:S01]  /*3c70*/  IMAD R0, R3, UR5, R5 ;  /* 0x0000000503007c24 */ /* 0x000fe2000f8e0205 */
[----:B0-----:R-:W-:-:S04]  /*3c80*/  LEA R6, P0, R4, R22, 0x1 ;  /* 0x0000001604067211 */ /* 0x001fc800078008ff */
        /* <DEDUP_REMOVED lines=9> */
.L_x_9118:
        /* <DEDUP_REMOVED lines=34> */
.L_x_9145:
[----:B------:R-:W-:Y:S05]  /*3f40*/  BSYNC.RECONVERGENT B0 ;  /* 0x0000000000007941 */ /* 0x000fea0003800200 */
.L_x_9144:
[----:B------:R-:W-:Y:S05]  /*3f50*/  @!P0 BRA `(.L_x_9146) ;  /* 0x0000000000688947 */ /* 0x000fea0003800000 */
[----:B------:R-:W-:Y:S06]  /*3f60*/  BAR.SYNC.DEFER_BLOCKING 0x0 ;  /* 0x0000000000007b1d */ /* 0x000fec0000010000 */
[----:B------:R-:W-:Y:S01]  /*3f70*/  BSSY.RECONVERGENT B0, `(.L_x_9146) ;  /* 0x0000018000007945 */ /* 0x000fe20003800200 */
[----:B-1----:R-:W1:Y:S01]  /*3f80*/  SHFL.DOWN P0, R5, R46, 0x1, 0x1f ;  /* 0x08201f002e057f89 */ /* 0x002e620000000000 */
[----:B------:R-:W2:Y:S01]  /*3f90*/  S2R R4, SR_LANEID ;  /* 0x0000000000047919 */ /* 0x000ea20000000000 */
[----:B0-----:R-:W0:Y:S01]  /*3fa0*/  S2R R6, SR_TID.X ;  /* 0x0000000000067919 */ /* 0x001e220000002100 */
[----:B-1----:R-:W-:-:S05]  /*3fb0*/  @P0 FADD R5, R5, R46 ;  /* 0x0000002e05050221 */ /* 0x002fca0000000000 */
[----:B------:R-:W1:Y:S01]  /*3fc0*/  SHFL.DOWN P0, R0, R5, 0x2, 0x1f ;  /* 0x08401f0005007f89 */ /* 0x000e620000000000 */
[----:B--2---:R-:W-:-:S13]  /*3fd0*/  ISETP.NE.AND P1, PT, R4, RZ, PT ;  /* 0x000000ff0400720c */ /* 0x004fda0003f25270 */
[----:B------:R-:W2:Y:S01]  /*3fe0*/  @!P1 S2R R13, SR_CgaCtaId ;  /* 0x00000000000d9919 */ /* 0x000ea20000008800 */
[----:B------:R-:W-:Y:S01]  /*3ff0*/  @!P1 MOV R4, 0x400 ;  /* 0x0000040000049802 */ /* 0x000fe20000000f00 */
[----:B-1----:R-:W-:-:S05]  /*4000*/  @P0 FADD R0, R5, R0 ;  /* 0x0000000005000221 */ /* 0x002fca0000000000 */
        /* <DEDUP_REMOVED lines=14> */
.L_x_9147:
[----:B------:R-:W-:Y:S05]  /*40f0*/  BSYNC.RECONVERGENT B0 ;  /* 0x0000000000007941 */ /* 0x000fea0003800200 */
.L_x_9146:
[----:B------:R-:W-:Y:S05]  /*4100*/  @P2 EXIT ;  /* 0x000000000000294d */ /* 0x000fea0003800000 */
[----:B------:R-:W2:Y:S01]  /*4110*/  S2UR UR5, SR_CgaCtaId ;  /* 0x00000000000579c3 */ /* 0x000ea20000008800 */
[----:B------:R-:W-:Y:S01]  /*4120*/  BSSY.RECONVERGENT B0, `(.L_x_9148) ;  /* 0x000001f000007945 */ /* 0x000fe20003800200 */
[----:B------:R-:W-:Y:S01]  /*4130*/  MOV R11, R12 ;  /* 0x0000000c000b7202 */ /* 0x000fe20000000f00 */
[----:B------:R-:W-:Y:S01]  /*4140*/  UMOV UR4, 0x400 ;  /* 0x0000040000047882 */ /* 0x000fe20000000000 */
[----:B------:R-:W3:Y:S01]  /*4150*/  LDCU UR6, c[0x0][0x360] ;  /* 0x00006c00ff0677ac */ /* 0x000ee20008000800 */
[----:B------:R-:W4:Y:S01]  /*4160*/  LDCU.64 UR8, c[0x0][0x4b0] ;  /* 0x00009600ff0877ac */ /* 0x000f220008000a00 */
[----:B------:R-:W0:Y:S01]  /*4170*/  LDCU.64 UR10, c[0x0][0x4d0] ;  /* 0x00009a00ff0a77ac */ /* 0x000e220008000a00 */
[----:B------:R-:W0:Y:S01]  /*4180*/  LDCU.128 UR12, c[0x0][0x530] ;  /* 0x0000a600ff0c77ac */ /* 0x000e220008000c00 */
[----:B--234-:R-:W-:-:S12]  /*4190*/  ULEA UR4, UR5, UR4, 0x18 ;  /* 0x0000000405047291 */ /* 0x01cfd8000f8ec0ff */
.L_x_9149:
[----:B------:R-:W-:Y:S02]  /*41a0*/  LEA R0, R11, UR4, 0x2 ;  /* 0x000000040b007c11 */ /* 0x000fe4000f8e10ff */
[----:B-1----:R-:W-:Y:S02]  /*41b0*/  SHF.R.S32.HI R2, RZ, 0x1f, R11 ;  /* 0x0000001fff027819 */ /* 0x002fe4000001140b */
[----:B------:R-:W-:Y:S01]  /*41c0*/  MOV R48, R36 ;  /* 0x0000002400307202 */ /* 0x000fe20000000f00 */
[----:B0-2---:R-:W0:Y:S01]  /*41d0*/  LDS R13, [R0+0x18f8] ;  /* 0x0018f800000d7984 */ /* 0x005e220000000800 */
[----:B------:R-:W-:Y:S01]  /*41e0*/  MOV R46, R38 ;  /* 0x00000026002e7202 */ /* 0x000fe20000000f00 */
[C---:B------:R-:W-:Y:S02]  /*41f0*/  IMAD R4, R2.reuse, UR8, RZ ;  /* 0x0000000802047c24 */ /* 0x040fe4000f8e02ff */
[----:B------:R-:W1:Y:S01]  /*4200*/  LDS R15, [R0+0x1cf8] ;  /* 0x001cf800000f7984 */ /* 0x000e620000000800 */
[----:B------:R-:W-:-:S02]  /*4210*/  IMAD R8, R2, UR10, RZ ;  /* 0x0000000a02087c24 */ /* 0x000fc4000f8e02ff */
        /* <DEDUP_REMOVED lines=12> */
[----:B0-----:R2:W-:Y:S04]  /*42e0*/  REDG.E.ADD.F32.FTZ.RN.STRONG.GPU desc[UR16][R4.64], R13 ;  /* 0x0000000d040079a6 */ /* 0x0015e8000c12f310 */
[----:B-1----:R2:W-:Y:S01]  /*42f0*/  REDG.E.ADD.F32.FTZ.RN.STRONG.GPU desc[UR16][R8.64], R15 ;  /* 0x0000000f080079a6 */ /* 0x0025e2000c12f310 */
[----:B------:R-:W-:Y:S05]  /*4300*/  @!P0 BRA `(.L_x_9149) ;  /* 0xfffffffc00a48947 */ /* 0x000fea000383ffff */
[----:B------:R-:W-:Y:S05]  /*4310*/  BSYNC.RECONVERGENT B0 ;  /* 0x0000000000007941 */ /* 0x000fea0003800200 */
.L_x_9148:
[----:B------:R-:W-:Y:S05]  /*4320*/  EXIT ;  /* 0x000000000000794d */ /* 0x000fea0003800000 */
.L_x_9150:
        /* <DEDUP_REMOVED lines=13> */
.L_x_10525:


//--------------------- .text._Z25selective_scan_bwd_kernelI32Selective_Scan_bwd_kernel_traitsILi32ELi8ELb1ELb0ELb1ELb1ELb0EN3c108BFloat16EfEEv12SSMParamsBwd --------------------------
	.section	.text._Z25selective_scan_bwd_kernelI32Selective_Scan_bwd_kernel_traitsILi32ELi8ELb1ELb0ELb1ELb1ELb0EN3c108BFloat16EfEEv12SSMParamsBwd,"ax",@progbits
	.align	128
        .global         _Z25selective_scan_bwd_kernelI32Selective_Scan_bwd_kernel_traitsILi32ELi8ELb1ELb0ELb1ELb1ELb0EN3c108BFloat16EfEEv12SSMParamsBwd
        .type           _Z25selective_scan_bwd_kernelI32Selective_Scan_bwd_kernel_traitsILi32ELi8ELb1ELb0ELb1ELb1ELb0EN3c108BFloat16EfEEv12SSMParamsBwd,@function
        .size           _Z25selective_scan_bwd_kernelI32Selective_Scan_bwd_kernel_traitsILi32ELi8ELb1ELb0ELb1ELb1ELb0EN3c108BFloat16EfEEv12SSMParamsBwd,(.L_x_10526 - _Z25selective_scan_bwd_kernelI32Selective_Scan_bwd_kernel_traitsILi32ELi8ELb1ELb0ELb1ELb1ELb0EN3c108BFloat16EfEEv12SSMParamsBwd)
        .other          _Z25selective_scan_bwd_kernelI32Selective_Scan_bwd_kernel_traitsILi32ELi8ELb1ELb0ELb1ELb1ELb0EN3c108BFloat16EfEEv12SSMParamsBwd,@"STO_CUDA_ENTRY STV_DEFAULT"
_Z25selective_scan_bwd_kernelI32Selective_Scan_bwd_kernel_traitsILi32ELi8ELb1ELb0ELb1ELb1ELb0EN3c108BFloat16EfEEv12SSMParamsBwd:
.text._Z25selective_scan_bwd_kernelI32Selective_Scan_bwd_kernel_traitsILi32ELi8ELb1ELb0ELb1ELb1ELb0EN3c108BFloat16EfEEv12SSMParamsBwd:
        /* <DEDUP_REMOVED lines=173> */
.L_x_9191:
        /* <DEDUP_REMOVED lines=8> */
[----:B-1----:R-:W-:-:S05]  /*0b50*/  LEA R64, R82, UR4, 0x4 ;  /* 0x0000000452407c11 */ /* 0x002fca000f8e20ff */
[----:B--2---:R-:W-:Y:S01]  /*0b60*/  STS.128 [R64], R12 ;  /* 0x0000000c40007388 */ /* 0x004fe20000000c00 */
[----:B------:R-:W-:-:S03]  /*0b70*/  NOP ;  /* 0x0000000000007918 */ /* 0x000fc60000000000 */
[----:B------:R-:W0:Y:S01]  /*0b80*/  LDS.128 R4, [R64] ;  /* 0x0000000040047984 */ /* 0x000e220000000c00 */
[----:B------:R-:W-:Y:S06]  /*0b90*/  BAR.SYNC.DEFER_BLOCKING 0x0 ;  /* 0x0000000000007b1d */ /* 0x000fec0000010000 */
[----:B------:R-:W2:Y:S01]  /*0ba0*/  LDG.E.128 R20, desc[UR16][R38.64] ;  /* 0x0000001026147981 */ /* 0x000ea2000c1e1d00 */
[----:B------:R-:W-:-:S03]  /*0bb0*/  IMAD.WIDE.U32 R16, R30, 0x10, R54 ;  /* 0x000000101e107825 */ /* 0x000fc600078e0036 */
[----:B--2---:R-:W-:Y:S01]  /*0bc0*/  STS.128 [R64], R20 ;  /* 0x0000001440007388 */ /* 0x004fe20000000c00 */
[----:B------:R-:W-:-:S03]  /*0bd0*/  NOP ;  /* 0x0000000000007918 */ /* 0x000fc60000000000 */
[----:B------:R-:W1:Y:S01]  /*0be0*/  LDS.128 R8, [R64] ;  /* 0x0000000040087984 */ /* 0x000e620000000c00 */
[----:B------:R-:W-:Y:S06]  /*0bf0*/  BAR.SYNC.DEFER_BLOCKING 0x0 ;  /* 0x0000000000007b1d */ /* 0x000fec0000010000 */
[----:B------:R-:W2:Y:S01]  /*0c00*/  LDG.E.128 R16, desc[UR16][R16.64] ;  /* 0x0000001010107981 */ /* 0x000ea2000c1e1d00 */
[C---:B0-----:R-:W-:Y:S01]  /*0c10*/  PRMT R125, R5.reuse, 0x7632, R125 ;  /* 0x00007632057d7816 */ /* 0x041fe2000000007d */
[----:B------:R-:W-:Y:S01]  /*0c20*/  BSSY.RECONVERGENT B0, `(.L_x_9152) ;  /* 0x000004d000007945 */ /* 0x000fe20003800200 */
[----:B------:R-:W-:Y:S01]  /*0c30*/  SHF.L.U32 R93, R5, 0x10, RZ ;  /* 0x00000010055d7819 */ /* 0x000fe200000006ff */
[----:B------:R-:W-:Y:S01]  /*0c40*/  HFMA2 R87, -RZ, RZ, 0, 0 ;  /* 0x00000000ff577431 */ /* 0x000fe200000001ff */
[----:B------:R-:W-:-:S02]  /*0c50*/  PRMT R121, R7, 0x7632, R121 ;  /* 0x0000763207797816 */ /* 0x000fc40000000079 */
[----:B------:R-:W-:Y:S02]  /*0c60*/  SHF.L.U32 R101, R7, 0x10, RZ ;  /* 0x0000001007657819 */ /* 0x000fe400000006ff */
[C---:B------:R-:W-:Y:S02]  /*0c70*/  PRMT R127, R4.reuse, 0x7632, R127 ;  /* 0x00007632047f7816 */ /* 0x040fe4000000007f */
[----:B------:R-:W-:Y:S02]  /*0c80*/  SHF.L.U32 R84, R4, 0x10, RZ ;  /* 0x0000001004547819 */ /* 0x000fe400000006ff */
[C---:B-1----:R-:W-:Y:S02]  /*0c90*/  SHF.L.U32 R107, R8.reuse, 0x10, RZ ;  /* 0x00000010086b7819 */ /* 0x042fe400000006ff */
        /* <DEDUP_REMOVED lines=8> */
[--C-:B------:R-:W-:Y:S01]  /*0d20*/  FADD.FTZ R105, R105, R62.reuse ;  /* 0x0000003e69697221 */ /* 0x100fe20000010000 */
[----:B------:R-:W-:Y:S02]  /*0d30*/  SHF.L.U32 R103, R8, 0x10, RZ ;  /* 0x0000001008677819 */ /* 0x000fe400000006ff */
[----:B------:R-:W-:Y:S01]  /*0d40*/  SHF.L.U32 R9, R9, 0x10, RZ ;  /* 0x0000001009097819 */ /* 0x000fe200000006ff */
[----:B------:R-:W-:Y:S01]  /*0d50*/  FADD.FTZ R104, R7, R62 ;  /* 0x0000003e07687221 */ /* 0x000fe20000010000 */
[----:B------:R-:W-:Y:S01]  /*0d60*/  PRMT R10, R10, 0x7632, R10 ;  /* 0x000076320a0a7816 */ /* 0x000fe2000000000a */
[--C-:B------:R-:W-:Y:S01]  /*0d70*/  FADD.FTZ R103, R103, R62.reuse ;  /* 0x0000003e67677221 */ /* 0x100fe20000010000 */
[----:B------:R-:W-:Y:S01]  /*0d80*/  PRMT R11, R11, 0x7632, R11 ;  /* 0x000076320b0b7816 */ /* 0x000fe2000000000b */
[----:B------:R-:W-:Y:S01]  /*0d90*/  FADD.FTZ R102, R9, R62 ;  /* 0x0000003e09667221 */ /* 0x000fe20000010000 */
[----:B------:R-:W-:-:S02]  /*0da0*/  SHF.L.U32 R5, R10, 0x10, RZ ;  /* 0x000000100a057819 */ /* 0x000fc400000006ff */
[C---:B------:R-:W-:Y:S02]  /*0db0*/  PRMT R123, R6.reuse, 0x7632, R123 ;  /* 0x00007632067b7816 */ /* 0x040fe4000000007b */
[----:B------:R-:W-:Y:S01]  /*0dc0*/  SHF.L.U32 R98, R6, 0x10, RZ ;  /* 0x0000001006627819 */ /* 0x000fe200000006ff */
[----:B------:R-:W-:Y:S01]  /*0dd0*/  FADD.FTZ R132, R5, R62 ;  /* 0x0000003e05847221 */ /* 0x000fe20000010000 */
[----:B------:R-:W-:Y:S02]  /*0de0*/  FSETP.GTU.FTZ.AND P0, PT, R106, 20, PT ;  /* 0x41a000006a00780b */ /* 0x000fe40003f1c000 */
[----:B------:R-:W-:Y:S02]  /*0df0*/  FSETP.GTU.FTZ.AND P1, PT, R105, 20, PT ;  /* 0x41a000006900780b */ /* 0x000fe40003f3c000 */
[----:B------:R-:W-:Y:S02]  /*0e00*/  FSETP.GTU.FTZ.AND P2, PT, R104, 20, PT ;  /* 0x41a000006800780b */ /* 0x000fe40003f5c000 */
[----:B------:R-:W-:-:S02]  /*0e10*/  FSETP.GTU.FTZ.AND P5, PT, R103, 20, PT ;  /* 0x41a000006700780b */ /* 0x000fc40003fbc000 */
[----:B------:R-:W-:Y:S02]  /*0e20*/  FSETP.GTU.FTZ.AND P3, PT, R102, 20, PT ;  /* 0x41a000006600780b */ /* 0x000fe40003f7c000 */
[----:B------:R-:W-:Y:S02]  /*0e30*/  IADD3 R80, PT, PT, R51, -0x1, RZ ;  /* 0xffffffff33507810 */ /* 0x000fe40007ffe0ff */
[----:B------:R-:W-:Y:S01]  /*0e40*/  SHF.L.U32 R11, R11, 0x10, RZ ;  /* 0x000000100b0b7819 */ /* 0x000fe200000006ff */
[----:B--2---:R-:W-:Y:S01]  /*0e50*/  STS.128 [R64], R16 ;  /* 0x0000001040007388 */ /* 0x004fe20000000c00 */
[----:B------:R-:W-:-:S03]  /*0e60*/  NOP ;  /* 0x0000000000007918 */ /* 0x000fc60000000000 */
[----:B------:R-:W0:Y:S02]  /*0e70*/  LDS.128 R12, [R64] ;  /* 0x00000000400c7984 */ /* 0x000e240000000c00 */
[C---:B0-----:R-:W-:Y:S02]  /*0e80*/  SHF.L.U32 R0, R12.reuse, 0x10, RZ ;  /* 0x000000100c007819 */ /* 0x041fe400000006ff */
[----:B------:R-:W-:Y:S02]  /*0e90*/  PRMT R128, R12, 0x7632, R128 ;  /* 0x000076320c807816 */ /* 0x000fe40000000080 */
[C---:B------:R-:W-:Y:S02]  /*0ea0*/  SHF.L.U32 R108, R13.reuse, 0x10, RZ ;  /* 0x000000100d6c7819 */ /* 0x040fe400000006ff */
[----:B------:R-:W-:Y:S02]  /*0eb0*/  PRMT R126, R13, 0x7632, R126 ;  /* 0x000076320d7e7816 */ /* 0x000fe4000000007e */
[----:B------:R-:W-:-:S02]  /*0ec0*/  SHF.L.U32 R109, R14, 0x10, RZ ;  /* 0x000000100e6d7819 */ /* 0x000fc400000006ff */
        /* <DEDUP_REMOVED lines=34> */
.L_x_9153:
[----:B------:R-:W-:Y:S05]  /*10f0*/  BSYNC.RECONVERGENT B0 ;  /* 0x0000000000007941 */ /* 0x000fea0003800200 */
.L_x_9152:
[----:B------:R-:W-:Y:S01]  /*1100*/  BSSY.RECONVERGENT B0, `(.L_x_9154) ;  /* 0x0000027000007945 */ /* 0x000fe20003800200 */
[----:B------:R-:W-:Y:S01]  /*1110*/  HFMA2 R85, -RZ, RZ, 0, 0 ;  /* 0x00000000ff557431 */ /* 0x000fe200000001ff */
[----:B------:R-:W-:Y:S01]  /*1120*/  FSETP.GTU.FTZ.AND P4, PT, R132, 20, PT ;  /* 0x41a000008400780b */ /* 0x000fe20003f9c000 */
[----:B------:R-:W-:Y:S01]  /*1130*/  FADD.FTZ R130, R11, R62 ;  /* 0x0000003e0b827221 */ /* 0x000fe20000010000 */
[----:B------:R-:W-:Y:S01]  /*1140*/  MOV R72, RZ ;  /* 0x000000ff00487202 */ /* 0x000fe20000000f00 */
[----:B------:R-:W-:Y:S01]  /*1150*/  FFMA.FTZ R65, R0, R84, R65 ;  /* 0x0000005400417223 */ /* 0x000fe20000010041 */
        /* <DEDUP_REMOVED lines=33> */
.L_x_9155:
[----:B------:R-:W-:Y:S05]  /*1370*/  BSYNC.RECONVERGENT B0 ;  /* 0x0000000000007941 */ /* 0x000fea0003800200 */
.L_x_9154:
[----:B------:R-:W-:Y:S01]  /*1380*/  FFMA.FTZ R5, R128, R127, R65 ;  /* 0x0000007f80057223 */ /* 0x000fe20000010041 */
[----:B------:R-:W-:Y:S01]  /*1390*/  BSSY.RECONVERGENT B0, `(.L_x_9156) ;  /* 0x0000026000007945 */ /* 0x000fe20003800200 */
[----:B------:R-:W-:Y:S01]  /*13a0*/  HFMA2 R83, -RZ, RZ, 0, 0 ;  /* 0x00000000ff537431 */ /* 0x000fe200000001ff */
[----:B------:R-:W-:Y:S01]  /*13b0*/  FSETP.GTU.FTZ.AND P5, PT, R130, 20, PT ;  /* 0x41a000008200780b */ /* 0x000fe20003fbc000 */
[----:B------:R-:W-:Y:S01]  /*13c0*/  FFMA.FTZ R5, R108, R93, R5 ;  /* 0x0000005d6c057223 */ /* 0x000fe20000010005 */
        /* <DEDUP_REMOVED lines=34> */
.L_x_9157:
[----:B------:R-:W-:Y:S05]  /*15f0*/  BSYNC.RECONVERGENT B0 ;  /* 0x0000000000007941 */ /* 0x000fea0003800200 */
.L_x_9156:
        /* <DEDUP_REMOVED lines=32> */
.L_x_9159:
[----:B------:R-:W-:Y:S05]  /*1800*/  BSYNC.RECONVERGENT B0 ;  /* 0x0000000000007941 */ /* 0x000fea0003800200 */
.L_x_9158:
        /* <DEDUP_REMOVED lines=32> */
.L_x_9161:
[----:B------:R-:W-:Y:S05]  /*1a10*/  BSYNC.RECONVERGENT B0 ;  /* 0x0000000000007941 */ /* 0x000fea0003800200 */
.L_x_9160:
        /* <DEDUP_REMOVED lines=32> */
.L_x_9163:
[----:B------:R-:W-:Y:S05]  /*1c20*/  BSYNC.RECONVERGENT B0 ;  /* 0x0000000000007941 */ /* 0x000fea0003800200 */
.L_x_9162:
        /* <DEDUP_REMOVED lines=32> */
.L_x_9165:
[----:B------:R-:W-:Y:S05]  /*1e30*/  BSYNC.RECONVERGENT B0 ;  /* 0x0000000000007941 */ /* 0x000fea0003800200 */
.L_x_9164:
        /* <DEDUP_REMOVED lines=32> */
.L_x_9167:
[----:B------:R-:W-:Y:S05]  /*2040*/  BSYNC.RECONVERGENT B0 ;  /* 0x0000000000007941 */ /* 0x000fea0003800200 */
.L_x_9166:
[----:B------:R-:W0:Y:S01]  /*2050*/  LDCU UR4, c[0x0][0x38c] ;  /* 0x00007180ff0477ac */ /* 0x000e220008000800 */
        /* <DEDUP_REMOVED lines=25> */
[----:B------:R-:W-:Y:S01]  /*21f0*/  FMUL.FTZ R119, R84, R107 ;  /* 0x0000006b54777220 */ /* 0x000fe20000410000 */
[----:B------:R-:W-:Y:S01]  /*2200*/  ISETP.NE.AND P0, PT, R51, 0x1, PT ;  /* 0x000000013300780c */ /* 0x000fe20003f05270 */
[----:B------:R-:W-:Y:S01]  /*2210*/  FMUL.FTZ R118, R127, R103 ;  /* 0x000000677f767220 */ /* 0x000fe20000410000 */
[----:B------:R-:W-:Y:S01]  /*2220*/  SHF.L.U32 R129, R51, 0x8, RZ ;  /* 0x0000000833817819 */ /* 0x000fe200000006ff */
[----:B------:R-:W-:Y:S01]  /*2230*/  FMUL.FTZ R117, R93, R106 ;  /* 0x0000006a5d757220 */ /* 0x000fe20000410000 */
[C---:B------:R-:W-:Y:S01]  /*2240*/  IADD3 R22, P1, PT, R111.reuse, R24, RZ ;  /* 0x000000186f167210 */ /* 0x040fe20007f3e0ff */
[----:B------:R-:W1:Y:S01]  /*2250*/  LDC.64 R14, c[0x0][0x448] ;  /* 0x00011200ff0e7b82 */ /* 0x000e620000000a00 */
[----:B------:R-:W-:Y:S01]  /*2260*/  LOP3.LUT R134, R111, 0x100, RZ, 0xc0, !PT ;  /* 0x000001006f867812 */ /* 0x000fe200078ec0ff */
[----:B------:R-:W-:Y:S01]  /*2270*/  FMUL.FTZ R116, R125, R102 ;  /* 0x000000667d747220 */ /* 0x000fe20000410000 */
[----:B------:R-:W-:Y:S01]  /*2280*/  IADD3 R120, PT, PT, R51, -0x2, RZ ;  /* 0xfffffffe33787810 */ /* 0x000fe20007ffe0ff */
[----:B------:R-:W-:Y:S01]  /*2290*/  FMUL.FTZ R115, R98, R105 ;  /* 0x0000006962737220 */ /* 0x000fe20000410000 */
[----:B------:R-:W-:Y:S01]  /*22a0*/  FMUL.FTZ R114, R123, R132 ;  /* 0x000000847b727220 */ /* 0x000fe20000410000 */
[----:B------:R-:W-:Y:S01]  /*22b0*/  FMUL.FTZ R113, R101, R104 ;  /* 0x0000006865717220 */ /* 0x000fe20000410000 */
[----:B------:R-:W-:Y:S01]  /*22c0*/  FMUL.FTZ R112, R121, R130 ;  /* 0x0000008279707220 */ /* 0x000fe20000410000 */
[----:B------:R-:W2:Y:S01]  /*22d0*/  LDC.64 R90, c[0x0][0x3e0] ;  /* 0x0000f800ff5a7b82 */ /* 0x000ea20000000a00 */
[----:B------:R-:W-:Y:S01]  /*22e0*/  MOV R87, RZ ;  /* 0x000000ff00577202 */ /* 0x000fe20000000f00 */
[C---:B------:R-:W-:Y:S01]  /*22f0*/  IMAD.WIDE.U32 R74, R30.reuse, 0x10, R52 ;  /* 0x000000101e4a7825 */ /* 0x040fe200078e0034 */
[----:B------:R-:W-:Y:S01]  /*2300*/  ISETP.EQ.AND P0, PT, R30, RZ, P0 ;  /* 0x000000ff1e00720c */ /* 0x000fe20000702270 */
[----:B------:R-:W3:Y:S01]  /*2310*/  LDCU UR10, c[0x0][0x394] ;  /* 0x00007280ff0a77ac */ /* 0x000ee20008000800 */
[----:B------:R-:W-:-:S02]  /*2320*/  IADD3 R111, PT, PT, R111, R30, RZ ;  /* 0x0000001e6f6f7210 */ /* 0x000fc40007ffe0ff */
[----:B------:R-:W-:Y:S01]  /*2330*/  LOP3.LUT R129, R129, 0x100, RZ, 0xc0, !PT ;  /* 0x0000010081817812 */ /* 0x000fe200078ec0ff */
[----:B------:R-:W4:Y:S01]  /*2340*/  LDC.64 R16, c[0x0][0x3c0] ;  /* 0x0000f000ff107b82 */ /* 0x000f220000000a00 */
[----:B------:R-:W-:Y:S01]  /*2350*/  IADD3.X R23, PT, PT, RZ, R3, RZ, P1, !PT ;  /* 0x00000003ff177210 */ /* 0x000fe20000ffe4ff */
[----:B------:R-:W0:Y:S01]  /*2360*/  LDCU UR11, c[0x0][0x38c] ;  /* 0x00007180ff0b77ac */ /* 0x000e220008000800 */
[----:B------:R-:W0:Y:S05]  /*2370*/  LDCU UR7, c[0x0][0x388] ;  /* 0x00007100ff0777ac */ /* 0x000e2a0008000800 */
[----:B------:R-:W0:Y:S01]  /*2380*/  LDC.64 R18, c[0x0][0x3a8] ;  /* 0x0000ea00ff127b82 */ /* 0x000e220000000a00 */
[----:B------:R-:W0:Y:S01]  /*2390*/  LDCU.64 UR8, c[0x0][0x540] ;  /* 0x0000a800ff0877ac */ /* 0x000e220008000a00 */
[----:B------:R-:W-:-:S06]  /*23a0*/  UMOV UR4, URZ ;  /* 0x000000ff00047c82 */ /* 0x000fcc0008000000 */
[----:B---3--:R-:W0:Y:S02]  /*23b0*/  LDC.64 R20, c[0x0][0x4f0] ;  /* 0x00013c00ff147b82 */ /* 0x008e240000000a00 */
.L_x_9190:
[----:B------:R-:W-:Y:S01]  /*23c0*/  MOV R6, R28 ;  /* 0x0000001c00067202 */ /* 0x000fe20000000f00 */
[----:B--23--:R-:W-:Y:S01]  /*23d0*/  IMAD.WIDE.U32 R4, R90, UR4, RZ ;  /* 0x000000045a047c25 */ /* 0x00cfe2000f8e00ff */
        /* <DEDUP_REMOVED lines=9> */
[----:B------:R-:W3:Y:S01]  /*2470*/  LDG.E R76, desc[UR16][R76.64] ;  /* 0x000000104c4c7981 */ /* 0x000ee2000c1e1900 */
        /* <DEDUP_REMOVED lines=16> */
[----:B---3--:R-:W-:-:S04]  /*2580*/  FMUL.FTZ R135, R76, 1.4426950216293334961 ;  /* 0x3fb8aa3b4c877820 */ /* 0x008fc80000410000 */
[C---:B------:R-:W-:Y:S01]  /*2590*/  FMUL.FTZ R152, R135.reuse, R107 ;  /* 0x0000006b87987220 */ /* 0x040fe20000410000 */
[C---:B------:R-:W-:Y:S01]  /*25a0*/  FMUL.FTZ R131, R135.reuse, R103 ;  /* 0x0000006787837220 */ /* 0x040fe20000410000 */
[C---:B------:R-:W-:Y:S01]  /*25b0*/  FMUL.FTZ R136, R135.reuse, R106 ;  /* 0x0000006a87887220 */ /* 0x040fe20000410000 */
[C---:B------:R-:W-:Y:S01]  /*25c0*/  FMUL.FTZ R77, R135.reuse, R102 ;  /* 0x00000066874d7220 */ /* 0x040fe20000410000 */
[C---:B------:R-:W-:Y:S01]  /*25d0*/  FMUL.FTZ R2, R135.reuse, R105 ;  /* 0x0000006987027220 */ /* 0x040fe20000410000 */
[C---:B0-----:R-:W-:Y:S01]  /*25e0*/  FMUL.FTZ R79, R135.reuse, R132 ;  /* 0x00000084874f7220 */ /* 0x041fe20000410000 */
[----:B------:R-:W0:Y:S01]  /*25f0*/  MUFU.EX2 R152, R152 ;  /* 0x0000009800987308 */ /* 0x000e220000000800 */
[C---:B-1----:R-:W-:Y:S01]  /*2600*/  FMUL.FTZ R6, R135.reuse, R104 ;  /* 0x0000006887067220 */ /* 0x042fe20000410000 */
[----:B------:R-:W-:Y:S01]  /*2610*/  IADD3 R5, PT, PT, R134, UR4, RZ ;  /* 0x0000000486057c10 */ /* 0x000fe2000fffe0ff */
[----:B------:R-:W-:-:S03]  /*2620*/  FMUL.FTZ R135, R135, R130 ;  /* 0x0000008287877220 */ /* 0x000fc60000410000 */
[----:B------:R-:W-:Y:S02]  /*2630*/  SEL R5, R5, R50, !P2 ;  /* 0x0000003205057207 */ /* 0x000fe40005000000 */
[----:B------:R-:W1:Y:S02]  /*2640*/  MUFU.EX2 R131, R131 ;  /* 0x0000008300837308 */ /* 0x000e640000000800 */
[----:B------:R-:W-:-:S06]  /*2650*/  LEA R5, R5, UR5, 0x2 ;  /* 0x0000000505057c11 */ /* 0x000fcc000f8e10ff */
[----:B------:R-:W3:Y:S01]  /*2660*/  MUFU.EX2 R77, R77 ;  /* 0x0000004d004d7308 */ /* 0x000ee20000000800 */
[----:B0-----:R0:W-:Y:S07]  /*2670*/  STS [R5+0x878], R152 ;  /* 0x0008789805007388 */ /* 0x0011ee0000000800 */
[----:B------:R-:W0:Y:S01]  /*2680*/  MUFU.EX2 R2, R2 ;  /* 0x0000000200027308 */ /* 0x000e220000000800 */
[----:B--2---:R-:W-:Y:S02]  /*2690*/  SHF.L.U32 R137, R8, 0x10, RZ ;  /* 0x0000001008897819 */ /* 0x004fe400000006ff */
[----:B------:R-:W-:-:S05]  /*26a0*/  SHF.L.U32 R146, R9, 0x10, RZ ;  /* 0x0000001009927819 */ /* 0x000fca00000006ff */
[----:B------:R-:W2:Y:S01]  /*26b0*/  MUFU.EX2 R79, R79 ;  /* 0x0000004f004f7308 */ /* 0x000ea20000000800 */
[C---:B------:R-:W-:Y:S01]  /*26c0*/  PRMT R142, R10.reuse, 0x7632, R142 ;  /* 0x000076320a8e7816 */ /* 0x040fe2000000008e */
[----:B----4-:R-:W-:Y:S01]  /*26d0*/  FMUL.FTZ R7, R133, R137 ;  /* 0x0000008985077220 */ /* 0x010fe20000410000 */
[----:B------:R-:W-:Y:S02]  /*26e0*/  SHF.L.U32 R144, R10, 0x10, RZ ;  /* 0x000000100a907819 */ /* 0x000fe400000006ff */
[----:B------:R-:W-:Y:S02]  /*26f0*/  PRMT R154, R8, 0x7632, R154 ;  /* 0x00007632089a7816 */ /* 0x000fe4000000009a */
[----:B------:R-:W-:Y:S01]  /*2700*/  PRMT R148, R9, 0x7632, R148 ;  /* 0x0000763209947816 */ /* 0x000fe20000000094 */
[----:B------:R-:W4:Y:S01]  /*2710*/  MUFU.EX2 R6, R6 ;  /* 0x0000000600067308 */ /* 0x000f220000000800 */
[----:B------:R-:W-:Y:S01]  /*2720*/  PRMT R10, R11, 0x7632, R10 ;  /* 0x000076320b0a7816 */ /* 0x000fe2000000000a */
[----:B------:R-:W-:Y:S01]  /*2730*/  FMUL.FTZ R9, R133, R146 ;  /* 0x0000009285097220 */ /* 0x000fe20000410000 */
[----:B------:R-:W-:Y:S01]  /*2740*/  SHF.L.U32 R8, R11, 0x10, RZ ;  /* 0x000000100b087819 */ /* 0x000fe200000006ff */
[C---:B------:R-:W-:Y:S01]  /*2750*/  FMUL.FTZ R140, R133.reuse, R144 ;  /* 0x00000090858c7220 */ /* 0x040fe20000410000 */
[----:B------:R-:W-:Y:S01]  /*2760*/  SHF.L.U32 R154, R154, 0x10, RZ ;  /* 0x000000109a9a7819 */ /* 0x000fe200000006ff */
[----:B------:R-:W-:Y:S01]  /*2770*/  FMUL.FTZ R138, R108, R9 ;  /* 0x000000096c8a7220 */ /* 0x000fe20000410000 */
[----:B------:R-:W-:Y:S01]  /*2780*/  SHF.L.U32 R148, R148, 0x10, RZ ;  /* 0x0000001094947819 */ /* 0x000fe200000006ff */
[----:B------:R-:W1:Y:S01]  /*2790*/  MUFU.EX2 R135, R135 ;  /* 0x0000008700877308 */ /* 0x000e620000000800 */
[----:B------:R-:W-:Y:S01]  /*27a0*/  SHF.L.U32 R142, R142, 0x10, RZ ;  /* 0x000000108e8e7819 */ /* 0x000fe200000006ff */
[C---:B0-----:R-:W-:Y:S01]  /*27b0*/  FMUL.FTZ R5, R133.reuse, R8 ;  /* 0x0000000885057220 */ /* 0x041fe20000410000 */
[----:B------:R-:W-:Y:S01]  /*27c0*/  SHF.L.U32 R10, R10, 0x10, RZ ;  /* 0x000000100a0a7819 */ /* 0x000fe200000006ff */
[C---:B------:R-:W-:Y:S01]  /*27d0*/  FMUL.FTZ R9, R133.reuse, R154 ;  /* 0x0000009a85097220 */ /* 0x040fe20000410000 */
[----:B------:R-:W-:Y:S01]  /*27e0*/  FMUL.FTZ R11, R133, R148 ;  /* 0x00000094850b7220 */ /* 0x000fe20000410000 */
[----:B------:R-:W-:Y:S01]  /*27f0*/  FMUL.FTZ R140, R109, R140 ;  /* 0x0000008c6d8c7220 */ /* 0x000fe20000410000 */
[----:B------:R-:W-:Y:S01]  /*2800*/  FMUL.FTZ R150, R110, R5 ;  /* 0x000000056e967220 */ /* 0x000fe20000410000 */
[----:B------:R0:W1:Y:S01]  /*2810*/  MUFU.EX2 R78, R136 ;  /* 0x00000088004e7308 */ /* 0x0000620000000800 */
[----:B------:R-:W-:Y:S01]  /*2820*/  FMUL.FTZ R139, R133, R10 ;  /* 0x0000000a858b7220 */ /* 0x000fe20000410000 */
[----:B------:R-:W-:Y:S01]  /*2830*/  FMUL.FTZ R9, R128, R9 ;  /* 0x0000000980097220 */ /* 0x000fe20000410000 */
[----:B------:R-:W-:-:S02]  /*2840*/  FMUL.FTZ R11, R126, R11 ;  /* 0x0000000b7e0b7220 */ /* 0x000fc40000410000 */
[----:B------:R-:W-:Y:S01]  /*2850*/  FMUL.FTZ R139, R122, R139 ;  /* 0x0000008b7a8b7220 */ /* 0x000fe20000410000 */
[----:B0-----:R-:W-:Y:S01]  /*2860*/  FMUL.FTZ R136, R0, R7 ;  /* 0x0000000700887220 */ /* 0x001fe20000410000 */
[----:B------:R-:W-:-:S04]  /*2870*/  FMUL.FTZ R7, R133, R142 ;  /* 0x0000008e85077220 */ /* 0x000fc80000410000 */
[----:B------:R-:W-:Y:S01]  /*2880*/  FMUL.FTZ R7, R124, R7 ;  /* 0x000000077c077220 */ /* 0x000fe20000410000 */
[----:B------:R-:W-:Y:S06]  /*2890*/  BAR.SYNC.DEFER_BLOCKING 0x0 ;  /* 0x0000000000007b1d */ /* 0x000fec0000010000 */
[----:B--234-:R-:W-:Y:S05]  /*28a0*/  @P1 BRA `(.L_x_9170) ;  /* 0x00000000001c1947 */ /* 0x01cfea0003800000 */
[----:B------:R-:W-:Y:S01]  /*28b0*/  ISETP.NE.AND P1, PT, R51, UR10, PT ;  /* 0x0000000a33007c0c */ /* 0x000fe2000bf25270 */
[----:B------:R-:W-:-:S12]  /*28c0*/  HFMA2 R156, -RZ, RZ, 1.875, 0 ;  /* 0x3f800000ff9c7431 */ /* 0x000fd800000001ff */
[----:B------:R-:W-:Y:S05]  /*28d0*/  @!P1 BRA `(.L_x_9171) ;  /* 0x0000000000149947 */ /* 0x000fea0003800000 */
[----:B------:R-:W-:-:S04]  /*28e0*/  IADD3 R4, PT, PT, R129, UR4, RZ ;  /* 0x0000000481047c10 */ /* 0x000fc8000fffe0ff */
[----:B------:R-:W-:-:S05]  /*28f0*/  LEA R4, R4, UR5, 0x2 ;  /* 0x0000000504047c11 */ /* 0x000fca000f8e10ff */
[----:B------:R3:W4:Y:S01]  /*2900*/  LDS R156, [R4+0x878] ;  /* 0x00087800049c7984 */ /* 0x0007220000000800 */
[----:B------:R-:W-:Y:S05]  /*2910*/  BRA `(.L_x_9171) ;  /* 0x0000000000047947 */ /* 0x000fea0003800000 */
.L_x_9170:
[----:B------:R0:W2:Y:S02]  /*2920*/  LDS R156, [R86+0x107c] ;  /* 0x00107c00569c7984 */ /* 0x0000a40000000800 */
.L_x_9171:
[----:B------:R-:W-:Y:S05]  /*2930*/  BSYNC.RECONVERGENT B0 ;  /* 0x0000000000007941 */ /* 0x000fea0003800200 */
.L_x_9169:
[----:B------:R-:W5:Y:S01]  /*2940*/  @P0 LDC R5, c[0x0][0x38c] ;  /* 0x0000e300ff050b82 */ /* 0x000f620000000800 */
[----:B------:R-:W-:Y:S01]  /*2950*/  MOV R141, RZ ;  /* 0x000000ff008d7202 */ /* 0x000fe20000000f00 */
[----:B-----5:R-:W-:-:S04]  /*2960*/  @P0 IMAD R5, R120, R5, UR4 ;  /* 0x0000000478050e24 */ /* 0x020fc8000f8e0205 */
[----:B---3--:R-:W-:-:S05]  /*2970*/  @P0 IMAD.WIDE R4, R5, 0x8, R36 ;  /* 0x0000000805040825 */ /* 0x008fca00078e0224 */
[----:B------:R3:W5:Y:S01]  /*2980*/  @P0 LDG.E R141, desc[UR16][R4.64+0x4] ;  /* 0x00000410048d0981 */ /* 0x000762000c1e1900 */
[----:B-1----:R-:W-:Y:S01]  /*2990*/  FFMA.FTZ R143, R119, R131, R118 ;  /* 0x00000083778f7223 */ /* 0x002fe20000010076 */
[C---:B--2-4-:R-:W-:Y:S01]  /*29a0*/  FMUL.FTZ R147, R135.reuse, R156 ;  /* 0x0000009c87937220 */ /* 0x054fe20000410000 */
[----:B------:R-:W-:Y:S01]  /*29b0*/  FFMA.FTZ R149, R135, R139, R150 ;  /* 0x0000008b87957223 */ /* 0x000fe20000010096 */
[----:B------:R-:W-:Y:S01]  /*29c0*/  ISETP.GE.AND P1, PT, R82, 0x1, PT ;  /* 0x000000015200780c */ /* 0x000fe20003f26270 */
[----:B------:R-:W-:Y:S01]  /*29d0*/  FFMA.FTZ R143, R78, R143, R117 ;  /* 0x0000008f4e8f7223 */ /* 0x000fe20000010075 */
[C---:B------:R-:W-:Y:S01]  /*29e0*/  FMUL.FTZ R158, R6.reuse, R147 ;  /* 0x00000093069e7220 */ /* 0x040fe20000410000 */
[----:B------:R-:W-:Y:S01]  /*29f0*/  FFMA.FTZ R149, R6, R149, R7 ;  /* 0x0000009506957223 */ /* 0x000fe20000010007 */
[C---:B------:R-:W-:Y:S01]  /*2a00*/  ISETP.NE.AND P3, PT, R88.reuse, 0x1f, PT ;  /* 0x0000001f5800780c */ /* 0x040fe20003f65270 */
[----:B------:R-:W-:Y:S01]  /*2a10*/  FFMA.FTZ R143, R77, R143, R116 ;  /* 0x0000008f4d8f7223 */ /* 0x000fe20000010074 */
[----:B------:R-:W-:Y:S01]  /*2a20*/  ISETP.GT.U32.AND P4, PT, R88, 0x17, PT ;  /* 0x000000175800780c */ /* 0x000fe20003f84070 */
[----:B------:R-:W-:Y:S01]  /*2a30*/  FFMA.FTZ R149, R79, R149, R140 ;  /* 0x000000954f957223 */ /* 0x000fe2000001008c */
[----:B------:R-:W-:Y:S01]  /*2a40*/  ULEA UR6, UR4, UR5, 0x3 ;  /* 0x0000000504067291 */ /* 0x000fe2000f8e18ff */
[C---:B------:R-:W-:Y:S01]  /*2a50*/  FFMA.FTZ R143, R2.reuse, R143, R115 ;  /* 0x0000008f028f7223 */ /* 0x040fe20000010073 */
[----:B------:R-:W-:Y:S01]  /*2a60*/  BSSY.RECONVERGENT B0, `(.L_x_9172) ;  /* 0x00000a6000007945 */ /* 0x000fe20003800200 */
[----:B------:R-:W-:-:S02]  /*2a70*/  FFMA.FTZ R149, R2, R149, R11 ;  /* 0x0000009502957223 */ /* 0x000fc4000001000b */
[----:B------:R-:W-:Y:S02]  /*2a80*/  FFMA.FTZ R143, R79, R143, R114 ;  /* 0x0000008f4f8f7223 */ /* 0x000fe40000010072 */
[----:B------:R-:W-:Y:S02]  /*2a90*/  FFMA.FTZ R149, R77, R149, R138 ;  /* 0x000000954d957223 */ /* 0x000fe4000001008a */
[----:B------:R-:W-:Y:S01]  /*2aa0*/  FFMA.FTZ R145, R6, R143, R113 ;  /* 0x0000008f06917223 */ /* 0x000fe20000010071 */
[----:B------:R-:W-:Y:S01]  /*2ab0*/  FMUL.FTZ R143, R152, R131 ;  /* 0x00000083988f7220 */ /* 0x000fe20000410000 */
[C---:B------:R-:W-:Y:S02]  /*2ac0*/  FFMA.FTZ R149, R78.reuse, R149, R9 ;  /* 0x000000954e957223 */ /* 0x040fe40000010009 */
[----:B---3--:R-:W-:Y:S01]  /*2ad0*/  FFMA.FTZ R4, R135, R145, R112 ;  /* 0x0000009187047223 */ /* 0x008fe20000010070 */
[----:B------:R-:W-:Y:S01]  /*2ae0*/  FMUL.FTZ R145, R79, R158 ;  /* 0x0000009e4f917220 */ /* 0x000fe20000410000 */
[----:B------:R-:W-:Y:S01]  /*2af0*/  FMUL.FTZ R158, R78, R143 ;  /* 0x0000008f4e9e7220 */ /* 0x000fe20000410000 */
[----:B------:R-:W-:-:S02]  /*2b00*/  FFMA.FTZ R149, R131, R149, R136 ;  /* 0x0000009583957223 */ /* 0x000fc40000010088 */
[----:B------:R-:W1:Y:S01]  /*2b10*/  SHFL.UP PT, R5, R4, 0x1, RZ ;  /* 0x0420000004057989 */ /* 0x000e6200000e00ff */
[C---:B------:R-:W-:Y:S01]  /*2b20*/  FMUL.FTZ R160, R2.reuse, R145 ;  /* 0x0000009102a07220 */ /* 0x040fe20000410000 */
[C---:B------:R-:W-:Y:S02]  /*2b30*/  FMUL.FTZ R143, R77.reuse, R158 ;  /* 0x0000009e4d8f7220 */ /* 0x040fe40000410000 */
[----:B------:R-:W2:Y:S01]  /*2b40*/  SHFL.DOWN PT, R151, R149, 0x1, 0x1f ;  /* 0x08201f0095977f89 */ /* 0x000ea200000e0000 */
[----:B------:R-:W-:Y:S01]  /*2b50*/  FMUL.FTZ R145, R77, R160 ;  /* 0x000000a04d917220 */ /* 0x000fe20000410000 */
[----:B------:R-:W-:-:S03]  /*2b60*/  FMUL.FTZ R158, R2, R143 ;  /* 0x0000008f029e7220 */ /* 0x000fc60000410000 */
[----:B------:R-:W-:Y:S01]  /*2b70*/  FMUL.FTZ R160, R78, R145 ;  /* 0x000000914ea07220 */ /* 0x000fe20000410000 */
[----:B------:R-:W-:-:S03]  /*2b80*/  FMUL.FTZ R145, R79, R158 ;  /* 0x0000009e4f917220 */ /* 0x000fc60000410000 */
[----:B------:R-:W-:Y:S01]  /*2b90*/  FMUL.FTZ R143, R131, R160 ;  /* 0x000000a0838f7220 */ /* 0x000fe20000410000 */
[----:B------:R-:W-:-:S04]  /*2ba0*/  FMUL.FTZ R158, R6, R145 ;  /* 0x00000091069e7220 */ /* 0x000fc80000410000 */
[----:B------:R-:W3:Y:S01]  /*2bb0*/  SHFL.DOWN PT, R162, R143, 0x1, 0x1f ;  /* 0x08201f008fa27f89 */ /* 0x000ee200000e0000 */
[----:B------:R-:W-:Y:S01]  /*2bc0*/  FMUL.FTZ R145, R135, R158 ;  /* 0x0000009e87917220 */ /* 0x000fe20000410000 */
[----:B------:R-:W-:-:S03]  /*2bd0*/  MOV R158, R149 ;  /* 0x00000095009e7202 */ /* 0x000fc60000000f00 */
[----:B-1----:R-:W-:Y:S01]  /*2be0*/  FFMA.FTZ R5, R145, R5, R4 ;  /* 0x0000000591057223 */ /* 0x002fe20000010004 */
[----:B------:R-:W1:Y:S01]  /*2bf0*/  SHFL.UP PT, R160, R145, 0x1, RZ ;  /* 0x0420000091a07989 */ /* 0x000e6200000e00ff */
[----:B--2---:R-:W-:-:S03]  /*2c00*/  @P3 FFMA.FTZ R158, R143, R151, R158 ;  /* 0x000000978f9e3223 */ /* 0x004fc6000001009e */
[----:B------:R-:W-:Y:S02]  /*2c10*/  FSEL R4, R4, R5, !P1 ;  /* 0x0000000504047208 */ /* 0x000fe40004800000 */
[----:B------:R-:W-:Y:S04]  /*2c20*/  SHFL.DOWN PT, R149, R158, 0x2, 0x1f ;  /* 0x08401f009e957f89 */ /* 0x000fe800000e0000 */
[----:B------:R-:W2:Y:S01]  /*2c30*/  SHFL.UP PT, R5, R4, 0x2, RZ ;  /* 0x0440000004057989 */ /* 0x000ea200000e00ff */
[----:B---3--:R-:W-:-:S05]  /*2c40*/  @P3 FMUL.FTZ R147, R162, R143 ;  /* 0x0000008fa2933220 */ /* 0x008fca0000410000 */
[----:B------:R-:W-:Y:S01]  /*2c50*/  @P3 MOV R143, R147 ;  /* 0x00000093008f3202 */ /* 0x000fe20000000f00 */
[----:B-1----:R-:W-:Y:S01]  /*2c60*/  @P1 FMUL.FTZ R145, R145, R160 ;  /* 0x000000a091911220 */ /* 0x002fe20000410000 */
[----:B------:R-:W-:-:S03]  /*2c70*/  ISETP.GE.AND P1, PT, R82, 0x2, PT ;  /* 0x000000025200780c */ /* 0x000fc60003f26270 */
[----:B------:R-:W1:Y:S01]  /*2c80*/  SHFL.DOWN PT, R162, R143, 0x2, 0x1f ;  /* 0x08401f008fa27f89 */ /* 0x000e6200000e0000 */
[----:B------:R-:W-:-:S03]  /*2c90*/  ISETP.GT.U32.AND P3, PT, R88, 0x1d, PT ;  /* 0x0000001d5800780c */ /* 0x000fc60003f64070 */
[----:B------:R-:W3:Y:S01]  /*2ca0*/  SHFL.UP PT, R160, R145, 0x2, RZ ;  /* 0x0440000091a07989 */ /* 0x000ee200000e00ff */
[----:B--2---:R-:W-:-:S05]  /*2cb0*/  FFMA.FTZ R5, R145, R5, R4 ;  /* 0x0000000591057223 */ /* 0x004fca0000010004 */
[----:B------:R-:W-:-:S04]  /*2cc0*/  FSEL R4, R4, R5, !P1 ;  /* 0x0000000504047208 */ /* 0x000fc80004800000 */
[C---:B------:R-:W-:Y:S01]  /*2cd0*/  @!P3 FFMA.FTZ R158, R143.reuse, R149, R158 ;  /* 0x000000958f9eb223 */ /* 0x040fe2000001009e */
[----:B------:R-:W2:Y:S04]  /*2ce0*/  SHFL.UP PT, R5, R4, 0x4, RZ ;  /* 0x0480000004057989 */ /* 0x000ea800000e00ff */
[----:B------:R-:W4:Y:S01]  /*2cf0*/  SHFL.DOWN PT, R149, R158, 0x4, 0x1f ;  /* 0x08801f009e957f89 */ /* 0x000f2200000e0000 */
[----:B-1----:R-:W-:Y:S01]  /*2d00*/  @!P3 FMUL.FTZ R147, R143, R162 ;  /* 0x000000a28f93b220 */ /* 0x002fe20000410000 */
[----:B---3--:R-:W-:-:S04]  /*2d10*/  @P1 FMUL.FTZ R145, R145, R160 ;  /* 0x000000a091911220 */ /* 0x008fc80000410000 */
[----:B------:R-:W-:Y:S02]  /*2d20*/  @!P3 MOV R143, R147 ;  /* 0x00000093008fb202 */ /* 0x000fe40000000f00 */
[----:B------:R-:W-:Y:S01]  /*2d30*/  ISETP.GE.AND P1, PT, R82, 0x4, PT ;  /* 0x000000045200780c */ /* 0x000fe20003f26270 */
[----:B------:R-:W1:Y:S01]  /*2d40*/  SHFL.UP PT, R160, R145, 0x4, RZ ;  /* 0x0480000091a07989 */ /* 0x000e6200000e00ff */
[----:B------:R-:W-:-:S03]  /*2d50*/  ISETP.GT.U32.AND P3, PT, R88, 0x1b, PT ;  /* 0x0000001b5800780c */ /* 0x000fc60003f64070 */
[----:B------:R-:W3:Y:S01]  /*2d60*/  SHFL.DOWN PT, R164, R143, 0x4, 0x1f ;  /* 0x08801f008fa47f89 */ /* 0x000ee200000e0000 */
[----:B--2---:R-:W-:-:S09]  /*2d70*/  FFMA.FTZ R5, R145, R5, R4 ;  /* 0x0000000591057223 */ /* 0x004fd20000010004 */
[----:B----4-:R-:W-:Y:S01]  /*2d80*/  @!P3 FFMA.FTZ R158, R143, R149, R158 ;  /* 0x000000958f9eb223 */ /* 0x010fe2000001009e */
[----:B------:R-:W-:-:S04]  /*2d90*/  FSEL R162, R4, R5, !P1 ;  /* 0x0000000504a27208 */ /* 0x000fc80004800000 */
[----:B------:R-:W2:Y:S04]  /*2da0*/  SHFL.DOWN PT, R151, R158, 0x8, 0x1f ;  /* 0x09001f009e977f89 */ /* 0x000ea800000e0000 */
[----:B------:R-:W4:Y:S01]  /*2db0*/  SHFL.UP PT, R5, R162, 0x8, RZ ;  /* 0x05000000a2057989 */ /* 0x000f2200000e00ff */
[----:B-1----:R-:W-:Y:S01]  /*2dc0*/  @P1 FMUL.FTZ R145, R145, R160 ;  /* 0x000000a091911220 */ /* 0x002fe20000410000 */
[----:B------:R-:W-:Y:S01]  /*2dd0*/  ISETP.GE.AND P1, PT, R51, UR10, PT ;  /* 0x0000000a33007c0c */ /* 0x000fe2000bf26270 */
[----:B---3--:R-:W-:-:S03]  /*2de0*/  @!P3 FMUL.FTZ R147, R143, R164 ;  /* 0x000000a48f93b220 */ /* 0x008fc60000410000 */
[----:B------:R-:W1:Y:S01]  /*2df0*/  SHFL.UP PT, R4, R145, 0x8, RZ ;  /* 0x0500000091047989 */ /* 0x000e6200000e00ff */
[----:B------:R-:W-:Y:S02]  /*2e00*/  ISETP.NE.OR P1, PT, R30, RZ, P1 ;  /* 0x000000ff1e00720c */ /* 0x000fe40000f25670 */
[----:B------:R-:W-:Y:S02]  /*2e10*/  @!P3 MOV R143, R147 ;  /* 0x00000093008fb202 */ /* 0x000fe40000000f00 */
[----:B------:R-:W-:-:S03]  /*2e20*/  ISETP.GE.AND P3, PT, R82, 0x8, PT ;  /* 0x000000085200780c */ /* 0x000fc60003f66270 */
[----:B------:R-:W3:Y:S01]  /*2e30*/  SHFL.DOWN PT, R164, R143, 0x8, 0x1f ;  /* 0x09001f008fa47f89 */ /* 0x000ee200000e0000 */
[----:B--2---:R-:W-:Y:S01]  /*2e40*/  @!P4 FFMA.FTZ R158, R143, R151, R158 ;  /* 0x000000978f9ec223 */ /* 0x004fe2000001009e */
[----:B----4-:R-:W-:-:S04]  /*2e50*/  FFMA.FTZ R5, R145, R5, R162 ;  /* 0x0000000591057223 */ /* 0x010fc800000100a2 */
[----:B------:R-:W-:Y:S01]  /*2e60*/  SHFL.DOWN PT, R151, R158, 0x10, 0x1f ;  /* 0x0a001f009e977f89 */ /* 0x000fe200000e0000 */
[----:B------:R-:W-:-:S03]  /*2e70*/  FSEL R162, R162, R5, !P3 ;  /* 0x00000005a2a27208 */ /* 0x000fc60005800000 */
[----:B-1----:R-:W-:Y:S01]  /*2e80*/  @P3 FMUL.FTZ R145, R145, R4 ;  /* 0x0000000491913220 */ /* 0x002fe20000410000 */
[----:B------:R-:W-:Y:S01]  /*2e90*/  HFMA2 R4, -RZ, RZ, 1.875, 0 ;  /* 0x3f800000ff047431 */ /* 0x000fe200000001ff */
[----:B------:R-:W-:Y:S01]  /*2ea0*/  MOV R5, RZ ;  /* 0x000000ff00057202 */ /* 0x000fe20000000f00 */
[----:B------:R-:W1:Y:S04]  /*2eb0*/  SHFL.UP PT, R147, R162, 0x10, RZ ;  /* 0x06000000a2937989 */ /* 0x000e6800000e00ff */
[----:B------:R-:W2:Y:S01]  /*2ec0*/  SHFL.UP PT, R160, R145, 0x10, RZ ;  /* 0x0600000091a07989 */ /* 0x000ea200000e00ff */
[----:B---3--:R-:W-:-:S03]  /*2ed0*/  @!P4 FMUL.FTZ R149, R143, R164 ;  /* 0x000000a48f95c220 */ /* 0x008fc60000410000 */
[----:B------:R-:W-:Y:S01]  /*2ee0*/  @!P1 LDS.64 R4, [UR6+0x10f8] ;  /* 0x0010f806ff049984 */ /* 0x000fe20008000a00 */
[----:B------:R-:W-:Y:S02]  /*2ef0*/  ISETP.GE.AND P1, PT, R82, 0x10, PT ;  /* 0x000000105200780c */ /* 0x000fe40003f26270 */
[----:B------:R-:W-:-:S05]  /*2f00*/  @!P4 MOV R143, R149 ;  /* 0x00000095008fc202 */ /* 0x000fca0000000f00 */
[----:B------:R-:W3:Y:S01]  /*2f10*/  SHFL.DOWN PT, R164, R143, 0x10, 0x1f ;  /* 0x0a001f008fa47f89 */ /* 0x000ee200000e0000 */
[----:B-1----:R-:W-:-:S05]  /*2f20*/  FFMA.FTZ R147, R145, R147, R162 ;  /* 0x0000009391937223 */ /* 0x002fca00000100a2 */
[----:B--2---:R-:W-:Y:S01]  /*2f30*/  @P1 FMUL.FTZ R145, R145, R160 ;  /* 0x000000a091911220 */ /* 0x004fe20000410000 */
[----:B------:R-:W-:Y:S02]  /*2f40*/  FSEL R147, R162, R147, !P1 ;  /* 0x00000093a2937208 */ /* 0x000fe40004800000 */
[----:B------:R-:W-:-:S03]  /*2f50*/  ISETP.GT.U32.AND P1, PT, R88, 0xf, PT ;  /* 0x0000000f5800780c */ /* 0x000fc60003f24070 */
[----:B------:R-:W-:Y:S04]  /*2f60*/  SHFL.UP PT, R145, R145, 0x1, RZ ;  /* 0x0420000091917989 */ /* 0x000fe800000e00ff */
[----:B------:R-:W-:Y:S06]  /*2f70*/  SHFL.UP PT, R162, R147, 0x1, RZ ;  /* 0x0420000093a27989 */ /* 0x000fec00000e00ff */
[C---:B---3--:R-:W-:Y:S01]  /*2f80*/  @!P1 FMUL.FTZ R149, R143.reuse, R164 ;  /* 0x000000a48f959220 */ /* 0x048fe20000410000 */
[----:B------:R-:W-:Y:S01]  /*2f90*/  @!P1 FFMA.FTZ R158, R143, R151, R158 ;  /* 0x000000978f9e9223 */ /* 0x000fe2000001009e */
[----:B------:R-:W-:Y:S03]  /*2fa0*/  SHFL.IDX PT, R160, R5, RZ, 0x1f ;  /* 0x00001fff05a07589 */ /* 0x000fe600000e0000 */
[----:B------:R-:W-:-:S02]  /*2fb0*/  @!P1 MOV R143, R149 ;  /* 0x00000095008f9202 */ /* 0x000fc40000000f00 */
[----:B------:R-:W-:Y:S01]  /*2fc0*/  ISETP.NE.AND P1, PT, R30, RZ, PT ;  /* 0x000000ff1e00720c */ /* 0x000fe20003f25270 */
[----:B------:R-:W-:Y:S04]  /*2fd0*/  SHFL.DOWN PT, R153, R158, 0x1, 0x1f ;  /* 0x08201f009e997f89 */ /* 0x000fe800000e0000 */
[----:B------:R-:W-:Y:S04]  /*2fe0*/  SHFL.DOWN PT, R151, R143, 0x1, 0x1f ;  /* 0x08201f008f977f89 */ /* 0x000fe800000e0000 */
[----:B------:R-:W-:Y:S04]  /*2ff0*/  SHFL.IDX PT, R164, R158, RZ, 0x1f ;  /* 0x00001fff9ea47589 */ /* 0x000fe800000e0000 */
[----:B------:R-:W1:Y:S02]  /*3000*/  SHFL.IDX PT, R149, R143, RZ, 0x1f ;  /* 0x00001fff8f957589 */ /* 0x000e6400000e0000 */
[C---:B-1----:R-:W-:Y:S01]  /*3010*/  FFMA.FTZ R5, R149.reuse, R5, R164 ;  /* 0x0000000595057223 */ /* 0x042fe200000100a4 */
[----:B------:R-:W-:-:S05]  /*3020*/  FMUL.FTZ R4, R149, R4 ;  /* 0x0000000495047220 */ /* 0x000fca0000410000 */
[----:B------:R-:W-:Y:S04]  /*3030*/  @!P1 STS.64 [UR6+0x10f8], R4 ;  /* 0x0010f804ff009988 */ /* 0x000fe80008000a06 */
[----:B-----5:R-:W1:Y:S02]  /*3040*/  SHFL.IDX PT, R141, R141, RZ, 0x1f ;  /* 0x00001fff8d8d7589 */ /* 0x020e6400000e0000 */
[----:B-1----:R-:W-:Y:S01]  /*3050*/  @P2 FFMA.FTZ R141, R145, R141, R162 ;  /* 0x0000008d918d2223 */ /* 0x002fe200000100a2 */
[----:B------:R-:W-:-:S03]  /*3060*/  ISETP.NE.AND P2, PT, R30, 0x1f, PT ;  /* 0x0000001f1e00780c */ /* 0x000fc60003f45270 */
[----:B------:R-:W-:-:S04]  /*3070*/  FFMA.FTZ R152, R152, R141, R119 ;  /* 0x0000008d98987223 */ /* 0x000fc80000010077 */
[-C--:B------:R-:W-:Y:S01]  /*3080*/  FMUL.FTZ R141, R137, R152.reuse ;  /* 0x00000098898d7220 */ /* 0x080fe20000410000 */
[-C--:B------:R-:W-:Y:S01]  /*3090*/  FFMA.FTZ R137, R131, R152.reuse, R118 ;  /* 0x0000009883897223 */ /* 0x080fe20000010076 */
[----:B------:R-:W-:Y:S02]  /*30a0*/  FMUL.FTZ R143, R133, R152 ;  /* 0x00000098858f7220 */ /* 0x000fe40000410000 */
[----:B------:R-:W-:Y:S01]  /*30b0*/  FFMA.FTZ R141, R0, R141, RZ ;  /* 0x0000008d008d7223 */ /* 0x000fe200000100ff */
[-C--:B------:R-:W-:Y:S01]  /*30c0*/  FMUL.FTZ R147, R154, R137.reuse ;  /* 0x000000899a937220 */ /* 0x080fe20000410000 */
[----:B------:R-:W-:Y:S01]  /*30d0*/  FFMA.FTZ R154, R78, R137, R117 ;  /* 0x000000894e9a7223 */ /* 0x000fe20000010075 */
[----:B------:R-:W-:Y:S01]  /*30e0*/  @P2 FFMA.FTZ R160, R151, R160, R153 ;  /* 0x000000a097a02223 */ /* 0x000fe20000010099 */
[----:B------:R-:W-:Y:S01]  /*30f0*/  FMUL.FTZ R149, R0, R143 ;  /* 0x0000008f00957220 */ /* 0x000fe20000410000 */
[----:B------:R-:W-:Y:S01]  /*3100*/  FFMA.FTZ R147, R128, R147, R141 ;  /* 0x0000009380937223 */ /* 0x000fe2000001008d */
[----:B------:R-:W-:Y:S01]  /*3110*/  FFMA.FTZ R141, R77, R154, R116 ;  /* 0x0000009a4d8d7223 */ /* 0x000fe20000010074 */
[----:B------:R-:W-:Y:S01]  /*3120*/  FFMA.FTZ R139, R160, R156, R139 ;  /* 0x0000009ca08b7223 */ /* 0x000fe2000001008b */
[C---:B------:R-:W-:Y:S01]  /*3130*/  FMUL.FTZ R145, R133.reuse, R154 ;  /* 0x0000009a85917220 */ /* 0x040fe20000410000 */
[----:B------:R-:W-:Y:S01]  /*3140*/  FMUL.FTZ R143, R133, R137 ;  /* 0x00000089858f7220 */ /* 0x000fe20000410000 */
[----:B------:R-:W-:Y:S01]  /*3150*/  FFMA.FTZ R156, R2, R141, R115 ;  /* 0x0000008d029c7223 */ /* 0x000fe20000010073 */
[----:B------:R-:W-:Y:S01]  /*3160*/  STS [R48+0x220], R149 ;  /* 0x0002209530007388 */ /* 0x000fe20000000800 */
[----:B------:R-:W-:Y:S01]  /*3170*/  FMUL.FTZ R162, R108, R145 ;  /* 0x000000916ca27220 */ /* 0x000fe20000410000 */
[----:B------:R-:W-:Y:S01]  /*3180*/  FMUL.FTZ R160, R128, R143 ;  /* 0x0000008f80a07220 */ /* 0x000fe20000410000 */
[-C--:B------:R-:W-:Y:S01]  /*3190*/  FFMA.FTZ R145, R79, R156.reuse, R114 ;  /* 0x0000009c4f917223 */ /* 0x080fe20000010072 */
[C---:B------:R-:W-:Y:S01]  /*31a0*/  FMUL.FTZ R143, R133.reuse, R141 ;  /* 0x0000008d858f7220 */ /* 0x040fe20000410000 */
[C---:B------:R-:W-:Y:S01]  /*31b0*/  FMUL.FTZ R151, R133.reuse, R156 ;  /* 0x0000009c85977220 */ /* 0x040fe20000410000 */
[----:B------:R1:W-:Y:S01]  /*31c0*/  STS [R47+0x8], R162 ;  /* 0x000008a22f007388 */ /* 0x0003e20000000800 */
[----:B------:R-:W-:Y:S01]  /*31d0*/  FFMA.FTZ R158, R6, R145, R113 ;  /* 0x00000091069e7223 */ /* 0x000fe20000010071 */
        /* <DEDUP_REMOVED lines=8> */
[----:B------:R-:W-:Y:S01]  /*3260*/  STS [R47+0xc], R164 ;  /* 0x00000ca42f007388 */ /* 0x000fe20000000800 */
[----:B------:R-:W-:Y:S01]  /*3270*/  FMUL.FTZ R146, R146, R154 ;  /* 0x0000009a92927220 */ /* 0x000fe20000410000 */
[----:B------:R-:W-:Y:S01]  /*3280*/  FMUL.FTZ R148, R148, R141 ;  /* 0x0000008d94947220 */ /* 0x000fe20000410000 */
[----:B-1----:R-:W-:Y:S01]  /*3290*/  FMUL.FTZ R162, R122, R133 ;  /* 0x000000857aa27220 */ /* 0x002fe20000410000 */
        /* <DEDUP_REMOVED lines=10> */
[----:B------:R-:W-:-:S04]  /*3340*/  IMAD.WIDE.U32 R6, R20, UR4, R22 ;  /* 0x0000000414067c25 */ /* 0x000fc8000f8e0016 */
[----:B------:R-:W-:Y:S01]  /*3350*/  FFMA.FTZ R79, R79, R133, R140 ;  /* 0x000000854f4f7223 */ /* 0x000fe2000001008c */
[----:B------:R-:W-:Y:S01]  /*3360*/  IADD3 R140, PT, PT, -R111, UR7, RZ ;  /* 0x000000076f8c7c10 */ /* 0x000fe2000fffe1ff */
[----:B------:R2:W-:Y:S01]  /*3370*/  STS [R47+0x1c], R162 ;  /* 0x00001ca22f007388 */ /* 0x0005e20000000800 */
[----:B------:R-:W-:Y:S01]  /*3380*/  FMUL.FTZ R8, R8, R158 ;  /* 0x0000009e08087220 */ /* 0x000fe20000410000 */
[----:B-1----:R-:W-:Y:S01]  /*3390*/  FFMA.FTZ R5, R109, R144, R148 ;  /* 0x000000906d057223 */ /* 0x002fe20000010094 */
[----:B------:R-:W-:Y:S01]  /*33a0*/  BAR.SYNC.DEFER_BLOCKING 0x0 ;  /* 0x0000000000007b1d */ /* 0x000fe20000010000 */
[----:B------:R-:W-:Y:S02]  /*33b0*/  LEA R4, P2, R6, UR8, 0x2 ;  /* 0x0000000806047c11 */ /* 0x000fe4000f8410ff */
[----:B------:R-:W-:Y:S01]  /*33c0*/  FFMA.FTZ R147, R124, R142, R5 ;  /* 0x0000008e7c937223 */ /* 0x000fe20000010005 */
[----:B------:R-:W-:Y:S02]  /*33d0*/  IMAD R5, R21, UR4, R7 ;  /* 0x0000000415057c24 */ /* 0x000fe4000f8e0207 */
[----:B------:R-:W-:Y:S01]  /*33e0*/  FFMA.FTZ R11, R2, R79, R11 ;  /* 0x0000004f020b7223 */ /* 0x000fe2000001000b */
[----:B------:R-:W-:Y:S01]  /*33f0*/  ISETP.GE.AND P3, PT, R140, 0x21, PT ;  /* 0x000000218c00780c */ /* 0x000fe20003f66270 */
[----:B------:R-:W-:Y:S01]  /*3400*/  FFMA.FTZ R147, R110, R8, R147 ;  /* 0x000000086e937223 */ /* 0x000fe20000010093 */
[----:B------:R-:W-:Y:S01]  /*3410*/  LEA.HI.X R5, R6, UR9, R5, 0x2, P2 ;  /* 0x0000000906057c11 */ /* 0x000fe200090f1405 */
[----:B------:R-:W-:Y:S01]  /*3420*/  FFMA.FTZ R77, R77, R11, R138 ;  /* 0x0000000b4d4d7223 */ /* 0x000fe2000001008a */
[----:B------:R-:W-:Y:S01]  /*3430*/  ISETP.GE.AND P2, PT, R140, 0x1, PT ;  /* 0x000000018c00780c */ /* 0x000fe20003f46270 */
[----:B------:R-:W-:-:S02]  /*3440*/  FMUL.FTZ R6, R10, R143 ;  /* 0x0000008f0a067220 */ /* 0x000fc40000410000 */
[----:B------:R-:W-:Y:S02]  /*3450*/  FFMA.FTZ R78, R78, R77, R9 ;  /* 0x0000004d4e4e7223 */ /* 0x000fe40000010009 */
[----:B------:R-:W-:Y:S02]  /*3460*/  FFMA.FTZ R6, R122, R6, R147 ;  /* 0x000000067a067223 */ /* 0x000fe40000010093 */
[----:B------:R-:W-:Y:S01]  /*3470*/  FFMA.FTZ R131, R131, R78, R136 ;  /* 0x0000004e83837223 */ /* 0x000fe20000010088 */
[----:B------:R2:W1:Y:S05]  /*3480*/  LDS R149, [R46+0x2a0] ;  /* 0x0002a0002e957984 */ /* 0x00046a0000000800 */
[----:B------:R-:W-:Y:S05]  /*3490*/  @!P2 BRA `(.L_x_9173) ;  /* 0x000000000008a947 */ /* 0x000fea0003800000 */
[----:B------:R-:W3:Y:S04]  /*34a0*/  LDS R7, [R49+0x220] ;  /* 0x0002200031077984 */ /* 0x000ee80000000800 */
[----:B---3--:R3:W-:Y:S02]  /*34b0*/  REDG.E.ADD.F32.FTZ.RN.STRONG.GPU desc[UR16][R4.64], R7 ;  /* 0x00000007040079a6 */ /* 0x0087e4000c12f310 */
.L_x_9173:
[----:B------:R-:W-:Y:S05]  /*34c0*/  BSYNC.RECONVERGENT B0 ;  /* 0x0000000000007941 */ /* 0x000fea0003800200 */
.L_x_9172:
[----:B------:R-:W-:Y:S04]  /*34d0*/  BSSY.RECONVERGENT B0, `(.L_x_9174) ;  /* 0x0000003000007945 */ /* 0x000fe80003800200 */
[----:B------:R-:W-:Y:S05]  /*34e0*/  @!P3 BRA `(.L_x_9175) ;  /* 0x000000000004b947 */ /* 0x000fea0003800000 */
[----:B-1----:R4:W-:Y:S02]  /*34f0*/  REDG.E.ADD.F32.FTZ.RN.STRONG.GPU desc[UR16][R4.64+0x80], R149 ;  /* 0x00008095040079a6 */ /* 0x0029e4000c12f310 */
.L_x_9175:
[----:B------:R-:W-:Y:S05]  /*3500*/  BSYNC.RECONVERGENT B0 ;  /* 0x0000000000007941 */ /* 0x000fea0003800200 */
.L_x_9174:
[----:B-1--4-:R1:W4:Y:S01]  /*3510*/  LDS R149, [R45+0x320] ;  /* 0x000320002d957984 */ /* 0x0123220000000800 */
[----:B------:R-:W-:Y:S01]  /*3520*/  ISETP.GE.AND P6, PT, R140, 0x41, PT ;  /* 0x000000418c00780c */ /* 0x000fe20003fc6270 */
[----:B---3--:R-:W-:Y:S01]  /*3530*/  FADD.FTZ R7, -R119, R152 ;  /* 0x0000009877077221 */ /* 0x008fe20000010100 */
[----:B------:R-:W-:Y:S01]  /*3540*/  FMUL.FTZ R2, R131, R107 ;  /* 0x0000006b83027220 */ /* 0x000fe20000410000 */
[----:B------:R-:W-:Y:S01]  /*3550*/  FADD.FTZ R137, -R118, R137 ;  /* 0x0000008976897221 */ /* 0x000fe20000010100 */
[----:B------:R-:W-:Y:S01]  /*3560*/  FMUL.FTZ R8, R78, R103 ;  /* 0x000000674e087220 */ /* 0x000fe20000410000 */
        /* <DEDUP_REMOVED lines=8> */
[C---:B------:R-:W-:Y:S01]  /*35f0*/  ISETP.GE.AND P2, PT, R140.reuse, 0x81, PT ;  /* 0x000000818c00780c */ /* 0x040fe20003f46270 */
[----:B------:R-:W-:Y:S01]  /*3600*/  FMUL.FTZ R10, R11, R102 ;  /* 0x000000660b0a7220 */ /* 0x000fe20000410000 */
[C---:B------:R-:W-:Y:S01]  /*3610*/  ISETP.GE.AND P3, PT, R140.reuse, 0xa1, PT ;  /* 0x000000a18c00780c */ /* 0x040fe20003f66270 */
[----:B------:R-:W-:Y:S01]  /*3620*/  FFMA.FTZ R9, R147, R154, R136 ;  /* 0x0000009a93097223 */ /* 0x000fe20000010088 */
[----:B------:R-:W-:-:S02]  /*3630*/  ISETP.GE.AND P4, PT, R140, 0xc1, PT ;  /* 0x000000c18c00780c */ /* 0x000fc40003f86270 */
[----:B------:R-:W-:Y:S01]  /*3640*/  ISETP.GE.AND P5, PT, R140, 0xe1, PT ;  /* 0x000000e18c00780c */ /* 0x000fe20003fa6270 */
[----:B-1----:R-:W-:-:S12]  /*3650*/  @!P6 BRA `(.L_x_9177) ;  /* 0x000000000004e947 */ /* 0x002fd80003800000 */
[----:B----4-:R1:W-:Y:S02]  /*3660*/  REDG.E.ADD.F32.FTZ.RN.STRONG.GPU desc[UR16][R4.64+0x100], R149 ;  /* 0x00010095040079a6 */ /* 0x0103e4000c12f310 */
.L_x_9177:
[----:B------:R-:W-:Y:S05]  /*3670*/  BSYNC.RECONVERGENT B0 ;  /* 0x0000000000007941 */ /* 0x000fea0003800200 */
.L_x_9176:
[----:B-1--4-:R1:W3:Y:S01]  /*3680*/  LDS R149, [R44+0x3a0] ;  /* 0x0003a0002c957984 */ /* 0x0122e20000000800 */
[----:B------:R-:W-:Y:S01]  /*3690*/  ISETP.NE.AND P6, PT, R138, RZ, PT ;  /* 0x000000ff8a00720c */ /* 0x000fe20003fc5270 */
[----:B------:R-:W-:Y:S01]  /*36a0*/  BSSY.RECONVERGENT B0, `(.L_x_9178) ;  /* 0x0000006000007945 */ /* 0x000fe20003800200 */
[----:B------:R-:W-:Y:S01]  /*36b0*/  FMUL.FTZ R136, R79, R105 ;  /* 0x000000694f887220 */ /* 0x000fe20000410000 */
[----:B------:R-:W-:Y:S01]  /*36c0*/  FADD.FTZ R156, -R115, R156 ;  /* 0x0000009c739c7221 */ /* 0x000fe20000010100 */
[----:B------:R-:W-:-:S09]  /*36d0*/  FFMA.FTZ R9, R10, R141, R9 ;  /* 0x0000008d0a097223 */ /* 0x000fd20000010009 */
[----:B-1----:R-:W-:Y:S05]  /*36e0*/  @!P6 BRA `(.L_x_9179) ;  /* 0x000000000004e947 */ /* 0x002fea0003800000 */
[----:B---3--:R1:W-:Y:S02]  /*36f0*/  REDG.E.ADD.F32.FTZ.RN.STRONG.GPU desc[UR16][R4.64+0x180], R149 ;  /* 0x00018095040079a6 */ /* 0x0083e4000c12f310 */
.L_x_9179:
[----:B------:R-:W-:Y:S05]  /*3700*/  BSYNC.RECONVERGENT B0 ;  /* 0x0000000000007941 */ /* 0x000fea0003800200 */
.L_x_9178:
[----:B-1-3--:R1:W3:Y:S01]  /*3710*/  LDS R149, [R43+0x420] ;  /* 0x000420002b957984 */ /* 0x00a2e20000000800 */
[----:B------:R-:W-:Y:S01]  /*3720*/  BSSY.RECONVERGENT B0, `(.L_x_9180) ;  /* 0x0000006000007945 */ /* 0x000fe20003800200 */
[----:B------:R-:W-:Y:S01]  /*3730*/  FMUL.FTZ R138, R133, R132 ;  /* 0x00000084858a7220 */ /* 0x000fe20000410000 */
[----:B------:R-:W-:Y:S01]  /*3740*/  FADD.FTZ R145, -R114, R145 ;  /* 0x0000009172917221 */ /* 0x000fe20000010100 */
[----:B------:R-:W-:Y:S01]  /*3750*/  FFMA.FTZ R9, R136, R156, R9 ;  /* 0x0000009c88097223 */ /* 0x000fe20000010009 */
[----:B------:R-:W-:Y:S06]  /*3760*/  @!P2 BRA `(.L_x_9181) ;  /* 0x000000000004a947 */ /* 0x000fec0003800000 */
[----:B---3--:R4:W-:Y:S02]  /*3770*/  REDG.E.ADD.F32.FTZ.RN.STRONG.GPU desc[UR16][R4.64+0x200], R149 ;  /* 0x00020095040079a6 */ /* 0x0089e4000c12f310 */
.L_x_9181:
[----:B------:R-:W-:Y:S05]  /*3780*/  BSYNC.RECONVERGENT B0 ;  /* 0x0000000000007941 */ /* 0x000fea0003800200 */
.L_x_9180:
[----:B------:R-:W-:Y:S01]  /*3790*/  FFMA.FTZ R140, R138, R145, R9 ;  /* 0x000000918a8c7223 */ /* 0x000fe20000010009 */
[----:B------:R-:W-:Y:S01]  /*37a0*/  BSSY.RECONVERGENT B0, `(.L_x_9182) ;  /* 0x0000006000007945 */ /* 0x000fe20003800200 */
[----:B------:R0:W0:Y:S01]  /*37b0*/  LDS R9, [R42+0x4a0] ;  /* 0x0004a0002a097984 */ /* 0x0000220000000800 */
[----:B---34-:R-:W-:Y:S01]  /*37c0*/  FMUL.FTZ R149, R135, R104 ;  /* 0x0000006887957220 */ /* 0x018fe20000410000 */
[----:B------:R-:W-:Y:S01]  /*37d0*/  FADD.FTZ R158, -R113, R158 ;  /* 0x0000009e719e7221 */ /* 0x000fe20000010100 */
[----:B------:R-:W-:Y:S06]  /*37e0*/  @!P3 BRA `(.L_x_9183) ;  /* 0x000000000004b947 */ /* 0x000fec0003800000 */
[----:B0-----:R3:W-:Y:S02]  /*37f0*/  REDG.E.ADD.F32.FTZ.RN.STRONG.GPU desc[UR16][R4.64+0x280], R9 ;  /* 0x00028009040079a6 */ /* 0x0017e4000c12f310 */
.L_x_9183:
[----:B------:R-:W-:Y:S05]  /*3800*/  BSYNC.RECONVERGENT B0 ;  /* 0x0000000000007941 */ /* 0x000fea0003800200 */
.L_x_9182:
[----:B0--3--:R0:W3:Y:S01]  /*3810*/  LDS R9, [R41+0x520] ;  /* 0x0005200029097984 */ /* 0x0090e20000000800 */
[----:B------:R-:W-:Y:S01]  /*3820*/  BSSY.RECONVERGENT B0, `(.L_x_9184) ;  /* 0x0000006000007945 */ /* 0x000fe20003800200 */
[----:B------:R-:W-:Y:S01]  /*3830*/  FMUL.FTZ R151, R139, R130 ;  /* 0x000000828b977220 */ /* 0x000fe20000410000 */
[----:B------:R-:W-:Y:S01]  /*3840*/  FADD.FTZ R143, -R112, R143 ;  /* 0x0000008f708f7221 */ /* 0x000fe20000010100 */
[----:B------:R-:W-:Y:S01]  /*3850*/  FFMA.FTZ R140, R149, R158, R140 ;  /* 0x0000009e958c7223 */ /* 0x000fe2000001008c */
[----:B------:R-:W-:Y:S06]  /*3860*/  @!P4 BRA `(.L_x_9185) ;  /* 0x000000000004c947 */ /* 0x000fec0003800000 */
[----:B---3--:R4:W-:Y:S02]  /*3870*/  REDG.E.ADD.F32.FTZ.RN.STRONG.GPU desc[UR16][R4.64+0x300], R9 ;  /* 0x00030009040079a6 */ /* 0x0089e4000c12f310 */
.L_x_9185:
[----:B------:R-:W-:Y:S05]  /*3880*/  BSYNC.RECONVERGENT B0 ;  /* 0x0000000000007941 */ /* 0x000fea0003800200 */
.L_x_9184:
[----:B------:R0:W0:Y:S01]  /*3890*/  LDS R153, [R40+0x5a0] ;  /* 0x0005a00028997984 */ /* 0x0000220000000800 */
[----:B------:R-:W-:Y:S01]  /*38a0*/  BSSY.RECONVERGENT B0, `(.L_x_9186) ;  /* 0x0000004000007945 */ /* 0x000fe20003800200 */
[----:B---34-:R-:W-:-:S03]  /*38b0*/  FFMA.FTZ R9, R151, R143, R140 ;  /* 0x0000008f97097223 */ /* 0x018fc6000001008c */
[----:B------:R-:W-:Y:S05]  /*38c0*/  @!P5 BRA `(.L_x_9187) ;  /* 0x000000000004d947 */ /* 0x000fea0003800000 */
[----:B0-----:R3:W-:Y:S02]  /*38d0*/  REDG.E.ADD.F32.FTZ.RN.STRONG.GPU desc[UR16][R4.64+0x380], R153 ;  /* 0x00038099040079a6 */ /* 0x0017e4000c12f310 */
.L_x_9187:
[----:B------:R-:W-:Y:S05]  /*38e0*/  BSYNC.RECONVERGENT B0 ;  /* 0x0000000000007941 */ /* 0x000fea0003800200 */
.L_x_9186:
[----:B---3--:R-:W3:Y:S01]  /*38f0*/  SHFL.DOWN PT, R4, R9, 0x1, 0x1f ;  /* 0x08201f0009047f89 */ /* 0x008ee200000e0000 */
[----:B------:R-:W-:Y:S01]  /*3900*/  ISETP.GT.AND P2, PT, R82, 0x1e, PT ;  /* 0x0000001e5200780c */ /* 0x000fe20003f44270 */
[----:B------:R-:W-:Y:S01]  /*3910*/  FADD.FTZ R99, R151, R99 ;  /* 0x0000006397637221 */ /* 0x000fe20000010000 */
[----:B------:R-:W-:Y:S01]  /*3920*/  FADD.FTZ R97, R136, R97 ;  /* 0x0000006188617221 */ /* 0x000fe20000010000 */
[----:B------:R-:W4:Y:S01]  /*3930*/  SHFL.DOWN PT, R5, R6, 0x1, 0x1f ;  /* 0x08201f0006057f89 */ /* 0x000f2200000e0000 */
[----:B------:R-:W-:Y:S01]  /*3940*/  FADD.FTZ R95, R10, R95 ;  /* 0x0000005f0a5f7221 */ /* 0x000fe20000010000 */
[----:B------:R-:W-:Y:S01]  /*3950*/  FMUL.FTZ R10, R76, R133 ;  /* 0x000000854c0a7220 */ /* 0x000fe20000410000 */
[----:B------:R-:W-:Y:S01]  /*3960*/  FADD.FTZ R100, R149, R100 ;  /* 0x0000006495647221 */ /* 0x000fe20000010000 */
[----:B------:R-:W-:Y:S01]  /*3970*/  FADD.FTZ R92, R8, R92 ;  /* 0x0000005c085c7221 */ /* 0x000fe20000010000 */
[----:B------:R-:W-:Y:S01]  /*3980*/  FADD.FTZ R96, R138, R96 ;  /* 0x000000608a607221 */ /* 0x000fe20000010000 */
[C---:B------:R-:W-:Y:S01]  /*3990*/  FMUL.FTZ R149, R76.reuse, R79 ;  /* 0x0000004f4c957220 */ /* 0x040fe20000410000 */
[----:B------:R-:W-:Y:S01]  /*39a0*/  FMUL.FTZ R8, R76, R131 ;  /* 0x000000834c087220 */ /* 0x000fe20000410000 */
[----:B------:R-:W-:Y:S01]  /*39b0*/  FMUL.FTZ R138, R145, R10 ;  /* 0x0000000a918a7220 */ /* 0x000fe20000410000 */
[----:B------:R-:W-:Y:S01]  /*39c0*/  FADD.FTZ R89, R2, R89 ;  /* 0x0000005902597221 */ /* 0x000fe20000010000 */
[----:B------:R-:W-:Y:S01]  /*39d0*/  FMUL.FTZ R149, R156, R149 ;  /* 0x000000959c957220 */ /* 0x000fe20000410000 */
[----:B------:R-:W-:Y:S01]  /*39e0*/  FMUL.FTZ R7, R7, R8 ;  /* 0x0000000807077220 */ /* 0x000fe20000410000 */
        /* <DEDUP_REMOVED lines=8> */
[----:B---3--:R-:W-:Y:S01]  /*3a70*/  @!P2 FADD.FTZ R9, R9, R4 ;  /* 0x000000040909a221 */ /* 0x008fe20000010000 */
[----:B----4-:R-:W-:-:S04]  /*3a80*/  @!P2 FADD.FTZ R6, R6, R5 ;  /* 0x000000050606a221 */ /* 0x010fc80000010000 */
[----:B------:R-:W3:Y:S01]  /*3a90*/  SHFL.DOWN PT, R4, R9, 0x2, 0x1f ;  /* 0x08401f0009047f89 */ /* 0x000ee200000e0000 */
[----:B------:R-:W-:-:S03]  /*3aa0*/  ISETP.GT.AND P2, PT, R82, 0x1d, PT ;  /* 0x0000001d5200780c */ /* 0x000fc60003f44270 */
[----:B------:R-:W4:Y:S10]  /*3ab0*/  SHFL.DOWN PT, R5, R6, 0x2, 0x1f ;  /* 0x08401f0006057f89 */ /* 0x000f3400000e0000 */
        /* <DEDUP_REMOVED lines=11> */
[----:B------:R-:W-:Y:S01]  /*3b70*/  FMUL.FTZ R4, R76, R11 ;  /* 0x0000000b4c047220 */ /* 0x000fe20000410000 */
[----:B----4-:R-:W-:-:S03]  /*3b80*/  @!P2 FADD.FTZ R6, R6, R5 ;  /* 0x000000050606a221 */ /* 0x010fc60000010000 */
[----:B------:R-:W3:Y:S01]  /*3b90*/  SHFL.DOWN PT, R140, R9, 0x10, 0x1f ;  /* 0x0a001f00098c7f89 */ /* 0x000ee200000e0000 */
[----:B------:R-:W-:Y:S01]  /*3ba0*/  FMUL.FTZ R4, R141, R4 ;  /* 0x000000048d047220 */ /* 0x000fe20000410000 */
[----:B------:R-:W-:Y:S01]  /*3bb0*/  ISETP.NE.AND P2, PT, R82, RZ, PT ;  /* 0x000000ff5200720c */ /* 0x000fe20003f45270 */
[C---:B------:R-:W-:Y:S01]  /*3bc0*/  FMUL.FTZ R5, R76.reuse, R77 ;  /* 0x0000004d4c057220 */ /* 0x040fe20000410000 */
[----:B------:R-:W4:Y:S01]  /*3bd0*/  SHFL.DOWN PT, R151, R6, 0x10, 0x1f ;  /* 0x0a001f0006977f89 */ /* 0x000f2200000e0000 */
[----:B------:R-:W-:Y:S01]  /*3be0*/  FFMA.FTZ R136, R125, R11, R4 ;  /* 0x0000000b7d887223 */ /* 0x000fe20000010004 */
        /* <DEDUP_REMOVED lines=16> */
[----:B---3--:R-:W-:Y:S01]  /*3cf0*/  FADD.FTZ R4, R9, R140 ;  /* 0x0000008c09047221 */ /* 0x008fe20000010000 */
[----:B----4-:R-:W-:-:S05]  /*3d00*/  FADD.FTZ R5, R6, R151 ;  /* 0x0000009706057221 */ /* 0x010fca0000010000 */
[----:B------:R3:W-:Y:S01]  /*3d10*/  @!P2 STS.64 [UR5+0x648], R4 ;  /* 0x00064804ff00a988 */ /* 0x0007e20008000a05 */
[----:B------:R-:W-:Y:S01]  /*3d20*/  BAR.SYNC.DEFER_BLOCKING 0x0 ;  /* 0x0000000000007b1d */ /* 0x000fe20000010000 */
[----:B------:R-:W-:-:S04]  /*3d30*/  ISETP.GT.AND P2, PT, R82, 0xf, PT ;  /* 0x0000000f5200780c */ /* 0x000fc80003f44270 */
[----:B---3--:R-:W-:Y:S02]  /*3d40*/  FSEL R4, R9, R4, P2 ;  /* 0x0000000409047208 */ /* 0x008fe40001000000 */
[----:B------:R-:W-:Y:S01]  /*3d50*/  FSEL R5, R6, R5, P2 ;  /* 0x0000000506057208 */ /* 0x000fe20001000000 */
[----:B------:R-:W-:Y:S06]  /*3d60*/  @P1 BRA `(.L_x_9189) ;  /* 0x0000000000201947 */ /* 0x000fec0003800000 */
[----:B------:R-:W-:Y:S01]  /*3d70*/  ISETP.NE.AND P1, PT, R51, UR10, PT ;  /* 0x0000000a33007c0c */ /* 0x000fe2000bf25270 */
[----:B------:R-:W-:-:S12]  /*3d80*/  ULEA UR6, UR4, UR5, 0x2 ;  /* 0x0000000504067291 */ /* 0x000fd8000f8e10ff */
[----:B------:R-:W3:Y:S04]  /*3d90*/  @P1 LDS R2, [UR6+0x1cf8] ;  /* 0x001cf806ff021984 */ /* 0x000ee80008000800 */
[----:B------:R-:W4:Y:S01]  /*3da0*/  @P1 LDS R7, [UR6+0x18f8] ;  /* 0x0018f806ff071984 */ /* 0x000f220008000800 */
[----:B---3--:R-:W-:Y:S01]  /*3db0*/  @P1 FADD.FTZ R5, R5, R2 ;  /* 0x0000000205051221 */ /* 0x008fe20000010000 */
[----:B----4-:R-:W-:-:S04]  /*3dc0*/  @P1 FADD.FTZ R4, R4, R7 ;  /* 0x0000000704041221 */ /* 0x010fc80000010000 */
[----:B------:R3:W-:Y:S04]  /*3dd0*/  STS [UR6+0x1cf8], R5 ;  /* 0x001cf805ff007988 */ /* 0x0007e80008000806 */
[----:B------:R3:W-:Y:S02]  /*3de0*/  STS [UR6+0x18f8], R4 ;  /* 0x0018f804ff007988 */ /* 0x0007e40008000806 */
.L_x_9189:
[----:B------:R-:W-:Y:S05]  /*3df0*/  BSYNC.RECONVERGENT B0 ;  /* 0x0000000000007941 */ /* 0x000fea0003800200 */
.L_x_9188:
[----:B------:R-:W-:-:S04]  /*3e00*/  UIADD3 UR4, UPT, UPT, UR4, 0x1, URZ ;  /* 0x0000000104047890 */ /* 0x000fc8000fffe0ff */
[----:B------:R-:W-:-:S09]  /*3e10*/  UISETP.GE.AND UP0, UPT, UR4, UR11, UPT ;  /* 0x0000000b0400728c */ /* 0x000fd2000bf06270 */
[----:B------:R-:W-:Y:S05]  /*3e20*/  BRA.U !UP0, `(.L_x_9190) ;  /* 0xffffffe508647547 */ /* 0x000fea000b83ffff */
.L_x_9168:
[----:B------:R-:W-:Y:S01]  /*3e30*/  BAR.SYNC.DEFER_BLOCKING 0x0 ;  /* 0x0000000000007b1d */ /* 0x000fe20000010000 */
[----:B------:R-:W-:-:S07]  /*3e40*/  SHF.L.U32 R18, R80, 0x8, RZ ;  /* 0x0000000850127819 */ /* 0x000fce00000006ff */
[----:B------:R-:W4:Y:S01]  /*3e50*/  LDC.64 R74, c[0x0][0x550] ;  /* 0x00015400ff4a7b82 */ /* 0x000f220000000a00 */
[----:B------:R-:W5:Y:S01]  /*3e60*/  LDCU.64 UR4, c[0x0][0x500] ;  /* 0x0000a000ff0477ac */ /* 0x000f620008000a00 */
[----:B---3--:R3:W2:Y:S01]  /*3e70*/  LDG.E.128 R4, desc[UR16][R38.64] ;  /* 0x0000001026047981 */ /* 0x0086a2000c1e1d00 */
[----:B------:R-:W-:-:S05]  /*3e80*/  SHF.R.S32.HI R19, RZ, 0x1f, R18 ;  /* 0x0000001fff137819 */ /* 0x000fca0000011412 */
[----:B---3--:R-:W3:Y:S01]  /*3e90*/  LDC.64 R38, c[0x0][0x4f8] ;  /* 0x00013e00ff267b82 */ /* 0x008ee20000000a00 */
[----:B--2---:R-:W-:Y:S01]  /*3ea0*/  STS.128 [R64], R4 ;  /* 0x0000000440007388 */ /* 0x004fe20000000c00 */
[----:B------:R-:W-:-:S03]  /*3eb0*/  NOP ;  /* 0x0000000000007918 */ /* 0x000fc60000000000 */
[----:B------:R-:W2:Y:S02]  /*3ec0*/  LDS.128 R8, [R64] ;  /* 0x0000000040087984 */ /* 0x000ea40000000c00 */
[----:B--2---:R-:W-:Y:S02]  /*3ed0*/  SHF.L.U32 R13, R8, 0x10, RZ ;  /* 0x00000010080d7819 */ /* 0x004fe400000006ff */
[----:B------:R-:W-:Y:S02]  /*3ee0*/  SHF.L.U32 R5, R10, 0x10, RZ ;  /* 0x000000100a057819 */ /* 0x000fe400000006ff */
[----:B------:R-:W-:Y:S01]  /*3ef0*/  PRMT R8, R8, 0x7632, R8 ;  /* 0x0000763208087816 */ /* 0x000fe20000000008 */
[--C-:B------:R-:W-:Y:S01]  /*3f00*/  FADD.FTZ R0, R13, R62.reuse ;  /* 0x0000003e0d007221 */ /* 0x100fe20000010000 */
[----:B------:R-:W-:Y:S01]  /*3f10*/  SHF.L.U32 R13, R9, 0x10, RZ ;  /* 0x00000010090d7819 */ /* 0x000fe200000006ff */
[--C-:B------:R-:W-:Y:S01]  /*3f20*/  FADD.FTZ R6, R5, R62.reuse ;  /* 0x0000003e05067221 */ /* 0x100fe20000010000 */
[----:B------:R-:W-:Y:S01]  /*3f30*/  SHF.L.U32 R5, R11, 0x10, RZ ;  /* 0x000000100b057819 */ /* 0x000fe200000006ff */
[----:B------:R-:W-:Y:S01]  /*3f40*/  BAR.SYNC.DEFER_BLOCKING 0x0 ;  /* 0x0000000000007b1d */ /* 0x000fe20000010000 */
[----:B------:R-:W-:Y:S01]  /*3f50*/  FSETP.GTU.FTZ.AND P6, PT, R0, 20, PT ;  /* 0x41a000000000780b */ /* 0x000fe20003fdc000 */
[--C-:B------:R-:W-:Y:S01]  /*3f60*/  FADD.FTZ R13, R13, R62.reuse ;  /* 0x0000003e0d0d7221 */ /* 0x100fe20000010000 */
[----:B------:R-:W-:Y:S01]  /*3f70*/  FSETP.GTU.FTZ.AND P1, PT, R6, 20, PT ;  /* 0x41a000000600780b */ /* 0x000fe20003f3c000 */
[----:B------:R-:W-:Y:S01]  /*3f80*/  FADD.FTZ R12, R5, R62 ;  /* 0x0000003e050c7221 */ /* 0x000fe20000010000 */
[----:B------:R-:W-:-:S02]  /*3f90*/  PRMT R10, R10, 0x7632, R10 ;  /* 0x000076320a0a7816 */ /* 0x000fc4000000000a */
[----:B------:R-:W-:Y:S02]  /*3fa0*/  FSETP.GTU.FTZ.AND P0, PT, R13, 20, PT ;  /* 0x41a000000d00780b */ /* 0x000fe40003f1c000 */
[----:B------:R-:W-:Y:S02]  /*3fb0*/  FSETP.GTU.FTZ.AND P2, PT, R12, 20, PT ;  /* 0x41a000000c00780b */ /* 0x000fe40003f5c000 */
[----:B------:R-:W-:Y:S02]  /*3fc0*/  SHF.L.U32 R5, R8, 0x10, RZ ;  /* 0x0000001008057819 */ /* 0x000fe400000006ff */
[----:B------:R-:W-:Y:S01]  /*3fd0*/  PRMT R9, R9, 0x7632, R9 ;  /* 0x0000763209097816 */ /* 0x000fe20000000009 */
[----:B------:R-:W-:Y:S01]  /*3fe0*/  @!P6 FMUL.FTZ R0, R0, -1.4426950216293334961 ;  /* 0xbfb8aa3b0000e820 */ /* 0x000fe20000410000 */
[----:B------:R-:W-:Y:S02]  /*3ff0*/  PRMT R11, R11, 0x7632, R11 ;  /* 0x000076320b0b7816 */ /* 0x000fe4000000000b */
[----:B------:R-:W-:-:S02]  /*4000*/  SHF.L.U32 R7, R10, 0x10, RZ ;  /* 0x000000100a077819 */ /* 0x000fc400000006ff */
[----:B------:R-:W-:Y:S01]  /*4010*/  SHF.L.U32 R9, R9, 0x10, RZ ;  /* 0x0000001009097819 */ /* 0x000fe200000006ff */
[----:B------:R-:W2:Y:S01]  /*4020*/  @!P6 MUFU.EX2 R0, R0 ;  /* 0x000000000000e308 */ /* 0x000ea20000000800 */
[----:B------:R-:W-:Y:S01]  /*4030*/  SHF.L.U32 R11, R11, 0x10, RZ ;  /* 0x000000100b0b7819 */ /* 0x000fe200000006ff */
[----:B------:R-:W-:Y:S01]  /*4040*/  @!P2 FMUL.FTZ R8, R12, -1.4426950216293334961 ;  /* 0xbfb8aa3b0c08a820 */ /* 0x000fe20000410000 */
[----:B------:R-:W-:Y:S01]  /*4050*/  @!P0 FMUL.FTZ R4, R13, -1.4426950216293334961 ;  /* 0xbfb8aa3b0d048820 */ /* 0x000fe20000410000 */
[--C-:B------:R-:W-:Y:S01]  /*4060*/  FADD.FTZ R7, R7, R62.reuse ;  /* 0x0000003e07077221 */ /* 0x100fe20000010000 */
[--C-:B------:R-:W-:Y:S01]  /*4070*/  FADD.FTZ R9, R9, R62.reuse ;  /* 0x0000003e09097221 */ /* 0x100fe20000010000 */
[----:B------:R-:W-:Y:S01]  /*4080*/  FADD.FTZ R11, R11, R62 ;  /* 0x0000003e0b0b7221 */ /* 0x000fe20000010000 */
[----:B------:R-:W-:Y:S01]  /*4090*/  F2FP.BF16.F32.PACK_AB R10, R96, R97 ;  /* 0x00000061600a723e */ /* 0x000fe200000010ff */
[----:B------:R-:W0:Y:S01]  /*40a0*/  @!P2 MUFU.EX2 R8, R8 ;  /* 0x000000080008a308 */ /* 0x000e220000000800 */
[----:B------:R-:W-:-:S02]  /*40b0*/  FSETP.GTU.FTZ.AND P5, PT, R7, 20, PT ;  /* 0x41a000000700780b */ /* 0x000fc40003fbc000 */
[----:B------:R-:W-:-:S05]  /*40c0*/  FSETP.GTU.FTZ.AND P4, PT, R9, 20, PT ;  /* 0x41a000000900780b */ /* 0x000fca0003f9c000 */
[----:B------:R-:W1:Y:S01]  /*40d0*/  @!P0 MUFU.EX2 R4, R4 ;  /* 0x0000000400048308 */ /* 0x000e620000000800 */
[----:B--2---:R-:W-:Y:S01]  /*40e0*/  @!P6 FADD.FTZ R2, R0, 1 ;  /* 0x3f8000000002e421 */ /* 0x004fe20000010000 */
[----:B------:R-:W-:Y:S01]  /*40f0*/  FADD.FTZ R0, R5, R62 ;  /* 0x0000003e05007221 */ /* 0x000fe20000010000 */
[----:B------:R-:W-:-:S03]  /*4100*/  @!P1 FMUL.FTZ R5, R6, -1.4426950216293334961 ;  /* 0xbfb8aa3b06059820 */ /* 0x000fc60000410000 */
[----:B------:R-:W-:Y:S01]  /*4110*/  @!P5 FMUL.FTZ R6, R7, -1.4426950216293334961 ;  /* 0xbfb8aa3b0706d820 */ /* 0x000fe20000410000 */
[----:B------:R-:W-:Y:S01]  /*4120*/  FSETP.GTU.FTZ.AND P3, PT, R0, 20, PT ;  /* 0x41a000000000780b */ /* 0x000fe20003f7c000 */
[----:B------:R-:W2:Y:S01]  /*4130*/  @!P6 MUFU.RCP R2, R2 ;  /* 0x000000020002e308 */ /* 0x000ea20000001000 */
[----:B0-----:R-:W-:Y:S01]  /*4140*/  @!P2 FADD.FTZ R7, R8, 1 ;  /* 0x3f8000000807a421 */ /* 0x001fe20000010000 */
[----:B------:R-:W-:-:S06]  /*4150*/  F2FP.BF16.F32.PACK_AB R8, R92, R89 ;  /* 0x000000595c08723e */ /* 0x000fcc00000010ff */
[----:B------:R-:W0:Y:S01]  /*4160*/  @!P1 MUFU.EX2 R5, R5 ;  /* 0x0000000500059308 */ /* 0x000e220000000800 */
[----:B-1----:R-:W-:-:S03]  /*4170*/  @!P0 FADD.FTZ R4, R4, 1 ;  /* 0x3f80000004048421 */ /* 0x002fc60000010000 */
[----:B------:R-:W-:-:S04]  /*4180*/  @!P3 FMUL.FTZ R0, R0, -1.4426950216293334961 ;  /* 0xbfb8aa3b0000b820 */ /* 0x000fc80000410000 */
[----:B------:R-:W1:Y:S01]  /*4190*/  @!P5 MUFU.EX2 R12, R6 ;  /* 0x00000006000cd308 */ /* 0x000e620000000800 */
[----:B--2---:R-:W-:Y:S01]  /*41a0*/  @!P6 FMUL.FTZ R81, R81, R2 ;  /* 0x000000025151e220 */ /* 0x004fe20000410000 */
[----:B------:R-:W-:Y:S01]  /*41b0*/  FSETP.GTU.FTZ.AND P6, PT, R11, 20, PT ;  /* 0x41a000000b00780b */ /* 0x000fe20003fdc000 */
[----:B------:R-:W-:Y:S01]  /*41c0*/  @!P4 FMUL.FTZ R2, R9, -1.4426950216293334961 ;  /* 0xbfb8aa3b0902c820 */ /* 0x000fe20000410000 */
[----:B------:R-:W-:-:S04]  /*41d0*/  F2FP.BF16.F32.PACK_AB R9, R95, R94 ;  /* 0x0000005e5f09723e */ /* 0x000fc800000010ff */
[----:B------:R-:W2:Y:S01]  /*41e0*/  @!P0 MUFU.RCP R17, R4 ;  /* 0x0000000400118308 */ /* 0x000ea20000001000 */
[----:B0-----:R-:W-:-:S06]  /*41f0*/  @!P1 FADD.FTZ R5, R5, 1 ;  /* 0x3f80000005059421 */ /* 0x001fcc0000010000 */
[----:B------:R-:W-:Y:S01]  /*4200*/  @!P6 FMUL.FTZ R13, R11, -1.4426950216293334961 ;  /* 0xbfb8aa3b0b0de820 */ /* 0x000fe20000410000 */
[----:B------:R-:W-:Y:S01]  /*4210*/  F2FP.BF16.F32.PACK_AB R11, R99, R100 ;  /* 0x00000064630b723e */ /* 0x000fe200000010ff */
[----:B------:R-:W0:Y:S01]  /*4220*/  @!P1 MUFU.RCP R21, R5 ;  /* 0x0000000500159308 */ /* 0x000e220000001000 */
[----:B-1----:R-:W-:-:S03]  /*4230*/  @!P5 FADD.FTZ R12, R12, 1 ;  /* 0x3f8000000c0cd421 */ /* 0x002fc60000010000 */
[----:B------:R3:W-:Y:S04]  /*4240*/  STS.128 [R64], R8 ;  /* 0x0000000840007388 */ /* 0x0007e80000000c00 */
[----:B------:R1:W5:Y:S01]  /*4250*/  @!P2 MUFU.RCP R23, R7 ;  /* 0x000000070017a308 */ /* 0x0003620000001000 */
[----:B------:R-:W-:Y:S01]  /*4260*/  NOP ;  /* 0x0000000000007918 */ /* 0x000fe20000000000 */
[----:B--2---:R-:W-:-:S06]  /*4270*/  @!P0 FMUL.FTZ R68, R68, R17 ;  /* 0x0000001144448220 */ /* 0x004fcc0000410000 */
[----:B------:R-:W2:Y:S01]  /*4280*/  @!P3 MUFU.EX2 R0, R0 ;  /* 0x000000000000b308 */ /* 0x000ea20000000800 */
[----:B-1----:R-:W1:Y:S01]  /*4290*/  LDS.128 R4, [R64] ;  /* 0x0000000040047984 */ /* 0x002e620000000c00 */
[----:B0-----:R-:W-:Y:S01]  /*42a0*/  @!P1 FMUL.FTZ R70, R70, R21 ;  /* 0x0000001546469220 */ /* 0x001fe20000410000 */
[----:B------:R-:W-:Y:S01]  /*42b0*/  IADD3 R52, P1, PT, R52, -0x200, RZ ;  /* 0xfffffe0034347810 */ /* 0x000fe20007f3e0ff */
[----:B---3--:R-:W-:Y:S01]  /*42c0*/  IMAD.WIDE.U32 R8, R38, UR18, R18 ;  /* 0x0000001226087c25 */ /* 0x008fe2000f8e0012 */
[----:B------:R-:W0:Y:S02]  /*42d0*/  LDC.64 R20, c[0x0][0x518] ;  /* 0x00014600ff147b82 */ /* 0x000e240000000a00 */
[----:B------:R-:W-:Y:S01]  /*42e0*/  IADD3.X R53, PT, PT, R53, -0x1, RZ, P1, !PT ;  /* 0xffffffff35357810 */ /* 0x000fe20000ffe4ff */
[----:B------:R-:W3:Y:S01]  /*42f0*/  @!P4 MUFU.EX2 R2, R2 ;  /* 0x000000020002c308 */ /* 0x000ee20000000800 */
[----:B------:R-:W-:Y:S02]  /*4300*/  IMAD R9, R39, UR18, R9 ;  /* 0x0000001227097c24 */ /* 0x000fe4000f8e0209 */
[----:B-----5:R-:W-:Y:S01]  /*4310*/  @!P2 FMUL.FTZ R72, R72, R23 ;  /* 0x000000174848a220 */ /* 0x020fe20000410000 */
[----:B------:R-:W-:Y:S01]  /*4320*/  IADD3 R54, P2, PT, R54, -0x200, RZ ;  /* 0xfffffe0036367810 */ /* 0x000fe20007f5e0ff */
[----:B------:R-:W-:Y:S01]  /*4330*/  IMAD.WIDE.U32 R8, R73, UR4, R8 ;  /* 0x0000000449087c25 */ /* 0x000fe2000f8e0008 */
[----:B------:R-:W5:Y:S02]  /*4340*/  LDC.64 R22, c[0x0][0x560] ;  /* 0x00015800ff167b82 */ /* 0x000f640000000a00 */
[----:B------:R-:W-:Y:S01]  /*4350*/  IADD3.X R55, PT, PT, R55, -0x1, RZ, P2, !PT ;  /* 0xffffffff37377810 */ /* 0x000fe200017fe4ff */
[----:B------:R-:W1:Y:S01]  /*4360*/  @!P6 MUFU.EX2 R13, R13 ;  /* 0x0000000d000de308 */ /* 0x000e620000000800 */
[----:B--2---:R-:W-:Y:S01]  /*4370*/  @!P3 FADD.FTZ R0, R0, 1 ;  /* 0x3f8000000000b421 */ /* 0x004fe20000010000 */
[----:B----4-:R-:W-:-:S06]  /*4380*/  LEA R16, P0, R8, R74, 0x1 ;  /* 0x0000004a08107211 */ /* 0x010fcc00078008ff */
[----:B------:R2:W4:Y:S01]  /*4390*/  @!P3 MUFU.RCP R15, R0 ;  /* 0x00000000000fb308 */ /* 0x0005220000001000 */
[----:B---3--:R-:W-:Y:S01]  /*43a0*/  @!P4 FADD.FTZ R2, R2, 1 ;  /* 0x3f8000000202c421 */ /* 0x008fe20000010000 */
[----:B0-----:R-:W-:-:S06]  /*43b0*/  IMAD.WIDE.U32 R18, R20, UR18, R18 ;  /* 0x0000001214127c25 */ /* 0x001fcc000f8e0012 */
[----:B------:R-:W0:Y:S01]  /*43c0*/  @!P4 MUFU.RCP R2, R2 ;  /* 0x000000020002c308 */ /* 0x000e220000001000 */
[----:B--2---:R-:W-:Y:S02]  /*43d0*/  IMAD R0, R73, UR5, R9 ;  /* 0x0000000549007c24 */ /* 0x004fe4000f8e0209 */
[----:B-1----:R-:W-:Y:S01]  /*43e0*/  @!P6 FADD.FTZ R13, R13, 1 ;  /* 0x3f8000000d0de421 */ /* 0x002fe20000010000 */
[----:B------:R-:W1:Y:S01]  /*43f0*/  LDCU.64 UR4, c[0x0][0x520] ;  /* 0x0000a400ff0477ac */ /* 0x000e620008000a00 */
[----:B------:R-:W-:Y:S01]  /*4400*/  IMAD R19, R21, UR18, R19 ;  /* 0x0000001215137c24 */ /* 0x000fe2000f8e0213 */
[----:B------:R-:W-:Y:S02]  /*4410*/  LEA.HI.X R17, R8, R75, R0, 0x1, P0 ;  /* 0x0000004b08117211 */ /* 0x000fe400000f0c00 */
[----:B------:R-:W2:Y:S01]  /*4420*/  @!P6 MUFU.RCP R10, R13 ;  /* 0x0000000d000ae308 */ /* 0x000ea20000001000 */
[----:B----4-:R-:W-:Y:S01]  /*4430*/  @!P3 FMUL.FTZ R66, R66, R15 ;  /* 0x0000000f4242b220 */ /* 0x010fe20000410000 */
[----:B------:R-:W-:Y:S01]  /*4440*/  IADD3 R58, P3, PT, R58, -0x200, RZ ;  /* 0xfffffe003a3a7810 */ /* 0x000fe20007f7e0ff */
[----:B------:R-:W-:-:S03]  /*4450*/  IMAD.WIDE.U32 R16, R30, 0x10, R16 ;  /* 0x000000101e107825 */ /* 0x000fc600078e0010 */
[----:B------:R-:W-:Y:S01]  /*4460*/  F2FP.BF16.F32.PACK_AB R8, R66, R81 ;  /* 0x000000514208723e */ /* 0x000fe200000010ff */
[----:B------:R-:W-:Y:S01]  /*4470*/  FADD.FTZ R81, R81, R60 ;  /* 0x0000003c51517221 */ /* 0x000fe20000010000 */
[----:B------:R-:W3:Y:S01]  /*4480*/  @!P5 MUFU.RCP R12, R12 ;  /* 0x0000000c000cd308 */ /* 0x000ee20000001000 */
[----:B------:R5:W-:Y:S01]  /*4490*/  STG.E.128 desc[UR16][R16.64], R4 ;  /* 0x0000000410007986 */ /* 0x000be2000c101d10 */
[----:B0-----:R-:W-:Y:S01]  /*44a0*/  @!P4 FMUL.FTZ R83, R83, R2 ;  /* 0x000000025353c220 */ /* 0x001fe20000410000 */
[----:B------:R-:W-:Y:S01]  /*44b0*/  FADD.FTZ R81, R81, R66 ;  /* 0x0000004251517221 */ /* 0x000fe20000010000 */
[----:B------:R-:W-:Y:S01]  /*44c0*/  BAR.SYNC.DEFER_BLOCKING 0x0 ;  /* 0x0000000000007b1d */ /* 0x000fe20000010000 */
[----:B-1----:R-:W-:Y:S02]  /*44d0*/  IMAD.WIDE.U32 R18, R73, UR4, R18 ;  /* 0x0000000449127c25 */ /* 0x002fe4000f8e0012 */
[----:B------:R-:W-:Y:S02]  /*44e0*/  F2FP.BF16.F32.PACK_AB R9, R83, R68 ;  /* 0x000000445309723e */ /* 0x000fe400000010ff */
[----:B------:R-:W-:Y:S01]  /*44f0*/  FADD.FTZ R68, R81, R68 ;  /* 0x0000004451447221 */ /* 0x000fe20000010000 */
[----:B--2---:R-:W-:Y:S01]  /*4500*/  @!P6 FMUL.FTZ R87, R87, R10 ;  /* 0x0000000a5757e220 */ /* 0x004fe20000410000 */
[----:B------:R-:W-:Y:S01]  /*4510*/  IMAD R0, R73, UR5, R19 ;  /* 0x0000000549007c24 */ /* 0x000fe2000f8e0213 */
[----:B------:R-:W-:Y:S01]  /*4520*/  IADD3 R56, P4, PT, R56, -0x200, RZ ;  /* 0xfffffe0038387810 */ /* 0x000fe20007f9e0ff */
[----:B------:R-:W-:Y:S01]  /*4530*/  FADD.FTZ R83, R68, R83 ;  /* 0x0000005344537221 */ /* 0x000fe20000010000 */
[----:B------:R-:W-:-:S02]  /*4540*/  IADD3.X R59, PT, PT, R59, -0x1, RZ, P3, !PT ;  /* 0xffffffff3b3b7810 */ /* 0x000fc40001ffe4ff */
[----:B------:R-:W-:Y:S01]  /*4550*/  F2FP.BF16.F32.PACK_AB R11, R87, R72 ;  /* 0x00000048570b723e */ /* 0x000fe200000010ff */
[----:B---3--:R-:W-:Y:S01]  /*4560*/  @!P5 FMUL.FTZ R85, R85, R12 ;  /* 0x0000000c5555d220 */ /* 0x008fe20000410000 */
[----:B------:R-:W-:Y:S02]  /*4570*/  IADD3.X R57, PT, PT, R57, -0x1, RZ, P4, !PT ;  /* 0xffffffff39397810 */ /* 0x000fe400027fe4ff */
[C---:B-----5:R-:W-:Y:S02]  /*4580*/  LEA R4, P0, R18.reuse, R22, 0x1 ;  /* 0x0000001612047211 */ /* 0x060fe400078008ff */
[----:B------:R-:W-:Y:S01]  /*4590*/  F2FP.BF16.F32.PACK_AB R10, R85, R70 ;  /* 0x00000046550a723e */ /* 0x000fe200000010ff */
[----:B------:R-:W-:Y:S01]  /*45a0*/  FADD.FTZ R70, R83, R70 ;  /* 0x0000004653467221 */ /* 0x000fe20000010000 */
[----:B------:R-:W-:Y:S02]  /*45b0*/  LEA.HI.X R5, R18, R23, R0, 0x1, P0 ;  /* 0x0000001712057211 */ /* 0x000fe400000f0c00 */
[----:B------:R-:W-:Y:S01]  /*45c0*/  ISETP.GT.AND P0, PT, R51, 0x1, PT ;  /* 0x000000013300780c */ /* 0x000fe20003f04270 */
[----:B------:R-:W-:Y:S01]  /*45d0*/  FADD.FTZ R85, R70, R85 ;  /* 0x0000005546557221 */ /* 0x000fe20000010000 */
[----:B------:R-:W-:Y:S01]  /*45e0*/  MOV R51, R80 ;  /* 0x0000005000337202 */ /* 0x000fe20000000f00 */
[----:B------:R-:W-:Y:S01]  /*45f0*/  STS.128 [R64], R8 ;  /* 0x0000000840007388 */ /* 0x000fe20000000c00 */
[----:B------:R-:W-:-:S03]  /*4600*/  NOP ;  /* 0x0000000000007918 */ /* 0x000fc60000000000 */
[----:B------:R-:W0:Y:S01]  /*4610*/  LDS.128 R12, [R64] ;  /* 0x00000000400c7984 */ /* 0x000e220000000c00 */
[----:B------:R-:W-:-:S04]  /*4620*/  IMAD.WIDE.U32 R4, R30, 0x10, R4 ;  /* 0x000000101e047825 */ /* 0x000fc800078e0004 */
[----:B------:R-:W-:-:S04]  /*4630*/  FADD.FTZ R60, R85, R72 ;  /* 0x00000048553c7221 */ /* 0x000fc80000010000 */
[----:B------:R-:W-:Y:S01]  /*4640*/  FADD.FTZ R60, R60, R87 ;  /* 0x000000573c3c7221 */ /* 0x000fe20000010000 */
[----:B0-----:R0:W-:Y:S01]  /*4650*/  STG.E.128 desc[UR16][R4.64], R12 ;  /* 0x0000000c04007986 */ /* 0x0011e2000c101d10 */
[----:B------:R-:W-:Y:S05]  /*4660*/  @P0 BRA `(.L_x_9191) ;  /* 0xffffffc400180947 */ /* 0x000fea000383ffff */
.L_x_9151:
        /* <DEDUP_REMOVED lines=34> */
.L_x_9193:
[----:B------:R-:W-:Y:S05]  /*4890*/  BSYNC.RECONVERGENT B0 ;  /* 0x0000000000007941 */ /* 0x000fea0003800200 */
.L_x_9192:
        /* <DEDUP_REMOVED lines=26> */
.L_x_9195:
[----:B------:R-:W-:Y:S05]  /*4a40*/  BSYNC.RECONVERGENT B0 ;  /* 0x0000000000007941 */ /* 0x000fea0003800200 */
.L_x_9194:
        /* <DEDUP_REMOVED lines=10> */
.L_x_9197:
        /* <DEDUP_REMOVED lines=24> */
.L_x_9196:
[----:B------:R-:W-:Y:S05]  /*4c70*/  EXIT ;  /* 0x000000000000794d */ /* 0x000fea0003800000 */
.L_x_9198:
        /* <DEDUP_REMOVED lines=16> */
.L_x_10526:


//--------------------- .text._Z25selective_scan_bwd_kernelI32Selective_Scan_bwd_kernel_traitsILi32ELi8ELb1ELb0ELb1ELb1ELb1EN3c108BFloat16EfEEv12SSMParamsBwd --------------------------
	.section	.text._Z25selective_scan_bwd_kernelI32Selective_Scan_bwd_kernel_traitsILi32ELi8ELb1ELb0ELb1ELb1ELb1EN3c108BFloat16EfEEv12SSMParamsBwd,"ax",@progbits
	.align	128
        .global         _Z25selective_scan_bwd_kernelI32Selective_Scan_bwd_kernel_traitsILi32ELi8ELb1ELb0ELb1ELb1ELb1EN3c108BFloat16EfEEv12SSMParamsBwd
        .type           _Z25selective_scan_bwd_kernelI32Selective_Scan_bwd_kernel_traitsILi32ELi8ELb1ELb0ELb1ELb1ELb1EN3c108BFloat16EfEEv12SSMParamsBwd,@function
        .size           _Z25selective_scan_bwd_kernelI32Selective_Scan_bwd_kernel_traitsILi32ELi8ELb1ELb0ELb1ELb1ELb1EN3c108BFloat16EfEEv12SSMParamsBwd,(.L_x_10527 - _Z25selective_scan_bwd_kernelI32Selective_Scan_bwd_kernel_traitsILi32ELi8ELb1ELb0ELb1ELb1ELb1EN3c108BFloat16EfEEv12SSMParamsBwd)
        .other          _Z25selective_scan_bwd_kernelI32Selective_Scan_bwd_kernel_traitsILi32ELi8ELb1ELb0ELb1ELb1ELb1EN3c108BFloat16EfEEv12SSMParamsBwd,@"STO_CUDA_ENTRY STV_DEFAULT"
_Z25selective_scan_bwd_kernelI32Selective_Scan_bwd_kernel_traitsILi32ELi8ELb1ELb0ELb1ELb1ELb1EN3c108BFloat16EfEEv12SSMParamsBwd:
.text._Z25selective_scan_bwd_kernelI32Selective_Scan_bwd_kernel_traitsILi32ELi8ELb1ELb0ELb1ELb1ELb1EN3c108BFloat16EfEEv12SSMParamsBwd:
        /* <DEDUP_REMOVED lines=77> */
[----:B0-----:R-:W-:-:S02]  /*04d0*/  UIMAD.WIDE.U32 UR6, UR18, UR10, URZ ;  /* 0x0000000a120672a5 */ /* 0x001fc4000f8e00ff */
[----:B------:R-:W-:Y:S01]  /*04e0*/  UIMAD UR5, UR18, UR9, UR5 ;  /* 0x00000009120572a4 */ /* 0x000fe2000f8e0205 */
[----:B------:R-:W-:Y:S01]  /*04f0*/  SHF.R.S32.HI R29, RZ, 0x1f, R27 ;  /* 0x0000001fff1d7819 */ /* 0x000fe2000001141b */
[----:B------:R-:W0:Y:S01]  /*0500*/  LDCU.64 UR8, c[0x0][0x4c8] ;  /* 0x00009900ff0877ac */ /* 0x000e220008000a00 */
[----:B------:R-:W-:Y:S01]  /*0510*/  IMAD.WIDE.U32 R6, R3, UR14, R6 ;  /* 0x0000000e03067c25 */ /* 0x000fe2000f8e0006 */
[----:B------:R-:W-:Y:S01]  /*0520*/  CS2R R24, SRZ ;  /* 0x0000000000187805 */ /* 0x000fe2000001ff00 */
[----:B------:R-:W-:Y:S02]  /*0530*/  UIMAD UR7, UR18, UR11, UR7 ;  /* 0x0000000b120772a4 */ /* 0x000fe4000f8e0207 */
        /* <DEDUP_REMOVED lines=88> */
.L_x_9240:
        /* <DEDUP_REMOVED lines=12> */
[----:B------:R-:W4:Y:S01]  /*0b80*/  LDG.E.128 R32, desc[UR16][R32.64] ;  /* 0x0000001020207981 */ /* 0x000f22000c1e1d00 */
[----:B------:R-:W-:Y:S02]  /*0b90*/  MOV R4, R48 ;  /* 0x0000003000047202 */ /* 0x000fe40000000f00 */
[----:B------:R-:W-:Y:S01]  /*0ba0*/  MOV R5, R55 ;  /* 0x0000003700057202 */ /* 0x000fe20000000f00 */
[----:B0-----:R-:W-:-:S03]  /*0bb0*/  ULEA UR4, UR5, UR4, 0x18 ;  /* 0x0000000405047291 */ /* 0x001fc6000f8ec0ff */
[----:B------:R-:W0:Y:S01]  /*0bc0*/  LDC.64 R36, c[0x0][0x488] ;  /* 0x00012200ff247b82 */ /* 0x000e220000000a00 */
[----:B------:R-:W-:Y:S02]  /*0bd0*/  IMAD.WIDE.U32 R40, R18, 0x10, R4 ;  /* 0x0000001012287825 */ /* 0x000fe400078e0004 */
[----:B-1----:R-:W-:-:S05]  /*0be0*/  LEA R70, R73, UR4, 0x4 ;  /* 0x0000000449467c11 */ /* 0x002fca000f8e20ff */
[----:B----4-:R1:W-:Y:S01]  /*0bf0*/  STS.128 [R70], R32 ;  /* 0x0000002046007388 */ /* 0x0103e20000000c00 */
[----:B------:R-:W-:-:S03]  /*0c00*/  NOP ;  /* 0x0000000000007918 */ /* 0x000fc60000000000 */
[----:B------:R-:W-:Y:S01]  /*0c10*/  LDS.128 R4, [R70] ;  /* 0x0000000046047984 */ /* 0x000fe20000000c00 */
[----:B------:R-:W-:Y:S06]  /*0c20*/  BAR.SYNC.DEFER_BLOCKING 0x0 ;  /* 0x0000000000007b1d */ /* 0x000fec0000010000 */
[----:B------:R-:W4:Y:S01]  /*0c30*/  LDG.E.128 R8, desc[UR16][R40.64] ;  /* 0x0000001028087981 */ /* 0x000f22000c1e1d00 */
[----:B------:R-:W-:-:S03]  /*0c40*/  IMAD.WIDE.U32 R38, R18, 0x10, R26 ;  /* 0x0000001012267825 */ /* 0x000fc600078e001a */
[----:B----4-:R-:W-:Y:S01]  /*0c50*/  STS.128 [R70], R8 ;  /* 0x0000000846007388 */ /* 0x010fe20000000c00 */
[----:B------:R-:W-:-:S03]  /*0c60*/  NOP ;  /* 0x0000000000007918 */ /* 0x000fc60000000000 */
[----:B------:R-:W4:Y:S01]  /*0c70*/  LDS.128 R28, [R70] ;  /* 0x00000000461c7984 */ /* 0x000f220000000c00 */
[----:B------:R-:W-:Y:S06]  /*0c80*/  BAR.SYNC.DEFER_BLOCKING 0x0 ;  /* 0x0000000000007b1d */ /* 0x000fec0000010000 */
[----:B-1----:R3:W3:Y:S01]  /*0c90*/  LDG.E.128 R32, desc[UR16][R38.64] ;  /* 0x0000001026207981 */ /* 0x0026e2000c1e1d00 */
[----:B------:R-:W-:Y:S01]  /*0ca0*/  HFMA2 R27, -RZ, RZ, 0, 0 ;  /* 0x00000000ff1b7431 */ /* 0x000fe200000001ff */
[----:B------:R-:W-:Y:S01]  /*0cb0*/  SHF.L.U32 R26, R72, 0x8, RZ ;  /* 0x00000008481a7819 */ /* 0x000fe200000006ff */
[----:B------:R-:W-:Y:S04]  /*0cc0*/  BSSY.RECONVERGENT B0, `(.L_x_9200) ;  /* 0x000003f000007945 */ /* 0x000fe80003800200 */
[----:B--2---:R-:W-:Y:S01]  /*0cd0*/  IMAD.WIDE.U32 R74, R76, UR18, R26 ;  /* 0x000000124c4a7c25 */ /* 0x004fe2000f8e001a */
[----:B----4-:R-:W-:-:S02]  /*0ce0*/  SHF.L.U32 R79, R29, 0x10, RZ ;  /* 0x000000101d4f7819 */ /* 0x010fc400000006ff */
[----:B------:R-:W-:Y:S01]  /*0cf0*/  PRMT R0, R29, 0x7632, R0 ;  /* 0x000076321d007816 */ /* 0x000fe20000000000 */
[----:B------:R-:W-:Y:S01]  /*0d00*/  IMAD R75, R77, UR18, R75 ;  /* 0x000000124d4b7c24 */ /* 0x000fe2000f8e024b */
[----:B------:R-:W-:Y:S01]  /*0d10*/  SHF.L.U32 R77, R31, 0x10, RZ ;  /* 0x000000101f4d7819 */ /* 0x000fe200000006ff */
[----:B-----5:R-:W-:Y:S01]  /*0d20*/  FADD.FTZ R79, R79, R42 ;  /* 0x0000002a4f4f7221 */ /* 0x020fe20000010000 */
[----:B------:R-:W-:Y:S01]  /*0d30*/  SHF.L.U32 R83, R0, 0x10, RZ ;  /* 0x0000001000537819 */ /* 0x000fe200000006ff */
[----:B---3--:R-:W-:Y:S01]  /*0d40*/  IMAD.WIDE.U32 R38, R3, R80, R74 ;  /* 0x0000005003267225 */ /* 0x008fe200078e004a */
[----:B------:R-:W-:-:S03]  /*0d50*/  SHF.L.U32 R75, R28, 0x10, RZ ;  /* 0x000000101c4b7819 */ /* 0x000fc600000006ff */
[----:B------:R-:W-:Y:S01]  /*0d60*/  FADD.FTZ R77, R77, R42 ;  /* 0x0000002a4d4d7221 */ /* 0x000fe20000010000 */
[----:B------:R-:W-:Y:S01]  /*0d70*/  PRMT R28, R28, 0x7632, R28 ;  /* 0x000076321c1c7816 */ /* 0x000fe2000000001c */
[--C-:B------:R-:W-:Y:S01]  /*0d80*/  FADD.FTZ R83, R83, R42.reuse ;  /* 0x0000002a53537221 */ /* 0x100fe20000010000 */
[----:B0-----:R-:W-:Y:S01]  /*0d90*/  LEA R36, P5, R38, R36, 0x1 ;  /* 0x0000002426247211 */ /* 0x001fe200078a08ff */
[--C-:B------:R-:W-:Y:S01]  /*0da0*/  FADD.FTZ R80, R75, R42.reuse ;  /* 0x0000002a4b507221 */ /* 0x100fe20000010000 */
[----:B------:R-:W-:Y:S02]  /*0db0*/  SHF.L.U32 R29, R28, 0x10, RZ ;  /* 0x000000101c1d7819 */ /* 0x000fe400000006ff */
[----:B------:R-:W-:Y:S02]  /*0dc0*/  FSETP.GTU.FTZ.AND P4, PT, R79, 20, PT ;  /* 0x41a000004f00780b */ /* 0x000fe40003f9c000 */
[----:B------:R-:W-:Y:S01]  /*0dd0*/  FSETP.GTU.FTZ.AND P0, PT, R80, 20, PT ;  /* 0x41a000005000780b */ /* 0x000fe20003f1c000 */
[----:B------:R-:W-:Y:S01]  /*0de0*/  FADD.FTZ R76, R29, R42 ;  /* 0x0000002a1d4c7221 */ /* 0x000fe20000010000 */
[----:B------:R-:W-:-:S02]  /*0df0*/  FSETP.GTU.FTZ.AND P2, PT, R77, 20, PT ;  /* 0x41a000004d00780b */ /* 0x000fc40003f5c000 */
[----:B------:R-:W-:Y:S02]  /*0e00*/  PRMT R31, R31, 0x7632, R31 ;  /* 0x000076321f1f7816 */ /* 0x000fe4000000001f */
[----:B------:R-:W-:Y:S01]  /*0e10*/  FSETP.GTU.FTZ.AND P6, PT, R76, 20, PT ;  /* 0x41a000004c00780b */ /* 0x000fe20003fdc000 */
[----:B------:R0:W-:Y:S01]  /*0e20*/  STS.128 [R70], R32 ;  /* 0x0000002046007388 */ /* 0x0001e20000000c00 */
[----:B------:R-:W-:-:S03]  /*0e30*/  NOP ;  /* 0x0000000000007918 */ /* 0x000fc60000000000 */
[----:B------:R1:W2:Y:S01]  /*0e40*/  LDS.128 R8, [R70] ;  /* 0x0000000046087984 */ /* 0x0002a20000000c00 */
[C---:B0-----:R-:W-:Y:S02]  /*0e50*/  SHF.L.U32 R33, R30.reuse, 0x10, RZ ;  /* 0x000000101e217819 */ /* 0x041fe400000006ff */
[----:B------:R-:W-:-:S03]  /*0e60*/  PRMT R30, R30, 0x7632, R30 ;  /* 0x000076321e1e7816 */ /* 0x000fc6000000001e */
[----:B------:R-:W-:Y:S01]  /*0e70*/  FADD.FTZ R78, R33, R42 ;  /* 0x0000002a214e7221 */ /* 0x000fe20000010000 */
[----:B------:R-:W-:Y:S01]  /*0e80*/  SHF.L.U32 R29, R30, 0x10, RZ ;  /* 0x000000101e1d7819 */ /* 0x000fe200000006ff */
[----:B------:R-:W-:-:S03]  /*0e90*/  IMAD R30, R3, R81, R39 ;  /* 0x00000051031e7224 */ /* 0x000fc600078e0227 */
[----:B------:R-:W-:Y:S01]  /*0ea0*/  FSETP.GTU.FTZ.AND P3, PT, R78, 20, PT ;  /* 0x41a000004e00780b */ /* 0x000fe20003f7c000 */
[----:B------:R-:W-:Y:S01]  /*0eb0*/  FADD.FTZ R82, R29, R42 ;  /* 0x0000002a1d527221 */ /* 0x000fe20000010000 */
[----:B-1----:R-:W-:Y:S11]  /*0ec0*/  @P0 BRA `(.L_x_9201) ;  /* 0x0000000000780947 */ /* 0x002ff60003800000 */
        /* <DEDUP_REMOVED lines=30> */
.L_x_9201:
[----:B------:R-:W-:Y:S05]  /*10b0*/  BSYNC.RECONVERGENT B0 ;  /* 0x0000000000007941 */ /* 0x000fea0003800200 */
.L_x_9200:
        /* <DEDUP_REMOVED lines=37> */
.L_x_9203:
[----:B------:R-:W-:Y:S05]  /*1310*/  BSYNC.RECONVERGENT B0 ;  /* 0x0000000000007941 */ /* 0x000fea0003800200 */
.L_x_9202:
        /* <DEDUP_REMOVED lines=34> */
.L_x_9205:
[----:B------:R-:W-:Y:S05]  /*1540*/  BSYNC.RECONVERGENT B0 ;  /* 0x0000000000007941 */ /* 0x000fea0003800200 */
.L_x_9204:
        /* <DEDUP_REMOVED lines=32> */
.L_x_9207:
[----:B------:R-:W-:Y:S05]  /*1750*/  BSYNC.RECONVERGENT B0 ;  /* 0x0000000000007941 */ /* 0x000fea0003800200 */
.L_x_9206:
        /* <DEDUP_REMOVED lines=32> */
.L_x_9209:
[----:B------:R-:W-:Y:S05]  /*1960*/  BSYNC.RECONVERGENT B0 ;  /* 0x0000000000007941 */ /* 0x000fea0003800200 */
.L_x_9208:
        /* <DEDUP_REMOVED lines=32> */
.L_x_9211:
[----:B------:R-:W-:Y:S05]  /*1b70*/  BSYNC.RECONVERGENT B0 ;  /* 0x0000000000007941 */ /* 0x000fea0003800200 */
.L_x_9210:
        /* <DEDUP_REMOVED lines=32> */
.L_x_9213:
[----:B------:R-:W-:Y:S05]  /*1d80*/  BSYNC.RECONVERGENT B0 ;  /* 0x0000000000007941 */ /* 0x000fea0003800200 */
.L_x_9212:
        /* <DEDUP_REMOVED lines=32> */
.L_x_9215:
[----:B------:R-:W-:Y:S05]  /*1f90*/  BSYNC.RECONVERGENT B0 ;  /* 0x0000000000007941 */ /* 0x000fea0003800200 */
.L_x_9214:
[----:B------:R-:W-:Y:S08]  /*1fa0*/  BAR.SYNC.DEFER_BLOCKING 0x0 ;  /* 0x0000000000007b1d */ /* 0x000ff00000010000 */
[----:B------:R-:W0:Y:S08]  /*1fb0*/  LDC.64 R30, c[0x0][0x420] ;  /* 0x00010800ff1e7b82 */ /* 0x000e300000000a00 */
[----:B------:R-:W1:Y:S08]  /*1fc0*/  LDC.64 R32, c[0x0][0x428] ;  /* 0x00010a00ff207b82 */ /* 0x000e700000000a00 */
[----:B------:R-:W3:Y:S01]  /*1fd0*/  LDC.64 R34, c[0x0][0x478] ;  /* 0x00011e00ff227b82 */ /* 0x000ee20000000a00 */
[----:B--2---:R-:W-:Y:S01]  /*1fe0*/  PRMT R106, R9, 0x7632, R106 ;  /* 0x00007632096a7816 */ /* 0x004fe2000000006a */
[----:B------:R-:W2:Y:S01]  /*1ff0*/  LDG.E.128 R36, desc[UR16][R36.64] ;  /* 0x0000001024247981 */ /* 0x000ea2000c1e1d00 */
[----:B------:R-:W-:Y:S01]  /*2000*/  PRMT R104, R10, 0x7632, R104 ;  /* 0x000076320a687816 */ /* 0x000fe20000000068 */
[----:B------:R-:W4:Y:S01]  /*2010*/  LDCU.64 UR4, c[0x0][0x510] ;  /* 0x0000a200ff0477ac */ /* 0x000f220008000a00 */
[----:B0-----:R-:W-:Y:S01]  /*2020*/  IMAD.WIDE.U32 R28, R30, UR18, R26 ;  /* 0x000000121e1c7c25 */ /* 0x001fe2000f8e001a */
[----:B------:R-:W-:Y:S01]  /*2030*/  SHF.L.U32 R110, R11, 0x10, RZ ;  /* 0x000000100b6e7819 */ /* 0x000fe200000006ff */
[----:B------:R-:W0:Y:S02]  /*2040*/  LDCU.64 UR6, c[0x0][0x490] ;  /* 0x00009200ff0677ac */ /* 0x000e240008000a00 */
[----:B------:R-:W-:-:S02]  /*2050*/  IMAD R29, R31, UR18, R29 ;  /* 0x000000121f1d7c24 */ /* 0x000fc4000f8e021d */
[----:B-1----:R-:W-:-:S04]  /*2060*/  IMAD.WIDE.U32 R28, R3, R32, R28 ;  /* 0x00000020031c7225 */ /* 0x002fc800078e001c */
[----:B------:R-:W-:Y:S01]  /*2070*/  IMAD R0, R3, R33, R29 ;  /* 0x0000002103007224 */ /* 0x000fe200078e021d */
[----:B---3--:R-:W-:-:S04]  /*2080*/  LEA R32, P0, R28, R34, 0x1 ;  /* 0x000000221c207211 */ /* 0x008fc800078008ff */
[----:B------:R-:W-:-:S03]  /*2090*/  LEA.HI.X R33, R28, R35, R0, 0x1, P0 ;  /* 0x000000231c217211 */ /* 0x000fc600000f0c00 */
[----:B------:R-:W-:Y:S01]  /*20a0*/  IMAD.WIDE.U32 R32, R18, 0x10, R32 ;  /* 0x0000001012207825 */ /* 0x000fe200078e0020 */
[----:B--2---:R-:W-:Y:S01]  /*20b0*/  STS.128 [R70], R36 ;  /* 0x0000002446007388 */ /* 0x004fe20000000c00 */
[----:B------:R-:W-:-:S03]  /*20c0*/  NOP ;  /* 0x0000000000007918 */ /* 0x000fc60000000000 */
[----:B------:R-:W1:Y:S01]  /*20d0*/  LDS.128 R28, [R70] ;  /* 0x00000000461c7984 */ /* 0x000e620000000c00 */
[----:B------:R-:W-:Y:S06]  /*20e0*/  BAR.SYNC.DEFER_BLOCKING 0x0 ;  /* 0x0000000000007b1d */ /* 0x000fec0000010000 */
[----:B------:R-:W2:Y:S01]  /*20f0*/  LDG.E.128 R32, desc[UR16][R32.64] ;  /* 0x0000001020207981 */ /* 0x000ea2000c1e1d00 */
[----:B------:R-:W-:Y:S01]  /*2100*/  PRMT R102, R11, 0x7632, R102 ;  /* 0x000076320b667816 */ /* 0x000fe20000000066 */
[----:B0-----:R-:W-:Y:S01]  /*2110*/  UISETP.NE.U32.AND UP0, UPT, UR6, URZ, UPT ;  /* 0x000000ff0600728c */ /* 0x001fe2000bf05070 */
[----:B------:R-:W-:-:S02]  /*2120*/  PRMT R108, R8, 0x7632, R108 ;  /* 0x00007632086c7816 */ /* 0x000fc4000000006c */
[----:B------:R-:W-:Y:S01]  /*2130*/  SHF.L.U32 R104, R104, 0x10, RZ ;  /* 0x0000001068687819 */ /* 0x000fe200000006ff */
[----:B------:R-:W-:Y:S01]  /*2140*/  UISETP.NE.AND.EX UP0, UPT, UR7, URZ, UPT, UP0 ;  /* 0x000000ff0700728c */ /* 0x000fe2000bf05300 */
[----:B------:R-:W-:Y:S02]  /*2150*/  SHF.L.U32 R108, R108, 0x10, RZ ;  /* 0x000000106c6c7819 */ /* 0x000fe400000006ff */
[----:B------:R-:W-:Y:S02]  /*2160*/  SHF.L.U32 R106, R106, 0x10, RZ ;  /* 0x000000106a6a7819 */ /* 0x000fe400000006ff */
[----:B------:R-:W-:Y:S02]  /*2170*/  SHF.L.U32 R102, R102, 0x10, RZ ;  /* 0x0000001066667819 */ /* 0x000fe400000006ff */
[C---:B-1----:R-:W-:Y:S02]  /*2180*/  PRMT R38, R28.reuse, 0x7632, R38 ;  /* 0x000076321c267816 */ /* 0x042fe40000000026 */
        /* <DEDUP_REMOVED lines=8> */
[----:B------:R0:W1:Y:S01]  /*2210*/  MUFU.EX2 R88, R86 ;  /* 0x0000005600587308 */ /* 0x0000620000000800 */
[----:B------:R-:W-:Y:S01]  /*2220*/  PRMT R39, R29, 0x7632, R39 ;  /* 0x000076321d277816 */ /* 0x000fe20000000027 */
[----:B------:R-:W-:Y:S01]  /*2230*/  FMUL.FTZ R89, R74, -1.4426950216293334961 ;  /* 0xbfb8aa3b4a597820 */ /* 0x000fe20000410000 */
[----:B------:R-:W-:Y:S01]  /*2240*/  FMUL.FTZ R91, R0, -1.4426950216293334961 ;  /* 0xbfb8aa3b005b7820 */ /* 0x000fe20000410000 */
[----:B------:R-:W-:-:S02]  /*2250*/  SHF.L.U32 R101, R4, 0x10, RZ ;  /* 0x0000001004657819 */ /* 0x000fc400000006ff */
[----:B------:R-:W-:Y:S02]  /*2260*/  SHF.L.U32 R39, R39, 0x10, RZ ;  /* 0x0000001027277819 */ /* 0x000fe400000006ff */
[----:B------:R3:W5:Y:S01]  /*2270*/  MUFU.EX2 R37, R87 ;  /* 0x0000005700257308 */ /* 0x0007620000000800 */
[----:B0-----:R-:W-:Y:S02]  /*2280*/  PRMT R86, R31, 0x7632, R86 ;  /* 0x000076321f567816 */ /* 0x001fe40000000056 */
[----:B------:R-:W-:Y:S02]  /*2290*/  PRMT R130, R5, 0x7632, R130 ;  /* 0x0000763205827816 */ /* 0x000fe40000000082 */
[----:B------:R-:W-:Y:S02]  /*22a0*/  SHF.L.U32 R86, R86, 0x10, RZ ;  /* 0x0000001056567819 */ /* 0x000fe400000006ff */
[----:B------:R-:W-:Y:S01]  /*22b0*/  PRMT R131, R6, 0x7632, R131 ;  /* 0x0000763206837816 */ /* 0x000fe20000000083 */
[----:B------:R-:W0:Y:S01]  /*22c0*/  MUFU.EX2 R36, R28 ;  /* 0x0000001c00247308 */ /* 0x000e220000000800 */
[----:B---3--:R-:W-:Y:S01]  /*22d0*/  PRMT R87, R30, 0x7632, R87 ;  /* 0x000076321e577816 */ /* 0x008fe20000000057 */
[----:B------:R-:W-:Y:S01]  /*22e0*/  FMUL.FTZ R95, R86, -1.4426950216293334961 ;  /* 0xbfb8aa3b565f7820 */ /* 0x000fe20000410000 */
[----:B-1----:R-:W-:Y:S01]  /*22f0*/  FADD.FTZ R88, R88, 1 ;  /* 0x3f80000058587421 */ /* 0x002fe20000010000 */
[----:B------:R-:W-:-:S02]  /*2300*/  SHF.L.U32 R103, R6, 0x10, RZ ;  /* 0x0000001006677819 */ /* 0x000fc400000006ff */
[----:B------:R-:W-:Y:S02]  /*2310*/  SHF.L.U32 R87, R87, 0x10, RZ ;  /* 0x0000001057577819 */ /* 0x000fe400000006ff */
[----:B------:R1:W3:Y:S01]  /*2320*/  MUFU.EX2 R90, R89 ;  /* 0x00000059005a7308 */ /* 0x0002e20000000800 */
[----:B-----5:R-:W-:Y:S01]  /*2330*/  FADD.FTZ R37, R37, 1 ;  /* 0x3f80000025257421 */ /* 0x020fe20000010000 */
[C---:B------:R-:W-:Y:S02]  /*2340*/  PRMT R129, R7.reuse, 0x7632, R129 ;  /* 0x0000763207817816 */ /* 0x040fe40000000081 */
[----:B------:R-:W-:-:S04]  /*2350*/  SHF.L.U32 R109, R7, 0x10, RZ ;  /* 0x00000010076d7819 */ /* 0x000fc800000006ff */
[----:B------:R5:W4:Y:S01]  /*2360*/  MUFU.EX2 R92, R91 ;  /* 0x0000005b005c7308 */ /* 0x000b220000000800 */
[----:B-1----:R-:W-:Y:S01]  /*2370*/  FMUL.FTZ R89, R39, -1.4426950216293334961 ;  /* 0xbfb8aa3b27597820 */ /* 0x002fe20000410000 */
[----:B0-----:R-:W-:-:S06]  /*2380*/  FADD.FTZ R36, R36, 1 ;  /* 0x3f80000024247421 */ /* 0x001fcc0000010000 */
[----:B------:R-:W0:Y:S01]  /*2390*/  MUFU.EX2 R89, R89 ;  /* 0x0000005900597308 */ /* 0x000e220000000800 */
[----:B-----5:R-:W-:Y:S01]  /*23a0*/  FMUL.FTZ R91, R87, -1.4426950216293334961 ;  /* 0xbfb8aa3b575b7820 */ /* 0x020fe20000410000 */
[----:B---3--:R-:W-:-:S06]  /*23b0*/  FADD.FTZ R90, R90, 1 ;  /* 0x3f8000005a5a7421 */ /* 0x008fcc0000010000 */
[----:B------:R1:W3:Y:S01]  /*23c0*/  MUFU.EX2 R100, R95 ;  /* 0x0000005f00647308 */ /* 0x0002e20000000800 */
[----:B----4-:R-:W-:Y:S01]  /*23d0*/  FADD.FTZ R97, R92, 1 ;  /* 0x3f8000005c617421 */ /* 0x010fe20000010000 */
[----:B------:R-:W-:-:S06]  /*23e0*/  SHF.L.U32 R92, R9, 0x10, RZ ;  /* 0x00000010095c7819 */ /* 0x000fcc00000006ff */
[----:B------:R4:W5:Y:S01]  /*23f0*/  MUFU.EX2 R93, R91 ;  /* 0x0000005b005d7308 */ /* 0x0009620000000800 */
[----:B0-----:R-:W-:Y:S01]  /*2400*/  FADD.FTZ R89, R89, 1 ;  /* 0x3f80000059597421 */ /* 0x001fe20000010000 */
[----:B-1----:R-:W-:-:S06]  /*2410*/  SHF.L.U32 R95, R10, 0x10, RZ ;  /* 0x000000100a5f7819 */ /* 0x002fcc00000006ff */
[----:B------:R-:W0:Y:S01]  /*2420*/  MUFU.RCP R99, R37 ;  /* 0x0000002500637308 */ /* 0x000e220000001000 */
[----:B---3--:R-:W-:Y:S01]  /*2430*/  FADD.FTZ R100, R100, 1 ;  /* 0x3f80000064647421 */ /* 0x008fe20000010000 */
[----:B----4-:R-:W-:-:S06]  /*2440*/  SHF.L.U32 R91, R8, 0x10, RZ ;  /* 0x00000010085b7819 */ /* 0x010fcc00000006ff */
[----:B------:R-:W-:Y:S01]  /*2450*/  MUFU.RCP R107, R90 ;  /* 0x0000005a006b7308 */ /* 0x000fe20000001000 */
[----:B-----5:R-:W-:-:S07]  /*2460*/  FADD.FTZ R98, R93, 1 ;  /* 0x3f8000005d627421 */ /* 0x020fce0000010000 */
[----:B------:R-:W-:Y:S01]  /*2470*/  MUFU.RCP R97, R97 ;  /* 0x0000006100617308 */ /* 0x000fe20000001000 */
[----:B0-----:R-:W-:-:S04]  /*2480*/  FADD.FTZ R9, -R99, 1 ;  /* 0x3f80000063097421 */ /* 0x001fc80000010100 */
[C---:B------:R-:W-:Y:S01]  /*2490*/  FFMA.FTZ R11, R2.reuse, R9, 1 ;  /* 0x3f800000020b7423 */ /* 0x040fe20000010009 */
[----:B------:R-:W-:Y:S02]  /*24a0*/  FMUL.FTZ R2, R2, R99 ;  /* 0x0000006302027220 */ /* 0x000fe40000410000 */
[----:B------:R-:W0:Y:S08]  /*24b0*/  MUFU.RCP R94, R88 ;  /* 0x00000058005e7308 */ /* 0x000e300000001000 */
[----:B------:R-:W1:Y:S08]  /*24c0*/  MUFU.RCP R96, R89 ;  /* 0x0000005900607308 */ /* 0x000e700000001000 */
[----:B------:R3:W4:Y:S01]  /*24d0*/  MUFU.RCP R111, R100 ;  /* 0x00000064006f7308 */ /* 0x0007220000001000 */
[----:B0-----:R-:W-:-:S04]  /*24e0*/  FADD.FTZ R8, -R94, 1 ;  /* 0x3f8000005e087421 */ /* 0x001fc80000010100 */
[C---:B------:R-:W-:Y:S01]  /*24f0*/  FFMA.FTZ R8, R75.reuse, R8, 1 ;  /* 0x3f8000004b087423 */ /* 0x040fe20000010008 */
[----:B------:R-:W-:Y:S02]  /*2500*/  FMUL.FTZ R75, R75, R94 ;  /* 0x0000005e4b4b7220 */ /* 0x000fe40000410000 */
[----:B------:R0:W5:Y:S01]  /*2510*/  MUFU.RCP R105, R36 ;  /* 0x0000002400697308 */ /* 0x0001620000001000 */
[----:B---3--:R-:W-:-:S07]  /*2520*/  SHF.L.U32 R100, R5, 0x10, RZ ;  /* 0x0000001005647819 */ /* 0x008fce00000006ff */
[----:B------:R-:W3:Y:S01]  /*2530*/  MUFU.RCP R98, R98 ;  /* 0x0000006200627308 */ /* 0x000ee20000001000 */
[----:B0-----:R-:W0:Y:S01]  /*2540*/  LDC.64 R36, c[0x0][0x508] ;  /* 0x00014200ff247b82 */ /* 0x001e220000000a00 */
[----:B--2---:R-:W-:Y:S01]  /*2550*/  STS.128 [R70], R32 ;  /* 0x0000002046007388 */ /* 0x004fe20000000c00 */
[----:B------:R-:W-:-:S03]  /*2560*/  NOP ;  /* 0x0000000000007918 */ /* 0x000fc60000000000 */
[----:B------:R-:W2:Y:S02]  /*2570*/  LDS.128 R28, [R70] ;  /* 0x00000000461c7984 */ /* 0x000ea40000000c00 */
[----:B--2---:R-:W-:Y:S02]  /*2580*/  SHF.L.U32 R89, R29, 0x10, RZ ;  /* 0x000000101d597819 */ /* 0x004fe400000006ff */
[----:B------:R-:W-:Y:S02]  /*2590*/  SHF.L.U32 R90, R30, 0x10, RZ ;  /* 0x000000101e5a7819 */ /* 0x000fe400000006ff */
[----:B------:R-:W-:Y:S01]  /*25a0*/  SHF.L.U32 R93, R31, 0x10, RZ ;  /* 0x000000101f5d7819 */ /* 0x000fe200000006ff */
[----:B------:R-:W-:Y:S01]  /*25b0*/  FMUL.FTZ R10, R92, R89 ;  /* 0x000000595c0a7220 */ /* 0x000fe20000410000 */
[C---:B------:R-:W-:Y:S02]  /*25c0*/  PRMT R113, R28.reuse, 0x7632, R113 ;  /* 0x000076321c717816 */ /* 0x040fe40000000071 */
[----:B------:R-:W-:Y:S01]  /*25d0*/  SHF.L.U32 R88, R28, 0x10, RZ ;  /* 0x000000101c587819 */ /* 0x000fe200000006ff */
[----:B------:R-:W-:Y:S01]  /*25e0*/  FMUL.FTZ R28, R95, R90 ;  /* 0x0000005a5f1c7220 */ /* 0x000fe20000410000 */
[----:B------:R-:W-:Y:S01]  /*25f0*/  PRMT R115, R29, 0x7632, R115 ;  /* 0x000076321d737816 */ /* 0x000fe20000000073 */
[----:B------:R-:W-:Y:S01]  /*2600*/  FADD.FTZ R29, -R107, 1 ;  /* 0x3f8000006b1d7421 */ /* 0x000fe20000010100 */
[----:B------:R-:W-:Y:S01]  /*2610*/  PRMT R119, R31, 0x7632, R119 ;  /* 0x000076321f777816 */ /* 0x000fe20000000077 */
[----:B------:R-:W-:Y:S01]  /*2620*/  FADD.FTZ R31, -R97, 1 ;  /* 0x3f800000611f7421 */ /* 0x000fe20000010100 */
[----:B------:R-:W-:Y:S01]  /*2630*/  PRMT R117, R30, 0x7632, R117 ;  /* 0x000076321e757816 */ /* 0x000fe20000000075 */
        /* <DEDUP_REMOVED lines=10> */
[----:B-1----:R-:W-:Y:S01]  /*26e0*/  FADD.FTZ R10, -R96, 1 ;  /* 0x3f800000600a7421 */ /* 0x002fe20000010100 */
        /* <DEDUP_REMOVED lines=8> */
[----:B-----5:R-:W-:Y:S01]  /*2770*/  FADD.FTZ R9, -R105, 1 ;  /* 0x3f80000069097421 */ /* 0x020fe20000010100 */
[----:B---3--:R-:W-:Y:S01]  /*2780*/  FADD.FTZ R32, -R98, 1 ;  /* 0x3f80000062207421 */ /* 0x008fe20000010100 */
        /* <DEDUP_REMOVED lines=23> */
[----:B0-----:R-:W-:Y:S01]  /*2900*/  IMAD.WIDE.U32 R34, R36, UR18, R26 ;  /* 0x0000001224227c25 */ /* 0x001fe2000f8e001a */
[----:B------:R-:W-:-:S03]  /*2910*/  PRMT R36, R4, 0x7632, R36 ;  /* 0x0000763204247816 */ /* 0x000fc60000000024 */
[----:B------:R-:W-:Y:S01]  /*2920*/  FMUL.FTZ R39, R39, R96 ;  /* 0x0000006027277220 */ /* 0x000fe20000410000 */
[----:B------:R-:W-:Y:S01]  /*2930*/  FMUL.FTZ R87, R87, R98 ;  /* 0x0000006257577220 */ /* 0x000fe20000410000 */
[----:B------:R-:W0:Y:S01]  /*2940*/  LDC.64 R32, c[0x0][0x558] ;  /* 0x00015600ff207b82 */ /* 0x000e220000000a00 */
[----:B------:R-:W-:Y:S02]  /*2950*/  IMAD R35, R37, UR18, R35 ;  /* 0x0000001225237c24 */ /* 0x000fe4000f8e0223 */
[----:B------:R-:W-:Y:S01]  /*2960*/  FMUL.FTZ R86, R86, R111 ;  /* 0x0000006f56567220 */ /* 0x000fe20000410000 */
        /* <DEDUP_REMOVED lines=11> */
[----:B------:R-:W-:Y:S01]  /*2a20*/  FFMA.FTZ R71, R0, R101, R71 ;  /* 0x0000006500477223 */ /* 0x000fe20000010047 */
[----:B------:R-:W-:Y:S01]  /*2a30*/  STS.128 [R70], R28 ;  /* 0x0000001c46007388 */ /* 0x000fe20000000c00 */
[----:B------:R-:W-:-:S03]  /*2a40*/  NOP ;  /* 0x0000000000007918 */ /* 0x000fc60000000000 */
[----:B------:R-:W1:Y:S01]  /*2a50*/  LDS.128 R8, [R70] ;  /* 0x0000000046087984 */ /* 0x000e620000000c00 */
[----:B0-----:R-:W-:-:S04]  /*2a60*/  LEA R32, P0, R34, R32, 0x1 ;  /* 0x0000002022207211 */ /* 0x001fc800078008ff */
[----:B------:R-:W-:-:S03]  /*2a70*/  LEA.HI.X R33, R34, R33, R4, 0x1, P0 ;  /* 0x0000002122217211 */ /* 0x000fc600000f0c04 */
[----:B------:R-:W-:-:S05]  /*2a80*/  IMAD.WIDE.U32 R32, R18, 0x10, R32 ;  /* 0x0000001012207825 */ /* 0x000fca00078e0020 */
[----:B-1----:R0:W-:Y:S01]  /*2a90*/  STG.E.128 desc[UR16][R32.64], R8 ;  /* 0x0000000820007986 */ /* 0x0021e2000c101d10 */
[----:B------:R-:W-:Y:S05]  /*2aa0*/  BRA.U !UP0, `(.L_x_9216) ;  /* 0x0000000108687547 */ /* 0x000fea000b800000 */
        /* <DEDUP_REMOVED lines=9> */
[----:B------:R-:W1:Y:S01]  /*2b40*/  LDC.64 R30, c[0x0][0x430] ;  /* 0x00010c00ff1e7b82 */ /* 0x000e620000000a00 */
[----:B------:R-:W-:-:S02]  /*2b50*/  F2FP.BF16.F32.PACK_AB R7, R86, R7 ;  /* 0x000000075607723e */ /* 0x000fc400000010ff */
[----:B------:R-:W-:Y:S02]  /*2b60*/  F2FP.BF16.F32.PACK_AB R6, R87, R6 ;  /* 0x000000065706723e */ /* 0x000fe400000010ff */
[----:B------:R-:W-:Y:S02]  /*2b70*/  F2FP.BF16.F32.PACK_AB R5, R2, R5 ;  /* 0x000000050205723e */ /* 0x000fe400000010ff */
[----:B------:R-:W-:Y:S01]  /*2b80*/  F2FP.BF16.F32.PACK_AB R4, R113, R4 ;  /* 0x000000047104723e */ /* 0x000fe200000010ff */
[----:B0-----:R-:W0:Y:S04]  /*2b90*/  LDC.64 R32, c[0x0][0x438] ;  /* 0x00010e00ff207b82 */ /* 0x001e280000000a00 */
[----:B------:R-:W-:Y:S01]  /*2ba0*/  STS.128 [R70], R4 ;  /* 0x0000000446007388 */ /* 0x000fe20000000c00 */
[----:B------:R-:W-:-:S03]  /*2bb0*/  NOP ;  /* 0x0000000000007918 */ /* 0x000fc60000000000 */
[----:B------:R-:W2:Y:S01]  /*2bc0*/  LDS.128 R8, [R70] ;  /* 0x0000000046087984 */ /* 0x000ea20000000c00 */
[----:B-1----:R-:W-:-:S04]  /*2bd0*/  IMAD.WIDE.U32 R28, R30, UR18, R26 ;  /* 0x000000121e1c7c25 */ /* 0x002fc8000f8e001a */
[----:B------:R-:W-:Y:S02]  /*2be0*/  IMAD R29, R31, UR18, R29 ;  /* 0x000000121f1d7c24 */ /* 0x000fe4000f8e021d */
[----:B0-----:R-:W-:-:S04]  /*2bf0*/  IMAD.WIDE.U32 R28, R3, R32, R28 ;  /* 0x00000020031c7225 */ /* 0x001fc800078e001c */
[----:B------:R-:W-:Y:S01]  /*2c00*/  IMAD R29, R3, R33, R29 ;  /* 0x00000021031d7224 */ /* 0x000fe200078e021d */
[----:B------:R-:W-:-:S04]  /*2c10*/  LEA R30, P0, R28, UR6, 0x1 ;  /* 0x000000061c1e7c11 */ /* 0x000fc8000f8008ff */
[----:B------:R-:W-:-:S03]  /*2c20*/  LEA.HI.X R31, R28, UR7, R29, 0x1, P0 ;  /* 0x000000071c1f7c11 */ /* 0x000fc600080f0c1d */
[----:B------:R-:W-:-:S05]  /*2c30*/  IMAD.WIDE.U32 R28, R18, 0x10, R30 ;  /* 0x00000010121c7825 */ /* 0x000fca00078e001e */
[----:B--2---:R1:W-:Y:S02]  /*2c40*/  STG.E.128 desc[UR16][R28.64], R8 ;  /* 0x000000081c007986 */ /* 0x0043e4000c101d10 */
.L_x_9216:
[----:B------:R-:W2:Y:S01]  /*2c50*/  LDCU UR4, c[0x0][0x38c] ;  /* 0x00007180ff0477ac */ /* 0x000ea20008000800 */
[----:B------:R-:W-:Y:S01]  /*2c60*/  FFMA.FTZ R2, R108, R107, R71 ;  /* 0x0000006b6c027223 */ /* 0x000fe20000010047 */
[----:B------:R-:W-:Y:S02]  /*2c70*/  SHF.L.U32 R130, R130, 0x10, RZ ;  /* 0x0000001082827819 */ /* 0x000fe400000006ff */
[----:B------:R-:W-:Y:S02]  /*2c80*/  CS2R R98, SRZ ;  /* 0x0000000000627805 */ /* 0x000fe4000001ff00 */
[----:B------:R-:W-:Y:S01]  /*2c90*/  SHF.L.U32 R131, R131, 0x10, RZ ;  /* 0x0000001083837819 */ /* 0x000fe200000006ff */
[----:B------:R-:W-:Y:S01]  /*2ca0*/  FFMA.FTZ R5, R105, R100, R2 ;  /* 0x0000006469057223 */ /* 0x000fe20000010002 */
[----:B------:R-:W-:Y:S02]  /*2cb0*/  SHF.L.U32 R129, R129, 0x10, RZ ;  /* 0x0000001081817819 */ /* 0x000fe400000006ff */
[----:B------:R-:W-:-:S02]  /*2cc0*/  CS2R R96, SRZ ;  /* 0x0000000000607805 */ /* 0x000fc4000001ff00 */
[----:B------:R-:W-:Y:S01]  /*2cd0*/  CS2R R94, SRZ ;  /* 0x00000000005e7805 */ /* 0x000fe2000001ff00 */
[----:B------:R-:W-:Y:S01]  /*2ce0*/  FFMA.FTZ R5, R106, R130, R5 ;  /* 0x000000826a057223 */ /* 0x000fe20000010005 */
[----:B------:R-:W-:Y:S01]  /*2cf0*/  CS2R R90, SRZ ;  /* 0x00000000005a7805 */ /* 0x000fe2000001ff00 */
[-C--:B------:R-:W-:Y:S01]  /*2d00*/  FMUL.FTZ R111, R0, R43.reuse ;  /* 0x0000002b006f7220 */ /* 0x080fe20000410000 */
[----:B------:R-:W-:Y:S01]  /*2d10*/  FMUL.FTZ R113, R105, R43 ;  /* 0x0000002b69717220 */ /* 0x000fe20000410000 */
[C---:B------:R-:W-:Y:S01]  /*2d20*/  FFMA.FTZ R5, R112.reuse, R103, R5 ;  /* 0x0000006770057223 */ /* 0x040fe20000010005 */
[-C--:B------:R-:W-:Y:S01]  /*2d30*/  FMUL.FTZ R115, R112, R43.reuse ;  /* 0x0000002b70737220 */ /* 0x080fe20000410000 */
[-C--:B------:R-:W-:Y:S01]  /*2d40*/  FMUL.FTZ R120, R110, R43.reuse ;  /* 0x0000002b6e787220 */ /* 0x080fe20000410000 */
[----:B------:R-:W-:Y:S01]  /*2d50*/  FMUL.FTZ R114, R108, R43 ;  /* 0x0000002b6c727220 */ /* 0x000fe20000410000 */
[----:B------:R-:W-:Y:S01]  /*2d60*/  FFMA.FTZ R5, R104, R131, R5 ;  /* 0x0000008368057223 */ /* 0x000fe20000010005 */
[----:B--2---:R-:W-:Y:S01]  /*2d70*/  UISETP.GE.AND UP0, UPT, UR4, 0x1, UPT ;  /* 0x000000010400788c */ /* 0x004fe2000bf06270 */
[-C--:B------:R-:W-:Y:S01]  /*2d80*/  FMUL.FTZ R116, R106, R43.reuse ;  /* 0x0000002b6a747220 */ /* 0x080fe20000410000 */
[----:B------:R-:W-:Y:S01]  /*2d90*/  FMUL.FTZ R118, R104, R43 ;  /* 0x0000002b68767220 */ /* 0x000fe20000410000 */
[----:B------:R-:W-:Y:S01]  /*2da0*/  FFMA.FTZ R5, R110, R109, R5 ;  /* 0x0000006d6e057223 */ /* 0x000fe20000010005 */
[----:B------:R-:W-:-:S03]  /*2db0*/  FMUL.FTZ R117, R102, R43 ;  /* 0x0000002b66757220 */ /* 0x000fc60000410000 */
[----:B------:R-:W-:Y:S01]  /*2dc0*/  FFMA.FTZ R71, R102, R129, R5 ;  /* 0x0000008166477223 */ /* 0x000fe20000010005 */
[----:B------:R-:W-:Y:S06]  /*2dd0*/  BAR.SYNC.DEFER_BLOCKING 0x0 ;  /* 0x0000000000007b1d */ /* 0x000fec0000010000 */
[----:B------:R-:W-:Y:S05]  /*2de0*/  BRA.U !UP0, `(.L_x_9217) ;  /* 0x0000001d081c7547 */ /* 0x000fea000b800000 */
[----:B-1----:R-:W1:Y:S01]  /*2df0*/  LDC.64 R28, c[0x0][0x440] ;  /* 0x00011000ff1c7b82 */ /* 0x002e620000000a00 */
[----:B------:R-:W-:Y:S01]  /*2e00*/  MOV R4, R52 ;  /* 0x0000003400047202 */ /* 0x000fe20000000f00 */
[----:B------:R-:W-:Y:S01]  /*2e10*/  HFMA2 R99, -RZ, RZ, 0, 0 ;  /* 0x00000000ff637431 */ /* 0x000fe200000001ff */
[----:B------:R-:W-:Y:S01]  /*2e20*/  MOV R5, R59 ;  /* 0x0000003b00057202 */ /* 0x000fe20000000f00 */
[----:B------:R-:W-:Y:S01]  /*2e30*/  FMUL.FTZ R127, R101, R80 ;  /* 0x00000050657f7220 */ /* 0x000fe20000410000 */
[C---:B------:R-:W-:Y:S01]  /*2e40*/  ISETP.NE.AND P0, PT, R54.reuse, 0x1, PT ;  /* 0x000000013600780c */ /* 0x040fe20003f05270 */
[----:B------:R-:W-:Y:S01]  /*2e50*/  FMUL.FTZ R126, R107, R76 ;  /* 0x0000004c6b7e7220 */ /* 0x000fe20000410000 */
[----:B------:R-:W-:Y:S01]  /*2e60*/  SHF.L.U32 R132, R54, 0x8, RZ ;  /* 0x0000000836847819 */ /* 0x000fe200000006ff */
[----:B------:R-:W2:Y:S01]  /*2e70*/  LDC.64 R30, c[0x0][0x448] ;  /* 0x00011200ff1e7b82 */ /* 0x000ea20000000a00 */
[----:B------:R-:W-:Y:S01]  /*2e80*/  IADD3 R38, P1, PT, R26, R12, RZ ;  /* 0x0000000c1a267210 */ /* 0x000fe20007f3e0ff */
[----:B------:R-:W-:Y:S01]  /*2e90*/  FMUL.FTZ R125, R100, R79 ;  /* 0x0000004f647d7220 */ /* 0x000fe20000410000 */
[----:B------:R-:W-:Y:S01]  /*2ea0*/  LOP3.LUT R135, R26, 0x100, RZ, 0xc0, !PT ;  /* 0x000001001a877812 */ /* 0x000fe200078ec0ff */
[----:B------:R-:W-:Y:S01]  /*2eb0*/  FMUL.FTZ R124, R130, R83 ;  /* 0x00000053827c7220 */ /* 0x000fe20000410000 */
[----:B------:R-:W-:Y:S01]  /*2ec0*/  IADD3 R128, PT, PT, R54, -0x2, RZ ;  /* 0xfffffffe36807810 */ /* 0x000fe20007ffe0ff */
[----:B------:R-:W-:Y:S01]  /*2ed0*/  FMUL.FTZ R123, R103, R78 ;  /* 0x0000004e677b7220 */ /* 0x000fe20000410000 */
[----:B------:R-:W-:Y:S01]  /*2ee0*/  IADD3 R134, PT, PT, R26, R18, RZ ;  /* 0x000000121a867210 */ /* 0x000fe20007ffe0ff */
[----:B------:R-:W3:Y:S01]  /*2ef0*/  LDC.64 R92, c[0x0][0x3e0] ;  /* 0x0000f800ff5c7b82 */ /* 0x000ee20000000a00 */
[----:B------:R-:W-:Y:S01]  /*2f00*/  FMUL.FTZ R122, R131, R82 ;  /* 0x00000052837a7220 */ /* 0x000fe20000410000 */
[----:B------:R-:W-:Y:S01]  /*2f10*/  FMUL.FTZ R121, R109, R77 ;  /* 0x0000004d6d797220 */ /* 0x000fe20000410000 */
[C---:B------:R-:W-:Y:S01]  /*2f20*/  ISETP.EQ.AND P0, PT, R18.reuse, RZ, P0 ;  /* 0x000000ff1200720c */ /* 0x040fe20000702270 */
[----:B------:R-:W-:Y:S01]  /*2f30*/  FMUL.FTZ R119, R129, R81 ;  /* 0x0000005181777220 */ /* 0x000fe20000410000 */
[----:B------:R-:W-:Y:S01]  /*2f40*/  IMAD.WIDE.U32 R74, R18, 0x10, R4 ;  /* 0x00000010124a7825 */ /* 0x000fe200078e0004 */
[----:B------:R-:W-:Y:S01]  /*2f50*/  LOP3.LUT R132, R132, 0x100, RZ, 0xc0, !PT ;  /* 0x0000010084847812 */ /* 0x000fe200078ec0ff */
[----:B------:R-:W4:Y:S01]  /*2f60*/  LDCU UR10, c[0x0][0x394] ;  /* 0x00007280ff0a77ac */ /* 0x000f220008000800 */
[----:B0-----:R-:W0:Y:S01]  /*2f70*/  LDC.64 R32, c[0x0][0x3c0] ;  /* 0x0000f000ff207b82 */ /* 0x001e220000000a00 */
[----:B------:R-:W-:Y:S01]  /*2f80*/  IADD3.X R39, PT, PT, RZ, R69, RZ, P1, !PT ;  /* 0x00000045ff277210 */ /* 0x000fe20000ffe4ff */
[----:B------:R-:W0:Y:S01]  /*2f90*/  LDCU UR11, c[0x0][0x38c] ;  /* 0x00007180ff0b77ac */ /* 0x000e220008000800 */
[----:B------:R-:W0:Y:S05]  /*2fa0*/  LDCU UR7, c[0x0][0x388] ;  /* 0x00007100ff0777ac */ /* 0x000e2a0008000800 */
[----:B------:R-:W0:Y:S01]  /*2fb0*/  LDC.64 R34, c[0x0][0x3a8] ;  /* 0x0000ea00ff227b82 */ /* 0x000e220000000a00 */
[----:B------:R-:W0:Y:S01]  /*2fc0*/  LDCU.64 UR8, c[0x0][0x540] ;  /* 0x0000a800ff0877ac */ /* 0x000e220008000a00 */
[----:B------:R-:W-:-:S06]  /*2fd0*/  UMOV UR4, URZ ;  /* 0x000000ff00047c82 */ /* 0x000fcc0008000000 */
[----:B------:R-:W0:Y:S02]  /*2fe0*/  LDC.64 R36, c[0x0][0x4f0] ;  /* 0x00013c00ff247b82 */ /* 0x000e240000000a00 */
.L_x_9239:
        /* <DEDUP_REMOVED lines=8> */
[----:B-1----:R-:W-:-:S04]  /*3070*/  LEA R86, P1, R6, R28, 0x2 ;  /* 0x0000001c06567211 */ /* 0x002fc800078210ff */
[----:B------:R-:W-:Y:S02]  /*3080*/  LEA.HI.X R87, R6, R29, R2, 0x2, P1 ;  /* 0x0000001d06577211 */ /* 0x000fe400008f1402 */
[----:B------:R0:W3:Y:S04]  /*3090*/  LDG.E.128 R4, desc[UR16][R8.64] ;  /* 0x0000001008047981 */ /* 0x0000e8000c1e1d00 */
[----:B------:R-:W5:Y:S01]  /*30a0*/  LDG.E R86, desc[UR16][R86.64] ;  /* 0x0000001056567981 */ /* 0x000f62000c1e1900 */
[----:B0-----:R-:W-:Y:S02]  /*30b0*/  MOV R8, R14 ;  /* 0x0000000e00087202 */ /* 0x001fe40000000f00 */
[----:B------:R-:W-:-:S03]  /*30c0*/  MOV R9, R51 ;  /* 0x0000003300097202 */ /* 0x000fc60000000f00 */
[----:B------:R-:W-:-:S04]  /*30d0*/  IMAD.WIDE.U32 R10, R32, UR4, R8 ;  /* 0x00000004200a7c25 */ /* 0x000fc8000f8e0008 */
[----:B------:R-:W-:Y:S01]  /*30e0*/  IMAD R2, R33, UR4, R11 ;  /* 0x0000000421027c24 */ /* 0x000fe2000f8e020b */
[----:B--2---:R-:W-:-:S04]  /*30f0*/  LEA R88, P1, R10, R30, 0x2 ;  /* 0x0000001e0a587211 */ /* 0x004fc800078210ff */
[----:B------:R-:W-:-:S06]  /*3100*/  LEA.HI.X R89, R10, R31, R2, 0x2, P1 ;  /* 0x0000001f0a597211 */ /* 0x000fcc00008f1402 */
        /* <DEDUP_REMOVED lines=11> */
[C---:B------:R-:W-:Y:S01]  /*31c0*/  FMUL.FTZ R142, R136.reuse, R80 ;  /* 0x00000050888e7220 */ /* 0x040fe20000410000 */
[C---:B------:R-:W-:Y:S01]  /*31d0*/  FMUL.FTZ R133, R136.reuse, R76 ;  /* 0x0000004c88857220 */ /* 0x040fe20000410000 */
[C---:B------:R-:W-:Y:S01]  /*31e0*/  FMUL.FTZ R137, R136.reuse, R79 ;  /* 0x0000004f88897220 */ /* 0x040fe20000410000 */
[C---:B------:R-:W-:Y:S01]  /*31f0*/  FMUL.FTZ R87, R136.reuse, R83 ;  /* 0x0000005388577220 */ /* 0x040fe20000410000 */
[C---:B------:R-:W-:Y:S01]  /*3200*/  FMUL.FTZ R2, R136.reuse, R78 ;  /* 0x0000004e88027220 */ /* 0x040fe20000410000 */
[----:B-1----:R-:W-:Y:S01]  /*3210*/  IADD3 R5, PT, PT, R135, UR4, RZ ;  /* 0x0000000487057c10 */ /* 0x002fe2000fffe0ff */
[----:B------:R-:W1:Y:S01]  /*3220*/  MUFU.EX2 R142, R142 ;  /* 0x0000008e008e7308 */ /* 0x000e620000000800 */
[C---:B------:R-:W-:Y:S01]  /*3230*/  FMUL.FTZ R6, R136.reuse, R77 ;  /* 0x0000004d88067220 */ /* 0x040fe20000410000 */
[C---:B------:R-:W-:Y:S01]  /*3240*/  FMUL.FTZ R152, R136.reuse, R81 ;  /* 0x0000005188987220 */ /* 0x040fe20000410000 */
[----:B------:R-:W-:Y:S01]  /*3250*/  FMUL.FTZ R4, R136, R82 ;  /* 0x0000005288047220 */ /* 0x000fe20000410000 */
[----:B------:R-:W-:-:S04]  /*3260*/  SEL R5, R5, R56, !P2 ;  /* 0x0000003805057207 */ /* 0x000fc80005000000 */
[----:B0-----:R0:W0:Y:S01]  /*3270*/  MUFU.EX2 R88, R137 ;  /* 0x0000008900587308 */ /* 0x0010220000000800 */
[----:B------:R-:W-:-:S07]  /*3280*/  LEA R5, R5, UR5, 0x2 ;  /* 0x0000000505057c11 */ /* 0x000fce000f8e10ff */
[----:B------:R-:W0:Y:S01]  /*3290*/  MUFU.EX2 R133, R133 ;  /* 0x0000008500857308 */ /* 0x000e220000000800 */
[----:B-1----:R1:W-:Y:S07]  /*32a0*/  STS [R5+0x878], R142 ;  /* 0x0008788e05007388 */ /* 0x0023ee0000000800 */
[----:B------:R-:W0:Y:S01]  /*32b0*/  MUFU.EX2 R87, R87 ;  /* 0x0000005700577308 */ /* 0x000e220000000800 */
[----:B---3--:R-:W-:Y:S02]  /*32c0*/  SHF.L.U32 R139, R8, 0x10, RZ ;  /* 0x00000010088b7819 */ /* 0x008fe400000006ff */
[----:B------:R-:W-:-:S05]  /*32d0*/  SHF.L.U32 R146, R10, 0x10, RZ ;  /* 0x000000100a927819 */ /* 0x000fca00000006ff */
[----:B------:R-:W3:Y:S01]  /*32e0*/  MUFU.EX2 R2, R2 ;  /* 0x0000000200027308 */ /* 0x000ee20000000800 */
[----:B------:R-:W-:Y:S02]  /*32f0*/  PRMT R140, R8, 0x7632, R140 ;  /* 0x00007632088c7816 */ /* 0x000fe4000000008c */
[----:B------:R-:W-:Y:S02]  /*3300*/  PRMT R150, R9, 0x7632, R150 ;  /* 0x0000763209967816 */ /* 0x000fe40000000096 */
[----:B------:R-:W-:Y:S02]  /*3310*/  PRMT R148, R10, 0x7632, R148 ;  /* 0x000076320a947816 */ /* 0x000fe40000000094 */
[----:B------:R-:W-:Y:S01]  /*3320*/  PRMT R136, R11, 0x7632, R136 ;  /* 0x000076320b887816 */ /* 0x000fe20000000088 */
[----:B------:R0:W0:Y:S01]  /*3330*/  MUFU.EX2 R137, R4 ;  /* 0x0000000400897308 */ /* 0x0000220000000800 */
[----:B------:R-:W-:Y:S01]  /*3340*/  SHF.L.U32 R7, R9, 0x10, RZ ;  /* 0x0000001009077819 */ /* 0x000fe200000006ff */
[----:B--2---:R-:W-:Y:S01]  /*3350*/  FMUL.FTZ R9, R89, R139 ;  /* 0x0000008b59097220 */ /* 0x004fe20000410000 */
[----:B------:R-:W-:Y:S01]  /*3360*/  SHF.L.U32 R138, R11, 0x10, RZ ;  /* 0x000000100b8a7819 */ /* 0x000fe200000006ff */
[C---:B------:R-:W-:Y:S01]  /*3370*/  FMUL.FTZ R11, R89.reuse, R146 ;  /* 0x00000092590b7220 */ /* 0x040fe20000410000 */
[----:B------:R-:W-:Y:S01]  /*3380*/  SHF.L.U32 R140, R140, 0x10, RZ ;  /* 0x000000108c8c7819 */ /* 0x000fe200000006ff */
[----:B------:R-:W-:Y:S01]  /*3390*/  FMUL.FTZ R10, R0, R9 ;  /* 0x00000009000a7220 */ /* 0x000fe20000410000 */
[----:B------:R-:W-:Y:S01]  /*33a0*/  SHF.L.U32 R150, R150, 0x10, RZ ;  /* 0x0000001096967819 */ /* 0x000fe200000006ff */
[----:B------:R-:W2:Y:S01]  /*33b0*/  MUFU.EX2 R6, R6 ;  /* 0x0000000600067308 */ /* 0x000ea20000000800 */
        /* <DEDUP_REMOVED lines=8> */
[C---:B------:R-:W-:Y:S01]  /*3440*/  FMUL.FTZ R141, R89.reuse, R148 ;  /* 0x00000094598d7220 */ /* 0x040fe20000410000 */
[----:B-1----:R-:W-:Y:S01]  /*3450*/  FMUL.FTZ R5, R89, R136 ;  /* 0x0000008859057220 */ /* 0x002fe20000410000 */
[----:B------:R-:W-:Y:S01]  /*3460*/  FMUL.FTZ R8, R105, R8 ;  /* 0x0000000869087220 */ /* 0x000fe20000410000 */
[----:B------:R-:W-:Y:S01]  /*3470*/  FMUL.FTZ R143, R110, R143 ;  /* 0x0000008f6e8f7220 */ /* 0x000fe20000410000 */
[----:B------:R-:W-:Y:S01]  /*3480*/  FMUL.FTZ R11, R108, R11 ;  /* 0x0000000b6c0b7220 */ /* 0x000fe20000410000 */
[----:B------:R-:W-:Y:S01]  /*3490*/  FMUL.FTZ R9, R106, R9 ;  /* 0x000000096a097220 */ /* 0x000fe20000410000 */
[----:B------:R-:W-:Y:S01]  /*34a0*/  FMUL.FTZ R141, R104, R141 ;  /* 0x0000008d688d7220 */ /* 0x000fe20000410000 */
[----:B------:R-:W-:Y:S01]  /*34b0*/  FMUL.FTZ R154, R102, R5 ;  /* 0x00000005669a7220 */ /* 0x000fe20000410000 */
[----:B------:R-:W-:Y:S06]  /*34c0*/  BAR.SYNC.DEFER_BLOCKING 0x0 ;  /* 0x0000000000007b1d */ /* 0x000fec0000010000 */
[----:B--23--:R-:W-:Y:S05]  /*34d0*/  @P1 BRA `(.L_x_9219) ;  /* 0x00000000001c1947 */ /* 0x00cfea0003800000 */
[----:B----4-:R-:W-:Y:S01]  /*34e0*/  ISETP.NE.AND P1, PT, R54, UR10, PT ;  /* 0x0000000a36007c0c */ /* 0x010fe2000bf25270 */
[----:B------:R-:W-:-:S12]  /*34f0*/  HFMA2 R145, -RZ, RZ, 1.875, 0 ;  /* 0x3f800000ff917431 */ /* 0x000fd800000001ff */
[----:B------:R-:W-:Y:S05]  /*3500*/  @!P1 BRA `(.L_x_9220) ;  /* 0x0000000000149947 */ /* 0x000fea0003800000 */
[----:B0-----:R-:W-:-:S04]  /*3510*/  IADD3 R4, PT, PT, R132, UR4, RZ ;  /* 0x0000000484047c10 */ /* 0x001fc8000fffe0ff */
[----:B------:R-:W-:-:S05]  /*3520*/  LEA R4, R4, UR5, 0x2 ;  /* 0x0000000504047c11 */ /* 0x000fca000f8e10ff */
[----:B------:R3:W0:Y:S01]  /*3530*/  LDS R145, [R4+0x878] ;  /* 0x0008780004917984 */ /* 0x0006220000000800 */
[----:B------:R-:W-:Y:S05]  /*3540*/  BRA `(.L_x_9220) ;  /* 0x0000000000047947 */ /* 0x000fea0003800000 */
.L_x_9219:
[----:B------:R1:W2:Y:S02]  /*3550*/  LDS R145, [R85+0x107c] ;  /* 0x00107c0055917984 */ /* 0x0002a40000000800 */
.L_x_9220:
[----:B----4-:R-:W-:Y:S05]  /*3560*/  BSYNC.RECONVERGENT B0 ;  /* 0x0000000000007941 */ /* 0x010fea0003800200 */
.L_x_9218:
[----:B------:R-:W4:Y:S01]  /*3570*/  @P0 LDC R5, c[0x0][0x38c] ;  /* 0x0000e300ff050b82 */ /* 0x000f220000000800 */
[----:B------:R-:W-:Y:S01]  /*3580*/  MOV R147, RZ ;  /* 0x000000ff00937202 */ /* 0x000fe20000000f00 */
[----:B----4-:R-:W-:-:S04]  /*3590*/  @P0 IMAD R5, R128, R5, UR4 ;  /* 0x0000000480050e24 */ /* 0x010fc8000f8e0205 */
[----:B0--3--:R-:W-:-:S05]  /*35a0*/  @P0 IMAD.WIDE R4, R5, 0x8, R24 ;  /* 0x0000000805040825 */ /* 0x009fca00078e0218 */
[----:B------:R0:W3:Y:S01]  /*35b0*/  @P0 LDG.E R147, desc[UR16][R4.64+0x4] ;  /* 0x0000041004930981 */ /* 0x0000e2000c1e1900 */
[----:B------:R-:W-:Y:S01]  /*35c0*/  FFMA.FTZ R149, R127, R133, R126 ;  /* 0x000000857f957223 */ /* 0x000fe2000001007e */
[C---:B--2---:R-:W-:Y:S01]  /*35d0*/  FMUL.FTZ R151, R152.reuse, R145 ;  /* 0x0000009198977220 */ /* 0x044fe20000410000 */
[----:B------:R-:W-:Y:S01]  /*35e0*/  FFMA.FTZ R153, R152, R154, R143 ;  /* 0x0000009a98997223 */ /* 0x000fe2000001008f */
[----:B------:R-:W-:Y:S01]  /*35f0*/  ISETP.GE.AND P1, PT, R73, 0x1, PT ;  /* 0x000000014900780c */ /* 0x000fe20003f26270 */
[----:B------:R-:W-:Y:S01]  /*3600*/  FFMA.FTZ R149, R88, R149, R125 ;  /* 0x0000009558957223 */ /* 0x000fe2000001007d */
[C---:B------:R-:W-:Y:S01]  /*3610*/  FMUL.FTZ R158, R6.reuse, R151 ;  /* 0x00000097069e7220 */ /* 0x040fe20000410000 */
[----:B------:R-:W-:Y:S01]  /*3620*/  FFMA.FTZ R153, R6, R153, R141 ;  /* 0x0000009906997223 */ /* 0x000fe2000001008d */
[C---:B------:R-:W-:Y:S01]  /*3630*/  ISETP.NE.AND P3, PT, R84.reuse, 0x1f, PT ;  /* 0x0000001f5400780c */ /* 0x040fe20003f65270 */
[----:B------:R-:W-:Y:S01]  /*3640*/  FFMA.FTZ R149, R87, R149, R124 ;  /* 0x0000009557957223 */ /* 0x000fe2000001007c */
[C---:B------:R-:W-:Y:S01]  /*3650*/  FMUL.FTZ R151, R137.reuse, R158 ;  /* 0x0000009e89977220 */ /* 0x040fe20000410000 */
[C---:B------:R-:W-:Y:S01]  /*3660*/  FFMA.FTZ R153, R137.reuse, R153, R144 ;  /* 0x0000009989997223 */ /* 0x040fe20000010090 */
[----:B------:R-:W-:Y:S01]  /*3670*/  ISETP.GT.U32.AND P4, PT, R84, 0x17, PT ;  /* 0x000000175400780c */ /* 0x000fe20003f84070 */
[C---:B------:R-:W-:Y:S01]  /*3680*/  FFMA.FTZ R149, R2.reuse, R149, R123 ;  /* 0x0000009502957223 */ /* 0x040fe2000001007b */
[C---:B------:R-:W-:Y:S01]  /*3690*/  FMUL.FTZ R158, R2.reuse, R151 ;  /* 0x00000097029e7220 */ /* 0x040fe20000410000 */
[----:B------:R-:W-:Y:S01]  /*36a0*/  FFMA.FTZ R153, R2, R153, R9 ;  /* 0x0000009902997223 */ /* 0x000fe20000010009 */
[----:B------:R-:W-:Y:S01]  /*36b0*/  ULEA UR6, UR4, UR5, 0x3 ;  /* 0x0000000504067291 */ /* 0x000fe2000f8e18ff */
[----:B------:R-:W-:Y:S01]  /*36c0*/  FFMA.FTZ R149, R137, R149, R122 ;  /* 0x0000009589957223 */ /* 0x000fe2000001007a */
[C---:B------:R-:W-:Y:S01]  /*36d0*/  FMUL.FTZ R151, R87.reuse, R158 ;  /* 0x0000009e57977220 */ /* 0x040fe20000410000 */
[----:B------:R-:W-:Y:S01]  /*36e0*/  FFMA.FTZ R153, R87, R153, R8 ;  /* 0x0000009957997223 */ /* 0x000fe20000010008 */
[----:B------:R-:W-:Y:S01]  /*36f0*/  BSSY.RECONVERGENT B0, `(.L_x_9221) ;  /* 0x00000a0000007945 */ /* 0x000fe20003800200 */
[----:B------:R-:W-:Y:S01]  /*3700*/  FFMA.FTZ R156, R6, R149, R121 ;  /* 0x00000095069c7223 */ /* 0x000fe20000010079 */
[----:B------:R-:W-:Y:S01]  /*3710*/  FMUL.FTZ R149, R142, R133 ;  /* 0x000000858e957220 */ /* 0x000fe20000410000 */
[C---:B------:R-:W-:Y:S01]  /*3720*/  FMUL.FTZ R158, R88.reuse, R151 ;  /* 0x00000097589e7220 */ /* 0x040fe20000410000 */
[----:B------:R-:W-:Y:S01]  /*3730*/  FFMA.FTZ R153, R88, R153, R11 ;  /* 0x0000009958997223 */ /* 0x000fe2000001000b */
[----:B0-----:R-:W-:Y:S01]  /*3740*/  FFMA.FTZ R4, R152, R156, R119 ;  /* 0x0000009c98047223 */ /* 0x001fe20000010077 */
[----:B------:R-:W-:-:S02]  /*3750*/  FMUL.FTZ R156, R88, R149 ;  /* 0x00000095589c7220 */ /* 0x000fc40000410000 */
[----:B------:R-:W-:Y:S02]  /*3760*/  FFMA.FTZ R153, R133, R153, R10 ;  /* 0x0000009985997223 */ /* 0x000fe4000001000a */
[----:B------:R-:W0:Y:S01]  /*3770*/  SHFL.UP PT, R5, R4, 0x1, RZ ;  /* 0x0420000004057989 */ /* 0x000e2200000e00ff */
[----:B------:R-:W-:-:S03]  /*3780*/  FMUL.FTZ R149, R87, R156 ;  /* 0x0000009c57957220 */ /* 0x000fc60000410000 */
[----:B------:R-:W2:Y:S01]  /*3790*/  SHFL.DOWN PT, R157, R153, 0x1, 0x1f ;  /* 0x08201f00999d7f89 */ /* 0x000ea200000e0000 */
[----:B------:R-:W-:Y:S01]  /*37a0*/  FMUL.FTZ R156, R2, R149 ;  /* 0x00000095029c7220 */ /* 0x000fe20000410000 */
[----:B------:R-:W-:-:S03]  /*37b0*/  FMUL.FTZ R149, R133, R158 ;  /* 0x0000009e85957220 */ /* 0x000fc60000410000 */
[----:B------:R-:W-:Y:S01]  /*37c0*/  FMUL.FTZ R151, R137, R156 ;  /* 0x0000009c89977220 */ /* 0x000fe20000410000 */
[----:B------:R-:W-:Y:S01]  /*37d0*/  MOV R156, R153 ;  /* 0x00000099009c7202 */ /* 0x000fe20000000f00 */
[----:B------:R-:W4:Y:S02]  /*37e0*/  SHFL.DOWN PT, R160, R149, 0x1, 0x1f ;  /* 0x08201f0095a07f89 */ /* 0x000f2400000e0000 */
[----:B------:R-:W-:-:S04]  /*37f0*/  FMUL.FTZ R151, R6, R151 ;  /* 0x0000009706977220 */ /* 0x000fc80000410000 */
[----:B------:R-:W-:-:S05]  /*3800*/  FMUL.FTZ R151, R152, R151 ;  /* 0x0000009798977220 */ /* 0x000fca0000410000 */
[----:B------:R-:W5:Y:S01]  /*3810*/  SHFL.UP PT, R158, R151, 0x1, RZ ;  /* 0x04200000979e7989 */ /* 0x000f6200000e00ff */
[----:B0-----:R-:W-:Y:S01]  /*3820*/  FFMA.FTZ R5, R151, R5, R4 ;  /* 0x0000000597057223 */ /* 0x001fe20000010004 */
[----:B--2---:R-:W-:-:S04]  /*3830*/  @P3 FFMA.FTZ R156, R149, R157, R156 ;  /* 0x0000009d959c3223 */ /* 0x004fc8000001009c */
[----:B------:R-:W-:-:S05]  /*3840*/  FSEL R4, R4, R5, !P1 ;  /* 0x0000000504047208 */ /* 0x000fca0004800000 */
[----:B------:R-:W0:Y:S01]  /*3850*/  SHFL.UP PT, R5, R4, 0x2, RZ ;  /* 0x0440000004057989 */ /* 0x000e2200000e00ff */
[----:B----4-:R-:W-:-:S05]  /*3860*/  @P3 FMUL.FTZ R155, R160, R149 ;  /* 0x00000095a09b3220 */ /* 0x010fca0000410000 */
[----:B------:R-:W-:Y:S02]  /*3870*/  @P3 MOV R149, R155 ;  /* 0x0000009b00953202 */ /* 0x000fe40000000f00 */
[----:B------:R-:W2:Y:S01]  /*3880*/  SHFL.DOWN PT, R155, R156, 0x2, 0x1f ;  /* 0x08401f009c9b7f89 */ /* 0x000ea200000e0000 */
[----:B------:R-:W-:Y:S01]  /*3890*/  ISETP.GT.U32.AND P3, PT, R84, 0x1d, PT ;  /* 0x0000001d5400780c */ /* 0x000fe20003f64070 */
[----:B-----5:R-:W-:Y:S02]  /*38a0*/  @P1 FMUL.FTZ R151, R151, R158 ;  /* 0x0000009e97971220 */ /* 0x020fe40000410000 */
[----:B------:R-:W4:Y:S01]  /*38b0*/  SHFL.DOWN PT, R160, R149, 0x2, 0x1f ;  /* 0x08401f0095a07f89 */ /* 0x000f2200000e0000 */
[----:B------:R-:W-:-:S03]  /*38c0*/  ISETP.GE.AND P1, PT, R73, 0x2, PT ;  /* 0x000000024900780c */ /* 0x000fc60003f26270 */
[----:B------:R-:W5:Y:S01]  /*38d0*/  SHFL.UP PT, R158, R151, 0x2, RZ ;  /* 0x04400000979e7989 */ /* 0x000f6200000e00ff */
[----:B0-----:R-:W-:-:S05]  /*38e0*/  FFMA.FTZ R5, R151, R5, R4 ;  /* 0x0000000597057223 */ /* 0x001fca0000010004 */
[----:B------:R-:W-:Y:S01]  /*38f0*/  FSEL R4, R4, R5, !P1 ;  /* 0x0000000504047208 */ /* 0x000fe20004800000 */
[----:B--2---:R-:W-:-:S04]  /*3900*/  @!P3 FFMA.FTZ R156, R149, R155, R156 ;  /* 0x0000009b959cb223 */ /* 0x004fc8000001009c */
[----:B------:R-:W0:Y:S01]  /*3910*/  SHFL.UP PT, R5, R4, 0x4, RZ ;  /* 0x0480000004057989 */ /* 0x000e2200000e00ff */
[----:B----4-:R-:W-:-:S03]  /*3920*/  @!P3 FMUL.FTZ R153, R149, R160 ;  /* 0x000000a09599b220 */ /* 0x010fc60000410000 */
[----:B------:R-:W2:Y:S01]  /*3930*/  SHFL.DOWN PT, R155, R156, 0x4, 0x1f ;  /* 0x08801f009c9b7f89 */ /* 0x000ea200000e0000 */
[----:B-----5:R-:W-:Y:S01]  /*3940*/  @P1 FMUL.FTZ R151, R151, R158 ;  /* 0x0000009e97971220 */ /* 0x020fe20000410000 */
[----:B------:R-:W-:Y:S02]  /*3950*/  @!P3 MOV R149, R153 ;  /* 0x000000990095b202 */ /* 0x000fe40000000f00 */
[----:B------:R-:W-:Y:S02]  /*3960*/  ISETP.GE.AND P1, PT, R73, 0x4, PT ;  /* 0x000000044900780c */ /* 0x000fe40003f26270 */
[----:B------:R-:W4:Y:S01]  /*3970*/  SHFL.UP PT, R158, R151, 0x4, RZ ;  /* 0x04800000979e7989 */ /* 0x000f2200000e00ff */
[----:B------:R-:W-:-:S03]  /*3980*/  ISETP.GT.U32.AND P3, PT, R84, 0x1b, PT ;  /* 0x0000001b5400780c */ /* 0x000fc60003f64070 */
[----:B------:R-:W5:Y:S01]  /*3990*/  SHFL.DOWN PT, R162, R149, 0x4, 0x1f ;  /* 0x08801f0095a27f89 */ /* 0x000f6200000e0000 */
[----:B0-----:R-:W-:-:S09]  /*39a0*/  FFMA.FTZ R5, R151, R5, R4 ;  /* 0x0000000597057223 */ /* 0x001fd20000010004 */
[----:B--2---:R-:W-:Y:S01]  /*39b0*/  @!P3 FFMA.FTZ R156, R149, R155, R156 ;  /* 0x0000009b959cb223 */ /* 0x004fe2000001009c */
[----:B------:R-:W-:-:S04]  /*39c0*/  FSEL R160, R4, R5, !P1 ;  /* 0x0000000504a07208 */ /* 0x000fc80004800000 */
[----:B------:R-:W0:Y:S01]  /*39d0*/  SHFL.DOWN PT, R157, R156, 0x8, 0x1f ;  /* 0x09001f009c9d7f89 */ /* 0x000e2200000e0000 */
[----:B----4-:R-:W-:-:S03]  /*39e0*/  @P1 FMUL.FTZ R151, R151, R158 ;  /* 0x0000009e97971220 */ /* 0x010fc60000410000 */
[----:B------:R-:W2:Y:S01]  /*39f0*/  SHFL.UP PT, R5, R160, 0x8, RZ ;  /* 0x05000000a0057989 */ /* 0x000ea200000e00ff */
[----:B------:R-:W-:Y:S01]  /*3a00*/  ISETP.GE.AND P1, PT, R54, UR10, PT ;  /* 0x0000000a36007c0c */ /* 0x000fe2000bf26270 */
[----:B-----5:R-:W-:Y:S02]  /*3a10*/  @!P3 FMUL.FTZ R153, R149, R162 ;  /* 0x000000a29599b220 */ /* 0x020fe40000410000 */
[----:B------:R-:W4:Y:S01]  /*3a20*/  SHFL.UP PT, R4, R151, 0x8, RZ ;  /* 0x0500000097047989 */ /* 0x000f2200000e00ff */
[----:B------:R-:W-:Y:S02]  /*3a30*/  ISETP.NE.OR P1, PT, R18, RZ, P1 ;  /* 0x000000ff1200720c */ /* 0x000fe40000f25670 */
[----:B------:R-:W-:Y:S02]  /*3a40*/  @!P3 MOV R149, R153 ;  /* 0x000000990095b202 */ /* 0x000fe40000000f00 */
[----:B------:R-:W-:-:S03]  /*3a50*/  ISETP.GE.AND P3, PT, R73, 0x8, PT ;  /* 0x000000084900780c */ /* 0x000fc60003f66270 */
[----:B------:R-:W5:Y:S01]  /*3a60*/  SHFL.DOWN PT, R162, R149, 0x8, 0x1f ;  /* 0x09001f0095a27f89 */ /* 0x000f6200000e0000 */
[----:B0-----:R-:W-:Y:S01]  /*3a70*/  @!P4 FFMA.FTZ R156, R149, R157, R156 ;  /* 0x0000009d959cc223 */ /* 0x001fe2000001009c */
[----:B--2---:R-:W-:-:S08]  /*3a80*/  FFMA.FTZ R5, R151, R5, R160 ;  /* 0x0000000597057223 */ /* 0x004fd000000100a0 */
[----:B----4-:R-:W-:Y:S01]  /*3a90*/  @P3 FMUL.FTZ R151, R151, R4 ;  /* 0x0000000497973220 */ /* 0x010fe20000410000 */
[----:B------:R-:W-:Y:S01]  /*3aa0*/  FSEL R160, R160, R5, !P3 ;  /* 0x00000005a0a07208 */ /* 0x000fe20005800000 */
[----:B------:R-:W-:Y:S01]  /*3ab0*/  HFMA2 R4, -RZ, RZ, 1.875, 0 ;  /* 0x3f800000ff047431 */ /* 0x000fe200000001ff */
[----:B------:R-:W-:Y:S02]  /*3ac0*/  MOV R5, RZ ;  /* 0x000000ff00057202 */ /* 0x000fe40000000f00 */
[----:B------:R-:W-:Y:S04]  /*3ad0*/  SHFL.UP PT, R158, R151, 0x10, RZ ;  /* 0x06000000979e7989 */ /* 0x000fe800000e00ff */
[----:B------:R-:W0:Y:S01]  /*3ae0*/  SHFL.UP PT, R153, R160, 0x10, RZ ;  /* 0x06000000a0997989 */ /* 0x000e2200000e00ff */
[----:B-----5:R-:W-:-:S03]  /*3af0*/  @!P4 FMUL.FTZ R155, R149, R162 ;  /* 0x000000a2959bc220 */ /* 0x020fc60000410000 */
[----:B------:R-:W-:Y:S01]  /*3b00*/  @!P1 LDS.64 R4, [UR6+0x10f8] ;  /* 0x0010f806ff049984 */ /* 0x000fe20008000a00 */
[----:B------:R-:W-:Y:S02]  /*3b10*/  ISETP.GE.AND P1, PT, R73, 0x10, PT ;  /* 0x000000104900780c */ /* 0x000fe40003f26270 */
[----:B------:R-:W-:Y:S02]  /*3b20*/  @!P4 MOV R149, R155 ;  /* 0x0000009b0095c202 */ /* 0x000fe40000000f00 */
[----:B------:R-:W-:Y:S04]  /*3b30*/  SHFL.DOWN PT, R155, R156, 0x10, 0x1f ;  /* 0x0a001f009c9b7f89 */ /* 0x000fe800000e0000 */
[----:B------:R-:W2:Y:S01]  /*3b40*/  SHFL.DOWN PT, R162, R149, 0x10, 0x1f ;  /* 0x0a001f0095a27f89 */ /* 0x000ea200000e0000 */
[----:B0-----:R-:W-:-:S04]  /*3b50*/  FFMA.FTZ R153, R151, R153, R160 ;  /* 0x0000009997997223 */ /* 0x001fc800000100a0 */
[----:B------:R-:W-:Y:S01]  /*3b60*/  @P1 FMUL.FTZ R151, R151, R158 ;  /* 0x0000009e97971220 */ /* 0x000fe20000410000 */
[----:B------:R-:W-:Y:S02]  /*3b70*/  FSEL R160, R160, R153, !P1 ;  /* 0x00000099a0a07208 */ /* 0x000fe40004800000 */
[----:B------:R-:W-:-:S03]  /*3b80*/  ISETP.GT.U32.AND P1, PT, R84, 0xf, PT ;  /* 0x0000000f5400780c */ /* 0x000fc60003f24070 */
[----:B------:R-:W-:Y:S04]  /*3b90*/  SHFL.UP PT, R151, R151, 0x1, RZ ;  /* 0x0420000097977989 */ /* 0x000fe800000e00ff */
[----:B------:R-:W-:Y:S06]  /*3ba0*/  SHFL.UP PT, R160, R160, 0x1, RZ ;  /* 0x04200000a0a07989 */ /* 0x000fec00000e00ff */
[C---:B--2---:R-:W-:Y:S01]  /*3bb0*/  @!P1 FMUL.FTZ R153, R149.reuse, R162 ;  /* 0x000000a295999220 */ /* 0x044fe20000410000 */
        /* <DEDUP_REMOVED lines=16> */
[----:B------:R-:W-:-:S03]  /*3cc0*/  FFMA.FTZ R139, R133, R142, R126 ;  /* 0x0000008e858b7223 */ /* 0x000fc6000001007e */
[----:B------:R-:W-:Y:S01]  /*3cd0*/  FFMA.FTZ R147, R0, R147, RZ ;  /* 0x0000009300937223 */ /* 0x000fe200000100ff */
[----:B------:R-:W-:Y:S01]  /*3ce0*/  FMUL.FTZ R162, R140, R139 ;  /* 0x0000008b8ca27220 */ /* 0x000fe20000410000 */
[----:B------:R-:W-:Y:S01]  /*3cf0*/  @P2 FFMA.FTZ R153, R164, R153, R157 ;  /* 0x00000099a4992223 */ /* 0x000fe2000001009d */
[----:B------:R-:W-:Y:S02]  /*3d00*/  FFMA.FTZ R140, R88, R139, R125 ;  /* 0x0000008b588c7223 */ /* 0x000fe4000001007d */
[----:B------:R-:W-:Y:S01]  /*3d10*/  FFMA.FTZ R162, R108, R162, R147 ;  /* 0x000000a26ca27223 */ /* 0x000fe20000010093 */
[----:B------:R-:W-:Y:S01]  /*3d20*/  FMUL.FTZ R147, R89, R142 ;  /* 0x0000008e59937220 */ /* 0x000fe20000410000 */
[----:B------:R-:W-:Y:S01]  /*3d30*/  FFMA.FTZ R154, R153, R145, R154 ;  /* 0x00000091999a7223 */ /* 0x000fe2000001009a */
[-C--:B------:R-:W-:Y:S01]  /*3d40*/  FFMA.FTZ R145, R87, R140.reuse, R124 ;  /* 0x0000008c57917223 */ /* 0x080fe2000001007c */
[C---:B------:R-:W-:Y:S01]  /*3d50*/  FMUL.FTZ R158, R89.reuse, R140 ;  /* 0x0000008c599e7220 */ /* 0x040fe20000410000 */
[----:B------:R-:W-:Y:S01]  /*3d60*/  FMUL.FTZ R149, R0, R147 ;  /* 0x0000009300957220 */ /* 0x000fe20000410000 */
[----:B------:R-:W-:Y:S01]  /*3d70*/  FMUL.FTZ R147, R89, R139 ;  /* 0x0000008b59937220 */ /* 0x000fe20000410000 */
[-C--:B------:R-:W-:Y:S01]  /*3d80*/  FFMA.FTZ R156, R2, R145.reuse, R123 ;  /* 0x00000091029c7223 */ /* 0x080fe2000001007b */
[----:B------:R-:W-:Y:S01]  /*3d90*/  FMUL.FTZ R151, R105, R158 ;  /* 0x0000009e69977220 */ /* 0x000fe20000410000 */
[----:B------:R-:W-:Y:S01]  /*3da0*/  FMUL.FTZ R153, R89, R145 ;  /* 0x0000009159997220 */ /* 0x000fe20000410000 */
[----:B------:R-:W-:Y:S01]  /*3db0*/  FMUL.FTZ R164, R108, R147 ;  /* 0x000000936ca47220 */ /* 0x000fe20000410000 */
[-C--:B------:R-:W-:Y:S01]  /*3dc0*/  FFMA.FTZ R147, R137, R156.reuse, R122 ;  /* 0x0000009c89937223 */ /* 0x080fe2000001007a */
[C---:B------:R-:W-:Y:S01]  /*3dd0*/  FMUL.FTZ R155, R89.reuse, R156 ;  /* 0x0000009c599b7220 */ /* 0x040fe20000410000 */
[----:B------:R-:W-:Y:S01]  /*3de0*/  STS [R60+0x220], R149 ;  /* 0x000220953c007388 */ /* 0x000fe20000000800 */
[----:B------:R-:W-:Y:S01]  /*3df0*/  FMUL.FTZ R153, R106, R153 ;  /* 0x000000996a997220 */ /* 0x000fe20000410000 */
[-C--:B------:R-:W-:Y:S01]  /*3e00*/  FFMA.FTZ R160, R6, R147.reuse, R121 ;  /* 0x0000009306a07223 */ /* 0x080fe20000010079 */
[C---:B------:R-:W-:Y:S01]  /*3e10*/  FMUL.FTZ R5, R89.reuse, R147 ;  /* 0x0000009359057220 */ /* 0x040fe20000410000 */
[----:B------:R0:W-:Y:S01]  /*3e20*/  STS [R61+0x4], R164 ;  /* 0x000004a43d007388 */ /* 0x0001e20000000800 */
[----:B------:R-:W-:Y:S01]  /*3e30*/  FMUL.FTZ R4, R112, R155 ;  /* 0x0000009b70047220 */ /* 0x000fe20000410000 */
[-C--:B------:R-:W-:Y:S01]  /*3e40*/  FFMA.FTZ R158, R152, R160.reuse, R119 ;  /* 0x000000a0989e7223 */ /* 0x080fe20000010077 */
[C---:B------:R-:W-:Y:S01]  /*3e50*/  FMUL.FTZ R157, R89.reuse, R160 ;  /* 0x000000a0599d7220 */ /* 0x040fe20000410000 */
[----:B------:R-:W-:Y:S01]  /*3e60*/  FMUL.FTZ R5, R104, R5 ;  /* 0x0000000568057220 */ /* 0x000fe20000410000 */
[----:B------:R-:W-:Y:S01]  /*3e70*/  STS [R61+0x8], R151 ;  /* 0x000008973d007388 */ /* 0x000fe20000000800 */
[----:B------:R-:W-:Y:S01]  /*3e80*/  FMUL.FTZ R89, R89, R158 ;  /* 0x0000009e59597220 */ /* 0x000fe20000410000 */
[----:B------:R-:W-:Y:S01]  /*3e90*/  FMUL.FTZ R7, R7, R140 ;  /* 0x0000008c07077220 */ /* 0x000fe20000410000 */
[----:B------:R-:W-:Y:S01]  /*3ea0*/  FMUL.FTZ R150, R150, R145 ;  /* 0x0000009196967220 */ /* 0x000fe20000410000 */
[----:B------:R-:W-:Y:S01]  /*3eb0*/  STS [R61+0xc], R153 ;  /* 0x00000c993d007388 */ /* 0x000fe20000000800 */
[----:B0-----:R-:W-:Y:S01]  /*3ec0*/  FMUL.FTZ R164, R110, R157 ;  /* 0x0000009d6ea47220 */ /* 0x001fe20000410000 */
[----:B------:R-:W-:Y:S01]  /*3ed0*/  FMUL.FTZ R149, R102, R89 ;  /* 0x0000005966957220 */ /* 0x000fe20000410000 */
[----:B------:R-:W-:Y:S01]  /*3ee0*/  FFMA.FTZ R7, R105, R7, R162 ;  /* 0x0000000769077223 */ /* 0x000fe200000100a2 */
[----:B------:R-:W-:Y:S01]  /*3ef0*/  STS [R61+0x10], R4 ;  /* 0x000010043d007388 */ /* 0x000fe20000000800 */
[----:B------:R-:W-:Y:S01]  /*3f00*/  FFMA.FTZ R152, R152, R154, R143 ;  /* 0x0000009a98987223 */ /* 0x000fe2000001008f */
[----:B------:R-:W-:Y:S01]  /*3f10*/  FMUL.FTZ R146, R146, R156 ;  /* 0x0000009c92927220 */ /* 0x000fe20000410000 */
[----:B------:R-:W-:Y:S01]  /*3f20*/  FFMA.FTZ R7, R106, R150, R7 ;  /* 0x000000966a077223 */ /* 0x000fe20000010007 */
[----:B------:R0:W-:Y:S01]  /*3f30*/  STS [R61+0x14], R5 ;  /* 0x000014053d007388 */ /* 0x0001e20000000800 */
[----:B------:R-:W-:Y:S01]  /*3f40*/  FFMA.FTZ R141, R6, R152, R141 ;  /* 0x00000098068d7223 */ /* 0x000fe2000001008d */
[----:B------:R-:W-:Y:S01]  /*3f50*/  FMUL.FTZ R148, R148, R147 ;  /* 0x0000009394947220 */ /* 0x000fe20000410000 */
[----:B------:R-:W-:Y:S01]  /*3f60*/  FMUL.FTZ R138, R138, R160 ;  /* 0x000000a08a8a7220 */ /* 0x000fe20000410000 */
[----:B------:R2:W-:Y:S01]  /*3f70*/  STS [R61+0x18], R164 ;  /* 0x000018a43d007388 */ /* 0x0005e20000000800 */
[----:B------:R-:W-:Y:S01]  /*3f80*/  FFMA.FTZ R137, R137, R141, R144 ;  /* 0x0000008d89897223 */ /* 0x000fe20000010090 */
[----:B------:R-:W-:-:S02]  /*3f90*/  IADD3 R144, PT, PT, -R134, UR7, RZ ;  /* 0x0000000786907c10 */ /* 0x000fc4000fffe1ff */
[----:B------:R2:W-:Y:S01]  /*3fa0*/  STS [R61+0x1c], R149 ;  /* 0x00001c953d007388 */ /* 0x0005e20000000800 */
[----:B------:R-:W-:Y:S01]  /*3fb0*/  FFMA.FTZ R9, R2, R137, R9 ;  /* 0x0000008902097223 */ /* 0x000fe20000010009 */
[----:B0-----:R-:W-:Y:S01]  /*3fc0*/  FFMA.FTZ R5, R112, R146, R7 ;  /* 0x0000009270057223 */ /* 0x001fe20000010007 */
[----:B------:R-:W-:Y:S01]  /*3fd0*/  IMAD.WIDE.U32 R6, R36, UR4, R38 ;  /* 0x0000000424067c25 */ /* 0x000fe2000f8e0026 */
[----:B------:R-:W-:Y:S03]  /*3fe0*/  BAR.SYNC.DEFER_BLOCKING 0x0 ;  /* 0x0000000000007b1d */ /* 0x000fe60000010000 */
[----:B------:R-:W-:Y:S01]  /*3ff0*/  FFMA.FTZ R87, R87, R9, R8 ;  /* 0x0000000957577223 */ /* 0x000fe20000010008 */
[----:B------:R-:W-:Y:S01]  /*4000*/  FFMA.FTZ R143, R104, R148, R5 ;  /* 0x00000094688f7223 */ /* 0x000fe20000010005 */
[----:B------:R-:W-:Y:S01]  /*4010*/  IMAD R5, R37, UR4, R7 ;  /* 0x0000000425057c24 */ /* 0x000fe2000f8e0207 */
[----:B------:R-:W-:Y:S01]  /*4020*/  LEA R4, P2, R6, UR8, 0x2 ;  /* 0x0000000806047c11 */ /* 0x000fe2000f8410ff */
[----:B------:R-:W-:Y:S01]  /*4030*/  FFMA.FTZ R11, R88, R87, R11 ;  /* 0x00000057580b7223 */ /* 0x000fe2000001000b */
[----:B------:R-:W-:Y:S01]  /*4040*/  FFMA.FTZ R143, R110, R138, R143 ;  /* 0x0000008a6e8f7223 */ /* 0x000fe2000001008f */
[----:B------:R-:W-:-:S02]  /*4050*/  ISETP.GE.AND P3, PT, R144, 0x21, PT ;  /* 0x000000219000780c */ /* 0x000fc40003f66270 */
[----:B------:R-:W-:Y:S01]  /*4060*/  LEA.HI.X R5, R6, UR9, R5, 0x2, P2 ;  /* 0x0000000906057c11 */ /* 0x000fe200090f1405 */
[----:B------:R-:W-:Y:S01]  /*4070*/  FMUL.FTZ R6, R136, R158 ;  /* 0x0000009e88067220 */ /* 0x000fe20000410000 */
[----:B------:R-:W-:Y:S01]  /*4080*/  ISETP.GE.AND P2, PT, R144, 0x1, PT ;  /* 0x000000019000780c */ /* 0x000fe20003f46270 */
[----:B------:R-:W-:Y:S02]  /*4090*/  FFMA.FTZ R133, R133, R11, R10 ;  /* 0x0000000b85857223 */ /* 0x000fe4000001000a */
[----:B------:R-:W-:Y:S01]  /*40a0*/  FFMA.FTZ R6, R102, R6, R143 ;  /* 0x0000000666067223 */ /* 0x000fe2000001008f */
[----:B------:R2:W0:Y:S09]  /*40b0*/  LDS R89, [R62+0x2a0] ;  /* 0x0002a0003e597984 */ /* 0x0004320000000800 */
[----:B--2---:R-:W-:Y:S05]  /*40c0*/  @!P2 BRA `(.L_x_9222) ;  /* 0x000000000008a947 */ /* 0x004fea0003800000 */
[----:B------:R-:W2:Y:S04]  /*40d0*/  LDS R7, [R58+0x220] ;  /* 0x000220003a077984 */ /* 0x000ea80000000800 */
[----:B--2---:R2:W-:Y:S02]  /*40e0*/  REDG.E.ADD.F32.FTZ.RN.STRONG.GPU desc[UR16][R4.64], R7 ;  /* 0x00000007040079a6 */ /* 0x0045e4000c12f310 */
.L_x_9222:
[----:B------:R-:W-:Y:S05]  /*40f0*/  BSYNC.RECONVERGENT B0 ;  /* 0x0000000000007941 */ /* 0x000fea0003800200 */
.L_x_9221:
[----:B------:R-:W-:Y:S04]  /*4100*/  BSSY.RECONVERGENT B0, `(.L_x_9223) ;  /* 0x0000003000007945 */ /* 0x000fe80003800200 */
[----:B------:R-:W-:Y:S05]  /*4110*/  @!P3 BRA `(.L_x_9224) ;  /* 0x000000000004b947 */ /* 0x000fea0003800000 */
[----:B0-----:R3:W-:Y:S02]  /*4120*/  REDG.E.ADD.F32.FTZ.RN.STRONG.GPU desc[UR16][R4.64+0x80], R89 ;  /* 0x00008059040079a6 */ /* 0x0017e4000c12f310 */
.L_x_9224:
[----:B------:R-:W-:Y:S05]  /*4130*/  BSYNC.RECONVERGENT B0 ;  /* 0x0000000000007941 */ /* 0x000fea0003800200 */
.L_x_9223:
[----:B------:R4:W1:Y:S01]  /*4140*/  LDS R149, [R63+0x320] ;  /* 0x000320003f957984 */ /* 0x0008620000000800 */
[----:B------:R-:W-:Y:S01]  /*4150*/  ISETP.GE.AND P6, PT, R144, 0x41, PT ;  /* 0x000000419000780c */ /* 0x000fe20003fc6270 */
[----:B--2---:R-:W-:Y:S01]  /*4160*/  FADD.FTZ R7, -R127, R142 ;  /* 0x0000008e7f077221 */ /* 0x004fe20000010100 */
[----:B------:R-:W-:Y:S01]  /*4170*/  FMUL.FTZ R2, R133, R80 ;  /* 0x0000005085027220 */ /* 0x000fe20000410000 */
[----:B------:R-:W-:Y:S01]  /*4180*/  FADD.FTZ R139, -R126, R139 ;  /* 0x0000008b7e8b7221 */ /* 0x000fe20000010100 */
[----:B------:R-:W-:Y:S01]  /*4190*/  FMUL.FTZ R8, R11, R76 ;  /* 0x0000004c0b087220 */ /* 0x000fe20000410000 */
[----:B------:R-:W-:Y:S01]  /*41a0*/  ISETP.GE.AND P2, PT, R144, 0x61, PT ;  /* 0x000000619000780c */ /* 0x000fe20003f46270 */
[----:B0--3--:R-:W-:Y:S01]  /*41b0*/  FFMA.FTZ R89, R2, R7, RZ ;  /* 0x0000000702597223 */ /* 0x009fe200000100ff */
        /* <DEDUP_REMOVED lines=8> */
[----:B------:R-:W-:Y:S01]  /*4240*/  ISETP.GE.AND P3, PT, R144, 0xa1, PT ;  /* 0x000000a19000780c */ /* 0x000fe20003f66270 */
[----:B------:R-:W-:Y:S01]  /*4250*/  FFMA.FTZ R89, R10, R143, R89 ;  /* 0x0000008f0a597223 */ /* 0x000fe20000010059 */
[----:B------:R-:W-:-:S02]  /*4260*/  ISETP.GE.AND P4, PT, R144, 0xc1, PT ;  /* 0x000000c19000780c */ /* 0x000fc40003f86270 */
[----:B------:R-:W-:Y:S01]  /*4270*/  ISETP.GE.AND P5, PT, R144, 0xe1, PT ;  /* 0x000000e19000780c */ /* 0x000fe20003fa6270 */
[----:B----4-:R-:W-:-:S12]  /*4280*/  @!P6 BRA `(.L_x_9226) ;  /* 0x000000000004e947 */ /* 0x010fd80003800000 */
[----:B-1----:R0:W-:Y:S02]  /*4290*/  REDG.E.ADD.F32.FTZ.RN.STRONG.GPU desc[UR16][R4.64+0x100], R149 ;  /* 0x00010095040079a6 */ /* 0x0021e4000c12f310 */
.L_x_9226:
[----:B------:R-:W-:Y:S05]  /*42a0*/  BSYNC.RECONVERGENT B0 ;  /* 0x0000000000007941 */ /* 0x000fea0003800200 */
.L_x_9225:
[----:B01----:R0:W1:Y:S01]  /*42b0*/  LDS R149, [R64+0x3a0] ;  /* 0x0003a00040957984 */ /* 0x0030620000000800 */
[----:B------:R-:W-:Y:S01]  /*42c0*/  ISETP.NE.AND P6, PT, R136, RZ, PT ;  /* 0x000000ff8800720c */ /* 0x000fe20003fc5270 */
[----:B------:R-:W-:Y:S01]  /*42d0*/  BSSY.RECONVERGENT B0, `(.L_x_9227) ;  /* 0x0000006000007945 */ /* 0x000fe20003800200 */
[----:B------:R-:W-:Y:S01]  /*42e0*/  FMUL.FTZ R136, R137, R78 ;  /* 0x0000004e89887220 */ /* 0x000fe20000410000 */
[----:B------:R-:W-:Y:S01]  /*42f0*/  FADD.FTZ R156, -R123, R156 ;  /* 0x0000009c7b9c7221 */ /* 0x000fe20000010100 */
[----:B------:R-:W-:-:S09]  /*4300*/  FFMA.FTZ R89, R88, R145, R89 ;  /* 0x0000009158597223 */ /* 0x000fd20000010059 */
[----:B0-----:R-:W-:Y:S05]  /*4310*/  @!P6 BRA `(.L_x_9228) ;  /* 0x000000000004e947 */ /* 0x001fea0003800000 */
[----:B-1----:R0:W-:Y:S02]  /*4320*/  REDG.E.ADD.F32.FTZ.RN.STRONG.GPU desc[UR16][R4.64+0x180], R149 ;  /* 0x00018095040079a6 */ /* 0x0021e4000c12f310 */
.L_x_9228:
[----:B------:R-:W-:Y:S05]  /*4330*/  BSYNC.RECONVERGENT B0 ;  /* 0x0000000000007941 */ /* 0x000fea0003800200 */
.L_x_9227:
[----:B01----:R0:W1:Y:S01]  /*4340*/  LDS R149, [R65+0x420] ;  /* 0x0004200041957984 */ /* 0x0030620000000800 */
[----:B------:R-:W-:Y:S01]  /*4350*/  BSSY.RECONVERGENT B0, `(.L_x_9229) ;  /* 0x0000006000007945 */ /* 0x000fe20003800200 */
[----:B------:R-:W-:Y:S01]  /*4360*/  FMUL.FTZ R138, R141, R82 ;  /* 0x000000528d8a7220 */ /* 0x000fe20000410000 */
[----:B------:R-:W-:Y:S01]  /*4370*/  FADD.FTZ R147, -R122, R147 ;  /* 0x000000937a937221 */ /* 0x000fe20000010100 */
[----:B------:R-:W-:Y:S01]  /*4380*/  FFMA.FTZ R89, R136, R156, R89 ;  /* 0x0000009c88597223 */ /* 0x000fe20000010059 */
[----:B------:R-:W-:Y:S06]  /*4390*/  @!P2 BRA `(.L_x_9230) ;  /* 0x000000000004a947 */ /* 0x000fec0003800000 */
[----:B-1----:R2:W-:Y:S02]  /*43a0*/  REDG.E.ADD.F32.FTZ.RN.STRONG.GPU desc[UR16][R4.64+0x200], R149 ;  /* 0x00020095040079a6 */ /* 0x0025e4000c12f310 */
.L_x_9230:
[----:B------:R-:W-:Y:S05]  /*43b0*/  BSYNC.RECONVERGENT B0 ;  /* 0x0000000000007941 */ /* 0x000fea0003800200 */
.L_x_9229:
[----:B------:R-:W-:Y:S01]  /*43c0*/  FFMA.FTZ R140, R138, R147, R89 ;  /* 0x000000938a8c7223 */ /* 0x000fe20000010059 */
[----:B------:R-:W-:Y:S01]  /*43d0*/  BSSY.RECONVERGENT B0, `(.L_x_9231) ;  /* 0x0000006000007945 */ /* 0x000fe20003800200 */
[----:B------:R3:W4:Y:S01]  /*43e0*/  LDS R89, [R66+0x4a0] ;  /* 0x0004a00042597984 */ /* 0x0007220000000800 */
[----:B-12---:R-:W-:Y:S01]  /*43f0*/  FMUL.FTZ R149, R152, R77 ;  /* 0x0000004d98957220 */ /* 0x006fe20000410000 */
[----:B------:R-:W-:Y:S01]  /*4400*/  FADD.FTZ R160, -R121, R160 ;  /* 0x000000a079a07221 */ /* 0x000fe20000010100 */
[----:B------:R-:W-:Y:S06]  /*4410*/  @!P3 BRA `(.L_x_9232) ;  /* 0x000000000004b947 */ /* 0x000fec0003800000 */
[----:B----4-:R1:W-:Y:S02]  /*4420*/  REDG.E.ADD.F32.FTZ.RN.STRONG.GPU desc[UR16][R4.64+0x280], R89 ;  /* 0x00028059040079a6 */ /* 0x0103e4000c12f310 */
.L_x_9232:
[----:B------:R-:W-:Y:S05]  /*4430*/  BSYNC.RECONVERGENT B0 ;  /* 0x0000000000007941 */ /* 0x000fea0003800200 */
.L_x_9231:
[----:B------:R2:W0:Y:S01]  /*4440*/  LDS R151, [R67+0x520] ;  /* 0x0005200043977984 */ /* 0x0004220000000800 */
[----:B------:R-:W-:Y:S01]  /*4450*/  BSSY.RECONVERGENT B0, `(.L_x_9233) ;  /* 0x0000006000007945 */ /* 0x000fe20003800200 */
[----:B------:R-:W-:Y:S01]  /*4460*/  FMUL.FTZ R142, R154, R81 ;  /* 0x000000519a8e7220 */ /* 0x000fe20000410000 */
[----:B------:R-:W-:Y:S01]  /*4470*/  FADD.FTZ R158, -R119, R158 ;  /* 0x0000009e779e7221 */ /* 0x000fe20000010100 */
[----:B-1--4-:R-:W-:Y:S01]  /*4480*/  FFMA.FTZ R89, R149, R160, R140 ;  /* 0x000000a095597223 */ /* 0x012fe2000001008c */
[----:B------:R-:W-:Y:S06]  /*4490*/  @!P4 BRA `(.L_x_9234) ;  /* 0x000000000004c947 */ /* 0x000fec0003800000 */
[----:B0-----:R1:W-:Y:S02]  /*44a0*/  REDG.E.ADD.F32.FTZ.RN.STRONG.GPU desc[UR16][R4.64+0x300], R151 ;  /* 0x00030097040079a6 */ /* 0x0013e4000c12f310 */
.L_x_9234:
[----:B------:R-:W-:Y:S05]  /*44b0*/  BSYNC.RECONVERGENT B0 ;  /* 0x0000000000007941 */ /* 0x000fea0003800200 */
.L_x_9233:
[----:B01----:R0:W1:Y:S01]  /*44c0*/  LDS R151, [R68+0x5a0] ;  /* 0x0005a00044977984 */ /* 0x0030620000000800 */
[----:B------:R-:W-:Y:S01]  /*44d0*/  BSSY.RECONVERGENT B0, `(.L_x_9235) ;  /* 0x0000004000007945 */ /* 0x000fe20003800200 */
[----:B------:R-:W-:-:S03]  /*44e0*/  FFMA.FTZ R89, R142, R158, R89 ;  /* 0x0000009e8e597223 */ /* 0x000fc60000010059 */
[----:B------:R-:W-:Y:S05]  /*44f0*/  @!P5 BRA `(.L_x_9236) ;  /* 0x000000000004d947 */ /* 0x000fea0003800000 */
[----:B-1----:R4:W-:Y:S02]  /*4500*/  REDG.E.ADD.F32.FTZ.RN.STRONG.GPU desc[UR16][R4.64+0x380], R151 ;  /* 0x00038097040079a6 */ /* 0x0029e4000c12f310 */
.L_x_9236:
[----:B------:R-:W-:Y:S05]  /*4510*/  BSYNC.RECONVERGENT B0 ;  /* 0x0000000000007941 */ /* 0x000fea0003800200 */
.L_x_9235:
[----:B----4-:R-:W4:Y:S01]  /*4520*/  SHFL.DOWN PT, R4, R89, 0x1, 0x1f ;  /* 0x08201f0059047f89 */ /* 0x010f2200000e0000 */
[----:B------:R-:W-:Y:S01]  /*4530*/  ISETP.GT.AND P2, PT, R73, 0x1e, PT ;  /* 0x0000001e4900780c */ /* 0x000fe20003f44270 */
[----:B------:R-:W-:Y:S01]  /*4540*/  FADD.FTZ R115, R136, R115 ;  /* 0x0000007388737221 */ /* 0x000fe20000010000 */
[----:B------:R-:W-:Y:S01]  /*4550*/  FMUL.FTZ R136, R86, R9 ;  /* 0x0000000956887220 */ /* 0x000fe20000410000 */
[----:B------:R-:W5:Y:S01]  /*4560*/  SHFL.DOWN PT, R5, R6, 0x1, 0x1f ;  /* 0x08201f0006057f89 */ /* 0x000f6200000e0000 */
[----:B------:R-:W-:Y:S01]  /*4570*/  FADD.FTZ R116, R88, R116 ;  /* 0x0000007458747221 */ /* 0x000fe20000010000 */
[----:B------:R-:W-:Y:S01]  /*4580*/  FADD.FTZ R113, R10, R113 ;  /* 0x000000710a717221 */ /* 0x000fe20000010000 */
        /* <DEDUP_REMOVED lines=9> */
[----:B------:R-:W-:Y:S01]  /*4620*/  FMUL.FTZ R160, R160, R9 ;  /* 0x00000009a0a07220 */ /* 0x000fe20000410000 */
[----:B------:R-:W-:Y:S01]  /*4630*/  FMUL.FTZ R9, R86, R154 ;  /* 0x0000009a56097220 */ /* 0x000fe20000410000 */
[----:B------:R-:W-:Y:S01]  /*4640*/  FFMA.FTZ R136, R131, R141, R136 ;  /* 0x0000008d83887223 */ /* 0x000fe20000010088 */
[----:B------:R-:W-:Y:S01]  /*4650*/  FFMA.FTZ R8, R101, R133, R8 ;  /* 0x0000008565087223 */ /* 0x000fe20000010008 */
[----:B------:R-:W-:Y:S01]  /*4660*/  FFMA.FTZ R7, R109, R152, R160 ;  /* 0x000000986d077223 */ /* 0x000fe200000100a0 */
[----:B------:R-:W-:Y:S01]  /*4670*/  FMUL.FTZ R158, R158, R9 ;  /* 0x000000099e9e7220 */ /* 0x000fe20000410000 */
[----:B------:R-:W-:Y:S01]  /*4680*/  FADD.FTZ R117, R142, R117 ;  /* 0x000000758e757221 */ /* 0x000fe20000010000 */
[----:B------:R-:W-:Y:S01]  /*4690*/  FADD.FTZ R120, R149, R120 ;  /* 0x0000007895787221 */ /* 0x000fe20000010000 */
[----:B----4-:R-:W-:Y:S01]  /*46a0*/  @!P2 FADD.FTZ R89, R89, R4 ;  /* 0x000000045959a221 */ /* 0x010fe20000010000 */
[----:B------:R-:W-:Y:S01]  /*46b0*/  FFMA.FTZ R158, R129, R154, R158 ;  /* 0x0000009a819e7223 */ /* 0x000fe2000001009e */
[----:B------:R-:W-:Y:S01]  /*46c0*/  FADD.FTZ R118, R138, R118 ;  /* 0x000000768a767221 */ /* 0x000fe20000010000 */
[----:B------:R-:W-:Y:S01]  /*46d0*/  FADD.FTZ R95, R88, R95 ;  /* 0x0000005f585f7221 */ /* 0x000fe20000010000 */
[----:B-----5:R-:W-:Y:S01]  /*46e0*/  @!P2 FADD.FTZ R6, R6, R5 ;  /* 0x000000050606a221 */ /* 0x020fe20000010000 */
[----:B------:R-:W4:Y:S01]  /*46f0*/  SHFL.DOWN PT, R4, R89, 0x2, 0x1f ;  /* 0x08401f0059047f89 */ /* 0x000f2200000e0000 */
[----:B------:R-:W-:Y:S01]  /*4700*/  ISETP.GT.AND P2, PT, R73, 0x1d, PT ;  /* 0x0000001d4900780c */ /* 0x000fe20003f44270 */
[----:B------:R-:W-:Y:S01]  /*4710*/  FADD.FTZ R111, R2, R111 ;  /* 0x0000006f026f7221 */ /* 0x000fe20000010000 */
[----:B------:R-:W-:Y:S01]  /*4720*/  FADD.FTZ R97, R136, R97 ;  /* 0x0000006188617221 */ /* 0x000fe20000010000 */
[----:B------:R-:W5:Y:S01]  /*4730*/  SHFL.DOWN PT, R5, R6, 0x2, 0x1f ;  /* 0x08401f0006057f89 */ /* 0x000f6200000e0000 */
[----:B------:R-:W-:Y:S01]  /*4740*/  FADD.FTZ R98, R7, R98 ;  /* 0x0000006207627221 */ /* 0x000fe20000010000 */
[----:B------:R-:W-:Y:S01]  /*4750*/  FADD.FTZ R91, R8, R91 ;  /* 0x0000005b085b7221 */ /* 0x000fe20000010000 */
[----:B------:R-:W-:-:S07]  /*4760*/  FADD.FTZ R99, R158, R99 ;  /* 0x000000639e637221 */ /* 0x000fce0000010000 */
[----:B----4-:R-:W-:Y:S01]  /*4770*/  @!P2 FADD.FTZ R89, R89, R4 ;  /* 0x000000045959a221 */ /* 0x010fe20000010000 */
[----:B-----5:R-:W-:-:S04]  /*4780*/  @!P2 FADD.FTZ R6, R6, R5 ;  /* 0x000000050606a221 */ /* 0x020fc80000010000 */
[----:B------:R-:W4:Y:S01]  /*4790*/  SHFL.DOWN PT, R4, R89, 0x4, 0x1f ;  /* 0x08801f0059047f89 */ /* 0x000f2200000e0000 */
[----:B------:R-:W-:-:S03]  /*47a0*/  ISETP.GT.AND P2, PT, R73, 0x1b, PT ;  /* 0x0000001b4900780c */ /* 0x000fc60003f44270 */
[----:B------:R-:W5:Y:S10]  /*47b0*/  SHFL.DOWN PT, R5, R6, 0x4, 0x1f ;  /* 0x08801f0006057f89 */ /* 0x000f7400000e0000 */
[----:B----4-:R-:W-:Y:S01]  /*47c0*/  @!P2 FADD.FTZ R89, R89, R4 ;  /* 0x000000045959a221 */ /* 0x010fe20000010000 */
[----:B-----5:R-:W-:-:S04]  /*47d0*/  @!P2 FADD.FTZ R6, R6, R5 ;  /* 0x000000050606a221 */ /* 0x020fc80000010000 */
[----:B------:R-:W4:Y:S01]  /*47e0*/  SHFL.DOWN PT, R4, R89, 0x8, 0x1f ;  /* 0x09001f0059047f89 */ /* 0x000f2200000e0000 */
[----:B------:R-:W-:-:S03]  /*47f0*/  ISETP.GT.AND P2, PT, R73, 0x17, PT ;  /* 0x000000174900780c */ /* 0x000fc60003f44270 */
[----:B------:R-:W5:Y:S10]  /*4800*/  SHFL.DOWN PT, R5, R6, 0x8, 0x1f ;  /* 0x09001f0006057f89 */ /* 0x000f7400000e0000 */
[----:B----4-:R-:W-:Y:S01]  /*4810*/  @!P2 FADD.FTZ R89, R89, R4 ;  /* 0x000000045959a221 */ /* 0x010fe20000010000 */
[----:B------:R-:W-:Y:S01]  /*4820*/  FMUL.FTZ R4, R86, R87 ;  /* 0x0000005756047220 */ /* 0x000fe20000410000 */
[----:B-----5:R-:W-:-:S03]  /*4830*/  @!P2 FADD.FTZ R6, R6, R5 ;  /* 0x000000050606a221 */ /* 0x020fc60000010000 */
[----:B------:R-:W4:Y:S01]  /*4840*/  SHFL.DOWN PT, R140, R89, 0x10, 0x1f ;  /* 0x0a001f00598c7f89 */ /* 0x000f2200000e0000 */
[----:B------:R-:W-:Y:S01]  /*4850*/  ISETP.NE.AND P2, PT, R73, RZ, PT ;  /* 0x000000ff4900720c */ /* 0x000fe20003f45270 */
[----:B------:R-:W-:Y:S01]  /*4860*/  FMUL.FTZ R143, R143, R4 ;  /* 0x000000048f8f7220 */ /* 0x000fe20000410000 */
[C---:B------:R-:W-:Y:S01]  /*4870*/  FMUL.FTZ R5, R86.reuse, R137 ;  /* 0x0000008956057220 */ /* 0x040fe20000410000 */
[----:B-1----:R-:W1:Y:S01]  /*4880*/  SHFL.DOWN PT, R151, R6, 0x10, 0x1f ;  /* 0x0a001f0006977f89 */ /* 0x002e6200000e0000 */
[----:B------:R-:W-:Y:S01]  /*4890*/  FMUL.FTZ R4, R86, R11 ;  /* 0x0000000b56047220 */ /* 0x000fe20000410000 */
[----:B------:R-:W-:Y:S01]  /*48a0*/  FFMA.FTZ R143, R100, R87, R143 ;  /* 0x00000057648f7223 */ /* 0x000fe2000001008f */
[----:B------:R-:W-:Y:S02]  /*48b0*/  FMUL.FTZ R156, R156, R5 ;  /* 0x000000059c9c7220 */ /* 0x000fe40000410000 */
[----:B------:R-:W-:Y:S01]  /*48c0*/  FMUL.FTZ R10, R139, R4 ;  /* 0x000000048b0a7220 */ /* 0x000fe20000410000 */
[----:B------:R-:W-:Y:S01]  /*48d0*/  FADD.FTZ R94, R143, R94 ;  /* 0x0000005e8f5e7221 */ /* 0x000fe20000010000 */
[----:B------:R-:W-:-:S02]  /*48e0*/  FFMA.FTZ R137, R103, R137, R156 ;  /* 0x0000008967897223 */ /* 0x000fc4000001009c */
[----:B------:R-:W-:Y:S02]  /*48f0*/  FFMA.FTZ R11, R107, R11, R10 ;  /* 0x0000000b6b0b7223 */ /* 0x000fe4000001000a */
[----:B------:R-:W-:Y:S02]  /*4900*/  FADD.FTZ R96, R137, R96 ;  /* 0x0000006089607221 */ /* 0x000fe40000010000 */
[----:B------:R-:W-:Y:S01]  /*4910*/  FADD.FTZ R90, R11, R90 ;  /* 0x0000005a0b5a7221 */ /* 0x000fe20000010000 */
[----:B----4-:R-:W-:Y:S01]  /*4920*/  FADD.FTZ R4, R89, R140 ;  /* 0x0000008c59047221 */ /* 0x010fe20000010000 */
[----:B-1----:R-:W-:-:S05]  /*4930*/  FADD.FTZ R5, R6, R151 ;  /* 0x0000009706057221 */ /* 0x002fca0000010000 */
        /* <DEDUP_REMOVED lines=14> */
.L_x_9238:
[----:B------:R-:W-:Y:S05]  /*4a20*/  BSYNC.RECONVERGENT B0 ;  /* 0x0000000000007941 */ /* 0x000fea0003800200 */
.L_x_9237:
[----:B------:R-:W-:-:S04]  /*4a30*/  UIADD3 UR4, UPT, UPT, UR4, 0x1, URZ ;  /* 0x0000000104047890 */ /* 0x000fc8000fffe0ff */
[----:B------:R-:W-:-:S09]  /*4a40*/  UISETP.GE.AND UP0, UPT, UR4, UR11, UPT ;  /* 0x0000000b0400728c */ /* 0x000fd2000bf06270 */
[----:B------:R-:W-:Y:S05]  /*4a50*/  BRA.U !UP0, `(.L_x_9239) ;  /* 0xffffffe508647547 */ /* 0x000fea000b83ffff */
.L_x_9217:
[----:B------:R-:W-:Y:S08]  /*4a60*/  BAR.SYNC.DEFER_BLOCKING 0x0 ;  /* 0x0000000000007b1d */ /* 0x000ff00000010000 */
[----:B------:R-:W4:Y:S01]  /*4a70*/  LDC.64 R38, c[0x0][0x4f8] ;  /* 0x00013e00ff267b82 */ /* 0x000f220000000a00 */
[----:B------:R-:W5:Y:S01]  /*4a80*/  LDCU.64 UR4, c[0x0][0x500] ;  /* 0x0000a000ff0477ac */ /* 0x000f620008000a00 */
[----:B-1----:R1:W2:Y:S01]  /*4a90*/  LDG.E.128 R4, desc[UR16][R40.64] ;  /* 0x0000001028047981 */ /* 0x0022a2000c1e1d00 */
[----:B0-----:R-:W-:Y:S01]  /*4aa0*/  HFMA2 R33, -RZ, RZ, 0, 0 ;  /* 0x00000000ff217431 */ /* 0x001fe200000001ff */
[----:B------:R-:W-:-:S04]  /*4ab0*/  MOV R32, R26 ;  /* 0x0000001a00207202 */ /* 0x000fc80000000f00 */
[----:B-1----:R-:W0:Y:S01]  /*4ac0*/  LDC.64 R40, c[0x0][0x550] ;  /* 0x00015400ff287b82 */ /* 0x002e220000000a00 */
[----:B--2---:R-:W-:Y:S01]  /*4ad0*/  STS.128 [R70], R4 ;  /* 0x0000000446007388 */ /* 0x004fe20000000c00 */
[----:B------:R-:W-:-:S03]  /*4ae0*/  NOP ;  /* 0x0000000000007918 */ /* 0x000fc60000000000 */
[----:B------:R-:W1:Y:S02]  /*4af0*/  LDS.128 R8, [R70] ;  /* 0x0000000046087984 */ /* 0x000e640000000c00 */
[----:B-1----:R-:W-:Y:S02]  /*4b00*/  SHF.L.U32 R27, R8, 0x10, RZ ;  /* 0x00000010081b7819 */ /* 0x002fe400000006ff */
        /* <DEDUP_REMOVED lines=8> */
[----:B------:R-:W-:Y:S01]  /*4b90*/  FADD.FTZ R27, R27, R42 ;  /* 0x0000002a1b1b7221 */ /* 0x000fe20000010000 */
[----:B------:R-:W-:-:S02]  /*4ba0*/  FSETP.GTU.FTZ.AND P1, PT, R6, 20, PT ;  /* 0x41a000000600780b */ /* 0x000fc40003f3c000 */
[----:B------:R-:W-:Y:S02]  /*4bb0*/  PRMT R10, R10, 0x7632, R10 ;  /* 0x000076320a0a7816 */ /* 0x000fe4000000000a */
[----:B------:R-:W-:Y:S02]  /*4bc0*/  FSETP.GTU.FTZ.AND P0, PT, R27, 20, PT ;  /* 0x41a000001b00780b */ /* 0x000fe40003f1c000 */
[----:B------:R-:W-:Y:S02]  /*4bd0*/  PRMT R9, R9, 0x7632, R9 ;  /* 0x0000763209097816 */ /* 0x000fe40000000009 */
[----:B------:R-:W-:Y:S02]  /*4be0*/  PRMT R11, R11, 0x7632, R11 ;  /* 0x000076320b0b7816 */ /* 0x000fe4000000000b */
[----:B------:R-:W-:Y:S01]  /*4bf0*/  SHF.L.U32 R7, R10, 0x10, RZ ;  /* 0x000000100a077819 */ /* 0x000fe200000006ff */
[----:B------:R-:W-:Y:S01]  /*4c00*/  @!P6 FMUL.FTZ R0, R0, -1.4426950216293334961 ;  /* 0xbfb8aa3b0000e820 */ /* 0x000fe20000410000 */
[----:B------:R-:W-:-:S02]  /*4c10*/  SHF.L.U32 R9, R9, 0x10, RZ ;  /* 0x0000001009097819 */ /* 0x000fc400000006ff */
[----:B------:R-:W-:Y:S01]  /*4c20*/  SHF.L.U32 R11, R11, 0x10, RZ ;  /* 0x000000100b0b7819 */ /* 0x000fe200000006ff */
[--C-:B------:R-:W-:Y:S01]  /*4c30*/  FADD.FTZ R7, R7, R42.reuse ;  /* 0x0000002a07077221 */ /* 0x100fe20000010000 */
[----:B------:R-:W-:Y:S01]  /*4c40*/  F2FP.BF16.F32.PACK_AB R10, R118, R115 ;  /* 0x00000073760a723e */ /* 0x000fe200000010ff */
[----:B------:R-:W1:Y:S01]  /*4c50*/  @!P6 MUFU.EX2 R0, R0 ;  /* 0x000000000000e308 */ /* 0x000e620000000800 */
[----:B------:R-:W-:Y:S01]  /*4c60*/  @!P0 FMUL.FTZ R4, R27, -1.4426950216293334961 ;  /* 0xbfb8aa3b1b048820 */ /* 0x000fe20000410000 */
[--C-:B------:R-:W-:Y:S01]  /*4c70*/  FADD.FTZ R27, R5, R42.reuse ;  /* 0x0000002a051b7221 */ /* 0x100fe20000010000 */
[----:B------:R-:W-:Y:S01]  /*4c80*/  SHF.L.U32 R5, R8, 0x10, RZ ;  /* 0x0000001008057819 */ /* 0x000fe200000006ff */
[--C-:B------:R-:W-:Y:S01]  /*4c90*/  FADD.FTZ R9, R9, R42.reuse ;  /* 0x0000002a09097221 */ /* 0x100fe20000010000 */
[--C-:B------:R-:W-:Y:S01]  /*4ca0*/  FADD.FTZ R11, R11, R42.reuse ;  /* 0x0000002a0b0b7221 */ /* 0x100fe20000010000 */
[----:B------:R-:W-:Y:S02]  /*4cb0*/  FSETP.GTU.FTZ.AND P5, PT, R7, 20, PT ;  /* 0x41a000000700780b */ /* 0x000fe40003fbc000 */
[----:B------:R-:W-:Y:S01]  /*4cc0*/  FSETP.GTU.FTZ.AND P2, PT, R27, 20, PT ;  /* 0x41a000001b00780b */ /* 0x000fe20003f5c000 */
[----:B------:R-:W2:Y:S01]  /*4cd0*/  @!P0 MUFU.EX2 R4, R4 ;  /* 0x0000000400048308 */ /* 0x000ea20000000800 */
[----:B------:R-:W-:Y:S01]  /*4ce0*/  FSETP.GTU.FTZ.AND P4, PT, R9, 20, PT ;  /* 0x41a000000900780b */ /* 0x000fe20003f9c000 */
[----:B-1----:R-:W-:Y:S01]  /*4cf0*/  @!P6 FADD.FTZ R2, R0, 1 ;  /* 0x3f8000000002e421 */ /* 0x002fe20000010000 */
[----:B------:R-:W-:Y:S01]  /*4d00*/  FADD.FTZ R0, R5, R42 ;  /* 0x0000002a05007221 */ /* 0x000fe20000010000 */
[----:B------:R-:W-:-:S06]  /*4d10*/  @!P1 FMUL.FTZ R5, R6, -1.4426950216293334961 ;  /* 0xbfb8aa3b06059820 */ /* 0x000fcc0000410000 */
[----:B------:R-:W-:Y:S02]  /*4d20*/  @!P5 FMUL.FTZ R6, R7, -1.4426950216293334961 ;  /* 0xbfb8aa3b0706d820 */ /* 0x000fe40000410000 */
[----:B------:R-:W-:Y:S01]  /*4d30*/  @!P2 FMUL.FTZ R8, R27, -1.4426950216293334961 ;  /* 0xbfb8aa3b1b08a820 */ /* 0x000fe20000410000 */
[----:B------:R-:W1:Y:S01]  /*4d40*/  @!P6 MUFU.RCP R2, R2 ;  /* 0x000000020002e308 */ /* 0x000e620000001000 */
[----:B------:R-:W-:Y:S01]  /*4d50*/  FSETP.GTU.FTZ.AND P3, PT, R0, 20, PT ;  /* 0x41a000000000780b */ /* 0x000fe20003f7c000 */
[----:B--2---:R-:W-:-:S06]  /*4d60*/  @!P0 FADD.FTZ R4, R4, 1 ;  /* 0x3f80000004048421 */ /* 0x004fcc0000010000 */
[----:B------:R-:W2:Y:S06]  /*4d70*/  @!P2 MUFU.EX2 R8, R8 ;  /* 0x000000080008a308 */ /* 0x000eac0000000800 */
[----:B------:R-:W-:Y:S02]  /*4d80*/  @!P3 FMUL.FTZ R0, R0, -1.4426950216293334961 ;  /* 0xbfb8aa3b0000b820 */ /* 0x000fe40000410000 */
[----:B------:R-:W3:Y:S01]  /*4d90*/  @!P1 MUFU.EX2 R5, R5 ;  /* 0x0000000500059308 */ /* 0x000ee20000000800 */
[----:B-1----:R-:W-:Y:S01]  /*4da0*/  @!P6 FMUL.FTZ R91, R91, R2 ;  /* 0x000000025b5be220 */ /* 0x002fe20000410000 */
[----:B------:R-:W-:Y:S01]  /*4db0*/  FSETP.GTU.FTZ.AND P6, PT, R11, 20, PT ;  /* 0x41a000000b00780b */ /* 0x000fe20003fdc000 */
[----:B------:R-:W-:Y:S01]  /*4dc0*/  @!P4 FMUL.FTZ R2, R9, -1.4426950216293334961 ;  /* 0xbfb8aa3b0902c820 */ /* 0x000fe20000410000 */
[----:B------:R-:W-:-:S04]  /*4dd0*/  F2FP.BF16.F32.PACK_AB R9, R116, R113 ;  /* 0x000000717409723e */ /* 0x000fc800000010ff */
[----:B------:R-:W-:Y:S01]  /*4de0*/  @!P5 MUFU.EX2 R27, R6 ;  /* 0x00000006001bd308 */ /* 0x000fe20000000800 */
[----:B--2---:R-:W-:Y:S01]  /*4df0*/  @!P2 FADD.FTZ R7, R8, 1 ;  /* 0x3f8000000807a421 */ /* 0x004fe20000010000 */
[----:B------:R-:W-:-:S05]  /*4e00*/  F2FP.BF16.F32.PACK_AB R8, R114, R111 ;  /* 0x0000006f7208723e */ /* 0x000fca00000010ff */
[----:B------:R-:W-:Y:S01]  /*4e10*/  @!P6 FMUL.FTZ R28, R11, -1.4426950216293334961 ;  /* 0xbfb8aa3b0b1ce820 */ /* 0x000fe20000410000 */
[----:B------:R-:W-:Y:S01]  /*4e20*/  F2FP.BF16.F32.PACK_AB R11, R117, R120 ;  /* 0x00000078750b723e */ /* 0x000fe200000010ff */
[----:B---3--:R-:W-:Y:S01]  /*4e30*/  @!P1 FADD.FTZ R5, R5, 1 ;  /* 0x3f80000005059421 */ /* 0x008fe20000010000 */
[----:B------:R-:W1:Y:S03]  /*4e40*/  @!P0 MUFU.RCP R31, R4 ;  /* 0x00000004001f8308 */ /* 0x000e660000001000 */
[----:B------:R4:W-:Y:S05]  /*4e50*/  STS.128 [R70], R8 ;  /* 0x0000000846007388 */ /* 0x0009ea0000000c00 */
[----:B------:R-:W2:Y:S08]  /*4e60*/  @!P1 MUFU.RCP R35, R5 ;  /* 0x0000000500239308 */ /* 0x000eb00000001000 */
[----:B------:R3:W0:Y:S01]  /*4e70*/  @!P2 MUFU.RCP R37, R7 ;  /* 0x000000070025a308 */ /* 0x0006220000001000 */
[----:B------:R-:W-:Y:S01]  /*4e80*/  NOP ;  /* 0x0000000000007918 */ /* 0x000fe20000000000 */
[----:B----4-:R-:W-:-:S06]  /*4e90*/  IMAD.WIDE.U32 R8, R38, UR18, R32 ;  /* 0x0000001226087c25 */ /* 0x010fcc000f8e0020 */
[----:B------:R-:W4:Y:S01]  /*4ea0*/  @!P3 MUFU.EX2 R0, R0 ;  /* 0x000000000000b308 */ /* 0x000f220000000800 */
[----:B---3--:R-:W3:Y:S01]  /*4eb0*/  LDS.128 R4, [R70] ;  /* 0x0000000046047984 */ /* 0x008ee20000000c00 */
[----:B-1----:R-:W-:Y:S01]  /*4ec0*/  @!P0 FMUL.FTZ R94, R94, R31 ;  /* 0x0000001f5e5e8220 */ /* 0x002fe20000410000 */
[----:B------:R-:W-:Y:S02]  /*4ed0*/  IMAD R9, R39, UR18, R9 ;  /* 0x0000001227097c24 */ /* 0x000fe4000f8e0209 */
[----:B------:R-:W-:Y:S01]  /*4ee0*/  @!P5 FADD.FTZ R10, R27, 1 ;  /* 0x3f8000001b0ad421 */ /* 0x000fe20000010000 */
[----:B--2---:R-:W-:Y:S01]  /*4ef0*/  @!P1 FMUL.FTZ R96, R96, R35 ;  /* 0x0000002360609220 */ /* 0x004fe20000410000 */
[----:B------:R-:W-:Y:S01]  /*4f00*/  IADD3 R52, P1, PT, R52, -0x200, RZ ;  /* 0xfffffe0034347810 */ /* 0x000fe20007f3e0ff */
[----:B-----5:R-:W-:Y:S01]  /*4f10*/  IMAD.WIDE.U32 R8, R3, UR4, R8 ;  /* 0x0000000403087c25 */ /* 0x020fe2000f8e0008 */
[----:B------:R-:W1:Y:S03]  /*4f20*/  @!P4 MUFU.EX2 R2, R2 ;  /* 0x000000020002c308 */ /* 0x000e660000000800 */
[----:B0-----:R-:W-:Y:S01]  /*4f30*/  @!P2 FMUL.FTZ R98, R98, R37 ;  /* 0x000000256262a220 */ /* 0x001fe20000410000 */
[----:B------:R-:W0:Y:S01]  /*4f40*/  LDC.64 R34, c[0x0][0x518] ;  /* 0x00014600ff227b82 */ /* 0x000e220000000a00 */
[----:B------:R-:W-:-:S02]  /*4f50*/  IADD3 R50, P2, PT, R50, -0x200, RZ ;  /* 0xfffffe0032327810 */ /* 0x000fc40007f5e0ff */
[----:B------:R-:W-:Y:S02]  /*4f60*/  LEA R26, P0, R8, R40, 0x1 ;  /* 0x00000028081a7211 */ /* 0x000fe400078008ff */
[----:B------:R-:W-:Y:S01]  /*4f70*/  IADD3.X R59, PT, PT, R59, -0x1, RZ, P1, !PT ;  /* 0xffffffff3b3b7810 */ /* 0x000fe20000ffe4ff */
[----:B------:R-:W2:Y:S01]  /*4f80*/  @!P6 MUFU.EX2 R28, R28 ;  /* 0x0000001c001ce308 */ /* 0x000ea20000000800 */
[----:B----4-:R-:W-:Y:S01]  /*4f90*/  @!P3 FADD.FTZ R0, R0, 1 ;  /* 0x3f8000000000b421 */ /* 0x010fe20000010000 */
[----:B------:R-:W4:Y:S01]  /*4fa0*/  LDC.64 R36, c[0x0][0x560] ;  /* 0x00015800ff247b82 */ /* 0x000f220000000a00 */
[----:B------:R-:W-:-:S05]  /*4fb0*/  IADD3.X R57, PT, PT, R57, -0x1, RZ, P2, !PT ;  /* 0xffffffff39397810 */ /* 0x000fca00017fe4ff */
[----:B------:R5:W3:Y:S01]  /*4fc0*/  @!P3 MUFU.RCP R29, R0 ;  /* 0x00000000001db308 */ /* 0x000ae20000001000 */
[----:B-1----:R-:W-:-:S07]  /*4fd0*/  @!P4 FADD.FTZ R2, R2, 1 ;  /* 0x3f8000000202c421 */ /* 0x002fce0000010000 */
[----:B------:R-:W1:Y:S01]  /*4fe0*/  @!P4 MUFU.RCP R2, R2 ;  /* 0x000000020002c308 */ /* 0x000e620000001000 */
[----:B-----5:R-:W-:Y:S02]  /*4ff0*/  IMAD R0, R3, UR5, R9 ;  /* 0x0000000503007c24 */ /* 0x020fe4000f8e0209 */
[----:B--2---:R-:W-:Y:S01]  /*5000*/  @!P6 FADD.FTZ R28, R28, 1 ;  /* 0x3f8000001c1ce421 */ /* 0x004fe20000010000 */
[----:B------:R-:W2:Y:S01]  /*5010*/  LDCU.64 UR4, c[0x0][0x520] ;  /* 0x0000a400ff0477ac */ /* 0x000ea20008000a00 */
[----:B0-----:R-:W-:Y:S01]  /*5020*/  IMAD.WIDE.U32 R32, R34, UR18, R32 ;  /* 0x0000001222207c25 */ /* 0x001fe2000f8e0020 */
[----:B------:R-:W-:-:S03]  /*5030*/  LEA.HI.X R27, R8, R41, R0, 0x1, P0 ;  /* 0x00000029081b7211 */ /* 0x000fc600000f0c00 */
[----:B------:R-:W0:Y:S01]  /*5040*/  @!P6 MUFU.RCP R28, R28 ;  /* 0x0000001c001ce308 */ /* 0x000e220000001000 */
[----:B---3--:R-:W-:Y:S01]  /*5050*/  @!P3 FMUL.FTZ R90, R90, R29 ;  /* 0x0000001d5a5ab220 */ /* 0x008fe20000410000 */
[----:B------:R-:W-:Y:S01]  /*5060*/  IMAD R33, R35, UR18, R33 ;  /* 0x0000001223217c24 */ /* 0x000fe2000f8e0221 */
[----:B------:R-:W-:Y:S01]  /*5070*/  IADD3 R46, P3, PT, R46, -0x200, RZ ;  /* 0xfffffe002e2e7810 */ /* 0x000fe20007f7e0ff */
[----:B------:R-:W-:Y:S02]  /*5080*/  IMAD.WIDE.U32 R26, R18, 0x10, R26 ;  /* 0x00000010121a7825 */ /* 0x000fe400078e001a */
[----:B------:R-:W-:Y:S02]  /*5090*/  F2FP.BF16.F32.PACK_AB R8, R90, R91 ;  /* 0x0000005b5a08723e */ /* 0x000fe400000010ff */
[----:B------:R-:W-:Y:S01]  /*50a0*/  FADD.FTZ R91, R91, R44 ;  /* 0x0000002c5b5b7221 */ /* 0x000fe20000010000 */
[----:B------:R-:W3:Y:S01]  /*50b0*/  @!P5 MUFU.RCP R10, R10 ;  /* 0x0000000a000ad308 */ /* 0x000ee20000001000 */
[----:B------:R4:W-:Y:S01]  /*50c0*/  STG.E.128 desc[UR16][R26.64], R4 ;  /* 0x000000041a007986 */ /* 0x0009e2000c101d10 */
[----:B-1----:R-:W-:Y:S01]  /*50d0*/  @!P4 FMUL.FTZ R95, R95, R2 ;  /* 0x000000025f5fc220 */ /* 0x002fe20000410000 */
[----:B------:R-:W-:Y:S01]  /*50e0*/  FADD.FTZ R91, R91, R90 ;  /* 0x0000005a5b5b7221 */ /* 0x000fe20000010000 */
[----:B------:R-:W-:Y:S01]  /*50f0*/  BAR.SYNC.DEFER_BLOCKING 0x0 ;  /* 0x0000000000007b1d */ /* 0x000fe20000010000 */
[----:B--2---:R-:W-:-:S02]  /*5100*/  IMAD.WIDE.U32 R32, R3, UR4, R32 ;  /* 0x0000000403207c25 */ /* 0x004fc4000f8e0020 */
[----:B------:R-:W-:Y:S02]  /*5110*/  F2FP.BF16.F32.PACK_AB R9, R95, R94 ;  /* 0x0000005e5f09723e */ /* 0x000fe400000010ff */
[----:B------:R-:W-:Y:S01]  /*5120*/  FADD.FTZ R94, R91, R94 ;  /* 0x0000005e5b5e7221 */ /* 0x000fe20000010000 */
[----:B0-----:R-:W-:Y:S01]  /*5130*/  @!P6 FMUL.FTZ R99, R99, R28 ;  /* 0x0000001c6363e220 */ /* 0x001fe20000410000 */
[----:B------:R-:W-:Y:S01]  /*5140*/  IMAD R0, R3, UR5, R33 ;  /* 0x0000000503007c24 */ /* 0x000fe2000f8e0221 */
[----:B------:R-:W-:Y:S01]  /*5150*/  IADD3 R48, P4, PT, R48, -0x200, RZ ;  /* 0xfffffe0030307810 */ /* 0x000fe20007f9e0ff */
[----:B------:R-:W-:Y:S01]  /*5160*/  FADD.FTZ R95, R94, R95 ;  /* 0x0000005f5e5f7221 */ /* 0x000fe20000010000 */
[----:B------:R-:W-:Y:S02]  /*5170*/  IADD3.X R53, PT, PT, R53, -0x1, RZ, P3, !PT ;  /* 0xffffffff35357810 */ /* 0x000fe40001ffe4ff */
[----:B------:R-:W-:Y:S01]  /*5180*/  F2FP.BF16.F32.PACK_AB R11, R99, R98 ;  /* 0x00000062630b723e */ /* 0x000fe200000010ff */
[----:B---3--:R-:W-:Y:S01]  /*5190*/  @!P5 FMUL.FTZ R97, R97, R10 ;  /* 0x0000000a6161d220 */ /* 0x008fe20000410000 */
[----:B------:R-:W-:-:S02]  /*51a0*/  IADD3.X R55, PT, PT, R55, -0x1, RZ, P4, !PT ;  /* 0xffffffff37377810 */ /* 0x000fc400027fe4ff */
[C---:B----4-:R-:W-:Y:S02]  /*51b0*/  LEA R4, P0, R32.reuse, R36, 0x1 ;  /* 0x0000002420047211 */ /* 0x050fe400078008ff */
        /* <DEDUP_REMOVED lines=14> */
.L_x_9199:
        /* <DEDUP_REMOVED lines=34> */
.L_x_9242:
[----:B------:R-:W-:Y:S05]  /*54c0*/  BSYNC.RECONVERGENT B0 ;  /* 0x0000000000007941 */ /* 0x000fea0003800200 */
.L_x_9241:
        /* <DEDUP_REMOVED lines=10> */
[----:B------:R-:W-:Y:S01]  /*5570*/  @!P1 MOV R4, 0x400 ;  /* 0x0000040000049802 */ /* 0x000fe20000000f00 */
[----:B0-----:R-:W-:-:S05]  /*5580*/  @P0 FADD R0, R5, R0 ;  /* 0x0000000005000221 */ /* 0x001fca0000000000 */
        /* <DEDUP_REMOVED lines=14> */
.L_x_9244:
[----:B------:R-:W-:Y:S05]  /*5670*/  BSYNC.RECONVERGENT B0 ;  /* 0x0000000000007941 */ /* 0x000fea0003800200 */
.L_x_9243:
        /* <DEDUP_REMOVED lines=10> */
.L_x_9246:
        /* <DEDUP_REMOVED lines=24> */
.L_x_9245:
[----:B------:R-:W-:Y:S05]  /*58a0*/  EXIT ;  /* 0x000000000000794d */ /* 0x000fea0003800000 */
.L_x_9247:
        /* <DEDUP_REMOVED lines=13> */
.L_x_10527:


//--------------------- .text._Z25selective_scan_bwd_kernelI32Selective_Scan_bwd_kernel_traitsILi32ELi8ELb1ELb1ELb0ELb0ELb0EN3c108BFloat16EfEEv12SSMParamsBwd --------------------------
	.section	.text._Z25selective_scan_bwd_kernelI32Selective_Scan_bwd_kernel_traitsILi32ELi8ELb1ELb1ELb0ELb0ELb0EN3c108BFloat16EfEEv12SSMParamsBwd,"ax",@progbits
	.align	128
        .global         _Z25selective_scan_bwd_kernelI32Selective_Scan_bwd_kernel_traitsILi32ELi8ELb1ELb1ELb0ELb0ELb0EN3c108BFloat16EfEEv12SSMParamsBwd
        .type           _Z25selective_scan_bwd_kernelI32Selective_Scan_bwd_kernel_traitsILi32ELi8ELb1ELb1ELb0ELb0ELb0EN3c108BFloat16EfEEv12SSMParamsBwd,@function
        .size           _Z25selective_scan_bwd_kernelI32Selective_Scan_bwd_kernel_traitsILi32ELi8ELb1ELb1ELb0ELb0ELb0EN3c108BFloat16EfEEv12SSMParamsBwd,(.L_x_10528 - _Z25selective_scan_bwd_kernelI32Selective_Scan_bwd_kernel_traitsILi32ELi8ELb1ELb1ELb0ELb0ELb0EN3c108BFloat16EfEEv12SSMParamsBwd)
        .other          _Z25selective_scan_bwd_kernelI32Selective_Scan_bwd_kernel_traitsILi32ELi8ELb1ELb1ELb0ELb0ELb0EN3c108BFloat16EfEEv12SSMParamsBwd,@"STO_CUDA_ENTRY STV_DEFAULT"
_Z25selective_scan_bwd_kernelI32Selective_Scan_bwd_kernel_traitsILi32ELi8ELb1ELb1ELb0ELb0ELb0EN3c108BFloat16EfEEv12SSMParamsBwd:
.text._Z25selective_scan_bwd_kernelI32Selective_Scan_bwd_kernel_traitsILi32ELi8ELb1ELb1ELb0ELb0ELb0EN3c108BFloat16EfEEv12SSMParamsBwd:
        /* <DEDUP_REMOVED lines=170> */
.L_x_9272:
        /* <DEDUP_REMOVED lines=82> */
[----:B------:R-:W-:Y:S01]  /*0fc0*/  PRMT R8, R6, 0x7632, R8 ;  /* 0x0000763206087816 */ /* 0x000fe20000000008 */
[----:B------:R-:W2:Y:S01]  /*0fd0*/  LDC.64 R24, c[0x0][0x440] ;  /* 0x00011000ff187b82 */ /* 0x000ea20000000a00 */
[----:B------:R-:W-:Y:S01]  /*0fe0*/  PRMT R4, R5, 0x7632, R4 ;  /* 0x0000763205047816 */ /* 0x000fe20000000004 */
[----:B------:R-:W-:Y:S01]  /*0ff0*/  FADD.FTZ R113, R113, R60 ;  /* 0x0000003c71717221 */ /* 0x000fe20000010000 */
[----:B------:R-:W-:Y:S01]  /*1000*/  PRMT R6, R7, 0x7632, R6 ;  /* 0x0000763207067816 */ /* 0x000fe20000000006 */
[----:B------:R-:W-:Y:S01]  /*1010*/  FMUL.FTZ R118, R108, R83 ;  /* 0x000000536c767220 */ /* 0x000fe20000410000 */
[----:B------:R-:W-:Y:S01]  /*1020*/  SHF.L.U32 R111, R5, 0x10, RZ ;  /* 0x00000010056f7819 */ /* 0x000fe200000006ff */
[----:B------:R-:W-:Y:S01]  /*1030*/  FMUL.FTZ R120, R113, R80 ;  /* 0x0000005071787220 */ /* 0x000fe20000410000 */
[----:B------:R-:W-:Y:S01]  /*1040*/  SHF.L.U32 R109, R7, 0x10, RZ ;  /* 0x00000010076d7819 */ /* 0x000fe200000006ff */
[----:B------:R-:W3:Y:S01]  /*1050*/  LDC.64 R26, c[0x0][0x3a8] ;  /* 0x0000ea00ff1a7b82 */ /* 0x000ee20000000a00 */
[----:B------:R-:W-:Y:S01]  /*1060*/  SHF.L.U32 R5, R2, 0x10, RZ ;  /* 0x0000001002057819 */ /* 0x000fe200000006ff */
[--C-:B------:R-:W-:Y:S01]  /*1070*/  FADD.FTZ R111, R111, R60.reuse ;  /* 0x0000003c6f6f7221 */ /* 0x100fe20000010000 */
        /* <DEDUP_REMOVED lines=32> */
.L_x_9271:
[----:B0-----:R-:W-:-:S04]  /*1280*/  IMAD.WIDE.U32 R4, R88, UR4, RZ ;  /* 0x0000000458047c25 */ /* 0x001fc8000f8e00ff */
[----:B------:R-:W-:Y:S01]  /*1290*/  IMAD R5, R89, UR4, R5 ;  /* 0x0000000459057c24 */ /* 0x000fe2000f8e0205 */
[----:B------:R-:W-:-:S04]  /*12a0*/  LEA R6, P1, R4, R36, 0x1 ;  /* 0x0000002404067211 */ /* 0x000fc800078208ff */
[----:B------:R-:W-:-:S06]  /*12b0*/  LEA.HI.X R7, R4, R37, R5, 0x1, P1 ;  /* 0x0000002504077211 */ /* 0x000fcc00008f0c05 */
[----:B------:R-:W5:Y:S01]  /*12c0*/  LDG.E.128 R4, desc[UR16][R6.64] ;  /* 0x0000001006047981 */ /* 0x000f62000c1e1d00 */
[----:B------:R-:W-:Y:S02]  /*12d0*/  MOV R8, R16 ;  /* 0x0000001000087202 */ /* 0x000fe40000000f00 */
[----:B------:R-:W-:-:S03]  /*12e0*/  MOV R9, R61 ;  /* 0x0000003d00097202 */ /* 0x000fc60000000f00 */
[----:B---3--:R-:W-:-:S04]  /*12f0*/  IMAD.WIDE.U32 R8, R26, UR4, R8 ;  /* 0x000000041a087c25 */ /* 0x008fc8000f8e0008 */
        /* <DEDUP_REMOVED lines=8> */
[----:B----4-:R-:W-:-:S04]  /*1380*/  LEA R72, P1, R8, R28, 0x2 ;  /* 0x0000001c08487211 */ /* 0x010fc800078210ff */
[----:B------:R-:W-:Y:S01]  /*1390*/  LEA.HI.X R73, R8, R29, R2, 0x2, P1 ;  /* 0x0000001d08497211 */ /* 0x000fe200008f1402 */
[----:B------:R-:W0:Y:S01]  /*13a0*/  S2UR UR6, SR_CgaCtaId ;  /* 0x00000000000679c3 */ /* 0x000e220000008800 */
[----:B-1---5:R1:W-:Y:S01]  /*13b0*/  STS.128 [R62], R4 ;  /* 0x000000043e007388 */ /* 0x0223e20000000c00 */
[----:B------:R-:W-:-:S03]  /*13c0*/  NOP ;  /* 0x0000000000007918 */ /* 0x000fc60000000000 */
[----:B------:R3:W4:Y:S01]  /*13d0*/  LDG.E R143, desc[UR16][R72.64] ;  /* 0x00000010488f7981 */ /* 0x000722000c1e1900 */
[C---:B------:R-:W-:Y:S01]  /*13e0*/  ISETP.NE.AND P2, PT, R18.reuse, RZ, PT ;  /* 0x000000ff1200720c */ /* 0x040fe20003f45270 */
[----:B------:R-:W-:Y:S01]  /*13f0*/  UMOV UR5, 0x400 ;  /* 0x0000040000057882 */ /* 0x000fe20000000000 */
[----:B------:R-:W-:Y:S01]  /*1400*/  ISETP.NE.AND P1, PT, R18, 0x1f, PT ;  /* 0x0000001f1200780c */ /* 0x000fe20003f25270 */
[----:B------:R-:W5:Y:S01]  /*1410*/  LDS.128 R8, [R62] ;  /* 0x000000003e087984 */ /* 0x000f620000000c00 */
[----:B0-----:R-:W-:Y:S01]  /*1420*/  ULEA UR5, UR6, UR5, 0x18 ;  /* 0x0000000506057291 */ /* 0x001fe2000f8ec0ff */
[----:B------:R-:W-:Y:S01]  /*1430*/  BSSY.RECONVERGENT B0, `(.L_x_9250) ;  /* 0x000003c000007945 */ /* 0x000fe20003800200 */
[----:B-1----:R-:W-:-:S04]  /*1440*/  IADD3 R5, PT, PT, R129, UR4, RZ ;  /* 0x0000000481057c10 */ /* 0x002fc8000fffe0ff */
[----:B------:R-:W-:Y:S01]  /*1450*/  SEL R5, R5, R48, !P2 ;  /* 0x0000003005057207 */ /* 0x000fe20005000000 */
[----:B--2---:R-:W-:-:S03]  /*1460*/  FMUL.FTZ R128, R70, 1.4426950216293334961 ;  /* 0x3fb8aa3b46807820 */ /* 0x004fc60000410000 */
[----:B------:R-:W-:Y:S01]  /*1470*/  LEA R132, R5, UR5, 0x2 ;  /* 0x0000000505847c11 */ /* 0x000fe2000f8e10ff */
        /* <DEDUP_REMOVED lines=8> */
[----:B------:R-:W-:-:S06]  /*1500*/  FMUL.FTZ R134, R122, R128 ;  /* 0x000000807a867220 */ /* 0x000fcc0000410000 */
[----:B------:R-:W1:Y:S08]  /*1510*/  MUFU.EX2 R2, R2 ;  /* 0x0000000200027308 */ /* 0x000e700000000800 */
[----:B------:R-:W2:Y:S01]  /*1520*/  MUFU.EX2 R6, R6 ;  /* 0x0000000600067308 */ /* 0x000ea20000000800 */
[----:B0-----:R0:W-:Y:S01]  /*1530*/  STS [R132+0x878], R141 ;  /* 0x0008788d84007388 */ /* 0x0011e20000000800 */
[----:B-----5:R-:W-:-:S02]  /*1540*/  PRMT R4, R8, 0x7632, R4 ;  /* 0x0000763208047816 */ /* 0x020fc40000000004 */
[----:B---3--:R-:W-:Y:S02]  /*1550*/  SHF.L.U32 R73, R8, 0x10, RZ ;  /* 0x0000001008497819 */ /* 0x008fe400000006ff */
[C---:B------:R-:W-:Y:S02]  /*1560*/  PRMT R130, R9.reuse, 0x7632, R130 ;  /* 0x0000763209827816 */ /* 0x040fe40000000082 */
[----:B------:R-:W3:Y:S01]  /*1570*/  MUFU.EX2 R125, R125 ;  /* 0x0000007d007d7308 */ /* 0x000ee20000000800 */
[----:B------:R-:W-:Y:S01]  /*1580*/  PRMT R131, R10, 0x7632, R131 ;  /* 0x000076320a837816 */ /* 0x000fe20000000083 */
[----:B------:R-:W-:Y:S01]  /*1590*/  FMUL.FTZ R140, R120, R73 ;  /* 0x00000049788c7220 */ /* 0x000fe20000410000 */
[----:B------:R-:W-:Y:S02]  /*15a0*/  SHF.L.U32 R72, R9, 0x10, RZ ;  /* 0x0000001009487819 */ /* 0x000fe400000006ff */
[----:B------:R-:W-:Y:S02]  /*15b0*/  SHF.L.U32 R128, R11, 0x10, RZ ;  /* 0x000000100b807819 */ /* 0x000fe400000006ff */
[----:B------:R-:W-:Y:S01]  /*15c0*/  SHF.L.U32 R9, R10, 0x10, RZ ;  /* 0x000000100a097819 */ /* 0x000fe200000006ff */
[----:B------:R-:W1:Y:S01]  /*15d0*/  MUFU.EX2 R8, R5 ;  /* 0x0000000500087308 */ /* 0x000e620000000800 */
[----:B------:R-:W-:Y:S01]  /*15e0*/  SHF.L.U32 R130, R130, 0x10, RZ ;  /* 0x0000001082827819 */ /* 0x000fe200000006ff */
[----:B------:R-:W-:Y:S01]  /*15f0*/  FMUL.FTZ R136, R119, R72 ;  /* 0x0000004877887220 */ /* 0x000fe20000410000 */
[----:B------:R-:W-:Y:S01]  /*1600*/  SHF.L.U32 R131, R131, 0x10, RZ ;  /* 0x0000001083837819 */ /* 0x000fe200000006ff */
[----:B0-----:R-:W-:Y:S01]  /*1610*/  FMUL.FTZ R132, R118, R9 ;  /* 0x0000000976847220 */ /* 0x001fe20000410000 */
[----:B------:R-:W-:Y:S01]  /*1620*/  FMUL.FTZ R135, R117, R128 ;  /* 0x0000008075877220 */ /* 0x000fe20000410000 */
[----:B------:R-:W-:-:S02]  /*1630*/  FMUL.FTZ R139, R115, R130 ;  /* 0x00000082738b7220 */ /* 0x000fc40000410000 */
[----:B------:R-:W0:Y:S08]  /*1640*/  MUFU.EX2 R7, R71 ;  /* 0x0000004700077308 */ /* 0x000e300000000800 */
[----:B------:R5:W0:Y:S08]  /*1650*/  MUFU.EX2 R71, R133 ;  /* 0x0000008500477308 */ /* 0x000a300000000800 */
[----:B------:R2:W0:Y:S01]  /*1660*/  MUFU.EX2 R10, R134 ;  /* 0x00000086000a7308 */ /* 0x0004220000000800 */
[----:B-----5:R-:W-:-:S02]  /*1670*/  PRMT R133, R11, 0x7632, R133 ;  /* 0x000076320b857816 */ /* 0x020fc40000000085 */
[----:B------:R-:W-:Y:S02]  /*1680*/  SHF.L.U32 R11, R4, 0x10, RZ ;  /* 0x00000010040b7819 */ /* 0x000fe400000006ff */
[----:B------:R-:W-:-:S03]  /*1690*/  SHF.L.U32 R133, R133, 0x10, RZ ;  /* 0x0000001085857819 */ /* 0x000fc600000006ff */
[----:B------:R-:W-:Y:S01]  /*16a0*/  FMUL.FTZ R147, R116, R11 ;  /* 0x0000000b74937220 */ /* 0x000fe20000410000 */
[----:B--2---:R-:W-:Y:S01]  /*16b0*/  FMUL.FTZ R134, R114, R131 ;  /* 0x0000008372867220 */ /* 0x004fe20000410000 */
[----:B------:R-:W-:Y:S01]  /*16c0*/  FMUL.FTZ R137, R112, R133 ;  /* 0x0000008570897220 */ /* 0x000fe20000410000 */
[----:B------:R-:W-:Y:S01]  /*16d0*/  BAR.SYNC.DEFER_BLOCKING 0x0 ;  /* 0x0000000000007b1d */ /* 0x000fe20000010000 */
        /* <DEDUP_REMOVED lines=8> */
[----:B01-3--:R-:W-:Y:S06]  /*1760*/  @P1 BRA `(.L_x_9251) ;  /* 0x00000000001c1947 */ /* 0x00bfec0003800000 */
[----:B------:R-:W-:Y:S01]  /*1770*/  ISETP.NE.AND P1, PT, R49, UR10, PT ;  /* 0x0000000a31007c0c */ /* 0x000fe2000bf25270 */
[----:B------:R-:W-:-:S12]  /*1780*/  HFMA2 R138, -RZ, RZ, 1.875, 0 ;  /* 0x3f800000ff8a7431 */ /* 0x000fd800000001ff */
[----:B------:R-:W-:Y:S05]  /*1790*/  @!P1 BRA `(.L_x_9252) ;  /* 0x0000000000149947 */ /* 0x000fea0003800000 */
[----:B------:R-:W-:-:S04]  /*17a0*/  IADD3 R4, PT, PT, R123, UR4, RZ ;  /* 0x000000047b047c10 */ /* 0x000fc8000fffe0ff */
[----:B------:R-:W-:-:S05]  /*17b0*/  LEA R4, R4, UR5, 0x2 ;  /* 0x0000000504047c11 */ /* 0x000fca000f8e10ff */
[----:B------:R2:W3:Y:S01]  /*17c0*/  LDS R138, [R4+0x878] ;  /* 0x00087800048a7984 */ /* 0x0004e20000000800 */
[----:B------:R-:W-:Y:S05]  /*17d0*/  BRA `(.L_x_9252) ;  /* 0x0000000000047947 */ /* 0x000fea0003800000 */
.L_x_9251:
[----:B------:R0:W1:Y:S02]  /*17e0*/  LDS R138, [R101+0x107c] ;  /* 0x00107c00658a7984 */ /* 0x0000640000000800 */
.L_x_9252:
[----:B------:R-:W-:Y:S05]  /*17f0*/  BSYNC.RECONVERGENT B0 ;  /* 0x0000000000007941 */ /* 0x000fea0003800200 */
.L_x_9250:
[----:B------:R-:W4:Y:S01]  /*1800*/  @P0 LDC R5, c[0x0][0x38c] ;  /* 0x0000e300ff050b82 */ /* 0x000f220000000800 */
[----:B------:R-:W-:Y:S01]  /*1810*/  MOV R150, RZ ;  /* 0x000000ff00967202 */ /* 0x000fe20000000f00 */
        /* <DEDUP_REMOVED lines=17> */
[----:B------:R-:W-:-:S02]  /*1930*/  FFMA.FTZ R4, R7, R4, R136 ;  /* 0x0000000407047223 */ /* 0x000fc40000010088 */
[C---:B------:R-:W-:Y:S01]  /*1940*/  FMUL.FTZ R152, R6.reuse, R155 ;  /* 0x0000009b06987220 */ /* 0x040fe20000410000 */
[C---:B------:R-:W-:Y:S01]  /*1950*/  FFMA.FTZ R148, R6.reuse, R148, R151 ;  /* 0x0000009406947223 */ /* 0x040fe20000010097 */
[----:B------:R-:W-:Y:S02]  /*1960*/  FFMA.FTZ R4, R6, R4, R139 ;  /* 0x0000000406047223 */ /* 0x000fe4000001008b */
        /* <DEDUP_REMOVED lines=8> */
[----:B------:R-:W-:Y:S01]  /*19f0*/  MOV R155, R152 ;  /* 0x00000098009b7202 */ /* 0x000fe20000000f00 */
[----:B------:R-:W-:Y:S01]  /*1a00*/  FMUL.FTZ R4, R141, R2 ;  /* 0x000000028d047220 */ /* 0x000fe20000410000 */
[----:B------:R-:W2:Y:S01]  /*1a10*/  SHFL.DOWN PT, R154, R152, 0x1, 0x1f ;  /* 0x08201f00989a7f89 */ /* 0x000ea200000e0000 */
[----:B------:R-:W-:Y:S01]  /*1a20*/  FFMA.FTZ R5, R10, R5, R137 ;  /* 0x000000050a057223 */ /* 0x000fe20000010089 */
[----:B-1----:R-:W-:Y:S01]  /*1a30*/  @P1 FMUL.FTZ R156, R157, R148 ;  /* 0x000000949d9c1220 */ /* 0x002fe20000410000 */
[----:B------:R-:W-:Y:S01]  /*1a40*/  FMUL.FTZ R157, R7, R4 ;  /* 0x00000004079d7220 */ /* 0x000fe20000410000 */
[----:B--2---:R-:W-:-:S03]  /*1a50*/  @P1 FFMA.FTZ R155, R148, R154, R155 ;  /* 0x0000009a949b1223 */ /* 0x004fc6000001009b */
[----:B------:R-:W-:Y:S01]  /*1a60*/  FMUL.FTZ R4, R6, R157 ;  /* 0x0000009d06047220 */ /* 0x000fe20000410000 */
[----:B------:R-:W1:Y:S01]  /*1a70*/  SHFL.UP PT, R154, R5, 0x1, RZ ;  /* 0x04200000059a7989 */ /* 0x000e6200000e00ff */
[----:B------:R-:W-:Y:S02]  /*1a80*/  @P1 MOV R148, R156 ;  /* 0x0000009c00941202 */ /* 0x000fe40000000f00 */
[----:B------:R-:W-:Y:S01]  /*1a90*/  FMUL.FTZ R4, R125, R4 ;  /* 0x000000047d047220 */ /* 0x000fe20000410000 */
[----:B------:R-:W2:Y:S01]  /*1aa0*/  SHFL.DOWN PT, R156, R155, 0x2, 0x1f ;  /* 0x08401f009b9c7f89 */ /* 0x000ea200000e0000 */
[----:B------:R-:W-:Y:S02]  /*1ab0*/  ISETP.GE.AND P1, PT, R78, 0x1, PT ;  /* 0x000000014e00780c */ /* 0x000fe40003f26270 */
[----:B------:R-:W-:Y:S01]  /*1ac0*/  FMUL.FTZ R157, R71, R4 ;  /* 0x00000004479d7220 */ /* 0x000fe20000410000 */
[----:B------:R-:W3:Y:S03]  /*1ad0*/  SHFL.DOWN PT, R159, R148, 0x2, 0x1f ;  /* 0x08401f00949f7f89 */ /* 0x000ee600000e0000 */
[----:B------:R-:W-:-:S04]  /*1ae0*/  FMUL.FTZ R157, R8, R157 ;  /* 0x0000009d089d7220 */ /* 0x000fc80000410000 */
[----:B------:R-:W-:-:S05]  /*1af0*/  FMUL.FTZ R152, R10, R157 ;  /* 0x0000009d0a987220 */ /* 0x000fca0000410000 */
[----:B------:R-:W5:Y:S01]  /*1b00*/  SHFL.UP PT, R157, R152, 0x1, RZ ;  /* 0x04200000989d7989 */ /* 0x000f6200000e00ff */
[----:B-1----:R-:W-:Y:S01]  /*1b10*/  FFMA.FTZ R154, R152, R154, R5 ;  /* 0x0000009a989a7223 */ /* 0x002fe20000010005 */
[----:B--2---:R-:W-:-:S04]  /*1b20*/  @!P3 FFMA.FTZ R155, R148, R156, R155 ;  /* 0x0000009c949bb223 */ /* 0x004fc8000001009b */
[----:B------:R-:W-:Y:S01]  /*1b30*/  FSEL R5, R5, R154, !P1 ;  /* 0x0000009a05057208 */ /* 0x000fe20004800000 */
[----:B---3--:R-:W-:-:S04]  /*1b40*/  @!P3 FMUL.FTZ R154, R148, R159 ;  /* 0x0000009f949ab220 */ /* 0x008fc80000410000 */
[----:B------:R-:W1:Y:S01]  /*1b50*/  SHFL.UP PT, R4, R5, 0x2, RZ ;  /* 0x0440000005047989 */ /* 0x000e6200000e00ff */
[----:B------:R-:W-:-:S03]  /*1b60*/  @!P3 MOV R148, R154 ;  /* 0x0000009a0094b202 */ /* 0x000fc60000000f00 */
[----:B------:R-:W2:Y:S01]  /*1b70*/  SHFL.DOWN PT, R154, R155, 0x4, 0x1f ;  /* 0x08801f009b9a7f89 */ /* 0x000ea200000e0000 */
[----:B------:R-:W-:-:S03]  /*1b80*/  ISETP.GT.U32.AND P3, PT, R103, 0x1b, PT ;  /* 0x0000001b6700780c */ /* 0x000fc60003f64070 */
[----:B------:R-:W3:Y:S01]  /*1b90*/  SHFL.DOWN PT, R161, R148, 0x4, 0x1f ;  /* 0x08801f0094a17f89 */ /* 0x000ee200000e0000 */
[----:B-----5:R-:W-:Y:S01]  /*1ba0*/  @P1 FMUL.FTZ R152, R152, R157 ;  /* 0x0000009d98981220 */ /* 0x020fe20000410000 */
[----:B------:R-:W-:-:S04]  /*1bb0*/  ISETP.GE.AND P1, PT, R78, 0x2, PT ;  /* 0x000000024e00780c */ /* 0x000fc80003f26270 */
[----:B------:R-:W5:Y:S01]  /*1bc0*/  SHFL.UP PT, R157, R152, 0x2, RZ ;  /* 0x04400000989d7989 */ /* 0x000f6200000e00ff */
[----:B-1----:R-:W-:-:S05]  /*1bd0*/  FFMA.FTZ R4, R152, R4, R5 ;  /* 0x0000000498047223 */ /* 0x002fca0000010005 */
[----:B------:R-:W-:Y:S01]  /*1be0*/  FSEL R159, R5, R4, !P1 ;  /* 0x00000004059f7208 */ /* 0x000fe20004800000 */
[C---:B--2---:R-:W-:Y:S01]  /*1bf0*/  @!P3 FFMA.FTZ R155, R148.reuse, R154, R155 ;  /* 0x0000009a949bb223 */ /* 0x044fe2000001009b */
[----:B---3--:R-:W-:-:S03]  /*1c00*/  @!P3 FMUL.FTZ R5, R148, R161 ;  /* 0x000000a19405b220 */ /* 0x008fc60000410000 */
[----:B------:R-:W1:Y:S02]  /*1c10*/  SHFL.UP PT, R4, R159, 0x4, RZ ;  /* 0x048000009f047989 */ /* 0x000e6400000e00ff */
[----:B------:R-:W-:Y:S01]  /*1c20*/  @!P3 MOV R148, R5 ;  /* 0x000000050094b202 */ /* 0x000fe20000000f00 */
[----:B-----5:R-:W-:Y:S01]  /*1c30*/  @P1 FMUL.FTZ R152, R152, R157 ;  /* 0x0000009d98981220 */ /* 0x020fe20000410000 */
[----:B------:R-:W2:Y:S01]  /*1c40*/  SHFL.DOWN PT, R158, R155, 0x8, 0x1f ;  /* 0x09001f009b9e7f89 */ /* 0x000ea200000e0000 */
[----:B------:R-:W-:Y:S02]  /*1c50*/  ISETP.GE.AND P1, PT, R49, UR10, PT ;  /* 0x0000000a31007c0c */ /* 0x000fe4000bf26270 */
[----:B------:R-:W-:Y:S01]  /*1c60*/  ISETP.GE.AND P3, PT, R78, 0x4, PT ;  /* 0x000000044e00780c */ /* 0x000fe20003f66270 */
[----:B------:R-:W3:Y:S01]  /*1c70*/  SHFL.DOWN PT, R161, R148, 0x8, 0x1f ;  /* 0x09001f0094a17f89 */ /* 0x000ee200000e0000 */
[----:B------:R-:W-:Y:S02]  /*1c80*/  ISETP.NE.OR P1, PT, R18, RZ, P1 ;  /* 0x000000ff1200720c */ /* 0x000fe40000f25670 */
[----:B------:R-:W-:Y:S01]  /*1c90*/  MOV R5, RZ ;  /* 0x000000ff00057202 */ /* 0x000fe20000000f00 */
[----:B------:R-:W5:Y:S01]  /*1ca0*/  SHFL.UP PT, R157, R152, 0x4, RZ ;  /* 0x04800000989d7989 */ /* 0x000f6200000e00ff */
[----:B-1----:R-:W-:Y:S01]  /*1cb0*/  FFMA.FTZ R154, R152, R4, R159 ;  /* 0x00000004989a7223 */ /* 0x002fe2000001009f */
[----:B------:R-:W-:-:S04]  /*1cc0*/  HFMA2 R4, -RZ, RZ, 1.875, 0 ;  /* 0x3f800000ff047431 */ /* 0x000fc800000001ff */
[----:B------:R-:W-:Y:S01]  /*1cd0*/  FSEL R159, R159, R154, !P3 ;  /* 0x0000009a9f9f7208 */ /* 0x000fe20005800000 */
[----:B--2---:R-:W-:-:S04]  /*1ce0*/  @!P4 FFMA.FTZ R155, R148, R158, R155 ;  /* 0x0000009e949bc223 */ /* 0x004fc8000001009b */
[----:B------:R-:W1:Y:S01]  /*1cf0*/  SHFL.UP PT, R154, R159, 0x8, RZ ;  /* 0x050000009f9a7989 */ /* 0x000e6200000e00ff */
[----:B---3--:R-:W-:-:S03]  /*1d00*/  @!P4 FMUL.FTZ R156, R148, R161 ;  /* 0x000000a1949cc220 */ /* 0x008fc60000410000 */
[----:B------:R-:W-:Y:S01]  /*1d10*/  @!P1 LDS.64 R4, [UR6+0x10f8] ;  /* 0x0010f806ff049984 */ /* 0x000fe20008000a00 */
[----:B-----5:R-:W-:Y:S01]  /*1d20*/  @P3 FMUL.FTZ R152, R152, R157 ;  /* 0x0000009d98983220 */ /* 0x020fe20000410000 */
[----:B------:R-:W-:Y:S02]  /*1d30*/  @!P4 MOV R148, R156 ;  /* 0x0000009c0094c202 */ /* 0x000fe40000000f00 */
[----:B------:R-:W2:Y:S01]  /*1d40*/  SHFL.DOWN PT, R158, R155, 0x10, 0x1f ;  /* 0x0a001f009b9e7f89 */ /* 0x000ea200000e0000 */
[----:B------:R-:W-:Y:S02]  /*1d50*/  ISETP.GT.U32.AND P3, PT, R103, 0xf, PT ;  /* 0x0000000f6700780c */ /* 0x000fe40003f64070 */
[----:B------:R-:W-:Y:S01]  /*1d60*/  ISETP.GE.AND P1, PT, R78, 0x8, PT ;  /* 0x000000084e00780c */ /* 0x000fe20003f26270 */
[----:B------:R-:W3:Y:S04]  /*1d70*/  SHFL.DOWN PT, R163, R148, 0x10, 0x1f ;  /* 0x0a001f0094a37f89 */ /* 0x000ee800000e0000 */
[----:B------:R-:W5:Y:S01]  /*1d80*/  SHFL.UP PT, R157, R152, 0x8, RZ ;  /* 0x05000000989d7989 */ /* 0x000f6200000e00ff */
[----:B-1----:R-:W-:-:S05]  /*1d90*/  FFMA.FTZ R154, R152, R154, R159 ;  /* 0x0000009a989a7223 */ /* 0x002fca000001009f */
[----:B------:R-:W-:Y:S01]  /*1da0*/  FSEL R161, R159, R154, !P1 ;  /* 0x0000009a9fa17208 */ /* 0x000fe20004800000 */
[----:B--2---:R-:W-:-:S04]  /*1db0*/  @!P3 FFMA.FTZ R155, R148, R158, R155 ;  /* 0x0000009e949bb223 */ /* 0x004fc8000001009b */
[----:B------:R-:W1:Y:S01]  /*1dc0*/  SHFL.UP PT, R154, R161, 0x10, RZ ;  /* 0x06000000a19a7989 */ /* 0x000e6200000e00ff */
[----:B---3--:R-:W-:-:S03]  /*1dd0*/  @!P3 FMUL.FTZ R156, R148, R163 ;  /* 0x000000a3949cb220 */ /* 0x008fc60000410000 */
[----:B------:R-:W-:Y:S01]  /*1de0*/  SHFL.DOWN PT, R159, R155, 0x1, 0x1f ;  /* 0x08201f009b9f7f89 */ /* 0x000fe200000e0000 */
[----:B-----5:R-:W-:Y:S01]  /*1df0*/  @P1 FMUL.FTZ R152, R152, R157 ;  /* 0x0000009d98981220 */ /* 0x020fe20000410000 */
[----:B------:R-:W-:Y:S02]  /*1e00*/  @!P3 MOV R148, R156 ;  /* 0x0000009c0094b202 */ /* 0x000fe40000000f00 */
[----:B------:R-:W-:Y:S01]  /*1e10*/  SHFL.IDX PT, R155, R155, RZ, 0x1f ;  /* 0x00001fff9b9b7589 */ /* 0x000fe200000e0000 */
[----:B------:R-:W-:Y:S02]  /*1e20*/  ISETP.GE.AND P1, PT, R78, 0x10, PT ;  /* 0x000000104e00780c */ /* 0x000fe40003f26270 */
[----:B------:R-:W-:Y:S01]  /*1e30*/  ISETP.NE.AND P3, PT, R18, 0x1f, PT ;  /* 0x0000001f1200780c */ /* 0x000fe20003f65270 */
[----:B------:R-:W2:Y:S04]  /*1e40*/  SHFL.UP PT, R157, R152, 0x10, RZ ;  /* 0x06000000989d7989 */ /* 0x000ea800000e00ff */
[----:B------:R-:W-:Y:S04]  /*1e50*/  SHFL.IDX PT, R158, R5, RZ, 0x1f ;  /* 0x00001fff059e7589 */ /* 0x000fe800000e0000 */
[----:B------:R-:W3:Y:S01]  /*1e60*/  SHFL.DOWN PT, R156, R148, 0x1, 0x1f ;  /* 0x08201f00949c7f89 */ /* 0x000ee200000e0000 */
[----:B-1----:R-:W-:-:S03]  /*1e70*/  FFMA.FTZ R154, R152, R154, R161 ;  /* 0x0000009a989a7223 */ /* 0x002fc600000100a1 */
[----:B------:R-:W1:Y:S02]  /*1e80*/  SHFL.IDX PT, R148, R148, RZ, 0x1f ;  /* 0x00001fff94947589 */ /* 0x000e6400000e0000 */
[----:B------:R-:W-:-:S06]  /*1e90*/  FSEL R154, R161, R154, !P1 ;  /* 0x0000009aa19a7208 */ /* 0x000fcc0004800000 */
[----:B------:R-:W-:Y:S01]  /*1ea0*/  SHFL.UP PT, R154, R154, 0x1, RZ ;  /* 0x042000009a9a7989 */ /* 0x000fe200000e00ff */
[----:B--2---:R-:W-:Y:S01]  /*1eb0*/  @P1 FMUL.FTZ R152, R152, R157 ;  /* 0x0000009d98981220 */ /* 0x004fe20000410000 */
[----:B------:R-:W-:-:S04]  /*1ec0*/  ISETP.NE.AND P1, PT, R18, RZ, PT ;  /* 0x000000ff1200720c */ /* 0x000fc80003f25270 */
[----:B------:R2:W-:Y:S01]  /*1ed0*/  SHFL.UP PT, R157, R152, 0x1, RZ ;  /* 0x04200000989d7989 */ /* 0x0005e200000e00ff */
[----:B---3--:R-:W-:-:S04]  /*1ee0*/  @P3 FFMA.FTZ R158, R156, R158, R159 ;  /* 0x0000009e9c9e3223 */ /* 0x008fc8000001009f */
[----:B------:R-:W-:Y:S01]  /*1ef0*/  FFMA.FTZ R143, R158, R138, R143 ;  /* 0x0000008a9e8f7223 */ /* 0x000fe2000001008f */
[C---:B-1----:R-:W-:Y:S01]  /*1f00*/  FFMA.FTZ R5, R148.reuse, R5, R155 ;  /* 0x0000000594057223 */ /* 0x042fe2000001009b */
[----:B------:R-:W-:Y:S02]  /*1f10*/  FMUL.FTZ R4, R148, R4 ;  /* 0x0000000494047220 */ /* 0x000fe40000410000 */
[----:B------:R-:W-:-:S03]  /*1f20*/  FFMA.FTZ R145, R10, R143, R145 ;  /* 0x0000008f0a917223 */ /* 0x000fc60000010091 */
[----:B------:R1:W-:Y:S01]  /*1f30*/  @!P1 STS.64 [UR6+0x10f8], R4 ;  /* 0x0010f804ff009988 */ /* 0x0003e20008000a06 */
[----:B------:R-:W-:-:S04]  /*1f40*/  FFMA.FTZ R138, R8, R145, R149 ;  /* 0x00000091088a7223 */ /* 0x000fc80000010095 */
[----:B------:R-:W-:-:S04]  /*1f50*/  FFMA.FTZ R142, R71, R138, R142 ;  /* 0x0000008a478e7223 */ /* 0x000fc8000001008e */
[-C--:B------:R-:W-:Y:S01]  /*1f60*/  FFMA.FTZ R149, R125, R142.reuse, R144 ;  /* 0x0000008e7d957223 */ /* 0x080fe20000010090 */
[----:B--2---:R-:W-:-:S03]  /*1f70*/  FMUL.FTZ R152, R108, R142 ;  /* 0x0000008e6c987220 */ /* 0x004fc60000410000 */
[----:B------:R-:W-:Y:S01]  /*1f80*/  FFMA.FTZ R144, R6, R149, R151 ;  /* 0x0000009506907223 */ /* 0x000fe20000010097 */
[----:B-1----:R-:W-:-:S03]  /*1f90*/  FMUL.FTZ R4, R83, R152 ;  /* 0x0000009853047220 */ /* 0x002fc60000410000 */
[-C--:B------:R-:W-:Y:S01]  /*1fa0*/  FFMA.FTZ R151, R7, R144.reuse, R146 ;  /* 0x0000009007977223 */ /* 0x080fe20000010092 */
[----:B------:R-:W-:-:S03]  /*1fb0*/  FMUL.FTZ R155, R111, R144 ;  /* 0x000000906f9b7220 */ /* 0x000fc60000410000 */
[----:B------:R-:W-:Y:S01]  /*1fc0*/  FFMA.FTZ R146, R2, R151, R153 ;  /* 0x0000009702927223 */ /* 0x000fe20000010099 */
[----:B------:R-:W-:Y:S01]  /*1fd0*/  FMUL.FTZ R153, R109, R145 ;  /* 0x000000916d997220 */ /* 0x000fe20000410000 */
[----:B------:R-:W-:-:S03]  /*1fe0*/  FMUL.FTZ R158, R82, R155 ;  /* 0x0000009b529e7220 */ /* 0x000fc60000410000 */
[----:B------:R-:W-:Y:S01]  /*1ff0*/  FMUL.FTZ R164, R84, R153 ;  /* 0x0000009954a47220 */ /* 0x000fe20000410000 */
[----:B----4-:R-:W1:Y:S02]  /*2000*/  SHFL.IDX PT, R150, R150, RZ, 0x1f ;  /* 0x00001fff96967589 */ /* 0x010e6400000e0000 */
[----:B-1----:R-:W-:Y:S01]  /*2010*/  @P2 FFMA.FTZ R150, R157, R150, R154 ;  /* 0x000000969d962223 */ /* 0x002fe2000001009a */
[----:B------:R-:W-:-:S03]  /*2020*/  FMUL.FTZ R154, R124, R149 ;  /* 0x000000957c9a7220 */ /* 0x000fc60000410000 */
[----:B------:R-:W-:Y:S01]  /*2030*/  FFMA.FTZ R141, R141, R150, R140 ;  /* 0x000000968d8d7223 */ /* 0x000fe2000001008c */
[----:B------:R-:W-:-:S03]  /*2040*/  FMUL.FTZ R160, R105, R154 ;  /* 0x0000009a69a07220 */ /* 0x000fc60000410000 */
[-C--:B------:R-:W-:Y:S01]  /*2050*/  FFMA.FTZ R150, R2, R141.reuse, R147 ;  /* 0x0000008d02967223 */ /* 0x080fe20000010093 */
[----:B------:R-:W-:Y:S01]  /*2060*/  FADD.FTZ R2, -R140, R141 ;  /* 0x0000008d8c027221 */ /* 0x000fe20000010100 */
[----:B------:R-:W-:Y:S02]  /*2070*/  FFMA.FTZ R141, R0, R141, RZ ;  /* 0x0000008d008d7223 */ /* 0x000fe400000100ff */
[-C--:B------:R-:W-:Y:S01]  /*2080*/  FFMA.FTZ R7, R7, R150.reuse, R136 ;  /* 0x0000009607077223 */ /* 0x080fe20000010088 */
[----:B------:R-:W-:Y:S01]  /*2090*/  FADD.FTZ R147, -R147, R150 ;  /* 0x0000009693937221 */ /* 0x000fe20000010100 */
[----:B------:R-:W-:Y:S01]  /*20a0*/  FFMA.FTZ R140, R104, R150, R141 ;  /* 0x00000096688c7223 */ /* 0x000fe2000001008d */
[----:B------:R-:W-:Y:S01]  /*20b0*/  FMUL.FTZ R141, R113, R146 ;  /* 0x00000092718d7220 */ /* 0x000fe20000410000 */
[----:B------:R-:W-:Y:S01]  /*20c0*/  FMUL.FTZ R150, R126, R151 ;  /* 0x000000977e967220 */ /* 0x000fe20000410000 */
[----:B------:R-:W-:Y:S01]  /*20d0*/  FADD.FTZ R136, -R136, R7 ;  /* 0x0000000788887221 */ /* 0x000fe20000010100 */
[----:B------:R-:W-:Y:S01]  /*20e0*/  FFMA.FTZ R5, R91, R7, R140 ;  /* 0x000000075b057223 */ /* 0x000fe2000001008c */
[-C--:B------:R-:W-:Y:S01]  /*20f0*/  FFMA.FTZ R148, R2, R141.reuse, RZ ;  /* 0x0000008d02947223 */ /* 0x080fe200000100ff */
[----:B------:R-:W-:Y:S01]  /*2100*/  FMUL.FTZ R141, R80, R141 ;  /* 0x0000008d508d7220 */ /* 0x000fe20000410000 */
[----:B------:R-:W-:-:S02]  /*2110*/  FMUL.FTZ R156, R107, R150 ;  /* 0x000000966b9c7220 */ /* 0x000fc40000410000 */
[----:B------:R-:W-:Y:S01]  /*2120*/  FFMA.FTZ R157, R147, R150, R148 ;  /* 0x00000096939d7223 */ /* 0x000fe20000010094 */
[----:B------:R-:W-:Y:S01]  /*2130*/  FMUL.FTZ R148, R122, R143 ;  /* 0x0000008f7a947220 */ /* 0x000fe20000410000 */
[----:B------:R-:W-:Y:S01]  /*2140*/  FMUL.FTZ R150, R121, R138 ;  /* 0x0000008a79967220 */ /* 0x000fe20000410000 */
[----:B------:R-:W-:Y:S01]  /*2150*/  STS [R46+0x220], R141 ;  /* 0x0002208d2e007388 */ /* 0x000fe20000000800 */
[----:B------:R-:W-:Y:S02]  /*2160*/  FFMA.FTZ R140, R136, R155, R157 ;  /* 0x0000009b888c7223 */ /* 0x000fe4000001009d */
[----:B------:R-:W-:Y:S01]  /*2170*/  FMUL.FTZ R162, R99, R150 ;  /* 0x0000009663a27220 */ /* 0x000fe20000410000 */
[----:B------:R1:W-:Y:S04]  /*2180*/  STS [R45+0x4], R156 ;  /* 0x0000049c2d007388 */ /* 0x0003e80000000800 */
[----:B------:R2:W-:Y:S04]  /*2190*/  STS [R45+0x8], R158 ;  /* 0x0000089e2d007388 */ /* 0x0005e80000000800 */
[----:B------:R-:W-:Y:S01]  /*21a0*/  STS [R45+0xc], R160 ;  /* 0x00000ca02d007388 */ /* 0x000fe20000000800 */
[----:B-1----:R-:W-:-:S03]  /*21b0*/  FMUL.FTZ R156, R97, R148 ;  /* 0x00000094619c7220 */ /* 0x002fc60000410000 */
[----:B------:R1:W-:Y:S01]  /*21c0*/  STS [R45+0x10], R4 ;  /* 0x000010042d007388 */ /* 0x0003e20000000800 */
[----:B--2---:R-:W-:Y:S01]  /*21d0*/  FFMA.FTZ R158, R6, R7, R139 ;  /* 0x00000007069e7223 */ /* 0x004fe2000001008b */
[----:B------:R-:W-:Y:S02]  /*21e0*/  IMAD.WIDE.U32 R6, R32, UR4, R34 ;  /* 0x0000000420067c25 */ /* 0x000fe4000f8e0022 */
[----:B------:R2:W-:Y:S02]  /*21f0*/  STS [R45+0x14], R162 ;  /* 0x000014a22d007388 */ /* 0x0005e40000000800 */
[-C--:B------:R-:W-:Y:S01]  /*2200*/  FFMA.FTZ R157, R125, R158.reuse, R132 ;  /* 0x0000009e7d9d7223 */ /* 0x080fe20000010084 */
[----:B------:R-:W-:Y:S01]  /*2210*/  FFMA.FTZ R155, R102, R158, R5 ;  /* 0x0000009e669b7223 */ /* 0x000fe20000010005 */
[----:B------:R2:W-:Y:S01]  /*2220*/  STS [R45+0x18], R164 ;  /* 0x000018a42d007388 */ /* 0x0005e20000000800 */
[----:B------:R-:W-:Y:S02]  /*2230*/  IMAD R5, R33, UR4, R7 ;  /* 0x0000000421057c24 */ /* 0x000fe4000f8e0207 */
[-C--:B------:R-:W-:Y:S01]  /*2240*/  FFMA.FTZ R7, R71, R157.reuse, R134 ;  /* 0x0000009d47077223 */ /* 0x080fe20000010086 */
[----:B------:R-:W-:Y:S01]  /*2250*/  FADD.FTZ R139, -R139, R158 ;  /* 0x0000009e8b8b7221 */ /* 0x000fe20000010100 */
[----:B------:R2:W-:Y:S01]  /*2260*/  STS [R45+0x1c], R156 ;  /* 0x00001c9c2d007388 */ /* 0x0005e20000000800 */
[----:B------:R-:W-:Y:S01]  /*2270*/  BAR.SYNC.DEFER_BLOCKING 0x0 ;  /* 0x0000000000007b1d */ /* 0x000fe20000010000 */
[----:B-1----:R-:W-:Y:S01]  /*2280*/  LEA R4, P2, R6, UR8, 0x2 ;  /* 0x0000000806047c11 */ /* 0x002fe2000f8410ff */
[----:B------:R-:W-:Y:S01]  /*2290*/  FADD.FTZ R71, -R134, R7 ;  /* 0x0000000786477221 */ /* 0x000fe20000010100 */
[----:B------:R-:W-:Y:S01]  /*22a0*/  IADD3 R134, PT, PT, -R127, UR7, RZ ;  /* 0x000000077f867c10 */ /* 0x000fe2000fffe1ff */
[----:B------:R-:W-:Y:S01]  /*22b0*/  FFMA.FTZ R140, R139, R154, R140 ;  /* 0x0000009a8b8c7223 */ /* 0x000fe2000001008c */
[----:B------:R-:W-:Y:S01]  /*22c0*/  FADD.FTZ R125, -R132, R157 ;  /* 0x0000009d847d7221 */ /* 0x000fe20000010100 */
[----:B------:R-:W-:Y:S01]  /*22d0*/  LEA.HI.X R5, R6, UR9, R5, 0x2, P2 ;  /* 0x0000000906057c11 */ /* 0x000fe200090f1405 */
[----:B------:R-:W-:Y:S01]  /*22e0*/  FFMA.FTZ R155, R94, R157, R155 ;  /* 0x0000009d5e9b7223 */ /* 0x000fe2000001009b */
[----:B------:R-:W-:Y:S01]  /*22f0*/  ISETP.GE.AND P2, PT, R134, 0x1, PT ;  /* 0x000000018600780c */ /* 0x000fe20003f46270 */
[----:B------:R-:W-:Y:S01]  /*2300*/  FFMA.FTZ R140, R125, R152, R140 ;  /* 0x000000987d8c7223 */ /* 0x000fe2000001008c */
[-C--:B------:R-:W-:Y:S01]  /*2310*/  FFMA.FTZ R132, R8, R7.reuse, R135 ;  /* 0x0000000708847223 */ /* 0x080fe20000010087 */
[----:B------:R-:W-:Y:S01]  /*2320*/  FFMA.FTZ R155, R100, R7, R155 ;  /* 0x00000007649b7223 */ /* 0x000fe2000001009b */
[----:B------:R-:W-:Y:S01]  /*2330*/  ISETP.GE.AND P3, PT, R134, 0x21, PT ;  /* 0x000000218600780c */ /* 0x000fe20003f66270 */
[----:B------:R-:W-:Y:S01]  /*2340*/  FFMA.FTZ R7, R71, R150, R140 ;  /* 0x0000009647077223 */ /* 0x000fe2000001008c */
[----:B------:R-:W-:Y:S01]  /*2350*/  FADD.FTZ R6, -R135, R132 ;  /* 0x0000008487067221 */ /* 0x000fe20000010100 */
[-C--:B------:R-:W-:Y:S01]  /*2360*/  FFMA.FTZ R10, R10, R132.reuse, R137 ;  /* 0x000000840a0a7223 */ /* 0x080fe20000010089 */
[----:B------:R-:W-:-:S02]  /*2370*/  FFMA.FTZ R155, R106, R132, R155 ;  /* 0x000000846a9b7223 */ /* 0x000fc4000001009b */
[----:B------:R-:W-:Y:S01]  /*2380*/  FFMA.FTZ R8, R6, R153, R7 ;  /* 0x0000009906087223 */ /* 0x000fe20000010007 */
[----:B------:R-:W-:-:S04]  /*2390*/  FADD.FTZ R137, -R137, R10 ;  /* 0x0000000a89897221 */ /* 0x000fc80000010100 */
[----:B------:R-:W-:Y:S01]  /*23a0*/  FFMA.FTZ R7, R137, R148, R8 ;  /* 0x0000009489077223 */ /* 0x000fe20000010008 */
[----:B------:R2:W1:Y:S01]  /*23b0*/  LDS R141, [R44+0x2a0] ;  /* 0x0002a0002c8d7984 */ /* 0x0004620000000800 */
[----:B------:R-:W-:Y:S05]  /*23c0*/  @!P2 BRA `(.L_x_9254) ;  /* 0x000000000008a947 */ /* 0x000fea0003800000 */
[----:B------:R-:W3:Y:S04]  /*23d0*/  LDS R135, [R47+0x220] ;  /* 0x000220002f877984 */ /* 0x000ee80000000800 */
[----:B---3--:R3:W-:Y:S02]  /*23e0*/  REDG.E.ADD.F32.FTZ.RN.STRONG.GPU desc[UR16][R4.64], R135 ;  /* 0x00000087040079a6 */ /* 0x0087e4000c12f310 */
.L_x_9254:
[----:B------:R-:W-:Y:S05]  /*23f0*/  BSYNC.RECONVERGENT B0 ;  /* 0x0000000000007941 */ /* 0x000fea0003800200 */
.L_x_9253:
[----:B------:R-:W-:Y:S04]  /*2400*/  BSSY.RECONVERGENT B0, `(.L_x_9255) ;  /* 0x0000003000007945 */ /* 0x000fe80003800200 */
[----:B------:R-:W-:Y:S05]  /*2410*/  @!P3 BRA `(.L_x_9256) ;  /* 0x000000000004b947 */ /* 0x000fea0003800000 */
[----:B-1----:R4:W-:Y:S02]  /*2420*/  REDG.E.ADD.F32.FTZ.RN.STRONG.GPU desc[UR16][R4.64+0x80], R141 ;  /* 0x0000808d040079a6 */ /* 0x0029e4000c12f310 */
.L_x_9256:
[----:B------:R-:W-:Y:S05]  /*2430*/  BSYNC.RECONVERGENT B0 ;  /* 0x0000000000007941 */ /* 0x000fea0003800200 */
.L_x_9255:
[----:B---3--:R3:W0:Y:S01]  /*2440*/  LDS R135, [R43+0x320] ;  /* 0x000320002b877984 */ /* 0x0086220000000800 */
[C---:B------:R-:W-:Y:S01]  /*2450*/  ISETP.GE.AND P6, PT, R134.reuse, 0x41, PT ;  /* 0x000000418600780c */ /* 0x040fe20003fc6270 */
[----:B------:R-:W-:Y:S01]  /*2460*/  BSSY.RECONVERGENT B0, `(.L_x_9257) ;  /* 0x0000009000007945 */ /* 0x000fe20003800200 */
[C---:B------:R-:W-:Y:S02]  /*2470*/  ISETP.GE.AND P4, PT, R134.reuse, 0x61, PT ;  /* 0x000000618600780c */ /* 0x040fe40003f86270 */
[C---:B------:R-:W-:Y:S02]  /*2480*/  ISETP.GE.AND P2, PT, R134.reuse, 0x81, PT ;  /* 0x000000818600780c */ /* 0x040fe40003f46270 */
[----:B------:R-:W-:Y:S02]  /*2490*/  P2R R8, PR, RZ, 0x10 ;  /* 0x00000010ff087803 */ /* 0x000fe40000000000 */
[C---:B------:R-:W-:Y:S02]  /*24a0*/  ISETP.GE.AND P3, PT, R134.reuse, 0xa1, PT ;  /* 0x000000a18600780c */ /* 0x040fe40003f66270 */
[----:B------:R-:W-:-:S02]  /*24b0*/  ISETP.GE.AND P4, PT, R134, 0xc1, PT ;  /* 0x000000c18600780c */ /* 0x000fc40003f86270 */
[----:B------:R-:W-:Y:S01]  /*24c0*/  ISETP.GE.AND P5, PT, R134, 0xe1, PT ;  /* 0x000000e18600780c */ /* 0x000fe20003fa6270 */
[----:B---3--:R-:W-:-:S12]  /*24d0*/  @!P6 BRA `(.L_x_9258) ;  /* 0x000000000004e947 */ /* 0x008fd80003800000 */
[----:B0-----:R3:W-:Y:S02]  /*24e0*/  REDG.E.ADD.F32.FTZ.RN.STRONG.GPU desc[UR16][R4.64+0x100], R135 ;  /* 0x00010087040079a6 */ /* 0x0017e4000c12f310 */
.L_x_9258:
[----:B------:R-:W-:Y:S05]  /*24f0*/  BSYNC.RECONVERGENT B0 ;  /* 0x0000000000007941 */ /* 0x000fea0003800200 */
.L_x_9257:
[----:B0--3--:R0:W3:Y:S01]  /*2500*/  LDS R135, [R42+0x3a0] ;  /* 0x0003a0002a877984 */ /* 0x0090e20000000800 */
[----:B------:R-:W-:Y:S01]  /*2510*/  ISETP.NE.AND P6, PT, R8, RZ, PT ;  /* 0x000000ff0800720c */ /* 0x000fe20003fc5270 */
[----:B------:R-:W-:-:S12]  /*2520*/  BSSY.RECONVERGENT B0, `(.L_x_9259) ;  /* 0x0000003000007945 */ /* 0x000fd80003800200 */
[----:B0-----:R-:W-:Y:S05]  /*2530*/  @!P6 BRA `(.L_x_9260) ;  /* 0x000000000004e947 */ /* 0x001fea0003800000 */
[----:B---3--:R0:W-:Y:S02]  /*2540*/  REDG.E.ADD.F32.FTZ.RN.STRONG.GPU desc[UR16][R4.64+0x180], R135 ;  /* 0x00018087040079a6 */ /* 0x0081e4000c12f310 */
.L_x_9260:
[----:B------:R-:W-:Y:S05]  /*2550*/  BSYNC.RECONVERGENT B0 ;  /* 0x0000000000007941 */ /* 0x000fea0003800200 */
.L_x_9259:
[----:B0--3--:R0:W3:Y:S01]  /*2560*/  LDS R135, [R41+0x420] ;  /* 0x0004200029877984 */ /* 0x0090e20000000800 */
[----:B------:R-:W-:Y:S04]  /*2570*/  BSSY.RECONVERGENT B0, `(.L_x_9261) ;  /* 0x0000003000007945 */ /* 0x000fe80003800200 */
[----:B------:R-:W-:Y:S05]  /*2580*/  @!P2 BRA `(.L_x_9262) ;  /* 0x000000000004a947 */ /* 0x000fea0003800000 */
[----:B---3--:R3:W-:Y:S02]  /*2590*/  REDG.E.ADD.F32.FTZ.RN.STRONG.GPU desc[UR16][R4.64+0x200], R135 ;  /* 0x00020087040079a6 */ /* 0x0087e4000c12f310 */
.L_x_9262:
[----:B------:R-:W-:Y:S05]  /*25a0*/  BSYNC.RECONVERGENT B0 ;  /* 0x0000000000007941 */ /* 0x000fea0003800200 */
.L_x_9261:
[----:B---3--:R3:W0:Y:S01]  /*25b0*/  LDS R135, [R40+0x4a0] ;  /* 0x0004a00028877984 */ /* 0x0086220000000800 */
[----:B------:R-:W-:Y:S04]  /*25c0*/  BSSY.RECONVERGENT B0, `(.L_x_9263) ;  /* 0x0000003000007945 */ /* 0x000fe80003800200 */
[----:B------:R-:W-:Y:S05]  /*25d0*/  @!P3 BRA `(.L_x_9264) ;  /* 0x000000000004b947 */ /* 0x000fea0003800000 */
[----:B0-----:R0:W-:Y:S02]  /*25e0*/  REDG.E.ADD.F32.FTZ.RN.STRONG.GPU desc[UR16][R4.64+0x280], R135 ;  /* 0x00028087040079a6 */ /* 0x0011e4000c12f310 */
.L_x_9264:
[----:B------:R-:W-:Y:S05]  /*25f0*/  BSYNC.RECONVERGENT B0 ;  /* 0x0000000000007941 */ /* 0x000fea0003800200 */
.L_x_9263:
[----:B0-----:R0:W0:Y:S01]  /*2600*/  LDS R135, [R39+0x520] ;  /* 0x0005200027877984 */ /* 0x0010220000000800 */
[----:B------:R-:W-:Y:S04]  /*2610*/  BSSY.RECONVERGENT B0, `(.L_x_9265) ;  /* 0x0000003000007945 */ /* 0x000fe80003800200 */
[----:B------:R-:W-:Y:S05]  /*2620*/  @!P4 BRA `(.L_x_9266) ;  /* 0x000000000004c947 */ /* 0x000fea0003800000 */
[----:B0-----:R0:W-:Y:S02]  /*2630*/  REDG.E.ADD.F32.FTZ.RN.STRONG.GPU desc[UR16][R4.64+0x300], R135 ;  /* 0x00030087040079a6 */ /* 0x0011e4000c12f310 */
.L_x_9266:
[----:B------:R-:W-:Y:S05]  /*2640*/  BSYNC.RECONVERGENT B0 ;  /* 0x0000000000007941 */ /* 0x000fea0003800200 */
.L_x_9265:
[----:B0-----:R0:W0:Y:S01]  /*2650*/  LDS R135, [R38+0x5a0] ;  /* 0x0005a00026877984 */ /* 0x0010220000000800 */
[----:B------:R-:W-:Y:S04]  /*2660*/  BSSY.RECONVERGENT B0, `(.L_x_9267) ;  /* 0x0000003000007945 */ /* 0x000fe80003800200 */
[----:B------:R-:W-:Y:S05]  /*2670*/  @!P5 BRA `(.L_x_9268) ;  /* 0x000000000004d947 */ /* 0x000fea0003800000 */
[----:B0-----:R0:W-:Y:S02]  /*2680*/  REDG.E.ADD.F32.FTZ.RN.STRONG.GPU desc[UR16][R4.64+0x380], R135 ;  /* 0x00038087040079a6 */ /* 0x0011e4000c12f310 */
.L_x_9268:
[----:B------:R-:W-:Y:S05]  /*2690*/  BSYNC.RECONVERGENT B0 ;  /* 0x0000000000007941 */ /* 0x000fea0003800200 */
.L_x_9267:
[----:B------:R-:W-:Y:S01]  /*26a0*/  FFMA.FTZ R8, R98, R10, R155 ;  /* 0x0000000a62087223 */ /* 0x000fe2000001009b */
[----:B0---4-:R-:W0:Y:S01]  /*26b0*/  SHFL.DOWN PT, R4, R7, 0x1, 0x1f ;  /* 0x08201f0007047f89 */ /* 0x011e2200000e0000 */
[----:B------:R-:W-:Y:S01]  /*26c0*/  ISETP.GT.AND P2, PT, R78, 0x1e, PT ;  /* 0x0000001e4e00780c */ /* 0x000fe20003f44270 */
[-C--:B------:R-:W-:Y:S01]  /*26d0*/  FMUL.FTZ R10, R9, R142.reuse ;  /* 0x0000008e090a7220 */ /* 0x080fe20000410000 */
[C---:B------:R-:W-:Y:S01]  /*26e0*/  FMUL.FTZ R142, R70.reuse, R142 ;  /* 0x0000008e468e7220 */ /* 0x040fe20000410000 */
[----:B------:R-:W4:Y:S01]  /*26f0*/  SHFL.DOWN PT, R5, R8, 0x1, 0x1f ;  /* 0x08201f0008057f89 */ /* 0x000f2200000e0000 */
        /* <DEDUP_REMOVED lines=12> */
[----:B------:R-:W-:Y:S01]  /*27c0*/  BSSY.RECONVERGENT B0, `(.L_x_9269) ;  /* 0x0000047000007945 */ /* 0x000fe20003800200 */
[-C--:B------:R-:W-:Y:S01]  /*27d0*/  FFMA.FTZ R86, R113, R73.reuse, R86 ;  /* 0x0000004971567223 */ /* 0x080fe20000010056 */
[----:B------:R-:W-:Y:S01]  /*27e0*/  FFMA.FTZ R2, R80, R73, R9 ;  /* 0x0000004950027223 */ /* 0x000fe20000010009 */
[-C--:B------:R-:W-:Y:S01]  /*27f0*/  FFMA.FTZ R134, R97, R132.reuse, R134 ;  /* 0x0000008461867223 */ /* 0x080fe20000010086 */
[----:B------:R-:W-:-:S02]  /*2800*/  FFMA.FTZ R95, R122, R132, R95 ;  /* 0x000000847a5f7223 */ /* 0x000fc4000001005f */
[----:B------:R-:W-:Y:S01]  /*2810*/  FADD.FTZ R75, R2, R75 ;  /* 0x0000004b024b7221 */ /* 0x000fe20000010000 */
[----:B0-----:R-:W-:Y:S01]  /*2820*/  @!P2 FADD.FTZ R7, R7, R4 ;  /* 0x000000040707a221 */ /* 0x001fe20000010000 */
[----:B------:R-:W-:Y:S01]  /*2830*/  FADD.FTZ R81, R134, R81 ;  /* 0x0000005186517221 */ /* 0x000fe20000010000 */
[----:B----4-:R-:W-:-:S03]  /*2840*/  @!P2 FADD.FTZ R8, R8, R5 ;  /* 0x000000050808a221 */ /* 0x010fc60000010000 */
        /* <DEDUP_REMOVED lines=12> */
[----:B------:R-:W-:Y:S01]  /*2910*/  FMUL.FTZ R5, R72, R144 ;  /* 0x0000009048057220 */ /* 0x000fe20000410000 */
[-C--:B------:R-:W-:Y:S01]  /*2920*/  FMUL.FTZ R72, R131, R138.reuse ;  /* 0x0000008a83487220 */ /* 0x080fe20000410000 */
[----:B------:R-:W4:Y:S01]  /*2930*/  SHFL.DOWN PT, R135, R8, 0x8, 0x1f ;  /* 0x09001f0008877f89 */ /* 0x000f2200000e0000 */
[----:B------:R-:W-:Y:S01]  /*2940*/  FMUL.FTZ R138, R70, R138 ;  /* 0x0000008a468a7220 */ /* 0x000fe20000410000 */
[-C--:B------:R-:W-:Y:S01]  /*2950*/  FFMA.FTZ R90, R111, R5.reuse, R90 ;  /* 0x000000056f5a7223 */ /* 0x080fe2000001005a */
[----:B------:R-:W-:Y:S01]  /*2960*/  FFMA.FTZ R125, R82, R5, R125 ;  /* 0x00000005527d7223 */ /* 0x000fe2000001007d */
[----:B------:R-:W-:Y:S01]  /*2970*/  FFMA.FTZ R131, R83, R10, R142 ;  /* 0x0000000a53837223 */ /* 0x000fe2000001008e */
[----:B------:R-:W-:Y:S01]  /*2980*/  FMUL.FTZ R138, R71, R138 ;  /* 0x0000008a478a7220 */ /* 0x000fe20000410000 */
[-C--:B------:R-:W-:Y:S01]  /*2990*/  FMUL.FTZ R71, R128, R145.reuse ;  /* 0x0000009180477220 */ /* 0x080fe20000410000 */
[----:B------:R-:W-:Y:S01]  /*29a0*/  FMUL.FTZ R145, R70, R145 ;  /* 0x0000009146917220 */ /* 0x000fe20000410000 */
[----:B------:R-:W-:Y:S01]  /*29b0*/  FMUL.FTZ R10, R11, R151 ;  /* 0x000000970b0a7220 */ /* 0x000fe20000410000 */
[-C--:B------:R-:W-:Y:S01]  /*29c0*/  FFMA.FTZ R138, R99, R72.reuse, R138 ;  /* 0x00000048638a7223 */ /* 0x080fe2000001008a */
[----:B------:R-:W-:Y:S01]  /*29d0*/  FADD.FTZ R68, R131, R68 ;  /* 0x0000004483447221 */ /* 0x000fe20000010000 */
[----:B------:R-:W-:Y:S01]  /*29e0*/  FMUL.FTZ R145, R6, R145 ;  /* 0x0000009106917220 */ /* 0x000fe20000410000 */
[----:B------:R-:W-:Y:S01]  /*29f0*/  FFMA.FTZ R92, R121, R72, R92 ;  /* 0x00000048795c7223 */ /* 0x000fe2000001005c */
[----:B------:R-:W-:Y:S01]  /*2a00*/  FFMA.FTZ R85, R126, R10, R85 ;  /* 0x0000000a7e557223 */ /* 0x000fe20000010055 */
[----:B------:R-:W-:Y:S01]  /*2a10*/  FADD.FTZ R66, R125, R66 ;  /* 0x000000427d427221 */ /* 0x000fe20000010000 */
[-C--:B------:R-:W-:Y:S01]  /*2a20*/  FFMA.FTZ R145, R84, R71.reuse, R145 ;  /* 0x0000004754917223 */ /* 0x080fe20000010091 */
[----:B------:R-:W-:Y:S01]  /*2a30*/  FADD.FTZ R79, R138, R79 ;  /* 0x0000004f8a4f7221 */ /* 0x000fe20000010000 */
[----:B------:R-:W-:-:S02]  /*2a40*/  FFMA.FTZ R96, R109, R71, R96 ;  /* 0x000000476d607223 */ /* 0x000fc40000010060 */
[----:B------:R-:W-:Y:S01]  /*2a50*/  FADD.FTZ R74, R145, R74 ;  /* 0x0000004a914a7221 */ /* 0x000fe20000010000 */
[----:B0-----:R-:W-:Y:S01]  /*2a60*/  @!P2 FADD.FTZ R7, R7, R4 ;  /* 0x000000040707a221 */ /* 0x001fe20000010000 */
[----:B------:R-:W-:Y:S01]  /*2a70*/  FMUL.FTZ R4, R70, R149 ;  /* 0x0000009546047220 */ /* 0x000fe20000410000 */
[----:B----4-:R-:W-:-:S03]  /*2a80*/  @!P2 FADD.FTZ R8, R8, R135 ;  /* 0x000000870808a221 */ /* 0x010fc60000010000 */
[----:B------:R-:W0:Y:S01]  /*2a90*/  SHFL.DOWN PT, R136, R7, 0x10, 0x1f ;  /* 0x0a001f0007887f89 */ /* 0x000e2200000e0000 */
[----:B------:R-:W-:Y:S01]  /*2aa0*/  FMUL.FTZ R4, R139, R4 ;  /* 0x000000048b047220 */ /* 0x000fe20000410000 */
[----:B------:R-:W-:Y:S02]  /*2ab0*/  ISETP.NE.AND P2, PT, R78, RZ, PT ;  /* 0x000000ff4e00720c */ /* 0x000fe40003f45270 */
[----:B------:R-:W4:Y:S01]  /*2ac0*/  SHFL.DOWN PT, R135, R8, 0x10, 0x1f ;  /* 0x0a001f0008877f89 */ /* 0x000f2200000e0000 */
[----:B------:R-:W-:Y:S01]  /*2ad0*/  FFMA.FTZ R130, R105, R130, R4 ;  /* 0x0000008269827223 */ /* 0x000fe20000010004 */
[----:B------:R-:W-:-:S03]  /*2ae0*/  FMUL.FTZ R4, R70, R151 ;  /* 0x0000009746047220 */ /* 0x000fc60000410000 */
[----:B------:R-:W-:Y:S01]  /*2af0*/  FADD.FTZ R77, R130, R77 ;  /* 0x0000004d824d7221 */ /* 0x000fe20000010000 */
[----:B------:R-:W-:-:S04]  /*2b00*/  FMUL.FTZ R70, R147, R4 ;  /* 0x0000000493467220 */ /* 0x000fc80000410000 */
[----:B------:R-:W-:-:S04]  /*2b10*/  FFMA.FTZ R11, R107, R10, R70 ;  /* 0x0000000a6b0b7223 */ /* 0x000fc80000010046 */
        /* <DEDUP_REMOVED lines=17> */
.L_x_9270:
[----:B------:R-:W-:Y:S05]  /*2c30*/  BSYNC.RECONVERGENT B0 ;  /* 0x0000000000007941 */ /* 0x000fea0003800200 */
.L_x_9269:
[----:B------:R-:W-:-:S04]  /*2c40*/  UIADD3 UR4, UPT, UPT, UR4, 0x1, URZ ;  /* 0x0000000104047890 */ /* 0x000fc8000fffe0ff */
[----:B------:R-:W-:-:S09]  /*2c50*/  UISETP.GE.AND UP0, UPT, UR4, UR11, UPT ;  /* 0x0000000b0400728c */ /* 0x000fd2000bf06270 */
[----:B------:R-:W-:Y:S05]  /*2c60*/  BRA.U !UP0, `(.L_x_9271) ;  /* 0xffffffe508847547 */ /* 0x000fea000b83ffff */
.L_x_9249:
        /* <DEDUP_REMOVED lines=10> */
[----:B------:R-:W1:Y:S01]  /*2d10*/  LDC.64 R28, c[0x0][0x550] ;  /* 0x00015400ff1c7b82 */ /* 0x000e620000000a00 */
        /* <DEDUP_REMOVED lines=8> */
[----:B0-----:R-:W0:Y:S01]  /*2da0*/  LDS.128 R4, [R62] ;  /* 0x000000003e047984 */ /* 0x001e220000000c00 */
        /* <DEDUP_REMOVED lines=9> */
[----:B-1----:R-:W-:Y:S01]  /*2e40*/  LEA R28, P0, R24, R28, 0x1 ;  /* 0x0000001c181c7211 */ /* 0x002fe200078008ff */
[----:B------:R-:W1:Y:S01]  /*2e50*/  LDCU.64 UR4, c[0x0][0x520] ;  /* 0x0000a400ff0477ac */ /* 0x000e620008000a00 */
        /* <DEDUP_REMOVED lines=11> */
[----:B0-----:R1:W-:Y:S03]  /*2f10*/  STG.E.128 desc[UR16][R28.64], R4 ;  /* 0x000000041c007986 */ /* 0x0013e6000c101d10 */
[----:B------:R-:W-:Y:S01]  /*2f20*/  FADD.FTZ R79, R68, R79 ;  /* 0x0000004f444f7221 */ /* 0x000fe20000010000 */
[----:B------:R-:W-:Y:S03]  /*2f30*/  BAR.SYNC.DEFER_BLOCKING 0x0 ;  /* 0x0000000000007b1d */ /* 0x000fe60000010000 */
[----:B------:R-:W-:-:S04]  /*2f40*/  FADD.FTZ R58, R79, R74 ;  /* 0x0000004a4f3a7221 */ /* 0x000fc80000010000 */
[----:B------:R-:W-:Y:S01]  /*2f50*/  FADD.FTZ R58, R58, R81 ;  /* 0x000000513a3a7221 */ /* 0x000fe20000010000 */
[----:B-1----:R-:W-:-:S04]  /*2f60*/  IMAD.WIDE.U32 R4, R69, UR4, R30 ;  /* 0x0000000445047c25 */ /* 0x002fc8000f8e001e */
        /* <DEDUP_REMOVED lines=11> */
.L_x_9248:
        /* <DEDUP_REMOVED lines=34> */
.L_x_9274:
[----:B------:R-:W-:Y:S05]  /*3240*/  BSYNC.RECONVERGENT B0 ;  /* 0x0000000000007941 */ /* 0x000fea0003800200 */
.L_x_9273:
        /* <DEDUP_REMOVED lines=26> */
.L_x_9276:
[----:B------:R-:W-:Y:S05]  /*33f0*/  BSYNC.RECONVERGENT B0 ;  /* 0x0000000000007941 */ /* 0x000fea0003800200 */
.L_x_9275:
        /* <DEDUP_REMOVED lines=13> */
.L_x_9278:
        /* <DEDUP_REMOVED lines=25> */
.L_x_9277:
[----:B------:R-:W-:Y:S05]  /*3660*/  EXIT ;  /* 0x000000000000794d */ /* 0x000fea0003800000 */
.L_x_9279:
        /* <DEDUP_REMOVED lines=9> */
.L_x_10528:


//--------------------- .text._Z25selective_scan_bwd_kernelI32Selective_Scan_bwd_kernel_traitsILi32ELi8ELb1ELb1ELb0ELb0ELb1EN3c108BFloat16EfEEv12SSMParamsBwd --------------------------
	.section	.text._Z25selective_scan_bwd_kernelI32Selective_Scan_bwd_kernel_traitsILi32ELi8ELb1ELb1ELb0ELb0ELb1EN3c108BFloat16EfEEv12SSMParamsBwd,"ax",@progbits
	.align	128
        .global         _Z25selective_scan_bwd_kernelI32Selective_Scan_bwd_kernel_traitsILi32ELi8ELb1ELb1ELb0ELb0ELb1EN3c108BFloat16EfEEv12SSMParamsBwd
        .type           _Z25selective_scan_bwd_kernelI32Selective_Scan_bwd_kernel_traitsILi32ELi8ELb1ELb1ELb0ELb0ELb1EN3c108BFloat16EfEEv12SSMParamsBwd,@function
        .size           _Z25selective_scan_bwd_kernelI32Selective_Scan_bwd_kernel_traitsILi32ELi8ELb1ELb1ELb0ELb0ELb1EN3c108BFloat16EfEEv12SSMParamsBwd,(.L_x_10529 - _Z25selective_scan_bwd_kernelI32Selective_Scan_bwd_kernel_traitsILi32ELi8ELb1ELb1ELb0ELb0ELb1EN3c108BFloat16EfEEv12SSMParamsBwd)
        .other          _Z25selective_scan_bwd_kernelI32Selective_Scan_bwd_kernel_traitsILi32ELi8ELb1ELb1ELb0ELb0ELb1EN3c108BFloat16EfEEv12SSMParamsBwd,@"STO_CUDA_ENTRY STV_DEFAULT"
_Z25selective_scan_bwd_kernelI32Selective_Scan_bwd_kernel_traitsILi32ELi8ELb1ELb1ELb0ELb0ELb1EN3c108BFloat16EfEEv12SSMParamsBwd:
.text._Z25selective_scan_bwd_kernelI32Selective_Scan_bwd_kernel_traitsILi32ELi8ELb1ELb1ELb0ELb0ELb1EN3c108BFloat16EfEEv12SSMParamsBwd:
        /* <DEDUP_REMOVED lines=43> */
[----:B---3--:R-:W-:-:S04]  /*02b0*/  ISETP.NE.U32.AND P0, PT, R6, RZ, PT ;  /* 0x000000ff0600720c */ /* 0x008fc80003f05070 */
[----:B------:R-:W-:Y:S01]  /*02c0*/  ISETP.NE.AND.EX P0, PT, R7, RZ, PT, P0 ;  /* 0x000000ff0700720c */ /* 0x000fe20003f05300 */
[----:B------:R-:W-:-:S06]  /*02d0*/  UIMAD.WIDE.U32 UR6, UR18, UR12, URZ ;  /* 0x0000000c120672a5 */ /* 0x000fcc000f8e00ff */
[----:B------:R-:W-:Y:S01]  /*02e0*/  @!P2 IADD3 R0, PT, PT, R0, -R11, RZ ;  /* 0x8000000b0000a210 */ /* 0x000fe20007ffe0ff */
[----:B------:R-:W-:-:S03]  /*02f0*/  UIMAD.WIDE.U32 UR4, UR18, UR8, URZ ;  /* 0x00000008120472a5 */ /* 0x000fc6000f8e00ff */
[----:B------:R-:W-:Y:S01]  /*0300*/  ISETP.GE.U32.AND P1, PT, R0, R11, PT ;  /* 0x0000000b0000720c */ /* 0x000fe20003f26070 */
[----:B------:R-:W-:Y:S01]  /*0310*/  UIMAD UR8, UR18, UR9, UR5 ;  /* 0x00000009120872a4 */ /* 0x000fe2000f8e0205 */
[----:B------:R-:W-:Y:S01]  /*0320*/  LOP3.LUT R6, R3, R2, RZ, 0x3c, !PT ;  /* 0x0000000203067212 */ /* 0x000fe200078e3cff */
[----:B------:R-:W3:Y:S01]  /*0330*/  @P0 LDC R0, c[0x0][0x384] ;  /* 0x0000e100ff000b82 */ /* 0x000ee20000000800 */
        /* <DEDUP_REMOVED lines=8> */
[----:B------:R-:W-:-:S02]  /*03c0*/  @P1 IADD3 R9, PT, PT, R9, 0x1, RZ ;  /* 0x0000000109091810 */ /* 0x000fc40007ffe0ff */
[----:B------:R-:W-:Y:S02]  /*03d0*/  MOV R5, UR5 ;  /* 0x0000000500057c02 */ /* 0x000fe40008000f00 */
[----:B------:R-:W-:Y:S01]  /*03e0*/  MOV R5, UR8 ;  /* 0x0000000800057c02 */ /* 0x000fe20008000f00 */
[----:B------:R-:W4:Y:S01]  /*03f0*/  LDCU.64 UR8, c[0x0][0x3b0] ;  /* 0x00007600ff0877ac */ /* 0x000f220008000a00 */
[----:B------:R-:W-:Y:S02]  /*0400*/  MOV R29, R9 ;  /* 0x00000009001d7202 */ /* 0x000fe40000000f00 */
[----:B------:R-:W0:Y:S01]  /*0410*/  @P0 LDC.64 R8, c[0x0][0x480] ;  /* 0x00012000ff080b82 */ /* 0x000e220000000a00 */
[----:B------:R-:W-:Y:S02]  /*0420*/  ISETP.NE.AND P2, PT, R2, RZ, PT ;  /* 0x000000ff0200720c */ /* 0x000fe40003f45270 */
[----:B------:R-:W-:Y:S01]  /*0430*/  MOV R7, UR4 ;  /* 0x0000000400077c02 */ /* 0x000fe20008000f00 */
[----:B---3--:R-:W-:Y:S01]  /*0440*/  @P0 IMAD R0, R0, UR18, R3 ;  /* 0x0000001200000c24 */ /* 0x008fe2000f8e0203 */
[----:B------:R-:W-:Y:S01]  /*0450*/  @!P3 IADD3 R29, PT, PT, -R29, RZ, RZ ;  /* 0x000000ff1d1db210 */ /* 0x000fe20007ffe1ff */
[----:B-1----:R-:W-:Y:S01]  /*0460*/  UIMAD.WIDE.U32 UR4, UR18, UR6, URZ ;  /* 0x00000006120472a5 */ /* 0x002fe2000f8e00ff */
[----:B------:R-:W-:Y:S01]  /*0470*/  IMAD.WIDE.U32 R4, R3, UR10, R4 ;  /* 0x0000000a03047c25 */ /* 0x000fe2000f8e0004 */
[----:B------:R-:W-:-:S02]  /*0480*/  LEA R11, R19, 0xffffff00, 0x8 ;  /* 0xffffff00130b7811 */ /* 0x000fc400078e40ff */
[----:B------:R-:W-:-:S04]  /*0490*/  UIMAD UR5, UR18, UR7, UR5 ;  /* 0x00000007120572a4 */ /* 0x000fc8000f8e0205 */
[----:B------:R-:W-:Y:S01]  /*04a0*/  @!P2 LOP3.LUT R29, RZ, R2, RZ, 0x33, !PT ;  /* 0x00000002ff1da212 */ /* 0x000fe200078e33ff */
[----:B------:R-:W-:Y:S01]  /*04b0*/  @P0 IMAD R0, R0, R19, RZ ;  /* 0x0000001300000224 */ /* 0x000fe200078e02ff */
[----:B----4-:R-:W-:Y:S01]  /*04c0*/  UIMAD.WIDE.U32 UR6, UR18, UR8, URZ ;  /* 0x00000008120672a5 */ /* 0x010fe2000f8e00ff */
[----:B------:R-:W-:Y:S01]  /*04d0*/  ISETP.GE.AND P1, PT, R19, 0x1, PT ;  /* 0x000000011300780c */ /* 0x000fe20003f26270 */
[C---:B------:R-:W-:Y:S01]  /*04e0*/  IMAD R15, R3.reuse, UR11, R5 ;  /* 0x0000000b030f7c24 */ /* 0x040fe2000f8e0205 */
        /* <DEDUP_REMOVED lines=8> */
[----:B0-----:R-:W-:-:S04]  /*0570*/  @P0 IMAD.WIDE R38, R5, 0x8, R8 ;  /* 0x0000000805260825 */ /* 0x001fc800078e0208 */
        /* <DEDUP_REMOVED lines=11> */
[----:B------:R-:W-:Y:S01]  /*0630*/  IMAD.WIDE.U32 R36, R3, R44, RZ ;  /* 0x0000002c03247225 */ /* 0x000fe200078e00ff */
[----:B------:R-:W-:-:S02]  /*0640*/  IADD3.X R57, PT, PT, R0, R57, RZ, P4, !PT ;  /* 0x0000003900397210 */ /* 0x000fc400027fe4ff */
[C---:B------:R-:W-:Y:S02]  /*0650*/  IADD3.X R2, PT, PT, R0.reuse, R13, RZ, P3, !PT ;  /* 0x0000000d00027210 */ /* 0x040fe40001ffe4ff */
[----:B------:R-:W-:Y:S02]  /*0660*/  LEA.HI.X R53, R53, R47, R6, 0x1, P0 ;  /* 0x0000002f35357211 */ /* 0x000fe400000f0c06 */
        /* <DEDUP_REMOVED lines=66> */
.L_x_9305:
        /* <DEDUP_REMOVED lines=66> */
[C---:B------:R-:W-:Y:S02]  /*0eb0*/  SHF.L.U32 R90, R15.reuse, 0x10, RZ ;  /* 0x000000100f5a7819 */ /* 0x040fe400000006ff */
[----:B------:R-:W-:Y:S02]  /*0ec0*/  SHF.L.U32 R89, R14, 0x10, RZ ;  /* 0x000000100e597819 */ /* 0x000fe400000006ff */
[----:B------:R-:W-:Y:S02]  /*0ed0*/  PRMT R104, R15, 0x7632, R104 ;  /* 0x000076320f687816 */ /* 0x000fe40000000068 */
[C---:B0-----:R-:W-:Y:S02]  /*0ee0*/  PRMT R27, R16.reuse, 0x7632, R27 ;  /* 0x00007632101b7816 */ /* 0x041fe4000000001b */
        /* <DEDUP_REMOVED lines=41> */
[----:B------:R-:W-:Y:S02]  /*1180*/  SHF.L.U32 R119, R9, 0x10, RZ ;  /* 0x0000001009777819 */ /* 0x000fe400000006ff */
[----:B------:R-:W-:Y:S01]  /*1190*/  SHF.L.U32 R117, R10, 0x10, RZ ;  /* 0x000000100a757819 */ /* 0x000fe200000006ff */
[----:B------:R-:W1:Y:S01]  /*11a0*/  MUFU.EX2 R82, R82 ;  /* 0x0000005200527308 */ /* 0x000e620000000800 */
[----:B------:R-:W-:Y:S01]  /*11b0*/  FADD.FTZ R79, R79, 1 ;  /* 0x3f8000004f4f7421 */ /* 0x000fe20000010000 */
[----:B------:R-:W-:-:S06]  /*11c0*/  SHF.L.U32 R115, R11, 0x10, RZ ;  /* 0x000000100b737819 */ /* 0x000fcc00000006ff */
[----:B------:R-:W3:Y:S01]  /*11d0*/  MUFU.EX2 R25, R25 ;  /* 0x0000001900197308 */ /* 0x000ee20000000800 */
[----:B0-----:R-:W-:-:S07]  /*11e0*/  FADD.FTZ R99, R84, 1 ;  /* 0x3f80000054637421 */ /* 0x001fce0000010000 */
[----:B------:R0:W4:Y:S01]  /*11f0*/  MUFU.RCP R91, R78 ;  /* 0x0000004e005b7308 */ /* 0x0001220000001000 */
[----:B-1----:R-:W-:-:S07]  /*1200*/  FADD.FTZ R96, R82, 1 ;  /* 0x3f80000052607421 */ /* 0x002fce0000010000 */
[----:B------:R-:W-:Y:S01]  /*1210*/  MUFU.RCP R93, R83 ;  /* 0x00000053005d7308 */ /* 0x000fe20000001000 */
[----:B---3--:R-:W-:Y:S01]  /*1220*/  FADD.FTZ R25, R25, 1 ;  /* 0x3f80000019197421 */ /* 0x008fe20000010000 */
[----:B0-----:R-:W-:-:S06]  /*1230*/  SHF.L.U32 R78, R5, 0x10, RZ ;  /* 0x00000010054e7819 */ /* 0x001fcc00000006ff */
[----:B------:R0:W1:Y:S01]  /*1240*/  MUFU.RCP R94, R77 ;  /* 0x0000004d005e7308 */ /* 0x0000620000001000 */
[----:B----4-:R-:W-:-:S04]  /*1250*/  FADD.FTZ R13, -R91, 1 ;  /* 0x3f8000005b0d7421 */ /* 0x010fc80000010100 */
[----:B------:R-:W-:-:S03]  /*1260*/  FFMA.FTZ R15, R0, R13, 1 ;  /* 0x3f800000000f7423 */ /* 0x000fc6000001000d */
[----:B------:R3:W4:Y:S01]  /*1270*/  MUFU.RCP R95, R79 ;  /* 0x0000004f005f7308 */ /* 0x0007220000001000 */
[----:B0-----:R-:W-:-:S07]  /*1280*/  SHF.L.U32 R77, R4, 0x10, RZ ;  /* 0x00000010044d7819 */ /* 0x001fce00000006ff */
[----:B------:R-:W0:Y:S01]  /*1290*/  MUFU.RCP R97, R25 ;  /* 0x0000001900617308 */ /* 0x000e220000001000 */
[----:B-1----:R-:W-:Y:S01]  /*12a0*/  FADD.FTZ R12, -R94, 1 ;  /* 0x3f8000005e0c7421 */ /* 0x002fe20000010100 */
[----:B---3--:R-:W-:-:S03]  /*12b0*/  SHF.L.U32 R79, R6, 0x10, RZ ;  /* 0x00000010064f7819 */ /* 0x008fc600000006ff */
[C---:B------:R-:W-:Y:S01]  /*12c0*/  FFMA.FTZ R12, R75.reuse, R12, 1 ;  /* 0x3f8000004b0c7423 */ /* 0x040fe2000001000c */
[----:B------:R-:W-:Y:S02]  /*12d0*/  FMUL.FTZ R75, R75, R94 ;  /* 0x0000005e4b4b7220 */ /* 0x000fe40000410000 */
[----:B------:R-:W1:Y:S08]  /*12e0*/  MUFU.RCP R99, R99 ;  /* 0x0000006300637308 */ /* 0x000e700000001000 */
[----:B------:R-:W3:Y:S08]  /*12f0*/  MUFU.RCP R96, R96 ;  /* 0x0000006000607308 */ /* 0x000ef00000001000 */
[----:B------:R-:W3:Y:S01]  /*1300*/  MUFU.RCP R92, R24 ;  /* 0x00000018005c7308 */ /* 0x000ee20000001000 */
[----:B--2---:R2:W-:Y:S01]  /*1310*/  STS.128 [R70], R20 ;  /* 0x0000001446007388 */ /* 0x0045e20000000c00 */
[----:B------:R-:W-:-:S03]  /*1320*/  NOP ;  /* 0x0000000000007918 */ /* 0x000fc60000000000 */
[----:B------:R-:W4:Y:S01]  /*1330*/  LDS.128 R16, [R70] ;  /* 0x0000000046107984 */ /* 0x000f220000000c00 */
[----:B--2---:R-:W2:Y:S01]  /*1340*/  LDC.64 R22, c[0x0][0x508] ;  /* 0x00014200ff167b82 */ /* 0x004ea20000000a00 */
[----:B----4-:R-:W-:Y:S02]  /*1350*/  SHF.L.U32 R82, R16, 0x10, RZ ;  /* 0x0000001010527819 */ /* 0x010fe400000006ff */
[----:B------:R-:W-:Y:S02]  /*1360*/  SHF.L.U32 R85, R19, 0x10, RZ ;  /* 0x0000001013557819 */ /* 0x000fe400000006ff */
[C---:B------:R-:W-:Y:S01]  /*1370*/  SHF.L.U32 R84, R18.reuse, 0x10, RZ ;  /* 0x0000001012547819 */ /* 0x040fe200000006ff */
[----:B------:R-:W-:Y:S01]  /*1380*/  FMUL.FTZ R13, R87, R82 ;  /* 0x00000052570d7220 */ /* 0x000fe20000410000 */
[----:B------:R-:W-:Y:S01]  /*1390*/  PRMT R107, R19, 0x7632, R107 ;  /* 0x00007632136b7816 */ /* 0x000fe2000000006b */
[----:B------:R-:W-:Y:S01]  /*13a0*/  FADD.FTZ R19, -R93, 1 ;  /* 0x3f8000005d137421 */ /* 0x000fe20000010100 */
[----:B------:R-:W-:Y:S01]  /*13b0*/  PRMT R106, R18, 0x7632, R106 ;  /* 0x00007632126a7816 */ /* 0x000fe2000000006a */
[----:B------:R-:W-:Y:S01]  /*13c0*/  FMUL.FTZ R18, R90, R85 ;  /* 0x000000555a127220 */ /* 0x000fe20000410000 */
[----:B------:R-:W-:Y:S01]  /*13d0*/  PRMT R101, R16, 0x7632, R101 ;  /* 0x0000763210657816 */ /* 0x000fe20000000065 */
[----:B------:R-:W-:Y:S01]  /*13e0*/  FMUL.FTZ R16, R89, R84 ;  /* 0x0000005459107220 */ /* 0x000fe20000410000 */
[C---:B------:R-:W-:Y:S01]  /*13f0*/  PRMT R105, R17.reuse, 0x7632, R105 ;  /* 0x0000763211697816 */ /* 0x040fe20000000069 */
        /* <DEDUP_REMOVED lines=13> */
[----:B-1----:R-:W-:Y:S01]  /*14d0*/  FADD.FTZ R19, -R99, 1 ;  /* 0x3f80000063137421 */ /* 0x002fe20000010100 */
[----:B------:R-:W-:Y:S01]  /*14e0*/  SHF.L.U32 R101, R101, 0x10, RZ ;  /* 0x0000001065657819 */ /* 0x000fe200000006ff */
[----:B---3--:R-:W-:Y:S01]  /*14f0*/  FADD.FTZ R16, -R96, 1 ;  /* 0x3f80000060107421 */ /* 0x008fe20000010100 */
[----:B------:R-:W-:Y:S01]  /*1500*/  SHF.L.U32 R106, R106, 0x10, RZ ;  /* 0x000000106a6a7819 */ /* 0x000fe200000006ff */
[----:B------:R-:W-:Y:S01]  /*1510*/  FMUL.FTZ R15, R14, R15 ;  /* 0x0000000f0e0f7220 */ /* 0x000fe20000410000 */
[----:B------:R-:W-:Y:S01]  /*1520*/  SHF.L.U32 R105, R105, 0x10, RZ ;  /* 0x0000001069697819 */ /* 0x000fe200000006ff */
[----:B------:R-:W-:Y:S01]  /*1530*/  FFMA.FTZ R17, R74, R13, 1 ;  /* 0x3f8000004a117423 */ /* 0x000fe2000001000d */
[----:B------:R-:W-:Y:S01]  /*1540*/  SHF.L.U32 R107, R107, 0x10, RZ ;  /* 0x000000106b6b7819 */ /* 0x000fe200000006ff */
[----:B------:R-:W-:Y:S01]  /*1550*/  FFMA.FTZ R25, R80, R19, 1 ;  /* 0x3f80000050197423 */ /* 0x000fe20000010013 */
[----:B------:R-:W-:Y:S01]  /*1560*/  FADD.FTZ R14, -R92, 1 ;  /* 0x3f8000005c0e7421 */ /* 0x000fe20000010100 */
        /* <DEDUP_REMOVED lines=22> */
[----:B--2---:R-:W-:-:S04]  /*16d0*/  IMAD.WIDE.U32 R24, R22, UR18, R40 ;  /* 0x0000001216187c25 */ /* 0x004fc8000f8e0028 */
[----:B------:R-:W-:Y:S01]  /*16e0*/  FMUL.FTZ R27, R27, R92 ;  /* 0x0000005c1b1b7220 */ /* 0x000fe20000410000 */
[----:B------:R-:W-:Y:S01]  /*16f0*/  FMUL.FTZ R74, R74, R97 ;  /* 0x000000614a4a7220 */ /* 0x000fe20000410000 */
[----:B------:R-:W-:Y:S01]  /*1700*/  FMUL.FTZ R81, R81, R96 ;  /* 0x0000006051517220 */ /* 0x000fe20000410000 */
[----:B------:R-:W0:Y:S01]  /*1710*/  LDC.64 R20, c[0x0][0x558] ;  /* 0x00015600ff147b82 */ /* 0x000e220000000a00 */
[----:B------:R-:W-:Y:S02]  /*1720*/  IMAD R25, R23, UR18, R25 ;  /* 0x0000001217197c24 */ /* 0x000fe4000f8e0219 */
[----:B------:R-:W-:Y:S01]  /*1730*/  FMUL.FTZ R80, R80, R99 ;  /* 0x0000006350507220 */ /* 0x000fe20000410000 */
[----:B------:R-:W-:Y:S01]  /*1740*/  FMUL.FTZ R100, R89, R2 ;  /* 0x0000000259647220 */ /* 0x000fe20000410000 */
[----:B------:R-:W-:Y:S01]  /*1750*/  FMUL.FTZ R93, R86, R91 ;  /* 0x0000005b565d7220 */ /* 0x000fe20000410000 */
        /* <DEDUP_REMOVED lines=17> */
[----:B------:R-:W-:Y:S02]  /*1870*/  PRMT R17, R10, 0x7632, R17 ;  /* 0x000076320a117816 */ /* 0x000fe40000000011 */
[----:B------:R-:W-:Y:S01]  /*1880*/  PRMT R16, R11, 0x7632, R16 ;  /* 0x000076320b107816 */ /* 0x000fe20000000010 */
        /* <DEDUP_REMOVED lines=28> */
.L_x_9281:
[----:B------:R-:W-:Y:S01]  /*1a50*/  SHF.L.U32 R129, R129, 0x10, RZ ;  /* 0x0000001081817819 */ /* 0x000fe200000006ff */
[----:B------:R-:W-:Y:S01]  /*1a60*/  FFMA.FTZ R47, R0, R77, R47 ;  /* 0x0000004d002f7223 */ /* 0x000fe2000001002f */
[----:B------:R-:W-:Y:S01]  /*1a70*/  SHF.L.U32 R127, R127, 0x10, RZ ;  /* 0x000000107f7f7819 */ /* 0x000fe200000006ff */
[----:B------:R-:W-:Y:S01]  /*1a80*/  BAR.SYNC.DEFER_BLOCKING 0x0 ;  /* 0x0000000000007b1d */ /* 0x000fe20000010000 */
[----:B------:R-:W-:Y:S01]  /*1a90*/  SHF.L.U32 R125, R125, 0x10, RZ ;  /* 0x000000107d7d7819 */ /* 0x000fe200000006ff */
[----:B------:R-:W-:Y:S01]  /*1aa0*/  FFMA.FTZ R2, R98, R129, R47 ;  /* 0x0000008162027223 */ /* 0x000fe2000001002f */
[----:B------:R-:W-:Y:S01]  /*1ab0*/  UISETP.GE.AND UP0, UPT, UR4, 0x1, UPT ;  /* 0x000000010400788c */ /* 0x000fe2000bf06270 */
[----:B------:R-:W-:Y:S02]  /*1ac0*/  SHF.L.U32 R123, R123, 0x10, RZ ;  /* 0x000000107b7b7819 */ /* 0x000fe400000006ff */
[----:B------:R-:W-:Y:S01]  /*1ad0*/  CS2R R86, SRZ ;  /* 0x0000000000567805 */ /* 0x000fe2000001ff00 */
[----:B-1----:R-:W-:Y:S01]  /*1ae0*/  FFMA.FTZ R9, R93, R78, R2 ;  /* 0x0000004e5d097223 */ /* 0x002fe20000010002 */
        /* <DEDUP_REMOVED lines=8> */
[----:B------:R-:W-:Y:S01]  /*1b70*/  CS2R R80, SRZ ;  /* 0x0000000000507805 */ /* 0x000fe2000001ff00 */
[--C-:B-----5:R-:W-:Y:S01]  /*1b80*/  FADD.FTZ R121, R121, R42.reuse ;  /* 0x0000002a79797221 */ /* 0x120fe20000010000 */
        /* <DEDUP_REMOVED lines=19> */
[----:B------:R-:W1:Y:S01]  /*1cc0*/  LDC.64 R90, c[0x0][0x3c0] ;  /* 0x0000f000ff5a7b82 */ /* 0x000e620000000a00 */
[----:B------:R-:W-:Y:S01]  /*1cd0*/  MOV R4, R52 ;  /* 0x0000003400047202 */ /* 0x000fe20000000f00 */
[----:B------:R-:W-:Y:S01]  /*1ce0*/  FMUL.FTZ R111, R121, R77 ;  /* 0x0000004d796f7220 */ /* 0x000fe20000410000 */
[----:B------:R-:W-:Y:S01]  /*1cf0*/  MOV R5, R59 ;  /* 0x0000003b00057202 */ /* 0x000fe20000000f00 */
[----:B------:R-:W-:Y:S01]  /*1d00*/  FMUL.FTZ R110, R122, R129 ;  /* 0x000000817a6e7220 */ /* 0x000fe20000410000 */
[C---:B------:R-:W-:Y:S01]  /*1d10*/  ISETP.NE.AND P0, PT, R54.reuse, 0x1, PT ;  /* 0x000000013600780c */ /* 0x040fe20003f05270 */
[----:B------:R-:W-:Y:S01]  /*1d20*/  FMUL.FTZ R109, R119, R78 ;  /* 0x0000004e776d7220 */ /* 0x000fe20000410000 */
[----:B------:R-:W-:Y:S01]  /*1d30*/  SHF.L.U32 R124, R54, 0x8, RZ ;  /* 0x00000008367c7819 */ /* 0x000fe200000006ff */
[----:B0-----:R-:W0:Y:S01]  /*1d40*/  LDC.64 R12, c[0x0][0x440] ;  /* 0x00011000ff0c7b82 */ /* 0x001e220000000a00 */
        /* <DEDUP_REMOVED lines=23> */
.L_x_9304:
[----:B01----:R-:W-:-:S04]  /*1ec0*/  IMAD.WIDE.U32 R4, R90, UR4, RZ ;  /* 0x000000045a047c25 */ /* 0x003fc8000f8e00ff */
[----:B------:R-:W-:Y:S01]  /*1ed0*/  IMAD R5, R91, UR4, R5 ;  /* 0x000000045b057c24 */ /* 0x000fe2000f8e0205 */
[----:B------:R-:W-:-:S04]  /*1ee0*/  LEA R6, P1, R4, R24, 0x1 ;  /* 0x0000001804067211 */ /* 0x000fc800078208ff */
[----:B------:R-:W-:-:S06]  /*1ef0*/  LEA.HI.X R7, R4, R25, R5, 0x1, P1 ;  /* 0x0000001904077211 */ /* 0x000fcc00008f0c05 */
[----:B------:R-:W5:Y:S01]  /*1f00*/  LDG.E.128 R4, desc[UR16][R6.64] ;  /* 0x0000001006047981 */ /* 0x000f62000c1e1d00 */
[----:B------:R-:W-:Y:S02]  /*1f10*/  MOV R8, R32 ;  /* 0x0000002000087202 */ /* 0x000fe40000000f00 */
[----:B------:R-:W-:-:S03]  /*1f20*/  MOV R9, R49 ;  /* 0x0000003100097202 */ /* 0x000fc60000000f00 */
[----:B--2---:R-:W-:-:S04]  /*1f30*/  IMAD.WIDE.U32 R8, R14, UR4, R8 ;  /* 0x000000040e087c25 */ /* 0x004fc8000f8e0008 */
[----:B------:R-:W-:Y:S01]  /*1f40*/  IMAD R2, R15, UR4, R9 ;  /* 0x000000040f027c24 */ /* 0x000fe2000f8e0209 */
[----:B0-----:R-:W-:-:S04]  /*1f50*/  LEA R26, P1, R8, R12, 0x2 ;  /* 0x0000000c081a7211 */ /* 0x001fc800078210ff */
        /* <DEDUP_REMOVED lines=8> */
[----:B-----5:R0:W-:Y:S01]  /*1fe0*/  STS.128 [R70], R4 ;  /* 0x0000000446007388 */ /* 0x0201e20000000c00 */
[----:B------:R-:W-:-:S03]  /*1ff0*/  NOP ;  /* 0x0000000000007918 */ /* 0x000fc60000000000 */
[----:B------:R1:W4:Y:S01]  /*2000*/  LDG.E R137, desc[UR16][R74.64] ;  /* 0x000000104a897981 */ /* 0x000322000c1e1900 */
[----:B------:R-:W5:Y:S01]  /*2010*/  S2UR UR6, SR_CgaCtaId ;  /* 0x00000000000679c3 */ /* 0x000f620000008800 */
[C---:B------:R-:W-:Y:S01]  /*2020*/  ISETP.NE.AND P2, PT, R34.reuse, RZ, PT ;  /* 0x000000ff2200720c */ /* 0x040fe20003f45270 */
[----:B------:R-:W-:Y:S01]  /*2030*/  UMOV UR5, 0x400 ;  /* 0x0000040000057882 */ /* 0x000fe20000000000 */
[----:B---3--:R-:W3:Y:S01]  /*2040*/  LDS.128 R8, [R70] ;  /* 0x0000000046087984 */ /* 0x008ee20000000c00 */
[----:B------:R-:W-:Y:S01]  /*2050*/  ISETP.NE.AND P1, PT, R34, 0x1f, PT ;  /* 0x0000001f2200780c */ /* 0x000fe20003f25270 */
[----:B------:R-:W-:Y:S01]  /*2060*/  BSSY.RECONVERGENT B0, `(.L_x_9283) ;  /* 0x000003d000007945 */ /* 0x000fe20003800200 */
[----:B0-----:R-:W-:-:S04]  /*2070*/  IADD3 R5, PT, PT, R131, UR4, RZ ;  /* 0x0000000483057c10 */ /* 0x001fc8000fffe0ff */
[----:B------:R-:W-:Y:S01]  /*2080*/  SEL R5, R5, R56, !P2 ;  /* 0x0000003805057207 */ /* 0x000fe20005000000 */
[----:B--2---:R-:W-:-:S04]  /*2090*/  FMUL.FTZ R126, R26, 1.4426950216293334961 ;  /* 0x3fb8aa3b1a7e7820 */ /* 0x004fc80000410000 */
[-C--:B------:R-:W-:Y:S01]  /*20a0*/  FMUL.FTZ R145, R121, R126.reuse ;  /* 0x0000007e79917220 */ /* 0x080fe20000410000 */
[-C--:B------:R-:W-:Y:S01]  /*20b0*/  FMUL.FTZ R2, R122, R126.reuse ;  /* 0x0000007e7a027220 */ /* 0x080fe20000410000 */
[-C--:B------:R-:W-:Y:S01]  /*20c0*/  FMUL.FTZ R6, R120, R126.reuse ;  /* 0x0000007e78067220 */ /* 0x080fe20000410000 */
[-C--:B-1----:R-:W-:Y:S01]  /*20d0*/  FMUL.FTZ R75, R117, R126.reuse ;  /* 0x0000007e754b7220 */ /* 0x082fe20000410000 */
[-C--:B------:R-:W-:Y:S01]  /*20e0*/  FMUL.FTZ R74, R115, R126.reuse ;  /* 0x0000007e734a7220 */ /* 0x080fe20000410000 */
[-C--:B------:R-:W-:Y:S01]  /*20f0*/  FMUL.FTZ R133, R116, R126.reuse ;  /* 0x0000007e74857220 */ /* 0x080fe20000410000 */
[----:B------:R-:W0:Y:S01]  /*2100*/  MUFU.EX2 R145, R145 ;  /* 0x0000009100917308 */ /* 0x000e220000000800 */
[----:B-----5:R-:W-:Y:S01]  /*2110*/  ULEA UR5, UR6, UR5, 0x18 ;  /* 0x0000000506057291 */ /* 0x020fe2000f8ec0ff */
[-C--:B------:R-:W-:Y:S01]  /*2120*/  FMUL.FTZ R27, R119, R126.reuse ;  /* 0x0000007e771b7220 */ /* 0x080fe20000410000 */
[----:B------:R-:W-:-:S04]  /*2130*/  FMUL.FTZ R128, R118, R126 ;  /* 0x0000007e76807220 */ /* 0x000fc80000410000 */
[----:B------:R-:W-:Y:S01]  /*2140*/  LEA R136, R5, UR5, 0x2 ;  /* 0x0000000505887c11 */ /* 0x000fe2000f8e10ff */
[----:B------:R-:W1:Y:S08]  /*2150*/  MUFU.EX2 R2, R2 ;  /* 0x0000000200027308 */ /* 0x000e700000000800 */
[----:B------:R-:W2:Y:S01]  /*2160*/  MUFU.EX2 R6, R6 ;  /* 0x0000000600067308 */ /* 0x000ea20000000800 */
[----:B0-----:R0:W-:Y:S01]  /*2170*/  STS [R136+0x878], R145 ;  /* 0x0008789188007388 */ /* 0x0011e20000000800 */
[----:B---3--:R-:W-:-:S02]  /*2180*/  PRMT R4, R8, 0x7632, R4 ;  /* 0x0000763208047816 */ /* 0x008fc40000000004 */
[----:B------:R-:W-:Y:S02]  /*2190*/  PRMT R5, R9, 0x7632, R5 ;  /* 0x0000763209057816 */ /* 0x000fe40000000005 */
[----:B------:R-:W-:Y:S02]  /*21a0*/  PRMT R132, R10, 0x7632, R132 ;  /* 0x000076320a847816 */ /* 0x000fe40000000084 */
[----:B------:R-:W3:Y:S01]  /*21b0*/  MUFU.EX2 R75, R75 ;  /* 0x0000004b004b7308 */ /* 0x000ee20000000800 */
[----:B------:R-:W-:Y:S02]  /*21c0*/  PRMT R134, R11, 0x7632, R134 ;  /* 0x000076320b867816 */ /* 0x000fe40000000086 */
[----:B------:R-:W-:Y:S02]  /*21d0*/  SHF.L.U32 R126, R9, 0x10, RZ ;  /* 0x00000010097e7819 */ /* 0x000fe400000006ff */
[----:B------:R-:W-:Y:S02]  /*21e0*/  SHF.L.U32 R8, R8, 0x10, RZ ;  /* 0x0000001008087819 */ /* 0x000fe400000006ff */
[----:B------:R-:W-:Y:S01]  /*21f0*/  SHF.L.U32 R10, R10, 0x10, RZ ;  /* 0x000000100a0a7819 */ /* 0x000fe200000006ff */
[----:B------:R-:W1:Y:S01]  /*2200*/  MUFU.EX2 R74, R74 ;  /* 0x0000004a004a7308 */ /* 0x000e620000000800 */
[----:B------:R-:W-:Y:S01]  /*2210*/  SHF.L.U32 R9, R4, 0x10, RZ ;  /* 0x0000001004097819 */ /* 0x000fe200000006ff */
[----:B------:R-:W-:Y:S01]  /*2220*/  FMUL.FTZ R148, R111, R8 ;  /* 0x000000086f947220 */ /* 0x000fe20000410000 */
[----:B------:R-:W-:Y:S01]  /*2230*/  SHF.L.U32 R132, R132, 0x10, RZ ;  /* 0x0000001084847819 */ /* 0x000fe200000006ff */
[----:B------:R-:W-:Y:S01]  /*2240*/  FMUL.FTZ R144, R109, R126 ;  /* 0x0000007e6d907220 */ /* 0x000fe20000410000 */
[----:B------:R-:W-:Y:S01]  /*2250*/  SHF.L.U32 R134, R134, 0x10, RZ ;  /* 0x0000001086867819 */ /* 0x000fe200000006ff */
[----:B------:R-:W-:Y:S01]  /*2260*/  FMUL.FTZ R140, R107, R10 ;  /* 0x0000000a6b8c7220 */ /* 0x000fe20000410000 */
[----:B------:R-:W-:Y:S01]  /*2270*/  FMUL.FTZ R151, R110, R9 ;  /* 0x000000096e977220 */ /* 0x000fe20000410000 */
[----:B------:R-:W1:Y:S01]  /*2280*/  MUFU.EX2 R133, R133 ;  /* 0x0000008500857308 */ /* 0x000e620000000800 */
[----:B0-----:R-:W-:Y:S01]  /*2290*/  FMUL.FTZ R136, R105, R132 ;  /* 0x0000008469887220 */ /* 0x001fe20000410000 */
[----:B------:R-:W-:-:S06]  /*22a0*/  FMUL.FTZ R138, R101, R134 ;  /* 0x00000086658a7220 */ /* 0x000fcc0000410000 */
[----:B------:R-:W0:Y:S08]  /*22b0*/  MUFU.EX2 R7, R27 ;  /* 0x0000001b00077308 */ /* 0x000e300000000800 */
[----:B------:R5:W0:Y:S02]  /*22c0*/  MUFU.EX2 R27, R128 ;  /* 0x00000080001b7308 */ /* 0x000a240000000800 */
[----:B-----5:R-:W-:-:S02]  /*22d0*/  SHF.L.U32 R128, R11, 0x10, RZ ;  /* 0x000000100b807819 */ /* 0x020fc400000006ff */
[----:B------:R-:W-:-:S03]  /*22e0*/  SHF.L.U32 R11, R5, 0x10, RZ ;  /* 0x00000010050b7819 */ /* 0x000fc600000006ff */
[----:B------:R-:W-:Y:S02]  /*22f0*/  FMUL.FTZ R135, R103, R128 ;  /* 0x0000008067877220 */ /* 0x000fe40000410000 */
        /* <DEDUP_REMOVED lines=10> */
[----:B0123--:R-:W-:Y:S06]  /*23a0*/  @P1 BRA `(.L_x_9284) ;  /* 0x00000000001c1947 */ /* 0x00ffec0003800000 */
[----:B------:R-:W-:Y:S01]  /*23b0*/  ISETP.NE.AND P1, PT, R54, UR10, PT ;  /* 0x0000000a36007c0c */ /* 0x000fe2000bf25270 */
[----:B------:R-:W-:-:S12]  /*23c0*/  HFMA2 R160, -RZ, RZ, 1.875, 0 ;  /* 0x3f800000ffa07431 */ /* 0x000fd800000001ff */
[----:B------:R-:W-:Y:S05]  /*23d0*/  @!P1 BRA `(.L_x_9285) ;  /* 0x0000000000149947 */ /* 0x000fea0003800000 */
[----:B------:R-:W-:-:S04]  /*23e0*/  IADD3 R4, PT, PT, R124, UR4, RZ ;  /* 0x000000047c047c10 */ /* 0x000fc8000fffe0ff */
[----:B------:R-:W-:-:S05]  /*23f0*/  LEA R4, R4, UR5, 0x2 ;  /* 0x0000000504047c11 */ /* 0x000fca000f8e10ff */
[----:B------:R2:W3:Y:S01]  /*2400*/  LDS R160, [R4+0x878] ;  /* 0x0008780004a07984 */ /* 0x0004e20000000800 */
[----:B------:R-:W-:Y:S05]  /*2410*/  BRA `(.L_x_9285) ;  /* 0x0000000000047947 */ /* 0x000fea0003800000 */
.L_x_9284:
[----:B------:R0:W1:Y:S02]  /*2420*/  LDS R160, [R76+0x107c] ;  /* 0x00107c004ca07984 */ /* 0x0000640000000800 */
.L_x_9285:
[----:B------:R-:W-:Y:S05]  /*2430*/  BSYNC.RECONVERGENT B0 ;  /* 0x0000000000007941 */ /* 0x000fea0003800200 */
.L_x_9283:
[----:B------:R-:W4:Y:S01]  /*2440*/  @P0 LDC R5, c[0x0][0x38c] ;  /* 0x0000e300ff050b82 */ /* 0x000f220000000800 */
[----:B------:R-:W-:Y:S01]  /*2450*/  MOV R152, RZ ;  /* 0x000000ff00987202 */ /* 0x000fe20000000f00 */
[----:B----4-:R-:W-:-:S04]  /*2460*/  @P0 IMAD R5, R112, R5, UR4 ;  /* 0x0000000470050e24 */ /* 0x010fc8000f8e0205 */
[----:B--2---:R-:W-:-:S05]  /*2470*/  @P0 IMAD.WIDE R4, R5, 0x8, R38 ;  /* 0x0000000805040825 */ /* 0x004fca00078e0226 */
[----:B------:R2:W4:Y:S01]  /*2480*/  @P0 LDG.E R152, desc[UR16][R4.64+0x4] ;  /* 0x0000041004980981 */ /* 0x000522000c1e1900 */
[C---:B------:R-:W-:Y:S01]  /*2490*/  FFMA.FTZ R147, R133.reuse, R137, R158 ;  /* 0x0000008985937223 */ /* 0x040fe2000001009e */
[----:B-1-3--:R-:W-:Y:S01]  /*24a0*/  FMUL.FTZ R139, R133, R160 ;  /* 0x000000a0858b7220 */ /* 0x00afe20000410000 */
[C---:B------:R-:W-:Y:S01]  /*24b0*/  ISETP.NE.AND P1, PT, R73.reuse, 0x1f, PT ;  /* 0x0000001f4900780c */ /* 0x040fe20003f25270 */
[----:B------:R-:W-:Y:S01]  /*24c0*/  ULEA UR6, UR4, UR5, 0x3 ;  /* 0x0000000504067291 */ /* 0x000fe2000f8e18ff */
[C---:B------:R-:W-:Y:S01]  /*24d0*/  FFMA.FTZ R147, R74.reuse, R147, R141 ;  /* 0x000000934a937223 */ /* 0x040fe2000001008d */
[----:B------:R-:W-:Y:S01]  /*24e0*/  FMUL.FTZ R154, R74, R139 ;  /* 0x0000008b4a9a7220 */ /* 0x000fe20000410000 */
[----:B------:R-:W-:Y:S01]  /*24f0*/  ISETP.GT.U32.AND P3, PT, R73, 0x1d, PT ;  /* 0x0000001d4900780c */ /* 0x000fe20003f64070 */
[----:B------:R-:W-:Y:S01]  /*2500*/  BSSY.RECONVERGENT B0, `(.L_x_9286) ;  /* 0x00000b3000007945 */ /* 0x000fe20003800200 */
[C---:B------:R-:W-:Y:S01]  /*2510*/  FFMA.FTZ R147, R27.reuse, R147, R142 ;  /* 0x000000931b937223 */ /* 0x040fe2000001008e */
[----:B------:R-:W-:Y:S01]  /*2520*/  FMUL.FTZ R154, R27, R154 ;  /* 0x0000009a1b9a7220 */ /* 0x000fe20000410000 */
[----:B--2---:R-:W-:Y:S01]  /*2530*/  FFMA.FTZ R4, R148, R2, R151 ;  /* 0x0000000294047223 */ /* 0x004fe20000010097 */
[----:B------:R-:W-:Y:S01]  /*2540*/  ISETP.GT.U32.AND P4, PT, R73, 0x17, PT ;  /* 0x000000174900780c */ /* 0x000fe20003f84070 */
        /* <DEDUP_REMOVED lines=13> */
[----:B------:R-:W-:-:S02]  /*2620*/  FMUL.FTZ R5, R7, R154 ;  /* 0x0000009a07057220 */ /* 0x000fc40000410000 */
[----:B------:R-:W1:Y:S01]  /*2630*/  SHFL.DOWN PT, R139, R147, 0x1, 0x1f ;  /* 0x08201f00938b7f89 */ /* 0x000e6200000e0000 */
[----:B------:R-:W-:Y:S01]  /*2640*/  FFMA.FTZ R4, R74, R4, R135 ;  /* 0x000000044a047223 */ /* 0x000fe20000010087 */
[----:B------:R-:W-:Y:S01]  /*2650*/  MOV R157, R147 ;  /* 0x00000093009d7202 */ /* 0x000fe20000000f00 */
[----:B------:R-:W-:Y:S01]  /*2660*/  FMUL.FTZ R154, R6, R5 ;  /* 0x00000005069a7220 */ /* 0x000fe20000410000 */
[----:B------:R-:W2:Y:S01]  /*2670*/  SHFL.DOWN PT, R155, R156, 0x1, 0x1f ;  /* 0x08201f009c9b7f89 */ /* 0x000ea200000e0000 */
[----:B------:R-:W-:Y:S02]  /*2680*/  FFMA.FTZ R4, R133, R4, R138 ;  /* 0x0000000485047223 */ /* 0x000fe4000001008a */
[----:B------:R-:W-:-:S04]  /*2690*/  FMUL.FTZ R154, R75, R154 ;  /* 0x0000009a4b9a7220 */ /* 0x000fc80000410000 */
[----:B------:R-:W-:-:S04]  /*26a0*/  FMUL.FTZ R5, R27, R154 ;  /* 0x0000009a1b057220 */ /* 0x000fc80000410000 */
[----:B------:R-:W-:Y:S01]  /*26b0*/  FMUL.FTZ R154, R74, R5 ;  /* 0x000000054a9a7220 */ /* 0x000fe20000410000 */
[----:B-1----:R-:W-:Y:S02]  /*26c0*/  @P1 FFMA.FTZ R157, R156, R139, R157 ;  /* 0x0000008b9c9d1223 */ /* 0x002fe4000001009d */
[----:B------:R-:W1:Y:S01]  /*26d0*/  SHFL.UP PT, R139, R4, 0x1, RZ ;  /* 0x04200000048b7989 */ /* 0x000e6200000e00ff */
[----:B--2---:R-:W-:-:S03]  /*26e0*/  @P1 FMUL.FTZ R155, R155, R156 ;  /* 0x0000009c9b9b1220 */ /* 0x004fc60000410000 */
[----:B------:R-:W2:Y:S02]  /*26f0*/  SHFL.DOWN PT, R159, R157, 0x2, 0x1f ;  /* 0x08401f009d9f7f89 */ /* 0x000ea400000e0000 */
[----:B------:R-:W-:Y:S01]  /*2700*/  @P1 MOV R156, R155 ;  /* 0x0000009b009c1202 */ /* 0x000fe20000000f00 */
[----:B------:R-:W-:Y:S01]  /*2710*/  FMUL.FTZ R155, R133, R154 ;  /* 0x0000009a859b7220 */ /* 0x000fe20000410000 */
[----:B------:R-:W-:-:S03]  /*2720*/  ISETP.GE.AND P1, PT, R72, 0x1, PT ;  /* 0x000000014800780c */ /* 0x000fc60003f26270 */
[----:B------:R-:W3:Y:S04]  /*2730*/  SHFL.DOWN PT, R147, R156, 0x2, 0x1f ;  /* 0x08401f009c937f89 */ /* 0x000ee800000e0000 */
[----:B------:R-:W5:Y:S01]  /*2740*/  SHFL.UP PT, R154, R155, 0x1, RZ ;  /* 0x042000009b9a7989 */ /* 0x000f6200000e00ff */
[----:B-1----:R-:W-:Y:S01]  /*2750*/  FFMA.FTZ R139, R155, R139, R4 ;  /* 0x0000008b9b8b7223 */ /* 0x002fe20000010004 */
[----:B--2---:R-:W-:-:S04]  /*2760*/  @!P3 FFMA.FTZ R157, R156, R159, R157 ;  /* 0x0000009f9c9db223 */ /* 0x004fc8000001009d */
[----:B------:R-:W-:-:S05]  /*2770*/  FSEL R4, R4, R139, !P1 ;  /* 0x0000008b04047208 */ /* 0x000fca0004800000 */
[----:B------:R-:W1:Y:S01]  /*2780*/  SHFL.UP PT, R5, R4, 0x2, RZ ;  /* 0x0440000004057989 */ /* 0x000e6200000e00ff */
[----:B---3--:R-:W-:-:S03]  /*2790*/  @!P3 FMUL.FTZ R139, R156, R147 ;  /* 0x000000939c8bb220 */ /* 0x008fc60000410000 */
[----:B------:R-:W2:Y:S01]  /*27a0*/  SHFL.DOWN PT, R147, R157, 0x4, 0x1f ;  /* 0x08801f009d937f89 */ /* 0x000ea200000e0000 */
[----:B-----5:R-:W-:Y:S01]  /*27b0*/  @P1 FMUL.FTZ R155, R155, R154 ;  /* 0x0000009a9b9b1220 */ /* 0x020fe20000410000 */
[----:B------:R-:W-:Y:S02]  /*27c0*/  @!P3 MOV R156, R139 ;  /* 0x0000008b009cb202 */ /* 0x000fe40000000f00 */
[----:B------:R-:W-:Y:S02]  /*27d0*/  ISETP.GT.U32.AND P3, PT, R73, 0x1b, PT ;  /* 0x0000001b4900780c */ /* 0x000fe40003f64070 */
[----:B------:R-:W3:Y:S01]  /*27e0*/  SHFL.UP PT, R162, R155, 0x2, RZ ;  /* 0x044000009ba27989 */ /* 0x000ee200000e00ff */
[----:B------:R-:W-:-:S03]  /*27f0*/  ISETP.GE.AND P1, PT, R72, 0x2, PT ;  /* 0x000000024800780c */ /* 0x000fc60003f26270 */
[----:B------:R-:W5:Y:S01]  /*2800*/  SHFL.DOWN PT, R139, R156, 0x4, 0x1f ;  /* 0x08801f009c8b7f89 */ /* 0x000f6200000e0000 */
[----:B-1----:R-:W-:-:S06]  /*2810*/  FFMA.FTZ R5, R155, R5, R4 ;  /* 0x000000059b057223 */ /* 0x002fcc0000010004 */
[----:B--2---:R-:W-:Y:S01]  /*2820*/  @!P3 FFMA.FTZ R157, R156, R147, R157 ;  /* 0x000000939c9db223 */ /* 0x004fe2000001009d */
[----:B------:R-:W-:-:S04]  /*2830*/  FSEL R154, R4, R5, !P1 ;  /* 0x00000005049a7208 */ /* 0x000fc80004800000 */
[----:B------:R-:W1:Y:S01]  /*2840*/  SHFL.DOWN PT, R159, R157, 0x8, 0x1f ;  /* 0x09001f009d9f7f89 */ /* 0x000e6200000e0000 */
[----:B---3--:R-:W-:Y:S01]  /*2850*/  @P1 FMUL.FTZ R155, R155, R162 ;  /* 0x000000a29b9b1220 */ /* 0x008fe20000410000 */
[----:B------:R-:W-:Y:S02]  /*2860*/  ISETP.GE.AND P1, PT, R54, UR10, PT ;  /* 0x0000000a36007c0c */ /* 0x000fe4000bf26270 */
[----:B------:R-:W2:Y:S01]  /*2870*/  SHFL.UP PT, R4, R154, 0x4, RZ ;  /* 0x048000009a047989 */ /* 0x000ea200000e00ff */
[----:B-----5:R-:W-:Y:S01]  /*2880*/  @!P3 FMUL.FTZ R5, R156, R139 ;  /* 0x0000008b9c05b220 */ /* 0x020fe20000410000 */
[----:B------:R-:W-:Y:S02]  /*2890*/  ISETP.NE.OR P1, PT, R34, RZ, P1 ;  /* 0x000000ff2200720c */ /* 0x000fe40000f25670 */
[----:B------:R-:W3:Y:S02]  /*28a0*/  SHFL.UP PT, R164, R155, 0x4, RZ ;  /* 0x048000009ba47989 */ /* 0x000ee400000e00ff */
[----:B------:R-:W-:-:S02]  /*28b0*/  @!P3 MOV R156, R5 ;  /* 0x00000005009cb202 */ /* 0x000fc40000000f00 */
[----:B------:R-:W-:Y:S02]  /*28c0*/  ISETP.GE.AND P3, PT, R72, 0x4, PT ;  /* 0x000000044800780c */ /* 0x000fe40003f66270 */
[----:B------:R-:W-:Y:S01]  /*28d0*/  MOV R5, RZ ;  /* 0x000000ff00057202 */ /* 0x000fe20000000f00 */
[----:B------:R-:W5:Y:S01]  /*28e0*/  SHFL.DOWN PT, R147, R156, 0x8, 0x1f ;  /* 0x09001f009c937f89 */ /* 0x000f6200000e0000 */
[----:B-1----:R-:W-:Y:S01]  /*28f0*/  @!P4 FFMA.FTZ R157, R156, R159, R157 ;  /* 0x0000009f9c9dc223 */ /* 0x002fe2000001009d */
[----:B--2---:R-:W-:Y:S01]  /*2900*/  FFMA.FTZ R139, R155, R4, R154 ;  /* 0x000000049b8b7223 */ /* 0x004fe2000001009a */
[----:B------:R-:W-:-:S03]  /*2910*/  HFMA2 R4, -RZ, RZ, 1.875, 0 ;  /* 0x3f800000ff047431 */ /* 0x000fc600000001ff */
[----:B------:R-:W1:Y:S04]  /*2920*/  SHFL.DOWN PT, R159, R157, 0x10, 0x1f ;  /* 0x0a001f009d9f7f89 */ /* 0x000e6800000e0000 */
[----:B---3--:R-:W-:Y:S01]  /*2930*/  @P3 FMUL.FTZ R155, R155, R164 ;  /* 0x000000a49b9b3220 */ /* 0x008fe20000410000 */
[----:B------:R-:W-:Y:S02]  /*2940*/  FSEL R162, R154, R139, !P3 ;  /* 0x0000008b9aa27208 */ /* 0x000fe40005800000 */
[----:B------:R-:W-:Y:S02]  /*2950*/  ISETP.GT.U32.AND P3, PT, R73, 0xf, PT ;  /* 0x0000000f4900780c */ /* 0x000fe40003f64070 */
[----:B------:R-:W-:Y:S01]  /*2960*/  SHFL.UP PT, R164, R155, 0x8, RZ ;  /* 0x050000009ba47989 */ /* 0x000fe200000e00ff */
[----:B-----5:R-:W-:-:S03]  /*2970*/  @!P4 FMUL.FTZ R147, R156, R147 ;  /* 0x000000939c93c220 */ /* 0x020fc60000410000 */
[----:B------:R-:W2:Y:S04]  /*2980*/  SHFL.UP PT, R139, R162, 0x8, RZ ;  /* 0x05000000a28b7989 */ /* 0x000ea800000e00ff */
[----:B------:R-:W-:Y:S01]  /*2990*/  @!P1 LDS.64 R4, [UR6+0x10f8] ;  /* 0x0010f806ff049984 */ /* 0x000fe20008000a00 */
[----:B------:R-:W-:Y:S02]  /*29a0*/  @!P4 MOV R156, R147 ;  /* 0x00000093009cc202 */ /* 0x000fe40000000f00 */
[----:B------:R-:W-:-:S03]  /*29b0*/  ISETP.GE.AND P1, PT, R72, 0x8, PT ;  /* 0x000000084800780c */ /* 0x000fc60003f26270 */
[----:B------:R-:W3:Y:S01]  /*29c0*/  SHFL.DOWN PT, R147, R156, 0x10, 0x1f ;  /* 0x0a001f009c937f89 */ /* 0x000ee200000e0000 */
[----:B-1----:R-:W-:-:S05]  /*29d0*/  @!P3 FFMA.FTZ R157, R156, R159, R157 ;  /* 0x0000009f9c9db223 */ /* 0x002fca000001009d */
[----:B------:R-:W-:Y:S04]  /*29e0*/  SHFL.DOWN PT, R159, R157, 0x1, 0x1f ;  /* 0x08201f009d9f7f89 */ /* 0x000fe800000e0000 */
[----:B------:R-:W-:Y:S01]  /*29f0*/  SHFL.IDX PT, R157, R157, RZ, 0x1f ;  /* 0x00001fff9d9d7589 */ /* 0x000fe200000e0000 */
[C---:B--2---:R-:W-:Y:S01]  /*2a00*/  FFMA.FTZ R139, R155.reuse, R139, R162 ;  /* 0x0000008b9b8b7223 */ /* 0x044fe200000100a2 */
[----:B------:R-:W-:-:S04]  /*2a10*/  @P1 FMUL.FTZ R155, R155, R164 ;  /* 0x000000a49b9b1220 */ /* 0x000fc80000410000 */
[----:B------:R-:W-:Y:S01]  /*2a20*/  FSEL R154, R162, R139, !P1 ;  /* 0x0000008ba29a7208 */ /* 0x000fe20004800000 */
[----:B------:R-:W-:Y:S01]  /*2a30*/  SHFL.UP PT, R164, R155, 0x10, RZ ;  /* 0x060000009ba47989 */ /* 0x000fe200000e00ff */
[----:B------:R-:W-:-:S03]  /*2a40*/  ISETP.GE.AND P1, PT, R72, 0x10, PT ;  /* 0x000000104800780c */ /* 0x000fc60003f26270 */
[----:B------:R-:W1:Y:S01]  /*2a50*/  SHFL.UP PT, R139, R154, 0x10, RZ ;  /* 0x060000009a8b7989 */ /* 0x000e6200000e00ff */
[----:B---3--:R-:W-:-:S05]  /*2a60*/  @!P3 FMUL.FTZ R147, R156, R147 ;  /* 0x000000939c93b220 */ /* 0x008fca0000410000 */
[----:B------:R-:W-:Y:S02]  /*2a70*/  @!P3 MOV R156, R147 ;  /* 0x00000093009cb202 */ /* 0x000fe40000000f00 */
[----:B------:R-:W-:Y:S01]  /*2a80*/  ISETP.NE.AND P3, PT, R34, 0x1f, PT ;  /* 0x0000001f2200780c */ /* 0x000fe20003f65270 */
[----:B------:R-:W-:Y:S04]  /*2a90*/  SHFL.IDX PT, R162, R5, RZ, 0x1f ;  /* 0x00001fff05a27589 */ /* 0x000fe800000e0000 */
[----:B------:R-:W2:Y:S04]  /*2aa0*/  SHFL.DOWN PT, R147, R156, 0x1, 0x1f ;  /* 0x08201f009c937f89 */ /* 0x000ea800000e0000 */
[----:B------:R-:W3:Y:S01]  /*2ab0*/  SHFL.IDX PT, R156, R156, RZ, 0x1f ;  /* 0x00001fff9c9c7589 */ /* 0x000ee200000e0000 */
[C---:B-1----:R-:W-:Y:S01]  /*2ac0*/  FFMA.FTZ R139, R155.reuse, R139, R154 ;  /* 0x0000008b9b8b7223 */ /* 0x042fe2000001009a */
[----:B------:R-:W-:-:S04]  /*2ad0*/  @P1 FMUL.FTZ R155, R155, R164 ;  /* 0x000000a49b9b1220 */ /* 0x000fc80000410000 */
[----:B------:R-:W-:Y:S02]  /*2ae0*/  FSEL R154, R154, R139, !P1 ;  /* 0x0000008b9a9a7208 */ /* 0x000fe40004800000 */
[----:B------:R-:W-:Y:S01]  /*2af0*/  SHFL.UP PT, R155, R155, 0x1, RZ ;  /* 0x042000009b9b7989 */ /* 0x000fe200000e00ff */
[----:B------:R-:W-:-:S03]  /*2b00*/  ISETP.NE.AND P1, PT, R34, RZ, PT ;  /* 0x000000ff2200720c */ /* 0x000fc60003f25270 */
[----:B------:R-:W-:Y:S01]  /*2b10*/  SHFL.UP PT, R154, R154, 0x1, RZ ;  /* 0x042000009a9a7989 */ /* 0x000fe200000e00ff */
[----:B--2---:R-:W-:-:S04]  /*2b20*/  @P3 FFMA.FTZ R162, R147, R162, R159 ;  /* 0x000000a293a23223 */ /* 0x004fc8000001009f */
[----:B------:R-:W-:Y:S01]  /*2b30*/  FFMA.FTZ R137, R162, R160, R137 ;  /* 0x000000a0a2897223 */ /* 0x000fe20000010089 */
[C---:B---3--:R-:W-:Y:S01]  /*2b40*/  FFMA.FTZ R5, R156.reuse, R5, R157 ;  /* 0x000000059c057223 */ /* 0x048fe2000001009d */
[----:B------:R-:W-:Y:S02]  /*2b50*/  FMUL.FTZ R4, R156, R4 ;  /* 0x000000049c047220 */ /* 0x000fe40000410000 */
[----:B------:R-:W-:-:S03]  /*2b60*/  FFMA.FTZ R139, R133, R137, R158 ;  /* 0x00000089858b7223 */ /* 0x000fc6000001009e */
[----:B------:R-:W-:Y:S01]  /*2b70*/  @!P1 STS.64 [UR6+0x10f8], R4 ;  /* 0x0010f804ff009988 */ /* 0x000fe20008000a06 */
[----:B------:R-:W-:-:S04]  /*2b80*/  FFMA.FTZ R141, R74, R139, R141 ;  /* 0x0000008b4a8d7223 */ /* 0x000fc8000001008d */
[----:B------:R-:W-:-:S04]  /*2b90*/  FFMA.FTZ R142, R27, R141, R142 ;  /* 0x0000008d1b8e7223 */ /* 0x000fc8000001008e */
[----:B------:R-:W-:-:S04]  /*2ba0*/  FFMA.FTZ R147, R75, R142, R146 ;  /* 0x0000008e4b937223 */ /* 0x000fc80000010092 */
[-C--:B------:R-:W-:Y:S01]  /*2bb0*/  FFMA.FTZ R146, R6, R147.reuse, R149 ;  /* 0x0000009306927223 */ /* 0x080fe20000010095 */
[----:B------:R-:W-:-:S03]  /*2bc0*/  FMUL.FTZ R156, R120, R147 ;  /* 0x00000093789c7220 */ /* 0x000fc60000410000 */
[-C--:B------:R-:W-:Y:S01]  /*2bd0*/  FFMA.FTZ R149, R7, R146.reuse, R150 ;  /* 0x0000009207957223 */ /* 0x080fe20000010096 */
[----:B------:R-:W-:Y:S01]  /*2be0*/  FMUL.FTZ R157, R119, R146 ;  /* 0x00000092779d7220 */ /* 0x000fe20000410000 */
[----:B------:R-:W-:Y:S02]  /*2bf0*/  FMUL.FTZ R162, R127, R156 ;  /* 0x0000009c7fa27220 */ /* 0x000fe40000410000 */
[----:B------:R-:W-:Y:S01]  /*2c00*/  FFMA.FTZ R153, R2, R149, R153 ;  /* 0x0000009502997223 */ /* 0x000fe20000010099 */
[----:B------:R-:W-:Y:S01]  /*2c10*/  FMUL.FTZ R160, R78, R157 ;  /* 0x0000009d4ea07220 */ /* 0x000fe20000410000 */
[----:B----4-:R-:W1:Y:S02]  /*2c20*/  SHFL.IDX PT, R152, R152, RZ, 0x1f ;  /* 0x00001fff98987589 */ /* 0x010e6400000e0000 */
[----:B-1----:R-:W-:Y:S01]  /*2c30*/  @P2 FFMA.FTZ R152, R155, R152, R154 ;  /* 0x000000989b982223 */ /* 0x002fe2000001009a */
[----:B------:R-:W-:Y:S01]  /*2c40*/  FMUL.FTZ R154, R117, R142 ;  /* 0x0000008e759a7220 */ /* 0x000fe20000410000 */
[----:B------:R-:W-:-:S02]  /*2c50*/  FMUL.FTZ R155, R115, R139 ;  /* 0x0000008b739b7220 */ /* 0x000fc40000410000 */
[----:B------:R-:W-:Y:S01]  /*2c60*/  FFMA.FTZ R145, R145, R152, R148 ;  /* 0x0000009891917223 */ /* 0x000fe20000010094 */
[----:B------:R-:W-:Y:S01]  /*2c70*/  FMUL.FTZ R152, R122, R149 ;  /* 0x000000957a987220 */ /* 0x000fe20000410000 */
[----:B------:R-:W-:Y:S01]  /*2c80*/  FMUL.FTZ R4, R79, R154 ;  /* 0x0000009a4f047220 */ /* 0x000fe20000410000 */
[----:B------:R-:W-:Y:S01]  /*2c90*/  FMUL.FTZ R161, R88, R155 ;  /* 0x0000009b58a17220 */ /* 0x000fe20000410000 */
[-C--:B------:R-:W-:Y:S01]  /*2ca0*/  FFMA.FTZ R150, R2, R145.reuse, R151 ;  /* 0x0000009102967223 */ /* 0x080fe20000010097 */
[----:B------:R-:W-:Y:S01]  /*2cb0*/  FADD.FTZ R2, -R148, R145 ;  /* 0x0000009194027221 */ /* 0x000fe20000010100 */
[----:B------:R-:W-:Y:S01]  /*2cc0*/  FFMA.FTZ R145, R0, R145, RZ ;  /* 0x0000009100917223 */ /* 0x000fe200000100ff */
[----:B------:R-:W-:Y:S01]  /*2cd0*/  FMUL.FTZ R158, R129, R152 ;  /* 0x00000098819e7220 */ /* 0x000fe20000410000 */
[-C--:B------:R-:W-:Y:S01]  /*2ce0*/  FFMA.FTZ R7, R7, R150.reuse, R144 ;  /* 0x0000009607077223 */ /* 0x080fe20000010090 */
[----:B------:R-:W-:Y:S01]  /*2cf0*/  FADD.FTZ R151, -R151, R150 ;  /* 0x0000009697977221 */ /* 0x000fe20000010100 */
[----:B------:R-:W-:Y:S01]  /*2d00*/  FFMA.FTZ R150, R98, R150, R145 ;  /* 0x0000009662967223 */ /* 0x000fe20000010091 */
[----:B------:R-:W-:Y:S01]  /*2d10*/  FMUL.FTZ R145, R121, R153 ;  /* 0x0000009979917220 */ /* 0x000fe20000410000 */
[----:B------:R-:W-:-:S02]  /*2d20*/  FADD.FTZ R144, -R144, R7 ;  /* 0x0000000790907221 */ /* 0x000fc40000010100 */
[----:B------:R-:W-:Y:S01]  /*2d30*/  FFMA.FTZ R5, R93, R7, R150 ;  /* 0x000000075d057223 */ /* 0x000fe20000010096 */
[-C--:B------:R-:W-:Y:S01]  /*2d40*/  FFMA.FTZ R148, R2, R145.reuse, RZ ;  /* 0x0000009102947223 */ /* 0x080fe200000100ff */
[----:B------:R-:W-:-:S03]  /*2d50*/  FMUL.FTZ R145, R77, R145 ;  /* 0x000000914d917220 */ /* 0x000fc60000410000 */
        /* <DEDUP_REMOVED lines=15> */
[----:B------:R-:W-:Y:S01]  /*2e50*/  FADD.FTZ R143, -R143, R160 ;  /* 0x000000a08f8f7221 */ /* 0x000fe20000010100 */
[----:B------:R2:W-:Y:S01]  /*2e60*/  STS [R61+0x18], R161 ;  /* 0x000018a13d007388 */ /* 0x0005e20000000800 */
[----:B------:R-:W-:Y:S01]  /*2e70*/  FFMA.FTZ R75, R96, R160, R5 ;  /* 0x000000a0604b7223 */ /* 0x000fe20000010005 */
[----:B------:R-:W-:-:S02]  /*2e80*/  IMAD R5, R21, UR4, R7 ;  /* 0x0000000415057c24 */ /* 0x000fc4000f8e0207 */
[----:B------:R-:W-:Y:S01]  /*2e90*/  FFMA.FTZ R150, R143, R156, R150 ;  /* 0x0000009c8f967223 */ /* 0x000fe20000010096 */
[----:B------:R2:W-:Y:S01]  /*2ea0*/  STS [R61+0x1c], R158 ;  /* 0x00001c9e3d007388 */ /* 0x0005e20000000800 */
[----:B------:R-:W-:Y:S01]  /*2eb0*/  FADD.FTZ R7, -R140, R157 ;  /* 0x0000009d8c077221 */ /* 0x000fe20000010100 */
[----:B------:R-:W-:Y:S01]  /*2ec0*/  BAR.SYNC.DEFER_BLOCKING 0x0 ;  /* 0x0000000000007b1d */ /* 0x000fe20000010000 */
[----:B-1----:R-:W-:Y:S02]  /*2ed0*/  LEA R4, P2, R6, UR8, 0x2 ;  /* 0x0000000806047c11 */ /* 0x002fe4000f8410ff */
[----:B------:R-:W-:Y:S01]  /*2ee0*/  FFMA.FTZ R150, R7, R154, R150 ;  /* 0x0000009a07967223 */ /* 0x000fe20000010096 */
[----:B------:R-:W-:Y:S01]  /*2ef0*/  IADD3 R154, PT, PT, -R130, UR7, RZ ;  /* 0x00000007829a7c10 */ /* 0x000fe2000fffe1ff */
[-C--:B------:R-:W-:Y:S01]  /*2f00*/  FFMA.FTZ R27, R27, R157.reuse, R136 ;  /* 0x0000009d1b1b7223 */ /* 0x080fe20000010088 */
[----:B------:R-:W-:Y:S01]  /*2f10*/  LEA.HI.X R5, R6, UR9, R5, 0x2, P2 ;  /* 0x0000000906057c11 */ /* 0x000fe200090f1405 */
[----:B------:R-:W-:Y:S01]  /*2f20*/  FFMA.FTZ R75, R100, R157, R75 ;  /* 0x0000009d644b7223 */ /* 0x000fe2000001004b */
[----:B------:R-:W-:Y:S01]  /*2f30*/  ISETP.GE.AND P2, PT, R154, 0x1, PT ;  /* 0x000000019a00780c */ /* 0x000fe20003f46270 */
[----:B------:R-:W-:Y:S01]  /*2f40*/  FADD.FTZ R157, -R136, R27 ;  /* 0x0000001b889d7221 */ /* 0x000fe20000010100 */
        /* <DEDUP_REMOVED lines=14> */
.L_x_9287:
[----:B------:R-:W-:Y:S05]  /*3030*/  BSYNC.RECONVERGENT B0 ;  /* 0x0000000000007941 */ /* 0x000fea0003800200 */
.L_x_9286:
[----:B------:R-:W-:Y:S04]  /*3040*/  BSSY.RECONVERGENT B0, `(.L_x_9288) ;  /* 0x0000003000007945 */ /* 0x000fe80003800200 */
[----:B------:R-:W-:Y:S05]  /*3050*/  @!P3 BRA `(.L_x_9289) ;  /* 0x000000000004b947 */ /* 0x000fea0003800000 */
[----:B-1----:R4:W-:Y:S02]  /*3060*/  REDG.E.ADD.F32.FTZ.RN.STRONG.GPU desc[UR16][R4.64+0x80], R145 ;  /* 0x00008091040079a6 */ /* 0x0029e4000c12f310 */
.L_x_9289:
[----:B------:R-:W-:Y:S05]  /*3070*/  BSYNC.RECONVERGENT B0 ;  /* 0x0000000000007941 */ /* 0x000fea0003800200 */
.L_x_9288:
        /* <DEDUP_REMOVED lines=11> */
.L_x_9291:
[----:B------:R-:W-:Y:S05]  /*3130*/  BSYNC.RECONVERGENT B0 ;  /* 0x0000000000007941 */ /* 0x000fea0003800200 */
.L_x_9290:
[----:B0--3--:R0:W3:Y:S01]  /*3140*/  LDS R135, [R64+0x3a0] ;  /* 0x0003a00040877984 */ /* 0x0090e20000000800 */
[----:B------:R-:W-:Y:S01]  /*3150*/  ISETP.NE.AND P6, PT, R74, RZ, PT ;  /* 0x000000ff4a00720c */ /* 0x000fe20003fc5270 */
[----:B------:R-:W-:-:S12]  /*3160*/  BSSY.RECONVERGENT B0, `(.L_x_9292) ;  /* 0x0000003000007945 */ /* 0x000fd80003800200 */
[----:B0-----:R-:W-:Y:S05]  /*3170*/  @!P6 BRA `(.L_x_9293) ;  /* 0x000000000004e947 */ /* 0x001fea0003800000 */
[----:B---3--:R0:W-:Y:S02]  /*3180*/  REDG.E.ADD.F32.FTZ.RN.STRONG.GPU desc[UR16][R4.64+0x180], R135 ;  /* 0x00018087040079a6 */ /* 0x0081e4000c12f310 */
.L_x_9293:
[----:B------:R-:W-:Y:S05]  /*3190*/  BSYNC.RECONVERGENT B0 ;  /* 0x0000000000007941 */ /* 0x000fea0003800200 */
.L_x_9292:
[----:B0--3--:R0:W3:Y:S01]  /*31a0*/  LDS R135, [R65+0x420] ;  /* 0x0004200041877984 */ /* 0x0090e20000000800 */
[----:B------:R-:W-:Y:S04]  /*31b0*/  BSSY.RECONVERGENT B0, `(.L_x_9294) ;  /* 0x0000003000007945 */ /* 0x000fe80003800200 */
[----:B------:R-:W-:Y:S05]  /*31c0*/  @!P2 BRA `(.L_x_9295) ;  /* 0x000000000004a947 */ /* 0x000fea0003800000 */
[----:B---3--:R3:W-:Y:S02]  /*31d0*/  REDG.E.ADD.F32.FTZ.RN.STRONG.GPU desc[UR16][R4.64+0x200], R135 ;  /* 0x00020087040079a6 */ /* 0x0087e4000c12f310 */
.L_x_9295:
[----:B------:R-:W-:Y:S05]  /*31e0*/  BSYNC.RECONVERGENT B0 ;  /* 0x0000000000007941 */ /* 0x000fea0003800200 */
.L_x_9294:
[----:B---3--:R3:W0:Y:S01]  /*31f0*/  LDS R135, [R66+0x4a0] ;  /* 0x0004a00042877984 */ /* 0x0086220000000800 */
[----:B------:R-:W-:Y:S04]  /*3200*/  BSSY.RECONVERGENT B0, `(.L_x_9296) ;  /* 0x0000003000007945 */ /* 0x000fe80003800200 */
[----:B------:R-:W-:Y:S05]  /*3210*/  @!P3 BRA `(.L_x_9297) ;  /* 0x000000000004b947 */ /* 0x000fea0003800000 */
[----:B0-----:R0:W-:Y:S02]  /*3220*/  REDG.E.ADD.F32.FTZ.RN.STRONG.GPU desc[UR16][R4.64+0x280], R135 ;  /* 0x00028087040079a6 */ /* 0x0011e4000c12f310 */
.L_x_9297:
[----:B------:R-:W-:Y:S05]  /*3230*/  BSYNC.RECONVERGENT B0 ;  /* 0x0000000000007941 */ /* 0x000fea0003800200 */
.L_x_9296:
[----:B0-----:R0:W0:Y:S01]  /*3240*/  LDS R135, [R67+0x520] ;  /* 0x0005200043877984 */ /* 0x0010220000000800 */
[----:B------:R-:W-:Y:S04]  /*3250*/  BSSY.RECONVERGENT B0, `(.L_x_9298) ;  /* 0x0000003000007945 */ /* 0x000fe80003800200 */
[----:B------:R-:W-:Y:S05]  /*3260*/  @!P4 BRA `(.L_x_9299) ;  /* 0x000000000004c947 */ /* 0x000fea0003800000 */
[----:B0-----:R0:W-:Y:S02]  /*3270*/  REDG.E.ADD.F32.FTZ.RN.STRONG.GPU desc[UR16][R4.64+0x300], R135 ;  /* 0x00030087040079a6 */ /* 0x0011e4000c12f310 */
.L_x_9299:
[----:B------:R-:W-:Y:S05]  /*3280*/  BSYNC.RECONVERGENT B0 ;  /* 0x0000000000007941 */ /* 0x000fea0003800200 */
.L_x_9298:
[----:B0-----:R0:W0:Y:S01]  /*3290*/  LDS R135, [R68+0x5a0] ;  /* 0x0005a00044877984 */ /* 0x0010220000000800 */
[----:B------:R-:W-:Y:S04]  /*32a0*/  BSSY.RECONVERGENT B0, `(.L_x_9300) ;  /* 0x0000003000007945 */ /* 0x000fe80003800200 */
[----:B------:R-:W-:Y:S05]  /*32b0*/  @!P5 BRA `(.L_x_9301) ;  /* 0x000000000004d947 */ /* 0x000fea0003800000 */
[----:B0-----:R0:W-:Y:S02]  /*32c0*/  REDG.E.ADD.F32.FTZ.RN.STRONG.GPU desc[UR16][R4.64+0x380], R135 ;  /* 0x00038087040079a6 */ /* 0x0011e4000c12f310 */
.L_x_9301:
[----:B------:R-:W-:Y:S05]  /*32d0*/  BSYNC.RECONVERGENT B0 ;  /* 0x0000000000007941 */ /* 0x000fea0003800200 */
.L_x_9300:
[----:B------:R-:W-:Y:S01]  /*32e0*/  FFMA.FTZ R74, R92, R159, R133 ;  /* 0x0000009f5c4a7223 */ /* 0x000fe20000010085 */
[----:B0---4-:R-:W0:Y:S01]  /*32f0*/  SHFL.DOWN PT, R4, R27, 0x1, 0x1f ;  /* 0x08201f001b047f89 */ /* 0x011e2200000e0000 */
        /* <DEDUP_REMOVED lines=9> */
[C---:B------:R-:W-:Y:S01]  /*3390*/  FMUL.FTZ R138, R26.reuse, R141 ;  /* 0x0000008d1a8a7220 */ /* 0x040fe20000410000 */
[----:B------:R-:W-:Y:S01]  /*33a0*/  FMUL.FTZ R153, R26, R153 ;  /* 0x000000991a997220 */ /* 0x000fe20000410000 */
[----:B------:R-:W-:Y:S01]  /*33b0*/  FMUL.FTZ R132, R132, R141 ;  /* 0x0000008d84847220 */ /* 0x000fe20000410000 */
[----:B------:R-:W-:Y:S01]  /*33c0*/  FFMA.FTZ R7, R79, R136, R142 ;  /* 0x000000884f077223 */ /* 0x000fe2000001008e */
[-C--:B------:R-:W-:Y:S01]  /*33d0*/  FMUL.FTZ R136, R26, R137.reuse ;  /* 0x000000891a887220 */ /* 0x080fe20000410000 */
        /* <DEDUP_REMOVED lines=8> */
[----:B------:R-:W-:Y:S01]  /*3460*/  BSSY.RECONVERGENT B0, `(.L_x_9302) ;  /* 0x0000041000007945 */ /* 0x000fe20003800200 */
[----:B0-----:R-:W-:Y:S01]  /*3470*/  @!P2 FADD.FTZ R27, R27, R4 ;  /* 0x000000041b1ba221 */ /* 0x001fe20000010000 */
[----:B------:R-:W-:Y:S01]  /*3480*/  FFMA.FTZ R99, R118, R132, R99 ;  /* 0x0000008476637223 */ /* 0x000fe20000010063 */
[----:B------:R-:W-:Y:S01]  /*3490*/  FADD.FTZ R85, R138, R85 ;  /* 0x000000558a557221 */ /* 0x000fe20000010000 */
[----:B------:R-:W-:Y:S01]  /*34a0*/  FFMA.FTZ R102, R121, R8, R102 ;  /* 0x0000000879667223 */ /* 0x000fe20000010066 */
[----:B----4-:R-:W-:Y:S01]  /*34b0*/  @!P2 FADD.FTZ R74, R74, R5 ;  /* 0x000000054a4aa221 */ /* 0x010fe20000010000 */
[----:B------:R-:W0:Y:S01]  /*34c0*/  SHFL.DOWN PT, R4, R27, 0x2, 0x1f ;  /* 0x08401f001b047f89 */ /* 0x000e2200000e0000 */
[----:B------:R-:W-:Y:S01]  /*34d0*/  ISETP.GT.AND P2, PT, R72, 0x1d, PT ;  /* 0x0000001d4800780c */ /* 0x000fe20003f44270 */
[----:B------:R-:W-:Y:S01]  /*34e0*/  FFMA.FTZ R113, R116, R134, R113 ;  /* 0x0000008674717223 */ /* 0x000fe20000010071 */
[----:B------:R-:W-:Y:S01]  /*34f0*/  FADD.FTZ R81, R2, R81 ;  /* 0x0000005102517221 */ /* 0x000fe20000010000 */
[----:B------:R-:W4:Y:S01]  /*3500*/  SHFL.DOWN PT, R5, R74, 0x2, 0x1f ;  /* 0x08401f004a057f89 */ /* 0x000f2200000e0000 */
[----:B------:R-:W-:-:S09]  /*3510*/  FADD.FTZ R87, R136, R87 ;  /* 0x0000005788577221 */ /* 0x000fd20000010000 */
        /* <DEDUP_REMOVED lines=9> */
[----:B------:R-:W-:Y:S02]  /*35b0*/  FMUL.FTZ R5, R126, R146 ;  /* 0x000000927e057220 */ /* 0x000fe40000410000 */
[----:B------:R-:W4:Y:S02]  /*35c0*/  SHFL.DOWN PT, R133, R74, 0x8, 0x1f ;  /* 0x09001f004a857f89 */ /* 0x000f2400000e0000 */
[----:B------:R-:W-:-:S08]  /*35d0*/  FFMA.FTZ R104, R119, R5, R104 ;  /* 0x0000000577687223 */ /* 0x000fd00000010068 */
[----:B0-----:R-:W-:Y:S01]  /*35e0*/  @!P2 FADD.FTZ R27, R27, R4 ;  /* 0x000000041b1ba221 */ /* 0x001fe20000010000 */
[----:B------:R-:W-:Y:S01]  /*35f0*/  FMUL.FTZ R4, R11, R147 ;  /* 0x000000930b047220 */ /* 0x000fe20000410000 */
[----:B------:R-:W-:Y:S01]  /*3600*/  FMUL.FTZ R11, R26, R146 ;  /* 0x000000921a0b7220 */ /* 0x000fe20000410000 */
[----:B----4-:R-:W-:Y:S02]  /*3610*/  @!P2 FADD.FTZ R74, R74, R133 ;  /* 0x000000854a4aa221 */ /* 0x010fe40000010000 */
[----:B------:R-:W0:Y:S01]  /*3620*/  SHFL.DOWN PT, R140, R27, 0x10, 0x1f ;  /* 0x0a001f001b8c7f89 */ /* 0x000e2200000e0000 */
[----:B------:R-:W-:Y:S01]  /*3630*/  ISETP.NE.AND P2, PT, R72, RZ, PT ;  /* 0x000000ff4800720c */ /* 0x000fe20003f45270 */
[-C--:B------:R-:W-:Y:S01]  /*3640*/  FFMA.FTZ R97, R120, R4.reuse, R97 ;  /* 0x0000000478617223 */ /* 0x080fe20000010061 */
[----:B------:R-:W-:Y:S01]  /*3650*/  FFMA.FTZ R126, R127, R4, R10 ;  /* 0x000000047f7e7223 */ /* 0x000fe2000001000a */
[----:B------:R-:W4:Y:S01]  /*3660*/  SHFL.DOWN PT, R135, R74, 0x10, 0x1f ;  /* 0x0a001f004a877f89 */ /* 0x000f2200000e0000 */
[----:B------:R-:W-:Y:S01]  /*3670*/  FMUL.FTZ R11, R144, R11 ;  /* 0x0000000b900b7220 */ /* 0x000fe20000410000 */
[----:B------:R-:W-:Y:S01]  /*3680*/  FMUL.FTZ R4, R26, R149 ;  /* 0x000000951a047220 */ /* 0x000fe20000410000 */
[-C--:B------:R-:W-:Y:S01]  /*3690*/  FMUL.FTZ R133, R128, R139.reuse ;  /* 0x0000008b80857220 */ /* 0x080fe20000410000 */
[----:B------:R-:W-:Y:S01]  /*36a0*/  FMUL.FTZ R139, R26, R139 ;  /* 0x0000008b1a8b7220 */ /* 0x000fe20000410000 */
[----:B------:R-:W-:Y:S01]  /*36b0*/  FFMA.FTZ R11, R78, R5, R11 ;  /* 0x000000054e0b7223 */ /* 0x000fe2000001000b */
[----:B------:R-:W-:Y:S01]  /*36c0*/  FMUL.FTZ R26, R151, R4 ;  /* 0x00000004971a7220 */ /* 0x000fe20000410000 */
[----:B------:R-:W-:Y:S01]  /*36d0*/  FMUL.FTZ R10, R9, R149 ;  /* 0x00000095090a7220 */ /* 0x000fe20000410000 */
[----:B------:R-:W-:Y:S01]  /*36e0*/  FMUL.FTZ R139, R6, R139 ;  /* 0x0000008b068b7220 */ /* 0x000fe20000410000 */
[----:B------:R-:W-:Y:S01]  /*36f0*/  FADD.FTZ R83, R126, R83 ;  /* 0x000000537e537221 */ /* 0x000fe20000010000 */
[----:B------:R-:W-:Y:S01]  /*3700*/  FADD.FTZ R82, R11, R82 ;  /* 0x000000520b527221 */ /* 0x000fe20000010000 */
[-C--:B------:R-:W-:Y:S01]  /*3710*/  FFMA.FTZ R7, R129, R10.reuse, R26 ;  /* 0x0000000a81077223 */ /* 0x080fe2000001001a */
[-C--:B------:R-:W-:Y:S01]  /*3720*/  FFMA.FTZ R139, R88, R133.reuse, R139 ;  /* 0x00000085588b7223 */ /* 0x080fe2000001008b */
[----:B------:R-:W-:Y:S01]  /*3730*/  FFMA.FTZ R95, R122, R10, R95 ;  /* 0x0000000a7a5f7223 */ /* 0x000fe2000001005f */
[----:B------:R-:W-:Y:S01]  /*3740*/  FFMA.FTZ R114, R115, R133, R114 ;  /* 0x0000008573727223 */ /* 0x000fe20000010072 */
        /* <DEDUP_REMOVED lines=18> */
.L_x_9303:
[----:B------:R-:W-:Y:S05]  /*3870*/  BSYNC.RECONVERGENT B0 ;  /* 0x0000000000007941 */ /* 0x000fea0003800200 */
.L_x_9302:
[----:B------:R-:W-:-:S04]  /*3880*/  UIADD3 UR4, UPT, UPT, UR4, 0x1, URZ ;  /* 0x0000000104047890 */ /* 0x000fc8000fffe0ff */
[----:B------:R-:W-:-:S09]  /*3890*/  UISETP.GE.AND UP0, UPT, UR4, UR11, UPT ;  /* 0x0000000b0400728c */ /* 0x000fd2000bf06270 */
[----:B------:R-:W-:Y:S05]  /*38a0*/  BRA.U !UP0, `(.L_x_9304) ;  /* 0xffffffe508847547 */ /* 0x000fea000b83ffff */
.L_x_9282:
[----:B------:R-:W-:Y:S01]  /*38b0*/  BAR.SYNC.DEFER_BLOCKING 0x0 ;  /* 0x0000000000007b1d */ /* 0x000fe20000010000 */
[----:B------:R-:W-:Y:S01]  /*38c0*/  F2FP.BF16.F32.PACK_AB R11, R113, R114 ;  /* 0x00000072710b723e */ /* 0x000fe200000010ff */
[----:B------:R-:W-:Y:S01]  /*38d0*/  HFMA2 R19, -RZ, RZ, 0, 0 ;  /* 0x00000000ff137431 */ /* 0x000fe200000001ff */
[----:B------:R-:W-:Y:S02]  /*38e0*/  F2FP.BF16.F32.PACK_AB R10, R99, R106 ;  /* 0x0000006a630a723e */ /* 0x000fe400000010ff */
[----:B------:R-:W-:-:S03]  /*38f0*/  F2FP.BF16.F32.PACK_AB R9, R97, R104 ;  /* 0x000000686109723e */ /* 0x000fc600000010ff */
[----:B0-----:R-:W0:Y:S01]  /*3900*/  LDC.64 R14, c[0x0][0x4f8] ;  /* 0x00013e00ff0e7b82 */ /* 0x001e220000000a00 */
[----:B------:R-:W-:Y:S01]  /*3910*/  F2FP.BF16.F32.PACK_AB R8, R95, R102 ;  /* 0x000000665f08723e */ /* 0x000fe200000010ff */
[----:B------:R-:W4:Y:S01]  /*3920*/  LDCU.64 UR4, c[0x0][0x500] ;  /* 0x0000a000ff0477ac */ /* 0x000f220008000a00 */
[----:B------:R-:W-:Y:S02]  /*3930*/  MOV R18, R40 ;  /* 0x0000002800127202 */ /* 0x000fe40000000f00 */
[----:B------:R-:W-:Y:S02]  /*3940*/  IADD3 R52, P1, PT, R52, -0x200, RZ ;  /* 0xfffffe0034347810 */ /* 0x000fe40007f3e0ff */
[----:B------:R-:W-:Y:S01]  /*3950*/  IADD3 R50, P2, PT, R50, -0x200, RZ ;  /* 0xfffffe0032327810 */ /* 0x000fe20007f5e0ff */
[----:B------:R-:W5:Y:S01]  /*3960*/  LDC.64 R16, c[0x0][0x550] ;  /* 0x00015400ff107b82 */ /* 0x000f620000000a00 */
[----:B------:R-:W-:Y:S02]  /*3970*/  IADD3 R48, P3, PT, R48, -0x200, RZ ;  /* 0xfffffe0030307810 */ /* 0x000fe40007f7e0ff */
[----:B------:R-:W-:-:S02]  /*3980*/  IADD3 R46, P4, PT, R46, -0x200, RZ ;  /* 0xfffffe002e2e7810 */ /* 0x000fc40007f9e0ff */
[----:B------:R-:W-:Y:S02]  /*3990*/  IADD3.X R59, PT, PT, R59, -0x1, RZ, P1, !PT ;  /* 0xffffffff3b3b7810 */ /* 0x000fe40000ffe4ff */
[----:B------:R-:W-:Y:S01]  /*39a0*/  IADD3.X R57, PT, PT, R57, -0x1, RZ, P2, !PT ;  /* 0xffffffff39397810 */ /* 0x000fe200017fe4ff */
[----:B------:R-:W1:Y:S01]  /*39b0*/  LDC.64 R20, c[0x0][0x518] ;  /* 0x00014600ff147b82 */ /* 0x000e620000000a00 */
[----:B------:R-:W-:Y:S01]  /*39c0*/  IADD3.X R55, PT, PT, R55, -0x1, RZ, P3, !PT ;  /* 0xffffffff37377810 */ /* 0x000fe20001ffe4ff */
[----:B------:R2:W-:Y:S01]  /*39d0*/  STS.128 [R70], R8 ;  /* 0x0000000846007388 */ /* 0x0005e20000000c00 */
[----:B------:R-:W-:-:S03]  /*39e0*/  NOP ;  /* 0x0000000000007918 */ /* 0x000fc60000000000 */
[----:B------:R-:W3:Y:S01]  /*39f0*/  LDS.128 R4, [R70] ;  /* 0x0000000046047984 */ /* 0x000ee20000000c00 */
[----:B0-----:R-:W-:Y:S01]  /*3a00*/  IMAD.WIDE.U32 R12, R14, UR18, R18 ;  /* 0x000000120e0c7c25 */ /* 0x001fe2000f8e0012 */
[----:B------:R-:W0:Y:S01]  /*3a10*/  LDC.64 R22, c[0x0][0x560] ;  /* 0x00015800ff167b82 */ /* 0x000e220000000a00 */
[----:B------:R-:W-:Y:S02]  /*3a20*/  IADD3.X R53, PT, PT, R53, -0x1, RZ, P4, !PT ;  /* 0xffffffff35357810 */ /* 0x000fe400027fe4ff */
[----:B------:R-:W-:Y:S02]  /*3a30*/  IMAD R13, R15, UR18, R13 ;  /* 0x000000120f0d7c24 */ /* 0x000fe4000f8e020d */
[----:B----4-:R-:W-:Y:S01]  /*3a40*/  IMAD.WIDE.U32 R12, R3, UR4, R12 ;  /* 0x00000004030c7c25 */ /* 0x010fe2000f8e000c */
[----:B--2---:R-:W-:Y:S02]  /*3a50*/  F2FP.BF16.F32.PACK_AB R11, R87, R86 ;  /* 0x00000056570b723e */ /* 0x004fe400000010ff */
[----:B------:R-:W-:Y:S01]  /*3a60*/  F2FP.BF16.F32.PACK_AB R10, R85, R84 ;  /* 0x00000054550a723e */ /* 0x000fe200000010ff */
[----:B------:R-:W-:Y:S01]  /*3a70*/  IMAD R0, R3, UR5, R13 ;  /* 0x0000000503007c24 */ /* 0x000fe2000f8e020d */
[----:B-----5:R-:W-:Y:S01]  /*3a80*/  LEA R16, P0, R12, R16, 0x1 ;  /* 0x000000100c107211 */ /* 0x020fe200078008ff */
[----:B------:R-:W2:Y:S01]  /*3a90*/  LDCU.64 UR4, c[0x0][0x520] ;  /* 0x0000a400ff0477ac */ /* 0x000ea20008000a00 */
[----:B------:R-:W-:Y:S01]  /*3aa0*/  F2FP.BF16.F32.PACK_AB R9, R83, R82 ;  /* 0x000000525309723e */ /* 0x000fe200000010ff */
[----:B-1----:R-:W-:Y:S01]  /*3ab0*/  IMAD.WIDE.U32 R18, R20, UR18, R18 ;  /* 0x0000001214127c25 */ /* 0x002fe2000f8e0012 */
        /* <DEDUP_REMOVED lines=9> */
[----:B---3--:R2:W-:Y:S03]  /*3b50*/  STG.E.128 desc[UR16][R16.64], R4 ;  /* 0x0000000410007986 */ /* 0x0085e6000c101d10 */
[----:B------:R-:W-:Y:S01]  /*3b60*/  FADD.FTZ R85, R84, R85 ;  /* 0x0000005554557221 */ /* 0x000fe20000010000 */
[----:B------:R-:W-:Y:S03]  /*3b70*/  BAR.SYNC.DEFER_BLOCKING 0x0 ;  /* 0x0000000000007b1d */ /* 0x000fe60000010000 */
[----:B------:R-:W-:-:S04]  /*3b80*/  FADD.FTZ R44, R85, R86 ;  /* 0x00000056552c7221 */ /* 0x000fc80000010000 */
[----:B------:R-:W-:Y:S01]  /*3b90*/  FADD.FTZ R44, R44, R87 ;  /* 0x000000572c2c7221 */ /* 0x000fe20000010000 */
[----:B--2---:R-:W-:-:S04]  /*3ba0*/  IMAD.WIDE.U32 R4, R3, UR4, R18 ;  /* 0x0000000403047c25 */ /* 0x004fc8000f8e0012 */
        /* <DEDUP_REMOVED lines=11> */
.L_x_9280:
        /* <DEDUP_REMOVED lines=34> */
.L_x_9307:
[----:B------:R-:W-:Y:S05]  /*3e80*/  BSYNC.RECONVERGENT B0 ;  /* 0x0000000000007941 */ /* 0x000fea0003800200 */
.L_x_9306:
        /* <DEDUP_REMOVED lines=23> */
[----:B0-----:R-:W-:-:S04]  /*4000*/  LEA R4, P0, R3, R10, 0x2 ;  /* 0x0000000a03047211 */ /* 0x001fc800078010ff */
[----:B------:R-:W-:-:S05]  /*4010*/  LEA.HI.X R5, R3, R11, RZ, 0x2, P0 ;  /* 0x0000000b03057211 */ /* 0x000fca00000f14ff */
[----:B------:R1:W-:Y:S04]  /*4020*/  REDG.E.ADD.F32.FTZ.RN.STRONG.GPU desc[UR16][R4.64], R9 ;  /* 0x00000009040079a6 */ /* 0x0003e8000c12f310 */
.L_x_9309:
[----:B------:R-:W-:Y:S05]  /*4030*/  BSYNC.RECONVERGENT B0 ;  /* 0x0000000000007941 */ /* 0x000fea0003800200 */
.L_x_9308:
        /* <DEDUP_REMOVED lines=14> */
.L_x_9311:
        /* <DEDUP_REMOVED lines=25> */
.L_x_9310:
[----:B------:R-:W-:Y:S05]  /*42b0*/  EXIT ;  /* 0x000000000000794d */ /* 0x000fea0003800000 */
.L_x_9312:
        /* <DEDUP_REMOVED lines=12> */
.L_x_10529:


//--------------------- .text._Z25selective_scan_bwd_kernelI32Selective_Scan_bwd_kernel_traitsILi32ELi8ELb1ELb1ELb0ELb1ELb0EN3c108BFloat16EfEEv12SSMParamsBwd --------------------------
	.section	.text._Z25selective_scan_bwd_kernelI32Selective_Scan_bwd_kernel_traitsILi32ELi8ELb1ELb1ELb0ELb1ELb0EN3c108BFloat16EfEEv12SSMParamsBwd,"ax",@progbits
	.align	128
        .global         _Z25selective_scan_bwd_kernelI32Selective_Scan_bwd_kernel_traitsILi32ELi8ELb1ELb1ELb0ELb1ELb0EN3c108BFloat16EfEEv12SSMParamsBwd
        .type           _Z25selective_scan_bwd_kernelI32Selective_Scan_bwd_kernel_traitsILi32ELi8ELb1ELb1ELb0ELb1ELb0EN3c108BFloat16EfEEv12SSMParamsBwd,@function
        .size           _Z25selective_scan_bwd_kernelI32Selective_Scan_bwd_kernel_traitsILi32ELi8ELb1ELb1ELb0ELb1ELb0EN3c108BFloat16EfEEv12SSMParamsBwd,(.L_x_10530 - _Z25selective_scan_bwd_kernelI32Selective_Scan_bwd_kernel_traitsILi32ELi8ELb1ELb1ELb0ELb1ELb0EN3c108BFloat16EfEEv12SSMParamsBwd)
        .other          _Z25selective_scan_bwd_kernelI32Selective_Scan_bwd_kernel_traitsILi32ELi8ELb1ELb1ELb0ELb1ELb0EN3c108BFloat16EfEEv12SSMParamsBwd,@"STO_CUDA_ENTRY STV_DEFAULT"
_Z25selective_scan_bwd_kernelI32Selective_Scan_bwd_kernel_traitsILi32ELi8ELb1ELb1ELb0ELb1ELb0EN3c108BFloat16EfEEv12SSMParamsBwd:
.text._Z25selective_scan_bwd_kernelI32Selective_Scan_bwd_kernel_traitsILi32ELi8ELb1ELb1ELb0ELb1ELb0EN3c108BFloat16EfEEv12SSMParamsBwd:
        /* <DEDUP_REMOVED lines=50> */
[----:B------:R-:W2:Y:S01]  /*0320*/  @P0 LDC R19, c[0x0][0x38c] ;  /* 0x0000e300ff130b82 */ /* 0x000ea20000000800 */
        /* <DEDUP_REMOVED lines=8> */
[----:B------:R-:W1:Y:S01]  /*03b0*/  LDCU.64 UR6, c[0x0][0x498] ;  /* 0x00009300ff0677ac */ /* 0x000e620008000a00 */
[----:B------:R-:W-:Y:S02]  /*03c0*/  MOV R3, UR5 ;  /* 0x0000000500037c02 */ /* 0x000fe40008000f00 */
[----:B------:R-:W-:Y:S02]  /*03d0*/  @P1 IADD3 R7, PT, PT, R7, 0x1, RZ ;  /* 0x0000000107071810 */ /* 0x000fe40007ffe0ff */
[----:B------:R-:W-:Y:S01]  /*03e0*/  MOV R3, UR8 ;  /* 0x0000000800037c02 */ /* 0x000fe20008000f00 */
[----:B---3--:R-:W-:Y:S01]  /*03f0*/  @P0 IMAD R0, R0, UR18, R71 ;  /* 0x0000001200000c24 */ /* 0x008fe2000f8e0247 */
[----:B------:R-:W3:Y:S01]  /*0400*/  LDCU.64 UR8, c[0x0][0x3b0] ;  /* 0x00007600ff0877ac */ /* 0x000ee20008000a00 */
[----:B------:R-:W-:Y:S02]  /*0410*/  ISETP.NE.AND P2, PT, R8, RZ, PT ;  /* 0x000000ff0800720c */ /* 0x000fe40003f45270 */
[----:B------:R-:W-:Y:S01]  /*0420*/  MOV R27, R7 ;  /* 0x00000007001b7202 */ /* 0x000fe20000000f00 */
[----:B------:R-:W-:Y:S01]  /*0430*/  IMAD.WIDE.U32 R2, R71, UR10, R2 ;  /* 0x0000000a47027c25 */ /* 0x000fe2000f8e0002 */
[----:B------:R-:W0:Y:S03]  /*0440*/  @P0 LDC.64 R6, c[0x0][0x480] ;  /* 0x00012000ff060b82 */ /* 0x000e260000000a00 */
[----:B------:R-:W-:-:S02]  /*0450*/  @P0 IMAD R0, R0, R17, RZ ;  /* 0x0000001100000224 */ /* 0x000fc400078e02ff */
[----:B------:R-:W-:Y:S02]  /*0460*/  IMAD R13, R71, UR11, R3 ;  /* 0x0000000b470d7c24 */ /* 0x000fe4000f8e0203 */
[----:B--2---:R-:W-:Y:S02]  /*0470*/  @P0 IMAD R3, R0, R19, RZ ;  /* 0x0000001300030224 */ /* 0x004fe400078e02ff */
[----:B------:R-:W2:Y:S01]  /*0480*/  LDC.64 R18, c[0x0][0x460] ;  /* 0x00011800ff127b82 */ /* 0x000ea20000000a00 */
[----:B------:R-:W-:Y:S01]  /*0490*/  MOV R5, UR4 ;  /* 0x0000000400057c02 */ /* 0x000fe20008000f00 */
[----:B-1----:R-:W-:Y:S01]  /*04a0*/  UIMAD.WIDE.U32 UR4, UR18, UR6, URZ ;  /* 0x00000006120472a5 */ /* 0x002fe2000f8e00ff */
[----:B------:R-:W-:Y:S02]  /*04b0*/  @!P3 IADD3 R27, PT, PT, -R27, RZ, RZ ;  /* 0x000000ff1b1bb210 */ /* 0x000fe40007ffe1ff */
[----:B------:R-:W-:Y:S01]  /*04c0*/  @!P2 LOP3.LUT R27, RZ, R8, RZ, 0x33, !PT ;  /* 0x00000008ff1ba212 */ /* 0x000fe200078e33ff */
[----:B------:R-:W-:-:S02]  /*04d0*/  UIMAD UR5, UR18, UR7, UR5 ;  /* 0x00000007120572a4 */ /* 0x000fc4000f8e0205 */
[----:B---3--:R-:W-:Y:S01]  /*04e0*/  UIMAD.WIDE.U32 UR6, UR18, UR8, URZ ;  /* 0x00000008120672a5 */ /* 0x008fe2000f8e00ff */
[----:B------:R-:W-:Y:S01]  /*04f0*/  SHF.R.S32.HI R25, RZ, 0x1f, R27 ;  /* 0x0000001fff197819 */ /* 0x000fe2000001141b */
[----:B------:R-:W-:Y:S01]  /*0500*/  IMAD.WIDE.U32 R4, R71, UR14, R4 ;  /* 0x0000000e47047c25 */ /* 0x000fe2000f8e0004 */
[C---:B------:R-:W-:Y:S01]  /*0510*/  LEA R9, R17.reuse, 0xffffff00, 0x8 ;  /* 0xffffff0011097811 */ /* 0x040fe200078e40ff */
[----:B------:R-:W-:Y:S01]  /*0520*/  UIMAD UR7, UR18, UR9, UR7 ;  /* 0x00000009120772a4 */ /* 0x000fe2000f8e0207 */
[----:B------:R-:W-:Y:S01]  /*0530*/  ISETP.GE.AND P1, PT, R17, 0x1, PT ;  /* 0x000000011100780c */ /* 0x000fe20003f26270 */
[----:B------:R-:W-:Y:S01]  /*0540*/  IMAD R0, R25, R14, RZ ;  /* 0x0000000e19007224 */ /* 0x000fe200078e02ff */
[----:B------:R-:W-:Y:S02]  /*0550*/  CS2R R16, SRZ ;  /* 0x0000000000107805 */ /* 0x000fe4000001ff00 */
        /* <DEDUP_REMOVED lines=9> */
[----:B------:R-:W-:Y:S01]  /*05f0*/  IADD3.X R6, PT, PT, R0, R13, RZ, P2, !PT ;  /* 0x0000000d00067210 */ /* 0x000fe200017fe4ff */
[----:B------:R-:W-:Y:S01]  /*0600*/  IMAD R55, R71, R55, R3 ;  /* 0x0000003747377224 */ /* 0x000fe200078e0203 */
[----:B--2---:R-:W-:Y:S02]  /*0610*/  LEA R58, P0, R59, R18, 0x1 ;  /* 0x000000123b3a7211 */ /* 0x004fe400078008ff */
[----:B------:R-:W-:Y:S02]  /*0620*/  IADD3 R9, P5, PT, R9, R4, RZ ;  /* 0x0000000409097210 */ /* 0x000fe40007fbe0ff */
[----:B------:R-:W-:-:S02]  /*0630*/  IADD3 R7, PT, PT, R5, R7, RZ ;  /* 0x0000000705077210 */ /* 0x000fc40007ffe0ff */
[C---:B------:R-:W-:Y:S02]  /*0640*/  IADD3.X R55, PT, PT, R0.reuse, R55, RZ, P4, !PT ;  /* 0x0000003700377210 */ /* 0x040fe400027fe4ff */
[C---:B------:R-:W-:Y:S02]  /*0650*/  IADD3.X R4, PT, PT, R0.reuse, R11, RZ, P3, !PT ;  /* 0x0000000b00047210 */ /* 0x040fe40001ffe4ff */
[----:B------:R-:W-:Y:S01]  /*0660*/  LEA.HI.X R59, R59, R19, R6, 0x1, P0 ;  /* 0x000000133b3b7211 */ /* 0x000fe200000f0c06 */
[----:B----4-:R-:W-:Y:S01]  /*0670*/  IMAD.WIDE.U32 R18, R71, R66, RZ ;  /* 0x0000004247127225 */ /* 0x010fe200078e00ff */
[----:B------:R-:W-:Y:S02]  /*0680*/  IADD3.X R0, PT, PT, R0, R7, RZ, P5, !PT ;  /* 0x0000000700007210 */ /* 0x000fe40002ffe4ff */
        /* <DEDUP_REMOVED lines=65> */
.L_x_9353:
        /* <DEDUP_REMOVED lines=98> */
.L_x_9315:
[----:B------:R-:W-:Y:S05]  /*10c0*/  BSYNC.RECONVERGENT B0 ;  /* 0x0000000000007941 */ /* 0x000fea0003800200 */
.L_x_9314:
        /* <DEDUP_REMOVED lines=39> */
.L_x_9317:
[----:B------:R-:W-:Y:S05]  /*1340*/  BSYNC.RECONVERGENT B0 ;  /* 0x0000000000007941 */ /* 0x000fea0003800200 */
.L_x_9316:
        /* <DEDUP_REMOVED lines=39> */
.L_x_9319:
[----:B------:R-:W-:Y:S05]  /*15c0*/  BSYNC.RECONVERGENT B0 ;  /* 0x0000000000007941 */ /* 0x000fea0003800200 */
.L_x_9318:
        /* <DEDUP_REMOVED lines=32> */
.L_x_9321:
[----:B------:R-:W-:Y:S05]  /*17d0*/  BSYNC.RECONVERGENT B0 ;  /* 0x0000000000007941 */ /* 0x000fea0003800200 */
.L_x_9320:
        /* <DEDUP_REMOVED lines=32> */
.L_x_9323:
[----:B------:R-:W-:Y:S05]  /*19e0*/  BSYNC.RECONVERGENT B0 ;  /* 0x0000000000007941 */ /* 0x000fea0003800200 */
.L_x_9322:
        /* <DEDUP_REMOVED lines=32> */
.L_x_9325:
[----:B------:R-:W-:Y:S05]  /*1bf0*/  BSYNC.RECONVERGENT B0 ;  /* 0x0000000000007941 */ /* 0x000fea0003800200 */
.L_x_9324:
        /* <DEDUP_REMOVED lines=32> */
.L_x_9327:
[----:B------:R-:W-:Y:S05]  /*1e00*/  BSYNC.RECONVERGENT B0 ;  /* 0x0000000000007941 */ /* 0x000fea0003800200 */
.L_x_9326:
        /* <DEDUP_REMOVED lines=32> */
.L_x_9329:
[----:B------:R-:W-:Y:S05]  /*2010*/  BSYNC.RECONVERGENT B0 ;  /* 0x0000000000007941 */ /* 0x000fea0003800200 */
.L_x_9328:
        /* <DEDUP_REMOVED lines=27> */
[C---:B------:R-:W-:Y:S01]  /*21d0*/  ISETP.NE.AND P0, PT, R51.reuse, 0x1, PT ;  /* 0x000000013300780c */ /* 0x040fe20003f05270 */
[----:B------:R-:W-:Y:S01]  /*21e0*/  FMUL.FTZ R115, R126, R101 ;  /* 0x000000657e737220 */ /* 0x000fe20000410000 */
[----:B------:R-:W-:Y:S01]  /*21f0*/  SHF.L.U32 R127, R51, 0x8, RZ ;  /* 0x00000008337f7819 */ /* 0x000fe200000006ff */
[----:B------:R-:W-:Y:S01]  /*2200*/  FMUL.FTZ R114, R92, R103 ;  /* 0x000000675c727220 */ /* 0x000fe20000410000 */
[----:B------:R-:W-:Y:S01]  /*2210*/  IADD3 R36, P1, PT, R5, R26, RZ ;  /* 0x0000001a05247210 */ /* 0x000fe20007f3e0ff */
[----:B------:R-:W1:Y:S01]  /*2220*/  LDC.64 R12, c[0x0][0x440] ;  /* 0x00011000ff0c7b82 */ /* 0x000e620000000a00 */
[----:B------:R-:W-:Y:S01]  /*2230*/  IADD3 R117, PT, PT, R51, -0x2, RZ ;  /* 0xfffffffe33757810 */ /* 0x000fe20007ffe0ff */
[----:B------:R-:W-:Y:S01]  /*2240*/  FMUL.FTZ R113, R123, R99 ;  /* 0x000000637b717220 */ /* 0x000fe20000410000 */
[----:B------:R-:W-:Y:S01]  /*2250*/  FMUL.FTZ R112, R95, R102 ;  /* 0x000000665f707220 */ /* 0x000fe20000410000 */
[----:B------:R-:W-:Y:S01]  /*2260*/  FMUL.FTZ R111, R121, R128 ;  /* 0x00000080796f7220 */ /* 0x000fe20000410000 */
[----:B------:R-:W-:Y:S01]  /*2270*/  FMUL.FTZ R110, R98, R100 ;  /* 0x00000064626e7220 */ /* 0x000fe20000410000 */
[----:B------:R-:W-:Y:S01]  /*2280*/  FMUL.FTZ R109, R119, R125 ;  /* 0x0000007d776d7220 */ /* 0x000fe20000410000 */
[----:B------:R-:W-:Y:S01]  /*2290*/  MOV R83, RZ ;  /* 0x000000ff00537202 */ /* 0x000fe20000000f00 */
[----:B------:R-:W2:Y:S01]  /*22a0*/  LDC.64 R14, c[0x0][0x3a8] ;  /* 0x0000ea00ff0e7b82 */ /* 0x000ea20000000a00 */
[C---:B------:R-:W-:Y:S01]  /*22b0*/  ISETP.EQ.AND P0, PT, R20.reuse, RZ, P0 ;  /* 0x000000ff1400720c */ /* 0x040fe20000702270 */
[----:B------:R-:W-:Y:S01]  /*22c0*/  IMAD.WIDE.U32 R38, R20, 0x10, R52 ;  /* 0x0000001014267825 */ /* 0x000fe200078e0034 */
[C---:B------:R-:W-:Y:S01]  /*22d0*/  LOP3.LUT R131, R5.reuse, 0x100, RZ, 0xc0, !PT ;  /* 0x0000010005837812 */ /* 0x040fe200078ec0ff */
        /* <DEDUP_REMOVED lines=11> */
.L_x_9352:
[----:B0-----:R-:W-:-:S04]  /*2390*/  IMAD.WIDE.U32 R4, R88, UR4, RZ ;  /* 0x0000000458047c25 */ /* 0x001fc8000f8e00ff */
[----:B------:R-:W-:Y:S01]  /*23a0*/  IMAD R5, R89, UR4, R5 ;  /* 0x0000000459057c24 */ /* 0x000fe2000f8e0205 */
[----:B------:R-:W-:-:S04]  /*23b0*/  LEA R6, P1, R4, R38, 0x1 ;  /* 0x0000002604067211 */ /* 0x000fc800078208ff */
[----:B------:R-:W-:-:S06]  /*23c0*/  LEA.HI.X R7, R4, R39, R5, 0x1, P1 ;  /* 0x0000002704077211 */ /* 0x000fcc00008f0c05 */
[----:B---3--:R-:W3:Y:S01]  /*23d0*/  LDG.E.128 R4, desc[UR16][R6.64] ;  /* 0x0000001006047981 */ /* 0x008ee2000c1e1d00 */
[----:B------:R-:W-:Y:S02]  /*23e0*/  MOV R8, R22 ;  /* 0x0000001600087202 */ /* 0x000fe40000000f00 */
[----:B------:R-:W-:-:S03]  /*23f0*/  MOV R9, R63 ;  /* 0x0000003f00097202 */ /* 0x000fc60000000f00 */
[----:B--2---:R-:W-:-:S04]  /*2400*/  IMAD.WIDE.U32 R8, R14, UR4, R8 ;  /* 0x000000040e087c25 */ /* 0x004fc8000f8e0008 */
[----:B------:R-:W-:Y:S01]  /*2410*/  IMAD R2, R15, UR4, R9 ;  /* 0x000000040f027c24 */ /* 0x000fe2000f8e0209 */
[----:B-1----:R-:W-:-:S04]  /*2420*/  LEA R72, P1, R8, R12, 0x2 ;  /* 0x0000000c08487211 */ /* 0x002fc800078210ff */
        /* <DEDUP_REMOVED lines=9> */
[----:B---3--:R1:W-:Y:S01]  /*24c0*/  STS.128 [R64], R4 ;  /* 0x0000000440007388 */ /* 0x0083e20000000c00 */
        /* <DEDUP_REMOVED lines=12> */
[C---:B------:R-:W-:Y:S01]  /*2590*/  FMUL.FTZ R149, R129.reuse, R104 ;  /* 0x0000006881957220 */ /* 0x040fe20000410000 */
[C---:B------:R-:W-:Y:S01]  /*25a0*/  FMUL.FTZ R2, R129.reuse, R101 ;  /* 0x0000006581027220 */ /* 0x040fe20000410000 */
[C---:B------:R-:W-:Y:S01]  /*25b0*/  FMUL.FTZ R6, R129.reuse, R99 ;  /* 0x0000006381067220 */ /* 0x040fe20000410000 */
[C---:B---3--:R-:W-:Y:S01]  /*25c0*/  FMUL.FTZ R74, R129.reuse, R102 ;  /* 0x00000066814a7220 */ /* 0x048fe20000410000 */
[C---:B------:R-:W-:Y:S01]  /*25d0*/  FMUL.FTZ R5, R129.reuse, R100 ;  /* 0x0000006481057220 */ /* 0x040fe20000410000 */
[C---:B------:R-:W-:Y:S01]  /*25e0*/  FMUL.FTZ R73, R129.reuse, R103 ;  /* 0x0000006781497220 */ /* 0x040fe20000410000 */
[----:B------:R-:W0:Y:S01]  /*25f0*/  MUFU.EX2 R149, R149 ;  /* 0x0000009500957308 */ /* 0x000e220000000800 */
[C---:B------:R-:W-:Y:S01]  /*2600*/  FMUL.FTZ R133, R129.reuse, R128 ;  /* 0x0000008081857220 */ /* 0x040fe20000410000 */
[----:B------:R-:W-:-:S06]  /*2610*/  FMUL.FTZ R135, R129, R125 ;  /* 0x0000007d81877220 */ /* 0x000fcc0000410000 */
[----:B------:R-:W1:Y:S08]  /*2620*/  MUFU.EX2 R2, R2 ;  /* 0x0000000200027308 */ /* 0x000e700000000800 */
[----:B------:R-:W2:Y:S01]  /*2630*/  MUFU.EX2 R6, R6 ;  /* 0x0000000600067308 */ /* 0x000ea20000000800 */
[----:B0-----:R0:W-:Y:S01]  /*2640*/  STS [R136+0x878], R149 ;  /* 0x0008789588007388 */ /* 0x0011e20000000800 */
[----:B-----5:R-:W-:-:S02]  /*2650*/  PRMT R4, R8, 0x7632, R4 ;  /* 0x0000763208047816 */ /* 0x020fc40000000004 */
[----:B------:R-:W-:Y:S02]  /*2660*/  SHF.L.U32 R75, R8, 0x10, RZ ;  /* 0x00000010084b7819 */ /* 0x000fe400000006ff */
[----:B------:R-:W-:Y:S02]  /*2670*/  PRMT R130, R9, 0x7632, R130 ;  /* 0x0000763209827816 */ /* 0x000fe40000000082 */
[----:B------:R-:W3:Y:S01]  /*2680*/  MUFU.EX2 R74, R74 ;  /* 0x0000004a004a7308 */ /* 0x000ee20000000800 */
[----:B------:R-:W-:Y:S01]  /*2690*/  PRMT R132, R10, 0x7632, R132 ;  /* 0x000076320a847816 */ /* 0x000fe20000000084 */
[----:B------:R-:W-:Y:S01]  /*26a0*/  FMUL.FTZ R144, R116, R75 ;  /* 0x0000004b74907220 */ /* 0x000fe20000410000 */
[----:B------:R-:W-:Y:S02]  /*26b0*/  PRMT R134, R11, 0x7632, R134 ;  /* 0x000076320b867816 */ /* 0x000fe40000000086 */
[----:B------:R-:W-:Y:S02]  /*26c0*/  SHF.L.U32 R129, R10, 0x10, RZ ;  /* 0x000000100a817819 */ /* 0x000fe400000006ff */
[----:B------:R-:W-:Y:S01]  /*26d0*/  SHF.L.U32 R9, R9, 0x10, RZ ;  /* 0x0000001009097819 */ /* 0x000fe200000006ff */
[----:B------:R-:W1:Y:S01]  /*26e0*/  MUFU.EX2 R8, R5 ;  /* 0x0000000500087308 */ /* 0x000e620000000800 */
[----:B------:R-:W-:Y:S01]  /*26f0*/  SHF.L.U32 R11, R11, 0x10, RZ ;  /* 0x000000100b0b7819 */ /* 0x000fe200000006ff */
[----:B------:R-:W-:Y:S01]  /*2700*/  FMUL.FTZ R137, R112, R129 ;  /* 0x0000008170897220 */ /* 0x000fe20000410000 */
[----:B------:R-:W-:Y:S01]  /*2710*/  SHF.L.U32 R10, R4, 0x10, RZ ;  /* 0x00000010040a7819 */ /* 0x000fe200000006ff */
[----:B------:R-:W-:Y:S01]  /*2720*/  FMUL.FTZ R140, R114, R9 ;  /* 0x00000009728c7220 */ /* 0x000fe20000410000 */
[----:B------:R-:W-:-:S02]  /*2730*/  SHF.L.U32 R130, R130, 0x10, RZ ;  /* 0x0000001082827819 */ /* 0x000fc400000006ff */
[----:B------:R-:W-:Y:S01]  /*2740*/  SHF.L.U32 R132, R132, 0x10, RZ ;  /* 0x0000001084847819 */ /* 0x000fe200000006ff */
[----:B------:R-:W1:Y:S01]  /*2750*/  MUFU.EX2 R7, R73 ;  /* 0x0000004900077308 */ /* 0x000e620000000800 */
[----:B------:R-:W-:Y:S01]  /*2760*/  SHF.L.U32 R134, R134, 0x10, RZ ;  /* 0x0000001086867819 */ /* 0x000fe200000006ff */
[----:B------:R-:W-:Y:S01]  /*2770*/  FMUL.FTZ R155, R115, R10 ;  /* 0x0000000a739b7220 */ /* 0x000fe20000410000 */
[----:B------:R-:W-:Y:S01]  /*2780*/  FMUL.FTZ R145, R113, R130 ;  /* 0x0000008271917220 */ /* 0x000fe20000410000 */
[----:B0-----:R-:W-:Y:S02]  /*2790*/  FMUL.FTZ R136, R111, R132 ;  /* 0x000000846f887220 */ /* 0x001fe40000410000 */
[----:B------:R-:W-:Y:S02]  /*27a0*/  FMUL.FTZ R138, R109, R134 ;  /* 0x000000866d8a7220 */ /* 0x000fe40000410000 */
[----:B------:R-:W0:Y:S08]  /*27b0*/  MUFU.EX2 R73, R133 ;  /* 0x0000008500497308 */ /* 0x000e300000000800 */
[----:B------:R5:W0:Y:S02]  /*27c0*/  MUFU.EX2 R133, R135 ;  /* 0x0000008700857308 */ /* 0x000a240000000800 */
[----:B-----5:R-:W-:Y:S01]  /*27d0*/  FMUL.FTZ R135, R110, R11 ;  /* 0x0000000b6e877220 */ /* 0x020fe20000410000 */
        /* <DEDUP_REMOVED lines=17> */
.L_x_9332:
[----:B------:R0:W1:Y:S02]  /*28f0*/  LDS R156, [R90+0x107c] ;  /* 0x00107c005a9c7984 */ /* 0x0000640000000800 */
.L_x_9333:
[----:B------:R-:W-:Y:S05]  /*2900*/  BSYNC.RECONVERGENT B0 ;  /* 0x0000000000007941 */ /* 0x000fea0003800200 */
.L_x_9331:
[----:B--2---:R-:W2:Y:S01]  /*2910*/  @P0 LDC R4, c[0x0][0x38c] ;  /* 0x0000e300ff040b82 */ /* 0x004ea20000000800 */
[----:B------:R-:W-:Y:S01]  /*2920*/  MOV R148, RZ ;  /* 0x000000ff00947202 */ /* 0x000fe20000000f00 */
        /* <DEDUP_REMOVED lines=23> */
[----:B------:R-:W-:Y:S01]  /*2aa0*/  FFMA.FTZ R4, R74, R4, R137 ;  /* 0x000000044a047223 */ /* 0x000fe20000010089 */
[----:B------:R-:W-:Y:S01]  /*2ab0*/  FMUL.FTZ R150, R149, R2 ;  /* 0x0000000295967220 */ /* 0x000fe20000410000 */
        /* <DEDUP_REMOVED lines=34> */
[----:B-1----:R-:W-:-:S03]  /*2ce0*/  FFMA.FTZ R5, R159, R5, R4 ;  /* 0x000000059f057223 */ /* 0x002fc60000010004 */
[----:B--2---:R-:W-:Y:S02]  /*2cf0*/  @!P3 FFMA.FTZ R161, R152, R147, R161 ;  /* 0x0000009398a1b223 */ /* 0x004fe400000100a1 */
[----:B------:R-:W-:Y:S01]  /*2d00*/  FSEL R150, R4, R5, !P1 ;  /* 0x0000000504967208 */ /* 0x000fe20004800000 */
[----:B---3--:R-:W-:Y:S02]  /*2d10*/  @!P3 FMUL.FTZ R5, R152, R141 ;  /* 0x0000008d9805b220 */ /* 0x008fe40000410000 */
[----:B------:R-:W1:Y:S04]  /*2d20*/  SHFL.DOWN PT, R162, R161, 0x8, 0x1f ;  /* 0x09001f00a1a27f89 */ /* 0x000e6800000e0000 */
[----:B------:R-:W2:Y:S01]  /*2d30*/  SHFL.UP PT, R4, R150, 0x4, RZ ;  /* 0x0480000096047989 */ /* 0x000ea200000e00ff */
[----:B------:R-:W-:Y:S01]  /*2d40*/  @!P3 MOV R152, R5 ;  /* 0x000000050098b202 */ /* 0x000fe20000000f00 */
[----:B-----5:R-:W-:Y:S01]  /*2d50*/  @P1 FMUL.FTZ R159, R159, R158 ;  /* 0x0000009e9f9f1220 */ /* 0x020fe20000410000 */
[----:B------:R-:W-:-:S02]  /*2d60*/  ISETP.GE.AND P1, PT, R51, UR10, PT ;  /* 0x0000000a33007c0c */ /* 0x000fc4000bf26270 */
[----:B------:R-:W-:Y:S01]  /*2d70*/  ISETP.GE.AND P3, PT, R80, 0x4, PT ;  /* 0x000000045000780c */ /* 0x000fe20003f66270 */
[----:B------:R-:W3:Y:S01]  /*2d80*/  SHFL.DOWN PT, R147, R152, 0x8, 0x1f ;  /* 0x09001f0098937f89 */ /* 0x000ee200000e0000 */
[----:B------:R-:W-:Y:S02]  /*2d90*/  ISETP.NE.OR P1, PT, R20, RZ, P1 ;  /* 0x000000ff1400720c */ /* 0x000fe40000f25670 */
[----:B------:R-:W-:Y:S01]  /*2da0*/  MOV R5, RZ ;  /* 0x000000ff00057202 */ /* 0x000fe20000000f00 */
        /* <DEDUP_REMOVED lines=11> */
[----:B------:R-:W-:Y:S02]  /*2e60*/  ISETP.GE.AND P1, PT, R80, 0x8, PT ;  /* 0x000000085000780c */ /* 0x000fe40003f26270 */
[----:B------:R-:W-:Y:S01]  /*2e70*/  ISETP.GT.U32.AND P3, PT, R91, 0xf, PT ;  /* 0x0000000f5b00780c */ /* 0x000fe20003f64070 */
[----:B------:R-:W3:Y:S04]  /*2e80*/  SHFL.UP PT, R160, R159, 0x8, RZ ;  /* 0x050000009fa07989 */ /* 0x000ee800000e00ff */
[----:B------:R-:W5:Y:S08]  /*2e90*/  SHFL.DOWN PT, R147, R152, 0x10, 0x1f ;  /* 0x0a001f0098937f89 */ /* 0x000f7000000e0000 */
        /* <DEDUP_REMOVED lines=26> */
[----:B------:R-:W-:Y:S01]  /*3040*/  @!P1 STS.64 [UR6+0x10f8], R4 ;  /* 0x0010f804ff009988 */ /* 0x000fe20008000a06 */
[----:B------:R-:W-:-:S04]  /*3050*/  FFMA.FTZ R143, R8, R141, R143 ;  /* 0x0000008d088f7223 */ /* 0x000fc8000001008f */
[----:B------:R-:W-:-:S04]  /*3060*/  FFMA.FTZ R147, R73, R143, R142 ;  /* 0x0000008f49937223 */ /* 0x000fc8000001008e */
[----:B------:R-:W-:-:S04]  /*3070*/  FFMA.FTZ R151, R74, R147, R151 ;  /* 0x000000934a977223 */ /* 0x000fc80000010097 */
[----:B------:R-:W-:Y:S01]  /*3080*/  FFMA.FTZ R142, R6, R151, R153 ;  /* 0x00000097068e7223 */ /* 0x000fe20000010099 */
[----:B------:R-:W-:-:S03]  /*3090*/  FMUL.FTZ R152, R151, R99 ;  /* 0x0000006397987220 */ /* 0x000fc60000410000 */
[----:B------:R-:W-:Y:S01]  /*30a0*/  FFMA.FTZ R153, R7, R142, R146 ;  /* 0x0000008e07997223 */ /* 0x000fe20000010092 */
[----:B------:R-:W-:Y:S01]  /*30b0*/  FMUL.FTZ R161, R142, R103 ;  /* 0x000000678ea17220 */ /* 0x000fe20000410000 */
[----:B------:R-:W-:Y:S02]  /*30c0*/  FMUL.FTZ R158, R123, R152 ;  /* 0x000000987b9e7220 */ /* 0x000fe40000410000 */
[----:B------:R-:W-:Y:S01]  /*30d0*/  FFMA.FTZ R157, R2, R153, R157 ;  /* 0x00000099029d7223 */ /* 0x000fe2000001009d */
[----:B------:R-:W-:Y:S01]  /*30e0*/  FMUL.FTZ R163, R153, R101 ;  /* 0x0000006599a37220 */ /* 0x000fe20000410000 */
[----:B------:R-:W-:-:S03]  /*30f0*/  FMUL.FTZ R156, R92, R161 ;  /* 0x000000a15c9c7220 */ /* 0x000fc60000410000 */
[----:B------:R-:W-:Y:S01]  /*3100*/  FMUL.FTZ R154, R126, R163 ;  /* 0x000000a37e9a7220 */ /* 0x000fe20000410000 */
[----:B----4-:R-:W1:Y:S02]  /*3110*/  SHFL.IDX PT, R148, R148, RZ, 0x1f ;  /* 0x00001fff94947589 */ /* 0x010e6400000e0000 */
[----:B-1----:R-:W-:Y:S01]  /*3120*/  @P2 FFMA.FTZ R148, R159, R148, R150 ;  /* 0x000000949f942223 */ /* 0x002fe20000010096 */
[----:B------:R-:W-:Y:S01]  /*3130*/  FMUL.FTZ R150, R147, R102 ;  /* 0x0000006693967220 */ /* 0x000fe20000410000 */
[----:B------:R-:W-:Y:S02]  /*3140*/  FMUL.FTZ R159, R141, R100 ;  /* 0x000000648d9f7220 */ /* 0x000fe40000410000 */
        /* <DEDUP_REMOVED lines=18> */
[----:B------:R-:W-:Y:S02]  /*3270*/  STS [R48+0x220], R149 ;  /* 0x0002209530007388 */ /* 0x000fe40000000800 */
[----:B------:R-:W-:Y:S02]  /*3280*/  FFMA.FTZ R146, R140, R161, R163 ;  /* 0x000000a18c927223 */ /* 0x000fe400000100a3 */
        /* <DEDUP_REMOVED lines=12> */
[----:B------:R-:W-:Y:S01]  /*3350*/  FADD.FTZ R137, -R137, R74 ;  /* 0x0000004a89897221 */ /* 0x000fe20000010100 */
[----:B------:R-:W-:Y:S01]  /*3360*/  FFMA.FTZ R146, R145, R152, R146 ;  /* 0x0000009891927223 */ /* 0x000fe20000010092 */
[----:B------:R2:W-:Y:S01]  /*3370*/  STS [R47+0x1c], R154 ;  /* 0x00001c9a2f007388 */ /* 0x0005e20000000800 */
[----:B------:R-:W-:Y:S01]  /*3380*/  IMAD R5, R35, UR4, R7 ;  /* 0x0000000423057c24 */ /* 0x000fe2000f8e0207 */
[----:B------:R-:W-:Y:S01]  /*3390*/  BAR.SYNC.DEFER_BLOCKING 0x0 ;  /* 0x0000000000007b1d */ /* 0x000fe20000010000 */
[----:B-1----:R-:W-:Y:S01]  /*33a0*/  LEA R4, P2, R6, UR8, 0x2 ;  /* 0x0000000806047c11 */ /* 0x002fe2000f8410ff */
        /* <DEDUP_REMOVED lines=21> */
.L_x_9335:
[----:B------:R-:W-:Y:S05]  /*3500*/  BSYNC.RECONVERGENT B0 ;  /* 0x0000000000007941 */ /* 0x000fea0003800200 */
.L_x_9334:
[----:B------:R-:W-:Y:S04]  /*3510*/  BSSY.RECONVERGENT B0, `(.L_x_9336) ;  /* 0x0000003000007945 */ /* 0x000fe80003800200 */
[----:B------:R-:W-:Y:S05]  /*3520*/  @!P3 BRA `(.L_x_9337) ;  /* 0x000000000004b947 */ /* 0x000fea0003800000 */
[----:B-1----:R4:W-:Y:S02]  /*3530*/  REDG.E.ADD.F32.FTZ.RN.STRONG.GPU desc[UR16][R4.64+0x80], R149 ;  /* 0x00008095040079a6 */ /* 0x0029e4000c12f310 */
.L_x_9337:
[----:B------:R-:W-:Y:S05]  /*3540*/  BSYNC.RECONVERGENT B0 ;  /* 0x0000000000007941 */ /* 0x000fea0003800200 */
.L_x_9336:
        /* <DEDUP_REMOVED lines=11> */
.L_x_9339:
[----:B------:R-:W-:Y:S05]  /*3600*/  BSYNC.RECONVERGENT B0 ;  /* 0x0000000000007941 */ /* 0x000fea0003800200 */
.L_x_9338:
[----:B0--3--:R0:W3:Y:S01]  /*3610*/  LDS R135, [R44+0x3a0] ;  /* 0x0003a0002c877984 */ /* 0x0090e20000000800 */
[----:B------:R-:W-:Y:S01]  /*3620*/  ISETP.NE.AND P6, PT, R8, RZ, PT ;  /* 0x000000ff0800720c */ /* 0x000fe20003fc5270 */
[----:B------:R-:W-:-:S12]  /*3630*/  BSSY.RECONVERGENT B0, `(.L_x_9340) ;  /* 0x0000003000007945 */ /* 0x000fd80003800200 */
[----:B0-----:R-:W-:Y:S05]  /*3640*/  @!P6 BRA `(.L_x_9341) ;  /* 0x000000000004e947 */ /* 0x001fea0003800000 */
[----:B---3--:R0:W-:Y:S02]  /*3650*/  REDG.E.ADD.F32.FTZ.RN.STRONG.GPU desc[UR16][R4.64+0x180], R135 ;  /* 0x00018087040079a6 */ /* 0x0081e4000c12f310 */
.L_x_9341:
[----:B------:R-:W-:Y:S05]  /*3660*/  BSYNC.RECONVERGENT B0 ;  /* 0x0000000000007941 */ /* 0x000fea0003800200 */
.L_x_9340:
[----:B0--3--:R0:W3:Y:S01]  /*3670*/  LDS R135, [R43+0x420] ;  /* 0x000420002b877984 */ /* 0x0090e20000000800 */
[----:B------:R-:W-:Y:S04]  /*3680*/  BSSY.RECONVERGENT B0, `(.L_x_9342) ;  /* 0x0000003000007945 */ /* 0x000fe80003800200 */
[----:B------:R-:W-:Y:S05]  /*3690*/  @!P2 BRA `(.L_x_9343) ;  /* 0x000000000004a947 */ /* 0x000fea0003800000 */
[----:B---3--:R3:W-:Y:S02]  /*36a0*/  REDG.E.ADD.F32.FTZ.RN.STRONG.GPU desc[UR16][R4.64+0x200], R135 ;  /* 0x00020087040079a6 */ /* 0x0087e4000c12f310 */
.L_x_9343:
[----:B------:R-:W-:Y:S05]  /*36b0*/  BSYNC.RECONVERGENT B0 ;  /* 0x0000000000007941 */ /* 0x000fea0003800200 */
.L_x_9342:
[----:B---3--:R3:W0:Y:S01]  /*36c0*/  LDS R135, [R42+0x4a0] ;  /* 0x0004a0002a877984 */ /* 0x0086220000000800 */
[----:B------:R-:W-:Y:S04]  /*36d0*/  BSSY.RECONVERGENT B0, `(.L_x_9344) ;  /* 0x0000003000007945 */ /* 0x000fe80003800200 */
[----:B------:R-:W-:Y:S05]  /*36e0*/  @!P3 BRA `(.L_x_9345) ;  /* 0x000000000004b947 */ /* 0x000fea0003800000 */
[----:B0-----:R0:W-:Y:S02]  /*36f0*/  REDG.E.ADD.F32.FTZ.RN.STRONG.GPU desc[UR16][R4.64+0x280], R135 ;  /* 0x00028087040079a6 */ /* 0x0011e4000c12f310 */
.L_x_9345:
[----:B------:R-:W-:Y:S05]  /*3700*/  BSYNC.RECONVERGENT B0 ;  /* 0x0000000000007941 */ /* 0x000fea0003800200 */
.L_x_9344:
[----:B0-----:R0:W0:Y:S01]  /*3710*/  LDS R135, [R41+0x520] ;  /* 0x0005200029877984 */ /* 0x0010220000000800 */
[----:B------:R-:W-:Y:S04]  /*3720*/  BSSY.RECONVERGENT B0, `(.L_x_9346) ;  /* 0x0000003000007945 */ /* 0x000fe80003800200 */
[----:B------:R-:W-:Y:S05]  /*3730*/  @!P4 BRA `(.L_x_9347) ;  /* 0x000000000004c947 */ /* 0x000fea0003800000 */
[----:B0-----:R0:W-:Y:S02]  /*3740*/  REDG.E.ADD.F32.FTZ.RN.STRONG.GPU desc[UR16][R4.64+0x300], R135 ;  /* 0x00030087040079a6 */ /* 0x0011e4000c12f310 */
.L_x_9347:
[----:B------:R-:W-:Y:S05]  /*3750*/  BSYNC.RECONVERGENT B0 ;  /* 0x0000000000007941 */ /* 0x000fea0003800200 */
.L_x_9346:
[----:B0-----:R0:W0:Y:S01]  /*3760*/  LDS R135, [R40+0x5a0] ;  /* 0x0005a00028877984 */ /* 0x0010220000000800 */
[----:B------:R-:W-:Y:S04]  /*3770*/  BSSY.RECONVERGENT B0, `(.L_x_9348) ;  /* 0x0000003000007945 */ /* 0x000fe80003800200 */
[----:B------:R-:W-:Y:S05]  /*3780*/  @!P5 BRA `(.L_x_9349) ;  /* 0x000000000004d947 */ /* 0x000fea0003800000 */
[----:B0-----:R0:W-:Y:S02]  /*3790*/  REDG.E.ADD.F32.FTZ.RN.STRONG.GPU desc[UR16][R4.64+0x380], R135 ;  /* 0x00038087040079a6 */ /* 0x0011e4000c12f310 */
.L_x_9349:
[----:B------:R-:W-:Y:S05]  /*37a0*/  BSYNC.RECONVERGENT B0 ;  /* 0x0000000000007941 */ /* 0x000fea0003800200 */
.L_x_9348:
[----:B------:R-:W-:Y:S01]  /*37b0*/  FFMA.FTZ R8, R118, R163, R133 ;  /* 0x000000a376087223 */ /* 0x000fe20000010085 */
[----:B0---4-:R-:W0:Y:S01]  /*37c0*/  SHFL.DOWN PT, R4, R7, 0x1, 0x1f ;  /* 0x08201f0007047f89 */ /* 0x011e2200000e0000 */
[----:B------:R-:W-:Y:S01]  /*37d0*/  ISETP.GT.AND P2, PT, R80, 0x1e, PT ;  /* 0x0000001e5000780c */ /* 0x000fe20003f44270 */
        /* <DEDUP_REMOVED lines=20> */
[----:B------:R-:W-:Y:S01]  /*3920*/  BSSY.RECONVERGENT B0, `(.L_x_9350) ;  /* 0x0000042000007945 */ /* 0x000fe20003800200 */
[----:B------:R-:W-:Y:S01]  /*3930*/  FFMA.FTZ R10, R84, R10, R157 ;  /* 0x0000000a540a7223 */ /* 0x000fe2000001009d */
        /* <DEDUP_REMOVED lines=22> */
[----:B------:R-:W-:-:S08]  /*3aa0*/  FMUL.FTZ R5, R140, R5 ;  /* 0x000000058c057220 */ /* 0x000fd00000410000 */
        /* <DEDUP_REMOVED lines=8> */
[----:B------:R-:W-:Y:S01]  /*3b30*/  FMUL.FTZ R4, R72, R153 ;  /* 0x0000009948047220 */ /* 0x000fe20000410000 */
[----:B------:R-:W-:Y:S01]  /*3b40*/  FMUL.FTZ R129, R134, R139 ;  /* 0x0000008b86817220 */ /* 0x000fe20000410000 */
[-C--:B------:R-:W-:Y:S01]  /*3b50*/  FMUL.FTZ R134, R11, R141.reuse ;  /* 0x0000008d0b867220 */ /* 0x080fe20000410000 */
        /* <DEDUP_REMOVED lines=30> */
.L_x_9351:
[----:B------:R-:W-:Y:S05]  /*3d40*/  BSYNC.RECONVERGENT B0 ;  /* 0x0000000000007941 */ /* 0x000fea0003800200 */
.L_x_9350:
[----:B------:R-:W-:-:S04]  /*3d50*/  UIADD3 UR4, UPT, UPT, UR4, 0x1, URZ ;  /* 0x0000000104047890 */ /* 0x000fc8000fffe0ff */
[----:B------:R-:W-:-:S09]  /*3d60*/  UISETP.GE.AND UP0, UPT, UR4, UR11, UPT ;  /* 0x0000000b0400728c */ /* 0x000fd2000bf06270 */
[----:B------:R-:W-:Y:S05]  /*3d70*/  BRA.U !UP0, `(.L_x_9352) ;  /* 0xffffffe508847547 */ /* 0x000fea000b83ffff */
.L_x_9330:
[----:B------:R-:W-:Y:S08]  /*3d80*/  BAR.SYNC.DEFER_BLOCKING 0x0 ;  /* 0x0000000000007b1d */ /* 0x000ff00000010000 */
[----:B------:R-:W4:Y:S01]  /*3d90*/  LDC.64 R36, c[0x0][0x4f8] ;  /* 0x00013e00ff247b82 */ /* 0x000f220000000a00 */
[----:B------:R-:W5:Y:S01]  /*3da0*/  LDCU.64 UR4, c[0x0][0x500] ;  /* 0x0000a000ff0477ac */ /* 0x000f620008000a00 */
[----:B------:R-:W-:-:S06]  /*3db0*/  SHF.L.U32 R30, R78, 0x8, RZ ;  /* 0x000000084e1e7819 */ /* 0x000fcc00000006ff */
[----:B------:R-:W1:Y:S01]  /*3dc0*/  LDC.64 R38, c[0x0][0x550] ;  /* 0x00015400ff267b82 */ /* 0x000e620000000a00 */
[----:B0-----:R-:W2:Y:S01]  /*3dd0*/  LDG.E.128 R4, desc[UR16][R28.64] ;  /* 0x000000101c047981 */ /* 0x001ea2000c1e1d00 */
[----:B------:R-:W-:-:S03]  /*3de0*/  SHF.R.S32.HI R31, RZ, 0x1f, R30 ;  /* 0x0000001fff1f7819 */ /* 0x000fc6000001141e */
[----:B--2---:R-:W-:Y:S01]  /*3df0*/  STS.128 [R64], R4 ;  /* 0x0000000440007388 */ /* 0x004fe20000000c00 */
[----:B------:R-:W-:-:S03]  /*3e00*/  NOP ;  /* 0x0000000000007918 */ /* 0x000fc60000000000 */
[----:B------:R-:W0:Y:S02]  /*3e10*/  LDS.128 R8, [R64] ;  /* 0x0000000040087984 */ /* 0x000e240000000c00 */
[----:B0-----:R-:W-:Y:S02]  /*3e20*/  SHF.L.U32 R13, R8, 0x10, RZ ;  /* 0x00000010080d7819 */ /* 0x001fe400000006ff */
        /* <DEDUP_REMOVED lines=20> */
[----:B------:R-:W0:Y:S01]  /*3f70*/  @!P6 MUFU.EX2 R0, R0 ;  /* 0x000000000000e308 */ /* 0x000e220000000800 */
[----:B------:R-:W-:Y:S01]  /*3f80*/  SHF.L.U32 R11, R11, 0x10, RZ ;  /* 0x000000100b0b7819 */ /* 0x000fe200000006ff */
[----:B------:R-:W-:Y:S01]  /*3f90*/  @!P2 FMUL.FTZ R8, R12, -1.4426950216293334961 ;  /* 0xbfb8aa3b0c08a820 */ /* 0x000fe20000410000 */
[----:B------:R-:W-:Y:S01]  /*3fa0*/  @!P0 FMUL.FTZ R4, R13, -1.4426950216293334961 ;  /* 0xbfb8aa3b0d048820 */ /* 0x000fe20000410000 */
[--C-:B------:R-:W-:Y:S01]  /*3fb0*/  FADD.FTZ R7, R7, R62.reuse ;  /* 0x0000003e07077221 */ /* 0x100fe20000010000 */
[--C-:B------:R-:W-:Y:S01]  /*3fc0*/  FADD.FTZ R9, R9, R62.reuse ;  /* 0x0000003e09097221 */ /* 0x100fe20000010000 */
[----:B------:R-:W-:Y:S01]  /*3fd0*/  FADD.FTZ R11, R11, R62 ;  /* 0x0000003e0b0b7221 */ /* 0x000fe20000010000 */
[----:B------:R-:W-:Y:S01]  /*3fe0*/  F2FP.BF16.F32.PACK_AB R10, R93, R94 ;  /* 0x0000005e5d0a723e */ /* 0x000fe200000010ff */
[----:B------:R-:W2:Y:S01]  /*3ff0*/  @!P2 MUFU.EX2 R8, R8 ;  /* 0x000000080008a308 */ /* 0x000ea20000000800 */
[----:B------:R-:W-:-:S02]  /*4000*/  FSETP.GTU.FTZ.AND P5, PT, R7, 20, PT ;  /* 0x41a000000700780b */ /* 0x000fc40003fbc000 */
[----:B------:R-:W-:-:S05]  /*4010*/  FSETP.GTU.FTZ.AND P4, PT, R9, 20, PT ;  /* 0x41a000000900780b */ /* 0x000fca0003f9c000 */
[----:B------:R-:W3:Y:S01]  /*4020*/  @!P0 MUFU.EX2 R4, R4 ;  /* 0x0000000400048308 */ /* 0x000ee20000000800 */
[----:B0-----:R-:W-:Y:S01]  /*4030*/  @!P6 FADD.FTZ R2, R0, 1 ;  /* 0x3f8000000002e421 */ /* 0x001fe20000010000 */
[----:B------:R-:W-:Y:S01]  /*4040*/  FADD.FTZ R0, R5, R62 ;  /* 0x0000003e05007221 */ /* 0x000fe20000010000 */
[----:B------:R-:W-:-:S03]  /*4050*/  @!P1 FMUL.FTZ R5, R6, -1.4426950216293334961 ;  /* 0xbfb8aa3b06059820 */ /* 0x000fc60000410000 */
[----:B------:R-:W-:Y:S01]  /*4060*/  @!P5 FMUL.FTZ R6, R7, -1.4426950216293334961 ;  /* 0xbfb8aa3b0706d820 */ /* 0x000fe20000410000 */
[----:B------:R-:W-:Y:S01]  /*4070*/  FSETP.GTU.FTZ.AND P3, PT, R0, 20, PT ;  /* 0x41a000000000780b */ /* 0x000fe20003f7c000 */
[----:B------:R-:W0:Y:S01]  /*4080*/  @!P6 MUFU.RCP R2, R2 ;  /* 0x000000020002e308 */ /* 0x000e220000001000 */
[----:B--2---:R-:W-:Y:S01]  /*4090*/  @!P2 FADD.FTZ R7, R8, 1 ;  /* 0x3f8000000807a421 */ /* 0x004fe20000010000 */
[----:B------:R-:W-:-:S06]  /*40a0*/  F2FP.BF16.F32.PACK_AB R8, R82, R85 ;  /* 0x000000555208723e */ /* 0x000fcc00000010ff */
[----:B------:R-:W2:Y:S01]  /*40b0*/  @!P1 MUFU.EX2 R5, R5 ;  /* 0x0000000500059308 */ /* 0x000ea20000000800 */
[----:B---3--:R-:W-:-:S03]  /*40c0*/  @!P0 FADD.FTZ R4, R4, 1 ;  /* 0x3f80000004048421 */ /* 0x008fc60000010000 */
[----:B------:R-:W-:-:S04]  /*40d0*/  @!P3 FMUL.FTZ R0, R0, -1.4426950216293334961 ;  /* 0xbfb8aa3b0000b820 */ /* 0x000fc80000410000 */
[----:B------:R-:W3:Y:S01]  /*40e0*/  @!P5 MUFU.EX2 R12, R6 ;  /* 0x00000006000cd308 */ /* 0x000ee20000000800 */
[----:B0-----:R-:W-:Y:S01]  /*40f0*/  @!P6 FMUL.FTZ R77, R77, R2 ;  /* 0x000000024d4de220 */ /* 0x001fe20000410000 */
[----:B------:R-:W-:Y:S01]  /*4100*/  FSETP.GTU.FTZ.AND P6, PT, R11, 20, PT ;  /* 0x41a000000b00780b */ /* 0x000fe20003fdc000 */
[----:B------:R-:W-:Y:S01]  /*4110*/  @!P4 FMUL.FTZ R2, R9, -1.4426950216293334961 ;  /* 0xbfb8aa3b0902c820 */ /* 0x000fe20000410000 */
[----:B------:R-:W-:-:S04]  /*4120*/  F2FP.BF16.F32.PACK_AB R9, R86, R87 ;  /* 0x000000575609723e */ /* 0x000fc800000010ff */
[----:B------:R-:W0:Y:S01]  /*4130*/  @!P0 MUFU.RCP R29, R4 ;  /* 0x00000004001d8308 */ /* 0x000e220000001000 */
[----:B--2---:R-:W-:-:S06]  /*4140*/  @!P1 FADD.FTZ R5, R5, 1 ;  /* 0x3f80000005059421 */ /* 0x004fcc0000010000 */
[----:B------:R-:W-:Y:S01]  /*4150*/  @!P6 FMUL.FTZ R13, R11, -1.4426950216293334961 ;  /* 0xbfb8aa3b0b0de820 */ /* 0x000fe20000410000 */
[----:B------:R-:W-:Y:S01]  /*4160*/  F2FP.BF16.F32.PACK_AB R11, R96, R97 ;  /* 0x00000061600b723e */ /* 0x000fe200000010ff */
[----:B------:R-:W2:Y:S01]  /*4170*/  @!P1 MUFU.RCP R33, R5 ;  /* 0x0000000500219308 */ /* 0x000ea20000001000 */
[----:B---3--:R-:W-:-:S03]  /*4180*/  @!P5 FADD.FTZ R12, R12, 1 ;  /* 0x3f8000000c0cd421 */ /* 0x008fc60000010000 */
[----:B------:R4:W-:Y:S04]  /*4190*/  STS.128 [R64], R8 ;  /* 0x0000000840007388 */ /* 0x0009e80000000c00 */
[----:B------:R3:W5:Y:S01]  /*41a0*/  @!P2 MUFU.RCP R35, R7 ;  /* 0x000000070023a308 */ /* 0x0007620000001000 */
[----:B------:R-:W-:Y:S01]  /*41b0*/  NOP ;  /* 0x0000000000007918 */ /* 0x000fe20000000000 */
[----:B0-----:R-:W-:-:S06]  /*41c0*/  @!P0 FMUL.FTZ R68, R68, R29 ;  /* 0x0000001d44448220 */ /* 0x001fcc0000410000 */
[----:B------:R-:W0:Y:S01]  /*41d0*/  @!P3 MUFU.EX2 R0, R0 ;  /* 0x000000000000b308 */ /* 0x000e220000000800 */
[----:B---3--:R-:W3:Y:S01]  /*41e0*/  LDS.128 R4, [R64] ;  /* 0x0000000040047984 */ /* 0x008ee20000000c00 */
[----:B--2---:R-:W-:Y:S01]  /*41f0*/  @!P1 FMUL.FTZ R70, R70, R33 ;  /* 0x0000002146469220 */ /* 0x004fe20000410000 */
[----:B------:R-:W-:Y:S01]  /*4200*/  IADD3 R52, P1, PT, R52, -0x200, RZ ;  /* 0xfffffe0034347810 */ /* 0x000fe20007f3e0ff */
[----:B----4-:R-:W-:Y:S01]  /*4210*/  IMAD.WIDE.U32 R8, R36, UR18, R30 ;  /* 0x0000001224087c25 */ /* 0x010fe2000f8e001e */
[----:B------:R-:W2:Y:S02]  /*4220*/  LDC.64 R32, c[0x0][0x518] ;  /* 0x00014600ff207b82 */ /* 0x000ea40000000a00 */
[----:B------:R-:W-:Y:S01]  /*4230*/  IADD3.X R53, PT, PT, R53, -0x1, RZ, P1, !PT ;  /* 0xffffffff35357810 */ /* 0x000fe20000ffe4ff */
[----:B------:R-:W4:Y:S01]  /*4240*/  @!P4 MUFU.EX2 R2, R2 ;  /* 0x000000020002c308 */ /* 0x000f220000000800 */
[----:B------:R-:W-:Y:S02]  /*4250*/  IMAD R9, R37, UR18, R9 ;  /* 0x0000001225097c24 */ /* 0x000fe4000f8e0209 */
[----:B-----5:R-:W-:Y:S01]  /*4260*/  @!P2 FMUL.FTZ R76, R76, R35 ;  /* 0x000000234c4ca220 */ /* 0x020fe20000410000 */
[----:B------:R-:W-:Y:S01]  /*4270*/  IADD3 R54, P2, PT, R54, -0x200, RZ ;  /* 0xfffffe0036367810 */ /* 0x000fe20007f5e0ff */
[----:B------:R-:W-:Y:S01]  /*4280*/  IMAD.WIDE.U32 R8, R71, UR4, R8 ;  /* 0x0000000447087c25 */ /* 0x000fe2000f8e0008 */
[----:B------:R-:W5:Y:S02]  /*4290*/  LDC.64 R34, c[0x0][0x560] ;  /* 0x00015800ff227b82 */ /* 0x000f640000000a00 */
[----:B------:R-:W-:Y:S01]  /*42a0*/  IADD3.X R55, PT, PT, R55, -0x1, RZ, P2, !PT ;  /* 0xffffffff37377810 */ /* 0x000fe200017fe4ff */
[----:B------:R-:W3:Y:S01]  /*42b0*/  @!P6 MUFU.EX2 R13, R13 ;  /* 0x0000000d000de308 */ /* 0x000ee20000000800 */
[----:B0-----:R-:W-:Y:S01]  /*42c0*/  @!P3 FADD.FTZ R0, R0, 1 ;  /* 0x3f8000000000b421 */ /* 0x001fe20000010000 */
[----:B-1----:R-:W-:-:S06]  /*42d0*/  LEA R28, P0, R8, R38, 0x1 ;  /* 0x00000026081c7211 */ /* 0x002fcc00078008ff */
[----:B------:R0:W1:Y:S01]  /*42e0*/  @!P3 MUFU.RCP R15, R0 ;  /* 0x00000000000fb308 */ /* 0x0000620000001000 */
[----:B----4-:R-:W-:Y:S01]  /*42f0*/  @!P4 FADD.FTZ R2, R2, 1 ;  /* 0x3f8000000202c421 */ /* 0x010fe20000010000 */
[----:B--2---:R-:W-:-:S06]  /*4300*/  IMAD.WIDE.U32 R30, R32, UR18, R30 ;  /* 0x00000012201e7c25 */ /* 0x004fcc000f8e001e */
[----:B------:R-:W2:Y:S01]  /*4310*/  @!P4 MUFU.RCP R2, R2 ;  /* 0x000000020002c308 */ /* 0x000ea20000001000 */
[----:B0-----:R-:W-:Y:S02]  /*4320*/  IMAD R0, R71, UR5, R9 ;  /* 0x0000000547007c24 */ /* 0x001fe4000f8e0209 */
[----:B---3--:R-:W-:Y:S01]  /*4330*/  @!P6 FADD.FTZ R13, R13, 1 ;  /* 0x3f8000000d0de421 */ /* 0x008fe20000010000 */
[----:B------:R-:W0:Y:S01]  /*4340*/  LDCU.64 UR4, c[0x0][0x520] ;  /* 0x0000a400ff0477ac */ /* 0x000e220008000a00 */
[----:B------:R-:W-:Y:S01]  /*4350*/  IMAD R31, R33, UR18, R31 ;  /* 0x00000012211f7c24 */ /* 0x000fe2000f8e021f */
[----:B------:R-:W-:Y:S02]  /*4360*/  LEA.HI.X R29, R8, R39, R0, 0x1, P0 ;  /* 0x00000027081d7211 */ /* 0x000fe400000f0c00 */
[----:B------:R-:W3:Y:S01]  /*4370*/  @!P6 MUFU.RCP R10, R13 ;  /* 0x0000000d000ae308 */ /* 0x000ee20000001000 */
[----:B-1----:R-:W-:Y:S01]  /*4380*/  @!P3 FMUL.FTZ R66, R66, R15 ;  /* 0x0000000f4242b220 */ /* 0x002fe20000410000 */
[----:B------:R-:W-:Y:S01]  /*4390*/  IADD3 R58, P3, PT, R58, -0x200, RZ ;  /* 0xfffffe003a3a7810 */ /* 0x000fe20007f7e0ff */
[----:B------:R-:W-:-:S03]  /*43a0*/  IMAD.WIDE.U32 R28, R20, 0x10, R28 ;  /* 0x00000010141c7825 */ /* 0x000fc600078e001c */
[----:B------:R-:W-:Y:S01]  /*43b0*/  F2FP.BF16.F32.PACK_AB R8, R66, R77 ;  /* 0x0000004d4208723e */ /* 0x000fe200000010ff */
[----:B------:R-:W-:Y:S01]  /*43c0*/  FADD.FTZ R77, R77, R60 ;  /* 0x0000003c4d4d7221 */ /* 0x000fe20000010000 */
[----:B------:R-:W1:Y:S01]  /*43d0*/  @!P5 MUFU.RCP R12, R12 ;  /* 0x0000000c000cd308 */ /* 0x000e620000001000 */
[----:B------:R5:W-:Y:S01]  /*43e0*/  STG.E.128 desc[UR16][R28.64], R4 ;  /* 0x000000041c007986 */ /* 0x000be2000c101d10 */
[----:B--2---:R-:W-:Y:S01]  /*43f0*/  @!P4 FMUL.FTZ R79, R79, R2 ;  /* 0x000000024f4fc220 */ /* 0x004fe20000410000 */
[----:B------:R-:W-:Y:S01]  /*4400*/  FADD.FTZ R77, R77, R66 ;  /* 0x000000424d4d7221 */ /* 0x000fe20000010000 */
[----:B------:R-:W-:Y:S01]  /*4410*/  BAR.SYNC.DEFER_BLOCKING 0x0 ;  /* 0x0000000000007b1d */ /* 0x000fe20000010000 */
[----:B0-----:R-:W-:Y:S02]  /*4420*/  IMAD.WIDE.U32 R30, R71, UR4, R30 ;  /* 0x00000004471e7c25 */ /* 0x001fe4000f8e001e */
[----:B------:R-:W-:Y:S02]  /*4430*/  F2FP.BF16.F32.PACK_AB R9, R79, R68 ;  /* 0x000000444f09723e */ /* 0x000fe400000010ff */
[----:B------:R-:W-:Y:S01]  /*4440*/  FADD.FTZ R68, R77, R68 ;  /* 0x000000444d447221 */ /* 0x000fe20000010000 */
[----:B---3--:R-:W-:Y:S01]  /*4450*/  @!P6 FMUL.FTZ R83, R83, R10 ;  /* 0x0000000a5353e220 */ /* 0x008fe20000410000 */
[----:B------:R-:W-:Y:S01]  /*4460*/  IMAD R0, R71, UR5, R31 ;  /* 0x0000000547007c24 */ /* 0x000fe2000f8e021f */
[----:B------:R-:W-:Y:S01]  /*4470*/  IADD3 R56, P4, PT, R56, -0x200, RZ ;  /* 0xfffffe0038387810 */ /* 0x000fe20007f9e0ff */
[----:B------:R-:W-:Y:S01]  /*4480*/  FADD.FTZ R79, R68, R79 ;  /* 0x0000004f444f7221 */ /* 0x000fe20000010000 */
[----:B------:R-:W-:-:S02]  /*4490*/  IADD3.X R59, PT, PT, R59, -0x1, RZ, P3, !PT ;  /* 0xffffffff3b3b7810 */ /* 0x000fc40001ffe4ff */
[----:B------:R-:W-:Y:S01]  /*44a0*/  F2FP.BF16.F32.PACK_AB R11, R83, R76 ;  /* 0x0000004c530b723e */ /* 0x000fe200000010ff */
[----:B-1----:R-:W-:Y:S01]  /*44b0*/  @!P5 FMUL.FTZ R81, R81, R12 ;  /* 0x0000000c5151d220 */ /* 0x002fe20000410000 */
        /* <DEDUP_REMOVED lines=16> */
.L_x_9313:
        /* <DEDUP_REMOVED lines=34> */
.L_x_9355:
[----:B------:R-:W-:Y:S05]  /*47e0*/  BSYNC.RECONVERGENT B0 ;  /* 0x0000000000007941 */ /* 0x000fea0003800200 */
.L_x_9354:
        /* <DEDUP_REMOVED lines=26> */
.L_x_9357:
[----:B------:R-:W-:Y:S05]  /*4990*/  BSYNC.RECONVERGENT B0 ;  /* 0x0000000000007941 */ /* 0x000fea0003800200 */
.L_x_9356:
        /* <DEDUP_REMOVED lines=13> */
.L_x_9359:
        /* <DEDUP_REMOVED lines=25> */
.L_x_9358:
[----:B------:R-:W-:Y:S05]  /*4c00*/  EXIT ;  /* 0x000000000000794d */ /* 0x000fea0003800000 */
.L_x_9360:
        /* <DEDUP_REMOVED lines=15> */
.L_x_10530:


//--------------------- .text._Z25selective_scan_bwd_kernelI32Selective_Scan_bwd_kernel_traitsILi32ELi8ELb1ELb1ELb0ELb1ELb1EN3c108BFloat16EfEEv12SSMParamsBwd --------------------------
	.section	.text._Z25selective_scan_bwd_kernelI32Selective_Scan_bwd_kernel_traitsILi32ELi8ELb1ELb1ELb0ELb1ELb1EN3c108BFloat16EfEEv12SSMParamsBwd,"ax",@progbits
	.align	128
        .global         _Z25selective_scan_bwd_kernelI32Selective_Scan_bwd_kernel_traitsILi32ELi8ELb1ELb1ELb0ELb1ELb1EN3c108BFloat16EfEEv12SSMParamsBwd
        .type           _Z25selective_scan_bwd_kernelI32Selective_Scan_bwd_kernel_traitsILi32ELi8ELb1ELb1ELb0ELb1ELb1EN3c108BFloat16EfEEv12SSMParamsBwd,@function
        .size           _Z25selective_scan_bwd_kernelI32Selective_Scan_bwd_kernel_traitsILi32ELi8ELb1ELb1ELb0ELb1ELb1EN3c108BFloat16EfEEv12SSMParamsBwd,(.L_x_10531 - _Z25selective_scan_bwd_kernelI32Selective_Scan_bwd_kernel_traitsILi32ELi8ELb1ELb1ELb0ELb1ELb1EN3c108BFloat16EfEEv12SSMParamsBwd)
        .other          _Z25selective_scan_bwd_kernelI32Selective_Scan_bwd_kernel_traitsILi32ELi8ELb1ELb1ELb0ELb1ELb1EN3c108BFloat16EfEEv12SSMParamsBwd,@"STO_CUDA_ENTRY STV_DEFAULT"
_Z25selective_scan_bwd_kernelI32Selective_Scan_bwd_kernel_traitsILi32ELi8ELb1ELb1ELb0ELb1ELb1EN3c108BFloat16EfEEv12SSMParamsBwd:
.text._Z25selective_scan_bwd_kernelI32Selective_Scan_bwd_kernel_traitsILi32ELi8ELb1ELb1ELb0ELb1ELb1EN3c108BFloat16EfEEv12SSMParamsBwd:
        /* <DEDUP_REMOVED lines=67> */
[----:B------:R-:W-:Y:S01]  /*0430*/  MOV R7, UR4 ;  /* 0x0000000400077c02 */ /* 0x000fe20008000f00 */
[----:B------:R-:W-:Y:S01]  /*0440*/  IMAD.WIDE.U32 R4, R3, UR10, R4 ;  /* 0x0000000a03047c25 */ /* 0x000fe2000f8e0004 */
[----:B------:R-:W-:-:S02]  /*0450*/  LEA R11, R19, 0xffffff00, 0x8 ;  /* 0xffffff00130b7811 */ /* 0x000fc400078e40ff */
[----:B------:R-:W-:Y:S01]  /*0460*/  ISETP.GE.AND P1, PT, R19, 0x1, PT ;  /* 0x000000011300780c */ /* 0x000fe20003f26270 */
[----:B------:R-:W-:Y:S01]  /*0470*/  @P0 IMAD R0, R0, R19, RZ ;  /* 0x0000001300000224 */ /* 0x000fe200078e02ff */
[----:B-1----:R-:W-:Y:S01]  /*0480*/  UIMAD.WIDE.U32 UR4, UR18, UR6, URZ ;  /* 0x00000006120472a5 */ /* 0x002fe2000f8e00ff */
[----:B------:R-:W-:Y:S01]  /*0490*/  @!P3 IADD3 R25, PT, PT, -R25, RZ, RZ ;  /* 0x000000ff1919b210 */ /* 0x000fe20007ffe1ff */
[----:B------:R-:W1:Y:S01]  /*04a0*/  LDC.64 R18, c[0x0][0x528] ;  /* 0x00014a00ff127b82 */ /* 0x000e620000000a00 */
[C---:B------:R-:W-:Y:S01]  /*04b0*/  IMAD R15, R3.reuse, UR11, R5 ;  /* 0x0000000b030f7c24 */ /* 0x040fe2000f8e0205 */
[----:B------:R-:W-:Y:S01]  /*04c0*/  UIMAD UR5, UR18, UR7, UR5 ;  /* 0x00000007120572a4 */ /* 0x000fe2000f8e0205 */
[----:B------:R-:W-:Y:S01]  /*04d0*/  @!P2 LOP3.LUT R25, RZ, R2, RZ, 0x33, !PT ;  /* 0x00000002ff19a212 */ /* 0x000fe200078e33ff */
[----:B0-----:R-:W-:Y:S01]  /*04e0*/  UIMAD.WIDE.U32 UR6, UR18, UR8, URZ ;  /* 0x00000008120672a5 */ /* 0x001fe2000f8e00ff */
[----:B--2---:R-:W-:Y:S02]  /*04f0*/  @P0 IMAD R5, R0, R21, RZ ;  /* 0x0000001500050224 */ /* 0x004fe400078e02ff */
[----:B------:R-:W-:Y:S01]  /*0500*/  SHF.R.S32.HI R21, RZ, 0x1f, R25 ;  /* 0x0000001fff157819 */ /* 0x000fe20000011419 */
[----:B------:R-:W-:Y:S01]  /*0510*/  IMAD.WIDE.U32 R6, R3, UR14, R6 ;  /* 0x0000000e03067c25 */ /* 0x000fe2000f8e0006 */
[----:B------:R-:W-:Y:S01]  /*0520*/  UIMAD UR7, UR18, UR9, UR7 ;  /* 0x00000009120772a4 */ /* 0x000fe2000f8e0207 */
[----:B------:R-:W-:-:S02]  /*0530*/  CS2R R34, SRZ ;  /* 0x0000000000227805 */ /* 0x000fc4000001ff00 */
        /* <DEDUP_REMOVED lines=21> */
[C---:B-1----:R-:W-:Y:S02]  /*0690*/  LEA R48, P2, R4.reuse, R18, 0x1 ;  /* 0x0000001204307211 */ /* 0x042fe400078408ff */
        /* <DEDUP_REMOVED lines=63> */
.L_x_9402:
        /* <DEDUP_REMOVED lines=42> */
[--C-:B------:R-:W-:Y:S01]  /*0d30*/  FADD.FTZ R75, R75, R40.reuse ;  /* 0x000000284b4b7221 */ /* 0x100fe20000010000 */
[----:B------:R-:W-:Y:S01]  /*0d40*/  FSETP.GTU.FTZ.AND P0, PT, R77, 20, PT ;  /* 0x41a000004d00780b */ /* 0x000fe20003f1c000 */
[--C-:B------:R-:W-:Y:S01]  /*0d50*/  FADD.FTZ R71, R71, R40.reuse ;  /* 0x0000002847477221 */ /* 0x100fe20000010000 */
[----:B------:R-:W-:Y:S01]  /*0d60*/  PRMT R13, R13, 0x7632, R13 ;  /* 0x000076320d0d7816 */ /* 0x000fe2000000000d */
[----:B------:R-:W-:Y:S01]  /*0d70*/  FADD.FTZ R76, R73, R40 ;  /* 0x00000028494c7221 */ /* 0x000fe20000010000 */
[----:B------:R-:W-:Y:S02]  /*0d80*/  PRMT R14, R14, 0x7632, R14 ;  /* 0x000076320e0e7816 */ /* 0x000fe4000000000e */
[----:B------:R-:W-:Y:S02]  /*0d90*/  SHF.L.U32 R13, R13, 0x10, RZ ;  /* 0x000000100d0d7819 */ /* 0x000fe400000006ff */
[----:B------:R-:W-:Y:S01]  /*0da0*/  SHF.L.U32 R79, R14, 0x10, RZ ;  /* 0x000000100e4f7819 */ /* 0x000fe200000006ff */
[----:B------:R-:W-:Y:S01]  /*0db0*/  IMAD R14, R3, R85, R23 ;  /* 0x00000055030e7224 */ /* 0x000fe200078e0217 */
[----:B0-----:R-:W-:Y:S01]  /*0dc0*/  LEA R20, P5, R22, R20, 0x1 ;  /* 0x0000001416147211 */ /* 0x001fe200078a08ff */
[--C-:B------:R-:W-:Y:S01]  /*0dd0*/  FADD.FTZ R80, R13, R40.reuse ;  /* 0x000000280d507221 */ /* 0x100fe20000010000 */
[----:B------:R-:W-:Y:S01]  /*0de0*/  FSETP.GTU.FTZ.AND P4, PT, R76, 20, PT ;  /* 0x41a000004c00780b */ /* 0x000fe20003f9c000 */
[----:B------:R-:W-:Y:S01]  /*0df0*/  FADD.FTZ R79, R79, R40 ;  /* 0x000000284f4f7221 */ /* 0x000fe20000010000 */
[----:B------:R-:W-:-:S02]  /*0e00*/  FSETP.GTU.FTZ.AND P3, PT, R75, 20, PT ;  /* 0x41a000004b00780b */ /* 0x000fc40003f7c000 */
[----:B------:R-:W-:Y:S01]  /*0e10*/  FSETP.GTU.FTZ.AND P6, PT, R71, 20, PT ;  /* 0x41a000004700780b */ /* 0x000fe20003fdc000 */
[----:B------:R0:W-:Y:S01]  /*0e20*/  STS.128 [R67], R16 ;  /* 0x0000001043007388 */ /* 0x0001e20000000c00 */
[----:B------:R-:W-:-:S03]  /*0e30*/  NOP ;  /* 0x0000000000007918 */ /* 0x000fc60000000000 */
[----:B------:R1:W2:Y:S01]  /*0e40*/  LDS.128 R8, [R67] ;  /* 0x0000000043087984 */ /* 0x0002a20000000c00 */
[C---:B0-----:R-:W-:Y:S02]  /*0e50*/  SHF.L.U32 R17, R15.reuse, 0x10, RZ ;  /* 0x000000100f117819 */ /* 0x041fe400000006ff */
[----:B------:R-:W-:-:S03]  /*0e60*/  PRMT R15, R15, 0x7632, R15 ;  /* 0x000076320f0f7816 */ /* 0x000fc6000000000f */
[----:B------:R-:W-:-:S05]  /*0e70*/  FADD.FTZ R74, R17, R40 ;  /* 0x00000028114a7221 */ /* 0x000fca0000010000 */
[----:B------:R-:W-:Y:S01]  /*0e80*/  FSETP.GTU.FTZ.AND P2, PT, R74, 20, PT ;  /* 0x41a000004a00780b */ /* 0x000fe20003f5c000 */
[----:B-1----:R-:W-:-:S12]  /*0e90*/  @P0 BRA `(.L_x_9363) ;  /* 0x0000000000780947 */ /* 0x002fd80003800000 */
        /* <DEDUP_REMOVED lines=30> */
.L_x_9363:
[----:B------:R-:W-:Y:S05]  /*1080*/  BSYNC.RECONVERGENT B0 ;  /* 0x0000000000007941 */ /* 0x000fea0003800200 */
.L_x_9362:
        /* <DEDUP_REMOVED lines=37> */
.L_x_9365:
[----:B------:R-:W-:Y:S05]  /*12e0*/  BSYNC.RECONVERGENT B0 ;  /* 0x0000000000007941 */ /* 0x000fea0003800200 */
.L_x_9364:
        /* <DEDUP_REMOVED lines=34> */
.L_x_9367:
[----:B------:R-:W-:Y:S05]  /*1510*/  BSYNC.RECONVERGENT B0 ;  /* 0x0000000000007941 */ /* 0x000fea0003800200 */
.L_x_9366:
        /* <DEDUP_REMOVED lines=32> */
.L_x_9369:
[----:B------:R-:W-:Y:S05]  /*1720*/  BSYNC.RECONVERGENT B0 ;  /* 0x0000000000007941 */ /* 0x000fea0003800200 */
.L_x_9368:
        /* <DEDUP_REMOVED lines=32> */
.L_x_9371:
[----:B------:R-:W-:Y:S05]  /*1930*/  BSYNC.RECONVERGENT B0 ;  /* 0x0000000000007941 */ /* 0x000fea0003800200 */
.L_x_9370:
        /* <DEDUP_REMOVED lines=32> */
.L_x_9373:
[----:B------:R-:W-:Y:S05]  /*1b40*/  BSYNC.RECONVERGENT B0 ;  /* 0x0000000000007941 */ /* 0x000fea0003800200 */
.L_x_9372:
        /* <DEDUP_REMOVED lines=32> */
.L_x_9375:
[----:B------:R-:W-:Y:S05]  /*1d50*/  BSYNC.RECONVERGENT B0 ;  /* 0x0000000000007941 */ /* 0x000fea0003800200 */
.L_x_9374:
        /* <DEDUP_REMOVED lines=32> */
.L_x_9377:
[----:B------:R-:W-:Y:S05]  /*1f60*/  BSYNC.RECONVERGENT B0 ;  /* 0x0000000000007941 */ /* 0x000fea0003800200 */
.L_x_9376:
[----:B------:R-:W-:Y:S08]  /*1f70*/  BAR.SYNC.DEFER_BLOCKING 0x0 ;  /* 0x0000000000007b1d */ /* 0x000ff00000010000 */
[----:B------:R-:W0:Y:S08]  /*1f80*/  LDC.64 R14, c[0x0][0x420] ;  /* 0x00010800ff0e7b82 */ /* 0x000e300000000a00 */
[----:B------:R-:W1:Y:S08]  /*1f90*/  LDC.64 R16, c[0x0][0x428] ;  /* 0x00010a00ff107b82 */ /* 0x000e700000000a00 */
[----:B------:R-:W3:Y:S01]  /*1fa0*/  LDC.64 R18, c[0x0][0x478] ;  /* 0x00011e00ff127b82 */ /* 0x000ee20000000a00 */
[----:B--2---:R-:W-:Y:S01]  /*1fb0*/  SHF.L.U32 R92, R10, 0x10, RZ ;  /* 0x000000100a5c7819 */ /* 0x004fe200000006ff */
[----:B------:R-:W2:Y:S01]  /*1fc0*/  LDG.E.128 R20, desc[UR16][R20.64] ;  /* 0x0000001014147981 */ /* 0x000ea2000c1e1d00 */
[----:B------:R-:W-:Y:S01]  /*1fd0*/  PRMT R106, R9, 0x7632, R106 ;  /* 0x00007632096a7816 */ /* 0x000fe2000000006a */
[----:B------:R-:W4:Y:S01]  /*1fe0*/  LDCU.64 UR4, c[0x0][0x510] ;  /* 0x0000a200ff0477ac */ /* 0x000f220008000a00 */
[----:B0-----:R-:W-:Y:S01]  /*1ff0*/  IMAD.WIDE.U32 R12, R14, UR18, R36 ;  /* 0x000000120e0c7c25 */ /* 0x001fe2000f8e0024 */
[----:B------:R-:W-:Y:S01]  /*2000*/  PRMT R104, R10, 0x7632, R104 ;  /* 0x000076320a687816 */ /* 0x000fe20000000068 */
        /* <DEDUP_REMOVED lines=39> */
[C---:B------:R-:W-:Y:S01]  /*2280*/  PRMT R126, R6.reuse, 0x7632, R126 ;  /* 0x00007632067e7816 */ /* 0x040fe2000000007e */
[----:B------:R-:W0:Y:S01]  /*2290*/  MUFU.EX2 R20, R12 ;  /* 0x0000000c00147308 */ /* 0x000e220000000800 */
[----:B---3--:R-:W-:Y:S01]  /*22a0*/  PRMT R84, R15, 0x7632, R84 ;  /* 0x000076320f547816 */ /* 0x008fe20000000054 */
[----:B-1----:R-:W-:Y:S01]  /*22b0*/  FADD.FTZ R85, R85, 1 ;  /* 0x3f80000055557421 */ /* 0x002fe20000010000 */
[----:B------:R-:W-:-:S02]  /*22c0*/  SHF.L.U32 R100, R6, 0x10, RZ ;  /* 0x0000001006647819 */ /* 0x000fc400000006ff */
[----:B------:R-:W-:Y:S02]  /*22d0*/  SHF.L.U32 R84, R84, 0x10, RZ ;  /* 0x0000001054547819 */ /* 0x000fe400000006ff */
[----:B------:R-:W-:Y:S01]  /*22e0*/  PRMT R127, R7, 0x7632, R127 ;  /* 0x00007632077f7816 */ /* 0x000fe2000000007f */
[----:B------:R1:W3:Y:S01]  /*22f0*/  MUFU.EX2 R87, R86 ;  /* 0x0000005600577308 */ /* 0x0002e20000000800 */
[----:B-----5:R-:W-:Y:S01]  /*2300*/  FADD.FTZ R21, R21, 1 ;  /* 0x3f80000015157421 */ /* 0x020fe20000010000 */
[----:B------:R-:W-:Y:S01]  /*2310*/  FMUL.FTZ R91, R84, -1.4426950216293334961 ;  /* 0xbfb8aa3b545b7820 */ /* 0x000fe20000410000 */
[----:B------:R-:W-:-:S05]  /*2320*/  SHF.L.U32 R103, R7, 0x10, RZ ;  /* 0x0000001007677819 */ /* 0x000fca00000006ff */
        /* <DEDUP_REMOVED lines=21> */
[----:B------:R-:W0:Y:S02]  /*2480*/  MUFU.RCP R94, R85 ;  /* 0x00000055005e7308 */ /* 0x000e240000001000 */
[----:B------:R-:W-:-:S06]  /*2490*/  FMUL.FTZ R112, R89, R2 ;  /* 0x0000000259707220 */ /* 0x000fcc0000410000 */
        /* <DEDUP_REMOVED lines=120> */
.L_x_9378:
        /* <DEDUP_REMOVED lines=8> */
[----:B------:R-:W-:Y:S01]  /*2ca0*/  CS2R R92, SRZ ;  /* 0x00000000005c7805 */ /* 0x000fe2000001ff00 */
[----:B------:R-:W-:Y:S01]  /*2cb0*/  FFMA.FTZ R2, R106, R129, R69 ;  /* 0x000000816a027223 */ /* 0x000fe20000010045 */
[----:B------:R-:W-:-:S02]  /*2cc0*/  CS2R R88, SRZ ;  /* 0x0000000000587805 */ /* 0x000fc4000001ff00 */
[----:B------:R-:W-:Y:S01]  /*2cd0*/  MOV R83, RZ ;  /* 0x000000ff00537202 */ /* 0x000fe20000000f00 */
[-C--:B------:R-:W-:Y:S01]  /*2ce0*/  FMUL.FTZ R105, R0, R41.reuse ;  /* 0x0000002900697220 */ /* 0x080fe20000410000 */
[C---:B------:R-:W-:Y:S01]  /*2cf0*/  FFMA.FTZ R5, R99.reuse, R100, R2 ;  /* 0x0000006463057223 */ /* 0x040fe20000010002 */
[-C--:B------:R-:W-:Y:S01]  /*2d00*/  FMUL.FTZ R109, R112, R41.reuse ;  /* 0x00000029706d7220 */ /* 0x080fe20000410000 */
[-C--:B------:R-:W-:Y:S01]  /*2d10*/  FMUL.FTZ R111, R99, R41.reuse ;  /* 0x00000029636f7220 */ /* 0x080fe20000410000 */
[-C--:B------:R-:W-:Y:S01]  /*2d20*/  FMUL.FTZ R115, R110, R41.reuse ;  /* 0x000000296e737220 */ /* 0x080fe20000410000 */
[----:B------:R-:W-:Y:S01]  /*2d30*/  FFMA.FTZ R5, R104, R126, R5 ;  /* 0x0000007e68057223 */ /* 0x000fe20000010005 */
[----:B--2---:R-:W-:Y:S01]  /*2d40*/  UISETP.GE.AND UP0, UPT, UR4, 0x1, UPT ;  /* 0x000000010400788c */ /* 0x004fe2000bf06270 */
        /* <DEDUP_REMOVED lines=8> */
[----:B------:R-:W2:Y:S01]  /*2dd0*/  LDC.64 R90, c[0x0][0x3c0] ;  /* 0x0000f000ff5a7b82 */ /* 0x000ea20000000a00 */
[----:B------:R-:W-:Y:S01]  /*2de0*/  MOV R4, R50 ;  /* 0x0000003200047202 */ /* 0x000fe20000000f00 */
[----:B------:R-:W-:Y:S01]  /*2df0*/  FMUL.FTZ R124, R98, R77 ;  /* 0x0000004d627c7220 */ /* 0x000fe20000410000 */
[----:B------:R-:W-:Y:S01]  /*2e00*/  MOV R5, R55 ;  /* 0x0000003700057202 */ /* 0x000fe20000000f00 */
[----:B------:R-:W-:Y:S01]  /*2e10*/  FMUL.FTZ R123, R101, R71 ;  /* 0x00000047657b7220 */ /* 0x000fe20000410000 */
[C---:B------:R-:W-:Y:S01]  /*2e20*/  ISETP.NE.AND P0, PT, R52.reuse, 0x1, PT ;  /* 0x000000013400780c */ /* 0x040fe20003f05270 */
[----:B------:R-:W-:Y:S01]  /*2e30*/  FMUL.FTZ R122, R97, R76 ;  /* 0x0000004c617a7220 */ /* 0x000fe20000410000 */
[----:B------:R-:W-:Y:S01]  /*2e40*/  SHF.L.U32 R128, R52, 0x8, RZ ;  /* 0x0000000834807819 */ /* 0x000fe200000006ff */
[----:B-1----:R-:W1:Y:S01]  /*2e50*/  LDC.64 R12, c[0x0][0x440] ;  /* 0x00011000ff0c7b82 */ /* 0x002e620000000a00 */
[C---:B------:R-:W-:Y:S01]  /*2e60*/  IADD3 R22, P1, PT, R36.reuse, R24, RZ ;  /* 0x0000001824167210 */ /* 0x040fe20007f3e0ff */
        /* <DEDUP_REMOVED lines=8> */
[C---:B------:R-:W-:Y:S01]  /*2ef0*/  ISETP.EQ.AND P0, PT, R30.reuse, RZ, P0 ;  /* 0x000000ff1e00720c */ /* 0x040fe20000702270 */
[----:B------:R-:W-:Y:S01]  /*2f00*/  FMUL.FTZ R117, R127, R78 ;  /* 0x0000004e7f757220 */ /* 0x000fe20000410000 */
[----:B------:R-:W-:Y:S01]  /*2f10*/  MOV R96, RZ ;  /* 0x000000ff00607202 */ /* 0x000fe20000000f00 */
        /* <DEDUP_REMOVED lines=11> */
.L_x_9401:
[----:B0-2---:R-:W-:-:S04]  /*2fd0*/  IMAD.WIDE.U32 R4, R90, UR4, RZ ;  /* 0x000000045a047c25 */ /* 0x005fc8000f8e00ff */
[----:B------:R-:W-:Y:S01]  /*2fe0*/  IMAD R5, R91, UR4, R5 ;  /* 0x000000045b057c24 */ /* 0x000fe2000f8e0205 */
[----:B------:R-:W-:-:S04]  /*2ff0*/  LEA R6, P1, R4, R72, 0x1 ;  /* 0x0000004804067211 */ /* 0x000fc800078208ff */
[----:B------:R-:W-:-:S06]  /*3000*/  LEA.HI.X R7, R4, R73, R5, 0x1, P1 ;  /* 0x0000004904077211 */ /* 0x000fcc00008f0c05 */
[----:B------:R-:W2:Y:S01]  /*3010*/  LDG.E.128 R4, desc[UR16][R6.64] ;  /* 0x0000001006047981 */ /* 0x000ea2000c1e1d00 */
[----:B------:R-:W-:Y:S02]  /*3020*/  MOV R8, R28 ;  /* 0x0000001c00087202 */ /* 0x000fe40000000f00 */
[----:B------:R-:W-:-:S03]  /*3030*/  MOV R9, R45 ;  /* 0x0000002d00097202 */ /* 0x000fc60000000f00 */
[----:B---3--:R-:W-:-:S04]  /*3040*/  IMAD.WIDE.U32 R8, R14, UR4, R8 ;  /* 0x000000040e087c25 */ /* 0x008fc8000f8e0008 */
[----:B------:R-:W-:Y:S01]  /*3050*/  IMAD R2, R15, UR4, R9 ;  /* 0x000000040f027c24 */ /* 0x000fe2000f8e0209 */
[----:B-1----:R-:W-:-:S04]  /*3060*/  LEA R84, P1, R8, R12, 0x2 ;  /* 0x0000000c08547211 */ /* 0x002fc800078210ff */
[----:B------:R-:W-:-:S05]  /*3070*/  LEA.HI.X R85, R8, R13, R2, 0x2, P1 ;  /* 0x0000000d08557211 */ /* 0x000fca00008f1402 */
[----:B------:R-:W3:Y:S01]  /*3080*/  LDG.E R84, desc[UR16][R84.64] ;  /* 0x0000001054547981 */ /* 0x000ee2000c1e1900 */
[----:B------:R-:W-:Y:S02]  /*3090*/  MOV R8, R26 ;  /* 0x0000001a00087202 */ /* 0x000fe40000000f00 */
[----:B------:R-:W-:-:S03]  /*30a0*/  MOV R9, R47 ;  /* 0x0000002f00097202 */ /* 0x000fc60000000f00 */
[----:B0-----:R-:W-:-:S04]  /*30b0*/  IMAD.WIDE.U32 R8, R18, UR4, R8 ;  /* 0x0000000412087c25 */ /* 0x001fc8000f8e0008 */
[----:B------:R-:W-:Y:S01]  /*30c0*/  IMAD R2, R19, UR4, R9 ;  /* 0x0000000413027c24 */ /* 0x000fe2000f8e0209 */
[----:B------:R-:W-:-:S04]  /*30d0*/  LEA R86, P1, R8, R16, 0x2 ;  /* 0x0000001008567211 */ /* 0x000fc800078210ff */
[----:B------:R-:W-:Y:S01]  /*30e0*/  LEA.HI.X R87, R8, R17, R2, 0x2, P1 ;  /* 0x0000001108577211 */ /* 0x000fe200008f1402 */
[----:B------:R-:W0:Y:S01]  /*30f0*/  S2UR UR6, SR_CgaCtaId ;  /* 0x00000000000679c3 */ /* 0x000e220000008800 */
[----:B--2---:R1:W-:Y:S01]  /*3100*/  STS.128 [R67], R4 ;  /* 0x0000000443007388 */ /* 0x0043e20000000c00 */
[----:B------:R-:W-:-:S03]  /*3110*/  NOP ;  /* 0x0000000000007918 */ /* 0x000fc60000000000 */
[----:B------:R2:W5:Y:S01]  /*3120*/  LDG.E R141, desc[UR16][R86.64] ;  /* 0x00000010568d7981 */ /* 0x000562000c1e1900 */
[C---:B------:R-:W-:Y:S01]  /*3130*/  ISETP.NE.AND P2, PT, R30.reuse, RZ, PT ;  /* 0x000000ff1e00720c */ /* 0x040fe20003f45270 */
[----:B------:R-:W-:Y:S01]  /*3140*/  UMOV UR5, 0x400 ;  /* 0x0000040000057882 */ /* 0x000fe20000000000 */
[----:B------:R-:W-:Y:S01]  /*3150*/  ISETP.NE.AND P1, PT, R30, 0x1f, PT ;  /* 0x0000001f1e00780c */ /* 0x000fe20003f25270 */
[----:B----4-:R-:W4:Y:S01]  /*3160*/  LDS.128 R8, [R67] ;  /* 0x0000000043087984 */ /* 0x010f220000000c00 */
[----:B0-----:R-:W-:Y:S01]  /*3170*/  ULEA UR5, UR6, UR5, 0x18 ;  /* 0x0000000506057291 */ /* 0x001fe2000f8ec0ff */
[----:B------:R-:W-:Y:S01]  /*3180*/  BSSY.RECONVERGENT B0, `(.L_x_9380) ;  /* 0x000003c000007945 */ /* 0x000fe20003800200 */
[----:B-1----:R-:W-:-:S04]  /*3190*/  IADD3 R5, PT, PT, R132, UR4, RZ ;  /* 0x0000000484057c10 */ /* 0x002fc8000fffe0ff */
[----:B------:R-:W-:Y:S01]  /*31a0*/  SEL R5, R5, R54, !P2 ;  /* 0x0000003605057207 */ /* 0x000fe20005000000 */
[----:B---3--:R-:W-:-:S03]  /*31b0*/  FMUL.FTZ R131, R84, 1.4426950216293334961 ;  /* 0x3fb8aa3b54837820 */ /* 0x008fc60000410000 */
[----:B------:R-:W-:Y:S01]  /*31c0*/  LEA R140, R5, UR5, 0x2 ;  /* 0x00000005058c7c11 */ /* 0x000fe2000f8e10ff */
[C---:B------:R-:W-:Y:S01]  /*31d0*/  FMUL.FTZ R145, R131.reuse, R77 ;  /* 0x0000004d83917220 */ /* 0x040fe20000410000 */
[C---:B------:R-:W-:Y:S01]  /*31e0*/  FMUL.FTZ R2, R131.reuse, R71 ;  /* 0x0000004783027220 */ /* 0x040fe20000410000 */
[C---:B------:R-:W-:Y:S01]  /*31f0*/  FMUL.FTZ R6, R131.reuse, R80 ;  /* 0x0000005083067220 */ /* 0x040fe20000410000 */
[C---:B--2---:R-:W-:Y:S01]  /*3200*/  FMUL.FTZ R86, R131.reuse, R75 ;  /* 0x0000004b83567220 */ /* 0x044fe20000410000 */
        /* <DEDUP_REMOVED lines=8> */
[----:B----4-:R-:W-:-:S02]  /*3290*/  PRMT R4, R8, 0x7632, R4 ;  /* 0x0000763208047816 */ /* 0x010fc40000000004 */
        /* <DEDUP_REMOVED lines=8> */
[----:B------:R-:W4:Y:S01]  /*3320*/  MUFU.EX2 R8, R5 ;  /* 0x0000000500087308 */ /* 0x000f220000000800 */
        /* <DEDUP_REMOVED lines=14> */
[----:B--2---:R-:W-:Y:S01]  /*3410*/  FMUL.FTZ R135, R118, R11 ;  /* 0x0000000b76877220 */ /* 0x004fe20000410000 */
[----:B------:R-:W-:Y:S01]  /*3420*/  BAR.SYNC.DEFER_BLOCKING 0x0 ;  /* 0x0000000000007b1d */ /* 0x000fe20000010000 */
        /* <DEDUP_REMOVED lines=8> */
[----:B01-34-:R-:W-:Y:S06]  /*34b0*/  @P1 BRA `(.L_x_9381) ;  /* 0x00000000001c1947 */ /* 0x01bfec0003800000 */
[----:B------:R-:W-:Y:S01]  /*34c0*/  ISETP.NE.AND P1, PT, R52, UR10, PT ;  /* 0x0000000a34007c0c */ /* 0x000fe2000bf25270 */
[----:B------:R-:W-:-:S12]  /*34d0*/  HFMA2 R160, -RZ, RZ, 1.875, 0 ;  /* 0x3f800000ffa07431 */ /* 0x000fd800000001ff */
[----:B------:R-:W-:Y:S05]  /*34e0*/  @!P1 BRA `(.L_x_9382) ;  /* 0x0000000000149947 */ /* 0x000fea0003800000 */
[----:B------:R-:W-:-:S04]  /*34f0*/  IADD3 R4, PT, PT, R128, UR4, RZ ;  /* 0x0000000480047c10 */ /* 0x000fc8000fffe0ff */
[----:B------:R-:W-:-:S05]  /*3500*/  LEA R4, R4, UR5, 0x2 ;  /* 0x0000000504047c11 */ /* 0x000fca000f8e10ff */
[----:B------:R2:W3:Y:S01]  /*3510*/  LDS R160, [R4+0x878] ;  /* 0x0008780004a07984 */ /* 0x0004e20000000800 */
[----:B------:R-:W-:Y:S05]  /*3520*/  BRA `(.L_x_9382) ;  /* 0x0000000000047947 */ /* 0x000fea0003800000 */
.L_x_9381:
[----:B------:R0:W1:Y:S02]  /*3530*/  LDS R160, [R82+0x107c] ;  /* 0x00107c0052a07984 */ /* 0x0000640000000800 */
.L_x_9382:
[----:B------:R-:W-:Y:S05]  /*3540*/  BSYNC.RECONVERGENT B0 ;  /* 0x0000000000007941 */ /* 0x000fea0003800200 */
.L_x_9380:
        /* <DEDUP_REMOVED lines=35> */
[----:B------:R-:W-:-:S04]  /*3780*/  FMUL.FTZ R157, R6, R157 ;  /* 0x0000009d069d7220 */ /* 0x000fc80000410000 */
[----:B------:R-:W-:-:S04]  /*3790*/  FMUL.FTZ R156, R86, R157 ;  /* 0x0000009d569c7220 */ /* 0x000fc80000410000 */
[----:B------:R-:W-:-:S04]  /*37a0*/  FMUL.FTZ R157, R85, R156 ;  /* 0x0000009c559d7220 */ /* 0x000fc80000410000 */
[----:B------:R-:W-:-:S04]  /*37b0*/  FMUL.FTZ R162, R8, R157 ;  /* 0x0000009d08a27220 */ /* 0x000fc80000410000 */
[----:B------:R-:W-:Y:S01]  /*37c0*/  FMUL.FTZ R157, R133, R162 ;  /* 0x000000a2859d7220 */ /* 0x000fe20000410000 */
[----:B-1----:R-:W-:Y:S02]  /*37d0*/  @P1 FMUL.FTZ R159, R5, R158 ;  /* 0x0000009e059f1220 */ /* 0x002fe40000410000 */
[----:B------:R-:W1:Y:S01]  /*37e0*/  SHFL.UP PT, R5, R4, 0x1, RZ ;  /* 0x0420000004057989 */ /* 0x000e6200000e00ff */
[----:B--2---:R-:W-:Y:S02]  /*37f0*/  @P1 FFMA.FTZ R161, R158, R143, R161 ;  /* 0x0000008f9ea11223 */ /* 0x004fe400000100a1 */
[----:B------:R-:W-:Y:S01]  /*3800*/  @P1 MOV R158, R159 ;  /* 0x0000009f009e1202 */ /* 0x000fe20000000f00 */
[----:B------:R-:W2:Y:S01]  /*3810*/  SHFL.UP PT, R162, R157, 0x1, RZ ;  /* 0x042000009da27989 */ /* 0x000ea200000e00ff */
[----:B------:R-:W-:-:S03]  /*3820*/  ISETP.GE.AND P1, PT, R70, 0x1, PT ;  /* 0x000000014600780c */ /* 0x000fc60003f26270 */
[----:B------:R-:W3:Y:S04]  /*3830*/  SHFL.DOWN PT, R143, R158, 0x2, 0x1f ;  /* 0x08401f009e8f7f89 */ /* 0x000ee800000e0000 */
[----:B------:R-:W5:Y:S01]  /*3840*/  SHFL.DOWN PT, R156, R161, 0x2, 0x1f ;  /* 0x08401f00a19c7f89 */ /* 0x000f6200000e0000 */
[----:B-1----:R-:W-:-:S05]  /*3850*/  FFMA.FTZ R5, R157, R5, R4 ;  /* 0x000000059d057223 */ /* 0x002fca0000010004 */
[----:B--2---:R-:W-:Y:S01]  /*3860*/  @P1 FMUL.FTZ R157, R157, R162 ;  /* 0x000000a29d9d1220 */ /* 0x004fe20000410000 */
[----:B------:R-:W-:Y:S02]  /*3870*/  FSEL R4, R4, R5, !P1 ;  /* 0x0000000504047208 */ /* 0x000fe40004800000 */
[----:B------:R-:W-:Y:S01]  /*3880*/  ISETP.GE.AND P1, PT, R70, 0x2, PT ;  /* 0x000000024600780c */ /* 0x000fe20003f26270 */
[C---:B---3--:R-:W-:Y:S01]  /*3890*/  @!P3 FMUL.FTZ R5, R158.reuse, R143 ;  /* 0x0000008f9e05b220 */ /* 0x048fe20000410000 */
[----:B------:R-:W-:Y:S01]  /*38a0*/  SHFL.UP PT, R162, R157, 0x2, RZ ;  /* 0x044000009da27989 */ /* 0x000fe200000e00ff */
[----:B-----5:R-:W-:-:S03]  /*38b0*/  @!P3 FFMA.FTZ R161, R158, R156, R161 ;  /* 0x0000009c9ea1b223 */ /* 0x020fc600000100a1 */
[----:B------:R-:W1:Y:S01]  /*38c0*/  SHFL.UP PT, R143, R4, 0x2, RZ ;  /* 0x04400000048f7989 */ /* 0x000e6200000e00ff */
[----:B------:R-:W-:Y:S02]  /*38d0*/  @!P3 MOV R158, R5 ;  /* 0x00000005009eb202 */ /* 0x000fe40000000f00 */
[----:B------:R-:W-:Y:S01]  /*38e0*/  ISETP.GT.U32.AND P3, PT, R81, 0x1b, PT ;  /* 0x0000001b5100780c */ /* 0x000fe20003f64070 */
[----:B------:R-:W2:Y:S04]  /*38f0*/  SHFL.DOWN PT, R5, R161, 0x4, 0x1f ;  /* 0x08801f00a1057f89 */ /* 0x000ea800000e0000 */
[----:B------:R-:W3:Y:S01]  /*3900*/  SHFL.DOWN PT, R159, R158, 0x4, 0x1f ;  /* 0x08801f009e9f7f89 */ /* 0x000ee200000e0000 */
[C---:B-1----:R-:W-:Y:S01]  /*3910*/  FFMA.FTZ R143, R157.reuse, R143, R4 ;  /* 0x0000008f9d8f7223 */ /* 0x042fe20000010004 */
[----:B------:R-:W-:-:S06]  /*3920*/  @P1 FMUL.FTZ R157, R157, R162 ;  /* 0x000000a29d9d1220 */ /* 0x000fcc0000410000 */
[----:B--2---:R-:W-:Y:S01]  /*3930*/  @!P3 FFMA.FTZ R161, R158, R5, R161 ;  /* 0x000000059ea1b223 */ /* 0x004fe200000100a1 */
[----:B------:R-:W-:Y:S01]  /*3940*/  FSEL R156, R4, R143, !P1 ;  /* 0x0000008f049c7208 */ /* 0x000fe20004800000 */
[----:B------:R-:W-:Y:S01]  /*3950*/  SHFL.UP PT, R162, R157, 0x4, RZ ;  /* 0x048000009da27989 */ /* 0x000fe200000e00ff */
[----:B------:R-:W-:Y:S01]  /*3960*/  ISETP.GE.AND P1, PT, R52, UR10, PT ;  /* 0x0000000a34007c0c */ /* 0x000fe2000bf26270 */
[----:B---3--:R-:W-:Y:S01]  /*3970*/  @!P3 FMUL.FTZ R143, R158, R159 ;  /* 0x0000009f9e8fb220 */ /* 0x008fe20000410000 */
[----:B------:R-:W-:Y:S01]  /*3980*/  MOV R5, RZ ;  /* 0x000000ff00057202 */ /* 0x000fe20000000f00 */
[----:B------:R-:W1:Y:S01]  /*3990*/  SHFL.UP PT, R4, R156, 0x4, RZ ;  /* 0x048000009c047989 */ /* 0x000e6200000e00ff */
[----:B------:R-:W-:Y:S02]  /*39a0*/  ISETP.NE.OR P1, PT, R30, RZ, P1 ;  /* 0x000000ff1e00720c */ /* 0x000fe40000f25670 */
[----:B------:R-:W-:Y:S02]  /*39b0*/  @!P3 MOV R158, R143 ;  /* 0x0000008f009eb202 */ /* 0x000fe40000000f00 */
[----:B------:R-:W2:Y:S01]  /*39c0*/  SHFL.DOWN PT, R143, R161, 0x8, 0x1f ;  /* 0x09001f00a18f7f89 */ /* 0x000ea200000e0000 */
[----:B------:R-:W-:-:S03]  /*39d0*/  ISETP.GE.AND P3, PT, R70, 0x4, PT ;  /* 0x000000044600780c */ /* 0x000fc60003f66270 */
[----:B------:R-:W3:Y:S01]  /*39e0*/  SHFL.DOWN PT, R159, R158, 0x8, 0x1f ;  /* 0x09001f009e9f7f89 */ /* 0x000ee200000e0000 */
[----:B-1----:R-:W-:Y:S01]  /*39f0*/  FFMA.FTZ R163, R157, R4, R156 ;  /* 0x000000049da37223 */ /* 0x002fe2000001009c */
[----:B------:R-:W-:-:S08]  /*3a00*/  HFMA2 R4, -RZ, RZ, 1.875, 0 ;  /* 0x3f800000ff047431 */ /* 0x000fd000000001ff */
[----:B------:R-:W-:Y:S01]  /*3a10*/  @P3 FMUL.FTZ R157, R157, R162 ;  /* 0x000000a29d9d3220 */ /* 0x000fe20000410000 */
[----:B------:R-:W-:Y:S01]  /*3a20*/  FSEL R156, R156, R163, !P3 ;  /* 0x000000a39c9c7208 */ /* 0x000fe20005800000 */
[----:B--2---:R-:W-:-:S03]  /*3a30*/  @!P4 FFMA.FTZ R161, R158, R143, R161 ;  /* 0x0000008f9ea1c223 */ /* 0x004fc600000100a1 */
[----:B------:R-:W-:Y:S01]  /*3a40*/  SHFL.UP PT, R162, R157, 0x8, RZ ;  /* 0x050000009da27989 */ /* 0x000fe200000e00ff */
[----:B------:R-:W-:Y:S01]  /*3a50*/  ISETP.GT.U32.AND P3, PT, R81, 0xf, PT ;  /* 0x0000000f5100780c */ /* 0x000fe20003f64070 */
[----:B---3--:R-:W-:Y:S02]  /*3a60*/  @!P4 FMUL.FTZ R163, R158, R159 ;  /* 0x0000009f9ea3c220 */ /* 0x008fe40000410000 */
[----:B------:R-:W1:Y:S03]  /*3a70*/  SHFL.UP PT, R159, R156, 0x8, RZ ;  /* 0x050000009c9f7989 */ /* 0x000e6600000e00ff */
[----:B------:R-:W-:Y:S01]  /*3a80*/  @!P4 MOV R158, R163 ;  /* 0x000000a3009ec202 */ /* 0x000fe20000000f00 */
[----:B------:R-:W-:Y:S01]  /*3a90*/  @!P1 LDS.64 R4, [UR6+0x10f8] ;  /* 0x0010f806ff049984 */ /* 0x000fe20008000a00 */
[----:B------:R-:W-:-:S03]  /*3aa0*/  ISETP.GE.AND P1, PT, R70, 0x8, PT ;  /* 0x000000084600780c */ /* 0x000fc60003f26270 */
[----:B------:R-:W2:Y:S04]  /*3ab0*/  SHFL.DOWN PT, R163, R158, 0x10, 0x1f ;  /* 0x0a001f009ea37f89 */ /* 0x000ea800000e0000 */
[----:B------:R-:W3:Y:S01]  /*3ac0*/  SHFL.DOWN PT, R143, R161, 0x10, 0x1f ;  /* 0x0a001f00a18f7f89 */ /* 0x000ee200000e0000 */
[----:B-1----:R-:W-:-:S05]  /*3ad0*/  FFMA.FTZ R159, R157, R159, R156 ;  /* 0x0000009f9d9f7223 */ /* 0x002fca000001009c */
[----:B------:R-:W-:Y:S01]  /*3ae0*/  @P1 FMUL.FTZ R157, R157, R162 ;  /* 0x000000a29d9d1220 */ /* 0x000fe20000410000 */
[----:B------:R-:W-:Y:S02]  /*3af0*/  FSEL R164, R156, R159, !P1 ;  /* 0x0000009f9ca47208 */ /* 0x000fe40004800000 */
[----:B------:R-:W-:Y:S01]  /*3b00*/  ISETP.GE.AND P1, PT, R70, 0x10, PT ;  /* 0x000000104600780c */ /* 0x000fe20003f26270 */
[C---:B--2---:R-:W-:Y:S02]  /*3b10*/  @!P3 FMUL.FTZ R156, R158.reuse, R163 ;  /* 0x000000a39e9cb220 */ /* 0x044fe40000410000 */
[----:B------:R-:W1:Y:S01]  /*3b20*/  SHFL.UP PT, R159, R164, 0x10, RZ ;  /* 0x06000000a49f7989 */ /* 0x000e6200000e00ff */
[----:B---3--:R-:W-:Y:S02]  /*3b30*/  @!P3 FFMA.FTZ R161, R158, R143, R161 ;  /* 0x0000008f9ea1b223 */ /* 0x008fe400000100a1 */
[----:B------:R-:W-:Y:S01]  /*3b40*/  @!P3 MOV R158, R156 ;  /* 0x0000009c009eb202 */ /* 0x000fe20000000f00 */
[----:B------:R-:W2:Y:S01]  /*3b50*/  SHFL.UP PT, R163, R157, 0x10, RZ ;  /* 0x060000009da37989 */ /* 0x000ea200000e00ff */
[----:B------:R-:W-:-:S03]  /*3b60*/  ISETP.NE.AND P3, PT, R30, 0x1f, PT ;  /* 0x0000001f1e00780c */ /* 0x000fc60003f65270 */
[----:B------:R-:W-:Y:S04]  /*3b70*/  SHFL.DOWN PT, R156, R161, 0x1, 0x1f ;  /* 0x08201f00a19c7f89 */ /* 0x000fe800000e0000 */
[----:B------:R-:W-:Y:S04]  /*3b80*/  SHFL.IDX PT, R162, R5, RZ, 0x1f ;  /* 0x00001fff05a27589 */ /* 0x000fe800000e0000 */
[----:B------:R-:W3:Y:S01]  /*3b90*/  SHFL.DOWN PT, R143, R158, 0x1, 0x1f ;  /* 0x08201f009e8f7f89 */ /* 0x000ee200000e0000 */
[C---:B-1----:R-:W-:Y:S01]  /*3ba0*/  FFMA.FTZ R159, R157.reuse, R159, R164 ;  /* 0x0000009f9d9f7223 */ /* 0x042fe200000100a4 */
[----:B--2---:R-:W-:-:S04]  /*3bb0*/  @P1 FMUL.FTZ R157, R157, R163 ;  /* 0x000000a39d9d1220 */ /* 0x004fc80000410000 */
[----:B------:R-:W-:Y:S02]  /*3bc0*/  FSEL R164, R164, R159, !P1 ;  /* 0x0000009fa4a47208 */ /* 0x000fe40004800000 */
[----:B------:R-:W1:Y:S01]  /*3bd0*/  SHFL.IDX PT, R159, R158, RZ, 0x1f ;  /* 0x00001fff9e9f7589 */ /* 0x000e6200000e0000 */
[----:B------:R-:W-:-:S03]  /*3be0*/  ISETP.NE.AND P1, PT, R30, RZ, PT ;  /* 0x000000ff1e00720c */ /* 0x000fc60003f25270 */
[----:B------:R-:W-:Y:S01]  /*3bf0*/  SHFL.UP PT, R157, R157, 0x1, RZ ;  /* 0x042000009d9d7989 */ /* 0x000fe200000e00ff */
[----:B---3--:R-:W-:-:S03]  /*3c00*/  @P3 FFMA.FTZ R162, R143, R162, R156 ;  /* 0x000000a28fa23223 */ /* 0x008fc6000001009c */
[----:B------:R-:W-:Y:S01]  /*3c10*/  SHFL.UP PT, R156, R164, 0x1, RZ ;  /* 0x04200000a49c7989 */ /* 0x000fe200000e00ff */
[----:B------:R-:W-:-:S03]  /*3c20*/  FFMA.FTZ R141, R162, R160, R141 ;  /* 0x000000a0a28d7223 */ /* 0x000fc6000001008d */
[----:B------:R-:W2:Y:S01]  /*3c30*/  SHFL.IDX PT, R160, R161, RZ, 0x1f ;  /* 0x00001fffa1a07589 */ /* 0x000ea200000e0000 */
[----:B------:R-:W-:-:S04]  /*3c40*/  FFMA.FTZ R143, R133, R141, R144 ;  /* 0x0000008d858f7223 */ /* 0x000fc80000010090 */
[----:B------:R-:W-:Y:S01]  /*3c50*/  FFMA.FTZ R144, R8, R143, R147 ;  /* 0x0000008f08907223 */ /* 0x000fe20000010093 */
[----:B-1----:R-:W-:-:S03]  /*3c60*/  FMUL.FTZ R4, R159, R4 ;  /* 0x000000049f047220 */ /* 0x002fc60000410000 */
[----:B------:R-:W-:-:S04]  /*3c70*/  FFMA.FTZ R147, R85, R144, R148 ;  /* 0x0000009055937223 */ /* 0x000fc80000010094 */
[----:B------:R-:W-:-:S04]  /*3c80*/  FFMA.FTZ R149, R86, R147, R149 ;  /* 0x0000009356957223 */ /* 0x000fc80000010095 */
[----:B------:R-:W-:Y:S01]  /*3c90*/  FFMA.FTZ R148, R6, R149, R155 ;  /* 0x0000009506947223 */ /* 0x000fe2000001009b */
[----:B------:R-:W-:-:S03]  /*3ca0*/  FMUL.FTZ R158, R149, R80 ;  /* 0x00000050959e7220 */ /* 0x000fc60000410000 */
[----:B------:R-:W-:Y:S01]  /*3cb0*/  FFMA.FTZ R155, R7, R148, R152 ;  /* 0x00000094079b7223 */ /* 0x000fe20000010098 */
[----:B------:R-:W-:Y:S01]  /*3cc0*/  FMUL.FTZ R165, R129, R158 ;  /* 0x0000009e81a57220 */ /* 0x000fe20000410000 */
[----:B--2---:R-:W-:Y:S02]  /*3cd0*/  FFMA.FTZ R5, R159, R5, R160 ;  /* 0x000000059f057223 */ /* 0x004fe400000100a0 */
[----:B------:R-:W-:Y:S01]  /*3ce0*/  FFMA.FTZ R152, R2, R155, R153 ;  /* 0x0000009b02987223 */ /* 0x000fe20000010099 */
[----:B------:R-:W-:Y:S02]  /*3cf0*/  FMUL.FTZ R153, R144, R79 ;  /* 0x0000004f90997220 */ /* 0x000fe40000410000 */
[----:B------:R1:W-:Y:S02]  /*3d00*/  @!P1 STS.64 [UR6+0x10f8], R4 ;  /* 0x0010f804ff009988 */ /* 0x0003e40008000a06 */
[----:B-1----:R-:W-:Y:S02]  /*3d10*/  FMUL.FTZ R4, R126, R153 ;  /* 0x000000997e047220 */ /* 0x002fe40000410000 */
[----:B----4-:R-:W1:Y:S02]  /*3d20*/  SHFL.IDX PT, R154, R154, RZ, 0x1f ;  /* 0x00001fff9a9a7589 */ /* 0x010e6400000e0000 */
[----:B-1----:R-:W-:Y:S01]  /*3d30*/  @P2 FFMA.FTZ R154, R157, R154, R156 ;  /* 0x0000009a9d9a2223 */ /* 0x002fe2000001009c */
[----:B------:R-:W-:Y:S01]  /*3d40*/  FMUL.FTZ R156, R148, R76 ;  /* 0x0000004c949c7220 */ /* 0x000fe20000410000 */
[----:B------:R-:W-:-:S02]  /*3d50*/  FMUL.FTZ R157, R147, R75 ;  /* 0x0000004b939d7220 */ /* 0x000fc40000410000 */
[----:B------:R-:W-:Y:S01]  /*3d60*/  FFMA.FTZ R145, R145, R154, R150 ;  /* 0x0000009a91917223 */ /* 0x000fe20000010096 */
[----:B------:R-:W-:Y:S01]  /*3d70*/  FMUL.FTZ R163, R97, R156 ;  /* 0x0000009c61a37220 */ /* 0x000fe20000410000 */
[----:B------:R-:W-:Y:S02]  /*3d80*/  FMUL.FTZ R5, R100, R157 ;  /* 0x0000009d64057220 */ /* 0x000fe40000410000 */
        /* <DEDUP_REMOVED lines=8> */
[-C--:B------:R-:W-:Y:S01]  /*3e10*/  FFMA.FTZ R150, R2, R145.reuse, RZ ;  /* 0x0000009102967223 */ /* 0x080fe200000100ff */
[----:B------:R-:W-:Y:S01]  /*3e20*/  FMUL.FTZ R160, R98, R145 ;  /* 0x0000009162a07220 */ /* 0x000fe20000410000 */
[----:B------:R-:W-:Y:S01]  /*3e30*/  FADD.FTZ R146, -R146, R7 ;  /* 0x0000000792927221 */ /* 0x000fe20000010100 */
[-C--:B------:R-:W-:Y:S01]  /*3e40*/  FMUL.FTZ R145, R101, R154.reuse ;  /* 0x0000009a65917220 */ /* 0x080fe20000410000 */
[----:B------:R-:W-:Y:S01]  /*3e50*/  FFMA.FTZ R159, R151, R154, R150 ;  /* 0x0000009a979f7223 */ /* 0x000fe20000010096 */
[----:B------:R-:W-:Y:S01]  /*3e60*/  FMUL.FTZ R150, R141, R78 ;  /* 0x0000004e8d967220 */ /* 0x000fe20000410000 */
[----:B------:R-:W-:Y:S01]  /*3e70*/  FMUL.FTZ R154, R143, R74 ;  /* 0x0000004a8f9a7220 */ /* 0x000fe20000410000 */
[----:B------:R1:W-:Y:S01]  /*3e80*/  STS [R57+0x220], R160 ;  /* 0x000220a039007388 */ /* 0x0003e20000000800 */
[----:B------:R-:W-:Y:S01]  /*3e90*/  FFMA.FTZ R161, R112, R7, R161 ;  /* 0x0000000770a17223 */ /* 0x000fe200000100a1 */
[----:B------:R-:W-:Y:S01]  /*3ea0*/  FMUL.FTZ R164, R127, R150 ;  /* 0x000000967fa47220 */ /* 0x000fe20000410000 */
[----:B------:R-:W-:Y:S01]  /*3eb0*/  FMUL.FTZ R162, R103, R154 ;  /* 0x0000009a67a27220 */ /* 0x000fe20000410000 */
[----:B------:R-:W-:Y:S04]  /*3ec0*/  STS [R58+0x4], R145 ;  /* 0x000004913a007388 */ /* 0x000fe80000000800 */
[----:B------:R2:W-:Y:S01]  /*3ed0*/  STS [R58+0x8], R163 ;  /* 0x000008a33a007388 */ /* 0x0005e20000000800 */
[----:B-1----:R-:W-:-:S03]  /*3ee0*/  FFMA.FTZ R160, R146, R156, R159 ;  /* 0x0000009c92a07223 */ /* 0x002fc6000001009f */
[----:B------:R-:W-:Y:S04]  /*3ef0*/  STS [R58+0xc], R165 ;  /* 0x00000ca53a007388 */ /* 0x000fe80000000800 */
[----:B------:R1:W-:Y:S01]  /*3f00*/  STS [R58+0x10], R5 ;  /* 0x000010053a007388 */ /* 0x0003e20000000800 */
[----:B--2---:R-:W-:Y:S01]  /*3f10*/  FFMA.FTZ R163, R6, R7, R139 ;  /* 0x0000000706a37223 */ /* 0x004fe2000001008b */
[----:B------:R-:W-:Y:S02]  /*3f20*/  IMAD.WIDE.U32 R6, R20, UR4, R22 ;  /* 0x0000000414067c25 */ /* 0x000fe4000f8e0016 */
[----:B------:R2:W-:Y:S02]  /*3f30*/  STS [R58+0x14], R4 ;  /* 0x000014043a007388 */ /* 0x0005e40000000800 */
[-C--:B------:R-:W-:Y:S01]  /*3f40*/  FFMA.FTZ R156, R86, R163.reuse, R137 ;  /* 0x000000a3569c7223 */ /* 0x080fe20000010089 */
[----:B------:R-:W-:Y:S01]  /*3f50*/  FADD.FTZ R139, -R139, R163 ;  /* 0x000000a38b8b7221 */ /* 0x000fe20000010100 */
[----:B------:R3:W-:Y:S02]  /*3f60*/  STS [R58+0x18], R162 ;  /* 0x000018a23a007388 */ /* 0x0007e40000000800 */
[----:B------:R-:W-:Y:S01]  /*3f70*/  FADD.FTZ R86, -R137, R156 ;  /* 0x0000009c89567221 */ /* 0x000fe20000010100 */
[----:B-1----:R-:W-:Y:S01]  /*3f80*/  IMAD R5, R21, UR4, R7 ;  /* 0x0000000415057c24 */ /* 0x002fe2000f8e0207 */
[----:B------:R1:W-:Y:S01]  /*3f90*/  STS [R58+0x1c], R164 ;  /* 0x00001ca43a007388 */ /* 0x0003e20000000800 */
[----:B------:R-:W-:Y:S01]  /*3fa0*/  FFMA.FTZ R137, R85, R156, R140 ;  /* 0x0000009c55897223 */ /* 0x000fe2000001008c */
[----:B------:R-:W-:Y:S01]  /*3fb0*/  BAR.SYNC.DEFER_BLOCKING 0x0 ;  /* 0x0000000000007b1d */ /* 0x000fe20000010000 */
[----:B--2---:R-:W-:Y:S01]  /*3fc0*/  LEA R4, P2, R6, UR8, 0x2 ;  /* 0x0000000806047c11 */ /* 0x004fe2000f8410ff */
[----:B---3--:R-:W-:Y:S01]  /*3fd0*/  FFMA.FTZ R162, R106, R163, R161 ;  /* 0x000000a36aa27223 */ /* 0x008fe200000100a1 */
[----:B------:R-:W-:Y:S01]  /*3fe0*/  FFMA.FTZ R7, R139, R158, R160 ;  /* 0x0000009e8b077223 */ /* 0x000fe200000100a0 */
[----:B------:R-:W-:Y:S01]  /*3ff0*/  FADD.FTZ R140, -R140, R137 ;  /* 0x000000898c8c7221 */ /* 0x000fe20000010100 */
[----:B------:R-:W-:Y:S01]  /*4000*/  LEA.HI.X R5, R6, UR9, R5, 0x2, P2 ;  /* 0x0000000906057c11 */ /* 0x000fe200090f1405 */
[----:B------:R-:W-:Y:S01]  /*4010*/  FFMA.FTZ R85, R99, R156, R162 ;  /* 0x0000009c63557223 */ /* 0x000fe200000100a2 */
[----:B------:R-:W-:Y:S01]  /*4020*/  IADD3 R156, PT, PT, -R130, UR7, RZ ;  /* 0x00000007829c7c10 */ /* 0x000fe2000fffe1ff */
[----:B------:R-:W-:Y:S01]  /*4030*/  FFMA.FTZ R7, R86, R157, R7 ;  /* 0x0000009d56077223 */ /* 0x000fe20000010007 */
[-C--:B------:R-:W-:Y:S01]  /*4040*/  FFMA.FTZ R8, R8, R137.reuse, R135 ;  /* 0x0000008908087223 */ /* 0x080fe20000010087 */
[----:B------:R-:W-:Y:S01]  /*4050*/  FFMA.FTZ R137, R104, R137, R85 ;  /* 0x0000008968897223 */ /* 0x000fe20000010055 */
[----:B------:R-:W-:Y:S01]  /*4060*/  ISETP.GE.AND P2, PT, R156, 0x1, PT ;  /* 0x000000019c00780c */ /* 0x000fe20003f46270 */
[----:B------:R-:W-:Y:S01]  /*4070*/  FFMA.FTZ R6, R140, R153, R7 ;  /* 0x000000998c067223 */ /* 0x000fe20000010007 */
[----:B------:R-:W-:Y:S01]  /*4080*/  FADD.FTZ R135, -R135, R8 ;  /* 0x0000000887877221 */ /* 0x000fe20000010100 */
[-C--:B------:R-:W-:Y:S01]  /*4090*/  FFMA.FTZ R133, R133, R8.reuse, R142 ;  /* 0x0000000885857223 */ /* 0x080fe2000001008e */
[----:B------:R-:W-:Y:S01]  /*40a0*/  ISETP.GE.AND P3, PT, R156, 0x21, PT ;  /* 0x000000219c00780c */ /* 0x000fe20003f66270 */
[----:B------:R-:W-:Y:S01]  /*40b0*/  FFMA.FTZ R137, R110, R8, R137 ;  /* 0x000000086e897223 */ /* 0x000fe20000010089 */
[----:B------:R-:W-:Y:S01]  /*40c0*/  FFMA.FTZ R6, R135, R154, R6 ;  /* 0x0000009a87067223 */ /* 0x000fe20000010006 */
[----:B------:R-:W-:-:S04]  /*40d0*/  FADD.FTZ R85, -R142, R133 ;  /* 0x000000858e557221 */ /* 0x000fc80000010100 */
[----:B------:R-:W-:Y:S01]  /*40e0*/  FFMA.FTZ R7, R85, R150, R6 ;  /* 0x0000009655077223 */ /* 0x000fe20000010006 */
[----:B------:R1:W2:Y:S01]  /*40f0*/  LDS R145, [R59+0x2a0] ;  /* 0x0002a0003b917984 */ /* 0x0002a20000000800 */
[----:B------:R-:W-:Y:S05]  /*4100*/  @!P2 BRA `(.L_x_9384) ;  /* 0x000000000008a947 */ /* 0x000fea0003800000 */
[----:B------:R-:W3:Y:S04]  /*4110*/  LDS R153, [R56+0x220] ;  /* 0x0002200038997984 */ /* 0x000ee80000000800 */
[----:B---3--:R3:W-:Y:S02]  /*4120*/  REDG.E.ADD.F32.FTZ.RN.STRONG.GPU desc[UR16][R4.64], R153 ;  /* 0x00000099040079a6 */ /* 0x0087e4000c12f310 */
.L_x_9384:
[----:B------:R-:W-:Y:S05]  /*4130*/  BSYNC.RECONVERGENT B0 ;  /* 0x0000000000007941 */ /* 0x000fea0003800200 */
.L_x_9383:
[----:B------:R-:W-:Y:S04]  /*4140*/  BSSY.RECONVERGENT B0, `(.L_x_9385) ;  /* 0x0000003000007945 */ /* 0x000fe80003800200 */
[----:B------:R-:W-:Y:S05]  /*4150*/  @!P3 BRA `(.L_x_9386) ;  /* 0x000000000004b947 */ /* 0x000fea0003800000 */
[----:B--2---:R4:W-:Y:S02]  /*4160*/  REDG.E.ADD.F32.FTZ.RN.STRONG.GPU desc[UR16][R4.64+0x80], R145 ;  /* 0x00008091040079a6 */ /* 0x0049e4000c12f310 */
.L_x_9386:
[----:B------:R-:W-:Y:S05]  /*4170*/  BSYNC.RECONVERGENT B0 ;  /* 0x0000000000007941 */ /* 0x000fea0003800200 */
.L_x_9385:
[----:B--2-4-:R2:W4:Y:S01]  /*4180*/  LDS R145, [R60+0x320] ;  /* 0x000320003c917984 */ /* 0x0145220000000800 */
        /* <DEDUP_REMOVED lines=8> */
[----:B------:R-:W-:-:S12]  /*4210*/  @!P6 BRA `(.L_x_9388) ;  /* 0x000000000004e947 */ /* 0x000fd80003800000 */
[----:B----4-:R4:W-:Y:S02]  /*4220*/  REDG.E.ADD.F32.FTZ.RN.STRONG.GPU desc[UR16][R4.64+0x100], R145 ;  /* 0x00010091040079a6 */ /* 0x0109e4000c12f310 */
.L_x_9388:
[----:B------:R-:W-:Y:S05]  /*4230*/  BSYNC.RECONVERGENT B0 ;  /* 0x0000000000007941 */ /* 0x000fea0003800200 */
.L_x_9387:
[----:B----4-:R4:W0:Y:S01]  /*4240*/  LDS R145, [R61+0x3a0] ;  /* 0x0003a0003d917984 */ /* 0x0108220000000800 */
[----:B------:R-:W-:Y:S01]  /*4250*/  ISETP.NE.AND P6, PT, R6, RZ, PT ;  /* 0x000000ff0600720c */ /* 0x000fe20003fc5270 */
[----:B------:R-:W-:-:S12]  /*4260*/  BSSY.RECONVERGENT B0, `(.L_x_9389) ;  /* 0x0000003000007945 */ /* 0x000fd80003800200 */
[----:B----4-:R-:W-:Y:S05]  /*4270*/  @!P6 BRA `(.L_x_9390) ;  /* 0x000000000004e947 */ /* 0x010fea0003800000 */
[----:B0-----:R4:W-:Y:S02]  /*4280*/  REDG.E.ADD.F32.FTZ.RN.STRONG.GPU desc[UR16][R4.64+0x180], R145 ;  /* 0x00018091040079a6 */ /* 0x0019e4000c12f310 */
.L_x_9390:
[----:B------:R-:W-:Y:S05]  /*4290*/  BSYNC.RECONVERGENT B0 ;  /* 0x0000000000007941 */ /* 0x000fea0003800200 */
.L_x_9389:
[----:B0---4-:R0:W4:Y:S01]  /*42a0*/  LDS R145, [R62+0x420] ;  /* 0x000420003e917984 */ /* 0x0111220000000800 */
[----:B------:R-:W-:Y:S04]  /*42b0*/  BSSY.RECONVERGENT B0, `(.L_x_9391) ;  /* 0x0000003000007945 */ /* 0x000fe80003800200 */
[----:B------:R-:W-:Y:S05]  /*42c0*/  @!P2 BRA `(.L_x_9392) ;  /* 0x000000000004a947 */ /* 0x000fea0003800000 */
[----:B----4-:R4:W-:Y:S02]  /*42d0*/  REDG.E.ADD.F32.FTZ.RN.STRONG.GPU desc[UR16][R4.64+0x200], R145 ;  /* 0x00020091040079a6 */ /* 0x0109e4000c12f310 */
.L_x_9392:
[----:B------:R-:W-:Y:S05]  /*42e0*/  BSYNC.RECONVERGENT B0 ;  /* 0x0000000000007941 */ /* 0x000fea0003800200 */
.L_x_9391:
[----:B----4-:R4:W0:Y:S01]  /*42f0*/  LDS R145, [R63+0x4a0] ;  /* 0x0004a0003f917984 */ /* 0x0108220000000800 */
[----:B------:R-:W-:Y:S04]  /*4300*/  BSSY.RECONVERGENT B0, `(.L_x_9393) ;  /* 0x0000003000007945 */ /* 0x000fe80003800200 */
[----:B------:R-:W-:Y:S05]  /*4310*/  @!P3 BRA `(.L_x_9394) ;  /* 0x000000000004b947 */ /* 0x000fea0003800000 */
[----:B0-----:R0:W-:Y:S02]  /*4320*/  REDG.E.ADD.F32.FTZ.RN.STRONG.GPU desc[UR16][R4.64+0x280], R145 ;  /* 0x00028091040079a6 */ /* 0x0011e4000c12f310 */
.L_x_9394:
[----:B------:R-:W-:Y:S05]  /*4330*/  BSYNC.RECONVERGENT B0 ;  /* 0x0000000000007941 */ /* 0x000fea0003800200 */
.L_x_9393:
[----:B0-----:R0:W0:Y:S01]  /*4340*/  LDS R145, [R64+0x520] ;  /* 0x0005200040917984 */ /* 0x0010220000000800 */
[----:B------:R-:W-:Y:S04]  /*4350*/  BSSY.RECONVERGENT B0, `(.L_x_9395) ;  /* 0x0000003000007945 */ /* 0x000fe80003800200 */
[----:B------:R-:W-:Y:S05]  /*4360*/  @!P4 BRA `(.L_x_9396) ;  /* 0x000000000004c947 */ /* 0x000fea0003800000 */
[----:B0-----:R0:W-:Y:S02]  /*4370*/  REDG.E.ADD.F32.FTZ.RN.STRONG.GPU desc[UR16][R4.64+0x300], R145 ;  /* 0x00030091040079a6 */ /* 0x0011e4000c12f310 */
.L_x_9396:
[----:B------:R-:W-:Y:S05]  /*4380*/  BSYNC.RECONVERGENT B0 ;  /* 0x0000000000007941 */ /* 0x000fea0003800200 */
.L_x_9395:
[----:B0-----:R0:W0:Y:S01]  /*4390*/  LDS R145, [R65+0x5a0] ;  /* 0x0005a00041917984 */ /* 0x0010220000000800 */
[----:B------:R-:W-:Y:S04]  /*43a0*/  BSSY.RECONVERGENT B0, `(.L_x_9397) ;  /* 0x0000003000007945 */ /* 0x000fe80003800200 */
[----:B------:R-:W-:Y:S05]  /*43b0*/  @!P5 BRA `(.L_x_9398) ;  /* 0x000000000004d947 */ /* 0x000fea0003800000 */
[----:B0-----:R0:W-:Y:S02]  /*43c0*/  REDG.E.ADD.F32.FTZ.RN.STRONG.GPU desc[UR16][R4.64+0x380], R145 ;  /* 0x00038091040079a6 */ /* 0x0011e4000c12f310 */
.L_x_9398:
[----:B------:R-:W-:Y:S05]  /*43d0*/  BSYNC.RECONVERGENT B0 ;  /* 0x0000000000007941 */ /* 0x000fea0003800200 */
.L_x_9397:
[----:B------:R-:W-:Y:S01]  /*43e0*/  FFMA.FTZ R6, R102, R133, R137 ;  /* 0x0000008566067223 */ /* 0x000fe20000010089 */
[----:B0--3--:R-:W0:Y:S01]  /*43f0*/  SHFL.DOWN PT, R4, R7, 0x1, 0x1f ;  /* 0x08201f0007047f89 */ /* 0x009e2200000e0000 */
[----:B------:R-:W-:Y:S01]  /*4400*/  ISETP.GT.AND P2, PT, R70, 0x1e, PT ;  /* 0x0000001e4600780c */ /* 0x000fe20003f44270 */
[C---:B------:R-:W-:Y:S01]  /*4410*/  FMUL.FTZ R8, R84.reuse, R149 ;  /* 0x0000009554087220 */ /* 0x040fe20000410000 */
[-C--:B------:R-:W-:Y:S01]  /*4420*/  FMUL.FTZ R142, R131, R147.reuse ;  /* 0x00000093838e7220 */ /* 0x080fe20000410000 */
[----:B------:R-:W3:Y:S01]  /*4430*/  SHFL.DOWN PT, R5, R6, 0x1, 0x1f ;  /* 0x08201f0006057f89 */ /* 0x000ee200000e0000 */
        /* <DEDUP_REMOVED lines=16> */
[----:B------:R-:W-:Y:S01]  /*4540*/  BSSY.RECONVERGENT B0, `(.L_x_9399) ;  /* 0x0000043000007945 */ /* 0x000fe20003800200 */
[----:B------:R-:W-:Y:S01]  /*4550*/  FFMA.FTZ R11, R101, R11, R10 ;  /* 0x0000000b650b7223 */ /* 0x000fe2000001000a */
[----:B------:R-:W-:Y:S01]  /*4560*/  FFMA.FTZ R116, R131, R79, R116 ;  /* 0x0000004f83747223 */ /* 0x000fe20000010074 */
[----:B0-----:R-:W-:Y:S01]  /*4570*/  @!P2 FADD.FTZ R7, R7, R4 ;  /* 0x000000040707a221 */ /* 0x001fe20000010000 */
[----:B------:R-:W-:Y:S01]  /*4580*/  FADD.FTZ R93, R142, R93 ;  /* 0x0000005d8e5d7221 */ /* 0x000fe20000010000 */
[----:B------:R-:W-:Y:S01]  /*4590*/  FFMA.FTZ R115, R86, R74, R115 ;  /* 0x0000004a56737223 */ /* 0x000fe20000010073 */
[----:B------:R-:W-:Y:S01]  /*45a0*/  FFMA.FTZ R113, R138, R78, R113 ;  /* 0x0000004e8a717223 */ /* 0x000fe20000010071 */
[----:B---3--:R-:W-:Y:S01]  /*45b0*/  @!P2 FADD.FTZ R6, R6, R5 ;  /* 0x000000050606a221 */ /* 0x008fe20000010000 */
[----:B------:R-:W0:Y:S01]  /*45c0*/  SHFL.DOWN PT, R4, R7, 0x2, 0x1f ;  /* 0x08401f0007047f89 */ /* 0x000e2200000e0000 */
[----:B------:R-:W-:Y:S01]  /*45d0*/  ISETP.GT.AND P2, PT, R70, 0x1d, PT ;  /* 0x0000001d4600780c */ /* 0x000fe20003f44270 */
[----:B------:R-:W-:-:S02]  /*45e0*/  FADD.FTZ R88, R11, R88 ;  /* 0x000000580b587221 */ /* 0x000fc40000010000 */
[----:B------:R-:W3:Y:S10]  /*45f0*/  SHFL.DOWN PT, R5, R6, 0x2, 0x1f ;  /* 0x08401f0006057f89 */ /* 0x000ef400000e0000 */
[----:B0-----:R-:W-:Y:S01]  /*4600*/  @!P2 FADD.FTZ R7, R7, R4 ;  /* 0x000000040707a221 */ /* 0x001fe20000010000 */
[----:B---3--:R-:W-:-:S04]  /*4610*/  @!P2 FADD.FTZ R6, R6, R5 ;  /* 0x000000050606a221 */ /* 0x008fc80000010000 */
[----:B------:R-:W0:Y:S01]  /*4620*/  SHFL.DOWN PT, R4, R7, 0x4, 0x1f ;  /* 0x08801f0007047f89 */ /* 0x000e2200000e0000 */
[----:B------:R-:W-:-:S03]  /*4630*/  ISETP.GT.AND P2, PT, R70, 0x1b, PT ;  /* 0x0000001b4600780c */ /* 0x000fc60003f44270 */
[----:B------:R-:W3:Y:S10]  /*4640*/  SHFL.DOWN PT, R5, R6, 0x4, 0x1f ;  /* 0x08801f0006057f89 */ /* 0x000ef400000e0000 */
[----:B0-----:R-:W-:Y:S01]  /*4650*/  @!P2 FADD.FTZ R7, R7, R4 ;  /* 0x000000040707a221 */ /* 0x001fe20000010000 */
[----:B---3--:R-:W-:-:S04]  /*4660*/  @!P2 FADD.FTZ R6, R6, R5 ;  /* 0x000000050606a221 */ /* 0x008fc80000010000 */
[----:B------:R-:W0:Y:S01]  /*4670*/  SHFL.DOWN PT, R4, R7, 0x8, 0x1f ;  /* 0x09001f0007047f89 */ /* 0x000e2200000e0000 */
[----:B------:R-:W-:Y:S01]  /*4680*/  ISETP.GT.AND P2, PT, R70, 0x17, PT ;  /* 0x000000174600780c */ /* 0x000fe20003f44270 */
[----:B------:R-:W-:Y:S02]  /*4690*/  FMUL.FTZ R5, R84, R148 ;  /* 0x0000009454057220 */ /* 0x000fe40000410000 */
[----:B------:R-:W3:Y:S02]  /*46a0*/  SHFL.DOWN PT, R133, R6, 0x8, 0x1f ;  /* 0x09001f0006857f89 */ /* 0x000ee400000e0000 */
[----:B------:R-:W-:Y:S01]  /*46b0*/  FMUL.FTZ R146, R146, R5 ;  /* 0x0000000592927220 */ /* 0x000fe20000410000 */
[----:B------:R-:W-:Y:S01]  /*46c0*/  FFMA.FTZ R5, R129, R134, R8 ;  /* 0x0000008681057223 */ /* 0x000fe20000010008 */
[----:B------:R-:W-:Y:S01]  /*46d0*/  FMUL.FTZ R134, R84, R143 ;  /* 0x0000008f54867220 */ /* 0x000fe20000410000 */
[----:B------:R-:W-:Y:S02]  /*46e0*/  FMUL.FTZ R8, R87, R152 ;  /* 0x0000009857087220 */ /* 0x000fe40000410000 */
[----:B------:R-:W-:Y:S01]  /*46f0*/  FADD.FTZ R92, R5, R92 ;  /* 0x0000005c055c7221 */ /* 0x000fe20000010000 */
[----:B------:R-:W-:Y:S01]  /*4700*/  FMUL.FTZ R134, R135, R134 ;  /* 0x0000008687867220 */ /* 0x000fe20000410000 */
[----:B------:R-:W-:-:S03]  /*4710*/  FFMA.FTZ R105, R8, R77, R105 ;  /* 0x0000004d08697223 */ /* 0x000fc60000010069 */
[----:B------:R-:W-:-:S04]  /*4720*/  FFMA.FTZ R134, R103, R86, R134 ;  /* 0x0000005667867223 */ /* 0x000fc80000010086 */
[----:B------:R-:W-:Y:S01]  /*4730*/  FADD.FTZ R95, R134, R95 ;  /* 0x0000005f865f7221 */ /* 0x000fe20000010000 */
[----:B0-----:R-:W-:Y:S01]  /*4740*/  @!P2 FADD.FTZ R7, R7, R4 ;  /* 0x000000040707a221 */ /* 0x001fe20000010000 */
[----:B------:R-:W-:Y:S01]  /*4750*/  FMUL.FTZ R4, R9, R148 ;  /* 0x0000009409047220 */ /* 0x000fe20000410000 */
        /* <DEDUP_REMOVED lines=9> */
[----:B------:R-:W-:Y:S01]  /*47f0*/  FMUL.FTZ R9, R2, R9 ;  /* 0x0000000902097220 */ /* 0x000fe20000410000 */
[----:B------:R-:W-:-:S02]  /*4800*/  FFMA.FTZ R133, R126, R131, R133 ;  /* 0x000000837e857223 */ /* 0x000fc40000010085 */
[----:B------:R-:W-:Y:S01]  /*4810*/  FADD.FTZ R89, R146, R89 ;  /* 0x0000005992597221 */ /* 0x000fe20000010000 */
[----:B------:R-:W-:Y:S01]  /*4820*/  FFMA.FTZ R8, R98, R8, R9 ;  /* 0x0000000862087223 */ /* 0x000fe20000010009 */
[----:B------:R-:W-:Y:S01]  /*4830*/  FFMA.FTZ R9, R127, R138, R136 ;  /* 0x0000008a7f097223 */ /* 0x000fe20000010088 */
[----:B------:R-:W-:Y:S02]  /*4840*/  FADD.FTZ R94, R133, R94 ;  /* 0x0000005e855e7221 */ /* 0x000fe40000010000 */
[----:B------:R-:W-:Y:S01]  /*4850*/  FADD.FTZ R83, R8, R83 ;  /* 0x0000005308537221 */ /* 0x000fe20000010000 */
[----:B------:R-:W-:Y:S01]  /*4860*/  FADD.FTZ R96, R9, R96 ;  /* 0x0000006009607221 */ /* 0x000fe20000010000 */
[----:B0-----:R-:W-:Y:S01]  /*4870*/  FADD.FTZ R4, R7, R148 ;  /* 0x0000009407047221 */ /* 0x001fe20000010000 */
        /* <DEDUP_REMOVED lines=15> */
.L_x_9400:
[----:B------:R-:W-:Y:S05]  /*4970*/  BSYNC.RECONVERGENT B0 ;  /* 0x0000000000007941 */ /* 0x000fea0003800200 */
.L_x_9399:
[----:B------:R-:W-:-:S04]  /*4980*/  UIADD3 UR4, UPT, UPT, UR4, 0x1, URZ ;  /* 0x0000000104047890 */ /* 0x000fc8000fffe0ff */
[----:B------:R-:W-:-:S09]  /*4990*/  UISETP.GE.AND UP0, UPT, UR4, UR11, UPT ;  /* 0x0000000b0400728c */ /* 0x000fd2000bf06270 */
[----:B------:R-:W-:Y:S05]  /*49a0*/  BRA.U !UP0, `(.L_x_9401) ;  /* 0xffffffe508887547 */ /* 0x000fea000b83ffff */
.L_x_9379:
[----:B------:R-:W-:Y:S08]  /*49b0*/  BAR.SYNC.DEFER_BLOCKING 0x0 ;  /* 0x0000000000007b1d */ /* 0x000ff00000010000 */
[----:B0-----:R-:W0:Y:S01]  /*49c0*/  LDC.64 R16, c[0x0][0x4f8] ;  /* 0x00013e00ff107b82 */ /* 0x001e220000000a00 */
[----:B------:R-:W3:Y:S01]  /*49d0*/  LDCU.64 UR4, c[0x0][0x500] ;  /* 0x0000a000ff0477ac */ /* 0x000ee20008000a00 */
[----:B------:R5:W2:Y:S01]  /*49e0*/  LDG.E.128 R4, desc[UR16][R38.64] ;  /* 0x0000001026047981 */ /* 0x000aa2000c1e1d00 */
[----:B------:R-:W-:-:S02]  /*49f0*/  MOV R18, R36 ;  /* 0x0000002400127202 */ /* 0x000fc40000000f00 */
[----:B------:R-:W-:-:S03]  /*4a00*/  MOV R19, RZ ;  /* 0x000000ff00137202 */ /* 0x000fc60000000f00 */
[----:B-----5:R-:W5:Y:S01]  /*4a10*/  LDC.64 R38, c[0x0][0x550] ;  /* 0x00015400ff267b82 */ /* 0x020f620000000a00 */
[----:B--2---:R-:W-:Y:S01]  /*4a20*/  STS.128 [R67], R4 ;  /* 0x0000000443007388 */ /* 0x004fe20000000c00 */
[----:B------:R-:W-:-:S03]  /*4a30*/  NOP ;  /* 0x0000000000007918 */ /* 0x000fc60000000000 */
[----:B-1----:R-:W1:Y:S02]  /*4a40*/  LDS.128 R8, [R67] ;  /* 0x0000000043087984 */ /* 0x002e640000000c00 */
        /* <DEDUP_REMOVED lines=21> */
[----:B------:R-:W1:Y:S01]  /*4ba0*/  @!P6 MUFU.EX2 R0, R0 ;  /* 0x000000000000e308 */ /* 0x000e620000000800 */
        /* <DEDUP_REMOVED lines=10> */
[----:B------:R-:W4:Y:S01]  /*4c50*/  @!P0 MUFU.EX2 R4, R4 ;  /* 0x0000000400048308 */ /* 0x000f220000000800 */
[----:B-1----:R-:W-:Y:S01]  /*4c60*/  @!P6 FADD.FTZ R2, R0, 1 ;  /* 0x3f8000000002e421 */ /* 0x002fe20000010000 */
[----:B------:R-:W-:Y:S01]  /*4c70*/  FADD.FTZ R0, R5, R40 ;  /* 0x0000002805007221 */ /* 0x000fe20000010000 */
[----:B------:R-:W-:-:S03]  /*4c80*/  @!P1 FMUL.FTZ R5, R6, -1.4426950216293334961 ;  /* 0xbfb8aa3b06059820 */ /* 0x000fc60000410000 */
[----:B------:R-:W-:Y:S01]  /*4c90*/  @!P5 FMUL.FTZ R6, R7, -1.4426950216293334961 ;  /* 0xbfb8aa3b0706d820 */ /* 0x000fe20000410000 */
[----:B------:R-:W-:Y:S01]  /*4ca0*/  FSETP.GTU.FTZ.AND P3, PT, R0, 20, PT ;  /* 0x41a000000000780b */ /* 0x000fe20003f7c000 */
[----:B------:R-:W1:Y:S01]  /*4cb0*/  @!P6 MUFU.RCP R2, R2 ;  /* 0x000000020002e308 */ /* 0x000e620000001000 */
[----:B--2---:R-:W-:Y:S01]  /*4cc0*/  @!P2 FADD.FTZ R7, R8, 1 ;  /* 0x3f8000000807a421 */ /* 0x004fe20000010000 */
[----:B------:R-:W-:-:S06]  /*4cd0*/  F2FP.BF16.F32.PACK_AB R8, R114, R105 ;  /* 0x000000697208723e */ /* 0x000fcc00000010ff */
[----:B------:R-:W2:Y:S01]  /*4ce0*/  @!P1 MUFU.EX2 R5, R5 ;  /* 0x0000000500059308 */ /* 0x000ea20000000800 */
[----:B----4-:R-:W-:-:S03]  /*4cf0*/  @!P0 FADD.FTZ R4, R4, 1 ;  /* 0x3f80000004048421 */ /* 0x010fc60000010000 */
[----:B------:R-:W-:-:S04]  /*4d00*/  @!P3 FMUL.FTZ R0, R0, -1.4426950216293334961 ;  /* 0xbfb8aa3b0000b820 */ /* 0x000fc80000410000 */
[----:B------:R-:W4:Y:S01]  /*4d10*/  @!P5 MUFU.EX2 R12, R6 ;  /* 0x00000006000cd308 */ /* 0x000f220000000800 */
[----:B-1----:R-:W-:Y:S01]  /*4d20*/  @!P6 FMUL.FTZ R83, R83, R2 ;  /* 0x000000025353e220 */ /* 0x002fe20000410000 */
[----:B------:R-:W-:Y:S01]  /*4d30*/  FSETP.GTU.FTZ.AND P6, PT, R11, 20, PT ;  /* 0x41a000000b00780b */ /* 0x000fe20003fdc000 */
[----:B------:R-:W-:Y:S01]  /*4d40*/  @!P4 FMUL.FTZ R2, R9, -1.4426950216293334961 ;  /* 0xbfb8aa3b0902c820 */ /* 0x000fe20000410000 */
[----:B------:R-:W-:-:S04]  /*4d50*/  F2FP.BF16.F32.PACK_AB R9, R107, R109 ;  /* 0x0000006d6b09723e */ /* 0x000fc800000010ff */
[----:B------:R-:W1:Y:S01]  /*4d60*/  @!P0 MUFU.RCP R14, R4 ;  /* 0x00000004000e8308 */ /* 0x000e620000001000 */
[----:B--2---:R-:W-:-:S06]  /*4d70*/  @!P1 FADD.FTZ R5, R5, 1 ;  /* 0x3f80000005059421 */ /* 0x004fcc0000010000 */
[----:B------:R-:W-:Y:S01]  /*4d80*/  @!P6 FMUL.FTZ R13, R11, -1.4426950216293334961 ;  /* 0xbfb8aa3b0b0de820 */ /* 0x000fe20000410000 */
[----:B------:R-:W-:Y:S01]  /*4d90*/  F2FP.BF16.F32.PACK_AB R11, R113, R115 ;  /* 0x00000073710b723e */ /* 0x000fe200000010ff */
[----:B------:R-:W2:Y:S01]  /*4da0*/  @!P1 MUFU.RCP R20, R5 ;  /* 0x0000000500149308 */ /* 0x000ea20000001000 */
[----:B----4-:R-:W-:-:S03]  /*4db0*/  @!P5 FADD.FTZ R12, R12, 1 ;  /* 0x3f8000000c0cd421 */ /* 0x010fc60000010000 */
[----:B------:R0:W-:Y:S04]  /*4dc0*/  STS.128 [R67], R8 ;  /* 0x0000000843007388 */ /* 0x0001e80000000c00 */
[----:B------:R4:W3:Y:S01]  /*4dd0*/  @!P2 MUFU.RCP R22, R7 ;  /* 0x000000070016a308 */ /* 0x0008e20000001000 */
[----:B------:R-:W-:Y:S01]  /*4de0*/  NOP ;  /* 0x0000000000007918 */ /* 0x000fe20000000000 */
[----:B-1----:R-:W-:-:S06]  /*4df0*/  @!P0 FMUL.FTZ R89, R89, R14 ;  /* 0x0000000e59598220 */ /* 0x002fcc0000410000 */
[----:B------:R-:W1:Y:S01]  /*4e00*/  @!P3 MUFU.EX2 R0, R0 ;  /* 0x000000000000b308 */ /* 0x000e620000000800 */
[----:B----4-:R-:W4:Y:S01]  /*4e10*/  LDS.128 R4, [R67] ;  /* 0x0000000043047984 */ /* 0x010f220000000c00 */
[----:B--2---:R-:W-:Y:S01]  /*4e20*/  @!P1 FMUL.FTZ R93, R93, R20 ;  /* 0x000000145d5d9220 */ /* 0x004fe20000410000 */
[----:B------:R-:W-:Y:S01]  /*4e30*/  IADD3 R50, P1, PT, R50, -0x200, RZ ;  /* 0xfffffe0032327810 */ /* 0x000fe20007f3e0ff */
[----:B0-----:R-:W-:-:S03]  /*4e40*/  IMAD.WIDE.U32 R8, R16, UR18, R18 ;  /* 0x0000001210087c25 */ /* 0x001fc6000f8e0012 */
[----:B------:R-:W-:Y:S01]  /*4e50*/  IADD3.X R55, PT, PT, R55, -0x1, RZ, P1, !PT ;  /* 0xffffffff37377810 */ /* 0x000fe20000ffe4ff */
[----:B------:R-:W0:Y:S01]  /*4e60*/  @!P6 MUFU.EX2 R13, R13 ;  /* 0x0000000d000de308 */ /* 0x000e220000000800 */
[----:B------:R-:W-:Y:S02]  /*4e70*/  IMAD R9, R17, UR18, R9 ;  /* 0x0000001211097c24 */ /* 0x000fe4000f8e0209 */
[----:B---3--:R-:W-:Y:S01]  /*4e80*/  @!P2 FMUL.FTZ R95, R95, R22 ;  /* 0x000000165f5fa220 */ /* 0x008fe20000410000 */
[----:B------:R-:W-:Y:S01]  /*4e90*/  IADD3 R48, P2, PT, R48, -0x200, RZ ;  /* 0xfffffe0030307810 */ /* 0x000fe20007f5e0ff */
[----:B------:R-:W2:Y:S01]  /*4ea0*/  LDC.64 R22, c[0x0][0x560] ;  /* 0x00015800ff167b82 */ /* 0x000ea20000000a00 */
[----:B------:R-:W-:Y:S02]  /*4eb0*/  IMAD.WIDE.U32 R8, R3, UR4, R8 ;  /* 0x0000000403087c25 */ /* 0x000fe4000f8e0008 */
[----:B------:R-:W-:Y:S01]  /*4ec0*/  IADD3.X R53, PT, PT, R53, -0x1, RZ, P2, !PT ;  /* 0xffffffff35357810 */ /* 0x000fe200017fe4ff */
[----:B------:R-:W3:Y:S01]  /*4ed0*/  @!P4 MUFU.EX2 R2, R2 ;  /* 0x000000020002c308 */ /* 0x000ee20000000800 */
[----:B-1----:R-:W-:Y:S01]  /*4ee0*/  @!P3 FADD.FTZ R0, R0, 1 ;  /* 0x3f8000000000b421 */ /* 0x002fe20000010000 */
[----:B-----5:R-:W-:-:S06]  /*4ef0*/  LEA R16, P0, R8, R38, 0x1 ;  /* 0x0000002608107211 */ /* 0x020fcc00078008ff */
[----:B------:R1:W5:Y:S01]  /*4f00*/  @!P3 MUFU.RCP R15, R0 ;  /* 0x00000000000fb308 */ /* 0x0003620000001000 */
[----:B0-----:R-:W-:-:S07]  /*4f10*/  @!P6 FADD.FTZ R13, R13, 1 ;  /* 0x3f8000000d0de421 */ /* 0x001fce0000010000 */
[----:B------:R-:W0:Y:S01]  /*4f20*/  @!P6 MUFU.RCP R13, R13 ;  /* 0x0000000d000de308 */ /* 0x000e220000001000 */
[----:B-1----:R-:W-:Y:S02]  /*4f30*/  IMAD R0, R3, UR5, R9 ;  /* 0x0000000503007c24 */ /* 0x002fe4000f8e0209 */
[----:B---3--:R-:W-:Y:S01]  /*4f40*/  @!P4 FADD.FTZ R2, R2, 1 ;  /* 0x3f8000000202c421 */ /* 0x008fe20000010000 */
[----:B------:R-:W1:Y:S02]  /*4f50*/  LDCU.64 UR4, c[0x0][0x520] ;  /* 0x0000a400ff0477ac */ /* 0x000e640008000a00 */
[----:B------:R-:W-:Y:S02]  /*4f60*/  LEA.HI.X R17, R8, R39, R0, 0x1, P0 ;  /* 0x0000002708117211 */ /* 0x000fe400000f0c00 */
[----:B------:R-:W3:Y:S01]  /*4f70*/  @!P4 MUFU.RCP R21, R2 ;  /* 0x000000020015c308 */ /* 0x000ee20000001000 */
[----:B-----5:R-:W-:Y:S01]  /*4f80*/  @!P3 FMUL.FTZ R88, R88, R15 ;  /* 0x0000000f5858b220 */ /* 0x020fe20000410000 */
[----:B------:R-:W-:Y:S01]  /*4f90*/  IADD3 R44, P3, PT, R44, -0x200, RZ ;  /* 0xfffffe002c2c7810 */ /* 0x000fe20007f7e0ff */
[----:B------:R-:W-:-:S03]  /*4fa0*/  IMAD.WIDE.U32 R16, R30, 0x10, R16 ;  /* 0x000000101e107825 */ /* 0x000fc600078e0010 */
[----:B------:R-:W-:Y:S01]  /*4fb0*/  F2FP.BF16.F32.PACK_AB R8, R88, R83 ;  /* 0x000000535808723e */ /* 0x000fe200000010ff */
[----:B------:R-:W-:Y:S01]  /*4fc0*/  FADD.FTZ R83, R83, R42 ;  /* 0x0000002a53537221 */ /* 0x000fe20000010000 */
[----:B------:R-:W5:Y:S01]  /*4fd0*/  @!P5 MUFU.RCP R11, R12 ;  /* 0x0000000c000bd308 */ /* 0x000f620000001000 */
[----:B----4-:R2:W-:Y:S01]  /*4fe0*/  STG.E.128 desc[UR16][R16.64], R4 ;  /* 0x0000000410007986 */ /* 0x0105e2000c101d10 */
[----:B0-----:R-:W-:Y:S01]  /*4ff0*/  @!P6 FMUL.FTZ R96, R96, R13 ;  /* 0x0000000d6060e220 */ /* 0x001fe20000410000 */
[----:B------:R-:W-:Y:S01]  /*5000*/  FADD.FTZ R88, R83, R88 ;  /* 0x0000005853587221 */ /* 0x000fe20000010000 */
[----:B------:R-:W-:Y:S01]  /*5010*/  IADD3.X R49, PT, PT, R49, -0x1, RZ, P3, !PT ;  /* 0xffffffff31317810 */ /* 0x000fe20001ffe4ff */
[----:B------:R-:W-:Y:S01]  /*5020*/  BAR.SYNC.DEFER_BLOCKING 0x0 ;  /* 0x0000000000007b1d */ /* 0x000fe20000010000 */
[----:B---3--:R-:W-:Y:S01]  /*5030*/  @!P4 FMUL.FTZ R92, R92, R21 ;  /* 0x000000155c5cc220 */ /* 0x008fe20000410000 */
[----:B------:R-:W-:-:S06]  /*5040*/  IADD3 R46, P4, PT, R46, -0x200, RZ ;  /* 0xfffffe002e2e7810 */ /* 0x000fcc0007f9e0ff */
[----:B------:R-:W0:Y:S01]  /*5050*/  LDC.64 R20, c[0x0][0x518] ;  /* 0x00014600ff147b82 */ /* 0x000e220000000a00 */
[----:B------:R-:W-:Y:S01]  /*5060*/  F2FP.BF16.F32.PACK_AB R9, R92, R89 ;  /* 0x000000595c09723e */ /* 0x000fe200000010ff */
[----:B------:R-:W-:Y:S01]  /*5070*/  FADD.FTZ R89, R88, R89 ;  /* 0x0000005958597221 */ /* 0x000fe20000010000 */
[----:B------:R-:W-:Y:S01]  /*5080*/  IADD3.X R51, PT, PT, R51, -0x1, RZ, P4, !PT ;  /* 0xffffffff33337810 */ /* 0x000fe200027fe4ff */
[----:B-----5:R-:W-:Y:S01]  /*5090*/  @!P5 FMUL.FTZ R94, R94, R11 ;  /* 0x0000000b5e5ed220 */ /* 0x020fe20000410000 */
[----:B------:R-:W-:Y:S01]  /*50a0*/  F2FP.BF16.F32.PACK_AB R11, R96, R95 ;  /* 0x0000005f600b723e */ /* 0x000fe200000010ff */
[----:B------:R-:W-:-:S03]  /*50b0*/  FADD.FTZ R92, R89, R92 ;  /* 0x0000005c595c7221 */ /* 0x000fc60000010000 */
[----:B------:R-:W-:Y:S01]  /*50c0*/  F2FP.BF16.F32.PACK_AB R10, R94, R93 ;  /* 0x0000005d5e0a723e */ /* 0x000fe200000010ff */
[----:B------:R-:W-:-:S04]  /*50d0*/  FADD.FTZ R93, R92, R93 ;  /* 0x0000005d5c5d7221 */ /* 0x000fc80000010000 */
[----:B------:R-:W-:Y:S01]  /*50e0*/  FADD.FTZ R94, R93, R94 ;  /* 0x0000005e5d5e7221 */ /* 0x000fe20000010000 */
[----:B------:R-:W-:Y:S01]  /*50f0*/  STS.128 [R67], R8 ;  /* 0x0000000843007388 */ /* 0x000fe20000000c00 */
[----:B------:R-:W-:-:S03]  /*5100*/  NOP ;  /* 0x0000000000007918 */ /* 0x000fc60000000000 */
[----:B------:R-:W3:Y:S01]  /*5110*/  LDS.128 R12, [R67] ;  /* 0x00000000430c7984 */ /* 0x000ee20000000c00 */
[----:B0-----:R-:W-:-:S04]  /*5120*/  IMAD.WIDE.U32 R18, R20, UR18, R18 ;  /* 0x0000001214127c25 */ /* 0x001fc8000f8e0012 */
[----:B------:R-:W-:Y:S01]  /*5130*/  FADD.FTZ R95, R94, R95 ;  /* 0x0000005f5e5f7221 */ /* 0x000fe20000010000 */
[----:B------:R-:W-:-:S03]  /*5140*/  IMAD R19, R21, UR18, R19 ;  /* 0x0000001215137c24 */ /* 0x000fc6000f8e0213 */
[----:B------:R-:W-:Y:S01]  /*5150*/  FADD.FTZ R42, R95, R96 ;  /* 0x000000605f2a7221 */ /* 0x000fe20000010000 */
[----:B-1----:R-:W-:-:S04]  /*5160*/  IMAD.WIDE.U32 R18, R3, UR4, R18 ;  /* 0x0000000403127c25 */ /* 0x002fc8000f8e0012 */
[----:B------:R-:W-:Y:S01]  /*5170*/  IMAD R0, R3, UR5, R19 ;  /* 0x0000000503007c24 */ /* 0x000fe2000f8e0213 */
[----:B--2---:R-:W-:-:S04]  /*5180*/  LEA R4, P0, R18, R22, 0x1 ;  /* 0x0000001612047211 */ /* 0x004fc800078008ff */
[----:B------:R-:W-:Y:S02]  /*5190*/  LEA.HI.X R5, R18, R23, R0, 0x1, P0 ;  /* 0x0000001712057211 */ /* 0x000fe400000f0c00 */
[----:B------:R-:W-:Y:S02]  /*51a0*/  ISETP.GT.AND P0, PT, R52, 0x1, PT ;  /* 0x000000013400780c */ /* 0x000fe40003f04270 */
[----:B------:R-:W-:Y:S01]  /*51b0*/  MOV R52, R68 ;  /* 0x0000004400347202 */ /* 0x000fe20000000f00 */
[----:B------:R-:W-:-:S05]  /*51c0*/  IMAD.WIDE.U32 R4, R30, 0x10, R4 ;  /* 0x000000101e047825 */ /* 0x000fca00078e0004 */
[----:B---3--:R0:W-:Y:S05]  /*51d0*/  STG.E.128 desc[UR16][R4.64], R12 ;  /* 0x0000000c04007986 */ /* 0x0081ea000c101d10 */
[----:B------:R-:W-:Y:S05]  /*51e0*/  @P0 BRA `(.L_x_9402) ;  /* 0xffffffb800280947 */ /* 0x000fea000383ffff */
.L_x_9361:
        /* <DEDUP_REMOVED lines=34> */
.L_x_9404:
[----:B------:R-:W-:Y:S05]  /*5410*/  BSYNC.RECONVERGENT B0 ;  /* 0x0000000000007941 */ /* 0x000fea0003800200 */
.L_x_9403:
        /* <DEDUP_REMOVED lines=26> */
.L_x_9406:
[----:B------:R-:W-:Y:S05]  /*55c0*/  BSYNC.RECONVERGENT B0 ;  /* 0x0000000000007941 */ /* 0x000fea0003800200 */
.L_x_9405:
        /* <DEDUP_REMOVED lines=14> */
.L_x_9408:
        /* <DEDUP_REMOVED lines=25> */
.L_x_9407:
[----:B------:R-:W-:Y:S05]  /*5840*/  EXIT ;  /* 0x000000000000794d */ /* 0x000fea0003800000 */
.L_x_9409:
        /* <DEDUP_REMOVED lines=11> */
.L_x_10531:


//--------------------- .text._Z25selective_scan_bwd_kernelI32Selective_Scan_bwd_kernel_traitsILi32ELi8ELb1ELb1ELb1ELb0ELb0EN3c108BFloat16EfEEv12SSMParamsBwd --------------------------
	.section	.text._Z25selective_scan_bwd_kernelI32Selective_Scan_bwd_kernel_traitsILi32ELi8ELb1ELb1ELb1ELb0ELb0EN3c108BFloat16EfEEv12SSMParamsBwd,"ax",@progbits
	.align	128
        .global         _Z25selective_scan_bwd_kernelI32Selective_Scan_bwd_kernel_traitsILi32ELi8ELb1ELb1ELb1ELb0ELb0EN3c108BFloat16EfEEv12SSMParamsBwd
        .type           _Z25selective_scan_bwd_kernelI32Selective_Scan_bwd_kernel_traitsILi32ELi8ELb1ELb1ELb1ELb0ELb0EN3c108BFloat16EfEEv12SSMParamsBwd,@function
        .size           _Z25selective_scan_bwd_kernelI32Selective_Scan_bwd_kernel_traitsILi32ELi8ELb1ELb1ELb1ELb0ELb0EN3c108BFloat16EfEEv12SSMParamsBwd,(.L_x_10532 - _Z25selective_scan_bwd_kernelI32Selective_Scan_bwd_kernel_traitsILi32ELi8ELb1ELb1ELb1ELb0ELb0EN3c108BFloat16EfEEv12SSMParamsBwd)
        .other          _Z25selective_scan_bwd_kernelI32Selective_Scan_bwd_kernel_traitsILi32ELi8ELb1ELb1ELb1ELb0ELb0EN3c108BFloat16EfEEv12SSMParamsBwd,@"STO_CUDA_ENTRY STV_DEFAULT"
_Z25selective_scan_bwd_kernelI32Selective_Scan_bwd_kernel_traitsILi32ELi8ELb1ELb1ELb1ELb0ELb0EN3c108BFloat16EfEEv12SSMParamsBwd:
.text._Z25selective_scan_bwd_kernelI32Selective_Scan_bwd_kernel_traitsILi32ELi8ELb1ELb1ELb1ELb0ELb0EN3c108BFloat16EfEEv12SSMParamsBwd:
        /* <DEDUP_REMOVED lines=31> */
[----:B0-----:R-:W-:Y:S01]  /*01f0*/  HFMA2 R6, -RZ, RZ, 0, 0 ;  /* 0x00000000ff067431 */ /* 0x001fe200000001ff */
[----:B------:R-:W-:-:S06]  /*0200*/  CS2R R28, SRZ ;  /* 0x00000000001c7805 */ /* 0x000fcc000001ff00 */
        /* <DEDUP_REMOVED lines=12> */
[----:B------:R-:W3:Y:S04]  /*02d0*/  LDC.64 R60, c[0x0][0x450] ;  /* 0x00011400ff3c7b82 */ /* 0x000ee80000000a00 */
        /* <DEDUP_REMOVED lines=13> */
[----:B------:R-:W0:Y:S01]  /*03b0*/  @P0 LDC.64 R6, c[0x0][0x480] ;  /* 0x00012000ff060b82 */ /* 0x000e220000000a00 */
[----:B------:R-:W-:-:S02]  /*03c0*/  MOV R4, UR6 ;  /* 0x0000000600047c02 */ /* 0x000fc40008000f00 */
[----:B------:R-:W-:Y:S01]  /*03d0*/  MOV R5, UR7 ;  /* 0x0000000700057c02 */ /* 0x000fe20008000f00 */
[----:B------:R-:W4:Y:S01]  /*03e0*/  LDCU.64 UR6, c[0x0][0x498] ;  /* 0x00009300ff0677ac */ /* 0x000f220008000a00 */
[----:B------:R-:W-:Y:S02]  /*03f0*/  MOV R3, UR5 ;  /* 0x0000000500037c02 */ /* 0x000fe40008000f00 */
[----:B------:R-:W-:Y:S02]  /*0400*/  @P1 IADD3 R0, PT, PT, R0, 0x1, RZ ;  /* 0x0000000100001810 */ /* 0x000fe40007ffe0ff */
[----:B------:R-:W-:Y:S01]  /*0410*/  MOV R3, UR8 ;  /* 0x0000000800037c02 */ /* 0x000fe20008000f00 */
[----:B------:R-:W3:Y:S01]  /*0420*/  LDCU.64 UR8, c[0x0][0x3b0] ;  /* 0x00007600ff0877ac */ /* 0x000ee20008000a00 */
        /* <DEDUP_REMOVED lines=9> */
[----:B------:R-:W3:Y:S01]  /*04c0*/  LDCU.64 UR10, c[0x0][0x3d0] ;  /* 0x00007a00ff0a77ac */ /* 0x000ee20008000a00 */
[----:B------:R-:W-:Y:S02]  /*04d0*/  MOV R5, UR4 ;  /* 0x0000000400057c02 */ /* 0x000fe40008000f00 */
[----:B------:R-:W-:Y:S01]  /*04e0*/  @!P3 IADD3 R35, PT, PT, -R35, RZ, RZ ;  /* 0x000000ff2323b210 */ /* 0x000fe20007ffe1ff */
[----:B----4-:R-:W-:Y:S01]  /*04f0*/  UIMAD.WIDE.U32 UR4, UR18, UR6, URZ ;  /* 0x00000006120472a5 */ /* 0x010fe2000f8e00ff */
[----:B------:R-:W-:Y:S01]  /*0500*/  @!P2 LOP3.LUT R35, RZ, R8, RZ, 0x33, !PT ;  /* 0x00000008ff23a212 */ /* 0x000fe200078e33ff */
[----:B-1----:R-:W-:-:S02]  /*0510*/  @P0 IMAD R3, R0, R21, RZ ;  /* 0x0000001500030224 */ /* 0x002fc400078e02ff */
[----:B------:R-:W-:Y:S01]  /*0520*/  UIMAD UR5, UR18, UR7, UR5 ;  /* 0x00000007120572a4 */ /* 0x000fe2000f8e0205 */
[----:B------:R-:W-:Y:S01]  /*0530*/  SHF.R.S32.HI R37, RZ, 0x1f, R35 ;  /* 0x0000001fff257819 */ /* 0x000fe20000011423 */
[----:B------:R-:W1:Y:S01]  /*0540*/  LDC.64 R20, c[0x0][0x4a8] ;  /* 0x00012a00ff147b82 */ /* 0x000e620000000a00 */
[----:B------:R-:W-:Y:S01]  /*0550*/  IADD3 R53, P3, PT, R9, R2, RZ ;  /* 0x0000000209357210 */ /* 0x000fe20007f7e0ff */
[----:B0-----:R-:W-:Y:S01]  /*0560*/  @P0 IMAD.WIDE R28, R3, 0x8, R6 ;  /* 0x00000008031c0825 */ /* 0x001fe200078e0206 */
[----:B---3--:R-:W-:-:S03]  /*0570*/  UIMAD.WIDE.U32 UR6, UR18, UR8, URZ ;  /* 0x00000008120672a5 */ /* 0x008fc6000f8e00ff */
[----:B------:R-:W-:Y:S01]  /*0580*/  IMAD.WIDE.U32 R2, R47, R16, UR4 ;  /* 0x000000042f027e25 */ /* 0x000fe2000f8e0010 */
[----:B------:R-:W-:-:S03]  /*0590*/  UIMAD.WIDE.U32 UR4, UR18, UR10, URZ ;  /* 0x0000000a120472a5 */ /* 0x000fc6000f8e00ff */
[----:B------:R-:W-:Y:S01]  /*05a0*/  IMAD R0, R37, R14, RZ ;  /* 0x0000000e25007224 */ /* 0x000fe200078e02ff */
[----:B------:R-:W-:Y:S01]  /*05b0*/  UIMAD UR7, UR18, UR9, UR7 ;  /* 0x00000009120772a4 */ /* 0x000fe2000f8e0207 */
[----:B------:R-:W-:Y:S01]  /*05c0*/  IMAD.WIDE.U32 R4, R47, UR14, R4 ;  /* 0x0000000e2f047c25 */ /* 0x000fe2000f8e0004 */
[----:B------:R-:W-:-:S03]  /*05d0*/  UIMAD UR5, UR18, UR11, UR5 ;  /* 0x0000000b120572a4 */ /* 0x000fc6000f8e0205 */
[----:B------:R-:W-:Y:S02]  /*05e0*/  IMAD R15, R35, R15, R0 ;  /* 0x0000000f230f7224 */ /* 0x000fe400078e0200 */
[----:B--2---:R-:W-:Y:S01]  /*05f0*/  IMAD R0, R37, R18, RZ ;  /* 0x0000001225007224 */ /* 0x004fe200078e02ff */
[----:B------:R-:W-:Y:S01]  /*0600*/  IADD3 R57, P5, PT, R9, R2, RZ ;  /* 0x0000000209397210 */ /* 0x000fe20007fbe0ff */
[----:B------:R-:W-:Y:S01]  /*0610*/  IMAD R7, R47, R17, R3 ;  /* 0x000000112f077224 */ /* 0x000fe200078e0203 */
[----:B------:R-:W-:Y:S01]  /*0620*/  IADD3 R55, P4, PT, R9, R4, RZ ;  /* 0x0000000409377210 */ /* 0x000fe20007f9e0ff */
[----:B------:R-:W-:Y:S02]  /*0630*/  IMAD R11, R47, UR15, R5 ;  /* 0x0000000f2f0b7c24 */ /* 0x000fe4000f8e0205 */
        /* <DEDUP_REMOVED lines=9> */
[----:B------:R-:W-:Y:S02]  /*06d0*/  LEA R52, P3, R53, R22, 0x1 ;  /* 0x0000001635347211 */ /* 0x000fe400078608ff */
[C---:B------:R-:W-:Y:S02]  /*06e0*/  IADD3.X R4, PT, PT, R0.reuse, R7, RZ, P5, !PT ;  /* 0x0000000700047210 */ /* 0x040fe40002ffe4ff */
[C---:B------:R-:W-:Y:S02]  /*06f0*/  IADD3.X R6, PT, PT, R0.reuse, R11, RZ, P4, !PT ;  /* 0x0000000b00067210 */ /* 0x040fe400027fe4ff */
[C---:B------:R-:W-:Y:S01]  /*0700*/  IADD3.X R2, PT, PT, R0.reuse, R15, RZ, P0, !PT ;  /* 0x0000000f00027210 */ /* 0x040fe200007fe4ff */
[----:B-1----:R-:W-:Y:S01]  /*0710*/  IMAD.WIDE.U32 R26, R47, R20, RZ ;  /* 0x000000142f1a7225 */ /* 0x002fe200078e00ff */
        /* <DEDUP_REMOVED lines=40> */
[----:B------:R-:W-:Y:S01]  /*09a0*/  IMAD.WIDE.U32 R20, R35, UR8, R2 ;  /* 0x0000000823147c25 */ /* 0x000fe2000f8e0002 */
[C---:B------:R-:W-:Y:S01]  /*09b0*/  IADD3 R9, PT, PT, R24.reuse, 0x40, RZ ;  /* 0x0000004018097810 */ /* 0x040fe20007ffe0ff */
[----:B------:R-:W-:Y:S01]  /*09c0*/  UIADD3 UR5, UPT, UPT, UR4, 0x420, URZ ;  /* 0x0000042004057890 */ /* 0x000fe2000fffe0ff */
[C---:B------:R-:W-:Y:S01]  /*09d0*/  IADD3 R19, PT, PT, R24.reuse, 0xe0, RZ ;  /* 0x000000e018137810 */ /* 0x040fe20007ffe0ff */
[----:B------:R-:W-:Y:S01]  /*09e0*/  IMAD R6, R37, UR10, RZ ;  /* 0x0000000a25067c24 */ /* 0x000fe2000f8e02ff */
[C---:B------:R-:W-:Y:S01]  /*09f0*/  LEA.HI R74, R24.reuse, R24, RZ, 0x1b ;  /* 0x00000018184a7211 */ /* 0x040fe200078fd8ff */
[----:B------:R-:W-:Y:S01]  /*0a00*/  IMAD.WIDE.U32 R2, R35, UR10, R4 ;  /* 0x0000000a23027c25 */ /* 0x000fe2000f8e0004 */
[----:B------:R-:W-:-:S02]  /*0a10*/  SHF.L.U32 R5, R24, 0x3, RZ ;  /* 0x0000000318057819 */ /* 0x000fc400000006ff */
[-C--:B------:R-:W-:Y:S01]  /*0a20*/  LEA.HI R7, R7, R24.reuse, RZ, 0x1b ;  /* 0x0000001807077211 */ /* 0x080fe200078fd8ff */
[----:B------:R-:W-:Y:S01]  /*0a30*/  IMAD R31, R35, UR11, R6 ;  /* 0x0000000b231f7c24 */ /* 0x000fe2000f8e0206 */
[-C--:B------:R-:W-:Y:S02]  /*0a40*/  LEA.HI R65, R24, R5.reuse, RZ, 0x1e ;  /* 0x0000000518417211 */ /* 0x080fe400078ff0ff */
[----:B------:R-:W-:Y:S02]  /*0a50*/  LEA.HI R66, R5, R5, RZ, 0x1b ;  /* 0x0000000505427211 */ /* 0x000fe400078fd8ff */
[-C--:B------:R-:W-:Y:S02]  /*0a60*/  LEA.HI R9, R9, R24.reuse, RZ, 0x1b ;  /* 0x0000001809097211 */ /* 0x080fe400078fd8ff */
[-C--:B------:R-:W-:Y:S02]  /*0a70*/  LEA.HI R11, R11, R24.reuse, RZ, 0x1b ;  /* 0x000000180b0b7211 */ /* 0x080fe400078fd8ff */
[----:B------:R-:W-:-:S02]  /*0a80*/  LEA.HI R13, R13, R24, RZ, 0x1b ;  /* 0x000000180d0d7211 */ /* 0x000fc400078fd8ff */
[-C--:B------:R-:W-:Y:S02]  /*0a90*/  LEA.HI R15, R15, R24.reuse, RZ, 0x1b ;  /* 0x000000180f0f7211 */ /* 0x080fe400078fd8ff */
[-C--:B------:R-:W-:Y:S02]  /*0aa0*/  LEA.HI R17, R17, R24.reuse, RZ, 0x1b ;  /* 0x0000001811117211 */ /* 0x080fe400078fd8ff */
[----:B------:R-:W-:Y:S02]  /*0ab0*/  LEA.HI R19, R19, R24, RZ, 0x1b ;  /* 0x0000001813137211 */ /* 0x000fe400078fd8ff */
[----:B-1----:R-:W-:Y:S02]  /*0ac0*/  MOV R62, UR6 ;  /* 0x00000006003e7c02 */ /* 0x002fe40008000f00 */
        /* <DEDUP_REMOVED lines=15> */
.L_x_9434:
[----:B------:R-:W-:Y:S01]  /*0bc0*/  BAR.SYNC.DEFER_BLOCKING 0x0 ;  /* 0x0000000000007b1d */ /* 0x000fe20000010000 */
[----:B0-----:R-:W-:-:S05]  /*0bd0*/  IMAD.WIDE.U32 R4, R24, 0x10, R52 ;  /* 0x0000001018047825 */ /* 0x001fca00078e0034 */
[----:B------:R-:W2:Y:S02]  /*0be0*/  LDG.E.128 R12, desc[UR16][R4.64] ;  /* 0x00000010040c7981 */ /* 0x000ea4000c1e1d00 */
        /* <DEDUP_REMOVED lines=8> */
[----:B--2---:R1:W-:Y:S01]  /*0c70*/  STS.128 [R77], R12 ;  /* 0x0000000c4d007388 */ /* 0x0043e20000000c00 */
[----:B------:R-:W-:-:S03]  /*0c80*/  NOP ;  /* 0x0000000000007918 */ /* 0x000fc60000000000 */
[----:B------:R-:W2:Y:S01]  /*0c90*/  LDS.128 R16, [R77] ;  /* 0x000000004d107984 */ /* 0x000ea20000000c00 */
[----:B------:R-:W-:Y:S06]  /*0ca0*/  BAR.SYNC.DEFER_BLOCKING 0x0 ;  /* 0x0000000000007b1d */ /* 0x000fec0000010000 */
[----:B------:R-:W3:Y:S04]  /*0cb0*/  LDG.E.128 R32, desc[UR16][R8.64] ;  /* 0x0000001008207981 */ /* 0x000ee8000c1e1d00 */
[----:B---3--:R-:W-:Y:S01]  /*0cc0*/  STS.128 [R77], R32 ;  /* 0x000000204d007388 */ /* 0x008fe20000000c00 */
[----:B------:R-:W-:-:S03]  /*0cd0*/  NOP ;  /* 0x0000000000007918 */ /* 0x000fc60000000000 */
[----:B------:R-:W-:Y:S01]  /*0ce0*/  LDS.128 R4, [R77] ;  /* 0x000000004d047984 */ /* 0x000fe20000000c00 */
[----:B------:R-:W-:Y:S06]  /*0cf0*/  BAR.SYNC.DEFER_BLOCKING 0x0 ;  /* 0x0000000000007b1d */ /* 0x000fec0000010000 */
[----:B-1----:R-:W3:Y:S01]  /*0d00*/  LDG.E.128 R12, desc[UR16][R10.64] ;  /* 0x000000100a0c7981 */ /* 0x002ee2000c1e1d00 */
[C---:B--2---:R-:W-:Y:S01]  /*0d10*/  PRMT R94, R16.reuse, 0x7632, R94 ;  /* 0x00007632105e7816 */ /* 0x044fe2000000005e */
[----:B0-----:R-:W-:Y:S01]  /*0d20*/  UISETP.GE.AND UP0, UPT, UR4, 0x1, UPT ;  /* 0x000000010400788c */ /* 0x001fe2000bf06270 */
[----:B------:R-:W-:Y:S01]  /*0d30*/  SHF.L.U32 R89, R16, 0x10, RZ ;  /* 0x0000001010597819 */ /* 0x000fe200000006ff */
[----:B------:R-:W-:Y:S01]  /*0d40*/  HFMA2 R79, -RZ, RZ, 0, 0 ;  /* 0x00000000ff4f7431 */ /* 0x000fe200000001ff */
[----:B------:R-:W-:-:S02]  /*0d50*/  SHF.L.U32 R94, R94, 0x10, RZ ;  /* 0x000000105e5e7819 */ /* 0x000fc400000006ff */
[----:B------:R-:W-:Y:S02]  /*0d60*/  CS2R R80, SRZ ;  /* 0x0000000000507805 */ /* 0x000fe4000001ff00 */
[C---:B------:R-:W-:Y:S02]  /*0d70*/  PRMT R96, R17.reuse, 0x7632, R96 ;  /* 0x0000763211607816 */ /* 0x040fe40000000060 */
[----:B------:R-:W-:Y:S02]  /*0d80*/  CS2R R84, SRZ ;  /* 0x0000000000547805 */ /* 0x000fe4000001ff00 */
[----:B------:R-:W-:Y:S02]  /*0d90*/  SHF.L.U32 R88, R17, 0x10, RZ ;  /* 0x0000001011587819 */ /* 0x000fe400000006ff */
[----:B------:R-:W-:Y:S02]  /*0da0*/  CS2R R86, SRZ ;  /* 0x0000000000567805 */ /* 0x000fe4000001ff00 */
[----:B------:R-:W-:-:S02]  /*0db0*/  SHF.L.U32 R96, R96, 0x10, RZ ;  /* 0x0000001060607819 */ /* 0x000fc400000006ff */
[C---:B------:R-:W-:Y:S02]  /*0dc0*/  PRMT R98, R18.reuse, 0x7632, R98 ;  /* 0x0000763212627816 */ /* 0x040fe40000000062 */
[----:B------:R-:W-:Y:S02]  /*0dd0*/  SHF.L.U32 R90, R18, 0x10, RZ ;  /* 0x00000010125a7819 */ /* 0x000fe400000006ff */
[----:B------:R-:W-:Y:S02]  /*0de0*/  SHF.L.U32 R98, R98, 0x10, RZ ;  /* 0x0000001062627819 */ /* 0x000fe400000006ff */
[C---:B------:R-:W-:Y:S02]  /*0df0*/  PRMT R100, R19.reuse, 0x7632, R100 ;  /* 0x0000763213647816 */ /* 0x040fe40000000064 */
[----:B------:R-:W-:Y:S02]  /*0e00*/  SHF.L.U32 R91, R19, 0x10, RZ ;  /* 0x00000010135b7819 */ /* 0x000fe400000006ff */
[----:B------:R-:W-:-:S02]  /*0e10*/  SHF.L.U32 R100, R100, 0x10, RZ ;  /* 0x0000001064647819 */ /* 0x000fc400000006ff */
[----:B------:R-:W-:Y:S02]  /*0e20*/  IADD3 R82, PT, PT, R62, -0x1, RZ ;  /* 0xffffffff3e527810 */ /* 0x000fe40007ffe0ff */
[----:B------:R-:W-:Y:S01]  /*0e30*/  MOV R83, RZ ;  /* 0x000000ff00537202 */ /* 0x000fe20000000f00 */
[----:B---3--:R-:W-:Y:S01]  /*0e40*/  STS.128 [R77], R12 ;  /* 0x0000000c4d007388 */ /* 0x008fe20000000c00 */
[----:B------:R-:W-:-:S03]  /*0e50*/  NOP ;  /* 0x0000000000007918 */ /* 0x000fc60000000000 */
[----:B------:R-:W0:Y:S02]  /*0e60*/  LDS.128 R36, [R77] ;  /* 0x000000004d247984 */ /* 0x000e240000000c00 */
[C---:B0-----:R-:W-:Y:S02]  /*0e70*/  PRMT R99, R36.reuse, 0x7632, R99 ;  /* 0x0000763224637816 */ /* 0x041fe40000000063 */
        /* <DEDUP_REMOVED lines=30> */
[----:B------:R-:W-:Y:S01]  /*1060*/  PRMT R0, R4, 0x7632, R0 ;  /* 0x0000763204007816 */ /* 0x000fe20000000000 */
[----:B------:R-:W-:Y:S01]  /*1070*/  IMAD.WIDE.U32 R32, R24, 0x10, R58 ;  /* 0x0000001018207825 */ /* 0x000fe200078e003a */
[----:B------:R-:W-:Y:S01]  /*1080*/  SHF.L.U32 R115, R4, 0x10, RZ ;  /* 0x0000001004737819 */ /* 0x000fe200000006ff */
[----:B------:R-:W1:Y:S01]  /*1090*/  LDCU UR12, c[0x0][0x394] ;  /* 0x00007280ff0c77ac */ /* 0x000e620008000800 */
[----:B------:R-:W-:Y:S01]  /*10a0*/  PRMT R8, R6, 0x7632, R8 ;  /* 0x0000763206087816 */ /* 0x000fe20000000008 */
[----:B------:R-:W-:Y:S01]  /*10b0*/  IMAD.WIDE.U32 R30, R24, 0x10, R60 ;  /* 0x00000010181e7825 */ /* 0x000fe200078e003c */
[----:B------:R-:W-:Y:S01]  /*10c0*/  SHF.L.U32 R119, R6, 0x10, RZ ;  /* 0x0000001006777819 */ /* 0x000fe200000006ff */
[----:B------:R-:W2:Y:S01]  /*10d0*/  LDC.64 R44, c[0x0][0x440] ;  /* 0x00011000ff2c7b82 */ /* 0x000ea20000000a00 */
[----:B------:R-:W-:Y:S01]  /*10e0*/  PRMT R4, R5, 0x7632, R4 ;  /* 0x0000763205047816 */ /* 0x000fe20000000004 */
[----:B------:R-:W-:Y:S01]  /*10f0*/  FADD.FTZ R115, R115, R48 ;  /* 0x0000003073737221 */ /* 0x000fe20000010000 */
[----:B------:R-:W-:Y:S01]  /*1100*/  PRMT R6, R7, 0x7632, R6 ;  /* 0x0000763207067816 */ /* 0x000fe20000000006 */
[--C-:B------:R-:W-:Y:S01]  /*1110*/  FADD.FTZ R119, R119, R48.reuse ;  /* 0x0000003077777221 */ /* 0x100fe20000010000 */
        /* <DEDUP_REMOVED lines=14> */
[C---:B------:R-:W-:Y:S01]  /*1200*/  ISETP.NE.AND P0, PT, R62.reuse, 0x1, PT ;  /* 0x000000013e00780c */ /* 0x040fe20003f05270 */
[--C-:B------:R-:W-:Y:S01]  /*1210*/  FADD.FTZ R118, R9, R48.reuse ;  /* 0x0000003009767221 */ /* 0x100fe20000010000 */
[C---:B------:R-:W-:Y:S01]  /*1220*/  SHF.L.U32 R112, R62.reuse, 0x8, RZ ;  /* 0x000000083e707819 */ /* 0x040fe200000006ff */
[----:B------:R-:W-:Y:S01]  /*1230*/  FADD.FTZ R120, R11, R48 ;  /* 0x000000300b787221 */ /* 0x000fe20000010000 */
[C---:B------:R-:W-:Y:S01]  /*1240*/  IADD3 R36, P1, PT, R35.reuse, R20, RZ ;  /* 0x0000001423247210 */ /* 0x040fe20007f3e0ff */
[----:B------:R-:W0:Y:S01]  /*1250*/  LDC.64 R40, c[0x0][0x4d0] ;  /* 0x00013400ff287b82 */ /* 0x000e220000000a00 */
[----:B------:R-:W-:Y:S01]  /*1260*/  IADD3 R34, P2, PT, R35, R2, RZ ;  /* 0x0000000223227210 */ /* 0x000fe20007f5e0ff */
[----:B------:R-:W-:Y:S01]  /*1270*/  FMUL.FTZ R123, R117, R88 ;  /* 0x00000058757b7220 */ /* 0x000fe20000410000 */
[----:B------:R-:W-:Y:S01]  /*1280*/  LOP3.LUT R160, R35, 0x100, RZ, 0xc0, !PT ;  /* 0x0000010023a07812 */ /* 0x000fe200078ec0ff */
[----:B------:R-:W-:Y:S01]  /*1290*/  FMUL.FTZ R124, R119, R90 ;  /* 0x0000005a777c7220 */ /* 0x000fe20000410000 */
[----:B------:R-:W-:Y:S01]  /*12a0*/  IADD3 R161, PT, PT, R35, R24, RZ ;  /* 0x0000001823a17210 */ /* 0x000fe20007ffe0ff */
[----:B------:R-:W-:Y:S01]  /*12b0*/  FMUL.FTZ R125, R121, R91 ;  /* 0x0000005b797d7220 */ /* 0x000fe20000410000 */
[----:B------:R-:W-:Y:S01]  /*12c0*/  IADD3 R110, PT, PT, R62, -0x2, RZ ;  /* 0xfffffffe3e6e7810 */ /* 0x000fe20007ffe0ff */
[----:B------:R-:W0:Y:S01]  /*12d0*/  LDC.64 R38, c[0x0][0x4f0] ;  /* 0x00013c00ff267b82 */ /* 0x000e220000000a00 */
        /* <DEDUP_REMOVED lines=8> */
[----:B------:R-:W-:Y:S01]  /*1360*/  IADD3.X R35, PT, PT, RZ, R76, RZ, P2, !PT ;  /* 0x0000004cff237210 */ /* 0x000fe200017fe4ff */
[----:B------:R-:W0:Y:S01]  /*1370*/  LDCU UR13, c[0x0][0x38c] ;  /* 0x00007180ff0d77ac */ /* 0x000e220008000800 */
[----:B------:R-:W0:Y:S01]  /*1380*/  LDCU UR7, c[0x0][0x388] ;  /* 0x00007100ff0777ac */ /* 0x000e220008000800 */
[----:B------:R-:W0:Y:S01]  /*1390*/  LDCU.64 UR8, c[0x0][0x538] ;  /* 0x0000a700ff0877ac */ /* 0x000e220008000a00 */
[----:B------:R-:W0:Y:S01]  /*13a0*/  LDCU.64 UR10, c[0x0][0x540] ;  /* 0x0000a800ff0a77ac */ /* 0x000e220008000a00 */
[----:B-1----:R-:W-:-:S05]  /*13b0*/  UMOV UR4, URZ ;  /* 0x000000ff00047c82 */ /* 0x002fca0008000000 */
.L_x_9433:
[----:B0-----:R-:W-:-:S04]  /*13c0*/  IMAD.WIDE.U32 R4, R138, UR4, RZ ;  /* 0x000000048a047c25 */ /* 0x001fc8000f8e00ff */
[----:B------:R-:W-:Y:S01]  /*13d0*/  IMAD R5, R139, UR4, R5 ;  /* 0x000000048b057c24 */ /* 0x000fe2000f8e0205 */
[----:B------:R-:W-:-:S04]  /*13e0*/  LEA R16, P1, R4, R32, 0x1 ;  /* 0x0000002004107211 */ /* 0x000fc800078208ff */
[----:B------:R-:W-:-:S06]  /*13f0*/  LEA.HI.X R17, R4, R33, R5, 0x1, P1 ;  /* 0x0000002104117211 */ /* 0x000fcc00008f0c05 */
[----:B------:R-:W5:Y:S01]  /*1400*/  LDG.E.128 R16, desc[UR16][R16.64] ;  /* 0x0000001010107981 */ /* 0x000f62000c1e1d00 */
[----:B------:R-:W-:Y:S01]  /*1410*/  MOV R4, R22 ;  /* 0x0000001600047202 */ /* 0x000fe20000000f00 */
[----:B----4-:R-:W-:Y:S01]  /*1420*/  IMAD.WIDE.U32 R6, R136, UR4, RZ ;  /* 0x0000000488067c25 */ /* 0x010fe2000f8e00ff */
[----:B------:R-:W-:-:S03]  /*1430*/  MOV R5, R51 ;  /* 0x0000003300057202 */ /* 0x000fc60000000f00 */
[----:B------:R-:W-:Y:S01]  /*1440*/  IMAD R7, R137, UR4, R7 ;  /* 0x0000000489077c24 */ /* 0x000fe2000f8e0207 */
[----:B------:R-:W-:Y:S01]  /*1450*/  LEA R8, P2, R6, R30, 0x1 ;  /* 0x0000001e06087211 */ /* 0x000fe200078408ff */
[----:B---3--:R-:W-:-:S03]  /*1460*/  IMAD.WIDE.U32 R4, R42, UR4, R4 ;  /* 0x000000042a047c25 */ /* 0x008fc6000f8e0004 */
[----:B------:R-:W-:Y:S01]  /*1470*/  LEA.HI.X R9, R6, R31, R7, 0x1, P2 ;  /* 0x0000001f06097211 */ /* 0x000fe200010f0c07 */
[----:B------:R-:W-:Y:S01]  /*1480*/  IMAD R0, R43, UR4, R5 ;  /* 0x000000042b007c24 */ /* 0x000fe2000f8e0205 */
[----:B--2---:R-:W-:-:S04]  /*1490*/  LEA R12, P1, R4, R44, 0x2 ;  /* 0x0000002c040c7211 */ /* 0x004fc800078210ff */
[----:B------:R-:W-:-:S05]  /*14a0*/  LEA.HI.X R13, R4, R45, R0, 0x2, P1 ;  /* 0x0000002d040d7211 */ /* 0x000fca00008f1400 */
[----:B------:R-:W2:Y:S04]  /*14b0*/  LDG.E R130, desc[UR16][R12.64] ;  /* 0x000000100c827981 */ /* 0x000ea8000c1e1900 */
[----:B-----5:R0:W-:Y:S01]  /*14c0*/  STS.128 [R77], R16 ;  /* 0x000000104d007388 */ /* 0x0201e20000000c00 */
[----:B------:R-:W-:-:S03]  /*14d0*/  NOP ;  /* 0x0000000000007918 */ /* 0x000fc60000000000 */
[----:B------:R-:W3:Y:S01]  /*14e0*/  LDG.E.128 R8, desc[UR16][R8.64] ;  /* 0x0000001008087981 */ /* 0x000ee2000c1e1d00 */
[----:B-1----:R-:W1:Y:S01]  /*14f0*/  S2UR UR6, SR_CgaCtaId ;  /* 0x00000000000679c3 */ /* 0x002e620000008800 */
[C---:B------:R-:W-:Y:S01]  /*1500*/  ISETP.NE.AND P2, PT, R24.reuse, RZ, PT ;  /* 0x000000ff1800720c */ /* 0x040fe20003f45270 */
[----:B------:R-:W-:Y:S01]  /*1510*/  UMOV UR5, 0x400 ;  /* 0x0000040000057882 */ /* 0x000fe20000000000 */
[----:B------:R-:W4:Y:S01]  /*1520*/  LDS.128 R4, [R77] ;  /* 0x000000004d047984 */ /* 0x000f220000000c00 */
[----:B------:R-:W-:Y:S01]  /*1530*/  ISETP.NE.AND P1, PT, R24, 0x1f, PT ;  /* 0x0000001f1800780c */ /* 0x000fe20003f25270 */
[----:B------:R-:W-:Y:S01]  /*1540*/  BSSY.RECONVERGENT B0, `(.L_x_9412) ;  /* 0x000004c000007945 */ /* 0x000fe20003800200 */
[----:B--2---:R-:W-:-:S04]  /*1550*/  FMUL.FTZ R135, R130, 1.4426950216293334961 ;  /* 0x3fb8aa3b82877820 */ /* 0x004fc80000410000 */
[-C--:B------:R-:W-:Y:S01]  /*1560*/  FMUL.FTZ R131, R115, R135.reuse ;  /* 0x0000008773837220 */ /* 0x080fe20000410000 */
[-C--:B------:R-:W-:Y:S01]  /*1570*/  FMUL.FTZ R0, R114, R135.reuse ;  /* 0x0000008772007220 */ /* 0x080fe20000410000 */
[-C--:B0-----:R-:W-:Y:S01]  /*1580*/  FMUL.FTZ R16, R117, R135.reuse ;  /* 0x0000008775107220 */ /* 0x081fe20000410000 */
[-C--:B------:R-:W-:Y:S01]  /*1590*/  FMUL.FTZ R17, R116, R135.reuse ;  /* 0x0000008774117220 */ /* 0x080fe20000410000 */
[-C--:B------:R-:W-:Y:S01]  /*15a0*/  FMUL.FTZ R18, R119, R135.reuse ;  /* 0x0000008777127220 */ /* 0x080fe20000410000 */
[-C--:B------:R-:W-:Y:S01]  /*15b0*/  FMUL.FTZ R132, R118, R135.reuse ;  /* 0x0000008776847220 */ /* 0x080fe20000410000 */
[----:B------:R-:W0:Y:S01]  /*15c0*/  MUFU.EX2 R131, R131 ;  /* 0x0000008300837308 */ /* 0x000e220000000800 */
[----:B-1----:R-:W-:Y:S01]  /*15d0*/  ULEA UR5, UR6, UR5, 0x18 ;  /* 0x0000000506057291 */ /* 0x002fe2000f8ec0ff */
[-C--:B------:R-:W-:Y:S01]  /*15e0*/  FMUL.FTZ R141, R121, R135.reuse ;  /* 0x00000087798d7220 */ /* 0x080fe20000410000 */
[----:B------:R-:W-:-:S05]  /*15f0*/  FMUL.FTZ R145, R120, R135 ;  /* 0x0000008778917220 */ /* 0x000fca0000410000 */
[----:B------:R-:W1:Y:S08]  /*1600*/  MUFU.EX2 R0, R0 ;  /* 0x0000000000007308 */ /* 0x000e700000000800 */
[----:B------:R-:W2:Y:S01]  /*1610*/  MUFU.EX2 R16, R16 ;  /* 0x0000001000107308 */ /* 0x000ea20000000800 */
[----:B----4-:R-:W-:Y:S02]  /*1620*/  SHF.L.U32 R19, R4, 0x10, RZ ;  /* 0x0000001004137819 */ /* 0x010fe400000006ff */
[----:B------:R-:W-:-:S02]  /*1630*/  SHF.L.U32 R134, R5, 0x10, RZ ;  /* 0x0000001005867819 */ /* 0x000fc400000006ff */
[----:B------:R-:W-:-:S03]  /*1640*/  SHF.L.U32 R133, R6, 0x10, RZ ;  /* 0x0000001006857819 */ /* 0x000fc600000006ff */
[----:B------:R-:W4:Y:S01]  /*1650*/  MUFU.EX2 R17, R17 ;  /* 0x0000001100117308 */ /* 0x000f220000000800 */
[C---:B------:R-:W-:Y:S01]  /*1660*/  PRMT R142, R7.reuse, 0x7632, R142 ;  /* 0x00007632078e7816 */ /* 0x040fe2000000008e */
[----:B------:R-:W-:Y:S01]  /*1670*/  FMUL.FTZ R150, R122, R19 ;  /* 0x000000137a967220 */ /* 0x000fe20000410000 */
[----:B------:R-:W-:Y:S01]  /*1680*/  SHF.L.U32 R140, R7, 0x10, RZ ;  /* 0x00000010078c7819 */ /* 0x000fe200000006ff */
[----:B------:R-:W-:Y:S01]  /*1690*/  FMUL.FTZ R149, R123, R134 ;  /* 0x000000867b957220 */ /* 0x000fe20000410000 */
[----:B------:R-:W-:Y:S01]  /*16a0*/  SHF.L.U32 R142, R142, 0x10, RZ ;  /* 0x000000108e8e7819 */ /* 0x000fe200000006ff */
[----:B------:R-:W-:Y:S02]  /*16b0*/  FMUL.FTZ R147, R124, R133 ;  /* 0x000000857c937220 */ /* 0x000fe40000410000 */
[----:B------:R-:W0:Y:S08]  /*16c0*/  MUFU.EX2 R18, R18 ;  /* 0x0000001200127308 */ /* 0x000e300000000800 */
[----:B------:R-:W0:Y:S08]  /*16d0*/  MUFU.EX2 R132, R132 ;  /* 0x0000008400847308 */ /* 0x000e300000000800 */
[----:B------:R5:W0:Y:S02]  /*16e0*/  MUFU.EX2 R135, R141 ;  /* 0x0000008d00877308 */ /* 0x000a240000000800 */
[----:B-----5:R-:W-:Y:S01]  /*16f0*/  FMUL.FTZ R141, R129, R142 ;  /* 0x0000008e818d7220 */ /* 0x020fe20000410000 */
[----:B---3--:R3:W-:Y:S01]  /*1700*/  STS.128 [R77+0x210], R8 ;  /* 0x000210084d007388 */ /* 0x0087e20000000c00 */
[----:B------:R-:W-:-:S03]  /*1710*/  NOP ;  /* 0x0000000000007918 */ /* 0x000fc60000000000 */
[----:B------:R-:W5:Y:S01]  /*1720*/  LDS.128 R12, [R77+0x210] ;  /* 0x000210004d0c7984 */ /* 0x000f620000000c00 */
[----:B---3--:R-:W-:-:S04]  /*1730*/  IADD3 R8, PT, PT, R160, UR4, RZ ;  /* 0x00000004a0087c10 */ /* 0x008fc8000fffe0ff */
[----:B------:R-:W-:-:S04]  /*1740*/  SEL R8, R8, R63, !P2 ;  /* 0x0000003f08087207 */ /* 0x000fc80005000000 */
[----:B------:R-:W-:Y:S02]  /*1750*/  LEA R144, R8, UR5, 0x2 ;  /* 0x0000000508907c11 */ /* 0x000fe4000f8e10ff */
[----:B------:R-:W-:Y:S02]  /*1760*/  PRMT R8, R4, 0x7632, R8 ;  /* 0x0000763204087816 */ /* 0x000fe40000000008 */
[----:B------:R-:W-:Y:S01]  /*1770*/  PRMT R4, R5, 0x7632, R4 ;  /* 0x0000763205047816 */ /* 0x000fe20000000004 */
[----:B0-----:R0:W-:Y:S01]  /*1780*/  STS [R144+0xe98], R131 ;  /* 0x000e988390007388 */ /* 0x0011e20000000800 */
[----:B------:R-:W-:Y:S01]  /*1790*/  PRMT R5, R6, 0x7632, R5 ;  /* 0x0000763206057816 */ /* 0x000fe20000000005 */
[----:B0-----:R-:W-:Y:S01]  /*17a0*/  FMUL.FTZ R144, R125, R140 ;  /* 0x0000008c7d907220 */ /* 0x001fe20000410000 */
[C---:B-----5:R-:W-:Y:S02]  /*17b0*/  SHF.L.U32 R10, R12.reuse, 0x10, RZ ;  /* 0x000000100c0a7819 */ /* 0x060fe400000006ff */
[----:B------:R-:W-:-:S02]  /*17c0*/  PRMT R6, R12, 0x7632, R6 ;  /* 0x000076320c067816 */ /* 0x000fc40000000006 */
[----:B------:R-:W-:Y:S01]  /*17d0*/  PRMT R7, R13, 0x7632, R7 ;  /* 0x000076320d077816 */ /* 0x000fe20000000007 */
[----:B------:R-:W-:Y:S01]  /*17e0*/  FMUL.FTZ R153, R93, R10 ;  /* 0x0000000a5d997220 */ /* 0x000fe20000410000 */
[C---:B------:R-:W-:Y:S01]  /*17f0*/  PRMT R9, R14.reuse, 0x7632, R9 ;  /* 0x000076320e097816 */ /* 0x040fe20000000009 */
[----:B------:R0:W3:Y:S01]  /*1800*/  MUFU.EX2 R12, R145 ;  /* 0x00000091000c7308 */ /* 0x0000e20000000800 */
[----:B------:R-:W-:Y:S02]  /*1810*/  PRMT R11, R15, 0x7632, R11 ;  /* 0x000076320f0b7816 */ /* 0x000fe4000000000b */
[----:B------:R-:W-:Y:S02]  /*1820*/  SHF.L.U32 R152, R13, 0x10, RZ ;  /* 0x000000100d987819 */ /* 0x000fe400000006ff */
[----:B------:R-:W-:Y:S02]  /*1830*/  SHF.L.U32 R148, R14, 0x10, RZ ;  /* 0x000000100e947819 */ /* 0x000fe400000006ff */
[----:B------:R-:W-:Y:S01]  /*1840*/  SHF.L.U32 R151, R15, 0x10, RZ ;  /* 0x000000100f977819 */ /* 0x000fe200000006ff */
[----:B------:R-:W-:Y:S01]  /*1850*/  FMUL.FTZ R152, R95, R152 ;  /* 0x000000985f987220 */ /* 0x000fe20000410000 */
[----:B------:R-:W-:Y:S01]  /*1860*/  SHF.L.U32 R13, R8, 0x10, RZ ;  /* 0x00000010080d7819 */ /* 0x000fe200000006ff */
[----:B------:R-:W-:Y:S01]  /*1870*/  FMUL.FTZ R159, R97, R148 ;  /* 0x00000094619f7220 */ /* 0x000fe20000410000 */
        /* <DEDUP_REMOVED lines=8> */
[----:B0-----:R-:W-:Y:S01]  /*1900*/  FMUL.FTZ R145, R128, R15 ;  /* 0x0000000f80917220 */ /* 0x001fe20000410000 */
[----:B------:R-:W-:Y:S01]  /*1910*/  SHF.L.U32 R10, R11, 0x10, RZ ;  /* 0x000000100b0a7819 */ /* 0x000fe200000006ff */
[----:B------:R-:W-:Y:S01]  /*1920*/  FMUL.FTZ R7, R92, R151 ;  /* 0x000000975c077220 */ /* 0x000fe20000410000 */
[----:B------:R-:W-:Y:S01]  /*1930*/  FMUL.FTZ R11, R101, R4 ;  /* 0x00000004650b7220 */ /* 0x000fe20000410000 */
[----:B------:R-:W-:-:S02]  /*1940*/  FMUL.FTZ R6, R103, R8 ;  /* 0x0000000867067220 */ /* 0x000fc40000410000 */
        /* <DEDUP_REMOVED lines=8> */
[----:B------:R2:W3:Y:S01]  /*19d0*/  LDS R151, [R4+0xe98] ;  /* 0x000e980004977984 */ /* 0x0004e20000000800 */
[----:B------:R-:W-:Y:S05]  /*19e0*/  BRA `(.L_x_9414) ;  /* 0x0000000000047947 */ /* 0x000fea0003800000 */
.L_x_9413:
[----:B------:R0:W1:Y:S02]  /*19f0*/  LDS R151, [R156+0x169c] ;  /* 0x00169c009c977984 */ /* 0x0000640000000800 */
.L_x_9414:
[----:B------:R-:W-:Y:S05]  /*1a00*/  BSYNC.RECONVERGENT B0 ;  /* 0x0000000000007941 */ /* 0x000fea0003800200 */
.L_x_9412:
        /* <DEDUP_REMOVED lines=62> */
[----:B------:R-:W-:Y:S02]  /*1df0*/  FSEL R155, R9, R4, !P1 ;  /* 0x00000004099b7208 */ /* 0x000fe40004800000 */
[----:B------:R-:W-:-:S03]  /*1e00*/  MOV R9, RZ ;  /* 0x000000ff00097202 */ /* 0x000fc60000000f00 */
        /* <DEDUP_REMOVED lines=10> */
[----:B------:R-:W-:Y:S01]  /*1eb0*/  ISETP.GE.AND P3, PT, R78, 0x4, PT ;  /* 0x000000044e00780c */ /* 0x000fe20003f66270 */
[----:B------:R-:W-:Y:S02]  /*1ec0*/  HFMA2 R8, -RZ, RZ, 1.875, 0 ;  /* 0x3f800000ff087431 */ /* 0x000fe400000001ff */
[----:B------:R-:W3:Y:S01]  /*1ed0*/  SHFL.DOWN PT, R163, R164, 0x8, 0x1f ;  /* 0x09001f00a4a37f89 */ /* 0x000ee200000e0000 */
        /* <DEDUP_REMOVED lines=22> */
[----:B------:R-:W-:Y:S02]  /*2040*/  SHFL.IDX PT, R167, R9, RZ, 0x1f ;  /* 0x00001fff09a77589 */ /* 0x000fe400000e0000 */
[----:B------:R-:W-:Y:S01]  /*2050*/  @!P3 MOV R164, R148 ;  /* 0x0000009400a4b202 */ /* 0x000fe20000000f00 */
[----:B-1----:R-:W-:Y:S01]  /*2060*/  FFMA.FTZ R4, R162, R4, R163 ;  /* 0x00000004a2047223 */ /* 0x002fe200000100a3 */
[----:B------:R-:W-:-:S03]  /*2070*/  ISETP.NE.AND P3, PT, R24, 0x1f, PT ;  /* 0x0000001f1800780c */ /* 0x000fc60003f65270 */
[----:B------:R-:W1:Y:S01]  /*2080*/  SHFL.DOWN PT, R148, R164, 0x1, 0x1f ;  /* 0x08201f00a4947f89 */ /* 0x000e6200000e0000 */
[----:B------:R-:W-:-:S03]  /*2090*/  FSEL R163, R163, R4, !P1 ;  /* 0x00000004a3a37208 */ /* 0x000fc60004800000 */
[----:B------:R-:W3:Y:S01]  /*20a0*/  SHFL.IDX PT, R164, R164, RZ, 0x1f ;  /* 0x00001fffa4a47589 */ /* 0x000ee200000e0000 */
[----:B--2---:R-:W-:-:S03]  /*20b0*/  @P1 FMUL.FTZ R162, R162, R5 ;  /* 0x00000005a2a21220 */ /* 0x004fc60000410000 */
[----:B------:R-:W-:Y:S04]  /*20c0*/  SHFL.UP PT, R163, R163, 0x1, RZ ;  /* 0x04200000a3a37989 */ /* 0x000fe800000e00ff */
[----:B------:R-:W-:Y:S01]  /*20d0*/  SHFL.UP PT, R162, R162, 0x1, RZ ;  /* 0x04200000a2a27989 */ /* 0x000fe200000e00ff */
        /* <DEDUP_REMOVED lines=9> */
[----:B------:R-:W-:Y:S02]  /*2170*/  LEA R4, P1, R6, UR8, 0x2 ;  /* 0x0000000806047c11 */ /* 0x000fe4000f8210ff */
[----:B------:R-:W-:Y:S01]  /*2180*/  FFMA.FTZ R171, R18, R170, R11 ;  /* 0x000000aa12ab7223 */ /* 0x000fe2000001000b */
[----:B------:R-:W-:Y:S01]  /*2190*/  IMAD.WIDE.U32 R10, R38, UR4, R34 ;  /* 0x00000004260a7c25 */ /* 0x000fe2000f8e0022 */
[----:B------:R-:W-:-:S03]  /*21a0*/  LEA.HI.X R5, R6, UR9, R5, 0x2, P1 ;  /* 0x0000000906057c11 */ /* 0x000fc600088f1405 */
[----:B------:R-:W-:Y:S01]  /*21b0*/  FFMA.FTZ R173, R17, R171, R152 ;  /* 0x000000ab11ad7223 */ /* 0x000fe20000010098 */
[----:B------:R-:W-:Y:S01]  /*21c0*/  IMAD R7, R39, UR4, R11 ;  /* 0x0000000427077c24 */ /* 0x000fe2000f8e020b */
[----:B------:R-:W-:Y:S02]  /*21d0*/  ISETP.NE.AND P1, PT, R24, RZ, PT ;  /* 0x000000ff1800720c */ /* 0x000fe40003f25270 */
[----:B------:R-:W-:-:S11]  /*21e0*/  FFMA.FTZ R11, R16, R173, R157 ;  /* 0x000000ad100b7223 */ /* 0x000fd6000001009d */
[----:B------:R1:W-:Y:S02]  /*21f0*/  @!P1 STS.64 [UR6+0x1718], R8 ;  /* 0x00171808ff009988 */ /* 0x0003e40008000a06 */
[----:B-1----:R-:W-:Y:S02]  /*2200*/  FMUL.FTZ R8, R121, R148 ;  /* 0x0000009479087220 */ /* 0x002fe40000410000 */
[----:B----4-:R-:W1:Y:S02]  /*2210*/  SHFL.IDX PT, R158, R158, RZ, 0x1f ;  /* 0x00001fff9e9e7589 */ /* 0x010e6400000e0000 */
[----:B-1----:R-:W-:Y:S01]  /*2220*/  @P2 FFMA.FTZ R158, R162, R158, R163 ;  /* 0x0000009ea29e2223 */ /* 0x002fe200000100a3 */
[----:B------:R-:W-:-:S03]  /*2230*/  LEA R6, P2, R10, UR10, 0x2 ;  /* 0x0000000a0a067c11 */ /* 0x000fc6000f8410ff */
[----:B------:R-:W-:Y:S01]  /*2240*/  FFMA.FTZ R158, R131, R158, R150 ;  /* 0x0000009e839e7223 */ /* 0x000fe20000010096 */
[----:B------:R-:W-:Y:S01]  /*2250*/  LEA.HI.X R7, R10, UR11, R7, 0x2, P2 ;  /* 0x0000000b0a077c11 */ /* 0x000fe200090f1407 */
[-C--:B------:R-:W-:Y:S01]  /*2260*/  FFMA.FTZ R10, R0, R11.reuse, R153 ;  /* 0x0000000b000a7223 */ /* 0x080fe20000010099 */
[----:B------:R-:W-:Y:S01]  /*2270*/  FMUL.FTZ R153, R114, R11 ;  /* 0x0000000b72997220 */ /* 0x000fe20000410000 */
[----:B------:R-:W-:Y:S01]  /*2280*/  FFMA.FTZ R162, R0, R158, R143 ;  /* 0x0000009e00a27223 */ /* 0x000fe2000001008f */
[----:B------:R-:W-:Y:S01]  /*2290*/  FADD.FTZ R0, -R150, R158 ;  /* 0x0000009e96007221 */ /* 0x000fe20000010100 */
[----:B------:R-:W-:Y:S02]  /*22a0*/  FMUL.FTZ R131, R115, R10 ;  /* 0x0000000a73837220 */ /* 0x000fe40000410000 */
[----:B------:R-:W-:Y:S01]  /*22b0*/  FADD.FTZ R152, -R143, R162 ;  /* 0x000000a28f987221 */ /* 0x000fe20000010100 */
[----:B------:R-:W-:Y:S01]  /*22c0*/  FFMA.FTZ R164, R16, R162, R149 ;  /* 0x000000a210a47223 */ /* 0x000fe20000010095 */
[-C--:B------:R-:W-:Y:S01]  /*22d0*/  FFMA.FTZ R143, R0, R131.reuse, RZ ;  /* 0x00000083008f7223 */ /* 0x080fe200000100ff */
[----:B------:R-:W-:Y:S01]  /*22e0*/  FMUL.FTZ R150, R89, R131 ;  /* 0x0000008359967220 */ /* 0x000fe20000410000 */
[-C--:B------:R-:W-:Y:S01]  /*22f0*/  FMUL.FTZ R131, R94, R153.reuse ;  /* 0x000000995e837220 */ /* 0x080fe20000410000 */
[----:B------:R-:W-:Y:S01]  /*2300*/  FADD.FTZ R16, -R149, R164 ;  /* 0x000000a495107221 */ /* 0x000fe20000010100 */
[----:B------:R-:W-:Y:S01]  /*2310*/  FFMA.FTZ R143, R152, R153, R143 ;  /* 0x00000099988f7223 */ /* 0x000fe2000001008f */
[----:B------:R-:W-:Y:S01]  /*2320*/  FMUL.FTZ R149, R117, R173 ;  /* 0x000000ad75957220 */ /* 0x000fe20000410000 */
[----:B------:R-:W-:Y:S01]  /*2330*/  FFMA.FTZ R159, R17, R164, R146 ;  /* 0x000000a4119f7223 */ /* 0x000fe20000010092 */
[----:B------:R-:W-:Y:S01]  /*2340*/  FMUL.FTZ R17, R116, R171 ;  /* 0x000000ab74117220 */ /* 0x000fe20000410000 */
[----:B------:R1:W-:Y:S01]  /*2350*/  STS [R65], R150 ;  /* 0x0000009641007388 */ /* 0x0003e20000000800 */
[----:B------:R-:W-:Y:S01]  /*2360*/  FFMA.FTZ R143, R16, R149, R143 ;  /* 0x00000095108f7223 */ /* 0x000fe2000001008f */
[----:B------:R-:W-:Y:S01]  /*2370*/  FFMA.FTZ R166, R18, R159, R147 ;  /* 0x0000009f12a67223 */ /* 0x000fe20000010093 */
[----:B------:R-:W-:Y:S01]  /*2380*/  FADD.FTZ R146, -R146, R159 ;  /* 0x0000009f92927221 */ /* 0x000fe20000010100 */
[----:B------:R2:W-:Y:S01]  /*2390*/  STS [R66+0x4], R131 ;  /* 0x0000048342007388 */ /* 0x0005e20000000800 */
[-C--:B------:R-:W-:Y:S01]  /*23a0*/  FMUL.FTZ R9, R96, R17.reuse ;  /* 0x0000001160097220 */ /* 0x080fe20000410000 */
[----:B------:R-:W-:Y:S01]  /*23b0*/  FMUL.FTZ R153, R119, R170 ;  /* 0x000000aa77997220 */ /* 0x000fe20000410000 */
[----:B------:R-:W-:Y:S01]  /*23c0*/  FFMA.FTZ R143, R146, R17, R143 ;  /* 0x00000011928f7223 */ /* 0x000fe2000001008f */
[----:B------:R-:W-:Y:S01]  /*23d0*/  FMUL.FTZ R17, R118, R155 ;  /* 0x0000009b76117220 */ /* 0x000fe20000410000 */
[----:B------:R-:W-:Y:S01]  /*23e0*/  FADD.FTZ R18, -R147, R166 ;  /* 0x000000a693127221 */ /* 0x000fe20000010100 */
[----:B-1----:R-:W-:Y:S01]  /*23f0*/  FFMA.FTZ R150, R132, R166, R145 ;  /* 0x000000a684967223 */ /* 0x002fe20000010091 */
[----:B------:R-:W-:Y:S01]  /*2400*/  FMUL.FTZ R149, R88, R149 ;  /* 0x0000009558957220 */ /* 0x000fe20000410000 */
[----:B------:R-:W-:Y:S01]  /*2410*/  FMUL.FTZ R157, R90, R153 ;  /* 0x000000995a9d7220 */ /* 0x000fe20000410000 */
[----:B------:R1:W-:Y:S01]  /*2420*/  STS [R66+0xc], R9 ;  /* 0x00000c0942007388 */ /* 0x0003e20000000800 */
[----:B--2---:R-:W-:Y:S01]  /*2430*/  FMUL.FTZ R131, R120, R151 ;  /* 0x0000009778837220 */ /* 0x004fe20000410000 */
[----:B------:R-:W-:Y:S01]  /*2440*/  FADD.FTZ R132, -R145, R150 ;  /* 0x0000009691847221 */ /* 0x000fe20000010100 */
[----:B------:R-:W-:Y:S01]  /*2450*/  FFMA.FTZ R169, R135, R150, R144 ;  /* 0x0000009687a97223 */ /* 0x000fe20000010090 */
[----:B------:R-:W-:Y:S01]  /*2460*/  FMUL.FTZ R135, R98, R17 ;  /* 0x0000001162877220 */ /* 0x000fe20000410000 */
[----:B------:R-:W-:Y:S01]  /*2470*/  FMUL.FTZ R145, R91, R8 ;  /* 0x000000085b917220 */ /* 0x000fe20000410000 */
[----:B------:R-:W-:Y:S01]  /*2480*/  FMUL.FTZ R147, R100, R131 ;  /* 0x0000008364937220 */ /* 0x000fe20000410000 */
[----:B------:R-:W-:Y:S01]  /*2490*/  STS [R66+0x8], R149 ;  /* 0x0000089542007388 */ /* 0x000fe20000000800 */
[----:B------:R-:W-:Y:S01]  /*24a0*/  FFMA.FTZ R143, R18, R153, R143 ;  /* 0x00000099128f7223 */ /* 0x000fe2000001008f */
[----:B------:R-:W-:Y:S01]  /*24b0*/  FADD.FTZ R144, -R144, R169 ;  /* 0x000000a990907221 */ /* 0x000fe20000010100 */
[----:B------:R-:W-:Y:S01]  /*24c0*/  FFMA.FTZ R168, R12, R169, R141 ;  /* 0x000000a90ca87223 */ /* 0x000fe2000001008d */
[----:B------:R-:W-:Y:S01]  /*24d0*/  STS [R66+0x10], R157 ;  /* 0x0000109d42007388 */ /* 0x000fe20000000800 */
[----:B------:R-:W-:Y:S01]  /*24e0*/  FFMA.FTZ R143, R132, R17, R143 ;  /* 0x00000011848f7223 */ /* 0x000fe2000001008f */
[----:B-1----:R-:W-:Y:S01]  /*24f0*/  FMUL.FTZ R9, R99, R162 ;  /* 0x000000a263097220 */ /* 0x002fe20000410000 */
[----:B------:R-:W-:Y:S01]  /*2500*/  FADD.FTZ R12, -R141, R168 ;  /* 0x000000a88d0c7221 */ /* 0x000fe20000010100 */
[----:B------:R1:W-:Y:S01]  /*2510*/  STS [R66+0x14], R135 ;  /* 0x0000148742007388 */ /* 0x0003e20000000800 */
[----:B------:R-:W-:Y:S01]  /*2520*/  FFMA.FTZ R143, R144, R8, R143 ;  /* 0x00000008908f7223 */ /* 0x000fe2000001008f */
[----:B------:R-:W-:Y:S01]  /*2530*/  FMUL.FTZ R8, R93, R158 ;  /* 0x0000009e5d087220 */ /* 0x000fe20000410000 */
[----:B------:R-:W-:Y:S01]  /*2540*/  IADD3 R158, PT, PT, -R161, UR7, RZ ;  /* 0x00000007a19e7c10 */ /* 0x000fe2000fffe1ff */
[----:B------:R2:W-:Y:S01]  /*2550*/  STS [R66+0x18], R145 ;  /* 0x0000189142007388 */ /* 0x0005e20000000800 */
[----:B------:R-:W-:Y:S01]  /*2560*/  FFMA.FTZ R175, R12, R131, R143 ;  /* 0x000000830caf7223 */ /* 0x000fe2000001008f */
[----:B------:R-:W-:Y:S01]  /*2570*/  FMUL.FTZ R17, R95, R164 ;  /* 0x000000a45f117220 */ /* 0x000fe20000410000 */
[----:B------:R-:W-:Y:S01]  /*2580*/  ISETP.GE.AND P2, PT, R158, 0x1, PT ;  /* 0x000000019e00780c */ /* 0x000fe20003f46270 */
[----:B------:R3:W-:Y:S01]  /*2590*/  STS [R66+0x1c], R147 ;  /* 0x00001c9342007388 */ /* 0x0007e20000000800 */
[----:B------:R-:W-:Y:S01]  /*25a0*/  FMUL.FTZ R131, R101, R159 ;  /* 0x0000009f65837220 */ /* 0x000fe20000410000 */
[----:B-1----:R-:W-:Y:S01]  /*25b0*/  FMUL.FTZ R135, R97, R166 ;  /* 0x000000a661877220 */ /* 0x002fe20000410000 */
[----:B------:R-:W-:Y:S01]  /*25c0*/  FMUL.FTZ R141, R103, R150 ;  /* 0x00000096678d7220 */ /* 0x000fe20000410000 */
[----:B------:R-:W-:Y:S01]  /*25d0*/  BAR.SYNC.DEFER_BLOCKING 0x0 ;  /* 0x0000000000007b1d */ /* 0x000fe20000010000 */
[----:B------:R-:W-:Y:S01]  /*25e0*/  FMUL.FTZ R143, R92, R169 ;  /* 0x000000a95c8f7220 */ /* 0x000fe20000410000 */
[----:B--2---:R-:W-:Y:S01]  /*25f0*/  FMUL.FTZ R145, R105, R168 ;  /* 0x000000a869917220 */ /* 0x004fe20000410000 */
[----:B------:R-:W-:-:S02]  /*2600*/  ISETP.GE.AND P3, PT, R158, 0x21, PT ;  /* 0x000000219e00780c */ /* 0x000fc40003f66270 */
[----:B------:R-:W-:Y:S01]  /*2610*/  ISETP.GE.AND P6, PT, R158, 0x41, PT ;  /* 0x000000419e00780c */ /* 0x000fe20003fc6270 */
[----:B------:R3:W1:Y:S04]  /*2620*/  LDS R149, [R74] ;  /* 0x000000004a957984 */ /* 0x0006680000000800 */
[----:B------:R3:W2:Y:S04]  /*2630*/  LDS R153, [R67+0x80] ;  /* 0x0000800043997984 */ /* 0x0006a80000000800 */
[----:B------:R3:W4:Y:S04]  /*2640*/  LDS R157, [R68+0x100] ;  /* 0x00010000449d7984 */ /* 0x0007280000000800 */
[----:B------:R3:W0:Y:S04]  /*2650*/  LDS R159, [R69+0x180] ;  /* 0x00018000459f7984 */ /* 0x0006280000000800 */
[----:B------:R3:W0:Y:S04]  /*2660*/  LDS R147, [R70+0x200] ;  /* 0x0002000046937984 */ /* 0x0006280000000800 */
[----:B------:R3:W0:Y:S04]  /*2670*/  LDS R163, [R71+0x280] ;  /* 0x0002800047a37984 */ /* 0x0006280000000800 */
[----:B------:R3:W0:Y:S04]  /*2680*/  LDS R165, [R72+0x300] ;  /* 0x0003000048a57984 */ /* 0x0006280000000800 */
[----:B------:R3:W0:Y:S04]  /*2690*/  LDS R167, [R73+0x380] ;  /* 0x0003800049a77984 */ /* 0x0006280000000800 */
        /* <DEDUP_REMOVED lines=9> */
[----:B-12-4-:R-:W-:Y:S05]  /*2730*/  @!P2 BRA `(.L_x_9416) ;  /* 0x00000000000ca947 */ /* 0x016fea0003800000 */
[----:B---3--:R-:W1:Y:S04]  /*2740*/  LDS R9, [R74+0x420] ;  /* 0x000420004a097984 */ /* 0x008e680000000800 */
[----:B------:R2:W-:Y:S04]  /*2750*/  REDG.E.ADD.F32.FTZ.RN.STRONG.GPU desc[UR16][R4.64], R149 ;  /* 0x00000095040079a6 */ /* 0x0005e8000c12f310 */
[----:B-1----:R2:W-:Y:S02]  /*2760*/  REDG.E.ADD.F32.FTZ.RN.STRONG.GPU desc[UR16][R6.64], R9 ;  /* 0x00000009060079a6 */ /* 0x0025e4000c12f310 */
.L_x_9416:
[----:B------:R-:W-:Y:S05]  /*2770*/  BSYNC.RECONVERGENT B0 ;  /* 0x0000000000007941 */ /* 0x000fea0003800200 */
.L_x_9415:
[----:B--23--:R1:W2:Y:S01]  /*2780*/  LDS R9, [R67+0x4a0] ;  /* 0x0004a00043097984 */ /* 0x00c2a20000000800 */
[----:B------:R-:W-:Y:S04]  /*2790*/  BSSY.RECONVERGENT B0, `(.L_x_9417) ;  /* 0x0000004000007945 */ /* 0x000fe80003800200 */
[----:B------:R-:W-:Y:S05]  /*27a0*/  @!P3 BRA `(.L_x_9418) ;  /* 0x000000000008b947 */ /* 0x000fea0003800000 */
[----:B------:R3:W-:Y:S04]  /*27b0*/  REDG.E.ADD.F32.FTZ.RN.STRONG.GPU desc[UR16][R4.64+0x80], R153 ;  /* 0x00008099040079a6 */ /* 0x0007e8000c12f310 */
[----:B--2---:R3:W-:Y:S02]  /*27c0*/  REDG.E.ADD.F32.FTZ.RN.STRONG.GPU desc[UR16][R6.64+0x80], R9 ;  /* 0x00008009060079a6 */ /* 0x0047e4000c12f310 */
.L_x_9418:
[----:B------:R-:W-:Y:S05]  /*27d0*/  BSYNC.RECONVERGENT B0 ;  /* 0x0000000000007941 */ /* 0x000fea0003800200 */
.L_x_9417:
[----:B--23--:R2:W3:Y:S01]  /*27e0*/  LDS R9, [R68+0x520] ;  /* 0x0005200044097984 */ /* 0x00c4e20000000800 */
[C---:B------:R-:W-:Y:S01]  /*27f0*/  ISETP.GE.AND P4, PT, R158.reuse, 0x61, PT ;  /* 0x000000619e00780c */ /* 0x040fe20003f86270 */
[----:B------:R-:W-:Y:S01]  /*2800*/  BSSY.RECONVERGENT B0, `(.L_x_9419) ;  /* 0x0000009000007945 */ /* 0x000fe20003800200 */
[C---:B------:R-:W-:Y:S02]  /*2810*/  ISETP.GE.AND P2, PT, R158.reuse, 0x81, PT ;  /* 0x000000819e00780c */ /* 0x040fe40003f46270 */
[----:B------:R-:W-:Y:S02]  /*2820*/  P2R R8, PR, RZ, 0x10 ;  /* 0x00000010ff087803 */ /* 0x000fe40000000000 */
[C---:B------:R-:W-:Y:S02]  /*2830*/  ISETP.GE.AND P3, PT, R158.reuse, 0xa1, PT ;  /* 0x000000a19e00780c */ /* 0x040fe40003f66270 */
[C---:B------:R-:W-:Y:S02]  /*2840*/  ISETP.GE.AND P4, PT, R158.reuse, 0xc1, PT ;  /* 0x000000c19e00780c */ /* 0x040fe40003f86270 */
[----:B------:R-:W-:Y:S01]  /*2850*/  ISETP.GE.AND P5, PT, R158, 0xe1, PT ;  /* 0x000000e19e00780c */ /* 0x000fe20003fa6270 */
[----:B------:R-:W-:-:S12]  /*2860*/  @!P6 BRA `(.L_x_9420) ;  /* 0x000000000008e947 */ /* 0x000fd80003800000 */
[----:B------:R4:W-:Y:S04]  /*2870*/  REDG.E.ADD.F32.FTZ.RN.STRONG.GPU desc[UR16][R4.64+0x100], R157 ;  /* 0x0001009d040079a6 */ /* 0x0009e8000c12f310 */
[----:B---3--:R4:W-:Y:S02]  /*2880*/  REDG.E.ADD.F32.FTZ.RN.STRONG.GPU desc[UR16][R6.64+0x100], R9 ;  /* 0x00010009060079a6 */ /* 0x0089e4000c12f310 */
.L_x_9420:
[----:B------:R-:W-:Y:S05]  /*2890*/  BSYNC.RECONVERGENT B0 ;  /* 0x0000000000007941 */ /* 0x000fea0003800200 */
.L_x_9419:
[----:B---34-:R3:W4:Y:S01]  /*28a0*/  LDS R9, [R69+0x5a0] ;  /* 0x0005a00045097984 */ /* 0x0187220000000800 */
[----:B------:R-:W-:Y:S01]  /*28b0*/  ISETP.NE.AND P6, PT, R8, RZ, PT ;  /* 0x000000ff0800720c */ /* 0x000fe20003fc5270 */
[----:B------:R-:W-:-:S12]  /*28c0*/  BSSY.RECONVERGENT B0, `(.L_x_9421) ;  /* 0x0000004000007945 */ /* 0x000fd80003800200 */
[----:B---3--:R-:W-:Y:S05]  /*28d0*/  @!P6 BRA `(.L_x_9422) ;  /* 0x000000000008e947 */ /* 0x008fea0003800000 */
[----:B0-----:R3:W-:Y:S04]  /*28e0*/  REDG.E.ADD.F32.FTZ.RN.STRONG.GPU desc[UR16][R4.64+0x180], R159 ;  /* 0x0001809f040079a6 */ /* 0x0017e8000c12f310 */
[----:B----4-:R3:W-:Y:S02]  /*28f0*/  REDG.E.ADD.F32.FTZ.RN.STRONG.GPU desc[UR16][R6.64+0x180], R9 ;  /* 0x00018009060079a6 */ /* 0x0107e4000c12f310 */
.L_x_9422:
[----:B------:R-:W-:Y:S05]  /*2900*/  BSYNC.RECONVERGENT B0 ;  /* 0x0000000000007941 */ /* 0x000fea0003800200 */
.L_x_9421:
[----:B---34-:R3:W4:Y:S01]  /*2910*/  LDS R9, [R70+0x620] ;  /* 0x0006200046097984 */ /* 0x0187220000000800 */
[----:B------:R-:W-:Y:S04]  /*2920*/  BSSY.RECONVERGENT B0, `(.L_x_9423) ;  /* 0x0000004000007945 */ /* 0x000fe80003800200 */
[----:B------:R-:W-:Y:S05]  /*2930*/  @!P2 BRA `(.L_x_9424) ;  /* 0x000000000008a947 */ /* 0x000fea0003800000 */
[----:B0-----:R0:W-:Y:S04]  /*2940*/  REDG.E.ADD.F32.FTZ.RN.STRONG.GPU desc[UR16][R4.64+0x200], R147 ;  /* 0x00020093040079a6 */ /* 0x0011e8000c12f310 */
[----:B----4-:R0:W-:Y:S02]  /*2950*/  REDG.E.ADD.F32.FTZ.RN.STRONG.GPU desc[UR16][R6.64+0x200], R9 ;  /* 0x00020009060079a6 */ /* 0x0101e4000c12f310 */
.L_x_9424:
[----:B------:R-:W-:Y:S05]  /*2960*/  BSYNC.RECONVERGENT B0 ;  /* 0x0000000000007941 */ /* 0x000fea0003800200 */
.L_x_9423:
[----:B0---4-:R0:W4:Y:S01]  /*2970*/  LDS R9, [R71+0x6a0] ;  /* 0x0006a00047097984 */ /* 0x0111220000000800 */
[----:B------:R-:W-:Y:S04]  /*2980*/  BSSY.RECONVERGENT B0, `(.L_x_9425) ;  /* 0x0000004000007945 */ /* 0x000fe80003800200 */
[----:B------:R-:W-:Y:S05]  /*2990*/  @!P3 BRA `(.L_x_9426) ;  /* 0x000000000008b947 */ /* 0x000fea0003800000 */
[----:B------:R0:W-:Y:S04]  /*29a0*/  REDG.E.ADD.F32.FTZ.RN.STRONG.GPU desc[UR16][R4.64+0x280], R163 ;  /* 0x000280a3040079a6 */ /* 0x0001e8000c12f310 */
[----:B----4-:R0:W-:Y:S02]  /*29b0*/  REDG.E.ADD.F32.FTZ.RN.STRONG.GPU desc[UR16][R6.64+0x280], R9 ;  /* 0x00028009060079a6 */ /* 0x0101e4000c12f310 */
.L_x_9426:
[----:B------:R-:W-:Y:S05]  /*29c0*/  BSYNC.RECONVERGENT B0 ;  /* 0x0000000000007941 */ /* 0x000fea0003800200 */
.L_x_9425:
[----:B0---4-:R0:W4:Y:S01]  /*29d0*/  LDS R9, [R72+0x720] ;  /* 0x0007200048097984 */ /* 0x0111220000000800 */
[----:B------:R-:W-:Y:S04]  /*29e0*/  BSSY.RECONVERGENT B0, `(.L_x_9427) ;  /* 0x0000004000007945 */ /* 0x000fe80003800200 */
[----:B------:R-:W-:Y:S05]  /*29f0*/  @!P4 BRA `(.L_x_9428) ;  /* 0x000000000008c947 */ /* 0x000fea0003800000 */
[----:B------:R0:W-:Y:S04]  /*2a00*/  REDG.E.ADD.F32.FTZ.RN.STRONG.GPU desc[UR16][R4.64+0x300], R165 ;  /* 0x000300a5040079a6 */ /* 0x0001e8000c12f310 */
[----:B----4-:R0:W-:Y:S02]  /*2a10*/  REDG.E.ADD.F32.FTZ.RN.STRONG.GPU desc[UR16][R6.64+0x300], R9 ;  /* 0x00030009060079a6 */ /* 0x0101e4000c12f310 */
.L_x_9428:
[----:B------:R-:W-:Y:S05]  /*2a20*/  BSYNC.RECONVERGENT B0 ;  /* 0x0000000000007941 */ /* 0x000fea0003800200 */
.L_x_9427:
[----:B0---4-:R0:W4:Y:S01]  /*2a30*/  LDS R9, [R73+0x7a0] ;  /* 0x0007a00049097984 */ /* 0x0111220000000800 */
[----:B------:R-:W-:Y:S04]  /*2a40*/  BSSY.RECONVERGENT B0, `(.L_x_9429) ;  /* 0x0000004000007945 */ /* 0x000fe80003800200 */
[----:B------:R-:W-:Y:S05]  /*2a50*/  @!P5 BRA `(.L_x_9430) ;  /* 0x000000000008d947 */ /* 0x000fea0003800000 */
[----:B------:R0:W-:Y:S04]  /*2a60*/  REDG.E.ADD.F32.FTZ.RN.STRONG.GPU desc[UR16][R4.64+0x380], R167 ;  /* 0x000380a7040079a6 */ /* 0x0001e8000c12f310 */
[----:B----4-:R0:W-:Y:S02]  /*2a70*/  REDG.E.ADD.F32.FTZ.RN.STRONG.GPU desc[UR16][R6.64+0x380], R9 ;  /* 0x00038009060079a6 */ /* 0x0101e4000c12f310 */
.L_x_9430:
[----:B------:R-:W-:Y:S05]  /*2a80*/  BSYNC.RECONVERGENT B0 ;  /* 0x0000000000007941 */ /* 0x000fea0003800200 */
.L_x_9429:
[----:B0-----:R-:W0:Y:S01]  /*2a90*/  SHFL.DOWN P2, R4, R175, 0x1, 0x1f ;  /* 0x08201f00af047f89 */ /* 0x001e220000040000 */
[-C--:B------:R-:W-:Y:S01]  /*2aa0*/  FMUL.FTZ R17, R14, R171.reuse ;  /* 0x000000ab0e117220 */ /* 0x080fe20000410000 */
[C---:B----4-:R-:W-:Y:S01]  /*2ab0*/  FMUL.FTZ R9, R130.reuse, R171 ;  /* 0x000000ab82097220 */ /* 0x050fe20000410000 */
[----:B------:R-:W-:Y:S01]  /*2ac0*/  FMUL.FTZ R5, R130, R173 ;  /* 0x000000ad82057220 */ /* 0x000fe20000410000 */
[----:B------:R-:W-:Y:S01]  /*2ad0*/  ISETP.NE.AND P3, PT, R78, RZ, PT ;  /* 0x000000ff4e00720c */ /* 0x000fe20003f65270 */
[----:B------:R-:W-:Y:S01]  /*2ae0*/  FMUL.FTZ R15, R15, R155 ;  /* 0x0000009b0f0f7220 */ /* 0x000fe20000410000 */
[----:B------:R-:W-:Y:S01]  /*2af0*/  FFMA.FTZ R113, R116, R17, R113 ;  /* 0x0000001174717223 */ /* 0x000fe20000010071 */
[----:B------:R-:W-:Y:S01]  /*2b00*/  FMUL.FTZ R13, R13, R11 ;  /* 0x0000000b0d0d7220 */ /* 0x000fe20000410000 */
        /* <DEDUP_REMOVED lines=13> */
[----:B------:R-:W-:Y:S01]  /*2be0*/  FFMA.FTZ R104, R117, R7, R104 ;  /* 0x0000000775687223 */ /* 0x000fe20000010068 */
[----:B------:R-:W-:Y:S01]  /*2bf0*/  FADD.FTZ R84, R135, R84 ;  /* 0x0000005487547221 */ /* 0x000fe20000010000 */
[----:B------:R-:W-:Y:S01]  /*2c00*/  FFMA.FTZ R111, R118, R15, R111 ;  /* 0x0000000f766f7223 */ /* 0x000fe2000001006f */
[----:B0-----:R-:W-:Y:S01]  /*2c10*/  @P2 FADD R4, R175, R4 ;  /* 0x00000004af042221 */ /* 0x001fe20000000000 */
[----:B------:R-:W-:Y:S01]  /*2c20*/  FFMA.FTZ R107, R114, R13, R107 ;  /* 0x0000000d726b7223 */ /* 0x000fe2000001006b */
[----:B------:R-:W-:Y:S01]  /*2c30*/  FADD.FTZ R79, R8, R79 ;  /* 0x0000004f084f7221 */ /* 0x000fe20000010000 */
[----:B------:R-:W-:-:S02]  /*2c40*/  FFMA.FTZ R106, R121, R140, R106 ;  /* 0x0000008c796a7223 */ /* 0x000fc4000001006a */
[----:B------:R-:W0:Y:S02]  /*2c50*/  SHFL.DOWN P2, R131, R4, 0x2, 0x1f ;  /* 0x08401f0004837f89 */ /* 0x000e240000040000 */
[----:B0-----:R-:W-:Y:S01]  /*2c60*/  @P2 FADD R131, R4, R131 ;  /* 0x0000008304832221 */ /* 0x001fe20000000000 */
[----:B------:R-:W-:-:S04]  /*2c70*/  FMUL.FTZ R4, R19, R10 ;  /* 0x0000000a13047220 */ /* 0x000fc80000410000 */
[----:B------:R-:W0:Y:S01]  /*2c80*/  SHFL.DOWN P2, R6, R131, 0x4, 0x1f ;  /* 0x08801f0083067f89 */ /* 0x000e220000040000 */
[----:B------:R-:W-:Y:S01]  /*2c90*/  FFMA.FTZ R102, R115, R4, R102 ;  /* 0x0000000473667223 */ /* 0x000fe20000010066 */
[----:B0-----:R-:W-:Y:S01]  /*2ca0*/  @P2 FADD R6, R131, R6 ;  /* 0x0000000683062221 */ /* 0x001fe20000000000 */
[----:B------:R-:W-:Y:S01]  /*2cb0*/  FMUL.FTZ R131, R146, R9 ;  /* 0x0000000992837220 */ /* 0x000fe20000410000 */
[----:B------:R-:W-:Y:S01]  /*2cc0*/  FMUL.FTZ R9, R16, R5 ;  /* 0x0000000510097220 */ /* 0x000fe20000410000 */
[----:B------:R-:W-:Y:S02]  /*2cd0*/  FMUL.FTZ R5, R130, R10 ;  /* 0x0000000a82057220 */ /* 0x000fe40000410000 */
[----:B------:R-:W0:Y:S01]  /*2ce0*/  SHFL.DOWN P2, R141, R6, 0x8, 0x1f ;  /* 0x09001f00068d7f89 */ /* 0x000e220000040000 */
[----:B------:R-:W-:Y:S01]  /*2cf0*/  FFMA.FTZ R9, R88, R7, R9 ;  /* 0x0000000758097223 */ /* 0x000fe20000010009 */
[----:B------:R-:W-:-:S03]  /*2d00*/  FMUL.FTZ R0, R0, R5 ;  /* 0x0000000500007220 */ /* 0x000fc60000410000 */
[----:B------:R-:W-:Y:S01]  /*2d10*/  FADD.FTZ R86, R9, R86 ;  /* 0x0000005609567221 */ /* 0x000fe20000010000 */
[----:B------:R-:W-:-:S04]  /*2d20*/  FFMA.FTZ R0, R89, R4, R0 ;  /* 0x0000000459007223 */ /* 0x000fc80000010000 */
[----:B------:R-:W-:Y:S01]  /*2d30*/  FADD.FTZ R87, R0, R87 ;  /* 0x0000005700577221 */ /* 0x000fe20000010000 */
[----:B0-----:R-:W-:Y:S01]  /*2d40*/  @P2 FADD R141, R6, R141 ;  /* 0x0000008d068d2221 */ /* 0x001fe20000000000 */
[----:B------:R-:W-:Y:S01]  /*2d50*/  FFMA.FTZ R6, R96, R17, R131 ;  /* 0x0000001160067223 */ /* 0x000fe20000010083 */
[-C--:B------:R-:W-:Y:S01]  /*2d60*/  FMUL.FTZ R131, R142, R151.reuse ;  /* 0x000000978e837220 */ /* 0x080fe20000410000 */
[C---:B------:R-:W-:Y:S01]  /*2d70*/  FMUL.FTZ R151, R130.reuse, R151 ;  /* 0x0000009782977220 */ /* 0x040fe20000410000 */
[----:B------:R-:W-:Y:S01]  /*2d80*/  FMUL.FTZ R17, R130, R148 ;  /* 0x0000009482117220 */ /* 0x000fe20000410000 */
[----:B------:R-:W0:Y:S01]  /*2d90*/  SHFL.DOWN P2, R14, R141, 0x10, 0x1f ;  /* 0x0a001f008d0e7f89 */ /* 0x000e220000040000 */
[----:B------:R-:W-:Y:S01]  /*2da0*/  FADD.FTZ R83, R6, R83 ;  /* 0x0000005306537221 */ /* 0x000fe20000010000 */
[----:B------:R-:W-:Y:S01]  /*2db0*/  FMUL.FTZ R151, R12, R151 ;  /* 0x000000970c977220 */ /* 0x000fe20000410000 */
[----:B------:R-:W-:Y:S01]  /*2dc0*/  FMUL.FTZ R144, R144, R17 ;  /* 0x0000001190907220 */ /* 0x000fe20000410000 */
[----:B------:R-:W-:Y:S01]  /*2dd0*/  FFMA.FTZ R6, R94, R13, R11 ;  /* 0x0000000d5e067223 */ /* 0x000fe2000001000b */
[-C--:B------:R-:W-:Y:S01]  /*2de0*/  FFMA.FTZ R109, R120, R131.reuse, R109 ;  /* 0x00000083786d7223 */ /* 0x080fe2000001006d */
[----:B------:R-:W-:Y:S01]  /*2df0*/  FFMA.FTZ R4, R100, R131, R151 ;  /* 0x0000008364047223 */ /* 0x000fe20000010097 */
[----:B------:R-:W-:Y:S01]  /*2e00*/  FFMA.FTZ R5, R91, R140, R144 ;  /* 0x0000008c5b057223 */ /* 0x000fe20000010090 */
[----:B------:R-:W-:-:S02]  /*2e10*/  FADD.FTZ R85, R6, R85 ;  /* 0x0000005506557221 */ /* 0x000fc40000010000 */
[----:B------:R-:W-:Y:S01]  /*2e20*/  FADD.FTZ R81, R4, R81 ;  /* 0x0000005104517221 */ /* 0x000fe20000010000 */
        /* <DEDUP_REMOVED lines=10> */
.L_x_9432:
[----:B------:R-:W-:Y:S05]  /*2ed0*/  BSYNC.RECONVERGENT B0 ;  /* 0x0000000000007941 */ /* 0x000fea0003800200 */
.L_x_9431:
[----:B------:R-:W-:-:S04]  /*2ee0*/  UIADD3 UR4, UPT, UPT, UR4, 0x1, URZ ;  /* 0x0000000104047890 */ /* 0x000fc8000fffe0ff */
[----:B------:R-:W-:-:S09]  /*2ef0*/  UISETP.GE.AND UP0, UPT, UR4, UR13, UPT ;  /* 0x0000000d0400728c */ /* 0x000fd2000bf06270 */
[----:B------:R-:W-:Y:S05]  /*2f00*/  BRA.U !UP0, `(.L_x_9433) ;  /* 0xffffffe5082c7547 */ /* 0x000fea000b83ffff */
.L_x_9411:
[----:B------:R-:W-:Y:S01]  /*2f10*/  BAR.SYNC.DEFER_BLOCKING 0x0 ;  /* 0x0000000000007b1d */ /* 0x000fe20000010000 */
[----:B------:R-:W-:Y:S01]  /*2f20*/  F2FP.BF16.F32.PACK_AB R115, R109, R106 ;  /* 0x0000006a6d73723e */ /* 0x000fe200000010ff */
[----:B------:R-:W-:Y:S01]  /*2f30*/  FADD.FTZ R64, R64, R87 ;  /* 0x0000005740407221 */ /* 0x000fe20000010000 */
[----:B------:R-:W-:Y:S02]  /*2f40*/  F2FP.BF16.F32.PACK_AB R114, R111, R108 ;  /* 0x0000006c6f72723e */ /* 0x000fe400000010ff */
[----:B------:R-:W-:-:S03]  /*2f50*/  F2FP.BF16.F32.PACK_AB R113, R113, R104 ;  /* 0x000000687171723e */ /* 0x000fc600000010ff */
[----:B------:R-:W5:Y:S01]  /*2f60*/  LDC.64 R6, c[0x0][0x4f8] ;  /* 0x00013e00ff067b82 */ /* 0x000f620000000a00 */
[----:B------:R-:W-:Y:S01]  /*2f70*/  F2FP.BF16.F32.PACK_AB R112, R107, R102 ;  /* 0x000000666b70723e */ /* 0x000fe200000010ff */
[----:B------:R-:W1:Y:S01]  /*2f80*/  LDCU.64 UR4, c[0x0][0x500] ;  /* 0x0000a000ff0477ac */ /* 0x000e620008000a00 */
[----:B------:R-:W-:Y:S02]  /*2f90*/  SHF.L.U32 R10, R82, 0x8, RZ ;  /* 0x00000008520a7819 */ /* 0x000fe400000006ff */
[----:B------:R-:W-:Y:S02]  /*2fa0*/  F2FP.BF16.F32.PACK_AB R19, R81, R80 ;  /* 0x000000505113723e */ /* 0x000fe400000010ff */
[----:B------:R-:W-:Y:S01]  /*2fb0*/  SHF.R.S32.HI R11, RZ, 0x1f, R10 ;  /* 0x0000001fff0b7819 */ /* 0x000fe2000001140a */
[----:B------:R-:W2:Y:S01]  /*2fc0*/  LDC.64 R8, c[0x0][0x550] ;  /* 0x00015400ff087b82 */ /* 0x000ea20000000a00 */
[----:B------:R-:W-:Y:S02]  /*2fd0*/  F2FP.BF16.F32.PACK_AB R18, R79, R84 ;  /* 0x000000544f12723e */ /* 0x000fe400000010ff */
[----:B------:R-:W-:-:S02]  /*2fe0*/  F2FP.BF16.F32.PACK_AB R17, R83, R86 ;  /* 0x000000565311723e */ /* 0x000fc400000010ff */
[----:B------:R-:W-:Y:S01]  /*2ff0*/  F2FP.BF16.F32.PACK_AB R16, R85, R87 ;  /* 0x000000575510723e */ /* 0x000fe200000010ff */
[----:B------:R-:W-:Y:S01]  /*3000*/  FADD.FTZ R85, R64, R85 ;  /* 0x0000005540557221 */ /* 0x000fe20000010000 */
[----:B------:R-:W-:Y:S01]  /*3010*/  IADD3 R58, P1, PT, R58, -0x200, RZ ;  /* 0xfffffe003a3a7810 */ /* 0x000fe20007f3e0ff */
[----:B------:R-:W3:Y:S01]  /*3020*/  LDC.64 R30, c[0x0][0x518] ;  /* 0x00014600ff1e7b82 */ /* 0x000ee20000000a00 */
[----:B------:R-:W-:Y:S01]  /*3030*/  IADD3 R60, P2, PT, R60, -0x200, RZ ;  /* 0xfffffe003c3c7810 */ /* 0x000fe20007f5e0ff */
[----:B------:R-:W-:Y:S01]  /*3040*/  STS.128 [R77], R112 ;  /* 0x000000704d007388 */ /* 0x000fe20000000c00 */
[----:B------:R-:W-:-:S03]  /*3050*/  NOP ;  /* 0x0000000000007918 */ /* 0x000fc60000000000 */
[----:B0---4-:R-:W0:Y:S01]  /*3060*/  LDS.128 R12, [R77] ;  /* 0x000000004d0c7984 */ /* 0x011e220000000c00 */
[----:B-----5:R-:W-:Y:S01]  /*3070*/  IMAD.WIDE.U32 R4, R6, UR18, R10 ;  /* 0x0000001206047c25 */ /* 0x020fe2000f8e000a */
[----:B------:R-:W4:Y:S03]  /*3080*/  LDC.64 R32, c[0x0][0x560] ;  /* 0x00015800ff207b82 */ /* 0x000f260000000a00 */
[----:B------:R-:W-:Y:S01]  /*3090*/  FADD.FTZ R86, R85, R86 ;  /* 0x0000005655567221 */ /* 0x000fe20000010000 */
[----:B------:R-:W-:Y:S01]  /*30a0*/  IADD3 R56, P3, PT, R56, -0x200, RZ ;  /* 0xfffffe0038387810 */ /* 0x000fe20007f7e0ff */
[----:B------:R-:W-:Y:S01]  /*30b0*/  IMAD R5, R7, UR18, R5 ;  /* 0x0000001207057c24 */ /* 0x000fe2000f8e0205 */
[----:B------:R-:W-:Y:S01]  /*30c0*/  IADD3 R54, P4, PT, R54, -0x200, RZ ;  /* 0xfffffe0036367810 */ /* 0x000fe20007f9e0ff */
[----:B------:R-:W-:Y:S01]  /*30d0*/  FADD.FTZ R83, R86, R83 ;  /* 0x0000005356537221 */ /* 0x000fe20000010000 */
[----:B------:R-:W-:Y:S01]  /*30e0*/  IADD3 R52, P5, PT, R52, -0x200, RZ ;  /* 0xfffffe0034347810 */ /* 0x000fe20007fbe0ff */
[----:B-1----:R-:W-:Y:S01]  /*30f0*/  IMAD.WIDE.U32 R4, R47, UR4, R4 ;  /* 0x000000042f047c25 */ /* 0x002fe2000f8e0004 */
[----:B------:R-:W-:-:S03]  /*3100*/  IADD3.X R59, PT, PT, R59, -0x1, RZ, P1, !PT ;  /* 0xffffffff3b3b7810 */ /* 0x000fc60000ffe4ff */
[----:B------:R-:W-:Y:S01]  /*3110*/  FADD.FTZ R84, R83, R84 ;  /* 0x0000005453547221 */ /* 0x000fe20000010000 */
[----:B------:R-:W-:Y:S01]  /*3120*/  IADD3.X R61, PT, PT, R61, -0x1, RZ, P2, !PT ;  /* 0xffffffff3d3d7810 */ /* 0x000fe200017fe4ff */
[----:B------:R-:W-:Y:S01]  /*3130*/  IMAD R0, R47, UR5, R5 ;  /* 0x000000052f007c24 */ /* 0x000fe2000f8e0205 */
[----:B--2---:R-:W-:Y:S01]  /*3140*/  LEA R8, P0, R4, R8, 0x1 ;  /* 0x0000000804087211 */ /* 0x004fe200078008ff */
[----:B------:R-:W1:Y:S01]  /*3150*/  LDCU.64 UR4, c[0x0][0x520] ;  /* 0x0000a400ff0477ac */ /* 0x000e620008000a00 */
[----:B---3--:R-:W-:-:S04]  /*3160*/  IMAD.WIDE.U32 R10, R30, UR18, R10 ;  /* 0x000000121e0a7c25 */ /* 0x008fc8000f8e000a */
[----:B------:R-:W-:Y:S01]  /*3170*/  FADD.FTZ R79, R84, R79 ;  /* 0x0000004f544f7221 */ /* 0x000fe20000010000 */
[----:B------:R-:W-:Y:S01]  /*3180*/  LEA.HI.X R9, R4, R9, R0, 0x1, P0 ;  /* 0x0000000904097211 */ /* 0x000fe200000f0c00 */
[----:B------:R-:W-:Y:S02]  /*3190*/  IMAD R11, R31, UR18, R11 ;  /* 0x000000121f0b7c24 */ /* 0x000fe4000f8e020b */
[----:B------:R-:W-:Y:S01]  /*31a0*/  FADD.FTZ R64, R79, R80 ;  /* 0x000000504f407221 */ /* 0x000fe20000010000 */
[----:B------:R-:W-:Y:S01]  /*31b0*/  IADD3.X R57, PT, PT, R57, -0x1, RZ, P3, !PT ;  /* 0xffffffff39397810 */ /* 0x000fe20001ffe4ff */
[----:B------:R-:W-:Y:S01]  /*31c0*/  IMAD.WIDE.U32 R8, R24, 0x10, R8 ;  /* 0x0000001018087825 */ /* 0x000fe200078e0008 */
[----:B------:R-:W-:-:S03]  /*31d0*/  IADD3.X R55, PT, PT, R55, -0x1, RZ, P4, !PT ;  /* 0xffffffff37377810 */ /* 0x000fc600027fe4ff */
[----:B------:R-:W-:Y:S01]  /*31e0*/  FADD.FTZ R64, R64, R81 ;  /* 0x0000005140407221 */ /* 0x000fe20000010000 */
[----:B------:R-:W-:Y:S01]  /*31f0*/  IADD3.X R53, PT, PT, R53, -0x1, RZ, P5, !PT ;  /* 0xffffffff35357810 */ /* 0x000fe20002ffe4ff */
[----:B0-----:R1:W-:Y:S01]  /*3200*/  STG.E.128 desc[UR16][R8.64], R12 ;  /* 0x0000000c08007986 */ /* 0x0013e2000c101d10 */
[----:B------:R-:W-:Y:S01]  /*3210*/  BAR.SYNC.DEFER_BLOCKING 0x0 ;  /* 0x0000000000007b1d */ /* 0x000fe20000010000 */
        /* <DEDUP_REMOVED lines=12> */
.L_x_9410:
        /* <DEDUP_REMOVED lines=34> */
.L_x_9436:
[----:B------:R-:W-:Y:S05]  /*3500*/  BSYNC.RECONVERGENT B0 ;  /* 0x0000000000007941 */ /* 0x000fea0003800200 */
.L_x_9435:
        /* <DEDUP_REMOVED lines=26> */
.L_x_9438:
[----:B------:R-:W-:Y:S05]  /*36b0*/  BSYNC.RECONVERGENT B0 ;  /* 0x0000000000007941 */ /* 0x000fea0003800200 */
.L_x_9437:
        /* <DEDUP_REMOVED lines=8> */
.L_x_9439:
        /* <DEDUP_REMOVED lines=15> */
.L_x_9440:
        /* <DEDUP_REMOVED lines=13> */
.L_x_10532:


//--------------------- .text._Z25selective_scan_bwd_kernelI32Selective_Scan_bwd_kernel_traitsILi32ELi8ELb1ELb1ELb1ELb0ELb1EN3c108BFloat16EfEEv12SSMParamsBwd --------------------------
	.section	.text._Z25selective_scan_bwd_kernelI32Selective_Scan_bwd_kernel_traitsILi32ELi8ELb1ELb1ELb1ELb0ELb1EN3c108BFloat16EfEEv12SSMParamsBwd,"ax",@progbits
	.align	128
        .global         _Z25selective_scan_bwd_kernelI32Selective_Scan_bwd_kernel_traitsILi32ELi8ELb1ELb1ELb1ELb0ELb1EN3c108BFloat16EfEEv12SSMParamsBwd
        .type           _Z25selective_scan_bwd_kernelI32Selective_Scan_bwd_kernel_traitsILi32ELi8ELb1ELb1ELb1ELb0ELb1EN3c108BFloat16EfEEv12SSMParamsBwd,@function
        .size           _Z25selective_scan_bwd_kernelI32Selective_Scan_bwd_kernel_traitsILi32ELi8ELb1ELb1ELb1ELb0ELb1EN3c108BFloat16EfEEv12SSMParamsBwd,(.L_x_10533 - _Z25selective_scan_bwd_kernelI32Selective_Scan_bwd_kernel_traitsILi32ELi8ELb1ELb1ELb1ELb0ELb1EN3c108BFloat16EfEEv12SSMParamsBwd)
        .other          _Z25selective_scan_bwd_kernelI32Selective_Scan_bwd_kernel_traitsILi32ELi8ELb1ELb1ELb1ELb0ELb1EN3c108BFloat16EfEEv12SSMParamsBwd,@"STO_CUDA_ENTRY STV_DEFAULT"
_Z25selective_scan_bwd_kernelI32Selective_Scan_bwd_kernel_traitsILi32ELi8ELb1ELb1ELb1ELb0ELb1EN3c108BFloat16EfEEv12SSMParamsBwd:
.text._Z25selective_scan_bwd_kernelI32Selective_Scan_bwd_kernel_traitsILi32ELi8ELb1ELb1ELb1ELb0ELb1EN3c108BFloat16EfEEv12SSMParamsBwd:
        /* <DEDUP_REMOVED lines=157> */
[C---:B------:R-:W-:Y:S01]  /*09d0*/  SHF.L.U32 R3, R26.reuse, 0x3, RZ ;  /* 0x000000031a037819 */ /* 0x040fe200000006ff */
[----:B------:R-:W-:Y:S01]  /*09e0*/  UIADD3 UR5, UPT, UPT, UR4, 0x420, URZ ;  /* 0x0000042004057890 */ /* 0x000fe2000fffe0ff */
[C---:B------:R-:W-:Y:S01]  /*09f0*/  LEA.HI R75, R26.reuse, R26, RZ, 0x1b ;  /* 0x0000001a1a4b7211 */ /* 0x040fe200078fd8ff */
[----:B------:R-:W-:Y:S01]  /*0a00*/  IMAD.WIDE.U32 R20, R35, UR10, R4 ;  /* 0x0000000a23147c25 */ /* 0x000fe2000f8e0004 */
[----:B------:R-:W-:-:S02]  /*0a10*/  IADD3 R5, PT, PT, R26, 0x20, RZ ;  /* 0x000000201a057810 */ /* 0x000fc40007ffe0ff */
[-C--:B------:R-:W-:Y:S01]  /*0a20*/  LEA.HI R66, R26, R3.reuse, RZ, 0x1e ;  /* 0x000000031a427211 */ /* 0x080fe200078ff0ff */
[----:B------:R-:W-:Y:S01]  /*0a30*/  IMAD R77, R35, UR11, R6 ;  /* 0x0000000b234d7c24 */ /* 0x000fe2000f8e0206 */
        /* <DEDUP_REMOVED lines=24> */
.L_x_9466:
[----:B------:R-:W-:Y:S01]  /*0bc0*/  BAR.SYNC.DEFER_BLOCKING 0x0 ;  /* 0x0000000000007b1d */ /* 0x000fe20000010000 */
[----:B0-----:R-:W-:-:S07]  /*0bd0*/  IMAD.WIDE.U32 R2, R26, 0x10, R54 ;  /* 0x000000101a027825 */ /* 0x001fce00078e0036 */
[----:B------:R-:W0:Y:S01]  /*0be0*/  S2UR UR5, SR_CgaCtaId ;  /* 0x00000000000579c3 */ /* 0x000e220000008800 */
[----:B------:R-:W1:Y:S01]  /*0bf0*/  S2R R80, SR_LANEID ;  /* 0x0000000000507919 */ /* 0x000e620000000000 */
[----:B------:R-:W-:Y:S01]  /*0c00*/  UMOV UR4, 0x400 ;  /* 0x0000040000047882 */ /* 0x000fe20000000000 */
[----:B------:R-:W-:-:S04]  /*0c10*/  IMAD.WIDE.U32 R12, R26, 0x10, R56 ;  /* 0x000000101a0c7825 */ /* 0x000fc800078e0038 */
[----:B------:R-:W-:Y:S01]  /*0c20*/  IMAD.WIDE.U32 R14, R26, 0x10, R58 ;  /* 0x000000101a0e7825 */ /* 0x000fe200078e003a */
[----:B------:R-:W2:Y:S01]  /*0c30*/  LDC.64 R40, c[0x0][0x488] ;  /* 0x00012200ff287b82 */ /* 0x000ea20000000a00 */
[----:B------:R-:W-:Y:S01]  /*0c40*/  IADD3 R81, PT, PT, R64, -0x1, RZ ;  /* 0xffffffff40517810 */ /* 0x000fe20007ffe0ff */
[----:B---3--:R-:W3:Y:S06]  /*0c50*/  LDCU.64 UR6, c[0x0][0x490] ;  /* 0x00009200ff0677ac */ /* 0x008eec0008000a00 */
[----:B------:R-:W4:Y:S01]  /*0c60*/  LDC.64 R44, c[0x0][0x478] ;  /* 0x00011e00ff2c7b82 */ /* 0x000f220000000a00 */
[----:B------:R1:W3:Y:S01]  /*0c70*/  LDG.E.128 R16, desc[UR16][R2.64] ;  /* 0x0000001002107981 */ /* 0x0002e2000c1e1d00 */
[----:B0-----:R-:W-:-:S06]  /*0c80*/  ULEA UR4, UR5, UR4, 0x18 ;  /* 0x0000000405047291 */ /* 0x001fcc000f8ec0ff */
[----:B------:R-:W0:Y:S01]  /*0c90*/  LDC.64 R112, c[0x0][0x558] ;  /* 0x00015600ff707b82 */ /* 0x000e220000000a00 */
[----:B-1----:R-:W-:Y:S01]  /*0ca0*/  LEA R79, R80, UR4, 0x4 ;  /* 0x00000004504f7c11 */ /* 0x002fe2000f8e20ff */
[----:B------:R-:W-:Y:S01]  /*0cb0*/  HFMA2 R3, -RZ, RZ, 0, 0 ;  /* 0x00000000ff037431 */ /* 0x000fe200000001ff */
[----:B------:R-:W-:Y:S02]  /*0cc0*/  SHF.L.U32 R2, R81, 0x8, RZ ;  /* 0x0000000851027819 */ /* 0x000fe400000006ff */
[----:B------:R-:W1:Y:S01]  /*0cd0*/  LDCU.64 UR4, c[0x0][0x510] ;  /* 0x0000a200ff0477ac */ /* 0x000e620008000a00 */
[----:B---3--:R3:W-:Y:S01]  /*0ce0*/  STS.128 [R79], R16 ;  /* 0x000000104f007388 */ /* 0x0087e20000000c00 */
[----:B------:R-:W-:-:S03]  /*0cf0*/  NOP ;  /* 0x0000000000007918 */ /* 0x000fc60000000000 */
[----:B------:R-:W-:Y:S01]  /*0d00*/  LDS.128 R4, [R79] ;  /* 0x000000004f047984 */ /* 0x000fe20000000c00 */
[----:B------:R-:W-:Y:S08]  /*0d10*/  BAR.SYNC.DEFER_BLOCKING 0x0 ;  /* 0x0000000000007b1d */ /* 0x000ff00000010000 */
[----:B---3--:R-:W3:Y:S08]  /*0d20*/  LDC.64 R16, c[0x0][0x410] ;  /* 0x00010400ff107b82 */ /* 0x008ef00000000a00 */
[----:B------:R-:W1:Y:S01]  /*0d30*/  LDC.64 R18, c[0x0][0x418] ;  /* 0x00010600ff127b82 */ /* 0x000e620000000a00 */
[----:B------:R-:W2:Y:S04]  /*0d40*/  LDG.E.128 R32, desc[UR16][R12.64] ;  /* 0x000000100c207981 */ /* 0x000ea8000c1e1d00 */
[----:B--2---:R2:W-:Y:S01]  /*0d50*/  STS.128 [R79], R32 ;  /* 0x000000204f007388 */ /* 0x0045e20000000c00 */
[----:B------:R-:W-:-:S03]  /*0d60*/  NOP ;  /* 0x0000000000007918 */ /* 0x000fc60000000000 */
[----:B------:R-:W-:Y:S01]  /*0d70*/  LDS.128 R8, [R79] ;  /* 0x000000004f087984 */ /* 0x000fe20000000c00 */
[----:B------:R-:W-:Y:S01]  /*0d80*/  BAR.SYNC.DEFER_BLOCKING 0x0 ;  /* 0x0000000000007b1d */ /* 0x000fe20000010000 */
[----:B---3--:R-:W-:-:S07]  /*0d90*/  IMAD.WIDE.U32 R12, R16, UR18, R2 ;  /* 0x00000012100c7c25 */ /* 0x008fce000f8e0002 */
[----:B--2---:R-:W2:Y:S08]  /*0da0*/  LDC.64 R32, c[0x0][0x420] ;  /* 0x00010800ff207b82 */ /* 0x004eb00000000a00 */
[----:B------:R-:W3:Y:S01]  /*0db0*/  LDC.64 R34, c[0x0][0x428] ;  /* 0x00010a00ff227b82 */ /* 0x000ee20000000a00 */
[----:B------:R-:W4:Y:S01]  /*0dc0*/  LDG.E.128 R36, desc[UR16][R14.64] ;  /* 0x000000100e247981 */ /* 0x000f22000c1e1d00 */
[----:B------:R-:W-:-:S02]  /*0dd0*/  IMAD R13, R17, UR18, R13 ;  /* 0x00000012110d7c24 */ /* 0x000fc4000f8e020d */
[----:B-1----:R-:W-:-:S04]  /*0de0*/  IMAD.WIDE.U32 R12, R49, R18, R12 ;  /* 0x00000012310c7225 */ /* 0x002fc800078e000c */
[----:B------:R-:W-:Y:S01]  /*0df0*/  IMAD R0, R49, R19, R13 ;  /* 0x0000001331007224 */ /* 0x000fe200078e020d */
[----:B------:R-:W-:-:S04]  /*0e00*/  LEA R16, P0, R12, R40, 0x1 ;  /* 0x000000280c107211 */ /* 0x000fc800078008ff */
[----:B------:R-:W-:-:S03]  /*0e10*/  LEA.HI.X R17, R12, R41, R0, 0x1, P0 ;  /* 0x000000290c117211 */ /* 0x000fc600000f0c00 */
[----:B------:R-:W-:Y:S01]  /*0e20*/  IMAD.WIDE.U32 R16, R26, 0x10, R16 ;  /* 0x000000101a107825 */ /* 0x000fe200078e0010 */
[----:B----4-:R-:W-:Y:S01]  /*0e30*/  STS.128 [R79], R36 ;  /* 0x000000244f007388 */ /* 0x010fe20000000c00 */
[----:B------:R-:W-:-:S03]  /*0e40*/  NOP ;  /* 0x0000000000007918 */ /* 0x000fc60000000000 */
[----:B------:R-:W1:Y:S01]  /*0e50*/  LDS.128 R12, [R79] ;  /* 0x000000004f0c7984 */ /* 0x000e620000000c00 */
[----:B------:R-:W-:Y:S06]  /*0e60*/  BAR.SYNC.DEFER_BLOCKING 0x0 ;  /* 0x0000000000007b1d */ /* 0x000fec0000010000 */
[----:B------:R-:W4:Y:S01]  /*0e70*/  LDG.E.128 R40, desc[UR16][R16.64] ;  /* 0x0000001010287981 */ /* 0x000f22000c1e1d00 */
[----:B--2---:R-:W-:-:S04]  /*0e80*/  IMAD.WIDE.U32 R18, R32, UR18, R2 ;  /* 0x0000001220127c25 */ /* 0x004fc8000f8e0002 */
[----:B------:R-:W-:Y:S02]  /*0e90*/  IMAD R19, R33, UR18, R19 ;  /* 0x0000001221137c24 */ /* 0x000fe4000f8e0213 */
[----:B---3--:R-:W-:-:S04]  /*0ea0*/  IMAD.WIDE.U32 R18, R49, R34, R18 ;  /* 0x0000002231127225 */ /* 0x008fc800078e0012 */
[----:B------:R-:W-:Y:S01]  /*0eb0*/  IMAD R0, R49, R35, R19 ;  /* 0x0000002331007224 */ /* 0x000fe200078e0213 */
[----:B------:R-:W-:-:S04]  /*0ec0*/  LEA R32, P0, R18, R44, 0x1 ;  /* 0x0000002c12207211 */ /* 0x000fc800078008ff */
[----:B------:R-:W-:-:S03]  /*0ed0*/  LEA.HI.X R33, R18, R45, R0, 0x1, P0 ;  /* 0x0000002d12217211 */ /* 0x000fc600000f0c00 */
[----:B------:R-:W-:Y:S01]  /*0ee0*/  IMAD.WIDE.U32 R32, R26, 0x10, R32 ;  /* 0x000000101a207825 */ /* 0x000fe200078e0020 */
[----:B----4-:R-:W-:Y:S01]  /*0ef0*/  STS.128 [R79], R40 ;  /* 0x000000284f007388 */ /* 0x010fe20000000c00 */
[----:B------:R-:W-:-:S03]  /*0f00*/  NOP ;  /* 0x0000000000007918 */ /* 0x000fc60000000000 */
[----:B------:R-:W2:Y:S01]  /*0f10*/  LDS.128 R16, [R79] ;  /* 0x000000004f107984 */ /* 0x000ea20000000c00 */
[----:B------:R-:W-:Y:S06]  /*0f20*/  BAR.SYNC.DEFER_BLOCKING 0x0 ;  /* 0x0000000000007b1d */ /* 0x000fec0000010000 */
[----:B------:R-:W3:Y:S01]  /*0f30*/  LDG.E.128 R32, desc[UR16][R32.64] ;  /* 0x0000001020207981 */ /* 0x000ee2000c1e1d00 */
[----:B-1----:R-:W-:Y:S01]  /*0f40*/  SHF.L.U32 R86, R15, 0x10, RZ ;  /* 0x000000100f567819 */ /* 0x002fe200000006ff */
[----:B------:R-:W-:Y:S01]  /*0f50*/  UISETP.NE.U32.AND UP0, UPT, UR6, URZ, UPT ;  /* 0x000000ff0600728c */ /* 0x000fe2000bf05070 */
[----:B------:R-:W-:-:S02]  /*0f60*/  SHF.L.U32 R87, R12, 0x10, RZ ;  /* 0x000000100c577819 */ /* 0x000fc400000006ff */
[----:B------:R-:W-:Y:S01]  /*0f70*/  SHF.L.U32 R89, R13, 0x10, RZ ;  /* 0x000000100d597819 */ /* 0x000fe200000006ff */
[----:B------:R-:W-:Y:S01]  /*0f80*/  UISETP.NE.AND.EX UP0, UPT, UR7, URZ, UPT, UP0 ;  /* 0x000000ff0700728c */ /* 0x000fe2000bf05300 */
[----:B------:R-:W-:Y:S02]  /*0f90*/  SHF.L.U32 R91, R14, 0x10, RZ ;  /* 0x000000100e5b7819 */ /* 0x000fe400000006ff */
[----:B------:R-:W-:Y:S02]  /*0fa0*/  PRMT R104, R5, 0x7632, R104 ;  /* 0x0000763205687816 */ /* 0x000fe40000000068 */
[----:B------:R-:W-:Y:S02]  /*0fb0*/  PRMT R106, R6, 0x7632, R106 ;  /* 0x00007632066a7816 */ /* 0x000fe4000000006a */
[C---:B--2---:R-:W-:Y:S02]  /*0fc0*/  SHF.L.U32 R36, R16.reuse, 0x10, RZ ;  /* 0x0000001010247819 */ /* 0x044fe400000006ff */
[----:B------:R-:W-:-:S02]  /*0fd0*/  PRMT R16, R16, 0x7632, R16 ;  /* 0x0000763210107816 */ /* 0x000fc40000000010 */
[----:B------:R-:W-:Y:S01]  /*0fe0*/  SHF.L.U32 R44, R17, 0x10, RZ ;  /* 0x00000010112c7819 */ /* 0x000fe200000006ff */
[----:B------:R-:W-:Y:S01]  /*0ff0*/  FMUL.FTZ R0, R36, -1.4426950216293334961 ;  /* 0xbfb8aa3b24007820 */ /* 0x000fe20000410000 */
[----:B------:R-:W-:Y:S02]  /*1000*/  SHF.L.U32 R39, R16, 0x10, RZ ;  /* 0x0000001010277819 */ /* 0x000fe400000006ff */
[----:B------:R-:W-:Y:S01]  /*1010*/  SHF.L.U32 R88, R18, 0x10, RZ ;  /* 0x0000001012587819 */ /* 0x000fe200000006ff */
[----:B------:R-:W-:Y:S01]  /*1020*/  FMUL.FTZ R37, R44, -1.4426950216293334961 ;  /* 0xbfb8aa3b2c257820 */ /* 0x000fe20000410000 */
[----:B------:R-:W-:Y:S01]  /*1030*/  SHF.L.U32 R96, R19, 0x10, RZ ;  /* 0x0000001013607819 */ /* 0x000fe200000006ff */
[----:B------:R-:W-:Y:S01]  /*1040*/  FMUL.FTZ R16, R39, -1.4426950216293334961 ;  /* 0xbfb8aa3b27107820 */ /* 0x000fe20000410000 */
[----:B------:R-:W-:Y:S01]  /*1050*/  PRMT R17, R17, 0x7632, R17 ;  /* 0x0000763211117816 */ /* 0x000fe20000000011 */
[----:B------:R-:W-:Y:S01]  /*1060*/  MUFU.EX2 R0, R0 ;  /* 0x0000000000007308 */ /* 0x000fe20000000800 */
[----:B------:R-:W-:Y:S01]  /*1070*/  PRMT R18, R18, 0x7632, R18 ;  /* 0x0000763212127816 */ /* 0x000fe20000000012 */
[----:B------:R-:W-:Y:S01]  /*1080*/  FMUL.FTZ R43, R96, -1.4426950216293334961 ;  /* 0xbfb8aa3b602b7820 */ /* 0x000fe20000410000 */
[----:B------:R-:W-:Y:S01]  /*1090*/  PRMT R19, R19, 0x7632, R19 ;  /* 0x0000763213137816 */ /* 0x000fe20000000013 */
[----:B------:R-:W-:Y:S01]  /*10a0*/  FMUL.FTZ R41, R88, -1.4426950216293334961 ;  /* 0xbfb8aa3b58297820 */ /* 0x000fe20000410000 */
[----:B------:R-:W-:-:S02]  /*10b0*/  SHF.L.U32 R45, R17, 0x10, RZ ;  /* 0x00000010112d7819 */ /* 0x000fc400000006ff */
[----:B------:R-:W-:Y:S01]  /*10c0*/  SHF.L.U32 R92, R18, 0x10, RZ ;  /* 0x00000010125c7819 */ /* 0x000fe200000006ff */
[----:B------:R-:W1:Y:S01]  /*10d0*/  MUFU.EX2 R38, R16 ;  /* 0x0000001000267308 */ /* 0x000e620000000800 */
[----:B------:R-:W-:Y:S02]  /*10e0*/  SHF.L.U32 R100, R19, 0x10, RZ ;  /* 0x0000001013647819 */ /* 0x000fe400000006ff */
[----:B------:R-:W-:Y:S01]  /*10f0*/  PRMT R108, R7, 0x7632, R108 ;  /* 0x00007632076c7816 */ /* 0x000fe2000000006c */
[----:B------:R-:W-:Y:S01]  /*1100*/  FMUL.FTZ R82, R92, -1.4426950216293334961 ;  /* 0xbfb8aa3b5c527820 */ /* 0x000fe20000410000 */
[----:B------:R-:W-:Y:S01]  /*1110*/  SHF.L.U32 R109, R9, 0x10, RZ ;  /* 0x00000010096d7819 */ /* 0x000fe200000006ff */
[----:B------:R-:W-:Y:S01]  /*1120*/  FMUL.FTZ R84, R100, -1.4426950216293334961 ;  /* 0xbfb8aa3b64547820 */ /* 0x000fe20000410000 */
[----:B------:R-:W-:Y:S01]  /*1130*/  SHF.L.U32 R111, R10, 0x10, RZ ;  /* 0x000000100a6f7819 */ /* 0x000fe200000006ff */
[----:B------:R-:W2:Y:S08]  /*1140*/  MUFU.EX2 R83, R43 ;  /* 0x0000002b00537308 */ /* 0x000eb00000000800 */
[----:B------:R4:W-:Y:S01]  /*1150*/  MUFU.EX2 R40, R37 ;  /* 0x0000002500287308 */ /* 0x0009e20000000800 */
[----:B-1----:R-:W-:-:S07]  /*1160*/  FADD.FTZ R38, R38, 1 ;  /* 0x3f80000026267421 */ /* 0x002fce0000010000 */
[----:B------:R1:W0:Y:S01]  /*1170*/  MUFU.EX2 R46, R41 ;  /* 0x00000029002e7308 */ /* 0x0002220000000800 */
[----:B--2---:R-:W-:Y:S01]  /*1180*/  FADD.FTZ R83, R83, 1 ;  /* 0x3f80000053537421 */ /* 0x004fe20000010000 */
[----:B----4-:R-:W-:Y:S01]  /*1190*/  FADD.FTZ R37, R0, 1 ;  /* 0x3f80000000257421 */ /* 0x010fe20000010000 */
[----:B------:R-:W-:Y:S02]  /*11a0*/  PRMT R0, R12, 0x7632, R0 ;  /* 0x000076320c007816 */ /* 0x000fe40000000000 */
[----:B------:R-:W-:Y:S02]  /*11b0*/  PRMT R12, R13, 0x7632, R12 ;  /* 0x000076320d0c7816 */ /* 0x000fe4000000000c */
[----:B------:R-:W-:Y:S01]  /*11c0*/  PRMT R13, R14, 0x7632, R13 ;  /* 0x000076320e0d7816 */ /* 0x000fe2000000000d */
[----:B------:R-:W2:Y:S01]  /*11d0*/  MUFU.EX2 R82, R82 ;  /* 0x0000005200527308 */ /* 0x000ea20000000800 */
[----:B-1----:R-:W-:Y:S01]  /*11e0*/  FMUL.FTZ R41, R45, -1.4426950216293334961 ;  /* 0xbfb8aa3b2d297820 */ /* 0x002fe20000410000 */
[----:B------:R-:W-:-:S02]  /*11f0*/  PRMT R14, R15, 0x7632, R14 ;  /* 0x000076320f0e7816 */ /* 0x000fc4000000000e */
[----:B------:R-:W-:Y:S02]  /*1200*/  SHF.L.U32 R97, R13, 0x10, RZ ;  /* 0x000000100d617819 */ /* 0x000fe400000006ff */
[----:B------:R-:W-:Y:S02]  /*1210*/  SHF.L.U32 R93, R0, 0x10, RZ ;  /* 0x00000010005d7819 */ /* 0x000fe400000006ff */
[----:B------:R1:W4:Y:S01]  /*1220*/  MUFU.EX2 R42, R41 ;  /* 0x00000029002a7308 */ /* 0x0003220000000800 */
[----:B0-----:R-:W-:Y:S01]  /*1230*/  FADD.FTZ R47, R46, 1 ;  /* 0x3f8000002e2f7421 */ /* 0x001fe20000010000 */
[----:B------:R-:W-:Y:S02]  /*1240*/  SHF.L.U32 R95, R12, 0x10, RZ ;  /* 0x000000100c5f7819 */ /* 0x000fe400000006ff */
[----:B------:R-:W-:-:S04]  /*1250*/  SHF.L.U32 R99, R14, 0x10, RZ ;  /* 0x000000100e637819 */ /* 0x000fc800000006ff */
[----:B------:R-:W0:Y:S01]  /*1260*/  MUFU.EX2 R84, R84 ;  /* 0x0000005400547308 */ /* 0x000e220000000800 */
[----:B-1----:R-:W-:Y:S01]  /*1270*/  FADD.FTZ R41, R40, 1 ;  /* 0x3f80000028297421 */ /* 0x002fe20000010000 */
[----:B--2---:R-:W-:-:S06]  /*1280*/  FADD.FTZ R82, R82, 1 ;  /* 0x3f80000052527421 */ /* 0x004fcc0000010000 */
[----:B------:R-:W1:Y:S01]  /*1290*/  MUFU.RCP R105, R83 ;  /* 0x0000005300697308 */ /* 0x000e620000001000 */
[----:B----4-:R-:W-:-:S07]  /*12a0*/  FADD.FTZ R42, R42, 1 ;  /* 0x3f8000002a2a7421 */ /* 0x010fce0000010000 */
[----:B------:R-:W-:Y:S01]  /*12b0*/  MUFU.RCP R37, R37 ;  /* 0x0000002500257308 */ /* 0x000fe20000001000 */
[----:B0-----:R-:W-:-:S07]  /*12c0*/  FADD.FTZ R84, R84, 1 ;  /* 0x3f80000054547421 */ /* 0x001fce0000010000 */
[----:B------:R1:W-:Y:S08]  /*12d0*/  MUFU.RCP R43, R41 ;  /* 0x00000029002b7308 */ /* 0x0003f00000001000 */
[----:B------:R-:W0:Y:S01]  /*12e0*/  MUFU.RCP R103, R82 ;  /* 0x0000005200677308 */ /* 0x000e220000001000 */
[----:B-1----:R-:W-:-:S04]  /*12f0*/  FADD.FTZ R41, -R105, 1 ;  /* 0x3f80000069297421 */ /* 0x002fc80000010100 */
[----:B------:R-:W-:-:S03]  /*1300*/  FFMA.FTZ R41, R96, R41, 1 ;  /* 0x3f80000060297423 */ /* 0x000fc60000010029 */
[----:B------:R-:W-:Y:S08]  /*1310*/  MUFU.RCP R101, R47 ;  /* 0x0000002f00657308 */ /* 0x000ff00000001000 */
[----:B------:R-:W1:Y:S01]  /*1320*/  MUFU.RCP R40, R38 ;  /* 0x0000002600287308 */ /* 0x000e620000001000 */
[----:B0-----:R-:W-:-:S07]  /*1330*/  FADD.FTZ R13, -R103, 1 ;  /* 0x3f800000670d7421 */ /* 0x001fce0000010100 */
[----:B------:R-:W0:Y:S08]  /*1340*/  MUFU.RCP R46, R42 ;  /* 0x0000002a002e7308 */ /* 0x000e300000001000 */
[----:B------:R2:W4:Y:S01]  /*1350*/  MUFU.RCP R107, R84 ;  /* 0x00000054006b7308 */ /* 0x0005220000001000 */
[----:B-1----:R-:W-:-:S04]  /*1360*/  FADD.FTZ R0, -R40, 1 ;  /* 0x3f80000028007421 */ /* 0x002fc80000010100 */
[----:B------:R-:W-:Y:S01]  /*1370*/  FFMA.FTZ R0, R39, R0, 1 ;  /* 0x3f80000027007423 */ /* 0x000fe20000010000 */
[----:B0-----:R-:W-:Y:S01]  /*1380*/  FADD.FTZ R12, -R46, 1 ;  /* 0x3f8000002e0c7421 */ /* 0x001fe20000010100 */
[----:B--2---:R-:W-:-:S03]  /*1390*/  SHF.L.U32 R84, R6, 0x10, RZ ;  /* 0x0000001006547819 */ /* 0x004fc600000006ff */
[----:B------:R-:W-:Y:S01]  /*13a0*/  FFMA.FTZ R12, R45, R12, 1 ;  /* 0x3f8000002d0c7423 */ /* 0x000fe2000001000c */
[----:B----4-:R-:W-:-:S04]  /*13b0*/  FADD.FTZ R85, -R107, 1 ;  /* 0x3f8000006b557421 */ /* 0x010fc80000010100 */
[C---:B------:R-:W-:Y:S01]  /*13c0*/  FFMA.FTZ R85, R100.reuse, R85, 1 ;  /* 0x3f80000064557423 */ /* 0x040fe20000010055 */
[----:B------:R-:W-:Y:S01]  /*13d0*/  FMUL.FTZ R100, R100, R107 ;  /* 0x0000006b64647220 */ /* 0x000fe20000410000 */
[----:B---3--:R0:W-:Y:S01]  /*13e0*/  STS.128 [R79], R32 ;  /* 0x000000204f007388 */ /* 0x0081e20000000c00 */
[----:B------:R-:W-:-:S03]  /*13f0*/  NOP ;  /* 0x0000000000007918 */ /* 0x000fc60000000000 */
[----:B------:R-:W1:Y:S01]  /*1400*/  LDS.128 R16, [R79] ;  /* 0x000000004f107984 */ /* 0x000e620000000c00 */
[----:B0-----:R-:W-:-:S04]  /*1410*/  FADD.FTZ R33, -R101, 1 ;  /* 0x3f80000065217421 */ /* 0x001fc80000010100 */
[C---:B------:R-:W-:Y:S01]  /*1420*/  FFMA.FTZ R33, R88.reuse, R33, 1 ;  /* 0x3f80000058217423 */ /* 0x040fe20000010021 */
[----:B------:R-:W-:Y:S01]  /*1430*/  FMUL.FTZ R88, R88, R101 ;  /* 0x0000006558587220 */ /* 0x000fe20000410000 */
[----:B-1----:R-:W-:Y:S02]  /*1440*/  SHF.L.U32 R98, R19, 0x10, RZ ;  /* 0x0000001013627819 */ /* 0x002fe400000006ff */
[----:B------:R-:W-:Y:S02]  /*1450*/  SHF.L.U32 R38, R16, 0x10, RZ ;  /* 0x0000001010267819 */ /* 0x000fe400000006ff */
[----:B------:R-:W-:Y:S01]  /*1460*/  SHF.L.U32 R42, R17, 0x10, RZ ;  /* 0x00000010112a7819 */ /* 0x000fe200000006ff */
[----:B------:R-:W-:Y:S01]  /*1470*/  FMUL.FTZ R82, R86, R98 ;  /* 0x0000006256527220 */ /* 0x000fe20000410000 */
[----:B------:R-:W-:Y:S01]  /*1480*/  PRMT R15, R16, 0x7632, R15 ;  /* 0x00007632100f7816 */ /* 0x000fe2000000000f */
[----:B------:R-:W-:Y:S01]  /*1490*/  FMUL.FTZ R16, R87, R38 ;  /* 0x0000002657107220 */ /* 0x000fe20000410000 */
[----:B------:R-:W-:Y:S01]  /*14a0*/  PRMT R34, R17, 0x7632, R34 ;  /* 0x0000763211227816 */ /* 0x000fe20000000022 */
[----:B------:R-:W-:Y:S01]  /*14b0*/  FADD.FTZ R17, -R37, 1 ;  /* 0x3f80000025117421 */ /* 0x000fe20000010100 */
[C---:B------:R-:W-:Y:S01]  /*14c0*/  PRMT R35, R18.reuse, 0x7632, R35 ;  /* 0x0000763212237816 */ /* 0x040fe20000000023 */
[----:B------:R-:W-:Y:S01]  /*14d0*/  FMUL.FTZ R82, R105, R82 ;  /* 0x0000005269527220 */ /* 0x000fe20000410000 */
[----:B------:R-:W-:Y:S01]  /*14e0*/  SHF.L.U32 R90, R18, 0x10, RZ ;  /* 0x00000010125a7819 */ /* 0x000fe200000006ff */
[----:B------:R-:W-:Y:S01]  /*14f0*/  FMUL.FTZ R18, R89, R42 ;  /* 0x0000002a59127220 */ /* 0x000fe20000410000 */
[----:B------:R-:W-:Y:S01]  /*1500*/  PRMT R83, R19, 0x7632, R83 ;  /* 0x0000763213537816 */ /* 0x000fe20000000053 */
[----:B------:R-:W-:Y:S01]  /*1510*/  FADD.FTZ R19, -R43, 1 ;  /* 0x3f8000002b137421 */ /* 0x000fe20000010100 */
[----:B------:R-:W-:Y:S01]  /*1520*/  FFMA.FTZ R17, R36, R17, 1 ;  /* 0x3f80000024117423 */ /* 0x000fe20000010011 */
[----:B------:R-:W-:Y:S01]  /*1530*/  FMUL.FTZ R16, R37, R16 ;  /* 0x0000001025107220 */ /* 0x000fe20000410000 */
[----:B------:R-:W-:Y:S01]  /*1540*/  FMUL.FTZ R18, R43, R18 ;  /* 0x000000122b127220 */ /* 0x000fe20000410000 */
[----:B------:R-:W-:Y:S01]  /*1550*/  FFMA.FTZ R19, R44, R19, 1 ;  /* 0x3f8000002c137423 */ /* 0x000fe20000010013 */
        /* <DEDUP_REMOVED lines=47> */
[----:B0-----:R-:W-:Y:S01]  /*1850*/  IMAD.WIDE.U32 R34, R32, UR18, R2 ;  /* 0x0000001220227c25 */ /* 0x001fe2000f8e0002 */
[----:B------:R-:W-:-:S03]  /*1860*/  PRMT R32, R4, 0x7632, R32 ;  /* 0x0000763204207816 */ /* 0x000fc60000000020 */
[----:B------:R-:W-:Y:S01]  /*1870*/  IMAD R35, R33, UR18, R35 ;  /* 0x0000001221237c24 */ /* 0x000fe2000f8e0223 */
[----:B------:R-:W-:Y:S01]  /*1880*/  SHF.L.U32 R33, R11, 0x10, RZ ;  /* 0x000000100b217819 */ /* 0x000fe200000006ff */
[----:B------:R0:W-:Y:S01]  /*1890*/  STS.128 [R79], R16 ;  /* 0x000000104f007388 */ /* 0x0001e20000000c00 */
[----:B------:R-:W-:-:S03]  /*18a0*/  NOP ;  /* 0x0000000000007918 */ /* 0x000fc60000000000 */
[----:B------:R-:W1:Y:S01]  /*18b0*/  LDS.128 R12, [R79] ;  /* 0x000000004f0c7984 */ /* 0x000e620000000c00 */
[C---:B------:R-:W-:Y:S01]  /*18c0*/  IMAD.WIDE.U32 R4, R49.reuse, UR4, R34 ;  /* 0x0000000431047c25 */ /* 0x040fe2000f8e0022 */
[----:B------:R-:W2:Y:S03]  /*18d0*/  LDCU UR4, c[0x0][0x38c] ;  /* 0x00007180ff0477ac */ /* 0x000ea60008000800 */
[----:B------:R-:W-:Y:S01]  /*18e0*/  IMAD R5, R49, UR5, R5 ;  /* 0x0000000531057c24 */ /* 0x000fe2000f8e0205 */
[----:B------:R-:W-:Y:S02]  /*18f0*/  LEA R6, P0, R4, R112, 0x1 ;  /* 0x0000007004067211 */ /* 0x000fe400078008ff */
[----:B0-----:R-:W-:Y:S02]  /*1900*/  SHF.L.U32 R17, R8, 0x10, RZ ;  /* 0x0000001008117819 */ /* 0x001fe400000006ff */
[----:B------:R-:W-:-:S02]  /*1910*/  LEA.HI.X R7, R4, R113, R5, 0x1, P0 ;  /* 0x0000007104077211 */ /* 0x000fc400000f0c05 */
[----:B------:R-:W-:Y:S02]  /*1920*/  PRMT R16, R9, 0x7632, R16 ;  /* 0x0000763209107816 */ /* 0x000fe40000000010 */
[----:B------:R-:W-:Y:S01]  /*1930*/  PRMT R18, R10, 0x7632, R18 ;  /* 0x000076320a127816 */ /* 0x000fe20000000012 */
[----:B------:R-:W-:Y:S01]  /*1940*/  IMAD.WIDE.U32 R4, R26, 0x10, R6 ;  /* 0x000000101a047825 */ /* 0x000fe200078e0006 */
[----:B------:R-:W-:-:S04]  /*1950*/  PRMT R19, R11, 0x7632, R19 ;  /* 0x000076320b137816 */ /* 0x000fc80000000013 */
[----:B-1----:R0:W-:Y:S01]  /*1960*/  STG.E.128 desc[UR16][R4.64], R12 ;  /* 0x0000000c04007986 */ /* 0x0021e2000c101d10 */
[----:B--2---:R-:W-:Y:S05]  /*1970*/  BRA.U !UP0, `(.L_x_9442) ;  /* 0x0000000108687547 */ /* 0x004fea000b800000 */
[----:B------:R-:W-:Y:S01]  /*1980*/  BAR.SYNC.DEFER_BLOCKING 0x0 ;  /* 0x0000000000007b1d */ /* 0x000fe20000010000 */
        /* <DEDUP_REMOVED lines=25> */
.L_x_9442:
        /* <DEDUP_REMOVED lines=8> */
[----:B-----5:R-:W-:Y:S01]  /*1ba0*/  FADD.FTZ R104, R17, R50 ;  /* 0x0000003211687221 */ /* 0x020fe20000010000 */
[----:B------:R-:W-:Y:S01]  /*1bb0*/  FFMA.FTZ R52, R89, R82, R52 ;  /* 0x0000005259347223 */ /* 0x000fe20000010034 */
[----:B------:R-:W-:Y:S01]  /*1bc0*/  SHF.L.U32 R113, R0, 0x10, RZ ;  /* 0x0000001000717819 */ /* 0x000fe200000006ff */
[----:B------:R-:W-:Y:S01]  /*1bd0*/  FADD.FTZ R109, R109, R50 ;  /* 0x000000326d6d7221 */ /* 0x000fe20000010000 */
[----:B------:R-:W-:Y:S01]  /*1be0*/  SHF.L.U32 R115, R16, 0x10, RZ ;  /* 0x0000001010737819 */ /* 0x000fe200000006ff */
[----:B------:R-:W-:Y:S01]  /*1bf0*/  FFMA.FTZ R52, R95, R98, R52 ;  /* 0x000000625f347223 */ /* 0x000fe20000010034 */
[----:B------:R-:W-:Y:S01]  /*1c00*/  SHF.L.U32 R117, R18, 0x10, RZ ;  /* 0x0000001012757819 */ /* 0x000fe200000006ff */
[----:B------:R-:W-:Y:S01]  /*1c10*/  FADD.FTZ R111, R111, R50 ;  /* 0x000000326f6f7221 */ /* 0x000fe20000010000 */
[----:B------:R-:W-:Y:S01]  /*1c20*/  SHF.L.U32 R19, R19, 0x10, RZ ;  /* 0x0000001013137819 */ /* 0x000fe200000006ff */
[----:B------:R-:W-:Y:S01]  /*1c30*/  FFMA.FTZ R52, R91, R84, R52 ;  /* 0x000000545b347223 */ /* 0x000fe20000010034 */
[----:B------:R-:W-:Y:S01]  /*1c40*/  MOV R107, RZ ;  /* 0x000000ff006b7202 */ /* 0x000fe20000000f00 */
[----:B------:R-:W-:Y:S01]  /*1c50*/  FADD.FTZ R106, R33, R50 ;  /* 0x00000032216a7221 */ /* 0x000fe20000010000 */
[----:B------:R-:W-:Y:S01]  /*1c60*/  MOV R94, RZ ;  /* 0x000000ff005e7202 */ /* 0x000fe20000000f00 */
[----:B01----:R-:W-:Y:S01]  /*1c70*/  FFMA.FTZ R5, R97, R100, R52 ;  /* 0x0000006461057223 */ /* 0x003fe20000010034 */
[----:B------:R-:W-:Y:S01]  /*1c80*/  MOV R105, RZ ;  /* 0x000000ff00697202 */ /* 0x000fe20000000f00 */
[--C-:B------:R-:W-:Y:S01]  /*1c90*/  FADD.FTZ R113, R113, R50.reuse ;  /* 0x0000003271717221 */ /* 0x100fe20000010000 */
[----:B------:R-:W-:Y:S01]  /*1ca0*/  MOV R92, RZ ;  /* 0x000000ff005c7202 */ /* 0x000fe20000000f00 */
[C---:B------:R-:W-:Y:S01]  /*1cb0*/  FFMA.FTZ R52, R86.reuse, R85, R5 ;  /* 0x0000005556347223 */ /* 0x040fe20000010005 */
[----:B------:R-:W-:Y:S01]  /*1cc0*/  MOV R103, RZ ;  /* 0x000000ff00677202 */ /* 0x000fe20000000f00 */
[--C-:B------:R-:W-:Y:S01]  /*1cd0*/  FADD.FTZ R115, R115, R50.reuse ;  /* 0x0000003273737221 */ /* 0x100fe20000010000 */
[----:B------:R-:W-:Y:S01]  /*1ce0*/  MOV R88, RZ ;  /* 0x000000ff00587202 */ /* 0x000fe20000000f00 */
[--C-:B------:R-:W-:Y:S01]  /*1cf0*/  FADD.FTZ R117, R117, R50.reuse ;  /* 0x0000003275757221 */ /* 0x100fe20000010000 */
[----:B------:R-:W-:Y:S01]  /*1d00*/  MOV R90, RZ ;  /* 0x000000ff005a7202 */ /* 0x000fe20000000f00 */
[----:B------:R-:W-:Y:S01]  /*1d10*/  FADD.FTZ R119, R19, R50 ;  /* 0x0000003213777221 */ /* 0x000fe20000010000 */
[----:B------:R-:W-:Y:S01]  /*1d20*/  MOV R101, RZ ;  /* 0x000000ff00657202 */ /* 0x000fe20000000f00 */
        /* <DEDUP_REMOVED lines=12> */
[----:B------:R-:W-:Y:S01]  /*1df0*/  FMUL.FTZ R122, R104, R83 ;  /* 0x00000053687a7220 */ /* 0x000fe20000410000 */
[----:B------:R-:W-:Y:S01]  /*1e00*/  SHF.L.U32 R131, R64, 0x8, RZ ;  /* 0x0000000840837819 */ /* 0x000fe200000006ff */
[----:B------:R-:W-:Y:S01]  /*1e10*/  FMUL.FTZ R124, R113, R96 ;  /* 0x00000060717c7220 */ /* 0x000fe20000410000 */
[C---:B------:R-:W-:Y:S01]  /*1e20*/  IADD3 R46, P1, PT, R2.reuse, R22, RZ ;  /* 0x00000016022e7210 */ /* 0x040fe20007f3e0ff */
[----:B------:R-:W-:Y:S01]  /*1e30*/  FMUL.FTZ R125, R109, R82 ;  /* 0x000000526d7d7220 */ /* 0x000fe20000410000 */
[C---:B------:R-:W-:Y:S01]  /*1e40*/  IADD3 R44, P2, PT, R2.reuse, R20, RZ ;  /* 0x00000014022c7210 */ /* 0x040fe20007f5e0ff */
[----:B------:R-:W1:Y:S01]  /*1e50*/  LDC.64 R42, c[0x0][0x440] ;  /* 0x00011000ff2a7b82 */ /* 0x000e620000000a00 */
[----:B------:R-:W-:Y:S01]  /*1e60*/  LOP3.LUT R162, R2, 0x100, RZ, 0xc0, !PT ;  /* 0x0000010002a27812 */ /* 0x000fe200078ec0ff */
[----:B------:R-:W-:Y:S01]  /*1e70*/  FMUL.FTZ R126, R115, R98 ;  /* 0x00000062737e7220 */ /* 0x000fe20000410000 */
[----:B------:R-:W-:Y:S01]  /*1e80*/  IADD3 R120, PT, PT, R64, -0x2, RZ ;  /* 0xfffffffe40787810 */ /* 0x000fe20007ffe0ff */
[----:B------:R-:W-:Y:S01]  /*1e90*/  FMUL.FTZ R127, R111, R84 ;  /* 0x000000546f7f7220 */ /* 0x000fe20000410000 */
[----:B------:R-:W-:Y:S01]  /*1ea0*/  IADD3 R163, PT, PT, R2, R26, RZ ;  /* 0x0000001a02a37210 */ /* 0x000fe20007ffe0ff */
[----:B------:R-:W-:Y:S01]  /*1eb0*/  FMUL.FTZ R128, R117, R100 ;  /* 0x0000006475807220 */ /* 0x000fe20000410000 */
[----:B------:R-:W-:Y:S01]  /*1ec0*/  FMUL.FTZ R129, R106, R85 ;  /* 0x000000556a817220 */ /* 0x000fe20000410000 */
[----:B------:R-:W2:Y:S01]  /*1ed0*/  LDC.64 R40, c[0x0][0x3a8] ;  /* 0x0000ea00ff287b82 */ /* 0x000ea20000000a00 */
[----:B------:R-:W-:Y:S01]  /*1ee0*/  FMUL.FTZ R130, R119, R102 ;  /* 0x0000006677827220 */ /* 0x000fe20000410000 */
[----:B------:R-:W-:Y:S01]  /*1ef0*/  MOV R107, RZ ;  /* 0x000000ff006b7202 */ /* 0x000fe20000000f00 */
[C---:B------:R-:W-:Y:S01]  /*1f00*/  IMAD.WIDE.U32 R34, R26.reuse, 0x10, R60 ;  /* 0x000000101a227825 */ /* 0x040fe200078e003c */
[C---:B------:R-:W-:Y:S01]  /*1f10*/  ISETP.EQ.AND P0, PT, R26.reuse, RZ, P0 ;  /* 0x000000ff1a00720c */ /* 0x040fe20000702270 */
[----:B------:R-:W3:Y:S01]  /*1f20*/  LDCU UR12, c[0x0][0x394] ;  /* 0x00007280ff0c77ac */ /* 0x000ee20008000800 */
[----:B------:R-:W-:Y:S01]  /*1f30*/  LOP3.LUT R131, R131, 0x100, RZ, 0xc0, !PT ;  /* 0x0000010083837812 */ /* 0x000fe200078ec0ff */
[----:B------:R-:W-:Y:S01]  /*1f40*/  IMAD.WIDE.U32 R32, R26, 0x10, R62 ;  /* 0x000000101a207825 */ /* 0x000fe200078e003e */
[----:B------:R-:W4:Y:S01]  /*1f50*/  LDC.64 R136, c[0x0][0x3e0] ;  /* 0x0000f800ff887b82 */ /* 0x000f220000000a00 */
[----:B------:R-:W-:Y:S01]  /*1f60*/  IADD3.X R47, PT, PT, RZ, R76, RZ, P1, !PT ;  /* 0x0000004cff2f7210 */ /* 0x000fe20000ffe4ff */
[----:B------:R-:W0:Y:S01]  /*1f70*/  LDCU UR13, c[0x0][0x38c] ;  /* 0x00007180ff0d77ac */ /* 0x000e220008000800 */
[----:B------:R-:W-:Y:S01]  /*1f80*/  IADD3.X R45, PT, PT, RZ, R77, RZ, P2, !PT ;  /* 0x0000004dff2d7210 */ /* 0x000fe200017fe4ff */
[----:B------:R-:W0:Y:S04]  /*1f90*/  LDCU UR7, c[0x0][0x388] ;  /* 0x00007100ff0777ac */ /* 0x000e280008000800 */
[----:B------:R-:W0:Y:S01]  /*1fa0*/  LDC.64 R38, c[0x0][0x4d0] ;  /* 0x00013400ff267b82 */ /* 0x000e220000000a00 */
[----:B------:R-:W0:Y:S01]  /*1fb0*/  LDCU.64 UR8, c[0x0][0x538] ;  /* 0x0000a700ff0877ac */ /* 0x000e220008000a00 */
[----:B------:R-:W0:Y:S06]  /*1fc0*/  LDCU.64 UR10, c[0x0][0x540] ;  /* 0x0000a800ff0a77ac */ /* 0x000e2c0008000a00 */
[----:B------:R-:W0:Y:S01]  /*1fd0*/  LDC.64 R36, c[0x0][0x4f0] ;  /* 0x00013c00ff247b82 */ /* 0x000e220000000a00 */
[----:B---3--:R-:W-:-:S05]  /*1fe0*/  UMOV UR4, URZ ;  /* 0x000000ff00047c82 */ /* 0x008fca0008000000 */
.L_x_9465:
[----:B0-----:R-:W-:-:S04]  /*1ff0*/  IMAD.WIDE.U32 R4, R138, UR4, RZ ;  /* 0x000000048a047c25 */ /* 0x001fc8000f8e00ff */
[----:B------:R-:W-:Y:S01]  /*2000*/  IMAD R5, R139, UR4, R5 ;  /* 0x000000048b057c24 */ /* 0x000fe2000f8e0205 */
[----:B------:R-:W-:-:S04]  /*2010*/  LEA R16, P1, R4, R34, 0x1 ;  /* 0x0000002204107211 */ /* 0x000fc800078208ff */
[----:B------:R-:W-:-:S06]  /*2020*/  LEA.HI.X R17, R4, R35, R5, 0x1, P1 ;  /* 0x0000002304117211 */ /* 0x000fcc00008f0c05 */
[----:B---3--:R-:W3:Y:S01]  /*2030*/  LDG.E.128 R16, desc[UR16][R16.64] ;  /* 0x0000001010107981 */ /* 0x008ee2000c1e1d00 */
[----:B------:R-:W-:Y:S01]  /*2040*/  MOV R4, R24 ;  /* 0x0000001800047202 */ /* 0x000fe20000000f00 */
[----:B----4-:R-:W-:Y:S01]  /*2050*/  IMAD.WIDE.U32 R6, R136, UR4, RZ ;  /* 0x0000000488067c25 */ /* 0x010fe2000f8e00ff */
[----:B------:R-:W-:-:S03]  /*2060*/  MOV R5, R53 ;  /* 0x0000003500057202 */ /* 0x000fc60000000f00 */
[----:B------:R-:W-:Y:S01]  /*2070*/  IMAD R7, R137, UR4, R7 ;  /* 0x0000000489077c24 */ /* 0x000fe2000f8e0207 */
[----:B------:R-:W-:Y:S01]  /*2080*/  LEA R8, P2, R6, R32, 0x1 ;  /* 0x0000002006087211 */ /* 0x000fe200078408ff */
[----:B--2---:R-:W-:-:S03]  /*2090*/  IMAD.WIDE.U32 R4, R40, UR4, R4 ;  /* 0x0000000428047c25 */ /* 0x004fc6000f8e0004 */
[----:B------:R-:W-:Y:S01]  /*20a0*/  LEA.HI.X R9, R6, R33, R7, 0x1, P2 ;  /* 0x0000002106097211 */ /* 0x000fe200010f0c07 */
[----:B------:R-:W-:Y:S01]  /*20b0*/  IMAD R0, R41, UR4, R5 ;  /* 0x0000000429007c24 */ /* 0x000fe2000f8e0205 */
[----:B-1----:R-:W-:-:S04]  /*20c0*/  LEA R12, P1, R4, R42, 0x2 ;  /* 0x0000002a040c7211 */ /* 0x002fc800078210ff */
[----:B------:R-:W-:-:S05]  /*20d0*/  LEA.HI.X R13, R4, R43, R0, 0x2, P1 ;  /* 0x0000002b040d7211 */ /* 0x000fca00008f1400 */
[----:B------:R-:W2:Y:S04]  /*20e0*/  LDG.E R132, desc[UR16][R12.64] ;  /* 0x000000100c847981 */ /* 0x000ea8000c1e1900 */
[----:B---3--:R0:W-:Y:S01]  /*20f0*/  STS.128 [R79], R16 ;  /* 0x000000104f007388 */ /* 0x0081e20000000c00 */
[----:B------:R-:W-:-:S03]  /*2100*/  NOP ;  /* 0x0000000000007918 */ /* 0x000fc60000000000 */
[----:B------:R-:W3:Y:S01]  /*2110*/  LDG.E.128 R8, desc[UR16][R8.64] ;  /* 0x0000001008087981 */ /* 0x000ee2000c1e1d00 */
[----:B------:R-:W1:Y:S01]  /*2120*/  S2UR UR6, SR_CgaCtaId ;  /* 0x00000000000679c3 */ /* 0x000e620000008800 */
        /* <DEDUP_REMOVED lines=18> */
[C---:B----4-:R-:W-:Y:S02]  /*2250*/  PRMT R141, R6.reuse, 0x7632, R141 ;  /* 0x00007632068d7816 */ /* 0x050fe4000000008d */
[----:B------:R-:W-:-:S02]  /*2260*/  SHF.L.U32 R142, R6, 0x10, RZ ;  /* 0x00000010068e7819 */ /* 0x000fc400000006ff */
[----:B------:R-:W-:-:S03]  /*2270*/  SHF.L.U32 R19, R4, 0x10, RZ ;  /* 0x0000001004137819 */ /* 0x000fc600000006ff */
[----:B------:R-:W4:Y:S01]  /*2280*/  MUFU.EX2 R17, R17 ;  /* 0x0000001100117308 */ /* 0x000f220000000800 */
[----:B------:R-:W-:Y:S01]  /*2290*/  SHF.L.U32 R140, R5, 0x10, RZ ;  /* 0x00000010058c7819 */ /* 0x000fe200000006ff */
[----:B------:R-:W-:Y:S01]  /*22a0*/  FMUL.FTZ R151, R127, R142 ;  /* 0x0000008e7f977220 */ /* 0x000fe20000410000 */
[C---:B------:R-:W-:Y:S01]  /*22b0*/  PRMT R143, R7.reuse, 0x7632, R143 ;  /* 0x00007632078f7816 */ /* 0x040fe2000000008f */
[----:B------:R-:W-:Y:S01]  /*22c0*/  FMUL.FTZ R150, R122, R19 ;  /* 0x000000137a967220 */ /* 0x000fe20000410000 */
[----:B------:R-:W-:Y:S01]  /*22d0*/  SHF.L.U32 R144, R7, 0x10, RZ ;  /* 0x0000001007907819 */ /* 0x000fe200000006ff */
[----:B------:R-:W-:Y:S01]  /*22e0*/  FMUL.FTZ R153, R125, R140 ;  /* 0x0000008c7d997220 */ /* 0x000fe20000410000 */
[----:B------:R-:W-:Y:S01]  /*22f0*/  SHF.L.U32 R141, R141, 0x10, RZ ;  /* 0x000000108d8d7819 */ /* 0x000fe200000006ff */
[----:B------:R-:W0:Y:S01]  /*2300*/  MUFU.EX2 R18, R18 ;  /* 0x0000001200127308 */ /* 0x000e220000000800 */
[----:B------:R-:W-:-:S03]  /*2310*/  SHF.L.U32 R143, R143, 0x10, RZ ;  /* 0x000000108f8f7819 */ /* 0x000fc600000006ff */
[----:B------:R-:W-:Y:S02]  /*2320*/  FMUL.FTZ R149, R128, R141 ;  /* 0x0000008d80957220 */ /* 0x000fe40000410000 */
[----:B------:R-:W-:Y:S02]  /*2330*/  FMUL.FTZ R145, R130, R143 ;  /* 0x0000008f82917220 */ /* 0x000fe40000410000 */
[----:B------:R-:W0:Y:S08]  /*2340*/  MUFU.EX2 R134, R134 ;  /* 0x0000008600867308 */ /* 0x000e300000000800 */
[----:B------:R-:W0:Y:S01]  /*2350*/  MUFU.EX2 R135, R135 ;  /* 0x0000008700877308 */ /* 0x000e220000000800 */
        /* <DEDUP_REMOVED lines=9> */
[----:B-----5:R-:W-:Y:S02]  /*23f0*/  SHF.L.U32 R6, R12, 0x10, RZ ;  /* 0x000000100c067819 */ /* 0x020fe400000006ff */
[----:B------:R-:W-:Y:S02]  /*2400*/  SHF.L.U32 R10, R14, 0x10, RZ ;  /* 0x000000100e0a7819 */ /* 0x000fe400000006ff */
[----:B------:R-:W-:Y:S01]  /*2410*/  PRMT R5, R12, 0x7632, R5 ;  /* 0x000076320c057816 */ /* 0x000fe20000000005 */
[----:B------:R-:W-:Y:S01]  /*2420*/  FMUL.FTZ R157, R87, R6 ;  /* 0x00000006579d7220 */ /* 0x000fe20000410000 */
[----:B------:R-:W-:Y:S01]  /*2430*/  PRMT R7, R13, 0x7632, R7 ;  /* 0x000076320d077816 */ /* 0x000fe20000000007 */
[----:B------:R-:W-:Y:S01]  /*2440*/  FMUL.FTZ R161, R91, R10 ;  /* 0x0000000a5ba17220 */ /* 0x000fe20000410000 */
[----:B------:R-:W-:Y:S01]  /*2450*/  PRMT R9, R14, 0x7632, R9 ;  /* 0x000076320e097816 */ /* 0x000fe20000000009 */
[----:B------:R3:W0:Y:S01]  /*2460*/  MUFU.EX2 R12, R146 ;  /* 0x00000092000c7308 */ /* 0x0006220000000800 */
[----:B------:R-:W-:Y:S01]  /*2470*/  PRMT R11, R15, 0x7632, R11 ;  /* 0x000076320f0b7816 */ /* 0x000fe2000000000b */
[----:B------:R-:W-:Y:S01]  /*2480*/  FMUL.FTZ R14, R129, R144 ;  /* 0x00000090810e7220 */ /* 0x000fe20000410000 */
[----:B------:R-:W-:-:S02]  /*2490*/  SHF.L.U32 R154, R13, 0x10, RZ ;  /* 0x000000100d9a7819 */ /* 0x000fc400000006ff */
[----:B------:R-:W-:Y:S02]  /*24a0*/  SHF.L.U32 R155, R15, 0x10, RZ ;  /* 0x000000100f9b7819 */ /* 0x000fe400000006ff */
[----:B------:R-:W-:Y:S01]  /*24b0*/  SHF.L.U32 R13, R8, 0x10, RZ ;  /* 0x00000010080d7819 */ /* 0x000fe200000006ff */
[----:B------:R-:W-:Y:S01]  /*24c0*/  FMUL.FTZ R154, R89, R154 ;  /* 0x0000009a599a7220 */ /* 0x000fe20000410000 */
[----:B------:R-:W-:Y:S01]  /*24d0*/  SHF.L.U32 R15, R4, 0x10, RZ ;  /* 0x00000010040f7819 */ /* 0x000fe200000006ff */
[----:B------:R-:W-:Y:S01]  /*24e0*/  FMUL.FTZ R155, R86, R155 ;  /* 0x0000009b569b7220 */ /* 0x000fe20000410000 */
[----:B------:R-:W-:Y:S01]  /*24f0*/  SHF.L.U32 R4, R5, 0x10, RZ ;  /* 0x0000001005047819 */ /* 0x000fe200000006ff */
[----:B------:R-:W-:Y:S01]  /*2500*/  FMUL.FTZ R147, R124, R13 ;  /* 0x0000000d7c937220 */ /* 0x000fe20000410000 */
[----:B------:R-:W-:Y:S01]  /*2510*/  SHF.L.U32 R6, R7, 0x10, RZ ;  /* 0x0000001007067819 */ /* 0x000fe200000006ff */
[----:B---3--:R-:W-:Y:S01]  /*2520*/  FMUL.FTZ R146, R126, R15 ;  /* 0x0000000f7e927220 */ /* 0x008fe20000410000 */
[----:B------:R-:W-:Y:S01]  /*2530*/  SHF.L.U32 R8, R9, 0x10, RZ ;  /* 0x0000001009087819 */ /* 0x000fe200000006ff */
[----:B------:R-:W-:Y:S01]  /*2540*/  FMUL.FTZ R159, R93, R4 ;  /* 0x000000045d9f7220 */ /* 0x000fe20000410000 */
[----:B------:R-:W-:Y:S01]  /*2550*/  SHF.L.U32 R10, R11, 0x10, RZ ;  /* 0x000000100b0a7819 */ /* 0x000fe200000006ff */
[----:B------:R-:W-:-:S02]  /*2560*/  FMUL.FTZ R11, R95, R6 ;  /* 0x000000065f0b7220 */ /* 0x000fc40000410000 */
[----:B------:R-:W-:Y:S02]  /*2570*/  FMUL.FTZ R152, R97, R8 ;  /* 0x0000000861987220 */ /* 0x000fe40000410000 */
[----:B------:R-:W-:Y:S01]  /*2580*/  FMUL.FTZ R10, R99, R10 ;  /* 0x0000000a630a7220 */ /* 0x000fe20000410000 */
[----:B------:R-:W-:Y:S06]  /*2590*/  BAR.SYNC.DEFER_BLOCKING 0x0 ;  /* 0x0000000000007b1d */ /* 0x000fec0000010000 */
[----:B012-4-:R-:W-:Y:S05]  /*25a0*/  @P1 BRA `(.L_x_9445) ;  /* 0x00000000001c1947 */ /* 0x017fea0003800000 */
[----:B------:R-:W-:Y:S01]  /*25b0*/  ISETP.NE.AND P1, PT, R64, UR12, PT ;  /* 0x0000000c40007c0c */ /* 0x000fe2000bf25270 */
[----:B------:R-:W-:-:S12]  /*25c0*/  HFMA2 R7, -RZ, RZ, 1.875, 0 ;  /* 0x3f800000ff077431 */ /* 0x000fd800000001ff */
[----:B------:R-:W-:Y:S05]  /*25d0*/  @!P1 BRA `(.L_x_9446) ;  /* 0x0000000000149947 */ /* 0x000fea0003800000 */
[----:B------:R-:W-:-:S04]  /*25e0*/  IADD3 R4, PT, PT, R131, UR4, RZ ;  /* 0x0000000483047c10 */ /* 0x000fc8000fffe0ff */
[----:B------:R-:W-:-:S05]  /*25f0*/  LEA R4, R4, UR5, 0x2 ;  /* 0x0000000504047c11 */ /* 0x000fca000f8e10ff */
[----:B------:R2:W3:Y:S01]  /*2600*/  LDS R7, [R4+0xe98] ;  /* 0x000e980004077984 */ /* 0x0004e20000000800 */
[----:B------:R-:W-:Y:S05]  /*2610*/  BRA `(.L_x_9446) ;  /* 0x0000000000047947 */ /* 0x000fea0003800000 */
.L_x_9445:
[----:B------:R0:W1:Y:S02]  /*2620*/  LDS R7, [R158+0x169c] ;  /* 0x00169c009e077984 */ /* 0x0000640000000800 */
.L_x_9446:
[----:B------:R-:W-:Y:S05]  /*2630*/  BSYNC.RECONVERGENT B0 ;  /* 0x0000000000007941 */ /* 0x000fea0003800200 */
.L_x_9444:
        /* <DEDUP_REMOVED lines=36> */
[----:B------:R-:W-:-:S04]  /*2880*/  FMUL.FTZ R5, R17, R4 ;  /* 0x0000000411057220 */ /* 0x000fc80000410000 */
[----:B------:R-:W-:-:S04]  /*2890*/  FMUL.FTZ R5, R18, R5 ;  /* 0x0000000512057220 */ /* 0x000fc80000410000 */
[----:B------:R-:W-:-:S04]  /*28a0*/  FMUL.FTZ R4, R134, R5 ;  /* 0x0000000586047220 */ /* 0x000fc80000410000 */
[----:B------:R-:W-:Y:S01]  /*28b0*/  FMUL.FTZ R5, R135, R4 ;  /* 0x0000000487057220 */ /* 0x000fe20000410000 */
[----:B-1----:R-:W-:-:S03]  /*28c0*/  @P1 FMUL.FTZ R148, R165, R166 ;  /* 0x000000a6a5941220 */ /* 0x002fc60000410000 */
[----:B------:R-:W-:Y:S01]  /*28d0*/  FMUL.FTZ R164, R12, R5 ;  /* 0x000000050ca47220 */ /* 0x000fe20000410000 */
[----:B--2---:R-:W-:Y:S01]  /*28e0*/  @P1 FFMA.FTZ R169, R166, R6, R169 ;  /* 0x00000006a6a91223 */ /* 0x004fe200000100a9 */
[----:B------:R-:W-:Y:S01]  /*28f0*/  @P1 MOV R166, R148 ;  /* 0x0000009400a61202 */ /* 0x000fe20000000f00 */
[----:B------:R-:W1:Y:S01]  /*2900*/  SHFL.UP PT, R6, R9, 0x1, RZ ;  /* 0x0420000009067989 */ /* 0x000e6200000e00ff */
[----:B------:R-:W-:-:S03]  /*2910*/  ISETP.GE.AND P1, PT, R80, 0x1, PT ;  /* 0x000000015000780c */ /* 0x000fc60003f26270 */
[----:B------:R-:W2:Y:S04]  /*2920*/  SHFL.DOWN PT, R165, R166, 0x2, 0x1f ;  /* 0x08401f00a6a57f89 */ /* 0x000ea800000e0000 */
[----:B------:R-:W3:Y:S04]  /*2930*/  SHFL.DOWN PT, R8, R169, 0x2, 0x1f ;  /* 0x08401f00a9087f89 */ /* 0x000ee800000e0000 */
[----:B------:R-:W5:Y:S01]  /*2940*/  SHFL.UP PT, R5, R164, 0x1, RZ ;  /* 0x04200000a4057989 */ /* 0x000f6200000e00ff */
[----:B-1----:R-:W-:-:S05]  /*2950*/  FFMA.FTZ R6, R164, R6, R9 ;  /* 0x00000006a4067223 */ /* 0x002fca0000010009 */
[----:B------:R-:W-:Y:S01]  /*2960*/  FSEL R9, R9, R6, !P1 ;  /* 0x0000000609097208 */ /* 0x000fe20004800000 */
[C---:B--2---:R-:W-:Y:S01]  /*2970*/  @!P3 FMUL.FTZ R6, R166.reuse, R165 ;  /* 0x000000a5a606b220 */ /* 0x044fe20000410000 */
[----:B---3--:R-:W-:-:S03]  /*2980*/  @!P3 FFMA.FTZ R169, R166, R8, R169 ;  /* 0x00000008a6a9b223 */ /* 0x008fc600000100a9 */
[----:B------:R-:W1:Y:S01]  /*2990*/  SHFL.UP PT, R4, R9, 0x2, RZ ;  /* 0x0440000009047989 */ /* 0x000e6200000e00ff */
[----:B------:R-:W-:Y:S01]  /*29a0*/  @!P3 MOV R166, R6 ;  /* 0x0000000600a6b202 */ /* 0x000fe20000000f00 */
[----:B-----5:R-:W-:Y:S01]  /*29b0*/  @P1 FMUL.FTZ R164, R164, R5 ;  /* 0x00000005a4a41220 */ /* 0x020fe20000410000 */
[----:B------:R-:W-:Y:S01]  /*29c0*/  ISETP.GT.U32.AND P3, PT, R156, 0x1b, PT ;  /* 0x0000001b9c00780c */ /* 0x000fe20003f64070 */
[----:B------:R-:W2:Y:S01]  /*29d0*/  SHFL.DOWN PT, R8, R169, 0x4, 0x1f ;  /* 0x08801f00a9087f89 */ /* 0x000ea200000e0000 */
[----:B------:R-:W-:-:S03]  /*29e0*/  ISETP.GE.AND P1, PT, R80, 0x2, PT ;  /* 0x000000025000780c */ /* 0x000fc60003f26270 */
[----:B------:R-:W3:Y:S04]  /*29f0*/  SHFL.DOWN PT, R167, R166, 0x4, 0x1f ;  /* 0x08801f00a6a77f89 */ /* 0x000ee800000e0000 */
[----:B------:R-:W5:Y:S01]  /*2a00*/  SHFL.UP PT, R5, R164, 0x2, RZ ;  /* 0x04400000a4057989 */ /* 0x000f6200000e00ff */
[----:B-1----:R-:W-:-:S03]  /*2a10*/  FFMA.FTZ R4, R164, R4, R9 ;  /* 0x00000004a4047223 */ /* 0x002fc60000010009 */
[C---:B--2---:R-:W-:Y:S02]  /*2a20*/  @!P3 FFMA.FTZ R169, R166.reuse, R8, R169 ;  /* 0x00000008a6a9b223 */ /* 0x044fe400000100a9 */
[----:B------:R-:W-:Y:S01]  /*2a30*/  FSEL R165, R9, R4, !P1 ;  /* 0x0000000409a57208 */ /* 0x000fe20004800000 */
[----:B------:R-:W-:Y:S01]  /*2a40*/  HFMA2 R8, -RZ, RZ, 1.875, 0 ;  /* 0x3f800000ff087431 */ /* 0x000fe200000001ff */
[----:B------:R-:W-:Y:S01]  /*2a50*/  MOV R9, RZ ;  /* 0x000000ff00097202 */ /* 0x000fe20000000f00 */
[----:B---3--:R-:W-:Y:S01]  /*2a60*/  @!P3 FMUL.FTZ R6, R166, R167 ;  /* 0x000000a7a606b220 */ /* 0x008fe20000410000 */
[----:B------:R-:W1:Y:S01]  /*2a70*/  SHFL.DOWN PT, R148, R169, 0x8, 0x1f ;  /* 0x09001f00a9947f89 */ /* 0x000e6200000e0000 */
[----:B-----5:R-:W-:-:S03]  /*2a80*/  @P1 FMUL.FTZ R164, R164, R5 ;  /* 0x00000005a4a41220 */ /* 0x020fc60000410000 */
[----:B------:R-:W2:Y:S01]  /*2a90*/  SHFL.UP PT, R4, R165, 0x4, RZ ;  /* 0x04800000a5047989 */ /* 0x000ea200000e00ff */
[----:B------:R-:W-:Y:S02]  /*2aa0*/  @!P3 MOV R166, R6 ;  /* 0x0000000600a6b202 */ /* 0x000fe40000000f00 */
[----:B------:R-:W-:Y:S01]  /*2ab0*/  ISETP.GE.AND P1, PT, R64, UR12, PT ;  /* 0x0000000c40007c0c */ /* 0x000fe2000bf26270 */
[----:B------:R-:W3:Y:S01]  /*2ac0*/  SHFL.UP PT, R5, R164, 0x4, RZ ;  /* 0x04800000a4057989 */ /* 0x000ee200000e00ff */
[----:B------:R-:W-:Y:S02]  /*2ad0*/  ISETP.GE.AND P3, PT, R80, 0x4, PT ;  /* 0x000000045000780c */ /* 0x000fe40003f66270 */
[----:B------:R-:W-:Y:S01]  /*2ae0*/  ISETP.NE.OR P1, PT, R26, RZ, P1 ;  /* 0x000000ff1a00720c */ /* 0x000fe20000f25670 */
[----:B------:R-:W5:-:S12]  /*2af0*/  SHFL.DOWN PT, R167, R166, 0x8, 0x1f ;  /* 0x09001f00a6a77f89 */ /* 0x000f5800000e0000 */
[----:B------:R-:W-:Y:S01]  /*2b00*/  @!P1 LDS.64 R8, [UR6+0x1718] ;  /* 0x00171806ff089984 */ /* 0x000fe20008000a00 */
[----:B-1----:R-:W-:Y:S01]  /*2b10*/  @!P4 FFMA.FTZ R169, R166, R148, R169 ;  /* 0x00000094a6a9c223 */ /* 0x002fe200000100a9 */
[----:B------:R-:W-:Y:S01]  /*2b20*/  ISETP.GE.AND P1, PT, R80, 0x8, PT ;  /* 0x000000085000780c */ /* 0x000fe20003f26270 */
[----:B--2---:R-:W-:-:S03]  /*2b30*/  FFMA.FTZ R4, R164, R4, R165 ;  /* 0x00000004a4047223 */ /* 0x004fc600000100a5 */
[----:B------:R-:W1:Y:S01]  /*2b40*/  SHFL.DOWN PT, R148, R169, 0x10, 0x1f ;  /* 0x0a001f00a9947f89 */ /* 0x000e6200000e0000 */
[----:B---3--:R-:W-:Y:S01]  /*2b50*/  @P3 FMUL.FTZ R164, R164, R5 ;  /* 0x00000005a4a43220 */ /* 0x008fe20000410000 */
[----:B------:R-:W-:Y:S02]  /*2b60*/  FSEL R165, R165, R4, !P3 ;  /* 0x00000004a5a57208 */ /* 0x000fe40005800000 */
[----:B------:R-:W-:Y:S01]  /*2b70*/  ISETP.GT.U32.AND P3, PT, R156, 0xf, PT ;  /* 0x0000000f9c00780c */ /* 0x000fe20003f64070 */
[----:B-----5:R-:W-:Y:S01]  /*2b80*/  @!P4 FMUL.FTZ R6, R166, R167 ;  /* 0x000000a7a606c220 */ /* 0x020fe20000410000 */
[----:B------:R-:W-:Y:S04]  /*2b90*/  SHFL.UP PT, R5, R164, 0x8, RZ ;  /* 0x05000000a4057989 */ /* 0x000fe800000e00ff */
[----:B------:R-:W2:Y:S01]  /*2ba0*/  SHFL.UP PT, R4, R165, 0x8, RZ ;  /* 0x05000000a5047989 */ /* 0x000ea200000e00ff */
[----:B------:R-:W-:-:S05]  /*2bb0*/  @!P4 MOV R166, R6 ;  /* 0x0000000600a6c202 */ /* 0x000fca0000000f00 */
[----:B------:R-:W3:Y:S01]  /*2bc0*/  SHFL.DOWN PT, R171, R166, 0x10, 0x1f ;  /* 0x0a001f00a6ab7f89 */ /* 0x000ee200000e0000 */
[----:B-1----:R-:W-:Y:S01]  /*2bd0*/  @!P3 FFMA.FTZ R169, R166, R148, R169 ;  /* 0x00000094a6a9b223 */ /* 0x002fe200000100a9 */
[C---:B--2---:R-:W-:Y:S01]  /*2be0*/  FFMA.FTZ R4, R164.reuse, R4, R165 ;  /* 0x00000004a4047223 */ /* 0x044fe200000100a5 */
[----:B------:R-:W-:-:S04]  /*2bf0*/  @P1 FMUL.FTZ R164, R164, R5 ;  /* 0x00000005a4a41220 */ /* 0x000fc80000410000 */
[----:B------:R-:W-:Y:S01]  /*2c00*/  FSEL R167, R165, R4, !P1 ;  /* 0x00000004a5a77208 */ /* 0x000fe20004800000 */
[----:B---3--:R-:W-:Y:S01]  /*2c10*/  @!P3 FMUL.FTZ R6, R166, R171 ;  /* 0x000000aba606b220 */ /* 0x008fe20000410000 */
[----:B------:R-:W-:Y:S01]  /*2c20*/  SHFL.UP PT, R5, R164, 0x10, RZ ;  /* 0x06000000a4057989 */ /* 0x000fe200000e00ff */
[----:B------:R-:W-:-:S03]  /*2c30*/  ISETP.GE.AND P1, PT, R80, 0x10, PT ;  /* 0x000000105000780c */ /* 0x000fc60003f26270 */
[----:B------:R-:W1:Y:S01]  /*2c40*/  SHFL.UP PT, R4, R167, 0x10, RZ ;  /* 0x06000000a7047989 */ /* 0x000e6200000e00ff */
[----:B------:R-:W-:Y:S02]  /*2c50*/  @!P3 MOV R166, R6 ;  /* 0x0000000600a6b202 */ /* 0x000fe40000000f00 */
[----:B------:R-:W-:Y:S01]  /*2c60*/  ISETP.NE.AND P3, PT, R26, 0x1f, PT ;  /* 0x0000001f1a00780c */ /* 0x000fe20003f65270 */
[----:B------:R-:W-:Y:S04]  /*2c70*/  SHFL.IDX PT, R171, R9, RZ, 0x1f ;  /* 0x00001fff09ab7589 */ /* 0x000fe800000e0000 */
[----:B------:R-:W-:Y:S04]  /*2c80*/  SHFL.DOWN PT, R165, R169, 0x1, 0x1f ;  /* 0x08201f00a9a57f89 */ /* 0x000fe800000e0000 */
[----:B------:R-:W2:Y:S04]  /*2c90*/  SHFL.DOWN PT, R6, R166, 0x1, 0x1f ;  /* 0x08201f00a6067f89 */ /* 0x000ea800000e0000 */
[----:B------:R-:W-:Y:S04]  /*2ca0*/  SHFL.IDX PT, R169, R169, RZ, 0x1f ;  /* 0x00001fffa9a97589 */ /* 0x000fe800000e0000 */
[----:B------:R-:W3:Y:S01]  /*2cb0*/  SHFL.IDX PT, R166, R166, RZ, 0x1f ;  /* 0x00001fffa6a67589 */ /* 0x000ee200000e0000 */
[C---:B-1----:R-:W-:Y:S01]  /*2cc0*/  FFMA.FTZ R4, R164.reuse, R4, R167 ;  /* 0x00000004a4047223 */ /* 0x042fe200000100a7 */
[----:B------:R-:W-:-:S04]  /*2cd0*/  @P1 FMUL.FTZ R164, R164, R5 ;  /* 0x00000005a4a41220 */ /* 0x000fc80000410000 */
[----:B------:R-:W-:Y:S02]  /*2ce0*/  FSEL R167, R167, R4, !P1 ;  /* 0x00000004a7a77208 */ /* 0x000fe40004800000 */
[----:B------:R-:W-:Y:S04]  /*2cf0*/  SHFL.UP PT, R164, R164, 0x1, RZ ;  /* 0x04200000a4a47989 */ /* 0x000fe800000e00ff */
[----:B------:R-:W-:Y:S01]  /*2d00*/  SHFL.UP PT, R167, R167, 0x1, RZ ;  /* 0x04200000a7a77989 */ /* 0x000fe200000e00ff */
[----:B--2---:R-:W-:-:S04]  /*2d10*/  @P3 FFMA.FTZ R171, R6, R171, R165 ;  /* 0x000000ab06ab3223 */ /* 0x004fc800000100a5 */
[----:B------:R-:W-:Y:S01]  /*2d20*/  FFMA.FTZ R148, R171, R7, R10 ;  /* 0x00000007ab947223 */ /* 0x000fe2000001000a */
[----:B------:R-:W-:-:S04]  /*2d30*/  IMAD.WIDE.U32 R6, R38, UR4, R46 ;  /* 0x0000000426067c25 */ /* 0x000fc8000f8e002e */
[----:B------:R-:W-:Y:S01]  /*2d40*/  FFMA.FTZ R155, R12, R148, R155 ;  /* 0x000000940c9b7223 */ /* 0x000fe2000001009b */
[----:B------:R-:W-:Y:S01]  /*2d50*/  IMAD R5, R39, UR4, R7 ;  /* 0x0000000427057c24 */ /* 0x000fe2000f8e0207 */
[----:B------:R-:W-:Y:S01]  /*2d60*/  LEA R4, P1, R6, UR8, 0x2 ;  /* 0x0000000806047c11 */ /* 0x000fe2000f8210ff */
[C---:B---3--:R-:W-:Y:S01]  /*2d70*/  FFMA.FTZ R9, R166.reuse, R9, R169 ;  /* 0x00000009a6097223 */ /* 0x048fe200000100a9 */
[----:B------:R-:W-:Y:S01]  /*2d80*/  FFMA.FTZ R152, R135, R155, R152 ;  /* 0x0000009b87987223 */ /* 0x000fe20000010098 */
[----:B------:R-:W-:Y:S01]  /*2d90*/  FMUL.FTZ R8, R166, R8 ;  /* 0x00000008a6087220 */ /* 0x000fe20000410000 */
[----:B------:R-:W-:Y:S02]  /*2da0*/  LEA.HI.X R5, R6, UR9, R5, 0x2, P1 ;  /* 0x0000000906057c11 */ /* 0x000fe400088f1405 */
[----:B------:R-:W-:Y:S01]  /*2db0*/  FFMA.FTZ R165, R134, R152, R161 ;  /* 0x0000009886a57223 */ /* 0x000fe200000100a1 */
[----:B------:R-:W-:-:S03]  /*2dc0*/  ISETP.NE.AND P1, PT, R26, RZ, PT ;  /* 0x000000ff1a00720c */ /* 0x000fc60003f25270 */
[----:B------:R-:W-:Y:S01]  /*2dd0*/  FFMA.FTZ R182, R18, R165, R11 ;  /* 0x000000a512b67223 */ /* 0x000fe2000001000b */
[----:B------:R-:W-:-:S04]  /*2de0*/  IMAD.WIDE.U32 R10, R36, UR4, R44 ;  /* 0x00000004240a7c25 */ /* 0x000fc8000f8e002c */
[----:B------:R-:W-:Y:S01]  /*2df0*/  FFMA.FTZ R171, R17, R182, R154 ;  /* 0x000000b611ab7223 */ /* 0x000fe2000001009a */
[----:B------:R-:W-:-:S03]  /*2e00*/  IMAD R7, R37, UR4, R11 ;  /* 0x0000000425077c24 */ /* 0x000fc6000f8e020b */
[----:B------:R-:W-:Y:S01]  /*2e10*/  FFMA.FTZ R11, R16, R171, R159 ;  /* 0x000000ab100b7223 */ /* 0x000fe2000001009f */
[----:B------:R1:W-:Y:S03]  /*2e20*/  @!P1 STS.64 [UR6+0x1718], R8 ;  /* 0x00171808ff009988 */ /* 0x0003e60008000a06 */
[-C--:B------:R-:W-:Y:S01]  /*2e30*/  FFMA.FTZ R157, R0, R11.reuse, R157 ;  /* 0x0000000b009d7223 */ /* 0x080fe2000001009d */
[----:B------:R-:W-:Y:S01]  /*2e40*/  FMUL.FTZ R159, R113, R11 ;  /* 0x0000000b719f7220 */ /* 0x000fe20000410000 */
[----:B-1----:R-:W-:Y:S01]  /*2e50*/  FMUL.FTZ R9, R111, R165 ;  /* 0x000000a56f097220 */ /* 0x002fe20000410000 */
[----:B----4-:R-:W1:Y:S02]  /*2e60*/  SHFL.IDX PT, R160, R160, RZ, 0x1f ;  /* 0x00001fffa0a07589 */ /* 0x010e6400000e0000 */
[----:B-1----:R-:W-:Y:S01]  /*2e70*/  @P2 FFMA.FTZ R160, R164, R160, R167 ;  /* 0x000000a0a4a02223 */ /* 0x002fe200000100a7 */
        /* <DEDUP_REMOVED lines=10> */
[----:B------:R-:W-:Y:S01]  /*2f20*/  FMUL.FTZ R147, R83, R10 ;  /* 0x0000000a53937220 */ /* 0x000fe20000410000 */
[-C--:B------:R-:W-:Y:S01]  /*2f30*/  FMUL.FTZ R10, R96, R159.reuse ;  /* 0x0000009f600a7220 */ /* 0x080fe20000410000 */
[----:B------:R-:W-:Y:S01]  /*2f40*/  FFMA.FTZ R133, R150, R159, R133 ;  /* 0x0000009f96857223 */ /* 0x000fe20000010085 */
[----:B------:R-:W-:Y:S01]  /*2f50*/  FADD.FTZ R16, -R153, R174 ;  /* 0x000000ae99107221 */ /* 0x000fe20000010100 */
[----:B------:R-:W-:Y:S01]  /*2f60*/  FMUL.FTZ R153, R109, R171 ;  /* 0x000000ab6d997220 */ /* 0x000fe20000410000 */
[----:B------:R-:W-:Y:S01]  /*2f70*/  FFMA.FTZ R159, R17, R174, R146 ;  /* 0x000000ae119f7223 */ /* 0x000fe20000010092 */
[----:B------:R-:W-:Y:S01]  /*2f80*/  FMUL.FTZ R17, R115, R182 ;  /* 0x000000b673117220 */ /* 0x000fe20000410000 */
[----:B------:R-:W-:Y:S01]  /*2f90*/  STS [R66], R147 ;  /* 0x0000009342007388 */ /* 0x000fe20000000800 */
[----:B------:R-:W-:Y:S01]  /*2fa0*/  FFMA.FTZ R133, R16, R153, R133 ;  /* 0x0000009910857223 */ /* 0x000fe20000010085 */
[----:B------:R-:W-:Y:S01]  /*2fb0*/  FFMA.FTZ R176, R18, R159, R151 ;  /* 0x0000009f12b07223 */ /* 0x000fe20000010097 */
[----:B------:R-:W-:Y:S01]  /*2fc0*/  FADD.FTZ R146, -R146, R159 ;  /* 0x0000009f92927221 */ /* 0x000fe20000010100 */
[----:B------:R-:W-:Y:S01]  /*2fd0*/  FMUL.FTZ R8, R82, R153 ;  /* 0x0000009952087220 */ /* 0x000fe20000410000 */
[-C--:B------:R-:W-:Y:S01]  /*2fe0*/  FMUL.FTZ R18, R98, R17.reuse ;  /* 0x0000001162127220 */ /* 0x080fe20000410000 */
[----:B------:R-:W-:Y:S01]  /*2ff0*/  FADD.FTZ R154, -R151, R176 ;  /* 0x000000b0979a7221 */ /* 0x000fe20000010100 */
        /* <DEDUP_REMOVED lines=8> */
[----:B------:R-:W-:Y:S01]  /*3080*/  FADD.FTZ R134, -R149, R178 ;  /* 0x000000b295867221 */ /* 0x000fe20000010100 */
[----:B------:R-:W-:Y:S01]  /*3090*/  FADD.FTZ R166, -R14, R161 ;  /* 0x000000a10ea67221 */ /* 0x000fe20000010100 */
[----:B------:R-:W-:Y:S01]  /*30a0*/  FMUL.FTZ R164, R100, R9 ;  /* 0x0000000964a47220 */ /* 0x000fe20000410000 */
[----:B------:R3:W-:Y:S01]  /*30b0*/  STS [R67+0x4], R10 ;  /* 0x0000040a43007388 */ /* 0x0007e20000000800 */
[----:B-1----:R-:W-:Y:S01]  /*30c0*/  FMUL.FTZ R8, R106, R155 ;  /* 0x0000009b6a087220 */ /* 0x002fe20000410000 */
[----:B------:R-:W-:Y:S01]  /*30d0*/  FFMA.FTZ R180, R12, R161, R145 ;  /* 0x000000a10cb47223 */ /* 0x000fe20000010091 */
[----:B------:R-:W-:Y:S01]  /*30e0*/  FMUL.FTZ R12, R95, R159 ;  /* 0x0000009f5f0c7220 */ /* 0x000fe20000410000 */
[----:B------:R1:W-:Y:S01]  /*30f0*/  STS [R67+0x10], R160 ;  /* 0x000010a043007388 */ /* 0x0003e20000000800 */
[-C--:B------:R-:W-:Y:S01]  /*3100*/  FMUL.FTZ R14, R85, R8.reuse ;  /* 0x00000008550e7220 */ /* 0x080fe20000410000 */
[----:B--2---:R-:W-:Y:S01]  /*3110*/  FMUL.FTZ R18, R102, R17 ;  /* 0x0000001166127220 */ /* 0x004fe20000410000 */
[----:B------:R-:W-:Y:S01]  /*3120*/  IADD3 R159, PT, PT, -R163, UR7, RZ ;  /* 0x00000007a39f7c10 */ /* 0x000fe2000fffe1ff */
[----:B------:R2:W-:Y:S01]  /*3130*/  STS [R67+0x14], R164 ;  /* 0x000014a443007388 */ /* 0x0005e20000000800 */
[----:B------:R-:W-:Y:S01]  /*3140*/  FFMA.FTZ R133, R134, R9, R133 ;  /* 0x0000000986857223 */ /* 0x000fe20000010085 */
[----:B------:R-:W-:Y:S01]  /*3150*/  FADD.FTZ R168, -R145, R180 ;  /* 0x000000b491a87221 */ /* 0x000fe20000010100 */
[----:B------:R-:W-:Y:S01]  /*3160*/  ISETP.GE.AND P2, PT, R159, 0x1, PT ;  /* 0x000000019f00780c */ /* 0x000fe20003f46270 */
[----:B------:R4:W-:Y:S01]  /*3170*/  STS [R67+0x18], R14 ;  /* 0x0000180e43007388 */ /* 0x0009e20000000800 */
[----:B------:R-:W-:Y:S01]  /*3180*/  FFMA.FTZ R133, R166, R8, R133 ;  /* 0x00000008a6857223 */ /* 0x000fe20000010085 */
[----:B------:R-:W-:Y:S01]  /*3190*/  FMUL.FTZ R9, R87, R170 ;  /* 0x000000aa57097220 */ /* 0x000fe20000410000 */
[----:B------:R-:W-:Y:S01]  /*31a0*/  FMUL.FTZ R8, R93, R172 ;  /* 0x000000ac5d087220 */ /* 0x000fe20000410000 */
[----:B------:R5:W-:Y:S01]  /*31b0*/  STS [R67+0x1c], R18 ;  /* 0x00001c1243007388 */ /* 0x000be20000000800 */
[----:B---3--:R-:W-:Y:S01]  /*31c0*/  FMUL.FTZ R10, R89, R174 ;  /* 0x000000ae590a7220 */ /* 0x008fe20000410000 */
[----:B-1----:R-:W-:Y:S01]  /*31d0*/  FMUL.FTZ R160, R86, R161 ;  /* 0x000000a156a07220 */ /* 0x002fe20000410000 */
[----:B--2---:R-:W-:Y:S01]  /*31e0*/  FMUL.FTZ R164, R99, R180 ;  /* 0x000000b463a47220 */ /* 0x004fe20000410000 */
[----:B------:R-:W-:Y:S01]  /*31f0*/  BAR.SYNC.DEFER_BLOCKING 0x0 ;  /* 0x0000000000007b1d */ /* 0x000fe20000010000 */
[----:B------:R-:W-:Y:S01]  /*3200*/  FFMA.FTZ R167, R168, R17, R133 ;  /* 0x00000011a8a77223 */ /* 0x000fe20000010085 */
[----:B----4-:R-:W-:Y:S01]  /*3210*/  FMUL.FTZ R14, R91, R176 ;  /* 0x000000b05b0e7220 */ /* 0x010fe20000410000 */
[----:B------:R-:W-:-:S02]  /*3220*/  ISETP.GE.AND P3, PT, R159, 0x21, PT ;  /* 0x000000219f00780c */ /* 0x000fc40003f66270 */
[----:B------:R-:W-:Y:S01]  /*3230*/  ISETP.GE.AND P6, PT, R159, 0x41, PT ;  /* 0x000000419f00780c */ /* 0x000fe20003fc6270 */
[----:B-----5:R-:W-:Y:S01]  /*3240*/  FMUL.FTZ R18, R97, R178 ;  /* 0x000000b261127220 */ /* 0x020fe20000410000 */
[----:B------:R1:W2:Y:S04]  /*3250*/  LDS R17, [R75] ;  /* 0x000000004b117984 */ /* 0x0002a80000000800 */
[----:B------:R1:W3:Y:S04]  /*3260*/  LDS R133, [R68+0x80] ;  /* 0x0000800044857984 */ /* 0x0002e80000000800 */
        /* <DEDUP_REMOVED lines=15> */
[----:B--234-:R-:W-:Y:S05]  /*3360*/  @!P2 BRA `(.L_x_9448) ;  /* 0x00000000000ca947 */ /* 0x01cfea0003800000 */
[----:B-1----:R-:W1:Y:S04]  /*3370*/  LDS R9, [R75+0x420] ;  /* 0x000420004b097984 */ /* 0x002e680000000800 */
[----:B------:R2:W-:Y:S04]  /*3380*/  REDG.E.ADD.F32.FTZ.RN.STRONG.GPU desc[UR16][R4.64], R17 ;  /* 0x00000011040079a6 */ /* 0x0005e8000c12f310 */
[----:B-1----:R2:W-:Y:S02]  /*3390*/  REDG.E.ADD.F32.FTZ.RN.STRONG.GPU desc[UR16][R6.64], R9 ;  /* 0x00000009060079a6 */ /* 0x0025e4000c12f310 */
.L_x_9448:
[----:B------:R-:W-:Y:S05]  /*33a0*/  BSYNC.RECONVERGENT B0 ;  /* 0x0000000000007941 */ /* 0x000fea0003800200 */
.L_x_9447:
[----:B-12---:R1:W2:Y:S01]  /*33b0*/  LDS R9, [R68+0x4a0] ;  /* 0x0004a00044097984 */ /* 0x0062a20000000800 */
[----:B------:R-:W-:Y:S04]  /*33c0*/  BSSY.RECONVERGENT B0, `(.L_x_9449) ;  /* 0x0000004000007945 */ /* 0x000fe80003800200 */
[----:B------:R-:W-:Y:S05]  /*33d0*/  @!P3 BRA `(.L_x_9450) ;  /* 0x000000000008b947 */ /* 0x000fea0003800000 */
[----:B------:R3:W-:Y:S04]  /*33e0*/  REDG.E.ADD.F32.FTZ.RN.STRONG.GPU desc[UR16][R4.64+0x80], R133 ;  /* 0x00008085040079a6 */ /* 0x0007e8000c12f310 */
[----:B--2---:R3:W-:Y:S02]  /*33f0*/  REDG.E.ADD.F32.FTZ.RN.STRONG.GPU desc[UR16][R6.64+0x80], R9 ;  /* 0x00008009060079a6 */ /* 0x0047e4000c12f310 */
.L_x_9450:
[----:B------:R-:W-:Y:S05]  /*3400*/  BSYNC.RECONVERGENT B0 ;  /* 0x0000000000007941 */ /* 0x000fea0003800200 */
.L_x_9449:
        /* <DEDUP_REMOVED lines=11> */
.L_x_9452:
[----:B------:R-:W-:Y:S05]  /*34c0*/  BSYNC.RECONVERGENT B0 ;  /* 0x0000000000007941 */ /* 0x000fea0003800200 */
.L_x_9451:
[----:B---34-:R3:W4:Y:S01]  /*34d0*/  LDS R9, [R70+0x5a0] ;  /* 0x0005a00046097984 */ /* 0x0187220000000800 */
[----:B------:R-:W-:Y:S01]  /*34e0*/  ISETP.NE.AND P6, PT, R8, RZ, PT ;  /* 0x000000ff0800720c */ /* 0x000fe20003fc5270 */
[----:B------:R-:W-:-:S12]  /*34f0*/  BSSY.RECONVERGENT B0, `(.L_x_9453) ;  /* 0x0000004000007945 */ /* 0x000fd80003800200 */
[----:B---3--:R-:W-:Y:S05]  /*3500*/  @!P6 BRA `(.L_x_9454) ;  /* 0x000000000008e947 */ /* 0x008fea0003800000 */
[----:B0-----:R3:W-:Y:S04]  /*3510*/  REDG.E.ADD.F32.FTZ.RN.STRONG.GPU desc[UR16][R4.64+0x180], R145 ;  /* 0x00018091040079a6 */ /* 0x0017e8000c12f310 */
[----:B----4-:R3:W-:Y:S02]  /*3520*/  REDG.E.ADD.F32.FTZ.RN.STRONG.GPU desc[UR16][R6.64+0x180], R9 ;  /* 0x00018009060079a6 */ /* 0x0107e4000c12f310 */
.L_x_9454:
[----:B------:R-:W-:Y:S05]  /*3530*/  BSYNC.RECONVERGENT B0 ;  /* 0x0000000000007941 */ /* 0x000fea0003800200 */
.L_x_9453:
[----:B---34-:R3:W4:Y:S01]  /*3540*/  LDS R9, [R71+0x620] ;  /* 0x0006200047097984 */ /* 0x0187220000000800 */
[----:B------:R-:W-:Y:S04]  /*3550*/  BSSY.RECONVERGENT B0, `(.L_x_9455) ;  /* 0x0000004000007945 */ /* 0x000fe80003800200 */
[----:B------:R-:W-:Y:S05]  /*3560*/  @!P2 BRA `(.L_x_9456) ;  /* 0x000000000008a947 */ /* 0x000fea0003800000 */
[----:B0-----:R0:W-:Y:S04]  /*3570*/  REDG.E.ADD.F32.FTZ.RN.STRONG.GPU desc[UR16][R4.64+0x200], R147 ;  /* 0x00020093040079a6 */ /* 0x0011e8000c12f310 */
[----:B----4-:R0:W-:Y:S02]  /*3580*/  REDG.E.ADD.F32.FTZ.RN.STRONG.GPU desc[UR16][R6.64+0x200], R9 ;  /* 0x00020009060079a6 */ /* 0x0101e4000c12f310 */
.L_x_9456:
[----:B------:R-:W-:Y:S05]  /*3590*/  BSYNC.RECONVERGENT B0 ;  /* 0x0000000000007941 */ /* 0x000fea0003800200 */
.L_x_9455:
[----:B0---4-:R0:W4:Y:S01]  /*35a0*/  LDS R9, [R72+0x6a0] ;  /* 0x0006a00048097984 */ /* 0x0111220000000800 */
[----:B------:R-:W-:Y:S04]  /*35b0*/  BSSY.RECONVERGENT B0, `(.L_x_9457) ;  /* 0x0000004000007945 */ /* 0x000fe80003800200 */
[----:B------:R-:W-:Y:S05]  /*35c0*/  @!P3 BRA `(.L_x_9458) ;  /* 0x000000000008b947 */ /* 0x000fea0003800000 */
[----:B------:R0:W-:Y:S04]  /*35d0*/  REDG.E.ADD.F32.FTZ.RN.STRONG.GPU desc[UR16][R4.64+0x280], R149 ;  /* 0x00028095040079a6 */ /* 0x0001e8000c12f310 */
[----:B----4-:R0:W-:Y:S02]  /*35e0*/  REDG.E.ADD.F32.FTZ.RN.STRONG.GPU desc[UR16][R6.64+0x280], R9 ;  /* 0x00028009060079a6 */ /* 0x0101e4000c12f310 */
.L_x_9458:
[----:B------:R-:W-:Y:S05]  /*35f0*/  BSYNC.RECONVERGENT B0 ;  /* 0x0000000000007941 */ /* 0x000fea0003800200 */
.L_x_9457:
[----:B0---4-:R0:W4:Y:S01]  /*3600*/  LDS R9, [R73+0x720] ;  /* 0x0007200049097984 */ /* 0x0111220000000800 */
[----:B------:R-:W-:Y:S04]  /*3610*/  BSSY.RECONVERGENT B0, `(.L_x_9459) ;  /* 0x0000004000007945 */ /* 0x000fe80003800200 */
[----:B------:R-:W-:Y:S05]  /*3620*/  @!P4 BRA `(.L_x_9460) ;  /* 0x000000000008c947 */ /* 0x000fea0003800000 */
[----:B------:R0:W-:Y:S04]  /*3630*/  REDG.E.ADD.F32.FTZ.RN.STRONG.GPU desc[UR16][R4.64+0x300], R151 ;  /* 0x00030097040079a6 */ /* 0x0001e8000c12f310 */
[----:B----4-:R0:W-:Y:S02]  /*3640*/  REDG.E.ADD.F32.FTZ.RN.STRONG.GPU desc[UR16][R6.64+0x300], R9 ;  /* 0x00030009060079a6 */ /* 0x0101e4000c12f310 */
.L_x_9460:
[----:B------:R-:W-:Y:S05]  /*3650*/  BSYNC.RECONVERGENT B0 ;  /* 0x0000000000007941 */ /* 0x000fea0003800200 */
.L_x_9459:
[----:B0---4-:R0:W4:Y:S01]  /*3660*/  LDS R9, [R74+0x7a0] ;  /* 0x0007a0004a097984 */ /* 0x0111220000000800 */
[----:B------:R-:W-:Y:S04]  /*3670*/  BSSY.RECONVERGENT B0, `(.L_x_9461) ;  /* 0x0000004000007945 */ /* 0x000fe80003800200 */
[----:B------:R-:W-:Y:S05]  /*3680*/  @!P5 BRA `(.L_x_9462) ;  /* 0x000000000008d947 */ /* 0x000fea0003800000 */
[----:B------:R0:W-:Y:S04]  /*3690*/  REDG.E.ADD.F32.FTZ.RN.STRONG.GPU desc[UR16][R4.64+0x380], R153 ;  /* 0x00038099040079a6 */ /* 0x0001e8000c12f310 */
[----:B----4-:R0:W-:Y:S02]  /*36a0*/  REDG.E.ADD.F32.FTZ.RN.STRONG.GPU desc[UR16][R6.64+0x380], R9 ;  /* 0x00038009060079a6 */ /* 0x0101e4000c12f310 */
.L_x_9462:
[----:B------:R-:W-:Y:S05]  /*36b0*/  BSYNC.RECONVERGENT B0 ;  /* 0x0000000000007941 */ /* 0x000fea0003800200 */
.L_x_9461:
[----:B0-----:R-:W0:Y:S01]  /*36c0*/  SHFL.DOWN P2, R4, R167, 0x1, 0x1f ;  /* 0x08201f00a7047f89 */ /* 0x001e220000040000 */
[-C--:B----4-:R-:W-:Y:S01]  /*36d0*/  FMUL.FTZ R9, R132, R182.reuse ;  /* 0x000000b684097220 */ /* 0x090fe20000410000 */
[----:B------:R-:W-:Y:S01]  /*36e0*/  FMUL.FTZ R15, R15, R182 ;  /* 0x000000b60f0f7220 */ /* 0x000fe20000410000 */
[----:B------:R-:W-:Y:S01]  /*36f0*/  ISETP.NE.AND P3, PT, R80, RZ, PT ;  /* 0x000000ff5000720c */ /* 0x000fe20003f65270 */
[----:B------:R-:W-:Y:S01]  /*3700*/  FMUL.FTZ R7, R132, R171 ;  /* 0x000000ab84077220 */ /* 0x000fe20000410000 */
[----:B------:R-:W-:Y:S01]  /*3710*/  FMUL.FTZ R9, R146, R9 ;  /* 0x0000000992097220 */ /* 0x000fe20000410000 */
[----:B------:R-:W-:Y:S01]  /*3720*/  FFMA.FTZ R118, R115, R15, R118 ;  /* 0x0000000f73767223 */ /* 0x000fe20000010076 */
        /* <DEDUP_REMOVED lines=17> */
[----:B0-----:R-:W-:Y:S01]  /*3840*/  @P2 FADD R4, R167, R4 ;  /* 0x00000004a7042221 */ /* 0x001fe20000000000 */
[----:B------:R-:W-:Y:S01]  /*3850*/  FFMA.FTZ R8, R84, R17, R133 ;  /* 0x0000001154087223 */ /* 0x000fe20000010085 */
[----:B------:R-:W-:Y:S01]  /*3860*/  FFMA.FTZ R11, R96, R13, R11 ;  /* 0x0000000d600b7223 */ /* 0x000fe2000001000b */
[----:B------:R-:W-:Y:S01]  /*3870*/  BSSY.RECONVERGENT B0, `(.L_x_9463) ;  /* 0x0000029000007945 */ /* 0x000fe20003800200 */
[----:B------:R-:W-:Y:S01]  /*3880*/  FFMA.FTZ R112, R111, R17, R112 ;  /* 0x000000116f707223 */ /* 0x000fe20000010070 */
[----:B------:R-:W0:Y:S01]  /*3890*/  SHFL.DOWN P2, R135, R4, 0x2, 0x1f ;  /* 0x08401f0004877f89 */ /* 0x000e220000040000 */
[----:B------:R-:W-:Y:S01]  /*38a0*/  FADD.FTZ R92, R9, R92 ;  /* 0x0000005c095c7221 */ /* 0x000fe20000010000 */
[----:B------:R-:W-:Y:S01]  /*38b0*/  FADD.FTZ R103, R8, R103 ;  /* 0x0000006708677221 */ /* 0x000fe20000010000 */
[----:B------:R-:W-:Y:S01]  /*38c0*/  FFMA.FTZ R116, R117, R141, R116 ;  /* 0x0000008d75747223 */ /* 0x000fe20000010074 */
[----:B------:R-:W-:Y:S01]  /*38d0*/  FFMA.FTZ R110, R113, R13, R110 ;  /* 0x0000000d716e7223 */ /* 0x000fe2000001006e */
[----:B------:R-:W-:Y:S01]  /*38e0*/  FFMA.FTZ R123, R106, R144, R123 ;  /* 0x000000906a7b7223 */ /* 0x000fe2000001007b */
[----:B------:R-:W-:Y:S01]  /*38f0*/  FFMA.FTZ R114, R119, R143, R114 ;  /* 0x0000008f77727223 */ /* 0x000fe20000010072 */
[----:B------:R-:W-:Y:S01]  /*3900*/  FADD.FTZ R94, R11, R94 ;  /* 0x0000005e0b5e7221 */ /* 0x000fe20000010000 */
[----:B0-----:R-:W-:Y:S01]  /*3910*/  @P2 FADD R135, R4, R135 ;  /* 0x0000008704872221 */ /* 0x001fe20000000000 */
[-C--:B------:R-:W-:Y:S01]  /*3920*/  FMUL.FTZ R4, R19, R157.reuse ;  /* 0x0000009d13047220 */ /* 0x080fe20000410000 */
[----:B------:R-:W-:-:S03]  /*3930*/  FMUL.FTZ R157, R132, R157 ;  /* 0x0000009d849d7220 */ /* 0x000fc60000410000 */
[----:B------:R-:W0:Y:S01]  /*3940*/  SHFL.DOWN P2, R6, R135, 0x4, 0x1f ;  /* 0x08801f0087067f89 */ /* 0x000e220000040000 */
[----:B------:R-:W-:Y:S01]  /*3950*/  FMUL.FTZ R0, R0, R157 ;  /* 0x0000009d00007220 */ /* 0x000fe20000410000 */
[----:B------:R-:W-:-:S03]  /*3960*/  FFMA.FTZ R121, R104, R4, R121 ;  /* 0x0000000468797223 */ /* 0x000fc60000010079 */
[----:B------:R-:W-:Y:S01]  /*3970*/  FFMA.FTZ R0, R83, R4, R0 ;  /* 0x0000000453007223 */ /* 0x000fe20000010000 */
[----:B------:R-:W-:-:S03]  /*3980*/  FFMA.FTZ R4, R102, R143, R15 ;  /* 0x0000008f66047223 */ /* 0x000fc6000001000f */
[----:B------:R-:W-:Y:S01]  /*3990*/  FADD.FTZ R107, R0, R107 ;  /* 0x0000006b006b7221 */ /* 0x000fe20000010000 */
        /* <DEDUP_REMOVED lines=8> */
[----:B------:R-:W-:Y:S01]  /*3a20*/  FFMA.FTZ R6, R82, R5, R7 ;  /* 0x0000000552067223 */ /* 0x000fe20000010007 */
[----:B------:R-:W-:-:S03]  /*3a30*/  FFMA.FTZ R5, R85, R144, R166 ;  /* 0x0000009055057223 */ /* 0x000fc600000100a6 */
[----:B------:R-:W0:Y:S01]  /*3a40*/  SHFL.DOWN P2, R10, R145, 0x10, 0x1f ;  /* 0x0a001f00910a7f89 */ /* 0x000e220000040000 */
        /* <DEDUP_REMOVED lines=11> */
.L_x_9464:
[----:B------:R-:W-:Y:S05]  /*3b00*/  BSYNC.RECONVERGENT B0 ;  /* 0x0000000000007941 */ /* 0x000fea0003800200 */
.L_x_9463:
[----:B------:R-:W-:-:S04]  /*3b10*/  UIADD3 UR4, UPT, UPT, UR4, 0x1, URZ ;  /* 0x0000000104047890 */ /* 0x000fc8000fffe0ff */
[----:B------:R-:W-:-:S09]  /*3b20*/  UISETP.GE.AND UP0, UPT, UR4, UR13, UPT ;  /* 0x0000000d0400728c */ /* 0x000fd2000bf06270 */
[----:B------:R-:W-:Y:S05]  /*3b30*/  BRA.U !UP0, `(.L_x_9465) ;  /* 0xffffffe5082c7547 */ /* 0x000fea000b83ffff */
.L_x_9443:
[----:B------:R-:W-:Y:S01]  /*3b40*/  BAR.SYNC.DEFER_BLOCKING 0x0 ;  /* 0x0000000000007b1d */ /* 0x000fe20000010000 */
[----:B------:R-:W-:Y:S01]  /*3b50*/  F2FP.BF16.F32.PACK_AB R7, R114, R123 ;  /* 0x0000007b7207723e */ /* 0x000fe200000010ff */
[----:B------:R-:W-:Y:S01]  /*3b60*/  HFMA2 R9, -RZ, RZ, 0, 0 ;  /* 0x00000000ff097431 */ /* 0x000fe200000001ff */
[----:B------:R-:W-:Y:S02]  /*3b70*/  F2FP.BF16.F32.PACK_AB R6, R116, R112 ;  /* 0x000000707406723e */ /* 0x000fe400000010ff */
[----:B------:R-:W-:-:S03]  /*3b80*/  F2FP.BF16.F32.PACK_AB R5, R118, R108 ;  /* 0x0000006c7605723e */ /* 0x000fc600000010ff */
[----:B0---4-:R-:W0:Y:S01]  /*3b90*/  LDC.64 R10, c[0x0][0x4f8] ;  /* 0x00013e00ff0a7b82 */ /* 0x011e220000000a00 */
[----:B------:R-:W-:Y:S01]  /*3ba0*/  F2FP.BF16.F32.PACK_AB R4, R110, R121 ;  /* 0x000000796e04723e */ /* 0x000fe200000010ff */
[----:B------:R-:W4:Y:S01]  /*3bb0*/  LDCU.64 UR4, c[0x0][0x500] ;  /* 0x0000a000ff0477ac */ /* 0x000f220008000a00 */
[----:B------:R-:W-:Y:S02]  /*3bc0*/  MOV R8, R2 ;  /* 0x0000000200087202 */ /* 0x000fe40000000f00 */
[----:B------:R-:W-:Y:S02]  /*3bd0*/  F2FP.BF16.F32.PACK_AB R19, R101, R90 ;  /* 0x0000005a6513723e */ /* 0x000fe400000010ff */
[----:B------:R-:W-:Y:S01]  /*3be0*/  F2FP.BF16.F32.PACK_AB R18, R88, R103 ;  /* 0x000000675812723e */ /* 0x000fe200000010ff */
[----:B------:R-:W5:Y:S01]  /*3bf0*/  LDC.64 R16, c[0x0][0x550] ;  /* 0x00015400ff107b82 */ /* 0x000f620000000a00 */
[----:B------:R-:W-:Y:S02]  /*3c00*/  IADD3 R60, P1, PT, R60, -0x200, RZ ;  /* 0xfffffe003c3c7810 */ /* 0x000fe40007f3e0ff */
[----:B------:R-:W-:-:S02]  /*3c10*/  IADD3 R62, P2, PT, R62, -0x200, RZ ;  /* 0xfffffe003e3e7810 */ /* 0x000fc40007f5e0ff */
[----:B------:R-:W-:Y:S02]  /*3c20*/  IADD3 R58, P3, PT, R58, -0x200, RZ ;  /* 0xfffffe003a3a7810 */ /* 0x000fe40007f7e0ff */
[----:B------:R-:W-:Y:S01]  /*3c30*/  IADD3 R56, P4, PT, R56, -0x200, RZ ;  /* 0xfffffe0038387810 */ /* 0x000fe20007f9e0ff */
[----:B------:R-:W1:Y:S01]  /*3c40*/  LDC.64 R32, c[0x0][0x560] ;  /* 0x00015800ff207b82 */ /* 0x000e620000000a00 */
[----:B------:R-:W-:Y:S01]  /*3c50*/  IADD3 R54, P5, PT, R54, -0x200, RZ ;  /* 0xfffffe0036367810 */ /* 0x000fe20007fbe0ff */
[----:B------:R5:W-:Y:S01]  /*3c60*/  STS.128 [R79], R4 ;  /* 0x000000044f007388 */ /* 0x000be20000000c00 */
[----:B------:R-:W-:-:S03]  /*3c70*/  NOP ;  /* 0x0000000000007918 */ /* 0x000fc60000000000 */
[----:B------:R-:W2:Y:S01]  /*3c80*/  LDS.128 R12, [R79] ;  /* 0x000000004f0c7984 */ /* 0x000ea20000000c00 */
[----:B0-----:R-:W-:Y:S01]  /*3c90*/  IMAD.WIDE.U32 R2, R10, UR18, R8 ;  /* 0x000000120a027c25 */ /* 0x001fe2000f8e0008 */
[----:B------:R-:W-:Y:S02]  /*3ca0*/  IADD3.X R61, PT, PT, R61, -0x1, RZ, P1, !PT ;  /* 0xffffffff3d3d7810 */ /* 0x000fe40000ffe4ff */
[----:B------:R-:W-:Y:S01]  /*3cb0*/  IADD3.X R63, PT, PT, R63, -0x1, RZ, P2, !PT ;  /* 0xffffffff3f3f7810 */ /* 0x000fe200017fe4ff */
[----:B------:R-:W-:Y:S01]  /*3cc0*/  IMAD R3, R11, UR18, R3 ;  /* 0x000000120b037c24 */ /* 0x000fe2000f8e0203 */
[----:B------:R-:W-:Y:S01]  /*3cd0*/  IADD3.X R59, PT, PT, R59, -0x1, RZ, P3, !PT ;  /* 0xffffffff3b3b7810 */ /* 0x000fe20001ffe4ff */
[----:B------:R-:W0:Y:S01]  /*3ce0*/  LDC.64 R10, c[0x0][0x518] ;  /* 0x00014600ff0a7b82 */ /* 0x000e220000000a00 */
[----:B------:R-:W-:Y:S01]  /*3cf0*/  IADD3.X R57, PT, PT, R57, -0x1, RZ, P4, !PT ;  /* 0xffffffff39397810 */ /* 0x000fe200027fe4ff */
[----:B----4-:R-:W-:Y:S01]  /*3d00*/  IMAD.WIDE.U32 R2, R49, UR4, R2 ;  /* 0x0000000431027c25 */ /* 0x010fe2000f8e0002 */
[----:B------:R-:W-:-:S03]  /*3d10*/  IADD3.X R55, PT, PT, R55, -0x1, RZ, P5, !PT ;  /* 0xffffffff37377810 */ /* 0x000fc60002ffe4ff */
[----:B------:R-:W-:Y:S01]  /*3d20*/  IMAD R0, R49, UR5, R3 ;  /* 0x0000000531007c24 */ /* 0x000fe2000f8e0203 */
[----:B-----5:R-:W-:Y:S01]  /*3d30*/  LEA R4, P0, R2, R16, 0x1 ;  /* 0x0000001002047211 */ /* 0x020fe200078008ff */
[----:B------:R-:W4:Y:S01]  /*3d40*/  LDCU.64 UR4, c[0x0][0x520] ;  /* 0x0000a400ff0477ac */ /* 0x000f220008000a00 */
[----:B------:R-:W-:Y:S01]  /*3d50*/  F2FP.BF16.F32.PACK_AB R16, R94, R107 ;  /* 0x0000006b5e10723e */ /* 0x000fe200000010ff */
[----:B------:R-:W-:Y:S01]  /*3d60*/  FADD.FTZ R107, R78, R107 ;  /* 0x0000006b4e6b7221 */ /* 0x000fe20000010000 */
[----:B------:R-:W-:Y:S02]  /*3d70*/  LEA.HI.X R5, R2, R17, R0, 0x1, P0 ;  /* 0x0000001102057211 */ /* 0x000fe400000f0c00 */
[----:B------:R-:W-:Y:S01]  /*3d80*/  F2FP.BF16.F32.PACK_AB R17, R92, R105 ;  /* 0x000000695c11723e */ /* 0x000fe200000010ff */
[----:B------:R-:W-:Y:S01]  /*3d90*/  FADD.FTZ R94, R107, R94 ;  /* 0x0000005e6b5e7221 */ /* 0x000fe20000010000 */
[----:B------:R-:W-:-:S04]  /*3da0*/  IMAD.WIDE.U32 R2, R26, 0x10, R4 ;  /* 0x000000101a027825 */ /* 0x000fc800078e0004 */
[----:B------:R-:W-:-:S04]  /*3db0*/  FADD.FTZ R105, R94, R105 ;  /* 0x000000695e697221 */ /* 0x000fc80000010000 */
[----:B------:R-:W-:Y:S01]  /*3dc0*/  FADD.FTZ R92, R105, R92 ;  /* 0x0000005c695c7221 */ /* 0x000fe20000010000 */
[----:B0-----:R-:W-:-:S04]  /*3dd0*/  IMAD.WIDE.U32 R8, R10, UR18, R8 ;  /* 0x000000120a087c25 */ /* 0x001fc8000f8e0008 */
[----:B------:R-:W-:Y:S01]  /*3de0*/  FADD.FTZ R103, R92, R103 ;  /* 0x000000675c677221 */ /* 0x000fe20000010000 */
[----:B------:R-:W-:-:S03]  /*3df0*/  IMAD R9, R11, UR18, R9 ;  /* 0x000000120b097c24 */ /* 0x000fc6000f8e0209 */
[----:B------:R-:W-:Y:S01]  /*3e00*/  FADD.FTZ R103, R103, R88 ;  /* 0x0000005867677221 */ /* 0x000fe20000010000 */
[----:B--2---:R4:W-:Y:S03]  /*3e10*/  STG.E.128 desc[UR16][R2.64], R12 ;  /* 0x0000000c02007986 */ /* 0x0049e6000c101d10 */
[----:B------:R-:W-:Y:S01]  /*3e20*/  FADD.FTZ R78, R103, R90 ;  /* 0x0000005a674e7221 */ /* 0x000fe20000010000 */
[----:B------:R-:W-:Y:S03]  /*3e30*/  BAR.SYNC.DEFER_BLOCKING 0x0 ;  /* 0x0000000000007b1d */ /* 0x000fe60000010000 */
[----:B------:R-:W-:Y:S01]  /*3e40*/  FADD.FTZ R78, R78, R101 ;  /* 0x000000654e4e7221 */ /* 0x000fe20000010000 */
[----:B----4-:R-:W-:-:S04]  /*3e50*/  IMAD.WIDE.U32 R2, R49, UR4, R8 ;  /* 0x0000000431027c25 */ /* 0x010fc8000f8e0008 */
[----:B------:R-:W-:Y:S01]  /*3e60*/  IMAD R0, R49, UR5, R3 ;  /* 0x0000000531007c24 */ /* 0x000fe2000f8e0203 */
[----:B-1----:R-:W-:-:S04]  /*3e70*/  LEA R8, P0, R2, R32, 0x1 ;  /* 0x0000002002087211 */ /* 0x002fc800078008ff */
        /* <DEDUP_REMOVED lines=9> */
.L_x_9441:
        /* <DEDUP_REMOVED lines=34> */
.L_x_9468:
[----:B------:R-:W-:Y:S05]  /*4130*/  BSYNC.RECONVERGENT B0 ;  /* 0x0000000000007941 */ /* 0x000fea0003800200 */
.L_x_9467:
        /* <DEDUP_REMOVED lines=26> */
.L_x_9470:
[----:B------:R-:W-:Y:S05]  /*42e0*/  BSYNC.RECONVERGENT B0 ;  /* 0x0000000000007941 */ /* 0x000fea0003800200 */
.L_x_9469:
[----:B------:R-:W-:Y:S05]  /*42f0*/  @P2 EXIT ;  /* 0x000000000000294d */ /* 0x000fea0003800000 */
[----:B------:R-:W2:Y:S01]  /*4300*/  S2UR UR5, SR_CgaCtaId ;  /* 0x00000000000579c3 */ /* 0x000ea20000008800 */
[----:B01----:R-:W-:Y:S01]  /*4310*/  MOV R7, R12 ;  /* 0x0000000c00077202 */ /* 0x003fe20000000f00 */
[----:B------:R-:W-:Y:S01]  /*4320*/  UMOV UR4, 0x400 ;  /* 0x0000040000047882 */ /* 0x000fe20000000000 */
[----:B------:R-:W0:Y:S01]  /*4330*/  LDCU UR6, c[0x0][0x360] ;  /* 0x00006c00ff0677ac */ /* 0x000e220008000800 */
[----:B------:R-:W1:Y:S01]  /*4340*/  LDCU.64 UR8, c[0x0][0x4b0] ;  /* 0x00009600ff0877ac */ /* 0x000e620008000a00 */
[----:B------:R-:W4:Y:S02]  /*4350*/  LDCU.64 UR10, c[0x0][0x530] ;  /* 0x0000a600ff0a77ac */ /* 0x000f240008000a00 */
[----:B012-4-:R-:W-:-:S12]  /*4360*/  ULEA UR4, UR5, UR4, 0x18 ;  /* 0x0000000405047291 */ /* 0x017fd8000f8ec0ff */
.L_x_9471:
        /* <DEDUP_REMOVED lines=15> */
.L_x_9472:
        /* <DEDUP_REMOVED lines=10> */
.L_x_10533:


//--------------------- .text._Z25selective_scan_bwd_kernelI32Selective_Scan_bwd_kernel_traitsILi32ELi8ELb1ELb1ELb1ELb1ELb0EN3c108BFloat16EfEEv12SSMParamsBwd --------------------------
	.section	.text._Z25selective_scan_bwd_kernelI32Selective_Scan_bwd_kernel_traitsILi32ELi8ELb1ELb1ELb1ELb1ELb0EN3c108BFloat16EfEEv12SSMParamsBwd,"ax",@progbits
	.align	128
        .global         _Z25selective_scan_bwd_kernelI32Selective_Scan_bwd_kernel_traitsILi32ELi8ELb1ELb1ELb1ELb1ELb0EN3c108BFloat16EfEEv12SSMParamsBwd
        .type           _Z25selective_scan_bwd_kernelI32Selective_Scan_bwd_kernel_traitsILi32ELi8ELb1ELb1ELb1ELb1ELb0EN3c108BFloat16EfEEv12SSMParamsBwd,@function
        .size           _Z25selective_scan_bwd_kernelI32Selective_Scan_bwd_kernel_traitsILi32ELi8ELb1ELb1ELb1ELb1ELb0EN3c108BFloat16EfEEv12SSMParamsBwd,(.L_x_10534 - _Z25selective_scan_bwd_kernelI32Selective_Scan_bwd_kernel_traitsILi32ELi8ELb1ELb1ELb1ELb1ELb0EN3c108BFloat16EfEEv12SSMParamsBwd)
        .other          _Z25selective_scan_bwd_kernelI32Selective_Scan_bwd_kernel_traitsILi32ELi8ELb1ELb1ELb1ELb1ELb0EN3c108BFloat16EfEEv12SSMParamsBwd,@"STO_CUDA_ENTRY STV_DEFAULT"
_Z25selective_scan_bwd_kernelI32Selective_Scan_bwd_kernel_traitsILi32ELi8ELb1ELb1ELb1ELb1ELb0EN3c108BFloat16EfEEv12SSMParamsBwd:
.text._Z25selective_scan_bwd_kernelI32Selective_Scan_bwd_kernel_traitsILi32ELi8ELb1ELb1ELb1ELb1ELb0EN3c108BFloat16EfEEv12SSMParamsBwd:
        /* <DEDUP_REMOVED lines=188> */
.L_x_9513:
[----:B------:R-:W-:Y:S01]  /*0bc0*/  BAR.SYNC.DEFER_BLOCKING 0x0 ;  /* 0x0000000000007b1d */ /* 0x000fe20000010000 */
[----:B------:R-:W-:-:S06]  /*0bd0*/  IMAD.WIDE.U32 R4, R26, 0x10, R58 ;  /* 0x000000101a047825 */ /* 0x000fcc00078e003a */
[----:B------:R-:W2:Y:S01]  /*0be0*/  LDG.E.128 R4, desc[UR16][R4.64] ;  /* 0x0000001004047981 */ /* 0x000ea2000c1e1d00 */
[----:B0-----:R-:W0:Y:S01]  /*0bf0*/  S2UR UR5, SR_CgaCtaId ;  /* 0x00000000000579c3 */ /* 0x001e220000008800 */
        /* <DEDUP_REMOVED lines=15> */
[----:B------:R2:W3:Y:S01]  /*0cf0*/  LDG.E.128 R36, desc[UR16][R10.64] ;  /* 0x000000100a247981 */ /* 0x0004e2000c1e1d00 */
[----:B------:R-:W-:Y:S01]  /*0d00*/  BSSY.RECONVERGENT B0, `(.L_x_9474) ;  /* 0x000004e000007945 */ /* 0x000fe20003800200 */
[----:B------:R-:W-:Y:S01]  /*0d10*/  HFMA2 R81, -RZ, RZ, 0, 0 ;  /* 0x00000000ff517431 */ /* 0x000fe200000001ff */
[----:B0-----:R-:W-:-:S02]  /*0d20*/  PRMT R102, R12, 0x7632, R102 ;  /* 0x000076320c667816 */ /* 0x001fc40000000066 */
[----:B------:R-:W-:Y:S02]  /*0d30*/  SHF.L.U32 R85, R12, 0x10, RZ ;  /* 0x000000100c557819 */ /* 0x000fe400000006ff */
[C---:B------:R-:W-:Y:S02]  /*0d40*/  PRMT R107, R13.reuse, 0x7632, R107 ;  /* 0x000076320d6b7816 */ /* 0x040fe4000000006b */
[----:B------:R-:W-:Y:S02]  /*0d50*/  SHF.L.U32 R86, R13, 0x10, RZ ;  /* 0x000000100d567819 */ /* 0x000fe400000006ff */
[----:B------:R-:W-:Y:S02]  /*0d60*/  PRMT R0, R14, 0x7632, R0 ;  /* 0x000076320e007816 */ /* 0x000fe40000000000 */
[----:B-1----:R-:W-:Y:S02]  /*0d70*/  SHF.L.U32 R9, R32, 0x10, RZ ;  /* 0x0000001020097819 */ /* 0x002fe400000006ff */
[----:B------:R-:W-:-:S02]  /*0d80*/  SHF.L.U32 R89, R33, 0x10, RZ ;  /* 0x0000001021597819 */ /* 0x000fc400000006ff */
[----:B------:R-:W-:Y:S01]  /*0d90*/  PRMT R32, R32, 0x7632, R32 ;  /* 0x0000763220207816 */ /* 0x000fe20000000020 */
[--C-:B-----5:R-:W-:Y:S01]  /*0da0*/  FADD.FTZ R100, R9, R50.reuse ;  /* 0x0000003209647221 */ /* 0x120fe20000010000 */
[----:B------:R-:W-:Y:S01]  /*0db0*/  PRMT R33, R33, 0x7632, R33 ;  /* 0x0000763221217816 */ /* 0x000fe20000000021 */
[--C-:B------:R-:W-:Y:S01]  /*0dc0*/  FADD.FTZ R89, R89, R50.reuse ;  /* 0x0000003259597221 */ /* 0x100fe20000010000 */
[----:B--2---:R-:W-:Y:S02]  /*0dd0*/  SHF.L.U32 R11, R34, 0x10, RZ ;  /* 0x00000010220b7819 */ /* 0x004fe400000006ff */
[----:B------:R-:W-:Y:S02]  /*0de0*/  FSETP.GTU.FTZ.AND P4, PT, R100, 20, PT ;  /* 0x41a000006400780b */ /* 0x000fe40003f9c000 */
[----:B------:R-:W-:Y:S01]  /*0df0*/  SHF.L.U32 R91, R35, 0x10, RZ ;  /* 0x00000010235b7819 */ /* 0x000fe200000006ff */
[----:B------:R-:W-:Y:S01]  /*0e00*/  FADD.FTZ R90, R11, R50 ;  /* 0x000000320b5a7221 */ /* 0x000fe20000010000 */
[----:B------:R-:W-:-:S02]  /*0e10*/  SHF.L.U32 R101, R32, 0x10, RZ ;  /* 0x0000001020657819 */ /* 0x000fc400000006ff */
[----:B------:R-:W-:Y:S01]  /*0e20*/  SHF.L.U32 R33, R33, 0x10, RZ ;  /* 0x0000001021217819 */ /* 0x000fe200000006ff */
[----:B------:R-:W-:Y:S01]  /*0e30*/  FADD.FTZ R91, R91, R50 ;  /* 0x000000325b5b7221 */ /* 0x000fe20000010000 */
[----:B------:R-:W-:Y:S01]  /*0e40*/  PRMT R34, R34, 0x7632, R34 ;  /* 0x0000763222227816 */ /* 0x000fe20000000022 */
[--C-:B------:R-:W-:Y:S01]  /*0e50*/  FADD.FTZ R101, R101, R50.reuse ;  /* 0x0000003265657221 */ /* 0x100fe20000010000 */
[----:B------:R-:W-:Y:S01]  /*0e60*/  PRMT R35, R35, 0x7632, R35 ;  /* 0x0000763223237816 */ /* 0x000fe20000000023 */
[----:B------:R-:W-:Y:S01]  /*0e70*/  FADD.FTZ R92, R33, R50 ;  /* 0x00000032215c7221 */ /* 0x000fe20000010000 */
[----:B------:R-:W-:Y:S02]  /*0e80*/  SHF.L.U32 R9, R34, 0x10, RZ ;  /* 0x0000001022097819 */ /* 0x000fe400000006ff */
[----:B------:R-:W-:Y:S02]  /*0e90*/  SHF.L.U32 R87, R14, 0x10, RZ ;  /* 0x000000100e577819 */ /* 0x000fe400000006ff */
[----:B------:R-:W-:Y:S01]  /*0ea0*/  PRMT R8, R15, 0x7632, R8 ;  /* 0x000076320f087816 */ /* 0x000fe20000000008 */
[----:B------:R-:W-:Y:S01]  /*0eb0*/  FADD.FTZ R96, R9, R50 ;  /* 0x0000003209607221 */ /* 0x000fe20000010000 */
[----:B------:R-:W-:-:S02]  /*0ec0*/  SHF.L.U32 R88, R15, 0x10, RZ ;  /* 0x000000100f587819 */ /* 0x000fc400000006ff */
[----:B------:R-:W-:Y:S02]  /*0ed0*/  FSETP.GTU.FTZ.AND P0, PT, R89, 20, PT ;  /* 0x41a000005900780b */ /* 0x000fe40003f1c000 */
[----:B------:R-:W-:Y:S02]  /*0ee0*/  FSETP.GTU.FTZ.AND P1, PT, R90, 20, PT ;  /* 0x41a000005a00780b */ /* 0x000fe40003f3c000 */
[----:B------:R-:W-:Y:S02]  /*0ef0*/  FSETP.GTU.FTZ.AND P2, PT, R91, 20, PT ;  /* 0x41a000005b00780b */ /* 0x000fe40003f5c000 */
[----:B------:R-:W-:Y:S02]  /*0f00*/  FSETP.GTU.FTZ.AND P5, PT, R101, 20, PT ;  /* 0x41a000006500780b */ /* 0x000fe40003fbc000 */
[----:B------:R-:W-:Y:S02]  /*0f10*/  FSETP.GTU.FTZ.AND P3, PT, R92, 20, PT ;  /* 0x41a000005c00780b */ /* 0x000fe40003f7c000 */
[----:B------:R-:W-:-:S02]  /*0f20*/  IADD3 R80, PT, PT, R77, -0x1, RZ ;  /* 0xffffffff4d507810 */ /* 0x000fc40007ffe0ff */
[----:B------:R-:W-:Y:S01]  /*0f30*/  SHF.L.U32 R35, R35, 0x10, RZ ;  /* 0x0000001023237819 */ /* 0x000fe200000006ff */
[----:B---3--:R-:W-:Y:S01]  /*0f40*/  STS.128 [R79], R36 ;  /* 0x000000244f007388 */ /* 0x008fe20000000c00 */
[----:B------:R-:W-:-:S03]  /*0f50*/  NOP ;  /* 0x0000000000007918 */ /* 0x000fc60000000000 */
[----:B------:R-:W0:Y:S02]  /*0f60*/  LDS.128 R4, [R79] ;  /* 0x000000004f047984 */ /* 0x000e240000000c00 */
[----:B0-----:R-:W-:Y:S02]  /*0f70*/  SHF.L.U32 R94, R6, 0x10, RZ ;  /* 0x00000010065e7819 */ /* 0x001fe400000006ff */
[----:B------:R-:W-:Y:S02]  /*0f80*/  SHF.L.U32 R97, R7, 0x10, RZ ;  /* 0x0000001007617819 */ /* 0x000fe400000006ff */
[C---:B------:R-:W-:Y:S02]  /*0f90*/  SHF.L.U32 R93, R4.reuse, 0x10, RZ ;  /* 0x00000010045d7819 */ /* 0x040fe400000006ff */
[----:B------:R-:W-:Y:S02]  /*0fa0*/  PRMT R105, R4, 0x7632, R105 ;  /* 0x0000763204697816 */ /* 0x000fe40000000069 */
[----:B------:R-:W-:-:S02]  /*0fb0*/  SHF.L.U32 R95, R5, 0x10, RZ ;  /* 0x00000010055f7819 */ /* 0x000fc400000006ff */
        /* <DEDUP_REMOVED lines=34> */
.L_x_9475:
[----:B------:R-:W-:Y:S05]  /*11e0*/  BSYNC.RECONVERGENT B0 ;  /* 0x0000000000007941 */ /* 0x000fea0003800200 */
.L_x_9474:
        /* <DEDUP_REMOVED lines=39> */
.L_x_9477:
[----:B------:R-:W-:Y:S05]  /*1460*/  BSYNC.RECONVERGENT B0 ;  /* 0x0000000000007941 */ /* 0x000fea0003800200 */
.L_x_9476:
        /* <DEDUP_REMOVED lines=38> */
.L_x_9479:
[----:B------:R-:W-:Y:S05]  /*16d0*/  BSYNC.RECONVERGENT B0 ;  /* 0x0000000000007941 */ /* 0x000fea0003800200 */
.L_x_9478:
        /* <DEDUP_REMOVED lines=32> */
.L_x_9481:
[----:B------:R-:W-:Y:S05]  /*18e0*/  BSYNC.RECONVERGENT B0 ;  /* 0x0000000000007941 */ /* 0x000fea0003800200 */
.L_x_9480:
        /* <DEDUP_REMOVED lines=32> */
.L_x_9483:
[----:B------:R-:W-:Y:S05]  /*1af0*/  BSYNC.RECONVERGENT B0 ;  /* 0x0000000000007941 */ /* 0x000fea0003800200 */
.L_x_9482:
        /* <DEDUP_REMOVED lines=32> */
.L_x_9485:
[----:B------:R-:W-:Y:S05]  /*1d00*/  BSYNC.RECONVERGENT B0 ;  /* 0x0000000000007941 */ /* 0x000fea0003800200 */
.L_x_9484:
        /* <DEDUP_REMOVED lines=32> */
.L_x_9487:
[----:B------:R-:W-:Y:S05]  /*1f10*/  BSYNC.RECONVERGENT B0 ;  /* 0x0000000000007941 */ /* 0x000fea0003800200 */
.L_x_9486:
        /* <DEDUP_REMOVED lines=32> */
.L_x_9489:
[----:B------:R-:W-:Y:S05]  /*2120*/  BSYNC.RECONVERGENT B0 ;  /* 0x0000000000007941 */ /* 0x000fea0003800200 */
.L_x_9488:
        /* <DEDUP_REMOVED lines=23> */
[----:B------:R-:W0:Y:S01]  /*22a0*/  LDC.64 R138, c[0x0][0x3c0] ;  /* 0x0000f000ff8a7b82 */ /* 0x000e220000000a00 */
[----:B------:R-:W-:Y:S01]  /*22b0*/  SHF.L.U32 R131, R80, 0x8, RZ ;  /* 0x0000000850837819 */ /* 0x000fe200000006ff */
[----:B------:R-:W-:Y:S01]  /*22c0*/  FMUL.FTZ R123, R85, R100 ;  /* 0x00000064557b7220 */ /* 0x000fe20000410000 */
[----:B------:R-:W-:Y:S01]  /*22d0*/  MOV R4, R54 ;  /* 0x0000003600047202 */ /* 0x000fe20000000f00 */
[----:B------:R-:W-:Y:S01]  /*22e0*/  FMUL.FTZ R124, R102, R101 ;  /* 0x00000065667c7220 */ /* 0x000fe20000410000 */
[----:B------:R-:W-:Y:S01]  /*22f0*/  MOV R5, R65 ;  /* 0x0000004100057202 */ /* 0x000fe20000000f00 */
[----:B------:R-:W-:Y:S01]  /*2300*/  FMUL.FTZ R125, R86, R89 ;  /* 0x00000059567d7220 */ /* 0x000fe20000410000 */
[C---:B------:R-:W-:Y:S01]  /*2310*/  ISETP.NE.AND P0, PT, R77.reuse, 0x1, PT ;  /* 0x000000014d00780c */ /* 0x040fe20003f05270 */
[----:B------:R-:W1:Y:S01]  /*2320*/  LDC.64 R46, c[0x0][0x440] ;  /* 0x00011000ff2e7b82 */ /* 0x000e620000000a00 */
[----:B------:R-:W-:Y:S01]  /*2330*/  SHF.L.U32 R132, R77, 0x8, RZ ;  /* 0x000000084d847819 */ /* 0x000fe200000006ff */
[----:B------:R-:W-:Y:S01]  /*2340*/  FMUL.FTZ R126, R107, R92 ;  /* 0x0000005c6b7e7220 */ /* 0x000fe20000410000 */
[----:B------:R-:W-:Y:S01]  /*2350*/  IADD3 R38, P1, PT, R131, R22, RZ ;  /* 0x0000001683267210 */ /* 0x000fe20007f3e0ff */
[----:B------:R-:W-:Y:S01]  /*2360*/  FMUL.FTZ R127, R87, R90 ;  /* 0x0000005a577f7220 */ /* 0x000fe20000410000 */
[----:B------:R-:W-:Y:S01]  /*2370*/  IADD3 R36, P2, PT, R131, R20, RZ ;  /* 0x0000001483247210 */ /* 0x000fe20007f5e0ff */
[----:B------:R-:W-:Y:S01]  /*2380*/  FMUL.FTZ R128, R113, R96 ;  /* 0x0000006071807220 */ /* 0x000fe20000410000 */
[----:B------:R-:W-:Y:S01]  /*2390*/  LOP3.LUT R164, R131, 0x100, RZ, 0xc0, !PT ;  /* 0x0000010083a47812 */ /* 0x000fe200078ec0ff */
[----:B------:R-:W2:Y:S01]  /*23a0*/  LDC.64 R44, c[0x0][0x3a8] ;  /* 0x0000ea00ff2c7b82 */ /* 0x000ea20000000a00 */
[----:B------:R-:W-:Y:S01]  /*23b0*/  IADD3 R122, PT, PT, R77, -0x2, RZ ;  /* 0xfffffffe4d7a7810 */ /* 0x000fe20007ffe0ff */
[----:B------:R-:W-:Y:S01]  /*23c0*/  FMUL.FTZ R129, R88, R91 ;  /* 0x0000005b58817220 */ /* 0x000fe20000410000 */
[----:B------:R-:W-:Y:S01]  /*23d0*/  FMUL.FTZ R130, R114, R103 ;  /* 0x0000006772827220 */ /* 0x000fe20000410000 */
[----:B------:R-:W-:Y:S01]  /*23e0*/  MOV R81, RZ ;  /* 0x000000ff00517202 */ /* 0x000fe20000000f00 */
[C---:B------:R-:W-:Y:S01]  /*23f0*/  IMAD.WIDE.U32 R34, R26.reuse, 0x10, R4 ;  /* 0x000000101a227825 */ /* 0x040fe200078e0004 */
[C---:B------:R-:W-:Y:S01]  /*2400*/  ISETP.EQ.AND P0, PT, R26.reuse, RZ, P0 ;  /* 0x000000ff1a00720c */ /* 0x040fe20000702270 */
[----:B------:R-:W3:Y:S01]  /*2410*/  LDCU UR12, c[0x0][0x394] ;  /* 0x00007280ff0c77ac */ /* 0x000ee20008000800 */
[----:B------:R-:W4:Y:S01]  /*2420*/  LDC.64 R136, c[0x0][0x3e0] ;  /* 0x0000f800ff887b82 */ /* 0x000f220000000a00 */
[----:B------:R-:W-:Y:S01]  /*2430*/  IADD3 R131, PT, PT, R131, R26, RZ ;  /* 0x0000001a83837210 */ /* 0x000fe20007ffe0ff */
[----:B------:R-:W-:Y:S01]  /*2440*/  IMAD.WIDE.U32 R32, R26, 0x10, R60 ;  /* 0x000000101a207825 */ /* 0x000fe200078e003c */
[----:B------:R-:W-:Y:S01]  /*2450*/  LOP3.LUT R132, R132, 0x100, RZ, 0xc0, !PT ;  /* 0x0000010084847812 */ /* 0x000fe200078ec0ff */
[----:B------:R-:W0:Y:S01]  /*2460*/  LDCU UR13, c[0x0][0x38c] ;  /* 0x00007180ff0d77ac */ /* 0x000e220008000800 */
[----:B------:R-:W-:-:S02]  /*2470*/  IADD3.X R39, PT, PT, RZ, R76, RZ, P1, !PT ;  /* 0x0000004cff277210 */ /* 0x000fc40000ffe4ff */
[----:B------:R-:W-:Y:S01]  /*2480*/  IADD3.X R37, PT, PT, RZ, R55, RZ, P2, !PT ;  /* 0x00000037ff257210 */ /* 0x000fe200017fe4ff */
[----:B------:R-:W0:Y:S01]  /*2490*/  LDC.64 R42, c[0x0][0x4d0] ;  /* 0x00013400ff2a7b82 */ /* 0x000e220000000a00 */
[----:B------:R-:W0:Y:S01]  /*24a0*/  LDCU UR7, c[0x0][0x388] ;  /* 0x00007100ff0777ac */ /* 0x000e220008000800 */
[----:B------:R-:W0:Y:S06]  /*24b0*/  LDCU.64 UR8, c[0x0][0x538] ;  /* 0x0000a700ff0877ac */ /* 0x000e2c0008000a00 */
[----:B------:R-:W0:Y:S01]  /*24c0*/  LDC.64 R40, c[0x0][0x4f0] ;  /* 0x00013c00ff287b82 */ /* 0x000e220000000a00 */
[----:B------:R-:W0:Y:S01]  /*24d0*/  LDCU.64 UR10, c[0x0][0x540] ;  /* 0x0000a800ff0a77ac */ /* 0x000e220008000a00 */
[----:B---3--:R-:W-:-:S05]  /*24e0*/  UMOV UR4, URZ ;  /* 0x000000ff00047c82 */ /* 0x008fca0008000000 */
.L_x_9512:
        /* <DEDUP_REMOVED lines=26> */
[C---:B------:R-:W-:Y:S01]  /*2690*/  FMUL.FTZ R135, R141.reuse, R100 ;  /* 0x000000648d877220 */ /* 0x040fe20000410000 */
[C---:B------:R-:W-:Y:S01]  /*26a0*/  FMUL.FTZ R0, R141.reuse, R101 ;  /* 0x000000658d007220 */ /* 0x040fe20000410000 */
[C---:B0-----:R-:W-:Y:S01]  /*26b0*/  FMUL.FTZ R16, R141.reuse, R89 ;  /* 0x000000598d107220 */ /* 0x041fe20000410000 */
[C---:B------:R-:W-:Y:S01]  /*26c0*/  FMUL.FTZ R17, R141.reuse, R92 ;  /* 0x0000005c8d117220 */ /* 0x040fe20000410000 */
[C---:B------:R-:W-:Y:S01]  /*26d0*/  FMUL.FTZ R18, R141.reuse, R90 ;  /* 0x0000005a8d127220 */ /* 0x040fe20000410000 */
[C---:B------:R-:W-:Y:S01]  /*26e0*/  FMUL.FTZ R19, R141.reuse, R96 ;  /* 0x000000608d137220 */ /* 0x040fe20000410000 */
[----:B------:R-:W0:Y:S01]  /*26f0*/  MUFU.EX2 R135, R135 ;  /* 0x0000008700877308 */ /* 0x000e220000000800 */
[----:B-1----:R-:W-:Y:S01]  /*2700*/  ULEA UR5, UR6, UR5, 0x18 ;  /* 0x0000000506057291 */ /* 0x002fe2000f8ec0ff */
[C---:B------:R-:W-:Y:S01]  /*2710*/  FMUL.FTZ R147, R141.reuse, R91 ;  /* 0x0000005b8d937220 */ /* 0x040fe20000410000 */
        /* <DEDUP_REMOVED lines=9> */
[----:B------:R-:W-:Y:S01]  /*27b0*/  PRMT R145, R7, 0x7632, R145 ;  /* 0x0000763207917816 */ /* 0x000fe20000000091 */
[----:B------:R-:W-:Y:S01]  /*27c0*/  FMUL.FTZ R154, R123, R134 ;  /* 0x000000867b9a7220 */ /* 0x000fe20000410000 */
[----:B------:R-:W-:Y:S01]  /*27d0*/  SHF.L.U32 R144, R7, 0x10, RZ ;  /* 0x0000001007907819 */ /* 0x000fe200000006ff */
[----:B------:R-:W-:Y:S01]  /*27e0*/  FMUL.FTZ R153, R125, R140 ;  /* 0x0000008c7d997220 */ /* 0x000fe20000410000 */
[----:B------:R-:W-:Y:S01]  /*27f0*/  SHF.L.U32 R143, R143, 0x10, RZ ;  /* 0x000000108f8f7819 */ /* 0x000fe200000006ff */
[----:B------:R-:W0:Y:S01]  /*2800*/  MUFU.EX2 R18, R18 ;  /* 0x0000001200127308 */ /* 0x000e220000000800 */
[----:B------:R-:W-:-:S07]  /*2810*/  SHF.L.U32 R145, R145, 0x10, RZ ;  /* 0x0000001091917819 */ /* 0x000fce00000006ff */
[----:B------:R-:W0:Y:S08]  /*2820*/  MUFU.EX2 R19, R19 ;  /* 0x0000001300137308 */ /* 0x000e300000000800 */
[----:B------:R5:W0:Y:S02]  /*2830*/  MUFU.EX2 R141, R147 ;  /* 0x00000093008d7308 */ /* 0x000a240000000800 */
[----:B-----5:R-:W-:Y:S01]  /*2840*/  FMUL.FTZ R147, R130, R145 ;  /* 0x0000009182937220 */ /* 0x020fe20000410000 */
[----:B---3--:R3:W-:Y:S01]  /*2850*/  STS.128 [R79+0x210], R8 ;  /* 0x000210084f007388 */ /* 0x0087e20000000c00 */
[----:B------:R-:W-:-:S03]  /*2860*/  NOP ;  /* 0x0000000000007918 */ /* 0x000fc60000000000 */
[----:B------:R-:W5:Y:S01]  /*2870*/  LDS.128 R12, [R79+0x210] ;  /* 0x000210004f0c7984 */ /* 0x000f620000000c00 */
[----:B---3--:R-:W-:Y:S02]  /*2880*/  IADD3 R9, PT, PT, R164, UR4, RZ ;  /* 0x00000004a4097c10 */ /* 0x008fe4000fffe0ff */
[----:B------:R-:W-:Y:S02]  /*2890*/  PRMT R8, R4, 0x7632, R8 ;  /* 0x0000763204087816 */ /* 0x000fe40000000008 */
[----:B------:R-:W-:Y:S02]  /*28a0*/  SEL R9, R9, R64, !P2 ;  /* 0x0000004009097207 */ /* 0x000fe40005000000 */
[----:B------:R-:W-:Y:S02]  /*28b0*/  PRMT R4, R5, 0x7632, R4 ;  /* 0x0000763205047816 */ /* 0x000fe40000000004 */
[----:B------:R-:W-:-:S05]  /*28c0*/  LEA R146, R9, UR5, 0x2 ;  /* 0x0000000509927c11 */ /* 0x000fca000f8e10ff */
[----:B0-----:R0:W-:Y:S02]  /*28d0*/  STS [R146+0xe98], R135 ;  /* 0x000e988792007388 */ /* 0x0011e40000000800 */
[----:B0-----:R-:W-:Y:S01]  /*28e0*/  FMUL.FTZ R146, R128, R143 ;  /* 0x0000008f80927220 */ /* 0x001fe20000410000 */
[C---:B-----5:R-:W-:Y:S02]  /*28f0*/  SHF.L.U32 R6, R12.reuse, 0x10, RZ ;  /* 0x000000100c067819 */ /* 0x060fe400000006ff */
[----:B------:R-:W-:Y:S02]  /*2900*/  PRMT R5, R12, 0x7632, R5 ;  /* 0x000076320c057816 */ /* 0x000fe40000000005 */
[----:B------:R-:W-:Y:S01]  /*2910*/  PRMT R7, R13, 0x7632, R7 ;  /* 0x000076320d077816 */ /* 0x000fe20000000007 */
[----:B------:R-:W-:Y:S01]  /*2920*/  FMUL.FTZ R155, R93, R6 ;  /* 0x000000065d9b7220 */ /* 0x000fe20000410000 */
[----:B------:R-:W-:Y:S01]  /*2930*/  PRMT R9, R14, 0x7632, R9 ;  /* 0x000076320e097816 */ /* 0x000fe20000000009 */
[----:B------:R0:W3:Y:S01]  /*2940*/  MUFU.EX2 R12, R148 ;  /* 0x00000094000c7308 */ /* 0x0000e20000000800 */
[----:B------:R-:W-:-:S02]  /*2950*/  PRMT R10, R15, 0x7632, R10 ;  /* 0x000076320f0a7816 */ /* 0x000fc4000000000a */
[----:B------:R-:W-:Y:S02]  /*2960*/  SHF.L.U32 R150, R15, 0x10, RZ ;  /* 0x000000100f967819 */ /* 0x000fe400000006ff */
        /* <DEDUP_REMOVED lines=11> */
[----:B------:R-:W-:Y:S01]  /*2a20*/  SHF.L.U32 R6, R9, 0x10, RZ ;  /* 0x0000001009067819 */ /* 0x000fe200000006ff */
[----:B------:R-:W-:Y:S01]  /*2a30*/  FMUL.FTZ R161, R97, R150 ;  /* 0x0000009661a17220 */ /* 0x000fe20000410000 */
        /* <DEDUP_REMOVED lines=14> */
.L_x_9492:
[----:B------:R0:W1:Y:S02]  /*2b20*/  LDS R7, [R160+0x169c] ;  /* 0x00169c00a0077984 */ /* 0x0000640000000800 */
.L_x_9493:
[----:B------:R-:W-:Y:S05]  /*2b30*/  BSYNC.RECONVERGENT B0 ;  /* 0x0000000000007941 */ /* 0x000fea0003800200 */
.L_x_9491:
[----:B------:R-:W4:Y:S01]  /*2b40*/  @P0 LDC R5, c[0x0][0x38c] ;  /* 0x0000e300ff050b82 */ /* 0x000f220000000800 */
[----:B------:R-:W-:Y:S01]  /*2b50*/  MOV R163, RZ ;  /* 0x000000ff00a37202 */ /* 0x000fe20000000f00 */
        /* <DEDUP_REMOVED lines=55> */
[----:B------:R-:W-:Y:S02]  /*2ed0*/  @!P3 MOV R167, R9 ;  /* 0x0000000900a7b202 */ /* 0x000fe40000000f00 */
[----:B------:R-:W-:Y:S01]  /*2ee0*/  ISETP.GT.U32.AND P3, PT, R159, 0x1b, PT ;  /* 0x0000001b9f00780c */ /* 0x000fe20003f64070 */
[----:B-----5:R-:W-:Y:S01]  /*2ef0*/  FFMA.FTZ R5, R165, R5, R8 ;  /* 0x00000005a5057223 */ /* 0x020fe20000010008 */
        /* <DEDUP_REMOVED lines=9> */
[----:B------:R-:W-:Y:S01]  /*2f90*/  MOV R9, RZ ;  /* 0x000000ff00097202 */ /* 0x000fe20000000f00 */
[----:B---3--:R-:W-:-:S03]  /*2fa0*/  @!P3 FMUL.FTZ R8, R167, R152 ;  /* 0x00000098a708b220 */ /* 0x008fc60000410000 */
[----:B------:R-:W2:Y:S02]  /*2fb0*/  SHFL.DOWN PT, R156, R168, 0x8, 0x1f ;  /* 0x09001f00a89c7f89 */ /* 0x000ea400000e0000 */
[----:B------:R-:W-:Y:S01]  /*2fc0*/  @!P3 MOV R167, R8 ;  /* 0x0000000800a7b202 */ /* 0x000fe20000000f00 */
[----:B-----5:R-:W-:Y:S01]  /*2fd0*/  FFMA.FTZ R5, R165, R5, R150 ;  /* 0x00000005a5057223 */ /* 0x020fe20000010096 */
[----:B------:R-:W-:Y:S01]  /*2fe0*/  ISETP.GE.AND P3, PT, R82, 0x4, PT ;  /* 0x000000045200780c */ /* 0x000fe20003f66270 */
[----:B------:R-:W-:Y:S02]  /*2ff0*/  HFMA2 R8, -RZ, RZ, 1.875, 0 ;  /* 0x3f800000ff087431 */ /* 0x000fe400000001ff */
        /* <DEDUP_REMOVED lines=48> */
[----:B------:R-:W-:Y:S01]  /*3300*/  ISETP.NE.AND P1, PT, R26, RZ, PT ;  /* 0x000000ff1a00720c */ /* 0x000fe20003f25270 */
[----:B------:R-:W-:Y:S01]  /*3310*/  FMUL.FTZ R162, R180, R92 ;  /* 0x0000005cb4a27220 */ /* 0x000fe20000410000 */
[----:B------:R-:W-:-:S04]  /*3320*/  FFMA.FTZ R158, R16, R182, R157 ;  /* 0x000000b6109e7223 */ /* 0x000fc8000001009d */
[----:B------:R-:W-:-:S07]  /*3330*/  FFMA.FTZ R155, R0, R158, R155 ;  /* 0x0000009e009b7223 */ /* 0x000fce000001009b */
[----:B------:R1:W-:Y:S02]  /*3340*/  @!P1 STS.64 [UR6+0x1718], R8 ;  /* 0x00171808ff009988 */ /* 0x0003e40008000a06 */
[----:B-1----:R-:W-:Y:S02]  /*3350*/  FMUL.FTZ R9, R150, R91 ;  /* 0x0000005b96097220 */ /* 0x002fe40000410000 */
[----:B----4-:R-:W1:Y:S02]  /*3360*/  SHFL.IDX PT, R163, R163, RZ, 0x1f ;  /* 0x00001fffa3a37589 */ /* 0x010e6400000e0000 */
[----:B-1----:R-:W-:Y:S01]  /*3370*/  @P2 FFMA.FTZ R163, R165, R163, R166 ;  /* 0x000000a3a5a32223 */ /* 0x002fe200000100a6 */
[C---:B------:R-:W-:Y:S01]  /*3380*/  LEA R6, P2, R10.reuse, UR10, 0x2 ;  /* 0x0000000a0a067c11 */ /* 0x040fe2000f8410ff */
[----:B------:R-:W-:Y:S02]  /*3390*/  FMUL.FTZ R166, R169, R90 ;  /* 0x0000005aa9a67220 */ /* 0x000fe40000410000 */
[----:B------:R-:W-:Y:S01]  /*33a0*/  FFMA.FTZ R172, R135, R163, R154 ;  /* 0x000000a387ac7223 */ /* 0x000fe2000001009a */
[----:B------:R-:W-:Y:S01]  /*33b0*/  LEA.HI.X R7, R10, UR11, R7, 0x2, P2 ;  /* 0x0000000b0a077c11 */ /* 0x000fe200090f1407 */
[----:B------:R-:W-:Y:S01]  /*33c0*/  FMUL.FTZ R10, R155, R100 ;  /* 0x000000649b0a7220 */ /* 0x000fe20000410000 */
[----:B------:R-:W-:Y:S01]  /*33d0*/  FMUL.FTZ R168, R87, R166 ;  /* 0x000000a657a87220 */ /* 0x000fe20000410000 */
[----:B------:R-:W-:Y:S01]  /*33e0*/  FFMA.FTZ R174, R0, R172, R149 ;  /* 0x000000ac00ae7223 */ /* 0x000fe20000010095 */
[----:B------:R-:W-:Y:S01]  /*33f0*/  FADD.FTZ R0, -R154, R172 ;  /* 0x000000ac9a007221 */ /* 0x000fe20000010100 */
[----:B------:R-:W-:-:S02]  /*3400*/  FMUL.FTZ R135, R85, R10 ;  /* 0x0000000a55877220 */ /* 0x000fc40000410000 */
[----:B------:R-:W-:Y:S01]  /*3410*/  FFMA.FTZ R176, R16, R174, R153 ;  /* 0x000000ae10b07223 */ /* 0x000fe20000010099 */
[----:B------:R-:W-:Y:S01]  /*3420*/  FADD.FTZ R154, -R149, R174 ;  /* 0x000000ae959a7221 */ /* 0x000fe20000010100 */
[----:B------:R-:W-:Y:S01]  /*3430*/  FMUL.FTZ R149, R158, R101 ;  /* 0x000000659e957220 */ /* 0x000fe20000410000 */
[----:B------:R-:W-:Y:S01]  /*3440*/  FFMA.FTZ R11, R0, R10, RZ ;  /* 0x0000000a000b7223 */ /* 0x000fe200000100ff */
[----:B------:R-:W-:Y:S01]  /*3450*/  FADD.FTZ R16, -R153, R176 ;  /* 0x000000b099107221 */ /* 0x000fe20000010100 */
[----:B------:R-:W-:Y:S01]  /*3460*/  FFMA.FTZ R153, R17, R176, R148 ;  /* 0x000000b011997223 */ /* 0x000fe20000010094 */
[-C--:B------:R-:W-:Y:S01]  /*3470*/  FMUL.FTZ R10, R102, R149.reuse ;  /* 0x00000095660a7220 */ /* 0x080fe20000410000 */
[----:B------:R-:W-:Y:S01]  /*3480*/  FFMA.FTZ R11, R154, R149, R11 ;  /* 0x000000959a0b7223 */ /* 0x000fe2000001000b */
[----:B------:R-:W-:Y:S01]  /*3490*/  FMUL.FTZ R149, R182, R89 ;  /* 0x00000059b6957220 */ /* 0x000fe20000410000 */
[----:B------:R-:W-:Y:S01]  /*34a0*/  FFMA.FTZ R157, R18, R153, R151 ;  /* 0x00000099129d7223 */ /* 0x000fe20000010097 */
[----:B------:R-:W-:Y:S01]  /*34b0*/  FADD.FTZ R148, -R148, R153 ;  /* 0x0000009994947221 */ /* 0x000fe20000010100 */
[----:B------:R-:W-:Y:S01]  /*34c0*/  STS [R66], R135 ;  /* 0x0000008742007388 */ /* 0x000fe20000000800 */
[----:B------:R-:W-:Y:S01]  /*34d0*/  FFMA.FTZ R11, R16, R149, R11 ;  /* 0x00000095100b7223 */ /* 0x000fe2000001000b */
[----:B------:R-:W-:Y:S01]  /*34e0*/  FFMA.FTZ R161, R19, R157, R146 ;  /* 0x0000009d13a17223 */ /* 0x000fe20000010092 */
[-C--:B------:R-:W-:Y:S01]  /*34f0*/  FMUL.FTZ R18, R107, R162.reuse ;  /* 0x000000a26b127220 */ /* 0x080fe20000410000 */
[----:B------:R1:W-:Y:S01]  /*3500*/  STS [R67+0x4], R10 ;  /* 0x0000040a43007388 */ /* 0x0003e20000000800 */
[----:B------:R-:W-:Y:S01]  /*3510*/  FFMA.FTZ R11, R148, R162, R11 ;  /* 0x000000a2940b7223 */ /* 0x000fe2000001000b */
[----:B------:R-:W-:Y:S01]  /*3520*/  FADD.FTZ R162, -R151, R157 ;  /* 0x0000009d97a27221 */ /* 0x000fe20000010100 */
[----:B------:R-:W-:Y:S01]  /*3530*/  FFMA.FTZ R163, R141, R161, R14 ;  /* 0x000000a18da37223 */ /* 0x000fe2000001000e */
[----:B------:R-:W-:Y:S01]  /*3540*/  FMUL.FTZ R17, R152, R103 ;  /* 0x0000006798117220 */ /* 0x000fe20000410000 */
[----:B------:R2:W-:Y:S01]  /*3550*/  STS [R67+0xc], R18 ;  /* 0x00000c1243007388 */ /* 0x0005e20000000800 */
[----:B------:R-:W-:Y:S01]  /*3560*/  FFMA.FTZ R11, R162, R166, R11 ;  /* 0x000000a6a20b7223 */ /* 0x000fe2000001000b */
[----:B------:R-:W-:Y:S01]  /*3570*/  FADD.FTZ R170, -R14, R163 ;  /* 0x000000a30eaa7221 */ /* 0x000fe20000010100 */
[----:B------:R-:W-:Y:S01]  /*3580*/  FMUL.FTZ R8, R86, R149 ;  /* 0x0000009556087220 */ /* 0x000fe20000410000 */
[----:B------:R-:W-:Y:S01]  /*3590*/  FMUL.FTZ R14, R88, R9 ;  /* 0x00000009580e7220 */ /* 0x000fe20000410000 */
[----:B-1----:R-:W-:Y:S01]  /*35a0*/  FMUL.FTZ R10, R156, R96 ;  /* 0x000000609c0a7220 */ /* 0x002fe20000410000 */
[----:B------:R1:W-:Y:S01]  /*35b0*/  STS [R67+0x10], R168 ;  /* 0x000010a843007388 */ /* 0x0003e20000000800 */
[----:B------:R-:W-:Y:S01]  /*35c0*/  FFMA.FTZ R178, R12, R163, R147 ;  /* 0x000000a30cb27223 */ /* 0x000fe20000010093 */
[----:B------:R-:W-:Y:S01]  /*35d0*/  FADD.FTZ R146, -R146, R161 ;  /* 0x000000a192927221 */ /* 0x000fe20000010100 */
[-C--:B------:R-:W-:Y:S01]  /*35e0*/  FMUL.FTZ R166, R113, R10.reuse ;  /* 0x0000000a71a67220 */ /* 0x080fe20000410000 */
[----:B--2---:R-:W-:Y:S01]  /*35f0*/  FMUL.FTZ R18, R114, R17 ;  /* 0x0000001172127220 */ /* 0x004fe20000410000 */
[----:B------:R2:W-:Y:S01]  /*3600*/  STS [R67+0x8], R8 ;  /* 0x0000080843007388 */ /* 0x0005e20000000800 */
[----:B------:R-:W-:Y:S01]  /*3610*/  FMUL.FTZ R12, R104, R153 ;  /* 0x00000099680c7220 */ /* 0x000fe20000410000 */
[----:B------:R-:W-:Y:S01]  /*3620*/  IADD3 R153, PT, PT, -R131, UR7, RZ ;  /* 0x0000000783997c10 */ /* 0x000fe2000fffe1ff */
[----:B------:R-:W-:Y:S01]  /*3630*/  FFMA.FTZ R11, R146, R10, R11 ;  /* 0x0000000a920b7223 */ /* 0x000fe2000001000b */
[----:B------:R3:W-:Y:S01]  /*3640*/  STS [R67+0x14], R166 ;  /* 0x000014a643007388 */ /* 0x0007e20000000800 */
[----:B-1----:R-:W-:Y:S01]  /*3650*/  FADD.FTZ R168, -R147, R178 ;  /* 0x000000b293a87221 */ /* 0x002fe20000010100 */
[----:B------:R-:W-:Y:S01]  /*3660*/  ISETP.GE.AND P2, PT, R153, 0x1, PT ;  /* 0x000000019900780c */ /* 0x000fe20003f46270 */
[----:B------:R-:W-:Y:S01]  /*3670*/  FFMA.FTZ R11, R170, R9, R11 ;  /* 0x00000009aa0b7223 */ /* 0x000fe2000001000b */
[----:B------:R1:W-:Y:S01]  /*3680*/  STS [R67+0x18], R14 ;  /* 0x0000180e43007388 */ /* 0x0003e20000000800 */
[----:B------:R-:W-:Y:S01]  /*3690*/  FMUL.FTZ R9, R93, R172 ;  /* 0x000000ac5d097220 */ /* 0x000fe20000410000 */
[----:B--2---:R-:W-:Y:S01]  /*36a0*/  FMUL.FTZ R8, R105, R174 ;  /* 0x000000ae69087220 */ /* 0x004fe20000410000 */
[----:B------:R-:W-:Y:S01]  /*36b0*/  FMUL.FTZ R10, R95, R176 ;  /* 0x000000b05f0a7220 */ /* 0x000fe20000410000 */
[----:B------:R2:W-:Y:S01]  /*36c0*/  STS [R67+0x1c], R18 ;  /* 0x00001c1243007388 */ /* 0x0005e20000000800 */
[----:B------:R-:W-:Y:S01]  /*36d0*/  FMUL.FTZ R172, R121, R178 ;  /* 0x000000b279ac7220 */ /* 0x000fe20000410000 */
[----:B---3--:R-:W-:Y:S01]  /*36e0*/  FMUL.FTZ R166, R97, R163 ;  /* 0x000000a361a67220 */ /* 0x008fe20000410000 */
[----:B------:R-:W-:Y:S01]  /*36f0*/  FFMA.FTZ R165, R168, R17, R11 ;  /* 0x00000011a8a57223 */ /* 0x000fe2000001000b */
[----:B------:R-:W-:Y:S01]  /*3700*/  BAR.SYNC.DEFER_BLOCKING 0x0 ;  /* 0x0000000000007b1d */ /* 0x000fe20000010000 */
[C---:B------:R-:W-:Y:S01]  /*3710*/  ISETP.GE.AND P3, PT, R153.reuse, 0x21, PT ;  /* 0x000000219900780c */ /* 0x040fe20003f66270 */
[----:B-1----:R-:W-:Y:S01]  /*3720*/  FMUL.FTZ R14, R94, R157 ;  /* 0x0000009d5e0e7220 */ /* 0x002fe20000410000 */
[----:B------:R-:W-:Y:S01]  /*3730*/  ISETP.GE.AND P6, PT, R153, 0x41, PT ;  /* 0x000000419900780c */ /* 0x000fe20003fc6270 */
[----:B--2---:R-:W-:-:S02]  /*3740*/  FMUL.FTZ R18, R119, R161 ;  /* 0x000000a177127220 */ /* 0x004fc40000410000 */
        /* <DEDUP_REMOVED lines=21> */
.L_x_9495:
[----:B------:R-:W-:Y:S05]  /*38a0*/  BSYNC.RECONVERGENT B0 ;  /* 0x0000000000007941 */ /* 0x000fea0003800200 */
.L_x_9494:
[----:B-12---:R1:W2:Y:S01]  /*38b0*/  LDS R9, [R68+0x4a0] ;  /* 0x0004a00044097984 */ /* 0x0062a20000000800 */
[----:B------:R-:W-:Y:S04]  /*38c0*/  BSSY.RECONVERGENT B0, `(.L_x_9496) ;  /* 0x0000004000007945 */ /* 0x000fe80003800200 */
[----:B------:R-:W-:Y:S05]  /*38d0*/  @!P3 BRA `(.L_x_9497) ;  /* 0x000000000008b947 */ /* 0x000fea0003800000 */
[----:B------:R3:W-:Y:S04]  /*38e0*/  REDG.E.ADD.F32.FTZ.RN.STRONG.GPU desc[UR16][R4.64+0x80], R17 ;  /* 0x00008011040079a6 */ /* 0x0007e8000c12f310 */
[----:B--2---:R3:W-:Y:S02]  /*38f0*/  REDG.E.ADD.F32.FTZ.RN.STRONG.GPU desc[UR16][R6.64+0x80], R9 ;  /* 0x00008009060079a6 */ /* 0x0047e4000c12f310 */
.L_x_9497:
[----:B------:R-:W-:Y:S05]  /*3900*/  BSYNC.RECONVERGENT B0 ;  /* 0x0000000000007941 */ /* 0x000fea0003800200 */
.L_x_9496:
        /* <DEDUP_REMOVED lines=11> */
.L_x_9499:
[----:B------:R-:W-:Y:S05]  /*39c0*/  BSYNC.RECONVERGENT B0 ;  /* 0x0000000000007941 */ /* 0x000fea0003800200 */
.L_x_9498:
[----:B---34-:R3:W4:Y:S01]  /*39d0*/  LDS R9, [R70+0x5a0] ;  /* 0x0005a00046097984 */ /* 0x0187220000000800 */
[----:B------:R-:W-:Y:S01]  /*39e0*/  ISETP.NE.AND P6, PT, R8, RZ, PT ;  /* 0x000000ff0800720c */ /* 0x000fe20003fc5270 */
[----:B------:R-:W-:-:S12]  /*39f0*/  BSSY.RECONVERGENT B0, `(.L_x_9500) ;  /* 0x0000004000007945 */ /* 0x000fd80003800200 */
[----:B---3--:R-:W-:Y:S05]  /*3a00*/  @!P6 BRA `(.L_x_9501) ;  /* 0x000000000008e947 */ /* 0x008fea0003800000 */
[----:B0-----:R3:W-:Y:S04]  /*3a10*/  REDG.E.ADD.F32.FTZ.RN.STRONG.GPU desc[UR16][R4.64+0x180], R135 ;  /* 0x00018087040079a6 */ /* 0x0017e8000c12f310 */
[----:B----4-:R3:W-:Y:S02]  /*3a20*/  REDG.E.ADD.F32.FTZ.RN.STRONG.GPU desc[UR16][R6.64+0x180], R9 ;  /* 0x00018009060079a6 */ /* 0x0107e4000c12f310 */
.L_x_9501:
[----:B------:R-:W-:Y:S05]  /*3a30*/  BSYNC.RECONVERGENT B0 ;  /* 0x0000000000007941 */ /* 0x000fea0003800200 */
.L_x_9500:
[----:B---34-:R3:W4:Y:S01]  /*3a40*/  LDS R9, [R71+0x620] ;  /* 0x0006200047097984 */ /* 0x0187220000000800 */
[----:B------:R-:W-:Y:S04]  /*3a50*/  BSSY.RECONVERGENT B0, `(.L_x_9502) ;  /* 0x0000004000007945 */ /* 0x000fe80003800200 */
[----:B------:R-:W-:Y:S05]  /*3a60*/  @!P2 BRA `(.L_x_9503) ;  /* 0x000000000008a947 */ /* 0x000fea0003800000 */
[----:B0-----:R0:W-:Y:S04]  /*3a70*/  REDG.E.ADD.F32.FTZ.RN.STRONG.GPU desc[UR16][R4.64+0x200], R141 ;  /* 0x0002008d040079a6 */ /* 0x0011e8000c12f310 */
[----:B----4-:R0:W-:Y:S02]  /*3a80*/  REDG.E.ADD.F32.FTZ.RN.STRONG.GPU desc[UR16][R6.64+0x200], R9 ;  /* 0x00020009060079a6 */ /* 0x0101e4000c12f310 */
.L_x_9503:
[----:B------:R-:W-:Y:S05]  /*3a90*/  BSYNC.RECONVERGENT B0 ;  /* 0x0000000000007941 */ /* 0x000fea0003800200 */
.L_x_9502:
[----:B0---4-:R0:W4:Y:S01]  /*3aa0*/  LDS R9, [R72+0x6a0] ;  /* 0x0006a00048097984 */ /* 0x0111220000000800 */
[----:B------:R-:W-:Y:S04]  /*3ab0*/  BSSY.RECONVERGENT B0, `(.L_x_9504) ;  /* 0x0000004000007945 */ /* 0x000fe80003800200 */
[----:B------:R-:W-:Y:S05]  /*3ac0*/  @!P3 BRA `(.L_x_9505) ;  /* 0x000000000008b947 */ /* 0x000fea0003800000 */
[----:B------:R0:W-:Y:S04]  /*3ad0*/  REDG.E.ADD.F32.FTZ.RN.STRONG.GPU desc[UR16][R4.64+0x280], R147 ;  /* 0x00028093040079a6 */ /* 0x0001e8000c12f310 */
[----:B----4-:R0:W-:Y:S02]  /*3ae0*/  REDG.E.ADD.F32.FTZ.RN.STRONG.GPU desc[UR16][R6.64+0x280], R9 ;  /* 0x00028009060079a6 */ /* 0x0101e4000c12f310 */
.L_x_9505:
[----:B------:R-:W-:Y:S05]  /*3af0*/  BSYNC.RECONVERGENT B0 ;  /* 0x0000000000007941 */ /* 0x000fea0003800200 */
.L_x_9504:
[----:B0---4-:R0:W4:Y:S01]  /*3b00*/  LDS R9, [R73+0x720] ;  /* 0x0007200049097984 */ /* 0x0111220000000800 */
[----:B------:R-:W-:Y:S04]  /*3b10*/  BSSY.RECONVERGENT B0, `(.L_x_9506) ;  /* 0x0000004000007945 */ /* 0x000fe80003800200 */
[----:B------:R-:W-:Y:S05]  /*3b20*/  @!P4 BRA `(.L_x_9507) ;  /* 0x000000000008c947 */ /* 0x000fea0003800000 */
[----:B------:R0:W-:Y:S04]  /*3b30*/  REDG.E.ADD.F32.FTZ.RN.STRONG.GPU desc[UR16][R4.64+0x300], R149 ;  /* 0x00030095040079a6 */ /* 0x0001e8000c12f310 */
[----:B----4-:R0:W-:Y:S02]  /*3b40*/  REDG.E.ADD.F32.FTZ.RN.STRONG.GPU desc[UR16][R6.64+0x300], R9 ;  /* 0x00030009060079a6 */ /* 0x0101e4000c12f310 */
.L_x_9507:
[----:B------:R-:W-:Y:S05]  /*3b50*/  BSYNC.RECONVERGENT B0 ;  /* 0x0000000000007941 */ /* 0x000fea0003800200 */
.L_x_9506:
[----:B0---4-:R0:W4:Y:S01]  /*3b60*/  LDS R9, [R74+0x7a0] ;  /* 0x0007a0004a097984 */ /* 0x0111220000000800 */
[----:B------:R-:W-:Y:S04]  /*3b70*/  BSSY.RECONVERGENT B0, `(.L_x_9508) ;  /* 0x0000004000007945 */ /* 0x000fe80003800200 */
[----:B------:R-:W-:Y:S05]  /*3b80*/  @!P5 BRA `(.L_x_9509) ;  /* 0x000000000008d947 */ /* 0x000fea0003800000 */
[----:B------:R0:W-:Y:S04]  /*3b90*/  REDG.E.ADD.F32.FTZ.RN.STRONG.GPU desc[UR16][R4.64+0x380], R151 ;  /* 0x00038097040079a6 */ /* 0x0001e8000c12f310 */
[----:B----4-:R0:W-:Y:S02]  /*3ba0*/  REDG.E.ADD.F32.FTZ.RN.STRONG.GPU desc[UR16][R6.64+0x380], R9 ;  /* 0x00038009060079a6 */ /* 0x0101e4000c12f310 */
.L_x_9509:
[----:B------:R-:W-:Y:S05]  /*3bb0*/  BSYNC.RECONVERGENT B0 ;  /* 0x0000000000007941 */ /* 0x000fea0003800200 */
.L_x_9508:
[----:B0-----:R-:W0:Y:S01]  /*3bc0*/  SHFL.DOWN P2, R6, R165, 0x1, 0x1f ;  /* 0x08201f00a5067f89 */ /* 0x001e220000040000 */
[C---:B----4-:R-:W-:Y:S01]  /*3bd0*/  FMUL.FTZ R9, R133.reuse, R180 ;  /* 0x000000b485097220 */ /* 0x050fe20000410000 */
[C---:B------:R-:W-:Y:S01]  /*3be0*/  FMUL.FTZ R5, R133.reuse, R182 ;  /* 0x000000b685057220 */ /* 0x040fe20000410000 */
[----:B------:R-:W-:Y:S01]  /*3bf0*/  ISETP.NE.AND P3, PT, R82, RZ, PT ;  /* 0x000000ff5200720c */ /* 0x000fe20003f65270 */
[C---:B------:R-:W-:Y:S01]  /*3c00*/  FMUL.FTZ R11, R133.reuse, R169 ;  /* 0x000000a9850b7220 */ /* 0x040fe20000410000 */
[----:B------:R-:W-:Y:S01]  /*3c10*/  FMUL.FTZ R148, R148, R9 ;  /* 0x0000000994947220 */ /* 0x000fe20000410000 */
[----:B------:R-:W-:Y:S01]  /*3c20*/  FMUL.FTZ R9, R16, R5 ;  /* 0x0000000510097220 */ /* 0x000fe20000410000 */
        /* <DEDUP_REMOVED lines=38> */
[----:B0-----:R-:W-:-:S05]  /*3e90*/  @P2 FADD R17, R6, R17 ;  /* 0x0000001106112221 */ /* 0x001fca0000000000 */
[----:B------:R-:W0:Y:S02]  /*3ea0*/  SHFL.DOWN P2, R8, R17, 0x4, 0x1f ;  /* 0x08801f0011087f89 */ /* 0x000e240000040000 */
[----:B0-----:R-:W-:Y:S01]  /*3eb0*/  @P2 FADD R8, R17, R8 ;  /* 0x0000000811082221 */ /* 0x001fe20000000000 */
[C---:B------:R-:W-:Y:S01]  /*3ec0*/  FMUL.FTZ R17, R133.reuse, R150 ;  /* 0x0000009685117220 */ /* 0x040fe20000410000 */
[----:B------:R-:W-:-:S03]  /*3ed0*/  FMUL.FTZ R133, R133, R155 ;  /* 0x0000009b85857220 */ /* 0x000fc60000410000 */
[----:B------:R-:W0:Y:S01]  /*3ee0*/  SHFL.DOWN P2, R135, R8, 0x8, 0x1f ;  /* 0x09001f0008877f89 */ /* 0x000e220000040000 */
[----:B------:R-:W-:Y:S01]  /*3ef0*/  FMUL.FTZ R17, R170, R17 ;  /* 0x00000011aa117220 */ /* 0x000fe20000410000 */
[----:B------:R-:W-:-:S03]  /*3f00*/  FMUL.FTZ R0, R0, R133 ;  /* 0x0000008500007220 */ /* 0x000fc60000410000 */
[----:B------:R-:W-:Y:S01]  /*3f10*/  FFMA.FTZ R17, R88, R15, R17 ;  /* 0x0000000f58117223 */ /* 0x000fe20000010011 */
[----:B------:R-:W-:-:S03]  /*3f20*/  FFMA.FTZ R0, R85, R134, R0 ;  /* 0x0000008655007223 */ /* 0x000fc60000010000 */
        /* <DEDUP_REMOVED lines=13> */
.L_x_9511:
[----:B------:R-:W-:Y:S05]  /*4000*/  BSYNC.RECONVERGENT B0 ;  /* 0x0000000000007941 */ /* 0x000fea0003800200 */
.L_x_9510:
[----:B------:R-:W-:-:S04]  /*4010*/  UIADD3 UR4, UPT, UPT, UR4, 0x1, URZ ;  /* 0x0000000104047890 */ /* 0x000fc8000fffe0ff */
[----:B------:R-:W-:-:S09]  /*4020*/  UISETP.GE.AND UP0, UPT, UR4, UR13, UPT ;  /* 0x0000000d0400728c */ /* 0x000fd2000bf06270 */
[----:B------:R-:W-:Y:S05]  /*4030*/  BRA.U !UP0, `(.L_x_9512) ;  /* 0xffffffe5082c7547 */ /* 0x000fea000b83ffff */
.L_x_9490:
[----:B------:R-:W-:Y:S01]  /*4040*/  BAR.SYNC.DEFER_BLOCKING 0x0 ;  /* 0x0000000000007b1d */ /* 0x000fe20000010000 */
[----:B------:R-:W-:-:S07]  /*4050*/  F2FP.BF16.F32.PACK_AB R119, R120, R116 ;  /* 0x000000747877723e */ /* 0x000fce00000010ff */
[----:B------:R-:W5:Y:S01]  /*4060*/  LDC.64 R34, c[0x0][0x4f8] ;  /* 0x00013e00ff227b82 */ /* 0x000f620000000a00 */
[----:B------:R-:W-:Y:S01]  /*4070*/  F2FP.BF16.F32.PACK_AB R118, R118, R115 ;  /* 0x000000737676723e */ /* 0x000fe200000010ff */
[----:B------:R-:W1:Y:S01]  /*4080*/  LDCU.64 UR4, c[0x0][0x500] ;  /* 0x0000a000ff0477ac */ /* 0x000e620008000a00 */
[----:B------:R-:W-:Y:S02]  /*4090*/  F2FP.BF16.F32.PACK_AB R117, R117, R110 ;  /* 0x0000006e7575723e */ /* 0x000fe400000010ff */
[----:B------:R-:W-:-:S03]  /*40a0*/  SHF.L.U32 R12, R80, 0x8, RZ ;  /* 0x00000008500c7819 */ /* 0x000fc600000006ff */
[----:B------:R-:W2:Y:S01]  /*40b0*/  LDC.64 R36, c[0x0][0x550] ;  /* 0x00015400ff247b82 */ /* 0x000ea20000000a00 */
[----:B------:R-:W3:Y:S01]  /*40c0*/  LDG.E.128 R8, desc[UR16][R2.64] ;  /* 0x0000001002087981 */ /* 0x000ee2000c1e1d00 */
[----:B------:R-:W-:-:S03]  /*40d0*/  F2FP.BF16.F32.PACK_AB R116, R112, R111 ;  /* 0x0000006f7074723e */ /* 0x000fc600000010ff */
[----:B---3--:R-:W-:Y:S01]  /*40e0*/  STS.128 [R79], R8 ;  /* 0x000000084f007388 */ /* 0x008fe20000000c00 */
[----:B------:R-:W-:-:S03]  /*40f0*/  NOP ;  /* 0x0000000000007918 */ /* 0x000fc60000000000 */
[----:B0---4-:R-:W0:Y:S01]  /*4100*/  LDS.128 R4, [R79] ;  /* 0x000000004f047984 */ /* 0x011e220000000c00 */
[----:B------:R-:W-:Y:S06]  /*4110*/  BAR.SYNC.DEFER_BLOCKING 0x0 ;  /* 0x0000000000007b1d */ /* 0x000fec0000010000 */
[----:B------:R-:W-:Y:S01]  /*4120*/  STS.128 [R79], R116 ;  /* 0x000000744f007388 */ /* 0x000fe20000000c00 */
[----:B0-----:R-:W-:Y:S02]  /*4130*/  SHF.L.U32 R13, R4, 0x10, RZ ;  /* 0x00000010040d7819 */ /* 0x001fe400000006ff */
[----:B------:R-:W-:-:S02]  /*4140*/  SHF.L.U32 R3, R6, 0x10, RZ ;  /* 0x0000001006037819 */ /* 0x000fc400000006ff */
[----:B------:R-:W-:Y:S01]  /*4150*/  PRMT R4, R4, 0x7632, R4 ;  /* 0x0000763204047816 */ /* 0x000fe20000000004 */
[--C-:B------:R-:W-:Y:S01]  /*4160*/  FADD.FTZ R0, R13, R50.reuse ;  /* 0x000000320d007221 */ /* 0x100fe20000010000 */
[----:B------:R-:W-:Y:S01]  /*4170*/  SHF.L.U32 R13, R5, 0x10, RZ ;  /* 0x00000010050d7819 */ /* 0x000fe200000006ff */
[--C-:B------:R-:W-:Y:S01]  /*4180*/  FADD.FTZ R9, R3, R50.reuse ;  /* 0x0000003203097221 */ /* 0x100fe20000010000 */
[----:B------:R-:W-:Y:S02]  /*4190*/  SHF.L.U32 R3, R7, 0x10, RZ ;  /* 0x0000001007037819 */ /* 0x000fe400000006ff */
[----:B------:R-:W-:Y:S01]  /*41a0*/  FSETP.GTU.FTZ.AND P6, PT, R0, 20, PT ;  /* 0x41a000000000780b */ /* 0x000fe20003fdc000 */
[--C-:B------:R-:W-:Y:S01]  /*41b0*/  FADD.FTZ R13, R13, R50.reuse ;  /* 0x000000320d0d7221 */ /* 0x100fe20000010000 */
[----:B------:R-:W-:Y:S01]  /*41c0*/  FSETP.GTU.FTZ.AND P1, PT, R9, 20, PT ;  /* 0x41a000000900780b */ /* 0x000fe20003f3c000 */
[----:B------:R-:W-:Y:S01]  /*41d0*/  FADD.FTZ R10, R3, R50 ;  /* 0x00000032030a7221 */ /* 0x000fe20000010000 */
[----:B------:R-:W-:-:S02]  /*41e0*/  PRMT R5, R5, 0x7632, R5 ;  /* 0x0000763205057816 */ /* 0x000fc40000000005 */
[----:B------:R-:W-:Y:S02]  /*41f0*/  SHF.L.U32 R3, R4, 0x10, RZ ;  /* 0x0000001004037819 */ /* 0x000fe400000006ff */
[----:B------:R-:W-:Y:S02]  /*4200*/  FSETP.GTU.FTZ.AND P2, PT, R10, 20, PT ;  /* 0x41a000000a00780b */ /* 0x000fe40003f5c000 */
[----:B------:R-:W-:Y:S01]  /*4210*/  PRMT R6, R6, 0x7632, R6 ;  /* 0x0000763206067816 */ /* 0x000fe20000000006 */
[----:B------:R-:W-:Y:S01]  /*4220*/  FADD.FTZ R4, R3, R50 ;  /* 0x0000003203047221 */ /* 0x000fe20000010000 */
[----:B------:R-:W-:Y:S01]  /*4230*/  SHF.L.U32 R5, R5, 0x10, RZ ;  /* 0x0000001005057819 */ /* 0x000fe200000006ff */
[----:B------:R-:W-:Y:S01]  /*4240*/  @!P6 FMUL.FTZ R0, R0, -1.4426950216293334961 ;  /* 0xbfb8aa3b0000e820 */ /* 0x000fe20000410000 */
[----:B------:R-:W-:Y:S01]  /*4250*/  FSETP.GTU.FTZ.AND P0, PT, R13, 20, PT ;  /* 0x41a000000d00780b */ /* 0x000fe20003f1c000 */
[----:B------:R-:W-:Y:S01]  /*4260*/  @!P1 FMUL.FTZ R3, R9, -1.4426950216293334961 ;  /* 0xbfb8aa3b09039820 */ /* 0x000fe20000410000 */
[----:B------:R-:W-:-:S03]  /*4270*/  FSETP.GTU.FTZ.AND P3, PT, R4, 20, PT ;  /* 0x41a000000400780b */ /* 0x000fc60003f7c000 */
[----:B------:R-:W0:Y:S08]  /*4280*/  @!P6 MUFU.EX2 R0, R0 ;  /* 0x000000000000e308 */ /* 0x000e300000000800 */
[----:B------:R-:W-:Y:S01]  /*4290*/  @!P0 FMUL.FTZ R8, R13, -1.4426950216293334961 ;  /* 0xbfb8aa3b0d088820 */ /* 0x000fe20000410000 */
[----:B------:R-:W3:Y:S01]  /*42a0*/  @!P1 MUFU.EX2 R3, R3 ;  /* 0x0000000300039308 */ /* 0x000ee20000000800 */
[----:B------:R-:W-:Y:S01]  /*42b0*/  SHF.R.S32.HI R13, RZ, 0x1f, R12 ;  /* 0x0000001fff0d7819 */ /* 0x000fe2000001140c */
[----:B0-----:R-:W-:Y:S01]  /*42c0*/  @!P6 FADD.FTZ R2, R0, 1 ;  /* 0x3f8000000002e421 */ /* 0x001fe20000010000 */
[----:B------:R-:W-:-:S05]  /*42d0*/  PRMT R0, R7, 0x7632, R0 ;  /* 0x0000763207007816 */ /* 0x000fca0000000000 */
[----:B------:R-:W0:Y:S01]  /*42e0*/  @!P0 MUFU.EX2 R8, R8 ;  /* 0x0000000800088308 */ /* 0x000e220000000800 */
[----:B------:R-:W-:Y:S01]  /*42f0*/  SHF.L.U32 R7, R6, 0x10, RZ ;  /* 0x0000001006077819 */ /* 0x000fe200000006ff */
[--C-:B------:R-:W-:Y:S01]  /*4300*/  FADD.FTZ R6, R5, R50.reuse ;  /* 0x0000003205067221 */ /* 0x100fe20000010000 */
[----:B------:R-:W-:Y:S01]  /*4310*/  SHF.L.U32 R9, R0, 0x10, RZ ;  /* 0x0000001000097819 */ /* 0x000fe200000006ff */
[----:B------:R-:W-:Y:S01]  /*4320*/  @!P2 FMUL.FTZ R5, R10, -1.4426950216293334961 ;  /* 0xbfb8aa3b0a05a820 */ /* 0x000fe20000410000 */
[----:B------:R-:W-:Y:S01]  /*4330*/  @!P3 FMUL.FTZ R0, R4, -1.4426950216293334961 ;  /* 0xbfb8aa3b0400b820 */ /* 0x000fe20000410000 */
[--C-:B------:R-:W-:Y:S01]  /*4340*/  FADD.FTZ R7, R7, R50.reuse ;  /* 0x0000003207077221 */ /* 0x100fe20000010000 */
[----:B------:R-:W-:Y:S01]  /*4350*/  FSETP.GTU.FTZ.AND P4, PT, R6, 20, PT ;  /* 0x41a000000600780b */ /* 0x000fe20003f9c000 */
[----:B------:R-:W4:Y:S01]  /*4360*/  @!P6 MUFU.RCP R2, R2 ;  /* 0x000000020002e308 */ /* 0x000f220000001000 */
[----:B------:R-:W-:Y:S01]  /*4370*/  FADD.FTZ R10, R9, R50 ;  /* 0x00000032090a7221 */ /* 0x000fe20000010000 */
[----:B---3--:R-:W-:Y:S01]  /*4380*/  @!P1 FADD.FTZ R3, R3, 1 ;  /* 0x3f80000003039421 */ /* 0x008fe20000010000 */
[----:B------:R-:W-:-:S05]  /*4390*/  FSETP.GTU.FTZ.AND P5, PT, R7, 20, PT ;  /* 0x41a000000700780b */ /* 0x000fca0003fbc000 */
[----:B------:R-:W3:Y:S01]  /*43a0*/  @!P2 MUFU.EX2 R5, R5 ;  /* 0x000000050005a308 */ /* 0x000ee20000000800 */
[----:B0-----:R-:W-:-:S07]  /*43b0*/  @!P0 FADD.FTZ R8, R8, 1 ;  /* 0x3f80000008088421 */ /* 0x001fce0000010000 */
[----:B------:R-:W-:Y:S01]  /*43c0*/  @!P5 FMUL.FTZ R4, R7, -1.4426950216293334961 ;  /* 0xbfb8aa3b0704d820 */ /* 0x000fe20000410000 */
[----:B----4-:R-:W-:Y:S01]  /*43d0*/  @!P6 FMUL.FTZ R109, R109, R2 ;  /* 0x000000026d6de220 */ /* 0x010fe20000410000 */
[----:B------:R-:W-:Y:S01]  /*43e0*/  FSETP.GTU.FTZ.AND P6, PT, R10, 20, PT ;  /* 0x41a000000a00780b */ /* 0x000fe20003fdc000 */
[----:B------:R-:W-:Y:S01]  /*43f0*/  @!P4 FMUL.FTZ R2, R6, -1.4426950216293334961 ;  /* 0xbfb8aa3b0602c820 */ /* 0x000fe20000410000 */
[----:B------:R-:W-:Y:S01]  /*4400*/  @!P5 MUFU.EX2 R9, R4 ;  /* 0x000000040009d308 */ /* 0x000fe20000000800 */
[----:B---3--:R-:W-:-:S07]  /*4410*/  @!P2 FADD.FTZ R5, R5, 1 ;  /* 0x3f8000000505a421 */ /* 0x008fce0000010000 */
[----:B------:R-:W-:Y:S03]  /*4420*/  @!P4 MUFU.EX2 R2, R2 ;  /* 0x000000020002c308 */ /* 0x000fe60000000800 */
[----:B------:R-:W-:-:S05]  /*4430*/  @!P6 FMUL.FTZ R6, R10, -1.4426950216293334961 ;  /* 0xbfb8aa3b0a06e820 */ /* 0x000fca0000410000 */
[----:B------:R-:W0:Y:S08]  /*4440*/  @!P6 MUFU.EX2 R10, R6 ;  /* 0x00000006000ae308 */ /* 0x000e300000000800 */
[----:B------:R3:W4:Y:S01]  /*4450*/  @!P2 MUFU.RCP R33, R5 ;  /* 0x000000050021a308 */ /* 0x0007220000001000 */
[----:B------:R-:W-:-:S07]  /*4460*/  NOP ;  /* 0x0000000000007918 */ /* 0x000fce0000000000 */
[----:B------:R-:W1:Y:S01]  /*4470*/  @!P3 MUFU.EX2 R0, R0 ;  /* 0x000000000000b308 */ /* 0x000e620000000800 */
[----:B---3--:R-:W3:Y:S01]  /*4480*/  LDS.128 R4, [R79] ;  /* 0x000000004f047984 */ /* 0x008ee20000000c00 */
[----:B0-----:R-:W-:Y:S01]  /*4490*/  @!P6 FADD.FTZ R11, R10, 1 ;  /* 0x3f8000000a0be421 */ /* 0x001fe20000010000 */
[----:B------:R-:W-:-:S05]  /*44a0*/  @!P5 FADD.FTZ R10, R9, 1 ;  /* 0x3f800000090ad421 */ /* 0x000fca0000010000 */
[----:B------:R0:W2:Y:S01]  /*44b0*/  @!P0 MUFU.RCP R17, R8 ;  /* 0x0000000800118308 */ /* 0x0000a20000001000 */
[----:B----4-:R-:W-:Y:S01]  /*44c0*/  @!P2 FMUL.FTZ R84, R84, R33 ;  /* 0x000000215454a220 */ /* 0x010fe20000410000 */
[----:B------:R-:W-:Y:S01]  /*44d0*/  IADD3 R60, P2, PT, R60, -0x200, RZ ;  /* 0xfffffe003c3c7810 */ /* 0x000fe20007f5e0ff */
[----:B------:R-:W4:Y:S03]  /*44e0*/  LDC.64 R32, c[0x0][0x560] ;  /* 0x00015800ff207b82 */ /* 0x000f260000000a00 */
[----:B------:R-:W-:Y:S02]  /*44f0*/  IADD3.X R61, PT, PT, R61, -0x1, RZ, P2, !PT ;  /* 0xffffffff3d3d7810 */ /* 0x000fe400017fe4ff */
[----:B------:R5:W2:Y:S01]  /*4500*/  @!P1 MUFU.RCP R19, R3 ;  /* 0x0000000300139308 */ /* 0x000aa20000001000 */
[----:B0-----:R-:W-:Y:S01]  /*4510*/  @!P4 FADD.FTZ R8, R2, 1 ;  /* 0x3f8000000208c421 */ /* 0x001fe20000010000 */
[----:B-1----:R-:W-:-:S06]  /*4520*/  @!P3 FADD.FTZ R0, R0, 1 ;  /* 0x3f8000000000b421 */ /* 0x002fcc0000010000 */
[----:B------:R0:W1:Y:S01]  /*4530*/  @!P3 MUFU.RCP R15, R0 ;  /* 0x00000000000fb308 */ /* 0x0000620000001000 */
[----:B-----5:R-:W-:-:S04]  /*4540*/  IMAD.WIDE.U32 R2, R34, UR18, R12 ;  /* 0x0000001222027c25 */ /* 0x020fc8000f8e000c */
[----:B--2---:R-:W-:Y:S01]  /*4550*/  @!P0 FMUL.FTZ R106, R106, R17 ;  /* 0x000000116a6a8220 */ /* 0x004fe20000410000 */
[----:B------:R-:W-:Y:S02]  /*4560*/  IMAD R3, R35, UR18, R3 ;  /* 0x0000001223037c24 */ /* 0x000fe4000f8e0203 */
[----:B------:R2:W5:Y:S01]  /*4570*/  @!P4 MUFU.RCP R14, R8 ;  /* 0x00000008000ec308 */ /* 0x0005620000001000 */
[----:B------:R-:W-:-:S04]  /*4580*/  IMAD.WIDE.U32 R2, R49, UR4, R2 ;  /* 0x0000000431027c25 */ /* 0x000fc8000f8e0002 */
[----:B------:R-:W-:Y:S01]  /*4590*/  @!P1 FMUL.FTZ R98, R98, R19 ;  /* 0x0000001362629220 */ /* 0x000fe20000410000 */
[----:B------:R-:W-:Y:S01]  /*45a0*/  IADD3 R54, P1, PT, R54, -0x200, RZ ;  /* 0xfffffe0036367810 */ /* 0x000fe20007f3e0ff */
[----:B0-----:R-:W-:Y:S01]  /*45b0*/  IMAD R0, R49, UR5, R3 ;  /* 0x0000000531007c24 */ /* 0x001fe2000f8e0203 */
[----:B------:R-:W0:Y:S02]  /*45c0*/  LDCU.64 UR4, c[0x0][0x520] ;  /* 0x0000a400ff0477ac */ /* 0x000e240008000a00 */
[----:B------:R-:W-:Y:S01]  /*45d0*/  IADD3.X R65, PT, PT, R65, -0x1, RZ, P1, !PT ;  /* 0xffffffff41417810 */ /* 0x000fe20000ffe4ff */
[----:B------:R-:W0:Y:S01]  /*45e0*/  @!P6 MUFU.RCP R16, R11 ;  /* 0x0000000b0010e308 */ /* 0x000e220000001000 */
[----:B--2---:R-:W-:Y:S01]  /*45f0*/  LEA R8, P0, R2, R36, 0x1 ;  /* 0x0000002402087211 */ /* 0x004fe200078008ff */
[----:B-1----:R-:W-:Y:S01]  /*4600*/  @!P3 FMUL.FTZ R108, R108, R15 ;  /* 0x0000000f6c6cb220 */ /* 0x002fe20000410000 */
[----:B------:R-:W-:Y:S02]  /*4610*/  IADD3 R62, P3, PT, R62, -0x200, RZ ;  /* 0xfffffe003e3e7810 */ /* 0x000fe40007f7e0ff */
[----:B------:R-:W-:-:S02]  /*4620*/  LEA.HI.X R9, R2, R37, R0, 0x1, P0 ;  /* 0x0000002502097211 */ /* 0x000fc400000f0c00 */
[----:B------:R-:W-:Y:S01]  /*4630*/  IADD3.X R63, PT, PT, R63, -0x1, RZ, P3, !PT ;  /* 0xffffffff3f3f7810 */ /* 0x000fe20001ffe4ff */
[----:B------:R-:W1:Y:S01]  /*4640*/  @!P5 MUFU.RCP R10, R10 ;  /* 0x0000000a000ad308 */ /* 0x000e620000001000 */
[----:B-----5:R-:W-:Y:S01]  /*4650*/  @!P4 FMUL.FTZ R99, R99, R14 ;  /* 0x0000000e6363c220 */ /* 0x020fe20000410000 */
[----:B------:R-:W-:Y:S01]  /*4660*/  IMAD.WIDE.U32 R2, R26, 0x10, R8 ;  /* 0x000000101a027825 */ /* 0x000fe200078e0008 */
[----:B------:R-:W2:Y:S01]  /*4670*/  LDC.64 R14, c[0x0][0x518] ;  /* 0x00014600ff0e7b82 */ /* 0x000ea20000000a00 */
[----:B------:R-:W-:Y:S02]  /*4680*/  IADD3 R58, P4, PT, R58, -0x200, RZ ;  /* 0xfffffe003a3a7810 */ /* 0x000fe40007f9e0ff */
[----:B------:R-:W-:Y:S01]  /*4690*/  F2FP.BF16.F32.PACK_AB R17, R99, R106 ;  /* 0x0000006a6311723e */ /* 0x000fe200000010ff */
[----:B---3--:R3:W-:Y:S01]  /*46a0*/  STG.E.128 desc[UR16][R2.64], R4 ;  /* 0x0000000402007986 */ /* 0x0087e2000c101d10 */
[----:B------:R-:W-:Y:S01]  /*46b0*/  IADD3.X R59, PT, PT, R59, -0x1, RZ, P4, !PT ;  /* 0xffffffff3b3b7810 */ /* 0x000fe200027fe4ff */
[----:B0-----:R-:W-:Y:S01]  /*46c0*/  @!P6 FMUL.FTZ R81, R81, R16 ;  /* 0x000000105151e220 */ /* 0x001fe20000410000 */
[----:B------:R-:W-:Y:S01]  /*46d0*/  F2FP.BF16.F32.PACK_AB R16, R108, R109 ;  /* 0x0000006d6c10723e */ /* 0x000fe200000010ff */
[----:B------:R-:W-:-:S03]  /*46e0*/  FADD.FTZ R109, R109, R78 ;  /* 0x0000004e6d6d7221 */ /* 0x000fc60000010000 */
[----:B------:R-:W-:Y:S01]  /*46f0*/  F2FP.BF16.F32.PACK_AB R19, R81, R84 ;  /* 0x000000545113723e */ /* 0x000fe200000010ff */
[----:B------:R-:W-:Y:S01]  /*4700*/  FADD.FTZ R109, R109, R108 ;  /* 0x0000006c6d6d7221 */ /* 0x000fe20000010000 */
[----:B-1----:R-:W-:Y:S01]  /*4710*/  @!P5 FMUL.FTZ R83, R83, R10 ;  /* 0x0000000a5353d220 */ /* 0x002fe20000410000 */
[----:B------:R-:W-:Y:S02]  /*4720*/  BAR.SYNC.DEFER_BLOCKING 0x0 ;  /* 0x0000000000007b1d */ /* 0x000fe40000010000 */
[----:B------:R-:W-:Y:S01]  /*4730*/  FADD.FTZ R106, R109, R106 ;  /* 0x0000006a6d6a7221 */ /* 0x000fe20000010000 */
[----:B------:R-:W-:Y:S02]  /*4740*/  IADD3 R56, P5, PT, R56, -0x200, RZ ;  /* 0xfffffe0038387810 */ /* 0x000fe40007fbe0ff */
[----:B------:R-:W-:Y:S01]  /*4750*/  F2FP.BF16.F32.PACK_AB R18, R83, R98 ;  /* 0x000000625312723e */ /* 0x000fe200000010ff */
[----:B------:R-:W-:Y:S01]  /*4760*/  FADD.FTZ R99, R106, R99 ;  /* 0x000000636a637221 */ /* 0x000fe20000010000 */
[----:B------:R-:W-:Y:S01]  /*4770*/  IADD3.X R57, PT, PT, R57, -0x1, RZ, P5, !PT ;  /* 0xffffffff39397810 */ /* 0x000fe20002ffe4ff */
[----:B--2---:R-:W-:-:S04]  /*4780*/  IMAD.WIDE.U32 R12, R14, UR18, R12 ;  /* 0x000000120e0c7c25 */ /* 0x004fc8000f8e000c */
[----:B------:R-:W-:Y:S01]  /*4790*/  FADD.FTZ R98, R99, R98 ;  /* 0x0000006263627221 */ /* 0x000fe20000010000 */
[----:B------:R-:W-:-:S03]  /*47a0*/  IMAD R13, R15, UR18, R13 ;  /* 0x000000120f0d7c24 */ /* 0x000fc6000f8e020d */
[----:B------:R-:W-:Y:S01]  /*47b0*/  FADD.FTZ R83, R98, R83 ;  /* 0x0000005362537221 */ /* 0x000fe20000010000 */
[----:B---3--:R-:W-:-:S04]  /*47c0*/  IMAD.WIDE.U32 R2, R49, UR4, R12 ;  /* 0x0000000431027c25 */ /* 0x008fc8000f8e000c */
[----:B------:R-:W-:Y:S01]  /*47d0*/  FADD.FTZ R78, R83, R84 ;  /* 0x00000054534e7221 */ /* 0x000fe20000010000 */
[----:B------:R-:W-:Y:S01]  /*47e0*/  IMAD R0, R49, UR5, R3 ;  /* 0x0000000531007c24 */ /* 0x000fe2000f8e0203 */
[----:B----4-:R-:W-:Y:S02]  /*47f0*/  LEA R4, P0, R2, R32, 0x1 ;  /* 0x0000002002047211 */ /* 0x010fe400078008ff */
[----:B------:R-:W-:Y:S01]  /*4800*/  FADD.FTZ R78, R78, R81 ;  /* 0x000000514e4e7221 */ /* 0x000fe20000010000 */
[----:B------:R-:W-:Y:S01]  /*4810*/  STS.128 [R79], R16 ;  /* 0x000000104f007388 */ /* 0x000fe20000000c00 */
[----:B------:R-:W-:-:S03]  /*4820*/  NOP ;  /* 0x0000000000007918 */ /* 0x000fc60000000000 */
[----:B------:R-:W0:Y:S01]  /*4830*/  LDS.128 R8, [R79] ;  /* 0x000000004f087984 */ /* 0x000e220000000c00 */
[----:B------:R-:W-:Y:S02]  /*4840*/  LEA.HI.X R5, R2, R33, R0, 0x1, P0 ;  /* 0x0000002102057211 */ /* 0x000fe400000f0c00 */
[----:B------:R-:W-:Y:S02]  /*4850*/  ISETP.GT.AND P0, PT, R77, 0x1, PT ;  /* 0x000000014d00780c */ /* 0x000fe40003f04270 */
[----:B------:R-:W-:Y:S01]  /*4860*/  MOV R77, R80 ;  /* 0x00000050004d7202 */ /* 0x000fe20000000f00 */
[----:B------:R-:W-:-:S05]  /*4870*/  IMAD.WIDE.U32 R2, R26, 0x10, R4 ;  /* 0x000000101a027825 */ /* 0x000fca00078e0004 */
[----:B0-----:R0:W-:Y:S05]  /*4880*/  STG.E.128 desc[UR16][R2.64], R8 ;  /* 0x0000000802007986 */ /* 0x0011ea000c101d10 */
[----:B------:R-:W-:Y:S05]  /*4890*/  @P0 BRA `(.L_x_9513) ;  /* 0xffffffc000c80947 */ /* 0x000fea000383ffff */
.L_x_9473:
        /* <DEDUP_REMOVED lines=34> */
.L_x_9515:
[----:B------:R-:W-:Y:S05]  /*4ac0*/  BSYNC.RECONVERGENT B0 ;  /* 0x0000000000007941 */ /* 0x000fea0003800200 */
.L_x_9514:
        /* <DEDUP_REMOVED lines=26> */
.L_x_9517:
[----:B------:R-:W-:Y:S05]  /*4c70*/  BSYNC.RECONVERGENT B0 ;  /* 0x0000000000007941 */ /* 0x000fea0003800200 */
.L_x_9516:
        /* <DEDUP_REMOVED lines=8> */
.L_x_9518:
        /* <DEDUP_REMOVED lines=15> */
.L_x_9519:
        /* <DEDUP_REMOVED lines=9> */
.L_x_10534:


//--------------------- .text._Z25selective_scan_bwd_kernelI32Selective_Scan_bwd_kernel_traitsILi32ELi8ELb1ELb1ELb1ELb1ELb1EN3c108BFloat16EfEEv12SSMParamsBwd --------------------------
	.section	.text._Z25selective_scan_bwd_kernelI32Selective_Scan_bwd_kernel_traitsILi32ELi8ELb1ELb1ELb1ELb1ELb1EN3c108BFloat16EfEEv12SSMParamsBwd,"ax",@progbits
	.align	128
        .global         _Z25selective_scan_bwd_kernelI32Selective_Scan_bwd_kernel_traitsILi32ELi8ELb1ELb1ELb1ELb1ELb1EN3c108BFloat16EfEEv12SSMParamsBwd
        .type           _Z25selective_scan_bwd_kernelI32Selective_Scan_bwd_kernel_traitsILi32ELi8ELb1ELb1ELb1ELb1ELb1EN3c108BFloat16EfEEv12SSMParamsBwd,@function
        .size           _Z25selective_scan_bwd_kernelI32Selective_Scan_bwd_kernel_traitsILi32ELi8ELb1ELb1ELb1ELb1ELb1EN3c108BFloat16EfEEv12SSMParamsBwd,(.L_x_10535 - _Z25selective_scan_bwd_kernelI32Selective_Scan_bwd_kernel_traitsILi32ELi8ELb1ELb1ELb1ELb1ELb1EN3c108BFloat16EfEEv12SSMParamsBwd)
        .other          _Z25selective_scan_bwd_kernelI32Selective_Scan_bwd_kernel_traitsILi32ELi8ELb1ELb1ELb1ELb1ELb1EN3c108BFloat16EfEEv12SSMParamsBwd,@"STO_CUDA_ENTRY STV_DEFAULT"
_Z25selective_scan_bwd_kernelI32Selective_Scan_bwd_kernel_traitsILi32ELi8ELb1ELb1ELb1ELb1ELb1EN3c108BFloat16EfEEv12SSMParamsBwd:
.text._Z25selective_scan_bwd_kernelI32Selective_Scan_bwd_kernel_traitsILi32ELi8ELb1ELb1ELb1ELb1ELb1EN3c108BFloat16EfEEv12SSMParamsBwd:
        /* <DEDUP_REMOVED lines=188> */
.L_x_9561:
        /* <DEDUP_REMOVED lines=8> */
[----:B------:R-:W-:-:S07]  /*0c40*/  IADD3 R80, PT, PT, R66, -0x1, RZ ;  /* 0xffffffff42507810 */ /* 0x000fce0007ffe0ff */
[----:B------:R-:W3:Y:S01]  /*0c50*/  LDC.64 R44, c[0x0][0x488] ;  /* 0x00012200ff2c7b82 */ /* 0x000ee20000000a00 */
[----:B------:R-:W4:Y:S01]  /*0c60*/  LDG.E.128 R16, desc[UR16][R2.64] ;  /* 0x0000001002107981 */ /* 0x000f22000c1e1d00 */
[----:B0-----:R-:W-:-:S06]  /*0c70*/  ULEA UR4, UR5, UR4, 0x18 ;  /* 0x0000000405047291 */ /* 0x001fcc000f8ec0ff */
[----:B-1----:R-:W-:-:S05]  /*0c80*/  LEA R81, R83, UR4, 0x4 ;  /* 0x0000000453517c11 */ /* 0x002fca000f8e20ff */
[----:B----4-:R0:W-:Y:S01]  /*0c90*/  STS.128 [R81], R16 ;  /* 0x0000001051007388 */ /* 0x0101e20000000c00 */
[----:B------:R-:W-:-:S03]  /*0ca0*/  NOP ;  /* 0x0000000000007918 */ /* 0x000fc60000000000 */
[----:B------:R-:W-:Y:S01]  /*0cb0*/  LDS.128 R8, [R81] ;  /* 0x0000000051087984 */ /* 0x000fe20000000c00 */
[----:B------:R-:W-:Y:S01]  /*0cc0*/  BAR.SYNC.DEFER_BLOCKING 0x0 ;  /* 0x0000000000007b1d */ /* 0x000fe20000010000 */
[----:B------:R-:W-:Y:S01]  /*0cd0*/  HFMA2 R3, -RZ, RZ, 0, 0 ;  /* 0x00000000ff037431 */ /* 0x000fe200000001ff */
[----:B------:R-:W-:-:S06]  /*0ce0*/  SHF.L.U32 R2, R80, 0x8, RZ ;  /* 0x0000000850027819 */ /* 0x000fcc00000006ff */
[----:B0-----:R-:W0:Y:S01]  /*0cf0*/  LDC.64 R18, c[0x0][0x418] ;  /* 0x00010600ff127b82 */ /* 0x001e220000000a00 */
[----:B------:R-:W4:Y:S04]  /*0d00*/  LDG.E.128 R36, desc[UR16][R20.64] ;  /* 0x0000001014247981 */ /* 0x000f28000c1e1d00 */
[----:B----4-:R-:W-:Y:S01]  /*0d10*/  STS.128 [R81], R36 ;  /* 0x0000002451007388 */ /* 0x010fe20000000c00 */
[----:B------:R-:W-:-:S03]  /*0d20*/  NOP ;  /* 0x0000000000007918 */ /* 0x000fc60000000000 */
[----:B------:R-:W1:Y:S01]  /*0d30*/  LDS.128 R12, [R81] ;  /* 0x00000000510c7984 */ /* 0x000e620000000c00 */
[----:B------:R-:W-:Y:S06]  /*0d40*/  BAR.SYNC.DEFER_BLOCKING 0x0 ;  /* 0x0000000000007b1d */ /* 0x000fec0000010000 */
[----:B------:R-:W4:Y:S01]  /*0d50*/  LDG.E.128 R40, desc[UR16][R4.64] ;  /* 0x0000001004287981 */ /* 0x000f22000c1e1d00 */
[----:B--2---:R-:W-:Y:S01]  /*0d60*/  IMAD.WIDE.U32 R16, R6, UR18, R2 ;  /* 0x0000001206107c25 */ /* 0x004fe2000f8e0002 */
[----:B------:R-:W-:Y:S03]  /*0d70*/  BSSY.RECONVERGENT B0, `(.L_x_9521) ;  /* 0x000003e000007945 */ /* 0x000fe60003800200 */
[----:B------:R-:W-:-:S02]  /*0d80*/  IMAD R17, R7, UR18, R17 ;  /* 0x0000001207117c24 */ /* 0x000fc4000f8e0211 */
[----:B0-----:R-:W-:Y:S01]  /*0d90*/  IMAD.WIDE.U32 R16, R51, R18, R16 ;  /* 0x0000001233107225 */ /* 0x001fe200078e0010 */
[C---:B-1----:R-:W-:Y:S02]  /*0da0*/  SHF.L.U32 R35, R12.reuse, 0x10, RZ ;  /* 0x000000100c237819 */ /* 0x042fe400000006ff */
[----:B------:R-:W-:Y:S02]  /*0db0*/  PRMT R12, R12, 0x7632, R12 ;  /* 0x000076320c0c7816 */ /* 0x000fe4000000000c */
[----:B------:R-:W-:Y:S01]  /*0dc0*/  SHF.L.U32 R85, R13, 0x10, RZ ;  /* 0x000000100d557819 */ /* 0x000fe200000006ff */
[----:B-----5:R-:W-:Y:S01]  /*0dd0*/  FADD.FTZ R84, R35, R52 ;  /* 0x0000003423547221 */ /* 0x020fe20000010000 */
[----:B------:R-:W-:Y:S02]  /*0de0*/  PRMT R0, R13, 0x7632, R0 ;  /* 0x000076320d007816 */ /* 0x000fe40000000000 */
[----:B------:R-:W-:Y:S01]  /*0df0*/  SHF.L.U32 R13, R12, 0x10, RZ ;  /* 0x000000100c0d7819 */ /* 0x000fe200000006ff */
[----:B------:R-:W-:Y:S01]  /*0e00*/  FADD.FTZ R85, R85, R52 ;  /* 0x0000003455557221 */ /* 0x000fe20000010000 */
[----:B------:R-:W-:-:S02]  /*0e10*/  FSETP.GTU.FTZ.AND P0, PT, R84, 20, PT ;  /* 0x41a000005400780b */ /* 0x000fc40003f1c000 */
[C---:B------:R-:W-:Y:S01]  /*0e20*/  SHF.L.U32 R37, R14.reuse, 0x10, RZ ;  /* 0x000000100e257819 */ /* 0x040fe200000006ff */
[----:B------:R-:W-:Y:S01]  /*0e30*/  FADD.FTZ R88, R13, R52 ;  /* 0x000000340d587221 */ /* 0x000fe20000010000 */
[----:B------:R-:W-:Y:S02]  /*0e40*/  SHF.L.U32 R87, R15, 0x10, RZ ;  /* 0x000000100f577819 */ /* 0x000fe400000006ff */
[----:B------:R-:W-:Y:S01]  /*0e50*/  PRMT R14, R14, 0x7632, R14 ;  /* 0x000076320e0e7816 */ /* 0x000fe2000000000e */
[--C-:B------:R-:W-:Y:S01]  /*0e60*/  FADD.FTZ R86, R37, R52.reuse ;  /* 0x0000003425567221 */ /* 0x100fe20000010000 */
[----:B------:R-:W-:Y:S01]  /*0e70*/  SHF.L.U32 R89, R0, 0x10, RZ ;  /* 0x0000001000597819 */ /* 0x000fe200000006ff */
[--C-:B------:R-:W-:Y:S01]  /*0e80*/  FADD.FTZ R87, R87, R52.reuse ;  /* 0x0000003457577221 */ /* 0x100fe20000010000 */
[----:B------:R-:W-:Y:S01]  /*0e90*/  SHF.L.U32 R13, R14, 0x10, RZ ;  /* 0x000000100e0d7819 */ /* 0x000fe200000006ff */
[----:B------:R-:W-:Y:S01]  /*0ea0*/  IMAD R14, R51, R19, R17 ;  /* 0x00000013330e7224 */ /* 0x000fe200078e0211 */
[----:B---3--:R-:W-:Y:S01]  /*0eb0*/  LEA R18, P5, R16, R44, 0x1 ;  /* 0x0000002c10127211 */ /* 0x008fe200078a08ff */
[--C-:B------:R-:W-:Y:S01]  /*0ec0*/  FADD.FTZ R89, R89, R52.reuse ;  /* 0x0000003459597221 */ /* 0x100fe20000010000 */
[----:B------:R-:W-:Y:S01]  /*0ed0*/  FSETP.GTU.FTZ.AND P4, PT, R85, 20, PT ;  /* 0x41a000005500780b */ /* 0x000fe20003f9c000 */
[----:B------:R-:W-:Y:S01]  /*0ee0*/  FADD.FTZ R90, R13, R52 ;  /* 0x000000340d5a7221 */ /* 0x000fe20000010000 */
[----:B------:R-:W-:-:S02]  /*0ef0*/  FSETP.GTU.FTZ.AND P3, PT, R86, 20, PT ;  /* 0x41a000005600780b */ /* 0x000fc40003f7c000 */
[----:B------:R-:W-:Y:S02]  /*0f00*/  FSETP.GTU.FTZ.AND P2, PT, R87, 20, PT ;  /* 0x41a000005700780b */ /* 0x000fe40003f5c000 */
[----:B------:R-:W-:Y:S02]  /*0f10*/  FSETP.GTU.FTZ.AND P6, PT, R88, 20, PT ;  /* 0x41a000005800780b */ /* 0x000fe40003fdc000 */
[----:B------:R-:W-:Y:S01]  /*0f20*/  PRMT R15, R15, 0x7632, R15 ;  /* 0x000076320f0f7816 */ /* 0x000fe2000000000f */
[----:B----4-:R0:W-:Y:S01]  /*0f30*/  STS.128 [R81], R40 ;  /* 0x0000002851007388 */ /* 0x0101e20000000c00 */
[----:B------:R-:W-:-:S03]  /*0f40*/  NOP ;  /* 0x0000000000007918 */ /* 0x000fc60000000000 */
[----:B------:R0:W1:Y:S01]  /*0f50*/  LDS.128 R4, [R81] ;  /* 0x0000000051047984 */ /* 0x0000620000000c00 */
[----:B------:R-:W-:Y:S05]  /*0f60*/  @P0 BRA `(.L_x_9522) ;  /* 0x0000000000780947 */ /* 0x000fea0003800000 */
[----:B------:R-:W-:Y:S01]  /*0f70*/  FMUL.FTZ R84, R84, 1.4426950216293334961 ;  /* 0x3fb8aa3b54547820 */ /* 0x000fe20000410000 */
[----:B------:R-:W-:Y:S02]  /*0f80*/  MOV R34, 0x3e800000 ;  /* 0x3e80000000227802 */ /* 0x000fe40000000f00 */
[----:B------:R-:W-:Y:S01]  /*0f90*/  MOV R35, 0x3d39bf78 ;  /* 0x3d39bf7800237802 */ /* 0x000fe20000000f00 */
        /* <DEDUP_REMOVED lines=27> */
.L_x_9522:
[----:B------:R-:W-:Y:S05]  /*1150*/  BSYNC.RECONVERGENT B0 ;  /* 0x0000000000007941 */ /* 0x000fea0003800200 */
.L_x_9521:
        /* <DEDUP_REMOVED lines=37> */
.L_x_9524:
[----:B------:R-:W-:Y:S05]  /*13b0*/  BSYNC.RECONVERGENT B0 ;  /* 0x0000000000007941 */ /* 0x000fea0003800200 */
.L_x_9523:
[----:B------:R-:W-:Y:S01]  /*13c0*/  BSSY.RECONVERGENT B0, `(.L_x_9525) ;  /* 0x0000022000007945 */ /* 0x000fe20003800200 */
[----:B------:R-:W-:Y:S01]  /*13d0*/  FSETP.GTU.FTZ.AND P5, PT, R91, 20, PT ;  /* 0x41a000005b00780b */ /* 0x000fe20003fbc000 */
[----:B------:R-:W-:Y:S02]  /*13e0*/  IMAD.WIDE.U32 R12, R28, 0x10, R18 ;  /* 0x000000101c0c7825 */ /* 0x000fe400078e0012 */
[----:B------:R-:W-:Y:S10]  /*13f0*/  @P4 BRA `(.L_x_9526) ;  /* 0x0000000000784947 */ /* 0x000ff40003800000 */
[----:B------:R-:W-:Y:S01]  /*1400*/  FMUL.FTZ R85, R85, 1.4426950216293334961 ;  /* 0x3fb8aa3b55557820 */ /* 0x000fe20000410000 */
[----:B------:R-:W-:Y:S01]  /*1410*/  HFMA2 R16, -RZ, RZ, 1.625, 0 ;  /* 0x3e800000ff107431 */ /* 0x000fe200000001ff */
[----:B------:R-:W-:Y:S02]  /*1420*/  MOV R19, 0x3d39bf78 ;  /* 0x3d39bf7800137802 */ /* 0x000fe40000000f00 */
        /* <DEDUP_REMOVED lines=27> */
.L_x_9526:
[----:B------:R-:W-:Y:S05]  /*15e0*/  BSYNC.RECONVERGENT B0 ;  /* 0x0000000000007941 */ /* 0x000fea0003800200 */
.L_x_9525:
[----:B------:R-:W-:Y:S04]  /*15f0*/  BSSY.RECONVERGENT B0, `(.L_x_9527) ;  /* 0x0000020000007945 */ /* 0x000fe80003800200 */
[----:B------:R-:W-:Y:S05]  /*1600*/  @P1 BRA `(.L_x_9528) ;  /* 0x0000000000781947 */ /* 0x000fea0003800000 */
        /* <DEDUP_REMOVED lines=30> */
.L_x_9528:
[----:B------:R-:W-:Y:S05]  /*17f0*/  BSYNC.RECONVERGENT B0 ;  /* 0x0000000000007941 */ /* 0x000fea0003800200 */
.L_x_9527:
        /* <DEDUP_REMOVED lines=32> */
.L_x_9530:
[----:B------:R-:W-:Y:S05]  /*1a00*/  BSYNC.RECONVERGENT B0 ;  /* 0x0000000000007941 */ /* 0x000fea0003800200 */
.L_x_9529:
        /* <DEDUP_REMOVED lines=32> */
.L_x_9532:
[----:B------:R-:W-:Y:S05]  /*1c10*/  BSYNC.RECONVERGENT B0 ;  /* 0x0000000000007941 */ /* 0x000fea0003800200 */
.L_x_9531:
        /* <DEDUP_REMOVED lines=32> */
.L_x_9534:
[----:B------:R-:W-:Y:S05]  /*1e20*/  BSYNC.RECONVERGENT B0 ;  /* 0x0000000000007941 */ /* 0x000fea0003800200 */
.L_x_9533:
        /* <DEDUP_REMOVED lines=32> */
.L_x_9536:
[----:B------:R-:W-:Y:S05]  /*2030*/  BSYNC.RECONVERGENT B0 ;  /* 0x0000000000007941 */ /* 0x000fea0003800200 */
.L_x_9535:
[----:B------:R-:W-:Y:S08]  /*2040*/  BAR.SYNC.DEFER_BLOCKING 0x0 ;  /* 0x0000000000007b1d */ /* 0x000ff00000010000 */
[----:B------:R-:W2:Y:S08]  /*2050*/  LDC.64 R16, c[0x0][0x420] ;  /* 0x00010800ff107b82 */ /* 0x000eb00000000a00 */
[----:B------:R-:W3:Y:S08]  /*2060*/  LDC.64 R18, c[0x0][0x428] ;  /* 0x00010a00ff127b82 */ /* 0x000ef00000000a00 */
[----:B------:R-:W4:Y:S01]  /*2070*/  LDC.64 R34, c[0x0][0x478] ;  /* 0x00011e00ff227b82 */ /* 0x000f220000000a00 */
[----:B-1----:R-:W-:Y:S01]  /*2080*/  SHF.L.U32 R99, R4, 0x10, RZ ;  /* 0x0000001004637819 */ /* 0x002fe200000006ff */
[----:B------:R-:W5:Y:S01]  /*2090*/  LDG.E.128 R36, desc[UR16][R12.64] ;  /* 0x000000100c247981 */ /* 0x000f62000c1e1d00 */
[----:B------:R-:W-:Y:S01]  /*20a0*/  SHF.L.U32 R101, R5, 0x10, RZ ;  /* 0x0000001005657819 */ /* 0x000fe200000006ff */
[----:B------:R-:W1:Y:S01]  /*20b0*/  LDCU.64 UR4, c[0x0][0x510] ;  /* 0x0000a200ff0477ac */ /* 0x000e620008000a00 */
[----:B--2---:R-:W-:Y:S01]  /*20c0*/  IMAD.WIDE.U32 R14, R16, UR18, R2 ;  /* 0x00000012100e7c25 */ /* 0x004fe2000f8e0002 */
[----:B------:R-:W-:-:S02]  /*20d0*/  SHF.L.U32 R96, R6, 0x10, RZ ;  /* 0x0000001006607819 */ /* 0x000fc400000006ff */
[----:B------:R-:W2:Y:S01]  /*20e0*/  LDC.64 R110, c[0x0][0x508] ;  /* 0x00014200ff6e7b82 */ /* 0x000ea20000000a00 */
[----:B------:R-:W-:Y:S01]  /*20f0*/  SHF.L.U32 R103, R7, 0x10, RZ ;  /* 0x0000001007677819 */ /* 0x000fe200000006ff */
[----:B------:R-:W-:-:S06]  /*2100*/  IMAD R15, R17, UR18, R15 ;  /* 0x00000012110f7c24 */ /* 0x000fcc000f8e020f */
[----:B------:R-:W1:Y:S01]  /*2110*/  LDC.64 R114, c[0x0][0x558] ;  /* 0x00015600ff727b82 */ /* 0x000e620000000a00 */
[C---:B---3--:R-:W-:Y:S01]  /*2120*/  IMAD.WIDE.U32 R14, R51.reuse, R18, R14 ;  /* 0x00000012330e7225 */ /* 0x048fe200078e000e */
[----:B------:R-:W-:Y:S01]  /*2130*/  PRMT R108, R8, 0x7632, R108 ;  /* 0x00007632086c7816 */ /* 0x000fe2000000006c */
[----:B------:R-:W3:Y:S02]  /*2140*/  LDCU.64 UR6, c[0x0][0x490] ;  /* 0x00009200ff0677ac */ /* 0x000ee40008000a00 */
[----:B------:R-:W-:Y:S01]  /*2150*/  IMAD R0, R51, R19, R15 ;  /* 0x0000001333007224 */ /* 0x000fe200078e020f */
[----:B----4-:R-:W-:-:S04]  /*2160*/  LEA R16, P0, R14, R34, 0x1 ;  /* 0x000000220e107211 */ /* 0x010fc800078008ff */
[----:B------:R-:W-:-:S03]  /*2170*/  LEA.HI.X R17, R14, R35, R0, 0x1, P0 ;  /* 0x000000230e117211 */ /* 0x000fc600000f0c00 */
[----:B------:R-:W-:Y:S01]  /*2180*/  IMAD.WIDE.U32 R16, R28, 0x10, R16 ;  /* 0x000000101c107825 */ /* 0x000fe200078e0010 */
[----:B-----5:R-:W-:Y:S01]  /*2190*/  STS.128 [R81], R36 ;  /* 0x0000002451007388 */ /* 0x020fe20000000c00 */
[----:B------:R-:W-:-:S03]  /*21a0*/  NOP ;  /* 0x0000000000007918 */ /* 0x000fc60000000000 */
[----:B------:R-:W4:Y:S01]  /*21b0*/  LDS.128 R12, [R81] ;  /* 0x00000000510c7984 */ /* 0x000f220000000c00 */
[----:B------:R-:W-:Y:S06]  /*21c0*/  BAR.SYNC.DEFER_BLOCKING 0x0 ;  /* 0x0000000000007b1d */ /* 0x000fec0000010000 */
[----:B------:R-:W5:Y:S01]  /*21d0*/  LDG.E.128 R16, desc[UR16][R16.64] ;  /* 0x0000001010107981 */ /* 0x000f62000c1e1d00 */
[----:B------:R-:W-:Y:S01]  /*21e0*/  PRMT R4, R4, 0x7632, R4 ;  /* 0x0000763204047816 */ /* 0x000fe20000000004 */
[----:B---3--:R-:W-:Y:S01]  /*21f0*/  UISETP.NE.U32.AND UP0, UPT, UR6, URZ, UPT ;  /* 0x000000ff0600728c */ /* 0x008fe2000bf05070 */
[----:B------:R-:W-:-:S02]  /*2200*/  PRMT R6, R6, 0x7632, R6 ;  /* 0x0000763206067816 */ /* 0x000fc40000000006 */
[----:B------:R-:W-:Y:S01]  /*2210*/  PRMT R5, R5, 0x7632, R5 ;  /* 0x0000763205057816 */ /* 0x000fe20000000005 */
[----:B------:R-:W-:Y:S01]  /*2220*/  UISETP.NE.AND.EX UP0, UPT, UR7, URZ, UPT, UP0 ;  /* 0x000000ff0700728c */ /* 0x000fe2000bf05300 */
[----:B------:R-:W-:Y:S02]  /*2230*/  PRMT R7, R7, 0x7632, R7 ;  /* 0x0000763207077816 */ /* 0x000fe40000000007 */
[----:B------:R-:W-:Y:S02]  /*2240*/  SHF.L.U32 R98, R4, 0x10, RZ ;  /* 0x0000001004627819 */ /* 0x000fe400000006ff */
[----:B------:R-:W-:Y:S02]  /*2250*/  SHF.L.U32 R107, R6, 0x10, RZ ;  /* 0x00000010066b7819 */ /* 0x000fe400000006ff */
[C---:B----4-:R-:W-:Y:S02]  /*2260*/  SHF.L.U32 R0, R12.reuse, 0x10, RZ ;  /* 0x000000100c007819 */ /* 0x050fe400000006ff */
[----:B------:R-:W-:-:S02]  /*2270*/  PRMT R12, R12, 0x7632, R12 ;  /* 0x000076320c0c7816 */ /* 0x000fc4000000000c */
[----:B0-----:R-:W-:Y:S01]  /*2280*/  SHF.L.U32 R43, R14, 0x10, RZ ;  /* 0x000000100e2b7819 */ /* 0x001fe200000006ff */
[----:B------:R-:W-:Y:S01]  /*2290*/  FMUL.FTZ R34, R0, -1.4426950216293334961 ;  /* 0xbfb8aa3b00227820 */ /* 0x000fe20000410000 */
[----:B------:R-:W-:Y:S02]  /*22a0*/  SHF.L.U32 R36, R12, 0x10, RZ ;  /* 0x000000100c247819 */ /* 0x000fe400000006ff */
[----:B------:R-:W-:Y:S01]  /*22b0*/  SHF.L.U32 R40, R13, 0x10, RZ ;  /* 0x000000100d287819 */ /* 0x000fe200000006ff */
[----:B------:R-:W-:Y:S01]  /*22c0*/  FMUL.FTZ R39, R43, -1.4426950216293334961 ;  /* 0xbfb8aa3b2b277820 */ /* 0x000fe20000410000 */
[----:B------:R-:W-:Y:S01]  /*22d0*/  SHF.L.U32 R49, R15, 0x10, RZ ;  /* 0x000000100f317819 */ /* 0x000fe200000006ff */
[----:B------:R-:W-:Y:S01]  /*22e0*/  FMUL.FTZ R12, R36, -1.4426950216293334961 ;  /* 0xbfb8aa3b240c7820 */ /* 0x000fe20000410000 */
[----:B------:R-:W-:Y:S01]  /*22f0*/  PRMT R13, R13, 0x7632, R13 ;  /* 0x000076320d0d7816 */ /* 0x000fe2000000000d */
[----:B------:R0:W3:Y:S01]  /*2300*/  MUFU.EX2 R44, R39 ;  /* 0x00000027002c7308 */ /* 0x0000e20000000800 */
[----:B------:R-:W-:Y:S01]  /*2310*/  PRMT R14, R14, 0x7632, R14 ;  /* 0x000076320e0e7816 */ /* 0x000fe2000000000e */
[----:B------:R-:W-:Y:S01]  /*2320*/  FMUL.FTZ R45, R49, -1.4426950216293334961 ;  /* 0xbfb8aa3b312d7820 */ /* 0x000fe20000410000 */
[----:B------:R-:W-:Y:S01]  /*2330*/  PRMT R15, R15, 0x7632, R15 ;  /* 0x000076320f0f7816 */ /* 0x000fe2000000000f */
[----:B------:R-:W-:Y:S01]  /*2340*/  FMUL.FTZ R35, R40, -1.4426950216293334961 ;  /* 0xbfb8aa3b28237820 */ /* 0x000fe20000410000 */
[----:B------:R-:W-:-:S02]  /*2350*/  SHF.L.U32 R41, R13, 0x10, RZ ;  /* 0x000000100d297819 */ /* 0x000fc400000006ff */
[----:B------:R-:W-:Y:S01]  /*2360*/  SHF.L.U32 R47, R14, 0x10, RZ ;  /* 0x000000100e2f7819 */ /* 0x000fe200000006ff */
[----:B------:R-:W4:Y:S01]  /*2370*/  MUFU.EX2 R37, R12 ;  /* 0x0000000c00257308 */ /* 0x000f220000000800 */
[----:B------:R-:W-:Y:S01]  /*2380*/  SHF.L.U32 R97, R15, 0x10, RZ ;  /* 0x000000100f617819 */ /* 0x000fe200000006ff */
[----:B0-----:R-:W-:Y:S01]  /*2390*/  FMUL.FTZ R39, R41, -1.4426950216293334961 ;  /* 0xbfb8aa3b29277820 */ /* 0x001fe20000410000 */
[----:B------:R-:W-:Y:S02]  /*23a0*/  SHF.L.U32 R105, R5, 0x10, RZ ;  /* 0x0000001005697819 */ /* 0x000fe400000006ff */
[----:B------:R-:W-:Y:S01]  /*23b0*/  SHF.L.U32 R109, R7, 0x10, RZ ;  /* 0x00000010076d7819 */ /* 0x000fe200000006ff */
[----:B------:R-:W-:Y:S01]  /*23c0*/  FMUL.FTZ R48, R97, -1.4426950216293334961 ;  /* 0xbfb8aa3b61307820 */ /* 0x000fe20000410000 */
[----:B------:R-:W-:Y:S01]  /*23d0*/  PRMT R112, R9, 0x7632, R112 ;  /* 0x0000763209707816 */ /* 0x000fe20000000070 */
[----:B------:R0:W2:Y:S01]  /*23e0*/  MUFU.EX2 R46, R45 ;  /* 0x0000002d002e7308 */ /* 0x0000a20000000800 */
[----:B---3--:R-:W-:Y:S01]  /*23f0*/  FADD.FTZ R44, R44, 1 ;  /* 0x3f8000002c2c7421 */ /* 0x008fe20000010000 */
[----:B------:R-:W-:-:S02]  /*2400*/  PRMT R120, R10, 0x7632, R120 ;  /* 0x000076320a787816 */ /* 0x000fc40000000078 */
[----:B------:R-:W-:-:S04]  /*2410*/  PRMT R124, R11, 0x7632, R124 ;  /* 0x000076320b7c7816 */ /* 0x000fc8000000007c */
[----:B------:R-:W3:Y:S01]  /*2420*/  MUFU.EX2 R34, R34 ;  /* 0x0000002200227308 */ /* 0x000ee20000000800 */
[----:B0-----:R-:W-:Y:S01]  /*2430*/  FMUL.FTZ R45, R47, -1.4426950216293334961 ;  /* 0xbfb8aa3b2f2d7820 */ /* 0x001fe20000410000 */
[----:B----4-:R-:W-:-:S06]  /*2440*/  FADD.FTZ R37, R37, 1 ;  /* 0x3f80000025257421 */ /* 0x010fcc0000010000 */
[----:B------:R-:W0:Y:S01]  /*2450*/  MUFU.EX2 R38, R35 ;  /* 0x0000002300267308 */ /* 0x000e220000000800 */
[----:B--2---:R-:W-:-:S07]  /*2460*/  FADD.FTZ R46, R46, 1 ;  /* 0x3f8000002e2e7421 */ /* 0x004fce0000010000 */
[----:B------:R-:W2:Y:S01]  /*2470*/  MUFU.EX2 R42, R39 ;  /* 0x00000027002a7308 */ /* 0x000ea20000000800 */
[----:B---3--:R-:W-:-:S07]  /*2480*/  FADD.FTZ R34, R34, 1 ;  /* 0x3f80000022227421 */ /* 0x008fce0000010000 */
[----:B------:R-:W-:Y:S01]  /*2490*/  MUFU.EX2 R45, R45 ;  /* 0x0000002d002d7308 */ /* 0x000fe20000000800 */
[----:B0-----:R-:W-:-:S07]  /*24a0*/  FADD.FTZ R38, R38, 1 ;  /* 0x3f80000026267421 */ /* 0x001fce0000010000 */
[----:B------:R-:W0:Y:S01]  /*24b0*/  MUFU.EX2 R48, R48 ;  /* 0x0000003000307308 */ /* 0x000e220000000800 */
[----:B--2---:R-:W-:-:S07]  /*24c0*/  FADD.FTZ R42, R42, 1 ;  /* 0x3f8000002a2a7421 */ /* 0x004fce0000010000 */
[----:B------:R-:W-:Y:S08]  /*24d0*/  MUFU.RCP R44, R44 ;  /* 0x0000002c002c7308 */ /* 0x000ff00000001000 */
[----:B------:R-:W-:Y:S01]  /*24e0*/  MUFU.RCP R100, R46 ;  /* 0x0000002e00647308 */ /* 0x000fe20000001000 */
[----:B0-----:R-:W-:-:S07]  /*24f0*/  FADD.FTZ R94, R48, 1 ;  /* 0x3f800000305e7421 */ /* 0x001fce0000010000 */
[----:B------:R-:W-:Y:S08]  /*2500*/  MUFU.RCP R35, R34 ;  /* 0x0000002200237308 */ /* 0x000ff00000001000 */
[----:B------:R-:W-:Y:S08]  /*2510*/  MUFU.RCP R39, R38 ;  /* 0x0000002600277308 */ /* 0x000ff00000001000 */
[----:B------:R-:W0:Y:S08]  /*2520*/  MUFU.RCP R42, R42 ;  /* 0x0000002a002a7308 */ /* 0x000e300000001000 */
[----:B------:R-:W2:Y:S08]  /*2530*/  MUFU.RCP R37, R37 ;  /* 0x0000002500257308 */ /* 0x000eb00000001000 */
[----:B------:R-:W3:Y:S01]  /*2540*/  MUFU.RCP R104, R94 ;  /* 0x0000005e00687308 */ /* 0x000ee20000001000 */
[----:B0-----:R-:W-:-:S04]  /*2550*/  FADD.FTZ R4, -R42, 1 ;  /* 0x3f8000002a047421 */ /* 0x001fc80000010100 */
[----:B------:R-:W-:Y:S01]  /*2560*/  FFMA.FTZ R6, R41, R4, 1 ;  /* 0x3f80000029067423 */ /* 0x000fe20000010004 */
[----:B--2---:R-:W-:-:S04]  /*2570*/  FADD.FTZ R5, -R37, 1 ;  /* 0x3f80000025057421 */ /* 0x004fc80000010100 */
[----:B------:R-:W-:Y:S01]  /*2580*/  FFMA.FTZ R5, R36, R5, 1 ;  /* 0x3f80000024057423 */ /* 0x000fe20000010005 */
[----:B---3--:R-:W-:-:S04]  /*2590*/  FADD.FTZ R94, -R104, 1 ;  /* 0x3f800000685e7421 */ /* 0x008fc80000010100 */
[----:B------:R-:W-:Y:S01]  /*25a0*/  FFMA.FTZ R94, R97, R94, 1 ;  /* 0x3f800000615e7423 */ /* 0x000fe2000001005e */
[----:B-----5:R0:W-:Y:S01]  /*25b0*/  STS.128 [R81], R16 ;  /* 0x0000001051007388 */ /* 0x0201e20000000c00 */
[----:B------:R-:W-:-:S03]  /*25c0*/  NOP ;  /* 0x0000000000007918 */ /* 0x000fc60000000000 */
[----:B------:R-:W2:Y:S01]  /*25d0*/  LDS.128 R12, [R81] ;  /* 0x00000000510c7984 */ /* 0x000ea20000000c00 */
[----:B0-----:R-:W-:-:S04]  /*25e0*/  FADD.FTZ R19, R45, 1 ;  /* 0x3f8000002d137421 */ /* 0x001fc80000010000 */
[----:B------:R0:W3:Y:S01]  /*25f0*/  MUFU.RCP R48, R19 ;  /* 0x0000001300307308 */ /* 0x0000e20000001000 */
[C---:B--2---:R-:W-:Y:S02]  /*2600*/  PRMT R16, R12.reuse, 0x7632, R16 ;  /* 0x000076320c107816 */ /* 0x044fe40000000010 */
[----:B------:R-:W-:Y:S01]  /*2610*/  SHF.L.U32 R18, R12, 0x10, RZ ;  /* 0x000000100c127819 */ /* 0x000fe200000006ff */
[----:B------:R-:W-:Y:S01]  /*2620*/  FADD.FTZ R12, -R44, 1 ;  /* 0x3f8000002c0c7421 */ /* 0x000fe20000010100 */
[C---:B------:R-:W-:Y:S02]  /*2630*/  PRMT R45, R14.reuse, 0x7632, R45 ;  /* 0x000076320e2d7816 */ /* 0x040fe4000000002d */
[----:B------:R-:W-:Y:S01]  /*2640*/  SHF.L.U32 R46, R14, 0x10, RZ ;  /* 0x000000100e2e7819 */ /* 0x000fe200000006ff */
[----:B------:R-:W-:Y:S01]  /*2650*/  FADD.FTZ R14, -R100, 1 ;  /* 0x3f800000640e7421 */ /* 0x000fe20000010100 */
[----:B------:R-:W-:Y:S01]  /*2660*/  SHF.L.U32 R34, R13, 0x10, RZ ;  /* 0x000000100d227819 */ /* 0x000fe200000006ff */
[----:B------:R-:W-:Y:S01]  /*2670*/  FFMA.FTZ R38, R43, R12, 1 ;  /* 0x3f8000002b267423 */ /* 0x000fe2000001000c */
[----:B------:R-:W-:Y:S01]  /*2680*/  PRMT R17, R13, 0x7632, R17 ;  /* 0x000076320d117816 */ /* 0x000fe20000000011 */
[----:B------:R-:W-:Y:S01]  /*2690*/  FADD.FTZ R13, -R35, 1 ;  /* 0x3f800000230d7421 */ /* 0x000fe20000010100 */
[----:B------:R-:W-:Y:S01]  /*26a0*/  PRMT R93, R15, 0x7632, R93 ;  /* 0x000076320f5d7816 */ /* 0x000fe2000000005d */
[----:B------:R-:W-:Y:S01]  /*26b0*/  FFMA.FTZ R92, R49, R14, 1 ;  /* 0x3f800000315c7423 */ /* 0x000fe2000001000e */
[----:B------:R-:W-:Y:S01]  /*26c0*/  SHF.L.U32 R102, R15, 0x10, RZ ;  /* 0x000000100f667819 */ /* 0x000fe200000006ff */
[----:B------:R-:W-:Y:S01]  /*26d0*/  FMUL.FTZ R12, R99, R18 ;  /* 0x00000012630c7220 */ /* 0x000fe20000410000 */
[----:B------:R-:W-:Y:S01]  /*26e0*/  FADD.FTZ R15, -R39, 1 ;  /* 0x3f800000270f7421 */ /* 0x000fe20000010100 */
[----:B------:R-:W-:Y:S01]  /*26f0*/  FMUL.FTZ R14, R101, R34 ;  /* 0x00000022650e7220 */ /* 0x000fe20000410000 */
[----:B0-----:R-:W-:Y:S01]  /*2700*/  FMUL.FTZ R19, R96, R46 ;  /* 0x0000002e60137220 */ /* 0x001fe20000410000 */
        /* <DEDUP_REMOVED lines=15> */
[----:B---3--:R-:W-:Y:S01]  /*2800*/  FADD.FTZ R92, -R48, 1 ;  /* 0x3f800000305c7421 */ /* 0x008fe20000010100 */
        /* <DEDUP_REMOVED lines=14> */
[----:B------:R-:W-:Y:S01]  /*28f0*/  IMAD.WIDE.U32 R16, R110, UR18, R2 ;  /* 0x000000126e107c25 */ /* 0x000fe2000f8e0002 */
[----:B------:R-:W-:-:S03]  /*2900*/  F2FP.BF16.F32.PACK_AB R14, R15, R14 ;  /* 0x0000000e0f0e723e */ /* 0x000fc600000010ff */
[----:B------:R-:W-:Y:S01]  /*2910*/  FMUL.FTZ R40, R40, R39 ;  /* 0x0000002728287220 */ /* 0x000fe20000410000 */
[----:B------:R-:W-:Y:S01]  /*2920*/  F2FP.BF16.F32.PACK_AB R12, R5, R12 ;  /* 0x0000000c050c723e */ /* 0x000fe200000010ff */
[----:B------:R-:W-:Y:S01]  /*2930*/  IMAD R17, R111, UR18, R17 ;  /* 0x000000126f117c24 */ /* 0x000fe2000f8e0211 */
[----:B------:R-:W-:Y:S01]  /*2940*/  F2FP.BF16.F32.PACK_AB R13, R6, R13 ;  /* 0x0000000d060d723e */ /* 0x000fe200000010ff */
[----:B------:R-:W-:Y:S01]  /*2950*/  BAR.SYNC.DEFER_BLOCKING 0x0 ;  /* 0x0000000000007b1d */ /* 0x000fe20000010000 */
[----:B------:R-:W-:Y:S01]  /*2960*/  F2FP.BF16.F32.PACK_AB R15, R94, R95 ;  /* 0x0000005f5e0f723e */ /* 0x000fe200000010ff */
[----:B------:R-:W-:Y:S01]  /*2970*/  FMUL.FTZ R43, R43, R44 ;  /* 0x0000002c2b2b7220 */ /* 0x000fe20000410000 */
[----:B------:R-:W-:Y:S01]  /*2980*/  SHF.L.U32 R93, R8, 0x10, RZ ;  /* 0x00000010085d7819 */ /* 0x000fe200000006ff */
[----:B------:R-:W-:Y:S01]  /*2990*/  FMUL.FTZ R100, R49, R100 ;  /* 0x0000006431647220 */ /* 0x000fe20000410000 */
[----:B------:R-:W-:Y:S01]  /*29a0*/  SHF.L.U32 R92, R9, 0x10, RZ ;  /* 0x00000010095c7819 */ /* 0x000fe200000006ff */
[----:B-1----:R-:W-:Y:S01]  /*29b0*/  IMAD.WIDE.U32 R8, R51, UR4, R16 ;  /* 0x0000000433087c25 */ /* 0x002fe2000f8e0010 */
[----:B------:R-:W-:-:S03]  /*29c0*/  SHF.L.U32 R95, R10, 0x10, RZ ;  /* 0x000000100a5f7819 */ /* 0x000fc600000006ff */
[----:B------:R-:W-:Y:S01]  /*29d0*/  FMUL.FTZ R37, R36, R37 ;  /* 0x0000002524257220 */ /* 0x000fe20000410000 */
[----:B------:R-:W-:Y:S01]  /*29e0*/  SHF.L.U32 R94, R11, 0x10, RZ ;  /* 0x000000100b5e7819 */ /* 0x000fe200000006ff */
[----:B------:R-:W-:Y:S01]  /*29f0*/  IMAD R9, R51, UR5, R9 ;  /* 0x0000000533097c24 */ /* 0x000fe2000f8e0209 */
[C---:B------:R-:W-:Y:S01]  /*2a00*/  LEA R10, P0, R8.reuse, R114, 0x1 ;  /* 0x00000072080a7211 */ /* 0x040fe200078008ff */
        /* <DEDUP_REMOVED lines=12> */
[----:B------:R-:W-:Y:S01]  /*2ad0*/  STS.128 [R81], R12 ;  /* 0x0000000c51007388 */ /* 0x000fe20000000c00 */
[----:B------:R-:W-:-:S03]  /*2ae0*/  NOP ;  /* 0x0000000000007918 */ /* 0x000fc60000000000 */
[----:B------:R-:W0:Y:S01]  /*2af0*/  LDS.128 R4, [R81] ;  /* 0x0000000051047984 */ /* 0x000e220000000c00 */
[----:B------:R-:W-:Y:S01]  /*2b00*/  FMUL.FTZ R107, R107, R48 ;  /* 0x000000306b6b7220 */ /* 0x000fe20000410000 */
[----:B------:R-:W-:Y:S01]  /*2b10*/  FMUL.FTZ R109, R109, R104 ;  /* 0x000000686d6d7220 */ /* 0x000fe20000410000 */
[----:B------:R-:W-:Y:S01]  /*2b20*/  FFMA.FTZ R17, R99, R93, R82 ;  /* 0x0000005d63117223 */ /* 0x000fe20000010052 */
[----:B0-----:R0:W-:Y:S01]  /*2b30*/  STG.E.128 desc[UR16][R8.64], R4 ;  /* 0x0000000408007986 */ /* 0x0011e2000c101d10 */
        /* <DEDUP_REMOVED lines=15> */
[----:B------:R-:W1:Y:S03]  /*2c30*/  LDC.64 R18, c[0x0][0x438] ;  /* 0x00010e00ff127b82 */ /* 0x000e660000000a00 */
        /* <DEDUP_REMOVED lines=11> */
.L_x_9537:
[----:B------:R-:W2:Y:S01]  /*2cf0*/  LDCU UR4, c[0x0][0x38c] ;  /* 0x00007180ff0477ac */ /* 0x000ea20008000800 */
        /* <DEDUP_REMOVED lines=8> */
[----:B0-----:R-:W-:Y:S01]  /*2d80*/  FFMA.FTZ R5, R105, R112, R0 ;  /* 0x0000007069057223 */ /* 0x001fe20000010000 */
[----:B------:R-:W-:Y:S01]  /*2d90*/  HFMA2 R104, -RZ, RZ, 0, 0 ;  /* 0x00000000ff687431 */ /* 0x000fe200000001ff */
[----:B------:R-:W-:Y:S01]  /*2da0*/  MOV R113, RZ ;  /* 0x000000ff00717202 */ /* 0x000fe20000000f00 */
[----:B------:R-:W-:-:S02]  /*2db0*/  HFMA2 R106, -RZ, RZ, 0, 0 ;  /* 0x00000000ff6a7431 */ /* 0x000fc400000001ff */
[C---:B------:R-:W-:Y:S01]  /*2dc0*/  FFMA.FTZ R0, R96.reuse, R95, R5 ;  /* 0x0000005f60007223 */ /* 0x040fe20000010005 */
[----:B------:R-:W-:Y:S01]  /*2dd0*/  MOV R115, RZ ;  /* 0x000000ff00737202 */ /* 0x000fe20000000f00 */
[----:B------:R-:W-:Y:S01]  /*2de0*/  FMUL.FTZ R119, R99, R50 ;  /* 0x0000003263777220 */ /* 0x000fe20000410000 */
[----:B------:R-:W-:Y:S01]  /*2df0*/  MOV R117, RZ ;  /* 0x000000ff00757202 */ /* 0x000fe20000000f00 */
[----:B------:R-:W-:Y:S01]  /*2e00*/  FFMA.FTZ R0, R107, R120, R0 ;  /* 0x000000786b007223 */ /* 0x000fe20000010000 */
[----:B--2---:R-:W-:Y:S01]  /*2e10*/  UISETP.GE.AND UP0, UPT, UR4, 0x1, UPT ;  /* 0x000000010400788c */ /* 0x004fe2000bf06270 */
[-C--:B------:R-:W-:Y:S01]  /*2e20*/  FMUL.FTZ R108, R101, R50.reuse ;  /* 0x00000032656c7220 */ /* 0x080fe20000410000 */
[----:B------:R-:W-:Y:S01]  /*2e30*/  FMUL.FTZ R121, R96, R50 ;  /* 0x0000003260797220 */ /* 0x000fe20000410000 */
[C---:B------:R-:W-:Y:S01]  /*2e40*/  FFMA.FTZ R0, R103.reuse, R94, R0 ;  /* 0x0000005e67007223 */ /* 0x040fe20000010000 */
        /* <DEDUP_REMOVED lines=15> */
[C---:B------:R-:W-:Y:S01]  /*2f40*/  IADD3 R46, P2, PT, R2.reuse, R22, RZ ;  /* 0x00000016022e7210 */ /* 0x040fe20007f5e0ff */
[----:B------:R-:W2:Y:S01]  /*2f50*/  LDC.64 R44, c[0x0][0x440] ;  /* 0x00011000ff2c7b82 */ /* 0x000ea20000000a00 */
[----:B------:R-:W-:Y:S01]  /*2f60*/  LOP3.LUT R164, R2, 0x100, RZ, 0xc0, !PT ;  /* 0x0000010002a47812 */ /* 0x000fe200078ec0ff */
[----:B------:R-:W-:Y:S01]  /*2f70*/  FMUL.FTZ R128, R112, R89 ;  /* 0x0000005970807220 */ /* 0x000fe20000410000 */
[----:B------:R-:W-:Y:S01]  /*2f80*/  IADD3 R123, PT, PT, R66, -0x2, RZ ;  /* 0xfffffffe427b7810 */ /* 0x000fe20007ffe0ff */
[----:B------:R-:W-:Y:S01]  /*2f90*/  FMUL.FTZ R129, R95, R86 ;  /* 0x000000565f817220 */ /* 0x000fe20000410000 */
[----:B------:R-:W-:Y:S01]  /*2fa0*/  IADD3 R165, PT, PT, R2, R28, RZ ;  /* 0x0000001c02a57210 */ /* 0x000fe20007ffe0ff */
[----:B------:R-:W-:Y:S01]  /*2fb0*/  FMUL.FTZ R130, R120, R90 ;  /* 0x0000005a78827220 */ /* 0x000fe20000410000 */
[----:B------:R-:W-:Y:S01]  /*2fc0*/  FMUL.FTZ R131, R94, R87 ;  /* 0x000000575e837220 */ /* 0x000fe20000410000 */
[----:B------:R-:W3:Y:S01]  /*2fd0*/  LDC.64 R42, c[0x0][0x3a8] ;  /* 0x0000ea00ff2a7b82 */ /* 0x000ee20000000a00 */
[----:B------:R-:W-:Y:S01]  /*2fe0*/  FMUL.FTZ R132, R124, R91 ;  /* 0x0000005b7c847220 */ /* 0x000fe20000410000 */
[----:B------:R-:W-:Y:S01]  /*2ff0*/  MOV R100, RZ ;  /* 0x000000ff00647202 */ /* 0x000fe20000000f00 */
[C---:B------:R-:W-:Y:S01]  /*3000*/  IMAD.WIDE.U32 R36, R28.reuse, 0x10, R62 ;  /* 0x000000101c247825 */ /* 0x040fe200078e003e */
[C---:B------:R-:W-:Y:S01]  /*3010*/  ISETP.EQ.AND P0, PT, R28.reuse, RZ, P0 ;  /* 0x000000ff1c00720c */ /* 0x040fe20000702270 */
[----:B------:R-:W4:Y:S01]  /*3020*/  LDCU UR12, c[0x0][0x394] ;  /* 0x00007280ff0c77ac */ /* 0x000f220008000800 */
[----:B------:R-:W-:Y:S01]  /*3030*/  LOP3.LUT R133, R133, 0x100, RZ, 0xc0, !PT ;  /* 0x0000010085857812 */ /* 0x000fe200078ec0ff */
[----:B------:R-:W-:Y:S01]  /*3040*/  IMAD.WIDE.U32 R34, R28, 0x10, R64 ;  /* 0x000000101c227825 */ /* 0x000fe200078e0040 */
[----:B------:R-:W0:Y:S01]  /*3050*/  LDC.64 R138, c[0x0][0x3e0] ;  /* 0x0000f800ff8a7b82 */ /* 0x000e220000000a00 */
        /* <DEDUP_REMOVED lines=8> */
[----:B----4-:R-:W-:-:S05]  /*30e0*/  UMOV UR4, URZ ;  /* 0x000000ff00047c82 */ /* 0x010fca0008000000 */
.L_x_9560:
[----:B0-----:R-:W-:-:S04]  /*30f0*/  IMAD.WIDE.U32 R4, R140, UR4, RZ ;  /* 0x000000048c047c25 */ /* 0x001fc8000f8e00ff */
[----:B------:R-:W-:Y:S01]  /*3100*/  IMAD R5, R141, UR4, R5 ;  /* 0x000000048d057c24 */ /* 0x000fe2000f8e0205 */
[----:B------:R-:W-:-:S04]  /*3110*/  LEA R16, P1, R4, R36, 0x1 ;  /* 0x0000002404107211 */ /* 0x000fc800078208ff */
[----:B------:R-:W-:-:S06]  /*3120*/  LEA.HI.X R17, R4, R37, R5, 0x1, P1 ;  /* 0x0000002504117211 */ /* 0x000fcc00008f0c05 */
[----:B----4-:R-:W4:Y:S01]  /*3130*/  LDG.E.128 R16, desc[UR16][R16.64] ;  /* 0x0000001010107981 */ /* 0x010f22000c1e1d00 */
[----:B------:R-:W-:Y:S01]  /*3140*/  MOV R4, R26 ;  /* 0x0000001a00047202 */ /* 0x000fe20000000f00 */
[----:B------:R-:W-:Y:S01]  /*3150*/  IMAD.WIDE.U32 R6, R138, UR4, RZ ;  /* 0x000000048a067c25 */ /* 0x000fe2000f8e00ff */
[----:B------:R-:W-:-:S03]  /*3160*/  MOV R5, R55 ;  /* 0x0000003700057202 */ /* 0x000fc60000000f00 */
[----:B------:R-:W-:Y:S01]  /*3170*/  IMAD R7, R139, UR4, R7 ;  /* 0x000000048b077c24 */ /* 0x000fe2000f8e0207 */
[----:B-1----:R-:W-:Y:S01]  /*3180*/  LEA R8, P2, R6, R34, 0x1 ;  /* 0x0000002206087211 */ /* 0x002fe200078408ff */
[----:B---3--:R-:W-:-:S03]  /*3190*/  IMAD.WIDE.U32 R4, R42, UR4, R4 ;  /* 0x000000042a047c25 */ /* 0x008fc6000f8e0004 */
[----:B------:R-:W-:Y:S01]  /*31a0*/  LEA.HI.X R9, R6, R35, R7, 0x1, P2 ;  /* 0x0000002306097211 */ /* 0x000fe200010f0c07 */
[----:B------:R-:W-:Y:S01]  /*31b0*/  IMAD R0, R43, UR4, R5 ;  /* 0x000000042b007c24 */ /* 0x000fe2000f8e0205 */
[----:B--2---:R-:W-:-:S04]  /*31c0*/  LEA R12, P1, R4, R44, 0x2 ;  /* 0x0000002c040c7211 */ /* 0x004fc800078210ff */
[----:B------:R-:W-:-:S05]  /*31d0*/  LEA.HI.X R13, R4, R45, R0, 0x2, P1 ;  /* 0x0000002d040d7211 */ /* 0x000fca00008f1400 */
[----:B------:R-:W2:Y:S04]  /*31e0*/  LDG.E R134, desc[UR16][R12.64] ;  /* 0x000000100c867981 */ /* 0x000ea8000c1e1900 */
[----:B----4-:R0:W-:Y:S01]  /*31f0*/  STS.128 [R81], R16 ;  /* 0x0000001051007388 */ /* 0x0101e20000000c00 */
        /* <DEDUP_REMOVED lines=45> */
[----:B0-----:R0:W-:Y:S02]  /*34d0*/  STS [R148+0xe98], R135 ;  /* 0x000e988794007388 */ /* 0x0011e40000000800 */
[----:B0-----:R-:W-:Y:S01]  /*34e0*/  FMUL.FTZ R148, R130, R143 ;  /* 0x0000008f82947220 */ /* 0x001fe20000410000 */
[C---:B-----5:R-:W-:Y:S02]  /*34f0*/  SHF.L.U32 R6, R12.reuse, 0x10, RZ ;  /* 0x000000100c067819 */ /* 0x060fe400000006ff */
[----:B------:R-:W-:-:S02]  /*3500*/  PRMT R5, R12, 0x7632, R5 ;  /* 0x000076320c057816 */ /* 0x000fc40000000005 */
[----:B------:R-:W-:Y:S01]  /*3510*/  PRMT R7, R13, 0x7632, R7 ;  /* 0x000076320d077816 */ /* 0x000fe20000000007 */
[----:B------:R-:W-:Y:S01]  /*3520*/  FMUL.FTZ R157, R99, R6 ;  /* 0x00000006639d7220 */ /* 0x000fe20000410000 */
[C---:B------:R-:W-:Y:S01]  /*3530*/  PRMT R9, R14.reuse, 0x7632, R9 ;  /* 0x000076320e097816 */ /* 0x040fe20000000009 */
[----:B------:R0:W3:Y:S01]  /*3540*/  MUFU.EX2 R12, R150 ;  /* 0x00000096000c7308 */ /* 0x0000e20000000800 */
[C---:B------:R-:W-:Y:S02]  /*3550*/  PRMT R10, R15.reuse, 0x7632, R10 ;  /* 0x000076320f0a7816 */ /* 0x040fe4000000000a */
        /* <DEDUP_REMOVED lines=28> */
.L_x_9540:
[----:B------:R0:W1:Y:S02]  /*3720*/  LDS R155, [R161+0x169c] ;  /* 0x00169c00a19b7984 */ /* 0x0000640000000800 */
.L_x_9541:
[----:B------:R-:W-:Y:S05]  /*3730*/  BSYNC.RECONVERGENT B0 ;  /* 0x0000000000007941 */ /* 0x000fea0003800200 */
.L_x_9539:
        /* <DEDUP_REMOVED lines=62> */
[----:B------:R-:W-:-:S02]  /*3b20*/  FSEL R167, R9, R4, !P1 ;  /* 0x0000000409a77208 */ /* 0x000fc40004800000 */
[----:B------:R-:W-:-:S03]  /*3b30*/  MOV R9, RZ ;  /* 0x000000ff00097202 */ /* 0x000fc60000000f00 */
[----:B------:R-:W5:Y:S01]  /*3b40*/  SHFL.UP PT, R4, R167, 0x4, RZ ;  /* 0x04800000a7047989 */ /* 0x000f6200000e00ff */
[----:B-1----:R-:W-:Y:S01]  /*3b50*/  @P1 FMUL.FTZ R166, R166, R5 ;  /* 0x00000005a6a61220 */ /* 0x002fe20000410000 */
[----:B------:R-:W-:-:S04]  /*3b60*/  ISETP.GE.AND P1, PT, R66, UR12, PT ;  /* 0x0000000c42007c0c */ /* 0x000fc8000bf26270 */
[----:B------:R-:W1:Y:S01]  /*3b70*/  SHFL.UP PT, R5, R166, 0x4, RZ ;  /* 0x04800000a6057989 */ /* 0x000e6200000e00ff */
[----:B------:R-:W-:Y:S01]  /*3b80*/  ISETP.NE.OR P1, PT, R28, RZ, P1 ;  /* 0x000000ff1c00720c */ /* 0x000fe20000f25670 */
[C---:B--2---:R-:W-:Y:S01]  /*3b90*/  @!P3 FFMA.FTZ R171, R168.reuse, R154, R171 ;  /* 0x0000009aa8abb223 */ /* 0x044fe200000100ab */
[----:B---3--:R-:W-:-:S04]  /*3ba0*/  @!P3 FMUL.FTZ R8, R168, R169 ;  /* 0x000000a9a808b220 */ /* 0x008fc80000410000 */
[----:B------:R-:W2:Y:S01]  /*3bb0*/  SHFL.DOWN PT, R156, R171, 0x8, 0x1f ;  /* 0x09001f00ab9c7f89 */ /* 0x000ea200000e0000 */
        /* <DEDUP_REMOVED lines=9> */
[----:B------:R-:W-:Y:S02]  /*3c50*/  ISETP.GE.AND P1, PT, R83, 0x8, PT ;  /* 0x000000085300780c */ /* 0x000fe40003f26270 */
[----:B------:R-:W-:Y:S01]  /*3c60*/  ISETP.GT.U32.AND P3, PT, R160, 0xf, PT ;  /* 0x0000000fa000780c */ /* 0x000fe20003f64070 */
        /* <DEDUP_REMOVED lines=39> */
[----:B------:R-:W-:Y:S01]  /*3ee0*/  FMUL.FTZ R162, R173, R86 ;  /* 0x00000056ada27220 */ /* 0x000fe20000410000 */
[----:B------:R-:W-:Y:S01]  /*3ef0*/  FFMA.FTZ R175, R17, R176, R158 ;  /* 0x000000b011af7223 */ /* 0x000fe2000001009e */
[----:B------:R-:W-:Y:S01]  /*3f00*/  IMAD R7, R39, UR4, R11 ;  /* 0x0000000427077c24 */ /* 0x000fe2000f8e020b */
[----:B------:R-:W-:Y:S02]  /*3f10*/  ISETP.NE.AND P1, PT, R28, RZ, PT ;  /* 0x000000ff1c00720c */ /* 0x000fe40003f25270 */
[----:B------:R-:W-:-:S04]  /*3f20*/  FFMA.FTZ R11, R16, R175, R159 ;  /* 0x000000af100b7223 */ /* 0x000fc8000001009f */
[----:B------:R-:W-:Y:S01]  /*3f30*/  FFMA.FTZ R157, R0, R11, R157 ;  /* 0x0000000b009d7223 */ /* 0x000fe2000001009d */
[----:B------:R-:W-:-:S06]  /*3f40*/  FMUL.FTZ R158, R11, R88 ;  /* 0x000000580b9e7220 */ /* 0x000fcc0000410000 */
        /* <DEDUP_REMOVED lines=8> */
[----:B------:R-:W-:-:S02]  /*3fd0*/  FMUL.FTZ R10, R157, R84 ;  /* 0x000000549d0a7220 */ /* 0x000fc40000410000 */
[----:B------:R-:W-:Y:S01]  /*3fe0*/  FFMA.FTZ R159, R0, R170, R149 ;  /* 0x000000aa009f7223 */ /* 0x000fe20000010095 */
[----:B------:R-:W-:-:S03]  /*3ff0*/  FADD.FTZ R0, -R152, R170 ;  /* 0x000000aa98007221 */ /* 0x000fc60000010100 */
[----:B------:R-:W-:Y:S01]  /*4000*/  FFMA.FTZ R172, R16, R159, R153 ;  /* 0x0000009f10ac7223 */ /* 0x000fe20000010099 */
[----:B------:R-:W-:Y:S01]  /*4010*/  FADD.FTZ R152, -R149, R159 ;  /* 0x0000009f95987221 */ /* 0x000fe20000010100 */
[-C--:B------:R-:W-:Y:S01]  /*4020*/  FFMA.FTZ R135, R0, R10.reuse, RZ ;  /* 0x0000000a00877223 */ /* 0x080fe200000100ff */
[----:B------:R-:W-:Y:S01]  /*4030*/  FMUL.FTZ R149, R93, R10 ;  /* 0x0000000a5d957220 */ /* 0x000fe20000410000 */
[----:B------:R-:W-:Y:S01]  /*4040*/  FFMA.FTZ R163, R17, R172, R150 ;  /* 0x000000ac11a37223 */ /* 0x000fe20000010096 */
[----:B------:R-:W-:Y:S01]  /*4050*/  FADD.FTZ R16, -R153, R172 ;  /* 0x000000ac99107221 */ /* 0x000fe20000010100 */
[-C--:B------:R-:W-:Y:S01]  /*4060*/  FFMA.FTZ R135, R152, R158.reuse, R135 ;  /* 0x0000009e98877223 */ /* 0x080fe20000010087 */
[----:B------:R-:W-:Y:S01]  /*4070*/  FMUL.FTZ R153, R175, R85 ;  /* 0x00000055af997220 */ /* 0x000fe20000410000 */
[----:B------:R-:W-:Y:S01]  /*4080*/  FFMA.FTZ R167, R18, R163, R151 ;  /* 0x000000a312a77223 */ /* 0x000fe20000010097 */
[----:B------:R-:W-:Y:S01]  /*4090*/  FMUL.FTZ R17, R176, R89 ;  /* 0x00000059b0117220 */ /* 0x000fe20000410000 */
[----:B------:R-:W-:Y:S01]  /*40a0*/  FADD.FTZ R150, -R150, R163 ;  /* 0x000000a396967221 */ /* 0x000fe20000010100 */
[----:B------:R-:W-:Y:S01]  /*40b0*/  FFMA.FTZ R135, R16, R153, R135 ;  /* 0x0000009910877223 */ /* 0x000fe20000010087 */
[----:B------:R-:W-:Y:S01]  /*40c0*/  FFMA.FTZ R169, R19, R167, R148 ;  /* 0x000000a713a97223 */ /* 0x000fe20000010094 */
[----:B------:R-:W-:Y:S01]  /*40d0*/  FMUL.FTZ R10, R97, R158 ;  /* 0x0000009e610a7220 */ /* 0x000fe20000410000 */
[-C--:B------:R-:W-:Y:S01]  /*40e0*/  FMUL.FTZ R18, R112, R17.reuse ;  /* 0x0000001170127220 */ /* 0x080fe20000410000 */
[----:B------:R-:W-:Y:S01]  /*40f0*/  FFMA.FTZ R135, R150, R17, R135 ;  /* 0x0000001196877223 */ /* 0x000fe20000010087 */
[----:B------:R-:W-:Y:S01]  /*4100*/  FADD.FTZ R158, -R151, R167 ;  /* 0x000000a7979e7221 */ /* 0x000fe20000010100 */
[----:B------:R-:W-:Y:S01]  /*4110*/  FFMA.FTZ R171, R137, R169, R14 ;  /* 0x000000a989ab7223 */ /* 0x000fe2000001000e */
[----:B------:R-:W-:Y:S01]  /*4120*/  FMUL.FTZ R19, R155, R91 ;  /* 0x0000005b9b137220 */ /* 0x000fe20000410000 */
[----:B------:R-:W-:Y:S01]  /*4130*/  FMUL.FTZ R17, R154, R87 ;  /* 0x000000579a117220 */ /* 0x000fe20000410000 */
[----:B------:R-:W-:Y:S01]  /*4140*/  STS [R68], R149 ;  /* 0x0000009544007388 */ /* 0x000fe20000000800 */
[----:B------:R-:W-:Y:S01]  /*4150*/  FFMA.FTZ R135, R158, R162, R135 ;  /* 0x000000a29e877223 */ /* 0x000fe20000010087 */
[----:B------:R-:W-:Y:S01]  /*4160*/  FADD.FTZ R168, -R14, R171 ;  /* 0x000000ab0ea87221 */ /* 0x000fe20000010100 */
[----:B------:R-:W-:Y:S01]  /*4170*/  FMUL.FTZ R8, R92, R153 ;  /* 0x000000995c087220 */ /* 0x000fe20000410000 */
[----:B------:R1:W-:Y:S01]  /*4180*/  STS [R69+0xc], R18 ;  /* 0x00000c1245007388 */ /* 0x0003e20000000800 */
[----:B------:R-:W-:Y:S01]  /*4190*/  FMUL.FTZ R162, R120, R9 ;  /* 0x0000000978a27220 */ /* 0x000fe20000410000 */
[----:B------:R-:W-:Y:S01]  /*41a0*/  FMUL.FTZ R14, R94, R17 ;  /* 0x000000115e0e7220 */ /* 0x000fe20000410000 */
[----:B------:R-:W-:Y:S01]  /*41b0*/  FADD.FTZ R148, -R148, R169 ;  /* 0x000000a994947221 */ /* 0x000fe20000010100 */
[----:B------:R2:W-:Y:S01]  /*41c0*/  STS [R69+0x4], R10 ;  /* 0x0000040a45007388 */ /* 0x0005e20000000800 */
[----:B------:R-:W-:Y:S01]  /*41d0*/  FFMA.FTZ R174, R12, R171, R147 ;  /* 0x000000ab0cae7223 */ /* 0x000fe20000010093 */
[----:B------:R-:W-:Y:S01]  /*41e0*/  FMUL.FTZ R12, R105, R163 ;  /* 0x000000a3690c7220 */ /* 0x000fe20000410000 */
[----:B------:R-:W-:Y:S01]  /*41f0*/  FFMA.FTZ R135, R148, R9, R135 ;  /* 0x0000000994877223 */ /* 0x000fe20000010087 */
[----:B------:R3:W-:Y:S01]  /*4200*/  STS [R69+0x8], R8 ;  /* 0x0000080845007388 */ /* 0x0007e20000000800 */
[----:B------:R-:W-:Y:S01]  /*4210*/  FMUL.FTZ R9, R99, R170 ;  /* 0x000000aa63097220 */ /* 0x000fe20000410000 */
[----:B-1----:R-:W-:Y:S01]  /*4220*/  FMUL.FTZ R18, R124, R19 ;  /* 0x000000137c127220 */ /* 0x002fe20000410000 */
[----:B------:R-:W-:Y:S01]  /*4230*/  FFMA.FTZ R135, R168, R17, R135 ;  /* 0x00000011a8877223 */ /* 0x000fe20000010087 */
[----:B------:R1:W-:Y:S01]  /*4240*/  STS [R69+0x10], R166 ;  /* 0x000010a645007388 */ /* 0x0003e20000000800 */
[----:B------:R-:W-:Y:S01]  /*4250*/  FMUL.FTZ R170, R109, R174 ;  /* 0x000000ae6daa7220 */ /* 0x000fe20000410000 */
[----:B--2---:R-:W-:-:S02]  /*4260*/  FMUL.FTZ R10, R101, R172 ;  /* 0x000000ac650a7220 */ /* 0x004fc40000410000 */
[----:B------:R2:W-:Y:S01]  /*4270*/  STS [R69+0x14], R162 ;  /* 0x000014a245007388 */ /* 0x0005e20000000800 */
[----:B---3--:R-:W-:Y:S01]  /*4280*/  FMUL.FTZ R8, R98, R159 ;  /* 0x0000009f62087220 */ /* 0x008fe20000410000 */
[----:B------:R-:W-:Y:S02]  /*4290*/  IADD3 R159, PT, PT, -R165, UR7, RZ ;  /* 0x00000007a59f7c10 */ /* 0x000fe4000fffe1ff */
[----:B------:R3:W-:Y:S01]  /*42a0*/  STS [R69+0x18], R14 ;  /* 0x0000180e45007388 */ /* 0x0007e20000000800 */
[----:B-1----:R-:W-:Y:S01]  /*42b0*/  FADD.FTZ R166, -R147, R174 ;  /* 0x000000ae93a67221 */ /* 0x002fe20000010100 */
[----:B------:R-:W-:Y:S02]  /*42c0*/  ISETP.GE.AND P2, PT, R159, 0x1, PT ;  /* 0x000000019f00780c */ /* 0x000fe40003f46270 */
[----:B------:R1:W-:Y:S01]  /*42d0*/  STS [R69+0x1c], R18 ;  /* 0x00001c1245007388 */ /* 0x0003e20000000800 */
[----:B------:R-:W-:Y:S01]  /*42e0*/  BAR.SYNC.DEFER_BLOCKING 0x0 ;  /* 0x0000000000007b1d */ /* 0x000fe20000010000 */
[----:B--2---:R-:W-:Y:S01]  /*42f0*/  FMUL.FTZ R162, R103, R171 ;  /* 0x000000ab67a27220 */ /* 0x004fe20000410000 */
[----:B---3--:R-:W-:Y:S01]  /*4300*/  FMUL.FTZ R14, R96, R167 ;  /* 0x000000a7600e7220 */ /* 0x008fe20000410000 */
[----:B------:R-:W-:Y:S01]  /*4310*/  FFMA.FTZ R177, R166, R19, R135 ;  /* 0x00000013a6b17223 */ /* 0x000fe20000010087 */
[----:B------:R-:W-:Y:S01]  /*4320*/  ISETP.GE.AND P3, PT, R159, 0x21, PT ;  /* 0x000000219f00780c */ /* 0x000fe20003f66270 */
[----:B-1----:R-:W-:Y:S01]  /*4330*/  FMUL.FTZ R18, R107, R169 ;  /* 0x000000a96b127220 */ /* 0x002fe20000410000 */
[----:B------:R-:W-:Y:S01]  /*4340*/  ISETP.GE.AND P6, PT, R159, 0x41, PT ;  /* 0x000000419f00780c */ /* 0x000fe20003fc6270 */
        /* <DEDUP_REMOVED lines=21> */
.L_x_9543:
[----:B------:R-:W-:Y:S05]  /*44a0*/  BSYNC.RECONVERGENT B0 ;  /* 0x0000000000007941 */ /* 0x000fea0003800200 */
.L_x_9542:
[----:B-12---:R1:W2:Y:S01]  /*44b0*/  LDS R9, [R70+0x4a0] ;  /* 0x0004a00046097984 */ /* 0x0062a20000000800 */
[----:B------:R-:W-:Y:S04]  /*44c0*/  BSSY.RECONVERGENT B0, `(.L_x_9544) ;  /* 0x0000004000007945 */ /* 0x000fe80003800200 */
[----:B------:R-:W-:Y:S05]  /*44d0*/  @!P3 BRA `(.L_x_9545) ;  /* 0x000000000008b947 */ /* 0x000fea0003800000 */
[----:B------:R3:W-:Y:S04]  /*44e0*/  REDG.E.ADD.F32.FTZ.RN.STRONG.GPU desc[UR16][R4.64+0x80], R19 ;  /* 0x00008013040079a6 */ /* 0x0007e8000c12f310 */
[----:B--2---:R3:W-:Y:S02]  /*44f0*/  REDG.E.ADD.F32.FTZ.RN.STRONG.GPU desc[UR16][R6.64+0x80], R9 ;  /* 0x00008009060079a6 */ /* 0x0047e4000c12f310 */
.L_x_9545:
[----:B------:R-:W-:Y:S05]  /*4500*/  BSYNC.RECONVERGENT B0 ;  /* 0x0000000000007941 */ /* 0x000fea0003800200 */
.L_x_9544:
        /* <DEDUP_REMOVED lines=11> */
.L_x_9547:
[----:B------:R-:W-:Y:S05]  /*45c0*/  BSYNC.RECONVERGENT B0 ;  /* 0x0000000000007941 */ /* 0x000fea0003800200 */
.L_x_9546:
[----:B---34-:R3:W4:Y:S01]  /*45d0*/  LDS R9, [R72+0x5a0] ;  /* 0x0005a00048097984 */ /* 0x0187220000000800 */
[----:B------:R-:W-:Y:S01]  /*45e0*/  ISETP.NE.AND P6, PT, R8, RZ, PT ;  /* 0x000000ff0800720c */ /* 0x000fe20003fc5270 */
[----:B------:R-:W-:-:S12]  /*45f0*/  BSSY.RECONVERGENT B0, `(.L_x_9548) ;  /* 0x0000004000007945 */ /* 0x000fd80003800200 */
[----:B---3--:R-:W-:Y:S05]  /*4600*/  @!P6 BRA `(.L_x_9549) ;  /* 0x000000000008e947 */ /* 0x008fea0003800000 */
[----:B0-----:R3:W-:Y:S04]  /*4610*/  REDG.E.ADD.F32.FTZ.RN.STRONG.GPU desc[UR16][R4.64+0x180], R137 ;  /* 0x00018089040079a6 */ /* 0x0017e8000c12f310 */
[----:B----4-:R3:W-:Y:S02]  /*4620*/  REDG.E.ADD.F32.FTZ.RN.STRONG.GPU desc[UR16][R6.64+0x180], R9 ;  /* 0x00018009060079a6 */ /* 0x0107e4000c12f310 */
.L_x_9549:
[----:B------:R-:W-:Y:S05]  /*4630*/  BSYNC.RECONVERGENT B0 ;  /* 0x0000000000007941 */ /* 0x000fea0003800200 */
.L_x_9548:
[----:B---34-:R3:W4:Y:S01]  /*4640*/  LDS R9, [R73+0x620] ;  /* 0x0006200049097984 */ /* 0x0187220000000800 */
[----:B------:R-:W-:Y:S04]  /*4650*/  BSSY.RECONVERGENT B0, `(.L_x_9550) ;  /* 0x0000004000007945 */ /* 0x000fe80003800200 */
[----:B------:R-:W-:Y:S05]  /*4660*/  @!P2 BRA `(.L_x_9551) ;  /* 0x000000000008a947 */ /* 0x000fea0003800000 */
[----:B0-----:R0:W-:Y:S04]  /*4670*/  REDG.E.ADD.F32.FTZ.RN.STRONG.GPU desc[UR16][R4.64+0x200], R147 ;  /* 0x00020093040079a6 */ /* 0x0011e8000c12f310 */
[----:B----4-:R0:W-:Y:S02]  /*4680*/  REDG.E.ADD.F32.FTZ.RN.STRONG.GPU desc[UR16][R6.64+0x200], R9 ;  /* 0x00020009060079a6 */ /* 0x0101e4000c12f310 */
.L_x_9551:
[----:B------:R-:W-:Y:S05]  /*4690*/  BSYNC.RECONVERGENT B0 ;  /* 0x0000000000007941 */ /* 0x000fea0003800200 */
.L_x_9550:
[----:B0---4-:R0:W4:Y:S01]  /*46a0*/  LDS R9, [R74+0x6a0] ;  /* 0x0006a0004a097984 */ /* 0x0111220000000800 */
[----:B------:R-:W-:Y:S04]  /*46b0*/  BSSY.RECONVERGENT B0, `(.L_x_9552) ;  /* 0x0000004000007945 */ /* 0x000fe80003800200 */
[----:B------:R-:W-:Y:S05]  /*46c0*/  @!P3 BRA `(.L_x_9553) ;  /* 0x000000000008b947 */ /* 0x000fea0003800000 */
[----:B------:R0:W-:Y:S04]  /*46d0*/  REDG.E.ADD.F32.FTZ.RN.STRONG.GPU desc[UR16][R4.64+0x280], R149 ;  /* 0x00028095040079a6 */ /* 0x0001e8000c12f310 */
[----:B----4-:R0:W-:Y:S02]  /*46e0*/  REDG.E.ADD.F32.FTZ.RN.STRONG.GPU desc[UR16][R6.64+0x280], R9 ;  /* 0x00028009060079a6 */ /* 0x0101e4000c12f310 */
.L_x_9553:
[----:B------:R-:W-:Y:S05]  /*46f0*/  BSYNC.RECONVERGENT B0 ;  /* 0x0000000000007941 */ /* 0x000fea0003800200 */
.L_x_9552:
[----:B0---4-:R0:W4:Y:S01]  /*4700*/  LDS R9, [R75+0x720] ;  /* 0x000720004b097984 */ /* 0x0111220000000800 */
[----:B------:R-:W-:Y:S04]  /*4710*/  BSSY.RECONVERGENT B0, `(.L_x_9554) ;  /* 0x0000004000007945 */ /* 0x000fe80003800200 */
[----:B------:R-:W-:Y:S05]  /*4720*/  @!P4 BRA `(.L_x_9555) ;  /* 0x000000000008c947 */ /* 0x000fea0003800000 */
[----:B------:R0:W-:Y:S04]  /*4730*/  REDG.E.ADD.F32.FTZ.RN.STRONG.GPU desc[UR16][R4.64+0x300], R151 ;  /* 0x00030097040079a6 */ /* 0x0001e8000c12f310 */
[----:B----4-:R0:W-:Y:S02]  /*4740*/  REDG.E.ADD.F32.FTZ.RN.STRONG.GPU desc[UR16][R6.64+0x300], R9 ;  /* 0x00030009060079a6 */ /* 0x0101e4000c12f310 */
.L_x_9555:
[----:B------:R-:W-:Y:S05]  /*4750*/  BSYNC.RECONVERGENT B0 ;  /* 0x0000000000007941 */ /* 0x000fea0003800200 */
.L_x_9554:
[----:B0---4-:R0:W4:Y:S01]  /*4760*/  LDS R9, [R76+0x7a0] ;  /* 0x0007a0004c097984 */ /* 0x0111220000000800 */
[----:B------:R-:W-:Y:S04]  /*4770*/  BSSY.RECONVERGENT B0, `(.L_x_9556) ;  /* 0x0000004000007945 */ /* 0x000fe80003800200 */
[----:B------:R-:W-:Y:S05]  /*4780*/  @!P5 BRA `(.L_x_9557) ;  /* 0x000000000008d947 */ /* 0x000fea0003800000 */
[----:B------:R0:W-:Y:S04]  /*4790*/  REDG.E.ADD.F32.FTZ.RN.STRONG.GPU desc[UR16][R4.64+0x380], R153 ;  /* 0x00038099040079a6 */ /* 0x0001e8000c12f310 */
[----:B----4-:R0:W-:Y:S02]  /*47a0*/  REDG.E.ADD.F32.FTZ.RN.STRONG.GPU desc[UR16][R6.64+0x380], R9 ;  /* 0x00038009060079a6 */ /* 0x0101e4000c12f310 */
.L_x_9557:
[----:B------:R-:W-:Y:S05]  /*47b0*/  BSYNC.RECONVERGENT B0 ;  /* 0x0000000000007941 */ /* 0x000fea0003800200 */
.L_x_9556:
[----:B0-----:R-:W0:Y:S01]  /*47c0*/  SHFL.DOWN P2, R4, R177, 0x1, 0x1f ;  /* 0x08201f00b1047f89 */ /* 0x001e220000040000 */
[C---:B------:R-:W-:Y:S01]  /*47d0*/  FMUL.FTZ R17, R134.reuse, R173 ;  /* 0x000000ad86117220 */ /* 0x040fe20000410000 */
[CC--:B----4-:R-:W-:Y:S01]  /*47e0*/  FMUL.FTZ R9, R134.reuse, R176.reuse ;  /* 0x000000b086097220 */ /* 0x0d0fe20000410000 */
[-C--:B------:R-:W-:Y:S01]  /*47f0*/  FMUL.FTZ R7, R134, R175.reuse ;  /* 0x000000af86077220 */ /* 0x080fe20000410000 */
        /* <DEDUP_REMOVED lines=9> */
[CC--:B------:R-:W-:Y:S01]  /*4890*/  FMUL.FTZ R17, R134.reuse, R156.reuse ;  /* 0x0000009c86117220 */ /* 0x0c0fe20000410000 */
[C---:B------:R-:W-:Y:S01]  /*48a0*/  FMUL.FTZ R155, R134.reuse, R155 ;  /* 0x0000009b869b7220 */ /* 0x040fe20000410000 */
[C---:B------:R-:W-:Y:S01]  /*48b0*/  FMUL.FTZ R11, R134.reuse, R11 ;  /* 0x0000000b860b7220 */ /* 0x040fe20000410000 */
        /* <DEDUP_REMOVED lines=35> */
[----:B0-----:R-:W-:Y:S01]  /*4af0*/  @P2 FADD R6, R19, R6 ;  /* 0x0000000613062221 */ /* 0x001fe20000000000 */
[----:B------:R-:W-:-:S04]  /*4b00*/  FMUL.FTZ R19, R134, R154 ;  /* 0x0000009a86137220 */ /* 0x000fc80000410000 */
[----:B------:R-:W0:Y:S01]  /*4b10*/  SHFL.DOWN P2, R135, R6, 0x8, 0x1f ;  /* 0x09001f0006877f89 */ /* 0x000e220000040000 */
[----:B------:R-:W-:-:S04]  /*4b20*/  FMUL.FTZ R19, R168, R19 ;  /* 0x00000013a8137220 */ /* 0x000fc80000410000 */
        /* <DEDUP_REMOVED lines=13> */
.L_x_9559:
[----:B------:R-:W-:Y:S05]  /*4c00*/  BSYNC.RECONVERGENT B0 ;  /* 0x0000000000007941 */ /* 0x000fea0003800200 */
.L_x_9558:
[----:B------:R-:W-:-:S04]  /*4c10*/  UIADD3 UR4, UPT, UPT, UR4, 0x1, URZ ;  /* 0x0000000104047890 */ /* 0x000fc8000fffe0ff */
[----:B------:R-:W-:-:S09]  /*4c20*/  UISETP.GE.AND UP0, UPT, UR4, UR13, UPT ;  /* 0x0000000d0400728c */ /* 0x000fd2000bf06270 */
[----:B------:R-:W-:Y:S05]  /*4c30*/  BRA.U !UP0, `(.L_x_9560) ;  /* 0xffffffe5082c7547 */ /* 0x000fea000b83ffff */
.L_x_9538:
[----:B------:R-:W-:Y:S08]  /*4c40*/  BAR.SYNC.DEFER_BLOCKING 0x0 ;  /* 0x0000000000007b1d */ /* 0x000ff00000010000 */
[----:B------:R-:W5:Y:S01]  /*4c50*/  LDC.64 R34, c[0x0][0x4f8] ;  /* 0x00013e00ff227b82 */ /* 0x000f620000000a00 */
[----:B------:R-:W2:Y:S07]  /*4c60*/  LDCU.64 UR4, c[0x0][0x500] ;  /* 0x0000a000ff0477ac */ /* 0x000eae0008000a00 */
[----:B------:R-:W3:Y:S01]  /*4c70*/  LDC.64 R36, c[0x0][0x550] ;  /* 0x00015400ff247b82 */ /* 0x000ee20000000a00 */
[----:B01--4-:R-:W4:Y:S04]  /*4c80*/  LDG.E.128 R8, desc[UR16][R20.64] ;  /* 0x0000001014087981 */ /* 0x013f28000c1e1d00 */
[----:B----4-:R-:W-:Y:S01]  /*4c90*/  STS.128 [R81], R8 ;  /* 0x0000000851007388 */ /* 0x010fe20000000c00 */
[----:B------:R-:W-:-:S03]  /*4ca0*/  NOP ;  /* 0x0000000000007918 */ /* 0x000fc60000000000 */
[----:B------:R-:W0:Y:S02]  /*4cb0*/  LDS.128 R4, [R81] ;  /* 0x0000000051047984 */ /* 0x000e240000000c00 */
[C---:B0-----:R-:W-:Y:S02]  /*4cc0*/  SHF.L.U32 R3, R4.reuse, 0x10, RZ ;  /* 0x0000001004037819 */ /* 0x041fe400000006ff */
[----:B------:R-:W-:-:S03]  /*4cd0*/  PRMT R4, R4, 0x7632, R4 ;  /* 0x0000763204047816 */ /* 0x000fc60000000004 */
[--C-:B------:R-:W-:Y:S01]  /*4ce0*/  FADD.FTZ R0, R3, R52.reuse ;  /* 0x0000003403007221 */ /* 0x100fe20000010000 */
[----:B------:R-:W-:Y:S02]  /*4cf0*/  SHF.L.U32 R3, R5, 0x10, RZ ;  /* 0x0000001005037819 */ /* 0x000fe400000006ff */
[----:B------:R-:W-:Y:S01]  /*4d00*/  SHF.L.U32 R9, R4, 0x10, RZ ;  /* 0x0000001004097819 */ /* 0x000fe200000006ff */
[----:B------:R-:W-:Y:S01]  /*4d10*/  BAR.SYNC.DEFER_BLOCKING 0x0 ;  /* 0x0000000000007b1d */ /* 0x000fe20000010000 */
[----:B------:R-:W-:Y:S01]  /*4d20*/  FSETP.GTU.FTZ.AND P6, PT, R0, 20, PT ;  /* 0x41a000000000780b */ /* 0x000fe20003fdc000 */
[--C-:B------:R-:W-:Y:S01]  /*4d30*/  FADD.FTZ R12, R3, R52.reuse ;  /* 0x00000034030c7221 */ /* 0x100fe20000010000 */
[----:B------:R-:W-:Y:S01]  /*4d40*/  SHF.L.U32 R3, R6, 0x10, RZ ;  /* 0x0000001006037819 */ /* 0x000fe200000006ff */
[--C-:B------:R-:W-:Y:S01]  /*4d50*/  FADD.FTZ R11, R9, R52.reuse ;  /* 0x00000034090b7221 */ /* 0x100fe20000010000 */
[----:B------:R-:W-:Y:S02]  /*4d60*/  PRMT R5, R5, 0x7632, R5 ;  /* 0x0000763205057816 */ /* 0x000fe40000000005 */
[----:B------:R-:W-:Y:S01]  /*4d70*/  FSETP.GTU.FTZ.AND P0, PT, R12, 20, PT ;  /* 0x41a000000c00780b */ /* 0x000fe20003f1c000 */
[----:B------:R-:W-:Y:S01]  /*4d80*/  FADD.FTZ R13, R3, R52 ;  /* 0x00000034030d7221 */ /* 0x000fe20000010000 */
[----:B------:R-:W-:-:S02]  /*4d90*/  SHF.L.U32 R3, R7, 0x10, RZ ;  /* 0x0000001007037819 */ /* 0x000fc400000006ff */
[----:B------:R-:W-:Y:S02]  /*4da0*/  PRMT R6, R6, 0x7632, R6 ;  /* 0x0000763206067816 */ /* 0x000fe40000000006 */
[----:B------:R-:W-:Y:S01]  /*4db0*/  FSETP.GTU.FTZ.AND P1, PT, R13, 20, PT ;  /* 0x41a000000d00780b */ /* 0x000fe20003f3c000 */
[----:B------:R-:W-:Y:S01]  /*4dc0*/  @!P6 FMUL.FTZ R0, R0, -1.4426950216293334961 ;  /* 0xbfb8aa3b0000e820 */ /* 0x000fe20000410000 */
[----:B------:R-:W-:Y:S02]  /*4dd0*/  SHF.L.U32 R5, R5, 0x10, RZ ;  /* 0x0000001005057819 */ /* 0x000fe400000006ff */
[----:B------:R-:W-:-:S03]  /*4de0*/  FSETP.GTU.FTZ.AND P3, PT, R11, 20, PT ;  /* 0x41a000000b00780b */ /* 0x000fc60003f7c000 */
[----:B------:R-:W0:Y:S01]  /*4df0*/  @!P6 MUFU.EX2 R0, R0 ;  /* 0x000000000000e308 */ /* 0x000e220000000800 */
[----:B------:R-:W-:Y:S01]  /*4e00*/  @!P0 FMUL.FTZ R8, R12, -1.4426950216293334961 ;  /* 0xbfb8aa3b0c088820 */ /* 0x000fe20000410000 */
[----:B------:R-:W-:-:S04]  /*4e10*/  FADD.FTZ R12, R3, R52 ;  /* 0x00000034030c7221 */ /* 0x000fc80000010000 */
[----:B------:R-:W-:Y:S01]  /*4e20*/  @!P1 FMUL.FTZ R4, R13, -1.4426950216293334961 ;  /* 0xbfb8aa3b0d049820 */ /* 0x000fe20000410000 */
[----:B------:R-:W-:Y:S01]  /*4e30*/  FSETP.GTU.FTZ.AND P2, PT, R12, 20, PT ;  /* 0x41a000000c00780b */ /* 0x000fe20003f5c000 */
[----:B------:R-:W1:Y:S08]  /*4e40*/  @!P0 MUFU.EX2 R8, R8 ;  /* 0x0000000800088308 */ /* 0x000e700000000800 */
[----:B------:R-:W-:Y:S01]  /*4e50*/  @!P1 MUFU.EX2 R4, R4 ;  /* 0x0000000400049308 */ /* 0x000fe20000000800 */
[----:B0-----:R-:W-:Y:S01]  /*4e60*/  @!P6 FADD.FTZ R3, R0, 1 ;  /* 0x3f8000000003e421 */ /* 0x001fe20000010000 */
[----:B------:R-:W-:-:S02]  /*4e70*/  PRMT R0, R7, 0x7632, R0 ;  /* 0x0000763207007816 */ /* 0x000fc40000000000 */
[----:B------:R-:W-:Y:S01]  /*4e80*/  SHF.L.U32 R7, R6, 0x10, RZ ;  /* 0x0000001006077819 */ /* 0x000fe200000006ff */
[--C-:B------:R-:W-:Y:S01]  /*4e90*/  FADD.FTZ R6, R5, R52.reuse ;  /* 0x0000003405067221 */ /* 0x100fe20000010000 */
[----:B------:R-:W-:Y:S01]  /*4ea0*/  SHF.L.U32 R9, R0, 0x10, RZ ;  /* 0x0000001000097819 */ /* 0x000fe200000006ff */
[----:B------:R-:W-:Y:S01]  /*4eb0*/  @!P2 FMUL.FTZ R5, R12, -1.4426950216293334961 ;  /* 0xbfb8aa3b0c05a820 */ /* 0x000fe20000410000 */
[----:B------:R0:W4:Y:S01]  /*4ec0*/  @!P6 MUFU.RCP R10, R3 ;  /* 0x00000003000ae308 */ /* 0x0001220000001000 */
[--C-:B------:R-:W-:Y:S01]  /*4ed0*/  FADD.FTZ R7, R7, R52.reuse ;  /* 0x0000003407077221 */ /* 0x100fe20000010000 */
[----:B------:R-:W-:Y:S01]  /*4ee0*/  FSETP.GTU.FTZ.AND P4, PT, R6, 20, PT ;  /* 0x41a000000600780b */ /* 0x000fe20003f9c000 */
[----:B------:R-:W-:Y:S01]  /*4ef0*/  FADD.FTZ R9, R9, R52 ;  /* 0x0000003409097221 */ /* 0x000fe20000010000 */
[----:B------:R-:W-:Y:S01]  /*4f00*/  @!P3 FMUL.FTZ R0, R11, -1.4426950216293334961 ;  /* 0xbfb8aa3b0b00b820 */ /* 0x000fe20000410000 */
[----:B-1----:R-:W-:Y:S01]  /*4f10*/  @!P0 FADD.FTZ R8, R8, 1 ;  /* 0x3f80000008088421 */ /* 0x002fe20000010000 */
[----:B------:R-:W-:-:S02]  /*4f20*/  FSETP.GTU.FTZ.AND P5, PT, R7, 20, PT ;  /* 0x41a000000700780b */ /* 0x000fc40003fbc000 */
[----:B------:R-:W1:Y:S07]  /*4f30*/  @!P2 MUFU.EX2 R5, R5 ;  /* 0x000000050005a308 */ /* 0x000e6e0000000800 */
[----:B0-----:R-:W-:Y:S01]  /*4f40*/  @!P4 FMUL.FTZ R3, R6, -1.4426950216293334961 ;  /* 0xbfb8aa3b0603c820 */ /* 0x001fe20000410000 */
[----:B------:R-:W-:Y:S01]  /*4f50*/  F2FP.BF16.F32.PACK_AB R6, R118, R121 ;  /* 0x000000797606723e */ /* 0x000fe200000010ff */
[----:B----4-:R-:W-:Y:S01]  /*4f60*/  @!P6 FMUL.FTZ R117, R117, R10 ;  /* 0x0000000a7575e220 */ /* 0x010fe20000410000 */
[----:B------:R-:W-:Y:S01]  /*4f70*/  FSETP.GTU.FTZ.AND P6, PT, R9, 20, PT ;  /* 0x41a000000900780b */ /* 0x000fe20003fdc000 */
[----:B------:R-:W-:Y:S01]  /*4f80*/  @!P5 FMUL.FTZ R10, R7, -1.4426950216293334961 ;  /* 0xbfb8aa3b070ad820 */ /* 0x000fe20000410000 */
[----:B------:R-:W-:Y:S01]  /*4f90*/  F2FP.BF16.F32.PACK_AB R7, R122, R116 ;  /* 0x000000747a07723e */ /* 0x000fe200000010ff */
[----:B------:R-:W0:Y:S01]  /*4fa0*/  @!P4 MUFU.EX2 R3, R3 ;  /* 0x000000030003c308 */ /* 0x000e220000000800 */
[----:B-1----:R-:W-:Y:S01]  /*4fb0*/  @!P2 FADD.FTZ R11, R5, 1 ;  /* 0x3f800000050ba421 */ /* 0x002fe20000010000 */
[----:B------:R-:W-:-:S06]  /*4fc0*/  F2FP.BF16.F32.PACK_AB R5, R114, R108 ;  /* 0x0000006c7205723e */ /* 0x000fcc00000010ff */
[----:B------:R-:W1:Y:S02]  /*4fd0*/  @!P5 MUFU.EX2 R14, R10 ;  /* 0x0000000a000ed308 */ /* 0x000e640000000800 */
[----:B------:R-:W-:Y:S01]  /*4fe0*/  @!P6 FMUL.FTZ R12, R9, -1.4426950216293334961 ;  /* 0xbfb8aa3b090ce820 */ /* 0x000fe20000410000 */
[----:B------:R-:W-:Y:S01]  /*4ff0*/  @!P1 FADD.FTZ R9, R4, 1 ;  /* 0x3f80000004099421 */ /* 0x000fe20000010000 */
[----:B------:R-:W-:-:S04]  /*5000*/  F2FP.BF16.F32.PACK_AB R4, R110, R119 ;  /* 0x000000776e04723e */ /* 0x000fc800000010ff */
[----:B------:R0:W4:Y:S01]  /*5010*/  @!P6 MUFU.EX2 R13, R12 ;  /* 0x0000000c000de308 */ /* 0x0001220000000800 */
[----:B------:R2:W-:Y:S07]  /*5020*/  STS.128 [R81], R4 ;  /* 0x0000000451007388 */ /* 0x0005ee0000000c00 */
[----:B------:R-:W5:Y:S01]  /*5030*/  @!P0 MUFU.RCP R16, R8 ;  /* 0x0000000800108308 */ /* 0x000f620000001000 */
[----:B0-----:R-:W-:Y:S01]  /*5040*/  @!P4 FADD.FTZ R12, R3, 1 ;  /* 0x3f800000030cc421 */ /* 0x001fe20000010000 */
[----:B-1----:R-:W-:-:S06]  /*5050*/  @!P5 FADD.FTZ R14, R14, 1 ;  /* 0x3f8000000e0ed421 */ /* 0x002fcc0000010000 */
[----:B------:R-:W0:Y:S01]  /*5060*/  @!P1 MUFU.RCP R18, R9 ;  /* 0x0000000900129308 */ /* 0x000e220000001000 */
[----:B----4-:R-:W-:-:S07]  /*5070*/  @!P6 FADD.FTZ R13, R13, 1 ;  /* 0x3f8000000d0de421 */ /* 0x010fce0000010000 */
[----:B------:R1:W4:Y:S01]  /*5080*/  @!P2 MUFU.RCP R20, R11 ;  /* 0x0000000b0014a308 */ /* 0x0003220000001000 */
[----:B------:R-:W-:Y:S01]  /*5090*/  NOP ;  /* 0x0000000000007918 */ /* 0x000fe20000000000 */
[----:B-----5:R-:W-:-:S06]  /*50a0*/  @!P0 FMUL.FTZ R115, R115, R16 ;  /* 0x0000001073738220 */ /* 0x020fcc0000410000 */
[----:B------:R-:W5:Y:S01]  /*50b0*/  @!P3 MUFU.EX2 R0, R0 ;  /* 0x000000000000b308 */ /* 0x000f620000000800 */
[----:B-1----:R-:W1:Y:S01]  /*50c0*/  LDS.128 R8, [R81] ;  /* 0x0000000051087984 */ /* 0x002e620000000c00 */
[----:B0-----:R-:W-:Y:S01]  /*50d0*/  @!P1 FMUL.FTZ R113, R113, R18 ;  /* 0x0000001271719220 */ /* 0x001fe20000410000 */
[----:B------:R-:W-:-:S04]  /*50e0*/  IADD3 R62, P1, PT, R62, -0x200, RZ ;  /* 0xfffffe003e3e7810 */ /* 0x000fc80007f3e0ff */
[----:B------:R-:W-:Y:S01]  /*50f0*/  IADD3.X R63, PT, PT, R63, -0x1, RZ, P1, !PT ;  /* 0xffffffff3f3f7810 */ /* 0x000fe20000ffe4ff */
[----:B------:R0:W3:Y:S01]  /*5100*/  @!P4 MUFU.RCP R17, R12 ;  /* 0x0000000c0011c308 */ /* 0x0000e20000001000 */
[----:B----4-:R-:W-:Y:S01]  /*5110*/  @!P2 FMUL.FTZ R111, R111, R20 ;  /* 0x000000146f6fa220 */ /* 0x010fe20000410000 */
[----:B------:R-:W-:Y:S01]  /*5120*/  IADD3 R64, P2, PT, R64, -0x200, RZ ;  /* 0xfffffe0040407810 */ /* 0x000fe20007f5e0ff */
[----:B------:R-:W4:Y:S03]  /*5130*/  LDC.64 R20, c[0x0][0x560] ;  /* 0x00015800ff147b82 */ /* 0x000f260000000a00 */
[----:B------:R-:W-:Y:S02]  /*5140*/  IADD3.X R65, PT, PT, R65, -0x1, RZ, P2, !PT ;  /* 0xffffffff41417810 */ /* 0x000fe400017fe4ff */
[----:B------:R2:W3:Y:S01]  /*5150*/  @!P6 MUFU.RCP R19, R13 ;  /* 0x0000000d0013e308 */ /* 0x0004e20000001000 */
[----:B0-----:R-:W-:Y:S01]  /*5160*/  MOV R12, R2 ;  /* 0x00000002000c7202 */ /* 0x001fe20000000f00 */
[----:B-----5:R-:W-:-:S06]  /*5170*/  @!P3 FADD.FTZ R0, R0, 1 ;  /* 0x3f8000000000b421 */ /* 0x020fcc0000010000 */
[----:B------:R-:W0:Y:S01]  /*5180*/  @!P3 MUFU.RCP R15, R0 ;  /* 0x00000000000fb308 */ /* 0x000e220000001000 */
[----:B--2---:R-:W-:Y:S01]  /*5190*/  MOV R13, RZ ;  /* 0x000000ff000d7202 */ /* 0x004fe20000000f00 */
[----:B---3--:R-:W-:Y:S01]  /*51a0*/  @!P4 FMUL.FTZ R104, R104, R17 ;  /* 0x000000116868c220 */ /* 0x008fe20000410000 */
[----:B------:R-:W-:Y:S01]  /*51b0*/  IADD3 R56, P4, PT, R56, -0x200, RZ ;  /* 0xfffffe0038387810 */ /* 0x000fe20007f9e0ff */
[----:B------:R-:W-:-:S03]  /*51c0*/  IMAD.WIDE.U32 R2, R34, UR18, R12 ;  /* 0x0000001222027c25 */ /* 0x000fc6000f8e000c */
[----:B------:R-:W-:Y:S01]  /*51d0*/  F2FP.BF16.F32.PACK_AB R17, R104, R115 ;  /* 0x000000736811723e */ /* 0x000fe200000010ff */
[----:B------:R2:W3:Y:S01]  /*51e0*/  @!P5 MUFU.RCP R7, R14 ;  /* 0x0000000e0007d308 */ /* 0x0004e20000001000 */
[----:B------:R-:W-:Y:S01]  /*51f0*/  @!P6 FMUL.FTZ R100, R100, R19 ;  /* 0x000000136464e220 */ /* 0x000fe20000410000 */
[----:B------:R-:W-:Y:S01]  /*5200*/  IMAD R3, R35, UR18, R3 ;  /* 0x0000001223037c24 */ /* 0x000fe2000f8e0203 */
[----:B------:R-:W-:Y:S01]  /*5210*/  IADD3.X R57, PT, PT, R57, -0x1, RZ, P4, !PT ;  /* 0xffffffff39397810 */ /* 0x000fe200027fe4ff */
[C---:B------:R-:W-:Y:S02]  /*5220*/  IMAD.WIDE.U32 R2, R51.reuse, UR4, R2 ;  /* 0x0000000433027c25 */ /* 0x040fe4000f8e0002 */
[----:B------:R-:W-:Y:S02]  /*5230*/  F2FP.BF16.F32.PACK_AB R19, R100, R111 ;  /* 0x0000006f6413723e */ /* 0x000fe400000010ff */
[----:B0-----:R-:W-:Y:S01]  /*5240*/  @!P3 FMUL.FTZ R106, R106, R15 ;  /* 0x0000000f6a6ab220 */ /* 0x001fe20000410000 */
[----:B------:R-:W-:Y:S01]  /*5250*/  IMAD R0, R51, UR5, R3 ;  /* 0x0000000533007c24 */ /* 0x000fe2000f8e0203 */
[----:B------:R-:W-:Y:S01]  /*5260*/  LEA R4, P0, R2, R36, 0x1 ;  /* 0x0000002402047211 */ /* 0x000fe200078008ff */
[----:B--2---:R-:W0:Y:S01]  /*5270*/  LDC.64 R14, c[0x0][0x518] ;  /* 0x00014600ff0e7b82 */ /* 0x004e220000000a00 */
[----:B------:R-:W2:Y:S01]  /*5280*/  LDCU.64 UR4, c[0x0][0x520] ;  /* 0x0000a400ff0477ac */ /* 0x000ea20008000a00 */
[----:B------:R-:W-:Y:S01]  /*5290*/  F2FP.BF16.F32.PACK_AB R16, R106, R117 ;  /* 0x000000756a10723e */ /* 0x000fe200000010ff */
[----:B------:R-:W-:Y:S01]  /*52a0*/  FADD.FTZ R117, R117, R54 ;  /* 0x0000003675757221 */ /* 0x000fe20000010000 */
[----:B------:R-:W-:Y:S01]  /*52b0*/  LEA.HI.X R5, R2, R37, R0, 0x1, P0 ;  /* 0x0000002502057211 */ /* 0x000fe200000f0c00 */
[----:B---3--:R-:W-:Y:S01]  /*52c0*/  @!P5 FMUL.FTZ R102, R102, R7 ;  /* 0x000000076666d220 */ /* 0x008fe20000410000 */
[----:B------:R-:W-:Y:S01]  /*52d0*/  IADD3 R60, P3, PT, R60, -0x200, RZ ;  /* 0xfffffe003c3c7810 */ /* 0x000fe20007f7e0ff */
[----:B------:R-:W-:Y:S01]  /*52e0*/  FADD.FTZ R106, R117, R106 ;  /* 0x0000006a756a7221 */ /* 0x000fe20000010000 */
[----:B------:R-:W-:Y:S01]  /*52f0*/  IADD3 R58, P5, PT, R58, -0x200, RZ ;  /* 0xfffffe003a3a7810 */ /* 0x000fe20007fbe0ff */
[----:B------:R-:W-:Y:S01]  /*5300*/  IMAD.WIDE.U32 R2, R28, 0x10, R4 ;  /* 0x000000101c027825 */ /* 0x000fe200078e0004 */
[----:B------:R-:W-:-:S03]  /*5310*/  F2FP.BF16.F32.PACK_AB R18, R102, R113 ;  /* 0x000000716612723e */ /* 0x000fc600000010ff */
[----:B------:R-:W-:Y:S01]  /*5320*/  FADD.FTZ R115, R106, R115 ;  /* 0x000000736a737221 */ /* 0x000fe20000010000 */
[----:B------:R-:W-:Y:S01]  /*5330*/  IADD3.X R61, PT, PT, R61, -0x1, RZ, P3, !PT ;  /* 0xffffffff3d3d7810 */ /* 0x000fe20001ffe4ff */
[----:B-1----:R2:W-:Y:S02]  /*5340*/  STG.E.128 desc[UR16][R2.64], R8 ;  /* 0x0000000802007986 */ /* 0x0025e4000c101d10 */
[----:B------:R-:W-:Y:S01]  /*5350*/  FADD.FTZ R104, R115, R104 ;  /* 0x0000006873687221 */ /* 0x000fe20000010000 */
[----:B------:R-:W-:Y:S01]  /*5360*/  IADD3.X R59, PT, PT, R59, -0x1, RZ, P5, !PT ;  /* 0xffffffff3b3b7810 */ /* 0x000fe20002ffe4ff */
[----:B------:R-:W-:Y:S02]  /*5370*/  BAR.SYNC.DEFER_BLOCKING 0x0 ;  /* 0x0000000000007b1d */ /* 0x000fe40000010000 */
[----:B------:R-:W-:-:S04]  /*5380*/  FADD.FTZ R113, R104, R113 ;  /* 0x0000007168717221 */ /* 0x000fc80000010000 */
[----:B------:R-:W-:Y:S01]  /*5390*/  FADD.FTZ R102, R113, R102 ;  /* 0x0000006671667221 */ /* 0x000fe20000010000 */
[----:B0-----:R-:W-:-:S04]  /*53a0*/  IMAD.WIDE.U32 R12, R14, UR18, R12 ;  /* 0x000000120e0c7c25 */ /* 0x001fc8000f8e000c */
[----:B------:R-:W-:Y:S01]  /*53b0*/  FADD.FTZ R111, R102, R111 ;  /* 0x0000006f666f7221 */ /* 0x000fe20000010000 */
[----:B------:R-:W-:-:S03]  /*53c0*/  IMAD R13, R15, UR18, R13 ;  /* 0x000000120f0d7c24 */ /* 0x000fc6000f8e020d */
[----:B------:R-:W-:Y:S01]  /*53d0*/  FADD.FTZ R54, R111, R100 ;  /* 0x000000646f367221 */ /* 0x000fe20000010000 */
[----:B--2---:R-:W-:-:S04]  /*53e0*/  IMAD.WIDE.U32 R2, R51, UR4, R12 ;  /* 0x0000000433027c25 */ /* 0x004fc8000f8e000c */
        /* <DEDUP_REMOVED lines=11> */
.L_x_9520:
        /* <DEDUP_REMOVED lines=34> */
.L_x_9563:
[----:B------:R-:W-:Y:S05]  /*56c0*/  BSYNC.RECONVERGENT B0 ;  /* 0x0000000000007941 */ /* 0x000fea0003800200 */
.L_x_9562:
        /* <DEDUP_REMOVED lines=26> */
.L_x_9565:
[----:B------:R-:W-:Y:S05]  /*5870*/  BSYNC.RECONVERGENT B0 ;  /* 0x0000000000007941 */ /* 0x000fea0003800200 */
.L_x_9564:
        /* <DEDUP_REMOVED lines=8> */
.L_x_9566:
        /* <DEDUP_REMOVED lines=15> */
.L_x_9567:
        /* <DEDUP_REMOVED lines=9> */
.L_x_10535:


//--------------------- .text._Z25selective_scan_bwd_kernelI32Selective_Scan_bwd_kernel_traitsILi32ELi4ELb0ELb0ELb0ELb0ELb0EN3c108BFloat16EfEEv12SSMParamsBwd --------------------------
	.section	.text._Z25selective_scan_bwd_kernelI32Selective_Scan_bwd_kernel_traitsILi32ELi4ELb0ELb0ELb0ELb0ELb0EN3c108BFloat16EfEEv12SSMParamsBwd,"ax",@progbits
	.align	128
        .global         _Z25selective_scan_bwd_kernelI32Selective_Scan_bwd_kernel_traitsILi32ELi4ELb0ELb0ELb0ELb0ELb0EN3c108BFloat16EfEEv12SSMParamsBwd
        .type           _Z25selective_scan_bwd_kernelI32Selective_Scan_bwd_kernel_traitsILi32ELi4ELb0ELb0ELb0ELb0ELb0EN3c108BFloat16EfEEv12SSMParamsBwd,@function
        .size           _Z25selective_scan_bwd_kernelI32Selective_Scan_bwd_kernel_traitsILi32ELi4ELb0ELb0ELb0ELb0ELb0EN3c108BFloat16EfEEv12SSMParamsBwd,(.L_x_10536 - _Z25selective_scan_bwd_kernelI32Selective_Scan_bwd_kernel_traitsILi32ELi4ELb0ELb0ELb0ELb0ELb0EN3c108BFloat16EfEEv12SSMParamsBwd)
        .other          _Z25selective_scan_bwd_kernelI32Selective_Scan_bwd_kernel_traitsILi32ELi4ELb0ELb0ELb0ELb0ELb0EN3c108BFloat16EfEEv12SSMParamsBwd,@"STO_CUDA_ENTRY STV_DEFAULT"
_Z25selective_scan_bwd_kernelI32Selective_Scan_bwd_kernel_traitsILi32ELi4ELb0ELb0ELb0ELb0ELb0EN3c108BFloat16EfEEv12SSMParamsBwd:
.text._Z25selective_scan_bwd_kernelI32Selective_Scan_bwd_kernel_traitsILi32ELi4ELb0ELb0ELb0ELb0ELb0EN3c108BFloat16EfEEv12SSMParamsBwd:
        /* <DEDUP_REMOVED lines=34> */
[----:B------:R-:W-:Y:S01]  /*0220*/  IMAD.U32 R3, RZ, RZ, UR5 ;  /* 0x00000005ff037e24 */ /* 0x000fe2000f8e00ff */
[----:B------:R-:W-:Y:S01]  /*0230*/  MOV R3, UR9 ;  /* 0x0000000900037c02 */ /* 0x000fe20008000f00 */
[----:B------:R-:W-:Y:S01]  /*0240*/  IMAD.U32 R5, RZ, RZ, UR8 ;  /* 0x00000008ff057e24 */ /* 0x000fe2000f8e00ff */
[----:B------:R-:W1:Y:S01]  /*0250*/  LDCU.64 UR8, c[0x0][0x3b8] ;  /* 0x00007700ff0877ac */ /* 0x000e620008000a00 */
[----:B------:R-:W0:Y:S01]  /*0260*/  @P0 LDC R19, c[0x0][0x38c] ;  /* 0x0000e300ff130b82 */ /* 0x000e220000000800 */
[----:B------:R-:W-:-:S07]  /*0270*/  MOV R2, UR4 ;  /* 0x0000000400027c02 */ /* 0x000fce0008000f00 */
        /* <DEDUP_REMOVED lines=12> */
[----:B-1----:R-:W-:Y:S01]  /*0340*/  IMAD.WIDE.U32 R20, R18, UR8, RZ ;  /* 0x0000000812147c25 */ /* 0x002fe2000f8e00ff */
[----:B------:R-:W-:-:S03]  /*0350*/  LEA R11, R11, 0xffffff80, 0x7 ;  /* 0xffffff800b0b7811 */ /* 0x000fc600078e38ff */
[----:B------:R-:W-:Y:S01]  /*0360*/  IMAD.WIDE.U32 R4, R18, UR14, R4 ;  /* 0x0000000e12047c25 */ /* 0x000fe2000f8e0004 */
[----:B------:R-:W-:-:S03]  /*0370*/  IADD3 R34, P3, PT, R11, R2, RZ ;  /* 0x000000020b227210 */ /* 0x000fc60007f7e0ff */
[----:B0-----:R-:W-:Y:S01]  /*0380*/  @P0 IMAD R9, R0, R19, RZ ;  /* 0x0000001300090224 */ /* 0x001fe200078e02ff */
[----:B------:R-:W-:Y:S01]  /*0390*/  LEA R19, P2, R20, R24, 0x2 ;  /* 0x0000001814137211 */ /* 0x000fe200078410ff */
[C---:B------:R-:W-:Y:S01]  /*03a0*/  IMAD R0, R18.reuse, UR9, R21 ;  /* 0x0000000912007c24 */ /* 0x040fe2000f8e0215 */
[----:B------:R-:W-:Y:S01]  /*03b0*/  IADD3 R36, P4, PT, R11, R4, RZ ;  /* 0x000000040b247210 */ /* 0x000fe20007f9e0ff */
[C---:B------:R-:W-:Y:S01]  /*03c0*/  IMAD R13, R18.reuse, UR15, R5 ;  /* 0x0000000f120d7c24 */ /* 0x040fe2000f8e0205 */
[----:B------:R-:W-:Y:S01]  /*03d0*/  CS2R R4, SRZ ;  /* 0x0000000000047805 */ /* 0x000fe2000001ff00 */
[----:B------:R-:W-:Y:S01]  /*03e0*/  IMAD.WIDE.U32 R2, R18, R22, UR4 ;  /* 0x0000000412027e25 */ /* 0x000fe2000f8e0016 */
[----:B------:R-:W-:Y:S02]  /*03f0*/  LEA.HI.X R20, R20, R25, R0, 0x2, P2 ;  /* 0x0000001914147211 */ /* 0x000fe400010f1400 */
[----:B------:R-:W-:Y:S01]  /*0400*/  SHF.R.S32.HI R0, RZ, 0x1f, R11 ;  /* 0x0000001fff007819 */ /* 0x000fe2000001140b */
[----:B---3--:R-:W-:Y:S01]  /*0410*/  @P0 IMAD.WIDE R4, R9, 0x8, R6 ;  /* 0x0000000809040825 */ /* 0x008fe200078e0206 */
[----:B------:R-:W-:-:S03]  /*0420*/  IADD3 R2, P0, PT, R11, R2, RZ ;  /* 0x000000020b027210 */ /* 0x000fc60007f1e0ff */
[C---:B------:R-:W-:Y:S02]  /*0430*/  IMAD R9, R18.reuse, R23, R3 ;  /* 0x0000001712097224 */ /* 0x040fe400078e0203 */
[----:B------:R-:W-:Y:S01]  /*0440*/  IMAD.WIDE.U32 R22, R18, UR10, RZ ;  /* 0x0000000a12167c25 */ /* 0x000fe2000f8e00ff */
[C---:B------:R-:W-:Y:S02]  /*0450*/  IADD3.X R7, PT, PT, R0.reuse, R15, RZ, P3, !PT ;  /* 0x0000000f00077210 */ /* 0x040fe40001ffe4ff */
[C---:B------:R-:W-:Y:S01]  /*0460*/  IADD3.X R30, PT, PT, R0.reuse, R9, RZ, P0, !PT ;  /* 0x00000009001e7210 */ /* 0x040fe200007fe4ff */
[----:B------:R-:W-:Y:S01]  /*0470*/  IMAD.X R3, R0, 0x1, R13, P4 ;  /* 0x0000000100037824 */ /* 0x000fe200020e060d */
[----:B------:R-:W-:Y:S01]  /*0480*/  LEA R6, P2, R34, R28, 0x1 ;  /* 0x0000001c22067211 */ /* 0x000fe200078408ff */
[----:B------:R-:W-:Y:S01]  /*0490*/  IMAD R0, R18, UR11, R23 ;  /* 0x0000000b12007c24 */ /* 0x000fe2000f8e0217 */
[----:B------:R-:W-:Y:S02]  /*04a0*/  LEA R21, P0, R22, R26, 0x2 ;  /* 0x0000001a16157211 */ /* 0x000fe400078010ff */
[----:B--2---:R-:W-:-:S02]  /*04b0*/  LEA R35, P3, R36, R32, 0x1 ;  /* 0x0000002024237211 */ /* 0x004fc400078608ff */
        /* <DEDUP_REMOVED lines=9> */
[----:B------:R-:W1:Y:S01]  /*0550*/  LDC.64 R24, c[0x0][0x440] ;  /* 0x00011000ff187b82 */ /* 0x000e620000000a00 */
[----:B------:R-:W2:Y:S01]  /*0560*/  LDCU.64 UR6, c[0x0][0x3a0] ;  /* 0x00007400ff0677ac */ /* 0x000ea20008000a00 */
[----:B------:R-:W-:Y:S01]  /*0570*/  MOV R29, RZ ;  /* 0x000000ff001d7202 */ /* 0x000fe20000000f00 */
[----:B------:R-:W-:Y:S01]  /*0580*/  UMOV UR4, 0x400 ;  /* 0x0000040000047882 */ /* 0x000fe20000000000 */
[----:B------:R-:W3:Y:S04]  /*0590*/  LDCU UR8, c[0x0][0x394] ;  /* 0x00007280ff0877ac */ /* 0x000ee80008000800 */
[----:B------:R-:W4:Y:S01]  /*05a0*/  S2UR UR5, SR_CgaCtaId ;  /* 0x00000000000579c3 */ /* 0x000f220000008800 */
[----:B--2---:R-:W-:-:S04]  /*05b0*/  IMAD.WIDE.U32 R32, R18, UR6, RZ ;  /* 0x0000000612207c25 */ /* 0x004fc8000f8e00ff */
[----:B------:R-:W-:Y:S01]  /*05c0*/  IMAD R0, R18, UR7, R33 ;  /* 0x0000000712007c24 */ /* 0x000fe2000f8e0221 */
[----:B-1----:R-:W-:Y:S01]  /*05d0*/  LEA R24, P0, R32, R24, 0x2 ;  /* 0x0000001820187211 */ /* 0x002fe200078010ff */
[----:B------:R-:W-:-:S03]  /*05e0*/  IMAD.MOV.U32 R33, RZ, RZ, R6 ;  /* 0x000000ffff217224 */ /* 0x000fc600078e0006 */
[----:B------:R-:W-:Y:S01]  /*05f0*/  LEA.HI.X R32, R32, R25, R0, 0x2, P0 ;  /* 0x0000001920207211 */ /* 0x000fe200000f1400 */
[----:B------:R-:W-:Y:S01]  /*0600*/  IMAD.MOV.U32 R25, RZ, RZ, RZ ;  /* 0x000000ffff197224 */ /* 0x000fe200078e00ff */
[C---:B0-----:R-:W-:Y:S01]  /*0610*/  SHF.L.U32 R37, R23.reuse, 0x2, RZ ;  /* 0x0000000217257819 */ /* 0x041fe200000006ff */
[----:B----4-:R-:W-:Y:S01]  /*0620*/  ULEA UR4, UR5, UR4, 0x18 ;  /* 0x0000000405047291 */ /* 0x010fe2000f8ec0ff */
[----:B------:R-:W-:Y:S02]  /*0630*/  LOP3.LUT R88, R23, 0x1f, RZ, 0xc0, !PT ;  /* 0x0000001f17587812 */ /* 0x000fe400078ec0ff */
[----:B------:R-:W-:Y:S02]  /*0640*/  LOP3.LUT R0, R37, 0xf80, RZ, 0xc0, !PT ;  /* 0x00000f8025007812 */ /* 0x000fe400078ec0ff */
[----:B------:R-:W-:Y:S01]  /*0650*/  IADD3 R26, PT, PT, R23, 0x200, RZ ;  /* 0x00000200171a7810 */ /* 0x000fe20007ffe0ff */
[----:B------:R-:W-:Y:S01]  /*0660*/  IMAD.U32 R28, RZ, RZ, UR4 ;  /* 0x00000004ff1c7e24 */ /* 0x000fe2000f8e00ff */
[----:B------:R-:W-:-:S03]  /*0670*/  LOP3.LUT R27, R0, 0x1f, R23, 0xf8, !PT ;  /* 0x0000001f001b7812 */ /* 0x000fc600078ef817 */
[----:B------:R-:W-:Y:S01]  /*0680*/  IMAD.IADD R37, R37, 0x1, R28 ;  /* 0x0000000125257824 */ /* 0x000fe200078e021c */
[C---:B------:R-:W-:Y:S02]  /*0690*/  LOP3.LUT R38, R27.reuse, 0x20, RZ, 0xfc, !PT ;  /* 0x000000201b267812 */ /* 0x040fe400078efcff */
[C---:B------:R-:W-:Y:S02]  /*06a0*/  LOP3.LUT R39, R27.reuse, 0x40, RZ, 0xfc, !PT ;  /* 0x000000401b277812 */ /* 0x040fe400078efcff */
[----:B---3--:R-:W-:-:S07]  /*06b0*/  LOP3.LUT R40, R27, 0x60, RZ, 0xfc, !PT ;  /* 0x000000601b287812 */ /* 0x008fce00078efcff */
.L_x_9576:
        /* <DEDUP_REMOVED lines=8> */
[----:B------:R-:W-:Y:S01]  /*0740*/  PRMT R15, RZ, 0x7610, R15 ;  /* 0x00007610ff0f7816 */ /* 0x000fe2000000000f */
[----:B------:R-:W-:Y:S01]  /*0750*/  BAR.SYNC.DEFER_BLOCKING 0x0 ;  /* 0x0000000000007b1d */ /* 0x000fe20000010000 */
[----:B------:R-:W-:-:S05]  /*0760*/  IADD3.X R3, PT, PT, RZ, R34, RZ, P4, !PT ;  /* 0x00000022ff037210 */ /* 0x000fca00027fe4ff */
[----:B------:R-:W1:Y:S01]  /*0770*/  S2R R43, SR_LANEID ;  /* 0x00000000002b7919 */ /* 0x000e620000000000 */
[----:B------:R-:W-:Y:S01]  /*0780*/  PRMT R45, RZ, 0x7610, R45 ;  /* 0x00007610ff2d7816 */ /* 0x000fe2000000002d */
[----:B------:R-:W2:Y:S01]  /*0790*/  LDCU UR7, c[0x0][0x38c] ;  /* 0x00007180ff0777ac */ /* 0x000ea20008000800 */
[----:B0-----:R-:W-:-:S04]  /*07a0*/  IADD3 R41, PT, PT, R41, -UR12, RZ ;  /* 0x8000000c29297c10 */ /* 0x001fc8000fffe0ff */
[-C--:B------:R-:W-:Y:S02]  /*07b0*/  ISETP.GE.AND P3, PT, R27, R41.reuse, PT ;  /* 0x000000291b00720c */ /* 0x080fe40003f66270 */
[-C--:B------:R-:W-:Y:S02]  /*07c0*/  ISETP.GE.AND P2, PT, R38, R41.reuse, PT ;  /* 0x000000292600720c */ /* 0x080fe40003f46270 */
[-C--:B------:R-:W-:Y:S02]  /*07d0*/  ISETP.GE.AND P1, PT, R39, R41.reuse, PT ;  /* 0x000000292700720c */ /* 0x080fe40003f26270 */
[----:B------:R-:W-:-:S07]  /*07e0*/  ISETP.GE.AND P0, PT, R40, R41, PT ;  /* 0x000000292800720c */ /* 0x000fce0003f06270 */
[----:B------:R-:W3:Y:S04]  /*07f0*/  @!P3 LDG.E.U16 R9, desc[UR16][R2.64] ;  /* 0x000000100209b981 */ /* 0x000ee8000c1e1500 */
[----:B------:R-:W4:Y:S04]  /*0800*/  @!P2 LDG.E.U16 R11, desc[UR16][R2.64+0x40] ;  /* 0x00004010020ba981 */ /* 0x000f28000c1e1500 */
[----:B------:R-:W2:Y:S04]  /*0810*/  @!P1 LDG.E.U16 R13, desc[UR16][R2.64+0x80] ;  /* 0x00008010020d9981 */ /* 0x000ea8000c1e1500 */
[----:B------:R-:W2:Y:S01]  /*0820*/  @!P0 LDG.E.U16 R15, desc[UR16][R2.64+0xc0] ;  /* 0x0000c010020f8981 */ /* 0x000ea2000c1e1500 */
[C-C-:B-1----:R-:W-:Y:S01]  /*0830*/  IMAD R42, R43.reuse, 0x2, R28.reuse ;  /* 0x000000022b2a7824 */ /* 0x142fe200078e021c */
[----:B------:R-:W-:Y:S01]  /*0840*/  IADD3 R6, P4, PT, R8, R35, RZ ;  /* 0x0000002308067210 */ /* 0x000fe20007f9e0ff */
[----:B------:R-:W-:Y:S01]  /*0850*/  IMAD R44, R43, 0x8, R28 ;  /* 0x000000082b2c7824 */ /* 0x000fe200078e021c */
[----:B------:R-:W-:-:S02]  /*0860*/  PRMT R47, RZ, 0x7610, R47 ;  /* 0x00007610ff2f7816 */ /* 0x000fc4000000002f */
[----:B------:R-:W-:Y:S02]  /*0870*/  PRMT R49, RZ, 0x7610, R49 ;  /* 0x00007610ff317816 */ /* 0x000fe40000000031 */
[----:B------:R-:W-:Y:S02]  /*0880*/  PRMT R51, RZ, 0x7610, R51 ;  /* 0x00007610ff337816 */ /* 0x000fe40000000033 */
[----:B------:R-:W-:Y:S01]  /*0890*/  IADD3.X R7, PT, PT, RZ, R36, RZ, P4, !PT ;  /* 0x00000024ff077210 */ /* 0x000fe200027fe4ff */
[----:B---3--:R-:W-:Y:S04]  /*08a0*/  STS.U16 [R42], R9 ;  /* 0x000000092a007388 */ /* 0x008fe80000000400 */
[----:B----4-:R-:W-:Y:S04]  /*08b0*/  STS.U16 [R42+0x40], R11 ;  /* 0x0000400b2a007388 */ /* 0x010fe80000000400 */
[----:B--2---:R0:W-:Y:S04]  /*08c0*/  STS.U16 [R42+0x80], R13 ;  /* 0x0000800d2a007388 */ /* 0x0041e80000000400 */
[----:B------:R1:W-:Y:S01]  /*08d0*/  STS.U16 [R42+0xc0], R15 ;  /* 0x0000c00f2a007388 */ /* 0x0003e20000000400 */
[----:B------:R-:W-:-:S03]  /*08e0*/  NOP ;  /* 0x0000000000007918 */ /* 0x000fc60000000000 */
[----:B------:R-:W2:Y:S01]  /*08f0*/  LDS.64 R54, [R44] ;  /* 0x000000002c367984 */ /* 0x000ea20000000a00 */
[----:B------:R-:W-:Y:S06]  /*0900*/  BAR.SYNC.DEFER_BLOCKING 0x0 ;  /* 0x0000000000007b1d */ /* 0x000fec0000010000 */
[----:B------:R-:W3:Y:S04]  /*0910*/  @!P3 LDG.E.U16 R45, desc[UR16][R6.64] ;  /* 0x00000010062db981 */ /* 0x000ee8000c1e1500 */
[----:B------:R-:W4:Y:S04]  /*0920*/  @!P2 LDG.E.U16 R47, desc[UR16][R6.64+0x40] ;  /* 0x00004010062fa981 */ /* 0x000f28000c1e1500 */
[----:B------:R-:W2:Y:S04]  /*0930*/  @!P1 LDG.E.U16 R49, desc[UR16][R6.64+0x80] ;  /* 0x0000801006319981 */ /* 0x000ea8000c1e1500 */
[----:B------:R-:W2:Y:S01]  /*0940*/  @!P0 LDG.E.U16 R51, desc[UR16][R6.64+0xc0] ;  /* 0x0000c01006338981 */ /* 0x000ea2000c1e1500 */
[----:B------:R-:W-:-:S02]  /*0950*/  IADD3 R8, P4, PT, R8, R31, RZ ;  /* 0x0000001f08087210 */ /* 0x000fc40007f9e0ff */
[----:B0-----:R-:W-:Y:S02]  /*0960*/  PRMT R13, RZ, 0x7610, R13 ;  /* 0x00007610ff0d7816 */ /* 0x001fe4000000000d */
[----:B-1----:R-:W-:Y:S02]  /*0970*/  PRMT R15, RZ, 0x7610, R15 ;  /* 0x00007610ff0f7816 */ /* 0x002fe4000000000f */
[----:B------:R-:W-:Y:S02]  /*0980*/  PRMT R53, RZ, 0x7610, R53 ;  /* 0x00007610ff357816 */ /* 0x000fe40000000035 */
[----:B------:R-:W-:Y:S02]  /*0990*/  PRMT R11, RZ, 0x7610, R11 ;  /* 0x00007610ff0b7816 */ /* 0x000fe4000000000b */
[----:B------:R-:W-:Y:S01]  /*09a0*/  IADD3.X R9, PT, PT, RZ, R30, RZ, P4, !PT ;  /* 0x0000001eff097210 */ /* 0x000fe200027fe4ff */
[----:B---3--:R-:W-:Y:S04]  /*09b0*/  STS.U16 [R42], R45 ;  /* 0x0000002d2a007388 */ /* 0x008fe80000000400 */
[----:B----4-:R-:W-:Y:S04]  /*09c0*/  STS.U16 [R42+0x40], R47 ;  /* 0x0000402f2a007388 */ /* 0x010fe80000000400 */
[----:B--2---:R0:W-:Y:S04]  /*09d0*/  STS.U16 [R42+0x80], R49 ;  /* 0x000080312a007388 */ /* 0x0041e80000000400 */
[----:B------:R-:W-:Y:S01]  /*09e0*/  STS.U16 [R42+0xc0], R51 ;  /* 0x0000c0332a007388 */ /* 0x000fe20000000400 */
[----:B------:R-:W-:-:S03]  /*09f0*/  NOP ;  /* 0x0000000000007918 */ /* 0x000fc60000000000 */
[----:B------:R-:W-:Y:S01]  /*0a00*/  LDS.64 R2, [R44] ;  /* 0x000000002c027984 */ /* 0x000fe20000000a00 */
[----:B------:R-:W-:Y:S06]  /*0a10*/  BAR.SYNC.DEFER_BLOCKING 0x0 ;  /* 0x0000000000007b1d */ /* 0x000fec0000010000 */
[----:B------:R-:W2:Y:S04]  /*0a20*/  @!P3 LDG.E.U16 R13, desc[UR16][R8.64] ;  /* 0x00000010080db981 */ /* 0x000ea8000c1e1500 */
[----:B------:R-:W3:Y:S04]  /*0a30*/  @!P2 LDG.E.U16 R15, desc[UR16][R8.64+0x40] ;  /* 0x00004010080fa981 */ /* 0x000ee8000c1e1500 */
[----:B------:R-:W4:Y:S04]  /*0a40*/  @!P1 LDG.E.U16 R53, desc[UR16][R8.64+0x80] ;  /* 0x0000801008359981 */ /* 0x000f28000c1e1500 */
[----:B------:R-:W4:Y:S01]  /*0a50*/  @!P0 LDG.E.U16 R11, desc[UR16][R8.64+0xc0] ;  /* 0x0000c010080b8981 */ /* 0x000f22000c1e1500 */
[C---:B------:R-:W-:Y:S01]  /*0a60*/  PRMT R52, R54.reuse, 0x7632, R52 ;  /* 0x0000763236347816 */ /* 0x040fe20000000034 */
[----:B0-----:R-:W-:Y:S01]  /*0a70*/  IMAD.U32 R49, R54, 0x10000, RZ ;  /* 0x0001000036317824 */ /* 0x001fe200078e00ff */
[----:B------:R-:W-:Y:S01]  /*0a80*/  UISETP.GE.AND UP0, UPT, UR7, 0x1, UPT ;  /* 0x000000010700788c */ /* 0x000fe2000bf06270 */
[----:B------:R-:W-:Y:S01]  /*0a90*/  PRMT R54, R55, 0x7632, R54 ;  /* 0x0000763237367816 */ /* 0x000fe20000000036 */
[----:B------:R-:W-:Y:S01]  /*0aa0*/  IMAD.MOV.U32 R45, RZ, RZ, RZ ;  /* 0x000000ffff2d7224 */ /* 0x000fe200078e00ff */
[----:B------:R-:W-:-:S02]  /*0ab0*/  SHF.L.U32 R52, R52, 0x10, RZ ;  /* 0x0000001034347819 */ /* 0x000fc400000006ff */
[----:B------:R-:W-:Y:S01]  /*0ac0*/  SHF.L.U32 R50, R55, 0x10, RZ ;  /* 0x0000001037327819 */ /* 0x000fe200000006ff */
[----:B------:R-:W-:Y:S01]  /*0ad0*/  IMAD.U32 R54, R54, 0x10000, RZ ;  /* 0x0001000036367824 */ /* 0x000fe200078e00ff */
[----:B------:R-:W-:Y:S01]  /*0ae0*/  MOV R48, RZ ;  /* 0x000000ff00307202 */ /* 0x000fe20000000f00 */
[----:B--2---:R-:W-:Y:S04]  /*0af0*/  STS.U16 [R42], R13 ;  /* 0x0000000d2a007388 */ /* 0x004fe80000000400 */
[----:B---3--:R-:W-:Y:S04]  /*0b00*/  STS.U16 [R42+0x40], R15 ;  /* 0x0000400f2a007388 */ /* 0x008fe80000000400 */
[----:B----4-:R-:W-:Y:S04]  /*0b10*/  STS.U16 [R42+0x80], R53 ;  /* 0x000080352a007388 */ /* 0x010fe80000000400 */
[----:B------:R-:W-:Y:S01]  /*0b20*/  STS.U16 [R42+0xc0], R11 ;  /* 0x0000c00b2a007388 */ /* 0x000fe20000000400 */
[----:B------:R-:W-:-:S03]  /*0b30*/  NOP ;  /* 0x0000000000007918 */ /* 0x000fc60000000000 */
[----:B------:R-:W0:Y:S02]  /*0b40*/  LDS.64 R46, [R44] ;  /* 0x000000002c2e7984 */ /* 0x000e240000000a00 */
[C---:B0-----:R-:W-:Y:S01]  /*0b50*/  PRMT R6, R46.reuse, 0x7632, R6 ;  /* 0x000076322e067816 */ /* 0x041fe20000000006 */
[----:B------:R-:W-:Y:S01]  /*0b60*/  IMAD.U32 R0, R46, 0x10000, RZ ;  /* 0x000100002e007824 */ /* 0x000fe200078e00ff */
[C---:B------:R-:W-:Y:S02]  /*0b70*/  PRMT R55, R47.reuse, 0x7632, R55 ;  /* 0x000076322f377816 */ /* 0x040fe40000000037 */
[----:B------:R-:W-:Y:S01]  /*0b80*/  SHF.L.U32 R51, R47, 0x10, RZ ;  /* 0x000000102f337819 */ /* 0x000fe200000006ff */
[----:B------:R-:W-:Y:S02]  /*0b90*/  IMAD.U32 R53, R6, 0x10000, RZ ;  /* 0x0001000006357824 */ /* 0x000fe400078e00ff */
[----:B------:R-:W-:Y:S01]  /*0ba0*/  FFMA.FTZ R6, R0, R49, R29 ;  /* 0x0000003100067223 */ /* 0x000fe2000001001d */
[----:B------:R-:W-:-:S02]  /*0bb0*/  SHF.L.U32 R55, R55, 0x10, RZ ;  /* 0x0000001037377819 */ /* 0x000fc400000006ff */
[----:B------:R-:W-:Y:S01]  /*0bc0*/  CS2R R46, SRZ ;  /* 0x00000000002e7805 */ /* 0x000fe2000001ff00 */
[-C--:B-----5:R-:W-:Y:S01]  /*0bd0*/  FMUL.FTZ R57, R0, R17.reuse ;  /* 0x0000001100397220 */ /* 0x0a0fe20000410000 */
[----:B------:R-:W-:Y:S01]  /*0be0*/  FFMA.FTZ R6, R53, R52, R6 ;  /* 0x0000003435067223 */ /* 0x000fe20000010006 */
[-C--:B------:R-:W-:Y:S01]  /*0bf0*/  FMUL.FTZ R56, R51, R17.reuse ;  /* 0x0000001133387220 */ /* 0x080fe20000410000 */
[-C--:B------:R-:W-:Y:S01]  /*0c00*/  FMUL.FTZ R58, R53, R17.reuse ;  /* 0x00000011353a7220 */ /* 0x080fe20000410000 */
[----:B------:R-:W-:Y:S01]  /*0c10*/  FMUL.FTZ R59, R55, R17 ;  /* 0x00000011373b7220 */ /* 0x000fe20000410000 */
[----:B------:R-:W-:-:S04]  /*0c20*/  FFMA.FTZ R6, R51, R50, R6 ;  /* 0x0000003233067223 */ /* 0x000fc80000010006 */
[----:B------:R-:W-:Y:S01]  /*0c30*/  FFMA.FTZ R29, R55, R54, R6 ;  /* 0x00000036371d7223 */ /* 0x000fe20000010006 */
[----:B------:R-:W-:Y:S06]  /*0c40*/  BAR.SYNC.DEFER_BLOCKING 0x0 ;  /* 0x0000000000007b1d */ /* 0x000fec0000010000 */
[----:B------:R-:W-:Y:S05]  /*0c50*/  BRA.U !UP0, `(.L_x_9569) ;  /* 0x0000001108647547 */ /* 0x000fea000b800000 */
[----:B------:R-:W0:Y:S01]  /*0c60*/  LDC R6, c[0x0][0x394] ;  /* 0x0000e500ff067b82 */ /* 0x000e220000000800 */
[C---:B------:R-:W-:Y:S01]  /*0c70*/  PRMT R12, R2.reuse, 0x7632, R12 ;  /* 0x00007632020c7816 */ /* 0x040fe2000000000c */
[----:B------:R-:W-:Y:S01]  /*0c80*/  IMAD.U32 R13, R2, 0x10000, RZ ;  /* 0x00010000020d7824 */ /* 0x000fe200078e00ff */
[C---:B------:R-:W-:Y:S01]  /*0c90*/  PRMT R2, R3.reuse, 0x7632, R2 ;  /* 0x0000763203027816 */ /* 0x040fe20000000002 */
[----:B------:R-:W-:Y:S01]  /*0ca0*/  USHF.L.U32 UR4, UR9, 0x8, URZ ;  /* 0x0000000809047899 */ /* 0x000fe200080006ff */
[----:B------:R-:W-:Y:S01]  /*0cb0*/  SHF.L.U32 R69, R3, 0x10, RZ ;  /* 0x0000001003457819 */ /* 0x000fe200000006ff */
[----:B------:R-:W-:Y:S01]  /*0cc0*/  UIADD3 UR5, UPT, UPT, UR8, -0x2, URZ ;  /* 0xfffffffe08057890 */ /* 0x000fe2000fffe0ff */
[----:B------:R-:W-:Y:S01]  /*0cd0*/  SHF.L.U32 R71, R12, 0x10, RZ ;  /* 0x000000100c477819 */ /* 0x000fe200000006ff */
[----:B------:R-:W1:Y:S01]  /*0ce0*/  LDC.64 R8, c[0x0][0x3c0] ;  /* 0x0000f000ff087b82 */ /* 0x000e620000000a00 */
[----:B------:R-:W-:Y:S01]  /*0cf0*/  IMAD.U32 R73, R2, 0x10000, RZ ;  /* 0x0001000002497824 */ /* 0x000fe200078e00ff */
[----:B------:R-:W-:Y:S01]  /*0d00*/  ULOP3.LUT UR4, UR4, 0x100, URZ, 0xc0, !UPT ;  /* 0x0000010004047892 */ /* 0x000fe2000f8ec0ff */
[--C-:B------:R-:W-:Y:S01]  /*0d10*/  FADD.FTZ R68, R13, R16.reuse ;  /* 0x000000100d447221 */ /* 0x100fe20000010000 */
[----:B------:R-:W-:Y:S01]  /*0d20*/  UIMAD UR5, UR5, UR7, URZ ;  /* 0x00000007050572a4 */ /* 0x000fe2000f8e02ff */
[--C-:B------:R-:W-:Y:S01]  /*0d30*/  FADD.FTZ R69, R69, R16.reuse ;  /* 0x0000001045457221 */ /* 0x100fe20000010000 */
[----:B------:R-:W-:Y:S01]  /*0d40*/  USHF.L.U32 UR6, UR8, 0xa, URZ ;  /* 0x0000000a08067899 */ /* 0x000fe200080006ff */
[--C-:B------:R-:W-:Y:S01]  /*0d50*/  FADD.FTZ R71, R71, R16.reuse ;  /* 0x0000001047477221 */ /* 0x100fe20000010000 */
[----:B------:R-:W2:Y:S01]  /*0d60*/  LDC.64 R10, c[0x0][0x3a8] ;  /* 0x0000ea00ff0a7b82 */ /* 0x000ea20000000a00 */
[----:B------:R-:W-:Y:S01]  /*0d70*/  FADD.FTZ R73, R73, R16 ;  /* 0x0000001049497221 */ /* 0x000fe20000010000 */
[----:B------:R-:W-:Y:S01]  /*0d80*/  HFMA2 R45, -RZ, RZ, 0, 0 ;  /* 0x00000000ff2d7431 */ /* 0x000fe200000001ff */
[----:B------:R-:W-:Y:S01]  /*0d90*/  ULOP3.LUT UR6, UR6, 0x400, URZ, 0xc0, !UPT ;  /* 0x0000040006067892 */ /* 0x000fe2000f8ec0ff */
[----:B------:R-:W-:Y:S01]  /*0da0*/  ISETP.NE.AND P1, PT, R23, RZ, PT ;  /* 0x000000ff1700720c */ /* 0x000fe20003f25270 */
[----:B------:R-:W-:Y:S01]  /*0db0*/  VIADD R60, R28, 0xbc8 ;  /* 0x00000bc81c3c7836 */ /* 0x000fe20000000000 */
[----:B------:R-:W-:Y:S01]  /*0dc0*/  MOV R62, R32 ;  /* 0x00000020003e7202 */ /* 0x000fe20000000f00 */
[----:B------:R-:W-:Y:S01]  /*0dd0*/  IMAD.MOV.U32 R61, RZ, RZ, R24 ;  /* 0x000000ffff3d7224 */ /* 0x000fe200078e0018 */
[----:B0-----:R-:W-:Y:S01]  /*0de0*/  ISETP.LE.AND P0, PT, R6, UR8, PT ;  /* 0x0000000806007c0c */ /* 0x001fe2000bf03270 */
[----:B------:R-:W0:Y:S01]  /*0df0*/  LDC R90, c[0x0][0x394] ;  /* 0x0000e500ff5a7b82 */ /* 0x000e220000000800 */
[----:B------:R-:W-:Y:S01]  /*0e00*/  IMAD.MOV.U32 R63, RZ, RZ, R19 ;  /* 0x000000ffff3f7224 */ /* 0x000fe200078e0013 */
[----:B------:R-:W-:Y:S01]  /*0e10*/  MOV R64, R20 ;  /* 0x0000001400407202 */ /* 0x000fe20000000f00 */
[----:B------:R-:W-:Y:S01]  /*0e20*/  IMAD.MOV.U32 R66, RZ, RZ, R22 ;  /* 0x000000ffff427224 */ /* 0x000fe200078e0016 */
[----:B------:R-:W-:Y:S01]  /*0e30*/  MOV R65, R21 ;  /* 0x0000001500417202 */ /* 0x000fe20000000f00 */
[----:B------:R-:W-:Y:S01]  /*0e40*/  FMUL.FTZ R70, R68, R49 ;  /* 0x0000003144467220 */ /* 0x000fe20000410000 */
[----:B------:R-:W-:Y:S01]  /*0e50*/  MOV R67, R28 ;  /* 0x0000001c00437202 */ /* 0x000fe20000000f00 */
[----:B------:R-:W-:Y:S01]  /*0e60*/  FMUL.FTZ R72, R69, R50 ;  /* 0x0000003245487220 */ /* 0x000fe20000410000 */
[----:B------:R-:W3:Y:S01]  /*0e70*/  LDC.64 R6, c[0x0][0x3e0] ;  /* 0x0000f800ff067b82 */ /* 0x000ee20000000a00 */
[----:B-1----:R-:W-:Y:S01]  /*0e80*/  SHF.L.U64.HI R9, R8, 0x2, R9 ;  /* 0x0000000208097819 */ /* 0x002fe20000010209 */
[----:B------:R-:W-:Y:S01]  /*0e90*/  FMUL.FTZ R79, R71, R52 ;  /* 0x00000034474f7220 */ /* 0x000fe20000410000 */
[----:B------:R-:W-:Y:S01]  /*0ea0*/  ISETP.EQ.AND P0, PT, R23, RZ, !P0 ;  /* 0x000000ff1700720c */ /* 0x000fe20004702270 */
[----:B------:R-:W-:Y:S01]  /*0eb0*/  FMUL.FTZ R74, R73, R54 ;  /* 0x00000036494a7220 */ /* 0x000fe20000410000 */
[----:B------:R-:W-:Y:S01]  /*0ec0*/  MOV R75, UR4 ;  /* 0x00000004004b7c02 */ /* 0x000fe20008000f00 */
[----:B------:R-:W-:Y:S01]  /*0ed0*/  UIADD3 UR10, UPT, UPT, -UR7, URZ, URZ ;  /* 0x000000ff070a7290 */ /* 0x000fe2000fffe1ff */
[----:B--2---:R-:W-:Y:S01]  /*0ee0*/  SHF.L.U64.HI R11, R10, 0x2, R11 ;  /* 0x000000020a0b7819 */ /* 0x004fe2000001020b */
[----:B------:R-:W1:Y:S01]  /*0ef0*/  LDCU UR11, c[0x0][0x394] ;  /* 0x00007280ff0b77ac */ /* 0x000e620008000800 */
[----:B------:R-:W-:Y:S01]  /*0f00*/  MOV R77, UR5 ;  /* 0x00000005004d7c02 */ /* 0x000fe20008000f00 */
[----:B------:R-:W-:Y:S01]  /*0f10*/  ULOP3.LUT UR6, UR6, 0x348, URZ, 0xfc, !UPT ;  /* 0x0000034806067892 */ /* 0x000fe2000f8efcff */
[----:B01-3--:R-:W-:-:S11]  /*0f20*/  SHF.L.U64.HI R7, R6, 0x2, R7 ;  /* 0x0000000206077819 */ /* 0x00bfd60000010207 */
.L_x_9575:
[----:B------:R-:W-:Y:S01]  /*0f30*/  IMAD.MOV.U32 R2, RZ, RZ, R61 ;  /* 0x000000ffff027224 */ /* 0x000fe200078e003d */
[----:B------:R-:W-:-:S05]  /*0f40*/  MOV R3, R62 ;  /* 0x0000003e00037202 */ /* 0x000fca0000000f00 */
[----:B------:R0:W2:Y:S01]  /*0f50*/  LDG.E R76, desc[UR16][R2.64] ;  /* 0x00000010024c7981 */ /* 0x0000a2000c1e1900 */
[----:B------:R-:W-:Y:S02]  /*0f60*/  MOV R13, R66 ;  /* 0x00000042000d7202 */ /* 0x000fe40000000f00 */
[----:B------:R-:W-:-:S05]  /*0f70*/  MOV R12, R65 ;  /* 0x00000041000c7202 */ /* 0x000fca0000000f00 */
[----:B------:R-:W3:Y:S01]  /*0f80*/  LDG.E R13, desc[UR16][R12.64] ;  /* 0x000000100c0d7981 */ /* 0x000ee2000c1e1900 */
[----:B0-----:R-:W-:Y:S01]  /*0f90*/  MOV R2, R63 ;  /* 0x0000003f00027202 */ /* 0x001fe20000000f00 */
[----:B------:R-:W-:-:S05]  /*0fa0*/  IMAD.MOV.U32 R3, RZ, RZ, R64 ;  /* 0x000000ffff037224 */ /* 0x000fca00078e0040 */
[----:B------:R-:W3:Y:S01]  /*0fb0*/  LDG.E R80, desc[UR16][R2.64] ;  /* 0x0000001002507981 */ /* 0x000ee2000c1e1900 */
[----:B------:R-:W-:-:S05]  /*0fc0*/  SEL R81, R75, R26, !P1 ;  /* 0x0000001a4b517207 */ /* 0x000fca0004800000 */
[----:B------:R-:W-:Y:S01]  /*0fd0*/  IMAD R82, R81, 0x4, R28 ;  /* 0x0000000451527824 */ /* 0x000fe200078e021c */
[----:B------:R-:W-:Y:S01]  /*0fe0*/  ISETP.NE.AND P1, PT, R23, 0x1f, PT ;  /* 0x0000001f1700780c */ /* 0x000fe20003f25270 */
[----:B------:R-:W-:Y:S01]  /*0ff0*/  BSSY.RECONVERGENT B0, `(.L_x_9570) ;  /* 0x0000018000007945 */ /* 0x000fe20003800200 */
[----:B--2---:R-:W-:-:S04]  /*1000*/  FMUL.FTZ R78, R76, 1.4426950216293334961 ;  /* 0x3fb8aa3b4c4e7820 */ /* 0x004fc80000410000 */
[-C--:B------:R-:W-:Y:S01]  /*1010*/  FMUL.FTZ R15, R68, R78.reuse ;  /* 0x0000004e440f7220 */ /* 0x080fe20000410000 */
[-C--:B------:R-:W-:Y:S01]  /*1020*/  FMUL.FTZ R14, R71, R78.reuse ;  /* 0x0000004e470e7220 */ /* 0x080fe20000410000 */
[-C--:B------:R-:W-:Y:S01]  /*1030*/  FMUL.FTZ R81, R69, R78.reuse ;  /* 0x0000004e45517220 */ /* 0x080fe20000410000 */
[----:B------:R-:W-:-:S03]  /*1040*/  FMUL.FTZ R83, R73, R78 ;  /* 0x0000004e49537220 */ /* 0x000fc60000410000 */
[----:B------:R-:W0:Y:S08]  /*1050*/  MUFU.EX2 R15, R15 ;  /* 0x0000000f000f7308 */ /* 0x000e300000000800 */
[----:B------:R-:W1:Y:S01]  /*1060*/  MUFU.EX2 R14, R14 ;  /* 0x0000000e000e7308 */ /* 0x000e620000000800 */
[----:B---3--:R-:W-:-:S07]  /*1070*/  FMUL.FTZ R84, R80, R13 ;  /* 0x0000000d50547220 */ /* 0x008fce0000410000 */
[----:B------:R-:W2:Y:S08]  /*1080*/  MUFU.EX2 R81, R81 ;  /* 0x0000005100517308 */ /* 0x000eb00000000800 */
[----:B------:R-:W3:Y:S01]  /*1090*/  MUFU.EX2 R83, R83 ;  /* 0x0000005300537308 */ /* 0x000ee20000000800 */
[----:B0-----:R0:W-:Y:S01]  /*10a0*/  STS [R82+0x348], R15 ;  /* 0x0003480f52007388 */ /* 0x0011e20000000800 */
[-C--:B------:R-:W-:Y:S01]  /*10b0*/  FMUL.FTZ R85, R0, R84.reuse ;  /* 0x0000005400557220 */ /* 0x080fe20000410000 */
[-C--:B------:R-:W-:Y:S01]  /*10c0*/  FMUL.FTZ R78, R53, R84.reuse ;  /* 0x00000054354e7220 */ /* 0x080fe20000410000 */
[-C--:B------:R-:W-:Y:S01]  /*10d0*/  FMUL.FTZ R80, R51, R84.reuse ;  /* 0x0000005433507220 */ /* 0x080fe20000410000 */
[----:B------:R-:W-:Y:S01]  /*10e0*/  FMUL.FTZ R84, R55, R84 ;  /* 0x0000005437547220 */ /* 0x000fe20000410000 */
[----:B------:R-:W-:Y:S06]  /*10f0*/  BAR.SYNC.DEFER_BLOCKING 0x0 ;  /* 0x0000000000007b1d */ /* 0x000fec0000010000 */
[----:B-1----:R-:W-:Y:S05]  /*1100*/  @P1 BRA `(.L_x_9571) ;  /* 0x0000000000141947 */ /* 0x002fea0003800000 */
[----:B------:R-:W-:Y:S01]  /*1110*/  UISETP.NE.AND UP0, UPT, UR8, UR11, UPT ;  /* 0x0000000b0800728c */ /* 0x000fe2000bf05270 */
[----:B------:R-:W-:-:S08]  /*1120*/  HFMA2 R86, -RZ, RZ, 1.875, 0 ;  /* 0x3f800000ff567431 */ /* 0x000fd000000001ff */
[----:B------:R-:W-:Y:S05]  /*1130*/  BRA.U !UP0, `(.L_x_9572) ;  /* 0x00000001080c7547 */ /* 0x000fea000b800000 */
[----:B------:R1:W4:Y:S01]  /*1140*/  LDS R86, [R67+UR6] ;  /* 0x0000000643567984 */ /* 0x0003220008000800 */
[----:B------:R-:W-:Y:S05]  /*1150*/  BRA `(.L_x_9572) ;  /* 0x0000000000047947 */ /* 0x000fea0003800000 */
.L_x_9571:
[----:B------:R1:W4:Y:S02]  /*1160*/  LDS R86, [R37+0xb4c] ;  /* 0x000b4c0025567984 */ /* 0x0003240000000800 */
.L_x_9572:
[----:B------:R-:W-:Y:S05]  /*1170*/  BSYNC.RECONVERGENT B0 ;  /* 0x0000000000007941 */ /* 0x000fea0003800200 */
.L_x_9570:
[----:B------:R-:W-:Y:S01]  /*1180*/  UISETP.NE.AND UP0, UPT, UR8, 0x1, UPT ;  /* 0x000000010800788c */ /* 0x000fe2000bf05270 */
[----:B------:R-:W-:-:S05]  /*1190*/  MOV R87, RZ ;  /* 0x000000ff00577202 */ /* 0x000fca0000000f00 */
[----:B------:R-:W-:-:S04]  /*11a0*/  PLOP3.LUT P1, PT, PT, PT, UP0, 0x80, 0x8 ;  /* 0x000000000008781c */ /* 0x000fc80003f2f008 */
[----:B------:R-:W-:-:S13]  /*11b0*/  ISETP.NE.OR P1, PT, R23, RZ, !P1 ;  /* 0x000000ff1700720c */ /* 0x000fda0004f25670 */
[----:B------:R-:W-:-:S05]  /*11c0*/  @!P1 IMAD.WIDE R2, R77, 0x8, R4 ;  /* 0x000000084d029825 */ /* 0x000fca00078e0204 */
[----:B------:R5:W5:Y:S01]  /*11d0*/  @!P1 LDG.E R87, desc[UR16][R2.64+0x4] ;  /* 0x0000041002579981 */ /* 0x000b62000c1e1900 */
[C---:B---34-:R-:W-:Y:S01]  /*11e0*/  FMUL.FTZ R12, R83.reuse, R86 ;  /* 0x00000056530c7220 */ /* 0x058fe20000410000 */
[----:B0-----:R-:W-:Y:S01]  /*11f0*/  FFMA.FTZ R82, R83, R84, R80 ;  /* 0x0000005453527223 */ /* 0x001fe20000010050 */
[----:B------:R-:W-:Y:S01]  /*1200*/  FFMA.FTZ R13, R70, R14, R79 ;  /* 0x0000000e460d7223 */ /* 0x000fe2000001004f */
[C---:B------:R-:W-:Y:S01]  /*1210*/  ISETP.NE.AND P1, PT, R88.reuse, 0x1f, PT ;  /* 0x0000001f5800780c */ /* 0x040fe20003f25270 */
[C---:B--2---:R-:W-:Y:S01]  /*1220*/  FMUL.FTZ R89, R81.reuse, R12 ;  /* 0x0000000c51597220 */ /* 0x044fe20000410000 */
[C---:B------:R-:W-:Y:S01]  /*1230*/  FFMA.FTZ R12, R81.reuse, R82, R78 ;  /* 0x00000052510c7223 */ /* 0x040fe2000001004e */
[----:B------:R-:W-:Y:S01]  /*1240*/  FFMA.FTZ R13, R81, R13, R72 ;  /* 0x0000000d510d7223 */ /* 0x000fe20000010048 */
[----:B------:R-:W-:Y:S01]  /*1250*/  ISETP.GT.U32.AND P2, PT, R88, 0x1d, PT ;  /* 0x0000001d5800780c */ /* 0x000fe20003f44070 */
[C---:B------:R-:W-:Y:S01]  /*1260*/  FMUL.FTZ R82, R14.reuse, R89 ;  /* 0x000000590e527220 */ /* 0x040fe20000410000 */
[----:B------:R-:W-:Y:S01]  /*1270*/  FFMA.FTZ R91, R14, R12, R85 ;  /* 0x0000000c0e5b7223 */ /* 0x000fe20000010055 */
[----:B------:R-:W-:Y:S01]  /*1280*/  FFMA.FTZ R13, R83, R13, R74 ;  /* 0x0000000d530d7223 */ /* 0x000fe2000001004a */
[----:B-----5:R-:W-:Y:S01]  /*1290*/  FMUL.FTZ R2, R15, R14 ;  /* 0x0000000e0f027220 */ /* 0x020fe20000410000 */
[----:B------:R-:W-:Y:S01]  /*12a0*/  ISETP.NE.AND P4, PT, R43, RZ, PT ;  /* 0x000000ff2b00720c */ /* 0x000fe20003f85270 */
[----:B------:R-:W0:Y:S01]  /*12b0*/  SHFL.DOWN PT, R89, R82, 0x1, 0x1f ;  /* 0x08201f0052597f89 */ /* 0x000e2200000e0000 */
[----:B------:R-:W-:-:S02]  /*12c0*/  IMAD.MOV.U32 R3, RZ, RZ, R91 ;  /* 0x000000ffff037224 */ /* 0x000fc400078e005b */
[----:B------:R-:W-:Y:S01]  /*12d0*/  FMUL.FTZ R2, R81, R2 ;  /* 0x0000000251027220 */ /* 0x000fe20000410000 */
[----:B------:R-:W-:Y:S01]  /*12e0*/  ISETP.NE.AND P3, PT, R23, RZ, PT ;  /* 0x000000ff1700720c */ /* 0x000fe20003f65270 */
[----:B------:R-:W2:Y:S01]  /*12f0*/  SHFL.DOWN PT, R92, R91, 0x1, 0x1f ;  /* 0x08201f005b5c7f89 */ /* 0x000ea200000e0000 */
[----:B------:R-:W-:Y:S01]  /*1300*/  BSSY.RECONVERGENT B0, `(.L_x_9573) ;  /* 0x00000a1000007945 */ /* 0x000fe20003800200 */
[----:B------:R-:W-:Y:S02]  /*1310*/  FMUL.FTZ R2, R83, R2 ;  /* 0x0000000253027220 */ /* 0x000fe40000410000 */
[----:B------:R-:W3:Y:S03]  /*1320*/  SHFL.UP PT, R12, R13, 0x1, RZ ;  /* 0x042000000d0c7989 */ /* 0x000ee600000e00ff */
[----:B------:R-:W4:Y:S01]  /*1330*/  @!P4 S2R R99, SR_CgaCtaId ;  /* 0x000000000063c919 */ /* 0x000f220000008800 */
[----:B0-----:R-:W-:Y:S01]  /*1340*/  @P1 FMUL.FTZ R89, R89, R82 ;  /* 0x0000005259591220 */ /* 0x001fe20000410000 */
[----:B--2---:R-:W-:-:S04]  /*1350*/  @P1 FFMA.FTZ R3, R82, R92, R3 ;  /* 0x0000005c52031223 */ /* 0x004fc80000010003 */
[----:B------:R-:W-:Y:S02]  /*1360*/  @P1 MOV R82, R89 ;  /* 0x0000005900521202 */ /* 0x000fe40000000f00 */
[----:B------:R-:W0:Y:S01]  /*1370*/  SHFL.UP PT, R89, R2, 0x1, RZ ;  /* 0x0420000002597989 */ /* 0x000e2200000e00ff */
[C---:B---3--:R-:W-:Y:S01]  /*1380*/  FFMA.FTZ R12, R2.reuse, R12, R13 ;  /* 0x0000000c020c7223 */ /* 0x048fe2000001000d */
[----:B------:R-:W-:Y:S02]  /*1390*/  ISETP.GE.AND P1, PT, R43, 0x1, PT ;  /* 0x000000012b00780c */ /* 0x000fe40003f26270 */
[----:B------:R-:W2:Y:S02]  /*13a0*/  SHFL.DOWN PT, R91, R82, 0x2, 0x1f ;  /* 0x08401f00525b7f89 */ /* 0x000ea400000e0000 */
[----:B------:R-:W-:Y:S02]  /*13b0*/  FSEL R13, R13, R12, !P1 ;  /* 0x0000000c0d0d7208 */ /* 0x000fe40004800000 */
[----:B------:R-:W3:Y:S04]  /*13c0*/  SHFL.DOWN PT, R92, R3, 0x2, 0x1f ;  /* 0x08401f00035c7f89 */ /* 0x000ee800000e0000 */
[----:B------:R-:W5:Y:S03]  /*13d0*/  SHFL.UP PT, R12, R13, 0x2, RZ ;  /* 0x044000000d0c7989 */ /* 0x000f6600000e00ff */
[----:B0-----:R-:W-:Y:S01]  /*13e0*/  @P1 FMUL.FTZ R2, R2, R89 ;  /* 0x0000005902021220 */ /* 0x001fe20000410000 */
[----:B------:R-:W-:Y:S01]  /*13f0*/  ISETP.GE.AND P1, PT, R43, 0x2, PT ;  /* 0x000000022b00780c */ /* 0x000fe20003f26270 */
[----:B--2---:R-:W-:-:S03]  /*1400*/  @!P2 FMUL.FTZ R91, R82, R91 ;  /* 0x0000005b525ba220 */ /* 0x004fc60000410000 */
[----:B------:R-:W0:Y:S01]  /*1410*/  SHFL.UP PT, R89, R2, 0x2, RZ ;  /* 0x0440000002597989 */ /* 0x000e2200000e00ff */
        /* <DEDUP_REMOVED lines=8> */
[----:B0-----:R-:W-:Y:S01]  /*14a0*/  @P1 FMUL.FTZ R2, R2, R89 ;  /* 0x0000005902021220 */ /* 0x001fe20000410000 */
[----:B------:R-:W-:-:S04]  /*14b0*/  ISETP.GE.AND P1, PT, R43, 0x4, PT ;  /* 0x000000042b00780c */ /* 0x000fc80003f26270 */
[----:B------:R-:W0:Y:S01]  /*14c0*/  SHFL.UP PT, R13, R2, 0x4, RZ ;  /* 0x04800000020d7989 */ /* 0x000e2200000e00ff */
[C---:B--2---:R-:W-:Y:S01]  /*14d0*/  @!P2 FFMA.FTZ R3, R82.reuse, R92, R3 ;  /* 0x0000005c5203a223 */ /* 0x044fe20000010003 */
[----:B---3--:R-:W-:-:S04]  /*14e0*/  @!P2 FMUL.FTZ R89, R82, R93 ;  /* 0x0000005d5259a220 */ /* 0x008fc80000410000 */
[----:B------:R-:W2:Y:S01]  /*14f0*/  SHFL.DOWN PT, R94, R3, 0x8, 0x1f ;  /* 0x09001f00035e7f89 */ /* 0x000ea200000e0000 */
[----:B------:R-:W-:Y:S01]  /*1500*/  @!P2 IMAD.MOV.U32 R82, RZ, RZ, R89 ;  /* 0x000000ffff52a224 */ /* 0x000fe200078e0059 */
[----:B------:R-:W-:Y:S01]  /*1510*/  ISETP.GT.U32.AND P2, PT, R88, 0x17, PT ;  /* 0x000000175800780c */ /* 0x000fe20003f44070 */
[----:B-----5:R-:W-:-:S03]  /*1520*/  FFMA.FTZ R12, R2, R12, R91 ;  /* 0x0000000c020c7223 */ /* 0x020fc6000001005b */
[----:B------:R-:W3:Y:S02]  /*1530*/  SHFL.DOWN PT, R93, R82, 0x8, 0x1f ;  /* 0x09001f00525d7f89 */ /* 0x000ee400000e0000 */
[----:B------:R-:W-:Y:S01]  /*1540*/  FSEL R89, R91, R12, !P1 ;  /* 0x0000000c5b597208 */ /* 0x000fe20004800000 */
[----:B------:R-:W-:-:S04]  /*1550*/  HFMA2 R12, -RZ, RZ, 1.875, 0 ;  /* 0x3f800000ff0c7431 */ /* 0x000fc800000001ff */
[----:B------:R-:W5:Y:S01]  /*1560*/  SHFL.UP PT, R92, R89, 0x8, RZ ;  /* 0x05000000595c7989 */ /* 0x000f6200000e00ff */
[----:B0-----:R-:W-:Y:S01]  /*1570*/  @P1 FMUL.FTZ R2, R2, R13 ;  /* 0x0000000d02021220 */ /* 0x001fe20000410000 */
[----:B------:R-:W-:Y:S02]  /*1580*/  MOV R13, RZ ;  /* 0x000000ff000d7202 */ /* 0x000fe40000000f00 */
[----:B------:R-:W-:Y:S02]  /*1590*/  ISETP.GE.AND P1, PT, R43, 0x8, PT ;  /* 0x000000082b00780c */ /* 0x000fe40003f26270 */
[----:B------:R-:W0:Y:S01]  /*15a0*/  SHFL.UP PT, R91, R2, 0x8, RZ ;  /* 0x05000000025b7989 */ /* 0x000e2200000e00ff */
[----:B--2---:R-:W-:-:S03]  /*15b0*/  @!P2 FFMA.FTZ R3, R82, R94, R3 ;  /* 0x0000005e5203a223 */ /* 0x004fc60000010003 */
[----:B------:R-:W-:Y:S04]  /*15c0*/  @P0 LDS.64 R12, [R60] ;  /* 0x000000003c0c0984 */ /* 0x000fe80000000a00 */
[----:B------:R-:W2:Y:S01]  /*15d0*/  SHFL.DOWN PT, R94, R3, 0x10, 0x1f ;  /* 0x0a001f00035e7f89 */ /* 0x000ea200000e0000 */
[----:B---3--:R-:W-:-:S04]  /*15e0*/  @!P2 FMUL.FTZ R93, R82, R93 ;  /* 0x0000005d525da220 */ /* 0x008fc80000410000 */
[----:B------:R-:W-:Y:S01]  /*15f0*/  @!P2 IMAD.MOV.U32 R82, RZ, RZ, R93 ;  /* 0x000000ffff52a224 */ /* 0x000fe200078e005d */
[----:B------:R-:W-:Y:S01]  /*1600*/  ISETP.GT.U32.AND P2, PT, R88, 0xf, PT ;  /* 0x0000000f5800780c */ /* 0x000fe20003f44070 */
[----:B-----5:R-:W-:-:S03]  /*1610*/  FFMA.FTZ R92, R2, R92, R89 ;  /* 0x0000005c025c7223 */ /* 0x020fc60000010059 */
[----:B------:R-:W3:Y:S02]  /*1620*/  SHFL.DOWN PT, R93, R82, 0x10, 0x1f ;  /* 0x0a001f00525d7f89 */ /* 0x000ee400000e0000 */
[----:B------:R-:W-:Y:S01]  /*1630*/  FSEL R89, R89, R92, !P1 ;  /* 0x0000005c59597208 */ /* 0x000fe20004800000 */
[----:B0-----:R-:W-:Y:S01]  /*1640*/  @P1 FMUL.FTZ R2, R2, R91 ;  /* 0x0000005b02021220 */ /* 0x001fe20000410000 */
[----:B------:R-:W-:-:S03]  /*1650*/  ISETP.GE.AND P1, PT, R43, 0x10, PT ;  /* 0x000000102b00780c */ /* 0x000fc60003f26270 */
[----:B------:R-:W0:Y:S04]  /*1660*/  SHFL.UP PT, R92, R89, 0x10, RZ ;  /* 0x06000000595c7989 */ /* 0x000e2800000e00ff */
[----:B------:R-:W5:Y:S01]  /*1670*/  SHFL.UP PT, R91, R2, 0x10, RZ ;  /* 0x06000000025b7989 */ /* 0x000f6200000e00ff */
[----:B--2---:R-:W-:-:S05]  /*1680*/  @!P2 FFMA.FTZ R3, R82, R94, R3 ;  /* 0x0000005e5203a223 */ /* 0x004fca0000010003 */
[----:B------:R-:W-:Y:S04]  /*1690*/  SHFL.DOWN PT, R95, R3, 0x1, 0x1f ;  /* 0x08201f00035f7f89 */ /* 0x000fe800000e0000 */
[----:B------:R-:W-:Y:S01]  /*16a0*/  SHFL.IDX PT, R3, R3, RZ, 0x1f ;  /* 0x00001fff03037589 */ /* 0x000fe200000e0000 */
[----:B---3--:R-:W-:-:S03]  /*16b0*/  @!P2 FMUL.FTZ R93, R82, R93 ;  /* 0x0000005d525da220 */ /* 0x008fc60000410000 */
[----:B------:R-:W-:Y:S02]  /*16c0*/  SHFL.IDX PT, R97, R13, RZ, 0x1f ;  /* 0x00001fff0d617589 */ /* 0x000fe400000e0000 */
[----:B------:R-:W-:Y:S02]  /*16d0*/  @!P2 MOV R82, R93 ;  /* 0x0000005d0052a202 */ /* 0x000fe40000000f00 */
[----:B------:R-:W-:Y:S01]  /*16e0*/  ISETP.NE.AND P2, PT, R23, 0x1f, PT ;  /* 0x0000001f1700780c */ /* 0x000fe20003f45270 */
[C---:B0-----:R-:W-:Y:S02]  /*16f0*/  FFMA.FTZ R92, R2.reuse, R92, R89 ;  /* 0x0000005c025c7223 */ /* 0x041fe40000010059 */
[----:B------:R-:W0:Y:S01]  /*1700*/  SHFL.DOWN PT, R94, R82, 0x1, 0x1f ;  /* 0x08201f00525e7f89 */ /* 0x000e2200000e0000 */
[----:B-----5:R-:W-:Y:S02]  /*1710*/  @P1 FMUL.FTZ R2, R2, R91 ;  /* 0x0000005b02021220 */ /* 0x020fe40000410000 */
[----:B------:R-:W-:Y:S01]  /*1720*/  FSEL R92, R89, R92, !P1 ;  /* 0x0000005c595c7208 */ /* 0x000fe20004800000 */
[----:B------:R-:W2:Y:S01]  /*1730*/  SHFL.IDX PT, R82, R82, RZ, 0x1f ;  /* 0x00001fff52527589 */ /* 0x000ea200000e0000 */
[----:B------:R-:W-:-:S03]  /*1740*/  ISETP.NE.AND P1, PT, R23, RZ, PT ;  /* 0x000000ff1700720c */ /* 0x000fc60003f25270 */
[----:B------:R-:W-:Y:S04]  /*1750*/  SHFL.UP PT, R2, R2, 0x1, RZ ;  /* 0x0420000002027989 */ /* 0x000fe800000e00ff */
[----:B------:R3:W-:Y:S02]  /*1760*/  SHFL.UP PT, R91, R92, 0x1, RZ ;  /* 0x042000005c5b7989 */ /* 0x0007e400000e00ff */
[----:B---3--:R-:W-:Y:S01]  /*1770*/  @!P4 MOV R92, 0x400 ;  /* 0x00000400005cc802 */ /* 0x008fe20000000f00 */
[----:B0-----:R-:W-:Y:S01]  /*1780*/  @P2 FFMA.FTZ R97, R94, R97, R95 ;  /* 0x000000615e612223 */ /* 0x001fe2000001005f */
[----:B------:R-:W-:Y:S02]  /*1790*/  ISETP.GT.AND P2, PT, R43, 0x1e, PT ;  /* 0x0000001e2b00780c */ /* 0x000fe40003f44270 */
[----:B----4-:R-:W-:Y:S01]  /*17a0*/  @!P4 LEA R28, R99, R92, 0x18 ;  /* 0x0000005c631cc211 */ /* 0x010fe200078ec0ff */
[----:B------:R-:W-:Y:S01]  /*17b0*/  FFMA.FTZ R89, R97, R86, R84 ;  /* 0x0000005661597223 */ /* 0x000fe20000010054 */
[C---:B--2---:R-:W-:Y:S01]  /*17c0*/  FFMA.FTZ R13, R82.reuse, R13, R3 ;  /* 0x0000000d520d7223 */ /* 0x044fe20000010003 */
[----:B------:R-:W-:-:S05]  /*17d0*/  FMUL.FTZ R12, R82, R12 ;  /* 0x0000000c520c7220 */ /* 0x000fca0000410000 */
[----:B------:R0:W-:Y:S02]  /*17e0*/  @!P3 STS.64 [R60], R12 ;  /* 0x0000000c3c00b388 */ /* 0x0001e40000000a00 */
[----:B0-----:R-:W-:Y:S02]  /*17f0*/  FMUL.FTZ R13, R76, R89 ;  /* 0x000000594c0d7220 */ /* 0x001fe40000410000 */
[----:B------:R-:W0:Y:S02]  /*1800*/  SHFL.IDX PT, R93, R87, RZ, 0x1f ;  /* 0x00001fff575d7589 */ /* 0x000e2400000e0000 */
[----:B0-----:R-:W-:Y:S01]  /*1810*/  @P1 FFMA.FTZ R93, R2, R93, R91 ;  /* 0x0000005d025d1223 */ /* 0x001fe2000001005b */
[----:B------:R-:W-:-:S03]  /*1820*/  FFMA.FTZ R91, R83, R89, R80 ;  /* 0x00000059535b7223 */ /* 0x000fc60000010050 */
[----:B------:R-:W-:Y:S01]  /*1830*/  FFMA.FTZ R15, R15, R93, R70 ;  /* 0x0000005d0f0f7223 */ /* 0x000fe20000010046 */
[-C--:B------:R-:W-:Y:S01]  /*1840*/  FFMA.FTZ R78, R81, R91.reuse, R78 ;  /* 0x0000005b514e7223 */ /* 0x080fe2000001004e */
[-C--:B------:R-:W-:Y:S01]  /*1850*/  FMUL.FTZ R93, R69, R91.reuse ;  /* 0x0000005b455d7220 */ /* 0x080fe20000410000 */
[----:B------:R-:W-:Y:S01]  /*1860*/  FMUL.FTZ R82, R76, R91 ;  /* 0x0000005b4c527220 */ /* 0x000fe20000410000 */
[CC--:B------:R-:W-:Y:S01]  /*1870*/  FFMA.FTZ R80, R14.reuse, R15.reuse, R79 ;  /* 0x0000000f0e507223 */ /* 0x0c0fe2000001004f */
[----:B------:R-:W-:Y:S01]  /*1880*/  FFMA.FTZ R85, R14, R78, R85 ;  /* 0x0000004e0e557223 */ /* 0x000fe20000010055 */
[----:B------:R-:W-:Y:S01]  /*1890*/  FFMA.FTZ R14, R0, R15, RZ ;  /* 0x0000000f000e7223 */ /* 0x000fe200000100ff */
[----:B------:R-:W-:Y:S01]  /*18a0*/  FADD.FTZ R87, -R70, R15 ;  /* 0x0000000f46577221 */ /* 0x000fe20000010100 */
[-C--:B------:R-:W-:Y:S01]  /*18b0*/  FFMA.FTZ R15, R81, R80.reuse, R72 ;  /* 0x00000050510f7223 */ /* 0x080fe20000010048 */
[----:B------:R-:W-:Y:S01]  /*18c0*/  FMUL.FTZ R2, R68, R85 ;  /* 0x0000005544027220 */ /* 0x000fe20000410000 */
[----:B------:R-:W-:Y:S01]  /*18d0*/  FFMA.FTZ R84, R53, R80, R14 ;  /* 0x0000005035547223 */ /* 0x000fe2000001000e */
[----:B------:R-:W-:Y:S01]  /*18e0*/  FADD.FTZ R80, -R79, R80 ;  /* 0x000000504f507221 */ /* 0x000fe20000010100 */
[----:B------:R-:W-:Y:S01]  /*18f0*/  FMUL.FTZ R81, R71, R78 ;  /* 0x0000004e47517220 */ /* 0x000fe20000410000 */
[----:B------:R-:W-:Y:S01]  /*1900*/  FFMA.FTZ R14, R2, R87, RZ ;  /* 0x00000057020e7223 */ /* 0x000fe200000100ff */
[-C--:B------:R-:W-:Y:S01]  /*1910*/  FFMA.FTZ R95, R83, R15.reuse, R74 ;  /* 0x0000000f535f7223 */ /* 0x080fe2000001004a */
[----:B------:R-:W-:Y:S01]  /*1920*/  FADD.FTZ R83, -R72, R15 ;  /* 0x0000000f48537221 */ /* 0x000fe20000010100 */
[----:B------:R-:W-:Y:S01]  /*1930*/  FFMA.FTZ R84, R51, R15, R84 ;  /* 0x0000000f33547223 */ /* 0x000fe20000010054 */
[----:B------:R-:W-:Y:S01]  /*1940*/  FFMA.FTZ R14, R81, R80, R14 ;  /* 0x00000050510e7223 */ /* 0x000fe2000001000e */
[----:B------:R-:W-:Y:S01]  /*1950*/  FMUL.FTZ R15, R73, R89 ;  /* 0x00000059490f7220 */ /* 0x000fe20000410000 */
[----:B------:R-:W-:Y:S01]  /*1960*/  FADD.FTZ R86, -R74, R95 ;  /* 0x0000005f4a567221 */ /* 0x000fe20000010100 */
[----:B------:R-:W-:Y:S01]  /*1970*/  FFMA.FTZ R84, R55, R95, R84 ;  /* 0x0000005f37547223 */ /* 0x000fe20000010054 */
[----:B------:R-:W-:Y:S01]  /*1980*/  FFMA.FTZ R14, R93, R83, R14 ;  /* 0x000000535d0e7223 */ /* 0x000fe2000001000e */
[C---:B------:R-:W-:Y:S01]  /*1990*/  FMUL.FTZ R3, R76.reuse, R78 ;  /* 0x0000004e4c037220 */ /* 0x040fe20000410000 */
[----:B------:R-:W-:Y:S01]  /*19a0*/  FMUL.FTZ R12, R76, R85 ;  /* 0x000000554c0c7220 */ /* 0x000fe20000410000 */
[C---:B------:R-:W-:Y:S01]  /*19b0*/  FADD.FTZ R59, R15.reuse, R59 ;  /* 0x0000003b0f3b7221 */ /* 0x040fe20000010000 */
[----:B------:R-:W-:Y:S01]  /*19c0*/  FFMA.FTZ R95, R15, R86, R14 ;  /* 0x000000560f5f7223 */ /* 0x000fe2000001000e */
[----:B------:R-:W0:Y:S01]  /*19d0*/  SHFL.DOWN PT, R97, R84, 0x1, 0x1f ;  /* 0x08201f0054617f89 */ /* 0x000e2200000e0000 */
[----:B------:R-:W-:Y:S01]  /*19e0*/  FMUL.FTZ R3, R80, R3 ;  /* 0x0000000350037220 */ /* 0x000fe20000410000 */
[----:B------:R-:W-:Y:S01]  /*19f0*/  FMUL.FTZ R83, R83, R82 ;  /* 0x0000005253537220 */ /* 0x000fe20000410000 */
[----:B------:R-:W-:Y:S01]  /*1a00*/  FMUL.FTZ R12, R87, R12 ;  /* 0x0000000c570c7220 */ /* 0x000fe20000410000 */
[----:B------:R-:W2:Y:S01]  /*1a10*/  SHFL.DOWN PT, R14, R95, 0x1, 0x1f ;  /* 0x08201f005f0e7f89 */ /* 0x000ea200000e0000 */
[----:B------:R-:W-:Y:S01]  /*1a20*/  FMUL.FTZ R13, R86, R13 ;  /* 0x0000000d560d7220 */ /* 0x000fe20000410000 */
        /* <DEDUP_REMOVED lines=30> */
[----:B------:R-:W2:Y:S01]  /*1c10*/  SHFL.DOWN PT, R14, R95, 0x10, 0x1f ;  /* 0x0a001f005f0e7f89 */ /* 0x000ea200000e0000 */
        /* <DEDUP_REMOVED lines=15> */
.L_x_9574:
[----:B------:R-:W-:Y:S05]  /*1d10*/  BSYNC.RECONVERGENT B0 ;  /* 0x0000000000007941 */ /* 0x000fea0003800200 */
.L_x_9573:
[----:B------:R-:W-:Y:S01]  /*1d20*/  UIADD3 UR10, UPT, UPT, UR10, 0x1, URZ ;  /* 0x000000010a0a7890 */ /* 0x000fe2000fffe0ff */
[----:B------:R-:W-:Y:S01]  /*1d30*/  LEA R65, P2, R6, R65, 0x2 ;  /* 0x0000004106417211 */ /* 0x000fe200078410ff */
[----:B------:R-:W-:Y:S01]  /*1d40*/  VIADD R60, R60, 0x8 ;  /* 0x000000083c3c7836 */ /* 0x000fe20000000000 */
[----:B------:R-:W-:Y:S01]  /*1d50*/  LEA R63, P3, R8, R63, 0x2 ;  /* 0x0000003f083f7211 */ /* 0x000fe200078610ff */
[----:B------:R-:W-:Y:S01]  /*1d60*/  UISETP.NE.AND UP0, UPT, UR10, URZ, UPT ;  /* 0x000000ff0a00728c */ /* 0x000fe2000bf05270 */
[----:B------:R-:W-:Y:S01]  /*1d70*/  LEA R61, P4, R10, R61, 0x2 ;  /* 0x0000003d0a3d7211 */ /* 0x000fe200078810ff */
[----:B------:R-:W-:Y:S01]  /*1d80*/  IMAD.X R66, R66, 0x1, R7, P2 ;  /* 0x0000000142427824 */ /* 0x000fe200010e0607 */
[----:B01----:R-:W-:Y:S02]  /*1d90*/  IADD3 R67, PT, PT, R67, 0x4, RZ ;  /* 0x0000000443437810 */ /* 0x003fe40007ffe0ff */
[----:B------:R-:W-:Y:S02]  /*1da0*/  IADD3 R77, PT, PT, R77, 0x1, RZ ;  /* 0x000000014d4d7810 */ /* 0x000fe40007ffe0ff */
[----:B------:R-:W-:-:S02]  /*1db0*/  IADD3 R75, PT, PT, R75, 0x1, RZ ;  /* 0x000000014b4b7810 */ /* 0x000fc40007ffe0ff */
[----:B------:R-:W-:Y:S02]  /*1dc0*/  IADD3.X R64, PT, PT, R64, R9, RZ, P3, !PT ;  /* 0x0000000940407210 */ /* 0x000fe40001ffe4ff */
[----:B------:R-:W-:Y:S01]  /*1dd0*/  IADD3.X R62, PT, PT, R62, R11, RZ, P4, !PT ;  /* 0x0000000b3e3e7210 */ /* 0x000fe200027fe4ff */
[----:B------:R-:W-:Y:S06]  /*1de0*/  BRA.U UP0, `(.L_x_9575) ;  /* 0xfffffff100507547 */ /* 0x000fec000b83ffff */
.L_x_9569:
        /* <DEDUP_REMOVED lines=8> */
[----:B------:R-:W1:Y:S01]  /*1e70*/  LDCU.64 UR10, c[0x0][0x4f8] ;  /* 0x00009f00ff0a77ac */ /* 0x000e620008000a00 */
[----:B------:R-:W2:Y:S01]  /*1e80*/  LDC.64 R14, c[0x0][0x500] ;  /* 0x00014000ff0e7b82 */ /* 0x000ea20000000a00 */
[----:B------:R-:W-:Y:S01]  /*1e90*/  F2FP.BF16.F32.PACK_AB R50, R47, R48 ;  /* 0x000000302f32723e */ /* 0x000fe200000010ff */
[----:B------:R-:W-:Y:S01]  /*1ea0*/  FADD.FTZ R48, R48, R25 ;  /* 0x0000001930307221 */ /* 0x000fe20000010000 */
[----:B------:R-:W-:Y:S01]  /*1eb0*/  UMOV UR6, UR12 ;  /* 0x0000000c00067c82 */ /* 0x000fe20008000000 */
[----:B------:R-:W3:Y:S01]  /*1ec0*/  LDCU.64 UR12, c[0x0][0x550] ;  /* 0x0000aa00ff0c77ac */ /* 0x000ee20008000a00 */
[----:B------:R-:W-:Y:S01]  /*1ed0*/  F2FP.BF16.F32.PACK_AB R51, R45, R46 ;  /* 0x0000002e2d33723e */ /* 0x000fe200000010ff */
[----:B------:R-:W-:Y:S01]  /*1ee0*/  FADD.FTZ R47, R48, R47 ;  /* 0x0000002f302f7221 */ /* 0x000fe20000010000 */
[----:B------:R-:W-:-:S03]  /*1ef0*/  UMOV UR8, UR9 ;  /* 0x0000000900087c82 */ /* 0x000fc60008000000 */
[----:B------:R-:W-:-:S04]  /*1f00*/  FADD.FTZ R46, R47, R46 ;  /* 0x0000002e2f2e7221 */ /* 0x000fc80000010000 */
[----:B------:R-:W-:Y:S01]  /*1f10*/  FADD.FTZ R25, R46, R45 ;  /* 0x0000002d2e197221 */ /* 0x000fe20000010000 */
[----:B0-----:R-:W-:Y:S01]  /*1f20*/  ULEA UR4, UR5, UR4, 0x18 ;  /* 0x0000000405047291 */ /* 0x001fe2000f8ec0ff */
[----:B------:R-:W-:Y:S01]  /*1f30*/  STS.64 [R44], R58 ;  /* 0x0000003a2c007388 */ /* 0x000fe20000000a00 */
[----:B------:R-:W-:-:S03]  /*1f40*/  NOP ;  /* 0x0000000000007918 */ /* 0x000fc60000000000 */
[----:B------:R-:W-:Y:S01]  /*1f50*/  LDS.U16 R7, [R42] ;  /* 0x000000002a077984 */ /* 0x000fe20000000400 */
[----:B------:R-:W-:-:S03]  /*1f60*/  IMAD.U32 R28, RZ, RZ, UR4 ;  /* 0x00000004ff1c7e24 */ /* 0x000fc6000f8e00ff */
[----:B------:R-:W-:Y:S04]  /*1f70*/  LDS.U16 R9, [R42+0x40] ;  /* 0x000040002a097984 */ /* 0x000fe80000000400 */
[----:B------:R-:W-:Y:S04]  /*1f80*/  LDS.U16 R11, [R42+0x80] ;  /* 0x000080002a0b7984 */ /* 0x000fe80000000400 */
[----:B------:R-:W-:Y:S04]  /*1f90*/  LDS.U16 R13, [R42+0xc0] ;  /* 0x0000c0002a0d7984 */ /* 0x000fe80000000400 */
[----:B------:R-:W-:Y:S01]  /*1fa0*/  @!P0 STS [UR4+0x100], R41 ;  /* 0x00010029ff008988 */ /* 0x000fe20008000804 */
[----:B-1----:R-:W-:Y:S01]  /*1fb0*/  UIMAD.WIDE.U32 UR4, UR18, UR10, UR6 ;  /* 0x0000000a120472a5 */ /* 0x002fe2000f8e0006 */
[----:B------:R-:W-:Y:S03]  /*1fc0*/  BAR.SYNC.DEFER_BLOCKING 0x0 ;  /* 0x0000000000007b1d */ /* 0x000fe60000010000 */
[----:B------:R-:W-:-:S06]  /*1fd0*/  UIMAD UR5, UR18, UR11, UR5 ;  /* 0x0000000b120572a4 */ /* 0x000fcc000f8e0205 */
[----:B--2---:R-:W-:-:S04]  /*1fe0*/  IMAD.WIDE.U32 R2, R18, R14, UR4 ;  /* 0x0000000412027e25 */ /* 0x004fc8000f8e000e */
[----:B------:R-:W-:Y:S01]  /*1ff0*/  IMAD R6, R18, R15, R3 ;  /* 0x0000000f12067224 */ /* 0x000fe200078e0203 */
[----:B------:R-:W-:Y:S01]  /*2000*/  IADD3 R3, P2, PT, R27, R2, RZ ;  /* 0x000000021b037210 */ /* 0x000fe20007f5e0ff */
[----:B------:R-:W0:Y:S03]  /*2010*/  LDCU.64 UR4, c[0x0][0x518] ;  /* 0x0000a300ff0477ac */ /* 0x000e260008000a00 */
[----:B------:R-:W-:Y:S02]  /*2020*/  IADD3.X R6, PT, PT, RZ, R6, RZ, P2, !PT ;  /* 0x00000006ff067210 */ /* 0x000fe400017fe4ff */
[----:B---3--:R-:W-:-:S04]  /*2030*/  LEA R2, P5, R3, UR12, 0x1 ;  /* 0x0000000c03027c11 */ /* 0x008fc8000f8a08ff */
[----:B------:R-:W-:Y:S01]  /*2040*/  LEA.HI.X R3, R3, UR13, R6, 0x1, P5 ;  /* 0x0000000d03037c11 */ /* 0x000fe2000a8f0c06 */
[----:B------:R-:W1:Y:S01]  /*2050*/  LDS R0, [R28+0x100] ;  /* 0x000100001c007984 */ /* 0x000e620000000800 */
[----:B0-----:R-:W-:-:S04]  /*2060*/  UIMAD.WIDE.U32 UR6, UR18, UR4, UR6 ;  /* 0x00000004120672a5 */ /* 0x001fc8000f8e0006 */
[----:B------:R-:W-:Y:S01]  /*2070*/  UIMAD UR7, UR18, UR5, UR7 ;  /* 0x00000005120772a4 */ /* 0x000fe2000f8e0207 */
[----:B------:R-:W0:Y:S01]  /*2080*/  LDCU.64 UR4, c[0x0][0x560] ;  /* 0x0000ac00ff0477ac */ /* 0x000e220008000a00 */
[-C--:B-1----:R-:W-:Y:S02]  /*2090*/  ISETP.GE.AND P1, PT, R27, R0.reuse, PT ;  /* 0x000000001b00720c */ /* 0x082fe40003f26270 */
[-C--:B------:R-:W-:Y:S02]  /*20a0*/  ISETP.GE.AND P2, PT, R38, R0.reuse, PT ;  /* 0x000000002600720c */ /* 0x080fe40003f46270 */
[-C--:B------:R-:W-:Y:S02]  /*20b0*/  ISETP.GE.AND P3, PT, R39, R0.reuse, PT ;  /* 0x000000002700720c */ /* 0x080fe40003f66270 */
[----:B------:R-:W-:-:S07]  /*20c0*/  ISETP.GE.AND P4, PT, R40, R0, PT ;  /* 0x000000002800720c */ /* 0x000fce0003f86270 */
[----:B------:R-:W-:Y:S04]  /*20d0*/  @!P1 STG.E.U16 desc[UR16][R2.64], R7 ;  /* 0x0000000702009986 */ /* 0x000fe8000c101510 */
[----:B------:R1:W-:Y:S04]  /*20e0*/  @!P2 STG.E.U16 desc[UR16][R2.64+0x40], R9 ;  /* 0x000040090200a986 */ /* 0x0003e8000c101510 */
[----:B------:R-:W-:Y:S04]  /*20f0*/  @!P3 STG.E.U16 desc[UR16][R2.64+0x80], R11 ;  /* 0x0000800b0200b986 */ /* 0x000fe8000c101510 */
[----:B------:R2:W-:Y:S01]  /*2100*/  @!P4 STG.E.U16 desc[UR16][R2.64+0xc0], R13 ;  /* 0x0000c00d0200c986 */ /* 0x0005e2000c101510 */
[----:B------:R-:W-:Y:S08]  /*2110*/  BAR.SYNC.DEFER_BLOCKING 0x0 ;  /* 0x0000000000007b1d */ /* 0x000ff00000010000 */
[----:B-1----:R-:W2:Y:S01]  /*2120*/  LDC.64 R8, c[0x0][0x520] ;  /* 0x00014800ff087b82 */ /* 0x002ea20000000a00 */
[----:B------:R-:W-:Y:S01]  /*2130*/  STS.64 [R44], R50 ;  /* 0x000000322c007388 */ /* 0x000fe20000000a00 */
[----:B------:R-:W-:-:S03]  /*2140*/  NOP ;  /* 0x0000000000007918 */ /* 0x000fc60000000000 */
[----:B------:R-:W-:Y:S01]  /*2150*/  LDS.U16 R15, [R42] ;  /* 0x000000002a0f7984 */ /* 0x000fe20000000400 */
[----:B--2---:R-:W-:-:S03]  /*2160*/  IMAD.WIDE.U32 R2, R18, R8, UR6 ;  /* 0x0000000612027e25 */ /* 0x004fc6000f8e0008 */
[----:B------:R-:W-:Y:S01]  /*2170*/  LDS.U16 R43, [R42+0x40] ;  /* 0x000040002a2b7984 */ /* 0x000fe20000000400 */
[----:B------:R-:W-:Y:S01]  /*2180*/  IMAD R6, R18, R9, R3 ;  /* 0x0000000912067224 */ /* 0x000fe200078e0203 */
[----:B------:R-:W-:Y:S02]  /*2190*/  IADD3 R3, P4, PT, R27, R2, RZ ;  /* 0x000000021b037210 */ /* 0x000fe40007f9e0ff */
[----:B------:R-:W-:Y:S04]  /*21a0*/  LDS.U16 R7, [R42+0x80] ;  /* 0x000080002a077984 */ /* 0x000fe80000000400 */
[----:B------:R-:W-:Y:S04]  /*21b0*/  LDS.U16 R49, [R42+0xc0] ;  /* 0x0000c0002a317984 */ /* 0x000fe80000000400 */
[----:B------:R-:W-:Y:S01]  /*21c0*/  @!P0 STS [R28+0x100], R41 ;  /* 0x000100291c008388 */ /* 0x000fe20000000800 */
[----:B------:R-:W-:Y:S06]  /*21d0*/  BAR.SYNC.DEFER_BLOCKING 0x0 ;  /* 0x0000000000007b1d */ /* 0x000fec0000010000 */
[----:B------:R-:W1:Y:S02]  /*21e0*/  LDS R0, [R28+0x100] ;  /* 0x000100001c007984 */ /* 0x000e640000000800 */
[----:B-1----:R-:W-:-:S02]  /*21f0*/  ISETP.GE.AND P3, PT, R40, R0, PT ;  /* 0x000000002800720c */ /* 0x002fc40003f66270 */
[-C--:B------:R-:W-:Y:S02]  /*2200*/  ISETP.GE.AND P0, PT, R27, R0.reuse, PT ;  /* 0x000000001b00720c */ /* 0x080fe40003f06270 */
[-C--:B------:R-:W-:Y:S02]  /*2210*/  ISETP.GE.AND P1, PT, R38, R0.reuse, PT ;  /* 0x000000002600720c */ /* 0x080fe40003f26270 */
[----:B------:R-:W-:Y:S02]  /*2220*/  ISETP.GE.AND P2, PT, R39, R0, PT ;  /* 0x000000002700720c */ /* 0x000fe40003f46270 */
[----:B------:R-:W-:Y:S02]  /*2230*/  IADD3.X R0, PT, PT, RZ, R6, RZ, P4, !PT ;  /* 0x00000006ff007210 */ /* 0x000fe400027fe4ff */
[----:B0-----:R-:W-:-:S04]  /*2240*/  LEA R2, P4, R3, UR4, 0x1 ;  /* 0x0000000403027c11 */ /* 0x001fc8000f8808ff */
[----:B------:R-:W-:-:S05]  /*2250*/  LEA.HI.X R3, R3, UR5, R0, 0x1, P4 ;  /* 0x0000000503037c11 */ /* 0x000fca000a0f0c00 */
[----:B------:R0:W-:Y:S04]  /*2260*/  @!P3 STG.E.U16 desc[UR16][R2.64+0xc0], R49 ;  /* 0x0000c0310200b986 */ /* 0x0001e8000c101510 */
        /* <DEDUP_REMOVED lines=10> */
.L_x_9568:
        /* <DEDUP_REMOVED lines=34> */
.L_x_9578:
[----:B------:R-:W-:Y:S05]  /*2530*/  BSYNC.RECONVERGENT B0 ;  /* 0x0000000000007941 */ /* 0x000fea0003800200 */
.L_x_9577:
        /* <DEDUP_REMOVED lines=26> */
.L_x_9580:
[----:B------:R-:W-:Y:S05]  /*26e0*/  BSYNC.RECONVERGENT B0 ;  /* 0x0000000000007941 */ /* 0x000fea0003800200 */
.L_x_9579:
        /* <DEDUP_REMOVED lines=22> */
.L_x_9582:
        /* <DEDUP_REMOVED lines=21> */
[C---:B---3-5:R-:W-:Y:S01]  /*29a0*/  IMAD R16, R18.reuse, UR18, RZ ;  /* 0x0000001212107c24 */ /* 0x068fe2000f8e02ff */
[----:B------:R-:W-:Y:S01]  /*29b0*/  MOV R9, R29 ;  /* 0x0000001d00097202 */ /* 0x000fe20000000f00 */
[----:B------:R-:W-:Y:S02]  /*29c0*/  IMAD R24, R18, UR30, RZ ;  /* 0x0000001e12187c24 */ /* 0x000fe4000f8e02ff */
[----:B------:R-:W-:-:S04]  /*29d0*/  IMAD.WIDE.U32 R12, R23, UR30, RZ ;  /* 0x0000001e170c7c25 */ /* 0x000fc8000f8e00ff */
[----:B------:R-:W-:-:S04]  /*29e0*/  IMAD.WIDE.U32 R8, R23, UR18, R8 ;  /* 0x0000001217087c25 */ /* 0x000fc8000f8e0008 */
[C---:B------:R-:W-:Y:S01]  /*29f0*/  IMAD R17, R23.reuse, UR19, R16 ;  /* 0x0000001317117c24 */ /* 0x040fe2000f8e0210 */
[----:B------:R-:W-:Y:S01]  /*2a00*/  LEA R16, P1, R12, R19, 0x2 ;  /* 0x000000130c107211 */ /* 0x000fe200078210ff */
[----:B------:R-:W-:Y:S01]  /*2a10*/  IMAD R33, R23, UR31, R24 ;  /* 0x0000001f17217c24 */ /* 0x000fe2000f8e0218 */
[----:B-1----:R-:W-:Y:S01]  /*2a20*/  LEA R10, P0, R8, UR22, 0x2 ;  /* 0x00000016080a7c11 */ /* 0x002fe2000f8010ff */
[----:B------:R-:W-:-:S03]  /*2a30*/  IMAD.IADD R11, R9, 0x1, R17 ;  /* 0x00000001090b7824 */ /* 0x000fc600078e0211 */
[----:B------:R-:W-:Y:S02]  /*2a40*/  IADD3 R9, PT, PT, R13, R33, RZ ;  /* 0x000000210d097210 */ /* 0x000fe40007ffe0ff */
[----:B------:R-:W-:Y:S02]  /*2a50*/  LEA.HI.X R11, R8, UR23, R11, 0x2, P0 ;  /* 0x00000017080b7c11 */ /* 0x000fe400080f140b */
        /* <DEDUP_REMOVED lines=18> */
.L_x_9581:
[----:B------:R-:W-:Y:S05]  /*2b80*/  EXIT ;  /* 0x000000000000794d */ /* 0x000fea0003800000 */
.L_x_9583:
        /* <DEDUP_REMOVED lines=15> */
.L_x_10536:


//--------------------- .text._Z25selective_scan_bwd_kernelI32Selective_Scan_bwd_kernel_traitsILi32ELi4ELb0ELb0ELb0ELb0ELb1EN3c108BFloat16EfEEv12SSMParamsBwd --------------------------
	.section	.text._Z25selective_scan_bwd_kernelI32Selective_Scan_bwd_kernel_traitsILi32ELi4ELb0ELb0ELb0ELb0ELb1EN3c108BFloat16EfEEv12SSMParamsBwd,"ax",@progbits
	.align	128
        .global         _Z25selective_scan_bwd_kernelI32Selective_Scan_bwd_kernel_traitsILi32ELi4ELb0ELb0ELb0ELb0ELb1EN3c108BFloat16EfEEv12SSMParamsBwd
        .type           _Z25selective_scan_bwd_kernelI32Selective_Scan_bwd_kernel_traitsILi32ELi4ELb0ELb0ELb0ELb0ELb1EN3c108BFloat16EfEEv12SSMParamsBwd,@function
        .size           _Z25selective_scan_bwd_kernelI32Selective_Scan_bwd_kernel_traitsILi32ELi4ELb0ELb0ELb0ELb0ELb1EN3c108BFloat16EfEEv12SSMParamsBwd,(.L_x_10537 - _Z25selective_scan_bwd_kernelI32Selective_Scan_bwd_kernel_traitsILi32ELi4ELb0ELb0ELb0ELb0ELb1EN3c108BFloat16EfEEv12SSMParamsBwd)
        .other          _Z25selective_scan_bwd_kernelI32Selective_Scan_bwd_kernel_traitsILi32ELi4ELb0ELb0ELb0ELb0ELb1EN3c108BFloat16EfEEv12SSMParamsBwd,@"STO_CUDA_ENTRY STV_DEFAULT"
_Z25selective_scan_bwd_kernelI32Selective_Scan_bwd_kernel_traitsILi32ELi4ELb0ELb0ELb0ELb0ELb1EN3c108BFloat16EfEEv12SSMParamsBwd:
.text._Z25selective_scan_bwd_kernelI32Selective_Scan_bwd_kernel_traitsILi32ELi4ELb0ELb0ELb0ELb0ELb1EN3c108BFloat16EfEEv12SSMParamsBwd:
[----:B------:R-:W-:Y:S08]  /*0000*/  LDC R1, c[0x0][0x37c] ;  /* 0x0000df00ff017b82 */ /* 0x000ff00000000800 */
[----:B------:R-:W0:Y:S01]  /*0010*/  LDC.64 R2, c[0x0][0x458] ;  /* 0x00011600ff027b82 */ /* 0x000e220000000a00 */
[----:B------:R-:W1:Y:S01]  /*0020*/  S2R R16, SR_CTAID.Y ;  /* 0x0000000000107919 */ /* 0x000e620000002600 */
[----:B------:R-:W2:Y:S01]  /*0030*/  LDCU.64 UR16, c[0x0][0x358] ;  /* 0x00006b00ff1077ac */ /* 0x000ea20008000a00 */
[----:B------:R-:W-:-:S02]  /*0040*/  HFMA2 R17, -RZ, RZ, 0, 0 ;  /* 0x00000000ff117431 */ /* 0x000fc400000001ff */
[----:B------:R-:W-:Y:S01]  /*0050*/  IMAD.MOV.U32 R18, RZ, RZ, RZ ;  /* 0x000000ffff127224 */ /* 0x000fe200078e00ff */
[----:B------:R-:W3:Y:S02]  /*0060*/  LDCU.128 UR8, c[0x0][0x3f0] ;  /* 0x00007e00ff0877ac */ /* 0x000ee40008000c00 */
        /* <DEDUP_REMOVED lines=42> */
[----:B------:R-:W-:Y:S01]  /*0310*/  @P0 IMAD R0, R0, R11, RZ ;  /* 0x0000000b00000224 */ /* 0x000fe200078e02ff */
[----:B------:R-:W-:-:S06]  /*0320*/  ISETP.GE.AND P1, PT, R11, 0x1, PT ;  /* 0x000000010b00780c */ /* 0x000fcc0003f26270 */
[----:B------:R-:W4:Y:S01]  /*0330*/  LDC.64 R36, c[0x0][0x528] ;  /* 0x00014a00ff247b82 */ /* 0x000f220000000a00 */
        /* <DEDUP_REMOVED lines=25> */
[----:B----4-:R-:W-:Y:S02]  /*04d0*/  LEA R32, P4, R2, R36, 0x1 ;  /* 0x0000002402207211 */ /* 0x010fe400078808ff */
[----:B------:R-:W-:Y:S01]  /*04e0*/  LEA.HI.X R22, R22, R25, R0, 0x2, P0 ;  /* 0x0000001916167211 */ /* 0x000fe200000f1400 */
[----:B------:R-:W-:Y:S01]  /*04f0*/  IMAD.MOV.U32 R25, RZ, RZ, RZ ;  /* 0x000000ffff197224 */ /* 0x000fe200078e00ff */
[----:B------:R-:W-:-:S02]  /*0500*/  LEA.HI.X R29, R29, R27, R8, 0x1, P2 ;  /* 0x0000001b1d1d7211 */ /* 0x000fc400010f0c08 */
[----:B------:R-:W-:Y:S02]  /*0510*/  LEA.HI.X R31, R31, R35, R6, 0x1, P3 ;  /* 0x000000231f1f7211 */ /* 0x000fe400018f0c06 */
[----:B------:R-:W-:Y:S02]  /*0520*/  LEA.HI.X R33, R2, R37, R33, 0x1, P4 ;  /* 0x0000002502217211 */ /* 0x000fe400020f0c21 */
[----:B------:R-:W-:Y:S01]  /*0530*/  MOV R26, RZ ;  /* 0x000000ff001a7202 */ /* 0x000fe20000000f00 */
[----:B------:R-:W-:Y:S06]  /*0540*/  @!P1 BRA `(.L_x_9584) ;  /* 0x0000002800549947 */ /* 0x000fec0003800000 */
[----:B------:R-:W0:Y:S01]  /*0550*/  S2R R23, SR_TID.X ;  /* 0x0000000000177919 */ /* 0x000e220000002100 */
[----:B------:R-:W1:Y:S01]  /*0560*/  S2UR UR10, SR_CgaCtaId ;  /* 0x00000000000a79c3 */ /* 0x000e620000008800 */
[----:B------:R-:W2:Y:S01]  /*0570*/  LDCU.64 UR4, c[0x0][0x3a0] ;  /* 0x00007400ff0477ac */ /* 0x000ea20008000a00 */
[----:B------:R-:W-:Y:S01]  /*0580*/  MOV R26, RZ ;  /* 0x000000ff001a7202 */ /* 0x000fe20000000f00 */
[----:B------:R-:W3:Y:S05]  /*0590*/  LDCU UR6, c[0x0][0x394] ;  /* 0x00007280ff0677ac */ /* 0x000eea0008000800 */
        /* <DEDUP_REMOVED lines=8> */
[C---:B------:R-:W-:Y:S01]  /*0620*/  LOP3.LUT R34, R36.reuse, 0xf80, RZ, 0xc0, !PT ;  /* 0x00000f8024227812 */ /* 0x040fe200078ec0ff */
[----:B------:R-:W-:Y:S01]  /*0630*/  VIADD R36, R36, UR10 ;  /* 0x0000000a24247c36 */ /* 0x000fe20008000000 */
[----:B------:R-:W-:Y:S01]  /*0640*/  LEA.HI.X R27, R2, R25, R27, 0x2, P0 ;  /* 0x00000019021b7211 */ /* 0x000fe200000f141b */
[----:B------:R-:W-:Y:S01]  /*0650*/  IMAD.MOV.U32 R25, RZ, RZ, RZ ;  /* 0x000000ffff197224 */ /* 0x000fe200078e00ff */
[----:B------:R-:W-:-:S02]  /*0660*/  LOP3.LUT R34, R34, 0x1f, R23, 0xf8, !PT ;  /* 0x0000001f22227812 */ /* 0x000fc400078ef817 */
[----:B------:R-:W-:Y:S02]  /*0670*/  IADD3 R35, PT, PT, R23, 0x200, RZ ;  /* 0x0000020017237810 */ /* 0x000fe40007ffe0ff */
[C---:B------:R-:W-:Y:S02]  /*0680*/  LOP3.LUT R37, R34.reuse, 0x20, RZ, 0xfc, !PT ;  /* 0x0000002022257812 */ /* 0x040fe400078efcff */
[C---:B------:R-:W-:Y:S02]  /*0690*/  LOP3.LUT R38, R34.reuse, 0x40, RZ, 0xfc, !PT ;  /* 0x0000004022267812 */ /* 0x040fe400078efcff */
[----:B---3--:R-:W-:-:S07]  /*06a0*/  LOP3.LUT R39, R34, 0x60, RZ, 0xfc, !PT ;  /* 0x0000006022277812 */ /* 0x008fce00078efcff */
.L_x_9593:
        /* <DEDUP_REMOVED lines=13> */
[----:B------:R-:W2:Y:S01]  /*0780*/  LDCU.128 UR12, c[0x0][0x410] ;  /* 0x00008200ff0c77ac */ /* 0x000ea20008000c00 */
[----:B------:R-:W-:Y:S01]  /*0790*/  PRMT R47, RZ, 0x7610, R47 ;  /* 0x00007610ff2f7816 */ /* 0x000fe2000000002f */
[----:B------:R-:W3:Y:S01]  /*07a0*/  LDC.64 R62, c[0x0][0x510] ;  /* 0x00014400ff3e7b82 */ /* 0x000ee20000000a00 */
[----:B0-----:R-:W-:Y:S02]  /*07b0*/  IADD3 R40, PT, PT, R40, -UR4, RZ ;  /* 0x8000000428287c10 */ /* 0x001fe4000fffe0ff */
[----:B------:R-:W-:Y:S02]  /*07c0*/  PRMT R49, RZ, 0x7610, R49 ;  /* 0x00007610ff317816 */ /* 0x000fe40000000031 */
[----:B------:R-:W-:Y:S02]  /*07d0*/  PRMT R51, RZ, 0x7610, R51 ;  /* 0x00007610ff337816 */ /* 0x000fe40000000033 */
[----:B------:R-:W-:-:S02]  /*07e0*/  PRMT R55, RZ, 0x7610, R55 ;  /* 0x00007610ff377816 */ /* 0x000fc40000000037 */
[----:B------:R-:W-:Y:S01]  /*07f0*/  PRMT R57, RZ, 0x7610, R57 ;  /* 0x00007610ff397816 */ /* 0x000fe20000000039 */
[----:B------:R-:W-:Y:S01]  /*0800*/  UMOV UR5, URZ ;  /* 0x000000ff00057c82 */ /* 0x000fe20008000000 */
[-C--:B------:R-:W-:Y:S01]  /*0810*/  ISETP.GE.AND P3, PT, R34, R40.reuse, PT ;  /* 0x000000282200720c */ /* 0x080fe20003f66270 */
[----:B------:R-:W0:Y:S01]  /*0820*/  LDCU.64 UR20, c[0x0][0x490] ;  /* 0x00009200ff1477ac */ /* 0x000e220008000a00 */
[-C--:B------:R-:W-:Y:S02]  /*0830*/  ISETP.GE.AND P2, PT, R37, R40.reuse, PT ;  /* 0x000000282500720c */ /* 0x080fe40003f46270 */
[-C--:B------:R-:W-:Y:S02]  /*0840*/  ISETP.GE.AND P1, PT, R38, R40.reuse, PT ;  /* 0x000000282600720c */ /* 0x080fe40003f26270 */
[----:B------:R-:W-:-:S07]  /*0850*/  ISETP.GE.AND P0, PT, R39, R40, PT ;  /* 0x000000282700720c */ /* 0x000fce0003f06270 */
[----:B----4-:R-:W4:Y:S04]  /*0860*/  @!P3 LDG.E.U16 R9, desc[UR16][R2.64] ;  /* 0x000000100209b981 */ /* 0x010f28000c1e1500 */
[----:B------:R-:W2:Y:S04]  /*0870*/  @!P2 LDG.E.U16 R11, desc[UR16][R2.64+0x40] ;  /* 0x00004010020ba981 */ /* 0x000ea8000c1e1500 */
[----:B------:R-:W3:Y:S04]  /*0880*/  @!P1 LDG.E.U16 R13, desc[UR16][R2.64+0x80] ;  /* 0x00008010020d9981 */ /* 0x000ee8000c1e1500 */
[----:B------:R-:W3:Y:S01]  /*0890*/  @!P0 LDG.E.U16 R15, desc[UR16][R2.64+0xc0] ;  /* 0x0000c010020f8981 */ /* 0x000ee2000c1e1500 */
[----:B-1----:R-:W-:-:S02]  /*08a0*/  LEA R42, R41, UR10, 0x1 ;  /* 0x0000000a292a7c11 */ /* 0x002fc4000f8e08ff */
[----:B------:R-:W-:Y:S02]  /*08b0*/  LEA R43, R41, UR10, 0x3 ;  /* 0x0000000a292b7c11 */ /* 0x000fe4000f8e18ff */
[----:B------:R-:W-:-:S05]  /*08c0*/  IADD3 R6, P4, PT, R53, R30, RZ ;  /* 0x0000001e35067210 */ /* 0x000fca0007f9e0ff */
[----:B------:R-:W-:Y:S01]  /*08d0*/  IMAD.X R7, RZ, RZ, R31, P4 ;  /* 0x000000ffff077224 */ /* 0x000fe200020e061f */
[----:B----4-:R-:W-:Y:S04]  /*08e0*/  STS.U16 [R42], R9 ;  /* 0x000000092a007388 */ /* 0x010fe80000000400 */
[----:B--2---:R-:W-:Y:S04]  /*08f0*/  STS.U16 [R42+0x40], R11 ;  /* 0x0000400b2a007388 */ /* 0x004fe80000000400 */
[----:B---3--:R-:W-:Y:S04]  /*0900*/  STS.U16 [R42+0x80], R13 ;  /* 0x0000800d2a007388 */ /* 0x008fe80000000400 */
[----:B------:R1:W-:Y:S01]  /*0910*/  STS.U16 [R42+0xc0], R15 ;  /* 0x0000c00f2a007388 */ /* 0x0003e20000000400 */
[----:B------:R-:W-:-:S03]  /*0920*/  NOP ;  /* 0x0000000000007918 */ /* 0x000fc60000000000 */
[----:B------:R-:W-:Y:S01]  /*0930*/  LDS.64 R2, [R43] ;  /* 0x000000002b027984 */ /* 0x000fe20000000a00 */
[----:B------:R-:W-:Y:S06]  /*0940*/  BAR.SYNC.DEFER_BLOCKING 0x0 ;  /* 0x0000000000007b1d */ /* 0x000fec0000010000 */
[----:B------:R-:W2:Y:S04]  /*0950*/  @!P3 LDG.E.U16 R45, desc[UR16][R6.64] ;  /* 0x00000010062db981 */ /* 0x000ea8000c1e1500 */
[----:B------:R-:W3:Y:S04]  /*0960*/  @!P2 LDG.E.U16 R47, desc[UR16][R6.64+0x40] ;  /* 0x00004010062fa981 */ /* 0x000ee8000c1e1500 */
[----:B------:R-:W4:Y:S04]  /*0970*/  @!P1 LDG.E.U16 R49, desc[UR16][R6.64+0x80] ;  /* 0x0000801006319981 */ /* 0x000f28000c1e1500 */
[----:B------:R-:W4:Y:S01]  /*0980*/  @!P0 LDG.E.U16 R51, desc[UR16][R6.64+0xc0] ;  /* 0x0000c01006338981 */ /* 0x000f22000c1e1500 */
[----:B------:R-:W-:-:S02]  /*0990*/  IADD3 R10, P4, PT, R53, R32, RZ ;  /* 0x00000020350a7210 */ /* 0x000fc40007f9e0ff */
[----:B-1----:R-:W-:Y:S02]  /*09a0*/  PRMT R15, RZ, 0x7610, R15 ;  /* 0x00007610ff0f7816 */ /* 0x002fe4000000000f */
[----:B------:R-:W-:Y:S02]  /*09b0*/  PRMT R53, RZ, 0x7610, R53 ;  /* 0x00007610ff357816 */ /* 0x000fe40000000035 */
[----:B------:R-:W-:Y:S01]  /*09c0*/  IADD3.X R11, PT, PT, RZ, R33, RZ, P4, !PT ;  /* 0x00000021ff0b7210 */ /* 0x000fe200027fe4ff */
[----:B--2---:R1:W-:Y:S04]  /*09d0*/  STS.U16 [R42], R45 ;  /* 0x0000002d2a007388 */ /* 0x0043e80000000400 */
[----:B---3--:R2:W-:Y:S04]  /*09e0*/  STS.U16 [R42+0x40], R47 ;  /* 0x0000402f2a007388 */ /* 0x0085e80000000400 */
[----:B----4-:R3:W-:Y:S04]  /*09f0*/  STS.U16 [R42+0x80], R49 ;  /* 0x000080312a007388 */ /* 0x0107e80000000400 */
[----:B------:R4:W-:Y:S01]  /*0a00*/  STS.U16 [R42+0xc0], R51 ;  /* 0x0000c0332a007388 */ /* 0x0009e20000000400 */
[----:B------:R-:W-:-:S03]  /*0a10*/  NOP ;  /* 0x0000000000007918 */ /* 0x000fc60000000000 */
[----:B------:R-:W-:Y:S01]  /*0a20*/  LDS.64 R6, [R43] ;  /* 0x000000002b067984 */ /* 0x000fe20000000a00 */
[----:B------:R-:W-:Y:S06]  /*0a30*/  BAR.SYNC.DEFER_BLOCKING 0x0 ;  /* 0x0000000000007b1d */ /* 0x000fec0000010000 */
[----:B------:R-:W4:Y:S04]  /*0a40*/  @!P3 LDG.E.U16 R15, desc[UR16][R10.64] ;  /* 0x000000100a0fb981 */ /* 0x000f28000c1e1500 */
[----:B------:R-:W4:Y:S04]  /*0a50*/  @!P2 LDG.E.U16 R53, desc[UR16][R10.64+0x40] ;  /* 0x000040100a35a981 */ /* 0x000f28000c1e1500 */
[----:B------:R-:W4:Y:S04]  /*0a60*/  @!P1 LDG.E.U16 R55, desc[UR16][R10.64+0x80] ;  /* 0x000080100a379981 */ /* 0x000f28000c1e1500 */
[----:B------:R-:W4:Y:S01]  /*0a70*/  @!P0 LDG.E.U16 R57, desc[UR16][R10.64+0xc0] ;  /* 0x0000c0100a398981 */ /* 0x000f22000c1e1500 */
[----:B------:R-:W-:Y:S01]  /*0a80*/  UIMAD.WIDE.U32 UR8, UR18, UR12, UR4 ;  /* 0x0000000c120872a5 */ /* 0x000fe2000f8e0004 */
[----:B-1----:R-:W-:-:S02]  /*0a90*/  PRMT R45, RZ, 0x7610, R45 ;  /* 0x00007610ff2d7816 */ /* 0x002fc4000000002d */
[----:B--2---:R-:W-:Y:S01]  /*0aa0*/  PRMT R47, RZ, 0x7610, R47 ;  /* 0x00007610ff2f7816 */ /* 0x004fe2000000002f */
[----:B------:R-:W-:Y:S01]  /*0ab0*/  UIMAD UR10, UR18, UR13, UR9 ;  /* 0x0000000d120a72a4 */ /* 0x000fe2000f8e0209 */
[----:B---3--:R-:W-:Y:S01]  /*0ac0*/  PRMT R49, RZ, 0x7610, R49 ;  /* 0x00007610ff317816 */ /* 0x008fe20000000031 */
[----:B------:R-:W1:Y:S01]  /*0ad0*/  LDCU.64 UR12, c[0x0][0x488] ;  /* 0x00009100ff0c77ac */ /* 0x000e620008000a00 */
[----:B------:R-:W-:Y:S01]  /*0ae0*/  MOV R9, UR9 ;  /* 0x0000000900097c02 */ /* 0x000fe20008000f00 */
[----:B------:R-:W-:Y:S01]  /*0af0*/  IMAD.U32 R8, RZ, RZ, UR8 ;  /* 0x00000008ff087e24 */ /* 0x000fe2000f8e00ff */
[----:B----4-:R-:W-:Y:S01]  /*0b00*/  PRMT R51, RZ, 0x7610, R51 ;  /* 0x00007610ff337816 */ /* 0x010fe20000000033 */
[----:B------:R-:W-:Y:S02]  /*0b10*/  IMAD.U32 R9, RZ, RZ, UR10 ;  /* 0x0000000aff097e24 */ /* 0x000fe4000f8e00ff */
[----:B------:R-:W-:-:S04]  /*0b20*/  IMAD.WIDE.U32 R8, R16, UR14, R8 ;  /* 0x0000000e10087c25 */ /* 0x000fc8000f8e0008 */
[----:B------:R-:W-:Y:S01]  /*0b30*/  IMAD R9, R16, UR15, R9 ;  /* 0x0000000f10097c24 */ /* 0x000fe2000f8e0209 */
[----:B------:R-:W-:-:S04]  /*0b40*/  IADD3 R8, P4, PT, R34, R8, RZ ;  /* 0x0000000822087210 */ /* 0x000fc80007f9e0ff */
[----:B------:R-:W-:Y:S02]  /*0b50*/  IADD3.X R9, PT, PT, RZ, R9, RZ, P4, !PT ;  /* 0x00000009ff097210 */ /* 0x000fe400027fe4ff */
[----:B-1----:R-:W-:-:S04]  /*0b60*/  LEA R12, P4, R8, UR12, 0x1 ;  /* 0x0000000c080c7c11 */ /* 0x002fc8000f8808ff */
[----:B------:R-:W-:Y:S01]  /*0b70*/  LEA.HI.X R13, R8, UR13, R9, 0x1, P4 ;  /* 0x0000000d080d7c11 */ /* 0x000fe2000a0f0c09 */
[----:B------:R-:W1:Y:S01]  /*0b80*/  LDCU.128 UR12, c[0x0][0x420] ;  /* 0x00008400ff0c77ac */ /* 0x000e620008000c00 */
[----:B------:R2:W-:Y:S04]  /*0b90*/  STS.U16 [R42], R15 ;  /* 0x0000000f2a007388 */ /* 0x0005e80000000400 */
[----:B------:R3:W-:Y:S04]  /*0ba0*/  STS.U16 [R42+0x40], R53 ;  /* 0x000040352a007388 */ /* 0x0007e80000000400 */
[----:B------:R4:W-:Y:S04]  /*0bb0*/  STS.U16 [R42+0x80], R55 ;  /* 0x000080372a007388 */ /* 0x0009e80000000400 */
[----:B------:R-:W-:Y:S01]  /*0bc0*/  STS.U16 [R42+0xc0], R57 ;  /* 0x0000c0392a007388 */ /* 0x000fe20000000400 */
[----:B------:R-:W-:-:S03]  /*0bd0*/  NOP ;  /* 0x0000000000007918 */ /* 0x000fc60000000000 */
[----:B------:R-:W-:Y:S01]  /*0be0*/  LDS.64 R8, [R43] ;  /* 0x000000002b087984 */ /* 0x000fe20000000a00 */
[----:B------:R-:W-:Y:S06]  /*0bf0*/  BAR.SYNC.DEFER_BLOCKING 0x0 ;  /* 0x0000000000007b1d */ /* 0x000fec0000010000 */
[----:B------:R-:W4:Y:S04]  /*0c00*/  @!P3 LDG.E.U16 R45, desc[UR16][R12.64] ;  /* 0x000000100c2db981 */ /* 0x000f28000c1e1500 */
[----:B------:R-:W4:Y:S04]  /*0c10*/  @!P2 LDG.E.U16 R47, desc[UR16][R12.64+0x40] ;  /* 0x000040100c2fa981 */ /* 0x000f28000c1e1500 */
[----:B------:R-:W4:Y:S04]  /*0c20*/  @!P1 LDG.E.U16 R49, desc[UR16][R12.64+0x80] ;  /* 0x000080100c319981 */ /* 0x000f28000c1e1500 */
[----:B------:R0:W4:Y:S01]  /*0c30*/  @!P0 LDG.E.U16 R51, desc[UR16][R12.64+0xc0] ;  /* 0x0000c0100c338981 */ /* 0x000122000c1e1500 */
[----:B-1----:R-:W-:Y:S01]  /*0c40*/  UIMAD.WIDE.U32 UR8, UR18, UR12, UR4 ;  /* 0x0000000c120872a5 */ /* 0x002fe2000f8e0004 */
[----:B--2---:R-:W-:-:S02]  /*0c50*/  PRMT R15, RZ, 0x7610, R15 ;  /* 0x00007610ff0f7816 */ /* 0x004fc4000000000f */
[----:B---3--:R-:W-:Y:S01]  /*0c60*/  PRMT R53, RZ, 0x7610, R53 ;  /* 0x00007610ff357816 */ /* 0x008fe20000000035 */
[----:B------:R-:W-:Y:S01]  /*0c70*/  UIMAD UR10, UR18, UR13, UR9 ;  /* 0x0000000d120a72a4 */ /* 0x000fe2000f8e0209 */
[----:B----4-:R-:W-:Y:S01]  /*0c80*/  PRMT R55, RZ, 0x7610, R55 ;  /* 0x00007610ff377816 */ /* 0x010fe20000000037 */
[----:B------:R-:W1:Y:S01]  /*0c90*/  LDCU.64 UR12, c[0x0][0x478] ;  /* 0x00008f00ff0c77ac */ /* 0x000e620008000a00 */
[----:B------:R-:W-:Y:S01]  /*0ca0*/  MOV R11, UR9 ;  /* 0x00000009000b7c02 */ /* 0x000fe20008000f00 */
[----:B------:R-:W-:Y:S01]  /*0cb0*/  IMAD.U32 R10, RZ, RZ, UR8 ;  /* 0x00000008ff0a7e24 */ /* 0x000fe2000f8e00ff */
[----:B0-----:R-:W-:Y:S02]  /*0cc0*/  PRMT R13, RZ, 0x7610, R13 ;  /* 0x00007610ff0d7816 */ /* 0x001fe4000000000d */
[----:B------:R-:W-:Y:S01]  /*0cd0*/  MOV R11, UR10 ;  /* 0x0000000a000b7c02 */ /* 0x000fe20008000f00 */
[----:B------:R-:W-:Y:S02]  /*0ce0*/  STS.U16 [R42], R45 ;  /* 0x0000002d2a007388 */ /* 0x000fe40000000400 */
[----:B------:R-:W-:-:S02]  /*0cf0*/  IMAD.WIDE.U32 R10, R16, UR14, R10 ;  /* 0x0000000e100a7c25 */ /* 0x000fc4000f8e000a */
[----:B------:R-:W-:Y:S02]  /*0d00*/  STS.U16 [R42+0x40], R47 ;  /* 0x0000402f2a007388 */ /* 0x000fe40000000400 */
[----:B------:R-:W-:Y:S01]  /*0d10*/  IMAD R0, R16, UR15, R11 ;  /* 0x0000000f10007c24 */ /* 0x000fe2000f8e020b */
[----:B------:R-:W-:Y:S01]  /*0d20*/  IADD3 R11, P4, PT, R34, R10, RZ ;  /* 0x0000000a220b7210 */ /* 0x000fe20007f9e0ff */
[----:B------:R-:W-:Y:S04]  /*0d30*/  STS.U16 [R42+0x80], R49 ;  /* 0x000080312a007388 */ /* 0x000fe80000000400 */
[----:B------:R-:W-:Y:S01]  /*0d40*/  STS.U16 [R42+0xc0], R51 ;  /* 0x0000c0332a007388 */ /* 0x000fe20000000400 */
[----:B------:R-:W-:-:S03]  /*0d50*/  NOP ;  /* 0x0000000000007918 */ /* 0x000fc60000000000 */
[----:B------:R-:W0:Y:S01]  /*0d60*/  LDS.64 R56, [R43] ;  /* 0x000000002b387984 */ /* 0x000e220000000a00 */
[----:B------:R-:W-:Y:S01]  /*0d70*/  IMAD.X R0, RZ, RZ, R0, P4 ;  /* 0x000000ffff007224 */ /* 0x000fe200020e0600 */
[C---:B-1----:R-:W-:Y:S01]  /*0d80*/  LEA R10, P4, R11.reuse, UR12, 0x1 ;  /* 0x0000000c0b0a7c11 */ /* 0x042fe2000f8808ff */
[----:B------:R-:W1:Y:S01]  /*0d90*/  S2UR UR9, SR_CgaCtaId ;  /* 0x00000000000979c3 */ /* 0x000e620000008800 */
[----:B------:R-:W-:Y:S01]  /*0da0*/  UMOV UR8, 0x400 ;  /* 0x0000040000087882 */ /* 0x000fe20000000000 */
[----:B------:R-:W2:Y:S01]  /*0db0*/  LDCU.64 UR10, c[0x0][0x508] ;  /* 0x0000a100ff0a77ac */ /* 0x000ea20008000a00 */
[----:B------:R-:W-:-:S05]  /*0dc0*/  LEA.HI.X R11, R11, UR13, R0, 0x1, P4 ;  /* 0x0000000d0b0b7c11 */ /* 0x000fca000a0f0c00 */
[----:B------:R-:W-:Y:S06]  /*0dd0*/  BAR.SYNC.DEFER_BLOCKING 0x0 ;  /* 0x0000000000007b1d */ /* 0x000fec0000010000 */
[----:B------:R-:W3:Y:S04]  /*0de0*/  @!P3 LDG.E.U16 R15, desc[UR16][R10.64] ;  /* 0x000000100a0fb981 */ /* 0x000ee8000c1e1500 */
[----:B------:R-:W4:Y:S04]  /*0df0*/  @!P2 LDG.E.U16 R53, desc[UR16][R10.64+0x40] ;  /* 0x000040100a35a981 */ /* 0x000f28000c1e1500 */
[----:B------:R-:W2:Y:S04]  /*0e00*/  @!P1 LDG.E.U16 R55, desc[UR16][R10.64+0x80] ;  /* 0x000080100a379981 */ /* 0x000ea8000c1e1500 */
[----:B------:R1:W2:Y:S01]  /*0e10*/  @!P0 LDG.E.U16 R13, desc[UR16][R10.64+0xc0] ;  /* 0x0000c0100a0d8981 */ /* 0x0002a2000c1e1500 */
[C---:B0-----:R-:W-:Y:S01]  /*0e20*/  PRMT R0, R56.reuse, 0x7632, R0 ;  /* 0x0000763238007816 */ /* 0x041fe20000000000 */
[----:B-1----:R-:W-:Y:S01]  /*0e30*/  ULEA UR8, UR9, UR8, 0x18 ;  /* 0x0000000809087291 */ /* 0x002fe2000f8ec0ff */
[C---:B------:R-:W-:Y:S01]  /*0e40*/  PRMT R12, R57.reuse, 0x7632, R12 ;  /* 0x00007632390c7816 */ /* 0x040fe2000000000c */
[----:B------:R-:W-:Y:S01]  /*0e50*/  UISETP.NE.U32.AND UP0, UPT, UR20, URZ, UPT ;  /* 0x000000ff1400728c */ /* 0x000fe2000bf05070 */
[----:B------:R-:W-:Y:S01]  /*0e60*/  SHF.L.U32 R14, R56, 0x10, RZ ;  /* 0x00000010380e7819 */ /* 0x000fe200000006ff */
[----:B------:R-:W-:Y:S01]  /*0e70*/  IMAD.U32 R47, R0, 0x10000, RZ ;  /* 0x00010000002f7824 */ /* 0x000fe200078e00ff */
[----:B------:R-:W-:Y:S01]  /*0e80*/  SHF.L.U32 R51, R57, 0x10, RZ ;  /* 0x0000001039337819 */ /* 0x000fe200000006ff */
[----:B------:R-:W-:Y:S01]  /*0e90*/  UISETP.NE.AND.EX UP0, UPT, UR21, URZ, UPT, UP0 ;  /* 0x000000ff1500728c */ /* 0x000fe2000bf05300 */
[----:B------:R-:W-:Y:S01]  /*0ea0*/  ISETP.NE.AND P1, PT, R23, RZ, PT ;  /* 0x000000ff1700720c */ /* 0x000fe20003f25270 */
[----:B------:R-:W-:Y:S01]  /*0eb0*/  FMUL.FTZ R44, R14, -1.4426950216293334961 ;  /* 0xbfb8aa3b0e2c7820 */ /* 0x000fe20000410000 */
[----:B------:R-:W-:Y:S01]  /*0ec0*/  FMUL.FTZ R0, R47, -1.4426950216293334961 ;  /* 0xbfb8aa3b2f007820 */ /* 0x000fe20000410000 */
[----:B------:R-:W-:-:S04]  /*0ed0*/  FMUL.FTZ R10, R51, -1.4426950216293334961 ;  /* 0xbfb8aa3b330a7820 */ /* 0x000fc80000410000 */
[----:B------:R-:W0:Y:S08]  /*0ee0*/  MUFU.EX2 R44, R44 ;  /* 0x0000002c002c7308 */ /* 0x000e300000000800 */
[----:B------:R-:W-:Y:S08]  /*0ef0*/  MUFU.EX2 R0, R0 ;  /* 0x0000000000007308 */ /* 0x000ff00000000800 */
[----:B------:R-:W1:Y:S01]  /*0f00*/  MUFU.EX2 R10, R10 ;  /* 0x0000000a000a7308 */ /* 0x000e620000000800 */
[----:B0-----:R-:W-:Y:S01]  /*0f10*/  FADD.FTZ R11, R44, 1 ;  /* 0x3f8000002c0b7421 */ /* 0x001fe20000010000 */
[----:B------:R-:W-:-:S02]  /*0f20*/  IMAD.U32 R44, R9, 0x10000, RZ ;  /* 0x00010000092c7824 */ /* 0x000fc400078e00ff */
[----:B-1----:R-:W-:Y:S01]  /*0f30*/  FADD.FTZ R45, R10, 1 ;  /* 0x3f8000000a2d7421 */ /* 0x002fe20000010000 */
[----:B------:R-:W-:-:S03]  /*0f40*/  SHF.L.U32 R10, R8, 0x10, RZ ;  /* 0x00000010080a7819 */ /* 0x000fc600000006ff */
[----:B------:R-:W0:Y:S02]  /*0f50*/  MUFU.RCP R52, R45 ;  /* 0x0000002d00347308 */ /* 0x000e240000001000 */
[----:B0-----:R-:W-:-:S04]  /*0f60*/  FADD.FTZ R54, -R52, 1 ;  /* 0x3f80000034367421 */ /* 0x001fc80000010100 */
[C---:B------:R-:W-:Y:S01]  /*0f70*/  FFMA.FTZ R54, R51.reuse, R54, 1 ;  /* 0x3f80000033367423 */ /* 0x040fe20000010036 */
[----:B------:R-:W-:Y:S01]  /*0f80*/  FMUL.FTZ R51, R51, R52 ;  /* 0x0000003433337220 */ /* 0x000fe20000410000 */
[----:B---3--:R0:W-:Y:S04]  /*0f90*/  STS.U16 [R42], R15 ;  /* 0x0000000f2a007388 */ /* 0x0081e80000000400 */
[----:B----4-:R-:W-:Y:S04]  /*0fa0*/  STS.U16 [R42+0x40], R53 ;  /* 0x000040352a007388 */ /* 0x010fe80000000400 */
[----:B--2---:R1:W-:Y:S01]  /*0fb0*/  STS.U16 [R42+0x80], R55 ;  /* 0x000080372a007388 */ /* 0x0043e20000000400 */
[----:B0-----:R-:W-:Y:S01]  /*0fc0*/  FADD.FTZ R15, R0, 1 ;  /* 0x3f800000000f7421 */ /* 0x001fe20000010000 */
[----:B------:R-:W-:-:S02]  /*0fd0*/  PRMT R0, R8, 0x7632, R0 ;  /* 0x0000763208007816 */ /* 0x000fc40000000000 */
[----:B------:R0:W-:Y:S01]  /*0fe0*/  STS.U16 [R42+0xc0], R13 ;  /* 0x0000c00d2a007388 */ /* 0x0001e20000000400 */
[----:B------:R-:W-:-:S03]  /*0ff0*/  NOP ;  /* 0x0000000000007918 */ /* 0x000fc60000000000 */
[----:B------:R-:W2:Y:S01]  /*1000*/  LDS.64 R48, [R43] ;  /* 0x000000002b307984 */ /* 0x000ea20000000a00 */
[----:B-1----:R-:W-:Y:S01]  /*1010*/  SHF.L.U32 R55, R12, 0x10, RZ ;  /* 0x000000100c377819 */ /* 0x002fe200000006ff */
[----:B------:R-:W-:Y:S01]  /*1020*/  MUFU.RCP R50, R15 ;  /* 0x0000000f00327308 */ /* 0x000fe20000001000 */
[----:B------:R-:W-:-:S03]  /*1030*/  PRMT R8, R9, 0x7632, R8 ;  /* 0x0000763209087816 */ /* 0x000fc60000000008 */
[----:B------:R-:W-:-:S04]  /*1040*/  FMUL.FTZ R12, R55, -1.4426950216293334961 ;  /* 0xbfb8aa3b370c7820 */ /* 0x000fc80000410000 */
[----:B0-----:R-:W0:Y:S08]  /*1050*/  MUFU.RCP R13, R11 ;  /* 0x0000000b000d7308 */ /* 0x001e300000001000 */
[----:B------:R-:W1:Y:S01]  /*1060*/  MUFU.EX2 R12, R12 ;  /* 0x0000000c000c7308 */ /* 0x000e620000000800 */
[----:B0-----:R-:W-:-:S04]  /*1070*/  FADD.FTZ R15, -R13, 1 ;  /* 0x3f8000000d0f7421 */ /* 0x001fc80000010100 */
[----:B------:R-:W-:Y:S01]  /*1080*/  FFMA.FTZ R15, R14, R15, 1 ;  /* 0x3f8000000e0f7423 */ /* 0x000fe2000001000f */
[----:B-1----:R-:W-:-:S04]  /*1090*/  FADD.FTZ R46, R12, 1 ;  /* 0x3f8000000c2e7421 */ /* 0x002fc80000010000 */
[----:B------:R0:W1:Y:S01]  /*10a0*/  MUFU.RCP R56, R46 ;  /* 0x0000002e00387308 */ /* 0x0000620000001000 */
[C---:B--2---:R-:W-:Y:S02]  /*10b0*/  PRMT R9, R48.reuse, 0x7632, R9 ;  /* 0x0000763230097816 */ /* 0x044fe40000000009 */
[C---:B------:R-:W-:Y:S02]  /*10c0*/  PRMT R11, R49.reuse, 0x7632, R11 ;  /* 0x00007632310b7816 */ /* 0x040fe4000000000b */
[----:B------:R-:W-:Y:S02]  /*10d0*/  SHF.L.U32 R53, R49, 0x10, RZ ;  /* 0x0000001031357819 */ /* 0x000fe400000006ff */
[----:B------:R-:W-:Y:S01]  /*10e0*/  SHF.L.U32 R12, R48, 0x10, RZ ;  /* 0x00000010300c7819 */ /* 0x000fe200000006ff */
[----:B------:R-:W-:Y:S01]  /*10f0*/  IMAD.U32 R57, R11, 0x10000, RZ ;  /* 0x000100000b397824 */ /* 0x000fe200078e00ff */
[----:B------:R-:W-:Y:S01]  /*1100*/  SHF.L.U32 R49, R9, 0x10, RZ ;  /* 0x0000001009317819 */ /* 0x000fe200000006ff */
[----:B0-----:R-:W-:Y:S01]  /*1110*/  IMAD.U32 R46, R0, 0x10000, RZ ;  /* 0x00010000002e7824 */ /* 0x001fe200078e00ff */
[----:B------:R-:W-:Y:S01]  /*1120*/  SHF.L.U32 R48, R8, 0x10, RZ ;  /* 0x0000001008307819 */ /* 0x000fe200000006ff */
[----:B------:R-:W-:Y:S01]  /*1130*/  FADD.FTZ R8, -R50, 1 ;  /* 0x3f80000032087421 */ /* 0x000fe20000010100 */
[----:B------:R-:W-:Y:S01]  /*1140*/  FMUL.FTZ R0, R10, R12 ;  /* 0x0000000c0a007220 */ /* 0x000fe20000410000 */
[----:B------:R-:W-:Y:S01]  /*1150*/  FMUL.FTZ R9, R46, R49 ;  /* 0x000000312e097220 */ /* 0x000fe20000410000 */
[----:B------:R-:W-:Y:S01]  /*1160*/  FMUL.FTZ R11, R44, R53 ;  /* 0x000000352c0b7220 */ /* 0x000fe20000410000 */
[----:B------:R-:W-:Y:S01]  /*1170*/  FMUL.FTZ R45, R48, R57 ;  /* 0x00000039302d7220 */ /* 0x000fe20000410000 */
[----:B-1----:R-:W-:Y:S01]  /*1180*/  FADD.FTZ R58, -R56, 1 ;  /* 0x3f800000383a7421 */ /* 0x002fe20000010100 */
[----:B------:R-:W-:Y:S01]  /*1190*/  FFMA.FTZ R8, R47, R8, 1 ;  /* 0x3f8000002f087423 */ /* 0x000fe20000010008 */
[----:B------:R-:W-:Y:S01]  /*11a0*/  FMUL.FTZ R0, R13, R0 ;  /* 0x000000000d007220 */ /* 0x000fe20000410000 */
[----:B------:R-:W-:Y:S01]  /*11b0*/  FMUL.FTZ R9, R50, R9 ;  /* 0x0000000932097220 */ /* 0x000fe20000410000 */
[----:B------:R-:W-:Y:S01]  /*11c0*/  FFMA.FTZ R58, R55, R58, 1 ;  /* 0x3f800000373a7423 */ /* 0x000fe2000001003a */
[----:B------:R-:W-:Y:S01]  /*11d0*/  FMUL.FTZ R11, R52, R11 ;  /* 0x0000000b340b7220 */ /* 0x000fe20000410000 */
[----:B------:R-:W-:Y:S01]  /*11e0*/  FMUL.FTZ R45, R56, R45 ;  /* 0x0000002d382d7220 */ /* 0x000fe20000410000 */
[----:B------:R-:W-:Y:S01]  /*11f0*/  FMUL.FTZ R0, R0, R15 ;  /* 0x0000000f00007220 */ /* 0x000fe20000410000 */
[----:B------:R-:W-:Y:S01]  /*1200*/  BAR.SYNC.DEFER_BLOCKING 0x0 ;  /* 0x0000000000007b1d */ /* 0x000fe20000010000 */
[----:B------:R-:W-:Y:S01]  /*1210*/  FMUL.FTZ R9, R9, R8 ;  /* 0x0000000809097220 */ /* 0x000fe20000410000 */
[----:B------:R-:W-:Y:S01]  /*1220*/  FMUL.FTZ R11, R11, R54 ;  /* 0x000000360b0b7220 */ /* 0x000fe20000410000 */
[----:B------:R-:W-:Y:S01]  /*1230*/  FMUL.FTZ R58, R45, R58 ;  /* 0x0000003a2d3a7220 */ /* 0x000fe20000410000 */
[----:B------:R-:W-:Y:S01]  /*1240*/  MOV R45, UR8 ;  /* 0x00000008002d7c02 */ /* 0x000fe20008000f00 */
[----:B------:R-:W-:Y:S01]  /*1250*/  FMUL.FTZ R13, R14, R13 ;  /* 0x0000000d0e0d7220 */ /* 0x000fe20000410000 */
[----:B------:R-:W-:Y:S01]  /*1260*/  F2FP.BF16.F32.PACK_AB R8, R9, R0 ;  /* 0x000000000908723e */ /* 0x000fe200000010ff */
[----:B------:R-:W-:Y:S01]  /*1270*/  FMUL.FTZ R47, R47, R50 ;  /* 0x000000322f2f7220 */ /* 0x000fe20000410000 */
[----:B------:R-:W-:Y:S01]  /*1280*/  F2FP.BF16.F32.PACK_AB R9, R58, R11 ;  /* 0x0000000b3a09723e */ /* 0x000fe200000010ff */
[----:B------:R-:W-:Y:S01]  /*1290*/  FMUL.FTZ R55, R55, R56 ;  /* 0x0000003837377220 */ /* 0x000fe20000410000 */
[----:B------:R-:W-:Y:S01]  /*12a0*/  FMUL.FTZ R44, R44, R51 ;  /* 0x000000332c2c7220 */ /* 0x000fe20000410000 */
[----:B------:R-:W-:-:S02]  /*12b0*/  FMUL.FTZ R46, R46, R47 ;  /* 0x0000002f2e2e7220 */ /* 0x000fc40000410000 */
[----:B------:R-:W-:Y:S01]  /*12c0*/  FMUL.FTZ R48, R48, R55 ;  /* 0x0000003730307220 */ /* 0x000fe20000410000 */
[----:B------:R0:W-:Y:S01]  /*12d0*/  STS.64 [R43], R8 ;  /* 0x000000082b007388 */ /* 0x0001e20000000a00 */
[----:B------:R-:W-:-:S03]  /*12e0*/  NOP ;  /* 0x0000000000007918 */ /* 0x000fc60000000000 */
[----:B------:R-:W-:Y:S04]  /*12f0*/  LDS.U16 R11, [R42] ;  /* 0x000000002a0b7984 */ /* 0x000fe80000000400 */
[----:B------:R-:W-:Y:S04]  /*1300*/  LDS.U16 R15, [R42+0x40] ;  /* 0x000040002a0f7984 */ /* 0x000fe80000000400 */
[----:B------:R-:W-:Y:S04]  /*1310*/  LDS.U16 R59, [R42+0x80] ;  /* 0x000080002a3b7984 */ /* 0x000fe80000000400 */
[----:B------:R-:W-:Y:S04]  /*1320*/  LDS.U16 R61, [R42+0xc0] ;  /* 0x0000c0002a3d7984 */ /* 0x000fe80000000400 */
[----:B------:R-:W-:Y:S01]  /*1330*/  @!P1 STS [UR8+0x100], R40 ;  /* 0x00010028ff009988 */ /* 0x000fe20008000808 */
[----:B------:R-:W-:Y:S01]  /*1340*/  UIMAD.WIDE.U32 UR8, UR18, UR10, UR4 ;  /* 0x0000000a120872a5 */ /* 0x000fe2000f8e0004 */
[----:B------:R-:W-:Y:S03]  /*1350*/  BAR.SYNC.DEFER_BLOCKING 0x0 ;  /* 0x0000000000007b1d */ /* 0x000fe60000010000 */
[----:B------:R-:W-:-:S03]  /*1360*/  UIMAD UR9, UR18, UR11, UR9 ;  /* 0x0000000b120972a4 */ /* 0x000fc6000f8e0209 */
[----:B------:R-:W1:Y:S03]  /*1370*/  LDCU.64 UR10, c[0x0][0x558] ;  /* 0x0000ab00ff0a77ac */ /* 0x000e660008000a00 */
[----:B0-----:R-:W-:-:S04]  /*1380*/  IMAD.WIDE.U32 R8, R16, R62, UR8 ;  /* 0x0000000810087e25 */ /* 0x001fc8000f8e003e */
[----:B------:R-:W-:Y:S01]  /*1390*/  IMAD R54, R16, R63, R9 ;  /* 0x0000003f10367224 */ /* 0x000fe200078e0209 */
[----:B------:R-:W-:-:S04]  /*13a0*/  IADD3 R9, P0, PT, R34, R8, RZ ;  /* 0x0000000822097210 */ /* 0x000fc80007f1e0ff */
[----:B------:R-:W-:Y:S01]  /*13b0*/  IADD3.X R54, PT, PT, RZ, R54, RZ, P0, !PT ;  /* 0x00000036ff367210 */ /* 0x000fe200007fe4ff */
[----:B------:R-:W0:Y:S01]  /*13c0*/  LDS R0, [R45+0x100] ;  /* 0x000100002d007984 */ /* 0x000e220000000800 */
[----:B-1----:R-:W-:-:S04]  /*13d0*/  LEA R8, P4, R9, UR10, 0x1 ;  /* 0x0000000a09087c11 */ /* 0x002fc8000f8808ff */
[----:B------:R-:W-:Y:S01]  /*13e0*/  LEA.HI.X R9, R9, UR11, R54, 0x1, P4 ;  /* 0x0000000b09097c11 */ /* 0x000fe2000a0f0c36 */
[----:B------:R-:W1:Y:S01]  /*13f0*/  LDCU UR11, c[0x0][0x38c] ;  /* 0x00007180ff0b77ac */ /* 0x000e620008000800 */
[-C--:B0-----:R-:W-:Y:S02]  /*1400*/  ISETP.GE.AND P0, PT, R34, R0.reuse, PT ;  /* 0x000000002200720c */ /* 0x081fe40003f06270 */
[-C--:B------:R-:W-:Y:S02]  /*1410*/  ISETP.GE.AND P2, PT, R37, R0.reuse, PT ;  /* 0x000000002500720c */ /* 0x080fe40003f46270 */
[-C--:B------:R-:W-:Y:S02]  /*1420*/  ISETP.GE.AND P3, PT, R38, R0.reuse, PT ;  /* 0x000000002600720c */ /* 0x080fe40003f66270 */
[----:B------:R-:W-:Y:S01]  /*1430*/  ISETP.GE.AND P4, PT, R39, R0, PT ;  /* 0x000000002700720c */ /* 0x000fe20003f86270 */
[----:B------:R-:W-:-:S06]  /*1440*/  FMUL.FTZ R0, R10, R13 ;  /* 0x0000000d0a007220 */ /* 0x000fcc0000410000 */
[----:B------:R0:W-:Y:S04]  /*1450*/  @!P0 STG.E.U16 desc[UR16][R8.64], R11 ;  /* 0x0000000b08008986 */ /* 0x0001e8000c101510 */
[----:B------:R0:W-:Y:S04]  /*1460*/  @!P2 STG.E.U16 desc[UR16][R8.64+0x40], R15 ;  /* 0x0000400f0800a986 */ /* 0x0001e8000c101510 */
[----:B------:R0:W-:Y:S04]  /*1470*/  @!P3 STG.E.U16 desc[UR16][R8.64+0x80], R59 ;  /* 0x0000803b0800b986 */ /* 0x0001e8000c101510 */
[----:B------:R0:W-:Y:S01]  /*1480*/  @!P4 STG.E.U16 desc[UR16][R8.64+0xc0], R61 ;  /* 0x0000c03d0800c986 */ /* 0x0001e2000c101510 */
[----:B-1----:R-:W-:Y:S05]  /*1490*/  BRA.U !UP0, `(.L_x_9585) ;  /* 0x0000000108907547 */ /* 0x002fea000b800000 */
[----:B------:R-:W-:Y:S01]  /*14a0*/  BAR.SYNC.DEFER_BLOCKING 0x0 ;  /* 0x0000000000007b1d */ /* 0x000fe20000010000 */
[----:B------:R-:W-:Y:S01]  /*14b0*/  FMUL.FTZ R12, R13, R12 ;  /* 0x0000000c0d0c7220 */ /* 0x000fe20000410000 */
[----:B------:R-:W-:Y:S01]  /*14c0*/  FMUL.FTZ R47, R47, R49 ;  /* 0x000000312f2f7220 */ /* 0x000fe20000410000 */
[----:B------:R-:W-:Y:S01]  /*14d0*/  FMUL.FTZ R51, R51, R53 ;  /* 0x0000003533337220 */ /* 0x000fe20000410000 */
[----:B0-----:R-:W-:Y:S02]  /*14e0*/  FMUL.FTZ R8, R55, R57 ;  /* 0x0000003937087220 */ /* 0x001fe40000410000 */
[----:B------:R-:W0:Y:S01]  /*14f0*/  LDCU.128 UR12, c[0x0][0x430] ;  /* 0x00008600ff0c77ac */ /* 0x000e220008000c00 */
[----:B------:R-:W-:Y:S02]  /*1500*/  F2FP.BF16.F32.PACK_AB R50, R47, R12 ;  /* 0x0000000c2f32723e */ /* 0x000fe400000010ff */
[----:B------:R-:W-:-:S05]  /*1510*/  F2FP.BF16.F32.PACK_AB R51, R8, R51 ;  /* 0x000000330833723e */ /* 0x000fca00000010ff */
[----:B------:R-:W-:Y:S01]  /*1520*/  STS.64 [R43], R50 ;  /* 0x000000322b007388 */ /* 0x000fe20000000a00 */
[----:B------:R-:W-:-:S03]  /*1530*/  NOP ;  /* 0x0000000000007918 */ /* 0x000fc60000000000 */
[----:B------:R-:W-:Y:S01]  /*1540*/  LDS.U16 R11, [R42] ;  /* 0x000000002a0b7984 */ /* 0x000fe20000000400 */
[----:B0-----:R-:W-:-:S03]  /*1550*/  UIMAD.WIDE.U32 UR8, UR18, UR12, UR4 ;  /* 0x0000000c120872a5 */ /* 0x001fc6000f8e0004 */
[----:B------:R-:W-:Y:S01]  /*1560*/  LDS.U16 R13, [R42+0x40] ;  /* 0x000040002a0d7984 */ /* 0x000fe20000000400 */
[----:B------:R-:W-:Y:S02]  /*1570*/  UIMAD UR10, UR18, UR13, UR9 ;  /* 0x0000000d120a72a4 */ /* 0x000fe4000f8e0209 */
[----:B------:R-:W-:Y:S01]  /*1580*/  MOV R9, UR9 ;  /* 0x0000000900097c02 */ /* 0x000fe20008000f00 */
[----:B------:R-:W-:Y:S01]  /*1590*/  LDS.U16 R15, [R42+0x80] ;  /* 0x000080002a0f7984 */ /* 0x000fe20000000400 */
[----:B------:R-:W-:Y:S02]  /*15a0*/  IMAD.U32 R8, RZ, RZ, UR8 ;  /* 0x00000008ff087e24 */ /* 0x000fe4000f8e00ff */
[----:B------:R-:W-:Y:S01]  /*15b0*/  MOV R9, UR10 ;  /* 0x0000000a00097c02 */ /* 0x000fe20008000f00 */
[----:B------:R-:W-:Y:S04]  /*15c0*/  LDS.U16 R47, [R42+0xc0] ;  /* 0x0000c0002a2f7984 */ /* 0x000fe80000000400 */
[----:B------:R-:W-:Y:S01]  /*15d0*/  @!P1 STS [R45+0x100], R40 ;  /* 0x000100282d009388 */ /* 0x000fe20000000800 */
[C---:B------:R-:W-:Y:S01]  /*15e0*/  IMAD.WIDE.U32 R8, R16.reuse, UR14, R8 ;  /* 0x0000000e10087c25 */ /* 0x040fe2000f8e0008 */
[----:B------:R-:W-:Y:S03]  /*15f0*/  BAR.SYNC.DEFER_BLOCKING 0x0 ;  /* 0x0000000000007b1d */ /* 0x000fe60000010000 */
[----:B------:R-:W-:Y:S01]  /*1600*/  IMAD R12, R16, UR15, R9 ;  /* 0x0000000f100c7c24 */ /* 0x000fe2000f8e0209 */
[----:B------:R-:W-:-:S02]  /*1610*/  IADD3 R9, P5, PT, R34, R8, RZ ;  /* 0x0000000822097210 */ /* 0x000fc40007fbe0ff */
[----:B------:R-:W0:Y:S02]  /*1620*/  LDS R10, [R45+0x100] ;  /* 0x000100002d0a7984 */ /* 0x000e240000000800 */
[-C--:B0-----:R-:W-:Y:S02]  /*1630*/  ISETP.GE.AND P4, PT, R34, R10.reuse, PT ;  /* 0x0000000a2200720c */ /* 0x081fe40003f86270 */
[-C--:B------:R-:W-:Y:S02]  /*1640*/  ISETP.GE.AND P3, PT, R37, R10.reuse, PT ;  /* 0x0000000a2500720c */ /* 0x080fe40003f66270 */
[-C--:B------:R-:W-:Y:S02]  /*1650*/  ISETP.GE.AND P2, PT, R38, R10.reuse, PT ;  /* 0x0000000a2600720c */ /* 0x080fe40003f46270 */
[----:B------:R-:W-:Y:S01]  /*1660*/  ISETP.GE.AND P0, PT, R39, R10, PT ;  /* 0x0000000a2700720c */ /* 0x000fe20003f06270 */
[----:B------:R-:W-:Y:S01]  /*1670*/  IMAD.X R10, RZ, RZ, R12, P5 ;  /* 0x000000ffff0a7224 */ /* 0x000fe200028e060c */
[----:B------:R-:W-:-:S04]  /*1680*/  LEA R8, P5, R9, UR20, 0x1 ;  /* 0x0000001409087c11 */ /* 0x000fc8000f8a08ff */
[----:B------:R-:W-:-:S05]  /*1690*/  LEA.HI.X R9, R9, UR21, R10, 0x1, P5 ;  /* 0x0000001509097c11 */ /* 0x000fca000a8f0c0a */
[----:B------:R1:W-:Y:S04]  /*16a0*/  @!P4 STG.E.U16 desc[UR16][R8.64], R11 ;  /* 0x0000000b0800c986 */ /* 0x0003e8000c101510 */
[----:B------:R1:W-:Y:S04]  /*16b0*/  @!P3 STG.E.U16 desc[UR16][R8.64+0x40], R13 ;  /* 0x0000400d0800b986 */ /* 0x0003e8000c101510 */
[----:B------:R1:W-:Y:S04]  /*16c0*/  @!P2 STG.E.U16 desc[UR16][R8.64+0x80], R15 ;  /* 0x0000800f0800a986 */ /* 0x0003e8000c101510 */
[----:B------:R1:W-:Y:S02]  /*16d0*/  @!P0 STG.E.U16 desc[UR16][R8.64+0xc0], R47 ;  /* 0x0000c02f08008986 */ /* 0x0003e4000c101510 */
.L_x_9585:
[----:B------:R-:W-:Y:S01]  /*16e0*/  BAR.SYNC.DEFER_BLOCKING 0x0 ;  /* 0x0000000000007b1d */ /* 0x000fe20000010000 */
[C---:B------:R-:W-:Y:S01]  /*16f0*/  PRMT R55, R2.reuse, 0x7632, R55 ;  /* 0x0000763202377816 */ /* 0x040fe20000000037 */
[----:B------:R-:W-:Y:S01]  /*1700*/  UISETP.GE.AND UP0, UPT, UR11, 0x1, UPT ;  /* 0x000000010b00788c */ /* 0x000fe2000bf06270 */
[----:B------:R-:W-:Y:S01]  /*1710*/  SHF.L.U32 R52, R2, 0x10, RZ ;  /* 0x0000001002347819 */ /* 0x000fe200000006ff */
[----:B0-----:R-:W-:Y:S01]  /*1720*/  IMAD.U32 R59, R6, 0x10000, RZ ;  /* 0x00010000063b7824 */ /* 0x001fe200078e00ff */
[----:B------:R-:W-:Y:S01]  /*1730*/  SHF.L.U32 R55, R55, 0x10, RZ ;  /* 0x0000001037377819 */ /* 0x000fe200000006ff */
[----:B-1----:R-:W-:Y:S01]  /*1740*/  HFMA2 R47, -RZ, RZ, 0, 0 ;  /* 0x00000000ff2f7431 */ /* 0x002fe200000001ff */
[C---:B------:R-:W-:Y:S01]  /*1750*/  PRMT R57, R3.reuse, 0x7632, R57 ;  /* 0x0000763203397816 */ /* 0x040fe20000000039 */
[----:B------:R-:W-:Y:S01]  /*1760*/  FFMA.FTZ R25, R0, R52, R25 ;  /* 0x0000003400197223 */ /* 0x000fe20000010019 */
[----:B------:R-:W-:Y:S02]  /*1770*/  SHF.L.U32 R53, R3, 0x10, RZ ;  /* 0x0000001003357819 */ /* 0x000fe400000006ff */
[----:B------:R-:W-:-:S02]  /*1780*/  CS2R R50, SRZ ;  /* 0x0000000000327805 */ /* 0x000fc4000001ff00 */
[----:B------:R-:W-:Y:S01]  /*1790*/  PRMT R2, R6, 0x7632, R2 ;  /* 0x0000763206027816 */ /* 0x000fe20000000002 */
[----:B------:R-:W-:Y:S01]  /*17a0*/  FFMA.FTZ R25, R46, R55, R25 ;  /* 0x000000372e197223 */ /* 0x000fe20000010019 */
[C---:B------:R-:W-:Y:S01]  /*17b0*/  PRMT R3, R7.reuse, 0x7632, R3 ;  /* 0x0000763207037816 */ /* 0x040fe20000000003 */
[----:B------:R-:W-:Y:S01]  /*17c0*/  IMAD.MOV.U32 R49, RZ, RZ, RZ ;  /* 0x000000ffff317224 */ /* 0x000fe200078e00ff */
[----:B------:R-:W-:Y:S01]  /*17d0*/  SHF.L.U32 R9, R7, 0x10, RZ ;  /* 0x0000001007097819 */ /* 0x000fe200000006ff */
[----:B------:R-:W-:Y:S01]  /*17e0*/  IMAD.U32 R7, R2, 0x10000, RZ ;  /* 0x0001000002077824 */ /* 0x000fe200078e00ff */
[----:B------:R-:W-:Y:S01]  /*17f0*/  SHF.L.U32 R57, R57, 0x10, RZ ;  /* 0x0000001039397819 */ /* 0x000fe200000006ff */
[----:B------:R-:W-:Y:S01]  /*1800*/  FFMA.FTZ R25, R44, R53, R25 ;  /* 0x000000352c197223 */ /* 0x000fe20000010019 */
[----:B------:R-:W-:Y:S01]  /*1810*/  SHF.L.U32 R3, R3, 0x10, RZ ;  /* 0x0000001003037819 */ /* 0x000fe200000006ff */
[--C-:B-----5:R-:W-:Y:S01]  /*1820*/  FADD.FTZ R59, R59, R18.reuse ;  /* 0x000000123b3b7221 */ /* 0x120fe20000010000 */
[--C-:B------:R-:W-:Y:S01]  /*1830*/  FADD.FTZ R54, R9, R18.reuse ;  /* 0x0000001209367221 */ /* 0x100fe20000010000 */
[--C-:B------:R-:W-:Y:S01]  /*1840*/  FADD.FTZ R56, R7, R18.reuse ;  /* 0x0000001207387221 */ /* 0x100fe20000010000 */
[-C--:B------:R-:W-:Y:S01]  /*1850*/  FMUL.FTZ R61, R0, R17.reuse ;  /* 0x00000011003d7220 */ /* 0x080fe20000410000 */
[----:B------:R-:W-:Y:S01]  /*1860*/  FADD.FTZ R58, R3, R18 ;  /* 0x00000012033a7221 */ /* 0x000fe20000010000 */
[-C--:B------:R-:W-:Y:S01]  /*1870*/  FMUL.FTZ R63, R44, R17.reuse ;  /* 0x000000112c3f7220 */ /* 0x080fe20000410000 */
[-C--:B------:R-:W-:Y:S01]  /*1880*/  FMUL.FTZ R62, R46, R17.reuse ;  /* 0x000000112e3e7220 */ /* 0x080fe20000410000 */
[C---:B------:R-:W-:Y:S01]  /*1890*/  FMUL.FTZ R60, R48.reuse, R17 ;  /* 0x00000011303c7220 */ /* 0x040fe20000410000 */
[----:B------:R-:W-:Y:S01]  /*18a0*/  FFMA.FTZ R25, R48, R57, R25 ;  /* 0x0000003930197223 */ /* 0x000fe20000010019 */
[----:B------:R-:W-:Y:S06]  /*18b0*/  BRA.U !UP0, `(.L_x_9586) ;  /* 0x00000011083c7547 */ /* 0x000fec000b800000 */
[----:B------:R-:W0:Y:S01]  /*18c0*/  LDC R2, c[0x0][0x394] ;  /* 0x0000e500ff027b82 */ /* 0x000e220000000800 */
[----:B------:R-:W-:Y:S01]  /*18d0*/  USHF.L.U32 UR8, UR7, 0x8, URZ ;  /* 0x0000000807087899 */ /* 0x000fe200080006ff */
[----:B------:R-:W-:Y:S01]  /*18e0*/  ISETP.NE.AND P2, PT, R23, RZ, PT ;  /* 0x000000ff1700720c */ /* 0x000fe20003f45270 */
        /* <DEDUP_REMOVED lines=9> */
[----:B------:R-:W-:Y:S01]  /*1980*/  IADD3 R68, PT, PT, R45, 0xbc8, RZ ;  /* 0x00000bc82d447810 */ /* 0x000fe20007ffe0ff */
[----:B------:R-:W-:Y:S01]  /*1990*/  ULOP3.LUT UR10, UR10, 0x400, URZ, 0xc0, !UPT ;  /* 0x000004000a0a7892 */ /* 0x000fe2000f8ec0ff */
[----:B------:R-:W-:Y:S01]  /*19a0*/  IMAD.MOV.U32 R47, RZ, RZ, RZ ;  /* 0x000000ffff2f7224 */ /* 0x000fe200078e00ff */
[----:B------:R-:W-:Y:S01]  /*19b0*/  MOV R69, R24 ;  /* 0x0000001800457202 */ /* 0x000fe20000000f00 */
[----:B------:R-:W2:Y:S01]  /*19c0*/  LDC.64 R8, c[0x0][0x3c0] ;  /* 0x0000f000ff087b82 */ /* 0x000ea20000000a00 */
[----:B------:R-:W-:Y:S01]  /*19d0*/  MOV R70, R27 ;  /* 0x0000001b00467202 */ /* 0x000fe20000000f00 */
[----:B------:R-:W-:Y:S01]  /*19e0*/  IMAD.MOV.U32 R71, RZ, RZ, R19 ;  /* 0x000000ffff477224 */ /* 0x000fe200078e0013 */
[----:B------:R-:W-:Y:S01]  /*19f0*/  MOV R72, R20 ;  /* 0x0000001400487202 */ /* 0x000fe20000000f00 */
[----:B------:R-:W-:Y:S01]  /*1a00*/  IMAD.MOV.U32 R74, RZ, RZ, R22 ;  /* 0x000000ffff4a7224 */ /* 0x000fe200078e0016 */
[----:B------:R-:W-:Y:S01]  /*1a10*/  MOV R73, R21 ;  /* 0x0000001500497202 */ /* 0x000fe20000000f00 */
[----:B------:R-:W-:Y:S01]  /*1a20*/  IMAD.U32 R77, RZ, RZ, UR9 ;  /* 0x00000009ff4d7e24 */ /* 0x000fe2000f8e00ff */
[----:B------:R-:W-:Y:S01]  /*1a30*/  MOV R75, R45 ;  /* 0x0000002d004b7202 */ /* 0x000fe20000000f00 */
[----:B------:R-:W3:Y:S01]  /*1a40*/  LDC.64 R10, c[0x0][0x3a8] ;  /* 0x0000ea00ff0a7b82 */ /* 0x000ee20000000a00 */
[----:B0-----:R-:W-:Y:S01]  /*1a50*/  ISETP.LE.AND P0, PT, R2, UR6, PT ;  /* 0x0000000602007c0c */ /* 0x001fe2000bf03270 */
[----:B------:R-:W-:Y:S01]  /*1a60*/  UIADD3 UR12, UPT, UPT, -UR11, URZ, URZ ;  /* 0x000000ff0b0c7290 */ /* 0x000fe2000fffe1ff */
[----:B------:R-:W-:Y:S01]  /*1a70*/  MOV R76, UR8 ;  /* 0x00000008004c7c02 */ /* 0x000fe20008000f00 */
[----:B------:R-:W0:Y:S01]  /*1a80*/  LDCU UR13, c[0x0][0x394] ;  /* 0x00007280ff0d77ac */ /* 0x000e220008000800 */
[----:B------:R-:W-:-:S03]  /*1a90*/  ISETP.EQ.AND P0, PT, R23, RZ, !P0 ;  /* 0x000000ff1700720c */ /* 0x000fc60004702270 */
[----:B------:R-:W4:Y:S01]  /*1aa0*/  LDC R90, c[0x0][0x394] ;  /* 0x0000e500ff5a7b82 */ /* 0x000f220000000800 */
[----:B-1----:R-:W-:Y:S01]  /*1ab0*/  SHF.L.U64.HI R7, R6, 0x2, R7 ;  /* 0x0000000206077819 */ /* 0x002fe20000010207 */
[----:B------:R-:W-:Y:S01]  /*1ac0*/  ULOP3.LUT UR10, UR10, 0x348, URZ, 0xfc, !UPT ;  /* 0x000003480a0a7892 */ /* 0x000fe2000f8efcff */
[----:B--2---:R-:W-:Y:S02]  /*1ad0*/  SHF.L.U64.HI R9, R8, 0x2, R9 ;  /* 0x0000000208097819 */ /* 0x004fe40000010209 */
[----:B0--3--:R-:W-:-:S09]  /*1ae0*/  SHF.L.U64.HI R11, R10, 0x2, R11 ;  /* 0x000000020a0b7819 */ /* 0x009fd2000001020b */
.L_x_9592:
[----:B------:R-:W-:Y:S02]  /*1af0*/  MOV R2, R69 ;  /* 0x0000004500027202 */ /* 0x000fe40000000f00 */
[----:B------:R-:W-:-:S05]  /*1b00*/  MOV R3, R70 ;  /* 0x0000004600037202 */ /* 0x000fca0000000f00 */
[----:B------:R0:W2:Y:S01]  /*1b10*/  LDG.E R78, desc[UR16][R2.64] ;  /* 0x00000010024e7981 */ /* 0x0000a2000c1e1900 */
[----:B------:R-:W-:Y:S01]  /*1b20*/  IMAD.MOV.U32 R13, RZ, RZ, R74 ;  /* 0x000000ffff0d7224 */ /* 0x000fe200078e004a */
[----:B------:R-:W-:-:S05]  /*1b30*/  MOV R12, R73 ;  /* 0x00000049000c7202 */ /* 0x000fca0000000f00 */
[----:B------:R-:W3:Y:S01]  /*1b40*/  LDG.E R13, desc[UR16][R12.64] ;  /* 0x000000100c0d7981 */ /* 0x000ee2000c1e1900 */
[----:B0-----:R-:W-:Y:S01]  /*1b50*/  IMAD.MOV.U32 R2, RZ, RZ, R71 ;  /* 0x000000ffff027224 */ /* 0x001fe200078e0047 */
[----:B------:R-:W-:-:S05]  /*1b60*/  MOV R3, R72 ;  /* 0x0000004800037202 */ /* 0x000fca0000000f00 */
[----:B------:R-:W3:Y:S01]  /*1b70*/  LDG.E R82, desc[UR16][R2.64] ;  /* 0x0000001002527981 */ /* 0x000ee2000c1e1900 */
[----:B------:R-:W-:-:S04]  /*1b80*/  SEL R80, R76, R35, !P2 ;  /* 0x000000234c507207 */ /* 0x000fc80005000000 */
[----:B------:R-:W-:Y:S02]  /*1b90*/  LEA R84, R80, R45, 0x2 ;  /* 0x0000002d50547211 */ /* 0x000fe400078e10ff */
        /* <DEDUP_REMOVED lines=8> */
[----:B------:R-:W1:Y:S08]  /*1c20*/  MUFU.EX2 R14, R14 ;  /* 0x0000000e000e7308 */ /* 0x000e700000000800 */
[----:B------:R-:W2:Y:S08]  /*1c30*/  MUFU.EX2 R79, R79 ;  /* 0x0000004f004f7308 */ /* 0x000eb00000000800 */
[----:B------:R-:W1:Y:S01]  /*1c40*/  MUFU.EX2 R80, R80 ;  /* 0x0000005000507308 */ /* 0x000e620000000800 */
[----:B0-----:R0:W-:Y:S01]  /*1c50*/  STS [R84+0x348], R15 ;  /* 0x0003480f54007388 */ /* 0x0011e20000000800 */
[----:B---3--:R-:W-:-:S04]  /*1c60*/  FMUL.FTZ R13, R82, R13 ;  /* 0x0000000d520d7220 */ /* 0x008fc80000410000 */
        /* <DEDUP_REMOVED lines=9> */
[----:B------:R3:W0:Y:S01]  /*1d00*/  LDS R86, [R75+UR10] ;  /* 0x0000000a4b567984 */ /* 0x0006220008000800 */
[----:B------:R-:W-:Y:S05]  /*1d10*/  BRA `(.L_x_9589) ;  /* 0x0000000000047947 */ /* 0x000fea0003800000 */
.L_x_9588:
[----:B------:R0:W2:Y:S02]  /*1d20*/  LDS R86, [R36+0xb4c] ;  /* 0x000b4c0024567984 */ /* 0x0000a40000000800 */
.L_x_9589:
[----:B------:R-:W-:Y:S05]  /*1d30*/  BSYNC.RECONVERGENT B0 ;  /* 0x0000000000007941 */ /* 0x000fea0003800200 */
.L_x_9587:
[----:B------:R-:W-:Y:S01]  /*1d40*/  UISETP.NE.AND UP0, UPT, UR6, 0x1, UPT ;  /* 0x000000010600788c */ /* 0x000fe2000bf05270 */
[----:B------:R-:W-:-:S05]  /*1d50*/  IMAD.MOV.U32 R87, RZ, RZ, RZ ;  /* 0x000000ffff577224 */ /* 0x000fca00078e00ff */
[----:B------:R-:W-:-:S04]  /*1d60*/  PLOP3.LUT P1, PT, PT, PT, UP0, 0x80, 0x8 ;  /* 0x000000000008781c */ /* 0x000fc80003f2f008 */
[----:B------:R-:W-:-:S13]  /*1d70*/  ISETP.NE.OR P1, PT, R23, RZ, !P1 ;  /* 0x000000ff1700720c */ /* 0x000fda0004f25670 */
[----:B------:R-:W-:-:S05]  /*1d80*/  @!P1 IMAD.WIDE R2, R77, 0x8, R4 ;  /* 0x000000084d029825 */ /* 0x000fca00078e0204 */
[----:B------:R5:W3:Y:S01]  /*1d90*/  @!P1 LDG.E R87, desc[UR16][R2.64+0x4] ;  /* 0x0000041002579981 */ /* 0x000ae2000c1e1900 */
[C---:B012---:R-:W-:Y:S01]  /*1da0*/  FMUL.FTZ R12, R80.reuse, R86 ;  /* 0x00000056500c7220 */ /* 0x047fe20000410000 */
[----:B------:R-:W-:Y:S01]  /*1db0*/  FFMA.FTZ R84, R80, R85, R83 ;  /* 0x0000005550547223 */ /* 0x000fe20000010053 */
[----:B------:R-:W-:Y:S01]  /*1dc0*/  FFMA.FTZ R13, R64, R14, R65 ;  /* 0x0000000e400d7223 */ /* 0x000fe20000010041 */
[C---:B------:R-:W-:Y:S01]  /*1dd0*/  ISETP.NE.AND P1, PT, R88.reuse, 0x1f, PT ;  /* 0x0000001f5800780c */ /* 0x040fe20003f25270 */
[C---:B------:R-:W-:Y:S01]  /*1de0*/  FMUL.FTZ R89, R79.reuse, R12 ;  /* 0x0000000c4f597220 */ /* 0x040fe20000410000 */
[C---:B------:R-:W-:Y:S01]  /*1df0*/  FFMA.FTZ R12, R79.reuse, R84, R82 ;  /* 0x000000544f0c7223 */ /* 0x040fe20000010052 */
[----:B------:R-:W-:Y:S01]  /*1e00*/  FFMA.FTZ R13, R79, R13, R66 ;  /* 0x0000000d4f0d7223 */ /* 0x000fe20000010042 */
[----:B------:R-:W-:Y:S01]  /*1e10*/  ISETP.GT.U32.AND P2, PT, R88, 0x1d, PT ;  /* 0x0000001d5800780c */ /* 0x000fe20003f44070 */
[C---:B------:R-:W-:Y:S01]  /*1e20*/  FMUL.FTZ R84, R14.reuse, R89 ;  /* 0x000000590e547220 */ /* 0x040fe20000410000 */
[----:B------:R-:W-:Y:S01]  /*1e30*/  FFMA.FTZ R91, R14, R12, R81 ;  /* 0x0000000c0e5b7223 */ /* 0x000fe20000010051 */
[C---:B------:R-:W-:Y:S01]  /*1e40*/  FFMA.FTZ R89, R80.reuse, R13, R67 ;  /* 0x0000000d50597223 */ /* 0x040fe20000010043 */
[----:B-----5:R-:W-:Y:S01]  /*1e50*/  FMUL.FTZ R2, R15, R14 ;  /* 0x0000000e0f027220 */ /* 0x020fe20000410000 */
[----:B------:R-:W-:Y:S01]  /*1e60*/  ISETP.NE.AND P4, PT, R41, RZ, PT ;  /* 0x000000ff2900720c */ /* 0x000fe20003f85270 */
[----:B------:R-:W0:Y:S01]  /*1e70*/  SHFL.DOWN PT, R93, R84, 0x1, 0x1f ;  /* 0x08201f00545d7f89 */ /* 0x000e2200000e0000 */
[----:B------:R-:W-:Y:S01]  /*1e80*/  MOV R3, R91 ;  /* 0x0000005b00037202 */ /* 0x000fe20000000f00 */
[----:B------:R-:W-:Y:S01]  /*1e90*/  FMUL.FTZ R13, R79, R2 ;  /* 0x000000024f0d7220 */ /* 0x000fe20000410000 */
[----:B------:R-:W-:Y:S01]  /*1ea0*/  ISETP.GT.AND P3, PT, R41, 0xf, PT ;  /* 0x0000000f2900780c */ /* 0x000fe20003f64270 */
[----:B------:R-:W1:Y:S01]  /*1eb0*/  SHFL.DOWN PT, R94, R91, 0x1, 0x1f ;  /* 0x08201f005b5e7f89 */ /* 0x000e6200000e0000 */
[----:B------:R-:W-:Y:S01]  /*1ec0*/  BSSY.RECONVERGENT B0, `(.L_x_9590) ;  /* 0x00000a1000007945 */ /* 0x000fe20003800200 */
[----:B------:R-:W-:-:S02]  /*1ed0*/  FMUL.FTZ R2, R80, R13 ;  /* 0x0000000d50027220 */ /* 0x000fc40000410000 */
[----:B------:R-:W2:Y:S04]  /*1ee0*/  SHFL.UP PT, R12, R89, 0x1, RZ ;  /* 0x04200000590c7989 */ /* 0x000ea800000e00ff */
[----:B------:R-:W5:Y:S01]  /*1ef0*/  SHFL.UP PT, R13, R2, 0x1, RZ ;  /* 0x04200000020d7989 */ /* 0x000f6200000e00ff */
[----:B------:R-:W-:Y:S01]  /*1f00*/  @!P4 MOV R95, 0x400 ;  /* 0x00000400005fc802 */ /* 0x000fe20000000f00 */
[----:B0-----:R-:W-:Y:S01]  /*1f10*/  @P1 FMUL.FTZ R92, R93, R84 ;  /* 0x000000545d5c1220 */ /* 0x001fe20000410000 */
[----:B-1----:R-:W-:-:S04]  /*1f20*/  @P1 FFMA.FTZ R3, R84, R94, R3 ;  /* 0x0000005e54031223 */ /* 0x002fc80000010003 */
[----:B------:R-:W-:Y:S02]  /*1f30*/  @P1 MOV R84, R92 ;  /* 0x0000005c00541202 */ /* 0x000fe40000000f00 */
[----:B------:R-:W-:Y:S01]  /*1f40*/  ISETP.GE.AND P1, PT, R41, 0x1, PT ;  /* 0x000000012900780c */ /* 0x000fe20003f26270 */
[----:B--2---:R-:W-:Y:S01]  /*1f50*/  FFMA.FTZ R12, R2, R12, R89 ;  /* 0x0000000c020c7223 */ /* 0x004fe20000010059 */
[----:B------:R-:W0:Y:S04]  /*1f60*/  SHFL.DOWN PT, R92, R3, 0x2, 0x1f ;  /* 0x08401f00035c7f89 */ /* 0x000e2800000e0000 */
[----:B------:R-:W1:Y:S01]  /*1f70*/  SHFL.DOWN PT, R91, R84, 0x2, 0x1f ;  /* 0x08401f00545b7f89 */ /* 0x000e6200000e0000 */
[----:B------:R-:W-:-:S05]  /*1f80*/  FSEL R89, R89, R12, !P1 ;  /* 0x0000000c59597208 */ /* 0x000fca0004800000 */
[----:B------:R-:W2:Y:S01]  /*1f90*/  SHFL.UP PT, R12, R89, 0x2, RZ ;  /* 0x04400000590c7989 */ /* 0x000ea200000e00ff */
[----:B-----5:R-:W-:Y:S01]  /*1fa0*/  @P1 FMUL.FTZ R2, R2, R13 ;  /* 0x0000000d02021220 */ /* 0x020fe20000410000 */
[----:B------:R-:W-:-:S04]  /*1fb0*/  ISETP.GE.AND P1, PT, R41, 0x2, PT ;  /* 0x000000022900780c */ /* 0x000fc80003f26270 */
[----:B------:R-:W5:Y:S01]  /*1fc0*/  SHFL.UP PT, R13, R2, 0x2, RZ ;  /* 0x04400000020d7989 */ /* 0x000f6200000e00ff */
[C---:B0-----:R-:W-:Y:S01]  /*1fd0*/  @!P2 FFMA.FTZ R3, R84.reuse, R92, R3 ;  /* 0x0000005c5403a223 */ /* 0x041fe20000010003 */
[----:B-1----:R-:W-:-:S04]  /*1fe0*/  @!P2 FMUL.FTZ R91, R84, R91 ;  /* 0x0000005b545ba220 */ /* 0x002fc80000410000 */
[----:B------:R-:W0:Y:S01]  /*1ff0*/  SHFL.DOWN PT, R92, R3, 0x4, 0x1f ;  /* 0x08801f00035c7f89 */ /* 0x000e2200000e0000 */
[----:B------:R-:W-:Y:S01]  /*2000*/  @!P2 IMAD.MOV.U32 R84, RZ, RZ, R91 ;  /* 0x000000ffff54a224 */ /* 0x000fe200078e005b */
[----:B------:R-:W-:Y:S01]  /*2010*/  ISETP.GT.U32.AND P2, PT, R88, 0x1b, PT ;  /* 0x0000001b5800780c */ /* 0x000fe20003f44070 */
[----:B--2---:R-:W-:-:S03]  /*2020*/  FFMA.FTZ R12, R2, R12, R89 ;  /* 0x0000000c020c7223 */ /* 0x004fc60000010059 */
[----:B------:R-:W1:Y:S02]  /*2030*/  SHFL.DOWN PT, R93, R84, 0x4, 0x1f ;  /* 0x08801f00545d7f89 */ /* 0x000e6400000e0000 */
[----:B------:R-:W-:Y:S01]  /*2040*/  FSEL R91, R89, R12, !P1 ;  /* 0x0000000c595b7208 */ /* 0x000fe20004800000 */
[----:B-----5:R-:W-:Y:S01]  /*2050*/  @P1 FMUL.FTZ R2, R2, R13 ;  /* 0x0000000d02021220 */ /* 0x020fe20000410000 */
[----:B------:R-:W-:-:S03]  /*2060*/  ISETP.GE.AND P1, PT, R41, 0x4, PT ;  /* 0x000000042900780c */ /* 0x000fc60003f26270 */
[----:B------:R-:W2:Y:S04]  /*2070*/  SHFL.UP PT, R12, R91, 0x4, RZ ;  /* 0x048000005b0c7989 */ /* 0x000ea800000e00ff */
[----:B------:R-:W5:Y:S01]  /*2080*/  SHFL.UP PT, R13, R2, 0x4, RZ ;  /* 0x04800000020d7989 */ /* 0x000f6200000e00ff */
[----:B0-----:R-:W-:-:S05]  /*2090*/  @!P2 FFMA.FTZ R3, R84, R92, R3 ;  /* 0x0000005c5403a223 */ /* 0x001fca0000010003 */
[----:B------:R-:W0:Y:S01]  /*20a0*/  SHFL.DOWN PT, R94, R3, 0x8, 0x1f ;  /* 0x09001f00035e7f89 */ /* 0x000e2200000e0000 */
[----:B-1----:R-:W-:-:S05]  /*20b0*/  @!P2 FMUL.FTZ R89, R84, R93 ;  /* 0x0000005d5459a220 */ /* 0x002fca0000410000 */
[----:B------:R-:W-:Y:S01]  /*20c0*/  @!P2 MOV R84, R89 ;  /* 0x000000590054a202 */ /* 0x000fe20000000f00 */
[----:B--2---:R-:W-:Y:S01]  /*20d0*/  FFMA.FTZ R12, R2, R12, R91 ;  /* 0x0000000c020c7223 */ /* 0x004fe2000001005b */
[----:B------:R-:W-:-:S03]  /*20e0*/  ISETP.GT.U32.AND P2, PT, R88, 0x17, PT ;  /* 0x000000175800780c */ /* 0x000fc60003f44070 */
[----:B------:R-:W1:Y:S01]  /*20f0*/  SHFL.DOWN PT, R93, R84, 0x8, 0x1f ;  /* 0x09001f00545d7f89 */ /* 0x000e6200000e0000 */
[----:B-----5:R-:W-:Y:S01]  /*2100*/  @P1 FMUL.FTZ R2, R2, R13 ;  /* 0x0000000d02021220 */ /* 0x020fe20000410000 */
[----:B------:R-:W-:Y:S01]  /*2110*/  FSEL R89, R91, R12, !P1 ;  /* 0x0000000c5b597208 */ /* 0x000fe20004800000 */
[----:B------:R-:W-:Y:S02]  /*2120*/  HFMA2 R12, -RZ, RZ, 1.875, 0 ;  /* 0x3f800000ff0c7431 */ /* 0x000fe400000001ff */
[----:B------:R-:W-:Y:S01]  /*2130*/  IMAD.MOV.U32 R13, RZ, RZ, RZ ;  /* 0x000000ffff0d7224 */ /* 0x000fe200078e00ff */
[----:B------:R-:W-:Y:S01]  /*2140*/  ISETP.GE.AND P1, PT, R41, 0x8, PT ;  /* 0x000000082900780c */ /* 0x000fe20003f26270 */
[----:B------:R-:W-:Y:S04]  /*2150*/  SHFL.UP PT, R91, R2, 0x8, RZ ;  /* 0x05000000025b7989 */ /* 0x000fe800000e00ff */
[----:B------:R-:W2:Y:S01]  /*2160*/  SHFL.UP PT, R92, R89, 0x8, RZ ;  /* 0x05000000595c7989 */ /* 0x000ea200000e00ff */
[----:B0-----:R-:W-:-:S03]  /*2170*/  @!P2 FFMA.FTZ R3, R84, R94, R3 ;  /* 0x0000005e5403a223 */ /* 0x001fc60000010003 */
[----:B------:R-:W-:Y:S04]  /*2180*/  @P0 LDS.64 R12, [R68] ;  /* 0x00000000440c0984 */ /* 0x000fe80000000a00 */
[----:B------:R-:W0:Y:S01]  /*2190*/  SHFL.DOWN PT, R94, R3, 0x10, 0x1f ;  /* 0x0a001f00035e7f89 */ /* 0x000e2200000e0000 */
[----:B-1----:R-:W-:-:S05]  /*21a0*/  @!P2 FMUL.FTZ R93, R84, R93 ;  /* 0x0000005d545da220 */ /* 0x002fca0000410000 */
[----:B------:R-:W-:Y:S02]  /*21b0*/  @!P2 MOV R84, R93 ;  /* 0x0000005d0054a202 */ /* 0x000fe40000000f00 */
[----:B------:R-:W-:-:S03]  /*21c0*/  ISETP.GT.U32.AND P2, PT, R88, 0xf, PT ;  /* 0x0000000f5800780c */ /* 0x000fc60003f44070 */
[----:B------:R-:W1:Y:S01]  /*21d0*/  SHFL.DOWN PT, R93, R84, 0x10, 0x1f ;  /* 0x0a001f00545d7f89 */ /* 0x000e6200000e0000 */
[C---:B--2---:R-:W-:Y:S01]  /*21e0*/  FFMA.FTZ R92, R2.reuse, R92, R89 ;  /* 0x0000005c025c7223 */ /* 0x044fe20000010059 */
[----:B------:R-:W-:-:S04]  /*21f0*/  @P1 FMUL.FTZ R2, R2, R91 ;  /* 0x0000005b02021220 */ /* 0x000fc80000410000 */
[----:B------:R-:W-:Y:S01]  /*2200*/  FSEL R89, R89, R92, !P1 ;  /* 0x0000005c59597208 */ /* 0x000fe20004800000 */
[----:B------:R-:W-:Y:S01]  /*2210*/  SHFL.UP PT, R91, R2, 0x10, RZ ;  /* 0x06000000025b7989 */ /* 0x000fe200000e00ff */
[----:B------:R-:W-:Y:S02]  /*2220*/  ISETP.GE.AND P1, PT, R41, 0x10, PT ;  /* 0x000000102900780c */ /* 0x000fe40003f26270 */
[C---:B0-----:R-:W-:Y:S01]  /*2230*/  @!P2 FFMA.FTZ R3, R84.reuse, R94, R3 ;  /* 0x0000005e5403a223 */ /* 0x041fe20000010003 */
[----:B------:R-:W0:Y:S04]  /*2240*/  SHFL.UP PT, R92, R89, 0x10, RZ ;  /* 0x06000000595c7989 */ /* 0x000e2800000e00ff */
[----:B------:R-:W-:Y:S04]  /*2250*/  SHFL.DOWN PT, R94, R3, 0x1, 0x1f ;  /* 0x08201f00035e7f89 */ /* 0x000fe800000e0000 */
[----:B------:R-:W-:Y:S04]  /*2260*/  SHFL.IDX PT, R3, R3, RZ, 0x1f ;  /* 0x00001fff03037589 */ /* 0x000fe800000e0000 */
[----:B------:R-:W-:Y:S01]  /*2270*/  SHFL.IDX PT, R96, R13, RZ, 0x1f ;  /* 0x00001fff0d607589 */ /* 0x000fe200000e0000 */
[----:B-1----:R-:W-:-:S05]  /*2280*/  @!P2 FMUL.FTZ R93, R84, R93 ;  /* 0x0000005d545da220 */ /* 0x002fca0000410000 */
[----:B------:R-:W-:Y:S02]  /*2290*/  @!P2 MOV R84, R93 ;  /* 0x0000005d0054a202 */ /* 0x000fe40000000f00 */
[----:B------:R-:W-:-:S03]  /*22a0*/  ISETP.NE.AND P2, PT, R23, RZ, PT ;  /* 0x000000ff1700720c */ /* 0x000fc60003f45270 */
[----:B------:R-:W1:Y:S01]  /*22b0*/  SHFL.DOWN PT, R93, R84, 0x1, 0x1f ;  /* 0x08201f00545d7f89 */ /* 0x000e6200000e0000 */
[C---:B0-----:R-:W-:Y:S01]  /*22c0*/  FFMA.FTZ R92, R2.reuse, R92, R89 ;  /* 0x0000005c025c7223 */ /* 0x041fe20000010059 */
[----:B------:R-:W-:Y:S02]  /*22d0*/  @P1 FMUL.FTZ R2, R2, R91 ;  /* 0x0000005b02021220 */ /* 0x000fe40000410000 */
[----:B------:R-:W0:Y:S02]  /*22e0*/  SHFL.IDX PT, R84, R84, RZ, 0x1f ;  /* 0x00001fff54547589 */ /* 0x000e2400000e0000 */
[----:B------:R-:W-:Y:S02]  /*22f0*/  FSEL R92, R89, R92, !P1 ;  /* 0x0000005c595c7208 */ /* 0x000fe40004800000 */
[----:B------:R-:W-:Y:S01]  /*2300*/  SHFL.UP PT, R2, R2, 0x1, RZ ;  /* 0x0420000002027989 */ /* 0x000fe200000e00ff */
[----:B------:R-:W-:-:S03]  /*2310*/  ISETP.NE.AND P1, PT, R23, 0x1f, PT ;  /* 0x0000001f1700780c */ /* 0x000fc60003f25270 */
[----:B------:R-:W-:Y:S10]  /*2320*/  SHFL.UP PT, R89, R92, 0x1, RZ ;  /* 0x042000005c597989 */ /* 0x000ff400000e00ff */
[----:B-1----:R-:W-:Y:S01]  /*2330*/  @P1 FFMA.FTZ R96, R93, R96, R94 ;  /* 0x000000605d601223 */ /* 0x002fe2000001005e */
[----:B------:R-:W-:-:S03]  /*2340*/  ISETP.GT.AND P1, PT, R41, 0x1e, PT ;  /* 0x0000001e2900780c */ /* 0x000fc60003f24270 */
[----:B------:R-:W-:Y:S01]  /*2350*/  FFMA.FTZ R85, R96, R86, R85 ;  /* 0x0000005660557223 */ /* 0x000fe20000010055 */
[C---:B0-----:R-:W-:Y:S01]  /*2360*/  FFMA.FTZ R13, R84.reuse, R13, R3 ;  /* 0x0000000d540d7223 */ /* 0x041fe20000010003 */
[----:B------:R-:W0:Y:S01]  /*2370*/  @!P4 S2R R96, SR_CgaCtaId ;  /* 0x000000000060c919 */ /* 0x000e220000008800 */
[----:B------:R-:W-:Y:S01]  /*2380*/  FMUL.FTZ R12, R84, R12 ;  /* 0x0000000c540c7220 */ /* 0x000fe20000410000 */
[----:B------:R-:W-:-:S04]  /*2390*/  FFMA.FTZ R83, R80, R85, R83 ;  /* 0x0000005550537223 */ /* 0x000fc80000010053 */
[----:B------:R-:W-:-:S04]  /*23a0*/  FFMA.FTZ R82, R79, R83, R82 ;  /* 0x000000534f527223 */ /* 0x000fc80000010052 */
[-C--:B------:R-:W-:Y:S01]  /*23b0*/  FFMA.FTZ R81, R14, R82.reuse, R81 ;  /* 0x000000520e517223 */ /* 0x080fe20000010051 */
[----:B------:R-:W-:Y:S01]  /*23c0*/  FMUL.FTZ R3, R78, R82 ;  /* 0x000000524e037220 */ /* 0x000fe20000410000 */
[----:B0-----:R-:W-:Y:S01]  /*23d0*/  @!P4 LEA R45, R96, R95, 0x18 ;  /* 0x0000005f602dc211 */ /* 0x001fe200078ec0ff */
[----:B---3--:R-:W0:Y:S02]  /*23e0*/  SHFL.IDX PT, R91, R87, RZ, 0x1f ;  /* 0x00001fff575b7589 */ /* 0x008e2400000e0000 */
[----:B0-----:R-:W-:Y:S01]  /*23f0*/  @P2 FFMA.FTZ R91, R2, R91, R89 ;  /* 0x0000005b025b2223 */ /* 0x001fe20000010059 */
[----:B------:R-:W-:Y:S01]  /*2400*/  FMUL.FTZ R2, R59, R81 ;  /* 0x000000513b027220 */ /* 0x000fe20000410000 */
[----:B------:R-:W-:Y:S02]  /*2410*/  FMUL.FTZ R89, R54, R83 ;  /* 0x0000005336597220 */ /* 0x000fe40000410000 */
[----:B------:R-:W-:Y:S01]  /*2420*/  FFMA.FTZ R91, R15, R91, R64 ;  /* 0x0000005b0f5b7223 */ /* 0x000fe20000010040 */
[----:B------:R-:W-:Y:S01]  /*2430*/  FADD.FTZ R61, R2, R61 ;  /* 0x0000003d023d7221 */ /* 0x000fe20000010000 */
[----:B------:R-:W-:-:S02]  /*2440*/  FADD.FTZ R63, R89, R63 ;  /* 0x0000003f593f7221 */ /* 0x000fc40000010000 */
[-C--:B------:R-:W-:Y:S01]  /*2450*/  FFMA.FTZ R86, R14, R91.reuse, R65 ;  /* 0x0000005b0e567223 */ /* 0x080fe20000010041 */
[----:B------:R-:W-:Y:S01]  /*2460*/  FFMA.FTZ R15, R0, R91, RZ ;  /* 0x0000005b000f7223 */ /* 0x000fe200000100ff */
[----:B------:R-:W-:Y:S02]  /*2470*/  FADD.FTZ R87, -R64, R91 ;  /* 0x0000005b40577221 */ /* 0x000fe40000010100 */
[-C--:B------:R-:W-:Y:S01]  /*2480*/  FFMA.FTZ R91, R79, R86.reuse, R66 ;  /* 0x000000564f5b7223 */ /* 0x080fe20000010042 */
        /* <DEDUP_REMOVED lines=14> */
[C---:B------:R-:W-:Y:S01]  /*2570*/  FADD.FTZ R60, R91.reuse, R60 ;  /* 0x0000003c5b3c7221 */ /* 0x040fe20000010000 */
[----:B------:R-:W-:Y:S01]  /*2580*/  FFMA.FTZ R93, R91, R92, R14 ;  /* 0x0000005c5b5d7223 */ /* 0x000fe2000001000e */
[----:B------:R-:W0:Y:S01]  /*2590*/  SHFL.DOWN PT, R15, R94, 0x1, 0x1f ;  /* 0x08201f005e0f7f89 */ /* 0x000e2200000e0000 */
[----:B------:R-:W-:Y:S01]  /*25a0*/  FMUL.FTZ R92, R92, R3 ;  /* 0x000000035c5c7220 */ /* 0x000fe20000410000 */
[----:B------:R-:W-:Y:S01]  /*25b0*/  FFMA.FTZ R86, R55, R82, R86 ;  /* 0x0000005237567223 */ /* 0x000fe20000010056 */
[----:B------:R-:W-:Y:S01]  /*25c0*/  FADD.FTZ R62, R79, R62 ;  /* 0x0000003e4f3e7221 */ /* 0x000fe20000010000 */
[----:B------:R-:W1:Y:S01]  /*25d0*/  SHFL.DOWN PT, R14, R93, 0x1, 0x1f ;  /* 0x08201f005d0e7f89 */ /* 0x000e6200000e0000 */
[----:B------:R-:W-:Y:S01]  /*25e0*/  FFMA.FTZ R92, R57, R85, R92 ;  /* 0x00000055395c7223 */ /* 0x000fe2000001005c */
[----:B------:R-:W-:-:S03]  /*25f0*/  FADD.FTZ R49, R86, R49 ;  /* 0x0000003156317221 */ /* 0x000fc60000010000 */
        /* <DEDUP_REMOVED lines=19> */
[----:B------:R-:W-:-:S03]  /*2730*/  ISETP.NE.AND P1, PT, R23, RZ, PT ;  /* 0x000000ff1700720c */ /* 0x000fc60003f25270 */
[----:B------:R-:W1:Y:S10]  /*2740*/  SHFL.DOWN PT, R14, R93, 0x10, 0x1f ;  /* 0x0a001f005d0e7f89 */ /* 0x000e7400000e0000 */
[----:B------:R2:W-:Y:S01]  /*2750*/  @!P1 STS.64 [R68], R12 ;  /* 0x0000000c44009388 */ /* 0x0005e20000000a00 */
[----:B0-----:R-:W-:Y:S01]  /*2760*/  FADD.FTZ R15, R94, R15 ;  /* 0x0000000f5e0f7221 */ /* 0x001fe20000010000 */
[C---:B--2---:R-:W-:Y:S01]  /*2770*/  FMUL.FTZ R13, R78.reuse, R83 ;  /* 0x000000534e0d7220 */ /* 0x044fe20000410000 */
[----:B------:R-:W-:Y:S01]  /*2780*/  FMUL.FTZ R12, R78, R81 ;  /* 0x000000514e0c7220 */ /* 0x000fe20000410000 */
[----:B-1----:R-:W-:-:S02]  /*2790*/  FADD.FTZ R14, R93, R14 ;  /* 0x0000000e5d0e7221 */ /* 0x002fc40000010000 */
[----:B------:R-:W-:Y:S01]  /*27a0*/  FSEL R94, R94, R15, P3 ;  /* 0x0000000f5e5e7208 */ /* 0x000fe20001800000 */
[----:B------:R-:W-:Y:S01]  /*27b0*/  FMUL.FTZ R80, R80, R13 ;  /* 0x0000000d50507220 */ /* 0x000fe20000410000 */
[----:B------:R-:W-:Y:S01]  /*27c0*/  FMUL.FTZ R87, R87, R12 ;  /* 0x0000000c57577220 */ /* 0x000fe20000410000 */
[----:B------:R0:W-:Y:S02]  /*27d0*/  @!P4 STS.64 [R45+0x118], R14 ;  /* 0x0001180e2d00c388 */ /* 0x0001e40000000a00 */
[----:B------:R-:W-:Y:S01]  /*27e0*/  FFMA.FTZ R83, R53, R83, R80 ;  /* 0x0000005335537223 */ /* 0x000fe20000010050 */
[----:B------:R-:W-:-:S03]  /*27f0*/  FFMA.FTZ R2, R52, R81, R87 ;  /* 0x0000005134027223 */ /* 0x000fc60000010057 */
[----:B------:R-:W-:Y:S01]  /*2800*/  FADD.FTZ R50, R83, R50 ;  /* 0x0000003253327221 */ /* 0x000fe20000010000 */
[----:B------:R-:W-:Y:S01]  /*2810*/  FADD.FTZ R51, R2, R51 ;  /* 0x0000003302337221 */ /* 0x000fe20000010000 */
        /* <DEDUP_REMOVED lines=11> */
.L_x_9591:
[----:B------:R-:W-:Y:S05]  /*28d0*/  BSYNC.RECONVERGENT B0 ;  /* 0x0000000000007941 */ /* 0x000fea0003800200 */
.L_x_9590:
[----:B------:R-:W-:Y:S01]  /*28e0*/  UIADD3 UR12, UPT, UPT, UR12, 0x1, URZ ;  /* 0x000000010c0c7890 */ /* 0x000fe2000fffe0ff */
[----:B------:R-:W-:Y:S01]  /*28f0*/  LEA R69, P5, R10, R69, 0x2 ;  /* 0x000000450a457211 */ /* 0x000fe200078a10ff */
[----:B0-----:R-:W-:Y:S01]  /*2900*/  VIADD R75, R75, 0x4 ;  /* 0x000000044b4b7836 */ /* 0x001fe20000000000 */
[----:B------:R-:W-:Y:S01]  /*2910*/  LEA R73, P3, R6, R73, 0x2 ;  /* 0x0000004906497211 */ /* 0x000fe200078610ff */
[----:B------:R-:W-:Y:S01]  /*2920*/  UISETP.NE.AND UP0, UPT, UR12, URZ, UPT ;  /* 0x000000ff0c00728c */ /* 0x000fe2000bf05270 */
[----:B------:R-:W-:Y:S01]  /*2930*/  LEA R71, P4, R8, R71, 0x2 ;  /* 0x0000004708477211 */ /* 0x000fe200078810ff */
[----:B------:R-:W-:Y:S01]  /*2940*/  VIADD R76, R76, 0x1 ;  /* 0x000000014c4c7836 */ /* 0x000fe20000000000 */
[----:B------:R-:W-:Y:S01]  /*2950*/  IADD3 R68, PT, PT, R68, 0x8, RZ ;  /* 0x0000000844447810 */ /* 0x000fe20007ffe0ff */
[----:B------:R-:W-:Y:S01]  /*2960*/  IMAD.X R70, R70, 0x1, R11, P5 ;  /* 0x0000000146467824 */ /* 0x000fe200028e060b */
[----:B------:R-:W-:Y:S02]  /*2970*/  IADD3 R77, PT, PT, R77, 0x1, RZ ;  /* 0x000000014d4d7810 */ /* 0x000fe40007ffe0ff */
[----:B------:R-:W-:-:S02]  /*2980*/  IADD3.X R74, PT, PT, R74, R7, RZ, P3, !PT ;  /* 0x000000074a4a7210 */ /* 0x000fc40001ffe4ff */
[----:B------:R-:W-:Y:S01]  /*2990*/  IADD3.X R72, PT, PT, R72, R9, RZ, P4, !PT ;  /* 0x0000000948487210 */ /* 0x000fe200027fe4ff */
[----:B------:R-:W-:Y:S06]  /*29a0*/  BRA.U UP0, `(.L_x_9592) ;  /* 0xfffffff100507547 */ /* 0x000fec000b83ffff */
.L_x_9586:
[----:B------:R-:W0:Y:S08]  /*29b0*/  S2UR UR5, SR_CgaCtaId ;  /* 0x00000000000579c3 */ /* 0x000e300000008800 */
[----:B------:R-:W-:Y:S01]  /*29c0*/  BAR.SYNC.DEFER_BLOCKING 0x0 ;  /* 0x0000000000007b1d */ /* 0x000fe20000010000 */
[----:B------:R-:W-:Y:S01]  /*29d0*/  F2FP.BF16.F32.PACK_AB R62, R62, R61 ;  /* 0x0000003d3e3e723e */ /* 0x000fe200000010ff */
[----:B------:R-:W-:Y:S01]  /*29e0*/  FADD.FTZ R26, R51, R26 ;  /* 0x0000001a331a7221 */ /* 0x000fe20000010000 */
        /* <DEDUP_REMOVED lines=8> */
[----:B------:R-:W3:Y:S03]  /*2a70*/  LDCU.64 UR14, c[0x0][0x550] ;  /* 0x0000aa00ff0e77ac */ /* 0x000ee60008000a00 */
[----:B------:R-:W-:Y:S01]  /*2a80*/  FADD.FTZ R26, R49, R50 ;  /* 0x00000032311a7221 */ /* 0x000fe20000010000 */
[----:B------:R-:W-:-:S03]  /*2a90*/  UMOV UR6, UR7 ;  /* 0x0000000700067c82 */ /* 0x000fc60008000000 */
[----:B------:R-:W-:Y:S01]  /*2aa0*/  FADD.FTZ R26, R26, R47 ;  /* 0x0000002f1a1a7221 */ /* 0x000fe20000010000 */
[----:B0-----:R-:W-:Y:S01]  /*2ab0*/  ULEA UR10, UR5, UR10, 0x18 ;  /* 0x0000000a050a7291 */ /* 0x001fe2000f8ec0ff */
[----:B------:R-:W-:Y:S01]  /*2ac0*/  STS.64 [R43], R62 ;  /* 0x0000003e2b007388 */ /* 0x000fe20000000a00 */
[----:B------:R-:W-:-:S03]  /*2ad0*/  NOP ;  /* 0x0000000000007918 */ /* 0x000fc60000000000 */
[----:B------:R-:W-:Y:S01]  /*2ae0*/  LDS.U16 R7, [R42] ;  /* 0x000000002a077984 */ /* 0x000fe20000000400 */
[----:B------:R-:W-:Y:S02]  /*2af0*/  UMOV UR5, URZ ;  /* 0x000000ff00057c82 */ /* 0x000fe40008000000 */
[----:B-1----:R-:W-:Y:S01]  /*2b00*/  UIMAD.WIDE.U32 UR8, UR18, UR12, UR4 ;  /* 0x0000000c120872a5 */ /* 0x002fe2000f8e0004 */
[----:B------:R-:W-:Y:S03]  /*2b10*/  LDS.U16 R9, [R42+0x40] ;  /* 0x000040002a097984 */ /* 0x000fe60000000400 */
[----:B------:R-:W-:Y:S01]  /*2b20*/  UIMAD UR9, UR18, UR13, UR9 ;  /* 0x0000000d120972a4 */ /* 0x000fe2000f8e0209 */
[----:B------:R-:W-:Y:S04]  /*2b30*/  LDS.U16 R11, [R42+0x80] ;  /* 0x000080002a0b7984 */ /* 0x000fe80000000400 */
[----:B------:R-:W-:Y:S01]  /*2b40*/  LDS.U16 R13, [R42+0xc0] ;  /* 0x0000c0002a0d7984 */ /* 0x000fe20000000400 */
[----:B--2---:R-:W-:-:S03]  /*2b50*/  IMAD.WIDE.U32 R2, R16, R14, UR8 ;  /* 0x0000000810027e25 */ /* 0x004fc6000f8e000e */
[----:B------:R-:W-:Y:S01]  /*2b60*/  @!P1 STS [UR10+0x100], R40 ;  /* 0x00010028ff009988 */ /* 0x000fe2000800080a */
[----:B------:R-:W-:Y:S01]  /*2b70*/  IMAD R6, R16, R15, R3 ;  /* 0x0000000f10067224 */ /* 0x000fe200078e0203 */
[----:B------:R-:W-:Y:S01]  /*2b80*/  BAR.SYNC.DEFER_BLOCKING 0x0 ;  /* 0x0000000000007b1d */ /* 0x000fe20000010000 */
[----:B------:R-:W-:-:S04]  /*2b90*/  IADD3 R3, P2, PT, R34, R2, RZ ;  /* 0x0000000222037210 */ /* 0x000fc80007f5e0ff */
[----:B------:R-:W-:Y:S01]  /*2ba0*/  IADD3.X R6, PT, PT, RZ, R6, RZ, P2, !PT ;  /* 0x00000006ff067210 */ /* 0x000fe200017fe4ff */
[----:B------:R-:W0:Y:S01]  /*2bb0*/  LDCU.64 UR8, c[0x0][0x518] ;  /* 0x0000a300ff0877ac */ /* 0x000e220008000a00 */
[----:B---3--:R-:W-:-:S04]  /*2bc0*/  LEA R2, P5, R3, UR14, 0x1 ;  /* 0x0000000e03027c11 */ /* 0x008fc8000f8a08ff */
[----:B------:R-:W-:Y:S01]  /*2bd0*/  LEA.HI.X R3, R3, UR15, R6, 0x1, P5 ;  /* 0x0000000f03037c11 */ /* 0x000fe2000a8f0c06 */
[----:B------:R-:W1:Y:S01]  /*2be0*/  LDS R0, [UR10+0x100] ;  /* 0x0001000aff007984 */ /* 0x000e620008000800 */
        /* <DEDUP_REMOVED lines=43> */
.L_x_9584:
        /* <DEDUP_REMOVED lines=34> */
.L_x_9595:
[----:B------:R-:W-:Y:S05]  /*30c0*/  BSYNC.RECONVERGENT B0 ;  /* 0x0000000000007941 */ /* 0x000fea0003800200 */
.L_x_9594:
        /* <DEDUP_REMOVED lines=26> */
.L_x_9597:
[----:B------:R-:W-:Y:S05]  /*3270*/  BSYNC.RECONVERGENT B0 ;  /* 0x0000000000007941 */ /* 0x000fea0003800200 */
.L_x_9596:
[----:B------:R-:W-:Y:S05]  /*3280*/  @P2 EXIT ;  /* 0x000000000000294d */ /* 0x000fea0003800000 */
[----:B------:R-:W1:Y:S01]  /*3290*/  LDCU.64 UR8, c[0x0][0x4e8] ;  /* 0x00009d00ff0877ac */ /* 0x000e620008000a00 */
[----:B------:R-:W2:Y:S01]  /*32a0*/  S2UR UR5, SR_CgaCtaId ;  /* 0x00000000000579c3 */ /* 0x000ea20000008800 */
[----:B------:R-:W-:Y:S01]  /*32b0*/  BSSY.RECONVERGENT B0, `(.L_x_9598) ;  /* 0x0000045000007945 */ /* 0x000fe20003800200 */
        /* <DEDUP_REMOVED lines=18> */
.L_x_9599:
        /* <DEDUP_REMOVED lines=51> */
.L_x_9598:
[----:B------:R-:W-:Y:S05]  /*3710*/  EXIT ;  /* 0x000000000000794d */ /* 0x000fea0003800000 */
.L_x_9600:
        /* <DEDUP_REMOVED lines=14> */
.L_x_10537:


//--------------------- .text._Z25selective_scan_bwd_kernelI32Selective_Scan_bwd_kernel_traitsILi32ELi4ELb0ELb0ELb0ELb1ELb0EN3c108BFloat16EfEEv12SSMParamsBwd --------------------------
	.section	.text._Z25selective_scan_bwd_kernelI32Selective_Scan_bwd_kernel_traitsILi32ELi4ELb0ELb0ELb0ELb1ELb0EN3c108BFloat16EfEEv12SSMParamsBwd,"ax",@progbits
	.align	128
        .global         _Z25selective_scan_bwd_kernelI32Selective_Scan_bwd_kernel_traitsILi32ELi4ELb0ELb0ELb0ELb1ELb0EN3c108BFloat16EfEEv12SSMParamsBwd
        .type           _Z25selective_scan_bwd_kernelI32Selective_Scan_bwd_kernel_traitsILi32ELi4ELb0ELb0ELb0ELb1ELb0EN3c108BFloat16EfEEv12SSMParamsBwd,@function
        .size           _Z25selective_scan_bwd_kernelI32Selective_Scan_bwd_kernel_traitsILi32ELi4ELb0ELb0ELb0ELb1ELb0EN3c108BFloat16EfEEv12SSMParamsBwd,(.L_x_10538 - _Z25selective_scan_bwd_kernelI32Selective_Scan_bwd_kernel_traitsILi32ELi4ELb0ELb0ELb0ELb1ELb0EN3c108BFloat16EfEEv12SSMParamsBwd)
        .other          _Z25selective_scan_bwd_kernelI32Selective_Scan_bwd_kernel_traitsILi32ELi4ELb0ELb0ELb0ELb1ELb0EN3c108BFloat16EfEEv12SSMParamsBwd,@"STO_CUDA_ENTRY STV_DEFAULT"
_Z25selective_scan_bwd_kernelI32Selective_Scan_bwd_kernel_traitsILi32ELi4ELb0ELb0ELb0ELb1ELb0EN3c108BFloat16EfEEv12SSMParamsBwd:
.text._Z25selective_scan_bwd_kernelI32Selective_Scan_bwd_kernel_traitsILi32ELi4ELb0ELb0ELb0ELb1ELb0EN3c108BFloat16EfEEv12SSMParamsBwd:
        /* <DEDUP_REMOVED lines=20> */
[----:B--2---:R2:W5:Y:S01]  /*0140*/  @P0 LDG.E R19, desc[UR16][R2.64] ;  /* 0x0000001002130981 */ /* 0x004562000c1e1900 */
[----:B------:R-:W-:Y:S01]  /*0150*/  ISETP.NE.U32.AND P0, PT, R6, RZ, PT ;  /* 0x000000ff0600720c */ /* 0x000fe20003f05070 */
[----:B------:R-:W-:Y:S01]  /*0160*/  UIMAD.WIDE.U32 UR6, UR18, UR12, URZ ;  /* 0x0000000c120672a5 */ /* 0x000fe2000f8e00ff */
[C---:B------:R-:W-:Y:S01]  /*0170*/  @P1 LEA R4, P3, R18.reuse, R4, 0x2 ;  /* 0x0000000412041211 */ /* 0x040fe200078610ff */
[----:B------:R-:W3:Y:S01]  /*0180*/  LDC.64 R34, c[0x0][0x4a0] ;  /* 0x00012800ff227b82 */ /* 0x000ee20000000a00 */
[----:B------:R-:W-:Y:S01]  /*0190*/  ISETP.NE.AND.EX P0, PT, R7, RZ, PT, P0 ;  /* 0x000000ff0700720c */ /* 0x000fe20003f05300 */
[----:B------:R-:W-:Y:S01]  /*01a0*/  UIMAD UR9, UR18, UR9, UR5 ;  /* 0x00000009120972a4 */ /* 0x000fe2000f8e0205 */
[----:B------:R-:W-:Y:S01]  /*01b0*/  @P1 LEA.HI.X R5, R18, R5, RZ, 0x2, P3 ;  /* 0x0000000512051211 */ /* 0x000fe200018f14ff */
[----:B------:R-:W-:Y:S01]  /*01c0*/  UIMAD UR8, UR18, UR13, UR7 ;  /* 0x0000000d120872a4 */ /* 0x000fe2000f8e0207 */
[----:B--2---:R-:W-:-:S03]  /*01d0*/  MOV R3, UR5 ;  /* 0x0000000500037c02 */ /* 0x004fc60008000f00 */
[----:B------:R2:W5:Y:S01]  /*01e0*/  @P1 LDG.E R20, desc[UR16][R4.64] ;  /* 0x0000001004141981 */ /* 0x000562000c1e1900 */
[----:B------:R-:W4:Y:S08]  /*01f0*/  LDC.64 R26, c[0x0][0x460] ;  /* 0x00011800ff1a7b82 */ /* 0x000f300000000a00 */
[----:B------:R-:W0:Y:S01]  /*0200*/  @P0 LDC R7, c[0x0][0x384] ;  /* 0x0000e100ff070b82 */ /* 0x000e220000000800 */
[----:B--2---:R-:W-:Y:S01]  /*0210*/  MOV R4, UR6 ;  /* 0x0000000600047c02 */ /* 0x004fe20008000f00 */
[----:B------:R-:W-:Y:S01]  /*0220*/  IMAD.U32 R5, RZ, RZ, UR7 ;  /* 0x00000007ff057e24 */ /* 0x000fe2000f8e00ff */
[----:B------:R-:W2:Y:S01]  /*0230*/  LDCU.64 UR6, c[0x0][0x498] ;  /* 0x00009300ff0677ac */ /* 0x000ea20008000a00 */
[----:B------:R-:W-:-:S02]  /*0240*/  MOV R3, UR9 ;  /* 0x0000000900037c02 */ /* 0x000fc40008000f00 */
[----:B------:R-:W-:Y:S01]  /*0250*/  MOV R5, UR8 ;  /* 0x0000000800057c02 */ /* 0x000fe20008000f00 */
[----:B------:R-:W1:Y:S01]  /*0260*/  LDCU.64 UR8, c[0x0][0x3b8] ;  /* 0x00007700ff0877ac */ /* 0x000e620008000a00 */
[----:B------:R-:W3:Y:S01]  /*0270*/  @P0 LDC R21, c[0x0][0x38c] ;  /* 0x0000e300ff150b82 */ /* 0x000ee20000000800 */
[----:B------:R-:W-:-:S04]  /*0280*/  IMAD.U32 R2, RZ, RZ, UR4 ;  /* 0x00000004ff027e24 */ /* 0x000fc8000f8e00ff */
[----:B------:R-:W-:-:S03]  /*0290*/  IMAD.WIDE.U32 R2, R18, UR10, R2 ;  /* 0x0000000a12027c25 */ /* 0x000fc6000f8e0002 */
[----:B------:R-:W4:Y:S01]  /*02a0*/  @P0 LDC.64 R8, c[0x0][0x480] ;  /* 0x00012000ff080b82 */ /* 0x000f220000000a00 */
[C---:B------:R-:W-:Y:S01]  /*02b0*/  IMAD R13, R18.reuse, UR11, R3 ;  /* 0x0000000b120d7c24 */ /* 0x040fe2000f8e0203 */
[----:B------:R-:W4:Y:S01]  /*02c0*/  LDCU.64 UR10, c[0x0][0x3d8] ;  /* 0x00007b00ff0a77ac */ /* 0x000f220008000a00 */
[----:B------:R-:W-:-:S05]  /*02d0*/  IMAD.WIDE.U32 R4, R18, UR14, R4 ;  /* 0x0000000e12047c25 */ /* 0x000fca000f8e0004 */
[----:B------:R-:W4:Y:S01]  /*02e0*/  LDC.64 R28, c[0x0][0x468] ;  /* 0x00011a00ff1c7b82 */ /* 0x000f220000000a00 */
[----:B0-----:R-:W-:Y:S01]  /*02f0*/  @P0 IMAD R0, R7, UR18, R18 ;  /* 0x0000001207000c24 */ /* 0x001fe2000f8e0212 */
[----:B--2---:R-:W-:Y:S01]  /*0300*/  UIMAD.WIDE.U32 UR4, UR18, UR6, URZ ;  /* 0x00000006120472a5 */ /* 0x004fe2000f8e00ff */
[----:B-1----:R-:W-:-:S05]  /*0310*/  IMAD.WIDE.U32 R22, R18, UR8, RZ ;  /* 0x0000000812167c25 */ /* 0x002fca000f8e00ff */
[----:B------:R-:W0:Y:S01]  /*0320*/  LDC.64 R16, c[0x0][0x450] ;  /* 0x00011400ff107b82 */ /* 0x000e220000000a00 */
[----:B------:R-:W-:-:S07]  /*0330*/  @P0 IMAD R0, R0, R11, RZ ;  /* 0x0000000b00000224 */ /* 0x000fce00078e02ff */
[----:B------:R-:W1:Y:S01]  /*0340*/  LDC.64 R36, c[0x0][0x528] ;  /* 0x00014a00ff247b82 */ /* 0x000e620000000a00 */
[----:B------:R-:W-:Y:S01]  /*0350*/  IMAD R33, R18, UR15, R5 ;  /* 0x0000000f12217c24 */ /* 0x000fe2000f8e0205 */
[C---:B------:R-:W-:Y:S01]  /*0360*/  ISETP.GE.AND P1, PT, R11.reuse, 0x1, PT ;  /* 0x000000010b00780c */ /* 0x040fe20003f26270 */
[----:B------:R-:W-:Y:S01]  /*0370*/  UIMAD UR5, UR18, UR7, UR5 ;  /* 0x00000007120572a4 */ /* 0x000fe2000f8e0205 */
[----:B------:R-:W-:Y:S01]  /*0380*/  LEA R11, R11, 0xffffff80, 0x7 ;  /* 0xffffff800b0b7811 */ /* 0x000fe200078e38ff */
[----:B---3--:R-:W-:Y:S01]  /*0390*/  @P0 IMAD R5, R0, R21, RZ ;  /* 0x0000001500050224 */ /* 0x008fe200078e02ff */
[----:B------:R-:W-:Y:S01]  /*03a0*/  LEA R21, P2, R22, R14, 0x2 ;  /* 0x0000000e16157211 */ /* 0x000fe200078410ff */
[C---:B------:R-:W-:Y:S01]  /*03b0*/  IMAD R0, R18.reuse, UR9, R23 ;  /* 0x0000000912007c24 */ /* 0x040fe2000f8e0217 */
[----:B------:R-:W-:Y:S01]  /*03c0*/  IADD3 R31, P3, PT, R11, R2, RZ ;  /* 0x000000020b1f7210 */ /* 0x000fe20007f7e0ff */
[----:B------:R-:W-:Y:S01]  /*03d0*/  IMAD.WIDE.U32 R2, R18, R34, UR4 ;  /* 0x0000000412027e25 */ /* 0x000fe2000f8e0022 */
[----:B------:R-:W-:-:S02]  /*03e0*/  CS2R R6, SRZ ;  /* 0x0000000000067805 */ /* 0x000fc4000001ff00 */
[----:B------:R-:W-:Y:S02]  /*03f0*/  LEA.HI.X R22, R22, R15, R0, 0x2, P2 ;  /* 0x0000000f16167211 */ /* 0x000fe400010f1400 */
[----:B------:R-:W-:Y:S01]  /*0400*/  SHF.R.S32.HI R0, RZ, 0x1f, R11 ;  /* 0x0000001fff007819 */ /* 0x000fe2000001140b */
[----:B----4-:R-:W-:Y:S01]  /*0410*/  @P0 IMAD.WIDE R6, R5, 0x8, R8 ;  /* 0x0000000805060825 */ /* 0x010fe200078e0208 */
[C---:B------:R-:W-:Y:S02]  /*0420*/  IADD3 R4, P4, PT, R11.reuse, R4, RZ ;  /* 0x000000040b047210 */ /* 0x040fe40007f9e0ff */
[----:B------:R-:W-:Y:S01]  /*0430*/  IADD3 R2, P0, PT, R11, R2, RZ ;  /* 0x000000020b027210 */ /* 0x000fe20007f1e0ff */
[C---:B------:R-:W-:Y:S02]  /*0440*/  IMAD R35, R18.reuse, R35, R3 ;  /* 0x0000002312237224 */ /* 0x040fe400078e0203 */
[----:B------:R-:W-:Y:S01]  /*0450*/  IMAD.WIDE.U32 R24, R18, UR10, RZ ;  /* 0x0000000a12187c25 */ /* 0x000fe2000f8e00ff */
[----:B------:R-:W-:-:S03]  /*0460*/  LEA R30, P2, R31, R26, 0x1 ;  /* 0x0000001a1f1e7211 */ /* 0x000fc600078408ff */
[C---:B------:R-:W-:Y:S01]  /*0470*/  IMAD.X R8, R0.reuse, 0x1, R13, P3 ;  /* 0x0000000100087824 */ /* 0x040fe200018e060d */
[C---:B------:R-:W-:Y:S02]  /*0480*/  IADD3.X R33, PT, PT, R0.reuse, R33, RZ, P4, !PT ;  /* 0x0000002100217210 */ /* 0x040fe400027fe4ff */
[----:B------:R-:W-:Y:S01]  /*0490*/  IADD3.X R35, PT, PT, R0, R35, RZ, P0, !PT ;  /* 0x0000002300237210 */ /* 0x000fe200007fe4ff */
[----:B------:R-:W-:Y:S01]  /*04a0*/  IMAD R0, R18, UR11, R25 ;  /* 0x0000000b12007c24 */ /* 0x000fe2000f8e0219 */
[----:B------:R-:W-:Y:S02]  /*04b0*/  LEA R32, P3, R4, R28, 0x1 ;  /* 0x0000001c04207211 */ /* 0x000fe400078608ff */
[----:B0-----:R-:W-:Y:S02]  /*04c0*/  LEA R23, P0, R24, R16, 0x2 ;  /* 0x0000001018177211 */ /* 0x001fe400078010ff */
[----:B-1----:R-:W-:Y:S02]  /*04d0*/  LEA R34, P4, R2, R36, 0x1 ;  /* 0x0000002402227211 */ /* 0x002fe400078808ff */
[----:B------:R-:W-:Y:S01]  /*04e0*/  LEA.HI.X R31, R31, R27, R8, 0x1, P2 ;  /* 0x0000001b1f1f7211 */ /* 0x000fe200010f0c08 */
[----:B------:R-:W-:Y:S01]  /*04f0*/  HFMA2 R27, -RZ, RZ, 0, 0 ;  /* 0x00000000ff1b7431 */ /* 0x000fe200000001ff */
[----:B------:R-:W-:Y:S01]  /*0500*/  LEA.HI.X R33, R4, R29, R33, 0x1, P3 ;  /* 0x0000001d04217211 */ /* 0x000fe200018f0c21 */
[----:B------:R-:W-:Y:S01]  /*0510*/  IMAD.MOV.U32 R29, RZ, RZ, RZ ;  /* 0x000000ffff1d7224 */ /* 0x000fe200078e00ff */
[----:B------:R-:W-:-:S02]  /*0520*/  LEA.HI.X R24, R24, R17, R0, 0x2, P0 ;  /* 0x0000001118187211 */ /* 0x000fc400000f1400 */
[----:B------:R-:W-:Y:S01]  /*0530*/  LEA.HI.X R35, R2, R37, R35, 0x1, P4 ;  /* 0x0000002502237211 */ /* 0x000fe200020f0c23 */
[----:B------:R-:W-:Y:S06]  /*0540*/  @!P1 BRA `(.L_x_9601) ;  /* 0x0000002800649947 */ /* 0x000fec0003800000 */
[----:B------:R-:W0:Y:S01]  /*0550*/  S2R R26, SR_TID.X ;  /* 0x00000000001a7919 */ /* 0x000e220000002100 */
[----:B------:R-:W1:Y:S01]  /*0560*/  S2UR UR5, SR_CgaCtaId ;  /* 0x00000000000579c3 */ /* 0x000e620000008800 */
[----:B------:R-:W2:Y:S01]  /*0570*/  LDCU.64 UR6, c[0x0][0x3a0] ;  /* 0x00007400ff0677ac */ /* 0x000ea20008000a00 */
[----:B------:R-:W-:Y:S01]  /*0580*/  IMAD.MOV.U32 R27, RZ, RZ, RZ ;  /* 0x000000ffff1b7224 */ /* 0x000fe200078e00ff */
[----:B------:R-:W-:Y:S01]  /*0590*/  UMOV UR4, 0x400 ;  /* 0x0000040000047882 */ /* 0x000fe20000000000 */
[----:B------:R-:W3:Y:S04]  /*05a0*/  LDCU UR8, c[0x0][0x394] ;  /* 0x00007280ff0877ac */ /* 0x000ee80008000800 */
[----:B------:R-:W4:Y:S01]  /*05b0*/  LDC.64 R2, c[0x0][0x440] ;  /* 0x00011000ff027b82 */ /* 0x000f220000000a00 */
[----:B--2---:R-:W-:-:S04]  /*05c0*/  IMAD.WIDE.U32 R28, R18, UR6, RZ ;  /* 0x00000006121c7c25 */ /* 0x004fc8000f8e00ff */
[----:B------:R-:W-:Y:S01]  /*05d0*/  IMAD R0, R18, UR7, R29 ;  /* 0x0000000712007c24 */ /* 0x000fe2000f8e021d */
[----:B-1----:R-:W-:Y:S01]  /*05e0*/  ULEA UR4, UR5, UR4, 0x18 ;  /* 0x0000000405047291 */ /* 0x002fe2000f8ec0ff */
[----:B------:R-:W-:-:S05]  /*05f0*/  MOV R29, RZ ;  /* 0x000000ff001d7202 */ /* 0x000fca0000000f00 */
[----:B------:R-:W-:Y:S02]  /*0600*/  MOV R36, UR4 ;  /* 0x0000000400247c02 */ /* 0x000fe40008000f00 */
[----:B0-----:R-:W-:Y:S02]  /*0610*/  SHF.L.U32 R39, R26, 0x2, RZ ;  /* 0x000000021a277819 */ /* 0x001fe400000006ff */
[C---:B----4-:R-:W-:Y:S02]  /*0620*/  LEA R25, P0, R28.reuse, R2, 0x2 ;  /* 0x000000021c197211 */ /* 0x050fe400078010ff */
[C---:B------:R-:W-:Y:S01]  /*0630*/  LOP3.LUT R37, R39.reuse, 0xf80, RZ, 0xc0, !PT ;  /* 0x00000f8027257812 */ /* 0x040fe200078ec0ff */
[----:B------:R-:W-:Y:S01]  /*0640*/  IMAD.IADD R39, R39, 0x1, R36 ;  /* 0x0000000127277824 */ /* 0x000fe200078e0224 */
[----:B------:R-:W-:Y:S02]  /*0650*/  LEA.HI.X R28, R28, R3, R0, 0x2, P0 ;  /* 0x000000031c1c7211 */ /* 0x000fe400000f1400 */
[----:B------:R-:W-:-:S02]  /*0660*/  LOP3.LUT R37, R37, 0x1f, R26, 0xf8, !PT ;  /* 0x0000001f25257812 */ /* 0x000fc400078ef81a */
[C---:B------:R-:W-:Y:S02]  /*0670*/  LOP3.LUT R92, R26.reuse, 0x1f, RZ, 0xc0, !PT ;  /* 0x0000001f1a5c7812 */ /* 0x040fe400078ec0ff */
[----:B------:R-:W-:Y:S02]  /*0680*/  IADD3 R38, PT, PT, R26, 0x200, RZ ;  /* 0x000002001a267810 */ /* 0x000fe40007ffe0ff */
[C---:B------:R-:W-:Y:S02]  /*0690*/  LOP3.LUT R40, R37.reuse, 0x20, RZ, 0xfc, !PT ;  /* 0x0000002025287812 */ /* 0x040fe400078efcff */
[C---:B------:R-:W-:Y:S02]  /*06a0*/  LOP3.LUT R41, R37.reuse, 0x40, RZ, 0xfc, !PT ;  /* 0x0000004025297812 */ /* 0x040fe400078efcff */
[----:B---3--:R-:W-:-:S07]  /*06b0*/  LOP3.LUT R42, R37, 0x60, RZ, 0xfc, !PT ;  /* 0x00000060252a7812 */ /* 0x008fce00078efcff */
.L_x_9617:
[----:B0-----:R-:W0:Y:S01]  /*06c0*/  LDC R43, c[0x0][0x388] ;  /* 0x0000e200ff2b7b82 */ /* 0x001e220000000800 */
[----:B------:R-:W-:Y:S01]  /*06d0*/  UIADD3 UR9, UPT, UPT, UR8, -0x1, URZ ;  /* 0xffffffff08097890 */ /* 0x000fe2000fffe0ff */
[----:B------:R-:W-:Y:S02]  /*06e0*/  SHF.L.U32 R51, R37, 0x1, RZ ;  /* 0x0000000125337819 */ /* 0x000fe400000006ff */
[----:B------:R-:W-:Y:S01]  /*06f0*/  PRMT R9, RZ, 0x7610, R9 ;  /* 0x00007610ff097816 */ /* 0x000fe20000000009 */
[----:B------:R-:W-:Y:S01]  /*0700*/  USHF.L.U32 UR12, UR9, 0x7, URZ ;  /* 0x00000007090c7899 */ /* 0x000fe200080006ff */
[----:B------:R-:W-:Y:S02]  /*0710*/  IADD3 R2, P4, PT, R51, R30, RZ ;  /* 0x0000001e33027210 */ /* 0x000fe40007f9e0ff */
[----:B------:R-:W-:Y:S02]  /*0720*/  PRMT R11, RZ, 0x7610, R11 ;  /* 0x00007610ff0b7816 */ /* 0x000fe4000000000b */
[----:B------:R-:W-:-:S02]  /*0730*/  PRMT R13, RZ, 0x7610, R13 ;  /* 0x00007610ff0d7816 */ /* 0x000fc4000000000d */
[----:B------:R-:W-:Y:S02]  /*0740*/  PRMT R15, RZ, 0x7610, R15 ;  /* 0x00007610ff0f7816 */ /* 0x000fe4000000000f */
[----:B------:R-:W-:Y:S02]  /*0750*/  IADD3.X R3, PT, PT, RZ, R31, RZ, P4, !PT ;  /* 0x0000001fff037210 */ /* 0x000fe400027fe4ff */
[----:B0-----:R-:W-:-:S04]  /*0760*/  IADD3 R43, PT, PT, R43, -UR12, RZ ;  /* 0x8000000c2b2b7c10 */ /* 0x001fc8000fffe0ff */
[-C--:B------:R-:W-:Y:S01]  /*0770*/  ISETP.GE.AND P0, PT, R37, R43.reuse, PT ;  /* 0x0000002b2500720c */ /* 0x080fe20003f06270 */
[----:B------:R-:W-:Y:S01]  /*0780*/  BAR.SYNC.DEFER_BLOCKING 0x0 ;  /* 0x0000000000007b1d */ /* 0x000fe20000010000 */
[-C--:B------:R-:W-:Y:S02]  /*0790*/  ISETP.GE.AND P1, PT, R40, R43.reuse, PT ;  /* 0x0000002b2800720c */ /* 0x080fe40003f26270 */
[-C--:B------:R-:W-:Y:S02]  /*07a0*/  ISETP.GE.AND P2, PT, R41, R43.reuse, PT ;  /* 0x0000002b2900720c */ /* 0x080fe40003f46270 */
[----:B------:R-:W-:-:S07]  /*07b0*/  ISETP.GE.AND P3, PT, R42, R43, PT ;  /* 0x0000002b2a00720c */ /* 0x000fce0003f66270 */
[----:B------:R-:W2:Y:S04]  /*07c0*/  @!P0 LDG.E.U16 R9, desc[UR16][R2.64] ;  /* 0x0000001002098981 */ /* 0x000ea8000c1e1500 */
[----:B------:R-:W3:Y:S04]  /*07d0*/  @!P1 LDG.E.U16 R11, desc[UR16][R2.64+0x40] ;  /* 0x00004010020b9981 */ /* 0x000ee8000c1e1500 */
[----:B------:R-:W4:Y:S04]  /*07e0*/  @!P2 LDG.E.U16 R13, desc[UR16][R2.64+0x80] ;  /* 0x00008010020da981 */ /* 0x000f28000c1e1500 */
[----:B------:R0:W4:Y:S01]  /*07f0*/  @!P3 LDG.E.U16 R15, desc[UR16][R2.64+0xc0] ;  /* 0x0000c010020fb981 */ /* 0x000122000c1e1500 */
[----:B------:R-:W-:-:S02]  /*0800*/  IADD3 R4, P4, PT, R51, R32, RZ ;  /* 0x0000002033047210 */ /* 0x000fc40007f9e0ff */
[----:B------:R-:W-:Y:S01]  /*0810*/  PRMT R17, RZ, 0x7610, R17 ;  /* 0x00007610ff117816 */ /* 0x000fe20000000011 */
[----:B------:R-:W1:Y:S01]  /*0820*/  S2R R45, SR_LANEID ;  /* 0x00000000002d7919 */ /* 0x000e620000000000 */
[----:B------:R-:W-:Y:S02]  /*0830*/  PRMT R47, RZ, 0x7610, R47 ;  /* 0x00007610ff2f7816 */ /* 0x000fe4000000002f */
[----:B------:R-:W-:Y:S02]  /*0840*/  PRMT R49, RZ, 0x7610, R49 ;  /* 0x00007610ff317816 */ /* 0x000fe40000000031 */
[----:B------:R-:W-:Y:S02]  /*0850*/  IADD3.X R5, PT, PT, RZ, R33, RZ, P4, !PT ;  /* 0x00000021ff057210 */ /* 0x000fe400027fe4ff */
[----:B0-----:R-:W-:Y:S01]  /*0860*/  PRMT R3, RZ, 0x7610, R3 ;  /* 0x00007610ff037816 */ /* 0x001fe20000000003 */
[C---:B-1----:R-:W-:Y:S01]  /*0870*/  IMAD R44, R45.reuse, 0x2, R36 ;  /* 0x000000022d2c7824 */ /* 0x042fe200078e0224 */
[----:B------:R-:W-:-:S04]  /*0880*/  LEA R46, R45, R36, 0x3 ;  /* 0x000000242d2e7211 */ /* 0x000fc800078e18ff */
[----:B--2---:R-:W-:Y:S04]  /*0890*/  STS.U16 [R44], R9 ;  /* 0x000000092c007388 */ /* 0x004fe80000000400 */
[----:B---3--:R0:W-:Y:S04]  /*08a0*/  STS.U16 [R44+0x40], R11 ;  /* 0x0000400b2c007388 */ /* 0x0081e80000000400 */
[----:B----4-:R1:W-:Y:S04]  /*08b0*/  STS.U16 [R44+0x80], R13 ;  /* 0x0000800d2c007388 */ /* 0x0103e80000000400 */
[----:B------:R2:W-:Y:S01]  /*08c0*/  STS.U16 [R44+0xc0], R15 ;  /* 0x0000c00f2c007388 */ /* 0x0005e20000000400 */
[----:B------:R-:W-:-:S03]  /*08d0*/  NOP ;  /* 0x0000000000007918 */ /* 0x000fc60000000000 */
[----:B------:R-:W-:Y:S01]  /*08e0*/  LDS.64 R54, [R46] ;  /* 0x000000002e367984 */ /* 0x000fe20000000a00 */
[----:B------:R-:W-:Y:S06]  /*08f0*/  BAR.SYNC.DEFER_BLOCKING 0x0 ;  /* 0x0000000000007b1d */ /* 0x000fec0000010000 */
[----:B------:R-:W3:Y:S04]  /*0900*/  @!P0 LDG.E.U16 R17, desc[UR16][R4.64] ;  /* 0x0000001004118981 */ /* 0x000ee8000c1e1500 */
[----:B------:R-:W4:Y:S04]  /*0910*/  @!P1 LDG.E.U16 R47, desc[UR16][R4.64+0x40] ;  /* 0x00004010042f9981 */ /* 0x000f28000c1e1500 */
[----:B------:R-:W4:Y:S04]  /*0920*/  @!P2 LDG.E.U16 R3, desc[UR16][R4.64+0x80] ;  /* 0x000080100403a981 */ /* 0x000f28000c1e1500 */
[----:B------:R-:W4:Y:S01]  /*0930*/  @!P3 LDG.E.U16 R49, desc[UR16][R4.64+0xc0] ;  /* 0x0000c0100431b981 */ /* 0x000f22000c1e1500 */
[----:B------:R-:W-:-:S02]  /*0940*/  IADD3 R8, P4, PT, R51, R34, RZ ;  /* 0x0000002233087210 */ /* 0x000fc40007f9e0ff */
[----:B0-----:R-:W-:Y:S02]  /*0950*/  PRMT R11, RZ, 0x7610, R11 ;  /* 0x00007610ff0b7816 */ /* 0x001fe4000000000b */
[----:B-1----:R-:W-:Y:S02]  /*0960*/  PRMT R13, RZ, 0x7610, R13 ;  /* 0x00007610ff0d7816 */ /* 0x002fe4000000000d */
[----:B--2---:R-:W-:Y:S02]  /*0970*/  PRMT R15, RZ, 0x7610, R15 ;  /* 0x00007610ff0f7816 */ /* 0x004fe4000000000f */
[----:B------:R-:W-:Y:S02]  /*0980*/  PRMT R51, RZ, 0x7610, R51 ;  /* 0x00007610ff337816 */ /* 0x000fe40000000033 */
[----:B------:R-:W-:Y:S01]  /*0990*/  IADD3.X R9, PT, PT, RZ, R35, RZ, P4, !PT ;  /* 0x00000023ff097210 */ /* 0x000fe200027fe4ff */
[----:B---3--:R-:W-:Y:S04]  /*09a0*/  STS.U16 [R44], R17 ;  /* 0x000000112c007388 */ /* 0x008fe80000000400 */
[----:B----4-:R-:W-:Y:S04]  /*09b0*/  STS.U16 [R44+0x40], R47 ;  /* 0x0000402f2c007388 */ /* 0x010fe80000000400 */
[----:B------:R-:W-:Y:S04]  /*09c0*/  STS.U16 [R44+0x80], R3 ;  /* 0x000080032c007388 */ /* 0x000fe80000000400 */
[----:B------:R-:W-:Y:S01]  /*09d0*/  STS.U16 [R44+0xc0], R49 ;  /* 0x0000c0312c007388 */ /* 0x000fe20000000400 */
[----:B------:R-:W-:-:S03]  /*09e0*/  NOP ;  /* 0x0000000000007918 */ /* 0x000fc60000000000 */
[----:B------:R-:W0:Y:S01]  /*09f0*/  LDS.64 R52, [R46] ;  /* 0x000000002e347984 */ /* 0x000e220000000a00 */
[----:B------:R-:W-:Y:S06]  /*0a00*/  BAR.SYNC.DEFER_BLOCKING 0x0 ;  /* 0x0000000000007b1d */ /* 0x000fec0000010000 */
[----:B------:R-:W2:Y:S04]  /*0a10*/  @!P0 LDG.E.U16 R11, desc[UR16][R8.64] ;  /* 0x00000010080b8981 */ /* 0x000ea8000c1e1500 */
[----:B------:R-:W3:Y:S04]  /*0a20*/  @!P1 LDG.E.U16 R13, desc[UR16][R8.64+0x40] ;  /* 0x00004010080d9981 */ /* 0x000ee8000c1e1500 */
[----:B------:R-:W4:Y:S04]  /*0a30*/  @!P2 LDG.E.U16 R15, desc[UR16][R8.64+0x80] ;  /* 0x00008010080fa981 */ /* 0x000f28000c1e1500 */
[----:B------:R1:W4:Y:S01]  /*0a40*/  @!P3 LDG.E.U16 R51, desc[UR16][R8.64+0xc0] ;  /* 0x0000c0100833b981 */ /* 0x000322000c1e1500 */
[C---:B0-----:R-:W-:Y:S01]  /*0a50*/  IMAD.U32 R17, R52.reuse, 0x10000, RZ ;  /* 0x0001000034117824 */ /* 0x041fe200078e00ff */
[----:B------:R-:W-:Y:S01]  /*0a60*/  PRMT R0, R52, 0x7632, R0 ;  /* 0x0000763234007816 */ /* 0x000fe20000000000 */
[----:B------:R-:W-:Y:S01]  /*0a70*/  BSSY.RECONVERGENT B0, `(.L_x_9602) ;  /* 0x0000037000007945 */ /* 0x000fe20003800200 */
[----:B------:R-:W-:Y:S01]  /*0a80*/  PRMT R10, R53, 0x7632, R10 ;  /* 0x00007632350a7816 */ /* 0x000fe2000000000a */
[----:B-----5:R-:W-:Y:S01]  /*0a90*/  FADD.FTZ R52, R17, R20 ;  /* 0x0000001411347221 */ /* 0x020fe20000010000 */
[----:B------:R-:W-:-:S02]  /*0aa0*/  SHF.L.U32 R47, R53, 0x10, RZ ;  /* 0x00000010352f7819 */ /* 0x000fc400000006ff */
[----:B------:R-:W-:Y:S02]  /*0ab0*/  SHF.L.U32 R49, R0, 0x10, RZ ;  /* 0x0000001000317819 */ /* 0x000fe400000006ff */
[----:B------:R-:W-:Y:S01]  /*0ac0*/  FSETP.GTU.FTZ.AND P2, PT, R52, 20, PT ;  /* 0x41a000003400780b */ /* 0x000fe20003f5c000 */
[--C-:B------:R-:W-:Y:S01]  /*0ad0*/  FADD.FTZ R48, R47, R20.reuse ;  /* 0x000000142f307221 */ /* 0x100fe20000010000 */
[----:B-1----:R-:W-:Y:S01]  /*0ae0*/  SHF.L.U32 R9, R10, 0x10, RZ ;  /* 0x000000100a097819 */ /* 0x002fe200000006ff */
[----:B------:R-:W-:Y:S01]  /*0af0*/  FADD.FTZ R49, R49, R20 ;  /* 0x0000001431317221 */ /* 0x000fe20000010000 */
[----:B------:R-:W-:Y:S02]  /*0b00*/  PRMT R8, R55, 0x7632, R8 ;  /* 0x0000763237087816 */ /* 0x000fe40000000008 */
[----:B------:R-:W-:Y:S01]  /*0b10*/  FSETP.GTU.FTZ.AND P0, PT, R48, 20, PT ;  /* 0x41a000003000780b */ /* 0x000fe20003f1c000 */
[----:B------:R-:W-:Y:S01]  /*0b20*/  FADD.FTZ R50, R9, R20 ;  /* 0x0000001409327221 */ /* 0x000fe20000010000 */
[----:B------:R-:W-:-:S02]  /*0b30*/  FSETP.GTU.FTZ.AND P3, PT, R49, 20, PT ;  /* 0x41a000003100780b */ /* 0x000fc40003f7c000 */
[----:B------:R-:W-:Y:S02]  /*0b40*/  PRMT R9, R54, 0x7632, R9 ;  /* 0x0000763236097816 */ /* 0x000fe40000000009 */
[----:B------:R-:W-:Y:S02]  /*0b50*/  FSETP.GTU.FTZ.AND P1, PT, R50, 20, PT ;  /* 0x41a000003200780b */ /* 0x000fe40003f3c000 */
[----:B------:R-:W-:Y:S01]  /*0b60*/  SHF.L.U32 R53, R55, 0x10, RZ ;  /* 0x0000001037357819 */ /* 0x000fe200000006ff */
[----:B--2---:R-:W-:Y:S04]  /*0b70*/  STS.U16 [R44], R11 ;  /* 0x0000000b2c007388 */ /* 0x004fe80000000400 */
[----:B---3--:R-:W-:Y:S04]  /*0b80*/  STS.U16 [R44+0x40], R13 ;  /* 0x0000400d2c007388 */ /* 0x008fe80000000400 */
[----:B----4-:R-:W-:Y:S04]  /*0b90*/  STS.U16 [R44+0x80], R15 ;  /* 0x0000800f2c007388 */ /* 0x010fe80000000400 */
[----:B------:R0:W-:Y:S01]  /*0ba0*/  STS.U16 [R44+0xc0], R51 ;  /* 0x0000c0332c007388 */ /* 0x0001e20000000400 */
[----:B------:R-:W-:-:S03]  /*0bb0*/  NOP ;  /* 0x0000000000007918 */ /* 0x000fc60000000000 */
[----:B------:R-:W1:Y:S01]  /*0bc0*/  LDS.64 R2, [R46] ;  /* 0x000000002e027984 */ /* 0x000e620000000a00 */
[----:B0-----:R-:W-:Y:S01]  /*0bd0*/  IMAD.U32 R51, R54, 0x10000, RZ ;  /* 0x0001000036337824 */ /* 0x001fe200078e00ff */
[----:B-1----:R-:W-:Y:S01]  /*0be0*/  SHF.L.U32 R0, R2, 0x10, RZ ;  /* 0x0000001002007819 */ /* 0x002fe200000006ff */
        /* <DEDUP_REMOVED lines=31> */
.L_x_9603:
[----:B------:R-:W-:Y:S05]  /*0de0*/  BSYNC.RECONVERGENT B0 ;  /* 0x0000000000007941 */ /* 0x000fea0003800200 */
.L_x_9602:
        /* <DEDUP_REMOVED lines=32> */
.L_x_9605:
[----:B------:R-:W-:Y:S05]  /*0ff0*/  BSYNC.RECONVERGENT B0 ;  /* 0x0000000000007941 */ /* 0x000fea0003800200 */
.L_x_9604:
        /* <DEDUP_REMOVED lines=32> */
.L_x_9607:
[----:B------:R-:W-:Y:S05]  /*1200*/  BSYNC.RECONVERGENT B0 ;  /* 0x0000000000007941 */ /* 0x000fea0003800200 */
.L_x_9606:
        /* <DEDUP_REMOVED lines=32> */
.L_x_9609:
[----:B------:R-:W-:Y:S05]  /*1410*/  BSYNC.RECONVERGENT B0 ;  /* 0x0000000000007941 */ /* 0x000fea0003800200 */
.L_x_9608:
[----:B------:R-:W0:Y:S01]  /*1420*/  LDCU UR7, c[0x0][0x38c] ;  /* 0x00007180ff0777ac */ /* 0x000e220008000800 */
[----:B------:R-:W-:Y:S01]  /*1430*/  PRMT R59, R2, 0x7632, R59 ;  /* 0x00007632023b7816 */ /* 0x000fe2000000003b */
[----:B------:R-:W-:Y:S01]  /*1440*/  FFMA.FTZ R2, R0, R51, R29 ;  /* 0x0000003300027223 */ /* 0x000fe2000001001d */
[----:B------:R-:W-:Y:S01]  /*1450*/  SHF.L.U32 R60, R9, 0x10, RZ ;  /* 0x00000010093c7819 */ /* 0x000fe200000006ff */
[----:B------:R-:W-:Y:S01]  /*1460*/  IMAD.U32 R61, R8, 0x10000, RZ ;  /* 0x00010000083d7824 */ /* 0x000fe200078e00ff */
[----:B------:R-:W-:Y:S01]  /*1470*/  SHF.L.U32 R59, R59, 0x10, RZ ;  /* 0x000000103b3b7819 */ /* 0x000fe200000006ff */
[----:B------:R-:W-:Y:S01]  /*1480*/  HFMA2 R56, -RZ, RZ, 0, 0 ;  /* 0x00000000ff387431 */ /* 0x000fe200000001ff */
[C---:B------:R-:W-:Y:S01]  /*1490*/  PRMT R62, R3.reuse, 0x7632, R62 ;  /* 0x00007632033e7816 */ /* 0x040fe2000000003e */
[----:B------:R-:W-:Y:S01]  /*14a0*/  IMAD.MOV.U32 R47, RZ, RZ, RZ ;  /* 0x000000ffff2f7224 */ /* 0x000fe200078e00ff */
[----:B------:R-:W-:Y:S01]  /*14b0*/  SHF.L.U32 R58, R3, 0x10, RZ ;  /* 0x00000010033a7819 */ /* 0x000fe200000006ff */
[----:B------:R-:W-:Y:S01]  /*14c0*/  FFMA.FTZ R3, R59, R60, R2 ;  /* 0x0000003c3b037223 */ /* 0x000fe20000010002 */
[----:B------:R-:W-:-:S02]  /*14d0*/  SHF.L.U32 R62, R62, 0x10, RZ ;  /* 0x000000103e3e7819 */ /* 0x000fc400000006ff */
[----:B------:R-:W-:Y:S02]  /*14e0*/  CS2R R54, SRZ ;  /* 0x0000000000367805 */ /* 0x000fe4000001ff00 */
[----:B------:R-:W-:Y:S01]  /*14f0*/  PRMT R57, RZ, 0x7610, R57 ;  /* 0x00007610ff397816 */ /* 0x000fe20000000039 */
[----:B------:R-:W-:Y:S01]  /*1500*/  FFMA.FTZ R3, R58, R53, R3 ;  /* 0x000000353a037223 */ /* 0x000fe20000010003 */
        /* <DEDUP_REMOVED lines=22> */
[----:B------:R-:W-:Y:S01]  /*1670*/  MOV R47, RZ ;  /* 0x000000ff002f7202 */ /* 0x000fe20000000f00 */
[----:B------:R-:W-:Y:S01]  /*1680*/  IMAD.MOV.U32 R73, RZ, RZ, R25 ;  /* 0x000000ffff497224 */ /* 0x000fe200078e0019 */
        /* <DEDUP_REMOVED lines=12> */
[----:B------:R-:W-:Y:S01]  /*1750*/  ISETP.EQ.AND P0, PT, R26, RZ, !P0 ;  /* 0x000000ff1a00720c */ /* 0x000fe20004702270 */
[----:B------:R-:W-:Y:S01]  /*1760*/  ULOP3.LUT UR6, UR6, 0x348, URZ, 0xfc, !UPT ;  /* 0x0000034806067892 */ /* 0x000fe2000f8efcff */
[----:B------:R-:W-:Y:S01]  /*1770*/  MOV R79, UR4 ;  /* 0x00000004004f7c02 */ /* 0x000fe20008000f00 */
[----:B------:R-:W4:Y:S01]  /*1780*/  LDC R94, c[0x0][0x394] ;  /* 0x0000e500ff5e7b82 */ /* 0x000f220000000800 */
[----:B-1----:R-:W-:Y:S02]  /*1790*/  SHF.L.U64.HI R9, R8, 0x2, R9 ;  /* 0x0000000208097819 */ /* 0x002fe40000010209 */
[----:B--2---:R-:W-:Y:S02]  /*17a0*/  SHF.L.U64.HI R11, R10, 0x2, R11 ;  /* 0x000000020a0b7819 */ /* 0x004fe4000001020b */
[----:B0--3--:R-:W-:-:S07]  /*17b0*/  SHF.L.U64.HI R13, R12, 0x2, R13 ;  /* 0x000000020c0d7819 */ /* 0x009fce000001020d */
.L_x_9616:
[----:B------:R-:W-:Y:S02]  /*17c0*/  MOV R2, R73 ;  /* 0x0000004900027202 */ /* 0x000fe40000000f00 */
        /* <DEDUP_REMOVED lines=8> */
[----:B------:R-:W-:Y:S02]  /*1850*/  SEL R85, R79, R38, !P1 ;  /* 0x000000264f557207 */ /* 0x000fe40004800000 */
[----:B------:R-:W-:Y:S02]  /*1860*/  ISETP.NE.AND P1, PT, R26, 0x1f, PT ;  /* 0x0000001f1a00780c */ /* 0x000fe40003f25270 */
[----:B------:R-:W-:Y:S01]  /*1870*/  LEA R89, R85, R36, 0x2 ;  /* 0x0000002455597211 */ /* 0x000fe200078e10ff */
[----:B------:R-:W-:Y:S01]  /*1880*/  BSSY.RECONVERGENT B0, `(.L_x_9611) ;  /* 0x0000018000007945 */ /* 0x000fe20003800200 */
[----:B--2---:R-:W-:-:S04]  /*1890*/  FMUL.FTZ R83, R80, 1.4426950216293334961 ;  /* 0x3fb8aa3b50537820 */ /* 0x004fc80000410000 */
[C---:B------:R-:W-:Y:S01]  /*18a0*/  FMUL.FTZ R16, R83.reuse, R52 ;  /* 0x0000003453107220 */ /* 0x040fe20000410000 */
[C---:B------:R-:W-:Y:S01]  /*18b0*/  FMUL.FTZ R17, R83.reuse, R49 ;  /* 0x0000003153117220 */ /* 0x040fe20000410000 */
[C---:B------:R-:W-:Y:S01]  /*18c0*/  FMUL.FTZ R82, R83.reuse, R48 ;  /* 0x0000003053527220 */ /* 0x040fe20000410000 */
        /* <DEDUP_REMOVED lines=14> */
[----:B------:R-:W-:-:S08]  /*19b0*/  IMAD.MOV.U32 R90, RZ, RZ, 0x3f800000 ;  /* 0x3f800000ff5a7424 */ /* 0x000fd000078e00ff */
[----:B------:R-:W-:Y:S05]  /*19c0*/  BRA.U !UP0, `(.L_x_9613) ;  /* 0x00000001080c7547 */ /* 0x000fea000b800000 */
[----:B------:R3:W0:Y:S01]  /*19d0*/  LDS R90, [R78+UR6] ;  /* 0x000000064e5a7984 */ /* 0x0006220008000800 */
[----:B------:R-:W-:Y:S05]  /*19e0*/  BRA `(.L_x_9613) ;  /* 0x0000000000047947 */ /* 0x000fea0003800000 */
.L_x_9612:
[----:B------:R0:W2:Y:S02]  /*19f0*/  LDS R90, [R39+0xb4c] ;  /* 0x000b4c00275a7984 */ /* 0x0000a40000000800 */
.L_x_9613:
[----:B------:R-:W-:Y:S05]  /*1a00*/  BSYNC.RECONVERGENT B0 ;  /* 0x0000000000007941 */ /* 0x000fea0003800200 */
.L_x_9611:
[----:B------:R-:W-:Y:S01]  /*1a10*/  UISETP.NE.AND UP0, UPT, UR8, 0x1, UPT ;  /* 0x000000010800788c */ /* 0x000fe2000bf05270 */
[----:B------:R-:W-:-:S05]  /*1a20*/  HFMA2 R89, -RZ, RZ, 0, 0 ;  /* 0x00000000ff597431 */ /* 0x000fca00000001ff */
[----:B------:R-:W-:-:S04]  /*1a30*/  PLOP3.LUT P1, PT, PT, PT, UP0, 0x80, 0x8 ;  /* 0x000000000008781c */ /* 0x000fc80003f2f008 */
[----:B------:R-:W-:-:S13]  /*1a40*/  ISETP.NE.OR P1, PT, R26, RZ, !P1 ;  /* 0x000000ff1a00720c */ /* 0x000fda0004f25670 */
[----:B------:R-:W-:-:S05]  /*1a50*/  @!P1 IMAD.WIDE R2, R81, 0x8, R6 ;  /* 0x0000000851029825 */ /* 0x000fca00078e0206 */
[----:B------:R5:W3:Y:S01]  /*1a60*/  @!P1 LDG.E R89, desc[UR16][R2.64+0x4] ;  /* 0x0000041002599981 */ /* 0x000ae2000c1e1900 */
[C---:B012---:R-:W-:Y:S01]  /*1a70*/  FMUL.FTZ R15, R83.reuse, R90 ;  /* 0x0000005a530f7220 */ /* 0x047fe20000410000 */
[----:B------:R-:W-:Y:S01]  /*1a80*/  FFMA.FTZ R84, R83, R87, R88 ;  /* 0x0000005753547223 */ /* 0x000fe20000010058 */
[----:B------:R-:W-:Y:S01]  /*1a90*/  FFMA.FTZ R14, R67, R17, R68 ;  /* 0x00000011430e7223 */ /* 0x000fe20000010044 */
[----:B------:R-:W-:Y:S01]  /*1aa0*/  ISETP.NE.AND P1, PT, R92, 0x1f, PT ;  /* 0x0000001f5c00780c */ /* 0x000fe20003f25270 */
[C---:B------:R-:W-:Y:S01]  /*1ab0*/  FMUL.FTZ R96, R82.reuse, R15 ;  /* 0x0000000f52607220 */ /* 0x040fe20000410000 */
        /* <DEDUP_REMOVED lines=9> */
[----:B------:R-:W-:Y:S01]  /*1b50*/  ISETP.NE.AND P3, PT, R26, RZ, PT ;  /* 0x000000ff1a00720c */ /* 0x000fe20003f65270 */
[----:B------:R-:W-:Y:S01]  /*1b60*/  FMUL.FTZ R2, R82, R3 ;  /* 0x0000000352027220 */ /* 0x000fe20000410000 */
[----:B------:R-:W-:Y:S01]  /*1b70*/  MOV R3, R93 ;  /* 0x0000005d00037202 */ /* 0x000fe20000000f00 */
[----:B------:R-:W1:Y:S01]  /*1b80*/  SHFL.DOWN PT, R95, R93, 0x1, 0x1f ;  /* 0x08201f005d5f7f89 */ /* 0x000e6200000e0000 */
[----:B------:R-:W-:Y:S01]  /*1b90*/  BSSY.RECONVERGENT B0, `(.L_x_9614) ;  /* 0x00000a1000007945 */ /* 0x000fe20003800200 */
[----:B------:R-:W-:-:S02]  /*1ba0*/  FMUL.FTZ R2, R83, R2 ;  /* 0x0000000253027220 */ /* 0x000fc40000410000 */
[----:B------:R-:W2:Y:S01]  /*1bb0*/  SHFL.UP PT, R14, R15, 0x1, RZ ;  /* 0x042000000f0e7989 */ /* 0x000ea200000e00ff */
[----:B0-----:R-:W-:Y:S01]  /*1bc0*/  @P1 FMUL.FTZ R91, R91, R84 ;  /* 0x000000545b5b1220 */ /* 0x001fe20000410000 */
[----:B-1----:R-:W-:-:S04]  /*1bd0*/  @P1 FFMA.FTZ R3, R84, R95, R3 ;  /* 0x0000005f54031223 */ /* 0x002fc80000010003 */
[----:B------:R-:W-:Y:S02]  /*1be0*/  @P1 MOV R84, R91 ;  /* 0x0000005b00541202 */ /* 0x000fe40000000f00 */
[----:B------:R-:W0:Y:S01]  /*1bf0*/  SHFL.UP PT, R91, R2, 0x1, RZ ;  /* 0x04200000025b7989 */ /* 0x000e2200000e00ff */
[C---:B--2---:R-:W-:Y:S01]  /*1c00*/  FFMA.FTZ R14, R2.reuse, R14, R15 ;  /* 0x0000000e020e7223 */ /* 0x044fe2000001000f */
[----:B------:R-:W-:Y:S02]  /*1c10*/  ISETP.GE.AND P1, PT, R45, 0x1, PT ;  /* 0x000000012d00780c */ /* 0x000fe40003f26270 */
[----:B------:R-:W1:Y:S02]  /*1c20*/  SHFL.DOWN PT, R93, R84, 0x2, 0x1f ;  /* 0x08401f00545d7f89 */ /* 0x000e6400000e0000 */
[----:B------:R-:W-:Y:S02]  /*1c30*/  FSEL R15, R15, R14, !P1 ;  /* 0x0000000e0f0f7208 */ /* 0x000fe40004800000 */
[----:B------:R-:W2:Y:S04]  /*1c40*/  SHFL.DOWN PT, R95, R3, 0x2, 0x1f ;  /* 0x08401f00035f7f89 */ /* 0x000ea800000e0000 */
[----:B------:R-:W5:Y:S03]  /*1c50*/  SHFL.UP PT, R14, R15, 0x2, RZ ;  /* 0x044000000f0e7989 */ /* 0x000f6600000e00ff */
[----:B0-----:R-:W-:Y:S01]  /*1c60*/  @P1 FMUL.FTZ R2, R2, R91 ;  /* 0x0000005b02021220 */ /* 0x001fe20000410000 */
[----:B------:R-:W-:Y:S01]  /*1c70*/  ISETP.GE.AND P1, PT, R45, 0x2, PT ;  /* 0x000000022d00780c */ /* 0x000fe20003f26270 */
[----:B-1----:R-:W-:-:S03]  /*1c80*/  @!P2 FMUL.FTZ R93, R84, R93 ;  /* 0x0000005d545da220 */ /* 0x002fc60000410000 */
[----:B------:R-:W0:Y:S01]  /*1c90*/  SHFL.UP PT, R91, R2, 0x2, RZ ;  /* 0x04400000025b7989 */ /* 0x000e2200000e00ff */
[----:B--2---:R-:W-:Y:S01]  /*1ca0*/  @!P2 FFMA.FTZ R3, R84, R95, R3 ;  /* 0x0000005f5403a223 */ /* 0x004fe20000010003 */
[----:B------:R-:W-:Y:S01]  /*1cb0*/  @!P2 IMAD.MOV.U32 R84, RZ, RZ, R93 ;  /* 0x000000ffff54a224 */ /* 0x000fe200078e005d */
[----:B------:R-:W-:Y:S01]  /*1cc0*/  ISETP.GT.U32.AND P2, PT, R92, 0x1b, PT ;  /* 0x0000001b5c00780c */ /* 0x000fe20003f44070 */
[----:B-----5:R-:W-:Y:S02]  /*1cd0*/  FFMA.FTZ R14, R2, R14, R15 ;  /* 0x0000000e020e7223 */ /* 0x020fe4000001000f */
[----:B------:R-:W1:Y:S04]  /*1ce0*/  SHFL.DOWN PT, R96, R3, 0x4, 0x1f ;  /* 0x08801f0003607f89 */ /* 0x000e6800000e0000 */
[----:B------:R-:W2:Y:S01]  /*1cf0*/  SHFL.DOWN PT, R95, R84, 0x4, 0x1f ;  /* 0x08801f00545f7f89 */ /* 0x000ea200000e0000 */
[----:B------:R-:W-:-:S05]  /*1d00*/  FSEL R93, R15, R14, !P1 ;  /* 0x0000000e0f5d7208 */ /* 0x000fca0004800000 */
[----:B------:R-:W5:Y:S01]  /*1d10*/  SHFL.UP PT, R14, R93, 0x4, RZ ;  /* 0x048000005d0e7989 */ /* 0x000f6200000e00ff */
[----:B0-----:R-:W-:Y:S01]  /*1d20*/  @P1 FMUL.FTZ R2, R2, R91 ;  /* 0x0000005b02021220 */ /* 0x001fe20000410000 */
[----:B------:R-:W-:-:S04]  /*1d30*/  ISETP.GE.AND P1, PT, R45, 0x4, PT ;  /* 0x000000042d00780c */ /* 0x000fc80003f26270 */
[----:B------:R-:W0:Y:S01]  /*1d40*/  SHFL.UP PT, R15, R2, 0x4, RZ ;  /* 0x04800000020f7989 */ /* 0x000e2200000e00ff */
[C---:B-1----:R-:W-:Y:S01]  /*1d50*/  @!P2 FFMA.FTZ R3, R84.reuse, R96, R3 ;  /* 0x000000605403a223 */ /* 0x042fe20000010003 */
[----:B--2---:R-:W-:-:S04]  /*1d60*/  @!P2 FMUL.FTZ R91, R84, R95 ;  /* 0x0000005f545ba220 */ /* 0x004fc80000410000 */
[----:B------:R-:W1:Y:S01]  /*1d70*/  SHFL.DOWN PT, R98, R3, 0x8, 0x1f ;  /* 0x09001f0003627f89 */ /* 0x000e6200000e0000 */
[----:B------:R-:W-:Y:S01]  /*1d80*/  @!P2 MOV R84, R91 ;  /* 0x0000005b0054a202 */ /* 0x000fe20000000f00 */
[----:B-----5:R-:W-:Y:S01]  /*1d90*/  FFMA.FTZ R14, R2, R14, R93 ;  /* 0x0000000e020e7223 */ /* 0x020fe2000001005d */
[----:B------:R-:W-:-:S03]  /*1da0*/  ISETP.GT.U32.AND P2, PT, R92, 0x17, PT ;  /* 0x000000175c00780c */ /* 0x000fc60003f44070 */
[----:B------:R-:W2:Y:S01]  /*1db0*/  SHFL.DOWN PT, R97, R84, 0x8, 0x1f ;  /* 0x09001f0054617f89 */ /* 0x000ea200000e0000 */
[----:B------:R-:W-:Y:S01]  /*1dc0*/  FSEL R91, R93, R14, !P1 ;  /* 0x0000000e5d5b7208 */ /* 0x000fe20004800000 */
[----:B------:R-:W-:-:S04]  /*1dd0*/  HFMA2 R14, -RZ, RZ, 1.875, 0 ;  /* 0x3f800000ff0e7431 */ /* 0x000fc800000001ff */
[----:B------:R-:W5:Y:S01]  /*1de0*/  SHFL.UP PT, R95, R91, 0x8, RZ ;  /* 0x050000005b5f7989 */ /* 0x000f6200000e00ff */
[----:B0-----:R-:W-:Y:S01]  /*1df0*/  @P1 FMUL.FTZ R2, R2, R15 ;  /* 0x0000000f02021220 */ /* 0x001fe20000410000 */
[----:B------:R-:W-:Y:S02]  /*1e00*/  MOV R15, RZ ;  /* 0x000000ff000f7202 */ /* 0x000fe40000000f00 */
[----:B------:R-:W-:Y:S02]  /*1e10*/  ISETP.GE.AND P1, PT, R45, 0x8, PT ;  /* 0x000000082d00780c */ /* 0x000fe40003f26270 */
[----:B------:R-:W0:Y:S01]  /*1e20*/  SHFL.UP PT, R93, R2, 0x8, RZ ;  /* 0x05000000025d7989 */ /* 0x000e2200000e00ff */
[----:B-1----:R-:W-:-:S03]  /*1e30*/  @!P2 FFMA.FTZ R3, R84, R98, R3 ;  /* 0x000000625403a223 */ /* 0x002fc60000010003 */
[----:B------:R-:W-:Y:S04]  /*1e40*/  @P0 LDS.64 R14, [R71] ;  /* 0x00000000470e0984 */ /* 0x000fe80000000a00 */
[----:B------:R-:W1:Y:S01]  /*1e50*/  SHFL.DOWN PT, R98, R3, 0x10, 0x1f ;  /* 0x0a001f0003627f89 */ /* 0x000e6200000e0000 */
[----:B--2---:R-:W-:-:S04]  /*1e60*/  @!P2 FMUL.FTZ R96, R84, R97 ;  /* 0x000000615460a220 */ /* 0x004fc80000410000 */
[----:B------:R-:W-:Y:S01]  /*1e70*/  @!P2 IMAD.MOV.U32 R84, RZ, RZ, R96 ;  /* 0x000000ffff54a224 */ /* 0x000fe200078e0060 */
[----:B------:R-:W-:Y:S01]  /*1e80*/  ISETP.GT.U32.AND P2, PT, R92, 0xf, PT ;  /* 0x0000000f5c00780c */ /* 0x000fe20003f44070 */
[----:B-----5:R-:W-:-:S03]  /*1e90*/  FFMA.FTZ R96, R2, R95, R91 ;  /* 0x0000005f02607223 */ /* 0x020fc6000001005b */
[----:B------:R-:W2:Y:S02]  /*1ea0*/  SHFL.DOWN PT, R97, R84, 0x10, 0x1f ;  /* 0x0a001f0054617f89 */ /* 0x000ea400000e0000 */
[----:B------:R-:W-:Y:S01]  /*1eb0*/  FSEL R91, R91, R96, !P1 ;  /* 0x000000605b5b7208 */ /* 0x000fe20004800000 */
[----:B0-----:R-:W-:Y:S01]  /*1ec0*/  @P1 FMUL.FTZ R2, R2, R93 ;  /* 0x0000005d02021220 */ /* 0x001fe20000410000 */
[----:B------:R-:W-:-:S03]  /*1ed0*/  ISETP.GE.AND P1, PT, R45, 0x10, PT ;  /* 0x000000102d00780c */ /* 0x000fc60003f26270 */
[----:B------:R-:W0:Y:S04]  /*1ee0*/  SHFL.UP PT, R95, R91, 0x10, RZ ;  /* 0x060000005b5f7989 */ /* 0x000e2800000e00ff */
[----:B------:R-:W5:Y:S01]  /*1ef0*/  SHFL.UP PT, R93, R2, 0x10, RZ ;  /* 0x06000000025d7989 */ /* 0x000f6200000e00ff */
[----:B-1----:R-:W-:-:S05]  /*1f00*/  @!P2 FFMA.FTZ R3, R84, R98, R3 ;  /* 0x000000625403a223 */ /* 0x002fca0000010003 */
[----:B------:R-:W-:Y:S04]  /*1f10*/  SHFL.DOWN PT, R98, R3, 0x1, 0x1f ;  /* 0x08201f0003627f89 */ /* 0x000fe800000e0000 */
[----:B------:R-:W-:Y:S01]  /*1f20*/  SHFL.IDX PT, R3, R3, RZ, 0x1f ;  /* 0x00001fff03037589 */ /* 0x000fe200000e0000 */
[----:B--2---:R-:W-:-:S03]  /*1f30*/  @!P2 FMUL.FTZ R96, R84, R97 ;  /* 0x000000615460a220 */ /* 0x004fc60000410000 */
[----:B------:R-:W-:Y:S02]  /*1f40*/  SHFL.IDX PT, R100, R15, RZ, 0x1f ;  /* 0x00001fff0f647589 */ /* 0x000fe400000e0000 */
[----:B------:R-:W-:Y:S01]  /*1f50*/  @!P2 MOV R84, R96 ;  /* 0x000000600054a202 */ /* 0x000fe20000000f00 */
[----:B0-----:R-:W-:Y:S01]  /*1f60*/  FFMA.FTZ R96, R2, R95, R91 ;  /* 0x0000005f02607223 */ /* 0x001fe2000001005b */
[----:B------:R-:W-:-:S03]  /*1f70*/  ISETP.NE.AND P2, PT, R26, 0x1f, PT ;  /* 0x0000001f1a00780c */ /* 0x000fc60003f45270 */
[----:B------:R-:W0:Y:S01]  /*1f80*/  SHFL.DOWN PT, R95, R84, 0x1, 0x1f ;  /* 0x08201f00545f7f89 */ /* 0x000e2200000e0000 */
[----:B-----5:R-:W-:Y:S01]  /*1f90*/  @P1 FMUL.FTZ R2, R2, R93 ;  /* 0x0000005d02021220 */ /* 0x020fe20000410000 */
[----:B------:R-:W-:Y:S02]  /*1fa0*/  FSEL R96, R91, R96, !P1 ;  /* 0x000000605b607208 */ /* 0x000fe40004800000 */
[----:B------:R-:W-:Y:S01]  /*1fb0*/  ISETP.NE.AND P1, PT, R26, RZ, PT ;  /* 0x000000ff1a00720c */ /* 0x000fe20003f25270 */
[----:B------:R-:W1:Y:S04]  /*1fc0*/  SHFL.IDX PT, R84, R84, RZ, 0x1f ;  /* 0x00001fff54547589 */ /* 0x000e6800000e0000 */
[----:B------:R-:W-:Y:S04]  /*1fd0*/  SHFL.UP PT, R2, R2, 0x1, RZ ;  /* 0x0420000002027989 */ /* 0x000fe800000e00ff */
[----:B------:R-:W-:Y:S01]  /*1fe0*/  SHFL.UP PT, R91, R96, 0x1, RZ ;  /* 0x04200000605b7989 */ /* 0x000fe200000e00ff */
[----:B0-----:R-:W-:Y:S01]  /*1ff0*/  @P2 FFMA.FTZ R100, R95, R100, R98 ;  /* 0x000000645f642223 */ /* 0x001fe20000010062 */
[----:B------:R-:W-:-:S03]  /*2000*/  ISETP.GT.AND P2, PT, R45, 0x1e, PT ;  /* 0x0000001e2d00780c */ /* 0x000fc60003f44270 */
[----:B------:R-:W-:Y:S01]  /*2010*/  FFMA.FTZ R87, R100, R90, R87 ;  /* 0x0000005a64577223 */ /* 0x000fe20000010057 */
[C---:B-1----:R-:W-:Y:S01]  /*2020*/  FFMA.FTZ R15, R84.reuse, R15, R3 ;  /* 0x0000000f540f7223 */ /* 0x042fe20000010003 */
[----:B------:R-:W0:Y:S01]  /*2030*/  @!P4 S2R R100, SR_CgaCtaId ;  /* 0x000000000064c919 */ /* 0x000e220000008800 */
[----:B------:R-:W-:-:S05]  /*2040*/  FMUL.FTZ R14, R84, R14 ;  /* 0x0000000e540e7220 */ /* 0x000fca0000410000 */
[----:B------:R-:W-:Y:S04]  /*2050*/  @!P3 STS.64 [R71], R14 ;  /* 0x0000000e4700b388 */ /* 0x000fe80000000a00 */
[----:B---3--:R-:W1:Y:S02]  /*2060*/  SHFL.IDX PT, R93, R89, RZ, 0x1f ;  /* 0x00001fff595d7589 */ /* 0x008e6400000e0000 */
[----:B-1----:R-:W-:Y:S01]  /*2070*/  @P1 FFMA.FTZ R93, R2, R93, R91 ;  /* 0x0000005d025d1223 */ /* 0x002fe2000001005b */
[----:B------:R-:W-:-:S03]  /*2080*/  FFMA.FTZ R91, R83, R87, R88 ;  /* 0x00000057535b7223 */ /* 0x000fc60000010058 */
[----:B------:R-:W-:Y:S01]  /*2090*/  FFMA.FTZ R88, R16, R93, R67 ;  /* 0x0000005d10587223 */ /* 0x000fe20000010043 */
[-C--:B------:R-:W-:Y:S01]  /*20a0*/  FFMA.FTZ R93, R82, R91.reuse, R85 ;  /* 0x0000005b525d7223 */ /* 0x080fe20000010055 */
[----:B------:R-:W-:Y:S02]  /*20b0*/  FMUL.FTZ R15, R80, R91 ;  /* 0x0000005b500f7220 */ /* 0x000fe40000410000 */
        /* <DEDUP_REMOVED lines=10> */
[----:B------:R-:W-:Y:S01]  /*2160*/  FMUL.FTZ R88, R91, R48 ;  /* 0x000000305b587220 */ /* 0x000fe20000410000 */
        /* <DEDUP_REMOVED lines=8> */
[----:B------:R-:W-:Y:S01]  /*21f0*/  @!P4 MOV R97, 0x400 ;  /* 0x000004000061c802 */ /* 0x000fe20000000f00 */
[----:B------:R-:W-:Y:S01]  /*2200*/  FADD.FTZ R66, R95, R66 ;  /* 0x000000425f427221 */ /* 0x000fe20000010000 */
[----:B------:R-:W-:Y:S01]  /*2210*/  FFMA.FTZ R83, R16, R90, R17 ;  /* 0x0000005a10537223 */ /* 0x000fe20000010011 */
[C---:B------:R-:W-:Y:S01]  /*2220*/  FMUL.FTZ R3, R80.reuse, R93 ;  /* 0x0000005d50037220 */ /* 0x040fe20000410000 */
[----:B------:R-:W1:Y:S01]  /*2230*/  SHFL.DOWN PT, R17, R96, 0x1, 0x1f ;  /* 0x08201f0060117f89 */ /* 0x000e6200000e0000 */
[C---:B------:R-:W-:Y:S01]  /*2240*/  FMUL.FTZ R14, R80.reuse, R85 ;  /* 0x00000055500e7220 */ /* 0x040fe20000410000 */
[----:B------:R-:W-:Y:S01]  /*2250*/  FMUL.FTZ R95, R80, R87 ;  /* 0x00000057505f7220 */ /* 0x000fe20000410000 */
[----:B------:R-:W-:Y:S01]  /*2260*/  FADD.FTZ R64, R16, R64 ;  /* 0x0000004010407221 */ /* 0x000fe20000010000 */
[----:B------:R-:W2:Y:S01]  /*2270*/  SHFL.DOWN PT, R98, R83, 0x1, 0x1f ;  /* 0x08201f0053627f89 */ /* 0x000ea200000e0000 */
[----:B0-----:R-:W-:Y:S01]  /*2280*/  @!P4 LEA R36, R100, R97, 0x18 ;  /* 0x000000616424c211 */ /* 0x001fe200078ec0ff */
        /* <DEDUP_REMOVED lines=15> */
[----:B--2---:R-:W-:-:S04]  /*2380*/  @!P2 FADD.FTZ R83, R83, R98 ;  /* 0x000000625353a221 */ /* 0x004fc80000010000 */
        /* <DEDUP_REMOVED lines=17> */
[----:B------:R-:W1:Y:S01]  /*24a0*/  SHFL.DOWN PT, R98, R83, 0x10, 0x1f ;  /* 0x0a001f0053627f89 */ /* 0x000e6200000e0000 */
[----:B0-----:R-:W-:Y:S01]  /*24b0*/  FADD.FTZ R17, R96, R17 ;  /* 0x0000001160117221 */ /* 0x001fe20000010000 */
[----:B-1----:R-:W-:-:S04]  /*24c0*/  FADD.FTZ R16, R83, R98 ;  /* 0x0000006253107221 */ /* 0x002fc80000010000 */
[----:B------:R-:W-:Y:S01]  /*24d0*/  FSEL R97, R96, R17, P2 ;  /* 0x0000001160617208 */ /* 0x000fe20001000000 */
        /* <DEDUP_REMOVED lines=12> */
.L_x_9615:
[----:B------:R-:W-:Y:S05]  /*25a0*/  BSYNC.RECONVERGENT B0 ;  /* 0x0000000000007941 */ /* 0x000fea0003800200 */
.L_x_9614:
        /* <DEDUP_REMOVED lines=13> */
.L_x_9610:
[----:B------:R-:W-:Y:S01]  /*2680*/  BAR.SYNC.DEFER_BLOCKING 0x0 ;  /* 0x0000000000007b1d */ /* 0x000fe20000010000 */
[-C--:B------:R-:W-:Y:S02]  /*2690*/  ISETP.GE.AND P0, PT, R37, R43.reuse, PT ;  /* 0x0000002b2500720c */ /* 0x080fe40003f06270 */
[-C--:B------:R-:W-:Y:S02]  /*26a0*/  ISETP.GE.AND P1, PT, R40, R43.reuse, PT ;  /* 0x0000002b2800720c */ /* 0x080fe40003f26270 */
[-C--:B------:R-:W-:Y:S02]  /*26b0*/  ISETP.GE.AND P2, PT, R41, R43.reuse, PT ;  /* 0x0000002b2900720c */ /* 0x080fe40003f46270 */
[----:B------:R-:W-:Y:S02]  /*26c0*/  ISETP.GE.AND P3, PT, R42, R43, PT ;  /* 0x0000002b2a00720c */ /* 0x000fe40003f66270 */
[----:B------:R-:W-:Y:S02]  /*26d0*/  PRMT R3, RZ, 0x7610, R3 ;  /* 0x00007610ff037816 */ /* 0x000fe40000000003 */
[----:B------:R-:W-:-:S02]  /*26e0*/  PRMT R9, RZ, 0x7610, R9 ;  /* 0x00007610ff097816 */ /* 0x000fc40000000009 */
[----:B------:R-:W-:Y:S01]  /*26f0*/  PRMT R11, RZ, 0x7610, R11 ;  /* 0x00007610ff0b7816 */ /* 0x000fe2000000000b */
[----:B------:R-:W0:Y:S01]  /*2700*/  S2UR UR5, SR_CgaCtaId ;  /* 0x00000000000579c3 */ /* 0x000e220000008800 */
[----:B------:R-:W-:Y:S01]  /*2710*/  UMOV UR4, 0x400 ;  /* 0x0000040000047882 */ /* 0x000fe20000000000 */
[----:B------:R-:W-:Y:S01]  /*2720*/  F2FP.BF16.F32.PACK_AB R66, R66, R63 ;  /* 0x0000003f4242723e */ /* 0x000fe200000010ff */
[----:B------:R-:W1:Y:S01]  /*2730*/  LDCU.64 UR10, c[0x0][0x4f8] ;  /* 0x00009f00ff0a77ac */ /* 0x000e620008000a00 */
[----:B------:R-:W-:-:S04]  /*2740*/  F2FP.BF16.F32.PACK_AB R67, R64, R65 ;  /* 0x000000414043723e */ /* 0x000fc800000010ff */
[----:B------:R-:W2:Y:S01]  /*2750*/  LDC.64 R48, c[0x0][0x500] ;  /* 0x00014000ff307b82 */ /* 0x000ea20000000a00 */
[----:B------:R-:W3:Y:S04]  /*2760*/  @!P0 LDG.E.U16 R3, desc[UR16][R4.64] ;  /* 0x0000001004038981 */ /* 0x000ee8000c1e1500 */
[----:B------:R-:W5:Y:S04]  /*2770*/  @!P1 LDG.E.U16 R9, desc[UR16][R4.64+0x40] ;  /* 0x0000401004099981 */ /* 0x000f68000c1e1500 */
[----:B------:R-:W4:Y:S04]  /*2780*/  @!P2 LDG.E.U16 R11, desc[UR16][R4.64+0x80] ;  /* 0x00008010040ba981 */ /* 0x000f28000c1e1500 */
[----:B------:R-:W2:Y:S01]  /*2790*/  @!P3 LDG.E.U16 R57, desc[UR16][R4.64+0xc0] ;  /* 0x0000c0100439b981 */ /* 0x000ea2000c1e1500 */
[----:B------:R-:W-:Y:S01]  /*27a0*/  ISETP.NE.AND P0, PT, R26, RZ, PT ;  /* 0x000000ff1a00720c */ /* 0x000fe20003f05270 */
[----:B0-----:R-:W-:-:S02]  /*27b0*/  ULEA UR4, UR5, UR4, 0x18 ;  /* 0x0000000405047291 */ /* 0x001fc4000f8ec0ff */
[----:B------:R-:W-:Y:S02]  /*27c0*/  USHF.R.S32.HI UR7, URZ, 0x1f, UR12 ;  /* 0x0000001fff077899 */ /* 0x000fe4000801140c */
[----:B------:R-:W-:Y:S01]  /*27d0*/  UMOV UR6, UR12 ;  /* 0x0000000c00067c82 */ /* 0x000fe20008000000 */
[----:B------:R-:W0:Y:S01]  /*27e0*/  LDCU.64 UR12, c[0x0][0x550] ;  /* 0x0000aa00ff0c77ac */ /* 0x000e220008000a00 */
[----:B------:R-:W-:Y:S01]  /*27f0*/  MOV R36, UR4 ;  /* 0x0000000400247c02 */ /* 0x000fe20008000f00 */
[----:B------:R-:W-:-:S03]  /*2800*/  UISETP.GT.AND UP0, UPT, UR8, 0x1, UPT ;  /* 0x000000010800788c */ /* 0x000fc6000bf04270 */
[----:B------:R-:W-:Y:S01]  /*2810*/  UMOV UR8, UR9 ;  /* 0x0000000900087c82 */ /* 0x000fe20008000000 */
[----:B---3--:R-:W-:Y:S04]  /*2820*/  STS.U16 [R44], R3 ;  /* 0x000000032c007388 */ /* 0x008fe80000000400 */
[----:B-----5:R-:W-:Y:S04]  /*2830*/  STS.U16 [R44+0x40], R9 ;  /* 0x000040092c007388 */ /* 0x020fe80000000400 */
[----:B----4-:R-:W-:Y:S04]  /*2840*/  STS.U16 [R44+0x80], R11 ;  /* 0x0000800b2c007388 */ /* 0x010fe80000000400 */
[----:B--2---:R-:W-:Y:S01]  /*2850*/  STS.U16 [R44+0xc0], R57 ;  /* 0x0000c0392c007388 */ /* 0x004fe20000000400 */
[----:B------:R-:W-:-:S03]  /*2860*/  NOP ;  /* 0x0000000000007918 */ /* 0x000fc60000000000 */
[----:B------:R-:W2:Y:S01]  /*2870*/  LDS.64 R14, [R46] ;  /* 0x000000002e0e7984 */ /* 0x000ea20000000a00 */
[----:B------:R-:W-:Y:S06]  /*2880*/  BAR.SYNC.DEFER_BLOCKING 0x0 ;  /* 0x0000000000007b1d */ /* 0x000fec0000010000 */
[----:B------:R-:W-:Y:S01]  /*2890*/  STS.64 [R46], R66 ;  /* 0x000000422e007388 */ /* 0x000fe20000000a00 */
[----:B------:R-:W-:-:S03]  /*28a0*/  NOP ;  /* 0x0000000000007918 */ /* 0x000fc60000000000 */
[----:B------:R-:W-:Y:S04]  /*28b0*/  LDS.U16 R9, [R44] ;  /* 0x000000002c097984 */ /* 0x000fe80000000400 */
[----:B------:R-:W-:Y:S01]  /*28c0*/  LDS.U16 R11, [R44+0x40] ;  /* 0x000040002c0b7984 */ /* 0x000fe20000000400 */
[C---:B--2---:R-:W-:Y:S02]  /*28d0*/  SHF.L.U32 R13, R14.reuse, 0x10, RZ ;  /* 0x000000100e0d7819 */ /* 0x044fe400000006ff */
[----:B------:R-:W-:Y:S02]  /*28e0*/  PRMT R0, R14, 0x7632, R0 ;  /* 0x000076320e007816 */ /* 0x000fe40000000000 */
[----:B------:R-:W-:Y:S01]  /*28f0*/  PRMT R2, R15, 0x7632, R2 ;  /* 0x000076320f027816 */ /* 0x000fe20000000002 */
[----:B------:R-:W-:Y:S01]  /*2900*/  FADD.FTZ R8, R13, R20 ;  /* 0x000000140d087221 */ /* 0x000fe20000010000 */
[----:B------:R-:W-:-:S02]  /*2910*/  SHF.L.U32 R13, R15, 0x10, RZ ;  /* 0x000000100f0d7819 */ /* 0x000fc400000006ff */
[----:B------:R-:W-:Y:S01]  /*2920*/  SHF.L.U32 R3, R0, 0x10, RZ ;  /* 0x0000001000037819 */ /* 0x000fe200000006ff */
[----:B------:R-:W-:Y:S01]  /*2930*/  IMAD.U32 R5, R2, 0x10000, RZ ;  /* 0x0001000002057824 */ /* 0x000fe200078e00ff */
[----:B------:R-:W-:Y:S01]  /*2940*/  LDS.U16 R15, [R44+0xc0] ;  /* 0x0000c0002c0f7984 */ /* 0x000fe20000000400 */
[--C-:B------:R-:W-:Y:S01]  /*2950*/  FADD.FTZ R13, R13, R20.reuse ;  /* 0x000000140d0d7221 */ /* 0x100fe20000010000 */
[----:B------:R-:W-:Y:S01]  /*2960*/  FSETP.GTU.FTZ.AND P2, PT, R8, 20, PT ;  /* 0x41a000000800780b */ /* 0x000fe20003f5c000 */
[--C-:B------:R-:W-:Y:S01]  /*2970*/  FADD.FTZ R2, R3, R20.reuse ;  /* 0x0000001403027221 */ /* 0x100fe20000010000 */
[----:B------:R-:W-:Y:S02]  /*2980*/  FADD.FTZ R5, R5, R20 ;  /* 0x0000001405057221 */ /* 0x000fe40000010000 */
[----:B------:R-:W-:Y:S02]  /*2990*/  FSETP.GTU.FTZ.AND P4, PT, R13, 20, PT ;  /* 0x41a000000d00780b */ /* 0x000fe40003f9c000 */
[----:B------:R-:W-:-:S02]  /*29a0*/  FSETP.GTU.FTZ.AND P3, PT, R2, 20, PT ;  /* 0x41a000000200780b */ /* 0x000fc40003f7c000 */
[----:B------:R-:W-:-:S05]  /*29b0*/  FSETP.GTU.FTZ.AND P1, PT, R5, 20, PT ;  /* 0x41a000000500780b */ /* 0x000fca0003f3c000 */
[----:B------:R-:W-:-:S04]  /*29c0*/  @!P2 FMUL.FTZ R0, R8, -1.4426950216293334961 ;  /* 0xbfb8aa3b0800a820 */ /* 0x000fc80000410000 */
[----:B------:R-:W-:Y:S02]  /*29d0*/  @!P4 FMUL.FTZ R3, R13, -1.4426950216293334961 ;  /* 0xbfb8aa3b0d03c820 */ /* 0x000fe40000410000 */
[----:B------:R-:W-:Y:S01]  /*29e0*/  LDS.U16 R13, [R44+0x80] ;  /* 0x000080002c0d7984 */ /* 0x000fe20000000400 */
[----:B------:R-:W-:Y:S01]  /*29f0*/  @!P3 FMUL.FTZ R2, R2, -1.4426950216293334961 ;  /* 0xbfb8aa3b0202b820 */ /* 0x000fe20000410000 */
[----:B------:R-:W2:Y:S01]  /*2a00*/  @!P2 MUFU.EX2 R0, R0 ;  /* 0x000000000000a308 */ /* 0x000ea20000000800 */
[----:B------:R-:W-:Y:S01]  /*2a10*/  @!P1 FMUL.FTZ R8, R5, -1.4426950216293334961 ;  /* 0xbfb8aa3b05089820 */ /* 0x000fe20000410000 */
[----:B------:R-:W-:Y:S01]  /*2a20*/  @!P0 STS [UR4+0x100], R43 ;  /* 0x0001002bff008988 */ /* 0x000fe20008000804 */
[----:B-1----:R-:W-:Y:S01]  /*2a30*/  UIMAD.WIDE.U32 UR4, UR18, UR10, UR6 ;  /* 0x0000000a120472a5 */ /* 0x002fe2000f8e0006 */
[----:B------:R-:W-:Y:S03]  /*2a40*/  BAR.SYNC.DEFER_BLOCKING 0x0 ;  /* 0x0000000000007b1d */ /* 0x000fe60000010000 */
[----:B------:R-:W-:-:S03]  /*2a50*/  UIMAD UR5, UR18, UR11, UR5 ;  /* 0x0000000b120572a4 */ /* 0x000fc6000f8e0205 */
[----:B------:R-:W1:Y:S01]  /*2a60*/  @!P4 MUFU.EX2 R3, R3 ;  /* 0x000000030003c308 */ /* 0x000e620000000800 */
[----:B--2---:R-:W-:-:S07]  /*2a70*/  @!P2 FADD.FTZ R0, R0, 1 ;  /* 0x3f8000000000a421 */ /* 0x004fce0000010000 */
[----:B------:R-:W2:Y:S08]  /*2a80*/  @!P3 MUFU.EX2 R2, R2 ;  /* 0x000000020002b308 */ /* 0x000eb00000000800 */
[----:B------:R3:W4:Y:S01]  /*2a90*/  @!P2 MUFU.RCP R17, R0 ;  /* 0x000000000011a308 */ /* 0x0007220000001000 */
[----:B-1----:R-:W-:Y:S01]  /*2aa0*/  @!P4 FADD.FTZ R5, R3, 1 ;  /* 0x3f8000000305c421 */ /* 0x002fe20000010000 */
[----:B------:R-:W1:Y:S06]  /*2ab0*/  LDS R10, [R36+0x100] ;  /* 0x00010000240a7984 */ /* 0x000e6c0000000800 */
[----:B------:R-:W5:Y:S01]  /*2ac0*/  @!P4 MUFU.RCP R5, R5 ;  /* 0x000000050005c308 */ /* 0x000f620000001000 */
[----:B--2---:R-:W-:Y:S01]  /*2ad0*/  @!P3 FADD.FTZ R4, R2, 1 ;  /* 0x3f8000000204b421 */ /* 0x004fe20000010000 */
[C---:B------:R-:W-:Y:S01]  /*2ae0*/  IMAD.WIDE.U32 R2, R18.reuse, R48, UR4 ;  /* 0x0000000412027e25 */ /* 0x040fe2000f8e0030 */
[----:B------:R-:W2:Y:S03]  /*2af0*/  LDCU.64 UR4, c[0x0][0x518] ;  /* 0x0000a300ff0477ac */ /* 0x000ea60008000a00 */
[----:B---3--:R-:W-:Y:S01]  /*2b00*/  IMAD R0, R18, R49, R3 ;  /* 0x0000003112007224 */ /* 0x008fe200078e0203 */
[----:B------:R-:W-:Y:S01]  /*2b10*/  IADD3 R3, P5, PT, R37, R2, RZ ;  /* 0x0000000225037210 */ /* 0x000fe20007fbe0ff */
[----:B------:R-:W3:Y:S01]  /*2b20*/  @!P3 MUFU.RCP R4, R4 ;  /* 0x000000040004b308 */ /* 0x000ee20000001000 */
[----:B----4-:R-:W-:-:S02]  /*2b30*/  @!P2 FMUL.FTZ R56, R56, R17 ;  /* 0x000000113838a220 */ /* 0x010fc40000410000 */
[----:B------:R-:W-:Y:S02]  /*2b40*/  IADD3.X R0, PT, PT, RZ, R0, RZ, P5, !PT ;  /* 0x00000000ff007210 */ /* 0x000fe40002ffe4ff */
[----:B0-----:R-:W-:-:S03]  /*2b50*/  LEA R2, P6, R3, UR12, 0x1 ;  /* 0x0000000c03027c11 */ /* 0x001fc6000f8c08ff */
[----:B------:R-:W0:Y:S01]  /*2b60*/  @!P1 MUFU.EX2 R8, R8 ;  /* 0x0000000800089308 */ /* 0x000e220000000800 */
[----:B-----5:R-:W-:Y:S01]  /*2b70*/  @!P4 FMUL.FTZ R54, R54, R5 ;  /* 0x000000053636c220 */ /* 0x020fe20000410000 */
[----:B------:R-:W-:Y:S01]  /*2b80*/  LEA.HI.X R3, R3, UR13, R0, 0x1, P6 ;  /* 0x0000000d03037c11 */ /* 0x000fe2000b0f0c00 */
[----:B--2---:R-:W-:Y:S01]  /*2b90*/  UIMAD.WIDE.U32 UR6, UR18, UR4, UR6 ;  /* 0x00000004120672a5 */ /* 0x004fe2000f8e0006 */
[----:B---3--:R-:W-:-:S03]  /*2ba0*/  @!P3 FMUL.FTZ R55, R55, R4 ;  /* 0x000000043737b220 */ /* 0x008fc60000410000 */
[----:B------:R-:W-:Y:S01]  /*2bb0*/  UIMAD UR7, UR18, UR5, UR7 ;  /* 0x00000005120772a4 */ /* 0x000fe2000f8e0207 */
[----:B------:R-:W2:Y:S01]  /*2bc0*/  LDCU.64 UR4, c[0x0][0x560] ;  /* 0x0000ac00ff0477ac */ /* 0x000ea20008000a00 */
[----:B------:R-:W-:Y:S01]  /*2bd0*/  F2FP.BF16.F32.PACK_AB R48, R55, R56 ;  /* 0x000000383730723e */ /* 0x000fe200000010ff */
[----:B------:R-:W-:Y:S01]  /*2be0*/  FADD.FTZ R56, R56, R27 ;  /* 0x0000001b38387221 */ /* 0x000fe20000010000 */
[----:B0-----:R-:W-:Y:S01]  /*2bf0*/  @!P1 FADD.FTZ R8, R8, 1 ;  /* 0x3f80000008089421 */ /* 0x001fe20000010000 */
[-C--:B-1----:R-:W-:Y:S02]  /*2c00*/  ISETP.GE.AND P2, PT, R37, R10.reuse, PT ;  /* 0x0000000a2500720c */ /* 0x082fe40003f46270 */
[----:B------:R-:W-:Y:S01]  /*2c10*/  FADD.FTZ R55, R56, R55 ;  /* 0x0000003738377221 */ /* 0x000fe20000010000 */
[-C--:B------:R-:W-:Y:S02]  /*2c20*/  ISETP.GE.AND P3, PT, R40, R10.reuse, PT ;  /* 0x0000000a2800720c */ /* 0x080fe40003f66270 */
[-C--:B------:R-:W-:Y:S01]  /*2c30*/  ISETP.GE.AND P4, PT, R41, R10.reuse, PT ;  /* 0x0000000a2900720c */ /* 0x080fe20003f86270 */
[----:B------:R-:W0:Y:S01]  /*2c40*/  @!P1 MUFU.RCP R8, R8 ;  /* 0x0000000800089308 */ /* 0x000e220000001000 */
[----:B------:R-:W-:-:S06]  /*2c50*/  ISETP.GE.AND P5, PT, R42, R10, PT ;  /* 0x0000000a2a00720c */ /* 0x000fcc0003fa6270 */
[----:B------:R-:W-:Y:S04]  /*2c60*/  @!P2 STG.E.U16 desc[UR16][R2.64], R9 ;  /* 0x000000090200a986 */ /* 0x000fe8000c101510 */
[----:B------:R1:W-:Y:S04]  /*2c70*/  @!P3 STG.E.U16 desc[UR16][R2.64+0x40], R11 ;  /* 0x0000400b0200b986 */ /* 0x0003e8000c101510 */
[----:B------:R-:W-:Y:S01]  /*2c80*/  @!P4 STG.E.U16 desc[UR16][R2.64+0x80], R13 ;  /* 0x0000800d0200c986 */ /* 0x000fe2000c101510 */
[----:B0-----:R-:W-:-:S03]  /*2c90*/  @!P1 FMUL.FTZ R47, R47, R8 ;  /* 0x000000082f2f9220 */ /* 0x001fc60000410000 */
[----:B------:R0:W-:Y:S02]  /*2ca0*/  @!P5 STG.E.U16 desc[UR16][R2.64+0xc0], R15 ;  /* 0x0000c00f0200d986 */ /* 0x0001e4000c101510 */
[----:B------:R-:W-:Y:S01]  /*2cb0*/  F2FP.BF16.F32.PACK_AB R49, R47, R54 ;  /* 0x000000362f31723e */ /* 0x000fe200000010ff */
[----:B------:R-:W-:Y:S01]  /*2cc0*/  FADD.FTZ R54, R55, R54 ;  /* 0x0000003637367221 */ /* 0x000fe20000010000 */
[----:B------:R-:W-:Y:S03]  /*2cd0*/  BAR.SYNC.DEFER_BLOCKING 0x0 ;  /* 0x0000000000007b1d */ /* 0x000fe60000010000 */
[----:B------:R-:W-:-:S05]  /*2ce0*/  FADD.FTZ R27, R54, R47 ;  /* 0x0000002f361b7221 */ /* 0x000fca0000010000 */
[----:B-1----:R-:W0:Y:S01]  /*2cf0*/  LDC.64 R10, c[0x0][0x520] ;  /* 0x00014800ff0a7b82 */ /* 0x002e220000000a00 */
[----:B------:R-:W-:Y:S01]  /*2d00*/  STS.64 [R46], R48 ;  /* 0x000000302e007388 */ /* 0x000fe20000000a00 */
[----:B------:R-:W-:-:S03]  /*2d10*/  NOP ;  /* 0x0000000000007918 */ /* 0x000fc60000000000 */
[----:B------:R-:W-:Y:S01]  /*2d20*/  LDS.U16 R5, [R44] ;  /* 0x000000002c057984 */ /* 0x000fe20000000400 */
[----:B0-----:R-:W-:-:S03]  /*2d30*/  IMAD.WIDE.U32 R2, R18, R10, UR6 ;  /* 0x0000000612027e25 */ /* 0x001fc6000f8e000a */
[----:B------:R-:W-:Y:S01]  /*2d40*/  LDS.U16 R17, [R44+0x40] ;  /* 0x000040002c117984 */ /* 0x000fe20000000400 */
[----:B------:R-:W-:Y:S01]  /*2d50*/  IMAD R4, R18, R11, R3 ;  /* 0x0000000b12047224 */ /* 0x000fe200078e0203 */
[----:B------:R-:W-:Y:S02]  /*2d60*/  IADD3 R3, P4, PT, R37, R2, RZ ;  /* 0x0000000225037210 */ /* 0x000fe40007f9e0ff */
        /* <DEDUP_REMOVED lines=8> */
[----:B------:R-:W-:Y:S02]  /*2df0*/  ISETP.GE.AND P2, PT, R41, R0, PT ;  /* 0x000000002900720c */ /* 0x000fe40003f46270 */
[----:B------:R-:W-:Y:S02]  /*2e00*/  IADD3.X R0, PT, PT, RZ, R4, RZ, P4, !PT ;  /* 0x00000004ff007210 */ /* 0x000fe400027fe4ff */
[----:B--2---:R-:W-:-:S04]  /*2e10*/  LEA R2, P4, R3, UR4, 0x1 ;  /* 0x0000000403027c11 */ /* 0x004fc8000f8808ff */
        /* <DEDUP_REMOVED lines=12> */
.L_x_9601:
        /* <DEDUP_REMOVED lines=34> */
.L_x_9619:
[----:B------:R-:W-:Y:S05]  /*3100*/  BSYNC.RECONVERGENT B0 ;  /* 0x0000000000007941 */ /* 0x000fea0003800200 */
.L_x_9618:
        /* <DEDUP_REMOVED lines=26> */
.L_x_9621:
[----:B------:R-:W-:Y:S05]  /*32b0*/  BSYNC.RECONVERGENT B0 ;  /* 0x0000000000007941 */ /* 0x000fea0003800200 */
.L_x_9620:
        /* <DEDUP_REMOVED lines=22> */
.L_x_9623:
        /* <DEDUP_REMOVED lines=51> */
.L_x_9622:
[----:B------:R-:W-:Y:S05]  /*3750*/  EXIT ;  /* 0x000000000000794d */ /* 0x000fea0003800000 */
.L_x_9624:
        /* <DEDUP_REMOVED lines=10> */
.L_x_10538:


//--------------------- .text._Z25selective_scan_bwd_kernelI32Selective_Scan_bwd_kernel_traitsILi32ELi4ELb0ELb0ELb0ELb1ELb1EN3c108BFloat16EfEEv12SSMParamsBwd --------------------------
	.section	.text._Z25selective_scan_bwd_kernelI32Selective_Scan_bwd_kernel_traitsILi32ELi4ELb0ELb0ELb0ELb1ELb1EN3c108BFloat16EfEEv12SSMParamsBwd,"ax",@progbits
	.align	128
        .global         _Z25selective_scan_bwd_kernelI32Selective_Scan_bwd_kernel_traitsILi32ELi4ELb0ELb0ELb0ELb1ELb1EN3c108BFloat16EfEEv12SSMParamsBwd
        .type           _Z25selective_scan_bwd_kernelI32Selective_Scan_bwd_kernel_traitsILi32ELi4ELb0ELb0ELb0ELb1ELb1EN3c108BFloat16EfEEv12SSMParamsBwd,@function
        .size           _Z25selective_scan_bwd_kernelI32Selective_Scan_bwd_kernel_traitsILi32ELi4ELb0ELb0ELb0ELb1ELb1EN3c108BFloat16EfEEv12SSMParamsBwd,(.L_x_10539 - _Z25selective_scan_bwd_kernelI32Selective_Scan_bwd_kernel_traitsILi32ELi4ELb0ELb0ELb0ELb1ELb1EN3c108BFloat16EfEEv12SSMParamsBwd)
        .other          _Z25selective_scan_bwd_kernelI32Selective_Scan_bwd_kernel_traitsILi32ELi4ELb0ELb0ELb0ELb1ELb1EN3c108BFloat16EfEEv12SSMParamsBwd,@"STO_CUDA_ENTRY STV_DEFAULT"
_Z25selective_scan_bwd_kernelI32Selective_Scan_bwd_kernel_traitsILi32ELi4ELb0ELb0ELb0ELb1ELb1EN3c108BFloat16EfEEv12SSMParamsBwd:
.text._Z25selective_scan_bwd_kernelI32Selective_Scan_bwd_kernel_traitsILi32ELi4ELb0ELb0ELb0ELb1ELb1EN3c108BFloat16EfEEv12SSMParamsBwd:
        /* <DEDUP_REMOVED lines=43> */
[C---:B------:R-:W-:Y:S01]  /*02b0*/  IMAD R13, R18.reuse, UR11, R3 ;  /* 0x0000000b120d7c24 */ /* 0x040fe2000f8e0203 */
[----:B------:R-:W3:Y:S02]  /*02c0*/  LDCU.64 UR10, c[0x0][0x3d8] ;  /* 0x00007b00ff0a77ac */ /* 0x000ee40008000a00 */
[----:B------:R-:W3:Y:S01]  /*02d0*/  LDC.64 R24, c[0x0][0x460] ;  /* 0x00011800ff187b82 */ /* 0x000ee20000000a00 */
[----:B----4-:R-:W-:Y:S01]  /*02e0*/  @P0 IMAD R0, R7, UR18, R18 ;  /* 0x0000001207000c24 */ /* 0x010fe2000f8e0212 */
[----:B--2---:R-:W-:Y:S01]  /*02f0*/  UIMAD.WIDE.U32 UR4, UR18, UR6, URZ ;  /* 0x00000006120472a5 */ /* 0x004fe2000f8e00ff */
[----:B------:R-:W-:-:S05]  /*0300*/  IMAD.WIDE.U32 R4, R18, UR14, R4 ;  /* 0x0000000e12047c25 */ /* 0x000fca000f8e0004 */
[----:B------:R-:W2:Y:S01]  /*0310*/  LDC.64 R28, c[0x0][0x468] ;  /* 0x00011a00ff1c7b82 */ /* 0x000ea20000000a00 */
[----:B------:R-:W-:-:S07]  /*0320*/  @P0 IMAD R0, R0, R11, RZ ;  /* 0x0000000b00000224 */ /* 0x000fce00078e02ff */
[----:B------:R-:W4:Y:S01]  /*0330*/  LDC.64 R36, c[0x0][0x528] ;  /* 0x00014a00ff247b82 */ /* 0x000f220000000a00 */
        /* <DEDUP_REMOVED lines=19> */
[C---:B------:R-:W-:Y:S01]  /*0470*/  IADD3.X R35, PT, PT, R0.reuse, R35, RZ, P0, !PT ;  /* 0x0000002300237210 */ /* 0x040fe200007fe4ff */
[----:B------:R-:W-:Y:S01]  /*0480*/  IMAD.X R33, R0, 0x1, R33, P4 ;  /* 0x0000000100217824 */ /* 0x000fe200020e0621 */
[----:B------:R-:W-:Y:S01]  /*0490*/  LEA R23, P0, R26, R16, 0x2 ;  /* 0x000000101a177211 */ /* 0x000fe200078010ff */
[----:B------:R-:W-:Y:S01]  /*04a0*/  IMAD R0, R18, UR11, R27 ;  /* 0x0000000b12007c24 */ /* 0x000fe2000f8e021b */
        /* <DEDUP_REMOVED lines=21> */
[C---:B0-----:R-:W-:Y:S01]  /*0600*/  SHF.L.U32 R38, R25.reuse, 0x2, RZ ;  /* 0x0000000219267819 */ /* 0x041fe200000006ff */
[----:B------:R-:W-:Y:S01]  /*0610*/  VIADD R37, R25, 0x200 ;  /* 0x0000020019257836 */ /* 0x000fe20000000000 */
[----:B----4-:R-:W-:Y:S02]  /*0620*/  LEA R24, P0, R2, R4, 0x2 ;  /* 0x0000000402187211 */ /* 0x010fe400078010ff */
[----:B------:R-:W-:Y:S02]  /*0630*/  LOP3.LUT R36, R38, 0xf80, RZ, 0xc0, !PT ;  /* 0x00000f8026247812 */ /* 0x000fe400078ec0ff */
[----:B------:R-:W-:Y:S02]  /*0640*/  LEA.HI.X R29, R2, R5, R29, 0x2, P0 ;  /* 0x00000005021d7211 */ /* 0x000fe400000f141d */
[----:B------:R-:W-:-:S02]  /*0650*/  LOP3.LUT R36, R36, 0x1f, R25, 0xf8, !PT ;  /* 0x0000001f24247812 */ /* 0x000fc400078ef819 */
[----:B------:R-:W-:Y:S02]  /*0660*/  LOP3.LUT R91, R25, 0x1f, RZ, 0xc0, !PT ;  /* 0x0000001f195b7812 */ /* 0x000fe400078ec0ff */
[----:B------:R-:W-:Y:S02]  /*0670*/  IADD3 R38, PT, PT, R38, UR10, RZ ;  /* 0x0000000a26267c10 */ /* 0x000fe4000fffe0ff */
[C---:B------:R-:W-:Y:S02]  /*0680*/  LOP3.LUT R39, R36.reuse, 0x20, RZ, 0xfc, !PT ;  /* 0x0000002024277812 */ /* 0x040fe400078efcff */
[C---:B------:R-:W-:Y:S02]  /*0690*/  LOP3.LUT R40, R36.reuse, 0x40, RZ, 0xfc, !PT ;  /* 0x0000004024287812 */ /* 0x040fe400078efcff */
[----:B---3--:R-:W-:-:S07]  /*06a0*/  LOP3.LUT R41, R36, 0x60, RZ, 0xfc, !PT ;  /* 0x0000006024297812 */ /* 0x008fce00078efcff */
.L_x_9642:
[----:B0-----:R-:W0:Y:S01]  /*06b0*/  LDC R42, c[0x0][0x388] ;  /* 0x0000e200ff2a7b82 */ /* 0x001e220000000800 */
[----:B------:R-:W-:Y:S01]  /*06c0*/  UIADD3 UR7, UPT, UPT, UR6, -0x1, URZ ;  /* 0xffffffff06077890 */ /* 0x000fe2000fffe0ff */
[----:B------:R-:W-:Y:S02]  /*06d0*/  SHF.L.U32 R53, R36, 0x1, RZ ;  /* 0x0000000124357819 */ /* 0x000fe400000006ff */
[----:B------:R-:W-:Y:S01]  /*06e0*/  PRMT R9, RZ, 0x7610, R9 ;  /* 0x00007610ff097816 */ /* 0x000fe20000000009 */
[----:B------:R-:W-:Y:S01]  /*06f0*/  USHF.L.U32 UR19, UR7, 0x7, URZ ;  /* 0x0000000707137899 */ /* 0x000fe200080006ff */
[----:B------:R-:W-:Y:S02]  /*0700*/  IADD3 R2, P4, PT, R53, R30, RZ ;  /* 0x0000001e35027210 */ /* 0x000fe40007f9e0ff */
[----:B------:R-:W-:Y:S02]  /*0710*/  PRMT R11, RZ, 0x7610, R11 ;  /* 0x00007610ff0b7816 */ /* 0x000fe4000000000b */
[----:B------:R-:W-:Y:S01]  /*0720*/  PRMT R13, RZ, 0x7610, R13 ;  /* 0x00007610ff0d7816 */ /* 0x000fe2000000000d */
[----:B------:R-:W-:Y:S01]  /*0730*/  IMAD.X R3, RZ, RZ, R31, P4 ;  /* 0x000000ffff037224 */ /* 0x000fe200020e061f */
[----:B------:R-:W-:-:S02]  /*0740*/  PRMT R15, RZ, 0x7610, R15 ;  /* 0x00007610ff0f7816 */ /* 0x000fc4000000000f */
        /* <DEDUP_REMOVED lines=9> */
[----:B------:R-:W4:Y:S01]  /*07e0*/  @!P3 LDG.E.U16 R15, desc[UR16][R2.64+0xc0] ;  /* 0x0000c010020fb981 */ /* 0x000f22000c1e1500 */
[----:B------:R-:W-:-:S02]  /*07f0*/  IADD3 R4, P4, PT, R53, R32, RZ ;  /* 0x0000002035047210 */ /* 0x000fc40007f9e0ff */
[----:B------:R-:W-:Y:S01]  /*0800*/  PRMT R17, RZ, 0x7610, R17 ;  /* 0x00007610ff117816 */ /* 0x000fe20000000011 */
[----:B------:R-:W0:Y:S01]  /*0810*/  S2R R43, SR_LANEID ;  /* 0x00000000002b7919 */ /* 0x000e220000000000 */
[----:B------:R-:W-:Y:S02]  /*0820*/  PRMT R47, RZ, 0x7610, R47 ;  /* 0x00007610ff2f7816 */ /* 0x000fe4000000002f */
[----:B------:R-:W-:Y:S02]  /*0830*/  PRMT R49, RZ, 0x7610, R49 ;  /* 0x00007610ff317816 */ /* 0x000fe40000000031 */
[----:B------:R-:W-:Y:S02]  /*0840*/  PRMT R51, RZ, 0x7610, R51 ;  /* 0x00007610ff337816 */ /* 0x000fe40000000033 */
[----:B------:R-:W-:Y:S02]  /*0850*/  IADD3.X R5, PT, PT, RZ, R33, RZ, P4, !PT ;  /* 0x00000021ff057210 */ /* 0x000fe400027fe4ff */
[----:B0-----:R-:W-:-:S02]  /*0860*/  LEA R44, R43, UR10, 0x1 ;  /* 0x0000000a2b2c7c11 */ /* 0x001fc4000f8e08ff */
[----:B------:R-:W-:-:S03]  /*0870*/  LEA R45, R43, UR10, 0x3 ;  /* 0x0000000a2b2d7c11 */ /* 0x000fc6000f8e18ff */
        /* <DEDUP_REMOVED lines=27> */
[----:B------:R-:W4:Y:S01]  /*0a30*/  @!P3 LDG.E.U16 R53, desc[UR16][R8.64+0xc0] ;  /* 0x0000c0100835b981 */ /* 0x000f22000c1e1500 */
[C---:B0-----:R-:W-:Y:S01]  /*0a40*/  SHF.L.U32 R17, R54.reuse, 0x10, RZ ;  /* 0x0000001036117819 */ /* 0x041fe200000006ff */
[----:B------:R-:W-:Y:S01]  /*0a50*/  BSSY.RECONVERGENT B0, `(.L_x_9626) ;  /* 0x000002e000007945 */ /* 0x000fe20003800200 */
[----:B------:R-:W-:-:S03]  /*0a60*/  PRMT R0, R54, 0x7632, R0 ;  /* 0x0000763236007816 */ /* 0x000fc60000000000 */
[----:B-----5:R-:W-:Y:S01]  /*0a70*/  FADD.FTZ R46, R17, R20 ;  /* 0x00000014112e7221 */ /* 0x020fe20000010000 */
[C---:B------:R-:W-:Y:S01]  /*0a80*/  SHF.L.U32 R17, R55.reuse, 0x10, RZ ;  /* 0x0000001037117819 */ /* 0x040fe200000006ff */
[----:B------:R-:W-:Y:S01]  /*0a90*/  IMAD.U32 R47, R0, 0x10000, RZ ;  /* 0x00010000002f7824 */ /* 0x000fe200078e00ff */
[----:B------:R-:W-:Y:S02]  /*0aa0*/  PRMT R0, R55, 0x7632, R0 ;  /* 0x0000763237007816 */ /* 0x000fe40000000000 */
[----:B------:R-:W-:Y:S01]  /*0ab0*/  FSETP.GTU.FTZ.AND P4, PT, R46, 20, PT ;  /* 0x41a000002e00780b */ /* 0x000fe20003f9c000 */
[--C-:B------:R-:W-:Y:S01]  /*0ac0*/  FADD.FTZ R47, R47, R20.reuse ;  /* 0x000000142f2f7221 */ /* 0x100fe20000010000 */
[----:B------:R-:W-:-:S04]  /*0ad0*/  FADD.FTZ R48, R17, R20 ;  /* 0x0000001411307221 */ /* 0x000fc80000010000 */
[----:B------:R-:W-:Y:S01]  /*0ae0*/  FSETP.GTU.FTZ.AND P5, PT, R47, 20, PT ;  /* 0x41a000002f00780b */ /* 0x000fe20003fbc000 */
[----:B--2---:R0:W-:Y:S04]  /*0af0*/  STS.U16 [R44], R11 ;  /* 0x0000000b2c007388 */ /* 0x0041e80000000400 */
[----:B---3--:R0:W-:Y:S04]  /*0b00*/  STS.U16 [R44+0x40], R13 ;  /* 0x0000400d2c007388 */ /* 0x0081e80000000400 */
[----:B----4-:R0:W-:Y:S04]  /*0b10*/  STS.U16 [R44+0x80], R15 ;  /* 0x0000800f2c007388 */ /* 0x0101e80000000400 */
[----:B------:R0:W-:Y:S01]  /*0b20*/  STS.U16 [R44+0xc0], R53 ;  /* 0x0000c0352c007388 */ /* 0x0001e20000000400 */
[----:B------:R-:W-:Y:S01]  /*0b30*/  NOP ;  /* 0x0000000000007918 */ /* 0x000fe20000000000 */
[----:B------:R-:W-:Y:S05]  /*0b40*/  @P4 BRA `(.L_x_9627) ;  /* 0x0000000000784947 */ /* 0x000fea0003800000 */
[----:B------:R-:W-:Y:S01]  /*0b50*/  FMUL.FTZ R46, R46, 1.4426950216293334961 ;  /* 0x3fb8aa3b2e2e7820 */ /* 0x000fe20000410000 */
[----:B0-----:R-:W-:Y:S01]  /*0b60*/  MOV R11, 0x3e800000 ;  /* 0x3e800000000b7802 */ /* 0x001fe20000000f00 */
        /* <DEDUP_REMOVED lines=28> */
.L_x_9627:
[----:B------:R-:W-:Y:S05]  /*0d30*/  BSYNC.RECONVERGENT B0 ;  /* 0x0000000000007941 */ /* 0x000fea0003800200 */
.L_x_9626:
[----:B------:R-:W-:Y:S01]  /*0d40*/  SHF.L.U32 R49, R0, 0x10, RZ ;  /* 0x0000001000317819 */ /* 0x000fe200000006ff */
[----:B------:R-:W-:Y:S01]  /*0d50*/  BSSY.RECONVERGENT B0, `(.L_x_9628) ;  /* 0x0000022000007945 */ /* 0x000fe20003800200 */
[----:B------:R-:W-:-:S03]  /*0d60*/  FSETP.GTU.FTZ.AND P4, PT, R48, 20, PT ;  /* 0x41a000003000780b */ /* 0x000fc60003f9c000 */
[----:B------:R-:W-:Y:S01]  /*0d70*/  FADD.FTZ R49, R49, R20 ;  /* 0x0000001431317221 */ /* 0x000fe20000010000 */
[----:B------:R-:W-:Y:S09]  /*0d80*/  @P5 BRA `(.L_x_9629) ;  /* 0x0000000000785947 */ /* 0x000ff20003800000 */
[----:B------:R-:W-:Y:S01]  /*0d90*/  FMUL.FTZ R47, R47, 1.4426950216293334961 ;  /* 0x3fb8aa3b2f2f7820 */ /* 0x000fe20000410000 */
[----:B------:R-:W-:Y:S01]  /*0da0*/  HFMA2 R10, -RZ, RZ, 1.625, 0 ;  /* 0x3e800000ff0a7431 */ /* 0x000fe200000001ff */
[----:B0-----:R-:W-:Y:S02]  /*0db0*/  MOV R13, 0x3d39bf78 ;  /* 0x3d39bf78000d7802 */ /* 0x001fe40000000f00 */
        /* <DEDUP_REMOVED lines=27> */
.L_x_9629:
[----:B------:R-:W-:Y:S05]  /*0f70*/  BSYNC.RECONVERGENT B0 ;  /* 0x0000000000007941 */ /* 0x000fea0003800200 */
.L_x_9628:
[----:B------:R-:W-:Y:S01]  /*0f80*/  BSSY.RECONVERGENT B0, `(.L_x_9630) ;  /* 0x0000021000007945 */ /* 0x000fe20003800200 */
[----:B------:R-:W-:-:S03]  /*0f90*/  FSETP.GTU.FTZ.AND P5, PT, R49, 20, PT ;  /* 0x41a000003100780b */ /* 0x000fc60003fbc000 */
[----:B------:R-:W-:Y:S10]  /*0fa0*/  @P4 BRA `(.L_x_9631) ;  /* 0x0000000000784947 */ /* 0x000ff40003800000 */
[----:B------:R-:W-:Y:S01]  /*0fb0*/  FMUL.FTZ R48, R48, 1.4426950216293334961 ;  /* 0x3fb8aa3b30307820 */ /* 0x000fe20000410000 */
[----:B------:R-:W-:Y:S02]  /*0fc0*/  HFMA2 R10, -RZ, RZ, 1.625, 0 ;  /* 0x3e800000ff0a7431 */ /* 0x000fe400000001ff */
[----:B0-----:R-:W-:Y:S01]  /*0fd0*/  IMAD.MOV.U32 R13, RZ, RZ, 0x3d39bf78 ;  /* 0x3d39bf78ff0d7424 */ /* 0x001fe200078e00ff */
        /* <DEDUP_REMOVED lines=27> */
.L_x_9631:
[----:B------:R-:W-:Y:S05]  /*1190*/  BSYNC.RECONVERGENT B0 ;  /* 0x0000000000007941 */ /* 0x000fea0003800200 */
.L_x_9630:
[----:B------:R-:W-:Y:S04]  /*11a0*/  BSSY.RECONVERGENT B0, `(.L_x_9632) ;  /* 0x0000020000007945 */ /* 0x000fe80003800200 */
[----:B------:R-:W-:Y:S05]  /*11b0*/  @P5 BRA `(.L_x_9633) ;  /* 0x0000000000785947 */ /* 0x000fea0003800000 */
[----:B------:R-:W-:Y:S01]  /*11c0*/  FMUL.FTZ R49, R49, 1.4426950216293334961 ;  /* 0x3fb8aa3b31317820 */ /* 0x000fe20000410000 */
[----:B------:R-:W-:Y:S01]  /*11d0*/  HFMA2 R10, -RZ, RZ, 1.625, 0 ;  /* 0x3e800000ff0a7431 */ /* 0x000fe200000001ff */
[----:B0-----:R-:W-:Y:S02]  /*11e0*/  MOV R13, 0x3d39bf78 ;  /* 0x3d39bf78000d7802 */ /* 0x001fe40000000f00 */
        /* <DEDUP_REMOVED lines=27> */
.L_x_9633:
[----:B------:R-:W-:Y:S05]  /*13a0*/  BSYNC.RECONVERGENT B0 ;  /* 0x0000000000007941 */ /* 0x000fea0003800200 */
.L_x_9632:
[----:B------:R-:W1:Y:S01]  /*13b0*/  LDCU.128 UR12, c[0x0][0x410] ;  /* 0x00008200ff0c77ac */ /* 0x000e620008000c00 */
[----:B0-----:R-:W-:Y:S01]  /*13c0*/  PRMT R15, RZ, 0x7610, R15 ;  /* 0x00007610ff0f7816 */ /* 0x001fe2000000000f */
[----:B------:R-:W0:Y:S01]  /*13d0*/  LDC.64 R66, c[0x0][0x510] ;  /* 0x00014400ff427b82 */ /* 0x000e220000000a00 */
[----:B------:R-:W-:Y:S01]  /*13e0*/  PRMT R17, RZ, 0x7610, R17 ;  /* 0x00007610ff117816 */ /* 0x000fe20000000011 */
[----:B------:R-:W-:Y:S01]  /*13f0*/  UMOV UR4, UR19 ;  /* 0x0000001300047c82 */ /* 0x000fe20008000000 */
[----:B------:R-:W-:Y:S01]  /*1400*/  UMOV UR5, URZ ;  /* 0x000000ff00057c82 */ /* 0x000fe20008000000 */
[----:B------:R-:W-:Y:S02]  /*1410*/  PRMT R51, RZ, 0x7610, R51 ;  /* 0x00007610ff337816 */ /* 0x000fe40000000033 */
[----:B------:R-:W-:Y:S01]  /*1420*/  PRMT R53, RZ, 0x7610, R53 ;  /* 0x00007610ff357816 */ /* 0x000fe20000000035 */
[----:B-1----:R-:W-:-:S04]  /*1430*/  UIMAD.WIDE.U32 UR8, UR18, UR12, UR4 ;  /* 0x0000000c120872a5 */ /* 0x002fc8000f8e0004 */
[----:B------:R-:W-:Y:S01]  /*1440*/  UIMAD UR10, UR18, UR13, UR9 ;  /* 0x0000000d120a72a4 */ /* 0x000fe2000f8e0209 */
[----:B------:R-:W1:Y:S01]  /*1450*/  LDCU.64 UR12, c[0x0][0x488] ;  /* 0x00009100ff0c77ac */ /* 0x000e620008000a00 */
[----:B------:R-:W-:Y:S01]  /*1460*/  IMAD.U32 R9, RZ, RZ, UR9 ;  /* 0x00000009ff097e24 */ /* 0x000fe2000f8e00ff */
[----:B------:R-:W-:-:S03]  /*1470*/  MOV R8, UR8 ;  /* 0x0000000800087c02 */ /* 0x000fc60008000f00 */
[----:B------:R-:W-:-:S03]  /*1480*/  MOV R9, UR10 ;  /* 0x0000000a00097c02 */ /* 0x000fc60008000f00 */
[----:B------:R-:W-:-:S04]  /*1490*/  IMAD.WIDE.U32 R8, R18, UR14, R8 ;  /* 0x0000000e12087c25 */ /* 0x000fc8000f8e0008 */
[----:B------:R-:W-:Y:S01]  /*14a0*/  IMAD R9, R18, UR15, R9 ;  /* 0x0000000f12097c24 */ /* 0x000fe2000f8e0209 */
[----:B------:R-:W-:-:S04]  /*14b0*/  IADD3 R8, P4, PT, R36, R8, RZ ;  /* 0x0000000824087210 */ /* 0x000fc80007f9e0ff */
[----:B------:R-:W-:Y:S02]  /*14c0*/  IADD3.X R9, PT, PT, RZ, R9, RZ, P4, !PT ;  /* 0x00000009ff097210 */ /* 0x000fe400027fe4ff */
[----:B-1----:R-:W-:-:S04]  /*14d0*/  LEA R12, P4, R8, UR12, 0x1 ;  /* 0x0000000c080c7c11 */ /* 0x002fc8000f8808ff */
[----:B------:R-:W-:Y:S01]  /*14e0*/  LEA.HI.X R13, R8, UR13, R9, 0x1, P4 ;  /* 0x0000000d080d7c11 */ /* 0x000fe2000a0f0c09 */
[----:B------:R-:W1:Y:S01]  /*14f0*/  LDCU.128 UR12, c[0x0][0x420] ;  /* 0x00008400ff0c77ac */ /* 0x000e620008000c00 */
[----:B------:R-:W-:Y:S01]  /*1500*/  LDS.64 R8, [R45] ;  /* 0x000000002d087984 */ /* 0x000fe20000000a00 */
[----:B------:R-:W-:Y:S06]  /*1510*/  BAR.SYNC.DEFER_BLOCKING 0x0 ;  /* 0x0000000000007b1d */ /* 0x000fec0000010000 */
[----:B------:R-:W2:Y:S04]  /*1520*/  @!P0 LDG.E.U16 R15, desc[UR16][R12.64] ;  /* 0x000000100c0f8981 */ /* 0x000ea8000c1e1500 */
[----:B------:R-:W3:Y:S04]  /*1530*/  @!P1 LDG.E.U16 R17, desc[UR16][R12.64+0x40] ;  /* 0x000040100c119981 */ /* 0x000ee8000c1e1500 */
[----:B------:R-:W4:Y:S04]  /*1540*/  @!P2 LDG.E.U16 R51, desc[UR16][R12.64+0x80] ;  /* 0x000080100c33a981 */ /* 0x000f28000c1e1500 */
[----:B------:R5:W4:Y:S01]  /*1550*/  @!P3 LDG.E.U16 R53, desc[UR16][R12.64+0xc0] ;  /* 0x0000c0100c35b981 */ /* 0x000b22000c1e1500 */
[----:B-1----:R-:W-:Y:S01]  /*1560*/  UIMAD.WIDE.U32 UR8, UR18, UR12, UR4 ;  /* 0x0000000c120872a5 */ /* 0x002fe2000f8e0004 */
[----:B------:R-:W-:-:S02]  /*1570*/  PRMT R55, RZ, 0x7610, R55 ;  /* 0x00007610ff377816 */ /* 0x000fc40000000037 */
[----:B------:R-:W-:Y:S01]  /*1580*/  PRMT R57, RZ, 0x7610, R57 ;  /* 0x00007610ff397816 */ /* 0x000fe20000000039 */
[----:B------:R-:W-:Y:S01]  /*1590*/  UIMAD UR10, UR18, UR13, UR9 ;  /* 0x0000000d120a72a4 */ /* 0x000fe2000f8e0209 */
[----:B------:R-:W-:Y:S01]  /*15a0*/  PRMT R59, RZ, 0x7610, R59 ;  /* 0x00007610ff3b7816 */ /* 0x000fe2000000003b */
[----:B------:R-:W1:Y:S01]  /*15b0*/  LDCU.64 UR12, c[0x0][0x478] ;  /* 0x00008f00ff0c77ac */ /* 0x000e620008000a00 */
[----:B------:R-:W-:Y:S01]  /*15c0*/  IMAD.U32 R11, RZ, RZ, UR9 ;  /* 0x00000009ff0b7e24 */ /* 0x000fe2000f8e00ff */
[----:B------:R-:W-:Y:S02]  /*15d0*/  MOV R10, UR8 ;  /* 0x00000008000a7c02 */ /* 0x000fe40008000f00 */
[----:B------:R-:W-:Y:S02]  /*15e0*/  MOV R11, UR10 ;  /* 0x0000000a000b7c02 */ /* 0x000fe40008000f00 */
[----:B-----5:R-:W-:Y:S01]  /*15f0*/  PRMT R13, RZ, 0x7610, R13 ;  /* 0x00007610ff0d7816 */ /* 0x020fe2000000000d */
[C---:B------:R-:W-:Y:S01]  /*1600*/  IMAD.WIDE.U32 R10, R18.reuse, UR14, R10 ;  /* 0x0000000e120a7c25 */ /* 0x040fe2000f8e000a */
[----:B--2---:R-:W-:Y:S03]  /*1610*/  STS.U16 [R44], R15 ;  /* 0x0000000f2c007388 */ /* 0x004fe60000000400 */
[----:B------:R-:W-:Y:S01]  /*1620*/  IMAD R0, R18, UR15, R11 ;  /* 0x0000000f12007c24 */ /* 0x000fe2000f8e020b */
[----:B------:R-:W-:Y:S01]  /*1630*/  IADD3 R11, P4, PT, R36, R10, RZ ;  /* 0x0000000a240b7210 */ /* 0x000fe20007f9e0ff */
[----:B---3--:R-:W-:Y:S04]  /*1640*/  STS.U16 [R44+0x40], R17 ;  /* 0x000040112c007388 */ /* 0x008fe80000000400 */
[----:B----4-:R-:W-:Y:S01]  /*1650*/  STS.U16 [R44+0x80], R51 ;  /* 0x000080332c007388 */ /* 0x010fe20000000400 */
[----:B------:R-:W-:-:S03]  /*1660*/  IADD3.X R0, PT, PT, RZ, R0, RZ, P4, !PT ;  /* 0x00000000ff007210 */ /* 0x000fc600027fe4ff */
[----:B------:R-:W-:Y:S01]  /*1670*/  STS.U16 [R44+0xc0], R53 ;  /* 0x0000c0352c007388 */ /* 0x000fe20000000400 */
[----:B------:R-:W-:-:S03]  /*1680*/  NOP ;  /* 0x0000000000007918 */ /* 0x000fc60000000000 */
[----:B------:R-:W2:Y:S01]  /*1690*/  LDS.64 R60, [R45] ;  /* 0x000000002d3c7984 */ /* 0x000ea20000000a00 */
[----:B------:R-:W-:Y:S01]  /*16a0*/  BAR.SYNC.DEFER_BLOCKING 0x0 ;  /* 0x0000000000007b1d */ /* 0x000fe20000010000 */
[----:B-1----:R-:W-:-:S04]  /*16b0*/  LEA R10, P4, R11, UR12, 0x1 ;  /* 0x0000000c0b0a7c11 */ /* 0x002fc8000f8808ff */
[----:B------:R-:W-:-:S03]  /*16c0*/  LEA.HI.X R11, R11, UR13, R0, 0x1, P4 ;  /* 0x0000000d0b0b7c11 */ /* 0x000fc6000a0f0c00 */
[----:B------:R-:W1:Y:S01]  /*16d0*/  S2UR UR9, SR_CgaCtaId ;  /* 0x00000000000979c3 */ /* 0x000e620000008800 */
[----:B------:R-:W-:Y:S01]  /*16e0*/  UMOV UR8, 0x400 ;  /* 0x0000040000087882 */ /* 0x000fe20000000000 */
[----:B------:R-:W3:Y:S01]  /*16f0*/  LDCU.64 UR10, c[0x0][0x508] ;  /* 0x0000a100ff0a77ac */ /* 0x000ee20008000a00 */
[----:B------:R-:W4:Y:S01]  /*1700*/  LDCU.64 UR12, c[0x0][0x490] ;  /* 0x00009200ff0c77ac */ /* 0x000f220008000a00 */
[----:B------:R-:W5:Y:S04]  /*1710*/  @!P0 LDG.E.U16 R13, desc[UR16][R10.64] ;  /* 0x000000100a0d8981 */ /* 0x000f68000c1e1500 */
[----:B------:R-:W3:Y:S04]  /*1720*/  @!P1 LDG.E.U16 R55, desc[UR16][R10.64+0x40] ;  /* 0x000040100a379981 */ /* 0x000ee8000c1e1500 */
[----:B------:R-:W3:Y:S04]  /*1730*/  @!P2 LDG.E.U16 R57, desc[UR16][R10.64+0x80] ;  /* 0x000080100a39a981 */ /* 0x000ee8000c1e1500 */
[----:B------:R-:W3:Y:S01]  /*1740*/  @!P3 LDG.E.U16 R59, desc[UR16][R10.64+0xc0] ;  /* 0x0000c0100a3bb981 */ /* 0x000ee2000c1e1500 */
[C---:B--2---:R-:W-:Y:S01]  /*1750*/  PRMT R0, R60.reuse, 0x7632, R0 ;  /* 0x000076323c007816 */ /* 0x044fe20000000000 */
[C---:B------:R-:W-:Y:S01]  /*1760*/  IMAD.U32 R54, R61.reuse, 0x10000, RZ ;  /* 0x000100003d367824 */ /* 0x040fe200078e00ff */
[----:B------:R-:W-:Y:S01]  /*1770*/  PRMT R12, R61, 0x7632, R12 ;  /* 0x000076323d0c7816 */ /* 0x000fe2000000000c */
[----:B-1----:R-:W-:Y:S01]  /*1780*/  ULEA UR8, UR9, UR8, 0x18 ;  /* 0x0000000809087291 */ /* 0x002fe2000f8ec0ff */
[----:B------:R-:W-:Y:S01]  /*1790*/  SHF.L.U32 R14, R60, 0x10, RZ ;  /* 0x000000103c0e7819 */ /* 0x000fe200000006ff */
[----:B------:R-:W-:Y:S01]  /*17a0*/  FMUL.FTZ R50, R54, -1.4426950216293334961 ;  /* 0xbfb8aa3b36327820 */ /* 0x000fe20000410000 */
[----:B------:R-:W-:Y:S01]  /*17b0*/  SHF.L.U32 R16, R0, 0x10, RZ ;  /* 0x0000001000107819 */ /* 0x000fe200000006ff */
[----:B----4-:R-:W-:Y:S01]  /*17c0*/  UISETP.NE.U32.AND UP0, UPT, UR12, URZ, UPT ;  /* 0x000000ff0c00728c */ /* 0x010fe2000bf05070 */
[----:B------:R-:W-:Y:S01]  /*17d0*/  SHF.L.U32 R60, R12, 0x10, RZ ;  /* 0x000000100c3c7819 */ /* 0x000fe200000006ff */
[----:B------:R-:W-:Y:S01]  /*17e0*/  FMUL.FTZ R15, R14, -1.4426950216293334961 ;  /* 0xbfb8aa3b0e0f7820 */ /* 0x000fe20000410000 */
[----:B------:R-:W-:Y:S01]  /*17f0*/  ISETP.NE.AND P2, PT, R25, RZ, PT ;  /* 0x000000ff1900720c */ /* 0x000fe20003f45270 */
[----:B------:R-:W-:Y:S01]  /*1800*/  FMUL.FTZ R0, R16, -1.4426950216293334961 ;  /* 0xbfb8aa3b10007820 */ /* 0x000fe20000410000 */
[----:B------:R-:W1:Y:S01]  /*1810*/  MUFU.EX2 R50, R50 ;  /* 0x0000003200327308 */ /* 0x000e620000000800 */
[----:B------:R-:W-:Y:S01]  /*1820*/  FMUL.FTZ R12, R60, -1.4426950216293334961 ;  /* 0xbfb8aa3b3c0c7820 */ /* 0x000fe20000410000 */
[----:B------:R-:W-:-:S06]  /*1830*/  UISETP.NE.AND.EX UP0, UPT, UR13, URZ, UPT, UP0 ;  /* 0x000000ff0d00728c */ /* 0x000fcc000bf05300 */
[----:B------:R-:W-:Y:S08]  /*1840*/  MUFU.EX2 R15, R15 ;  /* 0x0000000f000f7308 */ /* 0x000ff00000000800 */
[----:B------:R-:W2:Y:S01]  /*1850*/  MUFU.EX2 R0, R0 ;  /* 0x0000000000007308 */ /* 0x000ea20000000800 */
[----:B-1----:R-:W-:Y:S01]  /*1860*/  FADD.FTZ R51, R50, 1 ;  /* 0x3f80000032337421 */ /* 0x002fe20000010000 */
[----:B------:R-:W-:-:S06]  /*1870*/  IMAD.U32 R50, R9, 0x10000, RZ ;  /* 0x0001000009327824 */ /* 0x000fcc00078e00ff */
[----:B------:R-:W1:Y:S01]  /*1880*/  MUFU.EX2 R12, R12 ;  /* 0x0000000c000c7308 */ /* 0x000e620000000800 */
[----:B--2---:R-:W-:Y:S01]  /*1890*/  FADD.FTZ R17, R0, 1 ;  /* 0x3f80000000117421 */ /* 0x004fe20000010000 */
[C---:B------:R-:W-:Y:S02]  /*18a0*/  SHF.L.U32 R0, R8.reuse, 0x10, RZ ;  /* 0x0000001008007819 */ /* 0x040fe400000006ff */
[----:B------:R-:W-:-:S04]  /*18b0*/  PRMT R8, R8, 0x7632, R8 ;  /* 0x0000763208087816 */ /* 0x000fc80000000008 */
[----:B------:R-:W-:Y:S01]  /*18c0*/  MUFU.RCP R17, R17 ;  /* 0x0000001100117308 */ /* 0x000fe20000001000 */
[----:B------:R-:W-:Y:S01]  /*18d0*/  SHF.L.U32 R52, R8, 0x10, RZ ;  /* 0x0000001008347819 */ /* 0x000fe200000006ff */
[----:B-1----:R-:W-:Y:S01]  /*18e0*/  FADD.FTZ R53, R12, 1 ;  /* 0x3f8000000c357421 */ /* 0x002fe20000010000 */
[----:B------:R-:W-:-:S05]  /*18f0*/  PRMT R12, R9, 0x7632, R12 ;  /* 0x00007632090c7816 */ /* 0x000fca000000000c */
[----:B------:R-:W-:Y:S01]  /*1900*/  IMAD.U32 R12, R12, 0x10000, RZ ;  /* 0x000100000c0c7824 */ /* 0x000fe200078e00ff */
[----:B-----5:R1:W-:Y:S04]  /*1910*/  STS.U16 [R44], R13 ;  /* 0x0000000d2c007388 */ /* 0x0203e80000000400 */
[----:B---3--:R2:W-:Y:S04]  /*1920*/  STS.U16 [R44+0x40], R55 ;  /* 0x000040372c007388 */ /* 0x0085e80000000400 */
[----:B------:R-:W-:Y:S01]  /*1930*/  STS.U16 [R44+0x80], R57 ;  /* 0x000080392c007388 */ /* 0x000fe20000000400 */
[----:B-1----:R-:W-:-:S03]  /*1940*/  FADD.FTZ R13, R15, 1 ;  /* 0x3f8000000f0d7421 */ /* 0x002fc60000010000 */
[----:B------:R1:W-:Y:S01]  /*1950*/  STS.U16 [R44+0xc0], R59 ;  /* 0x0000c03b2c007388 */ /* 0x0003e20000000400 */
[----:B------:R-:W-:-:S03]  /*1960*/  NOP ;  /* 0x0000000000007918 */ /* 0x000fc60000000000 */
[----:B------:R-:W3:Y:S01]  /*1970*/  LDS.64 R10, [R45] ;  /* 0x000000002d0a7984 */ /* 0x000ee20000000a00 */
[----:B--2---:R-:W2:Y:S08]  /*1980*/  MUFU.RCP R55, R51 ;  /* 0x0000003300377308 */ /* 0x004eb00000001000 */
[----:B------:R-:W-:Y:S08]  /*1990*/  MUFU.RCP R13, R13 ;  /* 0x0000000d000d7308 */ /* 0x000ff00000001000 */
[----:B-1----:R-:W1:Y:S01]  /*19a0*/  MUFU.RCP R59, R53 ;  /* 0x00000035003b7308 */ /* 0x002e620000001000 */
[----:B--2---:R-:W-:-:S04]  /*19b0*/  FADD.FTZ R51, -R55, 1 ;  /* 0x3f80000037337421 */ /* 0x004fc80000010100 */
[----:B------:R-:W-:Y:S01]  /*19c0*/  FFMA.FTZ R57, R54, R51, 1 ;  /* 0x3f80000036397423 */ /* 0x000fe20000010033 */
[----:B------:R-:W-:-:S04]  /*19d0*/  FADD.FTZ R51, -R17, 1 ;  /* 0x3f80000011337421 */ /* 0x000fc80000010100 */
[----:B------:R-:W-:Y:S01]  /*19e0*/  FFMA.FTZ R51, R16, R51, 1 ;  /* 0x3f80000010337423 */ /* 0x000fe20000010033 */
[----:B-1----:R-:W-:-:S04]  /*19f0*/  FADD.FTZ R63, -R59, 1 ;  /* 0x3f8000003b3f7421 */ /* 0x002fc80000010100 */
[----:B------:R-:W-:Y:S01]  /*1a00*/  FFMA.FTZ R63, R60, R63, 1 ;  /* 0x3f8000003c3f7423 */ /* 0x000fe2000001003f */
[C---:B---3--:R-:W-:Y:S02]  /*1a10*/  PRMT R9, R10.reuse, 0x7632, R9 ;  /* 0x000076320a097816 */ /* 0x048fe40000000009 */
[----:B------:R-:W-:Y:S02]  /*1a20*/  SHF.L.U32 R15, R10, 0x10, RZ ;  /* 0x000000100a0f7819 */ /* 0x000fe400000006ff */
[C---:B------:R-:W-:Y:S02]  /*1a30*/  PRMT R10, R11.reuse, 0x7632, R10 ;  /* 0x000076320b0a7816 */ /* 0x040fe4000000000a */
[----:B------:R-:W-:Y:S01]  /*1a40*/  SHF.L.U32 R56, R11, 0x10, RZ ;  /* 0x000000100b387819 */ /* 0x000fe200000006ff */
[----:B------:R-:W-:Y:S01]  /*1a50*/  FADD.FTZ R11, -R13, 1 ;  /* 0x3f8000000d0b7421 */ /* 0x000fe20000010100 */
[----:B------:R-:W-:Y:S01]  /*1a60*/  SHF.L.U32 R53, R9, 0x10, RZ ;  /* 0x0000001009357819 */ /* 0x000fe200000006ff */
        /* <DEDUP_REMOVED lines=19> */
[----:B------:R-:W-:Y:S01]  /*1ba0*/  MOV R51, UR8 ;  /* 0x0000000800337c02 */ /* 0x000fe20008000f00 */
[----:B------:R-:W-:Y:S01]  /*1bb0*/  FMUL.FTZ R59, R60, R59 ;  /* 0x0000003b3c3b7220 */ /* 0x000fe20000410000 */
[----:B------:R-:W-:Y:S01]  /*1bc0*/  F2FP.BF16.F32.PACK_AB R9, R62, R57 ;  /* 0x000000393e09723e */ /* 0x000fe200000010ff */
[----:B------:R-:W-:Y:S01]  /*1bd0*/  FMUL.FTZ R0, R0, R13 ;  /* 0x0000000d00007220 */ /* 0x000fe20000410000 */
[----:B------:R-:W-:Y:S01]  /*1be0*/  FMUL.FTZ R50, R50, R55 ;  /* 0x0000003732327220 */ /* 0x000fe20000410000 */
[----:B------:R-:W-:-:S02]  /*1bf0*/  FMUL.FTZ R52, R52, R17 ;  /* 0x0000001134347220 */ /* 0x000fc40000410000 */
        /* <DEDUP_REMOVED lines=13> */
[----:B------:R-:W-:-:S05]  /*1cd0*/  IADD3 R9, P0, PT, R36, R8, RZ ;  /* 0x0000000824097210 */ /* 0x000fca0007f1e0ff */
[----:B------:R-:W-:Y:S01]  /*1ce0*/  IMAD.X R58, RZ, RZ, R58, P0 ;  /* 0x000000ffff3a7224 */ /* 0x000fe200000e063a */
[----:B------:R-:W0:Y:S01]  /*1cf0*/  LDS R10, [R51+0x100] ;  /* 0x00010000330a7984 */ /* 0x000e220000000800 */
[----:B-1----:R-:W-:-:S04]  /*1d00*/  LEA R8, P4, R9, UR10, 0x1 ;  /* 0x0000000a09087c11 */ /* 0x002fc8000f8808ff */
[----:B------:R-:W-:Y:S02]  /*1d10*/  LEA.HI.X R9, R9, UR11, R58, 0x1, P4 ;  /* 0x0000000b09097c11 */ /* 0x000fe4000a0f0c3a */
[-C--:B0-----:R-:W-:Y:S02]  /*1d20*/  ISETP.GE.AND P0, PT, R36, R10.reuse, PT ;  /* 0x0000000a2400720c */ /* 0x081fe40003f06270 */
[-C--:B------:R-:W-:Y:S02]  /*1d30*/  ISETP.GE.AND P1, PT, R39, R10.reuse, PT ;  /* 0x0000000a2700720c */ /* 0x080fe40003f26270 */
[-C--:B------:R-:W-:Y:S02]  /*1d40*/  ISETP.GE.AND P3, PT, R40, R10.reuse, PT ;  /* 0x0000000a2800720c */ /* 0x080fe40003f66270 */
[----:B------:R-:W-:-:S07]  /*1d50*/  ISETP.GE.AND P4, PT, R41, R10, PT ;  /* 0x0000000a2900720c */ /* 0x000fce0003f86270 */
[----:B------:R0:W-:Y:S04]  /*1d60*/  @!P0 STG.E.U16 desc[UR16][R8.64], R11 ;  /* 0x0000000b08008986 */ /* 0x0001e8000c101510 */
[----:B------:R0:W-:Y:S04]  /*1d70*/  @!P1 STG.E.U16 desc[UR16][R8.64+0x40], R57 ;  /* 0x0000403908009986 */ /* 0x0001e8000c101510 */
[----:B------:R0:W-:Y:S04]  /*1d80*/  @!P3 STG.E.U16 desc[UR16][R8.64+0x80], R63 ;  /* 0x0000803f0800b986 */ /* 0x0001e8000c101510 */
[----:B------:R0:W-:Y:S01]  /*1d90*/  @!P4 STG.E.U16 desc[UR16][R8.64+0xc0], R65 ;  /* 0x0000c0410800c986 */ /* 0x0001e2000c101510 */
[----:B------:R-:W-:Y:S05]  /*1da0*/  BRA.U !UP0, `(.L_x_9634) ;  /* 0x0000000108907547 */ /* 0x000fea000b800000 */
[----:B------:R-:W-:Y:S01]  /*1db0*/  BAR.SYNC.DEFER_BLOCKING 0x0 ;  /* 0x0000000000007b1d */ /* 0x000fe20000010000 */
[----:B------:R-:W-:Y:S01]  /*1dc0*/  FMUL.FTZ R13, R13, R15 ;  /* 0x0000000f0d0d7220 */ /* 0x000fe20000410000 */
[----:B0-----:R-:W-:Y:S01]  /*1dd0*/  FMUL.FTZ R8, R17, R53 ;  /* 0x0000003511087220 */ /* 0x001fe20000410000 */
[----:B------:R-:W-:Y:S01]  /*1de0*/  FMUL.FTZ R55, R55, R56 ;  /* 0x0000003837377220 */ /* 0x000fe20000410000 */
[----:B------:R-:W-:Y:S02]  /*1df0*/  FMUL.FTZ R10, R59, R61 ;  /* 0x0000003d3b0a7220 */ /* 0x000fe40000410000 */
[----:B------:R-:W0:Y:S01]  /*1e00*/  LDCU.128 UR8, c[0x0][0x430] ;  /* 0x00008600ff0877ac */ /* 0x000e220008000c00 */
[----:B------:R-:W-:Y:S02]  /*1e10*/  F2FP.BF16.F32.PACK_AB R8, R8, R13 ;  /* 0x0000000d0808723e */ /* 0x000fe400000010ff */
[----:B------:R-:W-:-:S05]  /*1e20*/  F2FP.BF16.F32.PACK_AB R9, R10, R55 ;  /* 0x000000370a09723e */ /* 0x000fca00000010ff */
[----:B------:R1:W-:Y:S01]  /*1e30*/  STS.64 [R45], R8 ;  /* 0x000000082d007388 */ /* 0x0003e20000000a00 */
[----:B------:R-:W-:-:S03]  /*1e40*/  NOP ;  /* 0x0000000000007918 */ /* 0x000fc60000000000 */
[----:B------:R-:W-:Y:S01]  /*1e50*/  LDS.U16 R11, [R44] ;  /* 0x000000002c0b7984 */ /* 0x000fe20000000400 */
[----:B0-----:R-:W-:-:S03]  /*1e60*/  UIMAD.WIDE.U32 UR4, UR18, UR8, UR4 ;  /* 0x00000008120472a5 */ /* 0x001fc6000f8e0004 */
[----:B------:R-:W-:Y:S01]  /*1e70*/  LDS.U16 R13, [R44+0x40] ;  /* 0x000040002c0d7984 */ /* 0x000fe20000000400 */
[----:B------:R-:W-:Y:S02]  /*1e80*/  UIMAD UR8, UR18, UR9, UR5 ;  /* 0x00000009120872a4 */ /* 0x000fe4000f8e0205 */
[----:B-1----:R-:W-:Y:S01]  /*1e90*/  MOV R9, UR5 ;  /* 0x0000000500097c02 */ /* 0x002fe20008000f00 */
[----:B------:R-:W-:Y:S01]  /*1ea0*/  LDS.U16 R15, [R44+0x80] ;  /* 0x000080002c0f7984 */ /* 0x000fe20000000400 */
[----:B------:R-:W-:Y:S02]  /*1eb0*/  MOV R8, UR4 ;  /* 0x0000000400087c02 */ /* 0x000fe40008000f00 */
        /* <DEDUP_REMOVED lines=19> */
.L_x_9634:
[----:B------:R-:W2:Y:S01]  /*1ff0*/  LDCU UR9, c[0x0][0x38c] ;  /* 0x00007180ff0977ac */ /* 0x000ea20008000800 */
[----:B------:R-:W-:Y:S01]  /*2000*/  PRMT R60, R2, 0x7632, R60 ;  /* 0x00007632023c7816 */ /* 0x000fe2000000003c */
[----:B------:R-:W-:Y:S01]  /*2010*/  FMUL.FTZ R58, R12, R59 ;  /* 0x0000003b0c3a7220 */ /* 0x000fe20000410000 */
[----:B0-----:R-:W-:Y:S01]  /*2020*/  SHF.L.U32 R57, R2, 0x10, RZ ;  /* 0x0000001002397819 */ /* 0x001fe200000006ff */
[----:B------:R-:W-:Y:S01]  /*2030*/  HFMA2 R56, -RZ, RZ, 0, 0 ;  /* 0x00000000ff387431 */ /* 0x000fe200000001ff */
[----:B------:R-:W-:Y:S01]  /*2040*/  SHF.L.U32 R60, R60, 0x10, RZ ;  /* 0x000000103c3c7819 */ /* 0x000fe200000006ff */
[----:B------:R-:W-:Y:S01]  /*2050*/  IMAD.MOV.U32 R53, RZ, RZ, RZ ;  /* 0x000000ffff357224 */ /* 0x000fe200078e00ff */
[C---:B------:R-:W-:Y:S01]  /*2060*/  PRMT R62, R3.reuse, 0x7632, R62 ;  /* 0x00007632033e7816 */ /* 0x040fe2000000003e */
[----:B------:R-:W-:Y:S01]  /*2070*/  FFMA.FTZ R27, R0, R57, R27 ;  /* 0x00000039001b7223 */ /* 0x000fe2000001001b */
[----:B------:R-:W-:Y:S02]  /*2080*/  SHF.L.U32 R59, R3, 0x10, RZ ;  /* 0x00000010033b7819 */ /* 0x000fe400000006ff */
[----:B------:R-:W-:-:S02]  /*2090*/  CS2R R54, SRZ ;  /* 0x0000000000367805 */ /* 0x000fc4000001ff00 */
[----:B------:R-:W-:Y:S01]  /*20a0*/  SHF.L.U32 R62, R62, 0x10, RZ ;  /* 0x000000103e3e7819 */ /* 0x000fe200000006ff */
[----:B------:R-:W-:Y:S01]  /*20b0*/  FFMA.FTZ R27, R52, R60, R27 ;  /* 0x0000003c341b7223 */ /* 0x000fe2000001001b */
[----:B------:R-:W-:Y:S01]  /*20c0*/  PRMT R61, RZ, 0x7610, R61 ;  /* 0x00007610ff3d7816 */ /* 0x000fe2000000003d */
[-C--:B------:R-:W-:Y:S01]  /*20d0*/  FMUL.FTZ R63, R0, R19.reuse ;  /* 0x00000013003f7220 */ /* 0x080fe20000410000 */
[C---:B------:R-:W-:Y:S01]  /*20e0*/  FMUL.FTZ R65, R50.reuse, R19 ;  /* 0x0000001332417220 */ /* 0x040fe20000410000 */
[----:B------:R-:W-:Y:S01]  /*20f0*/  FFMA.FTZ R27, R50, R59, R27 ;  /* 0x0000003b321b7223 */ /* 0x000fe2000001001b */
[-C--:B------:R-:W-:Y:S01]  /*2100*/  FMUL.FTZ R66, R52, R19.reuse ;  /* 0x0000001334427220 */ /* 0x080fe20000410000 */
[----:B--2---:R-:W-:Y:S01]  /*2110*/  UISETP.GE.AND UP0, UPT, UR9, 0x1, UPT ;  /* 0x000000010900788c */ /* 0x004fe2000bf06270 */
        /* <DEDUP_REMOVED lines=12> */
[----:B-1----:R-:W1:Y:S01]  /*21e0*/  LDC.64 R8, c[0x0][0x3e0] ;  /* 0x0000f800ff087b82 */ /* 0x002e620000000a00 */
        /* <DEDUP_REMOVED lines=26> */
.L_x_9641:
        /* <DEDUP_REMOVED lines=8> */
[----:B------:R-:W3:Y:S01]  /*2410*/  LDG.E R84, desc[UR16][R2.64] ;  /* 0x0000001002547981 */ /* 0x000ee2000c1e1900 */
[----:B------:R-:W-:-:S05]  /*2420*/  SEL R82, R80, R37, !P1 ;  /* 0x0000002550527207 */ /* 0x000fca0004800000 */
[----:B------:R-:W-:Y:S01]  /*2430*/  IMAD R89, R82, 0x4, R51 ;  /* 0x0000000452597824 */ /* 0x000fe200078e0233 */
[----:B------:R-:W-:Y:S01]  /*2440*/  ISETP.NE.AND P1, PT, R25, 0x1f, PT ;  /* 0x0000001f1900780c */ /* 0x000fe20003f25270 */
        /* <DEDUP_REMOVED lines=21> */
[----:B------:R0:W2:Y:S01]  /*25a0*/  LDS R90, [R78+UR8] ;  /* 0x000000084e5a7984 */ /* 0x0000a20008000800 */
[----:B------:R-:W-:Y:S05]  /*25b0*/  BRA `(.L_x_9638) ;  /* 0x0000000000047947 */ /* 0x000fea0003800000 */
.L_x_9637:
[----:B------:R3:W0:Y:S02]  /*25c0*/  LDS R90, [R38+0xb4c] ;  /* 0x000b4c00265a7984 */ /* 0x0006240000000800 */
.L_x_9638:
[----:B------:R-:W-:Y:S05]  /*25d0*/  BSYNC.RECONVERGENT B0 ;  /* 0x0000000000007941 */ /* 0x000fea0003800200 */
.L_x_9636:
[----:B------:R-:W-:Y:S01]  /*25e0*/  UISETP.NE.AND UP0, UPT, UR6, 0x1, UPT ;  /* 0x000000010600788c */ /* 0x000fe2000bf05270 */
[----:B------:R-:W-:-:S05]  /*25f0*/  MOV R89, RZ ;  /* 0x000000ff00597202 */ /* 0x000fca0000000f00 */
[----:B------:R-:W-:-:S04]  /*2600*/  PLOP3.LUT P1, PT, PT, PT, UP0, 0x80, 0x8 ;  /* 0x000000000008781c */ /* 0x000fc80003f2f008 */
[----:B------:R-:W-:-:S13]  /*2610*/  ISETP.NE.OR P1, PT, R25, RZ, !P1 ;  /* 0x000000ff1900720c */ /* 0x000fda0004f25670 */
[----:B------:R-:W-:-:S05]  /*2620*/  @!P1 IMAD.WIDE R2, R79, 0x8, R6 ;  /* 0x000000084f029825 */ /* 0x000fca00078e0206 */
[----:B------:R5:W4:Y:S01]  /*2630*/  @!P1 LDG.E R89, desc[UR16][R2.64+0x4] ;  /* 0x0000041002599981 */ /* 0x000b22000c1e1900 */
        /* <DEDUP_REMOVED lines=12> */
[C---:B------:R-:W-:Y:S01]  /*2700*/  ISETP.NE.AND P4, PT, R43.reuse, RZ, PT ;  /* 0x000000ff2b00720c */ /* 0x040fe20003f85270 */
[----:B------:R-:W0:Y:S01]  /*2710*/  SHFL.DOWN PT, R93, R84, 0x1, 0x1f ;  /* 0x08201f00545d7f89 */ /* 0x000e2200000e0000 */
[----:B------:R-:W-:Y:S01]  /*2720*/  ISETP.GT.AND P3, PT, R43, 0xf, PT ;  /* 0x0000000f2b00780c */ /* 0x000fe20003f64270 */
[----:B------:R-:W-:Y:S01]  /*2730*/  FMUL.FTZ R2, R82, R3 ;  /* 0x0000000352027220 */ /* 0x000fe20000410000 */
[----:B------:R-:W-:Y:S01]  /*2740*/  MOV R3, R94 ;  /* 0x0000005e00037202 */ /* 0x000fe20000000f00 */
[----:B------:R-:W1:Y:S01]  /*2750*/  SHFL.DOWN PT, R95, R94, 0x1, 0x1f ;  /* 0x08201f005e5f7f89 */ /* 0x000e6200000e0000 */
[----:B------:R-:W-:Y:S01]  /*2760*/  BSSY.RECONVERGENT B0, `(.L_x_9639) ;  /* 0x00000a1000007945 */ /* 0x000fe20003800200 */
[----:B------:R-:W-:-:S02]  /*2770*/  FMUL.FTZ R2, R83, R2 ;  /* 0x0000000253027220 */ /* 0x000fc40000410000 */
[----:B------:R-:W2:Y:S04]  /*2780*/  SHFL.UP PT, R14, R15, 0x1, RZ ;  /* 0x042000000f0e7989 */ /* 0x000ea800000e00ff */
[----:B------:R-:W5:Y:S01]  /*2790*/  @!P4 S2R R102, SR_CgaCtaId ;  /* 0x000000000066c919 */ /* 0x000f620000008800 */
[----:B0-----:R-:W-:Y:S01]  /*27a0*/  @P1 FMUL.FTZ R93, R93, R84 ;  /* 0x000000545d5d1220 */ /* 0x001fe20000410000 */
[----:B-1----:R-:W-:-:S03]  /*27b0*/  @P1 FFMA.FTZ R3, R84, R95, R3 ;  /* 0x0000005f54031223 */ /* 0x002fc60000010003 */
[----:B------:R-:W-:Y:S01]  /*27c0*/  @P1 IMAD.MOV.U32 R84, RZ, RZ, R93 ;  /* 0x000000ffff541224 */ /* 0x000fe200078e005d */
[----:B------:R-:W-:Y:S01]  /*27d0*/  ISETP.GE.AND P1, PT, R43, 0x1, PT ;  /* 0x000000012b00780c */ /* 0x000fe20003f26270 */
[----:B------:R-:W0:Y:S01]  /*27e0*/  SHFL.UP PT, R93, R2, 0x1, RZ ;  /* 0x04200000025d7989 */ /* 0x000e2200000e00ff */
[----:B--2---:R-:W-:-:S03]  /*27f0*/  FFMA.FTZ R14, R2, R14, R15 ;  /* 0x0000000e020e7223 */ /* 0x004fc6000001000f */
[----:B------:R-:W1:Y:S02]  /*2800*/  SHFL.DOWN PT, R95, R84, 0x2, 0x1f ;  /* 0x08401f00545f7f89 */ /* 0x000e6400000e0000 */
[----:B------:R-:W-:Y:S02]  /*2810*/  FSEL R15, R15, R14, !P1 ;  /* 0x0000000e0f0f7208 */ /* 0x000fe40004800000 */
[----:B------:R-:W2:Y:S04]  /*2820*/  SHFL.DOWN PT, R96, R3, 0x2, 0x1f ;  /* 0x08401f0003607f89 */ /* 0x000ea800000e0000 */
[----:B------:R-:W3:Y:S01]  /*2830*/  SHFL.UP PT, R14, R15, 0x2, RZ ;  /* 0x044000000f0e7989 */ /* 0x000ee200000e00ff */
[----:B0-----:R-:W-:Y:S01]  /*2840*/  @P1 FMUL.FTZ R2, R2, R93 ;  /* 0x0000005d02021220 */ /* 0x001fe20000410000 */
[----:B------:R-:W-:Y:S01]  /*2850*/  ISETP.GE.AND P1, PT, R43, 0x2, PT ;  /* 0x000000022b00780c */ /* 0x000fe20003f26270 */
[----:B-1----:R-:W-:-:S03]  /*2860*/  @!P2 FMUL.FTZ R94, R84, R95 ;  /* 0x0000005f545ea220 */ /* 0x002fc60000410000 */
[----:B------:R-:W0:Y:S01]  /*2870*/  SHFL.UP PT, R93, R2, 0x2, RZ ;  /* 0x04400000025d7989 */ /* 0x000e2200000e00ff */
[----:B--2---:R-:W-:Y:S01]  /*2880*/  @!P2 FFMA.FTZ R3, R84, R96, R3 ;  /* 0x000000605403a223 */ /* 0x004fe20000010003 */
[----:B------:R-:W-:Y:S02]  /*2890*/  @!P2 MOV R84, R94 ;  /* 0x0000005e0054a202 */ /* 0x000fe40000000f00 */
[----:B------:R-:W-:Y:S01]  /*28a0*/  ISETP.GT.U32.AND P2, PT, R91, 0x1b, PT ;  /* 0x0000001b5b00780c */ /* 0x000fe20003f44070 */
[----:B---3--:R-:W-:Y:S01]  /*28b0*/  FFMA.FTZ R14, R2, R14, R15 ;  /* 0x0000000e020e7223 */ /* 0x008fe2000001000f */
[----:B------:R-:W1:Y:S04]  /*28c0*/  SHFL.DOWN PT, R94, R3, 0x4, 0x1f ;  /* 0x08801f00035e7f89 */ /* 0x000e6800000e0000 */
[----:B------:R-:W2:Y:S01]  /*28d0*/  SHFL.DOWN PT, R97, R84, 0x4, 0x1f ;  /* 0x08801f0054617f89 */ /* 0x000ea200000e0000 */
[----:B------:R-:W-:-:S05]  /*28e0*/  FSEL R95, R15, R14, !P1 ;  /* 0x0000000e0f5f7208 */ /* 0x000fca0004800000 */
[----:B------:R-:W3:Y:S01]  /*28f0*/  SHFL.UP PT, R14, R95, 0x4, RZ ;  /* 0x048000005f0e7989 */ /* 0x000ee200000e00ff */
[----:B0-----:R-:W-:Y:S01]  /*2900*/  @P1 FMUL.FTZ R2, R2, R93 ;  /* 0x0000005d02021220 */ /* 0x001fe20000410000 */
[----:B------:R-:W-:-:S04]  /*2910*/  ISETP.GE.AND P1, PT, R43, 0x4, PT ;  /* 0x000000042b00780c */ /* 0x000fc80003f26270 */
[----:B------:R-:W0:Y:S01]  /*2920*/  SHFL.UP PT, R15, R2, 0x4, RZ ;  /* 0x04800000020f7989 */ /* 0x000e2200000e00ff */
[C---:B-1----:R-:W-:Y:S01]  /*2930*/  @!P2 FFMA.FTZ R3, R84.reuse, R94, R3 ;  /* 0x0000005e5403a223 */ /* 0x042fe20000010003 */
[----:B--2---:R-:W-:-:S04]  /*2940*/  @!P2 FMUL.FTZ R93, R84, R97 ;  /* 0x00000061545da220 */ /* 0x004fc80000410000 */
[----:B------:R-:W1:Y:S01]  /*2950*/  SHFL.DOWN PT, R98, R3, 0x8, 0x1f ;  /* 0x09001f0003627f89 */ /* 0x000e6200000e0000 */
[----:B------:R-:W-:Y:S01]  /*2960*/  @!P2 MOV R84, R93 ;  /* 0x0000005d0054a202 */ /* 0x000fe20000000f00 */
[----:B---3--:R-:W-:Y:S01]  /*2970*/  FFMA.FTZ R14, R2, R14, R95 ;  /* 0x0000000e020e7223 */ /* 0x008fe2000001005f */
[----:B------:R-:W-:-:S03]  /*2980*/  ISETP.GT.U32.AND P2, PT, R91, 0x17, PT ;  /* 0x000000175b00780c */ /* 0x000fc60003f44070 */
[----:B------:R-:W2:Y:S01]  /*2990*/  SHFL.DOWN PT, R97, R84, 0x8, 0x1f ;  /* 0x09001f0054617f89 */ /* 0x000ea200000e0000 */
[----:B------:R-:W-:Y:S01]  /*29a0*/  FSEL R93, R95, R14, !P1 ;  /* 0x0000000e5f5d7208 */ /* 0x000fe20004800000 */
[----:B------:R-:W-:-:S04]  /*29b0*/  HFMA2 R14, -RZ, RZ, 1.875, 0 ;  /* 0x3f800000ff0e7431 */ /* 0x000fc800000001ff */
[----:B------:R-:W3:Y:S01]  /*29c0*/  SHFL.UP PT, R94, R93, 0x8, RZ ;  /* 0x050000005d5e7989 */ /* 0x000ee200000e00ff */
[----:B0-----:R-:W-:Y:S01]  /*29d0*/  @P1 FMUL.FTZ R2, R2, R15 ;  /* 0x0000000f02021220 */ /* 0x001fe20000410000 */
[----:B------:R-:W-:Y:S01]  /*29e0*/  IMAD.MOV.U32 R15, RZ, RZ, RZ ;  /* 0x000000ffff0f7224 */ /* 0x000fe200078e00ff */
[----:B------:R-:W-:-:S03]  /*29f0*/  ISETP.GE.AND P1, PT, R43, 0x8, PT ;  /* 0x000000082b00780c */ /* 0x000fc60003f26270 */
[----:B------:R-:W0:Y:S01]  /*2a00*/  SHFL.UP PT, R95, R2, 0x8, RZ ;  /* 0x05000000025f7989 */ /* 0x000e2200000e00ff */
[----:B-1----:R-:W-:-:S03]  /*2a10*/  @!P2 FFMA.FTZ R3, R84, R98, R3 ;  /* 0x000000625403a223 */ /* 0x002fc60000010003 */
[----:B------:R-:W-:Y:S04]  /*2a20*/  @P0 LDS.64 R14, [R71] ;  /* 0x00000000470e0984 */ /* 0x000fe80000000a00 */
[----:B------:R-:W1:Y:S01]  /*2a30*/  SHFL.DOWN PT, R98, R3, 0x10, 0x1f ;  /* 0x0a001f0003627f89 */ /* 0x000e6200000e0000 */
[----:B--2---:R-:W-:-:S05]  /*2a40*/  @!P2 FMUL.FTZ R96, R84, R97 ;  /* 0x000000615460a220 */ /* 0x004fca0000410000 */
[----:B------:R-:W-:Y:S01]  /*2a50*/  @!P2 MOV R84, R96 ;  /* 0x000000600054a202 */ /* 0x000fe20000000f00 */
[----:B---3--:R-:W-:Y:S01]  /*2a60*/  FFMA.FTZ R94, R2, R94, R93 ;  /* 0x0000005e025e7223 */ /* 0x008fe2000001005d */
[----:B------:R-:W-:-:S03]  /*2a70*/  ISETP.GT.U32.AND P2, PT, R91, 0xf, PT ;  /* 0x0000000f5b00780c */ /* 0x000fc60003f44070 */
[----:B------:R-:W2:Y:S01]  /*2a80*/  SHFL.DOWN PT, R97, R84, 0x10, 0x1f ;  /* 0x0a001f0054617f89 */ /* 0x000ea200000e0000 */
[----:B------:R-:W-:Y:S01]  /*2a90*/  FSEL R93, R93, R94, !P1 ;  /* 0x0000005e5d5d7208 */ /* 0x000fe20004800000 */
[----:B0-----:R-:W-:Y:S01]  /*2aa0*/  @P1 FMUL.FTZ R2, R2, R95 ;  /* 0x0000005f02021220 */ /* 0x001fe20000410000 */
[----:B------:R-:W-:-:S03]  /*2ab0*/  ISETP.GE.AND P1, PT, R43, 0x10, PT ;  /* 0x000000102b00780c */ /* 0x000fc60003f26270 */
[----:B------:R-:W0:Y:S04]  /*2ac0*/  SHFL.UP PT, R94, R93, 0x10, RZ ;  /* 0x060000005d5e7989 */ /* 0x000e2800000e00ff */
[----:B------:R-:W3:Y:S01]  /*2ad0*/  SHFL.UP PT, R95, R2, 0x10, RZ ;  /* 0x06000000025f7989 */ /* 0x000ee200000e00ff */
[----:B-1----:R-:W-:-:S03]  /*2ae0*/  @!P2 FFMA.FTZ R3, R84, R98, R3 ;  /* 0x000000625403a223 */ /* 0x002fc60000010003 */
[----:B------:R-:W-:Y:S01]  /*2af0*/  SHFL.IDX PT, R98, R15, RZ, 0x1f ;  /* 0x00001fff0f627589 */ /* 0x000fe200000e0000 */
[----:B--2---:R-:W-:-:S03]  /*2b00*/  @!P2 FMUL.FTZ R96, R84, R97 ;  /* 0x000000615460a220 */ /* 0x004fc60000410000 */
[----:B------:R-:W-:Y:S02]  /*2b10*/  SHFL.DOWN PT, R97, R3, 0x1, 0x1f ;  /* 0x08201f0003617f89 */ /* 0x000fe400000e0000 */
[----:B------:R-:W-:Y:S01]  /*2b20*/  @!P2 MOV R84, R96 ;  /* 0x000000600054a202 */ /* 0x000fe20000000f00 */
[C---:B0-----:R-:W-:Y:S01]  /*2b30*/  FFMA.FTZ R94, R2.reuse, R94, R93 ;  /* 0x0000005e025e7223 */ /* 0x041fe2000001005d */
[----:B------:R-:W-:Y:S01]  /*2b40*/  ISETP.NE.AND P2, PT, R25, 0x1f, PT ;  /* 0x0000001f1900780c */ /* 0x000fe20003f45270 */
[----:B------:R-:W-:Y:S01]  /*2b50*/  SHFL.IDX PT, R3, R3, RZ, 0x1f ;  /* 0x00001fff03037589 */ /* 0x000fe200000e0000 */
[----:B---3--:R-:W-:Y:S02]  /*2b60*/  @P1 FMUL.FTZ R2, R2, R95 ;  /* 0x0000005f02021220 */ /* 0x008fe40000410000 */
[----:B------:R-:W-:Y:S01]  /*2b70*/  FSEL R94, R93, R94, !P1 ;  /* 0x0000005e5d5e7208 */ /* 0x000fe20004800000 */
[----:B------:R-:W0:Y:S01]  /*2b80*/  SHFL.DOWN PT, R96, R84, 0x1, 0x1f ;  /* 0x08201f0054607f89 */ /* 0x000e2200000e0000 */
[----:B------:R-:W-:-:S03]  /*2b90*/  ISETP.NE.AND P1, PT, R25, RZ, PT ;  /* 0x000000ff1900720c */ /* 0x000fc60003f25270 */
[----:B------:R-:W-:Y:S04]  /*2ba0*/  SHFL.UP PT, R2, R2, 0x1, RZ ;  /* 0x0420000002027989 */ /* 0x000fe800000e00ff */
[----:B------:R1:W-:Y:S04]  /*2bb0*/  SHFL.UP PT, R93, R94, 0x1, RZ ;  /* 0x042000005e5d7989 */ /* 0x0003e800000e00ff */
[----:B------:R-:W2:Y:S01]  /*2bc0*/  SHFL.IDX PT, R84, R84, RZ, 0x1f ;  /* 0x00001fff54547589 */ /* 0x000ea200000e0000 */
[----:B0-----:R-:W-:Y:S01]  /*2bd0*/  @P2 FFMA.FTZ R98, R96, R98, R97 ;  /* 0x0000006260622223 */ /* 0x001fe20000010061 */
[----:B------:R-:W-:-:S03]  /*2be0*/  ISETP.GT.AND P2, PT, R43, 0x1e, PT ;  /* 0x0000001e2b00780c */ /* 0x000fc60003f44270 */
[----:B------:R-:W-:-:S04]  /*2bf0*/  FFMA.FTZ R90, R98, R90, R87 ;  /* 0x0000005a625a7223 */ /* 0x000fc80000010057 */
[----:B------:R-:W-:-:S04]  /*2c00*/  FFMA.FTZ R88, R83, R90, R88 ;  /* 0x0000005a53587223 */ /* 0x000fc80000010058 */
[----:B------:R-:W-:Y:S01]  /*2c10*/  FFMA.FTZ R85, R82, R88, R85 ;  /* 0x0000005852557223 */ /* 0x000fe20000010055 */
[----:B-1----:R-:W-:Y:S01]  /*2c20*/  FMUL.FTZ R94, R88, R48 ;  /* 0x00000030585e7220 */ /* 0x002fe20000410000 */
[C---:B--2---:R-:W-:Y:S01]  /*2c30*/  FFMA.FTZ R15, R84.reuse, R15, R3 ;  /* 0x0000000f540f7223 */ /* 0x044fe20000010003 */
[----:B------:R-:W-:Y:S01]  /*2c40*/  FMUL.FTZ R14, R84, R14 ;  /* 0x0000000e540e7220 */ /* 0x000fe20000410000 */
[-C--:B------:R-:W-:Y:S01]  /*2c50*/  FFMA.FTZ R86, R17, R85.reuse, R86 ;  /* 0x0000005511567223 */ /* 0x080fe20000010056 */
[C---:B------:R-:W-:Y:S01]  /*2c60*/  FMUL.FTZ R84, R81.reuse, R85 ;  /* 0x0000005551547220 */ /* 0x040fe20000410000 */
[----:B------:R-:W-:Y:S01]  /*2c70*/  FMUL.FTZ R3, R81, R88 ;  /* 0x0000005851037220 */ /* 0x000fe20000410000 */
[----:B------:R-:W-:Y:S01]  /*2c80*/  FADD.FTZ R65, R94, R65 ;  /* 0x000000415e417221 */ /* 0x000fe20000010000 */
[----:B----4-:R0:W1:Y:S02]  /*2c90*/  SHFL.IDX PT, R95, R89, RZ, 0x1f ;  /* 0x00001fff595f7589 */ /* 0x01006400000e0000 */
[----:B0-----:R-:W-:-:S04]  /*2ca0*/  FMUL.FTZ R89, R85, R47 ;  /* 0x0000002f55597220 */ /* 0x001fc80000410000 */
[----:B------:R-:W-:Y:S01]  /*2cb0*/  FADD.FTZ R66, R89, R66 ;  /* 0x0000004259427221 */ /* 0x000fe20000010000 */
[----:B-1----:R-:W-:Y:S01]  /*2cc0*/  @P1 FFMA.FTZ R95, R2, R95, R93 ;  /* 0x0000005f025f1223 */ /* 0x002fe2000001005d */
[----:B------:R-:W-:-:S03]  /*2cd0*/  FMUL.FTZ R2, R86, R46 ;  /* 0x0000002e56027220 */ /* 0x000fc60000410000 */
[----:B------:R-:W-:Y:S01]  /*2ce0*/  FFMA.FTZ R16, R16, R95, R67 ;  /* 0x0000005f10107223 */ /* 0x000fe20000010043 */
[----:B------:R-:W-:-:S03]  /*2cf0*/  FADD.FTZ R63, R2, R63 ;  /* 0x0000003f023f7221 */ /* 0x000fc60000010000 */
[-C--:B------:R-:W-:Y:S01]  /*2d00*/  FFMA.FTZ R93, R17, R16.reuse, R68 ;  /* 0x00000010115d7223 */ /* 0x080fe20000010044 */
[----:B------:R-:W-:Y:S01]  /*2d10*/  FFMA.FTZ R17, R0, R16, RZ ;  /* 0x0000001000117223 */ /* 0x000fe200000100ff */
[----:B------:R-:W-:Y:S02]  /*2d20*/  FADD.FTZ R87, -R67, R16 ;  /* 0x0000001043577221 */ /* 0x000fe40000010100 */
[-C--:B------:R-:W-:Y:S01]  /*2d30*/  FFMA.FTZ R96, R82, R93.reuse, R69 ;  /* 0x0000005d52607223 */ /* 0x080fe20000010045 */
[----:B------:R-:W-:Y:S01]  /*2d40*/  FFMA.FTZ R95, R52, R93, R17 ;  /* 0x0000005d345f7223 */ /* 0x000fe20000010011 */
[----:B------:R-:W-:Y:S01]  /*2d50*/  FADD.FTZ R93, -R68, R93 ;  /* 0x0000005d445d7221 */ /* 0x000fe20000010100 */
        /* <DEDUP_REMOVED lines=10> */
[C---:B------:R-:W-:Y:S01]  /*2e00*/  FADD.FTZ R64, R16.reuse, R64 ;  /* 0x0000004010407221 */ /* 0x040fe20000010000 */
[----:B------:R-:W-:Y:S01]  /*2e10*/  FMUL.FTZ R93, R93, R84 ;  /* 0x000000545d5d7220 */ /* 0x000fe20000410000 */
[----:B------:R-:W-:Y:S01]  /*2e20*/  FFMA.FTZ R83, R16, R96, R17 ;  /* 0x0000006010537223 */ /* 0x000fe20000010011 */
[----:B-----5:R-:W-:Y:S01]  /*2e30*/  @!P4 LEA R51, R102, R95, 0x18 ;  /* 0x0000005f6633c211 */ /* 0x020fe200078ec0ff */
[----:B------:R-:W0:Y:S01]  /*2e40*/  SHFL.DOWN PT, R17, R98, 0x1, 0x1f ;  /* 0x08201f0062117f89 */ /* 0x000e2200000e0000 */
[----:B------:R-:W-:Y:S01]  /*2e50*/  FMUL.FTZ R82, R82, R3 ;  /* 0x0000000352527220 */ /* 0x000fe20000410000 */
[----:B------:R-:W-:-:S02]  /*2e60*/  FFMA.FTZ R2, R60, R85, R93 ;  /* 0x000000553c027223 */ /* 0x000fc4000001005d */
[----:B------:R-:W1:Y:S02]  /*2e70*/  SHFL.DOWN PT, R100, R83, 0x1, 0x1f ;  /* 0x08201f0053647f89 */ /* 0x000e6400000e0000 */
        /* <DEDUP_REMOVED lines=25> */
[----:B-1----:R-:W-:Y:S01]  /*3010*/  FADD.FTZ R16, R83, R100 ;  /* 0x0000006453107221 */ /* 0x002fe20000010000 */
[----:B------:R-:W-:Y:S01]  /*3020*/  FFMA.FTZ R15, R59, R88, R82 ;  /* 0x000000583b0f7223 */ /* 0x000fe20000010052 */
[----:B------:R-:W-:Y:S01]  /*3030*/  FMUL.FTZ R14, R87, R14 ;  /* 0x0000000e570e7220 */ /* 0x000fe20000410000 */
[----:B------:R-:W-:Y:S01]  /*3040*/  FMUL.FTZ R81, R96, R81 ;  /* 0x0000005160517220 */ /* 0x000fe20000410000 */
[----:B------:R-:W-:Y:S01]  /*3050*/  FSEL R89, R98, R17, P3 ;  /* 0x0000001162597208 */ /* 0x000fe20001800000 */
[----:B------:R0:W-:Y:S01]  /*3060*/  @!P4 STS.64 [R51+0x118], R16 ;  /* 0x000118103300c388 */ /* 0x0001e20000000a00 */
[----:B------:R-:W-:Y:S01]  /*3070*/  FFMA.FTZ R3, R57, R86, R14 ;  /* 0x0000005639037223 */ /* 0x000fe2000001000e */
[----:B------:R-:W-:Y:S01]  /*3080*/  FFMA.FTZ R90, R62, R90, R81 ;  /* 0x0000005a3e5a7223 */ /* 0x000fe20000010051 */
[----:B------:R-:W-:-:S02]  /*3090*/  FADD.FTZ R54, R15, R54 ;  /* 0x000000360f367221 */ /* 0x000fc40000010000 */
        /* <DEDUP_REMOVED lines=13> */
.L_x_9640:
[----:B------:R-:W-:Y:S05]  /*3170*/  BSYNC.RECONVERGENT B0 ;  /* 0x0000000000007941 */ /* 0x000fea0003800200 */
.L_x_9639:
        /* <DEDUP_REMOVED lines=13> */
.L_x_9635:
[----:B------:R-:W-:Y:S01]  /*3250*/  BAR.SYNC.DEFER_BLOCKING 0x0 ;  /* 0x0000000000007b1d */ /* 0x000fe20000010000 */
[-C--:B------:R-:W-:Y:S02]  /*3260*/  ISETP.GE.AND P0, PT, R36, R42.reuse, PT ;  /* 0x0000002a2400720c */ /* 0x080fe40003f06270 */
[-C--:B------:R-:W-:Y:S02]  /*3270*/  ISETP.GE.AND P1, PT, R39, R42.reuse, PT ;  /* 0x0000002a2700720c */ /* 0x080fe40003f26270 */
[-C--:B------:R-:W-:Y:S02]  /*3280*/  ISETP.GE.AND P3, PT, R40, R42.reuse, PT ;  /* 0x0000002a2800720c */ /* 0x080fe40003f66270 */
[----:B------:R-:W-:Y:S02]  /*3290*/  ISETP.GE.AND P4, PT, R41, R42, PT ;  /* 0x0000002a2900720c */ /* 0x000fe40003f86270 */
[----:B------:R-:W-:Y:S02]  /*32a0*/  PRMT R3, RZ, 0x7610, R3 ;  /* 0x00007610ff037816 */ /* 0x000fe40000000003 */
[----:B-1----:R-:W-:-:S02]  /*32b0*/  PRMT R9, RZ, 0x7610, R9 ;  /* 0x00007610ff097816 */ /* 0x002fc40000000009 */
[----:B------:R-:W-:Y:S01]  /*32c0*/  PRMT R11, RZ, 0x7610, R11 ;  /* 0x00007610ff0b7816 */ /* 0x000fe2000000000b */
[----:B------:R-:W0:Y:S01]  /*32d0*/  S2UR UR4, SR_CgaCtaId ;  /* 0x00000000000479c3 */ /* 0x000e220000008800 */
[----:B------:R-:W-:Y:S01]  /*32e0*/  UMOV UR10, 0x400 ;  /* 0x00000400000a7882 */ /* 0x000fe20000000000 */
[----:B------:R-:W-:Y:S01]  /*32f0*/  F2FP.BF16.F32.PACK_AB R66, R66, R63 ;  /* 0x0000003f4242723e */ /* 0x000fe200000010ff */
[----:B------:R-:W1:Y:S01]  /*3300*/  LDCU.64 UR12, c[0x0][0x4f8] ;  /* 0x00009f00ff0c77ac */ /* 0x000e620008000a00 */
[----:B------:R-:W-:-:S04]  /*3310*/  F2FP.BF16.F32.PACK_AB R67, R64, R65 ;  /* 0x000000414043723e */ /* 0x000fc800000010ff */
[----:B------:R-:W2:Y:S01]  /*3320*/  LDC.64 R46, c[0x0][0x500] ;  /* 0x00014000ff2e7b82 */ /* 0x000ea20000000a00 */
[----:B------:R-:W-:Y:S01]  /*3330*/  UMOV UR5, URZ ;  /* 0x000000ff00057c82 */ /* 0x000fe20008000000 */
[----:B------:R-:W3:Y:S01]  /*3340*/  @!P0 LDG.E.U16 R3, desc[UR16][R4.64] ;  /* 0x0000001004038981 */ /* 0x000ee2000c1e1500 */
[----:B------:R-:W4:Y:S03]  /*3350*/  LDCU.64 UR14, c[0x0][0x550] ;  /* 0x0000aa00ff0e77ac */ /* 0x000f260008000a00 */
[----:B------:R-:W5:Y:S04]  /*3360*/  @!P1 LDG.E.U16 R9, desc[UR16][R4.64+0x40] ;  /* 0x0000401004099981 */ /* 0x000f68000c1e1500 */
[----:B------:R-:W4:Y:S04]  /*3370*/  @!P3 LDG.E.U16 R11, desc[UR16][R4.64+0x80] ;  /* 0x00008010040bb981 */ /* 0x000f28000c1e1500 */
[----:B------:R-:W2:Y:S01]  /*3380*/  @!P4 LDG.E.U16 R61, desc[UR16][R4.64+0xc0] ;  /* 0x0000c010043dc981 */ /* 0x000ea2000c1e1500 */
[----:B------:R-:W-:-:S02]  /*3390*/  UISETP.GT.AND UP0, UPT, UR6, 0x1, UPT ;  /* 0x000000010600788c */ /* 0x000fc4000bf04270 */
[----:B0-----:R-:W-:Y:S01]  /*33a0*/  ULEA UR10, UR4, UR10, 0x18 ;  /* 0x0000000a040a7291 */ /* 0x001fe2000f8ec0ff */
[----:B------:R-:W-:Y:S02]  /*33b0*/  UMOV UR6, UR7 ;  /* 0x0000000700067c82 */ /* 0x000fe40008000000 */
[----:B------:R-:W-:Y:S02]  /*33c0*/  UMOV UR4, UR19 ;  /* 0x0000001300047c82 */ /* 0x000fe40008000000 */
[----:B-1----:R-:W-:-:S04]  /*33d0*/  UIMAD.WIDE.U32 UR8, UR18, UR12, UR4 ;  /* 0x0000000c120872a5 */ /* 0x002fc8000f8e0004 */
[----:B------:R-:W-:Y:S01]  /*33e0*/  UIMAD UR9, UR18, UR13, UR9 ;  /* 0x0000000d120972a4 */ /* 0x000fe2000f8e0209 */
[----:B---3--:R-:W-:Y:S04]  /*33f0*/  STS.U16 [R44], R3 ;  /* 0x000000032c007388 */ /* 0x008fe80000000400 */
[----:B-----5:R-:W-:Y:S04]  /*3400*/  STS.U16 [R44+0x40], R9 ;  /* 0x000040092c007388 */ /* 0x020fe80000000400 */
[----:B----4-:R-:W-:Y:S04]  /*3410*/  STS.U16 [R44+0x80], R11 ;  /* 0x0000800b2c007388 */ /* 0x010fe80000000400 */
[----:B--2---:R-:W-:Y:S01]  /*3420*/  STS.U16 [R44+0xc0], R61 ;  /* 0x0000c03d2c007388 */ /* 0x004fe20000000400 */
[----:B------:R-:W-:-:S03]  /*3430*/  NOP ;  /* 0x0000000000007918 */ /* 0x000fc60000000000 */
[----:B------:R-:W0:Y:S01]  /*3440*/  LDS.64 R14, [R45] ;  /* 0x000000002d0e7984 */ /* 0x000e220000000a00 */
[----:B------:R-:W-:Y:S06]  /*3450*/  BAR.SYNC.DEFER_BLOCKING 0x0 ;  /* 0x0000000000007b1d */ /* 0x000fec0000010000 */
[----:B------:R-:W-:Y:S01]  /*3460*/  STS.64 [R45], R66 ;  /* 0x000000422d007388 */ /* 0x000fe20000000a00 */
[----:B------:R-:W-:-:S03]  /*3470*/  NOP ;  /* 0x0000000000007918 */ /* 0x000fc60000000000 */
[----:B------:R-:W-:Y:S04]  /*3480*/  LDS.U16 R9, [R44] ;  /* 0x000000002c097984 */ /* 0x000fe80000000400 */
[----:B------:R-:W-:Y:S01]  /*3490*/  LDS.U16 R11, [R44+0x40] ;  /* 0x000040002c0b7984 */ /* 0x000fe20000000400 */
[C---:B0-----:R-:W-:Y:S02]  /*34a0*/  SHF.L.U32 R13, R14.reuse, 0x10, RZ ;  /* 0x000000100e0d7819 */ /* 0x041fe400000006ff */
[----:B------:R-:W-:Y:S02]  /*34b0*/  PRMT R0, R14, 0x7632, R0 ;  /* 0x000076320e007816 */ /* 0x000fe40000000000 */
[----:B------:R-:W-:Y:S01]  /*34c0*/  PRMT R2, R15, 0x7632, R2 ;  /* 0x000076320f027816 */ /* 0x000fe20000000002 */
[--C-:B------:R-:W-:Y:S01]  /*34d0*/  FADD.FTZ R8, R13, R20.reuse ;  /* 0x000000140d087221 */ /* 0x100fe20000010000 */
[----:B------:R-:W-:Y:S01]  /*34e0*/  SHF.L.U32 R13, R15, 0x10, RZ ;  /* 0x000000100f0d7819 */ /* 0x000fe200000006ff */
[----:B------:R-:W-:Y:S01]  /*34f0*/  IMAD.U32 R3, R0, 0x10000, RZ ;  /* 0x0001000000037824 */ /* 0x000fe200078e00ff */
[----:B------:R-:W-:Y:S01]  /*3500*/  SHF.L.U32 R5, R2, 0x10, RZ ;  /* 0x0000001002057819 */ /* 0x000fe200000006ff */
[----:B------:R-:W-:Y:S01]  /*3510*/  LDS.U16 R15, [R44+0xc0] ;  /* 0x0000c0002c0f7984 */ /* 0x000fe20000000400 */
[----:B------:R-:W-:Y:S01]  /*3520*/  FSETP.GTU.FTZ.AND P1, PT, R8, 20, PT ;  /* 0x41a000000800780b */ /* 0x000fe20003f3c000 */
[--C-:B------:R-:W-:Y:S01]  /*3530*/  FADD.FTZ R13, R13, R20.reuse ;  /* 0x000000140d0d7221 */ /* 0x100fe20000010000 */
[--C-:B------:R-:W-:Y:S01]  /*3540*/  FADD.FTZ R2, R3, R20.reuse ;  /* 0x0000001403027221 */ /* 0x100fe20000010000 */
[----:B------:R-:W-:-:S03]  /*3550*/  FADD.FTZ R5, R5, R20 ;  /* 0x0000001405057221 */ /* 0x000fc60000010000 */
[----:B------:R-:W-:Y:S02]  /*3560*/  FSETP.GTU.FTZ.AND P4, PT, R13, 20, PT ;  /* 0x41a000000d00780b */ /* 0x000fe40003f9c000 */
[----:B------:R-:W-:Y:S02]  /*3570*/  FSETP.GTU.FTZ.AND P3, PT, R2, 20, PT ;  /* 0x41a000000200780b */ /* 0x000fe40003f7c000 */
[----:B------:R-:W-:-:S03]  /*3580*/  FSETP.GTU.FTZ.AND P0, PT, R5, 20, PT ;  /* 0x41a000000500780b */ /* 0x000fc60003f1c000 */
[----:B------:R-:W-:-:S06]  /*3590*/  @!P1 FMUL.FTZ R0, R8, -1.4426950216293334961 ;  /* 0xbfb8aa3b08009820 */ /* 0x000fcc0000410000 */
[----:B------:R-:W-:Y:S01]  /*35a0*/  @!P4 FMUL.FTZ R3, R13, -1.4426950216293334961 ;  /* 0xbfb8aa3b0d03c820 */ /* 0x000fe20000410000 */
[----:B------:R-:W0:Y:S01]  /*35b0*/  @!P1 MUFU.EX2 R0, R0 ;  /* 0x0000000000009308 */ /* 0x000e220000000800 */
[----:B------:R-:W-:Y:S01]  /*35c0*/  LDS.U16 R13, [R44+0x80] ;  /* 0x000080002c0d7984 */ /* 0x000fe20000000400 */
[----:B------:R-:W-:Y:S01]  /*35d0*/  @!P3 FMUL.FTZ R2, R2, -1.4426950216293334961 ;  /* 0xbfb8aa3b0202b820 */ /* 0x000fe20000410000 */
[----:B------:R-:W-:Y:S02]  /*35e0*/  @!P0 FMUL.FTZ R8, R5, -1.4426950216293334961 ;  /* 0xbfb8aa3b05088820 */ /* 0x000fe40000410000 */
[----:B------:R-:W-:Y:S03]  /*35f0*/  @!P2 STS [UR10+0x100], R42 ;  /* 0x0001002aff00a988 */ /* 0x000fe6000800080a */
[----:B------:R-:W1:Y:S01]  /*3600*/  @!P4 MUFU.EX2 R3, R3 ;  /* 0x000000030003c308 */ /* 0x000e620000000800 */
[----:B------:R-:W-:Y:S07]  /*3610*/  BAR.SYNC.DEFER_BLOCKING 0x0 ;  /* 0x0000000000007b1d */ /* 0x000fee0000010000 */
[----:B------:R-:W2:Y:S01]  /*3620*/  @!P3 MUFU.EX2 R2, R2 ;  /* 0x000000020002b308 */ /* 0x000ea20000000800 */
[----:B0-----:R-:W-:-:S07]  /*3630*/  @!P1 FADD.FTZ R0, R0, 1 ;  /* 0x3f80000000009421 */ /* 0x001fce0000010000 */
[----:B------:R0:W3:Y:S01]  /*3640*/  @!P1 MUFU.RCP R17, R0 ;  /* 0x0000000000119308 */ /* 0x0000e20000001000 */
[----:B-1----:R-:W-:-:S07]  /*3650*/  @!P4 FADD.FTZ R5, R3, 1 ;  /* 0x3f8000000305c421 */ /* 0x002fce0000010000 */
[----:B------:R-:W1:Y:S01]  /*3660*/  @!P4 MUFU.RCP R5, R5 ;  /* 0x000000050005c308 */ /* 0x000e620000001000 */
[----:B------:R-:W4:Y:S01]  /*3670*/  LDS R10, [UR10+0x100] ;  /* 0x0001000aff0a7984 */ /* 0x000f220008000800 */
[----:B--2---:R-:W-:Y:S01]  /*3680*/  @!P3 FADD.FTZ R4, R2, 1 ;  /* 0x3f8000000204b421 */ /* 0x004fe20000010000 */
[C---:B------:R-:W-:Y:S01]  /*3690*/  IMAD.WIDE.U32 R2, R18.reuse, R46, UR8 ;  /* 0x0000000812027e25 */ /* 0x040fe2000f8e002e */
[----:B------:R-:W2:Y:S03]  /*36a0*/  LDCU.64 UR8, c[0x0][0x518] ;  /* 0x0000a300ff0877ac */ /* 0x000ea60008000a00 */
[----:B0-----:R-:W-:Y:S01]  /*36b0*/  IMAD R0, R18, R47, R3 ;  /* 0x0000002f12007224 */ /* 0x001fe200078e0203 */
[----:B------:R-:W0:Y:S01]  /*36c0*/  @!P3 MUFU.RCP R4, R4 ;  /* 0x000000040004b308 */ /* 0x000e220000001000 */
[----:B------:R-:W-:Y:S01]  /*36d0*/  IADD3 R3, P5, PT, R36, R2, RZ ;  /* 0x0000000224037210 */ /* 0x000fe20007fbe0ff */
[----:B---3--:R-:W-:-:S03]  /*36e0*/  @!P1 FMUL.FTZ R56, R56, R17 ;  /* 0x0000001138389220 */ /* 0x008fc60000410000 */
[----:B------:R-:W-:Y:S01]  /*36f0*/  IADD3.X R0, PT, PT, RZ, R0, RZ, P5, !PT ;  /* 0x00000000ff007210 */ /* 0x000fe20002ffe4ff */
[----:B------:R-:W-:Y:S01]  /*3700*/  FADD.FTZ R28, R56, R28 ;  /* 0x0000001c381c7221 */ /* 0x000fe20000010000 */
[C---:B------:R-:W-:Y:S01]  /*3710*/  LEA R2, P6, R3.reuse, UR14, 0x1 ;  /* 0x0000000e03027c11 */ /* 0x040fe2000f8c08ff */
[----:B------:R-:W3:Y:S01]  /*3720*/  @!P0 MUFU.EX2 R8, R8 ;  /* 0x0000000800088308 */ /* 0x000ee20000000800 */
[----:B-1----:R-:W-:Y:S02]  /*3730*/  @!P4 FMUL.FTZ R54, R54, R5 ;  /* 0x000000053636c220 */ /* 0x002fe40000410000 */
[----:B------:R-:W-:Y:S01]  /*3740*/  LEA.HI.X R3, R3, UR15, R0, 0x1, P6 ;  /* 0x0000000f03037c11 */ /* 0x000fe2000b0f0c00 */
[----:B--2---:R-:W-:Y:S01]  /*3750*/  UIMAD.WIDE.U32 UR4, UR18, UR8, UR4 ;  /* 0x00000008120472a5 */ /* 0x004fe2000f8e0004 */
[----:B0-----:R-:W-:-:S03]  /*3760*/  @!P3 FMUL.FTZ R55, R55, R4 ;  /* 0x000000043737b220 */ /* 0x001fc60000410000 */
[----:B------:R-:W-:Y:S01]  /*3770*/  UIMAD UR5, UR18, UR9, UR5 ;  /* 0x00000009120572a4 */ /* 0x000fe2000f8e0205 */
[----:B------:R-:W0:Y:S01]  /*3780*/  LDCU.64 UR8, c[0x0][0x560] ;  /* 0x0000ac00ff0877ac */ /* 0x000e220008000a00 */
[----:B------:R-:W-:Y:S01]  /*3790*/  F2FP.BF16.F32.PACK_AB R46, R55, R56 ;  /* 0x00000038372e723e */ /* 0x000fe200000010ff */
[----:B------:R-:W-:Y:S01]  /*37a0*/  FADD.FTZ R55, R28, R55 ;  /* 0x000000371c377221 */ /* 0x000fe20000010000 */
[----:B---3--:R-:W-:-:S03]  /*37b0*/  @!P0 FADD.FTZ R8, R8, 1 ;  /* 0x3f80000008088421 */ /* 0x008fc60000010000 */
[----:B------:R-:W-:-:S03]  /*37c0*/  FADD.FTZ R28, R55, R54 ;  /* 0x00000036371c7221 */ /* 0x000fc60000010000 */
[----:B------:R-:W1:Y:S01]  /*37d0*/  @!P0 MUFU.RCP R8, R8 ;  /* 0x0000000800088308 */ /* 0x000e620000001000 */
[-C--:B----4-:R-:W-:Y:S02]  /*37e0*/  ISETP.GE.AND P1, PT, R36, R10.reuse, PT ;  /* 0x0000000a2400720c */ /* 0x090fe40003f26270 */
[-C--:B------:R-:W-:Y:S02]  /*37f0*/  ISETP.GE.AND P3, PT, R39, R10.reuse, PT ;  /* 0x0000000a2700720c */ /* 0x080fe40003f66270 */
[-C--:B------:R-:W-:Y:S02]  /*3800*/  ISETP.GE.AND P4, PT, R40, R10.reuse, PT ;  /* 0x0000000a2800720c */ /* 0x080fe40003f86270 */
[----:B------:R-:W-:-:S07]  /*3810*/  ISETP.GE.AND P5, PT, R41, R10, PT ;  /* 0x0000000a2900720c */ /* 0x000fce0003fa6270 */
[----:B------:R-:W-:Y:S01]  /*3820*/  @!P1 STG.E.U16 desc[UR16][R2.64], R9 ;  /* 0x0000000902009986 */ /* 0x000fe2000c101510 */
[----:B-1----:R-:W-:-:S03]  /*3830*/  @!P0 FMUL.FTZ R53, R53, R8 ;  /* 0x0000000835358220 */ /* 0x002fc60000410000 */
[----:B------:R1:W-:Y:S01]  /*3840*/  @!P3 STG.E.U16 desc[UR16][R2.64+0x40], R11 ;  /* 0x0000400b0200b986 */ /* 0x0003e2000c101510 */
[----:B------:R-:W-:Y:S01]  /*3850*/  FADD.FTZ R28, R28, R53 ;  /* 0x000000351c1c7221 */ /* 0x000fe20000010000 */
[----:B------:R-:W-:Y:S02]  /*3860*/  F2FP.BF16.F32.PACK_AB R47, R53, R54 ;  /* 0x00000036352f723e */ /* 0x000fe400000010ff */
        /* <DEDUP_REMOVED lines=34> */
.L_x_9625:
        /* <DEDUP_REMOVED lines=34> */
.L_x_9644:
[----:B------:R-:W-:Y:S05]  /*3cb0*/  BSYNC.RECONVERGENT B0 ;  /* 0x0000000000007941 */ /* 0x000fea0003800200 */
.L_x_9643:
        /* <DEDUP_REMOVED lines=26> */
.L_x_9646:
[----:B------:R-:W-:Y:S05]  /*3e60*/  BSYNC.RECONVERGENT B0 ;  /* 0x0000000000007941 */ /* 0x000fea0003800200 */
.L_x_9645:
        /* <DEDUP_REMOVED lines=22> */
.L_x_9648:
        /* <DEDUP_REMOVED lines=51> */
.L_x_9647:
[----:B------:R-:W-:Y:S05]  /*4300*/  EXIT ;  /* 0x000000000000794d */ /* 0x000fea0003800000 */
.L_x_9649:
        /* <DEDUP_REMOVED lines=15> */
.L_x_10539:


//--------------------- .text._Z25selective_scan_bwd_kernelI32Selective_Scan_bwd_kernel_traitsILi32ELi4ELb0ELb0ELb1ELb0ELb0EN3c108BFloat16EfEEv12SSMParamsBwd --------------------------
	.section	.text._Z25selective_scan_bwd_kernelI32Selective_Scan_bwd_kernel_traitsILi32ELi4ELb0ELb0ELb1ELb0ELb0EN3c108BFloat16EfEEv12SSMParamsBwd,"ax",@progbits
	.align	128
        .global         _Z25selective_scan_bwd_kernelI32Selective_Scan_bwd_kernel_traitsILi32ELi4ELb0ELb0ELb1ELb0ELb0EN3c108BFloat16EfEEv12SSMParamsBwd
        .type           _Z25selective_scan_bwd_kernelI32Selective_Scan_bwd_kernel_traitsILi32ELi4ELb0ELb0ELb1ELb0ELb0EN3c108BFloat16EfEEv12SSMParamsBwd,@function
        .size           _Z25selective_scan_bwd_kernelI32Selective_Scan_bwd_kernel_traitsILi32ELi4ELb0ELb0ELb1ELb0ELb0EN3c108BFloat16EfEEv12SSMParamsBwd,(.L_x_10540 - _Z25selective_scan_bwd_kernelI32Selective_Scan_bwd_kernel_traitsILi32ELi4ELb0ELb0ELb1ELb0ELb0EN3c108BFloat16EfEEv12SSMParamsBwd)
        .other          _Z25selective_scan_bwd_kernelI32Selective_Scan_bwd_kernel_traitsILi32ELi4ELb0ELb0ELb1ELb0ELb0EN3c108BFloat16EfEEv12SSMParamsBwd,@"STO_CUDA_ENTRY STV_DEFAULT"
_Z25selective_scan_bwd_kernelI32Selective_Scan_bwd_kernel_traitsILi32ELi4ELb0ELb0ELb1ELb0ELb0EN3c108BFloat16EfEEv12SSMParamsBwd:
.text._Z25selective_scan_bwd_kernelI32Selective_Scan_bwd_kernel_traitsILi32ELi4ELb0ELb0ELb1ELb0ELb0EN3c108BFloat16EfEEv12SSMParamsBwd:
[----:B------:R-:W-:Y:S08]  /*0000*/  LDC R1, c[0x0][0x37c] ;  /* 0x0000df00ff017b82 */ /* 0x000ff00000000800 */
[----:B------:R-:W0:Y:S01]  /*0010*/  LDC R15, c[0x0][0x398] ;  /* 0x0000e600ff0f7b82 */ /* 0x000e220000000800 */
[----:B------:R-:W1:Y:S01]  /*0020*/  S2R R2, SR_CTAID.Y ;  /* 0x0000000000027919 */ /* 0x000e620000002600 */
[----:B------:R-:W2:Y:S01]  /*0030*/  LDCU.64 UR16, c[0x0][0x358] ;  /* 0x00006b00ff1077ac */ /* 0x000ea20008000a00 */
[----:B------:R-:W-:-:S02]  /*0040*/  HFMA2 R3, -RZ, RZ, 0, 0 ;  /* 0x00000000ff037431 */ /* 0x000fc400000001ff */
        /* <DEDUP_REMOVED lines=18> */
[----:B------:R-:W-:Y:S01]  /*0170*/  @P1 LEA R8, P3, R2, R8, 0x2 ;  /* 0x0000000802081211 */ /* 0x000fe200078610ff */
        /* <DEDUP_REMOVED lines=8> */
[----:B0-----:R-:W-:-:S07]  /*0200*/  MOV R10, RZ ;  /* 0x000000ff000a7202 */ /* 0x001fce0000000f00 */
[----:B----4-:R-:W0:Y:S01]  /*0210*/  LDC.64 R8, c[0x0][0x480] ;  /* 0x00012000ff087b82 */ /* 0x010e220000000a00 */
[----:B------:R-:W-:-:S04]  /*0220*/  IMAD.MOV R5, RZ, RZ, -R11 ;  /* 0x000000ffff057224 */ /* 0x000fc800078e0a0b */
[----:B------:R-:W-:-:S03]  /*0230*/  IMAD R5, R5, R12, RZ ;  /* 0x0000000c05057224 */ /* 0x000fc600078e02ff */
[----:B------:R-:W4:Y:S01]  /*0240*/  LDC.64 R32, c[0x0][0x450] ;  /* 0x00011400ff207b82 */ /* 0x000f220000000a00 */
[----:B------:R-:W-:-:S04]  /*0250*/  IMAD.HI.U32 R11, R11, R5, R10 ;  /* 0x000000050b0b7227 */ /* 0x000fc800078e000a */
[----:B------:R-:W-:-:S04]  /*0260*/  IMAD.MOV.U32 R5, RZ, RZ, R6 ;  /* 0x000000ffff057224 */ /* 0x000fc800078e0006 */
[----:B------:R-:W-:-:S05]  /*0270*/  IMAD.HI.U32 R0, R11, R5, RZ ;  /* 0x000000050b007227 */ /* 0x000fca00078e00ff */
[----:B------:R-:W-:-:S05]  /*0280*/  IADD3 R6, PT, PT, -R0, RZ, RZ ;  /* 0x000000ff00067210 */ /* 0x000fca0007ffe1ff */
[----:B------:R-:W-:Y:S01]  /*0290*/  IMAD R5, R12, R6, R5 ;  /* 0x000000060c057224 */ /* 0x000fe200078e0205 */
[----:B0-----:R-:W-:-:S04]  /*02a0*/  ISETP.NE.U32.AND P0, PT, R8, RZ, PT ;  /* 0x000000ff0800720c */ /* 0x001fc80003f05070 */
[----:B------:R-:W-:Y:S02]  /*02b0*/  ISETP.GT.U32.AND P2, PT, R12, R5, PT ;  /* 0x000000050c00720c */ /* 0x000fe40003f44070 */
[----:B------:R-:W-:Y:S01]  /*02c0*/  ISETP.NE.AND.EX P0, PT, R9, RZ, PT, P0 ;  /* 0x000000ff0900720c */ /* 0x000fe20003f05300 */
[----:B------:R-:W-:-:S10]  /*02d0*/  UIMAD.WIDE.U32 UR4, UR18, UR8, URZ ;  /* 0x00000008120472a5 */ /* 0x000fd4000f8e00ff */
[----:B------:R-:W-:Y:S01]  /*02e0*/  @!P2 IMAD.IADD R5, R5, 0x1, -R12 ;  /* 0x000000010505a824 */ /* 0x000fe200078e0a0c */
[----:B------:R-:W-:Y:S01]  /*02f0*/  UIMAD.WIDE.U32 UR6, UR18, UR12, URZ ;  /* 0x0000000c120672a5 */ /* 0x000fe2000f8e00ff */
[----:B------:R-:W0:Y:S03]  /*0300*/  @P0 LDC R27, c[0x0][0x38c] ;  /* 0x0000e300ff1b0b82 */ /* 0x000e260000000800 */
[----:B------:R-:W-:-:S05]  /*0310*/  ISETP.GE.U32.AND P1, PT, R5, R12, PT ;  /* 0x0000000c0500720c */ /* 0x000fca0003f26070 */
[----:B------:R-:W2:Y:S01]  /*0320*/  @P0 LDC R5, c[0x0][0x384] ;  /* 0x0000e100ff050b82 */ /* 0x000ea20000000800 */
[----:B------:R-:W-:Y:S02]  /*0330*/  UIMAD UR9, UR18, UR9, UR5 ;  /* 0x00000009120972a4 */ /* 0x000fe4000f8e0205 */
[----:B------:R-:W-:Y:S01]  /*0340*/  IMAD.U32 R7, RZ, RZ, UR5 ;  /* 0x00000005ff077e24 */ /* 0x000fe2000f8e00ff */
[----:B------:R-:W-:Y:S01]  /*0350*/  UIMAD UR8, UR18, UR13, UR7 ;  /* 0x0000000d120872a4 */ /* 0x000fe2000f8e0207 */
[----:B------:R-:W-:Y:S02]  /*0360*/  MOV R6, UR4 ;  /* 0x0000000400067c02 */ /* 0x000fe40008000f00 */
[----:B------:R-:W-:Y:S02]  /*0370*/  @!P2 IADD3 R0, PT, PT, R0, 0x1, RZ ;  /* 0x000000010000a810 */ /* 0x000fe40007ffe0ff */
[----:B------:R-:W-:Y:S02]  /*0380*/  MOV R7, UR9 ;  /* 0x0000000900077c02 */ /* 0x000fe40008000f00 */
[----:B------:R-:W-:Y:S01]  /*0390*/  MOV R9, UR7 ;  /* 0x0000000700097c02 */ /* 0x000fe20008000f00 */
[----:B------:R-:W-:-:S02]  /*03a0*/  @P1 VIADD R0, R0, 0x1 ;  /* 0x0000000100001836 */ /* 0x000fc40000000000 */
[C---:B------:R-:W-:Y:S01]  /*03b0*/  IMAD.WIDE.U32 R6, R2.reuse, UR10, R6 ;  /* 0x0000000a02067c25 */ /* 0x040fe2000f8e0006 */
[----:B------:R-:W-:-:S03]  /*03c0*/  LOP3.LUT R10, R2, R15, RZ, 0x3c, !PT ;  /* 0x0000000f020a7212 */ /* 0x000fc600078e3cff */
[----:B------:R-:W-:Y:S01]  /*03d0*/  IMAD.U32 R9, RZ, RZ, UR8 ;  /* 0x00000008ff097e24 */ /* 0x000fe2000f8e00ff */
[----:B------:R-:W1:Y:S01]  /*03e0*/  LDCU.64 UR8, c[0x0][0x498] ;  /* 0x00009300ff0877ac */ /* 0x000e620008000a00 */
[----:B------:R-:W-:Y:S01]  /*03f0*/  IMAD R19, R2, UR11, R7 ;  /* 0x0000000b02137c24 */ /* 0x000fe2000f8e0207 */
[----:B------:R-:W-:Y:S01]  /*0400*/  ISETP.GE.AND P3, PT, R10, RZ, PT ;  /* 0x000000ff0a00720c */ /* 0x000fe20003f66270 */
[----:B------:R-:W3:Y:S01]  /*0410*/  LDCU.64 UR10, c[0x0][0x3d0] ;  /* 0x00007a00ff0a77ac */ /* 0x000ee20008000a00 */
[----:B------:R-:W-:Y:S01]  /*0420*/  MOV R53, R0 ;  /* 0x0000000000357202 */ /* 0x000fe20000000f00 */
[----:B--2---:R-:W-:Y:S01]  /*0430*/  @P0 IMAD R0, R5, UR18, R2 ;  /* 0x0000001205000c24 */ /* 0x004fe2000f8e0202 */
[----:B------:R-:W-:Y:S01]  /*0440*/  ISETP.NE.AND P2, PT, R15, RZ, PT ;  /* 0x000000ff0f00720c */ /* 0x000fe20003f45270 */
[----:B------:R-:W2:Y:S02]  /*0450*/  @P0 LDC.64 R10, c[0x0][0x480] ;  /* 0x00012000ff0a0b82 */ /* 0x000ea40000000a00 */
[----:B------:R-:W-:-:S04]  /*0460*/  @P0 IMAD R0, R0, R25, RZ ;  /* 0x0000001900000224 */ /* 0x000fc800078e02ff */
[----:B0-----:R-:W-:Y:S02]  /*0470*/  @P0 IMAD R5, R0, R27, RZ ;  /* 0x0000001b00050224 */ /* 0x001fe400078e02ff */
[----:B------:R-:W0:Y:S01]  /*0480*/  LDC.64 R26, c[0x0][0x460] ;  /* 0x00011800ff1a7b82 */ /* 0x000e220000000a00 */
[----:B------:R-:W-:Y:S01]  /*0490*/  @!P3 IMAD.MOV R53, RZ, RZ, -R53 ;  /* 0x000000ffff35b224 */ /* 0x000fe200078e0a35 */
[----:B-1----:R-:W-:Y:S02]  /*04a0*/  UIMAD.WIDE.U32 UR4, UR18, UR8, URZ ;  /* 0x00000008120472a5 */ /* 0x002fe4000f8e00ff */
[----:B------:R-:W-:Y:S01]  /*04b0*/  @!P2 LOP3.LUT R53, RZ, R15, RZ, 0x33, !PT ;  /* 0x0000000fff35a212 */ /* 0x000fe200078e33ff */
[----:B------:R-:W-:Y:S01]  /*04c0*/  IMAD.U32 R8, RZ, RZ, UR6 ;  /* 0x00000006ff087e24 */ /* 0x000fe2000f8e00ff */
[C---:B------:R-:W-:Y:S01]  /*04d0*/  LEA R13, R25.reuse, 0xffffff80, 0x7 ;  /* 0xffffff80190d7811 */ /* 0x040fe200078e38ff */
[----:B---3--:R-:W-:Y:S01]  /*04e0*/  UIMAD.WIDE.U32 UR6, UR18, UR10, URZ ;  /* 0x0000000a120672a5 */ /* 0x008fe2000f8e00ff */
[----:B------:R-:W-:-:S02]  /*04f0*/  ISETP.GE.AND P1, PT, R25, 0x1, PT ;  /* 0x000000011900780c */ /* 0x000fc40003f26270 */
[----:B------:R-:W-:Y:S01]  /*0500*/  SHF.R.S32.HI R35, RZ, 0x1f, R53 ;  /* 0x0000001fff237819 */ /* 0x000fe20000011435 */
[----:B------:R-:W1:Y:S01]  /*0510*/  LDC.64 R24, c[0x0][0x4a8] ;  /* 0x00012a00ff187b82 */ /* 0x000e620000000a00 */
[----:B------:R-:W-:Y:S01]  /*0520*/  UIMAD UR5, UR18, UR9, UR5 ;  /* 0x00000009120572a4 */ /* 0x000fe2000f8e0205 */
[C---:B------:R-:W-:Y:S01]  /*0530*/  IMAD.WIDE.U32 R8, R2.reuse, UR14, R8 ;  /* 0x0000000e02087c25 */ /* 0x040fe2000f8e0008 */
[----:B------:R-:W-:Y:S01]  /*0540*/  UIMAD UR7, UR18, UR11, UR7 ;  /* 0x0000000b120772a4 */ /* 0x000fe2000f8e0207 */
[----:B------:R-:W3:Y:S02]  /*0550*/  LDCU.64 UR8, c[0x0][0x4c8] ;  /* 0x00009900ff0877ac */ /* 0x000ee40008000a00 */
[----:B------:R-:W-:Y:S01]  /*0560*/  IMAD R0, R35, R22, RZ ;  /* 0x0000001623007224 */ /* 0x000fe200078e02ff */
[----:B------:R-:W-:Y:S02]  /*0570*/  CS2R R64, SRZ ;  /* 0x0000000000407805 */ /* 0x000fe4000001ff00 */
[C---:B------:R-:W-:Y:S01]  /*0580*/  IADD3 R15, P2, PT, R13.reuse, R6, RZ ;  /* 0x000000060d0f7210 */ /* 0x040fe20007f5e0ff */
[----:B------:R-:W-:Y:S01]  /*0590*/  IMAD R17, R2, UR15, R9 ;  /* 0x0000000f02117c24 */ /* 0x000fe2000f8e0209 */
[----:B------:R-:W-:Y:S01]  /*05a0*/  IADD3 R14, P3, PT, R13, R8, RZ ;  /* 0x000000080d0e7210 */ /* 0x000fe20007f7e0ff */
[----:B--2---:R-:W-:-:S04]  /*05b0*/  @P0 IMAD.WIDE R64, R5, 0x8, R10 ;  /* 0x0000000805400825 */ /* 0x004fc800078e020a */
[----:B------:R-:W-:-:S04]  /*05c0*/  IMAD.WIDE.U32 R6, R2, R20, UR4 ;  /* 0x0000000402067e25 */ /* 0x000fc8000f8e0014 */
[----:B------:R-:W-:-:S04]  /*05d0*/  IMAD.WIDE.U32 R8, R53, R22, UR6 ;  /* 0x0000000635087e25 */ /* 0x000fc8000f8e0016 */
[----:B------:R-:W-:Y:S01]  /*05e0*/  IMAD R5, R53, R23, R0 ;  /* 0x0000001735057224 */ /* 0x000fe200078e0200 */
[----:B------:R-:W-:Y:S02]  /*05f0*/  SHF.R.S32.HI R0, RZ, 0x1f, R13 ;  /* 0x0000001fff007819 */ /* 0x000fe4000001140d */
[C---:B------:R-:W-:Y:S01]  /*0600*/  IADD3 R6, P4, PT, R13.reuse, R6, RZ ;  /* 0x000000060d067210 */ /* 0x040fe20007f9e0ff */
[----:B------:R-:W-:Y:S01]  /*0610*/  IMAD R7, R2, R21, R7 ;  /* 0x0000001502077224 */ /* 0x000fe200078e0207 */
[----:B------:R-:W-:Y:S01]  /*0620*/  IADD3 R13, P5, PT, R13, R8, RZ ;  /* 0x000000080d0d7210 */ /* 0x000fe20007fbe0ff */
[C---:B------:R-:W-:Y:S01]  /*0630*/  IMAD.X R8, R0.reuse, 0x1, R19, P2 ;  /* 0x0000000100087824 */ /* 0x040fe200010e0613 */
[----:B------:R-:W-:Y:S02]  /*0640*/  IADD3 R9, PT, PT, R9, R5, RZ ;  /* 0x0000000509097210 */ /* 0x000fe40007ffe0ff */
[----:B0-----:R-:W-:Y:S01]  /*0650*/  LEA R10, P0, R15, R26, 0x1 ;  /* 0x0000001a0f0a7211 */ /* 0x001fe200078008ff */
[C---:B------:R-:W-:Y:S01]  /*0660*/  IMAD.X R16, R0.reuse, 0x1, R7, P4 ;  /* 0x0000000100107824 */ /* 0x040fe200020e0607 */
[----:B------:R-:W-:-:S02]  /*0670*/  IADD3.X R5, PT, PT, R0, R17, RZ, P3, !PT ;  /* 0x0000001100057210 */ /* 0x000fc40001ffe4ff */
[----:B------:R-:W-:Y:S02]  /*0680*/  LEA R12, P2, R14, R28, 0x1 ;  /* 0x0000001c0e0c7211 */ /* 0x000fe400078408ff */
[----:B------:R-:W-:Y:S01]  /*0690*/  IADD3.X R18, PT, PT, R0, R9, RZ, P5, !PT ;  /* 0x0000000900127210 */ /* 0x000fe20002ffe4ff */
[----:B---3--:R-:W-:Y:S01]  /*06a0*/  IMAD.WIDE.U32 R62, R2, UR8, RZ ;  /* 0x00000008023e7c25 */ /* 0x008fe2000f8e00ff */
[----:B------:R-:W-:Y:S02]  /*06b0*/  LEA.HI.X R0, R15, R27, R8, 0x1, P0 ;  /* 0x0000001b0f007211 */ /* 0x000fe400000f0c08 */
[----:B------:R-:W-:Y:S01]  /*06c0*/  LEA R15, P0, R6, R30, 0x1 ;  /* 0x0000001e060f7211 */ /* 0x000fe200078008ff */
[----:B-1----:R-:W-:Y:S01]  /*06d0*/  IMAD.WIDE.U32 R60, R2, R24, RZ ;  /* 0x00000018023c7225 */ /* 0x002fe200078e00ff */
[----:B------:R-:W-:Y:S02]  /*06e0*/  LEA.HI.X R14, R14, R29, R5, 0x1, P2 ;  /* 0x0000001d0e0e7211 */ /* 0x000fe400010f0c05 */
[C---:B----4-:R-:W-:Y:S01]  /*06f0*/  LEA R17, P2, R13.reuse, R32, 0x1 ;  /* 0x000000200d117211 */ /* 0x050fe200078408ff */
[----:B------:R-:W-:Y:S01]  /*0700*/  IMAD R5, R2, UR9, R63 ;  /* 0x0000000902057c24 */ /* 0x000fe2000f8e023f */
[----:B------:R-:W-:Y:S01]  /*0710*/  LEA.HI.X R16, R6, R31, R16, 0x1, P0 ;  /* 0x0000001f06107211 */ /* 0x000fe200000f0c10 */
[----:B------:R-:W-:Y:S01]  /*0720*/  HFMA2 R6, -RZ, RZ, 0, 0 ;  /* 0x00000000ff067431 */ /* 0x000fe200000001ff */
[----:B------:R-:W-:Y:S01]  /*0730*/  LEA.HI.X R18, R13, R33, R18, 0x1, P2 ;  /* 0x000000210d127211 */ /* 0x000fe200010f0c12 */
[----:B------:R-:W-:-:S02]  /*0740*/  IMAD R7, R2, R25, R61 ;  /* 0x0000001902077224 */ /* 0x000fc400078e023d */
[----:B------:R-:W-:Y:S01]  /*0750*/  IMAD.MOV.U32 R9, RZ, RZ, RZ ;  /* 0x000000ffff097224 */ /* 0x000fe200078e00ff */
[----:B------:R-:W-:Y:S06]  /*0760*/  @!P1 BRA `(.L_x_9650) ;  /* 0x0000002000bc9947 */ /* 0x000fec0003800000 */
[----:B------:R-:W0:Y:S01]  /*0770*/  S2R R58, SR_TID.X ;  /* 0x00000000003a7919 */ /* 0x000e220000002100 */
[----:B------:R-:W1:Y:S01]  /*0780*/  S2UR UR5, SR_CgaCtaId ;  /* 0x00000000000579c3 */ /* 0x000e620000008800 */
[----:B------:R-:W2:Y:S01]  /*0790*/  LDCU.64 UR6, c[0x0][0x3a0] ;  /* 0x00007400ff0677ac */ /* 0x000ea20008000a00 */
[----:B------:R-:W-:Y:S01]  /*07a0*/  IMAD.MOV.U32 R59, RZ, RZ, RZ ;  /* 0x000000ffff3b7224 */ /* 0x000fe200078e00ff */
[----:B------:R-:W3:Y:S05]  /*07b0*/  LDCU.64 UR10, c[0x0][0x4e0] ;  /* 0x00009c00ff0a77ac */ /* 0x000eea0008000a00 */
[----:B------:R-:W4:Y:S01]  /*07c0*/  LDC.64 R20, c[0x0][0x4d8] ;  /* 0x00013600ff147b82 */ /* 0x000f220000000a00 */
[----:B------:R-:W0:Y:S01]  /*07d0*/  LDCU.64 UR8, c[0x0][0x3b8] ;  /* 0x00007700ff0877ac */ /* 0x000e220008000a00 */
[----:B------:R-:W-:Y:S01]  /*07e0*/  UMOV UR4, 0x400 ;  /* 0x0000040000047882 */ /* 0x000fe20000000000 */
[C---:B--2---:R-:W-:Y:S01]  /*07f0*/  IMAD.WIDE.U32 R56, R2.reuse, UR6, RZ ;  /* 0x0000000602387c25 */ /* 0x044fe2000f8e00ff */
[----:B------:R-:W2:Y:S03]  /*0800*/  LDCU UR6, c[0x0][0x394] ;  /* 0x00007280ff0677ac */ /* 0x000ea60008000800 */
[----:B---3--:R-:W-:Y:S01]  /*0810*/  IMAD R6, R35, UR10, RZ ;  /* 0x0000000a23067c24 */ /* 0x008fe2000f8e02ff */
[----:B-1----:R-:W-:Y:S01]  /*0820*/  ULEA UR5, UR5, UR4, 0x18 ;  /* 0x0000000405057291 */ /* 0x002fe2000f8ec0ff */
[----:B------:R-:W-:-:S02]  /*0830*/  IMAD R11, R2, UR7, R57 ;  /* 0x00000007020b7c24 */ /* 0x000fc4000f8e0239 */
[----:B------:R-:W-:Y:S02]  /*0840*/  IMAD R27, R53, UR11, R6 ;  /* 0x0000000b351b7c24 */ /* 0x000fe4000f8e0206 */
[----:B0-----:R-:W-:Y:S01]  /*0850*/  IMAD.WIDE.U32 R54, R2, UR8, RZ ;  /* 0x0000000802367c25 */ /* 0x001fe2000f8e00ff */
[----:B------:R-:W-:-:S03]  /*0860*/  SHF.L.U32 R99, R58, 0x2, RZ ;  /* 0x000000023a637819 */ /* 0x000fc600000006ff */
[----:B----4-:R-:W-:Y:S01]  /*0870*/  IMAD.WIDE.U32 R8, R20, UR18, R58 ;  /* 0x0000001214087c25 */ /* 0x010fe2000f8e003a */
[C---:B------:R-:W-:Y:S02]  /*0880*/  LEA R19, R58.reuse, UR5, 0x4 ;  /* 0x000000053a137c11 */ /* 0x040fe4000f8e20ff */
[----:B------:R-:W-:Y:S01]  /*0890*/  LOP3.LUT R100, R58, 0x1f, RZ, 0xc0, !PT ;  /* 0x0000001f3a647812 */ /* 0x000fe200078ec0ff */
[----:B------:R-:W-:Y:S01]  /*08a0*/  IMAD R9, R21, UR18, R9 ;  /* 0x0000001215097c24 */ /* 0x000fe2000f8e0209 */
[----:B------:R-:W-:Y:S01]  /*08b0*/  LOP3.LUT R21, R99, 0xf80, RZ, 0xc0, !PT ;  /* 0x00000f8063157812 */ /* 0x000fe200078ec0ff */
[----:B------:R-:W-:Y:S01]  /*08c0*/  VIADD R23, R19, 0x110 ;  /* 0x0000011013177836 */ /* 0x000fe20000000000 */
[----:B--2---:R-:W-:Y:S01]  /*08d0*/  MOV R20, UR6 ;  /* 0x0000000600147c02 */ /* 0x004fe20008000f00 */
[----:B------:R-:W-:Y:S01]  /*08e0*/  IMAD.WIDE.U32 R52, R53, UR10, R8 ;  /* 0x0000000a35347c25 */ /* 0x000fe2000f8e0008 */
[----:B------:R-:W-:Y:S02]  /*08f0*/  LOP3.LUT R22, R21, 0x1f, R58, 0xf8, !PT ;  /* 0x0000001f15167812 */ /* 0x000fe400078ef83a */
[----:B------:R-:W-:Y:S01]  /*0900*/  MOV R8, R10 ;  /* 0x0000000a00087202 */ /* 0x000fe20000000f00 */
[----:B------:R-:W-:Y:S01]  /*0910*/  IMAD R13, R2, UR9, R55 ;  /* 0x00000009020d7c24 */ /* 0x000fe2000f8e0237 */
[----:B------:R-:W-:Y:S01]  /*0920*/  MOV R9, RZ ;  /* 0x000000ff00097202 */ /* 0x000fe20000000f00 */
[----:B------:R-:W-:Y:S01]  /*0930*/  IMAD.MOV.U32 R10, RZ, RZ, R0 ;  /* 0x000000ffff0a7224 */ /* 0x000fe200078e0000 */
[C---:B------:R-:W-:Y:S01]  /*0940*/  LOP3.LUT R24, R22.reuse, 0x20, RZ, 0xfc, !PT ;  /* 0x0000002016187812 */ /* 0x040fe200078efcff */
[----:B------:R-:W-:Y:S01]  /*0950*/  IMAD.MOV.U32 R6, RZ, RZ, RZ ;  /* 0x000000ffff067224 */ /* 0x000fe200078e00ff */
[----:B------:R-:W-:Y:S01]  /*0960*/  LOP3.LUT R25, R22, 0x40, RZ, 0xfc, !PT ;  /* 0x0000004016197812 */ /* 0x000fe200078efcff */
[----:B------:R-:W-:Y:S01]  /*0970*/  VIADD R21, R58, 0x200 ;  /* 0x000002003a157836 */ /* 0x000fe20000000000 */
[----:B------:R-:W-:Y:S01]  /*0980*/  LOP3.LUT R26, R22, 0x60, RZ, 0xfc, !PT ;  /* 0x00000060161a7812 */ /* 0x000fe200078efcff */
[----:B------:R-:W-:Y:S01]  /*0990*/  IMAD R23, R58, -0xc, R23 ;  /* 0xfffffff43a177824 */ /* 0x000fe200078e0217 */
[----:B------:R-:W-:-:S07]  /*09a0*/  IADD3 R27, PT, PT, R53, R27, RZ ;  /* 0x0000001b351b7210 */ /* 0x000fce0007ffe0ff */
.L_x_9666:
[----:B0-----:R-:W0:Y:S01]  /*09b0*/  LDCU UR4, c[0x0][0x388] ;  /* 0x00007100ff0477ac */ /* 0x001e220008000800 */
[----:B------:R-:W-:Y:S01]  /*09c0*/  VIADD R28, R20, 0xffffffff ;  /* 0xffffffff141c7836 */ /* 0x000fe20000000000 */
[----:B------:R-:W-:Y:S01]  /*09d0*/  PRMT R0, RZ, 0x7610, R0 ;  /* 0x00007610ff007816 */ /* 0x000fe20000000000 */
[----:B------:R-:W-:Y:S01]  /*09e0*/  IMAD.SHL.U32 R39, R22, 0x2, RZ ;  /* 0x0000000216277824 */ /* 0x000fe200078e00ff */
[----:B------:R-:W-:Y:S02]  /*09f0*/  PRMT R38, RZ, 0x7610, R38 ;  /* 0x00007610ff267816 */ /* 0x000fe40000000026 */
[----:B------:R-:W-:Y:S02]  /*0a00*/  SHF.L.U32 R50, R28, 0x7, RZ ;  /* 0x000000071c327819 */ /* 0x000fe400000006ff */
[----:B------:R-:W-:Y:S02]  /*0a10*/  IADD3 R32, P4, PT, R39, R8, RZ ;  /* 0x0000000827207210 */ /* 0x000fe40007f9e0ff */
[----:B------:R-:W-:-:S02]  /*0a20*/  PRMT R40, RZ, 0x7610, R40 ;  /* 0x00007610ff287816 */ /* 0x000fc40000000028 */
[----:B------:R-:W-:Y:S02]  /*0a30*/  PRMT R42, RZ, 0x7610, R42 ;  /* 0x00007610ff2a7816 */ /* 0x000fe4000000002a */
[----:B------:R-:W-:Y:S02]  /*0a40*/  IADD3.X R33, PT, PT, RZ, R10, RZ, P4, !PT ;  /* 0x0000000aff217210 */ /* 0x000fe400027fe4ff */
[----:B0-----:R-:W-:-:S04]  /*0a50*/  IADD3 R29, PT, PT, -R50, UR4, RZ ;  /* 0x00000004321d7c10 */ /* 0x001fc8000fffe1ff */
[-C--:B------:R-:W-:Y:S01]  /*0a60*/  ISETP.GE.AND P0, PT, R22, R29.reuse, PT ;  /* 0x0000001d1600720c */ /* 0x080fe20003f06270 */
[----:B------:R-:W-:Y:S01]  /*0a70*/  BAR.SYNC.DEFER_BLOCKING 0x0 ;  /* 0x0000000000007b1d */ /* 0x000fe20000010000 */
[-C--:B------:R-:W-:Y:S02]  /*0a80*/  ISETP.GE.AND P1, PT, R24, R29.reuse, PT ;  /* 0x0000001d1800720c */ /* 0x080fe40003f26270 */
[-C--:B------:R-:W-:Y:S02]  /*0a90*/  ISETP.GE.AND P2, PT, R25, R29.reuse, PT ;  /* 0x0000001d1900720c */ /* 0x080fe40003f46270 */
[----:B------:R-:W-:-:S07]  /*0aa0*/  ISETP.GE.AND P3, PT, R26, R29, PT ;  /* 0x0000001d1a00720c */ /* 0x000fce0003f66270 */
[----:B--2---:R-:W2:Y:S04]  /*0ab0*/  @!P0 LDG.E.U16 R0, desc[UR16][R32.64] ;  /* 0x0000001020008981 */ /* 0x004ea8000c1e1500 */
[----:B---3--:R-:W3:Y:S04]  /*0ac0*/  @!P1 LDG.E.U16 R38, desc[UR16][R32.64+0x40] ;  /* 0x0000401020269981 */ /* 0x008ee8000c1e1500 */
[----:B------:R-:W4:Y:S04]  /*0ad0*/  @!P2 LDG.E.U16 R40, desc[UR16][R32.64+0x80] ;  /* 0x000080102028a981 */ /* 0x000f28000c1e1500 */
[----:B------:R0:W4:Y:S01]  /*0ae0*/  @!P3 LDG.E.U16 R42, desc[UR16][R32.64+0xc0] ;  /* 0x0000c010202ab981 */ /* 0x000122000c1e1500 */
[----:B------:R-:W1:Y:S01]  /*0af0*/  S2UR UR6, SR_CgaCtaId ;  /* 0x00000000000679c3 */ /* 0x000e620000008800 */
[----:B------:R-:W-:Y:S01]  /*0b00*/  UMOV UR4, 0x400 ;  /* 0x0000040000047882 */ /* 0x000fe20000000000 */
[----:B------:R-:W-:Y:S01]  /*0b10*/  IADD3 R34, P4, PT, R39, R12, RZ ;  /* 0x0000000c27227210 */ /* 0x000fe20007f9e0ff */
[----:B------:R-:W1:Y:S01]  /*0b20*/  S2R R30, SR_LANEID ;  /* 0x00000000001e7919 */ /* 0x000e620000000000 */
[----:B------:R-:W-:-:S02]  /*0b30*/  PRMT R44, RZ, 0x7610, R44 ;  /* 0x00007610ff2c7816 */ /* 0x000fc4000000002c */
[----:B------:R-:W-:Y:S01]  /*0b40*/  PRMT R46, RZ, 0x7610, R46 ;  /* 0x00007610ff2e7816 */ /* 0x000fe2000000002e */
[----:B------:R-:W-:Y:S01]  /*0b50*/  IMAD.X R35, RZ, RZ, R14, P4 ;  /* 0x000000ffff237224 */ /* 0x000fe200020e060e */
[----:B------:R-:W-:Y:S02]  /*0b60*/  PRMT R48, RZ, 0x7610, R48 ;  /* 0x00007610ff307816 */ /* 0x000fe40000000030 */
[----:B0-----:R-:W-:Y:S01]  /*0b70*/  PRMT R32, RZ, 0x7610, R32 ;  /* 0x00007610ff207816 */ /* 0x001fe20000000020 */
[----:B-1----:R-:W-:Y:S01]  /*0b80*/  ULEA UR6, UR6, UR4, 0x18 ;  /* 0x0000000406067291 */ /* 0x002fe2000f8ec0ff */
[----:B------:R-:W-:Y:S01]  /*0b90*/  PRMT R66, RZ, 0x7610, R66 ;  /* 0x00007610ff427816 */ /* 0x000fe20000000042 */
[----:B------:R-:W0:Y:S04]  /*0ba0*/  LDCU UR4, c[0x0][0x38c] ;  /* 0x00007180ff0477ac */ /* 0x000e280008000800 */
[----:B------:R-:W-:-:S02]  /*0bb0*/  LEA R31, R30, UR6, 0x1 ;  /* 0x000000061e1f7c11 */ /* 0x000fc4000f8e08ff */
[----:B------:R-:W-:-:S03]  /*0bc0*/  LEA R36, R30, UR6, 0x3 ;  /* 0x000000061e247c11 */ /* 0x000fc6000f8e18ff */
[----:B--2---:R-:W-:Y:S04]  /*0bd0*/  STS.U16 [R31], R0 ;  /* 0x000000001f007388 */ /* 0x004fe80000000400 */
[----:B---3--:R1:W-:Y:S04]  /*0be0*/  STS.U16 [R31+0x40], R38 ;  /* 0x000040261f007388 */ /* 0x0083e80000000400 */
[----:B----4-:R2:W-:Y:S04]  /*0bf0*/  STS.U16 [R31+0x80], R40 ;  /* 0x000080281f007388 */ /* 0x0105e80000000400 */
[----:B------:R-:W-:Y:S01]  /*0c00*/  STS.U16 [R31+0xc0], R42 ;  /* 0x0000c02a1f007388 */ /* 0x000fe20000000400 */
[----:B------:R-:W-:-:S03]  /*0c10*/  NOP ;  /* 0x0000000000007918 */ /* 0x000fc60000000000 */
[----:B------:R-:W3:Y:S01]  /*0c20*/  LDS.64 R70, [R36] ;  /* 0x0000000024467984 */ /* 0x000ee20000000a00 */
[----:B------:R-:W-:Y:S06]  /*0c30*/  BAR.SYNC.DEFER_BLOCKING 0x0 ;  /* 0x0000000000007b1d */ /* 0x000fec0000010000 */
[----:B------:R-:W4:Y:S04]  /*0c40*/  @!P0 LDG.E.U16 R32, desc[UR16][R34.64] ;  /* 0x0000001022208981 */ /* 0x000f28000c1e1500 */
[----:B------:R-:W3:Y:S04]  /*0c50*/  @!P1 LDG.E.U16 R44, desc[UR16][R34.64+0x40] ;  /* 0x00004010222c9981 */ /* 0x000ee8000c1e1500 */
[----:B------:R-:W3:Y:S04]  /*0c60*/  @!P2 LDG.E.U16 R46, desc[UR16][R34.64+0x80] ;  /* 0x00008010222ea981 */ /* 0x000ee8000c1e1500 */
[----:B------:R-:W3:Y:S01]  /*0c70*/  @!P3 LDG.E.U16 R48, desc[UR16][R34.64+0xc0] ;  /* 0x0000c0102230b981 */ /* 0x000ee2000c1e1500 */
[----:B-1----:R-:W-:-:S02]  /*0c80*/  IADD3 R38, P4, PT, R39, R15, RZ ;  /* 0x0000000f27267210 */ /* 0x002fc40007f9e0ff */
[----:B------:R-:W-:Y:S02]  /*0c90*/  PRMT R0, RZ, 0x7610, R0 ;  /* 0x00007610ff007816 */ /* 0x000fe40000000000 */
[----:B--2---:R-:W-:Y:S02]  /*0ca0*/  PRMT R40, RZ, 0x7610, R40 ;  /* 0x00007610ff287816 */ /* 0x004fe40000000028 */
[----:B------:R-:W-:Y:S02]  /*0cb0*/  PRMT R68, RZ, 0x7610, R68 ;  /* 0x00007610ff447816 */ /* 0x000fe40000000044 */
[----:B------:R-:W-:Y:S01]  /*0cc0*/  IADD3.X R39, PT, PT, RZ, R16, RZ, P4, !PT ;  /* 0x00000010ff277210 */ /* 0x000fe200027fe4ff */
[----:B----4-:R-:W-:Y:S04]  /*0cd0*/  STS.U16 [R31], R32 ;  /* 0x000000201f007388 */ /* 0x010fe80000000400 */
[----:B---3--:R-:W-:Y:S04]  /*0ce0*/  STS.U16 [R31+0x40], R44 ;  /* 0x0000402c1f007388 */ /* 0x008fe80000000400 */
[----:B------:R1:W-:Y:S04]  /*0cf0*/  STS.U16 [R31+0x80], R46 ;  /* 0x0000802e1f007388 */ /* 0x0003e80000000400 */
[----:B------:R-:W-:Y:S01]  /*0d00*/  STS.U16 [R31+0xc0], R48 ;  /* 0x0000c0301f007388 */ /* 0x000fe20000000400 */
[----:B------:R-:W-:-:S03]  /*0d10*/  NOP ;  /* 0x0000000000007918 */ /* 0x000fc60000000000 */
[----:B------:R-:W-:Y:S01]  /*0d20*/  LDS.64 R32, [R36] ;  /* 0x0000000024207984 */ /* 0x000fe20000000a00 */
[----:B------:R-:W-:Y:S06]  /*0d30*/  BAR.SYNC.DEFER_BLOCKING 0x0 ;  /* 0x0000000000007b1d */ /* 0x000fec0000010000 */
[----:B------:R-:W2:Y:S04]  /*0d40*/  @!P0 LDG.E.U16 R0, desc[UR16][R38.64] ;  /* 0x0000001026008981 */ /* 0x000ea8000c1e1500 */
[----:B------:R-:W3:Y:S04]  /*0d50*/  @!P1 LDG.E.U16 R40, desc[UR16][R38.64+0x40] ;  /* 0x0000401026289981 */ /* 0x000ee8000c1e1500 */
[----:B------:R-:W4:Y:S04]  /*0d60*/  @!P2 LDG.E.U16 R66, desc[UR16][R38.64+0x80] ;  /* 0x000080102642a981 */ /* 0x000f28000c1e1500 */
[----:B------:R1:W4:Y:S01]  /*0d70*/  @!P3 LDG.E.U16 R68, desc[UR16][R38.64+0xc0] ;  /* 0x0000c0102644b981 */ /* 0x000322000c1e1500 */
[C---:B------:R-:W-:Y:S01]  /*0d80*/  PRMT R42, R70.reuse, 0x7632, R42 ;  /* 0x00007632462a7816 */ /* 0x040fe2000000002a */
[----:B------:R-:W-:Y:S01]  /*0d90*/  IMAD.U32 R37, R70, 0x10000, RZ ;  /* 0x0001000046257824 */ /* 0x000fe200078e00ff */
[----:B0-----:R-:W-:Y:S01]  /*0da0*/  UISETP.GE.AND UP0, UPT, UR4, 0x1, UPT ;  /* 0x000000010400788c */ /* 0x001fe2000bf06270 */
[----:B-1----:R-:W-:-:S02]  /*0db0*/  PRMT R46, R71, 0x7632, R46 ;  /* 0x00007632472e7816 */ /* 0x002fc4000000002e */
[----:B------:R-:W-:Y:S01]  /*0dc0*/  CS2R R44, SRZ ;  /* 0x00000000002c7805 */ /* 0x000fe2000001ff00 */
[----:B------:R-:W-:Y:S02]  /*0dd0*/  IMAD.U32 R42, R42, 0x10000, RZ ;  /* 0x000100002a2a7824 */ /* 0x000fe400078e00ff */
[----:B------:R-:W-:Y:S01]  /*0de0*/  IMAD.U32 R46, R46, 0x10000, RZ ;  /* 0x000100002e2e7824 */ /* 0x000fe200078e00ff */
[----:B------:R-:W-:Y:S01]  /*0df0*/  SHF.L.U32 R38, R71, 0x10, RZ ;  /* 0x0000001047267819 */ /* 0x000fe200000006ff */
[----:B--2---:R-:W-:Y:S04]  /*0e00*/  STS.U16 [R31], R0 ;  /* 0x000000001f007388 */ /* 0x004fe80000000400 */
[----:B---3--:R0:W-:Y:S04]  /*0e10*/  STS.U16 [R31+0x40], R40 ;  /* 0x000040281f007388 */ /* 0x0081e80000000400 */
[----:B----4-:R-:W-:Y:S04]  /*0e20*/  STS.U16 [R31+0x80], R66 ;  /* 0x000080421f007388 */ /* 0x010fe80000000400 */
[----:B------:R-:W-:Y:S01]  /*0e30*/  STS.U16 [R31+0xc0], R68 ;  /* 0x0000c0441f007388 */ /* 0x000fe20000000400 */
[----:B------:R-:W-:-:S03]  /*0e40*/  NOP ;  /* 0x0000000000007918 */ /* 0x000fc60000000000 */
[----:B------:R-:W1:Y:S01]  /*0e50*/  LDS.64 R34, [R36] ;  /* 0x0000000024227984 */ /* 0x000e620000000a00 */
[----:B0-----:R-:W-:Y:S02]  /*0e60*/  CS2R R40, SRZ ;  /* 0x0000000000287805 */ /* 0x001fe4000001ff00 */
[C---:B-1----:R-:W-:Y:S01]  /*0e70*/  PRMT R43, R34.reuse, 0x7632, R43 ;  /* 0x00007632222b7816 */ /* 0x042fe2000000002b */
[----:B------:R-:W-:Y:S01]  /*0e80*/  IMAD.U32 R0, R34, 0x10000, RZ ;  /* 0x0001000022007824 */ /* 0x000fe200078e00ff */
[----:B------:R-:W-:Y:S02]  /*0e90*/  PRMT R47, R35, 0x7632, R47 ;  /* 0x00007632232f7816 */ /* 0x000fe4000000002f */
[----:B------:R-:W-:Y:S01]  /*0ea0*/  SHF.L.U32 R43, R43, 0x10, RZ ;  /* 0x000000102b2b7819 */ /* 0x000fe200000006ff */
[C---:B------:R-:W-:Y:S01]  /*0eb0*/  FFMA.FTZ R34, R0.reuse, R37, R9 ;  /* 0x0000002500227223 */ /* 0x040fe20000010009 */
[----:B------:R-:W-:Y:S01]  /*0ec0*/  SHF.L.U32 R39, R35, 0x10, RZ ;  /* 0x0000001023277819 */ /* 0x000fe200000006ff */
[-C--:B-----5:R-:W-:Y:S01]  /*0ed0*/  FMUL.FTZ R48, R0, R3.reuse ;  /* 0x0000000300307220 */ /* 0x0a0fe20000410000 */
[----:B------:R-:W-:Y:S01]  /*0ee0*/  SHF.L.U32 R47, R47, 0x10, RZ ;  /* 0x000000102f2f7819 */ /* 0x000fe200000006ff */
[C---:B------:R-:W-:Y:S01]  /*0ef0*/  FFMA.FTZ R34, R43.reuse, R42, R34 ;  /* 0x0000002a2b227223 */ /* 0x040fe20000010022 */
[-C--:B------:R-:W-:Y:S01]  /*0f00*/  FMUL.FTZ R87, R43, R3.reuse ;  /* 0x000000032b577220 */ /* 0x080fe20000410000 */
[----:B------:R-:W-:-:S02]  /*0f10*/  FMUL.FTZ R49, R39, R3 ;  /* 0x0000000327317220 */ /* 0x000fc40000410000 */
[----:B------:R-:W-:Y:S01]  /*0f20*/  FFMA.FTZ R34, R39, R38, R34 ;  /* 0x0000002627227223 */ /* 0x000fe20000010022 */
[----:B------:R-:W-:-:S03]  /*0f30*/  FMUL.FTZ R86, R47, R3 ;  /* 0x000000032f567220 */ /* 0x000fc60000410000 */
[----:B------:R-:W-:Y:S01]  /*0f40*/  FFMA.FTZ R9, R47, R46, R34 ;  /* 0x0000002e2f097223 */ /* 0x000fe20000010022 */
[----:B------:R-:W-:Y:S06]  /*0f50*/  BAR.SYNC.DEFER_BLOCKING 0x0 ;  /* 0x0000000000007b1d */ /* 0x000fec0000010000 */
[----:B------:R-:W-:Y:S05]  /*0f60*/  BRA.U !UP0, `(.L_x_9651) ;  /* 0x0000001508807547 */ /* 0x000fea000b800000 */
[----:B------:R-:W0:Y:S01]  /*0f70*/  LDC.64 R66, c[0x0][0x440] ;  /* 0x00011000ff427b82 */ /* 0x000e220000000a00 */
[C---:B------:R-:W-:Y:S01]  /*0f80*/  PRMT R34, R32.reuse, 0x7632, R34 ;  /* 0x0000763220227816 */ /* 0x040fe20000000022 */
[----:B------:R-:W-:Y:S01]  /*0f90*/  IMAD.U32 R35, R32, 0x10000, RZ ;  /* 0x0001000020237824 */ /* 0x000fe200078e00ff */
[C---:B------:R-:W-:Y:S01]  /*0fa0*/  PRMT R32, R33.reuse, 0x7632, R32 ;  /* 0x0000763221207816 */ /* 0x040fe20000000020 */
[----:B------:R-:W-:Y:S01]  /*0fb0*/  IMAD.SHL.U32 R91, R28, 0x100, RZ ;  /* 0x000001001c5b7824 */ /* 0x000fe200078e00ff */
[----:B------:R-:W-:Y:S01]  /*0fc0*/  SHF.L.U32 R89, R33, 0x10, RZ ;  /* 0x0000001021597819 */ /* 0x000fe200000006ff */
[----:B------:R-:W-:Y:S01]  /*0fd0*/  IMAD.U32 R93, R34, 0x10000, RZ ;  /* 0x00010000225d7824 */ /* 0x000fe200078e00ff */
[----:B------:R-:W-:Y:S01]  /*0fe0*/  SHF.L.U32 R95, R32, 0x10, RZ ;  /* 0x00000010205f7819 */ /* 0x000fe200000006ff */
[----:B------:R-:W1:Y:S01]  /*0ff0*/  LDC.64 R68, c[0x0][0x448] ;  /* 0x00011200ff447b82 */ /* 0x000e620000000a00 */
[C---:B------:R-:W-:Y:S01]  /*1000*/  ISETP.NE.AND P0, PT, R20.reuse, 0x1, PT ;  /* 0x000000011400780c */ /* 0x040fe20003f05270 */
[--C-:B------:R-:W-:Y:S01]  /*1010*/  FADD.FTZ R90, R35, R4.reuse ;  /* 0x00000004235a7221 */ /* 0x100fe20000010000 */
[----:B------:R-:W-:Y:S01]  /*1020*/  SHF.L.U32 R92, R20, 0x8, RZ ;  /* 0x00000008145c7819 */ /* 0x000fe200000006ff */
[--C-:B------:R-:W-:Y:S01]  /*1030*/  FADD.FTZ R89, R89, R4.reuse ;  /* 0x0000000459597221 */ /* 0x100fe20000010000 */
[----:B------:R-:W-:Y:S01]  /*1040*/  IADD3 R78, P1, PT, R50, R52, RZ ;  /* 0x00000034324e7210 */ /* 0x000fe20007f3e0ff */
[--C-:B------:R-:W-:Y:S01]  /*1050*/  FADD.FTZ R93, R93, R4.reuse ;  /* 0x000000045d5d7221 */ /* 0x100fe20000010000 */
[----:B------:R-:W-:Y:S01]  /*1060*/  FADD.FTZ R95, R95, R4 ;  /* 0x000000045f5f7221 */ /* 0x000fe20000010000 */
[----:B------:R-:W2:Y:S01]  /*1070*/  LDC.64 R70, c[0x0][0x3a8] ;  /* 0x0000ea00ff467b82 */ /* 0x000ea20000000a00 */
[----:B------:R-:W-:Y:S01]  /*1080*/  ISETP.GE.AND P2, PT, R22, R29, PT ;  /* 0x0000001d1600720c */ /* 0x000fe20003f46270 */
[----:B------:R-:W-:Y:S01]  /*1090*/  VIADD R88, R20, 0xfffffffe ;  /* 0xfffffffe14587836 */ /* 0x000fe20000000000 */
[----:B------:R-:W-:Y:S01]  /*10a0*/  IADD3 R101, PT, PT, R50, R58, RZ ;  /* 0x0000003a32657210 */ /* 0x000fe20007ffe0ff */
[----:B------:R-:W-:Y:S01]  /*10b0*/  FMUL.FTZ R94, R90, R37 ;  /* 0x000000255a5e7220 */ /* 0x000fe20000410000 */
[----:B------:R-:W-:Y:S01]  /*10c0*/  MOV R40, RZ ;  /* 0x000000ff00287202 */ /* 0x000fe20000000f00 */
[----:B------:R-:W-:Y:S01]  /*10d0*/  FMUL.FTZ R96, R89, R38 ;  /* 0x0000002659607220 */ /* 0x000fe20000410000 */
[----:B------:R-:W-:Y:S01]  /*10e0*/  ISETP.EQ.AND P0, PT, R58, RZ, P0 ;  /* 0x000000ff3a00720c */ /* 0x000fe20000702270 */
[----:B------:R-:W3:Y:S01]  /*10f0*/  LDC.64 R72, c[0x0][0x3c0] ;  /* 0x0000f000ff487b82 */ /* 0x000ee20000000a00 */
[----:B------:R-:W-:Y:S01]  /*1100*/  LOP3.LUT R91, R91, 0x100, RZ, 0xc0, !PT ;  /* 0x000001005b5b7812 */ /* 0x000fe200078ec0ff */
[----:B------:R-:W-:Y:S01]  /*1110*/  FMUL.FTZ R97, R93, R42 ;  /* 0x0000002a5d617220 */ /* 0x000fe20000410000 */
[----:B------:R-:W-:Y:S01]  /*1120*/  LOP3.LUT R92, R92, 0x100, RZ, 0xc0, !PT ;  /* 0x000001005c5c7812 */ /* 0x000fe200078ec0ff */
[----:B------:R-:W-:Y:S01]  /*1130*/  FMUL.FTZ R98, R95, R46 ;  /* 0x0000002e5f627220 */ /* 0x000fe20000410000 */
[----:B------:R-:W-:Y:S01]  /*1140*/  IADD3.X R79, PT, PT, RZ, R27, RZ, P1, !PT ;  /* 0x0000001bff4f7210 */ /* 0x000fe20000ffe4ff */
[----:B------:R-:W4:Y:S02]  /*1150*/  LDCU UR10, c[0x0][0x394] ;  /* 0x00007280ff0a77ac */ /* 0x000f240008000800 */
[----:B------:R-:W0:Y:S01]  /*1160*/  LDC.64 R74, c[0x0][0x3e0] ;  /* 0x0000f800ff4a7b82 */ /* 0x000e220000000a00 */
[----:B------:R-:W0:Y:S01]  /*1170*/  LDCU UR12, c[0x0][0x38c] ;  /* 0x00007180ff0c77ac */ /* 0x000e220008000800 */
[----:B------:R-:W0:Y:S06]  /*1180*/  LDCU UR11, c[0x0][0x388] ;  /* 0x00007100ff0b77ac */ /* 0x000e2c0008000800 */
[----:B------:R-:W0:Y:S01]  /*1190*/  LDC.64 R76, c[0x0][0x4f0] ;  /* 0x00013c00ff4c7b82 */ /* 0x000e220000000a00 */
[----:B------:R-:W0:Y:S01]  /*11a0*/  LDCU.64 UR8, c[0x0][0x540] ;  /* 0x0000a800ff0877ac */ /* 0x000e220008000a00 */
[----:B------:R-:W-:-:S05]  /*11b0*/  UMOV UR4, URZ ;  /* 0x000000ff00047c82 */ /* 0x000fca0008000000 */
.L_x_9665:
[----:B0-----:R-:W-:Y:S02]  /*11c0*/  HFMA2 R33, -RZ, RZ, 0, 0 ;  /* 0x00000000ff217431 */ /* 0x001fe400000001ff */
[----:B------:R-:W-:Y:S01]  /*11d0*/  IMAD.MOV.U32 R32, RZ, RZ, R22 ;  /* 0x000000ffff207224 */ /* 0x000fe200078e0016 */
[-C--:B------:R-:W-:Y:S02]  /*11e0*/  ISETP.GE.AND P1, PT, R25, R29.reuse, PT ;  /* 0x0000001d1900720c */ /* 0x080fe40003f26270 */
[-C--:B------:R-:W-:Y:S02]  /*11f0*/  ISETP.GE.AND P3, PT, R24, R29.reuse, PT ;  /* 0x0000001d1800720c */ /* 0x080fe40003f66270 */
[----:B------:R-:W-:Y:S01]  /*1200*/  ISETP.GE.AND P4, PT, R26, R29, PT ;  /* 0x0000001d1a00720c */ /* 0x000fe20003f86270 */
[----:B0-----:R-:W-:-:S04]  /*1210*/  IMAD.WIDE.U32 R32, R74, UR4, R32 ;  /* 0x000000044a207c25 */ /* 0x001fc8000f8e0020 */
[----:B------:R-:W-:Y:S01]  /*1220*/  IMAD R33, R75, UR4, R33 ;  /* 0x000000044b217c24 */ /* 0x000fe2000f8e0221 */
[----:B------:R-:W-:-:S04]  /*1230*/  LEA R34, P5, R32, R17, 0x1 ;  /* 0x0000001120227211 */ /* 0x000fc800078a08ff */
[----:B------:R-:W-:-:S05]  /*1240*/  LEA.HI.X R35, R32, R18, R33, 0x1, P5 ;  /* 0x0000001220237211 */ /* 0x000fca00028f0c21 */
[----:B------:R-:W5:Y:S04]  /*1250*/  @!P2 LDG.E.U16 R106, desc[UR16][R34.64] ;  /* 0x00000010226aa981 */ /* 0x000f68000c1e1500 */
[----:B------:R-:W4:Y:S04]  /*1260*/  @!P1 LDG.E.U16 R103, desc[UR16][R34.64+0x80] ;  /* 0x0000801022679981 */ /* 0x000f28000c1e1500 */
[----:B------:R-:W4:Y:S04]  /*1270*/  @!P3 LDG.E.U16 R85, desc[UR16][R34.64+0x40] ;  /* 0x000040102255b981 */ /* 0x000f28000c1e1500 */
[----:B------:R-:W4:Y:S01]  /*1280*/  @!P4 LDG.E.U16 R105, desc[UR16][R34.64+0xc0] ;  /* 0x0000c0102269c981 */ /* 0x000f22000c1e1500 */
[----:B------:R-:W-:Y:S01]  /*1290*/  MOV R32, R56 ;  /* 0x0000003800207202 */ /* 0x000fe20000000f00 */
[----:B------:R-:W-:-:S04]  /*12a0*/  IMAD.MOV.U32 R33, RZ, RZ, R11 ;  /* 0x000000ffff217224 */ /* 0x000fc800078e000b */
[----:B--2---:R-:W-:-:S04]  /*12b0*/  IMAD.WIDE.U32 R32, R70, UR4, R32 ;  /* 0x0000000446207c25 */ /* 0x004fc8000f8e0020 */
[----:B------:R-:W-:Y:S01]  /*12c0*/  IMAD R33, R71, UR4, R33 ;  /* 0x0000000447217c24 */ /* 0x000fe2000f8e0221 */
[----:B------:R-:W-:-:S04]  /*12d0*/  LEA R80, P5, R32, R66, 0x2 ;  /* 0x0000004220507211 */ /* 0x000fc800078a10ff */
[----:B------:R-:W-:-:S05]  /*12e0*/  LEA.HI.X R81, R32, R67, R33, 0x2, P5 ;  /* 0x0000004320517211 */ /* 0x000fca00028f1421 */
[----:B------:R-:W2:Y:S01]  /*12f0*/  LDG.E R102, desc[UR16][R80.64] ;  /* 0x0000001050667981 */ /* 0x000ea2000c1e1900 */
[----:B------:R-:W-:Y:S02]  /*1300*/  MOV R32, R54 ;  /* 0x0000003600207202 */ /* 0x000fe40000000f00 */
[----:B------:R-:W-:-:S03]  /*1310*/  MOV R33, R13 ;  /* 0x0000000d00217202 */ /* 0x000fc60000000f00 */
[----:B---3--:R-:W-:-:S04]  /*1320*/  IMAD.WIDE.U32 R32, R72, UR4, R32 ;  /* 0x0000000448207c25 */ /* 0x008fc8000f8e0020 */
[----:B------:R-:W-:Y:S01]  /*1330*/  IMAD R33, R73, UR4, R33 ;  /* 0x0000000449217c24 */ /* 0x000fe2000f8e0221 */
[----:B-1----:R-:W-:-:S04]  /*1340*/  LEA R82, P5, R32, R68, 0x2 ;  /* 0x0000004420527211 */ /* 0x002fc800078a10ff */
[----:B------:R-:W-:-:S05]  /*1350*/  LEA.HI.X R83, R32, R69, R33, 0x2, P5 ;  /* 0x0000004520537211 */ /* 0x000fca00028f1421 */
[----:B------:R0:W3:Y:S01]  /*1360*/  LDG.E R34, desc[UR16][R82.64] ;  /* 0x0000001052227981 */ /* 0x0000e2000c1e1900 */
[----:B------:R-:W-:Y:S02]  /*1370*/  HFMA2 R104, -RZ, RZ, 0, 0 ;  /* 0x00000000ff687431 */ /* 0x000fe400000001ff */
[----:B------:R-:W-:Y:S01]  /*1380*/  IMAD.MOV.U32 R84, RZ, RZ, RZ ;  /* 0x000000ffff547224 */ /* 0x000fe200078e00ff */
[----:B------:R-:W1:Y:S01]  /*1390*/  S2UR UR7, SR_CgaCtaId ;  /* 0x00000000000779c3 */ /* 0x000e620000008800 */
[----:B------:R-:W-:Y:S01]  /*13a0*/  UMOV UR6, 0x400 ;  /* 0x0000040000067882 */ /* 0x000fe20000000000 */
[----:B0-----:R-:W-:Y:S01]  /*13b0*/  IADD3 R82, PT, PT, R91, UR4, RZ ;  /* 0x000000045b527c10 */ /* 0x001fe2000fffe0ff */
[----:B------:R-:W-:Y:S01]  /*13c0*/  BSSY.RECONVERGENT B0, `(.L_x_9652) ;  /* 0x0000034000007945 */ /* 0x000fe20003800200 */
[----:B-1----:R-:W-:Y:S01]  /*13d0*/  ULEA UR6, UR7, UR6, 0x18 ;  /* 0x0000000607067291 */ /* 0x002fe2000f8ec0ff */
[----:B-----5:R-:W-:Y:S02]  /*13e0*/  @!P2 PRMT R84, R106, 0x5410, RZ ;  /* 0x000054106a54a816 */ /* 0x020fe400000000ff */
[----:B----4-:R-:W-:-:S02]  /*13f0*/  @!P1 PRMT R104, R103, 0x5410, RZ ;  /* 0x0000541067689816 */ /* 0x010fc400000000ff */
[----:B------:R-:W-:Y:S02]  /*1400*/  @!P3 PRMT R84, R84, 0x5410, R85 ;  /* 0x000054105454b816 */ /* 0x000fe40000000055 */
[----:B------:R-:W-:Y:S02]  /*1410*/  @!P4 PRMT R104, R104, 0x5410, R105 ;  /* 0x000054106868c816 */ /* 0x000fe40000000069 */
[----:B------:R-:W-:Y:S02]  /*1420*/  PRMT R35, R84, 0x7632, R35 ;  /* 0x0000763254237816 */ /* 0x000fe40000000023 */
[----:B------:R-:W-:Y:S01]  /*1430*/  PRMT R81, R104, 0x7632, R81 ;  /* 0x0000763268517816 */ /* 0x000fe20000000051 */
[----:B------:R-:W-:Y:S04]  /*1440*/  STS.U16 [R31], R84 ;  /* 0x000000541f007388 */ /* 0x000fe80000000400 */
[----:B------:R-:W-:Y:S04]  /*1450*/  STS.U16 [R31+0x40], R35 ;  /* 0x000040231f007388 */ /* 0x000fe80000000400 */
[----:B------:R0:W-:Y:S04]  /*1460*/  STS.U16 [R31+0x80], R104 ;  /* 0x000080681f007388 */ /* 0x0001e80000000400 */
[----:B------:R-:W-:Y:S01]  /*1470*/  STS.U16 [R31+0xc0], R81 ;  /* 0x0000c0511f007388 */ /* 0x000fe20000000400 */
[----:B------:R-:W-:-:S03]  /*1480*/  NOP ;  /* 0x0000000000007918 */ /* 0x000fc60000000000 */
[----:B------:R-:W1:Y:S01]  /*1490*/  LDS.64 R32, [R36] ;  /* 0x0000000024207984 */ /* 0x000e620000000a00 */
[----:B--2---:R-:W-:-:S04]  /*14a0*/  FMUL.FTZ R80, R102, 1.4426950216293334961 ;  /* 0x3fb8aa3b66507820 */ /* 0x004fc80000410000 */
[-C--:B------:R-:W-:Y:S01]  /*14b0*/  FMUL.FTZ R113, R90, R80.reuse ;  /* 0x000000505a717220 */ /* 0x080fe20000410000 */
[-C--:B0-----:R-:W-:Y:S01]  /*14c0*/  FMUL.FTZ R104, R93, R80.reuse ;  /* 0x000000505d687220 */ /* 0x081fe20000410000 */
[-C--:B------:R-:W-:Y:S01]  /*14d0*/  FMUL.FTZ R83, R89, R80.reuse ;  /* 0x0000005059537220 */ /* 0x080fe20000410000 */
[----:B------:R-:W-:-:S03]  /*14e0*/  FMUL.FTZ R111, R95, R80 ;  /* 0x000000505f6f7220 */ /* 0x000fc60000410000 */
[----:B------:R-:W0:Y:S01]  /*14f0*/  MUFU.EX2 R113, R113 ;  /* 0x0000007100717308 */ /* 0x000e220000000800 */
[C---:B------:R-:W-:Y:S02]  /*1500*/  ISETP.NE.AND P3, PT, R58.reuse, RZ, PT ;  /* 0x000000ff3a00720c */ /* 0x040fe40003f65270 */
[----:B------:R-:W-:Y:S02]  /*1510*/  ISETP.NE.AND P1, PT, R58, 0x1f, PT ;  /* 0x0000001f3a00780c */ /* 0x000fe40003f25270 */
[----:B------:R-:W-:-:S03]  /*1520*/  SEL R82, R82, R21, !P3 ;  /* 0x0000001552527207 */ /* 0x000fc60005800000 */
[----:B------:R-:W2:Y:S01]  /*1530*/  MUFU.EX2 R104, R104 ;  /* 0x0000006800687308 */ /* 0x000ea20000000800 */
[----:B------:R-:W-:-:S07]  /*1540*/  LEA R84, R82, UR6, 0x2 ;  /* 0x0000000652547c11 */ /* 0x000fce000f8e10ff */
[----:B------:R-:W4:Y:S08]  /*1550*/  MUFU.EX2 R83, R83 ;  /* 0x0000005300537308 */ /* 0x000f300000000800 */
[----:B------:R-:W2:Y:S01]  /*1560*/  MUFU.EX2 R111, R111 ;  /* 0x0000006f006f7308 */ /* 0x000ea20000000800 */
[C---:B-1----:R-:W-:Y:S02]  /*1570*/  PRMT R105, R32.reuse, 0x7632, R105 ;  /* 0x0000763220697816 */ /* 0x042fe40000000069 */
[C---:B------:R-:W-:Y:S01]  /*1580*/  PRMT R103, R33.reuse, 0x7632, R103 ;  /* 0x0000763221677816 */ /* 0x040fe20000000067 */
[----:B------:R-:W-:Y:S01]  /*1590*/  IMAD.U32 R82, R32, 0x10000, RZ ;  /* 0x0001000020527824 */ /* 0x000fe200078e00ff */
[----:B------:R-:W-:-:S02]  /*15a0*/  SHF.L.U32 R106, R33, 0x10, RZ ;  /* 0x00000010216a7819 */ /* 0x000fc400000006ff */
[----:B------:R-:W-:Y:S01]  /*15b0*/  SHF.L.U32 R105, R105, 0x10, RZ ;  /* 0x0000001069697819 */ /* 0x000fe200000006ff */
[----:B------:R-:W-:Y:S01]  /*15c0*/  IMAD.U32 R103, R103, 0x10000, RZ ;  /* 0x0001000067677824 */ /* 0x000fe200078e00ff */
[----:B0-----:R0:W-:Y:S01]  /*15d0*/  STS [R84+0x548], R113 ;  /* 0x0005487154007388 */ /* 0x0011e20000000800 */
[C---:B---3--:R-:W-:Y:S01]  /*15e0*/  FMUL.FTZ R107, R34.reuse, R82 ;  /* 0x00000052226b7220 */ /* 0x048fe20000410000 */
[C---:B------:R-:W-:Y:S01]  /*15f0*/  FMUL.FTZ R32, R34.reuse, R106 ;  /* 0x0000006a22207220 */ /* 0x040fe20000410000 */
[C---:B------:R-:W-:Y:S01]  /*1600*/  FMUL.FTZ R108, R34.reuse, R105 ;  /* 0x00000069226c7220 */ /* 0x040fe20000410000 */
[----:B------:R-:W-:Y:S01]  /*1610*/  FMUL.FTZ R110, R34, R103 ;  /* 0x00000067226e7220 */ /* 0x000fe20000410000 */
[----:B------:R-:W-:Y:S01]  /*1620*/  FMUL.FTZ R107, R0, R107 ;  /* 0x0000006b006b7220 */ /* 0x000fe20000410000 */
[----:B------:R-:W-:Y:S01]  /*1630*/  FMUL.FTZ R109, R39, R32 ;  /* 0x00000020276d7220 */ /* 0x000fe20000410000 */
[----:B------:R-:W-:Y:S01]  /*1640*/  FMUL.FTZ R108, R43, R108 ;  /* 0x0000006c2b6c7220 */ /* 0x000fe20000410000 */
[----:B------:R-:W-:Y:S01]  /*1650*/  FMUL.FTZ R110, R47, R110 ;  /* 0x0000006e2f6e7220 */ /* 0x000fe20000410000 */
[----:B------:R-:W-:Y:S06]  /*1660*/  BAR.SYNC.DEFER_BLOCKING 0x0 ;  /* 0x0000000000007b1d */ /* 0x000fec0000010000 */
[----:B0-2-4-:R-:W-:Y:S05]  /*1670*/  @P1 BRA `(.L_x_9653) ;  /* 0x00000000001c1947 */ /* 0x015fea0003800000 */
[----:B------:R-:W-:Y:S02]  /*1680*/  ISETP.NE.AND P1, PT, R20, UR10, PT ;  /* 0x0000000a14007c0c */ /* 0x000fe4000bf25270 */
[----:B------:R-:W-:-:S11]  /*1690*/  MOV R84, 0x3f800000 ;  /* 0x3f80000000547802 */ /* 0x000fd60000000f00 */
[----:B------:R-:W-:Y:S05]  /*16a0*/  @!P1 BRA `(.L_x_9654) ;  /* 0x0000000000149947 */ /* 0x000fea0003800000 */
[----:B------:R-:W-:-:S04]  /*16b0*/  IADD3 R32, PT, PT, R92, UR4, RZ ;  /* 0x000000045c207c10 */ /* 0x000fc8000fffe0ff */
[----:B------:R-:W-:-:S05]  /*16c0*/  LEA R32, R32, UR6, 0x2 ;  /* 0x0000000620207c11 */ /* 0x000fca000f8e10ff */
[----:B------:R2:W3:Y:S01]  /*16d0*/  LDS R84, [R32+0x548] ;  /* 0x0005480020547984 */ /* 0x0004e20000000800 */
[----:B------:R-:W-:Y:S05]  /*16e0*/  BRA `(.L_x_9654) ;  /* 0x0000000000047947 */ /* 0x000fea0003800000 */
.L_x_9653:
[----:B------:R0:W1:Y:S02]  /*16f0*/  LDS R84, [R99+UR5+0xd4c] ;  /* 0x000d4c0563547984 */ /* 0x0000640008000800 */
.L_x_9654:
[----:B------:R-:W-:Y:S05]  /*1700*/  BSYNC.RECONVERGENT B0 ;  /* 0x0000000000007941 */ /* 0x000fea0003800200 */
.L_x_9652:
[----:B------:R-:W4:Y:S01]  /*1710*/  @P0 LDC R33, c[0x0][0x38c] ;  /* 0x0000e300ff210b82 */ /* 0x000f220000000800 */
[----:B------:R-:W-:Y:S02]  /*1720*/  IMAD.MOV.U32 R35, RZ, RZ, RZ ;  /* 0x000000ffff237224 */ /* 0x000fe400078e00ff */
[----:B----4-:R-:W-:-:S04]  /*1730*/  @P0 IMAD R33, R88, R33, UR4 ;  /* 0x0000000458210e24 */ /* 0x010fc8000f8e0221 */
[----:B--2---:R-:W-:-:S05]  /*1740*/  @P0 IMAD.WIDE R32, R33, 0x8, R64 ;  /* 0x0000000821200825 */ /* 0x004fca00078e0240 */
[----:B------:R2:W4:Y:S01]  /*1750*/  @P0 LDG.E R35, desc[UR16][R32.64+0x4] ;  /* 0x0000041020230981 */ /* 0x000522000c1e1900 */
[----:B------:R-:W-:Y:S01]  /*1760*/  FFMA.FTZ R80, R94, R104, R97 ;  /* 0x000000685e507223 */ /* 0x000fe20000010061 */
[----:B-1-3--:R-:W-:Y:S01]  /*1770*/  FMUL.FTZ R112, R111, R84 ;  /* 0x000000546f707220 */ /* 0x00afe20000410000 */
[----:B------:R-:W-:Y:S01]  /*1780*/  ISETP.NE.AND P4, PT, R100, 0x1f, PT ;  /* 0x0000001f6400780c */ /* 0x000fe20003f85270 */
[----:B------:R-:W-:Y:S01]  /*1790*/  ULEA UR7, UR4, UR6, 0x3 ;  /* 0x0000000604077291 */ /* 0x000fe2000f8e18ff */
[C---:B------:R-:W-:Y:S01]  /*17a0*/  FFMA.FTZ R80, R83.reuse, R80, R96 ;  /* 0x0000005053507223 */ /* 0x040fe20000010060 */
[----:B------:R-:W-:Y:S01]  /*17b0*/  FMUL.FTZ R85, R83, R112 ;  /* 0x0000007053557220 */ /* 0x000fe20000410000 */
[----:B------:R-:W-:Y:S01]  /*17c0*/  ISETP.GE.AND P1, PT, R30, 0x1, PT ;  /* 0x000000011e00780c */ /* 0x000fe20003f26270 */
[----:B------:R-:W-:Y:S01]  /*17d0*/  BSSY.RECONVERGENT B0, `(.L_x_9655) ;  /* 0x0000087000007945 */ /* 0x000fe20003800200 */
[C---:B------:R-:W-:Y:S01]  /*17e0*/  FFMA.FTZ R81, R111.reuse, R80, R98 ;  /* 0x000000506f517223 */ /* 0x040fe20000010062 */
[----:B------:R-:W-:Y:S01]  /*17f0*/  FFMA.FTZ R80, R111, R110, R109 ;  /* 0x0000006e6f507223 */ /* 0x000fe2000001006d */
[----:B------:R-:W-:-:S03]  /*1800*/  FMUL.FTZ R85, R104, R85 ;  /* 0x0000005568557220 */ /* 0x000fc60000410000 */
[----:B------:R-:W1:Y:S01]  /*1810*/  SHFL.UP PT, R112, R81, 0x1, RZ ;  /* 0x0420000051707989 */ /* 0x000e6200000e00ff */
[----:B------:R-:W-:Y:S01]  /*1820*/  FFMA.FTZ R114, R83, R80, R108 ;  /* 0x0000005053727223 */ /* 0x000fe2000001006c */
[----:B------:R-:W-:Y:S02]  /*1830*/  FMUL.FTZ R80, R113, R104 ;  /* 0x0000006871507220 */ /* 0x000fe40000410000 */
[----:B--2---:R-:W2:Y:S01]  /*1840*/  SHFL.DOWN PT, R32, R85, 0x1, 0x1f ;  /* 0x08201f0055207f89 */ /* 0x004ea200000e0000 */
[----:B------:R-:W-:Y:S01]  /*1850*/  FFMA.FTZ R114, R104, R114, R107 ;  /* 0x0000007268727223 */ /* 0x000fe2000001006b */
[----:B------:R-:W-:-:S04]  /*1860*/  FMUL.FTZ R80, R83, R80 ;  /* 0x0000005053507220 */ /* 0x000fc80000410000 */
[----:B------:R-:W3:Y:S01]  /*1870*/  SHFL.DOWN PT, R115, R114, 0x1, 0x1f ;  /* 0x08201f0072737f89 */ /* 0x000ee200000e0000 */
[----:B------:R-:W-:Y:S01]  /*1880*/  FMUL.FTZ R80, R111, R80 ;  /* 0x000000506f507220 */ /* 0x000fe20000410000 */
[----:B------:R-:W-:-:S04]  /*1890*/  MOV R116, R114 ;  /* 0x0000007200747202 */ /* 0x000fc80000000f00 */
[----:B------:R-:W5:Y:S01]  /*18a0*/  SHFL.UP PT, R33, R80, 0x1, RZ ;  /* 0x0420000050217989 */ /* 0x000f6200000e00ff */
[----:B-1----:R-:W-:-:S05]  /*18b0*/  FFMA.FTZ R112, R80, R112, R81 ;  /* 0x0000007050707223 */ /* 0x002fca0000010051 */
[----:B------:R-:W-:Y:S01]  /*18c0*/  FSEL R81, R81, R112, !P1 ;  /* 0x0000007051517208 */ /* 0x000fe20004800000 */
[----:B--2---:R-:W-:-:S04]  /*18d0*/  @P4 FMUL.FTZ R112, R32, R85 ;  /* 0x0000005520704220 */ /* 0x004fc80000410000 */
[----:B------:R-:W1:Y:S01]  /*18e0*/  SHFL.UP PT, R32, R81, 0x2, RZ ;  /* 0x0440000051207989 */ /* 0x000e6200000e00ff */
[----:B---3--:R-:W-:Y:S01]  /*18f0*/  @P4 FFMA.FTZ R116, R85, R115, R116 ;  /* 0x0000007355744223 */ /* 0x008fe20000010074 */
[----:B------:R-:W-:Y:S02]  /*1900*/  @P4 MOV R85, R112 ;  /* 0x0000007000554202 */ /* 0x000fe40000000f00 */
[----:B------:R-:W-:Y:S02]  /*1910*/  ISETP.GT.U32.AND P4, PT, R100, 0x1d, PT ;  /* 0x0000001d6400780c */ /* 0x000fe40003f84070 */
[----:B------:R-:W2:Y:S01]  /*1920*/  SHFL.DOWN PT, R114, R116, 0x2, 0x1f ;  /* 0x08401f0074727f89 */ /* 0x000ea200000e0000 */
[----:B-----5:R-:W-:Y:S01]  /*1930*/  @P1 FMUL.FTZ R80, R80, R33 ;  /* 0x0000002150501220 */ /* 0x020fe20000410000 */
[----:B------:R-:W-:Y:S02]  /*1940*/  ISETP.GE.AND P1, PT, R30, 0x2, PT ;  /* 0x000000021e00780c */ /* 0x000fe40003f26270 */
[----:B------:R-:W3:Y:S04]  /*1950*/  SHFL.DOWN PT, R112, R85, 0x2, 0x1f ;  /* 0x08401f0055707f89 */ /* 0x000ee800000e0000 */
[----:B------:R-:W5:Y:S01]  /*1960*/  SHFL.UP PT, R33, R80, 0x2, RZ ;  /* 0x0440000050217989 */ /* 0x000f6200000e00ff */
[----:B-1----:R-:W-:-:S05]  /*1970*/  FFMA.FTZ R32, R80, R32, R81 ;  /* 0x0000002050207223 */ /* 0x002fca0000010051 */
[----:B------:R-:W-:Y:S01]  /*1980*/  FSEL R115, R81, R32, !P1 ;  /* 0x0000002051737208 */ /* 0x000fe20004800000 */
[C---:B--2---:R-:W-:Y:S01]  /*1990*/  @!P4 FFMA.FTZ R116, R85.reuse, R114, R116 ;  /* 0x000000725574c223 */ /* 0x044fe20000010074 */
[----:B---3--:R-:W-:-:S03]  /*19a0*/  @!P4 FMUL.FTZ R81, R85, R112 ;  /* 0x000000705551c220 */ /* 0x008fc60000410000 */
[----:B------:R-:W1:Y:S01]  /*19b0*/  SHFL.UP PT, R32, R115, 0x4, RZ ;  /* 0x0480000073207989 */ /* 0x000e6200000e00ff */
[----:B------:R-:W-:Y:S02]  /*19c0*/  @!P4 IMAD.MOV.U32 R85, RZ, RZ, R81 ;  /* 0x000000ffff55c224 */ /* 0x000fe400078e0051 */
[----:B-----5:R-:W-:Y:S01]  /*19d0*/  @P1 FMUL.FTZ R80, R80, R33 ;  /* 0x0000002150501220 */ /* 0x020fe20000410000 */
[----:B------:R-:W2:Y:S01]  /*19e0*/  SHFL.DOWN PT, R114, R116, 0x4, 0x1f ;  /* 0x08801f0074727f89 */ /* 0x000ea200000e0000 */
[----:B------:R-:W-:Y:S02]  /*19f0*/  ISETP.GT.U32.AND P4, PT, R100, 0x1b, PT ;  /* 0x0000001b6400780c */ /* 0x000fe40003f84070 */
[----:B------:R-:W-:Y:S01]  /*1a00*/  ISETP.GE.AND P1, PT, R30, 0x4, PT ;  /* 0x000000041e00780c */ /* 0x000fe20003f26270 */
[----:B------:R-:W3:Y:S04]  /*1a10*/  SHFL.DOWN PT, R112, R85, 0x4, 0x1f ;  /* 0x08801f0055707f89 */ /* 0x000ee800000e0000 */
[----:B------:R-:W5:Y:S01]  /*1a20*/  SHFL.UP PT, R33, R80, 0x4, RZ ;  /* 0x0480000050217989 */ /* 0x000f6200000e00ff */
[----:B-1----:R-:W-:-:S05]  /*1a30*/  FFMA.FTZ R32, R80, R32, R115 ;  /* 0x0000002050207223 */ /* 0x002fca0000010073 */
[----:B------:R-:W-:Y:S01]  /*1a40*/  FSEL R81, R115, R32, !P1 ;  /* 0x0000002073517208 */ /* 0x000fe20004800000 */
[C---:B--2---:R-:W-:Y:S01]  /*1a50*/  @!P4 FFMA.FTZ R116, R85.reuse, R114, R116 ;  /* 0x000000725574c223 */ /* 0x044fe20000010074 */
[----:B---3--:R-:W-:-:S03]  /*1a60*/  @!P4 FMUL.FTZ R112, R85, R112 ;  /* 0x000000705570c220 */ /* 0x008fc60000410000 */
[----:B------:R-:W1:Y:S01]  /*1a70*/  SHFL.UP PT, R32, R81, 0x8, RZ ;  /* 0x0500000051207989 */ /* 0x000e6200000e00ff */
[----:B-----5:R-:W-:Y:S01]  /*1a80*/  @P1 FMUL.FTZ R80, R80, R33 ;  /* 0x0000002150501220 */ /* 0x020fe20000410000 */
[----:B------:R-:W-:Y:S02]  /*1a90*/  @!P4 MOV R85, R112 ;  /* 0x000000700055c202 */ /* 0x000fe40000000f00 */
[----:B------:R-:W2:Y:S01]  /*1aa0*/  SHFL.DOWN PT, R114, R116, 0x8, 0x1f ;  /* 0x09001f0074727f89 */ /* 0x000ea200000e0000 */
[----:B------:R-:W-:Y:S02]  /*1ab0*/  ISETP.GE.AND P1, PT, R30, 0x8, PT ;  /* 0x000000081e00780c */ /* 0x000fe40003f26270 */
[----:B------:R-:W-:Y:S01]  /*1ac0*/  ISETP.GT.U32.AND P4, PT, R100, 0x17, PT ;  /* 0x000000176400780c */ /* 0x000fe20003f84070 */
[----:B------:R-:W3:Y:S04]  /*1ad0*/  SHFL.UP PT, R33, R80, 0x8, RZ ;  /* 0x0500000050217989 */ /* 0x000ee800000e00ff */
[----:B------:R-:W5:Y:S01]  /*1ae0*/  SHFL.DOWN PT, R112, R85, 0x8, 0x1f ;  /* 0x09001f0055707f89 */ /* 0x000f6200000e0000 */
[----:B-1----:R-:W-:-:S05]  /*1af0*/  FFMA.FTZ R32, R80, R32, R81 ;  /* 0x0000002050207223 */ /* 0x002fca0000010051 */
[----:B------:R-:W-:Y:S02]  /*1b00*/  FSEL R115, R81, R32, !P1 ;  /* 0x0000002051737208 */ /* 0x000fe40004800000 */
[C---:B--2---:R-:W-:Y:S01]  /*1b10*/  @!P4 FFMA.FTZ R116, R85.reuse, R114, R116 ;  /* 0x000000725574c223 */ /* 0x044fe20000010074 */
[----:B---3--:R-:W-:Y:S01]  /*1b20*/  @P1 FMUL.FTZ R80, R80, R33 ;  /* 0x0000002150501220 */ /* 0x008fe20000410000 */
[----:B------:R-:W-:Y:S01]  /*1b30*/  ISETP.GE.AND P1, PT, R20, UR10, PT ;  /* 0x0000000a14007c0c */ /* 0x000fe2000bf26270 */
[----:B------:R-:W-:Y:S02]  /*1b40*/  HFMA2 R33, -RZ, RZ, 0, 0 ;  /* 0x00000000ff217431 */ /* 0x000fe400000001ff */
[----:B------:R-:W-:Y:S01]  /*1b50*/  SHFL.DOWN PT, R117, R116, 0x10, 0x1f ;  /* 0x0a001f0074757f89 */ /* 0x000fe200000e0000 */
[----:B-----5:R-:W-:Y:S01]  /*1b60*/  @!P4 FMUL.FTZ R32, R85, R112 ;  /* 0x000000705520c220 */ /* 0x020fe20000410000 */
[----:B------:R-:W-:Y:S02]  /*1b70*/  ISETP.NE.OR P1, PT, R58, RZ, P1 ;  /* 0x000000ff3a00720c */ /* 0x000fe40000f25670 */
[----:B------:R-:W1:Y:S02]  /*1b80*/  SHFL.UP PT, R112, R115, 0x10, RZ ;  /* 0x0600000073707989 */ /* 0x000e6400000e00ff */
[----:B------:R-:W-:Y:S01]  /*1b90*/  @!P4 MOV R85, R32 ;  /* 0x000000200055c202 */ /* 0x000fe20000000f00 */
[----:B------:R-:W-:Y:S01]  /*1ba0*/  IMAD.MOV.U32 R32, RZ, RZ, 0x3f800000 ;  /* 0x3f800000ff207424 */ /* 0x000fe200078e00ff */
[----:B------:R-:W2:Y:S01]  /*1bb0*/  SHFL.UP PT, R81, R80, 0x10, RZ ;  /* 0x0600000050517989 */ /* 0x000ea200000e00ff */
[----:B------:R-:W-:-:S03]  /*1bc0*/  ISETP.GE.AND P4, PT, R30, 0x10, PT ;  /* 0x000000101e00780c */ /* 0x000fc60003f86270 */
[----:B------:R-:W3:Y:S04]  /*1bd0*/  SHFL.DOWN PT, R118, R85, 0x10, 0x1f ;  /* 0x0a001f0055767f89 */ /* 0x000ee800000e0000 */
[----:B------:R-:W5:Y:S01]  /*1be0*/  @!P1 LDS.64 R32, [UR7+0xdc8] ;  /* 0x000dc807ff209984 */ /* 0x000f620008000a00 */
[----:B------:R-:W-:Y:S01]  /*1bf0*/  ISETP.GT.U32.AND P1, PT, R100, 0xf, PT ;  /* 0x0000000f6400780c */ /* 0x000fe20003f24070 */
[----:B-1----:R-:W-:-:S12]  /*1c00*/  FFMA.FTZ R112, R80, R112, R115 ;  /* 0x0000007050707223 */ /* 0x002fd80000010073 */
[----:B------:R-:W-:Y:S01]  /*1c10*/  @!P1 FFMA.FTZ R116, R85, R117, R116 ;  /* 0x0000007555749223 */ /* 0x000fe20000010074 */
[----:B--2---:R-:W-:Y:S01]  /*1c20*/  @P4 FMUL.FTZ R80, R80, R81 ;  /* 0x0000005150504220 */ /* 0x004fe20000410000 */
[----:B------:R-:W-:Y:S01]  /*1c30*/  FSEL R112, R115, R112, !P4 ;  /* 0x0000007073707208 */ /* 0x000fe20006000000 */
[----:B---3--:R-:W-:-:S04]  /*1c40*/  @!P1 FMUL.FTZ R115, R85, R118 ;  /* 0x0000007655739220 */ /* 0x008fc80000410000 */
[----:B------:R-:W-:Y:S01]  /*1c50*/  SHFL.UP PT, R80, R80, 0x1, RZ ;  /* 0x0420000050507989 */ /* 0x000fe200000e00ff */
[----:B------:R-:W-:-:S03]  /*1c60*/  @!P1 MOV R85, R115 ;  /* 0x0000007300559202 */ /* 0x000fc60000000f00 */
[----:B------:R-:W-:Y:S01]  /*1c70*/  SHFL.UP PT, R81, R112, 0x1, RZ ;  /* 0x0420000070517989 */ /* 0x000fe200000e00ff */
[----:B------:R-:W-:-:S03]  /*1c80*/  ISETP.NE.AND P1, PT, R58, RZ, PT ;  /* 0x000000ff3a00720c */ /* 0x000fc60003f25270 */
[----:B------:R-:W-:Y:S04]  /*1c90*/  SHFL.IDX PT, R115, R116, RZ, 0x1f ;  /* 0x00001fff74737589 */ /* 0x000fe800000e0000 */
[----:B------:R-:W-:Y:S04]  /*1ca0*/  SHFL.IDX PT, R120, R85, RZ, 0x1f ;  /* 0x00001fff55787589 */ /* 0x000fe800000e0000 */
[----:B------:R-:W-:Y:S04]  /*1cb0*/  SHFL.DOWN PT, R118, R116, 0x1, 0x1f ;  /* 0x08201f0074767f89 */ /* 0x000fe800000e0000 */
[----:B-----5:R-:W-:Y:S04]  /*1cc0*/  SHFL.IDX PT, R117, R33, RZ, 0x1f ;  /* 0x00001fff21757589 */ /* 0x020fe800000e0000 */
[----:B------:R-:W-:Y:S04]  /*1cd0*/  SHFL.DOWN PT, R119, R85, 0x1, 0x1f ;  /* 0x08201f0055777f89 */ /* 0x000fe800000e0000 */
[----:B----4-:R-:W1:Y:S02]  /*1ce0*/  SHFL.IDX PT, R114, R35, RZ, 0x1f ;  /* 0x00001fff23727589 */ /* 0x010e6400000e0000 */
[----:B-1----:R-:W-:Y:S01]  /*1cf0*/  @P3 FFMA.FTZ R114, R80, R114, R81 ;  /* 0x0000007250723223 */ /* 0x002fe20000010051 */
[C---:B------:R-:W-:Y:S01]  /*1d00*/  FFMA.FTZ R81, R120.reuse, R33, R115 ;  /* 0x0000002178517223 */ /* 0x040fe20000010073 */
[----:B------:R-:W-:Y:S01]  /*1d10*/  FMUL.FTZ R80, R120, R32 ;  /* 0x0000002078507220 */ /* 0x000fe20000410000 */
[----:B------:R-:W-:Y:S01]  /*1d20*/  ISETP.NE.AND P3, PT, R58, 0x1f, PT ;  /* 0x0000001f3a00780c */ /* 0x000fe20003f65270 */
[----:B------:R-:W-:-:S03]  /*1d30*/  FFMA.FTZ R113, R113, R114, R94 ;  /* 0x0000007271717223 */ /* 0x000fc6000001005e */
[----:B------:R1:W-:Y:S01]  /*1d40*/  @!P1 STS.64 [UR7+0xdc8], R80 ;  /* 0x000dc850ff009988 */ /* 0x0003e20008000a07 */
[-C--:B------:R-:W-:Y:S01]  /*1d50*/  FFMA.FTZ R112, R104, R113.reuse, R97 ;  /* 0x0000007168707223 */ /* 0x080fe20000010061 */
[----:B------:R-:W-:-:S03]  /*1d60*/  FMUL.FTZ R33, R34, R113 ;  /* 0x0000007122217220 */ /* 0x000fc60000410000 */
[-C--:B------:R-:W-:Y:S01]  /*1d70*/  FFMA.FTZ R115, R83, R112.reuse, R96 ;  /* 0x0000007053737223 */ /* 0x080fe20000010060 */
[-C--:B------:R-:W-:Y:S01]  /*1d80*/  FMUL.FTZ R116, R34, R112.reuse ;  /* 0x0000007022747220 */ /* 0x080fe20000410000 */
[----:B------:R-:W-:Y:S01]  /*1d90*/  FMUL.FTZ R32, R0, R33 ;  /* 0x0000002100207220 */ /* 0x000fe20000410000 */
[----:B------:R-:W-:Y:S01]  /*1da0*/  FMUL.FTZ R105, R105, R112 ;  /* 0x0000007069697220 */ /* 0x000fe20000410000 */
[-C--:B------:R-:W-:Y:S01]  /*1db0*/  FFMA.FTZ R114, R111, R115.reuse, R98 ;  /* 0x000000736f727223 */ /* 0x080fe20000010062 */
[C---:B------:R-:W-:Y:S01]  /*1dc0*/  FMUL.FTZ R120, R34.reuse, R115 ;  /* 0x0000007322787220 */ /* 0x040fe20000410000 */
[----:B------:R-:W-:Y:S01]  /*1dd0*/  FMUL.FTZ R33, R43, R116 ;  /* 0x000000742b217220 */ /* 0x000fe20000410000 */
[----:B------:R-:W-:Y:S01]  /*1de0*/  @P3 FFMA.FTZ R117, R119, R117, R118 ;  /* 0x0000007577753223 */ /* 0x000fe20000010076 */
[----:B------:R-:W-:Y:S01]  /*1df0*/  FMUL.FTZ R122, R34, R114 ;  /* 0x00000072227a7220 */ /* 0x000fe20000410000 */
[----:B------:R-:W-:Y:S01]  /*1e00*/  FMUL.FTZ R34, R39, R120 ;  /* 0x0000007827227220 */ /* 0x000fe20000410000 */
[----:B------:R-:W-:Y:S01]  /*1e10*/  FMUL.FTZ R106, R106, R115 ;  /* 0x000000736a6a7220 */ /* 0x000fe20000410000 */
[----:B------:R-:W-:Y:S01]  /*1e20*/  FFMA.FTZ R110, R117, R84, R110 ;  /* 0x00000054756e7223 */ /* 0x000fe2000001006e */
[----:B------:R-:W-:Y:S01]  /*1e30*/  FMUL.FTZ R35, R47, R122 ;  /* 0x0000007a2f237220 */ /* 0x000fe20000410000 */
[----:B------:R-:W-:-:S04]  /*1e40*/  IMAD.WIDE.U32 R84, R76, UR4, R78 ;  /* 0x000000044c547c25 */ /* 0x000fc8000f8e004e */
[----:B------:R-:W-:Y:S01]  /*1e50*/  FMUL.FTZ R117, R82, R113 ;  /* 0x0000007152757220 */ /* 0x000fe20000410000 */
[----:B------:R-:W-:Y:S01]  /*1e60*/  FFMA.FTZ R109, R111, R110, R109 ;  /* 0x0000006e6f6d7223 */ /* 0x000fe2000001006d */
[----:B-1----:R-:W-:Y:S01]  /*1e70*/  FADD.FTZ R80, -R94, R113 ;  /* 0x000000715e507221 */ /* 0x002fe20000010100 */
[----:B------:R1:W-:Y:S01]  /*1e80*/  STS.128 [R19+0x110], R32 ;  /* 0x0001102013007388 */ /* 0x0003e20000000c00 */
[----:B------:R-:W-:Y:S01]  /*1e90*/  IMAD R85, R77, UR4, R85 ;  /* 0x000000044d557c24 */ /* 0x000fe2000f8e0255 */
[----:B------:R-:W-:Y:S01]  /*1ea0*/  BAR.SYNC.DEFER_BLOCKING 0x0 ;  /* 0x0000000000007b1d */ /* 0x000fe20000010000 */
[----:B------:R-:W-:Y:S01]  /*1eb0*/  LEA R82, P3, R84, UR8, 0x2 ;  /* 0x0000000854527c11 */ /* 0x000fe2000f8610ff */
[----:B------:R-:W-:Y:S01]  /*1ec0*/  FFMA.FTZ R81, R83, R109, R108 ;  /* 0x0000006d53517223 */ /* 0x000fe2000001006c */
[----:B------:R-:W-:Y:S01]  /*1ed0*/  FFMA.FTZ R116, R0, R117, RZ ;  /* 0x0000007500747223 */ /* 0x000fe200000100ff */
[----:B------:R-:W-:Y:S01]  /*1ee0*/  FADD.FTZ R112, -R97, R112 ;  /* 0x0000007061707221 */ /* 0x000fe20000010100 */
[----:B------:R-:W-:Y:S01]  /*1ef0*/  LEA.HI.X R83, R84, UR9, R85, 0x2, P3 ;  /* 0x0000000954537c11 */ /* 0x000fe200098f1455 */
[----:B------:R-:W-:Y:S01]  /*1f00*/  FFMA.FTZ R107, R104, R81, R107 ;  /* 0x00000051686b7223 */ /* 0x000fe2000001006b */
[----:B------:R-:W-:Y:S01]  /*1f10*/  FFMA.FTZ R116, R43, R105, R116 ;  /* 0x000000692b747223 */ /* 0x000fe20000010074 */
[----:B------:R-:W-:Y:S01]  /*1f20*/  FMUL.FTZ R84, R93, R81 ;  /* 0x000000515d547220 */ /* 0x000fe20000410000 */
[----:B------:R-:W-:Y:S01]  /*1f30*/  FMUL.FTZ R104, R89, R109 ;  /* 0x0000006d59687220 */ /* 0x000fe20000410000 */
[----:B------:R-:W-:Y:S01]  /*1f40*/  FADD.FTZ R115, -R96, R115 ;  /* 0x0000007360737221 */ /* 0x000fe20000010100 */
[----:B------:R-:W-:Y:S01]  /*1f50*/  FFMA.FTZ R106, R39, R106, R116 ;  /* 0x0000006a276a7223 */ /* 0x000fe20000010074 */
[----:B-1----:R-:W-:Y:S01]  /*1f60*/  IADD3 R32, PT, PT, -R101, UR11, RZ ;  /* 0x0000000b65207c10 */ /* 0x002fe2000fffe1ff */
[----:B------:R-:W-:Y:S01]  /*1f70*/  FMUL.FTZ R35, R90, R107 ;  /* 0x0000006b5a237220 */ /* 0x000fe20000410000 */
[----:B------:R-:W-:-:S02]  /*1f80*/  FMUL.FTZ R34, R103, R114 ;  /* 0x0000007267227220 */ /* 0x000fc40000410000 */
[C---:B------:R-:W-:Y:S01]  /*1f90*/  ISETP.GE.AND P3, PT, R32.reuse, 0x1, PT ;  /* 0x000000012000780c */ /* 0x040fe20003f66270 */
[----:B------:R-:W-:Y:S01]  /*1fa0*/  FFMA.FTZ R33, R35, R80, RZ ;  /* 0x0000005023217223 */ /* 0x000fe200000100ff */
[C---:B------:R-:W-:Y:S01]  /*1fb0*/  ISETP.GE.AND P4, PT, R32.reuse, 0x21, PT ;  /* 0x000000212000780c */ /* 0x040fe20003f86270 */
[----:B------:R-:W-:Y:S01]  /*1fc0*/  FFMA.FTZ R34, R47, R34, R106 ;  /* 0x000000222f227223 */ /* 0x000fe2000001006a */
[----:B------:R-:W-:Y:S01]  /*1fd0*/  ISETP.GE.AND P5, PT, R32, 0x41, PT ;  /* 0x000000412000780c */ /* 0x000fe20003fa6270 */
[----:B------:R-:W-:Y:S01]  /*1fe0*/  FFMA.FTZ R33, R84, R112, R33 ;  /* 0x0000007054217223 */ /* 0x000fe20000010021 */
[----:B------:R-:W-:Y:S01]  /*1ff0*/  ISETP.GE.AND P6, PT, R32, 0x61, PT ;  /* 0x000000612000780c */ /* 0x000fe20003fc6270 */
[----:B------:R1:W2:Y:S06]  /*2000*/  LDS R119, [R23+0x80] ;  /* 0x0000800017777984 */ /* 0x0002ac0000000800 */
[----:B------:R-:W-:Y:S06]  /*2010*/  @!P3 BRA `(.L_x_9656) ;  /* 0x000000000008b947 */ /* 0x000fec0003800000 */
[----:B------:R-:W3:Y:S04]  /*2020*/  LDS R85, [R23] ;  /* 0x0000000017557984 */ /* 0x000ee80000000800 */
[----:B---3--:R3:W-:Y:S02]  /*2030*/  REDG.E.ADD.F32.FTZ.RN.STRONG.GPU desc[UR16][R82.64], R85 ;  /* 0x00000055520079a6 */ /* 0x0087e4000c12f310 */
.L_x_9656:
[----:B------:R-:W-:Y:S05]  /*2040*/  BSYNC.RECONVERGENT B0 ;  /* 0x0000000000007941 */ /* 0x000fea0003800200 */
.L_x_9655:
[----:B------:R-:W-:Y:S04]  /*2050*/  BSSY.RECONVERGENT B0, `(.L_x_9657) ;  /* 0x0000003000007945 */ /* 0x000fe80003800200 */
[----:B------:R-:W-:Y:S05]  /*2060*/  @!P4 BRA `(.L_x_9658) ;  /* 0x000000000004c947 */ /* 0x000fea0003800000 */
[----:B--2---:R4:W-:Y:S02]  /*2070*/  REDG.E.ADD.F32.FTZ.RN.STRONG.GPU desc[UR16][R82.64+0x80], R119 ;  /* 0x00008077520079a6 */ /* 0x0049e4000c12f310 */
.L_x_9658:
[----:B------:R-:W-:Y:S05]  /*2080*/  BSYNC.RECONVERGENT B0 ;  /* 0x0000000000007941 */ /* 0x000fea0003800200 */
.L_x_9657:
[----:B---3--:R3:W0:Y:S01]  /*2090*/  LDS R85, [R23+0x100] ;  /* 0x0001000017557984 */ /* 0x0086220000000800 */
[----:B------:R-:W-:Y:S01]  /*20a0*/  BSSY.RECONVERGENT B0, `(.L_x_9659) ;  /* 0x0000006000007945 */ /* 0x000fe20003800200 */
[----:B------:R-:W-:Y:S01]  /*20b0*/  FMUL.FTZ R32, R95, R110 ;  /* 0x0000006e5f207220 */ /* 0x000fe20000410000 */
[----:B------:R-:W-:Y:S01]  /*20c0*/  FADD.FTZ R114, -R98, R114 ;  /* 0x0000007262727221 */ /* 0x000fe20000010100 */
[----:B------:R-:W-:Y:S01]  /*20d0*/  FFMA.FTZ R33, R104, R115, R33 ;  /* 0x0000007368217223 */ /* 0x000fe20000010021 */
[----:B------:R-:W-:Y:S06]  /*20e0*/  @!P5 BRA `(.L_x_9660) ;  /* 0x000000000004d947 */ /* 0x000fec0003800000 */
[----:B0-----:R0:W-:Y:S02]  /*20f0*/  REDG.E.ADD.F32.FTZ.RN.STRONG.GPU desc[UR16][R82.64+0x100], R85 ;  /* 0x00010055520079a6 */ /* 0x0011e4000c12f310 */
.L_x_9660:
[----:B------:R-:W-:Y:S05]  /*2100*/  BSYNC.RECONVERGENT B0 ;  /* 0x0000000000007941 */ /* 0x000fea0003800200 */
.L_x_9659:
[----:B0-----:R-:W-:Y:S01]  /*2110*/  FFMA.FTZ R85, R32, R114, R33 ;  /* 0x0000007220557223 */ /* 0x001fe20000010021 */
[----:B------:R-:W-:Y:S01]  /*2120*/  BSSY.RECONVERGENT B0, `(.L_x_9661) ;  /* 0x0000004000007945 */ /* 0x000fe20003800200 */
[----:B------:R0:W0:Y:S03]  /*2130*/  LDS R33, [R23+0x180] ;  /* 0x0001800017217984 */ /* 0x0000260000000800 */
[----:B------:R-:W-:Y:S05]  /*2140*/  @!P6 BRA `(.L_x_9662) ;  /* 0x000000000004e947 */ /* 0x000fea0003800000 */
[----:B0-----:R0:W-:Y:S02]  /*2150*/  REDG.E.ADD.F32.FTZ.RN.STRONG.GPU desc[UR16][R82.64+0x180], R33 ;  /* 0x00018021520079a6 */ /* 0x0011e4000c12f310 */
.L_x_9662:
[----:B------:R-:W-:Y:S05]  /*2160*/  BSYNC.RECONVERGENT B0 ;  /* 0x0000000000007941 */ /* 0x000fea0003800200 */
.L_x_9661:
[----:B0---4-:R-:W0:Y:S01]  /*2170*/  SHFL.DOWN PT, R82, R85, 0x1, 0x1f ;  /* 0x08201f0055527f89 */ /* 0x011e2200000e0000 */
[----:B------:R-:W-:Y:S01]  /*2180*/  ISETP.GT.AND P3, PT, R30, 0x1e, PT ;  /* 0x0000001e1e00780c */ /* 0x000fe20003f64270 */
[----:B------:R-:W-:Y:S01]  /*2190*/  FMUL.FTZ R83, R102, R81 ;  /* 0x0000005166537220 */ /* 0x000fe20000410000 */
[----:B------:R-:W-:Y:S01]  /*21a0*/  FADD.FTZ R86, R32, R86 ;  /* 0x0000005620567221 */ /* 0x000fe20000010000 */
[----:B------:R-:W4:Y:S01]  /*21b0*/  SHFL.DOWN PT, R33, R34, 0x1, 0x1f ;  /* 0x08201f0022217f89 */ /* 0x000f2200000e0000 */
[-C--:B------:R-:W-:Y:S01]  /*21c0*/  FMUL.FTZ R105, R102, R110.reuse ;  /* 0x0000006e66697220 */ /* 0x080fe20000410000 */
[----:B------:R-:W-:Y:S01]  /*21d0*/  FMUL.FTZ R103, R112, R83 ;  /* 0x0000005370677220 */ /* 0x000fe20000410000 */
[----:B------:R-:W-:Y:S01]  /*21e0*/  FMUL.FTZ R83, R102, R107 ;  /* 0x0000006b66537220 */ /* 0x000fe20000410000 */
[----:B------:R-:W-:Y:S01]  /*21f0*/  BSSY.RECONVERGENT B0, `(.L_x_9663) ;  /* 0x0000034000007945 */ /* 0x000fe20003800200 */
[----:B------:R-:W-:Y:S01]  /*2200*/  FMUL.FTZ R105, R114, R105 ;  /* 0x0000006972697220 */ /* 0x000fe20000410000 */
[----:B------:R-:W-:Y:S01]  /*2210*/  FFMA.FTZ R103, R42, R81, R103 ;  /* 0x000000512a677223 */ /* 0x000fe20000010067 */
[----:B------:R-:W-:Y:S01]  /*2220*/  FMUL.FTZ R80, R80, R83 ;  /* 0x0000005350507220 */ /* 0x000fe20000410000 */
[----:B------:R-:W-:Y:S01]  /*2230*/  FADD.FTZ R49, R104, R49 ;  /* 0x0000003168317221 */ /* 0x000fe20000010000 */
        /* <DEDUP_REMOVED lines=25> */
[----:B------:R-:W-:-:S03]  /*23d0*/  ISETP.NE.AND P3, PT, R30, RZ, PT ;  /* 0x000000ff1e00720c */ /* 0x000fc60003f65270 */
[----:B------:R-:W4:Y:S01]  /*23e0*/  SHFL.DOWN PT, R33, R34, 0x10, 0x1f ;  /* 0x0a001f0022217f89 */ /* 0x000f2200000e0000 */
[----:B0-----:R-:W-:Y:S01]  /*23f0*/  FADD.FTZ R32, R85, R82 ;  /* 0x0000005255207221 */ /* 0x001fe20000010000 */
[----:B------:R-:W-:Y:S01]  /*2400*/  FMUL.FTZ R82, R102, R109 ;  /* 0x0000006d66527220 */ /* 0x000fe20000410000 */
[----:B----4-:R-:W-:-:S03]  /*2410*/  FADD.FTZ R33, R34, R33 ;  /* 0x0000002122217221 */ /* 0x010fc60000010000 */
[----:B------:R-:W-:-:S04]  /*2420*/  FMUL.FTZ R115, R115, R82 ;  /* 0x0000005273737220 */ /* 0x000fc80000410000 */
[----:B------:R0:W-:Y:S01]  /*2430*/  @!P3 STS.64 [UR6+0x318], R32 ;  /* 0x00031820ff00b988 */ /* 0x0001e20008000a06 */
[----:B------:R-:W-:Y:S01]  /*2440*/  FFMA.FTZ R82, R38, R109, R115 ;  /* 0x0000006d26527223 */ /* 0x000fe20000010073 */
[----:B------:R-:W-:Y:S01]  /*2450*/  BAR.SYNC.DEFER_BLOCKING 0x0 ;  /* 0x0000000000007b1d */ /* 0x000fe20000010000 */
[----:B------:R-:W-:Y:S02]  /*2460*/  ISETP.GT.AND P3, PT, R30, 0xf, PT ;  /* 0x0000000f1e00780c */ /* 0x000fe40003f64270 */
[----:B------:R-:W-:Y:S02]  /*2470*/  FADD.FTZ R41, R82, R41 ;  /* 0x0000002952297221 */ /* 0x000fe40000010000 */
        /* <DEDUP_REMOVED lines=11> */
.L_x_9664:
[----:B------:R-:W-:Y:S05]  /*2530*/  BSYNC.RECONVERGENT B0 ;  /* 0x0000000000007941 */ /* 0x000fea0003800200 */
.L_x_9663:
[----:B------:R-:W-:-:S04]  /*2540*/  UIADD3 UR4, UPT, UPT, UR4, 0x1, URZ ;  /* 0x0000000104047890 */ /* 0x000fc8000fffe0ff */
[----:B------:R-:W-:-:S09]  /*2550*/  UISETP.GE.AND UP0, UPT, UR4, UR12, UPT ;  /* 0x0000000c0400728c */ /* 0x000fd2000bf06270 */
[----:B------:R-:W-:Y:S05]  /*2560*/  BRA.U !UP0, `(.L_x_9665) ;  /* 0xffffffed08147547 */ /* 0x000fea000b83ffff */
.L_x_9651:
[----:B------:R-:W-:Y:S01]  /*2570*/  BAR.SYNC.DEFER_BLOCKING 0x0 ;  /* 0x0000000000007b1d */ /* 0x000fe20000010000 */
[----:B------:R-:W-:Y:S02]  /*2580*/  ISETP.NE.AND P5, PT, R58, RZ, PT ;  /* 0x000000ff3a00720c */ /* 0x000fe40003fa5270 */
[----:B------:R-:W-:Y:S02]  /*2590*/  F2FP.BF16.F32.PACK_AB R48, R87, R48 ;  /* 0x000000305730723e */ /* 0x000fe400000010ff */
[----:B------:R-:W-:-:S03]  /*25a0*/  F2FP.BF16.F32.PACK_AB R49, R86, R49 ;  /* 0x000000315631723e */ /* 0x000fc600000010ff */
[----:B------:R-:W0:Y:S01]  /*25b0*/  LDC.64 R66, c[0x0][0x4f8] ;  /* 0x00013e00ff427b82 */ /* 0x000e220000000a00 */
[----:B------:R-:W4:Y:S01]  /*25c0*/  LDCU.64 UR8, c[0x0][0x500] ;  /* 0x0000a000ff0877ac */ /* 0x000f220008000a00 */
[----:B------:R-:W-:Y:S01]  /*25d0*/  SHF.R.S32.HI R51, RZ, 0x1f, R50 ;  /* 0x0000001fff337819 */ /* 0x000fe20000011432 */
[----:B------:R-:W5:Y:S05]  /*25e0*/  LDCU.64 UR10, c[0x0][0x550] ;  /* 0x0000aa00ff0a77ac */ /* 0x000f6a0008000a00 */
[----:B------:R-:W1:Y:S01]  /*25f0*/  LDC.64 R68, c[0x0][0x518] ;  /* 0x00014600ff447b82 */ /* 0x000e620000000a00 */
[----:B------:R-:W-:Y:S01]  /*2600*/  STS.64 [R36], R48 ;  /* 0x0000003024007388 */ /* 0x000fe20000000a00 */
[----:B------:R-:W-:-:S03]  /*2610*/  NOP ;  /* 0x0000000000007918 */ /* 0x000fc60000000000 */
[----:B------:R-:W-:Y:S01]  /*2620*/  LDS.U16 R35, [R31] ;  /* 0x000000001f237984 */ /* 0x000fe20000000400 */
[----:B0-----:R-:W-:Y:S01]  /*2630*/  IMAD.WIDE.U32 R32, R66, UR18, R50 ;  /* 0x0000001242207c25 */ /* 0x001fe2000f8e0032 */
[----:B------:R-:W-:-:S03]  /*2640*/  F2FP.BF16.F32.PACK_AB R66, R44, R45 ;  /* 0x0000002d2c42723e */ /* 0x000fc600000010ff */
[----:B------:R-:W-:Y:S01]  /*2650*/  FADD.FTZ R45, R45, R6 ;  /* 0x000000062d2d7221 */ /* 0x000fe20000010000 */
[----:B------:R-:W-:Y:S01]  /*2660*/  LDS.U16 R37, [R31+0x40] ;  /* 0x000040001f257984 */ /* 0x000fe20000000400 */
[----:B------:R-:W-:Y:S01]  /*2670*/  IMAD R33, R67, UR18, R33 ;  /* 0x0000001243217c24 */ /* 0x000fe2000f8e0221 */
[----:B------:R-:W-:Y:S01]  /*2680*/  F2FP.BF16.F32.PACK_AB R67, R40, R41 ;  /* 0x000000292843723e */ /* 0x000fe200000010ff */
[----:B-1----:R-:W-:Y:S01]  /*2690*/  IMAD.WIDE.U32 R50, R68, UR18, R50 ;  /* 0x0000001244327c25 */ /* 0x002fe2000f8e0032 */
[----:B------:R-:W-:Y:S03]  /*26a0*/  LDS.U16 R39, [R31+0x80] ;  /* 0x000080001f277984 */ /* 0x000fe60000000400 */
[----:B------:R-:W-:Y:S01]  /*26b0*/  FADD.FTZ R44, R45, R44 ;  /* 0x0000002c2d2c7221 */ /* 0x000fe20000010000 */
[----:B----4-:R-:W-:Y:S01]  /*26c0*/  IMAD.WIDE.U32 R32, R2, UR8, R32 ;  /* 0x0000000802207c25 */ /* 0x010fe2000f8e0020 */
[----:B------:R-:W-:Y:S03]  /*26d0*/  LDS.U16 R43, [R31+0xc0] ;  /* 0x0000c0001f2b7984 */ /* 0x000fe60000000400 */
[----:B------:R-:W-:Y:S01]  /*26e0*/  FADD.FTZ R41, R44, R41 ;  /* 0x000000292c297221 */ /* 0x000fe20000010000 */
[----:B------:R-:W-:Y:S01]  /*26f0*/  IMAD R0, R2, UR9, R33 ;  /* 0x0000000902007c24 */ /* 0x000fe2000f8e0221 */
[----:B------:R-:W-:Y:S01]  /*2700*/  @!P5 STS [UR6+0x100], R29 ;  /* 0x0001001dff00d988 */ /* 0x000fe20008000806 */
[----:B------:R-:W-:Y:S01]  /*2710*/  BAR.SYNC.DEFER_BLOCKING 0x0 ;  /* 0x0000000000007b1d */ /* 0x000fe20000010000 */
[----:B------:R-:W-:Y:S01]  /*2720*/  IADD3 R33, P2, PT, R22, R32, RZ ;  /* 0x0000002016217210 */ /* 0x000fe20007f5e0ff */
[----:B------:R-:W-:-:S02]  /*2730*/  IMAD R51, R69, UR18, R51 ;  /* 0x0000001245337c24 */ /* 0x000fc4000f8e0233 */
[----:B------:R-:W-:Y:S01]  /*2740*/  FADD.FTZ R6, R41, R40 ;  /* 0x0000002829067221 */ /* 0x000fe20000010000 */
[C---:B-----5:R-:W-:Y:S01]  /*2750*/  LEA R32, P4, R33.reuse, UR10, 0x1 ;  /* 0x0000000a21207c11 */ /* 0x060fe2000f8808ff */
[----:B------:R-:W-:Y:S01]  /*2760*/  IMAD.X R0, RZ, RZ, R0, P2 ;  /* 0x000000ffff007224 */ /* 0x000fe200010e0600 */
[----:B------:R-:W0:Y:S04]  /*2770*/  LDCU.64 UR8, c[0x0][0x560] ;  /* 0x0000ac00ff0877ac */ /* 0x000e280008000a00 */
[----:B------:R-:W-:Y:S01]  /*2780*/  LEA.HI.X R33, R33, UR11, R0, 0x1, P4 ;  /* 0x0000000b21217c11 */ /* 0x000fe2000a0f0c00 */
[----:B------:R-:W1:Y:S02]  /*2790*/  LDS R47, [UR6+0x100] ;  /* 0x00010006ff2f7984 */ /* 0x000e640008000800 */
[----:B-1----:R-:W-:-:S02]  /*27a0*/  ISETP.GE.AND P0, PT, R22, R47, PT ;  /* 0x0000002f1600720c */ /* 0x002fc40003f06270 */
[-C--:B------:R-:W-:Y:S02]  /*27b0*/  ISETP.GE.AND P1, PT, R24, R47.reuse, PT ;  /* 0x0000002f1800720c */ /* 0x080fe40003f26270 */
[-C--:B------:R-:W-:Y:S02]  /*27c0*/  ISETP.GE.AND P2, PT, R25, R47.reuse, PT ;  /* 0x0000002f1900720c */ /* 0x080fe40003f46270 */
[----:B------:R-:W-:-:S07]  /*27d0*/  ISETP.GE.AND P3, PT, R26, R47, PT ;  /* 0x0000002f1a00720c */ /* 0x000fce0003f66270 */
[----:B------:R-:W-:Y:S04]  /*27e0*/  @!P0 STG.E.U16 desc[UR16][R32.64], R35 ;  /* 0x0000002320008986 */ /* 0x000fe8000c101510 */
[----:B------:R-:W-:Y:S04]  /*27f0*/  @!P1 STG.E.U16 desc[UR16][R32.64+0x40], R37 ;  /* 0x0000402520009986 */ /* 0x000fe8000c101510 */
[----:B------:R-:W-:Y:S04]  /*2800*/  @!P2 STG.E.U16 desc[UR16][R32.64+0x80], R39 ;  /* 0x000080272000a986 */ /* 0x000fe8000c101510 */
[----:B------:R1:W-:Y:S01]  /*2810*/  @!P3 STG.E.U16 desc[UR16][R32.64+0xc0], R43 ;  /* 0x0000c02b2000b986 */ /* 0x0003e2000c101510 */
[----:B------:R-:W-:Y:S06]  /*2820*/  BAR.SYNC.DEFER_BLOCKING 0x0 ;  /* 0x0000000000007b1d */ /* 0x000fec0000010000 */
[----:B------:R-:W-:Y:S01]  /*2830*/  STS.64 [R36], R66 ;  /* 0x0000004224007388 */ /* 0x000fe20000000a00 */
[----:B------:R-:W-:-:S03]  /*2840*/  NOP ;  /* 0x0000000000007918 */ /* 0x000fc60000000000 */
[----:B------:R-:W-:Y:S04]  /*2850*/  LDS.U16 R47, [R31] ;  /* 0x000000001f2f7984 */ /* 0x000fe80000000400 */
[----:B------:R-:W-:Y:S04]  /*2860*/  LDS.U16 R35, [R31+0x40] ;  /* 0x000040001f237984 */ /* 0x000fe80000000400 */
[----:B------:R-:W-:Y:S04]  /*2870*/  LDS.U16 R37, [R31+0x80] ;  /* 0x000080001f257984 */ /* 0x000fe80000000400 */
[----:B------:R-:W-:Y:S04]  /*2880*/  LDS.U16 R49, [R31+0xc0] ;  /* 0x0000c0001f317984 */ /* 0x000fe80000000400 */
[----:B------:R4:W-:Y:S01]  /*2890*/  @!P5 STS [UR6+0x100], R29 ;  /* 0x0001001dff00d988 */ /* 0x0009e20008000806 */
[----:B------:R-:W-:Y:S06]  /*28a0*/  BAR.SYNC.DEFER_BLOCKING 0x0 ;  /* 0x0000000000007b1d */ /* 0x000fec0000010000 */
[----:B------:R-:W5:Y:S01]  /*28b0*/  LDS R39, [UR6+0x100] ;  /* 0x00010006ff277984 */ /* 0x000f620008000800 */
[----:B------:R-:W1:Y:S02]  /*28c0*/  LDCU.64 UR6, c[0x0][0x520] ;  /* 0x0000a400ff0677ac */ /* 0x000e640008000a00 */
[----:B-1----:R-:W-:-:S04]  /*28d0*/  IMAD.WIDE.U32 R32, R2, UR6, R50 ;  /* 0x0000000602207c25 */ /* 0x002fc8000f8e0032 */
[----:B------:R-:W-:Y:S01]  /*28e0*/  IMAD R0, R2, UR7, R33 ;  /* 0x0000000702007c24 */ /* 0x000fe2000f8e0221 */
[----:B------:R-:W-:-:S04]  /*28f0*/  IADD3 R32, P4, PT, R22, R32, RZ ;  /* 0x0000002016207210 */ /* 0x000fc80007f9e0ff */
[----:B----4-:R-:W-:Y:S02]  /*2900*/  IADD3.X R29, PT, PT, RZ, R0, RZ, P4, !PT ;  /* 0x00000000ff1d7210 */ /* 0x010fe400027fe4ff */
[----:B0-----:R-:W-:-:S04]  /*2910*/  LEA R30, P4, R32, UR8, 0x1 ;  /* 0x00000008201e7c11 */ /* 0x001fc8000f8808ff */
[----:B------:R-:W-:Y:S02]  /*2920*/  LEA.HI.X R31, R32, UR9, R29, 0x1, P4 ;  /* 0x00000009201f7c11 */ /* 0x000fe4000a0f0c1d */
[----:B------:R-:W-:Y:S02]  /*2930*/  IADD3 R15, P4, PT, R15, -0x100, RZ ;  /* 0xffffff000f0f7810 */ /* 0x000fe40007f9e0ff */
[-C--:B-----5:R-:W-:Y:S02]  /*2940*/  ISETP.GE.AND P0, PT, R22, R39.reuse, PT ;  /* 0x000000271600720c */ /* 0x0a0fe40003f06270 */
[-C--:B------:R-:W-:Y:S02]  /*2950*/  ISETP.GE.AND P1, PT, R24, R39.reuse, PT ;  /* 0x000000271800720c */ /* 0x080fe40003f26270 */
[-C--:B------:R-:W-:Y:S02]  /*2960*/  ISETP.GE.AND P2, PT, R25, R39.reuse, PT ;  /* 0x000000271900720c */ /* 0x080fe40003f46270 */
[----:B------:R-:W-:-:S02]  /*2970*/  ISETP.GE.AND P3, PT, R26, R39, PT ;  /* 0x000000271a00720c */ /* 0x000fc40003f66270 */
[----:B------:R-:W-:-:S05]  /*2980*/  IADD3.X R16, PT, PT, R16, -0x1, RZ, P4, !PT ;  /* 0xffffffff10107810 */ /* 0x000fca00027fe4ff */
        /* <DEDUP_REMOVED lines=12> */
[----:B------:R-:W-:Y:S08]  /*2a50*/  @P0 BRA `(.L_x_9666) ;  /* 0xffffffdc00d40947 */ /* 0x000ff0000383ffff */
.L_x_9650:
        /* <DEDUP_REMOVED lines=13> */
[----:B0-----:R-:W-:-:S05]  /*2b30*/  @P1 FADD R0, R0, R9 ;  /* 0x0000000900001221 */ /* 0x001fca0000000000 */
[----:B-----5:R-:W0:Y:S01]  /*2b40*/  SHFL.DOWN P1, R3, R0, 0x2, 0x1f ;  /* 0x08401f0000037f89 */ /* 0x020e220000020000 */
[----:B-1----:R-:W-:Y:S02]  /*2b50*/  ISETP.NE.AND P3, PT, R8, RZ, PT ;  /* 0x000000ff0800720c */ /* 0x002fe40003f65270 */
[----:B------:R-:W1:Y:S11]  /*2b60*/  S2R R8, SR_TID.X ;  /* 0x0000000000087919 */ /* 0x000e760000002100 */
[----:B------:R-:W4:Y:S01]  /*2b70*/  @!P3 S2R R17, SR_CgaCtaId ;  /* 0x000000000011b919 */ /* 0x000f220000008800 */
[----:B0-----:R-:W-:Y:S01]  /*2b80*/  @P1 FADD R3, R0, R3 ;  /* 0x0000000300031221 */ /* 0x001fe20000000000 */
[----:B------:R-:W-:-:S04]  /*2b90*/  @!P3 MOV R0, 0x400 ;  /* 0x000004000000b802 */ /* 0x000fc80000000f00 */
[----:B------:R-:W0:Y:S01]  /*2ba0*/  SHFL.DOWN P1, R4, R3, 0x4, 0x1f ;  /* 0x08801f0003047f89 */ /* 0x000e220000020000 */
[----:B----4-:R-:W-:Y:S01]  /*2bb0*/  @!P3 LEA R17, R17, R0, 0x18 ;  /* 0x000000001111b211 */ /* 0x010fe200078ec0ff */
        /* <DEDUP_REMOVED lines=12> */
.L_x_9668:
[----:B------:R-:W-:Y:S05]  /*2c80*/  BSYNC.RECONVERGENT B0 ;  /* 0x0000000000007941 */ /* 0x000fea0003800200 */
.L_x_9667:
[----:B------:R-:W-:Y:S05]  /*2c90*/  @!P0 BRA `(.L_x_9669) ;  /* 0x0000000000688947 */ /* 0x000fea0003800000 */
[----:B------:R-:W-:Y:S06]  /*2ca0*/  BAR.SYNC.DEFER_BLOCKING 0x0 ;  /* 0x0000000000007b1d */ /* 0x000fec0000010000 */
[----:B------:R-:W-:Y:S01]  /*2cb0*/  BSSY.RECONVERGENT B0, `(.L_x_9669) ;  /* 0x0000018000007945 */ /* 0x000fe20003800200 */
[----:B-----5:R-:W4:Y:S01]  /*2cc0*/  SHFL.DOWN P0, R3, R6, 0x1, 0x1f ;  /* 0x08201f0006037f89 */ /* 0x020f220000000000 */
[----:B-1----:R-:W1:Y:S01]  /*2cd0*/  S2R R8, SR_LANEID ;  /* 0x0000000000087919 */ /* 0x002e620000000000 */
[----:B----4-:R-:W-:Y:S02]  /*2ce0*/  @P0 FADD R3, R3, R6 ;  /* 0x0000000603030221 */ /* 0x010fe40000000000 */
[----:B------:R-:W4:Y:S03]  /*2cf0*/  S2R R6, SR_TID.X ;  /* 0x0000000000067919 */ /* 0x000f260000002100 */
        /* <DEDUP_REMOVED lines=16> */
[----:B0-----:R-:W-:-:S04]  /*2e00*/  LEA R8, P0, R2, R14, 0x2 ;  /* 0x0000000e02087211 */ /* 0x001fc800078010ff */
[----:B------:R-:W-:-:S05]  /*2e10*/  LEA.HI.X R9, R2, R15, RZ, 0x2, P0 ;  /* 0x0000000f02097211 */ /* 0x000fca00000f14ff */
[----:B------:R1:W-:Y:S04]  /*2e20*/  REDG.E.ADD.F32.FTZ.RN.STRONG.GPU desc[UR16][R8.64], R11 ;  /* 0x0000000b080079a6 */ /* 0x0003e8000c12f310 */
.L_x_9670:
[----:B------:R-:W-:Y:S05]  /*2e30*/  BSYNC.RECONVERGENT B0 ;  /* 0x0000000000007941 */ /* 0x000fea0003800200 */
.L_x_9669:
[----:B------:R-:W-:Y:S05]  /*2e40*/  @P2 EXIT ;  /* 0x000000000000294d */ /* 0x000fea0003800000 */
[----:B------:R-:W4:Y:S01]  /*2e50*/  S2UR UR5, SR_CgaCtaId ;  /* 0x00000000000579c3 */ /* 0x000f220000008800 */
[----:B------:R-:W-:Y:S01]  /*2e60*/  BSSY.RECONVERGENT B0, `(.L_x_9671) ;  /* 0x000001f000007945 */ /* 0x000fe20003800200 */
[----:B------:R-:W-:Y:S01]  /*2e70*/  IMAD.MOV.U32 R15, RZ, RZ, R16 ;  /* 0x000000ffff0f7224 */ /* 0x000fe200078e0010 */
[----:B------:R-:W-:Y:S01]  /*2e80*/  UMOV UR4, 0x400 ;  /* 0x0000040000047882 */ /* 0x000fe20000000000 */
[----:B------:R-:W0:Y:S01]  /*2e90*/  LDCU UR6, c[0x0][0x360] ;  /* 0x00006c00ff0677ac */ /* 0x000e220008000800 */
[----:B------:R-:W0:Y:S01]  /*2ea0*/  LDCU.64 UR8, c[0x0][0x4b0] ;  /* 0x00009600ff0877ac */ /* 0x000e220008000a00 */
[----:B------:R-:W0:Y:S01]  /*2eb0*/  LDCU.64 UR10, c[0x0][0x4d0] ;  /* 0x00009a00ff0a77ac */ /* 0x000e220008000a00 */
[----:B------:R-:W0:Y:S01]  /*2ec0*/  LDCU.128 UR12, c[0x0][0x530] ;  /* 0x0000a600ff0c77ac */ /* 0x000e220008000c00 */
[----:B----4-:R-:W-:-:S12]  /*2ed0*/  ULEA UR4, UR5, UR4, 0x18 ;  /* 0x0000000405047291 */ /* 0x010fd8000f8ec0ff */
.L_x_9672:
[----:B------:R-:W-:Y:S02]  /*2ee0*/  LEA R0, R15, UR4, 0x2 ;  /* 0x000000040f007c11 */ /* 0x000fe4000f8e10ff */
[----:B------:R-:W-:Y:S02]  /*2ef0*/  SHF.R.S32.HI R2, RZ, 0x1f, R15 ;  /* 0x0000001fff027819 */ /* 0x000fe4000001140f */
[----:B------:R-:W-:Y:S01]  /*2f00*/  MOV R6, R60 ;  /* 0x0000003c00067202 */ /* 0x000fe20000000f00 */
[----:B0---4-:R-:W0:Y:S01]  /*2f10*/  LDS R17, [R0+0x15c8] ;  /* 0x0015c80000117984 */ /* 0x011e220000000800 */
[----:B-----5:R-:W-:Y:S01]  /*2f20*/  MOV R4, R62 ;  /* 0x0000003e00047202 */ /* 0x020fe20000000f00 */
[C---:B-1----:R-:W-:Y:S02]  /*2f30*/  IMAD R8, R2.reuse, UR8, RZ ;  /* 0x0000000802087c24 */ /* 0x042fe4000f8e02ff */
[----:B------:R-:W1:Y:S01]  /*2f40*/  LDS R19, [R0+0x19c8] ;  /* 0x0019c80000137984 */ /* 0x000e620000000800 */
        /* <DEDUP_REMOVED lines=17> */
.L_x_9671:
[----:B------:R-:W-:Y:S05]  /*3060*/  EXIT ;  /* 0x000000000000794d */ /* 0x000fea0003800000 */
.L_x_9673:
        /* <DEDUP_REMOVED lines=9> */
.L_x_10540:


//--------------------- .text._Z25selective_scan_bwd_kernelI32Selective_Scan_bwd_kernel_traitsILi32ELi4ELb0ELb0ELb1ELb0ELb1EN3c108BFloat16EfEEv12SSMParamsBwd --------------------------
	.section	.text._Z25selective_scan_bwd_kernelI32Selective_Scan_bwd_kernel_traitsILi32ELi4ELb0ELb0ELb1ELb0ELb1EN3c108BFloat16EfEEv12SSMParamsBwd,"ax",@progbits
	.align	128
        .global         _Z25selective_scan_bwd_kernelI32Selective_Scan_bwd_kernel_traitsILi32ELi4ELb0ELb0ELb1ELb0ELb1EN3c108BFloat16EfEEv12SSMParamsBwd
        .type           _Z25selective_scan_bwd_kernelI32Selective_Scan_bwd_kernel_traitsILi32ELi4ELb0ELb0ELb1ELb0ELb1EN3c108BFloat16EfEEv12SSMParamsBwd,@function
        .size           _Z25selective_scan_bwd_kernelI32Selective_Scan_bwd_kernel_traitsILi32ELi4ELb0ELb0ELb1ELb0ELb1EN3c108BFloat16EfEEv12SSMParamsBwd,(.L_x_10541 - _Z25selective_scan_bwd_kernelI32Selective_Scan_bwd_kernel_traitsILi32ELi4ELb0ELb0ELb1ELb0ELb1EN3c108BFloat16EfEEv12SSMParamsBwd)
        .other          _Z25selective_scan_bwd_kernelI32Selective_Scan_bwd_kernel_traitsILi32ELi4ELb0ELb0ELb1ELb0ELb1EN3c108BFloat16EfEEv12SSMParamsBwd,@"STO_CUDA_ENTRY STV_DEFAULT"
_Z25selective_scan_bwd_kernelI32Selective_Scan_bwd_kernel_traitsILi32ELi4ELb0ELb0ELb1ELb0ELb1EN3c108BFloat16EfEEv12SSMParamsBwd:
.text._Z25selective_scan_bwd_kernelI32Selective_Scan_bwd_kernel_traitsILi32ELi4ELb0ELb0ELb1ELb0ELb1EN3c108BFloat16EfEEv12SSMParamsBwd:
        /* <DEDUP_REMOVED lines=37> */
[----:B------:R-:W-:Y:S01]  /*0250*/  IMAD.HI.U32 R11, R11, R5, R10 ;  /* 0x000000050b0b7227 */ /* 0x000fe200078e000a */
[----:B------:R-:W-:-:S05]  /*0260*/  MOV R5, R6 ;  /* 0x0000000600057202 */ /* 0x000fca0000000f00 */
[----:B------:R-:W-:-:S04]  /*0270*/  IMAD.HI.U32 R0, R11, R5, RZ ;  /* 0x000000050b007227 */ /* 0x000fc800078e00ff */
[----:B------:R-:W-:-:S04]  /*0280*/  IMAD.MOV R6, RZ, RZ, -R0 ;  /* 0x000000ffff067224 */ /* 0x000fc800078e0a00 */
        /* <DEDUP_REMOVED lines=8> */
[----:B------:R-:W-:Y:S02]  /*0310*/  UIMAD.WIDE.U32 UR6, UR18, UR12, URZ ;  /* 0x0000000c120672a5 */ /* 0x000fe4000f8e00ff */
[----:B------:R-:W-:Y:S02]  /*0320*/  UIMAD UR9, UR18, UR9, UR5 ;  /* 0x00000009120972a4 */ /* 0x000fe4000f8e0205 */
[----:B------:R-:W-:Y:S01]  /*0330*/  UIMAD UR8, UR18, UR13, UR7 ;  /* 0x0000000d120872a4 */ /* 0x000fe2000f8e0207 */
[----:B------:R-:W4:Y:S01]  /*0340*/  @P0 LDC R27, c[0x0][0x38c] ;  /* 0x0000e300ff1b0b82 */ /* 0x000f220000000800 */
[----:B------:R-:W-:Y:S01]  /*0350*/  IMAD.U32 R7, RZ, RZ, UR5 ;  /* 0x00000005ff077e24 */ /* 0x000fe2000f8e00ff */
[----:B------:R-:W-:-:S02]  /*0360*/  MOV R6, UR4 ;  /* 0x0000000400067c02 */ /* 0x000fc40008000f00 */
[----:B------:R-:W-:Y:S02]  /*0370*/  MOV R7, UR9 ;  /* 0x0000000900077c02 */ /* 0x000fe40008000f00 */
[----:B------:R-:W-:Y:S01]  /*0380*/  @!P2 IADD3 R0, PT, PT, R0, 0x1, RZ ;  /* 0x000000010000a810 */ /* 0x000fe20007ffe0ff */
[----:B------:R-:W-:Y:S01]  /*0390*/  IMAD.U32 R9, RZ, RZ, UR7 ;  /* 0x00000007ff097e24 */ /* 0x000fe2000f8e00ff */
[----:B------:R-:W-:Y:S01]  /*03a0*/  MOV R9, UR8 ;  /* 0x0000000800097c02 */ /* 0x000fe20008000f00 */
[C---:B------:R-:W-:Y:S01]  /*03b0*/  IMAD.WIDE.U32 R6, R2.reuse, UR10, R6 ;  /* 0x0000000a02067c25 */ /* 0x040fe2000f8e0006 */
[----:B------:R-:W2:Y:S01]  /*03c0*/  LDCU.64 UR8, c[0x0][0x498] ;  /* 0x00009300ff0877ac */ /* 0x000ea20008000a00 */
[----:B------:R-:W-:Y:S02]  /*03d0*/  LOP3.LUT R10, R2, R15, RZ, 0x3c, !PT ;  /* 0x0000000f020a7212 */ /* 0x000fe400078e3cff */
[----:B------:R-:W-:Y:S02]  /*03e0*/  @P1 VIADD R0, R0, 0x1 ;  /* 0x0000000100001836 */ /* 0x000fe40000000000 */
[----:B------:R-:W-:Y:S01]  /*03f0*/  IMAD R19, R2, UR11, R7 ;  /* 0x0000000b02137c24 */ /* 0x000fe2000f8e0207 */
[----:B------:R-:W1:Y:S01]  /*0400*/  LDCU.64 UR10, c[0x0][0x3d0] ;  /* 0x00007a00ff0a77ac */ /* 0x000e620008000a00 */
[----:B------:R-:W-:-:S02]  /*0410*/  ISETP.GE.AND P3, PT, R10, RZ, PT ;  /* 0x000000ff0a00720c */ /* 0x000fc40003f66270 */
[----:B------:R-:W-:Y:S01]  /*0420*/  MOV R53, R0 ;  /* 0x0000000000357202 */ /* 0x000fe20000000f00 */
[----:B---3--:R-:W-:Y:S01]  /*0430*/  @P0 IMAD R0, R5, UR18, R2 ;  /* 0x0000001205000c24 */ /* 0x008fe2000f8e0202 */
[----:B------:R-:W-:Y:S01]  /*0440*/  ISETP.NE.AND P2, PT, R15, RZ, PT ;  /* 0x000000ff0f00720c */ /* 0x000fe20003f45270 */
[----:B------:R-:W3:Y:S02]  /*0450*/  @P0 LDC.64 R10, c[0x0][0x480] ;  /* 0x00012000ff0a0b82 */ /* 0x000ee40000000a00 */
[----:B------:R-:W-:-:S04]  /*0460*/  @P0 IMAD R0, R0, R25, RZ ;  /* 0x0000001900000224 */ /* 0x000fc800078e02ff */
[----:B----4-:R-:W-:Y:S02]  /*0470*/  @P0 IMAD R5, R0, R27, RZ ;  /* 0x0000001b00050224 */ /* 0x010fe400078e02ff */
[----:B------:R-:W4:Y:S01]  /*0480*/  LDC.64 R26, c[0x0][0x460] ;  /* 0x00011800ff1a7b82 */ /* 0x000f220000000a00 */
[----:B------:R-:W-:Y:S01]  /*0490*/  @!P3 IADD3 R53, PT, PT, -R53, RZ, RZ ;  /* 0x000000ff3535b210 */ /* 0x000fe20007ffe1ff */
[----:B--2---:R-:W-:Y:S01]  /*04a0*/  UIMAD.WIDE.U32 UR4, UR18, UR8, URZ ;  /* 0x00000008120472a5 */ /* 0x004fe2000f8e00ff */
[C---:B------:R-:W-:Y:S02]  /*04b0*/  LEA R13, R25.reuse, 0xffffff80, 0x7 ;  /* 0xffffff80190d7811 */ /* 0x040fe400078e38ff */
[----:B------:R-:W-:Y:S02]  /*04c0*/  @!P2 LOP3.LUT R53, RZ, R15, RZ, 0x33, !PT ;  /* 0x0000000fff35a212 */ /* 0x000fe400078e33ff */
[----:B------:R-:W-:Y:S02]  /*04d0*/  ISETP.GE.AND P1, PT, R25, 0x1, PT ;  /* 0x000000011900780c */ /* 0x000fe40003f26270 */
[----:B------:R-:W2:Y:S01]  /*04e0*/  LDC.64 R24, c[0x0][0x4a8] ;  /* 0x00012a00ff187b82 */ /* 0x000ea20000000a00 */
[----:B------:R-:W-:Y:S01]  /*04f0*/  MOV R8, UR6 ;  /* 0x0000000600087c02 */ /* 0x000fe20008000f00 */
[----:B-1----:R-:W-:Y:S01]  /*0500*/  UIMAD.WIDE.U32 UR6, UR18, UR10, URZ ;  /* 0x0000000a120672a5 */ /* 0x002fe2000f8e00ff */
[----:B------:R-:W-:Y:S01]  /*0510*/  SHF.R.S32.HI R35, RZ, 0x1f, R53 ;  /* 0x0000001fff237819 */ /* 0x000fe20000011435 */
[----:B------:R-:W-:Y:S01]  /*0520*/  UIMAD UR5, UR18, UR9, UR5 ;  /* 0x00000009120572a4 */ /* 0x000fe2000f8e0205 */
[----:B------:R-:W1:Y:S01]  /*0530*/  LDCU.64 UR8, c[0x0][0x4c8] ;  /* 0x00009900ff0877ac */ /* 0x000e620008000a00 */
[----:B------:R-:W-:Y:S01]  /*0540*/  IMAD.WIDE.U32 R8, R2, UR14, R8 ;  /* 0x0000000e02087c25 */ /* 0x000fe2000f8e0008 */
[----:B------:R-:W-:-:S03]  /*0550*/  UIMAD UR7, UR18, UR11, UR7 ;  /* 0x0000000b120772a4 */ /* 0x000fc6000f8e0207 */
[----:B------:R-:W-:Y:S01]  /*0560*/  IMAD R0, R35, R22, RZ ;  /* 0x0000001623007224 */ /* 0x000fe200078e02ff */
[----:B------:R-:W-:Y:S02]  /*0570*/  CS2R R64, SRZ ;  /* 0x0000000000407805 */ /* 0x000fe4000001ff00 */
[C---:B------:R-:W-:Y:S01]  /*0580*/  IADD3 R15, P2, PT, R13.reuse, R6, RZ ;  /* 0x000000060d0f7210 */ /* 0x040fe20007f5e0ff */
[----:B------:R-:W-:Y:S01]  /*0590*/  IMAD R17, R2, UR15, R9 ;  /* 0x0000000f02117c24 */ /* 0x000fe2000f8e0209 */
[----:B------:R-:W-:Y:S01]  /*05a0*/  IADD3 R14, P3, PT, R13, R8, RZ ;  /* 0x000000080d0e7210 */ /* 0x000fe20007f7e0ff */
[----:B---3--:R-:W-:-:S04]  /*05b0*/  @P0 IMAD.WIDE R64, R5, 0x8, R10 ;  /* 0x0000000805400825 */ /* 0x008fc800078e020a */
[----:B------:R-:W-:-:S04]  /*05c0*/  IMAD.WIDE.U32 R6, R2, R20, UR4 ;  /* 0x0000000402067e25 */ /* 0x000fc8000f8e0014 */
[----:B------:R-:W-:-:S04]  /*05d0*/  IMAD.WIDE.U32 R8, R53, R22, UR6 ;  /* 0x0000000635087e25 */ /* 0x000fc8000f8e0016 */
[----:B------:R-:W-:Y:S01]  /*05e0*/  IMAD R5, R53, R23, R0 ;  /* 0x0000001735057224 */ /* 0x000fe200078e0200 */
[----:B------:R-:W-:Y:S01]  /*05f0*/  SHF.R.S32.HI R0, RZ, 0x1f, R13 ;  /* 0x0000001fff007819 */ /* 0x000fe2000001140d */
[----:B------:R-:W-:Y:S01]  /*0600*/  IMAD R7, R2, R21, R7 ;  /* 0x0000001502077224 */ /* 0x000fe200078e0207 */
[----:B------:R-:W-:Y:S01]  /*0610*/  IADD3 R6, P4, PT, R13, R6, RZ ;  /* 0x000000060d067210 */ /* 0x000fe20007f9e0ff */
[----:B------:R-:W-:Y:S01]  /*0620*/  IMAD.IADD R9, R9, 0x1, R5 ;  /* 0x0000000109097824 */ /* 0x000fe200078e0205 */
[----:B------:R-:W-:Y:S02]  /*0630*/  IADD3 R13, P5, PT, R13, R8, RZ ;  /* 0x000000080d0d7210 */ /* 0x000fe40007fbe0ff */
[C---:B------:R-:W-:Y:S02]  /*0640*/  IADD3.X R8, PT, PT, R0.reuse, R19, RZ, P2, !PT ;  /* 0x0000001300087210 */ /* 0x040fe400017fe4ff */
[----:B----4-:R-:W-:Y:S02]  /*0650*/  LEA R10, P0, R15, R26, 0x1 ;  /* 0x0000001a0f0a7211 */ /* 0x010fe400078008ff */
[----:B------:R-:W-:-:S02]  /*0660*/  IADD3.X R5, PT, PT, R0, R17, RZ, P3, !PT ;  /* 0x0000001100057210 */ /* 0x000fc40001ffe4ff */
[----:B------:R-:W-:Y:S01]  /*0670*/  LEA R12, P2, R14, R28, 0x1 ;  /* 0x0000001c0e0c7211 */ /* 0x000fe200078408ff */
[C---:B------:R-:W-:Y:S01]  /*0680*/  IMAD.X R16, R0.reuse, 0x1, R7, P4 ;  /* 0x0000000100107824 */ /* 0x040fe200020e0607 */
[----:B------:R-:W-:Y:S01]  /*0690*/  IADD3.X R18, PT, PT, R0, R9, RZ, P5, !PT ;  /* 0x0000000900127210 */ /* 0x000fe20002ffe4ff */
[----:B-1----:R-:W-:Y:S01]  /*06a0*/  IMAD.WIDE.U32 R62, R2, UR8, RZ ;  /* 0x00000008023e7c25 */ /* 0x002fe2000f8e00ff */
[----:B------:R-:W-:Y:S02]  /*06b0*/  LEA.HI.X R0, R15, R27, R8, 0x1, P0 ;  /* 0x0000001b0f007211 */ /* 0x000fe400000f0c08 */
[----:B------:R-:W-:Y:S01]  /*06c0*/  LEA.HI.X R14, R14, R29, R5, 0x1, P2 ;  /* 0x0000001d0e0e7211 */ /* 0x000fe200010f0c05 */
[----:B--2---:R-:W-:Y:S01]  /*06d0*/  IMAD.WIDE.U32 R60, R2, R24, RZ ;  /* 0x00000018023c7225 */ /* 0x004fe200078e00ff */
[----:B------:R-:W-:Y:S02]  /*06e0*/  LEA R15, P0, R6, R30, 0x1 ;  /* 0x0000001e060f7211 */ /* 0x000fe400078008ff */
[----:B0-----:R-:W-:Y:S01]  /*06f0*/  LEA R17, P2, R13, R32, 0x1 ;  /* 0x000000200d117211 */ /* 0x001fe200078408ff */
[----:B------:R-:W-:-:S02]  /*0700*/  IMAD R5, R2, UR9, R63 ;  /* 0x0000000902057c24 */ /* 0x000fc4000f8e023f */
[----:B------:R-:W-:Y:S01]  /*0710*/  HFMA2 R9, -RZ, RZ, 0, 0 ;  /* 0x00000000ff097431 */ /* 0x000fe200000001ff */
[----:B------:R-:W-:Y:S01]  /*0720*/  LEA.HI.X R16, R6, R31, R16, 0x1, P0 ;  /* 0x0000001f06107211 */ /* 0x000fe200000f0c10 */
[----:B------:R-:W-:Y:S01]  /*0730*/  IMAD R7, R2, R25, R61 ;  /* 0x0000001902077224 */ /* 0x000fe200078e023d */
[----:B------:R-:W-:Y:S01]  /*0740*/  LEA.HI.X R18, R13, R33, R18, 0x1, P2 ;  /* 0x000000210d127211 */ /* 0x000fe200010f0c12 */
[----:B------:R-:W-:Y:S01]  /*0750*/  IMAD.MOV.U32 R6, RZ, RZ, RZ ;  /* 0x000000ffff067224 */ /* 0x000fe200078e00ff */
[----:B------:R-:W-:Y:S06]  /*0760*/  @!P1 BRA `(.L_x_9674) ;  /* 0x0000002c00889947 */ /* 0x000fec0003800000 */
[----:B------:R-:W0:Y:S01]  /*0770*/  S2R R58, SR_TID.X ;  /* 0x00000000003a7919 */ /* 0x000e220000002100 */
[----:B------:R-:W1:Y:S01]  /*0780*/  S2UR UR5, SR_CgaCtaId ;  /* 0x00000000000579c3 */ /* 0x000e620000008800 */
[----:B------:R-:W2:Y:S01]  /*0790*/  LDCU.64 UR6, c[0x0][0x3a0] ;  /* 0x00007400ff0677ac */ /* 0x000ea20008000a00 */
[----:B------:R-:W-:Y:S01]  /*07a0*/  MOV R59, RZ ;  /* 0x000000ff003b7202 */ /* 0x000fe20000000f00 */
        /* <DEDUP_REMOVED lines=9> */
[----:B------:R-:W-:Y:S01]  /*0840*/  IMAD R27, R53, UR11, R6 ;  /* 0x0000000b351b7c24 */ /* 0x000fe2000f8e0206 */
[----:B------:R-:W-:Y:S01]  /*0850*/  MOV R6, RZ ;  /* 0x000000ff00067202 */ /* 0x000fe20000000f00 */
[----:B0-----:R-:W-:Y:S01]  /*0860*/  IMAD.WIDE.U32 R54, R2, UR8, RZ ;  /* 0x0000000802367c25 */ /* 0x001fe2000f8e00ff */
[----:B------:R-:W-:-:S03]  /*0870*/  SHF.L.U32 R99, R58, 0x2, RZ ;  /* 0x000000023a637819 */ /* 0x000fc600000006ff */
[----:B----4-:R-:W-:Y:S01]  /*0880*/  IMAD.WIDE.U32 R8, R20, UR18, R58 ;  /* 0x0000001214087c25 */ /* 0x010fe2000f8e003a */
[C---:B------:R-:W-:Y:S02]  /*0890*/  LEA R19, R58.reuse, UR5, 0x4 ;  /* 0x000000053a137c11 */ /* 0x040fe4000f8e20ff */
[----:B------:R-:W-:Y:S01]  /*08a0*/  LOP3.LUT R100, R58, 0x1f, RZ, 0xc0, !PT ;  /* 0x0000001f3a647812 */ /* 0x000fe200078ec0ff */
[----:B------:R-:W-:Y:S01]  /*08b0*/  IMAD R9, R21, UR18, R9 ;  /* 0x0000001215097c24 */ /* 0x000fe2000f8e0209 */
[----:B------:R-:W-:Y:S01]  /*08c0*/  LOP3.LUT R21, R99, 0xf80, RZ, 0xc0, !PT ;  /* 0x00000f8063157812 */ /* 0x000fe200078ec0ff */
[----:B------:R-:W-:Y:S01]  /*08d0*/  IMAD R13, R2, UR9, R55 ;  /* 0x00000009020d7c24 */ /* 0x000fe2000f8e0237 */
[----:B------:R-:W-:Y:S01]  /*08e0*/  IADD3 R23, PT, PT, R19, 0x110, RZ ;  /* 0x0000011013177810 */ /* 0x000fe20007ffe0ff */
[----:B------:R-:W-:Y:S01]  /*08f0*/  IMAD.WIDE.U32 R52, R53, UR10, R8 ;  /* 0x0000000a35347c25 */ /* 0x000fe2000f8e0008 */
[----:B------:R-:W-:Y:S02]  /*0900*/  LOP3.LUT R22, R21, 0x1f, R58, 0xf8, !PT ;  /* 0x0000001f15167812 */ /* 0x000fe400078ef83a */
[----:B------:R-:W-:Y:S01]  /*0910*/  MOV R8, R10 ;  /* 0x0000000a00087202 */ /* 0x000fe20000000f00 */
[----:B------:R-:W-:Y:S01]  /*0920*/  IMAD.MOV.U32 R10, RZ, RZ, R0 ;  /* 0x000000ffff0a7224 */ /* 0x000fe200078e0000 */
[----:B--2---:R-:W-:Y:S01]  /*0930*/  MOV R20, UR6 ;  /* 0x0000000600147c02 */ /* 0x004fe20008000f00 */
[----:B------:R-:W-:Y:S01]  /*0940*/  IMAD.MOV.U32 R9, RZ, RZ, RZ ;  /* 0x000000ffff097224 */ /* 0x000fe200078e00ff */
[----:B------:R-:W-:Y:S01]  /*0950*/  LOP3.LUT R24, R22, 0x20, RZ, 0xfc, !PT ;  /* 0x0000002016187812 */ /* 0x000fe200078efcff */
[----:B------:R-:W-:Y:S01]  /*0960*/  VIADD R21, R58, 0x200 ;  /* 0x000002003a157836 */ /* 0x000fe20000000000 */
[----:B------:R-:W-:Y:S01]  /*0970*/  LOP3.LUT R25, R22, 0x40, RZ, 0xfc, !PT ;  /* 0x0000004016197812 */ /* 0x000fe200078efcff */
[----:B------:R-:W-:Y:S01]  /*0980*/  IMAD R23, R58, -0xc, R23 ;  /* 0xfffffff43a177824 */ /* 0x000fe200078e0217 */
[----:B------:R-:W-:-:S02]  /*0990*/  LOP3.LUT R26, R22, 0x60, RZ, 0xfc, !PT ;  /* 0x00000060161a7812 */ /* 0x000fc400078efcff */
[----:B------:R-:W-:-:S07]  /*09a0*/  IADD3 R27, PT, PT, R53, R27, RZ ;  /* 0x0000001b351b7210 */ /* 0x000fce0007ffe0ff */
.L_x_9691:
[----:B0-----:R-:W0:Y:S01]  /*09b0*/  LDCU UR4, c[0x0][0x388] ;  /* 0x00007100ff0477ac */ /* 0x001e220008000800 */
[----:B------:R-:W-:Y:S02]  /*09c0*/  IADD3 R28, PT, PT, R20, -0x1, RZ ;  /* 0xffffffff141c7810 */ /* 0x000fe40007ffe0ff */
[----:B------:R-:W-:Y:S02]  /*09d0*/  SHF.L.U32 R41, R22, 0x1, RZ ;  /* 0x0000000116297819 */ /* 0x000fe400000006ff */
[----:B------:R-:W-:Y:S01]  /*09e0*/  PRMT R0, RZ, 0x7610, R0 ;  /* 0x00007610ff007816 */ /* 0x000fe20000000000 */
[----:B------:R-:W-:Y:S01]  /*09f0*/  IMAD.SHL.U32 R50, R28, 0x80, RZ ;  /* 0x000000801c327824 */ /* 0x000fe200078e00ff */
[----:B------:R-:W-:Y:S02]  /*0a00*/  IADD3 R32, P4, PT, R41, R8, RZ ;  /* 0x0000000829207210 */ /* 0x000fe40007f9e0ff */
[----:B------:R-:W-:Y:S02]  /*0a10*/  PRMT R34, RZ, 0x7610, R34 ;  /* 0x00007610ff227816 */ /* 0x000fe40000000022 */
[----:B------:R-:W-:-:S02]  /*0a20*/  PRMT R40, RZ, 0x7610, R40 ;  /* 0x00007610ff287816 */ /* 0x000fc40000000028 */
[----:B------:R-:W-:Y:S01]  /*0a30*/  PRMT R42, RZ, 0x7610, R42 ;  /* 0x00007610ff2a7816 */ /* 0x000fe2000000002a */
[----:B------:R-:W-:Y:S01]  /*0a40*/  BAR.SYNC.DEFER_BLOCKING 0x0 ;  /* 0x0000000000007b1d */ /* 0x000fe20000010000 */
[----:B------:R-:W-:Y:S02]  /*0a50*/  IADD3.X R33, PT, PT, RZ, R10, RZ, P4, !PT ;  /* 0x0000000aff217210 */ /* 0x000fe400027fe4ff */
[----:B0-----:R-:W-:-:S05]  /*0a60*/  IADD3 R29, PT, PT, -R50, UR4, RZ ;  /* 0x00000004321d7c10 */ /* 0x001fca000fffe1ff */
[----:B------:R-:W0:Y:S01]  /*0a70*/  S2UR UR6, SR_CgaCtaId ;  /* 0x00000000000679c3 */ /* 0x000e220000008800 */
[----:B-1----:R-:W1:Y:S01]  /*0a80*/  S2R R30, SR_LANEID ;  /* 0x00000000001e7919 */ /* 0x002e620000000000 */
[-C--:B------:R-:W-:Y:S01]  /*0a90*/  ISETP.GE.AND P3, PT, R22, R29.reuse, PT ;  /* 0x0000001d1600720c */ /* 0x080fe20003f66270 */
[----:B--2---:R-:W2:Y:S01]  /*0aa0*/  LDCU.64 UR8, c[0x0][0x488] ;  /* 0x00009100ff0877ac */ /* 0x004ea20008000a00 */
[-C--:B------:R-:W-:Y:S02]  /*0ab0*/  ISETP.GE.AND P2, PT, R24, R29.reuse, PT ;  /* 0x0000001d1800720c */ /* 0x080fe40003f46270 */
[-C--:B------:R-:W-:Y:S01]  /*0ac0*/  ISETP.GE.AND P1, PT, R25, R29.reuse, PT ;  /* 0x0000001d1900720c */ /* 0x080fe20003f26270 */
[----:B------:R-:W3:Y:S01]  /*0ad0*/  LDCU.64 UR10, c[0x0][0x558] ;  /* 0x0000ab00ff0a77ac */ /* 0x000ee20008000a00 */
[----:B------:R-:W-:Y:S02]  /*0ae0*/  ISETP.GE.AND P0, PT, R26, R29, PT ;  /* 0x0000001d1a00720c */ /* 0x000fe40003f06270 */
[----:B------:R-:W-:Y:S01]  /*0af0*/  PRMT R44, RZ, 0x7610, R44 ;  /* 0x00007610ff2c7816 */ /* 0x000fe2000000002c */
[----:B------:R-:W4:Y:S04]  /*0b00*/  LDCU.64 UR12, c[0x0][0x490] ;  /* 0x00009200ff0c77ac */ /* 0x000f280008000a00 */
[----:B------:R-:W2:Y:S04]  /*0b10*/  @!P3 LDG.E.U16 R0, desc[UR16][R32.64] ;  /* 0x000000102000b981 */ /* 0x000ea8000c1e1500 */
[----:B------:R-:W3:Y:S04]  /*0b20*/  @!P2 LDG.E.U16 R34, desc[UR16][R32.64+0x40] ;  /* 0x000040102022a981 */ /* 0x000ee8000c1e1500 */
[----:B------:R-:W3:Y:S04]  /*0b30*/  @!P1 LDG.E.U16 R40, desc[UR16][R32.64+0x80] ;  /* 0x0000801020289981 */ /* 0x000ee8000c1e1500 */
[----:B------:R1:W3:Y:S01]  /*0b40*/  @!P0 LDG.E.U16 R42, desc[UR16][R32.64+0xc0] ;  /* 0x0000c010202a8981 */ /* 0x0002e2000c1e1500 */
[----:B------:R-:W-:Y:S01]  /*0b50*/  UMOV UR4, 0x400 ;  /* 0x0000040000047882 */ /* 0x000fe20000000000 */
[----:B------:R-:W-:Y:S01]  /*0b60*/  IADD3 R38, P4, PT, R41, R12, RZ ;  /* 0x0000000c29267210 */ /* 0x000fe20007f9e0ff */
[----:B0-----:R-:W-:Y:S01]  /*0b70*/  ULEA UR6, UR6, UR4, 0x18 ;  /* 0x0000000406067291 */ /* 0x001fe2000f8ec0ff */
[----:B------:R-:W-:-:S02]  /*0b80*/  PRMT R46, RZ, 0x7610, R46 ;  /* 0x00007610ff2e7816 */ /* 0x000fc4000000002e */
[----:B------:R-:W-:Y:S01]  /*0b90*/  PRMT R48, RZ, 0x7610, R48 ;  /* 0x00007610ff307816 */ /* 0x000fe20000000030 */
[----:B------:R-:W-:Y:S01]  /*0ba0*/  IMAD.X R39, RZ, RZ, R14, P4 ;  /* 0x000000ffff277224 */ /* 0x000fe200020e060e */
[----:B------:R-:W-:Y:S02]  /*0bb0*/  PRMT R66, RZ, 0x7610, R66 ;  /* 0x00007610ff427816 */ /* 0x000fe40000000042 */
[----:B------:R-:W-:Y:S02]  /*0bc0*/  PRMT R68, RZ, 0x7610, R68 ;  /* 0x00007610ff447816 */ /* 0x000fe40000000044 */
[----:B------:R-:W-:Y:S02]  /*0bd0*/  PRMT R70, RZ, 0x7610, R70 ;  /* 0x00007610ff467816 */ /* 0x000fe40000000046 */
[----:B------:R-:W-:Y:S02]  /*0be0*/  MOV R51, RZ ;  /* 0x000000ff00337202 */ /* 0x000fe40000000f00 */
[----:B------:R-:W-:Y:S01]  /*0bf0*/  PRMT R72, RZ, 0x7610, R72 ;  /* 0x00007610ff487816 */ /* 0x000fe20000000048 */
[----:B----4-:R-:W-:Y:S01]  /*0c00*/  UISETP.NE.U32.AND UP0, UPT, UR12, URZ, UPT ;  /* 0x000000ff0c00728c */ /* 0x010fe2000bf05070 */
[C---:B-1----:R-:W-:Y:S01]  /*0c10*/  LEA R31, R30.reuse, UR6, 0x1 ;  /* 0x000000061e1f7c11 */ /* 0x042fe2000f8e08ff */
[----:B------:R-:W0:Y:S01]  /*0c20*/  LDCU UR4, c[0x0][0x38c] ;  /* 0x00007180ff0477ac */ /* 0x000e220008000800 */
[----:B------:R-:W-:-:S02]  /*0c30*/  LEA R36, R30, UR6, 0x3 ;  /* 0x000000061e247c11 */ /* 0x000fc4000f8e18ff */
[----:B------:R-:W-:Y:S01]  /*0c40*/  PRMT R32, RZ, 0x7610, R32 ;  /* 0x00007610ff207816 */ /* 0x000fe20000000020 */
[----:B--2---:R-:W-:Y:S04]  /*0c50*/  STS.U16 [R31], R0 ;  /* 0x000000001f007388 */ /* 0x004fe80000000400 */
[----:B---3--:R-:W-:Y:S04]  /*0c60*/  STS.U16 [R31+0x40], R34 ;  /* 0x000040221f007388 */ /* 0x008fe80000000400 */
[----:B------:R1:W-:Y:S04]  /*0c70*/  STS.U16 [R31+0x80], R40 ;  /* 0x000080281f007388 */ /* 0x0003e80000000400 */
[----:B------:R2:W-:Y:S01]  /*0c80*/  STS.U16 [R31+0xc0], R42 ;  /* 0x0000c02a1f007388 */ /* 0x0005e20000000400 */
[----:B------:R-:W-:-:S03]  /*0c90*/  NOP ;  /* 0x0000000000007918 */ /* 0x000fc60000000000 */
[----:B------:R-:W-:Y:S01]  /*0ca0*/  LDS.64 R34, [R36] ;  /* 0x0000000024227984 */ /* 0x000fe20000000a00 */
[----:B------:R-:W-:Y:S01]  /*0cb0*/  BAR.SYNC.DEFER_BLOCKING 0x0 ;  /* 0x0000000000007b1d */ /* 0x000fe20000010000 */
[----:B-1----:R-:W-:Y:S02]  /*0cc0*/  IADD3 R40, P4, PT, R41, R15, RZ ;  /* 0x0000000f29287210 */ /* 0x002fe40007f9e0ff */
[----:B------:R-:W-:-:S05]  /*0cd0*/  PRMT R0, RZ, 0x7610, R0 ;  /* 0x00007610ff007816 */ /* 0x000fca0000000000 */
[----:B--2---:R-:W1:Y:S01]  /*0ce0*/  LDC.64 R42, c[0x0][0x410] ;  /* 0x00010400ff2a7b82 */ /* 0x004e620000000a00 */
[----:B------:R-:W2:Y:S04]  /*0cf0*/  @!P3 LDG.E.U16 R32, desc[UR16][R38.64] ;  /* 0x000000102620b981 */ /* 0x000ea8000c1e1500 */
[----:B------:R-:W3:Y:S04]  /*0d00*/  @!P2 LDG.E.U16 R44, desc[UR16][R38.64+0x40] ;  /* 0x00004010262ca981 */ /* 0x000ee8000c1e1500 */
[----:B------:R-:W4:Y:S04]  /*0d10*/  @!P1 LDG.E.U16 R46, desc[UR16][R38.64+0x80] ;  /* 0x00008010262e9981 */ /* 0x000f28000c1e1500 */
[----:B------:R-:W4:Y:S01]  /*0d20*/  @!P0 LDG.E.U16 R48, desc[UR16][R38.64+0xc0] ;  /* 0x0000c01026308981 */ /* 0x000f22000c1e1500 */
[----:B------:R-:W-:-:S03]  /*0d30*/  IADD3.X R41, PT, PT, RZ, R16, RZ, P4, !PT ;  /* 0x00000010ff297210 */ /* 0x000fc600027fe4ff */
[----:B--2---:R-:W-:Y:S04]  /*0d40*/  STS.U16 [R31], R32 ;  /* 0x000000201f007388 */ /* 0x004fe80000000400 */
[----:B---3--:R2:W-:Y:S04]  /*0d50*/  STS.U16 [R31+0x40], R44 ;  /* 0x0000402c1f007388 */ /* 0x0085e80000000400 */
[----:B----4-:R3:W-:Y:S04]  /*0d60*/  STS.U16 [R31+0x80], R46 ;  /* 0x0000802e1f007388 */ /* 0x0107e80000000400 */
[----:B------:R4:W-:Y:S01]  /*0d70*/  STS.U16 [R31+0xc0], R48 ;  /* 0x0000c0301f007388 */ /* 0x0009e20000000400 */
[----:B------:R-:W-:-:S03]  /*0d80*/  NOP ;  /* 0x0000000000007918 */ /* 0x000fc60000000000 */
[----:B------:R-:W-:Y:S01]  /*0d90*/  LDS.64 R32, [R36] ;  /* 0x0000000024207984 */ /* 0x000fe20000000a00 */
[----:B--2---:R-:W2:Y:S08]  /*0da0*/  LDC.64 R44, c[0x0][0x418] ;  /* 0x00010600ff2c7b82 */ /* 0x004eb00000000a00 */
[----:B------:R-:W-:Y:S06]  /*0db0*/  BAR.SYNC.DEFER_BLOCKING 0x0 ;  /* 0x0000000000007b1d */ /* 0x000fec0000010000 */
[----:B------:R-:W2:Y:S04]  /*0dc0*/  @!P3 LDG.E.U16 R0, desc[UR16][R40.64] ;  /* 0x000000102800b981 */ /* 0x000ea8000c1e1500 */
[----:B------:R-:W2:Y:S04]  /*0dd0*/  @!P2 LDG.E.U16 R66, desc[UR16][R40.64+0x40] ;  /* 0x000040102842a981 */ /* 0x000ea8000c1e1500 */
[----:B------:R-:W2:Y:S04]  /*0de0*/  @!P1 LDG.E.U16 R68, desc[UR16][R40.64+0x80] ;  /* 0x0000801028449981 */ /* 0x000ea8000c1e1500 */
[----:B------:R-:W2:Y:S01]  /*0df0*/  @!P0 LDG.E.U16 R70, desc[UR16][R40.64+0xc0] ;  /* 0x0000c01028468981 */ /* 0x000ea2000c1e1500 */
[----:B-1----:R-:W-:Y:S01]  /*0e00*/  IMAD.WIDE.U32 R38, R42, UR18, R50 ;  /* 0x000000122a267c25 */ /* 0x002fe2000f8e0032 */
[----:B---3--:R-:W-:-:S02]  /*0e10*/  PRMT R46, RZ, 0x7610, R46 ;  /* 0x00007610ff2e7816 */ /* 0x008fc4000000002e */
[----:B----4-:R-:W-:Y:S01]  /*0e20*/  PRMT R48, RZ, 0x7610, R48 ;  /* 0x00007610ff307816 */ /* 0x010fe20000000030 */
[----:B------:R-:W-:Y:S02]  /*0e30*/  IMAD R39, R43, UR18, R39 ;  /* 0x000000122b277c24 */ /* 0x000fe4000f8e0227 */
[----:B--2---:R-:W-:Y:S01]  /*0e40*/  IMAD.WIDE.U32 R38, R2, R44, R38 ;  /* 0x0000002c02267225 */ /* 0x004fe200078e0026 */
[----:B------:R-:W-:-:S03]  /*0e50*/  PRMT R44, RZ, 0x7610, R44 ;  /* 0x00007610ff2c7816 */ /* 0x000fc6000000002c */
[----:B------:R-:W-:Y:S01]  /*0e60*/  IMAD R37, R2, R45, R39 ;  /* 0x0000002d02257224 */ /* 0x000fe200078e0227 */
[----:B------:R-:W-:-:S05]  /*0e70*/  IADD3 R38, P4, PT, R22, R38, RZ ;  /* 0x0000002616267210 */ /* 0x000fca0007f9e0ff */
[----:B------:R-:W-:Y:S01]  /*0e80*/  IMAD.X R37, RZ, RZ, R37, P4 ;  /* 0x000000ffff257224 */ /* 0x000fe200020e0625 */
[----:B------:R-:W-:-:S04]  /*0e90*/  LEA R42, P4, R38, UR8, 0x1 ;  /* 0x00000008262a7c11 */ /* 0x000fc8000f8808ff */
[----:B------:R-:W-:Y:S01]  /*0ea0*/  LEA.HI.X R43, R38, UR9, R37, 0x1, P4 ;  /* 0x00000009262b7c11 */ /* 0x000fe2000a0f0c25 */
[----:B------:R-:W1:Y:S01]  /*0eb0*/  LDCU.64 UR8, c[0x0][0x478] ;  /* 0x00008f00ff0877ac */ /* 0x000e620008000a00 */
[----:B------:R-:W-:Y:S04]  /*0ec0*/  STS.U16 [R31], R0 ;  /* 0x000000001f007388 */ /* 0x000fe80000000400 */
[----:B------:R2:W-:Y:S04]  /*0ed0*/  STS.U16 [R31+0x40], R66 ;  /* 0x000040421f007388 */ /* 0x0005e80000000400 */
[----:B------:R3:W-:Y:S04]  /*0ee0*/  STS.U16 [R31+0x80], R68 ;  /* 0x000080441f007388 */ /* 0x0007e80000000400 */
[----:B------:R-:W-:Y:S01]  /*0ef0*/  STS.U16 [R31+0xc0], R70 ;  /* 0x0000c0461f007388 */ /* 0x000fe20000000400 */
[----:B------:R-:W-:-:S03]  /*0f00*/  NOP ;  /* 0x0000000000007918 */ /* 0x000fc60000000000 */
[----:B------:R-:W-:Y:S01]  /*0f10*/  LDS.64 R38, [R36] ;  /* 0x0000000024267984 */ /* 0x000fe20000000a00 */
[----:B--2---:R-:W2:Y:S08]  /*0f20*/  LDC.64 R66, c[0x0][0x420] ;  /* 0x00010800ff427b82 */ /* 0x004eb00000000a00 */
[----:B------:R-:W-:Y:S08]  /*0f30*/  BAR.SYNC.DEFER_BLOCKING 0x0 ;  /* 0x0000000000007b1d */ /* 0x000ff00000010000 */
[----:B---3--:R-:W3:Y:S01]  /*0f40*/  LDC.64 R68, c[0x0][0x428] ;  /* 0x00010a00ff447b82 */ /* 0x008ee20000000a00 */
[----:B------:R-:W4:Y:S04]  /*0f50*/  @!P3 LDG.E.U16 R44, desc[UR16][R42.64] ;  /* 0x000000102a2cb981 */ /* 0x000f28000c1e1500 */
[----:B------:R-:W4:Y:S04]  /*0f60*/  @!P2 LDG.E.U16 R46, desc[UR16][R42.64+0x40] ;  /* 0x000040102a2ea981 */ /* 0x000f28000c1e1500 */
[----:B------:R-:W4:Y:S04]  /*0f70*/  @!P1 LDG.E.U16 R48, desc[UR16][R42.64+0x80] ;  /* 0x000080102a309981 */ /* 0x000f28000c1e1500 */
[----:B------:R0:W4:Y:S01]  /*0f80*/  @!P0 LDG.E.U16 R72, desc[UR16][R42.64+0xc0] ;  /* 0x0000c0102a488981 */ /* 0x000122000c1e1500 */
[----:B--2---:R-:W-:Y:S01]  /*0f90*/  IMAD.WIDE.U32 R40, R66, UR18, R50 ;  /* 0x0000001242287c25 */ /* 0x004fe2000f8e0032 */
[----:B------:R-:W-:-:S03]  /*0fa0*/  PRMT R66, RZ, 0x7610, R66 ;  /* 0x00007610ff427816 */ /* 0x000fc60000000042 */
[----:B------:R-:W-:Y:S02]  /*0fb0*/  IMAD R41, R67, UR18, R41 ;  /* 0x0000001243297c24 */ /* 0x000fe4000f8e0229 */
[C---:B---3--:R-:W-:Y:S01]  /*0fc0*/  IMAD.WIDE.U32 R40, R2.reuse, R68, R40 ;  /* 0x0000004402287225 */ /* 0x048fe200078e0028 */
[----:B0-----:R-:W-:Y:S02]  /*0fd0*/  PRMT R42, RZ, 0x7610, R42 ;  /* 0x00007610ff2a7816 */ /* 0x001fe4000000002a */
[----:B------:R-:W-:Y:S01]  /*0fe0*/  PRMT R68, RZ, 0x7610, R68 ;  /* 0x00007610ff447816 */ /* 0x000fe20000000044 */
[----:B------:R-:W-:Y:S01]  /*0ff0*/  IMAD R0, R2, R69, R41 ;  /* 0x0000004502007224 */ /* 0x000fe200078e0229 */
[----:B------:R-:W-:-:S04]  /*1000*/  IADD3 R41, P4, PT, R22, R40, RZ ;  /* 0x0000002816297210 */ /* 0x000fc80007f9e0ff */
[----:B------:R-:W-:Y:S02]  /*1010*/  IADD3.X R0, PT, PT, RZ, R0, RZ, P4, !PT ;  /* 0x00000000ff007210 */ /* 0x000fe400027fe4ff */
[----:B-1----:R-:W-:-:S04]  /*1020*/  LEA R40, P4, R41, UR8, 0x1 ;  /* 0x0000000829287c11 */ /* 0x002fc8000f8808ff */
[----:B------:R-:W-:Y:S01]  /*1030*/  LEA.HI.X R41, R41, UR9, R0, 0x1, P4 ;  /* 0x0000000929297c11 */ /* 0x000fe2000a0f0c00 */
[----:B------:R-:W0:Y:S01]  /*1040*/  LDCU.64 UR8, c[0x0][0x510] ;  /* 0x0000a200ff0877ac */ /* 0x000e220008000a00 */
[----:B----4-:R1:W-:Y:S04]  /*1050*/  STS.U16 [R31], R44 ;  /* 0x0000002c1f007388 */ /* 0x0103e80000000400 */
[----:B------:R-:W-:Y:S04]  /*1060*/  STS.U16 [R31+0x40], R46 ;  /* 0x0000402e1f007388 */ /* 0x000fe80000000400 */
[----:B------:R-:W-:Y:S04]  /*1070*/  STS.U16 [R31+0x80], R48 ;  /* 0x000080301f007388 */ /* 0x000fe80000000400 */
[----:B------:R-:W-:Y:S01]  /*1080*/  STS.U16 [R31+0xc0], R72 ;  /* 0x0000c0481f007388 */ /* 0x000fe20000000400 */
[----:B------:R-:W-:-:S03]  /*1090*/  NOP ;  /* 0x0000000000007918 */ /* 0x000fc60000000000 */
[----:B------:R-:W2:Y:S01]  /*10a0*/  LDS.64 R70, [R36] ;  /* 0x0000000024467984 */ /* 0x000ea20000000a00 */
[----:B------:R-:W-:Y:S01]  /*10b0*/  BAR.SYNC.DEFER_BLOCKING 0x0 ;  /* 0x0000000000007b1d */ /* 0x000fe20000010000 */
[----:B-1----:R-:W-:-:S05]  /*10c0*/  PRMT R44, RZ, 0x7610, R44 ;  /* 0x00007610ff2c7816 */ /* 0x002fca000000002c */
[----:B------:R-:W3:Y:S04]  /*10d0*/  @!P3 LDG.E.U16 R42, desc[UR16][R40.64] ;  /* 0x00000010282ab981 */ /* 0x000ee8000c1e1500 */
[----:B------:R-:W4:Y:S04]  /*10e0*/  @!P2 LDG.E.U16 R66, desc[UR16][R40.64+0x40] ;  /* 0x000040102842a981 */ /* 0x000f28000c1e1500 */
[----:B------:R-:W4:Y:S04]  /*10f0*/  @!P1 LDG.E.U16 R68, desc[UR16][R40.64+0x80] ;  /* 0x0000801028449981 */ /* 0x000f28000c1e1500 */
[----:B------:R-:W4:Y:S01]  /*1100*/  @!P0 LDG.E.U16 R44, desc[UR16][R40.64+0xc0] ;  /* 0x0000c010282c8981 */ /* 0x000f22000c1e1500 */
[C---:B--2---:R-:W-:Y:S01]  /*1110*/  PRMT R45, R70.reuse, 0x7632, R45 ;  /* 0x00007632462d7816 */ /* 0x044fe2000000002d */
[C---:B------:R-:W-:Y:S01]  /*1120*/  IMAD.U32 R37, R71.reuse, 0x10000, RZ ;  /* 0x0001000047257824 */ /* 0x040fe200078e00ff */
[----:B------:R-:W-:Y:S01]  /*1130*/  PRMT R46, R71, 0x7632, R46 ;  /* 0x00007632472e7816 */ /* 0x000fe2000000002e */
[----:B------:R-:W-:Y:S01]  /*1140*/  UISETP.NE.AND.EX UP0, UPT, UR13, URZ, UPT, UP0 ;  /* 0x000000ff0d00728c */ /* 0x000fe2000bf05300 */
[----:B------:R-:W-:Y:S01]  /*1150*/  SHF.L.U32 R0, R70, 0x10, RZ ;  /* 0x0000001046007819 */ /* 0x000fe200000006ff */
[----:B------:R-:W-:Y:S01]  /*1160*/  FMUL.FTZ R47, R37, -1.4426950216293334961 ;  /* 0xbfb8aa3b252f7820 */ /* 0x000fe20000410000 */
[----:B------:R-:W-:-:S02]  /*1170*/  SHF.L.U32 R45, R45, 0x10, RZ ;  /* 0x000000102d2d7819 */ /* 0x000fc400000006ff */
[----:B------:R-:W-:Y:S01]  /*1180*/  SHF.L.U32 R46, R46, 0x10, RZ ;  /* 0x000000102e2e7819 */ /* 0x000fe200000006ff */
[----:B------:R-:W-:Y:S01]  /*1190*/  FMUL.FTZ R43, R0, -1.4426950216293334961 ;  /* 0xbfb8aa3b002b7820 */ /* 0x000fe20000410000 */
[----:B------:R-:W-:Y:S01]  /*11a0*/  ISETP.NE.AND P1, PT, R58, RZ, PT ;  /* 0x000000ff3a00720c */ /* 0x000fe20003f25270 */
[----:B------:R-:W1:Y:S02]  /*11b0*/  MUFU.EX2 R47, R47 ;  /* 0x0000002f002f7308 */ /* 0x000e640000000800 */
[----:B------:R-:W-:-:S06]  /*11c0*/  FMUL.FTZ R49, R46, -1.4426950216293334961 ;  /* 0xbfb8aa3b2e317820 */ /* 0x000fcc0000410000 */
[----:B------:R-:W2:Y:S08]  /*11d0*/  MUFU.EX2 R43, R43 ;  /* 0x0000002b002b7308 */ /* 0x000eb00000000800 */
[----:B------:R-:W0:Y:S01]  /*11e0*/  MUFU.EX2 R49, R49 ;  /* 0x0000003100317308 */ /* 0x000e220000000800 */
[----:B-1----:R-:W-:Y:S01]  /*11f0*/  FADD.FTZ R48, R47, 1 ;  /* 0x3f8000002f307421 */ /* 0x002fe20000010000 */
[----:B------:R-:W-:-:S06]  /*1200*/  IMAD.U32 R47, R38, 0x10000, RZ ;  /* 0x00010000262f7824 */ /* 0x000fcc00078e00ff */
[----:B------:R-:W-:Y:S01]  /*1210*/  MUFU.RCP R72, R48 ;  /* 0x0000003000487308 */ /* 0x000fe20000001000 */
[----:B--2---:R-:W-:-:S07]  /*1220*/  FADD.FTZ R43, R43, 1 ;  /* 0x3f8000002b2b7421 */ /* 0x004fce0000010000 */
[----:B------:R-:W1:Y:S01]  /*1230*/  MUFU.RCP R67, R43 ;  /* 0x0000002b00437308 */ /* 0x000e620000001000 */
[----:B---3--:R2:W-:Y:S04]  /*1240*/  STS.U16 [R31], R42 ;  /* 0x0000002a1f007388 */ /* 0x0085e80000000400 */
[----:B----4-:R0:W-:Y:S04]  /*1250*/  STS.U16 [R31+0x40], R66 ;  /* 0x000040421f007388 */ /* 0x0101e80000000400 */
[----:B------:R1:W-:Y:S01]  /*1260*/  STS.U16 [R31+0x80], R68 ;  /* 0x000080441f007388 */ /* 0x0003e20000000400 */
[----:B--2---:R-:W-:-:S03]  /*1270*/  FMUL.FTZ R42, R45, -1.4426950216293334961 ;  /* 0xbfb8aa3b2d2a7820 */ /* 0x004fc60000410000 */
[----:B------:R2:W-:Y:S01]  /*1280*/  STS.U16 [R31+0xc0], R44 ;  /* 0x0000c02c1f007388 */ /* 0x0005e20000000400 */
[----:B------:R-:W-:-:S03]  /*1290*/  NOP ;  /* 0x0000000000007918 */ /* 0x000fc60000000000 */
[----:B------:R-:W3:Y:S01]  /*12a0*/  LDS.64 R40, [R36] ;  /* 0x0000000024287984 */ /* 0x000ee20000000a00 */
[----:B------:R-:W2:Y:S01]  /*12b0*/  MUFU.EX2 R42, R42 ;  /* 0x0000002a002a7308 */ /* 0x000ea20000000800 */
[----:B0-----:R-:W-:Y:S01]  /*12c0*/  FADD.FTZ R66, R49, 1 ;  /* 0x3f80000031427421 */ /* 0x001fe20000010000 */
[----:B------:R-:W-:Y:S01]  /*12d0*/  SHF.L.U32 R49, R39, 0x10, RZ ;  /* 0x0000001027317819 */ /* 0x000fe200000006ff */
[----:B-1----:R-:W-:-:S05]  /*12e0*/  FMUL.FTZ R68, R0, R67 ;  /* 0x0000004300447220 */ /* 0x002fca0000410000 */
[----:B------:R0:W1:Y:S01]  /*12f0*/  MUFU.RCP R75, R66 ;  /* 0x00000042004b7308 */ /* 0x0000620000001000 */
[----:B--2---:R-:W-:Y:S01]  /*1300*/  FADD.FTZ R44, R42, 1 ;  /* 0x3f8000002a2c7421 */ /* 0x004fe20000010000 */
[----:B------:R-:W-:Y:S02]  /*1310*/  PRMT R42, R38, 0x7632, R42 ;  /* 0x00007632262a7816 */ /* 0x000fe4000000002a */
[----:B------:R-:W-:-:S04]  /*1320*/  PRMT R38, R39, 0x7632, R38 ;  /* 0x0000763227267816 */ /* 0x000fc80000000026 */
[----:B------:R2:W4:Y:S01]  /*1330*/  MUFU.RCP R70, R44 ;  /* 0x0000002c00467308 */ /* 0x0005220000001000 */
[----:B------:R-:W-:Y:S02]  /*1340*/  SHF.L.U32 R48, R42, 0x10, RZ ;  /* 0x000000102a307819 */ /* 0x000fe400000006ff */
[----:B0-----:R-:W-:Y:S01]  /*1350*/  SHF.L.U32 R66, R38, 0x10, RZ ;  /* 0x0000001026427819 */ /* 0x001fe200000006ff */
[----:B-1----:R-:W-:-:S04]  /*1360*/  FADD.FTZ R77, -R75, 1 ;  /* 0x3f8000004b4d7421 */ /* 0x002fc80000010100 */
[----:B------:R-:W-:Y:S01]  /*1370*/  FFMA.FTZ R77, R46, R77, 1 ;  /* 0x3f8000002e4d7423 */ /* 0x000fe2000001004d */
[----:B--2---:R-:W-:-:S04]  /*1380*/  FADD.FTZ R44, -R72, 1 ;  /* 0x3f800000482c7421 */ /* 0x004fc80000010100 */
[----:B------:R-:W-:Y:S01]  /*1390*/  FFMA.FTZ R44, R37, R44, 1 ;  /* 0x3f800000252c7423 */ /* 0x000fe2000001002c */
[----:B----4-:R-:W-:Y:S01]  /*13a0*/  FADD.FTZ R42, -R70, 1 ;  /* 0x3f800000462a7421 */ /* 0x010fe20000010100 */
[C---:B---3--:R-:W-:Y:S01]  /*13b0*/  PRMT R39, R40.reuse, 0x7632, R39 ;  /* 0x0000763228277816 */ /* 0x048fe20000000027 */
[----:B------:R-:W-:Y:S01]  /*13c0*/  IMAD.U32 R73, R41, 0x10000, RZ ;  /* 0x0001000029497824 */ /* 0x000fe200078e00ff */
[----:B------:R-:W-:Y:S01]  /*13d0*/  SHF.L.U32 R69, R40, 0x10, RZ ;  /* 0x0000001028457819 */ /* 0x000fe200000006ff */
[----:B------:R-:W-:Y:S01]  /*13e0*/  FFMA.FTZ R42, R45, R42, 1 ;  /* 0x3f8000002d2a7423 */ /* 0x000fe2000001002a */
[----:B------:R-:W-:Y:S01]  /*13f0*/  PRMT R40, R41, 0x7632, R40 ;  /* 0x0000763229287816 */ /* 0x000fe20000000028 */
[----:B------:R-:W-:Y:S02]  /*1400*/  IMAD.U32 R71, R39, 0x10000, RZ ;  /* 0x0001000027477824 */ /* 0x000fe400078e00ff */
[----:B------:R-:W-:Y:S01]  /*1410*/  FADD.FTZ R41, -R67, 1 ;  /* 0x3f80000043297421 */ /* 0x000fe20000010100 */
[----:B------:R-:W-:Y:S01]  /*1420*/  FMUL.FTZ R38, R47, R69 ;  /* 0x000000452f267220 */ /* 0x000fe20000410000 */
[----:B------:R-:W-:Y:S01]  /*1430*/  SHF.L.U32 R74, R40, 0x10, RZ ;  /* 0x00000010284a7819 */ /* 0x000fe200000006ff */
        /* <DEDUP_REMOVED lines=13> */
[----:B------:R-:W-:Y:S01]  /*1510*/  BAR.SYNC.DEFER_BLOCKING 0x0 ;  /* 0x0000000000007b1d */ /* 0x000fe20000010000 */
[----:B------:R-:W-:Y:S01]  /*1520*/  F2FP.BF16.F32.PACK_AB R38, R39, R38 ;  /* 0x000000262726723e */ /* 0x000fe200000010ff */
[----:B------:R-:W-:Y:S01]  /*1530*/  FMUL.FTZ R37, R45, R70 ;  /* 0x000000462d257220 */ /* 0x000fe20000410000 */
[----:B------:R-:W-:Y:S01]  /*1540*/  FMUL.FTZ R75, R46, R75 ;  /* 0x0000004b2e4b7220 */ /* 0x000fe20000410000 */
[----:B------:R-:W-:Y:S01]  /*1550*/  F2FP.BF16.F32.PACK_AB R39, R40, R43 ;  /* 0x0000002b2827723e */ /* 0x000fe200000010ff */
[----:B------:R-:W-:-:S03]  /*1560*/  FMUL.FTZ R0, R47, R68 ;  /* 0x000000442f007220 */ /* 0x000fc60000410000 */
[----:B------:R-:W0:Y:S01]  /*1570*/  LDC.64 R40, c[0x0][0x508] ;  /* 0x00014200ff287b82 */ /* 0x000e220000000a00 */
[----:B------:R1:W-:Y:S01]  /*1580*/  STS.64 [R36], R38 ;  /* 0x0000002624007388 */ /* 0x0003e20000000a00 */
[----:B------:R-:W-:-:S03]  /*1590*/  NOP ;  /* 0x0000000000007918 */ /* 0x000fc60000000000 */
[----:B------:R-:W-:Y:S01]  /*15a0*/  LDS.U16 R77, [R31] ;  /* 0x000000001f4d7984 */ /* 0x000fe20000000400 */
[----:B0-----:R-:W-:-:S04]  /*15b0*/  IMAD.WIDE.U32 R42, R40, UR18, R50 ;  /* 0x00000012282a7c25 */ /* 0x001fc8000f8e0032 */
[----:B------:R-:W-:Y:S01]  /*15c0*/  FMUL.FTZ R40, R48, R37 ;  /* 0x0000002530287220 */ /* 0x000fe20000410000 */
[----:B------:R-:W-:Y:S01]  /*15d0*/  LDS.U16 R79, [R31+0x40] ;  /* 0x000040001f4f7984 */ /* 0x000fe20000000400 */
[----:B------:R-:W-:Y:S02]  /*15e0*/  IMAD R43, R41, UR18, R43 ;  /* 0x00000012292b7c24 */ /* 0x000fe4000f8e022b */
[----:B-1----:R-:W-:Y:S01]  /*15f0*/  FMUL.FTZ R38, R49, R72 ;  /* 0x0000004831267220 */ /* 0x002fe20000410000 */
[----:B------:R-:W-:Y:S01]  /*1600*/  LDS.U16 R81, [R31+0x80] ;  /* 0x000080001f517984 */ /* 0x000fe20000000400 */
[----:B------:R-:W-:-:S03]  /*1610*/  IMAD.WIDE.U32 R42, R2, UR8, R42 ;  /* 0x00000008022a7c25 */ /* 0x000fc6000f8e002a */
[----:B------:R-:W-:Y:S01]  /*1620*/  LDS.U16 R83, [R31+0xc0] ;  /* 0x0000c0001f537984 */ /* 0x000fe20000000400 */
[----:B------:R-:W-:Y:S01]  /*1630*/  IMAD R39, R2, UR9, R43 ;  /* 0x0000000902277c24 */ /* 0x000fe2000f8e022b */
[----:B------:R-:W-:Y:S02]  /*1640*/  IADD3 R42, P0, PT, R22, R42, RZ ;  /* 0x0000002a162a7210 */ /* 0x000fe40007f1e0ff */
[----:B------:R-:W-:Y:S02]  /*1650*/  @!P1 STS [UR6+0x100], R29 ;  /* 0x0001001dff009988 */ /* 0x000fe40008000806 */
[----:B------:R-:W-:Y:S01]  /*1660*/  IADD3.X R39, PT, PT, RZ, R39, RZ, P0, !PT ;  /* 0x00000027ff277210 */ /* 0x000fe200007fe4ff */
[----:B------:R-:W-:Y:S01]  /*1670*/  BAR.SYNC.DEFER_BLOCKING 0x0 ;  /* 0x0000000000007b1d */ /* 0x000fe20000010000 */
[----:B------:R-:W-:-:S04]  /*1680*/  LEA R44, P4, R42, UR10, 0x1 ;  /* 0x0000000a2a2c7c11 */ /* 0x000fc8000f8808ff */
[----:B------:R-:W-:Y:S01]  /*1690*/  LEA.HI.X R45, R42, UR11, R39, 0x1, P4 ;  /* 0x0000000b2a2d7c11 */ /* 0x000fe2000a0f0c27 */
[----:B------:R-:W-:Y:S01]  /*16a0*/  FMUL.FTZ R42, R66, R75 ;  /* 0x0000004b422a7220 */ /* 0x000fe20000410000 */
[----:B------:R-:W0:Y:S02]  /*16b0*/  LDS R85, [UR6+0x100] ;  /* 0x00010006ff557984 */ /* 0x000e240008000800 */
        /* <DEDUP_REMOVED lines=11> */
[----:B------:R-:W-:Y:S01]  /*1770*/  FMUL.FTZ R37, R37, R71 ;  /* 0x0000004725257220 */ /* 0x000fe20000410000 */
[----:B------:R-:W-:Y:S01]  /*1780*/  FMUL.FTZ R72, R72, R73 ;  /* 0x0000004948487220 */ /* 0x000fe20000410000 */
[----:B------:R-:W-:-:S04]  /*1790*/  FMUL.FTZ R75, R75, R74 ;  /* 0x0000004a4b4b7220 */ /* 0x000fc80000410000 */
[----:B------:R-:W0:Y:S01]  /*17a0*/  LDC.64 R48, c[0x0][0x430] ;  /* 0x00010c00ff307b82 */ /* 0x000e220000000a00 */
[----:B------:R-:W-:Y:S02]  /*17b0*/  F2FP.BF16.F32.PACK_AB R68, R37, R68 ;  /* 0x000000442544723e */ /* 0x000fe400000010ff */
[----:B------:R-:W-:-:S05]  /*17c0*/  F2FP.BF16.F32.PACK_AB R69, R75, R72 ;  /* 0x000000484b45723e */ /* 0x000fca00000010ff */
[----:B------:R-:W1:Y:S01]  /*17d0*/  LDC.64 R66, c[0x0][0x438] ;  /* 0x00010e00ff427b82 */ /* 0x000e620000000a00 */
[----:B------:R-:W-:Y:S01]  /*17e0*/  STS.64 [R36], R68 ;  /* 0x0000004424007388 */ /* 0x000fe20000000a00 */
        /* <DEDUP_REMOVED lines=8> */
[----:B------:R-:W-:Y:S01]  /*1870*/  IMAD R46, R2, R67, R45 ;  /* 0x00000043022e7224 */ /* 0x000fe200078e022d */
[----:B------:R-:W-:Y:S02]  /*1880*/  IADD3 R45, P5, PT, R22, R44, RZ ;  /* 0x0000002c162d7210 */ /* 0x000fe40007fbe0ff */
[----:B------:R-:W-:Y:S03]  /*1890*/  @!P1 STS [UR6+0x100], R29 ;  /* 0x0001001dff009988 */ /* 0x000fe60008000806 */
[----:B------:R-:W-:Y:S01]  /*18a0*/  IMAD.X R46, RZ, RZ, R46, P5 ;  /* 0x000000ffff2e7224 */ /* 0x000fe200028e062e */
[----:B------:R-:W-:Y:S01]  /*18b0*/  BAR.SYNC.DEFER_BLOCKING 0x0 ;  /* 0x0000000000007b1d */ /* 0x000fe20000010000 */
[----:B------:R-:W-:-:S04]  /*18c0*/  LEA R44, P5, R45, UR12, 0x1 ;  /* 0x0000000c2d2c7c11 */ /* 0x000fc8000f8a08ff */
[----:B------:R-:W-:Y:S01]  /*18d0*/  LEA.HI.X R45, R45, UR13, R46, 0x1, P5 ;  /* 0x0000000d2d2d7c11 */ /* 0x000fe2000a8f0c2e */
        /* <DEDUP_REMOVED lines=8> */
[----:B------:R1:W-:Y:S02]  /*1960*/  @!P4 STG.E.U16 desc[UR16][R44.64+0xc0], R43 ;  /* 0x0000c02b2c00c986 */ /* 0x0003e4000c101510 */
.L_x_9675:
[----:B------:R-:W-:Y:S01]  /*1970*/  BAR.SYNC.DEFER_BLOCKING 0x0 ;  /* 0x0000000000007b1d */ /* 0x000fe20000010000 */
[C---:B------:R-:W-:Y:S01]  /*1980*/  PRMT R47, R34.reuse, 0x7632, R47 ;  /* 0x00007632222f7816 */ /* 0x040fe2000000002f */
[----:B------:R-:W-:Y:S01]  /*1990*/  UISETP.GE.AND UP0, UPT, UR4, 0x1, UPT ;  /* 0x000000010400788c */ /* 0x000fe2000bf06270 */
[----:B-1----:R-:W-:Y:S01]  /*19a0*/  SHF.L.U32 R37, R34, 0x10, RZ ;  /* 0x0000001022257819 */ /* 0x002fe200000006ff */
[----:B------:R-:W-:Y:S01]  /*19b0*/  HFMA2 R41, -RZ, RZ, 0, 0 ;  /* 0x00000000ff297431 */ /* 0x000fe200000001ff */
[----:B------:R-:W-:Y:S02]  /*19c0*/  SHF.L.U32 R47, R47, 0x10, RZ ;  /* 0x000000102f2f7819 */ /* 0x000fe400000006ff */
[----:B0-----:R-:W-:Y:S02]  /*19d0*/  CS2R R44, SRZ ;  /* 0x00000000002c7805 */ /* 0x001fe4000001ff00 */
[C---:B------:R-:W-:Y:S01]  /*19e0*/  PRMT R49, R35.reuse, 0x7632, R49 ;  /* 0x0000763223317816 */ /* 0x040fe20000000031 */
[----:B------:R-:W-:Y:S01]  /*19f0*/  FFMA.FTZ R69, R0, R37, R9 ;  /* 0x0000002500457223 */ /* 0x000fe20000010009 */
[----:B------:R-:W-:Y:S01]  /*1a00*/  SHF.L.U32 R39, R35, 0x10, RZ ;  /* 0x0000001023277819 */ /* 0x000fe200000006ff */
[C---:B------:R-:W-:Y:S01]  /*1a10*/  IMAD.U32 R35, R32.reuse, 0x10000, RZ ;  /* 0x0001000020237824 */ /* 0x040fe200078e00ff */
        /* <DEDUP_REMOVED lines=12> */
[----:B------:R-:W-:Y:S01]  /*1ae0*/  FADD.FTZ R86, R33, R4 ;  /* 0x0000000421567221 */ /* 0x000fe20000010000 */
        /* <DEDUP_REMOVED lines=10> */
[----:B------:R-:W-:Y:S01]  /*1b90*/  SHF.L.U32 R97, R28, 0x8, RZ ;  /* 0x000000081c617819 */ /* 0x000fe200000006ff */
[----:B------:R-:W-:Y:S01]  /*1ba0*/  FMUL.FTZ R94, R86, R47 ;  /* 0x0000002f565e7220 */ /* 0x000fe20000410000 */
[----:B------:R-:W-:Y:S01]  /*1bb0*/  IADD3 R78, P1, PT, R50, R52, RZ ;  /* 0x00000034324e7210 */ /* 0x000fe20007f3e0ff */
[----:B------:R-:W-:Y:S01]  /*1bc0*/  FMUL.FTZ R95, R48, R39 ;  /* 0x00000027305f7220 */ /* 0x000fe20000410000 */
[----:B------:R-:W1:Y:S01]  /*1bd0*/  LDC.64 R68, c[0x0][0x448] ;  /* 0x00011200ff447b82 */ /* 0x000e620000000a00 */
[----:B------:R-:W-:Y:S01]  /*1be0*/  ISETP.GE.AND P2, PT, R22, R29, PT ;  /* 0x0000001d1600720c */ /* 0x000fe20003f46270 */
[----:B------:R-:W-:Y:S01]  /*1bf0*/  FMUL.FTZ R96, R88, R49 ;  /* 0x0000003158607220 */ /* 0x000fe20000410000 */
[----:B------:R-:W-:Y:S01]  /*1c00*/  IADD3 R91, PT, PT, R20, -0x2, RZ ;  /* 0xfffffffe145b7810 */ /* 0x000fe20007ffe0ff */
[----:B------:R-:W-:Y:S01]  /*1c10*/  IMAD.MOV.U32 R41, RZ, RZ, RZ ;  /* 0x000000ffff297224 */ /* 0x000fe200078e00ff */
[----:B------:R-:W-:Y:S01]  /*1c20*/  IADD3 R101, PT, PT, R50, R58, RZ ;  /* 0x0000003a32657210 */ /* 0x000fe20007ffe0ff */
[----:B------:R-:W2:Y:S01]  /*1c30*/  LDCU UR10, c[0x0][0x394] ;  /* 0x00007280ff0a77ac */ /* 0x000ea20008000800 */
[----:B------:R-:W-:Y:S01]  /*1c40*/  ISETP.EQ.AND P0, PT, R58, RZ, P0 ;  /* 0x000000ff3a00720c */ /* 0x000fe20000702270 */
[----:B------:R-:W3:Y:S01]  /*1c50*/  LDC.64 R70, c[0x0][0x3a8] ;  /* 0x0000ea00ff467b82 */ /* 0x000ee20000000a00 */
[----:B------:R-:W-:Y:S01]  /*1c60*/  LOP3.LUT R97, R97, 0x100, RZ, 0xc0, !PT ;  /* 0x0000010061617812 */ /* 0x000fe200078ec0ff */
[----:B------:R-:W4:Y:S01]  /*1c70*/  LDCU UR12, c[0x0][0x38c] ;  /* 0x00007180ff0c77ac */ /* 0x000f220008000800 */
[----:B------:R-:W-:-:S02]  /*1c80*/  LOP3.LUT R98, R98, 0x100, RZ, 0xc0, !PT ;  /* 0x0000010062627812 */ /* 0x000fc400078ec0ff */
[----:B------:R-:W-:Y:S01]  /*1c90*/  IADD3.X R79, PT, PT, RZ, R27, RZ, P1, !PT ;  /* 0x0000001bff4f7210 */ /* 0x000fe20000ffe4ff */
[----:B------:R-:W0:Y:S02]  /*1ca0*/  LDCU UR11, c[0x0][0x388] ;  /* 0x00007100ff0b77ac */ /* 0x000e240008000800 */
[----:B------:R-:W0:Y:S01]  /*1cb0*/  LDC.64 R72, c[0x0][0x3c0] ;  /* 0x0000f000ff487b82 */ /* 0x000e220000000a00 */
[----:B------:R-:W0:Y:S01]  /*1cc0*/  LDCU.64 UR8, c[0x0][0x540] ;  /* 0x0000a800ff0877ac */ /* 0x000e220008000a00 */
[----:B------:R-:W-:-:S06]  /*1cd0*/  UMOV UR4, URZ ;  /* 0x000000ff00047c82 */ /* 0x000fcc0008000000 */
[----:B------:R-:W0:Y:S08]  /*1ce0*/  LDC.64 R74, c[0x0][0x3e0] ;  /* 0x0000f800ff4a7b82 */ /* 0x000e300000000a00 */
[----:B--2-4-:R-:W0:Y:S02]  /*1cf0*/  LDC.64 R76, c[0x0][0x4f0] ;  /* 0x00013c00ff4c7b82 */ /* 0x014e240000000a00 */
.L_x_9690:
[----:B0-----:R-:W-:Y:S01]  /*1d00*/  MOV R32, R22 ;  /* 0x0000001600207202 */ /* 0x001fe20000000f00 */
[----:B------:R-:W-:Y:S01]  /*1d10*/  IMAD.MOV.U32 R33, RZ, RZ, RZ ;  /* 0x000000ffff217224 */ /* 0x000fe200078e00ff */
[-C--:B------:R-:W-:Y:S02]  /*1d20*/  ISETP.GE.AND P1, PT, R25, R29.reuse, PT ;  /* 0x0000001d1900720c */ /* 0x080fe40003f26270 */
[-C--:B------:R-:W-:Y:S01]  /*1d30*/  ISETP.GE.AND P3, PT, R24, R29.reuse, PT ;  /* 0x0000001d1800720c */ /* 0x080fe20003f66270 */
[----:B0-----:R-:W-:Y:S01]  /*1d40*/  IMAD.WIDE.U32 R32, R74, UR4, R32 ;  /* 0x000000044a207c25 */ /* 0x001fe2000f8e0020 */
[----:B------:R-:W-:-:S03]  /*1d50*/  ISETP.GE.AND P4, PT, R26, R29, PT ;  /* 0x0000001d1a00720c */ /* 0x000fc60003f86270 */
[----:B------:R-:W-:Y:S01]  /*1d60*/  IMAD R33, R75, UR4, R33 ;  /* 0x000000044b217c24 */ /* 0x000fe2000f8e0221 */
[----:B------:R-:W-:-:S04]  /*1d70*/  LEA R34, P5, R32, R17, 0x1 ;  /* 0x0000001120227211 */ /* 0x000fc800078a08ff */
[----:B------:R-:W-:-:S05]  /*1d80*/  LEA.HI.X R35, R32, R18, R33, 0x1, P5 ;  /* 0x0000001220237211 */ /* 0x000fca00028f0c21 */
[----:B--2---:R-:W2:Y:S04]  /*1d90*/  @!P2 LDG.E.U16 R106, desc[UR16][R34.64] ;  /* 0x00000010226aa981 */ /* 0x004ea8000c1e1500 */
[----:B------:R-:W4:Y:S04]  /*1da0*/  @!P1 LDG.E.U16 R103, desc[UR16][R34.64+0x80] ;  /* 0x0000801022679981 */ /* 0x000f28000c1e1500 */
[----:B------:R-:W5:Y:S04]  /*1db0*/  @!P3 LDG.E.U16 R85, desc[UR16][R34.64+0x40] ;  /* 0x000040102255b981 */ /* 0x000f68000c1e1500 */
[----:B------:R-:W5:Y:S01]  /*1dc0*/  @!P4 LDG.E.U16 R105, desc[UR16][R34.64+0xc0] ;  /* 0x0000c0102269c981 */ /* 0x000f62000c1e1500 */
[----:B------:R-:W-:-:S02]  /*1dd0*/  MOV R32, R56 ;  /* 0x0000003800207202 */ /* 0x000fc40000000f00 */
[----:B------:R-:W-:-:S03]  /*1de0*/  MOV R33, R11 ;  /* 0x0000000b00217202 */ /* 0x000fc60000000f00 */
[----:B---3--:R-:W-:-:S04]  /*1df0*/  IMAD.WIDE.U32 R32, R70, UR4, R32 ;  /* 0x0000000446207c25 */ /* 0x008fc8000f8e0020 */
[----:B------:R-:W-:Y:S01]  /*1e00*/  IMAD R33, R71, UR4, R33 ;  /* 0x0000000447217c24 */ /* 0x000fe2000f8e0221 */
[----:B------:R-:W-:-:S04]  /*1e10*/  LEA R80, P5, R32, R66, 0x2 ;  /* 0x0000004220507211 */ /* 0x000fc800078a10ff */
[----:B------:R-:W-:-:S05]  /*1e20*/  LEA.HI.X R81, R32, R67, R33, 0x2, P5 ;  /* 0x0000004320517211 */ /* 0x000fca00028f1421 */
[----:B------:R-:W3:Y:S01]  /*1e30*/  LDG.E R102, desc[UR16][R80.64] ;  /* 0x0000001050667981 */ /* 0x000ee2000c1e1900 */
[----:B------:R-:W-:Y:S01]  /*1e40*/  MOV R33, R13 ;  /* 0x0000000d00217202 */ /* 0x000fe20000000f00 */
[----:B------:R-:W-:-:S04]  /*1e50*/  IMAD.MOV.U32 R32, RZ, RZ, R54 ;  /* 0x000000ffff207224 */ /* 0x000fc800078e0036 */
[----:B------:R-:W-:-:S04]  /*1e60*/  IMAD.WIDE.U32 R32, R72, UR4, R32 ;  /* 0x0000000448207c25 */ /* 0x000fc8000f8e0020 */
        /* <DEDUP_REMOVED lines=11> */
[----:B--2---:R-:W-:Y:S02]  /*1f20*/  @!P2 PRMT R84, R106, 0x5410, RZ ;  /* 0x000054106a54a816 */ /* 0x004fe400000000ff */
[----:B----4-:R-:W-:-:S02]  /*1f30*/  @!P1 PRMT R104, R103, 0x5410, RZ ;  /* 0x0000541067689816 */ /* 0x010fc400000000ff */
[----:B-----5:R-:W-:Y:S02]  /*1f40*/  @!P3 PRMT R84, R84, 0x5410, R85 ;  /* 0x000054105454b816 */ /* 0x020fe40000000055 */
        /* <DEDUP_REMOVED lines=9> */
[----:B---3--:R-:W-:-:S04]  /*1fe0*/  FMUL.FTZ R35, R102, 1.4426950216293334961 ;  /* 0x3fb8aa3b66237820 */ /* 0x008fc80000410000 */
[-C--:B------:R-:W-:Y:S01]  /*1ff0*/  FMUL.FTZ R80, R46, R35.reuse ;  /* 0x000000232e507220 */ /* 0x080fe20000410000 */
[----:B------:R-:W-:Y:S01]  /*2000*/  ISETP.NE.AND P3, PT, R58, RZ, PT ;  /* 0x000000ff3a00720c */ /* 0x000fe20003f65270 */
[-C--:B------:R-:W-:Y:S01]  /*2010*/  FMUL.FTZ R103, R86, R35.reuse ;  /* 0x0000002356677220 */ /* 0x080fe20000410000 */
[----:B0-----:R-:W-:-:S03]  /*2020*/  FMUL.FTZ R104, R48, R35 ;  /* 0x0000002330687220 */ /* 0x001fc60000410000 */
[----:B------:R-:W0:Y:S01]  /*2030*/  MUFU.EX2 R80, R80 ;  /* 0x0000005000507308 */ /* 0x000e220000000800 */
[----:B------:R-:W-:Y:S01]  /*2040*/  FMUL.FTZ R111, R88, R35 ;  /* 0x00000023586f7220 */ /* 0x000fe20000410000 */
[----:B------:R-:W-:Y:S02]  /*2050*/  ISETP.NE.AND P1, PT, R58, 0x1f, PT ;  /* 0x0000001f3a00780c */ /* 0x000fe40003f25270 */
[----:B------:R-:W-:-:S04]  /*2060*/  SEL R82, R82, R21, !P3 ;  /* 0x0000001552527207 */ /* 0x000fc80005800000 */
[----:B------:R-:W2:Y:S01]  /*2070*/  MUFU.EX2 R103, R103 ;  /* 0x0000006700677308 */ /* 0x000ea20000000800 */
[----:B------:R-:W-:-:S07]  /*2080*/  LEA R81, R82, UR6, 0x2 ;  /* 0x0000000652517c11 */ /* 0x000fce000f8e10ff */
[----:B------:R-:W3:Y:S08]  /*2090*/  MUFU.EX2 R104, R104 ;  /* 0x0000006800687308 */ /* 0x000ef00000000800 */
[----:B------:R-:W4:Y:S01]  /*20a0*/  MUFU.EX2 R111, R111 ;  /* 0x0000006f006f7308 */ /* 0x000f220000000800 */
[C---:B-1----:R-:W-:Y:S02]  /*20b0*/  PRMT R83, R32.reuse, 0x7632, R83 ;  /* 0x0000763220537816 */ /* 0x042fe40000000053 */
[C---:B------:R-:W-:Y:S01]  /*20c0*/  PRMT R105, R33.reuse, 0x7632, R105 ;  /* 0x0000763221697816 */ /* 0x040fe20000000069 */
[----:B------:R-:W-:Y:S01]  /*20d0*/  IMAD.U32 R106, R33, 0x10000, RZ ;  /* 0x00010000216a7824 */ /* 0x000fe200078e00ff */
[----:B------:R-:W-:-:S02]  /*20e0*/  SHF.L.U32 R82, R32, 0x10, RZ ;  /* 0x0000001020527819 */ /* 0x000fc400000006ff */
[----:B------:R-:W-:Y:S02]  /*20f0*/  SHF.L.U32 R83, R83, 0x10, RZ ;  /* 0x0000001053537819 */ /* 0x000fe400000006ff */
[----:B------:R-:W-:Y:S01]  /*2100*/  SHF.L.U32 R105, R105, 0x10, RZ ;  /* 0x0000001069697819 */ /* 0x000fe200000006ff */
[----:B0-----:R0:W-:Y:S01]  /*2110*/  STS [R81+0x548], R80 ;  /* 0x0005485051007388 */ /* 0x0011e20000000800 */
        /* <DEDUP_REMOVED lines=9> */
[----:B0-234-:R-:W-:Y:S05]  /*21b0*/  @P1 BRA `(.L_x_9678) ;  /* 0x00000000001c1947 */ /* 0x01dfea0003800000 */
[----:B------:R-:W-:Y:S01]  /*21c0*/  ISETP.NE.AND P1, PT, R20, UR10, PT ;  /* 0x0000000a14007c0c */ /* 0x000fe2000bf25270 */
[----:B------:R-:W-:-:S12]  /*21d0*/  IMAD.MOV.U32 R84, RZ, RZ, 0x3f800000 ;  /* 0x3f800000ff547424 */ /* 0x000fd800078e00ff */
[----:B------:R-:W-:Y:S05]  /*21e0*/  @!P1 BRA `(.L_x_9679) ;  /* 0x0000000000149947 */ /* 0x000fea0003800000 */
[----:B------:R-:W-:-:S04]  /*21f0*/  IADD3 R32, PT, PT, R98, UR4, RZ ;  /* 0x0000000462207c10 */ /* 0x000fc8000fffe0ff */
[----:B------:R-:W-:-:S05]  /*2200*/  LEA R32, R32, UR6, 0x2 ;  /* 0x0000000620207c11 */ /* 0x000fca000f8e10ff */
[----:B------:R2:W3:Y:S01]  /*2210*/  LDS R84, [R32+0x548] ;  /* 0x0005480020547984 */ /* 0x0004e20000000800 */
[----:B------:R-:W-:Y:S05]  /*2220*/  BRA `(.L_x_9679) ;  /* 0x0000000000047947 */ /* 0x000fea0003800000 */
.L_x_9678:
[----:B------:R0:W1:Y:S02]  /*2230*/  LDS R84, [R99+UR5+0xd4c] ;  /* 0x000d4c0563547984 */ /* 0x0000640008000800 */
.L_x_9679:
[----:B------:R-:W-:Y:S05]  /*2240*/  BSYNC.RECONVERGENT B0 ;  /* 0x0000000000007941 */ /* 0x000fea0003800200 */
.L_x_9677:
[----:B--2---:R-:W2:Y:S01]  /*2250*/  @P0 LDC R32, c[0x0][0x38c] ;  /* 0x0000e300ff200b82 */ /* 0x004ea20000000800 */
[----:B------:R-:W-:Y:S01]  /*2260*/  MOV R35, RZ ;  /* 0x000000ff00237202 */ /* 0x000fe20000000f00 */
[----:B--2---:R-:W-:-:S04]  /*2270*/  @P0 IMAD R33, R91, R32, UR4 ;  /* 0x000000045b210e24 */ /* 0x004fc8000f8e0220 */
[----:B------:R-:W-:-:S05]  /*2280*/  @P0 IMAD.WIDE R32, R33, 0x8, R64 ;  /* 0x0000000821200825 */ /* 0x000fca00078e0240 */
[----:B------:R2:W4:Y:S01]  /*2290*/  @P0 LDG.E R35, desc[UR16][R32.64+0x4] ;  /* 0x0000041020230981 */ /* 0x000522000c1e1900 */
[----:B------:R-:W-:Y:S01]  /*22a0*/  FFMA.FTZ R81, R93, R103, R94 ;  /* 0x000000675d517223 */ /* 0x000fe2000001005e */
[C---:B-1-3--:R-:W-:Y:S01]  /*22b0*/  FMUL.FTZ R85, R111.reuse, R84 ;  /* 0x000000546f557220 */ /* 0x04afe20000410000 */
[----:B------:R-:W-:Y:S01]  /*22c0*/  ISETP.GE.AND P1, PT, R30, 0x1, PT ;  /* 0x000000011e00780c */ /* 0x000fe20003f26270 */
[----:B------:R-:W-:Y:S01]  /*22d0*/  ULEA UR7, UR4, UR6, 0x3 ;  /* 0x0000000604077291 */ /* 0x000fe2000f8e18ff */
[C---:B------:R-:W-:Y:S01]  /*22e0*/  FFMA.FTZ R81, R104.reuse, R81, R95 ;  /* 0x0000005168517223 */ /* 0x040fe2000001005f */
[----:B------:R-:W-:Y:S01]  /*22f0*/  FMUL.FTZ R114, R104, R85 ;  /* 0x0000005568727220 */ /* 0x000fe20000410000 */
[----:B------:R-:W-:Y:S01]  /*2300*/  ISETP.NE.AND P4, PT, R100, 0x1f, PT ;  /* 0x0000001f6400780c */ /* 0x000fe20003f85270 */
[----:B------:R-:W-:Y:S01]  /*2310*/  BSSY.RECONVERGENT B0, `(.L_x_9680) ;  /* 0x0000087000007945 */ /* 0x000fe20003800200 */
[C---:B------:R-:W-:Y:S01]  /*2320*/  FFMA.FTZ R112, R111.reuse, R81, R96 ;  /* 0x000000516f707223 */ /* 0x040fe20000010060 */
[----:B------:R-:W-:Y:S01]  /*2330*/  FFMA.FTZ R81, R111, R110, R109 ;  /* 0x0000006e6f517223 */ /* 0x000fe2000001006d */
[----:B------:R-:W-:-:S03]  /*2340*/  FMUL.FTZ R85, R103, R114 ;  /* 0x0000007267557220 */ /* 0x000fc60000410000 */
[----:B------:R-:W1:Y:S01]  /*2350*/  SHFL.UP PT, R113, R112, 0x1, RZ ;  /* 0x0420000070717989 */ /* 0x000e6200000e00ff */
[----:B------:R-:W-:Y:S01]  /*2360*/  FFMA.FTZ R115, R104, R81, R107 ;  /* 0x0000005168737223 */ /* 0x000fe2000001006b */
[----:B------:R-:W-:Y:S02]  /*2370*/  FMUL.FTZ R81, R80, R103 ;  /* 0x0000006750517220 */ /* 0x000fe40000410000 */
[----:B------:R-:W3:Y:S01]  /*2380*/  SHFL.DOWN PT, R114, R85, 0x1, 0x1f ;  /* 0x08201f0055727f89 */ /* 0x000ee200000e0000 */
[----:B------:R-:W-:Y:S01]  /*2390*/  FFMA.FTZ R115, R103, R115, R108 ;  /* 0x0000007367737223 */ /* 0x000fe2000001006c */
[----:B--2---:R-:W-:-:S03]  /*23a0*/  FMUL.FTZ R32, R104, R81 ;  /* 0x0000005168207220 */ /* 0x004fc60000410000 */
[----:B------:R-:W-:Y:S02]  /*23b0*/  IMAD.MOV.U32 R116, RZ, RZ, R115 ;  /* 0x000000ffff747224 */ /* 0x000fe400078e0073 */
[----:B------:R-:W-:Y:S01]  /*23c0*/  FMUL.FTZ R81, R111, R32 ;  /* 0x000000206f517220 */ /* 0x000fe20000410000 */
[----:B------:R-:W2:Y:S04]  /*23d0*/  SHFL.DOWN PT, R117, R115, 0x1, 0x1f ;  /* 0x08201f0073757f89 */ /* 0x000ea800000e0000 */
[----:B------:R-:W5:Y:S01]  /*23e0*/  SHFL.UP PT, R32, R81, 0x1, RZ ;  /* 0x0420000051207989 */ /* 0x000f6200000e00ff */
[----:B-1----:R-:W-:-:S05]  /*23f0*/  FFMA.FTZ R113, R81, R113, R112 ;  /* 0x0000007151717223 */ /* 0x002fca0000010070 */
[----:B------:R-:W-:Y:S01]  /*2400*/  FSEL R112, R112, R113, !P1 ;  /* 0x0000007170707208 */ /* 0x000fe20004800000 */
[----:B---3--:R-:W-:-:S04]  /*2410*/  @P4 FMUL.FTZ R113, R114, R85 ;  /* 0x0000005572714220 */ /* 0x008fc80000410000 */
[----:B------:R-:W1:Y:S01]  /*2420*/  SHFL.UP PT, R33, R112, 0x2, RZ ;  /* 0x0440000070217989 */ /* 0x000e6200000e00ff */
[----:B--2---:R-:W-:Y:S01]  /*2430*/  @P4 FFMA.FTZ R116, R85, R117, R116 ;  /* 0x0000007555744223 */ /* 0x004fe20000010074 */
[----:B------:R-:W-:Y:S02]  /*2440*/  @P4 MOV R85, R113 ;  /* 0x0000007100554202 */ /* 0x000fe40000000f00 */
[----:B------:R-:W-:Y:S01]  /*2450*/  ISETP.GT.U32.AND P4, PT, R100, 0x1d, PT ;  /* 0x0000001d6400780c */ /* 0x000fe20003f84070 */
[----:B-----5:R-:W-:Y:S01]  /*2460*/  @P1 FMUL.FTZ R81, R81, R32 ;  /* 0x0000002051511220 */ /* 0x020fe20000410000 */
[----:B------:R-:W2:Y:S01]  /*2470*/  SHFL.DOWN PT, R113, R116, 0x2, 0x1f ;  /* 0x08401f0074717f89 */ /* 0x000ea200000e0000 */
[----:B------:R-:W-:-:S03]  /*2480*/  ISETP.GE.AND P1, PT, R30, 0x2, PT ;  /* 0x000000021e00780c */ /* 0x000fc60003f26270 */
[----:B------:R-:W3:Y:S04]  /*2490*/  SHFL.DOWN PT, R118, R85, 0x2, 0x1f ;  /* 0x08401f0055767f89 */ /* 0x000ee800000e0000 */
[----:B------:R-:W5:Y:S01]  /*24a0*/  SHFL.UP PT, R32, R81, 0x2, RZ ;  /* 0x0440000051207989 */ /* 0x000f6200000e00ff */
[----:B-1----:R-:W-:-:S05]  /*24b0*/  FFMA.FTZ R33, R81, R33, R112 ;  /* 0x0000002151217223 */ /* 0x002fca0000010070 */
[----:B------:R-:W-:Y:S01]  /*24c0*/  FSEL R114, R112, R33, !P1 ;  /* 0x0000002170727208 */ /* 0x000fe20004800000 */
[----:B--2---:R-:W-:-:S04]  /*24d0*/  @!P4 FFMA.FTZ R116, R85, R113, R116 ;  /* 0x000000715574c223 */ /* 0x004fc80000010074 */
[----:B------:R-:W1:Y:S01]  /*24e0*/  SHFL.UP PT, R33, R114, 0x4, RZ ;  /* 0x0480000072217989 */ /* 0x000e6200000e00ff */
[----:B---3--:R-:W-:Y:S01]  /*24f0*/  @!P4 FMUL.FTZ R112, R85, R118 ;  /* 0x000000765570c220 */ /* 0x008fe20000410000 */
[----:B-----5:R-:W-:Y:S02]  /*2500*/  @P1 FMUL.FTZ R81, R81, R32 ;  /* 0x0000002051511220 */ /* 0x020fe40000410000 */
[----:B------:R-:W2:Y:S02]  /*2510*/  SHFL.DOWN PT, R115, R116, 0x4, 0x1f ;  /* 0x08801f0074737f89 */ /* 0x000ea400000e0000 */
[----:B------:R-:W-:Y:S02]  /*2520*/  @!P4 MOV R85, R112 ;  /* 0x000000700055c202 */ /* 0x000fe40000000f00 */
[----:B------:R-:W-:Y:S01]  /*2530*/  ISETP.GE.AND P1, PT, R30, 0x4, PT ;  /* 0x000000041e00780c */ /* 0x000fe20003f26270 */
[----:B------:R-:W3:Y:S01]  /*2540*/  SHFL.UP PT, R32, R81, 0x4, RZ ;  /* 0x0480000051207989 */ /* 0x000ee200000e00ff */
[----:B------:R-:W-:-:S03]  /*2550*/  ISETP.GT.U32.AND P4, PT, R100, 0x1b, PT ;  /* 0x0000001b6400780c */ /* 0x000fc60003f84070 */
[----:B------:R-:W5:Y:S01]  /*2560*/  SHFL.DOWN PT, R118, R85, 0x4, 0x1f ;  /* 0x08801f0055767f89 */ /* 0x000f6200000e0000 */
[----:B-1----:R-:W-:-:S05]  /*2570*/  FFMA.FTZ R33, R81, R33, R114 ;  /* 0x0000002151217223 */ /* 0x002fca0000010072 */
[----:B------:R-:W-:-:S04]  /*2580*/  FSEL R112, R114, R33, !P1 ;  /* 0x0000002172707208 */ /* 0x000fc80004800000 */
[----:B--2---:R-:W-:Y:S01]  /*2590*/  @!P4 FFMA.FTZ R116, R85, R115, R116 ;  /* 0x000000735574c223 */ /* 0x004fe20000010074 */
[----:B---3--:R-:W-:Y:S01]  /*25a0*/  @P1 FMUL.FTZ R81, R81, R32 ;  /* 0x0000002051511220 */ /* 0x008fe20000410000 */
[----:B------:R-:W1:Y:S01]  /*25b0*/  SHFL.UP PT, R33, R112, 0x8, RZ ;  /* 0x0500000070217989 */ /* 0x000e6200000e00ff */
[----:B------:R-:W-:Y:S01]  /*25c0*/  ISETP.GE.AND P1, PT, R30, 0x8, PT ;  /* 0x000000081e00780c */ /* 0x000fe20003f26270 */
[----:B-----5:R-:W-:Y:S02]  /*25d0*/  @!P4 FMUL.FTZ R113, R85, R118 ;  /* 0x000000765571c220 */ /* 0x020fe40000410000 */
[----:B------:R-:W2:Y:S02]  /*25e0*/  SHFL.UP PT, R32, R81, 0x8, RZ ;  /* 0x0500000051207989 */ /* 0x000ea400000e00ff */
[----:B------:R-:W-:Y:S02]  /*25f0*/  @!P4 IMAD.MOV.U32 R85, RZ, RZ, R113 ;  /* 0x000000ffff55c224 */ /* 0x000fe400078e0071 */
[----:B------:R-:W3:Y:S01]  /*2600*/  SHFL.DOWN PT, R115, R116, 0x8, 0x1f ;  /* 0x09001f0074737f89 */ /* 0x000ee200000e0000 */
[----:B------:R-:W-:-:S03]  /*2610*/  ISETP.GT.U32.AND P4, PT, R100, 0x17, PT ;  /* 0x000000176400780c */ /* 0x000fc60003f84070 */
[----:B------:R-:W5:Y:S01]  /*2620*/  SHFL.DOWN PT, R118, R85, 0x8, 0x1f ;  /* 0x09001f0055767f89 */ /* 0x000f6200000e0000 */
[C---:B-1----:R-:W-:Y:S01]  /*2630*/  FFMA.FTZ R33, R81.reuse, R33, R112 ;  /* 0x0000002151217223 */ /* 0x042fe20000010070 */
[----:B--2---:R-:W-:-:S04]  /*2640*/  @P1 FMUL.FTZ R81, R81, R32 ;  /* 0x0000002051511220 */ /* 0x004fc80000410000 */
[----:B------:R-:W-:Y:S01]  /*2650*/  FSEL R114, R112, R33, !P1 ;  /* 0x0000002170727208 */ /* 0x000fe20004800000 */
[----:B------:R-:W-:Y:S01]  /*2660*/  IMAD.MOV.U32 R33, RZ, RZ, RZ ;  /* 0x000000ffff217224 */ /* 0x000fe200078e00ff */
[----:B------:R-:W-:Y:S02]  /*2670*/  ISETP.GE.AND P1, PT, R20, UR10, PT ;  /* 0x0000000a14007c0c */ /* 0x000fe4000bf26270 */
[C---:B---3--:R-:W-:Y:S01]  /*2680*/  @!P4 FFMA.FTZ R116, R85.reuse, R115, R116 ;  /* 0x000000735574c223 */ /* 0x048fe20000010074 */
[----:B------:R-:W-:Y:S01]  /*2690*/  SHFL.UP PT, R112, R81, 0x10, RZ ;  /* 0x0600000051707989 */ /* 0x000fe200000e00ff */
[----:B------:R-:W-:Y:S01]  /*26a0*/  ISETP.NE.OR P1, PT, R58, RZ, P1 ;  /* 0x000000ff3a00720c */ /* 0x000fe20000f25670 */
[----:B-----5:R-:W-:Y:S02]  /*26b0*/  @!P4 FMUL.FTZ R32, R85, R118 ;  /* 0x000000765520c220 */ /* 0x020fe40000410000 */
[----:B------:R-:W1:Y:S03]  /*26c0*/  SHFL.UP PT, R113, R114, 0x10, RZ ;  /* 0x0600000072717989 */ /* 0x000e6600000e00ff */
[----:B------:R-:W-:Y:S01]  /*26d0*/  @!P4 MOV R85, R32 ;  /* 0x000000200055c202 */ /* 0x000fe20000000f00 */
[----:B------:R-:W-:Y:S01]  /*26e0*/  HFMA2 R32, -RZ, RZ, 1.875, 0 ;  /* 0x3f800000ff207431 */ /* 0x000fe200000001ff */
[----:B------:R-:W-:Y:S01]  /*26f0*/  ISETP.GE.AND P4, PT, R30, 0x10, PT ;  /* 0x000000101e00780c */ /* 0x000fe20003f86270 */
[----:B------:R-:W2:Y:S04]  /*2700*/  SHFL.DOWN PT, R115, R116, 0x10, 0x1f ;  /* 0x0a001f0074737f89 */ /* 0x000ea800000e0000 */
[----:B------:R-:W3:Y:S04]  /*2710*/  SHFL.DOWN PT, R118, R85, 0x10, 0x1f ;  /* 0x0a001f0055767f89 */ /* 0x000ee800000e0000 */
[----:B------:R-:W5:Y:S01]  /*2720*/  @!P1 LDS.64 R32, [UR7+0xdc8] ;  /* 0x000dc807ff209984 */ /* 0x000f620008000a00 */
[----:B------:R-:W-:Y:S01]  /*2730*/  ISETP.GT.U32.AND P1, PT, R100, 0xf, PT ;  /* 0x0000000f6400780c */ /* 0x000fe20003f24070 */
[----:B-1----:R-:W-:-:S02]  /*2740*/  FFMA.FTZ R113, R81, R113, R114 ;  /* 0x0000007151717223 */ /* 0x002fc40000010072 */
[----:B------:R-:W-:-:S03]  /*2750*/  @P4 FMUL.FTZ R81, R81, R112 ;  /* 0x0000007051514220 */ /* 0x000fc60000410000 */
[----:B------:R-:W-:-:S03]  /*2760*/  FSEL R114, R114, R113, !P4 ;  /* 0x0000007172727208 */ /* 0x000fc60006000000 */
[----:B------:R-:W-:Y:S04]  /*2770*/  SHFL.UP PT, R81, R81, 0x1, RZ ;  /* 0x0420000051517989 */ /* 0x000fe800000e00ff */
[C---:B--2---:R-:W-:Y:S01]  /*2780*/  @!P1 FFMA.FTZ R116, R85.reuse, R115, R116 ;  /* 0x0000007355749223 */ /* 0x044fe20000010074 */
[----:B------:R-:W-:Y:S01]  /*2790*/  SHFL.UP PT, R114, R114, 0x1, RZ ;  /* 0x0420000072727989 */ /* 0x000fe200000e00ff */
[----:B---3--:R-:W-:-:S03]  /*27a0*/  @!P1 FMUL.FTZ R112, R85, R118 ;  /* 0x0000007655709220 */ /* 0x008fc60000410000 */
[----:B------:R-:W-:Y:S02]  /*27b0*/  SHFL.IDX PT, R120, R116, RZ, 0x1f ;  /* 0x00001fff74787589 */ /* 0x000fe400000e0000 */
[----:B------:R-:W-:Y:S02]  /*27c0*/  @!P1 MOV R85, R112 ;  /* 0x0000007000559202 */ /* 0x000fe40000000f00 */
[C---:B------:R-:W-:Y:S01]  /*27d0*/  ISETP.NE.AND P1, PT, R58.reuse, RZ, PT ;  /* 0x000000ff3a00720c */ /* 0x040fe20003f25270 */
[----:B------:R-:W-:Y:S04]  /*27e0*/  SHFL.DOWN PT, R118, R116, 0x1, 0x1f ;  /* 0x08201f0074767f89 */ /* 0x000fe800000e0000 */
[----:B------:R-:W-:Y:S04]  /*27f0*/  SHFL.IDX PT, R115, R85, RZ, 0x1f ;  /* 0x00001fff55737589 */ /* 0x000fe800000e0000 */
[----:B------:R-:W-:Y:S04]  /*2800*/  SHFL.DOWN PT, R119, R85, 0x1, 0x1f ;  /* 0x08201f0055777f89 */ /* 0x000fe800000e0000 */
[----:B-----5:R-:W-:Y:S04]  /*2810*/  SHFL.IDX PT, R117, R33, RZ, 0x1f ;  /* 0x00001fff21757589 */ /* 0x020fe800000e0000 */
[----:B----4-:R-:W1:Y:S02]  /*2820*/  SHFL.IDX PT, R113, R35, RZ, 0x1f ;  /* 0x00001fff23717589 */ /* 0x010e6400000e0000 */
[----:B-1----:R-:W-:Y:S01]  /*2830*/  @P3 FFMA.FTZ R113, R81, R113, R114 ;  /* 0x0000007151713223 */ /* 0x002fe20000010072 */
[----:B------:R-:W-:Y:S01]  /*2840*/  FFMA.FTZ R81, R115, R33, R120 ;  /* 0x0000002173517223 */ /* 0x000fe20000010078 */
[----:B------:R-:W-:-:S02]  /*2850*/  ISETP.NE.AND P3, PT, R58, 0x1f, PT ;  /* 0x0000001f3a00780c */ /* 0x000fc40003f65270 */
[----:B------:R-:W-:Y:S01]  /*2860*/  FFMA.FTZ R113, R80, R113, R93 ;  /* 0x0000007150717223 */ /* 0x000fe2000001005d */
[----:B------:R-:W-:-:S03]  /*2870*/  FMUL.FTZ R80, R115, R32 ;  /* 0x0000002073507220 */ /* 0x000fc60000410000 */
[-C--:B------:R-:W-:Y:S01]  /*2880*/  FFMA.FTZ R112, R103, R113.reuse, R94 ;  /* 0x0000007167707223 */ /* 0x080fe2000001005e */
[----:B------:R-:W-:Y:S01]  /*2890*/  FMUL.FTZ R33, R34, R113 ;  /* 0x0000007122217220 */ /* 0x000fe20000410000 */
[----:B------:R1:W-:Y:S02]  /*28a0*/  @!P1 STS.64 [UR7+0xdc8], R80 ;  /* 0x000dc850ff009988 */ /* 0x0003e40008000a07 */
[-C--:B------:R-:W-:Y:S01]  /*28b0*/  FFMA.FTZ R114, R104, R112.reuse, R95 ;  /* 0x0000007068727223 */ /* 0x080fe2000001005f */
[----:B------:R-:W-:Y:S01]  /*28c0*/  FMUL.FTZ R35, R34, R112 ;  /* 0x0000007022237220 */ /* 0x000fe20000410000 */
[----:B------:R-:W-:Y:S01]  /*28d0*/  FMUL.FTZ R32, R0, R33 ;  /* 0x0000002100207220 */ /* 0x000fe20000410000 */
[----:B------:R-:W-:Y:S01]  /*28e0*/  @P3 FFMA.FTZ R117, R119, R117, R118 ;  /* 0x0000007577753223 */ /* 0x000fe20000010076 */
[-C--:B------:R-:W-:Y:S01]  /*28f0*/  FFMA.FTZ R115, R111, R114.reuse, R96 ;  /* 0x000000726f737223 */ /* 0x080fe20000010060 */
[----:B------:R-:W-:Y:S01]  /*2900*/  FMUL.FTZ R85, R34, R114 ;  /* 0x0000007222557220 */ /* 0x000fe20000410000 */
[----:B------:R-:W-:Y:S01]  /*2910*/  FMUL.FTZ R33, R40, R35 ;  /* 0x0000002328217220 */ /* 0x000fe20000410000 */
[----:B------:R-:W-:Y:S01]  /*2920*/  FFMA.FTZ R110, R117, R84, R110 ;  /* 0x00000054756e7223 */ /* 0x000fe2000001006e */
[----:B------:R-:W-:Y:S01]  /*2930*/  FMUL.FTZ R121, R34, R115 ;  /* 0x0000007322797220 */ /* 0x000fe20000410000 */
[----:B------:R-:W-:Y:S01]  /*2940*/  FMUL.FTZ R34, R38, R85 ;  /* 0x0000005526227220 */ /* 0x000fe20000410000 */
[----:B------:R-:W-:-:S04]  /*2950*/  IMAD.WIDE.U32 R84, R76, UR4, R78 ;  /* 0x000000044c547c25 */ /* 0x000fc8000f8e004e */
[----:B------:R-:W-:Y:S01]  /*2960*/  FMUL.FTZ R117, R82, R113 ;  /* 0x0000007152757220 */ /* 0x000fe20000410000 */
[----:B------:R-:W-:Y:S01]  /*2970*/  FMUL.FTZ R35, R42, R121 ;  /* 0x000000792a237220 */ /* 0x000fe20000410000 */
[----:B------:R-:W-:Y:S01]  /*2980*/  FFMA.FTZ R109, R111, R110, R109 ;  /* 0x0000006e6f6d7223 */ /* 0x000fe2000001006d */
[----:B------:R-:W-:Y:S01]  /*2990*/  IMAD R85, R77, UR4, R85 ;  /* 0x000000044d557c24 */ /* 0x000fe2000f8e0255 */
[----:B------:R-:W-:Y:S01]  /*29a0*/  LEA R82, P3, R84, UR8, 0x2 ;  /* 0x0000000854527c11 */ /* 0x000fe2000f8610ff */
[----:B-1----:R-:W-:Y:S01]  /*29b0*/  FMUL.FTZ R80, R83, R112 ;  /* 0x0000007053507220 */ /* 0x002fe20000410000 */
[----:B------:R1:W-:Y:S01]  /*29c0*/  STS.128 [R19+0x110], R32 ;  /* 0x0001102013007388 */ /* 0x0003e20000000c00 */
[----:B------:R-:W-:Y:S01]  /*29d0*/  FFMA.FTZ R107, R104, R109, R107 ;  /* 0x0000006d686b7223 */ /* 0x000fe2000001006b */
[----:B------:R-:W-:Y:S01]  /*29e0*/  LEA.HI.X R83, R84, UR9, R85, 0x2, P3 ;  /* 0x0000000954537c11 */ /* 0x000fe200098f1455 */
[----:B------:R-:W-:Y:S01]  /*29f0*/  FFMA.FTZ R117, R0, R117, RZ ;  /* 0x0000007500757223 */ /* 0x000fe200000100ff */
[----:B------:R-:W-:Y:S01]  /*2a00*/  BAR.SYNC.DEFER_BLOCKING 0x0 ;  /* 0x0000000000007b1d */ /* 0x000fe20000010000 */
        /* <DEDUP_REMOVED lines=10> */
[----:B------:R-:W-:Y:S01]  /*2ab0*/  FFMA.FTZ R80, R42, R80, R117 ;  /* 0x000000502a507223 */ /* 0x000fe20000010075 */
[----:B-1----:R-:W-:Y:S01]  /*2ac0*/  IADD3 R32, PT, PT, -R101, UR11, RZ ;  /* 0x0000000b65207c10 */ /* 0x002fe2000fffe1ff */
[----:B------:R-:W-:-:S03]  /*2ad0*/  FMUL.FTZ R34, R46, R103 ;  /* 0x000000672e227220 */ /* 0x000fc60000410000 */
[C---:B------:R-:W-:Y:S02]  /*2ae0*/  ISETP.GE.AND P3, PT, R32.reuse, 0x1, PT ;  /* 0x000000012000780c */ /* 0x040fe40003f66270 */
[C---:B------:R-:W-:Y:S02]  /*2af0*/  ISETP.GE.AND P4, PT, R32.reuse, 0x21, PT ;  /* 0x000000212000780c */ /* 0x040fe40003f86270 */
[C---:B------:R-:W-:Y:S02]  /*2b00*/  ISETP.GE.AND P5, PT, R32.reuse, 0x41, PT ;  /* 0x000000412000780c */ /* 0x040fe40003fa6270 */
[----:B------:R-:W-:Y:S01]  /*2b10*/  ISETP.GE.AND P6, PT, R32, 0x61, PT ;  /* 0x000000612000780c */ /* 0x000fe20003fc6270 */
[----:B------:R-:W-:Y:S01]  /*2b20*/  FFMA.FTZ R32, R34, R113, RZ ;  /* 0x0000007122207223 */ /* 0x000fe200000100ff */
[----:B------:R1:W2:Y:S03]  /*2b30*/  LDS R119, [R23+0x80] ;  /* 0x0000800017777984 */ /* 0x0002a60000000800 */
[----:B------:R-:W-:-:S02]  /*2b40*/  FFMA.FTZ R33, R81, R112, R32 ;  /* 0x0000007051217223 */ /* 0x000fc40000010020 */
[----:B------:R-:W-:Y:S06]  /*2b50*/  @!P3 BRA `(.L_x_9681) ;  /* 0x000000000008b947 */ /* 0x000fec0003800000 */
[----:B------:R-:W3:Y:S04]  /*2b60*/  LDS R35, [R23] ;  /* 0x0000000017237984 */ /* 0x000ee80000000800 */
[----:B---3--:R3:W-:Y:S02]  /*2b70*/  REDG.E.ADD.F32.FTZ.RN.STRONG.GPU desc[UR16][R82.64], R35 ;  /* 0x00000023520079a6 */ /* 0x0087e4000c12f310 */
.L_x_9681:
[----:B------:R-:W-:Y:S05]  /*2b80*/  BSYNC.RECONVERGENT B0 ;  /* 0x0000000000007941 */ /* 0x000fea0003800200 */
.L_x_9680:
[----:B------:R-:W-:Y:S04]  /*2b90*/  BSSY.RECONVERGENT B0, `(.L_x_9682) ;  /* 0x0000003000007945 */ /* 0x000fe80003800200 */
[----:B------:R-:W-:Y:S05]  /*2ba0*/  @!P4 BRA `(.L_x_9683) ;  /* 0x000000000004c947 */ /* 0x000fea0003800000 */
[----:B--2---:R4:W-:Y:S02]  /*2bb0*/  REDG.E.ADD.F32.FTZ.RN.STRONG.GPU desc[UR16][R82.64+0x80], R119 ;  /* 0x00008077520079a6 */ /* 0x0049e4000c12f310 */
.L_x_9683:
[----:B------:R-:W-:Y:S05]  /*2bc0*/  BSYNC.RECONVERGENT B0 ;  /* 0x0000000000007941 */ /* 0x000fea0003800200 */
.L_x_9682:
[----:B------:R-:W-:Y:S01]  /*2bd0*/  FFMA.FTZ R32, R84, R114, R33 ;  /* 0x0000007254207223 */ /* 0x000fe20000010021 */
[----:B------:R-:W-:Y:S01]  /*2be0*/  BSSY.RECONVERGENT B0, `(.L_x_9684) ;  /* 0x0000006000007945 */ /* 0x000fe20003800200 */
[----:B------:R0:W0:Y:S01]  /*2bf0*/  LDS R33, [R23+0x100] ;  /* 0x0001000017217984 */ /* 0x0000220000000800 */
[----:B------:R-:W-:Y:S01]  /*2c00*/  FMUL.FTZ R85, R88, R110 ;  /* 0x0000006e58557220 */ /* 0x000fe20000410000 */
[----:B------:R-:W-:Y:S01]  /*2c10*/  FADD.FTZ R115, -R96, R115 ;  /* 0x0000007360737221 */ /* 0x000fe20000010100 */
[----:B------:R-:W-:Y:S06]  /*2c20*/  @!P5 BRA `(.L_x_9685) ;  /* 0x000000000004d947 */ /* 0x000fec0003800000 */
[----:B0-----:R0:W-:Y:S02]  /*2c30*/  REDG.E.ADD.F32.FTZ.RN.STRONG.GPU desc[UR16][R82.64+0x100], R33 ;  /* 0x00010021520079a6 */ /* 0x0011e4000c12f310 */
.L_x_9685:
[----:B------:R-:W-:Y:S05]  /*2c40*/  BSYNC.RECONVERGENT B0 ;  /* 0x0000000000007941 */ /* 0x000fea0003800200 */
.L_x_9684:
[----:B0-----:R0:W0:Y:S01]  /*2c50*/  LDS R33, [R23+0x180] ;  /* 0x0001800017217984 */ /* 0x0010220000000800 */
[----:B------:R-:W-:Y:S01]  /*2c60*/  BSSY.RECONVERGENT B0, `(.L_x_9686) ;  /* 0x0000004000007945 */ /* 0x000fe20003800200 */
[----:B---3--:R-:W-:-:S03]  /*2c70*/  FFMA.FTZ R35, R85, R115, R32 ;  /* 0x0000007355237223 */ /* 0x008fc60000010020 */
[----:B------:R-:W-:Y:S05]  /*2c80*/  @!P6 BRA `(.L_x_9687) ;  /* 0x000000000004e947 */ /* 0x000fea0003800000 */
[----:B0-----:R3:W-:Y:S02]  /*2c90*/  REDG.E.ADD.F32.FTZ.RN.STRONG.GPU desc[UR16][R82.64+0x180], R33 ;  /* 0x00018021520079a6 */ /* 0x0017e4000c12f310 */
.L_x_9687:
[----:B------:R-:W-:Y:S05]  /*2ca0*/  BSYNC.RECONVERGENT B0 ;  /* 0x0000000000007941 */ /* 0x000fea0003800200 */
.L_x_9686:
[----:B------:R-:W5:Y:S01]  /*2cb0*/  SHFL.DOWN PT, R32, R35, 0x1, 0x1f ;  /* 0x08201f0023207f89 */ /* 0x000f6200000e0000 */
[----:B------:R-:W-:Y:S01]  /*2cc0*/  ISETP.GT.AND P3, PT, R30, 0x1e, PT ;  /* 0x0000001e1e00780c */ /* 0x000fe20003f64270 */
[----:B------:R-:W-:Y:S01]  /*2cd0*/  FADD.FTZ R90, R81, R90 ;  /* 0x0000005a515a7221 */ /* 0x000fe20000010000 */
[C---:B---34-:R-:W-:Y:S01]  /*2ce0*/  FMUL.FTZ R83, R102.reuse, R107 ;  /* 0x0000006b66537220 */ /* 0x058fe20000410000 */
[----:B0-----:R-:W0:Y:S01]  /*2cf0*/  SHFL.DOWN PT, R33, R80, 0x1, 0x1f ;  /* 0x08201f0050217f89 */ /* 0x001e2200000e0000 */
        /* <DEDUP_REMOVED lines=19> */
[----:B-----5:R-:W-:Y:S01]  /*2e30*/  @!P3 FADD.FTZ R35, R35, R32 ;  /* 0x000000202323b221 */ /* 0x020fe20000010000 */
[----:B0-----:R-:W-:-:S04]  /*2e40*/  @!P3 FADD.FTZ R80, R80, R33 ;  /* 0x000000215050b221 */ /* 0x001fc80000010000 */
[----:B------:R-:W0:Y:S01]  /*2e50*/  SHFL.DOWN PT, R32, R35, 0x2, 0x1f ;  /* 0x08401f0023207f89 */ /* 0x000e2200000e0000 */
[----:B------:R-:W-:-:S03]  /*2e60*/  ISETP.GT.AND P3, PT, R30, 0x1d, PT ;  /* 0x0000001d1e00780c */ /* 0x000fc60003f64270 */
        /* <DEDUP_REMOVED lines=32> */
.L_x_9689:
[----:B------:R-:W-:Y:S05]  /*3070*/  BSYNC.RECONVERGENT B0 ;  /* 0x0000000000007941 */ /* 0x000fea0003800200 */
.L_x_9688:
[----:B------:R-:W-:-:S04]  /*3080*/  UIADD3 UR4, UPT, UPT, UR4, 0x1, URZ ;  /* 0x0000000104047890 */ /* 0x000fc8000fffe0ff */
[----:B------:R-:W-:-:S09]  /*3090*/  UISETP.GE.AND UP0, UPT, UR4, UR12, UPT ;  /* 0x0000000c0400728c */ /* 0x000fd2000bf06270 */
[----:B------:R-:W-:Y:S05]  /*30a0*/  BRA.U !UP0, `(.L_x_9690) ;  /* 0xffffffed08147547 */ /* 0x000fea000b83ffff */
.L_x_9676:
[----:B------:R-:W-:Y:S01]  /*30b0*/  BAR.SYNC.DEFER_BLOCKING 0x0 ;  /* 0x0000000000007b1d */ /* 0x000fe20000010000 */
[----:B------:R-:W-:Y:S01]  /*30c0*/  F2FP.BF16.F32.PACK_AB R88, R90, R87 ;  /* 0x000000575a58723e */ /* 0x000fe200000010ff */
[----:B------:R-:W-:Y:S01]  /*30d0*/  FADD.FTZ R6, R45, R6 ;  /* 0x000000062d067221 */ /* 0x000fe20000010000 */
[----:B------:R-:W-:Y:S02]  /*30e0*/  F2FP.BF16.F32.PACK_AB R89, R92, R89 ;  /* 0x000000595c59723e */ /* 0x000fe400000010ff */
[----:B------:R-:W-:-:S03]  /*30f0*/  MOV R51, RZ ;  /* 0x000000ff00337202 */ /* 0x000fc60000000f00 */
[----:B------:R-:W0:Y:S01]  /*3100*/  LDC.64 R66, c[0x0][0x4f8] ;  /* 0x00013e00ff427b82 */ /* 0x000e220000000a00 */
[----:B------:R-:W3:Y:S01]  /*3110*/  LDCU.64 UR8, c[0x0][0x500] ;  /* 0x0000a000ff0877ac */ /* 0x000ee20008000a00 */
[----:B------:R-:W-:Y:S01]  /*3120*/  F2FP.BF16.F32.PACK_AB R68, R43, R45 ;  /* 0x0000002d2b44723e */ /* 0x000fe200000010ff */
[----:B------:R-:W-:Y:S01]  /*3130*/  FADD.FTZ R43, R6, R43 ;  /* 0x0000002b062b7221 */ /* 0x000fe20000010000 */
[----:B------:R-:W-:Y:S01]  /*3140*/  F2FP.BF16.F32.PACK_AB R69, R41, R44 ;  /* 0x0000002c2945723e */ /* 0x000fe200000010ff */
[----:B------:R-:W4:Y:S02]  /*3150*/  LDCU.64 UR10, c[0x0][0x550] ;  /* 0x0000aa00ff0a77ac */ /* 0x000f240008000a00 */
[----:B------:R-:W-:Y:S01]  /*3160*/  FADD.FTZ R6, R43, R44 ;  /* 0x0000002c2b067221 */ /* 0x000fe20000010000 */
[----:B------:R-:W5:Y:S03]  /*3170*/  LDC.64 R70, c[0x0][0x518] ;  /* 0x00014600ff467b82 */ /* 0x000f660000000a00 */
[----:B------:R-:W-:Y:S01]  /*3180*/  FADD.FTZ R6, R6, R41 ;  /* 0x0000002906067221 */ /* 0x000fe20000010000 */
[----:B------:R-:W-:Y:S01]  /*3190*/  STS.64 [R36], R88 ;  /* 0x0000005824007388 */ /* 0x000fe20000000a00 */
[----:B------:R-:W-:-:S03]  /*31a0*/  NOP ;  /* 0x0000000000007918 */ /* 0x000fc60000000000 */
[----:B------:R-:W-:Y:S01]  /*31b0*/  LDS.U16 R35, [R31] ;  /* 0x000000001f237984 */ /* 0x000fe20000000400 */
[----:B0-----:R-:W-:-:S03]  /*31c0*/  IMAD.WIDE.U32 R32, R66, UR18, R50 ;  /* 0x0000001242207c25 */ /* 0x001fc6000f8e0032 */
[----:B------:R-:W-:Y:S01]  /*31d0*/  LDS.U16 R37, [R31+0x40] ;  /* 0x000040001f257984 */ /* 0x000fe20000000400 */
[----:B------:R-:W-:Y:S02]  /*31e0*/  IMAD R33, R67, UR18, R33 ;  /* 0x0000001243217c24 */ /* 0x000fe4000f8e0221 */
[----:B-----5:R-:W-:Y:S01]  /*31f0*/  IMAD.WIDE.U32 R50, R70, UR18, R50 ;  /* 0x0000001246327c25 */ /* 0x020fe2000f8e0032 */
[----:B------:R-:W-:Y:S03]  /*3200*/  LDS.U16 R39, [R31+0x80] ;  /* 0x000080001f277984 */ /* 0x000fe60000000400 */
[C---:B---3--:R-:W-:Y:S01]  /*3210*/  IMAD.WIDE.U32 R32, R2.reuse, UR8, R32 ;  /* 0x0000000802207c25 */ /* 0x048fe2000f8e0020 */
[----:B------:R-:W-:Y:S03]  /*3220*/  LDS.U16 R47, [R31+0xc0] ;  /* 0x0000c0001f2f7984 */ /* 0x000fe60000000400 */
[----:B------:R-:W-:Y:S01]  /*3230*/  IMAD R0, R2, UR9, R33 ;  /* 0x0000000902007c24 */ /* 0x000fe2000f8e0221 */
[----:B------:R-:W-:Y:S01]  /*3240*/  @!P1 STS [UR6+0x100], R29 ;  /* 0x0001001dff009988 */ /* 0x000fe20008000806 */
[----:B------:R-:W-:Y:S01]  /*3250*/  BAR.SYNC.DEFER_BLOCKING 0x0 ;  /* 0x0000000000007b1d */ /* 0x000fe20000010000 */
[----:B------:R-:W-:Y:S01]  /*3260*/  IADD3 R33, P3, PT, R22, R32, RZ ;  /* 0x0000002016217210 */ /* 0x000fe20007f7e0ff */
[----:B------:R-:W-:-:S03]  /*3270*/  IMAD R51, R71, UR18, R51 ;  /* 0x0000001247337c24 */ /* 0x000fc6000f8e0233 */
[C---:B----4-:R-:W-:Y:S01]  /*3280*/  LEA R32, P5, R33.reuse, UR10, 0x1 ;  /* 0x0000000a21207c11 */ /* 0x050fe2000f8a08ff */
[----:B------:R-:W-:Y:S01]  /*3290*/  IMAD.X R0, RZ, RZ, R0, P3 ;  /* 0x000000ffff007224 */ /* 0x000fe200018e0600 */
[----:B------:R-:W0:Y:S04]  /*32a0*/  LDCU.64 UR8, c[0x0][0x560] ;  /* 0x0000ac00ff0877ac */ /* 0x000e280008000a00 */
[----:B------:R-:W-:Y:S01]  /*32b0*/  LEA.HI.X R33, R33, UR11, R0, 0x1, P5 ;  /* 0x0000000b21217c11 */ /* 0x000fe2000a8f0c00 */
[----:B------:R-:W3:Y:S02]  /*32c0*/  LDS R49, [UR6+0x100] ;  /* 0x00010006ff317984 */ /* 0x000ee40008000800 */
[-C--:B---3--:R-:W-:Y:S02]  /*32d0*/  ISETP.GE.AND P0, PT, R22, R49.reuse, PT ;  /* 0x000000311600720c */ /* 0x088fe40003f06270 */
[----:B------:R-:W-:-:S02]  /*32e0*/  ISETP.GE.AND P2, PT, R24, R49, PT ;  /* 0x000000311800720c */ /* 0x000fc40003f46270 */
        /* <DEDUP_REMOVED lines=16> */
[----:B------:R-:W3:Y:S02]  /*33f0*/  LDCU.64 UR6, c[0x0][0x520] ;  /* 0x0000a400ff0677ac */ /* 0x000ee40008000a00 */
[----:B---3--:R-:W-:-:S04]  /*3400*/  IMAD.WIDE.U32 R32, R2, UR6, R50 ;  /* 0x0000000602207c25 */ /* 0x008fc8000f8e0032 */
        /* <DEDUP_REMOVED lines=24> */
.L_x_9674:
[----:B------:R-:W3:Y:S01]  /*3590*/  LDC.64 R12, c[0x0][0x548] ;  /* 0x00015200ff0c7b82 */ /* 0x000ee20000000a00 */
[----:B------:R-:W4:Y:S01]  /*35a0*/  S2R R16, SR_TID.X ;  /* 0x0000000000107919 */ /* 0x000f220000002100 */
[----:B------:R-:W4:Y:S06]  /*35b0*/  LDCU UR7, c[0x0][0x38c] ;  /* 0x00007180ff0777ac */ /* 0x000f2c0008000800 */
[----:B------:R-:W0:Y:S01]  /*35c0*/  LDC.64 R14, c[0x0][0x568] ;  /* 0x00015a00ff0e7b82 */ /* 0x000e220000000a00 */
[----:B---3--:R-:W-:-:S04]  /*35d0*/  ISETP.NE.U32.AND P1, PT, R12, RZ, PT ;  /* 0x000000ff0c00720c */ /* 0x008fc80003f25070 */
[----:B------:R-:W-:Y:S02]  /*35e0*/  ISETP.NE.AND.EX P1, PT, R13, RZ, PT, P1 ;  /* 0x000000ff0d00720c */ /* 0x000fe40003f25310 */
[----:B0-----:R-:W-:Y:S02]  /*35f0*/  ISETP.NE.U32.AND P0, PT, R14, RZ, PT ;  /* 0x000000ff0e00720c */ /* 0x001fe40003f05070 */
[----:B----4-:R-:W-:Y:S02]  /*3600*/  ISETP.GE.AND P2, PT, R16, UR7, PT ;  /* 0x0000000710007c0c */ /* 0x010fe4000bf46270 */
[----:B------:R-:W-:-:S07]  /*3610*/  ISETP.NE.AND.EX P0, PT, R15, RZ, PT, P0 ;  /* 0x000000ff0f00720c */ /* 0x000fce0003f05300 */
[----:B------:R-:W-:Y:S06]  /*3620*/  @!P1 BRA `(.L_x_9692) ;  /* 0x0000000000649947 */ /* 0x000fec0003800000 */
[----:B------:R-:W0:Y:S01]  /*3630*/  SHFL.DOWN P1, R0, R9, 0x1, 0x1f ;  /* 0x08201f0009007f89 */ /* 0x000e220000020000 */
[----:B------:R-:W-:Y:S01]  /*3640*/  BSSY.RECONVERGENT B0, `(.L_x_9692) ;  /* 0x0000017000007945 */ /* 0x000fe20003800200 */
[----:B------:R-:W3:Y:S01]  /*3650*/  S2R R8, SR_LANEID ;  /* 0x0000000000087919 */ /* 0x000ee20000000000 */
[----:B0-----:R-:W-:-:S05]  /*3660*/  @P1 FADD R0, R0, R9 ;  /* 0x0000000900001221 */ /* 0x001fca0000000000 */
[----:B-----5:R-:W0:Y:S01]  /*3670*/  SHFL.DOWN P1, R3, R0, 0x2, 0x1f ;  /* 0x08401f0000037f89 */ /* 0x020e220000020000 */
[----:B---3--:R-:W-:Y:S02]  /*3680*/  ISETP.NE.AND P3, PT, R8, RZ, PT ;  /* 0x000000ff0800720c */ /* 0x008fe40003f65270 */
[----:B------:R-:W3:Y:S11]  /*3690*/  S2R R8, SR_TID.X ;  /* 0x0000000000087919 */ /* 0x000ef60000002100 */
        /* <DEDUP_REMOVED lines=17> */
.L_x_9693:
[----:B------:R-:W-:Y:S05]  /*37b0*/  BSYNC.RECONVERGENT B0 ;  /* 0x0000000000007941 */ /* 0x000fea0003800200 */
.L_x_9692:
[----:B------:R-:W-:Y:S05]  /*37c0*/  @!P0 BRA `(.L_x_9694) ;  /* 0x0000000000688947 */ /* 0x000fea0003800000 */
[----:B------:R-:W-:Y:S06]  /*37d0*/  BAR.SYNC.DEFER_BLOCKING 0x0 ;  /* 0x0000000000007b1d */ /* 0x000fec0000010000 */
[----:B------:R-:W-:Y:S01]  /*37e0*/  BSSY.RECONVERGENT B0, `(.L_x_9694) ;  /* 0x0000018000007945 */ /* 0x000fe20003800200 */
[----:B-----5:R-:W4:Y:S01]  /*37f0*/  SHFL.DOWN P0, R3, R6, 0x1, 0x1f ;  /* 0x08201f0006037f89 */ /* 0x020f220000000000 */
[----:B---3--:R-:W3:Y:S01]  /*3800*/  S2R R8, SR_LANEID ;  /* 0x0000000000087919 */ /* 0x008ee20000000000 */
[----:B----4-:R-:W-:Y:S02]  /*3810*/  @P0 FADD R3, R3, R6 ;  /* 0x0000000603030221 */ /* 0x010fe40000000000 */
[----:B------:R-:W4:Y:S03]  /*3820*/  S2R R6, SR_TID.X ;  /* 0x0000000000067919 */ /* 0x000f260000002100 */
[----:B------:R-:W0:Y:S01]  /*3830*/  SHFL.DOWN P0, R0, R3, 0x2, 0x1f ;  /* 0x08401f0003007f89 */ /* 0x000e220000000000 */
[----:B---3--:R-:W-:-:S13]  /*3840*/  ISETP.NE.AND P1, PT, R8, RZ, PT ;  /* 0x000000ff0800720c */ /* 0x008fda0003f25270 */
[----:B------:R-:W3:Y:S01]  /*3850*/  @!P1 S2R R8, SR_CgaCtaId ;  /* 0x0000000000089919 */ /* 0x000ee20000008800 */
[----:B0-----:R-:W-:Y:S01]  /*3860*/  @P0 FADD R0, R3, R0 ;  /* 0x0000000003000221 */ /* 0x001fe20000000000 */
[----:B------:R-:W-:-:S04]  /*3870*/  @!P1 MOV R3, 0x400 ;  /* 0x0000040000039802 */ /* 0x000fc80000000f00 */
[----:B------:R-:W0:Y:S01]  /*3880*/  SHFL.DOWN P0, R9, R0, 0x4, 0x1f ;  /* 0x08801f0000097f89 */ /* 0x000e220000000000 */
[----:B---3--:R-:W-:Y:S01]  /*3890*/  @!P1 LEA R8, R8, R3, 0x18 ;  /* 0x0000000308089211 */ /* 0x008fe200078ec0ff */
        /* <DEDUP_REMOVED lines=12> */
.L_x_9695:
[----:B------:R-:W-:Y:S05]  /*3960*/  BSYNC.RECONVERGENT B0 ;  /* 0x0000000000007941 */ /* 0x000fea0003800200 */
.L_x_9694:
        /* <DEDUP_REMOVED lines=10> */
.L_x_9697:
[----:B------:R-:W-:Y:S02]  /*3a10*/  LEA R0, R15, UR4, 0x2 ;  /* 0x000000040f007c11 */ /* 0x000fe4000f8e10ff */
[----:B------:R-:W-:Y:S02]  /*3a20*/  SHF.R.S32.HI R2, RZ, 0x1f, R15 ;  /* 0x0000001fff027819 */ /* 0x000fe4000001140f */
[----:B------:R-:W-:Y:S01]  /*3a30*/  MOV R6, R60 ;  /* 0x0000003c00067202 */ /* 0x000fe20000000f00 */
[----:B0---4-:R-:W0:Y:S01]  /*3a40*/  LDS R17, [R0+0x15c8] ;  /* 0x0015c80000117984 */ /* 0x011e220000000800 */
[----:B-----5:R-:W-:Y:S01]  /*3a50*/  MOV R4, R62 ;  /* 0x0000003e00047202 */ /* 0x020fe20000000f00 */
[C---:B---3--:R-:W-:Y:S02]  /*3a60*/  IMAD R8, R2.reuse, UR8, RZ ;  /* 0x0000000802087c24 */ /* 0x048fe4000f8e02ff */
[----:B------:R-:W3:Y:S01]  /*3a70*/  LDS R19, [R0+0x19c8] ;  /* 0x0019c80000137984 */ /* 0x000ee20000000800 */
        /* <DEDUP_REMOVED lines=14> */
[----:B---3--:R4:W-:Y:S01]  /*3b60*/  REDG.E.ADD.F32.FTZ.RN.STRONG.GPU desc[UR16][R12.64], R19 ;  /* 0x000000130c0079a6 */ /* 0x0089e2000c12f310 */
[----:B------:R-:W-:Y:S05]  /*3b70*/  @!P0 BRA `(.L_x_9697) ;  /* 0xfffffffc00a48947 */ /* 0x000fea000383ffff */
[----:B------:R-:W-:Y:S05]  /*3b80*/  BSYNC.RECONVERGENT B0 ;  /* 0x0000000000007941 */ /* 0x000fea0003800200 */
.L_x_9696:
[----:B------:R-:W-:Y:S05]  /*3b90*/  EXIT ;  /* 0x000000000000794d */ /* 0x000fea0003800000 */
.L_x_9698:
        /* <DEDUP_REMOVED lines=14> */
.L_x_10541:


//--------------------- .text._Z25selective_scan_bwd_kernelI32Selective_Scan_bwd_kernel_traitsILi32ELi4ELb0ELb0ELb1ELb1ELb0EN3c108BFloat16EfEEv12SSMParamsBwd --------------------------
	.section	.text._Z25selective_scan_bwd_kernelI32Selective_Scan_bwd_kernel_traitsILi32ELi4ELb0ELb0ELb1ELb1ELb0EN3c108BFloat16EfEEv12SSMParamsBwd,"ax",@progbits
	.align	128
        .global         _Z25selective_scan_bwd_kernelI32Selective_Scan_bwd_kernel_traitsILi32ELi4ELb0ELb0ELb1ELb1ELb0EN3c108BFloat16EfEEv12SSMParamsBwd
        .type           _Z25selective_scan_bwd_kernelI32Selective_Scan_bwd_kernel_traitsILi32ELi4ELb0ELb0ELb1ELb1ELb0EN3c108BFloat16EfEEv12SSMParamsBwd,@function
        .size           _Z25selective_scan_bwd_kernelI32Selective_Scan_bwd_kernel_traitsILi32ELi4ELb0ELb0ELb1ELb1ELb0EN3c108BFloat16EfEEv12SSMParamsBwd,(.L_x_10542 - _Z25selective_scan_bwd_kernelI32Selective_Scan_bwd_kernel_traitsILi32ELi4ELb0ELb0ELb1ELb1ELb0EN3c108BFloat16EfEEv12SSMParamsBwd)
        .other          _Z25selective_scan_bwd_kernelI32Selective_Scan_bwd_kernel_traitsILi32ELi4ELb0ELb0ELb1ELb1ELb0EN3c108BFloat16EfEEv12SSMParamsBwd,@"STO_CUDA_ENTRY STV_DEFAULT"
_Z25selective_scan_bwd_kernelI32Selective_Scan_bwd_kernel_traitsILi32ELi4ELb0ELb0ELb1ELb1ELb0EN3c108BFloat16EfEEv12SSMParamsBwd:
.text._Z25selective_scan_bwd_kernelI32Selective_Scan_bwd_kernel_traitsILi32ELi4ELb0ELb0ELb1ELb1ELb0EN3c108BFloat16EfEEv12SSMParamsBwd:
        /* <DEDUP_REMOVED lines=31> */
[----:B0-----:R-:W-:Y:S01]  /*01f0*/  HFMA2 R10, -RZ, RZ, 0, 0 ;  /* 0x00000000ff0a7431 */ /* 0x001fe200000001ff */
[----:B---3--:R-:W-:-:S06]  /*0200*/  IABS R6, R2 ;  /* 0x0000000200067213 */ /* 0x008fcc0000000000 */
[----:B------:R-:W0:Y:S01]  /*0210*/  LDC.64 R32, c[0x0][0x450] ;  /* 0x00011400ff207b82 */ /* 0x000e220000000a00 */
[----:B----4-:R-:W-:-:S07]  /*0220*/  IADD3 R5, PT, PT, RZ, -R11, RZ ;  /* 0x8000000bff057210 */ /* 0x010fce0007ffe0ff */
[----:B------:R-:W3:Y:S01]  /*0230*/  LDC.64 R8, c[0x0][0x480] ;  /* 0x00012000ff087b82 */ /* 0x000ee20000000a00 */
[----:B------:R-:W-:-:S04]  /*0240*/  IMAD R5, R5, R12, RZ ;  /* 0x0000000c05057224 */ /* 0x000fc800078e02ff */
[----:B------:R-:W-:-:S04]  /*0250*/  IMAD.HI.U32 R11, R11, R5, R10 ;  /* 0x000000050b0b7227 */ /* 0x000fc800078e000a */
[----:B------:R-:W-:-:S04]  /*0260*/  IMAD.MOV.U32 R5, RZ, RZ, R6 ;  /* 0x000000ffff057224 */ /* 0x000fc800078e0006 */
[----:B------:R-:W-:-:S05]  /*0270*/  IMAD.HI.U32 R0, R11, R5, RZ ;  /* 0x000000050b007227 */ /* 0x000fca00078e00ff */
[----:B------:R-:W-:-:S05]  /*0280*/  IADD3 R6, PT, PT, -R0, RZ, RZ ;  /* 0x000000ff00067210 */ /* 0x000fca0007ffe1ff */
[----:B------:R-:W-:Y:S01]  /*0290*/  IMAD R5, R12, R6, R5 ;  /* 0x000000060c057224 */ /* 0x000fe200078e0205 */
[----:B---3--:R-:W-:-:S04]  /*02a0*/  ISETP.NE.U32.AND P0, PT, R8, RZ, PT ;  /* 0x000000ff0800720c */ /* 0x008fc80003f05070 */
[----:B------:R-:W-:Y:S02]  /*02b0*/  ISETP.GT.U32.AND P2, PT, R12, R5, PT ;  /* 0x000000050c00720c */ /* 0x000fe40003f44070 */
[----:B------:R-:W-:-:S11]  /*02c0*/  ISETP.NE.AND.EX P0, PT, R9, RZ, PT, P0 ;  /* 0x000000ff0900720c */ /* 0x000fd60003f05300 */
[-C--:B------:R-:W-:Y:S01]  /*02d0*/  @!P2 IADD3 R5, PT, PT, R5, -R12.reuse, RZ ;  /* 0x8000000c0505a210 */ /* 0x080fe20007ffe0ff */
[----:B------:R-:W-:Y:S01]  /*02e0*/  UIMAD.WIDE.U32 UR4, UR18, UR8, URZ ;  /* 0x00000008120472a5 */ /* 0x000fe2000f8e00ff */
[----:B------:R-:W3:Y:S02]  /*02f0*/  @P0 LDC R27, c[0x0][0x38c] ;  /* 0x0000e300ff1b0b82 */ /* 0x000ee40000000800 */
[----:B------:R-:W-:-:S06]  /*0300*/  ISETP.GE.U32.AND P1, PT, R5, R12, PT ;  /* 0x0000000c0500720c */ /* 0x000fcc0003f26070 */
[----:B------:R-:W4:Y:S01]  /*0310*/  @P0 LDC R5, c[0x0][0x384] ;  /* 0x0000e100ff050b82 */ /* 0x000f220000000800 */
[----:B------:R-:W-:Y:S02]  /*0320*/  UIMAD.WIDE.U32 UR6, UR18, UR12, URZ ;  /* 0x0000000c120672a5 */ /* 0x000fe4000f8e00ff */
[----:B------:R-:W-:Y:S02]  /*0330*/  UIMAD UR9, UR18, UR9, UR5 ;  /* 0x00000009120972a4 */ /* 0x000fe4000f8e0205 */
[----:B------:R-:W-:Y:S01]  /*0340*/  UIMAD UR8, UR18, UR13, UR7 ;  /* 0x0000000d120872a4 */ /* 0x000fe2000f8e0207 */
[----:B------:R-:W-:Y:S01]  /*0350*/  MOV R7, UR5 ;  /* 0x0000000500077c02 */ /* 0x000fe20008000f00 */
[----:B------:R-:W-:Y:S02]  /*0360*/  @!P2 VIADD R0, R0, 0x1 ;  /* 0x000000010000a836 */ /* 0x000fe40000000000 */
[----:B------:R-:W-:Y:S01]  /*0370*/  MOV R7, UR9 ;  /* 0x0000000900077c02 */ /* 0x000fe20008000f00 */
[----:B------:R-:W-:Y:S01]  /*0380*/  IMAD.U32 R6, RZ, RZ, UR4 ;  /* 0x00000004ff067e24 */ /* 0x000fe2000f8e00ff */
[----:B------:R-:W-:-:S02]  /*0390*/  MOV R9, UR7 ;  /* 0x0000000700097c02 */ /* 0x000fc40008000f00 */
[----:B------:R-:W-:Y:S01]  /*03a0*/  @P1 IADD3 R0, PT, PT, R0, 0x1, RZ ;  /* 0x0000000100001810 */ /* 0x000fe20007ffe0ff */
[C---:B------:R-:W-:Y:S01]  /*03b0*/  IMAD.WIDE.U32 R6, R2.reuse, UR10, R6 ;  /* 0x0000000a02067c25 */ /* 0x040fe2000f8e0006 */
[----:B------:R-:W-:Y:S01]  /*03c0*/  MOV R9, UR8 ;  /* 0x0000000800097c02 */ /* 0x000fe20008000f00 */
[----:B------:R-:W2:Y:S01]  /*03d0*/  LDCU.64 UR8, c[0x0][0x498] ;  /* 0x00009300ff0877ac */ /* 0x000ea20008000a00 */
[C---:B------:R-:W-:Y:S01]  /*03e0*/  LOP3.LUT R10, R2.reuse, R19, RZ, 0x3c, !PT ;  /* 0x00000013020a7212 */ /* 0x040fe200078e3cff */
[----:B------:R-:W-:Y:S01]  /*03f0*/  IMAD R17, R2, UR11, R7 ;  /* 0x0000000b02117c24 */ /* 0x000fe2000f8e0207 */
[----:B------:R-:W-:Y:S01]  /*0400*/  MOV R55, R0 ;  /* 0x0000000000377202 */ /* 0x000fe20000000f00 */
[----:B------:R-:W1:Y:S01]  /*0410*/  LDCU.64 UR10, c[0x0][0x3d0] ;  /* 0x00007a00ff0a77ac */ /* 0x000e620008000a00 */
[----:B------:R-:W-:Y:S02]  /*0420*/  ISETP.GE.AND P3, PT, R10, RZ, PT ;  /* 0x000000ff0a00720c */ /* 0x000fe40003f66270 */
[----:B------:R-:W-:Y:S01]  /*0430*/  ISETP.NE.AND P2, PT, R19, RZ, PT ;  /* 0x000000ff1300720c */ /* 0x000fe20003f45270 */
[----:B----4-:R-:W-:Y:S01]  /*0440*/  @P0 IMAD R0, R5, UR18, R2 ;  /* 0x0000001205000c24 */ /* 0x010fe2000f8e0202 */
[----:B------:R-:W4:Y:S03]  /*0450*/  @P0 LDC.64 R10, c[0x0][0x480] ;  /* 0x00012000ff0a0b82 */ /* 0x000f260000000a00 */
[----:B------:R-:W-:-:S04]  /*0460*/  @P0 IMAD R0, R0, R25, RZ ;  /* 0x0000001900000224 */ /* 0x000fc800078e02ff */
[----:B---3--:R-:W-:Y:S02]  /*0470*/  @P0 IMAD R5, R0, R27, RZ ;  /* 0x0000001b00050224 */ /* 0x008fe400078e02ff */
[----:B------:R-:W3:Y:S01]  /*0480*/  LDC.64 R26, c[0x0][0x460] ;  /* 0x00011800ff1a7b82 */ /* 0x000ee20000000a00 */
[----:B------:R-:W-:Y:S01]  /*0490*/  @!P3 IMAD.MOV R55, RZ, RZ, -R55 ;  /* 0x000000ffff37b224 */ /* 0x000fe200078e0a37 */
[----:B------:R-:W-:Y:S01]  /*04a0*/  @!P2 LOP3.LUT R55, RZ, R19, RZ, 0x33, !PT ;  /* 0x00000013ff37a212 */ /* 0x000fe200078e33ff */
[----:B--2---:R-:W-:Y:S01]  /*04b0*/  UIMAD.WIDE.U32 UR4, UR18, UR8, URZ ;  /* 0x00000008120472a5 */ /* 0x004fe2000f8e00ff */
[C---:B------:R-:W-:Y:S02]  /*04c0*/  LEA R13, R25.reuse, 0xffffff80, 0x7 ;  /* 0xffffff80190d7811 */ /* 0x040fe400078e38ff */
[----:B------:R-:W-:Y:S01]  /*04d0*/  ISETP.GE.AND P1, PT, R25, 0x1, PT ;  /* 0x000000011900780c */ /* 0x000fe20003f26270 */
[----:B------:R-:W-:Y:S01]  /*04e0*/  IMAD.U32 R8, RZ, RZ, UR6 ;  /* 0x00000006ff087e24 */ /* 0x000fe2000f8e00ff */
[----:B------:R-:W2:Y:S01]  /*04f0*/  LDC.64 R24, c[0x0][0x4a8] ;  /* 0x00012a00ff187b82 */ /* 0x000ea20000000a00 */
[----:B-1----:R-:W-:Y:S01]  /*0500*/  UIMAD.WIDE.U32 UR6, UR18, UR10, URZ ;  /* 0x0000000a120672a5 */ /* 0x002fe2000f8e00ff */
[----:B------:R-:W-:Y:S01]  /*0510*/  SHF.R.S32.HI R35, RZ, 0x1f, R55 ;  /* 0x0000001fff237819 */ /* 0x000fe20000011437 */
[----:B------:R-:W-:Y:S01]  /*0520*/  UIMAD UR5, UR18, UR9, UR5 ;  /* 0x00000009120572a4 */ /* 0x000fe2000f8e0205 */
[----:B------:R-:W1:Y:S01]  /*0530*/  LDCU.64 UR8, c[0x0][0x4c8] ;  /* 0x00009900ff0877ac */ /* 0x000e620008000a00 */
        /* <DEDUP_REMOVED lines=9> */
[C---:B------:R-:W-:Y:S01]  /*05d0*/  IMAD R5, R55.reuse, R23, R0 ;  /* 0x0000001737057224 */ /* 0x040fe200078e0200 */
[----:B------:R-:W-:Y:S01]  /*05e0*/  SHF.R.S32.HI R0, RZ, 0x1f, R13 ;  /* 0x0000001fff007819 */ /* 0x000fe2000001140d */
[----:B------:R-:W-:Y:S01]  /*05f0*/  IMAD.WIDE.U32 R8, R55, R22, UR6 ;  /* 0x0000000637087e25 */ /* 0x000fe2000f8e0016 */
[----:B---3--:R-:W-:-:S03]  /*0600*/  LEA R10, P0, R18, R26, 0x1 ;  /* 0x0000001a120a7211 */ /* 0x008fc600078008ff */
[----:B------:R-:W-:Y:S01]  /*0610*/  IMAD R11, R2, R21, R7 ;  /* 0x00000015020b7224 */ /* 0x000fe200078e0207 */
[C---:B------:R-:W-:Y:S02]  /*0620*/  IADD3.X R7, PT, PT, R0.reuse, R17, RZ, P2, !PT ;  /* 0x0000001100077210 */ /* 0x040fe400017fe4ff */
[----:B------:R-:W-:Y:S02]  /*0630*/  IADD3 R6, P4, PT, R13, R6, RZ ;  /* 0x000000060d067210 */ /* 0x000fe40007f9e0ff */
[----:B------:R-:W-:Y:S01]  /*0640*/  IADD3 R9, PT, PT, R9, R5, RZ ;  /* 0x0000000509097210 */ /* 0x000fe20007ffe0ff */
[----:B------:R-:W-:Y:S01]  /*0650*/  IMAD.X R5, R0, 0x1, R15, P3 ;  /* 0x0000000100057824 */ /* 0x000fe200018e060f */
[----:B------:R-:W-:Y:S01]  /*0660*/  LEA R12, P2, R14, R28, 0x1 ;  /* 0x0000001c0e0c7211 */ /* 0x000fe200078408ff */
[----:B-1----:R-:W-:Y:S01]  /*0670*/  IMAD.WIDE.U32 R64, R2, UR8, RZ ;  /* 0x0000000802407c25 */ /* 0x002fe2000f8e00ff */
[----:B------:R-:W-:Y:S02]  /*0680*/  IADD3 R13, P5, PT, R13, R8, RZ ;  /* 0x000000080d0d7210 */ /* 0x000fe40007fbe0ff */
[----:B------:R-:W-:-:S02]  /*0690*/  LEA.HI.X R18, R18, R27, R7, 0x1, P0 ;  /* 0x0000001b12127211 */ /* 0x000fc400000f0c07 */
[----:B------:R-:W-:Y:S02]  /*06a0*/  IADD3.X R16, PT, PT, R0, R11, RZ, P4, !PT ;  /* 0x0000000b00107210 */ /* 0x000fe400027fe4ff */
[----:B------:R-:W-:Y:S01]  /*06b0*/  LEA R15, P0, R6, R30, 0x1 ;  /* 0x0000001e060f7211 */ /* 0x000fe200078008ff */
[----:B--2---:R-:W-:Y:S01]  /*06c0*/  IMAD.WIDE.U32 R62, R2, R24, RZ ;  /* 0x00000018023e7225 */ /* 0x004fe200078e00ff */
[----:B------:R-:W-:Y:S02]  /*06d0*/  LEA.HI.X R14, R14, R29, R5, 0x1, P2 ;  /* 0x0000001d0e0e7211 */ /* 0x000fe400010f0c05 */
[----:B------:R-:W-:Y:S01]  /*06e0*/  IADD3.X R0, PT, PT, R0, R9, RZ, P5, !PT ;  /* 0x0000000900007210 */ /* 0x000fe20002ffe4ff */
[----:B------:R-:W-:Y:S01]  /*06f0*/  IMAD R5, R2, UR9, R65 ;  /* 0x0000000902057c24 */ /* 0x000fe2000f8e0241 */
[C---:B0-----:R-:W-:Y:S02]  /*0700*/  LEA R17, P2, R13.reuse, R32, 0x1 ;  /* 0x000000200d117211 */ /* 0x041fe400078408ff */
[----:B------:R-:W-:Y:S01]  /*0710*/  LEA.HI.X R16, R6, R31, R16, 0x1, P0 ;  /* 0x0000001f06107211 */ /* 0x000fe200000f0c10 */
[----:B------:R-:W-:Y:S01]  /*0720*/  HFMA2 R6, -RZ, RZ, 0, 0 ;  /* 0x00000000ff067431 */ /* 0x000fe200000001ff */
[----:B------:R-:W-:Y:S01]  /*0730*/  LEA.HI.X R19, R13, R33, R0, 0x1, P2 ;  /* 0x000000210d137211 */ /* 0x000fe200010f0c00 */
[----:B------:R-:W-:-:S02]  /*0740*/  IMAD R7, R2, R25, R63 ;  /* 0x0000001902077224 */ /* 0x000fc400078e023f */
[----:B------:R-:W-:Y:S01]  /*0750*/  IMAD.MOV.U32 R9, RZ, RZ, RZ ;  /* 0x000000ffff097224 */ /* 0x000fe200078e00ff */
[----:B------:R-:W-:Y:S06]  /*0760*/  @!P1 BRA `(.L_x_9699) ;  /* 0x0000002c00b89947 */ /* 0x000fec0003800000 */
[----:B------:R-:W0:Y:S01]  /*0770*/  S2R R60, SR_TID.X ;  /* 0x00000000003c7919 */ /* 0x000e220000002100 */
[----:B------:R-:W1:Y:S01]  /*0780*/  LDC.64 R20, c[0x0][0x4d8] ;  /* 0x00013600ff147b82 */ /* 0x000e620000000a00 */
[----:B------:R-:W2:Y:S01]  /*0790*/  LDCU.64 UR10, c[0x0][0x4e0] ;  /* 0x00009c00ff0a77ac */ /* 0x000ea20008000a00 */
[----:B------:R-:W-:Y:S01]  /*07a0*/  MOV R61, RZ ;  /* 0x000000ff003d7202 */ /* 0x000fe20000000f00 */
[----:B------:R-:W-:Y:S01]  /*07b0*/  IMAD.MOV.U32 R6, RZ, RZ, RZ ;  /* 0x000000ffff067224 */ /* 0x000fe200078e00ff */
[----:B------:R-:W3:Y:S04]  /*07c0*/  LDCU.64 UR6, c[0x0][0x3a0] ;  /* 0x00007400ff0677ac */ /* 0x000ee80008000a00 */
[----:B------:R-:W4:Y:S01]  /*07d0*/  S2UR UR5, SR_CgaCtaId ;  /* 0x00000000000579c3 */ /* 0x000f220000008800 */
[----:B------:R-:W0:Y:S01]  /*07e0*/  LDCU.64 UR8, c[0x0][0x3b8] ;  /* 0x00007700ff0877ac */ /* 0x000e220008000a00 */
[----:B------:R-:W-:Y:S01]  /*07f0*/  UMOV UR4, 0x400 ;  /* 0x0000040000047882 */ /* 0x000fe20000000000 */
[----:B--2---:R-:W-:-:S02]  /*0800*/  IMAD R0, R35, UR10, RZ ;  /* 0x0000000a23007c24 */ /* 0x004fc4000f8e02ff */
[C---:B---3--:R-:W-:Y:S01]  /*0810*/  IMAD.WIDE.U32 R58, R2.reuse, UR6, RZ ;  /* 0x00000006023a7c25 */ /* 0x048fe2000f8e00ff */
[----:B------:R-:W2:Y:S03]  /*0820*/  LDCU UR6, c[0x0][0x394] ;  /* 0x00007280ff0677ac */ /* 0x000ea60008000800 */
[----:B------:R-:W-:Y:S02]  /*0830*/  IMAD R29, R55, UR11, R0 ;  /* 0x0000000b371d7c24 */ /* 0x000fe4000f8e0200 */
[----:B0-----:R-:W-:Y:S01]  /*0840*/  IMAD.WIDE.U32 R56, R2, UR8, RZ ;  /* 0x0000000802387c25 */ /* 0x001fe2000f8e00ff */
[----:B------:R-:W-:Y:S01]  /*0850*/  IADD3 R24, PT, PT, R60, 0x200, RZ ;  /* 0x000002003c187810 */ /* 0x000fe20007ffe0ff */
[----:B----4-:R-:W-:Y:S02]  /*0860*/  ULEA UR5, UR5, UR4, 0x18 ;  /* 0x0000000405057291 */ /* 0x010fe4000f8ec0ff */
[----:B-1----:R-:W-:-:S04]  /*0870*/  IMAD.WIDE.U32 R8, R20, UR18, R60 ;  /* 0x0000001214087c25 */ /* 0x002fc8000f8e003c */
[----:B------:R-:W-:Y:S01]  /*0880*/  IMAD R9, R21, UR18, R9 ;  /* 0x0000001215097c24 */ /* 0x000fe2000f8e0209 */
[----:B------:R-:W-:Y:S01]  /*0890*/  LEA R20, R60, UR5, 0x4 ;  /* 0x000000053c147c11 */ /* 0x000fe2000f8e20ff */
[----:B------:R-:W-:Y:S02]  /*08a0*/  IMAD R11, R2, UR7, R59 ;  /* 0x00000007020b7c24 */ /* 0x000fe4000f8e023b */
[----:B------:R-:W-:Y:S01]  /*08b0*/  IMAD.WIDE.U32 R54, R55, UR10, R8 ;  /* 0x0000000a37367c25 */ /* 0x000fe2000f8e0008 */
[----:B------:R-:W-:Y:S02]  /*08c0*/  IADD3 R25, PT, PT, R20, 0x110, RZ ;  /* 0x0000011014197810 */ /* 0x000fe40007ffe0ff */
[----:B------:R-:W-:Y:S01]  /*08d0*/  MOV R9, RZ ;  /* 0x000000ff00097202 */ /* 0x000fe20000000f00 */
[----:B------:R-:W-:Y:S01]  /*08e0*/  IMAD.MOV.U32 R8, RZ, RZ, R10 ;  /* 0x000000ffff087224 */ /* 0x000fe200078e000a */
[----:B------:R-:W-:Y:S01]  /*08f0*/  MOV R10, R18 ;  /* 0x00000012000a7202 */ /* 0x000fe20000000f00 */
[----:B------:R-:W-:Y:S01]  /*0900*/  IMAD R13, R2, UR9, R57 ;  /* 0x00000009020d7c24 */ /* 0x000fe2000f8e0239 */
[C---:B------:R-:W-:Y:S01]  /*0910*/  SHF.L.U32 R18, R60.reuse, 0x2, RZ ;  /* 0x000000023c127819 */ /* 0x040fe200000006ff */
[----:B--2---:R-:W-:Y:S01]  /*0920*/  IMAD.U32 R21, RZ, RZ, UR6 ;  /* 0x00000006ff157e24 */ /* 0x004fe2000f8e00ff */
[----:B------:R-:W-:Y:S01]  /*0930*/  IADD3 R29, PT, PT, R55, R29, RZ ;  /* 0x0000001d371d7210 */ /* 0x000fe20007ffe0ff */
[----:B------:R-:W-:Y:S01]  /*0940*/  IMAD R25, R60, -0xc, R25 ;  /* 0xfffffff43c197824 */ /* 0x000fe200078e0219 */
[----:B------:R-:W-:-:S04]  /*0950*/  LOP3.LUT R23, R18, 0xf80, RZ, 0xc0, !PT ;  /* 0x00000f8012177812 */ /* 0x000fc800078ec0ff */
[----:B------:R-:W-:Y:S02]  /*0960*/  LOP3.LUT R22, R23, 0x1f, R60, 0xf8, !PT ;  /* 0x0000001f17167812 */ /* 0x000fe400078ef83c */
[----:B------:R-:W-:Y:S02]  /*0970*/  LOP3.LUT R23, R60, 0x1f, RZ, 0xc0, !PT ;  /* 0x0000001f3c177812 */ /* 0x000fe400078ec0ff */
[C---:B------:R-:W-:Y:S02]  /*0980*/  LOP3.LUT R26, R22.reuse, 0x20, RZ, 0xfc, !PT ;  /* 0x00000020161a7812 */ /* 0x040fe400078efcff */
[C---:B------:R-:W-:Y:S02]  /*0990*/  LOP3.LUT R27, R22.reuse, 0x40, RZ, 0xfc, !PT ;  /* 0x00000040161b7812 */ /* 0x040fe400078efcff */
[----:B------:R-:W-:-:S07]  /*09a0*/  LOP3.LUT R28, R22, 0x60, RZ, 0xfc, !PT ;  /* 0x00000060161c7812 */ /* 0x000fce00078efcff */
.L_x_9723:
[----:B0-----:R-:W0:Y:S01]  /*09b0*/  LDCU UR4, c[0x0][0x388] ;  /* 0x00007100ff0477ac */ /* 0x001e220008000800 */
[----:B------:R-:W-:Y:S01]  /*09c0*/  VIADD R30, R21, 0xffffffff ;  /* 0xffffffff151e7836 */ /* 0x000fe20000000000 */
[----:B------:R-:W-:Y:S02]  /*09d0*/  SHF.L.U32 R35, R22, 0x1, RZ ;  /* 0x0000000116237819 */ /* 0x000fe400000006ff */
[----:B------:R-:W-:Y:S02]  /*09e0*/  PRMT R0, RZ, 0x7610, R0 ;  /* 0x00007610ff007816 */ /* 0x000fe40000000000 */
[----:B------:R-:W-:Y:S02]  /*09f0*/  SHF.L.U32 R52, R30, 0x7, RZ ;  /* 0x000000071e347819 */ /* 0x000fe400000006ff */
[----:B------:R-:W-:Y:S02]  /*0a00*/  IADD3 R32, P4, PT, R35, R8, RZ ;  /* 0x0000000823207210 */ /* 0x000fe40007f9e0ff */
[----:B------:R-:W-:-:S02]  /*0a10*/  PRMT R34, RZ, 0x7610, R34 ;  /* 0x00007610ff227816 */ /* 0x000fc40000000022 */
[----:B------:R-:W-:Y:S01]  /*0a20*/  PRMT R40, RZ, 0x7610, R40 ;  /* 0x00007610ff287816 */ /* 0x000fe20000000028 */
[----:B------:R-:W-:Y:S01]  /*0a30*/  IMAD.X R33, RZ, RZ, R10, P4 ;  /* 0x000000ffff217224 */ /* 0x000fe200020e060a */
[----:B------:R-:W-:Y:S02]  /*0a40*/  PRMT R42, RZ, 0x7610, R42 ;  /* 0x00007610ff2a7816 */ /* 0x000fe4000000002a */
[----:B0-----:R-:W-:-:S04]  /*0a50*/  IADD3 R31, PT, PT, -R52, UR4, RZ ;  /* 0x00000004341f7c10 */ /* 0x001fc8000fffe1ff */
        /* <DEDUP_REMOVED lines=9> */
[----:B------:R-:W1:Y:S01]  /*0af0*/  S2UR UR6, SR_CgaCtaId ;  /* 0x00000000000679c3 */ /* 0x000e620000008800 */
[----:B------:R-:W-:Y:S01]  /*0b00*/  UMOV UR4, 0x400 ;  /* 0x0000040000047882 */ /* 0x000fe20000000000 */
[----:B------:R-:W-:Y:S01]  /*0b10*/  IADD3 R50, P4, PT, R35, R12, RZ ;  /* 0x0000000c23327210 */ /* 0x000fe20007f9e0ff */
[----:B------:R-:W1:Y:S01]  /*0b20*/  S2R R36, SR_LANEID ;  /* 0x0000000000247919 */ /* 0x000e620000000000 */
[----:B------:R-:W-:-:S02]  /*0b30*/  PRMT R46, RZ, 0x7610, R46 ;  /* 0x00007610ff2e7816 */ /* 0x000fc4000000002e */
[----:B------:R-:W-:Y:S02]  /*0b40*/  PRMT R48, RZ, 0x7610, R48 ;  /* 0x00007610ff307816 */ /* 0x000fe40000000030 */
[----:B------:R-:W-:Y:S02]  /*0b50*/  PRMT R68, RZ, 0x7610, R68 ;  /* 0x00007610ff447816 */ /* 0x000fe40000000044 */
[----:B0-----:R-:W-:Y:S02]  /*0b60*/  PRMT R32, RZ, 0x7610, R32 ;  /* 0x00007610ff207816 */ /* 0x001fe40000000020 */
[----:B------:R-:W-:Y:S01]  /*0b70*/  IADD3.X R51, PT, PT, RZ, R14, RZ, P4, !PT ;  /* 0x0000000eff337210 */ /* 0x000fe200027fe4ff */
[----:B-1----:R-:W-:-:S06]  /*0b80*/  ULEA UR6, UR6, UR4, 0x18 ;  /* 0x0000000406067291 */ /* 0x002fcc000f8ec0ff */
[C---:B------:R-:W-:Y:S02]  /*0b90*/  LEA R37, R36.reuse, UR6, 0x1 ;  /* 0x0000000624257c11 */ /* 0x040fe4000f8e08ff */
        /* <DEDUP_REMOVED lines=12> */
[----:B0-----:R-:W-:-:S02]  /*0c60*/  IADD3 R34, P4, PT, R35, R15, RZ ;  /* 0x0000000f23227210 */ /* 0x001fc40007f9e0ff */
[----:B-1----:R-:W-:Y:S02]  /*0c70*/  PRMT R40, RZ, 0x7610, R40 ;  /* 0x00007610ff287816 */ /* 0x002fe40000000028 */
[----:B--2---:R-:W-:Y:S02]  /*0c80*/  PRMT R42, RZ, 0x7610, R42 ;  /* 0x00007610ff2a7816 */ /* 0x004fe4000000002a */
[----:B------:R-:W-:Y:S02]  /*0c90*/  PRMT R70, RZ, 0x7610, R70 ;  /* 0x00007610ff467816 */ /* 0x000fe40000000046 */
        /* <DEDUP_REMOVED lines=13> */
[C---:B0-----:R-:W-:Y:S01]  /*0d70*/  PRMT R39, R75.reuse, 0x7632, R39 ;  /* 0x000076324b277816 */ /* 0x041fe20000000027 */
[C---:B------:R-:W-:Y:S01]  /*0d80*/  IMAD.U32 R41, R74.reuse, 0x10000, RZ ;  /* 0x000100004a297824 */ /* 0x040fe200078e00ff */
[----:B------:R-:W-:Y:S01]  /*0d90*/  PRMT R0, R74, 0x7632, R0 ;  /* 0x000076324a007816 */ /* 0x000fe20000000000 */
[----:B------:R-:W-:Y:S01]  /*0da0*/  BSSY.RECONVERGENT B0, `(.L_x_9700) ;  /* 0x0000036000007945 */ /* 0x000fe20003800200 */
[----:B------:R-:W-:Y:S01]  /*0db0*/  SHF.L.U32 R43, R75, 0x10, RZ ;  /* 0x000000104b2b7819 */ /* 0x000fe200000006ff */
[----:B------:R-:W-:-:S02]  /*0dc0*/  IMAD.U32 R47, R39, 0x10000, RZ ;  /* 0x00010000272f7824 */ /* 0x000fc400078e00ff */
[----:B-----5:R-:W-:Y:S01]  /*0dd0*/  FADD.FTZ R39, R41, R4 ;  /* 0x0000000429277221 */ /* 0x020fe20000010000 */
[----:B------:R-:W-:Y:S02]  /*0de0*/  PRMT R84, R44, 0x7632, R84 ;  /* 0x000076322c547816 */ /* 0x000fe40000000054 */
[----:B-1----:R-:W-:Y:S02]  /*0df0*/  SHF.L.U32 R35, R0, 0x10, RZ ;  /* 0x0000001000237819 */ /* 0x002fe400000006ff */
[----:B------:R-:W-:Y:S02]  /*0e00*/  FSETP.GTU.FTZ.AND P2, PT, R39, 20, PT ;  /* 0x41a000002700780b */ /* 0x000fe40003f5c000 */
[----:B------:R-:W-:Y:S01]  /*0e10*/  SHF.L.U32 R44, R44, 0x10, RZ ;  /* 0x000000102c2c7819 */ /* 0x000fe200000006ff */
[----:B------:R-:W-:Y:S01]  /*0e20*/  FADD.FTZ R41, R35, R4 ;  /* 0x0000000423297221 */ /* 0x000fe20000010000 */
[----:B------:R-:W-:-:S04]  /*0e30*/  PRMT R91, R45, 0x7632, R91 ;  /* 0x000076322d5b7816 */ /* 0x000fc8000000005b */
[----:B------:R-:W-:Y:S01]  /*0e40*/  FSETP.GTU.FTZ.AND P3, PT, R41, 20, PT ;  /* 0x41a000002900780b */ /* 0x000fe20003f7c000 */
[----:B--2---:R0:W-:Y:S04]  /*0e50*/  STS.U16 [R37], R40 ;  /* 0x0000002825007388 */ /* 0x0041e80000000400 */
[----:B---3--:R1:W-:Y:S04]  /*0e60*/  STS.U16 [R37+0x40], R42 ;  /* 0x0000402a25007388 */ /* 0x0083e80000000400 */
[----:B----4-:R-:W-:Y:S01]  /*0e70*/  STS.U16 [R37+0x80], R70 ;  /* 0x0000804625007388 */ /* 0x010fe20000000400 */
[----:B0-----:R-:W-:Y:S01]  /*0e80*/  FADD.FTZ R40, R43, R4 ;  /* 0x000000042b287221 */ /* 0x001fe20000010000 */
[----:B------:R-:W-:-:S02]  /*0e90*/  SHF.L.U32 R43, R45, 0x10, RZ ;  /* 0x000000102d2b7819 */ /* 0x000fc400000006ff */
[----:B------:R-:W-:Y:S01]  /*0ea0*/  STS.U16 [R37+0xc0], R72 ;  /* 0x0000c04825007388 */ /* 0x000fe20000000400 */
[----:B------:R-:W-:-:S03]  /*0eb0*/  NOP ;  /* 0x0000000000007918 */ /* 0x000fc60000000000 */
[----:B------:R-:W0:Y:S01]  /*0ec0*/  LDS.64 R32, [R38] ;  /* 0x0000000026207984 */ /* 0x000e220000000a00 */
[----:B-1----:R-:W-:Y:S01]  /*0ed0*/  FADD.FTZ R42, R47, R4 ;  /* 0x000000042f2a7221 */ /* 0x002fe20000010000 */
[----:B------:R-:W-:-:S04]  /*0ee0*/  FSETP.GTU.FTZ.AND P0, PT, R40, 20, PT ;  /* 0x41a000002800780b */ /* 0x000fc80003f1c000 */
[----:B------:R-:W-:Y:S02]  /*0ef0*/  FSETP.GTU.FTZ.AND P1, PT, R42, 20, PT ;  /* 0x41a000002a00780b */ /* 0x000fe40003f3c000 */
[----:B0-----:R-:W-:Y:S01]  /*0f00*/  SHF.L.U32 R0, R32, 0x10, RZ ;  /* 0x0000001020007819 */ /* 0x001fe200000006ff */
[----:B------:R-:W-:Y:S10]  /*0f10*/  @P2 BRA `(.L_x_9701) ;  /* 0x0000000000782947 */ /* 0x000ff40003800000 */
        /* <DEDUP_REMOVED lines=13> */
[----:B------:R-:W-:Y:S01]  /*0ff0*/  @P2 IMAD.MOV.U32 R45, RZ, RZ, 0x7f800000 ;  /* 0x7f800000ff2d2424 */ /* 0x000fe200078e00ff */
[----:B------:R-:W-:Y:S02]  /*1000*/  @P2 FSETP.NEU.FTZ.AND P4, PT, R47, RZ, PT ;  /* 0x000000ff2f00220b */ /* 0x000fe40003f9d000 */
        /* <DEDUP_REMOVED lines=13> */
[----:B------:R-:W-:-:S05]  /*10e0*/  @P5 FFMA.FTZ R39, R47, R45, +INF ;  /* 0x7f8000002f275423 */ /* 0x000fca000001002d */
[----:B------:R-:W-:-:S07]  /*10f0*/  @P2 FSEL R39, R39, -RZ, P4 ;  /* 0x800000ff27272208 */ /* 0x000fce0002000000 */
.L_x_9701:
[----:B------:R-:W-:Y:S05]  /*1100*/  BSYNC.RECONVERGENT B0 ;  /* 0x0000000000007941 */ /* 0x000fea0003800200 */
.L_x_9700:
        /* <DEDUP_REMOVED lines=32> */
.L_x_9703:
[----:B------:R-:W-:Y:S05]  /*1310*/  BSYNC.RECONVERGENT B0 ;  /* 0x0000000000007941 */ /* 0x000fea0003800200 */
.L_x_9702:
        /* <DEDUP_REMOVED lines=32> */
.L_x_9705:
[----:B------:R-:W-:Y:S05]  /*1520*/  BSYNC.RECONVERGENT B0 ;  /* 0x0000000000007941 */ /* 0x000fea0003800200 */
.L_x_9704:
        /* <DEDUP_REMOVED lines=32> */
.L_x_9707:
[----:B------:R-:W-:Y:S05]  /*1730*/  BSYNC.RECONVERGENT B0 ;  /* 0x0000000000007941 */ /* 0x000fea0003800200 */
.L_x_9706:
[----:B------:R-:W0:Y:S01]  /*1740*/  LDCU UR4, c[0x0][0x38c] ;  /* 0x00007180ff0477ac */ /* 0x000e220008000800 */
[----:B------:R-:W-:Y:S01]  /*1750*/  PRMT R47, R32, 0x7632, R47 ;  /* 0x00007632202f7816 */ /* 0x000fe2000000002f */
[----:B------:R-:W-:Y:S01]  /*1760*/  FFMA.FTZ R32, R0, R44, R9 ;  /* 0x0000002c00207223 */ /* 0x000fe20000010009 */
[----:B------:R-:W-:Y:S01]  /*1770*/  SHF.L.U32 R84, R84, 0x10, RZ ;  /* 0x0000001054547819 */ /* 0x000fe200000006ff */
[----:B------:R-:W-:Y:S01]  /*1780*/  IMAD.U32 R46, R33, 0x10000, RZ ;  /* 0x00010000212e7824 */ /* 0x000fe200078e00ff */
[----:B------:R-:W-:Y:S01]  /*1790*/  SHF.L.U32 R47, R47, 0x10, RZ ;  /* 0x000000102f2f7819 */ /* 0x000fe200000006ff */
[----:B------:R-:W-:Y:S01]  /*17a0*/  HFMA2 R45, -RZ, RZ, 0, 0 ;  /* 0x00000000ff2d7431 */ /* 0x000fe200000001ff */
[----:B------:R-:W-:Y:S01]  /*17b0*/  PRMT R92, R33, 0x7632, R92 ;  /* 0x00007632215c7816 */ /* 0x000fe2000000005c */
[----:B------:R-:W-:Y:S01]  /*17c0*/  HFMA2 R85, -RZ, RZ, 0, 0 ;  /* 0x00000000ff557431 */ /* 0x000fe200000001ff */
[----:B------:R-:W-:Y:S01]  /*17d0*/  SHF.L.U32 R91, R91, 0x10, RZ ;  /* 0x000000105b5b7819 */ /* 0x000fe200000006ff */
[----:B------:R-:W-:Y:S01]  /*17e0*/  FFMA.FTZ R9, R47, R84, R32 ;  /* 0x000000542f097223 */ /* 0x000fe20000010020 */
[----:B------:R-:W-:Y:S01]  /*17f0*/  PRMT R48, RZ, 0x7610, R48 ;  /* 0x00007610ff307816 */ /* 0x000fe20000000030 */
[----:B------:R-:W-:Y:S01]  /*1800*/  IMAD.U32 R92, R92, 0x10000, RZ ;  /* 0x000100005c5c7824 */ /* 0x000fe200078e00ff */
[----:B------:R-:W-:Y:S01]  /*1810*/  MOV R49, RZ ;  /* 0x000000ff00317202 */ /* 0x000fe20000000f00 */
[----:B------:R-:W-:Y:S01]  /*1820*/  FFMA.FTZ R9, R46, R43, R9 ;  /* 0x0000002b2e097223 */ /* 0x000fe20000010009 */
[----:B------:R-:W-:-:S02]  /*1830*/  IMAD.MOV.U32 R90, RZ, RZ, RZ ;  /* 0x000000ffff5a7224 */ /* 0x000fc400078e00ff */
        /* <DEDUP_REMOVED lines=10> */
[----:B------:R-:W-:Y:S01]  /*18e0*/  IMAD.IADD R98, R52, 0x1, R60 ;  /* 0x0000000134627824 */ /* 0x000fe200078e023c */
[----:B------:R-:W-:Y:S01]  /*18f0*/  SHF.L.U32 R103, R30, 0x8, RZ ;  /* 0x000000081e677819 */ /* 0x000fe200000006ff */
[----:B------:R-:W-:Y:S01]  /*1900*/  FMUL.FTZ R99, R44, R39 ;  /* 0x000000272c637220 */ /* 0x000fe20000410000 */
[----:B------:R-:W-:Y:S01]  /*1910*/  SHF.L.U32 R104, R21, 0x8, RZ ;  /* 0x0000000815687819 */ /* 0x000fe200000006ff */
[----:B------:R-:W-:Y:S01]  /*1920*/  FMUL.FTZ R100, R84, R41 ;  /* 0x0000002954647220 */ /* 0x000fe20000410000 */
[----:B------:R-:W-:Y:S01]  /*1930*/  IADD3 R80, P1, PT, R52, R54, RZ ;  /* 0x0000003634507210 */ /* 0x000fe20007f3e0ff */
[----:B------:R-:W1:Y:S01]  /*1940*/  LDC.64 R70, c[0x0][0x448] ;  /* 0x00011200ff467b82 */ /* 0x000e620000000a00 */
[----:B------:R-:W-:Y:S01]  /*1950*/  ISETP.GE.AND P2, PT, R22, R31, PT ;  /* 0x0000001f1600720c */ /* 0x000fe20003f46270 */
[----:B------:R-:W-:Y:S01]  /*1960*/  FMUL.FTZ R101, R43, R40 ;  /* 0x000000282b657220 */ /* 0x000fe20000410000 */
[----:B------:R-:W-:Y:S01]  /*1970*/  IADD3 R97, PT, PT, R21, -0x2, RZ ;  /* 0xfffffffe15617810 */ /* 0x000fe20007ffe0ff */
[----:B------:R-:W-:Y:S01]  /*1980*/  FMUL.FTZ R102, R91, R42 ;  /* 0x0000002a5b667220 */ /* 0x000fe20000410000 */
[----:B------:R-:W-:Y:S01]  /*1990*/  ISETP.EQ.AND P0, PT, R60, RZ, P0 ;  /* 0x000000ff3c00720c */ /* 0x000fe20000702270 */
[----:B------:R-:W2:Y:S01]  /*19a0*/  LDCU UR10, c[0x0][0x394] ;  /* 0x00007280ff0a77ac */ /* 0x000ea20008000800 */
[----:B------:R-:W-:Y:S01]  /*19b0*/  MOV R45, RZ ;  /* 0x000000ff002d7202 */ /* 0x000fe20000000f00 */
        /* <DEDUP_REMOVED lines=11> */
.L_x_9722:
        /* <DEDUP_REMOVED lines=12> */
[----:B------:R0:W5:Y:S01]  /*1b30*/  @!P4 LDG.E.U16 R107, desc[UR16][R34.64+0xc0] ;  /* 0x0000c010226bc981 */ /* 0x000162000c1e1500 */
[----:B------:R-:W-:-:S02]  /*1b40*/  MOV R32, R58 ;  /* 0x0000003a00207202 */ /* 0x000fc40000000f00 */
[----:B------:R-:W-:-:S03]  /*1b50*/  MOV R33, R11 ;  /* 0x0000000b00217202 */ /* 0x000fc60000000f00 */
[----:B---3--:R-:W-:-:S04]  /*1b60*/  IMAD.WIDE.U32 R32, R72, UR4, R32 ;  /* 0x0000000448207c25 */ /* 0x008fc8000f8e0020 */
[----:B------:R-:W-:Y:S01]  /*1b70*/  IMAD R33, R73, UR4, R33 ;  /* 0x0000000449217c24 */ /* 0x000fe2000f8e0221 */
[----:B------:R-:W-:-:S04]  /*1b80*/  LEA R82, P5, R32, R68, 0x2 ;  /* 0x0000004420527211 */ /* 0x000fc800078a10ff */
[----:B------:R-:W-:-:S05]  /*1b90*/  LEA.HI.X R83, R32, R69, R33, 0x2, P5 ;  /* 0x0000004520537211 */ /* 0x000fca00028f1421 */
[----:B------:R3:W3:Y:S01]  /*1ba0*/  LDG.E R105, desc[UR16][R82.64] ;  /* 0x0000001052697981 */ /* 0x0006e2000c1e1900 */
[----:B------:R-:W-:Y:S01]  /*1bb0*/  MOV R32, R56 ;  /* 0x0000003800207202 */ /* 0x000fe20000000f00 */
[----:B------:R-:W-:-:S04]  /*1bc0*/  IMAD.MOV.U32 R33, RZ, RZ, R13 ;  /* 0x000000ffff217224 */ /* 0x000fc800078e000d */
[----:B------:R-:W-:-:S04]  /*1bd0*/  IMAD.WIDE.U32 R32, R74, UR4, R32 ;  /* 0x000000044a207c25 */ /* 0x000fc8000f8e0020 */
[----:B------:R-:W-:Y:S01]  /*1be0*/  IMAD R33, R75, UR4, R33 ;  /* 0x000000044b217c24 */ /* 0x000fe2000f8e0221 */
[----:B-1----:R-:W-:-:S04]  /*1bf0*/  LEA R86, P5, R32, R70, 0x2 ;  /* 0x0000004620567211 */ /* 0x002fc800078a10ff */
[----:B------:R-:W-:-:S05]  /*1c00*/  LEA.HI.X R87, R32, R71, R33, 0x2, P5 ;  /* 0x0000004720577211 */ /* 0x000fca00028f1421 */
[----:B------:R1:W3:Y:S01]  /*1c10*/  LDG.E R35, desc[UR16][R86.64] ;  /* 0x0000001056237981 */ /* 0x0002e2000c1e1900 */
[----:B0-----:R-:W-:Y:S01]  /*1c20*/  HFMA2 R34, -RZ, RZ, 0, 0 ;  /* 0x00000000ff227431 */ /* 0x001fe200000001ff */
[----:B------:R-:W-:Y:S01]  /*1c30*/  MOV R88, RZ ;  /* 0x000000ff00587202 */ /* 0x000fe20000000f00 */
[----:B------:R-:W0:Y:S01]  /*1c40*/  S2UR UR7, SR_CgaCtaId ;  /* 0x00000000000779c3 */ /* 0x000e220000008800 */
[----:B------:R-:W-:Y:S01]  /*1c50*/  UMOV UR6, 0x400 ;  /* 0x0000040000067882 */ /* 0x000fe20000000000 */
[----:B------:R-:W-:Y:S01]  /*1c60*/  BSSY.RECONVERGENT B0, `(.L_x_9709) ;  /* 0x0000035000007945 */ /* 0x000fe20003800200 */
[----:B0-----:R-:W-:Y:S01]  /*1c70*/  ULEA UR6, UR7, UR6, 0x18 ;  /* 0x0000000607067291 */ /* 0x001fe2000f8ec0ff */
[----:B--2---:R-:W-:Y:S02]  /*1c80*/  @!P2 PRMT R34, R108, 0x5410, RZ ;  /* 0x000054106c22a816 */ /* 0x004fe400000000ff */
[----:B----4-:R-:W-:Y:S02]  /*1c90*/  @!P1 PRMT R88, R106, 0x5410, RZ ;  /* 0x000054106a589816 */ /* 0x010fe400000000ff */
[----:B-----5:R-:W-:-:S02]  /*1ca0*/  @!P3 PRMT R34, R34, 0x5410, R89 ;  /* 0x000054102222b816 */ /* 0x020fc40000000059 */
[----:B------:R-:W-:Y:S02]  /*1cb0*/  @!P4 PRMT R88, R88, 0x5410, R107 ;  /* 0x000054105858c816 */ /* 0x000fe4000000006b */
[----:B---3--:R-:W-:Y:S02]  /*1cc0*/  PRMT R83, R34, 0x7632, R83 ;  /* 0x0000763222537816 */ /* 0x008fe40000000053 */
[----:B-1----:R-:W-:Y:S01]  /*1cd0*/  PRMT R87, R88, 0x7632, R87 ;  /* 0x0000763258577816 */ /* 0x002fe20000000057 */
[----:B------:R-:W-:Y:S04]  /*1ce0*/  STS.U16 [R37], R34 ;  /* 0x0000002225007388 */ /* 0x000fe80000000400 */
[----:B------:R0:W-:Y:S04]  /*1cf0*/  STS.U16 [R37+0x40], R83 ;  /* 0x0000405325007388 */ /* 0x0001e80000000400 */
[----:B------:R-:W-:Y:S04]  /*1d00*/  STS.U16 [R37+0x80], R88 ;  /* 0x0000805825007388 */ /* 0x000fe80000000400 */
[----:B------:R-:W-:Y:S01]  /*1d10*/  STS.U16 [R37+0xc0], R87 ;  /* 0x0000c05725007388 */ /* 0x000fe20000000400 */
[----:B------:R-:W-:-:S03]  /*1d20*/  NOP ;  /* 0x0000000000007918 */ /* 0x000fc60000000000 */
[----:B------:R-:W1:Y:S01]  /*1d30*/  LDS.64 R32, [R38] ;  /* 0x0000000026207984 */ /* 0x000e620000000a00 */
[----:B------:R-:W-:-:S04]  /*1d40*/  FMUL.FTZ R82, R105, 1.4426950216293334961 ;  /* 0x3fb8aa3b69527820 */ /* 0x000fc80000410000 */
[----:B------:R-:W-:Y:S01]  /*1d50*/  FMUL.FTZ R114, R82, R39 ;  /* 0x0000002752727220 */ /* 0x000fe20000410000 */
[----:B------:R-:W-:Y:S01]  /*1d60*/  ISETP.NE.AND P3, PT, R60, RZ, PT ;  /* 0x000000ff3c00720c */ /* 0x000fe20003f65270 */
[----:B------:R-:W-:-:S04]  /*1d70*/  FMUL.FTZ R107, R82, R41 ;  /* 0x00000029526b7220 */ /* 0x000fc80000410000 */
[----:B------:R-:W2:Y:S01]  /*1d80*/  MUFU.EX2 R114, R114 ;  /* 0x0000007200727308 */ /* 0x000ea20000000800 */
[----:B0-----:R-:W-:Y:S01]  /*1d90*/  IADD3 R83, PT, PT, R103, UR4, RZ ;  /* 0x0000000467537c10 */ /* 0x001fe2000fffe0ff */
[C---:B------:R-:W-:Y:S01]  /*1da0*/  FMUL.FTZ R106, R82.reuse, R40 ;  /* 0x00000028526a7220 */ /* 0x040fe20000410000 */
[----:B------:R-:W-:Y:S01]  /*1db0*/  FMUL.FTZ R115, R82, R42 ;  /* 0x0000002a52737220 */ /* 0x000fe20000410000 */
[----:B------:R-:W-:Y:S02]  /*1dc0*/  ISETP.NE.AND P1, PT, R60, 0x1f, PT ;  /* 0x0000001f3c00780c */ /* 0x000fe40003f25270 */
[----:B------:R-:W-:Y:S02]  /*1dd0*/  SEL R83, R83, R24, !P3 ;  /* 0x0000001853537207 */ /* 0x000fe40005800000 */
[----:B------:R-:W0:Y:S02]  /*1de0*/  MUFU.EX2 R107, R107 ;  /* 0x0000006b006b7308 */ /* 0x000e240000000800 */
[----:B------:R-:W-:-:S06]  /*1df0*/  LEA R83, R83, UR6, 0x2 ;  /* 0x0000000653537c11 */ /* 0x000fcc000f8e10ff */
[----:B------:R-:W3:Y:S01]  /*1e00*/  MUFU.EX2 R106, R106 ;  /* 0x0000006a006a7308 */ /* 0x000ee20000000800 */
[----:B--2---:R2:W-:Y:S07]  /*1e10*/  STS [R83+0x548], R114 ;  /* 0x0005487253007388 */ /* 0x0045ee0000000800 */
[----:B------:R-:W4:Y:S01]  /*1e20*/  MUFU.EX2 R115, R115 ;  /* 0x0000007300737308 */ /* 0x000f220000000800 */
[C---:B-1----:R-:W-:Y:S02]  /*1e30*/  PRMT R87, R32.reuse, 0x7632, R87 ;  /* 0x0000763220577816 */ /* 0x042fe40000000057 */
[C---:B------:R-:W-:Y:S01]  /*1e40*/  PRMT R108, R33.reuse, 0x7632, R108 ;  /* 0x00007632216c7816 */ /* 0x040fe2000000006c */
[----:B------:R-:W-:Y:S01]  /*1e50*/  IMAD.U32 R86, R32, 0x10000, RZ ;  /* 0x0001000020567824 */ /* 0x000fe200078e00ff */
[----:B------:R-:W-:-:S02]  /*1e60*/  SHF.L.U32 R109, R33, 0x10, RZ ;  /* 0x00000010216d7819 */ /* 0x000fc400000006ff */
[----:B------:R-:W-:Y:S02]  /*1e70*/  SHF.L.U32 R87, R87, 0x10, RZ ;  /* 0x0000001057577819 */ /* 0x000fe400000006ff */
[----:B------:R-:W-:Y:S01]  /*1e80*/  SHF.L.U32 R108, R108, 0x10, RZ ;  /* 0x000000106c6c7819 */ /* 0x000fe200000006ff */
[C---:B------:R-:W-:Y:S01]  /*1e90*/  FMUL.FTZ R33, R35.reuse, R86 ;  /* 0x0000005623217220 */ /* 0x040fe20000410000 */
[C---:B------:R-:W-:Y:S01]  /*1ea0*/  FMUL.FTZ R113, R35.reuse, R109 ;  /* 0x0000006d23717220 */ /* 0x040fe20000410000 */
[C---:B------:R-:W-:Y:S02]  /*1eb0*/  FMUL.FTZ R32, R35.reuse, R87 ;  /* 0x0000005723207220 */ /* 0x040fe40000410000 */
[----:B--2---:R-:W-:Y:S01]  /*1ec0*/  FMUL.FTZ R83, R35, R108 ;  /* 0x0000006c23537220 */ /* 0x004fe20000410000 */
[----:B------:R-:W-:Y:S01]  /*1ed0*/  FMUL.FTZ R110, R0, R33 ;  /* 0x00000021006e7220 */ /* 0x000fe20000410000 */
[----:B------:R-:W-:Y:S01]  /*1ee0*/  FMUL.FTZ R113, R46, R113 ;  /* 0x000000712e717220 */ /* 0x000fe20000410000 */
[----:B------:R-:W-:Y:S01]  /*1ef0*/  FMUL.FTZ R111, R47, R32 ;  /* 0x000000202f6f7220 */ /* 0x000fe20000410000 */
[----:B------:R-:W-:Y:S01]  /*1f00*/  FMUL.FTZ R88, R92, R83 ;  /* 0x000000535c587220 */ /* 0x000fe20000410000 */
[----:B------:R-:W-:Y:S06]  /*1f10*/  BAR.SYNC.DEFER_BLOCKING 0x0 ;  /* 0x0000000000007b1d */ /* 0x000fec0000010000 */
[----:B0--34-:R-:W-:Y:S05]  /*1f20*/  @P1 BRA `(.L_x_9710) ;  /* 0x00000000001c1947 */ /* 0x019fea0003800000 */
[----:B------:R-:W-:Y:S01]  /*1f30*/  ISETP.NE.AND P1, PT, R21, UR10, PT ;  /* 0x0000000a15007c0c */ /* 0x000fe2000bf25270 */
[----:B------:R-:W-:-:S12]  /*1f40*/  IMAD.MOV.U32 R89, RZ, RZ, 0x3f800000 ;  /* 0x3f800000ff597424 */ /* 0x000fd800078e00ff */
[----:B------:R-:W-:Y:S05]  /*1f50*/  @!P1 BRA `(.L_x_9711) ;  /* 0x0000000000149947 */ /* 0x000fea0003800000 */
[----:B------:R-:W-:-:S04]  /*1f60*/  IADD3 R32, PT, PT, R104, UR4, RZ ;  /* 0x0000000468207c10 */ /* 0x000fc8000fffe0ff */
[----:B------:R-:W-:-:S05]  /*1f70*/  LEA R32, R32, UR6, 0x2 ;  /* 0x0000000620207c11 */ /* 0x000fca000f8e10ff */
[----:B------:R2:W3:Y:S01]  /*1f80*/  LDS R89, [R32+0x548] ;  /* 0x0005480020597984 */ /* 0x0004e20000000800 */
[----:B------:R-:W-:Y:S05]  /*1f90*/  BRA `(.L_x_9711) ;  /* 0x0000000000047947 */ /* 0x000fea0003800000 */
.L_x_9710:
[----:B------:R0:W1:Y:S02]  /*1fa0*/  LDS R89, [R18+UR5+0xd4c] ;  /* 0x000d4c0512597984 */ /* 0x0000640008000800 */
.L_x_9711:
[----:B------:R-:W-:Y:S05]  /*1fb0*/  BSYNC.RECONVERGENT B0 ;  /* 0x0000000000007941 */ /* 0x000fea0003800200 */
.L_x_9709:
[----:B--2---:R-:W2:Y:S01]  /*1fc0*/  @P0 LDC R32, c[0x0][0x38c] ;  /* 0x0000e300ff200b82 */ /* 0x004ea20000000800 */
[----:B------:R-:W-:Y:S02]  /*1fd0*/  HFMA2 R34, -RZ, RZ, 0, 0 ;  /* 0x00000000ff227431 */ /* 0x000fe400000001ff */
[----:B--2---:R-:W-:-:S04]  /*1fe0*/  @P0 IMAD R33, R97, R32, UR4 ;  /* 0x0000000461210e24 */ /* 0x004fc8000f8e0220 */
[----:B------:R-:W-:-:S05]  /*1ff0*/  @P0 IMAD.WIDE R32, R33, 0x8, R66 ;  /* 0x0000000821200825 */ /* 0x000fca00078e0242 */
[----:B------:R2:W4:Y:S01]  /*2000*/  @P0 LDG.E R34, desc[UR16][R32.64+0x4] ;  /* 0x0000041020220981 */ /* 0x000522000c1e1900 */
[----:B------:R-:W-:Y:S01]  /*2010*/  FFMA.FTZ R82, R99, R107, R100 ;  /* 0x0000006b63527223 */ /* 0x000fe20000010064 */
[----:B-1-3--:R-:W-:Y:S01]  /*2020*/  FMUL.FTZ R83, R115, R89 ;  /* 0x0000005973537220 */ /* 0x00afe20000410000 */
[----:B------:R-:W-:Y:S01]  /*2030*/  ISETP.GE.AND P1, PT, R36, 0x1, PT ;  /* 0x000000012400780c */ /* 0x000fe20003f26270 */
[----:B------:R-:W-:Y:S01]  /*2040*/  ULEA UR7, UR4, UR6, 0x3 ;  /* 0x0000000604077291 */ /* 0x000fe2000f8e18ff */
[C---:B------:R-:W-:Y:S01]  /*2050*/  FFMA.FTZ R82, R106.reuse, R82, R101 ;  /* 0x000000526a527223 */ /* 0x040fe20000010065 */
[----:B------:R-:W-:Y:S01]  /*2060*/  FMUL.FTZ R120, R106, R83 ;  /* 0x000000536a787220 */ /* 0x000fe20000410000 */
[----:B------:R-:W-:Y:S01]  /*2070*/  FMUL.FTZ R83, R114, R107 ;  /* 0x0000006b72537220 */ /* 0x000fe20000410000 */
[----:B------:R-:W-:Y:S01]  /*2080*/  ISETP.NE.AND P4, PT, R23, 0x1f, PT ;  /* 0x0000001f1700780c */ /* 0x000fe20003f85270 */
[C---:B------:R-:W-:Y:S01]  /*2090*/  FFMA.FTZ R117, R115.reuse, R82, R102 ;  /* 0x0000005273757223 */ /* 0x040fe20000010066 */
[----:B------:R-:W-:Y:S01]  /*20a0*/  FFMA.FTZ R82, R115, R88, R113 ;  /* 0x0000005873527223 */ /* 0x000fe20000010071 */
[----:B------:R-:W-:Y:S01]  /*20b0*/  FMUL.FTZ R120, R107, R120 ;  /* 0x000000786b787220 */ /* 0x000fe20000410000 */
[----:B------:R-:W-:Y:S02]  /*20c0*/  BSSY.RECONVERGENT B0, `(.L_x_9712) ;  /* 0x0000083000007945 */ /* 0x000fe40003800200 */
[----:B------:R-:W1:Y:S01]  /*20d0*/  SHFL.UP PT, R112, R117, 0x1, RZ ;  /* 0x0420000075707989 */ /* 0x000e6200000e00ff */
[----:B------:R-:W-:-:S03]  /*20e0*/  FFMA.FTZ R82, R106, R82, R111 ;  /* 0x000000526a527223 */ /* 0x000fc6000001006f */
[----:B------:R-:W3:Y:S01]  /*20f0*/  SHFL.DOWN PT, R119, R120, 0x1, 0x1f ;  /* 0x08201f0078777f89 */ /* 0x000ee200000e0000 */
[----:B------:R-:W-:Y:S01]  /*2100*/  FFMA.FTZ R116, R107, R82, R110 ;  /* 0x000000526b747223 */ /* 0x000fe2000001006e */
[----:B------:R-:W-:-:S04]  /*2110*/  FMUL.FTZ R82, R106, R83 ;  /* 0x000000536a527220 */ /* 0x000fc80000410000 */
[----:B------:R-:W-:Y:S01]  /*2120*/  FMUL.FTZ R82, R115, R82 ;  /* 0x0000005273527220 */ /* 0x000fe20000410000 */
[----:B------:R-:W5:Y:S01]  /*2130*/  SHFL.DOWN PT, R118, R116, 0x1, 0x1f ;  /* 0x08201f0074767f89 */ /* 0x000f6200000e0000 */
[----:B------:R-:W-:-:S03]  /*2140*/  MOV R121, R116 ;  /* 0x0000007400797202 */ /* 0x000fc60000000f00 */
[----:B--2---:R-:W2:Y:S01]  /*2150*/  SHFL.UP PT, R33, R82, 0x1, RZ ;  /* 0x0420000052217989 */ /* 0x004ea200000e00ff */
[----:B-1----:R-:W-:Y:S01]  /*2160*/  FFMA.FTZ R112, R82, R112, R117 ;  /* 0x0000007052707223 */ /* 0x002fe20000010075 */
[----:B---3--:R-:W-:-:S04]  /*2170*/  @P4 FMUL.FTZ R83, R119, R120 ;  /* 0x0000007877534220 */ /* 0x008fc80000410000 */
[----:B------:R-:W-:-:S05]  /*2180*/  FSEL R117, R117, R112, !P1 ;  /* 0x0000007075757208 */ /* 0x000fca0004800000 */
[----:B------:R-:W1:Y:S01]  /*2190*/  SHFL.UP PT, R32, R117, 0x2, RZ ;  /* 0x0440000075207989 */ /* 0x000e6200000e00ff */
[----:B-----5:R-:W-:Y:S01]  /*21a0*/  @P4 FFMA.FTZ R121, R120, R118, R121 ;  /* 0x0000007678794223 */ /* 0x020fe20000010079 */
[----:B------:R-:W-:Y:S01]  /*21b0*/  @P4 IMAD.MOV.U32 R120, RZ, RZ, R83 ;  /* 0x000000ffff784224 */ /* 0x000fe200078e0053 */
[----:B------:R-:W-:Y:S01]  /*21c0*/  ISETP.GT.U32.AND P4, PT, R23, 0x1d, PT ;  /* 0x0000001d1700780c */ /* 0x000fe20003f84070 */
[----:B--2---:R-:W-:Y:S02]  /*21d0*/  @P1 FMUL.FTZ R82, R82, R33 ;  /* 0x0000002152521220 */ /* 0x004fe40000410000 */
        /* <DEDUP_REMOVED lines=9> */
[----:B-----5:R-:W-:Y:S01]  /*2270*/  @P1 FMUL.FTZ R82, R82, R33 ;  /* 0x0000002152521220 */ /* 0x020fe20000410000 */
[----:B------:R-:W-:-:S03]  /*2280*/  ISETP.GE.AND P1, PT, R36, 0x4, PT ;  /* 0x000000042400780c */ /* 0x000fc60003f26270 */
[----:B------:R-:W-:Y:S01]  /*2290*/  @!P4 MOV R120, R112 ;  /* 0x000000700078c202 */ /* 0x000fe20000000f00 */
[----:B------:R-:W2:Y:S01]  /*22a0*/  SHFL.UP PT, R33, R82, 0x4, RZ ;  /* 0x0480000052217989 */ /* 0x000ea200000e00ff */
[----:B------:R-:W-:-:S03]  /*22b0*/  ISETP.GT.U32.AND P4, PT, R23, 0x1b, PT ;  /* 0x0000001b1700780c */ /* 0x000fc60003f84070 */
[----:B------:R-:W3:Y:S04]  /*22c0*/  SHFL.DOWN PT, R119, R120, 0x4, 0x1f ;  /* 0x08801f0078777f89 */ /* 0x000ee800000e0000 */
[----:B------:R-:W5:Y:S01]  /*22d0*/  SHFL.DOWN PT, R112, R121, 0x4, 0x1f ;  /* 0x08801f0079707f89 */ /* 0x000f6200000e0000 */
[----:B-1----:R-:W-:-:S05]  /*22e0*/  FFMA.FTZ R32, R82, R32, R83 ;  /* 0x0000002052207223 */ /* 0x002fca0000010053 */
[----:B------:R-:W-:Y:S01]  /*22f0*/  FSEL R117, R83, R32, !P1 ;  /* 0x0000002053757208 */ /* 0x000fe20004800000 */
[----:B--2---:R-:W-:-:S04]  /*2300*/  @P1 FMUL.FTZ R82, R82, R33 ;  /* 0x0000002152521220 */ /* 0x004fc80000410000 */
[----:B------:R-:W1:Y:S01]  /*2310*/  SHFL.UP PT, R32, R117, 0x8, RZ ;  /* 0x0500000075207989 */ /* 0x000e6200000e00ff */
[----:B------:R-:W-:Y:S01]  /*2320*/  ISETP.GE.AND P1, PT, R36, 0x8, PT ;  /* 0x000000082400780c */ /* 0x000fe20003f26270 */
[C---:B---3--:R-:W-:Y:S02]  /*2330*/  @!P4 FMUL.FTZ R83, R120.reuse, R119 ;  /* 0x000000777853c220 */ /* 0x048fe40000410000 */
[----:B------:R-:W2:Y:S01]  /*2340*/  SHFL.UP PT, R33, R82, 0x8, RZ ;  /* 0x0500000052217989 */ /* 0x000ea200000e00ff */
[----:B-----5:R-:W-:Y:S02]  /*2350*/  @!P4 FFMA.FTZ R121, R120, R112, R121 ;  /* 0x000000707879c223 */ /* 0x020fe40000010079 */
[----:B------:R-:W-:Y:S02]  /*2360*/  @!P4 MOV R120, R83 ;  /* 0x000000530078c202 */ /* 0x000fe40000000f00 */
[----:B------:R-:W-:Y:S01]  /*2370*/  ISETP.GT.U32.AND P4, PT, R23, 0x17, PT ;  /* 0x000000171700780c */ /* 0x000fe20003f84070 */
[----:B------:R-:W3:Y:S04]  /*2380*/  SHFL.DOWN PT, R116, R121, 0x8, 0x1f ;  /* 0x09001f0079747f89 */ /* 0x000ee800000e0000 */
[----:B------:R-:W5:Y:S01]  /*2390*/  SHFL.DOWN PT, R83, R120, 0x8, 0x1f ;  /* 0x09001f0078537f89 */ /* 0x000f6200000e0000 */
[C---:B-1----:R-:W-:Y:S01]  /*23a0*/  FFMA.FTZ R32, R82.reuse, R32, R117 ;  /* 0x0000002052207223 */ /* 0x042fe20000010075 */
[----:B--2---:R-:W-:-:S04]  /*23b0*/  @P1 FMUL.FTZ R82, R82, R33 ;  /* 0x0000002152521220 */ /* 0x004fc80000410000 */
[----:B------:R-:W-:Y:S01]  /*23c0*/  FSEL R119, R117, R32, !P1 ;  /* 0x0000002075777208 */ /* 0x000fe20004800000 */
[----:B------:R-:W-:Y:S01]  /*23d0*/  HFMA2 R33, -RZ, RZ, 0, 0 ;  /* 0x00000000ff217431 */ /* 0x000fe200000001ff */
[----:B------:R-:W-:Y:S01]  /*23e0*/  ISETP.GE.AND P1, PT, R21, UR10, PT ;  /* 0x0000000a15007c0c */ /* 0x000fe2000bf26270 */
[----:B------:R-:W-:Y:S03]  /*23f0*/  SHFL.UP PT, R117, R82, 0x10, RZ ;  /* 0x0600000052757989 */ /* 0x000fe600000e00ff */
[----:B------:R-:W-:Y:S01]  /*2400*/  ISETP.NE.OR P1, PT, R60, RZ, P1 ;  /* 0x000000ff3c00720c */ /* 0x000fe20000f25670 */
[C---:B---3--:R-:W-:Y:S01]  /*2410*/  @!P4 FFMA.FTZ R121, R120.reuse, R116, R121 ;  /* 0x000000747879c223 */ /* 0x048fe20000010079 */
[----:B------:R-:W1:Y:S01]  /*2420*/  SHFL.UP PT, R112, R119, 0x10, RZ ;  /* 0x0600000077707989 */ /* 0x000e6200000e00ff */
[----:B-----5:R-:W-:-:S03]  /*2430*/  @!P4 FMUL.FTZ R32, R120, R83 ;  /* 0x000000537820c220 */ /* 0x020fc60000410000 */
[----:B------:R-:W2:Y:S02]  /*2440*/  SHFL.DOWN PT, R83, R121, 0x10, 0x1f ;  /* 0x0a001f0079537f89 */ /* 0x000ea400000e0000 */
[----:B------:R-:W-:Y:S01]  /*2450*/  @!P4 MOV R120, R32 ;  /* 0x000000200078c202 */ /* 0x000fe20000000f00 */
[----:B------:R-:W-:Y:S01]  /*2460*/  IMAD.MOV.U32 R32, RZ, RZ, 0x3f800000 ;  /* 0x3f800000ff207424 */ /* 0x000fe200078e00ff */
[----:B------:R-:W-:-:S03]  /*2470*/  ISETP.GE.AND P4, PT, R36, 0x10, PT ;  /* 0x000000102400780c */ /* 0x000fc60003f86270 */
[----:B------:R-:W3:Y:S04]  /*2480*/  SHFL.DOWN PT, R123, R120, 0x10, 0x1f ;  /* 0x0a001f00787b7f89 */ /* 0x000ee800000e0000 */
[----:B------:R-:W5:Y:S01]  /*2490*/  @!P1 LDS.64 R32, [UR7+0xdc8] ;  /* 0x000dc807ff209984 */ /* 0x000f620008000a00 */
[----:B------:R-:W-:Y:S01]  /*24a0*/  ISETP.GT.U32.AND P1, PT, R23, 0xf, PT ;  /* 0x0000000f1700780c */ /* 0x000fe20003f24070 */
[----:B-1----:R-:W-:-:S04]  /*24b0*/  FFMA.FTZ R112, R82, R112, R119 ;  /* 0x0000007052707223 */ /* 0x002fc80000010077 */
[----:B------:R-:W-:Y:S01]  /*24c0*/  @P4 FMUL.FTZ R82, R82, R117 ;  /* 0x0000007552524220 */ /* 0x000fe20000410000 */
[----:B------:R-:W-:-:S04]  /*24d0*/  FSEL R116, R119, R112, !P4 ;  /* 0x0000007077747208 */ /* 0x000fc80006000000 */
[----:B------:R-:W-:Y:S03]  /*24e0*/  SHFL.UP PT, R117, R82, 0x1, RZ ;  /* 0x0420000052757989 */ /* 0x000fe600000e00ff */
[C---:B--2---:R-:W-:Y:S01]  /*24f0*/  @!P1 FFMA.FTZ R121, R120.reuse, R83, R121 ;  /* 0x0000005378799223 */ /* 0x044fe20000010079 */
[----:B------:R-:W-:Y:S01]  /*2500*/  SHFL.UP PT, R116, R116, 0x1, RZ ;  /* 0x0420000074747989 */ /* 0x000fe200000e00ff */
[----:B---3--:R-:W-:-:S03]  /*2510*/  @!P1 FMUL.FTZ R118, R120, R123 ;  /* 0x0000007b78769220 */ /* 0x008fc60000410000 */
[----:B------:R-:W-:Y:S02]  /*2520*/  SHFL.IDX PT, R83, R121, RZ, 0x1f ;  /* 0x00001fff79537589 */ /* 0x000fe400000e0000 */
[----:B------:R-:W-:Y:S02]  /*2530*/  @!P1 MOV R120, R118 ;  /* 0x0000007600789202 */ /* 0x000fe40000000f00 */
[----:B------:R-:W-:Y:S01]  /*2540*/  ISETP.NE.AND P1, PT, R60, RZ, PT ;  /* 0x000000ff3c00720c */ /* 0x000fe20003f25270 */
[----:B------:R-:W-:Y:S04]  /*2550*/  SHFL.DOWN PT, R118, R121, 0x1, 0x1f ;  /* 0x08201f0079767f89 */ /* 0x000fe800000e0000 */
[----:B------:R-:W1:Y:S04]  /*2560*/  SHFL.IDX PT, R122, R120, RZ, 0x1f ;  /* 0x00001fff787a7589 */ /* 0x000e6800000e0000 */
[----:B------:R-:W-:Y:S04]  /*2570*/  SHFL.DOWN PT, R123, R120, 0x1, 0x1f ;  /* 0x08201f00787b7f89 */ /* 0x000fe800000e0000 */
[----:B-----5:R-:W-:Y:S01]  /*2580*/  SHFL.IDX PT, R119, R33, RZ, 0x1f ;  /* 0x00001fff21777589 */ /* 0x020fe200000e0000 */
[C---:B-1----:R-:W-:Y:S01]  /*2590*/  FFMA.FTZ R83, R122.reuse, R33, R83 ;  /* 0x000000217a537223 */ /* 0x042fe20000010053 */
[----:B------:R-:W-:-:S05]  /*25a0*/  FMUL.FTZ R82, R122, R32 ;  /* 0x000000207a527220 */ /* 0x000fca0000410000 */
[----:B------:R-:W-:Y:S04]  /*25b0*/  @!P1 STS.64 [UR7+0xdc8], R82 ;  /* 0x000dc852ff009988 */ /* 0x000fe80008000a07 */
[----:B----4-:R-:W1:Y:S02]  /*25c0*/  SHFL.IDX PT, R112, R34, RZ, 0x1f ;  /* 0x00001fff22707589 */ /* 0x010e6400000e0000 */
[----:B-1----:R-:W-:Y:S01]  /*25d0*/  @P3 FFMA.FTZ R112, R117, R112, R116 ;  /* 0x0000007075703223 */ /* 0x002fe20000010074 */
[----:B------:R-:W-:-:S03]  /*25e0*/  ISETP.NE.AND P3, PT, R60, 0x1f, PT ;  /* 0x0000001f3c00780c */ /* 0x000fc60003f65270 */
[----:B------:R-:W-:-:S04]  /*25f0*/  FFMA.FTZ R114, R114, R112, R99 ;  /* 0x0000007072727223 */ /* 0x000fc80000010063 */
[-C--:B------:R-:W-:Y:S01]  /*2600*/  FFMA.FTZ R112, R107, R114.reuse, R100 ;  /* 0x000000726b707223 */ /* 0x080fe20000010064 */
[----:B------:R-:W-:-:S03]  /*2610*/  FMUL.FTZ R33, R35, R114 ;  /* 0x0000007223217220 */ /* 0x000fc60000410000 */
        /* <DEDUP_REMOVED lines=16> */
[----:B------:R-:W-:Y:S01]  /*2720*/  FMUL.FTZ R82, R87, R112 ;  /* 0x0000007057527220 */ /* 0x000fe20000410000 */
[----:B------:R1:W-:Y:S01]  /*2730*/  STS.128 [R20+0x110], R32 ;  /* 0x0001102014007388 */ /* 0x0003e20000000c00 */
[----:B------:R-:W-:Y:S01]  /*2740*/  FFMA.FTZ R106, R106, R120, R111 ;  /* 0x000000786a6a7223 */ /* 0x000fe2000001006f */
[----:B------:R-:W-:Y:S01]  /*2750*/  LEA.HI.X R87, R88, UR9, R89, 0x2, P3 ;  /* 0x0000000958577c11 */ /* 0x000fe200098f1459 */
[----:B------:R-:W-:Y:S01]  /*2760*/  FFMA.FTZ R122, R0, R119, RZ ;  /* 0x00000077007a7223 */ /* 0x000fe200000100ff */
[----:B------:R-:W-:Y:S01]  /*2770*/  BAR.SYNC.DEFER_BLOCKING 0x0 ;  /* 0x0000000000007b1d */ /* 0x000fe20000010000 */
[----:B------:R-:W-:Y:S01]  /*2780*/  FFMA.FTZ R110, R107, R106, R110 ;  /* 0x0000006a6b6e7223 */ /* 0x000fe2000001006e */
[----:B------:R-:W-:Y:S01]  /*2790*/  FMUL.FTZ R109, R109, R116 ;  /* 0x000000746d6d7220 */ /* 0x000fe20000410000 */
[----:B------:R-:W-:Y:S01]  /*27a0*/  FADD.FTZ R112, -R100, R112 ;  /* 0x0000007064707221 */ /* 0x000fe20000010100 */
[----:B------:R-:W-:Y:S01]  /*27b0*/  FMUL.FTZ R89, R106, R41 ;  /* 0x000000296a597220 */ /* 0x000fe20000410000 */
[----:B------:R-:W-:Y:S01]  /*27c0*/  FMUL.FTZ R107, R120, R40 ;  /* 0x00000028786b7220 */ /* 0x000fe20000410000 */
[----:B------:R-:W-:Y:S01]  /*27d0*/  FADD.FTZ R116, -R101, R116 ;  /* 0x0000007465747221 */ /* 0x000fe20000010100 */
[----:B-1----:R-:W-:Y:S01]  /*27e0*/  IADD3 R32, PT, PT, -R98, UR11, RZ ;  /* 0x0000000b62207c10 */ /* 0x002fe2000fffe1ff */
[----:B------:R-:W-:Y:S01]  /*27f0*/  FFMA.FTZ R33, R47, R82, R122 ;  /* 0x000000522f217223 */ /* 0x000fe2000001007a */
[----:B------:R-:W-:Y:S01]  /*2800*/  FADD.FTZ R35, -R99, R114 ;  /* 0x0000007263237221 */ /* 0x000fe20000010100 */
[----:B------:R-:W-:Y:S01]  /*2810*/  FMUL.FTZ R34, R110, R39 ;  /* 0x000000276e227220 */ /* 0x000fe20000410000 */
[----:B------:R-:W-:Y:S01]  /*2820*/  ISETP.GE.AND P3, PT, R32, 0x1, PT ;  /* 0x000000012000780c */ /* 0x000fe20003f66270 */
[----:B------:R-:W-:Y:S01]  /*2830*/  FFMA.FTZ R33, R46, R109, R33 ;  /* 0x0000006d2e217223 */ /* 0x000fe20000010021 */
[----:B------:R-:W-:Y:S01]  /*2840*/  ISETP.GE.AND P4, PT, R32, 0x21, PT ;  /* 0x000000212000780c */ /* 0x000fe20003f86270 */
[----:B------:R-:W-:Y:S01]  /*2850*/  FMUL.FTZ R82, R108, R117 ;  /* 0x000000756c527220 */ /* 0x000fe20000410000 */
[----:B------:R-:W-:-:S02]  /*2860*/  ISETP.GE.AND P5, PT, R32, 0x41, PT ;  /* 0x000000412000780c */ /* 0x000fc40003fa6270 */
[----:B------:R-:W-:Y:S01]  /*2870*/  ISETP.GE.AND P6, PT, R32, 0x61, PT ;  /* 0x000000612000780c */ /* 0x000fe20003fc6270 */
[----:B------:R-:W-:Y:S01]  /*2880*/  FFMA.FTZ R32, R34, R35, RZ ;  /* 0x0000002322207223 */ /* 0x000fe200000100ff */
[----:B------:R1:W2:Y:S01]  /*2890*/  LDS R121, [R25+0x80] ;  /* 0x0000800019797984 */ /* 0x0002a20000000800 */
[----:B------:R-:W-:Y:S02]  /*28a0*/  FFMA.FTZ R82, R92, R82, R33 ;  /* 0x000000525c527223 */ /* 0x000fe40000010021 */
[----:B------:R-:W-:Y:S02]  /*28b0*/  FFMA.FTZ R88, R89, R112, R32 ;  /* 0x0000007059587223 */ /* 0x000fe40000010020 */
[----:B------:R-:W-:Y:S06]  /*28c0*/  @!P3 BRA `(.L_x_9713) ;  /* 0x000000000008b947 */ /* 0x000fec0003800000 */
[----:B------:R-:W3:Y:S04]  /*28d0*/  LDS R33, [R25] ;  /* 0x0000000019217984 */ /* 0x000ee80000000800 */
[----:B---3--:R3:W-:Y:S02]  /*28e0*/  REDG.E.ADD.F32.FTZ.RN.STRONG.GPU desc[UR16][R86.64], R33 ;  /* 0x00000021560079a6 */ /* 0x0087e4000c12f310 */
.L_x_9713:
[----:B------:R-:W-:Y:S05]  /*28f0*/  BSYNC.RECONVERGENT B0 ;  /* 0x0000000000007941 */ /* 0x000fea0003800200 */
.L_x_9712:
[----:B------:R-:W-:Y:S04]  /*2900*/  BSSY.RECONVERGENT B0, `(.L_x_9714) ;  /* 0x0000003000007945 */ /* 0x000fe80003800200 */
[----:B------:R-:W-:Y:S05]  /*2910*/  @!P4 BRA `(.L_x_9715) ;  /* 0x000000000004c947 */ /* 0x000fea0003800000 */
[----:B--2---:R4:W-:Y:S02]  /*2920*/  REDG.E.ADD.F32.FTZ.RN.STRONG.GPU desc[UR16][R86.64+0x80], R121 ;  /* 0x00008079560079a6 */ /* 0x0049e4000c12f310 */
.L_x_9715:
[----:B------:R-:W-:Y:S05]  /*2930*/  BSYNC.RECONVERGENT B0 ;  /* 0x0000000000007941 */ /* 0x000fea0003800200 */
.L_x_9714:
[----:B---3--:R3:W0:Y:S01]  /*2940*/  LDS R33, [R25+0x100] ;  /* 0x0001000019217984 */ /* 0x0086220000000800 */
[----:B------:R-:W-:Y:S01]  /*2950*/  BSSY.RECONVERGENT B0, `(.L_x_9716) ;  /* 0x0000006000007945 */ /* 0x000fe20003800200 */
[----:B------:R-:W-:Y:S01]  /*2960*/  FMUL.FTZ R32, R118, R42 ;  /* 0x0000002a76207220 */ /* 0x000fe20000410000 */
[----:B------:R-:W-:Y:S01]  /*2970*/  FADD.FTZ R117, -R102, R117 ;  /* 0x0000007566757221 */ /* 0x000fe20000010100 */
[----:B------:R-:W-:Y:S01]  /*2980*/  FFMA.FTZ R83, R107, R116, R88 ;  /* 0x000000746b537223 */ /* 0x000fe20000010058 */
[----:B------:R-:W-:Y:S06]  /*2990*/  @!P5 BRA `(.L_x_9717) ;  /* 0x000000000004d947 */ /* 0x000fec0003800000 */
[----:B0-----:R0:W-:Y:S02]  /*29a0*/  REDG.E.ADD.F32.FTZ.RN.STRONG.GPU desc[UR16][R86.64+0x100], R33 ;  /* 0x00010021560079a6 */ /* 0x0011e4000c12f310 */
.L_x_9717:
[----:B------:R-:W-:Y:S05]  /*29b0*/  BSYNC.RECONVERGENT B0 ;  /* 0x0000000000007941 */ /* 0x000fea0003800200 */
.L_x_9716:
[----:B0-----:R0:W0:Y:S01]  /*29c0*/  LDS R33, [R25+0x180] ;  /* 0x0001800019217984 */ /* 0x0010220000000800 */
[----:B------:R-:W-:Y:S01]  /*29d0*/  BSSY.RECONVERGENT B0, `(.L_x_9718) ;  /* 0x0000004000007945 */ /* 0x000fe20003800200 */
[----:B------:R-:W-:-:S03]  /*29e0*/  FFMA.FTZ R83, R32, R117, R83 ;  /* 0x0000007520537223 */ /* 0x000fc60000010053 */
[----:B------:R-:W-:Y:S05]  /*29f0*/  @!P6 BRA `(.L_x_9719) ;  /* 0x000000000004e947 */ /* 0x000fea0003800000 */
[----:B0-----:R0:W-:Y:S02]  /*2a00*/  REDG.E.ADD.F32.FTZ.RN.STRONG.GPU desc[UR16][R86.64+0x180], R33 ;  /* 0x00018021560079a6 */ /* 0x0011e4000c12f310 */
.L_x_9719:
[----:B------:R-:W-:Y:S05]  /*2a10*/  BSYNC.RECONVERGENT B0 ;  /* 0x0000000000007941 */ /* 0x000fea0003800200 */
.L_x_9718:
[----:B0---4-:R-:W0:Y:S01]  /*2a20*/  SHFL.DOWN PT, R86, R83, 0x1, 0x1f ;  /* 0x08201f0053567f89 */ /* 0x011e2200000e0000 */
[----:B------:R-:W-:Y:S01]  /*2a30*/  ISETP.GT.AND P3, PT, R36, 0x1e, PT ;  /* 0x0000001e2400780c */ /* 0x000fe20003f64270 */
[----:B------:R-:W-:Y:S01]  /*2a40*/  FADD.FTZ R95, R32, R95 ;  /* 0x0000005f205f7221 */ /* 0x000fe20000010000 */
[----:B------:R-:W-:Y:S01]  /*2a50*/  FMUL.FTZ R87, R105, R106 ;  /* 0x0000006a69577220 */ /* 0x000fe20000410000 */
[----:B------:R-:W4:Y:S01]  /*2a60*/  SHFL.DOWN PT, R33, R82, 0x1, 0x1f ;  /* 0x08201f0052217f89 */ /* 0x000f2200000e0000 */
[----:B------:R-:W-:Y:S01]  /*2a70*/  FADD.FTZ R96, R89, R96 ;  /* 0x0000006059607221 */ /* 0x000fe20000010000 */
[C---:B------:R-:W-:Y:S01]  /*2a80*/  FMUL.FTZ R89, R105.reuse, R120 ;  /* 0x0000007869597220 */ /* 0x040fe20000410000 */
[----:B------:R-:W-:Y:S01]  /*2a90*/  FMUL.FTZ R88, R105, R118 ;  /* 0x0000007669587220 */ /* 0x000fe20000410000 */
[----:B------:R-:W-:Y:S01]  /*2aa0*/  FMUL.FTZ R87, R112, R87 ;  /* 0x0000005770577220 */ /* 0x000fe20000410000 */
[----:B------:R-:W-:Y:S01]  /*2ab0*/  BSSY.RECONVERGENT B0, `(.L_x_9720) ;  /* 0x0000033000007945 */ /* 0x000fe20003800200 */
        /* <DEDUP_REMOVED lines=50> */
.L_x_9721:
[----:B------:R-:W-:Y:S05]  /*2de0*/  BSYNC.RECONVERGENT B0 ;  /* 0x0000000000007941 */ /* 0x000fea0003800200 */
.L_x_9720:
[----:B------:R-:W-:-:S04]  /*2df0*/  UIADD3 UR4, UPT, UPT, UR4, 0x1, URZ ;  /* 0x0000000104047890 */ /* 0x000fc8000fffe0ff */
[----:B------:R-:W-:-:S09]  /*2e00*/  UISETP.GE.AND UP0, UPT, UR4, UR12, UPT ;  /* 0x0000000c0400728c */ /* 0x000fd2000bf06270 */
[----:B------:R-:W-:Y:S05]  /*2e10*/  BRA.U !UP0, `(.L_x_9722) ;  /* 0xffffffed08147547 */ /* 0x000fea000b83ffff */
.L_x_9708:
[----:B------:R-:W-:Y:S01]  /*2e20*/  BAR.SYNC.DEFER_BLOCKING 0x0 ;  /* 0x0000000000007b1d */ /* 0x000fe20000010000 */
[-C--:B------:R-:W-:Y:S02]  /*2e30*/  ISETP.GE.AND P0, PT, R22, R31.reuse, PT ;  /* 0x0000001f1600720c */ /* 0x080fe40003f06270 */
[-C--:B------:R-:W-:Y:S02]  /*2e40*/  ISETP.GE.AND P1, PT, R26, R31.reuse, PT ;  /* 0x0000001f1a00720c */ /* 0x080fe40003f26270 */
[-C--:B------:R-:W-:Y:S01]  /*2e50*/  ISETP.GE.AND P2, PT, R27, R31.reuse, PT ;  /* 0x0000001f1b00720c */ /* 0x080fe20003f46270 */
[----:B------:R-:W4:Y:S01]  /*2e60*/  LDCU.64 UR8, c[0x0][0x500] ;  /* 0x0000a000ff0877ac */ /* 0x000f220008000a00 */
[----:B------:R-:W-:Y:S01]  /*2e70*/  ISETP.GE.AND P3, PT, R28, R31, PT ;  /* 0x0000001f1c00720c */ /* 0x000fe20003f66270 */
[----:B------:R-:W5:Y:S01]  /*2e80*/  LDC.64 R70, c[0x0][0x518] ;  /* 0x00014600ff467b82 */ /* 0x000f620000000a00 */
[----:B------:R-:W-:Y:S01]  /*2e90*/  PRMT R0, RZ, 0x7610, R0 ;  /* 0x00007610ff007816 */ /* 0x000fe20000000000 */
[----:B------:R-:W1:Y:S01]  /*2ea0*/  LDCU.64 UR10, c[0x0][0x550] ;  /* 0x0000aa00ff0a77ac */ /* 0x000e620008000a00 */
[----:B0-----:R-:W-:-:S02]  /*2eb0*/  PRMT R32, RZ, 0x7610, R32 ;  /* 0x00007610ff207816 */ /* 0x001fc40000000020 */
[----:B------:R-:W-:Y:S02]  /*2ec0*/  PRMT R34, RZ, 0x7610, R34 ;  /* 0x00007610ff227816 */ /* 0x000fe40000000022 */
[----:B------:R-:W2:Y:S04]  /*2ed0*/  @!P0 LDG.E.U16 R0, desc[UR16][R50.64] ;  /* 0x0000001032008981 */ /* 0x000ea8000c1e1500 */
[----:B------:R-:W3:Y:S04]  /*2ee0*/  @!P1 LDG.E.U16 R32, desc[UR16][R50.64+0x40] ;  /* 0x0000401032209981 */ /* 0x000ee8000c1e1500 */
[----:B------:R-:W4:Y:S04]  /*2ef0*/  @!P2 LDG.E.U16 R34, desc[UR16][R50.64+0x80] ;  /* 0x000080103222a981 */ /* 0x000f28000c1e1500 */
[----:B------:R-:W5:Y:S01]  /*2f00*/  @!P3 LDG.E.U16 R48, desc[UR16][R50.64+0xc0] ;  /* 0x0000c0103230b981 */ /* 0x000f62000c1e1500 */
[----:B------:R-:W-:-:S02]  /*2f10*/  ISETP.NE.AND P0, PT, R60, RZ, PT ;  /* 0x000000ff3c00720c */ /* 0x000fc40003f05270 */
[----:B------:R-:W-:Y:S02]  /*2f20*/  F2FP.BF16.F32.PACK_AB R96, R96, R93 ;  /* 0x0000005d6060723e */ /* 0x000fe400000010ff */
[----:B------:R-:W-:Y:S02]  /*2f30*/  F2FP.BF16.F32.PACK_AB R97, R95, R94 ;  /* 0x0000005e5f61723e */ /* 0x000fe400000010ff */
[----:B------:R-:W-:Y:S01]  /*2f40*/  SHF.R.S32.HI R53, RZ, 0x1f, R52 ;  /* 0x0000001fff357819 */ /* 0x000fe20000011434 */
[----:B--2---:R-:W-:Y:S04]  /*2f50*/  STS.U16 [R37], R0 ;  /* 0x0000000025007388 */ /* 0x004fe80000000400 */
[----:B---3--:R-:W-:Y:S04]  /*2f60*/  STS.U16 [R37+0x40], R32 ;  /* 0x0000402025007388 */ /* 0x008fe80000000400 */
[----:B----4-:R-:W-:Y:S04]  /*2f70*/  STS.U16 [R37+0x80], R34 ;  /* 0x0000802225007388 */ /* 0x010fe80000000400 */
[----:B-----5:R-:W-:Y:S01]  /*2f80*/  STS.U16 [R37+0xc0], R48 ;  /* 0x0000c03025007388 */ /* 0x020fe20000000400 */
[----:B------:R-:W-:-:S03]  /*2f90*/  NOP ;  /* 0x0000000000007918 */ /* 0x000fc60000000000 */
[----:B------:R-:W0:Y:S01]  /*2fa0*/  LDS.64 R40, [R38] ;  /* 0x0000000026287984 */ /* 0x000e220000000a00 */
[----:B------:R-:W-:Y:S06]  /*2fb0*/  BAR.SYNC.DEFER_BLOCKING 0x0 ;  /* 0x0000000000007b1d */ /* 0x000fec0000010000 */
[----:B------:R-:W-:Y:S01]  /*2fc0*/  STS.64 [R38], R96 ;  /* 0x0000006026007388 */ /* 0x000fe20000000a00 */
[----:B------:R-:W-:-:S03]  /*2fd0*/  NOP ;  /* 0x0000000000007918 */ /* 0x000fc60000000000 */
[----:B------:R-:W-:Y:S04]  /*2fe0*/  LDS.U16 R43, [R37+0x40] ;  /* 0x00004000252b7984 */ /* 0x000fe80000000400 */
[----:B------:R-:W-:Y:S01]  /*2ff0*/  LDS.U16 R47, [R37+0x80] ;  /* 0x00008000252f7984 */ /* 0x000fe20000000400 */
[C---:B0-----:R-:W-:Y:S02]  /*3000*/  SHF.L.U32 R33, R40.reuse, 0x10, RZ ;  /* 0x0000001028217819 */ /* 0x041fe400000006ff */
[----:B------:R-:W-:Y:S01]  /*3010*/  PRMT R0, R40, 0x7632, R0 ;  /* 0x0000763228007816 */ /* 0x000fe20000000000 */
[----:B------:R-:W-:Y:S01]  /*3020*/  LDS.U16 R51, [R37+0xc0] ;  /* 0x0000c00025337984 */ /* 0x000fe20000000400 */
[----:B------:R-:W-:Y:S01]  /*3030*/  PRMT R32, R41, 0x7632, R32 ;  /* 0x0000763229207816 */ /* 0x000fe20000000020 */
[----:B------:R-:W-:Y:S01]  /*3040*/  FADD.FTZ R35, R33, R4 ;  /* 0x0000000421237221 */ /* 0x000fe20000010000 */
[----:B------:R-:W-:-:S02]  /*3050*/  IMAD.U32 R33, R41, 0x10000, RZ ;  /* 0x0001000029217824 */ /* 0x000fc400078e00ff */
[----:B------:R-:W-:Y:S02]  /*3060*/  LDS.U16 R41, [R37] ;  /* 0x0000000025297984 */ /* 0x000fe40000000400 */
[----:B------:R-:W-:Y:S01]  /*3070*/  FSETP.GTU.FTZ.AND P2, PT, R35, 20, PT ;  /* 0x41a000002300780b */ /* 0x000fe20003f5c000 */
[--C-:B------:R-:W-:Y:S01]  /*3080*/  FADD.FTZ R36, R33, R4.reuse ;  /* 0x0000000421247221 */ /* 0x100fe20000010000 */
[----:B------:R-:W-:Y:S01]  /*3090*/  SHF.L.U32 R33, R0, 0x10, RZ ;  /* 0x0000001000217819 */ /* 0x000fe200000006ff */
[----:B------:R-:W-:Y:S01]  /*30a0*/  @!P0 STS [UR6+0x100], R31 ;  /* 0x0001001fff008988 */ /* 0x000fe20008000806 */
[----:B------:R-:W-:Y:S02]  /*30b0*/  BAR.SYNC.DEFER_BLOCKING 0x0 ;  /* 0x0000000000007b1d */ /* 0x000fe40000010000 */
[----:B------:R-:W-:Y:S01]  /*30c0*/  FSETP.GTU.FTZ.AND P4, PT, R36, 20, PT ;  /* 0x41a000002400780b */ /* 0x000fe20003f9c000 */
[----:B------:R-:W-:-:S06]  /*30d0*/  FADD.FTZ R34, R33, R4 ;  /* 0x0000000421227221 */ /* 0x000fcc0000010000 */
[----:B------:R-:W-:Y:S01]  /*30e0*/  @!P2 FMUL.FTZ R0, R35, -1.4426950216293334961 ;  /* 0xbfb8aa3b2300a820 */ /* 0x000fe20000410000 */
[----:B------:R-:W-:Y:S02]  /*30f0*/  FSETP.GTU.FTZ.AND P3, PT, R34, 20, PT ;  /* 0x41a000002200780b */ /* 0x000fe40003f7c000 */
[----:B------:R-:W-:Y:S02]  /*3100*/  SHF.L.U32 R35, R32, 0x10, RZ ;  /* 0x0000001020237819 */ /* 0x000fe400000006ff */
[----:B------:R-:W0:Y:S01]  /*3110*/  LDC.64 R32, c[0x0][0x4f8] ;  /* 0x00013e00ff207b82 */ /* 0x000e220000000a00 */
[----:B------:R-:W2:Y:S02]  /*3120*/  @!P2 MUFU.EX2 R0, R0 ;  /* 0x000000000000a308 */ /* 0x000ea40000000800 */
[----:B------:R-:W-:Y:S01]  /*3130*/  FADD.FTZ R40, R35, R4 ;  /* 0x0000000423287221 */ /* 0x000fe20000010000 */
[----:B------:R-:W-:-:S04]  /*3140*/  @!P4 FMUL.FTZ R35, R36, -1.4426950216293334961 ;  /* 0xbfb8aa3b2423c820 */ /* 0x000fc80000410000 */
[----:B------:R-:W-:Y:S01]  /*3150*/  FSETP.GTU.FTZ.AND P1, PT, R40, 20, PT ;  /* 0x41a000002800780b */ /* 0x000fe20003f3c000 */
[----:B------:R-:W-:Y:S01]  /*3160*/  @!P3 FMUL.FTZ R34, R34, -1.4426950216293334961 ;  /* 0xbfb8aa3b2222b820 */ /* 0x000fe20000410000 */
[----:B------:R-:W3:Y:S01]  /*3170*/  @!P4 MUFU.EX2 R35, R35 ;  /* 0x000000230023c308 */ /* 0x000ee20000000800 */
[----:B------:R-:W4:Y:S07]  /*3180*/  LDS R69, [UR6+0x100] ;  /* 0x00010006ff457984 */ /* 0x000f2e0008000800 */
[----:B------:R-:W5:Y:S01]  /*3190*/  @!P3 MUFU.EX2 R34, R34 ;  /* 0x000000220022b308 */ /* 0x000f620000000800 */
[----:B--2---:R-:W-:-:S02]  /*31a0*/  @!P2 FADD.FTZ R0, R0, 1 ;  /* 0x3f8000000000a421 */ /* 0x004fc40000010000 */
[----:B------:R-:W-:-:S05]  /*31b0*/  @!P1 FMUL.FTZ R40, R40, -1.4426950216293334961 ;  /* 0xbfb8aa3b28289820 */ /* 0x000fca0000410000 */
[----:B------:R-:W2:Y:S01]  /*31c0*/  @!P2 MUFU.RCP R0, R0 ;  /* 0x000000000000a308 */ /* 0x000ea20000001000 */
[----:B---3--:R-:W-:-:S07]  /*31d0*/  @!P4 FADD.FTZ R39, R35, 1 ;  /* 0x3f8000002327c421 */ /* 0x008fce0000010000 */
[----:B------:R-:W3:Y:S01]  /*31e0*/  @!P4 MUFU.RCP R39, R39 ;  /* 0x000000270027c308 */ /* 0x000ee20000001000 */
[----:B-----5:R-:W-:Y:S01]  /*31f0*/  @!P3 FADD.FTZ R36, R34, 1 ;  /* 0x3f8000002224b421 */ /* 0x020fe20000010000 */
[----:B0-----:R-:W-:-:S04]  /*3200*/  IMAD.WIDE.U32 R34, R32, UR18, R52 ;  /* 0x0000001220227c25 */ /* 0x001fc8000f8e0034 */
[----:B------:R-:W-:Y:S02]  /*3210*/  IMAD R35, R33, UR18, R35 ;  /* 0x0000001221237c24 */ /* 0x000fe4000f8e0223 */
[----:B------:R-:W0:Y:S01]  /*3220*/  @!P3 MUFU.RCP R36, R36 ;  /* 0x000000240024b308 */ /* 0x000e220000001000 */
[----:B--2---:R-:W-:Y:S01]  /*3230*/  @!P2 FMUL.FTZ R85, R85, R0 ;  /* 0x000000005555a220 */ /* 0x004fe20000410000 */
[----:B------:R-:W-:-:S04]  /*3240*/  IMAD.WIDE.U32 R32, R2, UR8, R34 ;  /* 0x0000000802207c25 */ /* 0x000fc8000f8e0022 */
[----:B------:R-:W-:Y:S01]  /*3250*/  FADD.FTZ R6, R85, R6 ;  /* 0x0000000655067221 */ /* 0x000fe20000010000 */
[----:B------:R-:W-:Y:S01]  /*3260*/  IMAD R0, R2, UR9, R33 ;  /* 0x0000000902007c24 */ /* 0x000fe2000f8e0221 */
[----:B------:R-:W2:Y:S01]  /*3270*/  LDCU.64 UR8, c[0x0][0x560] ;  /* 0x0000ac00ff0877ac */ /* 0x000ea20008000a00 */
[----:B------:R-:W5:Y:S01]  /*3280*/  @!P1 MUFU.EX2 R40, R40 ;  /* 0x0000002800289308 */ /* 0x000f620000000800 */
[----:B---3--:R-:W-:Y:S01]  /*3290*/  @!P4 FMUL.FTZ R90, R90, R39 ;  /* 0x000000275a5ac220 */ /* 0x008fe20000410000 */
[----:B------:R-:W-:Y:S01]  /*32a0*/  IADD3 R33, P4, PT, R22, R32, RZ ;  /* 0x0000002016217210 */ /* 0x000fe20007f9e0ff */
[----:B------:R-:W-:Y:S01]  /*32b0*/  IMAD.WIDE.U32 R52, R70, UR18, R52 ;  /* 0x0000001246347c25 */ /* 0x000fe2000f8e0034 */
[-C--:B----4-:R-:W-:Y:S02]  /*32c0*/  ISETP.GE.AND P2, PT, R26, R69.reuse, PT ;  /* 0x000000451a00720c */ /* 0x090fe40003f46270 */
[----:B------:R-:W-:Y:S01]  /*32d0*/  IADD3.X R0, PT, PT, RZ, R0, RZ, P4, !PT ;  /* 0x00000000ff007210 */ /* 0x000fe200027fe4ff */
[----:B------:R-:W-:Y:S01]  /*32e0*/  IMAD R53, R71, UR18, R53 ;  /* 0x0000001247357c24 */ /* 0x000fe2000f8e0235 */
[-C--:B------:R-:W-:Y:S01]  /*32f0*/  ISETP.GE.AND P4, PT, R27, R69.reuse, PT ;  /* 0x000000451b00720c */ /* 0x080fe20003f86270 */
[----:B0-----:R-:W-:Y:S01]  /*3300*/  @!P3 FMUL.FTZ R49, R49, R36 ;  /* 0x000000243131b220 */ /* 0x001fe20000410000 */
[----:B------:R-:W-:-:S02]  /*3310*/  ISETP.GE.AND P3, PT, R22, R69, PT ;  /* 0x000000451600720c */ /* 0x000fc40003f66270 */
[----:B------:R-:W-:Y:S02]  /*3320*/  ISETP.GE.AND P5, PT, R28, R69, PT ;  /* 0x000000451c00720c */ /* 0x000fe40003fa6270 */
[----:B-1----:R-:W-:Y:S02]  /*3330*/  LEA R32, P6, R33, UR10, 0x1 ;  /* 0x0000000a21207c11 */ /* 0x002fe4000f8c08ff */
[----:B------:R-:W-:Y:S01]  /*3340*/  F2FP.BF16.F32.PACK_AB R68, R49, R85 ;  /* 0x000000553144723e */ /* 0x000fe200000010ff */
[----:B-----5:R-:W-:Y:S01]  /*3350*/  @!P1 FADD.FTZ R40, R40, 1 ;  /* 0x3f80000028289421 */ /* 0x020fe20000010000 */
[----:B------:R-:W-:Y:S01]  /*3360*/  LEA.HI.X R33, R33, UR11, R0, 0x1, P6 ;  /* 0x0000000b21217c11 */ /* 0x000fe2000b0f0c00 */
[----:B------:R-:W-:-:S04]  /*3370*/  FADD.FTZ R49, R6, R49 ;  /* 0x0000003106317221 */ /* 0x000fc80000010000 */
[----:B------:R-:W0:Y:S01]  /*3380*/  @!P1 MUFU.RCP R40, R40 ;  /* 0x0000002800289308 */ /* 0x000e220000001000 */
[----:B------:R-:W-:Y:S01]  /*3390*/  @!P3 STG.E.U16 desc[UR16][R32.64], R41 ;  /* 0x000000292000b986 */ /* 0x000fe2000c101510 */
[----:B------:R-:W-:-:S03]  /*33a0*/  FADD.FTZ R6, R49, R90 ;  /* 0x0000005a31067221 */ /* 0x000fc60000010000 */
[----:B------:R-:W-:Y:S04]  /*33b0*/  @!P2 STG.E.U16 desc[UR16][R32.64+0x40], R43 ;  /* 0x0000402b2000a986 */ /* 0x000fe8000c101510 */
[----:B------:R-:W-:Y:S04]  /*33c0*/  @!P4 STG.E.U16 desc[UR16][R32.64+0x80], R47 ;  /* 0x0000802f2000c986 */ /* 0x000fe8000c101510 */
[----:B------:R1:W-:Y:S01]  /*33d0*/  @!P5 STG.E.U16 desc[UR16][R32.64+0xc0], R51 ;  /* 0x0000c0332000d986 */ /* 0x0003e2000c101510 */
[----:B0-----:R-:W-:-:S04]  /*33e0*/  @!P1 FMUL.FTZ R45, R45, R40 ;  /* 0x000000282d2d9220 */ /* 0x001fc80000410000 */
[----:B------:R-:W-:Y:S01]  /*33f0*/  FADD.FTZ R6, R6, R45 ;  /* 0x0000002d06067221 */ /* 0x000fe20000010000 */
[----:B------:R-:W-:Y:S01]  /*3400*/  F2FP.BF16.F32.PACK_AB R69, R45, R90 ;  /* 0x0000005a2d45723e */ /* 0x000fe200000010ff */
[----:B------:R-:W-:Y:S06]  /*3410*/  BAR.SYNC.DEFER_BLOCKING 0x0 ;  /* 0x0000000000007b1d */ /* 0x000fec0000010000 */
[----:B------:R-:W-:Y:S01]  /*3420*/  STS.64 [R38], R68 ;  /* 0x0000004426007388 */ /* 0x000fe20000000a00 */
[----:B------:R-:W-:-:S03]  /*3430*/  NOP ;  /* 0x0000000000007918 */ /* 0x000fc60000000000 */
[----:B------:R-:W-:Y:S04]  /*3440*/  LDS.U16 R35, [R37] ;  /* 0x0000000025237984 */ /* 0x000fe80000000400 */
[----:B------:R-:W-:Y:S04]  /*3450*/  LDS.U16 R39, [R37+0x40] ;  /* 0x0000400025277984 */ /* 0x000fe80000000400 */
[----:B------:R-:W-:Y:S04]  /*3460*/  LDS.U16 R41, [R37+0x80] ;  /* 0x0000800025297984 */ /* 0x000fe80000000400 */
[----:B------:R-:W-:Y:S04]  /*3470*/  LDS.U16 R43, [R37+0xc0] ;  /* 0x0000c000252b7984 */ /* 0x000fe80000000400 */
[----:B------:R-:W-:Y:S01]  /*3480*/  @!P0 STS [UR6+0x100], R31 ;  /* 0x0001001fff008988 */ /* 0x000fe20008000806 */
[----:B------:R-:W-:Y:S06]  /*3490*/  BAR.SYNC.DEFER_BLOCKING 0x0 ;  /* 0x0000000000007b1d */ /* 0x000fec0000010000 */
[----:B------:R-:W0:Y:S01]  /*34a0*/  LDS R47, [UR6+0x100] ;  /* 0x00010006ff2f7984 */ /* 0x000e220008000800 */
[----:B------:R-:W1:Y:S02]  /*34b0*/  LDCU.64 UR6, c[0x0][0x520] ;  /* 0x0000a400ff0677ac */ /* 0x000e640008000a00 */
[----:B-1----:R-:W-:-:S04]  /*34c0*/  IMAD.WIDE.U32 R32, R2, UR6, R52 ;  /* 0x0000000602207c25 */ /* 0x002fc8000f8e0034 */
[----:B------:R-:W-:Y:S01]  /*34d0*/  IMAD R0, R2, UR7, R33 ;  /* 0x0000000702007c24 */ /* 0x000fe2000f8e0221 */
[----:B------:R-:W-:-:S05]  /*34e0*/  IADD3 R33, P4, PT, R22, R32, RZ ;  /* 0x0000002016217210 */ /* 0x000fca0007f9e0ff */
[----:B------:R-:W-:Y:S01]  /*34f0*/  IMAD.X R0, RZ, RZ, R0, P4 ;  /* 0x000000ffff007224 */ /* 0x000fe200020e0600 */
[----:B--2---:R-:W-:-:S04]  /*3500*/  LEA R32, P4, R33, UR8, 0x1 ;  /* 0x0000000821207c11 */ /* 0x004fc8000f8808ff */
[----:B------:R-:W-:Y:S02]  /*3510*/  LEA.HI.X R33, R33, UR9, R0, 0x1, P4 ;  /* 0x0000000921217c11 */ /* 0x000fe4000a0f0c00 */
[----:B------:R-:W-:Y:S02]  /*3520*/  IADD3 R12, P4, PT, R12, -0x100, RZ ;  /* 0xffffff000c0c7810 */ /* 0x000fe40007f9e0ff */
[-C--:B0-----:R-:W-:Y:S02]  /*3530*/  ISETP.GE.AND P0, PT, R22, R47.reuse, PT ;  /* 0x0000002f1600720c */ /* 0x081fe40003f06270 */
        /* <DEDUP_REMOVED lines=17> */
.L_x_9699:
        /* <DEDUP_REMOVED lines=13> */
[----:B-1----:R-:W-:-:S05]  /*3720*/  @P1 FADD R0, R0, R9 ;  /* 0x0000000900001221 */ /* 0x002fca0000000000 */
[----:B-----5:R-:W1:Y:S01]  /*3730*/  SHFL.DOWN P1, R3, R0, 0x2, 0x1f ;  /* 0x08401f0000037f89 */ /* 0x020e620000020000 */
[----:B--2---:R-:W-:Y:S02]  /*3740*/  ISETP.NE.AND P3, PT, R8, RZ, PT ;  /* 0x000000ff0800720c */ /* 0x004fe40003f65270 */
[----:B------:R-:W2:Y:S11]  /*3750*/  S2R R8, SR_TID.X ;  /* 0x0000000000087919 */ /* 0x000eb60000002100 */
[----:B------:R-:W3:Y:S01]  /*3760*/  @!P3 S2R R17, SR_CgaCtaId ;  /* 0x000000000011b919 */ /* 0x000ee20000008800 */
[----:B-1----:R-:W-:Y:S01]  /*3770*/  @P1 FADD R3, R0, R3 ;  /* 0x0000000300031221 */ /* 0x002fe20000000000 */
[----:B------:R-:W-:-:S04]  /*3780*/  @!P3 MOV R0, 0x400 ;  /* 0x000004000000b802 */ /* 0x000fc80000000f00 */
[----:B------:R-:W1:Y:S01]  /*3790*/  SHFL.DOWN P1, R4, R3, 0x4, 0x1f ;  /* 0x08801f0003047f89 */ /* 0x000e620000020000 */
[----:B---3--:R-:W-:Y:S01]  /*37a0*/  @!P3 LEA R17, R17, R0, 0x18 ;  /* 0x000000001111b211 */ /* 0x008fe200078ec0ff */
[----:B-1----:R-:W-:-:S05]  /*37b0*/  @P1 FADD R4, R3, R4 ;  /* 0x0000000403041221 */ /* 0x002fca0000000000 */
        /* <DEDUP_REMOVED lines=11> */
.L_x_9725:
[----:B------:R-:W-:Y:S05]  /*3870*/  BSYNC.RECONVERGENT B0 ;  /* 0x0000000000007941 */ /* 0x000fea0003800200 */
.L_x_9724:
[----:B------:R-:W-:Y:S05]  /*3880*/  @!P0 BRA `(.L_x_9726) ;  /* 0x0000000000688947 */ /* 0x000fea0003800000 */
[----:B------:R-:W-:Y:S06]  /*3890*/  BAR.SYNC.DEFER_BLOCKING 0x0 ;  /* 0x0000000000007b1d */ /* 0x000fec0000010000 */
[----:B------:R-:W-:Y:S01]  /*38a0*/  BSSY.RECONVERGENT B0, `(.L_x_9726) ;  /* 0x0000018000007945 */ /* 0x000fe20003800200 */
[----:B-----5:R-:W3:Y:S01]  /*38b0*/  SHFL.DOWN P0, R3, R6, 0x1, 0x1f ;  /* 0x08201f0006037f89 */ /* 0x020ee20000000000 */
[----:B--2---:R-:W2:Y:S01]  /*38c0*/  S2R R8, SR_LANEID ;  /* 0x0000000000087919 */ /* 0x004ea20000000000 */
[----:B---3--:R-:W-:Y:S02]  /*38d0*/  @P0 FADD R3, R3, R6 ;  /* 0x0000000603030221 */ /* 0x008fe40000000000 */
[----:B------:R-:W3:Y:S03]  /*38e0*/  S2R R6, SR_TID.X ;  /* 0x0000000000067919 */ /* 0x000ee60000002100 */
[----:B------:R-:W4:Y:S01]  /*38f0*/  SHFL.DOWN P0, R0, R3, 0x2, 0x1f ;  /* 0x08401f0003007f89 */ /* 0x000f220000000000 */
[----:B--2---:R-:W-:-:S13]  /*3900*/  ISETP.NE.AND P1, PT, R8, RZ, PT ;  /* 0x000000ff0800720c */ /* 0x004fda0003f25270 */
[----:B------:R-:W2:Y:S01]  /*3910*/  @!P1 S2R R8, SR_CgaCtaId ;  /* 0x0000000000089919 */ /* 0x000ea20000008800 */
[----:B----4-:R-:W-:Y:S01]  /*3920*/  @P0 FADD R0, R3, R0 ;  /* 0x0000000003000221 */ /* 0x010fe20000000000 */
[----:B------:R-:W-:-:S04]  /*3930*/  @!P1 MOV R3, 0x400 ;  /* 0x0000040000039802 */ /* 0x000fc80000000f00 */
[----:B------:R-:W4:Y:S01]  /*3940*/  SHFL.DOWN P0, R9, R0, 0x4, 0x1f ;  /* 0x08801f0000097f89 */ /* 0x000f220000000000 */
[----:B--2---:R-:W-:Y:S01]  /*3950*/  @!P1 LEA R8, R8, R3, 0x18 ;  /* 0x0000000308089211 */ /* 0x004fe200078ec0ff */
[----:B----4-:R-:W-:-:S05]  /*3960*/  @P0 FADD R9, R0, R9 ;  /* 0x0000000900090221 */ /* 0x010fca0000000000 */
[----:B------:R-:W2:Y:S02]  /*3970*/  SHFL.DOWN P0, R4, R9, 0x8, 0x1f ;  /* 0x09001f0009047f89 */ /* 0x000ea40000000000 */
[----:B--2---:R-:W-:-:S05]  /*3980*/  @P0 FADD R4, R9, R4 ;  /* 0x0000000409040221 */ /* 0x004fca0000000000 */
[----:B------:R-:W2:Y:S02]  /*3990*/  SHFL.DOWN P0, R11, R4, 0x10, 0x1f ;  /* 0x0a001f00040b7f89 */ /* 0x000ea40000000000 */
[----:B--2---:R-:W-:Y:S01]  /*39a0*/  @P0 FADD R11, R4, R11 ;  /* 0x0000000b040b0221 */ /* 0x004fe20000000000 */
[----:B---3--:R-:W-:-:S04]  /*39b0*/  ISETP.NE.AND P0, PT, R6, RZ, PT ;  /* 0x000000ff0600720c */ /* 0x008fc80003f05270 */
[----:B------:R2:W-:Y:S01]  /*39c0*/  @!P1 STS [R8+0x314], R11 ;  /* 0x0003140b08009388 */ /* 0x0005e20000000800 */
[----:B------:R-:W-:Y:S08]  /*39d0*/  BAR.SYNC.DEFER_BLOCKING 0x0 ;  /* 0x0000000000007b1d */ /* 0x000ff00000010000 */
[----:B------:R-:W-:Y:S05]  /*39e0*/  @P0 BRA `(.L_x_9727) ;  /* 0x00000000000c0947 */ /* 0x000fea0003800000 */
[----:B--2---:R-:W-:-:S04]  /*39f0*/  LEA R8, P0, R2, R14, 0x2 ;  /* 0x0000000e02087211 */ /* 0x004fc800078010ff */
[----:B------:R-:W-:-:S05]  /*3a00*/  LEA.HI.X R9, R2, R15, RZ, 0x2, P0 ;  /* 0x0000000f02097211 */ /* 0x000fca00000f14ff */
[----:B------:R3:W-:Y:S04]  /*3a10*/  REDG.E.ADD.F32.FTZ.RN.STRONG.GPU desc[UR16][R8.64], R11 ;  /* 0x0000000b080079a6 */ /* 0x0007e8000c12f310 */
.L_x_9727:
[----:B------:R-:W-:Y:S05]  /*3a20*/  BSYNC.RECONVERGENT B0 ;  /* 0x0000000000007941 */ /* 0x000fea0003800200 */
.L_x_9726:
[----:B------:R-:W-:Y:S05]  /*3a30*/  @P2 EXIT ;  /* 0x000000000000294d */ /* 0x000fea0003800000 */
[----:B------:R-:W4:Y:S01]  /*3a40*/  S2UR UR5, SR_CgaCtaId ;  /* 0x00000000000579c3 */ /* 0x000f220000008800 */
[----:B------:R-:W-:Y:S01]  /*3a50*/  BSSY.RECONVERGENT B0, `(.L_x_9728) ;  /* 0x000001f000007945 */ /* 0x000fe20003800200 */
[----:B------:R-:W-:Y:S01]  /*3a60*/  MOV R15, R16 ;  /* 0x00000010000f7202 */ /* 0x000fe20000000f00 */
[----:B------:R-:W-:Y:S01]  /*3a70*/  UMOV UR4, 0x400 ;  /* 0x0000040000047882 */ /* 0x000fe20000000000 */
[----:B------:R-:W0:Y:S01]  /*3a80*/  LDCU UR6, c[0x0][0x360] ;  /* 0x00006c00ff0677ac */ /* 0x000e220008000800 */
[----:B------:R-:W0:Y:S01]  /*3a90*/  LDCU.64 UR8, c[0x0][0x4b0] ;  /* 0x00009600ff0877ac */ /* 0x000e220008000a00 */
[----:B------:R-:W0:Y:S01]  /*3aa0*/  LDCU.64 UR10, c[0x0][0x4d0] ;  /* 0x00009a00ff0a77ac */ /* 0x000e220008000a00 */
[----:B------:R-:W0:Y:S01]  /*3ab0*/  LDCU.128 UR12, c[0x0][0x530] ;  /* 0x0000a600ff0c77ac */ /* 0x000e220008000c00 */
[----:B----4-:R-:W-:-:S12]  /*3ac0*/  ULEA UR4, UR5, UR4, 0x18 ;  /* 0x0000000405047291 */ /* 0x010fd8000f8ec0ff */
.L_x_9729:
[C---:B------:R-:W-:Y:S01]  /*3ad0*/  LEA R0, R15.reuse, UR4, 0x2 ;  /* 0x000000040f007c11 */ /* 0x040fe2000f8e10ff */
[----:B-----5:R-:W-:Y:S01]  /*3ae0*/  IMAD.MOV.U32 R4, RZ, RZ, R64 ;  /* 0x000000ffff047224 */ /* 0x020fe200078e0040 */
[----:B------:R-:W-:Y:S02]  /*3af0*/  SHF.R.S32.HI R2, RZ, 0x1f, R15 ;  /* 0x0000001fff027819 */ /* 0x000fe4000001140f */
[----:B------:R-:W-:Y:S01]  /*3b00*/  MOV R6, R62 ;  /* 0x0000003e00067202 */ /* 0x000fe20000000f00 */
[----:B-1--4-:R-:W1:Y:S01]  /*3b10*/  LDS R17, [R0+0x15c8] ;  /* 0x0015c80000117984 */ /* 0x012e620000000800 */
[----:B0-23--:R-:W-:-:S03]  /*3b20*/  IMAD.WIDE.U32 R10, R15, UR10, R4 ;  /* 0x0000000a0f0a7c25 */ /* 0x00dfc6000f8e0004 */
        /* <DEDUP_REMOVED lines=18> */
.L_x_9728:
[----:B------:R-:W-:Y:S05]  /*3c50*/  EXIT ;  /* 0x000000000000794d */ /* 0x000fea0003800000 */
.L_x_9730:
        /* <DEDUP_REMOVED lines=10> */
.L_x_10542:


//--------------------- .text._Z25selective_scan_bwd_kernelI32Selective_Scan_bwd_kernel_traitsILi32ELi4ELb0ELb0ELb1ELb1ELb1EN3c108BFloat16EfEEv12SSMParamsBwd --------------------------
	.section	.text._Z25selective_scan_bwd_kernelI32Selective_Scan_bwd_kernel_traitsILi32ELi4ELb0ELb0ELb1ELb1ELb1EN3c108BFloat16EfEEv12SSMParamsBwd,"ax",@progbits
	.align	128
        .global         _Z25selective_scan_bwd_kernelI32Selective_Scan_bwd_kernel_traitsILi32ELi4ELb0ELb0ELb1ELb1ELb1EN3c108BFloat16EfEEv12SSMParamsBwd
        .type           _Z25selective_scan_bwd_kernelI32Selective_Scan_bwd_kernel_traitsILi32ELi4ELb0ELb0ELb1ELb1ELb1EN3c108BFloat16EfEEv12SSMParamsBwd,@function
        .size           _Z25selective_scan_bwd_kernelI32Selective_Scan_bwd_kernel_traitsILi32ELi4ELb0ELb0ELb1ELb1ELb1EN3c108BFloat16EfEEv12SSMParamsBwd,(.L_x_10543 - _Z25selective_scan_bwd_kernelI32Selective_Scan_bwd_kernel_traitsILi32ELi4ELb0ELb0ELb1ELb1ELb1EN3c108BFloat16EfEEv12SSMParamsBwd)
        .other          _Z25selective_scan_bwd_kernelI32Selective_Scan_bwd_kernel_traitsILi32ELi4ELb0ELb0ELb1ELb1ELb1EN3c108BFloat16EfEEv12SSMParamsBwd,@"STO_CUDA_ENTRY STV_DEFAULT"
_Z25selective_scan_bwd_kernelI32Selective_Scan_bwd_kernel_traitsILi32ELi4ELb0ELb0ELb1ELb1ELb1EN3c108BFloat16EfEEv12SSMParamsBwd:
.text._Z25selective_scan_bwd_kernelI32Selective_Scan_bwd_kernel_traitsILi32ELi4ELb0ELb0ELb1ELb1ELb1EN3c108BFloat16EfEEv12SSMParamsBwd:
        /* <DEDUP_REMOVED lines=34> */
[----:B----4-:R-:W-:-:S04]  /*0220*/  IMAD.MOV R5, RZ, RZ, -R11 ;  /* 0x000000ffff057224 */ /* 0x010fc800078e0a0b */
[----:B------:R-:W-:-:S03]  /*0230*/  IMAD R5, R5, R12, RZ ;  /* 0x0000000c05057224 */ /* 0x000fc600078e02ff */
[----:B------:R-:W3:Y:S01]  /*0240*/  LDC.64 R8, c[0x0][0x480] ;  /* 0x00012000ff087b82 */ /* 0x000ee20000000a00 */
[----:B------:R-:W-:Y:S01]  /*0250*/  IMAD.HI.U32 R11, R11, R5, R10 ;  /* 0x000000050b0b7227 */ /* 0x000fe200078e000a */
[----:B------:R-:W-:-:S05]  /*0260*/  MOV R5, R6 ;  /* 0x0000000600057202 */ /* 0x000fca0000000f00 */
[----:B------:R-:W-:-:S05]  /*0270*/  IMAD.HI.U32 R0, R11, R5, RZ ;  /* 0x000000050b007227 */ /* 0x000fca00078e00ff */
[----:B------:R-:W-:-:S05]  /*0280*/  IADD3 R6, PT, PT, -R0, RZ, RZ ;  /* 0x000000ff00067210 */ /* 0x000fca0007ffe1ff */
[----:B------:R-:W-:-:S05]  /*0290*/  IMAD R5, R12, R6, R5 ;  /* 0x000000060c057224 */ /* 0x000fca00078e0205 */
[----:B------:R-:W-:Y:S02]  /*02a0*/  ISETP.GT.U32.AND P2, PT, R12, R5, PT ;  /* 0x000000050c00720c */ /* 0x000fe40003f44070 */
[----:B---3--:R-:W-:-:S04]  /*02b0*/  ISETP.NE.U32.AND P0, PT, R8, RZ, PT ;  /* 0x000000ff0800720c */ /* 0x008fc80003f05070 */
[----:B------:R-:W-:-:S07]  /*02c0*/  ISETP.NE.AND.EX P0, PT, R9, RZ, PT, P0 ;  /* 0x000000ff0900720c */ /* 0x000fce0003f05300 */
[----:B------:R-:W-:-:S05]  /*02d0*/  @!P2 IMAD.IADD R5, R5, 0x1, -R12 ;  /* 0x000000010505a824 */ /* 0x000fca00078e0a0c */
[----:B------:R-:W-:Y:S01]  /*02e0*/  ISETP.GE.U32.AND P1, PT, R5, R12, PT ;  /* 0x0000000c0500720c */ /* 0x000fe20003f26070 */
[----:B------:R-:W-:Y:S01]  /*02f0*/  UIMAD.WIDE.U32 UR4, UR18, UR8, URZ ;  /* 0x00000008120472a5 */ /* 0x000fe2000f8e00ff */
[----:B------:R-:W3:Y:S01]  /*0300*/  @P0 LDC R5, c[0x0][0x384] ;  /* 0x0000e100ff050b82 */ /* 0x000ee20000000800 */
[----:B------:R-:W-:Y:S02]  /*0310*/  UIMAD.WIDE.U32 UR6, UR18, UR12, URZ ;  /* 0x0000000c120672a5 */ /* 0x000fe4000f8e00ff */
[----:B------:R-:W-:Y:S02]  /*0320*/  UIMAD UR9, UR18, UR9, UR5 ;  /* 0x00000009120972a4 */ /* 0x000fe4000f8e0205 */
[----:B------:R-:W-:-:S03]  /*0330*/  UIMAD UR8, UR18, UR13, UR7 ;  /* 0x0000000d120872a4 */ /* 0x000fc6000f8e0207 */
[----:B------:R-:W4:Y:S01]  /*0340*/  @P0 LDC R27, c[0x0][0x38c] ;  /* 0x0000e300ff1b0b82 */ /* 0x000f220000000800 */
[----:B------:R-:W-:Y:S02]  /*0350*/  @!P2 IADD3 R0, PT, PT, R0, 0x1, RZ ;  /* 0x000000010000a810 */ /* 0x000fe40007ffe0ff */
[----:B------:R-:W-:Y:S02]  /*0360*/  MOV R7, UR5 ;  /* 0x0000000500077c02 */ /* 0x000fe40008000f00 */
[----:B------:R-:W-:Y:S02]  /*0370*/  MOV R6, UR4 ;  /* 0x0000000400067c02 */ /* 0x000fe40008000f00 */
[----:B------:R-:W-:Y:S01]  /*0380*/  MOV R7, UR9 ;  /* 0x0000000900077c02 */ /* 0x000fe20008000f00 */
[----:B------:R-:W-:Y:S01]  /*0390*/  @P1 VIADD R0, R0, 0x1 ;  /* 0x0000000100001836 */ /* 0x000fe20000000000 */
[----:B------:R-:W-:Y:S02]  /*03a0*/  MOV R9, UR7 ;  /* 0x0000000700097c02 */ /* 0x000fe40008000f00 */
[C---:B------:R-:W-:Y:S01]  /*03b0*/  LOP3.LUT R10, R2.reuse, R19, RZ, 0x3c, !PT ;  /* 0x00000013020a7212 */ /* 0x040fe200078e3cff */
[----:B------:R-:W-:Y:S01]  /*03c0*/  IMAD.WIDE.U32 R6, R2, UR10, R6 ;  /* 0x0000000a02067c25 */ /* 0x000fe2000f8e0006 */
[----:B------:R-:W-:Y:S01]  /*03d0*/  MOV R9, UR8 ;  /* 0x0000000800097c02 */ /* 0x000fe20008000f00 */
[----:B------:R-:W2:Y:S01]  /*03e0*/  LDCU.64 UR8, c[0x0][0x498] ;  /* 0x00009300ff0877ac */ /* 0x000ea20008000a00 */
[----:B------:R-:W-:-:S02]  /*03f0*/  ISETP.GE.AND P3, PT, R10, RZ, PT ;  /* 0x000000ff0a00720c */ /* 0x000fc40003f66270 */
[----:B------:R-:W-:Y:S01]  /*0400*/  MOV R53, R0 ;  /* 0x0000000000357202 */ /* 0x000fe20000000f00 */
[----:B---3--:R-:W-:Y:S01]  /*0410*/  @P0 IMAD R0, R5, UR18, R2 ;  /* 0x0000001205000c24 */ /* 0x008fe2000f8e0202 */
[----:B------:R-:W-:Y:S01]  /*0420*/  ISETP.NE.AND P2, PT, R19, RZ, PT ;  /* 0x000000ff1300720c */ /* 0x000fe20003f45270 */
[----:B------:R-:W-:Y:S01]  /*0430*/  IMAD R17, R2, UR11, R7 ;  /* 0x0000000b02117c24 */ /* 0x000fe2000f8e0207 */
[----:B------:R-:W3:Y:S01]  /*0440*/  @P0 LDC.64 R10, c[0x0][0x480] ;  /* 0x00012000ff0a0b82 */ /* 0x000ee20000000a00 */
[----:B------:R-:W1:Y:S01]  /*0450*/  LDCU.64 UR10, c[0x0][0x3d0] ;  /* 0x00007a00ff0a77ac */ /* 0x000e620008000a00 */
[----:B------:R-:W-:-:S04]  /*0460*/  @P0 IMAD R0, R0, R25, RZ ;  /* 0x0000001900000224 */ /* 0x000fc800078e02ff */
[----:B----4-:R-:W-:Y:S02]  /*0470*/  @P0 IMAD R5, R0, R27, RZ ;  /* 0x0000001b00050224 */ /* 0x010fe400078e02ff */
[----:B------:R-:W4:Y:S01]  /*0480*/  LDC.64 R26, c[0x0][0x460] ;  /* 0x00011800ff1a7b82 */ /* 0x000f220000000a00 */
[----:B------:R-:W-:Y:S02]  /*0490*/  @!P3 IADD3 R53, PT, PT, -R53, RZ, RZ ;  /* 0x000000ff3535b210 */ /* 0x000fe40007ffe1ff */
[----:B------:R-:W-:Y:S01]  /*04a0*/  @!P2 LOP3.LUT R53, RZ, R19, RZ, 0x33, !PT ;  /* 0x00000013ff35a212 */ /* 0x000fe200078e33ff */
[----:B--2---:R-:W-:Y:S01]  /*04b0*/  UIMAD.WIDE.U32 UR4, UR18, UR8, URZ ;  /* 0x00000008120472a5 */ /* 0x004fe2000f8e00ff */
[C---:B------:R-:W-:Y:S02]  /*04c0*/  LEA R13, R25.reuse, 0xffffff80, 0x7 ;  /* 0xffffff80190d7811 */ /* 0x040fe400078e38ff */
[----:B------:R-:W-:Y:S02]  /*04d0*/  ISETP.GE.AND P1, PT, R25, 0x1, PT ;  /* 0x000000011900780c */ /* 0x000fe40003f26270 */
[----:B------:R-:W-:Y:S01]  /*04e0*/  SHF.R.S32.HI R35, RZ, 0x1f, R53 ;  /* 0x0000001fff237819 */ /* 0x000fe20000011435 */
[----:B------:R-:W2:Y:S01]  /*04f0*/  LDC.64 R24, c[0x0][0x4a8] ;  /* 0x00012a00ff187b82 */ /* 0x000ea20000000a00 */
[----:B------:R-:W-:Y:S01]  /*0500*/  IMAD.U32 R8, RZ, RZ, UR6 ;  /* 0x00000006ff087e24 */ /* 0x000fe2000f8e00ff */
[----:B------:R-:W-:-:S02]  /*0510*/  UIMAD UR5, UR18, UR9, UR5 ;  /* 0x00000009120572a4 */ /* 0x000fc4000f8e0205 */
[----:B-1----:R-:W-:Y:S01]  /*0520*/  UIMAD.WIDE.U32 UR6, UR18, UR10, URZ ;  /* 0x0000000a120672a5 */ /* 0x002fe2000f8e00ff */
[----:B------:R-:W1:Y:S01]  /*0530*/  LDCU.64 UR8, c[0x0][0x4c8] ;  /* 0x00009900ff0877ac */ /* 0x000e620008000a00 */
[----:B------:R-:W-:Y:S01]  /*0540*/  IMAD R0, R35, R22, RZ ;  /* 0x0000001623007224 */ /* 0x000fe200078e02ff */
[----:B------:R-:W-:Y:S01]  /*0550*/  CS2R R64, SRZ ;  /* 0x0000000000407805 */ /* 0x000fe2000001ff00 */
[----:B------:R-:W-:Y:S01]  /*0560*/  IMAD.WIDE.U32 R8, R2, UR14, R8 ;  /* 0x0000000e02087c25 */ /* 0x000fe2000f8e0008 */
[----:B------:R-:W-:Y:S01]  /*0570*/  UIMAD UR7, UR18, UR11, UR7 ;  /* 0x0000000b120772a4 */ /* 0x000fe2000f8e0207 */
[----:B------:R-:W-:Y:S02]  /*0580*/  IADD3 R18, P2, PT, R13, R6, RZ ;  /* 0x000000060d127210 */ /* 0x000fe40007f5e0ff */
[----:B---3--:R-:W-:Y:S01]  /*0590*/  @P0 IMAD.WIDE R64, R5, 0x8, R10 ;  /* 0x0000000805400825 */ /* 0x008fe200078e020a */
[----:B------:R-:W-:-:S03]  /*05a0*/  IADD3 R14, P3, PT, R13, R8, RZ ;  /* 0x000000080d0e7210 */ /* 0x000fc60007f7e0ff */
[----:B------:R-:W-:Y:S01]  /*05b0*/  IMAD R5, R53, R23, R0 ;  /* 0x0000001735057224 */ /* 0x000fe200078e0200 */
[----:B------:R-:W-:Y:S01]  /*05c0*/  SHF.R.S32.HI R0, RZ, 0x1f, R13 ;  /* 0x0000001fff007819 */ /* 0x000fe2000001140d */
[----:B------:R-:W-:-:S04]  /*05d0*/  IMAD.WIDE.U32 R6, R2, R20, UR4 ;  /* 0x0000000402067e25 */ /* 0x000fc8000f8e0014 */
[----:B------:R-:W-:Y:S02]  /*05e0*/  IMAD R15, R2, UR15, R9 ;  /* 0x0000000f020f7c24 */ /* 0x000fe4000f8e0209 */
[----:B------:R-:W-:Y:S01]  /*05f0*/  IMAD.WIDE.U32 R8, R53, R22, UR6 ;  /* 0x0000000635087e25 */ /* 0x000fe2000f8e0016 */
[----:B----4-:R-:W-:-:S03]  /*0600*/  LEA R10, P0, R18, R26, 0x1 ;  /* 0x0000001a120a7211 */ /* 0x010fc600078008ff */
[----:B------:R-:W-:Y:S02]  /*0610*/  IMAD R11, R2, R21, R7 ;  /* 0x00000015020b7224 */ /* 0x000fe400078e0207 */
[C---:B------:R-:W-:Y:S01]  /*0620*/  IMAD.X R7, R0.reuse, 0x1, R17, P2 ;  /* 0x0000000100077824 */ /* 0x040fe200010e0611 */
[----:B------:R-:W-:Y:S02]  /*0630*/  IADD3 R6, P4, PT, R13, R6, RZ ;  /* 0x000000060d067210 */ /* 0x000fe40007f9e0ff */
[----:B------:R-:W-:Y:S02]  /*0640*/  IADD3 R9, PT, PT, R9, R5, RZ ;  /* 0x0000000509097210 */ /* 0x000fe40007ffe0ff */
[----:B------:R-:W-:Y:S02]  /*0650*/  IADD3.X R5, PT, PT, R0, R15, RZ, P3, !PT ;  /* 0x0000000f00057210 */ /* 0x000fe40001ffe4ff */
[----:B------:R-:W-:Y:S01]  /*0660*/  LEA R12, P2, R14, R28, 0x1 ;  /* 0x0000001c0e0c7211 */ /* 0x000fe200078408ff */
[----:B-1----:R-:W-:Y:S01]  /*0670*/  IMAD.WIDE.U32 R62, R2, UR8, RZ ;  /* 0x00000008023e7c25 */ /* 0x002fe2000f8e00ff */
[----:B------:R-:W-:-:S02]  /*0680*/  IADD3 R13, P5, PT, R13, R8, RZ ;  /* 0x000000080d0d7210 */ /* 0x000fc40007fbe0ff */
[----:B------:R-:W-:Y:S02]  /*0690*/  LEA.HI.X R18, R18, R27, R7, 0x1, P0 ;  /* 0x0000001b12127211 */ /* 0x000fe400000f0c07 */
[----:B------:R-:W-:Y:S02]  /*06a0*/  IADD3.X R16, PT, PT, R0, R11, RZ, P4, !PT ;  /* 0x0000000b00107210 */ /* 0x000fe400027fe4ff */
[----:B------:R-:W-:Y:S01]  /*06b0*/  LEA R15, P0, R6, R30, 0x1 ;  /* 0x0000001e060f7211 */ /* 0x000fe200078008ff */
[----:B--2---:R-:W-:Y:S01]  /*06c0*/  IMAD.WIDE.U32 R60, R2, R24, RZ ;  /* 0x00000018023c7225 */ /* 0x004fe200078e00ff */
[----:B------:R-:W-:Y:S02]  /*06d0*/  LEA.HI.X R14, R14, R29, R5, 0x1, P2 ;  /* 0x0000001d0e0e7211 */ /* 0x000fe400010f0c05 */
[----:B------:R-:W-:Y:S01]  /*06e0*/  IADD3.X R0, PT, PT, R0, R9, RZ, P5, !PT ;  /* 0x0000000900007210 */ /* 0x000fe20002ffe4ff */
[----:B------:R-:W-:Y:S01]  /*06f0*/  IMAD R5, R2, UR9, R63 ;  /* 0x0000000902057c24 */ /* 0x000fe2000f8e023f */
[----:B0-----:R-:W-:-:S02]  /*0700*/  LEA R17, P2, R13, R32, 0x1 ;  /* 0x000000200d117211 */ /* 0x001fc400078408ff */
[----:B------:R-:W-:Y:S01]  /*0710*/  LEA.HI.X R16, R6, R31, R16, 0x1, P0 ;  /* 0x0000001f06107211 */ /* 0x000fe200000f0c10 */
[----:B------:R-:W-:Y:S01]  /*0720*/  HFMA2 R6, -RZ, RZ, 0, 0 ;  /* 0x00000000ff067431 */ /* 0x000fe200000001ff */
[----:B------:R-:W-:Y:S01]  /*0730*/  LEA.HI.X R19, R13, R33, R0, 0x1, P2 ;  /* 0x000000210d137211 */ /* 0x000fe200010f0c00 */
[----:B------:R-:W-:Y:S02]  /*0740*/  IMAD R7, R2, R25, R61 ;  /* 0x0000001902077224 */ /* 0x000fe400078e023d */
[----:B------:R-:W-:Y:S01]  /*0750*/  IMAD.MOV.U32 R9, RZ, RZ, RZ ;  /* 0x000000ffff097224 */ /* 0x000fe200078e00ff */
[----:B------:R-:W-:Y:S06]  /*0760*/  @!P1 BRA `(.L_x_9731) ;  /* 0x0000003800809947 */ /* 0x000fec0003800000 */
[----:B------:R-:W0:Y:S01]  /*0770*/  S2R R58, SR_TID.X ;  /* 0x00000000003a7919 */ /* 0x000e220000002100 */
[----:B------:R-:W1:Y:S01]  /*0780*/  LDC.64 R20, c[0x0][0x4d8] ;  /* 0x00013600ff147b82 */ /* 0x000e620000000a00 */
[----:B------:R-:W2:Y:S01]  /*0790*/  LDCU.64 UR10, c[0x0][0x4e0] ;  /* 0x00009c00ff0a77ac */ /* 0x000ea20008000a00 */
[----:B------:R-:W-:Y:S02]  /*07a0*/  MOV R59, RZ ;  /* 0x000000ff003b7202 */ /* 0x000fe40000000f00 */
[----:B------:R-:W-:Y:S01]  /*07b0*/  MOV R6, RZ ;  /* 0x000000ff00067202 */ /* 0x000fe20000000f00 */
[----:B------:R-:W3:Y:S03]  /*07c0*/  LDCU.64 UR6, c[0x0][0x3a0] ;  /* 0x00007400ff0677ac */ /* 0x000ee60008000a00 */
        /* <DEDUP_REMOVED lines=15> */
[----:B------:R-:W-:Y:S02]  /*08c0*/  MOV R8, R10 ;  /* 0x0000000a00087202 */ /* 0x000fe40000000f00 */
[----:B------:R-:W-:Y:S01]  /*08d0*/  MOV R9, RZ ;  /* 0x000000ff00097202 */ /* 0x000fe20000000f00 */
[----:B------:R-:W-:Y:S01]  /*08e0*/  IMAD.MOV.U32 R10, RZ, RZ, R18 ;  /* 0x000000ffff0a7224 */ /* 0x000fe200078e0012 */
[----:B------:R-:W-:Y:S01]  /*08f0*/  SHF.L.U32 R18, R58, 0x2, RZ ;  /* 0x000000023a127819 */ /* 0x000fe200000006ff */
[----:B------:R-:W-:Y:S01]  /*0900*/  VIADD R25, R20, 0x110 ;  /* 0x0000011014197836 */ /* 0x000fe20000000000 */
[----:B--2---:R-:W-:Y:S01]  /*0910*/  MOV R21, UR6 ;  /* 0x0000000600157c02 */ /* 0x004fe20008000f00 */
[----:B------:R-:W-:Y:S01]  /*0920*/  IMAD R13, R2, UR9, R55 ;  /* 0x00000009020d7c24 */ /* 0x000fe2000f8e0237 */
[----:B------:R-:W-:Y:S01]  /*0930*/  LOP3.LUT R23, R18, 0xf80, RZ, 0xc0, !PT ;  /* 0x00000f8012177812 */ /* 0x000fe200078ec0ff */
[----:B------:R-:W-:Y:S01]  /*0940*/  IMAD R25, R58, -0xc, R25 ;  /* 0xfffffff43a197824 */ /* 0x000fe200078e0219 */
[----:B------:R-:W-:-:S02]  /*0950*/  IADD3 R29, PT, PT, R53, R29, RZ ;  /* 0x0000001d351d7210 */ /* 0x000fc40007ffe0ff */
[----:B------:R-:W-:Y:S02]  /*0960*/  LOP3.LUT R22, R23, 0x1f, R58, 0xf8, !PT ;  /* 0x0000001f17167812 */ /* 0x000fe400078ef83a */
[----:B------:R-:W-:Y:S02]  /*0970*/  LOP3.LUT R23, R58, 0x1f, RZ, 0xc0, !PT ;  /* 0x0000001f3a177812 */ /* 0x000fe400078ec0ff */
[C---:B------:R-:W-:Y:S02]  /*0980*/  LOP3.LUT R26, R22.reuse, 0x20, RZ, 0xfc, !PT ;  /* 0x00000020161a7812 */ /* 0x040fe400078efcff */
[C---:B------:R-:W-:Y:S02]  /*0990*/  LOP3.LUT R27, R22.reuse, 0x40, RZ, 0xfc, !PT ;  /* 0x00000040161b7812 */ /* 0x040fe400078efcff */
[----:B------:R-:W-:-:S07]  /*09a0*/  LOP3.LUT R28, R22, 0x60, RZ, 0xfc, !PT ;  /* 0x00000060161c7812 */ /* 0x000fce00078efcff */
.L_x_9756:
[----:B0-----:R-:W0:Y:S01]  /*09b0*/  LDCU UR4, c[0x0][0x388] ;  /* 0x00007100ff0477ac */ /* 0x001e220008000800 */
[----:B------:R-:W-:Y:S01]  /*09c0*/  VIADD R30, R21, 0xffffffff ;  /* 0xffffffff151e7836 */ /* 0x000fe20000000000 */
[----:B------:R-:W-:Y:S02]  /*09d0*/  SHF.L.U32 R71, R22, 0x1, RZ ;  /* 0x0000000116477819 */ /* 0x000fe400000006ff */
[----:B------:R-:W-:Y:S02]  /*09e0*/  PRMT R35, RZ, 0x7610, R35 ;  /* 0x00007610ff237816 */ /* 0x000fe40000000023 */
[----:B------:R-:W-:Y:S02]  /*09f0*/  SHF.L.U32 R36, R30, 0x7, RZ ;  /* 0x000000071e247819 */ /* 0x000fe400000006ff */
[----:B------:R-:W-:Y:S02]  /*0a00*/  IADD3 R32, P4, PT, R71, R8, RZ ;  /* 0x0000000847207210 */ /* 0x000fe40007f9e0ff */
[----:B------:R-:W-:-:S02]  /*0a10*/  PRMT R41, RZ, 0x7610, R41 ;  /* 0x00007610ff297816 */ /* 0x000fc40000000029 */
[----:B------:R-:W-:Y:S02]  /*0a20*/  PRMT R43, RZ, 0x7610, R43 ;  /* 0x00007610ff2b7816 */ /* 0x000fe4000000002b */
        /* <DEDUP_REMOVED lines=12> */
[----:B------:R-:W0:Y:S01]  /*0af0*/  S2UR UR6, SR_CgaCtaId ;  /* 0x00000000000679c3 */ /* 0x000e220000008800 */
[----:B------:R-:W-:Y:S01]  /*0b00*/  UMOV UR4, 0x400 ;  /* 0x0000040000047882 */ /* 0x000fe20000000000 */
[----:B------:R-:W-:Y:S01]  /*0b10*/  IADD3 R50, P4, PT, R71, R12, RZ ;  /* 0x0000000c47327210 */ /* 0x000fe20007f9e0ff */
[----:B------:R-:W1:Y:S01]  /*0b20*/  S2R R37, SR_LANEID ;  /* 0x0000000000257919 */ /* 0x000e620000000000 */
[----:B------:R-:W-:-:S02]  /*0b30*/  PRMT R47, RZ, 0x7610, R47 ;  /* 0x00007610ff2f7816 */ /* 0x000fc4000000002f */
[----:B------:R-:W-:Y:S01]  /*0b40*/  PRMT R49, RZ, 0x7610, R49 ;  /* 0x00007610ff317816 */ /* 0x000fe20000000031 */
[----:B------:R-:W-:Y:S01]  /*0b50*/  IMAD.X R51, RZ, RZ, R14, P4 ;  /* 0x000000ffff337224 */ /* 0x000fe200020e060e */
[----:B------:R-:W-:Y:S02]  /*0b60*/  PRMT R67, RZ, 0x7610, R67 ;  /* 0x00007610ff437816 */ /* 0x000fe40000000043 */
[----:B------:R-:W-:Y:S01]  /*0b70*/  PRMT R69, RZ, 0x7610, R69 ;  /* 0x00007610ff457816 */ /* 0x000fe20000000045 */
[----:B0-----:R-:W-:-:S06]  /*0b80*/  ULEA UR6, UR6, UR4, 0x18 ;  /* 0x0000000406067291 */ /* 0x001fcc000f8ec0ff */
[C---:B-1----:R-:W-:Y:S02]  /*0b90*/  LEA R38, R37.reuse, UR6, 0x1 ;  /* 0x0000000625267c11 */ /* 0x042fe4000f8e08ff */
[----:B------:R-:W-:-:S03]  /*0ba0*/  LEA R39, R37, UR6, 0x3 ;  /* 0x0000000625277c11 */ /* 0x000fc6000f8e18ff */
[----:B--2---:R-:W-:Y:S04]  /*0bb0*/  STS.U16 [R38], R35 ;  /* 0x0000002326007388 */ /* 0x004fe80000000400 */
[----:B---3--:R-:W-:Y:S04]  /*0bc0*/  STS.U16 [R38+0x40], R41 ;  /* 0x0000402926007388 */ /* 0x008fe80000000400 */
[----:B----4-:R0:W-:Y:S04]  /*0bd0*/  STS.U16 [R38+0x80], R43 ;  /* 0x0000802b26007388 */ /* 0x0101e80000000400 */
[----:B------:R1:W-:Y:S01]  /*0be0*/  STS.U16 [R38+0xc0], R45 ;  /* 0x0000c02d26007388 */ /* 0x0003e20000000400 */
[----:B------:R-:W-:-:S03]  /*0bf0*/  NOP ;  /* 0x0000000000007918 */ /* 0x000fc60000000000 */
[----:B------:R-:W-:Y:S01]  /*0c00*/  LDS.64 R32, [R39] ;  /* 0x0000000027207984 */ /* 0x000fe20000000a00 */
[----:B------:R-:W-:Y:S01]  /*0c10*/  BAR.SYNC.DEFER_BLOCKING 0x0 ;  /* 0x0000000000007b1d */ /* 0x000fe20000010000 */
[----:B------:R-:W-:Y:S02]  /*0c20*/  IADD3 R34, P4, PT, R71, R15, RZ ;  /* 0x0000000f47227210 */ /* 0x000fe40007f9e0ff */
[----:B0-----:R-:W-:Y:S02]  /*0c30*/  PRMT R43, RZ, 0x7610, R43 ;  /* 0x00007610ff2b7816 */ /* 0x001fe4000000002b */
[----:B------:R-:W-:-:S03]  /*0c40*/  PRMT R73, RZ, 0x7610, R73 ;  /* 0x00007610ff497816 */ /* 0x000fc60000000049 */
[----:B-1----:R-:W0:Y:S01]  /*0c50*/  LDC.64 R44, c[0x0][0x418] ;  /* 0x00010600ff2c7b82 */ /* 0x002e220000000a00 */
[----:B------:R-:W2:Y:S04]  /*0c60*/  @!P0 LDG.E.U16 R47, desc[UR16][R50.64] ;  /* 0x00000010322f8981 */ /* 0x000ea8000c1e1500 */
[----:B------:R-:W3:Y:S04]  /*0c70*/  @!P1 LDG.E.U16 R49, desc[UR16][R50.64+0x40] ;  /* 0x0000401032319981 */ /* 0x000ee8000c1e1500 */
[----:B------:R-:W4:Y:S04]  /*0c80*/  @!P2 LDG.E.U16 R67, desc[UR16][R50.64+0x80] ;  /* 0x000080103243a981 */ /* 0x000f28000c1e1500 */
[----:B------:R-:W4:Y:S01]  /*0c90*/  @!P3 LDG.E.U16 R69, desc[UR16][R50.64+0xc0] ;  /* 0x0000c0103245b981 */ /* 0x000f22000c1e1500 */
[----:B------:R-:W-:-:S02]  /*0ca0*/  PRMT R71, RZ, 0x7610, R71 ;  /* 0x00007610ff477816 */ /* 0x000fc40000000047 */
[----:B------:R-:W-:Y:S02]  /*0cb0*/  PRMT R75, RZ, 0x7610, R75 ;  /* 0x00007610ff4b7816 */ /* 0x000fe4000000004b */
[----:B------:R-:W-:Y:S01]  /*0cc0*/  IADD3.X R35, PT, PT, RZ, R16, RZ, P4, !PT ;  /* 0x00000010ff237210 */ /* 0x000fe200027fe4ff */
[----:B--2---:R1:W-:Y:S04]  /*0cd0*/  STS.U16 [R38], R47 ;  /* 0x0000002f26007388 */ /* 0x0043e80000000400 */
[----:B---3--:R-:W-:Y:S04]  /*0ce0*/  STS.U16 [R38+0x40], R49 ;  /* 0x0000403126007388 */ /* 0x008fe80000000400 */
[----:B----4-:R-:W-:Y:S01]  /*0cf0*/  STS.U16 [R38+0x80], R67 ;  /* 0x0000804326007388 */ /* 0x010fe20000000400 */
[----:B-1----:R-:W1:Y:S03]  /*0d00*/  LDC.64 R46, c[0x0][0x410] ;  /* 0x00010400ff2e7b82 */ /* 0x002e660000000a00 */
[----:B------:R-:W-:Y:S01]  /*0d10*/  STS.U16 [R38+0xc0], R69 ;  /* 0x0000c04526007388 */ /* 0x000fe20000000400 */
[----:B------:R-:W-:-:S03]  /*0d20*/  NOP ;  /* 0x0000000000007918 */ /* 0x000fc60000000000 */
[----:B------:R-:W2:Y:S01]  /*0d30*/  LDS.64 R76, [R39] ;  /* 0x00000000274c7984 */ /* 0x000ea20000000a00 */
[----:B------:R-:W-:Y:S06]  /*0d40*/  BAR.SYNC.DEFER_BLOCKING 0x0 ;  /* 0x0000000000007b1d */ /* 0x000fec0000010000 */
[----:B------:R-:W3:Y:S04]  /*0d50*/  @!P0 LDG.E.U16 R43, desc[UR16][R34.64] ;  /* 0x00000010222b8981 */ /* 0x000ee8000c1e1500 */
[----:B------:R-:W4:Y:S04]  /*0d60*/  @!P1 LDG.E.U16 R71, desc[UR16][R34.64+0x40] ;  /* 0x0000401022479981 */ /* 0x000f28000c1e1500 */
[----:B------:R-:W4:Y:S04]  /*0d70*/  @!P2 LDG.E.U16 R73, desc[UR16][R34.64+0x80] ;  /* 0x000080102249a981 */ /* 0x000f28000c1e1500 */
[----:B------:R0:W4:Y:S01]  /*0d80*/  @!P3 LDG.E.U16 R75, desc[UR16][R34.64+0xc0] ;  /* 0x0000c010224bb981 */ /* 0x000122000c1e1500 */
[C---:B--2---:R-:W-:Y:S01]  /*0d90*/  SHF.L.U32 R41, R76.reuse, 0x10, RZ ;  /* 0x000000104c297819 */ /* 0x044fe200000006ff */
[----:B------:R-:W-:Y:S01]  /*0da0*/  BSSY.RECONVERGENT B0, `(.L_x_9732) ;  /* 0x000002e000007945 */ /* 0x000fe20003800200 */
[----:B------:R-:W-:-:S03]  /*0db0*/  PRMT R0, R76, 0x7632, R0 ;  /* 0x000076324c007816 */ /* 0x000fc60000000000 */
[----:B-----5:R-:W-:Y:S01]  /*0dc0*/  FADD.FTZ R40, R41, R4 ;  /* 0x0000000429287221 */ /* 0x020fe20000010000 */
[----:B------:R-:W-:Y:S02]  /*0dd0*/  SHF.L.U32 R49, R0, 0x10, RZ ;  /* 0x0000001000317819 */ /* 0x000fe400000006ff */
[C---:B------:R-:W-:Y:S01]  /*0de0*/  PRMT R0, R77.reuse, 0x7632, R0 ;  /* 0x000076324d007816 */ /* 0x040fe20000000000 */
[----:B0-----:R-:W-:Y:S01]  /*0df0*/  IMAD.U32 R35, R77, 0x10000, RZ ;  /* 0x000100004d237824 */ /* 0x001fe200078e00ff */
[----:B------:R-:W-:Y:S01]  /*0e00*/  FSETP.GTU.FTZ.AND P4, PT, R40, 20, PT ;  /* 0x41a000002800780b */ /* 0x000fe20003f9c000 */
[--C-:B------:R-:W-:Y:S02]  /*0e10*/  FADD.FTZ R41, R49, R4.reuse ;  /* 0x0000000431297221 */ /* 0x100fe40000010000 */
[----:B------:R-:W-:-:S03]  /*0e20*/  FADD.FTZ R42, R35, R4 ;  /* 0x00000004232a7221 */ /* 0x000fc60000010000 */
[----:B------:R-:W-:Y:S01]  /*0e30*/  FSETP.GTU.FTZ.AND P5, PT, R41, 20, PT ;  /* 0x41a000002900780b */ /* 0x000fe20003fbc000 */
[----:B---3--:R0:W-:Y:S04]  /*0e40*/  STS.U16 [R38], R43 ;  /* 0x0000002b26007388 */ /* 0x0081e80000000400 */
[----:B----4-:R0:W-:Y:S04]  /*0e50*/  STS.U16 [R38+0x40], R71 ;  /* 0x0000404726007388 */ /* 0x0101e80000000400 */
[----:B------:R0:W-:Y:S04]  /*0e60*/  STS.U16 [R38+0x80], R73 ;  /* 0x0000804926007388 */ /* 0x0001e80000000400 */
[----:B------:R0:W-:Y:S01]  /*0e70*/  STS.U16 [R38+0xc0], R75 ;  /* 0x0000c04b26007388 */ /* 0x0001e20000000400 */
[----:B------:R-:W-:Y:S01]  /*0e80*/  NOP ;  /* 0x0000000000007918 */ /* 0x000fe20000000000 */
[----:B-1----:R-:W-:Y:S05]  /*0e90*/  @P4 BRA `(.L_x_9733) ;  /* 0x0000000000784947 */ /* 0x002fea0003800000 */
        /* <DEDUP_REMOVED lines=9> */
[----:B0-----:R-:W-:Y:S02]  /*0f30*/  IADD3 R43, PT, PT, -R34, 0x40800000, RZ ;  /* 0x40800000222b7810 */ /* 0x001fe40007ffe1ff */
        /* <DEDUP_REMOVED lines=20> */
.L_x_9733:
[----:B------:R-:W-:Y:S05]  /*1080*/  BSYNC.RECONVERGENT B0 ;  /* 0x0000000000007941 */ /* 0x000fea0003800200 */
.L_x_9732:
[----:B0-----:R-:W-:Y:S01]  /*1090*/  SHF.L.U32 R43, R0, 0x10, RZ ;  /* 0x00000010002b7819 */ /* 0x001fe200000006ff */
[----:B------:R-:W-:Y:S01]  /*10a0*/  BSSY.RECONVERGENT B0, `(.L_x_9734) ;  /* 0x0000022000007945 */ /* 0x000fe20003800200 */
[----:B------:R-:W-:-:S03]  /*10b0*/  FSETP.GTU.FTZ.AND P4, PT, R42, 20, PT ;  /* 0x41a000002a00780b */ /* 0x000fc60003f9c000 */
[----:B------:R-:W-:Y:S01]  /*10c0*/  FADD.FTZ R43, R43, R4 ;  /* 0x000000042b2b7221 */ /* 0x000fe20000010000 */
[----:B------:R-:W-:Y:S09]  /*10d0*/  @P5 BRA `(.L_x_9735) ;  /* 0x0000000000785947 */ /* 0x000ff20003800000 */
        /* <DEDUP_REMOVED lines=30> */
.L_x_9735:
[----:B------:R-:W-:Y:S05]  /*12c0*/  BSYNC.RECONVERGENT B0 ;  /* 0x0000000000007941 */ /* 0x000fea0003800200 */
.L_x_9734:
[----:B------:R-:W-:Y:S02]  /*12d0*/  HFMA2 R35, -RZ, RZ, 0, 0 ;  /* 0x00000000ff237431 */ /* 0x000fe400000001ff */
[----:B------:R-:W-:Y:S01]  /*12e0*/  IMAD.MOV.U32 R34, RZ, RZ, R36 ;  /* 0x000000ffff227224 */ /* 0x000fe200078e0024 */
[----:B------:R-:W-:Y:S01]  /*12f0*/  BSSY.RECONVERGENT B0, `(.L_x_9736) ;  /* 0x0000022000007945 */ /* 0x000fe20003800200 */
[----:B------:R-:W-:Y:S02]  /*1300*/  FSETP.GTU.FTZ.AND P5, PT, R43, 20, PT ;  /* 0x41a000002b00780b */ /* 0x000fe40003fbc000 */
[----:B------:R-:W-:Y:S01]  /*1310*/  IMAD.WIDE.U32 R48, R46, UR18, R34 ;  /* 0x000000122e307c25 */ /* 0x000fe2000f8e0022 */
[----:B------:R-:W-:Y:S10]  /*1320*/  @P4 BRA `(.L_x_9737) ;  /* 0x0000000000784947 */ /* 0x000ff40003800000 */
        /* <DEDUP_REMOVED lines=30> */
.L_x_9737:
[----:B------:R-:W-:Y:S05]  /*1510*/  BSYNC.RECONVERGENT B0 ;  /* 0x0000000000007941 */ /* 0x000fea0003800200 */
.L_x_9736:
[----:B------:R-:W-:Y:S04]  /*1520*/  BSSY.RECONVERGENT B0, `(.L_x_9738) ;  /* 0x0000020000007945 */ /* 0x000fe80003800200 */
        /* <DEDUP_REMOVED lines=31> */
.L_x_9739:
[----:B------:R-:W-:Y:S05]  /*1720*/  BSYNC.RECONVERGENT B0 ;  /* 0x0000000000007941 */ /* 0x000fea0003800200 */
.L_x_9738:
[----:B------:R-:W0:Y:S01]  /*1730*/  LDCU.64 UR8, c[0x0][0x488] ;  /* 0x00009100ff0877ac */ /* 0x000e220008000a00 */
[----:B------:R-:W-:Y:S01]  /*1740*/  IMAD R49, R47, UR18, R49 ;  /* 0x000000122f317c24 */ /* 0x000fe2000f8e0231 */
[----:B------:R-:W-:Y:S01]  /*1750*/  PRMT R67, RZ, 0x7610, R67 ;  /* 0x00007610ff437816 */ /* 0x000fe20000000043 */
[----:B------:R-:W1:Y:S01]  /*1760*/  LDC.64 R74, c[0x0][0x420] ;  /* 0x00010800ff4a7b82 */ /* 0x000e620000000a00 */
[----:B------:R-:W-:Y:S01]  /*1770*/  PRMT R69, RZ, 0x7610, R69 ;  /* 0x00007610ff457816 */ /* 0x000fe20000000045 */
[C---:B------:R-:W-:Y:S01]  /*1780*/  IMAD.WIDE.U32 R46, R2.reuse, R44, R48 ;  /* 0x0000002c022e7225 */ /* 0x040fe200078e0030 */
[----:B------:R-:W-:Y:S01]  /*1790*/  PRMT R71, RZ, 0x7610, R71 ;  /* 0x00007610ff477816 */ /* 0x000fe20000000047 */
[----:B------:R-:W2:Y:S01]  /*17a0*/  LDCU.64 UR10, c[0x0][0x558] ;  /* 0x0000ab00ff0a77ac */ /* 0x000ea20008000a00 */
[----:B------:R-:W-:Y:S01]  /*17b0*/  PRMT R73, RZ, 0x7610, R73 ;  /* 0x00007610ff497816 */ /* 0x000fe20000000049 */
[----:B------:R-:W-:Y:S01]  /*17c0*/  IMAD R45, R2, R45, R47 ;  /* 0x0000002d022d7224 */ /* 0x000fe200078e022f */
[----:B------:R-:W-:Y:S01]  /*17d0*/  IADD3 R46, P4, PT, R22, R46, RZ ;  /* 0x0000002e162e7210 */ /* 0x000fe20007f9e0ff */
[----:B------:R-:W3:Y:S04]  /*17e0*/  LDC.64 R76, c[0x0][0x428] ;  /* 0x00010a00ff4c7b82 */ /* 0x000ee80000000a00 */
[----:B------:R-:W-:Y:S01]  /*17f0*/  IMAD.X R45, RZ, RZ, R45, P4 ;  /* 0x000000ffff2d7224 */ /* 0x000fe200020e062d */
[----:B0-----:R-:W-:-:S04]  /*1800*/  LEA R48, P4, R46, UR8, 0x1 ;  /* 0x000000082e307c11 */ /* 0x001fc8000f8808ff */
[----:B------:R-:W-:Y:S01]  /*1810*/  LEA.HI.X R49, R46, UR9, R45, 0x1, P4 ;  /* 0x000000092e317c11 */ /* 0x000fe2000a0f0c2d */
[----:B------:R-:W0:Y:S01]  /*1820*/  LDCU.64 UR8, c[0x0][0x478] ;  /* 0x00008f00ff0877ac */ /* 0x000e220008000a00 */
[----:B------:R-:W-:Y:S01]  /*1830*/  LDS.64 R44, [R39] ;  /* 0x00000000272c7984 */ /* 0x000fe20000000a00 */
[----:B------:R-:W-:Y:S06]  /*1840*/  BAR.SYNC.DEFER_BLOCKING 0x0 ;  /* 0x0000000000007b1d */ /* 0x000fec0000010000 */
[----:B------:R-:W4:Y:S04]  /*1850*/  @!P0 LDG.E.U16 R67, desc[UR16][R48.64] ;  /* 0x0000001030438981 */ /* 0x000f28000c1e1500 */
[----:B------:R-:W5:Y:S04]  /*1860*/  @!P1 LDG.E.U16 R69, desc[UR16][R48.64+0x40] ;  /* 0x0000401030459981 */ /* 0x000f68000c1e1500 */
[----:B------:R-:W2:Y:S04]  /*1870*/  @!P2 LDG.E.U16 R71, desc[UR16][R48.64+0x80] ;  /* 0x000080103047a981 */ /* 0x000ea8000c1e1500 */
[----:B------:R0:W2:Y:S01]  /*1880*/  @!P3 LDG.E.U16 R73, desc[UR16][R48.64+0xc0] ;  /* 0x0000c0103049b981 */ /* 0x0000a2000c1e1500 */
[----:B-1----:R-:W-:-:S04]  /*1890*/  IMAD.WIDE.U32 R46, R74, UR18, R34 ;  /* 0x000000124a2e7c25 */ /* 0x002fc8000f8e0022 */
[----:B------:R-:W-:Y:S01]  /*18a0*/  IMAD R47, R75, UR18, R47 ;  /* 0x000000124b2f7c24 */ /* 0x000fe2000f8e022f */
[----:B------:R-:W-:Y:S01]  /*18b0*/  PRMT R75, RZ, 0x7610, R75 ;  /* 0x00007610ff4b7816 */ /* 0x000fe2000000004b */
[----:B---3--:R-:W-:Y:S01]  /*18c0*/  IMAD.WIDE.U32 R46, R2, R76, R46 ;  /* 0x0000004c022e7225 */ /* 0x008fe200078e002e */
[----:B0-----:R-:W-:-:S03]  /*18d0*/  PRMT R49, RZ, 0x7610, R49 ;  /* 0x00007610ff317816 */ /* 0x001fc60000000031 */
[----:B------:R-:W-:Y:S01]  /*18e0*/  IMAD R0, R2, R77, R47 ;  /* 0x0000004d02007224 */ /* 0x000fe200078e022f */
[----:B------:R-:W-:Y:S02]  /*18f0*/  IADD3 R47, P4, PT, R22, R46, RZ ;  /* 0x0000002e162f7210 */ /* 0x000fe40007f9e0ff */
[----:B------:R-:W-:Y:S02]  /*1900*/  PRMT R77, RZ, 0x7610, R77 ;  /* 0x00007610ff4d7816 */ /* 0x000fe4000000004d */
[----:B------:R-:W-:Y:S02]  /*1910*/  IADD3.X R0, PT, PT, RZ, R0, RZ, P4, !PT ;  /* 0x00000000ff007210 */ /* 0x000fe400027fe4ff */
[----:B------:R-:W-:-:S04]  /*1920*/  LEA R46, P4, R47, UR8, 0x1 ;  /* 0x000000082f2e7c11 */ /* 0x000fc8000f8808ff */
[----:B------:R-:W-:Y:S01]  /*1930*/  LEA.HI.X R47, R47, UR9, R0, 0x1, P4 ;  /* 0x000000092f2f7c11 */ /* 0x000fe2000a0f0c00 */
[----:B------:R-:W0:Y:S01]  /*1940*/  LDCU.64 UR8, c[0x0][0x510] ;  /* 0x0000a200ff0877ac */ /* 0x000e220008000a00 */
[----:B----4-:R-:W-:Y:S04]  /*1950*/  STS.U16 [R38], R67 ;  /* 0x0000004326007388 */ /* 0x010fe80000000400 */
[----:B-----5:R1:W-:Y:S04]  /*1960*/  STS.U16 [R38+0x40], R69 ;  /* 0x0000404526007388 */ /* 0x0203e80000000400 */
[----:B--2---:R-:W-:Y:S04]  /*1970*/  STS.U16 [R38+0x80], R71 ;  /* 0x0000804726007388 */ /* 0x004fe80000000400 */
[----:B------:R-:W-:Y:S01]  /*1980*/  STS.U16 [R38+0xc0], R73 ;  /* 0x0000c04926007388 */ /* 0x000fe20000000400 */
[----:B------:R-:W-:-:S03]  /*1990*/  NOP ;  /* 0x0000000000007918 */ /* 0x000fc60000000000 */
[----:B------:R-:W2:Y:S01]  /*19a0*/  LDS.64 R78, [R39] ;  /* 0x00000000274e7984 */ /* 0x000ea20000000a00 */
[----:B------:R-:W-:Y:S01]  /*19b0*/  BAR.SYNC.DEFER_BLOCKING 0x0 ;  /* 0x0000000000007b1d */ /* 0x000fe20000010000 */
[----:B-1----:R-:W-:-:S05]  /*19c0*/  PRMT R69, RZ, 0x7610, R69 ;  /* 0x00007610ff457816 */ /* 0x002fca0000000045 */
[----:B------:R-:W3:Y:S04]  /*19d0*/  @!P0 LDG.E.U16 R49, desc[UR16][R46.64] ;  /* 0x000000102e318981 */ /* 0x000ee8000c1e1500 */
[----:B------:R-:W4:Y:S04]  /*19e0*/  @!P1 LDG.E.U16 R75, desc[UR16][R46.64+0x40] ;  /* 0x000040102e4b9981 */ /* 0x000f28000c1e1500 */
[----:B------:R-:W5:Y:S04]  /*19f0*/  @!P2 LDG.E.U16 R77, desc[UR16][R46.64+0x80] ;  /* 0x000080102e4da981 */ /* 0x000f68000c1e1500 */
[----:B------:R-:W5:Y:S01]  /*1a00*/  @!P3 LDG.E.U16 R69, desc[UR16][R46.64+0xc0] ;  /* 0x0000c0102e45b981 */ /* 0x000f62000c1e1500 */
[----:B--2---:R-:W-:-:S02]  /*1a10*/  PRMT R67, R78, 0x7632, R67 ;  /* 0x000076324e437816 */ /* 0x004fc40000000043 */
[C---:B------:R-:W-:Y:S02]  /*1a20*/  PRMT R68, R79.reuse, 0x7632, R68 ;  /* 0x000076324f447816 */ /* 0x040fe40000000044 */
[----:B------:R-:W-:Y:S01]  /*1a30*/  SHF.L.U32 R66, R79, 0x10, RZ ;  /* 0x000000104f427819 */ /* 0x000fe200000006ff */
[----:B------:R-:W-:Y:S01]  /*1a40*/  IMAD.U32 R67, R67, 0x10000, RZ ;  /* 0x0001000043437824 */ /* 0x000fe200078e00ff */
[----:B------:R-:W-:Y:S02]  /*1a50*/  SHF.L.U32 R0, R78, 0x10, RZ ;  /* 0x000000104e007819 */ /* 0x000fe400000006ff */
[----:B------:R-:W-:Y:S01]  /*1a60*/  SHF.L.U32 R68, R68, 0x10, RZ ;  /* 0x0000001044447819 */ /* 0x000fe200000006ff */
[----:B------:R-:W-:Y:S01]  /*1a70*/  FMUL.FTZ R70, R66, -1.4426950216293334961 ;  /* 0xbfb8aa3b42467820 */ /* 0x000fe20000410000 */
[----:B------:R-:W-:Y:S01]  /*1a80*/  ISETP.NE.AND P1, PT, R58, RZ, PT ;  /* 0x000000ff3a00720c */ /* 0x000fe20003f25270 */
[----:B------:R-:W-:Y:S02]  /*1a90*/  FMUL.FTZ R48, R0, -1.4426950216293334961 ;  /* 0xbfb8aa3b00307820 */ /* 0x000fe40000410000 */
[----:B------:R-:W-:-:S02]  /*1aa0*/  FMUL.FTZ R72, R68, -1.4426950216293334961 ;  /* 0xbfb8aa3b44487820 */ /* 0x000fc40000410000 */
[----:B------:R-:W1:Y:S08]  /*1ab0*/  MUFU.EX2 R70, R70 ;  /* 0x0000004600467308 */ /* 0x000e700000000800 */
[----:B------:R-:W2:Y:S08]  /*1ac0*/  MUFU.EX2 R48, R48 ;  /* 0x0000003000307308 */ /* 0x000eb00000000800 */
[----:B------:R-:W0:Y:S01]  /*1ad0*/  MUFU.EX2 R72, R72 ;  /* 0x0000004800487308 */ /* 0x000e220000000800 */
[----:B-1----:R-:W-:-:S07]  /*1ae0*/  FADD.FTZ R73, R70, 1 ;  /* 0x3f80000046497421 */ /* 0x002fce0000010000 */
[----:B------:R-:W-:Y:S01]  /*1af0*/  MUFU.RCP R73, R73 ;  /* 0x0000004900497308 */ /* 0x000fe20000001000 */
[----:B--2---:R-:W-:-:S07]  /*1b00*/  FADD.FTZ R48, R48, 1 ;  /* 0x3f80000030307421 */ /* 0x004fce0000010000 */
[----:B------:R-:W-:Y:S01]  /*1b10*/  MUFU.RCP R71, R48 ;  /* 0x0000003000477308 */ /* 0x000fe20000001000 */
[----:B0-----:R-:W-:-:S07]  /*1b20*/  FADD.FTZ R76, R72, 1 ;  /* 0x3f800000484c7421 */ /* 0x001fce0000010000 */
[----:B------:R-:W0:Y:S02]  /*1b30*/  MUFU.RCP R79, R76 ;  /* 0x0000004c004f7308 */ /* 0x000e240000001000 */
[----:B0-----:R-:W-:-:S04]  /*1b40*/  FADD.FTZ R81, -R79, 1 ;  /* 0x3f8000004f517421 */ /* 0x001fc80000010100 */
[C---:B------:R-:W-:Y:S01]  /*1b50*/  FFMA.FTZ R81, R68.reuse, R81, 1 ;  /* 0x3f80000044517423 */ /* 0x040fe20000010051 */
[----:B------:R-:W-:Y:S01]  /*1b60*/  FMUL.FTZ R68, R68, R79 ;  /* 0x0000004f44447220 */ /* 0x000fe20000410000 */
[----:B---3--:R0:W-:Y:S04]  /*1b70*/  STS.U16 [R38], R49 ;  /* 0x0000003126007388 */ /* 0x0081e80000000400 */
[----:B----4-:R-:W-:Y:S04]  /*1b80*/  STS.U16 [R38+0x40], R75 ;  /* 0x0000404b26007388 */ /* 0x010fe80000000400 */
[----:B-----5:R1:W-:Y:S01]  /*1b90*/  STS.U16 [R38+0x80], R77 ;  /* 0x0000804d26007388 */ /* 0x0203e20000000400 */
[----:B0-----:R-:W-:-:S03]  /*1ba0*/  FMUL.FTZ R49, R67, -1.4426950216293334961 ;  /* 0xbfb8aa3b43317820 */ /* 0x001fc60000410000 */
[----:B------:R0:W-:Y:S01]  /*1bb0*/  STS.U16 [R38+0xc0], R69 ;  /* 0x0000c04526007388 */ /* 0x0001e20000000400 */
[----:B------:R-:W-:-:S03]  /*1bc0*/  NOP ;  /* 0x0000000000007918 */ /* 0x000fc60000000000 */
[----:B------:R-:W2:Y:S01]  /*1bd0*/  LDS.64 R46, [R39] ;  /* 0x00000000272e7984 */ /* 0x000ea20000000a00 */
[----:B------:R-:W3:Y:S01]  /*1be0*/  MUFU.EX2 R49, R49 ;  /* 0x0000003100317308 */ /* 0x000ee20000000800 */
[C---:B-1----:R-:W-:Y:S02]  /*1bf0*/  SHF.L.U32 R77, R45.reuse, 0x10, RZ ;  /* 0x000000102d4d7819 */ /* 0x042fe400000006ff */
[----:B0-----:R-:W-:Y:S02]  /*1c00*/  PRMT R69, R45, 0x7632, R69 ;  /* 0x000076322d457816 */ /* 0x001fe40000000045 */
[C---:B------:R-:W-:Y:S02]  /*1c10*/  SHF.L.U32 R75, R44.reuse, 0x10, RZ ;  /* 0x000000102c4b7819 */ /* 0x040fe400000006ff */
[----:B------:R-:W-:Y:S02]  /*1c20*/  PRMT R44, R44, 0x7632, R44 ;  /* 0x000076322c2c7816 */ /* 0x000fe4000000002c */
[----:B------:R-:W-:-:S02]  /*1c30*/  SHF.L.U32 R69, R69, 0x10, RZ ;  /* 0x0000001045457819 */ /* 0x000fc400000006ff */
[----:B------:R-:W-:Y:S01]  /*1c40*/  SHF.L.U32 R76, R44, 0x10, RZ ;  /* 0x000000102c4c7819 */ /* 0x000fe200000006ff */
[----:B---3--:R-:W-:Y:S01]  /*1c50*/  FADD.FTZ R74, R49, 1 ;  /* 0x3f800000314a7421 */ /* 0x008fe20000010000 */
[----:B------:R-:W-:-:S04]  /*1c60*/  FADD.FTZ R49, -R73, 1 ;  /* 0x3f80000049317421 */ /* 0x000fc80000010100 */
[C---:B------:R-:W-:Y:S01]  /*1c70*/  FFMA.FTZ R49, R66.reuse, R49, 1 ;  /* 0x3f80000042317423 */ /* 0x040fe20000010031 */
[----:B------:R-:W0:Y:S01]  /*1c80*/  MUFU.RCP R74, R74 ;  /* 0x0000004a004a7308 */ /* 0x000e220000001000 */
[----:B------:R-:W-:Y:S01]  /*1c90*/  FMUL.FTZ R66, R66, R73 ;  /* 0x0000004942427220 */ /* 0x000fe20000410000 */
[C---:B--2---:R-:W-:Y:S01]  /*1ca0*/  PRMT R45, R46.reuse, 0x7632, R45 ;  /* 0x000076322e2d7816 */ /* 0x044fe2000000002d */
[----:B------:R-:W-:Y:S01]  /*1cb0*/  IMAD.U32 R72, R46, 0x10000, RZ ;  /* 0x000100002e487824 */ /* 0x000fe200078e00ff */
[C---:B------:R-:W-:Y:S01]  /*1cc0*/  PRMT R46, R47.reuse, 0x7632, R46 ;  /* 0x000076322f2e7816 */ /* 0x040fe2000000002e */
[----:B0-----:R-:W-:Y:S01]  /*1cd0*/  FADD.FTZ R48, -R74, 1 ;  /* 0x3f8000004a307421 */ /* 0x001fe20000010100 */
[----:B------:R-:W-:Y:S01]  /*1ce0*/  SHF.L.U32 R70, R47, 0x10, RZ ;  /* 0x000000102f467819 */ /* 0x000fe200000006ff */
[----:B------:R-:W-:Y:S01]  /*1cf0*/  IMAD.U32 R78, R45, 0x10000, RZ ;  /* 0x000100002d4e7824 */ /* 0x000fe200078e00ff */
[----:B------:R-:W-:Y:S01]  /*1d00*/  SHF.L.U32 R80, R46, 0x10, RZ ;  /* 0x000000102e507819 */ /* 0x000fe200000006ff */
[----:B------:R-:W-:Y:S01]  /*1d10*/  FADD.FTZ R47, -R71, 1 ;  /* 0x3f800000472f7421 */ /* 0x000fe20000010100 */
        /* <DEDUP_REMOVED lines=17> */
[----:B------:R-:W-:-:S02]  /*1e30*/  F2FP.BF16.F32.PACK_AB R46, R45, R44 ;  /* 0x0000002c2d2e723e */ /* 0x000fc400000010ff */
[----:B------:R-:W-:-:S03]  /*1e40*/  F2FP.BF16.F32.PACK_AB R47, R82, R47 ;  /* 0x0000002f522f723e */ /* 0x000fc600000010ff */
[----:B------:R-:W0:Y:S01]  /*1e50*/  LDC.64 R44, c[0x0][0x508] ;  /* 0x00014200ff2c7b82 */ /* 0x000e220000000a00 */
[----:B------:R-:W-:Y:S01]  /*1e60*/  FMUL.FTZ R0, R75, R71 ;  /* 0x000000474b007220 */ /* 0x000fe20000410000 */
[----:B------:R1:W-:Y:S01]  /*1e70*/  STS.64 [R39], R46 ;  /* 0x0000002e27007388 */ /* 0x0003e20000000a00 */
[----:B------:R-:W-:-:S03]  /*1e80*/  NOP ;  /* 0x0000000000007918 */ /* 0x000fc60000000000 */
[----:B------:R-:W-:Y:S01]  /*1e90*/  LDS.U16 R81, [R38] ;  /* 0x0000000026517984 */ /* 0x000fe20000000400 */
[----:B0-----:R-:W-:-:S03]  /*1ea0*/  IMAD.WIDE.U32 R48, R44, UR18, R34 ;  /* 0x000000122c307c25 */ /* 0x001fc6000f8e0022 */
[----:B------:R-:W-:Y:S01]  /*1eb0*/  LDS.U16 R83, [R38+0x40] ;  /* 0x0000400026537984 */ /* 0x000fe20000000400 */
[----:B------:R-:W-:Y:S02]  /*1ec0*/  IMAD R49, R45, UR18, R49 ;  /* 0x000000122d317c24 */ /* 0x000fe4000f8e0231 */
[----:B-1----:R-:W-:Y:S01]  /*1ed0*/  FMUL.FTZ R46, R76, R67 ;  /* 0x000000434c2e7220 */ /* 0x002fe20000410000 */
[----:B------:R-:W-:Y:S01]  /*1ee0*/  LDS.U16 R85, [R38+0x80] ;  /* 0x0000800026557984 */ /* 0x000fe20000000400 */
[----:B------:R-:W-:-:S03]  /*1ef0*/  IMAD.WIDE.U32 R48, R2, UR8, R48 ;  /* 0x0000000802307c25 */ /* 0x000fc6000f8e0030 */
[----:B------:R-:W-:Y:S01]  /*1f00*/  LDS.U16 R87, [R38+0xc0] ;  /* 0x0000c00026577984 */ /* 0x000fe20000000400 */
[----:B------:R-:W-:Y:S01]  /*1f10*/  IMAD R44, R2, UR9, R49 ;  /* 0x00000009022c7c24 */ /* 0x000fe2000f8e0231 */
[----:B------:R-:W-:Y:S01]  /*1f20*/  IADD3 R49, P0, PT, R22, R48, RZ ;  /* 0x0000003016317210 */ /* 0x000fe20007f1e0ff */
[----:B------:R-:W0:Y:S01]  /*1f30*/  LDCU.64 UR8, c[0x0][0x490] ;  /* 0x00009200ff0877ac */ /* 0x000e220008000a00 */
[----:B------:R-:W-:Y:S02]  /*1f40*/  @!P1 STS [UR6+0x100], R31 ;  /* 0x0001001fff009988 */ /* 0x000fe40008000806 */
[----:B------:R-:W-:Y:S01]  /*1f50*/  IADD3.X R44, PT, PT, RZ, R44, RZ, P0, !PT ;  /* 0x0000002cff2c7210 */ /* 0x000fe200007fe4ff */
[----:B------:R-:W-:Y:S01]  /*1f60*/  BAR.SYNC.DEFER_BLOCKING 0x0 ;  /* 0x0000000000007b1d */ /* 0x000fe20000010000 */
[----:B------:R-:W-:-:S04]  /*1f70*/  LEA R48, P4, R49, UR10, 0x1 ;  /* 0x0000000a31307c11 */ /* 0x000fc8000f8808ff */
[----:B------:R-:W-:Y:S01]  /*1f80*/  LEA.HI.X R49, R49, UR11, R44, 0x1, P4 ;  /* 0x0000000b31317c11 */ /* 0x000fe2000a0f0c2c */
[----:B------:R-:W-:Y:S01]  /*1f90*/  FMUL.FTZ R44, R77, R66 ;  /* 0x000000424d2c7220 */ /* 0x000fe20000410000 */
[----:B0-----:R-:W-:-:S04]  /*1fa0*/  UISETP.NE.U32.AND UP0, UPT, UR8, URZ, UPT ;  /* 0x000000ff0800728c */ /* 0x001fc8000bf05070 */
[----:B------:R-:W-:Y:S01]  /*1fb0*/  UISETP.NE.AND.EX UP0, UPT, UR9, URZ, UPT, UP0 ;  /* 0x000000ff0900728c */ /* 0x000fe2000bf05300 */
        /* <DEDUP_REMOVED lines=15> */
[----:B------:R-:W1:Y:S01]  /*20b0*/  LDC.64 R74, c[0x0][0x430] ;  /* 0x00010c00ff4a7b82 */ /* 0x000e620000000a00 */
[----:B------:R-:W-:Y:S02]  /*20c0*/  F2FP.BF16.F32.PACK_AB R78, R78, R71 ;  /* 0x000000474e4e723e */ /* 0x000fe400000010ff */
[----:B------:R-:W-:-:S05]  /*20d0*/  F2FP.BF16.F32.PACK_AB R79, R45, R66 ;  /* 0x000000422d4f723e */ /* 0x000fca00000010ff */
[----:B0-----:R-:W0:Y:S01]  /*20e0*/  LDC.64 R48, c[0x0][0x438] ;  /* 0x00010e00ff307b82 */ /* 0x001e220000000a00 */
[----:B------:R-:W-:Y:S01]  /*20f0*/  STS.64 [R39], R78 ;  /* 0x0000004e27007388 */ /* 0x000fe20000000a00 */
[----:B------:R-:W-:-:S03]  /*2100*/  NOP ;  /* 0x0000000000007918 */ /* 0x000fc60000000000 */
[----:B------:R-:W-:Y:S01]  /*2110*/  LDS.U16 R45, [R38] ;  /* 0x00000000262d7984 */ /* 0x000fe20000000400 */
[----:B-1----:R-:W-:-:S03]  /*2120*/  IMAD.WIDE.U32 R34, R74, UR18, R34 ;  /* 0x000000124a227c25 */ /* 0x002fc6000f8e0022 */
[----:B------:R-:W-:Y:S01]  /*2130*/  LDS.U16 R47, [R38+0x40] ;  /* 0x00004000262f7984 */ /* 0x000fe20000000400 */
[----:B------:R-:W-:-:S03]  /*2140*/  IMAD R35, R75, UR18, R35 ;  /* 0x000000124b237c24 */ /* 0x000fc6000f8e0223 */
[----:B------:R-:W-:Y:S01]  /*2150*/  LDS.U16 R67, [R38+0x80] ;  /* 0x0000800026437984 */ /* 0x000fe20000000400 */
[----:B0-----:R-:W-:-:S03]  /*2160*/  IMAD.WIDE.U32 R34, R2, R48, R34 ;  /* 0x0000003002227225 */ /* 0x001fc600078e0022 */
[----:B------:R-:W-:Y:S01]  /*2170*/  LDS.U16 R71, [R38+0xc0] ;  /* 0x0000c00026477984 */ /* 0x000fe20000000400 */
[----:B------:R-:W-:Y:S01]  /*2180*/  IMAD R48, R2, R49, R35 ;  /* 0x0000003102307224 */ /* 0x000fe200078e0223 */
[----:B------:R-:W-:Y:S02]  /*2190*/  IADD3 R35, P5, PT, R22, R34, RZ ;  /* 0x0000002216237210 */ /* 0x000fe40007fbe0ff */
[----:B------:R-:W-:Y:S02]  /*21a0*/  @!P1 STS [UR6+0x100], R31 ;  /* 0x0001001fff009988 */ /* 0x000fe40008000806 */
[----:B------:R-:W-:Y:S01]  /*21b0*/  IADD3.X R48, PT, PT, RZ, R48, RZ, P5, !PT ;  /* 0x00000030ff307210 */ /* 0x000fe20002ffe4ff */
        /* <DEDUP_REMOVED lines=12> */
.L_x_9740:
[----:B------:R-:W2:Y:S01]  /*2280*/  LDCU UR4, c[0x0][0x38c] ;  /* 0x00007180ff0477ac */ /* 0x000ea20008000800 */
[C---:B------:R-:W-:Y:S01]  /*2290*/  PRMT R86, R32.reuse, 0x7632, R86 ;  /* 0x0000763220567816 */ /* 0x040fe20000000056 */
[----:B-1----:R-:W-:Y:S01]  /*22a0*/  IMAD.U32 R45, R32, 0x10000, RZ ;  /* 0x00010000202d7824 */ /* 0x002fe200078e00ff */
[----:B------:R-:W-:Y:S01]  /*22b0*/  PRMT R91, R33, 0x7632, R91 ;  /* 0x00007632215b7816 */ /* 0x000fe2000000005b */
[----:B0-----:R-:W-:Y:S01]  /*22c0*/  FMUL.FTZ R48, R69, R68 ;  /* 0x0000004445307220 */ /* 0x001fe20000410000 */
[----:B------:R-:W-:Y:S01]  /*22d0*/  SHF.L.U32 R86, R86, 0x10, RZ ;  /* 0x0000001056567819 */ /* 0x000fe200000006ff */
[----:B------:R-:W-:Y:S01]  /*22e0*/  FFMA.FTZ R9, R0, R45, R9 ;  /* 0x0000002d00097223 */ /* 0x000fe20000010009 */
[----:B------:R-:W-:Y:S01]  /*22f0*/  SHF.L.U32 R47, R33, 0x10, RZ ;  /* 0x00000010212f7819 */ /* 0x000fe200000006ff */
[----:B------:R-:W-:Y:S02]  /*2300*/  IMAD.U32 R91, R91, 0x10000, RZ ;  /* 0x000100005b5b7824 */ /* 0x000fe400078e00ff */
[----:B------:R-:W-:-:S02]  /*2310*/  HFMA2 R87, -RZ, RZ, 0, 0 ;  /* 0x00000000ff577431 */ /* 0x000fc400000001ff */
[----:B------:R-:W-:Y:S01]  /*2320*/  FFMA.FTZ R9, R46, R86, R9 ;  /* 0x000000562e097223 */ /* 0x000fe20000010009 */
[----:B------:R-:W-:Y:S02]  /*2330*/  PRMT R49, RZ, 0x7610, R49 ;  /* 0x00007610ff317816 */ /* 0x000fe40000000031 */
[----:B------:R-:W-:Y:S02]  /*2340*/  CS2R R88, SRZ ;  /* 0x0000000000587805 */ /* 0x000fe4000001ff00 */
[----:B------:R-:W-:Y:S01]  /*2350*/  MOV R90, RZ ;  /* 0x000000ff005a7202 */ /* 0x000fe20000000f00 */
[----:B------:R-:W-:Y:S01]  /*2360*/  FFMA.FTZ R9, R44, R47, R9 ;  /* 0x0000002f2c097223 */ /* 0x000fe20000010009 */
[-C--:B------:R-:W-:Y:S01]  /*2370*/  FMUL.FTZ R92, R0, R3.reuse ;  /* 0x00000003005c7220 */ /* 0x080fe20000410000 */
[-C--:B------:R-:W-:Y:S01]  /*2380*/  FMUL.FTZ R93, R44, R3.reuse ;  /* 0x000000032c5d7220 */ /* 0x080fe20000410000 */
[-C--:B------:R-:W-:Y:S01]  /*2390*/  FMUL.FTZ R95, R46, R3.reuse ;  /* 0x000000032e5f7220 */ /* 0x080fe20000410000 */
[----:B--2---:R-:W-:Y:S01]  /*23a0*/  UISETP.GE.AND UP0, UPT, UR4, 0x1, UPT ;  /* 0x000000010400788c */ /* 0x004fe2000bf06270 */
[C---:B------:R-:W-:Y:S01]  /*23b0*/  FMUL.FTZ R94, R48.reuse, R3 ;  /* 0x00000003305e7220 */ /* 0x040fe20000410000 */
[----:B------:R-:W-:Y:S01]  /*23c0*/  FFMA.FTZ R9, R48, R91, R9 ;  /* 0x0000005b30097223 */ /* 0x000fe20000010009 */
[----:B------:R-:W-:Y:S06]  /*23d0*/  BAR.SYNC.DEFER_BLOCKING 0x0 ;  /* 0x0000000000007b1d */ /* 0x000fec0000010000 */
[----:B------:R-:W-:Y:S05]  /*23e0*/  BRA.U !UP0, `(.L_x_9741) ;  /* 0x0000001508587547 */ /* 0x000fea000b800000 */
[----:B------:R-:W0:Y:S01]  /*23f0*/  LDC.64 R66, c[0x0][0x440] ;  /* 0x00011000ff427b82 */ /* 0x000e220000000a00 */
[----:B------:R-:W-:Y:S01]  /*2400*/  ISETP.NE.AND P0, PT, R21, 0x1, PT ;  /* 0x000000011500780c */ /* 0x000fe20003f05270 */
[----:B------:R-:W-:Y:S01]  /*2410*/  FMUL.FTZ R98, R45, R40 ;  /* 0x000000282d627220 */ /* 0x000fe20000410000 */
        /* <DEDUP_REMOVED lines=24> */
.L_x_9755:
[----:B0-----:R-:W-:Y:S01]  /*25a0*/  HFMA2 R33, -RZ, RZ, 0, 0 ;  /* 0x00000000ff217431 */ /* 0x001fe200000001ff */
[----:B------:R-:W-:Y:S02]  /*25b0*/  MOV R32, R22 ;  /* 0x0000001600207202 */ /* 0x000fe40000000f00 */
[-C--:B------:R-:W-:Y:S02]  /*25c0*/  ISETP.GE.AND P1, PT, R27, R31.reuse, PT ;  /* 0x0000001f1b00720c */ /* 0x080fe40003f26270 */
[-C--:B------:R-:W-:Y:S02]  /*25d0*/  ISETP.GE.AND P3, PT, R26, R31.reuse, PT ;  /* 0x0000001f1a00720c */ /* 0x080fe40003f66270 */
[----:B------:R-:W-:Y:S01]  /*25e0*/  ISETP.GE.AND P4, PT, R28, R31, PT ;  /* 0x0000001f1c00720c */ /* 0x000fe20003f86270 */
[----:B0-----:R-:W-:-:S04]  /*25f0*/  IMAD.WIDE.U32 R32, R74, UR4, R32 ;  /* 0x000000044a207c25 */ /* 0x001fc8000f8e0020 */
[----:B------:R-:W-:Y:S01]  /*2600*/  IMAD R33, R75, UR4, R33 ;  /* 0x000000044b217c24 */ /* 0x000fe2000f8e0221 */
[----:B------:R-:W-:-:S04]  /*2610*/  LEA R34, P5, R32, R17, 0x1 ;  /* 0x0000001120227211 */ /* 0x000fc800078a08ff */
[----:B------:R-:W-:-:S05]  /*2620*/  LEA.HI.X R35, R32, R19, R33, 0x1, P5 ;  /* 0x0000001320237211 */ /* 0x000fca00028f0c21 */
[----:B--2---:R-:W2:Y:S04]  /*2630*/  @!P2 LDG.E.U16 R107, desc[UR16][R34.64] ;  /* 0x00000010226ba981 */ /* 0x004ea8000c1e1500 */
[----:B----4-:R-:W4:Y:S04]  /*2640*/  @!P1 LDG.E.U16 R105, desc[UR16][R34.64+0x80] ;  /* 0x0000801022699981 */ /* 0x010f28000c1e1500 */
[----:B------:R-:W5:Y:S04]  /*2650*/  @!P3 LDG.E.U16 R84, desc[UR16][R34.64+0x40] ;  /* 0x000040102254b981 */ /* 0x000f68000c1e1500 */
[----:B------:R0:W5:Y:S01]  /*2660*/  @!P4 LDG.E.U16 R106, desc[UR16][R34.64+0xc0] ;  /* 0x0000c010226ac981 */ /* 0x000162000c1e1500 */
[----:B------:R-:W-:Y:S01]  /*2670*/  MOV R32, R56 ;  /* 0x0000003800207202 */ /* 0x000fe20000000f00 */
[----:B------:R-:W-:-:S04]  /*2680*/  IMAD.MOV.U32 R33, RZ, RZ, R11 ;  /* 0x000000ffff217224 */ /* 0x000fc800078e000b */
[----:B---3--:R-:W-:-:S04]  /*2690*/  IMAD.WIDE.U32 R32, R70, UR4, R32 ;  /* 0x0000000446207c25 */ /* 0x008fc8000f8e0020 */
[----:B------:R-:W-:Y:S01]  /*26a0*/  IMAD R33, R71, UR4, R33 ;  /* 0x0000000447217c24 */ /* 0x000fe2000f8e0221 */
[----:B------:R-:W-:-:S04]  /*26b0*/  LEA R80, P5, R32, R66, 0x2 ;  /* 0x0000004220507211 */ /* 0x000fc800078a10ff */
[----:B------:R-:W-:-:S05]  /*26c0*/  LEA.HI.X R81, R32, R67, R33, 0x2, P5 ;  /* 0x0000004320517211 */ /* 0x000fca00028f1421 */
[----:B------:R3:W3:Y:S01]  /*26d0*/  LDG.E R104, desc[UR16][R80.64] ;  /* 0x0000001050687981 */ /* 0x0006e2000c1e1900 */
[----:B------:R-:W-:Y:S02]  /*26e0*/  MOV R32, R54 ;  /* 0x0000003600207202 */ /* 0x000fe40000000f00 */
[----:B------:R-:W-:-:S03]  /*26f0*/  MOV R33, R13 ;  /* 0x0000000d00217202 */ /* 0x000fc60000000f00 */
        /* <DEDUP_REMOVED lines=17> */
[----:B------:R0:W-:Y:S04]  /*2810*/  STS.U16 [R38], R35 ;  /* 0x0000002326007388 */ /* 0x0001e80000000400 */
[----:B------:R-:W-:Y:S04]  /*2820*/  STS.U16 [R38+0x40], R81 ;  /* 0x0000405126007388 */ /* 0x000fe80000000400 */
[----:B------:R-:W-:Y:S04]  /*2830*/  STS.U16 [R38+0x80], R85 ;  /* 0x0000805526007388 */ /* 0x000fe80000000400 */
[----:B------:R1:W-:Y:S01]  /*2840*/  STS.U16 [R38+0xc0], R83 ;  /* 0x0000c05326007388 */ /* 0x0003e20000000400 */
[----:B------:R-:W-:-:S03]  /*2850*/  NOP ;  /* 0x0000000000007918 */ /* 0x000fc60000000000 */
[----:B------:R-:W2:Y:S01]  /*2860*/  LDS.64 R32, [R39] ;  /* 0x0000000027207984 */ /* 0x000ea20000000a00 */
[----:B------:R-:W-:-:S04]  /*2870*/  FMUL.FTZ R80, R104, 1.4426950216293334961 ;  /* 0x3fb8aa3b68507820 */ /* 0x000fc80000410000 */
[----:B------:R-:W-:Y:S01]  /*2880*/  FMUL.FTZ R113, R80, R40 ;  /* 0x0000002850717220 */ /* 0x000fe20000410000 */
[----:B0-----:R-:W-:Y:S02]  /*2890*/  VIADD R35, R102, UR4 ;  /* 0x0000000466237c36 */ /* 0x001fe40008000000 */
[C---:B------:R-:W-:Y:S01]  /*28a0*/  FMUL.FTZ R106, R80.reuse, R41 ;  /* 0x00000029506a7220 */ /* 0x040fe20000410000 */
[C---:B-1----:R-:W-:Y:S02]  /*28b0*/  FMUL.FTZ R83, R80.reuse, R42 ;  /* 0x0000002a50537220 */ /* 0x042fe40000410000 */
[----:B------:R-:W0:Y:S01]  /*28c0*/  MUFU.EX2 R113, R113 ;  /* 0x0000007100717308 */ /* 0x000e220000000800 */
[----:B------:R-:W-:Y:S01]  /*28d0*/  FMUL.FTZ R114, R80, R43 ;  /* 0x0000002b50727220 */ /* 0x000fe20000410000 */
[C---:B------:R-:W-:Y:S02]  /*28e0*/  ISETP.NE.AND P3, PT, R58.reuse, RZ, PT ;  /* 0x000000ff3a00720c */ /* 0x040fe40003f65270 */
[----:B------:R-:W-:-:S02]  /*28f0*/  ISETP.NE.AND P1, PT, R58, 0x1f, PT ;  /* 0x0000001f3a00780c */ /* 0x000fc40003f25270 */
[----:B------:R-:W-:Y:S02]  /*2900*/  SEL R35, R35, R24, !P3 ;  /* 0x0000001823237207 */ /* 0x000fe40005800000 */
[----:B------:R-:W1:Y:S02]  /*2910*/  MUFU.EX2 R106, R106 ;  /* 0x0000006a006a7308 */ /* 0x000e640000000800 */
[----:B------:R-:W-:-:S06]  /*2920*/  LEA R84, R35, UR6, 0x2 ;  /* 0x0000000623547c11 */ /* 0x000fcc000f8e10ff */
[----:B------:R-:W3:Y:S08]  /*2930*/  MUFU.EX2 R83, R83 ;  /* 0x0000005300537308 */ /* 0x000ef00000000800 */
[----:B------:R-:W4:Y:S01]  /*2940*/  MUFU.EX2 R114, R114 ;  /* 0x0000007200727308 */ /* 0x000f220000000800 */
[----:B--2---:R-:W-:Y:S02]  /*2950*/  PRMT R107, R32, 0x7632, R107 ;  /* 0x00007632206b7816 */ /* 0x004fe4000000006b */
[----:B------:R-:W-:-:S02]  /*2960*/  PRMT R105, R33, 0x7632, R105 ;  /* 0x0000763221697816 */ /* 0x000fc40000000069 */
[----:B------:R-:W-:Y:S02]  /*2970*/  SHF.L.U32 R82, R32, 0x10, RZ ;  /* 0x0000001020527819 */ /* 0x000fe400000006ff */
[----:B------:R-:W-:Y:S02]  /*2980*/  SHF.L.U32 R108, R33, 0x10, RZ ;  /* 0x00000010216c7819 */ /* 0x000fe400000006ff */
        /* <DEDUP_REMOVED lines=10> */
[----:B0-----:R-:W-:Y:S01]  /*2a30*/  FMUL.FTZ R84, R48, R35 ;  /* 0x0000002330547220 */ /* 0x001fe20000410000 */
[----:B------:R-:W-:Y:S06]  /*2a40*/  BAR.SYNC.DEFER_BLOCKING 0x0 ;  /* 0x0000000000007b1d */ /* 0x000fec0000010000 */
[----:B-1-34-:R-:W-:Y:S05]  /*2a50*/  @P1 BRA `(.L_x_9743) ;  /* 0x00000000001c1947 */ /* 0x01afea0003800000 */
[----:B------:R-:W-:Y:S01]  /*2a60*/  ISETP.NE.AND P1, PT, R21, UR10, PT ;  /* 0x0000000a15007c0c */ /* 0x000fe2000bf25270 */
[----:B------:R-:W-:-:S12]  /*2a70*/  IMAD.MOV.U32 R85, RZ, RZ, 0x3f800000 ;  /* 0x3f800000ff557424 */ /* 0x000fd800078e00ff */
[----:B------:R-:W-:Y:S05]  /*2a80*/  @!P1 BRA `(.L_x_9744) ;  /* 0x0000000000149947 */ /* 0x000fea0003800000 */
[----:B------:R-:W-:-:S04]  /*2a90*/  IADD3 R32, PT, PT, R103, UR4, RZ ;  /* 0x0000000467207c10 */ /* 0x000fc8000fffe0ff */
[----:B------:R-:W-:-:S05]  /*2aa0*/  LEA R32, R32, UR6, 0x2 ;  /* 0x0000000620207c11 */ /* 0x000fca000f8e10ff */
[----:B------:R0:W1:Y:S01]  /*2ab0*/  LDS R85, [R32+0x548] ;  /* 0x0005480020557984 */ /* 0x0000620000000800 */
[----:B------:R-:W-:Y:S05]  /*2ac0*/  BRA `(.L_x_9744) ;  /* 0x0000000000047947 */ /* 0x000fea0003800000 */
.L_x_9743:
[----:B------:R2:W3:Y:S02]  /*2ad0*/  LDS R85, [R18+UR5+0xd4c] ;  /* 0x000d4c0512557984 */ /* 0x0004e40008000800 */
.L_x_9744:
[----:B------:R-:W-:Y:S05]  /*2ae0*/  BSYNC.RECONVERGENT B0 ;  /* 0x0000000000007941 */ /* 0x000fea0003800200 */
.L_x_9742:
[----:B------:R-:W4:Y:S01]  /*2af0*/  @P0 LDC R33, c[0x0][0x38c] ;  /* 0x0000e300ff210b82 */ /* 0x000f220000000800 */
[----:B------:R-:W-:Y:S02]  /*2b00*/  HFMA2 R35, -RZ, RZ, 0, 0 ;  /* 0x00000000ff237431 */ /* 0x000fe400000001ff */
[----:B----4-:R-:W-:-:S04]  /*2b10*/  @P0 IMAD R33, R96, R33, UR4 ;  /* 0x0000000460210e24 */ /* 0x010fc8000f8e0221 */
[----:B0-----:R-:W-:-:S05]  /*2b20*/  @P0 IMAD.WIDE R32, R33, 0x8, R64 ;  /* 0x0000000821200825 */ /* 0x001fca00078e0240 */
        /* <DEDUP_REMOVED lines=17> */
[----:B0-----:R-:W-:-:S04]  /*2c40*/  FMUL.FTZ R33, R83, R80 ;  /* 0x0000005053217220 */ /* 0x001fc80000410000 */
[----:B------:R-:W-:Y:S01]  /*2c50*/  FMUL.FTZ R80, R114, R33 ;  /* 0x0000002172507220 */ /* 0x000fe20000410000 */
[----:B------:R-:W0:Y:S01]  /*2c60*/  SHFL.DOWN PT, R117, R116, 0x1, 0x1f ;  /* 0x08201f0074757f89 */ /* 0x000e2200000e0000 */
[----:B------:R-:W-:-:S03]  /*2c70*/  MOV R119, R116 ;  /* 0x0000007400777202 */ /* 0x000fc60000000f00 */
[----:B------:R-:W5:Y:S01]  /*2c80*/  SHFL.UP PT, R33, R80, 0x1, RZ ;  /* 0x0420000050217989 */ /* 0x000f6200000e00ff */
[----:B-1----:R-:W-:-:S05]  /*2c90*/  FFMA.FTZ R112, R80, R112, R81 ;  /* 0x0000007050707223 */ /* 0x002fca0000010051 */
[----:B------:R-:W-:Y:S01]  /*2ca0*/  FSEL R81, R81, R112, !P1 ;  /* 0x0000007051517208 */ /* 0x000fe20004800000 */
[----:B---3--:R-:W-:-:S04]  /*2cb0*/  @P4 FMUL.FTZ R112, R115, R118 ;  /* 0x0000007673704220 */ /* 0x008fc80000410000 */
[----:B------:R-:W1:Y:S01]  /*2cc0*/  SHFL.UP PT, R32, R81, 0x2, RZ ;  /* 0x0440000051207989 */ /* 0x000e6200000e00ff */
[----:B0-----:R-:W-:Y:S01]  /*2cd0*/  @P4 FFMA.FTZ R119, R118, R117, R119 ;  /* 0x0000007576774223 */ /* 0x001fe20000010077 */
[----:B------:R-:W-:Y:S02]  /*2ce0*/  @P4 MOV R118, R112 ;  /* 0x0000007000764202 */ /* 0x000fe40000000f00 */
[----:B------:R-:W-:Y:S01]  /*2cf0*/  ISETP.GT.U32.AND P4, PT, R23, 0x1d, PT ;  /* 0x0000001d1700780c */ /* 0x000fe20003f84070 */
[----:B-----5:R-:W-:Y:S01]  /*2d00*/  @P1 FMUL.FTZ R80, R80, R33 ;  /* 0x0000002150501220 */ /* 0x020fe20000410000 */
[----:B------:R-:W0:Y:S01]  /*2d10*/  SHFL.DOWN PT, R112, R119, 0x2, 0x1f ;  /* 0x08401f0077707f89 */ /* 0x000e2200000e0000 */
[----:B------:R-:W-:-:S03]  /*2d20*/  ISETP.GE.AND P1, PT, R37, 0x2, PT ;  /* 0x000000022500780c */ /* 0x000fc60003f26270 */
[----:B------:R-:W3:Y:S04]  /*2d30*/  SHFL.DOWN PT, R117, R118, 0x2, 0x1f ;  /* 0x08401f0076757f89 */ /* 0x000ee800000e0000 */
[----:B------:R-:W5:Y:S01]  /*2d40*/  SHFL.UP PT, R33, R80, 0x2, RZ ;  /* 0x0440000050217989 */ /* 0x000f6200000e00ff */
[----:B-1----:R-:W-:-:S05]  /*2d50*/  FFMA.FTZ R32, R80, R32, R81 ;  /* 0x0000002050207223 */ /* 0x002fca0000010051 */
[----:B------:R-:W-:Y:S01]  /*2d60*/  FSEL R115, R81, R32, !P1 ;  /* 0x0000002051737208 */ /* 0x000fe20004800000 */
[----:B0-----:R-:W-:-:S04]  /*2d70*/  @!P4 FFMA.FTZ R119, R118, R112, R119 ;  /* 0x000000707677c223 */ /* 0x001fc80000010077 */
[----:B------:R-:W0:Y:S01]  /*2d80*/  SHFL.UP PT, R32, R115, 0x4, RZ ;  /* 0x0480000073207989 */ /* 0x000e2200000e00ff */
[----:B---3--:R-:W-:Y:S01]  /*2d90*/  @!P4 FMUL.FTZ R81, R118, R117 ;  /* 0x000000757651c220 */ /* 0x008fe20000410000 */
[----:B-----5:R-:W-:-:S03]  /*2da0*/  @P1 FMUL.FTZ R80, R80, R33 ;  /* 0x0000002150501220 */ /* 0x020fc60000410000 */
[----:B------:R-:W-:Y:S01]  /*2db0*/  @!P4 IMAD.MOV.U32 R118, RZ, RZ, R81 ;  /* 0x000000ffff76c224 */ /* 0x000fe200078e0051 */
[----:B------:R-:W1:Y:S01]  /*2dc0*/  SHFL.DOWN PT, R116, R119, 0x4, 0x1f ;  /* 0x08801f0077747f89 */ /* 0x000e6200000e0000 */
[----:B------:R-:W-:Y:S02]  /*2dd0*/  ISETP.GE.AND P1, PT, R37, 0x4, PT ;  /* 0x000000042500780c */ /* 0x000fe40003f26270 */
[----:B------:R-:W-:Y:S01]  /*2de0*/  ISETP.GT.U32.AND P4, PT, R23, 0x1b, PT ;  /* 0x0000001b1700780c */ /* 0x000fe20003f84070 */
[----:B------:R-:W3:Y:S04]  /*2df0*/  SHFL.UP PT, R33, R80, 0x4, RZ ;  /* 0x0480000050217989 */ /* 0x000ee800000e00ff */
[----:B------:R-:W5:Y:S01]  /*2e00*/  SHFL.DOWN PT, R117, R118, 0x4, 0x1f ;  /* 0x08801f0076757f89 */ /* 0x000f6200000e0000 */
[----:B0-----:R-:W-:-:S05]  /*2e10*/  FFMA.FTZ R32, R80, R32, R115 ;  /* 0x0000002050207223 */ /* 0x001fca0000010073 */
[----:B------:R-:W-:Y:S02]  /*2e20*/  FSEL R81, R115, R32, !P1 ;  /* 0x0000002073517208 */ /* 0x000fe40004800000 */
[----:B-1----:R-:W-:-:S03]  /*2e30*/  @!P4 FFMA.FTZ R119, R118, R116, R119 ;  /* 0x000000747677c223 */ /* 0x002fc60000010077 */
[----:B------:R-:W0:Y:S01]  /*2e40*/  SHFL.UP PT, R32, R81, 0x8, RZ ;  /* 0x0500000051207989 */ /* 0x000e2200000e00ff */
[----:B---3--:R-:W-:Y:S01]  /*2e50*/  @P1 FMUL.FTZ R80, R80, R33 ;  /* 0x0000002150501220 */ /* 0x008fe20000410000 */
[----:B------:R-:W-:Y:S01]  /*2e60*/  ISETP.GE.AND P1, PT, R37, 0x8, PT ;  /* 0x000000082500780c */ /* 0x000fe20003f26270 */
[----:B-----5:R-:W-:Y:S01]  /*2e70*/  @!P4 FMUL.FTZ R112, R118, R117 ;  /* 0x000000757670c220 */ /* 0x020fe20000410000 */
[----:B------:R-:W1:Y:S04]  /*2e80*/  SHFL.DOWN PT, R116, R119, 0x8, 0x1f ;  /* 0x09001f0077747f89 */ /* 0x000e6800000e0000 */
[----:B------:R-:W3:Y:S01]  /*2e90*/  SHFL.UP PT, R33, R80, 0x8, RZ ;  /* 0x0500000050217989 */ /* 0x000ee200000e00ff */
[----:B------:R-:W-:Y:S02]  /*2ea0*/  @!P4 MOV R118, R112 ;  /* 0x000000700076c202 */ /* 0x000fe40000000f00 */
[----:B------:R-:W-:-:S03]  /*2eb0*/  ISETP.GT.U32.AND P4, PT, R23, 0x17, PT ;  /* 0x000000171700780c */ /* 0x000fc60003f84070 */
[----:B------:R-:W5:Y:S01]  /*2ec0*/  SHFL.DOWN PT, R117, R118, 0x8, 0x1f ;  /* 0x09001f0076757f89 */ /* 0x000f6200000e0000 */
[----:B0-----:R-:W-:-:S05]  /*2ed0*/  FFMA.FTZ R32, R80, R32, R81 ;  /* 0x0000002050207223 */ /* 0x001fca0000010051 */
[----:B------:R-:W-:-:S04]  /*2ee0*/  FSEL R115, R81, R32, !P1 ;  /* 0x0000002051737208 */ /* 0x000fc80004800000 */
[----:B-1----:R-:W-:Y:S01]  /*2ef0*/  @!P4 FFMA.FTZ R119, R118, R116, R119 ;  /* 0x000000747677c223 */ /* 0x002fe20000010077 */
[----:B---3--:R-:W-:Y:S01]  /*2f00*/  @P1 FMUL.FTZ R80, R80, R33 ;  /* 0x0000002150501220 */ /* 0x008fe20000410000 */
[----:B------:R-:W0:Y:S01]  /*2f10*/  SHFL.UP PT, R112, R115, 0x10, RZ ;  /* 0x0600000073707989 */ /* 0x000e2200000e00ff */
[----:B------:R-:W-:Y:S02]  /*2f20*/  ISETP.GE.AND P1, PT, R21, UR10, PT ;  /* 0x0000000a15007c0c */ /* 0x000fe4000bf26270 */
[----:B------:R-:W-:Y:S01]  /*2f30*/  MOV R33, RZ ;  /* 0x000000ff00217202 */ /* 0x000fe20000000f00 */
[----:B------:R-:W1:Y:S01]  /*2f40*/  SHFL.UP PT, R81, R80, 0x10, RZ ;  /* 0x0600000050517989 */ /* 0x000e6200000e00ff */
[----:B-----5:R-:W-:Y:S01]  /*2f50*/  @!P4 FMUL.FTZ R32, R118, R117 ;  /* 0x000000757620c220 */ /* 0x020fe20000410000 */
[----:B------:R-:W-:Y:S02]  /*2f60*/  ISETP.NE.OR P1, PT, R58, RZ, P1 ;  /* 0x000000ff3a00720c */ /* 0x000fe40000f25670 */
[----:B------:R-:W3:Y:S02]  /*2f70*/  SHFL.DOWN PT, R120, R119, 0x10, 0x1f ;  /* 0x0a001f0077787f89 */ /* 0x000ee400000e0000 */
[----:B------:R-:W-:Y:S01]  /*2f80*/  @!P4 MOV R118, R32 ;  /* 0x000000200076c202 */ /* 0x000fe20000000f00 */
[----:B------:R-:W-:Y:S01]  /*2f90*/  HFMA2 R32, -RZ, RZ, 1.875, 0 ;  /* 0x3f800000ff207431 */ /* 0x000fe200000001ff */
[----:B------:R-:W-:-:S03]  /*2fa0*/  ISETP.GE.AND P4, PT, R37, 0x10, PT ;  /* 0x000000102500780c */ /* 0x000fc60003f86270 */
[----:B------:R-:W5:Y:S04]  /*2fb0*/  SHFL.DOWN PT, R117, R118, 0x10, 0x1f ;  /* 0x0a001f0076757f89 */ /* 0x000f6800000e0000 */
[----:B------:R-:W2:Y:S01]  /*2fc0*/  @!P1 LDS.64 R32, [UR7+0xdc8] ;  /* 0x000dc807ff209984 */ /* 0x000ea20008000a00 */
[----:B------:R-:W-:Y:S01]  /*2fd0*/  ISETP.GT.U32.AND P1, PT, R23, 0xf, PT ;  /* 0x0000000f1700780c */ /* 0x000fe20003f24070 */
[----:B0-----:R-:W-:-:S04]  /*2fe0*/  FFMA.FTZ R112, R80, R112, R115 ;  /* 0x0000007050707223 */ /* 0x001fc80000010073 */
[----:B-1----:R-:W-:Y:S01]  /*2ff0*/  @P4 FMUL.FTZ R80, R80, R81 ;  /* 0x0000005150504220 */ /* 0x002fe20000410000 */
[----:B------:R-:W-:-:S05]  /*3000*/  FSEL R112, R115, R112, !P4 ;  /* 0x0000007073707208 */ /* 0x000fca0006000000 */
[----:B------:R-:W-:Y:S02]  /*3010*/  SHFL.UP PT, R80, R80, 0x1, RZ ;  /* 0x0420000050507989 */ /* 0x000fe400000e00ff */
[C---:B---3--:R-:W-:Y:S02]  /*3020*/  @!P1 FFMA.FTZ R119, R118.reuse, R120, R119 ;  /* 0x0000007876779223 */ /* 0x048fe40000010077 */
[----:B------:R-:W-:Y:S01]  /*3030*/  SHFL.UP PT, R81, R112, 0x1, RZ ;  /* 0x0420000070517989 */ /* 0x000fe200000e00ff */
[----:B-----5:R-:W-:-:S03]  /*3040*/  @!P1 FMUL.FTZ R116, R118, R117 ;  /* 0x0000007576749220 */ /* 0x020fc60000410000 */
[----:B------:R-:W-:Y:S01]  /*3050*/  SHFL.IDX PT, R123, R119, RZ, 0x1f ;  /* 0x00001fff777b7589 */ /* 0x000fe200000e0000 */
[----:B------:R-:W-:Y:S01]  /*3060*/  @!P1 IMAD.MOV.U32 R118, RZ, RZ, R116 ;  /* 0x000000ffff769224 */ /* 0x000fe200078e0074 */
[----:B------:R-:W-:Y:S02]  /*3070*/  ISETP.NE.AND P1, PT, R58, RZ, PT ;  /* 0x000000ff3a00720c */ /* 0x000fe40003f25270 */
[----:B------:R-:W-:Y:S04]  /*3080*/  SHFL.DOWN PT, R120, R119, 0x1, 0x1f ;  /* 0x08201f0077787f89 */ /* 0x000fe800000e0000 */
[----:B------:R-:W-:Y:S04]  /*3090*/  SHFL.IDX PT, R116, R118, RZ, 0x1f ;  /* 0x00001fff76747589 */ /* 0x000fe800000e0000 */
[----:B------:R-:W-:Y:S04]  /*30a0*/  SHFL.DOWN PT, R121, R118, 0x1, 0x1f ;  /* 0x08201f0076797f89 */ /* 0x000fe800000e0000 */
[----:B--2---:R-:W-:Y:S04]  /*30b0*/  SHFL.IDX PT, R117, R33, RZ, 0x1f ;  /* 0x00001fff21757589 */ /* 0x004fe800000e0000 */
[----:B----4-:R-:W0:Y:S02]  /*30c0*/  SHFL.IDX PT, R115, R35, RZ, 0x1f ;  /* 0x00001fff23737589 */ /* 0x010e2400000e0000 */
[----:B0-----:R-:W-:Y:S01]  /*30d0*/  @P3 FFMA.FTZ R115, R80, R115, R81 ;  /* 0x0000007350733223 */ /* 0x001fe20000010051 */
        /* <DEDUP_REMOVED lines=12> */
[----:B------:R-:W-:Y:S01]  /*31a0*/  FMUL.FTZ R119, R34, R115 ;  /* 0x0000007322777220 */ /* 0x000fe20000410000 */
        /* <DEDUP_REMOVED lines=10> */
[----:B0-----:R-:W-:Y:S01]  /*3250*/  FADD.FTZ R80, -R98, R113 ;  /* 0x0000007162507221 */ /* 0x001fe20000010100 */
        /* <DEDUP_REMOVED lines=14> */
[----:B0-----:R-:W-:Y:S01]  /*3340*/  IADD3 R32, PT, PT, -R97, UR11, RZ ;  /* 0x0000000b61207c10 */ /* 0x001fe2000fffe1ff */
[----:B------:R-:W-:Y:S01]  /*3350*/  FMUL.FTZ R35, R109, R40 ;  /* 0x000000286d237220 */ /* 0x000fe20000410000 */
[----:B------:R-:W-:-:S02]  /*3360*/  FMUL.FTZ R34, R105, R116 ;  /* 0x0000007469227220 */ /* 0x000fc40000410000 */
[C---:B------:R-:W-:Y:S01]  /*3370*/  ISETP.GE.AND P3, PT, R32.reuse, 0x1, PT ;  /* 0x000000012000780c */ /* 0x040fe20003f66270 */
[----:B------:R-:W-:Y:S01]  /*3380*/  FFMA.FTZ R33, R35, R80, RZ ;  /* 0x0000005023217223 */ /* 0x000fe200000100ff */
[----:B------:R-:W-:Y:S01]  /*3390*/  ISETP.GE.AND P4, PT, R32, 0x21, PT ;  /* 0x000000212000780c */ /* 0x000fe20003f86270 */
[----:B------:R-:W-:Y:S01]  /*33a0*/  FFMA.FTZ R34, R48, R34, R107 ;  /* 0x0000002230227223 */ /* 0x000fe2000001006b */
[----:B------:R-:W-:Y:S01]  /*33b0*/  ISETP.GE.AND P5, PT, R32, 0x41, PT ;  /* 0x000000412000780c */ /* 0x000fe20003fa6270 */
[----:B------:R-:W-:Y:S01]  /*33c0*/  FFMA.FTZ R33, R84, R112, R33 ;  /* 0x0000007054217223 */ /* 0x000fe20000010021 */
[----:B------:R-:W-:Y:S01]  /*33d0*/  ISETP.GE.AND P6, PT, R32, 0x61, PT ;  /* 0x000000612000780c */ /* 0x000fe20003fc6270 */
[----:B------:R0:W1:Y:S06]  /*33e0*/  LDS R119, [R25+0x80] ;  /* 0x0000800019777984 */ /* 0x00006c0000000800 */
[----:B------:R-:W-:Y:S06]  /*33f0*/  @!P3 BRA `(.L_x_9746) ;  /* 0x000000000008b947 */ /* 0x000fec0003800000 */
[----:B------:R-:W2:Y:S04]  /*3400*/  LDS R85, [R25] ;  /* 0x0000000019557984 */ /* 0x000ea80000000800 */
[----:B--2---:R2:W-:Y:S02]  /*3410*/  REDG.E.ADD.F32.FTZ.RN.STRONG.GPU desc[UR16][R82.64], R85 ;  /* 0x00000055520079a6 */ /* 0x0045e4000c12f310 */
.L_x_9746:
[----:B------:R-:W-:Y:S05]  /*3420*/  BSYNC.RECONVERGENT B0 ;  /* 0x0000000000007941 */ /* 0x000fea0003800200 */
.L_x_9745:
[----:B------:R-:W-:Y:S04]  /*3430*/  BSSY.RECONVERGENT B0, `(.L_x_9747) ;  /* 0x0000003000007945 */ /* 0x000fe80003800200 */
[----:B------:R-:W-:Y:S05]  /*3440*/  @!P4 BRA `(.L_x_9748) ;  /* 0x000000000004c947 */ /* 0x000fea0003800000 */
[----:B-1----:R3:W-:Y:S02]  /*3450*/  REDG.E.ADD.F32.FTZ.RN.STRONG.GPU desc[UR16][R82.64+0x80], R119 ;  /* 0x00008077520079a6 */ /* 0x0027e4000c12f310 */
.L_x_9748:
[----:B------:R-:W-:Y:S05]  /*3460*/  BSYNC.RECONVERGENT B0 ;  /* 0x0000000000007941 */ /* 0x000fea0003800200 */
.L_x_9747:
[----:B--2---:R2:W4:Y:S01]  /*3470*/  LDS R85, [R25+0x100] ;  /* 0x0001000019557984 */ /* 0x0045220000000800 */
[----:B------:R-:W-:Y:S01]  /*3480*/  BSSY.RECONVERGENT B0, `(.L_x_9749) ;  /* 0x0000006000007945 */ /* 0x000fe20003800200 */
[----:B------:R-:W-:Y:S01]  /*3490*/  FMUL.FTZ R32, R118, R43 ;  /* 0x0000002b76207220 */ /* 0x000fe20000410000 */
[----:B------:R-:W-:Y:S01]  /*34a0*/  FADD.FTZ R116, -R101, R116 ;  /* 0x0000007465747221 */ /* 0x000fe20000010100 */
[----:B------:R-:W-:Y:S01]  /*34b0*/  FFMA.FTZ R33, R106, R115, R33 ;  /* 0x000000736a217223 */ /* 0x000fe20000010021 */
[----:B------:R-:W-:Y:S06]  /*34c0*/  @!P5 BRA `(.L_x_9750) ;  /* 0x000000000004d947 */ /* 0x000fec0003800000 */
[----:B----4-:R4:W-:Y:S02]  /*34d0*/  REDG.E.ADD.F32.FTZ.RN.STRONG.GPU desc[UR16][R82.64+0x100], R85 ;  /* 0x00010055520079a6 */ /* 0x0109e4000c12f310 */
.L_x_9750:
[----:B------:R-:W-:Y:S05]  /*34e0*/  BSYNC.RECONVERGENT B0 ;  /* 0x0000000000007941 */ /* 0x000fea0003800200 */
.L_x_9749:
[----:B----4-:R-:W-:Y:S01]  /*34f0*/  FFMA.FTZ R85, R32, R116, R33 ;  /* 0x0000007420557223 */ /* 0x010fe20000010021 */
[----:B------:R-:W-:Y:S01]  /*3500*/  BSSY.RECONVERGENT B0, `(.L_x_9751) ;  /* 0x0000004000007945 */ /* 0x000fe20003800200 */
[----:B------:R4:W0:Y:S03]  /*3510*/  LDS R33, [R25+0x180] ;  /* 0x0001800019217984 */ /* 0x0008260000000800 */
[----:B------:R-:W-:Y:S05]  /*3520*/  @!P6 BRA `(.L_x_9752) ;  /* 0x000000000004e947 */ /* 0x000fea0003800000 */
[----:B0-----:R0:W-:Y:S02]  /*3530*/  REDG.E.ADD.F32.FTZ.RN.STRONG.GPU desc[UR16][R82.64+0x180], R33 ;  /* 0x00018021520079a6 */ /* 0x0011e4000c12f310 */
.L_x_9752:
[----:B------:R-:W-:Y:S05]  /*3540*/  BSYNC.RECONVERGENT B0 ;  /* 0x0000000000007941 */ /* 0x000fea0003800200 */
.L_x_9751:
[----:B0--3--:R-:W0:Y:S01]  /*3550*/  SHFL.DOWN PT, R82, R85, 0x1, 0x1f ;  /* 0x08201f0055527f89 */ /* 0x009e2200000e0000 */
[----:B------:R-:W-:Y:S01]  /*3560*/  ISETP.GT.AND P3, PT, R37, 0x1e, PT ;  /* 0x0000001e2500780c */ /* 0x000fe20003f64270 */
[----:B------:R-:W-:Y:S01]  /*3570*/  FMUL.FTZ R83, R104, R81 ;  /* 0x0000005168537220 */ /* 0x000fe20000410000 */
[----:B------:R-:W-:Y:S01]  /*3580*/  FADD.FTZ R94, R32, R94 ;  /* 0x0000005e205e7221 */ /* 0x000fe20000010000 */
[----:B------:R-:W3:Y:S01]  /*3590*/  SHFL.DOWN PT, R33, R34, 0x1, 0x1f ;  /* 0x08201f0022217f89 */ /* 0x000ee200000e0000 */
[-C--:B------:R-:W-:Y:S01]  /*35a0*/  FMUL.FTZ R107, R104, R118.reuse ;  /* 0x00000076686b7220 */ /* 0x080fe20000410000 */
[----:B------:R-:W-:Y:S01]  /*35b0*/  FMUL.FTZ R105, R112, R83 ;  /* 0x0000005370697220 */ /* 0x000fe20000410000 */
[----:B------:R-:W-:Y:S01]  /*35c0*/  FMUL.FTZ R83, R104, R109 ;  /* 0x0000006d68537220 */ /* 0x000fe20000410000 */
[----:B------:R-:W-:Y:S01]  /*35d0*/  FADD.FTZ R95, R84, R95 ;  /* 0x0000005f545f7221 */ /* 0x000fe20000010000 */
[----:B------:R-:W-:Y:S01]  /*35e0*/  FMUL.FTZ R116, R116, R107 ;  /* 0x0000006b74747220 */ /* 0x000fe20000410000 */
[----:B------:R-:W-:Y:S01]  /*35f0*/  BSSY.RECONVERGENT B0, `(.L_x_9753) ;  /* 0x0000032000007945 */ /* 0x000fe20003800200 */
        /* <DEDUP_REMOVED lines=28> */
[----:B------:R-:W-:Y:S01]  /*37c0*/  FMUL.FTZ R82, R104, R111 ;  /* 0x0000006f68527220 */ /* 0x000fe20000410000 */
[----:B---3--:R-:W-:-:S03]  /*37d0*/  FADD.FTZ R33, R34, R33 ;  /* 0x0000002122217221 */ /* 0x008fc60000010000 */
[----:B------:R-:W-:Y:S01]  /*37e0*/  FMUL.FTZ R84, R115, R82 ;  /* 0x0000005273547220 */ /* 0x000fe20000410000 */
[----:B------:R-:W-:-:S03]  /*37f0*/  FFMA.FTZ R82, R86, R81, R105 ;  /* 0x0000005156527223 */ /* 0x000fc60000010069 */
[----:B------:R0:W-:Y:S01]  /*3800*/  @!P3 STS.64 [UR6+0x318], R32 ;  /* 0x00031820ff00b988 */ /* 0x0001e20008000a06 */
[----:B------:R-:W-:Y:S01]  /*3810*/  FFMA.FTZ R111, R47, R111, R84 ;  /* 0x0000006f2f6f7223 */ /* 0x000fe20000010054 */
[----:B------:R-:W-:Y:S01]  /*3820*/  BAR.SYNC.DEFER_BLOCKING 0x0 ;  /* 0x0000000000007b1d */ /* 0x000fe20000010000 */
[----:B------:R-:W-:Y:S01]  /*3830*/  ISETP.GT.AND P3, PT, R37, 0xf, PT ;  /* 0x0000000f2500780c */ /* 0x000fe20003f64270 */
[----:B------:R-:W-:Y:S01]  /*3840*/  FADD.FTZ R89, R82, R89 ;  /* 0x0000005952597221 */ /* 0x000fe20000010000 */
[----:B------:R-:W-:Y:S02]  /*3850*/  FADD.FTZ R88, R111, R88 ;  /* 0x000000586f587221 */ /* 0x000fe40000010000 */
        /* <DEDUP_REMOVED lines=11> */
.L_x_9754:
[----:B------:R-:W-:Y:S05]  /*3910*/  BSYNC.RECONVERGENT B0 ;  /* 0x0000000000007941 */ /* 0x000fea0003800200 */
.L_x_9753:
[----:B------:R-:W-:-:S04]  /*3920*/  UIADD3 UR4, UPT, UPT, UR4, 0x1, URZ ;  /* 0x0000000104047890 */ /* 0x000fc8000fffe0ff */
[----:B------:R-:W-:-:S09]  /*3930*/  UISETP.GE.AND UP0, UPT, UR4, UR12, UPT ;  /* 0x0000000c0400728c */ /* 0x000fd2000bf06270 */
[----:B------:R-:W-:Y:S05]  /*3940*/  BRA.U !UP0, `(.L_x_9755) ;  /* 0xffffffed08147547 */ /* 0x000fea000b83ffff */
.L_x_9741:
[----:B------:R-:W-:Y:S01]  /*3950*/  BAR.SYNC.DEFER_BLOCKING 0x0 ;  /* 0x0000000000007b1d */ /* 0x000fe20000010000 */
[-C--:B------:R-:W-:Y:S02]  /*3960*/  ISETP.GE.AND P0, PT, R22, R31.reuse, PT ;  /* 0x0000001f1600720c */ /* 0x080fe40003f06270 */
[-C--:B------:R-:W-:Y:S02]  /*3970*/  ISETP.GE.AND P2, PT, R26, R31.reuse, PT ;  /* 0x0000001f1a00720c */ /* 0x080fe40003f46270 */
[-C--:B------:R-:W-:Y:S01]  /*3980*/  ISETP.GE.AND P3, PT, R27, R31.reuse, PT ;  /* 0x0000001f1b00720c */ /* 0x080fe20003f66270 */
[----:B------:R-:W3:Y:S01]  /*3990*/  LDCU.64 UR8, c[0x0][0x500] ;  /* 0x0000a000ff0877ac */ /* 0x000ee20008000a00 */
[----:B------:R-:W-:Y:S02]  /*39a0*/  ISETP.GE.AND P4, PT, R28, R31, PT ;  /* 0x0000001f1c00720c */ /* 0x000fe40003f86270 */
[----:B0-----:R-:W-:Y:S01]  /*39b0*/  PRMT R33, RZ, 0x7610, R33 ;  /* 0x00007610ff217816 */ /* 0x001fe20000000021 */
[----:B------:R-:W0:Y:S01]  /*39c0*/  LDCU.64 UR10, c[0x0][0x550] ;  /* 0x0000aa00ff0a77ac */ /* 0x000e220008000a00 */
[----:B------:R-:W-:-:S02]  /*39d0*/  PRMT R35, RZ, 0x7610, R35 ;  /* 0x00007610ff237816 */ /* 0x000fc40000000023 */
[----:B------:R-:W-:Y:S02]  /*39e0*/  PRMT R37, RZ, 0x7610, R37 ;  /* 0x00007610ff257816 */ /* 0x000fe40000000025 */
[----:B------:R-:W5:Y:S04]  /*39f0*/  @!P0 LDG.E.U16 R33, desc[UR16][R50.64] ;  /* 0x0000001032218981 */ /* 0x000f68000c1e1500 */
[----:B------:R-:W2:Y:S04]  /*3a00*/  @!P2 LDG.E.U16 R35, desc[UR16][R50.64+0x40] ;  /* 0x000040103223a981 */ /* 0x000ea8000c1e1500 */
[----:B------:R-:W4:Y:S04]  /*3a10*/  @!P3 LDG.E.U16 R37, desc[UR16][R50.64+0x80] ;  /* 0x000080103225b981 */ /* 0x000f28000c1e1500 */
[----:B------:R-:W3:Y:S01]  /*3a20*/  @!P4 LDG.E.U16 R49, desc[UR16][R50.64+0xc0] ;  /* 0x0000c0103231c981 */ /* 0x000ee2000c1e1500 */
[----:B------:R-:W-:-:S02]  /*3a30*/  F2FP.BF16.F32.PACK_AB R92, R95, R92 ;  /* 0x0000005c5f5c723e */ /* 0x000fc400000010ff */
[----:B------:R-:W-:Y:S01]  /*3a40*/  F2FP.BF16.F32.PACK_AB R93, R94, R93 ;  /* 0x0000005d5e5d723e */ /* 0x000fe200000010ff */
[----:B-----5:R-:W-:Y:S04]  /*3a50*/  STS.U16 [R38], R33 ;  /* 0x0000002126007388 */ /* 0x020fe80000000400 */
[----:B--2---:R-:W-:Y:S04]  /*3a60*/  STS.U16 [R38+0x40], R35 ;  /* 0x0000402326007388 */ /* 0x004fe80000000400 */
[----:B----4-:R-:W-:Y:S04]  /*3a70*/  STS.U16 [R38+0x80], R37 ;  /* 0x0000802526007388 */ /* 0x010fe80000000400 */
[----:B---3--:R-:W-:Y:S01]  /*3a80*/  STS.U16 [R38+0xc0], R49 ;  /* 0x0000c03126007388 */ /* 0x008fe20000000400 */
[----:B------:R-:W-:-:S03]  /*3a90*/  NOP ;  /* 0x0000000000007918 */ /* 0x000fc60000000000 */
[----:B------:R-:W2:Y:S01]  /*3aa0*/  LDS.64 R42, [R39] ;  /* 0x00000000272a7984 */ /* 0x000ea20000000a00 */
[----:B------:R-:W-:Y:S06]  /*3ab0*/  BAR.SYNC.DEFER_BLOCKING 0x0 ;  /* 0x0000000000007b1d */ /* 0x000fec0000010000 */
[----:B------:R-:W-:Y:S01]  /*3ac0*/  STS.64 [R39], R92 ;  /* 0x0000005c27007388 */ /* 0x000fe20000000a00 */
[----:B------:R-:W-:-:S03]  /*3ad0*/  NOP ;  /* 0x0000000000007918 */ /* 0x000fc60000000000 */
[----:B------:R-:W-:Y:S04]  /*3ae0*/  LDS.U16 R45, [R38+0x40] ;  /* 0x00004000262d7984 */ /* 0x000fe80000000400 */
[----:B------:R-:W-:Y:S01]  /*3af0*/  LDS.U16 R47, [R38+0x80] ;  /* 0x00008000262f7984 */ /* 0x000fe20000000400 */
[C---:B--2---:R-:W-:Y:S02]  /*3b00*/  SHF.L.U32 R41, R42.reuse, 0x10, RZ ;  /* 0x000000102a297819 */ /* 0x044fe400000006ff */
[----:B------:R-:W-:Y:S01]  /*3b10*/  PRMT R0, R42, 0x7632, R0 ;  /* 0x000076322a007816 */ /* 0x000fe20000000000 */
[----:B------:R-:W-:Y:S01]  /*3b20*/  LDS.U16 R49, [R38+0xc0] ;  /* 0x0000c00026317984 */ /* 0x000fe20000000400 */
[----:B------:R-:W-:Y:S01]  /*3b30*/  PRMT R32, R43, 0x7632, R32 ;  /* 0x000076322b207816 */ /* 0x000fe20000000020 */
[----:B------:R-:W-:Y:S01]  /*3b40*/  FADD.FTZ R34, R41, R4 ;  /* 0x0000000429227221 */ /* 0x000fe20000010000 */
[----:B------:R-:W-:-:S02]  /*3b50*/  SHF.L.U32 R41, R43, 0x10, RZ ;  /* 0x000000102b297819 */ /* 0x000fc400000006ff */
[----:B------:R-:W-:Y:S01]  /*3b60*/  SHF.L.U32 R33, R0, 0x10, RZ ;  /* 0x0000001000217819 */ /* 0x000fe200000006ff */
[----:B------:R-:W-:Y:S01]  /*3b70*/  LDS.U16 R43, [R38] ;  /* 0x00000000262b7984 */ /* 0x000fe20000000400 */
        /* <DEDUP_REMOVED lines=8> */
[----:B------:R-:W-:Y:S01]  /*3c00*/  FADD.FTZ R34, R33, R4 ;  /* 0x0000000421227221 */ /* 0x000fe20000010000 */
[----:B------:R-:W-:Y:S01]  /*3c10*/  FSETP.GTU.FTZ.AND P0, PT, R37, 20, PT ;  /* 0x41a000002500780b */ /* 0x000fe20003f1c000 */
[----:B------:R-:W2:Y:S03]  /*3c20*/  LDC.64 R32, c[0x0][0x4f8] ;  /* 0x00013e00ff207b82 */ /* 0x000ea60000000a00 */
[----:B------:R-:W-:Y:S01]  /*3c30*/  FSETP.GTU.FTZ.AND P3, PT, R34, 20, PT ;  /* 0x41a000002200780b */ /* 0x000fe20003f7c000 */
[----:B------:R-:W3:Y:S01]  /*3c40*/  @!P2 MUFU.EX2 R0, R0 ;  /* 0x000000000000a308 */ /* 0x000ee20000000800 */
[----:B------:R-:W-:-:S07]  /*3c50*/  @!P4 FMUL.FTZ R35, R41, -1.4426950216293334961 ;  /* 0xbfb8aa3b2923c820 */ /* 0x000fce0000410000 */
[----:B------:R-:W4:Y:S01]  /*3c60*/  @!P4 MUFU.EX2 R35, R35 ;  /* 0x000000230023c308 */ /* 0x000f220000000800 */
[----:B------:R-:W-:Y:S01]  /*3c70*/  @!P0 FMUL.FTZ R41, R37, -1.4426950216293334961 ;  /* 0xbfb8aa3b25298820 */ /* 0x000fe20000410000 */
[----:B------:R-:W5:Y:S02]  /*3c80*/  LDS R51, [UR6+0x100] ;  /* 0x00010006ff337984 */ /* 0x000f640008000800 */
[----:B------:R-:W-:-:S04]  /*3c90*/  @!P3 FMUL.FTZ R34, R34, -1.4426950216293334961 ;  /* 0xbfb8aa3b2222b820 */ /* 0x000fc80000410000 */
[----:B------:R-:W1:Y:S01]  /*3ca0*/  @!P0 MUFU.EX2 R41, R41 ;  /* 0x0000002900298308 */ /* 0x000e620000000800 */
[----:B---3--:R-:W-:-:S07]  /*3cb0*/  @!P2 FADD.FTZ R0, R0, 1 ;  /* 0x3f8000000000a421 */ /* 0x008fce0000010000 */
[----:B------:R-:W3:Y:S01]  /*3cc0*/  @!P3 MUFU.EX2 R34, R34 ;  /* 0x000000220022b308 */ /* 0x000ee20000000800 */
[----:B----4-:R-:W-:-:S07]  /*3cd0*/  @!P4 FADD.FTZ R37, R35, 1 ;  /* 0x3f8000002325c421 */ /* 0x010fce0000010000 */
[----:B------:R4:W0:Y:S01]  /*3ce0*/  @!P4 MUFU.RCP R69, R37 ;  /* 0x000000250045c308 */ /* 0x0008220000001000 */
[----:B-1----:R-:W-:-:S07]  /*3cf0*/  @!P0 FADD.FTZ R41, R41, 1 ;  /* 0x3f80000029298421 */ /* 0x002fce0000010000 */
[----:B------:R-:W1:Y:S01]  /*3d00*/  @!P2 MUFU.RCP R67, R0 ;  /* 0x000000000043a308 */ /* 0x000e620000001000 */
[----:B---3--:R-:W-:Y:S01]  /*3d10*/  @!P3 FADD.FTZ R40, R34, 1 ;  /* 0x3f8000002228b421 */ /* 0x008fe20000010000 */
[----:B----4-:R-:W-:Y:S02]  /*3d20*/  IMAD.MOV.U32 R37, RZ, RZ, RZ ;  /* 0x000000ffff257224 */ /* 0x010fe400078e00ff */
[----:B--2---:R-:W-:-:S04]  /*3d30*/  IMAD.WIDE.U32 R34, R32, UR18, R36 ;  /* 0x0000001220227c25 */ /* 0x004fc8000f8e0024 */
[----:B------:R-:W2:Y:S01]  /*3d40*/  @!P3 MUFU.RCP R40, R40 ;  /* 0x000000280028b308 */ /* 0x000ea20000001000 */
[----:B0-----:R-:W-:Y:S01]  /*3d50*/  @!P4 FMUL.FTZ R88, R88, R69 ;  /* 0x000000455858c220 */ /* 0x001fe20000410000 */
[----:B------:R-:W-:Y:S01]  /*3d60*/  IMAD R35, R33, UR18, R35 ;  /* 0x0000001221237c24 */ /* 0x000fe2000f8e0223 */
[----:B-----5:R-:W-:Y:S01]  /*3d70*/  ISETP.GE.AND P5, PT, R28, R51, PT ;  /* 0x000000331c00720c */ /* 0x020fe20003fa6270 */
[----:B------:R-:W-:-:S04]  /*3d80*/  IMAD.WIDE.U32 R32, R2, UR8, R34 ;  /* 0x0000000802207c25 */ /* 0x000fc8000f8e0022 */
[----:B------:R-:W0:Y:S01]  /*3d90*/  @!P0 MUFU.RCP R0, R41 ;  /* 0x0000002900008308 */ /* 0x000e220000001000 */
[----:B-1----:R-:W-:Y:S01]  /*3da0*/  @!P2 FMUL.FTZ R90, R90, R67 ;  /* 0x000000435a5aa220 */ /* 0x002fe20000410000 */
[----:B------:R-:W-:Y:S01]  /*3db0*/  IMAD R34, R2, UR9, R33 ;  /* 0x0000000902227c24 */ /* 0x000fe2000f8e0221 */
[----:B------:R-:W-:Y:S01]  /*3dc0*/  IADD3 R33, P4, PT, R22, R32, RZ ;  /* 0x0000002016217210 */ /* 0x000fe20007f9e0ff */
[----:B------:R-:W1:Y:S01]  /*3dd0*/  LDC.64 R66, c[0x0][0x518] ;  /* 0x00014600ff427b82 */ /* 0x000e620000000a00 */
[-C--:B------:R-:W-:Y:S01]  /*3de0*/  ISETP.GE.AND P2, PT, R26, R51.reuse, PT ;  /* 0x000000331a00720c */ /* 0x080fe20003f46270 */
[----:B------:R-:W3:Y:S01]  /*3df0*/  LDCU.64 UR8, c[0x0][0x560] ;  /* 0x0000ac00ff0877ac */ /* 0x000ee20008000a00 */
[----:B------:R-:W-:Y:S01]  /*3e00*/  IADD3.X R34, PT, PT, RZ, R34, RZ, P4, !PT ;  /* 0x00000022ff227210 */ /* 0x000fe200027fe4ff */
[----:B------:R-:W-:Y:S01]  /*3e10*/  FADD.FTZ R6, R90, R6 ;  /* 0x000000065a067221 */ /* 0x000fe20000010000 */
[----:B--2---:R-:W-:Y:S01]  /*3e20*/  @!P3 FMUL.FTZ R89, R89, R40 ;  /* 0x000000285959b220 */ /* 0x004fe20000410000 */
[----:B------:R-:W-:-:S02]  /*3e30*/  ISETP.GE.AND P3, PT, R22, R51, PT ;  /* 0x000000331600720c */ /* 0x000fc40003f66270 */
[----:B------:R-:W-:Y:S02]  /*3e40*/  ISETP.GE.AND P4, PT, R27, R51, PT ;  /* 0x000000331b00720c */ /* 0x000fe40003f86270 */
[----:B------:R-:W-:Y:S02]  /*3e50*/  LEA R32, P6, R33, UR10, 0x1 ;  /* 0x0000000a21207c11 */ /* 0x000fe4000f8c08ff */
[----:B------:R-:W-:Y:S01]  /*3e60*/  F2FP.BF16.F32.PACK_AB R50, R89, R90 ;  /* 0x0000005a5932723e */ /* 0x000fe200000010ff */
[----:B0-----:R-:W-:Y:S01]  /*3e70*/  @!P0 FMUL.FTZ R87, R87, R0 ;  /* 0x0000000057578220 */ /* 0x001fe20000410000 */
[----:B------:R-:W-:Y:S01]  /*3e80*/  LEA.HI.X R33, R33, UR11, R34, 0x1, P6 ;  /* 0x0000000b21217c11 */ /* 0x000fe2000b0f0c22 */
[----:B------:R-:W-:-:S03]  /*3e90*/  FADD.FTZ R89, R6, R89 ;  /* 0x0000005906597221 */ /* 0x000fc60000010000 */
[----:B------:R-:W-:Y:S01]  /*3ea0*/  F2FP.BF16.F32.PACK_AB R51, R87, R88 ;  /* 0x000000585733723e */ /* 0x000fe200000010ff */
[----:B------:R-:W-:Y:S01]  /*3eb0*/  @!P3 STG.E.U16 desc[UR16][R32.64], R43 ;  /* 0x0000002b2000b986 */ /* 0x000fe2000c101510 */
[----:B------:R-:W-:-:S03]  /*3ec0*/  FADD.FTZ R6, R89, R88 ;  /* 0x0000005859067221 */ /* 0x000fc60000010000 */
[----:B------:R-:W-:Y:S01]  /*3ed0*/  @!P2 STG.E.U16 desc[UR16][R32.64+0x40], R45 ;  /* 0x0000402d2000a986 */ /* 0x000fe2000c101510 */
[----:B-1----:R-:W-:-:S04]  /*3ee0*/  IMAD.WIDE.U32 R36, R66, UR18, R36 ;  /* 0x0000001242247c25 */ /* 0x002fc8000f8e0024 */
[----:B------:R-:W-:Y:S01]  /*3ef0*/  FADD.FTZ R6, R6, R87 ;  /* 0x0000005706067221 */ /* 0x000fe20000010000 */
[----:B------:R-:W-:Y:S01]  /*3f00*/  @!P4 STG.E.U16 desc[UR16][R32.64+0x80], R47 ;  /* 0x0000802f2000c986 */ /* 0x000fe2000c101510 */
[----:B------:R-:W-:-:S03]  /*3f10*/  IMAD R37, R67, UR18, R37 ;  /* 0x0000001243257c24 */ /* 0x000fc6000f8e0225 */
        /* <DEDUP_REMOVED lines=10> */
[----:B------:R-:W1:Y:S01]  /*3fc0*/  LDS R47, [UR6+0x100] ;  /* 0x00010006ff2f7984 */ /* 0x000e620008000800 */
[----:B------:R-:W0:Y:S02]  /*3fd0*/  LDCU.64 UR6, c[0x0][0x520] ;  /* 0x0000a400ff0677ac */ /* 0x000e240008000a00 */
[----:B0-----:R-:W-:-:S04]  /*3fe0*/  IMAD.WIDE.U32 R32, R2, UR6, R36 ;  /* 0x0000000602207c25 */ /* 0x001fc8000f8e0024 */
[----:B------:R-:W-:Y:S01]  /*3ff0*/  IMAD R0, R2, UR7, R33 ;  /* 0x0000000702007c24 */ /* 0x000fe2000f8e0221 */
[----:B------:R-:W-:-:S04]  /*4000*/  IADD3 R33, P4, PT, R22, R32, RZ ;  /* 0x0000002016217210 */ /* 0x000fc80007f9e0ff */
[----:B------:R-:W-:Y:S02]  /*4010*/  IADD3.X R0, PT, PT, RZ, R0, RZ, P4, !PT ;  /* 0x00000000ff007210 */ /* 0x000fe400027fe4ff */
[----:B---3--:R-:W-:-:S04]  /*4020*/  LEA R32, P4, R33, UR8, 0x1 ;  /* 0x0000000821207c11 */ /* 0x008fc8000f8808ff */
[----:B------:R-:W-:Y:S02]  /*4030*/  LEA.HI.X R33, R33, UR9, R0, 0x1, P4 ;  /* 0x0000000921217c11 */ /* 0x000fe4000a0f0c00 */
[----:B------:R-:W-:Y:S02]  /*4040*/  IADD3 R12, P4, PT, R12, -0x100, RZ ;  /* 0xffffff000c0c7810 */ /* 0x000fe40007f9e0ff */
[-C--:B-1----:R-:W-:Y:S02]  /*4050*/  ISETP.GE.AND P0, PT, R22, R47.reuse, PT ;  /* 0x0000002f1600720c */ /* 0x082fe40003f06270 */
        /* <DEDUP_REMOVED lines=17> */
.L_x_9731:
        /* <DEDUP_REMOVED lines=34> */
.L_x_9758:
[----:B------:R-:W-:Y:S05]  /*4390*/  BSYNC.RECONVERGENT B0 ;  /* 0x0000000000007941 */ /* 0x000fea0003800200 */
.L_x_9757:
        /* <DEDUP_REMOVED lines=26> */
.L_x_9760:
[----:B------:R-:W-:Y:S05]  /*4540*/  BSYNC.RECONVERGENT B0 ;  /* 0x0000000000007941 */ /* 0x000fea0003800200 */
.L_x_9759:
        /* <DEDUP_REMOVED lines=10> */
.L_x_9762:
[----:B------:R-:W-:Y:S01]  /*45f0*/  LEA R0, R15, UR4, 0x2 ;  /* 0x000000040f007c11 */ /* 0x000fe2000f8e10ff */
[----:B------:R-:W-:Y:S01]  /*4600*/  IMAD.MOV.U32 R6, RZ, RZ, R60 ;  /* 0x000000ffff067224 */ /* 0x000fe200078e003c */
[----:B------:R-:W-:Y:S02]  /*4610*/  SHF.R.S32.HI R2, RZ, 0x1f, R15 ;  /* 0x0000001fff027819 */ /* 0x000fe4000001140f */
[----:B-----5:R-:W-:Y:S01]  /*4620*/  MOV R4, R62 ;  /* 0x0000003e00047202 */ /* 0x020fe20000000f00 */
[----:B-1--4-:R-:W1:Y:S02]  /*4630*/  LDS R17, [R0+0x15c8] ;  /* 0x0015c80000117984 */ /* 0x012e640000000800 */
[C---:B0-23--:R-:W-:Y:S02]  /*4640*/  IMAD R8, R2.reuse, UR8, RZ ;  /* 0x0000000802087c24 */ /* 0x04dfe4000f8e02ff */
[----:B------:R-:W0:Y:S01]  /*4650*/  LDS R19, [R0+0x19c8] ;  /* 0x0019c80000137984 */ /* 0x000e220000000800 */
        /* <DEDUP_REMOVED lines=14> */
[----:B0-----:R4:W-:Y:S01]  /*4740*/  REDG.E.ADD.F32.FTZ.RN.STRONG.GPU desc[UR16][R12.64], R19 ;  /* 0x000000130c0079a6 */ /* 0x0019e2000c12f310 */
[----:B------:R-:W-:Y:S05]  /*4750*/  @!P0 BRA `(.L_x_9762) ;  /* 0xfffffffc00a48947 */ /* 0x000fea000383ffff */
[----:B------:R-:W-:Y:S05]  /*4760*/  BSYNC.RECONVERGENT B0 ;  /* 0x0000000000007941 */ /* 0x000fea0003800200 */
.L_x_9761:
[----:B------:R-:W-:Y:S05]  /*4770*/  EXIT ;  /* 0x000000000000794d */ /* 0x000fea0003800000 */
.L_x_9763:
        /* <DEDUP_REMOVED lines=16> */
.L_x_10543:


//--------------------- .text._Z25selective_scan_bwd_kernelI32Selective_Scan_bwd_kernel_traitsILi32ELi4ELb0ELb1ELb0ELb0ELb0EN3c108BFloat16EfEEv12SSMParamsBwd --------------------------
	.section	.text._Z25selective_scan_bwd_kernelI32Selective_Scan_bwd_kernel_traitsILi32ELi4ELb0ELb1ELb0ELb0ELb0EN3c108BFloat16EfEEv12SSMParamsBwd,"ax",@progbits
	.align	128
        .global         _Z25selective_scan_bwd_kernelI32Selective_Scan_bwd_kernel_traitsILi32ELi4ELb0ELb1ELb0ELb0ELb0EN3c108BFloat16EfEEv12SSMParamsBwd
        .type           _Z25selective_scan_bwd_kernelI32Selective_Scan_bwd_kernel_traitsILi32ELi4ELb0ELb1ELb0ELb0ELb0EN3c108BFloat16EfEEv12SSMParamsBwd,@function
        .size           _Z25selective_scan_bwd_kernelI32Selective_Scan_bwd_kernel_traitsILi32ELi4ELb0ELb1ELb0ELb0ELb0EN3c108BFloat16EfEEv12SSMParamsBwd,(.L_x_10544 - _Z25selective_scan_bwd_kernelI32Selective_Scan_bwd_kernel_traitsILi32ELi4ELb0ELb1ELb0ELb0ELb0EN3c108BFloat16EfEEv12SSMParamsBwd)
        .other          _Z25selective_scan_bwd_kernelI32Selective_Scan_bwd_kernel_traitsILi32ELi4ELb0ELb1ELb0ELb0ELb0EN3c108BFloat16EfEEv12SSMParamsBwd,@"STO_CUDA_ENTRY STV_DEFAULT"
_Z25selective_scan_bwd_kernelI32Selective_Scan_bwd_kernel_traitsILi32ELi4ELb0ELb1ELb0ELb0ELb0EN3c108BFloat16EfEEv12SSMParamsBwd:
.text._Z25selective_scan_bwd_kernelI32Selective_Scan_bwd_kernel_traitsILi32ELi4ELb0ELb1ELb0ELb0ELb0EN3c108BFloat16EfEEv12SSMParamsBwd:
        /* <DEDUP_REMOVED lines=45> */
[----:B------:R-:W-:-:S10]  /*02d0*/  UIMAD.WIDE.U32 UR6, UR18, UR12, URZ ;  /* 0x0000000c120672a5 */ /* 0x000fd4000f8e00ff */
[----:B------:R-:W-:Y:S01]  /*02e0*/  @!P2 IMAD.IADD R0, R0, 0x1, -R9 ;  /* 0x000000010000a824 */ /* 0x000fe200078e0a09 */
[----:B------:R-:W-:Y:S01]  /*02f0*/  UIMAD.WIDE.U32 UR4, UR18, UR8, URZ ;  /* 0x00000008120472a5 */ /* 0x000fe2000f8e00ff */
[----:B------:R-:W-:Y:S01]  /*0300*/  LOP3.LUT R4, R99, R8, RZ, 0x3c, !PT ;  /* 0x0000000863047212 */ /* 0x000fe200078e3cff */
[----:B------:R-:W3:Y:S02]  /*0310*/  @P0 LDC R21, c[0x0][0x38c] ;  /* 0x0000e300ff150b82 */ /* 0x000ee40000000800 */
[----:B------:R-:W-:-:S06]  /*0320*/  ISETP.GE.U32.AND P1, PT, R0, R9, PT ;  /* 0x000000090000720c */ /* 0x000fcc0003f26070 */
[----:B------:R-:W2:Y:S01]  /*0330*/  @P0 LDC R0, c[0x0][0x384] ;  /* 0x0000e100ff000b82 */ /* 0x000ea20000000800 */
[----:B------:R-:W-:Y:S01]  /*0340*/  UIMAD UR8, UR18, UR9, UR5 ;  /* 0x00000009120872a4 */ /* 0x000fe2000f8e0205 */
[----:B------:R-:W-:Y:S02]  /*0350*/  @!P2 IADD3 R7, PT, PT, R7, 0x1, RZ ;  /* 0x000000010707a810 */ /* 0x000fe40007ffe0ff */
[----:B------:R-:W-:Y:S01]  /*0360*/  MOV R2, UR4 ;  /* 0x0000000400027c02 */ /* 0x000fe20008000f00 */
[----:B------:R-:W-:Y:S01]  /*0370*/  UIMAD UR4, UR18, UR13, UR7 ;  /* 0x0000000d120472a4 */ /* 0x000fe2000f8e0207 */
[----:B------:R-:W-:Y:S01]  /*0380*/  ISETP.GE.AND P3, PT, R4, RZ, PT ;  /* 0x000000ff0400720c */ /* 0x000fe20003f66270 */
[----:B------:R-:W-:Y:S01]  /*0390*/  IMAD.U32 R4, RZ, RZ, UR6 ;  /* 0x00000006ff047e24 */ /* 0x000fe2000f8e00ff */
[----:B------:R-:W-:Y:S01]  /*03a0*/  MOV R5, UR7 ;  /* 0x0000000700057c02 */ /* 0x000fe20008000f00 */
[----:B------:R-:W1:Y:S01]  /*03b0*/  LDCU.64 UR6, c[0x0][0x498] ;  /* 0x00009300ff0677ac */ /* 0x000e620008000a00 */
[----:B------:R-:W-:-:S02]  /*03c0*/  @P1 VIADD R7, R7, 0x1 ;  /* 0x0000000107071836 */ /* 0x000fc40000000000 */
[----:B------:R-:W-:Y:S01]  /*03d0*/  IMAD.U32 R3, RZ, RZ, UR5 ;  /* 0x00000005ff037e24 */ /* 0x000fe2000f8e00ff */
[----:B------:R-:W-:Y:S01]  /*03e0*/  MOV R3, UR8 ;  /* 0x0000000800037c02 */ /* 0x000fe20008000f00 */
[----:B------:R-:W0:Y:S01]  /*03f0*/  LDCU.64 UR8, c[0x0][0x3b0] ;  /* 0x00007600ff0877ac */ /* 0x000e220008000a00 */
[----:B------:R-:W-:Y:S02]  /*0400*/  MOV R29, R7 ;  /* 0x00000007001d7202 */ /* 0x000fe40000000f00 */
[----:B------:R-:W-:Y:S01]  /*0410*/  ISETP.NE.AND P2, PT, R8, RZ, PT ;  /* 0x000000ff0800720c */ /* 0x000fe20003f45270 */
[----:B------:R-:W4:Y:S01]  /*0420*/  @P0 LDC.64 R6, c[0x0][0x480] ;  /* 0x00012000ff060b82 */ /* 0x000f220000000a00 */
[C---:B------:R-:W-:Y:S01]  /*0430*/  LEA R9, R19.reuse, 0xffffff80, 0x7 ;  /* 0xffffff8013097811 */ /* 0x040fe200078e38ff */
[----:B--2---:R-:W-:Y:S01]  /*0440*/  @P0 IMAD R0, R0, UR18, R99 ;  /* 0x0000001200000c24 */ /* 0x004fe2000f8e0263 */
[----:B------:R-:W-:Y:S01]  /*0450*/  ISETP.GE.AND P1, PT, R19, 0x1, PT ;  /* 0x000000011300780c */ /* 0x000fe20003f26270 */
[----:B------:R-:W-:-:S02]  /*0460*/  IMAD.U32 R5, RZ, RZ, UR4 ;  /* 0x00000004ff057e24 */ /* 0x000fc4000f8e00ff */
[----:B------:R-:W-:Y:S02]  /*0470*/  @P0 IMAD R0, R0, R19, RZ ;  /* 0x0000001300000224 */ /* 0x000fe400078e02ff */
[----:B------:R-:W2:Y:S01]  /*0480*/  LDC.64 R18, c[0x0][0x460] ;  /* 0x00011800ff127b82 */ /* 0x000ea20000000a00 */
[----:B-1----:R-:W-:Y:S01]  /*0490*/  UIMAD.WIDE.U32 UR4, UR18, UR6, URZ ;  /* 0x00000006120472a5 */ /* 0x002fe2000f8e00ff */
[----:B------:R-:W-:Y:S02]  /*04a0*/  @!P3 IMAD.MOV R29, RZ, RZ, -R29 ;  /* 0x000000ffff1db224 */ /* 0x000fe400078e0a1d */
[----:B------:R-:W-:Y:S01]  /*04b0*/  @!P2 LOP3.LUT R29, RZ, R8, RZ, 0x33, !PT ;  /* 0x00000008ff1da212 */ /* 0x000fe200078e33ff */
[C---:B------:R-:W-:Y:S01]  /*04c0*/  IMAD.WIDE.U32 R2, R99.reuse, UR10, R2 ;  /* 0x0000000a63027c25 */ /* 0x040fe2000f8e0002 */
[----:B------:R-:W-:Y:S02]  /*04d0*/  UIMAD UR5, UR18, UR7, UR5 ;  /* 0x00000007120572a4 */ /* 0x000fe4000f8e0205 */
[----:B0-----:R-:W-:Y:S01]  /*04e0*/  UIMAD.WIDE.U32 UR6, UR18, UR8, URZ ;  /* 0x00000008120672a5 */ /* 0x001fe2000f8e00ff */
[----:B------:R-:W-:Y:S01]  /*04f0*/  SHF.R.S32.HI R31, RZ, 0x1f, R29 ;  /* 0x0000001fff1f7819 */ /* 0x000fe2000001141d */
[----:B------:R-:W-:-:S02]  /*0500*/  IMAD R13, R99, UR11, R3 ;  /* 0x0000000b630d7c24 */ /* 0x000fc4000f8e0203 */
[----:B------:R-:W-:Y:S01]  /*0510*/  IMAD.WIDE.U32 R4, R99, UR14, R4 ;  /* 0x0000000e63047c25 */ /* 0x000fe2000f8e0004 */
[----:B------:R-:W-:-:S03]  /*0520*/  UIMAD UR7, UR18, UR9, UR7 ;  /* 0x00000009120772a4 */ /* 0x000fc6000f8e0207 */
[----:B---3--:R-:W-:Y:S01]  /*0530*/  @P0 IMAD R3, R0, R21, RZ ;  /* 0x0000001500030224 */ /* 0x008fe200078e02ff */
        /* <DEDUP_REMOVED lines=14> */
[----:B--2---:R-:W-:Y:S02]  /*0620*/  LEA R89, P0, R88, R18, 0x1 ;  /* 0x0000001258597211 */ /* 0x004fe400078008ff */
[----:B------:R-:W-:Y:S02]  /*0630*/  IADD3 R7, PT, PT, R5, R7, RZ ;  /* 0x0000000705077210 */ /* 0x000fe40007ffe0ff */
[C---:B------:R-:W-:Y:S01]  /*0640*/  IADD3.X R82, PT, PT, R0.reuse, R3, RZ, P4, !PT ;  /* 0x0000000300527210 */ /* 0x040fe200027fe4ff */
[----:B------:R-:W-:Y:S01]  /*0650*/  IMAD.X R3, R0, 0x1, R11, P3 ;  /* 0x0000000100037824 */ /* 0x000fe200018e060b */
[----:B------:R-:W-:Y:S01]  /*0660*/  LEA.HI.X R88, R88, R19, R4, 0x1, P0 ;  /* 0x0000001358587211 */ /* 0x000fe200000f0c04 */
[----:B------:R-:W-:Y:S01]  /*0670*/  IMAD.WIDE.U32 R18, R99, R96, RZ ;  /* 0x0000006063127225 */ /* 0x000fe200078e00ff */
[----:B------:R-:W-:-:S02]  /*0680*/  IADD3.X R0, PT, PT, R0, R7, RZ, P5, !PT ;  /* 0x0000000700007210 */ /* 0x000fc40002ffe4ff */
[----:B------:R-:W-:Y:S02]  /*0690*/  LEA R87, P0, R86, R22, 0x1 ;  /* 0x0000001656577211 */ /* 0x000fe400078008ff */
[----:B------:R-:W-:Y:S02]  /*06a0*/  LEA R84, P2, R2, R24, 0x1 ;  /* 0x0000001802547211 */ /* 0x000fe400078408ff */
        /* <DEDUP_REMOVED lines=17> */
[----:B-1----:R-:W-:Y:S01]  /*07c0*/  IMAD.WIDE.U32 R14, R99, UR6, RZ ;  /* 0x00000006630e7c25 */ /* 0x002fe2000f8e00ff */
[----:B------:R-:W1:Y:S03]  /*07d0*/  LDCU UR6, c[0x0][0x394] ;  /* 0x00007280ff0677ac */ /* 0x000e660008000800 */
[----:B--2---:R-:W-:-:S02]  /*07e0*/  IMAD R0, R31, UR10, RZ ;  /* 0x0000000a1f007c24 */ /* 0x004fc4000f8e02ff */
[C---:B------:R-:W-:Y:S02]  /*07f0*/  IMAD R93, R99.reuse, UR7, R15 ;  /* 0x00000007635d7c24 */ /* 0x040fe4000f8e020f */
[----:B----4-:R-:W-:-:S04]  /*0800*/  IMAD.WIDE.U32 R12, R99, UR8, RZ ;  /* 0x00000008630c7c25 */ /* 0x010fc8000f8e00ff */
[----:B0-----:R-:W-:Y:S01]  /*0810*/  IMAD.WIDE.U32 R2, R4, UR18, R16 ;  /* 0x0000001204027c25 */ /* 0x001fe2000f8e0010 */
[----:B---3--:R-:W-:Y:S01]  /*0820*/  ULEA UR5, UR5, UR4, 0x18 ;  /* 0x0000000405057291 */ /* 0x008fe2000f8ec0ff */
[C---:B------:R-:W-:Y:S02]  /*0830*/  LOP3.LUT R98, R16.reuse, 0x1f, RZ, 0xc0, !PT ;  /* 0x0000001f10627812 */ /* 0x040fe400078ec0ff */
[----:B------:R-:W-:Y:S01]  /*0840*/  IMAD R3, R5, UR18, R3 ;  /* 0x0000001205037c24 */ /* 0x000fe2000f8e0203 */
[C---:B------:R-:W-:Y:S01]  /*0850*/  IADD3 R77, PT, PT, R16.reuse, 0x200, RZ ;  /* 0x00000200104d7810 */ /* 0x040fe20007ffe0ff */
[C---:B------:R-:W-:Y:S01]  /*0860*/  IMAD.SHL.U32 R100, R16.reuse, 0x4, RZ ;  /* 0x0000000410647824 */ /* 0x040fe200078e00ff */
[----:B------:R-:W-:Y:S01]  /*0870*/  LEA R81, R16, UR5, 0x4 ;  /* 0x0000000510517c11 */ /* 0x000fe2000f8e20ff */
[----:B------:R-:W-:-:S03]  /*0880*/  IMAD.WIDE.U32 R10, R29, UR10, R2 ;  /* 0x0000000a1d0a7c25 */ /* 0x000fc6000f8e0002 */
[----:B------:R-:W-:Y:S01]  /*0890*/  LOP3.LUT R3, R100, 0xf80, RZ, 0xc0, !PT ;  /* 0x00000f8064037812 */ /* 0x000fe200078ec0ff */
[----:B------:R-:W-:Y:S01]  /*08a0*/  IMAD R73, R29, UR11, R0 ;  /* 0x0000000b1d497c24 */ /* 0x000fe2000f8e0200 */
[----:B------:R-:W-:Y:S01]  /*08b0*/  IADD3 R75, PT, PT, R81, 0x110, RZ ;  /* 0x00000110514b7810 */ /* 0x000fe20007ffe0ff */
[----:B------:R-:W-:Y:S01]  /*08c0*/  IMAD R91, R99, UR9, R13 ;  /* 0x00000009635b7c24 */ /* 0x000fe2000f8e020d */
[----:B------:R-:W-:Y:S01]  /*08d0*/  LOP3.LUT R80, R3, 0x1f, R16, 0xf8, !PT ;  /* 0x0000001f03507812 */ /* 0x000fe200078ef810 */
[----:B-1----:R-:W-:Y:S02]  /*08e0*/  IMAD.U32 R79, RZ, RZ, UR6 ;  /* 0x00000006ff4f7e24 */ /* 0x002fe4000f8e00ff */
[----:B------:R-:W-:Y:S01]  /*08f0*/  IMAD R75, R16, -0xc, R75 ;  /* 0xfffffff4104b7824 */ /* 0x000fe200078e024b */
[C---:B------:R-:W-:Y:S01]  /*0900*/  LOP3.LUT R78, R80.reuse, 0x20, RZ, 0xfc, !PT ;  /* 0x00000020504e7812 */ /* 0x040fe200078efcff */
[----:B------:R-:W-:Y:S01]  /*0910*/  IMAD.IADD R73, R11, 0x1, R73 ;  /* 0x000000010b497824 */ /* 0x000fe200078e0249 */
[----:B------:R-:W-:-:S02]  /*0920*/  LOP3.LUT R76, R80, 0x40, RZ, 0xfc, !PT ;  /* 0x00000040504c7812 */ /* 0x000fc400078efcff */
[----:B------:R-:W-:-:S07]  /*0930*/  LOP3.LUT R74, R80, 0x60, RZ, 0xfc, !PT ;  /* 0x00000060504a7812 */ /* 0x000fce00078efcff */
.L_x_9780:
[----:B0-----:R-:W0:Y:S01]  /*0940*/  LDCU UR4, c[0x0][0x388] ;  /* 0x00007100ff0477ac */ /* 0x001e220008000800 */
[----:B------:R-:W-:Y:S02]  /*0950*/  IADD3 R72, PT, PT, R79, -0x1, RZ ;  /* 0xffffffff4f487810 */ /* 0x000fe40007ffe0ff */
[----:B------:R-:W-:Y:S02]  /*0960*/  SHF.L.U32 R32, R80, 0x1, RZ ;  /* 0x0000000150207819 */ /* 0x000fe400000006ff */
[----:B------:R-:W-:Y:S01]  /*0970*/  PRMT R0, RZ, 0x7610, R0 ;  /* 0x00007610ff007816 */ /* 0x000fe20000000000 */
[----:B------:R-:W-:Y:S01]  /*0980*/  IMAD.SHL.U32 R8, R72, 0x80, RZ ;  /* 0x0000008048087824 */ /* 0x000fe200078e00ff */
[----:B------:R-:W-:Y:S02]  /*0990*/  IADD3 R2, P4, PT, R32, R89, RZ ;  /* 0x0000005920027210 */ /* 0x000fe40007f9e0ff */
[----:B------:R-:W-:Y:S02]  /*09a0*/  PRMT R6, RZ, 0x7610, R6 ;  /* 0x00007610ff067816 */ /* 0x000fe40000000006 */
[----:B------:R-:W-:Y:S01]  /*09b0*/  PRMT R22, RZ, 0x7610, R22 ;  /* 0x00007610ff167816 */ /* 0x000fe20000000016 */
[----:B------:R-:W-:Y:S01]  /*09c0*/  IMAD.X R3, RZ, RZ, R88, P4 ;  /* 0x000000ffff037224 */ /* 0x000fe200020e0658 */
[----:B------:R-:W-:-:S02]  /*09d0*/  PRMT R24, RZ, 0x7610, R24 ;  /* 0x00007610ff187816 */ /* 0x000fc40000000018 */
        /* <DEDUP_REMOVED lines=8> */
[----:B----4-:R-:W4:Y:S04]  /*0a60*/  @!P2 LDG.E.U16 R22, desc[UR16][R2.64+0x80] ;  /* 0x000080100216a981 */ /* 0x010f28000c1e1500 */
        /* <DEDUP_REMOVED lines=10> */
[----:B-1----:R-:W-:Y:S01]  /*0b10*/  ULEA UR6, UR6, UR4, 0x18 ;  /* 0x0000000406067291 */ /* 0x002fe2000f8ec0ff */
[----:B------:R-:W0:Y:S05]  /*0b20*/  LDCU UR4, c[0x0][0x38c] ;  /* 0x00007180ff0477ac */ /* 0x000e2a0008000800 */
[----:B------:R-:W-:-:S02]  /*0b30*/  LEA R69, R70, UR6, 0x1 ;  /* 0x0000000646457c11 */ /* 0x000fc4000f8e08ff */
[----:B------:R-:W-:-:S03]  /*0b40*/  LEA R68, R70, UR6, 0x3 ;  /* 0x0000000646447c11 */ /* 0x000fc6000f8e18ff */
[----:B--2---:R-:W-:Y:S04]  /*0b50*/  STS.U16 [R69], R0 ;  /* 0x0000000045007388 */ /* 0x004fe80000000400 */
[----:B---3--:R1:W-:Y:S04]  /*0b60*/  STS.U16 [R69+0x40], R6 ;  /* 0x0000400645007388 */ /* 0x0083e80000000400 */
[----:B----4-:R2:W-:Y:S04]  /*0b70*/  STS.U16 [R69+0x80], R22 ;  /* 0x0000801645007388 */ /* 0x0105e80000000400 */
[----:B------:R3:W-:Y:S01]  /*0b80*/  STS.U16 [R69+0xc0], R24 ;  /* 0x0000c01845007388 */ /* 0x0007e20000000400 */
[----:B------:R-:W-:-:S03]  /*0b90*/  NOP ;  /* 0x0000000000007918 */ /* 0x000fc60000000000 */
[----:B------:R-:W4:Y:S01]  /*0ba0*/  LDS.64 R34, [R68] ;  /* 0x0000000044227984 */ /* 0x000f220000000a00 */
[----:B------:R-:W-:Y:S06]  /*0bb0*/  BAR.SYNC.DEFER_BLOCKING 0x0 ;  /* 0x0000000000007b1d */ /* 0x000fec0000010000 */
[----:B------:R-:W4:Y:S04]  /*0bc0*/  @!P0 LDG.E.U16 R2, desc[UR16][R4.64] ;  /* 0x0000001004028981 */ /* 0x000f28000c1e1500 */
[----:B------:R-:W4:Y:S04]  /*0bd0*/  @!P1 LDG.E.U16 R26, desc[UR16][R4.64+0x40] ;  /* 0x00004010041a9981 */ /* 0x000f28000c1e1500 */
[----:B------:R-:W4:Y:S04]  /*0be0*/  @!P2 LDG.E.U16 R28, desc[UR16][R4.64+0x80] ;  /* 0x00008010041ca981 */ /* 0x000f28000c1e1500 */
[----:B------:R-:W4:Y:S01]  /*0bf0*/  @!P3 LDG.E.U16 R30, desc[UR16][R4.64+0xc0] ;  /* 0x0000c010041eb981 */ /* 0x000f22000c1e1500 */
[----:B-1----:R-:W-:-:S02]  /*0c00*/  IADD3 R6, P4, PT, R32, R84, RZ ;  /* 0x0000005420067210 */ /* 0x002fc40007f9e0ff */
[----:B------:R-:W-:Y:S02]  /*0c10*/  PRMT R0, RZ, 0x7610, R0 ;  /* 0x00007610ff007816 */ /* 0x000fe40000000000 */
[----:B--2---:R-:W-:Y:S01]  /*0c20*/  PRMT R22, RZ, 0x7610, R22 ;  /* 0x00007610ff167816 */ /* 0x004fe20000000016 */
[----:B------:R-:W-:Y:S01]  /*0c30*/  IMAD.X R7, RZ, RZ, R82, P4 ;  /* 0x000000ffff077224 */ /* 0x000fe200020e0652 */
[----:B---3--:R-:W-:Y:S02]  /*0c40*/  PRMT R24, RZ, 0x7610, R24 ;  /* 0x00007610ff187816 */ /* 0x008fe40000000018 */
[----:B------:R-:W-:Y:S01]  /*0c50*/  PRMT R32, RZ, 0x7610, R32 ;  /* 0x00007610ff207816 */ /* 0x000fe20000000020 */
[----:B----4-:R-:W-:Y:S04]  /*0c60*/  STS.U16 [R69], R2 ;  /* 0x0000000245007388 */ /* 0x010fe80000000400 */
[----:B------:R-:W-:Y:S04]  /*0c70*/  STS.U16 [R69+0x40], R26 ;  /* 0x0000401a45007388 */ /* 0x000fe80000000400 */
[----:B------:R-:W-:Y:S04]  /*0c80*/  STS.U16 [R69+0x80], R28 ;  /* 0x0000801c45007388 */ /* 0x000fe80000000400 */
        /* <DEDUP_REMOVED lines=9> */
[----:B0-----:R-:W-:Y:S01]  /*0d20*/  UISETP.GE.AND UP0, UPT, UR4, 0x1, UPT ;  /* 0x000000010400788c */ /* 0x001fe2000bf06270 */
[----:B------:R-:W-:Y:S01]  /*0d30*/  SHF.L.U32 R67, R34, 0x10, RZ ;  /* 0x0000001022437819 */ /* 0x000fe200000006ff */
[C---:B------:R-:W-:Y:S01]  /*0d40*/  IMAD.U32 R66, R35.reuse, 0x10000, RZ ;  /* 0x0001000023427824 */ /* 0x040fe200078e00ff */
[----:B------:R-:W-:Y:S01]  /*0d50*/  SHF.L.U32 R62, R62, 0x10, RZ ;  /* 0x000000103e3e7819 */ /* 0x000fe200000006ff */
[----:B------:R-:W-:Y:S01]  /*0d60*/  IMAD.MOV.U32 R63, RZ, RZ, RZ ;  /* 0x000000ffff3f7224 */ /* 0x000fe200078e00ff */
[----:B------:R-:W-:Y:S01]  /*0d70*/  PRMT R58, R35, 0x7632, R58 ;  /* 0x00007632233a7816 */ /* 0x000fe2000000003a */
[----:B------:R-:W-:Y:S01]  /*0d80*/  IMAD.MOV.U32 R59, RZ, RZ, RZ ;  /* 0x000000ffff3b7224 */ /* 0x000fe200078e00ff */
[----:B------:R-:W-:-:S02]  /*0d90*/  MOV R60, RZ ;  /* 0x000000ff003c7202 */ /* 0x000fc40000000f00 */
[----:B------:R-:W-:Y:S01]  /*0da0*/  SHF.L.U32 R58, R58, 0x10, RZ ;  /* 0x000000103a3a7819 */ /* 0x000fe200000006ff */
[----:B--2---:R-:W-:Y:S04]  /*0db0*/  STS.U16 [R69], R0 ;  /* 0x0000000045007388 */ /* 0x004fe80000000400 */
[----:B---3--:R-:W-:Y:S04]  /*0dc0*/  STS.U16 [R69+0x40], R22 ;  /* 0x0000401645007388 */ /* 0x008fe80000000400 */
[----:B----4-:R-:W-:Y:S04]  /*0dd0*/  STS.U16 [R69+0x80], R24 ;  /* 0x0000801845007388 */ /* 0x010fe80000000400 */
[----:B------:R-:W-:Y:S01]  /*0de0*/  STS.U16 [R69+0xc0], R32 ;  /* 0x0000c02045007388 */ /* 0x000fe20000000400 */
[----:B------:R-:W-:-:S03]  /*0df0*/  NOP ;  /* 0x0000000000007918 */ /* 0x000fc60000000000 */
[----:B------:R-:W0:Y:S02]  /*0e00*/  LDS.64 R64, [R68] ;  /* 0x0000000044407984 */ /* 0x000e240000000a00 */
[C---:B0-----:R-:W-:Y:S02]  /*0e10*/  PRMT R61, R64.reuse, 0x7632, R61 ;  /* 0x00007632403d7816 */ /* 0x041fe4000000003d */
[----:B------:R-:W-:Y:S01]  /*0e20*/  SHF.L.U32 R0, R64, 0x10, RZ ;  /* 0x0000001040007819 */ /* 0x000fe200000006ff */
[----:B------:R-:W-:Y:S01]  /*0e30*/  HFMA2 R64, -RZ, RZ, 0, 0 ;  /* 0x00000000ff407431 */ /* 0x000fe200000001ff */
[----:B------:R-:W-:Y:S01]  /*0e40*/  PRMT R57, R65, 0x7632, R57 ;  /* 0x0000763241397816 */ /* 0x000fe20000000039 */
[----:B------:R-:W-:Y:S02]  /*0e50*/  IMAD.U32 R61, R61, 0x10000, RZ ;  /* 0x000100003d3d7824 */ /* 0x000fe400078e00ff */
[----:B------:R-:W-:Y:S01]  /*0e60*/  FFMA.FTZ R4, R0, R67, R95 ;  /* 0x0000004300047223 */ /* 0x000fe2000001005f */
[----:B------:R-:W-:-:S02]  /*0e70*/  IMAD.U32 R65, R65, 0x10000, RZ ;  /* 0x0001000041417824 */ /* 0x000fc400078e00ff */
[----:B-----5:R-:W-:Y:S01]  /*0e80*/  FMUL.FTZ R56, R0, R94 ;  /* 0x0000005e00387220 */ /* 0x020fe20000410000 */
[----:B------:R-:W-:Y:S02]  /*0e90*/  IMAD.U32 R57, R57, 0x10000, RZ ;  /* 0x0001000039397824 */ /* 0x000fe400078e00ff */
        /* <DEDUP_REMOVED lines=8> */
[----:B------:R-:W0:Y:S01]  /*0f20*/  LDC.64 R22, c[0x0][0x3a8] ;  /* 0x0000ea00ff167b82 */ /* 0x000e220000000a00 */
[C---:B------:R-:W-:Y:S01]  /*0f30*/  PRMT R4, R2.reuse, 0x7632, R4 ;  /* 0x0000763202047816 */ /* 0x040fe20000000004 */
[----:B------:R-:W-:Y:S01]  /*0f40*/  IMAD.SHL.U32 R48, R79, 0x100, RZ ;  /* 0x000001004f307824 */ /* 0x000fe200078e00ff */
[----:B------:R-:W-:Y:S01]  /*0f50*/  SHF.L.U32 R51, R2, 0x10, RZ ;  /* 0x0000001002337819 */ /* 0x000fe200000006ff */
[C---:B------:R-:W-:Y:S01]  /*0f60*/  IMAD.IADD R96, R8.reuse, 0x1, R16 ;  /* 0x0000000108607824 */ /* 0x040fe200078e0210 */
[C---:B------:R-:W-:Y:S01]  /*0f70*/  PRMT R2, R3.reuse, 0x7632, R2 ;  /* 0x0000763203027816 */ /* 0x040fe20000000002 */
[----:B------:R-:W-:Y:S01]  /*0f80*/  IMAD.U32 R3, R3, 0x10000, RZ ;  /* 0x0001000003037824 */ /* 0x000fe200078e00ff */
[----:B------:R-:W-:Y:S01]  /*0f90*/  IADD3 R34, P1, PT, R8, R10, RZ ;  /* 0x0000000a08227210 */ /* 0x000fe20007f3e0ff */
[----:B------:R-:W1:Y:S01]  /*0fa0*/  LDC.64 R24, c[0x0][0x440] ;  /* 0x00011000ff187b82 */ /* 0x000e620000000a00 */
[----:B------:R-:W-:Y:S02]  /*0fb0*/  IMAD.U32 R47, R4, 0x10000, RZ ;  /* 0x00010000042f7824 */ /* 0x000fe400078e00ff */
[--C-:B------:R-:W-:Y:S01]  /*0fc0*/  FADD.FTZ R50, R3, R92.reuse ;  /* 0x0000005c03327221 */ /* 0x100fe20000010000 */
[----:B------:R-:W-:Y:S01]  /*0fd0*/  SHF.L.U32 R3, R2, 0x10, RZ ;  /* 0x0000001002037819 */ /* 0x000fe200000006ff */
[--C-:B------:R-:W-:Y:S01]  /*0fe0*/  FADD.FTZ R51, R51, R92.reuse ;  /* 0x0000005c33337221 */ /* 0x100fe20000010000 */
[----:B------:R-:W-:Y:S01]  /*0ff0*/  ISETP.NE.AND P0, PT, R79, 0x1, PT ;  /* 0x000000014f00780c */ /* 0x000fe20003f05270 */
[--C-:B------:R-:W-:Y:S01]  /*1000*/  FADD.FTZ R47, R47, R92.reuse ;  /* 0x0000005c2f2f7221 */ /* 0x100fe20000010000 */
[----:B------:R-:W-:Y:S01]  /*1010*/  SHF.L.U32 R49, R72, 0x8, RZ ;  /* 0x0000000848317819 */ /* 0x000fe200000006ff */
[----:B------:R-:W2:Y:S01]  /*1020*/  LDC.64 R26, c[0x0][0x3c0] ;  /* 0x0000f000ff1a7b82 */ /* 0x000ea20000000a00 */
[----:B------:R-:W-:Y:S01]  /*1030*/  FADD.FTZ R46, R3, R92 ;  /* 0x0000005c032e7221 */ /* 0x000fe20000010000 */
[----:B------:R-:W-:Y:S01]  /*1040*/  ISETP.GE.AND P2, PT, R80, R71, PT ;  /* 0x000000475000720c */ /* 0x000fe20003f46270 */
[----:B------:R-:W-:Y:S01]  /*1050*/  IMAD.X R35, RZ, RZ, R73, P1 ;  /* 0x000000ffff237224 */ /* 0x000fe200008e0649 */
[----:B------:R-:W-:Y:S01]  /*1060*/  IADD3 R52, PT, PT, R79, -0x2, RZ ;  /* 0xfffffffe4f347810 */ /* 0x000fe20007ffe0ff */
[----:B------:R-:W-:Y:S01]  /*1070*/  FMUL.FTZ R45, R51, R67 ;  /* 0x00000043332d7220 */ /* 0x000fe20000410000 */
[----:B------:R-:W-:Y:S01]  /*1080*/  MOV R64, RZ ;  /* 0x000000ff00407202 */ /* 0x000fe20000000f00 */
[----:B------:R-:W-:Y:S01]  /*1090*/  FMUL.FTZ R44, R50, R66 ;  /* 0x00000042322c7220 */ /* 0x000fe20000410000 */
[----:B------:R-:W3:Y:S01]  /*10a0*/  LDC.64 R28, c[0x0][0x450] ;  /* 0x00011400ff1c7b82 */ /* 0x000ee20000000a00 */
[----:B------:R-:W-:Y:S01]  /*10b0*/  ISETP.EQ.AND P0, PT, R16, RZ, P0 ;  /* 0x000000ff1000720c */ /* 0x000fe20000702270 */
[----:B------:R-:W-:Y:S01]  /*10c0*/  FMUL.FTZ R43, R47, R62 ;  /* 0x0000003e2f2b7220 */ /* 0x000fe20000410000 */
[----:B------:R-:W-:Y:S01]  /*10d0*/  LOP3.LUT R49, R49, 0x100, RZ, 0xc0, !PT ;  /* 0x0000010031317812 */ /* 0x000fe200078ec0ff */
[----:B------:R-:W-:Y:S01]  /*10e0*/  FMUL.FTZ R42, R46, R58 ;  /* 0x0000003a2e2a7220 */ /* 0x000fe20000410000 */
[----:B------:R-:W-:Y:S01]  /*10f0*/  LOP3.LUT R48, R48, 0x100, RZ, 0xc0, !PT ;  /* 0x0000010030307812 */ /* 0x000fe200078ec0ff */
[----:B------:R-:W4:Y:S02]  /*1100*/  LDCU UR10, c[0x0][0x394] ;  /* 0x00007280ff0a77ac */ /* 0x000f240008000800 */
[----:B------:R-:W0:Y:S01]  /*1110*/  LDC.64 R30, c[0x0][0x3e0] ;  /* 0x0000f800ff1e7b82 */ /* 0x000e220000000a00 */
[----:B------:R-:W0:Y:S01]  /*1120*/  LDCU UR12, c[0x0][0x38c] ;  /* 0x00007180ff0c77ac */ /* 0x000e220008000800 */
[----:B------:R-:W0:Y:S06]  /*1130*/  LDCU UR11, c[0x0][0x388] ;  /* 0x00007100ff0b77ac */ /* 0x000e2c0008000800 */
[----:B------:R-:W0:Y:S01]  /*1140*/  LDC.64 R32, c[0x0][0x4d0] ;  /* 0x00013400ff207b82 */ /* 0x000e220000000a00 */
[----:B------:R-:W0:Y:S01]  /*1150*/  LDCU.64 UR8, c[0x0][0x538] ;  /* 0x0000a700ff0877ac */ /* 0x000e220008000a00 */
[----:B------:R-:W-:-:S05]  /*1160*/  UMOV UR4, URZ ;  /* 0x000000ff00047c82 */ /* 0x000fca0008000000 */
.L_x_9779:
[----:B------:R-:W-:Y:S01]  /*1170*/  MOV R2, R80 ;  /* 0x0000005000027202 */ /* 0x000fe20000000f00 */
[----:B------:R-:W-:Y:S01]  /*1180*/  IMAD.MOV.U32 R3, RZ, RZ, RZ ;  /* 0x000000ffff037224 */ /* 0x000fe200078e00ff */
[-C--:B------:R-:W-:Y:S02]  /*1190*/  ISETP.GE.AND P4, PT, R76, R71.reuse, PT ;  /* 0x000000474c00720c */ /* 0x080fe40003f86270 */
[-C--:B------:R-:W-:Y:S01]  /*11a0*/  ISETP.GE.AND P3, PT, R78, R71.reuse, PT ;  /* 0x000000474e00720c */ /* 0x080fe20003f66270 */
[----:B--2---:R-:W-:Y:S01]  /*11b0*/  IMAD.WIDE.U32 R2, R26, UR4, R2 ;  /* 0x000000041a027c25 */ /* 0x004fe2000f8e0002 */
[----:B------:R-:W-:-:S03]  /*11c0*/  ISETP.GE.AND P1, PT, R74, R71, PT ;  /* 0x000000474a00720c */ /* 0x000fc60003f26270 */
[----:B------:R-:W-:Y:S01]  /*11d0*/  IMAD R3, R27, UR4, R3 ;  /* 0x000000041b037c24 */ /* 0x000fe2000f8e0203 */
[----:B0-----:R-:W-:-:S04]  /*11e0*/  LEA R4, P5, R2, R85, 0x1 ;  /* 0x0000005502047211 */ /* 0x001fc800078a08ff */
[----:B------:R-:W-:-:S05]  /*11f0*/  LEA.HI.X R5, R2, R83, R3, 0x1, P5 ;  /* 0x0000005302057211 */ /* 0x000fca00028f0c03 */
[----:B------:R-:W2:Y:S04]  /*1200*/  @!P2 LDG.E.U16 R41, desc[UR16][R4.64] ;  /* 0x000000100429a981 */ /* 0x000ea8000c1e1500 */
[----:B------:R-:W5:Y:S04]  /*1210*/  @!P4 LDG.E.U16 R36, desc[UR16][R4.64+0x80] ;  /* 0x000080100424c981 */ /* 0x000f68000c1e1500 */
[----:B----4-:R-:W4:Y:S04]  /*1220*/  @!P3 LDG.E.U16 R37, desc[UR16][R4.64+0x40] ;  /* 0x000040100425b981 */ /* 0x010f28000c1e1500 */
[----:B------:R3:W3:Y:S01]  /*1230*/  @!P1 LDG.E.U16 R39, desc[UR16][R4.64+0xc0] ;  /* 0x0000c01004279981 */ /* 0x0006e2000c1e1500 */
[----:B------:R-:W-:Y:S01]  /*1240*/  MOV R2, R14 ;  /* 0x0000000e00027202 */ /* 0x000fe20000000f00 */
[----:B------:R-:W-:-:S04]  /*1250*/  IMAD.MOV.U32 R3, RZ, RZ, R93 ;  /* 0x000000ffff037224 */ /* 0x000fc800078e005d */
[----:B0-----:R-:W-:-:S04]  /*1260*/  IMAD.WIDE.U32 R2, R22, UR4, R2 ;  /* 0x0000000416027c25 */ /* 0x001fc8000f8e0002 */
[----:B------:R-:W-:Y:S01]  /*1270*/  IMAD R3, R23, UR4, R3 ;  /* 0x0000000417037c24 */ /* 0x000fe2000f8e0203 */
[----:B-1----:R-:W-:-:S04]  /*1280*/  LEA R6, P5, R2, R24, 0x2 ;  /* 0x0000001802067211 */ /* 0x002fc800078a10ff */
[----:B------:R-:W-:-:S05]  /*1290*/  LEA.HI.X R7, R2, R25, R3, 0x2, P5 ;  /* 0x0000001902077211 */ /* 0x000fca00028f1403 */
[----:B------:R0:W3:Y:S01]  /*12a0*/  LDG.E R101, desc[UR16][R6.64] ;  /* 0x0000001006657981 */ /* 0x0000e2000c1e1900 */
[----:B------:R-:W-:Y:S01]  /*12b0*/  HFMA2 R38, -RZ, RZ, 0, 0 ;  /* 0x00000000ff267431 */ /* 0x000fe200000001ff */
[----:B------:R-:W-:Y:S01]  /*12c0*/  MOV R3, R91 ;  /* 0x0000005b00037202 */ /* 0x000fe20000000f00 */
[----:B------:R-:W-:Y:S01]  /*12d0*/  IMAD.MOV.U32 R2, RZ, RZ, R12 ;  /* 0x000000ffff027224 */ /* 0x000fe200078e000c */
[----:B------:R-:W-:-:S03]  /*12e0*/  MOV R40, RZ ;  /* 0x000000ff00287202 */ /* 0x000fc60000000f00 */
[----:B------:R-:W-:-:S04]  /*12f0*/  IMAD.WIDE.U32 R2, R30, UR4, R2 ;  /* 0x000000041e027c25 */ /* 0x000fc8000f8e0002 */
[----:B------:R-:W-:Y:S01]  /*1300*/  IMAD R3, R31, UR4, R3 ;  /* 0x000000041f037c24 */ /* 0x000fe2000f8e0203 */
[----:B--2---:R-:W-:Y:S02]  /*1310*/  @!P2 PRMT R38, R41, 0x5410, RZ ;  /* 0x000054102926a816 */ /* 0x004fe400000000ff */
[----:B-----5:R-:W-:Y:S02]  /*1320*/  @!P4 PRMT R40, R36, 0x5410, RZ ;  /* 0x000054102428c816 */ /* 0x020fe400000000ff */
[----:B----4-:R-:W-:Y:S02]  /*1330*/  @!P3 PRMT R38, R38, 0x5410, R37 ;  /* 0x000054102626b816 */ /* 0x010fe40000000025 */
[----:B---3--:R-:W-:Y:S02]  /*1340*/  LEA R4, P3, R2, R28, 0x2 ;  /* 0x0000001c02047211 */ /* 0x008fe400078610ff */
[----:B------:R-:W-:Y:S02]  /*1350*/  @!P1 PRMT R40, R40, 0x5410, R39 ;  /* 0x0000541028289816 */ /* 0x000fe40000000027 */
[----:B0-----:R-:W-:-:S02]  /*1360*/  PRMT R7, R38, 0x7632, R7 ;  /* 0x0000763226077816 */ /* 0x001fc40000000007 */
[----:B------:R-:W-:Y:S02]  /*1370*/  PRMT R37, R40, 0x7632, R37 ;  /* 0x0000763228257816 */ /* 0x000fe40000000025 */
[----:B------:R-:W-:Y:S01]  /*1380*/  LEA.HI.X R5, R2, R29, R3, 0x2, P3 ;  /* 0x0000001d02057211 */ /* 0x000fe200018f1403 */
[----:B------:R-:W-:Y:S04]  /*1390*/  STS.U16 [R69], R38 ;  /* 0x0000002645007388 */ /* 0x000fe80000000400 */
[----:B------:R-:W-:Y:S04]  /*13a0*/  STS.U16 [R69+0x40], R7 ;  /* 0x0000400745007388 */ /* 0x000fe80000000400 */
[----:B------:R-:W-:Y:S04]  /*13b0*/  STS.U16 [R69+0x80], R40 ;  /* 0x0000802845007388 */ /* 0x000fe80000000400 */
[----:B------:R0:W-:Y:S01]  /*13c0*/  STS.U16 [R69+0xc0], R37 ;  /* 0x0000c02545007388 */ /* 0x0001e20000000400 */
[----:B------:R-:W-:-:S03]  /*13d0*/  NOP ;  /* 0x0000000000007918 */ /* 0x000fc60000000000 */
[----:B------:R1:W2:Y:S04]  /*13e0*/  LDG.E R4, desc[UR16][R4.64] ;  /* 0x0000001004047981 */ /* 0x0002a8000c1e1900 */
[----:B------:R-:W3:Y:S01]  /*13f0*/  LDS.64 R2, [R68] ;  /* 0x0000000044027984 */ /* 0x000ee20000000a00 */
[----:B------:R-:W4:Y:S01]  /*1400*/  S2UR UR7, SR_CgaCtaId ;  /* 0x00000000000779c3 */ /* 0x000f220000008800 */
[----:B------:R-:W-:-:S04]  /*1410*/  FMUL.FTZ R6, R101, 1.4426950216293334961 ;  /* 0x3fb8aa3b65067820 */ /* 0x000fc80000410000 */
[-C--:B------:R-:W-:Y:S01]  /*1420*/  FMUL.FTZ R36, R51, R6.reuse ;  /* 0x0000000633247220 */ /* 0x080fe20000410000 */
[-C--:B0-----:R-:W-:Y:S01]  /*1430*/  FMUL.FTZ R37, R47, R6.reuse ;  /* 0x000000062f257220 */ /* 0x081fe20000410000 */
[-C--:B------:R-:W-:Y:S01]  /*1440*/  FMUL.FTZ R103, R50, R6.reuse ;  /* 0x0000000632677220 */ /* 0x080fe20000410000 */
[----:B------:R-:W-:-:S03]  /*1450*/  FMUL.FTZ R106, R46, R6 ;  /* 0x000000062e6a7220 */ /* 0x000fc60000410000 */
[----:B------:R-:W0:Y:S01]  /*1460*/  MUFU.EX2 R36, R36 ;  /* 0x0000002400247308 */ /* 0x000e220000000800 */
[----:B------:R-:W-:Y:S01]  /*1470*/  UMOV UR6, 0x400 ;  /* 0x0000040000067882 */ /* 0x000fe20000000000 */
[C---:B------:R-:W-:Y:S02]  /*1480*/  ISETP.NE.AND P3, PT, R16.reuse, RZ, PT ;  /* 0x000000ff1000720c */ /* 0x040fe40003f65270 */
[----:B------:R-:W-:Y:S02]  /*1490*/  IADD3 R38, PT, PT, R49, UR4, RZ ;  /* 0x0000000431267c10 */ /* 0x000fe4000fffe0ff */
[----:B------:R-:W-:Y:S02]  /*14a0*/  ISETP.NE.AND P1, PT, R16, 0x1f, PT ;  /* 0x0000001f1000780c */ /* 0x000fe40003f25270 */
[----:B------:R-:W-:Y:S01]  /*14b0*/  SEL R38, R38, R77, !P3 ;  /* 0x0000004d26267207 */ /* 0x000fe20005800000 */
[----:B------:R-:W0:Y:S01]  /*14c0*/  MUFU.EX2 R37, R37 ;  /* 0x0000002500257308 */ /* 0x000e220000000800 */
[----:B----4-:R-:W-:-:S07]  /*14d0*/  ULEA UR6, UR7, UR6, 0x18 ;  /* 0x0000000607067291 */ /* 0x010fce000f8ec0ff */
[----:B------:R-:W4:Y:S01]  /*14e0*/  MUFU.EX2 R103, R103 ;  /* 0x0000006700677308 */ /* 0x000f220000000800 */
[----:B-1----:R-:W-:-:S07]  /*14f0*/  LEA R5, R38, UR6, 0x2 ;  /* 0x0000000626057c11 */ /* 0x002fce000f8e10ff */
[----:B------:R-:W1:Y:S01]  /*1500*/  MUFU.EX2 R106, R106 ;  /* 0x0000006a006a7308 */ /* 0x000e620000000800 */
[C---:B---3--:R-:W-:Y:S02]  /*1510*/  PRMT R104, R2.reuse, 0x7632, R104 ;  /* 0x0000763202687816 */ /* 0x048fe40000000068 */
[C---:B------:R-:W-:Y:S01]  /*1520*/  PRMT R105, R3.reuse, 0x7632, R105 ;  /* 0x0000763203697816 */ /* 0x040fe20000000069 */
[----:B0-----:R0:W-:Y:S01]  /*1530*/  STS [R5+0x548], R36 ;  /* 0x0005482405007388 */ /* 0x0011e20000000800 */
[----:B------:R-:W-:Y:S01]  /*1540*/  SHF.L.U32 R107, R3, 0x10, RZ ;  /* 0x00000010036b7819 */ /* 0x000fe200000006ff */
[----:B------:R-:W-:Y:S01]  /*1550*/  IMAD.U32 R102, R2, 0x10000, RZ ;  /* 0x0001000002667824 */ /* 0x000fe200078e00ff */
[----:B------:R-:W-:Y:S01]  /*1560*/  SHF.L.U32 R104, R104, 0x10, RZ ;  /* 0x0000001068687819 */ /* 0x000fe200000006ff */
[----:B------:R-:W-:Y:S01]  /*1570*/  IMAD.U32 R105, R105, 0x10000, RZ ;  /* 0x0001000069697824 */ /* 0x000fe200078e00ff */
[----:B------:R-:W-:Y:S01]  /*1580*/  BSSY.RECONVERGENT B0, `(.L_x_9766) ;  /* 0x0000013000007945 */ /* 0x000fe20003800200 */
[----:B------:R-:W-:Y:S01]  /*1590*/  FMUL.FTZ R111, R45, R102 ;  /* 0x000000662d6f7220 */ /* 0x000fe20000410000 */
[----:B------:R-:W-:Y:S01]  /*15a0*/  FMUL.FTZ R108, R44, R107 ;  /* 0x0000006b2c6c7220 */ /* 0x000fe20000410000 */
[----:B------:R-:W-:Y:S01]  /*15b0*/  FMUL.FTZ R110, R43, R104 ;  /* 0x000000682b6e7220 */ /* 0x000fe20000410000 */
[----:B------:R-:W-:Y:S01]  /*15c0*/  FMUL.FTZ R109, R42, R105 ;  /* 0x000000692a6d7220 */ /* 0x000fe20000410000 */
[----:B------:R-:W-:Y:S01]  /*15d0*/  BAR.SYNC.DEFER_BLOCKING 0x0 ;  /* 0x0000000000007b1d */ /* 0x000fe20000010000 */
[-C--:B--2---:R-:W-:Y:S01]  /*15e0*/  FMUL.FTZ R116, R0, R4.reuse ;  /* 0x0000000400747220 */ /* 0x084fe20000410000 */
[-C--:B------:R-:W-:Y:S01]  /*15f0*/  FMUL.FTZ R114, R61, R4.reuse ;  /* 0x000000043d727220 */ /* 0x080fe20000410000 */
[-C--:B0-----:R-:W-:Y:S01]  /*1600*/  FMUL.FTZ R5, R65, R4.reuse ;  /* 0x0000000441057220 */ /* 0x081fe20000410000 */
[----:B------:R-:W-:-:S02]  /*1610*/  FMUL.FTZ R4, R57, R4 ;  /* 0x0000000439047220 */ /* 0x000fc40000410000 */
        /* <DEDUP_REMOVED lines=8> */
.L_x_9767:
[----:B------:R0:W1:Y:S02]  /*16a0*/  LDS R7, [R100+UR5+0xd4c] ;  /* 0x000d4c0564077984 */ /* 0x0000640008000800 */
.L_x_9768:
[----:B------:R-:W-:Y:S05]  /*16b0*/  BSYNC.RECONVERGENT B0 ;  /* 0x0000000000007941 */ /* 0x000fea0003800200 */
.L_x_9766:
[----:B------:R-:W4:Y:S01]  /*16c0*/  @P0 LDC R3, c[0x0][0x38c] ;  /* 0x0000e300ff030b82 */ /* 0x000f220000000800 */
[----:B------:R-:W-:Y:S02]  /*16d0*/  IMAD.MOV.U32 R6, RZ, RZ, RZ ;  /* 0x000000ffff067224 */ /* 0x000fe400078e00ff */
        /* <DEDUP_REMOVED lines=13> */
[----:B------:R-:W-:Y:S01]  /*17b0*/  FFMA.FTZ R38, R111, R37, R110 ;  /* 0x000000256f267223 */ /* 0x000fe2000001006e */
[----:B------:R-:W-:-:S02]  /*17c0*/  ISETP.GT.U32.AND P5, PT, R98, 0x17, PT ;  /* 0x000000176200780c */ /* 0x000fc40003fa4070 */
[----:B------:R-:W1:Y:S01]  /*17d0*/  SHFL.DOWN PT, R41, R40, 0x1, 0x1f ;  /* 0x08201f0028297f89 */ /* 0x000e6200000e0000 */
[----:B------:R-:W-:Y:S01]  /*17e0*/  MOV R113, R39 ;  /* 0x0000002700717202 */ /* 0x000fe20000000f00 */
[----:B------:R-:W-:Y:S02]  /*17f0*/  FFMA.FTZ R38, R103, R38, R108 ;  /* 0x0000002667267223 */ /* 0x000fe4000001006c */
[----:B------:R-:W3:Y:S02]  /*1800*/  SHFL.DOWN PT, R112, R39, 0x1, 0x1f ;  /* 0x08201f0027707f89 */ /* 0x000ee400000e0000 */
[----:B------:R-:W-:-:S05]  /*1810*/  FFMA.FTZ R38, R106, R38, R109 ;  /* 0x000000266a267223 */ /* 0x000fca000001006d */
[----:B--2---:R-:W2:Y:S01]  /*1820*/  SHFL.UP PT, R3, R38, 0x1, RZ ;  /* 0x0420000026037989 */ /* 0x004ea200000e00ff */
[----:B-1----:R-:W-:Y:S01]  /*1830*/  @P1 FMUL.FTZ R2, R41, R40 ;  /* 0x0000002829021220 */ /* 0x002fe20000410000 */
[----:B---3--:R-:W-:-:S04]  /*1840*/  @P1 FFMA.FTZ R113, R40, R112, R113 ;  /* 0x0000007028711223 */ /* 0x008fc80000010071 */
[----:B------:R-:W-:Y:S01]  /*1850*/  @P1 MOV R40, R2 ;  /* 0x0000000200281202 */ /* 0x000fe20000000f00 */
[----:B------:R-:W-:Y:S01]  /*1860*/  FMUL.FTZ R2, R36, R37 ;  /* 0x0000002524027220 */ /* 0x000fe20000410000 */
[----:B------:R-:W-:Y:S01]  /*1870*/  ISETP.GE.AND P1, PT, R70, 0x1, PT ;  /* 0x000000014600780c */ /* 0x000fe20003f26270 */
[----:B------:R-:W1:Y:S02]  /*1880*/  SHFL.DOWN PT, R112, R113, 0x2, 0x1f ;  /* 0x08401f0071707f89 */ /* 0x000e6400000e0000 */
[----:B------:R-:W-:Y:S02]  /*1890*/  FMUL.FTZ R41, R103, R2 ;  /* 0x0000000267297220 */ /* 0x000fe40000410000 */
[----:B------:R-:W3:Y:S02]  /*18a0*/  SHFL.DOWN PT, R115, R40, 0x2, 0x1f ;  /* 0x08401f0028737f89 */ /* 0x000ee400000e0000 */
[----:B------:R-:W-:-:S04]  /*18b0*/  FMUL.FTZ R41, R106, R41 ;  /* 0x000000296a297220 */ /* 0x000fc80000410000 */
[----:B--2---:R-:W-:Y:S01]  /*18c0*/  FFMA.FTZ R3, R41, R3, R38 ;  /* 0x0000000329037223 */ /* 0x004fe20000010026 */
[----:B------:R-:W2:Y:S04]  /*18d0*/  SHFL.UP PT, R2, R41, 0x1, RZ ;  /* 0x0420000029027989 */ /* 0x000ea800000e00ff */
[----:B------:R-:W-:-:S05]  /*18e0*/  FSEL R38, R38, R3, !P1 ;  /* 0x0000000326267208 */ /* 0x000fca0004800000 */
[----:B------:R-:W5:Y:S01]  /*18f0*/  SHFL.UP PT, R3, R38, 0x2, RZ ;  /* 0x0440000026037989 */ /* 0x000f6200000e00ff */
[C---:B-1----:R-:W-:Y:S01]  /*1900*/  @!P4 FFMA.FTZ R113, R40.reuse, R112, R113 ;  /* 0x000000702871c223 */ /* 0x042fe20000010071 */
[----:B---3--:R-:W-:-:S04]  /*1910*/  @!P4 FMUL.FTZ R39, R40, R115 ;  /* 0x000000732827c220 */ /* 0x008fc80000410000 */
[----:B------:R-:W1:Y:S01]  /*1920*/  SHFL.DOWN PT, R112, R113, 0x4, 0x1f ;  /* 0x08801f0071707f89 */ /* 0x000e6200000e0000 */
[----:B------:R-:W-:Y:S01]  /*1930*/  @!P4 IMAD.MOV.U32 R40, RZ, RZ, R39 ;  /* 0x000000ffff28c224 */ /* 0x000fe200078e0027 */
[----:B------:R-:W-:Y:S01]  /*1940*/  ISETP.GT.U32.AND P4, PT, R98, 0x1b, PT ;  /* 0x0000001b6200780c */ /* 0x000fe20003f84070 */
[----:B--2---:R-:W-:Y:S01]  /*1950*/  @P1 FMUL.FTZ R41, R41, R2 ;  /* 0x0000000229291220 */ /* 0x004fe20000410000 */
[----:B------:R-:W-:Y:S02]  /*1960*/  ISETP.GE.AND P1, PT, R70, 0x2, PT ;  /* 0x000000024600780c */ /* 0x000fe40003f26270 */
[----:B------:R-:W2:Y:S04]  /*1970*/  SHFL.DOWN PT, R39, R40, 0x4, 0x1f ;  /* 0x08801f0028277f89 */ /* 0x000ea800000e0000 */
[----:B------:R-:W3:Y:S01]  /*1980*/  SHFL.UP PT, R2, R41, 0x2, RZ ;  /* 0x0440000029027989 */ /* 0x000ee200000e00ff */
[----:B-----5:R-:W-:-:S04]  /*1990*/  FFMA.FTZ R3, R41, R3, R38 ;  /* 0x0000000329037223 */ /* 0x020fc80000010026 */
[----:B-1----:R-:W-:Y:S01]  /*19a0*/  @!P4 FFMA.FTZ R113, R40, R112, R113 ;  /* 0x000000702871c223 */ /* 0x002fe20000010071 */
[----:B------:R-:W-:Y:S01]  /*19b0*/  FSEL R112, R38, R3, !P1 ;  /* 0x0000000326707208 */ /* 0x000fe20004800000 */
[----:B------:R-:W-:-:S03]  /*19c0*/  HFMA2 R38, -RZ, RZ, 1.875, 0 ;  /* 0x3f800000ff267431 */ /* 0x000fc600000001ff */
[----:B------:R-:W1:Y:S01]  /*19d0*/  SHFL.DOWN PT, R117, R113, 0x8, 0x1f ;  /* 0x09001f0071757f89 */ /* 0x000e6200000e0000 */
[----:B--2---:R-:W-:-:S03]  /*19e0*/  @!P4 FMUL.FTZ R39, R40, R39 ;  /* 0x000000272827c220 */ /* 0x004fc60000410000 */
[----:B------:R-:W2:Y:S01]  /*19f0*/  SHFL.UP PT, R3, R112, 0x4, RZ ;  /* 0x0480000070037989 */ /* 0x000ea200000e00ff */
[----:B---3--:R-:W-:Y:S01]  /*1a00*/  @P1 FMUL.FTZ R41, R41, R2 ;  /* 0x0000000229291220 */ /* 0x008fe20000410000 */
[----:B------:R-:W-:Y:S01]  /*1a10*/  @!P4 MOV R40, R39 ;  /* 0x000000270028c202 */ /* 0x000fe20000000f00 */
[----:B------:R-:W-:Y:S01]  /*1a20*/  IMAD.MOV.U32 R39, RZ, RZ, RZ ;  /* 0x000000ffff277224 */ /* 0x000fe200078e00ff */
[----:B------:R-:W-:Y:S02]  /*1a30*/  ISETP.GE.AND P1, PT, R79, UR10, PT ;  /* 0x0000000a4f007c0c */ /* 0x000fe4000bf26270 */
[----:B------:R-:W3:Y:S01]  /*1a40*/  SHFL.UP PT, R2, R41, 0x4, RZ ;  /* 0x0480000029027989 */ /* 0x000ee200000e00ff */
[----:B------:R-:W-:Y:S02]  /*1a50*/  ISETP.GE.AND P4, PT, R70, 0x4, PT ;  /* 0x000000044600780c */ /* 0x000fe40003f86270 */
[----:B------:R-:W-:Y:S01]  /*1a60*/  ISETP.NE.OR P1, PT, R16, RZ, P1 ;  /* 0x000000ff1000720c */ /* 0x000fe20000f25670 */
[----:B------:R-:W5:Y:S01]  /*1a70*/  SHFL.DOWN PT, R115, R40, 0x8, 0x1f ;  /* 0x09001f0028737f89 */ /* 0x000f6200000e0000 */
[----:B-1----:R-:W-:Y:S01]  /*1a80*/  @!P5 FFMA.FTZ R113, R40, R117, R113 ;  /* 0x000000752871d223 */ /* 0x002fe20000010071 */
[----:B--2---:R-:W-:-:S10]  /*1a90*/  FFMA.FTZ R3, R41, R3, R112 ;  /* 0x0000000329037223 */ /* 0x004fd40000010070 */
[----:B------:R-:W-:Y:S01]  /*1aa0*/  @!P1 LDS.64 R38, [UR7+0xdc8] ;  /* 0x000dc807ff269984 */ /* 0x000fe20008000a00 */
[----:B------:R-:W-:Y:S02]  /*1ab0*/  ISETP.GE.AND P1, PT, R70, 0x8, PT ;  /* 0x000000084600780c */ /* 0x000fe40003f26270 */
[----:B------:R-:W-:Y:S01]  /*1ac0*/  FSEL R112, R112, R3, !P4 ;  /* 0x0000000370707208 */ /* 0x000fe20006000000 */
[----:B------:R-:W1:Y:S01]  /*1ad0*/  SHFL.DOWN PT, R117, R113, 0x10, 0x1f ;  /* 0x0a001f0071757f89 */ /* 0x000e6200000e0000 */
[----:B---3--:R-:W-:Y:S01]  /*1ae0*/  @P4 FMUL.FTZ R41, R41, R2 ;  /* 0x0000000229294220 */ /* 0x008fe20000410000 */
[----:B------:R-:W-:Y:S02]  /*1af0*/  ISETP.GT.U32.AND P4, PT, R98, 0xf, PT ;  /* 0x0000000f6200780c */ /* 0x000fe40003f84070 */
[----:B------:R-:W2:Y:S01]  /*1b00*/  SHFL.UP PT, R3, R112, 0x8, RZ ;  /* 0x0500000070037989 */ /* 0x000ea200000e00ff */
[----:B-----5:R-:W-:-:S03]  /*1b10*/  @!P5 FMUL.FTZ R115, R40, R115 ;  /* 0x000000732873d220 */ /* 0x020fc60000410000 */
[----:B------:R-:W3:Y:S02]  /*1b20*/  SHFL.UP PT, R2, R41, 0x8, RZ ;  /* 0x0500000029027989 */ /* 0x000ee400000e00ff */
[----:B------:R-:W-:-:S05]  /*1b30*/  @!P5 MOV R40, R115 ;  /* 0x000000730028d202 */ /* 0x000fca0000000f00 */
[----:B------:R-:W5:Y:S01]  /*1b40*/  SHFL.DOWN PT, R115, R40, 0x10, 0x1f ;  /* 0x0a001f0028737f89 */ /* 0x000f6200000e0000 */
[----:B-1----:R-:W-:Y:S01]  /*1b50*/  @!P4 FFMA.FTZ R113, R40, R117, R113 ;  /* 0x000000752871c223 */ /* 0x002fe20000010071 */
[----:B--2---:R-:W-:-:S04]  /*1b60*/  FFMA.FTZ R3, R41, R3, R112 ;  /* 0x0000000329037223 */ /* 0x004fc80000010070 */
[----:B------:R-:W-:Y:S01]  /*1b70*/  SHFL.DOWN PT, R117, R113, 0x1, 0x1f ;  /* 0x08201f0071757f89 */ /* 0x000fe200000e0000 */
[----:B---3--:R-:W-:Y:S01]  /*1b80*/  @P1 FMUL.FTZ R41, R41, R2 ;  /* 0x0000000229291220 */ /* 0x008fe20000410000 */
[----:B------:R-:W-:Y:S02]  /*1b90*/  FSEL R120, R112, R3, !P1 ;  /* 0x0000000370787208 */ /* 0x000fe40004800000 */
[----:B------:R-:W-:Y:S01]  /*1ba0*/  SHFL.IDX PT, R118, R113, RZ, 0x1f ;  /* 0x00001fff71767589 */ /* 0x000fe200000e0000 */
[----:B------:R-:W-:-:S03]  /*1bb0*/  ISETP.GE.AND P1, PT, R70, 0x10, PT ;  /* 0x000000104600780c */ /* 0x000fc60003f26270 */
[----:B------:R-:W-:Y:S01]  /*1bc0*/  SHFL.IDX PT, R119, R39, RZ, 0x1f ;  /* 0x00001fff27777589 */ /* 0x000fe200000e0000 */
[----:B-----5:R-:W-:-:S03]  /*1bd0*/  @!P4 FMUL.FTZ R115, R40, R115 ;  /* 0x000000732873c220 */ /* 0x020fc60000410000 */
[----:B------:R-:W-:Y:S02]  /*1be0*/  SHFL.UP PT, R3, R120, 0x10, RZ ;  /* 0x0600000078037989 */ /* 0x000fe400000e00ff */
[----:B------:R-:W-:Y:S02]  /*1bf0*/  @!P4 MOV R40, R115 ;  /* 0x000000730028c202 */ /* 0x000fe40000000f00 */
[----:B------:R-:W-:Y:S01]  /*1c00*/  SHFL.UP PT, R2, R41, 0x10, RZ ;  /* 0x0600000029027989 */ /* 0x000fe200000e00ff */
[----:B------:R-:W-:-:S03]  /*1c10*/  ISETP.NE.AND P4, PT, R16, 0x1f, PT ;  /* 0x0000001f1000780c */ /* 0x000fc60003f85270 */
[----:B------:R-:W1:Y:S04]  /*1c20*/  SHFL.DOWN PT, R112, R40, 0x1, 0x1f ;  /* 0x08201f0028707f89 */ /* 0x000e6800000e0000 */
[----:B------:R-:W2:Y:S06]  /*1c30*/  SHFL.IDX PT, R115, R40, RZ, 0x1f ;  /* 0x00001fff28737589 */ /* 0x000eac00000e0000 */
[----:B-1----:R-:W-:Y:S01]  /*1c40*/  @P4 FFMA.FTZ R119, R112, R119, R117 ;  /* 0x0000007770774223 */ /* 0x002fe20000010075 */
[C---:B------:R-:W-:Y:S01]  /*1c50*/  FFMA.FTZ R117, R41.reuse, R3, R120 ;  /* 0x0000000329757223 */ /* 0x040fe20000010078 */
[----:B------:R-:W-:-:S02]  /*1c60*/  @P1 FMUL.FTZ R41, R41, R2 ;  /* 0x0000000229291220 */ /* 0x000fc40000410000 */
[----:B------:R-:W-:Y:S01]  /*1c70*/  FFMA.FTZ R3, R119, R7, R4 ;  /* 0x0000000777037223 */ /* 0x000fe20000010004 */
[C---:B--2---:R-:W-:Y:S01]  /*1c80*/  FFMA.FTZ R39, R115.reuse, R39, R118 ;  /* 0x0000002773277223 */ /* 0x044fe20000010076 */
[----:B------:R-:W-:Y:S01]  /*1c90*/  FSEL R4, R120, R117, !P1 ;  /* 0x0000007578047208 */ /* 0x000fe20004800000 */
[----:B------:R-:W-:Y:S01]  /*1ca0*/  FMUL.FTZ R38, R115, R38 ;  /* 0x0000002673267220 */ /* 0x000fe20000410000 */
[-C--:B------:R-:W-:Y:S01]  /*1cb0*/  FFMA.FTZ R112, R106, R3.reuse, R5 ;  /* 0x000000036a707223 */ /* 0x080fe20000010005 */
[----:B------:R-:W-:Y:S01]  /*1cc0*/  ISETP.NE.AND P1, PT, R16, RZ, PT ;  /* 0x000000ff1000720c */ /* 0x000fe20003f25270 */
[----:B------:R-:W-:Y:S01]  /*1cd0*/  FMUL.FTZ R113, R46, R3 ;  /* 0x000000032e717220 */ /* 0x000fe20000410000 */
[----:B------:R1:W-:Y:S01]  /*1ce0*/  SHFL.UP PT, R120, R4, 0x1, RZ ;  /* 0x0420000004787989 */ /* 0x0003e200000e00ff */
[-C--:B------:R-:W-:Y:S01]  /*1cf0*/  FFMA.FTZ R114, R103, R112.reuse, R114 ;  /* 0x0000007067727223 */ /* 0x080fe20000010072 */
[----:B------:R-:W-:Y:S01]  /*1d00*/  FMUL.FTZ R115, R50, R112 ;  /* 0x0000007032737220 */ /* 0x000fe20000410000 */
[----:B------:R-:W-:Y:S01]  /*1d10*/  FMUL.FTZ R7, R58, R113 ;  /* 0x000000713a077220 */ /* 0x000fe20000410000 */
[----:B------:R-:W-:Y:S01]  /*1d20*/  SHFL.UP PT, R41, R41, 0x1, RZ ;  /* 0x0420000029297989 */ /* 0x000fe200000e00ff */
[-C--:B------:R-:W-:Y:S01]  /*1d30*/  FFMA.FTZ R116, R37, R114.reuse, R116 ;  /* 0x0000007225747223 */ /* 0x080fe20000010074 */
[----:B------:R-:W-:-:S03]  /*1d40*/  FMUL.FTZ R117, R47, R114 ;  /* 0x000000722f757220 */ /* 0x000fc60000410000 */
[----:B------:R-:W-:Y:S01]  /*1d50*/  FMUL.FTZ R118, R51, R116 ;  /* 0x0000007433767220 */ /* 0x000fe20000410000 */
[----:B------:R-:W-:Y:S01]  /*1d60*/  FMUL.FTZ R5, R62, R117 ;  /* 0x000000753e057220 */ /* 0x000fe20000410000 */
[----:B------:R-:W-:Y:S02]  /*1d70*/  @!P1 STS.64 [UR7+0xdc8], R38 ;  /* 0x000dc826ff009988 */ /* 0x000fe40008000a07 */
[----:B-1----:R-:W-:Y:S02]  /*1d80*/  FMUL.FTZ R4, R67, R118 ;  /* 0x0000007643047220 */ /* 0x002fe40000410000 */
[----:B----4-:R1:W2:Y:S02]  /*1d90*/  SHFL.IDX PT, R2, R6, RZ, 0x1f ;  /* 0x00001fff06027589 */ /* 0x0102a400000e0000 */
[----:B-1----:R-:W-:-:S05]  /*1da0*/  FMUL.FTZ R6, R66, R115 ;  /* 0x0000007342067220 */ /* 0x002fca0000410000 */
[----:B------:R1:W-:Y:S01]  /*1db0*/  STS.128 [R81+0x110], R4 ;  /* 0x0001100451007388 */ /* 0x0003e20000000c00 */
[----:B------:R-:W-:Y:S01]  /*1dc0*/  BAR.SYNC.DEFER_BLOCKING 0x0 ;  /* 0x0000000000007b1d */ /* 0x000fe20000010000 */
[----:B--2---:R-:W-:Y:S01]  /*1dd0*/  @P3 FFMA.FTZ R2, R41, R2, R120 ;  /* 0x0000000229023223 */ /* 0x004fe20000010078 */
[----:B------:R-:W-:-:S04]  /*1de0*/  IMAD.WIDE.U32 R40, R32, UR4, R34 ;  /* 0x0000000420287c25 */ /* 0x000fc8000f8e0022 */
[----:B------:R-:W-:Y:S01]  /*1df0*/  FFMA.FTZ R120, R36, R2, R111 ;  /* 0x0000000224787223 */ /* 0x000fe2000001006f */
[----:B------:R-:W-:Y:S01]  /*1e00*/  IMAD R41, R33, UR4, R41 ;  /* 0x0000000421297c24 */ /* 0x000fe2000f8e0229 */
[----:B------:R-:W-:Y:S02]  /*1e10*/  LEA R36, P3, R40, UR8, 0x2 ;  /* 0x0000000828247c11 */ /* 0x000fe4000f8610ff */
[----:B-1----:R-:W-:Y:S01]  /*1e20*/  IADD3 R7, PT, PT, -R96, UR11, RZ ;  /* 0x0000000b60077c10 */ /* 0x002fe2000fffe1ff */
[-C--:B------:R-:W-:Y:S01]  /*1e30*/  FFMA.FTZ R121, R37, R120.reuse, R110 ;  /* 0x0000007825797223 */ /* 0x080fe2000001006e */
[----:B------:R-:W-:Y:S01]  /*1e40*/  FADD.FTZ R2, -R111, R120 ;  /* 0x000000786f027221 */ /* 0x000fe20000010100 */
[----:B------:R-:W-:Y:S01]  /*1e50*/  LEA.HI.X R37, R40, UR9, R41, 0x2, P3 ;  /* 0x0000000928257c11 */ /* 0x000fe200098f1429 */
[----:B------:R-:W-:Y:S01]  /*1e60*/  FFMA.FTZ R4, R0, R120, RZ ;  /* 0x0000007800047223 */ /* 0x000fe200000100ff */
[----:B------:R-:W-:Y:S01]  /*1e70*/  ISETP.GE.AND P3, PT, R7, 0x1, PT ;  /* 0x000000010700780c */ /* 0x000fe20003f66270 */
[----:B------:R-:W-:Y:S01]  /*1e80*/  FADD.FTZ R110, -R110, R121 ;  /* 0x000000796e6e7221 */ /* 0x000fe20000010100 */
[----:B------:R-:W-:Y:S01]  /*1e90*/  FFMA.FTZ R5, R2, R118, RZ ;  /* 0x0000007602057223 */ /* 0x000fe200000100ff */
[-C--:B------:R-:W-:Y:S01]  /*1ea0*/  FFMA.FTZ R103, R103, R121.reuse, R108 ;  /* 0x0000007967677223 */ /* 0x080fe2000001006c */
[----:B------:R1:W2:Y:S01]  /*1eb0*/  LDS R119, [R75+0x80] ;  /* 0x000080004b777984 */ /* 0x0002a20000000800 */
        /* <DEDUP_REMOVED lines=8> */
[----:B------:R-:W-:Y:S01]  /*1f40*/  ISETP.GE.AND P5, PT, R7, 0x41, PT ;  /* 0x000000410700780c */ /* 0x000fe20003fa6270 */
[----:B------:R-:W-:Y:S01]  /*1f50*/  FFMA.FTZ R6, R57, R6, R4 ;  /* 0x0000000639067223 */ /* 0x000fe20000010004 */
[----:B------:R-:W-:Y:S01]  /*1f60*/  ISETP.GE.AND P6, PT, R7, 0x61, PT ;  /* 0x000000610700780c */ /* 0x000fe20003fc6270 */
[----:B------:R-:W-:Y:S01]  /*1f70*/  FFMA.FTZ R113, R38, R113, R5 ;  /* 0x0000007126717223 */ /* 0x000fe20000010005 */
[----:B-1----:R-:W-:Y:S11]  /*1f80*/  @!P3 BRA `(.L_x_9770) ;  /* 0x000000000008b947 */ /* 0x002ff60003800000 */
[----:B------:R-:W1:Y:S04]  /*1f90*/  LDS R5, [R75] ;  /* 0x000000004b057984 */ /* 0x000e680000000800 */
[----:B-1----:R1:W-:Y:S02]  /*1fa0*/  REDG.E.ADD.F32.FTZ.RN.STRONG.GPU desc[UR16][R36.64], R5 ;  /* 0x00000005240079a6 */ /* 0x0023e4000c12f310 */
.L_x_9770:
[----:B------:R-:W-:Y:S05]  /*1fb0*/  BSYNC.RECONVERGENT B0 ;  /* 0x0000000000007941 */ /* 0x000fea0003800200 */
.L_x_9769:
[----:B------:R-:W-:Y:S04]  /*1fc0*/  BSSY.RECONVERGENT B0, `(.L_x_9771) ;  /* 0x0000003000007945 */ /* 0x000fe80003800200 */
[----:B------:R-:W-:Y:S05]  /*1fd0*/  @!P4 BRA `(.L_x_9772) ;  /* 0x000000000004c947 */ /* 0x000fea0003800000 */
[----:B--2---:R3:W-:Y:S02]  /*1fe0*/  REDG.E.ADD.F32.FTZ.RN.STRONG.GPU desc[UR16][R36.64+0x80], R119 ;  /* 0x00008077240079a6 */ /* 0x0047e4000c12f310 */
.L_x_9772:
[----:B------:R-:W-:Y:S05]  /*1ff0*/  BSYNC.RECONVERGENT B0 ;  /* 0x0000000000007941 */ /* 0x000fea0003800200 */
.L_x_9771:
[----:B-1----:R1:W4:Y:S01]  /*2000*/  LDS R5, [R75+0x100] ;  /* 0x000100004b057984 */ /* 0x0023220000000800 */
[----:B------:R-:W-:Y:S04]  /*2010*/  BSSY.RECONVERGENT B0, `(.L_x_9773) ;  /* 0x0000003000007945 */ /* 0x000fe80003800200 */
[----:B------:R-:W-:Y:S05]  /*2020*/  @!P5 BRA `(.L_x_9774) ;  /* 0x000000000004d947 */ /* 0x000fea0003800000 */
[----:B----4-:R4:W-:Y:S02]  /*2030*/  REDG.E.ADD.F32.FTZ.RN.STRONG.GPU desc[UR16][R36.64+0x100], R5 ;  /* 0x00010005240079a6 */ /* 0x0109e4000c12f310 */
.L_x_9774:
[----:B------:R-:W-:Y:S05]  /*2040*/  BSYNC.RECONVERGENT B0 ;  /* 0x0000000000007941 */ /* 0x000fea0003800200 */
.L_x_9773:
[----:B----4-:R4:W0:Y:S01]  /*2050*/  LDS R5, [R75+0x180] ;  /* 0x000180004b057984 */ /* 0x0108220000000800 */
[----:B------:R-:W-:Y:S04]  /*2060*/  BSSY.RECONVERGENT B0, `(.L_x_9775) ;  /* 0x0000003000007945 */ /* 0x000fe80003800200 */
[----:B------:R-:W-:Y:S05]  /*2070*/  @!P6 BRA `(.L_x_9776) ;  /* 0x000000000004e947 */ /* 0x000fea0003800000 */
[----:B0-----:R0:W-:Y:S02]  /*2080*/  REDG.E.ADD.F32.FTZ.RN.STRONG.GPU desc[UR16][R36.64+0x180], R5 ;  /* 0x00018005240079a6 */ /* 0x0011e4000c12f310 */
.L_x_9776:
[----:B------:R-:W-:Y:S05]  /*2090*/  BSYNC.RECONVERGENT B0 ;  /* 0x0000000000007941 */ /* 0x000fea0003800200 */
.L_x_9775:
[----:B------:R-:W5:Y:S01]  /*20a0*/  SHFL.DOWN PT, R4, R113, 0x1, 0x1f ;  /* 0x08201f0071047f89 */ /* 0x000f6200000e0000 */
[----:B------:R-:W-:Y:S01]  /*20b0*/  ISETP.GT.AND P3, PT, R70, 0x1e, PT ;  /* 0x0000001e4600780c */ /* 0x000fe20003f64270 */
[CC--:B------:R-:W-:Y:S01]  /*20c0*/  FMUL.FTZ R39, R101.reuse, R3.reuse ;  /* 0x0000000365277220 */ /* 0x0c0fe20000410000 */
[C---:B0--3--:R-:W-:Y:S01]  /*20d0*/  FMUL.FTZ R37, R101.reuse, R112 ;  /* 0x0000007065257220 */ /* 0x049fe20000410000 */
[----:B------:R-:W0:Y:S01]  /*20e0*/  SHFL.DOWN PT, R5, R6, 0x1, 0x1f ;  /* 0x08201f0006057f89 */ /* 0x000e2200000e0000 */
        /* <DEDUP_REMOVED lines=12> */
[-C--:B------:R-:W-:Y:S01]  /*21b0*/  FFMA.FTZ R2, R67, R102.reuse, R2 ;  /* 0x0000006643027223 */ /* 0x080fe20000010002 */
[----:B------:R-:W-:Y:S01]  /*21c0*/  FFMA.FTZ R39, R58, R105, R39 ;  /* 0x000000693a277223 */ /* 0x000fe20000010027 */
[----:B------:R-:W-:Y:S01]  /*21d0*/  BSSY.RECONVERGENT B0, `(.L_x_9777) ;  /* 0x000002d000007945 */ /* 0x000fe20003800200 */
[----:B------:R-:W-:Y:S01]  /*21e0*/  FFMA.FTZ R54, R47, R3, R54 ;  /* 0x000000032f367223 */ /* 0x000fe20000010036 */
[----:B------:R-:W-:Y:S01]  /*21f0*/  FFMA.FTZ R55, R50, R107, R55 ;  /* 0x0000006b32377223 */ /* 0x000fe20000010037 */
[----:B------:R-:W-:Y:S01]  /*2200*/  FFMA.FTZ R56, R51, R102, R56 ;  /* 0x0000006633387223 */ /* 0x000fe20000010038 */
[----:B------:R-:W-:Y:S01]  /*2210*/  FFMA.FTZ R53, R46, R105, R53 ;  /* 0x000000692e357223 */ /* 0x000fe20000010035 */
[----:B-----5:R-:W-:Y:S01]  /*2220*/  @!P3 FADD.FTZ R113, R113, R4 ;  /* 0x000000047171b221 */ /* 0x020fe20000010000 */
[----:B------:R-:W-:Y:S01]  /*2230*/  FADD.FTZ R60, R7, R60 ;  /* 0x0000003c073c7221 */ /* 0x000fe20000010000 */
[----:B------:R-:W-:Y:S01]  /*2240*/  FADD.FTZ R63, R36, R63 ;  /* 0x0000003f243f7221 */ /* 0x000fe20000010000 */
[----:B------:R-:W-:Y:S01]  /*2250*/  FADD.FTZ R59, R2, R59 ;  /* 0x0000003b023b7221 */ /* 0x000fe20000010000 */
[----:B0-----:R-:W-:Y:S01]  /*2260*/  @!P3 FADD.FTZ R6, R6, R5 ;  /* 0x000000050606b221 */ /* 0x001fe20000010000 */
        /* <DEDUP_REMOVED lines=35> */
.L_x_9778:
[----:B------:R-:W-:Y:S05]  /*24a0*/  BSYNC.RECONVERGENT B0 ;  /* 0x0000000000007941 */ /* 0x000fea0003800200 */
.L_x_9777:
[----:B------:R-:W-:-:S04]  /*24b0*/  UIADD3 UR4, UPT, UPT, UR4, 0x1, URZ ;  /* 0x0000000104047890 */ /* 0x000fc8000fffe0ff */
[----:B------:R-:W-:-:S09]  /*24c0*/  UISETP.GE.AND UP0, UPT, UR4, UR12, UPT ;  /* 0x0000000c0400728c */ /* 0x000fd2000bf06270 */
[----:B------:R-:W-:Y:S05]  /*24d0*/  BRA.U !UP0, `(.L_x_9779) ;  /* 0xffffffed08247547 */ /* 0x000fea000b83ffff */
.L_x_9765:
[----:B------:R-:W-:Y:S01]  /*24e0*/  BAR.SYNC.DEFER_BLOCKING 0x0 ;  /* 0x0000000000007b1d */ /* 0x000fe20000010000 */
[----:B------:R-:W-:Y:S02]  /*24f0*/  ISETP.NE.AND P5, PT, R16, RZ, PT ;  /* 0x000000ff1000720c */ /* 0x000fe40003fa5270 */
[----:B------:R-:W-:Y:S02]  /*2500*/  F2FP.BF16.F32.PACK_AB R54, R54, R56 ;  /* 0x000000383636723e */ /* 0x000fe400000010ff */
[----:B------:R-:W-:-:S03]  /*2510*/  F2FP.BF16.F32.PACK_AB R55, R53, R55 ;  /* 0x000000373537723e */ /* 0x000fc600000010ff */
[----:B------:R-:W3:Y:S01]  /*2520*/  LDC.64 R28, c[0x0][0x4f8] ;  /* 0x00013e00ff1c7b82 */ /* 0x000ee20000000a00 */
[----:B------:R-:W5:Y:S01]  /*2530*/  LDCU.64 UR8, c[0x0][0x500] ;  /* 0x0000a000ff0877ac */ /* 0x000f620008000a00 */
[----:B------:R-:W-:Y:S02]  /*2540*/  SHF.R.S32.HI R9, RZ, 0x1f, R8 ;  /* 0x0000001fff097819 */ /* 0x000fe40000011408 */
[----:B------:R-:W-:Y:S01]  /*2550*/  F2FP.BF16.F32.PACK_AB R30, R60, R59 ;  /* 0x0000003b3c1e723e */ /* 0x000fe200000010ff */
[----:B------:R-:W1:Y:S01]  /*2560*/  LDCU.64 UR10, c[0x0][0x550] ;  /* 0x0000aa00ff0a77ac */ /* 0x000e620008000a00 */
[----:B------:R-:W-:Y:S01]  /*2570*/  F2FP.BF16.F32.PACK_AB R31, R64, R63 ;  /* 0x0000003f401f723e */ /* 0x000fe200000010ff */
[----:B------:R-:W-:Y:S01]  /*2580*/  FADD.FTZ R59, R59, R90 ;  /* 0x0000005a3b3b7221 */ /* 0x000fe20000010000 */
[----:B------:R-:W2:Y:S03]  /*2590*/  LDC.64 R32, c[0x0][0x518] ;  /* 0x00014600ff207b82 */ /* 0x000ea60000000a00 */
[----:B------:R-:W-:-:S04]  /*25a0*/  FADD.FTZ R60, R59, R60 ;  /* 0x0000003c3b3c7221 */ /* 0x000fc80000010000 */
[----:B------:R-:W-:Y:S01]  /*25b0*/  FADD.FTZ R63, R60, R63 ;  /* 0x0000003f3c3f7221 */ /* 0x000fe20000010000 */
[----:B------:R-:W-:Y:S01]  /*25c0*/  STS.64 [R68], R54 ;  /* 0x0000003644007388 */ /* 0x000fe20000000a00 */
[----:B------:R-:W-:-:S03]  /*25d0*/  NOP ;  /* 0x0000000000007918 */ /* 0x000fc60000000000 */
[----:B0-----:R-:W-:Y:S01]  /*25e0*/  LDS.U16 R5, [R69] ;  /* 0x0000000045057984 */ /* 0x001fe20000000400 */
[----:B---3--:R-:W-:-:S04]  /*25f0*/  IMAD.WIDE.U32 R2, R28, UR18, R8 ;  /* 0x000000121c027c25 */ /* 0x008fc8000f8e0008 */
[----:B------:R-:W-:Y:S01]  /*2600*/  FADD.FTZ R90, R63, R64 ;  /* 0x000000403f5a7221 */ /* 0x000fe20000010000 */
[----:B------:R-:W-:Y:S01]  /*2610*/  LDS.U16 R7, [R69+0x40] ;  /* 0x0000400045077984 */ /* 0x000fe20000000400 */
[----:B------:R-:W-:Y:S02]  /*2620*/  IMAD R3, R29, UR18, R3 ;  /* 0x000000121d037c24 */ /* 0x000fe4000f8e0203 */
[----:B--2---:R-:W-:Y:S01]  /*2630*/  IMAD.WIDE.U32 R8, R32, UR18, R8 ;  /* 0x0000001220087c25 */ /* 0x004fe2000f8e0008 */
[----:B------:R-:W-:Y:S03]  /*2640*/  LDS.U16 R23, [R69+0x80] ;  /* 0x0000800045177984 */ /* 0x000fe60000000400 */
[C---:B-----5:R-:W-:Y:S01]  /*2650*/  IMAD.WIDE.U32 R2, R99.reuse, UR8, R2 ;  /* 0x0000000863027c25 */ /* 0x060fe2000f8e0002 */
[----:B------:R-:W-:Y:S03]  /*2660*/  LDS.U16 R25, [R69+0xc0] ;  /* 0x0000c00045197984 */ /* 0x000fe60000000400 */
[----:B------:R-:W-:Y:S01]  /*2670*/  IMAD R0, R99, UR9, R3 ;  /* 0x0000000963007c24 */ /* 0x000fe2000f8e0203 */
[----:B------:R-:W-:Y:S01]  /*2680*/  @!P5 STS [UR6+0x100], R71 ;  /* 0x00010047ff00d988 */ /* 0x000fe20008000806 */
[----:B------:R-:W-:Y:S01]  /*2690*/  BAR.SYNC.DEFER_BLOCKING 0x0 ;  /* 0x0000000000007b1d */ /* 0x000fe20000010000 */
[----:B------:R-:W-:Y:S01]  /*26a0*/  IADD3 R3, P2, PT, R80, R2, RZ ;  /* 0x0000000250037210 */ /* 0x000fe20007f5e0ff */
[----:B------:R-:W-:-:S03]  /*26b0*/  IMAD R9, R33, UR18, R9 ;  /* 0x0000001221097c24 */ /* 0x000fc6000f8e0209 */
[C---:B-1----:R-:W-:Y:S01]  /*26c0*/  LEA R2, P4, R3.reuse, UR10, 0x1 ;  /* 0x0000000a03027c11 */ /* 0x042fe2000f8808ff */
[----:B------:R-:W-:Y:S01]  /*26d0*/  IMAD.X R0, RZ, RZ, R0, P2 ;  /* 0x000000ffff007224 */ /* 0x000fe200010e0600 */
[----:B------:R-:W0:Y:S04]  /*26e0*/  LDCU.64 UR8, c[0x0][0x560] ;  /* 0x0000ac00ff0877ac */ /* 0x000e280008000a00 */
[----:B------:R-:W-:Y:S01]  /*26f0*/  LEA.HI.X R3, R3, UR11, R0, 0x1, P4 ;  /* 0x0000000b03037c11 */ /* 0x000fe2000a0f0c00 */
[----:B------:R-:W1:Y:S02]  /*2700*/  LDS R27, [UR6+0x100] ;  /* 0x00010006ff1b7984 */ /* 0x000e640008000800 */
[-C--:B-1----:R-:W-:Y:S02]  /*2710*/  ISETP.GE.AND P0, PT, R80, R27.reuse, PT ;  /* 0x0000001b5000720c */ /* 0x082fe40003f06270 */
        /* <DEDUP_REMOVED lines=16> */
[----:B------:R-:W2:Y:S01]  /*2820*/  LDS R23, [UR6+0x100] ;  /* 0x00010006ff177984 */ /* 0x000ea20008000800 */
[----:B------:R-:W1:Y:S02]  /*2830*/  LDCU.64 UR6, c[0x0][0x520] ;  /* 0x0000a400ff0677ac */ /* 0x000e640008000a00 */
[----:B-1----:R-:W-:-:S04]  /*2840*/  IMAD.WIDE.U32 R2, R99, UR6, R8 ;  /* 0x0000000663027c25 */ /* 0x002fc8000f8e0008 */
[----:B------:R-:W-:Y:S01]  /*2850*/  IMAD R0, R99, UR7, R3 ;  /* 0x0000000763007c24 */ /* 0x000fe2000f8e0203 */
[----:B------:R-:W-:-:S04]  /*2860*/  IADD3 R3, P4, PT, R80, R2, RZ ;  /* 0x0000000250037210 */ /* 0x000fc80007f9e0ff */
[----:B------:R-:W-:Y:S02]  /*2870*/  IADD3.X R0, PT, PT, RZ, R0, RZ, P4, !PT ;  /* 0x00000000ff007210 */ /* 0x000fe400027fe4ff */
[----:B0-----:R-:W-:-:S04]  /*2880*/  LEA R2, P4, R3, UR8, 0x1 ;  /* 0x0000000803027c11 */ /* 0x001fc8000f8808ff */
[----:B------:R-:W-:Y:S02]  /*2890*/  LEA.HI.X R3, R3, UR9, R0, 0x1, P4 ;  /* 0x0000000903037c11 */ /* 0x000fe4000a0f0c00 */
[----:B------:R-:W-:Y:S02]  /*28a0*/  IADD3 R84, P4, PT, R84, -0x100, RZ ;  /* 0xffffff0054547810 */ /* 0x000fe40007f9e0ff */
[-C--:B--2---:R-:W-:Y:S02]  /*28b0*/  ISETP.GE.AND P0, PT, R80, R23.reuse, PT ;  /* 0x000000175000720c */ /* 0x084fe40003f06270 */
        /* <DEDUP_REMOVED lines=17> */
.L_x_9764:
        /* <DEDUP_REMOVED lines=34> */
.L_x_9782:
[----:B------:R-:W-:Y:S05]  /*2bf0*/  BSYNC.RECONVERGENT B0 ;  /* 0x0000000000007941 */ /* 0x000fea0003800200 */
.L_x_9781:
        /* <DEDUP_REMOVED lines=26> */
.L_x_9784:
[----:B------:R-:W-:Y:S05]  /*2da0*/  BSYNC.RECONVERGENT B0 ;  /* 0x0000000000007941 */ /* 0x000fea0003800200 */
.L_x_9783:
[----:B------:R-:W-:Y:S05]  /*2db0*/  @P2 EXIT ;  /* 0x000000000000294d */ /* 0x000fea0003800000 */
[----:B------:R-:W1:Y:S01]  /*2dc0*/  LDCU.64 UR8, c[0x0][0x4e8] ;  /* 0x00009d00ff0877ac */ /* 0x000e620008000a00 */
[----:B------:R-:W2:Y:S01]  /*2dd0*/  S2UR UR5, SR_CgaCtaId ;  /* 0x00000000000579c3 */ /* 0x000ea20000008800 */
[----:B------:R-:W-:Y:S01]  /*2de0*/  BSSY.RECONVERGENT B0, `(.L_x_9785) ;  /* 0x0000022000007945 */ /* 0x000fe20003800200 */
[----:B------:R-:W-:Y:S01]  /*2df0*/  UMOV UR4, 0x400 ;  /* 0x0000040000047882 */ /* 0x000fe20000000000 */
[----:B------:R-:W3:Y:S01]  /*2e00*/  LDCU UR6, c[0x0][0x360] ;  /* 0x00006c00ff0677ac */ /* 0x000ee20008000800 */
[----:B------:R-:W0:Y:S01]  /*2e10*/  LDCU.64 UR10, c[0x0][0x4b0] ;  /* 0x00009600ff0a77ac */ /* 0x000e220008000a00 */
[----:B------:R-:W0:Y:S01]  /*2e20*/  LDCU.64 UR12, c[0x0][0x530] ;  /* 0x0000a600ff0c77ac */ /* 0x000e220008000a00 */
[----:B------:R-:W0:Y:S01]  /*2e30*/  LDCU.64 UR14, c[0x0][0x4f0] ;  /* 0x00009e00ff0e77ac */ /* 0x000e220008000a00 */
[C---:B-1----:R-:W-:Y:S01]  /*2e40*/  IMAD.WIDE.U32 R2, R99.reuse, UR8, RZ ;  /* 0x0000000863027c25 */ /* 0x042fe2000f8e00ff */
[----:B------:R-:W1:Y:S03]  /*2e50*/  LDCU.64 UR18, c[0x0][0x540] ;  /* 0x0000a800ff1277ac */ /* 0x000e660008000a00 */
[----:B------:R-:W-:Y:S01]  /*2e60*/  IMAD R99, R99, UR9, R3 ;  /* 0x0000000963637c24 */ /* 0x000fe2000f8e0203 */
[----:B0-23--:R-:W-:-:S12]  /*2e70*/  ULEA UR4, UR5, UR4, 0x18 ;  /* 0x0000000405047291 */ /* 0x00dfd8000f8ec0ff */
.L_x_9786:
        /* <DEDUP_REMOVED lines=25> */
.L_x_9785:
[----:B------:R-:W-:Y:S05]  /*3010*/  EXIT ;  /* 0x000000000000794d */ /* 0x000fea0003800000 */
.L_x_9787:
        /* <DEDUP_REMOVED lines=14> */
.L_x_10544:


//--------------------- .text._Z25selective_scan_bwd_kernelI32Selective_Scan_bwd_kernel_traitsILi32ELi4ELb0ELb1ELb0ELb0ELb1EN3c108BFloat16EfEEv12SSMParamsBwd --------------------------
	.section	.text._Z25selective_scan_bwd_kernelI32Selective_Scan_bwd_kernel_traitsILi32ELi4ELb0ELb1ELb0ELb0ELb1EN3c108BFloat16EfEEv12SSMParamsBwd,"ax",@progbits
	.align	128
        .global         _Z25selective_scan_bwd_kernelI32Selective_Scan_bwd_kernel_traitsILi32ELi4ELb0ELb1ELb0ELb0ELb1EN3c108BFloat16EfEEv12SSMParamsBwd
        .type           _Z25selective_scan_bwd_kernelI32Selective_Scan_bwd_kernel_traitsILi32ELi4ELb0ELb1ELb0ELb0ELb1EN3c108BFloat16EfEEv12SSMParamsBwd,@function
        .size           _Z25selective_scan_bwd_kernelI32Selective_Scan_bwd_kernel_traitsILi32ELi4ELb0ELb1ELb0ELb0ELb1EN3c108BFloat16EfEEv12SSMParamsBwd,(.L_x_10545 - _Z25selective_scan_bwd_kernelI32Selective_Scan_bwd_kernel_traitsILi32ELi4ELb0ELb1ELb0ELb0ELb1EN3c108BFloat16EfEEv12SSMParamsBwd)
        .other          _Z25selective_scan_bwd_kernelI32Selective_Scan_bwd_kernel_traitsILi32ELi4ELb0ELb1ELb0ELb0ELb1EN3c108BFloat16EfEEv12SSMParamsBwd,@"STO_CUDA_ENTRY STV_DEFAULT"
_Z25selective_scan_bwd_kernelI32Selective_Scan_bwd_kernel_traitsILi32ELi4ELb0ELb1ELb0ELb0ELb1EN3c108BFloat16EfEEv12SSMParamsBwd:
.text._Z25selective_scan_bwd_kernelI32Selective_Scan_bwd_kernel_traitsILi32ELi4ELb0ELb1ELb0ELb0ELb1EN3c108BFloat16EfEEv12SSMParamsBwd:
        /* <DEDUP_REMOVED lines=65> */
[----:B------:R-:W4:Y:S01]  /*0410*/  @P0 LDC.64 R6, c[0x0][0x480] ;  /* 0x00012000ff060b82 */ /* 0x000f220000000a00 */
[----:B------:R-:W-:Y:S02]  /*0420*/  ISETP.NE.AND P2, PT, R8, RZ, PT ;  /* 0x000000ff0800720c */ /* 0x000fe40003f45270 */
[C---:B------:R-:W-:Y:S01]  /*0430*/  LEA R9, R19.reuse, 0xffffff80, 0x7 ;  /* 0xffffff8013097811 */ /* 0x040fe200078e38ff */
[----:B--2---:R-:W-:Y:S01]  /*0440*/  @P0 IMAD R0, R0, UR18, R99 ;  /* 0x0000001200000c24 */ /* 0x004fe2000f8e0263 */
[----:B------:R-:W-:-:S03]  /*0450*/  ISETP.GE.AND P1, PT, R19, 0x1, PT ;  /* 0x000000011300780c */ /* 0x000fc60003f26270 */
[----:B------:R-:W-:Y:S02]  /*0460*/  @P0 IMAD R0, R0, R19, RZ ;  /* 0x0000001300000224 */ /* 0x000fe400078e02ff */
[----:B------:R-:W2:Y:S01]  /*0470*/  LDC.64 R18, c[0x0][0x460] ;  /* 0x00011800ff127b82 */ /* 0x000ea20000000a00 */
[----:B------:R-:W-:Y:S01]  /*0480*/  IMAD.U32 R5, RZ, RZ, UR4 ;  /* 0x00000004ff057e24 */ /* 0x000fe2000f8e00ff */
[----:B-1----:R-:W-:Y:S01]  /*0490*/  UIMAD.WIDE.U32 UR4, UR18, UR6, URZ ;  /* 0x00000006120472a5 */ /* 0x002fe2000f8e00ff */
[----:B------:R-:W-:Y:S01]  /*04a0*/  @!P3 IADD3 R29, PT, PT, -R29, RZ, RZ ;  /* 0x000000ff1d1db210 */ /* 0x000fe20007ffe1ff */
[C---:B------:R-:W-:Y:S01]  /*04b0*/  IMAD.WIDE.U32 R2, R99.reuse, UR10, R2 ;  /* 0x0000000a63027c25 */ /* 0x040fe2000f8e0002 */
[----:B------:R-:W-:Y:S01]  /*04c0*/  @!P2 LOP3.LUT R29, RZ, R8, RZ, 0x33, !PT ;  /* 0x00000008ff1da212 */ /* 0x000fe200078e33ff */
        /* <DEDUP_REMOVED lines=19> */
[----:B------:R-:W-:Y:S01]  /*0600*/  IADD3 R9, P5, PT, R9, R4, RZ ;  /* 0x0000000409097210 */ /* 0x000fe20007fbe0ff */
[----:B------:R-:W-:Y:S01]  /*0610*/  IMAD.IADD R7, R5, 0x1, R7 ;  /* 0x0000000105077824 */ /* 0x000fe200078e0207 */
[----:B------:R-:W-:Y:S02]  /*0620*/  IADD3.X R4, PT, PT, R0, R13, RZ, P2, !PT ;  /* 0x0000000d00047210 */ /* 0x000fe400017fe4ff */
[----:B--2---:R-:W-:Y:S02]  /*0630*/  LEA R89, P0, R88, R18, 0x1 ;  /* 0x0000001258597211 */ /* 0x004fe400078008ff */
        /* <DEDUP_REMOVED lines=8> */
[----:B------:R-:W-:Y:S01]  /*06c0*/  HFMA2 R90, -RZ, RZ, 0, 0 ;  /* 0x00000000ff5a7431 */ /* 0x000fe200000001ff */
[----:B------:R-:W-:Y:S01]  /*06d0*/  LEA.HI.X R86, R86, R23, R3, 0x1, P0 ;  /* 0x0000001756567211 */ /* 0x000fe200000f0c03 */
[----:B------:R-:W-:Y:S01]  /*06e0*/  IMAD R97, R99, R97, R19 ;  /* 0x0000006163617224 */ /* 0x000fe200078e0213 */
[----:B------:R-:W-:Y:S02]  /*06f0*/  LEA.HI.X R82, R2, R25, R82, 0x1, P2 ;  /* 0x0000001902527211 */ /* 0x000fe400010f0c52 */
[----:B------:R-:W-:Y:S01]  /*0700*/  LEA.HI.X R83, R9, R27, R0, 0x1, P3 ;  /* 0x0000001b09537211 */ /* 0x000fe200018f0c00 */
[----:B------:R-:W-:Y:S06]  /*0710*/  @!P1 BRA `(.L_x_9788) ;  /* 0x0000002c00709947 */ /* 0x000fec0003800000 */
[----:B------:R-:W0:Y:S01]  /*0720*/  S2R R16, SR_TID.X ;  /* 0x0000000000107919 */ /* 0x000e220000002100 */
[----:B------:R-:W1:Y:S01]  /*0730*/  LDC.64 R4, c[0x0][0x4b8] ;  /* 0x00012e00ff047b82 */ /* 0x000e620000000a00 */
[----:B------:R-:W2:Y:S01]  /*0740*/  LDCU.64 UR6, c[0x0][0x3a0] ;  /* 0x00007400ff0677ac */ /* 0x000ea20008000a00 */
[----:B------:R-:W-:Y:S01]  /*0750*/  IMAD.MOV.U32 R17, RZ, RZ, RZ ;  /* 0x000000ffff117224 */ /* 0x000fe200078e00ff */
[----:B------:R-:W-:Y:S01]  /*0760*/  MOV R90, RZ ;  /* 0x000000ff005a7202 */ /* 0x000fe20000000f00 */
[----:B------:R-:W-:Y:S01]  /*0770*/  IMAD.MOV.U32 R95, RZ, RZ, RZ ;  /* 0x000000ffff5f7224 */ /* 0x000fe200078e00ff */
        /* <DEDUP_REMOVED lines=13> */
[----:B------:R-:W-:-:S03]  /*0850*/  LOP3.LUT R98, R16, 0x1f, RZ, 0xc0, !PT ;  /* 0x0000001f10627812 */ /* 0x000fc600078ec0ff */
[----:B------:R-:W-:Y:S01]  /*0860*/  IMAD R3, R5, UR18, R3 ;  /* 0x0000001205037c24 */ /* 0x000fe2000f8e0203 */
[----:B------:R-:W-:Y:S01]  /*0870*/  LEA R81, R16, UR5, 0x4 ;  /* 0x0000000510517c11 */ /* 0x000fe2000f8e20ff */
[----:B------:R-:W-:Y:S01]  /*0880*/  IMAD R91, R99, UR9, R13 ;  /* 0x00000009635b7c24 */ /* 0x000fe2000f8e020d */
[----:B--2---:R-:W-:Y:S01]  /*0890*/  MOV R79, UR6 ;  /* 0x00000006004f7c02 */ /* 0x004fe20008000f00 */
[----:B------:R-:W-:Y:S01]  /*08a0*/  IMAD.WIDE.U32 R10, R29, UR10, R2 ;  /* 0x0000000a1d0a7c25 */ /* 0x000fe2000f8e0002 */
[----:B------:R-:W-:Y:S02]  /*08b0*/  LOP3.LUT R3, R100, 0xf80, RZ, 0xc0, !PT ;  /* 0x00000f8064037812 */ /* 0x000fe400078ec0ff */
[----:B------:R-:W-:Y:S01]  /*08c0*/  IADD3 R75, PT, PT, R81, 0x110, RZ ;  /* 0x00000110514b7810 */ /* 0x000fe20007ffe0ff */
[C---:B------:R-:W-:Y:S01]  /*08d0*/  VIADD R77, R16.reuse, 0x200 ;  /* 0x00000200104d7836 */ /* 0x040fe20000000000 */
[----:B------:R-:W-:Y:S02]  /*08e0*/  LOP3.LUT R80, R3, 0x1f, R16, 0xf8, !PT ;  /* 0x0000001f03507812 */ /* 0x000fe400078ef810 */
[----:B------:R-:W-:Y:S01]  /*08f0*/  IADD3 R73, PT, PT, R11, R73, RZ ;  /* 0x000000490b497210 */ /* 0x000fe20007ffe0ff */
[----:B------:R-:W-:Y:S01]  /*0900*/  IMAD R75, R16, -0xc, R75 ;  /* 0xfffffff4104b7824 */ /* 0x000fe200078e024b */
[----:B------:R-:W-:-:S02]  /*0910*/  LOP3.LUT R78, R80, 0x20, RZ, 0xfc, !PT ;  /* 0x00000020504e7812 */ /* 0x000fc400078efcff */
[C---:B------:R-:W-:Y:S02]  /*0920*/  LOP3.LUT R76, R80.reuse, 0x40, RZ, 0xfc, !PT ;  /* 0x00000040504c7812 */ /* 0x040fe400078efcff */
[----:B------:R-:W-:-:S07]  /*0930*/  LOP3.LUT R74, R80, 0x60, RZ, 0xfc, !PT ;  /* 0x00000060504a7812 */ /* 0x000fce00078efcff */
.L_x_9805:
        /* <DEDUP_REMOVED lines=13> */
[----:B------:R-:W1:Y:S01]  /*0a10*/  S2R R70, SR_LANEID ;  /* 0x0000000000467919 */ /* 0x000e620000000000 */
[-C--:B------:R-:W-:Y:S01]  /*0a20*/  ISETP.GE.AND P3, PT, R80, R71.reuse, PT ;  /* 0x000000475000720c */ /* 0x080fe20003f66270 */
[----:B------:R-:W2:Y:S01]  /*0a30*/  LDCU.64 UR8, c[0x0][0x488] ;  /* 0x00009100ff0877ac */ /* 0x000ea20008000a00 */
[-C--:B------:R-:W-:Y:S02]  /*0a40*/  ISETP.GE.AND P2, PT, R78, R71.reuse, PT ;  /* 0x000000474e00720c */ /* 0x080fe40003f46270 */
[-C--:B------:R-:W-:Y:S01]  /*0a50*/  ISETP.GE.AND P1, PT, R76, R71.reuse, PT ;  /* 0x000000474c00720c */ /* 0x080fe20003f26270 */
[----:B------:R-:W3:Y:S01]  /*0a60*/  LDCU.64 UR10, c[0x0][0x558] ;  /* 0x0000ab00ff0a77ac */ /* 0x000ee20008000a00 */
[----:B------:R-:W-:Y:S02]  /*0a70*/  ISETP.GE.AND P0, PT, R74, R71, PT ;  /* 0x000000474a00720c */ /* 0x000fe40003f06270 */
[----:B------:R-:W-:Y:S01]  /*0a80*/  PRMT R26, RZ, 0x7610, R26 ;  /* 0x00007610ff1a7816 */ /* 0x000fe2000000001a */
[----:B----4-:R-:W4:Y:S04]  /*0a90*/  LDCU.64 UR12, c[0x0][0x490] ;  /* 0x00009200ff0c77ac */ /* 0x010f280008000a00 */
        /* <DEDUP_REMOVED lines=33> */
[----:B------:R-:W-:-:S02]  /*0cb0*/  PRMT R32, RZ, 0x7610, R32 ;  /* 0x00007610ff207816 */ /* 0x000fc40000000020 */
[----:B------:R-:W-:Y:S01]  /*0cc0*/  IADD3.X R23, PT, PT, RZ, R82, RZ, P4, !PT ;  /* 0x00000052ff177210 */ /* 0x000fe200027fe4ff */
        /* <DEDUP_REMOVED lines=27> */
[----:B------:R4:W-:Y:S01]  /*0e80*/  STS.U16 [R69+0xc0], R36 ;  /* 0x0000c02445007388 */ /* 0x0009e20000000400 */
[----:B------:R-:W-:-:S03]  /*0e90*/  NOP ;  /* 0x0000000000007918 */ /* 0x000fc60000000000 */
[----:B------:R-:W-:Y:S01]  /*0ea0*/  LDS.64 R6, [R68] ;  /* 0x0000000044067984 */ /* 0x000fe20000000a00 */
[----:B--2---:R-:W2:Y:S08]  /*0eb0*/  LDC.64 R32, c[0x0][0x420] ;  /* 0x00010800ff207b82 */ /* 0x004eb00000000a00 */
[----:B------:R-:W-:Y:S08]  /*0ec0*/  BAR.SYNC.DEFER_BLOCKING 0x0 ;  /* 0x0000000000007b1d */ /* 0x000ff00000010000 */
[----:B---3--:R-:W3:Y:S01]  /*0ed0*/  LDC.64 R34, c[0x0][0x428] ;  /* 0x00010a00ff227b82 */ /* 0x008ee20000000a00 */
[----:B------:R-:W3:Y:S04]  /*0ee0*/  @!P3 LDG.E.U16 R26, desc[UR16][R24.64] ;  /* 0x00000010181ab981 */ /* 0x000ee8000c1e1500 */
[----:B------:R-:W3:Y:S04]  /*0ef0*/  @!P2 LDG.E.U16 R28, desc[UR16][R24.64+0x40] ;  /* 0x00004010181ca981 */ /* 0x000ee8000c1e1500 */
[----:B------:R-:W3:Y:S04]  /*0f00*/  @!P1 LDG.E.U16 R30, desc[UR16][R24.64+0x80] ;  /* 0x00008010181e9981 */ /* 0x000ee8000c1e1500 */
[----:B------:R-:W3:Y:S01]  /*0f10*/  @!P0 LDG.E.U16 R38, desc[UR16][R24.64+0xc0] ;  /* 0x0000c01018268981 */ /* 0x000ee2000c1e1500 */
[----:B--2---:R-:W-:Y:S01]  /*0f20*/  IMAD.WIDE.U32 R22, R32, UR18, R8 ;  /* 0x0000001220167c25 */ /* 0x004fe2000f8e0008 */
[----:B------:R-:W-:-:S02]  /*0f30*/  PRMT R32, RZ, 0x7610, R32 ;  /* 0x00007610ff207816 */ /* 0x000fc40000000020 */
[----:B----4-:R-:W-:Y:S01]  /*0f40*/  PRMT R36, RZ, 0x7610, R36 ;  /* 0x00007610ff247816 */ /* 0x010fe20000000024 */
[----:B------:R-:W-:Y:S02]  /*0f50*/  IMAD R23, R33, UR18, R23 ;  /* 0x0000001221177c24 */ /* 0x000fe4000f8e0217 */
[----:B---3--:R-:W-:Y:S01]  /*0f60*/  IMAD.WIDE.U32 R22, R99, R34, R22 ;  /* 0x0000002263167225 */ /* 0x008fe200078e0016 */
[----:B------:R-:W-:-:S03]  /*0f70*/  PRMT R34, RZ, 0x7610, R34 ;  /* 0x00007610ff227816 */ /* 0x000fc60000000022 */
[----:B------:R-:W-:Y:S01]  /*0f80*/  IMAD R0, R99, R35, R23 ;  /* 0x0000002363007224 */ /* 0x000fe200078e0217 */
[----:B------:R-:W-:-:S04]  /*0f90*/  IADD3 R23, P4, PT, R80, R22, RZ ;  /* 0x0000001650177210 */ /* 0x000fc80007f9e0ff */
[----:B------:R-:W-:Y:S02]  /*0fa0*/  IADD3.X R0, PT, PT, RZ, R0, RZ, P4, !PT ;  /* 0x00000000ff007210 */ /* 0x000fe400027fe4ff */
[----:B-1----:R-:W-:-:S04]  /*0fb0*/  LEA R22, P4, R23, UR8, 0x1 ;  /* 0x0000000817167c11 */ /* 0x002fc8000f8808ff */
[----:B------:R-:W-:Y:S01]  /*0fc0*/  LEA.HI.X R23, R23, UR9, R0, 0x1, P4 ;  /* 0x0000000917177c11 */ /* 0x000fe2000a0f0c00 */
[----:B------:R-:W1:Y:S01]  /*0fd0*/  LDCU.64 UR8, c[0x0][0x510] ;  /* 0x0000a200ff0877ac */ /* 0x000e620008000a00 */
[----:B------:R-:W-:Y:S04]  /*0fe0*/  STS.U16 [R69], R26 ;  /* 0x0000001a45007388 */ /* 0x000fe80000000400 */
[----:B------:R2:W-:Y:S04]  /*0ff0*/  STS.U16 [R69+0x40], R28 ;  /* 0x0000401c45007388 */ /* 0x0005e80000000400 */
[----:B------:R-:W-:Y:S04]  /*1000*/  STS.U16 [R69+0x80], R30 ;  /* 0x0000801e45007388 */ /* 0x000fe80000000400 */
[----:B------:R-:W-:Y:S01]  /*1010*/  STS.U16 [R69+0xc0], R38 ;  /* 0x0000c02645007388 */ /* 0x000fe20000000400 */
[----:B------:R-:W-:-:S03]  /*1020*/  NOP ;  /* 0x0000000000007918 */ /* 0x000fc60000000000 */
[----:B------:R-:W3:Y:S01]  /*1030*/  LDS.64 R40, [R68] ;  /* 0x0000000044287984 */ /* 0x000ee20000000a00 */
[----:B------:R-:W-:Y:S01]  /*1040*/  BAR.SYNC.DEFER_BLOCKING 0x0 ;  /* 0x0000000000007b1d */ /* 0x000fe20000010000 */
[----:B--2---:R-:W-:-:S05]  /*1050*/  PRMT R28, RZ, 0x7610, R28 ;  /* 0x00007610ff1c7816 */ /* 0x004fca000000001c */
[----:B------:R-:W2:Y:S04]  /*1060*/  @!P3 LDG.E.U16 R32, desc[UR16][R22.64] ;  /* 0x000000101620b981 */ /* 0x000ea8000c1e1500 */
[----:B------:R-:W4:Y:S04]  /*1070*/  @!P2 LDG.E.U16 R34, desc[UR16][R22.64+0x40] ;  /* 0x000040101622a981 */ /* 0x000f28000c1e1500 */
[----:B------:R-:W4:Y:S04]  /*1080*/  @!P1 LDG.E.U16 R36, desc[UR16][R22.64+0x80] ;  /* 0x0000801016249981 */ /* 0x000f28000c1e1500 */
[----:B------:R-:W4:Y:S01]  /*1090*/  @!P0 LDG.E.U16 R28, desc[UR16][R22.64+0xc0] ;  /* 0x0000c010161c8981 */ /* 0x000f22000c1e1500 */
[C---:B---3--:R-:W-:Y:S01]  /*10a0*/  IMAD.U32 R24, R41.reuse, 0x10000, RZ ;  /* 0x0001000029187824 */ /* 0x048fe200078e00ff */
[----:B------:R-:W-:Y:S01]  /*10b0*/  PRMT R25, R40, 0x7632, R25 ;  /* 0x0000763228197816 */ /* 0x000fe20000000019 */
[----:B------:R-:W-:Y:S01]  /*10c0*/  UISETP.NE.AND.EX UP0, UPT, UR13, URZ, UPT, UP0 ;  /* 0x000000ff0d00728c */ /* 0x000fe2000bf05300 */
[----:B------:R-:W-:Y:S01]  /*10d0*/  PRMT R26, R41, 0x7632, R26 ;  /* 0x00007632291a7816 */ /* 0x000fe2000000001a */
[----:B------:R-:W-:Y:S01]  /*10e0*/  FMUL.FTZ R31, R24, -1.4426950216293334961 ;  /* 0xbfb8aa3b181f7820 */ /* 0x000fe20000410000 */
[----:B------:R-:W-:-:S02]  /*10f0*/  SHF.L.U32 R0, R40, 0x10, RZ ;  /* 0x0000001028007819 */ /* 0x000fc400000006ff */
[----:B------:R-:W-:Y:S02]  /*1100*/  SHF.L.U32 R25, R25, 0x10, RZ ;  /* 0x0000001019197819 */ /* 0x000fe400000006ff */
[----:B------:R-:W-:Y:S01]  /*1110*/  SHF.L.U32 R26, R26, 0x10, RZ ;  /* 0x000000101a1a7819 */ /* 0x000fe200000006ff */
[----:B------:R-:W3:Y:S01]  /*1120*/  MUFU.EX2 R31, R31 ;  /* 0x0000001f001f7308 */ /* 0x000ee20000000800 */
[----:B------:R-:W-:Y:S01]  /*1130*/  FMUL.FTZ R27, R0, -1.4426950216293334961 ;  /* 0xbfb8aa3b001b7820 */ /* 0x000fe20000410000 */
[----:B------:R-:W-:Y:S01]  /*1140*/  FMUL.FTZ R30, R25, -1.4426950216293334961 ;  /* 0xbfb8aa3b191e7820 */ /* 0x000fe20000410000 */
[----:B------:R-:W-:Y:S02]  /*1150*/  SHF.L.U32 R67, R7, 0x10, RZ ;  /* 0x0000001007437819 */ /* 0x000fe400000006ff */
[----:B------:R-:W-:-:S03]  /*1160*/  ISETP.NE.AND P1, PT, R16, RZ, PT ;  /* 0x000000ff1000720c */ /* 0x000fc60003f25270 */
[----:B------:R-:W0:Y:S08]  /*1170*/  MUFU.EX2 R27, R27 ;  /* 0x0000001b001b7308 */ /* 0x000e300000000800 */
[----:B------:R-:W1:Y:S01]  /*1180*/  MUFU.EX2 R30, R30 ;  /* 0x0000001e001e7308 */ /* 0x000e620000000800 */
[----:B---3--:R-:W-:-:S07]  /*1190*/  FADD.FTZ R33, R31, 1 ;  /* 0x3f8000001f217421 */ /* 0x008fce0000010000 */
[----:B------:R-:W3:Y:S01]  /*11a0*/  MUFU.RCP R33, R33 ;  /* 0x0000002100217308 */ /* 0x000ee20000001000 */
[----:B0-----:R-:W-:Y:S01]  /*11b0*/  FADD.FTZ R29, R27, 1 ;  /* 0x3f8000001b1d7421 */ /* 0x001fe20000010000 */
[----:B------:R-:W-:-:S04]  /*11c0*/  PRMT R27, R6, 0x7632, R27 ;  /* 0x00007632061b7816 */ /* 0x000fc8000000001b */
[----:B------:R-:W-:Y:S02]  /*11d0*/  SHF.L.U32 R27, R27, 0x10, RZ ;  /* 0x000000101b1b7819 */ /* 0x000fe400000006ff */
[----:B------:R-:W-:Y:S01]  /*11e0*/  MUFU.RCP R29, R29 ;  /* 0x0000001d001d7308 */ /* 0x000fe20000001000 */
[----:B-1----:R-:W-:Y:S01]  /*11f0*/  FADD.FTZ R31, R30, 1 ;  /* 0x3f8000001e1f7421 */ /* 0x002fe20000010000 */
[----:B--2---:R0:W-:Y:S04]  /*1200*/  STS.U16 [R69], R32 ;  /* 0x0000002045007388 */ /* 0x0041e80000000400 */
[----:B----4-:R1:W-:Y:S04]  /*1210*/  STS.U16 [R69+0x40], R34 ;  /* 0x0000402245007388 */ /* 0x0103e80000000400 */
[----:B------:R-:W-:Y:S01]  /*1220*/  STS.U16 [R69+0x80], R36 ;  /* 0x0000802445007388 */ /* 0x000fe20000000400 */
[----:B0-----:R3:W-:Y:S03]  /*1230*/  MUFU.RCP R32, R31 ;  /* 0x0000001f00207308 */ /* 0x0017e60000001000 */
[----:B------:R0:W-:Y:S01]  /*1240*/  STS.U16 [R69+0xc0], R28 ;  /* 0x0000c01c45007388 */ /* 0x0001e20000000400 */
[----:B------:R-:W-:-:S03]  /*1250*/  NOP ;  /* 0x0000000000007918 */ /* 0x000fc60000000000 */
[----:B------:R-:W2:Y:S01]  /*1260*/  LDS.64 R22, [R68] ;  /* 0x0000000044167984 */ /* 0x000ea20000000a00 */
[----:B-1----:R-:W-:Y:S01]  /*1270*/  FMUL.FTZ R34, R26, -1.4426950216293334961 ;  /* 0xbfb8aa3b1a227820 */ /* 0x002fe20000410000 */
[----:B---3--:R-:W-:Y:S01]  /*1280*/  FADD.FTZ R31, -R33, 1 ;  /* 0x3f800000211f7421 */ /* 0x008fe20000010100 */
[----:B0-----:R-:W-:Y:S01]  /*1290*/  IMAD.U32 R28, R6, 0x10000, RZ ;  /* 0x00010000061c7824 */ /* 0x001fe200078e00ff */
[----:B------:R-:W-:Y:S02]  /*12a0*/  PRMT R6, R7, 0x7632, R6 ;  /* 0x0000763207067816 */ /* 0x000fe40000000006 */
[----:B------:R-:W-:Y:S01]  /*12b0*/  FFMA.FTZ R37, R24, R31, 1 ;  /* 0x3f80000018257423 */ /* 0x000fe2000001001f */
[----:B------:R-:W0:Y:S01]  /*12c0*/  MUFU.EX2 R34, R34 ;  /* 0x0000002200227308 */ /* 0x000e220000000800 */
[----:B------:R-:W-:Y:S01]  /*12d0*/  SHF.L.U32 R66, R6, 0x10, RZ ;  /* 0x0000001006427819 */ /* 0x000fe200000006ff */
[----:B------:R-:W-:Y:S01]  /*12e0*/  FMUL.FTZ R24, R24, R33 ;  /* 0x0000002118187220 */ /* 0x000fe20000410000 */
[----:B0-----:R-:W-:Y:S01]  /*12f0*/  FADD.FTZ R36, R34, 1 ;  /* 0x3f80000022247421 */ /* 0x001fe20000010000 */
[----:B------:R-:W-:-:S04]  /*1300*/  FADD.FTZ R34, -R32, 1 ;  /* 0x3f80000020227421 */ /* 0x000fc80000010100 */
[----:B------:R-:W0:Y:S01]  /*1310*/  MUFU.RCP R39, R36 ;  /* 0x0000002400277308 */ /* 0x000e220000001000 */
[----:B------:R-:W-:Y:S01]  /*1320*/  FFMA.FTZ R34, R25, R34, 1 ;  /* 0x3f80000019227423 */ /* 0x000fe20000010022 */
[C---:B--2---:R-:W-:Y:S01]  /*1330*/  PRMT R7, R22.reuse, 0x7632, R7 ;  /* 0x0000763216077816 */ /* 0x044fe20000000007 */
[C---:B------:R-:W-:Y:S01]  /*1340*/  IMAD.U32 R35, R23.reuse, 0x10000, RZ ;  /* 0x0001000017237824 */ /* 0x040fe200078e00ff */
[----:B------:R-:W-:Y:S02]  /*1350*/  SHF.L.U32 R30, R22, 0x10, RZ ;  /* 0x00000010161e7819 */ /* 0x000fe400000006ff */
[----:B------:R-:W-:Y:S01]  /*1360*/  PRMT R22, R23, 0x7632, R22 ;  /* 0x0000763217167816 */ /* 0x000fe20000000016 */
[----:B------:R-:W-:Y:S02]  /*1370*/  IMAD.U32 R31, R7, 0x10000, RZ ;  /* 0x00010000071f7824 */ /* 0x000fe400078e00ff */
[----:B------:R-:W-:Y:S01]  /*1380*/  FADD.FTZ R23, -R29, 1 ;  /* 0x3f8000001d177421 */ /* 0x000fe20000010100 */
[----:B0-----:R-:W-:Y:S01]  /*1390*/  FADD.FTZ R41, -R39, 1 ;  /* 0x3f80000027297421 */ /* 0x001fe20000010100 */
[----:B------:R-:W-:Y:S01]  /*13a0*/  SHF.L.U32 R36, R22, 0x10, RZ ;  /* 0x0000001016247819 */ /* 0x000fe200000006ff */
        /* <DEDUP_REMOVED lines=22> */
[----:B------:R-:W-:Y:S01]  /*1510*/  FMUL.FTZ R67, R67, R24 ;  /* 0x0000001843437220 */ /* 0x000fe20000410000 */
[----:B------:R-:W-:Y:S01]  /*1520*/  FMUL.FTZ R65, R27, R32 ;  /* 0x000000201b417220 */ /* 0x000fe20000410000 */
[----:B------:R-:W-:Y:S01]  /*1530*/  FMUL.FTZ R66, R66, R39 ;  /* 0x0000002742427220 */ /* 0x000fe20000410000 */
[----:B------:R-:W-:Y:S01]  /*1540*/  STS.64 [R68], R48 ;  /* 0x0000003044007388 */ /* 0x000fe20000000a00 */
[----:B------:R-:W-:-:S03]  /*1550*/  NOP ;  /* 0x0000000000007918 */ /* 0x000fc60000000000 */
[----:B------:R-:W-:Y:S01]  /*1560*/  LDS.U16 R37, [R69] ;  /* 0x0000000045257984 */ /* 0x000fe20000000400 */
[----:B0-----:R-:W-:-:S03]  /*1570*/  IMAD.WIDE.U32 R22, R6, UR18, R8 ;  /* 0x0000001206167c25 */ /* 0x001fc6000f8e0008 */
[----:B------:R-:W-:Y:S01]  /*1580*/  LDS.U16 R41, [R69+0x40] ;  /* 0x0000400045297984 */ /* 0x000fe20000000400 */
[----:B------:R-:W-:-:S03]  /*1590*/  IMAD R23, R7, UR18, R23 ;  /* 0x0000001207177c24 */ /* 0x000fc6000f8e0217 */
        /* <DEDUP_REMOVED lines=54> */
.L_x_9789:
[----:B------:R-:W-:Y:S01]  /*1900*/  BAR.SYNC.DEFER_BLOCKING 0x0 ;  /* 0x0000000000007b1d */ /* 0x000fe20000010000 */
[C---:B------:R-:W-:Y:S01]  /*1910*/  PRMT R58, R4.reuse, 0x7632, R58 ;  /* 0x00007632043a7816 */ /* 0x040fe2000000003a */
[----:B------:R-:W-:Y:S01]  /*1920*/  UISETP.GE.AND UP0, UPT, UR4, 0x1, UPT ;  /* 0x000000010400788c */ /* 0x000fe2000bf06270 */
[----:B------:R-:W-:Y:S01]  /*1930*/  SHF.L.U32 R63, R4, 0x10, RZ ;  /* 0x00000010043f7819 */ /* 0x000fe200000006ff */
[----:B------:R-:W-:Y:S01]  /*1940*/  HFMA2 R62, -RZ, RZ, 0, 0 ;  /* 0x00000000ff3e7431 */ /* 0x000fe200000001ff */
[----:B------:R-:W-:Y:S02]  /*1950*/  PRMT R4, R2, 0x7632, R4 ;  /* 0x0000763202047816 */ /* 0x000fe40000000004 */
[----:B------:R-:W-:Y:S02]  /*1960*/  CS2R R60, SRZ ;  /* 0x00000000003c7805 */ /* 0x000fe4000001ff00 */
[----:B------:R-:W-:Y:S01]  /*1970*/  SHF.L.U32 R58, R58, 0x10, RZ ;  /* 0x000000103a3a7819 */ /* 0x000fe200000006ff */
[----:B------:R-:W-:Y:S01]  /*1980*/  IMAD.MOV.U32 R59, RZ, RZ, RZ ;  /* 0x000000ffff3b7224 */ /* 0x000fe200078e00ff */
[----:B------:R-:W-:Y:S01]  /*1990*/  PRMT R57, R5, 0x7632, R57 ;  /* 0x0000763205397816 */ /* 0x000fe20000000039 */
[----:B------:R-:W-:-:S02]  /*19a0*/  IMAD.U32 R53, R4, 0x10000, RZ ;  /* 0x0001000004357824 */ /* 0x000fc400078e00ff */
[----:B------:R-:W-:Y:S01]  /*19b0*/  FFMA.FTZ R4, R0, R63, R95 ;  /* 0x0000003f00047223 */ /* 0x000fe2000001005f */
[----:B------:R-:W-:Y:S01]  /*19c0*/  SHF.L.U32 R64, R5, 0x10, RZ ;  /* 0x0000001005407819 */ /* 0x000fe200000006ff */
[----:B------:R-:W-:Y:S01]  /*19d0*/  IMAD.U32 R5, R2, 0x10000, RZ ;  /* 0x0001000002057824 */ /* 0x000fe200078e00ff */
[----:B------:R-:W-:Y:S01]  /*19e0*/  PRMT R2, R3, 0x7632, R2 ;  /* 0x0000763203027816 */ /* 0x000fe20000000002 */
[----:B------:R-:W-:Y:S01]  /*19f0*/  FFMA.FTZ R4, R65, R58, R4 ;  /* 0x0000003a41047223 */ /* 0x000fe20000010004 */
[----:B------:R-:W-:Y:S01]  /*1a00*/  SHF.L.U32 R55, R3, 0x10, RZ ;  /* 0x0000001003377819 */ /* 0x000fe200000006ff */
[----:B-----5:R-:W-:Y:S01]  /*1a10*/  FADD.FTZ R56, R5, R92 ;  /* 0x0000005c05387221 */ /* 0x020fe20000010000 */
[----:B------:R-:W-:Y:S01]  /*1a20*/  SHF.L.U32 R57, R57, 0x10, RZ ;  /* 0x0000001039397819 */ /* 0x000fe200000006ff */
[----:B------:R-:W-:Y:S01]  /*1a30*/  FFMA.FTZ R95, R67, R64, R4 ;  /* 0x00000040435f7223 */ /* 0x000fe20000010004 */
[----:B------:R-:W-:Y:S01]  /*1a40*/  SHF.L.U32 R3, R2, 0x10, RZ ;  /* 0x0000001002037819 */ /* 0x000fe200000006ff */
[--C-:B------:R-:W-:Y:S01]  /*1a50*/  FADD.FTZ R55, R55, R92.reuse ;  /* 0x0000005c37377221 */ /* 0x100fe20000010000 */
[--C-:B------:R-:W-:Y:S01]  /*1a60*/  FADD.FTZ R53, R53, R92.reuse ;  /* 0x0000005c35357221 */ /* 0x100fe20000010000 */
[-C--:B------:R-:W-:Y:S01]  /*1a70*/  FMUL.FTZ R51, R0, R94.reuse ;  /* 0x0000005e00337220 */ /* 0x080fe20000410000 */
[-C--:B------:R-:W-:Y:S01]  /*1a80*/  FMUL.FTZ R52, R67, R94.reuse ;  /* 0x0000005e43347220 */ /* 0x080fe20000410000 */
[----:B------:R-:W-:Y:S01]  /*1a90*/  FADD.FTZ R54, R3, R92 ;  /* 0x0000005c03367221 */ /* 0x000fe20000010000 */
[-C--:B------:R-:W-:Y:S01]  /*1aa0*/  FMUL.FTZ R50, R65, R94.reuse ;  /* 0x0000005e41327220 */ /* 0x080fe20000410000 */
[C---:B------:R-:W-:Y:S01]  /*1ab0*/  FMUL.FTZ R49, R66.reuse, R94 ;  /* 0x0000005e42317220 */ /* 0x040fe20000410000 */
[----:B------:R-:W-:Y:S01]  /*1ac0*/  FFMA.FTZ R95, R66, R57, R95 ;  /* 0x00000039425f7223 */ /* 0x000fe2000001005f */
[----:B------:R-:W-:Y:S06]  /*1ad0*/  BRA.U !UP0, `(.L_x_9790) ;  /* 0x0000001508487547 */ /* 0x000fec000b800000 */
[----:B-1----:R-:W1:Y:S01]  /*1ae0*/  LDC.64 R22, c[0x0][0x3a8] ;  /* 0x0000ea00ff167b82 */ /* 0x002e620000000a00 */
[C---:B------:R-:W-:Y:S01]  /*1af0*/  IMAD.SHL.U32 R42, R79.reuse, 0x100, RZ ;  /* 0x000001004f2a7824 */ /* 0x040fe200078e00ff */
[----:B------:R-:W-:Y:S01]  /*1b00*/  ISETP.NE.AND P0, PT, R79, 0x1, PT ;  /* 0x000000014f00780c */ /* 0x000fe20003f05270 */
[----:B------:R-:W-:Y:S01]  /*1b10*/  FMUL.FTZ R47, R56, R63 ;  /* 0x0000003f382f7220 */ /* 0x000fe20000410000 */
[----:B0-----:R-:W-:Y:S01]  /*1b20*/  SHF.L.U32 R43, R72, 0x8, RZ ;  /* 0x00000008482b7819 */ /* 0x001fe200000006ff */
[----:B------:R-:W-:Y:S01]  /*1b30*/  FMUL.FTZ R46, R53, R58 ;  /* 0x0000003a352e7220 */ /* 0x000fe20000410000 */
[----:B------:R-:W-:Y:S01]  /*1b40*/  IADD3 R34, P1, PT, R8, R10, RZ ;  /* 0x0000000a08227210 */ /* 0x000fe20007f3e0ff */
[----:B------:R-:W-:Y:S01]  /*1b50*/  FMUL.FTZ R45, R55, R64 ;  /* 0x00000040372d7220 */ /* 0x000fe20000410000 */
[----:B------:R-:W0:Y:S01]  /*1b60*/  LDC.64 R24, c[0x0][0x440] ;  /* 0x00011000ff187b82 */ /* 0x000e220000000a00 */
        /* <DEDUP_REMOVED lines=18> */
.L_x_9804:
[----:B------:R-:W-:Y:S01]  /*1c90*/  MOV R2, R80 ;  /* 0x0000005000027202 */ /* 0x000fe20000000f00 */
[----:B------:R-:W-:Y:S01]  /*1ca0*/  IMAD.MOV.U32 R3, RZ, RZ, RZ ;  /* 0x000000ffff037224 */ /* 0x000fe200078e00ff */
[-C--:B------:R-:W-:Y:S02]  /*1cb0*/  ISETP.GE.AND P4, PT, R76, R71.reuse, PT ;  /* 0x000000474c00720c */ /* 0x080fe40003f86270 */
[-C--:B------:R-:W-:Y:S01]  /*1cc0*/  ISETP.GE.AND P3, PT, R78, R71.reuse, PT ;  /* 0x000000474e00720c */ /* 0x080fe20003f66270 */
[----:B---3--:R-:W-:Y:S01]  /*1cd0*/  IMAD.WIDE.U32 R2, R26, UR4, R2 ;  /* 0x000000041a027c25 */ /* 0x008fe2000f8e0002 */
[----:B------:R-:W-:-:S03]  /*1ce0*/  ISETP.GE.AND P1, PT, R74, R71, PT ;  /* 0x000000474a00720c */ /* 0x000fc60003f26270 */
[----:B------:R-:W-:Y:S01]  /*1cf0*/  IMAD R3, R27, UR4, R3 ;  /* 0x000000041b037c24 */ /* 0x000fe2000f8e0203 */
[----:B0-----:R-:W-:-:S04]  /*1d00*/  LEA R4, P5, R2, R85, 0x1 ;  /* 0x0000005502047211 */ /* 0x001fc800078a08ff */
[----:B------:R-:W-:-:S05]  /*1d10*/  LEA.HI.X R5, R2, R83, R3, 0x1, P5 ;  /* 0x0000005302057211 */ /* 0x000fca00028f0c03 */
[----:B--2---:R-:W2:Y:S04]  /*1d20*/  @!P2 LDG.E.U16 R41, desc[UR16][R4.64] ;  /* 0x000000100429a981 */ /* 0x004ea8000c1e1500 */
[----:B------:R-:W3:Y:S04]  /*1d30*/  @!P4 LDG.E.U16 R36, desc[UR16][R4.64+0x80] ;  /* 0x000080100424c981 */ /* 0x000ee8000c1e1500 */
[----:B----4-:R-:W4:Y:S04]  /*1d40*/  @!P3 LDG.E.U16 R37, desc[UR16][R4.64+0x40] ;  /* 0x000040100425b981 */ /* 0x010f28000c1e1500 */
[----:B------:R5:W5:Y:S01]  /*1d50*/  @!P1 LDG.E.U16 R39, desc[UR16][R4.64+0xc0] ;  /* 0x0000c01004279981 */ /* 0x000b62000c1e1500 */
[----:B------:R-:W-:-:S02]  /*1d60*/  MOV R2, R14 ;  /* 0x0000000e00027202 */ /* 0x000fc40000000f00 */
[----:B------:R-:W-:-:S03]  /*1d70*/  MOV R3, R93 ;  /* 0x0000005d00037202 */ /* 0x000fc60000000f00 */
[----:B-1----:R-:W-:-:S04]  /*1d80*/  IMAD.WIDE.U32 R2, R22, UR4, R2 ;  /* 0x0000000416027c25 */ /* 0x002fc8000f8e0002 */
[----:B------:R-:W-:Y:S01]  /*1d90*/  IMAD R3, R23, UR4, R3 ;  /* 0x0000000417037c24 */ /* 0x000fe2000f8e0203 */
[----:B0-----:R-:W-:-:S04]  /*1da0*/  LEA R6, P5, R2, R24, 0x2 ;  /* 0x0000001802067211 */ /* 0x001fc800078a10ff */
[----:B------:R-:W-:-:S05]  /*1db0*/  LEA.HI.X R7, R2, R25, R3, 0x2, P5 ;  /* 0x0000001902077211 */ /* 0x000fca00028f1403 */
[----:B------:R-:W5:Y:S01]  /*1dc0*/  LDG.E R101, desc[UR16][R6.64] ;  /* 0x0000001006657981 */ /* 0x000f62000c1e1900 */
[----:B------:R-:W-:Y:S01]  /*1dd0*/  HFMA2 R40, -RZ, RZ, 0, 0 ;  /* 0x00000000ff287431 */ /* 0x000fe200000001ff */
[----:B------:R-:W-:Y:S01]  /*1de0*/  MOV R2, R12 ;  /* 0x0000000c00027202 */ /* 0x000fe20000000f00 */
[----:B------:R-:W-:Y:S02]  /*1df0*/  IMAD.MOV.U32 R3, RZ, RZ, R91 ;  /* 0x000000ffff037224 */ /* 0x000fe400078e005b */
[----:B------:R-:W-:Y:S02]  /*1e00*/  IMAD.MOV.U32 R38, RZ, RZ, RZ ;  /* 0x000000ffff267224 */ /* 0x000fe400078e00ff */
[----:B------:R-:W-:-:S04]  /*1e10*/  IMAD.WIDE.U32 R2, R30, UR4, R2 ;  /* 0x000000041e027c25 */ /* 0x000fc8000f8e0002 */
[----:B------:R-:W-:Y:S01]  /*1e20*/  IMAD R3, R31, UR4, R3 ;  /* 0x000000041f037c24 */ /* 0x000fe2000f8e0203 */
[----:B--2---:R-:W-:Y:S02]  /*1e30*/  @!P2 PRMT R38, R41, 0x5410, RZ ;  /* 0x000054102926a816 */ /* 0x004fe400000000ff */
[----:B---3--:R-:W-:Y:S02]  /*1e40*/  @!P4 PRMT R40, R36, 0x5410, RZ ;  /* 0x000054102428c816 */ /* 0x008fe400000000ff */
[----:B----4-:R-:W-:Y:S02]  /*1e50*/  @!P3 PRMT R38, R38, 0x5410, R37 ;  /* 0x000054102626b816 */ /* 0x010fe40000000025 */
[----:B-----5:R-:W-:Y:S02]  /*1e60*/  LEA R4, P3, R2, R28, 0x2 ;  /* 0x0000001c02047211 */ /* 0x020fe400078610ff */
[----:B------:R-:W-:Y:S02]  /*1e70*/  @!P1 PRMT R40, R40, 0x5410, R39 ;  /* 0x0000541028289816 */ /* 0x000fe40000000027 */
[----:B------:R-:W-:-:S02]  /*1e80*/  PRMT R37, R38, 0x7632, R37 ;  /* 0x0000763226257816 */ /* 0x000fc40000000025 */
[----:B------:R-:W-:Y:S02]  /*1e90*/  PRMT R39, R40, 0x7632, R39 ;  /* 0x0000763228277816 */ /* 0x000fe40000000027 */
[----:B------:R-:W-:Y:S01]  /*1ea0*/  LEA.HI.X R5, R2, R29, R3, 0x2, P3 ;  /* 0x0000001d02057211 */ /* 0x000fe200018f1403 */
[----:B------:R-:W-:Y:S04]  /*1eb0*/  STS.U16 [R69], R38 ;  /* 0x0000002645007388 */ /* 0x000fe80000000400 */
[----:B------:R0:W-:Y:S04]  /*1ec0*/  STS.U16 [R69+0x40], R37 ;  /* 0x0000402545007388 */ /* 0x0001e80000000400 */
[----:B------:R-:W-:Y:S04]  /*1ed0*/  STS.U16 [R69+0x80], R40 ;  /* 0x0000802845007388 */ /* 0x000fe80000000400 */
[----:B------:R-:W-:Y:S01]  /*1ee0*/  STS.U16 [R69+0xc0], R39 ;  /* 0x0000c02745007388 */ /* 0x000fe20000000400 */
        /* <DEDUP_REMOVED lines=25> */
[----:B------:R-:W-:Y:S02]  /*2080*/  SHF.L.U32 R107, R107, 0x10, RZ ;  /* 0x000000106b6b7819 */ /* 0x000fe400000006ff */
[----:B------:R-:W-:Y:S01]  /*2090*/  SHF.L.U32 R105, R105, 0x10, RZ ;  /* 0x0000001069697819 */ /* 0x000fe200000006ff */
        /* <DEDUP_REMOVED lines=11> */
[----:B------:R-:W-:Y:S01]  /*2150*/  ISETP.NE.AND P1, PT, R79, UR10, PT ;  /* 0x0000000a4f007c0c */ /* 0x000fe2000bf25270 */
[----:B------:R-:W-:-:S12]  /*2160*/  IMAD.MOV.U32 R41, RZ, RZ, 0x3f800000 ;  /* 0x3f800000ff297424 */ /* 0x000fd800078e00ff */
[----:B------:R-:W-:Y:S05]  /*2170*/  @!P1 BRA `(.L_x_9793) ;  /* 0x0000000000149947 */ /* 0x000fea0003800000 */
[----:B------:R-:W-:-:S04]  /*2180*/  IADD3 R2, PT, PT, R42, UR4, RZ ;  /* 0x000000042a027c10 */ /* 0x000fc8000fffe0ff */
[----:B------:R-:W-:-:S05]  /*2190*/  LEA R2, R2, UR6, 0x2 ;  /* 0x0000000602027c11 */ /* 0x000fca000f8e10ff */
[----:B------:R2:W3:Y:S01]  /*21a0*/  LDS R41, [R2+0x548] ;  /* 0x0005480002297984 */ /* 0x0004e20000000800 */
[----:B------:R-:W-:Y:S05]  /*21b0*/  BRA `(.L_x_9793) ;  /* 0x0000000000047947 */ /* 0x000fea0003800000 */
.L_x_9792:
[----:B------:R0:W1:Y:S02]  /*21c0*/  LDS R41, [R100+UR5+0xd4c] ;  /* 0x000d4c0564297984 */ /* 0x0000640008000800 */
.L_x_9793:
[----:B------:R-:W-:Y:S05]  /*21d0*/  BSYNC.RECONVERGENT B0 ;  /* 0x0000000000007941 */ /* 0x000fea0003800200 */
.L_x_9791:
        /* <DEDUP_REMOVED lines=18> */
[----:B------:R-:W-:Y:S02]  /*2300*/  IMAD.MOV.U32 R113, RZ, RZ, R39 ;  /* 0x000000ffff717224 */ /* 0x000fe400078e0027 */
[----:B------:R-:W-:Y:S01]  /*2310*/  FFMA.FTZ R38, R103, R38, R108 ;  /* 0x0000002667267223 */ /* 0x000fe2000001006c */
[----:B------:R-:W3:Y:S03]  /*2320*/  SHFL.DOWN PT, R112, R39, 0x1, 0x1f ;  /* 0x08201f0027707f89 */ /* 0x000ee600000e0000 */
        /* <DEDUP_REMOVED lines=18> */
[----:B------:R-:W-:Y:S01]  /*2450*/  @!P4 MOV R40, R39 ;  /* 0x000000270028c202 */ /* 0x000fe20000000f00 */
[----:B--2---:R-:W-:Y:S01]  /*2460*/  @P1 FMUL.FTZ R115, R115, R2 ;  /* 0x0000000273731220 */ /* 0x004fe20000410000 */
[----:B------:R-:W-:Y:S02]  /*2470*/  ISETP.GT.U32.AND P4, PT, R98, 0x1b, PT ;  /* 0x0000001b6200780c */ /* 0x000fe40003f84070 */
[----:B------:R-:W-:Y:S01]  /*2480*/  ISETP.GE.AND P1, PT, R70, 0x2, PT ;  /* 0x000000024600780c */ /* 0x000fe20003f26270 */
[----:B------:R-:W2:Y:S04]  /*2490*/  SHFL.DOWN PT, R39, R40, 0x4, 0x1f ;  /* 0x08801f0028277f89 */ /* 0x000ea800000e0000 */
[----:B------:R-:W3:Y:S01]  /*24a0*/  SHFL.UP PT, R2, R115, 0x2, RZ ;  /* 0x0440000073027989 */ /* 0x000ee200000e00ff */
[----:B-----5:R-:W-:-:S05]  /*24b0*/  FFMA.FTZ R3, R115, R3, R38 ;  /* 0x0000000373037223 */ /* 0x020fca0000010026 */
[----:B-1----:R-:W-:Y:S01]  /*24c0*/  @!P4 FFMA.FTZ R113, R40, R112, R113 ;  /* 0x000000702871c223 */ /* 0x002fe20000010071 */
[----:B------:R-:W-:Y:S01]  /*24d0*/  FSEL R112, R38, R3, !P1 ;  /* 0x0000000326707208 */ /* 0x000fe20004800000 */
[----:B------:R-:W-:-:S03]  /*24e0*/  HFMA2 R38, -RZ, RZ, 1.875, 0 ;  /* 0x3f800000ff267431 */ /* 0x000fc600000001ff */
[----:B------:R-:W1:Y:S01]  /*24f0*/  SHFL.DOWN PT, R118, R113, 0x8, 0x1f ;  /* 0x09001f0071767f89 */ /* 0x000e6200000e0000 */
[----:B--2---:R-:W-:-:S03]  /*2500*/  @!P4 FMUL.FTZ R39, R40, R39 ;  /* 0x000000272827c220 */ /* 0x004fc60000410000 */
[----:B------:R-:W2:Y:S01]  /*2510*/  SHFL.UP PT, R3, R112, 0x4, RZ ;  /* 0x0480000070037989 */ /* 0x000ea200000e00ff */
[----:B------:R-:W-:Y:S02]  /*2520*/  @!P4 IMAD.MOV.U32 R40, RZ, RZ, R39 ;  /* 0x000000ffff28c224 */ /* 0x000fe400078e0027 */
[----:B---3--:R-:W-:Y:S01]  /*2530*/  @P1 FMUL.FTZ R115, R115, R2 ;  /* 0x0000000273731220 */ /* 0x008fe20000410000 */
[----:B------:R-:W-:Y:S02]  /*2540*/  ISETP.GE.AND P1, PT, R79, UR10, PT ;  /* 0x0000000a4f007c0c */ /* 0x000fe4000bf26270 */
[----:B------:R-:W-:Y:S01]  /*2550*/  MOV R39, RZ ;  /* 0x000000ff00277202 */ /* 0x000fe20000000f00 */
[----:B------:R-:W3:Y:S01]  /*2560*/  SHFL.DOWN PT, R117, R40, 0x8, 0x1f ;  /* 0x09001f0028757f89 */ /* 0x000ee200000e0000 */
[----:B------:R-:W-:Y:S02]  /*2570*/  ISETP.NE.OR P1, PT, R16, RZ, P1 ;  /* 0x000000ff1000720c */ /* 0x000fe40000f25670 */
[----:B------:R-:W-:Y:S01]  /*2580*/  ISETP.GE.AND P4, PT, R70, 0x4, PT ;  /* 0x000000044600780c */ /* 0x000fe20003f86270 */
[----:B------:R-:W5:Y:S01]  /*2590*/  SHFL.UP PT, R2, R115, 0x4, RZ ;  /* 0x0480000073027989 */ /* 0x000f6200000e00ff */
[----:B-1----:R-:W-:-:S09]  /*25a0*/  @!P5 FFMA.FTZ R113, R40, R118, R113 ;  /* 0x000000762871d223 */ /* 0x002fd20000010071 */
[----:B------:R-:W-:Y:S01]  /*25b0*/  @!P1 LDS.64 R38, [UR7+0xdc8] ;  /* 0x000dc807ff269984 */ /* 0x000fe20008000a00 */
[----:B------:R-:W-:Y:S01]  /*25c0*/  ISETP.GE.AND P1, PT, R70, 0x8, PT ;  /* 0x000000084600780c */ /* 0x000fe20003f26270 */
[----:B--2---:R-:W-:Y:S02]  /*25d0*/  FFMA.FTZ R3, R115, R3, R112 ;  /* 0x0000000373037223 */ /* 0x004fe40000010070 */
[----:B------:R-:W1:Y:S03]  /*25e0*/  SHFL.DOWN PT, R118, R113, 0x10, 0x1f ;  /* 0x0a001f0071767f89 */ /* 0x000e6600000e0000 */
[----:B------:R-:W-:Y:S01]  /*25f0*/  FSEL R112, R112, R3, !P4 ;  /* 0x0000000370707208 */ /* 0x000fe20006000000 */
[----:B---3--:R-:W-:-:S04]  /*2600*/  @!P5 FMUL.FTZ R116, R40, R117 ;  /* 0x000000752874d220 */ /* 0x008fc80000410000 */
[----:B------:R-:W2:Y:S01]  /*2610*/  SHFL.UP PT, R3, R112, 0x8, RZ ;  /* 0x0500000070037989 */ /* 0x000ea200000e00ff */
[----:B------:R-:W-:Y:S02]  /*2620*/  @!P5 IMAD.MOV.U32 R40, RZ, RZ, R116 ;  /* 0x000000ffff28d224 */ /* 0x000fe400078e0074 */
[----:B-----5:R-:W-:Y:S01]  /*2630*/  @P4 FMUL.FTZ R115, R115, R2 ;  /* 0x0000000273734220 */ /* 0x020fe20000410000 */
[----:B------:R-:W-:Y:S02]  /*2640*/  ISETP.GT.U32.AND P4, PT, R98, 0xf, PT ;  /* 0x0000000f6200780c */ /* 0x000fe40003f84070 */
[----:B------:R-:W3:Y:S04]  /*2650*/  SHFL.DOWN PT, R117, R40, 0x10, 0x1f ;  /* 0x0a001f0028757f89 */ /* 0x000ee800000e0000 */
[----:B------:R-:W5:Y:S07]  /*2660*/  SHFL.UP PT, R2, R115, 0x8, RZ ;  /* 0x0500000073027989 */ /* 0x000f6e00000e00ff */
[----:B-1----:R-:W-:-:S05]  /*2670*/  @!P4 FFMA.FTZ R113, R40, R118, R113 ;  /* 0x000000762871c223 */ /* 0x002fca0000010071 */
[----:B------:R-:W-:Y:S01]  /*2680*/  SHFL.DOWN PT, R119, R113, 0x1, 0x1f ;  /* 0x08201f0071777f89 */ /* 0x000fe200000e0000 */
[----:B--2---:R-:W-:-:S03]  /*2690*/  FFMA.FTZ R3, R115, R3, R112 ;  /* 0x0000000373037223 */ /* 0x004fc60000010070 */
[----:B------:R-:W-:Y:S02]  /*26a0*/  SHFL.IDX PT, R121, R39, RZ, 0x1f ;  /* 0x00001fff27797589 */ /* 0x000fe400000e0000 */
[----:B------:R-:W-:Y:S01]  /*26b0*/  FSEL R118, R112, R3, !P1 ;  /* 0x0000000370767208 */ /* 0x000fe20004800000 */
[----:B---3--:R-:W-:-:S04]  /*26c0*/  @!P4 FMUL.FTZ R116, R40, R117 ;  /* 0x000000752874c220 */ /* 0x008fc80000410000 */
[----:B------:R-:W-:Y:S01]  /*26d0*/  SHFL.UP PT, R3, R118, 0x10, RZ ;  /* 0x0600000076037989 */ /* 0x000fe200000e00ff */
[----:B-----5:R-:W-:Y:S01]  /*26e0*/  @P1 FMUL.FTZ R115, R115, R2 ;  /* 0x0000000273731220 */ /* 0x020fe20000410000 */
[----:B------:R-:W-:Y:S02]  /*26f0*/  @!P4 MOV R40, R116 ;  /* 0x000000740028c202 */ /* 0x000fe40000000f00 */
[----:B------:R-:W-:Y:S01]  /*2700*/  ISETP.NE.AND P4, PT, R16, 0x1f, PT ;  /* 0x0000001f1000780c */ /* 0x000fe20003f85270 */
[----:B------:R-:W-:Y:S01]  /*2710*/  SHFL.IDX PT, R116, R113, RZ, 0x1f ;  /* 0x00001fff71747589 */ /* 0x000fe200000e0000 */
[----:B------:R-:W-:-:S03]  /*2720*/  ISETP.GE.AND P1, PT, R70, 0x10, PT ;  /* 0x000000104600780c */ /* 0x000fc60003f26270 */
[----:B------:R-:W1:Y:S04]  /*2730*/  SHFL.DOWN PT, R112, R40, 0x1, 0x1f ;  /* 0x08201f0028707f89 */ /* 0x000e6800000e0000 */
[----:B------:R-:W2:Y:S04]  /*2740*/  SHFL.UP PT, R2, R115, 0x10, RZ ;  /* 0x0600000073027989 */ /* 0x000ea800000e00ff */
[----:B------:R3:W5:Y:S01]  /*2750*/  SHFL.IDX PT, R117, R40, RZ, 0x1f ;  /* 0x00001fff28757589 */ /* 0x00076200000e0000 */
[----:B-1----:R-:W-:Y:S01]  /*2760*/  @P4 FFMA.FTZ R121, R112, R121, R119 ;  /* 0x0000007970794223 */ /* 0x002fe20000010077 */
[----:B------:R-:W-:-:S03]  /*2770*/  FFMA.FTZ R119, R115, R3, R118 ;  /* 0x0000000373777223 */ /* 0x000fc60000010076 */
[----:B------:R-:W-:Y:S01]  /*2780*/  FFMA.FTZ R3, R121, R41, R6 ;  /* 0x0000002979037223 */ /* 0x000fe20000010006 */
[----:B--2---:R-:W-:Y:S01]  /*2790*/  @P1 FMUL.FTZ R115, R115, R2 ;  /* 0x0000000273731220 */ /* 0x004fe20000410000 */
[----:B------:R-:W-:Y:S01]  /*27a0*/  FSEL R6, R118, R119, !P1 ;  /* 0x0000007776067208 */ /* 0x000fe20004800000 */
[----:B---3--:R-:W-:-:S04]  /*27b0*/  IMAD.WIDE.U32 R40, R32, UR4, R34 ;  /* 0x0000000420287c25 */ /* 0x008fc8000f8e0022 */
[----:B------:R-:W-:Y:S01]  /*27c0*/  FFMA.FTZ R112, R104, R3, R5 ;  /* 0x0000000368707223 */ /* 0x000fe20000010005 */
[----:B------:R-:W-:Y:S01]  /*27d0*/  ISETP.NE.AND P1, PT, R16, RZ, PT ;  /* 0x000000ff1000720c */ /* 0x000fe20003f25270 */
[C---:B-----5:R-:W-:Y:S01]  /*27e0*/  FFMA.FTZ R39, R117.reuse, R39, R116 ;  /* 0x0000002775277223 */ /* 0x060fe20000010074 */
[----:B------:R-:W-:Y:S01]  /*27f0*/  FMUL.FTZ R38, R117, R38 ;  /* 0x0000002675267220 */ /* 0x000fe20000410000 */
[-C--:B------:R-:W-:Y:S01]  /*2800*/  FFMA.FTZ R114, R103, R112.reuse, R114 ;  /* 0x0000007067727223 */ /* 0x080fe20000010072 */
[----:B------:R-:W-:Y:S01]  /*2810*/  FMUL.FTZ R116, R54, R3 ;  /* 0x0000000336747220 */ /* 0x000fe20000410000 */
[----:B------:R-:W-:Y:S01]  /*2820*/  FMUL.FTZ R117, R55, R112 ;  /* 0x0000007037757220 */ /* 0x000fe20000410000 */
[----:B------:R1:W-:Y:S01]  /*2830*/  SHFL.UP PT, R120, R6, 0x1, RZ ;  /* 0x0420000006787989 */ /* 0x0003e200000e00ff */
[-C--:B------:R-:W-:Y:S01]  /*2840*/  FFMA.FTZ R113, R37, R114.reuse, R4 ;  /* 0x0000007225717223 */ /* 0x080fe20000010004 */
[----:B------:R-:W-:Y:S01]  /*2850*/  FMUL.FTZ R119, R53, R114 ;  /* 0x0000007235777220 */ /* 0x000fe20000410000 */
[----:B------:R-:W-:Y:S01]  /*2860*/  IMAD R41, R33, UR4, R41 ;  /* 0x0000000421297c24 */ /* 0x000fe2000f8e0229 */
[----:B------:R-:W-:Y:S01]  /*2870*/  SHFL.UP PT, R115, R115, 0x1, RZ ;  /* 0x0420000073737989 */ /* 0x000fe200000e00ff */
[----:B------:R-:W-:Y:S01]  /*2880*/  FMUL.FTZ R118, R56, R113 ;  /* 0x0000007138767220 */ /* 0x000fe20000410000 */
[----:B------:R-:W-:Y:S01]  /*2890*/  FMUL.FTZ R5, R58, R119 ;  /* 0x000000773a057220 */ /* 0x000fe20000410000 */
[----:B-1----:R-:W-:-:S02]  /*28a0*/  FMUL.FTZ R6, R64, R117 ;  /* 0x0000007540067220 */ /* 0x002fc40000410000 */
[----:B------:R-:W-:Y:S01]  /*28b0*/  FMUL.FTZ R4, R63, R118 ;  /* 0x000000763f047220 */ /* 0x000fe20000410000 */
[----:B------:R1:W-:Y:S02]  /*28c0*/  @!P1 STS.64 [UR7+0xdc8], R38 ;  /* 0x000dc826ff009988 */ /* 0x0003e40008000a07 */
[----:B-1----:R-:W-:-:S04]  /*28d0*/  IADD3 R38, PT, PT, -R96, UR11, RZ ;  /* 0x0000000b60267c10 */ /* 0x002fc8000fffe1ff */
[C---:B------:R-:W-:Y:S02]  /*28e0*/  ISETP.GE.AND P4, PT, R38.reuse, 0x21, PT ;  /* 0x000000212600780c */ /* 0x040fe40003f86270 */
[C---:B------:R-:W-:Y:S02]  /*28f0*/  ISETP.GE.AND P5, PT, R38.reuse, 0x41, PT ;  /* 0x000000412600780c */ /* 0x040fe40003fa6270 */
[----:B------:R-:W-:Y:S01]  /*2900*/  ISETP.GE.AND P6, PT, R38, 0x61, PT ;  /* 0x000000612600780c */ /* 0x000fe20003fc6270 */
[----:B----4-:R1:W2:Y:S02]  /*2910*/  SHFL.IDX PT, R2, R7, RZ, 0x1f ;  /* 0x00001fff07027589 */ /* 0x0102a400000e0000 */
[----:B-1----:R-:W-:-:S05]  /*2920*/  FMUL.FTZ R7, R57, R116 ;  /* 0x0000007439077220 */ /* 0x002fca0000410000 */
[----:B------:R1:W-:Y:S01]  /*2930*/  STS.128 [R81+0x110], R4 ;  /* 0x0001100451007388 */ /* 0x0003e20000000c00 */
[----:B------:R-:W-:Y:S01]  /*2940*/  BAR.SYNC.DEFER_BLOCKING 0x0 ;  /* 0x0000000000007b1d */ /* 0x000fe20000010000 */
[----:B--2---:R-:W-:-:S04]  /*2950*/  @P3 FFMA.FTZ R2, R115, R2, R120 ;  /* 0x0000000273023223 */ /* 0x004fc80000010078 */
[----:B------:R-:W-:Y:S01]  /*2960*/  FFMA.FTZ R115, R36, R2, R111 ;  /* 0x0000000224737223 */ /* 0x000fe2000001006f */
[----:B------:R-:W-:-:S03]  /*2970*/  LEA R36, P3, R40, UR8, 0x2 ;  /* 0x0000000828247c11 */ /* 0x000fc6000f8610ff */
[-C--:B------:R-:W-:Y:S01]  /*2980*/  FFMA.FTZ R123, R37, R115.reuse, R110 ;  /* 0x00000073257b7223 */ /* 0x080fe2000001006e */
[----:B------:R-:W-:Y:S01]  /*2990*/  FADD.FTZ R2, -R111, R115 ;  /* 0x000000736f027221 */ /* 0x000fe20000010100 */
[----:B------:R-:W-:Y:S01]  /*29a0*/  LEA.HI.X R37, R40, UR9, R41, 0x2, P3 ;  /* 0x0000000928257c11 */ /* 0x000fe200098f1429 */
[----:B-1----:R-:W-:Y:S01]  /*29b0*/  FFMA.FTZ R4, R0, R115, RZ ;  /* 0x0000007300047223 */ /* 0x002fe200000100ff */
[----:B------:R-:W-:Y:S01]  /*29c0*/  ISETP.GE.AND P3, PT, R38, 0x1, PT ;  /* 0x000000012600780c */ /* 0x000fe20003f66270 */
[----:B------:R-:W-:Y:S01]  /*29d0*/  FADD.FTZ R110, -R110, R123 ;  /* 0x0000007b6e6e7221 */ /* 0x000fe20000010100 */
[----:B------:R-:W-:Y:S01]  /*29e0*/  FFMA.FTZ R5, R2, R118, RZ ;  /* 0x0000007602057223 */ /* 0x000fe200000100ff */
[-C--:B------:R-:W-:Y:S01]  /*29f0*/  FFMA.FTZ R7, R103, R123.reuse, R108 ;  /* 0x0000007b67077223 */ /* 0x080fe2000001006c */
[----:B------:R-:W-:Y:S01]  /*2a00*/  FFMA.FTZ R4, R65, R123, R4 ;  /* 0x0000007b41047223 */ /* 0x000fe20000010004 */
[----:B------:R1:W2:Y:S01]  /*2a10*/  LDS R121, [R75+0x80] ;  /* 0x000080004b797984 */ /* 0x0002a20000000800 */
[----:B------:R-:W-:Y:S01]  /*2a20*/  FFMA.FTZ R5, R110, R119, R5 ;  /* 0x000000776e057223 */ /* 0x000fe20000010005 */
[----:B------:R-:W-:Y:S01]  /*2a30*/  FADD.FTZ R108, -R108, R7 ;  /* 0x000000076c6c7221 */ /* 0x000fe20000010100 */
[-C--:B------:R-:W-:Y:S01]  /*2a40*/  FFMA.FTZ R6, R104, R7.reuse, R109 ;  /* 0x0000000768067223 */ /* 0x080fe2000001006d */
[----:B------:R-:W-:-:S02]  /*2a50*/  FFMA.FTZ R7, R67, R7, R4 ;  /* 0x0000000743077223 */ /* 0x000fc40000010004 */
[----:B------:R-:W-:Y:S01]  /*2a60*/  FFMA.FTZ R4, R108, R117, R5 ;  /* 0x000000756c047223 */ /* 0x000fe20000010005 */
[----:B------:R-:W-:Y:S01]  /*2a70*/  FADD.FTZ R109, -R109, R6 ;  /* 0x000000066d6d7221 */ /* 0x000fe20000010100 */
[----:B------:R-:W-:-:S03]  /*2a80*/  FFMA.FTZ R6, R66, R6, R7 ;  /* 0x0000000642067223 */ /* 0x000fc60000010007 */
[----:B------:R-:W-:Y:S01]  /*2a90*/  FFMA.FTZ R7, R109, R116, R4 ;  /* 0x000000746d077223 */ /* 0x000fe20000010004 */
[----:B-1----:R-:W-:Y:S06]  /*2aa0*/  @!P3 BRA `(.L_x_9795) ;  /* 0x000000000008b947 */ /* 0x002fec0003800000 */
[----:B------:R-:W1:Y:S04]  /*2ab0*/  LDS R5, [R75] ;  /* 0x000000004b057984 */ /* 0x000e680000000800 */
[----:B-1----:R1:W-:Y:S02]  /*2ac0*/  REDG.E.ADD.F32.FTZ.RN.STRONG.GPU desc[UR16][R36.64], R5 ;  /* 0x00000005240079a6 */ /* 0x0023e4000c12f310 */
.L_x_9795:
[----:B------:R-:W-:Y:S05]  /*2ad0*/  BSYNC.RECONVERGENT B0 ;  /* 0x0000000000007941 */ /* 0x000fea0003800200 */
.L_x_9794:
[----:B------:R-:W-:Y:S04]  /*2ae0*/  BSSY.RECONVERGENT B0, `(.L_x_9796) ;  /* 0x0000003000007945 */ /* 0x000fe80003800200 */
[----:B------:R-:W-:Y:S05]  /*2af0*/  @!P4 BRA `(.L_x_9797) ;  /* 0x000000000004c947 */ /* 0x000fea0003800000 */
[----:B--2---:R3:W-:Y:S02]  /*2b00*/  REDG.E.ADD.F32.FTZ.RN.STRONG.GPU desc[UR16][R36.64+0x80], R121 ;  /* 0x00008079240079a6 */ /* 0x0047e4000c12f310 */
.L_x_9797:
[----:B------:R-:W-:Y:S05]  /*2b10*/  BSYNC.RECONVERGENT B0 ;  /* 0x0000000000007941 */ /* 0x000fea0003800200 */
.L_x_9796:
[----:B-1----:R1:W4:Y:S01]  /*2b20*/  LDS R5, [R75+0x100] ;  /* 0x000100004b057984 */ /* 0x0023220000000800 */
[----:B------:R-:W-:Y:S04]  /*2b30*/  BSSY.RECONVERGENT B0, `(.L_x_9798) ;  /* 0x0000003000007945 */ /* 0x000fe80003800200 */
[----:B------:R-:W-:Y:S05]  /*2b40*/  @!P5 BRA `(.L_x_9799) ;  /* 0x000000000004d947 */ /* 0x000fea0003800000 */
[----:B----4-:R4:W-:Y:S02]  /*2b50*/  REDG.E.ADD.F32.FTZ.RN.STRONG.GPU desc[UR16][R36.64+0x100], R5 ;  /* 0x00010005240079a6 */ /* 0x0109e4000c12f310 */
.L_x_9799:
[----:B------:R-:W-:Y:S05]  /*2b60*/  BSYNC.RECONVERGENT B0 ;  /* 0x0000000000007941 */ /* 0x000fea0003800200 */
.L_x_9798:
[----:B----4-:R4:W0:Y:S01]  /*2b70*/  LDS R5, [R75+0x180] ;  /* 0x000180004b057984 */ /* 0x0108220000000800 */
[----:B------:R-:W-:Y:S04]  /*2b80*/  BSSY.RECONVERGENT B0, `(.L_x_9800) ;  /* 0x0000003000007945 */ /* 0x000fe80003800200 */
[----:B------:R-:W-:Y:S05]  /*2b90*/  @!P6 BRA `(.L_x_9801) ;  /* 0x000000000004e947 */ /* 0x000fea0003800000 */
[----:B0-----:R0:W-:Y:S02]  /*2ba0*/  REDG.E.ADD.F32.FTZ.RN.STRONG.GPU desc[UR16][R36.64+0x180], R5 ;  /* 0x00018005240079a6 */ /* 0x0011e4000c12f310 */
.L_x_9801:
[----:B------:R-:W-:Y:S05]  /*2bb0*/  BSYNC.RECONVERGENT B0 ;  /* 0x0000000000007941 */ /* 0x000fea0003800200 */
.L_x_9800:
[----:B------:R-:W5:Y:S01]  /*2bc0*/  SHFL.DOWN PT, R4, R7, 0x1, 0x1f ;  /* 0x08201f0007047f89 */ /* 0x000f6200000e0000 */
[----:B------:R-:W-:Y:S01]  /*2bd0*/  ISETP.GT.AND P3, PT, R70, 0x1e, PT ;  /* 0x0000001e4600780c */ /* 0x000fe20003f64270 */
[-C--:B------:R-:W-:Y:S01]  /*2be0*/  FMUL.FTZ R38, R105, R3.reuse ;  /* 0x0000000369267220 */ /* 0x080fe20000410000 */
[C---:B------:R-:W-:Y:S01]  /*2bf0*/  FMUL.FTZ R40, R101.reuse, R3 ;  /* 0x0000000365287220 */ /* 0x040fe20000410000 */
[----:B0-----:R-:W0:Y:S01]  /*2c00*/  SHFL.DOWN PT, R5, R6, 0x1, 0x1f ;  /* 0x08201f0006057f89 */ /* 0x001e2200000e0000 */
[C---:B------:R-:W-:Y:S01]  /*2c10*/  FMUL.FTZ R39, R101.reuse, R112 ;  /* 0x0000007065277220 */ /* 0x040fe20000410000 */
[C---:B------:R-:W-:Y:S01]  /*2c20*/  FMUL.FTZ R3, R101.reuse, R114 ;  /* 0x0000007265037220 */ /* 0x040fe20000410000 */
        /* <DEDUP_REMOVED lines=10> */
[-C--:B------:R-:W-:Y:S01]  /*2cd0*/  FFMA.FTZ R3, R58, R107.reuse, R3 ;  /* 0x0000006b3a037223 */ /* 0x080fe20000010003 */
[----:B------:R-:W-:Y:S01]  /*2ce0*/  FFMA.FTZ R2, R63, R102, R2 ;  /* 0x000000663f027223 */ /* 0x000fe20000010002 */
[----:B------:R-:W-:Y:S01]  /*2cf0*/  FFMA.FTZ R37, R57, R38, R40 ;  /* 0x0000002639257223 */ /* 0x000fe20000010028 */
[----:B------:R-:W-:Y:S01]  /*2d00*/  BSSY.RECONVERGENT B0, `(.L_x_9802) ;  /* 0x000002c000007945 */ /* 0x000fe20003800200 */
        /* <DEDUP_REMOVED lines=43> */
.L_x_9803:
[----:B------:R-:W-:Y:S05]  /*2fc0*/  BSYNC.RECONVERGENT B0 ;  /* 0x0000000000007941 */ /* 0x000fea0003800200 */
.L_x_9802:
[----:B------:R-:W-:-:S04]  /*2fd0*/  UIADD3 UR4, UPT, UPT, UR4, 0x1, URZ ;  /* 0x0000000104047890 */ /* 0x000fc8000fffe0ff */
[----:B------:R-:W-:-:S09]  /*2fe0*/  UISETP.GE.AND UP0, UPT, UR4, UR12, UPT ;  /* 0x0000000c0400728c */ /* 0x000fd2000bf06270 */
[----:B------:R-:W-:Y:S05]  /*2ff0*/  BRA.U !UP0, `(.L_x_9804) ;  /* 0xffffffed08247547 */ /* 0x000fea000b83ffff */
.L_x_9790:
[----:B------:R-:W-:Y:S01]  /*3000*/  BAR.SYNC.DEFER_BLOCKING 0x0 ;  /* 0x0000000000007b1d */ /* 0x000fe20000010000 */
[----:B------:R-:W-:Y:S02]  /*3010*/  F2FP.BF16.F32.PACK_AB R48, R50, R51 ;  /* 0x000000333230723e */ /* 0x000fe400000010ff */
[----:B------:R-:W-:Y:S02]  /*3020*/  F2FP.BF16.F32.PACK_AB R49, R49, R52 ;  /* 0x000000343131723e */ /* 0x000fe400000010ff */
[----:B------:R-:W-:-:S03]  /*3030*/  MOV R9, RZ ;  /* 0x000000ff00097202 */ /* 0x000fc60000000f00 */
[----:B-1----:R-:W1:Y:S01]  /*3040*/  LDC.64 R28, c[0x0][0x4f8] ;  /* 0x00013e00ff1c7b82 */ /* 0x002e620000000a00 */
[----:B------:R-:W3:Y:S01]  /*3050*/  LDCU.64 UR8, c[0x0][0x500] ;  /* 0x0000a000ff0877ac */ /* 0x000ee20008000a00 */
[----:B------:R-:W-:Y:S01]  /*3060*/  F2FP.BF16.F32.PACK_AB R30, R60, R59 ;  /* 0x0000003b3c1e723e */ /* 0x000fe200000010ff */
[----:B------:R-:W-:Y:S01]  /*3070*/  FADD.FTZ R59, R59, R90 ;  /* 0x0000005a3b3b7221 */ /* 0x000fe20000010000 */
[----:B------:R-:W-:Y:S01]  /*3080*/  F2FP.BF16.F32.PACK_AB R31, R62, R61 ;  /* 0x0000003d3e1f723e */ /* 0x000fe200000010ff */
[----:B------:R-:W5:Y:S02]  /*3090*/  LDCU.64 UR10, c[0x0][0x550] ;  /* 0x0000aa00ff0a77ac */ /* 0x000f640008000a00 */
[----:B------:R-:W-:Y:S01]  /*30a0*/  FADD.FTZ R60, R59, R60 ;  /* 0x0000003c3b3c7221 */ /* 0x000fe20000010000 */
[----:B------:R-:W2:Y:S03]  /*30b0*/  LDC.64 R32, c[0x0][0x518] ;  /* 0x00014600ff207b82 */ /* 0x000ea60000000a00 */
[----:B------:R-:W-:-:S04]  /*30c0*/  FADD.FTZ R61, R60, R61 ;  /* 0x0000003d3c3d7221 */ /* 0x000fc80000010000 */
[----:B------:R-:W-:Y:S01]  /*30d0*/  FADD.FTZ R90, R61, R62 ;  /* 0x0000003e3d5a7221 */ /* 0x000fe20000010000 */
[----:B------:R-:W-:Y:S01]  /*30e0*/  STS.64 [R68], R48 ;  /* 0x0000003044007388 */ /* 0x000fe20000000a00 */
[----:B------:R-:W-:-:S03]  /*30f0*/  NOP ;  /* 0x0000000000007918 */ /* 0x000fc60000000000 */
[----:B0-----:R-:W-:Y:S01]  /*3100*/  LDS.U16 R5, [R69] ;  /* 0x0000000045057984 */ /* 0x001fe20000000400 */
        /* <DEDUP_REMOVED lines=9> */
[----:B------:R-:W-:Y:S01]  /*31a0*/  @!P1 STS [UR6+0x100], R71 ;  /* 0x00010047ff009988 */ /* 0x000fe20008000806 */
[----:B------:R-:W-:Y:S02]  /*31b0*/  BAR.SYNC.DEFER_BLOCKING 0x0 ;  /* 0x0000000000007b1d */ /* 0x000fe40000010000 */
[----:B------:R-:W-:Y:S01]  /*31c0*/  IMAD.X R0, RZ, RZ, R0, P3 ;  /* 0x000000ffff007224 */ /* 0x000fe200018e0600 */
[----:B-----5:R-:W-:-:S04]  /*31d0*/  LEA R2, P5, R3, UR10, 0x1 ;  /* 0x0000000a03027c11 */ /* 0x020fc8000f8a08ff */
[----:B------:R-:W-:Y:S01]  /*31e0*/  LEA.HI.X R3, R3, UR11, R0, 0x1, P5 ;  /* 0x0000000b03037c11 */ /* 0x000fe2000a8f0c00 */
[----:B------:R-:W1:Y:S02]  /*31f0*/  LDS R27, [UR6+0x100] ;  /* 0x00010006ff1b7984 */ /* 0x000e640008000800 */
[-C--:B-1----:R-:W-:Y:S02]  /*3200*/  ISETP.GE.AND P0, PT, R80, R27.reuse, PT ;  /* 0x0000001b5000720c */ /* 0x082fe40003f06270 */
[-C--:B------:R-:W-:Y:S02]  /*3210*/  ISETP.GE.AND P2, PT, R78, R27.reuse, PT ;  /* 0x0000001b4e00720c */ /* 0x080fe40003f46270 */
[-C--:B------:R-:W-:Y:S02]  /*3220*/  ISETP.GE.AND P3, PT, R76, R27.reuse, PT ;  /* 0x0000001b4c00720c */ /* 0x080fe40003f66270 */
[----:B------:R-:W-:-:S07]  /*3230*/  ISETP.GE.AND P4, PT, R74, R27, PT ;  /* 0x0000001b4a00720c */ /* 0x000fce0003f86270 */
[----:B------:R-:W-:Y:S04]  /*3240*/  @!P0 STG.E.U16 desc[UR16][R2.64], R5 ;  /* 0x0000000502008986 */ /* 0x000fe8000c101510 */
[----:B------:R-:W-:Y:S04]  /*3250*/  @!P2 STG.E.U16 desc[UR16][R2.64+0x40], R7 ;  /* 0x000040070200a986 */ /* 0x000fe8000c101510 */
[----:B------:R-:W-:Y:S04]  /*3260*/  @!P3 STG.E.U16 desc[UR16][R2.64+0x80], R23 ;  /* 0x000080170200b986 */ /* 0x000fe8000c101510 */
[----:B------:R2:W-:Y:S01]  /*3270*/  @!P4 STG.E.U16 desc[UR16][R2.64+0xc0], R25 ;  /* 0x0000c0190200c986 */ /* 0x0005e2000c101510 */
[----:B------:R-:W-:Y:S01]  /*3280*/  BAR.SYNC.DEFER_BLOCKING 0x0 ;  /* 0x0000000000007b1d */ /* 0x000fe20000010000 */
[----:B--2---:R-:W-:-:S04]  /*3290*/  IMAD.WIDE.U32 R2, R32, UR18, R8 ;  /* 0x0000001220027c25 */ /* 0x004fc8000f8e0008 */
[----:B------:R-:W-:Y:S01]  /*32a0*/  IMAD R3, R33, UR18, R3 ;  /* 0x0000001221037c24 */ /* 0x000fe2000f8e0203 */
        /* <DEDUP_REMOVED lines=12> */
[----:B------:R-:W-:-:S04]  /*3370*/  IADD3 R3, P4, PT, R80, R2, RZ ;  /* 0x0000000250037210 */ /* 0x000fc80007f9e0ff */
[----:B------:R-:W-:Y:S02]  /*3380*/  IADD3.X R0, PT, PT, RZ, R0, RZ, P4, !PT ;  /* 0x00000000ff007210 */ /* 0x000fe400027fe4ff */
[----:B0-----:R-:W-:-:S04]  /*3390*/  LEA R2, P4, R3, UR8, 0x1 ;  /* 0x0000000803027c11 */ /* 0x001fc8000f8808ff */
        /* <DEDUP_REMOVED lines=20> */
.L_x_9788:
        /* <DEDUP_REMOVED lines=34> */
.L_x_9807:
[----:B------:R-:W-:Y:S05]  /*3700*/  BSYNC.RECONVERGENT B0 ;  /* 0x0000000000007941 */ /* 0x000fea0003800200 */
.L_x_9806:
        /* <DEDUP_REMOVED lines=26> */
.L_x_9809:
[----:B------:R-:W-:Y:S05]  /*38b0*/  BSYNC.RECONVERGENT B0 ;  /* 0x0000000000007941 */ /* 0x000fea0003800200 */
.L_x_9808:
        /* <DEDUP_REMOVED lines=13> */
.L_x_9811:
        /* <DEDUP_REMOVED lines=25> */
.L_x_9810:
[----:B------:R-:W-:Y:S05]  /*3b20*/  EXIT ;  /* 0x000000000000794d */ /* 0x000fea0003800000 */
.L_x_9812:
        /* <DEDUP_REMOVED lines=13> */
.L_x_10545:


//--------------------- .text._Z25selective_scan_bwd_kernelI32Selective_Scan_bwd_kernel_traitsILi32ELi4ELb0ELb1ELb0ELb1ELb0EN3c108BFloat16EfEEv12SSMParamsBwd --------------------------
	.section	.text._Z25selective_scan_bwd_kernelI32Selective_Scan_bwd_kernel_traitsILi32ELi4ELb0ELb1ELb0ELb1ELb0EN3c108BFloat16EfEEv12SSMParamsBwd,"ax",@progbits
	.align	128
        .global         _Z25selective_scan_bwd_kernelI32Selective_Scan_bwd_kernel_traitsILi32ELi4ELb0ELb1ELb0ELb1ELb0EN3c108BFloat16EfEEv12SSMParamsBwd
        .type           _Z25selective_scan_bwd_kernelI32Selective_Scan_bwd_kernel_traitsILi32ELi4ELb0ELb1ELb0ELb1ELb0EN3c108BFloat16EfEEv12SSMParamsBwd,@function
        .size           _Z25selective_scan_bwd_kernelI32Selective_Scan_bwd_kernel_traitsILi32ELi4ELb0ELb1ELb0ELb1ELb0EN3c108BFloat16EfEEv12SSMParamsBwd,(.L_x_10546 - _Z25selective_scan_bwd_kernelI32Selective_Scan_bwd_kernel_traitsILi32ELi4ELb0ELb1ELb0ELb1ELb0EN3c108BFloat16EfEEv12SSMParamsBwd)
        .other          _Z25selective_scan_bwd_kernelI32Selective_Scan_bwd_kernel_traitsILi32ELi4ELb0ELb1ELb0ELb1ELb0EN3c108BFloat16EfEEv12SSMParamsBwd,@"STO_CUDA_ENTRY STV_DEFAULT"
_Z25selective_scan_bwd_kernelI32Selective_Scan_bwd_kernel_traitsILi32ELi4ELb0ELb1ELb0ELb1ELb0EN3c108BFloat16EfEEv12SSMParamsBwd:
.text._Z25selective_scan_bwd_kernelI32Selective_Scan_bwd_kernel_traitsILi32ELi4ELb0ELb1ELb0ELb1ELb0EN3c108BFloat16EfEEv12SSMParamsBwd:
        /* <DEDUP_REMOVED lines=24> */
[----:B------:R-:W5:Y:S01]  /*0180*/  @P0 LDG.E R3, desc[UR16][R6.64] ;  /* 0x0000001006030981 */ /* 0x000f62000c1e1900 */
[----:B------:R-:W1:Y:S01]  /*0190*/  LDC.64 R26, c[0x0][0x468] ;  /* 0x00011a00ff1a7b82 */ /* 0x000e620000000a00 */
[----:B0-----:R-:W-:Y:S01]  /*01a0*/  VIADD R10, R0, 0xffffffe ;  /* 0x0ffffffe000a7836 */ /* 0x001fe20000000000 */
[----:B------:R-:W-:-:S03]  /*01b0*/  @P1 LEA.HI.X R9, R2, R9, RZ, 0x2, P3 ;  /* 0x0000000902091211 */ /* 0x000fc600018f14ff */
[----:B------:R0:W3:Y:S02]  /*01c0*/  F2I.FTZ.U32.TRUNC.NTZ R11, R10 ;  /* 0x0000000a000b7305 */ /* 0x0000e4000021f000 */
[----:B------:R4:W5:Y:S01]  /*01d0*/  @P1 LDG.E R4, desc[UR16][R8.64] ;  /* 0x0000001008041981 */ /* 0x000962000c1e1900 */
[----:B------:R-:W1:Y:S01]  /*01e0*/  LDC.64 R28, c[0x0][0x528] ;  /* 0x00014a00ff1c7b82 */ /* 0x000e620000000a00 */
[----:B0-----:R-:W-:-:S07]  /*01f0*/  HFMA2 R10, -RZ, RZ, 0, 0 ;  /* 0x00000000ff0a7431 */ /* 0x001fce00000001ff */
[----:B------:R-:W0:Y:S01]  /*0200*/  LDC.64 R30, c[0x0][0x448] ;  /* 0x00011200ff1e7b82 */ /* 0x000e220000000a00 */
[----:B---3--:R-:W-:-:S07]  /*0210*/  IADD3 R12, PT, PT, RZ, -R11, RZ ;  /* 0x8000000bff0c7210 */ /* 0x008fce0007ffe0ff */
[----:B----4-:R-:W3:Y:S01]  /*0220*/  LDC.64 R8, c[0x0][0x480] ;  /* 0x00012000ff087b82 */ /* 0x010ee20000000a00 */
[----:B------:R-:W-:Y:S01]  /*0230*/  IMAD R7, R12, R5, RZ ;  /* 0x000000050c077224 */ /* 0x000fe200078e02ff */
[----:B------:R-:W-:-:S03]  /*0240*/  IABS R6, R2 ;  /* 0x0000000200067213 */ /* 0x000fc60000000000 */
[----:B------:R-:W-:-:S06]  /*0250*/  IMAD.HI.U32 R11, R11, R7, R10 ;  /* 0x000000070b0b7227 */ /* 0x000fcc00078e000a */
        /* <DEDUP_REMOVED lines=13> */
[----:B------:R-:W-:Y:S01]  /*0330*/  MOV R6, UR4 ;  /* 0x0000000400067c02 */ /* 0x000fe20008000f00 */
[----:B------:R-:W-:Y:S01]  /*0340*/  UIMAD UR4, UR18, UR13, UR7 ;  /* 0x0000000d120472a4 */ /* 0x000fe2000f8e0207 */
[----:B------:R-:W-:Y:S01]  /*0350*/  @!P2 IADD3 R11, PT, PT, R11, 0x1, RZ ;  /* 0x000000010b0ba810 */ /* 0x000fe20007ffe0ff */
[----:B------:R-:W-:Y:S01]  /*0360*/  IMAD.U32 R9, RZ, RZ, UR7 ;  /* 0x00000007ff097e24 */ /* 0x000fe2000f8e00ff */
[----:B------:R-:W-:Y:S01]  /*0370*/  MOV R8, UR6 ;  /* 0x0000000600087c02 */ /* 0x000fe20008000f00 */
[----:B------:R-:W2:Y:S01]  /*0380*/  LDCU.64 UR6, c[0x0][0x498] ;  /* 0x00009300ff0677ac */ /* 0x000ea20008000a00 */
[----:B------:R-:W-:Y:S01]  /*0390*/  LOP3.LUT R0, R2, R13, RZ, 0x3c, !PT ;  /* 0x0000000d02007212 */ /* 0x000fe200078e3cff */
[----:B------:R-:W-:Y:S01]  /*03a0*/  IMAD.U32 R7, RZ, RZ, UR5 ;  /* 0x00000005ff077e24 */ /* 0x000fe2000f8e00ff */
[----:B------:R-:W-:Y:S01]  /*03b0*/  MOV R7, UR8 ;  /* 0x0000000800077c02 */ /* 0x000fe20008000f00 */
[----:B------:R-:W-:Y:S01]  /*03c0*/  @P1 VIADD R11, R11, 0x1 ;  /* 0x000000010b0b1836 */ /* 0x000fe20000000000 */
[----:B------:R-:W-:Y:S01]  /*03d0*/  ISETP.GE.AND P3, PT, R0, RZ, PT ;  /* 0x000000ff0000720c */ /* 0x000fe20003f66270 */
[----:B------:R-:W1:Y:S01]  /*03e0*/  LDCU.64 UR8, c[0x0][0x3b0] ;  /* 0x00007600ff0877ac */ /* 0x000e620008000a00 */
[----:B------:R-:W-:Y:S01]  /*03f0*/  ISETP.NE.AND P2, PT, R13, RZ, PT ;  /* 0x000000ff0d00720c */ /* 0x000fe20003f45270 */
[----:B---3--:R-:W-:Y:S01]  /*0400*/  @P0 IMAD R0, R5, UR18, R2 ;  /* 0x0000001205000c24 */ /* 0x008fe2000f8e0202 */
[----:B------:R-:W-:-:S02]  /*0410*/  MOV R55, R11 ;  /* 0x0000000b00377202 */ /* 0x000fc40000000f00 */
[----:B------:R-:W3:Y:S01]  /*0420*/  @P0 LDC.64 R10, c[0x0][0x480] ;  /* 0x00012000ff0a0b82 */ /* 0x000ee20000000a00 */
[----:B------:R-:W-:Y:S01]  /*0430*/  @P0 IMAD R0, R0, R23, RZ ;  /* 0x0000001700000224 */ /* 0x000fe200078e02ff */
[----:B------:R-:W-:-:S03]  /*0440*/  MOV R9, UR4 ;  /* 0x0000000400097c02 */ /* 0x000fc60008000f00 */
[----:B----4-:R-:W-:-:S03]  /*0450*/  @P0 IMAD R5, R0, R25, RZ ;  /* 0x0000001900050224 */ /* 0x010fc600078e02ff */
[----:B------:R-:W4:Y:S01]  /*0460*/  LDC.64 R24, c[0x0][0x460] ;  /* 0x00011800ff187b82 */ /* 0x000f220000000a00 */
[----:B------:R-:W-:Y:S01]  /*0470*/  @!P3 IADD3 R55, PT, PT, -R55, RZ, RZ ;  /* 0x000000ff3737b210 */ /* 0x000fe20007ffe1ff */
[----:B--2---:R-:W-:Y:S01]  /*0480*/  UIMAD.WIDE.U32 UR4, UR18, UR6, URZ ;  /* 0x00000006120472a5 */ /* 0x004fe2000f8e00ff */
[----:B------:R-:W-:Y:S02]  /*0490*/  @!P2 LOP3.LUT R55, RZ, R13, RZ, 0x33, !PT ;  /* 0x0000000dff37a212 */ /* 0x000fe400078e33ff */
[C---:B------:R-:W-:Y:S02]  /*04a0*/  LEA R13, R23.reuse, 0xffffff80, 0x7 ;  /* 0xffffff80170d7811 */ /* 0x040fe400078e38ff */
[----:B------:R-:W-:Y:S01]  /*04b0*/  ISETP.GE.AND P1, PT, R23, 0x1, PT ;  /* 0x000000011700780c */ /* 0x000fe20003f26270 */
[----:B------:R-:W-:Y:S01]  /*04c0*/  UIMAD UR5, UR18, UR7, UR5 ;  /* 0x00000007120572a4 */ /* 0x000fe2000f8e0205 */
[----:B------:R-:W2:Y:S01]  /*04d0*/  LDC.64 R22, c[0x0][0x4a8] ;  /* 0x00012a00ff167b82 */ /* 0x000ea20000000a00 */
[----:B-1----:R-:W-:Y:S01]  /*04e0*/  UIMAD.WIDE.U32 UR6, UR18, UR8, URZ ;  /* 0x00000008120672a5 */ /* 0x002fe2000f8e00ff */
[----:B------:R-:W-:Y:S01]  /*04f0*/  SHF.R.S32.HI R33, RZ, 0x1f, R55 ;  /* 0x0000001fff217819 */ /* 0x000fe20000011437 */
[----:B------:R-:W-:-:S02]  /*0500*/  IMAD.WIDE.U32 R6, R2, UR10, R6 ;  /* 0x0000000a02067c25 */ /* 0x000fc4000f8e0006 */
[----:B------:R-:W-:Y:S02]  /*0510*/  UIMAD UR7, UR18, UR9, UR7 ;  /* 0x00000009120772a4 */ /* 0x000fe4000f8e0207 */
[C---:B------:R-:W-:Y:S01]  /*0520*/  IMAD.WIDE.U32 R8, R2.reuse, UR14, R8 ;  /* 0x0000000e02087c25 */ /* 0x040fe2000f8e0008 */
[----:B------:R-:W-:Y:S02]  /*0530*/  IADD3 R12, P2, PT, R13, R6, RZ ;  /* 0x000000060d0c7210 */ /* 0x000fe40007f5e0ff */
[----:B------:R-:W-:Y:S01]  /*0540*/  CS2R R64, SRZ ;  /* 0x0000000000407805 */ /* 0x000fe2000001ff00 */
[----:B------:R-:W-:Y:S01]  /*0550*/  IMAD R0, R33, R20, RZ ;  /* 0x0000001421007224 */ /* 0x000fe200078e02ff */
[----:B------:R-:W-:Y:S01]  /*0560*/  IADD3 R18, P3, PT, R13, R8, RZ ;  /* 0x000000080d127210 */ /* 0x000fe20007f7e0ff */
[C---:B------:R-:W-:Y:S02]  /*0570*/  IMAD R19, R2.reuse, UR11, R7 ;  /* 0x0000000b02137c24 */ /* 0x040fe4000f8e0207 */
[----:B------:R-:W-:-:S02]  /*0580*/  IMAD R17, R2, UR15, R9 ;  /* 0x0000000f02117c24 */ /* 0x000fc4000f8e0209 */
[----:B------:R-:W-:-:S04]  /*0590*/  IMAD.WIDE.U32 R6, R2, R14, UR4 ;  /* 0x0000000402067e25 */ /* 0x000fc8000f8e000e */
[----:B---3--:R-:W-:-:S04]  /*05a0*/  @P0 IMAD.WIDE R64, R5, 0x8, R10 ;  /* 0x0000000805400825 */ /* 0x008fc800078e020a */
        /* <DEDUP_REMOVED lines=8> */
[----:B----4-:R-:W-:Y:S01]  /*0630*/  LEA R8, P0, R12, R24, 0x1 ;  /* 0x000000180c087211 */ /* 0x010fe200078008ff */
[C---:B------:R-:W-:Y:S01]  /*0640*/  IMAD.X R5, R0.reuse, 0x1, R17, P3 ;  /* 0x0000000100057824 */ /* 0x040fe200018e0611 */
[----:B------:R-:W-:Y:S02]  /*0650*/  IADD3.X R15, PT, PT, R0, R15, RZ, P4, !PT ;  /* 0x0000000f000f7210 */ /* 0x000fe400027fe4ff */
[----:B------:R-:W-:Y:S01]  /*0660*/  LEA.HI.X R10, R12, R25, R10, 0x1, P0 ;  /* 0x000000190c0a7211 */ /* 0x000fe200000f0c0a */
[----:B--2---:R-:W-:Y:S01]  /*0670*/  IMAD.WIDE.U32 R62, R2, R22, RZ ;  /* 0x00000016023e7225 */ /* 0x004fe200078e00ff */
[----:B------:R-:W-:-:S02]  /*0680*/  LEA R12, P0, R18, R26, 0x1 ;  /* 0x0000001a120c7211 */ /* 0x000fc400078008ff */
[----:B------:R-:W-:Y:S02]  /*0690*/  LEA R14, P2, R6, R28, 0x1 ;  /* 0x0000001c060e7211 */ /* 0x000fe400078408ff */
[----:B------:R-:W-:Y:S02]  /*06a0*/  IADD3.X R0, PT, PT, R0, R9, RZ, P5, !PT ;  /* 0x0000000900007210 */ /* 0x000fe40002ffe4ff */
[----:B0-----:R-:W-:Y:S02]  /*06b0*/  LEA R16, P3, R13, R30, 0x1 ;  /* 0x0000001e0d107211 */ /* 0x001fe400078608ff */
[----:B------:R-:W-:Y:S01]  /*06c0*/  LEA.HI.X R18, R18, R27, R5, 0x1, P0 ;  /* 0x0000001b12127211 */ /* 0x000fe200000f0c05 */
[----:B------:R-:W-:Y:S01]  /*06d0*/  IMAD R5, R2, R23, R63 ;  /* 0x0000001702057224 */ /* 0x000fe200078e023f */
[----:B------:R-:W-:Y:S02]  /*06e0*/  LEA.HI.X R15, R6, R29, R15, 0x1, P2 ;  /* 0x0000001d060f7211 */ /* 0x000fe400010f0c0f */
[----:B------:R-:W-:-:S02]  /*06f0*/  CS2R R6, SRZ ;  /* 0x0000000000067805 */ /* 0x000fc4000001ff00 */
[----:B------:R-:W-:Y:S01]  /*0700*/  LEA.HI.X R17, R13, R31, R0, 0x1, P3 ;  /* 0x0000001f0d117211 */ /* 0x000fe200018f0c00 */
[----:B------:R-:W-:Y:S06]  /*0710*/  @!P1 BRA `(.L_x_9813) ;  /* 0x0000002c009c9947 */ /* 0x000fec0003800000 */
[----:B------:R-:W0:Y:S01]  /*0720*/  S2R R60, SR_TID.X ;  /* 0x00000000003c7919 */ /* 0x000e220000002100 */
[----:B------:R-:W1:Y:S01]  /*0730*/  S2UR UR5, SR_CgaCtaId ;  /* 0x00000000000579c3 */ /* 0x000e620000008800 */
[----:B------:R-:W2:Y:S01]  /*0740*/  LDCU.64 UR6, c[0x0][0x3a0] ;  /* 0x00007400ff0677ac */ /* 0x000ea20008000a00 */
[----:B------:R-:W-:Y:S01]  /*0750*/  MOV R61, RZ ;  /* 0x000000ff003d7202 */ /* 0x000fe20000000f00 */
[----:B------:R-:W-:Y:S01]  /*0760*/  IMAD.MOV.U32 R13, RZ, RZ, R18 ;  /* 0x000000ffff0d7224 */ /* 0x000fe200078e0012 */
[----:B------:R-:W3:Y:S04]  /*0770*/  LDCU.64 UR10, c[0x0][0x4c0] ;  /* 0x00009800ff0a77ac */ /* 0x000ee80008000a00 */
        /* <DEDUP_REMOVED lines=20> */
[----:B------:R-:W-:-:S02]  /*08c0*/  CS2R R6, SRZ ;  /* 0x0000000000067805 */ /* 0x000fc4000001ff00 */
[C---:B------:R-:W-:Y:S01]  /*08d0*/  IADD3 R21, PT, PT, R60.reuse, 0x200, RZ ;  /* 0x000002003c157810 */ /* 0x040fe20007ffe0ff */
[----:B------:R-:W-:Y:S01]  /*08e0*/  IMAD R22, R60, -0xc, R23 ;  /* 0xfffffff43c167824 */ /* 0x000fe200078e0217 */
[C---:B------:R-:W-:Y:S01]  /*08f0*/  LOP3.LUT R23, R20.reuse, 0x20, RZ, 0xfc, !PT ;  /* 0x0000002014177812 */ /* 0x040fe200078efcff */
[----:B--2---:R-:W-:Y:S01]  /*0900*/  IMAD.U32 R19, RZ, RZ, UR6 ;  /* 0x00000006ff137e24 */ /* 0x004fe2000f8e00ff */
[C---:B------:R-:W-:Y:S02]  /*0910*/  LOP3.LUT R24, R20.reuse, 0x40, RZ, 0xfc, !PT ;  /* 0x0000004014187812 */ /* 0x040fe400078efcff */
[----:B------:R-:W-:Y:S02]  /*0920*/  LOP3.LUT R25, R20, 0x60, RZ, 0xfc, !PT ;  /* 0x0000006014197812 */ /* 0x000fe400078efcff */
[----:B------:R-:W-:-:S07]  /*0930*/  IADD3 R26, PT, PT, R55, R27, RZ ;  /* 0x0000001b371a7210 */ /* 0x000fce0007ffe0ff */
.L_x_9837:
[----:B0-----:R-:W0:Y:S01]  /*0940*/  LDCU UR4, c[0x0][0x388] ;  /* 0x00007100ff0477ac */ /* 0x001e220008000800 */
[----:B------:R-:W-:Y:S01]  /*0950*/  VIADD R27, R19, 0xffffffff ;  /* 0xffffffff131b7836 */ /* 0x000fe20000000000 */
[----:B------:R-:W-:Y:S02]  /*0960*/  SHF.L.U32 R49, R20, 0x1, RZ ;  /* 0x0000000114317819 */ /* 0x000fe400000006ff */
[----:B-1----:R-:W-:Y:S02]  /*0970*/  PRMT R35, RZ, 0x7610, R35 ;  /* 0x00007610ff237816 */ /* 0x002fe40000000023 */
        /* <DEDUP_REMOVED lines=29> */
[----:B---3--:R-:W-:Y:S04]  /*0b50*/  STS.U16 [R30+0x40], R37 ;  /* 0x000040251e007388 */ /* 0x008fe80000000400 */
[----:B----4-:R0:W-:Y:S04]  /*0b60*/  STS.U16 [R30+0x80], R39 ;  /* 0x000080271e007388 */ /* 0x0101e80000000400 */
        /* <DEDUP_REMOVED lines=9> */
[----:B0-----:R-:W-:Y:S02]  /*0c00*/  PRMT R39, RZ, 0x7610, R39 ;  /* 0x00007610ff277816 */ /* 0x001fe40000000027 */
[----:B-1----:R-:W-:Y:S02]  /*0c10*/  PRMT R41, RZ, 0x7610, R41 ;  /* 0x00007610ff297816 */ /* 0x002fe40000000029 */
[----:B------:R-:W-:Y:S02]  /*0c20*/  PRMT R49, RZ, 0x7610, R49 ;  /* 0x00007610ff317816 */ /* 0x000fe40000000031 */
[----:B------:R-:W-:Y:S02]  /*0c30*/  PRMT R67, RZ, 0x7610, R67 ;  /* 0x00007610ff437816 */ /* 0x000fe40000000043 */
[----:B------:R-:W-:Y:S01]  /*0c40*/  IADD3.X R37, PT, PT, RZ, R15, RZ, P4, !PT ;  /* 0x0000000fff257210 */ /* 0x000fe200027fe4ff */
[----:B--2---:R-:W-:Y:S04]  /*0c50*/  STS.U16 [R30], R33 ;  /* 0x000000211e007388 */ /* 0x004fe80000000400 */
[----:B---3--:R-:W-:Y:S04]  /*0c60*/  STS.U16 [R30+0x40], R43 ;  /* 0x0000402b1e007388 */ /* 0x008fe80000000400 */
[----:B----4-:R-:W-:Y:S04]  /*0c70*/  STS.U16 [R30+0x80], R45 ;  /* 0x0000802d1e007388 */ /* 0x010fe80000000400 */
        /* <DEDUP_REMOVED lines=11> */
[----:B------:R-:W-:-:S02]  /*0d30*/  PRMT R38, R69, 0x7632, R38 ;  /* 0x0000763245267816 */ /* 0x000fc40000000026 */
[----:B------:R-:W-:Y:S02]  /*0d40*/  SHF.L.U32 R47, R69, 0x10, RZ ;  /* 0x00000010452f7819 */ /* 0x000fe400000006ff */
[----:B------:R-:W-:Y:S01]  /*0d50*/  SHF.L.U32 R45, R0, 0x10, RZ ;  /* 0x00000010002d7819 */ /* 0x000fe200000006ff */
[--C-:B-1---5:R-:W-:Y:S02]  /*0d60*/  FADD.FTZ R36, R43, R4.reuse ;  /* 0x000000042b247221 */ /* 0x122fe40000010000 */
[----:B------:R-:W-:Y:S01]  /*0d70*/  FADD.FTZ R37, R47, R4 ;  /* 0x000000042f257221 */ /* 0x000fe20000010000 */
[C---:B------:R-:W-:Y:S02]  /*0d80*/  PRMT R86, R35.reuse, 0x7632, R86 ;  /* 0x0000763223567816 */ /* 0x040fe40000000056 */
[----:B------:R-:W-:Y:S02]  /*0d90*/  SHF.L.U32 R40, R35, 0x10, RZ ;  /* 0x0000001023287819 */ /* 0x000fe400000006ff */
[----:B------:R-:W-:-:S02]  /*0da0*/  FSETP.GTU.FTZ.AND P2, PT, R36, 20, PT ;  /* 0x41a000002400780b */ /* 0x000fc40003f5c000 */
[----:B------:R-:W-:Y:S01]  /*0db0*/  FSETP.GTU.FTZ.AND P0, PT, R37, 20, PT ;  /* 0x41a000002500780b */ /* 0x000fe20003f1c000 */
[----:B--2---:R0:W-:Y:S04]  /*0dc0*/  STS.U16 [R30], R39 ;  /* 0x000000271e007388 */ /* 0x0041e80000000400 */
[----:B---3--:R1:W-:Y:S04]  /*0dd0*/  STS.U16 [R30+0x40], R41 ;  /* 0x000040291e007388 */ /* 0x0083e80000000400 */
[----:B----4-:R-:W-:Y:S01]  /*0de0*/  STS.U16 [R30+0x80], R49 ;  /* 0x000080311e007388 */ /* 0x010fe20000000400 */
[----:B0-----:R-:W-:-:S02]  /*0df0*/  IMAD.U32 R39, R38, 0x10000, RZ ;  /* 0x0001000026277824 */ /* 0x001fc400078e00ff */
[----:B------:R-:W-:Y:S01]  /*0e00*/  FADD.FTZ R38, R45, R4 ;  /* 0x000000042d267221 */ /* 0x000fe20000010000 */
[----:B------:R-:W-:Y:S01]  /*0e10*/  STS.U16 [R30+0xc0], R67 ;  /* 0x0000c0431e007388 */ /* 0x000fe20000000400 */
[----:B------:R-:W-:-:S03]  /*0e20*/  NOP ;  /* 0x0000000000007918 */ /* 0x000fc60000000000 */
[----:B------:R-:W0:Y:S01]  /*0e30*/  LDS.64 R32, [R31] ;  /* 0x000000001f207984 */ /* 0x000e220000000a00 */
[----:B------:R-:W-:Y:S01]  /*0e40*/  FADD.FTZ R39, R39, R4 ;  /* 0x0000000427277221 */ /* 0x000fe20000010000 */
[----:B------:R-:W-:Y:S02]  /*0e50*/  FSETP.GTU.FTZ.AND P3, PT, R38, 20, PT ;  /* 0x41a000002600780b */ /* 0x000fe40003f7c000 */
[C---:B------:R-:W-:Y:S02]  /*0e60*/  PRMT R45, R34.reuse, 0x7632, R45 ;  /* 0x00007632222d7816 */ /* 0x040fe4000000002d */
[----:B------:R-:W-:Y:S02]  /*0e70*/  FSETP.GTU.FTZ.AND P1, PT, R39, 20, PT ;  /* 0x41a000002700780b */ /* 0x000fe40003f3c000 */
[----:B-1----:R-:W-:Y:S01]  /*0e80*/  SHF.L.U32 R41, R34, 0x10, RZ ;  /* 0x0000001022297819 */ /* 0x002fe200000006ff */
[----:B0-----:R-:W-:Y:S01]  /*0e90*/  IMAD.U32 R0, R32, 0x10000, RZ ;  /* 0x0001000020007824 */ /* 0x001fe200078e00ff */
        /* <DEDUP_REMOVED lines=31> */
.L_x_9815:
[----:B------:R-:W-:Y:S05]  /*1090*/  BSYNC.RECONVERGENT B0 ;  /* 0x0000000000007941 */ /* 0x000fea0003800200 */
.L_x_9814:
        /* <DEDUP_REMOVED lines=32> */
.L_x_9817:
[----:B------:R-:W-:Y:S05]  /*12a0*/  BSYNC.RECONVERGENT B0 ;  /* 0x0000000000007941 */ /* 0x000fea0003800200 */
.L_x_9816:
        /* <DEDUP_REMOVED lines=32> */
.L_x_9819:
[----:B------:R-:W-:Y:S05]  /*14b0*/  BSYNC.RECONVERGENT B0 ;  /* 0x0000000000007941 */ /* 0x000fea0003800200 */
.L_x_9818:
        /* <DEDUP_REMOVED lines=32> */
.L_x_9821:
[----:B------:R-:W-:Y:S05]  /*16c0*/  BSYNC.RECONVERGENT B0 ;  /* 0x0000000000007941 */ /* 0x000fea0003800200 */
.L_x_9820:
[----:B------:R-:W0:Y:S01]  /*16d0*/  LDCU UR4, c[0x0][0x38c] ;  /* 0x00007180ff0477ac */ /* 0x000e220008000800 */
[----:B------:R-:W-:Y:S01]  /*16e0*/  PRMT R46, R32, 0x7632, R46 ;  /* 0x00007632202e7816 */ /* 0x000fe2000000002e */
[----:B------:R-:W-:Y:S01]  /*16f0*/  FFMA.FTZ R7, R0, R41, R7 ;  /* 0x0000002900077223 */ /* 0x000fe20000010007 */
[----:B------:R-:W-:Y:S01]  /*1700*/  SHF.L.U32 R45, R45, 0x10, RZ ;  /* 0x000000102d2d7819 */ /* 0x000fe200000006ff */
[C---:B------:R-:W-:Y:S01]  /*1710*/  IMAD.U32 R42, R33.reuse, 0x10000, RZ ;  /* 0x00010000212a7824 */ /* 0x040fe200078e00ff */
[----:B------:R-:W-:Y:S01]  /*1720*/  PRMT R87, R33, 0x7632, R87 ;  /* 0x0000763221577816 */ /* 0x000fe20000000057 */
[----:B------:R-:W-:Y:S01]  /*1730*/  IMAD.U32 R46, R46, 0x10000, RZ ;  /* 0x000100002e2e7824 */ /* 0x000fe200078e00ff */
[----:B------:R-:W-:Y:S01]  /*1740*/  SHF.L.U32 R86, R86, 0x10, RZ ;  /* 0x0000001056567819 */ /* 0x000fe200000006ff */
[----:B------:R-:W-:Y:S01]  /*1750*/  HFMA2 R44, -RZ, RZ, 0, 0 ;  /* 0x00000000ff2c7431 */ /* 0x000fe200000001ff */
[----:B------:R-:W-:Y:S01]  /*1760*/  SHF.L.U32 R87, R87, 0x10, RZ ;  /* 0x0000001057577819 */ /* 0x000fe200000006ff */
[----:B------:R-:W-:Y:S01]  /*1770*/  FFMA.FTZ R7, R46, R45, R7 ;  /* 0x0000002d2e077223 */ /* 0x000fe20000010007 */
[----:B------:R-:W-:-:S02]  /*1780*/  PRMT R43, RZ, 0x7610, R43 ;  /* 0x00007610ff2b7816 */ /* 0x000fc4000000002b */
[----:B------:R-:W-:Y:S02]  /*1790*/  CS2R R48, SRZ ;  /* 0x0000000000307805 */ /* 0x000fe4000001ff00 */
[----:B------:R-:W-:Y:S01]  /*17a0*/  MOV R47, RZ ;  /* 0x000000ff002f7202 */ /* 0x000fe20000000f00 */
        /* <DEDUP_REMOVED lines=10> */
[----:B------:R-:W-:Y:S01]  /*1850*/  IMAD.SHL.U32 R97, R27, 0x100, RZ ;  /* 0x000001001b617824 */ /* 0x000fe200078e00ff */
        /* <DEDUP_REMOVED lines=25> */
.L_x_9836:
[----:B-1----:R-:W-:Y:S01]  /*19f0*/  HFMA2 R33, -RZ, RZ, 0, 0 ;  /* 0x00000000ff217431 */ /* 0x002fe200000001ff */
[----:B------:R-:W-:Y:S02]  /*1a00*/  MOV R32, R20 ;  /* 0x0000001400207202 */ /* 0x000fe40000000f00 */
[-C--:B------:R-:W-:Y:S02]  /*1a10*/  ISETP.GE.AND P4, PT, R24, R28.reuse, PT ;  /* 0x0000001c1800720c */ /* 0x080fe40003f86270 */
[-C--:B------:R-:W-:Y:S02]  /*1a20*/  ISETP.GE.AND P3, PT, R23, R28.reuse, PT ;  /* 0x0000001c1700720c */ /* 0x080fe40003f66270 */
[----:B------:R-:W-:Y:S01]  /*1a30*/  ISETP.GE.AND P1, PT, R25, R28, PT ;  /* 0x0000001c1900720c */ /* 0x000fe20003f26270 */
[----:B---3--:R-:W-:-:S04]  /*1a40*/  IMAD.WIDE.U32 R32, R70, UR4, R32 ;  /* 0x0000000446207c25 */ /* 0x008fc8000f8e0020 */
[----:B------:R-:W-:Y:S01]  /*1a50*/  IMAD R33, R71, UR4, R33 ;  /* 0x0000000447217c24 */ /* 0x000fe2000f8e0221 */
[----:B------:R-:W-:-:S04]  /*1a60*/  LEA R34, P5, R32, R16, 0x1 ;  /* 0x0000001020227211 */ /* 0x000fc800078a08ff */
[----:B------:R-:W-:-:S05]  /*1a70*/  LEA.HI.X R35, R32, R17, R33, 0x1, P5 ;  /* 0x0000001120237211 */ /* 0x000fca00028f0c21 */
[----:B--2---:R-:W2:Y:S04]  /*1a80*/  @!P2 LDG.E.U16 R103, desc[UR16][R34.64] ;  /* 0x000000102267a981 */ /* 0x004ea8000c1e1500 */
[----:B------:R-:W3:Y:S04]  /*1a90*/  @!P4 LDG.E.U16 R84, desc[UR16][R34.64+0x80] ;  /* 0x000080102254c981 */ /* 0x000ee8000c1e1500 */
[----:B------:R-:W4:Y:S04]  /*1aa0*/  @!P3 LDG.E.U16 R82, desc[UR16][R34.64+0x40] ;  /* 0x000040102252b981 */ /* 0x000f28000c1e1500 */
[----:B------:R5:W5:Y:S01]  /*1ab0*/  @!P1 LDG.E.U16 R104, desc[UR16][R34.64+0xc0] ;  /* 0x0000c01022689981 */ /* 0x000b62000c1e1500 */
[----:B------:R-:W-:Y:S01]  /*1ac0*/  MOV R33, R9 ;  /* 0x0000000900217202 */ /* 0x000fe20000000f00 */
[----:B------:R-:W-:-:S04]  /*1ad0*/  IMAD.MOV.U32 R32, RZ, RZ, R58 ;  /* 0x000000ffff207224 */ /* 0x000fc800078e003a */
[----:B0-----:R-:W-:-:S04]  /*1ae0*/  IMAD.WIDE.U32 R32, R66, UR4, R32 ;  /* 0x0000000442207c25 */ /* 0x001fc8000f8e0020 */
[----:B------:R-:W-:Y:S01]  /*1af0*/  IMAD R33, R67, UR4, R33 ;  /* 0x0000000443217c24 */ /* 0x000fe2000f8e0221 */
[----:B-1----:R-:W-:-:S04]  /*1b00*/  LEA R80, P5, R32, R68, 0x2 ;  /* 0x0000004420507211 */ /* 0x002fc800078a10ff */
[----:B------:R-:W-:-:S05]  /*1b10*/  LEA.HI.X R81, R32, R69, R33, 0x2, P5 ;  /* 0x0000004520517211 */ /* 0x000fca00028f1421 */
[----:B------:R0:W5:Y:S01]  /*1b20*/  LDG.E R102, desc[UR16][R80.64] ;  /* 0x0000001050667981 */ /* 0x000162000c1e1900 */
[----:B------:R-:W-:Y:S01]  /*1b30*/  HFMA2 R83, -RZ, RZ, 0, 0 ;  /* 0x00000000ff537431 */ /* 0x000fe200000001ff */
[----:B------:R-:W-:Y:S01]  /*1b40*/  MOV R33, R11 ;  /* 0x0000000b00217202 */ /* 0x000fe20000000f00 */
[----:B------:R-:W-:Y:S01]  /*1b50*/  IMAD.MOV.U32 R32, RZ, RZ, R56 ;  /* 0x000000ffff207224 */ /* 0x000fe200078e0038 */
[----:B------:R-:W-:-:S03]  /*1b60*/  MOV R85, RZ ;  /* 0x000000ff00557202 */ /* 0x000fc60000000f00 */
[----:B------:R-:W-:-:S04]  /*1b70*/  IMAD.WIDE.U32 R32, R74, UR4, R32 ;  /* 0x000000044a207c25 */ /* 0x000fc8000f8e0020 */
[----:B------:R-:W-:Y:S01]  /*1b80*/  IMAD R33, R75, UR4, R33 ;  /* 0x000000044b217c24 */ /* 0x000fe2000f8e0221 */
[----:B--2---:R-:W-:Y:S02]  /*1b90*/  @!P2 PRMT R83, R103, 0x5410, RZ ;  /* 0x000054106753a816 */ /* 0x004fe400000000ff */
[----:B---3--:R-:W-:Y:S02]  /*1ba0*/  @!P4 PRMT R85, R84, 0x5410, RZ ;  /* 0x000054105455c816 */ /* 0x008fe400000000ff */
[----:B----4-:R-:W-:Y:S02]  /*1bb0*/  @!P3 PRMT R83, R83, 0x5410, R82 ;  /* 0x000054105353b816 */ /* 0x010fe40000000052 */
[----:B-----5:R-:W-:Y:S02]  /*1bc0*/  LEA R34, P3, R32, R72, 0x2 ;  /* 0x0000004820227211 */ /* 0x020fe400078610ff */
[----:B------:R-:W-:Y:S02]  /*1bd0*/  @!P1 PRMT R85, R85, 0x5410, R104 ;  /* 0x0000541055559816 */ /* 0x000fe40000000068 */
[----:B0-----:R-:W-:-:S02]  /*1be0*/  PRMT R81, R83, 0x7632, R81 ;  /* 0x0000763253517816 */ /* 0x001fc40000000051 */
[----:B------:R-:W-:Y:S02]  /*1bf0*/  PRMT R103, R85, 0x7632, R103 ;  /* 0x0000763255677816 */ /* 0x000fe40000000067 */
[----:B------:R-:W-:Y:S01]  /*1c00*/  LEA.HI.X R35, R32, R73, R33, 0x2, P3 ;  /* 0x0000004920237211 */ /* 0x000fe200018f1421 */
[----:B------:R0:W-:Y:S04]  /*1c10*/  STS.U16 [R30], R83 ;  /* 0x000000531e007388 */ /* 0x0001e80000000400 */
[----:B------:R-:W-:Y:S04]  /*1c20*/  STS.U16 [R30+0x40], R81 ;  /* 0x000040511e007388 */ /* 0x000fe80000000400 */
[----:B------:R-:W-:Y:S04]  /*1c30*/  STS.U16 [R30+0x80], R85 ;  /* 0x000080551e007388 */ /* 0x000fe80000000400 */
[----:B------:R1:W-:Y:S01]  /*1c40*/  STS.U16 [R30+0xc0], R103 ;  /* 0x0000c0671e007388 */ /* 0x0003e20000000400 */
[----:B------:R-:W-:-:S03]  /*1c50*/  NOP ;  /* 0x0000000000007918 */ /* 0x000fc60000000000 */
[----:B------:R2:W3:Y:S04]  /*1c60*/  LDG.E R113, desc[UR16][R34.64] ;  /* 0x0000001022717981 */ /* 0x0004e8000c1e1900 */
[----:B------:R-:W4:Y:S01]  /*1c70*/  LDS.64 R32, [R31] ;  /* 0x000000001f207984 */ /* 0x000f220000000a00 */
[----:B------:R-:W5:Y:S01]  /*1c80*/  S2UR UR7, SR_CgaCtaId ;  /* 0x00000000000779c3 */ /* 0x000f620000008800 */
[----:B------:R-:W-:-:S04]  /*1c90*/  FMUL.FTZ R80, R102, 1.4426950216293334961 ;  /* 0x3fb8aa3b66507820 */ /* 0x000fc80000410000 */
[C---:B------:R-:W-:Y:S01]  /*1ca0*/  FMUL.FTZ R82, R80.reuse, R36 ;  /* 0x0000002450527220 */ /* 0x040fe20000410000 */
[C---:B0-----:R-:W-:Y:S01]  /*1cb0*/  FMUL.FTZ R83, R80.reuse, R38 ;  /* 0x0000002650537220 */ /* 0x041fe20000410000 */
[C---:B-1----:R-:W-:Y:S01]  /*1cc0*/  FMUL.FTZ R103, R80.reuse, R37 ;  /* 0x0000002550677220 */ /* 0x042fe20000410000 */
[----:B------:R-:W-:-:S03]  /*1cd0*/  FMUL.FTZ R108, R80, R39 ;  /* 0x00000027506c7220 */ /* 0x000fc60000410000 */
[----:B------:R-:W0:Y:S01]  /*1ce0*/  MUFU.EX2 R82, R82 ;  /* 0x0000005200527308 */ /* 0x000e220000000800 */
[----:B------:R-:W-:Y:S01]  /*1cf0*/  UMOV UR6, 0x400 ;  /* 0x0000040000067882 */ /* 0x000fe20000000000 */
[C---:B------:R-:W-:Y:S02]  /*1d00*/  ISETP.NE.AND P3, PT, R60.reuse, RZ, PT ;  /* 0x000000ff3c00720c */ /* 0x040fe40003f65270 */
[----:B------:R-:W-:Y:S02]  /*1d10*/  IADD3 R84, PT, PT, R97, UR4, RZ ;  /* 0x0000000461547c10 */ /* 0x000fe4000fffe0ff */
[----:B------:R-:W-:Y:S02]  /*1d20*/  ISETP.NE.AND P1, PT, R60, 0x1f, PT ;  /* 0x0000001f3c00780c */ /* 0x000fe40003f25270 */
[----:B------:R-:W-:Y:S01]  /*1d30*/  SEL R84, R84, R21, !P3 ;  /* 0x0000001554547207 */ /* 0x000fe20005800000 */
[----:B------:R-:W1:Y:S01]  /*1d40*/  MUFU.EX2 R83, R83 ;  /* 0x0000005300537308 */ /* 0x000e620000000800 */
[----:B-----5:R-:W-:-:S07]  /*1d50*/  ULEA UR6, UR7, UR6, 0x18 ;  /* 0x0000000607067291 */ /* 0x020fce000f8ec0ff */
[----:B------:R-:W1:Y:S01]  /*1d60*/  MUFU.EX2 R103, R103 ;  /* 0x0000006700677308 */ /* 0x000e620000000800 */
[----:B--2---:R-:W-:-:S07]  /*1d70*/  LEA R35, R84, UR6, 0x2 ;  /* 0x0000000654237c11 */ /* 0x004fce000f8e10ff */
[----:B------:R-:W2:Y:S01]  /*1d80*/  MUFU.EX2 R108, R108 ;  /* 0x0000006c006c7308 */ /* 0x000ea20000000800 */
[C---:B----4-:R-:W-:Y:S02]  /*1d90*/  PRMT R105, R32.reuse, 0x7632, R105 ;  /* 0x0000763220697816 */ /* 0x050fe40000000069 */
        /* <DEDUP_REMOVED lines=12> */
[-C--:B---3--:R-:W-:Y:S01]  /*1e60*/  FMUL.FTZ R34, R0, R113.reuse ;  /* 0x0000007100227220 */ /* 0x088fe20000410000 */
[-C--:B------:R-:W-:Y:S01]  /*1e70*/  FMUL.FTZ R116, R46, R113.reuse ;  /* 0x000000712e747220 */ /* 0x080fe20000410000 */
[-C--:B0-----:R-:W-:Y:S01]  /*1e80*/  FMUL.FTZ R35, R42, R113.reuse ;  /* 0x000000712a237220 */ /* 0x081fe20000410000 */
[----:B------:R-:W-:-:S02]  /*1e90*/  FMUL.FTZ R113, R87, R113 ;  /* 0x0000007157717220 */ /* 0x000fc40000410000 */
[----:B-12---:R-:W-:Y:S05]  /*1ea0*/  @P1 BRA `(.L_x_9824) ;  /* 0x00000000001c1947 */ /* 0x006fea0003800000 */
[----:B------:R-:W-:Y:S02]  /*1eb0*/  ISETP.NE.AND P1, PT, R19, UR10, PT ;  /* 0x0000000a13007c0c */ /* 0x000fe4000bf25270 */
[----:B------:R-:W-:-:S11]  /*1ec0*/  MOV R84, 0x3f800000 ;  /* 0x3f80000000547802 */ /* 0x000fd60000000f00 */
[----:B------:R-:W-:Y:S05]  /*1ed0*/  @!P1 BRA `(.L_x_9825) ;  /* 0x0000000000149947 */ /* 0x000fea0003800000 */
[----:B------:R-:W-:-:S05]  /*1ee0*/  VIADD R32, R98, UR4 ;  /* 0x0000000462207c36 */ /* 0x000fca0008000000 */
[----:B------:R-:W-:-:S05]  /*1ef0*/  LEA R32, R32, UR6, 0x2 ;  /* 0x0000000620207c11 */ /* 0x000fca000f8e10ff */
[----:B------:R2:W3:Y:S01]  /*1f00*/  LDS R84, [R32+0x548] ;  /* 0x0005480020547984 */ /* 0x0004e20000000800 */
[----:B------:R-:W-:Y:S05]  /*1f10*/  BRA `(.L_x_9825) ;  /* 0x0000000000047947 */ /* 0x000fea0003800000 */
.L_x_9824:
[----:B------:R0:W1:Y:S02]  /*1f20*/  LDS R84, [R99+UR5+0xd4c] ;  /* 0x000d4c0563547984 */ /* 0x0000640008000800 */
.L_x_9825:
[----:B------:R-:W-:Y:S05]  /*1f30*/  BSYNC.RECONVERGENT B0 ;  /* 0x0000000000007941 */ /* 0x000fea0003800200 */
.L_x_9823:
        /* <DEDUP_REMOVED lines=18> */
[----:B--2---:R-:W-:Y:S01]  /*2060*/  MOV R32, R81 ;  /* 0x0000005100207202 */ /* 0x004fe20000000f00 */
[----:B------:R-:W-:Y:S02]  /*2070*/  FFMA.FTZ R80, R103, R80, R110 ;  /* 0x0000005067507223 */ /* 0x000fe4000001006e */
[----:B------:R-:W2:Y:S01]  /*2080*/  SHFL.DOWN PT, R85, R81, 0x1, 0x1f ;  /* 0x08201f0051557f89 */ /* 0x000ea200000e0000 */
[----:B-1----:R-:W-:Y:S01]  /*2090*/  @P1 FMUL.FTZ R33, R114, R115 ;  /* 0x0000007372211220 */ /* 0x002fe20000410000 */
[----:B------:R-:W-:Y:S01]  /*20a0*/  FFMA.FTZ R114, R108, R80, R109 ;  /* 0x000000506c727223 */ /* 0x000fe2000001006d */
[----:B------:R-:W-:Y:S01]  /*20b0*/  FMUL.FTZ R80, R82, R83 ;  /* 0x0000005352507220 */ /* 0x000fe20000410000 */
[----:B--2---:R-:W-:Y:S02]  /*20c0*/  @P1 FFMA.FTZ R32, R115, R85, R32 ;  /* 0x0000005573201223 */ /* 0x004fe40000010020 */
[----:B------:R-:W-:Y:S01]  /*20d0*/  @P1 MOV R115, R33 ;  /* 0x0000002100731202 */ /* 0x000fe20000000f00 */
[----:B------:R-:W-:Y:S01]  /*20e0*/  FMUL.FTZ R85, R103, R80 ;  /* 0x0000005067557220 */ /* 0x000fe20000410000 */
[----:B------:R-:W1:Y:S01]  /*20f0*/  SHFL.UP PT, R33, R114, 0x1, RZ ;  /* 0x0420000072217989 */ /* 0x000e6200000e00ff */
[----:B------:R-:W-:-:S02]  /*2100*/  ISETP.GE.AND P1, PT, R29, 0x1, PT ;  /* 0x000000011d00780c */ /* 0x000fc40003f26270 */
[----:B------:R-:W-:Y:S01]  /*2110*/  FMUL.FTZ R85, R108, R85 ;  /* 0x000000556c557220 */ /* 0x000fe20000410000 */
[----:B------:R-:W2:Y:S04]  /*2120*/  SHFL.DOWN PT, R118, R115, 0x2, 0x1f ;  /* 0x08401f0073767f89 */ /* 0x000ea800000e0000 */
[----:B------:R-:W3:Y:S04]  /*2130*/  SHFL.DOWN PT, R117, R32, 0x2, 0x1f ;  /* 0x08401f0020757f89 */ /* 0x000ee800000e0000 */
[----:B------:R-:W5:Y:S01]  /*2140*/  SHFL.UP PT, R80, R85, 0x1, RZ ;  /* 0x0420000055507989 */ /* 0x000f6200000e00ff */
[----:B-1----:R-:W-:Y:S01]  /*2150*/  FFMA.FTZ R33, R85, R33, R114 ;  /* 0x0000002155217223 */ /* 0x002fe20000010072 */
[----:B--2---:R-:W-:-:S04]  /*2160*/  @!P4 FMUL.FTZ R81, R115, R118 ;  /* 0x000000767351c220 */ /* 0x004fc80000410000 */
[----:B------:R-:W-:Y:S01]  /*2170*/  FSEL R114, R114, R33, !P1 ;  /* 0x0000002172727208 */ /* 0x000fe20004800000 */
[----:B---3--:R-:W-:Y:S01]  /*2180*/  @!P4 FFMA.FTZ R32, R115, R117, R32 ;  /* 0x000000757320c223 */ /* 0x008fe20000010020 */
[----:B------:R-:W-:-:S03]  /*2190*/  @!P4 IMAD.MOV.U32 R115, RZ, RZ, R81 ;  /* 0x000000ffff73c224 */ /* 0x000fc600078e0051 */
[----:B------:R-:W1:Y:S01]  /*21a0*/  SHFL.UP PT, R33, R114, 0x2, RZ ;  /* 0x0440000072217989 */ /* 0x000e6200000e00ff */
[----:B------:R-:W-:Y:S01]  /*21b0*/  ISETP.GT.U32.AND P4, PT, R100, 0x1b, PT ;  /* 0x0000001b6400780c */ /* 0x000fe20003f84070 */
[----:B-----5:R-:W-:Y:S01]  /*21c0*/  @P1 FMUL.FTZ R85, R85, R80 ;  /* 0x0000005055551220 */ /* 0x020fe20000410000 */
[----:B------:R-:W-:Y:S01]  /*21d0*/  ISETP.GE.AND P1, PT, R29, 0x2, PT ;  /* 0x000000021d00780c */ /* 0x000fe20003f26270 */
[----:B------:R-:W2:Y:S04]  /*21e0*/  SHFL.DOWN PT, R118, R115, 0x4, 0x1f ;  /* 0x08801f0073767f89 */ /* 0x000ea800000e0000 */
[----:B------:R-:W3:Y:S04]  /*21f0*/  SHFL.DOWN PT, R117, R32, 0x4, 0x1f ;  /* 0x08801f0020757f89 */ /* 0x000ee800000e0000 */
[----:B------:R-:W5:Y:S01]  /*2200*/  SHFL.UP PT, R80, R85, 0x2, RZ ;  /* 0x0440000055507989 */ /* 0x000f6200000e00ff */
[----:B-1----:R-:W-:Y:S01]  /*2210*/  FFMA.FTZ R33, R85, R33, R114 ;  /* 0x0000002155217223 */ /* 0x002fe20000010072 */
[----:B--2---:R-:W-:-:S04]  /*2220*/  @!P4 FMUL.FTZ R81, R115, R118 ;  /* 0x000000767351c220 */ /* 0x004fc80000410000 */
[----:B------:R-:W-:Y:S01]  /*2230*/  FSEL R118, R114, R33, !P1 ;  /* 0x0000002172767208 */ /* 0x000fe20004800000 */
[----:B---3--:R-:W-:Y:S01]  /*2240*/  @!P4 FFMA.FTZ R32, R115, R117, R32 ;  /* 0x000000757320c223 */ /* 0x008fe20000010020 */
[----:B------:R-:W-:-:S03]  /*2250*/  @!P4 MOV R115, R81 ;  /* 0x000000510073c202 */ /* 0x000fc60000000f00 */
[----:B------:R-:W1:Y:S01]  /*2260*/  SHFL.UP PT, R33, R118, 0x4, RZ ;  /* 0x0480000076217989 */ /* 0x000e6200000e00ff */
[----:B------:R-:W-:Y:S01]  /*2270*/  MOV R81, RZ ;  /* 0x000000ff00517202 */ /* 0x000fe20000000f00 */
[----:B-----5:R-:W-:Y:S01]  /*2280*/  @P1 FMUL.FTZ R85, R85, R80 ;  /* 0x0000005055551220 */ /* 0x020fe20000410000 */
[----:B------:R-:W-:Y:S01]  /*2290*/  ISETP.GE.AND P1, PT, R19, UR10, PT ;  /* 0x0000000a13007c0c */ /* 0x000fe2000bf26270 */
[----:B------:R-:W2:Y:S01]  /*22a0*/  SHFL.DOWN PT, R122, R115, 0x8, 0x1f ;  /* 0x09001f00737a7f89 */ /* 0x000ea200000e0000 */
[----:B------:R-:W-:Y:S01]  /*22b0*/  HFMA2 R80, -RZ, RZ, 1.875, 0 ;  /* 0x3f800000ff507431 */ /* 0x000fe200000001ff */
[----:B------:R-:W-:Y:S02]  /*22c0*/  ISETP.GE.AND P4, PT, R29, 0x4, PT ;  /* 0x000000041d00780c */ /* 0x000fe40003f86270 */
[----:B------:R-:W3:Y:S01]  /*22d0*/  SHFL.DOWN PT, R119, R32, 0x8, 0x1f ;  /* 0x09001f0020777f89 */ /* 0x000ee200000e0000 */
[----:B------:R-:W-:-:S03]  /*22e0*/  ISETP.NE.OR P1, PT, R60, RZ, P1 ;  /* 0x000000ff3c00720c */ /* 0x000fc60000f25670 */
[----:B------:R-:W5:Y:S10]  /*22f0*/  SHFL.UP PT, R114, R85, 0x4, RZ ;  /* 0x0480000055727989 */ /* 0x000f7400000e00ff */
[----:B------:R-:W-:Y:S01]  /*2300*/  @!P1 LDS.64 R80, [UR7+0xdc8] ;  /* 0x000dc807ff509984 */ /* 0x000fe20008000a00 */
[----:B------:R-:W-:Y:S01]  /*2310*/  ISETP.GE.AND P1, PT, R29, 0x8, PT ;  /* 0x000000081d00780c */ /* 0x000fe20003f26270 */
[----:B-1----:R-:W-:Y:S01]  /*2320*/  FFMA.FTZ R33, R85, R33, R118 ;  /* 0x0000002155217223 */ /* 0x002fe20000010076 */
[----:B--2---:R-:W-:-:S04]  /*2330*/  @!P5 FMUL.FTZ R117, R115, R122 ;  /* 0x0000007a7375d220 */ /* 0x004fc80000410000 */
[----:B------:R-:W-:Y:S01]  /*2340*/  FSEL R118, R118, R33, !P4 ;  /* 0x0000002176767208 */ /* 0x000fe20006000000 */
[----:B---3--:R-:W-:Y:S01]  /*2350*/  @!P5 FFMA.FTZ R32, R115, R119, R32 ;  /* 0x000000777320d223 */ /* 0x008fe20000010020 */
[----:B------:R-:W-:-:S03]  /*2360*/  @!P5 IMAD.MOV.U32 R115, RZ, RZ, R117 ;  /* 0x000000ffff73d224 */ /* 0x000fc600078e0075 */
[----:B------:R-:W1:Y:S01]  /*2370*/  SHFL.UP PT, R33, R118, 0x8, RZ ;  /* 0x0500000076217989 */ /* 0x000e6200000e00ff */
[----:B-----5:R-:W-:Y:S01]  /*2380*/  @P4 FMUL.FTZ R85, R85, R114 ;  /* 0x0000007255554220 */ /* 0x020fe20000410000 */
[----:B------:R-:W-:Y:S02]  /*2390*/  ISETP.GT.U32.AND P4, PT, R100, 0xf, PT ;  /* 0x0000000f6400780c */ /* 0x000fe40003f84070 */
[----:B------:R-:W2:Y:S04]  /*23a0*/  SHFL.DOWN PT, R124, R115, 0x10, 0x1f ;  /* 0x0a001f00737c7f89 */ /* 0x000ea800000e0000 */
[----:B------:R-:W3:Y:S04]  /*23b0*/  SHFL.DOWN PT, R117, R32, 0x10, 0x1f ;  /* 0x0a001f0020757f89 */ /* 0x000ee800000e0000 */
[----:B------:R-:W5:Y:S01]  /*23c0*/  SHFL.UP PT, R122, R85, 0x8, RZ ;  /* 0x05000000557a7989 */ /* 0x000f6200000e00ff */
[----:B-1----:R-:W-:-:S02]  /*23d0*/  FFMA.FTZ R33, R85, R33, R118 ;  /* 0x0000002155217223 */ /* 0x002fc40000010076 */
[C---:B--2---:R-:W-:Y:S01]  /*23e0*/  @!P4 FMUL.FTZ R114, R115.reuse, R124 ;  /* 0x0000007c7372c220 */ /* 0x044fe20000410000 */
[----:B------:R-:W-:Y:S01]  /*23f0*/  SHFL.IDX PT, R121, R81, RZ, 0x1f ;  /* 0x00001fff51797589 */ /* 0x000fe200000e0000 */
[----:B---3--:R-:W-:-:S03]  /*2400*/  @!P4 FFMA.FTZ R32, R115, R117, R32 ;  /* 0x000000757320c223 */ /* 0x008fc60000010020 */
[----:B------:R-:W-:Y:S02]  /*2410*/  @!P4 MOV R115, R114 ;  /* 0x000000720073c202 */ /* 0x000fe40000000f00 */
[----:B------:R-:W-:Y:S01]  /*2420*/  FSEL R114, R118, R33, !P1 ;  /* 0x0000002176727208 */ /* 0x000fe20004800000 */
[----:B-----5:R-:W-:Y:S01]  /*2430*/  @P1 FMUL.FTZ R85, R85, R122 ;  /* 0x0000007a55551220 */ /* 0x020fe20000410000 */
[----:B------:R-:W-:Y:S01]  /*2440*/  SHFL.DOWN PT, R124, R32, 0x1, 0x1f ;  /* 0x08201f00207c7f89 */ /* 0x000fe200000e0000 */
[----:B------:R-:W-:Y:S02]  /*2450*/  ISETP.NE.AND P4, PT, R60, 0x1f, PT ;  /* 0x0000001f3c00780c */ /* 0x000fe40003f85270 */
[----:B------:R-:W-:Y:S01]  /*2460*/  ISETP.GE.AND P1, PT, R29, 0x10, PT ;  /* 0x000000101d00780c */ /* 0x000fe20003f26270 */
[----:B------:R-:W1:Y:S04]  /*2470*/  SHFL.DOWN PT, R119, R115, 0x1, 0x1f ;  /* 0x08201f0073777f89 */ /* 0x000e6800000e0000 */
[----:B------:R-:W2:Y:S04]  /*2480*/  SHFL.UP PT, R117, R114, 0x10, RZ ;  /* 0x0600000072757989 */ /* 0x000ea800000e00ff */
[----:B------:R-:W3:Y:S04]  /*2490*/  SHFL.UP PT, R122, R85, 0x10, RZ ;  /* 0x06000000557a7989 */ /* 0x000ee800000e00ff */
[----:B------:R-:W-:Y:S04]  /*24a0*/  SHFL.IDX PT, R118, R32, RZ, 0x1f ;  /* 0x00001fff20767589 */ /* 0x000fe800000e0000 */
[----:B------:R5:W0:Y:S01]  /*24b0*/  SHFL.IDX PT, R33, R115, RZ, 0x1f ;  /* 0x00001fff73217589 */ /* 0x000a2200000e0000 */
[----:B-1----:R-:W-:Y:S01]  /*24c0*/  @P4 FFMA.FTZ R121, R119, R121, R124 ;  /* 0x0000007977794223 */ /* 0x002fe2000001007c */
[----:B--2---:R-:W-:-:S03]  /*24d0*/  FFMA.FTZ R117, R85, R117, R114 ;  /* 0x0000007555757223 */ /* 0x004fc60000010072 */
[----:B------:R-:W-:Y:S01]  /*24e0*/  FFMA.FTZ R113, R121, R84, R113 ;  /* 0x0000005479717223 */ /* 0x000fe20000010071 */
[----:B---3--:R-:W-:Y:S01]  /*24f0*/  @P1 FMUL.FTZ R85, R85, R122 ;  /* 0x0000007a55551220 */ /* 0x008fe20000410000 */
[----:B------:R-:W-:Y:S02]  /*2500*/  FSEL R84, R114, R117, !P1 ;  /* 0x0000007572547208 */ /* 0x000fe40004800000 */
[----:B------:R-:W-:Y:S01]  /*2510*/  FFMA.FTZ R114, R108, R113, R35 ;  /* 0x000000716c727223 */ /* 0x000fe20000010023 */
[----:B------:R-:W-:Y:S01]  /*2520*/  ISETP.NE.AND P1, PT, R60, RZ, PT ;  /* 0x000000ff3c00720c */ /* 0x000fe20003f25270 */
[----:B------:R-:W-:Y:S02]  /*2530*/  FMUL.FTZ R119, R113, R39 ;  /* 0x0000002771777220 */ /* 0x000fe40000410000 */
[----:B-----5:R-:W-:Y:S01]  /*2540*/  FFMA.FTZ R115, R103, R114, R116 ;  /* 0x0000007267737223 */ /* 0x020fe20000010074 */
[----:B------:R-:W-:Y:S01]  /*2550*/  FMUL.FTZ R121, R114, R37 ;  /* 0x0000002572797220 */ /* 0x000fe20000410000 */
[C---:B0-----:R-:W-:Y:S01]  /*2560*/  FFMA.FTZ R81, R33.reuse, R81, R118 ;  /* 0x0000005121517223 */ /* 0x041fe20000010076 */
[----:B------:R-:W-:Y:S01]  /*2570*/  FMUL.FTZ R80, R33, R80 ;  /* 0x0000005021507220 */ /* 0x000fe20000410000 */
[----:B------:R-:W-:Y:S01]  /*2580*/  FFMA.FTZ R117, R83, R115, R34 ;  /* 0x0000007353757223 */ /* 0x000fe20000010022 */
[----:B------:R-:W-:Y:S01]  /*2590*/  FMUL.FTZ R116, R115, R38 ;  /* 0x0000002673747220 */ /* 0x000fe20000410000 */
[----:B------:R-:W-:Y:S01]  /*25a0*/  FMUL.FTZ R35, R86, R119 ;  /* 0x0000007756237220 */ /* 0x000fe20000410000 */
[----:B------:R-:W-:Y:S01]  /*25b0*/  FMUL.FTZ R34, R40, R121 ;  /* 0x0000007928227220 */ /* 0x000fe20000410000 */
[----:B------:R-:W-:Y:S01]  /*25c0*/  FMUL.FTZ R118, R117, R36 ;  /* 0x0000002475767220 */ /* 0x000fe20000410000 */
[----:B------:R-:W-:Y:S01]  /*25d0*/  FMUL.FTZ R33, R45, R116 ;  /* 0x000000742d217220 */ /* 0x000fe20000410000 */
[----:B------:R-:W-:Y:S02]  /*25e0*/  @!P1 STS.64 [UR7+0xdc8], R80 ;  /* 0x000dc850ff009988 */ /* 0x000fe40008000a07 */
[----:B------:R-:W-:-:S02]  /*25f0*/  FMUL.FTZ R32, R41, R118 ;  /* 0x0000007629207220 */ /* 0x000fc40000410000 */
[----:B------:R-:W-:Y:S04]  /*2600*/  SHFL.UP PT, R85, R85, 0x1, RZ ;  /* 0x0420000055557989 */ /* 0x000fe800000e00ff */
[----:B------:R0:W-:Y:S01]  /*2610*/  STS.128 [R18+0x110], R32 ;  /* 0x0001102012007388 */ /* 0x0001e20000000c00 */
[----:B------:R-:W-:Y:S06]  /*2620*/  BAR.SYNC.DEFER_BLOCKING 0x0 ;  /* 0x0000000000007b1d */ /* 0x000fec0000010000 */
[----:B------:R-:W-:Y:S01]  /*2630*/  SHFL.UP PT, R84, R84, 0x1, RZ ;  /* 0x0420000054547989 */ /* 0x000fe200000e00ff */
[----:B0-----:R-:W-:-:S04]  /*2640*/  IADD3 R32, PT, PT, -R101, UR11, RZ ;  /* 0x0000000b65207c10 */ /* 0x001fc8000fffe1ff */
[C---:B------:R-:W-:Y:S02]  /*2650*/  ISETP.GE.AND P4, PT, R32.reuse, 0x21, PT ;  /* 0x000000212000780c */ /* 0x040fe40003f86270 */
[C---:B------:R-:W-:Y:S02]  /*2660*/  ISETP.GE.AND P5, PT, R32.reuse, 0x41, PT ;  /* 0x000000412000780c */ /* 0x040fe40003fa6270 */
[----:B------:R-:W-:Y:S01]  /*2670*/  ISETP.GE.AND P6, PT, R32, 0x61, PT ;  /* 0x000000612000780c */ /* 0x000fe20003fc6270 */
[----:B------:R-:W-:Y:S04]  /*2680*/  LDS R123, [R22+0x80] ;  /* 0x00008000167b7984 */ /* 0x000fe80000000800 */
[----:B----4-:R-:W0:Y:S02]  /*2690*/  SHFL.IDX PT, R120, R120, RZ, 0x1f ;  /* 0x00001fff78787589 */ /* 0x010e2400000e0000 */
[----:B0-----:R-:W-:Y:S01]  /*26a0*/  @P3 FFMA.FTZ R120, R85, R120, R84 ;  /* 0x0000007855783223 */ /* 0x001fe20000010054 */
[----:B------:R-:W-:-:S04]  /*26b0*/  IMAD.WIDE.U32 R84, R76, UR4, R78 ;  /* 0x000000044c547c25 */ /* 0x000fc8000f8e004e */
[----:B------:R-:W-:Y:S01]  /*26c0*/  FFMA.FTZ R120, R82, R120, R111 ;  /* 0x0000007852787223 */ /* 0x000fe2000001006f */
[----:B------:R-:W-:Y:S01]  /*26d0*/  IMAD R125, R77, UR4, R85 ;  /* 0x000000044d7d7c24 */ /* 0x000fe2000f8e0255 */
[C---:B------:R-:W-:Y:S02]  /*26e0*/  LEA R82, P3, R84.reuse, UR8, 0x2 ;  /* 0x0000000854527c11 */ /* 0x040fe4000f8610ff */
        /* <DEDUP_REMOVED lines=8> */
[----:B------:R-:W-:-:S02]  /*2770*/  FFMA.FTZ R81, R46, R122, R33 ;  /* 0x0000007a2e517223 */ /* 0x000fc40000010021 */
[----:B------:R-:W-:Y:S01]  /*2780*/  FFMA.FTZ R33, R35, R116, R118 ;  /* 0x0000007423217223 */ /* 0x000fe20000010076 */
[----:B------:R-:W-:Y:S01]  /*2790*/  FADD.FTZ R110, -R110, R103 ;  /* 0x000000676e6e7221 */ /* 0x000fe20000010100 */
[-C--:B------:R-:W-:Y:S01]  /*27a0*/  FFMA.FTZ R108, R108, R103.reuse, R109 ;  /* 0x000000676c6c7223 */ /* 0x080fe2000001006d */
[----:B------:R-:W-:Y:S02]  /*27b0*/  FFMA.FTZ R34, R42, R103, R81 ;  /* 0x000000672a227223 */ /* 0x000fe40000010051 */
[----:B------:R-:W-:Y:S01]  /*27c0*/  FFMA.FTZ R33, R110, R121, R33 ;  /* 0x000000796e217223 */ /* 0x000fe20000010021 */
[----:B------:R-:W-:Y:S01]  /*27d0*/  FADD.FTZ R80, -R109, R108 ;  /* 0x0000006c6d507221 */ /* 0x000fe20000010100 */
[----:B------:R-:W-:-:S03]  /*27e0*/  FFMA.FTZ R34, R87, R108, R34 ;  /* 0x0000006c57227223 */ /* 0x000fc60000010022 */
[----:B------:R-:W-:Y:S01]  /*27f0*/  FFMA.FTZ R119, R80, R119, R33 ;  /* 0x0000007750777223 */ /* 0x000fe20000010021 */
[----:B------:R-:W-:Y:S06]  /*2800*/  @!P3 BRA `(.L_x_9827) ;  /* 0x000000000008b947 */ /* 0x000fec0003800000 */
[----:B------:R-:W0:Y:S04]  /*2810*/  LDS R33, [R22] ;  /* 0x0000000016217984 */ /* 0x000e280000000800 */
[----:B0-----:R0:W-:Y:S02]  /*2820*/  REDG.E.ADD.F32.FTZ.RN.STRONG.GPU desc[UR16][R82.64], R33 ;  /* 0x00000021520079a6 */ /* 0x0011e4000c12f310 */
.L_x_9827:
[----:B------:R-:W-:Y:S05]  /*2830*/  BSYNC.RECONVERGENT B0 ;  /* 0x0000000000007941 */ /* 0x000fea0003800200 */
.L_x_9826:
[----:B------:R-:W-:Y:S04]  /*2840*/  BSSY.RECONVERGENT B0, `(.L_x_9828) ;  /* 0x0000003000007945 */ /* 0x000fe80003800200 */
[----:B------:R-:W-:Y:S05]  /*2850*/  @!P4 BRA `(.L_x_9829) ;  /* 0x000000000004c947 */ /* 0x000fea0003800000 */
[----:B------:R1:W-:Y:S02]  /*2860*/  REDG.E.ADD.F32.FTZ.RN.STRONG.GPU desc[UR16][R82.64+0x80], R123 ;  /* 0x0000807b520079a6 */ /* 0x0003e4000c12f310 */
.L_x_9829:
[----:B------:R-:W-:Y:S05]  /*2870*/  BSYNC.RECONVERGENT B0 ;  /* 0x0000000000007941 */ /* 0x000fea0003800200 */
.L_x_9828:
[----:B0-----:R0:W2:Y:S01]  /*2880*/  LDS R33, [R22+0x100] ;  /* 0x0001000016217984 */ /* 0x0010a20000000800 */
[----:B------:R-:W-:Y:S04]  /*2890*/  BSSY.RECONVERGENT B0, `(.L_x_9830) ;  /* 0x0000003000007945 */ /* 0x000fe80003800200 */
[----:B------:R-:W-:Y:S05]  /*28a0*/  @!P5 BRA `(.L_x_9831) ;  /* 0x000000000004d947 */ /* 0x000fea0003800000 */
[----:B--2---:R3:W-:Y:S02]  /*28b0*/  REDG.E.ADD.F32.FTZ.RN.STRONG.GPU desc[UR16][R82.64+0x100], R33 ;  /* 0x00010021520079a6 */ /* 0x0047e4000c12f310 */
.L_x_9831:
[----:B------:R-:W-:Y:S05]  /*28c0*/  BSYNC.RECONVERGENT B0 ;  /* 0x0000000000007941 */ /* 0x000fea0003800200 */
.L_x_9830:
[----:B--23--:R2:W3:Y:S01]  /*28d0*/  LDS R33, [R22+0x180] ;  /* 0x0001800016217984 */ /* 0x00c4e20000000800 */
[----:B------:R-:W-:Y:S04]  /*28e0*/  BSSY.RECONVERGENT B0, `(.L_x_9832) ;  /* 0x0000003000007945 */ /* 0x000fe80003800200 */
[----:B------:R-:W-:Y:S05]  /*28f0*/  @!P6 BRA `(.L_x_9833) ;  /* 0x000000000004e947 */ /* 0x000fea0003800000 */
[----:B---3--:R4:W-:Y:S02]  /*2900*/  REDG.E.ADD.F32.FTZ.RN.STRONG.GPU desc[UR16][R82.64+0x180], R33 ;  /* 0x00018021520079a6 */ /* 0x0089e4000c12f310 */
.L_x_9833:
[----:B------:R-:W-:Y:S05]  /*2910*/  BSYNC.RECONVERGENT B0 ;  /* 0x0000000000007941 */ /* 0x000fea0003800200 */
.L_x_9832:
[----:B------:R-:W5:Y:S01]  /*2920*/  SHFL.DOWN PT, R32, R119, 0x1, 0x1f ;  /* 0x08201f0077207f89 */ /* 0x000f6200000e0000 */
[----:B------:R-:W-:Y:S01]  /*2930*/  ISETP.GT.AND P3, PT, R29, 0x1e, PT ;  /* 0x0000001e1d00780c */ /* 0x000fe20003f64270 */
[-C--:B------:R-:W-:Y:S01]  /*2940*/  FMUL.FTZ R84, R107, R113.reuse ;  /* 0x000000716b547220 */ /* 0x080fe20000410000 */
[C---:B------:R-:W-:Y:S01]  /*2950*/  FMUL.FTZ R113, R102.reuse, R113 ;  /* 0x0000007166717220 */ /* 0x040fe20000410000 */
[----:B---34-:R-:W3:Y:S01]  /*2960*/  SHFL.DOWN PT, R33, R34, 0x1, 0x1f ;  /* 0x08201f0022217f89 */ /* 0x018ee200000e0000 */
[CC--:B-1----:R-:W-:Y:S01]  /*2970*/  FMUL.FTZ R83, R102.reuse, R114.reuse ;  /* 0x0000007266537220 */ /* 0x0c2fe20000410000 */
        /* <DEDUP_REMOVED lines=22> */
[----:B---3--:R-:W-:Y:S01]  /*2ae0*/  @!P3 FADD.FTZ R34, R34, R33 ;  /* 0x000000212222b221 */ /* 0x008fe20000010000 */
[----:B------:R-:W1:Y:S01]  /*2af0*/  SHFL.DOWN PT, R32, R119, 0x2, 0x1f ;  /* 0x08401f0077207f89 */ /* 0x000e6200000e0000 */
[----:B------:R-:W-:Y:S01]  /*2b00*/  ISETP.GT.AND P3, PT, R29, 0x1d, PT ;  /* 0x0000001d1d00780c */ /* 0x000fe20003f64270 */
[----:B------:R-:W-:-:S02]  /*2b10*/  FADD.FTZ R44, R113, R44 ;  /* 0x0000002c712c7221 */ /* 0x000fc40000010000 */
[----:B------:R-:W3:Y:S10]  /*2b20*/  SHFL.DOWN PT, R33, R34, 0x2, 0x1f ;  /* 0x08401f0022217f89 */ /* 0x000ef400000e0000 */
[----:B-1----:R-:W-:Y:S01]  /*2b30*/  @!P3 FADD.FTZ R119, R119, R32 ;  /* 0x000000207777b221 */ /* 0x002fe20000010000 */
[----:B---3--:R-:W-:-:S04]  /*2b40*/  @!P3 FADD.FTZ R34, R34, R33 ;  /* 0x000000212222b221 */ /* 0x008fc80000010000 */
[----:B------:R-:W1:Y:S01]  /*2b50*/  SHFL.DOWN PT, R32, R119, 0x4, 0x1f ;  /* 0x08801f0077207f89 */ /* 0x000e6200000e0000 */
[----:B------:R-:W-:-:S03]  /*2b60*/  ISETP.GT.AND P3, PT, R29, 0x1b, PT ;  /* 0x0000001b1d00780c */ /* 0x000fc60003f64270 */
        /* <DEDUP_REMOVED lines=9> */
[----:B------:R-:W-:-:S03]  /*2c00*/  ISETP.NE.AND P3, PT, R29, RZ, PT ;  /* 0x000000ff1d00720c */ /* 0x000fc60003f65270 */
[----:B------:R-:W3:Y:S01]  /*2c10*/  SHFL.DOWN PT, R33, R34, 0x10, 0x1f ;  /* 0x0a001f0022217f89 */ /* 0x000ee200000e0000 */
[----:B-1----:R-:W-:Y:S01]  /*2c20*/  FADD.FTZ R32, R119, R32 ;  /* 0x0000002077207221 */ /* 0x002fe20000010000 */
[----:B---3--:R-:W-:-:S08]  /*2c30*/  FADD.FTZ R33, R34, R33 ;  /* 0x0000002122217221 */ /* 0x008fd00000010000 */
        /* <DEDUP_REMOVED lines=9> */
[----:B------:R-:W3:Y:S01]  /*2cd0*/  @P1 LDS R35, [UR7+0x15c8] ;  /* 0x0015c807ff231984 */ /* 0x000ee20008000800 */
[----:B-1----:R-:W-:Y:S01]  /*2ce0*/  @P1 FADD.FTZ R33, R33, R34 ;  /* 0x0000002221211221 */ /* 0x002fe20000010000 */
[----:B---3--:R-:W-:-:S04]  /*2cf0*/  @P1 FADD.FTZ R32, R32, R35 ;  /* 0x0000002320201221 */ /* 0x008fc80000010000 */
[----:B------:R1:W-:Y:S04]  /*2d00*/  STS [UR7+0x19c8], R33 ;  /* 0x0019c821ff007988 */ /* 0x0003e80008000807 */
[----:B------:R1:W-:Y:S02]  /*2d10*/  STS [UR7+0x15c8], R32 ;  /* 0x0015c820ff007988 */ /* 0x0003e40008000807 */
.L_x_9835:
[----:B------:R-:W-:Y:S05]  /*2d20*/  BSYNC.RECONVERGENT B0 ;  /* 0x0000000000007941 */ /* 0x000fea0003800200 */
.L_x_9834:
[----:B------:R-:W-:-:S04]  /*2d30*/  UIADD3 UR4, UPT, UPT, UR4, 0x1, URZ ;  /* 0x0000000104047890 */ /* 0x000fc8000fffe0ff */
[----:B------:R-:W-:-:S09]  /*2d40*/  UISETP.GE.AND UP0, UPT, UR4, UR12, UPT ;  /* 0x0000000c0400728c */ /* 0x000fd2000bf06270 */
[----:B------:R-:W-:Y:S05]  /*2d50*/  BRA.U !UP0, `(.L_x_9836) ;  /* 0xffffffed08247547 */ /* 0x000fea000b83ffff */
.L_x_9822:
[----:B------:R-:W-:Y:S01]  /*2d60*/  BAR.SYNC.DEFER_BLOCKING 0x0 ;  /* 0x0000000000007b1d */ /* 0x000fe20000010000 */
[-C--:B------:R-:W-:Y:S02]  /*2d70*/  ISETP.GE.AND P0, PT, R20, R28.reuse, PT ;  /* 0x0000001c1400720c */ /* 0x080fe40003f06270 */
[-C--:B------:R-:W-:Y:S02]  /*2d80*/  ISETP.GE.AND P1, PT, R23, R28.reuse, PT ;  /* 0x0000001c1700720c */ /* 0x080fe40003f26270 */
[-C--:B------:R-:W-:Y:S01]  /*2d90*/  ISETP.GE.AND P2, PT, R24, R28.reuse, PT ;  /* 0x0000001c1800720c */ /* 0x080fe20003f46270 */
[----:B------:R-:W3:Y:S01]  /*2da0*/  LDCU.64 UR8, c[0x0][0x500] ;  /* 0x0000a000ff0877ac */ /* 0x000ee20008000a00 */
[----:B------:R-:W-:Y:S01]  /*2db0*/  ISETP.GE.AND P3, PT, R25, R28, PT ;  /* 0x0000001c1900720c */ /* 0x000fe20003f66270 */
[----:B------:R-:W4:Y:S01]  /*2dc0*/  LDC.64 R66, c[0x0][0x518] ;  /* 0x00014600ff427b82 */ /* 0x000f220000000a00 */
[----:B------:R-:W-:Y:S01]  /*2dd0*/  PRMT R29, RZ, 0x7610, R29 ;  /* 0x00007610ff1d7816 */ /* 0x000fe2000000001d */
[----:B------:R-:W5:Y:S01]  /*2de0*/  LDCU.64 UR10, c[0x0][0x550] ;  /* 0x0000aa00ff0a77ac */ /* 0x000f620008000a00 */
[----:B-1----:R-:W-:-:S02]  /*2df0*/  PRMT R33, RZ, 0x7610, R33 ;  /* 0x00007610ff217816 */ /* 0x002fc40000000021 */
[----:B------:R-:W-:Y:S02]  /*2e00*/  PRMT R35, RZ, 0x7610, R35 ;  /* 0x00007610ff237816 */ /* 0x000fe40000000023 */
[----:B------:R-:W2:Y:S04]  /*2e10*/  @!P0 LDG.E.U16 R29, desc[UR16][R50.64] ;  /* 0x00000010321d8981 */ /* 0x000ea8000c1e1500 */
[----:B------:R-:W3:Y:S04]  /*2e20*/  @!P1 LDG.E.U16 R33, desc[UR16][R50.64+0x40] ;  /* 0x0000401032219981 */ /* 0x000ee8000c1e1500 */
[----:B------:R-:W5:Y:S04]  /*2e30*/  @!P2 LDG.E.U16 R35, desc[UR16][R50.64+0x80] ;  /* 0x000080103223a981 */ /* 0x000f68000c1e1500 */
[----:B------:R-:W4:Y:S01]  /*2e40*/  @!P3 LDG.E.U16 R43, desc[UR16][R50.64+0xc0] ;  /* 0x0000c010322bb981 */ /* 0x000f22000c1e1500 */
[----:B------:R-:W-:-:S02]  /*2e50*/  ISETP.NE.AND P0, PT, R60, RZ, PT ;  /* 0x000000ff3c00720c */ /* 0x000fc40003f05270 */
[----:B------:R-:W-:Y:S02]  /*2e60*/  F2FP.BF16.F32.PACK_AB R90, R90, R89 ;  /* 0x000000595a5a723e */ /* 0x000fe400000010ff */
[----:B------:R-:W-:Y:S02]  /*2e70*/  F2FP.BF16.F32.PACK_AB R91, R91, R88 ;  /* 0x000000585b5b723e */ /* 0x000fe400000010ff */
[----:B------:R-:W-:Y:S01]  /*2e80*/  SHF.R.S32.HI R53, RZ, 0x1f, R52 ;  /* 0x0000001fff357819 */ /* 0x000fe20000011434 */
[----:B--2---:R-:W-:Y:S04]  /*2e90*/  STS.U16 [R30], R29 ;  /* 0x0000001d1e007388 */ /* 0x004fe80000000400 */
[----:B---3--:R-:W-:Y:S04]  /*2ea0*/  STS.U16 [R30+0x40], R33 ;  /* 0x000040211e007388 */ /* 0x008fe80000000400 */
[----:B-----5:R-:W-:Y:S04]  /*2eb0*/  STS.U16 [R30+0x80], R35 ;  /* 0x000080231e007388 */ /* 0x020fe80000000400 */
[----:B----4-:R-:W-:Y:S01]  /*2ec0*/  STS.U16 [R30+0xc0], R43 ;  /* 0x0000c02b1e007388 */ /* 0x010fe20000000400 */
[----:B------:R-:W-:-:S03]  /*2ed0*/  NOP ;  /* 0x0000000000007918 */ /* 0x000fc60000000000 */
[----:B------:R-:W1:Y:S01]  /*2ee0*/  LDS.64 R38, [R31] ;  /* 0x000000001f267984 */ /* 0x000e620000000a00 */
[----:B------:R-:W-:Y:S06]  /*2ef0*/  BAR.SYNC.DEFER_BLOCKING 0x0 ;  /* 0x0000000000007b1d */ /* 0x000fec0000010000 */
[----:B------:R-:W-:Y:S01]  /*2f00*/  STS.64 [R31], R90 ;  /* 0x0000005a1f007388 */ /* 0x000fe20000000a00 */
[----:B------:R-:W-:-:S03]  /*2f10*/  NOP ;  /* 0x0000000000007918 */ /* 0x000fc60000000000 */
[----:B------:R-:W-:Y:S04]  /*2f20*/  LDS.U16 R41, [R30+0x40] ;  /* 0x000040001e297984 */ /* 0x000fe80000000400 */
[----:B------:R-:W-:Y:S01]  /*2f30*/  LDS.U16 R43, [R30+0x80] ;  /* 0x000080001e2b7984 */ /* 0x000fe20000000400 */
[C---:B-1----:R-:W-:Y:S02]  /*2f40*/  SHF.L.U32 R37, R38.reuse, 0x10, RZ ;  /* 0x0000001026257819 */ /* 0x042fe400000006ff */
[----:B------:R-:W-:Y:S01]  /*2f50*/  PRMT R0, R38, 0x7632, R0 ;  /* 0x0000763226007816 */ /* 0x000fe20000000000 */
[----:B------:R-:W-:Y:S01]  /*2f60*/  LDS.U16 R45, [R30+0xc0] ;  /* 0x0000c0001e2d7984 */ /* 0x000fe20000000400 */
[----:B------:R-:W-:Y:S01]  /*2f70*/  PRMT R29, R39, 0x7632, R29 ;  /* 0x00007632271d7816 */ /* 0x000fe2000000001d */
[----:B------:R-:W-:Y:S01]  /*2f80*/  FADD.FTZ R32, R37, R4 ;  /* 0x0000000425207221 */ /* 0x000fe20000010000 */
[----:B------:R-:W-:Y:S01]  /*2f90*/  SHF.L.U32 R37, R39, 0x10, RZ ;  /* 0x0000001027257819 */ /* 0x000fe200000006ff */
[----:B------:R-:W-:Y:S01]  /*2fa0*/  IMAD.U32 R33, R0, 0x10000, RZ ;  /* 0x0001000000217824 */ /* 0x000fe200078e00ff */
[----:B------:R-:W-:Y:S01]  /*2fb0*/  LDS.U16 R39, [R30] ;  /* 0x000000001e277984 */ /* 0x000fe20000000400 */
[----:B------:R-:W-:-:S02]  /*2fc0*/  SHF.L.U32 R29, R29, 0x10, RZ ;  /* 0x000000101d1d7819 */ /* 0x000fc400000006ff */
[--C-:B------:R-:W-:Y:S01]  /*2fd0*/  FADD.FTZ R37, R37, R4.reuse ;  /* 0x0000000425257221 */ /* 0x100fe20000010000 */
[----:B------:R-:W-:Y:S01]  /*2fe0*/  FSETP.GTU.FTZ.AND P2, PT, R32, 20, PT ;  /* 0x41a000002000780b */ /* 0x000fe20003f5c000 */
[--C-:B------:R-:W-:Y:S01]  /*2ff0*/  FADD.FTZ R35, R33, R4.reuse ;  /* 0x0000000421237221 */ /* 0x100fe20000010000 */
[----:B------:R-:W-:Y:S01]  /*3000*/  @!P0 STS [UR6+0x100], R28 ;  /* 0x0001001cff008988 */ /* 0x000fe20008000806 */
[----:B------:R-:W-:Y:S01]  /*3010*/  FADD.FTZ R36, R29, R4 ;  /* 0x000000041d247221 */ /* 0x000fe20000010000 */
[----:B------:R-:W-:Y:S01]  /*3020*/  BAR.SYNC.DEFER_BLOCKING 0x0 ;  /* 0x0000000000007b1d */ /* 0x000fe20000010000 */
[----:B------:R-:W-:Y:S02]  /*3030*/  FSETP.GTU.FTZ.AND P4, PT, R37, 20, PT ;  /* 0x41a000002500780b */ /* 0x000fe40003f9c000 */
[----:B------:R-:W-:Y:S02]  /*3040*/  FSETP.GTU.FTZ.AND P3, PT, R35, 20, PT ;  /* 0x41a000002300780b */ /* 0x000fe40003f7c000 */
[----:B------:R-:W-:-:S04]  /*3050*/  FSETP.GTU.FTZ.AND P1, PT, R36, 20, PT ;  /* 0x41a000002400780b */ /* 0x000fc80003f3c000 */
[----:B------:R-:W-:Y:S02]  /*3060*/  @!P2 FMUL.FTZ R0, R32, -1.4426950216293334961 ;  /* 0xbfb8aa3b2000a820 */ /* 0x000fe40000410000 */
[----:B------:R-:W1:Y:S04]  /*3070*/  LDC.64 R32, c[0x0][0x4f8] ;  /* 0x00013e00ff207b82 */ /* 0x000e680000000a00 */
[----:B------:R-:W2:Y:S01]  /*3080*/  @!P2 MUFU.EX2 R0, R0 ;  /* 0x000000000000a308 */ /* 0x000ea20000000800 */
[----:B------:R-:W-:Y:S01]  /*3090*/  @!P4 FMUL.FTZ R34, R37, -1.4426950216293334961 ;  /* 0xbfb8aa3b2522c820 */ /* 0x000fe20000410000 */
[----:B------:R-:W-:Y:S01]  /*30a0*/  @!P3 FMUL.FTZ R29, R35, -1.4426950216293334961 ;  /* 0xbfb8aa3b231db820 */ /* 0x000fe20000410000 */
[----:B------:R-:W-:-:S05]  /*30b0*/  @!P1 FMUL.FTZ R37, R36, -1.4426950216293334961 ;  /* 0xbfb8aa3b24259820 */ /* 0x000fca0000410000 */
[----:B------:R-:W3:Y:S01]  /*30c0*/  @!P4 MUFU.EX2 R34, R34 ;  /* 0x000000220022c308 */ /* 0x000ee20000000800 */
[----:B------:R-:W4:Y:S07]  /*30d0*/  LDS R38, [UR6+0x100] ;  /* 0x00010006ff267984 */ /* 0x000f2e0008000800 */
[----:B------:R-:W5:Y:S01]  /*30e0*/  @!P3 MUFU.EX2 R29, R29 ;  /* 0x0000001d001db308 */ /* 0x000f620000000800 */
[----:B--2---:R-:W-:-:S07]  /*30f0*/  @!P2 FADD.FTZ R0, R0, 1 ;  /* 0x3f8000000000a421 */ /* 0x004fce0000010000 */
[----:B------:R-:W2:Y:S01]  /*3100*/  @!P2 MUFU.RCP R0, R0 ;  /* 0x000000000000a308 */ /* 0x000ea20000001000 */
[----:B---3--:R-:W-:Y:S01]  /*3110*/  @!P4 FADD.FTZ R36, R34, 1 ;  /* 0x3f8000002224c421 */ /* 0x008fe20000010000 */
[----:B-1----:R-:W-:-:S04]  /*3120*/  IMAD.WIDE.U32 R34, R32, UR18, R52 ;  /* 0x0000001220227c25 */ /* 0x002fc8000f8e0034 */
[----:B------:R-:W-:Y:S02]  /*3130*/  IMAD R35, R33, UR18, R35 ;  /* 0x0000001221237c24 */ /* 0x000fe4000f8e0223 */
[----:B------:R-:W1:Y:S01]  /*3140*/  @!P4 MUFU.RCP R36, R36 ;  /* 0x000000240024c308 */ /* 0x000e620000001000 */
[----:B-----5:R-:W-:Y:S01]  /*3150*/  @!P3 FADD.FTZ R29, R29, 1 ;  /* 0x3f8000001d1db421 */ /* 0x020fe20000010000 */
[----:B------:R-:W-:-:S04]  /*3160*/  IMAD.WIDE.U32 R32, R2, UR8, R34 ;  /* 0x0000000802207c25 */ /* 0x000fc8000f8e0022 */
[----:B------:R-:W-:Y:S02]  /*3170*/  IMAD.WIDE.U32 R52, R66, UR18, R52 ;  /* 0x0000001242347c25 */ /* 0x000fe4000f8e0034 */
[----:B------:R-:W3:Y:S02]  /*3180*/  @!P3 MUFU.RCP R29, R29 ;  /* 0x0000001d001db308 */ /* 0x000ee40000001000 */
[----:B--2---:R-:W-:Y:S01]  /*3190*/  @!P2 FMUL.FTZ R49, R49, R0 ;  /* 0x000000003131a220 */ /* 0x004fe20000410000 */
[----:B------:R-:W-:Y:S01]  /*31a0*/  IMAD R0, R2, UR9, R33 ;  /* 0x0000000902007c24 */ /* 0x000fe2000f8e0221 */
[----:B------:R-:W2:Y:S01]  /*31b0*/  LDCU.64 UR8, c[0x0][0x560] ;  /* 0x0000ac00ff0877ac */ /* 0x000ea20008000a00 */
[----:B------:R-:W-:-:S03]  /*31c0*/  IMAD R53, R67, UR18, R53 ;  /* 0x0000001243357c24 */ /* 0x000fc6000f8e0235 */
[----:B------:R-:W5:Y:S01]  /*31d0*/  @!P1 MUFU.EX2 R37, R37 ;  /* 0x0000002500259308 */ /* 0x000f620000000800 */
[----:B-1----:R-:W-:Y:S01]  /*31e0*/  @!P4 FMUL.FTZ R47, R47, R36 ;  /* 0x000000242f2fc220 */ /* 0x002fe20000410000 */
[----:B------:R-:W-:Y:S02]  /*31f0*/  IADD3 R33, P4, PT, R20, R32, RZ ;  /* 0x0000002014217210 */ /* 0x000fe40007f9e0ff */
[----:B----4-:R-:W-:Y:S02]  /*3200*/  ISETP.GE.AND P2, PT, R23, R38, PT ;  /* 0x000000261700720c */ /* 0x010fe40003f46270 */
[----:B------:R-:W-:Y:S02]  /*3210*/  IADD3.X R0, PT, PT, RZ, R0, RZ, P4, !PT ;  /* 0x00000000ff007210 */ /* 0x000fe400027fe4ff */
[-C--:B------:R-:W-:Y:S01]  /*3220*/  ISETP.GE.AND P4, PT, R24, R38.reuse, PT ;  /* 0x000000261800720c */ /* 0x080fe20003f86270 */
[----:B---3--:R-:W-:Y:S01]  /*3230*/  @!P3 FMUL.FTZ R48, R48, R29 ;  /* 0x0000001d3030b220 */ /* 0x008fe20000410000 */
[----:B------:R-:W-:-:S02]  /*3240*/  ISETP.GE.AND P3, PT, R20, R38, PT ;  /* 0x000000261400720c */ /* 0x000fc40003f66270 */
[----:B------:R-:W-:Y:S02]  /*3250*/  ISETP.GE.AND P5, PT, R25, R38, PT ;  /* 0x000000261900720c */ /* 0x000fe40003fa6270 */
[----:B------:R-:W-:Y:S02]  /*3260*/  LEA R32, P6, R33, UR10, 0x1 ;  /* 0x0000000a21207c11 */ /* 0x000fe4000f8c08ff */
[----:B------:R-:W-:Y:S01]  /*3270*/  F2FP.BF16.F32.PACK_AB R50, R48, R49 ;  /* 0x000000313032723e */ /* 0x000fe200000010ff */
[----:B-----5:R-:W-:Y:S01]  /*3280*/  @!P1 FADD.FTZ R37, R37, 1 ;  /* 0x3f80000025259421 */ /* 0x020fe20000010000 */
[----:B------:R-:W-:Y:S01]  /*3290*/  LEA.HI.X R33, R33, UR11, R0, 0x1, P6 ;  /* 0x0000000b21217c11 */ /* 0x000fe2000b0f0c00 */
[----:B------:R-:W-:-:S04]  /*32a0*/  FADD.FTZ R49, R49, R6 ;  /* 0x0000000631317221 */ /* 0x000fc80000010000 */
[----:B------:R-:W1:Y:S01]  /*32b0*/  @!P1 MUFU.RCP R37, R37 ;  /* 0x0000002500259308 */ /* 0x000e620000001000 */
[----:B------:R-:W-:Y:S01]  /*32c0*/  @!P3 STG.E.U16 desc[UR16][R32.64], R39 ;  /* 0x000000272000b986 */ /* 0x000fe2000c101510 */
[----:B------:R-:W-:-:S03]  /*32d0*/  FADD.FTZ R48, R49, R48 ;  /* 0x0000003031307221 */ /* 0x000fc60000010000 */
[----:B------:R-:W-:Y:S04]  /*32e0*/  @!P2 STG.E.U16 desc[UR16][R32.64+0x40], R41 ;  /* 0x000040292000a986 */ /* 0x000fe8000c101510 */
[----:B------:R-:W-:Y:S04]  /*32f0*/  @!P4 STG.E.U16 desc[UR16][R32.64+0x80], R43 ;  /* 0x0000802b2000c986 */ /* 0x000fe8000c101510 */
[----:B------:R3:W-:Y:S01]  /*3300*/  @!P5 STG.E.U16 desc[UR16][R32.64+0xc0], R45 ;  /* 0x0000c02d2000d986 */ /* 0x0007e2000c101510 */
[----:B-1----:R-:W-:Y:S01]  /*3310*/  @!P1 FMUL.FTZ R44, R44, R37 ;  /* 0x000000252c2c9220 */ /* 0x002fe20000410000 */
[----:B------:R-:W-:Y:S04]  /*3320*/  BAR.SYNC.DEFER_BLOCKING 0x0 ;  /* 0x0000000000007b1d */ /* 0x000fe80000010000 */
[----:B------:R-:W-:Y:S01]  /*3330*/  F2FP.BF16.F32.PACK_AB R51, R44, R47 ;  /* 0x0000002f2c33723e */ /* 0x000fe200000010ff */
[----:B------:R-:W-:-:S04]  /*3340*/  FADD.FTZ R47, R48, R47 ;  /* 0x0000002f302f7221 */ /* 0x000fc80000010000 */
[----:B------:R-:W-:Y:S01]  /*3350*/  FADD.FTZ R6, R47, R44 ;  /* 0x0000002c2f067221 */ /* 0x000fe20000010000 */
        /* <DEDUP_REMOVED lines=8> */
[----:B------:R-:W1:Y:S01]  /*33e0*/  LDS R0, [UR6+0x100] ;  /* 0x00010006ff007984 */ /* 0x000e620008000800 */
[----:B------:R-:W3:Y:S02]  /*33f0*/  LDCU.64 UR6, c[0x0][0x520] ;  /* 0x0000a400ff0677ac */ /* 0x000ee40008000a00 */
[----:B---3--:R-:W-:-:S04]  /*3400*/  IMAD.WIDE.U32 R32, R2, UR6, R52 ;  /* 0x0000000602207c25 */ /* 0x008fc8000f8e0034 */
[----:B------:R-:W-:Y:S01]  /*3410*/  IMAD R29, R2, UR7, R33 ;  /* 0x00000007021d7c24 */ /* 0x000fe2000f8e0221 */
[----:B------:R-:W-:-:S04]  /*3420*/  IADD3 R32, P4, PT, R20, R32, RZ ;  /* 0x0000002014207210 */ /* 0x000fc80007f9e0ff */
[----:B------:R-:W-:Y:S02]  /*3430*/  IADD3.X R29, PT, PT, RZ, R29, RZ, P4, !PT ;  /* 0x0000001dff1d7210 */ /* 0x000fe400027fe4ff */
[----:B--2---:R-:W-:-:S04]  /*3440*/  LEA R28, P4, R32, UR8, 0x1 ;  /* 0x00000008201c7c11 */ /* 0x004fc8000f8808ff */
        /* <DEDUP_REMOVED lines=8> */
[----:B------:R-:W-:Y:S01]  /*34d0*/  ISETP.GT.AND P0, PT, R19, 0x1, PT ;  /* 0x000000011300780c */ /* 0x000fe20003f04270 */
[----:B------:R-:W-:Y:S02]  /*34e0*/  IMAD.MOV.U32 R19, RZ, RZ, R27 ;  /* 0x000000ffff137224 */ /* 0x000fe400078e001b */
        /* <DEDUP_REMOVED lines=10> */
.L_x_9813:
        /* <DEDUP_REMOVED lines=13> */
[----:B--2---:R-:W-:-:S05]  /*3660*/  @P1 FADD R0, R0, R7 ;  /* 0x0000000700001221 */ /* 0x004fca0000000000 */
[----:B-----5:R-:W2:Y:S01]  /*3670*/  SHFL.DOWN P1, R3, R0, 0x2, 0x1f ;  /* 0x08401f0000037f89 */ /* 0x020ea20000020000 */
[----:B---3--:R-:W-:Y:S02]  /*3680*/  ISETP.NE.AND P3, PT, R8, RZ, PT ;  /* 0x000000ff0800720c */ /* 0x008fe40003f65270 */
[----:B------:R-:W3:Y:S11]  /*3690*/  S2R R8, SR_TID.X ;  /* 0x0000000000087919 */ /* 0x000ef60000002100 */
[----:B------:R-:W4:Y:S01]  /*36a0*/  @!P3 S2R R15, SR_CgaCtaId ;  /* 0x00000000000fb919 */ /* 0x000f220000008800 */
[----:B--2---:R-:W-:Y:S01]  /*36b0*/  @P1 FADD R3, R0, R3 ;  /* 0x0000000300031221 */ /* 0x004fe20000000000 */
[----:B------:R-:W-:-:S04]  /*36c0*/  @!P3 MOV R0, 0x400 ;  /* 0x000004000000b802 */ /* 0x000fc80000000f00 */
[----:B------:R-:W2:Y:S01]  /*36d0*/  SHFL.DOWN P1, R4, R3, 0x4, 0x1f ;  /* 0x08801f0003047f89 */ /* 0x000ea20000020000 */
[----:B----4-:R-:W-:Y:S01]  /*36e0*/  @!P3 LEA R0, R15, R0, 0x18 ;  /* 0x000000000f00b211 */ /* 0x010fe200078ec0ff */
[----:B--2---:R-:W-:-:S05]  /*36f0*/  @P1 FADD R4, R3, R4 ;  /* 0x0000000403041221 */ /* 0x004fca0000000000 */
        /* <DEDUP_REMOVED lines=8> */
[----:B------:R-:W-:-:S04]  /*3780*/  LEA R8, P1, R2, R10, 0x2 ;  /* 0x0000000a02087211 */ /* 0x000fc800078210ff */
[----:B------:R-:W-:-:S05]  /*3790*/  LEA.HI.X R9, R2, R11, RZ, 0x2, P1 ;  /* 0x0000000b02097211 */ /* 0x000fca00008f14ff */
[----:B------:R3:W-:Y:S04]  /*37a0*/  REDG.E.ADD.F32.FTZ.RN.STRONG.GPU desc[UR16][R8.64], R7 ;  /* 0x00000007080079a6 */ /* 0x0007e8000c12f310 */
.L_x_9839:
[----:B------:R-:W-:Y:S05]  /*37b0*/  BSYNC.RECONVERGENT B0 ;  /* 0x0000000000007941 */ /* 0x000fea0003800200 */
.L_x_9838:
[----:B------:R-:W-:Y:S05]  /*37c0*/  @!P0 BRA `(.L_x_9840) ;  /* 0x0000000000688947 */ /* 0x000fea0003800000 */
[----:B------:R-:W-:Y:S06]  /*37d0*/  BAR.SYNC.DEFER_BLOCKING 0x0 ;  /* 0x0000000000007b1d */ /* 0x000fec0000010000 */
[----:B------:R-:W-:Y:S01]  /*37e0*/  BSSY.RECONVERGENT B0, `(.L_x_9840) ;  /* 0x0000018000007945 */ /* 0x000fe20003800200 */
[----:B-----5:R-:W4:Y:S01]  /*37f0*/  SHFL.DOWN P0, R3, R6, 0x1, 0x1f ;  /* 0x08201f0006037f89 */ /* 0x020f220000000000 */
[----:B---3--:R-:W3:Y:S01]  /*3800*/  S2R R8, SR_LANEID ;  /* 0x0000000000087919 */ /* 0x008ee20000000000 */
[----:B----4-:R-:W-:Y:S02]  /*3810*/  @P0 FADD R3, R3, R6 ;  /* 0x0000000603030221 */ /* 0x010fe40000000000 */
[----:B------:R-:W4:Y:S03]  /*3820*/  S2R R6, SR_TID.X ;  /* 0x0000000000067919 */ /* 0x000f260000002100 */
[----:B--2---:R-:W2:Y:S01]  /*3830*/  SHFL.DOWN P0, R0, R3, 0x2, 0x1f ;  /* 0x08401f0003007f89 */ /* 0x004ea20000000000 */
[----:B---3--:R-:W-:-:S13]  /*3840*/  ISETP.NE.AND P1, PT, R8, RZ, PT ;  /* 0x000000ff0800720c */ /* 0x008fda0003f25270 */
[----:B------:R-:W3:Y:S01]  /*3850*/  @!P1 S2R R8, SR_CgaCtaId ;  /* 0x0000000000089919 */ /* 0x000ee20000008800 */
[----:B--2---:R-:W-:Y:S01]  /*3860*/  @P0 FADD R0, R3, R0 ;  /* 0x0000000003000221 */ /* 0x004fe20000000000 */
[----:B------:R-:W-:-:S04]  /*3870*/  @!P1 MOV R3, 0x400 ;  /* 0x0000040000039802 */ /* 0x000fc80000000f00 */
[----:B------:R-:W2:Y:S01]  /*3880*/  SHFL.DOWN P0, R7, R0, 0x4, 0x1f ;  /* 0x08801f0000077f89 */ /* 0x000ea20000000000 */
[----:B---3--:R-:W-:Y:S01]  /*3890*/  @!P1 LEA R8, R8, R3, 0x18 ;  /* 0x0000000308089211 */ /* 0x008fe200078ec0ff */
[----:B--2---:R-:W-:-:S05]  /*38a0*/  @P0 FADD R7, R0, R7 ;  /* 0x0000000700070221 */ /* 0x004fca0000000000 */
[----:B------:R-:W2:Y:S02]  /*38b0*/  SHFL.DOWN P0, R4, R7, 0x8, 0x1f ;  /* 0x09001f0007047f89 */ /* 0x000ea40000000000 */
[----:B--2---:R-:W-:-:S05]  /*38c0*/  @P0 FADD R4, R7, R4 ;  /* 0x0000000407040221 */ /* 0x004fca0000000000 */
[----:B------:R-:W2:Y:S02]  /*38d0*/  SHFL.DOWN P0, R9, R4, 0x10, 0x1f ;  /* 0x0a001f0004097f89 */ /* 0x000ea40000000000 */
[----:B--2---:R-:W-:Y:S01]  /*38e0*/  @P0 FADD R9, R4, R9 ;  /* 0x0000000904090221 */ /* 0x004fe20000000000 */
[----:B----4-:R-:W-:-:S04]  /*38f0*/  ISETP.NE.AND P0, PT, R6, RZ, PT ;  /* 0x000000ff0600720c */ /* 0x010fc80003f05270 */
[----:B------:R2:W-:Y:S01]  /*3900*/  @!P1 STS [R8+0x314], R9 ;  /* 0x0003140908009388 */ /* 0x0005e20000000800 */
[----:B------:R-:W-:Y:S08]  /*3910*/  BAR.SYNC.DEFER_BLOCKING 0x0 ;  /* 0x0000000000007b1d */ /* 0x000ff00000010000 */
[----:B------:R-:W-:Y:S05]  /*3920*/  @P0 BRA `(.L_x_9841) ;  /* 0x00000000000c0947 */ /* 0x000fea0003800000 */
[----:B------:R-:W-:-:S04]  /*3930*/  LEA R6, P0, R2, R12, 0x2 ;  /* 0x0000000c02067211 */ /* 0x000fc800078010ff */
[----:B------:R-:W-:-:S05]  /*3940*/  LEA.HI.X R7, R2, R13, RZ, 0x2, P0 ;  /* 0x0000000d02077211 */ /* 0x000fca00000f14ff */
[----:B------:R3:W-:Y:S04]  /*3950*/  REDG.E.ADD.F32.FTZ.RN.STRONG.GPU desc[UR16][R6.64], R9 ;  /* 0x00000009060079a6 */ /* 0x0007e8000c12f310 */
.L_x_9841:
[----:B------:R-:W-:Y:S05]  /*3960*/  BSYNC.RECONVERGENT B0 ;  /* 0x0000000000007941 */ /* 0x000fea0003800200 */
.L_x_9840:
[----:B------:R-:W-:Y:S05]  /*3970*/  @P2 EXIT ;  /* 0x000000000000294d */ /* 0x000fea0003800000 */
[----:B------:R-:W2:Y:S01]  /*3980*/  LDCU.64 UR8, c[0x0][0x4e8] ;  /* 0x00009d00ff0877ac */ /* 0x000ea20008000a00 */
[----:B------:R-:W4:Y:S01]  /*3990*/  S2UR UR5, SR_CgaCtaId ;  /* 0x00000000000579c3 */ /* 0x000f220000008800 */
[----:B------:R-:W-:Y:S01]  /*39a0*/  BSSY.RECONVERGENT B0, `(.L_x_9842) ;  /* 0x0000023000007945 */ /* 0x000fe20003800200 */
[----:B------:R-:W-:Y:S01]  /*39b0*/  MOV R15, R14 ;  /* 0x0000000e000f7202 */ /* 0x000fe20000000f00 */
[----:B------:R-:W-:Y:S01]  /*39c0*/  UMOV UR4, 0x400 ;  /* 0x0000040000047882 */ /* 0x000fe20000000000 */
[----:B------:R-:W0:Y:S01]  /*39d0*/  LDCU UR6, c[0x0][0x360] ;  /* 0x00006c00ff0677ac */ /* 0x000e220008000800 */
[----:B------:R-:W0:Y:S01]  /*39e0*/  LDCU.64 UR10, c[0x0][0x4b0] ;  /* 0x00009600ff0a77ac */ /* 0x000e220008000a00 */
[----:B------:R-:W0:Y:S01]  /*39f0*/  LDCU.64 UR12, c[0x0][0x530] ;  /* 0x0000a600ff0c77ac */ /* 0x000e220008000a00 */
[----:B------:R-:W0:Y:S01]  /*3a00*/  LDCU.64 UR14, c[0x0][0x4f0] ;  /* 0x00009e00ff0e77ac */ /* 0x000e220008000a00 */
[C---:B--23--:R-:W-:Y:S01]  /*3a10*/  IMAD.WIDE.U32 R6, R2.reuse, UR8, RZ ;  /* 0x0000000802067c25 */ /* 0x04cfe2000f8e00ff */
[----:B------:R-:W2:Y:S03]  /*3a20*/  LDCU.64 UR18, c[0x0][0x540] ;  /* 0x0000a800ff1277ac */ /* 0x000ea60008000a00 */
[----:B------:R-:W-:Y:S01]  /*3a30*/  IMAD R21, R2, UR9, R7 ;  /* 0x0000000902157c24 */ /* 0x000fe2000f8e0207 */
[----:B----4-:R-:W-:-:S12]  /*3a40*/  ULEA UR4, UR5, UR4, 0x18 ;  /* 0x0000000405047291 */ /* 0x010fd8000f8ec0ff */
.L_x_9843:
[----:B------:R-:W-:Y:S01]  /*3a50*/  LEA R0, R15, UR4, 0x2 ;  /* 0x000000040f007c11 */ /* 0x000fe2000f8e10ff */
[----:B---3--:R-:W-:Y:S01]  /*3a60*/  IMAD.MOV.U32 R9, RZ, RZ, R21 ;  /* 0x000000ffff097224 */ /* 0x008fe200078e0015 */
[----:B------:R-:W-:Y:S02]  /*3a70*/  SHF.R.S32.HI R2, RZ, 0x1f, R15 ;  /* 0x0000001fff027819 */ /* 0x000fe4000001140f */
[----:B------:R-:W-:Y:S01]  /*3a80*/  MOV R8, R6 ;  /* 0x0000000600087202 */ /* 0x000fe20000000f00 */
[----:B------:R-:W3:Y:S01]  /*3a90*/  LDS R17, [R0+0x15c8] ;  /* 0x0015c80000117984 */ /* 0x000ee20000000800 */
[----:B-----5:R-:W-:Y:S01]  /*3aa0*/  MOV R4, R62 ;  /* 0x0000003e00047202 */ /* 0x020fe20000000f00 */
[C---:B0-----:R-:W-:Y:S02]  /*3ab0*/  IMAD R12, R2.reuse, UR10, RZ ;  /* 0x0000000a020c7c24 */ /* 0x041fe4000f8e02ff */
[----:B------:R-:W0:Y:S01]  /*3ac0*/  LDS R19, [R0+0x19c8] ;  /* 0x0019c80000137984 */ /* 0x000e220000000800 */
        /* <DEDUP_REMOVED lines=8> */
[----:B--2---:R-:W-:Y:S02]  /*3b50*/  LEA R12, P1, R10, UR18, 0x2 ;  /* 0x000000120a0c7c11 */ /* 0x004fe4000f8210ff */
[----:B------:R-:W-:Y:S02]  /*3b60*/  LEA.HI.X R9, R2, UR13, R9, 0x2, P0 ;  /* 0x0000000d02097c11 */ /* 0x000fe400080f1409 */
[----:B------:R-:W-:-:S02]  /*3b70*/  ISETP.GE.AND P0, PT, R15, UR7, PT ;  /* 0x000000070f007c0c */ /* 0x000fc4000bf06270 */
[----:B------:R-:W-:-:S04]  /*3b80*/  IADD3 R3, PT, PT, R11, R13, RZ ;  /* 0x0000000d0b037210 */ /* 0x000fc80007ffe0ff */
[----:B------:R-:W-:Y:S01]  /*3b90*/  LEA.HI.X R13, R10, UR19, R3, 0x2, P1 ;  /* 0x000000130a0d7c11 */ /* 0x000fe200088f1403 */
[----:B---3--:R3:W-:Y:S04]  /*3ba0*/  REDG.E.ADD.F32.FTZ.RN.STRONG.GPU desc[UR16][R8.64], R17 ;  /* 0x00000011080079a6 */ /* 0x0087e8000c12f310 */
[----:B0-----:R3:W-:Y:S02]  /*3bb0*/  REDG.E.ADD.F32.FTZ.RN.STRONG.GPU desc[UR16][R12.64], R19 ;  /* 0x000000130c0079a6 */ /* 0x0017e4000c12f310 */
[----:B------:R-:W-:Y:S05]  /*3bc0*/  @!P0 BRA `(.L_x_9843) ;  /* 0xfffffffc00a08947 */ /* 0x000fea000383ffff */
[----:B------:R-:W-:Y:S05]  /*3bd0*/  BSYNC.RECONVERGENT B0 ;  /* 0x0000000000007941 */ /* 0x000fea0003800200 */
.L_x_9842:
[----:B------:R-:W-:Y:S05]  /*3be0*/  EXIT ;  /* 0x000000000000794d */ /* 0x000fea0003800000 */
.L_x_9844:
        /* <DEDUP_REMOVED lines=9> */
.L_x_10546:


//--------------------- .text._Z25selective_scan_bwd_kernelI32Selective_Scan_bwd_kernel_traitsILi32ELi4ELb0ELb1ELb0ELb1ELb1EN3c108BFloat16EfEEv12SSMParamsBwd --------------------------
	.section	.text._Z25selective_scan_bwd_kernelI32Selective_Scan_bwd_kernel_traitsILi32ELi4ELb0ELb1ELb0ELb1ELb1EN3c108BFloat16EfEEv12SSMParamsBwd,"ax",@progbits
	.align	128
        .global         _Z25selective_scan_bwd_kernelI32Selective_Scan_bwd_kernel_traitsILi32ELi4ELb0ELb1ELb0ELb1ELb1EN3c108BFloat16EfEEv12SSMParamsBwd
        .type           _Z25selective_scan_bwd_kernelI32Selective_Scan_bwd_kernel_traitsILi32ELi4ELb0ELb1ELb0ELb1ELb1EN3c108BFloat16EfEEv12SSMParamsBwd,@function
        .size           _Z25selective_scan_bwd_kernelI32Selective_Scan_bwd_kernel_traitsILi32ELi4ELb0ELb1ELb0ELb1ELb1EN3c108BFloat16EfEEv12SSMParamsBwd,(.L_x_10547 - _Z25selective_scan_bwd_kernelI32Selective_Scan_bwd_kernel_traitsILi32ELi4ELb0ELb1ELb0ELb1ELb1EN3c108BFloat16EfEEv12SSMParamsBwd)
        .other          _Z25selective_scan_bwd_kernelI32Selective_Scan_bwd_kernel_traitsILi32ELi4ELb0ELb1ELb0ELb1ELb1EN3c108BFloat16EfEEv12SSMParamsBwd,@"STO_CUDA_ENTRY STV_DEFAULT"
_Z25selective_scan_bwd_kernelI32Selective_Scan_bwd_kernel_traitsILi32ELi4ELb0ELb1ELb0ELb1ELb1EN3c108BFloat16EfEEv12SSMParamsBwd:
.text._Z25selective_scan_bwd_kernelI32Selective_Scan_bwd_kernel_traitsILi32ELi4ELb0ELb1ELb0ELb1ELb1EN3c108BFloat16EfEEv12SSMParamsBwd:
        /* <DEDUP_REMOVED lines=51> */
[----:B------:R-:W-:Y:S01]  /*0330*/  IMAD.U32 R6, RZ, RZ, UR4 ;  /* 0x00000004ff067e24 */ /* 0x000fe2000f8e00ff */
[----:B------:R-:W-:Y:S01]  /*0340*/  UIMAD UR4, UR18, UR13, UR7 ;  /* 0x0000000d120472a4 */ /* 0x000fe2000f8e0207 */
[----:B------:R-:W-:Y:S01]  /*0350*/  MOV R8, UR6 ;  /* 0x0000000600087c02 */ /* 0x000fe20008000f00 */
[----:B------:R-:W-:Y:S01]  /*0360*/  IMAD.U32 R9, RZ, RZ, UR7 ;  /* 0x00000007ff097e24 */ /* 0x000fe2000f8e00ff */
[----:B------:R-:W-:Y:S01]  /*0370*/  @!P2 IADD3 R11, PT, PT, R11, 0x1, RZ ;  /* 0x000000010b0ba810 */ /* 0x000fe20007ffe0ff */
[----:B------:R-:W2:Y:S01]  /*0380*/  LDCU.64 UR6, c[0x0][0x498] ;  /* 0x00009300ff0677ac */ /* 0x000ea20008000a00 */
[----:B------:R-:W-:Y:S02]  /*0390*/  LOP3.LUT R0, R2, R13, RZ, 0x3c, !PT ;  /* 0x0000000d02007212 */ /* 0x000fe400078e3cff */
[----:B------:R-:W-:-:S02]  /*03a0*/  MOV R7, UR5 ;  /* 0x0000000500077c02 */ /* 0x000fc40008000f00 */
[----:B------:R-:W-:Y:S02]  /*03b0*/  @P1 IADD3 R11, PT, PT, R11, 0x1, RZ ;  /* 0x000000010b0b1810 */ /* 0x000fe40007ffe0ff */
[----:B------:R-:W-:Y:S01]  /*03c0*/  MOV R7, UR8 ;  /* 0x0000000800077c02 */ /* 0x000fe20008000f00 */
[----:B------:R-:W1:Y:S01]  /*03d0*/  LDCU.64 UR8, c[0x0][0x3b0] ;  /* 0x00007600ff0877ac */ /* 0x000e620008000a00 */
[----:B------:R-:W-:Y:S01]  /*03e0*/  ISETP.GE.AND P3, PT, R0, RZ, PT ;  /* 0x000000ff0000720c */ /* 0x000fe20003f66270 */
[----:B---3--:R-:W-:Y:S01]  /*03f0*/  @P0 IMAD R0, R5, UR18, R2 ;  /* 0x0000001205000c24 */ /* 0x008fe2000f8e0202 */
[----:B------:R-:W-:Y:S01]  /*0400*/  ISETP.NE.AND P2, PT, R13, RZ, PT ;  /* 0x000000ff0d00720c */ /* 0x000fe20003f45270 */
[----:B------:R-:W-:Y:S02]  /*0410*/  IMAD.MOV.U32 R57, RZ, RZ, R11 ;  /* 0x000000ffff397224 */ /* 0x000fe400078e000b */
        /* <DEDUP_REMOVED lines=30> */
[----:B------:R-:W-:Y:S02]  /*0600*/  IADD3 R13, P5, PT, R13, R8, RZ ;  /* 0x000000080d0d7210 */ /* 0x000fe40007fbe0ff */
[----:B------:R-:W-:Y:S02]  /*0610*/  IADD3.X R10, PT, PT, R0, R19, RZ, P2, !PT ;  /* 0x00000013000a7210 */ /* 0x000fe400017fe4ff */
[----:B----4-:R-:W-:Y:S02]  /*0620*/  LEA R8, P0, R12, R24, 0x1 ;  /* 0x000000180c087211 */ /* 0x010fe400078008ff */
[----:B------:R-:W-:Y:S01]  /*0630*/  IADD3 R9, PT, PT, R9, R5, RZ ;  /* 0x0000000509097210 */ /* 0x000fe20007ffe0ff */
[----:B------:R-:W-:Y:S01]  /*0640*/  IMAD.X R15, R0, 0x1, R15, P4 ;  /* 0x00000001000f7824 */ /* 0x000fe200020e060f */
[----:B------:R-:W-:Y:S01]  /*0650*/  LEA.HI.X R10, R12, R25, R10, 0x1, P0 ;  /* 0x000000190c0a7211 */ /* 0x000fe200000f0c0a */
[----:B--2---:R-:W-:Y:S01]  /*0660*/  IMAD.WIDE.U32 R64, R2, R22, RZ ;  /* 0x0000001602407225 */ /* 0x004fe200078e00ff */
[----:B------:R-:W-:-:S02]  /*0670*/  IADD3.X R5, PT, PT, R0, R17, RZ, P3, !PT ;  /* 0x0000001100057210 */ /* 0x000fc40001ffe4ff */
[----:B------:R-:W-:Y:S02]  /*0680*/  LEA R12, P0, R18, R26, 0x1 ;  /* 0x0000001a120c7211 */ /* 0x000fe400078008ff */
[----:B------:R-:W-:Y:S02]  /*0690*/  LEA R14, P2, R6, R28, 0x1 ;  /* 0x0000001c060e7211 */ /* 0x000fe400078408ff */
[----:B------:R-:W-:Y:S02]  /*06a0*/  IADD3.X R0, PT, PT, R0, R9, RZ, P5, !PT ;  /* 0x0000000900007210 */ /* 0x000fe40002ffe4ff */
[----:B0-----:R-:W-:Y:S02]  /*06b0*/  LEA R16, P3, R13, R30, 0x1 ;  /* 0x0000001e0d107211 */ /* 0x001fe400078608ff */
[----:B------:R-:W-:Y:S01]  /*06c0*/  LEA.HI.X R18, R18, R27, R5, 0x1, P0 ;  /* 0x0000001b12127211 */ /* 0x000fe200000f0c05 */
[----:B------:R-:W-:Y:S01]  /*06d0*/  IMAD R5, R2, R23, R65 ;  /* 0x0000001702057224 */ /* 0x000fe200078e0241 */
[----:B------:R-:W-:-:S02]  /*06e0*/  LEA.HI.X R15, R6, R29, R15, 0x1, P2 ;  /* 0x0000001d060f7211 */ /* 0x000fc400010f0c0f */
[----:B------:R-:W-:Y:S02]  /*06f0*/  CS2R R6, SRZ ;  /* 0x0000000000067805 */ /* 0x000fe4000001ff00 */
        /* <DEDUP_REMOVED lines=29> */
[----:B--2---:R-:W-:Y:S01]  /*08d0*/  MOV R19, UR6 ;  /* 0x0000000600137c02 */ /* 0x004fe20008000f00 */
[----:B------:R-:W-:Y:S01]  /*08e0*/  IMAD R22, R62, -0xc, R23 ;  /* 0xfffffff43e167824 */ /* 0x000fe200078e0217 */
[----:B------:R-:W-:Y:S01]  /*08f0*/  LOP3.LUT R23, R20, 0x20, RZ, 0xfc, !PT ;  /* 0x0000002014177812 */ /* 0x000fe200078efcff */
[----:B------:R-:W-:Y:S01]  /*0900*/  VIADD R21, R62, 0x200 ;  /* 0x000002003e157836 */ /* 0x000fe20000000000 */
[C---:B------:R-:W-:Y:S02]  /*0910*/  LOP3.LUT R24, R20.reuse, 0x40, RZ, 0xfc, !PT ;  /* 0x0000004014187812 */ /* 0x040fe400078efcff */
[----:B------:R-:W-:Y:S02]  /*0920*/  LOP3.LUT R25, R20, 0x60, RZ, 0xfc, !PT ;  /* 0x0000006014197812 */ /* 0x000fe400078efcff */
[----:B------:R-:W-:-:S07]  /*0930*/  IADD3 R26, PT, PT, R57, R27, RZ ;  /* 0x0000001b391a7210 */ /* 0x000fce0007ffe0ff */
.L_x_9870:
[----:B0-----:R-:W0:Y:S01]  /*0940*/  LDCU UR4, c[0x0][0x388] ;  /* 0x00007100ff0477ac */ /* 0x001e220008000800 */
[----:B------:R-:W-:Y:S01]  /*0950*/  IADD3 R27, PT, PT, R19, -0x1, RZ ;  /* 0xffffffff131b7810 */ /* 0x000fe20007ffe0ff */
[----:B------:R-:W-:Y:S01]  /*0960*/  IMAD.SHL.U32 R35, R20, 0x2, RZ ;  /* 0x0000000214237824 */ /* 0x000fe200078e00ff */
[----:B------:R-:W-:Y:S02]  /*0970*/  PRMT R0, RZ, 0x7610, R0 ;  /* 0x00007610ff007816 */ /* 0x000fe40000000000 */
[----:B------:R-:W-:Y:S02]  /*0980*/  SHF.L.U32 R28, R27, 0x7, RZ ;  /* 0x000000071b1c7819 */ /* 0x000fe400000006ff */
[----:B------:R-:W-:Y:S02]  /*0990*/  IADD3 R32, P4, PT, R35, R8, RZ ;  /* 0x0000000823207210 */ /* 0x000fe40007f9e0ff */
[----:B------:R-:W-:Y:S02]  /*09a0*/  PRMT R34, RZ, 0x7610, R34 ;  /* 0x00007610ff227816 */ /* 0x000fe40000000022 */
        /* <DEDUP_REMOVED lines=18> */
[----:B------:R-:W-:Y:S02]  /*0ad0*/  PRMT R44, RZ, 0x7610, R44 ;  /* 0x00007610ff2c7816 */ /* 0x000fe4000000002c */
[----:B------:R-:W-:Y:S02]  /*0ae0*/  PRMT R46, RZ, 0x7610, R46 ;  /* 0x00007610ff2e7816 */ /* 0x000fe4000000002e */
[----:B------:R-:W-:Y:S02]  /*0af0*/  PRMT R50, RZ, 0x7610, R50 ;  /* 0x00007610ff327816 */ /* 0x000fe40000000032 */
[----:B------:R-:W-:Y:S01]  /*0b00*/  IADD3.X R55, PT, PT, RZ, R13, RZ, P4, !PT ;  /* 0x0000000dff377210 */ /* 0x000fe200027fe4ff */
[----:B0-----:R-:W-:-:S06]  /*0b10*/  ULEA UR6, UR6, UR4, 0x18 ;  /* 0x0000000406067291 */ /* 0x001fcc000f8ec0ff */
[C---:B-1----:R-:W-:Y:S02]  /*0b20*/  LEA R31, R30.reuse, UR6, 0x1 ;  /* 0x000000061e1f7c11 */ /* 0x042fe4000f8e08ff */
[----:B------:R-:W-:-:S03]  /*0b30*/  LEA R36, R30, UR6, 0x3 ;  /* 0x000000061e247c11 */ /* 0x000fc6000f8e18ff */
[----:B--2---:R-:W-:Y:S04]  /*0b40*/  STS.U16 [R31], R0 ;  /* 0x000000001f007388 */ /* 0x004fe80000000400 */
[----:B---3--:R-:W-:Y:S04]  /*0b50*/  STS.U16 [R31+0x40], R34 ;  /* 0x000040221f007388 */ /* 0x008fe80000000400 */
[----:B----4-:R-:W-:Y:S04]  /*0b60*/  STS.U16 [R31+0x80], R38 ;  /* 0x000080261f007388 */ /* 0x010fe80000000400 */
        /* <DEDUP_REMOVED lines=9> */
[----:B0-----:R-:W-:Y:S01]  /*0c00*/  PRMT R40, RZ, 0x7610, R40 ;  /* 0x00007610ff287816 */ /* 0x001fe20000000028 */
[----:B------:R-:W0:Y:S01]  /*0c10*/  LDC.64 R34, c[0x0][0x418] ;  /* 0x00010600ff227b82 */ /* 0x000e220000000a00 */
[----:B------:R-:W-:Y:S02]  /*0c20*/  PRMT R52, RZ, 0x7610, R52 ;  /* 0x00007610ff347816 */ /* 0x000fe40000000034 */
[----:B------:R-:W-:Y:S02]  /*0c30*/  PRMT R68, RZ, 0x7610, R68 ;  /* 0x00007610ff447816 */ /* 0x000fe40000000044 */
        /* <DEDUP_REMOVED lines=13> */
[----:B------:R-:W4:Y:S01]  /*0d10*/  @!P3 LDG.E.U16 R70, desc[UR16][R32.64+0xc0] ;  /* 0x0000c0102046b981 */ /* 0x000f22000c1e1500 */
[C---:B--2---:R-:W-:Y:S01]  /*0d20*/  IMAD.U32 R37, R72.reuse, 0x10000, RZ ;  /* 0x0001000048257824 */ /* 0x044fe200078e00ff */
[----:B------:R-:W-:Y:S01]  /*0d30*/  PRMT R0, R72, 0x7632, R0 ;  /* 0x0000763248007816 */ /* 0x000fe20000000000 */
[----:B------:R-:W-:Y:S02]  /*0d40*/  BSSY.RECONVERGENT B0, `(.L_x_9846) ;  /* 0x000002d000007945 */ /* 0x000fe40003800200 */
[----:B-----5:R-:W-:Y:S01]  /*0d50*/  FADD.FTZ R37, R37, R4 ;  /* 0x0000000425257221 */ /* 0x020fe20000010000 */
[----:B------:R-:W-:-:S02]  /*0d60*/  SHF.L.U32 R39, R0, 0x10, RZ ;  /* 0x0000001000277819 */ /* 0x000fc400000006ff */
[----:B------:R-:W-:Y:S02]  /*0d70*/  PRMT R0, R73, 0x7632, R0 ;  /* 0x0000763249007816 */ /* 0x000fe40000000000 */
[----:B------:R-:W-:Y:S01]  /*0d80*/  FSETP.GTU.FTZ.AND P4, PT, R37, 20, PT ;  /* 0x41a000002500780b */ /* 0x000fe20003f9c000 */
[----:B------:R-:W-:Y:S01]  /*0d90*/  FADD.FTZ R38, R39, R4 ;  /* 0x0000000427267221 */ /* 0x000fe20000010000 */
[----:B------:R-:W-:-:S04]  /*0da0*/  SHF.L.U32 R39, R73, 0x10, RZ ;  /* 0x0000001049277819 */ /* 0x000fc800000006ff */
[----:B------:R-:W-:Y:S01]  /*0db0*/  FSETP.GTU.FTZ.AND P5, PT, R38, 20, PT ;  /* 0x41a000002600780b */ /* 0x000fe20003fbc000 */
[----:B------:R-:W-:Y:S01]  /*0dc0*/  FADD.FTZ R39, R39, R4 ;  /* 0x0000000427277221 */ /* 0x000fe20000010000 */
[----:B---3--:R2:W-:Y:S04]  /*0dd0*/  STS.U16 [R31], R40 ;  /* 0x000000281f007388 */ /* 0x0085e80000000400 */
[----:B----4-:R2:W-:Y:S04]  /*0de0*/  STS.U16 [R31+0x40], R52 ;  /* 0x000040341f007388 */ /* 0x0105e80000000400 */
[----:B------:R2:W-:Y:S04]  /*0df0*/  STS.U16 [R31+0x80], R68 ;  /* 0x000080441f007388 */ /* 0x0005e80000000400 */
[----:B------:R2:W-:Y:S01]  /*0e00*/  STS.U16 [R31+0xc0], R70 ;  /* 0x0000c0461f007388 */ /* 0x0005e20000000400 */
[----:B------:R-:W-:Y:S01]  /*0e10*/  NOP ;  /* 0x0000000000007918 */ /* 0x000fe20000000000 */
[----:B01----:R-:W-:Y:S05]  /*0e20*/  @P4 BRA `(.L_x_9847) ;  /* 0x0000000000784947 */ /* 0x003fea0003800000 */
        /* <DEDUP_REMOVED lines=30> */
.L_x_9847:
[----:B------:R-:W-:Y:S05]  /*1010*/  BSYNC.RECONVERGENT B0 ;  /* 0x0000000000007941 */ /* 0x000fea0003800200 */
.L_x_9846:
[----:B------:R-:W-:Y:S01]  /*1020*/  IMAD.U32 R33, R0, 0x10000, RZ ;  /* 0x0001000000217824 */ /* 0x000fe200078e00ff */
[----:B------:R-:W-:Y:S01]  /*1030*/  BSSY.RECONVERGENT B0, `(.L_x_9848) ;  /* 0x0000022000007945 */ /* 0x000fe20003800200 */
[----:B------:R-:W-:Y:S02]  /*1040*/  FSETP.GTU.FTZ.AND P4, PT, R39, 20, PT ;  /* 0x41a000002700780b */ /* 0x000fe40003f9c000 */
[----:B--2---:R-:W-:Y:S01]  /*1050*/  FADD.FTZ R40, R33, R4 ;  /* 0x0000000421287221 */ /* 0x004fe20000010000 */
[----:B------:R-:W-:Y:S10]  /*1060*/  @P5 BRA `(.L_x_9849) ;  /* 0x0000000000785947 */ /* 0x000ff40003800000 */
        /* <DEDUP_REMOVED lines=30> */
.L_x_9849:
[----:B------:R-:W-:Y:S05]  /*1250*/  BSYNC.RECONVERGENT B0 ;  /* 0x0000000000007941 */ /* 0x000fea0003800200 */
.L_x_9848:
[----:B------:R-:W-:Y:S01]  /*1260*/  HFMA2 R33, -RZ, RZ, 0, 0 ;  /* 0x00000000ff217431 */ /* 0x000fe200000001ff */
[----:B------:R-:W-:Y:S01]  /*1270*/  MOV R32, R28 ;  /* 0x0000001c00207202 */ /* 0x000fe20000000f00 */
[----:B------:R-:W-:Y:S01]  /*1280*/  BSSY.RECONVERGENT B0, `(.L_x_9850) ;  /* 0x0000022000007945 */ /* 0x000fe20003800200 */
[----:B------:R-:W-:-:S03]  /*1290*/  FSETP.GTU.FTZ.AND P5, PT, R40, 20, PT ;  /* 0x41a000002800780b */ /* 0x000fc60003fbc000 */
[----:B------:R-:W-:Y:S01]  /*12a0*/  IMAD.WIDE.U32 R44, R42, UR18, R32 ;  /* 0x000000122a2c7c25 */ /* 0x000fe2000f8e0020 */
[----:B------:R-:W-:Y:S09]  /*12b0*/  @P4 BRA `(.L_x_9851) ;  /* 0x0000000000784947 */ /* 0x000ff20003800000 */
        /* <DEDUP_REMOVED lines=30> */
.L_x_9851:
[----:B------:R-:W-:Y:S05]  /*14a0*/  BSYNC.RECONVERGENT B0 ;  /* 0x0000000000007941 */ /* 0x000fea0003800200 */
.L_x_9850:
        /* <DEDUP_REMOVED lines=32> */
.L_x_9853:
[----:B------:R-:W-:Y:S05]  /*16b0*/  BSYNC.RECONVERGENT B0 ;  /* 0x0000000000007941 */ /* 0x000fea0003800200 */
.L_x_9852:
        /* <DEDUP_REMOVED lines=11> */
[----:B------:R-:W3:Y:S03]  /*1770*/  LDC.64 R70, c[0x0][0x428] ;  /* 0x00010a00ff467b82 */ /* 0x000ee60000000a00 */
[----:B------:R-:W-:-:S02]  /*1780*/  IADD3.X R35, PT, PT, RZ, R35, RZ, P4, !PT ;  /* 0x00000023ff237210 */ /* 0x000fc400027fe4ff */
[----:B0-----:R-:W-:-:S04]  /*1790*/  LEA R44, P4, R42, UR8, 0x1 ;  /* 0x000000082a2c7c11 */ /* 0x001fc8000f8808ff */
[----:B------:R-:W-:Y:S01]  /*17a0*/  LEA.HI.X R45, R42, UR9, R35, 0x1, P4 ;  /* 0x000000092a2d7c11 */ /* 0x000fe2000a0f0c23 */
[----:B------:R-:W0:Y:S01]  /*17b0*/  LDCU.64 UR8, c[0x0][0x478] ;  /* 0x00008f00ff0877ac */ /* 0x000e220008000a00 */
[----:B------:R-:W4:Y:S01]  /*17c0*/  LDS.64 R34, [R36] ;  /* 0x0000000024227984 */ /* 0x000f220000000a00 */
[----:B------:R-:W-:Y:S06]  /*17d0*/  BAR.SYNC.DEFER_BLOCKING 0x0 ;  /* 0x0000000000007b1d */ /* 0x000fec0000010000 */
[----:B------:R-:W5:Y:S04]  /*17e0*/  @!P0 LDG.E.U16 R0, desc[UR16][R44.64] ;  /* 0x000000102c008981 */ /* 0x000f68000c1e1500 */
[----:B------:R-:W2:Y:S04]  /*17f0*/  @!P1 LDG.E.U16 R46, desc[UR16][R44.64+0x40] ;  /* 0x000040102c2e9981 */ /* 0x000ea8000c1e1500 */
[----:B------:R-:W2:Y:S04]  /*1800*/  @!P2 LDG.E.U16 R50, desc[UR16][R44.64+0x80] ;  /* 0x000080102c32a981 */ /* 0x000ea8000c1e1500 */
[----:B------:R0:W2:Y:S01]  /*1810*/  @!P3 LDG.E.U16 R52, desc[UR16][R44.64+0xc0] ;  /* 0x0000c0102c34b981 */ /* 0x0000a2000c1e1500 */
[----:B-1----:R-:W-:-:S04]  /*1820*/  IMAD.WIDE.U32 R42, R68, UR18, R32 ;  /* 0x00000012442a7c25 */ /* 0x002fc8000f8e0020 */
[----:B------:R-:W-:Y:S02]  /*1830*/  IMAD R43, R69, UR18, R43 ;  /* 0x00000012452b7c24 */ /* 0x000fe4000f8e022b */
[C---:B---3--:R-:W-:Y:S01]  /*1840*/  IMAD.WIDE.U32 R42, R2.reuse, R70, R42 ;  /* 0x00000046022a7225 */ /* 0x048fe200078e002a */
[----:B0-----:R-:W-:Y:S02]  /*1850*/  PRMT R44, RZ, 0x7610, R44 ;  /* 0x00007610ff2c7816 */ /* 0x001fe4000000002c */
[----:B------:R-:W-:Y:S01]  /*1860*/  PRMT R70, RZ, 0x7610, R70 ;  /* 0x00007610ff467816 */ /* 0x000fe20000000046 */
[----:B------:R-:W-:Y:S01]  /*1870*/  IMAD R68, R2, R71, R43 ;  /* 0x0000004702447224 */ /* 0x000fe200078e022b */
[----:B------:R-:W-:-:S04]  /*1880*/  IADD3 R43, P4, PT, R20, R42, RZ ;  /* 0x0000002a142b7210 */ /* 0x000fc80007f9e0ff */
[----:B------:R-:W-:Y:S02]  /*1890*/  IADD3.X R68, PT, PT, RZ, R68, RZ, P4, !PT ;  /* 0x00000044ff447210 */ /* 0x000fe400027fe4ff */
[C---:B------:R-:W-:Y:S02]  /*18a0*/  LEA R42, P4, R43.reuse, UR8, 0x1 ;  /* 0x000000082b2a7c11 */ /* 0x040fe4000f8808ff */
[----:B------:R-:W-:Y:S02]  /*18b0*/  PRMT R72, RZ, 0x7610, R72 ;  /* 0x00007610ff487816 */ /* 0x000fe40000000048 */
[--C-:B------:R-:W-:Y:S01]  /*18c0*/  LEA.HI.X R43, R43, UR9, R68.reuse, 0x1, P4 ;  /* 0x000000092b2b7c11 */ /* 0x100fe2000a0f0c44 */
[----:B----4-:R-:W-:Y:S01]  /*18d0*/  IMAD.U32 R51, R34, 0x10000, RZ ;  /* 0x0001000022337824 */ /* 0x010fe200078e00ff */
[----:B------:R-:W-:Y:S01]  /*18e0*/  PRMT R68, RZ, 0x7610, R68 ;  /* 0x00007610ff447816 */ /* 0x000fe20000000044 */
[----:B------:R-:W0:Y:S01]  /*18f0*/  LDCU.64 UR8, c[0x0][0x510] ;  /* 0x0000a200ff0877ac */ /* 0x000e220008000a00 */
[----:B-----5:R-:W-:Y:S04]  /*1900*/  STS.U16 [R31], R0 ;  /* 0x000000001f007388 */ /* 0x020fe80000000400 */
[----:B--2---:R-:W-:Y:S04]  /*1910*/  STS.U16 [R31+0x40], R46 ;  /* 0x0000402e1f007388 */ /* 0x004fe80000000400 */
[----:B------:R-:W-:Y:S04]  /*1920*/  STS.U16 [R31+0x80], R50 ;  /* 0x000080321f007388 */ /* 0x000fe80000000400 */
[----:B------:R-:W-:Y:S01]  /*1930*/  STS.U16 [R31+0xc0], R52 ;  /* 0x0000c0341f007388 */ /* 0x000fe20000000400 */
[----:B------:R-:W-:-:S03]  /*1940*/  NOP ;  /* 0x0000000000007918 */ /* 0x000fc60000000000 */
[----:B------:R-:W1:Y:S01]  /*1950*/  LDS.64 R74, [R36] ;  /* 0x00000000244a7984 */ /* 0x000e620000000a00 */
[----:B------:R-:W-:Y:S06]  /*1960*/  BAR.SYNC.DEFER_BLOCKING 0x0 ;  /* 0x0000000000007b1d */ /* 0x000fec0000010000 */
[----:B------:R-:W2:Y:S04]  /*1970*/  @!P0 LDG.E.U16 R44, desc[UR16][R42.64] ;  /* 0x000000102a2c8981 */ /* 0x000ea8000c1e1500 */
[----:B------:R-:W3:Y:S04]  /*1980*/  @!P1 LDG.E.U16 R68, desc[UR16][R42.64+0x40] ;  /* 0x000040102a449981 */ /* 0x000ee8000c1e1500 */
[----:B------:R-:W4:Y:S04]  /*1990*/  @!P2 LDG.E.U16 R70, desc[UR16][R42.64+0x80] ;  /* 0x000080102a46a981 */ /* 0x000f28000c1e1500 */
[----:B------:R-:W5:Y:S01]  /*19a0*/  @!P3 LDG.E.U16 R72, desc[UR16][R42.64+0xc0] ;  /* 0x0000c0102a48b981 */ /* 0x000f62000c1e1500 */
[C---:B-1----:R-:W-:Y:S01]  /*19b0*/  PRMT R46, R74.reuse, 0x7632, R46 ;  /* 0x000076324a2e7816 */ /* 0x042fe2000000002e */
[----:B------:R-:W-:Y:S01]  /*19c0*/  IMAD.U32 R0, R74, 0x10000, RZ ;  /* 0x000100004a007824 */ /* 0x000fe200078e00ff */
[----:B------:R-:W-:-:S02]  /*19d0*/  PRMT R47, R75, 0x7632, R47 ;  /* 0x000076324b2f7816 */ /* 0x000fc4000000002f */
[----:B------:R-:W-:Y:S01]  /*19e0*/  SHF.L.U32 R41, R75, 0x10, RZ ;  /* 0x000000104b297819 */ /* 0x000fe200000006ff */
[----:B------:R-:W-:Y:S01]  /*19f0*/  FMUL.FTZ R45, R0, -1.4426950216293334961 ;  /* 0xbfb8aa3b002d7820 */ /* 0x000fe20000410000 */
[----:B------:R-:W-:Y:S02]  /*1a00*/  SHF.L.U32 R46, R46, 0x10, RZ ;  /* 0x000000102e2e7819 */ /* 0x000fe400000006ff */
[----:B------:R-:W-:Y:S01]  /*1a10*/  SHF.L.U32 R47, R47, 0x10, RZ ;  /* 0x000000102f2f7819 */ /* 0x000fe200000006ff */
[----:B------:R-:W-:Y:S01]  /*1a20*/  FMUL.FTZ R50, R41, -1.4426950216293334961 ;  /* 0xbfb8aa3b29327820 */ /* 0x000fe20000410000 */
[----:B------:R-:W-:Y:S01]  /*1a30*/  PRMT R34, R34, 0x7632, R34 ;  /* 0x0000763222227816 */ /* 0x000fe20000000022 */
[----:B------:R-:W1:Y:S01]  /*1a40*/  MUFU.EX2 R45, R45 ;  /* 0x0000002d002d7308 */ /* 0x000e620000000800 */
[----:B------:R-:W-:Y:S01]  /*1a50*/  ISETP.NE.AND P1, PT, R62, RZ, PT ;  /* 0x000000ff3e00720c */ /* 0x000fe20003f25270 */
[----:B------:R-:W-:-:S06]  /*1a60*/  FMUL.FTZ R53, R47, -1.4426950216293334961 ;  /* 0xbfb8aa3b2f357820 */ /* 0x000fcc0000410000 */
[----:B------:R-:W0:Y:S08]  /*1a70*/  MUFU.EX2 R50, R50 ;  /* 0x0000003200327308 */ /* 0x000e300000000800 */
[----:B------:R-:W0:Y:S01]  /*1a80*/  MUFU.EX2 R53, R53 ;  /* 0x0000003500357308 */ /* 0x000e220000000800 */
[----:B-1----:R-:W-:-:S07]  /*1a90*/  FADD.FTZ R45, R45, 1 ;  /* 0x3f8000002d2d7421 */ /* 0x002fce0000010000 */
[----:B------:R-:W-:Y:S01]  /*1aa0*/  MUFU.RCP R69, R45 ;  /* 0x0000002d00457308 */ /* 0x000fe20000001000 */
[----:B--2---:R1:W-:Y:S04]  /*1ab0*/  STS.U16 [R31], R44 ;  /* 0x0000002c1f007388 */ /* 0x0043e80000000400 */
[----:B---3--:R0:W-:Y:S04]  /*1ac0*/  STS.U16 [R31+0x40], R68 ;  /* 0x000040441f007388 */ /* 0x0081e80000000400 */
[----:B----4-:R-:W-:Y:S01]  /*1ad0*/  STS.U16 [R31+0x80], R70 ;  /* 0x000080461f007388 */ /* 0x010fe20000000400 */
[----:B-1----:R-:W-:-:S03]  /*1ae0*/  FMUL.FTZ R44, R46, -1.4426950216293334961 ;  /* 0xbfb8aa3b2e2c7820 */ /* 0x002fc60000410000 */
[----:B-----5:R1:W-:Y:S01]  /*1af0*/  STS.U16 [R31+0xc0], R72 ;  /* 0x0000c0481f007388 */ /* 0x0203e20000000400 */
[----:B------:R-:W-:-:S03]  /*1b00*/  NOP ;  /* 0x0000000000007918 */ /* 0x000fc60000000000 */
[----:B------:R-:W2:Y:S01]  /*1b10*/  LDS.64 R42, [R36] ;  /* 0x00000000242a7984 */ /* 0x000ea20000000a00 */
[----:B------:R-:W3:Y:S01]  /*1b20*/  MUFU.EX2 R44, R44 ;  /* 0x0000002c002c7308 */ /* 0x000ee20000000800 */
[----:B0-----:R-:W-:Y:S01]  /*1b30*/  FADD.FTZ R68, R50, 1 ;  /* 0x3f80000032447421 */ /* 0x001fe20000010000 */
[----:B-1----:R-:W-:Y:S01]  /*1b40*/  FADD.FTZ R72, R53, 1 ;  /* 0x3f80000035487421 */ /* 0x002fe20000010000 */
[C---:B------:R-:W-:Y:S02]  /*1b50*/  PRMT R50, R35.reuse, 0x7632, R50 ;  /* 0x0000763223327816 */ /* 0x040fe40000000032 */
[----:B------:R-:W-:Y:S02]  /*1b60*/  SHF.L.U32 R53, R35, 0x10, RZ ;  /* 0x0000001023357819 */ /* 0x000fe400000006ff */
[----:B------:R-:W-:Y:S01]  /*1b70*/  SHF.L.U32 R50, R50, 0x10, RZ ;  /* 0x0000001032327819 */ /* 0x000fe200000006ff */
[----:B------:R-:W0:Y:S08]  /*1b80*/  MUFU.RCP R74, R68 ;  /* 0x00000044004a7308 */ /* 0x000e300000001000 */
[----:B------:R-:W1:Y:S01]  /*1b90*/  MUFU.RCP R76, R72 ;  /* 0x00000048004c7308 */ /* 0x000e620000001000 */
[----:B---3--:R-:W-:-:S07]  /*1ba0*/  FADD.FTZ R52, R44, 1 ;  /* 0x3f8000002c347421 */ /* 0x008fce0000010000 */
[----:B------:R3:W4:Y:S01]  /*1bb0*/  MUFU.RCP R71, R52 ;  /* 0x0000003400477308 */ /* 0x0007220000001000 */
[----:B0-----:R-:W-:-:S04]  /*1bc0*/  FADD.FTZ R44, -R74, 1 ;  /* 0x3f8000004a2c7421 */ /* 0x001fc80000010100 */
[----:B------:R-:W-:Y:S01]  /*1bd0*/  FFMA.FTZ R44, R41, R44, 1 ;  /* 0x3f800000292c7423 */ /* 0x000fe2000001002c */
[----:B---3--:R-:W-:Y:S02]  /*1be0*/  IMAD.U32 R52, R34, 0x10000, RZ ;  /* 0x0001000022347824 */ /* 0x008fe400078e00ff */
[----:B-1----:R-:W-:-:S04]  /*1bf0*/  FADD.FTZ R68, -R76, 1 ;  /* 0x3f8000004c447421 */ /* 0x002fc80000010100 */
[C---:B------:R-:W-:Y:S01]  /*1c00*/  FFMA.FTZ R68, R47.reuse, R68, 1 ;  /* 0x3f8000002f447423 */ /* 0x040fe20000010044 */
[C---:B--2---:R-:W-:Y:S01]  /*1c10*/  PRMT R35, R42.reuse, 0x7632, R35 ;  /* 0x000076322a237816 */ /* 0x044fe20000000023 */
[----:B------:R-:W-:Y:S01]  /*1c20*/  FMUL.FTZ R47, R47, R76 ;  /* 0x0000004c2f2f7220 */ /* 0x000fe20000410000 */
[----:B------:R-:W-:Y:S01]  /*1c30*/  SHF.L.U32 R70, R42, 0x10, RZ ;  /* 0x000000102a467819 */ /* 0x000fe200000006ff */
[----:B----4-:R-:W-:Y:S01]  /*1c40*/  FADD.FTZ R45, -R71, 1 ;  /* 0x3f800000472d7421 */ /* 0x010fe20000010100 */
        /* <DEDUP_REMOVED lines=23> */
[----:B------:R-:W-:Y:S01]  /*1dc0*/  F2FP.BF16.F32.PACK_AB R43, R68, R35 ;  /* 0x00000023442b723e */ /* 0x000fe200000010ff */
[----:B------:R-:W-:Y:S02]  /*1dd0*/  FMUL.FTZ R68, R0, R69 ;  /* 0x0000004500447220 */ /* 0x000fe40000410000 */
[----:B------:R-:W0:Y:S02]  /*1de0*/  LDC.64 R34, c[0x0][0x508] ;  /* 0x00014200ff227b82 */ /* 0x000e240000000a00 */
        /* <DEDUP_REMOVED lines=14> */
[----:B------:R-:W-:Y:S01]  /*1ed0*/  @!P1 STS [UR6+0x100], R29 ;  /* 0x0001001dff009988 */ /* 0x000fe20008000806 */
[----:B------:R-:W-:Y:S02]  /*1ee0*/  BAR.SYNC.DEFER_BLOCKING 0x0 ;  /* 0x0000000000007b1d */ /* 0x000fe40000010000 */
[----:B------:R-:W-:Y:S01]  /*1ef0*/  IMAD.X R35, RZ, RZ, R35, P0 ;  /* 0x000000ffff237224 */ /* 0x000fe200000e0623 */
        /* <DEDUP_REMOVED lines=19> */
[----:B0-----:R-:W-:-:S04]  /*2030*/  FMUL.FTZ R34, R47, R75 ;  /* 0x0000004b2f227220 */ /* 0x001fc80000410000 */
        /* <DEDUP_REMOVED lines=14> */
[C---:B------:R-:W-:Y:S02]  /*2120*/  IADD3 R33, P5, PT, R20.reuse, R32, RZ ;  /* 0x0000002014217210 */ /* 0x040fe40007fbe0ff */
[----:B------:R-:W-:Y:S01]  /*2130*/  @!P1 STS [UR6+0x100], R29 ;  /* 0x0001001dff009988 */ /* 0x000fe20008000806 */
[----:B------:R-:W-:Y:S06]  /*2140*/  BAR.SYNC.DEFER_BLOCKING 0x0 ;  /* 0x0000000000007b1d */ /* 0x000fec0000010000 */
[----:B------:R-:W0:Y:S02]  /*2150*/  LDS R34, [UR6+0x100] ;  /* 0x00010006ff227984 */ /* 0x000e240008000800 */
[----:B0-----:R-:W-:-:S02]  /*2160*/  ISETP.GE.AND P0, PT, R20, R34, PT ;  /* 0x000000221400720c */ /* 0x001fc40003f06270 */
[-C--:B------:R-:W-:Y:S02]  /*2170*/  ISETP.GE.AND P2, PT, R23, R34.reuse, PT ;  /* 0x000000221700720c */ /* 0x080fe40003f46270 */
[-C--:B------:R-:W-:Y:S02]  /*2180*/  ISETP.GE.AND P3, PT, R24, R34.reuse, PT ;  /* 0x000000221800720c */ /* 0x080fe40003f66270 */
[----:B------:R-:W-:Y:S02]  /*2190*/  ISETP.GE.AND P4, PT, R25, R34, PT ;  /* 0x000000221900720c */ /* 0x000fe40003f86270 */
[----:B------:R-:W-:Y:S02]  /*21a0*/  IADD3.X R34, PT, PT, RZ, R46, RZ, P5, !PT ;  /* 0x0000002eff227210 */ /* 0x000fe40002ffe4ff */
[----:B------:R-:W-:-:S04]  /*21b0*/  LEA R32, P5, R33, UR8, 0x1 ;  /* 0x0000000821207c11 */ /* 0x000fc8000f8a08ff */
[----:B------:R-:W-:-:S05]  /*21c0*/  LEA.HI.X R33, R33, UR9, R34, 0x1, P5 ;  /* 0x0000000921217c11 */ /* 0x000fca000a8f0c22 */
[----:B------:R1:W-:Y:S04]  /*21d0*/  @!P0 STG.E.U16 desc[UR16][R32.64], R35 ;  /* 0x0000002320008986 */ /* 0x0003e8000c101510 */
[----:B------:R1:W-:Y:S04]  /*21e0*/  @!P2 STG.E.U16 desc[UR16][R32.64+0x40], R41 ;  /* 0x000040292000a986 */ /* 0x0003e8000c101510 */
[----:B------:R1:W-:Y:S04]  /*21f0*/  @!P3 STG.E.U16 desc[UR16][R32.64+0x80], R43 ;  /* 0x0000802b2000b986 */ /* 0x0003e8000c101510 */
[----:B------:R1:W-:Y:S02]  /*2200*/  @!P4 STG.E.U16 desc[UR16][R32.64+0xc0], R45 ;  /* 0x0000c02d2000c986 */ /* 0x0003e4000c101510 */
.L_x_9854:
[----:B------:R-:W2:Y:S01]  /*2210*/  LDCU UR4, c[0x0][0x38c] ;  /* 0x00007180ff0477ac */ /* 0x000ea20008000800 */
[----:B-1----:R-:W-:Y:S01]  /*2220*/  PRMT R43, R48, 0x7632, R43 ;  /* 0x00007632302b7816 */ /* 0x002fe2000000002b */
[----:B------:R-:W-:Y:S01]  /*2230*/  FMUL.FTZ R46, R50, R47 ;  /* 0x0000002f322e7220 */ /* 0x000fe20000410000 */
[----:B------:R-:W-:Y:S01]  /*2240*/  SHF.L.U32 R48, R48, 0x10, RZ ;  /* 0x0000001030307819 */ /* 0x000fe200000006ff */
[----:B------:R-:W-:Y:S01]  /*2250*/  HFMA2 R45, -RZ, RZ, 0, 0 ;  /* 0x00000000ff2d7431 */ /* 0x000fe200000001ff */
[----:B------:R-:W-:Y:S01]  /*2260*/  PRMT R51, R49, 0x7632, R51 ;  /* 0x0000763231337816 */ /* 0x000fe20000000033 */
[----:B------:R-:W-:Y:S01]  /*2270*/  IMAD.U32 R43, R43, 0x10000, RZ ;  /* 0x000100002b2b7824 */ /* 0x000fe200078e00ff */
[----:B------:R-:W-:Y:S01]  /*2280*/  SHF.L.U32 R41, R49, 0x10, RZ ;  /* 0x0000001031297819 */ /* 0x000fe200000006ff */
[----:B------:R-:W-:Y:S01]  /*2290*/  FFMA.FTZ R7, R0, R48, R7 ;  /* 0x0000003000077223 */ /* 0x000fe20000010007 */
[----:B------:R-:W-:Y:S01]  /*22a0*/  SHF.L.U32 R51, R51, 0x10, RZ ;  /* 0x0000001033337819 */ /* 0x000fe200000006ff */
[----:B------:R-:W-:Y:S01]  /*22b0*/  HFMA2 R47, -RZ, RZ, 0, 0 ;  /* 0x00000000ff2f7431 */ /* 0x000fe200000001ff */
[----:B------:R-:W-:Y:S01]  /*22c0*/  PRMT R50, RZ, 0x7610, R50 ;  /* 0x00007610ff327816 */ /* 0x000fe20000000032 */
[----:B------:R-:W-:Y:S01]  /*22d0*/  FFMA.FTZ R7, R44, R43, R7 ;  /* 0x0000002b2c077223 */ /* 0x000fe20000010007 */
[----:B------:R-:W-:Y:S01]  /*22e0*/  MOV R52, RZ ;  /* 0x000000ff00347202 */ /* 0x000fe20000000f00 */
[----:B------:R-:W-:-:S02]  /*22f0*/  IMAD.MOV.U32 R49, RZ, RZ, RZ ;  /* 0x000000ffff317224 */ /* 0x000fc400078e00ff */
[----:B------:R-:W-:Y:S01]  /*2300*/  FMUL.FTZ R88, R0, R3 ;  /* 0x0000000300587220 */ /* 0x000fe20000410000 */
[C---:B------:R-:W-:Y:S01]  /*2310*/  FFMA.FTZ R7, R42.reuse, R41, R7 ;  /* 0x000000292a077223 */ /* 0x040fe20000010007 */
[-C--:B------:R-:W-:Y:S01]  /*2320*/  FMUL.FTZ R90, R42, R3.reuse ;  /* 0x000000032a5a7220 */ /* 0x080fe20000410000 */
[----:B--2---:R-:W-:Y:S01]  /*2330*/  UISETP.GE.AND UP0, UPT, UR4, 0x1, UPT ;  /* 0x000000010400788c */ /* 0x004fe2000bf06270 */
[-C--:B------:R-:W-:Y:S01]  /*2340*/  FMUL.FTZ R53, R44, R3.reuse ;  /* 0x000000032c357220 */ /* 0x080fe20000410000 */
[C---:B------:R-:W-:Y:S01]  /*2350*/  FMUL.FTZ R89, R46.reuse, R3 ;  /* 0x000000032e597220 */ /* 0x040fe20000410000 */
[----:B------:R-:W-:Y:S01]  /*2360*/  FFMA.FTZ R7, R46, R51, R7 ;  /* 0x000000332e077223 */ /* 0x000fe20000010007 */
[----:B------:R-:W-:Y:S06]  /*2370*/  BAR.SYNC.DEFER_BLOCKING 0x0 ;  /* 0x0000000000007b1d */ /* 0x000fec0000010000 */
[----:B------:R-:W-:Y:S05]  /*2380*/  BRA.U !UP0, `(.L_x_9855) ;  /* 0x0000001508487547 */ /* 0x000fea000b800000 */
[----:B------:R-:W1:Y:S01]  /*2390*/  LDC.64 R68, c[0x0][0x3a8] ;  /* 0x0000ea00ff447b82 */ /* 0x000e620000000a00 */
[C---:B------:R-:W-:Y:S01]  /*23a0*/  ISETP.NE.AND P0, PT, R19.reuse, 0x1, PT ;  /* 0x000000011300780c */ /* 0x040fe20003f05270 */
[----:B------:R-:W-:Y:S01]  /*23b0*/  VIADD R91, R19, 0xfffffffe ;  /* 0xfffffffe135b7836 */ /* 0x000fe20000000000 */
[----:B------:R-:W-:Y:S01]  /*23c0*/  SHF.L.U32 R96, R27, 0x8, RZ ;  /* 0x000000081b607819 */ /* 0x000fe200000006ff */
[----:B------:R-:W-:Y:S01]  /*23d0*/  FMUL.FTZ R92, R48, R37 ;  /* 0x00000025305c7220 */ /* 0x000fe20000410000 */
[----:B------:R-:W-:Y:S01]  /*23e0*/  SHF.L.U32 R97, R19, 0x8, RZ ;  /* 0x0000000813617819 */ /* 0x000fe200000006ff */
[----:B------:R-:W-:Y:S01]  /*23f0*/  FMUL.FTZ R93, R43, R38 ;  /* 0x000000262b5d7220 */ /* 0x000fe20000410000 */
[----:B------:R-:W-:Y:S01]  /*2400*/  IADD3 R80, P1, PT, R28, R56, RZ ;  /* 0x000000381c507210 */ /* 0x000fe20007f3e0ff */
[----:B------:R-:W2:Y:S01]  /*2410*/  LDC.64 R70, c[0x0][0x440] ;  /* 0x00011000ff467b82 */ /* 0x000ea20000000a00 */
[----:B------:R-:W-:Y:S01]  /*2420*/  ISETP.GE.AND P2, PT, R20, R29, PT ;  /* 0x0000001d1400720c */ /* 0x000fe20003f46270 */
[----:B------:R-:W-:Y:S01]  /*2430*/  FMUL.FTZ R94, R41, R39 ;  /* 0x00000027295e7220 */ /* 0x000fe20000410000 */
[----:B------:R-:W-:Y:S01]  /*2440*/  IADD3 R100, PT, PT, R28, R62, RZ ;  /* 0x0000003e1c647210 */ /* 0x000fe20007ffe0ff */
[----:B------:R-:W-:Y:S01]  /*2450*/  FMUL.FTZ R95, R51, R40 ;  /* 0x00000028335f7220 */ /* 0x000fe20000410000 */
[----:B------:R-:W-:Y:S01]  /*2460*/  ISETP.EQ.AND P0, PT, R62, RZ, P0 ;  /* 0x000000ff3e00720c */ /* 0x000fe20000702270 */
[----:B------:R-:W3:Y:S01]  /*2470*/  LDCU UR10, c[0x0][0x394] ;  /* 0x00007280ff0a77ac */ /* 0x000ee20008000800 */
[----:B------:R-:W-:Y:S01]  /*2480*/  MOV R45, RZ ;  /* 0x000000ff002d7202 */ /* 0x000fe20000000f00 */
[----:B------:R-:W4:Y:S01]  /*2490*/  LDC.64 R72, c[0x0][0x3c0] ;  /* 0x0000f000ff487b82 */ /* 0x000f220000000a00 */
[----:B------:R-:W-:Y:S01]  /*24a0*/  LOP3.LUT R96, R96, 0x100, RZ, 0xc0, !PT ;  /* 0x0000010060607812 */ /* 0x000fe200078ec0ff */
[----:B------:R-:W1:Y:S01]  /*24b0*/  LDCU UR12, c[0x0][0x38c] ;  /* 0x00007180ff0c77ac */ /* 0x000e620008000800 */
[----:B------:R-:W-:-:S02]  /*24c0*/  LOP3.LUT R97, R97, 0x100, RZ, 0xc0, !PT ;  /* 0x0000010061617812 */ /* 0x000fc400078ec0ff */
[----:B0-----:R-:W-:Y:S01]  /*24d0*/  IADD3.X R81, PT, PT, RZ, R26, RZ, P1, !PT ;  /* 0x0000001aff517210 */ /* 0x001fe20000ffe4ff */
[----:B------:R-:W0:Y:S02]  /*24e0*/  LDCU UR11, c[0x0][0x388] ;  /* 0x00007100ff0b77ac */ /* 0x000e240008000800 */
[----:B------:R-:W0:Y:S01]  /*24f0*/  LDC.64 R74, c[0x0][0x450] ;  /* 0x00011400ff4a7b82 */ /* 0x000e220000000a00 */
[----:B------:R-:W0:Y:S01]  /*2500*/  LDCU.64 UR8, c[0x0][0x538] ;  /* 0x0000a700ff0877ac */ /* 0x000e220008000a00 */
[----:B------:R-:W-:-:S06]  /*2510*/  UMOV UR4, URZ ;  /* 0x000000ff00047c82 */ /* 0x000fcc0008000000 */
[----:B------:R-:W0:Y:S08]  /*2520*/  LDC.64 R76, c[0x0][0x3e0] ;  /* 0x0000f800ff4c7b82 */ /* 0x000e300000000a00 */
[----:B---3--:R-:W0:Y:S02]  /*2530*/  LDC.64 R78, c[0x0][0x4d0] ;  /* 0x00013400ff4e7b82 */ /* 0x008e240000000a00 */
.L_x_9869:
[----:B----4-:R-:W-:Y:S01]  /*2540*/  MOV R33, RZ ;  /* 0x000000ff00217202 */ /* 0x010fe20000000f00 */
[----:B------:R-:W-:Y:S01]  /*2550*/  IMAD.MOV.U32 R32, RZ, RZ, R20 ;  /* 0x000000ffff207224 */ /* 0x000fe200078e0014 */
[-C--:B------:R-:W-:Y:S02]  /*2560*/  ISETP.GE.AND P4, PT, R24, R29.reuse, PT ;  /* 0x0000001d1800720c */ /* 0x080fe40003f86270 */
[-C--:B------:R-:W-:Y:S01]  /*2570*/  ISETP.GE.AND P3, PT, R23, R29.reuse, PT ;  /* 0x0000001d1700720c */ /* 0x080fe20003f66270 */
[----:B----4-:R-:W-:Y:S01]  /*2580*/  IMAD.WIDE.U32 R32, R72, UR4, R32 ;  /* 0x0000000448207c25 */ /* 0x010fe2000f8e0020 */
[----:B------:R-:W-:-:S03]  /*2590*/  ISETP.GE.AND P1, PT, R25, R29, PT ;  /* 0x0000001d1900720c */ /* 0x000fc60003f26270 */
[----:B------:R-:W-:Y:S01]  /*25a0*/  IMAD R33, R73, UR4, R33 ;  /* 0x0000000449217c24 */ /* 0x000fe2000f8e0221 */
[----:B------:R-:W-:-:S04]  /*25b0*/  LEA R34, P5, R32, R16, 0x1 ;  /* 0x0000001020227211 */ /* 0x000fc800078a08ff */
[----:B------:R-:W-:-:S05]  /*25c0*/  LEA.HI.X R35, R32, R17, R33, 0x1, P5 ;  /* 0x0000001120237211 */ /* 0x000fca00028f0c21 */
[----:B---3--:R-:W3:Y:S04]  /*25d0*/  @!P2 LDG.E.U16 R103, desc[UR16][R34.64] ;  /* 0x000000102267a981 */ /* 0x008ee8000c1e1500 */
[----:B-1----:R-:W4:Y:S04]  /*25e0*/  @!P4 LDG.E.U16 R84, desc[UR16][R34.64+0x80] ;  /* 0x000080102254c981 */ /* 0x002f28000c1e1500 */
[----:B------:R-:W5:Y:S04]  /*25f0*/  @!P3 LDG.E.U16 R85, desc[UR16][R34.64+0x40] ;  /* 0x000040102255b981 */ /* 0x000f68000c1e1500 */
[----:B------:R5:W5:Y:S01]  /*2600*/  @!P1 LDG.E.U16 R87, desc[UR16][R34.64+0xc0] ;  /* 0x0000c01022579981 */ /* 0x000b62000c1e1500 */
[----:B------:R-:W-:-:S02]  /*2610*/  MOV R32, R60 ;  /* 0x0000003c00207202 */ /* 0x000fc40000000f00 */
[----:B------:R-:W-:-:S03]  /*2620*/  MOV R33, R9 ;  /* 0x0000000900217202 */ /* 0x000fc60000000f00 */
[----:B-1----:R-:W-:-:S04]  /*2630*/  IMAD.WIDE.U32 R32, R68, UR4, R32 ;  /* 0x0000000444207c25 */ /* 0x002fc8000f8e0020 */
[----:B------:R-:W-:Y:S01]  /*2640*/  IMAD R33, R69, UR4, R33 ;  /* 0x0000000445217c24 */ /* 0x000fe2000f8e0221 */
[----:B--2---:R-:W-:-:S04]  /*2650*/  LEA R82, P5, R32, R70, 0x2 ;  /* 0x0000004620527211 */ /* 0x004fc800078a10ff */
[----:B------:R-:W-:-:S05]  /*2660*/  LEA.HI.X R83, R32, R71, R33, 0x2, P5 ;  /* 0x0000004720537211 */ /* 0x000fca00028f1421 */
[----:B------:R1:W2:Y:S01]  /*2670*/  LDG.E R101, desc[UR16][R82.64] ;  /* 0x0000001052657981 */ /* 0x0002a2000c1e1900 */
[----:B------:R-:W-:Y:S01]  /*2680*/  HFMA2 R102, -RZ, RZ, 0, 0 ;  /* 0x00000000ff667431 */ /* 0x000fe200000001ff */
[----:B------:R-:W-:Y:S02]  /*2690*/  MOV R32, R58 ;  /* 0x0000003a00207202 */ /* 0x000fe40000000f00 */
[----:B------:R-:W-:Y:S01]  /*26a0*/  MOV R33, R11 ;  /* 0x0000000b00217202 */ /* 0x000fe20000000f00 */
[----:B------:R-:W-:Y:S02]  /*26b0*/  IMAD.MOV.U32 R86, RZ, RZ, RZ ;  /* 0x000000ffff567224 */ /* 0x000fe400078e00ff */
[----:B0-----:R-:W-:-:S04]  /*26c0*/  IMAD.WIDE.U32 R32, R76, UR4, R32 ;  /* 0x000000044c207c25 */ /* 0x001fc8000f8e0020 */
[----:B------:R-:W-:Y:S01]  /*26d0*/  IMAD R33, R77, UR4, R33 ;  /* 0x000000044d217c24 */ /* 0x000fe2000f8e0221 */
[----:B---3--:R-:W-:Y:S02]  /*26e0*/  @!P2 PRMT R86, R103, 0x5410, RZ ;  /* 0x000054106756a816 */ /* 0x008fe400000000ff */
[----:B----4-:R-:W-:Y:S02]  /*26f0*/  @!P4 PRMT R102, R84, 0x5410, RZ ;  /* 0x000054105466c816 */ /* 0x010fe400000000ff */
[----:B-----5:R-:W-:Y:S02]  /*2700*/  @!P3 PRMT R86, R86, 0x5410, R85 ;  /* 0x000054105656b816 */ /* 0x020fe40000000055 */
[----:B------:R-:W-:Y:S02]  /*2710*/  LEA R34, P3, R32, R74, 0x2 ;  /* 0x0000004a20227211 */ /* 0x000fe400078610ff */
[----:B------:R-:W-:Y:S02]  /*2720*/  @!P1 PRMT R102, R102, 0x5410, R87 ;  /* 0x0000541066669816 */ /* 0x000fe40000000057 */
[----:B-1----:R-:W-:-:S02]  /*2730*/  PRMT R83, R86, 0x7632, R83 ;  /* 0x0000763256537816 */ /* 0x002fc40000000053 */
[----:B------:R-:W-:Y:S02]  /*2740*/  PRMT R85, R102, 0x7632, R85 ;  /* 0x0000763266557816 */ /* 0x000fe40000000055 */
[----:B------:R-:W-:Y:S01]  /*2750*/  LEA.HI.X R35, R32, R75, R33, 0x2, P3 ;  /* 0x0000004b20237211 */ /* 0x000fe200018f1421 */
[----:B------:R0:W-:Y:S04]  /*2760*/  STS.U16 [R31], R86 ;  /* 0x000000561f007388 */ /* 0x0001e80000000400 */
[----:B------:R-:W-:Y:S04]  /*2770*/  STS.U16 [R31+0x40], R83 ;  /* 0x000040531f007388 */ /* 0x000fe80000000400 */
[----:B------:R-:W-:Y:S04]  /*2780*/  STS.U16 [R31+0x80], R102 ;  /* 0x000080661f007388 */ /* 0x000fe80000000400 */
[----:B------:R1:W-:Y:S01]  /*2790*/  STS.U16 [R31+0xc0], R85 ;  /* 0x0000c0551f007388 */ /* 0x0003e20000000400 */
[----:B------:R-:W-:-:S03]  /*27a0*/  NOP ;  /* 0x0000000000007918 */ /* 0x000fc60000000000 */
[----:B------:R-:W3:Y:S04]  /*27b0*/  LDG.E R35, desc[UR16][R34.64] ;  /* 0x0000001022237981 */ /* 0x000ee8000c1e1900 */
[----:B------:R-:W4:Y:S01]  /*27c0*/  LDS.64 R32, [R36] ;  /* 0x0000000024207984 */ /* 0x000f220000000a00 */
[----:B------:R-:W5:Y:S01]  /*27d0*/  S2UR UR7, SR_CgaCtaId ;  /* 0x00000000000779c3 */ /* 0x000f620000008800 */
[----:B--2---:R-:W-:-:S04]  /*27e0*/  FMUL.FTZ R82, R101, 1.4426950216293334961 ;  /* 0x3fb8aa3b65527820 */ /* 0x004fc80000410000 */
[----:B------:R-:W-:Y:S01]  /*27f0*/  FMUL.FTZ R84, R82, R37 ;  /* 0x0000002552547220 */ /* 0x000fe20000410000 */
[----:B0-----:R-:W-:Y:S02]  /*2800*/  VIADD R86, R96, UR4 ;  /* 0x0000000460567c36 */ /* 0x001fe40008000000 */
[C---:B-1----:R-:W-:Y:S01]  /*2810*/  FMUL.FTZ R85, R82.reuse, R38 ;  /* 0x0000002652557220 */ /* 0x042fe20000410000 */
[C---:B------:R-:W-:Y:S02]  /*2820*/  FMUL.FTZ R102, R82.reuse, R39 ;  /* 0x0000002752667220 */ /* 0x040fe40000410000 */
[----:B------:R-:W0:Y:S01]  /*2830*/  MUFU.EX2 R84, R84 ;  /* 0x0000005400547308 */ /* 0x000e220000000800 */
[----:B------:R-:W-:Y:S01]  /*2840*/  FMUL.FTZ R107, R82, R40 ;  /* 0x00000028526b7220 */ /* 0x000fe20000410000 */
[----:B------:R-:W-:Y:S01]  /*2850*/  UMOV UR6, 0x400 ;  /* 0x0000040000067882 */ /* 0x000fe20000000000 */
[C---:B------:R-:W-:Y:S02]  /*2860*/  ISETP.NE.AND P3, PT, R62.reuse, RZ, PT ;  /* 0x000000ff3e00720c */ /* 0x040fe40003f65270 */
[----:B------:R-:W-:-:S02]  /*2870*/  ISETP.NE.AND P1, PT, R62, 0x1f, PT ;  /* 0x0000001f3e00780c */ /* 0x000fc40003f25270 */
[----:B------:R-:W-:Y:S01]  /*2880*/  SEL R86, R86, R21, !P3 ;  /* 0x0000001556567207 */ /* 0x000fe20005800000 */
[----:B------:R-:W1:Y:S01]  /*2890*/  MUFU.EX2 R85, R85 ;  /* 0x0000005500557308 */ /* 0x000e620000000800 */
[----:B-----5:R-:W-:-:S07]  /*28a0*/  ULEA UR6, UR7, UR6, 0x18 ;  /* 0x0000000607067291 */ /* 0x020fce000f8ec0ff */
[----:B------:R-:W2:Y:S01]  /*28b0*/  MUFU.EX2 R102, R102 ;  /* 0x0000006600667308 */ /* 0x000ea20000000800 */
[----:B------:R-:W-:-:S07]  /*28c0*/  LEA R83, R86, UR6, 0x2 ;  /* 0x0000000656537c11 */ /* 0x000fce000f8e10ff */
[----:B------:R-:W1:Y:S01]  /*28d0*/  MUFU.EX2 R107, R107 ;  /* 0x0000006b006b7308 */ /* 0x000e620000000800 */
[C---:B----4-:R-:W-:Y:S02]  /*28e0*/  PRMT R104, R32.reuse, 0x7632, R104 ;  /* 0x0000763220687816 */ /* 0x050fe40000000068 */
[C---:B------:R-:W-:Y:S01]  /*28f0*/  PRMT R106, R33.reuse, 0x7632, R106 ;  /* 0x00007632216a7816 */ /* 0x040fe2000000006a */
[----:B0-----:R0:W-:Y:S01]  /*2900*/  STS [R83+0x548], R84 ;  /* 0x0005485453007388 */ /* 0x0011e20000000800 */
[----:B------:R-:W-:Y:S02]  /*2910*/  SHF.L.U32 R103, R32, 0x10, RZ ;  /* 0x0000001020677819 */ /* 0x000fe400000006ff */
        /* <DEDUP_REMOVED lines=11> */
[-C--:B------:R-:W-:Y:S01]  /*29d0*/  FMUL.FTZ R114, R42, R35.reuse ;  /* 0x000000232a727220 */ /* 0x080fe20000410000 */
[----:B------:R-:W-:-:S02]  /*29e0*/  FMUL.FTZ R112, R46, R35 ;  /* 0x000000232e707220 */ /* 0x000fc40000410000 */
[----:B012---:R-:W-:Y:S05]  /*29f0*/  @P1 BRA `(.L_x_9857) ;  /* 0x00000000001c1947 */ /* 0x007fea0003800000 */
[----:B------:R-:W-:Y:S02]  /*2a00*/  ISETP.NE.AND P1, PT, R19, UR10, PT ;  /* 0x0000000a13007c0c */ /* 0x000fe4000bf25270 */
[----:B------:R-:W-:-:S11]  /*2a10*/  MOV R34, 0x3f800000 ;  /* 0x3f80000000227802 */ /* 0x000fd60000000f00 */
[----:B------:R-:W-:Y:S05]  /*2a20*/  @!P1 BRA `(.L_x_9858) ;  /* 0x0000000000149947 */ /* 0x000fea0003800000 */
[----:B------:R-:W-:-:S04]  /*2a30*/  IADD3 R32, PT, PT, R97, UR4, RZ ;  /* 0x0000000461207c10 */ /* 0x000fc8000fffe0ff */
[----:B------:R-:W-:-:S05]  /*2a40*/  LEA R32, R32, UR6, 0x2 ;  /* 0x0000000620207c11 */ /* 0x000fca000f8e10ff */
[----:B------:R0:W1:Y:S01]  /*2a50*/  LDS R34, [R32+0x548] ;  /* 0x0005480020227984 */ /* 0x0000620000000800 */
[----:B------:R-:W-:Y:S05]  /*2a60*/  BRA `(.L_x_9858) ;  /* 0x0000000000047947 */ /* 0x000fea0003800000 */
.L_x_9857:
[----:B------:R2:W3:Y:S02]  /*2a70*/  LDS R34, [R98+UR5+0xd4c] ;  /* 0x000d4c0562227984 */ /* 0x0004e40008000800 */
.L_x_9858:
[----:B------:R-:W-:Y:S05]  /*2a80*/  BSYNC.RECONVERGENT B0 ;  /* 0x0000000000007941 */ /* 0x000fea0003800200 */
.L_x_9856:
[----:B0-----:R-:W0:Y:S01]  /*2a90*/  @P0 LDC R32, c[0x0][0x38c] ;  /* 0x0000e300ff200b82 */ /* 0x001e220000000800 */
[----:B------:R-:W-:Y:S02]  /*2aa0*/  HFMA2 R115, -RZ, RZ, 0, 0 ;  /* 0x00000000ff737431 */ /* 0x000fe400000001ff */
[----:B0-----:R-:W-:-:S04]  /*2ab0*/  @P0 IMAD R33, R91, R32, UR4 ;  /* 0x000000045b210e24 */ /* 0x001fc8000f8e0220 */
        /* <DEDUP_REMOVED lines=12> */
[----:B------:R-:W-:Y:S01]  /*2b80*/  FFMA.FTZ R82, R111, R85, R110 ;  /* 0x000000556f527223 */ /* 0x000fe2000001006e */
[----:B------:R-:W-:-:S02]  /*2b90*/  ISETP.GT.U32.AND P5, PT, R99, 0x17, PT ;  /* 0x000000176300780c */ /* 0x000fc40003fa4070 */
[----:B------:R-:W1:Y:S01]  /*2ba0*/  SHFL.DOWN PT, R118, R35, 0x1, 0x1f ;  /* 0x08201f0023767f89 */ /* 0x000e6200000e0000 */
[----:B0-----:R-:W-:Y:S02]  /*2bb0*/  IMAD.MOV.U32 R32, RZ, RZ, R86 ;  /* 0x000000ffff207224 */ /* 0x001fe400078e0056 */
[----:B------:R-:W-:Y:S01]  /*2bc0*/  FFMA.FTZ R82, R102, R82, R109 ;  /* 0x0000005266527223 */ /* 0x000fe2000001006d */
[----:B------:R-:W0:Y:S01]  /*2bd0*/  SHFL.DOWN PT, R83, R86, 0x1, 0x1f ;  /* 0x08201f0056537f89 */ /* 0x000e2200000e0000 */
[----:B-1----:R-:W-:Y:S01]  /*2be0*/  @P1 FMUL.FTZ R33, R118, R35 ;  /* 0x0000002376211220 */ /* 0x002fe20000410000 */
[----:B0-----:R-:W-:-:S04]  /*2bf0*/  @P1 FFMA.FTZ R32, R35, R83, R32 ;  /* 0x0000005323201223 */ /* 0x001fc80000010020 */
[----:B------:R-:W-:Y:S01]  /*2c00*/  @P1 MOV R35, R33 ;  /* 0x0000002100231202 */ /* 0x000fe20000000f00 */
[C---:B------:R-:W-:Y:S01]  /*2c10*/  FFMA.FTZ R83, R107.reuse, R82, R108 ;  /* 0x000000526b537223 */ /* 0x040fe2000001006c */
[----:B------:R-:W-:Y:S01]  /*2c20*/  FMUL.FTZ R33, R84, R85 ;  /* 0x0000005554217220 */ /* 0x000fe20000410000 */
[----:B------:R-:W-:Y:S01]  /*2c30*/  ISETP.GE.AND P1, PT, R30, 0x1, PT ;  /* 0x000000011e00780c */ /* 0x000fe20003f26270 */
[----:B------:R-:W0:Y:S02]  /*2c40*/  SHFL.DOWN PT, R117, R32, 0x2, 0x1f ;  /* 0x08401f0020757f89 */ /* 0x000e2400000e0000 */
[----:B------:R-:W-:Y:S02]  /*2c50*/  FMUL.FTZ R86, R102, R33 ;  /* 0x0000002166567220 */ /* 0x000fe40000410000 */
[----:B------:R-:W1:Y:S02]  /*2c60*/  SHFL.DOWN PT, R118, R35, 0x2, 0x1f ;  /* 0x08401f0023767f89 */ /* 0x000e6400000e0000 */
[----:B------:R-:W-:-:S02]  /*2c70*/  FMUL.FTZ R86, R107, R86 ;  /* 0x000000566b567220 */ /* 0x000fc40000410000 */
[----:B------:R-:W3:Y:S04]  /*2c80*/  SHFL.UP PT, R82, R83, 0x1, RZ ;  /* 0x0420000053527989 */ /* 0x000ee800000e00ff */
[----:B------:R-:W5:Y:S01]  /*2c90*/  SHFL.UP PT, R33, R86, 0x1, RZ ;  /* 0x0420000056217989 */ /* 0x000f6200000e00ff */
[C---:B0-----:R-:W-:Y:S01]  /*2ca0*/  @!P4 FFMA.FTZ R32, R35.reuse, R117, R32 ;  /* 0x000000752320c223 */ /* 0x041fe20000010020 */
[----:B-1----:R-:W-:-:S04]  /*2cb0*/  @!P4 FMUL.FTZ R87, R35, R118 ;  /* 0x000000762357c220 */ /* 0x002fc80000410000 */
[----:B------:R-:W0:Y:S01]  /*2cc0*/  SHFL.DOWN PT, R117, R32, 0x4, 0x1f ;  /* 0x08801f0020757f89 */ /* 0x000e2200000e0000 */
[C---:B---3--:R-:W-:Y:S01]  /*2cd0*/  FFMA.FTZ R82, R86.reuse, R82, R83 ;  /* 0x0000005256527223 */ /* 0x048fe20000010053 */
[----:B------:R-:W-:Y:S02]  /*2ce0*/  @!P4 MOV R35, R87 ;  /* 0x000000570023c202 */ /* 0x000fe40000000f00 */
[----:B------:R-:W-:Y:S01]  /*2cf0*/  ISETP.GT.U32.AND P4, PT, R99, 0x1b, PT ;  /* 0x0000001b6300780c */ /* 0x000fe20003f84070 */
[----:B-----5:R-:W-:Y:S01]  /*2d00*/  @P1 FMUL.FTZ R86, R86, R33 ;  /* 0x0000002156561220 */ /* 0x020fe20000410000 */
[----:B------:R-:W-:Y:S01]  /*2d10*/  FSEL R83, R83, R82, !P1 ;  /* 0x0000005253537208 */ /* 0x000fe20004800000 */
[----:B------:R-:W1:Y:S01]  /*2d20*/  SHFL.DOWN PT, R118, R35, 0x4, 0x1f ;  /* 0x08801f0023767f89 */ /* 0x000e6200000e0000 */
[----:B------:R-:W-:-:S03]  /*2d30*/  ISETP.GE.AND P1, PT, R30, 0x2, PT ;  /* 0x000000021e00780c */ /* 0x000fc60003f26270 */
[----:B------:R-:W3:Y:S04]  /*2d40*/  SHFL.UP PT, R82, R83, 0x2, RZ ;  /* 0x0440000053527989 */ /* 0x000ee800000e00ff */
[----:B------:R-:W5:Y:S02]  /*2d50*/  SHFL.UP PT, R33, R86, 0x2, RZ ;  /* 0x0440000056217989 */ /* 0x000f6400000e00ff */
[----:B0-----:R-:W-:-:S05]  /*2d60*/  @!P4 FFMA.FTZ R32, R35, R117, R32 ;  /* 0x000000752320c223 */ /* 0x001fca0000010020 */
[----:B------:R-:W0:Y:S01]  /*2d70*/  SHFL.DOWN PT, R120, R32, 0x8, 0x1f ;  /* 0x09001f0020787f89 */ /* 0x000e2200000e0000 */
[----:B-1----:R-:W-:Y:S01]  /*2d80*/  @!P4 FMUL.FTZ R87, R35, R118 ;  /* 0x000000762357c220 */ /* 0x002fe20000410000 */
[----:B---3--:R-:W-:-:S04]  /*2d90*/  FFMA.FTZ R82, R86, R82, R83 ;  /* 0x0000005256527223 */ /* 0x008fc80000010053 */
[----:B------:R-:W-:Y:S02]  /*2da0*/  @!P4 MOV R35, R87 ;  /* 0x000000570023c202 */ /* 0x000fe40000000f00 */
[----:B------:R-:W-:Y:S01]  /*2db0*/  ISETP.GE.AND P4, PT, R30, 0x4, PT ;  /* 0x000000041e00780c */ /* 0x000fe20003f86270 */
[----:B-----5:R-:W-:Y:S01]  /*2dc0*/  @P1 FMUL.FTZ R86, R86, R33 ;  /* 0x0000002156561220 */ /* 0x020fe20000410000 */
[----:B------:R-:W-:Y:S01]  /*2dd0*/  FSEL R87, R83, R82, !P1 ;  /* 0x0000005253577208 */ /* 0x000fe20004800000 */
[----:B------:R-:W1:Y:S01]  /*2de0*/  SHFL.DOWN PT, R118, R35, 0x8, 0x1f ;  /* 0x09001f0023767f89 */ /* 0x000e6200000e0000 */
[----:B------:R-:W-:Y:S01]  /*2df0*/  ISETP.GE.AND P1, PT, R19, UR10, PT ;  /* 0x0000000a13007c0c */ /* 0x000fe2000bf26270 */
[----:B------:R-:W-:Y:S02]  /*2e00*/  HFMA2 R83, -RZ, RZ, 0, 0 ;  /* 0x00000000ff537431 */ /* 0x000fe400000001ff */
[----:B------:R-:W-:Y:S01]  /*2e10*/  IMAD.MOV.U32 R82, RZ, RZ, 0x3f800000 ;  /* 0x3f800000ff527424 */ /* 0x000fe200078e00ff */
[----:B------:R-:W3:Y:S01]  /*2e20*/  SHFL.UP PT, R117, R87, 0x4, RZ ;  /* 0x0480000057757989 */ /* 0x000ee200000e00ff */
[----:B------:R-:W-:-:S03]  /*2e30*/  ISETP.NE.OR P1, PT, R62, RZ, P1 ;  /* 0x000000ff3e00720c */ /* 0x000fc60000f25670 */
[----:B------:R-:W5:Y:S01]  /*2e40*/  SHFL.UP PT, R33, R86, 0x4, RZ ;  /* 0x0480000056217989 */ /* 0x000f6200000e00ff */
[----:B0-----:R-:W-:-:S05]  /*2e50*/  @!P5 FFMA.FTZ R32, R35, R120, R32 ;  /* 0x000000782320d223 */ /* 0x001fca0000010020 */
[----:B------:R-:W0:Y:S04]  /*2e60*/  SHFL.DOWN PT, R120, R32, 0x10, 0x1f ;  /* 0x0a001f0020787f89 */ /* 0x000e2800000e0000 */
[----:B------:R-:W-:Y:S01]  /*2e70*/  @!P1 LDS.64 R82, [UR7+0xdc8] ;  /* 0x000dc807ff529984 */ /* 0x000fe20008000a00 */
[----:B------:R-:W-:Y:S01]  /*2e80*/  ISETP.GE.AND P1, PT, R30, 0x8, PT ;  /* 0x000000081e00780c */ /* 0x000fe20003f26270 */
[----:B-1----:R-:W-:Y:S01]  /*2e90*/  @!P5 FMUL.FTZ R119, R35, R118 ;  /* 0x000000762377d220 */ /* 0x002fe20000410000 */
[----:B---3--:R-:W-:-:S04]  /*2ea0*/  FFMA.FTZ R118, R86, R117, R87 ;  /* 0x0000007556767223 */ /* 0x008fc80000010057 */
[----:B------:R-:W-:Y:S01]  /*2eb0*/  @!P5 MOV R35, R119 ;  /* 0x000000770023d202 */ /* 0x000fe20000000f00 */
[----:B-----5:R-:W-:Y:S01]  /*2ec0*/  @P4 FMUL.FTZ R86, R86, R33 ;  /* 0x0000002156564220 */ /* 0x020fe20000410000 */
[----:B------:R-:W-:-:S03]  /*2ed0*/  FSEL R87, R87, R118, !P4 ;  /* 0x0000007657577208 */ /* 0x000fc60006000000 */
[----:B------:R-:W1:Y:S01]  /*2ee0*/  SHFL.DOWN PT, R118, R35, 0x10, 0x1f ;  /* 0x0a001f0023767f89 */ /* 0x000e6200000e0000 */
[----:B------:R-:W-:-:S03]  /*2ef0*/  ISETP.GT.U32.AND P4, PT, R99, 0xf, PT ;  /* 0x0000000f6300780c */ /* 0x000fc60003f84070 */
[----:B------:R-:W3:Y:S04]  /*2f00*/  SHFL.UP PT, R117, R87, 0x8, RZ ;  /* 0x0500000057757989 */ /* 0x000ee800000e00ff */
[----:B------:R-:W5:Y:S06]  /*2f10*/  SHFL.UP PT, R33, R86, 0x8, RZ ;  /* 0x0500000056217989 */ /* 0x000f6c00000e00ff */
[----:B0-----:R-:W-:-:S05]  /*2f20*/  @!P4 FFMA.FTZ R32, R35, R120, R32 ;  /* 0x000000782320c223 */ /* 0x001fca0000010020 */
[----:B------:R-:W-:Y:S01]  /*2f30*/  SHFL.DOWN PT, R121, R32, 0x1, 0x1f ;  /* 0x08201f0020797f89 */ /* 0x000fe200000e0000 */
[----:B-1----:R-:W-:-:S03]  /*2f40*/  @!P4 FMUL.FTZ R119, R35, R118 ;  /* 0x000000762377c220 */ /* 0x002fc60000410000 */
[----:B------:R-:W-:Y:S01]  /*2f50*/  SHFL.IDX PT, R123, R83, RZ, 0x1f ;  /* 0x00001fff537b7589 */ /* 0x000fe200000e0000 */
[----:B---3--:R-:W-:Y:S01]  /*2f60*/  FFMA.FTZ R118, R86, R117, R87 ;  /* 0x0000007556767223 */ /* 0x008fe20000010057 */
[----:B------:R-:W-:Y:S02]  /*2f70*/  @!P4 MOV R35, R119 ;  /* 0x000000770023c202 */ /* 0x000fe40000000f00 */
[----:B------:R-:W-:Y:S01]  /*2f80*/  ISETP.NE.AND P4, PT, R62, 0x1f, PT ;  /* 0x0000001f3e00780c */ /* 0x000fe20003f85270 */
[----:B-----5:R-:W-:Y:S01]  /*2f90*/  @P1 FMUL.FTZ R86, R86, R33 ;  /* 0x0000002156561220 */ /* 0x020fe20000410000 */
[----:B------:R-:W-:Y:S01]  /*2fa0*/  FSEL R117, R87, R118, !P1 ;  /* 0x0000007657757208 */ /* 0x000fe20004800000 */
[----:B------:R-:W0:Y:S01]  /*2fb0*/  SHFL.DOWN PT, R120, R35, 0x1, 0x1f ;  /* 0x08201f0023787f89 */ /* 0x000e2200000e0000 */
[----:B------:R-:W-:-:S03]  /*2fc0*/  ISETP.GE.AND P1, PT, R30, 0x10, PT ;  /* 0x000000101e00780c */ /* 0x000fc60003f26270 */
[----:B------:R-:W1:Y:S04]  /*2fd0*/  SHFL.UP PT, R119, R117, 0x10, RZ ;  /* 0x0600000075777989 */ /* 0x000e6800000e00ff */
[----:B------:R-:W3:Y:S04]  /*2fe0*/  SHFL.UP PT, R87, R86, 0x10, RZ ;  /* 0x0600000056577989 */ /* 0x000ee800000e00ff */
[----:B------:R-:W-:Y:S04]  /*2ff0*/  SHFL.IDX PT, R118, R32, RZ, 0x1f ;  /* 0x00001fff20767589 */ /* 0x000fe800000e0000 */
[----:B------:R-:W5:Y:S01]  /*3000*/  SHFL.IDX PT, R33, R35, RZ, 0x1f ;  /* 0x00001fff23217589 */ /* 0x000f6200000e0000 */
[----:B0-----:R-:W-:-:S04]  /*3010*/  @P4 FFMA.FTZ R123, R120, R123, R121 ;  /* 0x0000007b787b4223 */ /* 0x001fc80000010079 */
[----:B------:R-:W-:Y:S01]  /*3020*/  FFMA.FTZ R112, R123, R34, R112 ;  /* 0x000000227b707223 */ /* 0x000fe20000010070 */
[----:B-1----:R-:W-:-:S03]  /*3030*/  FFMA.FTZ R120, R86, R119, R117 ;  /* 0x0000007756787223 */ /* 0x002fc60000010075 */
[----:B------:R-:W-:Y:S01]  /*3040*/  FFMA.FTZ R114, R107, R112, R114 ;  /* 0x000000706b727223 */ /* 0x000fe20000010072 */
[----:B---3--:R-:W-:Y:S01]  /*3050*/  @P1 FMUL.FTZ R86, R86, R87 ;  /* 0x0000005756561220 */ /* 0x008fe20000410000 */
[----:B------:R-:W-:Y:S02]  /*3060*/  FSEL R87, R117, R120, !P1 ;  /* 0x0000007875577208 */ /* 0x000fe40004800000 */
[----:B------:R-:W-:Y:S01]  /*3070*/  FFMA.FTZ R113, R102, R114, R113 ;  /* 0x0000007266717223 */ /* 0x000fe20000010071 */
[----:B------:R-:W-:Y:S01]  /*3080*/  ISETP.NE.AND P1, PT, R62, RZ, PT ;  /* 0x000000ff3e00720c */ /* 0x000fe20003f25270 */
[----:B------:R-:W-:Y:S01]  /*3090*/  FMUL.FTZ R120, R114, R39 ;  /* 0x0000002772787220 */ /* 0x000fe20000410000 */
[----:B------:R-:W-:Y:S01]  /*30a0*/  SHFL.UP PT, R86, R86, 0x1, RZ ;  /* 0x0420000056567989 */ /* 0x000fe200000e00ff */
[----:B------:R-:W-:Y:S01]  /*30b0*/  FFMA.FTZ R116, R85, R113, R116 ;  /* 0x0000007155747223 */ /* 0x000fe20000010074 */
[----:B-----5:R-:W-:Y:S01]  /*30c0*/  FFMA.FTZ R83, R33, R83, R118 ;  /* 0x0000005321537223 */ /* 0x020fe20000010076 */
        /* <DEDUP_REMOVED lines=8> */
[----:B------:R-:W-:Y:S04]  /*3150*/  @!P1 STS.64 [UR7+0xdc8], R82 ;  /* 0x000dc852ff009988 */ /* 0x000fe80008000a07 */
        /* <DEDUP_REMOVED lines=34> */
.L_x_9860:
[----:B------:R-:W-:Y:S05]  /*3380*/  BSYNC.RECONVERGENT B0 ;  /* 0x0000000000007941 */ /* 0x000fea0003800200 */
.L_x_9859:
[----:B------:R-:W-:Y:S04]  /*3390*/  BSSY.RECONVERGENT B0, `(.L_x_9861) ;  /* 0x0000003000007945 */ /* 0x000fe80003800200 */
[----:B------:R-:W-:Y:S05]  /*33a0*/  @!P4 BRA `(.L_x_9862) ;  /* 0x000000000004c947 */ /* 0x000fea0003800000 */
[----:B------:R1:W-:Y:S02]  /*33b0*/  REDG.E.ADD.F32.FTZ.RN.STRONG.GPU desc[UR16][R84.64+0x80], R119 ;  /* 0x00008077540079a6 */ /* 0x0003e4000c12f310 */
.L_x_9862:
[----:B------:R-:W-:Y:S05]  /*33c0*/  BSYNC.RECONVERGENT B0 ;  /* 0x0000000000007941 */ /* 0x000fea0003800200 */
.L_x_9861:
[----:B0-----:R0:W3:Y:S01]  /*33d0*/  LDS R33, [R22+0x100] ;  /* 0x0001000016217984 */ /* 0x0010e20000000800 */
[----:B------:R-:W-:Y:S04]  /*33e0*/  BSSY.RECONVERGENT B0, `(.L_x_9863) ;  /* 0x0000003000007945 */ /* 0x000fe80003800200 */
[----:B------:R-:W-:Y:S05]  /*33f0*/  @!P5 BRA `(.L_x_9864) ;  /* 0x000000000004d947 */ /* 0x000fea0003800000 */
[----:B---3--:R4:W-:Y:S02]  /*3400*/  REDG.E.ADD.F32.FTZ.RN.STRONG.GPU desc[UR16][R84.64+0x100], R33 ;  /* 0x00010021540079a6 */ /* 0x0089e4000c12f310 */
.L_x_9864:
[----:B------:R-:W-:Y:S05]  /*3410*/  BSYNC.RECONVERGENT B0 ;  /* 0x0000000000007941 */ /* 0x000fea0003800200 */
.L_x_9863:
[----:B---34-:R3:W4:Y:S01]  /*3420*/  LDS R33, [R22+0x180] ;  /* 0x0001800016217984 */ /* 0x0187220000000800 */
[----:B------:R-:W-:Y:S04]  /*3430*/  BSSY.RECONVERGENT B0, `(.L_x_9865) ;  /* 0x0000003000007945 */ /* 0x000fe80003800200 */
[----:B------:R-:W-:Y:S05]  /*3440*/  @!P6 BRA `(.L_x_9866) ;  /* 0x000000000004e947 */ /* 0x000fea0003800000 */
[----:B----4-:R4:W-:Y:S02]  /*3450*/  REDG.E.ADD.F32.FTZ.RN.STRONG.GPU desc[UR16][R84.64+0x180], R33 ;  /* 0x00018021540079a6 */ /* 0x0109e4000c12f310 */
.L_x_9866:
[----:B------:R-:W-:Y:S05]  /*3460*/  BSYNC.RECONVERGENT B0 ;  /* 0x0000000000007941 */ /* 0x000fea0003800200 */
.L_x_9865:
[----:B------:R-:W5:Y:S01]  /*3470*/  SHFL.DOWN PT, R32, R107, 0x1, 0x1f ;  /* 0x08201f006b207f89 */ /* 0x000f6200000e0000 */
[----:B------:R-:W-:Y:S01]  /*3480*/  ISETP.GT.AND P3, PT, R30, 0x1e, PT ;  /* 0x0000001e1e00780c */ /* 0x000fe20003f64270 */
[----:B------:R-:W-:Y:S01]  /*3490*/  FMUL.FTZ R106, R106, R112 ;  /* 0x000000706a6a7220 */ /* 0x000fe20000410000 */
[----:B------:R-:W-:Y:S01]  /*34a0*/  FMUL.FTZ R105, R105, R114 ;  /* 0x0000007269697220 */ /* 0x000fe20000410000 */
[----:B----4-:R-:W4:Y:S01]  /*34b0*/  SHFL.DOWN PT, R33, R34, 0x1, 0x1f ;  /* 0x08201f0022217f89 */ /* 0x010f2200000e0000 */
[-C--:B------:R-:W-:Y:S01]  /*34c0*/  FMUL.FTZ R82, R101, R113.reuse ;  /* 0x0000007165527220 */ /* 0x080fe20000410000 */
        /* <DEDUP_REMOVED lines=18> */
[----:B-----5:R-:W-:Y:S01]  /*35f0*/  @!P3 FADD.FTZ R107, R107, R32 ;  /* 0x000000206b6bb221 */ /* 0x020fe20000010000 */
[----:B------:R-:W-:Y:S01]  /*3600*/  FADD.FTZ R47, R104, R47 ;  /* 0x0000002f682f7221 */ /* 0x000fe20000010000 */
[----:B------:R-:W-:Y:S01]  /*3610*/  FADD.FTZ R52, R105, R52 ;  /* 0x0000003469347221 */ /* 0x000fe20000010000 */
[----:B------:R-:W-:Y:S01]  /*3620*/  FADD.FTZ R49, R82, R49 ;  /* 0x0000003152317221 */ /* 0x000fe20000010000 */
[----:B----4-:R-:W-:Y:S01]  /*3630*/  @!P3 FADD.FTZ R34, R34, R33 ;  /* 0x000000212222b221 */ /* 0x010fe20000010000 */
[----:B------:R-:W4:Y:S01]  /*3640*/  SHFL.DOWN PT, R32, R107, 0x2, 0x1f ;  /* 0x08401f006b207f89 */ /* 0x000f2200000e0000 */
[----:B------:R-:W-:Y:S01]  /*3650*/  ISETP.GT.AND P3, PT, R30, 0x1d, PT ;  /* 0x0000001d1e00780c */ /* 0x000fe20003f64270 */
[----:B------:R-:W-:-:S02]  /*3660*/  FADD.FTZ R45, R112, R45 ;  /* 0x0000002d702d7221 */ /* 0x000fc40000010000 */
[----:B------:R-:W5:Y:S10]  /*3670*/  SHFL.DOWN PT, R33, R34, 0x2, 0x1f ;  /* 0x08401f0022217f89 */ /* 0x000f7400000e0000 */
        /* <DEDUP_REMOVED lines=13> */
[----:B------:R-:W-:-:S03]  /*3750*/  ISETP.NE.AND P3, PT, R30, RZ, PT ;  /* 0x000000ff1e00720c */ /* 0x000fc60003f65270 */
[----:B------:R-:W5:Y:S01]  /*3760*/  SHFL.DOWN PT, R33, R34, 0x10, 0x1f ;  /* 0x0a001f0022217f89 */ /* 0x000f6200000e0000 */
[----:B----4-:R-:W-:Y:S01]  /*3770*/  FADD.FTZ R32, R107, R32 ;  /* 0x000000206b207221 */ /* 0x010fe20000010000 */
[----:B-----5:R-:W-:-:S08]  /*3780*/  FADD.FTZ R33, R34, R33 ;  /* 0x0000002122217221 */ /* 0x020fd00000010000 */
[----:B------:R4:W-:Y:S01]  /*3790*/  @!P3 STS.64 [UR6+0x318], R32 ;  /* 0x00031820ff00b988 */ /* 0x0009e20008000a06 */
[----:B------:R-:W-:Y:S01]  /*37a0*/  BAR.SYNC.DEFER_BLOCKING 0x0 ;  /* 0x0000000000007b1d */ /* 0x000fe20000010000 */
[----:B------:R-:W-:-:S04]  /*37b0*/  ISETP.GT.AND P3, PT, R30, 0xf, PT ;  /* 0x0000000f1e00780c */ /* 0x000fc80003f64270 */
[----:B----4-:R-:W-:Y:S02]  /*37c0*/  FSEL R32, R107, R32, P3 ;  /* 0x000000206b207208 */ /* 0x010fe40001800000 */
[----:B------:R-:W-:Y:S01]  /*37d0*/  FSEL R33, R34, R33, P3 ;  /* 0x0000002122217208 */ /* 0x000fe20001800000 */
[----:B------:R-:W-:Y:S06]  /*37e0*/  @P1 BRA `(.L_x_9868) ;  /* 0x0000000000201947 */ /* 0x000fec0003800000 */
[----:B------:R-:W-:Y:S01]  /*37f0*/  ISETP.NE.AND P3, PT, R19, UR10, PT ;  /* 0x0000000a13007c0c */ /* 0x000fe2000bf65270 */
[----:B------:R-:W-:-:S12]  /*3800*/  ULEA UR7, UR4, UR6, 0x2 ;  /* 0x0000000604077291 */ /* 0x000fd8000f8e10ff */
[----:B------:R-:W4:Y:S04]  /*3810*/  @P3 LDS R34, [UR7+0x19c8] ;  /* 0x0019c807ff223984 */ /* 0x000f280008000800 */
[----:B------:R-:W5:Y:S01]  /*3820*/  @P3 LDS R35, [UR7+0x15c8] ;  /* 0x0015c807ff233984 */ /* 0x000f620008000800 */
[----:B----4-:R-:W-:Y:S01]  /*3830*/  @P3 FADD.FTZ R33, R33, R34 ;  /* 0x0000002221213221 */ /* 0x010fe20000010000 */
[----:B-----5:R-:W-:-:S04]  /*3840*/  @P3 FADD.FTZ R32, R32, R35 ;  /* 0x0000002320203221 */ /* 0x020fc80000010000 */
[----:B------:R4:W-:Y:S04]  /*3850*/  STS [UR7+0x19c8], R33 ;  /* 0x0019c821ff007988 */ /* 0x0009e80008000807 */
[----:B------:R4:W-:Y:S02]  /*3860*/  STS [UR7+0x15c8], R32 ;  /* 0x0015c820ff007988 */ /* 0x0009e40008000807 */
.L_x_9868:
[----:B------:R-:W-:Y:S05]  /*3870*/  BSYNC.RECONVERGENT B0 ;  /* 0x0000000000007941 */ /* 0x000fea0003800200 */
.L_x_9867:
[----:B------:R-:W-:-:S04]  /*3880*/  UIADD3 UR4, UPT, UPT, UR4, 0x1, URZ ;  /* 0x0000000104047890 */ /* 0x000fc8000fffe0ff */
[----:B------:R-:W-:-:S09]  /*3890*/  UISETP.GE.AND UP0, UPT, UR4, UR12, UPT ;  /* 0x0000000c0400728c */ /* 0x000fd2000bf06270 */
[----:B------:R-:W-:Y:S05]  /*38a0*/  BRA.U !UP0, `(.L_x_9869) ;  /* 0xffffffed08247547 */ /* 0x000fea000b83ffff */
.L_x_9855:
[----:B------:R-:W-:Y:S01]  /*38b0*/  BAR.SYNC.DEFER_BLOCKING 0x0 ;  /* 0x0000000000007b1d */ /* 0x000fe20000010000 */
[-C--:B------:R-:W-:Y:S02]  /*38c0*/  ISETP.GE.AND P0, PT, R20, R29.reuse, PT ;  /* 0x0000001d1400720c */ /* 0x080fe40003f06270 */
[-C--:B------:R-:W-:Y:S02]  /*38d0*/  ISETP.GE.AND P2, PT, R23, R29.reuse, PT ;  /* 0x0000001d1700720c */ /* 0x080fe40003f46270 */
[-C--:B------:R-:W-:Y:S01]  /*38e0*/  ISETP.GE.AND P3, PT, R24, R29.reuse, PT ;  /* 0x0000001d1800720c */ /* 0x080fe20003f66270 */
[----:B------:R-:W5:Y:S01]  /*38f0*/  LDCU.64 UR8, c[0x0][0x500] ;  /* 0x0000a000ff0877ac */ /* 0x000f620008000a00 */
[----:B------:R-:W-:Y:S01]  /*3900*/  ISETP.GE.AND P4, PT, R25, R29, PT ;  /* 0x0000001d1900720c */ /* 0x000fe20003f86270 */
[----:B------:R-:W1:Y:S01]  /*3910*/  LDC.64 R68, c[0x0][0x518] ;  /* 0x00014600ff447b82 */ /* 0x000e620000000a00 */
[----:B------:R-:W-:Y:S01]  /*3920*/  PRMT R0, RZ, 0x7610, R0 ;  /* 0x00007610ff007816 */ /* 0x000fe20000000000 */
[----:B------:R-:W2:Y:S01]  /*3930*/  LDCU.64 UR10, c[0x0][0x550] ;  /* 0x0000aa00ff0a77ac */ /* 0x000ea20008000a00 */
[----:B------:R-:W-:-:S02]  /*3940*/  PRMT R30, RZ, 0x7610, R30 ;  /* 0x00007610ff1e7816 */ /* 0x000fc4000000001e */
[----:B----4-:R-:W-:Y:S02]  /*3950*/  PRMT R32, RZ, 0x7610, R32 ;  /* 0x00007610ff207816 */ /* 0x010fe40000000020 */
[----:B------:R-:W4:Y:S04]  /*3960*/  @!P0 LDG.E.U16 R0, desc[UR16][R54.64] ;  /* 0x0000001036008981 */ /* 0x000f28000c1e1500 */
[----:B------:R-:W3:Y:S04]  /*3970*/  @!P2 LDG.E.U16 R30, desc[UR16][R54.64+0x40] ;  /* 0x00004010361ea981 */ /* 0x000ee8000c1e1500 */
[----:B------:R-:W5:Y:S04]  /*3980*/  @!P3 LDG.E.U16 R32, desc[UR16][R54.64+0x80] ;  /* 0x000080103620b981 */ /* 0x000f68000c1e1500 */
[----:B------:R-:W2:Y:S01]  /*3990*/  @!P4 LDG.E.U16 R50, desc[UR16][R54.64+0xc0] ;  /* 0x0000c0103632c981 */ /* 0x000ea2000c1e1500 */
[----:B------:R-:W-:-:S02]  /*39a0*/  F2FP.BF16.F32.PACK_AB R88, R53, R88 ;  /* 0x000000583558723e */ /* 0x000fc400000010ff */
[----:B------:R-:W-:Y:S01]  /*39b0*/  F2FP.BF16.F32.PACK_AB R89, R89, R90 ;  /* 0x0000005a5959723e */ /* 0x000fe200000010ff */
[----:B----4-:R-:W-:Y:S04]  /*39c0*/  STS.U16 [R31], R0 ;  /* 0x000000001f007388 */ /* 0x010fe80000000400 */
[----:B---3--:R-:W-:Y:S04]  /*39d0*/  STS.U16 [R31+0x40], R30 ;  /* 0x0000401e1f007388 */ /* 0x008fe80000000400 */
[----:B-----5:R-:W-:Y:S04]  /*39e0*/  STS.U16 [R31+0x80], R32 ;  /* 0x000080201f007388 */ /* 0x020fe80000000400 */
[----:B--2---:R-:W-:Y:S01]  /*39f0*/  STS.U16 [R31+0xc0], R50 ;  /* 0x0000c0321f007388 */ /* 0x004fe20000000400 */
[----:B------:R-:W-:-:S03]  /*3a00*/  NOP ;  /* 0x0000000000007918 */ /* 0x000fc60000000000 */
[----:B0-----:R-:W0:Y:S01]  /*3a10*/  LDS.64 R34, [R36] ;  /* 0x0000000024227984 */ /* 0x001e220000000a00 */
[----:B------:R-:W-:Y:S06]  /*3a20*/  BAR.SYNC.DEFER_BLOCKING 0x0 ;  /* 0x0000000000007b1d */ /* 0x000fec0000010000 */
[----:B------:R-:W-:Y:S01]  /*3a30*/  STS.64 [R36], R88 ;  /* 0x0000005824007388 */ /* 0x000fe20000000a00 */
[----:B------:R-:W-:-:S03]  /*3a40*/  NOP ;  /* 0x0000000000007918 */ /* 0x000fc60000000000 */
[----:B------:R-:W-:Y:S04]  /*3a50*/  LDS.U16 R41, [R31] ;  /* 0x000000001f297984 */ /* 0x000fe80000000400 */
[----:B------:R-:W-:Y:S01]  /*3a60*/  LDS.U16 R43, [R31+0x40] ;  /* 0x000040001f2b7984 */ /* 0x000fe20000000400 */
[C---:B0-----:R-:W-:Y:S02]  /*3a70*/  SHF.L.U32 R33, R34.reuse, 0x10, RZ ;  /* 0x0000001022217819 */ /* 0x041fe400000006ff */
[----:B------:R-:W-:Y:S01]  /*3a80*/  PRMT R0, R34, 0x7632, R0 ;  /* 0x0000763222007816 */ /* 0x000fe20000000000 */
[----:B------:R-:W-:Y:S01]  /*3a90*/  LDS.U16 R51, [R31+0x80] ;  /* 0x000080001f337984 */ /* 0x000fe20000000400 */
[----:B------:R-:W-:Y:S01]  /*3aa0*/  PRMT R30, R35, 0x7632, R30 ;  /* 0x00007632231e7816 */ /* 0x000fe2000000001e */
[----:B------:R-:W-:Y:S01]  /*3ab0*/  FADD.FTZ R37, R33, R4 ;  /* 0x0000000421257221 */ /* 0x000fe20000010000 */
[----:B------:R-:W-:Y:S01]  /*3ac0*/  IMAD.U32 R33, R35, 0x10000, RZ ;  /* 0x0001000023217824 */ /* 0x000fe200078e00ff */
[----:B------:R-:W-:Y:S01]  /*3ad0*/  LDS.U16 R53, [R31+0xc0] ;  /* 0x0000c0001f357984 */ /* 0x000fe20000000400 */
[----:B------:R-:W-:-:S02]  /*3ae0*/  SHF.L.U32 R35, R30, 0x10, RZ ;  /* 0x000000101e237819 */ /* 0x000fc400000006ff */
[--C-:B------:R-:W-:Y:S01]  /*3af0*/  FADD.FTZ R38, R33, R4.reuse ;  /* 0x0000000421267221 */ /* 0x100fe20000010000 */
[----:B------:R-:W-:Y:S01]  /*3b00*/  SHF.L.U32 R33, R0, 0x10, RZ ;  /* 0x0000001000217819 */ /* 0x000fe200000006ff */
[----:B------:R-:W-:Y:S01]  /*3b10*/  @!P1 STS [UR6+0x100], R29 ;  /* 0x0001001dff009988 */ /* 0x000fe20008000806 */
[----:B------:R-:W-:Y:S01]  /*3b20*/  BAR.SYNC.DEFER_BLOCKING 0x0 ;  /* 0x0000000000007b1d */ /* 0x000fe20000010000 */
[----:B------:R-:W-:Y:S02]  /*3b30*/  FSETP.GTU.FTZ.AND P2, PT, R37, 20, PT ;  /* 0x41a000002500780b */ /* 0x000fe40003f5c000 */
[--C-:B------:R-:W-:Y:S01]  /*3b40*/  FADD.FTZ R30, R33, R4.reuse ;  /* 0x00000004211e7221 */ /* 0x100fe20000010000 */
[----:B------:R-:W-:Y:S01]  /*3b50*/  FSETP.GTU.FTZ.AND P4, PT, R38, 20, PT ;  /* 0x41a000002600780b */ /* 0x000fe20003f9c000 */
[----:B------:R-:W-:-:S03]  /*3b60*/  FADD.FTZ R35, R35, R4 ;  /* 0x0000000423237221 */ /* 0x000fc60000010000 */
[----:B------:R-:W0:Y:S01]  /*3b70*/  LDC.64 R32, c[0x0][0x4f8] ;  /* 0x00013e00ff207b82 */ /* 0x000e220000000a00 */
[----:B------:R-:W-:Y:S02]  /*3b80*/  FSETP.GTU.FTZ.AND P3, PT, R30, 20, PT ;  /* 0x41a000001e00780b */ /* 0x000fe40003f7c000 */
[----:B------:R-:W-:-:S03]  /*3b90*/  FSETP.GTU.FTZ.AND P0, PT, R35, 20, PT ;  /* 0x41a000002300780b */ /* 0x000fc60003f1c000 */
[----:B------:R-:W-:-:S03]  /*3ba0*/  @!P2 FMUL.FTZ R0, R37, -1.4426950216293334961 ;  /* 0xbfb8aa3b2500a820 */ /* 0x000fc60000410000 */
[----:B------:R-:W-:-:S03]  /*3bb0*/  @!P4 FMUL.FTZ R34, R38, -1.4426950216293334961 ;  /* 0xbfb8aa3b2622c820 */ /* 0x000fc60000410000 */
[----:B------:R-:W2:Y:S02]  /*3bc0*/  @!P2 MUFU.EX2 R0, R0 ;  /* 0x000000000000a308 */ /* 0x000ea40000000800 */
[----:B------:R-:W-:Y:S02]  /*3bd0*/  @!P3 FMUL.FTZ R30, R30, -1.4426950216293334961 ;  /* 0xbfb8aa3b1e1eb820 */ /* 0x000fe40000410000 */
[----:B------:R-:W-:Y:S01]  /*3be0*/  @!P0 FMUL.FTZ R35, R35, -1.4426950216293334961 ;  /* 0xbfb8aa3b23238820 */ /* 0x000fe20000410000 */
[----:B------:R-:W3:Y:S03]  /*3bf0*/  LDS R40, [UR6+0x100] ;  /* 0x00010006ff287984 */ /* 0x000ee60008000800 */
[----:B------:R-:W4:Y:S08]  /*3c00*/  @!P4 MUFU.EX2 R34, R34 ;  /* 0x000000220022c308 */ /* 0x000f300000000800 */
[----:B------:R-:W5:Y:S01]  /*3c10*/  @!P3 MUFU.EX2 R30, R30 ;  /* 0x0000001e001eb308 */ /* 0x000f620000000800 */
[----:B--2---:R-:W-:-:S07]  /*3c20*/  @!P2 FADD.FTZ R0, R0, 1 ;  /* 0x3f8000000000a421 */ /* 0x004fce0000010000 */
[----:B------:R2:W1:Y:S01]  /*3c30*/  @!P0 MUFU.EX2 R37, R35 ;  /* 0x0000002300258308 */ /* 0x0004620000000800 */
[----:B----4-:R-:W-:-:S07]  /*3c40*/  @!P4 FADD.FTZ R34, R34, 1 ;  /* 0x3f8000002222c421 */ /* 0x010fce0000010000 */
[----:B------:R-:W4:Y:S01]  /*3c50*/  @!P2 MUFU.RCP R0, R0 ;  /* 0x000000000000a308 */ /* 0x000f220000001000 */
[----:B-----5:R-:W-:Y:S01]  /*3c60*/  @!P3 FADD.FTZ R30, R30, 1 ;  /* 0x3f8000001e1eb421 */ /* 0x020fe20000010000 */
[----:B--2---:R-:W-:-:S06]  /*3c70*/  MOV R35, RZ ;  /* 0x000000ff00237202 */ /* 0x004fcc0000000f00 */
[----:B------:R2:W5:Y:S01]  /*3c80*/  @!P4 MUFU.RCP R55, R34 ;  /* 0x000000220037c308 */ /* 0x0005620000001000 */
[----:B-1----:R-:W-:Y:S01]  /*3c90*/  @!P0 FADD.FTZ R37, R37, 1 ;  /* 0x3f80000025258421 */ /* 0x002fe20000010000 */
[----:B---3--:R-:W-:-:S06]  /*3ca0*/  ISETP.GE.AND P5, PT, R25, R40, PT ;  /* 0x000000281900720c */ /* 0x008fcc0003fa6270 */
[----:B------:R-:W1:Y:S01]  /*3cb0*/  @!P3 MUFU.RCP R30, R30 ;  /* 0x0000001e001eb308 */ /* 0x000e620000001000 */
[----:B--2---:R-:W-:Y:S01]  /*3cc0*/  MOV R34, R28 ;  /* 0x0000001c00227202 */ /* 0x004fe20000000f00 */
[----:B----4-:R-:W-:Y:S01]  /*3cd0*/  @!P2 FMUL.FTZ R49, R49, R0 ;  /* 0x000000003131a220 */ /* 0x010fe20000410000 */
[----:B------:R-:W-:-:S03]  /*3ce0*/  ISETP.GE.AND P2, PT, R23, R40, PT ;  /* 0x000000281700720c */ /* 0x000fc60003f46270 */
[----:B0-----:R-:W-:-:S04]  /*3cf0*/  IMAD.WIDE.U32 R38, R32, UR18, R34 ;  /* 0x0000001220267c25 */ /* 0x001fc8000f8e0022 */
[----:B------:R-:W-:Y:S01]  /*3d00*/  FADD.FTZ R6, R49, R6 ;  /* 0x0000000631067221 */ /* 0x000fe20000010000 */
[----:B------:R-:W0:Y:S01]  /*3d10*/  @!P0 MUFU.RCP R28, R37 ;  /* 0x00000025001c8308 */ /* 0x000e220000001000 */
[----:B-----5:R-:W-:Y:S01]  /*3d20*/  @!P4 FMUL.FTZ R52, R52, R55 ;  /* 0x000000373434c220 */ /* 0x020fe20000410000 */
[----:B------:R-:W-:Y:S02]  /*3d30*/  IMAD R39, R33, UR18, R39 ;  /* 0x0000001221277c24 */ /* 0x000fe4000f8e0227 */
[----:B------:R-:W-:-:S04]  /*3d40*/  IMAD.WIDE.U32 R34, R68, UR18, R34 ;  /* 0x0000001244227c25 */ /* 0x000fc8000f8e0022 */
[----:B------:R-:W-:-:S04]  /*3d50*/  IMAD.WIDE.U32 R32, R2, UR8, R38 ;  /* 0x0000000802207c25 */ /* 0x000fc8000f8e0026 */
[----:B-1----:R-:W-:Y:S01]  /*3d60*/  @!P3 FMUL.FTZ R47, R47, R30 ;  /* 0x0000001e2f2fb220 */ /* 0x002fe20000410000 */
[----:B------:R-:W-:Y:S01]  /*3d70*/  ISETP.GE.AND P3, PT, R20, R40, PT ;  /* 0x000000281400720c */ /* 0x000fe20003f66270 */
[----:B------:R-:W-:Y:S01]  /*3d80*/  IMAD R0, R2, UR9, R33 ;  /* 0x0000000902007c24 */ /* 0x000fe2000f8e0221 */
[----:B------:R-:W-:Y:S01]  /*3d90*/  IADD3 R33, P4, PT, R20, R32, RZ ;  /* 0x0000002014217210 */ /* 0x000fe20007f9e0ff */
[----:B------:R-:W1:Y:S01]  /*3da0*/  LDCU.64 UR8, c[0x0][0x560] ;  /* 0x0000ac00ff0877ac */ /* 0x000e620008000a00 */
[----:B------:R-:W-:Y:S01]  /*3db0*/  F2FP.BF16.F32.PACK_AB R54, R47, R49 ;  /* 0x000000312f36723e */ /* 0x000fe200000010ff */
[----:B------:R-:W-:Y:S01]  /*3dc0*/  IMAD R35, R69, UR18, R35 ;  /* 0x0000001245237c24 */ /* 0x000fe2000f8e0223 */
[----:B------:R-:W-:Y:S01]  /*3dd0*/  LEA R32, P6, R33, UR10, 0x1 ;  /* 0x0000000a21207c11 */ /* 0x000fe2000f8c08ff */
[----:B------:R-:W-:Y:S01]  /*3de0*/  IMAD.X R0, RZ, RZ, R0, P4 ;  /* 0x000000ffff007224 */ /* 0x000fe200020e0600 */
[----:B------:R-:W-:Y:S01]  /*3df0*/  ISETP.GE.AND P4, PT, R24, R40, PT ;  /* 0x000000281800720c */ /* 0x000fe20003f86270 */
[----:B0-----:R-:W-:Y:S01]  /*3e00*/  @!P0 FMUL.FTZ R45, R45, R28 ;  /* 0x0000001c2d2d8220 */ /* 0x001fe20000410000 */
[----:B------:R-:W-:-:S02]  /*3e10*/  FADD.FTZ R47, R6, R47 ;  /* 0x0000002f062f7221 */ /* 0x000fc40000010000 */
[----:B------:R-:W-:Y:S02]  /*3e20*/  LEA.HI.X R33, R33, UR11, R0, 0x1, P6 ;  /* 0x0000000b21217c11 */ /* 0x000fe4000b0f0c00 */
[----:B------:R-:W-:Y:S01]  /*3e30*/  F2FP.BF16.F32.PACK_AB R55, R45, R52 ;  /* 0x000000342d37723e */ /* 0x000fe200000010ff */
[----:B------:R-:W-:Y:S02]  /*3e40*/  FADD.FTZ R6, R47, R52 ;  /* 0x000000342f067221 */ /* 0x000fe40000010000 */
[----:B------:R-:W-:Y:S02]  /*3e50*/  @!P3 STG.E.U16 desc[UR16][R32.64], R41 ;  /* 0x000000292000b986 */ /* 0x000fe4000c101510 */
[----:B------:R-:W-:Y:S02]  /*3e60*/  FADD.FTZ R6, R6, R45 ;  /* 0x0000002d06067221 */ /* 0x000fe40000010000 */
        /* <DEDUP_REMOVED lines=12> */
[----:B------:R-:W3:Y:S01]  /*3f30*/  LDS R0, [UR6+0x100] ;  /* 0x00010006ff007984 */ /* 0x000ee20008000800 */
[----:B------:R-:W0:Y:S02]  /*3f40*/  LDCU.64 UR6, c[0x0][0x520] ;  /* 0x0000a400ff0677ac */ /* 0x000e240008000a00 */
[----:B0-----:R-:W-:-:S04]  /*3f50*/  IMAD.WIDE.U32 R32, R2, UR6, R34 ;  /* 0x0000000602207c25 */ /* 0x001fc8000f8e0022 */
[----:B------:R-:W-:Y:S01]  /*3f60*/  IMAD R28, R2, UR7, R33 ;  /* 0x00000007021c7c24 */ /* 0x000fe2000f8e0221 */
[----:B------:R-:W-:-:S04]  /*3f70*/  IADD3 R32, P4, PT, R20, R32, RZ ;  /* 0x0000002014207210 */ /* 0x000fc80007f9e0ff */
[----:B--2---:R-:W-:Y:S02]  /*3f80*/  IADD3.X R29, PT, PT, RZ, R28, RZ, P4, !PT ;  /* 0x0000001cff1d7210 */ /* 0x004fe400027fe4ff */
[----:B-1----:R-:W-:-:S04]  /*3f90*/  LEA R28, P4, R32, UR8, 0x1 ;  /* 0x00000008201c7c11 */ /* 0x002fc8000f8808ff */
[----:B------:R-:W-:Y:S02]  /*3fa0*/  LEA.HI.X R29, R32, UR9, R29, 0x1, P4 ;  /* 0x00000009201d7c11 */ /* 0x000fe4000a0f0c1d */
[----:B------:R-:W-:Y:S02]  /*3fb0*/  IADD3 R12, P4, PT, R12, -0x100, RZ ;  /* 0xffffff000c0c7810 */ /* 0x000fe40007f9e0ff */
[-C--:B---3--:R-:W-:Y:S02]  /*3fc0*/  ISETP.GE.AND P0, PT, R20, R0.reuse, PT ;  /* 0x000000001400720c */ /* 0x088fe40003f06270 */
        /* <DEDUP_REMOVED lines=17> */
.L_x_9845:
        /* <DEDUP_REMOVED lines=34> */
.L_x_9872:
[----:B------:R-:W-:Y:S05]  /*4300*/  BSYNC.RECONVERGENT B0 ;  /* 0x0000000000007941 */ /* 0x000fea0003800200 */
.L_x_9871:
[----:B------:R-:W-:Y:S05]  /*4310*/  @!P0 BRA `(.L_x_9873) ;  /* 0x0000000000688947 */ /* 0x000fea0003800000 */
[----:B------:R-:W-:Y:S06]  /*4320*/  BAR.SYNC.DEFER_BLOCKING 0x0 ;  /* 0x0000000000007b1d */ /* 0x000fec0000010000 */
[----:B------:R-:W-:Y:S01]  /*4330*/  BSSY.RECONVERGENT B0, `(.L_x_9873) ;  /* 0x0000018000007945 */ /* 0x000fe20003800200 */
[----:B-----5:R-:W3:Y:S01]  /*4340*/  SHFL.DOWN P0, R3, R6, 0x1, 0x1f ;  /* 0x08201f0006037f89 */ /* 0x020ee20000000000 */
[----:B--2---:R-:W2:Y:S01]  /*4350*/  S2R R8, SR_LANEID ;  /* 0x0000000000087919 */ /* 0x004ea20000000000 */
[----:B---3--:R-:W-:Y:S02]  /*4360*/  @P0 FADD R3, R3, R6 ;  /* 0x0000000603030221 */ /* 0x008fe40000000000 */
[----:B------:R-:W3:Y:S03]  /*4370*/  S2R R6, SR_TID.X ;  /* 0x0000000000067919 */ /* 0x000ee60000002100 */
[----:B-1----:R-:W1:Y:S01]  /*4380*/  SHFL.DOWN P0, R0, R3, 0x2, 0x1f ;  /* 0x08401f0003007f89 */ /* 0x002e620000000000 */
        /* <DEDUP_REMOVED lines=18> */
.L_x_9874:
[----:B------:R-:W-:Y:S05]  /*44b0*/  BSYNC.RECONVERGENT B0 ;  /* 0x0000000000007941 */ /* 0x000fea0003800200 */
.L_x_9873:
[----:B------:R-:W-:Y:S05]  /*44c0*/  @P2 EXIT ;  /* 0x000000000000294d */ /* 0x000fea0003800000 */
[----:B------:R-:W1:Y:S01]  /*44d0*/  LDCU.64 UR8, c[0x0][0x4e8] ;  /* 0x00009d00ff0877ac */ /* 0x000e620008000a00 */
[----:B------:R-:W3:Y:S01]  /*44e0*/  S2UR UR5, SR_CgaCtaId ;  /* 0x00000000000579c3 */ /* 0x000ee20000008800 */
[----:B------:R-:W-:Y:S01]  /*44f0*/  BSSY.RECONVERGENT B0, `(.L_x_9875) ;  /* 0x0000023000007945 */ /* 0x000fe20003800200 */
[----:B------:R-:W-:Y:S01]  /*4500*/  MOV R15, R14 ;  /* 0x0000000e000f7202 */ /* 0x000fe20000000f00 */
[----:B------:R-:W-:Y:S01]  /*4510*/  UMOV UR4, 0x400 ;  /* 0x0000040000047882 */ /* 0x000fe20000000000 */
[----:B------:R-:W4:Y:S01]  /*4520*/  LDCU UR6, c[0x0][0x360] ;  /* 0x00006c00ff0677ac */ /* 0x000f220008000800 */
[----:B------:R-:W0:Y:S01]  /*4530*/  LDCU.64 UR10, c[0x0][0x4b0] ;  /* 0x00009600ff0a77ac */ /* 0x000e220008000a00 */
[----:B------:R-:W0:Y:S01]  /*4540*/  LDCU.64 UR12, c[0x0][0x530] ;  /* 0x0000a600ff0c77ac */ /* 0x000e220008000a00 */
[----:B------:R-:W0:Y:S01]  /*4550*/  LDCU.64 UR14, c[0x0][0x4f0] ;  /* 0x00009e00ff0e77ac */ /* 0x000e220008000a00 */
[C---:B-12---:R-:W-:Y:S01]  /*4560*/  IMAD.WIDE.U32 R6, R2.reuse, UR8, RZ ;  /* 0x0000000802067c25 */ /* 0x046fe2000f8e00ff */
[----:B------:R-:W1:Y:S03]  /*4570*/  LDCU.64 UR18, c[0x0][0x540] ;  /* 0x0000a800ff1277ac */ /* 0x000e660008000a00 */
[----:B------:R-:W-:Y:S01]  /*4580*/  IMAD R21, R2, UR9, R7 ;  /* 0x0000000902157c24 */ /* 0x000fe2000f8e0207 */
[----:B---34-:R-:W-:-:S12]  /*4590*/  ULEA UR4, UR5, UR4, 0x18 ;  /* 0x0000000405047291 */ /* 0x018fd8000f8ec0ff */
.L_x_9876:
[----:B------:R-:W-:Y:S01]  /*45a0*/  LEA R0, R15, UR4, 0x2 ;  /* 0x000000040f007c11 */ /* 0x000fe2000f8e10ff */
[----:B--2---:R-:W-:Y:S01]  /*45b0*/  IMAD.MOV.U32 R8, RZ, RZ, R6 ;  /* 0x000000ffff087224 */ /* 0x004fe200078e0006 */
[----:B------:R-:W-:Y:S02]  /*45c0*/  SHF.R.S32.HI R2, RZ, 0x1f, R15 ;  /* 0x0000001fff027819 */ /* 0x000fe4000001140f */
[----:B------:R-:W-:Y:S01]  /*45d0*/  MOV R9, R21 ;  /* 0x0000001500097202 */ /* 0x000fe20000000f00 */
[----:B------:R-:W2:Y:S01]  /*45e0*/  LDS R17, [R0+0x15c8] ;  /* 0x0015c80000117984 */ /* 0x000ea20000000800 */
        /* <DEDUP_REMOVED lines=17> */
[----:B0-----:R2:W-:Y:S02]  /*4700*/  REDG.E.ADD.F32.FTZ.RN.STRONG.GPU desc[UR16][R12.64], R19 ;  /* 0x000000130c0079a6 */ /* 0x0015e4000c12f310 */
[----:B------:R-:W-:Y:S05]  /*4710*/  @!P0 BRA `(.L_x_9876) ;  /* 0xfffffffc00a08947 */ /* 0x000fea000383ffff */
[----:B------:R-:W-:Y:S05]  /*4720*/  BSYNC.RECONVERGENT B0 ;  /* 0x0000000000007941 */ /* 0x000fea0003800200 */
.L_x_9875:
[----:B------:R-:W-:Y:S05]  /*4730*/  EXIT ;  /* 0x000000000000794d */ /* 0x000fea0003800000 */
.L_x_9877:
        /* <DEDUP_REMOVED lines=12> */
.L_x_10547:


//--------------------- .text._Z25selective_scan_bwd_kernelI32Selective_Scan_bwd_kernel_traitsILi32ELi4ELb0ELb1ELb1ELb0ELb0EN3c108BFloat16EfEEv12SSMParamsBwd --------------------------
	.section	.text._Z25selective_scan_bwd_kernelI32Selective_Scan_bwd_kernel_traitsILi32ELi4ELb0ELb1ELb1ELb0ELb0EN3c108BFloat16EfEEv12SSMParamsBwd,"ax",@progbits
	.align	128
        .global         _Z25selective_scan_bwd_kernelI32Selective_Scan_bwd_kernel_traitsILi32ELi4ELb0ELb1ELb1ELb0ELb0EN3c108BFloat16EfEEv12SSMParamsBwd
        .type           _Z25selective_scan_bwd_kernelI32Selective_Scan_bwd_kernel_traitsILi32ELi4ELb0ELb1ELb1ELb0ELb0EN3c108BFloat16EfEEv12SSMParamsBwd,@function
        .size           _Z25selective_scan_bwd_kernelI32Selective_Scan_bwd_kernel_traitsILi32ELi4ELb0ELb1ELb1ELb0ELb0EN3c108BFloat16EfEEv12SSMParamsBwd,(.L_x_10548 - _Z25selective_scan_bwd_kernelI32Selective_Scan_bwd_kernel_traitsILi32ELi4ELb0ELb1ELb1ELb0ELb0EN3c108BFloat16EfEEv12SSMParamsBwd)
        .other          _Z25selective_scan_bwd_kernelI32Selective_Scan_bwd_kernel_traitsILi32ELi4ELb0ELb1ELb1ELb0ELb0EN3c108BFloat16EfEEv12SSMParamsBwd,@"STO_CUDA_ENTRY STV_DEFAULT"
_Z25selective_scan_bwd_kernelI32Selective_Scan_bwd_kernel_traitsILi32ELi4ELb0ELb1ELb1ELb0ELb0EN3c108BFloat16EfEEv12SSMParamsBwd:
.text._Z25selective_scan_bwd_kernelI32Selective_Scan_bwd_kernel_traitsILi32ELi4ELb0ELb1ELb1ELb0ELb0EN3c108BFloat16EfEEv12SSMParamsBwd:
        /* <DEDUP_REMOVED lines=56> */
[----:B------:R-:W-:Y:S01]  /*0380*/  MOV R2, UR4 ;  /* 0x0000000400027c02 */ /* 0x000fe20008000f00 */
[----:B------:R-:W-:Y:S01]  /*0390*/  UIMAD UR4, UR18, UR13, UR7 ;  /* 0x0000000d120472a4 */ /* 0x000fe2000f8e0207 */
[----:B------:R-:W-:Y:S01]  /*03a0*/  ISETP.GE.AND P3, PT, R4, RZ, PT ;  /* 0x000000ff0400720c */ /* 0x000fe20003f66270 */
[----:B------:R-:W-:Y:S01]  /*03b0*/  IMAD.U32 R4, RZ, RZ, UR6 ;  /* 0x00000006ff047e24 */ /* 0x000fe2000f8e00ff */
[----:B------:R-:W-:Y:S01]  /*03c0*/  MOV R5, UR7 ;  /* 0x0000000700057c02 */ /* 0x000fe20008000f00 */
[----:B------:R-:W-:Y:S01]  /*03d0*/  IMAD.U32 R3, RZ, RZ, UR5 ;  /* 0x00000005ff037e24 */ /* 0x000fe2000f8e00ff */
[----:B------:R-:W0:Y:S01]  /*03e0*/  LDCU.64 UR6, c[0x0][0x498] ;  /* 0x00009300ff0677ac */ /* 0x000e220008000a00 */
[----:B------:R-:W4:Y:S02]  /*03f0*/  @P0 LDC.64 R6, c[0x0][0x480] ;  /* 0x00012000ff060b82 */ /* 0x000f240000000a00 */
[----:B------:R-:W-:Y:S01]  /*0400*/  @P1 VIADD R0, R0, 0x1 ;  /* 0x0000000100001836 */ /* 0x000fe20000000000 */
[----:B------:R-:W-:Y:S01]  /*0410*/  MOV R3, UR8 ;  /* 0x0000000800037c02 */ /* 0x000fe20008000f00 */
[----:B------:R-:W3:Y:S03]  /*0420*/  LDCU.64 UR8, c[0x0][0x3b0] ;  /* 0x00007600ff0877ac */ /* 0x000ee60008000a00 */
[----:B------:R-:W-:Y:S01]  /*0430*/  MOV R47, R0 ;  /* 0x00000000002f7202 */ /* 0x000fe20000000f00 */
[----:B--2---:R-:W-:Y:S01]  /*0440*/  @P0 IMAD R0, R10, UR18, R103 ;  /* 0x000000120a000c24 */ /* 0x004fe2000f8e0267 */
[----:B------:R-:W-:Y:S01]  /*0450*/  ISETP.NE.AND P2, PT, R8, RZ, PT ;  /* 0x000000ff0800720c */ /* 0x000fe20003f45270 */
[----:B------:R-:W-:Y:S01]  /*0460*/  IMAD.WIDE.U32 R2, R103, UR10, R2 ;  /* 0x0000000a67027c25 */ /* 0x000fe2000f8e0002 */
[----:B------:R-:W-:-:S02]  /*0470*/  LEA R9, R19, 0xffffff80, 0x7 ;  /* 0xffffff8013097811 */ /* 0x000fc400078e38ff */
[----:B------:R-:W-:Y:S01]  /*0480*/  ISETP.GE.AND P1, PT, R19, 0x1, PT ;  /* 0x000000011300780c */ /* 0x000fe20003f26270 */
[----:B------:R-:W-:Y:S02]  /*0490*/  @P0 IMAD R0, R0, R19, RZ ;  /* 0x0000001300000224 */ /* 0x000fe400078e02ff */
[----:B------:R-:W2:Y:S01]  /*04a0*/  LDC.64 R18, c[0x0][0x3e8] ;  /* 0x0000fa00ff127b82 */ /* 0x000ea20000000a00 */
[----:B------:R-:W-:Y:S01]  /*04b0*/  IMAD R13, R103, UR11, R3 ;  /* 0x0000000b670d7c24 */ /* 0x000fe2000f8e0203 */
[----:B------:R-:W3:Y:S01]  /*04c0*/  LDCU.64 UR10, c[0x0][0x3d0] ;  /* 0x00007a00ff0a77ac */ /* 0x000ee20008000a00 */
[----:B------:R-:W-:Y:S02]  /*04d0*/  IMAD.U32 R5, RZ, RZ, UR4 ;  /* 0x00000004ff057e24 */ /* 0x000fe4000f8e00ff */
[----:B------:R-:W-:Y:S01]  /*04e0*/  @!P3 IMAD.MOV R47, RZ, RZ, -R47 ;  /* 0x000000ffff2fb224 */ /* 0x000fe200078e0a2f */
[----:B0-----:R-:W-:Y:S01]  /*04f0*/  UIMAD.WIDE.U32 UR4, UR18, UR6, URZ ;  /* 0x00000006120472a5 */ /* 0x001fe2000f8e00ff */
[----:B------:R-:W-:Y:S01]  /*0500*/  @!P2 LOP3.LUT R47, RZ, R8, RZ, 0x33, !PT ;  /* 0x00000008ff2fa212 */ /* 0x000fe200078e33ff */
[----:B-1----:R-:W-:-:S02]  /*0510*/  @P0 IMAD R3, R0, R21, RZ ;  /* 0x0000001500030224 */ /* 0x002fc400078e02ff */
        /* <DEDUP_REMOVED lines=12> */
[----:B------:R-:W-:-:S04]  /*05e0*/  IMAD.WIDE.U32 R4, R103, UR14, R4 ;  /* 0x0000000e67047c25 */ /* 0x000fc8000f8e0004 */
[----:B--2---:R-:W-:Y:S01]  /*05f0*/  IMAD R0, R31, R18, RZ ;  /* 0x000000121f007224 */ /* 0x004fe200078e02ff */
[----:B------:R-:W-:Y:S01]  /*0600*/  IADD3 R91, P5, PT, R9, R2, RZ ;  /* 0x00000002095b7210 */ /* 0x000fe20007fbe0ff */
[----:B------:R-:W-:Y:S01]  /*0610*/  IMAD R7, R103, R17, R3 ;  /* 0x0000001167077224 */ /* 0x000fe200078e0203 */
[----:B------:R-:W-:Y:S01]  /*0620*/  IADD3 R93, P4, PT, R9, R4, RZ ;  /* 0x00000004095d7210 */ /* 0x000fe20007f9e0ff */
[----:B------:R-:W-:Y:S01]  /*0630*/  IMAD R17, R47, R19, R0 ;  /* 0x000000132f117224 */ /* 0x000fe200078e0200 */
[----:B------:R-:W-:Y:S01]  /*0640*/  SHF.R.S32.HI R0, RZ, 0x1f, R9 ;  /* 0x0000001fff007819 */ /* 0x000fe20000011409 */
[----:B------:R-:W-:Y:S02]  /*0650*/  IMAD R11, R103, UR15, R5 ;  /* 0x0000000f670b7c24 */ /* 0x000fe4000f8e0205 */
[----:B------:R-:W-:-:S04]  /*0660*/  IMAD.WIDE.U32 R2, R47, R14, UR6 ;  /* 0x000000062f027e25 */ /* 0x000fc8000f8e000e */
        /* <DEDUP_REMOVED lines=8> */
[C---:B------:R-:W-:Y:S01]  /*06f0*/  IADD3.X R6, PT, PT, R0.reuse, R11, RZ, P4, !PT ;  /* 0x0000000b00067210 */ /* 0x040fe200027fe4ff */
[----:B0-----:R-:W-:Y:S01]  /*0700*/  IMAD.WIDE.U32 R54, R103, R20, RZ ;  /* 0x0000001467367225 */ /* 0x001fe200078e00ff */
[----:B------:R-:W-:-:S02]  /*0710*/  IADD3.X R86, PT, PT, R0, R17, RZ, P2, !PT ;  /* 0x0000001100567210 */ /* 0x000fc400017fe4ff */
[----:B------:R-:W-:Y:S02]  /*0720*/  LEA.HI.X R95, R95, R97, R8, 0x1, P3 ;  /* 0x000000615f5f7211 */ /* 0x000fe400018f0c08 */
[----:B------:R-:W-:Y:S02]  /*0730*/  IADD3.X R4, PT, PT, R0, R7, RZ, P5, !PT ;  /* 0x0000000700047210 */ /* 0x000fe40002ffe4ff */
[----:B------:R-:W-:Y:S02]  /*0740*/  LEA R94, P4, R93, R22, 0x1 ;  /* 0x000000165d5e7211 */ /* 0x000fe400078808ff */
[----:B------:R-:W-:Y:S02]  /*0750*/  LEA R92, P0, R91, R24, 0x1 ;  /* 0x000000185b5c7211 */ /* 0x000fe400078008ff */
[----:B------:R-:W-:Y:S02]  /*0760*/  LEA R90, P2, R89, R26, 0x1 ;  /* 0x0000001a595a7211 */ /* 0x000fe400078408ff */
[----:B------:R-:W-:Y:S01]  /*0770*/  LEA R88, P3, R9, R28, 0x1 ;  /* 0x0000001c09587211 */ /* 0x000fe200078608ff */
[----:B------:R-:W-:Y:S01]  /*0780*/  IMAD R100, R103, R21, R55 ;  /* 0x0000001567647224 */ /* 0x000fe200078e0237 */
[----:B------:R-:W-:-:S02]  /*0790*/  LEA.HI.X R93, R93, R23, R6, 0x1, P4 ;  /* 0x000000175d5d7211 */ /* 0x000fc400020f0c06 */
[----:B------:R-:W-:Y:S02]  /*07a0*/  CS2R R98, SRZ ;  /* 0x0000000000627805 */ /* 0x000fe4000001ff00 */
[----:B------:R-:W-:Y:S02]  /*07b0*/  LEA.HI.X R91, R91, R25, R4, 0x1, P0 ;  /* 0x000000195b5b7211 */ /* 0x000fe400000f0c04 */
[----:B------:R-:W-:Y:S02]  /*07c0*/  LEA.HI.X R89, R89, R27, R2, 0x1, P2 ;  /* 0x0000001b59597211 */ /* 0x000fe400010f0c02 */
[----:B------:R-:W-:Y:S01]  /*07d0*/  LEA.HI.X R86, R9, R29, R86, 0x1, P3 ;  /* 0x0000001d09567211 */ /* 0x000fe200018f0c56 */
[----:B------:R-:W-:Y:S06]  /*07e0*/  @!P1 BRA `(.L_x_9878) ;  /* 0x0000002400089947 */ /* 0x000fec0003800000 */
[----:B------:R-:W0:Y:S01]  /*07f0*/  S2R R52, SR_TID.X ;  /* 0x0000000000347919 */ /* 0x000e220000002100 */
[----:B------:R-:W1:Y:S01]  /*0800*/  S2UR UR5, SR_CgaCtaId ;  /* 0x00000000000579c3 */ /* 0x000e620000008800 */
[----:B------:R-:W2:Y:S01]  /*0810*/  LDCU.64 UR6, c[0x0][0x3a0] ;  /* 0x00007400ff0677ac */ /* 0x000ea20008000a00 */
[----:B------:R-:W-:Y:S01]  /*0820*/  IMAD.MOV.U32 R53, RZ, RZ, RZ ;  /* 0x000000ffff357224 */ /* 0x000fe200078e00ff */
[----:B------:R-:W-:Y:S01]  /*0830*/  CS2R R98, SRZ ;  /* 0x0000000000627805 */ /* 0x000fe2000001ff00 */
[----:B------:R-:W3:Y:S04]  /*0840*/  LDCU.64 UR8, c[0x0][0x4c0] ;  /* 0x00009800ff0877ac */ /* 0x000ee80008000a00 */
[----:B------:R-:W4:Y:S01]  /*0850*/  LDC.64 R6, c[0x0][0x4b8] ;  /* 0x00012e00ff067b82 */ /* 0x000f220000000a00 */
[----:B------:R-:W4:Y:S01]  /*0860*/  LDCU.64 UR10, c[0x0][0x4e0] ;  /* 0x00009c00ff0a77ac */ /* 0x000f220008000a00 */
[----:B------:R-:W-:-:S06]  /*0870*/  UMOV UR4, 0x400 ;  /* 0x0000040000047882 */ /* 0x000fcc0000000000 */
[----:B------:R-:W4:Y:S01]  /*0880*/  LDC.64 R8, c[0x0][0x4d8] ;  /* 0x00013600ff087b82 */ /* 0x000f220000000a00 */
[----:B--2---:R-:W-:Y:S01]  /*0890*/  IMAD.WIDE.U32 R50, R103, UR6, RZ ;  /* 0x0000000667327c25 */ /* 0x004fe2000f8e00ff */
[----:B------:R-:W2:Y:S03]  /*08a0*/  LDCU UR6, c[0x0][0x394] ;  /* 0x00007280ff0677ac */ /* 0x000ea60008000800 */
[----:B---3--:R-:W-:Y:S01]  /*08b0*/  IMAD R0, R31, UR8, RZ ;  /* 0x000000081f007c24 */ /* 0x008fe2000f8e02ff */
[----:B-1----:R-:W-:Y:S01]  /*08c0*/  ULEA UR5, UR5, UR4, 0x18 ;  /* 0x0000000405057291 */ /* 0x002fe2000f8ec0ff */
[----:B------:R-:W-:Y:S01]  /*08d0*/  IMAD R97, R103, UR7, R51 ;  /* 0x0000000767617c24 */ /* 0x000fe2000f8e0233 */
[----:B0-----:R-:W-:Y:S01]  /*08e0*/  SHF.L.U32 R87, R52, 0x2, RZ ;  /* 0x0000000234577819 */ /* 0x001fe200000006ff */
[----:B----4-:R-:W-:-:S03]  /*08f0*/  IMAD.WIDE.U32 R2, R6, UR18, R52 ;  /* 0x0000001206027c25 */ /* 0x010fc6000f8e0034 */
[C---:B------:R-:W-:Y:S02]  /*0900*/  LEA R85, R52.reuse, UR5, 0x4 ;  /* 0x0000000534557c11 */ /* 0x040fe4000f8e20ff */
[----:B------:R-:W-:Y:S01]  /*0910*/  LOP3.LUT R81, R87, 0xf80, RZ, 0xc0, !PT ;  /* 0x00000f8057517812 */ /* 0x000fe200078ec0ff */
[----:B------:R-:W-:Y:S01]  /*0920*/  IMAD R3, R7, UR18, R3 ;  /* 0x0000001207037c24 */ /* 0x000fe2000f8e0203 */
[----:B------:R-:W-:Y:S01]  /*0930*/  LOP3.LUT R80, R52, 0x1f, RZ, 0xc0, !PT ;  /* 0x0000001f34507812 */ /* 0x000fe200078ec0ff */
[----:B------:R-:W-:Y:S01]  /*0940*/  IMAD R6, R31, UR10, RZ ;  /* 0x0000000a1f067c24 */ /* 0x000fe2000f8e02ff */
[--C-:B------:R-:W-:Y:S01]  /*0950*/  LOP3.LUT R81, R81, 0x1f, R52.reuse, 0xf8, !PT ;  /* 0x0000001f51517812 */ /* 0x100fe200078ef834 */
[----:B------:R-:W-:Y:S01]  /*0960*/  IMAD.WIDE.U32 R4, R8, UR18, R52 ;  /* 0x0000001208047c25 */ /* 0x000fe2000f8e0034 */
[----:B--2---:R-:W-:Y:S02]  /*0970*/  MOV R84, UR6 ;  /* 0x0000000600547c02 */ /* 0x004fe40008000f00 */
[----:B------:R-:W-:Y:S01]  /*0980*/  LOP3.LUT R43, R81, 0x20, RZ, 0xfc, !PT ;  /* 0x00000020512b7812 */ /* 0x000fe200078efcff */
[----:B------:R-:W-:Y:S01]  /*0990*/  IMAD R5, R9, UR18, R5 ;  /* 0x0000001209057c24 */ /* 0x000fe2000f8e0205 */
[----:B------:R-:W-:Y:S01]  /*09a0*/  LOP3.LUT R42, R81, 0x40, RZ, 0xfc, !PT ;  /* 0x00000040512a7812 */ /* 0x000fe200078efcff */
[----:B------:R-:W-:Y:S01]  /*09b0*/  IMAD R7, R47, UR9, R0 ;  /* 0x000000092f077c24 */ /* 0x000fe2000f8e0200 */
[----:B------:R-:W-:Y:S01]  /*09c0*/  LOP3.LUT R41, R81, 0x60, RZ, 0xfc, !PT ;  /* 0x0000006051297812 */ /* 0x000fe200078efcff */
[----:B------:R-:W-:-:S04]  /*09d0*/  IMAD.WIDE.U32 R48, R47, UR8, R2 ;  /* 0x000000082f307c25 */ /* 0x000fc8000f8e0002 */
[----:B------:R-:W-:Y:S01]  /*09e0*/  IMAD R39, R47, UR11, R6 ;  /* 0x0000000b2f277c24 */ /* 0x000fe2000f8e0206 */
[----:B------:R-:W-:Y:S01]  /*09f0*/  IADD3 R40, PT, PT, R49, R7, RZ ;  /* 0x0000000731287210 */ /* 0x000fe20007ffe0ff */
[----:B------:R-:W-:-:S04]  /*0a00*/  IMAD.WIDE.U32 R46, R47, UR10, R4 ;  /* 0x0000000a2f2e7c25 */ /* 0x000fc8000f8e0004 */
[----:B------:R-:W-:Y:S02]  /*0a10*/  VIADD R3, R85, 0x200 ;  /* 0x0000020055037836 */ /* 0x000fe40000000000 */
[C---:B------:R-:W-:Y:S02]  /*0a20*/  VIADD R45, R52.reuse, 0x200 ;  /* 0x00000200342d7836 */ /* 0x040fe40000000000 */
[----:B------:R-:W-:Y:S02]  /*0a30*/  IMAD R44, R52, -0xc, R3 ;  /* 0xfffffff4342c7824 */ /* 0x000fe400078e0203 */
[----:B------:R-:W-:-:S07]  /*0a40*/  IMAD.IADD R39, R47, 0x1, R39 ;  /* 0x000000012f277824 */ /* 0x000fce00078e0227 */
.L_x_9894:
        /* <DEDUP_REMOVED lines=17> */
[----:B---3--:R-:W3:Y:S04]  /*0b60*/  @!P1 LDG.E.U16 R6, desc[UR16][R2.64+0x40] ;  /* 0x0000401002069981 */ /* 0x008ee8000c1e1500 */
        /* <DEDUP_REMOVED lines=31> */
[----:B---3--:R-:W-:Y:S01]  /*0d60*/  PRMT R10, RZ, 0x7610, R10 ;  /* 0x00007610ff0a7816 */ /* 0x008fe2000000000a */
        /* <DEDUP_REMOVED lines=14> */
[----:B------:R-:W-:Y:S01]  /*0e50*/  IMAD.U32 R28, R21, 0x10000, RZ ;  /* 0x00010000151c7824 */ /* 0x000fe200078e00ff */
[----:B------:R-:W-:-:S02]  /*0e60*/  SHF.L.U32 R23, R23, 0x10, RZ ;  /* 0x0000001017177819 */ /* 0x000fc400000006ff */
[----:B------:R-:W-:Y:S02]  /*0e70*/  CS2R R24, SRZ ;  /* 0x0000000000187805 */ /* 0x000fe4000001ff00 */
[----:B------:R-:W-:Y:S02]  /*0e80*/  PRMT R19, R21, 0x7632, R19 ;  /* 0x0000763215137816 */ /* 0x000fe40000000013 */
[----:B------:R-:W-:Y:S02]  /*0e90*/  CS2R R20, SRZ ;  /* 0x0000000000147805 */ /* 0x000fe4000001ff00 */
[----:B------:R-:W-:Y:S01]  /*0ea0*/  SHF.L.U32 R19, R19, 0x10, RZ ;  /* 0x0000001013137819 */ /* 0x000fe200000006ff */
[----:B--2---:R-:W-:Y:S04]  /*0eb0*/  STS.U16 [R31], R0 ;  /* 0x000000001f007388 */ /* 0x004fe80000000400 */
[----:B---3--:R-:W-:Y:S04]  /*0ec0*/  STS.U16 [R31+0x40], R8 ;  /* 0x000040081f007388 */ /* 0x008fe80000000400 */
[----:B----4-:R-:W-:Y:S04]  /*0ed0*/  STS.U16 [R31+0x80], R10 ;  /* 0x0000800a1f007388 */ /* 0x010fe80000000400 */
[----:B------:R-:W-:Y:S01]  /*0ee0*/  STS.U16 [R31+0xc0], R18 ;  /* 0x0000c0121f007388 */ /* 0x000fe20000000400 */
[----:B------:R-:W-:-:S03]  /*0ef0*/  NOP ;  /* 0x0000000000007918 */ /* 0x000fc60000000000 */
[----:B------:R-:W0:Y:S02]  /*0f00*/  LDS.64 R4, [R30] ;  /* 0x000000001e047984 */ /* 0x000e240000000a00 */
[C---:B0-----:R-:W-:Y:S01]  /*0f10*/  PRMT R22, R4.reuse, 0x7632, R22 ;  /* 0x0000763204167816 */ /* 0x041fe20000000016 */
[C---:B------:R-:W-:Y:S01]  /*0f20*/  IMAD.U32 R26, R5.reuse, 0x10000, RZ ;  /* 0x00010000051a7824 */ /* 0x040fe200078e00ff */
[----:B------:R-:W-:Y:S02]  /*0f30*/  SHF.L.U32 R27, R4, 0x10, RZ ;  /* 0x00000010041b7819 */ /* 0x000fe400000006ff */
[----:B------:R-:W-:Y:S01]  /*0f40*/  PRMT R0, R5, 0x7632, R0 ;  /* 0x0000763205007816 */ /* 0x000fe20000000000 */
[----:B------:R-:W-:Y:S02]  /*0f50*/  IMAD.U32 R22, R22, 0x10000, RZ ;  /* 0x0001000016167824 */ /* 0x000fe400078e00ff */
[-C--:B-----5:R-:W-:Y:S01]  /*0f60*/  FMUL.FTZ R16, R26, R102.reuse ;  /* 0x000000661a107220 */ /* 0x0a0fe20000410000 */
[C---:B------:R-:W-:Y:S01]  /*0f70*/  FFMA.FTZ R99, R27.reuse, R29, R99 ;  /* 0x0000001d1b637223 */ /* 0x040fe20000010063 */
[----:B------:R-:W-:Y:S01]  /*0f80*/  FMUL.FTZ R17, R27, R102 ;  /* 0x000000661b117220 */ /* 0x000fe20000410000 */
[----:B------:R-:W-:-:S02]  /*0f90*/  IMAD.U32 R18, R0, 0x10000, RZ ;  /* 0x0001000000127824 */ /* 0x000fc400078e00ff */
[CC--:B------:R-:W-:Y:S01]  /*0fa0*/  FMUL.FTZ R15, R22.reuse, R102.reuse ;  /* 0x00000066160f7220 */ /* 0x0c0fe20000410000 */
[----:B------:R-:W-:Y:S01]  /*0fb0*/  FFMA.FTZ R99, R22, R23, R99 ;  /* 0x0000001716637223 */ /* 0x000fe20000010063 */
[----:B------:R-:W-:-:S03]  /*0fc0*/  FMUL.FTZ R14, R18, R102 ;  /* 0x00000066120e7220 */ /* 0x000fc60000410000 */
[----:B------:R-:W-:-:S04]  /*0fd0*/  FFMA.FTZ R99, R26, R28, R99 ;  /* 0x0000001c1a637223 */ /* 0x000fc80000010063 */
[----:B------:R-:W-:Y:S01]  /*0fe0*/  FFMA.FTZ R99, R18, R19, R99 ;  /* 0x0000001312637223 */ /* 0x000fe20000010063 */
[----:B------:R-:W-:Y:S06]  /*0ff0*/  BAR.SYNC.DEFER_BLOCKING 0x0 ;  /* 0x0000000000007b1d */ /* 0x000fec0000010000 */
[----:B------:R-:W-:Y:S05]  /*1000*/  BRA.U !UP0, `(.L_x_9879) ;  /* 0x0000001508bc7547 */ /* 0x000fea000b800000 */
[----:B------:R-:W0:Y:S01]  /*1010*/  LDC.64 R64, c[0x0][0x3a8] ;  /* 0x0000ea00ff407b82 */ /* 0x000e220000000a00 */
[C---:B------:R-:W-:Y:S01]  /*1020*/  PRMT R0, R2.reuse, 0x7632, R0 ;  /* 0x0000763202007816 */ /* 0x040fe20000000000 */
[C---:B------:R-:W-:Y:S01]  /*1030*/  IMAD.U32 R10, R3.reuse, 0x10000, RZ ;  /* 0x00010000030a7824 */ /* 0x040fe200078e00ff */
[----:B------:R-:W-:Y:S01]  /*1040*/  SHF.L.U32 R4, R2, 0x10, RZ ;  /* 0x0000001002047819 */ /* 0x000fe200000006ff */
[----:B------:R-:W-:Y:S01]  /*1050*/  IMAD.SHL.U32 R8, R84, 0x100, RZ ;  /* 0x0000010054087824 */ /* 0x000fe200078e00ff */
[----:B------:R-:W-:Y:S01]  /*1060*/  PRMT R2, R3, 0x7632, R2 ;  /* 0x0000763203027816 */ /* 0x000fe20000000002 */
[----:B------:R-:W-:Y:S01]  /*1070*/  IMAD.U32 R0, R0, 0x10000, RZ ;  /* 0x0001000000007824 */ /* 0x000fe200078e00ff */
[----:B------:R-:W-:Y:S01]  /*1080*/  IADD3 R60, P1, PT, R58, R48, RZ ;  /* 0x000000303a3c7210 */ /* 0x000fe20007f3e0ff */
[----:B------:R-:W1:Y:S01]  /*1090*/  LDC.64 R66, c[0x0][0x440] ;  /* 0x00011000ff427b82 */ /* 0x000e620000000a00 */
[----:B------:R-:W-:Y:S01]  /*10a0*/  SHF.L.U32 R2, R2, 0x10, RZ ;  /* 0x0000001002027819 */ /* 0x000fe200000006ff */
[--C-:B------:R-:W-:Y:S01]  /*10b0*/  FADD.FTZ R11, R4, R101.reuse ;  /* 0x00000065040b7221 */ /* 0x100fe20000010000 */
[----:B------:R-:W-:Y:S01]  /*10c0*/  ISETP.NE.AND P0, PT, R84, 0x1, PT ;  /* 0x000000015400780c */ /* 0x000fe20003f05270 */
[--C-:B------:R-:W-:Y:S01]  /*10d0*/  FADD.FTZ R10, R10, R101.reuse ;  /* 0x000000650a0a7221 */ /* 0x100fe20000010000 */
[----:B------:R-:W-:Y:S01]  /*10e0*/  SHF.L.U32 R9, R38, 0x8, RZ ;  /* 0x0000000826097819 */ /* 0x000fe200000006ff */
[--C-:B------:R-:W-:Y:S01]  /*10f0*/  FADD.FTZ R7, R0, R101.reuse ;  /* 0x0000006500077221 */ /* 0x100fe20000010000 */
[----:B------:R-:W-:Y:S01]  /*1100*/  IADD3 R62, P3, PT, R58, R46, RZ ;  /* 0x0000002e3a3e7210 */ /* 0x000fe20007f7e0ff */
[----:B------:R-:W2:Y:S01]  /*1110*/  LDC.64 R68, c[0x0][0x3c0] ;  /* 0x0000f000ff447b82 */ /* 0x000ea20000000a00 */
[----:B------:R-:W-:Y:S01]  /*1120*/  FADD.FTZ R6, R2, R101 ;  /* 0x0000006502067221 */ /* 0x000fe20000010000 */
[----:B------:R-:W-:Y:S01]  /*1130*/  HFMA2 R25, -RZ, RZ, 0, 0 ;  /* 0x00000000ff197431 */ /* 0x000fe200000001ff */
[----:B------:R-:W-:Y:S01]  /*1140*/  ISETP.GE.AND P2, PT, R81, R37, PT ;  /* 0x000000255100720c */ /* 0x000fe20003f46270 */
[----:B------:R-:W-:Y:S01]  /*1150*/  IMAD.IADD R12, R58, 0x1, R52 ;  /* 0x000000013a0c7824 */ /* 0x000fe200078e0234 */
[----:B------:R-:W-:Y:S01]  /*1160*/  IADD3 R13, PT, PT, R84, -0x2, RZ ;  /* 0xfffffffe540d7810 */ /* 0x000fe20007ffe0ff */
[----:B------:R-:W-:Y:S01]  /*1170*/  IMAD.X R61, RZ, RZ, R40, P1 ;  /* 0x000000ffff3d7224 */ /* 0x000fe200008e0628 */
[----:B------:R-:W-:Y:S01]  /*1180*/  ISETP.EQ.AND P0, PT, R52, RZ, P0 ;  /* 0x000000ff3400720c */ /* 0x000fe20000702270 */
[----:B------:R-:W3:Y:S01]  /*1190*/  LDC.64 R70, c[0x0][0x3e0] ;  /* 0x0000f800ff467b82 */ /* 0x000ee20000000a00 */
[----:B------:R-:W-:Y:S01]  /*11a0*/  LOP3.LUT R9, R9, 0x100, RZ, 0xc0, !PT ;  /* 0x0000010009097812 */ /* 0x000fe200078ec0ff */
[----:B------:R-:W-:Y:S01]  /*11b0*/  FMUL.FTZ R5, R11, R29 ;  /* 0x0000001d0b057220 */ /* 0x000fe20000410000 */
[----:B------:R-:W-:Y:S01]  /*11c0*/  LOP3.LUT R8, R8, 0x100, RZ, 0xc0, !PT ;  /* 0x0000010008087812 */ /* 0x000fe200078ec0ff */
[----:B------:R-:W-:Y:S01]  /*11d0*/  FMUL.FTZ R4, R10, R28 ;  /* 0x0000001c0a047220 */ /* 0x000fe20000410000 */
[----:B------:R-:W-:Y:S01]  /*11e0*/  IADD3.X R63, PT, PT, RZ, R39, RZ, P3, !PT ;  /* 0x00000027ff3f7210 */ /* 0x000fe20001ffe4ff */
[----:B------:R-:W-:Y:S01]  /*11f0*/  FMUL.FTZ R3, R7, R23 ;  /* 0x0000001707037220 */ /* 0x000fe20000410000 */
[----:B------:R-:W-:Y:S01]  /*1200*/  FMUL.FTZ R2, R6, R19 ;  /* 0x0000001306027220 */ /* 0x000fe20000410000 */
[----:B------:R-:W4:Y:S01]  /*1210*/  LDC.64 R72, c[0x0][0x4d0] ;  /* 0x00013400ff487b82 */ /* 0x000f220000000a00 */
[----:B------:R-:W0:Y:S01]  /*1220*/  LDCU UR12, c[0x0][0x394] ;  /* 0x00007280ff0c77ac */ /* 0x000e220008000800 */
[----:B------:R-:W0:Y:S06]  /*1230*/  LDCU UR14, c[0x0][0x38c] ;  /* 0x00007180ff0e77ac */ /* 0x000e2c0008000800 */
[----:B------:R-:W0:Y:S01]  /*1240*/  LDC.64 R74, c[0x0][0x4f0] ;  /* 0x00013c00ff4a7b82 */ /* 0x000e220000000a00 */
[----:B------:R-:W0:Y:S01]  /*1250*/  LDCU UR13, c[0x0][0x388] ;  /* 0x00007100ff0d77ac */ /* 0x000e220008000800 */
[----:B------:R-:W0:Y:S01]  /*1260*/  LDCU.64 UR8, c[0x0][0x538] ;  /* 0x0000a700ff0877ac */ /* 0x000e220008000a00 */
[----:B------:R-:W0:Y:S01]  /*1270*/  LDCU.64 UR10, c[0x0][0x540] ;  /* 0x0000a800ff0a77ac */ /* 0x000e220008000a00 */
[----:B------:R-:W-:-:S05]  /*1280*/  UMOV UR4, URZ ;  /* 0x000000ff00047c82 */ /* 0x000fca0008000000 */
.L_x_9893:
[----:B------:R-:W-:Y:S01]  /*1290*/  MOV R35, RZ ;  /* 0x000000ff00237202 */ /* 0x000fe20000000f00 */
[----:B------:R-:W-:Y:S01]  /*12a0*/  IMAD.MOV.U32 R34, RZ, RZ, R81 ;  /* 0x000000ffff227224 */ /* 0x000fe200078e0051 */
[-C--:B------:R-:W-:Y:S02]  /*12b0*/  ISETP.GE.AND P4, PT, R42, R37.reuse, PT ;  /* 0x000000252a00720c */ /* 0x080fe40003f86270 */
[-C--:B------:R-:W-:Y:S01]  /*12c0*/  ISETP.GE.AND P3, PT, R43, R37.reuse, PT ;  /* 0x000000252b00720c */ /* 0x080fe20003f66270 */
[----:B--2---:R-:W-:Y:S01]  /*12d0*/  IMAD.WIDE.U32 R76, R68, UR4, R34 ;  /* 0x00000004444c7c25 */ /* 0x004fe2000f8e0022 */
[----:B------:R-:W-:-:S03]  /*12e0*/  ISETP.GE.AND P1, PT, R41, R37, PT ;  /* 0x000000252900720c */ /* 0x000fc60003f26270 */
[----:B------:R-:W-:Y:S01]  /*12f0*/  IMAD R0, R69, UR4, R77 ;  /* 0x0000000445007c24 */ /* 0x000fe2000f8e024d */
[----:B------:R-:W-:-:S04]  /*1300*/  LEA R32, P5, R76, R90, 0x1 ;  /* 0x0000005a4c207211 */ /* 0x000fc800078a08ff */
[----:B------:R-:W-:-:S05]  /*1310*/  LEA.HI.X R33, R76, R89, R0, 0x1, P5 ;  /* 0x000000594c217211 */ /* 0x000fca00028f0c00 */
[----:B------:R-:W2:Y:S04]  /*1320*/  @!P2 LDG.E.U16 R106, desc[UR16][R32.64] ;  /* 0x00000010206aa981 */ /* 0x000ea8000c1e1500 */
[----:B------:R-:W5:Y:S04]  /*1330*/  @!P4 LDG.E.U16 R0, desc[UR16][R32.64+0x80] ;  /* 0x000080102000c981 */ /* 0x000f68000c1e1500 */
[----:B----4-:R-:W4:Y:S04]  /*1340*/  @!P3 LDG.E.U16 R83, desc[UR16][R32.64+0x40] ;  /* 0x000040102053b981 */ /* 0x010f28000c1e1500 */
[----:B-1----:R1:W4:Y:S02]  /*1350*/  @!P1 LDG.E.U16 R105, desc[UR16][R32.64+0xc0] ;  /* 0x0000c01020699981 */ /* 0x002324000c1e1500 */
[----:B-1----:R-:W-:Y:S01]  /*1360*/  MOV R33, R97 ;  /* 0x0000006100217202 */ /* 0x002fe20000000f00 */
[----:B------:R-:W-:-:S04]  /*1370*/  IMAD.MOV.U32 R32, RZ, RZ, R50 ;  /* 0x000000ffff207224 */ /* 0x000fc800078e0032 */
[----:B0-----:R-:W-:Y:S01]  /*1380*/  IMAD.WIDE.U32 R78, R64, UR4, R32 ;  /* 0x00000004404e7c25 */ /* 0x001fe2000f8e0020 */
[----:B------:R-:W-:-:S03]  /*1390*/  MOV R104, RZ ;  /* 0x000000ff00687202 */ /* 0x000fc60000000f00 */
[----:B------:R-:W-:Y:S01]  /*13a0*/  IMAD R77, R65, UR4, R79 ;  /* 0x00000004414d7c24 */ /* 0x000fe2000f8e024f */
[----:B------:R-:W-:Y:S01]  /*13b0*/  LEA R76, P5, R78, R66, 0x2 ;  /* 0x000000424e4c7211 */ /* 0x000fe200078a10ff */
[----:B------:R-:W-:Y:S02]  /*13c0*/  IMAD.MOV.U32 R82, RZ, RZ, RZ ;  /* 0x000000ffff527224 */ /* 0x000fe400078e00ff */
[----:B---3--:R-:W-:Y:S01]  /*13d0*/  IMAD.WIDE.U32 R34, R70, UR4, R34 ;  /* 0x0000000446227c25 */ /* 0x008fe2000f8e0022 */
[----:B------:R-:W-:Y:S02]  /*13e0*/  LEA.HI.X R77, R78, R67, R77, 0x2, P5 ;  /* 0x000000434e4d7211 */ /* 0x000fe400028f144d */
[----:B------:R-:W-:Y:S01]  /*13f0*/  ISETP.GE.AND P5, PT, R81, R37, PT ;  /* 0x000000255100720c */ /* 0x000fe20003fa6270 */
[----:B------:R-:W-:Y:S01]  /*1400*/  IMAD R35, R71, UR4, R35 ;  /* 0x0000000447237c24 */ /* 0x000fe2000f8e0223 */
[----:B------:R-:W-:-:S04]  /*1410*/  LEA R32, P6, R34, R88, 0x1 ;  /* 0x0000005822207211 */ /* 0x000fc800078c08ff */
[----:B------:R-:W-:Y:S02]  /*1420*/  LEA.HI.X R33, R34, R86, R35, 0x1, P6 ;  /* 0x0000005622217211 */ /* 0x000fe400030f0c23 */
[----:B--2---:R-:W-:Y:S02]  /*1430*/  @!P2 PRMT R82, R106, 0x5410, RZ ;  /* 0x000054106a52a816 */ /* 0x004fe400000000ff */
[----:B-----5:R-:W-:Y:S02]  /*1440*/  @!P4 PRMT R104, R0, 0x5410, RZ ;  /* 0x000054100068c816 */ /* 0x020fe400000000ff */
[----:B------:R0:W2:Y:S01]  /*1450*/  LDG.E R0, desc[UR16][R76.64] ;  /* 0x000000104c007981 */ /* 0x0000a2000c1e1900 */
[----:B----4-:R-:W-:Y:S02]  /*1460*/  @!P3 PRMT R82, R82, 0x5410, R83 ;  /* 0x000054105252b816 */ /* 0x010fe40000000053 */
[--C-:B------:R-:W-:Y:S02]  /*1470*/  @!P1 PRMT R104, R104, 0x5410, R105.reuse ;  /* 0x0000541068689816 */ /* 0x100fe40000000069 */
[----:B------:R-:W-:-:S02]  /*1480*/  PRMT R105, R82, 0x7632, R105 ;  /* 0x0000763252697816 */ /* 0x000fc40000000069 */
[----:B------:R-:W-:Y:S01]  /*1490*/  PRMT R106, R104, 0x7632, R106 ;  /* 0x00007632686a7816 */ /* 0x000fe2000000006a */
[----:B------:R-:W-:Y:S04]  /*14a0*/  STS.U16 [R31], R82 ;  /* 0x000000521f007388 */ /* 0x000fe80000000400 */
[----:B------:R-:W-:Y:S04]  /*14b0*/  STS.U16 [R31+0x40], R105 ;  /* 0x000040691f007388 */ /* 0x000fe80000000400 */
[----:B------:R-:W-:Y:S04]  /*14c0*/  STS.U16 [R31+0x80], R104 ;  /* 0x000080681f007388 */ /* 0x000fe80000000400 */
[----:B------:R-:W-:Y:S01]  /*14d0*/  STS.U16 [R31+0xc0], R106 ;  /* 0x0000c06a1f007388 */ /* 0x000fe20000000400 */
[----:B------:R-:W-:-:S03]  /*14e0*/  NOP ;  /* 0x0000000000007918 */ /* 0x000fc60000000000 */
[----:B------:R-:W3:Y:S04]  /*14f0*/  @!P5 LDG.E.U16 R34, desc[UR16][R32.64] ;  /* 0x000000102022d981 */ /* 0x000ee8000c1e1500 */
[----:B------:R-:W4:Y:S04]  /*1500*/  @!P4 LDG.E.U16 R79, desc[UR16][R32.64+0x80] ;  /* 0x00008010204fc981 */ /* 0x000f28000c1e1500 */
[----:B------:R-:W5:Y:S04]  /*1510*/  @!P3 LDG.E.U16 R35, desc[UR16][R32.64+0x40] ;  /* 0x000040102023b981 */ /* 0x000f68000c1e1500 */
[----:B------:R1:W2:Y:S01]  /*1520*/  @!P1 LDG.E.U16 R83, desc[UR16][R32.64+0xc0] ;  /* 0x0000c01020539981 */ /* 0x0002a2000c1e1500 */
[----:B------:R-:W-:Y:S01]  /*1530*/  IMAD.MOV.U32 R78, RZ, RZ, RZ ;  /* 0x000000ffff4e7224 */ /* 0x000fe200078e00ff */
[----:B0-----:R-:W-:-:S02]  /*1540*/  MOV R76, RZ ;  /* 0x000000ff004c7202 */ /* 0x001fc40000000f00 */
[----:B-1----:R-:W0:Y:S01]  /*1550*/  LDS.64 R32, [R30] ;  /* 0x000000001e207984 */ /* 0x002e220000000a00 */
[----:B------:R-:W1:Y:S01]  /*1560*/  S2UR UR7, SR_CgaCtaId ;  /* 0x00000000000779c3 */ /* 0x000e620000008800 */
[----:B------:R-:W-:Y:S01]  /*1570*/  UMOV UR6, 0x400 ;  /* 0x0000040000067882 */ /* 0x000fe20000000000 */
[----:B------:R-:W-:Y:S01]  /*1580*/  BSSY.RECONVERGENT B0, `(.L_x_9880) ;  /* 0x000003b000007945 */ /* 0x000fe20003800200 */
[----:B-1----:R-:W-:Y:S01]  /*1590*/  ULEA UR6, UR7, UR6, 0x18 ;  /* 0x0000000607067291 */ /* 0x002fe2000f8ec0ff */
[C---:B0-----:R-:W-:Y:S02]  /*15a0*/  PRMT R107, R32.reuse, 0x7632, R107 ;  /* 0x00007632206b7816 */ /* 0x041fe4000000006b */
[----:B------:R-:W-:Y:S01]  /*15b0*/  SHF.L.U32 R104, R32, 0x10, RZ ;  /* 0x0000001020687819 */ /* 0x000fe200000006ff */
[C---:B------:R-:W-:Y:S01]  /*15c0*/  IMAD.U32 R105, R33.reuse, 0x10000, RZ ;  /* 0x0001000021697824 */ /* 0x040fe200078e00ff */
[----:B------:R-:W-:Y:S02]  /*15d0*/  PRMT R106, R33, 0x7632, R106 ;  /* 0x00007632216a7816 */ /* 0x000fe4000000006a */
[----:B------:R-:W-:-:S03]  /*15e0*/  SHF.L.U32 R107, R107, 0x10, RZ ;  /* 0x000000106b6b7819 */ /* 0x000fc600000006ff */
[----:B------:R-:W-:Y:S02]  /*15f0*/  IMAD.U32 R106, R106, 0x10000, RZ ;  /* 0x000100006a6a7824 */ /* 0x000fe400078e00ff */
[----:B------:R-:W-:Y:S01]  /*1600*/  FMUL.FTZ R114, R5, R104 ;  /* 0x0000006805727220 */ /* 0x000fe20000410000 */
[----:B------:R-:W-:Y:S01]  /*1610*/  FMUL.FTZ R116, R4, R105 ;  /* 0x0000006904747220 */ /* 0x000fe20000410000 */
[----:B------:R-:W-:Y:S01]  /*1620*/  FMUL.FTZ R115, R3, R107 ;  /* 0x0000006b03737220 */ /* 0x000fe20000410000 */
[----:B------:R-:W-:Y:S01]  /*1630*/  FMUL.FTZ R111, R2, R106 ;  /* 0x0000006a026f7220 */ /* 0x000fe20000410000 */
[----:B---3--:R-:W-:Y:S02]  /*1640*/  @!P5 PRMT R78, R34, 0x5410, RZ ;  /* 0x00005410224ed816 */ /* 0x008fe400000000ff */
[----:B----4-:R-:W-:Y:S02]  /*1650*/  @!P4 PRMT R76, R79, 0x5410, RZ ;  /* 0x000054104f4cc816 */ /* 0x010fe400000000ff */
[----:B-----5:R-:W-:-:S02]  /*1660*/  @!P3 PRMT R78, R78, 0x5410, R35 ;  /* 0x000054104e4eb816 */ /* 0x020fc40000000023 */
[----:B--2---:R-:W-:Y:S02]  /*1670*/  @!P1 PRMT R76, R76, 0x5410, R83 ;  /* 0x000054104c4c9816 */ /* 0x004fe40000000053 */
[----:B------:R-:W-:Y:S02]  /*1680*/  PRMT R79, R78, 0x7632, R79 ;  /* 0x000076324e4f7816 */ /* 0x000fe4000000004f */
[----:B------:R-:W-:Y:S01]  /*1690*/  PRMT R82, R76, 0x7632, R82 ;  /* 0x000076324c527816 */ /* 0x000fe20000000052 */
[----:B------:R-:W-:Y:S04]  /*16a0*/  STS.U16 [R31+0x100], R78 ;  /* 0x0001004e1f007388 */ /* 0x000fe80000000400 */
[----:B------:R0:W-:Y:S04]  /*16b0*/  STS.U16 [R31+0x180], R76 ;  /* 0x0001804c1f007388 */ /* 0x0001e80000000400 */
[----:B------:R-:W-:Y:S04]  /*16c0*/  STS.U16 [R31+0x140], R79 ;  /* 0x0001404f1f007388 */ /* 0x000fe80000000400 */
[----:B------:R-:W-:Y:S01]  /*16d0*/  STS.U16 [R31+0x1c0], R82 ;  /* 0x0001c0521f007388 */ /* 0x000fe20000000400 */
[----:B------:R-:W-:-:S03]  /*16e0*/  NOP ;  /* 0x0000000000007918 */ /* 0x000fc60000000000 */
[----:B------:R-:W1:Y:S01]  /*16f0*/  LDS.64 R34, [R30+0x100] ;  /* 0x000100001e227984 */ /* 0x000e620000000a00 */
[----:B------:R-:W-:-:S04]  /*1700*/  FMUL.FTZ R77, R0, 1.4426950216293334961 ;  /* 0x3fb8aa3b004d7820 */ /* 0x000fc80000410000 */
[-C--:B------:R-:W-:Y:S01]  /*1710*/  FMUL.FTZ R113, R11, R77.reuse ;  /* 0x0000004d0b717220 */ /* 0x080fe20000410000 */
[----:B0-----:R-:W-:Y:S01]  /*1720*/  VIADD R76, R9, UR4 ;  /* 0x00000004094c7c36 */ /* 0x001fe20008000000 */
[----:B------:R-:W-:Y:S01]  /*1730*/  ISETP.NE.AND P3, PT, R52, RZ, PT ;  /* 0x000000ff3400720c */ /* 0x000fe20003f65270 */
[----:B------:R-:W-:-:S03]  /*1740*/  FMUL.FTZ R110, R7, R77 ;  /* 0x0000004d076e7220 */ /* 0x000fc60000410000 */
[----:B------:R-:W0:Y:S01]  /*1750*/  MUFU.EX2 R113, R113 ;  /* 0x0000007100717308 */ /* 0x000e220000000800 */
[----:B------:R-:W-:Y:S01]  /*1760*/  SEL R76, R76, R45, !P3 ;  /* 0x0000002d4c4c7207 */ /* 0x000fe20005800000 */
[-C--:B------:R-:W-:Y:S01]  /*1770*/  FMUL.FTZ R112, R10, R77.reuse ;  /* 0x0000004d0a707220 */ /* 0x080fe20000410000 */
[----:B------:R-:W-:Y:S01]  /*1780*/  FMUL.FTZ R77, R6, R77 ;  /* 0x0000004d064d7220 */ /* 0x000fe20000410000 */
[----:B------:R-:W-:Y:S02]  /*1790*/  ISETP.NE.AND P1, PT, R52, 0x1f, PT ;  /* 0x0000001f3400780c */ /* 0x000fe40003f25270 */
[----:B------:R-:W-:Y:S02]  /*17a0*/  LEA R78, R76, UR6, 0x2 ;  /* 0x000000064c4e7c11 */ /* 0x000fe4000f8e10ff */
[----:B------:R-:W2:Y:S08]  /*17b0*/  MUFU.EX2 R110, R110 ;  /* 0x0000006e006e7308 */ /* 0x000eb00000000800 */
[----:B------:R-:W3:Y:S01]  /*17c0*/  MUFU.EX2 R112, R112 ;  /* 0x0000007000707308 */ /* 0x000ee20000000800 */
[----:B0-----:R0:W-:Y:S01]  /*17d0*/  STS [R78+0x838], R113 ;  /* 0x000838714e007388 */ /* 0x0011e20000000800 */
[----:B-1----:R-:W-:-:S02]  /*17e0*/  PRMT R32, R34, 0x7632, R32 ;  /* 0x0000763222207816 */ /* 0x002fc40000000020 */
[----:B------:R-:W-:-:S04]  /*17f0*/  SHF.L.U32 R76, R34, 0x10, RZ ;  /* 0x00000010224c7819 */ /* 0x000fc800000006ff */
[----:B------:R0:W1:Y:S01]  /*1800*/  MUFU.EX2 R34, R77 ;  /* 0x0000004d00227308 */ /* 0x0000620000000800 */
[C---:B------:R-:W-:Y:S01]  /*1810*/  PRMT R33, R35.reuse, 0x7632, R33 ;  /* 0x0000763223217816 */ /* 0x040fe20000000021 */
[----:B------:R-:W-:Y:S01]  /*1820*/  IMAD.U32 R109, R35, 0x10000, RZ ;  /* 0x00010000236d7824 */ /* 0x000fe200078e00ff */
[----:B------:R-:W-:-:S03]  /*1830*/  SHF.L.U32 R117, R32, 0x10, RZ ;  /* 0x0000001020757819 */ /* 0x000fc600000006ff */
[----:B------:R-:W-:Y:S02]  /*1840*/  IMAD.U32 R33, R33, 0x10000, RZ ;  /* 0x0001000021217824 */ /* 0x000fe400078e00ff */
        /* <DEDUP_REMOVED lines=9> */
[----:B------:R-:W-:-:S05]  /*18e0*/  VIADD R32, R8, UR4 ;  /* 0x0000000408207c36 */ /* 0x000fca0008000000 */
[----:B------:R-:W-:-:S05]  /*18f0*/  LEA R32, R32, UR6, 0x2 ;  /* 0x0000000620207c11 */ /* 0x000fca000f8e10ff */
[----:B------:R3:W4:Y:S01]  /*1900*/  LDS R121, [R32+0x838] ;  /* 0x0008380020797984 */ /* 0x0007220000000800 */
[----:B------:R-:W-:Y:S05]  /*1910*/  BRA `(.L_x_9882) ;  /* 0x0000000000047947 */ /* 0x000fea0003800000 */
.L_x_9881:
[----:B------:R0:W2:Y:S02]  /*1920*/  LDS R121, [R87+UR5+0x103c] ;  /* 0x00103c0557797984 */ /* 0x0000a40008000800 */
.L_x_9882:
[----:B------:R-:W-:Y:S05]  /*1930*/  BSYNC.RECONVERGENT B0 ;  /* 0x0000000000007941 */ /* 0x000fea0003800200 */
.L_x_9880:
[----:B---3--:R-:W3:Y:S01]  /*1940*/  @P0 LDC R32, c[0x0][0x38c] ;  /* 0x0000e300ff200b82 */ /* 0x008ee20000000800 */
[----:B------:R-:W-:Y:S01]  /*1950*/  MOV R119, RZ ;  /* 0x000000ff00777202 */ /* 0x000fe20000000f00 */
[----:B---3--:R-:W-:-:S04]  /*1960*/  @P0 IMAD R33, R13, R32, UR4 ;  /* 0x000000040d210e24 */ /* 0x008fc8000f8e0220 */
[----:B------:R-:W-:-:S05]  /*1970*/  @P0 IMAD.WIDE R32, R33, 0x8, R56 ;  /* 0x0000000821200825 */ /* 0x000fca00078e0238 */
[----:B------:R3:W5:Y:S01]  /*1980*/  @P0 LDG.E R119, desc[UR16][R32.64+0x4] ;  /* 0x0000041020770981 */ /* 0x000762000c1e1900 */
[C---:B-12-4-:R-:W-:Y:S01]  /*1990*/  FMUL.FTZ R77, R34.reuse, R121 ;  /* 0x00000079224d7220 */ /* 0x056fe20000410000 */
[----:B------:R-:W-:Y:S01]  /*19a0*/  FFMA.FTZ R76, R34, R108, R109 ;  /* 0x0000006c224c7223 */ /* 0x000fe2000001006d */
[----:B------:R-:W-:Y:S01]  /*19b0*/  ISETP.NE.AND P1, PT, R80, 0x1f, PT ;  /* 0x0000001f5000780c */ /* 0x000fe20003f25270 */
[----:B------:R-:W-:Y:S02]  /*19c0*/  HFMA2 R83, -RZ, RZ, 0, 0 ;  /* 0x00000000ff537431 */ /* 0x000fe400000001ff */
[----:B------:R-:W-:Y:S01]  /*19d0*/  FMUL.FTZ R79, R112, R77 ;  /* 0x0000004d704f7220 */ /* 0x000fe20000410000 */
[----:B------:R-:W-:Y:S01]  /*19e0*/  FFMA.FTZ R77, R114, R110, R115 ;  /* 0x0000006e724d7223 */ /* 0x000fe20000010073 */
[----:B------:R-:W-:Y:S01]  /*19f0*/  FFMA.FTZ R76, R112, R76, R117 ;  /* 0x0000004c704c7223 */ /* 0x000fe20000010075 */
[----:B------:R-:W-:Y:S01]  /*1a00*/  ISETP.GT.U32.AND P4, PT, R80, 0x1d, PT ;  /* 0x0000001d5000780c */ /* 0x000fe20003f84070 */
[----:B------:R-:W-:Y:S01]  /*1a10*/  FMUL.FTZ R124, R110, R79 ;  /* 0x0000004f6e7c7220 */ /* 0x000fe20000410000 */
[----:B------:R-:W-:Y:S01]  /*1a20*/  FFMA.FTZ R77, R112, R77, R116 ;  /* 0x0000004d704d7223 */ /* 0x000fe20000010074 */
[----:B------:R-:W-:Y:S01]  /*1a30*/  FFMA.FTZ R78, R110, R76, R35 ;  /* 0x0000004c6e4e7223 */ /* 0x000fe20000010023 */
[----:B---3--:R-:W-:Y:S01]  /*1a40*/  FMUL.FTZ R33, R113, R110 ;  /* 0x0000006e71217220 */ /* 0x008fe20000410000 */
[----:B------:R-:W-:Y:S01]  /*1a50*/  ISETP.GT.U32.AND P5, PT, R80, 0x17, PT ;  /* 0x000000175000780c */ /* 0x000fe20003fa4070 */
[----:B------:R-:W1:Y:S01]  /*1a60*/  SHFL.DOWN PT, R79, R124, 0x1, 0x1f ;  /* 0x08201f007c4f7f89 */ /* 0x000e6200000e0000 */
[----:B------:R-:W-:Y:S01]  /*1a70*/  FFMA.FTZ R76, R34, R77, R111 ;  /* 0x0000004d224c7223 */ /* 0x000fe2000001006f */
[----:B------:R-:W-:Y:S01]  /*1a80*/  FMUL.FTZ R33, R112, R33 ;  /* 0x0000002170217220 */ /* 0x000fe20000410000 */
[----:B------:R-:W-:Y:S01]  /*1a90*/  IMAD.MOV.U32 R123, RZ, RZ, R78 ;  /* 0x000000ffff7b7224 */ /* 0x000fe200078e004e */
[----:B------:R-:W2:Y:S01]  /*1aa0*/  SHFL.DOWN PT, R82, R78, 0x1, 0x1f ;  /* 0x08201f004e527f89 */ /* 0x000ea200000e0000 */
[----:B------:R-:W-:Y:S01]  /*1ab0*/  ULEA UR7, UR4, UR6, 0x3 ;  /* 0x0000000604077291 */ /* 0x000fe2000f8e18ff */
[----:B------:R-:W-:Y:S02]  /*1ac0*/  BSSY.RECONVERGENT B0, `(.L_x_9883) ;  /* 0x0000081000007945 */ /* 0x000fe40003800200 */
[----:B------:R-:W3:Y:S01]  /*1ad0*/  SHFL.UP PT, R32, R76, 0x1, RZ ;  /* 0x042000004c207989 */ /* 0x000ee200000e00ff */
[----:B-1----:R-:W-:Y:S01]  /*1ae0*/  @P1 FMUL.FTZ R77, R79, R124 ;  /* 0x0000007c4f4d1220 */ /* 0x002fe20000410000 */
[----:B------:R-:W-:Y:S01]  /*1af0*/  FMUL.FTZ R79, R34, R33 ;  /* 0x00000021224f7220 */ /* 0x000fe20000410000 */
[----:B--2---:R-:W-:-:S03]  /*1b00*/  @P1 FFMA.FTZ R123, R124, R82, R123 ;  /* 0x000000527c7b1223 */ /* 0x004fc6000001007b */
[----:B------:R-:W-:Y:S02]  /*1b10*/  @P1 MOV R124, R77 ;  /* 0x0000004d007c1202 */ /* 0x000fe40000000f00 */
[----:B------:R-:W-:Y:S01]  /*1b20*/  ISETP.GE.AND P1, PT, R36, 0x1, PT ;  /* 0x000000012400780c */ /* 0x000fe20003f26270 */
[----:B---3--:R-:W-:Y:S01]  /*1b30*/  FFMA.FTZ R33, R79, R32, R76 ;  /* 0x000000204f217223 */ /* 0x008fe2000001004c */
[----:B------:R-:W1:Y:S04]  /*1b40*/  SHFL.DOWN PT, R78, R123, 0x2, 0x1f ;  /* 0x08401f007b4e7f89 */ /* 0x000e6800000e0000 */
[----:B------:R-:W2:Y:S01]  /*1b50*/  SHFL.UP PT, R32, R79, 0x1, RZ ;  /* 0x042000004f207989 */ /* 0x000ea200000e00ff */
[----:B------:R-:W-:-:S03]  /*1b60*/  FSEL R76, R76, R33, !P1 ;  /* 0x000000214c4c7208 */ /* 0x000fc60004800000 */
[----:B------:R-:W3:Y:S04]  /*1b70*/  SHFL.DOWN PT, R77, R124, 0x2, 0x1f ;  /* 0x08401f007c4d7f89 */ /* 0x000ee800000e0000 */
[----:B------:R-:W4:Y:S01]  /*1b80*/  SHFL.UP PT, R33, R76, 0x2, RZ ;  /* 0x044000004c217989 */ /* 0x000f2200000e00ff */
[----:B-1----:R-:W-:Y:S01]  /*1b90*/  @!P4 FFMA.FTZ R123, R124, R78, R123 ;  /* 0x0000004e7c7bc223 */ /* 0x002fe2000001007b */
[----:B--2---:R-:W-:Y:S01]  /*1ba0*/  @P1 FMUL.FTZ R79, R79, R32 ;  /* 0x000000204f4f1220 */ /* 0x004fe20000410000 */
[----:B------:R-:W-:-:S03]  /*1bb0*/  ISETP.GE.AND P1, PT, R36, 0x2, PT ;  /* 0x000000022400780c */ /* 0x000fc60003f26270 */
[----:B------:R-:W1:Y:S01]  /*1bc0*/  SHFL.DOWN PT, R82, R123, 0x4, 0x1f ;  /* 0x08801f007b527f89 */ /* 0x000e6200000e0000 */
[----:B---3--:R-:W-:-:S03]  /*1bd0*/  @!P4 FMUL.FTZ R77, R124, R77 ;  /* 0x0000004d7c4dc220 */ /* 0x008fc60000410000 */
[----:B------:R-:W2:Y:S01]  /*1be0*/  SHFL.UP PT, R32, R79, 0x2, RZ ;  /* 0x044000004f207989 */ /* 0x000ea200000e00ff */
[----:B------:R-:W-:Y:S02]  /*1bf0*/  @!P4 IMAD.MOV.U32 R124, RZ, RZ, R77 ;  /* 0x000000ffff7cc224 */ /* 0x000fe400078e004d */
[----:B----4-:R-:W-:Y:S01]  /*1c00*/  FFMA.FTZ R33, R79, R33, R76 ;  /* 0x000000214f217223 */ /* 0x010fe2000001004c */
[----:B------:R-:W-:Y:S02]  /*1c10*/  ISETP.GT.U32.AND P4, PT, R80, 0x1b, PT ;  /* 0x0000001b5000780c */ /* 0x000fe40003f84070 */
[----:B------:R-:W3:Y:S02]  /*1c20*/  SHFL.DOWN PT, R77, R124, 0x4, 0x1f ;  /* 0x08801f007c4d7f89 */ /* 0x000ee400000e0000 */
[----:B------:R-:W-:-:S05]  /*1c30*/  FSEL R78, R76, R33, !P1 ;  /* 0x000000214c4e7208 */ /* 0x000fca0004800000 */
[----:B------:R-:W4:Y:S04]  /*1c40*/  SHFL.UP PT, R33, R78, 0x4, RZ ;  /* 0x048000004e217989 */ /* 0x000f2800000e00ff */
[----:B-1----:R-:W-:Y:S01]  /*1c50*/  @!P4 FFMA.FTZ R123, R124, R82, R123 ;  /* 0x000000527c7bc223 */ /* 0x002fe2000001007b */
[----:B------:R-:W-:Y:S02]  /*1c60*/  IMAD.MOV.U32 R82, RZ, RZ, 0x3f800000 ;  /* 0x3f800000ff527424 */ /* 0x000fe400078e00ff */
[----:B--2---:R-:W-:Y:S01]  /*1c70*/  @P1 FMUL.FTZ R79, R79, R32 ;  /* 0x000000204f4f1220 */ /* 0x004fe20000410000 */
[----:B------:R-:W-:-:S04]  /*1c80*/  ISETP.GE.AND P1, PT, R84, UR12, PT ;  /* 0x0000000c54007c0c */ /* 0x000fc8000bf26270 */
[----:B------:R-:W1:Y:S01]  /*1c90*/  SHFL.UP PT, R32, R79, 0x4, RZ ;  /* 0x048000004f207989 */ /* 0x000e6200000e00ff */
[----:B------:R-:W-:Y:S01]  /*1ca0*/  ISETP.NE.OR P1, PT, R52, RZ, P1 ;  /* 0x000000ff3400720c */ /* 0x000fe20000f25670 */
[----:B---3--:R-:W-:-:S05]  /*1cb0*/  @!P4 FMUL.FTZ R76, R124, R77 ;  /* 0x0000004d7c4cc220 */ /* 0x008fca0000410000 */
[----:B------:R-:W-:Y:S01]  /*1cc0*/  @!P4 MOV R124, R76 ;  /* 0x0000004c007cc202 */ /* 0x000fe20000000f00 */
[----:B----4-:R-:W-:Y:S01]  /*1cd0*/  FFMA.FTZ R33, R79, R33, R78 ;  /* 0x000000214f217223 */ /* 0x010fe2000001004e */
[----:B------:R-:W-:-:S03]  /*1ce0*/  ISETP.GE.AND P4, PT, R36, 0x4, PT ;  /* 0x000000042400780c */ /* 0x000fc60003f86270 */
[----:B------:R-:W2:Y:S01]  /*1cf0*/  SHFL.DOWN PT, R77, R124, 0x8, 0x1f ;  /* 0x09001f007c4d7f89 */ /* 0x000ea200000e0000 */
[----:B------:R-:W-:-:S03]  /*1d00*/  FSEL R76, R78, R33, !P4 ;  /* 0x000000214e4c7208 */ /* 0x000fc60006000000 */
[----:B------:R-:W3:Y:S04]  /*1d10*/  SHFL.DOWN PT, R78, R123, 0x8, 0x1f ;  /* 0x09001f007b4e7f89 */ /* 0x000ee800000e0000 */
[----:B------:R-:W4:Y:S02]  /*1d20*/  SHFL.UP PT, R33, R76, 0x8, RZ ;  /* 0x050000004c217989 */ /* 0x000f2400000e00ff */
[----:B-1----:R-:W-:Y:S02]  /*1d30*/  @P4 FMUL.FTZ R79, R79, R32 ;  /* 0x000000204f4f4220 */ /* 0x002fe40000410000 */
[----:B------:R-:W-:Y:S01]  /*1d40*/  @!P1 LDS.64 R82, [UR7+0x10b8] ;  /* 0x0010b807ff529984 */ /* 0x000fe20008000a00 */
[----:B------:R-:W-:Y:S02]  /*1d50*/  ISETP.GE.AND P1, PT, R36, 0x8, PT ;  /* 0x000000082400780c */ /* 0x000fe40003f26270 */
[----:B------:R-:W-:Y:S01]  /*1d60*/  ISETP.GT.U32.AND P4, PT, R80, 0xf, PT ;  /* 0x0000000f5000780c */ /* 0x000fe20003f84070 */
[----:B------:R-:W1:Y:S01]  /*1d70*/  SHFL.UP PT, R32, R79, 0x8, RZ ;  /* 0x050000004f207989 */ /* 0x000e6200000e00ff */
[C---:B--2---:R-:W-:Y:S01]  /*1d80*/  @!P5 FMUL.FTZ R77, R124.reuse, R77 ;  /* 0x0000004d7c4dd220 */ /* 0x044fe20000410000 */
[----:B---3--:R-:W-:-:S03]  /*1d90*/  @!P5 FFMA.FTZ R123, R124, R78, R123 ;  /* 0x0000004e7c7bd223 */ /* 0x008fc6000001007b */
[----:B------:R-:W-:Y:S02]  /*1da0*/  @!P5 IMAD.MOV.U32 R124, RZ, RZ, R77 ;  /* 0x000000ffff7cd224 */ /* 0x000fe400078e004d */
[C---:B----4-:R-:W-:Y:S01]  /*1db0*/  FFMA.FTZ R33, R79.reuse, R33, R76 ;  /* 0x000000214f217223 */ /* 0x050fe2000001004c */
[----:B------:R-:W2:Y:S04]  /*1dc0*/  SHFL.DOWN PT, R118, R123, 0x10, 0x1f ;  /* 0x0a001f007b767f89 */ /* 0x000ea800000e0000 */
[----:B------:R-:W3:Y:S01]  /*1dd0*/  SHFL.DOWN PT, R77, R124, 0x10, 0x1f ;  /* 0x0a001f007c4d7f89 */ /* 0x000ee200000e0000 */
[----:B------:R-:W-:Y:S01]  /*1de0*/  FSEL R76, R76, R33, !P1 ;  /* 0x000000214c4c7208 */ /* 0x000fe20004800000 */
[----:B-1----:R-:W-:Y:S01]  /*1df0*/  @P1 FMUL.FTZ R79, R79, R32 ;  /* 0x000000204f4f1220 */ /* 0x002fe20000410000 */
[----:B------:R-:W-:-:S03]  /*1e00*/  ISETP.GE.AND P1, PT, R36, 0x10, PT ;  /* 0x000000102400780c */ /* 0x000fc60003f26270 */
[----:B------:R-:W1:Y:S04]  /*1e10*/  SHFL.UP PT, R33, R76, 0x10, RZ ;  /* 0x060000004c217989 */ /* 0x000e6800000e00ff */
[----:B------:R-:W4:Y:S04]  /*1e20*/  SHFL.UP PT, R78, R79, 0x10, RZ ;  /* 0x060000004f4e7989 */ /* 0x000f2800000e00ff */
[----:B------:R-:W-:Y:S01]  /*1e30*/  SHFL.IDX PT, R125, R83, RZ, 0x1f ;  /* 0x00001fff537d7589 */ /* 0x000fe200000e0000 */
[C---:B--2---:R-:W-:Y:S01]  /*1e40*/  @!P4 FFMA.FTZ R123, R124.reuse, R118, R123 ;  /* 0x000000767c7bc223 */ /* 0x044fe2000001007b */
[----:B---3--:R-:W-:-:S04]  /*1e50*/  @!P4 FMUL.FTZ R32, R124, R77 ;  /* 0x0000004d7c20c220 */ /* 0x008fc80000410000 */
[----:B------:R-:W-:Y:S01]  /*1e60*/  SHFL.IDX PT, R120, R123, RZ, 0x1f ;  /* 0x00001fff7b787589 */ /* 0x000fe200000e0000 */
[----:B------:R-:W-:Y:S01]  /*1e70*/  @!P4 MOV R124, R32 ;  /* 0x00000020007cc202 */ /* 0x000fe20000000f00 */
[C---:B-1----:R-:W-:Y:S02]  /*1e80*/  FFMA.FTZ R77, R79.reuse, R33, R76 ;  /* 0x000000214f4d7223 */ /* 0x042fe4000001004c */
[----:B------:R1:W-:Y:S01]  /*1e90*/  SHFL.DOWN PT, R32, R123, 0x1, 0x1f ;  /* 0x08201f007b207f89 */ /* 0x0003e200000e0000 */
[----:B----4-:R-:W-:-:S03]  /*1ea0*/  @P1 FMUL.FTZ R79, R79, R78 ;  /* 0x0000004e4f4f1220 */ /* 0x010fc60000410000 */
[----:B------:R-:W2:Y:S01]  /*1eb0*/  SHFL.DOWN PT, R33, R124, 0x1, 0x1f ;  /* 0x08201f007c217f89 */ /* 0x000ea200000e0000 */
[----:B------:R-:W-:Y:S02]  /*1ec0*/  FSEL R78, R76, R77, !P1 ;  /* 0x0000004d4c4e7208 */ /* 0x000fe40004800000 */
[----:B------:R-:W-:Y:S01]  /*1ed0*/  ISETP.NE.AND P1, PT, R52, 0x1f, PT ;  /* 0x0000001f3400780c */ /* 0x000fe20003f25270 */
[----:B------:R-:W3:Y:S01]  /*1ee0*/  SHFL.IDX PT, R118, R124, RZ, 0x1f ;  /* 0x00001fff7c767589 */ /* 0x000ee200000e0000 */
[----:B-1----:R-:W-:-:S03]  /*1ef0*/  IMAD.WIDE.U32 R122, R72, UR4, R60 ;  /* 0x00000004487a7c25 */ /* 0x002fc6000f8e003c */
[----:B------:R-:W-:Y:S04]  /*1f00*/  SHFL.UP PT, R79, R79, 0x1, RZ ;  /* 0x042000004f4f7989 */ /* 0x000fe800000e00ff */
[----:B------:R1:W-:Y:S04]  /*1f10*/  SHFL.UP PT, R77, R78, 0x1, RZ ;  /* 0x042000004e4d7989 */ /* 0x0003e800000e00ff */
[----:B--2---:R-:W-:Y:S01]  /*1f20*/  @P1 FFMA.FTZ R125, R33, R125, R32 ;  /* 0x0000007d217d1223 */ /* 0x004fe20000010020 */
[----:B------:R-:W-:Y:S01]  /*1f30*/  IMAD.WIDE.U32 R32, R74, UR4, R62 ;  /* 0x000000044a207c25 */ /* 0x000fe2000f8e003e */
[----:B------:R-:W-:-:S03]  /*1f40*/  LEA R76, P1, R122, UR8, 0x2 ;  /* 0x000000087a4c7c11 */ /* 0x000fc6000f8210ff */
[----:B------:R-:W-:Y:S01]  /*1f50*/  FFMA.FTZ R108, R125, R121, R108 ;  /* 0x000000797d6c7223 */ /* 0x000fe2000001006c */
[----:B------:R-:W-:Y:S02]  /*1f60*/  IMAD R121, R73, UR4, R123 ;  /* 0x0000000449797c24 */ /* 0x000fe4000f8e027b */
[----:B---3--:R-:W-:Y:S01]  /*1f70*/  FFMA.FTZ R83, R118, R83, R120 ;  /* 0x0000005376537223 */ /* 0x008fe20000010078 */
[----:B------:R-:W-:Y:S02]  /*1f80*/  IMAD R33, R75, UR4, R33 ;  /* 0x000000044b217c24 */ /* 0x000fe4000f8e0221 */
[----:B------:R-:W-:Y:S01]  /*1f90*/  FFMA.FTZ R109, R34, R108, R109 ;  /* 0x0000006c226d7223 */ /* 0x000fe2000001006d */
[----:B-1----:R-:W-:Y:S01]  /*1fa0*/  LEA R78, P4, R32, UR10, 0x2 ;  /* 0x0000000a204e7c11 */ /* 0x002fe2000f8810ff */
[----:B------:R-:W-:Y:S01]  /*1fb0*/  FMUL.FTZ R82, R118, R82 ;  /* 0x0000005276527220 */ /* 0x000fe20000410000 */
[----:B------:R-:W-:Y:S01]  /*1fc0*/  IADD3 R118, PT, PT, -R12, UR13, RZ ;  /* 0x0000000d0c767c10 */ /* 0x000fe2000fffe1ff */
[----:B------:R-:W-:-:S03]  /*1fd0*/  FFMA.FTZ R120, R112, R109, R117 ;  /* 0x0000006d70787223 */ /* 0x000fc60000010075 */
[C---:B------:R-:W-:Y:S02]  /*1fe0*/  ISETP.GE.AND P5, PT, R118.reuse, 0x41, PT ;  /* 0x000000417600780c */ /* 0x040fe40003fa6270 */
[----:B------:R-:W-:Y:S01]  /*1ff0*/  ISETP.GE.AND P6, PT, R118, 0x61, PT ;  /* 0x000000617600780c */ /* 0x000fe20003fc6270 */
[----:B-----5:R-:W1:Y:S02]  /*2000*/  SHFL.IDX PT, R119, R119, RZ, 0x1f ;  /* 0x00001fff77777589 */ /* 0x020e6400000e0000 */
[----:B-1----:R-:W-:Y:S01]  /*2010*/  @P3 FFMA.FTZ R119, R79, R119, R77 ;  /* 0x000000774f773223 */ /* 0x002fe2000001004d */
[----:B------:R-:W-:Y:S01]  /*2020*/  LEA.HI.X R77, R122, UR9, R121, 0x2, P1 ;  /* 0x000000097a4d7c11 */ /* 0x000fe200088f1479 */
[----:B------:R-:W-:Y:S01]  /*2030*/  FMUL.FTZ R121, R10, R109 ;  /* 0x0000006d0a797220 */ /* 0x000fe20000410000 */
[----:B------:R-:W-:Y:S01]  /*2040*/  LEA.HI.X R79, R32, UR11, R33, 0x2, P4 ;  /* 0x0000000b204f7c11 */ /* 0x000fe2000a0f1421 */
[----:B------:R-:W-:Y:S01]  /*2050*/  FFMA.FTZ R122, R113, R119, R114 ;  /* 0x00000077717a7223 */ /* 0x000fe20000010072 */
[-C--:B------:R-:W-:Y:S01]  /*2060*/  FFMA.FTZ R113, R110, R120.reuse, R35 ;  /* 0x000000786e717223 */ /* 0x080fe20000010023 */
[----:B------:R-:W-:Y:S01]  /*2070*/  ISETP.NE.AND P1, PT, R52, RZ, PT ;  /* 0x000000ff3400720c */ /* 0x000fe20003f25270 */
[----:B------:R-:W-:Y:S01]  /*2080*/  FMUL.FTZ R33, R7, R120 ;  /* 0x0000007807217220 */ /* 0x000fe20000410000 */
[----:B------:R-:W-:Y:S01]  /*2090*/  FFMA.FTZ R117, R110, R122, R115 ;  /* 0x0000007a6e757223 */ /* 0x000fe20000010073 */
[----:B------:R-:W-:Y:S01]  /*20a0*/  FADD.FTZ R114, -R114, R122 ;  /* 0x0000007a72727221 */ /* 0x000fe20000010100 */
[----:B------:R-:W-:Y:S01]  /*20b0*/  FMUL.FTZ R32, R11, R113 ;  /* 0x000000710b207220 */ /* 0x000fe20000410000 */
[----:B------:R-:W-:Y:S01]  /*20c0*/  ISETP.GE.AND P3, PT, R118, 0x1, PT ;  /* 0x000000017600780c */ /* 0x000fe20003f66270 */
[----:B------:R-:W-:Y:S01]  /*20d0*/  FADD.FTZ R115, -R115, R117 ;  /* 0x0000007573737221 */ /* 0x000fe20000010100 */
[----:B------:R-:W-:Y:S01]  /*20e0*/  FFMA.FTZ R119, R112, R117, R116 ;  /* 0x0000007570777223 */ /* 0x000fe20000010074 */
[----:B------:R-:W-:Y:S01]  /*20f0*/  FFMA.FTZ R110, R114, R32, RZ ;  /* 0x00000020726e7223 */ /* 0x000fe200000100ff */
[----:B------:R-:W-:Y:S01]  /*2100*/  FMUL.FTZ R112, R6, R108 ;  /* 0x0000006c06707220 */ /* 0x000fe20000410000 */
[----:B------:R-:W-:Y:S01]  /*2110*/  FMUL.FTZ R32, R29, R32 ;  /* 0x000000201d207220 */ /* 0x000fe20000410000 */
[----:B------:R-:W-:Y:S01]  /*2120*/  FADD.FTZ R116, -R116, R119 ;  /* 0x0000007774747221 */ /* 0x000fe20000010100 */
[----:B------:R-:W-:Y:S01]  /*2130*/  FFMA.FTZ R123, R115, R33, R110 ;  /* 0x00000021737b7223 */ /* 0x000fe2000001006e */
[----:B------:R-:W-:Y:S01]  /*2140*/  FFMA.FTZ R110, R34, R119, R111 ;  /* 0x00000077226e7223 */ /* 0x000fe2000001006f */
[-C--:B------:R-:W-:Y:S01]  /*2150*/  FMUL.FTZ R35, R19, R112.reuse ;  /* 0x0000007013237220 */ /* 0x080fe20000410000 */
[----:B------:R-:W-:Y:S01]  /*2160*/  FMUL.FTZ R34, R28, R121 ;  /* 0x000000791c227220 */ /* 0x000fe20000410000 */
[----:B------:R-:W-:Y:S01]  /*2170*/  FMUL.FTZ R33, R23, R33 ;  /* 0x0000002117217220 */ /* 0x000fe20000410000 */
[----:B------:R-:W-:Y:S01]  /*2180*/  @!P1 STS.64 [UR7+0x10b8], R82 ;  /* 0x0010b852ff009988 */ /* 0x000fe20008000a07 */
[----:B------:R-:W-:Y:S01]  /*2190*/  FFMA.FTZ R124, R116, R121, R123 ;  /* 0x00000079747c7223 */ /* 0x000fe2000001007b */
[----:B------:R-:W-:Y:S01]  /*21a0*/  FADD.FTZ R111, -R111, R110 ;  /* 0x0000006e6f6f7221 */ /* 0x000fe20000010100 */
[----:B------:R-:W-:Y:S01]  /*21b0*/  ISETP.GE.AND P4, PT, R118, 0x21, PT ;  /* 0x000000217600780c */ /* 0x000fe20003f86270 */
[----:B------:R1:W-:Y:S02]  /*21c0*/  STS.128 [R85+0x200], R32 ;  /* 0x0002002055007388 */ /* 0x0003e40000000c00 */
[----:B------:R-:W-:Y:S01]  /*21d0*/  FFMA.FTZ R124, R111, R112, R124 ;  /* 0x000000706f7c7223 */ /* 0x000fe2000001007c */
[----:B------:R-:W-:Y:S01]  /*21e0*/  BAR.SYNC.DEFER_BLOCKING 0x0 ;  /* 0x0000000000007b1d */ /* 0x000fe20000010000 */
[----:B-1----:R-:W-:Y:S01]  /*21f0*/  FMUL.FTZ R32, R27, R122 ;  /* 0x0000007a1b207220 */ /* 0x002fe20000410000 */
[----:B------:R-:W-:Y:S01]  /*2200*/  FMUL.FTZ R33, R22, R117 ;  /* 0x0000007516217220 */ /* 0x000fe20000410000 */
[----:B------:R-:W-:Y:S01]  /*2210*/  FMUL.FTZ R34, R26, R119 ;  /* 0x000000771a227220 */ /* 0x000fe20000410000 */
[----:B------:R-:W-:-:S02]  /*2220*/  FMUL.FTZ R35, R18, R110 ;  /* 0x0000006e12237220 */ /* 0x000fc40000410000 */
[----:B------:R1:W2:Y:S04]  /*2230*/  LDS R117, [R44] ;  /* 0x000000002c757984 */ /* 0x0002a80000000800 */
[----:B------:R1:W3:Y:S04]  /*2240*/  LDS R119, [R44+0x80] ;  /* 0x000080002c777984 */ /* 0x0002e80000000800 */
[----:B------:R1:W4:Y:S04]  /*2250*/  LDS R121, [R44+0x100] ;  /* 0x000100002c797984 */ /* 0x0003280000000800 */
[----:B------:R1:W0:Y:S04]  /*2260*/  LDS R83, [R44+0x180] ;  /* 0x000180002c537984 */ /* 0x0002280000000800 */
[----:B------:R1:W-:Y:S01]  /*2270*/  STS.128 [R85+0x400], R32 ;  /* 0x0004002055007388 */ /* 0x0003e20000000c00 */
[----:B------:R-:W-:Y:S06]  /*2280*/  BAR.SYNC.DEFER_BLOCKING 0x0 ;  /* 0x0000000000007b1d */ /* 0x000fec0000010000 */
[----:B------:R-:W-:Y:S05]  /*2290*/  @!P3 BRA `(.L_x_9884) ;  /* 0x00000000000cb947 */ /* 0x000fea0003800000 */
[----:B-1----:R-:W1:Y:S04]  /*22a0*/  LDS R33, [R44+0x200] ;  /* 0x000200002c217984 */ /* 0x002e680000000800 */
[----:B--2---:R2:W-:Y:S04]  /*22b0*/  REDG.E.ADD.F32.FTZ.RN.STRONG.GPU desc[UR16][R76.64], R117 ;  /* 0x000000754c0079a6 */ /* 0x0045e8000c12f310 */
[----:B-1----:R2:W-:Y:S02]  /*22c0*/  REDG.E.ADD.F32.FTZ.RN.STRONG.GPU desc[UR16][R78.64], R33 ;  /* 0x000000214e0079a6 */ /* 0x0025e4000c12f310 */
.L_x_9884:
[----:B------:R-:W-:Y:S05]  /*22d0*/  BSYNC.RECONVERGENT B0 ;  /* 0x0000000000007941 */ /* 0x000fea0003800200 */
.L_x_9883:
[----:B-12---:R1:W2:Y:S01]  /*22e0*/  LDS R33, [R44+0x280] ;  /* 0x000280002c217984 */ /* 0x0062a20000000800 */
[----:B------:R-:W-:Y:S04]  /*22f0*/  BSSY.RECONVERGENT B0, `(.L_x_9885) ;  /* 0x0000004000007945 */ /* 0x000fe80003800200 */
[----:B------:R-:W-:Y:S05]  /*2300*/  @!P4 BRA `(.L_x_9886) ;  /* 0x000000000008c947 */ /* 0x000fea0003800000 */
[----:B---3--:R3:W-:Y:S04]  /*2310*/  REDG.E.ADD.F32.FTZ.RN.STRONG.GPU desc[UR16][R76.64+0x80], R119 ;  /* 0x000080774c0079a6 */ /* 0x0087e8000c12f310 */
[----:B--2---:R3:W-:Y:S02]  /*2320*/  REDG.E.ADD.F32.FTZ.RN.STRONG.GPU desc[UR16][R78.64+0x80], R33 ;  /* 0x000080214e0079a6 */ /* 0x0047e4000c12f310 */
.L_x_9886:
[----:B------:R-:W-:Y:S05]  /*2330*/  BSYNC.RECONVERGENT B0 ;  /* 0x0000000000007941 */ /* 0x000fea0003800200 */
.L_x_9885:
[----:B--23--:R2:W3:Y:S01]  /*2340*/  LDS R33, [R44+0x300] ;  /* 0x000300002c217984 */ /* 0x00c4e20000000800 */
[----:B------:R-:W-:Y:S04]  /*2350*/  BSSY.RECONVERGENT B0, `(.L_x_9887) ;  /* 0x0000004000007945 */ /* 0x000fe80003800200 */
[----:B------:R-:W-:Y:S05]  /*2360*/  @!P5 BRA `(.L_x_9888) ;  /* 0x000000000008d947 */ /* 0x000fea0003800000 */
[----:B----4-:R4:W-:Y:S04]  /*2370*/  REDG.E.ADD.F32.FTZ.RN.STRONG.GPU desc[UR16][R76.64+0x100], R121 ;  /* 0x000100794c0079a6 */ /* 0x0109e8000c12f310 */
[----:B---3--:R4:W-:Y:S02]  /*2380*/  REDG.E.ADD.F32.FTZ.RN.STRONG.GPU desc[UR16][R78.64+0x100], R33 ;  /* 0x000100214e0079a6 */ /* 0x0089e4000c12f310 */
.L_x_9888:
[----:B------:R-:W-:Y:S05]  /*2390*/  BSYNC.RECONVERGENT B0 ;  /* 0x0000000000007941 */ /* 0x000fea0003800200 */
.L_x_9887:
[----:B---34-:R3:W4:Y:S01]  /*23a0*/  LDS R33, [R44+0x380] ;  /* 0x000380002c217984 */ /* 0x0187220000000800 */
[----:B------:R-:W-:Y:S04]  /*23b0*/  BSSY.RECONVERGENT B0, `(.L_x_9889) ;  /* 0x0000004000007945 */ /* 0x000fe80003800200 */
[----:B------:R-:W-:Y:S05]  /*23c0*/  @!P6 BRA `(.L_x_9890) ;  /* 0x000000000008e947 */ /* 0x000fea0003800000 */
[----:B0-----:R0:W-:Y:S04]  /*23d0*/  REDG.E.ADD.F32.FTZ.RN.STRONG.GPU desc[UR16][R76.64+0x180], R83 ;  /* 0x000180534c0079a6 */ /* 0x0011e8000c12f310 */
[----:B----4-:R0:W-:Y:S02]  /*23e0*/  REDG.E.ADD.F32.FTZ.RN.STRONG.GPU desc[UR16][R78.64+0x180], R33 ;  /* 0x000180214e0079a6 */ /* 0x0101e4000c12f310 */
.L_x_9890:
[----:B------:R-:W-:Y:S05]  /*23f0*/  BSYNC.RECONVERGENT B0 ;  /* 0x0000000000007941 */ /* 0x000fea0003800200 */
.L_x_9889:
[----:B0---4-:R-:W0:Y:S01]  /*2400*/  SHFL.DOWN P3, R33, R124, 0x1, 0x1f ;  /* 0x08201f007c217f89 */ /* 0x011e220000060000 */
[----:B------:R-:W-:Y:S01]  /*2410*/  ISETP.NE.AND P4, PT, R36, RZ, PT ;  /* 0x000000ff2400720c */ /* 0x000fe20003f85270 */
[-C--:B------:R-:W-:Y:S01]  /*2420*/  FMUL.FTZ R35, R106, R108.reuse ;  /* 0x0000006c6a237220 */ /* 0x080fe20000410000 */
[-C--:B------:R-:W-:Y:S01]  /*2430*/  FMUL.FTZ R105, R105, R109.reuse ;  /* 0x0000006d69697220 */ /* 0x080fe20000410000 */
[C---:B------:R-:W-:Y:S01]  /*2440*/  FMUL.FTZ R108, R0.reuse, R108 ;  /* 0x0000006c006c7220 */ /* 0x040fe20000410000 */
        /* <DEDUP_REMOVED lines=8> */
[----:B------:R-:W-:Y:S01]  /*24d0*/  FFMA.FTZ R109, R28, R105, R109 ;  /* 0x000000691c6d7223 */ /* 0x000fe2000001006d */
[----:B------:R-:W-:-:S02]  /*24e0*/  FFMA.FTZ R14, R6, R35, R14 ;  /* 0x00000023060e7223 */ /* 0x000fc4000001000e */
[----:B------:R-:W-:Y:S01]  /*24f0*/  FADD.FTZ R25, R108, R25 ;  /* 0x000000196c197221 */ /* 0x000fe20000010000 */
[----:B------:R-:W-:Y:S01]  /*2500*/  FADD.FTZ R24, R109, R24 ;  /* 0x000000186d187221 */ /* 0x000fe20000010000 */
[----:B0-----:R-:W-:-:S05]  /*2510*/  @P3 FADD R33, R124, R33 ;  /* 0x000000217c213221 */ /* 0x001fca0000000000 */
[----:B------:R-:W0:Y:S02]  /*2520*/  SHFL.DOWN P3, R32, R33, 0x2, 0x1f ;  /* 0x08401f0021207f89 */ /* 0x000e240000060000 */
[----:B0-----:R-:W-:Y:S01]  /*2530*/  @P3 FADD R32, R33, R32 ;  /* 0x0000002021203221 */ /* 0x001fe20000000000 */
[----:B------:R-:W-:-:S04]  /*2540*/  FMUL.FTZ R33, R0, R113 ;  /* 0x0000007100217220 */ /* 0x000fc80000410000 */
[----:B------:R-:W0:Y:S01]  /*2550*/  SHFL.DOWN P3, R77, R32, 0x4, 0x1f ;  /* 0x08801f00204d7f89 */ /* 0x000e220000060000 */
[----:B------:R-:W-:-:S04]  /*2560*/  FMUL.FTZ R114, R114, R33 ;  /* 0x0000002172727220 */ /* 0x000fc80000410000 */
[----:B------:R-:W-:-:S04]  /*2570*/  FFMA.FTZ R33, R29, R104, R114 ;  /* 0x000000681d217223 */ /* 0x000fc80000010072 */
[----:B------:R-:W-:Y:S01]  /*2580*/  FADD.FTZ R20, R33, R20 ;  /* 0x0000001421147221 */ /* 0x000fe20000010000 */
[----:B0-----:R-:W-:Y:S01]  /*2590*/  @P3 FADD R77, R32, R77 ;  /* 0x0000004d204d3221 */ /* 0x001fe20000000000 */
[-C--:B------:R-:W-:Y:S01]  /*25a0*/  FMUL.FTZ R32, R107, R120.reuse ;  /* 0x000000786b207220 */ /* 0x080fe20000410000 */
[----:B------:R-:W-:-:S03]  /*25b0*/  FMUL.FTZ R120, R0, R120 ;  /* 0x0000007800787220 */ /* 0x000fc60000410000 */
[----:B------:R-:W0:Y:S01]  /*25c0*/  SHFL.DOWN P3, R34, R77, 0x8, 0x1f ;  /* 0x09001f004d227f89 */ /* 0x000e220000060000 */
[----:B------:R-:W-:Y:S01]  /*25d0*/  FMUL.FTZ R120, R115, R120 ;  /* 0x0000007873787220 */ /* 0x000fe20000410000 */
[----:B------:R-:W-:-:S03]  /*25e0*/  FFMA.FTZ R15, R7, R32, R15 ;  /* 0x00000020070f7223 */ /* 0x000fc6000001000f */
        /* <DEDUP_REMOVED lines=13> */
.L_x_9892:
[----:B------:R-:W-:Y:S05]  /*26c0*/  BSYNC.RECONVERGENT B0 ;  /* 0x0000000000007941 */ /* 0x000fea0003800200 */
.L_x_9891:
[----:B------:R-:W-:-:S04]  /*26d0*/  UIADD3 UR4, UPT, UPT, UR4, 0x1, URZ ;  /* 0x0000000104047890 */ /* 0x000fc8000fffe0ff */
[----:B------:R-:W-:-:S09]  /*26e0*/  UISETP.GE.AND UP0, UPT, UR4, UR14, UPT ;  /* 0x0000000e0400728c */ /* 0x000fd2000bf06270 */
[----:B------:R-:W-:Y:S05]  /*26f0*/  BRA.U !UP0, `(.L_x_9893) ;  /* 0xffffffe908e47547 */ /* 0x000fea000b83ffff */
.L_x_9879:
[----:B------:R-:W-:Y:S01]  /*2700*/  BAR.SYNC.DEFER_BLOCKING 0x0 ;  /* 0x0000000000007b1d */ /* 0x000fe20000010000 */
[----:B------:R-:W-:Y:S02]  /*2710*/  ISETP.NE.AND P5, PT, R52, RZ, PT ;  /* 0x000000ff3400720c */ /* 0x000fe40003fa5270 */
[----:B------:R-:W-:Y:S02]  /*2720*/  F2FP.BF16.F32.PACK_AB R2, R15, R17 ;  /* 0x000000110f02723e */ /* 0x000fe400000010ff */
[----:B------:R-:W-:-:S03]  /*2730*/  F2FP.BF16.F32.PACK_AB R3, R14, R16 ;  /* 0x000000100e03723e */ /* 0x000fc600000010ff */
[----:B------:R-:W5:Y:S01]  /*2740*/  LDC.64 R12, c[0x0][0x4f8] ;  /* 0x00013e00ff0c7b82 */ /* 0x000f620000000a00 */
[----:B------:R-:W0:Y:S01]  /*2750*/  LDCU.64 UR8, c[0x0][0x500] ;  /* 0x0000a000ff0877ac */ /* 0x000e220008000a00 */
        /* <DEDUP_REMOVED lines=8> */
[----:B------:R5:W-:Y:S01]  /*27e0*/  STS.64 [R30], R2 ;  /* 0x000000021e007388 */ /* 0x000be20000000a00 */
[----:B------:R-:W-:-:S03]  /*27f0*/  NOP ;  /* 0x0000000000007918 */ /* 0x000fc60000000000 */
[----:B------:R-:W-:Y:S01]  /*2800*/  LDS.U16 R5, [R31] ;  /* 0x000000001f057984 */ /* 0x000fe20000000400 */
[----:B------:R-:W-:-:S03]  /*2810*/  FADD.FTZ R98, R24, R25 ;  /* 0x0000001918627221 */ /* 0x000fc60000010000 */
[----:B------:R-:W-:Y:S01]  /*2820*/  LDS.U16 R7, [R31+0x40] ;  /* 0x000040001f077984 */ /* 0x000fe20000000400 */
[----:B-----5:R-:W-:-:S03]  /*2830*/  IMAD.WIDE.U32 R2, R12, UR18, R58 ;  /* 0x000000120c027c25 */ /* 0x020fc6000f8e003a */
[----:B------:R-:W-:Y:S01]  /*2840*/  LDS.U16 R9, [R31+0x80] ;  /* 0x000080001f097984 */ /* 0x000fe20000000400 */
[----:B------:R-:W-:Y:S02]  /*2850*/  IMAD R3, R13, UR18, R3 ;  /* 0x000000120d037c24 */ /* 0x000fe4000f8e0203 */
[----:B--2---:R-:W-:Y:S01]  /*2860*/  IMAD.WIDE.U32 R58, R18, UR18, R58 ;  /* 0x00000012123a7c25 */ /* 0x004fe2000f8e003a */
[----:B------:R-:W-:Y:S03]  /*2870*/  LDS.U16 R11, [R31+0xc0] ;  /* 0x0000c0001f0b7984 */ /* 0x000fe60000000400 */
[C---:B0-----:R-:W-:Y:S01]  /*2880*/  IMAD.WIDE.U32 R2, R103.reuse, UR8, R2 ;  /* 0x0000000867027c25 */ /* 0x041fe2000f8e0002 */
[----:B------:R-:W-:Y:S03]  /*2890*/  @!P5 STS [UR6+0x100], R37 ;  /* 0x00010025ff00d988 */ /* 0x000fe60008000806 */
[----:B------:R-:W-:Y:S01]  /*28a0*/  IMAD R4, R103, UR9, R3 ;  /* 0x0000000967047c24 */ /* 0x000fe2000f8e0203 */
        /* <DEDUP_REMOVED lines=24> */
[----:B------:R-:W-:Y:S01]  /*2a30*/  BAR.SYNC.DEFER_BLOCKING 0x0 ;  /* 0x0000000000007b1d */ /* 0x000fe20000010000 */
[----:B------:R-:W-:-:S04]  /*2a40*/  IADD3 R92, P5, PT, R92, -0x100, RZ ;  /* 0xffffff005c5c7810 */ /* 0x000fc80007fbe0ff */
[----:B------:R-:W-:Y:S01]  /*2a50*/  IADD3.X R91, PT, PT, R91, -0x1, RZ, P5, !PT ;  /* 0xffffffff5b5b7810 */ /* 0x000fe20002ffe4ff */
[----:B------:R-:W2:Y:S01]  /*2a60*/  LDS R0, [UR6+0x100] ;  /* 0x00010006ff007984 */ /* 0x000ea20008000800 */
[----:B------:R-:W1:Y:S02]  /*2a70*/  LDCU.64 UR6, c[0x0][0x520] ;  /* 0x0000a400ff0677ac */ /* 0x000e640008000a00 */
[----:B-1----:R-:W-:-:S04]  /*2a80*/  IMAD.WIDE.U32 R2, R103, UR6, R58 ;  /* 0x0000000667027c25 */ /* 0x002fc8000f8e003a */
[----:B------:R-:W-:Y:S01]  /*2a90*/  IMAD R4, R103, UR7, R3 ;  /* 0x0000000767047c24 */ /* 0x000fe2000f8e0203 */
[C---:B------:R-:W-:Y:S02]  /*2aa0*/  IADD3 R3, P4, PT, R81.reuse, R2, RZ ;  /* 0x0000000251037210 */ /* 0x040fe40007f9e0ff */
[-C--:B--2---:R-:W-:Y:S02]  /*2ab0*/  ISETP.GE.AND P0, PT, R81, R0.reuse, PT ;  /* 0x000000005100720c */ /* 0x084fe40003f06270 */
[-C--:B------:R-:W-:Y:S02]  /*2ac0*/  ISETP.GE.AND P1, PT, R43, R0.reuse, PT ;  /* 0x000000002b00720c */ /* 0x080fe40003f26270 */
[-C--:B------:R-:W-:Y:S02]  /*2ad0*/  ISETP.GE.AND P2, PT, R42, R0.reuse, PT ;  /* 0x000000002a00720c */ /* 0x080fe40003f46270 */
[----:B------:R-:W-:Y:S02]  /*2ae0*/  ISETP.GE.AND P3, PT, R41, R0, PT ;  /* 0x000000002900720c */ /* 0x000fe40003f66270 */
[----:B------:R-:W-:-:S02]  /*2af0*/  IADD3.X R0, PT, PT, RZ, R4, RZ, P4, !PT ;  /* 0x00000004ff007210 */ /* 0x000fc400027fe4ff */
[----:B0-----:R-:W-:-:S04]  /*2b00*/  LEA R2, P4, R3, UR8, 0x1 ;  /* 0x0000000803027c11 */ /* 0x001fc8000f8808ff */
[----:B------:R-:W-:Y:S02]  /*2b10*/  LEA.HI.X R3, R3, UR9, R0, 0x1, P4 ;  /* 0x0000000903037c11 */ /* 0x000fe4000a0f0c00 */
[----:B------:R-:W-:-:S03]  /*2b20*/  IADD3 R94, P4, PT, R94, -0x100, RZ ;  /* 0xffffff005e5e7810 */ /* 0x000fc60007f9e0ff */
[----:B------:R0:W-:Y:S01]  /*2b30*/  @!P0 STG.E.U16 desc[UR16][R2.64], R13 ;  /* 0x0000000d02008986 */ /* 0x0001e2000c101510 */
[----:B------:R-:W-:Y:S01]  /*2b40*/  ISETP.GT.AND P0, PT, R84, 0x1, PT ;  /* 0x000000015400780c */ /* 0x000fe20003f04270 */
[----:B------:R-:W-:Y:S01]  /*2b50*/  IMAD.MOV.U32 R84, RZ, RZ, R38 ;  /* 0x000000ffff547224 */ /* 0x000fe200078e0026 */
[----:B------:R-:W-:Y:S01]  /*2b60*/  IADD3.X R93, PT, PT, R93, -0x1, RZ, P4, !PT ;  /* 0xffffffff5d5d7810 */ /* 0x000fe200027fe4ff */
        /* <DEDUP_REMOVED lines=10> */
.L_x_9878:
        /* <DEDUP_REMOVED lines=34> */
.L_x_9896:
[----:B------:R-:W-:Y:S05]  /*2e30*/  BSYNC.RECONVERGENT B0 ;  /* 0x0000000000007941 */ /* 0x000fea0003800200 */
.L_x_9895:
        /* <DEDUP_REMOVED lines=26> */
.L_x_9898:
[----:B------:R-:W-:Y:S05]  /*2fe0*/  BSYNC.RECONVERGENT B0 ;  /* 0x0000000000007941 */ /* 0x000fea0003800200 */
.L_x_9897:
[----:B------:R-:W-:Y:S05]  /*2ff0*/  @P2 EXIT ;  /* 0x000000000000294d */ /* 0x000fea0003800000 */
[----:B------:R-:W2:Y:S01]  /*3000*/  S2UR UR5, SR_CgaCtaId ;  /* 0x00000000000579c3 */ /* 0x000ea20000008800 */
[----:B01----:R-:W-:Y:S01]  /*3010*/  MOV R7, R12 ;  /* 0x0000000c00077202 */ /* 0x003fe20000000f00 */
[----:B------:R-:W-:Y:S01]  /*3020*/  UMOV UR4, 0x400 ;  /* 0x0000040000047882 */ /* 0x000fe20000000000 */
[----:B------:R-:W0:Y:S01]  /*3030*/  LDCU UR6, c[0x0][0x360] ;  /* 0x00006c00ff0677ac */ /* 0x000e220008000800 */
[----:B------:R-:W1:Y:S01]  /*3040*/  LDCU.64 UR8, c[0x0][0x4b0] ;  /* 0x00009600ff0877ac */ /* 0x000e620008000a00 */
[----:B------:R-:W0:Y:S02]  /*3050*/  LDCU.64 UR10, c[0x0][0x530] ;  /* 0x0000a600ff0a77ac */ /* 0x000e240008000a00 */
[----:B012---:R-:W-:-:S12]  /*3060*/  ULEA UR4, UR5, UR4, 0x18 ;  /* 0x0000000405047291 */ /* 0x007fd8000f8ec0ff */
.L_x_9899:
[C---:B------:R-:W-:Y:S02]  /*3070*/  LEA R0, R7.reuse, UR4, 0x2 ;  /* 0x0000000407007c11 */ /* 0x040fe4000f8e10ff */
[----:B------:R-:W-:Y:S02]  /*3080*/  SHF.R.S32.HI R2, RZ, 0x1f, R7 ;  /* 0x0000001fff027819 */ /* 0x000fe40000011407 */
[----:B------:R-:W-:Y:S01]  /*3090*/  MOV R3, R100 ;  /* 0x0000006400037202 */ /* 0x000fe20000000f00 */
[----:B0-----:R-:W0:Y:S02]  /*30a0*/  LDS R9, [R0+0x18b8] ;  /* 0x0018b80000097984 */ /* 0x001e240000000800 */
[----:B------:R-:W-:Y:S02]  /*30b0*/  IMAD R4, R2, UR8, RZ ;  /* 0x0000000802047c24 */ /* 0x000fe4000f8e02ff */
[----:B------:R-:W-:Y:S02]  /*30c0*/  IMAD.MOV.U32 R2, RZ, RZ, R54 ;  /* 0x000000ffff027224 */ /* 0x000fe400078e0036 */
[----:B------:R-:W-:-:S02]  /*30d0*/  IMAD R5, R7, UR9, R4 ;  /* 0x0000000907057c24 */ /* 0x000fc4000f8e0204 */
        /* <DEDUP_REMOVED lines=9> */
.L_x_9900:
        /* <DEDUP_REMOVED lines=9> */
.L_x_10548:


//--------------------- .text._Z25selective_scan_bwd_kernelI32Selective_Scan_bwd_kernel_traitsILi32ELi4ELb0ELb1ELb1ELb0ELb1EN3c108BFloat16EfEEv12SSMParamsBwd --------------------------
	.section	.text._Z25selective_scan_bwd_kernelI32Selective_Scan_bwd_kernel_traitsILi32ELi4ELb0ELb1ELb1ELb0ELb1EN3c108BFloat16EfEEv12SSMParamsBwd,"ax",@progbits
	.align	128
        .global         _Z25selective_scan_bwd_kernelI32Selective_Scan_bwd_kernel_traitsILi32ELi4ELb0ELb1ELb1ELb0ELb1EN3c108BFloat16EfEEv12SSMParamsBwd
        .type           _Z25selective_scan_bwd_kernelI32Selective_Scan_bwd_kernel_traitsILi32ELi4ELb0ELb1ELb1ELb0ELb1EN3c108BFloat16EfEEv12SSMParamsBwd,@function
        .size           _Z25selective_scan_bwd_kernelI32Selective_Scan_bwd_kernel_traitsILi32ELi4ELb0ELb1ELb1ELb0ELb1EN3c108BFloat16EfEEv12SSMParamsBwd,(.L_x_10549 - _Z25selective_scan_bwd_kernelI32Selective_Scan_bwd_kernel_traitsILi32ELi4ELb0ELb1ELb1ELb0ELb1EN3c108BFloat16EfEEv12SSMParamsBwd)
        .other          _Z25selective_scan_bwd_kernelI32Selective_Scan_bwd_kernel_traitsILi32ELi4ELb0ELb1ELb1ELb0ELb1EN3c108BFloat16EfEEv12SSMParamsBwd,@"STO_CUDA_ENTRY STV_DEFAULT"
_Z25selective_scan_bwd_kernelI32Selective_Scan_bwd_kernel_traitsILi32ELi4ELb0ELb1ELb1ELb0ELb1EN3c108BFloat16EfEEv12SSMParamsBwd:
.text._Z25selective_scan_bwd_kernelI32Selective_Scan_bwd_kernel_traitsILi32ELi4ELb0ELb1ELb1ELb0ELb1EN3c108BFloat16EfEEv12SSMParamsBwd:
        /* <DEDUP_REMOVED lines=31> */
[----:B0-----:R-:W-:-:S02]  /*01f0*/  MOV R6, RZ ;  /* 0x000000ff00067202 */ /* 0x001fc40000000f00 */
[----:B------:R-:W-:-:S05]  /*0200*/  CS2R R62, SRZ ;  /* 0x00000000003e7805 */ /* 0x000fca000001ff00 */
        /* <DEDUP_REMOVED lines=14> */
[----:B------:R-:W-:-:S08]  /*02f0*/  UIMAD.WIDE.U32 UR6, UR18, UR12, URZ ;  /* 0x0000000c120672a5 */ /* 0x000fd0000f8e00ff */
[----:B------:R-:W2:Y:S04]  /*0300*/  @P0 LDC R10, c[0x0][0x384] ;  /* 0x0000e100ff0a0b82 */ /* 0x000ea80000000800 */
[----:B------:R-:W-:-:S04]  /*0310*/  @!P2 IADD3 R2, PT, PT, R2, -R9, RZ ;  /* 0x800000090202a210 */ /* 0x000fc80007ffe0ff */
[----:B------:R-:W-:Y:S01]  /*0320*/  ISETP.GE.U32.AND P1, PT, R2, R9, PT ;  /* 0x000000090200720c */ /* 0x000fe20003f26070 */
[----:B------:R-:W-:Y:S01]  /*0330*/  UIMAD.WIDE.U32 UR4, UR18, UR8, URZ ;  /* 0x00000008120472a5 */ /* 0x000fe2000f8e00ff */
[----:B------:R-:W-:Y:S01]  /*0340*/  LOP3.LUT R4, R107, R8, RZ, 0x3c, !PT ;  /* 0x000000086b047212 */ /* 0x000fe200078e3cff */
[----:B------:R-:W-:Y:S01]  /*0350*/  @!P2 VIADD R0, R0, 0x1 ;  /* 0x000000010000a836 */ /* 0x000fe20000000000 */
[----:B------:R-:W1:Y:S01]  /*0360*/  @P0 LDC R21, c[0x0][0x38c] ;  /* 0x0000e300ff150b82 */ /* 0x000e620000000800 */
[----:B------:R-:W-:Y:S01]  /*0370*/  UIMAD UR8, UR18, UR9, UR5 ;  /* 0x00000009120872a4 */ /* 0x000fe2000f8e0205 */
[----:B------:R-:W-:Y:S01]  /*0380*/  ISETP.GE.AND P3, PT, R4, RZ, PT ;  /* 0x000000ff0400720c */ /* 0x000fe20003f66270 */
[----:B------:R-:W-:Y:S01]  /*0390*/  IMAD.U32 R2, RZ, RZ, UR4 ;  /* 0x00000004ff027e24 */ /* 0x000fe2000f8e00ff */
[----:B------:R-:W-:Y:S01]  /*03a0*/  UIMAD UR4, UR18, UR13, UR7 ;  /* 0x0000000d120472a4 */ /* 0x000fe2000f8e0207 */
[----:B------:R-:W-:Y:S01]  /*03b0*/  MOV R4, UR6 ;  /* 0x0000000600047c02 */ /* 0x000fe20008000f00 */
[----:B------:R-:W-:Y:S01]  /*03c0*/  IMAD.U32 R5, RZ, RZ, UR7 ;  /* 0x00000007ff057e24 */ /* 0x000fe2000f8e00ff */
[----:B------:R-:W0:Y:S01]  /*03d0*/  LDCU.64 UR6, c[0x0][0x498] ;  /* 0x00009300ff0677ac */ /* 0x000e220008000a00 */
[----:B------:R-:W-:Y:S01]  /*03e0*/  MOV R3, UR5 ;  /* 0x0000000500037c02 */ /* 0x000fe20008000f00 */
[----:B------:R-:W4:Y:S01]  /*03f0*/  @P0 LDC.64 R6, c[0x0][0x480] ;  /* 0x00012000ff060b82 */ /* 0x000f220000000a00 */
[----:B------:R-:W-:Y:S01]  /*0400*/  @P1 IADD3 R0, PT, PT, R0, 0x1, RZ ;  /* 0x0000000100001810 */ /* 0x000fe20007ffe0ff */
[----:B------:R-:W-:Y:S01]  /*0410*/  IMAD.U32 R3, RZ, RZ, UR8 ;  /* 0x00000008ff037e24 */ /* 0x000fe2000f8e00ff */
[----:B------:R-:W-:Y:S01]  /*0420*/  ISETP.NE.AND P2, PT, R8, RZ, PT ;  /* 0x000000ff0800720c */ /* 0x000fe20003f45270 */
[----:B------:R-:W3:Y:S02]  /*0430*/  LDCU.64 UR8, c[0x0][0x3b0] ;  /* 0x00007600ff0877ac */ /* 0x000ee40008000a00 */
[----:B------:R-:W-:-:S02]  /*0440*/  IMAD.MOV.U32 R53, RZ, RZ, R0 ;  /* 0x000000ffff357224 */ /* 0x000fc400078e0000 */
[----:B------:R-:W-:-:S04]  /*0450*/  IMAD.WIDE.U32 R2, R107, UR10, R2 ;  /* 0x0000000a6b027c25 */ /* 0x000fc8000f8e0002 */
[----:B--2---:R-:W-:Y:S01]  /*0460*/  @P0 IMAD R0, R10, UR18, R107 ;  /* 0x000000120a000c24 */ /* 0x004fe2000f8e026b */
[----:B------:R-:W-:Y:S01]  /*0470*/  LEA R9, R19, 0xffffff80, 0x7 ;  /* 0xffffff8013097811 */ /* 0x000fe200078e38ff */
[----:B------:R-:W-:Y:S01]  /*0480*/  IMAD R13, R107, UR11, R3 ;  /* 0x0000000b6b0d7c24 */ /* 0x000fe2000f8e0203 */
[----:B------:R-:W-:Y:S01]  /*0490*/  ISETP.GE.AND P1, PT, R19, 0x1, PT ;  /* 0x000000011300780c */ /* 0x000fe20003f26270 */
[----:B------:R-:W-:Y:S01]  /*04a0*/  @P0 IMAD R0, R0, R19, RZ ;  /* 0x0000001300000224 */ /* 0x000fe200078e02ff */
[----:B------:R-:W2:Y:S01]  /*04b0*/  LDCU.64 UR10, c[0x0][0x3d0] ;  /* 0x00007a00ff0a77ac */ /* 0x000ea20008000a00 */
[----:B------:R-:W2:Y:S01]  /*04c0*/  LDC.64 R18, c[0x0][0x3e8] ;  /* 0x0000fa00ff127b82 */ /* 0x000ea20000000a00 */
[----:B------:R-:W-:Y:S01]  /*04d0*/  MOV R5, UR4 ;  /* 0x0000000400057c02 */ /* 0x000fe20008000f00 */
[----:B0-----:R-:W-:Y:S01]  /*04e0*/  UIMAD.WIDE.U32 UR4, UR18, UR6, URZ ;  /* 0x00000006120472a5 */ /* 0x001fe2000f8e00ff */
[----:B------:R-:W-:Y:S02]  /*04f0*/  @!P3 IADD3 R53, PT, PT, -R53, RZ, RZ ;  /* 0x000000ff3535b210 */ /* 0x000fe40007ffe1ff */
[----:B------:R-:W-:Y:S01]  /*0500*/  @!P2 LOP3.LUT R53, RZ, R8, RZ, 0x33, !PT ;  /* 0x00000008ff35a212 */ /* 0x000fe200078e33ff */
[----:B------:R-:W-:Y:S01]  /*0510*/  UIMAD UR5, UR18, UR7, UR5 ;  /* 0x00000007120572a4 */ /* 0x000fe2000f8e0205 */
[----:B-1----:R-:W-:-:S02]  /*0520*/  @P0 IMAD R3, R0, R21, RZ ;  /* 0x0000001500030224 */ /* 0x002fc400078e02ff */
[----:B------:R-:W-:Y:S01]  /*0530*/  SHF.R.S32.HI R31, RZ, 0x1f, R53 ;  /* 0x0000001fff1f7819 */ /* 0x000fe20000011435 */
[----:B------:R-:W0:Y:S01]  /*0540*/  LDC.64 R20, c[0x0][0x4a8] ;  /* 0x00012a00ff147b82 */ /* 0x000e220000000a00 */
[----:B------:R-:W-:Y:S01]  /*0550*/  IADD3 R99, P3, PT, R9, R2, RZ ;  /* 0x0000000209637210 */ /* 0x000fe20007f7e0ff */
[----:B----4-:R-:W-:Y:S01]  /*0560*/  @P0 IMAD.WIDE R62, R3, 0x8, R6 ;  /* 0x00000008033e0825 */ /* 0x010fe200078e0206 */
[----:B---3--:R-:W-:-:S03]  /*0570*/  UIMAD.WIDE.U32 UR6, UR18, UR8, URZ ;  /* 0x00000008120672a5 */ /* 0x008fc6000f8e00ff */
[----:B------:R-:W-:Y:S01]  /*0580*/  IMAD.WIDE.U32 R2, R107, R16, UR4 ;  /* 0x000000046b027e25 */ /* 0x000fe2000f8e0010 */
[----:B--2---:R-:W-:-:S03]  /*0590*/  UIMAD.WIDE.U32 UR4, UR18, UR10, URZ ;  /* 0x0000000a120472a5 */ /* 0x004fc6000f8e00ff */
        /* <DEDUP_REMOVED lines=13> */
[----:B------:R-:W-:Y:S01]  /*0670*/  SHF.R.S32.HI R0, RZ, 0x1f, R9 ;  /* 0x0000001fff007819 */ /* 0x000fe20000011409 */
[----:B------:R-:W-:Y:S01]  /*0680*/  IMAD.IADD R15, R3, 0x1, R15 ;  /* 0x00000001030f7824 */ /* 0x000fe200078e020f */
[C---:B------:R-:W-:Y:S02]  /*0690*/  IADD3 R93, P0, PT, R9.reuse, R2, RZ ;  /* 0x00000002095d7210 */ /* 0x040fe40007f1e0ff */
[----:B------:R-:W-:Y:S02]  /*06a0*/  IADD3 R9, P2, PT, R9, R4, RZ ;  /* 0x0000000409097210 */ /* 0x000fe40007f5e0ff */
[----:B------:R-:W-:Y:S02]  /*06b0*/  IADD3 R17, PT, PT, R5, R17, RZ ;  /* 0x0000001105117210 */ /* 0x000fe40007ffe0ff */
[C---:B------:R-:W-:Y:S02]  /*06c0*/  IADD3.X R8, PT, PT, R0.reuse, R13, RZ, P3, !PT ;  /* 0x0000000d00087210 */ /* 0x040fe40001ffe4ff */
[C---:B------:R-:W-:Y:S01]  /*06d0*/  LEA R100, P3, R99.reuse, R100, 0x1 ;  /* 0x0000006463647211 */ /* 0x040fe200078608ff */
[C---:B------:R-:W-:Y:S01]  /*06e0*/  IMAD.X R4, R0.reuse, 0x1, R7, P5 ;  /* 0x0000000100047824 */ /* 0x040fe200028e0607 */
[C---:B------:R-:W-:Y:S01]  /*06f0*/  IADD3.X R2, PT, PT, R0.reuse, R15, RZ, P0, !PT ;  /* 0x0000000f00027210 */ /* 0x040fe200007fe4ff */
[C---:B------:R-:W-:Y:S01]  /*0700*/  IMAD.X R6, R0.reuse, 0x1, R11, P4 ;  /* 0x0000000100067824 */ /* 0x040fe200020e060b */
[----:B------:R-:W-:Y:S01]  /*0710*/  LEA.HI.X R99, R99, R101, R8, 0x1, P3 ;  /* 0x0000006563637211 */ /* 0x000fe200018f0c08 */
[----:B------:R-:W-:Y:S01]  /*0720*/  IMAD.X R90, R0, 0x1, R17, P2 ;  /* 0x00000001005a7824 */ /* 0x000fe200010e0611 */
[----:B------:R-:W-:Y:S01]  /*0730*/  LEA R98, P4, R97, R22, 0x1 ;  /* 0x0000001661627211 */ /* 0x000fe200078808ff */
[----:B0-----:R-:W-:Y:S01]  /*0740*/  IMAD.WIDE.U32 R60, R107, R20, RZ ;  /* 0x000000146b3c7225 */ /* 0x001fe200078e00ff */
[----:B------:R-:W-:-:S02]  /*0750*/  LEA R96, P0, R95, R24, 0x1 ;  /* 0x000000185f607211 */ /* 0x000fc400078008ff */
[----:B------:R-:W-:Y:S02]  /*0760*/  LEA R94, P2, R93, R26, 0x1 ;  /* 0x0000001a5d5e7211 */ /* 0x000fe400078408ff */
[----:B------:R-:W-:Y:S01]  /*0770*/  LEA R92, P3, R9, R28, 0x1 ;  /* 0x0000001c095c7211 */ /* 0x000fe200078608ff */
[----:B------:R-:W-:Y:S01]  /*0780*/  IMAD R105, R107, R21, R61 ;  /* 0x000000156b697224 */ /* 0x000fe200078e023d */
[----:B------:R-:W-:Y:S02]  /*0790*/  LEA.HI.X R97, R97, R23, R6, 0x1, P4 ;  /* 0x0000001761617211 */ /* 0x000fe400020f0c06 */
[----:B------:R-:W-:Y:S02]  /*07a0*/  CS2R R102, SRZ ;  /* 0x0000000000667805 */ /* 0x000fe4000001ff00 */
[----:B------:R-:W-:Y:S02]  /*07b0*/  LEA.HI.X R95, R95, R25, R4, 0x1, P0 ;  /* 0x000000195f5f7211 */ /* 0x000fe400000f0c04 */
[----:B------:R-:W-:-:S02]  /*07c0*/  LEA.HI.X R93, R93, R27, R2, 0x1, P2 ;  /* 0x0000001b5d5d7211 */ /* 0x000fc400010f0c02 */
        /* <DEDUP_REMOVED lines=10> */
[----:B------:R-:W-:-:S06]  /*0870*/  UMOV UR4, 0x400 ;  /* 0x0000040000047882 */ /* 0x000fcc0000000000 */
[----:B------:R-:W4:Y:S01]  /*0880*/  LDC.64 R8, c[0x0][0x4d8] ;  /* 0x00013600ff087b82 */ /* 0x000f220000000a00 */
[----:B-1----:R-:W-:Y:S01]  /*0890*/  IMAD.WIDE.U32 R56, R107, UR6, RZ ;  /* 0x000000066b387c25 */ /* 0x002fe2000f8e00ff */
[----:B------:R-:W1:Y:S03]  /*08a0*/  LDCU UR6, c[0x0][0x394] ;  /* 0x00007280ff0677ac */ /* 0x000e660008000800 */
[----:B--2---:R-:W-:Y:S02]  /*08b0*/  IMAD R0, R31, UR8, RZ ;  /* 0x000000081f007c24 */ /* 0x004fe4000f8e02ff */
[----:B------:R-:W-:Y:S02]  /*08c0*/  IMAD R101, R107, UR7, R57 ;  /* 0x000000076b657c24 */ /* 0x000fe4000f8e0239 */
[----:B0-----:R-:W-:Y:S01]  /*08d0*/  IMAD.WIDE.U32 R2, R6, UR18, R58 ;  /* 0x0000001206027c25 */ /* 0x001fe2000f8e003a */
[----:B---3--:R-:W-:Y:S01]  /*08e0*/  ULEA UR5, UR5, UR4, 0x18 ;  /* 0x0000000405057291 */ /* 0x008fe2000f8ec0ff */
[----:B------:R-:W-:-:S02]  /*08f0*/  LOP3.LUT R49, R58, 0x1f, RZ, 0xc0, !PT ;  /* 0x0000001f3a317812 */ /* 0x000fc400078ec0ff */
[----:B------:R-:W-:Y:S01]  /*0900*/  IMAD R3, R7, UR18, R3 ;  /* 0x0000001207037c24 */ /* 0x000fe2000f8e0203 */
[C---:B------:R-:W-:Y:S01]  /*0910*/  IADD3 R47, PT, PT, R58.reuse, 0x200, RZ ;  /* 0x000002003a2f7810 */ /* 0x040fe20007ffe0ff */
[C---:B------:R-:W-:Y:S01]  /*0920*/  IMAD.SHL.U32 R91, R58.reuse, 0x4, RZ ;  /* 0x000000043a5b7824 */ /* 0x040fe200078e00ff */
[----:B------:R-:W-:Y:S01]  /*0930*/  LEA R89, R58, UR5, 0x4 ;  /* 0x000000053a597c11 */ /* 0x000fe2000f8e20ff */
[----:B----4-:R-:W-:Y:S02]  /*0940*/  IMAD R6, R31, UR10, RZ ;  /* 0x0000000a1f067c24 */ /* 0x010fe4000f8e02ff */
[----:B------:R-:W-:Y:S01]  /*0950*/  IMAD.WIDE.U32 R4, R8, UR18, R58 ;  /* 0x0000001208047c25 */ /* 0x000fe2000f8e003a */
[----:B------:R-:W-:-:S03]  /*0960*/  IADD3 R45, PT, PT, R89, 0x200, RZ ;  /* 0x00000200592d7810 */ /* 0x000fc60007ffe0ff */
[----:B------:R-:W-:Y:S02]  /*0970*/  IMAD R5, R9, UR18, R5 ;  /* 0x0000001209057c24 */ /* 0x000fe4000f8e0205 */
[----:B------:R-:W-:Y:S01]  /*0980*/  IMAD.WIDE.U32 R54, R53, UR8, R2 ;  /* 0x0000000835367c25 */ /* 0x000fe2000f8e0002 */
[----:B------:R-:W-:-:S03]  /*0990*/  LOP3.LUT R3, R91, 0xf80, RZ, 0xc0, !PT ;  /* 0x00000f805b037812 */ /* 0x000fc600078ec0ff */
[----:B------:R-:W-:Y:S01]  /*09a0*/  IMAD R7, R53, UR9, R0 ;  /* 0x0000000935077c24 */ /* 0x000fe2000f8e0200 */
[----:B------:R-:W-:Y:S01]  /*09b0*/  LOP3.LUT R88, R3, 0x1f, R58, 0xf8, !PT ;  /* 0x0000001f03587812 */ /* 0x000fe200078ef83a */
[C---:B------:R-:W-:Y:S02]  /*09c0*/  IMAD R43, R53.reuse, UR11, R6 ;  /* 0x0000000b352b7c24 */ /* 0x040fe4000f8e0206 */
[----:B------:R-:W-:Y:S01]  /*09d0*/  IMAD.WIDE.U32 R52, R53, UR10, R4 ;  /* 0x0000000a35347c25 */ /* 0x000fe2000f8e0004 */
[C---:B------:R-:W-:Y:S02]  /*09e0*/  LOP3.LUT R50, R88.reuse, 0x20, RZ, 0xfc, !PT ;  /* 0x0000002058327812 */ /* 0x040fe400078efcff */
[C---:B------:R-:W-:Y:S01]  /*09f0*/  LOP3.LUT R48, R88.reuse, 0x40, RZ, 0xfc, !PT ;  /* 0x0000004058307812 */ /* 0x040fe200078efcff */
[----:B-1----:R-:W-:Y:S01]  /*0a00*/  IMAD.U32 R51, RZ, RZ, UR6 ;  /* 0x00000006ff337e24 */ /* 0x002fe2000f8e00ff */
[----:B------:R-:W-:Y:S01]  /*0a10*/  LOP3.LUT R46, R88, 0x60, RZ, 0xfc, !PT ;  /* 0x00000060582e7812 */ /* 0x000fe200078efcff */
[----:B------:R-:W-:Y:S01]  /*0a20*/  IMAD R45, R58, -0xc, R45 ;  /* 0xfffffff43a2d7824 */ /* 0x000fe200078e022d */
[----:B------:R-:W-:Y:S01]  /*0a30*/  IADD3 R43, PT, PT, R53, R43, RZ ;  /* 0x0000002b352b7210 */ /* 0x000fe20007ffe0ff */
[----:B------:R-:W-:-:S07]  /*0a40*/  IMAD.IADD R44, R55, 0x1, R7 ;  /* 0x00000001372c7824 */ /* 0x000fce00078e0207 */
.L_x_9918:
[----:B0-----:R-:W0:Y:S01]  /*0a50*/  LDCU UR4, c[0x0][0x388] ;  /* 0x00007100ff0477ac */ /* 0x001e220008000800 */
[----:B------:R-:W-:Y:S01]  /*0a60*/  VIADD R42, R51, 0xffffffff ;  /* 0xffffffff332a7836 */ /* 0x000fe20000000000 */
[----:B------:R-:W-:Y:S01]  /*0a70*/  PRMT R0, RZ, 0x7610, R0 ;  /* 0x00007610ff007816 */ /* 0x000fe20000000000 */
[----:B------:R-:W-:Y:S01]  /*0a80*/  IMAD.SHL.U32 R7, R88, 0x2, RZ ;  /* 0x0000000258077824 */ /* 0x000fe200078e00ff */
[----:B------:R-:W-:Y:S02]  /*0a90*/  PRMT R6, RZ, 0x7610, R6 ;  /* 0x00007610ff067816 */ /* 0x000fe40000000006 */
[----:B------:R-:W-:Y:S02]  /*0aa0*/  PRMT R8, RZ, 0x7610, R8 ;  /* 0x00007610ff087816 */ /* 0x000fe40000000008 */
[----:B------:R-:W-:Y:S01]  /*0ab0*/  PRMT R10, RZ, 0x7610, R10 ;  /* 0x00007610ff0a7816 */ /* 0x000fe2000000000a */
[----:B------:R-:W-:Y:S01]  /*0ac0*/  BAR.SYNC.DEFER_BLOCKING 0x0 ;  /* 0x0000000000007b1d */ /* 0x000fe20000010000 */
[----:B------:R-:W-:-:S02]  /*0ad0*/  SHF.L.U32 R64, R42, 0x7, RZ ;  /* 0x000000072a407819 */ /* 0x000fc400000006ff */
[----:B------:R-:W-:-:S05]  /*0ae0*/  IADD3 R2, P4, PT, R7, R100, RZ ;  /* 0x0000006407027210 */ /* 0x000fca0007f9e0ff */
[----:B------:R-:W1:Y:S01]  /*0af0*/  S2UR UR6, SR_CgaCtaId ;  /* 0x00000000000679c3 */ /* 0x000e620000008800 */
[----:B------:R-:W-:Y:S01]  /*0b00*/  IADD3.X R3, PT, PT, RZ, R99, RZ, P4, !PT ;  /* 0x00000063ff037210 */ /* 0x000fe200027fe4ff */
[----:B------:R-:W2:Y:S01]  /*0b10*/  S2R R40, SR_LANEID ;  /* 0x0000000000287919 */ /* 0x000ea20000000000 */
[----:B0-----:R-:W-:Y:S02]  /*0b20*/  IADD3 R41, PT, PT, -R64, UR4, RZ ;  /* 0x0000000440297c10 */ /* 0x001fe4000fffe1ff */
[----:B------:R-:W-:Y:S02]  /*0b30*/  PRMT R12, RZ, 0x7610, R12 ;  /* 0x00007610ff0c7816 */ /* 0x000fe4000000000c */
[----:B------:R-:W-:Y:S02]  /*0b40*/  PRMT R14, RZ, 0x7610, R14 ;  /* 0x00007610ff0e7816 */ /* 0x000fe4000000000e */
[----:B------:R-:W-:Y:S02]  /*0b50*/  PRMT R16, RZ, 0x7610, R16 ;  /* 0x00007610ff107816 */ /* 0x000fe40000000010 */
[----:B------:R-:W-:-:S02]  /*0b60*/  PRMT R18, RZ, 0x7610, R18 ;  /* 0x00007610ff127816 */ /* 0x000fc40000000012 */
[----:B------:R-:W-:Y:S01]  /*0b70*/  PRMT R20, RZ, 0x7610, R20 ;  /* 0x00007610ff147816 */ /* 0x000fe20000000014 */
[----:B------:R-:W-:Y:S01]  /*0b80*/  IMAD.MOV.U32 R65, RZ, RZ, RZ ;  /* 0x000000ffff417224 */ /* 0x000fe200078e00ff */
[-C--:B------:R-:W-:Y:S01]  /*0b90*/  ISETP.GE.AND P3, PT, R88, R41.reuse, PT ;  /* 0x000000295800720c */ /* 0x080fe20003f66270 */
[----:B------:R-:W0:Y:S01]  /*0ba0*/  LDCU.64 UR8, c[0x0][0x488] ;  /* 0x00009100ff0877ac */ /* 0x000e220008000a00 */
[-C--:B------:R-:W-:Y:S02]  /*0bb0*/  ISETP.GE.AND P2, PT, R50, R41.reuse, PT ;  /* 0x000000293200720c */ /* 0x080fe40003f46270 */
[-C--:B------:R-:W-:Y:S01]  /*0bc0*/  ISETP.GE.AND P1, PT, R48, R41.reuse, PT ;  /* 0x000000293000720c */ /* 0x080fe20003f26270 */
[----:B---3--:R-:W3:Y:S01]  /*0bd0*/  LDCU.64 UR10, c[0x0][0x558] ;  /* 0x0000ab00ff0a77ac */ /* 0x008ee20008000a00 */
[----:B------:R-:W-:Y:S02]  /*0be0*/  ISETP.GE.AND P0, PT, R46, R41, PT ;  /* 0x000000292e00720c */ /* 0x000fe40003f06270 */
[----:B------:R-:W-:Y:S01]  /*0bf0*/  PRMT R22, RZ, 0x7610, R22 ;  /* 0x00007610ff167816 */ /* 0x000fe20000000016 */
[----:B----4-:R-:W4:Y:S04]  /*0c00*/  LDCU.64 UR12, c[0x0][0x490] ;  /* 0x00009200ff0c77ac */ /* 0x010f280008000a00 */
[----:B------:R-:W3:Y:S04]  /*0c10*/  @!P3 LDG.E.U16 R0, desc[UR16][R2.64] ;  /* 0x000000100200b981 */ /* 0x000ee8000c1e1500 */
[----:B------:R-:W3:Y:S04]  /*0c20*/  @!P2 LDG.E.U16 R6, desc[UR16][R2.64+0x40] ;  /* 0x000040100206a981 */ /* 0x000ee8000c1e1500 */
[----:B------:R-:W3:Y:S04]  /*0c30*/  @!P1 LDG.E.U16 R8, desc[UR16][R2.64+0x80] ;  /* 0x0000801002089981 */ /* 0x000ee8000c1e1500 */
[----:B------:R0:W3:Y:S01]  /*0c40*/  @!P0 LDG.E.U16 R10, desc[UR16][R2.64+0xc0] ;  /* 0x0000c010020a8981 */ /* 0x0000e2000c1e1500 */
[----:B------:R-:W-:Y:S01]  /*0c50*/  UMOV UR4, 0x400 ;  /* 0x0000040000047882 */ /* 0x000fe20000000000 */
[----:B------:R-:W-:Y:S01]  /*0c60*/  IADD3 R4, P4, PT, R7, R98, RZ ;  /* 0x0000006207047210 */ /* 0x000fe20007f9e0ff */
[----:B-1----:R-:W-:-:S02]  /*0c70*/  ULEA UR6, UR6, UR4, 0x18 ;  /* 0x0000000406067291 */ /* 0x002fc4000f8ec0ff */
[----:B----4-:R-:W-:Y:S02]  /*0c80*/  UISETP.NE.U32.AND UP0, UPT, UR12, URZ, UPT ;  /* 0x000000ff0c00728c */ /* 0x010fe4000bf05070 */
[----:B------:R-:W-:Y:S01]  /*0c90*/  IMAD.X R5, RZ, RZ, R97, P4 ;  /* 0x000000ffff057224 */ /* 0x000fe200020e0661 */
[----:B------:R-:W1:Y:S01]  /*0ca0*/  LDCU UR4, c[0x0][0x38c] ;  /* 0x00007180ff0477ac */ /* 0x000e620008000800 */
[C---:B--2---:R-:W-:Y:S02]  /*0cb0*/  LEA R31, R40.reuse, UR6, 0x1 ;  /* 0x00000006281f7c11 */ /* 0x044fe4000f8e08ff */
[----:B------:R-:W-:Y:S02]  /*0cc0*/  LEA R30, R40, UR6, 0x3 ;  /* 0x00000006281e7c11 */ /* 0x000fe4000f8e18ff */
[----:B0-----:R-:W-:Y:S01]  /*0cd0*/  PRMT R2, RZ, 0x7610, R2 ;  /* 0x00007610ff027816 */ /* 0x001fe20000000002 */
[----:B---3--:R-:W-:Y:S04]  /*0ce0*/  STS.U16 [R31], R0 ;  /* 0x000000001f007388 */ /* 0x008fe80000000400 */
[----:B------:R0:W-:Y:S04]  /*0cf0*/  STS.U16 [R31+0x40], R6 ;  /* 0x000040061f007388 */ /* 0x0001e80000000400 */
[----:B------:R2:W-:Y:S04]  /*0d00*/  STS.U16 [R31+0x80], R8 ;  /* 0x000080081f007388 */ /* 0x0005e80000000400 */
[----:B------:R3:W-:Y:S01]  /*0d10*/  STS.U16 [R31+0xc0], R10 ;  /* 0x0000c00a1f007388 */ /* 0x0007e20000000400 */
[----:B------:R-:W-:-:S03]  /*0d20*/  NOP ;  /* 0x0000000000007918 */ /* 0x000fc60000000000 */
[----:B------:R-:W-:Y:S01]  /*0d30*/  LDS.64 R24, [R30] ;  /* 0x000000001e187984 */ /* 0x000fe20000000a00 */
[----:B------:R-:W-:Y:S01]  /*0d40*/  BAR.SYNC.DEFER_BLOCKING 0x0 ;  /* 0x0000000000007b1d */ /* 0x000fe20000010000 */
[----:B0-----:R-:W-:Y:S02]  /*0d50*/  IADD3 R6, P4, PT, R7, R96, RZ ;  /* 0x0000006007067210 */ /* 0x001fe40007f9e0ff */
[----:B------:R-:W-:-:S05]  /*0d60*/  PRMT R0, RZ, 0x7610, R0 ;  /* 0x00007610ff007816 */ /* 0x000fca0000000000 */
[----:B--2---:R-:W0:Y:S01]  /*0d70*/  LDC.64 R8, c[0x0][0x410] ;  /* 0x00010400ff087b82 */ /* 0x004e220000000a00 */
[----:B------:R-:W2:Y:S04]  /*0d80*/  @!P3 LDG.E.U16 R2, desc[UR16][R4.64] ;  /* 0x000000100402b981 */ /* 0x000ea8000c1e1500 */
[----:B------:R-:W4:Y:S04]  /*0d90*/  @!P2 LDG.E.U16 R12, desc[UR16][R4.64+0x40] ;  /* 0x00004010040ca981 */ /* 0x000f28000c1e1500 */
[----:B------:R-:W4:Y:S04]  /*0da0*/  @!P1 LDG.E.U16 R14, desc[UR16][R4.64+0x80] ;  /* 0x00008010040e9981 */ /* 0x000f28000c1e1500 */
[----:B------:R-:W4:Y:S01]  /*0db0*/  @!P0 LDG.E.U16 R16, desc[UR16][R4.64+0xc0] ;  /* 0x0000c01004108981 */ /* 0x000f22000c1e1500 */
[----:B---3--:R-:W-:-:S02]  /*0dc0*/  PRMT R10, RZ, 0x7610, R10 ;  /* 0x00007610ff0a7816 */ /* 0x008fc4000000000a */
[----:B------:R-:W-:Y:S01]  /*0dd0*/  IADD3.X R7, PT, PT, RZ, R95, RZ, P4, !PT ;  /* 0x0000005fff077210 */ /* 0x000fe200027fe4ff */
[----:B--2---:R-:W-:Y:S04]  /*0de0*/  STS.U16 [R31], R2 ;  /* 0x000000021f007388 */ /* 0x004fe80000000400 */
[----:B----4-:R2:W-:Y:S04]  /*0df0*/  STS.U16 [R31+0x40], R12 ;  /* 0x0000400c1f007388 */ /* 0x0105e80000000400 */
[----:B------:R3:W-:Y:S04]  /*0e00*/  STS.U16 [R31+0x80], R14 ;  /* 0x0000800e1f007388 */ /* 0x0007e80000000400 */
        /* <DEDUP_REMOVED lines=9> */
[----:B0-----:R-:W-:Y:S01]  /*0ea0*/  IMAD.WIDE.U32 R4, R8, UR18, R64 ;  /* 0x0000001208047c25 */ /* 0x001fe2000f8e0040 */
[----:B---3--:R-:W-:-:S02]  /*0eb0*/  PRMT R14, RZ, 0x7610, R14 ;  /* 0x00007610ff0e7816 */ /* 0x008fc4000000000e */
[----:B----4-:R-:W-:Y:S01]  /*0ec0*/  PRMT R16, RZ, 0x7610, R16 ;  /* 0x00007610ff107816 */ /* 0x010fe20000000010 */
[----:B------:R-:W-:Y:S02]  /*0ed0*/  IMAD R5, R9, UR18, R5 ;  /* 0x0000001209057c24 */ /* 0x000fe4000f8e0205 */
[----:B--2---:R-:W-:Y:S01]  /*0ee0*/  IMAD.WIDE.U32 R4, R107, R12, R4 ;  /* 0x0000000c6b047225 */ /* 0x004fe200078e0004 */
[----:B------:R-:W-:-:S03]  /*0ef0*/  PRMT R12, RZ, 0x7610, R12 ;  /* 0x00007610ff0c7816 */ /* 0x000fc6000000000c */
[----:B------:R-:W-:Y:S01]  /*0f00*/  IMAD R5, R107, R13, R5 ;  /* 0x0000000d6b057224 */ /* 0x000fe200078e0205 */
[----:B------:R-:W-:-:S04]  /*0f10*/  IADD3 R4, P4, PT, R88, R4, RZ ;  /* 0x0000000458047210 */ /* 0x000fc80007f9e0ff */
[----:B------:R-:W-:Y:S02]  /*0f20*/  IADD3.X R5, PT, PT, RZ, R5, RZ, P4, !PT ;  /* 0x00000005ff057210 */ /* 0x000fe400027fe4ff */
[----:B------:R-:W-:-:S04]  /*0f30*/  LEA R8, P4, R4, UR8, 0x1 ;  /* 0x0000000804087c11 */ /* 0x000fc8000f8808ff */
[----:B------:R-:W-:Y:S01]  /*0f40*/  LEA.HI.X R9, R4, UR9, R5, 0x1, P4 ;  /* 0x0000000904097c11 */ /* 0x000fe2000a0f0c05 */
[----:B------:R-:W0:Y:S01]  /*0f50*/  LDCU.64 UR8, c[0x0][0x478] ;  /* 0x00008f00ff0877ac */ /* 0x000e220008000a00 */
[----:B------:R-:W-:Y:S04]  /*0f60*/  STS.U16 [R31], R0 ;  /* 0x000000001f007388 */ /* 0x000fe80000000400 */
[----:B------:R2:W-:Y:S04]  /*0f70*/  STS.U16 [R31+0x40], R10 ;  /* 0x0000400a1f007388 */ /* 0x0005e80000000400 */
[----:B------:R3:W-:Y:S04]  /*0f80*/  STS.U16 [R31+0x80], R18 ;  /* 0x000080121f007388 */ /* 0x0007e80000000400 */
[----:B------:R4:W-:Y:S01]  /*0f90*/  STS.U16 [R31+0xc0], R20 ;  /* 0x0000c0141f007388 */ /* 0x0009e20000000400 */
[----:B------:R-:W-:-:S03]  /*0fa0*/  NOP ;  /* 0x0000000000007918 */ /* 0x000fc60000000000 */
[----:B------:R-:W1:Y:S01]  /*0fb0*/  LDS.64 R4, [R30] ;  /* 0x000000001e047984 */ /* 0x000e620000000a00 */
        /* <DEDUP_REMOVED lines=14> */
[----:B------:R-:W-:-:S05]  /*10a0*/  IADD3 R7, P4, PT, R88, R6, RZ ;  /* 0x0000000658077210 */ /* 0x000fca0007f9e0ff */
[----:B------:R-:W-:Y:S01]  /*10b0*/  IMAD.X R0, RZ, RZ, R0, P4 ;  /* 0x000000ffff007224 */ /* 0x000fe200020e0600 */
[----:B0-----:R-:W-:-:S04]  /*10c0*/  LEA R6, P4, R7, UR8, 0x1 ;  /* 0x0000000807067c11 */ /* 0x001fc8000f8808ff */
[----:B------:R-:W-:Y:S01]  /*10d0*/  LEA.HI.X R7, R7, UR9, R0, 0x1, P4 ;  /* 0x0000000907077c11 */ /* 0x000fe2000a0f0c00 */
[----:B-1----:R-:W-:Y:S01]  /*10e0*/  IMAD.U32 R28, R5, 0x10000, RZ ;  /* 0x00010000051c7824 */ /* 0x002fe200078e00ff */
[----:B------:R-:W-:Y:S01]  /*10f0*/  SHF.L.U32 R29, R4, 0x10, RZ ;  /* 0x00000010041d7819 */ /* 0x000fe200000006ff */
[----:B------:R-:W0:Y:S01]  /*1100*/  LDCU.64 UR8, c[0x0][0x510] ;  /* 0x0000a200ff0877ac */ /* 0x000e220008000a00 */
[----:B------:R-:W-:Y:S04]  /*1110*/  STS.U16 [R31], R12 ;  /* 0x0000000c1f007388 */ /* 0x000fe80000000400 */
[----:B------:R1:W-:Y:S04]  /*1120*/  STS.U16 [R31+0x40], R14 ;  /* 0x0000400e1f007388 */ /* 0x0003e80000000400 */
        /* <DEDUP_REMOVED lines=11> */
[----:B------:R-:W-:Y:S01]  /*11e0*/  IMAD.U32 R8, R27, 0x10000, RZ ;  /* 0x000100001b087824 */ /* 0x000fe200078e00ff */
[C---:B------:R-:W-:Y:S01]  /*11f0*/  PRMT R9, R26.reuse, 0x7632, R9 ;  /* 0x000076321a097816 */ /* 0x040fe20000000009 */
[----:B------:R-:W-:Y:S01]  /*1200*/  UISETP.NE.AND.EX UP0, UPT, UR13, URZ, UPT, UP0 ;  /* 0x000000ff0d00728c */ /* 0x000fe2000bf05300 */
[----:B------:R-:W-:Y:S01]  /*1210*/  SHF.L.U32 R0, R26, 0x10, RZ ;  /* 0x000000101a007819 */ /* 0x000fe200000006ff */
[----:B------:R-:W-:Y:S01]  /*1220*/  IMAD.U32 R12, R12, 0x10000, RZ ;  /* 0x000100000c0c7824 */ /* 0x000fe200078e00ff */
[----:B------:R-:W-:Y:S01]  /*1230*/  SHF.L.U32 R9, R9, 0x10, RZ ;  /* 0x0000001009097819 */ /* 0x000fe200000006ff */
[----:B------:R-:W-:Y:S01]  /*1240*/  FMUL.FTZ R15, R8, -1.4426950216293334961 ;  /* 0xbfb8aa3b080f7820 */ /* 0x000fe20000410000 */
[----:B------:R-:W-:Y:S01]  /*1250*/  ISETP.NE.AND P1, PT, R58, RZ, PT ;  /* 0x000000ff3a00720c */ /* 0x000fe20003f25270 */
[----:B------:R-:W-:-:S04]  /*1260*/  FMUL.FTZ R11, R0, -1.4426950216293334961 ;  /* 0xbfb8aa3b000b7820 */ /* 0x000fc80000410000 */
[----:B------:R-:W1:Y:S08]  /*1270*/  MUFU.EX2 R15, R15 ;  /* 0x0000000f000f7308 */ /* 0x000e700000000800 */
[----:B------:R-:W2:Y:S01]  /*1280*/  MUFU.EX2 R11, R11 ;  /* 0x0000000b000b7308 */ /* 0x000ea20000000800 */
[----:B-1----:R-:W-:-:S07]  /*1290*/  FADD.FTZ R17, R15, 1 ;  /* 0x3f8000000f117421 */ /* 0x002fce0000010000 */
[----:B------:R-:W1:Y:S01]  /*12a0*/  MUFU.RCP R17, R17 ;  /* 0x0000001100117308 */ /* 0x000e620000001000 */
[----:B--2---:R-:W-:-:S07]  /*12b0*/  FADD.FTZ R11, R11, 1 ;  /* 0x3f8000000b0b7421 */ /* 0x004fce0000010000 */
[----:B------:R1:W-:Y:S02]  /*12c0*/  MUFU.RCP R13, R11 ;  /* 0x0000000b000d7308 */ /* 0x0003e40000001000 */
[----:B-1----:R-:W-:-:S04]  /*12d0*/  FADD.FTZ R11, -R17, 1 ;  /* 0x3f800000110b7421 */ /* 0x002fc80000010100 */
[----:B------:R-:W-:Y:S01]  /*12e0*/  FFMA.FTZ R11, R8, R11, 1 ;  /* 0x3f800000080b7423 */ /* 0x000fe2000001000b */
[----:B---3--:R1:W-:Y:S04]  /*12f0*/  STS.U16 [R31], R10 ;  /* 0x0000000a1f007388 */ /* 0x0083e80000000400 */
[----:B----4-:R2:W-:Y:S04]  /*1300*/  STS.U16 [R31+0x40], R18 ;  /* 0x000040121f007388 */ /* 0x0105e80000000400 */
[----:B------:R-:W-:Y:S01]  /*1310*/  STS.U16 [R31+0x80], R20 ;  /* 0x000080141f007388 */ /* 0x000fe20000000400 */
[----:B-1----:R-:W-:-:S03]  /*1320*/  FMUL.FTZ R10, R9, -1.4426950216293334961 ;  /* 0xbfb8aa3b090a7820 */ /* 0x002fc60000410000 */
[----:B------:R-:W-:Y:S01]  /*1330*/  STS.U16 [R31+0xc0], R14 ;  /* 0x0000c00e1f007388 */ /* 0x000fe20000000400 */
[----:B------:R-:W-:-:S03]  /*1340*/  NOP ;  /* 0x0000000000007918 */ /* 0x000fc60000000000 */
[----:B------:R-:W1:Y:S01]  /*1350*/  LDS.64 R6, [R30] ;  /* 0x000000001e067984 */ /* 0x000e620000000a00 */
[----:B--2---:R-:W-:Y:S01]  /*1360*/  FMUL.FTZ R18, R12, -1.4426950216293334961 ;  /* 0xbfb8aa3b0c127820 */ /* 0x004fe20000410000 */
[----:B------:R-:W2:Y:S08]  /*1370*/  MUFU.EX2 R10, R10 ;  /* 0x0000000a000a7308 */ /* 0x000eb00000000800 */
[----:B------:R-:W3:Y:S01]  /*1380*/  MUFU.EX2 R18, R18 ;  /* 0x0000001200127308 */ /* 0x000ee20000000800 */
[----:B--2---:R-:W-:Y:S01]  /*1390*/  FADD.FTZ R15, R10, 1 ;  /* 0x3f8000000a0f7421 */ /* 0x004fe20000010000 */
[----:B------:R-:W-:-:S02]  /*13a0*/  PRMT R10, R4, 0x7632, R10 ;  /* 0x00007632040a7816 */ /* 0x000fc4000000000a */
[----:B------:R-:W-:-:S04]  /*13b0*/  PRMT R4, R5, 0x7632, R4 ;  /* 0x0000763205047816 */ /* 0x000fc80000000004 */
[----:B------:R-:W2:Y:S01]  /*13c0*/  MUFU.RCP R16, R15 ;  /* 0x0000000f00107308 */ /* 0x000ea20000001000 */
[----:B------:R-:W-:Y:S01]  /*13d0*/  SHF.L.U32 R26, R10, 0x10, RZ ;  /* 0x000000100a1a7819 */ /* 0x000fe200000006ff */
[----:B---3--:R-:W-:Y:S01]  /*13e0*/  FADD.FTZ R19, R18, 1 ;  /* 0x3f80000012137421 */ /* 0x008fe20000010000 */
[----:B------:R-:W-:-:S05]  /*13f0*/  IMAD.U32 R27, R4, 0x10000, RZ ;  /* 0x00010000041b7824 */ /* 0x000fca00078e00ff */
[----:B------:R-:W3:Y:S01]  /*1400*/  MUFU.RCP R19, R19 ;  /* 0x0000001300137308 */ /* 0x000ee20000001000 */
[C---:B-1----:R-:W-:Y:S01]  /*1410*/  PRMT R5, R6.reuse, 0x7632, R5 ;  /* 0x0000763206057816 */ /* 0x042fe20000000005 */
[C---:B------:R-:W-:Y:S01]  /*1420*/  IMAD.U32 R18, R7.reuse, 0x10000, RZ ;  /* 0x0001000007127824 */ /* 0x040fe200078e00ff */
[----:B------:R-:W-:Y:S01]  /*1430*/  SHF.L.U32 R14, R6, 0x10, RZ ;  /* 0x00000010060e7819 */ /* 0x000fe200000006ff */
[----:B--2---:R-:W-:Y:S01]  /*1440*/  FADD.FTZ R10, -R16, 1 ;  /* 0x3f800000100a7421 */ /* 0x004fe20000010100 */
[----:B------:R-:W-:Y:S01]  /*1450*/  PRMT R6, R7, 0x7632, R6 ;  /* 0x0000763207067816 */ /* 0x000fe20000000006 */
[----:B------:R-:W-:Y:S01]  /*1460*/  FADD.FTZ R7, -R13, 1 ;  /* 0x3f8000000d077421 */ /* 0x000fe20000010100 */
[----:B------:R-:W-:Y:S01]  /*1470*/  SHF.L.U32 R15, R5, 0x10, RZ ;  /* 0x00000010050f7819 */ /* 0x000fe200000006ff */
[----:B------:R-:W-:Y:S01]  /*1480*/  FMUL.FTZ R4, R29, R14 ;  /* 0x0000000e1d047220 */ /* 0x000fe20000410000 */
[----:B------:R-:W-:Y:S01]  /*1490*/  FFMA.FTZ R10, R9, R10, 1 ;  /* 0x3f800000090a7423 */ /* 0x000fe2000001000a */
[----:B------:R-:W-:-:S02]  /*14a0*/  IMAD.U32 R20, R6, 0x10000, RZ ;  /* 0x0001000006147824 */ /* 0x000fc400078e00ff */
[----:B---3--:R-:W-:Y:S01]  /*14b0*/  FADD.FTZ R21, -R19, 1 ;  /* 0x3f80000013157421 */ /* 0x008fe20000010100 */
[----:B------:R-:W-:Y:S01]  /*14c0*/  FMUL.FTZ R5, R26, R15 ;  /* 0x0000000f1a057220 */ /* 0x000fe20000410000 */
        /* <DEDUP_REMOVED lines=17> */
[----:B------:R-:W-:Y:S01]  /*15e0*/  BAR.SYNC.DEFER_BLOCKING 0x0 ;  /* 0x0000000000007b1d */ /* 0x000fe20000010000 */
[----:B------:R-:W-:Y:S01]  /*15f0*/  FMUL.FTZ R12, R12, R19 ;  /* 0x000000130c0c7220 */ /* 0x000fe20000410000 */
[----:B------:R-:W-:Y:S01]  /*1600*/  FMUL.FTZ R29, R29, R0 ;  /* 0x000000001d1d7220 */ /* 0x000fe20000410000 */
[----:B------:R-:W-:Y:S01]  /*1610*/  FMUL.FTZ R28, R28, R17 ;  /* 0x000000111c1c7220 */ /* 0x000fe20000410000 */
[----:B------:R-:W-:Y:S01]  /*1620*/  FMUL.FTZ R26, R26, R9 ;  /* 0x000000091a1a7220 */ /* 0x000fe20000410000 */
[----:B------:R-:W-:-:S03]  /*1630*/  FMUL.FTZ R27, R27, R12 ;  /* 0x0000000c1b1b7220 */ /* 0x000fc60000410000 */
[----:B------:R-:W1:Y:S01]  /*1640*/  LDC.64 R6, c[0x0][0x508] ;  /* 0x00014200ff067b82 */ /* 0x000e620000000a00 */
[----:B------:R2:W-:Y:S01]  /*1650*/  STS.64 [R30], R4 ;  /* 0x000000041e007388 */ /* 0x0005e20000000a00 */
[----:B------:R-:W-:-:S03]  /*1660*/  NOP ;  /* 0x0000000000007918 */ /* 0x000fc60000000000 */
[----:B------:R-:W-:Y:S01]  /*1670*/  LDS.U16 R21, [R31] ;  /* 0x000000001f157984 */ /* 0x000fe20000000400 */
[----:B-1----:R-:W-:-:S03]  /*1680*/  IMAD.WIDE.U32 R10, R6, UR18, R64 ;  /* 0x00000012060a7c25 */ /* 0x002fc6000f8e0040 */
[----:B------:R-:W-:Y:S01]  /*1690*/  LDS.U16 R23, [R31+0x40] ;  /* 0x000040001f177984 */ /* 0x000fe20000000400 */
[----:B------:R-:W-:-:S03]  /*16a0*/  IMAD R11, R7, UR18, R11 ;  /* 0x00000012070b7c24 */ /* 0x000fc6000f8e020b */
[----:B------:R-:W-:Y:S01]  /*16b0*/  LDS.U16 R33, [R31+0x80] ;  /* 0x000080001f217984 */ /* 0x000fe20000000400 */
[----:B0-----:R-:W-:-:S03]  /*16c0*/  IMAD.WIDE.U32 R10, R107, UR8, R10 ;  /* 0x000000086b0a7c25 */ /* 0x001fc6000f8e000a */
[----:B------:R-:W-:Y:S01]  /*16d0*/  LDS.U16 R35, [R31+0xc0] ;  /* 0x0000c0001f237984 */ /* 0x000fe20000000400 */
[----:B--2---:R-:W-:Y:S01]  /*16e0*/  IMAD R5, R107, UR9, R11 ;  /* 0x000000096b057c24 */ /* 0x004fe2000f8e020b */
        /* <DEDUP_REMOVED lines=50> */
.L_x_9902:
[----:B------:R-:W-:Y:S01]  /*1a10*/  BAR.SYNC.DEFER_BLOCKING 0x0 ;  /* 0x0000000000007b1d */ /* 0x000fe20000010000 */
[C---:B------:R-:W-:Y:S01]  /*1a20*/  PRMT R19, R24.reuse, 0x7632, R19 ;  /* 0x0000763218137816 */ /* 0x040fe20000000013 */
[----:B------:R-:W-:Y:S01]  /*1a30*/  UISETP.GE.AND UP0, UPT, UR4, 0x1, UPT ;  /* 0x000000010400788c */ /* 0x000fe2000bf06270 */
[----:B------:R-:W-:Y:S01]  /*1a40*/  SHF.L.U32 R24, R24, 0x10, RZ ;  /* 0x0000001018187819 */ /* 0x000fe200000006ff */
[----:B01----:R-:W-:Y:S01]  /*1a50*/  IMAD.U32 R5, R3, 0x10000, RZ ;  /* 0x0001000003057824 */ /* 0x003fe200078e00ff */
[----:B------:R-:W-:Y:S02]  /*1a60*/  SHF.L.U32 R19, R19, 0x10, RZ ;  /* 0x0000001013137819 */ /* 0x000fe400000006ff */
[----:B------:R-:W-:Y:S02]  /*1a70*/  CS2R R22, SRZ ;  /* 0x0000000000167805 */ /* 0x000fe4000001ff00 */
[C---:B------:R-:W-:Y:S01]  /*1a80*/  PRMT R0, R2.reuse, 0x7632, R0 ;  /* 0x0000763202007816 */ /* 0x040fe20000000000 */
[----:B------:R-:W-:Y:S01]  /*1a90*/  FFMA.FTZ R7, R29, R24, R102 ;  /* 0x000000181d077223 */ /* 0x000fe20000010066 */
[----:B------:R-:W-:-:S02]  /*1aa0*/  SHF.L.U32 R17, R2, 0x10, RZ ;  /* 0x0000001002117819 */ /* 0x000fc400000006ff */
[----:B------:R-:W-:Y:S02]  /*1ab0*/  CS2R R20, SRZ ;  /* 0x0000000000147805 */ /* 0x000fe4000001ff00 */
[C---:B------:R-:W-:Y:S01]  /*1ac0*/  PRMT R18, R25.reuse, 0x7632, R18 ;  /* 0x0000763219127816 */ /* 0x040fe20000000012 */
[----:B------:R-:W-:Y:S01]  /*1ad0*/  IMAD.U32 R25, R25, 0x10000, RZ ;  /* 0x0001000019197824 */ /* 0x000fe200078e00ff */
[----:B------:R-:W-:Y:S01]  /*1ae0*/  PRMT R2, R3, 0x7632, R2 ;  /* 0x0000763203027816 */ /* 0x000fe20000000002 */
[----:B------:R-:W-:Y:S01]  /*1af0*/  FFMA.FTZ R7, R26, R19, R7 ;  /* 0x000000131a077223 */ /* 0x000fe20000010007 */
[----:B------:R-:W-:Y:S01]  /*1b00*/  SHF.L.U32 R18, R18, 0x10, RZ ;  /* 0x0000001012127819 */ /* 0x000fe200000006ff */
[----:B------:R-:W-:Y:S01]  /*1b10*/  IMAD.U32 R3, R0, 0x10000, RZ ;  /* 0x0001000000037824 */ /* 0x000fe200078e00ff */
[----:B------:R-:W-:Y:S01]  /*1b20*/  SHF.L.U32 R15, R2, 0x10, RZ ;  /* 0x00000010020f7819 */ /* 0x000fe200000006ff */
[C---:B------:R-:W-:Y:S01]  /*1b30*/  FFMA.FTZ R102, R28.reuse, R25, R7 ;  /* 0x000000191c667223 */ /* 0x040fe20000010007 */
        /* <DEDUP_REMOVED lines=19> */
[----:B------:R-:W-:Y:S01]  /*1c70*/  IADD3 R80, P3, PT, R64, R52, RZ ;  /* 0x0000003440507210 */ /* 0x000fe20007f7e0ff */
[----:B------:R-:W-:Y:S01]  /*1c80*/  FMUL.FTZ R4, R15, R18 ;  /* 0x000000120f047220 */ /* 0x000fe20000410000 */
[----:B------:R-:W-:Y:S01]  /*1c90*/  ISETP.GE.AND P2, PT, R88, R41, PT ;  /* 0x000000295800720c */ /* 0x000fe20003f46270 */
[----:B------:R-:W-:Y:S01]  /*1ca0*/  IMAD.MOV.U32 R23, RZ, RZ, RZ ;  /* 0x000000ffff177224 */ /* 0x000fe200078e00ff */
[----:B------:R-:W-:Y:S01]  /*1cb0*/  IADD3 R9, PT, PT, R51, -0x2, RZ ;  /* 0xfffffffe33097810 */ /* 0x000fe20007ffe0ff */
[----:B------:R-:W2:Y:S01]  /*1cc0*/  LDCU UR12, c[0x0][0x394] ;  /* 0x00007280ff0c77ac */ /* 0x000ea20008000800 */
[----:B------:R-:W-:Y:S01]  /*1cd0*/  IADD3 R8, PT, PT, R64, R58, RZ ;  /* 0x0000003a40087210 */ /* 0x000fe20007ffe0ff */
[----:B------:R-:W3:Y:S01]  /*1ce0*/  LDC.64 R70, c[0x0][0x3c0] ;  /* 0x0000f000ff467b82 */ /* 0x000ee20000000a00 */
[----:B------:R-:W-:Y:S01]  /*1cf0*/  ISETP.EQ.AND P0, PT, R58, RZ, P0 ;  /* 0x000000ff3a00720c */ /* 0x000fe20000702270 */
[----:B------:R-:W4:Y:S01]  /*1d00*/  LDCU UR14, c[0x0][0x38c] ;  /* 0x00007180ff0e77ac */ /* 0x000f220008000800 */
[----:B------:R-:W-:-:S02]  /*1d10*/  LOP3.LUT R3, R3, 0x100, RZ, 0xc0, !PT ;  /* 0x0000010003037812 */ /* 0x000fc400078ec0ff */
[----:B------:R-:W-:Y:S01]  /*1d20*/  LOP3.LUT R2, R2, 0x100, RZ, 0xc0, !PT ;  /* 0x0000010002027812 */ /* 0x000fe200078ec0ff */
[----:B------:R-:W0:Y:S01]  /*1d30*/  LDCU UR13, c[0x0][0x388] ;  /* 0x00007100ff0d77ac */ /* 0x000e220008000800 */
[----:B------:R-:W-:Y:S01]  /*1d40*/  IADD3.X R79, PT, PT, RZ, R44, RZ, P1, !PT ;  /* 0x0000002cff4f7210 */ /* 0x000fe20000ffe4ff */
[----:B------:R-:W0:Y:S01]  /*1d50*/  LDC.64 R72, c[0x0][0x3e0] ;  /* 0x0000f800ff487b82 */ /* 0x000e220000000a00 */
[----:B------:R-:W-:Y:S01]  /*1d60*/  IADD3.X R81, PT, PT, RZ, R43, RZ, P3, !PT ;  /* 0x0000002bff517210 */ /* 0x000fe20001ffe4ff */
[----:B------:R-:W0:Y:S01]  /*1d70*/  LDCU.64 UR8, c[0x0][0x538] ;  /* 0x0000a700ff0877ac */ /* 0x000e220008000a00 */
[----:B------:R-:W0:Y:S05]  /*1d80*/  LDCU.64 UR10, c[0x0][0x540] ;  /* 0x0000a800ff0a77ac */ /* 0x000e2a0008000a00 */
[----:B------:R-:W0:Y:S01]  /*1d90*/  LDC.64 R74, c[0x0][0x4d0] ;  /* 0x00013400ff4a7b82 */ /* 0x000e220000000a00 */
[----:B------:R-:W-:-:S07]  /*1da0*/  UMOV UR4, URZ ;  /* 0x000000ff00047c82 */ /* 0x000fce0008000000 */
[----:B--2-4-:R-:W0:Y:S02]  /*1db0*/  LDC.64 R76, c[0x0][0x4f0] ;  /* 0x00013c00ff4c7b82 */ /* 0x014e240000000a00 */
.L_x_9917:
[----:B------:R-:W-:Y:S02]  /*1dc0*/  HFMA2 R33, -RZ, RZ, 0, 0 ;  /* 0x00000000ff217431 */ /* 0x000fe400000001ff */
[----:B------:R-:W-:Y:S01]  /*1dd0*/  IMAD.MOV.U32 R32, RZ, RZ, R88 ;  /* 0x000000ffff207224 */ /* 0x000fe200078e0058 */
[-C--:B------:R-:W-:Y:S02]  /*1de0*/  ISETP.GE.AND P4, PT, R48, R41.reuse, PT ;  /* 0x000000293000720c */ /* 0x080fe40003f86270 */
[-C--:B------:R-:W-:Y:S02]  /*1df0*/  ISETP.GE.AND P3, PT, R50, R41.reuse, PT ;  /* 0x000000293200720c */ /* 0x080fe40003f66270 */
[----:B------:R-:W-:Y:S01]  /*1e00*/  ISETP.GE.AND P1, PT, R46, R41, PT ;  /* 0x000000292e00720c */ /* 0x000fe20003f26270 */
[----:B---3--:R-:W-:-:S04]  /*1e10*/  IMAD.WIDE.U32 R34, R70, UR4, R32 ;  /* 0x0000000446227c25 */ /* 0x008fc8000f8e0020 */
[----:B------:R-:W-:Y:S01]  /*1e20*/  IMAD R0, R71, UR4, R35 ;  /* 0x0000000447007c24 */ /* 0x000fe2000f8e0223 */
[----:B0---4-:R-:W-:-:S04]  /*1e30*/  LEA R82, P5, R34, R94, 0x1 ;  /* 0x0000005e22527211 */ /* 0x011fc800078a08ff */
[----:B------:R-:W-:-:S05]  /*1e40*/  LEA.HI.X R83, R34, R93, R0, 0x1, P5 ;  /* 0x0000005d22537211 */ /* 0x000fca00028f0c00 */
[----:B--2---:R-:W2:Y:S04]  /*1e50*/  @!P2 LDG.E.U16 R108, desc[UR16][R82.64] ;  /* 0x00000010526ca981 */ /* 0x004ea8000c1e1500 */
[----:B------:R-:W3:Y:S04]  /*1e60*/  @!P4 LDG.E.U16 R0, desc[UR16][R82.64+0x80] ;  /* 0x000080105200c981 */ /* 0x000ee8000c1e1500 */
[----:B------:R-:W4:Y:S04]  /*1e70*/  @!P3 LDG.E.U16 R85, desc[UR16][R82.64+0x40] ;  /* 0x000040105255b981 */ /* 0x000f28000c1e1500 */
[----:B------:R-:W5:Y:S01]  /*1e80*/  @!P1 LDG.E.U16 R87, desc[UR16][R82.64+0xc0] ;  /* 0x0000c01052579981 */ /* 0x000f62000c1e1500 */
[----:B------:R-:W-:Y:S01]  /*1e90*/  MOV R34, R56 ;  /* 0x0000003800227202 */ /* 0x000fe20000000f00 */
[----:B------:R-:W-:-:S02]  /*1ea0*/  IMAD.MOV.U32 R35, RZ, RZ, R101 ;  /* 0x000000ffff237224 */ /* 0x000fc400078e0065 */
[----:B------:R-:W-:Y:S02]  /*1eb0*/  HFMA2 R84, -RZ, RZ, 0, 0 ;  /* 0x00000000ff547431 */ /* 0x000fe400000001ff */
[----:B0-----:R-:W-:Y:S01]  /*1ec0*/  IMAD.WIDE.U32 R38, R66, UR4, R34 ;  /* 0x0000000442267c25 */ /* 0x001fe2000f8e0022 */
[----:B------:R-:W-:-:S03]  /*1ed0*/  MOV R86, RZ ;  /* 0x000000ff00567202 */ /* 0x000fc60000000f00 */
[----:B------:R-:W-:Y:S01]  /*1ee0*/  IMAD R37, R67, UR4, R39 ;  /* 0x0000000443257c24 */ /* 0x000fe2000f8e0227 */
[----:B-1----:R-:W-:Y:S01]  /*1ef0*/  LEA R36, P5, R38, R68, 0x2 ;  /* 0x0000004426247211 */ /* 0x002fe200078a10ff */
[----:B------:R-:W-:-:S03]  /*1f00*/  IMAD.WIDE.U32 R32, R72, UR4, R32 ;  /* 0x0000000448207c25 */ /* 0x000fc6000f8e0020 */
[----:B------:R-:W-:Y:S02]  /*1f10*/  LEA.HI.X R37, R38, R69, R37, 0x2, P5 ;  /* 0x0000004526257211 */ /* 0x000fe400028f1425 */
[----:B------:R-:W-:Y:S01]  /*1f20*/  ISETP.GE.AND P5, PT, R88, R41, PT ;  /* 0x000000295800720c */ /* 0x000fe20003fa6270 */
[----:B------:R-:W-:Y:S01]  /*1f30*/  IMAD R33, R73, UR4, R33 ;  /* 0x0000000449217c24 */ /* 0x000fe2000f8e0221 */
[----:B------:R-:W-:-:S04]  /*1f40*/  LEA R34, P6, R32, R92, 0x1 ;  /* 0x0000005c20227211 */ /* 0x000fc800078c08ff */
[----:B------:R-:W-:Y:S02]  /*1f50*/  LEA.HI.X R35, R32, R90, R33, 0x1, P6 ;  /* 0x0000005a20237211 */ /* 0x000fe400030f0c21 */
[----:B--2---:R-:W-:Y:S02]  /*1f60*/  @!P2 PRMT R84, R108, 0x5410, RZ ;  /* 0x000054106c54a816 */ /* 0x004fe400000000ff */
[----:B---3--:R-:W-:Y:S02]  /*1f70*/  @!P4 PRMT R86, R0, 0x5410, RZ ;  /* 0x000054100056c816 */ /* 0x008fe400000000ff */
[----:B------:R0:W2:Y:S01]  /*1f80*/  LDG.E R0, desc[UR16][R36.64] ;  /* 0x0000001024007981 */ /* 0x0000a2000c1e1900 */
[----:B----4-:R-:W-:Y:S02]  /*1f90*/  @!P3 PRMT R84, R84, 0x5410, R85 ;  /* 0x000054105454b816 */ /* 0x010fe40000000055 */
[----:B-----5:R-:W-:Y:S02]  /*1fa0*/  @!P1 PRMT R86, R86, 0x5410, R87 ;  /* 0x0000541056569816 */ /* 0x020fe40000000057 */
[----:B------:R-:W-:-:S02]  /*1fb0*/  PRMT R82, R84, 0x7632, R82 ;  /* 0x0000763254527816 */ /* 0x000fc40000000052 */
[----:B------:R-:W-:Y:S01]  /*1fc0*/  PRMT R85, R86, 0x7632, R85 ;  /* 0x0000763256557816 */ /* 0x000fe20000000055 */
[----:B------:R-:W-:Y:S04]  /*1fd0*/  STS.U16 [R31], R84 ;  /* 0x000000541f007388 */ /* 0x000fe80000000400 */
[----:B------:R1:W-:Y:S04]  /*1fe0*/  STS.U16 [R31+0x40], R82 ;  /* 0x000040521f007388 */ /* 0x0003e80000000400 */
[----:B------:R-:W-:Y:S04]  /*1ff0*/  STS.U16 [R31+0x80], R86 ;  /* 0x000080561f007388 */ /* 0x000fe80000000400 */
[----:B------:R-:W-:Y:S01]  /*2000*/  STS.U16 [R31+0xc0], R85 ;  /* 0x0000c0551f007388 */ /* 0x000fe20000000400 */
[----:B------:R-:W-:-:S03]  /*2010*/  NOP ;  /* 0x0000000000007918 */ /* 0x000fc60000000000 */
[----:B------:R-:W3:Y:S04]  /*2020*/  @!P5 LDG.E.U16 R32, desc[UR16][R34.64] ;  /* 0x000000102220d981 */ /* 0x000ee8000c1e1500 */
[----:B------:R-:W4:Y:S04]  /*2030*/  @!P4 LDG.E.U16 R39, desc[UR16][R34.64+0x80] ;  /* 0x000080102227c981 */ /* 0x000f28000c1e1500 */
[----:B------:R-:W5:Y:S04]  /*2040*/  @!P3 LDG.E.U16 R33, desc[UR16][R34.64+0x40] ;  /* 0x000040102221b981 */ /* 0x000f68000c1e1500 */
[----:B------:R-:W2:Y:S01]  /*2050*/  @!P1 LDG.E.U16 R83, desc[UR16][R34.64+0xc0] ;  /* 0x0000c01022539981 */ /* 0x000ea2000c1e1500 */
[----:B0-----:R-:W-:-:S02]  /*2060*/  HFMA2 R36, -RZ, RZ, 0, 0 ;  /* 0x00000000ff247431 */ /* 0x001fc400000001ff */
[----:B------:R-:W-:Y:S01]  /*2070*/  IMAD.MOV.U32 R38, RZ, RZ, RZ ;  /* 0x000000ffff267224 */ /* 0x000fe200078e00ff */
[----:B------:R-:W0:Y:S01]  /*2080*/  S2UR UR7, SR_CgaCtaId ;  /* 0x00000000000779c3 */ /* 0x000e220000008800 */
[----:B------:R-:W-:Y:S01]  /*2090*/  UMOV UR6, 0x400 ;  /* 0x0000040000067882 */ /* 0x000fe20000000000 */
[----:B------:R-:W-:Y:S01]  /*20a0*/  BSSY.RECONVERGENT B0, `(.L_x_9904) ;  /* 0x000003c000007945 */ /* 0x000fe20003800200 */
[----:B0-----:R-:W-:Y:S01]  /*20b0*/  ULEA UR6, UR7, UR6, 0x18 ;  /* 0x0000000607067291 */ /* 0x001fe2000f8ec0ff */
[----:B---3--:R-:W-:Y:S02]  /*20c0*/  @!P5 PRMT R38, R32, 0x5410, RZ ;  /* 0x000054102026d816 */ /* 0x008fe400000000ff */
[----:B----4-:R-:W-:Y:S02]  /*20d0*/  @!P4 PRMT R36, R39, 0x5410, RZ ;  /* 0x000054102724c816 */ /* 0x010fe400000000ff */
[----:B-----5:R-:W-:Y:S02]  /*20e0*/  @!P3 PRMT R38, R38, 0x5410, R33 ;  /* 0x000054102626b816 */ /* 0x020fe40000000021 */
[----:B------:R-:W0:Y:S01]  /*20f0*/  LDS.64 R32, [R30] ;  /* 0x000000001e207984 */ /* 0x000e220000000a00 */
[----:B--2---:R-:W-:-:S02]  /*2100*/  @!P1 PRMT R36, R36, 0x5410, R83 ;  /* 0x0000541024249816 */ /* 0x004fc40000000053 */
[----:B-1----:R-:W-:Y:S02]  /*2110*/  PRMT R82, R38, 0x7632, R82 ;  /* 0x0000763226527816 */ /* 0x002fe40000000052 */
[----:B------:R-:W-:Y:S01]  /*2120*/  PRMT R83, R36, 0x7632, R83 ;  /* 0x0000763224537816 */ /* 0x000fe20000000053 */
[----:B------:R-:W-:Y:S04]  /*2130*/  STS.U16 [R31+0x100], R38 ;  /* 0x000100261f007388 */ /* 0x000fe80000000400 */
[----:B------:R1:W-:Y:S04]  /*2140*/  STS.U16 [R31+0x180], R36 ;  /* 0x000180241f007388 */ /* 0x0003e80000000400 */
[----:B------:R2:W-:Y:S04]  /*2150*/  STS.U16 [R31+0x140], R82 ;  /* 0x000140521f007388 */ /* 0x0005e80000000400 */
[----:B------:R3:W-:Y:S01]  /*2160*/  STS.U16 [R31+0x1c0], R83 ;  /* 0x0001c0531f007388 */ /* 0x0007e20000000400 */
[----:B------:R-:W-:-:S03]  /*2170*/  NOP ;  /* 0x0000000000007918 */ /* 0x000fc60000000000 */
[----:B------:R-:W4:Y:S01]  /*2180*/  LDS.64 R34, [R30+0x100] ;  /* 0x000100001e227984 */ /* 0x000f220000000a00 */
[----:B------:R-:W-:Y:S01]  /*2190*/  FMUL.FTZ R37, R0, 1.4426950216293334961 ;  /* 0x3fb8aa3b00257820 */ /* 0x000fe20000410000 */
[----:B------:R-:W-:-:S03]  /*21a0*/  ISETP.NE.AND P3, PT, R58, RZ, PT ;  /* 0x000000ff3a00720c */ /* 0x000fc60003f65270 */
[-C--:B------:R-:W-:Y:S01]  /*21b0*/  FMUL.FTZ R39, R17, R37.reuse ;  /* 0x0000002511277220 */ /* 0x080fe20000410000 */
[----:B-1----:R-:W-:Y:S01]  /*21c0*/  IADD3 R36, PT, PT, R3, UR4, RZ ;  /* 0x0000000403247c10 */ /* 0x002fe2000fffe0ff */
[-C--:B--2---:R-:W-:Y:S01]  /*21d0*/  FMUL.FTZ R82, R14, R37.reuse ;  /* 0x000000250e527220 */ /* 0x084fe20000410000 */
[----:B------:R-:W-:Y:S02]  /*21e0*/  FMUL.FTZ R38, R16, R37 ;  /* 0x0000002510267220 */ /* 0x000fe40000410000 */
[----:B------:R-:W-:Y:S01]  /*21f0*/  SEL R36, R36, R47, !P3 ;  /* 0x0000002f24247207 */ /* 0x000fe20005800000 */
[----:B------:R-:W1:Y:S01]  /*2200*/  MUFU.EX2 R39, R39 ;  /* 0x0000002700277308 */ /* 0x000e620000000800 */
[----:B---3--:R-:W-:Y:S01]  /*2210*/  FMUL.FTZ R83, R15, R37 ;  /* 0x000000250f537220 */ /* 0x008fe20000410000 */
[----:B------:R-:W-:Y:S01]  /*2220*/  ISETP.NE.AND P1, PT, R58, 0x1f, PT ;  /* 0x0000001f3a00780c */ /* 0x000fe20003f25270 */
[----:B0-----:R-:W-:Y:S01]  /*2230*/  IMAD.U32 R108, R32, 0x10000, RZ ;  /* 0x00010000206c7824 */ /* 0x001fe200078e00ff */
[----:B------:R-:W-:-:S02]  /*2240*/  LEA R84, R36, UR6, 0x2 ;  /* 0x0000000624547c11 */ /* 0x000fc4000f8e10ff */
[----:B------:R-:W-:Y:S02]  /*2250*/  PRMT R111, R32, 0x7632, R111 ;  /* 0x00007632206f7816 */ /* 0x000fe4000000006f */
[----:B------:R0:W2:Y:S01]  /*2260*/  MUFU.EX2 R36, R82 ;  /* 0x0000005200247308 */ /* 0x0000a20000000800 */
[C---:B------:R-:W-:Y:S02]  /*2270*/  PRMT R109, R33.reuse, 0x7632, R109 ;  /* 0x00007632216d7816 */ /* 0x040fe4000000006d */
[----:B------:R-:W-:-:S05]  /*2280*/  SHF.L.U32 R110, R33, 0x10, RZ ;  /* 0x00000010216e7819 */ /* 0x000fca00000006ff */
[----:B------:R-:W3:Y:S01]  /*2290*/  MUFU.EX2 R38, R38 ;  /* 0x0000002600267308 */ /* 0x000ee20000000800 */
[----:B------:R-:W-:Y:S01]  /*22a0*/  SHF.L.U32 R111, R111, 0x10, RZ ;  /* 0x000000106f6f7819 */ /* 0x000fe200000006ff */
[----:B-1----:R1:W-:Y:S01]  /*22b0*/  STS [R84+0x838], R39 ;  /* 0x0008382754007388 */ /* 0x0023e20000000800 */
[----:B------:R-:W-:Y:S02]  /*22c0*/  SHF.L.U32 R109, R109, 0x10, RZ ;  /* 0x000000106d6d7819 */ /* 0x000fe400000006ff */
[C---:B----4-:R-:W-:Y:S02]  /*22d0*/  PRMT R32, R34.reuse, 0x7632, R32 ;  /* 0x0000763222207816 */ /* 0x050fe40000000020 */
[----:B0-----:R-:W-:Y:S02]  /*22e0*/  SHF.L.U32 R82, R34, 0x10, RZ ;  /* 0x0000001022527819 */ /* 0x001fe400000006ff */
[----:B------:R1:W0:Y:S01]  /*22f0*/  MUFU.EX2 R34, R83 ;  /* 0x0000005300227308 */ /* 0x0002220000000800 */
[C---:B------:R-:W-:Y:S01]  /*2300*/  PRMT R33, R35.reuse, 0x7632, R33 ;  /* 0x0000763223217816 */ /* 0x040fe20000000021 */
[----:B------:R-:W-:-:S02]  /*2310*/  IMAD.U32 R113, R35, 0x10000, RZ ;  /* 0x0001000023717824 */ /* 0x000fc400078e00ff */
[----:B------:R-:W-:Y:S01]  /*2320*/  IMAD.U32 R119, R32, 0x10000, RZ ;  /* 0x0001000020777824 */ /* 0x000fe200078e00ff */
        /* <DEDUP_REMOVED lines=10> */
[----:B-123--:R-:W-:Y:S05]  /*23d0*/  @P1 BRA `(.L_x_9905) ;  /* 0x00000000001c1947 */ /* 0x00efea0003800000 */
[----:B------:R-:W-:Y:S02]  /*23e0*/  ISETP.NE.AND P1, PT, R51, UR12, PT ;  /* 0x0000000c33007c0c */ /* 0x000fe4000bf25270 */
[----:B------:R-:W-:-:S11]  /*23f0*/  MOV R85, 0x3f800000 ;  /* 0x3f80000000557802 */ /* 0x000fd60000000f00 */
[----:B------:R-:W-:Y:S05]  /*2400*/  @!P1 BRA `(.L_x_9906) ;  /* 0x0000000000149947 */ /* 0x000fea0003800000 */
[----:B------:R-:W-:-:S05]  /*2410*/  VIADD R32, R2, UR4 ;  /* 0x0000000402207c36 */ /* 0x000fca0008000000 */
[----:B------:R-:W-:-:S05]  /*2420*/  LEA R32, R32, UR6, 0x2 ;  /* 0x0000000620207c11 */ /* 0x000fca000f8e10ff */
[----:B------:R3:W4:Y:S01]  /*2430*/  LDS R85, [R32+0x838] ;  /* 0x0008380020557984 */ /* 0x0007220000000800 */
[----:B------:R-:W-:Y:S05]  /*2440*/  BRA `(.L_x_9906) ;  /* 0x0000000000047947 */ /* 0x000fea0003800000 */
.L_x_9905:
[----:B------:R1:W2:Y:S02]  /*2450*/  LDS R85, [R91+UR5+0x103c] ;  /* 0x00103c055b557984 */ /* 0x0002a40008000800 */
.L_x_9906:
[----:B------:R-:W-:Y:S05]  /*2460*/  BSYNC.RECONVERGENT B0 ;  /* 0x0000000000007941 */ /* 0x000fea0003800200 */
.L_x_9904:
[----:B---3--:R-:W3:Y:S01]  /*2470*/  @P0 LDC R32, c[0x0][0x38c] ;  /* 0x0000e300ff200b82 */ /* 0x008ee20000000800 */
[----:B------:R-:W-:Y:S01]  /*2480*/  MOV R118, RZ ;  /* 0x000000ff00767202 */ /* 0x000fe20000000f00 */
[----:B---3--:R-:W-:-:S04]  /*2490*/  @P0 IMAD R33, R9, R32, UR4 ;  /* 0x0000000409210e24 */ /* 0x008fc8000f8e0220 */
[----:B------:R-:W-:-:S05]  /*24a0*/  @P0 IMAD.WIDE R32, R33, 0x8, R62 ;  /* 0x0000000821200825 */ /* 0x000fca00078e023e */
[----:B------:R3:W5:Y:S01]  /*24b0*/  @P0 LDG.E R118, desc[UR16][R32.64+0x4] ;  /* 0x0000041020760981 */ /* 0x000762000c1e1900 */
[C---:B0-2-4-:R-:W-:Y:S01]  /*24c0*/  FMUL.FTZ R83, R34.reuse, R85 ;  /* 0x0000005522537220 */ /* 0x055fe20000410000 */
        /* <DEDUP_REMOVED lines=10> */
[----:B---3--:R-:W-:Y:S01]  /*2570*/  FMUL.FTZ R33, R39, R36 ;  /* 0x0000002427217220 */ /* 0x008fe20000410000 */
[----:B------:R-:W-:Y:S01]  /*2580*/  ISETP.GT.U32.AND P5, PT, R49, 0x17, PT ;  /* 0x000000173100780c */ /* 0x000fe20003fa4070 */
[----:B------:R-:W0:Y:S01]  /*2590*/  SHFL.DOWN PT, R87, R124, 0x1, 0x1f ;  /* 0x08201f007c577f89 */ /* 0x000e2200000e0000 */
[----:B------:R-:W-:Y:S01]  /*25a0*/  MOV R121, R84 ;  /* 0x0000005400797202 */ /* 0x000fe20000000f00 */
[----:B------:R-:W-:Y:S01]  /*25b0*/  FMUL.FTZ R33, R38, R33 ;  /* 0x0000002126217220 */ /* 0x000fe20000410000 */
[----:B------:R-:W-:Y:S01]  /*25c0*/  ULEA UR7, UR4, UR6, 0x3 ;  /* 0x0000000604077291 */ /* 0x000fe2000f8e18ff */
[----:B------:R-:W2:Y:S01]  /*25d0*/  SHFL.DOWN PT, R86, R84, 0x1, 0x1f ;  /* 0x08201f0054567f89 */ /* 0x000ea200000e0000 */
[----:B------:R-:W-:Y:S01]  /*25e0*/  BSSY.RECONVERGENT B0, `(.L_x_9907) ;  /* 0x0000082000007945 */ /* 0x000fe20003800200 */
[----:B------:R-:W-:-:S02]  /*25f0*/  FMUL.FTZ R120, R34, R33 ;  /* 0x0000002122787220 */ /* 0x000fc40000410000 */
[----:B------:R-:W3:Y:S04]  /*2600*/  SHFL.UP PT, R32, R83, 0x1, RZ ;  /* 0x0420000053207989 */ /* 0x000ee800000e00ff */
[----:B------:R-:W4:Y:S01]  /*2610*/  SHFL.UP PT, R33, R120, 0x1, RZ ;  /* 0x0420000078217989 */ /* 0x000f2200000e00ff */
[----:B0-----:R-:W-:Y:S01]  /*2620*/  @P1 FMUL.FTZ R82, R87, R124 ;  /* 0x0000007c57521220 */ /* 0x001fe20000410000 */
[----:B--2---:R-:W-:-:S03]  /*2630*/  @P1 FFMA.FTZ R121, R124, R86, R121 ;  /* 0x000000567c791223 */ /* 0x004fc60000010079 */
[----:B------:R-:W-:Y:S01]  /*2640*/  @P1 IMAD.MOV.U32 R124, RZ, RZ, R82 ;  /* 0x000000ffff7c1224 */ /* 0x000fe200078e0052 */
[----:B------:R-:W-:Y:S01]  /*2650*/  ISETP.GE.AND P1, PT, R40, 0x1, PT ;  /* 0x000000012800780c */ /* 0x000fe20003f26270 */
[----:B------:R-:W-:Y:S02]  /*2660*/  IMAD.MOV.U32 R86, RZ, RZ, 0x3f800000 ;  /* 0x3f800000ff567424 */ /* 0x000fe400078e00ff */
[----:B---3--:R-:W-:Y:S01]  /*2670*/  FFMA.FTZ R32, R120, R32, R83 ;  /* 0x0000002078207223 */ /* 0x008fe20000010053 */
[----:B------:R-:W0:Y:S04]  /*2680*/  SHFL.DOWN PT, R84, R121, 0x2, 0x1f ;  /* 0x08401f0079547f89 */ /* 0x000e2800000e0000 */
[----:B------:R-:W2:Y:S01]  /*2690*/  SHFL.DOWN PT, R87, R124, 0x2, 0x1f ;  /* 0x08401f007c577f89 */ /* 0x000ea200000e0000 */
[----:B------:R-:W-:-:S05]  /*26a0*/  FSEL R83, R83, R32, !P1 ;  /* 0x0000002053537208 */ /* 0x000fca0004800000 */
[----:B------:R-:W3:Y:S01]  /*26b0*/  SHFL.UP PT, R32, R83, 0x2, RZ ;  /* 0x0440000053207989 */ /* 0x000ee200000e00ff */
[----:B----4-:R-:W-:Y:S01]  /*26c0*/  @P1 FMUL.FTZ R120, R120, R33 ;  /* 0x0000002178781220 */ /* 0x010fe20000410000 */
[----:B------:R-:W-:-:S04]  /*26d0*/  ISETP.GE.AND P1, PT, R40, 0x2, PT ;  /* 0x000000022800780c */ /* 0x000fc80003f26270 */
[----:B------:R-:W4:Y:S01]  /*26e0*/  SHFL.UP PT, R33, R120, 0x2, RZ ;  /* 0x0440000078217989 */ /* 0x000f2200000e00ff */
[C---:B0-----:R-:W-:Y:S01]  /*26f0*/  @!P4 FFMA.FTZ R121, R124.reuse, R84, R121 ;  /* 0x000000547c79c223 */ /* 0x041fe20000010079 */
[----:B--2---:R-:W-:-:S05]  /*2700*/  @!P4 FMUL.FTZ R82, R124, R87 ;  /* 0x000000577c52c220 */ /* 0x004fca0000410000 */
[----:B------:R-:W-:Y:S01]  /*2710*/  @!P4 MOV R124, R82 ;  /* 0x00000052007cc202 */ /* 0x000fe20000000f00 */
[----:B---3--:R-:W-:Y:S01]  /*2720*/  FFMA.FTZ R32, R120, R32, R83 ;  /* 0x0000002078207223 */ /* 0x008fe20000010053 */
[----:B------:R-:W-:-:S03]  /*2730*/  ISETP.GT.U32.AND P4, PT, R49, 0x1b, PT ;  /* 0x0000001b3100780c */ /* 0x000fc60003f84070 */
[----:B------:R-:W0:Y:S01]  /*2740*/  SHFL.DOWN PT, R123, R124, 0x4, 0x1f ;  /* 0x08801f007c7b7f89 */ /* 0x000e2200000e0000 */
[----:B------:R-:W-:Y:S01]  /*2750*/  FSEL R87, R83, R32, !P1 ;  /* 0x0000002053577208 */ /* 0x000fe20004800000 */
[----:B----4-:R-:W-:Y:S01]  /*2760*/  @P1 FMUL.FTZ R120, R120, R33 ;  /* 0x0000002178781220 */ /* 0x010fe20000410000 */
[----:B------:R-:W-:Y:S01]  /*2770*/  ISETP.GE.AND P1, PT, R51, UR12, PT ;  /* 0x0000000c33007c0c */ /* 0x000fe2000bf26270 */
[----:B------:R-:W2:Y:S03]  /*2780*/  SHFL.DOWN PT, R83, R121, 0x4, 0x1f ;  /* 0x08801f0079537f89 */ /* 0x000ea600000e0000 */
[----:B------:R-:W-:Y:S01]  /*2790*/  ISETP.NE.OR P1, PT, R58, RZ, P1 ;  /* 0x000000ff3a00720c */ /* 0x000fe20000f25670 */
[----:B------:R-:W3:Y:S04]  /*27a0*/  SHFL.UP PT, R32, R87, 0x4, RZ ;  /* 0x0480000057207989 */ /* 0x000ee800000e00ff */
[----:B------:R-:W4:Y:S01]  /*27b0*/  SHFL.UP PT, R33, R120, 0x4, RZ ;  /* 0x0480000078217989 */ /* 0x000f2200000e00ff */
[C---:B0-----:R-:W-:Y:S01]  /*27c0*/  @!P4 FMUL.FTZ R82, R124.reuse, R123 ;  /* 0x0000007b7c52c220 */ /* 0x041fe20000410000 */
[----:B--2---:R-:W-:-:S04]  /*27d0*/  @!P4 FFMA.FTZ R121, R124, R83, R121 ;  /* 0x000000537c79c223 */ /* 0x004fc80000010079 */
[----:B------:R-:W-:Y:S02]  /*27e0*/  @!P4 MOV R124, R82 ;  /* 0x00000052007cc202 */ /* 0x000fe40000000f00 */
[----:B------:R-:W-:Y:S01]  /*27f0*/  ISETP.GE.AND P4, PT, R40, 0x4, PT ;  /* 0x000000042800780c */ /* 0x000fe20003f86270 */
[----:B---3--:R-:W-:Y:S01]  /*2800*/  FFMA.FTZ R32, R120, R32, R87 ;  /* 0x0000002078207223 */ /* 0x008fe20000010057 */
[----:B------:R-:W0:Y:S04]  /*2810*/  SHFL.DOWN PT, R84, R121, 0x8, 0x1f ;  /* 0x09001f0079547f89 */ /* 0x000e2800000e0000 */
[----:B------:R-:W2:Y:S01]  /*2820*/  SHFL.DOWN PT, R123, R124, 0x8, 0x1f ;  /* 0x09001f007c7b7f89 */ /* 0x000ea200000e0000 */
[----:B------:R-:W-:Y:S01]  /*2830*/  FSEL R83, R87, R32, !P4 ;  /* 0x0000002057537208 */ /* 0x000fe20006000000 */
[----:B------:R-:W-:-:S04]  /*2840*/  HFMA2 R87, -RZ, RZ, 0, 0 ;  /* 0x00000000ff577431 */ /* 0x000fc800000001ff */
[----:B------:R-:W3:Y:S01]  /*2850*/  SHFL.UP PT, R32, R83, 0x8, RZ ;  /* 0x0500000053207989 */ /* 0x000ee200000e00ff */
[----:B----4-:R-:W-:Y:S01]  /*2860*/  @P4 FMUL.FTZ R120, R120, R33 ;  /* 0x0000002178784220 */ /* 0x010fe20000410000 */
[----:B------:R-:W-:-:S04]  /*2870*/  ISETP.GT.U32.AND P4, PT, R49, 0xf, PT ;  /* 0x0000000f3100780c */ /* 0x000fc80003f84070 */
[----:B------:R-:W4:Y:S04]  /*2880*/  SHFL.UP PT, R33, R120, 0x8, RZ ;  /* 0x0500000078217989 */ /* 0x000f2800000e00ff */
[----:B------:R-:W-:Y:S01]  /*2890*/  @!P1 LDS.64 R86, [UR7+0x10b8] ;  /* 0x0010b807ff569984 */ /* 0x000fe20008000a00 */
[----:B------:R-:W-:Y:S01]  /*28a0*/  ISETP.GE.AND P1, PT, R40, 0x8, PT ;  /* 0x000000082800780c */ /* 0x000fe20003f26270 */
[C---:B0-----:R-:W-:Y:S01]  /*28b0*/  @!P5 FFMA.FTZ R121, R124.reuse, R84, R121 ;  /* 0x000000547c79d223 */ /* 0x041fe20000010079 */
[----:B--2---:R-:W-:-:S05]  /*28c0*/  @!P5 FMUL.FTZ R82, R124, R123 ;  /* 0x0000007b7c52d220 */ /* 0x004fca0000410000 */
[----:B------:R-:W-:Y:S01]  /*28d0*/  @!P5 MOV R124, R82 ;  /* 0x00000052007cd202 */ /* 0x000fe20000000f00 */
[C---:B---3--:R-:W-:Y:S01]  /*28e0*/  FFMA.FTZ R32, R120.reuse, R32, R83 ;  /* 0x0000002078207223 */ /* 0x048fe20000010053 */
[----:B------:R-:W0:Y:S04]  /*28f0*/  SHFL.DOWN PT, R82, R121, 0x10, 0x1f ;  /* 0x0a001f0079527f89 */ /* 0x000e2800000e0000 */
[----:B------:R-:W2:Y:S01]  /*2900*/  SHFL.DOWN PT, R125, R124, 0x10, 0x1f ;  /* 0x0a001f007c7d7f89 */ /* 0x000ea200000e0000 */
[----:B------:R-:W-:Y:S01]  /*2910*/  FSEL R83, R83, R32, !P1 ;  /* 0x0000002053537208 */ /* 0x000fe20004800000 */
[----:B----4-:R-:W-:Y:S01]  /*2920*/  @P1 FMUL.FTZ R120, R120, R33 ;  /* 0x0000002178781220 */ /* 0x010fe20000410000 */
[----:B------:R-:W-:-:S03]  /*2930*/  ISETP.GE.AND P1, PT, R40, 0x10, PT ;  /* 0x000000102800780c */ /* 0x000fc60003f26270 */
[----:B------:R-:W3:Y:S04]  /*2940*/  SHFL.UP PT, R32, R83, 0x10, RZ ;  /* 0x0600000053207989 */ /* 0x000ee800000e00ff */
[----:B------:R-:W4:Y:S01]  /*2950*/  SHFL.UP PT, R123, R120, 0x10, RZ ;  /* 0x06000000787b7989 */ /* 0x000f2200000e00ff */
[C---:B0-----:R-:W-:Y:S01]  /*2960*/  @!P4 FFMA.FTZ R121, R124.reuse, R82, R121 ;  /* 0x000000527c79c223 */ /* 0x041fe20000010079 */
[----:B--2---:R-:W-:Y:S02]  /*2970*/  @!P4 FMUL.FTZ R33, R124, R125 ;  /* 0x0000007d7c21c220 */ /* 0x004fe40000410000 */
[----:B------:R-:W-:Y:S02]  /*2980*/  SHFL.IDX PT, R125, R87, RZ, 0x1f ;  /* 0x00001fff577d7589 */ /* 0x000fe400000e0000 */
[----:B------:R-:W-:-:S02]  /*2990*/  @!P4 IMAD.MOV.U32 R124, RZ, RZ, R33 ;  /* 0x000000ffff7cc224 */ /* 0x000fc400078e0021 */
[C---:B---3--:R-:W-:Y:S02]  /*29a0*/  FFMA.FTZ R82, R120.reuse, R32, R83 ;  /* 0x0000002078527223 */ /* 0x048fe40000010053 */
[----:B------:R-:W-:Y:S01]  /*29b0*/  SHFL.DOWN PT, R32, R121, 0x1, 0x1f ;  /* 0x08201f0079207f89 */ /* 0x000fe200000e0000 */
[----:B----4-:R-:W-:Y:S02]  /*29c0*/  @P1 FMUL.FTZ R120, R120, R123 ;  /* 0x0000007b78781220 */ /* 0x010fe40000410000 */
[----:B------:R-:W-:Y:S01]  /*29d0*/  FSEL R84, R83, R82, !P1 ;  /* 0x0000005253547208 */ /* 0x000fe20004800000 */
[----:B------:R-:W0:Y:S01]  /*29e0*/  SHFL.DOWN PT, R33, R124, 0x1, 0x1f ;  /* 0x08201f007c217f89 */ /* 0x000e2200000e0000 */
[----:B------:R-:W-:Y:S01]  /*29f0*/  ISETP.NE.AND P1, PT, R58, 0x1f, PT ;  /* 0x0000001f3a00780c */ /* 0x000fe20003f25270 */
[----:B------:R-:W-:Y:S02]  /*2a00*/  IMAD.WIDE.U32 R122, R74, UR4, R78 ;  /* 0x000000044a7a7c25 */ /* 0x000fe4000f8e004e */
[----:B------:R-:W-:Y:S04]  /*2a10*/  SHFL.UP PT, R120, R120, 0x1, RZ ;  /* 0x0420000078787989 */ /* 0x000fe800000e00ff */
[----:B------:R2:W-:Y:S04]  /*2a20*/  SHFL.UP PT, R83, R84, 0x1, RZ ;  /* 0x0420000054537989 */ /* 0x0005e800000e00ff */
[----:B------:R-:W-:Y:S04]  /*2a30*/  SHFL.IDX PT, R121, R121, RZ, 0x1f ;  /* 0x00001fff79797589 */ /* 0x000fe800000e0000 */
[----:B------:R-:W3:Y:S01]  /*2a40*/  SHFL.IDX PT, R116, R124, RZ, 0x1f ;  /* 0x00001fff7c747589 */ /* 0x000ee200000e0000 */
[----:B0-----:R-:W-:Y:S01]  /*2a50*/  @P1 FFMA.FTZ R125, R33, R125, R32 ;  /* 0x0000007d217d1223 */ /* 0x001fe20000010020 */
[----:B------:R-:W-:Y:S01]  /*2a60*/  IMAD.WIDE.U32 R32, R76, UR4, R80 ;  /* 0x000000044c207c25 */ /* 0x000fe2000f8e0050 */
[----:B------:R-:W-:-:S03]  /*2a70*/  LEA R82, P1, R122, UR8, 0x2 ;  /* 0x000000087a527c11 */ /* 0x000fc6000f8210ff */
[----:B------:R-:W-:Y:S01]  /*2a80*/  FFMA.FTZ R112, R125, R85, R112 ;  /* 0x000000557d707223 */ /* 0x000fe20000010070 */
[----:B------:R-:W-:Y:S01]  /*2a90*/  IMAD R85, R75, UR4, R123 ;  /* 0x000000044b557c24 */ /* 0x000fe2000f8e027b */
[----:B--2---:R-:W-:Y:S01]  /*2aa0*/  LEA R84, P4, R32, UR10, 0x2 ;  /* 0x0000000a20547c11 */ /* 0x004fe2000f8810ff */
[----:B------:R-:W-:Y:S02]  /*2ab0*/  IMAD R33, R77, UR4, R33 ;  /* 0x000000044d217c24 */ /* 0x000fe4000f8e0221 */
[-C--:B------:R-:W-:Y:S01]  /*2ac0*/  FFMA.FTZ R113, R34, R112.reuse, R113 ;  /* 0x0000007022717223 */ /* 0x080fe20000010071 */
[----:B------:R-:W-:-:S03]  /*2ad0*/  FMUL.FTZ R123, R15, R112 ;  /* 0x000000700f7b7220 */ /* 0x000fc60000410000 */
[----:B------:R-:W-:Y:S01]  /*2ae0*/  FFMA.FTZ R119, R38, R113, R119 ;  /* 0x0000007126777223 */ /* 0x000fe20000010077 */
[----:B---3--:R-:W-:-:S03]  /*2af0*/  FFMA.FTZ R87, R116, R87, R121 ;  /* 0x0000005774577223 */ /* 0x008fc60000010079 */
[----:B------:R-:W-:Y:S01]  /*2b00*/  FFMA.FTZ R121, R36, R119, R35 ;  /* 0x0000007724797223 */ /* 0x000fe20000010023 */
[----:B------:R-:W-:Y:S01]  /*2b10*/  FMUL.FTZ R86, R116, R86 ;  /* 0x0000005674567220 */ /* 0x000fe20000410000 */
[----:B------:R-:W-:Y:S01]  /*2b20*/  FMUL.FTZ R35, R18, R123 ;  /* 0x0000007b12237220 */ /* 0x000fe20000410000 */
[----:B------:R-:W-:Y:S01]  /*2b30*/  IADD3 R116, PT, PT, -R8, UR13, RZ ;  /* 0x0000000d08747c10 */ /* 0x000fe2000fffe1ff */
[----:B------:R-:W-:-:S03]  /*2b40*/  FMUL.FTZ R125, R17, R121 ;  /* 0x00000079117d7220 */ /* 0x000fc60000410000 */
[C---:B------:R-:W-:Y:S02]  /*2b50*/  ISETP.GE.AND P5, PT, R116.reuse, 0x41, PT ;  /* 0x000000417400780c */ /* 0x040fe40003fa6270 */
[----:B------:R-:W-:Y:S01]  /*2b60*/  ISETP.GE.AND P6, PT, R116, 0x61, PT ;  /* 0x000000617400780c */ /* 0x000fe20003fc6270 */
[----:B-----5:R-:W0:Y:S02]  /*2b70*/  SHFL.IDX PT, R118, R118, RZ, 0x1f ;  /* 0x00001fff76767589 */ /* 0x020e2400000e0000 */
[----:B0-----:R-:W-:Y:S01]  /*2b80*/  @P3 FFMA.FTZ R118, R120, R118, R83 ;  /* 0x0000007678763223 */ /* 0x001fe20000010053 */
[----:B------:R-:W-:Y:S01]  /*2b90*/  LEA.HI.X R83, R122, UR9, R85, 0x2, P1 ;  /* 0x000000097a537c11 */ /* 0x000fe200088f1455 */
[----:B------:R-:W-:Y:S01]  /*2ba0*/  FMUL.FTZ R122, R16, R113 ;  /* 0x00000071107a7220 */ /* 0x000fe20000410000 */
[----:B------:R-:W-:Y:S01]  /*2bb0*/  ISETP.NE.AND P1, PT, R58, RZ, PT ;  /* 0x000000ff3a00720c */ /* 0x000fe20003f25270 */
[----:B------:R-:W-:Y:S01]  /*2bc0*/  FFMA.FTZ R118, R39, R118, R114 ;  /* 0x0000007627767223 */ /* 0x000fe20000010072 */
[----:B------:R-:W-:Y:S01]  /*2bd0*/  LEA.HI.X R85, R32, UR11, R33, 0x2, P4 ;  /* 0x0000000b20557c11 */ /* 0x000fe2000a0f1421 */
[----:B------:R-:W-:Y:S01]  /*2be0*/  FMUL.FTZ R32, R14, R119 ;  /* 0x000000770e207220 */ /* 0x000fe20000410000 */
[----:B------:R-:W-:Y:S01]  /*2bf0*/  ISETP.GE.AND P3, PT, R116, 0x1, PT ;  /* 0x000000017400780c */ /* 0x000fe20003f66270 */
[----:B------:R-:W-:Y:S01]  /*2c00*/  FFMA.FTZ R39, R36, R118, R115 ;  /* 0x0000007624277223 */ /* 0x000fe20000010073 */
[----:B------:R-:W-:Y:S01]  /*2c10*/  FADD.FTZ R114, -R114, R118 ;  /* 0x0000007672727221 */ /* 0x000fe20000010100 */
[----:B------:R-:W-:Y:S01]  /*2c20*/  FMUL.FTZ R33, R19, R32 ;  /* 0x0000002013217220 */ /* 0x000fe20000410000 */
[----:B------:R-:W-:Y:S01]  /*2c30*/  ISETP.GE.AND P4, PT, R116, 0x21, PT ;  /* 0x000000217400780c */ /* 0x000fe20003f86270 */
[----:B------:R-:W-:Y:S01]  /*2c40*/  FFMA.FTZ R38, R38, R39, R117 ;  /* 0x0000002726267223 */ /* 0x000fe20000010075 */
[----:B------:R-:W-:Y:S01]  /*2c50*/  FADD.FTZ R115, -R115, R39 ;  /* 0x0000002773737221 */ /* 0x000fe20000010100 */
[----:B------:R-:W-:-:S02]  /*2c60*/  FFMA.FTZ R36, R114, R125, RZ ;  /* 0x0000007d72247223 */ /* 0x000fc400000100ff */
[----:B------:R-:W-:Y:S01]  /*2c70*/  FFMA.FTZ R120, R34, R38, R37 ;  /* 0x0000002622787223 */ /* 0x000fe20000010025 */
[----:B------:R-:W-:Y:S01]  /*2c80*/  FMUL.FTZ R34, R25, R122 ;  /* 0x0000007a19227220 */ /* 0x000fe20000410000 */
[----:B------:R-:W-:Y:S01]  /*2c90*/  FFMA.FTZ R36, R115, R32, R36 ;  /* 0x0000002073247223 */ /* 0x000fe20000010024 */
[----:B------:R-:W-:Y:S01]  /*2ca0*/  FMUL.FTZ R32, R24, R125 ;  /* 0x0000007d18207220 */ /* 0x000fe20000410000 */
[----:B------:R0:W-:Y:S01]  /*2cb0*/  @!P1 STS.64 [UR7+0x10b8], R86 ;  /* 0x0010b856ff009988 */ /* 0x0001e20008000a07 */
[----:B------:R-:W-:Y:S01]  /*2cc0*/  FADD.FTZ R117, -R117, R38 ;  /* 0x0000002675757221 */ /* 0x000fe20000010100 */
[----:B------:R-:W-:Y:S02]  /*2cd0*/  FMUL.FTZ R38, R28, R38 ;  /* 0x000000261c267220 */ /* 0x000fe40000410000 */
[----:B------:R0:W-:Y:S01]  /*2ce0*/  STS.128 [R89+0x200], R32 ;  /* 0x0002002059007388 */ /* 0x0001e20000000c00 */
[----:B------:R-:W-:Y:S01]  /*2cf0*/  FFMA.FTZ R36, R117, R122, R36 ;  /* 0x0000007a75247223 */ /* 0x000fe20000010024 */
[----:B------:R-:W-:Y:S01]  /*2d00*/  FADD.FTZ R122, -R37, R120 ;  /* 0x00000078257a7221 */ /* 0x000fe20000010100 */
[----:B------:R-:W-:Y:S01]  /*2d10*/  FMUL.FTZ R37, R26, R39 ;  /* 0x000000271a257220 */ /* 0x000fe20000410000 */
[----:B------:R-:W-:Y:S01]  /*2d20*/  BAR.SYNC.DEFER_BLOCKING 0x0 ;  /* 0x0000000000007b1d */ /* 0x000fe20000010000 */
[----:B------:R-:W-:Y:S01]  /*2d30*/  FMUL.FTZ R39, R27, R120 ;  /* 0x000000781b277220 */ /* 0x000fe20000410000 */
[----:B------:R-:W-:Y:S01]  /*2d40*/  FFMA.FTZ R123, R122, R123, R36 ;  /* 0x0000007b7a7b7223 */ /* 0x000fe20000010024 */
[----:B------:R-:W-:-:S03]  /*2d50*/  FMUL.FTZ R36, R29, R118 ;  /* 0x000000761d247220 */ /* 0x000fc60000410000 */
[----:B------:R0:W2:Y:S04]  /*2d60*/  LDS R125, [R45] ;  /* 0x000000002d7d7984 */ /* 0x0000a80000000800 */
[----:B------:R0:W3:Y:S04]  /*2d70*/  LDS R116, [R45+0x80] ;  /* 0x000080002d747984 */ /* 0x0000e80000000800 */
[----:B------:R0:W4:Y:S04]  /*2d80*/  LDS R118, [R45+0x100] ;  /* 0x000100002d767984 */ /* 0x0001280000000800 */
[----:B------:R0:W0:Y:S04]  /*2d90*/  LDS R87, [R45+0x180] ;  /* 0x000180002d577984 */ /* 0x0000280000000800 */
[----:B------:R0:W-:Y:S01]  /*2da0*/  STS.128 [R89+0x400], R36 ;  /* 0x0004002459007388 */ /* 0x0001e20000000c00 */
[----:B------:R-:W-:Y:S06]  /*2db0*/  BAR.SYNC.DEFER_BLOCKING 0x0 ;  /* 0x0000000000007b1d */ /* 0x000fec0000010000 */
[----:B------:R-:W-:Y:S05]  /*2dc0*/  @!P3 BRA `(.L_x_9908) ;  /* 0x00000000000cb947 */ /* 0x000fea0003800000 */
[----:B0-----:R-:W0:Y:S04]  /*2dd0*/  LDS R33, [R45+0x200] ;  /* 0x000200002d217984 */ /* 0x001e280000000800 */
[----:B--2---:R2:W-:Y:S04]  /*2de0*/  REDG.E.ADD.F32.FTZ.RN.STRONG.GPU desc[UR16][R82.64], R125 ;  /* 0x0000007d520079a6 */ /* 0x0045e8000c12f310 */
[----:B0-----:R2:W-:Y:S02]  /*2df0*/  REDG.E.ADD.F32.FTZ.RN.STRONG.GPU desc[UR16][R84.64], R33 ;  /* 0x00000021540079a6 */ /* 0x0015e4000c12f310 */
.L_x_9908:
[----:B------:R-:W-:Y:S05]  /*2e00*/  BSYNC.RECONVERGENT B0 ;  /* 0x0000000000007941 */ /* 0x000fea0003800200 */
.L_x_9907:
[----:B0-2---:R0:W2:Y:S01]  /*2e10*/  LDS R33, [R45+0x280] ;  /* 0x000280002d217984 */ /* 0x0050a20000000800 */
[----:B------:R-:W-:Y:S04]  /*2e20*/  BSSY.RECONVERGENT B0, `(.L_x_9909) ;  /* 0x0000004000007945 */ /* 0x000fe80003800200 */
[----:B------:R-:W-:Y:S05]  /*2e30*/  @!P4 BRA `(.L_x_9910) ;  /* 0x000000000008c947 */ /* 0x000fea0003800000 */
[----:B---3--:R3:W-:Y:S04]  /*2e40*/  REDG.E.ADD.F32.FTZ.RN.STRONG.GPU desc[UR16][R82.64+0x80], R116 ;  /* 0x00008074520079a6 */ /* 0x0087e8000c12f310 */
[----:B--2---:R3:W-:Y:S02]  /*2e50*/  REDG.E.ADD.F32.FTZ.RN.STRONG.GPU desc[UR16][R84.64+0x80], R33 ;  /* 0x00008021540079a6 */ /* 0x0047e4000c12f310 */
.L_x_9910:
[----:B------:R-:W-:Y:S05]  /*2e60*/  BSYNC.RECONVERGENT B0 ;  /* 0x0000000000007941 */ /* 0x000fea0003800200 */
.L_x_9909:
[----:B--23--:R2:W3:Y:S01]  /*2e70*/  LDS R33, [R45+0x300] ;  /* 0x000300002d217984 */ /* 0x00c4e20000000800 */
[----:B------:R-:W-:Y:S04]  /*2e80*/  BSSY.RECONVERGENT B0, `(.L_x_9911) ;  /* 0x0000004000007945 */ /* 0x000fe80003800200 */
[----:B------:R-:W-:Y:S05]  /*2e90*/  @!P5 BRA `(.L_x_9912) ;  /* 0x000000000008d947 */ /* 0x000fea0003800000 */
[----:B----4-:R4:W-:Y:S04]  /*2ea0*/  REDG.E.ADD.F32.FTZ.RN.STRONG.GPU desc[UR16][R82.64+0x100], R118 ;  /* 0x00010076520079a6 */ /* 0x0109e8000c12f310 */
[----:B---3--:R4:W-:Y:S02]  /*2eb0*/  REDG.E.ADD.F32.FTZ.RN.STRONG.GPU desc[UR16][R84.64+0x100], R33 ;  /* 0x00010021540079a6 */ /* 0x0089e4000c12f310 */
.L_x_9912:
[----:B------:R-:W-:Y:S05]  /*2ec0*/  BSYNC.RECONVERGENT B0 ;  /* 0x0000000000007941 */ /* 0x000fea0003800200 */
.L_x_9911:
[----:B---34-:R3:W4:Y:S01]  /*2ed0*/  LDS R33, [R45+0x380] ;  /* 0x000380002d217984 */ /* 0x0187220000000800 */
[----:B------:R-:W-:Y:S04]  /*2ee0*/  BSSY.RECONVERGENT B0, `(.L_x_9913) ;  /* 0x0000004000007945 */ /* 0x000fe80003800200 */
[----:B------:R-:W-:Y:S05]  /*2ef0*/  @!P6 BRA `(.L_x_9914) ;  /* 0x000000000008e947 */ /* 0x000fea0003800000 */
[----:B------:R0:W-:Y:S04]  /*2f00*/  REDG.E.ADD.F32.FTZ.RN.STRONG.GPU desc[UR16][R82.64+0x180], R87 ;  /* 0x00018057520079a6 */ /* 0x0001e8000c12f310 */
[----:B----4-:R0:W-:Y:S02]  /*2f10*/  REDG.E.ADD.F32.FTZ.RN.STRONG.GPU desc[UR16][R84.64+0x180], R33 ;  /* 0x00018021540079a6 */ /* 0x0101e4000c12f310 */
.L_x_9914:
[----:B------:R-:W-:Y:S05]  /*2f20*/  BSYNC.RECONVERGENT B0 ;  /* 0x0000000000007941 */ /* 0x000fea0003800200 */
.L_x_9913:
[----:B------:R-:W5:Y:S01]  /*2f30*/  SHFL.DOWN P3, R32, R123, 0x1, 0x1f ;  /* 0x08201f007b207f89 */ /* 0x000f620000060000 */
[----:B------:R-:W-:Y:S01]  /*2f40*/  ISETP.NE.AND P4, PT, R40, RZ, PT ;  /* 0x000000ff2800720c */ /* 0x000fe20003f85270 */
        /* <DEDUP_REMOVED lines=11> */
[----:B-----5:R-:W-:-:S05]  /*3000*/  @P3 FADD R32, R123, R32 ;  /* 0x000000207b203221 */ /* 0x020fca0000000000 */
[----:B0---4-:R-:W0:Y:S02]  /*3010*/  SHFL.DOWN P3, R33, R32, 0x2, 0x1f ;  /* 0x08401f0020217f89 */ /* 0x011e240000060000 */
[----:B0-----:R-:W-:Y:S01]  /*3020*/  @P3 FADD R33, R32, R33 ;  /* 0x0000002120213221 */ /* 0x001fe20000000000 */
[----:B------:R-:W-:-:S04]  /*3030*/  FMUL.FTZ R32, R111, R119 ;  /* 0x000000776f207220 */ /* 0x000fc80000410000 */
[----:B------:R-:W0:Y:S01]  /*3040*/  SHFL.DOWN P3, R38, R33, 0x4, 0x1f ;  /* 0x08801f0021267f89 */ /* 0x000e220000060000 */
[-C--:B------:R-:W-:Y:S01]  /*3050*/  FFMA.FTZ R34, R19, R32.reuse, R34 ;  /* 0x0000002013227223 */ /* 0x080fe20000010022 */
[----:B------:R-:W-:-:S03]  /*3060*/  FFMA.FTZ R11, R14, R32, R11 ;  /* 0x000000200e0b7223 */ /* 0x000fc6000001000b */
[----:B------:R-:W-:Y:S01]  /*3070*/  FADD.FTZ R21, R34, R21 ;  /* 0x0000001522157221 */ /* 0x000fe20000010000 */
[----:B0-----:R-:W-:Y:S01]  /*3080*/  @P3 FADD R38, R33, R38 ;  /* 0x0000002621263221 */ /* 0x001fe20000000000 */
[-C--:B------:R-:W-:Y:S01]  /*3090*/  FMUL.FTZ R33, R0, R121.reuse ;  /* 0x0000007900217220 */ /* 0x080fe20000410000 */
[----:B------:R-:W-:Y:S01]  /*30a0*/  FMUL.FTZ R121, R108, R121 ;  /* 0x000000796c797220 */ /* 0x000fe20000410000 */
[----:B------:R-:W-:Y:S02]  /*30b0*/  FFMA.FTZ R0, R18, R109, R37 ;  /* 0x0000006d12007223 */ /* 0x000fe40000010025 */
[----:B------:R-:W0:Y:S01]  /*30c0*/  SHFL.DOWN P3, R35, R38, 0x8, 0x1f ;  /* 0x09001f0026237f89 */ /* 0x000e220000060000 */
[----:B------:R-:W-:Y:S01]  /*30d0*/  FMUL.FTZ R33, R114, R33 ;  /* 0x0000002172217220 */ /* 0x000fe20000410000 */
[-C--:B------:R-:W-:Y:S01]  /*30e0*/  FFMA.FTZ R12, R17, R121.reuse, R12 ;  /* 0x00000079110c7223 */ /* 0x080fe2000001000c */
[----:B------:R-:W-:Y:S02]  /*30f0*/  FADD.FTZ R23, R0, R23 ;  /* 0x0000001700177221 */ /* 0x000fe40000010000 */
[----:B------:R-:W-:-:S04]  /*3100*/  FFMA.FTZ R33, R24, R121, R33 ;  /* 0x0000007918217223 */ /* 0x000fc80000010021 */
[----:B------:R-:W-:Y:S01]  /*3110*/  FADD.FTZ R20, R33, R20 ;  /* 0x0000001421147221 */ /* 0x000fe20000010000 */
[----:B0-----:R-:W-:-:S05]  /*3120*/  @P3 FADD R35, R38, R35 ;  /* 0x0000002326233221 */ /* 0x001fca0000000000 */
[----:B------:R-:W0:Y:S02]  /*3130*/  SHFL.DOWN P3, R82, R35, 0x10, 0x1f ;  /* 0x0a001f0023527f89 */ /* 0x000e240000060000 */
[----:B0-----:R-:W-:Y:S01]  /*3140*/  @P3 FADD R82, R35, R82 ;  /* 0x0000005223523221 */ /* 0x001fe20000000000 */
[----:B------:R-:W-:-:S04]  /*3150*/  FFMA.FTZ R35, R25, R110, R36 ;  /* 0x0000006e19237223 */ /* 0x000fc80000010024 */
[----:B------:R0:W-:Y:S01]  /*3160*/  @!P4 STS [UR6+0x604], R82 ;  /* 0x00060452ff00c988 */ /* 0x0001e20008000806 */
[----:B------:R-:W-:Y:S01]  /*3170*/  FADD.FTZ R22, R35, R22 ;  /* 0x0000001623167221 */ /* 0x000fe20000010000 */
[----:B------:R-:W-:Y:S06]  /*3180*/  BAR.SYNC.DEFER_BLOCKING 0x0 ;  /* 0x0000000000007b1d */ /* 0x000fec0000010000 */
[----:B------:R-:W-:Y:S05]  /*3190*/  @P1 BRA `(.L_x_9916) ;  /* 0x0000000000141947 */ /* 0x000fea0003800000 */
[----:B------:R-:W-:Y:S01]  /*31a0*/  ISETP.NE.AND P3, PT, R51, UR12, PT ;  /* 0x0000000c33007c0c */ /* 0x000fe2000bf65270 */
[----:B------:R-:W-:-:S12]  /*31b0*/  ULEA UR7, UR4, UR6, 0x2 ;  /* 0x0000000604077291 */ /* 0x000fd8000f8e10ff */
[----:B------:R-:W0:Y:S02]  /*31c0*/  @P3 LDS R33, [UR7+0x18b8] ;  /* 0x0018b807ff213984 */ /* 0x000e240008000800 */
[----:B0-----:R-:W-:-:S05]  /*31d0*/  @P3 FADD.FTZ R82, R82, R33 ;  /* 0x0000002152523221 */ /* 0x001fca0000010000 */
[----:B------:R4:W-:Y:S02]  /*31e0*/  STS [UR7+0x18b8], R82 ;  /* 0x0018b852ff007988 */ /* 0x0009e40008000807 */
.L_x_9916:
[----:B------:R-:W-:Y:S05]  /*31f0*/  BSYNC.RECONVERGENT B0 ;  /* 0x0000000000007941 */ /* 0x000fea0003800200 */
.L_x_9915:
[----:B------:R-:W-:-:S04]  /*3200*/  UIADD3 UR4, UPT, UPT, UR4, 0x1, URZ ;  /* 0x0000000104047890 */ /* 0x000fc8000fffe0ff */
[----:B------:R-:W-:-:S09]  /*3210*/  UISETP.GE.AND UP0, UPT, UR4, UR14, UPT ;  /* 0x0000000e0400728c */ /* 0x000fd2000bf06270 */
[----:B------:R-:W-:Y:S05]  /*3220*/  BRA.U !UP0, `(.L_x_9917) ;  /* 0xffffffe908e47547 */ /* 0x000fea000b83ffff */
.L_x_9903:
[----:B------:R-:W-:Y:S01]  /*3230*/  BAR.SYNC.DEFER_BLOCKING 0x0 ;  /* 0x0000000000007b1d */ /* 0x000fe20000010000 */
[----:B------:R-:W-:Y:S01]  /*3240*/  F2FP.BF16.F32.PACK_AB R2, R11, R12 ;  /* 0x0000000c0b02723e */ /* 0x000fe200000010ff */
[----:B------:R-:W-:Y:S01]  /*3250*/  HFMA2 R65, -RZ, RZ, 0, 0 ;  /* 0x00000000ff417431 */ /* 0x000fe200000001ff */
[----:B------:R-:W-:Y:S02]  /*3260*/  F2FP.BF16.F32.PACK_AB R3, R10, R13 ;  /* 0x0000000d0a03723e */ /* 0x000fe400000010ff */
[----:B------:R-:W-:-:S03]  /*3270*/  F2FP.BF16.F32.PACK_AB R16, R21, R20 ;  /* 0x000000141510723e */ /* 0x000fc600000010ff */
[----:B------:R-:W5:Y:S01]  /*3280*/  LDC.64 R14, c[0x0][0x4f8] ;  /* 0x00013e00ff0e7b82 */ /* 0x000f620000000a00 */
[----:B------:R-:W0:Y:S01]  /*3290*/  LDCU.64 UR8, c[0x0][0x500] ;  /* 0x0000a000ff0877ac */ /* 0x000e220008000a00 */
[----:B------:R-:W-:Y:S01]  /*32a0*/  F2FP.BF16.F32.PACK_AB R17, R23, R22 ;  /* 0x000000161711723e */ /* 0x000fe200000010ff */
[----:B------:R-:W-:Y:S01]  /*32b0*/  FADD.FTZ R20, R20, R103 ;  /* 0x0000006714147221 */ /* 0x000fe20000010000 */
[----:B------:R-:W1:Y:S03]  /*32c0*/  LDCU.64 UR10, c[0x0][0x550] ;  /* 0x0000aa00ff0a77ac */ /* 0x000e660008000a00 */
[----:B------:R-:W-:Y:S01]  /*32d0*/  FADD.FTZ R21, R20, R21 ;  /* 0x0000001514157221 */ /* 0x000fe20000010000 */
[----:B------:R-:W2:Y:S03]  /*32e0*/  LDC.64 R18, c[0x0][0x518] ;  /* 0x00014600ff127b82 */ /* 0x000ea60000000a00 */
[----:B------:R-:W-:-:S04]  /*32f0*/  FADD.FTZ R22, R21, R22 ;  /* 0x0000001615167221 */ /* 0x000fc80000010000 */
[----:B------:R-:W-:Y:S01]  /*3300*/  FADD.FTZ R103, R22, R23 ;  /* 0x0000001716677221 */ /* 0x000fe20000010000 */
[----:B------:R5:W-:Y:S01]  /*3310*/  STS.64 [R30], R2 ;  /* 0x000000021e007388 */ /* 0x000be20000000a00 */
[----:B------:R-:W-:-:S03]  /*3320*/  NOP ;  /* 0x0000000000007918 */ /* 0x000fc60000000000 */
[----:B------:R-:W-:Y:S04]  /*3330*/  LDS.U16 R5, [R31] ;  /* 0x000000001f057984 */ /* 0x000fe80000000400 */
        /* <DEDUP_REMOVED lines=12> */
[----:B------:R-:W-:Y:S01]  /*3400*/  IADD3.X R0, PT, PT, RZ, R0, RZ, P3, !PT ;  /* 0x00000000ff007210 */ /* 0x000fe20001ffe4ff */
[----:B------:R-:W0:Y:S01]  /*3410*/  LDCU.64 UR8, c[0x0][0x560] ;  /* 0x0000ac00ff0877ac */ /* 0x000e220008000a00 */
[----:B-1----:R-:W-:-:S04]  /*3420*/  LEA R2, P5, R3, UR10, 0x1 ;  /* 0x0000000a03027c11 */ /* 0x002fc8000f8a08ff */
[----:B------:R-:W-:Y:S02]  /*3430*/  LEA.HI.X R3, R3, UR11, R0, 0x1, P5 ;  /* 0x0000000b03037c11 */ /* 0x000fe4000a8f0c00 */
[----:B------:R-:W-:-:S04]  /*3440*/  IADD3 R96, P5, PT, R96, -0x100, RZ ;  /* 0xffffff0060607810 */ /* 0x000fc80007fbe0ff */
[----:B------:R-:W-:Y:S01]  /*3450*/  IADD3.X R95, PT, PT, R95, -0x1, RZ, P5, !PT ;  /* 0xffffffff5f5f7810 */ /* 0x000fe20002ffe4ff */
        /* <DEDUP_REMOVED lines=22> */
[----:B------:R-:W-:-:S05]  /*35c0*/  IADD3 R3, P4, PT, R88, R2, RZ ;  /* 0x0000000258037210 */ /* 0x000fca0007f9e0ff */
[----:B------:R-:W-:Y:S01]  /*35d0*/  IMAD.X R0, RZ, RZ, R0, P4 ;  /* 0x000000ffff007224 */ /* 0x000fe200020e0600 */
        /* <DEDUP_REMOVED lines=21> */
.L_x_9901:
[----:B------:R-:W1:Y:S01]  /*3730*/  LDC.64 R8, c[0x0][0x548] ;  /* 0x00015200ff087b82 */ /* 0x000e620000000a00 */
[----:B------:R-:W2:Y:S01]  /*3740*/  S2R R12, SR_TID.X ;  /* 0x00000000000c7919 */ /* 0x000ea20000002100 */
[----:B------:R-:W2:Y:S06]  /*3750*/  LDCU UR7, c[0x0][0x38c] ;  /* 0x00007180ff0777ac */ /* 0x000eac0008000800 */
[----:B------:R-:W0:Y:S01]  /*3760*/  LDC.64 R10, c[0x0][0x568] ;  /* 0x00015a00ff0a7b82 */ /* 0x000e220000000a00 */
        /* <DEDUP_REMOVED lines=30> */
.L_x_9920:
[----:B------:R-:W-:Y:S05]  /*3950*/  BSYNC.RECONVERGENT B0 ;  /* 0x0000000000007941 */ /* 0x000fea0003800200 */
.L_x_9919:
        /* <DEDUP_REMOVED lines=26> */
.L_x_9922:
[----:B------:R-:W-:Y:S05]  /*3b00*/  BSYNC.RECONVERGENT B0 ;  /* 0x0000000000007941 */ /* 0x000fea0003800200 */
.L_x_9921:
        /* <DEDUP_REMOVED lines=8> */
.L_x_9923:
        /* <DEDUP_REMOVED lines=15> */
.L_x_9924:
        /* <DEDUP_REMOVED lines=16> */
.L_x_10549:


//--------------------- .text._Z25selective_scan_bwd_kernelI32Selective_Scan_bwd_kernel_traitsILi32ELi4ELb0ELb1ELb1ELb1ELb0EN3c108BFloat16EfEEv12SSMParamsBwd --------------------------
	.section	.text._Z25selective_scan_bwd_kernelI32Selective_Scan_bwd_kernel_traitsILi32ELi4ELb0ELb1ELb1ELb1ELb0EN3c108BFloat16EfEEv12SSMParamsBwd,"ax",@progbits
	.align	128
        .global         _Z25selective_scan_bwd_kernelI32Selective_Scan_bwd_kernel_traitsILi32ELi4ELb0ELb1ELb1ELb1ELb0EN3c108BFloat16EfEEv12SSMParamsBwd
        .type           _Z25selective_scan_bwd_kernelI32Selective_Scan_bwd_kernel_traitsILi32ELi4ELb0ELb1ELb1ELb1ELb0EN3c108BFloat16EfEEv12SSMParamsBwd,@function
        .size           _Z25selective_scan_bwd_kernelI32Selective_Scan_bwd_kernel_traitsILi32ELi4ELb0ELb1ELb1ELb1ELb0EN3c108BFloat16EfEEv12SSMParamsBwd,(.L_x_10550 - _Z25selective_scan_bwd_kernelI32Selective_Scan_bwd_kernel_traitsILi32ELi4ELb0ELb1ELb1ELb1ELb0EN3c108BFloat16EfEEv12SSMParamsBwd)
        .other          _Z25selective_scan_bwd_kernelI32Selective_Scan_bwd_kernel_traitsILi32ELi4ELb0ELb1ELb1ELb1ELb0EN3c108BFloat16EfEEv12SSMParamsBwd,@"STO_CUDA_ENTRY STV_DEFAULT"
_Z25selective_scan_bwd_kernelI32Selective_Scan_bwd_kernel_traitsILi32ELi4ELb0ELb1ELb1ELb1ELb0EN3c108BFloat16EfEEv12SSMParamsBwd:
.text._Z25selective_scan_bwd_kernelI32Selective_Scan_bwd_kernel_traitsILi32ELi4ELb0ELb1ELb1ELb1ELb0EN3c108BFloat16EfEEv12SSMParamsBwd:
        /* <DEDUP_REMOVED lines=30> */
[----:B------:R-:W-:Y:S01]  /*01e0*/  CS2R R64, SRZ ;  /* 0x0000000000407805 */ /* 0x000fe2000001ff00 */
[----:B---3--:R-:W3:Y:S01]  /*01f0*/  LDC.64 R4, c[0x0][0x480] ;  /* 0x00012000ff047b82 */ /* 0x008ee20000000a00 */
[----:B0-----:R-:W-:-:S07]  /*0200*/  IMAD.MOV.U32 R6, RZ, RZ, RZ ;  /* 0x000000ffff067224 */ /* 0x001fce00078e00ff */
[----:B------:R-:W0:Y:S01]  /*0210*/  LDC.64 R22, c[0x0][0x528] ;  /* 0x00014a00ff167b82 */ /* 0x000e220000000a00 */
[----:B----4-:R-:W-:-:S05]  /*0220*/  IADD3 R10, PT, PT, RZ, -R7, RZ ;  /* 0x80000007ff0a7210 */ /* 0x010fca0007ffe0ff */
[----:B------:R-:W-:Y:S01]  /*0230*/  IMAD R3, R10, R9, RZ ;  /* 0x000000090a037224 */ /* 0x000fe200078e02ff */
[----:B------:R-:W-:Y:S01]  /*0240*/  IABS R2, R109 ;  /* 0x0000006d00027213 */ /* 0x000fe20000000000 */
[----:B------:R-:W4:Y:S02]  /*0250*/  LDC.64 R24, c[0x0][0x448] ;  /* 0x00011200ff187b82 */ /* 0x000f240000000a00 */
        /* <DEDUP_REMOVED lines=9> */
[----:B------:R-:W-:-:S08]  /*02f0*/  UIMAD.WIDE.U32 UR6, UR18, UR12, URZ ;  /* 0x0000000c120672a5 */ /* 0x000fd0000f8e00ff */
[----:B------:R-:W2:Y:S04]  /*0300*/  @P0 LDC R10, c[0x0][0x384] ;  /* 0x0000e100ff0a0b82 */ /* 0x000ea80000000800 */
[----:B------:R-:W-:Y:S01]  /*0310*/  @!P2 IMAD.IADD R2, R2, 0x1, -R9 ;  /* 0x000000010202a824 */ /* 0x000fe200078e0a09 */
[----:B------:R-:W-:Y:S01]  /*0320*/  UIMAD.WIDE.U32 UR4, UR18, UR8, URZ ;  /* 0x00000008120472a5 */ /* 0x000fe2000f8e00ff */
[----:B------:R-:W-:Y:S02]  /*0330*/  LOP3.LUT R4, R109, R8, RZ, 0x3c, !PT ;  /* 0x000000086d047212 */ /* 0x000fe400078e3cff */
[----:B------:R-:W1:Y:S01]  /*0340*/  @P0 LDC R21, c[0x0][0x38c] ;  /* 0x0000e300ff150b82 */ /* 0x000e620000000800 */
[----:B------:R-:W-:Y:S01]  /*0350*/  ISETP.GE.U32.AND P1, PT, R2, R9, PT ;  /* 0x000000090200720c */ /* 0x000fe20003f26070 */
[----:B------:R-:W-:Y:S01]  /*0360*/  UIMAD UR8, UR18, UR9, UR5 ;  /* 0x00000009120872a4 */ /* 0x000fe2000f8e0205 */
[----:B------:R-:W-:-:S02]  /*0370*/  @!P2 IADD3 R0, PT, PT, R0, 0x1, RZ ;  /* 0x000000010000a810 */ /* 0x000fc40007ffe0ff */
[----:B------:R-:W-:Y:S01]  /*0380*/  MOV R2, UR4 ;  /* 0x0000000400027c02 */ /* 0x000fe20008000f00 */
[----:B------:R-:W-:Y:S01]  /*0390*/  UIMAD UR4, UR18, UR13, UR7 ;  /* 0x0000000d120472a4 */ /* 0x000fe2000f8e0207 */
[----:B------:R-:W-:Y:S01]  /*03a0*/  ISETP.GE.AND P3, PT, R4, RZ, PT ;  /* 0x000000ff0400720c */ /* 0x000fe20003f66270 */
[----:B------:R-:W-:Y:S01]  /*03b0*/  IMAD.U32 R4, RZ, RZ, UR6 ;  /* 0x00000006ff047e24 */ /* 0x000fe2000f8e00ff */
[----:B------:R-:W-:Y:S01]  /*03c0*/  MOV R5, UR7 ;  /* 0x0000000700057c02 */ /* 0x000fe20008000f00 */
[----:B------:R-:W-:Y:S01]  /*03d0*/  IMAD.U32 R3, RZ, RZ, UR5 ;  /* 0x00000005ff037e24 */ /* 0x000fe2000f8e00ff */
[----:B------:R-:W0:Y:S01]  /*03e0*/  LDCU.64 UR6, c[0x0][0x498] ;  /* 0x00009300ff0677ac */ /* 0x000e220008000a00 */
[----:B------:R-:W-:Y:S01]  /*03f0*/  MOV R3, UR8 ;  /* 0x0000000800037c02 */ /* 0x000fe20008000f00 */
[----:B------:R-:W4:Y:S01]  /*0400*/  @P0 LDC.64 R6, c[0x0][0x480] ;  /* 0x00012000ff060b82 */ /* 0x000f220000000a00 */
[----:B------:R-:W-:Y:S01]  /*0410*/  @P1 IADD3 R0, PT, PT, R0, 0x1, RZ ;  /* 0x0000000100001810 */ /* 0x000fe20007ffe0ff */
[----:B------:R-:W3:Y:S01]  /*0420*/  LDCU.64 UR8, c[0x0][0x3b0] ;  /* 0x00007600ff0877ac */ /* 0x000ee20008000a00 */
[----:B------:R-:W-:Y:S01]  /*0430*/  ISETP.NE.AND P2, PT, R8, RZ, PT ;  /* 0x000000ff0800720c */ /* 0x000fe20003f45270 */
[----:B------:R-:W-:-:S04]  /*0440*/  IMAD.WIDE.U32 R2, R109, UR10, R2 ;  /* 0x0000000a6d027c25 */ /* 0x000fc8000f8e0002 */
[----:B------:R-:W-:Y:S02]  /*0450*/  IMAD.MOV.U32 R55, RZ, RZ, R0 ;  /* 0x000000ffff377224 */ /* 0x000fe400078e0000 */
[----:B--2---:R-:W-:Y:S01]  /*0460*/  @P0 IMAD R0, R10, UR18, R109 ;  /* 0x000000120a000c24 */ /* 0x004fe2000f8e026d */
[----:B------:R-:W-:Y:S01]  /*0470*/  LEA R9, R19, 0xffffff80, 0x7 ;  /* 0xffffff8013097811 */ /* 0x000fe200078e38ff */
[----:B------:R-:W-:Y:S01]  /*0480*/  IMAD R13, R109, UR11, R3 ;  /* 0x0000000b6d0d7c24 */ /* 0x000fe2000f8e0203 */
[----:B------:R-:W-:Y:S01]  /*0490*/  ISETP.GE.AND P1, PT, R19, 0x1, PT ;  /* 0x000000011300780c */ /* 0x000fe20003f26270 */
[----:B------:R-:W-:Y:S01]  /*04a0*/  @P0 IMAD R0, R0, R19, RZ ;  /* 0x0000001300000224 */ /* 0x000fe200078e02ff */
[----:B------:R-:W2:Y:S01]  /*04b0*/  LDCU.64 UR10, c[0x0][0x3d0] ;  /* 0x00007a00ff0a77ac */ /* 0x000ea20008000a00 */
[----:B------:R-:W2:Y:S01]  /*04c0*/  LDC.64 R18, c[0x0][0x3e8] ;  /* 0x0000fa00ff127b82 */ /* 0x000ea20000000a00 */
[----:B------:R-:W-:Y:S01]  /*04d0*/  IMAD.U32 R5, RZ, RZ, UR4 ;  /* 0x00000004ff057e24 */ /* 0x000fe2000f8e00ff */
[----:B------:R-:W-:Y:S01]  /*04e0*/  @!P3 IADD3 R55, PT, PT, -R55, RZ, RZ ;  /* 0x000000ff3737b210 */ /* 0x000fe20007ffe1ff */
        /* <DEDUP_REMOVED lines=26> */
[C---:B------:R-:W-:Y:S01]  /*0690*/  IADD3.X R8, PT, PT, R0.reuse, R13, RZ, P3, !PT ;  /* 0x0000000d00087210 */ /* 0x040fe20001ffe4ff */
[----:B------:R-:W-:Y:S01]  /*06a0*/  IMAD.IADD R17, R5, 0x1, R17 ;  /* 0x0000000105117824 */ /* 0x000fe200078e0211 */
[----:B------:R-:W-:Y:S02]  /*06b0*/  IADD3 R15, PT, PT, R3, R15, RZ ;  /* 0x0000000f030f7210 */ /* 0x000fe40007ffe0ff */
[----:B------:R-:W-:Y:S02]  /*06c0*/  IADD3 R9, P2, PT, R9, R4, RZ ;  /* 0x0000000409097210 */ /* 0x000fe40007f5e0ff */
[----:B------:R-:W-:Y:S01]  /*06d0*/  LEA R102, P3, R101, R102, 0x1 ;  /* 0x0000006665667211 */ /* 0x000fe200078608ff */
[C---:B------:R-:W-:Y:S01]  /*06e0*/  IMAD.X R6, R0.reuse, 0x1, R11, P4 ;  /* 0x0000000100067824 */ /* 0x040fe200020e060b */
[C---:B------:R-:W-:Y:S01]  /*06f0*/  IADD3.X R2, PT, PT, R0.reuse, R15, RZ, P0, !PT ;  /* 0x0000000f00027210 */ /* 0x040fe200007fe4ff */
[----:B------:R-:W-:Y:S01]  /*0700*/  IMAD.WIDE.U32 R62, R109, R104, RZ ;  /* 0x000000686d3e7225 */ /* 0x000fe200078e00ff */
[----:B------:R-:W-:-:S02]  /*0710*/  IADD3.X R92, PT, PT, R0, R17, RZ, P2, !PT ;  /* 0x00000011005c7210 */ /* 0x000fc400017fe4ff */
[----:B------:R-:W-:Y:S02]  /*0720*/  LEA.HI.X R101, R101, R103, R8, 0x1, P3 ;  /* 0x0000006765657211 */ /* 0x000fe400018f0c08 */
[----:B------:R-:W-:Y:S02]  /*0730*/  IADD3.X R4, PT, PT, R0, R7, RZ, P5, !PT ;  /* 0x0000000700047210 */ /* 0x000fe40002ffe4ff */
[----:B0-----:R-:W-:Y:S02]  /*0740*/  LEA R100, P4, R99, R20, 0x1 ;  /* 0x0000001463647211 */ /* 0x001fe400078808ff */
[----:B------:R-:W-:Y:S02]  /*0750*/  LEA R98, P0, R97, R22, 0x1 ;  /* 0x0000001661627211 */ /* 0x000fe400078008ff */
[----:B------:R-:W-:Y:S02]  /*0760*/  LEA R96, P2, R95, R24, 0x1 ;  /* 0x000000185f607211 */ /* 0x000fe400078408ff */
[----:B------:R-:W-:Y:S01]  /*0770*/  LEA R94, P3, R9, R26, 0x1 ;  /* 0x0000001a095e7211 */ /* 0x000fe200078608ff */
[----:B------:R-:W-:Y:S01]  /*0780*/  IMAD R105, R109, R105, R63 ;  /* 0x000000696d697224 */ /* 0x000fe200078e023f */
[----:B------:R-:W-:Y:S01]  /*0790*/  LEA.HI.X R99, R99, R21, R6, 0x1, P4 ;  /* 0x0000001563637211 */ /* 0x000fe200020f0c06 */
[----:B------:R-:W-:Y:S01]  /*07a0*/  IMAD.MOV.U32 R104, RZ, RZ, RZ ;  /* 0x000000ffff687224 */ /* 0x000fe200078e00ff */
[----:B------:R-:W-:-:S02]  /*07b0*/  LEA.HI.X R97, R97, R23, R4, 0x1, P0 ;  /* 0x0000001761617211 */ /* 0x000fc400000f0c04 */
        /* <DEDUP_REMOVED lines=20> */
[----:B------:R-:W-:-:S02]  /*0900*/  SHF.L.U32 R93, R60, 0x2, RZ ;  /* 0x000000023c5d7819 */ /* 0x000fc400000006ff */
[----:B------:R-:W-:Y:S01]  /*0910*/  IMAD R3, R7, UR18, R3 ;  /* 0x0000001207037c24 */ /* 0x000fe2000f8e0203 */
[C---:B------:R-:W-:Y:S01]  /*0920*/  LOP3.LUT R51, R60.reuse, 0x1f, RZ, 0xc0, !PT ;  /* 0x0000001f3c337812 */ /* 0x040fe200078ec0ff */
[----:B----4-:R-:W-:Y:S01]  /*0930*/  IMAD R6, R29, UR10, RZ ;  /* 0x0000000a1d067c24 */ /* 0x010fe2000f8e02ff */
[----:B------:R-:W-:Y:S01]  /*0940*/  LEA R91, R60, UR5, 0x4 ;  /* 0x000000053c5b7c11 */ /* 0x000fe2000f8e20ff */
[----:B------:R-:W-:Y:S01]  /*0950*/  IMAD.WIDE.U32 R56, R55, UR8, R2 ;  /* 0x0000000837387c25 */ /* 0x000fe2000f8e0002 */
[----:B------:R-:W-:Y:S02]  /*0960*/  LOP3.LUT R3, R93, 0xf80, RZ, 0xc0, !PT ;  /* 0x00000f805d037812 */ /* 0x000fe400078ec0ff */
[----:B------:R-:W-:Y:S01]  /*0970*/  IADD3 R47, PT, PT, R91, 0x200, RZ ;  /* 0x000002005b2f7810 */ /* 0x000fe20007ffe0ff */
[----:B------:R-:W-:Y:S01]  /*0980*/  IMAD.WIDE.U32 R4, R8, UR18, R60 ;  /* 0x0000001208047c25 */ /* 0x000fe2000f8e003c */
[----:B------:R-:W-:Y:S02]  /*0990*/  LOP3.LUT R90, R3, 0x1f, R60, 0xf8, !PT ;  /* 0x0000001f035a7812 */ /* 0x000fe400078ef83c */
[----:B------:R-:W-:Y:S01]  /*09a0*/  IADD3 R49, PT, PT, R60, 0x200, RZ ;  /* 0x000002003c317810 */ /* 0x000fe20007ffe0ff */
[----:B------:R-:W-:Y:S01]  /*09b0*/  IMAD R5, R9, UR18, R5 ;  /* 0x0000001209057c24 */ /* 0x000fe2000f8e0205 */
[C---:B------:R-:W-:Y:S01]  /*09c0*/  LOP3.LUT R52, R90.reuse, 0x20, RZ, 0xfc, !PT ;  /* 0x000000205a347812 */ /* 0x040fe200078efcff */
[C---:B------:R-:W-:Y:S01]  /*09d0*/  IMAD R7, R55.reuse, UR9, R0 ;  /* 0x0000000937077c24 */ /* 0x040fe2000f8e0200 */
[C---:B------:R-:W-:Y:S01]  /*09e0*/  LOP3.LUT R50, R90.reuse, 0x40, RZ, 0xfc, !PT ;  /* 0x000000405a327812 */ /* 0x040fe200078efcff */
[C---:B------:R-:W-:Y:S01]  /*09f0*/  IMAD R45, R55.reuse, UR11, R6 ;  /* 0x0000000b372d7c24 */ /* 0x040fe2000f8e0206 */
[----:B------:R-:W-:Y:S01]  /*0a00*/  LOP3.LUT R48, R90, 0x60, RZ, 0xfc, !PT ;  /* 0x000000605a307812 */ /* 0x000fe200078efcff */
[----:B------:R-:W-:Y:S01]  /*0a10*/  IMAD.WIDE.U32 R54, R55, UR10, R4 ;  /* 0x0000000a37367c25 */ /* 0x000fe2000f8e0004 */
[----:B------:R-:W-:-:S03]  /*0a20*/  IADD3 R46, PT, PT, R57, R7, RZ ;  /* 0x00000007392e7210 */ /* 0x000fc60007ffe0ff */
[----:B-1----:R-:W-:Y:S02]  /*0a30*/  IMAD.U32 R53, RZ, RZ, UR6 ;  /* 0x00000006ff357e24 */ /* 0x002fe4000f8e00ff */
[----:B------:R-:W-:Y:S02]  /*0a40*/  IMAD R47, R60, -0xc, R47 ;  /* 0xfffffff43c2f7824 */ /* 0x000fe400078e022f */
[----:B------:R-:W-:-:S07]  /*0a50*/  IMAD.IADD R45, R55, 0x1, R45 ;  /* 0x00000001372d7824 */ /* 0x000fce00078e022d */
.L_x_9949:
        /* <DEDUP_REMOVED lines=45> */
[----:B-1----:R-:W-:Y:S01]  /*0d30*/  PRMT R9, RZ, 0x7610, R9 ;  /* 0x00007610ff097816 */ /* 0x002fe20000000009 */
[----:B------:R-:W-:Y:S01]  /*0d40*/  IMAD.X R5, RZ, RZ, R97, P4 ;  /* 0x000000ffff057224 */ /* 0x000fe200020e0661 */
[----:B--2---:R-:W-:Y:S02]  /*0d50*/  PRMT R11, RZ, 0x7610, R11 ;  /* 0x00007610ff0b7816 */ /* 0x004fe4000000000b */
[----:B------:R-:W-:Y:S01]  /*0d60*/  PRMT R19, RZ, 0x7610, R19 ;  /* 0x00007610ff137816 */ /* 0x000fe20000000013 */
        /* <DEDUP_REMOVED lines=13> */
[----:B------:R-:W-:-:S02]  /*0e40*/  PRMT R0, R20, 0x7632, R0 ;  /* 0x0000763214007816 */ /* 0x000fc40000000000 */
[C---:B------:R-:W-:Y:S01]  /*0e50*/  PRMT R6, R21.reuse, 0x7632, R6 ;  /* 0x0000763215067816 */ /* 0x040fe20000000006 */
[--C-:B-----5:R-:W-:Y:S01]  /*0e60*/  FADD.FTZ R31, R8, R107.reuse ;  /* 0x0000006b081f7221 */ /* 0x120fe20000010000 */
[----:B------:R-:W-:Y:S01]  /*0e70*/  SHF.L.U32 R30, R21, 0x10, RZ ;  /* 0x00000010151e7819 */ /* 0x000fe200000006ff */
[----:B------:R-:W-:Y:S01]  /*0e80*/  IMAD.U32 R0, R0, 0x10000, RZ ;  /* 0x0001000000007824 */ /* 0x000fe200078e00ff */
[----:B------:R-:W-:Y:S02]  /*0e90*/  SHF.L.U32 R6, R6, 0x10, RZ ;  /* 0x0000001006067819 */ /* 0x000fe400000006ff */
[----:B------:R-:W-:Y:S01]  /*0ea0*/  FSETP.GTU.FTZ.AND P2, PT, R31, 20, PT ;  /* 0x41a000001f00780b */ /* 0x000fe20003f5c000 */
[--C-:B------:R-:W-:Y:S01]  /*0eb0*/  FADD.FTZ R30, R30, R107.reuse ;  /* 0x0000006b1e1e7221 */ /* 0x100fe20000010000 */
[--C-:B------:R-:W-:Y:S01]  /*0ec0*/  FADD.FTZ R29, R0, R107.reuse ;  /* 0x0000006b001d7221 */ /* 0x100fe20000010000 */
[----:B------:R-:W-:Y:S01]  /*0ed0*/  FADD.FTZ R28, R6, R107 ;  /* 0x0000006b061c7221 */ /* 0x000fe20000010000 */
[----:B------:R-:W-:-:S02]  /*0ee0*/  PRMT R21, R26, 0x7632, R21 ;  /* 0x000076321a157816 */ /* 0x000fc40000000015 */
[C---:B------:R-:W-:Y:S01]  /*0ef0*/  PRMT R16, R27.reuse, 0x7632, R16 ;  /* 0x000076321b107816 */ /* 0x040fe20000000010 */
[----:B------:R-:W-:Y:S01]  /*0f00*/  IMAD.U32 R27, R27, 0x10000, RZ ;  /* 0x000100001b1b7824 */ /* 0x000fe200078e00ff */
[----:B------:R-:W-:Y:S02]  /*0f10*/  FSETP.GTU.FTZ.AND P0, PT, R30, 20, PT ;  /* 0x41a000001e00780b */ /* 0x000fe40003f1c000 */
[----:B------:R-:W-:Y:S02]  /*0f20*/  FSETP.GTU.FTZ.AND P3, PT, R29, 20, PT ;  /* 0x41a000001d00780b */ /* 0x000fe40003f7c000 */
[----:B------:R-:W-:Y:S02]  /*0f30*/  FSETP.GTU.FTZ.AND P1, PT, R28, 20, PT ;  /* 0x41a000001c00780b */ /* 0x000fe40003f3c000 */
[----:B------:R-:W-:Y:S01]  /*0f40*/  SHF.L.U32 R26, R26, 0x10, RZ ;  /* 0x000000101a1a7819 */ /* 0x000fe200000006ff */
[----:B--2---:R-:W-:Y:S04]  /*0f50*/  STS.U16 [R42], R7 ;  /* 0x000000072a007388 */ /* 0x004fe80000000400 */
[----:B---3--:R-:W-:Y:S04]  /*0f60*/  STS.U16 [R42+0x40], R9 ;  /* 0x000040092a007388 */ /* 0x008fe80000000400 */
[----:B----4-:R-:W-:Y:S04]  /*0f70*/  STS.U16 [R42+0x80], R11 ;  /* 0x0000800b2a007388 */ /* 0x010fe80000000400 */
[----:B------:R-:W-:Y:S01]  /*0f80*/  STS.U16 [R42+0xc0], R19 ;  /* 0x0000c0132a007388 */ /* 0x000fe20000000400 */
[----:B------:R-:W-:-:S03]  /*0f90*/  NOP ;  /* 0x0000000000007918 */ /* 0x000fc60000000000 */
[----:B------:R-:W0:Y:S02]  /*0fa0*/  LDS.64 R2, [R40] ;  /* 0x0000000028027984 */ /* 0x000e240000000a00 */
[----:B0-----:R-:W-:Y:S01]  /*0fb0*/  SHF.L.U32 R25, R2, 0x10, RZ ;  /* 0x0000001002197819 */ /* 0x001fe200000006ff */
        /* <DEDUP_REMOVED lines=31> */
.L_x_9927:
[----:B------:R-:W-:Y:S05]  /*11b0*/  BSYNC.RECONVERGENT B0 ;  /* 0x0000000000007941 */ /* 0x000fea0003800200 */
.L_x_9926:
        /* <DEDUP_REMOVED lines=32> */
.L_x_9929:
[----:B------:R-:W-:Y:S05]  /*13c0*/  BSYNC.RECONVERGENT B0 ;  /* 0x0000000000007941 */ /* 0x000fea0003800200 */
.L_x_9928:
        /* <DEDUP_REMOVED lines=32> */
.L_x_9931:
[----:B------:R-:W-:Y:S05]  /*15d0*/  BSYNC.RECONVERGENT B0 ;  /* 0x0000000000007941 */ /* 0x000fea0003800200 */
.L_x_9930:
        /* <DEDUP_REMOVED lines=32> */
.L_x_9933:
[----:B------:R-:W-:Y:S05]  /*17e0*/  BSYNC.RECONVERGENT B0 ;  /* 0x0000000000007941 */ /* 0x000fea0003800200 */
.L_x_9932:
[----:B------:R-:W0:Y:S01]  /*17f0*/  LDCU UR4, c[0x0][0x38c] ;  /* 0x00007180ff0477ac */ /* 0x000e220008000800 */
[----:B------:R-:W-:Y:S01]  /*1800*/  PRMT R20, R2, 0x7632, R20 ;  /* 0x0000763202147816 */ /* 0x000fe20000000014 */
[----:B------:R-:W-:Y:S01]  /*1810*/  IMAD.U32 R21, R21, 0x10000, RZ ;  /* 0x0001000015157824 */ /* 0x000fe200078e00ff */
[C---:B------:R-:W-:Y:S01]  /*1820*/  PRMT R15, R3.reuse, 0x7632, R15 ;  /* 0x00007632030f7816 */ /* 0x040fe2000000000f */
[----:B------:R-:W-:Y:S01]  /*1830*/  IMAD.U32 R16, R16, 0x10000, RZ ;  /* 0x0001000010107824 */ /* 0x000fe200078e00ff */
[----:B------:R-:W-:Y:S01]  /*1840*/  SHF.L.U32 R24, R3, 0x10, RZ ;  /* 0x0000001003187819 */ /* 0x000fe200000006ff */
[----:B------:R-:W-:Y:S01]  /*1850*/  FFMA.FTZ R3, R25, R26, R106 ;  /* 0x0000001a19037223 */ /* 0x000fe2000001006a */
[----:B------:R-:W-:Y:S01]  /*1860*/  SHF.L.U32 R20, R20, 0x10, RZ ;  /* 0x0000001014147819 */ /* 0x000fe200000006ff */
[----:B------:R-:W-:Y:S01]  /*1870*/  HFMA2 R17, -RZ, RZ, 0, 0 ;  /* 0x00000000ff117431 */ /* 0x000fe200000001ff */
[----:B------:R-:W-:Y:S02]  /*1880*/  SHF.L.U32 R15, R15, 0x10, RZ ;  /* 0x000000100f0f7819 */ /* 0x000fe400000006ff */
[----:B------:R-:W-:-:S02]  /*1890*/  CS2R R18, SRZ ;  /* 0x0000000000127805 */ /* 0x000fc4000001ff00 */
[----:B------:R-:W-:Y:S01]  /*18a0*/  PRMT R23, RZ, 0x7610, R23 ;  /* 0x00007610ff177816 */ /* 0x000fe20000000017 */
[----:B------:R-:W-:Y:S01]  /*18b0*/  FFMA.FTZ R3, R20, R21, R3 ;  /* 0x0000001514037223 */ /* 0x000fe20000010003 */
[----:B------:R-:W-:Y:S01]  /*18c0*/  MOV R22, RZ ;  /* 0x000000ff00167202 */ /* 0x000fe20000000f00 */
[-C--:B------:R-:W-:Y:S01]  /*18d0*/  FMUL.FTZ R13, R25, R108.reuse ;  /* 0x0000006c190d7220 */ /* 0x080fe20000410000 */
[CC--:B------:R-:W-:Y:S01]  /*18e0*/  FMUL.FTZ R14, R24.reuse, R108.reuse ;  /* 0x0000006c180e7220 */ /* 0x0c0fe20000410000 */
[----:B------:R-:W-:Y:S01]  /*18f0*/  FFMA.FTZ R106, R24, R27, R3 ;  /* 0x0000001b186a7223 */ /* 0x000fe20000010003 */
[-C--:B------:R-:W-:Y:S01]  /*1900*/  FMUL.FTZ R12, R20, R108.reuse ;  /* 0x0000006c140c7220 */ /* 0x080fe20000410000 */
[----:B0-----:R-:W-:Y:S01]  /*1910*/  UISETP.GE.AND UP0, UPT, UR4, 0x1, UPT ;  /* 0x000000010400788c */ /* 0x001fe2000bf06270 */
[C---:B------:R-:W-:Y:S01]  /*1920*/  FMUL.FTZ R11, R15.reuse, R108 ;  /* 0x0000006c0f0b7220 */ /* 0x040fe20000410000 */
[----:B------:R-:W-:Y:S01]  /*1930*/  FFMA.FTZ R106, R15, R16, R106 ;  /* 0x000000100f6a7223 */ /* 0x000fe2000001006a */
[----:B------:R-:W-:Y:S06]  /*1940*/  BAR.SYNC.DEFER_BLOCKING 0x0 ;  /* 0x0000000000007b1d */ /* 0x000fec0000010000 */
[----:B------:R-:W-:Y:S05]  /*1950*/  BRA.U !UP0, `(.L_x_9934) ;  /* 0x0000001508947547 */ /* 0x000fea000b800000 */
[----:B------:R-:W0:Y:S01]  /*1960*/  LDC.64 R70, c[0x0][0x3a8] ;  /* 0x0000ea00ff467b82 */ /* 0x000e220000000a00 */
[C---:B------:R-:W-:Y:S01]  /*1970*/  IMAD.SHL.U32 R3, R53.reuse, 0x100, RZ ;  /* 0x0000010035037824 */ /* 0x040fe200078e00ff */
[----:B------:R-:W-:Y:S01]  /*1980*/  ISETP.NE.AND P0, PT, R53, 0x1, PT ;  /* 0x000000013500780c */ /* 0x000fe20003f05270 */
[----:B------:R-:W-:Y:S01]  /*1990*/  FMUL.FTZ R8, R26, R31 ;  /* 0x0000001f1a087220 */ /* 0x000fe20000410000 */
[----:B------:R-:W-:Y:S01]  /*19a0*/  SHF.L.U32 R4, R44, 0x8, RZ ;  /* 0x000000082c047819 */ /* 0x000fe200000006ff */
[----:B------:R-:W-:Y:S01]  /*19b0*/  FMUL.FTZ R7, R21, R29 ;  /* 0x0000001d15077220 */ /* 0x000fe20000410000 */
[C---:B------:R-:W-:Y:S01]  /*19c0*/  IADD3 R82, P1, PT, R66.reuse, R56, RZ ;  /* 0x0000003842527210 */ /* 0x040fe20007f3e0ff */
        /* <DEDUP_REMOVED lines=23> */
.L_x_9948:
[----:B------:R-:W-:Y:S01]  /*1b40*/  MOV R33, RZ ;  /* 0x000000ff00217202 */ /* 0x000fe20000000f00 */
[----:B0---4-:R-:W-:Y:S01]  /*1b50*/  IMAD.MOV.U32 R32, RZ, RZ, R90 ;  /* 0x000000ffff207224 */ /* 0x011fe200078e005a */
[-C--:B------:R-:W-:Y:S02]  /*1b60*/  ISETP.GE.AND P4, PT, R50, R43.reuse, PT ;  /* 0x0000002b3200720c */ /* 0x080fe40003f86270 */
[-C--:B------:R-:W-:Y:S01]  /*1b70*/  ISETP.GE.AND P3, PT, R52, R43.reuse, PT ;  /* 0x0000002b3400720c */ /* 0x080fe20003f66270 */
[----:B---3--:R-:W-:Y:S01]  /*1b80*/  IMAD.WIDE.U32 R34, R74, UR4, R32 ;  /* 0x000000044a227c25 */ /* 0x008fe2000f8e0020 */
[----:B------:R-:W-:-:S03]  /*1b90*/  ISETP.GE.AND P1, PT, R48, R43, PT ;  /* 0x0000002b3000720c */ /* 0x000fc60003f26270 */
[----:B------:R-:W-:Y:S01]  /*1ba0*/  IMAD R0, R75, UR4, R35 ;  /* 0x000000044b007c24 */ /* 0x000fe2000f8e0223 */
[----:B------:R-:W-:-:S04]  /*1bb0*/  LEA R86, P5, R34, R96, 0x1 ;  /* 0x0000006022567211 */ /* 0x000fc800078a08ff */
        /* <DEDUP_REMOVED lines=8> */
[----:B0-----:R-:W-:-:S04]  /*1c40*/  IMAD.WIDE.U32 R32, R76, UR4, R32 ;  /* 0x000000044c207c25 */ /* 0x001fc8000f8e0020 */
[----:B------:R-:W-:-:S04]  /*1c50*/  IMAD.WIDE.U32 R38, R70, UR4, R34 ;  /* 0x0000000446267c25 */ /* 0x000fc8000f8e0022 */
[----:B------:R-:W-:Y:S01]  /*1c60*/  IMAD R37, R71, UR4, R39 ;  /* 0x0000000447257c24 */ /* 0x000fe2000f8e0227 */
[C---:B-1----:R-:W-:Y:S01]  /*1c70*/  LEA R36, P5, R38.reuse, R72, 0x2 ;  /* 0x0000004826247211 */ /* 0x042fe200078a10ff */
[----:B------:R-:W-:Y:S01]  /*1c80*/  IMAD R35, R77, UR4, R33 ;  /* 0x000000044d237c24 */ /* 0x000fe2000f8e0221 */
[----:B------:R-:W-:Y:S02]  /*1c90*/  MOV R33, RZ ;  /* 0x000000ff00217202 */ /* 0x000fe40000000f00 */
[----:B------:R-:W-:Y:S02]  /*1ca0*/  LEA.HI.X R37, R38, R73, R37, 0x2, P5 ;  /* 0x0000004926257211 */ /* 0x000fe400028f1425 */
[----:B------:R-:W-:Y:S02]  /*1cb0*/  ISETP.GE.AND P5, PT, R90, R43, PT ;  /* 0x0000002b5a00720c */ /* 0x000fe40003fa6270 */
[----:B------:R-:W-:-:S04]  /*1cc0*/  LEA R34, P6, R32, R94, 0x1 ;  /* 0x0000005e20227211 */ /* 0x000fc800078c08ff */
[----:B------:R-:W-:Y:S02]  /*1cd0*/  LEA.HI.X R35, R32, R92, R35, 0x1, P6 ;  /* 0x0000005c20237211 */ /* 0x000fe400030f0c23 */
[----:B--2---:R-:W-:Y:S02]  /*1ce0*/  @!P2 PRMT R89, R110, 0x5410, RZ ;  /* 0x000054106e59a816 */ /* 0x004fe400000000ff */
[----:B---3--:R-:W-:Y:S02]  /*1cf0*/  @!P4 PRMT R33, R2, 0x5410, RZ ;  /* 0x000054100221c816 */ /* 0x008fe400000000ff */
[----:B------:R-:W2:Y:S01]  /*1d00*/  LDG.E R2, desc[UR16][R36.64] ;  /* 0x0000001024027981 */ /* 0x000ea2000c1e1900 */
[----:B----4-:R-:W-:Y:S02]  /*1d10*/  @!P3 PRMT R89, R89, 0x5410, R0 ;  /* 0x000054105959b816 */ /* 0x010fe40000000000 */
[--C-:B-----5:R-:W-:Y:S02]  /*1d20*/  @!P1 PRMT R33, R33, 0x5410, R88.reuse ;  /* 0x0000541021219816 */ /* 0x120fe40000000058 */
        /* <DEDUP_REMOVED lines=10> */
[----:B------:R-:W2:Y:S01]  /*1dd0*/  @!P1 LDG.E.U16 R86, desc[UR16][R34.64+0xc0] ;  /* 0x0000c01022569981 */ /* 0x000ea2000c1e1500 */
[----:B------:R-:W-:-:S02]  /*1de0*/  HFMA2 R87, -RZ, RZ, 0, 0 ;  /* 0x00000000ff577431 */ /* 0x000fc400000001ff */
        /* <DEDUP_REMOVED lines=10> */
[----:B------:R-:W-:Y:S02]  /*1e90*/  PRMT R38, R39, 0x7632, R38 ;  /* 0x0000763227267816 */ /* 0x000fe40000000026 */
[----:B------:R-:W-:Y:S01]  /*1ea0*/  PRMT R86, R87, 0x7632, R86 ;  /* 0x0000763257567816 */ /* 0x000fe20000000056 */
[----:B------:R1:W-:Y:S04]  /*1eb0*/  STS.U16 [R42+0x100], R39 ;  /* 0x000100272a007388 */ /* 0x0003e80000000400 */
[----:B------:R-:W-:Y:S04]  /*1ec0*/  STS.U16 [R42+0x180], R87 ;  /* 0x000180572a007388 */ /* 0x000fe80000000400 */
[----:B------:R2:W-:Y:S04]  /*1ed0*/  STS.U16 [R42+0x140], R38 ;  /* 0x000140262a007388 */ /* 0x0005e80000000400 */
[----:B------:R3:W-:Y:S01]  /*1ee0*/  STS.U16 [R42+0x1c0], R86 ;  /* 0x0001c0562a007388 */ /* 0x0007e20000000400 */
[----:B------:R-:W-:-:S03]  /*1ef0*/  NOP ;  /* 0x0000000000007918 */ /* 0x000fc60000000000 */
[----:B------:R-:W4:Y:S01]  /*1f00*/  LDS.64 R34, [R40+0x100] ;  /* 0x0001000028227984 */ /* 0x000f220000000a00 */
[----:B------:R-:W-:-:S04]  /*1f10*/  FMUL.FTZ R36, R2, 1.4426950216293334961 ;  /* 0x3fb8aa3b02247820 */ /* 0x000fc80000410000 */
[----:B------:R-:W-:Y:S01]  /*1f20*/  FMUL.FTZ R37, R36, R31 ;  /* 0x0000001f24257220 */ /* 0x000fe20000410000 */
[----:B------:R-:W-:Y:S02]  /*1f30*/  ISETP.NE.AND P3, PT, R60, RZ, PT ;  /* 0x000000ff3c00720c */ /* 0x000fe40003f65270 */
[----:B------:R-:W-:-:S03]  /*1f40*/  IADD3 R0, PT, PT, R4, UR4, RZ ;  /* 0x0000000404007c10 */ /* 0x000fc6000fffe0ff */
[----:B------:R-:W5:Y:S01]  /*1f50*/  MUFU.EX2 R37, R37 ;  /* 0x0000002500257308 */ /* 0x000f620000000800 */
[C---:B-1----:R-:W-:Y:S01]  /*1f60*/  FMUL.FTZ R39, R36.reuse, R30 ;  /* 0x0000001e24277220 */ /* 0x042fe20000410000 */
[----:B------:R-:W-:Y:S01]  /*1f70*/  FMUL.FTZ R123, R36, R28 ;  /* 0x0000001c247b7220 */ /* 0x000fe20000410000 */
[----:B------:R-:W-:Y:S01]  /*1f80*/  SEL R0, R0, R49, !P3 ;  /* 0x0000003100007207 */ /* 0x000fe20005800000 */
[----:B--2---:R-:W-:Y:S01]  /*1f90*/  FMUL.FTZ R38, R36, R29 ;  /* 0x0000001d24267220 */ /* 0x004fe20000410000 */
[----:B------:R-:W-:Y:S02]  /*1fa0*/  ISETP.NE.AND P1, PT, R60, 0x1f, PT ;  /* 0x0000001f3c00780c */ /* 0x000fe40003f25270 */
[----:B---3--:R-:W-:Y:S01]  /*1fb0*/  LEA R86, R0, UR6, 0x2 ;  /* 0x0000000600567c11 */ /* 0x008fe2000f8e10ff */
[----:B------:R-:W1:Y:S01]  /*1fc0*/  MUFU.EX2 R39, R39 ;  /* 0x0000002700277308 */ /* 0x000e620000000800 */
[----:B0-----:R-:W-:Y:S02]  /*1fd0*/  PRMT R110, R32, 0x7632, R110 ;  /* 0x00007632206e7816 */ /* 0x001fe4000000006e */
[----:B------:R-:W-:-:S05]  /*1fe0*/  PRMT R112, R33, 0x7632, R112 ;  /* 0x0000763221707816 */ /* 0x000fca0000000070 */
[----:B------:R-:W0:Y:S01]  /*1ff0*/  MUFU.EX2 R123, R123 ;  /* 0x0000007b007b7308 */ /* 0x000e220000000800 */
[----:B------:R-:W-:-:S07]  /*2000*/  SHF.L.U32 R113, R33, 0x10, RZ ;  /* 0x0000001021717819 */ /* 0x000fce00000006ff */
[----:B------:R2:W3:Y:S01]  /*2010*/  MUFU.EX2 R0, R38 ;  /* 0x0000002600007308 */ /* 0x0004e20000000800 */
[C---:B----4-:R-:W-:Y:S02]  /*2020*/  PRMT R36, R34.reuse, 0x7632, R36 ;  /* 0x0000763222247816 */ /* 0x050fe40000000024 */
[----:B--2---:R-:W-:Y:S02]  /*2030*/  SHF.L.U32 R38, R34, 0x10, RZ ;  /* 0x0000001022267819 */ /* 0x004fe400000006ff */
[C---:B------:R-:W-:Y:S01]  /*2040*/  PRMT R34, R35.reuse, 0x7632, R34 ;  /* 0x0000763223227816 */ /* 0x040fe20000000022 */
[----:B-----5:R2:W-:Y:S01]  /*2050*/  STS [R86+0x838], R37 ;  /* 0x0008382556007388 */ /* 0x0205e20000000800 */
[----:B------:R-:W-:Y:S01]  /*2060*/  SHF.L.U32 R110, R110, 0x10, RZ ;  /* 0x000000106e6e7819 */ /* 0x000fe200000006ff */
[----:B------:R-:W-:Y:S01]  /*2070*/  IMAD.U32 R111, R32, 0x10000, RZ ;  /* 0x00010000206f7824 */ /* 0x000fe200078e00ff */
[----:B------:R-:W-:Y:S01]  /*2080*/  SHF.L.U32 R112, R112, 0x10, RZ ;  /* 0x0000001070707819 */ /* 0x000fe200000006ff */
[----:B------:R-:W-:Y:S01]  /*2090*/  IMAD.U32 R89, R35, 0x10000, RZ ;  /* 0x0001000023597824 */ /* 0x000fe200078e00ff */
[----:B------:R-:W-:Y:S01]  /*20a0*/  SHF.L.U32 R34, R34, 0x10, RZ ;  /* 0x0000001022227819 */ /* 0x000fe200000006ff */
        /* <DEDUP_REMOVED lines=11> */
[----:B------:R-:W-:Y:S02]  /*2160*/  ISETP.NE.AND P1, PT, R53, UR12, PT ;  /* 0x0000000c35007c0c */ /* 0x000fe4000bf25270 */
[----:B------:R-:W-:-:S11]  /*2170*/  MOV R86, 0x3f800000 ;  /* 0x3f80000000567802 */ /* 0x000fd60000000f00 */
[----:B------:R-:W-:Y:S05]  /*2180*/  @!P1 BRA `(.L_x_9937) ;  /* 0x0000000000149947 */ /* 0x000fea0003800000 */
[----:B------:R-:W-:-:S05]  /*2190*/  VIADD R34, R3, UR4 ;  /* 0x0000000403227c36 */ /* 0x000fca0008000000 */
[----:B------:R-:W-:-:S05]  /*21a0*/  LEA R34, R34, UR6, 0x2 ;  /* 0x0000000622227c11 */ /* 0x000fca000f8e10ff */
[----:B------:R2:W3:Y:S01]  /*21b0*/  LDS R86, [R34+0x838] ;  /* 0x0008380022567984 */ /* 0x0004e20000000800 */
[----:B------:R-:W-:Y:S05]  /*21c0*/  BRA `(.L_x_9937) ;  /* 0x0000000000047947 */ /* 0x000fea0003800000 */
.L_x_9936:
[----:B------:R0:W1:Y:S02]  /*21d0*/  LDS R86, [R93+UR5+0x103c] ;  /* 0x00103c055d567984 */ /* 0x0000640008000800 */
.L_x_9937:
[----:B------:R-:W-:Y:S05]  /*21e0*/  BSYNC.RECONVERGENT B0 ;  /* 0x0000000000007941 */ /* 0x000fea0003800200 */
.L_x_9935:
[----:B------:R-:W4:Y:S01]  /*21f0*/  @P0 LDC R89, c[0x0][0x38c] ;  /* 0x0000e300ff590b82 */ /* 0x000f220000000800 */
[----:B------:R-:W-:Y:S01]  /*2200*/  MOV R36, RZ ;  /* 0x000000ff00247202 */ /* 0x000fe20000000f00 */
[----:B----4-:R-:W-:-:S04]  /*2210*/  @P0 IMAD R89, R10, R89, UR4 ;  /* 0x000000040a590e24 */ /* 0x010fc8000f8e0259 */
[----:B------:R-:W-:-:S05]  /*2220*/  @P0 IMAD.WIDE R88, R89, 0x8, R64 ;  /* 0x0000000859580825 */ /* 0x000fca00078e0240 */
[----:B------:R4:W5:Y:S01]  /*2230*/  @P0 LDG.E R36, desc[UR16][R88.64+0x4] ;  /* 0x0000041058240981 */ /* 0x000962000c1e1900 */
[C---:B-123--:R-:W-:Y:S01]  /*2240*/  FMUL.FTZ R34, R123.reuse, R86 ;  /* 0x000000567b227220 */ /* 0x04efe20000410000 */
[----:B------:R-:W-:Y:S01]  /*2250*/  FFMA.FTZ R117, R123, R115, R116 ;  /* 0x000000737b757223 */ /* 0x000fe20000010074 */
[----:B------:R-:W-:Y:S01]  /*2260*/  FFMA.FTZ R87, R32, R0, R33 ;  /* 0x0000000020577223 */ /* 0x000fe20000010021 */
[----:B------:R-:W-:Y:S01]  /*2270*/  ISETP.NE.AND P1, PT, R51, 0x1f, PT ;  /* 0x0000001f3300780c */ /* 0x000fe20003f25270 */
        /* <DEDUP_REMOVED lines=8> */
[----:B------:R-:W-:Y:S01]  /*2300*/  ISETP.GT.U32.AND P4, PT, R51, 0x1d, PT ;  /* 0x0000001d3300780c */ /* 0x000fe20003f84070 */
[----:B------:R-:W1:Y:S01]  /*2310*/  SHFL.DOWN PT, R119, R130, 0x1, 0x1f ;  /* 0x08201f0082777f89 */ /* 0x000e6200000e0000 */
[----:B------:R-:W-:Y:S01]  /*2320*/  MOV R131, R117 ;  /* 0x0000007500837202 */ /* 0x000fe20000000f00 */
[----:B------:R-:W-:Y:S01]  /*2330*/  FMUL.FTZ R118, R123, R34 ;  /* 0x000000227b767220 */ /* 0x000fe20000410000 */
[----:B------:R-:W-:Y:S01]  /*2340*/  ISETP.GT.U32.AND P5, PT, R51, 0x17, PT ;  /* 0x000000173300780c */ /* 0x000fe20003fa4070 */
[----:B------:R-:W2:Y:S01]  /*2350*/  SHFL.DOWN PT, R121, R117, 0x1, 0x1f ;  /* 0x08201f0075797f89 */ /* 0x000ea200000e0000 */
[----:B------:R-:W-:-:S02]  /*2360*/  ULEA UR7, UR4, UR6, 0x3 ;  /* 0x0000000604077291 */ /* 0x000fc4000f8e18ff */
[----:B------:R-:W-:Y:S01]  /*2370*/  IMAD.WIDE.U32 R128, R78, UR4, R82 ;  /* 0x000000044e807c25 */ /* 0x000fe2000f8e0052 */
[----:B------:R-:W-:Y:S01]  /*2380*/  BSSY.RECONVERGENT B0, `(.L_x_9938) ;  /* 0x0000080000007945 */ /* 0x000fe20003800200 */
[----:B----4-:R-:W3:Y:S02]  /*2390*/  SHFL.UP PT, R88, R87, 0x1, RZ ;  /* 0x0420000057587989 */ /* 0x010ee400000e00ff */
[----:B-1----:R-:W-:Y:S01]  /*23a0*/  @P1 FMUL.FTZ R89, R119, R130 ;  /* 0x0000008277591220 */ /* 0x002fe20000410000 */
[----:B--2---:R-:W-:-:S03]  /*23b0*/  @P1 FFMA.FTZ R131, R130, R121, R131 ;  /* 0x0000007982831223 */ /* 0x004fc60000010083 */
[----:B------:R-:W-:Y:S01]  /*23c0*/  @P1 IMAD.MOV.U32 R130, RZ, RZ, R89 ;  /* 0x000000ffff821224 */ /* 0x000fe200078e0059 */
[----:B------:R-:W-:Y:S01]  /*23d0*/  ISETP.GE.AND P1, PT, R41, 0x1, PT ;  /* 0x000000012900780c */ /* 0x000fe20003f26270 */
[----:B------:R-:W1:Y:S01]  /*23e0*/  SHFL.UP PT, R89, R118, 0x1, RZ ;  /* 0x0420000076597989 */ /* 0x000e6200000e00ff */
[----:B---3--:R-:W-:-:S03]  /*23f0*/  FFMA.FTZ R88, R118, R88, R87 ;  /* 0x0000005876587223 */ /* 0x008fc60000010057 */
[----:B------:R-:W2:Y:S02]  /*2400*/  SHFL.DOWN PT, R117, R130, 0x2, 0x1f ;  /* 0x08401f0082757f89 */ /* 0x000ea400000e0000 */
[----:B------:R-:W-:Y:S02]  /*2410*/  FSEL R87, R87, R88, !P1 ;  /* 0x0000005857577208 */ /* 0x000fe40004800000 */
[----:B------:R-:W3:Y:S04]  /*2420*/  SHFL.DOWN PT, R119, R131, 0x2, 0x1f ;  /* 0x08401f0083777f89 */ /* 0x000ee800000e0000 */
[----:B------:R-:W4:Y:S01]  /*2430*/  SHFL.UP PT, R34, R87, 0x2, RZ ;  /* 0x0440000057227989 */ /* 0x000f2200000e00ff */
[----:B-1----:R-:W-:Y:S01]  /*2440*/  @P1 FMUL.FTZ R118, R118, R89 ;  /* 0x0000005976761220 */ /* 0x002fe20000410000 */
[----:B------:R-:W-:Y:S01]  /*2450*/  ISETP.GE.AND P1, PT, R41, 0x2, PT ;  /* 0x000000022900780c */ /* 0x000fe20003f26270 */
[----:B--2---:R-:W-:-:S03]  /*2460*/  @!P4 FMUL.FTZ R88, R130, R117 ;  /* 0x000000758258c220 */ /* 0x004fc60000410000 */
[----:B------:R-:W1:Y:S01]  /*2470*/  SHFL.UP PT, R117, R118, 0x2, RZ ;  /* 0x0440000076757989 */ /* 0x000e6200000e00ff */
[----:B---3--:R-:W-:Y:S01]  /*2480*/  @!P4 FFMA.FTZ R131, R130, R119, R131 ;  /* 0x000000778283c223 */ /* 0x008fe20000010083 */
[----:B------:R-:W-:Y:S02]  /*2490*/  @!P4 MOV R130, R88 ;  /* 0x000000580082c202 */ /* 0x000fe40000000f00 */
[----:B------:R-:W-:Y:S01]  /*24a0*/  ISETP.GT.U32.AND P4, PT, R51, 0x1b, PT ;  /* 0x0000001b3300780c */ /* 0x000fe20003f84070 */
[----:B----4-:R-:W-:Y:S01]  /*24b0*/  FFMA.FTZ R34, R118, R34, R87 ;  /* 0x0000002276227223 */ /* 0x010fe20000010057 */
[----:B------:R-:W2:Y:S04]  /*24c0*/  SHFL.DOWN PT, R121, R131, 0x4, 0x1f ;  /* 0x08801f0083797f89 */ /* 0x000ea800000e0000 */
[----:B------:R-:W3:Y:S01]  /*24d0*/  SHFL.DOWN PT, R119, R130, 0x4, 0x1f ;  /* 0x08801f0082777f89 */ /* 0x000ee200000e0000 */
[----:B------:R-:W-:-:S05]  /*24e0*/  FSEL R89, R87, R34, !P1 ;  /* 0x0000002257597208 */ /* 0x000fca0004800000 */
[----:B------:R-:W4:Y:S01]  /*24f0*/  SHFL.UP PT, R34, R89, 0x4, RZ ;  /* 0x0480000059227989 */ /* 0x000f2200000e00ff */
        /* <DEDUP_REMOVED lines=8> */
[----:B----4-:R-:W-:Y:S01]  /*2580*/  FFMA.FTZ R34, R118, R34, R89 ;  /* 0x0000002276227223 */ /* 0x010fe20000010059 */
[----:B------:R-:W-:Y:S01]  /*2590*/  ISETP.GE.AND P4, PT, R41, 0x4, PT ;  /* 0x000000042900780c */ /* 0x000fe20003f86270 */
[----:B------:R-:W-:Y:S02]  /*25a0*/  IMAD.MOV.U32 R88, RZ, RZ, 0x3f800000 ;  /* 0x3f800000ff587424 */ /* 0x000fe400078e00ff */
[----:B------:R-:W3:Y:S01]  /*25b0*/  SHFL.DOWN PT, R119, R130, 0x8, 0x1f ;  /* 0x09001f0082777f89 */ /* 0x000ee200000e0000 */
[----:B------:R-:W-:Y:S01]  /*25c0*/  FSEL R117, R89, R34, !P4 ;  /* 0x0000002259757208 */ /* 0x000fe20006000000 */
[----:B------:R-:W-:-:S04]  /*25d0*/  HFMA2 R89, -RZ, RZ, 0, 0 ;  /* 0x00000000ff597431 */ /* 0x000fc800000001ff */
[----:B------:R-:W4:Y:S04]  /*25e0*/  SHFL.UP PT, R34, R117, 0x8, RZ ;  /* 0x0500000075227989 */ /* 0x000f2800000e00ff */
[----:B-1----:R-:W-:Y:S01]  /*25f0*/  @P4 FMUL.FTZ R118, R118, R87 ;  /* 0x0000005776764220 */ /* 0x002fe20000410000 */
[----:B------:R-:W-:Y:S01]  /*2600*/  ISETP.GT.U32.AND P4, PT, R51, 0xf, PT ;  /* 0x0000000f3300780c */ /* 0x000fe20003f84070 */
[----:B------:R-:W-:Y:S01]  /*2610*/  @!P1 LDS.64 R88, [UR7+0x10b8] ;  /* 0x0010b807ff589984 */ /* 0x000fe20008000a00 */
[----:B------:R-:W-:Y:S01]  /*2620*/  ISETP.GE.AND P1, PT, R41, 0x8, PT ;  /* 0x000000082900780c */ /* 0x000fe20003f26270 */
[C---:B--2---:R-:W-:Y:S02]  /*2630*/  @!P5 FFMA.FTZ R131, R130.reuse, R121, R131 ;  /* 0x000000798283d223 */ /* 0x044fe40000010083 */
[----:B------:R-:W1:Y:S04]  /*2640*/  SHFL.UP PT, R87, R118, 0x8, RZ ;  /* 0x0500000076577989 */ /* 0x000e6800000e00ff */
[----:B------:R-:W2:Y:S01]  /*2650*/  SHFL.DOWN PT, R122, R131, 0x10, 0x1f ;  /* 0x0a001f00837a7f89 */ /* 0x000ea200000e0000 */
[----:B---3--:R-:W-:-:S05]  /*2660*/  @!P5 FMUL.FTZ R119, R130, R119 ;  /* 0x000000778277d220 */ /* 0x008fca0000410000 */
[----:B------:R-:W-:Y:S01]  /*2670*/  @!P5 MOV R130, R119 ;  /* 0x000000770082d202 */ /* 0x000fe20000000f00 */
[----:B----4-:R-:W-:-:S04]  /*2680*/  FFMA.FTZ R34, R118, R34, R117 ;  /* 0x0000002276227223 */ /* 0x010fc80000010075 */
[----:B------:R-:W3:Y:S01]  /*2690*/  SHFL.DOWN PT, R121, R130, 0x10, 0x1f ;  /* 0x0a001f0082797f89 */ /* 0x000ee200000e0000 */
[----:B------:R-:W-:-:S05]  /*26a0*/  FSEL R117, R117, R34, !P1 ;  /* 0x0000002275757208 */ /* 0x000fca0004800000 */
[----:B------:R-:W4:Y:S01]  /*26b0*/  SHFL.UP PT, R34, R117, 0x10, RZ ;  /* 0x0600000075227989 */ /* 0x000f2200000e00ff */
[----:B-1----:R-:W-:Y:S01]  /*26c0*/  @P1 FMUL.FTZ R118, R118, R87 ;  /* 0x0000005776761220 */ /* 0x002fe20000410000 */
[----:B------:R-:W-:Y:S01]  /*26d0*/  ISETP.GE.AND P1, PT, R41, 0x10, PT ;  /* 0x000000102900780c */ /* 0x000fe20003f26270 */
[----:B--2---:R-:W-:-:S03]  /*26e0*/  @!P4 FFMA.FTZ R131, R130, R122, R131 ;  /* 0x0000007a8283c223 */ /* 0x004fc60000010083 */
[----:B------:R-:W1:Y:S04]  /*26f0*/  SHFL.UP PT, R119, R118, 0x10, RZ ;  /* 0x0600000076777989 */ /* 0x000e6800000e00ff */
[----:B------:R-:W-:Y:S04]  /*2700*/  SHFL.DOWN PT, R87, R131, 0x1, 0x1f ;  /* 0x08201f0083577f89 */ /* 0x000fe800000e0000 */
[----:B------:R-:W-:Y:S01]  /*2710*/  SHFL.IDX PT, R122, R89, RZ, 0x1f ;  /* 0x00001fff597a7589 */ /* 0x000fe200000e0000 */
[----:B---3--:R-:W-:-:S04]  /*2720*/  @!P4 FMUL.FTZ R121, R130, R121 ;  /* 0x000000798279c220 */ /* 0x008fc80000410000 */
[----:B------:R-:W-:Y:S02]  /*2730*/  @!P4 IMAD.MOV.U32 R130, RZ, RZ, R121 ;  /* 0x000000ffff82c224 */ /* 0x000fe400078e0079 */
[C---:B----4-:R-:W-:Y:S01]  /*2740*/  FFMA.FTZ R34, R118.reuse, R34, R117 ;  /* 0x0000002276227223 */ /* 0x050fe20000010075 */
[----:B------:R-:W-:Y:S02]  /*2750*/  IMAD R121, R79, UR4, R129 ;  /* 0x000000044f797c24 */ /* 0x000fe4000f8e0281 */
[----:B------:R-:W2:Y:S02]  /*2760*/  SHFL.DOWN PT, R124, R130, 0x1, 0x1f ;  /* 0x08201f00827c7f89 */ /* 0x000ea400000e0000 */
[----:B------:R-:W-:Y:S01]  /*2770*/  FSEL R117, R117, R34, !P1 ;  /* 0x0000002275757208 */ /* 0x000fe20004800000 */
[----:B-1----:R-:W-:Y:S01]  /*2780*/  @P1 FMUL.FTZ R118, R118, R119 ;  /* 0x0000007776761220 */ /* 0x002fe20000410000 */
[----:B------:R-:W-:Y:S01]  /*2790*/  ISETP.NE.AND P1, PT, R60, 0x1f, PT ;  /* 0x0000001f3c00780c */ /* 0x000fe20003f25270 */
[----:B------:R-:W-:Y:S04]  /*27a0*/  SHFL.IDX PT, R119, R131, RZ, 0x1f ;  /* 0x00001fff83777589 */ /* 0x000fe800000e0000 */
[----:B------:R-:W-:Y:S04]  /*27b0*/  SHFL.UP PT, R118, R118, 0x1, RZ ;  /* 0x0420000076767989 */ /* 0x000fe800000e00ff */
[----:B------:R-:W-:Y:S04]  /*27c0*/  SHFL.UP PT, R117, R117, 0x1, RZ ;  /* 0x0420000075757989 */ /* 0x000fe800000e00ff */
[----:B------:R-:W1:Y:S01]  /*27d0*/  SHFL.IDX PT, R34, R130, RZ, 0x1f ;  /* 0x00001fff82227589 */ /* 0x000e6200000e0000 */
[----:B--2---:R-:W-:Y:S01]  /*27e0*/  @P1 FFMA.FTZ R122, R124, R122, R87 ;  /* 0x0000007a7c7a1223 */ /* 0x004fe20000010057 */
[----:B------:R-:W-:Y:S01]  /*27f0*/  IMAD.WIDE.U32 R124, R80, UR4, R84 ;  /* 0x00000004507c7c25 */ /* 0x000fe2000f8e0054 */
[----:B------:R-:W-:-:S03]  /*2800*/  LEA R126, P1, R128, UR8, 0x2 ;  /* 0x00000008807e7c11 */ /* 0x000fc6000f8210ff */
[----:B------:R-:W-:Y:S01]  /*2810*/  FFMA.FTZ R115, R122, R86, R115 ;  /* 0x000000567a737223 */ /* 0x000fe20000010073 */
[----:B------:R-:W-:Y:S01]  /*2820*/  IMAD R87, R81, UR4, R125 ;  /* 0x0000000451577c24 */ /* 0x000fe2000f8e027d */
[----:B------:R-:W-:Y:S02]  /*2830*/  LEA.HI.X R127, R128, UR9, R121, 0x2, P1 ;  /* 0x00000009807f7c11 */ /* 0x000fe400088f1479 */
[----:B------:R-:W-:Y:S01]  /*2840*/  ISETP.NE.AND P1, PT, R60, RZ, PT ;  /* 0x000000ff3c00720c */ /* 0x000fe20003f25270 */
[----:B------:R-:W-:Y:S01]  /*2850*/  FMUL.FTZ R121, R115, R28 ;  /* 0x0000001c73797220 */ /* 0x000fe20000410000 */
[----:B------:R-:W-:-:S04]  /*2860*/  LEA R86, P4, R124, UR10, 0x2 ;  /* 0x0000000a7c567c11 */ /* 0x000fc8000f8810ff */
[----:B------:R-:W-:Y:S01]  /*2870*/  LEA.HI.X R87, R124, UR11, R87, 0x2, P4 ;  /* 0x0000000b7c577c11 */ /* 0x000fe2000a0f1457 */
[C---:B-1----:R-:W-:Y:S01]  /*2880*/  FFMA.FTZ R89, R34.reuse, R89, R119 ;  /* 0x0000005922597223 */ /* 0x042fe20000010077 */
[----:B------:R-:W-:-:S05]  /*2890*/  FMUL.FTZ R88, R34, R88 ;  /* 0x0000005822587220 */ /* 0x000fca0000410000 */
[----:B------:R-:W-:Y:S04]  /*28a0*/  @!P1 STS.64 [UR7+0x10b8], R88 ;  /* 0x0010b858ff009988 */ /* 0x000fe80008000a07 */
[----:B-----5:R-:W1:Y:S02]  /*28b0*/  SHFL.IDX PT, R36, R36, RZ, 0x1f ;  /* 0x00001fff24247589 */ /* 0x020e6400000e0000 */
[----:B-1----:R-:W-:Y:S01]  /*28c0*/  @P3 FFMA.FTZ R36, R118, R36, R117 ;  /* 0x0000002476243223 */ /* 0x002fe20000010075 */
[----:B------:R-:W-:-:S03]  /*28d0*/  FFMA.FTZ R117, R123, R115, R116 ;  /* 0x000000737b757223 */ /* 0x000fc60000010074 */
[----:B------:R-:W-:Y:S01]  /*28e0*/  FFMA.FTZ R36, R37, R36, R32 ;  /* 0x0000002425247223 */ /* 0x000fe20000010020 */
[----:B------:R-:W-:Y:S01]  /*28f0*/  FFMA.FTZ R119, R39, R117, R38 ;  /* 0x0000007527777223 */ /* 0x000fe20000010026 */
[----:B------:R-:W-:Y:S01]  /*2900*/  FMUL.FTZ R34, R117, R30 ;  /* 0x0000001e75227220 */ /* 0x000fe20000410000 */
[----:B------:R-:W-:Y:S01]  /*2910*/  IADD3 R38, PT, PT, -R9, UR13, RZ ;  /* 0x0000000d09267c10 */ /* 0x000fe2000fffe1ff */
[C---:B------:R-:W-:Y:S01]  /*2920*/  FFMA.FTZ R37, R0.reuse, R36, R33 ;  /* 0x0000002400257223 */ /* 0x040fe20000010021 */
[----:B------:R-:W-:Y:S01]  /*2930*/  FFMA.FTZ R118, R0, R119, R35 ;  /* 0x0000007700767223 */ /* 0x000fe20000010023 */
[----:B------:R-:W-:Y:S01]  /*2940*/  FADD.FTZ R0, -R32, R36 ;  /* 0x0000002420007221 */ /* 0x000fe20000010100 */
[----:B------:R-:W-:Y:S01]  /*2950*/  ISETP.GE.AND P3, PT, R38, 0x1, PT ;  /* 0x000000012600780c */ /* 0x000fe20003f66270 */
[----:B------:R-:W-:Y:S01]  /*2960*/  FADD.FTZ R116, -R33, R37 ;  /* 0x0000002521747221 */ /* 0x000fe20000010100 */
[----:B------:R-:W-:Y:S01]  /*2970*/  FMUL.FTZ R125, R118, R31 ;  /* 0x0000001f767d7220 */ /* 0x000fe20000410000 */
[----:B------:R-:W-:Y:S01]  /*2980*/  FFMA.FTZ R39, R39, R37, R114 ;  /* 0x0000002527277223 */ /* 0x000fe20000010072 */
[----:B------:R-:W-:Y:S01]  /*2990*/  FMUL.FTZ R33, R119, R29 ;  /* 0x0000001d77217220 */ /* 0x000fe20000410000 */
[----:B------:R-:W-:Y:S01]  /*29a0*/  ISETP.GE.AND P4, PT, R38, 0x21, PT ;  /* 0x000000212600780c */ /* 0x000fe20003f86270 */
[----:B------:R-:W-:Y:S01]  /*29b0*/  FFMA.FTZ R35, R0, R125, RZ ;  /* 0x0000007d00237223 */ /* 0x000fe200000100ff */
[----:B------:R-:W-:Y:S01]  /*29c0*/  FADD.FTZ R114, -R114, R39 ;  /* 0x0000002772727221 */ /* 0x000fe20000010100 */
[----:B------:R-:W-:Y:S01]  /*29d0*/  FFMA.FTZ R122, R123, R39, R120 ;  /* 0x000000277b7a7223 */ /* 0x000fe20000010078 */
[----:B------:R-:W-:Y:S01]  /*29e0*/  ISETP.GE.AND P5, PT, R38, 0x41, PT ;  /* 0x000000412600780c */ /* 0x000fe20003fa6270 */
[----:B------:R-:W-:Y:S01]  /*29f0*/  FFMA.FTZ R32, R116, R33, R35 ;  /* 0x0000002174207223 */ /* 0x000fe20000010023 */
[----:B------:R-:W-:Y:S01]  /*2a00*/  FMUL.FTZ R35, R16, R121 ;  /* 0x0000007910237220 */ /* 0x000fe20000410000 */
[----:B------:R-:W-:Y:S01]  /*2a10*/  FMUL.FTZ R33, R21, R33 ;  /* 0x0000002115217220 */ /* 0x000fe20000410000 */
[----:B------:R-:W-:Y:S01]  /*2a20*/  ISETP.GE.AND P6, PT, R38, 0x61, PT ;  /* 0x000000612600780c */ /* 0x000fe20003fc6270 */
[-C--:B------:R-:W-:Y:S01]  /*2a30*/  FFMA.FTZ R123, R114, R34.reuse, R32 ;  /* 0x00000022727b7223 */ /* 0x080fe20000010020 */
[----:B------:R-:W-:Y:S01]  /*2a40*/  FMUL.FTZ R34, R27, R34 ;  /* 0x000000221b227220 */ /* 0x000fe20000410000 */
[----:B------:R-:W-:Y:S01]  /*2a50*/  FMUL.FTZ R32, R26, R125 ;  /* 0x0000007d1a207220 */ /* 0x000fe20000410000 */
[----:B------:R-:W-:Y:S01]  /*2a60*/  FADD.FTZ R120, -R120, R122 ;  /* 0x0000007a78787221 */ /* 0x000fe20000010100 */
[----:B------:R-:W-:Y:S01]  /*2a70*/  FMUL.FTZ R38, R24, R39 ;  /* 0x0000002718267220 */ /* 0x000fe20000410000 */
[----:B------:R-:W-:Y:S01]  /*2a80*/  FMUL.FTZ R36, R25, R36 ;  /* 0x0000002419247220 */ /* 0x000fe20000410000 */
[----:B------:R-:W-:Y:S01]  /*2a90*/  FMUL.FTZ R37, R20, R37 ;  /* 0x0000002514257220 */ /* 0x000fe20000410000 */
[----:B------:R1:W-:Y:S01]  /*2aa0*/  STS.128 [R91+0x200], R32 ;  /* 0x000200205b007388 */ /* 0x0003e20000000c00 */
[----:B------:R-:W-:Y:S01]  /*2ab0*/  FMUL.FTZ R39, R15, R122 ;  /* 0x0000007a0f277220 */ /* 0x000fe20000410000 */
[----:B------:R-:W-:Y:S01]  /*2ac0*/  FFMA.FTZ R123, R120, R121, R123 ;  /* 0x00000079787b7223 */ /* 0x000fe2000001007b */
[----:B------:R-:W-:Y:S06]  /*2ad0*/  BAR.SYNC.DEFER_BLOCKING 0x0 ;  /* 0x0000000000007b1d */ /* 0x000fec0000010000 */
        /* <DEDUP_REMOVED lines=10> */
.L_x_9939:
[----:B------:R-:W-:Y:S05]  /*2b80*/  BSYNC.RECONVERGENT B0 ;  /* 0x0000000000007941 */ /* 0x000fea0003800200 */
.L_x_9938:
[----:B-12---:R1:W2:Y:S01]  /*2b90*/  LDS R33, [R47+0x280] ;  /* 0x000280002f217984 */ /* 0x0062a20000000800 */
[----:B------:R-:W-:Y:S04]  /*2ba0*/  BSSY.RECONVERGENT B0, `(.L_x_9940) ;  /* 0x0000004000007945 */ /* 0x000fe80003800200 */
[----:B------:R-:W-:Y:S05]  /*2bb0*/  @!P4 BRA `(.L_x_9941) ;  /* 0x000000000008c947 */ /* 0x000fea0003800000 */
[----:B---3--:R3:W-:Y:S04]  /*2bc0*/  REDG.E.ADD.F32.FTZ.RN.STRONG.GPU desc[UR16][R126.64+0x80], R125 ;  /* 0x0000807d7e0079a6 */ /* 0x0087e8000c12f310 */
[----:B--2---:R3:W-:Y:S02]  /*2bd0*/  REDG.E.ADD.F32.FTZ.RN.STRONG.GPU desc[UR16][R86.64+0x80], R33 ;  /* 0x00008021560079a6 */ /* 0x0047e4000c12f310 */
.L_x_9941:
[----:B------:R-:W-:Y:S05]  /*2be0*/  BSYNC.RECONVERGENT B0 ;  /* 0x0000000000007941 */ /* 0x000fea0003800200 */
.L_x_9940:
[----:B--23--:R2:W3:Y:S01]  /*2bf0*/  LDS R33, [R47+0x300] ;  /* 0x000300002f217984 */ /* 0x00c4e20000000800 */
[----:B------:R-:W-:Y:S04]  /*2c00*/  BSSY.RECONVERGENT B0, `(.L_x_9942) ;  /* 0x0000004000007945 */ /* 0x000fe80003800200 */
[----:B------:R-:W-:Y:S05]  /*2c10*/  @!P5 BRA `(.L_x_9943) ;  /* 0x000000000008d947 */ /* 0x000fea0003800000 */
[----:B----4-:R4:W-:Y:S04]  /*2c20*/  REDG.E.ADD.F32.FTZ.RN.STRONG.GPU desc[UR16][R126.64+0x100], R129 ;  /* 0x000100817e0079a6 */ /* 0x0109e8000c12f310 */
[----:B---3--:R4:W-:Y:S02]  /*2c30*/  REDG.E.ADD.F32.FTZ.RN.STRONG.GPU desc[UR16][R86.64+0x100], R33 ;  /* 0x00010021560079a6 */ /* 0x0089e4000c12f310 */
.L_x_9943:
[----:B------:R-:W-:Y:S05]  /*2c40*/  BSYNC.RECONVERGENT B0 ;  /* 0x0000000000007941 */ /* 0x000fea0003800200 */
.L_x_9942:
[----:B---34-:R3:W4:Y:S01]  /*2c50*/  LDS R33, [R47+0x380] ;  /* 0x000380002f217984 */ /* 0x0187220000000800 */
[----:B------:R-:W-:Y:S04]  /*2c60*/  BSSY.RECONVERGENT B0, `(.L_x_9944) ;  /* 0x0000004000007945 */ /* 0x000fe80003800200 */
[----:B------:R-:W-:Y:S05]  /*2c70*/  @!P6 BRA `(.L_x_9945) ;  /* 0x000000000008e947 */ /* 0x000fea0003800000 */
[----:B0-----:R0:W-:Y:S04]  /*2c80*/  REDG.E.ADD.F32.FTZ.RN.STRONG.GPU desc[UR16][R126.64+0x180], R89 ;  /* 0x000180597e0079a6 */ /* 0x0011e8000c12f310 */
[----:B----4-:R0:W-:Y:S02]  /*2c90*/  REDG.E.ADD.F32.FTZ.RN.STRONG.GPU desc[UR16][R86.64+0x180], R33 ;  /* 0x00018021560079a6 */ /* 0x0101e4000c12f310 */
.L_x_9945:
[----:B------:R-:W-:Y:S05]  /*2ca0*/  BSYNC.RECONVERGENT B0 ;  /* 0x0000000000007941 */ /* 0x000fea0003800200 */
.L_x_9944:
[----:B------:R-:W5:Y:S01]  /*2cb0*/  SHFL.DOWN P3, R34, R123, 0x1, 0x1f ;  /* 0x08201f007b227f89 */ /* 0x000f620000060000 */
[----:B------:R-:W-:Y:S01]  /*2cc0*/  ISETP.NE.AND P4, PT, R41, RZ, PT ;  /* 0x000000ff2900720c */ /* 0x000fe20003f85270 */
[----:B------:R-:W-:Y:S01]  /*2cd0*/  FMUL.FTZ R112, R112, R115 ;  /* 0x0000007370707220 */ /* 0x000fe20000410000 */
[----:B------:R-:W-:Y:S01]  /*2ce0*/  FMUL.FTZ R113, R113, R117 ;  /* 0x0000007571717220 */ /* 0x000fe20000410000 */
        /* <DEDUP_REMOVED lines=17> */
[----:B-----5:R-:W-:-:S05]  /*2e00*/  @P3 FADD R34, R123, R34 ;  /* 0x000000227b223221 */ /* 0x020fca0000000000 */
[----:B0---4-:R-:W0:Y:S02]  /*2e10*/  SHFL.DOWN P3, R33, R34, 0x2, 0x1f ;  /* 0x08401f0022217f89 */ /* 0x011e240000060000 */
[----:B0-----:R-:W-:-:S05]  /*2e20*/  @P3 FADD R33, R34, R33 ;  /* 0x0000002122213221 */ /* 0x001fca0000000000 */
[----:B------:R-:W0:Y:S02]  /*2e30*/  SHFL.DOWN P3, R36, R33, 0x4, 0x1f ;  /* 0x08801f0021247f89 */ /* 0x000e240000060000 */
        /* <DEDUP_REMOVED lines=19> */
.L_x_9947:
[----:B------:R-:W-:Y:S05]  /*2f70*/  BSYNC.RECONVERGENT B0 ;  /* 0x0000000000007941 */ /* 0x000fea0003800200 */
.L_x_9946:
[----:B------:R-:W-:-:S04]  /*2f80*/  UIADD3 UR4, UPT, UPT, UR4, 0x1, URZ ;  /* 0x0000000104047890 */ /* 0x000fc8000fffe0ff */
[----:B------:R-:W-:-:S09]  /*2f90*/  UISETP.GE.AND UP0, UPT, UR4, UR14, UPT ;  /* 0x0000000e0400728c */ /* 0x000fd2000bf06270 */
[----:B------:R-:W-:Y:S05]  /*2fa0*/  BRA.U !UP0, `(.L_x_9948) ;  /* 0xffffffe908e47547 */ /* 0x000fea000b83ffff */
.L_x_9934:
[----:B------:R-:W-:Y:S01]  /*2fb0*/  BAR.SYNC.DEFER_BLOCKING 0x0 ;  /* 0x0000000000007b1d */ /* 0x000fe20000010000 */
[-C--:B------:R-:W-:Y:S02]  /*2fc0*/  ISETP.GE.AND P0, PT, R90, R43.reuse, PT ;  /* 0x0000002b5a00720c */ /* 0x080fe40003f06270 */
[-C--:B------:R-:W-:Y:S02]  /*2fd0*/  ISETP.GE.AND P1, PT, R52, R43.reuse, PT ;  /* 0x0000002b3400720c */ /* 0x080fe40003f26270 */
[-C--:B------:R-:W-:Y:S01]  /*2fe0*/  ISETP.GE.AND P2, PT, R50, R43.reuse, PT ;  /* 0x0000002b3200720c */ /* 0x080fe20003f46270 */
[----:B------:R-:W5:Y:S01]  /*2ff0*/  LDCU.64 UR8, c[0x0][0x500] ;  /* 0x0000a000ff0877ac */ /* 0x000f620008000a00 */
[----:B------:R-:W-:Y:S01]  /*3000*/  ISETP.GE.AND P3, PT, R48, R43, PT ;  /* 0x0000002b3000720c */ /* 0x000fe20003f66270 */
[----:B------:R-:W0:Y:S01]  /*3010*/  LDC.64 R24, c[0x0][0x518] ;  /* 0x00014600ff187b82 */ /* 0x000e220000000a00 */
[----:B------:R-:W-:Y:S01]  /*3020*/  PRMT R3, RZ, 0x7610, R3 ;  /* 0x00007610ff037816 */ /* 0x000fe20000000003 */
[----:B------:R-:W1:Y:S01]  /*3030*/  LDCU.64 UR10, c[0x0][0x550] ;  /* 0x0000aa00ff0a77ac */ /* 0x000e620008000a00 */
[----:B------:R-:W-:-:S02]  /*3040*/  PRMT R5, RZ, 0x7610, R5 ;  /* 0x00007610ff057816 */ /* 0x000fc40000000005 */
        /* <DEDUP_REMOVED lines=14> */
[----:B------:R-:W2:Y:S01]  /*3130*/  LDS.64 R8, [R40] ;  /* 0x0000000028087984 */ /* 0x000ea20000000a00 */
[----:B------:R-:W-:Y:S06]  /*3140*/  BAR.SYNC.DEFER_BLOCKING 0x0 ;  /* 0x0000000000007b1d */ /* 0x000fec0000010000 */
[----:B------:R3:W-:Y:S01]  /*3150*/  STS.64 [R40], R10 ;  /* 0x0000000a28007388 */ /* 0x0007e20000000a00 */
[----:B------:R-:W-:-:S03]  /*3160*/  NOP ;  /* 0x0000000000007918 */ /* 0x000fc60000000000 */
[----:B------:R-:W-:Y:S04]  /*3170*/  LDS.U16 R11, [R42+0x40] ;  /* 0x000040002a0b7984 */ /* 0x000fe80000000400 */
[----:B------:R-:W-:Y:S01]  /*3180*/  LDS.U16 R13, [R42+0x80] ;  /* 0x000080002a0d7984 */ /* 0x000fe20000000400 */
[----:B--2---:R-:W-:Y:S02]  /*3190*/  SHF.L.U32 R0, R8, 0x10, RZ ;  /* 0x0000001008007819 */ /* 0x004fe400000006ff */
[----:B------:R-:W-:-:S03]  /*31a0*/  PRMT R2, R9, 0x7632, R2 ;  /* 0x0000763209027816 */ /* 0x000fc60000000002 */
[--C-:B------:R-:W-:Y:S01]  /*31b0*/  FADD.FTZ R6, R0, R107.reuse ;  /* 0x0000006b00067221 */ /* 0x100fe20000010000 */
[----:B------:R-:W-:Y:S02]  /*31c0*/  SHF.L.U32 R0, R9, 0x10, RZ ;  /* 0x0000001009007819 */ /* 0x000fe400000006ff */
[----:B------:R-:W-:Y:S01]  /*31d0*/  LDS.U16 R9, [R42] ;  /* 0x000000002a097984 */ /* 0x000fe20000000400 */
[----:B------:R-:W-:Y:S02]  /*31e0*/  SHF.L.U32 R2, R2, 0x10, RZ ;  /* 0x0000001002027819 */ /* 0x000fe400000006ff */
[--C-:B------:R-:W-:Y:S01]  /*31f0*/  FADD.FTZ R15, R0, R107.reuse ;  /* 0x0000006b000f7221 */ /* 0x100fe20000010000 */
[----:B------:R-:W-:Y:S02]  /*3200*/  PRMT R0, R8, 0x7632, R0 ;  /* 0x0000763208007816 */ /* 0x000fe40000000000 */
[----:B------:R-:W-:Y:S01]  /*3210*/  FSETP.GTU.FTZ.AND P2, PT, R6, 20, PT ;  /* 0x41a000000600780b */ /* 0x000fe20003f5c000 */
[--C-:B------:R-:W-:Y:S01]  /*3220*/  FADD.FTZ R8, R2, R107.reuse ;  /* 0x0000006b02087221 */ /* 0x100fe20000010000 */
[----:B------:R-:W-:Y:S01]  /*3230*/  FSETP.GTU.FTZ.AND P4, PT, R15, 20, PT ;  /* 0x41a000000f00780b */ /* 0x000fe20003f9c000 */
[----:B------:R-:W-:Y:S01]  /*3240*/  IMAD.U32 R4, R0, 0x10000, RZ ;  /* 0x0001000000047824 */ /* 0x000fe200078e00ff */
[----:B------:R-:W2:Y:S02]  /*3250*/  LDC.64 R2, c[0x0][0x4f8] ;  /* 0x00013e00ff027b82 */ /* 0x000ea40000000a00 */
[----:B------:R-:W-:Y:S01]  /*3260*/  FSETP.GTU.FTZ.AND P1, PT, R8, 20, PT ;  /* 0x41a000000800780b */ /* 0x000fe20003f3c000 */
[----:B------:R-:W-:-:S05]  /*3270*/  FADD.FTZ R4, R4, R107 ;  /* 0x0000006b04047221 */ /* 0x000fca0000010000 */
[----:B------:R-:W-:Y:S01]  /*3280*/  FSETP.GTU.FTZ.AND P3, PT, R4, 20, PT ;  /* 0x41a000000400780b */ /* 0x000fe20003f7c000 */
[----:B------:R-:W-:Y:S02]  /*3290*/  @!P2 FMUL.FTZ R0, R6, -1.4426950216293334961 ;  /* 0xbfb8aa3b0600a820 */ /* 0x000fe40000410000 */
[----:B------:R-:W-:Y:S02]  /*32a0*/  @!P4 FMUL.FTZ R5, R15, -1.4426950216293334961 ;  /* 0xbfb8aa3b0f05c820 */ /* 0x000fe40000410000 */
[----:B------:R-:W-:Y:S02]  /*32b0*/  LDS.U16 R15, [R42+0xc0] ;  /* 0x0000c0002a0f7984 */ /* 0x000fe40000000400 */
[----:B------:R-:W4:Y:S01]  /*32c0*/  @!P2 MUFU.EX2 R0, R0 ;  /* 0x000000000000a308 */ /* 0x000f220000000800 */
[----:B------:R-:W-:Y:S01]  /*32d0*/  @!P1 FMUL.FTZ R8, R8, -1.4426950216293334961 ;  /* 0xbfb8aa3b08089820 */ /* 0x000fe20000410000 */
[----:B------:R-:W-:Y:S01]  /*32e0*/  @!P0 STS [UR6+0x100], R43 ;  /* 0x0001002bff008988 */ /* 0x000fe20008000806 */
[----:B------:R-:W-:Y:S03]  /*32f0*/  BAR.SYNC.DEFER_BLOCKING 0x0 ;  /* 0x0000000000007b1d */ /* 0x000fe60000010000 */
[----:B------:R-:W-:-:S03]  /*3300*/  @!P3 FMUL.FTZ R4, R4, -1.4426950216293334961 ;  /* 0xbfb8aa3b0404b820 */ /* 0x000fc60000410000 */
[----:B------:R-:W5:Y:S01]  /*3310*/  @!P4 MUFU.EX2 R5, R5 ;  /* 0x000000050005c308 */ /* 0x000f620000000800 */
[----:B----4-:R-:W-:-:S07]  /*3320*/  @!P2 FADD.FTZ R0, R0, 1 ;  /* 0x3f8000000000a421 */ /* 0x010fce0000010000 */
[----:B------:R-:W4:Y:S08]  /*3330*/  @!P3 MUFU.EX2 R4, R4 ;  /* 0x000000040004b308 */ /* 0x000f300000000800 */
[----:B------:R-:W1:Y:S01]  /*3340*/  @!P2 MUFU.RCP R0, R0 ;  /* 0x000000000000a308 */ /* 0x000e620000001000 */
[----:B-----5:R-:W-:Y:S01]  /*3350*/  @!P4 FADD.FTZ R7, R5, 1 ;  /* 0x3f8000000507c421 */ /* 0x020fe20000010000 */
[----:B------:R-:W5:Y:S06]  /*3360*/  LDS R21, [UR6+0x100] ;  /* 0x00010006ff157984 */ /* 0x000f6c0008000800 */
[----:B---3--:R-:W3:Y:S01]  /*3370*/  @!P4 MUFU.RCP R10, R7 ;  /* 0x00000007000ac308 */ /* 0x008ee20000001000 */
[----:B----4-:R-:W-:Y:S01]  /*3380*/  @!P3 FADD.FTZ R6, R4, 1 ;  /* 0x3f8000000406b421 */ /* 0x010fe20000010000 */
[----:B--2---:R-:W-:-:S04]  /*3390*/  IMAD.WIDE.U32 R4, R2, UR18, R66 ;  /* 0x0000001202047c25 */ /* 0x004fc8000f8e0042 */
[----:B------:R-:W-:Y:S02]  /*33a0*/  IMAD R5, R3, UR18, R5 ;  /* 0x0000001203057c24 */ /* 0x000fe4000f8e0205 */
[----:B------:R-:W2:Y:S01]  /*33b0*/  @!P3 MUFU.RCP R23, R6 ;  /* 0x000000060017b308 */ /* 0x000ea20000001000 */
[----:B-1----:R-:W-:Y:S01]  /*33c0*/  @!P2 FMUL.FTZ R17, R17, R0 ;  /* 0x000000001111a220 */ /* 0x002fe20000410000 */
[----:B------:R-:W-:-:S04]  /*33d0*/  IMAD.WIDE.U32 R2, R109, UR8, R4 ;  /* 0x000000086d027c25 */ /* 0x000fc8000f8e0004 */
[----:B------:R-:W-:Y:S01]  /*33e0*/  IMAD R0, R109, UR9, R3 ;  /* 0x000000096d007c24 */ /* 0x000fe2000f8e0203 */
[----:B------:R-:W1:Y:S01]  /*33f0*/  LDCU.64 UR8, c[0x0][0x560] ;  /* 0x0000ac00ff0877ac */ /* 0x000e620008000a00 */
[----:B------:R-:W4:Y:S01]  /*3400*/  @!P1 MUFU.EX2 R8, R8 ;  /* 0x0000000800089308 */ /* 0x000f220000000800 */
[----:B---3--:R-:W-:Y:S01]  /*3410*/  @!P4 FMUL.FTZ R19, R19, R10 ;  /* 0x0000000a1313c220 */ /* 0x008fe20000410000 */
[----:B------:R-:W-:Y:S01]  /*3420*/  IADD3 R3, P4, PT, R90, R2, RZ ;  /* 0x000000025a037210 */ /* 0x000fe20007f9e0ff */
[----:B0-----:R-:W-:-:S03]  /*3430*/  IMAD.WIDE.U32 R66, R24, UR18, R66 ;  /* 0x0000001218427c25 */ /* 0x001fc6000f8e0042 */
[----:B------:R-:W-:Y:S01]  /*3440*/  IADD3.X R0, PT, PT, RZ, R0, RZ, P4, !PT ;  /* 0x00000000ff007210 */ /* 0x000fe200027fe4ff */
[----:B------:R-:W-:Y:S01]  /*3450*/  IMAD R67, R25, UR18, R67 ;  /* 0x0000001219437c24 */ /* 0x000fe2000f8e0243 */
[----:B------:R-:W-:Y:S01]  /*3460*/  LEA R2, P6, R3, UR10, 0x1 ;  /* 0x0000000a03027c11 */ /* 0x000fe2000f8c08ff */
[----:B--2---:R-:W-:-:S03]  /*3470*/  @!P3 FMUL.FTZ R18, R18, R23 ;  /* 0x000000171212b220 */ /* 0x004fc60000410000 */
[----:B------:R-:W-:Y:S02]  /*3480*/  LEA.HI.X R3, R3, UR11, R0, 0x1, P6 ;  /* 0x0000000b03037c11 */ /* 0x000fe4000b0f0c00 */
[----:B------:R-:W-:Y:S01]  /*3490*/  F2FP.BF16.F32.PACK_AB R20, R18, R17 ;  /* 0x000000111214723e */ /* 0x000fe200000010ff */
[----:B------:R-:W-:Y:S01]  /*34a0*/  FADD.FTZ R17, R17, R104 ;  /* 0x0000006811117221 */ /* 0x000fe20000010000 */
[----:B----4-:R-:W-:Y:S01]  /*34b0*/  @!P1 FADD.FTZ R8, R8, 1 ;  /* 0x3f80000008089421 */ /* 0x010fe20000010000 */
[-C--:B-----5:R-:W-:Y:S02]  /*34c0*/  ISETP.GE.AND P3, PT, R90, R21.reuse, PT ;  /* 0x000000155a00720c */ /* 0x0a0fe40003f66270 */
[----:B------:R-:W-:Y:S01]  /*34d0*/  FADD.FTZ R18, R17, R18 ;  /* 0x0000001211127221 */ /* 0x000fe20000010000 */
[-C--:B------:R-:W-:Y:S01]  /*34e0*/  ISETP.GE.AND P2, PT, R52, R21.reuse, PT ;  /* 0x000000153400720c */ /* 0x080fe20003f46270 */
[----:B------:R-:W0:Y:S01]  /*34f0*/  @!P1 MUFU.RCP R5, R8 ;  /* 0x0000000800059308 */ /* 0x000e220000001000 */
[----:B------:R-:W-:-:S02]  /*3500*/  ISETP.GE.AND P4, PT, R50, R21, PT ;  /* 0x000000153200720c */ /* 0x000fc40003f86270 */
[----:B------:R-:W-:-:S06]  /*3510*/  ISETP.GE.AND P5, PT, R48, R21, PT ;  /* 0x000000153000720c */ /* 0x000fcc0003fa6270 */
[----:B------:R-:W-:Y:S04]  /*3520*/  @!P3 STG.E.U16 desc[UR16][R2.64], R9 ;  /* 0x000000090200b986 */ /* 0x000fe8000c101510 */
[----:B------:R-:W-:Y:S01]  /*3530*/  @!P2 STG.E.U16 desc[UR16][R2.64+0x40], R11 ;  /* 0x0000400b0200a986 */ /* 0x000fe2000c101510 */
[----:B0-----:R-:W-:-:S03]  /*3540*/  @!P1 FMUL.FTZ R22, R22, R5 ;  /* 0x0000000516169220 */ /* 0x001fc60000410000 */
[----:B------:R-:W-:Y:S04]  /*3550*/  @!P4 STG.E.U16 desc[UR16][R2.64+0x80], R13 ;  /* 0x0000800d0200c986 */ /* 0x000fe8000c101510 */
[----:B------:R0:W-:Y:S01]  /*3560*/  @!P5 STG.E.U16 desc[UR16][R2.64+0xc0], R15 ;  /* 0x0000c00f0200d986 */ /* 0x0001e2000c101510 */
[----:B------:R-:W-:Y:S01]  /*3570*/  F2FP.BF16.F32.PACK_AB R21, R22, R19 ;  /* 0x000000131615723e */ /* 0x000fe200000010ff */
[----:B------:R-:W-:Y:S01]  /*3580*/  FADD.FTZ R19, R18, R19 ;  /* 0x0000001312137221 */ /* 0x000fe20000010000 */
[----:B------:R-:W-:Y:S01]  /*3590*/  BAR.SYNC.DEFER_BLOCKING 0x0 ;  /* 0x0000000000007b1d */ /* 0x000fe20000010000 */
[----:B------:R-:W-:Y:S02]  /*35a0*/  IADD3 R100, P5, PT, R100, -0x100, RZ ;  /* 0xffffff0064647810 */ /* 0x000fe40007fbe0ff */
[----:B------:R-:W-:-:S02]  /*35b0*/  FADD.FTZ R104, R19, R22 ;  /* 0x0000001613687221 */ /* 0x000fc40000010000 */
[----:B------:R-:W-:Y:S01]  /*35c0*/  IADD3.X R99, PT, PT, R99, -0x1, RZ, P5, !PT ;  /* 0xffffffff63637810 */ /* 0x000fe20002ffe4ff */
        /* <DEDUP_REMOVED lines=9> */
[----:B------:R-:W0:Y:S02]  /*3660*/  LDCU.64 UR6, c[0x0][0x520] ;  /* 0x0000a400ff0677ac */ /* 0x000e240008000a00 */
[----:B0-----:R-:W-:-:S04]  /*3670*/  IMAD.WIDE.U32 R2, R109, UR6, R66 ;  /* 0x000000066d027c25 */ /* 0x001fc8000f8e0042 */
[----:B------:R-:W-:Y:S01]  /*3680*/  IMAD R0, R109, UR7, R3 ;  /* 0x000000076d007c24 */ /* 0x000fe2000f8e0203 */
[----:B------:R-:W-:-:S05]  /*3690*/  IADD3 R3, P4, PT, R90, R2, RZ ;  /* 0x000000025a037210 */ /* 0x000fca0007f9e0ff */
[----:B------:R-:W-:Y:S01]  /*36a0*/  IMAD.X R0, RZ, RZ, R0, P4 ;  /* 0x000000ffff007224 */ /* 0x000fe200020e0600 */
[----:B-1----:R-:W-:-:S04]  /*36b0*/  LEA R2, P4, R3, UR8, 0x1 ;  /* 0x0000000803027c11 */ /* 0x002fc8000f8808ff */
        /* <DEDUP_REMOVED lines=20> */
.L_x_9925:
        /* <DEDUP_REMOVED lines=34> */
.L_x_9951:
[----:B------:R-:W-:Y:S05]  /*3a20*/  BSYNC.RECONVERGENT B0 ;  /* 0x0000000000007941 */ /* 0x000fea0003800200 */
.L_x_9950:
        /* <DEDUP_REMOVED lines=26> */
.L_x_9953:
[----:B------:R-:W-:Y:S05]  /*3bd0*/  BSYNC.RECONVERGENT B0 ;  /* 0x0000000000007941 */ /* 0x000fea0003800200 */
.L_x_9952:
        /* <DEDUP_REMOVED lines=8> */
.L_x_9954:
[----:B------:R-:W-:Y:S01]  /*3c60*/  LEA R0, R7, UR4, 0x2 ;  /* 0x0000000407007c11 */ /* 0x000fe2000f8e10ff */
[----:B------:R-:W-:Y:S01]  /*3c70*/  IMAD.MOV.U32 R104, RZ, RZ, R62 ;  /* 0x000000ffff687224 */ /* 0x000fe200078e003e */
        /* <DEDUP_REMOVED lines=13> */
.L_x_9955:
        /* <DEDUP_REMOVED lines=11> */
.L_x_10550:


//--------------------- .text._Z25selective_scan_bwd_kernelI32Selective_Scan_bwd_kernel_traitsILi32ELi4ELb0ELb1ELb1ELb1ELb1EN3c108BFloat16EfEEv12SSMParamsBwd --------------------------
	.section	.text._Z25selective_scan_bwd_kernelI32Selective_Scan_bwd_kernel_traitsILi32ELi4ELb0ELb1ELb1ELb1ELb1EN3c108BFloat16EfEEv12SSMParamsBwd,"ax",@progbits
	.align	128
        .global         _Z25selective_scan_bwd_kernelI32Selective_Scan_bwd_kernel_traitsILi32ELi4ELb0ELb1ELb1ELb1ELb1EN3c108BFloat16EfEEv12SSMParamsBwd
        .type           _Z25selective_scan_bwd_kernelI32Selective_Scan_bwd_kernel_traitsILi32ELi4ELb0ELb1ELb1ELb1ELb1EN3c108BFloat16EfEEv12SSMParamsBwd,@function
        .size           _Z25selective_scan_bwd_kernelI32Selective_Scan_bwd_kernel_traitsILi32ELi4ELb0ELb1ELb1ELb1ELb1EN3c108BFloat16EfEEv12SSMParamsBwd,(.L_x_10551 - _Z25selective_scan_bwd_kernelI32Selective_Scan_bwd_kernel_traitsILi32ELi4ELb0ELb1ELb1ELb1ELb1EN3c108BFloat16EfEEv12SSMParamsBwd)
        .other          _Z25selective_scan_bwd_kernelI32Selective_Scan_bwd_kernel_traitsILi32ELi4ELb0ELb1ELb1ELb1ELb1EN3c108BFloat16EfEEv12SSMParamsBwd,@"STO_CUDA_ENTRY STV_DEFAULT"
_Z25selective_scan_bwd_kernelI32Selective_Scan_bwd_kernel_traitsILi32ELi4ELb0ELb1ELb1ELb1ELb1EN3c108BFloat16EfEEv12SSMParamsBwd:
.text._Z25selective_scan_bwd_kernelI32Selective_Scan_bwd_kernel_traitsILi32ELi4ELb0ELb1ELb1ELb1ELb1EN3c108BFloat16EfEEv12SSMParamsBwd:
        /* <DEDUP_REMOVED lines=32> */
[----:B------:R-:W-:-:S07]  /*0200*/  MOV R6, RZ ;  /* 0x000000ff00067202 */ /* 0x000fce0000000f00 */
        /* <DEDUP_REMOVED lines=26> */
[----:B------:R-:W0:Y:S01]  /*03b0*/  @P0 LDC.64 R6, c[0x0][0x480] ;  /* 0x00012000ff060b82 */ /* 0x000e220000000a00 */
[----:B------:R-:W-:Y:S02]  /*03c0*/  MOV R4, UR6 ;  /* 0x0000000600047c02 */ /* 0x000fe40008000f00 */
[----:B------:R-:W-:Y:S01]  /*03d0*/  MOV R5, UR7 ;  /* 0x0000000700057c02 */ /* 0x000fe20008000f00 */
[----:B------:R-:W4:Y:S01]  /*03e0*/  LDCU.64 UR6, c[0x0][0x498] ;  /* 0x00009300ff0677ac */ /* 0x000f220008000a00 */
[----:B------:R-:W-:Y:S02]  /*03f0*/  MOV R3, UR5 ;  /* 0x0000000500037c02 */ /* 0x000fe40008000f00 */
        /* <DEDUP_REMOVED lines=14> */
[----:B----4-:R-:W-:Y:S01]  /*04e0*/  UIMAD.WIDE.U32 UR4, UR18, UR6, URZ ;  /* 0x00000006120472a5 */ /* 0x010fe2000f8e00ff */
[----:B------:R-:W-:Y:S01]  /*04f0*/  @!P3 IADD3 R53, PT, PT, -R53, RZ, RZ ;  /* 0x000000ff3535b210 */ /* 0x000fe20007ffe1ff */
[----:B-1----:R-:W-:Y:S01]  /*0500*/  @P0 IMAD R3, R0, R21, RZ ;  /* 0x0000001500030224 */ /* 0x002fe200078e02ff */
[----:B------:R-:W-:Y:S01]  /*0510*/  @!P2 LOP3.LUT R53, RZ, R8, RZ, 0x33, !PT ;  /* 0x00000008ff35a212 */ /* 0x000fe200078e33ff */
[----:B------:R-:W-:-:S02]  /*0520*/  UIMAD UR5, UR18, UR7, UR5 ;  /* 0x00000007120572a4 */ /* 0x000fc4000f8e0205 */
[----:B------:R-:W1:Y:S01]  /*0530*/  LDC.64 R20, c[0x0][0x460] ;  /* 0x00011800ff147b82 */ /* 0x000e620000000a00 */
[----:B------:R-:W-:Y:S01]  /*0540*/  SHF.R.S32.HI R29, RZ, 0x1f, R53 ;  /* 0x0000001fff1d7819 */ /* 0x000fe20000011435 */
[----:B0-----:R-:W-:Y:S01]  /*0550*/  @P0 IMAD.WIDE R62, R3, 0x8, R6 ;  /* 0x00000008033e0825 */ /* 0x001fe200078e0206 */
[----:B------:R-:W-:Y:S01]  /*0560*/  IADD3 R102, P3, PT, R9, R2, RZ ;  /* 0x0000000209667210 */ /* 0x000fe20007f7e0ff */
[----:B---3--:R-:W-:Y:S02]  /*0570*/  UIMAD.WIDE.U32 UR6, UR18, UR8, URZ ;  /* 0x00000008120672a5 */ /* 0x008fe4000f8e00ff */
        /* <DEDUP_REMOVED lines=21> */
[----:B-1----:R-:W-:Y:S01]  /*06d0*/  LEA R103, P3, R102, R20, 0x1 ;  /* 0x0000001466677211 */ /* 0x002fe200078608ff */
[C---:B------:R-:W-:Y:S01]  /*06e0*/  IMAD.X R4, R0.reuse, 0x1, R11, P4 ;  /* 0x0000000100047824 */ /* 0x040fe200020e060b */
[----:B------:R-:W-:-:S02]  /*06f0*/  IADD3.X R3, PT, PT, R0, R7, RZ, P5, !PT ;  /* 0x0000000700037210 */ /* 0x000fc40002ffe4ff */
[C---:B------:R-:W-:Y:S01]  /*0700*/  IADD3.X R2, PT, PT, R0.reuse, R15, RZ, P0, !PT ;  /* 0x0000000f00027210 */ /* 0x040fe200007fe4ff */
[----:B------:R-:W-:Y:S01]  /*0710*/  IMAD.WIDE.U32 R60, R113, R110, RZ ;  /* 0x0000006e713c7225 */ /* 0x000fe200078e00ff */
[----:B------:R-:W-:Y:S02]  /*0720*/  IADD3.X R0, PT, PT, R0, R17, RZ, P2, !PT ;  /* 0x0000001100007210 */ /* 0x000fe400017fe4ff */
[----:B------:R-:W-:Y:S02]  /*0730*/  LEA.HI.X R102, R102, R21, R5, 0x1, P3 ;  /* 0x0000001566667211 */ /* 0x000fe400018f0c05 */
[----:B------:R-:W-:Y:S02]  /*0740*/  LEA R101, P4, R100, R22, 0x1 ;  /* 0x0000001664657211 */ /* 0x000fe400078808ff */
[----:B------:R-:W-:Y:S02]  /*0750*/  LEA R99, P0, R98, R24, 0x1 ;  /* 0x0000001862637211 */ /* 0x000fe400078008ff */
[----:B------:R-:W-:-:S02]  /*0760*/  LEA R97, P2, R96, R26, 0x1 ;  /* 0x0000001a60617211 */ /* 0x000fc400078408ff */
[----:B------:R-:W-:Y:S01]  /*0770*/  LEA R95, P3, R9, R92, 0x1 ;  /* 0x0000005c095f7211 */ /* 0x000fe200078608ff */
[----:B------:R-:W-:Y:S01]  /*0780*/  IMAD R111, R113, R111, R61 ;  /* 0x0000006f716f7224 */ /* 0x000fe200078e023d */
[----:B------:R-:W-:Y:S01]  /*0790*/  LEA.HI.X R100, R100, R23, R4, 0x1, P4 ;  /* 0x0000001764647211 */ /* 0x000fe200020f0c04 */
[----:B------:R-:W-:Y:S01]  /*07a0*/  IMAD.MOV.U32 R109, RZ, RZ, RZ ;  /* 0x000000ffff6d7224 */ /* 0x000fe200078e00ff */
[----:B------:R-:W-:Y:S02]  /*07b0*/  LEA.HI.X R98, R98, R25, R3, 0x1, P0 ;  /* 0x0000001962627211 */ /* 0x000fe400000f0c03 */
        /* <DEDUP_REMOVED lines=36> */
[----:B------:R-:W-:Y:S01]  /*0a00*/  IMAD.WIDE.U32 R52, R53, UR10, R4 ;  /* 0x0000000a35347c25 */ /* 0x000fe2000f8e0004 */
[----:B------:R-:W-:-:S02]  /*0a10*/  LOP3.LUT R48, R90, 0x60, RZ, 0xfc, !PT ;  /* 0x000000605a307812 */ /* 0x000fc400078efcff */
[----:B------:R-:W-:Y:S01]  /*0a20*/  IADD3 R47, PT, PT, R55, R47, RZ ;  /* 0x0000002f372f7210 */ /* 0x000fe20007ffe0ff */
[----:B-1----:R-:W-:Y:S02]  /*0a30*/  IMAD.U32 R91, RZ, RZ, UR6 ;  /* 0x00000006ff5b7e24 */ /* 0x002fe4000f8e00ff */
[----:B------:R-:W-:Y:S02]  /*0a40*/  IMAD R49, R58, -0xc, R49 ;  /* 0xfffffff43a317824 */ /* 0x000fe400078e0231 */
[----:B------:R-:W-:-:S07]  /*0a50*/  IMAD.IADD R46, R53, 0x1, R7 ;  /* 0x00000001352e7824 */ /* 0x000fce00078e0207 */
.L_x_9981:
        /* <DEDUP_REMOVED lines=38> */
[----:B------:R-:W-:Y:S01]  /*0cc0*/  IADD3 R4, P4, PT, R4, R99, RZ ;  /* 0x0000006304047210 */ /* 0x000fe20007f9e0ff */
[----:B0-----:R-:W0:Y:S08]  /*0cd0*/  LDC.64 R8, c[0x0][0x410] ;  /* 0x00010400ff087b82 */ /* 0x001e300000000a00 */
[----:B------:R-:W-:Y:S01]  /*0ce0*/  BAR.SYNC.DEFER_BLOCKING 0x0 ;  /* 0x0000000000007b1d */ /* 0x000fe20000010000 */
[----:B------:R-:W-:-:S02]  /*0cf0*/  PRMT R21, RZ, 0x7610, R21 ;  /* 0x00007610ff157816 */ /* 0x000fc40000000015 */
[----:B------:R-:W-:Y:S02]  /*0d00*/  PRMT R23, RZ, 0x7610, R23 ;  /* 0x00007610ff177816 */ /* 0x000fe40000000017 */
[----:B------:R-:W-:-:S03]  /*0d10*/  PRMT R25, RZ, 0x7610, R25 ;  /* 0x00007610ff197816 */ /* 0x000fc60000000019 */
[----:B------:R-:W2:Y:S01]  /*0d20*/  LDC.64 R6, c[0x0][0x418] ;  /* 0x00010600ff067b82 */ /* 0x000ea20000000a00 */
[----:B------:R-:W3:Y:S04]  /*0d30*/  @!P0 LDG.E.U16 R13, desc[UR16][R64.64] ;  /* 0x00000010400d8981 */ /* 0x000ee8000c1e1500 */
[----:B------:R-:W4:Y:S04]  /*0d40*/  @!P1 LDG.E.U16 R15, desc[UR16][R64.64+0x40] ;  /* 0x00004010400f9981 */ /* 0x000f28000c1e1500 */
[----:B------:R-:W2:Y:S04]  /*0d50*/  @!P2 LDG.E.U16 R17, desc[UR16][R64.64+0x80] ;  /* 0x000080104011a981 */ /* 0x000ea8000c1e1500 */
[----:B------:R-:W2:Y:S01]  /*0d60*/  @!P3 LDG.E.U16 R19, desc[UR16][R64.64+0xc0] ;  /* 0x0000c0104013b981 */ /* 0x000ea2000c1e1500 */
[----:B-1----:R-:W-:Y:S01]  /*0d70*/  PRMT R11, RZ, 0x7610, R11 ;  /* 0x00007610ff0b7816 */ /* 0x002fe2000000000b */
[----:B------:R-:W-:-:S02]  /*0d80*/  IMAD.X R5, RZ, RZ, R98, P4 ;  /* 0x000000ffff057224 */ /* 0x000fc400020e0662 */
[----:B---3--:R-:W-:Y:S04]  /*0d90*/  STS.U16 [R42], R13 ;  /* 0x0000000d2a007388 */ /* 0x008fe80000000400 */
[----:B----4-:R-:W-:Y:S04]  /*0da0*/  STS.U16 [R42+0x40], R15 ;  /* 0x0000400f2a007388 */ /* 0x010fe80000000400 */
[----:B--2---:R-:W-:Y:S04]  /*0db0*/  STS.U16 [R42+0x80], R17 ;  /* 0x000080112a007388 */ /* 0x004fe80000000400 */
[----:B------:R-:W-:Y:S01]  /*0dc0*/  STS.U16 [R42+0xc0], R19 ;  /* 0x0000c0132a007388 */ /* 0x000fe20000000400 */
[----:B------:R-:W-:-:S03]  /*0dd0*/  NOP ;  /* 0x0000000000007918 */ /* 0x000fc60000000000 */
[----:B------:R-:W1:Y:S01]  /*0de0*/  LDS.64 R26, [R40] ;  /* 0x00000000281a7984 */ /* 0x000e620000000a00 */
[----:B------:R-:W-:Y:S06]  /*0df0*/  BAR.SYNC.DEFER_BLOCKING 0x0 ;  /* 0x0000000000007b1d */ /* 0x000fec0000010000 */
[----:B------:R-:W2:Y:S04]  /*0e00*/  @!P0 LDG.E.U16 R11, desc[UR16][R4.64] ;  /* 0x00000010040b8981 */ /* 0x000ea8000c1e1500 */
[----:B------:R-:W3:Y:S04]  /*0e10*/  @!P1 LDG.E.U16 R21, desc[UR16][R4.64+0x40] ;  /* 0x0000401004159981 */ /* 0x000ee8000c1e1500 */
[----:B------:R-:W4:Y:S04]  /*0e20*/  @!P2 LDG.E.U16 R23, desc[UR16][R4.64+0x80] ;  /* 0x000080100417a981 */ /* 0x000f28000c1e1500 */
[----:B------:R-:W4:Y:S01]  /*0e30*/  @!P3 LDG.E.U16 R25, desc[UR16][R4.64+0xc0] ;  /* 0x0000c0100419b981 */ /* 0x000f22000c1e1500 */
[C---:B-1----:R-:W-:Y:S01]  /*0e40*/  SHF.L.U32 R13, R26.reuse, 0x10, RZ ;  /* 0x000000101a0d7819 */ /* 0x042fe200000006ff */
[----:B------:R-:W-:Y:S01]  /*0e50*/  IMAD.U32 R29, R27, 0x10000, RZ ;  /* 0x000100001b1d7824 */ /* 0x000fe200078e00ff */
[----:B------:R-:W-:Y:S01]  /*0e60*/  PRMT R0, R26, 0x7632, R0 ;  /* 0x000076321a007816 */ /* 0x000fe20000000000 */
[----:B------:R-:W-:Y:S02]  /*0e70*/  BSSY.RECONVERGENT B0, `(.L_x_9957) ;  /* 0x000002c000007945 */ /* 0x000fe40003800200 */
[--C-:B-----5:R-:W-:Y:S01]  /*0e80*/  FADD.FTZ R30, R13, R104.reuse ;  /* 0x000000680d1e7221 */ /* 0x120fe20000010000 */
[----:B------:R-:W-:Y:S01]  /*0e90*/  SHF.L.U32 R31, R0, 0x10, RZ ;  /* 0x00000010001f7819 */ /* 0x000fe200000006ff */
[----:B------:R-:W-:Y:S01]  /*0ea0*/  FADD.FTZ R29, R29, R104 ;  /* 0x000000681d1d7221 */ /* 0x000fe20000010000 */
[----:B------:R-:W-:-:S02]  /*0eb0*/  PRMT R0, R27, 0x7632, R0 ;  /* 0x000076321b007816 */ /* 0x000fc40000000000 */
[----:B------:R-:W-:Y:S01]  /*0ec0*/  FSETP.GTU.FTZ.AND P4, PT, R30, 20, PT ;  /* 0x41a000001e00780b */ /* 0x000fe20003f9c000 */
[----:B------:R-:W-:-:S05]  /*0ed0*/  FADD.FTZ R31, R31, R104 ;  /* 0x000000681f1f7221 */ /* 0x000fca0000010000 */
[----:B------:R-:W-:Y:S01]  /*0ee0*/  FSETP.GTU.FTZ.AND P5, PT, R31, 20, PT ;  /* 0x41a000001f00780b */ /* 0x000fe20003fbc000 */
[----:B--2---:R1:W-:Y:S04]  /*0ef0*/  STS.U16 [R42], R11 ;  /* 0x0000000b2a007388 */ /* 0x0043e80000000400 */
[----:B---3--:R1:W-:Y:S04]  /*0f00*/  STS.U16 [R42+0x40], R21 ;  /* 0x000040152a007388 */ /* 0x0083e80000000400 */
[----:B----4-:R1:W-:Y:S04]  /*0f10*/  STS.U16 [R42+0x80], R23 ;  /* 0x000080172a007388 */ /* 0x0103e80000000400 */
[----:B------:R1:W-:Y:S01]  /*0f20*/  STS.U16 [R42+0xc0], R25 ;  /* 0x0000c0192a007388 */ /* 0x0003e20000000400 */
[----:B------:R-:W-:Y:S01]  /*0f30*/  NOP ;  /* 0x0000000000007918 */ /* 0x000fe20000000000 */
[----:B0-----:R-:W-:Y:S05]  /*0f40*/  @P4 BRA `(.L_x_9958) ;  /* 0x0000000000784947 */ /* 0x001fea0003800000 */
[----:B------:R-:W-:Y:S01]  /*0f50*/  FMUL.FTZ R30, R30, 1.4426950216293334961 ;  /* 0x3fb8aa3b1e1e7820 */ /* 0x000fe20000410000 */
[----:B-1----:R-:W-:Y:S01]  /*0f60*/  HFMA2 R11, -RZ, RZ, 1.625, 0 ;  /* 0x3e800000ff0b7431 */ /* 0x002fe200000001ff */
        /* <DEDUP_REMOVED lines=28> */
.L_x_9958:
[----:B------:R-:W-:Y:S05]  /*1130*/  BSYNC.RECONVERGENT B0 ;  /* 0x0000000000007941 */ /* 0x000fea0003800200 */
.L_x_9957:
[----:B------:R-:W-:Y:S01]  /*1140*/  IMAD.U32 R5, R0, 0x10000, RZ ;  /* 0x0001000000057824 */ /* 0x000fe200078e00ff */
[----:B------:R-:W-:Y:S01]  /*1150*/  BSSY.RECONVERGENT B0, `(.L_x_9959) ;  /* 0x0000022000007945 */ /* 0x000fe20003800200 */
[----:B------:R-:W-:Y:S02]  /*1160*/  FSETP.GTU.FTZ.AND P4, PT, R29, 20, PT ;  /* 0x41a000001d00780b */ /* 0x000fe40003f9c000 */
[----:B------:R-:W-:Y:S01]  /*1170*/  FADD.FTZ R28, R5, R104 ;  /* 0x00000068051c7221 */ /* 0x000fe20000010000 */
[----:B------:R-:W-:Y:S10]  /*1180*/  @P5 BRA `(.L_x_9960) ;  /* 0x0000000000785947 */ /* 0x000ff40003800000 */
[----:B------:R-:W-:Y:S01]  /*1190*/  FMUL.FTZ R31, R31, 1.4426950216293334961 ;  /* 0x3fb8aa3b1f1f7820 */ /* 0x000fe20000410000 */
[----:B------:R-:W-:Y:S01]  /*11a0*/  HFMA2 R10, -RZ, RZ, 1.625, 0 ;  /* 0x3e800000ff0a7431 */ /* 0x000fe200000001ff */
[----:B------:R-:W-:Y:S02]  /*11b0*/  MOV R13, 0x3d39bf78 ;  /* 0x3d39bf78000d7802 */ /* 0x000fe40000000f00 */
[----:B-1----:R-:W0:Y:S02]  /*11c0*/  MUFU.EX2 R11, R31 ;  /* 0x0000001f000b7308 */ /* 0x002e240000000800 */
        /* <DEDUP_REMOVED lines=26> */
.L_x_9960:
[----:B------:R-:W-:Y:S05]  /*1370*/  BSYNC.RECONVERGENT B0 ;  /* 0x0000000000007941 */ /* 0x000fea0003800200 */
.L_x_9959:
[----:B------:R-:W-:Y:S02]  /*1380*/  HFMA2 R5, -RZ, RZ, 0, 0 ;  /* 0x00000000ff057431 */ /* 0x000fe400000001ff */
[----:B------:R-:W-:Y:S01]  /*1390*/  IMAD.MOV.U32 R4, RZ, RZ, R44 ;  /* 0x000000ffff047224 */ /* 0x000fe200078e002c */
[----:B------:R-:W-:Y:S01]  /*13a0*/  BSSY.RECONVERGENT B0, `(.L_x_9961) ;  /* 0x0000022000007945 */ /* 0x000fe20003800200 */
[----:B------:R-:W-:Y:S02]  /*13b0*/  FSETP.GTU.FTZ.AND P5, PT, R28, 20, PT ;  /* 0x41a000001c00780b */ /* 0x000fe40003fbc000 */
[----:B-1----:R-:W-:Y:S01]  /*13c0*/  IMAD.WIDE.U32 R10, R8, UR18, R4 ;  /* 0x00000012080a7c25 */ /* 0x002fe2000f8e0004 */
[----:B------:R-:W-:Y:S10]  /*13d0*/  @P4 BRA `(.L_x_9962) ;  /* 0x0000000000784947 */ /* 0x000ff40003800000 */
        /* <DEDUP_REMOVED lines=30> */
.L_x_9962:
[----:B------:R-:W-:Y:S05]  /*15c0*/  BSYNC.RECONVERGENT B0 ;  /* 0x0000000000007941 */ /* 0x000fea0003800200 */
.L_x_9961:
        /* <DEDUP_REMOVED lines=32> */
.L_x_9964:
[----:B------:R-:W-:Y:S05]  /*17d0*/  BSYNC.RECONVERGENT B0 ;  /* 0x0000000000007941 */ /* 0x000fea0003800200 */
.L_x_9963:
        /* <DEDUP_REMOVED lines=47> */
[----:B------:R-:W-:Y:S02]  /*1ad0*/  PRMT R13, R24, 0x7632, R13 ;  /* 0x00007632180d7816 */ /* 0x000fe4000000000d */
[----:B------:R-:W-:Y:S02]  /*1ae0*/  SHF.L.U32 R12, R25, 0x10, RZ ;  /* 0x00000010190c7819 */ /* 0x000fe400000006ff */
[----:B------:R-:W-:Y:S01]  /*1af0*/  SHF.L.U32 R14, R14, 0x10, RZ ;  /* 0x000000100e0e7819 */ /* 0x000fe200000006ff */
[----:B------:R-:W-:Y:S01]  /*1b00*/  IMAD.U32 R13, R13, 0x10000, RZ ;  /* 0x000100000d0d7824 */ /* 0x000fe200078e00ff */
[----:B------:R-:W-:Y:S01]  /*1b10*/  SHF.L.U32 R0, R24, 0x10, RZ ;  /* 0x0000001018007819 */ /* 0x000fe200000006ff */
[----:B------:R-:W-:Y:S01]  /*1b20*/  FMUL.FTZ R16, R12, -1.4426950216293334961 ;  /* 0xbfb8aa3b0c107820 */ /* 0x000fe20000410000 */
[C---:B------:R-:W-:Y:S01]  /*1b30*/  PRMT R24, R7.reuse, 0x7632, R24 ;  /* 0x0000763207187816 */ /* 0x040fe20000000018 */
[----:B------:R-:W-:Y:S01]  /*1b40*/  FMUL.FTZ R18, R14, -1.4426950216293334961 ;  /* 0xbfb8aa3b0e127820 */ /* 0x000fe20000410000 */
[----:B------:R-:W-:Y:S01]  /*1b50*/  SHF.L.U32 R27, R7, 0x10, RZ ;  /* 0x00000010071b7819 */ /* 0x000fe200000006ff */
[----:B------:R-:W-:Y:S01]  /*1b60*/  FMUL.FTZ R10, R0, -1.4426950216293334961 ;  /* 0xbfb8aa3b000a7820 */ /* 0x000fe20000410000 */
[C---:B------:R-:W-:Y:S01]  /*1b70*/  SHF.L.U32 R26, R6.reuse, 0x10, RZ ;  /* 0x00000010061a7819 */ /* 0x040fe200000006ff */
[----:B------:R-:W1:Y:S01]  /*1b80*/  MUFU.EX2 R16, R16 ;  /* 0x0000001000107308 */ /* 0x000e620000000800 */
[----:B------:R-:W-:-:S02]  /*1b90*/  PRMT R6, R6, 0x7632, R6 ;  /* 0x0000763206067816 */ /* 0x000fc40000000006 */
[----:B------:R-:W-:Y:S02]  /*1ba0*/  SHF.L.U32 R24, R24, 0x10, RZ ;  /* 0x0000001018187819 */ /* 0x000fe400000006ff */
[----:B------:R-:W-:Y:S02]  /*1bb0*/  SHF.L.U32 R25, R6, 0x10, RZ ;  /* 0x0000001006197819 */ /* 0x000fe400000006ff */
[----:B------:R-:W-:Y:S01]  /*1bc0*/  ISETP.NE.AND P1, PT, R58, RZ, PT ;  /* 0x000000ff3a00720c */ /* 0x000fe20003f25270 */
[----:B------:R-:W-:Y:S08]  /*1bd0*/  MUFU.EX2 R18, R18 ;  /* 0x0000001200127308 */ /* 0x000ff00000000800 */
[----:B------:R-:W2:Y:S01]  /*1be0*/  MUFU.EX2 R10, R10 ;  /* 0x0000000a000a7308 */ /* 0x000ea20000000800 */
[----:B-1----:R-:W-:-:S07]  /*1bf0*/  FADD.FTZ R17, R16, 1 ;  /* 0x3f80000010117421 */ /* 0x002fce0000010000 */
[----:B------:R-:W-:Y:S01]  /*1c00*/  MUFU.RCP R17, R17 ;  /* 0x0000001100117308 */ /* 0x000fe20000001000 */
[----:B--2---:R-:W-:Y:S01]  /*1c10*/  FADD.FTZ R10, R10, 1 ;  /* 0x3f8000000a0a7421 */ /* 0x004fe20000010000 */
[----:B---3--:R1:W-:Y:S04]  /*1c20*/  STS.U16 [R42], R11 ;  /* 0x0000000b2a007388 */ /* 0x0083e80000000400 */
[----:B----4-:R2:W-:Y:S04]  /*1c30*/  STS.U16 [R42+0x40], R21 ;  /* 0x000040152a007388 */ /* 0x0105e80000000400 */
[----:B-----5:R-:W-:Y:S01]  /*1c40*/  STS.U16 [R42+0x80], R23 ;  /* 0x000080172a007388 */ /* 0x020fe20000000400 */
[----:B-1----:R-:W-:-:S03]  /*1c50*/  FMUL.FTZ R11, R13, -1.4426950216293334961 ;  /* 0xbfb8aa3b0d0b7820 */ /* 0x002fc60000410000 */
[----:B------:R1:W-:Y:S01]  /*1c60*/  STS.U16 [R42+0xc0], R15 ;  /* 0x0000c00f2a007388 */ /* 0x0003e20000000400 */
[----:B------:R-:W-:-:S03]  /*1c70*/  NOP ;  /* 0x0000000000007918 */ /* 0x000fc60000000000 */
[----:B------:R-:W3:Y:S01]  /*1c80*/  LDS.64 R8, [R40] ;  /* 0x0000000028087984 */ /* 0x000ee20000000a00 */
[----:B------:R-:W4:Y:S01]  /*1c90*/  MUFU.EX2 R11, R11 ;  /* 0x0000000b000b7308 */ /* 0x000f220000000800 */
[----:B--2---:R-:W-:-:S07]  /*1ca0*/  FADD.FTZ R21, R18, 1 ;  /* 0x3f80000012157421 */ /* 0x004fce0000010000 */
[----:B-1----:R-:W-:Y:S08]  /*1cb0*/  MUFU.RCP R15, R10 ;  /* 0x0000000a000f7308 */ /* 0x002ff00000001000 */
[----:B------:R-:W1:Y:S01]  /*1cc0*/  MUFU.RCP R21, R21 ;  /* 0x0000001500157308 */ /* 0x000e620000001000 */
[----:B----4-:R-:W-:Y:S01]  /*1cd0*/  FADD.FTZ R19, R11, 1 ;  /* 0x3f8000000b137421 */ /* 0x010fe20000010000 */
[----:B------:R-:W-:-:S04]  /*1ce0*/  FADD.FTZ R11, -R17, 1 ;  /* 0x3f800000110b7421 */ /* 0x000fc80000010100 */
[C---:B------:R-:W-:Y:S01]  /*1cf0*/  FFMA.FTZ R11, R12.reuse, R11, 1 ;  /* 0x3f8000000c0b7423 */ /* 0x040fe2000001000b */
[----:B------:R-:W-:Y:S01]  /*1d00*/  FMUL.FTZ R12, R12, R17 ;  /* 0x000000110c0c7220 */ /* 0x000fe20000410000 */
[----:B------:R-:W2:Y:S01]  /*1d10*/  MUFU.RCP R20, R19 ;  /* 0x0000001300147308 */ /* 0x000ea20000001000 */
[----:B-1----:R-:W-:-:S04]  /*1d20*/  FADD.FTZ R23, -R21, 1 ;  /* 0x3f80000015177421 */ /* 0x002fc80000010100 */
[----:B------:R-:W-:Y:S01]  /*1d30*/  FFMA.FTZ R23, R14, R23, 1 ;  /* 0x3f8000000e177423 */ /* 0x000fe20000010017 */
[C---:B---3--:R-:W-:Y:S01]  /*1d40*/  PRMT R7, R8.reuse, 0x7632, R7 ;  /* 0x0000763208077816 */ /* 0x048fe20000000007 */
[----:B------:R-:W-:Y:S01]  /*1d50*/  IMAD.U32 R18, R8, 0x10000, RZ ;  /* 0x0001000008127824 */ /* 0x000fe200078e00ff */
[C---:B------:R-:W-:Y:S01]  /*1d60*/  PRMT R8, R9.reuse, 0x7632, R8 ;  /* 0x0000763209087816 */ /* 0x040fe20000000008 */
[----:B--2---:R-:W-:Y:S01]  /*1d70*/  FADD.FTZ R10, -R20, 1 ;  /* 0x3f800000140a7421 */ /* 0x004fe20000010100 */
        /* <DEDUP_REMOVED lines=21> */
[----:B------:R-:W-:Y:S01]  /*1ed0*/  F2FP.BF16.F32.PACK_AB R8, R7, R6 ;  /* 0x000000060708723e */ /* 0x000fe200000010ff */
[----:B------:R-:W-:Y:S01]  /*1ee0*/  FMUL.FTZ R21, R14, R21 ;  /* 0x000000150e157220 */ /* 0x000fe20000410000 */
[----:B------:R-:W-:-:S03]  /*1ef0*/  F2FP.BF16.F32.PACK_AB R9, R32, R9 ;  /* 0x000000092009723e */ /* 0x000fc600000010ff */
[----:B------:R-:W1:Y:S01]  /*1f00*/  LDC.64 R6, c[0x0][0x508] ;  /* 0x00014200ff067b82 */ /* 0x000e620000000a00 */
[----:B------:R-:W-:Y:S01]  /*1f10*/  FMUL.FTZ R26, R26, R15 ;  /* 0x0000000f1a1a7220 */ /* 0x000fe20000410000 */
[----:B------:R-:W-:Y:S01]  /*1f20*/  FMUL.FTZ R27, R27, R12 ;  /* 0x0000000c1b1b7220 */ /* 0x000fe20000410000 */
[----:B------:R-:W-:Y:S01]  /*1f30*/  FMUL.FTZ R25, R25, R20 ;  /* 0x0000001419197220 */ /* 0x000fe20000410000 */
[----:B------:R-:W-:Y:S01]  /*1f40*/  STS.64 [R40], R8 ;  /* 0x0000000828007388 */ /* 0x000fe20000000a00 */
        /* <DEDUP_REMOVED lines=62> */
.L_x_9965:
[----:B------:R-:W2:Y:S01]  /*2330*/  LDCU UR4, c[0x0][0x38c] ;  /* 0x00007180ff0477ac */ /* 0x000ea20008000800 */
[C---:B------:R-:W-:Y:S01]  /*2340*/  PRMT R20, R2.reuse, 0x7632, R20 ;  /* 0x0000763202147816 */ /* 0x040fe20000000014 */
[----:B0-----:R-:W-:Y:S01]  /*2350*/  IMAD.U32 R23, R2, 0x10000, RZ ;  /* 0x0001000002177824 */ /* 0x001fe200078e00ff */
[C---:B-1----:R-:W-:Y:S01]  /*2360*/  PRMT R15, R3.reuse, 0x7632, R15 ;  /* 0x00007632030f7816 */ /* 0x042fe2000000000f */
[----:B------:R-:W-:Y:S01]  /*2370*/  FMUL.FTZ R24, R24, R21 ;  /* 0x0000001518187220 */ /* 0x000fe20000410000 */
[----:B------:R-:W-:Y:S01]  /*2380*/  SHF.L.U32 R20, R20, 0x10, RZ ;  /* 0x0000001014147819 */ /* 0x000fe200000006ff */
[----:B------:R-:W-:Y:S01]  /*2390*/  FFMA.FTZ R0, R26, R23, R109 ;  /* 0x000000171a007223 */ /* 0x000fe2000001006d */
[----:B------:R-:W-:Y:S02]  /*23a0*/  SHF.L.U32 R22, R3, 0x10, RZ ;  /* 0x0000001003167819 */ /* 0x000fe400000006ff */
[----:B------:R-:W-:Y:S02]  /*23b0*/  CS2R R18, SRZ ;  /* 0x0000000000127805 */ /* 0x000fe4000001ff00 */
[----:B------:R-:W-:Y:S01]  /*23c0*/  SHF.L.U32 R15, R15, 0x10, RZ ;  /* 0x000000100f0f7819 */ /* 0x000fe200000006ff */
[----:B------:R-:W-:Y:S01]  /*23d0*/  FFMA.FTZ R0, R25, R20, R0 ;  /* 0x0000001419007223 */ /* 0x000fe20000010000 */
[----:B------:R-:W-:-:S02]  /*23e0*/  PRMT R21, RZ, 0x7610, R21 ;  /* 0x00007610ff157816 */ /* 0x000fc40000000015 */
[----:B------:R-:W-:Y:S01]  /*23f0*/  CS2R R16, SRZ ;  /* 0x0000000000107805 */ /* 0x000fe2000001ff00 */
[----:B------:R-:W-:Y:S01]  /*2400*/  FMUL.FTZ R13, R26, R106 ;  /* 0x0000006a1a0d7220 */ /* 0x000fe20000410000 */
[C---:B------:R-:W-:Y:S01]  /*2410*/  FFMA.FTZ R109, R27.reuse, R22, R0 ;  /* 0x000000161b6d7223 */ /* 0x040fe20000010000 */
[-C--:B------:R-:W-:Y:S01]  /*2420*/  FMUL.FTZ R14, R27, R106.reuse ;  /* 0x0000006a1b0e7220 */ /* 0x080fe20000410000 */
[-C--:B------:R-:W-:Y:S01]  /*2430*/  FMUL.FTZ R12, R25, R106.reuse ;  /* 0x0000006a190c7220 */ /* 0x080fe20000410000 */
[C---:B------:R-:W-:Y:S01]  /*2440*/  FMUL.FTZ R11, R24.reuse, R106 ;  /* 0x0000006a180b7220 */ /* 0x040fe20000410000 */
[----:B--2---:R-:W-:Y:S01]  /*2450*/  UISETP.GE.AND UP0, UPT, UR4, 0x1, UPT ;  /* 0x000000010400788c */ /* 0x004fe2000bf06270 */
[----:B------:R-:W-:Y:S01]  /*2460*/  FFMA.FTZ R109, R24, R15, R109 ;  /* 0x0000000f186d7223 */ /* 0x000fe2000001006d */
[----:B------:R-:W-:Y:S07]  /*2470*/  BAR.SYNC.DEFER_BLOCKING 0x0 ;  /* 0x0000000000007b1d */ /* 0x000fee0000010000 */
        /* <DEDUP_REMOVED lines=31> */
.L_x_9980:
[----:B0---4-:R-:W-:Y:S01]  /*2670*/  MOV R32, R90 ;  /* 0x0000005a00207202 */ /* 0x011fe20000000f00 */
[----:B------:R-:W-:Y:S01]  /*2680*/  IMAD.MOV.U32 R33, RZ, RZ, RZ ;  /* 0x000000ffff217224 */ /* 0x000fe200078e00ff */
        /* <DEDUP_REMOVED lines=11> */
[----:B------:R-:W-:-:S02]  /*2740*/  MOV R34, R56 ;  /* 0x0000003800227202 */ /* 0x000fc40000000f00 */
[----:B------:R-:W-:Y:S01]  /*2750*/  MOV R35, R105 ;  /* 0x0000006900237202 */ /* 0x000fe20000000f00 */
[----:B0-----:R-:W-:-:S04]  /*2760*/  IMAD.WIDE.U32 R32, R72, UR4, R32 ;  /* 0x0000000448207c25 */ /* 0x001fc8000f8e0020 */
[----:B------:R-:W-:Y:S02]  /*2770*/  HFMA2 R85, -RZ, RZ, 0, 0 ;  /* 0x00000000ff557431 */ /* 0x000fe400000001ff */
[----:B------:R-:W-:-:S04]  /*2780*/  IMAD.WIDE.U32 R38, R66, UR4, R34 ;  /* 0x0000000442267c25 */ /* 0x000fc8000f8e0022 */
[----:B------:R-:W-:Y:S01]  /*2790*/  IMAD R37, R67, UR4, R39 ;  /* 0x0000000443257c24 */ /* 0x000fe2000f8e0227 */
[C---:B-1----:R-:W-:Y:S01]  /*27a0*/  LEA R36, P5, R38.reuse, R68, 0x2 ;  /* 0x0000004426247211 */ /* 0x042fe200078a10ff */
[----:B------:R-:W-:Y:S02]  /*27b0*/  IMAD R35, R73, UR4, R33 ;  /* 0x0000000449237c24 */ /* 0x000fe4000f8e0221 */
[----:B------:R-:W-:Y:S01]  /*27c0*/  IMAD.MOV.U32 R33, RZ, RZ, RZ ;  /* 0x000000ffff217224 */ /* 0x000fe200078e00ff */
[----:B------:R-:W-:Y:S02]  /*27d0*/  LEA.HI.X R37, R38, R69, R37, 0x2, P5 ;  /* 0x0000004526257211 */ /* 0x000fe400028f1425 */
[----:B------:R-:W-:Y:S02]  /*27e0*/  ISETP.GE.AND P5, PT, R90, R43, PT ;  /* 0x0000002b5a00720c */ /* 0x000fe40003fa6270 */
        /* <DEDUP_REMOVED lines=18> */
[----:B0-----:R-:W-:Y:S01]  /*2910*/  HFMA2 R37, -RZ, RZ, 0, 0 ;  /* 0x00000000ff257431 */ /* 0x001fe200000001ff */
[----:B------:R-:W-:Y:S01]  /*2920*/  MOV R39, RZ ;  /* 0x000000ff00277202 */ /* 0x000fe20000000f00 */
[----:B------:R-:W0:Y:S01]  /*2930*/  S2UR UR7, SR_CgaCtaId ;  /* 0x00000000000779c3 */ /* 0x000e220000008800 */
[----:B------:R-:W-:Y:S01]  /*2940*/  UMOV UR6, 0x400 ;  /* 0x0000040000067882 */ /* 0x000fe20000000000 */
[----:B------:R-:W-:Y:S01]  /*2950*/  BSSY.RECONVERGENT B0, `(.L_x_9967) ;  /* 0x000003c000007945 */ /* 0x000fe20003800200 */
[----:B0-----:R-:W-:Y:S01]  /*2960*/  ULEA UR6, UR7, UR6, 0x18 ;  /* 0x0000000607067291 */ /* 0x001fe2000f8ec0ff */
[----:B---3--:R-:W-:-:S02]  /*2970*/  @!P5 PRMT R39, R0, 0x5410, RZ ;  /* 0x000054100027d816 */ /* 0x008fc400000000ff */
[----:B----4-:R-:W-:Y:S02]  /*2980*/  @!P4 PRMT R37, R38, 0x5410, RZ ;  /* 0x000054102625c816 */ /* 0x010fe400000000ff */
[----:B-----5:R-:W-:Y:S02]  /*2990*/  @!P3 PRMT R39, R39, 0x5410, R32 ;  /* 0x000054102727b816 */ /* 0x020fe40000000020 */
[----:B------:R-:W0:Y:S01]  /*29a0*/  LDS.64 R32, [R40] ;  /* 0x0000000028207984 */ /* 0x000e220000000a00 */
[--C-:B--2---:R-:W-:Y:S02]  /*29b0*/  @!P1 PRMT R37, R37, 0x5410, R82.reuse ;  /* 0x0000541025259816 */ /* 0x104fe40000000052 */
[----:B------:R-:W-:Y:S02]  /*29c0*/  PRMT R82, R39, 0x7632, R82 ;  /* 0x0000763227527816 */ /* 0x000fe40000000052 */
[----:B-1----:R-:W-:Y:S01]  /*29d0*/  PRMT R83, R37, 0x7632, R83 ;  /* 0x0000763225537816 */ /* 0x002fe20000000053 */
[----:B------:R-:W-:Y:S04]  /*29e0*/  STS.U16 [R42+0x100], R39 ;  /* 0x000100272a007388 */ /* 0x000fe80000000400 */
[----:B------:R1:W-:Y:S04]  /*29f0*/  STS.U16 [R42+0x180], R37 ;  /* 0x000180252a007388 */ /* 0x0003e80000000400 */
[----:B------:R-:W-:Y:S04]  /*2a00*/  STS.U16 [R42+0x140], R82 ;  /* 0x000140522a007388 */ /* 0x000fe80000000400 */
[----:B------:R-:W-:Y:S01]  /*2a10*/  STS.U16 [R42+0x1c0], R83 ;  /* 0x0001c0532a007388 */ /* 0x000fe20000000400 */
[----:B------:R-:W-:-:S03]  /*2a20*/  NOP ;  /* 0x0000000000007918 */ /* 0x000fc60000000000 */
[----:B------:R-:W2:Y:S01]  /*2a30*/  LDS.64 R34, [R40+0x100] ;  /* 0x0001000028227984 */ /* 0x000ea20000000a00 */
[----:B------:R-:W-:Y:S01]  /*2a40*/  FMUL.FTZ R36, R2, 1.4426950216293334961 ;  /* 0x3fb8aa3b02247820 */ /* 0x000fe20000410000 */
[----:B------:R-:W-:Y:S02]  /*2a50*/  ISETP.NE.AND P3, PT, R58, RZ, PT ;  /* 0x000000ff3a00720c */ /* 0x000fe40003f65270 */
[----:B------:R-:W-:Y:S01]  /*2a60*/  IADD3 R38, PT, PT, R4, UR4, RZ ;  /* 0x0000000404267c10 */ /* 0x000fe2000fffe0ff */
[----:B------:R-:W-:-:S03]  /*2a70*/  FMUL.FTZ R0, R36, R30 ;  /* 0x0000001e24007220 */ /* 0x000fc60000410000 */
[----:B------:R-:W-:-:S03]  /*2a80*/  SEL R38, R38, R51, !P3 ;  /* 0x0000003326267207 */ /* 0x000fc60005800000 */
[----:B------:R-:W3:Y:S01]  /*2a90*/  MUFU.EX2 R0, R0 ;  /* 0x0000000000007308 */ /* 0x000ee20000000800 */
[----:B-1----:R-:W-:Y:S01]  /*2aa0*/  LEA R37, R38, UR6, 0x2 ;  /* 0x0000000626257c11 */ /* 0x002fe2000f8e10ff */
[C---:B------:R-:W-:Y:S01]  /*2ab0*/  FMUL.FTZ R120, R36.reuse, R31 ;  /* 0x0000001f24787220 */ /* 0x040fe20000410000 */
[C---:B------:R-:W-:Y:S01]  /*2ac0*/  FMUL.FTZ R38, R36.reuse, R29 ;  /* 0x0000001d24267220 */ /* 0x040fe20000410000 */
[----:B------:R-:W-:Y:S01]  /*2ad0*/  FMUL.FTZ R39, R36, R28 ;  /* 0x0000001c24277220 */ /* 0x000fe20000410000 */
[----:B------:R-:W-:Y:S01]  /*2ae0*/  ISETP.NE.AND P1, PT, R58, 0x1f, PT ;  /* 0x0000001f3a00780c */ /* 0x000fe20003f25270 */
[C---:B0-----:R-:W-:Y:S01]  /*2af0*/  IMAD.U32 R115, R32.reuse, 0x10000, RZ ;  /* 0x0001000020737824 */ /* 0x041fe200078e00ff */
[----:B------:R-:W-:Y:S01]  /*2b00*/  PRMT R108, R32, 0x7632, R108 ;  /* 0x00007632206c7816 */ /* 0x000fe2000000006c */
[----:B------:R-:W0:Y:S01]  /*2b10*/  MUFU.EX2 R120, R120 ;  /* 0x0000007800787308 */ /* 0x000e220000000800 */
[----:B------:R-:W-:-:S07]  /*2b20*/  PRMT R110, R33, 0x7632, R110 ;  /* 0x00007632216e7816 */ /* 0x000fce000000006e */
[----:B------:R-:W1:Y:S01]  /*2b30*/  MUFU.EX2 R38, R38 ;  /* 0x0000002600267308 */ /* 0x000e620000000800 */
[----:B------:R-:W-:-:S07]  /*2b40*/  SHF.L.U32 R117, R33, 0x10, RZ ;  /* 0x0000001021757819 */ /* 0x000fce00000006ff */
[----:B------:R-:W4:Y:S01]  /*2b50*/  MUFU.EX2 R39, R39 ;  /* 0x0000002700277308 */ /* 0x000f220000000800 */
[C---:B--2---:R-:W-:Y:S02]  /*2b60*/  PRMT R32, R34.reuse, 0x7632, R32 ;  /* 0x0000763222207816 */ /* 0x044fe40000000020 */
[----:B------:R-:W-:Y:S02]  /*2b70*/  SHF.L.U32 R123, R34, 0x10, RZ ;  /* 0x00000010227b7819 */ /* 0x000fe400000006ff */
[C---:B------:R-:W-:Y:S01]  /*2b80*/  PRMT R34, R35.reuse, 0x7632, R34 ;  /* 0x0000763223227816 */ /* 0x040fe20000000022 */
[----:B---3--:R2:W-:Y:S01]  /*2b90*/  STS [R37+0x838], R0 ;  /* 0x0008380025007388 */ /* 0x0085e20000000800 */
[----:B------:R-:W-:Y:S01]  /*2ba0*/  SHF.L.U32 R112, R35, 0x10, RZ ;  /* 0x0000001023707819 */ /* 0x000fe200000006ff */
[----:B------:R-:W-:Y:S01]  /*2bb0*/  IMAD.U32 R108, R108, 0x10000, RZ ;  /* 0x000100006c6c7824 */ /* 0x000fe200078e00ff */
[----:B------:R-:W-:Y:S02]  /*2bc0*/  SHF.L.U32 R110, R110, 0x10, RZ ;  /* 0x000000106e6e7819 */ /* 0x000fe400000006ff */
[----:B------:R-:W-:-:S02]  /*2bd0*/  SHF.L.U32 R32, R32, 0x10, RZ ;  /* 0x0000001020207819 */ /* 0x000fc400000006ff */
        /* <DEDUP_REMOVED lines=16> */
[----:B------:R0:W1:Y:S01]  /*2ce0*/  LDS R34, [R32+0x838] ;  /* 0x0008380020227984 */ /* 0x0000620000000800 */
[----:B------:R-:W-:Y:S05]  /*2cf0*/  BRA `(.L_x_9969) ;  /* 0x0000000000047947 */ /* 0x000fea0003800000 */
.L_x_9968:
[----:B------:R2:W3:Y:S02]  /*2d00*/  LDS R34, [R94+UR5+0x103c] ;  /* 0x00103c055e227984 */ /* 0x0004e40008000800 */
.L_x_9969:
[----:B------:R-:W-:Y:S05]  /*2d10*/  BSYNC.RECONVERGENT B0 ;  /* 0x0000000000007941 */ /* 0x000fea0003800200 */
.L_x_9967:
[----:B------:R-:W4:Y:S01]  /*2d20*/  @P0 LDC R37, c[0x0][0x38c] ;  /* 0x0000e300ff250b82 */ /* 0x000f220000000800 */
[----:B------:R-:W-:Y:S01]  /*2d30*/  MOV R122, RZ ;  /* 0x000000ff007a7202 */ /* 0x000fe20000000f00 */
[----:B----4-:R-:W-:-:S04]  /*2d40*/  @P0 IMAD R37, R10, R37, UR4 ;  /* 0x000000040a250e24 */ /* 0x010fc8000f8e0225 */
[----:B------:R-:W-:-:S05]  /*2d50*/  @P0 IMAD.WIDE R36, R37, 0x8, R62 ;  /* 0x0000000825240825 */ /* 0x000fca00078e023e */
[----:B------:R4:W5:Y:S01]  /*2d60*/  @P0 LDG.E R122, desc[UR16][R36.64+0x4] ;  /* 0x00000410247a0981 */ /* 0x000962000c1e1900 */
[C---:B-1-3--:R-:W-:Y:S01]  /*2d70*/  FMUL.FTZ R83, R39.reuse, R34 ;  /* 0x0000002227537220 */ /* 0x04afe20000410000 */
[----:B------:R-:W-:Y:S01]  /*2d80*/  FFMA.FTZ R82, R39, R119, R112 ;  /* 0x0000007727527223 */ /* 0x000fe20000010070 */
[----:B0-----:R-:W-:Y:S01]  /*2d90*/  FFMA.FTZ R32, R33, R120, R114 ;  /* 0x0000007821207223 */ /* 0x001fe20000010072 */
        /* <DEDUP_REMOVED lines=8> */
[----:B----4-:R-:W-:Y:S01]  /*2e20*/  FMUL.FTZ R37, R0, R120 ;  /* 0x0000007800257220 */ /* 0x010fe20000410000 */
[----:B------:R-:W-:Y:S01]  /*2e30*/  ISETP.GT.U32.AND P5, PT, R87, 0x17, PT ;  /* 0x000000175700780c */ /* 0x000fe20003fa4070 */
[----:B------:R-:W0:Y:S01]  /*2e40*/  SHFL.DOWN PT, R85, R116, 0x1, 0x1f ;  /* 0x08201f0074557f89 */ /* 0x000e2200000e0000 */
[----:B------:R-:W-:Y:S01]  /*2e50*/  MOV R131, R82 ;  /* 0x0000005200837202 */ /* 0x000fe20000000f00 */
[----:B------:R-:W-:Y:S01]  /*2e60*/  FMUL.FTZ R124, R38, R37 ;  /* 0x00000025267c7220 */ /* 0x000fe20000410000 */
[----:B------:R-:W-:Y:S01]  /*2e70*/  HFMA2 R88, -RZ, RZ, 1.875, 0 ;  /* 0x3f800000ff587431 */ /* 0x000fe200000001ff */
[----:B------:R-:W1:Y:S01]  /*2e80*/  SHFL.DOWN PT, R84, R82, 0x1, 0x1f ;  /* 0x08201f0052547f89 */ /* 0x000e6200000e0000 */
[----:B------:R-:W-:Y:S01]  /*2e90*/  ULEA UR7, UR4, UR6, 0x3 ;  /* 0x0000000604077291 */ /* 0x000fe2000f8e18ff */
[----:B------:R-:W-:Y:S01]  /*2ea0*/  FMUL.FTZ R124, R39, R124 ;  /* 0x0000007c277c7220 */ /* 0x000fe20000410000 */
[----:B------:R-:W-:Y:S01]  /*2eb0*/  IMAD.WIDE.U32 R128, R74, UR4, R78 ;  /* 0x000000044a807c25 */ /* 0x000fe2000f8e004e */
[----:B------:R-:W3:Y:S01]  /*2ec0*/  SHFL.UP PT, R32, R83, 0x1, RZ ;  /* 0x0420000053207989 */ /* 0x000ee200000e00ff */
[----:B------:R-:W-:Y:S02]  /*2ed0*/  BSSY.RECONVERGENT B0, `(.L_x_9970) ;  /* 0x000007e000007945 */ /* 0x000fe40003800200 */
[----:B------:R-:W-:Y:S01]  /*2ee0*/  IMAD.WIDE.U32 R126, R76, UR4, R80 ;  /* 0x000000044c7e7c25 */ /* 0x000fe2000f8e0050 */
[----:B------:R-:W4:Y:S03]  /*2ef0*/  SHFL.UP PT, R37, R124, 0x1, RZ ;  /* 0x042000007c257989 */ /* 0x000f2600000e00ff */
[----:B0-----:R-:W-:Y:S01]  /*2f00*/  @P1 FMUL.FTZ R36, R85, R116 ;  /* 0x0000007455241220 */ /* 0x001fe20000410000 */
[----:B-1----:R-:W-:-:S03]  /*2f10*/  @P1 FFMA.FTZ R131, R116, R84, R131 ;  /* 0x0000005474831223 */ /* 0x002fc60000010083 */
[----:B------:R-:W-:Y:S01]  /*2f20*/  @P1 IMAD.MOV.U32 R116, RZ, RZ, R36 ;  /* 0x000000ffff741224 */ /* 0x000fe200078e0024 */
[----:B------:R-:W-:Y:S01]  /*2f30*/  ISETP.GE.AND P1, PT, R41, 0x1, PT ;  /* 0x000000012900780c */ /* 0x000fe20003f26270 */
[----:B---3--:R-:W-:Y:S01]  /*2f40*/  FFMA.FTZ R32, R124, R32, R83 ;  /* 0x000000207c207223 */ /* 0x008fe20000010053 */
[----:B------:R-:W0:Y:S04]  /*2f50*/  SHFL.DOWN PT, R82, R131, 0x2, 0x1f ;  /* 0x08401f0083527f89 */ /* 0x000e2800000e0000 */
[----:B------:R-:W1:Y:S01]  /*2f60*/  SHFL.DOWN PT, R85, R116, 0x2, 0x1f ;  /* 0x08401f0074557f89 */ /* 0x000e6200000e0000 */
[----:B------:R-:W-:-:S05]  /*2f70*/  FSEL R83, R83, R32, !P1 ;  /* 0x0000002053537208 */ /* 0x000fca0004800000 */
[----:B------:R-:W3:Y:S01]  /*2f80*/  SHFL.UP PT, R32, R83, 0x2, RZ ;  /* 0x0440000053207989 */ /* 0x000ee200000e00ff */
[----:B----4-:R-:W-:Y:S01]  /*2f90*/  @P1 FMUL.FTZ R124, R124, R37 ;  /* 0x000000257c7c1220 */ /* 0x010fe20000410000 */
[----:B------:R-:W-:-:S04]  /*2fa0*/  ISETP.GE.AND P1, PT, R41, 0x2, PT ;  /* 0x000000022900780c */ /* 0x000fc80003f26270 */
[----:B------:R-:W4:Y:S01]  /*2fb0*/  SHFL.UP PT, R37, R124, 0x2, RZ ;  /* 0x044000007c257989 */ /* 0x000f2200000e00ff */
[C---:B0-----:R-:W-:Y:S01]  /*2fc0*/  @!P4 FFMA.FTZ R131, R116.reuse, R82, R131 ;  /* 0x000000527483c223 */ /* 0x041fe20000010083 */
[----:B-1----:R-:W-:-:S04]  /*2fd0*/  @!P4 FMUL.FTZ R36, R116, R85 ;  /* 0x000000557424c220 */ /* 0x002fc80000410000 */
[----:B------:R-:W0:Y:S01]  /*2fe0*/  SHFL.DOWN PT, R82, R131, 0x4, 0x1f ;  /* 0x08801f0083527f89 */ /* 0x000e2200000e0000 */
[----:B------:R-:W-:Y:S01]  /*2ff0*/  @!P4 MOV R116, R36 ;  /* 0x000000240074c202 */ /* 0x000fe20000000f00 */
[----:B---3--:R-:W-:Y:S01]  /*3000*/  FFMA.FTZ R32, R124, R32, R83 ;  /* 0x000000207c207223 */ /* 0x008fe20000010053 */
[----:B------:R-:W-:-:S03]  /*3010*/  ISETP.GT.U32.AND P4, PT, R87, 0x1b, PT ;  /* 0x0000001b5700780c */ /* 0x000fc60003f84070 */
[----:B------:R-:W1:Y:S01]  /*3020*/  SHFL.DOWN PT, R85, R116, 0x4, 0x1f ;  /* 0x08801f0074557f89 */ /* 0x000e6200000e0000 */
[----:B------:R-:W-:Y:S01]  /*3030*/  FSEL R89, R83, R32, !P1 ;  /* 0x0000002053597208 */ /* 0x000fe20004800000 */
[----:B----4-:R-:W-:Y:S01]  /*3040*/  @P1 FMUL.FTZ R124, R124, R37 ;  /* 0x000000257c7c1220 */ /* 0x010fe20000410000 */
[----:B------:R-:W-:-:S03]  /*3050*/  ISETP.GE.AND P1, PT, R91, UR12, PT ;  /* 0x0000000c5b007c0c */ /* 0x000fc6000bf26270 */
[----:B------:R-:W3:Y:S01]  /*3060*/  SHFL.UP PT, R32, R89, 0x4, RZ ;  /* 0x0480000059207989 */ /* 0x000ee200000e00ff */
[----:B------:R-:W-:-:S03]  /*3070*/  ISETP.NE.OR P1, PT, R58, RZ, P1 ;  /* 0x000000ff3a00720c */ /* 0x000fc60000f25670 */
[----:B------:R-:W4:Y:S01]  /*3080*/  SHFL.UP PT, R83, R124, 0x4, RZ ;  /* 0x048000007c537989 */ /* 0x000f2200000e00ff */
[C---:B0-----:R-:W-:Y:S01]  /*3090*/  @!P4 FFMA.FTZ R131, R116.reuse, R82, R131 ;  /* 0x000000527483c223 */ /* 0x041fe20000010083 */
[----:B-1----:R-:W-:-:S05]  /*30a0*/  @!P4 FMUL.FTZ R36, R116, R85 ;  /* 0x000000557424c220 */ /* 0x002fca0000410000 */
[----:B------:R-:W-:Y:S01]  /*30b0*/  @!P4 MOV R116, R36 ;  /* 0x000000240074c202 */ /* 0x000fe20000000f00 */
[----:B---3--:R-:W-:Y:S01]  /*30c0*/  FFMA.FTZ R32, R124, R32, R89 ;  /* 0x000000207c207223 */ /* 0x008fe20000010059 */
[----:B------:R-:W-:Y:S01]  /*30d0*/  ISETP.GE.AND P4, PT, R41, 0x4, PT ;  /* 0x000000042900780c */ /* 0x000fe20003f86270 */
[----:B------:R-:W0:Y:S03]  /*30e0*/  SHFL.DOWN PT, R36, R131, 0x8, 0x1f ;  /* 0x09001f0083247f89 */ /* 0x000e2600000e0000 */
[----:B------:R-:W-:Y:S01]  /*30f0*/  FSEL R37, R89, R32, !P4 ;  /* 0x0000002059257208 */ /* 0x000fe20006000000 */
[----:B------:R-:W1:Y:S01]  /*3100*/  SHFL.DOWN PT, R85, R116, 0x8, 0x1f ;  /* 0x09001f0074557f89 */ /* 0x000e6200000e0000 */
[----:B------:R-:W-:-:S03]  /*3110*/  IMAD.MOV.U32 R89, RZ, RZ, RZ ;  /* 0x000000ffff597224 */ /* 0x000fc600078e00ff */
[----:B------:R-:W3:Y:S04]  /*3120*/  SHFL.UP PT, R32, R37, 0x8, RZ ;  /* 0x0500000025207989 */ /* 0x000ee800000e00ff */
[----:B----4-:R-:W-:Y:S01]  /*3130*/  @P4 FMUL.FTZ R124, R124, R83 ;  /* 0x000000537c7c4220 */ /* 0x010fe20000410000 */
[----:B------:R-:W-:Y:S01]  /*3140*/  @!P1 LDS.64 R88, [UR7+0x10b8] ;  /* 0x0010b807ff589984 */ /* 0x000fe20008000a00 */
[----:B------:R-:W-:Y:S02]  /*3150*/  ISETP.GE.AND P1, PT, R41, 0x8, PT ;  /* 0x000000082900780c */ /* 0x000fe40003f26270 */
[----:B------:R-:W-:Y:S01]  /*3160*/  ISETP.GT.U32.AND P4, PT, R87, 0xf, PT ;  /* 0x0000000f5700780c */ /* 0x000fe20003f84070 */
[----:B------:R-:W4:Y:S01]  /*3170*/  SHFL.UP PT, R83, R124, 0x8, RZ ;  /* 0x050000007c537989 */ /* 0x000f2200000e00ff */
[C---:B0-----:R-:W-:Y:S01]  /*3180*/  @!P5 FFMA.FTZ R131, R116.reuse, R36, R131 ;  /* 0x000000247483d223 */ /* 0x041fe20000010083 */
[----:B-1----:R-:W-:-:S04]  /*3190*/  @!P5 FMUL.FTZ R85, R116, R85 ;  /* 0x000000557455d220 */ /* 0x002fc80000410000 */
[----:B------:R-:W0:Y:S01]  /*31a0*/  SHFL.DOWN PT, R36, R131, 0x10, 0x1f ;  /* 0x0a001f0083247f89 */ /* 0x000e2200000e0000 */
[----:B---3--:R-:W-:Y:S01]  /*31b0*/  FFMA.FTZ R32, R124, R32, R37 ;  /* 0x000000207c207223 */ /* 0x008fe20000010025 */
[----:B------:R-:W-:-:S04]  /*31c0*/  @!P5 MOV R116, R85 ;  /* 0x000000550074d202 */ /* 0x000fc80000000f00 */
[----:B------:R-:W-:Y:S01]  /*31d0*/  FSEL R37, R37, R32, !P1 ;  /* 0x0000002025257208 */ /* 0x000fe20004800000 */
[----:B------:R-:W1:Y:S01]  /*31e0*/  SHFL.DOWN PT, R85, R116, 0x10, 0x1f ;  /* 0x0a001f0074557f89 */ /* 0x000e6200000e0000 */
[----:B----4-:R-:W-:-:S03]  /*31f0*/  @P1 FMUL.FTZ R124, R124, R83 ;  /* 0x000000537c7c1220 */ /* 0x010fc60000410000 */
[----:B------:R-:W3:Y:S01]  /*3200*/  SHFL.UP PT, R32, R37, 0x10, RZ ;  /* 0x0600000025207989 */ /* 0x000ee200000e00ff */
[----:B------:R-:W-:-:S03]  /*3210*/  ISETP.GE.AND P1, PT, R41, 0x10, PT ;  /* 0x000000102900780c */ /* 0x000fc60003f26270 */
[----:B------:R-:W4:Y:S01]  /*3220*/  SHFL.UP PT, R83, R124, 0x10, RZ ;  /* 0x060000007c537989 */ /* 0x000f2200000e00ff */
[----:B0-----:R-:W-:-:S03]  /*3230*/  @!P4 FFMA.FTZ R131, R116, R36, R131 ;  /* 0x000000247483c223 */ /* 0x001fc60000010083 */
[----:B------:R-:W-:Y:S04]  /*3240*/  SHFL.IDX PT, R82, R89, RZ, 0x1f ;  /* 0x00001fff59527589 */ /* 0x000fe800000e0000 */
[----:B------:R-:W-:Y:S01]  /*3250*/  SHFL.IDX PT, R125, R131, RZ, 0x1f ;  /* 0x00001fff837d7589 */ /* 0x000fe200000e0000 */
[----:B-1----:R-:W-:Y:S01]  /*3260*/  @!P4 FMUL.FTZ R85, R116, R85 ;  /* 0x000000557455c220 */ /* 0x002fe20000410000 */
[----:B---3--:R-:W-:-:S04]  /*3270*/  FFMA.FTZ R32, R124, R32, R37 ;  /* 0x000000207c207223 */ /* 0x008fc80000010025 */
[----:B------:R-:W-:Y:S02]  /*3280*/  @!P4 MOV R116, R85 ;  /* 0x000000550074c202 */ /* 0x000fe40000000f00 */
[----:B------:R-:W-:Y:S01]  /*3290*/  SHFL.DOWN PT, R85, R131, 0x1, 0x1f ;  /* 0x08201f0083557f89 */ /* 0x000fe200000e0000 */
[----:B----4-:R-:W-:Y:S01]  /*32a0*/  @P1 FMUL.FTZ R124, R124, R83 ;  /* 0x000000537c7c1220 */ /* 0x010fe20000410000 */
[----:B------:R-:W-:Y:S02]  /*32b0*/  FSEL R36, R37, R32, !P1 ;  /* 0x0000002025247208 */ /* 0x000fe40004800000 */
[----:B------:R-:W0:Y:S01]  /*32c0*/  SHFL.DOWN PT, R84, R116, 0x1, 0x1f ;  /* 0x08201f0074547f89 */ /* 0x000e2200000e0000 */
[----:B------:R-:W-:-:S03]  /*32d0*/  ISETP.NE.AND P1, PT, R58, 0x1f, PT ;  /* 0x0000001f3a00780c */ /* 0x000fc60003f25270 */
[----:B------:R-:W-:Y:S04]  /*32e0*/  SHFL.UP PT, R83, R124, 0x1, RZ ;  /* 0x042000007c537989 */ /* 0x000fe800000e00ff */
[----:B------:R-:W-:Y:S04]  /*32f0*/  SHFL.UP PT, R36, R36, 0x1, RZ ;  /* 0x0420000024247989 */ /* 0x000fe800000e00ff */
[----:B------:R-:W1:Y:S02]  /*3300*/  SHFL.IDX PT, R32, R116, RZ, 0x1f ;  /* 0x00001fff74207589 */ /* 0x000e6400000e0000 */
[----:B0-----:R-:W-:Y:S01]  /*3310*/  @P1 FFMA.FTZ R82, R84, R82, R85 ;  /* 0x0000005254521223 */ /* 0x001fe20000010055 */
[----:B------:R-:W-:Y:S01]  /*3320*/  IMAD R85, R75, UR4, R129 ;  /* 0x000000044b557c24 */ /* 0x000fe2000f8e0281 */
[----:B------:R-:W-:-:S02]  /*3330*/  LEA R84, P4, R126, UR10, 0x2 ;  /* 0x0000000a7e547c11 */ /* 0x000fc4000f8810ff */
[----:B------:R-:W-:Y:S01]  /*3340*/  FFMA.FTZ R119, R82, R34, R119 ;  /* 0x0000002252777223 */ /* 0x000fe20000010077 */
[----:B------:R-:W-:Y:S01]  /*3350*/  LEA R82, P1, R128, UR8, 0x2 ;  /* 0x0000000880527c11 */ /* 0x000fe2000f8210ff */
[----:B------:R-:W-:Y:S02]  /*3360*/  IMAD R34, R77, UR4, R127 ;  /* 0x000000044d227c24 */ /* 0x000fe4000f8e027f */
[----:B------:R-:W-:-:S04]  /*3370*/  FFMA.FTZ R112, R39, R119, R112 ;  /* 0x0000007727707223 */ /* 0x000fc80000010070 */
[----:B------:R-:W-:Y:S01]  /*3380*/  FFMA.FTZ R121, R38, R112, R121 ;  /* 0x0000007026797223 */ /* 0x000fe20000010079 */
[C---:B-1----:R-:W-:Y:S01]  /*3390*/  FFMA.FTZ R89, R32.reuse, R89, R125 ;  /* 0x0000005920597223 */ /* 0x042fe2000001007d */
[----:B------:R-:W-:Y:S02]  /*33a0*/  FMUL.FTZ R88, R32, R88 ;  /* 0x0000005820587220 */ /* 0x000fe40000410000 */
[----:B------:R-:W-:-:S04]  /*33b0*/  FFMA.FTZ R123, R120, R121, R123 ;  /* 0x00000079787b7223 */ /* 0x000fc8000001007b */
[----:B------:R-:W-:Y:S01]  /*33c0*/  FMUL.FTZ R32, R123, R30 ;  /* 0x0000001e7b207220 */ /* 0x000fe20000410000 */
[----:B-----5:R0:W1:Y:S02]  /*33d0*/  SHFL.IDX PT, R37, R122, RZ, 0x1f ;  /* 0x00001fff7a257589 */ /* 0x02006400000e0000 */
[----:B0-----:R-:W-:Y:S01]  /*33e0*/  FMUL.FTZ R122, R119, R28 ;  /* 0x0000001c777a7220 */ /* 0x001fe20000410000 */
[----:B-1----:R-:W-:Y:S01]  /*33f0*/  @P3 FFMA.FTZ R37, R83, R37, R36 ;  /* 0x0000002553253223 */ /* 0x002fe20000010024 */
[----:B------:R-:W-:Y:S02]  /*3400*/  LEA.HI.X R83, R128, UR9, R85, 0x2, P1 ;  /* 0x0000000980537c11 */ /* 0x000fe400088f1455 */
[----:B------:R-:W-:Y:S01]  /*3410*/  ISETP.NE.AND P1, PT, R58, RZ, PT ;  /* 0x000000ff3a00720c */ /* 0x000fe20003f25270 */
[----:B------:R-:W-:Y:S01]  /*3420*/  FFMA.FTZ R37, R0, R37, R33 ;  /* 0x0000002500257223 */ /* 0x000fe20000010021 */
[----:B------:R-:W-:Y:S01]  /*3430*/  LEA.HI.X R85, R126, UR11, R34, 0x2, P4 ;  /* 0x0000000b7e557c11 */ /* 0x000fe2000a0f1422 */
[----:B------:R-:W-:Y:S01]  /*3440*/  FMUL.FTZ R34, R112, R29 ;  /* 0x0000001d70227220 */ /* 0x000fe20000410000 */
[----:B------:R-:W-:Y:S01]  /*3450*/  IADD3 R36, PT, PT, -R9, UR13, RZ ;  /* 0x0000000d09247c10 */ /* 0x000fe2000fffe1ff */
[----:B------:R-:W-:Y:S01]  /*3460*/  FFMA.FTZ R120, R120, R37, R114 ;  /* 0x0000002578787223 */ /* 0x000fe20000010072 */
[----:B------:R-:W-:Y:S01]  /*3470*/  FADD.FTZ R0, -R33, R37 ;  /* 0x0000002521007221 */ /* 0x000fe20000010100 */
[----:B------:R-:W-:Y:S01]  /*3480*/  FMUL.FTZ R33, R121, R31 ;  /* 0x0000001f79217220 */ /* 0x000fe20000410000 */
[----:B------:R-:W-:Y:S01]  /*3490*/  ISETP.GE.AND P3, PT, R36, 0x1, PT ;  /* 0x000000012400780c */ /* 0x000fe20003f66270 */
[----:B------:R-:W-:Y:S01]  /*34a0*/  FFMA.FTZ R38, R38, R120, R35 ;  /* 0x0000007826267223 */ /* 0x000fe20000010023 */
[----:B------:R-:W-:Y:S01]  /*34b0*/  FADD.FTZ R114, -R114, R120 ;  /* 0x0000007872727221 */ /* 0x000fe20000010100 */
[-C--:B------:R-:W-:Y:S01]  /*34c0*/  FFMA.FTZ R125, R0, R32.reuse, RZ ;  /* 0x00000020007d7223 */ /* 0x080fe200000100ff */
[----:B------:R-:W-:Y:S01]  /*34d0*/  FMUL.FTZ R32, R23, R32 ;  /* 0x0000002017207220 */ /* 0x000fe20000410000 */
[----:B------:R-:W-:Y:S01]  /*34e0*/  FADD.FTZ R116, -R35, R38 ;  /* 0x0000002623747221 */ /* 0x000fe20000010100 */
[----:B------:R-:W-:Y:S01]  /*34f0*/  FMUL.FTZ R35, R15, R122 ;  /* 0x0000007a0f237220 */ /* 0x000fe20000410000 */
[-C--:B------:R-:W-:Y:S01]  /*3500*/  FFMA.FTZ R125, R114, R33.reuse, R125 ;  /* 0x00000021727d7223 */ /* 0x080fe2000001007d */
[----:B------:R-:W-:Y:S01]  /*3510*/  FMUL.FTZ R33, R20, R33 ;  /* 0x0000002114217220 */ /* 0x000fe20000410000 */
[----:B------:R0:W-:Y:S01]  /*3520*/  @!P1 STS.64 [UR7+0x10b8], R88 ;  /* 0x0010b858ff009988 */ /* 0x0001e20008000a07 */
[----:B------:R-:W-:Y:S01]  /*3530*/  FFMA.FTZ R39, R39, R38, R118 ;  /* 0x0000002627277223 */ /* 0x000fe20000010076 */
[-C--:B------:R-:W-:Y:S01]  /*3540*/  FFMA.FTZ R125, R116, R34.reuse, R125 ;  /* 0x00000022747d7223 */ /* 0x080fe2000001007d */
[----:B------:R-:W-:Y:S01]  /*3550*/  FMUL.FTZ R34, R22, R34 ;  /* 0x0000002216227220 */ /* 0x000fe20000410000 */
[----:B------:R-:W-:Y:S01]  /*3560*/  ISETP.GE.AND P4, PT, R36, 0x21, PT ;  /* 0x000000212400780c */ /* 0x000fe20003f86270 */
[----:B------:R-:W-:Y:S01]  /*3570*/  FADD.FTZ R118, -R118, R39 ;  /* 0x0000002776767221 */ /* 0x000fe20000010100 */
[C---:B------:R-:W-:Y:S01]  /*3580*/  ISETP.GE.AND P5, PT, R36.reuse, 0x41, PT ;  /* 0x000000412400780c */ /* 0x040fe20003fa6270 */
[----:B------:R-:W-:Y:S01]  /*3590*/  FMUL.FTZ R38, R27, R38 ;  /* 0x000000261b267220 */ /* 0x000fe20000410000 */
[----:B------:R0:W-:Y:S01]  /*35a0*/  STS.128 [R92+0x200], R32 ;  /* 0x000200205c007388 */ /* 0x0001e20000000c00 */
[----:B------:R-:W-:Y:S01]  /*35b0*/  BAR.SYNC.DEFER_BLOCKING 0x0 ;  /* 0x0000000000007b1d */ /* 0x000fe20000010000 */
[----:B------:R-:W-:Y:S01]  /*35c0*/  ISETP.GE.AND P6, PT, R36, 0x61, PT ;  /* 0x000000612400780c */ /* 0x000fe20003fc6270 */
[----:B------:R-:W-:Y:S01]  /*35d0*/  FMUL.FTZ R36, R26, R37 ;  /* 0x000000251a247220 */ /* 0x000fe20000410000 */
[----:B------:R-:W-:Y:S01]  /*35e0*/  FMUL.FTZ R37, R25, R120 ;  /* 0x0000007819257220 */ /* 0x000fe20000410000 */
[----:B------:R-:W-:Y:S01]  /*35f0*/  FMUL.FTZ R39, R24, R39 ;  /* 0x0000002718277220 */ /* 0x000fe20000410000 */
[----:B------:R-:W-:Y:S01]  /*3600*/  FFMA.FTZ R125, R118, R122, R125 ;  /* 0x0000007a767d7223 */ /* 0x000fe2000001007d */
[----:B------:R0:W1:Y:S04]  /*3610*/  LDS R127, [R49] ;  /* 0x00000000317f7984 */ /* 0x0000680000000800 */
[----:B------:R0:W3:Y:S04]  /*3620*/  LDS R129, [R49+0x80] ;  /* 0x0000800031817984 */ /* 0x0000e80000000800 */
[----:B------:R0:W4:Y:S04]  /*3630*/  LDS R131, [R49+0x100] ;  /* 0x0001000031837984 */ /* 0x0001280000000800 */
[----:B------:R0:W0:Y:S04]  /*3640*/  LDS R89, [R49+0x180] ;  /* 0x0001800031597984 */ /* 0x0000280000000800 */
[----:B------:R0:W-:Y:S01]  /*3650*/  STS.128 [R92+0x400], R36 ;  /* 0x000400245c007388 */ /* 0x0001e20000000c00 */
[----:B------:R-:W-:Y:S06]  /*3660*/  BAR.SYNC.DEFER_BLOCKING 0x0 ;  /* 0x0000000000007b1d */ /* 0x000fec0000010000 */
[----:B------:R-:W-:Y:S05]  /*3670*/  @!P3 BRA `(.L_x_9971) ;  /* 0x00000000000cb947 */ /* 0x000fea0003800000 */
[----:B0-----:R-:W0:Y:S04]  /*3680*/  LDS R33, [R49+0x200] ;  /* 0x0002000031217984 */ /* 0x001e280000000800 */
[----:B-1----:R1:W-:Y:S04]  /*3690*/  REDG.E.ADD.F32.FTZ.RN.STRONG.GPU desc[UR16][R82.64], R127 ;  /* 0x0000007f520079a6 */ /* 0x0023e8000c12f310 */
[----:B0-----:R1:W-:Y:S02]  /*36a0*/  REDG.E.ADD.F32.FTZ.RN.STRONG.GPU desc[UR16][R84.64], R33 ;  /* 0x00000021540079a6 */ /* 0x0013e4000c12f310 */
.L_x_9971:
[----:B------:R-:W-:Y:S05]  /*36b0*/  BSYNC.RECONVERGENT B0 ;  /* 0x0000000000007941 */ /* 0x000fea0003800200 */
.L_x_9970:
[----:B01----:R0:W1:Y:S01]  /*36c0*/  LDS R33, [R49+0x280] ;  /* 0x0002800031217984 */ /* 0x0030620000000800 */
[----:B------:R-:W-:Y:S04]  /*36d0*/  BSSY.RECONVERGENT B0, `(.L_x_9972) ;  /* 0x0000004000007945 */ /* 0x000fe80003800200 */
[----:B------:R-:W-:Y:S05]  /*36e0*/  @!P4 BRA `(.L_x_9973) ;  /* 0x000000000008c947 */ /* 0x000fea0003800000 */
[----:B---3--:R3:W-:Y:S04]  /*36f0*/  REDG.E.ADD.F32.FTZ.RN.STRONG.GPU desc[UR16][R82.64+0x80], R129 ;  /* 0x00008081520079a6 */ /* 0x0087e8000c12f310 */
[----:B-1----:R3:W-:Y:S02]  /*3700*/  REDG.E.ADD.F32.FTZ.RN.STRONG.GPU desc[UR16][R84.64+0x80], R33 ;  /* 0x00008021540079a6 */ /* 0x0027e4000c12f310 */
.L_x_9973:
[----:B------:R-:W-:Y:S05]  /*3710*/  BSYNC.RECONVERGENT B0 ;  /* 0x0000000000007941 */ /* 0x000fea0003800200 */
.L_x_9972:
[----:B-1-3--:R1:W3:Y:S01]  /*3720*/  LDS R33, [R49+0x300] ;  /* 0x0003000031217984 */ /* 0x00a2e20000000800 */
[----:B------:R-:W-:Y:S04]  /*3730*/  BSSY.RECONVERGENT B0, `(.L_x_9974) ;  /* 0x0000004000007945 */ /* 0x000fe80003800200 */
[----:B------:R-:W-:Y:S05]  /*3740*/  @!P5 BRA `(.L_x_9975) ;  /* 0x000000000008d947 */ /* 0x000fea0003800000 */
[----:B----4-:R4:W-:Y:S04]  /*3750*/  REDG.E.ADD.F32.FTZ.RN.STRONG.GPU desc[UR16][R82.64+0x100], R131 ;  /* 0x00010083520079a6 */ /* 0x0109e8000c12f310 */
[----:B---3--:R4:W-:Y:S02]  /*3760*/  REDG.E.ADD.F32.FTZ.RN.STRONG.GPU desc[UR16][R84.64+0x100], R33 ;  /* 0x00010021540079a6 */ /* 0x0089e4000c12f310 */
.L_x_9975:
[----:B------:R-:W-:Y:S05]  /*3770*/  BSYNC.RECONVERGENT B0 ;  /* 0x0000000000007941 */ /* 0x000fea0003800200 */
.L_x_9974:
[----:B---34-:R3:W4:Y:S01]  /*3780*/  LDS R33, [R49+0x380] ;  /* 0x0003800031217984 */ /* 0x0187220000000800 */
[----:B------:R-:W-:Y:S04]  /*3790*/  BSSY.RECONVERGENT B0, `(.L_x_9976) ;  /* 0x0000004000007945 */ /* 0x000fe80003800200 */
[----:B------:R-:W-:Y:S05]  /*37a0*/  @!P6 BRA `(.L_x_9977) ;  /* 0x000000000008e947 */ /* 0x000fea0003800000 */
[----:B------:R0:W-:Y:S04]  /*37b0*/  REDG.E.ADD.F32.FTZ.RN.STRONG.GPU desc[UR16][R82.64+0x180], R89 ;  /* 0x00018059520079a6 */ /* 0x0001e8000c12f310 */
[----:B----4-:R0:W-:Y:S02]  /*37c0*/  REDG.E.ADD.F32.FTZ.RN.STRONG.GPU desc[UR16][R84.64+0x180], R33 ;  /* 0x00018021540079a6 */ /* 0x0101e4000c12f310 */
.L_x_9977:
[----:B------:R-:W-:Y:S05]  /*37d0*/  BSYNC.RECONVERGENT B0 ;  /* 0x0000000000007941 */ /* 0x000fea0003800200 */
.L_x_9976:
[----:B------:R-:W5:Y:S01]  /*37e0*/  SHFL.DOWN P3, R34, R125, 0x1, 0x1f ;  /* 0x08201f007d227f89 */ /* 0x000f620000060000 */
[----:B------:R-:W-:Y:S01]  /*37f0*/  ISETP.NE.AND P4, PT, R41, RZ, PT ;  /* 0x000000ff2900720c */ /* 0x000fe20003f85270 */
[----:B------:R-:W-:Y:S01]  /*3800*/  FMUL.FTZ R110, R110, R119 ;  /* 0x000000776e6e7220 */ /* 0x000fe20000410000 */
[----:B------:R-:W-:Y:S01]  /*3810*/  FMUL.FTZ R35, R108, R121 ;  /* 0x000000796c237220 */ /* 0x000fe20000410000 */
[C---:B------:R-:W-:Y:S01]  /*3820*/  FMUL.FTZ R119, R2.reuse, R119 ;  /* 0x0000007702777220 */ /* 0x040fe20000410000 */
[CC--:B------:R-:W-:Y:S01]  /*3830*/  FMUL.FTZ R37, R2.reuse, R112.reuse ;  /* 0x0000007002257220 */ /* 0x0c0fe20000410000 */
        /* <DEDUP_REMOVED lines=13> */
[----:B-----5:R-:W-:-:S05]  /*3910*/  @P3 FADD R34, R125, R34 ;  /* 0x000000227d223221 */ /* 0x020fca0000000000 */
[----:B0---4-:R-:W0:Y:S02]  /*3920*/  SHFL.DOWN P3, R33, R34, 0x2, 0x1f ;  /* 0x08401f0022217f89 */ /* 0x011e240000060000 */
[----:B0-----:R-:W-:Y:S01]  /*3930*/  @P3 FADD R33, R34, R33 ;  /* 0x0000002122213221 */ /* 0x001fe20000000000 */
[----:B------:R-:W-:-:S04]  /*3940*/  FFMA.FTZ R34, R20, R35, R121 ;  /* 0x0000002314227223 */ /* 0x000fc80000010079 */
[----:B------:R-:W0:Y:S01]  /*3950*/  SHFL.DOWN P3, R36, R33, 0x4, 0x1f ;  /* 0x08801f0021247f89 */ /* 0x000e220000060000 */
        /* <DEDUP_REMOVED lines=20> */
.L_x_9979:
[----:B------:R-:W-:Y:S05]  /*3aa0*/  BSYNC.RECONVERGENT B0 ;  /* 0x0000000000007941 */ /* 0x000fea0003800200 */
.L_x_9978:
[----:B------:R-:W-:-:S04]  /*3ab0*/  UIADD3 UR4, UPT, UPT, UR4, 0x1, URZ ;  /* 0x0000000104047890 */ /* 0x000fc8000fffe0ff */
[----:B------:R-:W-:-:S09]  /*3ac0*/  UISETP.GE.AND UP0, UPT, UR4, UR14, UPT ;  /* 0x0000000e0400728c */ /* 0x000fd2000bf06270 */
[----:B------:R-:W-:Y:S05]  /*3ad0*/  BRA.U !UP0, `(.L_x_9980) ;  /* 0xffffffe908e47547 */ /* 0x000fea000b83ffff */
.L_x_9966:
[----:B------:R-:W-:Y:S01]  /*3ae0*/  BAR.SYNC.DEFER_BLOCKING 0x0 ;  /* 0x0000000000007b1d */ /* 0x000fe20000010000 */
[-C--:B------:R-:W-:Y:S02]  /*3af0*/  ISETP.GE.AND P0, PT, R90, R43.reuse, PT ;  /* 0x0000002b5a00720c */ /* 0x080fe40003f06270 */
[-C--:B------:R-:W-:Y:S02]  /*3b00*/  ISETP.GE.AND P2, PT, R86, R43.reuse, PT ;  /* 0x0000002b5600720c */ /* 0x080fe40003f46270 */
[-C--:B------:R-:W-:Y:S01]  /*3b10*/  ISETP.GE.AND P3, PT, R50, R43.reuse, PT ;  /* 0x0000002b3200720c */ /* 0x080fe20003f66270 */
[----:B------:R-:W5:Y:S01]  /*3b20*/  LDCU.64 UR8, c[0x0][0x500] ;  /* 0x0000a000ff0877ac */ /* 0x000f620008000a00 */
[----:B------:R-:W-:Y:S02]  /*3b30*/  ISETP.GE.AND P4, PT, R48, R43, PT ;  /* 0x0000002b3000720c */ /* 0x000fe40003f86270 */
[----:B------:R-:W-:Y:S01]  /*3b40*/  PRMT R3, RZ, 0x7610, R3 ;  /* 0x00007610ff037816 */ /* 0x000fe20000000003 */
[----:B------:R-:W0:Y:S01]  /*3b50*/  LDCU.64 UR10, c[0x0][0x550] ;  /* 0x0000aa00ff0a77ac */ /* 0x000e220008000a00 */
[----:B------:R-:W-:-:S02]  /*3b60*/  PRMT R5, RZ, 0x7610, R5 ;  /* 0x00007610ff057816 */ /* 0x000fc40000000005 */
[----:B------:R-:W-:Y:S02]  /*3b70*/  PRMT R7, RZ, 0x7610, R7 ;  /* 0x00007610ff077816 */ /* 0x000fe40000000007 */
[----:B------:R-:W2:Y:S04]  /*3b80*/  @!P0 LDG.E.U16 R3, desc[UR16][R64.64] ;  /* 0x0000001040038981 */ /* 0x000ea8000c1e1500 */
[----:B------:R-:W3:Y:S04]  /*3b90*/  @!P2 LDG.E.U16 R5, desc[UR16][R64.64+0x40] ;  /* 0x000040104005a981 */ /* 0x000ee8000c1e1500 */
[----:B------:R-:W4:Y:S04]  /*3ba0*/  @!P3 LDG.E.U16 R7, desc[UR16][R64.64+0x80] ;  /* 0x000080104007b981 */ /* 0x000f28000c1e1500 */
[----:B------:R-:W5:Y:S01]  /*3bb0*/  @!P4 LDG.E.U16 R21, desc[UR16][R64.64+0xc0] ;  /* 0x0000c0104015c981 */ /* 0x000f62000c1e1500 */
[----:B------:R-:W-:-:S03]  /*3bc0*/  F2FP.BF16.F32.PACK_AB R6, R12, R13 ;  /* 0x0000000d0c06723e */ /* 0x000fc600000010ff */
[----:B--2---:R-:W-:Y:S04]  /*3bd0*/  STS.U16 [R42], R3 ;  /* 0x000000032a007388 */ /* 0x004fe80000000400 */
[----:B---3--:R-:W-:Y:S04]  /*3be0*/  STS.U16 [R42+0x40], R5 ;  /* 0x000040052a007388 */ /* 0x008fe80000000400 */
[----:B----4-:R2:W-:Y:S04]  /*3bf0*/  STS.U16 [R42+0x80], R7 ;  /* 0x000080072a007388 */ /* 0x0105e80000000400 */
[----:B-----5:R-:W-:Y:S01]  /*3c00*/  STS.U16 [R42+0xc0], R21 ;  /* 0x0000c0152a007388 */ /* 0x020fe20000000400 */
[----:B------:R-:W-:-:S03]  /*3c10*/  NOP ;  /* 0x0000000000007918 */ /* 0x000fc60000000000 */
[----:B------:R-:W3:Y:S01]  /*3c20*/  LDS.64 R22, [R40] ;  /* 0x0000000028167984 */ /* 0x000ee20000000a00 */
[----:B--2---:R-:W-:Y:S01]  /*3c30*/  F2FP.BF16.F32.PACK_AB R7, R11, R14 ;  /* 0x0000000e0b07723e */ /* 0x004fe200000010ff */
[----:B------:R-:W-:Y:S06]  /*3c40*/  BAR.SYNC.DEFER_BLOCKING 0x0 ;  /* 0x0000000000007b1d */ /* 0x000fec0000010000 */
[----:B------:R2:W-:Y:S01]  /*3c50*/  STS.64 [R40], R6 ;  /* 0x0000000628007388 */ /* 0x0005e20000000a00 */
[----:B------:R-:W-:-:S03]  /*3c60*/  NOP ;  /* 0x0000000000007918 */ /* 0x000fc60000000000 */
[----:B------:R-:W-:Y:S04]  /*3c70*/  LDS.U16 R11, [R42] ;  /* 0x000000002a0b7984 */ /* 0x000fe80000000400 */
[----:B------:R-:W-:Y:S01]  /*3c80*/  LDS.U16 R13, [R42+0x40] ;  /* 0x000040002a0d7984 */ /* 0x000fe20000000400 */
[C---:B---3--:R-:W-:Y:S02]  /*3c90*/  SHF.L.U32 R9, R22.reuse, 0x10, RZ ;  /* 0x0000001016097819 */ /* 0x048fe400000006ff */
[----:B------:R-:W-:Y:S01]  /*3ca0*/  PRMT R0, R22, 0x7632, R0 ;  /* 0x0000763216007816 */ /* 0x000fe20000000000 */
[----:B------:R-:W-:Y:S01]  /*3cb0*/  LDS.U16 R15, [R42+0x80] ;  /* 0x000080002a0f7984 */ /* 0x000fe20000000400 */
[----:B------:R-:W-:Y:S01]  /*3cc0*/  PRMT R2, R23, 0x7632, R2 ;  /* 0x0000763217027816 */ /* 0x000fe20000000002 */
[--C-:B------:R-:W-:Y:S01]  /*3cd0*/  FADD.FTZ R4, R9, R104.reuse ;  /* 0x0000006809047221 */ /* 0x100fe20000010000 */
[----:B------:R-:W-:Y:S01]  /*3ce0*/  IMAD.U32 R9, R23, 0x10000, RZ ;  /* 0x0001000017097824 */ /* 0x000fe200078e00ff */
[----:B------:R-:W-:Y:S01]  /*3cf0*/  SHF.L.U32 R3, R0, 0x10, RZ ;  /* 0x0000001000037819 */ /* 0x000fe200000006ff */
[----:B------:R-:W-:Y:S01]  /*3d00*/  LDS.U16 R21, [R42+0xc0] ;  /* 0x0000c0002a157984 */ /* 0x000fe20000000400 */
[----:B------:R-:W-:Y:S01]  /*3d10*/  SHF.L.U32 R5, R2, 0x10, RZ ;  /* 0x0000001002057819 */ /* 0x000fe200000006ff */
[--C-:B------:R-:W-:Y:S01]  /*3d20*/  FADD.FTZ R9, R9, R104.reuse ;  /* 0x0000006809097221 */ /* 0x100fe20000010000 */
[----:B------:R-:W-:Y:S01]  /*3d30*/  FSETP.GTU.FTZ.AND P2, PT, R4, 20, PT ;  /* 0x41a000000400780b */ /* 0x000fe20003f5c000 */
[----:B------:R-:W-:Y:S02]  /*3d40*/  @!P1 STS [UR6+0x100], R43 ;  /* 0x0001002bff009988 */ /* 0x000fe40008000806 */
[----:B------:R-:W-:Y:S01]  /*3d50*/  FADD.FTZ R8, R5, R104 ;  /* 0x0000006805087221 */ /* 0x000fe20000010000 */
[----:B------:R-:W-:Y:S01]  /*3d60*/  BAR.SYNC.DEFER_BLOCKING 0x0 ;  /* 0x0000000000007b1d */ /* 0x000fe20000010000 */
[----:B------:R-:W-:-:S03]  /*3d70*/  FSETP.GTU.FTZ.AND P4, PT, R9, 20, PT ;  /* 0x41a000000900780b */ /* 0x000fc60003f9c000 */
[----:B------:R-:W-:-:S05]  /*3d80*/  FSETP.GTU.FTZ.AND P0, PT, R8, 20, PT ;  /* 0x41a000000800780b */ /* 0x000fca0003f1c000 */
[----:B------:R-:W-:Y:S01]  /*3d90*/  @!P2 FMUL.FTZ R0, R4, -1.4426950216293334961 ;  /* 0xbfb8aa3b0400a820 */ /* 0x000fe20000410000 */
[----:B------:R-:W-:Y:S02]  /*3da0*/  FADD.FTZ R4, R3, R104 ;  /* 0x0000006803047221 */ /* 0x000fe40000010000 */
[----:B------:R-:W2:Y:S03]  /*3db0*/  LDC.64 R2, c[0x0][0x4f8] ;  /* 0x00013e00ff027b82 */ /* 0x000ea60000000a00 */
[----:B------:R-:W-:Y:S01]  /*3dc0*/  FSETP.GTU.FTZ.AND P3, PT, R4, 20, PT ;  /* 0x41a000000400780b */ /* 0x000fe20003f7c000 */
[----:B------:R-:W-:Y:S01]  /*3dd0*/  @!P4 FMUL.FTZ R5, R9, -1.4426950216293334961 ;  /* 0xbfb8aa3b0905c820 */ /* 0x000fe20000410000 */
[----:B------:R-:W3:Y:S01]  /*3de0*/  @!P2 MUFU.EX2 R0, R0 ;  /* 0x000000000000a308 */ /* 0x000ee20000000800 */
[----:B------:R-:W-:-:S07]  /*3df0*/  @!P0 FMUL.FTZ R9, R8, -1.4426950216293334961 ;  /* 0xbfb8aa3b08098820 */ /* 0x000fce0000410000 */
[----:B------:R-:W4:Y:S01]  /*3e00*/  @!P4 MUFU.EX2 R5, R5 ;  /* 0x000000050005c308 */ /* 0x000f220000000800 */
[----:B------:R-:W5:Y:S02]  /*3e10*/  LDS R23, [UR6+0x100] ;  /* 0x00010006ff177984 */ /* 0x000f640008000800 */
[----:B------:R-:W-:-:S05]  /*3e20*/  @!P3 FMUL.FTZ R4, R4, -1.4426950216293334961 ;  /* 0xbfb8aa3b0404b820 */ /* 0x000fca0000410000 */
        /* <DEDUP_REMOVED lines=8> */
[----:B------:R-:W-:Y:S01]  /*3eb0*/  MOV R4, R44 ;  /* 0x0000002c00047202 */ /* 0x000fe20000000f00 */
[----:B----4-:R-:W-:-:S04]  /*3ec0*/  IMAD.MOV.U32 R5, RZ, RZ, RZ ;  /* 0x000000ffff057224 */ /* 0x010fc800078e00ff */
[----:B--2---:R-:W-:Y:S01]  /*3ed0*/  IMAD.WIDE.U32 R6, R2, UR18, R4 ;  /* 0x0000001202067c25 */ /* 0x004fe2000f8e0004 */
[----:B------:R-:W2:Y:S03]  /*3ee0*/  @!P3 MUFU.RCP R8, R8 ;  /* 0x000000080008b308 */ /* 0x000ea60000001000 */
[----:B0-----:R-:W-:Y:S01]  /*3ef0*/  @!P4 FMUL.FTZ R18, R18, R27 ;  /* 0x0000001b1212c220 */ /* 0x001fe20000410000 */
[----:B-----5:R-:W-:Y:S01]  /*3f00*/  ISETP.GE.AND P5, PT, R48, R23, PT ;  /* 0x000000173000720c */ /* 0x020fe20003fa6270 */
[----:B------:R-:W-:Y:S02]  /*3f10*/  IMAD R7, R3, UR18, R7 ;  /* 0x0000001203077c24 */ /* 0x000fe4000f8e0207 */
[C---:B------:R-:W-:Y:S01]  /*3f20*/  IMAD.WIDE.U32 R2, R113.reuse, UR8, R6 ;  /* 0x0000000871027c25 */ /* 0x040fe2000f8e0006 */
[----:B------:R-:W0:Y:S03]  /*3f30*/  @!P0 MUFU.RCP R0, R9 ;  /* 0x0000000900008308 */ /* 0x000e260000001000 */
[----:B-1----:R-:W-:Y:S01]  /*3f40*/  @!P2 FMUL.FTZ R16, R16, R25 ;  /* 0x000000191010a220 */ /* 0x002fe20000410000 */
[-C--:B------:R-:W-:Y:S01]  /*3f50*/  ISETP.GE.AND P2, PT, R86, R23.reuse, PT ;  /* 0x000000175600720c */ /* 0x080fe20003f46270 */
[----:B------:R-:W-:Y:S01]  /*3f60*/  IMAD R6, R113, UR9, R3 ;  /* 0x0000000971067c24 */ /* 0x000fe2000f8e0203 */
[C---:B------:R-:W-:Y:S01]  /*3f70*/  IADD3 R3, P4, PT, R90.reuse, R2, RZ ;  /* 0x000000025a037210 */ /* 0x040fe20007f9e0ff */
[----:B------:R-:W1:Y:S01]  /*3f80*/  LDC.64 R24, c[0x0][0x518] ;  /* 0x00014600ff187b82 */ /* 0x000e620000000a00 */
[----:B------:R-:W3:Y:S02]  /*3f90*/  LDCU.64 UR8, c[0x0][0x560] ;  /* 0x0000ac00ff0877ac */ /* 0x000ee40008000a00 */
[----:B------:R-:W-:Y:S01]  /*3fa0*/  IADD3.X R6, PT, PT, RZ, R6, RZ, P4, !PT ;  /* 0x00000006ff067210 */ /* 0x000fe200027fe4ff */
        /* <DEDUP_REMOVED lines=12> */
[----:B------:R-:W-:Y:S01]  /*4070*/  FADD.FTZ R18, R17, R18 ;  /* 0x0000001211127221 */ /* 0x000fe20000010000 */
[----:B-1----:R-:W-:Y:S02]  /*4080*/  IMAD.WIDE.U32 R4, R24, UR18, R4 ;  /* 0x0000001218047c25 */ /* 0x002fe4000f8e0004 */
[----:B------:R-:W-:Y:S02]  /*4090*/  @!P4 STG.E.U16 desc[UR16][R2.64+0x80], R15 ;  /* 0x0000800f0200c986 */ /* 0x000fe4000c101510 */
[----:B------:R-:W-:Y:S01]  /*40a0*/  FADD.FTZ R107, R18, R19 ;  /* 0x00000013126b7221 */ /* 0x000fe20000010000 */
[----:B------:R-:W-:Y:S01]  /*40b0*/  IMAD R5, R25, UR18, R5 ;  /* 0x0000001219057c24 */ /* 0x000fe2000f8e0205 */
[----:B------:R0:W-:Y:S01]  /*40c0*/  @!P5 STG.E.U16 desc[UR16][R2.64+0xc0], R21 ;  /* 0x0000c0150200d986 */ /* 0x0001e2000c101510 */
[----:B------:R-:W-:Y:S01]  /*40d0*/  BAR.SYNC.DEFER_BLOCKING 0x0 ;  /* 0x0000000000007b1d */ /* 0x000fe20000010000 */
[----:B------:R-:W-:-:S04]  /*40e0*/  IADD3 R101, P5, PT, R101, -0x100, RZ ;  /* 0xffffff0065657810 */ /* 0x000fc80007fbe0ff */
        /* <DEDUP_REMOVED lines=36> */
.L_x_9956:
        /* <DEDUP_REMOVED lines=34> */
.L_x_9983:
[----:B------:R-:W-:Y:S05]  /*4550*/  BSYNC.RECONVERGENT B0 ;  /* 0x0000000000007941 */ /* 0x000fea0003800200 */
.L_x_9982:
        /* <DEDUP_REMOVED lines=26> */
.L_x_9985:
[----:B------:R-:W-:Y:S05]  /*4700*/  BSYNC.RECONVERGENT B0 ;  /* 0x0000000000007941 */ /* 0x000fea0003800200 */
.L_x_9984:
[----:B------:R-:W-:Y:S05]  /*4710*/  @P2 EXIT ;  /* 0x000000000000294d */ /* 0x000fea0003800000 */
[----:B------:R-:W2:Y:S01]  /*4720*/  S2UR UR5, SR_CgaCtaId ;  /* 0x00000000000579c3 */ /* 0x000ea20000008800 */
[----:B0-----:R-:W-:Y:S01]  /*4730*/  IMAD.MOV.U32 R7, RZ, RZ, R12 ;  /* 0x000000ffff077224 */ /* 0x001fe200078e000c */
[----:B------:R-:W-:Y:S01]  /*4740*/  UMOV UR4, 0x400 ;  /* 0x0000040000047882 */ /* 0x000fe20000000000 */
[----:B------:R-:W0:Y:S01]  /*4750*/  LDCU UR6, c[0x0][0x360] ;  /* 0x00006c00ff0677ac */ /* 0x000e220008000800 */
[----:B------:R-:W3:Y:S01]  /*4760*/  LDCU.64 UR8, c[0x0][0x4b0] ;  /* 0x00009600ff0877ac */ /* 0x000ee20008000a00 */
[----:B------:R-:W4:Y:S02]  /*4770*/  LDCU.64 UR10, c[0x0][0x530] ;  /* 0x0000a600ff0a77ac */ /* 0x000f240008000a00 */
[----:B0-234-:R-:W-:-:S12]  /*4780*/  ULEA UR4, UR5, UR4, 0x18 ;  /* 0x0000000405047291 */ /* 0x01dfd8000f8ec0ff */
.L_x_9986:
[C---:B------:R-:W-:Y:S02]  /*4790*/  LEA R0, R7.reuse, UR4, 0x2 ;  /* 0x0000000407007c11 */ /* 0x040fe4000f8e10ff */
[----:B-1----:R-:W-:Y:S02]  /*47a0*/  SHF.R.S32.HI R2, RZ, 0x1f, R7 ;  /* 0x0000001fff027819 */ /* 0x002fe40000011407 */
        /* <DEDUP_REMOVED lines=13> */
.L_x_9987:
        /* <DEDUP_REMOVED lines=16> */
.L_x_10551:


//--------------------- .text._Z25selective_scan_bwd_kernelI32Selective_Scan_bwd_kernel_traitsILi32ELi4ELb1ELb0ELb0ELb0ELb0EN3c108BFloat16EfEEv12SSMParamsBwd --------------------------
	.section	.text._Z25selective_scan_bwd_kernelI32Selective_Scan_bwd_kernel_traitsILi32ELi4ELb1ELb0ELb0ELb0ELb0EN3c108BFloat16EfEEv12SSMParamsBwd,"ax",@progbits
	.align	128
        .global         _Z25selective_scan_bwd_kernelI32Selective_Scan_bwd_kernel_traitsILi32ELi4ELb1ELb0ELb0ELb0ELb0EN3c108BFloat16EfEEv12SSMParamsBwd
        .type           _Z25selective_scan_bwd_kernelI32Selective_Scan_bwd_kernel_traitsILi32ELi4ELb1ELb0ELb0ELb0ELb0EN3c108BFloat16EfEEv12SSMParamsBwd,@function
        .size           _Z25selective_scan_bwd_kernelI32Selective_Scan_bwd_kernel_traitsILi32ELi4ELb1ELb0ELb0ELb0ELb0EN3c108BFloat16EfEEv12SSMParamsBwd,(.L_x_10552 - _Z25selective_scan_bwd_kernelI32Selective_Scan_bwd_kernel_traitsILi32ELi4ELb1ELb0ELb0ELb0ELb0EN3c108BFloat16EfEEv12SSMParamsBwd)
        .other          _Z25selective_scan_bwd_kernelI32Selective_Scan_bwd_kernel_traitsILi32ELi4ELb1ELb0ELb0ELb0ELb0EN3c108BFloat16EfEEv12SSMParamsBwd,@"STO_CUDA_ENTRY STV_DEFAULT"
_Z25selective_scan_bwd_kernelI32Selective_Scan_bwd_kernel_traitsILi32ELi4ELb1ELb0ELb0ELb0ELb0EN3c108BFloat16EfEEv12SSMParamsBwd:
.text._Z25selective_scan_bwd_kernelI32Selective_Scan_bwd_kernel_traitsILi32ELi4ELb1ELb0ELb0ELb0ELb0EN3c108BFloat16EfEEv12SSMParamsBwd:
        /* <DEDUP_REMOVED lines=48> */
[----:B------:R-:W-:Y:S01]  /*0300*/  ISETP.GE.AND P1, PT, R13, 0x1, PT ;  /* 0x000000010d00780c */ /* 0x000fe20003f26270 */
[----:B------:R-:W-:-:S06]  /*0310*/  @P0 IMAD R0, R0, R13, RZ ;  /* 0x0000000d00000224 */ /* 0x000fcc00078e02ff */
[----:B------:R-:W4:Y:S01]  /*0320*/  LDC.64 R38, c[0x0][0x528] ;  /* 0x00014a00ff267b82 */ /* 0x000f220000000a00 */
        /* <DEDUP_REMOVED lines=26> */
[----:B------:R-:W-:Y:S02]  /*04d0*/  LEA.HI.X R27, R2, R29, R27, 0x2, P0 ;  /* 0x0000001d021b7211 */ /* 0x000fe400000f141b */
[----:B------:R-:W-:Y:S02]  /*04e0*/  CS2R R28, SRZ ;  /* 0x00000000001c7805 */ /* 0x000fe4000001ff00 */
[----:B------:R-:W-:Y:S02]  /*04f0*/  LEA.HI.X R35, R35, R31, R8, 0x1, P2 ;  /* 0x0000001f23237211 */ /* 0x000fe400010f0c08 */
[----:B------:R-:W-:-:S02]  /*0500*/  LEA.HI.X R37, R37, R33, R6, 0x1, P3 ;  /* 0x0000002125257211 */ /* 0x000fc400018f0c06 */
[----:B------:R-:W-:Y:S01]  /*0510*/  LEA.HI.X R39, R13, R39, R0, 0x1, P4 ;  /* 0x000000270d277211 */ /* 0x000fe200020f0c00 */
[----:B------:R-:W-:Y:S06]  /*0520*/  @!P1 BRA `(.L_x_9988) ;  /* 0x0000001800589947 */ /* 0x000fec0003800000 */
[----:B------:R-:W0:Y:S01]  /*0530*/  S2UR UR5, SR_CgaCtaId ;  /* 0x00000000000579c3 */ /* 0x000e220000008800 */
[----:B------:R-:W1:Y:S01]  /*0540*/  S2R R31, SR_TID.X ;  /* 0x00000000001f7919 */ /* 0x000e620000002100 */
[----:B------:R-:W2:Y:S01]  /*0550*/  LDCU.64 UR6, c[0x0][0x3a0] ;  /* 0x00007400ff0677ac */ /* 0x000ea20008000a00 */
[----:B------:R-:W-:Y:S01]  /*0560*/  CS2R R28, SRZ ;  /* 0x00000000001c7805 */ /* 0x000fe2000001ff00 */
[----:B------:R-:W-:Y:S01]  /*0570*/  UMOV UR4, 0x400 ;  /* 0x0000040000047882 */ /* 0x000fe20000000000 */
[----:B------:R-:W3:Y:S03]  /*0580*/  LDCU UR8, c[0x0][0x394] ;  /* 0x00007280ff0877ac */ /* 0x000ee60008000800 */
[----:B------:R-:W4:Y:S01]  /*0590*/  LDC.64 R2, c[0x0][0x440] ;  /* 0x00011000ff027b82 */ /* 0x000f220000000a00 */
[----:B--2---:R-:W-:Y:S01]  /*05a0*/  IMAD.WIDE.U32 R32, R21, UR6, RZ ;  /* 0x0000000615207c25 */ /* 0x004fe2000f8e00ff */
[----:B0-----:R-:W-:-:S03]  /*05b0*/  ULEA UR4, UR5, UR4, 0x18 ;  /* 0x0000000405047291 */ /* 0x001fc6000f8ec0ff */
[----:B------:R-:W-:-:S03]  /*05c0*/  IMAD R0, R21, UR7, R33 ;  /* 0x0000000715007c24 */ /* 0x000fc6000f8e0221 */
[----:B------:R-:W-:Y:S02]  /*05d0*/  MOV R20, UR4 ;  /* 0x0000000400147c02 */ /* 0x000fe40008000f00 */
[C---:B----4-:R-:W-:Y:S02]  /*05e0*/  LEA R30, P0, R32.reuse, R2, 0x2 ;  /* 0x00000002201e7211 */ /* 0x050fe400078010ff */
[C---:B-1----:R-:W-:Y:S02]  /*05f0*/  LOP3.LUT R74, R31.reuse, 0x1f, RZ, 0xc0, !PT ;  /* 0x0000001f1f4a7812 */ /* 0x042fe400078ec0ff */
[----:B------:R-:W-:Y:S02]  /*0600*/  LEA.HI.X R32, R32, R3, R0, 0x2, P0 ;  /* 0x0000000320207211 */ /* 0x000fe400000f1400 */
[C---:B------:R-:W-:Y:S02]  /*0610*/  IADD3 R33, PT, PT, R31.reuse, 0x200, RZ ;  /* 0x000002001f217810 */ /* 0x040fe40007ffe0ff */
[----:B---3--:R-:W-:-:S07]  /*0620*/  LEA R76, R31, R20, 0x2 ;  /* 0x000000141f4c7211 */ /* 0x008fce00078e10ff */
.L_x_9996:
[----:B------:R-:W-:Y:S01]  /*0630*/  BAR.SYNC.DEFER_BLOCKING 0x0 ;  /* 0x0000000000007b1d */ /* 0x000fe20000010000 */
[----:B0-----:R-:W-:-:S05]  /*0640*/  IMAD.WIDE.U32 R2, R31, 0x8, R34 ;  /* 0x000000081f027825 */ /* 0x001fca00078e0022 */
[----:B------:R-:W0:Y:S01]  /*0650*/  S2R R41, SR_LANEID ;  /* 0x0000000000297919 */ /* 0x000e220000000000 */
[----:B------:R-:W-:Y:S01]  /*0660*/  IMAD.WIDE.U32 R8, R31, 0x8, R36 ;  /* 0x000000081f087825 */ /* 0x000fe200078e0024 */
[----:B------:R-:W1:Y:S01]  /*0670*/  LDCU UR7, c[0x0][0x38c] ;  /* 0x00007180ff0777ac */ /* 0x000e620008000800 */
[----:B------:R-:W2:Y:S01]  /*0680*/  LDG.E.64 R6, desc[UR16][R2.64] ;  /* 0x0000001002067981 */ /* 0x000ea2000c1e1b00 */
[----:B0-----:R-:W-:-:S05]  /*0690*/  LEA R40, R41, R20, 0x3 ;  /* 0x0000001429287211 */ /* 0x001fca00078e18ff */
[----:B--2---:R-:W-:Y:S01]  /*06a0*/  STS.64 [R40], R6 ;  /* 0x0000000628007388 */ /* 0x004fe20000000a00 */
[----:B------:R-:W-:-:S03]  /*06b0*/  NOP ;  /* 0x0000000000007918 */ /* 0x000fc60000000000 */
[----:B------:R-:W0:Y:S01]  /*06c0*/  LDS.64 R42, [R40] ;  /* 0x00000000282a7984 */ /* 0x000e220000000a00 */
[----:B------:R-:W-:Y:S06]  /*06d0*/  BAR.SYNC.DEFER_BLOCKING 0x0 ;  /* 0x0000000000007b1d */ /* 0x000fec0000010000 */
[----:B------:R-:W2:Y:S01]  /*06e0*/  LDG.E.64 R8, desc[UR16][R8.64] ;  /* 0x0000001008087981 */ /* 0x000ea2000c1e1b00 */
[----:B------:R-:W-:-:S03]  /*06f0*/  IMAD.WIDE.U32 R10, R31, 0x8, R38 ;  /* 0x000000081f0a7825 */ /* 0x000fc600078e0026 */
[----:B--2---:R-:W-:Y:S01]  /*0700*/  STS.64 [R40], R8 ;  /* 0x0000000828007388 */ /* 0x004fe20000000a00 */
[----:B------:R-:W-:-:S03]  /*0710*/  NOP ;  /* 0x0000000000007918 */ /* 0x000fc60000000000 */
[----:B------:R-:W-:Y:S01]  /*0720*/  LDS.64 R2, [R40] ;  /* 0x0000000028027984 */ /* 0x000fe20000000a00 */
[----:B------:R-:W-:Y:S06]  /*0730*/  BAR.SYNC.DEFER_BLOCKING 0x0 ;  /* 0x0000000000007b1d */ /* 0x000fec0000010000 */
[----:B------:R-:W2:Y:S01]  /*0740*/  LDG.E.64 R10, desc[UR16][R10.64] ;  /* 0x000000100a0a7981 */ /* 0x000ea2000c1e1b00 */
[C---:B0-----:R-:W-:Y:S01]  /*0750*/  SHF.R.U64 R46, R42.reuse, 0x10, R43 ;  /* 0x000000102a2e7819 */ /* 0x041fe2000000122b */
[----:B-1----:R-:W-:Y:S01]  /*0760*/  UISETP.GE.AND UP0, UPT, UR7, 0x1, UPT ;  /* 0x000000010700788c */ /* 0x002fe2000bf06270 */
[----:B------:R-:W-:Y:S01]  /*0770*/  SHF.L.U32 R42, R42, 0x10, RZ ;  /* 0x000000102a2a7819 */ /* 0x000fe200000006ff */
[----:B------:R-:W-:Y:S01]  /*0780*/  HFMA2 R62, -RZ, RZ, 0, 0 ;  /* 0x00000000ff3e7431 */ /* 0x000fe200000001ff */
[----:B------:R-:W-:-:S02]  /*0790*/  SHF.L.U32 R46, R46, 0x10, RZ ;  /* 0x000000102e2e7819 */ /* 0x000fc400000006ff */
[----:B------:R-:W-:Y:S02]  /*07a0*/  CS2R R48, SRZ ;  /* 0x0000000000307805 */ /* 0x000fe4000001ff00 */
[----:B------:R-:W-:Y:S01]  /*07b0*/  SHF.R.U32.HI R50, RZ, 0x10, R43 ;  /* 0x00000010ff327819 */ /* 0x000fe2000001162b */
[----:B------:R-:W-:Y:S01]  /*07c0*/  IMAD.U32 R43, R43, 0x10000, RZ ;  /* 0x000100002b2b7824 */ /* 0x000fe200078e00ff */
[----:B------:R-:W-:Y:S01]  /*07d0*/  MOV R45, RZ ;  /* 0x000000ff002d7202 */ /* 0x000fe20000000f00 */
[----:B------:R-:W-:Y:S02]  /*07e0*/  UIADD3 UR9, UPT, UPT, UR8, -0x1, URZ ;  /* 0xffffffff08097890 */ /* 0x000fe4000fffe0ff */
[----:B------:R-:W-:Y:S01]  /*07f0*/  IMAD.U32 R50, R50, 0x10000, RZ ;  /* 0x0001000032327824 */ /* 0x000fe200078e00ff */
[----:B--2---:R-:W-:Y:S01]  /*0800*/  STS.64 [R40], R10 ;  /* 0x0000000a28007388 */ /* 0x004fe20000000a00 */
[----:B------:R-:W-:-:S03]  /*0810*/  NOP ;  /* 0x0000000000007918 */ /* 0x000fc60000000000 */
[----:B------:R-:W0:Y:S02]  /*0820*/  LDS.64 R6, [R40] ;  /* 0x0000000028067984 */ /* 0x000e240000000a00 */
[C-C-:B0-----:R-:W-:Y:S02]  /*0830*/  SHF.R.U64 R47, R6.reuse, 0x10, R7.reuse ;  /* 0x00000010062f7819 */ /* 0x141fe40000001207 */
[----:B------:R-:W-:Y:S02]  /*0840*/  SHF.L.U32 R0, R6, 0x10, RZ ;  /* 0x0000001006007819 */ /* 0x000fe400000006ff */
[----:B------:R-:W-:Y:S02]  /*0850*/  SHF.L.U32 R47, R47, 0x10, RZ ;  /* 0x000000102f2f7819 */ /* 0x000fe400000006ff */
[----:B------:R-:W-:Y:S01]  /*0860*/  SHF.R.U32.HI R51, RZ, 0x10, R7 ;  /* 0x00000010ff337819 */ /* 0x000fe20000011607 */
        /* <DEDUP_REMOVED lines=12> */
[----:B------:R-:W0:Y:S01]  /*0930*/  LDC R6, c[0x0][0x394] ;  /* 0x0000e500ff067b82 */ /* 0x000e220000000800 */
[C-C-:B------:R-:W-:Y:S01]  /*0940*/  SHF.R.U64 R69, R2.reuse, 0x10, R3.reuse ;  /* 0x0000001002457819 */ /* 0x140fe20000001203 */
[----:B------:R-:W-:Y:S01]  /*0950*/  USHF.L.U32 UR4, UR9, 0x8, URZ ;  /* 0x0000000809047899 */ /* 0x000fe200080006ff */
[----:B------:R-:W-:Y:S01]  /*0960*/  SHF.R.U32.HI R67, RZ, 0x10, R3 ;  /* 0x00000010ff437819 */ /* 0x000fe20000011603 */
[----:B------:R-:W-:Y:S01]  /*0970*/  UIADD3 UR5, UPT, UPT, UR8, -0x2, URZ ;  /* 0xfffffffe08057890 */ /* 0x000fe2000fffe0ff */
[----:B------:R-:W-:Y:S01]  /*0980*/  SHF.L.U32 R61, R2, 0x10, RZ ;  /* 0x00000010023d7819 */ /* 0x000fe200000006ff */
[----:B------:R-:W-:Y:S01]  /*0990*/  ULOP3.LUT UR4, UR4, 0x100, URZ, 0xc0, !UPT ;  /* 0x0000010004047892 */ /* 0x000fe2000f8ec0ff */
[----:B------:R-:W-:Y:S01]  /*09a0*/  SHF.L.U32 R3, R3, 0x10, RZ ;  /* 0x0000001003037819 */ /* 0x000fe200000006ff */
[----:B------:R-:W1:Y:S01]  /*09b0*/  LDC.64 R10, c[0x0][0x3a8] ;  /* 0x0000ea00ff0a7b82 */ /* 0x000e620000000a00 */
[----:B------:R-:W-:Y:S01]  /*09c0*/  SHF.L.U32 R69, R69, 0x10, RZ ;  /* 0x0000001045457819 */ /* 0x000fe200000006ff */
[----:B------:R-:W-:Y:S01]  /*09d0*/  IMAD.U32 R67, R67, 0x10000, RZ ;  /* 0x0001000043437824 */ /* 0x000fe200078e00ff */
[----:B------:R-:W-:Y:S01]  /*09e0*/  UIMAD UR5, UR5, UR7, URZ ;  /* 0x00000007050572a4 */ /* 0x000fe2000f8e02ff */
[--C-:B------:R-:W-:Y:S01]  /*09f0*/  FADD.FTZ R61, R61, R22.reuse ;  /* 0x000000163d3d7221 */ /* 0x100fe20000010000 */
[----:B------:R-:W-:Y:S01]  /*0a00*/  USHF.L.U32 UR6, UR8, 0xa, URZ ;  /* 0x0000000a08067899 */ /* 0x000fe200080006ff */
[--C-:B------:R-:W-:Y:S01]  /*0a10*/  FADD.FTZ R60, R3, R22.reuse ;  /* 0x00000016033c7221 */ /* 0x100fe20000010000 */
[--C-:B------:R-:W-:Y:S01]  /*0a20*/  FADD.FTZ R69, R69, R22.reuse ;  /* 0x0000001645457221 */ /* 0x100fe20000010000 */
[----:B------:R-:W2:Y:S01]  /*0a30*/  LDC.64 R8, c[0x0][0x3c0] ;  /* 0x0000f000ff087b82 */ /* 0x000ea20000000a00 */
[----:B------:R-:W-:Y:S01]  /*0a40*/  FADD.FTZ R67, R67, R22 ;  /* 0x0000001643437221 */ /* 0x000fe20000010000 */
[----:B------:R-:W-:Y:S01]  /*0a50*/  ULOP3.LUT UR6, UR6, 0x400, URZ, 0xc0, !UPT ;  /* 0x0000040006067892 */ /* 0x000fe2000f8ec0ff */
[----:B------:R-:W-:Y:S01]  /*0a60*/  ISETP.NE.AND P1, PT, R31, RZ, PT ;  /* 0x000000ff1f00720c */ /* 0x000fe20003f25270 */
[----:B------:R-:W-:Y:S01]  /*0a70*/  IMAD.MOV.U32 R54, RZ, RZ, R32 ;  /* 0x000000ffff367224 */ /* 0x000fe200078e0020 */
[----:B------:R-:W-:Y:S01]  /*0a80*/  IADD3 R52, PT, PT, R20, 0xbc8, RZ ;  /* 0x00000bc814347810 */ /* 0x000fe20007ffe0ff */
[----:B------:R-:W-:Y:S01]  /*0a90*/  FMUL.FTZ R68, R61, R42 ;  /* 0x0000002a3d447220 */ /* 0x000fe20000410000 */
[----:B------:R-:W-:Y:S01]  /*0aa0*/  MOV R49, RZ ;  /* 0x000000ff00317202 */ /* 0x000fe20000000f00 */
[----:B------:R-:W3:Y:S01]  /*0ab0*/  LDC R78, c[0x0][0x394] ;  /* 0x0000e500ff4e7b82 */ /* 0x000ee20000000800 */
[----:B0-----:R-:W-:Y:S01]  /*0ac0*/  ISETP.LE.AND P0, PT, R6, UR8, PT ;  /* 0x0000000806007c0c */ /* 0x001fe2000bf03270 */
[----:B------:R-:W-:Y:S01]  /*0ad0*/  FMUL.FTZ R66, R60, R43 ;  /* 0x0000002b3c427220 */ /* 0x000fe20000410000 */
[----:B------:R-:W-:Y:S01]  /*0ae0*/  MOV R53, R30 ;  /* 0x0000001e00357202 */ /* 0x000fe20000000f00 */
[----:B------:R-:W-:Y:S01]  /*0af0*/  FMUL.FTZ R63, R69, R46 ;  /* 0x0000002e453f7220 */ /* 0x000fe20000410000 */
[----:B------:R-:W-:Y:S01]  /*0b00*/  MOV R55, R24 ;  /* 0x0000001800377202 */ /* 0x000fe20000000f00 */
[----:B------:R-:W-:Y:S01]  /*0b10*/  UIADD3 UR10, UPT, UPT, -UR7, URZ, URZ ;  /* 0x000000ff070a7290 */ /* 0x000fe2000fffe1ff */
[----:B------:R-:W-:Y:S01]  /*0b20*/  MOV R56, R25 ;  /* 0x0000001900387202 */ /* 0x000fe20000000f00 */
[----:B------:R-:W0:Y:S01]  /*0b30*/  LDC.64 R6, c[0x0][0x3e0] ;  /* 0x0000f800ff067b82 */ /* 0x000e220000000a00 */
[----:B-1----:R-:W-:Y:S01]  /*0b40*/  SHF.L.U64.HI R71, R10, 0x2, R11 ;  /* 0x000000020a477819 */ /* 0x002fe2000001020b */
[----:B------:R-:W-:Y:S01]  /*0b50*/  FMUL.FTZ R11, R67, R50 ;  /* 0x00000032430b7220 */ /* 0x000fe20000410000 */
[----:B------:R-:W-:Y:S01]  /*0b60*/  MOV R57, R26 ;  /* 0x0000001a00397202 */ /* 0x000fe20000000f00 */
[----:B------:R-:W1:Y:S01]  /*0b70*/  LDCU UR11, c[0x0][0x394] ;  /* 0x00007280ff0b77ac */ /* 0x000e620008000800 */
[----:B------:R-:W-:-:S02]  /*0b80*/  MOV R58, R27 ;  /* 0x0000001b003a7202 */ /* 0x000fc40000000f00 */
[----:B------:R-:W-:Y:S01]  /*0b90*/  MOV R59, R20 ;  /* 0x00000014003b7202 */ /* 0x000fe20000000f00 */
[----:B------:R-:W-:Y:S01]  /*0ba0*/  ULOP3.LUT UR6, UR6, 0x348, URZ, 0xfc, !UPT ;  /* 0x0000034806067892 */ /* 0x000fe2000f8efcff */
[----:B--2---:R-:W-:Y:S02]  /*0bb0*/  SHF.L.U64.HI R9, R8, 0x2, R9 ;  /* 0x0000000208097819 */ /* 0x004fe40000010209 */
[----:B------:R-:W-:Y:S02]  /*0bc0*/  ISETP.EQ.AND P0, PT, R31, RZ, !P0 ;  /* 0x000000ff1f00720c */ /* 0x000fe40004702270 */
[----:B------:R-:W-:Y:S02]  /*0bd0*/  MOV R64, UR4 ;  /* 0x0000000400407c02 */ /* 0x000fe40008000f00 */
[----:B------:R-:W-:Y:S02]  /*0be0*/  MOV R65, UR5 ;  /* 0x0000000500417c02 */ /* 0x000fe40008000f00 */
[----:B01-3--:R-:W-:-:S07]  /*0bf0*/  SHF.L.U64.HI R7, R6, 0x2, R7 ;  /* 0x0000000206077819 */ /* 0x00bfce0000010207 */
.L_x_9995:
[----:B------:R-:W-:Y:S02]  /*0c00*/  MOV R2, R53 ;  /* 0x0000003500027202 */ /* 0x000fe40000000f00 */
[----:B------:R-:W-:-:S05]  /*0c10*/  MOV R3, R54 ;  /* 0x0000003600037202 */ /* 0x000fca0000000f00 */
[----:B------:R0:W2:Y:S01]  /*0c20*/  LDG.E R70, desc[UR16][R2.64] ;  /* 0x0000001002467981 */ /* 0x0000a2000c1e1900 */
[----:B------:R-:W-:Y:S01]  /*0c30*/  IMAD.MOV.U32 R12, RZ, RZ, R57 ;  /* 0x000000ffff0c7224 */ /* 0x000fe200078e0039 */
[----:B------:R-:W-:-:S05]  /*0c40*/  MOV R13, R58 ;  /* 0x0000003a000d7202 */ /* 0x000fca0000000f00 */
[----:B------:R-:W3:Y:S01]  /*0c50*/  LDG.E R12, desc[UR16][R12.64] ;  /* 0x000000100c0c7981 */ /* 0x000ee2000c1e1900 */
[----:B0-----:R-:W-:Y:S02]  /*0c60*/  MOV R2, R55 ;  /* 0x0000003700027202 */ /* 0x001fe40000000f00 */
        /* <DEDUP_REMOVED lines=28> */
.L_x_9991:
[----:B------:R1:W4:Y:S02]  /*0e30*/  LDS R81, [R76+0xb4c] ;  /* 0x000b4c004c517984 */ /* 0x0003240000000800 */
.L_x_9992:
[----:B------:R-:W-:Y:S05]  /*0e40*/  BSYNC.RECONVERGENT B0 ;  /* 0x0000000000007941 */ /* 0x000fea0003800200 */
.L_x_9990:
[----:B------:R-:W-:Y:S01]  /*0e50*/  UISETP.NE.AND UP0, UPT, UR8, 0x1, UPT ;  /* 0x000000010800788c */ /* 0x000fe2000bf05270 */
[----:B------:R-:W-:-:S05]  /*0e60*/  MOV R83, RZ ;  /* 0x000000ff00537202 */ /* 0x000fca0000000f00 */
[----:B------:R-:W-:-:S04]  /*0e70*/  PLOP3.LUT P1, PT, PT, PT, UP0, 0x80, 0x8 ;  /* 0x000000000008781c */ /* 0x000fc80003f2f008 */
[----:B------:R-:W-:-:S13]  /*0e80*/  ISETP.NE.OR P1, PT, R31, RZ, !P1 ;  /* 0x000000ff1f00720c */ /* 0x000fda0004f25670 */
[----:B------:R-:W-:-:S05]  /*0e90*/  @!P1 IMAD.WIDE R2, R65, 0x8, R4 ;  /* 0x0000000841029825 */ /* 0x000fca00078e0204 */
[----:B------:R5:W5:Y:S01]  /*0ea0*/  @!P1 LDG.E R83, desc[UR16][R2.64+0x4] ;  /* 0x0000041002539981 */ /* 0x000b62000c1e1900 */
[C---:B---34-:R-:W-:Y:S01]  /*0eb0*/  FMUL.FTZ R12, R72.reuse, R81 ;  /* 0x00000051480c7220 */ /* 0x058fe20000410000 */
[----:B------:R-:W-:Y:S01]  /*0ec0*/  FFMA.FTZ R14, R72, R73, R75 ;  /* 0x00000049480e7223 */ /* 0x000fe2000001004b */
[----:B------:R-:W-:Y:S01]  /*0ed0*/  FFMA.FTZ R13, R68, R80, R63 ;  /* 0x00000050440d7223 */ /* 0x000fe2000001003f */
[C---:B------:R-:W-:Y:S01]  /*0ee0*/  ISETP.NE.AND P1, PT, R74.reuse, 0x1f, PT ;  /* 0x0000001f4a00780c */ /* 0x040fe20003f25270 */
[C---:B--2---:R-:W-:Y:S01]  /*0ef0*/  FMUL.FTZ R85, R15.reuse, R12 ;  /* 0x0000000c0f557220 */ /* 0x044fe20000410000 */
[C---:B------:R-:W-:Y:S01]  /*0f00*/  FFMA.FTZ R12, R15.reuse, R14, R82 ;  /* 0x0000000e0f0c7223 */ /* 0x040fe20000010052 */
[----:B------:R-:W-:Y:S01]  /*0f10*/  FFMA.FTZ R13, R15, R13, R66 ;  /* 0x0000000d0f0d7223 */ /* 0x000fe20000010042 */
[----:B------:R-:W-:Y:S01]  /*0f20*/  ISETP.GT.U32.AND P2, PT, R74, 0x1d, PT ;  /* 0x0000001d4a00780c */ /* 0x000fe20003f44070 */
[C---:B------:R-:W-:Y:S01]  /*0f30*/  FMUL.FTZ R14, R80.reuse, R85 ;  /* 0x00000055500e7220 */ /* 0x040fe20000410000 */
[----:B0-----:R-:W-:Y:S01]  /*0f40*/  FFMA.FTZ R84, R80, R12, R79 ;  /* 0x0000000c50547223 */ /* 0x001fe2000001004f */
[C---:B------:R-:W-:Y:S01]  /*0f50*/  FFMA.FTZ R85, R72.reuse, R13, R11 ;  /* 0x0000000d48557223 */ /* 0x040fe2000001000b */
[----:B-----5:R-:W-:Y:S01]  /*0f60*/  FMUL.FTZ R2, R77, R80 ;  /* 0x000000504d027220 */ /* 0x020fe20000410000 */
[----:B------:R-:W-:Y:S01]  /*0f70*/  ISETP.GT.AND P3, PT, R41, 0x17, PT ;  /* 0x000000172900780c */ /* 0x000fe20003f64270 */
[----:B------:R-:W0:Y:S01]  /*0f80*/  SHFL.DOWN PT, R87, R14, 0x1, 0x1f ;  /* 0x08201f000e577f89 */ /* 0x000e2200000e0000 */
[----:B------:R-:W-:Y:S01]  /*0f90*/  MOV R3, R84 ;  /* 0x0000005400037202 */ /* 0x000fe20000000f00 */
[----:B------:R-:W-:Y:S01]  /*0fa0*/  FMUL.FTZ R13, R15, R2 ;  /* 0x000000020f0d7220 */ /* 0x000fe20000410000 */
[----:B------:R-:W-:Y:S01]  /*0fb0*/  ISETP.NE.AND P4, PT, R31, RZ, PT ;  /* 0x000000ff1f00720c */ /* 0x000fe20003f85270 */
[----:B------:R-:W2:Y:S01]  /*0fc0*/  SHFL.DOWN PT, R88, R84, 0x1, 0x1f ;  /* 0x08201f0054587f89 */ /* 0x000ea200000e0000 */
[----:B------:R-:W-:Y:S01]  /*0fd0*/  BSSY.RECONVERGENT B0, `(.L_x_9993) ;  /* 0x00000a1000007945 */ /* 0x000fe20003800200 */
[----:B------:R-:W-:-:S02]  /*0fe0*/  FMUL.FTZ R2, R72, R13 ;  /* 0x0000000d48027220 */ /* 0x000fc40000410000 */
[----:B------:R-:W3:Y:S04]  /*0ff0*/  SHFL.UP PT, R12, R85, 0x1, RZ ;  /* 0x04200000550c7989 */ /* 0x000ee800000e00ff */
[----:B------:R-:W4:Y:S01]  /*1000*/  SHFL.UP PT, R13, R2, 0x1, RZ ;  /* 0x04200000020d7989 */ /* 0x000f2200000e00ff */
[----:B0-----:R-:W-:Y:S01]  /*1010*/  @P1 FMUL.FTZ R86, R87, R14 ;  /* 0x0000000e57561220 */ /* 0x001fe20000410000 */
[----:B--2---:R-:W-:-:S04]  /*1020*/  @P1 FFMA.FTZ R3, R14, R88, R3 ;  /* 0x000000580e031223 */ /* 0x004fc80000010003 */
[----:B------:R-:W-:Y:S02]  /*1030*/  @P1 MOV R14, R86 ;  /* 0x00000056000e1202 */ /* 0x000fe40000000f00 */
[----:B------:R-:W-:Y:S01]  /*1040*/  ISETP.GE.AND P1, PT, R41, 0x1, PT ;  /* 0x000000012900780c */ /* 0x000fe20003f26270 */
        /* <DEDUP_REMOVED lines=16> */
[----:B------:R-:W-:Y:S01]  /*1150*/  ISETP.GE.AND P1, PT, R41, 0x4, PT ;  /* 0x000000042900780c */ /* 0x000fe20003f26270 */
[----:B------:R-:W2:Y:S04]  /*1160*/  SHFL.DOWN PT, R85, R3, 0x4, 0x1f ;  /* 0x08801f0003557f89 */ /* 0x000ea800000e0000 */
[----:B------:R-:W3:Y:S04]  /*1170*/  SHFL.UP PT, R12, R87, 0x4, RZ ;  /* 0x04800000570c7989 */ /* 0x000ee800000e00ff */
[----:B------:R-:W4:Y:S01]  /*1180*/  SHFL.UP PT, R13, R2, 0x4, RZ ;  /* 0x04800000020d7989 */ /* 0x000f2200000e00ff */
[C---:B0-----:R-:W-:Y:S01]  /*1190*/  @!P2 FMUL.FTZ R84, R14.reuse, R89 ;  /* 0x000000590e54a220 */ /* 0x041fe20000410000 */
[----:B--2---:R-:W-:-:S03]  /*11a0*/  @!P2 FFMA.FTZ R3, R14, R85, R3 ;  /* 0x000000550e03a223 */ /* 0x004fc60000010003 */
[----:B------:R-:W-:Y:S01]  /*11b0*/  @!P2 IMAD.MOV.U32 R14, RZ, RZ, R84 ;  /* 0x000000ffff0ea224 */ /* 0x000fe200078e0054 */
[----:B------:R-:W-:Y:S01]  /*11c0*/  ISETP.GT.U32.AND P2, PT, R74, 0x17, PT ;  /* 0x000000174a00780c */ /* 0x000fe20003f44070 */
[C---:B---3--:R-:W-:Y:S01]  /*11d0*/  FFMA.FTZ R12, R2.reuse, R12, R87 ;  /* 0x0000000c020c7223 */ /* 0x048fe20000010057 */
[----:B------:R-:W0:Y:S01]  /*11e0*/  SHFL.DOWN PT, R88, R3, 0x8, 0x1f ;  /* 0x09001f0003587f89 */ /* 0x000e2200000e0000 */
[----:B----4-:R-:W-:-:S03]  /*11f0*/  @P1 FMUL.FTZ R2, R2, R13 ;  /* 0x0000000d02021220 */ /* 0x010fc60000410000 */
[----:B------:R-:W2:Y:S01]  /*1200*/  SHFL.DOWN PT, R89, R14, 0x8, 0x1f ;  /* 0x09001f000e597f89 */ /* 0x000ea200000e0000 */
[----:B------:R-:W-:Y:S01]  /*1210*/  FSEL R85, R87, R12, !P1 ;  /* 0x0000000c57557208 */ /* 0x000fe20004800000 */
[----:B------:R-:W-:Y:S01]  /*1220*/  HFMA2 R12, -RZ, RZ, 1.875, 0 ;  /* 0x3f800000ff0c7431 */ /* 0x000fe200000001ff */
[----:B------:R-:W-:Y:S01]  /*1230*/  MOV R13, RZ ;  /* 0x000000ff000d7202 */ /* 0x000fe20000000f00 */
[----:B------:R-:W-:Y:S01]  /*1240*/  SHFL.UP PT, R87, R2, 0x8, RZ ;  /* 0x0500000002577989 */ /* 0x000fe200000e00ff */
[----:B------:R-:W-:-:S03]  /*1250*/  ISETP.GE.AND P1, PT, R41, 0x8, PT ;  /* 0x000000082900780c */ /* 0x000fc60003f26270 */
[----:B------:R-:W3:Y:S04]  /*1260*/  SHFL.UP PT, R84, R85, 0x8, RZ ;  /* 0x0500000055547989 */ /* 0x000ee800000e00ff */
[----:B------:R-:W-:Y:S01]  /*1270*/  @P0 LDS.64 R12, [R52] ;  /* 0x00000000340c0984 */ /* 0x000fe20000000a00 */
[C---:B0-----:R-:W-:Y:S01]  /*1280*/  @!P2 FFMA.FTZ R3, R14.reuse, R88, R3 ;  /* 0x000000580e03a223 */ /* 0x041fe20000010003 */
[----:B--2---:R-:W-:-:S04]  /*1290*/  @!P2 FMUL.FTZ R86, R14, R89 ;  /* 0x000000590e56a220 */ /* 0x004fc80000410000 */
[----:B------:R-:W0:Y:S01]  /*12a0*/  SHFL.DOWN PT, R88, R3, 0x10, 0x1f ;  /* 0x0a001f0003587f89 */ /* 0x000e2200000e0000 */
[----:B------:R-:W-:Y:S02]  /*12b0*/  @!P2 MOV R14, R86 ;  /* 0x00000056000ea202 */ /* 0x000fe40000000f00 */
[----:B------:R-:W-:Y:S01]  /*12c0*/  ISETP.GT.U32.AND P2, PT, R74, 0xf, PT ;  /* 0x0000000f4a00780c */ /* 0x000fe20003f44070 */
[C---:B---3--:R-:W-:Y:S01]  /*12d0*/  FFMA.FTZ R84, R2.reuse, R84, R85 ;  /* 0x0000005402547223 */ /* 0x048fe20000010055 */
[----:B------:R-:W-:Y:S01]  /*12e0*/  @P1 FMUL.FTZ R2, R2, R87 ;  /* 0x0000005702021220 */ /* 0x000fe20000410000 */
[----:B------:R-:W2:Y:S03]  /*12f0*/  SHFL.DOWN PT, R89, R14, 0x10, 0x1f ;  /* 0x0a001f000e597f89 */ /* 0x000ea600000e0000 */
[----:B------:R-:W-:Y:S01]  /*1300*/  FSEL R85, R85, R84, !P1 ;  /* 0x0000005455557208 */ /* 0x000fe20004800000 */
[----:B------:R-:W-:Y:S01]  /*1310*/  SHFL.UP PT, R87, R2, 0x10, RZ ;  /* 0x0600000002577989 */ /* 0x000fe200000e00ff */
[----:B------:R-:W-:-:S03]  /*1320*/  ISETP.GE.AND P1, PT, R41, 0x10, PT ;  /* 0x000000102900780c */ /* 0x000fc60003f26270 */
[----:B------:R-:W3:Y:S02]  /*1330*/  SHFL.UP PT, R84, R85, 0x10, RZ ;  /* 0x0600000055547989 */ /* 0x000ee400000e00ff */
[C---:B0-----:R-:W-:Y:S02]  /*1340*/  @!P2 FFMA.FTZ R3, R14.reuse, R88, R3 ;  /* 0x000000580e03a223 */ /* 0x041fe40000010003 */
[----:B------:R-:W-:Y:S01]  /*1350*/  SHFL.IDX PT, R90, R13, RZ, 0x1f ;  /* 0x00001fff0d5a7589 */ /* 0x000fe200000e0000 */
[----:B--2---:R-:W-:-:S03]  /*1360*/  @!P2 FMUL.FTZ R86, R14, R89 ;  /* 0x000000590e56a220 */ /* 0x004fc60000410000 */
[----:B------:R-:W-:Y:S02]  /*1370*/  SHFL.DOWN PT, R89, R3, 0x1, 0x1f ;  /* 0x08201f0003597f89 */ /* 0x000fe400000e0000 */
[----:B------:R-:W-:Y:S02]  /*1380*/  @!P2 MOV R14, R86 ;  /* 0x00000056000ea202 */ /* 0x000fe40000000f00 */
[----:B------:R-:W-:Y:S01]  /*1390*/  SHFL.IDX PT, R3, R3, RZ, 0x1f ;  /* 0x00001fff03037589 */ /* 0x000fe200000e0000 */
[----:B------:R-:W-:Y:S01]  /*13a0*/  ISETP.NE.AND P2, PT, R31, 0x1f, PT ;  /* 0x0000001f1f00780c */ /* 0x000fe20003f45270 */
[C---:B---3--:R-:W-:Y:S01]  /*13b0*/  FFMA.FTZ R84, R2.reuse, R84, R85 ;  /* 0x0000005402547223 */ /* 0x048fe20000010055 */
[----:B------:R-:W-:Y:S01]  /*13c0*/  @P1 FMUL.FTZ R2, R2, R87 ;  /* 0x0000005702021220 */ /* 0x000fe20000410000 */
[----:B------:R-:W0:Y:S03]  /*13d0*/  SHFL.DOWN PT, R88, R14, 0x1, 0x1f ;  /* 0x08201f000e587f89 */ /* 0x000e2600000e0000 */
[----:B------:R-:W-:Y:S01]  /*13e0*/  FSEL R84, R85, R84, !P1 ;  /* 0x0000005455547208 */ /* 0x000fe20004800000 */
[----:B------:R-:W2:Y:S01]  /*13f0*/  SHFL.IDX PT, R14, R14, RZ, 0x1f ;  /* 0x00001fff0e0e7589 */ /* 0x000ea200000e0000 */
[----:B------:R-:W-:-:S03]  /*1400*/  ISETP.NE.AND P1, PT, R31, RZ, PT ;  /* 0x000000ff1f00720c */ /* 0x000fc60003f25270 */
[----:B------:R-:W-:Y:S04]  /*1410*/  SHFL.UP PT, R2, R2, 0x1, RZ ;  /* 0x0420000002027989 */ /* 0x000fe800000e00ff */
[----:B------:R-:W-:Y:S01]  /*1420*/  SHFL.UP PT, R85, R84, 0x1, RZ ;  /* 0x0420000054557989 */ /* 0x000fe200000e00ff */
[----:B0-----:R-:W-:Y:S01]  /*1430*/  @P2 FFMA.FTZ R90, R88, R90, R89 ;  /* 0x0000005a585a2223 */ /* 0x001fe20000010059 */
[----:B------:R-:W-:-:S03]  /*1440*/  ISETP.GT.AND P2, PT, R41, 0x1e, PT ;  /* 0x0000001e2900780c */ /* 0x000fc60003f44270 */
[----:B------:R-:W-:Y:S01]  /*1450*/  FFMA.FTZ R73, R90, R81, R73 ;  /* 0x000000515a497223 */ /* 0x000fe20000010049 */
[C---:B--2---:R-:W-:Y:S01]  /*1460*/  FFMA.FTZ R13, R14.reuse, R13, R3 ;  /* 0x0000000d0e0d7223 */ /* 0x044fe20000010003 */
[----:B------:R-:W-:Y:S02]  /*1470*/  FMUL.FTZ R12, R14, R12 ;  /* 0x0000000c0e0c7220 */ /* 0x000fe40000410000 */
[----:B------:R-:W-:-:S03]  /*1480*/  FFMA.FTZ R75, R72, R73, R75 ;  /* 0x00000049484b7223 */ /* 0x000fc6000001004b */
[----:B------:R0:W-:Y:S01]  /*1490*/  @!P4 STS.64 [R52], R12 ;  /* 0x0000000c3400c388 */ /* 0x0001e20000000a00 */
[----:B------:R-:W-:-:S04]  /*14a0*/  FMUL.FTZ R87, R60, R75 ;  /* 0x0000004b3c577220 */ /* 0x000fc80000410000 */
[----:B------:R-:W-:Y:S01]  /*14b0*/  FADD.FTZ R18, R87, R18 ;  /* 0x0000001257127221 */ /* 0x000fe20000010000 */
[----:B0-----:R-:W-:Y:S01]  /*14c0*/  FMUL.FTZ R13, R70, R75 ;  /* 0x0000004b460d7220 */ /* 0x001fe20000410000 */
[----:B------:R-:W0:Y:S02]  /*14d0*/  SHFL.IDX PT, R86, R83, RZ, 0x1f ;  /* 0x00001fff53567589 */ /* 0x000e2400000e0000 */
[----:B0-----:R-:W-:-:S04]  /*14e0*/  @P1 FFMA.FTZ R86, R2, R86, R85 ;  /* 0x0000005602561223 */ /* 0x001fc80000010055 */
[----:B------:R-:W-:Y:S01]  /*14f0*/  FFMA.FTZ R81, R77, R86, R68 ;  /* 0x000000564d517223 */ /* 0x000fe20000010044 */
[----:B------:R-:W-:-:S03]  /*1500*/  FFMA.FTZ R77, R15, R75, R82 ;  /* 0x0000004b0f4d7223 */ /* 0x000fc60000010052 */
[C---:B------:R-:W-:Y:S01]  /*1510*/  FFMA.FTZ R82, R80.reuse, R81, R63 ;  /* 0x0000005150527223 */ /* 0x040fe2000001003f */
        /* <DEDUP_REMOVED lines=15> */
[----:B------:R-:W-:Y:S01]  /*1610*/  FADD.FTZ R16, R85, R16 ;  /* 0x0000001055107221 */ /* 0x000fe20000010000 */
[----:B------:R-:W-:Y:S01]  /*1620*/  FFMA.FTZ R86, R87, R72, R84 ;  /* 0x0000004857567223 */ /* 0x000fe20000010054 */
[----:B------:R-:W-:Y:S01]  /*1630*/  FFMA.FTZ R84, R51, R90, R88 ;  /* 0x0000005a33547223 */ /* 0x000fe20000010058 */
[C---:B------:R-:W-:Y:S01]  /*1640*/  FMUL.FTZ R3, R70.reuse, R77 ;  /* 0x0000004d46037220 */ /* 0x040fe20000410000 */
[C---:B------:R-:W-:Y:S01]  /*1650*/  FMUL.FTZ R12, R70.reuse, R79 ;  /* 0x0000004f460c7220 */ /* 0x040fe20000410000 */
[C---:B------:R-:W-:Y:S01]  /*1660*/  FFMA.FTZ R83, R15.reuse, R82, R86 ;  /* 0x000000520f537223 */ /* 0x040fe20000010056 */
[----:B------:R-:W-:Y:S01]  /*1670*/  FMUL.FTZ R85, R70, R73 ;  /* 0x0000004946557220 */ /* 0x000fe20000410000 */
[----:B------:R-:W0:Y:S01]  /*1680*/  SHFL.DOWN PT, R89, R84, 0x1, 0x1f ;  /* 0x08201f0054597f89 */ /* 0x000e2200000e0000 */
[----:B------:R-:W-:Y:S01]  /*1690*/  FADD.FTZ R19, R15, R19 ;  /* 0x000000130f137221 */ /* 0x000fe20000010000 */
[----:B------:R-:W-:Y:S01]  /*16a0*/  FMUL.FTZ R3, R80, R3 ;  /* 0x0000000350037220 */ /* 0x000fe20000410000 */
[----:B------:R-:W-:Y:S01]  /*16b0*/  FMUL.FTZ R72, R72, R13 ;  /* 0x0000000d48487220 */ /* 0x000fe20000410000 */
[----:B------:R-:W2:Y:S01]  /*16c0*/  SHFL.DOWN PT, R86, R83, 0x1, 0x1f ;  /* 0x08201f0053567f89 */ /* 0x000ea200000e0000 */
        /* <DEDUP_REMOVED lines=26> */
[----:B------:R-:W3:Y:S01]  /*1870*/  @!P2 S2R R86, SR_CgaCtaId ;  /* 0x000000000056a919 */ /* 0x000ee20000008800 */
[----:B------:R-:W-:Y:S01]  /*1880*/  @!P2 MOV R91, 0x400 ;  /* 0x00000400005ba802 */ /* 0x000fe20000000f00 */
[----:B0-----:R-:W-:Y:S01]  /*1890*/  @!P3 FADD.FTZ R84, R84, R89 ;  /* 0x000000595454b221 */ /* 0x001fe20000010000 */
[----:B--2---:R-:W-:-:S04]  /*18a0*/  @!P3 FADD.FTZ R83, R83, R88 ;  /* 0x000000585353b221 */ /* 0x004fc80000010000 */
[----:B------:R-:W0:Y:S01]  /*18b0*/  SHFL.DOWN PT, R89, R84, 0x10, 0x1f ;  /* 0x0a001f0054597f89 */ /* 0x000e2200000e0000 */
[----:B------:R-:W-:-:S03]  /*18c0*/  ISETP.GT.AND P3, PT, R41, 0xf, PT ;  /* 0x0000000f2900780c */ /* 0x000fc60003f64270 */
[----:B------:R-:W2:Y:S01]  /*18d0*/  SHFL.DOWN PT, R88, R83, 0x10, 0x1f ;  /* 0x0a001f0053587f89 */ /* 0x000ea200000e0000 */
[----:B---3--:R-:W-:Y:S01]  /*18e0*/  @!P2 LEA R20, R86, R91, 0x18 ;  /* 0x0000005b5614a211 */ /* 0x008fe200078ec0ff */
        /* <DEDUP_REMOVED lines=15> */
.L_x_9994:
[----:B------:R-:W-:Y:S05]  /*19e0*/  BSYNC.RECONVERGENT B0 ;  /* 0x0000000000007941 */ /* 0x000fea0003800200 */
.L_x_9993:
[----:B------:R-:W-:Y:S01]  /*19f0*/  UIADD3 UR10, UPT, UPT, UR10, 0x1, URZ ;  /* 0x000000010a0a7890 */ /* 0x000fe2000fffe0ff */
[----:B------:R-:W-:Y:S01]  /*1a00*/  LEA R57, P2, R6, R57, 0x2 ;  /* 0x0000003906397211 */ /* 0x000fe200078410ff */
[----:B------:R-:W-:Y:S01]  /*1a10*/  VIADD R64, R64, 0x1 ;  /* 0x0000000140407836 */ /* 0x000fe20000000000 */
[----:B------:R-:W-:Y:S01]  /*1a20*/  LEA R55, P3, R8, R55, 0x2 ;  /* 0x0000003708377211 */ /* 0x000fe200078610ff */
[----:B------:R-:W-:Y:S01]  /*1a30*/  UISETP.NE.AND UP0, UPT, UR10, URZ, UPT ;  /* 0x000000ff0a00728c */ /* 0x000fe2000bf05270 */
[----:B------:R-:W-:Y:S02]  /*1a40*/  LEA R53, P4, R10, R53, 0x2 ;  /* 0x000000350a357211 */ /* 0x000fe400078810ff */
[----:B01----:R-:W-:Y:S02]  /*1a50*/  IADD3 R59, PT, PT, R59, 0x4, RZ ;  /* 0x000000043b3b7810 */ /* 0x003fe40007ffe0ff */
[----:B------:R-:W-:Y:S02]  /*1a60*/  IADD3 R52, PT, PT, R52, 0x8, RZ ;  /* 0x0000000834347810 */ /* 0x000fe40007ffe0ff */
[----:B------:R-:W-:-:S02]  /*1a70*/  IADD3 R65, PT, PT, R65, 0x1, RZ ;  /* 0x0000000141417810 */ /* 0x000fc40007ffe0ff */
[----:B------:R-:W-:Y:S02]  /*1a80*/  IADD3.X R58, PT, PT, R58, R7, RZ, P2, !PT ;  /* 0x000000073a3a7210 */ /* 0x000fe400017fe4ff */
[----:B------:R-:W-:Y:S02]  /*1a90*/  IADD3.X R56, PT, PT, R56, R9, RZ, P3, !PT ;  /* 0x0000000938387210 */ /* 0x000fe40001ffe4ff */
[----:B------:R-:W-:Y:S01]  /*1aa0*/  IADD3.X R54, PT, PT, R54, R71, RZ, P4, !PT ;  /* 0x0000004736367210 */ /* 0x000fe200027fe4ff */
[----:B------:R-:W-:Y:S06]  /*1ab0*/  BRA.U UP0, `(.L_x_9995) ;  /* 0xfffffff100507547 */ /* 0x000fec000b83ffff */
.L_x_9989:
[----:B------:R-:W0:Y:S01]  /*1ac0*/  F2F.BF16.F32 R2, R16 ;  /* 0x0000001000027304 */ /* 0x000e220000202000 */
[----:B------:R-:W-:Y:S01]  /*1ad0*/  BAR.SYNC.DEFER_BLOCKING 0x0 ;  /* 0x0000000000007b1d */ /* 0x000fe20000010000 */
[----:B------:R-:W-:Y:S01]  /*1ae0*/  USHF.L.U32 UR6, UR9, 0x7, URZ ;  /* 0x0000000709067899 */ /* 0x000fe200080006ff */
[----:B------:R-:W-:Y:S01]  /*1af0*/  IADD3 R36, P1, PT, R36, -0x100, RZ ;  /* 0xffffff0024247810 */ /* 0x000fe20007f3e0ff */
[----:B------:R-:W-:Y:S01]  /*1b00*/  UISETP.GT.AND UP0, UPT, UR8, 0x1, UPT ;  /* 0x000000010800788c */ /* 0x000fe2000bf04270 */
[----:B------:R-:W-:Y:S01]  /*1b10*/  IADD3 R34, P2, PT, R34, -0x100, RZ ;  /* 0xffffff0022227810 */ /* 0x000fe20007f5e0ff */
[----:B------:R-:W-:-:S03]  /*1b20*/  USHF.R.S32.HI UR7, URZ, 0x1f, UR6 ;  /* 0x0000001fff077899 */ /* 0x000fc60008011406 */
[----:B------:R-:W1:Y:S01]  /*1b30*/  LDC.64 R10, c[0x0][0x500] ;  /* 0x00014000ff0a7b82 */ /* 0x000e620000000a00 */
[----:B------:R-:W-:Y:S01]  /*1b40*/  F2F.BF16.F32 R18, R18 ;  /* 0x0000001200127304 */ /* 0x000fe20000202000 */
[----:B------:R-:W2:Y:S01]  /*1b50*/  LDCU.64 UR10, c[0x0][0x4f8] ;  /* 0x00009f00ff0a77ac */ /* 0x000ea20008000a00 */
[----:B------:R-:W-:Y:S02]  /*1b60*/  IADD3.X R37, PT, PT, R37, -0x1, RZ, P1, !PT ;  /* 0xffffffff25257810 */ /* 0x000fe40000ffe4ff */
[----:B------:R-:W-:Y:S01]  /*1b70*/  IADD3.X R35, PT, PT, R35, -0x1, RZ, P2, !PT ;  /* 0xffffffff23237810 */ /* 0x000fe200017fe4ff */
[----:B------:R-:W-:Y:S01]  /*1b80*/  UMOV UR8, UR9 ;  /* 0x0000000900087c82 */ /* 0x000fe20008000000 */
[----:B0-----:R-:W-:Y:S02]  /*1b90*/  IMAD.WIDE.U32 R2, R2, 0x10000, RZ ;  /* 0x0001000002027825 */ /* 0x001fe400078e00ff */
[----:B------:R-:W0:Y:S08]  /*1ba0*/  F2F.BF16.F32 R19, R19 ;  /* 0x0000001300137304 */ /* 0x000e300000202000 */
[----:B------:R-:W3:Y:S01]  /*1bb0*/  F2F.BF16.F32 R17, R17 ;  /* 0x0000001100117304 */ /* 0x000ee20000202000 */
[----:B--2---:R-:W-:Y:S01]  /*1bc0*/  UIMAD.WIDE.U32 UR4, UR18, UR10, UR6 ;  /* 0x0000000a120472a5 */ /* 0x004fe2000f8e0006 */
[----:B0-----:R-:W-:-:S03]  /*1bd0*/  PRMT R7, R18, 0x5410, R19 ;  /* 0x0000541012077816 */ /* 0x001fc60000000013 */
[----:B------:R-:W-:-:S03]  /*1be0*/  UIMAD UR5, UR18, UR11, UR5 ;  /* 0x0000000b120572a4 */ /* 0x000fc6000f8e0205 */
[----:B------:R-:W0:Y:S01]  /*1bf0*/  F2F.BF16.F32 R8, R62 ;  /* 0x0000003e00087304 */ /* 0x000e220000202000 */
[----:B------:R-:W-:Y:S02]  /*1c00*/  LOP3.LUT R7, R7, R3, RZ, 0xfc, !PT ;  /* 0x0000000307077212 */ /* 0x000fe400078efcff */
[----:B---3--:R-:W-:Y:S02]  /*1c10*/  LOP3.LUT R6, R2, R17, RZ, 0xfc, !PT ;  /* 0x0000001102067212 */ /* 0x008fe400078efcff */
[----:B------:R-:W2:Y:S03]  /*1c20*/  LDC.64 R16, c[0x0][0x550] ;  /* 0x00015400ff107b82 */ /* 0x000ea60000000a00 */
[----:B------:R-:W-:Y:S01]  /*1c30*/  F2F.BF16.F32 R0, R48 ;  /* 0x0000003000007304 */ /* 0x000fe20000202000 */
[----:B------:R1:W-:Y:S01]  /*1c40*/  STS.64 [R40], R6 ;  /* 0x0000000628007388 */ /* 0x0003e20000000a00 */
[----:B------:R-:W-:-:S03]  /*1c50*/  NOP ;  /* 0x0000000000007918 */ /* 0x000fc60000000000 */
[----:B------:R-:W3:Y:S03]  /*1c60*/  LDS.64 R2, [R40] ;  /* 0x0000000028027984 */ /* 0x000ee60000000a00 */
[----:B------:R-:W4:Y:S01]  /*1c70*/  F2F.BF16.F32 R15, R49 ;  /* 0x00000031000f7304 */ /* 0x000f220000202000 */
[----:B0-----:R-:W-:-:S04]  /*1c80*/  IMAD.WIDE.U32 R8, R8, 0x10000, RZ ;  /* 0x0001000008087825 */ /* 0x001fc800078e00ff */
[C---:B-1----:R-:W-:Y:S01]  /*1c90*/  IMAD.WIDE.U32 R6, R21.reuse, R10, UR4 ;  /* 0x0000000415067e25 */ /* 0x042fe2000f8e000a */
[----:B------:R-:W0:Y:S02]  /*1ca0*/  LDCU.64 UR4, c[0x0][0x518] ;  /* 0x0000a300ff0477ac */ /* 0x000e240008000a00 */
[----:B------:R1:W5:Y:S01]  /*1cb0*/  F2F.BF16.F32 R13, R45 ;  /* 0x0000002d000d7304 */ /* 0x0003620000202000 */
[----:B------:R-:W-:Y:S01]  /*1cc0*/  IMAD R7, R21, R11, R7 ;  /* 0x0000000b15077224 */ /* 0x000fe200078e0207 */
[----:B--2---:R-:W-:Y:S02]  /*1cd0*/  LEA R10, P0, R6, R16, 0x1 ;  /* 0x00000010060a7211 */ /* 0x004fe400078008ff */
[----:B----4-:R-:W-:Y:S02]  /*1ce0*/  PRMT R15, R0, 0x5410, R15 ;  /* 0x00005410000f7816 */ /* 0x010fe4000000000f */
[----:B------:R-:W-:Y:S01]  /*1cf0*/  LEA.HI.X R11, R6, R17, R7, 0x1, P0 ;  /* 0x00000011060b7211 */ /* 0x000fe200000f0c07 */
[----:B-1----:R-:W-:-:S02]  /*1d00*/  FADD.FTZ R45, R28, R45 ;  /* 0x0000002d1c2d7221 */ /* 0x002fc40000010000 */
[----:B------:R-:W-:Y:S01]  /*1d10*/  IMAD.WIDE.U32 R6, R31, 0x8, R10 ;  /* 0x000000081f067825 */ /* 0x000fe200078e000a */
[----:B------:R-:W-:Y:S01]  /*1d20*/  LOP3.LUT R11, R15, R9, RZ, 0xfc, !PT ;  /* 0x000000090f0b7212 */ /* 0x000fe200078efcff */
[----:B0-----:R-:W-:Y:S01]  /*1d30*/  UIMAD.WIDE.U32 UR6, UR18, UR4, UR6 ;  /* 0x00000004120672a5 */ /* 0x001fe2000f8e0006 */
[----:B-----5:R-:W-:Y:S01]  /*1d40*/  LOP3.LUT R10, R8, R13, RZ, 0xfc, !PT ;  /* 0x0000000d080a7212 */ /* 0x020fe200078efcff */
[----:B------:R-:W0:Y:S01]  /*1d50*/  LDC.64 R14, c[0x0][0x560] ;  /* 0x00015800ff0e7b82 */ /* 0x000e220000000a00 */
[----:B------:R-:W-:Y:S01]  /*1d60*/  FADD.FTZ R45, R45, R62 ;  /* 0x0000003e2d2d7221 */ /* 0x000fe20000010000 */
[----:B------:R-:W-:-:S03]  /*1d70*/  UIMAD UR7, UR18, UR5, UR7 ;  /* 0x00000005120772a4 */ /* 0x000fc6000f8e0207 */
[----:B------:R-:W-:-:S03]  /*1d80*/  FADD.FTZ R28, R45, R48 ;  /* 0x000000302d1c7221 */ /* 0x000fc60000010000 */
[----:B------:R-:W1:Y:S01]  /*1d90*/  LDC.64 R12, c[0x0][0x520] ;  /* 0x00014800ff0c7b82 */ /* 0x000e620000000a00 */
[----:B------:R-:W-:Y:S01]  /*1da0*/  FADD.FTZ R28, R28, R49 ;  /* 0x000000311c1c7221 */ /* 0x000fe20000010000 */
[----:B---3--:R1:W-:Y:S06]  /*1db0*/  STG.E.64 desc[UR16][R6.64], R2 ;  /* 0x0000000206007986 */ /* 0x0083ec000c101b10 */
[----:B------:R-:W-:Y:S01]  /*1dc0*/  BAR.SYNC.DEFER_BLOCKING 0x0 ;  /* 0x0000000000007b1d */ /* 0x000fe20000010000 */
[----:B-1----:R-:W-:-:S04]  /*1dd0*/  IMAD.WIDE.U32 R2, R21, R12, UR6 ;  /* 0x0000000615027e25 */ /* 0x002fc8000f8e000c */
[----:B------:R-:W-:Y:S01]  /*1de0*/  IMAD R0, R21, R13, R3 ;  /* 0x0000000d15007224 */ /* 0x000fe200078e0203 */
[----:B0-----:R-:W-:Y:S01]  /*1df0*/  LEA R6, P0, R2, R14, 0x1 ;  /* 0x0000000e02067211 */ /* 0x001fe200078008ff */
[----:B------:R-:W-:Y:S01]  /*1e00*/  STS.64 [R40], R10 ;  /* 0x0000000a28007388 */ /* 0x000fe20000000a00 */
[----:B------:R-:W-:-:S03]  /*1e10*/  NOP ;  /* 0x0000000000007918 */ /* 0x000fc60000000000 */
[----:B------:R-:W0:Y:S01]  /*1e20*/  LDS.64 R8, [R40] ;  /* 0x0000000028087984 */ /* 0x000e220000000a00 */
[----:B------:R-:W-:Y:S02]  /*1e30*/  LEA.HI.X R7, R2, R15, R0, 0x1, P0 ;  /* 0x0000000f02077211 */ /* 0x000fe400000f0c00 */
[----:B------:R-:W-:Y:S01]  /*1e40*/  IADD3 R38, P0, PT, R38, -0x100, RZ ;  /* 0xffffff0026267810 */ /* 0x000fe20007f1e0ff */
[----:B------:R-:W-:-:S03]  /*1e50*/  IMAD.WIDE.U32 R2, R31, 0x8, R6 ;  /* 0x000000081f027825 */ /* 0x000fc600078e0006 */
[----:B------:R-:W-:Y:S02]  /*1e60*/  IADD3.X R39, PT, PT, R39, -0x1, RZ, P0, !PT ;  /* 0xffffffff27277810 */ /* 0x000fe400007fe4ff */
[----:B0-----:R0:W-:Y:S01]  /*1e70*/  STG.E.64 desc[UR16][R2.64], R8 ;  /* 0x0000000802007986 */ /* 0x0011e2000c101b10 */
[----:B------:R-:W-:Y:S06]  /*1e80*/  BRA.U UP0, `(.L_x_9996) ;  /* 0xffffffe500e87547 */ /* 0x000fec000b83ffff */
.L_x_9988:
        /* <DEDUP_REMOVED lines=34> */
.L_x_9998:
[----:B------:R-:W-:Y:S05]  /*20b0*/  BSYNC.RECONVERGENT B0 ;  /* 0x0000000000007941 */ /* 0x000fea0003800200 */
.L_x_9997:
        /* <DEDUP_REMOVED lines=26> */
.L_x_10000:
[----:B------:R-:W-:Y:S05]  /*2260*/  BSYNC.RECONVERGENT B0 ;  /* 0x0000000000007941 */ /* 0x000fea0003800200 */
.L_x_9999:
        /* <DEDUP_REMOVED lines=18> */
[----:B-----5:R-:W-:Y:S01]  /*2390*/  IMAD R23, R21, UR13, R7 ;  /* 0x0000000d15177c24 */ /* 0x020fe2000f8e0207 */
[----:B------:R-:W0:Y:S01]  /*23a0*/  LDCU.64 UR26, c[0x0][0x540] ;  /* 0x0000a800ff1a77ac */ /* 0x000e220008000a00 */
[----:B------:R-:W0:Y:S01]  /*23b0*/  LDCU.128 UR20, c[0x0][0x530] ;  /* 0x0000a600ff1477ac */ /* 0x000e220008000c00 */
[----:B-12-4-:R-:W-:-:S12]  /*23c0*/  ULEA UR4, UR5, UR4, 0x18 ;  /* 0x0000000405047291 */ /* 0x016fd8000f8ec0ff */
.L_x_10002:
        /* <DEDUP_REMOVED lines=51> */
.L_x_10001:
[----:B------:R-:W-:Y:S05]  /*2700*/  EXIT ;  /* 0x000000000000794d */ /* 0x000fea0003800000 */
.L_x_10003:
        /* <DEDUP_REMOVED lines=15> */
.L_x_10552:


//--------------------- .text._Z25selective_scan_bwd_kernelI32Selective_Scan_bwd_kernel_traitsILi32ELi4ELb1ELb0ELb0ELb0ELb1EN3c108BFloat16EfEEv12SSMParamsBwd --------------------------
	.section	.text._Z25selective_scan_bwd_kernelI32Selective_Scan_bwd_kernel_traitsILi32ELi4ELb1ELb0ELb0ELb0ELb1EN3c108BFloat16EfEEv12SSMParamsBwd,"ax",@progbits
	.align	128
        .global         _Z25selective_scan_bwd_kernelI32Selective_Scan_bwd_kernel_traitsILi32ELi4ELb1ELb0ELb0ELb0ELb1EN3c108BFloat16EfEEv12SSMParamsBwd
        .type           _Z25selective_scan_bwd_kernelI32Selective_Scan_bwd_kernel_traitsILi32ELi4ELb1ELb0ELb0ELb0ELb1EN3c108BFloat16EfEEv12SSMParamsBwd,@function
        .size           _Z25selective_scan_bwd_kernelI32Selective_Scan_bwd_kernel_traitsILi32ELi4ELb1ELb0ELb0ELb0ELb1EN3c108BFloat16EfEEv12SSMParamsBwd,(.L_x_10553 - _Z25selective_scan_bwd_kernelI32Selective_Scan_bwd_kernel_traitsILi32ELi4ELb1ELb0ELb0ELb0ELb1EN3c108BFloat16EfEEv12SSMParamsBwd)
        .other          _Z25selective_scan_bwd_kernelI32Selective_Scan_bwd_kernel_traitsILi32ELi4ELb1ELb0ELb0ELb0ELb1EN3c108BFloat16EfEEv12SSMParamsBwd,@"STO_CUDA_ENTRY STV_DEFAULT"
_Z25selective_scan_bwd_kernelI32Selective_Scan_bwd_kernel_traitsILi32ELi4ELb1ELb0ELb0ELb0ELb1EN3c108BFloat16EfEEv12SSMParamsBwd:
.text._Z25selective_scan_bwd_kernelI32Selective_Scan_bwd_kernel_traitsILi32ELi4ELb1ELb0ELb0ELb0ELb1EN3c108BFloat16EfEEv12SSMParamsBwd:
        /* <DEDUP_REMOVED lines=102> */
.L_x_10013:
[----:B------:R-:W-:Y:S01]  /*0660*/  BAR.SYNC.DEFER_BLOCKING 0x0 ;  /* 0x0000000000007b1d */ /* 0x000fe20000010000 */
[----:B0-----:R-:W-:Y:S02]  /*0670*/  MOV R2, R30 ;  /* 0x0000001e00027202 */ /* 0x001fe40000000f00 */
[----:B------:R-:W-:-:S03]  /*0680*/  MOV R3, R27 ;  /* 0x0000001b00037202 */ /* 0x000fc60000000f00 */
[----:B------:R-:W0:Y:S02]  /*0690*/  LDCU.128 UR12, c[0x0][0x410] ;  /* 0x00008200ff0c77ac */ /* 0x000e240008000c00 */
[----:B------:R-:W1:Y:S01]  /*06a0*/  LDC.64 R14, c[0x0][0x488] ;  /* 0x00012200ff0e7b82 */ /* 0x000e620000000a00 */
[----:B------:R-:W-:Y:S01]  /*06b0*/  IMAD.WIDE.U32 R6, R33, 0x8, R2 ;  /* 0x0000000821067825 */ /* 0x000fe200078e0002 */
[----:B------:R-:W2:Y:S01]  /*06c0*/  S2R R21, SR_LANEID ;  /* 0x0000000000157919 */ /* 0x000ea20000000000 */
[----:B------:R-:W-:Y:S01]  /*06d0*/  UIADD3 UR19, UPT, UPT, UR8, -0x1, URZ ;  /* 0xffffffff08137890 */ /* 0x000fe2000fffe0ff */
[----:B------:R-:W-:Y:S01]  /*06e0*/  UMOV UR5, URZ ;  /* 0x000000ff00057c82 */ /* 0x000fe20008000000 */
[----:B------:R-:W3:Y:S03]  /*06f0*/  LDCU.64 UR10, c[0x0][0x508] ;  /* 0x0000a100ff0a77ac */ /* 0x000ee60008000a00 */
[----:B------:R-:W4:Y:S01]  /*0700*/  LDC.64 R18, c[0x0][0x478] ;  /* 0x00011e00ff127b82 */ /* 0x000f220000000a00 */
[----:B------:R-:W3:Y:S01]  /*0710*/  LDCU.64 UR20, c[0x0][0x490] ;  /* 0x00009200ff1477ac */ /* 0x000ee20008000a00 */
[----:B------:R-:W3:Y:S01]  /*0720*/  LDG.E.64 R8, desc[UR16][R6.64] ;  /* 0x0000001006087981 */ /* 0x000ee2000c1e1b00 */
[----:B------:R-:W-:-:S02]  /*0730*/  MOV R2, R28 ;  /* 0x0000001c00027202 */ /* 0x000fc40000000f00 */
[----:B------:R-:W-:-:S03]  /*0740*/  MOV R3, R25 ;  /* 0x0000001900037202 */ /* 0x000fc60000000f00 */
[----:B------:R-:W-:Y:S01]  /*0750*/  IMAD.WIDE.U32 R10, R33, 0x8, R2 ;  /* 0x00000008210a7825 */ /* 0x000fe200078e0002 */
[----:B--2---:R-:W-:-:S05]  /*0760*/  LEA R20, R21, R24, 0x3 ;  /* 0x0000001815147211 */ /* 0x004fca00078e18ff */
[----:B---3--:R2:W-:Y:S01]  /*0770*/  STS.64 [R20], R8 ;  /* 0x0000000814007388 */ /* 0x0085e20000000a00 */
[----:B------:R-:W-:-:S03]  /*0780*/  NOP ;  /* 0x0000000000007918 */ /* 0x000fc60000000000 */
[----:B------:R-:W-:Y:S01]  /*0790*/  LDS.64 R2, [R20] ;  /* 0x0000000014027984 */ /* 0x000fe20000000a00 */
[----:B------:R-:W-:Y:S06]  /*07a0*/  BAR.SYNC.DEFER_BLOCKING 0x0 ;  /* 0x0000000000007b1d */ /* 0x000fec0000010000 */
[----:B------:R-:W3:Y:S01]  /*07b0*/  LDG.E.64 R10, desc[UR16][R10.64] ;  /* 0x000000100a0a7981 */ /* 0x000ee2000c1e1b00 */
[----:B------:R-:W-:Y:S01]  /*07c0*/  MOV R6, R26 ;  /* 0x0000001a00067202 */ /* 0x000fe20000000f00 */
[----:B------:R-:W-:-:S04]  /*07d0*/  IMAD.MOV.U32 R7, RZ, RZ, R23 ;  /* 0x000000ffff077224 */ /* 0x000fc800078e0017 */
[----:B------:R-:W-:Y:S01]  /*07e0*/  IMAD.WIDE.U32 R12, R33, 0x8, R6 ;  /* 0x00000008210c7825 */ /* 0x000fe200078e0006 */
[----:B---3--:R1:W-:Y:S01]  /*07f0*/  STS.64 [R20], R10 ;  /* 0x0000000a14007388 */ /* 0x0083e20000000a00 */
[----:B------:R-:W-:-:S03]  /*0800*/  NOP ;  /* 0x0000000000007918 */ /* 0x000fc60000000000 */
[----:B------:R-:W-:Y:S01]  /*0810*/  LDS.64 R6, [R20] ;  /* 0x0000000014067984 */ /* 0x000fe20000000a00 */
[----:B------:R-:W-:Y:S06]  /*0820*/  BAR.SYNC.DEFER_BLOCKING 0x0 ;  /* 0x0000000000007b1d */ /* 0x000fec0000010000 */
[----:B------:R-:W3:Y:S01]  /*0830*/  LDG.E.64 R12, desc[UR16][R12.64] ;  /* 0x000000100c0c7981 */ /* 0x000ee2000c1e1b00 */
[----:B------:R-:W-:-:S04]  /*0840*/  USHF.L.U32 UR4, UR19, 0x7, URZ ;  /* 0x0000000713047899 */ /* 0x000fc800080006ff */
[----:B0-----:R-:W-:-:S04]  /*0850*/  UIMAD.WIDE.U32 UR6, UR18, UR12, UR4 ;  /* 0x0000000c120672a5 */ /* 0x001fc8000f8e0004 */
[----:B------:R-:W-:Y:S02]  /*0860*/  UIMAD UR9, UR18, UR13, UR7 ;  /* 0x0000000d120972a4 */ /* 0x000fe4000f8e0207 */
[----:B--2---:R-:W-:Y:S02]  /*0870*/  MOV R9, UR7 ;  /* 0x0000000700097c02 */ /* 0x004fe40008000f00 */
[----:B------:R-:W-:Y:S02]  /*0880*/  MOV R8, UR6 ;  /* 0x0000000600087c02 */ /* 0x000fe40008000f00 */
[----:B------:R-:W-:-:S03]  /*0890*/  MOV R9, UR9 ;  /* 0x0000000900097c02 */ /* 0x000fc60008000f00 */
[----:B------:R-:W-:-:S04]  /*08a0*/  IMAD.WIDE.U32 R8, R40, UR14, R8 ;  /* 0x0000000e28087c25 */ /* 0x000fc8000f8e0008 */
[----:B------:R-:W-:Y:S01]  /*08b0*/  IMAD R0, R40, UR15, R9 ;  /* 0x0000000f28007c24 */ /* 0x000fe2000f8e0209 */
[C---:B-1----:R-:W-:Y:S01]  /*08c0*/  LEA R10, P0, R8.reuse, R14, 0x1 ;  /* 0x0000000e080a7211 */ /* 0x042fe200078008ff */
[----:B------:R-:W0:Y:S03]  /*08d0*/  LDCU.128 UR12, c[0x0][0x420] ;  /* 0x00008400ff0c77ac */ /* 0x000e260008000c00 */
[----:B------:R-:W-:-:S03]  /*08e0*/  LEA.HI.X R11, R8, R15, R0, 0x1, P0 ;  /* 0x0000000f080b7211 */ /* 0x000fc600000f0c00 */
[----:B------:R-:W-:Y:S01]  /*08f0*/  IMAD.WIDE.U32 R10, R33, 0x8, R10 ;  /* 0x00000008210a7825 */ /* 0x000fe200078e000a */
[----:B---3--:R1:W-:Y:S01]  /*0900*/  STS.64 [R20], R12 ;  /* 0x0000000c14007388 */ /* 0x0083e20000000a00 */
[----:B------:R-:W-:-:S03]  /*0910*/  NOP ;  /* 0x0000000000007918 */ /* 0x000fc60000000000 */
[----:B------:R-:W2:Y:S01]  /*0920*/  LDS.64 R8, [R20] ;  /* 0x0000000014087984 */ /* 0x000ea20000000a00 */
[----:B------:R-:W-:Y:S06]  /*0930*/  BAR.SYNC.DEFER_BLOCKING 0x0 ;  /* 0x0000000000007b1d */ /* 0x000fec0000010000 */
[----:B------:R-:W3:Y:S01]  /*0940*/  LDG.E.64 R14, desc[UR16][R10.64] ;  /* 0x000000100a0e7981 */ /* 0x000ee2000c1e1b00 */
[----:B0-----:R-:W-:-:S04]  /*0950*/  UIMAD.WIDE.U32 UR6, UR18, UR12, UR4 ;  /* 0x0000000c120672a5 */ /* 0x001fc8000f8e0004 */
[----:B------:R-:W-:Y:S02]  /*0960*/  UIMAD UR9, UR18, UR13, UR7 ;  /* 0x0000000d120972a4 */ /* 0x000fe4000f8e0207 */
[----:B------:R-:W-:Y:S02]  /*0970*/  MOV R17, UR7 ;  /* 0x0000000700117c02 */ /* 0x000fe40008000f00 */
[----:B------:R-:W-:Y:S02]  /*0980*/  MOV R16, UR6 ;  /* 0x0000000600107c02 */ /* 0x000fe40008000f00 */
[----:B------:R-:W-:-:S03]  /*0990*/  MOV R17, UR9 ;  /* 0x0000000900117c02 */ /* 0x000fc60008000f00 */
[----:B-1----:R-:W-:-:S04]  /*09a0*/  IMAD.WIDE.U32 R12, R40, UR14, R16 ;  /* 0x0000000e280c7c25 */ /* 0x002fc8000f8e0010 */
[----:B------:R-:W-:Y:S01]  /*09b0*/  IMAD R0, R40, UR15, R13 ;  /* 0x0000000f28007c24 */ /* 0x000fe2000f8e020d */
[----:B----4-:R-:W-:-:S04]  /*09c0*/  LEA R16, P0, R12, R18, 0x1 ;  /* 0x000000120c107211 */ /* 0x010fc800078008ff */
[----:B------:R-:W-:-:S03]  /*09d0*/  LEA.HI.X R17, R12, R19, R0, 0x1, P0 ;  /* 0x000000130c117211 */ /* 0x000fc600000f0c00 */
[----:B------:R-:W-:Y:S01]  /*09e0*/  IMAD.WIDE.U32 R12, R33, 0x8, R16 ;  /* 0x00000008210c7825 */ /* 0x000fe200078e0010 */
[----:B---3--:R-:W-:Y:S01]  /*09f0*/  STS.64 [R20], R14 ;  /* 0x0000000e14007388 */ /* 0x008fe20000000a00 */
[----:B------:R-:W-:-:S03]  /*0a00*/  NOP ;  /* 0x0000000000007918 */ /* 0x000fc60000000000 */
[----:B------:R-:W0:Y:S01]  /*0a10*/  LDS.64 R42, [R20] ;  /* 0x00000000142a7984 */ /* 0x000e220000000a00 */
[----:B------:R-:W-:Y:S06]  /*0a20*/  BAR.SYNC.DEFER_BLOCKING 0x0 ;  /* 0x0000000000007b1d */ /* 0x000fec0000010000 */
[----:B------:R-:W3:Y:S01]  /*0a30*/  LDG.E.64 R12, desc[UR16][R12.64] ;  /* 0x000000100c0c7981 */ /* 0x000ee2000c1e1b00 */
[--C-:B--2---:R-:W-:Y:S01]  /*0a40*/  SHF.R.U32.HI R44, RZ, 0x10, R9.reuse ;  /* 0x00000010ff2c7819 */ /* 0x104fe20000011609 */
[----:B------:R-:W-:Y:S01]  /*0a50*/  UIMAD.WIDE.U32 UR6, UR18, UR10, UR4 ;  /* 0x0000000a120672a5 */ /* 0x000fe2000f8e0004 */
[----:B------:R-:W-:Y:S01]  /*0a60*/  SHF.R.U64 R46, R8, 0x10, R9 ;  /* 0x00000010082e7819 */ /* 0x000fe20000001209 */
[----:B------:R-:W-:Y:S01]  /*0a70*/  UISETP.NE.U32.AND UP0, UPT, UR20, URZ, UPT ;  /* 0x000000ff1400728c */ /* 0x000fe2000bf05070 */
[----:B------:R-:W-:Y:S01]  /*0a80*/  SHF.L.U32 R44, R44, 0x10, RZ ;  /* 0x000000102c2c7819 */ /* 0x000fe200000006ff */
[----:B------:R-:W-:Y:S01]  /*0a90*/  UIMAD UR7, UR18, UR11, UR7 ;  /* 0x0000000b120772a4 */ /* 0x000fe2000f8e0207 */
[----:B------:R-:W-:Y:S01]  /*0aa0*/  SHF.L.U32 R46, R46, 0x10, RZ ;  /* 0x000000102e2e7819 */ /* 0x000fe200000006ff */
[----:B------:R-:W-:Y:S01]  /*0ab0*/  UISETP.NE.AND.EX UP0, UPT, UR21, URZ, UPT, UP0 ;  /* 0x000000ff1500728c */ /* 0x000fe2000bf05300 */
[----:B------:R-:W-:Y:S01]  /*0ac0*/  SHF.L.U32 R48, R8, 0x10, RZ ;  /* 0x0000001008307819 */ /* 0x000fe200000006ff */
[----:B------:R-:W1:Y:S01]  /*0ad0*/  LDCU UR10, c[0x0][0x38c] ;  /* 0x00007180ff0a77ac */ /* 0x000e620008000800 */
[----:B0-----:R-:W-:-:S02]  /*0ae0*/  SHF.L.U32 R0, R43, 0x10, RZ ;  /* 0x000000102b007819 */ /* 0x001fc400000006ff */
[--C-:B------:R-:W-:Y:S02]  /*0af0*/  SHF.R.U32.HI R18, RZ, 0x10, R43.reuse ;  /* 0x00000010ff127819 */ /* 0x100fe4000001162b */
[----:B------:R-:W-:Y:S01]  /*0b00*/  SHF.R.U64 R16, R42, 0x10, R43 ;  /* 0x000000102a107819 */ /* 0x000fe2000000122b */
[----:B------:R-:W-:Y:S01]  /*0b10*/  FMUL.FTZ R17, R0, -1.4426950216293334961 ;  /* 0xbfb8aa3b00117820 */ /* 0x000fe20000410000 */
[----:B------:R-:W-:Y:S02]  /*0b20*/  SHF.L.U32 R18, R18, 0x10, RZ ;  /* 0x0000001012127819 */ /* 0x000fe400000006ff */
[----:B------:R-:W-:Y:S02]  /*0b30*/  SHF.L.U32 R16, R16, 0x10, RZ ;  /* 0x0000001010107819 */ /* 0x000fe400000006ff */
[----:B------:R-:W-:Y:S01]  /*0b40*/  SHF.L.U32 R19, R42, 0x10, RZ ;  /* 0x000000102a137819 */ /* 0x000fe200000006ff */
[----:B------:R-:W0:Y:S01]  /*0b50*/  MUFU.EX2 R17, R17 ;  /* 0x0000001100117308 */ /* 0x000e220000000800 */
[----:B------:R-:W-:Y:S01]  /*0b60*/  FMUL.FTZ R14, R18, -1.4426950216293334961 ;  /* 0xbfb8aa3b120e7820 */ /* 0x000fe20000410000 */
[----:B------:R-:W-:-:S06]  /*0b70*/  SHF.L.U32 R42, R9, 0x10, RZ ;  /* 0x00000010092a7819 */ /* 0x000fcc00000006ff */
[----:B------:R-:W2:Y:S01]  /*0b80*/  MUFU.EX2 R14, R14 ;  /* 0x0000000e000e7308 */ /* 0x000ea20000000800 */
[----:B0-----:R-:W-:-:S07]  /*0b90*/  FADD.FTZ R45, R17, 1 ;  /* 0x3f800000112d7421 */ /* 0x001fce0000010000 */
[----:B------:R-:W-:Y:S01]  /*0ba0*/  MUFU.RCP R45, R45 ;  /* 0x0000002d002d7308 */ /* 0x000fe20000001000 */
[----:B--2---:R-:W-:-:S07]  /*0bb0*/  FADD.FTZ R47, R14, 1 ;  /* 0x3f8000000e2f7421 */ /* 0x004fce0000010000 */
[----:B------:R-:W0:Y:S02]  /*0bc0*/  MUFU.RCP R47, R47 ;  /* 0x0000002f002f7308 */ /* 0x000e240000001000 */
[----:B0-----:R-:W-:-:S04]  /*0bd0*/  FADD.FTZ R9, -R47, 1 ;  /* 0x3f8000002f097421 */ /* 0x001fc80000010100 */
[----:B------:R-:W-:Y:S01]  /*0be0*/  FFMA.FTZ R9, R18, R9, 1 ;  /* 0x3f80000012097423 */ /* 0x000fe20000010009 */
[----:B---3--:R0:W-:Y:S01]  /*0bf0*/  STS.64 [R20], R12 ;  /* 0x0000000c14007388 */ /* 0x0081e20000000a00 */
[----:B------:R-:W-:-:S03]  /*0c00*/  NOP ;  /* 0x0000000000007918 */ /* 0x000fc60000000000 */
[----:B------:R-:W2:Y:S01]  /*0c10*/  LDS.64 R10, [R20] ;  /* 0x00000000140a7984 */ /* 0x000ea20000000a00 */
[----:B0-----:R-:W-:Y:S01]  /*0c20*/  FMUL.FTZ R13, R16, -1.4426950216293334961 ;  /* 0xbfb8aa3b100d7820 */ /* 0x001fe20000410000 */
[----:B------:R-:W-:-:S05]  /*0c30*/  FMUL.FTZ R12, R19, -1.4426950216293334961 ;  /* 0xbfb8aa3b130c7820 */ /* 0x000fca0000410000 */
[----:B------:R-:W0:Y:S08]  /*0c40*/  MUFU.EX2 R13, R13 ;  /* 0x0000000d000d7308 */ /* 0x000e300000000800 */
[----:B------:R-:W3:Y:S01]  /*0c50*/  MUFU.EX2 R12, R12 ;  /* 0x0000000c000c7308 */ /* 0x000ee20000000800 */
[----:B0-----:R-:W-:Y:S01]  /*0c60*/  FADD.FTZ R49, R13, 1 ;  /* 0x3f8000000d317421 */ /* 0x001fe20000010000 */
[----:B------:R-:W-:-:S04]  /*0c70*/  FADD.FTZ R13, -R45, 1 ;  /* 0x3f8000002d0d7421 */ /* 0x000fc80000010100 */
[----:B------:R-:W-:Y:S02]  /*0c80*/  FFMA.FTZ R13, R0, R13, 1 ;  /* 0x3f800000000d7423 */ /* 0x000fe4000001000d */
[----:B------:R-:W0:Y:S01]  /*0c90*/  MUFU.RCP R49, R49 ;  /* 0x0000003100317308 */ /* 0x000e220000001000 */
[----:B---3--:R-:W-:Y:S01]  /*0ca0*/  FADD.FTZ R12, R12, 1 ;  /* 0x3f8000000c0c7421 */ /* 0x008fe20000010000 */
[----:B--2---:R-:W-:Y:S02]  /*0cb0*/  SHF.L.U32 R17, R11, 0x10, RZ ;  /* 0x000000100b117819 */ /* 0x004fe400000006ff */
[----:B------:R-:W-:-:S04]  /*0cc0*/  SHF.R.U32.HI R43, RZ, 0x10, R11 ;  /* 0x00000010ff2b7819 */ /* 0x000fc8000001160b */
[----:B------:R2:W3:Y:S01]  /*0cd0*/  MUFU.RCP R52, R12 ;  /* 0x0000000c00347308 */ /* 0x0004e20000001000 */
[----:B------:R-:W-:Y:S01]  /*0ce0*/  SHF.R.U64 R54, R10, 0x10, R11 ;  /* 0x000000100a367819 */ /* 0x000fe2000000120b */
[----:B------:R-:W-:Y:S01]  /*0cf0*/  FMUL.FTZ R14, R42, R17 ;  /* 0x000000112a0e7220 */ /* 0x000fe20000410000 */
[----:B------:R-:W-:Y:S02]  /*0d00*/  SHF.L.U32 R43, R43, 0x10, RZ ;  /* 0x000000102b2b7819 */ /* 0x000fe400000006ff */
[----:B------:R-:W-:Y:S01]  /*0d10*/  SHF.L.U32 R54, R54, 0x10, RZ ;  /* 0x0000001036367819 */ /* 0x000fe200000006ff */
[----:B------:R-:W-:Y:S01]  /*0d20*/  FMUL.FTZ R14, R45, R14 ;  /* 0x0000000e2d0e7220 */ /* 0x000fe20000410000 */
[----:B------:R-:W-:Y:S01]  /*0d30*/  SHF.L.U32 R53, R10, 0x10, RZ ;  /* 0x000000100a357819 */ /* 0x000fe200000006ff */
[----:B------:R-:W-:Y:S02]  /*0d40*/  FMUL.FTZ R45, R0, R45 ;  /* 0x0000002d002d7220 */ /* 0x000fe40000410000 */
[----:B------:R-:W-:Y:S01]  /*0d50*/  FMUL.FTZ R13, R14, R13 ;  /* 0x0000000d0e0d7220 */ /* 0x000fe20000410000 */
[----:B------:R-:W-:Y:S01]  /*0d60*/  FMUL.FTZ R14, R44, R43 ;  /* 0x0000002b2c0e7220 */ /* 0x000fe20000410000 */
[----:B--2---:R-:W-:-:S03]  /*0d70*/  FMUL.FTZ R12, R46, R54 ;  /* 0x000000362e0c7220 */ /* 0x004fc60000410000 */
[----:B------:R-:W-:Y:S01]  /*0d80*/  FMUL.FTZ R14, R47, R14 ;  /* 0x0000000e2f0e7220 */ /* 0x000fe20000410000 */
[C---:B0-----:R-:W-:Y:S01]  /*0d90*/  FMUL.FTZ R12, R49.reuse, R12 ;  /* 0x0000000c310c7220 */ /* 0x041fe20000410000 */
[----:B---3--:R-:W-:Y:S01]  /*0da0*/  FADD.FTZ R8, -R52, 1 ;  /* 0x3f80000034087421 */ /* 0x008fe20000010100 */
[----:B------:R-:W-:Y:S01]  /*0db0*/  F2F.BF16.F32 R13, R13 ;  /* 0x0000000d000d7304 */ /* 0x000fe20000202000 */
[----:B------:R-:W-:Y:S01]  /*0dc0*/  FMUL.FTZ R15, R14, R9 ;  /* 0x000000090e0f7220 */ /* 0x000fe20000410000 */
[----:B------:R-:W-:Y:S01]  /*0dd0*/  FADD.FTZ R9, -R49, 1 ;  /* 0x3f80000031097421 */ /* 0x000fe20000010100 */
[----:B------:R-:W-:Y:S01]  /*0de0*/  FFMA.FTZ R8, R19, R8, 1 ;  /* 0x3f80000013087423 */ /* 0x000fe20000010008 */
[----:B------:R-:W-:Y:S01]  /*0df0*/  FMUL.FTZ R47, R18, R47 ;  /* 0x0000002f122f7220 */ /* 0x000fe20000410000 */
[C---:B------:R-:W-:Y:S01]  /*0e00*/  FMUL.FTZ R49, R16.reuse, R49 ;  /* 0x0000003110317220 */ /* 0x040fe20000410000 */
[----:B------:R-:W-:Y:S01]  /*0e10*/  FFMA.FTZ R11, R16, R9, 1 ;  /* 0x3f800000100b7423 */ /* 0x000fe20000010009 */
[----:B------:R-:W-:Y:S01]  /*0e20*/  FMUL.FTZ R9, R48, R53 ;  /* 0x0000003530097220 */ /* 0x000fe20000410000 */
[----:B------:R-:W0:Y:S01]  /*0e30*/  F2F.BF16.F32 R10, R15 ;  /* 0x0000000f000a7304 */ /* 0x000e220000202000 */
[----:B------:R-:W-:Y:S01]  /*0e40*/  FMUL.FTZ R18, R44, R47 ;  /* 0x0000002f2c127220 */ /* 0x000fe20000410000 */
[----:B------:R-:W-:Y:S01]  /*0e50*/  FMUL.FTZ R12, R12, R11 ;  /* 0x0000000b0c0c7220 */ /* 0x000fe20000410000 */
[----:B------:R-:W-:Y:S01]  /*0e60*/  FMUL.FTZ R9, R52, R9 ;  /* 0x0000000934097220 */ /* 0x000fe20000410000 */
[----:B------:R-:W-:-:S03]  /*0e70*/  FMUL.FTZ R16, R46, R49 ;  /* 0x000000312e107220 */ /* 0x000fc60000410000 */
[----:B------:R-:W-:Y:S01]  /*0e80*/  FMUL.FTZ R14, R9, R8 ;  /* 0x00000008090e7220 */ /* 0x000fe20000410000 */
[----:B------:R-:W2:Y:S01]  /*0e90*/  F2F.BF16.F32 R12, R12 ;  /* 0x0000000c000c7304 */ /* 0x000ea20000202000 */
[----:B0-----:R-:W-:-:S07]  /*0ea0*/  PRMT R13, R13, 0x5410, R10 ;  /* 0x000054100d0d7816 */ /* 0x001fce000000000a */
[----:B------:R-:W0:Y:S01]  /*0eb0*/  F2F.BF16.F32 R11, R14 ;  /* 0x0000000e000b7304 */ /* 0x000e220000202000 */
[----:B--2---:R-:W-:-:S05]  /*0ec0*/  IMAD.WIDE.U32 R8, R12, 0x10000, RZ ;  /* 0x000100000c087825 */ /* 0x004fca00078e00ff */
[----:B------:R-:W-:Y:S02]  /*0ed0*/  LOP3.LUT R51, R13, R9, RZ, 0xfc, !PT ;  /* 0x000000090d337212 */ /* 0x000fe400078efcff */
[----:B------:R-:W2:Y:S01]  /*0ee0*/  LDC.64 R12, c[0x0][0x558] ;  /* 0x00015600ff0c7b82 */ /* 0x000ea20000000a00 */
[----:B0-----:R-:W-:-:S07]  /*0ef0*/  LOP3.LUT R50, R8, R11, RZ, 0xfc, !PT ;  /* 0x0000000b08327212 */ /* 0x001fce00078efcff */
[----:B------:R-:W-:Y:S08]  /*0f00*/  BAR.SYNC.DEFER_BLOCKING 0x0 ;  /* 0x0000000000007b1d */ /* 0x000ff00000010000 */
[----:B------:R-:W0:Y:S01]  /*0f10*/  LDC.64 R10, c[0x0][0x510] ;  /* 0x00014400ff0a7b82 */ /* 0x000e220000000a00 */
[----:B------:R-:W-:Y:S01]  /*0f20*/  STS.64 [R20], R50 ;  /* 0x0000003214007388 */ /* 0x000fe20000000a00 */
[----:B------:R-:W-:-:S03]  /*0f30*/  NOP ;  /* 0x0000000000007918 */ /* 0x000fc60000000000 */
[----:B------:R-:W3:Y:S01]  /*0f40*/  LDS.64 R8, [R20] ;  /* 0x0000000014087984 */ /* 0x000ee20000000a00 */
[----:B0-----:R-:W-:-:S04]  /*0f50*/  IMAD.WIDE.U32 R14, R40, R10, UR6 ;  /* 0x00000006280e7e25 */ /* 0x001fc8000f8e000a */
[----:B------:R-:W-:Y:S01]  /*0f60*/  IMAD R11, R40, R11, R15 ;  /* 0x0000000b280b7224 */ /* 0x000fe200078e020f */
[----:B--2---:R-:W-:-:S04]  /*0f70*/  LEA R12, P0, R14, R12, 0x1 ;  /* 0x0000000c0e0c7211 */ /* 0x004fc800078008ff */
[----:B------:R-:W-:Y:S01]  /*0f80*/  LEA.HI.X R13, R14, R13, R11, 0x1, P0 ;  /* 0x0000000d0e0d7211 */ /* 0x000fe200000f0c0b */
[----:B------:R-:W-:Y:S01]  /*0f90*/  FMUL.FTZ R11, R19, R52 ;  /* 0x00000034130b7220 */ /* 0x000fe20000410000 */
[----:B------:R-:W-:Y:S01]  /*0fa0*/  FMUL.FTZ R19, R42, R45 ;  /* 0x0000002d2a137220 */ /* 0x000fe20000410000 */
[----:B------:R-:W-:-:S04]  /*0fb0*/  IMAD.WIDE.U32 R12, R33, 0x8, R12 ;  /* 0x00000008210c7825 */ /* 0x000fc800078e000c */
[----:B------:R-:W-:Y:S01]  /*0fc0*/  FMUL.FTZ R0, R48, R11 ;  /* 0x0000000b30007220 */ /* 0x000fe20000410000 */
[----:B---3--:R0:W-:Y:S01]  /*0fd0*/  STG.E.64 desc[UR16][R12.64], R8 ;  /* 0x000000080c007986 */ /* 0x0081e2000c101b10 */
[----:B-1----:R-:W-:Y:S05]  /*0fe0*/  BRA.U !UP0, `(.L_x_10005) ;  /* 0x0000000108707547 */ /* 0x002fea000b800000 */
[----:B------:R-:W-:Y:S01]  /*0ff0*/  FMUL.FTZ R17, R45, R17 ;  /* 0x000000112d117220 */ /* 0x000fe20000410000 */
[----:B------:R-:W-:Y:S01]  /*1000*/  FMUL.FTZ R49, R49, R54 ;  /* 0x0000003631317220 */ /* 0x000fe20000410000 */
[----:B------:R-:W-:Y:S01]  /*1010*/  FMUL.FTZ R43, R47, R43 ;  /* 0x0000002b2f2b7220 */ /* 0x000fe20000410000 */
[----:B------:R-:W-:Y:S01]  /*1020*/  FMUL.FTZ R11, R11, R53 ;  /* 0x000000350b0b7220 */ /* 0x000fe20000410000 */
[----:B------:R-:W-:Y:S06]  /*1030*/  BAR.SYNC.DEFER_BLOCKING 0x0 ;  /* 0x0000000000007b1d */ /* 0x000fec0000010000 */
[----:B0-----:R-:W0:Y:S01]  /*1040*/  F2F.BF16.F32 R8, R49 ;  /* 0x0000003100087304 */ /* 0x001e220000202000 */
[----:B------:R-:W1:Y:S07]  /*1050*/  LDCU.128 UR12, c[0x0][0x430] ;  /* 0x00008600ff0c77ac */ /* 0x000e6e0008000c00 */
[----:B------:R-:W-:Y:S01]  /*1060*/  F2F.BF16.F32 R17, R17 ;  /* 0x0000001100117304 */ /* 0x000fe20000202000 */
[----:B0-----:R-:W-:-:S07]  /*1070*/  IMAD.WIDE.U32 R8, R8, 0x10000, RZ ;  /* 0x0001000008087825 */ /* 0x001fce00078e00ff */
[----:B------:R-:W0:Y:S01]  /*1080*/  F2F.BF16.F32 R10, R43 ;  /* 0x0000002b000a7304 */ /* 0x000e220000202000 */
[----:B-1----:R-:W-:-:S04]  /*1090*/  UIMAD.WIDE.U32 UR6, UR18, UR12, UR4 ;  /* 0x0000000c120672a5 */ /* 0x002fc8000f8e0004 */
[----:B------:R-:W-:-:S03]  /*10a0*/  UIMAD UR9, UR18, UR13, UR7 ;  /* 0x0000000d120972a4 */ /* 0x000fc6000f8e0207 */
[----:B------:R-:W1:Y:S01]  /*10b0*/  F2F.BF16.F32 R11, R11 ;  /* 0x0000000b000b7304 */ /* 0x000e620000202000 */
[----:B0-----:R-:W-:Y:S01]  /*10c0*/  PRMT R13, R17, 0x5410, R10 ;  /* 0x00005410110d7816 */ /* 0x001fe2000000000a */
[----:B------:R-:W-:-:S03]  /*10d0*/  IMAD.U32 R10, RZ, RZ, UR6 ;  /* 0x00000006ff0a7e24 */ /* 0x000fc6000f8e00ff */
[----:B------:R-:W-:Y:S02]  /*10e0*/  LOP3.LUT R13, R13, R9, RZ, 0xfc, !PT ;  /* 0x000000090d0d7212 */ /* 0x000fe400078efcff */
[----:B-1----:R-:W-:Y:S02]  /*10f0*/  LOP3.LUT R12, R8, R11, RZ, 0xfc, !PT ;  /* 0x0000000b080c7212 */ /* 0x002fe400078efcff */
[----:B------:R-:W-:Y:S02]  /*1100*/  MOV R11, UR7 ;  /* 0x00000007000b7c02 */ /* 0x000fe40008000f00 */
[----:B------:R-:W-:Y:S01]  /*1110*/  MOV R11, UR9 ;  /* 0x00000009000b7c02 */ /* 0x000fe20008000f00 */
[----:B------:R-:W-:Y:S01]  /*1120*/  STS.64 [R20], R12 ;  /* 0x0000000c14007388 */ /* 0x000fe20000000a00 */
[----:B------:R-:W-:-:S03]  /*1130*/  NOP ;  /* 0x0000000000007918 */ /* 0x000fc60000000000 */
[----:B------:R-:W0:Y:S01]  /*1140*/  LDS.64 R8, [R20] ;  /* 0x0000000014087984 */ /* 0x000e220000000a00 */
[----:B------:R-:W-:-:S04]  /*1150*/  IMAD.WIDE.U32 R10, R40, UR14, R10 ;  /* 0x0000000e280a7c25 */ /* 0x000fc8000f8e000a */
[----:B------:R-:W-:Y:S01]  /*1160*/  IMAD R11, R40, UR15, R11 ;  /* 0x0000000f280b7c24 */ /* 0x000fe2000f8e020b */
[----:B------:R-:W-:-:S04]  /*1170*/  LEA R14, P0, R10, UR20, 0x1 ;  /* 0x000000140a0e7c11 */ /* 0x000fc8000f8008ff */
[----:B------:R-:W-:-:S03]  /*1180*/  LEA.HI.X R15, R10, UR21, R11, 0x1, P0 ;  /* 0x000000150a0f7c11 */ /* 0x000fc600080f0c0b */
[----:B------:R-:W-:-:S05]  /*1190*/  IMAD.WIDE.U32 R10, R33, 0x8, R14 ;  /* 0x00000008210a7825 */ /* 0x000fca00078e000e */
[----:B0-----:R1:W-:Y:S02]  /*11a0*/  STG.E.64 desc[UR16][R10.64], R8 ;  /* 0x000000080a007986 */ /* 0x0013e4000c101b10 */
.L_x_10005:
[----:B------:R-:W-:Y:S01]  /*11b0*/  BAR.SYNC.DEFER_BLOCKING 0x0 ;  /* 0x0000000000007b1d */ /* 0x000fe20000010000 */
[C---:B------:R-:W-:Y:S01]  /*11c0*/  SHF.L.U32 R17, R2.reuse, 0x10, RZ ;  /* 0x0000001002117819 */ /* 0x040fe200000006ff */
[----:B------:R-:W-:Y:S01]  /*11d0*/  UISETP.GE.AND UP0, UPT, UR10, 0x1, UPT ;  /* 0x000000010a00788c */ /* 0x000fe2000bf06270 */
[----:B------:R-:W-:Y:S01]  /*11e0*/  SHF.R.U64 R51, R2, 0x10, R3 ;  /* 0x0000001002337819 */ /* 0x000fe20000001203 */
[----:B------:R-:W-:Y:S01]  /*11f0*/  HFMA2 R68, -RZ, RZ, 0, 0 ;  /* 0x00000000ff447431 */ /* 0x000fe200000001ff */
[----:B------:R-:W-:Y:S01]  /*1200*/  SHF.L.U32 R2, R7, 0x10, RZ ;  /* 0x0000001007027819 */ /* 0x000fe200000006ff */
[----:B------:R-:W-:Y:S01]  /*1210*/  FFMA.FTZ R35, R0, R17, R35 ;  /* 0x0000001100237223 */ /* 0x000fe20000010023 */
[----:B------:R-:W-:Y:S02]  /*1220*/  SHF.L.U32 R51, R51, 0x10, RZ ;  /* 0x0000001033337819 */ /* 0x000fe400000006ff */
[----:B------:R-:W-:Y:S02]  /*1230*/  CS2R R48, SRZ ;  /* 0x0000000000307805 */ /* 0x000fe4000001ff00 */
[----:B------:R-:W-:Y:S01]  /*1240*/  SHF.L.U32 R42, R3, 0x10, RZ ;  /* 0x00000010032a7819 */ /* 0x000fe200000006ff */
[----:B-----5:R-:W-:Y:S01]  /*1250*/  FADD.FTZ R55, R2, R39 ;  /* 0x0000002702377221 */ /* 0x020fe20000010000 */
[----:B------:R-:W-:Y:S01]  /*1260*/  SHF.R.U32.HI R53, RZ, 0x10, R3 ;  /* 0x00000010ff357819 */ /* 0x000fe20000011603 */
[----:B------:R-:W-:Y:S01]  /*1270*/  FFMA.FTZ R2, R16, R51, R35 ;  /* 0x0000003310027223 */ /* 0x000fe20000010023 */
[--C-:B------:R-:W-:Y:S01]  /*1280*/  SHF.R.U64 R52, R6, 0x10, R7.reuse ;  /* 0x0000001006347819 */ /* 0x100fe20000001207 */
[-C--:B------:R-:W-:Y:S01]  /*1290*/  FMUL.FTZ R43, R0, R41.reuse ;  /* 0x00000029002b7220 */ /* 0x080fe20000410000 */
[----:B------:R-:W-:Y:S01]  /*12a0*/  SHF.R.U32.HI R54, RZ, 0x10, R7 ;  /* 0x00000010ff367819 */ /* 0x000fe20000011607 */
[C---:B------:R-:W-:Y:S01]  /*12b0*/  FFMA.FTZ R35, R19.reuse, R42, R2 ;  /* 0x0000002a13237223 */ /* 0x040fe20000010002 */
[----:B------:R-:W-:Y:S01]  /*12c0*/  SHF.L.U32 R50, R6, 0x10, RZ ;  /* 0x0000001006327819 */ /* 0x000fe200000006ff */
[-C--:B------:R-:W-:Y:S01]  /*12d0*/  FMUL.FTZ R45, R19, R41.reuse ;  /* 0x00000029132d7220 */ /* 0x080fe20000410000 */
[----:B------:R-:W-:Y:S01]  /*12e0*/  SHF.L.U32 R53, R53, 0x10, RZ ;  /* 0x0000001035357819 */ /* 0x000fe200000006ff */
[-C--:B------:R-:W-:Y:S01]  /*12f0*/  FMUL.FTZ R44, R16, R41.reuse ;  /* 0x00000029102c7220 */ /* 0x080fe20000410000 */
[----:B------:R-:W-:Y:S01]  /*1300*/  SHF.L.U32 R52, R52, 0x10, RZ ;  /* 0x0000001034347819 */ /* 0x000fe200000006ff */
[--C-:B------:R-:W-:Y:S01]  /*1310*/  FADD.FTZ R50, R50, R39.reuse ;  /* 0x0000002732327221 */ /* 0x100fe20000010000 */
[----:B------:R-:W-:Y:S01]  /*1320*/  SHF.L.U32 R54, R54, 0x10, RZ ;  /* 0x0000001036367819 */ /* 0x000fe200000006ff */
[----:B------:R-:W-:Y:S01]  /*1330*/  FMUL.FTZ R46, R18, R41 ;  /* 0x00000029122e7220 */ /* 0x000fe20000410000 */
[----:B------:R-:W-:Y:S01]  /*1340*/  MOV R47, RZ ;  /* 0x000000ff002f7202 */ /* 0x000fe20000000f00 */
[----:B------:R-:W-:Y:S01]  /*1350*/  FADD.FTZ R52, R52, R39 ;  /* 0x0000002734347221 */ /* 0x000fe20000010000 */
[----:B------:R-:W-:Y:S01]  /*1360*/  FFMA.FTZ R35, R18, R53, R35 ;  /* 0x0000003512237223 */ /* 0x000fe20000010023 */
[----:B------:R-:W-:Y:S01]  /*1370*/  FADD.FTZ R54, R54, R39 ;  /* 0x0000002736367221 */ /* 0x000fe20000010000 */
[----:B------:R-:W-:Y:S06]  /*1380*/  BRA.U !UP0, `(.L_x_10006) ;  /* 0x00000011083c7547 */ /* 0x000fec000b800000 */
[----:B------:R-:W2:Y:S01]  /*1390*/  LDC R2, c[0x0][0x394] ;  /* 0x0000e500ff027b82 */ /* 0x000ea20000000800 */
        /* <DEDUP_REMOVED lines=13> */
[----:B------:R-:W-:Y:S01]  /*1470*/  MOV R49, RZ ;  /* 0x000000ff00317202 */ /* 0x000fe20000000f00 */
[----:B------:R-:W-:Y:S01]  /*1480*/  IMAD.MOV.U32 R66, RZ, RZ, R34 ;  /* 0x000000ffff427224 */ /* 0x000fe200078e0022 */
[----:B------:R-:W3:Y:S01]  /*1490*/  LDC.64 R6, c[0x0][0x3e0] ;  /* 0x0000f800ff067b82 */ /* 0x000ee20000000a00 */
[----:B------:R-:W-:Y:S01]  /*14a0*/  MOV R61, R31 ;  /* 0x0000001f003d7202 */ /* 0x000fe20000000f00 */
[----:B------:R-:W-:Y:S01]  /*14b0*/  UIADD3 UR11, UPT, UPT, -UR10, URZ, URZ ;  /* 0x000000ff0a0b7290 */ /* 0x000fe2000fffe1ff */
[----:B------:R-:W-:Y:S01]  /*14c0*/  MOV R62, R29 ;  /* 0x0000001d003e7202 */ /* 0x000fe20000000f00 */
[----:B------:R-:W4:Y:S01]  /*14d0*/  LDCU UR12, c[0x0][0x394] ;  /* 0x00007280ff0c77ac */ /* 0x000f220008000800 */
[----:B------:R-:W-:-:S02]  /*14e0*/  MOV R63, R38 ;  /* 0x00000026003f7202 */ /* 0x000fc40000000f00 */
[----:B------:R-:W-:Y:S01]  /*14f0*/  MOV R64, R37 ;  /* 0x0000002500407202 */ /* 0x000fe20000000f00 */
[----:B0-----:R-:W0:Y:S01]  /*1500*/  LDC.64 R8, c[0x0][0x3c0] ;  /* 0x0000f000ff087b82 */ /* 0x001e220000000a00 */
[----:B--2---:R-:W-:Y:S01]  /*1510*/  ISETP.LE.AND P0, PT, R2, UR8, PT ;  /* 0x0000000802007c0c */ /* 0x004fe2000bf03270 */
[----:B------:R-:W-:Y:S01]  /*1520*/  ULOP3.LUT UR9, UR9, 0x348, URZ, 0xfc, !UPT ;  /* 0x0000034809097892 */ /* 0x000fe2000f8efcff */
[----:B------:R-:W-:Y:S02]  /*1530*/  MOV R65, R36 ;  /* 0x0000002400417202 */ /* 0x000fe40000000f00 */
[----:B------:R-:W-:Y:S02]  /*1540*/  MOV R67, R24 ;  /* 0x0000001800437202 */ /* 0x000fe40000000f00 */
[----:B------:R-:W-:Y:S01]  /*1550*/  ISETP.EQ.AND P0, PT, R33, RZ, !P0 ;  /* 0x000000ff2100720c */ /* 0x000fe20004702270 */
[----:B------:R-:W2:Y:S01]  /*1560*/  LDC R78, c[0x0][0x394] ;  /* 0x0000e500ff4e7b82 */ /* 0x000ea20000000800 */
[----:B-1----:R-:W-:-:S02]  /*1570*/  SHF.L.U64.HI R71, R10, 0x2, R11 ;  /* 0x000000020a477819 */ /* 0x002fc4000001020b */
[----:B------:R-:W-:Y:S02]  /*1580*/  MOV R69, UR6 ;  /* 0x0000000600457c02 */ /* 0x000fe40008000f00 */
[----:B------:R-:W-:Y:S02]  /*1590*/  MOV R11, UR7 ;  /* 0x00000007000b7c02 */ /* 0x000fe40008000f00 */
[----:B---3--:R-:W-:Y:S02]  /*15a0*/  SHF.L.U64.HI R7, R6, 0x2, R7 ;  /* 0x0000000206077819 */ /* 0x008fe40000010207 */
[----:B0---4-:R-:W-:-:S07]  /*15b0*/  SHF.L.U64.HI R9, R8, 0x2, R9 ;  /* 0x0000000208097819 */ /* 0x011fce0000010209 */
.L_x_10012:
[----:B------:R-:W-:Y:S02]  /*15c0*/  MOV R2, R61 ;  /* 0x0000003d00027202 */ /* 0x000fe40000000f00 */
[----:B------:R-:W-:-:S05]  /*15d0*/  MOV R3, R62 ;  /* 0x0000003e00037202 */ /* 0x000fca0000000f00 */
[----:B------:R0:W3:Y:S01]  /*15e0*/  LDG.E R70, desc[UR16][R2.64] ;  /* 0x0000001002467981 */ /* 0x0000e2000c1e1900 */
[----:B------:R-:W-:Y:S02]  /*15f0*/  MOV R13, R66 ;  /* 0x00000042000d7202 */ /* 0x000fe40000000f00 */
[----:B------:R-:W-:-:S05]  /*1600*/  MOV R12, R65 ;  /* 0x00000041000c7202 */ /* 0x000fca0000000f00 */
[----:B------:R-:W4:Y:S01]  /*1610*/  LDG.E R13, desc[UR16][R12.64] ;  /* 0x000000100c0d7981 */ /* 0x000f22000c1e1900 */
[----:B0-----:R-:W-:Y:S02]  /*1620*/  MOV R2, R63 ;  /* 0x0000003f00027202 */ /* 0x001fe40000000f00 */
[----:B------:R-:W-:-:S05]  /*1630*/  MOV R3, R64 ;  /* 0x0000004000037202 */ /* 0x000fca0000000f00 */
[----:B------:R-:W4:Y:S01]  /*1640*/  LDG.E R14, desc[UR16][R2.64] ;  /* 0x00000010020e7981 */ /* 0x000f22000c1e1900 */
[----:B------:R-:W-:-:S04]  /*1650*/  SEL R15, R69, R22, !P1 ;  /* 0x00000016450f7207 */ /* 0x000fc80004800000 */
[----:B------:R-:W-:Y:S02]  /*1660*/  LEA R84, R15, R24, 0x2 ;  /* 0x000000180f547211 */ /* 0x000fe400078e10ff */
[----:B------:R-:W-:Y:S01]  /*1670*/  ISETP.NE.AND P1, PT, R33, 0x1f, PT ;  /* 0x0000001f2100780c */ /* 0x000fe20003f25270 */
[----:B------:R-:W-:Y:S01]  /*1680*/  BSSY.RECONVERGENT B0, `(.L_x_10007) ;  /* 0x0000018000007945 */ /* 0x000fe20003800200 */
[----:B---3--:R-:W-:-:S04]  /*1690*/  FMUL.FTZ R73, R70, 1.4426950216293334961 ;  /* 0x3fb8aa3b46497820 */ /* 0x008fc80000410000 */
[-C--:B------:R-:W-:Y:S01]  /*16a0*/  FMUL.FTZ R77, R50, R73.reuse ;  /* 0x00000049324d7220 */ /* 0x080fe20000410000 */
[-C--:B------:R-:W-:Y:S01]  /*16b0*/  FMUL.FTZ R80, R52, R73.reuse ;  /* 0x0000004934507220 */ /* 0x080fe20000410000 */
[-C--:B------:R-:W-:Y:S01]  /*16c0*/  FMUL.FTZ R15, R55, R73.reuse ;  /* 0x00000049370f7220 */ /* 0x080fe20000410000 */
[----:B------:R-:W-:-:S03]  /*16d0*/  FMUL.FTZ R76, R54, R73 ;  /* 0x00000049364c7220 */ /* 0x000fc60000410000 */
[----:B------:R-:W0:Y:S08]  /*16e0*/  MUFU.EX2 R77, R77 ;  /* 0x0000004d004d7308 */ /* 0x000e300000000800 */
[----:B------:R-:W1:Y:S08]  /*16f0*/  MUFU.EX2 R80, R80 ;  /* 0x0000005000507308 */ /* 0x000e700000000800 */
[----:B------:R-:W3:Y:S08]  /*1700*/  MUFU.EX2 R15, R15 ;  /* 0x0000000f000f7308 */ /* 0x000ef00000000800 */
[----:B------:R-:W1:Y:S01]  /*1710*/  MUFU.EX2 R76, R76 ;  /* 0x0000004c004c7308 */ /* 0x000e620000000800 */
[----:B0-----:R0:W-:Y:S01]  /*1720*/  STS [R84+0x348], R77 ;  /* 0x0003484d54007388 */ /* 0x0011e20000000800 */
[----:B----4-:R-:W-:-:S04]  /*1730*/  FMUL.FTZ R13, R14, R13 ;  /* 0x0000000d0e0d7220 */ /* 0x010fc80000410000 */
[-C--:B------:R-:W-:Y:S01]  /*1740*/  FMUL.FTZ R79, R0, R13.reuse ;  /* 0x0000000d004f7220 */ /* 0x080fe20000410000 */
[-C--:B------:R-:W-:Y:S01]  /*1750*/  FMUL.FTZ R82, R16, R13.reuse ;  /* 0x0000000d10527220 */ /* 0x080fe20000410000 */
[-C--:B------:R-:W-:Y:S01]  /*1760*/  FMUL.FTZ R75, R19, R13.reuse ;  /* 0x0000000d134b7220 */ /* 0x080fe20000410000 */
[----:B------:R-:W-:Y:S01]  /*1770*/  FMUL.FTZ R73, R18, R13 ;  /* 0x0000000d12497220 */ /* 0x000fe20000410000 */
[----:B------:R-:W-:Y:S06]  /*1780*/  BAR.SYNC.DEFER_BLOCKING 0x0 ;  /* 0x0000000000007b1d */ /* 0x000fec0000010000 */
[----:B0--3--:R-:W-:Y:S05]  /*1790*/  @P1 BRA `(.L_x_10008) ;  /* 0x0000000000141947 */ /* 0x009fea0003800000 */
[----:B------:R-:W-:Y:S01]  /*17a0*/  UISETP.NE.AND UP0, UPT, UR8, UR12, UPT ;  /* 0x0000000c0800728c */ /* 0x000fe2000bf05270 */
[----:B------:R-:W-:-:S08]  /*17b0*/  HFMA2 R81, -RZ, RZ, 1.875, 0 ;  /* 0x3f800000ff517431 */ /* 0x000fd000000001ff */
[----:B------:R-:W-:Y:S05]  /*17c0*/  BRA.U !UP0, `(.L_x_10009) ;  /* 0x00000001080c7547 */ /* 0x000fea000b800000 */
[----:B------:R4:W0:Y:S01]  /*17d0*/  LDS R81, [R67+UR9] ;  /* 0x0000000943517984 */ /* 0x0008220008000800 */
[----:B------:R-:W-:Y:S05]  /*17e0*/  BRA `(.L_x_10009) ;  /* 0x0000000000047947 */ /* 0x000fea0003800000 */
.L_x_10008:
[----:B------:R0:W3:Y:S02]  /*17f0*/  LDS R81, [R72+0xb4c] ;  /* 0x000b4c0048517984 */ /* 0x0000e40000000800 */
.L_x_10009:
[----:B------:R-:W-:Y:S05]  /*1800*/  BSYNC.RECONVERGENT B0 ;  /* 0x0000000000007941 */ /* 0x000fea0003800200 */
.L_x_10007:
        /* <DEDUP_REMOVED lines=18> */
[----:B------:R-:W-:Y:S01]  /*1930*/  ISETP.GT.AND P3, PT, R21, 0x17, PT ;  /* 0x000000171500780c */ /* 0x000fe20003f64270 */
[----:B------:R-:W0:Y:S01]  /*1940*/  SHFL.DOWN PT, R87, R14, 0x1, 0x1f ;  /* 0x08201f000e577f89 */ /* 0x000e2200000e0000 */
[----:B------:R-:W-:Y:S01]  /*1950*/  MOV R3, R84 ;  /* 0x0000005400037202 */ /* 0x000fe20000000f00 */
[----:B------:R-:W-:Y:S01]  /*1960*/  FMUL.FTZ R13, R15, R2 ;  /* 0x000000020f0d7220 */ /* 0x000fe20000410000 */
[----:B------:R-:W-:Y:S01]  /*1970*/  ISETP.NE.AND P4, PT, R33, RZ, PT ;  /* 0x000000ff2100720c */ /* 0x000fe20003f85270 */
[----:B------:R-:W1:Y:S01]  /*1980*/  SHFL.DOWN PT, R88, R84, 0x1, 0x1f ;  /* 0x08201f0054587f89 */ /* 0x000e6200000e0000 */
[----:B------:R-:W-:Y:S01]  /*1990*/  BSSY.RECONVERGENT B0, `(.L_x_10010) ;  /* 0x00000a1000007945 */ /* 0x000fe20003800200 */
[----:B------:R-:W-:-:S02]  /*19a0*/  FMUL.FTZ R2, R76, R13 ;  /* 0x0000000d4c027220 */ /* 0x000fc40000410000 */
[----:B------:R-:W3:Y:S04]  /*19b0*/  SHFL.UP PT, R12, R85, 0x1, RZ ;  /* 0x04200000550c7989 */ /* 0x000ee800000e00ff */
[----:B------:R-:W5:Y:S01]  /*19c0*/  SHFL.UP PT, R13, R2, 0x1, RZ ;  /* 0x04200000020d7989 */ /* 0x000f6200000e00ff */
[----:B0-----:R-:W-:Y:S01]  /*19d0*/  @P1 FMUL.FTZ R86, R87, R14 ;  /* 0x0000000e57561220 */ /* 0x001fe20000410000 */
[----:B-1----:R-:W-:-:S04]  /*19e0*/  @P1 FFMA.FTZ R3, R14, R88, R3 ;  /* 0x000000580e031223 */ /* 0x002fc80000010003 */
[----:B------:R-:W-:Y:S02]  /*19f0*/  @P1 MOV R14, R86 ;  /* 0x00000056000e1202 */ /* 0x000fe40000000f00 */
[----:B------:R-:W-:Y:S01]  /*1a00*/  ISETP.GE.AND P1, PT, R21, 0x1, PT ;  /* 0x000000011500780c */ /* 0x000fe20003f26270 */
[----:B---3--:R-:W-:Y:S01]  /*1a10*/  FFMA.FTZ R12, R2, R12, R85 ;  /* 0x0000000c020c7223 */ /* 0x008fe20000010055 */
[----:B------:R-:W0:Y:S04]  /*1a20*/  SHFL.DOWN PT, R86, R3, 0x2, 0x1f ;  /* 0x08401f0003567f89 */ /* 0x000e2800000e0000 */
[----:B------:R-:W1:Y:S01]  /*1a30*/  SHFL.DOWN PT, R87, R14, 0x2, 0x1f ;  /* 0x08401f000e577f89 */ /* 0x000e6200000e0000 */
[----:B------:R-:W-:-:S05]  /*1a40*/  FSEL R85, R85, R12, !P1 ;  /* 0x0000000c55557208 */ /* 0x000fca0004800000 */
[----:B------:R-:W3:Y:S01]  /*1a50*/  SHFL.UP PT, R12, R85, 0x2, RZ ;  /* 0x04400000550c7989 */ /* 0x000ee200000e00ff */
[----:B-----5:R-:W-:Y:S01]  /*1a60*/  @P1 FMUL.FTZ R2, R2, R13 ;  /* 0x0000000d02021220 */ /* 0x020fe20000410000 */
[----:B------:R-:W-:-:S04]  /*1a70*/  ISETP.GE.AND P1, PT, R21, 0x2, PT ;  /* 0x000000021500780c */ /* 0x000fc80003f26270 */
[----:B------:R-:W5:Y:S01]  /*1a80*/  SHFL.UP PT, R13, R2, 0x2, RZ ;  /* 0x04400000020d7989 */ /* 0x000f6200000e00ff */
[C---:B0-----:R-:W-:Y:S01]  /*1a90*/  @!P2 FFMA.FTZ R3, R14.reuse, R86, R3 ;  /* 0x000000560e03a223 */ /* 0x041fe20000010003 */
[----:B-1----:R-:W-:-:S05]  /*1aa0*/  @!P2 FMUL.FTZ R84, R14, R87 ;  /* 0x000000570e54a220 */ /* 0x002fca0000410000 */
[----:B------:R-:W-:Y:S01]  /*1ab0*/  @!P2 MOV R14, R84 ;  /* 0x00000054000ea202 */ /* 0x000fe20000000f00 */
[----:B---3--:R-:W-:Y:S01]  /*1ac0*/  FFMA.FTZ R12, R2, R12, R85 ;  /* 0x0000000c020c7223 */ /* 0x008fe20000010055 */
[----:B------:R-:W-:-:S03]  /*1ad0*/  ISETP.GT.U32.AND P2, PT, R74, 0x1b, PT ;  /* 0x0000001b4a00780c */ /* 0x000fc60003f44070 */
[----:B------:R-:W0:Y:S01]  /*1ae0*/  SHFL.DOWN PT, R89, R14, 0x4, 0x1f ;  /* 0x08801f000e597f89 */ /* 0x000e2200000e0000 */
[----:B------:R-:W-:Y:S01]  /*1af0*/  FSEL R87, R85, R12, !P1 ;  /* 0x0000000c55577208 */ /* 0x000fe20004800000 */
[----:B-----5:R-:W-:Y:S01]  /*1b00*/  @P1 FMUL.FTZ R2, R2, R13 ;  /* 0x0000000d02021220 */ /* 0x020fe20000410000 */
[----:B------:R-:W-:Y:S01]  /*1b10*/  ISETP.GE.AND P1, PT, R21, 0x4, PT ;  /* 0x000000041500780c */ /* 0x000fe20003f26270 */
[----:B------:R-:W1:Y:S04]  /*1b20*/  SHFL.DOWN PT, R85, R3, 0x4, 0x1f ;  /* 0x08801f0003557f89 */ /* 0x000e6800000e0000 */
[----:B------:R-:W3:Y:S04]  /*1b30*/  SHFL.UP PT, R12, R87, 0x4, RZ ;  /* 0x04800000570c7989 */ /* 0x000ee800000e00ff */
[----:B------:R-:W5:Y:S01]  /*1b40*/  SHFL.UP PT, R13, R2, 0x4, RZ ;  /* 0x04800000020d7989 */ /* 0x000f6200000e00ff */
[C---:B0-----:R-:W-:Y:S01]  /*1b50*/  @!P2 FMUL.FTZ R84, R14.reuse, R89 ;  /* 0x000000590e54a220 */ /* 0x041fe20000410000 */
[----:B-1----:R-:W-:-:S04]  /*1b60*/  @!P2 FFMA.FTZ R3, R14, R85, R3 ;  /* 0x000000550e03a223 */ /* 0x002fc80000010003 */
[----:B------:R-:W-:Y:S02]  /*1b70*/  @!P2 MOV R14, R84 ;  /* 0x00000054000ea202 */ /* 0x000fe40000000f00 */
[----:B------:R-:W-:Y:S01]  /*1b80*/  ISETP.GT.U32.AND P2, PT, R74, 0x17, PT ;  /* 0x000000174a00780c */ /* 0x000fe20003f44070 */
[C---:B---3--:R-:W-:Y:S01]  /*1b90*/  FFMA.FTZ R12, R2.reuse, R12, R87 ;  /* 0x0000000c020c7223 */ /* 0x048fe20000010057 */
[----:B------:R-:W0:Y:S01]  /*1ba0*/  SHFL.DOWN PT, R88, R3, 0x8, 0x1f ;  /* 0x09001f0003587f89 */ /* 0x000e2200000e0000 */
[----:B-----5:R-:W-:-:S03]  /*1bb0*/  @P1 FMUL.FTZ R2, R2, R13 ;  /* 0x0000000d02021220 */ /* 0x020fc60000410000 */
[----:B------:R-:W1:Y:S01]  /*1bc0*/  SHFL.DOWN PT, R89, R14, 0x8, 0x1f ;  /* 0x09001f000e597f89 */ /* 0x000e6200000e0000 */
        /* <DEDUP_REMOVED lines=8> */
[----:B-1----:R-:W-:-:S04]  /*1c50*/  @!P2 FMUL.FTZ R86, R14, R89 ;  /* 0x000000590e56a220 */ /* 0x002fc80000410000 */
[----:B------:R-:W0:Y:S01]  /*1c60*/  SHFL.DOWN PT, R88, R3, 0x10, 0x1f ;  /* 0x0a001f0003587f89 */ /* 0x000e2200000e0000 */
[----:B------:R-:W-:Y:S02]  /*1c70*/  @!P2 MOV R14, R86 ;  /* 0x00000056000ea202 */ /* 0x000fe40000000f00 */
[----:B------:R-:W-:Y:S01]  /*1c80*/  ISETP.GT.U32.AND P2, PT, R74, 0xf, PT ;  /* 0x0000000f4a00780c */ /* 0x000fe20003f44070 */
[C---:B---3--:R-:W-:Y:S01]  /*1c90*/  FFMA.FTZ R84, R2.reuse, R84, R85 ;  /* 0x0000005402547223 */ /* 0x048fe20000010055 */
[----:B------:R-:W-:Y:S01]  /*1ca0*/  @P1 FMUL.FTZ R2, R2, R87 ;  /* 0x0000005702021220 */ /* 0x000fe20000410000 */
[----:B------:R-:W1:Y:S03]  /*1cb0*/  SHFL.DOWN PT, R89, R14, 0x10, 0x1f ;  /* 0x0a001f000e597f89 */ /* 0x000e6600000e0000 */
[----:B------:R-:W-:Y:S01]  /*1cc0*/  FSEL R85, R85, R84, !P1 ;  /* 0x0000005455557208 */ /* 0x000fe20004800000 */
[----:B------:R-:W-:Y:S01]  /*1cd0*/  SHFL.UP PT, R87, R2, 0x10, RZ ;  /* 0x0600000002577989 */ /* 0x000fe200000e00ff */
[----:B------:R-:W-:-:S03]  /*1ce0*/  ISETP.GE.AND P1, PT, R21, 0x10, PT ;  /* 0x000000101500780c */ /* 0x000fc60003f26270 */
[----:B------:R-:W3:Y:S02]  /*1cf0*/  SHFL.UP PT, R84, R85, 0x10, RZ ;  /* 0x0600000055547989 */ /* 0x000ee400000e00ff */
[C---:B0-----:R-:W-:Y:S02]  /*1d00*/  @!P2 FFMA.FTZ R3, R14.reuse, R88, R3 ;  /* 0x000000580e03a223 */ /* 0x041fe40000010003 */
[----:B------:R-:W-:Y:S01]  /*1d10*/  SHFL.IDX PT, R90, R13, RZ, 0x1f ;  /* 0x00001fff0d5a7589 */ /* 0x000fe200000e0000 */
[----:B-1----:R-:W-:-:S03]  /*1d20*/  @!P2 FMUL.FTZ R86, R14, R89 ;  /* 0x000000590e56a220 */ /* 0x002fc60000410000 */
[----:B------:R-:W-:Y:S01]  /*1d30*/  SHFL.DOWN PT, R89, R3, 0x1, 0x1f ;  /* 0x08201f0003597f89 */ /* 0x000fe200000e0000 */
[----:B------:R-:W-:Y:S01]  /*1d40*/  @!P2 IMAD.MOV.U32 R14, RZ, RZ, R86 ;  /* 0x000000ffff0ea224 */ /* 0x000fe200078e0056 */
[----:B------:R-:W-:Y:S02]  /*1d50*/  ISETP.NE.AND P2, PT, R33, 0x1f, PT ;  /* 0x0000001f2100780c */ /* 0x000fe40003f45270 */
[----:B------:R-:W-:Y:S01]  /*1d60*/  SHFL.IDX PT, R3, R3, RZ, 0x1f ;  /* 0x00001fff03037589 */ /* 0x000fe200000e0000 */
[C---:B---3--:R-:W-:Y:S01]  /*1d70*/  FFMA.FTZ R84, R2.reuse, R84, R85 ;  /* 0x0000005402547223 */ /* 0x048fe20000010055 */
[----:B------:R-:W-:Y:S02]  /*1d80*/  @P1 FMUL.FTZ R2, R2, R87 ;  /* 0x0000005702021220 */ /* 0x000fe40000410000 */
[----:B------:R-:W0:Y:S02]  /*1d90*/  SHFL.DOWN PT, R88, R14, 0x1, 0x1f ;  /* 0x08201f000e587f89 */ /* 0x000e2400000e0000 */
[----:B------:R-:W-:-:S02]  /*1da0*/  FSEL R84, R85, R84, !P1 ;  /* 0x0000005455547208 */ /* 0x000fc40004800000 */
[----:B------:R-:W1:Y:S01]  /*1db0*/  SHFL.IDX PT, R14, R14, RZ, 0x1f ;  /* 0x00001fff0e0e7589 */ /* 0x000e6200000e0000 */
[----:B------:R-:W-:-:S03]  /*1dc0*/  ISETP.NE.AND P1, PT, R33, RZ, PT ;  /* 0x000000ff2100720c */ /* 0x000fc60003f25270 */
[----:B------:R-:W-:Y:S04]  /*1dd0*/  SHFL.UP PT, R2, R2, 0x1, RZ ;  /* 0x0420000002027989 */ /* 0x000fe800000e00ff */
[----:B------:R3:W-:Y:S01]  /*1de0*/  SHFL.UP PT, R85, R84, 0x1, RZ ;  /* 0x0420000054557989 */ /* 0x0007e200000e00ff */
[----:B0-----:R-:W-:Y:S01]  /*1df0*/  @P2 FFMA.FTZ R90, R88, R90, R89 ;  /* 0x0000005a585a2223 */ /* 0x001fe20000010059 */
[----:B------:R-:W-:-:S03]  /*1e00*/  ISETP.GT.AND P2, PT, R21, 0x1e, PT ;  /* 0x0000001e1500780c */ /* 0x000fc60003f44270 */
[----:B------:R-:W-:Y:S01]  /*1e10*/  FFMA.FTZ R73, R90, R81, R73 ;  /* 0x000000515a497223 */ /* 0x000fe20000010049 */
[C---:B-1----:R-:W-:Y:S01]  /*1e20*/  FFMA.FTZ R13, R14.reuse, R13, R3 ;  /* 0x0000000d0e0d7223 */ /* 0x042fe20000010003 */
[----:B------:R-:W-:Y:S02]  /*1e30*/  FMUL.FTZ R12, R14, R12 ;  /* 0x0000000c0e0c7220 */ /* 0x000fe40000410000 */
[----:B------:R-:W-:-:S03]  /*1e40*/  FFMA.FTZ R75, R76, R73, R75 ;  /* 0x000000494c4b7223 */ /* 0x000fc6000001004b */
[----:B------:R0:W-:Y:S01]  /*1e50*/  @!P4 STS.64 [R60], R12 ;  /* 0x0000000c3c00c388 */ /* 0x0001e20000000a00 */
[----:B---3--:R-:W-:-:S04]  /*1e60*/  FMUL.FTZ R84, R55, R75 ;  /* 0x0000004b37547220 */ /* 0x008fc80000410000 */
[----:B------:R-:W-:Y:S01]  /*1e70*/  FADD.FTZ R45, R84, R45 ;  /* 0x0000002d542d7221 */ /* 0x000fe20000010000 */
[----:B0-----:R-:W-:Y:S01]  /*1e80*/  FMUL.FTZ R13, R70, R75 ;  /* 0x0000004b460d7220 */ /* 0x001fe20000410000 */
[----:B--2---:R-:W0:Y:S02]  /*1e90*/  SHFL.IDX PT, R86, R83, RZ, 0x1f ;  /* 0x00001fff53567589 */ /* 0x004e2400000e0000 */
        /* <DEDUP_REMOVED lines=29> */
[----:B------:R-:W1:Y:S01]  /*2070*/  SHFL.DOWN PT, R88, R83, 0x1, 0x1f ;  /* 0x08201f0053587f89 */ /* 0x000e6200000e0000 */
        /* <DEDUP_REMOVED lines=27> */
[----:B------:R-:W2:Y:S01]  /*2230*/  @!P2 S2R R87, SR_CgaCtaId ;  /* 0x000000000057a919 */ /* 0x000ea20000008800 */
[----:B------:R-:W-:Y:S01]  /*2240*/  @!P2 MOV R90, 0x400 ;  /* 0x00000400005aa802 */ /* 0x000fe20000000f00 */
[----:B0-----:R-:W-:Y:S01]  /*2250*/  @!P3 FADD.FTZ R86, R86, R89 ;  /* 0x000000595656b221 */ /* 0x001fe20000010000 */
[----:B-1----:R-:W-:-:S04]  /*2260*/  @!P3 FADD.FTZ R83, R83, R88 ;  /* 0x000000585353b221 */ /* 0x002fc80000010000 */
[----:B------:R-:W0:Y:S01]  /*2270*/  SHFL.DOWN PT, R89, R86, 0x10, 0x1f ;  /* 0x0a001f0056597f89 */ /* 0x000e2200000e0000 */
[----:B------:R-:W-:-:S03]  /*2280*/  ISETP.GT.AND P3, PT, R21, 0xf, PT ;  /* 0x0000000f1500780c */ /* 0x000fc60003f64270 */
[----:B------:R-:W1:Y:S01]  /*2290*/  SHFL.DOWN PT, R88, R83, 0x10, 0x1f ;  /* 0x0a001f0053587f89 */ /* 0x000e6200000e0000 */
[----:B--2---:R-:W-:Y:S01]  /*22a0*/  @!P2 LEA R24, R87, R90, 0x18 ;  /* 0x0000005a5718a211 */ /* 0x004fe200078ec0ff */
[----:B0-----:R-:W-:Y:S01]  /*22b0*/  FADD.FTZ R15, R86, R89 ;  /* 0x00000059560f7221 */ /* 0x001fe20000010000 */
[----:B-1----:R-:W-:-:S04]  /*22c0*/  FADD.FTZ R14, R83, R88 ;  /* 0x00000058530e7221 */ /* 0x002fc80000010000 */
[----:B------:R-:W-:Y:S01]  /*22d0*/  FSEL R86, R86, R15, P3 ;  /* 0x0000000f56567208 */ /* 0x000fe20001800000 */
        /* <DEDUP_REMOVED lines=12> */
.L_x_10011:
[----:B------:R-:W-:Y:S05]  /*23a0*/  BSYNC.RECONVERGENT B0 ;  /* 0x0000000000007941 */ /* 0x000fea0003800200 */
.L_x_10010:
        /* <DEDUP_REMOVED lines=13> */
.L_x_10006:
[----:B------:R-:W2:Y:S01]  /*2480*/  F2F.BF16.F32 R2, R44 ;  /* 0x0000002c00027304 */ /* 0x000ea20000202000 */
[----:B------:R-:W-:Y:S01]  /*2490*/  BAR.SYNC.DEFER_BLOCKING 0x0 ;  /* 0x0000000000007b1d */ /* 0x000fe20000010000 */
[----:B------:R-:W-:Y:S01]  /*24a0*/  UISETP.GT.AND UP0, UPT, UR8, 0x1, UPT ;  /* 0x000000010800788c */ /* 0x000fe2000bf04270 */
[----:B------:R-:W-:Y:S02]  /*24b0*/  IADD3 R28, P1, PT, R28, -0x100, RZ ;  /* 0xffffff001c1c7810 */ /* 0x000fe40007f3e0ff */
[----:B------:R-:W-:Y:S02]  /*24c0*/  IADD3 R30, P2, PT, R30, -0x100, RZ ;  /* 0xffffff001e1e7810 */ /* 0x000fe40007f5e0ff */
[----:B------:R-:W3:Y:S01]  /*24d0*/  LDCU.64 UR10, c[0x0][0x4f8] ;  /* 0x00009f00ff0a77ac */ /* 0x000ee20008000a00 */
[----:B------:R-:W-:Y:S01]  /*24e0*/  F2F.BF16.F32 R45, R45 ;  /* 0x0000002d002d7304 */ /* 0x000fe20000202000 */
[----:B-1----:R-:W1:Y:S01]  /*24f0*/  LDC.64 R10, c[0x0][0x500] ;  /* 0x00014000ff0a7b82 */ /* 0x002e620000000a00 */
[----:B------:R-:W-:Y:S01]  /*2500*/  IADD3.X R25, PT, PT, R25, -0x1, RZ, P1, !PT ;  /* 0xffffffff19197810 */ /* 0x000fe20000ffe4ff */
[----:B------:R-:W-:Y:S01]  /*2510*/  UMOV UR5, URZ ;  /* 0x000000ff00057c82 */ /* 0x000fe20008000000 */
[----:B------:R-:W-:Y:S01]  /*2520*/  IADD3.X R27, PT, PT, R27, -0x1, RZ, P2, !PT ;  /* 0xffffffff1b1b7810 */ /* 0x000fe200017fe4ff */
[----:B------:R-:W-:Y:S01]  /*2530*/  UMOV UR8, UR19 ;  /* 0x0000001300087c82 */ /* 0x000fe20008000000 */
[----:B--2---:R-:W-:-:S02]  /*2540*/  IMAD.WIDE.U32 R2, R2, 0x10000, RZ ;  /* 0x0001000002027825 */ /* 0x004fc400078e00ff */
[----:B------:R-:W2:Y:S01]  /*2550*/  F2F.BF16.F32 R46, R46 ;  /* 0x0000002e002e7304 */ /* 0x000ea20000202000 */
[----:B------:R-:W4:Y:S07]  /*2560*/  LDC.64 R16, c[0x0][0x550] ;  /* 0x00015400ff107b82 */ /* 0x000f2e0000000a00 */
[----:B------:R-:W5:Y:S01]  /*2570*/  F2F.BF16.F32 R43, R43 ;  /* 0x0000002b002b7304 */ /* 0x000f620000202000 */
[----:B---3--:R-:W-:-:S04]  /*2580*/  UIMAD.WIDE.U32 UR6, UR18, UR10, UR4 ;  /* 0x0000000a120672a5 */ /* 0x008fc8000f8e0004 */
[----:B------:R-:W-:Y:S01]  /*2590*/  UIMAD UR7, UR18, UR11, UR7 ;  /* 0x0000000b120772a4 */ /* 0x000fe2000f8e0207 */
[----:B--2---:R-:W-:Y:S02]  /*25a0*/  PRMT R7, R45, 0x5410, R46 ;  /* 0x000054102d077816 */ /* 0x004fe4000000002e */
[----:B0-----:R-:W0:Y:S02]  /*25b0*/  F2F.BF16.F32 R8, R68 ;  /* 0x0000004400087304 */ /* 0x001e240000202000 */
[----:B------:R-:W-:Y:S02]  /*25c0*/  LOP3.LUT R7, R7, R3, RZ, 0xfc, !PT ;  /* 0x0000000307077212 */ /* 0x000fe400078efcff */
[----:B-----5:R-:W-:-:S04]  /*25d0*/  LOP3.LUT R6, R2, R43, RZ, 0xfc, !PT ;  /* 0x0000002b02067212 */ /* 0x020fc800078efcff */
[----:B------:R-:W-:Y:S01]  /*25e0*/  F2F.BF16.F32 R0, R48 ;  /* 0x0000003000007304 */ /* 0x000fe20000202000 */
[----:B------:R1:W-:Y:S01]  /*25f0*/  STS.64 [R20], R6 ;  /* 0x0000000614007388 */ /* 0x0003e20000000a00 */
[----:B------:R-:W-:-:S03]  /*2600*/  NOP ;  /* 0x0000000000007918 */ /* 0x000fc60000000000 */
[----:B------:R-:W2:Y:S03]  /*2610*/  LDS.64 R2, [R20] ;  /* 0x0000000014027984 */ /* 0x000ea60000000a00 */
[----:B------:R-:W3:Y:S01]  /*2620*/  F2F.BF16.F32 R15, R47 ;  /* 0x0000002f000f7304 */ /* 0x000ee20000202000 */
[----:B0-----:R-:W-:-:S04]  /*2630*/  IMAD.WIDE.U32 R8, R8, 0x10000, RZ ;  /* 0x0001000008087825 */ /* 0x001fc800078e00ff */
[C---:B-1----:R-:W-:Y:S01]  /*2640*/  IMAD.WIDE.U32 R6, R40.reuse, R10, UR6 ;  /* 0x0000000628067e25 */ /* 0x042fe2000f8e000a */
[----:B------:R-:W0:Y:S02]  /*2650*/  LDCU.64 UR6, c[0x0][0x518] ;  /* 0x0000a300ff0677ac */ /* 0x000e240008000a00 */
[----:B------:R1:W5:Y:S01]  /*2660*/  F2F.BF16.F32 R13, R49 ;  /* 0x00000031000d7304 */ /* 0x0003620000202000 */
[----:B------:R-:W-:Y:S01]  /*2670*/  IMAD R7, R40, R11, R7 ;  /* 0x0000000b28077224 */ /* 0x000fe200078e0207 */
[----:B----4-:R-:W-:-:S04]  /*2680*/  LEA R10, P0, R6, R16, 0x1 ;  /* 0x00000010060a7211 */ /* 0x010fc800078008ff */
[----:B------:R-:W-:Y:S02]  /*2690*/  LEA.HI.X R11, R6, R17, R7, 0x1, P0 ;  /* 0x00000011060b7211 */ /* 0x000fe400000f0c07 */
[----:B---3--:R-:W-:Y:S01]  /*26a0*/  PRMT R15, R0, 0x5410, R15 ;  /* 0x00005410000f7816 */ /* 0x008fe2000000000f */
[----:B-1----:R-:W-:Y:S01]  /*26b0*/  FADD.FTZ R49, R32, R49 ;  /* 0x0000003120317221 */ /* 0x002fe20000010000 */
[----:B------:R-:W-:Y:S02]  /*26c0*/  IMAD.WIDE.U32 R6, R33, 0x8, R10 ;  /* 0x0000000821067825 */ /* 0x000fe400078e000a */
[----:B------:R-:W-:Y:S02]  /*26d0*/  LOP3.LUT R11, R15, R9, RZ, 0xfc, !PT ;  /* 0x000000090f0b7212 */ /* 0x000fe400078efcff */
[----:B------:R-:W-:Y:S01]  /*26e0*/  FADD.FTZ R49, R49, R68 ;  /* 0x0000004431317221 */ /* 0x000fe20000010000 */
[----:B------:R-:W1:Y:S01]  /*26f0*/  LDC.64 R14, c[0x0][0x560] ;  /* 0x00015800ff0e7b82 */ /* 0x000e620000000a00 */
[----:B-----5:R-:W-:Y:S01]  /*2700*/  LOP3.LUT R10, R8, R13, RZ, 0xfc, !PT ;  /* 0x0000000d080a7212 */ /* 0x020fe200078efcff */
[----:B0-----:R-:W-:Y:S01]  /*2710*/  UIMAD.WIDE.U32 UR4, UR18, UR6, UR4 ;  /* 0x00000006120472a5 */ /* 0x001fe2000f8e0004 */
[----:B------:R-:W-:-:S03]  /*2720*/  FADD.FTZ R32, R49, R48 ;  /* 0x0000003031207221 */ /* 0x000fc60000010000 */
[----:B------:R-:W-:Y:S01]  /*2730*/  UIMAD UR5, UR18, UR7, UR5 ;  /* 0x00000007120572a4 */ /* 0x000fe2000f8e0205 */
[----:B------:R-:W-:Y:S01]  /*2740*/  FADD.FTZ R32, R32, R47 ;  /* 0x0000002f20207221 */ /* 0x000fe20000010000 */
[----:B------:R-:W0:Y:S01]  /*2750*/  LDC.64 R12, c[0x0][0x520] ;  /* 0x00014800ff0c7b82 */ /* 0x000e220000000a00 */
[----:B--2---:R0:W-:Y:S07]  /*2760*/  STG.E.64 desc[UR16][R6.64], R2 ;  /* 0x0000000206007986 */ /* 0x0041ee000c101b10 */
[----:B------:R-:W-:Y:S01]  /*2770*/  BAR.SYNC.DEFER_BLOCKING 0x0 ;  /* 0x0000000000007b1d */ /* 0x000fe20000010000 */
[----:B0-----:R-:W-:-:S04]  /*2780*/  IMAD.WIDE.U32 R2, R40, R12, UR4 ;  /* 0x0000000428027e25 */ /* 0x001fc8000f8e000c */
[----:B------:R-:W-:Y:S01]  /*2790*/  IMAD R0, R40, R13, R3 ;  /* 0x0000000d28007224 */ /* 0x000fe200078e0203 */
[----:B-1----:R-:W-:-:S04]  /*27a0*/  LEA R6, P0, R2, R14, 0x1 ;  /* 0x0000000e02067211 */ /* 0x002fc800078008ff */
[----:B------:R-:W-:Y:S02]  /*27b0*/  LEA.HI.X R7, R2, R15, R0, 0x1, P0 ;  /* 0x0000000f02077211 */ /* 0x000fe400000f0c00 */
[----:B------:R-:W-:Y:S01]  /*27c0*/  IADD3 R26, P0, PT, R26, -0x100, RZ ;  /* 0xffffff001a1a7810 */ /* 0x000fe20007f1e0ff */
[----:B------:R-:W-:Y:S01]  /*27d0*/  STS.64 [R20], R10 ;  /* 0x0000000a14007388 */ /* 0x000fe20000000a00 */
[----:B------:R-:W-:-:S03]  /*27e0*/  NOP ;  /* 0x0000000000007918 */ /* 0x000fc60000000000 */
[----:B------:R-:W0:Y:S01]  /*27f0*/  LDS.64 R8, [R20] ;  /* 0x0000000014087984 */ /* 0x000e220000000a00 */
[----:B------:R-:W-:Y:S01]  /*2800*/  IMAD.WIDE.U32 R2, R33, 0x8, R6 ;  /* 0x0000000821027825 */ /* 0x000fe200078e0006 */
[----:B------:R-:W-:-:S04]  /*2810*/  IADD3.X R23, PT, PT, R23, -0x1, RZ, P0, !PT ;  /* 0xffffffff17177810 */ /* 0x000fc800007fe4ff */
[----:B0-----:R0:W-:Y:S01]  /*2820*/  STG.E.64 desc[UR16][R2.64], R8 ;  /* 0x0000000802007986 */ /* 0x0011e2000c101b10 */
[----:B------:R-:W-:Y:S05]  /*2830*/  BRA.U UP0, `(.L_x_10013) ;  /* 0xffffffdd00887547 */ /* 0x000fea000b83ffff */
.L_x_10004:
        /* <DEDUP_REMOVED lines=34> */
.L_x_10015:
[----:B------:R-:W-:Y:S05]  /*2a60*/  BSYNC.RECONVERGENT B0 ;  /* 0x0000000000007941 */ /* 0x000fea0003800200 */
.L_x_10014:
        /* <DEDUP_REMOVED lines=26> */
.L_x_10017:
[----:B------:R-:W-:Y:S05]  /*2c10*/  BSYNC.RECONVERGENT B0 ;  /* 0x0000000000007941 */ /* 0x000fea0003800200 */
.L_x_10016:
        /* <DEDUP_REMOVED lines=22> */
.L_x_10019:
        /* <DEDUP_REMOVED lines=51> */
.L_x_10018:
[----:B------:R-:W-:Y:S05]  /*30b0*/  EXIT ;  /* 0x000000000000794d */ /* 0x000fea0003800000 */
.L_x_10020:
        /* <DEDUP_REMOVED lines=12> */
.L_x_10553:


//--------------------- .text._Z25selective_scan_bwd_kernelI32Selective_Scan_bwd_kernel_traitsILi32ELi4ELb1ELb0ELb0ELb1ELb0EN3c108BFloat16EfEEv12SSMParamsBwd --------------------------
	.section	.text._Z25selective_scan_bwd_kernelI32Selective_Scan_bwd_kernel_traitsILi32ELi4ELb1ELb0ELb0ELb1ELb0EN3c108BFloat16EfEEv12SSMParamsBwd,"ax",@progbits
	.align	128
        .global         _Z25selective_scan_bwd_kernelI32Selective_Scan_bwd_kernel_traitsILi32ELi4ELb1ELb0ELb0ELb1ELb0EN3c108BFloat16EfEEv12SSMParamsBwd
        .type           _Z25selective_scan_bwd_kernelI32Selective_Scan_bwd_kernel_traitsILi32ELi4ELb1ELb0ELb0ELb1ELb0EN3c108BFloat16EfEEv12SSMParamsBwd,@function
        .size           _Z25selective_scan_bwd_kernelI32Selective_Scan_bwd_kernel_traitsILi32ELi4ELb1ELb0ELb0ELb1ELb0EN3c108BFloat16EfEEv12SSMParamsBwd,(.L_x_10554 - _Z25selective_scan_bwd_kernelI32Selective_Scan_bwd_kernel_traitsILi32ELi4ELb1ELb0ELb0ELb1ELb0EN3c108BFloat16EfEEv12SSMParamsBwd)
        .other          _Z25selective_scan_bwd_kernelI32Selective_Scan_bwd_kernel_traitsILi32ELi4ELb1ELb0ELb0ELb1ELb0EN3c108BFloat16EfEEv12SSMParamsBwd,@"STO_CUDA_ENTRY STV_DEFAULT"
_Z25selective_scan_bwd_kernelI32Selective_Scan_bwd_kernel_traitsILi32ELi4ELb1ELb0ELb0ELb1ELb0EN3c108BFloat16EfEEv12SSMParamsBwd:
.text._Z25selective_scan_bwd_kernelI32Selective_Scan_bwd_kernel_traitsILi32ELi4ELb1ELb0ELb0ELb1ELb0EN3c108BFloat16EfEEv12SSMParamsBwd:
        /* <DEDUP_REMOVED lines=102> */
.L_x_10037:
[----:B------:R-:W-:Y:S01]  /*0660*/  BAR.SYNC.DEFER_BLOCKING 0x0 ;  /* 0x0000000000007b1d */ /* 0x000fe20000010000 */
[----:B0-----:R-:W-:-:S06]  /*0670*/  IMAD.WIDE.U32 R2, R32, 0x8, R34 ;  /* 0x0000000820027825 */ /* 0x001fcc00078e0022 */
[----:B------:R-:W2:Y:S01]  /*0680*/  LDG.E.64 R2, desc[UR16][R2.64] ;  /* 0x0000001002027981 */ /* 0x000ea2000c1e1b00 */
[----:B------:R-:W-:Y:S01]  /*0690*/  IMAD.WIDE.U32 R4, R32, 0x8, R36 ;  /* 0x0000000820047825 */ /* 0x000fe200078e0024 */
[----:B------:R-:W0:Y:S02]  /*06a0*/  S2R R42, SR_LANEID ;  /* 0x00000000002a7919 */ /* 0x000e240000000000 */
        /* <DEDUP_REMOVED lines=9> */
[----:B------:R-:W1:Y:S01]  /*0740*/  LDS.64 R14, [R41] ;  /* 0x00000000290e7984 */ /* 0x000e620000000a00 */
[----:B------:R-:W-:Y:S06]  /*0750*/  BAR.SYNC.DEFER_BLOCKING 0x0 ;  /* 0x0000000000007b1d */ /* 0x000fec0000010000 */
[----:B------:R-:W2:Y:S01]  /*0760*/  LDG.E.64 R12, desc[UR16][R12.64] ;  /* 0x000000100c0c7981 */ /* 0x000ea2000c1e1b00 */
[----:B------:R-:W-:Y:S01]  /*0770*/  BSSY.RECONVERGENT B0, `(.L_x_10022) ;  /* 0x0000037000007945 */ /* 0x000fe20003800200 */
[C---:B0-----:R-:W-:Y:S02]  /*0780*/  SHF.L.U32 R48, R8.reuse, 0x10, RZ ;  /* 0x0000001008307819 */ /* 0x041fe400000006ff */
[----:B------:R-:W-:-:S02]  /*0790*/  SHF.R.U64 R49, R8, 0x10, R9 ;  /* 0x0000001008317819 */ /* 0x000fc40000001209 */
[----:B------:R-:W-:Y:S02]  /*07a0*/  SHF.L.U32 R47, R9, 0x10, RZ ;  /* 0x00000010092f7819 */ /* 0x000fe400000006ff */
[----:B------:R-:W-:Y:S02]  /*07b0*/  SHF.R.U32.HI R56, RZ, 0x10, R9 ;  /* 0x00000010ff387819 */ /* 0x000fe40000011609 */
[C---:B-1----:R-:W-:Y:S02]  /*07c0*/  SHF.L.U32 R43, R14.reuse, 0x10, RZ ;  /* 0x000000100e2b7819 */ /* 0x042fe400000006ff */
[--C-:B------:R-:W-:Y:S02]  /*07d0*/  SHF.R.U64 R0, R14, 0x10, R15.reuse ;  /* 0x000000100e007819 */ /* 0x100fe4000000120f */
[----:B------:R-:W-:Y:S01]  /*07e0*/  SHF.R.U32.HI R45, RZ, 0x10, R15 ;  /* 0x00000010ff2d7819 */ /* 0x000fe2000001160f */
[----:B-----5:R-:W-:Y:S01]  /*07f0*/  FADD.FTZ R43, R43, R24 ;  /* 0x000000182b2b7221 */ /* 0x020fe20000010000 */
[----:B------:R-:W-:-:S02]  /*0800*/  SHF.L.U32 R15, R15, 0x10, RZ ;  /* 0x000000100f0f7819 */ /* 0x000fc400000006ff */
[----:B------:R-:W-:Y:S02]  /*0810*/  SHF.L.U32 R45, R45, 0x10, RZ ;  /* 0x000000102d2d7819 */ /* 0x000fe400000006ff */
[----:B------:R-:W-:Y:S01]  /*0820*/  FSETP.GTU.FTZ.AND P3, PT, R43, 20, PT ;  /* 0x41a000002b00780b */ /* 0x000fe20003f7c000 */
[--C-:B------:R-:W-:Y:S01]  /*0830*/  FADD.FTZ R44, R15, R24.reuse ;  /* 0x000000180f2c7221 */ /* 0x100fe20000010000 */
[----:B------:R-:W-:Y:S01]  /*0840*/  SHF.L.U32 R11, R0, 0x10, RZ ;  /* 0x00000010000b7819 */ /* 0x000fe200000006ff */
[----:B------:R-:W-:-:S03]  /*0850*/  FADD.FTZ R45, R45, R24 ;  /* 0x000000182d2d7221 */ /* 0x000fc60000010000 */
[----:B------:R-:W-:Y:S01]  /*0860*/  FSETP.GTU.FTZ.AND P0, PT, R44, 20, PT ;  /* 0x41a000002c00780b */ /* 0x000fe20003f1c000 */
[----:B------:R-:W-:Y:S01]  /*0870*/  FADD.FTZ R46, R11, R24 ;  /* 0x000000180b2e7221 */ /* 0x000fe20000010000 */
[----:B------:R-:W-:-:S04]  /*0880*/  FSETP.GTU.FTZ.AND P1, PT, R45, 20, PT ;  /* 0x41a000002d00780b */ /* 0x000fc80003f3c000 */
[----:B------:R-:W-:Y:S01]  /*0890*/  FSETP.GTU.FTZ.AND P2, PT, R46, 20, PT ;  /* 0x41a000002e00780b */ /* 0x000fe20003f5c000 */
[----:B--2---:R-:W-:Y:S01]  /*08a0*/  STS.64 [R41], R12 ;  /* 0x0000000c29007388 */ /* 0x004fe20000000a00 */
[----:B------:R-:W-:-:S03]  /*08b0*/  NOP ;  /* 0x0000000000007918 */ /* 0x000fc60000000000 */
[----:B------:R-:W0:Y:S02]  /*08c0*/  LDS.64 R2, [R41] ;  /* 0x0000000029027984 */ /* 0x000e240000000a00 */
[C---:B0-----:R-:W-:Y:S02]  /*08d0*/  SHF.R.U64 R8, R2.reuse, 0x10, R3 ;  /* 0x0000001002087819 */ /* 0x041fe40000001203 */
        /* <DEDUP_REMOVED lines=32> */
.L_x_10023:
[----:B------:R-:W-:Y:S05]  /*0ae0*/  BSYNC.RECONVERGENT B0 ;  /* 0x0000000000007941 */ /* 0x000fea0003800200 */
.L_x_10022:
        /* <DEDUP_REMOVED lines=32> */
.L_x_10025:
[----:B------:R-:W-:Y:S05]  /*0cf0*/  BSYNC.RECONVERGENT B0 ;  /* 0x0000000000007941 */ /* 0x000fea0003800200 */
.L_x_10024:
        /* <DEDUP_REMOVED lines=32> */
.L_x_10027:
[----:B------:R-:W-:Y:S05]  /*0f00*/  BSYNC.RECONVERGENT B0 ;  /* 0x0000000000007941 */ /* 0x000fea0003800200 */
.L_x_10026:
        /* <DEDUP_REMOVED lines=32> */
.L_x_10029:
[----:B------:R-:W-:Y:S05]  /*1110*/  BSYNC.RECONVERGENT B0 ;  /* 0x0000000000007941 */ /* 0x000fea0003800200 */
.L_x_10028:
[----:B------:R-:W0:Y:S01]  /*1120*/  LDCU UR7, c[0x0][0x38c] ;  /* 0x00007180ff0777ac */ /* 0x000e220008000800 */
[----:B------:R-:W-:Y:S01]  /*1130*/  SHF.L.U32 R49, R49, 0x10, RZ ;  /* 0x0000001031317819 */ /* 0x000fe200000006ff */
[----:B------:R-:W-:Y:S01]  /*1140*/  FFMA.FTZ R29, R0, R48, R29 ;  /* 0x00000030001d7223 */ /* 0x000fe2000001001d */
[----:B------:R-:W-:Y:S01]  /*1150*/  SHF.L.U32 R52, R8, 0x10, RZ ;  /* 0x0000001008347819 */ /* 0x000fe200000006ff */
[----:B------:R-:W-:Y:S01]  /*1160*/  HFMA2 R54, -RZ, RZ, 0, 0 ;  /* 0x00000000ff367431 */ /* 0x000fe200000001ff */
[----:B------:R-:W-:Y:S01]  /*1170*/  SHF.L.U32 R50, R3, 0x10, RZ ;  /* 0x0000001003327819 */ /* 0x000fe200000006ff */
[----:B------:R-:W-:Y:S01]  /*1180*/  HFMA2 R69, -RZ, RZ, 0, 0 ;  /* 0x00000000ff457431 */ /* 0x000fe200000001ff */
[----:B------:R-:W-:Y:S01]  /*1190*/  SHF.R.U32.HI R55, RZ, 0x10, R3 ;  /* 0x00000010ff377819 */ /* 0x000fe20000011603 */
[----:B------:R-:W-:Y:S01]  /*11a0*/  FFMA.FTZ R29, R52, R49, R29 ;  /* 0x00000031341d7223 */ /* 0x000fe2000001001d */
[----:B------:R-:W-:Y:S01]  /*11b0*/  SHF.L.U32 R56, R56, 0x10, RZ ;  /* 0x0000001038387819 */ /* 0x000fe200000006ff */
[----:B------:R-:W-:Y:S01]  /*11c0*/  FMUL.FTZ R71, R0, R23 ;  /* 0x0000001700477220 */ /* 0x000fe20000410000 */
[----:B------:R-:W-:Y:S01]  /*11d0*/  SHF.L.U32 R55, R55, 0x10, RZ ;  /* 0x0000001037377819 */ /* 0x000fe200000006ff */
[C---:B------:R-:W-:Y:S01]  /*11e0*/  FFMA.FTZ R2, R50.reuse, R47, R29 ;  /* 0x0000002f32027223 */ /* 0x040fe2000001001d */
[----:B------:R-:W-:Y:S01]  /*11f0*/  MOV R53, RZ ;  /* 0x000000ff00357202 */ /* 0x000fe20000000f00 */
[-C--:B------:R-:W-:Y:S01]  /*1200*/  FMUL.FTZ R19, R50, R23.reuse ;  /* 0x0000001732137220 */ /* 0x080fe20000410000 */
[----:B------:R-:W-:Y:S01]  /*1210*/  MOV R51, RZ ;  /* 0x000000ff00337202 */ /* 0x000fe20000000f00 */
[CC--:B------:R-:W-:Y:S01]  /*1220*/  FMUL.FTZ R20, R55.reuse, R23.reuse ;  /* 0x0000001737147220 */ /* 0x0c0fe20000410000 */
[----:B------:R-:W-:Y:S01]  /*1230*/  FMUL.FTZ R18, R52, R23 ;  /* 0x0000001734127220 */ /* 0x000fe20000410000 */
[----:B0-----:R-:W-:Y:S01]  /*1240*/  UISETP.GE.AND UP0, UPT, UR7, 0x1, UPT ;  /* 0x000000010700788c */ /* 0x001fe2000bf06270 */
[----:B------:R-:W-:Y:S01]  /*1250*/  FFMA.FTZ R29, R55, R56, R2 ;  /* 0x00000038371d7223 */ /* 0x000fe20000010002 */
[----:B------:R-:W-:Y:S01]  /*1260*/  UIADD3 UR9, UPT, UPT, UR8, -0x1, URZ ;  /* 0xffffffff08097890 */ /* 0x000fe2000fffe0ff */
        /* <DEDUP_REMOVED lines=17> */
[----:B------:R-:W-:Y:S01]  /*1380*/  UIADD3 UR10, UPT, UPT, -UR7, URZ, URZ ;  /* 0x000000ff070a7290 */ /* 0x000fe2000fffe1ff */
[----:B------:R-:W2:Y:S01]  /*1390*/  LDC.64 R8, c[0x0][0x3e0] ;  /* 0x0000f800ff087b82 */ /* 0x000ea20000000a00 */
[----:B------:R-:W-:Y:S01]  /*13a0*/  MOV R63, R31 ;  /* 0x0000001f003f7202 */ /* 0x000fe20000000f00 */
[----:B------:R-:W3:Y:S01]  /*13b0*/  LDCU UR11, c[0x0][0x394] ;  /* 0x00007280ff0b77ac */ /* 0x000ee20008000800 */
[----:B------:R-:W-:-:S02]  /*13c0*/  MOV R62, R33 ;  /* 0x00000021003e7202 */ /* 0x000fc40000000f00 */
[----:B------:R-:W-:Y:S01]  /*13d0*/  MOV R65, R25 ;  /* 0x0000001900417202 */ /* 0x000fe20000000f00 */
[----:B------:R-:W-:Y:S01]  /*13e0*/  ULOP3.LUT UR6, UR6, 0x348, URZ, 0xfc, !UPT ;  /* 0x0000034806067892 */ /* 0x000fe2000f8efcff */
[----:B------:R-:W-:Y:S01]  /*13f0*/  MOV R64, R26 ;  /* 0x0000001a00407202 */ /* 0x000fe20000000f00 */
[----:B------:R-:W4:Y:S01]  /*1400*/  LDC.64 R10, c[0x0][0x3c0] ;  /* 0x0000f000ff0a7b82 */ /* 0x000f220000000a00 */
[----:B0-----:R-:W-:Y:S02]  /*1410*/  ISETP.LE.AND P0, PT, R2, UR8, PT ;  /* 0x0000000802007c0c */ /* 0x001fe4000bf03270 */
[----:B------:R-:W-:Y:S02]  /*1420*/  MOV R67, R27 ;  /* 0x0000001b00437202 */ /* 0x000fe40000000f00 */
[----:B------:R-:W-:Y:S02]  /*1430*/  MOV R66, R28 ;  /* 0x0000001c00427202 */ /* 0x000fe40000000f00 */
[----:B------:R-:W-:Y:S01]  /*1440*/  MOV R68, R21 ;  /* 0x0000001500447202 */ /* 0x000fe20000000f00 */
[----:B------:R-:W0:Y:S01]  /*1450*/  LDC R76, c[0x0][0x394] ;  /* 0x0000e500ff4c7b82 */ /* 0x000e220000000800 */
[----:B-1----:R-:W-:-:S02]  /*1460*/  SHF.L.U64.HI R75, R12, 0x2, R13 ;  /* 0x000000020c4b7819 */ /* 0x002fc4000001020d */
[----:B------:R-:W-:Y:S02]  /*1470*/  ISETP.EQ.AND P0, PT, R32, RZ, !P0 ;  /* 0x000000ff2000720c */ /* 0x000fe40004702270 */
[----:B------:R-:W-:Y:S02]  /*1480*/  MOV R73, UR4 ;  /* 0x0000000400497c02 */ /* 0x000fe40008000f00 */
[----:B------:R-:W-:Y:S02]  /*1490*/  MOV R13, UR5 ;  /* 0x00000005000d7c02 */ /* 0x000fe40008000f00 */
[----:B--2---:R-:W-:Y:S02]  /*14a0*/  SHF.L.U64.HI R9, R8, 0x2, R9 ;  /* 0x0000000208097819 */ /* 0x004fe40000010209 */
[----:B---34-:R-:W-:-:S07]  /*14b0*/  SHF.L.U64.HI R11, R10, 0x2, R11 ;  /* 0x000000020a0b7819 */ /* 0x018fce000001020b */
.L_x_10036:
        /* <DEDUP_REMOVED lines=8> */
[----:B------:R-:W3:Y:S01]  /*1540*/  LDG.E R17, desc[UR16][R2.64] ;  /* 0x0000001002117981 */ /* 0x000ee2000c1e1900 */
[----:B------:R-:W-:-:S04]  /*1550*/  SEL R78, R73, R40, !P1 ;  /* 0x00000028494e7207 */ /* 0x000fc80004800000 */
[----:B------:R-:W-:Y:S02]  /*1560*/  LEA R83, R78, R21, 0x2 ;  /* 0x000000154e537211 */ /* 0x000fe400078e10ff */
[----:B------:R-:W-:Y:S01]  /*1570*/  ISETP.NE.AND P1, PT, R32, 0x1f, PT ;  /* 0x0000001f2000780c */ /* 0x000fe20003f25270 */
[----:B------:R-:W-:Y:S01]  /*1580*/  BSSY.RECONVERGENT B0, `(.L_x_10031) ;  /* 0x0000018000007945 */ /* 0x000fe20003800200 */
[----:B--2---:R-:W-:-:S04]  /*1590*/  FMUL.FTZ R16, R70, 1.4426950216293334961 ;  /* 0x3fb8aa3b46107820 */ /* 0x004fc80000410000 */
[C---:B------:R-:W-:Y:S01]  /*15a0*/  FMUL.FTZ R82, R16.reuse, R43 ;  /* 0x0000002b10527220 */ /* 0x040fe20000410000 */
[C---:B------:R-:W-:Y:S01]  /*15b0*/  FMUL.FTZ R81, R16.reuse, R46 ;  /* 0x0000002e10517220 */ /* 0x040fe20000410000 */
[C---:B------:R-:W-:Y:S01]  /*15c0*/  FMUL.FTZ R78, R16.reuse, R44 ;  /* 0x0000002c104e7220 */ /* 0x040fe20000410000 */
[----:B------:R-:W-:-:S03]  /*15d0*/  FMUL.FTZ R87, R16, R45 ;  /* 0x0000002d10577220 */ /* 0x000fc60000410000 */
[----:B------:R-:W1:Y:S08]  /*15e0*/  MUFU.EX2 R82, R82 ;  /* 0x0000005200527308 */ /* 0x000e700000000800 */
[----:B------:R-:W2:Y:S08]  /*15f0*/  MUFU.EX2 R81, R81 ;  /* 0x0000005100517308 */ /* 0x000eb00000000800 */
[----:B------:R-:W4:Y:S08]  /*1600*/  MUFU.EX2 R78, R78 ;  /* 0x0000004e004e7308 */ /* 0x000f300000000800 */
[----:B------:R-:W0:Y:S01]  /*1610*/  MUFU.EX2 R87, R87 ;  /* 0x0000005700577308 */ /* 0x000e220000000800 */
[----:B-1----:R1:W-:Y:S01]  /*1620*/  STS [R83+0x348], R82 ;  /* 0x0003485253007388 */ /* 0x0023e20000000800 */
[----:B---3--:R-:W-:-:S04]  /*1630*/  FMUL.FTZ R17, R17, R14 ;  /* 0x0000000e11117220 */ /* 0x008fc80000410000 */
        /* <DEDUP_REMOVED lines=9> */
[----:B------:R3:W4:Y:S01]  /*16d0*/  LDS R86, [R68+UR6] ;  /* 0x0000000644567984 */ /* 0x0007220008000800 */
[----:B------:R-:W-:Y:S05]  /*16e0*/  BRA `(.L_x_10033) ;  /* 0x0000000000047947 */ /* 0x000fea0003800000 */
.L_x_10032:
[----:B------:R1:W2:Y:S02]  /*16f0*/  LDS R86, [R74+0xb4c] ;  /* 0x000b4c004a567984 */ /* 0x0002a40000000800 */
.L_x_10033:
[----:B------:R-:W-:Y:S05]  /*1700*/  BSYNC.RECONVERGENT B0 ;  /* 0x0000000000007941 */ /* 0x000fea0003800200 */
.L_x_10031:
        /* <DEDUP_REMOVED lines=22> */
[----:B------:R-:W-:Y:S01]  /*1870*/  ISETP.NE.AND P3, PT, R32, RZ, PT ;  /* 0x000000ff2000720c */ /* 0x000fe20003f65270 */
[----:B------:R-:W2:Y:S01]  /*1880*/  SHFL.DOWN PT, R88, R85, 0x1, 0x1f ;  /* 0x08201f0055587f89 */ /* 0x000ea200000e0000 */
[----:B------:R-:W-:Y:S01]  /*1890*/  BSSY.RECONVERGENT B0, `(.L_x_10034) ;  /* 0x00000a1000007945 */ /* 0x000fe20003800200 */
[----:B------:R-:W-:-:S02]  /*18a0*/  FMUL.FTZ R2, R87, R2 ;  /* 0x0000000257027220 */ /* 0x000fc40000410000 */
[----:B------:R-:W4:Y:S01]  /*18b0*/  SHFL.UP PT, R14, R15, 0x1, RZ ;  /* 0x042000000f0e7989 */ /* 0x000f2200000e00ff */
[----:B0-----:R-:W-:Y:S01]  /*18c0*/  @P1 FMUL.FTZ R3, R89, R16 ;  /* 0x0000001059031220 */ /* 0x001fe20000410000 */
[----:B--2---:R-:W-:-:S04]  /*18d0*/  @P1 FFMA.FTZ R17, R16, R88, R17 ;  /* 0x0000005810111223 */ /* 0x004fc80000010011 */
[----:B------:R-:W-:Y:S02]  /*18e0*/  @P1 MOV R16, R3 ;  /* 0x0000000300101202 */ /* 0x000fe40000000f00 */
[----:B------:R-:W0:Y:S01]  /*18f0*/  SHFL.UP PT, R3, R2, 0x1, RZ ;  /* 0x0420000002037989 */ /* 0x000e2200000e00ff */
[----:B----4-:R-:W-:Y:S01]  /*1900*/  FFMA.FTZ R14, R2, R14, R15 ;  /* 0x0000000e020e7223 */ /* 0x010fe2000001000f */
[----:B------:R-:W-:Y:S02]  /*1910*/  ISETP.GE.AND P1, PT, R42, 0x1, PT ;  /* 0x000000012a00780c */ /* 0x000fe40003f26270 */
[----:B------:R-:W2:Y:S02]  /*1920*/  SHFL.DOWN PT, R85, R16, 0x2, 0x1f ;  /* 0x08401f0010557f89 */ /* 0x000ea400000e0000 */
[----:B------:R-:W-:Y:S02]  /*1930*/  FSEL R15, R15, R14, !P1 ;  /* 0x0000000e0f0f7208 */ /* 0x000fe40004800000 */
[----:B------:R-:W4:Y:S04]  /*1940*/  SHFL.DOWN PT, R88, R17, 0x2, 0x1f ;  /* 0x08401f0011587f89 */ /* 0x000f2800000e0000 */
[----:B------:R-:W5:Y:S03]  /*1950*/  SHFL.UP PT, R14, R15, 0x2, RZ ;  /* 0x044000000f0e7989 */ /* 0x000f6600000e00ff */
[----:B0-----:R-:W-:Y:S01]  /*1960*/  @P1 FMUL.FTZ R2, R2, R3 ;  /* 0x0000000302021220 */ /* 0x001fe20000410000 */
[----:B------:R-:W-:Y:S01]  /*1970*/  ISETP.GE.AND P1, PT, R42, 0x2, PT ;  /* 0x000000022a00780c */ /* 0x000fe20003f26270 */
[----:B--2---:R-:W-:-:S03]  /*1980*/  @!P2 FMUL.FTZ R85, R16, R85 ;  /* 0x000000551055a220 */ /* 0x004fc60000410000 */
[----:B------:R-:W0:Y:S01]  /*1990*/  SHFL.UP PT, R3, R2, 0x2, RZ ;  /* 0x0440000002037989 */ /* 0x000e2200000e00ff */
[----:B----4-:R-:W-:Y:S01]  /*19a0*/  @!P2 FFMA.FTZ R17, R16, R88, R17 ;  /* 0x000000581011a223 */ /* 0x010fe20000010011 */
[----:B------:R-:W-:Y:S02]  /*19b0*/  @!P2 MOV R16, R85 ;  /* 0x000000550010a202 */ /* 0x000fe40000000f00 */
[----:B------:R-:W-:Y:S01]  /*19c0*/  ISETP.GT.U32.AND P2, PT, R72, 0x1b, PT ;  /* 0x0000001b4800780c */ /* 0x000fe20003f44070 */
[----:B-----5:R-:W-:Y:S01]  /*19d0*/  FFMA.FTZ R14, R2, R14, R15 ;  /* 0x0000000e020e7223 */ /* 0x020fe2000001000f */
[----:B------:R-:W2:Y:S04]  /*19e0*/  SHFL.DOWN PT, R88, R17, 0x4, 0x1f ;  /* 0x08801f0011587f89 */ /* 0x000ea800000e0000 */
[----:B------:R-:W4:Y:S01]  /*19f0*/  SHFL.DOWN PT, R85, R16, 0x4, 0x1f ;  /* 0x08801f0010557f89 */ /* 0x000f2200000e0000 */
[----:B------:R-:W-:-:S05]  /*1a00*/  FSEL R89, R15, R14, !P1 ;  /* 0x0000000e0f597208 */ /* 0x000fca0004800000 */
[----:B------:R-:W5:Y:S01]  /*1a10*/  SHFL.UP PT, R14, R89, 0x4, RZ ;  /* 0x04800000590e7989 */ /* 0x000f6200000e00ff */
[----:B0-----:R-:W-:Y:S01]  /*1a20*/  @P1 FMUL.FTZ R2, R2, R3 ;  /* 0x0000000302021220 */ /* 0x001fe20000410000 */
[----:B------:R-:W-:-:S04]  /*1a30*/  ISETP.GE.AND P1, PT, R42, 0x4, PT ;  /* 0x000000042a00780c */ /* 0x000fc80003f26270 */
[----:B------:R-:W0:Y:S01]  /*1a40*/  SHFL.UP PT, R3, R2, 0x4, RZ ;  /* 0x0480000002037989 */ /* 0x000e2200000e00ff */
[C---:B--2---:R-:W-:Y:S01]  /*1a50*/  @!P2 FFMA.FTZ R17, R16.reuse, R88, R17 ;  /* 0x000000581011a223 */ /* 0x044fe20000010011 */
[----:B----4-:R-:W-:-:S04]  /*1a60*/  @!P2 FMUL.FTZ R15, R16, R85 ;  /* 0x00000055100fa220 */ /* 0x010fc80000410000 */
[----:B------:R-:W2:Y:S01]  /*1a70*/  SHFL.DOWN PT, R90, R17, 0x8, 0x1f ;  /* 0x09001f00115a7f89 */ /* 0x000ea200000e0000 */
[----:B------:R-:W-:Y:S01]  /*1a80*/  @!P2 MOV R16, R15 ;  /* 0x0000000f0010a202 */ /* 0x000fe20000000f00 */
[----:B-----5:R-:W-:Y:S01]  /*1a90*/  FFMA.FTZ R14, R2, R14, R89 ;  /* 0x0000000e020e7223 */ /* 0x020fe20000010059 */
[----:B------:R-:W-:Y:S02]  /*1aa0*/  ISETP.GT.U32.AND P2, PT, R72, 0x17, PT ;  /* 0x000000174800780c */ /* 0x000fe40003f44070 */
[----:B------:R-:W-:Y:S01]  /*1ab0*/  MOV R15, RZ ;  /* 0x000000ff000f7202 */ /* 0x000fe20000000f00 */
[----:B------:R-:W4:Y:S01]  /*1ac0*/  SHFL.DOWN PT, R91, R16, 0x8, 0x1f ;  /* 0x09001f00105b7f89 */ /* 0x000f2200000e0000 */
[----:B------:R-:W-:Y:S01]  /*1ad0*/  FSEL R85, R89, R14, !P1 ;  /* 0x0000000e59557208 */ /* 0x000fe20004800000 */
[----:B------:R-:W-:-:S04]  /*1ae0*/  HFMA2 R14, -RZ, RZ, 1.875, 0 ;  /* 0x3f800000ff0e7431 */ /* 0x000fc800000001ff */
[----:B------:R-:W5:Y:S01]  /*1af0*/  SHFL.UP PT, R88, R85, 0x8, RZ ;  /* 0x0500000055587989 */ /* 0x000f6200000e00ff */
[----:B0-----:R-:W-:Y:S01]  /*1b00*/  @P1 FMUL.FTZ R2, R2, R3 ;  /* 0x0000000302021220 */ /* 0x001fe20000410000 */
[----:B------:R-:W-:-:S04]  /*1b10*/  ISETP.GE.AND P1, PT, R42, 0x8, PT ;  /* 0x000000082a00780c */ /* 0x000fc80003f26270 */
[----:B------:R-:W0:Y:S01]  /*1b20*/  SHFL.UP PT, R3, R2, 0x8, RZ ;  /* 0x0500000002037989 */ /* 0x000e2200000e00ff */
[----:B--2---:R-:W-:-:S03]  /*1b30*/  @!P2 FFMA.FTZ R17, R16, R90, R17 ;  /* 0x0000005a1011a223 */ /* 0x004fc60000010011 */
[----:B------:R-:W-:Y:S04]  /*1b40*/  @P0 LDS.64 R14, [R61] ;  /* 0x000000003d0e0984 */ /* 0x000fe80000000a00 */
[----:B------:R-:W2:Y:S01]  /*1b50*/  SHFL.DOWN PT, R90, R17, 0x10, 0x1f ;  /* 0x0a001f00115a7f89 */ /* 0x000ea200000e0000 */
[----:B----4-:R-:W-:-:S05]  /*1b60*/  @!P2 FMUL.FTZ R89, R16, R91 ;  /* 0x0000005b1059a220 */ /* 0x010fca0000410000 */
[----:B------:R-:W-:Y:S01]  /*1b70*/  @!P2 MOV R16, R89 ;  /* 0x000000590010a202 */ /* 0x000fe20000000f00 */
[----:B-----5:R-:W-:Y:S01]  /*1b80*/  FFMA.FTZ R88, R2, R88, R85 ;  /* 0x0000005802587223 */ /* 0x020fe20000010055 */
[----:B------:R-:W-:-:S03]  /*1b90*/  ISETP.GT.U32.AND P2, PT, R72, 0xf, PT ;  /* 0x0000000f4800780c */ /* 0x000fc60003f44070 */
[----:B------:R-:W4:Y:S01]  /*1ba0*/  SHFL.DOWN PT, R91, R16, 0x10, 0x1f ;  /* 0x0a001f00105b7f89 */ /* 0x000f2200000e0000 */
[----:B------:R-:W-:Y:S01]  /*1bb0*/  FSEL R85, R85, R88, !P1 ;  /* 0x0000005855557208 */ /* 0x000fe20004800000 */
[----:B0-----:R-:W-:Y:S01]  /*1bc0*/  @P1 FMUL.FTZ R2, R2, R3 ;  /* 0x0000000302021220 */ /* 0x001fe20000410000 */
[----:B------:R-:W-:-:S03]  /*1bd0*/  ISETP.GE.AND P1, PT, R42, 0x10, PT ;  /* 0x000000102a00780c */ /* 0x000fc60003f26270 */
[----:B------:R-:W0:Y:S04]  /*1be0*/  SHFL.UP PT, R3, R85, 0x10, RZ ;  /* 0x0600000055037989 */ /* 0x000e2800000e00ff */
[----:B------:R-:W5:Y:S01]  /*1bf0*/  SHFL.UP PT, R89, R2, 0x10, RZ ;  /* 0x0600000002597989 */ /* 0x000f6200000e00ff */
[----:B--2---:R-:W-:-:S05]  /*1c00*/  @!P2 FFMA.FTZ R17, R16, R90, R17 ;  /* 0x0000005a1011a223 */ /* 0x004fca0000010011 */
[----:B------:R-:W-:Y:S01]  /*1c10*/  SHFL.DOWN PT, R90, R17, 0x1, 0x1f ;  /* 0x08201f00115a7f89 */ /* 0x000fe200000e0000 */
[----:B----4-:R-:W-:-:S05]  /*1c20*/  @!P2 FMUL.FTZ R88, R16, R91 ;  /* 0x0000005b1058a220 */ /* 0x010fca0000410000 */
[----:B------:R-:W-:Y:S01]  /*1c30*/  @!P2 MOV R16, R88 ;  /* 0x000000580010a202 */ /* 0x000fe20000000f00 */
[----:B0-----:R-:W-:Y:S01]  /*1c40*/  FFMA.FTZ R92, R2, R3, R85 ;  /* 0x00000003025c7223 */ /* 0x001fe20000010055 */
[----:B------:R-:W-:Y:S01]  /*1c50*/  SHFL.IDX PT, R88, R15, RZ, 0x1f ;  /* 0x00001fff0f587589 */ /* 0x000fe200000e0000 */
[----:B------:R-:W-:Y:S01]  /*1c60*/  ISETP.NE.AND P2, PT, R32, 0x1f, PT ;  /* 0x0000001f2000780c */ /* 0x000fe20003f45270 */
[----:B-----5:R-:W-:Y:S02]  /*1c70*/  @P1 FMUL.FTZ R2, R2, R89 ;  /* 0x0000005902021220 */ /* 0x020fe40000410000 */
[----:B------:R-:W0:Y:S01]  /*1c80*/  SHFL.DOWN PT, R3, R16, 0x1, 0x1f ;  /* 0x08201f0010037f89 */ /* 0x000e2200000e0000 */
[----:B------:R-:W-:Y:S02]  /*1c90*/  FSEL R92, R85, R92, !P1 ;  /* 0x0000005c555c7208 */ /* 0x000fe40004800000 */
[----:B------:R-:W-:Y:S01]  /*1ca0*/  ISETP.NE.AND P1, PT, R32, RZ, PT ;  /* 0x000000ff2000720c */ /* 0x000fe20003f25270 */
[----:B------:R-:W-:Y:S04]  /*1cb0*/  SHFL.UP PT, R2, R2, 0x1, RZ ;  /* 0x0420000002027989 */ /* 0x000fe800000e00ff */
[----:B------:R-:W-:Y:S02]  /*1cc0*/  SHFL.UP PT, R85, R92, 0x1, RZ ;  /* 0x042000005c557989 */ /* 0x000fe400000e00ff */
[----:B0-----:R-:W-:Y:S01]  /*1cd0*/  @P2 FFMA.FTZ R88, R3, R88, R90 ;  /* 0x0000005803582223 */ /* 0x001fe2000001005a */
[----:B------:R-:W-:Y:S01]  /*1ce0*/  ISETP.GT.AND P2, PT, R42, 0x1e, PT ;  /* 0x0000001e2a00780c */ /* 0x000fe20003f44270 */
[----:B------:R-:W-:Y:S02]  /*1cf0*/  SHFL.IDX PT, R90, R17, RZ, 0x1f ;  /* 0x00001fff115a7589 */ /* 0x000fe400000e0000 */
[----:B------:R-:W-:-:S04]  /*1d00*/  FFMA.FTZ R3, R88, R86, R77 ;  /* 0x0000005658037223 */ /* 0x000fc8000001004d */
[----:B------:R-:W-:-:S04]  /*1d10*/  FFMA.FTZ R77, R87, R3, R84 ;  /* 0x00000003574d7223 */ /* 0x000fc80000010054 */
[----:B------:R-:W-:Y:S01]  /*1d20*/  FFMA.FTZ R79, R78, R77, R79 ;  /* 0x0000004d4e4f7223 */ /* 0x000fe2000001004f */
[----:B---3--:R-:W0:Y:S02]  /*1d30*/  SHFL.IDX PT, R89, R83, RZ, 0x1f ;  /* 0x00001fff53597589 */ /* 0x008e2400000e0000 */
[----:B0-----:R-:W-:-:S04]  /*1d40*/  @P1 FFMA.FTZ R89, R2, R89, R85 ;  /* 0x0000005902591223 */ /* 0x001fc80000010055 */
[----:B------:R-:W-:-:S04]  /*1d50*/  FFMA.FTZ R82, R82, R89, R57 ;  /* 0x0000005952527223 */ /* 0x000fc80000010039 */
[CC--:B------:R-:W-:Y:S01]  /*1d60*/  FFMA.FTZ R89, R81.reuse, R82.reuse, R58 ;  /* 0x0000005251597223 */ /* 0x0c0fe2000001003a */
[----:B------:R-:W-:Y:S01]  /*1d70*/  FFMA.FTZ R81, R81, R79, R80 ;  /* 0x0000004f51517223 */ /* 0x000fe20000010050 */
[----:B------:R-:W-:Y:S01]  /*1d80*/  FFMA.FTZ R85, R0, R82, RZ ;  /* 0x0000005200557223 */ /* 0x000fe200000100ff */
        /* <DEDUP_REMOVED lines=16> */
[C---:B------:R-:W-:Y:S01]  /*1e90*/  FADD.FTZ R20, R91.reuse, R20 ;  /* 0x000000145b147221 */ /* 0x040fe20000010000 */
[----:B------:R-:W-:Y:S01]  /*1ea0*/  FADD.FTZ R19, R80, R19 ;  /* 0x0000001350137221 */ /* 0x000fe20000010000 */
[----:B------:R-:W-:Y:S01]  /*1eb0*/  FFMA.FTZ R87, R91, R84, R86 ;  /* 0x000000545b577223 */ /* 0x000fe20000010056 */
[C---:B------:R-:W-:Y:S01]  /*1ec0*/  FMUL.FTZ R91, R70.reuse, R79 ;  /* 0x0000004f465b7220 */ /* 0x040fe20000410000 */
[----:B------:R-:W0:Y:S01]  /*1ed0*/  SHFL.DOWN PT, R93, R82, 0x1, 0x1f ;  /* 0x08201f00525d7f89 */ /* 0x000e2200000e0000 */
[----:B------:R-:W-:Y:S01]  /*1ee0*/  FMUL.FTZ R80, R70, R77 ;  /* 0x0000004d46507220 */ /* 0x000fe20000410000 */
[----:B------:R-:W-:Y:S01]  /*1ef0*/  FADD.FTZ R71, R2, R71 ;  /* 0x0000004702477221 */ /* 0x000fe20000010000 */
[----:B------:R-:W-:Y:S01]  /*1f00*/  FMUL.FTZ R78, R78, R91 ;  /* 0x0000005b4e4e7220 */ /* 0x000fe20000410000 */
[----:B------:R-:W2:Y:S01]  /*1f10*/  SHFL.DOWN PT, R86, R87, 0x1, 0x1f ;  /* 0x08201f0057567f89 */ /* 0x000ea200000e0000 */
[----:B------:R-:W-:Y:S01]  /*1f20*/  FMUL.FTZ R80, R89, R80 ;  /* 0x0000005059507220 */ /* 0x000fe20000410000 */
[----:B------:R-:W-:Y:S01]  /*1f30*/  FADD.FTZ R18, R85, R18 ;  /* 0x0000001255127221 */ /* 0x000fe20000010000 */
[----:B------:R-:W-:-:S02]  /*1f40*/  FFMA.FTZ R78, R49, R79, R78 ;  /* 0x0000004f314e7223 */ /* 0x000fc4000001004e */
[----:B------:R-:W-:Y:S02]  /*1f50*/  FFMA.FTZ R80, R47, R77, R80 ;  /* 0x0000004d2f507223 */ /* 0x000fe40000010050 */
[----:B------:R-:W-:Y:S02]  /*1f60*/  FADD.FTZ R69, R78, R69 ;  /* 0x000000454e457221 */ /* 0x000fe40000010000 */
        /* <DEDUP_REMOVED lines=11> */
[----:B0-----:R-:W-:-:S02]  /*2020*/  @!P2 FADD.FTZ R82, R82, R93 ;  /* 0x0000005d5252a221 */ /* 0x001fc40000010000 */
[----:B------:R-:W0:Y:S01]  /*2030*/  SHFL.IDX PT, R93, R16, RZ, 0x1f ;  /* 0x00001fff105d7589 */ /* 0x000e2200000e0000 */
[----:B--2---:R-:W-:Y:S01]  /*2040*/  @!P2 FADD.FTZ R87, R87, R86 ;  /* 0x000000565757a221 */ /* 0x004fe20000010000 */
[----:B------:R-:W-:Y:S02]  /*2050*/  ISETP.GT.AND P2, PT, R42, 0x17, PT ;  /* 0x000000172a00780c */ /* 0x000fe40003f44270 */
[----:B------:R-:W2:Y:S04]  /*2060*/  SHFL.DOWN PT, R92, R82, 0x8, 0x1f ;  /* 0x09001f00525c7f89 */ /* 0x000ea800000e0000 */
[----:B------:R-:W3:Y:S01]  /*2070*/  SHFL.DOWN PT, R88, R87, 0x8, 0x1f ;  /* 0x09001f0057587f89 */ /* 0x000ee200000e0000 */
[----:B------:R-:W4:Y:S01]  /*2080*/  @!P4 S2R R86, SR_CgaCtaId ;  /* 0x000000000056c919 */ /* 0x000f220000008800 */
[C---:B0-----:R-:W-:Y:S01]  /*2090*/  FFMA.FTZ R15, R93.reuse, R15, R90 ;  /* 0x0000000f5d0f7223 */ /* 0x041fe2000001005a */
[----:B------:R-:W-:Y:S01]  /*20a0*/  FMUL.FTZ R14, R93, R14 ;  /* 0x0000000e5d0e7220 */ /* 0x000fe20000410000 */
[----:B------:R-:W-:-:S03]  /*20b0*/  @!P4 MOV R93, 0x400 ;  /* 0x00000400005dc802 */ /* 0x000fc60000000f00 */
[----:B--2---:R-:W-:Y:S01]  /*20c0*/  @!P2 FADD.FTZ R82, R82, R92 ;  /* 0x0000005c5252a221 */ /* 0x004fe20000010000 */
[----:B------:R0:W-:Y:S01]  /*20d0*/  @!P3 STS.64 [R61], R14 ;  /* 0x0000000e3d00b388 */ /* 0x0001e20000000a00 */
[----:B---3--:R-:W-:Y:S01]  /*20e0*/  @!P2 FADD.FTZ R87, R87, R88 ;  /* 0x000000585757a221 */ /* 0x008fe20000010000 */
[----:B------:R-:W-:Y:S02]  /*20f0*/  ISETP.GT.AND P2, PT, R42, 0xf, PT ;  /* 0x0000000f2a00780c */ /* 0x000fe40003f44270 */
[----:B------:R-:W2:Y:S04]  /*2100*/  SHFL.DOWN PT, R92, R82, 0x10, 0x1f ;  /* 0x0a001f00525c7f89 */ /* 0x000ea800000e0000 */
[----:B------:R-:W3:Y:S01]  /*2110*/  SHFL.DOWN PT, R88, R87, 0x10, 0x1f ;  /* 0x0a001f0057587f89 */ /* 0x000ee200000e0000 */
[C---:B0-----:R-:W-:Y:S01]  /*2120*/  FMUL.FTZ R14, R70.reuse, R81 ;  /* 0x00000051460e7220 */ /* 0x041fe20000410000 */
[----:B------:R-:W-:Y:S01]  /*2130*/  FMUL.FTZ R15, R70, R3 ;  /* 0x00000003460f7220 */ /* 0x000fe20000410000 */
[----:B----4-:R-:W-:-:S02]  /*2140*/  @!P4 LEA R21, R86, R93, 0x18 ;  /* 0x0000005d5615c211 */ /* 0x010fc400078ec0ff */
[----:B------:R-:W-:Y:S01]  /*2150*/  FMUL.FTZ R83, R83, R14 ;  /* 0x0000000e53537220 */ /* 0x000fe20000410000 */
[----:B------:R-:W-:-:S03]  /*2160*/  FMUL.FTZ R15, R84, R15 ;  /* 0x0000000f540f7220 */ /* 0x000fc60000410000 */
[----:B------:R-:W-:Y:S01]  /*2170*/  FFMA.FTZ R2, R48, R81, R83 ;  /* 0x0000005130027223 */ /* 0x000fe20000010053 */
[----:B------:R-:W-:-:S03]  /*2180*/  FFMA.FTZ R15, R56, R3, R15 ;  /* 0x00000003380f7223 */ /* 0x000fc6000001000f */
[----:B------:R-:W-:Y:S01]  /*2190*/  FADD.FTZ R51, R2, R51 ;  /* 0x0000003302337221 */ /* 0x000fe20000010000 */
[----:B------:R-:W-:Y:S01]  /*21a0*/  FADD.FTZ R54, R15, R54 ;  /* 0x000000360f367221 */ /* 0x000fe20000010000 */
[----:B--2---:R-:W-:Y:S01]  /*21b0*/  FADD.FTZ R17, R82, R92 ;  /* 0x0000005c52117221 */ /* 0x004fe20000010000 */
[----:B---3--:R-:W-:-:S04]  /*21c0*/  FADD.FTZ R16, R87, R88 ;  /* 0x0000005857107221 */ /* 0x008fc80000010000 */
        /* <DEDUP_REMOVED lines=13> */
.L_x_10035:
[----:B------:R-:W-:Y:S05]  /*22a0*/  BSYNC.RECONVERGENT B0 ;  /* 0x0000000000007941 */ /* 0x000fea0003800200 */
.L_x_10034:
        /* <DEDUP_REMOVED lines=13> */
.L_x_10030:
[----:B------:R-:W-:Y:S06]  /*2380*/  BAR.SYNC.DEFER_BLOCKING 0x0 ;  /* 0x0000000000007b1d */ /* 0x000fec0000010000 */
[----:B------:R-:W-:Y:S01]  /*2390*/  F2F.BF16.F32 R2, R18 ;  /* 0x0000001200027304 */ /* 0x000fe20000202000 */
[----:B------:R-:W0:Y:S01]  /*23a0*/  LDCU.64 UR10, c[0x0][0x4f8] ;  /* 0x00009f00ff0a77ac */ /* 0x000e220008000a00 */
[----:B------:R-:W2:Y:S01]  /*23b0*/  LDC.64 R16, c[0x0][0x500] ;  /* 0x00014000ff107b82 */ /* 0x000ea20000000a00 */
[----:B------:R-:W3:Y:S05]  /*23c0*/  LDG.E.64 R4, desc[UR16][R4.64] ;  /* 0x0000001004047981 */ /* 0x000eea000c1e1b00 */
[----:B------:R-:W-:Y:S01]  /*23d0*/  F2F.BF16.F32 R19, R19 ;  /* 0x0000001300137304 */ /* 0x000fe20000202000 */
[----:B------:R-:W-:-:S02]  /*23e0*/  USHF.L.U32 UR6, UR9, 0x7, URZ ;  /* 0x0000000709067899 */ /* 0x000fc400080006ff */
[----:B------:R-:W-:Y:S02]  /*23f0*/  UISETP.GT.AND UP0, UPT, UR8, 0x1, UPT ;  /* 0x000000010800788c */ /* 0x000fe4000bf04270 */
[----:B------:R-:W-:Y:S01]  /*2400*/  USHF.R.S32.HI UR7, URZ, 0x1f, UR6 ;  /* 0x0000001fff077899 */ /* 0x000fe20008011406 */
[----:B------:R-:W-:Y:S02]  /*2410*/  UMOV UR8, UR9 ;  /* 0x0000000900087c82 */ /* 0x000fe40008000000 */
[----:B------:R-:W4:Y:S01]  /*2420*/  F2F.BF16.F32 R20, R20 ;  /* 0x0000001400147304 */ /* 0x000f220000202000 */
[----:B0-----:R-:W-:-:S04]  /*2430*/  UIMAD.WIDE.U32 UR4, UR18, UR10, UR6 ;  /* 0x0000000a120472a5 */ /* 0x001fc8000f8e0006 */
[----:B------:R-:W-:-:S03]  /*2440*/  UIMAD UR5, UR18, UR11, UR5 ;  /* 0x0000000b120572a4 */ /* 0x000fc6000f8e0205 */
[----:B------:R-:W-:Y:S01]  /*2450*/  F2F.BF16.F32 R71, R71 ;  /* 0x0000004700477304 */ /* 0x000fe20000202000 */
[----:B----4-:R-:W-:Y:S01]  /*2460*/  PRMT R19, R19, 0x5410, R20 ;  /* 0x0000541013137816 */ /* 0x010fe20000000014 */
[----:B---3--:R-:W-:Y:S01]  /*2470*/  STS.64 [R41], R4 ;  /* 0x0000000429007388 */ /* 0x008fe20000000a00 */
[----:B------:R-:W-:-:S03]  /*2480*/  NOP ;  /* 0x0000000000007918 */ /* 0x000fc60000000000 */
[----:B------:R-:W0:Y:S02]  /*2490*/  LDS.64 R10, [R41] ;  /* 0x00000000290a7984 */ /* 0x000e240000000a00 */
[----:B0-----:R-:W-:Y:S02]  /*24a0*/  SHF.L.U32 R3, R11, 0x10, RZ ;  /* 0x000000100b037819 */ /* 0x001fe400000006ff */
[C-C-:B------:R-:W-:Y:S02]  /*24b0*/  SHF.R.U64 R8, R10.reuse, 0x10, R11.reuse ;  /* 0x000000100a087819 */ /* 0x140fe4000000120b */
[----:B------:R-:W-:Y:S01]  /*24c0*/  SHF.R.U32.HI R0, RZ, 0x10, R11 ;  /* 0x00000010ff007819 */ /* 0x000fe2000001160b */
[--C-:B------:R-:W-:Y:S01]  /*24d0*/  FADD.FTZ R9, R3, R24.reuse ;  /* 0x0000001803097221 */ /* 0x100fe20000010000 */
[----:B------:R-:W-:Y:S02]  /*24e0*/  SHF.L.U32 R3, R10, 0x10, RZ ;  /* 0x000000100a037819 */ /* 0x000fe400000006ff */
[----:B------:R-:W-:Y:S01]  /*24f0*/  SHF.L.U32 R5, R8, 0x10, RZ ;  /* 0x0000001008057819 */ /* 0x000fe200000006ff */
[----:B------:R-:W-:Y:S01]  /*2500*/  BAR.SYNC.DEFER_BLOCKING 0x0 ;  /* 0x0000000000007b1d */ /* 0x000fe20000010000 */
        /* <DEDUP_REMOVED lines=8> */
[----:B------:R-:W-:-:S06]  /*2590*/  @!P2 FMUL.FTZ R4, R9, -1.4426950216293334961 ;  /* 0xbfb8aa3b0904a820 */ /* 0x000fcc0000410000 */
[----:B------:R-:W0:Y:S01]  /*25a0*/  @!P2 MUFU.EX2 R4, R4 ;  /* 0x000000040004a308 */ /* 0x000e220000000800 */
[----:B------:R-:W-:Y:S01]  /*25b0*/  @!P0 FMUL.FTZ R0, R8, -1.4426950216293334961 ;  /* 0xbfb8aa3b08008820 */ /* 0x000fe20000410000 */
[----:B------:R-:W-:-:S04]  /*25c0*/  @!P1 FMUL.FTZ R9, R5, -1.4426950216293334961 ;  /* 0xbfb8aa3b05099820 */ /* 0x000fc80000410000 */
[----:B------:R-:W-:Y:S01]  /*25d0*/  @!P3 FMUL.FTZ R11, R3, -1.4426950216293334961 ;  /* 0xbfb8aa3b030bb820 */ /* 0x000fe20000410000 */
[----:B------:R-:W-:Y:S01]  /*25e0*/  IMAD.WIDE.U32 R2, R2, 0x10000, RZ ;  /* 0x0001000002027825 */ /* 0x000fe200078e00ff */
[----:B------:R-:W3:Y:S04]  /*25f0*/  @!P0 MUFU.EX2 R0, R0 ;  /* 0x0000000000008308 */ /* 0x000ee80000000800 */
[----:B------:R-:W-:Y:S02]  /*2600*/  LOP3.LUT R5, R19, R3, RZ, 0xfc, !PT ;  /* 0x0000000313057212 */ /* 0x000fe400078efcff */
[----:B------:R-:W4:Y:S02]  /*2610*/  LDC.64 R18, c[0x0][0x550] ;  /* 0x00015400ff127b82 */ /* 0x000f240000000a00 */
[----:B------:R-:W5:Y:S01]  /*2620*/  @!P3 MUFU.EX2 R11, R11 ;  /* 0x0000000b000bb308 */ /* 0x000f620000000800 */
[----:B0-----:R-:W-:Y:S01]  /*2630*/  @!P2 FADD.FTZ R10, R4, 1 ;  /* 0x3f800000040aa421 */ /* 0x001fe20000010000 */
[----:B------:R-:W-:-:S05]  /*2640*/  LOP3.LUT R4, R2, R71, RZ, 0xfc, !PT ;  /* 0x0000004702047212 */ /* 0x000fca00078efcff */
[----:B------:R2:W-:Y:S01]  /*2650*/  STS.64 [R41], R4 ;  /* 0x0000000429007388 */ /* 0x0005e20000000a00 */
[----:B------:R-:W0:Y:S01]  /*2660*/  @!P1 MUFU.EX2 R9, R9 ;  /* 0x0000000900099308 */ /* 0x000e220000000800 */
[----:B------:R-:W-:Y:S02]  /*2670*/  NOP ;  /* 0x0000000000007918 */ /* 0x000fe40000000000 */
[----:B------:R-:W1:Y:S01]  /*2680*/  LDS.64 R2, [R41] ;  /* 0x0000000029027984 */ /* 0x000e620000000a00 */
[----:B---3--:R-:W-:Y:S01]  /*2690*/  @!P0 FADD.FTZ R8, R0, 1 ;  /* 0x3f80000000088421 */ /* 0x008fe20000010000 */
[----:B-----5:R-:W-:-:S03]  /*26a0*/  @!P3 FADD.FTZ R11, R11, 1 ;  /* 0x3f8000000b0bb421 */ /* 0x020fc60000010000 */
[----:B------:R-:W3:Y:S01]  /*26b0*/  @!P2 MUFU.RCP R10, R10 ;  /* 0x0000000a000aa308 */ /* 0x000ee20000001000 */
[C---:B--2---:R-:W-:Y:S01]  /*26c0*/  IMAD.WIDE.U32 R4, R22.reuse, R16, UR4 ;  /* 0x0000000416047e25 */ /* 0x044fe2000f8e0010 */
[----:B------:R-:W2:Y:S03]  /*26d0*/  LDCU.64 UR4, c[0x0][0x518] ;  /* 0x0000a300ff0477ac */ /* 0x000ea60008000a00 */
[----:B------:R-:W-:Y:S02]  /*26e0*/  IMAD R5, R22, R17, R5 ;  /* 0x0000001116057224 */ /* 0x000fe400078e0205 */
[----:B0-----:R-:W-:Y:S01]  /*26f0*/  @!P1 FADD.FTZ R9, R9, 1 ;  /* 0x3f80000009099421 */ /* 0x001fe20000010000 */
[----:B------:R-:W0:Y:S08]  /*2700*/  @!P0 MUFU.RCP R12, R8 ;  /* 0x00000008000c8308 */ /* 0x000e300000001000 */
[----:B------:R-:W5:Y:S01]  /*2710*/  @!P3 MUFU.RCP R11, R11 ;  /* 0x0000000b000bb308 */ /* 0x000f620000001000 */
[----:B---3--:R-:W-:Y:S01]  /*2720*/  @!P2 FMUL.FTZ R53, R53, R10 ;  /* 0x0000000a3535a220 */ /* 0x008fe20000410000 */
[----:B------:R-:W-:Y:S01]  /*2730*/  IADD3 R36, P2, PT, R36, -0x100, RZ ;  /* 0xffffff0024247810 */ /* 0x000fe20007f5e0ff */
[----:B--2---:R-:W-:-:S03]  /*2740*/  UIMAD.WIDE.U32 UR6, UR18, UR4, UR6 ;  /* 0x00000004120672a5 */ /* 0x004fc6000f8e0006 */
[----:B------:R-:W-:Y:S02]  /*2750*/  IADD3.X R37, PT, PT, R37, -0x1, RZ, P2, !PT ;  /* 0xffffffff25257810 */ /* 0x000fe400017fe4ff */
[----:B------:R-:W2:Y:S01]  /*2760*/  @!P1 MUFU.RCP R14, R9 ;  /* 0x00000009000e9308 */ /* 0x000ea20000001000 */
[----:B0-----:R-:W-:Y:S01]  /*2770*/  @!P0 FMUL.FTZ R51, R51, R12 ;  /* 0x0000000c33338220 */ /* 0x001fe20000410000 */
[----:B----4-:R-:W-:Y:S01]  /*2780*/  LEA R10, P0, R4, R18, 0x1 ;  /* 0x00000012040a7211 */ /* 0x010fe200078008ff */
[----:B------:R-:W-:Y:S02]  /*2790*/  UIMAD UR7, UR18, UR5, UR7 ;  /* 0x00000005120772a4 */ /* 0x000fe4000f8e0207 */
[----:B------:R-:W-:-:S03]  /*27a0*/  FADD.FTZ R30, R51, R30 ;  /* 0x0000001e331e7221 */ /* 0x000fc60000010000 */
[----:B------:R0:W-:Y:S01]  /*27b0*/  F2F.BF16.F32 R0, R53 ;  /* 0x0000003500007304 */ /* 0x0001e20000202000 */
[----:B-----5:R-:W-:Y:S01]  /*27c0*/  @!P3 FMUL.FTZ R54, R54, R11 ;  /* 0x0000000b3636b220 */ /* 0x020fe20000410000 */
[----:B------:R-:W-:-:S03]  /*27d0*/  LEA.HI.X R11, R4, R19, R5, 0x1, P0 ;  /* 0x00000013040b7211 */ /* 0x000fc600000f0c05 */
[----:B------:R-:W-:-:S03]  /*27e0*/  IMAD.WIDE.U32 R4, R32, 0x8, R10 ;  /* 0x0000000820047825 */ /* 0x000fc600078e000a */
[----:B------:R-:W3:Y:S01]  /*27f0*/  F2F.BF16.F32 R9, R54 ;  /* 0x0000003600097304 */ /* 0x000ee20000202000 */
[----:B--2---:R-:W-:Y:S01]  /*2800*/  @!P1 FMUL.FTZ R69, R69, R14 ;  /* 0x0000000e45459220 */ /* 0x004fe20000410000 */
[----:B------:R-:W-:Y:S01]  /*2810*/  IADD3 R34, P1, PT, R34, -0x100, RZ ;  /* 0xffffff0022227810 */ /* 0x000fe20007f3e0ff */
[----:B-1----:R1:W-:Y:S02]  /*2820*/  STG.E.64 desc[UR16][R4.64], R2 ;  /* 0x0000000204007986 */ /* 0x0023e4000c101b10 */
[----:B------:R-:W-:Y:S01]  /*2830*/  FADD.FTZ R30, R30, R69 ;  /* 0x000000451e1e7221 */ /* 0x000fe20000010000 */
[----:B------:R-:W-:Y:S02]  /*2840*/  IADD3.X R35, PT, PT, R35, -0x1, RZ, P1, !PT ;  /* 0xffffffff23237810 */ /* 0x000fe40000ffe4ff */
[----:B------:R-:W2:Y:S01]  /*2850*/  F2F.BF16.F32 R8, R69 ;  /* 0x0000004500087304 */ /* 0x000ea20000202000 */
[----:B0-----:R-:W-:-:S04]  /*2860*/  FADD.FTZ R53, R30, R53 ;  /* 0x000000351e357221 */ /* 0x001fc80000010000 */
[----:B------:R-:W-:Y:S01]  /*2870*/  FADD.FTZ R30, R53, R54 ;  /* 0x00000036351e7221 */ /* 0x000fe20000010000 */
[----:B---3--:R-:W-:Y:S02]  /*2880*/  PRMT R15, R0, 0x5410, R9 ;  /* 0x00005410000f7816 */ /* 0x008fe40000000009 */
[----:B------:R-:W0:Y:S01]  /*2890*/  F2F.BF16.F32 R13, R51 ;  /* 0x00000033000d7304 */ /* 0x000e220000202000 */
[----:B--2---:R-:W-:-:S05]  /*28a0*/  IMAD.WIDE.U32 R8, R8, 0x10000, RZ ;  /* 0x0001000008087825 */ /* 0x004fca00078e00ff */
[----:B------:R-:W-:Y:S02]  /*28b0*/  LOP3.LUT R11, R15, R9, RZ, 0xfc, !PT ;  /* 0x000000090f0b7212 */ /* 0x000fe400078efcff */
[----:B------:R-:W2:Y:S01]  /*28c0*/  LDC.64 R14, c[0x0][0x560] ;  /* 0x00015800ff0e7b82 */ /* 0x000ea20000000a00 */
[----:B0-----:R-:W-:-:S07]  /*28d0*/  LOP3.LUT R10, R8, R13, RZ, 0xfc, !PT ;  /* 0x0000000d080a7212 */ /* 0x001fce00078efcff */
[----:B------:R-:W-:Y:S08]  /*28e0*/  BAR.SYNC.DEFER_BLOCKING 0x0 ;  /* 0x0000000000007b1d */ /* 0x000ff00000010000 */
[----:B------:R-:W1:Y:S01]  /*28f0*/  LDC.64 R12, c[0x0][0x520] ;  /* 0x00014800ff0c7b82 */ /* 0x000e620000000a00 */
[----:B------:R-:W-:Y:S01]  /*2900*/  STS.64 [R41], R10 ;  /* 0x0000000a29007388 */ /* 0x000fe20000000a00 */
[----:B------:R-:W-:-:S03]  /*2910*/  NOP ;  /* 0x0000000000007918 */ /* 0x000fc60000000000 */
[----:B------:R-:W0:Y:S01]  /*2920*/  LDS.64 R8, [R41] ;  /* 0x0000000029087984 */ /* 0x000e220000000a00 */
[----:B-1----:R-:W-:-:S04]  /*2930*/  IMAD.WIDE.U32 R2, R22, R12, UR6 ;  /* 0x0000000616027e25 */ /* 0x002fc8000f8e000c */
[----:B------:R-:W-:Y:S01]  /*2940*/  IMAD R0, R22, R13, R3 ;  /* 0x0000000d16007224 */ /* 0x000fe200078e0203 */
[----:B--2---:R-:W-:-:S04]  /*2950*/  LEA R4, P0, R2, R14, 0x1 ;  /* 0x0000000e02047211 */ /* 0x004fc800078008ff */
[----:B------:R-:W-:Y:S02]  /*2960*/  LEA.HI.X R5, R2, R15, R0, 0x1, P0 ;  /* 0x0000000f02057211 */ /* 0x000fe400000f0c00 */
[----:B------:R-:W-:Y:S01]  /*2970*/  IADD3 R38, P0, PT, R38, -0x100, RZ ;  /* 0xffffff0026267810 */ /* 0x000fe20007f1e0ff */
[----:B------:R-:W-:-:S03]  /*2980*/  IMAD.WIDE.U32 R2, R32, 0x8, R4 ;  /* 0x0000000820027825 */ /* 0x000fc600078e0004 */
[----:B------:R-:W-:Y:S02]  /*2990*/  IADD3.X R39, PT, PT, R39, -0x1, RZ, P0, !PT ;  /* 0xffffffff27277810 */ /* 0x000fe400007fe4ff */
[----:B0-----:R0:W-:Y:S01]  /*29a0*/  STG.E.64 desc[UR16][R2.64], R8 ;  /* 0x0000000802007986 */ /* 0x0011e2000c101b10 */
[----:B------:R-:W-:Y:S06]  /*29b0*/  BRA.U UP0, `(.L_x_10037) ;  /* 0xffffffdd00287547 */ /* 0x000fec000b83ffff */
.L_x_10021:
        /* <DEDUP_REMOVED lines=34> */
.L_x_10039:
[----:B------:R-:W-:Y:S05]  /*2be0*/  BSYNC.RECONVERGENT B0 ;  /* 0x0000000000007941 */ /* 0x000fea0003800200 */
.L_x_10038:
        /* <DEDUP_REMOVED lines=26> */
.L_x_10041:
[----:B------:R-:W-:Y:S05]  /*2d90*/  BSYNC.RECONVERGENT B0 ;  /* 0x0000000000007941 */ /* 0x000fea0003800200 */
.L_x_10040:
        /* <DEDUP_REMOVED lines=22> */
.L_x_10043:
        /* <DEDUP_REMOVED lines=51> */
.L_x_10042:
[----:B------:R-:W-:Y:S05]  /*3230*/  EXIT ;  /* 0x000000000000794d */ /* 0x000fea0003800000 */
.L_x_10044:
        /* <DEDUP_REMOVED lines=12> */
.L_x_10554:


//--------------------- .text._Z25selective_scan_bwd_kernelI32Selective_Scan_bwd_kernel_traitsILi32ELi4ELb1ELb0ELb0ELb1ELb1EN3c108BFloat16EfEEv12SSMParamsBwd --------------------------
	.section	.text._Z25selective_scan_bwd_kernelI32Selective_Scan_bwd_kernel_traitsILi32ELi4ELb1ELb0ELb0ELb1ELb1EN3c108BFloat16EfEEv12SSMParamsBwd,"ax",@progbits
	.align	128
        .global         _Z25selective_scan_bwd_kernelI32Selective_Scan_bwd_kernel_traitsILi32ELi4ELb1ELb0ELb0ELb1ELb1EN3c108BFloat16EfEEv12SSMParamsBwd
        .type           _Z25selective_scan_bwd_kernelI32Selective_Scan_bwd_kernel_traitsILi32ELi4ELb1ELb0ELb0ELb1ELb1EN3c108BFloat16EfEEv12SSMParamsBwd,@function
        .size           _Z25selective_scan_bwd_kernelI32Selective_Scan_bwd_kernel_traitsILi32ELi4ELb1ELb0ELb0ELb1ELb1EN3c108BFloat16EfEEv12SSMParamsBwd,(.L_x_10555 - _Z25selective_scan_bwd_kernelI32Selective_Scan_bwd_kernel_traitsILi32ELi4ELb1ELb0ELb0ELb1ELb1EN3c108BFloat16EfEEv12SSMParamsBwd)
        .other          _Z25selective_scan_bwd_kernelI32Selective_Scan_bwd_kernel_traitsILi32ELi4ELb1ELb0ELb0ELb1ELb1EN3c108BFloat16EfEEv12SSMParamsBwd,@"STO_CUDA_ENTRY STV_DEFAULT"
_Z25selective_scan_bwd_kernelI32Selective_Scan_bwd_kernel_traitsILi32ELi4ELb1ELb0ELb0ELb1ELb1EN3c108BFloat16EfEEv12SSMParamsBwd:
.text._Z25selective_scan_bwd_kernelI32Selective_Scan_bwd_kernel_traitsILi32ELi4ELb1ELb0ELb0ELb1ELb1EN3c108BFloat16EfEEv12SSMParamsBwd:
        /* <DEDUP_REMOVED lines=102> */
.L_x_10062:
        /* <DEDUP_REMOVED lines=8> */
[----:B------:R-:W-:Y:S01]  /*06e0*/  LDS.64 R2, [R41] ;  /* 0x0000000029027984 */ /* 0x000fe20000000a00 */
[----:B------:R-:W-:Y:S06]  /*06f0*/  BAR.SYNC.DEFER_BLOCKING 0x0 ;  /* 0x0000000000007b1d */ /* 0x000fec0000010000 */
[----:B------:R-:W2:Y:S01]  /*0700*/  LDG.E.64 R10, desc[UR16][R4.64] ;  /* 0x00000010040a7981 */ /* 0x000ea2000c1e1b00 */
[----:B------:R-:W-:-:S03]  /*0710*/  IMAD.WIDE.U32 R12, R32, 0x8, R38 ;  /* 0x00000008200c7825 */ /* 0x000fc600078e0026 */
[----:B--2---:R-:W-:Y:S01]  /*0720*/  STS.64 [R41], R10 ;  /* 0x0000000a29007388 */ /* 0x004fe20000000a00 */
[----:B------:R-:W-:-:S03]  /*0730*/  NOP ;  /* 0x0000000000007918 */ /* 0x000fc60000000000 */
[----:B------:R-:W0:Y:S01]  /*0740*/  LDS.64 R14, [R41] ;  /* 0x00000000290e7984 */ /* 0x000e220000000a00 */
[----:B------:R-:W-:Y:S06]  /*0750*/  BAR.SYNC.DEFER_BLOCKING 0x0 ;  /* 0x0000000000007b1d */ /* 0x000fec0000010000 */
[----:B------:R-:W2:Y:S01]  /*0760*/  LDG.E.64 R12, desc[UR16][R12.64] ;  /* 0x000000100c0c7981 */ /* 0x000ea2000c1e1b00 */
[----:B------:R-:W-:Y:S01]  /*0770*/  BSSY.RECONVERGENT B0, `(.L_x_10046) ;  /* 0x0000030000007945 */ /* 0x000fe20003800200 */
[C---:B0-----:R-:W-:Y:S02]  /*0780*/  SHF.L.U32 R43, R14.reuse, 0x10, RZ ;  /* 0x000000100e2b7819 */ /* 0x041fe400000006ff */
[----:B------:R-:W-:-:S02]  /*0790*/  SHF.R.U64 R9, R14, 0x10, R15 ;  /* 0x000000100e097819 */ /* 0x000fc4000000120f */
[----:B------:R-:W-:Y:S01]  /*07a0*/  SHF.R.U32.HI R45, RZ, 0x10, R15 ;  /* 0x00000010ff2d7819 */ /* 0x000fe2000001160f */
[--C-:B-----5:R-:W-:Y:S01]  /*07b0*/  FADD.FTZ R43, R43, R24.reuse ;  /* 0x000000182b2b7221 */ /* 0x120fe20000010000 */
[----:B------:R-:W-:Y:S02]  /*07c0*/  SHF.L.U32 R15, R15, 0x10, RZ ;  /* 0x000000100f0f7819 */ /* 0x000fe400000006ff */
        /* <DEDUP_REMOVED lines=9> */
[----:B--2---:R0:W-:Y:S01]  /*0860*/  STS.64 [R41], R12 ;  /* 0x0000000c29007388 */ /* 0x0041e20000000a00 */
[----:B------:R-:W-:Y:S01]  /*0870*/  NOP ;  /* 0x0000000000007918 */ /* 0x000fe20000000000 */
[----:B------:R-:W-:Y:S10]  /*0880*/  @P3 BRA `(.L_x_10047) ;  /* 0x0000000000783947 */ /* 0x000ff40003800000 */
[----:B------:R-:W-:Y:S01]  /*0890*/  FMUL.FTZ R43, R43, 1.4426950216293334961 ;  /* 0x3fb8aa3b2b2b7820 */ /* 0x000fe20000410000 */
[----:B------:R-:W-:Y:S01]  /*08a0*/  HFMA2 R10, -RZ, RZ, 1.625, 0 ;  /* 0x3e800000ff0a7431 */ /* 0x000fe200000001ff */
[----:B------:R-:W-:Y:S02]  /*08b0*/  MOV R11, 0x3d39bf78 ;  /* 0x3d39bf78000b7802 */ /* 0x000fe40000000f00 */
[----:B0-----:R-:W0:Y:S02]  /*08c0*/  MUFU.EX2 R13, R43 ;  /* 0x0000002b000d7308 */ /* 0x001e240000000800 */
        /* <DEDUP_REMOVED lines=26> */
.L_x_10047:
[----:B------:R-:W-:Y:S05]  /*0a70*/  BSYNC.RECONVERGENT B0 ;  /* 0x0000000000007941 */ /* 0x000fea0003800200 */
.L_x_10046:
        /* <DEDUP_REMOVED lines=32> */
.L_x_10049:
[----:B------:R-:W-:Y:S05]  /*0c80*/  BSYNC.RECONVERGENT B0 ;  /* 0x0000000000007941 */ /* 0x000fea0003800200 */
.L_x_10048:
        /* <DEDUP_REMOVED lines=32> */
.L_x_10051:
[----:B------:R-:W-:Y:S05]  /*0e90*/  BSYNC.RECONVERGENT B0 ;  /* 0x0000000000007941 */ /* 0x000fea0003800200 */
.L_x_10050:
        /* <DEDUP_REMOVED lines=32> */
.L_x_10053:
[----:B------:R-:W-:Y:S05]  /*10a0*/  BSYNC.RECONVERGENT B0 ;  /* 0x0000000000007941 */ /* 0x000fea0003800200 */
.L_x_10052:
        /* <DEDUP_REMOVED lines=17> */
[----:B------:R-:W2:Y:S01]  /*11c0*/  LDS.64 R8, [R41] ;  /* 0x0000000029087984 */ /* 0x000ea20000000a00 */
[----:B------:R-:W-:Y:S01]  /*11d0*/  IMAD.WIDE.U32 R10, R32, 0x8, R10 ;  /* 0x00000008200a7825 */ /* 0x000fe200078e000a */
[----:B------:R-:W-:Y:S06]  /*11e0*/  BAR.SYNC.DEFER_BLOCKING 0x0 ;  /* 0x0000000000007b1d */ /* 0x000fec0000010000 */
[----:B------:R-:W5:Y:S01]  /*11f0*/  LDG.E.64 R14, desc[UR16][R10.64] ;  /* 0x000000100a0e7981 */ /* 0x000f62000c1e1b00 */
[----:B-1----:R-:W-:-:S04]  /*1200*/  UIMAD.WIDE.U32 UR6, UR18, UR12, UR4 ;  /* 0x0000000c120672a5 */ /* 0x002fc8000f8e0004 */
[----:B------:R-:W-:Y:S02]  /*1210*/  UIMAD UR9, UR18, UR13, UR7 ;  /* 0x0000000d120972a4 */ /* 0x000fe4000f8e0207 */
[----:B0-----:R-:W-:Y:S02]  /*1220*/  MOV R13, UR7 ;  /* 0x00000007000d7c02 */ /* 0x001fe40008000f00 */
[----:B------:R-:W-:Y:S02]  /*1230*/  MOV R12, UR6 ;  /* 0x00000006000c7c02 */ /* 0x000fe40008000f00 */
[----:B------:R-:W-:-:S03]  /*1240*/  MOV R13, UR9 ;  /* 0x00000009000d7c02 */ /* 0x000fc60008000f00 */
[----:B------:R-:W-:-:S04]  /*1250*/  IMAD.WIDE.U32 R12, R22, UR14, R12 ;  /* 0x0000000e160c7c25 */ /* 0x000fc8000f8e000c */
[----:B------:R-:W-:Y:S01]  /*1260*/  IMAD R0, R22, UR15, R13 ;  /* 0x0000000f16007c24 */ /* 0x000fe2000f8e020d */
[----:B----4-:R-:W-:-:S04]  /*1270*/  LEA R16, P0, R12, R16, 0x1 ;  /* 0x000000100c107211 */ /* 0x010fc800078008ff */
[----:B------:R-:W-:-:S03]  /*1280*/  LEA.HI.X R17, R12, R17, R0, 0x1, P0 ;  /* 0x000000110c117211 */ /* 0x000fc600000f0c00 */
[----:B------:R-:W-:Y:S01]  /*1290*/  IMAD.WIDE.U32 R16, R32, 0x8, R16 ;  /* 0x0000000820107825 */ /* 0x000fe200078e0010 */
[----:B-----5:R-:W-:Y:S01]  /*12a0*/  STS.64 [R41], R14 ;  /* 0x0000000e29007388 */ /* 0x020fe20000000a00 */
[----:B------:R-:W-:-:S03]  /*12b0*/  NOP ;  /* 0x0000000000007918 */ /* 0x000fc60000000000 */
[----:B------:R-:W0:Y:S01]  /*12c0*/  LDS.64 R12, [R41] ;  /* 0x00000000290c7984 */ /* 0x000e220000000a00 */
[----:B------:R-:W-:Y:S06]  /*12d0*/  BAR.SYNC.DEFER_BLOCKING 0x0 ;  /* 0x0000000000007b1d */ /* 0x000fec0000010000 */
[----:B------:R-:W4:Y:S01]  /*12e0*/  LDG.E.64 R16, desc[UR16][R16.64] ;  /* 0x0000001010107981 */ /* 0x000f22000c1e1b00 */
[----:B--2---:R-:W-:Y:S01]  /*12f0*/  SHF.L.U32 R48, R9, 0x10, RZ ;  /* 0x0000001009307819 */ /* 0x004fe200000006ff */
[----:B---3--:R-:W-:Y:S01]  /*1300*/  UIMAD.WIDE.U32 UR6, UR18, UR10, UR4 ;  /* 0x0000000a120672a5 */ /* 0x008fe2000f8e0004 */
[----:B------:R-:W-:-:S02]  /*1310*/  SHF.R.U64 R52, R8, 0x10, R9 ;  /* 0x0000001008347819 */ /* 0x000fc40000001209 */
[----:B------:R-:W-:Y:S01]  /*1320*/  SHF.R.U32.HI R50, RZ, 0x10, R9 ;  /* 0x00000010ff327819 */ /* 0x000fe20000011609 */
[----:B------:R-:W-:Y:S01]  /*1330*/  UIMAD UR7, UR18, UR11, UR7 ;  /* 0x0000000b120772a4 */ /* 0x000fe2000f8e0207 */
[----:B------:R-:W-:Y:S01]  /*1340*/  SHF.L.U32 R52, R52, 0x10, RZ ;  /* 0x0000001034347819 */ /* 0x000fe200000006ff */
[----:B------:R-:W1:Y:S01]  /*1350*/  LDCU.64 UR10, c[0x0][0x490] ;  /* 0x00009200ff0a77ac */ /* 0x000e620008000a00 */
[----:B------:R-:W-:Y:S02]  /*1360*/  SHF.L.U32 R50, R50, 0x10, RZ ;  /* 0x0000001032327819 */ /* 0x000fe400000006ff */
[----:B------:R-:W-:Y:S02]  /*1370*/  SHF.L.U32 R59, R8, 0x10, RZ ;  /* 0x00000010083b7819 */ /* 0x000fe400000006ff */
[----:B0-----:R-:W-:Y:S02]  /*1380*/  SHF.L.U32 R0, R13, 0x10, RZ ;  /* 0x000000100d007819 */ /* 0x001fe400000006ff */
[----:B------:R-:W-:-:S02]  /*1390*/  SHF.R.U32.HI R20, RZ, 0x10, R13 ;  /* 0x00000010ff147819 */ /* 0x000fc4000001160d */
[----:B------:R-:W-:Y:S01]  /*13a0*/  SHF.R.U64 R18, R12, 0x10, R13 ;  /* 0x000000100c127819 */ /* 0x000fe2000000120d */
[----:B------:R-:W-:Y:S01]  /*13b0*/  FMUL.FTZ R19, R0, -1.4426950216293334961 ;  /* 0xbfb8aa3b00137820 */ /* 0x000fe20000410000 */
[----:B------:R-:W-:Y:S02]  /*13c0*/  SHF.L.U32 R20, R20, 0x10, RZ ;  /* 0x0000001014147819 */ /* 0x000fe400000006ff */
[----:B------:R-:W-:Y:S02]  /*13d0*/  SHF.L.U32 R18, R18, 0x10, RZ ;  /* 0x0000001012127819 */ /* 0x000fe400000006ff */
[----:B------:R-:W-:Y:S01]  /*13e0*/  SHF.L.U32 R47, R12, 0x10, RZ ;  /* 0x000000100c2f7819 */ /* 0x000fe200000006ff */
[----:B------:R-:W0:Y:S01]  /*13f0*/  MUFU.EX2 R19, R19 ;  /* 0x0000001300137308 */ /* 0x000e220000000800 */
[----:B------:R-:W-:Y:S01]  /*1400*/  FMUL.FTZ R14, R20, -1.4426950216293334961 ;  /* 0xbfb8aa3b140e7820 */ /* 0x000fe20000410000 */
[----:B------:R-:W-:Y:S01]  /*1410*/  FMUL.FTZ R13, R18, -1.4426950216293334961 ;  /* 0xbfb8aa3b120d7820 */ /* 0x000fe20000410000 */
[----:B-1----:R-:W-:Y:S01]  /*1420*/  UISETP.NE.U32.AND UP0, UPT, UR10, URZ, UPT ;  /* 0x000000ff0a00728c */ /* 0x002fe2000bf05070 */
[----:B------:R-:W-:-:S03]  /*1430*/  FMUL.FTZ R12, R47, -1.4426950216293334961 ;  /* 0xbfb8aa3b2f0c7820 */ /* 0x000fc60000410000 */
[----:B------:R-:W-:Y:S01]  /*1440*/  UISETP.NE.AND.EX UP0, UPT, UR11, URZ, UPT, UP0 ;  /* 0x000000ff0b00728c */ /* 0x000fe2000bf05300 */
[----:B------:R-:W1:Y:S08]  /*1450*/  MUFU.EX2 R14, R14 ;  /* 0x0000000e000e7308 */ /* 0x000e700000000800 */
[----:B------:R-:W2:Y:S01]  /*1460*/  MUFU.EX2 R13, R13 ;  /* 0x0000000d000d7308 */ /* 0x000ea20000000800 */
[----:B0-----:R-:W-:-:S07]  /*1470*/  FADD.FTZ R49, R19, 1 ;  /* 0x3f80000013317421 */ /* 0x001fce0000010000 */
[----:B------:R-:W0:Y:S01]  /*1480*/  MUFU.RCP R49, R49 ;  /* 0x0000003100317308 */ /* 0x000e220000001000 */
[----:B-1----:R-:W-:-:S07]  /*1490*/  FADD.FTZ R53, R14, 1 ;  /* 0x3f8000000e357421 */ /* 0x002fce0000010000 */
[----:B------:R-:W1:Y:S01]  /*14a0*/  MUFU.EX2 R12, R12 ;  /* 0x0000000c000c7308 */ /* 0x000e620000000800 */
[----:B--2---:R-:W-:-:S07]  /*14b0*/  FADD.FTZ R13, R13, 1 ;  /* 0x3f8000000d0d7421 */ /* 0x004fce0000010000 */
[----:B------:R-:W-:Y:S01]  /*14c0*/  MUFU.RCP R53, R53 ;  /* 0x0000003500357308 */ /* 0x000fe20000001000 */
[----:B0-----:R-:W-:-:S04]  /*14d0*/  FADD.FTZ R9, -R49, 1 ;  /* 0x3f80000031097421 */ /* 0x001fc80000010100 */
[----:B------:R-:W-:-:S03]  /*14e0*/  FFMA.FTZ R9, R0, R9, 1 ;  /* 0x3f80000000097423 */ /* 0x000fc60000010009 */
[----:B------:R-:W-:Y:S01]  /*14f0*/  MUFU.RCP R55, R13 ;  /* 0x0000000d00377308 */ /* 0x000fe20000001000 */
[----:B-1----:R-:W-:-:S07]  /*1500*/  FADD.FTZ R12, R12, 1 ;  /* 0x3f8000000c0c7421 */ /* 0x002fce0000010000 */
[----:B------:R-:W0:Y:S02]  /*1510*/  MUFU.RCP R56, R12 ;  /* 0x0000000c00387308 */ /* 0x000e240000001000 */
[----:B0-----:R-:W-:-:S04]  /*1520*/  FADD.FTZ R8, -R56, 1 ;  /* 0x3f80000038087421 */ /* 0x001fc80000010100 */
[C---:B------:R-:W-:Y:S01]  /*1530*/  FFMA.FTZ R8, R47.reuse, R8, 1 ;  /* 0x3f8000002f087423 */ /* 0x040fe20000010008 */
[----:B------:R-:W-:Y:S01]  /*1540*/  FMUL.FTZ R47, R47, R56 ;  /* 0x000000382f2f7220 */ /* 0x000fe20000410000 */
[----:B----4-:R-:W-:Y:S01]  /*1550*/  STS.64 [R41], R16 ;  /* 0x0000001029007388 */ /* 0x010fe20000000a00 */
[----:B------:R-:W-:-:S03]  /*1560*/  NOP ;  /* 0x0000000000007918 */ /* 0x000fc60000000000 */
[----:B------:R-:W0:Y:S02]  /*1570*/  LDS.64 R10, [R41] ;  /* 0x00000000290a7984 */ /* 0x000e240000000a00 */
[----:B0-----:R-:W-:Y:S02]  /*1580*/  SHF.L.U32 R19, R11, 0x10, RZ ;  /* 0x000000100b137819 */ /* 0x001fe400000006ff */
[--C-:B------:R-:W-:Y:S02]  /*1590*/  SHF.R.U32.HI R51, RZ, 0x10, R11.reuse ;  /* 0x00000010ff337819 */ /* 0x100fe4000001160b */
[----:B------:R-:W-:Y:S01]  /*15a0*/  SHF.R.U64 R57, R10, 0x10, R11 ;  /* 0x000000100a397819 */ /* 0x000fe2000000120b */
[----:B------:R-:W-:Y:S01]  /*15b0*/  FMUL.FTZ R14, R48, R19 ;  /* 0x00000013300e7220 */ /* 0x000fe20000410000 */
[----:B------:R-:W-:Y:S02]  /*15c0*/  SHF.L.U32 R51, R51, 0x10, RZ ;  /* 0x0000001033337819 */ /* 0x000fe400000006ff */
[----:B------:R-:W-:Y:S01]  /*15d0*/  SHF.L.U32 R57, R57, 0x10, RZ ;  /* 0x0000001039397819 */ /* 0x000fe200000006ff */
[----:B------:R-:W-:Y:S01]  /*15e0*/  FMUL.FTZ R14, R49, R14 ;  /* 0x0000000e310e7220 */ /* 0x000fe20000410000 */
[----:B------:R-:W-:Y:S01]  /*15f0*/  SHF.L.U32 R54, R10, 0x10, RZ ;  /* 0x000000100a367819 */ /* 0x000fe200000006ff */
[----:B------:R-:W-:Y:S01]  /*1600*/  FMUL.FTZ R16, R50, R51 ;  /* 0x0000003332107220 */ /* 0x000fe20000410000 */
[----:B------:R-:W-:Y:S01]  /*1610*/  FMUL.FTZ R49, R0, R49 ;  /* 0x0000003100317220 */ /* 0x000fe20000410000 */
[----:B------:R-:W-:Y:S01]  /*1620*/  FMUL.FTZ R14, R14, R9 ;  /* 0x000000090e0e7220 */ /* 0x000fe20000410000 */
[C---:B------:R-:W-:Y:S01]  /*1630*/  FADD.FTZ R9, -R53.reuse, 1 ;  /* 0x3f80000035097421 */ /* 0x040fe20000010100 */
[----:B------:R-:W-:Y:S01]  /*1640*/  FMUL.FTZ R16, R53, R16 ;  /* 0x0000001035107220 */ /* 0x000fe20000410000 */
[----:B------:R-:W-:Y:S01]  /*1650*/  FMUL.FTZ R12, R52, R57 ;  /* 0x00000039340c7220 */ /* 0x000fe20000410000 */
[----:B------:R-:W-:Y:S01]  /*1660*/  FMUL.FTZ R48, R48, R49 ;  /* 0x0000003130307220 */ /* 0x000fe20000410000 */
[C---:B------:R-:W-:Y:S01]  /*1670*/  FFMA.FTZ R9, R20.reuse, R9, 1 ;  /* 0x3f80000014097423 */ /* 0x040fe20000010009 */
[----:B------:R-:W-:Y:S01]  /*1680*/  F2F.BF16.F32 R14, R14 ;  /* 0x0000000e000e7304 */ /* 0x000fe20000202000 */
[C---:B------:R-:W-:Y:S01]  /*1690*/  FMUL.FTZ R12, R55.reuse, R12 ;  /* 0x0000000c370c7220 */ /* 0x040fe20000410000 */
[----:B------:R-:W-:Y:S01]  /*16a0*/  FMUL.FTZ R20, R20, R53 ;  /* 0x0000003514147220 */ /* 0x000fe20000410000 */
[----:B------:R-:W-:Y:S01]  /*16b0*/  FMUL.FTZ R16, R16, R9 ;  /* 0x0000000910107220 */ /* 0x000fe20000410000 */
[----:B------:R-:W-:Y:S01]  /*16c0*/  FADD.FTZ R9, -R55, 1 ;  /* 0x3f80000037097421 */ /* 0x000fe20000010100 */
[----:B------:R-:W-:-:S03]  /*16d0*/  FMUL.FTZ R0, R59, R47 ;  /* 0x0000002f3b007220 */ /* 0x000fc60000410000 */
[C---:B------:R-:W-:Y:S01]  /*16e0*/  FFMA.FTZ R11, R18.reuse, R9, 1 ;  /* 0x3f800000120b7423 */ /* 0x040fe20000010009 */
[----:B------:R-:W-:Y:S01]  /*16f0*/  FMUL.FTZ R9, R59, R54 ;  /* 0x000000363b097220 */ /* 0x000fe20000410000 */
[----:B------:R-:W0:Y:S01]  /*1700*/  F2F.BF16.F32 R15, R16 ;  /* 0x00000010000f7304 */ /* 0x000e220000202000 */
[----:B------:R-:W-:Y:S01]  /*1710*/  FMUL.FTZ R18, R18, R55 ;  /* 0x0000003712127220 */ /* 0x000fe20000410000 */
[----:B------:R-:W-:Y:S01]  /*1720*/  FMUL.FTZ R13, R12, R11 ;  /* 0x0000000b0c0d7220 */ /* 0x000fe20000410000 */
[----:B------:R-:W-:-:S04]  /*1730*/  FMUL.FTZ R9, R56, R9 ;  /* 0x0000000938097220 */ /* 0x000fc80000410000 */
[----:B------:R-:W-:Y:S01]  /*1740*/  FMUL.FTZ R12, R9, R8 ;  /* 0x00000008090c7220 */ /* 0x000fe20000410000 */
[----:B------:R-:W1:Y:S01]  /*1750*/  F2F.BF16.F32 R13, R13 ;  /* 0x0000000d000d7304 */ /* 0x000e620000202000 */
[----:B0-----:R-:W-:-:S07]  /*1760*/  PRMT R15, R14, 0x5410, R15 ;  /* 0x000054100e0f7816 */ /* 0x001fce000000000f */
[----:B------:R0:W2:Y:S01]  /*1770*/  F2F.BF16.F32 R11, R12 ;  /* 0x0000000c000b7304 */ /* 0x0000a20000202000 */
[----:B-1----:R-:W-:Y:S02]  /*1780*/  IMAD.WIDE.U32 R8, R13, 0x10000, RZ ;  /* 0x000100000d087825 */ /* 0x002fe400078e00ff */
[----:B0-----:R-:W0:Y:S03]  /*1790*/  LDC.64 R12, c[0x0][0x558] ;  /* 0x00015600ff0c7b82 */ /* 0x001e260000000a00 */
[----:B------:R-:W-:Y:S02]  /*17a0*/  LOP3.LUT R17, R15, R9, RZ, 0xfc, !PT ;  /* 0x000000090f117212 */ /* 0x000fe400078efcff */
[----:B--2---:R-:W-:-:S03]  /*17b0*/  LOP3.LUT R16, R8, R11, RZ, 0xfc, !PT ;  /* 0x0000000b08107212 */ /* 0x004fc600078efcff */
[----:B------:R-:W-:Y:S08]  /*17c0*/  BAR.SYNC.DEFER_BLOCKING 0x0 ;  /* 0x0000000000007b1d */ /* 0x000ff00000010000 */
[----:B------:R-:W1:Y:S01]  /*17d0*/  LDC.64 R10, c[0x0][0x510] ;  /* 0x00014400ff0a7b82 */ /* 0x000e620000000a00 */
[----:B------:R-:W-:Y:S01]  /*17e0*/  STS.64 [R41], R16 ;  /* 0x0000001029007388 */ /* 0x000fe20000000a00 */
[----:B------:R-:W-:-:S03]  /*17f0*/  NOP ;  /* 0x0000000000007918 */ /* 0x000fc60000000000 */
[----:B------:R-:W2:Y:S01]  /*1800*/  LDS.64 R8, [R41] ;  /* 0x0000000029087984 */ /* 0x000ea20000000a00 */
[----:B-1----:R-:W-:-:S04]  /*1810*/  IMAD.WIDE.U32 R14, R22, R10, UR6 ;  /* 0x00000006160e7e25 */ /* 0x002fc8000f8e000a */
[----:B------:R-:W-:Y:S01]  /*1820*/  IMAD R11, R22, R11, R15 ;  /* 0x0000000b160b7224 */ /* 0x000fe200078e020f */
[----:B0-----:R-:W-:-:S04]  /*1830*/  LEA R12, P0, R14, R12, 0x1 ;  /* 0x0000000c0e0c7211 */ /* 0x001fc800078008ff */
[----:B------:R-:W-:-:S03]  /*1840*/  LEA.HI.X R13, R14, R13, R11, 0x1, P0 ;  /* 0x0000000d0e0d7211 */ /* 0x000fc600000f0c0b */
[----:B------:R-:W-:-:S05]  /*1850*/  IMAD.WIDE.U32 R12, R32, 0x8, R12 ;  /* 0x00000008200c7825 */ /* 0x000fca00078e000c */
[----:B--2---:R0:W-:Y:S01]  /*1860*/  STG.E.64 desc[UR16][R12.64], R8 ;  /* 0x000000080c007986 */ /* 0x0041e2000c101b10 */
[----:B------:R-:W-:Y:S05]  /*1870*/  BRA.U !UP0, `(.L_x_10054) ;  /* 0x0000000108707547 */ /* 0x000fea000b800000 */
        /* <DEDUP_REMOVED lines=13> */
[----:B------:R-:W-:Y:S02]  /*1950*/  MOV R11, UR7 ;  /* 0x00000007000b7c02 */ /* 0x000fe40008000f00 */
[----:B------:R-:W-:Y:S02]  /*1960*/  MOV R11, UR9 ;  /* 0x00000009000b7c02 */ /* 0x000fe40008000f00 */
[----:B0-----:R-:W-:Y:S02]  /*1970*/  PRMT R13, R19, 0x5410, R10 ;  /* 0x00005410130d7816 */ /* 0x001fe4000000000a */
[----:B------:R-:W-:Y:S02]  /*1980*/  MOV R10, UR6 ;  /* 0x00000006000a7c02 */ /* 0x000fe40008000f00 */
[----:B------:R-:W-:-:S03]  /*1990*/  LOP3.LUT R13, R13, R9, RZ, 0xfc, !PT ;  /* 0x000000090d0d7212 */ /* 0x000fc600078efcff */
[----:B------:R-:W-:Y:S01]  /*19a0*/  IMAD.WIDE.U32 R10, R22, UR14, R10 ;  /* 0x0000000e160a7c25 */ /* 0x000fe2000f8e000a */
[----:B-1----:R-:W-:-:S03]  /*19b0*/  LOP3.LUT R12, R8, R47, RZ, 0xfc, !PT ;  /* 0x0000002f080c7212 */ /* 0x002fc600078efcff */
[----:B------:R-:W-:Y:S01]  /*19c0*/  IMAD R11, R22, UR15, R11 ;  /* 0x0000000f160b7c24 */ /* 0x000fe2000f8e020b */
[----:B------:R-:W-:Y:S01]  /*19d0*/  LEA R14, P0, R10, UR10, 0x1 ;  /* 0x0000000a0a0e7c11 */ /* 0x000fe2000f8008ff */
[----:B------:R-:W-:Y:S01]  /*19e0*/  STS.64 [R41], R12 ;  /* 0x0000000c29007388 */ /* 0x000fe20000000a00 */
[----:B------:R-:W-:-:S03]  /*19f0*/  NOP ;  /* 0x0000000000007918 */ /* 0x000fc60000000000 */
[----:B------:R-:W0:Y:S01]  /*1a00*/  LDS.64 R8, [R41] ;  /* 0x0000000029087984 */ /* 0x000e220000000a00 */
[----:B------:R-:W-:-:S03]  /*1a10*/  LEA.HI.X R15, R10, UR11, R11, 0x1, P0 ;  /* 0x0000000b0a0f7c11 */ /* 0x000fc600080f0c0b */
[----:B------:R-:W-:-:S05]  /*1a20*/  IMAD.WIDE.U32 R10, R32, 0x8, R14 ;  /* 0x00000008200a7825 */ /* 0x000fca00078e000e */
[----:B0-----:R1:W-:Y:S02]  /*1a30*/  STG.E.64 desc[UR16][R10.64], R8 ;  /* 0x000000080a007986 */ /* 0x0013e4000c101b10 */
.L_x_10054:
[----:B------:R-:W2:Y:S01]  /*1a40*/  LDCU UR10, c[0x0][0x38c] ;  /* 0x00007180ff0a77ac */ /* 0x000ea20008000800 */
[----:B------:R-:W-:Y:S01]  /*1a50*/  SHF.L.U32 R54, R2, 0x10, RZ ;  /* 0x0000001002367819 */ /* 0x000fe200000006ff */
[----:B------:R-:W-:Y:S01]  /*1a60*/  FMUL.FTZ R52, R52, R18 ;  /* 0x0000001234347220 */ /* 0x000fe20000410000 */
[----:B------:R-:W-:Y:S01]  /*1a70*/  SHF.R.U64 R49, R2, 0x10, R3 ;  /* 0x0000001002317819 */ /* 0x000fe20000001203 */
[----:B------:R-:W-:Y:S01]  /*1a80*/  FMUL.FTZ R50, R50, R20 ;  /* 0x0000001432327220 */ /* 0x000fe20000410000 */
[----:B------:R-:W-:Y:S01]  /*1a90*/  SHF.L.U32 R47, R3, 0x10, RZ ;  /* 0x00000010032f7819 */ /* 0x000fe200000006ff */
[----:B------:R-:W-:Y:S01]  /*1aa0*/  FFMA.FTZ R29, R0, R54, R29 ;  /* 0x00000036001d7223 */ /* 0x000fe2000001001d */
[----:B------:R-:W-:Y:S01]  /*1ab0*/  SHF.L.U32 R49, R49, 0x10, RZ ;  /* 0x0000001031317819 */ /* 0x000fe200000006ff */
[----:B------:R-:W-:Y:S01]  /*1ac0*/  HFMA2 R55, -RZ, RZ, 0, 0 ;  /* 0x00000000ff377431 */ /* 0x000fe200000001ff */
[----:B------:R-:W-:Y:S01]  /*1ad0*/  SHF.R.U32.HI R56, RZ, 0x10, R3 ;  /* 0x00000010ff387819 */ /* 0x000fe20000011603 */
[----:B------:R-:W-:Y:S01]  /*1ae0*/  HFMA2 R69, -RZ, RZ, 0, 0 ;  /* 0x00000000ff457431 */ /* 0x000fe200000001ff */
[----:B------:R-:W-:Y:S01]  /*1af0*/  MOV R53, RZ ;  /* 0x000000ff00357202 */ /* 0x000fe20000000f00 */
[----:B------:R-:W-:Y:S01]  /*1b00*/  FFMA.FTZ R29, R52, R49, R29 ;  /* 0x00000031341d7223 */ /* 0x000fe2000001001d */
[----:B------:R-:W-:Y:S01]  /*1b10*/  SHF.L.U32 R56, R56, 0x10, RZ ;  /* 0x0000001038387819 */ /* 0x000fe200000006ff */
[----:B------:R-:W-:Y:S01]  /*1b20*/  FMUL.FTZ R71, R0, R23 ;  /* 0x0000001700477220 */ /* 0x000fe20000410000 */
[----:B------:R-:W-:Y:S01]  /*1b30*/  MOV R51, RZ ;  /* 0x000000ff00337202 */ /* 0x000fe20000000f00 */
        /* <DEDUP_REMOVED lines=16> */
[----:B0-----:R-:W0:Y:S01]  /*1c40*/  LDC.64 R12, c[0x0][0x3a8] ;  /* 0x0000ea00ff0c7b82 */ /* 0x001e220000000a00 */
[----:B------:R-:W-:Y:S01]  /*1c50*/  USHF.L.U32 UR9, UR8, 0xa, URZ ;  /* 0x0000000a08097899 */ /* 0x000fe200080006ff */
[----:B------:R-:W-:Y:S01]  /*1c60*/  FMUL.FTZ R59, R47, R44 ;  /* 0x0000002c2f3b7220 */ /* 0x000fe20000410000 */
[----:B------:R-:W-:Y:S01]  /*1c70*/  FMUL.FTZ R60, R56, R45 ;  /* 0x0000002d383c7220 */ /* 0x000fe20000410000 */
[----:B------:R-:W-:Y:S01]  /*1c80*/  IADD3 R61, PT, PT, R21, 0xbc8, RZ ;  /* 0x00000bc8153d7810 */ /* 0x000fe20007ffe0ff */
[----:B------:R-:W-:Y:S01]  /*1c90*/  ULOP3.LUT UR9, UR9, 0x400, URZ, 0xc0, !UPT ;  /* 0x0000040009097892 */ /* 0x000fe2000f8ec0ff */
[----:B------:R-:W-:Y:S01]  /*1ca0*/  MOV R55, RZ ;  /* 0x000000ff00377202 */ /* 0x000fe20000000f00 */
[----:B------:R-:W-:Y:S01]  /*1cb0*/  UIADD3 UR11, UPT, UPT, -UR10, URZ, URZ ;  /* 0x000000ff0a0b7290 */ /* 0x000fe2000fffe1ff */
[----:B-1----:R-:W1:Y:S01]  /*1cc0*/  LDC.64 R8, c[0x0][0x3e0] ;  /* 0x0000f800ff087b82 */ /* 0x002e620000000a00 */
[----:B------:R-:W-:Y:S01]  /*1cd0*/  MOV R63, R31 ;  /* 0x0000001f003f7202 */ /* 0x000fe20000000f00 */
        /* <DEDUP_REMOVED lines=11> */
[----:B0-----:R-:W-:-:S02]  /*1d90*/  SHF.L.U64.HI R75, R12, 0x2, R13 ;  /* 0x000000020c4b7819 */ /* 0x001fc4000001020d */
[----:B------:R-:W-:Y:S02]  /*1da0*/  ISETP.EQ.AND P0, PT, R32, RZ, !P0 ;  /* 0x000000ff2000720c */ /* 0x000fe40004702270 */
[----:B------:R-:W-:Y:S02]  /*1db0*/  MOV R73, UR6 ;  /* 0x0000000600497c02 */ /* 0x000fe40008000f00 */
[----:B------:R-:W-:Y:S02]  /*1dc0*/  MOV R13, UR7 ;  /* 0x00000007000d7c02 */ /* 0x000fe40008000f00 */
[----:B-1----:R-:W-:Y:S02]  /*1dd0*/  SHF.L.U64.HI R9, R8, 0x2, R9 ;  /* 0x0000000208097819 */ /* 0x002fe40000010209 */
[----:B---34-:R-:W-:-:S07]  /*1de0*/  SHF.L.U64.HI R11, R10, 0x2, R11 ;  /* 0x000000020a0b7819 */ /* 0x018fce000001020b */
.L_x_10061:
[----:B------:R-:W-:Y:S02]  /*1df0*/  MOV R2, R63 ;  /* 0x0000003f00027202 */ /* 0x000fe40000000f00 */
[----:B------:R-:W-:-:S05]  /*1e00*/  MOV R3, R62 ;  /* 0x0000003e00037202 */ /* 0x000fca0000000f00 */
[----:B------:R0:W3:Y:S01]  /*1e10*/  LDG.E R70, desc[UR16][R2.64] ;  /* 0x0000001002467981 */ /* 0x0000e2000c1e1900 */
[----:B------:R-:W-:Y:S02]  /*1e20*/  MOV R14, R67 ;  /* 0x00000043000e7202 */ /* 0x000fe40000000f00 */
[----:B------:R-:W-:-:S05]  /*1e30*/  MOV R15, R66 ;  /* 0x00000042000f7202 */ /* 0x000fca0000000f00 */
[----:B----4-:R-:W4:Y:S01]  /*1e40*/  LDG.E R14, desc[UR16][R14.64] ;  /* 0x000000100e0e7981 */ /* 0x010f22000c1e1900 */
        /* <DEDUP_REMOVED lines=8> */
[C---:B------:R-:W-:Y:S01]  /*1ed0*/  FMUL.FTZ R82, R16.reuse, R43 ;  /* 0x0000002b10527220 */ /* 0x040fe20000410000 */
[C---:B------:R-:W-:Y:S01]  /*1ee0*/  FMUL.FTZ R81, R16.reuse, R46 ;  /* 0x0000002e10517220 */ /* 0x040fe20000410000 */
[C---:B------:R-:W-:Y:S01]  /*1ef0*/  FMUL.FTZ R78, R16.reuse, R44 ;  /* 0x0000002c104e7220 */ /* 0x040fe20000410000 */
        /* <DEDUP_REMOVED lines=16> */
[----:B------:R0:W3:Y:S01]  /*2000*/  LDS R86, [R68+UR9] ;  /* 0x0000000944567984 */ /* 0x0000e20008000800 */
[----:B------:R-:W-:Y:S05]  /*2010*/  BRA `(.L_x_10058) ;  /* 0x0000000000047947 */ /* 0x000fea0003800000 */
.L_x_10057:
[----:B------:R4:W0:Y:S02]  /*2020*/  LDS R86, [R74+0xb4c] ;  /* 0x000b4c004a567984 */ /* 0x0008240000000800 */
.L_x_10058:
[----:B------:R-:W-:Y:S05]  /*2030*/  BSYNC.RECONVERGENT B0 ;  /* 0x0000000000007941 */ /* 0x000fea0003800200 */
.L_x_10056:
        /* <DEDUP_REMOVED lines=23> */
[----:B------:R-:W1:Y:S01]  /*21b0*/  SHFL.DOWN PT, R88, R85, 0x1, 0x1f ;  /* 0x08201f0055587f89 */ /* 0x000e6200000e0000 */
[----:B------:R-:W-:Y:S01]  /*21c0*/  BSSY.RECONVERGENT B0, `(.L_x_10059) ;  /* 0x00000a1000007945 */ /* 0x000fe20003800200 */
[----:B------:R-:W-:-:S02]  /*21d0*/  FMUL.FTZ R2, R87, R2 ;  /* 0x0000000257027220 */ /* 0x000fc40000410000 */
[----:B------:R-:W3:Y:S01]  /*21e0*/  SHFL.UP PT, R14, R15, 0x1, RZ ;  /* 0x042000000f0e7989 */ /* 0x000ee200000e00ff */
[----:B0-----:R-:W-:Y:S01]  /*21f0*/  @P1 FMUL.FTZ R3, R89, R16 ;  /* 0x0000001059031220 */ /* 0x001fe20000410000 */
[----:B-1----:R-:W-:-:S04]  /*2200*/  @P1 FFMA.FTZ R17, R16, R88, R17 ;  /* 0x0000005810111223 */ /* 0x002fc80000010011 */
[----:B------:R-:W-:Y:S02]  /*2210*/  @P1 MOV R16, R3 ;  /* 0x0000000300101202 */ /* 0x000fe40000000f00 */
[----:B------:R-:W0:Y:S01]  /*2220*/  SHFL.UP PT, R3, R2, 0x1, RZ ;  /* 0x0420000002037989 */ /* 0x000e2200000e00ff */
[----:B---3--:R-:W-:Y:S01]  /*2230*/  FFMA.FTZ R14, R2, R14, R15 ;  /* 0x0000000e020e7223 */ /* 0x008fe2000001000f */
[----:B------:R-:W-:Y:S02]  /*2240*/  ISETP.GE.AND P1, PT, R42, 0x1, PT ;  /* 0x000000012a00780c */ /* 0x000fe40003f26270 */
[----:B------:R-:W1:Y:S02]  /*2250*/  SHFL.DOWN PT, R85, R16, 0x2, 0x1f ;  /* 0x08401f0010557f89 */ /* 0x000e6400000e0000 */
[----:B------:R-:W-:Y:S02]  /*2260*/  FSEL R15, R15, R14, !P1 ;  /* 0x0000000e0f0f7208 */ /* 0x000fe40004800000 */
[----:B------:R-:W3:Y:S04]  /*2270*/  SHFL.DOWN PT, R88, R17, 0x2, 0x1f ;  /* 0x08401f0011587f89 */ /* 0x000ee800000e0000 */
[----:B------:R-:W5:Y:S03]  /*2280*/  SHFL.UP PT, R14, R15, 0x2, RZ ;  /* 0x044000000f0e7989 */ /* 0x000f6600000e00ff */
[----:B0-----:R-:W-:Y:S01]  /*2290*/  @P1 FMUL.FTZ R2, R2, R3 ;  /* 0x0000000302021220 */ /* 0x001fe20000410000 */
[----:B------:R-:W-:Y:S01]  /*22a0*/  ISETP.GE.AND P1, PT, R42, 0x2, PT ;  /* 0x000000022a00780c */ /* 0x000fe20003f26270 */
[----:B-1----:R-:W-:-:S03]  /*22b0*/  @!P2 FMUL.FTZ R85, R16, R85 ;  /* 0x000000551055a220 */ /* 0x002fc60000410000 */
[----:B------:R-:W0:Y:S01]  /*22c0*/  SHFL.UP PT, R3, R2, 0x2, RZ ;  /* 0x0440000002037989 */ /* 0x000e2200000e00ff */
[----:B---3--:R-:W-:Y:S01]  /*22d0*/  @!P2 FFMA.FTZ R17, R16, R88, R17 ;  /* 0x000000581011a223 */ /* 0x008fe20000010011 */
[----:B------:R-:W-:Y:S02]  /*22e0*/  @!P2 MOV R16, R85 ;  /* 0x000000550010a202 */ /* 0x000fe40000000f00 */
[----:B------:R-:W-:Y:S01]  /*22f0*/  ISETP.GT.U32.AND P2, PT, R72, 0x1b, PT ;  /* 0x0000001b4800780c */ /* 0x000fe20003f44070 */
[----:B-----5:R-:W-:Y:S01]  /*2300*/  FFMA.FTZ R14, R2, R14, R15 ;  /* 0x0000000e020e7223 */ /* 0x020fe2000001000f */
[----:B------:R-:W1:Y:S04]  /*2310*/  SHFL.DOWN PT, R88, R17, 0x4, 0x1f ;  /* 0x08801f0011587f89 */ /* 0x000e6800000e0000 */
[----:B------:R-:W3:Y:S01]  /*2320*/  SHFL.DOWN PT, R85, R16, 0x4, 0x1f ;  /* 0x08801f0010557f89 */ /* 0x000ee200000e0000 */
[----:B------:R-:W-:-:S05]  /*2330*/  FSEL R89, R15, R14, !P1 ;  /* 0x0000000e0f597208 */ /* 0x000fca0004800000 */
[----:B------:R-:W5:Y:S01]  /*2340*/  SHFL.UP PT, R14, R89, 0x4, RZ ;  /* 0x04800000590e7989 */ /* 0x000f6200000e00ff */
[----:B0-----:R-:W-:Y:S01]  /*2350*/  @P1 FMUL.FTZ R2, R2, R3 ;  /* 0x0000000302021220 */ /* 0x001fe20000410000 */
[----:B------:R-:W-:-:S04]  /*2360*/  ISETP.GE.AND P1, PT, R42, 0x4, PT ;  /* 0x000000042a00780c */ /* 0x000fc80003f26270 */
[----:B------:R-:W0:Y:S01]  /*2370*/  SHFL.UP PT, R3, R2, 0x4, RZ ;  /* 0x0480000002037989 */ /* 0x000e2200000e00ff */
[C---:B-1----:R-:W-:Y:S01]  /*2380*/  @!P2 FFMA.FTZ R17, R16.reuse, R88, R17 ;  /* 0x000000581011a223 */ /* 0x042fe20000010011 */
[----:B---3--:R-:W-:-:S04]  /*2390*/  @!P2 FMUL.FTZ R15, R16, R85 ;  /* 0x00000055100fa220 */ /* 0x008fc80000410000 */
[----:B------:R-:W1:Y:S01]  /*23a0*/  SHFL.DOWN PT, R90, R17, 0x8, 0x1f ;  /* 0x09001f00115a7f89 */ /* 0x000e6200000e0000 */
[----:B------:R-:W-:Y:S01]  /*23b0*/  @!P2 MOV R16, R15 ;  /* 0x0000000f0010a202 */ /* 0x000fe20000000f00 */
[----:B-----5:R-:W-:Y:S01]  /*23c0*/  FFMA.FTZ R14, R2, R14, R89 ;  /* 0x0000000e020e7223 */ /* 0x020fe20000010059 */
[----:B------:R-:W-:Y:S02]  /*23d0*/  ISETP.GT.U32.AND P2, PT, R72, 0x17, PT ;  /* 0x000000174800780c */ /* 0x000fe40003f44070 */
[----:B------:R-:W-:Y:S01]  /*23e0*/  MOV R15, RZ ;  /* 0x000000ff000f7202 */ /* 0x000fe20000000f00 */
[----:B------:R-:W3:Y:S01]  /*23f0*/  SHFL.DOWN PT, R91, R16, 0x8, 0x1f ;  /* 0x09001f00105b7f89 */ /* 0x000ee200000e0000 */
[----:B------:R-:W-:Y:S01]  /*2400*/  FSEL R85, R89, R14, !P1 ;  /* 0x0000000e59557208 */ /* 0x000fe20004800000 */
[----:B------:R-:W-:-:S04]  /*2410*/  HFMA2 R14, -RZ, RZ, 1.875, 0 ;  /* 0x3f800000ff0e7431 */ /* 0x000fc800000001ff */
[----:B------:R-:W5:Y:S01]  /*2420*/  SHFL.UP PT, R88, R85, 0x8, RZ ;  /* 0x0500000055587989 */ /* 0x000f6200000e00ff */
[----:B0-----:R-:W-:Y:S01]  /*2430*/  @P1 FMUL.FTZ R2, R2, R3 ;  /* 0x0000000302021220 */ /* 0x001fe20000410000 */
[----:B------:R-:W-:-:S04]  /*2440*/  ISETP.GE.AND P1, PT, R42, 0x8, PT ;  /* 0x000000082a00780c */ /* 0x000fc80003f26270 */
[----:B------:R-:W0:Y:S01]  /*2450*/  SHFL.UP PT, R3, R2, 0x8, RZ ;  /* 0x0500000002037989 */ /* 0x000e2200000e00ff */
[----:B-1----:R-:W-:-:S03]  /*2460*/  @!P2 FFMA.FTZ R17, R16, R90, R17 ;  /* 0x0000005a1011a223 */ /* 0x002fc60000010011 */
[----:B------:R-:W-:Y:S04]  /*2470*/  @P0 LDS.64 R14, [R61] ;  /* 0x000000003d0e0984 */ /* 0x000fe80000000a00 */
[----:B------:R-:W1:Y:S01]  /*2480*/  SHFL.DOWN PT, R90, R17, 0x10, 0x1f ;  /* 0x0a001f00115a7f89 */ /* 0x000e6200000e0000 */
[----:B---3--:R-:W-:-:S05]  /*2490*/  @!P2 FMUL.FTZ R89, R16, R91 ;  /* 0x0000005b1059a220 */ /* 0x008fca0000410000 */
[----:B------:R-:W-:Y:S01]  /*24a0*/  @!P2 MOV R16, R89 ;  /* 0x000000590010a202 */ /* 0x000fe20000000f00 */
[----:B-----5:R-:W-:Y:S01]  /*24b0*/  FFMA.FTZ R88, R2, R88, R85 ;  /* 0x0000005802587223 */ /* 0x020fe20000010055 */
[----:B------:R-:W-:-:S03]  /*24c0*/  ISETP.GT.U32.AND P2, PT, R72, 0xf, PT ;  /* 0x0000000f4800780c */ /* 0x000fc60003f44070 */
[----:B------:R-:W3:Y:S01]  /*24d0*/  SHFL.DOWN PT, R91, R16, 0x10, 0x1f ;  /* 0x0a001f00105b7f89 */ /* 0x000ee200000e0000 */
[----:B------:R-:W-:Y:S01]  /*24e0*/  FSEL R85, R85, R88, !P1 ;  /* 0x0000005855557208 */ /* 0x000fe20004800000 */
[----:B0-----:R-:W-:Y:S01]  /*24f0*/  @P1 FMUL.FTZ R2, R2, R3 ;  /* 0x0000000302021220 */ /* 0x001fe20000410000 */
[----:B------:R-:W-:-:S03]  /*2500*/  ISETP.GE.AND P1, PT, R42, 0x10, PT ;  /* 0x000000102a00780c */ /* 0x000fc60003f26270 */
[----:B------:R-:W0:Y:S04]  /*2510*/  SHFL.UP PT, R3, R85, 0x10, RZ ;  /* 0x0600000055037989 */ /* 0x000e2800000e00ff */
[----:B------:R-:W5:Y:S01]  /*2520*/  SHFL.UP PT, R89, R2, 0x10, RZ ;  /* 0x0600000002597989 */ /* 0x000f6200000e00ff */
[----:B-1----:R-:W-:-:S05]  /*2530*/  @!P2 FFMA.FTZ R17, R16, R90, R17 ;  /* 0x0000005a1011a223 */ /* 0x002fca0000010011 */
[----:B------:R-:W-:Y:S01]  /*2540*/  SHFL.DOWN PT, R90, R17, 0x1, 0x1f ;  /* 0x08201f00115a7f89 */ /* 0x000fe200000e0000 */
[----:B---3--:R-:W-:-:S05]  /*2550*/  @!P2 FMUL.FTZ R88, R16, R91 ;  /* 0x0000005b1058a220 */ /* 0x008fca0000410000 */
        /* <DEDUP_REMOVED lines=16> */
[----:B--2---:R-:W0:Y:S02]  /*2660*/  SHFL.IDX PT, R89, R83, RZ, 0x1f ;  /* 0x00001fff53597589 */ /* 0x004e2400000e0000 */
        /* <DEDUP_REMOVED lines=29> */
[----:B------:R-:W1:Y:S01]  /*2840*/  SHFL.DOWN PT, R86, R87, 0x1, 0x1f ;  /* 0x08201f0057567f89 */ /* 0x000e6200000e0000 */
[----:B------:R-:W-:Y:S01]  /*2850*/  FMUL.FTZ R80, R89, R80 ;  /* 0x0000005059507220 */ /* 0x000fe20000410000 */
[----:B------:R-:W-:Y:S01]  /*2860*/  FADD.FTZ R18, R85, R18 ;  /* 0x0000001255127221 */ /* 0x000fe20000010000 */
[----:B------:R-:W-:-:S02]  /*2870*/  FFMA.FTZ R78, R49, R79, R78 ;  /* 0x0000004f314e7223 */ /* 0x000fc4000001004e */
[----:B------:R-:W-:Y:S02]  /*2880*/  FFMA.FTZ R80, R47, R77, R80 ;  /* 0x0000004d2f507223 */ /* 0x000fe40000010050 */
[----:B------:R-:W-:Y:S02]  /*2890*/  FADD.FTZ R69, R78, R69 ;  /* 0x000000454e457221 */ /* 0x000fe40000010000 */
        /* <DEDUP_REMOVED lines=11> */
[----:B0-----:R-:W-:-:S02]  /*2950*/  @!P2 FADD.FTZ R82, R82, R93 ;  /* 0x0000005d5252a221 */ /* 0x001fc40000010000 */
[----:B------:R-:W0:Y:S01]  /*2960*/  SHFL.IDX PT, R93, R16, RZ, 0x1f ;  /* 0x00001fff105d7589 */ /* 0x000e2200000e0000 */
[----:B-1----:R-:W-:Y:S01]  /*2970*/  @!P2 FADD.FTZ R87, R87, R86 ;  /* 0x000000565757a221 */ /* 0x002fe20000010000 */
[----:B------:R-:W-:Y:S02]  /*2980*/  ISETP.GT.AND P2, PT, R42, 0x17, PT ;  /* 0x000000172a00780c */ /* 0x000fe40003f44270 */
[----:B------:R-:W1:Y:S04]  /*2990*/  SHFL.DOWN PT, R92, R82, 0x8, 0x1f ;  /* 0x09001f00525c7f89 */ /* 0x000e6800000e0000 */
[----:B------:R-:W2:Y:S01]  /*29a0*/  SHFL.DOWN PT, R88, R87, 0x8, 0x1f ;  /* 0x09001f0057587f89 */ /* 0x000ea200000e0000 */
[----:B------:R-:W3:Y:S01]  /*29b0*/  @!P4 S2R R86, SR_CgaCtaId ;  /* 0x000000000056c919 */ /* 0x000ee20000008800 */
[C---:B0-----:R-:W-:Y:S01]  /*29c0*/  FFMA.FTZ R15, R93.reuse, R15, R90 ;  /* 0x0000000f5d0f7223 */ /* 0x041fe2000001005a */
[----:B------:R-:W-:Y:S01]  /*29d0*/  FMUL.FTZ R14, R93, R14 ;  /* 0x0000000e5d0e7220 */ /* 0x000fe20000410000 */
[----:B------:R-:W-:-:S03]  /*29e0*/  @!P4 MOV R93, 0x400 ;  /* 0x00000400005dc802 */ /* 0x000fc60000000f00 */
[----:B-1----:R-:W-:Y:S01]  /*29f0*/  @!P2 FADD.FTZ R82, R82, R92 ;  /* 0x0000005c5252a221 */ /* 0x002fe20000010000 */
[----:B------:R0:W-:Y:S01]  /*2a00*/  @!P3 STS.64 [R61], R14 ;  /* 0x0000000e3d00b388 */ /* 0x0001e20000000a00 */
[----:B--2---:R-:W-:Y:S01]  /*2a10*/  @!P2 FADD.FTZ R87, R87, R88 ;  /* 0x000000585757a221 */ /* 0x004fe20000010000 */
[----:B------:R-:W-:Y:S02]  /*2a20*/  ISETP.GT.AND P2, PT, R42, 0xf, PT ;  /* 0x0000000f2a00780c */ /* 0x000fe40003f44270 */
[----:B------:R-:W1:Y:S04]  /*2a30*/  SHFL.DOWN PT, R92, R82, 0x10, 0x1f ;  /* 0x0a001f00525c7f89 */ /* 0x000e6800000e0000 */
[----:B------:R-:W2:Y:S01]  /*2a40*/  SHFL.DOWN PT, R88, R87, 0x10, 0x1f ;  /* 0x0a001f0057587f89 */ /* 0x000ea200000e0000 */
[C---:B0-----:R-:W-:Y:S01]  /*2a50*/  FMUL.FTZ R14, R70.reuse, R81 ;  /* 0x00000051460e7220 */ /* 0x041fe20000410000 */
[----:B------:R-:W-:Y:S01]  /*2a60*/  FMUL.FTZ R15, R70, R3 ;  /* 0x00000003460f7220 */ /* 0x000fe20000410000 */
[----:B---3--:R-:W-:-:S02]  /*2a70*/  @!P4 LEA R21, R86, R93, 0x18 ;  /* 0x0000005d5615c211 */ /* 0x008fc400078ec0ff */
[----:B------:R-:W-:Y:S01]  /*2a80*/  FMUL.FTZ R83, R83, R14 ;  /* 0x0000000e53537220 */ /* 0x000fe20000410000 */
[----:B------:R-:W-:-:S03]  /*2a90*/  FMUL.FTZ R15, R84, R15 ;  /* 0x0000000f540f7220 */ /* 0x000fc60000410000 */
[----:B------:R-:W-:Y:S01]  /*2aa0*/  FFMA.FTZ R2, R54, R81, R83 ;  /* 0x0000005136027223 */ /* 0x000fe20000010053 */
[----:B------:R-:W-:-:S03]  /*2ab0*/  FFMA.FTZ R14, R56, R3, R15 ;  /* 0x00000003380e7223 */ /* 0x000fc6000001000f */
[----:B------:R-:W-:Y:S01]  /*2ac0*/  FADD.FTZ R51, R2, R51 ;  /* 0x0000003302337221 */ /* 0x000fe20000010000 */
[----:B------:R-:W-:Y:S01]  /*2ad0*/  FADD.FTZ R55, R14, R55 ;  /* 0x000000370e377221 */ /* 0x000fe20000010000 */
[----:B-1----:R-:W-:Y:S01]  /*2ae0*/  FADD.FTZ R17, R82, R92 ;  /* 0x0000005c52117221 */ /* 0x002fe20000010000 */
        /* <DEDUP_REMOVED lines=14> */
.L_x_10060:
[----:B------:R-:W-:Y:S05]  /*2bd0*/  BSYNC.RECONVERGENT B0 ;  /* 0x0000000000007941 */ /* 0x000fea0003800200 */
.L_x_10059:
        /* <DEDUP_REMOVED lines=13> */
.L_x_10055:
[----:B------:R-:W-:Y:S06]  /*2cb0*/  BAR.SYNC.DEFER_BLOCKING 0x0 ;  /* 0x0000000000007b1d */ /* 0x000fec0000010000 */
[----:B------:R-:W-:Y:S01]  /*2cc0*/  F2F.BF16.F32 R2, R18 ;  /* 0x0000001200027304 */ /* 0x000fe20000202000 */
[----:B------:R-:W2:Y:S01]  /*2cd0*/  LDCU.64 UR10, c[0x0][0x4f8] ;  /* 0x00009f00ff0a77ac */ /* 0x000ea20008000a00 */
[----:B------:R-:W3:Y:S01]  /*2ce0*/  LDC.64 R16, c[0x0][0x500] ;  /* 0x00014000ff107b82 */ /* 0x000ee20000000a00 */
[----:B------:R-:W5:Y:S05]  /*2cf0*/  LDG.E.64 R4, desc[UR16][R4.64] ;  /* 0x0000001004047981 */ /* 0x000f6a000c1e1b00 */
[----:B------:R-:W-:Y:S01]  /*2d00*/  F2F.BF16.F32 R19, R19 ;  /* 0x0000001300137304 */ /* 0x000fe20000202000 */
[----:B------:R-:W-:Y:S01]  /*2d10*/  UMOV UR5, URZ ;  /* 0x000000ff00057c82 */ /* 0x000fe20008000000 */
[----:B------:R-:W-:-:S02]  /*2d20*/  UISETP.GT.AND UP0, UPT, UR8, 0x1, UPT ;  /* 0x000000010800788c */ /* 0x000fc4000bf04270 */
[----:B--2---:R-:W-:Y:S01]  /*2d30*/  UIMAD.WIDE.U32 UR6, UR18, UR10, UR4 ;  /* 0x0000000a120672a5 */ /* 0x004fe2000f8e0004 */
[----:B------:R-:W-:-:S03]  /*2d40*/  UMOV UR8, UR19 ;  /* 0x0000001300087c82 */ /* 0x000fc60008000000 */
[----:B------:R-:W2:Y:S01]  /*2d50*/  F2F.BF16.F32 R20, R20 ;  /* 0x0000001400147304 */ /* 0x000ea20000202000 */
[----:B------:R-:W-:-:S07]  /*2d60*/  UIMAD UR7, UR18, UR11, UR7 ;  /* 0x0000000b120772a4 */ /* 0x000fce000f8e0207 */
[----:B------:R-:W-:Y:S01]  /*2d70*/  F2F.BF16.F32 R71, R71 ;  /* 0x0000004700477304 */ /* 0x000fe20000202000 */
[----:B--2---:R-:W-:Y:S01]  /*2d80*/  PRMT R19, R19, 0x5410, R20 ;  /* 0x0000541013137816 */ /* 0x004fe20000000014 */
[----:B-----5:R-:W-:Y:S01]  /*2d90*/  STS.64 [R41], R4 ;  /* 0x0000000429007388 */ /* 0x020fe20000000a00 */
[----:B------:R-:W-:-:S03]  /*2da0*/  NOP ;  /* 0x0000000000007918 */ /* 0x000fc60000000000 */
[----:B-1----:R-:W1:Y:S02]  /*2db0*/  LDS.64 R10, [R41] ;  /* 0x00000000290a7984 */ /* 0x002e640000000a00 */
[----:B-1----:R-:W-:Y:S02]  /*2dc0*/  SHF.L.U32 R3, R11, 0x10, RZ ;  /* 0x000000100b037819 */ /* 0x002fe400000006ff */
[C-C-:B0-----:R-:W-:Y:S02]  /*2dd0*/  SHF.R.U64 R8, R10.reuse, 0x10, R11.reuse ;  /* 0x000000100a087819 */ /* 0x141fe4000000120b */
        /* <DEDUP_REMOVED lines=19> */
[----:B------:R-:W1:Y:S04]  /*2f10*/  @!P0 MUFU.EX2 R0, R0 ;  /* 0x0000000000008308 */ /* 0x000e680000000800 */
[----:B------:R-:W-:Y:S02]  /*2f20*/  LOP3.LUT R5, R19, R3, RZ, 0xfc, !PT ;  /* 0x0000000313057212 */ /* 0x000fe400078efcff */
[----:B------:R-:W2:Y:S02]  /*2f30*/  LDC.64 R18, c[0x0][0x550] ;  /* 0x00015400ff127b82 */ /* 0x000ea40000000a00 */
[----:B------:R-:W5:Y:S01]  /*2f40*/  @!P3 MUFU.EX2 R11, R11 ;  /* 0x0000000b000bb308 */ /* 0x000f620000000800 */
[----:B0-----:R-:W-:Y:S01]  /*2f50*/  @!P2 FADD.FTZ R10, R4, 1 ;  /* 0x3f800000040aa421 */ /* 0x001fe20000010000 */
[----:B------:R-:W-:-:S05]  /*2f60*/  LOP3.LUT R4, R2, R71, RZ, 0xfc, !PT ;  /* 0x0000004702047212 */ /* 0x000fca00078efcff */
[----:B------:R3:W-:Y:S01]  /*2f70*/  STS.64 [R41], R4 ;  /* 0x0000000429007388 */ /* 0x0007e20000000a00 */
[----:B------:R-:W0:Y:S01]  /*2f80*/  @!P2 MUFU.RCP R10, R10 ;  /* 0x0000000a000aa308 */ /* 0x000e220000001000 */
[----:B------:R-:W-:Y:S02]  /*2f90*/  NOP ;  /* 0x0000000000007918 */ /* 0x000fe40000000000 */
[----:B------:R-:W4:Y:S05]  /*2fa0*/  LDS.64 R2, [R41] ;  /* 0x0000000029027984 */ /* 0x000f2a0000000a00 */
[----:B------:R-:W0:Y:S01]  /*2fb0*/  @!P1 MUFU.EX2 R9, R9 ;  /* 0x0000000900099308 */ /* 0x000e220000000800 */
[----:B-1----:R-:W-:Y:S01]  /*2fc0*/  @!P0 FADD.FTZ R8, R0, 1 ;  /* 0x3f80000000088421 */ /* 0x002fe20000010000 */
[----:B-----5:R-:W-:Y:S01]  /*2fd0*/  @!P3 FADD.FTZ R11, R11, 1 ;  /* 0x3f8000000b0bb421 */ /* 0x020fe20000010000 */
[C---:B---3--:R-:W-:Y:S01]  /*2fe0*/  IMAD.WIDE.U32 R4, R22.reuse, R16, UR6 ;  /* 0x0000000616047e25 */ /* 0x048fe2000f8e0010 */
[----:B------:R-:W1:Y:S03]  /*2ff0*/  LDCU.64 UR6, c[0x0][0x518] ;  /* 0x0000a300ff0677ac */ /* 0x000e660008000a00 */
[----:B------:R-:W-:Y:S01]  /*3000*/  IMAD R5, R22, R17, R5 ;  /* 0x0000001116057224 */ /* 0x000fe200078e0205 */
[----:B------:R-:W3:Y:S01]  /*3010*/  @!P0 MUFU.RCP R12, R8 ;  /* 0x00000008000c8308 */ /* 0x000ee20000001000 */
[----:B0-----:R-:W-:Y:S01]  /*3020*/  @!P2 FMUL.FTZ R53, R53, R10 ;  /* 0x0000000a3535a220 */ /* 0x001fe20000410000 */
[----:B------:R-:W-:-:S04]  /*3030*/  IADD3 R36, P2, PT, R36, -0x100, RZ ;  /* 0xffffff0024247810 */ /* 0x000fc80007f5e0ff */
[----:B------:R-:W-:Y:S02]  /*3040*/  IADD3.X R37, PT, PT, R37, -0x1, RZ, P2, !PT ;  /* 0xffffffff25257810 */ /* 0x000fe400017fe4ff */
[----:B------:R-:W0:Y:S01]  /*3050*/  @!P3 MUFU.RCP R10, R11 ;  /* 0x0000000b000ab308 */ /* 0x000e220000001000 */
[----:B------:R-:W-:Y:S01]  /*3060*/  @!P1 FADD.FTZ R9, R9, 1 ;  /* 0x3f80000009099421 */ /* 0x000fe20000010000 */
[----:B-1----:R-:W-:-:S06]  /*3070*/  UIMAD.WIDE.U32 UR4, UR18, UR6, UR4 ;  /* 0x00000006120472a5 */ /* 0x002fcc000f8e0004 */
[----:B------:R-:W1:Y:S01]  /*3080*/  @!P1 MUFU.RCP R14, R9 ;  /* 0x00000009000e9308 */ /* 0x000e620000001000 */
[----:B---3--:R-:W-:Y:S01]  /*3090*/  @!P0 FMUL.FTZ R51, R51, R12 ;  /* 0x0000000c33338220 */ /* 0x008fe20000410000 */
[----:B------:R-:W-:-:S03]  /*30a0*/  UIMAD UR5, UR18, UR7, UR5 ;  /* 0x00000007120572a4 */ /* 0x000fc6000f8e0205 */
[----:B------:R-:W-:-:S03]  /*30b0*/  FADD.FTZ R30, R51, R30 ;  /* 0x0000001e331e7221 */ /* 0x000fc60000010000 */
[----:B------:R-:W-:Y:S01]  /*30c0*/  F2F.BF16.F32 R0, R53 ;  /* 0x0000003500007304 */ /* 0x000fe20000202000 */
[----:B0-----:R-:W-:Y:S01]  /*30d0*/  @!P3 FMUL.FTZ R55, R55, R10 ;  /* 0x0000000a3737b220 */ /* 0x001fe20000410000 */
[----:B--2---:R-:W-:-:S04]  /*30e0*/  LEA R10, P0, R4, R18, 0x1 ;  /* 0x00000012040a7211 */ /* 0x004fc800078008ff */
[----:B------:R-:W-:Y:S02]  /*30f0*/  LEA.HI.X R11, R4, R19, R5, 0x1, P0 ;  /* 0x00000013040b7211 */ /* 0x000fe400000f0c05 */
[----:B------:R-:W0:Y:S01]  /*3100*/  F2F.BF16.F32 R9, R55 ;  /* 0x0000003700097304 */ /* 0x000e220000202000 */
[----:B-1----:R-:W-:Y:S01]  /*3110*/  @!P1 FMUL.FTZ R69, R69, R14 ;  /* 0x0000000e45459220 */ /* 0x002fe20000410000 */
[----:B------:R-:W-:Y:S01]  /*3120*/  IADD3 R34, P1, PT, R34, -0x100, RZ ;  /* 0xffffff0022227810 */ /* 0x000fe20007f3e0ff */
[----:B------:R-:W-:-:S04]  /*3130*/  IMAD.WIDE.U32 R4, R32, 0x8, R10 ;  /* 0x0000000820047825 */ /* 0x000fc800078e000a */
[----:B------:R-:W-:Y:S01]  /*3140*/  FADD.FTZ R30, R30, R69 ;  /* 0x000000451e1e7221 */ /* 0x000fe20000010000 */
[----:B------:R-:W-:Y:S01]  /*3150*/  IADD3.X R35, PT, PT, R35, -0x1, RZ, P1, !PT ;  /* 0xffffffff23237810 */ /* 0x000fe20000ffe4ff */
[----:B------:R-:W1:Y:S01]  /*3160*/  F2F.BF16.F32 R8, R69 ;  /* 0x0000004500087304 */ /* 0x000e620000202000 */
[----:B----4-:R2:W-:Y:S01]  /*3170*/  STG.E.64 desc[UR16][R4.64], R2 ;  /* 0x0000000204007986 */ /* 0x0105e2000c101b10 */
[----:B------:R-:W-:-:S04]  /*3180*/  FADD.FTZ R30, R30, R53 ;  /* 0x000000351e1e7221 */ /* 0x000fc80000010000 */
[----:B------:R-:W-:Y:S01]  /*3190*/  FADD.FTZ R30, R30, R55 ;  /* 0x000000371e1e7221 */ /* 0x000fe20000010000 */
[----:B0-----:R-:W-:Y:S01]  /*31a0*/  PRMT R15, R0, 0x5410, R9 ;  /* 0x00005410000f7816 */ /* 0x001fe20000000009 */
[----:B------:R-:W0:Y:S01]  /*31b0*/  F2F.BF16.F32 R13, R51 ;  /* 0x00000033000d7304 */ /* 0x000e220000202000 */
[----:B-1----:R-:W-:-:S05]  /*31c0*/  IMAD.WIDE.U32 R8, R8, 0x10000, RZ ;  /* 0x0001000008087825 */ /* 0x002fca00078e00ff */
[----:B------:R-:W-:Y:S02]  /*31d0*/  LOP3.LUT R11, R15, R9, RZ, 0xfc, !PT ;  /* 0x000000090f0b7212 */ /* 0x000fe400078efcff */
[----:B------:R-:W1:Y:S01]  /*31e0*/  LDC.64 R14, c[0x0][0x560] ;  /* 0x00015800ff0e7b82 */ /* 0x000e620000000a00 */
[----:B0-----:R-:W-:-:S07]  /*31f0*/  LOP3.LUT R10, R8, R13, RZ, 0xfc, !PT ;  /* 0x0000000d080a7212 */ /* 0x001fce00078efcff */
[----:B------:R-:W-:Y:S08]  /*3200*/  BAR.SYNC.DEFER_BLOCKING 0x0 ;  /* 0x0000000000007b1d */ /* 0x000ff00000010000 */
[----:B------:R-:W2:Y:S01]  /*3210*/  LDC.64 R12, c[0x0][0x520] ;  /* 0x00014800ff0c7b82 */ /* 0x000ea20000000a00 */
[----:B------:R-:W-:Y:S01]  /*3220*/  STS.64 [R41], R10 ;  /* 0x0000000a29007388 */ /* 0x000fe20000000a00 */
[----:B------:R-:W-:-:S03]  /*3230*/  NOP ;  /* 0x0000000000007918 */ /* 0x000fc60000000000 */
[----:B------:R-:W0:Y:S01]  /*3240*/  LDS.64 R8, [R41] ;  /* 0x0000000029087984 */ /* 0x000e220000000a00 */
[----:B--2---:R-:W-:-:S04]  /*3250*/  IMAD.WIDE.U32 R2, R22, R12, UR4 ;  /* 0x0000000416027e25 */ /* 0x004fc8000f8e000c */
[----:B------:R-:W-:Y:S01]  /*3260*/  IMAD R0, R22, R13, R3 ;  /* 0x0000000d16007224 */ /* 0x000fe200078e0203 */
[----:B-1----:R-:W-:-:S04]  /*3270*/  LEA R4, P0, R2, R14, 0x1 ;  /* 0x0000000e02047211 */ /* 0x002fc800078008ff */
[----:B------:R-:W-:Y:S02]  /*3280*/  LEA.HI.X R5, R2, R15, R0, 0x1, P0 ;  /* 0x0000000f02057211 */ /* 0x000fe400000f0c00 */
[----:B------:R-:W-:Y:S01]  /*3290*/  IADD3 R38, P0, PT, R38, -0x100, RZ ;  /* 0xffffff0026267810 */ /* 0x000fe20007f1e0ff */
[----:B------:R-:W-:-:S03]  /*32a0*/  IMAD.WIDE.U32 R2, R32, 0x8, R4 ;  /* 0x0000000820027825 */ /* 0x000fc600078e0004 */
[----:B------:R-:W-:Y:S02]  /*32b0*/  IADD3.X R39, PT, PT, R39, -0x1, RZ, P0, !PT ;  /* 0xffffffff27277810 */ /* 0x000fe400007fe4ff */
[----:B0-----:R0:W-:Y:S01]  /*32c0*/  STG.E.64 desc[UR16][R2.64], R8 ;  /* 0x0000000802007986 */ /* 0x0011e2000c101b10 */
[----:B------:R-:W-:Y:S06]  /*32d0*/  BRA.U UP0, `(.L_x_10062) ;  /* 0xffffffd100e07547 */ /* 0x000fec000b83ffff */
.L_x_10045:
        /* <DEDUP_REMOVED lines=34> */
.L_x_10064:
[----:B------:R-:W-:Y:S05]  /*3500*/  BSYNC.RECONVERGENT B0 ;  /* 0x0000000000007941 */ /* 0x000fea0003800200 */
.L_x_10063:
        /* <DEDUP_REMOVED lines=26> */
.L_x_10066:
[----:B------:R-:W-:Y:S05]  /*36b0*/  BSYNC.RECONVERGENT B0 ;  /* 0x0000000000007941 */ /* 0x000fea0003800200 */
.L_x_10065:
        /* <DEDUP_REMOVED lines=22> */
.L_x_10068:
        /* <DEDUP_REMOVED lines=51> */
.L_x_10067:
[----:B------:R-:W-:Y:S05]  /*3b50*/  EXIT ;  /* 0x000000000000794d */ /* 0x000fea0003800000 */
.L_x_10069:
        /* <DEDUP_REMOVED lines=10> */
.L_x_10555:


//--------------------- .text._Z25selective_scan_bwd_kernelI32Selective_Scan_bwd_kernel_traitsILi32ELi4ELb1ELb0ELb1ELb0ELb0EN3c108BFloat16EfEEv12SSMParamsBwd --------------------------
	.section	.text._Z25selective_scan_bwd_kernelI32Selective_Scan_bwd_kernel_traitsILi32ELi4ELb1ELb0ELb1ELb0ELb0EN3c108BFloat16EfEEv12SSMParamsBwd,"ax",@progbits
	.align	128
        .global         _Z25selective_scan_bwd_kernelI32Selective_Scan_bwd_kernel_traitsILi32ELi4ELb1ELb0ELb1ELb0ELb0EN3c108BFloat16EfEEv12SSMParamsBwd
        .type           _Z25selective_scan_bwd_kernelI32Selective_Scan_bwd_kernel_traitsILi32ELi4ELb1ELb0ELb1ELb0ELb0EN3c108BFloat16EfEEv12SSMParamsBwd,@function
        .size           _Z25selective_scan_bwd_kernelI32Selective_Scan_bwd_kernel_traitsILi32ELi4ELb1ELb0ELb1ELb0ELb0EN3c108BFloat16EfEEv12SSMParamsBwd,(.L_x_10556 - _Z25selective_scan_bwd_kernelI32Selective_Scan_bwd_kernel_traitsILi32ELi4ELb1ELb0ELb1ELb0ELb0EN3c108BFloat16EfEEv12SSMParamsBwd)
        .other          _Z25selective_scan_bwd_kernelI32Selective_Scan_bwd_kernel_traitsILi32ELi4ELb1ELb0ELb1ELb0ELb0EN3c108BFloat16EfEEv12SSMParamsBwd,@"STO_CUDA_ENTRY STV_DEFAULT"
_Z25selective_scan_bwd_kernelI32Selective_Scan_bwd_kernel_traitsILi32ELi4ELb1ELb0ELb1ELb0ELb0EN3c108BFloat16EfEEv12SSMParamsBwd:
.text._Z25selective_scan_bwd_kernelI32Selective_Scan_bwd_kernel_traitsILi32ELi4ELb1ELb0ELb1ELb0ELb0EN3c108BFloat16EfEEv12SSMParamsBwd:
        /* <DEDUP_REMOVED lines=55> */
[----:B------:R-:W-:Y:S02]  /*0370*/  MOV R2, UR4 ;  /* 0x0000000400027c02 */ /* 0x000fe40008000f00 */
[----:B------:R-:W-:Y:S02]  /*0380*/  MOV R5, UR7 ;  /* 0x0000000700057c02 */ /* 0x000fe40008000f00 */
[----:B------:R-:W-:Y:S01]  /*0390*/  MOV R5, UR8 ;  /* 0x0000000800057c02 */ /* 0x000fe20008000f00 */
[C---:B------:R-:W-:Y:S01]  /*03a0*/  IMAD.WIDE.U32 R2, R95.reuse, UR10, R2 ;  /* 0x0000000a5f027c25 */ /* 0x040fe2000f8e0002 */
[----:B------:R-:W2:Y:S01]  /*03b0*/  LDCU.64 UR8, c[0x0][0x498] ;  /* 0x00009300ff0877ac */ /* 0x000ea20008000a00 */
[C---:B------:R-:W-:Y:S01]  /*03c0*/  LOP3.LUT R6, R95.reuse, R8, RZ, 0x3c, !PT ;  /* 0x000000085f067212 */ /* 0x040fe200078e3cff */
[----:B------:R-:W1:Y:S01]  /*03d0*/  @P0 LDC R19, c[0x0][0x38c] ;  /* 0x0000e300ff130b82 */ /* 0x000e620000000800 */
[----:B------:R-:W-:Y:S01]  /*03e0*/  IMAD R13, R95, UR11, R3 ;  /* 0x0000000b5f0d7c24 */ /* 0x000fe2000f8e0203 */
[----:B------:R-:W4:Y:S01]  /*03f0*/  LDCU.64 UR10, c[0x0][0x3d0] ;  /* 0x00007a00ff0a77ac */ /* 0x000f220008000a00 */
[----:B------:R-:W-:Y:S01]  /*0400*/  ISETP.GE.AND P3, PT, R6, RZ, PT ;  /* 0x000000ff0600720c */ /* 0x000fe20003f66270 */
[----:B------:R-:W-:Y:S01]  /*0410*/  @!P2 VIADD R0, R0, 0x1 ;  /* 0x000000010000a836 */ /* 0x000fe20000000000 */
[----:B------:R-:W-:-:S03]  /*0420*/  ISETP.NE.AND P2, PT, R8, RZ, PT ;  /* 0x000000ff0800720c */ /* 0x000fc60003f45270 */
[----:B------:R-:W0:Y:S01]  /*0430*/  @P0 LDC.64 R6, c[0x0][0x480] ;  /* 0x00012000ff060b82 */ /* 0x000e220000000a00 */
[----:B------:R-:W-:-:S04]  /*0440*/  @P1 IADD3 R0, PT, PT, R0, 0x1, RZ ;  /* 0x0000000100001810 */ /* 0x000fc80007ffe0ff */
[----:B------:R-:W-:Y:S01]  /*0450*/  MOV R27, R0 ;  /* 0x00000000001b7202 */ /* 0x000fe20000000f00 */
[----:B---3--:R-:W-:Y:S01]  /*0460*/  @P0 IMAD R0, R10, UR18, R95 ;  /* 0x000000120a000c24 */ /* 0x008fe2000f8e025f */
[----:B--2---:R-:W-:Y:S02]  /*0470*/  UIMAD.WIDE.U32 UR4, UR18, UR8, URZ ;  /* 0x00000008120472a5 */ /* 0x004fe4000f8e00ff */
[----:B------:R-:W-:Y:S02]  /*0480*/  @!P3 IADD3 R27, PT, PT, -R27, RZ, RZ ;  /* 0x000000ff1b1bb210 */ /* 0x000fe40007ffe1ff */
[----:B------:R-:W-:Y:S01]  /*0490*/  @!P2 LOP3.LUT R27, RZ, R8, RZ, 0x33, !PT ;  /* 0x00000008ff1ba212 */ /* 0x000fe200078e33ff */
[----:B------:R-:W-:Y:S01]  /*04a0*/  UIMAD UR5, UR18, UR9, UR5 ;  /* 0x00000009120572a4 */ /* 0x000fe2000f8e0205 */
[----:B------:R-:W-:Y:S01]  /*04b0*/  MOV R4, UR6 ;  /* 0x0000000600047c02 */ /* 0x000fe20008000f00 */
[----:B------:R-:W-:Y:S01]  /*04c0*/  @P0 IMAD R0, R0, R17, RZ ;  /* 0x0000001100000224 */ /* 0x000fe200078e02ff */
[----:B----4-:R-:W-:Y:S01]  /*04d0*/  UIMAD.WIDE.U32 UR6, UR18, UR10, URZ ;  /* 0x0000000a120672a5 */ /* 0x010fe2000f8e00ff */
        /* <DEDUP_REMOVED lines=10> */
[----:B------:R-:W-:Y:S02]  /*0580*/  IADD3 R79, P3, PT, R9, R4, RZ ;  /* 0x00000004094f7210 */ /* 0x000fe40007f7e0ff */
[----:B------:R-:W-:Y:S01]  /*0590*/  ISETP.GE.AND P1, PT, R17, 0x1, PT ;  /* 0x000000011100780c */ /* 0x000fe20003f26270 */
[C---:B------:R-:W-:Y:S02]  /*05a0*/  IMAD R11, R95.reuse, UR15, R5 ;  /* 0x0000000f5f0b7c24 */ /* 0x040fe4000f8e0205 */
[----:B------:R-:W-:-:S04]  /*05b0*/  IMAD.WIDE.U32 R2, R95, R76, UR4 ;  /* 0x000000045f027e25 */ /* 0x000fc8000f8e004c */
[----:B------:R-:W-:-:S04]  /*05c0*/  IMAD.WIDE.U32 R4, R27, R14, UR6 ;  /* 0x000000061b047e25 */ /* 0x000fc8000f8e000e */
[----:B------:R-:W-:Y:S01]  /*05d0*/  IMAD R7, R27, R15, R0 ;  /* 0x0000000f1b077224 */ /* 0x000fe200078e0200 */
[----:B------:R-:W-:Y:S02]  /*05e0*/  SHF.R.S32.HI R0, RZ, 0x1f, R9 ;  /* 0x0000001fff007819 */ /* 0x000fe40000011409 */
[----:B------:R-:W-:Y:S01]  /*05f0*/  IADD3 R2, P4, PT, R9, R2, RZ ;  /* 0x0000000209027210 */ /* 0x000fe20007f9e0ff */
[----:B------:R-:W-:Y:S01]  /*0600*/  IMAD R77, R95, R77, R3 ;  /* 0x0000004d5f4d7224 */ /* 0x000fe200078e0203 */
[----:B------:R-:W-:Y:S02]  /*0610*/  IADD3 R9, P5, PT, R9, R4, RZ ;  /* 0x0000000409097210 */ /* 0x000fe40007fbe0ff */
[C---:B------:R-:W-:Y:S02]  /*0620*/  IADD3.X R6, PT, PT, R0.reuse, R13, RZ, P2, !PT ;  /* 0x0000000d00067210 */ /* 0x040fe400017fe4ff */
[----:B------:R-:W-:Y:S02]  /*0630*/  IADD3.X R4, PT, PT, R0, R11, RZ, P3, !PT ;  /* 0x0000000b00047210 */ /* 0x000fe40001ffe4ff */
[----:B------:R-:W-:-:S02]  /*0640*/  LEA R84, P0, R81, R84, 0x1 ;  /* 0x0000005451547211 */ /* 0x000fc400078008ff */
[----:B------:R-:W-:Y:S01]  /*0650*/  LEA R82, P2, R79, R82, 0x1 ;  /* 0x000000524f527211 */ /* 0x000fe200078408ff */
[----:B--2---:R-:W-:Y:S01]  /*0660*/  IMAD.WIDE.U32 R18, R95, UR8, RZ ;  /* 0x000000085f127c25 */ /* 0x004fe2000f8e00ff */
[----:B------:R-:W-:Y:S02]  /*0670*/  IADD3 R7, PT, PT, R5, R7, RZ ;  /* 0x0000000705077210 */ /* 0x000fe40007ffe0ff */
[----:B------:R-:W-:Y:S01]  /*0680*/  LEA.HI.X R81, R81, R85, R6, 0x1, P0 ;  /* 0x0000005551517211 */ /* 0x000fe200000f0c06 */
[C---:B------:R-:W-:Y:S01]  /*0690*/  IMAD.X R77, R0.reuse, 0x1, R77, P4 ;  /* 0x00000001004d7824 */ /* 0x040fe200020e064d */
[----:B------:R-:W-:Y:S01]  /*06a0*/  LEA.HI.X R79, R79, R83, R4, 0x1, P2 ;  /* 0x000000534f4f7211 */ /* 0x000fe200010f0c04 */
[C---:B------:R-:W-:Y:S01]  /*06b0*/  IMAD.WIDE.U32 R16, R95.reuse, R22, RZ ;  /* 0x000000165f107225 */ /* 0x040fe200078e00ff */
[----:B------:R-:W-:Y:S02]  /*06c0*/  IADD3.X R0, PT, PT, R0, R7, RZ, P5, !PT ;  /* 0x0000000700007210 */ /* 0x000fe40002ffe4ff */
[C---:B------:R-:W-:Y:S01]  /*06d0*/  LEA R80, P0, R2.reuse, R24, 0x1 ;  /* 0x0000001802507211 */ /* 0x040fe200078008ff */
[----:B------:R-:W-:Y:S01]  /*06e0*/  IMAD R91, R95, UR9, R19 ;  /* 0x000000095f5b7c24 */ /* 0x000fe2000f8e0213 */
[----:B------:R-:W-:Y:S01]  /*06f0*/  LEA R78, P2, R9, R74, 0x1 ;  /* 0x0000004a094e7211 */ /* 0x000fe200078408ff */
        /* <DEDUP_REMOVED lines=8> */
[----:B------:R-:W-:Y:S02]  /*0780*/  MOV R15, RZ ;  /* 0x000000ff000f7202 */ /* 0x000fe40000000f00 */
[----:B------:R-:W-:Y:S01]  /*0790*/  CS2R R86, SRZ ;  /* 0x0000000000567805 */ /* 0x000fe2000001ff00 */
[----:B------:R-:W3:Y:S03]  /*07a0*/  LDCU.64 UR6, c[0x0][0x3a0] ;  /* 0x00007400ff0677ac */ /* 0x000ee60008000a00 */
[----:B------:R-:W4:Y:S01]  /*07b0*/  LDC.64 R4, c[0x0][0x4d8] ;  /* 0x00013600ff047b82 */ /* 0x000f220000000a00 */
[----:B------:R-:W0:Y:S01]  /*07c0*/  LDCU.64 UR8, c[0x0][0x3b8] ;  /* 0x00007700ff0877ac */ /* 0x000e220008000a00 */
[----:B------:R-:W4:Y:S01]  /*07d0*/  LDCU UR12, c[0x0][0x394] ;  /* 0x00007280ff0c77ac */ /* 0x000f220008000800 */
[----:B------:R-:W-:Y:S01]  /*07e0*/  UMOV UR4, 0x400 ;  /* 0x0000040000047882 */ /* 0x000fe20000000000 */
[----:B--2---:R-:W-:-:S04]  /*07f0*/  IMAD R0, R29, UR10, RZ ;  /* 0x0000000a1d007c24 */ /* 0x004fc8000f8e02ff */
[----:B------:R-:W-:Y:S01]  /*0800*/  IMAD R71, R27, UR11, R0 ;  /* 0x0000000b1b477c24 */ /* 0x000fe2000f8e0200 */
[----:B-1----:R-:W-:Y:S01]  /*0810*/  ULEA UR4, UR5, UR4, 0x18 ;  /* 0x0000000405047291 */ /* 0x002fe2000f8ec0ff */
[----:B---3--:R-:W-:-:S04]  /*0820*/  IMAD.WIDE.U32 R12, R95, UR6, RZ ;  /* 0x000000065f0c7c25 */ /* 0x008fc8000f8e00ff */
[----:B0-----:R-:W-:Y:S01]  /*0830*/  IMAD.WIDE.U32 R10, R95, UR8, RZ ;  /* 0x000000085f0a7c25 */ /* 0x001fe2000f8e00ff */
[----:B------:R-:W-:-:S03]  /*0840*/  LEA R76, R14, UR4, 0x4 ;  /* 0x000000040e4c7c11 */ /* 0x000fc6000f8e20ff */
[----:B----4-:R-:W-:Y:S01]  /*0850*/  IMAD.WIDE.U32 R2, R4, UR18, R14 ;  /* 0x0000001204027c25 */ /* 0x010fe2000f8e000e */
[----:B------:R-:W-:Y:S02]  /*0860*/  MOV R74, UR12 ;  /* 0x0000000c004a7c02 */ /* 0x000fe40008000f00 */
[C---:B------:R-:W-:Y:S01]  /*0870*/  LOP3.LUT R97, R14.reuse, 0x1f, RZ, 0xc0, !PT ;  /* 0x0000001f0e617812 */ /* 0x040fe200078ec0ff */
[----:B------:R-:W-:Y:S01]  /*0880*/  IMAD R3, R5, UR18, R3 ;  /* 0x0000001205037c24 */ /* 0x000fe2000f8e0203 */
[C---:B------:R-:W-:Y:S01]  /*0890*/  IADD3 R73, PT, PT, R14.reuse, 0x200, RZ ;  /* 0x000002000e497810 */ /* 0x040fe20007ffe0ff */
[----:B------:R-:W-:Y:S01]  /*08a0*/  IMAD R85, R95, UR7, R13 ;  /* 0x000000075f557c24 */ /* 0x000fe2000f8e020d */
[----:B------:R-:W-:Y:S01]  /*08b0*/  LEA R96, R14, UR4, 0x2 ;  /* 0x000000040e607c11 */ /* 0x000fe2000f8e10ff */
[----:B------:R-:W-:Y:S01]  /*08c0*/  IMAD.WIDE.U32 R8, R27, UR10, R2 ;  /* 0x0000000a1b087c25 */ /* 0x000fe2000f8e0002 */
[----:B------:R-:W-:-:S03]  /*08d0*/  IADD3 R3, PT, PT, R76, 0x110, RZ ;  /* 0x000001104c037810 */ /* 0x000fc60007ffe0ff */
[----:B------:R-:W-:Y:S01]  /*08e0*/  IMAD R83, R95, UR9, R11 ;  /* 0x000000095f537c24 */ /* 0x000fe2000f8e020b */
[----:B------:R-:W-:Y:S01]  /*08f0*/  IADD3 R71, PT, PT, R9, R71, RZ ;  /* 0x0000004709477210 */ /* 0x000fe20007ffe0ff */
[----:B------:R-:W-:-:S07]  /*0900*/  IMAD R72, R14, -0xc, R3 ;  /* 0xfffffff40e487824 */ /* 0x000fce00078e0203 */
.L_x_10086:
[----:B------:R-:W-:Y:S01]  /*0910*/  BAR.SYNC.DEFER_BLOCKING 0x0 ;  /* 0x0000000000007b1d */ /* 0x000fe20000010000 */
[----:B0-----:R-:W-:Y:S01]  /*0920*/  MOV R3, R81 ;  /* 0x0000005100037202 */ /* 0x001fe20000000f00 */
[----:B------:R-:W-:-:S04]  /*0930*/  IMAD.MOV.U32 R2, RZ, RZ, R84 ;  /* 0x000000ffff027224 */ /* 0x000fc800078e0054 */
[----:B------:R-:W-:-:S05]  /*0940*/  IMAD.WIDE.U32 R2, R14, 0x8, R2 ;  /* 0x000000080e027825 */ /* 0x000fca00078e0002 */
[----:B------:R0:W2:Y:S01]  /*0950*/  LDG.E.64 R4, desc[UR16][R2.64] ;  /* 0x0000001002047981 */ /* 0x0000a2000c1e1b00 */
[----:B------:R-:W1:Y:S01]  /*0960*/  S2UR UR5, SR_CgaCtaId ;  /* 0x00000000000579c3 */ /* 0x000e620000008800 */
[----:B------:R-:W-:Y:S01]  /*0970*/  UMOV UR4, 0x400 ;  /* 0x0000040000047882 */ /* 0x000fe20000000000 */
[----:B------:R-:W3:Y:S01]  /*0980*/  S2R R70, SR_LANEID ;  /* 0x0000000000467919 */ /* 0x000ee20000000000 */
[----:B0-----:R-:W-:Y:S02]  /*0990*/  MOV R2, R82 ;  /* 0x0000005200027202 */ /* 0x001fe40000000f00 */
[----:B------:R-:W-:-:S03]  /*09a0*/  MOV R3, R79 ;  /* 0x0000004f00037202 */ /* 0x000fc60000000f00 */
[----:B------:R-:W-:Y:S01]  /*09b0*/  IMAD.WIDE.U32 R6, R14, 0x8, R2 ;  /* 0x000000080e067825 */ /* 0x000fe200078e0002 */
[----:B-1----:R-:W-:Y:S01]  /*09c0*/  ULEA UR5, UR5, UR4, 0x18 ;  /* 0x0000000405057291 */ /* 0x002fe2000f8ec0ff */
[----:B------:R-:W-:Y:S01]  /*09d0*/  MOV R2, R80 ;  /* 0x0000005000027202 */ /* 0x000fe20000000f00 */
[----:B------:R-:W0:Y:S04]  /*09e0*/  LDCU UR4, c[0x0][0x38c] ;  /* 0x00007180ff0477ac */ /* 0x000e280008000800 */
[----:B---3--:R-:W-:-:S05]  /*09f0*/  LEA R67, R70, UR5, 0x3 ;  /* 0x0000000546437c11 */ /* 0x008fca000f8e18ff */
[----:B--2---:R-:W-:Y:S01]  /*0a00*/  STS.64 [R67], R4 ;  /* 0x0000000443007388 */ /* 0x004fe20000000a00 */
[----:B------:R-:W-:-:S03]  /*0a10*/  NOP ;  /* 0x0000000000007918 */ /* 0x000fc60000000000 */
[----:B------:R-:W1:Y:S01]  /*0a20*/  LDS.64 R64, [R67] ;  /* 0x0000000043407984 */ /* 0x000e620000000a00 */
[----:B------:R-:W-:Y:S06]  /*0a30*/  BAR.SYNC.DEFER_BLOCKING 0x0 ;  /* 0x0000000000007b1d */ /* 0x000fec0000010000 */
[----:B------:R-:W2:Y:S01]  /*0a40*/  LDG.E.64 R6, desc[UR16][R6.64] ;  /* 0x0000001006067981 */ /* 0x000ea2000c1e1b00 */
[----:B------:R-:W-:-:S03]  /*0a50*/  MOV R3, R77 ;  /* 0x0000004d00037202 */ /* 0x000fc60000000f00 */
[----:B------:R-:W-:Y:S01]  /*0a60*/  IMAD.WIDE.U32 R22, R14, 0x8, R2 ;  /* 0x000000080e167825 */ /* 0x000fe200078e0002 */
[----:B--2---:R-:W-:Y:S01]  /*0a70*/  STS.64 [R67], R6 ;  /* 0x0000000643007388 */ /* 0x004fe20000000a00 */
[----:B------:R-:W-:-:S03]  /*0a80*/  NOP ;  /* 0x0000000000007918 */ /* 0x000fc60000000000 */
[----:B------:R-:W-:Y:S01]  /*0a90*/  LDS.64 R2, [R67] ;  /* 0x0000000043027984 */ /* 0x000fe20000000a00 */
[----:B------:R-:W-:Y:S06]  /*0aa0*/  BAR.SYNC.DEFER_BLOCKING 0x0 ;  /* 0x0000000000007b1d */ /* 0x000fec0000010000 */
[----:B------:R-:W2:Y:S01]  /*0ab0*/  LDG.E.64 R22, desc[UR16][R22.64] ;  /* 0x0000001016167981 */ /* 0x000ea2000c1e1b00 */
[C-C-:B-1----:R-:W-:Y:S01]  /*0ac0*/  SHF.R.U64 R60, R64.reuse, 0x10, R65.reuse ;  /* 0x00000010403c7819 */ /* 0x142fe20000001241 */
[----:B0-----:R-:W-:Y:S01]  /*0ad0*/  UISETP.GE.AND UP0, UPT, UR4, 0x1, UPT ;  /* 0x000000010400788c */ /* 0x001fe2000bf06270 */
[----:B------:R-:W-:Y:S01]  /*0ae0*/  SHF.L.U32 R66, R64, 0x10, RZ ;  /* 0x0000001040427819 */ /* 0x000fe200000006ff */
[----:B------:R-:W-:Y:S01]  /*0af0*/  HFMA2 R62, -RZ, RZ, 0, 0 ;  /* 0x00000000ff3e7431 */ /* 0x000fe200000001ff */
[----:B------:R-:W-:Y:S01]  /*0b00*/  SHF.L.U32 R60, R60, 0x10, RZ ;  /* 0x000000103c3c7819 */ /* 0x000fe200000006ff */
[----:B------:R-:W-:Y:S01]  /*0b10*/  HFMA2 R58, -RZ, RZ, 0, 0 ;  /* 0x00000000ff3a7431 */ /* 0x000fe200000001ff */
[----:B------:R-:W-:Y:S01]  /*0b20*/  SHF.R.U32.HI R56, RZ, 0x10, R65 ;  /* 0x00000010ff387819 */ /* 0x000fe20000011641 */
[----:B------:R-:W-:Y:S01]  /*0b30*/  IMAD.U32 R65, R65, 0x10000, RZ ;  /* 0x0001000041417824 */ /* 0x000fe200078e00ff */
[----:B------:R-:W-:-:S02]  /*0b40*/  IADD3 R63, PT, PT, R74, -0x1, RZ ;  /* 0xffffffff4a3f7810 */ /* 0x000fc40007ffe0ff */
[----:B------:R-:W-:Y:S02]  /*0b50*/  SHF.L.U32 R56, R56, 0x10, RZ ;  /* 0x0000001038387819 */ /* 0x000fe400000006ff */
[----:B------:R-:W-:Y:S02]  /*0b60*/  MOV R61, RZ ;  /* 0x000000ff003d7202 */ /* 0x000fe40000000f00 */
[----:B------:R-:W-:Y:S01]  /*0b70*/  MOV R57, RZ ;  /* 0x000000ff00397202 */ /* 0x000fe20000000f00 */
[----:B--2---:R-:W-:Y:S01]  /*0b80*/  STS.64 [R67], R22 ;  /* 0x0000001643007388 */ /* 0x004fe20000000a00 */
[----:B------:R-:W-:-:S03]  /*0b90*/  NOP ;  /* 0x0000000000007918 */ /* 0x000fc60000000000 */
[----:B------:R-:W0:Y:S02]  /*0ba0*/  LDS.64 R4, [R67] ;  /* 0x0000000043047984 */ /* 0x000e240000000a00 */
[C-C-:B0-----:R-:W-:Y:S02]  /*0bb0*/  SHF.R.U64 R59, R4.reuse, 0x10, R5.reuse ;  /* 0x00000010043b7819 */ /* 0x141fe40000001205 */
[----:B------:R-:W-:Y:S02]  /*0bc0*/  SHF.L.U32 R0, R4, 0x10, RZ ;  /* 0x0000001004007819 */ /* 0x000fe400000006ff */
[----:B------:R-:W-:Y:S01]  /*0bd0*/  SHF.R.U32.HI R54, RZ, 0x10, R5 ;  /* 0x00000010ff367819 */ /* 0x000fe20000011605 */
[----:B------:R-:W-:Y:S01]  /*0be0*/  IMAD.U32 R59, R59, 0x10000, RZ ;  /* 0x000100003b3b7824 */ /* 0x000fe200078e00ff */
[----:B------:R-:W-:Y:S01]  /*0bf0*/  SHF.L.U32 R64, R5, 0x10, RZ ;  /* 0x0000001005407819 */ /* 0x000fe200000006ff */
[----:B------:R-:W-:Y:S01]  /*0c00*/  FFMA.FTZ R4, R0, R66, R87 ;  /* 0x0000004200047223 */ /* 0x000fe20000010057 */
[----:B------:R-:W-:Y:S01]  /*0c10*/  SHF.L.U32 R54, R54, 0x10, RZ ;  /* 0x0000001036367819 */ /* 0x000fe200000006ff */
[-C--:B-----5:R-:W-:Y:S01]  /*0c20*/  FMUL.FTZ R55, R0, R93.reuse ;  /* 0x0000005d00377220 */ /* 0x0a0fe20000410000 */
[CC--:B------:R-:W-:Y:S01]  /*0c30*/  FMUL.FTZ R52, R59.reuse, R93.reuse ;  /* 0x0000005d3b347220 */ /* 0x0c0fe20000410000 */
[----:B------:R-:W-:Y:S01]  /*0c40*/  FFMA.FTZ R5, R59, R60, R4 ;  /* 0x0000003c3b057223 */ /* 0x000fe20000010004 */
[-C--:B------:R-:W-:Y:S01]  /*0c50*/  FMUL.FTZ R53, R64, R93.reuse ;  /* 0x0000005d40357220 */ /* 0x080fe20000410000 */
[----:B------:R-:W-:-:S02]  /*0c60*/  FMUL.FTZ R51, R54, R93 ;  /* 0x0000005d36337220 */ /* 0x000fc40000410000 */
[----:B------:R-:W-:-:S04]  /*0c70*/  FFMA.FTZ R5, R64, R65, R5 ;  /* 0x0000004140057223 */ /* 0x000fc80000010005 */
[----:B------:R-:W-:Y:S01]  /*0c80*/  FFMA.FTZ R87, R54, R56, R5 ;  /* 0x0000003836577223 */ /* 0x000fe20000010005 */
[----:B------:R-:W-:Y:S06]  /*0c90*/  BAR.SYNC.DEFER_BLOCKING 0x0 ;  /* 0x0000000000007b1d */ /* 0x000fec0000010000 */
[----:B------:R-:W-:Y:S05]  /*0ca0*/  BRA.U !UP0, `(.L_x_10071) ;  /* 0x0000001508447547 */ /* 0x000fea000b800000 */
[----:B------:R-:W0:Y:S01]  /*0cb0*/  LDC.64 R22, c[0x0][0x440] ;  /* 0x00011000ff167b82 */ /* 0x000e220000000a00 */
[C-C-:B------:R-:W-:Y:S01]  /*0cc0*/  SHF.R.U64 R45, R2.reuse, 0x10, R3.reuse ;  /* 0x00000010022d7819 */ /* 0x140fe20000001203 */
[----:B------:R-:W-:Y:S01]  /*0cd0*/  IMAD.SHL.U32 R33, R63, 0x80, RZ ;  /* 0x000000803f217824 */ /* 0x000fe200078e00ff */
[----:B------:R-:W-:Y:S01]  /*0ce0*/  SHF.R.U32.HI R43, RZ, 0x10, R3 ;  /* 0x00000010ff2b7819 */ /* 0x000fe20000011603 */
[----:B------:R-:W1:Y:S01]  /*0cf0*/  LDCU UR10, c[0x0][0x394] ;  /* 0x00007280ff0a77ac */ /* 0x000e620008000800 */
[----:B------:R-:W-:Y:S01]  /*0d00*/  SHF.L.U32 R49, R2, 0x10, RZ ;  /* 0x0000001002317819 */ /* 0x000fe200000006ff */
[----:B------:R-:W-:Y:S01]  /*0d10*/  IMAD.U32 R45, R45, 0x10000, RZ ;  /* 0x000100002d2d7824 */ /* 0x000fe200078e00ff */
[----:B------:R-:W-:Y:S01]  /*0d20*/  SHF.L.U32 R5, R3, 0x10, RZ ;  /* 0x0000001003057819 */ /* 0x000fe200000006ff */
[----:B------:R-:W2:Y:S01]  /*0d30*/  LDC.64 R24, c[0x0][0x448] ;  /* 0x00011200ff187b82 */ /* 0x000ea20000000a00 */
[----:B------:R-:W-:Y:S01]  /*0d40*/  SHF.L.U32 R43, R43, 0x10, RZ ;  /* 0x000000102b2b7819 */ /* 0x000fe200000006ff */
[--C-:B------:R-:W-:Y:S01]  /*0d50*/  FADD.FTZ R49, R49, R88.reuse ;  /* 0x0000005831317221 */ /* 0x100fe20000010000 */
[----:B------:R-:W-:Y:S01]  /*0d60*/  MOV R2, R78 ;  /* 0x0000004e00027202 */ /* 0x000fe20000000f00 */
[--C-:B------:R-:W-:Y:S01]  /*0d70*/  FADD.FTZ R48, R5, R88.reuse ;  /* 0x0000005805307221 */ /* 0x100fe20000010000 */
[----:B------:R-:W-:Y:S01]  /*0d80*/  MOV R3, R75 ;  /* 0x0000004b00037202 */ /* 0x000fe20000000f00 */
[--C-:B------:R-:W-:Y:S01]  /*0d90*/  FADD.FTZ R45, R45, R88.reuse ;  /* 0x000000582d2d7221 */ /* 0x100fe20000010000 */
[C---:B------:R-:W-:Y:S01]  /*0da0*/  ISETP.NE.AND P0, PT, R74.reuse, 0x1, PT ;  /* 0x000000014a00780c */ /* 0x040fe20003f05270 */
[----:B------:R-:W3:Y:S01]  /*0db0*/  LDC.64 R68, c[0x0][0x3e0] ;  /* 0x0000f800ff447b82 */ /* 0x000ee20000000a00 */
[----:B------:R-:W-:Y:S01]  /*0dc0*/  SHF.L.U32 R47, R63, 0x8, RZ ;  /* 0x000000083f2f7819 */ /* 0x000fe200000006ff */
[----:B------:R-:W-:Y:S01]  /*0dd0*/  FADD.FTZ R43, R43, R88 ;  /* 0x000000582b2b7221 */ /* 0x000fe20000010000 */
[----:B------:R-:W-:Y:S01]  /*0de0*/  SHF.L.U32 R46, R74, 0x8, RZ ;  /* 0x000000084a2e7819 */ /* 0x000fe200000006ff */
[----:B------:R-:W-:Y:S01]  /*0df0*/  IMAD.WIDE.U32 R34, R14, 0x8, R2 ;  /* 0x000000080e227825 */ /* 0x000fe200078e0002 */
[----:B------:R-:W-:-:S03]  /*0e00*/  IADD3 R32, P2, PT, R33, R8, RZ ;  /* 0x0000000821207210 */ /* 0x000fc60007f5e0ff */
[----:B------:R-:W-:Y:S01]  /*0e10*/  FMUL.FTZ R44, R49, R66 ;  /* 0x00000042312c7220 */ /* 0x000fe20000410000 */
[----:B------:R-:W-:Y:S01]  /*0e20*/  IADD3 R94, PT, PT, R33, R14, RZ ;  /* 0x0000000e215e7210 */ /* 0x000fe20007ffe0ff */
[----:B------:R-:W4:Y:S01]  /*0e30*/  LDC.64 R26, c[0x0][0x3c0] ;  /* 0x0000f000ff1a7b82 */ /* 0x000f220000000a00 */
[----:B------:R-:W-:Y:S01]  /*0e40*/  ISETP.NE.AND P1, PT, R14, RZ, PT ;  /* 0x000000ff0e00720c */ /* 0x000fe20003f25270 */
[----:B------:R-:W-:Y:S01]  /*0e50*/  FMUL.FTZ R42, R48, R65 ;  /* 0x00000041302a7220 */ /* 0x000fe20000410000 */
[----:B------:R-:W-:Y:S01]  /*0e60*/  IADD3 R50, PT, PT, R74, -0x2, RZ ;  /* 0xfffffffe4a327810 */ /* 0x000fe20007ffe0ff */
[----:B------:R-:W-:Y:S01]  /*0e70*/  FMUL.FTZ R41, R45, R60 ;  /* 0x0000003c2d297220 */ /* 0x000fe20000410000 */
[----:B------:R-:W-:Y:S01]  /*0e80*/  MOV R62, RZ ;  /* 0x000000ff003e7202 */ /* 0x000fe20000000f00 */
[----:B------:R-:W-:Y:S01]  /*0e90*/  FMUL.FTZ R40, R43, R56 ;  /* 0x000000382b287220 */ /* 0x000fe20000410000 */
[----:B------:R-:W-:Y:S01]  /*0ea0*/  ISETP.EQ.AND P0, PT, R14, RZ, P0 ;  /* 0x000000ff0e00720c */ /* 0x000fe20000702270 */
[----:B------:R-:W0:Y:S01]  /*0eb0*/  LDC.64 R28, c[0x0][0x3a8] ;  /* 0x0000ea00ff1c7b82 */ /* 0x000e220000000a00 */
[----:B------:R-:W-:Y:S01]  /*0ec0*/  LOP3.LUT R47, R47, 0x100, RZ, 0xc0, !PT ;  /* 0x000001002f2f7812 */ /* 0x000fe200078ec0ff */
[----:B------:R-:W0:Y:S01]  /*0ed0*/  LDCU UR11, c[0x0][0x38c] ;  /* 0x00007180ff0b77ac */ /* 0x000e220008000800 */
[----:B------:R-:W-:-:S02]  /*0ee0*/  LOP3.LUT R46, R46, 0x100, RZ, 0xc0, !PT ;  /* 0x000001002e2e7812 */ /* 0x000fc400078ec0ff */
[----:B------:R-:W-:Y:S01]  /*0ef0*/  IADD3.X R33, PT, PT, RZ, R71, RZ, P2, !PT ;  /* 0x00000047ff217210 */ /* 0x000fe200017fe4ff */
[----:B------:R-:W0:Y:S02]  /*0f00*/  LDCU UR7, c[0x0][0x388] ;  /* 0x00007100ff0777ac */ /* 0x000e240008000800 */
[----:B------:R-:W0:Y:S01]  /*0f10*/  LDC.64 R30, c[0x0][0x4f0] ;  /* 0x00013c00ff1e7b82 */ /* 0x000e220000000a00 */
[----:B------:R-:W0:Y:S01]  /*0f20*/  LDCU.64 UR8, c[0x0][0x540] ;  /* 0x0000a800ff0877ac */ /* 0x000e220008000a00 */
[----:B-1----:R-:W-:-:S05]  /*0f30*/  UMOV UR4, URZ ;  /* 0x000000ff00047c82 */ /* 0x002fca0008000000 */
.L_x_10085:
[----:B---3--:R-:W-:-:S04]  /*0f40*/  IMAD.WIDE.U32 R2, R68, UR4, RZ ;  /* 0x0000000444027c25 */ /* 0x008fc8000f8e00ff */
[----:B------:R-:W-:Y:S01]  /*0f50*/  IMAD R3, R69, UR4, R3 ;  /* 0x0000000445037c24 */ /* 0x000fe2000f8e0203 */
[----:B------:R-:W-:-:S04]  /*0f60*/  LEA R38, P2, R2, R34, 0x1 ;  /* 0x0000002202267211 */ /* 0x000fc800078408ff */
[----:B------:R-:W-:-:S05]  /*0f70*/  LEA.HI.X R39, R2, R35, R3, 0x1, P2 ;  /* 0x0000002302277211 */ /* 0x000fca00010f0c03 */
[----:B------:R-:W3:Y:S01]  /*0f80*/  LDG.E.64 R2, desc[UR16][R38.64] ;  /* 0x0000001026027981 */ /* 0x000ee2000c1e1b00 */
[----:B0-----:R-:W-:Y:S02]  /*0f90*/  MOV R4, R12 ;  /* 0x0000000c00047202 */ /* 0x001fe40000000f00 */
[----:B------:R-:W-:-:S03]  /*0fa0*/  MOV R5, R85 ;  /* 0x0000005500057202 */ /* 0x000fc60000000f00 */
[----:B0-----:R-:W-:-:S04]  /*0fb0*/  IMAD.WIDE.U32 R4, R28, UR4, R4 ;  /* 0x000000041c047c25 */ /* 0x001fc8000f8e0004 */
[----:B------:R-:W-:Y:S01]  /*0fc0*/  IMAD R5, R29, UR4, R5 ;  /* 0x000000041d057c24 */ /* 0x000fe2000f8e0205 */
[----:B------:R-:W-:-:S04]  /*0fd0*/  LEA R6, P2, R4, R22, 0x2 ;  /* 0x0000001604067211 */ /* 0x000fc800078410ff */
[----:B------:R-:W-:-:S05]  /*0fe0*/  LEA.HI.X R7, R4, R23, R5, 0x2, P2 ;  /* 0x0000001704077211 */ /* 0x000fca00010f1405 */
[----:B------:R0:W5:Y:S01]  /*0ff0*/  LDG.E R90, desc[UR16][R6.64] ;  /* 0x00000010065a7981 */ /* 0x000162000c1e1900 */
[----:B------:R-:W-:Y:S02]  /*1000*/  MOV R4, R10 ;  /* 0x0000000a00047202 */ /* 0x000fe40000000f00 */
[----:B------:R-:W-:-:S03]  /*1010*/  MOV R5, R83 ;  /* 0x0000005300057202 */ /* 0x000fc60000000f00 */
[----:B----4-:R-:W-:-:S04]  /*1020*/  IMAD.WIDE.U32 R4, R26, UR4, R4 ;  /* 0x000000041a047c25 */ /* 0x010fc8000f8e0004 */
[----:B------:R-:W-:Y:S01]  /*1030*/  IMAD R5, R27, UR4, R5 ;  /* 0x000000041b057c24 */ /* 0x000fe2000f8e0205 */
[----:B--2---:R-:W-:-:S04]  /*1040*/  LEA R36, P2, R4, R24, 0x2 ;  /* 0x0000001804247211 */ /* 0x004fc800078410ff */
[----:B------:R-:W-:-:S05]  /*1050*/  LEA.HI.X R37, R4, R25, R5, 0x2, P2 ;  /* 0x0000001904257211 */ /* 0x000fca00010f1405 */
[----:B-1----:R1:W2:Y:S01]  /*1060*/  LDG.E R39, desc[UR16][R36.64] ;  /* 0x0000001024277981 */ /* 0x0022a2000c1e1900 */
[----:B0-----:R-:W-:Y:S01]  /*1070*/  VIADD R6, R47, UR4 ;  /* 0x000000042f067c36 */ /* 0x001fe20008000000 */
[----:B------:R-:W-:Y:S04]  /*1080*/  BSSY.RECONVERGENT B0, `(.L_x_10072) ;  /* 0x0000029000007945 */ /* 0x000fe80003800200 */
[----:B------:R-:W-:Y:S02]  /*1090*/  SEL R6, R6, R73, !P1 ;  /* 0x0000004906067207 */ /* 0x000fe40004800000 */
[----:B------:R-:W-:Y:S02]  /*10a0*/  ISETP.NE.AND P1, PT, R14, 0x1f, PT ;  /* 0x0000001f0e00780c */ /* 0x000fe40003f25270 */
[----:B------:R-:W-:Y:S01]  /*10b0*/  LEA R6, R6, UR5, 0x2 ;  /* 0x0000000506067c11 */ /* 0x000fe2000f8e10ff */
[----:B---3--:R-:W-:Y:S01]  /*10c0*/  STS.64 [R67], R2 ;  /* 0x0000000243007388 */ /* 0x008fe20000000a00 */
[----:B------:R-:W-:-:S03]  /*10d0*/  NOP ;  /* 0x0000000000007918 */ /* 0x000fc60000000000 */
[----:B------:R-:W0:Y:S01]  /*10e0*/  LDS.64 R4, [R67] ;  /* 0x0000000043047984 */ /* 0x000e220000000a00 */
[----:B-----5:R-:W-:-:S04]  /*10f0*/  FMUL.FTZ R38, R90, 1.4426950216293334961 ;  /* 0x3fb8aa3b5a267820 */ /* 0x020fc80000410000 */
[-C--:B------:R-:W-:Y:S01]  /*1100*/  FMUL.FTZ R7, R49, R38.reuse ;  /* 0x0000002631077220 */ /* 0x080fe20000410000 */
[-C--:B------:R-:W-:Y:S01]  /*1110*/  FMUL.FTZ R92, R45, R38.reuse ;  /* 0x000000262d5c7220 */ /* 0x080fe20000410000 */
[-C--:B-1----:R-:W-:Y:S01]  /*1120*/  FMUL.FTZ R37, R48, R38.reuse ;  /* 0x0000002630257220 */ /* 0x082fe20000410000 */
[----:B------:R-:W-:-:S03]  /*1130*/  FMUL.FTZ R103, R43, R38 ;  /* 0x000000262b677220 */ /* 0x000fc60000410000 */
[----:B------:R-:W1:Y:S08]  /*1140*/  MUFU.EX2 R7, R7 ;  /* 0x0000000700077308 */ /* 0x000e700000000800 */
[----:B------:R-:W3:Y:S01]  /*1150*/  MUFU.EX2 R92, R92 ;  /* 0x0000005c005c7308 */ /* 0x000ee20000000800 */
[----:B0-----:R-:W-:-:S07]  /*1160*/  PRMT R101, R4, 0x7632, R101 ;  /* 0x0000763204657816 */ /* 0x001fce0000000065 */
[----:B------:R-:W0:Y:S01]  /*1170*/  MUFU.EX2 R37, R37 ;  /* 0x0000002500257308 */ /* 0x000e220000000800 */
[C---:B------:R-:W-:Y:S01]  /*1180*/  PRMT R98, R5.reuse, 0x7632, R98 ;  /* 0x0000763205627816 */ /* 0x040fe20000000062 */
[----:B-1----:R1:W-:Y:S01]  /*1190*/  STS [R6+0x548], R7 ;  /* 0x0005480706007388 */ /* 0x0023e20000000800 */
[----:B------:R-:W-:Y:S02]  /*11a0*/  SHF.L.U32 R36, R4, 0x10, RZ ;  /* 0x0000001004247819 */ /* 0x000fe400000006ff */
[----:B------:R-:W-:Y:S02]  /*11b0*/  SHF.L.U32 R100, R5, 0x10, RZ ;  /* 0x0000001005647819 */ /* 0x000fe400000006ff */
[----:B------:R-:W-:Y:S01]  /*11c0*/  SHF.L.U32 R101, R101, 0x10, RZ ;  /* 0x0000001065657819 */ /* 0x000fe200000006ff */
[----:B------:R-:W4:Y:S01]  /*11d0*/  MUFU.EX2 R103, R103 ;  /* 0x0000006700677308 */ /* 0x000f220000000800 */
[----:B------:R-:W-:Y:S01]  /*11e0*/  SHF.L.U32 R98, R98, 0x10, RZ ;  /* 0x0000001062627819 */ /* 0x000fe200000006ff */
[C---:B--2---:R-:W-:Y:S01]  /*11f0*/  FMUL.FTZ R99, R39.reuse, R36 ;  /* 0x0000002427637220 */ /* 0x044fe20000410000 */
[C---:B------:R-:W-:Y:S01]  /*1200*/  FMUL.FTZ R3, R39.reuse, R100 ;  /* 0x0000006427037220 */ /* 0x040fe20000410000 */
[----:B------:R-:W-:-:S02]  /*1210*/  FMUL.FTZ R102, R39, R101 ;  /* 0x0000006527667220 */ /* 0x000fc40000410000 */
        /* <DEDUP_REMOVED lines=14> */
.L_x_10073:
[----:B------:R0:W1:Y:S02]  /*1300*/  LDS R105, [R96+0xd4c] ;  /* 0x000d4c0060697984 */ /* 0x0000640000000800 */
.L_x_10074:
[----:B------:R-:W-:Y:S05]  /*1310*/  BSYNC.RECONVERGENT B0 ;  /* 0x0000000000007941 */ /* 0x000fea0003800200 */
.L_x_10072:
[----:B------:R-:W5:Y:S01]  /*1320*/  @P0 LDC R3, c[0x0][0x38c] ;  /* 0x0000e300ff030b82 */ /* 0x000f620000000800 */
[----:B------:R-:W-:Y:S01]  /*1330*/  MOV R6, RZ ;  /* 0x000000ff00067202 */ /* 0x000fe20000000f00 */
[----:B-----5:R-:W-:-:S04]  /*1340*/  @P0 IMAD R3, R50, R3, UR4 ;  /* 0x0000000432030e24 */ /* 0x020fc8000f8e0203 */
[----:B--2---:R-:W-:-:S05]  /*1350*/  @P0 IMAD.WIDE R2, R3, 0x8, R20 ;  /* 0x0000000803020825 */ /* 0x004fca00078e0214 */
[----:B------:R2:W5:Y:S01]  /*1360*/  @P0 LDG.E R6, desc[UR16][R2.64+0x4] ;  /* 0x0000041002060981 */ /* 0x000562000c1e1900 */
[----:B------:R-:W-:Y:S01]  /*1370*/  FFMA.FTZ R4, R44, R92, R41 ;  /* 0x0000005c2c047223 */ /* 0x000fe20000010029 */
[----:B----4-:R-:W-:Y:S01]  /*1380*/  FFMA.FTZ R106, R103, R38, R104 ;  /* 0x00000026676a7223 */ /* 0x010fe20000010068 */
[----:B------:R-:W-:Y:S01]  /*1390*/  ISETP.NE.AND P2, PT, R97, 0x1f, PT ;  /* 0x0000001f6100780c */ /* 0x000fe20003f45270 */
[----:B------:R-:W4:Y:S01]  /*13a0*/  S2UR UR6, SR_CgaCtaId ;  /* 0x00000000000679c3 */ /* 0x000f220000008800 */
[----:B------:R-:W-:Y:S01]  /*13b0*/  FFMA.FTZ R5, R37, R4, R42 ;  /* 0x0000000425057223 */ /* 0x000fe2000001002a */
[----:B-1-3--:R-:W-:Y:S01]  /*13c0*/  FMUL.FTZ R4, R103, R105 ;  /* 0x0000006967047220 */ /* 0x00afe20000410000 */
[----:B------:R-:W-:Y:S01]  /*13d0*/  FFMA.FTZ R108, R37, R106, R102 ;  /* 0x0000006a256c7223 */ /* 0x000fe20000010066 */
[----:B------:R-:W-:Y:S01]  /*13e0*/  ISETP.GE.AND P1, PT, R70, 0x1, PT ;  /* 0x000000014600780c */ /* 0x000fe20003f26270 */
[----:B------:R-:W-:Y:S01]  /*13f0*/  FFMA.FTZ R5, R103, R5, R40 ;  /* 0x0000000567057223 */ /* 0x000fe20000010028 */
[----:B------:R-:W-:Y:S01]  /*1400*/  FMUL.FTZ R107, R37, R4 ;  /* 0x00000004256b7220 */ /* 0x000fe20000410000 */
[C---:B------:R-:W-:Y:S01]  /*1410*/  FFMA.FTZ R108, R92.reuse, R108, R99 ;  /* 0x0000006c5c6c7223 */ /* 0x040fe20000010063 */
[----:B--2---:R-:W-:Y:S01]  /*1420*/  FMUL.FTZ R2, R7, R92 ;  /* 0x0000005c07027220 */ /* 0x004fe20000410000 */
[----:B------:R-:W-:Y:S01]  /*1430*/  UMOV UR5, 0x400 ;  /* 0x0000040000057882 */ /* 0x000fe20000000000 */
[----:B------:R-:W1:Y:S01]  /*1440*/  SHFL.UP PT, R4, R5, 0x1, RZ ;  /* 0x0420000005047989 */ /* 0x000e6200000e00ff */
[----:B------:R-:W-:Y:S01]  /*1450*/  FMUL.FTZ R106, R92, R107 ;  /* 0x0000006b5c6a7220 */ /* 0x000fe20000410000 */
[----:B------:R-:W-:Y:S01]  /*1460*/  FMUL.FTZ R2, R37, R2 ;  /* 0x0000000225027220 */ /* 0x000fe20000410000 */
[----:B------:R-:W-:Y:S01]  /*1470*/  IMAD.MOV.U32 R107, RZ, RZ, R108 ;  /* 0x000000ffff6b7224 */ /* 0x000fe200078e006c */
[----:B------:R-:W2:Y:S01]  /*1480*/  SHFL.DOWN PT, R110, R108, 0x1, 0x1f ;  /* 0x08201f006c6e7f89 */ /* 0x000ea200000e0000 */
[----:B------:R-:W-:Y:S01]  /*1490*/  ISETP.NE.AND P3, PT, R14, 0x1f, PT ;  /* 0x0000001f0e00780c */ /* 0x000fe20003f65270 */
[----:B------:R-:W-:Y:S01]  /*14a0*/  FMUL.FTZ R2, R103, R2 ;  /* 0x0000000267027220 */ /* 0x000fe20000410000 */
[----:B------:R-:W-:Y:S01]  /*14b0*/  BSSY.RECONVERGENT B0, `(.L_x_10075) ;  /* 0x000007e000007945 */ /* 0x000fe20003800200 */
[----:B------:R-:W3:Y:S04]  /*14c0*/  SHFL.DOWN PT, R109, R106, 0x1, 0x1f ;  /* 0x08201f006a6d7f89 */ /* 0x000ee800000e0000 */
[----:B------:R-:W0:Y:S01]  /*14d0*/  SHFL.UP PT, R3, R2, 0x1, RZ ;  /* 0x0420000002037989 */ /* 0x000e2200000e00ff */
[----:B----4-:R-:W-:-:S04]  /*14e0*/  ULEA UR5, UR6, UR5, 0x18 ;  /* 0x0000000506057291 */ /* 0x010fc8000f8ec0ff */
[----:B------:R-:W-:Y:S01]  /*14f0*/  ULEA UR6, UR4, UR5, 0x3 ;  /* 0x0000000504067291 */ /* 0x000fe2000f8e18ff */
[----:B-1----:R-:W-:Y:S01]  /*1500*/  FFMA.FTZ R4, R2, R4, R5 ;  /* 0x0000000402047223 */ /* 0x002fe20000010005 */
[----:B--2---:R-:W-:-:S04]  /*1510*/  @P2 FFMA.FTZ R107, R106, R110, R107 ;  /* 0x0000006e6a6b2223 */ /* 0x004fc8000001006b */
[----:B------:R-:W-:Y:S01]  /*1520*/  FSEL R5, R5, R4, !P1 ;  /* 0x0000000405057208 */ /* 0x000fe20004800000 */
[----:B---3--:R-:W-:Y:S01]  /*1530*/  @P2 FMUL.FTZ R109, R109, R106 ;  /* 0x0000006a6d6d2220 */ /* 0x008fe20000410000 */
[----:B------:R-:W1:Y:S01]  /*1540*/  SHFL.DOWN PT, R110, R107, 0x2, 0x1f ;  /* 0x08401f006b6e7f89 */ /* 0x000e6200000e0000 */
[----:B0-----:R-:W-:-:S03]  /*1550*/  @P1 FMUL.FTZ R2, R2, R3 ;  /* 0x0000000302021220 */ /* 0x001fc60000410000 */
[----:B------:R-:W0:Y:S01]  /*1560*/  SHFL.UP PT, R4, R5, 0x2, RZ ;  /* 0x0440000005047989 */ /* 0x000e2200000e00ff */
[----:B------:R-:W-:Y:S02]  /*1570*/  @P2 MOV R106, R109 ;  /* 0x0000006d006a2202 */ /* 0x000fe40000000f00 */
[----:B------:R-:W-:Y:S01]  /*1580*/  ISETP.GT.U32.AND P2, PT, R97, 0x1d, PT ;  /* 0x0000001d6100780c */ /* 0x000fe20003f44070 */
[----:B------:R-:W2:Y:S01]  /*1590*/  SHFL.UP PT, R3, R2, 0x2, RZ ;  /* 0x0440000002037989 */ /* 0x000ea200000e00ff */
[----:B------:R-:W-:-:S03]  /*15a0*/  ISETP.GE.AND P1, PT, R70, 0x2, PT ;  /* 0x000000024600780c */ /* 0x000fc60003f26270 */
[----:B------:R-:W3:Y:S08]  /*15b0*/  SHFL.DOWN PT, R111, R106, 0x2, 0x1f ;  /* 0x08401f006a6f7f89 */ /* 0x000ef000000e0000 */
[----:B-1----:R-:W-:Y:S01]  /*15c0*/  @!P2 FFMA.FTZ R107, R106, R110, R107 ;  /* 0x0000006e6a6ba223 */ /* 0x002fe2000001006b */
[----:B0-----:R-:W-:-:S04]  /*15d0*/  FFMA.FTZ R4, R2, R4, R5 ;  /* 0x0000000402047223 */ /* 0x001fc80000010005 */
[----:B------:R-:W0:Y:S01]  /*15e0*/  SHFL.DOWN PT, R110, R107, 0x4, 0x1f ;  /* 0x08801f006b6e7f89 */ /* 0x000e2200000e0000 */
[----:B--2---:R-:W-:Y:S01]  /*15f0*/  @P1 FMUL.FTZ R2, R2, R3 ;  /* 0x0000000302021220 */ /* 0x004fe20000410000 */
[----:B------:R-:W-:Y:S02]  /*1600*/  FSEL R109, R5, R4, !P1 ;  /* 0x00000004056d7208 */ /* 0x000fe40004800000 */
[----:B------:R-:W-:Y:S01]  /*1610*/  ISETP.GE.AND P1, PT, R70, 0x4, PT ;  /* 0x000000044600780c */ /* 0x000fe20003f26270 */
[----:B---3--:R-:W-:Y:S01]  /*1620*/  @!P2 FMUL.FTZ R108, R106, R111 ;  /* 0x0000006f6a6ca220 */ /* 0x008fe20000410000 */
[----:B------:R-:W-:Y:S04]  /*1630*/  SHFL.UP PT, R3, R2, 0x4, RZ ;  /* 0x0480000002037989 */ /* 0x000fe800000e00ff */
[----:B------:R-:W1:Y:S01]  /*1640*/  SHFL.UP PT, R4, R109, 0x4, RZ ;  /* 0x048000006d047989 */ /* 0x000e6200000e00ff */
[----:B------:R-:W-:-:S02]  /*1650*/  @!P2 MOV R106, R108 ;  /* 0x0000006c006aa202 */ /* 0x000fc40000000f00 */
[----:B------:R-:W-:-:S03]  /*1660*/  ISETP.GT.U32.AND P2, PT, R97, 0x1b, PT ;  /* 0x0000001b6100780c */ /* 0x000fc60003f44070 */
[----:B------:R-:W2:Y:S10]  /*1670*/  SHFL.DOWN PT, R111, R106, 0x4, 0x1f ;  /* 0x08801f006a6f7f89 */ /* 0x000eb400000e0000 */
[----:B0-----:R-:W-:Y:S01]  /*1680*/  @!P2 FFMA.FTZ R107, R106, R110, R107 ;  /* 0x0000006e6a6ba223 */ /* 0x001fe2000001006b */
[C---:B-1----:R-:W-:Y:S01]  /*1690*/  FFMA.FTZ R4, R2.reuse, R4, R109 ;  /* 0x0000000402047223 */ /* 0x042fe2000001006d */
[----:B------:R-:W-:-:S04]  /*16a0*/  @P1 FMUL.FTZ R2, R2, R3 ;  /* 0x0000000302021220 */ /* 0x000fc80000410000 */
[----:B------:R-:W-:Y:S01]  /*16b0*/  FSEL R5, R109, R4, !P1 ;  /* 0x000000046d057208 */ /* 0x000fe20004800000 */
[----:B--2---:R-:W-:Y:S01]  /*16c0*/  @!P2 FMUL.FTZ R108, R106, R111 ;  /* 0x0000006f6a6ca220 */ /* 0x004fe20000410000 */
[----:B------:R-:W-:Y:S01]  /*16d0*/  SHFL.UP PT, R3, R2, 0x8, RZ ;  /* 0x0500000002037989 */ /* 0x000fe200000e00ff */
[----:B------:R-:W-:-:S03]  /*16e0*/  ISETP.GE.AND P1, PT, R70, 0x8, PT ;  /* 0x000000084600780c */ /* 0x000fc60003f26270 */
[----:B------:R-:W0:Y:S01]  /*16f0*/  SHFL.UP PT, R4, R5, 0x8, RZ ;  /* 0x0500000005047989 */ /* 0x000e2200000e00ff */
[----:B------:R-:W-:Y:S02]  /*1700*/  @!P2 MOV R106, R108 ;  /* 0x0000006c006aa202 */ /* 0x000fe40000000f00 */
[----:B------:R-:W-:Y:S01]  /*1710*/  ISETP.GT.U32.AND P2, PT, R97, 0x17, PT ;  /* 0x000000176100780c */ /* 0x000fe20003f44070 */
[----:B------:R-:W1:Y:S04]  /*1720*/  SHFL.DOWN PT, R108, R107, 0x8, 0x1f ;  /* 0x09001f006b6c7f89 */ /* 0x000e6800000e0000 */
[----:B------:R-:W2:Y:S01]  /*1730*/  SHFL.DOWN PT, R111, R106, 0x8, 0x1f ;  /* 0x09001f006a6f7f89 */ /* 0x000ea200000e0000 */
[C---:B0-----:R-:W-:Y:S01]  /*1740*/  FFMA.FTZ R4, R2.reuse, R4, R5 ;  /* 0x0000000402047223 */ /* 0x041fe20000010005 */
[----:B------:R-:W-:-:S06]  /*1750*/  @P1 FMUL.FTZ R2, R2, R3 ;  /* 0x0000000302021220 */ /* 0x000fcc0000410000 */
[----:B-1----:R-:W-:Y:S01]  /*1760*/  @!P2 FFMA.FTZ R107, R106, R108, R107 ;  /* 0x0000006c6a6ba223 */ /* 0x002fe2000001006b */
[----:B------:R-:W-:Y:S01]  /*1770*/  FSEL R109, R5, R4, !P1 ;  /* 0x00000004056d7208 */ /* 0x000fe20004800000 */
[----:B------:R-:W-:Y:S01]  /*1780*/  SHFL.UP PT, R3, R2, 0x10, RZ ;  /* 0x0600000002037989 */ /* 0x000fe200000e00ff */
[----:B------:R-:W-:Y:S01]  /*1790*/  ISETP.GE.AND P1, PT, R74, UR10, PT ;  /* 0x0000000a4a007c0c */ /* 0x000fe2000bf26270 */
[----:B--2---:R-:W-:Y:S01]  /*17a0*/  @!P2 FMUL.FTZ R4, R106, R111 ;  /* 0x0000006f6a04a220 */ /* 0x004fe20000410000 */
[----:B------:R-:W-:Y:S01]  /*17b0*/  MOV R5, RZ ;  /* 0x000000ff00057202 */ /* 0x000fe20000000f00 */
[----:B------:R-:W0:Y:S01]  /*17c0*/  SHFL.UP PT, R108, R109, 0x10, RZ ;  /* 0x060000006d6c7989 */ /* 0x000e2200000e00ff */
[----:B------:R-:W-:Y:S02]  /*17d0*/  ISETP.NE.OR P1, PT, R14, RZ, P1 ;  /* 0x000000ff0e00720c */ /* 0x000fe40000f25670 */
[----:B------:R-:W-:Y:S01]  /*17e0*/  @!P2 MOV R106, R4 ;  /* 0x00000004006aa202 */ /* 0x000fe20000000f00 */
[----:B------:R-:W-:Y:S01]  /*17f0*/  HFMA2 R4, -RZ, RZ, 1.875, 0 ;  /* 0x3f800000ff047431 */ /* 0x000fe200000001ff */
[----:B------:R-:W-:Y:S01]  /*1800*/  ISETP.GE.AND P2, PT, R70, 0x10, PT ;  /* 0x000000104600780c */ /* 0x000fe20003f46270 */
[----:B------:R-:W1:Y:S04]  /*1810*/  SHFL.DOWN PT, R110, R107, 0x10, 0x1f ;  /* 0x0a001f006b6e7f89 */ /* 0x000e6800000e0000 */
[----:B------:R-:W2:Y:S04]  /*1820*/  SHFL.DOWN PT, R111, R106, 0x10, 0x1f ;  /* 0x0a001f006a6f7f89 */ /* 0x000ea800000e0000 */
[----:B------:R-:W3:Y:S01]  /*1830*/  @!P1 LDS.64 R4, [UR6+0xdc8] ;  /* 0x000dc806ff049984 */ /* 0x000ee20008000a00 */
[----:B------:R-:W-:Y:S01]  /*1840*/  ISETP.GT.U32.AND P1, PT, R97, 0xf, PT ;  /* 0x0000000f6100780c */ /* 0x000fe20003f24070 */
[----:B0-----:R-:W-:-:S02]  /*1850*/  FFMA.FTZ R108, R2, R108, R109 ;  /* 0x0000006c026c7223 */ /* 0x001fc4000001006d */
[----:B------:R-:W-:-:S03]  /*1860*/  @P2 FMUL.FTZ R2, R2, R3 ;  /* 0x0000000302022220 */ /* 0x000fc60000410000 */
[----:B------:R-:W-:-:S07]  /*1870*/  FSEL R108, R109, R108, !P2 ;  /* 0x0000006c6d6c7208 */ /* 0x000fce0005000000 */
[----:B-1----:R-:W-:Y:S01]  /*1880*/  @!P1 FFMA.FTZ R107, R106, R110, R107 ;  /* 0x0000006e6a6b9223 */ /* 0x002fe2000001006b */
[----:B------:R-:W-:Y:S01]  /*1890*/  SHFL.UP PT, R2, R2, 0x1, RZ ;  /* 0x0420000002027989 */ /* 0x000fe200000e00ff */
[----:B------:R-:W-:Y:S01]  /*18a0*/  ISETP.NE.AND P2, PT, R14, RZ, PT ;  /* 0x000000ff0e00720c */ /* 0x000fe20003f45270 */
[----:B--2---:R-:W-:Y:S02]  /*18b0*/  @!P1 FMUL.FTZ R109, R106, R111 ;  /* 0x0000006f6a6d9220 */ /* 0x004fe40000410000 */
[----:B------:R-:W-:Y:S03]  /*18c0*/  SHFL.UP PT, R3, R108, 0x1, RZ ;  /* 0x042000006c037989 */ /* 0x000fe600000e00ff */
[----:B------:R-:W-:Y:S01]  /*18d0*/  @!P1 MOV R106, R109 ;  /* 0x0000006d006a9202 */ /* 0x000fe20000000f00 */
[----:B------:R-:W-:Y:S01]  /*18e0*/  SHFL.DOWN PT, R115, R107, 0x1, 0x1f ;  /* 0x08201f006b737f89 */ /* 0x000fe200000e0000 */
[----:B------:R-:W-:-:S03]  /*18f0*/  ISETP.NE.AND P1, PT, R14, RZ, PT ;  /* 0x000000ff0e00720c */ /* 0x000fc60003f25270 */
[----:B------:R-:W-:Y:S04]  /*1900*/  SHFL.IDX PT, R109, R107, RZ, 0x1f ;  /* 0x00001fff6b6d7589 */ /* 0x000fe800000e0000 */
[----:B------:R-:W-:Y:S04]  /*1910*/  SHFL.IDX PT, R110, R106, RZ, 0x1f ;  /* 0x00001fff6a6e7589 */ /* 0x000fe800000e0000 */
[----:B------:R-:W-:Y:S04]  /*1920*/  SHFL.DOWN PT, R112, R106, 0x1, 0x1f ;  /* 0x08201f006a707f89 */ /* 0x000fe800000e0000 */
[----:B---3--:R-:W0:Y:S02]  /*1930*/  SHFL.IDX PT, R117, R5, RZ, 0x1f ;  /* 0x00001fff05757589 */ /* 0x008e2400000e0000 */
[----:B0-----:R-:W-:-:S04]  /*1940*/  @P3 FFMA.FTZ R117, R112, R117, R115 ;  /* 0x0000007570753223 */ /* 0x001fc80000010073 */
[----:B------:R-:W-:Y:S01]  /*1950*/  FFMA.FTZ R105, R117, R105, R38 ;  /* 0x0000006975697223 */ /* 0x000fe20000010026 */
[----:B-----5:R-:W0:Y:S02]  /*1960*/  SHFL.IDX PT, R113, R6, RZ, 0x1f ;  /* 0x00001fff06717589 */ /* 0x020e2400000e0000 */
[----:B0-----:R-:W-:Y:S01]  /*1970*/  @P1 FFMA.FTZ R113, R2, R113, R3 ;  /* 0x0000007102711223 */ /* 0x001fe20000010003 */
[C---:B------:R-:W-:Y:S01]  /*1980*/  FFMA.FTZ R3, R110.reuse, R5, R109 ;  /* 0x000000056e037223 */ /* 0x040fe2000001006d */
[----:B------:R-:W-:Y:S02]  /*1990*/  FMUL.FTZ R2, R110, R4 ;  /* 0x000000046e027220 */ /* 0x000fe40000410000 */
[----:B------:R-:W-:-:S03]  /*19a0*/  FFMA.FTZ R113, R7, R113, R44 ;  /* 0x0000007107717223 */ /* 0x000fc6000001002c */
[----:B------:R0:W-:Y:S01]  /*19b0*/  @!P2 STS.64 [UR6+0xdc8], R2 ;  /* 0x000dc802ff00a988 */ /* 0x0001e20008000a06 */
[-C--:B------:R-:W-:Y:S01]  /*19c0*/  FFMA.FTZ R108, R92, R113.reuse, R41 ;  /* 0x000000715c6c7223 */ /* 0x080fe20000010029 */
[-C--:B------:R-:W-:Y:S01]  /*19d0*/  FMUL.FTZ R5, R39, R113.reuse ;  /* 0x0000007127057220 */ /* 0x080fe20000410000 */
[----:B------:R-:W-:Y:S01]  /*19e0*/  FMUL.FTZ R115, R36, R113 ;  /* 0x0000007124737220 */ /* 0x000fe20000410000 */
[----:B------:R-:W-:Y:S01]  /*19f0*/  FADD.FTZ R113, -R44, R113 ;  /* 0x000000712c717221 */ /* 0x000fe20000010100 */
[-C--:B------:R-:W-:Y:S01]  /*1a00*/  FFMA.FTZ R109, R37, R108.reuse, R42 ;  /* 0x0000006c256d7223 */ /* 0x080fe2000001002a */
[-C--:B------:R-:W-:Y:S01]  /*1a10*/  FMUL.FTZ R6, R39, R108.reuse ;  /* 0x0000006c27067220 */ /* 0x080fe20000410000 */
[----:B------:R-:W-:Y:S01]  /*1a20*/  FMUL.FTZ R4, R0, R5 ;  /* 0x0000000500047220 */ /* 0x000fe20000410000 */
[----:B------:R-:W-:Y:S01]  /*1a30*/  FMUL.FTZ R101, R101, R108 ;  /* 0x0000006c65657220 */ /* 0x000fe20000410000 */
[-C--:B------:R-:W-:Y:S01]  /*1a40*/  FFMA.FTZ R111, R103, R109.reuse, R40 ;  /* 0x0000006d676f7223 */ /* 0x080fe20000010028 */
[----:B------:R-:W-:Y:S01]  /*1a50*/  FMUL.FTZ R7, R39, R109 ;  /* 0x0000006d27077220 */ /* 0x000fe20000410000 */
[----:B------:R-:W-:Y:S01]  /*1a60*/  FMUL.FTZ R5, R59, R6 ;  /* 0x000000063b057220 */ /* 0x000fe20000410000 */
[----:B------:R-:W-:Y:S01]  /*1a70*/  FFMA.FTZ R103, R103, R105, R104 ;  /* 0x0000006967677223 */ /* 0x000fe20000010068 */
[----:B------:R-:W-:Y:S01]  /*1a80*/  FMUL.FTZ R39, R39, R111 ;  /* 0x0000006f27277220 */ /* 0x000fe20000410000 */
[----:B------:R-:W-:Y:S01]  /*1a90*/  FMUL.FTZ R6, R64, R7 ;  /* 0x0000000740067220 */ /* 0x000fe20000410000 */
[----:B0-----:R-:W-:Y:S01]  /*1aa0*/  IADD3 R2, PT, PT, -R94, UR7, RZ ;  /* 0x000000075e027c10 */ /* 0x001fe2000fffe1ff */
[----:B------:R-:W-:Y:S01]  /*1ab0*/  FFMA.FTZ R3, R37, R103, R102 ;  /* 0x0000006725037223 */ /* 0x000fe20000010066 */
[----:B------:R-:W-:Y:S01]  /*1ac0*/  FMUL.FTZ R7, R54, R39 ;  /* 0x0000002736077220 */ /* 0x000fe20000410000 */
[----:B------:R-:W-:-:S04]  /*1ad0*/  IMAD.WIDE.U32 R38, R30, UR4, R32 ;  /* 0x000000041e267c25 */ /* 0x000fc8000f8e0020 */
[----:B------:R-:W-:Y:S01]  /*1ae0*/  FFMA.FTZ R104, R0, R115, RZ ;  /* 0x0000007300687223 */ /* 0x000fe200000100ff */
[----:B------:R-:W-:Y:S01]  /*1af0*/  FFMA.FTZ R99, R92, R3, R99 ;  /* 0x000000035c637223 */ /* 0x000fe20000010063 */
[----:B------:R-:W-:Y:S01]  /*1b00*/  FMUL.FTZ R100, R100, R109 ;  /* 0x0000006d64647220 */ /* 0x000fe20000410000 */
[----:B------:R0:W-:Y:S01]  /*1b10*/  STS.128 [R76+0x110], R4 ;  /* 0x000110044c007388 */ /* 0x0001e20000000c00 */
[----:B------:R-:W-:Y:S01]  /*1b20*/  IMAD R39, R31, UR4, R39 ;  /* 0x000000041f277c24 */ /* 0x000fe2000f8e0227 */
[----:B------:R-:W-:Y:S01]  /*1b30*/  LEA R36, P3, R38, UR8, 0x2 ;  /* 0x0000000826247c11 */ /* 0x000fe2000f8610ff */
[----:B------:R-:W-:Y:S01]  /*1b40*/  FFMA.FTZ R101, R59, R101, R104 ;  /* 0x000000653b657223 */ /* 0x000fe20000010068 */
[----:B------:R-:W-:Y:S01]  /*1b50*/  BAR.SYNC.DEFER_BLOCKING 0x0 ;  /* 0x0000000000007b1d */ /* 0x000fe20000010000 */
[----:B------:R-:W-:Y:S01]  /*1b60*/  ISETP.GE.AND P4, PT, R2, 0x21, PT ;  /* 0x000000210200780c */ /* 0x000fe20003f86270 */
[----:B------:R-:W-:Y:S01]  /*1b70*/  FADD.FTZ R108, -R41, R108 ;  /* 0x0000006c296c7221 */ /* 0x000fe20000010100 */
[----:B------:R-:W-:Y:S01]  /*1b80*/  LEA.HI.X R37, R38, UR9, R39, 0x2, P3 ;  /* 0x0000000926257c11 */ /* 0x000fe200098f1427 */
[----:B------:R-:W-:Y:S01]  /*1b90*/  FFMA.FTZ R101, R64, R100, R101 ;  /* 0x0000006440657223 */ /* 0x000fe20000010065 */
[C---:B------:R-:W-:Y:S01]  /*1ba0*/  ISETP.GE.AND P3, PT, R2.reuse, 0x1, PT ;  /* 0x000000010200780c */ /* 0x040fe20003f66270 */
[----:B------:R-:W-:Y:S01]  /*1bb0*/  FMUL.FTZ R39, R45, R3 ;  /* 0x000000032d277220 */ /* 0x000fe20000410000 */
[----:B------:R-:W-:Y:S01]  /*1bc0*/  ISETP.GE.AND P5, PT, R2, 0x41, PT ;  /* 0x000000410200780c */ /* 0x000fe20003fa6270 */
[----:B------:R-:W-:Y:S01]  /*1bd0*/  FADD.FTZ R109, -R42, R109 ;  /* 0x0000006d2a6d7221 */ /* 0x000fe20000010100 */
[----:B------:R-:W-:Y:S01]  /*1be0*/  ISETP.GE.AND P6, PT, R2, 0x61, PT ;  /* 0x000000610200780c */ /* 0x000fe20003fc6270 */
[----:B------:R-:W-:Y:S01]  /*1bf0*/  FMUL.FTZ R2, R49, R99 ;  /* 0x0000006331027220 */ /* 0x000fe20000410000 */
[----:B0-----:R-:W-:-:S03]  /*1c00*/  FMUL.FTZ R6, R98, R111 ;  /* 0x0000006f62067220 */ /* 0x001fc60000410000 */
[----:B------:R-:W-:Y:S01]  /*1c10*/  FFMA.FTZ R4, R2, R113, RZ ;  /* 0x0000007102047223 */ /* 0x000fe200000100ff */
[----:B------:R-:W-:Y:S01]  /*1c20*/  FFMA.FTZ R6, R54, R6, R101 ;  /* 0x0000000636067223 */ /* 0x000fe20000010065 */
[----:B------:R-:W-:Y:S02]  /*1c30*/  FMUL.FTZ R101, R48, R103 ;  /* 0x0000006730657220 */ /* 0x000fe40000410000 */
[----:B------:R-:W-:Y:S01]  /*1c40*/  FFMA.FTZ R4, R39, R108, R4 ;  /* 0x0000006c27047223 */ /* 0x000fe20000010004 */
[----:B------:R0:W1:Y:S01]  /*1c50*/  LDS R107, [R72+0x80] ;  /* 0x00008000486b7984 */ /* 0x0000620000000800 */
[----:B------:R-:W-:Y:S05]  /*1c60*/  @!P3 BRA `(.L_x_10076) ;  /* 0x000000000008b947 */ /* 0x000fea0003800000 */
[----:B------:R-:W2:Y:S04]  /*1c70*/  LDS R5, [R72] ;  /* 0x0000000048057984 */ /* 0x000ea80000000800 */
[----:B--2---:R2:W-:Y:S02]  /*1c80*/  REDG.E.ADD.F32.FTZ.RN.STRONG.GPU desc[UR16][R36.64], R5 ;  /* 0x00000005240079a6 */ /* 0x0045e4000c12f310 */
.L_x_10076:
[----:B------:R-:W-:Y:S05]  /*1c90*/  BSYNC.RECONVERGENT B0 ;  /* 0x0000000000007941 */ /* 0x000fea0003800200 */
.L_x_10075:
[----:B------:R-:W-:Y:S04]  /*1ca0*/  BSSY.RECONVERGENT B0, `(.L_x_10077) ;  /* 0x0000003000007945 */ /* 0x000fe80003800200 */
[----:B------:R-:W-:Y:S05]  /*1cb0*/  @!P4 BRA `(.L_x_10078) ;  /* 0x000000000004c947 */ /* 0x000fea0003800000 */
[----:B-1----:R3:W-:Y:S02]  /*1cc0*/  REDG.E.ADD.F32.FTZ.RN.STRONG.GPU desc[UR16][R36.64+0x80], R107 ;  /* 0x0000806b240079a6 */ /* 0x0027e4000c12f310 */
.L_x_10078:
[----:B------:R-:W-:Y:S05]  /*1cd0*/  BSYNC.RECONVERGENT B0 ;  /* 0x0000000000007941 */ /* 0x000fea0003800200 */
.L_x_10077:
[----:B------:R4:W0:Y:S01]  /*1ce0*/  LDS R7, [R72+0x100] ;  /* 0x0001000048077984 */ /* 0x0008220000000800 */
[----:B------:R-:W-:Y:S01]  /*1cf0*/  BSSY.RECONVERGENT B0, `(.L_x_10079) ;  /* 0x0000006000007945 */ /* 0x000fe20003800200 */
[----:B--2---:R-:W-:Y:S01]  /*1d00*/  FMUL.FTZ R5, R43, R105 ;  /* 0x000000692b057220 */ /* 0x004fe20000410000 */
[----:B------:R-:W-:Y:S01]  /*1d10*/  FADD.FTZ R111, -R40, R111 ;  /* 0x0000006f286f7221 */ /* 0x000fe20000010100 */
[----:B------:R-:W-:Y:S01]  /*1d20*/  FFMA.FTZ R4, R101, R109, R4 ;  /* 0x0000006d65047223 */ /* 0x000fe20000010004 */
[----:B------:R-:W-:Y:S06]  /*1d30*/  @!P5 BRA `(.L_x_10080) ;  /* 0x000000000004d947 */ /* 0x000fec0003800000 */
[----:B0-----:R2:W-:Y:S02]  /*1d40*/  REDG.E.ADD.F32.FTZ.RN.STRONG.GPU desc[UR16][R36.64+0x100], R7 ;  /* 0x00010007240079a6 */ /* 0x0015e4000c12f310 */
.L_x_10080:
[----:B------:R-:W-:Y:S05]  /*1d50*/  BSYNC.RECONVERGENT B0 ;  /* 0x0000000000007941 */ /* 0x000fea0003800200 */
.L_x_10079:
[----:B-1-3--:R1:W3:Y:S01]  /*1d60*/  LDS R107, [R72+0x180] ;  /* 0x00018000486b7984 */ /* 0x00a2e20000000800 */
[----:B------:R-:W-:Y:S01]  /*1d70*/  BSSY.RECONVERGENT B0, `(.L_x_10081) ;  /* 0x0000004000007945 */ /* 0x000fe20003800200 */
[----:B0-2---:R-:W-:-:S03]  /*1d80*/  FFMA.FTZ R7, R5, R111, R4 ;  /* 0x0000006f05077223 */ /* 0x005fc60000010004 */
[----:B------:R-:W-:Y:S05]  /*1d90*/  @!P6 BRA `(.L_x_10082) ;  /* 0x000000000004e947 */ /* 0x000fea0003800000 */
[----:B---3--:R0:W-:Y:S02]  /*1da0*/  REDG.E.ADD.F32.FTZ.RN.STRONG.GPU desc[UR16][R36.64+0x180], R107 ;  /* 0x0001806b240079a6 */ /* 0x0081e4000c12f310 */
.L_x_10082:
[----:B------:R-:W-:Y:S05]  /*1db0*/  BSYNC.RECONVERGENT B0 ;  /* 0x0000000000007941 */ /* 0x000fea0003800200 */
.L_x_10081:
[----:B------:R-:W2:Y:S01]  /*1dc0*/  SHFL.DOWN PT, R4, R7, 0x1, 0x1f ;  /* 0x08201f0007047f89 */ /* 0x000ea200000e0000 */
[----:B------:R-:W-:Y:S01]  /*1dd0*/  ISETP.GT.AND P3, PT, R70, 0x1e, PT ;  /* 0x0000001e4600780c */ /* 0x000fe20003f64270 */
[C---:B------:R-:W-:Y:S01]  /*1de0*/  FMUL.FTZ R38, R90.reuse, R103 ;  /* 0x000000675a267220 */ /* 0x040fe20000410000 */
[----:B0-----:R-:W-:Y:S01]  /*1df0*/  FMUL.FTZ R36, R90, R99 ;  /* 0x000000635a247220 */ /* 0x001fe20000410000 */
[----:B------:R-:W0:Y:S01]  /*1e00*/  SHFL.DOWN PT, R37, R6, 0x1, 0x1f ;  /* 0x08201f0006257f89 */ /* 0x000e2200000e0000 */
        /* <DEDUP_REMOVED lines=29> */
[----:B------:R-:W-:Y:S01]  /*1fe0*/  ISETP.NE.AND P3, PT, R70, RZ, PT ;  /* 0x000000ff4600720c */ /* 0x000fe20003f65270 */
[C---:B------:R-:W-:Y:S01]  /*1ff0*/  FMUL.FTZ R37, R90.reuse, R3 ;  /* 0x000000035a257220 */ /* 0x040fe20000410000 */
[----:B------:R-:W-:Y:S01]  /*2000*/  FMUL.FTZ R90, R90, R105 ;  /* 0x000000695a5a7220 */ /* 0x000fe20000410000 */
[----:B---3--:R-:W2:Y:S02]  /*2010*/  SHFL.DOWN PT, R107, R6, 0x10, 0x1f ;  /* 0x0a001f00066b7f89 */ /* 0x008ea400000e0000 */
[----:B------:R-:W-:Y:S01]  /*2020*/  FMUL.FTZ R37, R108, R37 ;  /* 0x000000256c257220 */ /* 0x000fe20000410000 */
[----:B------:R-:W-:-:S03]  /*2030*/  FMUL.FTZ R111, R111, R90 ;  /* 0x0000005a6f6f7220 */ /* 0x000fc60000410000 */
[----:B------:R-:W-:Y:S01]  /*2040*/  FFMA.FTZ R37, R60, R3, R37 ;  /* 0x000000033c257223 */ /* 0x000fe20000010025 */
[----:B------:R-:W-:-:S03]  /*2050*/  FFMA.FTZ R111, R56, R105, R111 ;  /* 0x00000069386f7223 */ /* 0x000fc6000001006f */
        /* <DEDUP_REMOVED lines=18> */
.L_x_10084:
[----:B------:R-:W-:Y:S05]  /*2180*/  BSYNC.RECONVERGENT B0 ;  /* 0x0000000000007941 */ /* 0x000fea0003800200 */
.L_x_10083:
[----:B------:R-:W-:-:S04]  /*2190*/  UIADD3 UR4, UPT, UPT, UR4, 0x1, URZ ;  /* 0x0000000104047890 */ /* 0x000fc8000fffe0ff */
[----:B------:R-:W-:-:S09]  /*21a0*/  UISETP.GE.AND UP0, UPT, UR4, UR11, UPT ;  /* 0x0000000b0400728c */ /* 0x000fd2000bf06270 */
[----:B------:R-:W-:Y:S05]  /*21b0*/  BRA.U !UP0, `(.L_x_10085) ;  /* 0xffffffed08607547 */ /* 0x000fea000b83ffff */
.L_x_10071:
[----:B------:R-:W2:Y:S01]  /*21c0*/  F2F.BF16.F32 R2, R52 ;  /* 0x0000003400027304 */ /* 0x000ea20000202000 */
[----:B------:R-:W-:Y:S01]  /*21d0*/  BAR.SYNC.DEFER_BLOCKING 0x0 ;  /* 0x0000000000007b1d */ /* 0x000fe20000010000 */
[----:B------:R-:W-:Y:S01]  /*21e0*/  IMAD.SHL.U32 R22, R63, 0x80, RZ ;  /* 0x000000803f167824 */ /* 0x000fe200078e00ff */
[----:B------:R-:W-:Y:S02]  /*21f0*/  IADD3 R78, P1, PT, R78, -0x100, RZ ;  /* 0xffffff004e4e7810 */ /* 0x000fe40007f3e0ff */
[----:B------:R-:W-:-:S04]  /*2200*/  IADD3 R80, P2, PT, R80, -0x100, RZ ;  /* 0xffffff0050507810 */ /* 0x000fc80007f5e0ff */
[----:B------:R-:W0:Y:S01]  /*2210*/  LDC.64 R28, c[0x0][0x4f8] ;  /* 0x00013e00ff1c7b82 */ /* 0x000e220000000a00 */
[----:B------:R-:W-:Y:S01]  /*2220*/  F2F.BF16.F32 R53, R53 ;  /* 0x0000003500357304 */ /* 0x000fe20000202000 */
[----:B------:R-:W3:Y:S01]  /*2230*/  LDCU.64 UR4, c[0x0][0x500] ;  /* 0x0000a000ff0477ac */ /* 0x000ee20008000a00 */
[----:B------:R-:W-:Y:S02]  /*2240*/  SHF.R.S32.HI R23, RZ, 0x1f, R22 ;  /* 0x0000001fff177819 */ /* 0x000fe40000011416 */
[----:B------:R-:W-:Y:S02]  /*2250*/  IADD3 R82, P3, PT, R82, -0x100, RZ ;  /* 0xffffff0052527810 */ /* 0x000fe40007f7e0ff */
[----:B------:R-:W-:Y:S01]  /*2260*/  IADD3 R84, P4, PT, R84, -0x100, RZ ;  /* 0xffffff0054547810 */ /* 0x000fe20007f9e0ff */
[----:B--2---:R-:W-:Y:S01]  /*2270*/  IMAD.WIDE.U32 R2, R2, 0x10000, RZ ;  /* 0x0001000002027825 */ /* 0x004fe200078e00ff */
[----:B------:R-:W2:Y:S01]  /*2280*/  F2F.BF16.F32 R0, R51 ;  /* 0x0000003300007304 */ /* 0x000ea20000202000 */
[----:B------:R-:W5:Y:S01]  /*2290*/  LDC.64 R30, c[0x0][0x550] ;  /* 0x00015400ff1e7b82 */ /* 0x000f620000000a00 */
[----:B------:R-:W-:-:S02]  /*22a0*/  IADD3.X R75, PT, PT, R75, -0x1, RZ, P1, !PT ;  /* 0xffffffff4b4b7810 */ /* 0x000fc40000ffe4ff */
[----:B------:R-:W-:Y:S02]  /*22b0*/  IADD3.X R77, PT, PT, R77, -0x1, RZ, P2, !PT ;  /* 0xffffffff4d4d7810 */ /* 0x000fe400017fe4ff */
[----:B------:R-:W-:Y:S02]  /*22c0*/  IADD3.X R79, PT, PT, R79, -0x1, RZ, P3, !PT ;  /* 0xffffffff4f4f7810 */ /* 0x000fe40001ffe4ff */
[----:B------:R-:W1:Y:S01]  /*22d0*/  F2F.BF16.F32 R55, R55 ;  /* 0x0000003700377304 */ /* 0x000e620000202000 */
[----:B------:R-:W-:Y:S02]  /*22e0*/  IADD3.X R81, PT, PT, R81, -0x1, RZ, P4, !PT ;  /* 0xffffffff51517810 */ /* 0x000fe400027fe4ff */
[----:B--2---:R-:W-:Y:S01]  /*22f0*/  PRMT R7, R53, 0x5410, R0 ;  /* 0x0000541035077816 */ /* 0x004fe20000000000 */
[----:B0-----:R-:W-:-:S04]  /*2300*/  IMAD.WIDE.U32 R4, R28, UR18, R22 ;  /* 0x000000121c047c25 */ /* 0x001fc8000f8e0016 */
[----:B------:R-:W0:Y:S01]  /*2310*/  F2F.BF16.F32 R0, R58 ;  /* 0x0000003a00007304 */ /* 0x000e220000202000 */
[----:B------:R-:W-:Y:S01]  /*2320*/  LOP3.LUT R7, R7, R3, RZ, 0xfc, !PT ;  /* 0x0000000307077212 */ /* 0x000fe200078efcff */
[----:B------:R-:W-:Y:S01]  /*2330*/  IMAD R5, R29, UR18, R5 ;  /* 0x000000121d057c24 */ /* 0x000fe2000f8e0205 */
[----:B-1----:R-:W-:-:S05]  /*2340*/  LOP3.LUT R6, R2, R55, RZ, 0xfc, !PT ;  /* 0x0000003702067212 */ /* 0x002fca00078efcff */
[----:B------:R-:W-:Y:S01]  /*2350*/  F2F.BF16.F32 R25, R61 ;  /* 0x0000003d00197304 */ /* 0x000fe20000202000 */
[----:B------:R3:W-:Y:S01]  /*2360*/  STS.64 [R67], R6 ;  /* 0x0000000643007388 */ /* 0x0007e20000000a00 */
[----:B------:R-:W-:-:S03]  /*2370*/  NOP ;  /* 0x0000000000007918 */ /* 0x000fc60000000000 */
[----:B------:R-:W1:Y:S03]  /*2380*/  LDS.64 R2, [R67] ;  /* 0x0000000043027984 */ /* 0x000e660000000a00 */
[----:B------:R-:W2:Y:S01]  /*2390*/  F2F.BF16.F32 R26, R62 ;  /* 0x0000003e001a7304 */ /* 0x000ea20000202000 */
[----:B---3--:R-:W-:-:S07]  /*23a0*/  IMAD.WIDE.U32 R6, R95, UR4, R4 ;  /* 0x000000045f067c25 */ /* 0x008fce000f8e0004 */
[----:B------:R3:W4:Y:S01]  /*23b0*/  F2F.BF16.F32 R29, R57 ;  /* 0x00000039001d7304 */ /* 0x0007220000202000 */
[----:B------:R-:W-:Y:S01]  /*23c0*/  IMAD R7, R95, UR5, R7 ;  /* 0x000000055f077c24 */ /* 0x000fe2000f8e0207 */
[----:B-----5:R-:W-:Y:S01]  /*23d0*/  LEA R24, P0, R6, R30, 0x1 ;  /* 0x0000001e06187211 */ /* 0x020fe200078008ff */
[----:B0-----:R-:W-:Y:S01]  /*23e0*/  IMAD.WIDE.U32 R4, R0, 0x10000, RZ ;  /* 0x0001000000047825 */ /* 0x001fe200078e00ff */
[----:B------:R-:W0:Y:S01]  /*23f0*/  LDCU.64 UR4, c[0x0][0x520] ;  /* 0x0000a400ff0477ac */ /* 0x000e220008000a00 */
[----:B--2---:R-:W-:Y:S02]  /*2400*/  PRMT R27, R25, 0x5410, R26 ;  /* 0x00005410191b7816 */ /* 0x004fe4000000001a */
[----:B------:R-:W-:Y:S01]  /*2410*/  LEA.HI.X R25, R6, R31, R7, 0x1, P0 ;  /* 0x0000001f06197211 */ /* 0x000fe200000f0c07 */
[----:B---3--:R-:W-:Y:S01]  /*2420*/  FADD.FTZ R57, R86, R57 ;  /* 0x0000003956397221 */ /* 0x008fe20000010000 */
[----:B------:R-:W-:-:S03]  /*2430*/  LOP3.LUT R27, R27, R5, RZ, 0xfc, !PT ;  /* 0x000000051b1b7212 */ /* 0x000fc600078efcff */
[----:B------:R-:W-:Y:S01]  /*2440*/  FADD.FTZ R58, R57, R58 ;  /* 0x0000003a393a7221 */ /* 0x000fe20000010000 */
[----:B----4-:R-:W-:Y:S01]  /*2450*/  LOP3.LUT R26, R4, R29, RZ, 0xfc, !PT ;  /* 0x0000001d041a7212 */ /* 0x010fe200078efcff */
[----:B------:R-:W-:Y:S01]  /*2460*/  IMAD.WIDE.U32 R4, R14, 0x8, R24 ;  /* 0x000000080e047825 */ /* 0x000fe200078e0018 */
[----:B------:R-:W2:Y:S03]  /*2470*/  LDC.64 R28, c[0x0][0x518] ;  /* 0x00014600ff1c7b82 */ /* 0x000ea60000000a00 */
[----:B------:R-:W-:-:S04]  /*2480*/  FADD.FTZ R61, R58, R61 ;  /* 0x0000003d3a3d7221 */ /* 0x000fc80000010000 */
[----:B------:R-:W-:Y:S01]  /*2490*/  FADD.FTZ R86, R61, R62 ;  /* 0x0000003e3d567221 */ /* 0x000fe20000010000 */
[----:B------:R-:W3:Y:S01]  /*24a0*/  LDC.64 R24, c[0x0][0x560] ;  /* 0x00015800ff187b82 */ /* 0x000ee20000000a00 */
[----:B-1----:R3:W-:Y:S07]  /*24b0*/  STG.E.64 desc[UR16][R4.64], R2 ;  /* 0x0000000204007986 */ /* 0x0027ee000c101b10 */
[----:B------:R-:W-:Y:S01]  /*24c0*/  BAR.SYNC.DEFER_BLOCKING 0x0 ;  /* 0x0000000000007b1d */ /* 0x000fe20000010000 */
[----:B--2---:R-:W-:-:S04]  /*24d0*/  IMAD.WIDE.U32 R22, R28, UR18, R22 ;  /* 0x000000121c167c25 */ /* 0x004fc8000f8e0016 */
[----:B------:R-:W-:Y:S02]  /*24e0*/  IMAD R23, R29, UR18, R23 ;  /* 0x000000121d177c24 */ /* 0x000fe4000f8e0217 */
[----:B0-----:R-:W-:-:S04]  /*24f0*/  IMAD.WIDE.U32 R22, R95, UR4, R22 ;  /* 0x000000045f167c25 */ /* 0x001fc8000f8e0016 */
[----:B------:R-:W-:Y:S01]  /*2500*/  IMAD R0, R95, UR5, R23 ;  /* 0x000000055f007c24 */ /* 0x000fe2000f8e0217 */
[----:B---3--:R-:W-:-:S04]  /*2510*/  LEA R2, P0, R22, R24, 0x1 ;  /* 0x0000001816027211 */ /* 0x008fc800078008ff */
[----:B------:R-:W-:Y:S01]  /*2520*/  LEA.HI.X R3, R22, R25, R0, 0x1, P0 ;  /* 0x0000001916037211 */ /* 0x000fe200000f0c00 */
[----:B------:R-:W-:Y:S01]  /*2530*/  STS.64 [R67], R26 ;  /* 0x0000001a43007388 */ /* 0x000fe20000000a00 */
[----:B------:R-:W-:-:S03]  /*2540*/  NOP ;  /* 0x0000000000007918 */ /* 0x000fc60000000000 */
[----:B------:R-:W0:Y:S01]  /*2550*/  LDS.64 R6, [R67] ;  /* 0x0000000043067984 */ /* 0x000e220000000a00 */
[----:B------:R-:W-:Y:S01]  /*2560*/  IMAD.WIDE.U32 R2, R14, 0x8, R2 ;  /* 0x000000080e027825 */ /* 0x000fe200078e0002 */
[----:B------:R-:W-:Y:S02]  /*2570*/  ISETP.GT.AND P0, PT, R74, 0x1, PT ;  /* 0x000000014a00780c */ /* 0x000fe40003f04270 */
[----:B------:R-:W-:Y:S02]  /*2580*/  MOV R74, R63 ;  /* 0x0000003f004a7202 */ /* 0x000fe40000000f00 */
[----:B0-----:R0:W-:Y:S09]  /*2590*/  STG.E.64 desc[UR16][R2.64], R6 ;  /* 0x0000000602007986 */ /* 0x0011f2000c101b10 */
[----:B------:R-:W-:Y:S05]  /*25a0*/  @P0 BRA `(.L_x_10086) ;  /* 0xffffffe000d80947 */ /* 0x000fea000383ffff */
.L_x_10070:
        /* <DEDUP_REMOVED lines=34> */
.L_x_10088:
[----:B------:R-:W-:Y:S05]  /*27d0*/  BSYNC.RECONVERGENT B0 ;  /* 0x0000000000007941 */ /* 0x000fea0003800200 */
.L_x_10087:
        /* <DEDUP_REMOVED lines=26> */
.L_x_10090:
[----:B------:R-:W-:Y:S05]  /*2980*/  BSYNC.RECONVERGENT B0 ;  /* 0x0000000000007941 */ /* 0x000fea0003800200 */
.L_x_10089:
        /* <DEDUP_REMOVED lines=10> */
.L_x_10092:
[----:B------:R-:W-:Y:S02]  /*2a30*/  LEA R0, R11, UR4, 0x2 ;  /* 0x000000040b007c11 */ /* 0x000fe4000f8e10ff */
[----:B-1----:R-:W-:Y:S02]  /*2a40*/  SHF.R.S32.HI R2, RZ, 0x1f, R11 ;  /* 0x0000001fff027819 */ /* 0x002fe4000001140b */
[----:B-----5:R-:W-:Y:S01]  /*2a50*/  MOV R88, R16 ;  /* 0x0000001000587202 */ /* 0x020fe20000000f00 */
        /* <DEDUP_REMOVED lines=21> */
.L_x_10091:
[----:B------:R-:W-:Y:S05]  /*2bb0*/  EXIT ;  /* 0x000000000000794d */ /* 0x000fea0003800000 */
.L_x_10093:
        /* <DEDUP_REMOVED lines=12> */
.L_x_10556:


//--------------------- .text._Z25selective_scan_bwd_kernelI32Selective_Scan_bwd_kernel_traitsILi32ELi4ELb1ELb0ELb1ELb0ELb1EN3c108BFloat16EfEEv12SSMParamsBwd --------------------------
	.section	.text._Z25selective_scan_bwd_kernelI32Selective_Scan_bwd_kernel_traitsILi32ELi4ELb1ELb0ELb1ELb0ELb1EN3c108BFloat16EfEEv12SSMParamsBwd,"ax",@progbits
	.align	128
        .global         _Z25selective_scan_bwd_kernelI32Selective_Scan_bwd_kernel_traitsILi32ELi4ELb1ELb0ELb1ELb0ELb1EN3c108BFloat16EfEEv12SSMParamsBwd
        .type           _Z25selective_scan_bwd_kernelI32Selective_Scan_bwd_kernel_traitsILi32ELi4ELb1ELb0ELb1ELb0ELb1EN3c108BFloat16EfEEv12SSMParamsBwd,@function
        .size           _Z25selective_scan_bwd_kernelI32Selective_Scan_bwd_kernel_traitsILi32ELi4ELb1ELb0ELb1ELb0ELb1EN3c108BFloat16EfEEv12SSMParamsBwd,(.L_x_10557 - _Z25selective_scan_bwd_kernelI32Selective_Scan_bwd_kernel_traitsILi32ELi4ELb1ELb0ELb1ELb0ELb1EN3c108BFloat16EfEEv12SSMParamsBwd)
        .other          _Z25selective_scan_bwd_kernelI32Selective_Scan_bwd_kernel_traitsILi32ELi4ELb1ELb0ELb1ELb0ELb1EN3c108BFloat16EfEEv12SSMParamsBwd,@"STO_CUDA_ENTRY STV_DEFAULT"
_Z25selective_scan_bwd_kernelI32Selective_Scan_bwd_kernel_traitsILi32ELi4ELb1ELb0ELb1ELb0ELb1EN3c108BFloat16EfEEv12SSMParamsBwd:
.text._Z25selective_scan_bwd_kernelI32Selective_Scan_bwd_kernel_traitsILi32ELi4ELb1ELb0ELb1ELb0ELb1EN3c108BFloat16EfEEv12SSMParamsBwd:
        /* <DEDUP_REMOVED lines=64> */
[----:B------:R-:W-:-:S02]  /*0400*/  ISETP.GE.AND P3, PT, R6, RZ, PT ;  /* 0x000000ff0600720c */ /* 0x000fc40003f66270 */
[----:B------:R-:W-:Y:S02]  /*0410*/  @!P2 IADD3 R0, PT, PT, R0, 0x1, RZ ;  /* 0x000000010000a810 */ /* 0x000fe40007ffe0ff */
[----:B------:R-:W-:Y:S01]  /*0420*/  ISETP.NE.AND P2, PT, R8, RZ, PT ;  /* 0x000000ff0800720c */ /* 0x000fe20003f45270 */
[----:B------:R-:W0:Y:S01]  /*0430*/  @P0 LDC.64 R6, c[0x0][0x480] ;  /* 0x00012000ff060b82 */ /* 0x000e220000000a00 */
[----:B------:R-:W-:-:S04]  /*0440*/  @P1 IADD3 R0, PT, PT, R0, 0x1, RZ ;  /* 0x0000000100001810 */ /* 0x000fc80007ffe0ff */
[----:B------:R-:W-:Y:S01]  /*0450*/  MOV R25, R0 ;  /* 0x0000000000197202 */ /* 0x000fe20000000f00 */
[----:B---3--:R-:W-:Y:S01]  /*0460*/  @P0 IMAD R0, R10, UR18, R97 ;  /* 0x000000120a000c24 */ /* 0x008fe2000f8e0261 */
[----:B--2---:R-:W-:Y:S02]  /*0470*/  UIMAD.WIDE.U32 UR4, UR18, UR8, URZ ;  /* 0x00000008120472a5 */ /* 0x004fe4000f8e00ff */
[----:B------:R-:W-:-:S03]  /*0480*/  @!P3 IADD3 R25, PT, PT, -R25, RZ, RZ ;  /* 0x000000ff1919b210 */ /* 0x000fc60007ffe1ff */
        /* <DEDUP_REMOVED lines=9> */
[----:B------:R-:W-:Y:S02]  /*0520*/  UIMAD UR7, UR18, UR11, UR7 ;  /* 0x0000000b120772a4 */ /* 0x000fe4000f8e0207 */
[----:B-1----:R-:W-:Y:S01]  /*0530*/  @P0 IMAD R3, R0, R19, RZ ;  /* 0x0000001300030224 */ /* 0x002fe200078e02ff */
[----:B------:R-:W-:Y:S01]  /*0540*/  CS2R R20, SRZ ;  /* 0x0000000000147805 */ /* 0x000fe2000001ff00 */
[----:B------:R-:W-:Y:S01]  /*0550*/  IMAD R0, R27, R14, RZ ;  /* 0x0000000e1b007224 */ /* 0x000fe200078e02ff */
[----:B------:R-:W-:Y:S01]  /*0560*/  IADD3 R81, P2, PT, R9, R2, RZ ;  /* 0x0000000209517210 */ /* 0x000fe20007f5e0ff */
[----:B0-----:R-:W-:Y:S01]  /*0570*/  @P0 IMAD.WIDE R20, R3, 0x8, R6 ;  /* 0x0000000803140825 */ /* 0x001fe200078e0206 */
[----:B------:R-:W-:-:S02]  /*0580*/  IADD3 R79, P3, PT, R9, R4, RZ ;  /* 0x00000004094f7210 */ /* 0x000fc40007f7e0ff */
[----:B------:R-:W-:Y:S01]  /*0590*/  ISETP.GE.AND P1, PT, R17, 0x1, PT ;  /* 0x000000011100780c */ /* 0x000fe20003f26270 */
        /* <DEDUP_REMOVED lines=10> */
[----:B------:R-:W-:-:S02]  /*0640*/  LEA R84, P0, R81, R84, 0x1 ;  /* 0x0000005451547211 */ /* 0x000fc400078008ff */
[----:B------:R-:W-:Y:S01]  /*0650*/  LEA R82, P2, R79, R82, 0x1 ;  /* 0x000000524f527211 */ /* 0x000fe200078408ff */
[----:B--2---:R-:W-:Y:S01]  /*0660*/  IMAD.WIDE.U32 R18, R97, UR8, RZ ;  /* 0x0000000861127c25 */ /* 0x004fe2000f8e00ff */
[----:B------:R-:W-:Y:S02]  /*0670*/  IADD3 R7, PT, PT, R5, R7, RZ ;  /* 0x0000000705077210 */ /* 0x000fe40007ffe0ff */
[C---:B------:R-:W-:Y:S01]  /*0680*/  IADD3.X R77, PT, PT, R0.reuse, R77, RZ, P4, !PT ;  /* 0x0000004d004d7210 */ /* 0x040fe200027fe4ff */
[----:B------:R-:W-:Y:S01]  /*0690*/  IMAD.WIDE.U32 R16, R97, R90, RZ ;  /* 0x0000005a61107225 */ /* 0x000fe200078e00ff */
        /* <DEDUP_REMOVED lines=12> */
[----:B------:R-:W1:Y:S01]  /*0760*/  S2UR UR5, SR_CgaCtaId ;  /* 0x00000000000579c3 */ /* 0x000e620000008800 */
[----:B------:R-:W2:Y:S01]  /*0770*/  LDCU.64 UR10, c[0x0][0x4e0] ;  /* 0x00009c00ff0a77ac */ /* 0x000ea20008000a00 */
[----:B------:R-:W-:Y:S02]  /*0780*/  MOV R15, RZ ;  /* 0x000000ff000f7202 */ /* 0x000fe40000000f00 */
[----:B------:R-:W-:Y:S01]  /*0790*/  MOV R87, RZ ;  /* 0x000000ff00577202 */ /* 0x000fe20000000f00 */
[----:B------:R-:W3:Y:S01]  /*07a0*/  LDCU.64 UR6, c[0x0][0x3a0] ;  /* 0x00007400ff0677ac */ /* 0x000ee20008000a00 */
[----:B------:R-:W-:Y:S02]  /*07b0*/  MOV R89, RZ ;  /* 0x000000ff00597202 */ /* 0x000fe40000000f00 */
        /* <DEDUP_REMOVED lines=22> */
.L_x_10111:
[----:B------:R-:W-:Y:S01]  /*0920*/  BAR.SYNC.DEFER_BLOCKING 0x0 ;  /* 0x0000000000007b1d */ /* 0x000fe20000010000 */
[----:B0-----:R-:W-:Y:S02]  /*0930*/  MOV R2, R84 ;  /* 0x0000005400027202 */ /* 0x001fe40000000f00 */
[----:B------:R-:W-:-:S05]  /*0940*/  MOV R3, R81 ;  /* 0x0000005100037202 */ /* 0x000fca0000000f00 */
[----:B------:R-:W0:Y:S01]  /*0950*/  S2UR UR5, SR_CgaCtaId ;  /* 0x00000000000579c3 */ /* 0x000e220000008800 */
[----:B------:R-:W1:Y:S01]  /*0960*/  S2R R70, SR_LANEID ;  /* 0x0000000000467919 */ /* 0x000e620000000000 */
[----:B------:R-:W-:Y:S01]  /*0970*/  IMAD.WIDE.U32 R4, R14, 0x8, R2 ;  /* 0x000000080e047825 */ /* 0x000fe200078e0002 */
[----:B------:R-:W-:-:S05]  /*0980*/  UMOV UR4, 0x400 ;  /* 0x0000040000047882 */ /* 0x000fca0000000000 */
[----:B------:R-:W2:Y:S01]  /*0990*/  LDC.64 R28, c[0x0][0x410] ;  /* 0x00010400ff1c7b82 */ /* 0x000ea20000000a00 */
[----:B------:R-:W-:Y:S01]  /*09a0*/  IADD3 R65, PT, PT, R74, -0x1, RZ ;  /* 0xffffffff4a417810 */ /* 0x000fe20007ffe0ff */
[----:B------:R-:W3:Y:S01]  /*09b0*/  LDCU.64 UR6, c[0x0][0x510] ;  /* 0x0000a200ff0677ac */ /* 0x000ee20008000a00 */
[----:B------:R-:W4:Y:S05]  /*09c0*/  LDCU.64 UR8, c[0x0][0x490] ;  /* 0x00009200ff0877ac */ /* 0x000f2a0008000a00 */
[----:B------:R-:W3:Y:S01]  /*09d0*/  LDC.64 R30, c[0x0][0x418] ;  /* 0x00010600ff1e7b82 */ /* 0x000ee20000000a00 */
[----:B------:R-:W4:Y:S01]  /*09e0*/  LDG.E.64 R6, desc[UR16][R4.64] ;  /* 0x0000001004067981 */ /* 0x000f22000c1e1b00 */
[----:B------:R-:W-:-:S02]  /*09f0*/  MOV R2, R82 ;  /* 0x0000005200027202 */ /* 0x000fc40000000f00 */
[----:B------:R-:W-:Y:S01]  /*0a00*/  MOV R3, R79 ;  /* 0x0000004f00037202 */ /* 0x000fe20000000f00 */
[----:B0-----:R-:W-:-:S03]  /*0a10*/  ULEA UR5, UR5, UR4, 0x18 ;  /* 0x0000000405057291 */ /* 0x001fc6000f8ec0ff */
[----:B------:R-:W0:Y:S01]  /*0a20*/  LDC.64 R32, c[0x0][0x488] ;  /* 0x00012200ff207b82 */ /* 0x000e220000000a00 */
[----:B------:R-:W-:Y:S01]  /*0a30*/  IMAD.WIDE.U32 R22, R14, 0x8, R2 ;  /* 0x000000080e167825 */ /* 0x000fe200078e0002 */
[----:B------:R-:W0:Y:S06]  /*0a40*/  LDCU UR4, c[0x0][0x38c] ;  /* 0x00007180ff0477ac */ /* 0x000e2c0008000800 */
[----:B------:R-:W0:Y:S01]  /*0a50*/  LDC.64 R34, c[0x0][0x428] ;  /* 0x00010a00ff227b82 */ /* 0x000e220000000a00 */
[----:B-1----:R-:W-:-:S07]  /*0a60*/  LEA R67, R70, UR5, 0x3 ;  /* 0x0000000546437c11 */ /* 0x002fce000f8e18ff */
[----:B------:R-:W1:Y:S08]  /*0a70*/  LDC.64 R36, c[0x0][0x478] ;  /* 0x00011e00ff247b82 */ /* 0x000e700000000a00 */
[----:B------:R-:W1:Y:S01]  /*0a80*/  LDC.64 R44, c[0x0][0x508] ;  /* 0x00014200ff2c7b82 */ /* 0x000e620000000a00 */
[----:B----4-:R2:W-:Y:S01]  /*0a90*/  STS.64 [R67], R6 ;  /* 0x0000000643007388 */ /* 0x0105e20000000a00 */
[----:B------:R-:W-:-:S03]  /*0aa0*/  NOP ;  /* 0x0000000000007918 */ /* 0x000fc60000000000 */
[----:B------:R-:W-:Y:S03]  /*0ab0*/  LDS.64 R2, [R67] ;  /* 0x0000000043027984 */ /* 0x000fe60000000a00 */
[----:B------:R-:W-:Y:S06]  /*0ac0*/  BAR.SYNC.DEFER_BLOCKING 0x0 ;  /* 0x0000000000007b1d */ /* 0x000fec0000010000 */
[----:B------:R-:W4:Y:S01]  /*0ad0*/  LDG.E.64 R24, desc[UR16][R22.64] ;  /* 0x0000001016187981 */ /* 0x000f22000c1e1b00 */
[----:B------:R-:W-:-:S02]  /*0ae0*/  MOV R4, R80 ;  /* 0x0000005000047202 */ /* 0x000fc40000000f00 */
[----:B------:R-:W-:-:S03]  /*0af0*/  MOV R5, R77 ;  /* 0x0000004d00057202 */ /* 0x000fc60000000f00 */
[----:B------:R-:W-:Y:S01]  /*0b00*/  IMAD.WIDE.U32 R26, R14, 0x8, R4 ;  /* 0x000000080e1a7825 */ /* 0x000fe200078e0004 */
[----:B----4-:R0:W-:Y:S01]  /*0b10*/  STS.64 [R67], R24 ;  /* 0x0000001843007388 */ /* 0x0101e20000000a00 */
[----:B------:R-:W-:-:S03]  /*0b20*/  NOP ;  /* 0x0000000000007918 */ /* 0x000fc60000000000 */
[----:B------:R-:W-:Y:S01]  /*0b30*/  LDS.64 R4, [R67] ;  /* 0x0000000043047984 */ /* 0x000fe20000000a00 */
[----:B------:R-:W-:Y:S06]  /*0b40*/  BAR.SYNC.DEFER_BLOCKING 0x0 ;  /* 0x0000000000007b1d */ /* 0x000fec0000010000 */
[----:B------:R-:W4:Y:S01]  /*0b50*/  LDG.E.64 R26, desc[UR16][R26.64] ;  /* 0x000000101a1a7981 */ /* 0x000f22000c1e1b00 */
[----:B------:R-:W-:Y:S01]  /*0b60*/  HFMA2 R23, -RZ, RZ, 0, 0 ;  /* 0x00000000ff177431 */ /* 0x000fe200000001ff */
[----:B------:R-:W-:-:S05]  /*0b70*/  SHF.L.U32 R22, R65, 0x7, RZ ;  /* 0x0000000741167819 */ /* 0x000fca00000006ff */
[----:B--2---:R-:W-:-:S04]  /*0b80*/  IMAD.WIDE.U32 R6, R28, UR18, R22 ;  /* 0x000000121c067c25 */ /* 0x004fc8000f8e0016 */
[----:B------:R-:W-:Y:S02]  /*0b90*/  IMAD R7, R29, UR18, R7 ;  /* 0x000000121d077c24 */ /* 0x000fe4000f8e0207 */
[----:B---3--:R-:W-:-:S04]  /*0ba0*/  IMAD.WIDE.U32 R6, R97, R30, R6 ;  /* 0x0000001e61067225 */ /* 0x008fc800078e0006 */
[----:B------:R-:W-:Y:S01]  /*0bb0*/  IMAD R0, R97, R31, R7 ;  /* 0x0000001f61007224 */ /* 0x000fe200078e0207 */
[----:B0-----:R-:W-:-:S04]  /*0bc0*/  LEA R24, P0, R6, R32, 0x1 ;  /* 0x0000002006187211 */ /* 0x001fc800078008ff */
[----:B------:R-:W-:Y:S02]  /*0bd0*/  LEA.HI.X R25, R6, R33, R0, 0x1, P0 ;  /* 0x0000002106197211 */ /* 0x000fe400000f0c00 */
[----:B------:R-:W0:Y:S01]  /*0be0*/  LDC.64 R32, c[0x0][0x420] ;  /* 0x00010800ff207b82 */ /* 0x000e220000000a00 */
[----:B------:R-:W-:Y:S01]  /*0bf0*/  IMAD.WIDE.U32 R24, R14, 0x8, R24 ;  /* 0x000000080e187825 */ /* 0x000fe200078e0018 */
[----:B----4-:R2:W-:Y:S01]  /*0c00*/  STS.64 [R67], R26 ;  /* 0x0000001a43007388 */ /* 0x0105e20000000a00 */
[----:B------:R-:W-:-:S03]  /*0c10*/  NOP ;  /* 0x0000000000007918 */ /* 0x000fc60000000000 */
[----:B------:R-:W3:Y:S02]  /*0c20*/  LDS.64 R6, [R67] ;  /* 0x0000000043067984 */ /* 0x000ee40000000a00 */
[----:B------:R-:W-:Y:S06]  /*0c30*/  BAR.SYNC.DEFER_BLOCKING 0x0 ;  /* 0x0000000000007b1d */ /* 0x000fec0000010000 */
[----:B------:R-:W4:Y:S01]  /*0c40*/  LDG.E.64 R28, desc[UR16][R24.64] ;  /* 0x00000010181c7981 */ /* 0x000f22000c1e1b00 */
[----:B0-----:R-:W-:-:S04]  /*0c50*/  IMAD.WIDE.U32 R30, R32, UR18, R22 ;  /* 0x00000012201e7c25 */ /* 0x001fc8000f8e0016 */
[----:B------:R-:W-:Y:S02]  /*0c60*/  IMAD R31, R33, UR18, R31 ;  /* 0x00000012211f7c24 */ /* 0x000fe4000f8e021f */
[----:B--2---:R-:W-:-:S04]  /*0c70*/  IMAD.WIDE.U32 R26, R97, R34, R30 ;  /* 0x00000022611a7225 */ /* 0x004fc800078e001e */
[----:B------:R-:W-:Y:S01]  /*0c80*/  IMAD R0, R97, R35, R27 ;  /* 0x0000002361007224 */ /* 0x000fe200078e021b */
[----:B-1----:R-:W-:-:S04]  /*0c90*/  LEA R30, P0, R26, R36, 0x1 ;  /* 0x000000241a1e7211 */ /* 0x002fc800078008ff */
[----:B------:R-:W-:-:S03]  /*0ca0*/  LEA.HI.X R31, R26, R37, R0, 0x1, P0 ;  /* 0x000000251a1f7211 */ /* 0x000fc600000f0c00 */
[----:B------:R-:W-:Y:S01]  /*0cb0*/  IMAD.WIDE.U32 R30, R14, 0x8, R30 ;  /* 0x000000080e1e7825 */ /* 0x000fe200078e001e */
[----:B----4-:R-:W-:Y:S01]  /*0cc0*/  STS.64 [R67], R28 ;  /* 0x0000001c43007388 */ /* 0x010fe20000000a00 */
[----:B------:R-:W-:-:S03]  /*0cd0*/  NOP ;  /* 0x0000000000007918 */ /* 0x000fc60000000000 */
[----:B------:R-:W0:Y:S01]  /*0ce0*/  LDS.64 R34, [R67] ;  /* 0x0000000043227984 */ /* 0x000e220000000a00 */
[----:B------:R-:W-:Y:S06]  /*0cf0*/  BAR.SYNC.DEFER_BLOCKING 0x0 ;  /* 0x0000000000007b1d */ /* 0x000fec0000010000 */
[----:B------:R-:W2:Y:S01]  /*0d00*/  LDG.E.64 R30, desc[UR16][R30.64] ;  /* 0x000000101e1e7981 */ /* 0x000ea2000c1e1b00 */
[----:B---3--:R-:W-:Y:S01]  /*0d10*/  SHF.L.U32 R63, R7, 0x10, RZ ;  /* 0x00000010073f7819 */ /* 0x008fe200000006ff */
[----:B------:R-:W-:Y:S01]  /*0d20*/  UISETP.NE.U32.AND UP0, UPT, UR8, URZ, UPT ;  /* 0x000000ff0800728c */ /* 0x000fe2000bf05070 */
[----:B------:R-:W-:-:S02]  /*0d30*/  SHF.R.U32.HI R66, RZ, 0x10, R7 ;  /* 0x00000010ff427819 */ /* 0x000fc40000011607 */
[----:B------:R-:W-:Y:S01]  /*0d40*/  SHF.R.U64 R64, R6, 0x10, R7 ;  /* 0x0000001006407819 */ /* 0x000fe20000001207 */
[----:B------:R-:W-:Y:S01]  /*0d50*/  UISETP.NE.AND.EX UP0, UPT, UR9, URZ, UPT, UP0 ;  /* 0x000000ff0900728c */ /* 0x000fe2000bf05300 */
[----:B------:R-:W-:Y:S02]  /*0d60*/  SHF.L.U32 R66, R66, 0x10, RZ ;  /* 0x0000001042427819 */ /* 0x000fe400000006ff */
[----:B------:R-:W-:Y:S02]  /*0d70*/  SHF.L.U32 R64, R64, 0x10, RZ ;  /* 0x0000001040407819 */ /* 0x000fe400000006ff */
[----:B0-----:R-:W-:Y:S02]  /*0d80*/  SHF.L.U32 R0, R35, 0x10, RZ ;  /* 0x0000001023007819 */ /* 0x001fe400000006ff */
[--C-:B------:R-:W-:Y:S02]  /*0d90*/  SHF.R.U32.HI R27, RZ, 0x10, R35.reuse ;  /* 0x00000010ff1b7819 */ /* 0x100fe40000011623 */
[----:B------:R-:W-:Y:S01]  /*0da0*/  SHF.R.U64 R29, R34, 0x10, R35 ;  /* 0x00000010221d7819 */ /* 0x000fe20000001223 */
[----:B------:R-:W-:Y:S01]  /*0db0*/  FMUL.FTZ R26, R0, -1.4426950216293334961 ;  /* 0xbfb8aa3b001a7820 */ /* 0x000fe20000410000 */
[----:B------:R-:W-:-:S02]  /*0dc0*/  SHF.L.U32 R28, R27, 0x10, RZ ;  /* 0x000000101b1c7819 */ /* 0x000fc400000006ff */
[----:B------:R-:W-:Y:S02]  /*0dd0*/  SHF.L.U32 R27, R29, 0x10, RZ ;  /* 0x000000101d1b7819 */ /* 0x000fe400000006ff */
[----:B------:R-:W-:Y:S01]  /*0de0*/  SHF.L.U32 R35, R34, 0x10, RZ ;  /* 0x0000001022237819 */ /* 0x000fe200000006ff */
[----:B------:R-:W0:Y:S01]  /*0df0*/  MUFU.EX2 R26, R26 ;  /* 0x0000001a001a7308 */ /* 0x000e220000000800 */
[----:B------:R-:W-:-:S03]  /*0e00*/  FMUL.FTZ R33, R28, -1.4426950216293334961 ;  /* 0xbfb8aa3b1c217820 */ /* 0x000fc60000410000 */
[----:B------:R-:W-:-:S04]  /*0e10*/  FMUL.FTZ R29, R35, -1.4426950216293334961 ;  /* 0xbfb8aa3b231d7820 */ /* 0x000fc80000410000 */
[----:B------:R-:W1:Y:S08]  /*0e20*/  MUFU.EX2 R33, R33 ;  /* 0x0000002100217308 */ /* 0x000e700000000800 */
[----:B------:R-:W-:Y:S01]  /*0e30*/  MUFU.EX2 R29, R29 ;  /* 0x0000001d001d7308 */ /* 0x000fe20000000800 */
[----:B0-----:R-:W-:-:S07]  /*0e40*/  FADD.FTZ R32, R26, 1 ;  /* 0x3f8000001a207421 */ /* 0x001fce0000010000 */
[----:B------:R-:W0:Y:S01]  /*0e50*/  MUFU.RCP R41, R32 ;  /* 0x0000002000297308 */ /* 0x000e220000001000 */
[----:B-1----:R-:W-:-:S07]  /*0e60*/  FADD.FTZ R34, R33, 1 ;  /* 0x3f80000021227421 */ /* 0x002fce0000010000 */
[----:B------:R1:W3:Y:S01]  /*0e70*/  MUFU.RCP R43, R34 ;  /* 0x00000022002b7308 */ /* 0x0002e20000001000 */
[----:B0-----:R-:W-:Y:S01]  /*0e80*/  FADD.FTZ R33, -R41, 1 ;  /* 0x3f80000029217421 */ /* 0x001fe20000010100 */
[----:B-1----:R-:W-:-:S03]  /*0e90*/  SHF.L.U32 R34, R6, 0x10, RZ ;  /* 0x0000001006227819 */ /* 0x002fc600000006ff */
[----:B------:R-:W-:Y:S01]  /*0ea0*/  FFMA.FTZ R33, R0, R33, 1 ;  /* 0x3f80000000217423 */ /* 0x000fe20000010021 */
[----:B---3--:R-:W-:-:S04]  /*0eb0*/  FADD.FTZ R7, -R43, 1 ;  /* 0x3f8000002b077421 */ /* 0x008fc80000010100 */
[C---:B------:R-:W-:Y:S01]  /*0ec0*/  FFMA.FTZ R7, R28.reuse, R7, 1 ;  /* 0x3f8000001c077423 */ /* 0x040fe20000010007 */
[----:B------:R-:W-:Y:S01]  /*0ed0*/  FMUL.FTZ R28, R28, R43 ;  /* 0x0000002b1c1c7220 */ /* 0x000fe20000410000 */
[----:B--2---:R0:W-:Y:S01]  /*0ee0*/  STS.64 [R67], R30 ;  /* 0x0000001e43007388 */ /* 0x0041e20000000a00 */
[----:B------:R-:W-:-:S03]  /*0ef0*/  NOP ;  /* 0x0000000000007918 */ /* 0x000fc60000000000 */
[----:B------:R-:W1:Y:S01]  /*0f00*/  LDS.64 R24, [R67] ;  /* 0x0000000043187984 */ /* 0x000e620000000a00 */
[----:B0-----:R-:W-:-:S06]  /*0f10*/  FMUL.FTZ R30, R27, -1.4426950216293334961 ;  /* 0xbfb8aa3b1b1e7820 */ /* 0x001fcc0000410000 */
[----:B------:R-:W0:Y:S02]  /*0f20*/  MUFU.EX2 R30, R30 ;  /* 0x0000001e001e7308 */ /* 0x000e240000000800 */
[----:B0-----:R-:W-:-:S06]  /*0f30*/  FADD.FTZ R31, R30, 1 ;  /* 0x3f8000001e1f7421 */ /* 0x001fcc0000010000 */
[----:B------:R-:W0:Y:S01]  /*0f40*/  MUFU.RCP R38, R31 ;  /* 0x0000001f00267308 */ /* 0x000e220000001000 */
[----:B-1----:R-:W-:Y:S02]  /*0f50*/  SHF.L.U32 R26, R25, 0x10, RZ ;  /* 0x00000010191a7819 */ /* 0x002fe400000006ff */
[--C-:B------:R-:W-:Y:S02]  /*0f60*/  SHF.R.U32.HI R36, RZ, 0x10, R25.reuse ;  /* 0x00000010ff247819 */ /* 0x100fe40000011619 */
[C---:B------:R-:W-:Y:S01]  /*0f70*/  SHF.R.U64 R39, R24.reuse, 0x10, R25 ;  /* 0x0000001018277819 */ /* 0x040fe20000001219 */
[----:B------:R-:W-:Y:S01]  /*0f80*/  FMUL.FTZ R30, R63, R26 ;  /* 0x0000001a3f1e7220 */ /* 0x000fe20000410000 */
[----:B------:R-:W-:Y:S02]  /*0f90*/  SHF.L.U32 R37, R24, 0x10, RZ ;  /* 0x0000001018257819 */ /* 0x000fe400000006ff */
[----:B------:R-:W-:Y:S01]  /*0fa0*/  SHF.L.U32 R39, R39, 0x10, RZ ;  /* 0x0000001027277819 */ /* 0x000fe200000006ff */
[----:B------:R-:W-:Y:S01]  /*0fb0*/  FMUL.FTZ R32, R41, R30 ;  /* 0x0000001e29207220 */ /* 0x000fe20000410000 */
[----:B------:R-:W-:Y:S01]  /*0fc0*/  FADD.FTZ R30, R29, 1 ;  /* 0x3f8000001d1e7421 */ /* 0x000fe20000010000 */
[----:B------:R-:W-:Y:S01]  /*0fd0*/  SHF.L.U32 R29, R36, 0x10, RZ ;  /* 0x00000010241d7819 */ /* 0x000fe200000006ff */
[----:B------:R-:W-:Y:S01]  /*0fe0*/  FMUL.FTZ R41, R0, R41 ;  /* 0x0000002900297220 */ /* 0x000fe20000410000 */
[----:B------:R-:W-:Y:S01]  /*0ff0*/  FMUL.FTZ R33, R32, R33 ;  /* 0x0000002120217220 */ /* 0x000fe20000410000 */
[----:B------:R-:W1:Y:S02]  /*1000*/  MUFU.RCP R36, R30 ;  /* 0x0000001e00247308 */ /* 0x000e640000001000 */
[C---:B------:R-:W-:Y:S01]  /*1010*/  FMUL.FTZ R32, R66.reuse, R29 ;  /* 0x0000001d42207220 */ /* 0x040fe20000410000 */
[----:B------:R-:W-:Y:S01]  /*1020*/  FMUL.FTZ R63, R63, R41 ;  /* 0x000000293f3f7220 */ /* 0x000fe20000410000 */
[----:B------:R-:W-:-:S02]  /*1030*/  FMUL.FTZ R66, R66, R28 ;  /* 0x0000001c42427220 */ /* 0x000fc40000410000 */
[----:B------:R-:W-:Y:S02]  /*1040*/  FMUL.FTZ R32, R43, R32 ;  /* 0x000000202b207220 */ /* 0x000fe40000410000 */
[----:B------:R-:W-:Y:S02]  /*1050*/  F2F.BF16.F32 R33, R33 ;  /* 0x0000002100217304 */ /* 0x000fe40000202000 */
[----:B------:R-:W-:Y:S01]  /*1060*/  FMUL.FTZ R40, R32, R7 ;  /* 0x0000000720287220 */ /* 0x000fe20000410000 */
[----:B0-----:R-:W-:Y:S01]  /*1070*/  FADD.FTZ R32, -R38, 1 ;  /* 0x3f80000026207421 */ /* 0x001fe20000010100 */
[----:B------:R-:W-:-:S03]  /*1080*/  FMUL.FTZ R7, R64, R39 ;  /* 0x0000002740077220 */ /* 0x000fc60000410000 */
[----:B------:R-:W-:Y:S01]  /*1090*/  FFMA.FTZ R25, R27, R32, 1 ;  /* 0x3f8000001b197423 */ /* 0x000fe20000010020 */
[----:B------:R-:W-:Y:S01]  /*10a0*/  FMUL.FTZ R24, R38, R7 ;  /* 0x0000000726187220 */ /* 0x000fe20000410000 */
[----:B-1----:R-:W-:Y:S01]  /*10b0*/  FADD.FTZ R6, -R36, 1 ;  /* 0x3f80000024067421 */ /* 0x002fe20000010100 */
[----:B------:R-:W-:Y:S01]  /*10c0*/  FMUL.FTZ R7, R34, R37 ;  /* 0x0000002522077220 */ /* 0x000fe20000410000 */
[----:B------:R-:W0:Y:S01]  /*10d0*/  F2F.BF16.F32 R40, R40 ;  /* 0x0000002800287304 */ /* 0x000e220000202000 */
[----:B------:R-:W-:Y:S01]  /*10e0*/  FMUL.FTZ R31, R24, R25 ;  /* 0x00000019181f7220 */ /* 0x000fe20000410000 */
[C---:B------:R-:W-:Y:S01]  /*10f0*/  FFMA.FTZ R6, R35.reuse, R6, 1 ;  /* 0x3f80000023067423 */ /* 0x040fe20000010006 */
[----:B------:R-:W-:Y:S01]  /*1100*/  FMUL.FTZ R7, R36, R7 ;  /* 0x0000000724077220 */ /* 0x000fe20000410000 */
[----:B------:R-:W-:Y:S01]  /*1110*/  FMUL.FTZ R35, R35, R36 ;  /* 0x0000002423237220 */ /* 0x000fe20000410000 */
[----:B------:R-:W-:Y:S02]  /*1120*/  FMUL.FTZ R27, R27, R38 ;  /* 0x000000261b1b7220 */ /* 0x000fe40000410000 */
[----:B------:R-:W-:Y:S01]  /*1130*/  FMUL.FTZ R30, R7, R6 ;  /* 0x00000006071e7220 */ /* 0x000fe20000410000 */
[----:B------:R-:W1:Y:S01]  /*1140*/  F2F.BF16.F32 R31, R31 ;  /* 0x0000001f001f7304 */ /* 0x000e620000202000 */
[----:B------:R-:W-:Y:S01]  /*1150*/  FMUL.FTZ R0, R34, R35 ;  /* 0x0000002322007220 */ /* 0x000fe20000410000 */
[----:B------:R-:W-:Y:S01]  /*1160*/  FMUL.FTZ R64, R64, R27 ;  /* 0x0000001b40407220 */ /* 0x000fe20000410000 */
[----:B0-----:R-:W-:-:S05]  /*1170*/  PRMT R33, R33, 0x5410, R40 ;  /* 0x0000541021217816 */ /* 0x001fca0000000028 */
[----:B------:R0:W2:Y:S01]  /*1180*/  F2F.BF16.F32 R25, R30 ;  /* 0x0000001e00197304 */ /* 0x0000a20000202000 */
[----:B-1----:R-:W-:-:S04]  /*1190*/  IMAD.WIDE.U32 R6, R31, 0x10000, RZ ;  /* 0x000100001f067825 */ /* 0x002fc800078e00ff */
[----:B0-----:R-:W-:Y:S01]  /*11a0*/  IMAD.WIDE.U32 R30, R44, UR18, R22 ;  /* 0x000000122c1e7c25 */ /* 0x001fe2000f8e0016 */
[----:B------:R-:W-:Y:S02]  /*11b0*/  LOP3.LUT R33, R33, R7, RZ, 0xfc, !PT ;  /* 0x0000000721217212 */ /* 0x000fe400078efcff */
[----:B--2---:R-:W-:Y:S01]  /*11c0*/  LOP3.LUT R32, R6, R25, RZ, 0xfc, !PT ;  /* 0x0000001906207212 */ /* 0x004fe200078efcff */
[----:B------:R-:W-:Y:S01]  /*11d0*/  BAR.SYNC.DEFER_BLOCKING 0x0 ;  /* 0x0000000000007b1d */ /* 0x000fe20000010000 */
[----:B------:R-:W-:Y:S02]  /*11e0*/  IMAD R31, R45, UR18, R31 ;  /* 0x000000122d1f7c24 */ /* 0x000fe4000f8e021f */
[----:B------:R-:W-:-:S05]  /*11f0*/  IMAD.WIDE.U32 R30, R97, UR6, R30 ;  /* 0x00000006611e7c25 */ /* 0x000fca000f8e001e */
[----:B------:R-:W0:Y:S01]  /*1200*/  LDC.64 R24, c[0x0][0x558] ;  /* 0x00015600ff187b82 */ /* 0x000e220000000a00 */
[----:B------:R-:W-:Y:S01]  /*1210*/  IMAD R31, R97, UR7, R31 ;  /* 0x00000007611f7c24 */ /* 0x000fe2000f8e021f */
[----:B------:R-:W-:Y:S01]  /*1220*/  STS.64 [R67], R32 ;  /* 0x0000002043007388 */ /* 0x000fe20000000a00 */
[----:B------:R-:W-:-:S03]  /*1230*/  NOP ;  /* 0x0000000000007918 */ /* 0x000fc60000000000 */
[----:B------:R-:W1:Y:S01]  /*1240*/  LDS.64 R6, [R67] ;  /* 0x0000000043067984 */ /* 0x000e620000000a00 */
[----:B0-----:R-:W-:-:S04]  /*1250*/  LEA R24, P0, R30, R24, 0x1 ;  /* 0x000000181e187211 */ /* 0x001fc800078008ff */
[----:B------:R-:W-:-:S03]  /*1260*/  LEA.HI.X R25, R30, R25, R31, 0x1, P0 ;  /* 0x000000191e197211 */ /* 0x000fc600000f0c1f */
[----:B------:R-:W-:-:S05]  /*1270*/  IMAD.WIDE.U32 R24, R14, 0x8, R24 ;  /* 0x000000080e187825 */ /* 0x000fca00078e0018 */
[----:B-1----:R0:W-:Y:S01]  /*1280*/  STG.E.64 desc[UR16][R24.64], R6 ;  /* 0x0000000618007986 */ /* 0x0021e2000c101b10 */
[----:B------:R-:W-:Y:S05]  /*1290*/  BRA.U !UP0, `(.L_x_10095) ;  /* 0x0000000108687547 */ /* 0x000fea000b800000 */
[----:B------:R-:W-:Y:S01]  /*12a0*/  FMUL.FTZ R41, R41, R26 ;  /* 0x0000001a29297220 */ /* 0x000fe20000410000 */
[----:B------:R-:W-:Y:S01]  /*12b0*/  FMUL.FTZ R28, R28, R29 ;  /* 0x0000001d1c1c7220 */ /* 0x000fe20000410000 */
[----:B------:R-:W-:Y:S01]  /*12c0*/  FMUL.FTZ R39, R27, R39 ;  /* 0x000000271b277220 */ /* 0x000fe20000410000 */
[----:B------:R-:W-:Y:S01]  /*12d0*/  FMUL.FTZ R35, R35, R37 ;  /* 0x0000002523237220 */ /* 0x000fe20000410000 */
[----:B------:R-:W-:Y:S06]  /*12e0*/  BAR.SYNC.DEFER_BLOCKING 0x0 ;  /* 0x0000000000007b1d */ /* 0x000fec0000010000 */
[----:B0-----:R-:W0:Y:S02]  /*12f0*/  F2F.BF16.F32 R6, R39 ;  /* 0x0000002700067304 */ /* 0x001e240000202000 */
[----:B------:R-:W1:Y:S06]  /*1300*/  LDC.64 R30, c[0x0][0x430] ;  /* 0x00010c00ff1e7b82 */ /* 0x000e6c0000000a00 */
[----:B------:R-:W-:Y:S02]  /*1310*/  F2F.BF16.F32 R41, R41 ;  /* 0x0000002900297304 */ /* 0x000fe40000202000 */
[----:B------:R-:W2:Y:S01]  /*1320*/  LDC.64 R32, c[0x0][0x438] ;  /* 0x00010e00ff207b82 */ /* 0x000ea20000000a00 */
[----:B0-----:R-:W-:-:S05]  /*1330*/  IMAD.WIDE.U32 R6, R6, 0x10000, RZ ;  /* 0x0001000006067825 */ /* 0x001fca00078e00ff */
[----:B------:R-:W0:Y:S08]  /*1340*/  F2F.BF16.F32 R28, R28 ;  /* 0x0000001c001c7304 */ /* 0x000e300000202000 */
[----:B------:R-:W3:Y:S01]  /*1350*/  F2F.BF16.F32 R35, R35 ;  /* 0x0000002300237304 */ /* 0x000ee20000202000 */
[----:B-1----:R-:W-:-:S04]  /*1360*/  IMAD.WIDE.U32 R24, R30, UR18, R22 ;  /* 0x000000121e187c25 */ /* 0x002fc8000f8e0016 */
[----:B------:R-:W-:Y:S01]  /*1370*/  IMAD R25, R31, UR18, R25 ;  /* 0x000000121f197c24 */ /* 0x000fe2000f8e0219 */
[----:B0-----:R-:W-:Y:S01]  /*1380*/  PRMT R27, R41, 0x5410, R28 ;  /* 0x00005410291b7816 */ /* 0x001fe2000000001c */
[----:B--2---:R-:W-:-:S03]  /*1390*/  IMAD.WIDE.U32 R24, R97, R32, R24 ;  /* 0x0000002061187225 */ /* 0x004fc600078e0018 */
[----:B------:R-:W-:Y:S01]  /*13a0*/  LOP3.LUT R27, R27, R7, RZ, 0xfc, !PT ;  /* 0x000000071b1b7212 */ /* 0x000fe200078efcff */
[----:B------:R-:W-:Y:S01]  /*13b0*/  IMAD R25, R97, R33, R25 ;  /* 0x0000002161197224 */ /* 0x000fe200078e0219 */
[----:B------:R-:W-:Y:S02]  /*13c0*/  LEA R28, P0, R24, UR8, 0x1 ;  /* 0x00000008181c7c11 */ /* 0x000fe4000f8008ff */
[----:B---3--:R-:W-:Y:S02]  /*13d0*/  LOP3.LUT R26, R6, R35, RZ, 0xfc, !PT ;  /* 0x00000023061a7212 */ /* 0x008fe400078efcff */
[----:B------:R-:W-:-:S03]  /*13e0*/  LEA.HI.X R29, R24, UR9, R25, 0x1, P0 ;  /* 0x00000009181d7c11 */ /* 0x000fc600080f0c19 */
[----:B------:R-:W-:Y:S01]  /*13f0*/  STS.64 [R67], R26 ;  /* 0x0000001a43007388 */ /* 0x000fe20000000a00 */
[----:B------:R-:W-:-:S03]  /*1400*/  NOP ;  /* 0x0000000000007918 */ /* 0x000fc60000000000 */
[----:B------:R-:W0:Y:S01]  /*1410*/  LDS.64 R6, [R67] ;  /* 0x0000000043067984 */ /* 0x000e220000000a00 */
[----:B------:R-:W-:-:S05]  /*1420*/  IMAD.WIDE.U32 R24, R14, 0x8, R28 ;  /* 0x000000080e187825 */ /* 0x000fca00078e001c */
[----:B0-----:R1:W-:Y:S02]  /*1430*/  STG.E.64 desc[UR16][R24.64], R6 ;  /* 0x0000000618007986 */ /* 0x0013e4000c101b10 */
.L_x_10095:
[----:B------:R-:W-:Y:S01]  /*1440*/  BAR.SYNC.DEFER_BLOCKING 0x0 ;  /* 0x0000000000007b1d */ /* 0x000fe20000010000 */
[C---:B------:R-:W-:Y:S01]  /*1450*/  SHF.L.U32 R61, R2.reuse, 0x10, RZ ;  /* 0x00000010023d7819 */ /* 0x040fe200000006ff */
[----:B------:R-:W-:Y:S01]  /*1460*/  UISETP.GE.AND UP0, UPT, UR4, 0x1, UPT ;  /* 0x000000010400788c */ /* 0x000fe2000bf06270 */
[----:B------:R-:W-:Y:S02]  /*1470*/  SHF.R.U64 R57, R2, 0x10, R3 ;  /* 0x0000001002397819 */ /* 0x000fe40000001203 */
[----:B------:R-:W-:Y:S02]  /*1480*/  CS2R R58, SRZ ;  /* 0x00000000003a7805 */ /* 0x000fe4000001ff00 */
[----:B------:R-:W-:Y:S01]  /*1490*/  SHF.R.U64 R2, R4, 0x10, R5 ;  /* 0x0000001004027819 */ /* 0x000fe20000001205 */
[C---:B------:R-:W-:Y:S01]  /*14a0*/  FFMA.FTZ R89, R0.reuse, R61, R89 ;  /* 0x0000003d00597223 */ /* 0x040fe20000010059 */
[----:B------:R-:W-:Y:S01]  /*14b0*/  SHF.L.U32 R57, R57, 0x10, RZ ;  /* 0x0000001039397819 */ /* 0x000fe200000006ff */
[-C--:B-----5:R-:W-:Y:S01]  /*14c0*/  FMUL.FTZ R51, R0, R95.reuse ;  /* 0x0000005f00337220 */ /* 0x0a0fe20000410000 */
[----:B01----:R-:W-:Y:S01]  /*14d0*/  SHF.R.U32.HI R7, RZ, 0x10, R5 ;  /* 0x00000010ff077819 */ /* 0x003fe20000011605 */
[-C--:B------:R-:W-:Y:S01]  /*14e0*/  FMUL.FTZ R49, R63, R95.reuse ;  /* 0x0000005f3f317220 */ /* 0x080fe20000410000 */
[----:B------:R-:W-:Y:S01]  /*14f0*/  SHF.L.U32 R53, R5, 0x10, RZ ;  /* 0x0000001005357819 */ /* 0x000fe200000006ff */
[-C--:B------:R-:W-:Y:S01]  /*1500*/  FMUL.FTZ R48, R64, R95.reuse ;  /* 0x0000005f40307220 */ /* 0x080fe20000410000 */
[----:B------:R-:W-:Y:S01]  /*1510*/  SHF.L.U32 R62, R3, 0x10, RZ ;  /* 0x00000010033e7819 */ /* 0x000fe200000006ff */
[----:B------:R-:W-:Y:S01]  /*1520*/  FMUL.FTZ R47, R66, R95 ;  /* 0x0000005f422f7220 */ /* 0x000fe20000410000 */
[----:B------:R-:W-:Y:S01]  /*1530*/  SHF.R.U32.HI R55, RZ, 0x10, R3 ;  /* 0x00000010ff377819 */ /* 0x000fe20000011603 */
[----:B------:R-:W-:Y:S01]  /*1540*/  FADD.FTZ R53, R53, R86 ;  /* 0x0000005635357221 */ /* 0x000fe20000010000 */
[----:B------:R-:W-:Y:S01]  /*1550*/  SHF.L.U32 R5, R2, 0x10, RZ ;  /* 0x0000001002057819 */ /* 0x000fe200000006ff */
[----:B------:R-:W-:Y:S01]  /*1560*/  FFMA.FTZ R2, R64, R57, R89 ;  /* 0x0000003940027223 */ /* 0x000fe20000010059 */
[----:B------:R-:W-:-:S02]  /*1570*/  SHF.L.U32 R3, R4, 0x10, RZ ;  /* 0x0000001004037819 */ /* 0x000fc400000006ff */
[----:B------:R-:W-:Y:S01]  /*1580*/  SHF.L.U32 R55, R55, 0x10, RZ ;  /* 0x0000001037377819 */ /* 0x000fe200000006ff */
[----:B------:R-:W-:Y:S01]  /*1590*/  FFMA.FTZ R89, R63, R62, R2 ;  /* 0x0000003e3f597223 */ /* 0x000fe20000010002 */
[----:B------:R-:W-:Y:S01]  /*15a0*/  SHF.L.U32 R7, R7, 0x10, RZ ;  /* 0x0000001007077819 */ /* 0x000fe200000006ff */
[--C-:B------:R-:W-:Y:S01]  /*15b0*/  FADD.FTZ R54, R3, R86.reuse ;  /* 0x0000005603367221 */ /* 0x100fe20000010000 */
[----:B------:R-:W-:Y:S01]  /*15c0*/  MOV R60, RZ ;  /* 0x000000ff003c7202 */ /* 0x000fe20000000f00 */
[--C-:B------:R-:W-:Y:S01]  /*15d0*/  FADD.FTZ R52, R5, R86.reuse ;  /* 0x0000005605347221 */ /* 0x100fe20000010000 */
[----:B------:R-:W-:Y:S01]  /*15e0*/  MOV R56, RZ ;  /* 0x000000ff00387202 */ /* 0x000fe20000000f00 */
[----:B------:R-:W-:Y:S01]  /*15f0*/  FADD.FTZ R50, R7, R86 ;  /* 0x0000005607327221 */ /* 0x000fe20000010000 */
[----:B------:R-:W-:Y:S01]  /*1600*/  FFMA.FTZ R89, R66, R55, R89 ;  /* 0x0000003742597223 */ /* 0x000fe20000010059 */
[----:B------:R-:W-:Y:S06]  /*1610*/  BRA.U !UP0, `(.L_x_10096) ;  /* 0x0000001508187547 */ /* 0x000fec000b800000 */
[----:B------:R-:W0:Y:S01]  /*1620*/  LDC.64 R24, c[0x0][0x440] ;  /* 0x00011000ff187b82 */ /* 0x000e220000000a00 */
[----:B------:R-:W-:Y:S01]  /*1630*/  MOV R2, R78 ;  /* 0x0000004e00027202 */ /* 0x000fe20000000f00 */
[----:B------:R-:W-:Y:S01]  /*1640*/  FMUL.FTZ R45, R54, R61 ;  /* 0x0000003d362d7220 */ /* 0x000fe20000410000 */
[----:B------:R-:W-:Y:S01]  /*1650*/  MOV R3, R75 ;  /* 0x0000004b00037202 */ /* 0x000fe20000000f00 */
[----:B------:R-:W-:Y:S01]  /*1660*/  FMUL.FTZ R44, R52, R57 ;  /* 0x00000039342c7220 */ /* 0x000fe20000410000 */
[C---:B------:R-:W-:Y:S01]  /*1670*/  ISETP.NE.AND P0, PT, R74.reuse, 0x1, PT ;  /* 0x000000014a00780c */ /* 0x040fe20003f05270 */
[----:B------:R-:W-:Y:S01]  /*1680*/  FMUL.FTZ R43, R53, R62 ;  /* 0x0000003e352b7220 */ /* 0x000fe20000410000 */
[----:B------:R-:W-:Y:S01]  /*1690*/  SHF.L.U32 R96, R65, 0x8, RZ ;  /* 0x0000000841607819 */ /* 0x000fe200000006ff */
[----:B------:R-:W1:Y:S01]  /*16a0*/  LDC.64 R26, c[0x0][0x448] ;  /* 0x00011200ff1a7b82 */ /* 0x000e620000000a00 */
[----:B------:R-:W-:Y:S01]  /*16b0*/  SHF.L.U32 R88, R74, 0x8, RZ ;  /* 0x000000084a587819 */ /* 0x000fe200000006ff */
[----:B------:R-:W-:Y:S01]  /*16c0*/  FMUL.FTZ R42, R50, R55 ;  /* 0x00000037322a7220 */ /* 0x000fe20000410000 */
[----:B------:R-:W-:Y:S01]  /*16d0*/  IADD3 R34, P2, PT, R22, R8, RZ ;  /* 0x0000000816227210 */ /* 0x000fe20007f5e0ff */
[C---:B------:R-:W-:Y:S01]  /*16e0*/  IMAD.WIDE.U32 R36, R14.reuse, 0x8, R2 ;  /* 0x000000080e247825 */ /* 0x040fe200078e0002 */
[----:B------:R-:W-:Y:S01]  /*16f0*/  ISETP.NE.AND P1, PT, R14, RZ, PT ;  /* 0x000000ff0e00720c */ /* 0x000fe20003f25270 */
[----:B------:R-:W2:Y:S01]  /*1700*/  LDCU UR10, c[0x0][0x394] ;  /* 0x00007280ff0a77ac */ /* 0x000ea20008000800 */
[----:B------:R-:W-:Y:S01]  /*1710*/  IADD3 R46, PT, PT, R74, -0x2, RZ ;  /* 0xfffffffe4a2e7810 */ /* 0x000fe20007ffe0ff */
[----:B------:R-:W3:Y:S01]  /*1720*/  LDC.64 R68, c[0x0][0x3e0] ;  /* 0x0000f800ff447b82 */ /* 0x000ee20000000a00 */
[----:B------:R-:W-:Y:S01]  /*1730*/  IADD3 R90, PT, PT, R22, R14, RZ ;  /* 0x0000000e165a7210 */ /* 0x000fe20007ffe0ff */
[----:B------:R-:W4:Y:S01]  /*1740*/  LDCU UR11, c[0x0][0x38c] ;  /* 0x00007180ff0b77ac */ /* 0x000f220008000800 */
[----:B------:R-:W-:-:S02]  /*1750*/  ISETP.EQ.AND P0, PT, R14, RZ, P0 ;  /* 0x000000ff0e00720c */ /* 0x000fc40000702270 */
[----:B------:R-:W-:Y:S01]  /*1760*/  MOV R60, RZ ;  /* 0x000000ff003c7202 */ /* 0x000fe20000000f00 */
[----:B------:R-:W0:Y:S01]  /*1770*/  LDCU UR7, c[0x0][0x388] ;  /* 0x00007100ff0777ac */ /* 0x000e220008000800 */
[----:B------:R-:W-:Y:S01]  /*1780*/  LOP3.LUT R96, R96, 0x100, RZ, 0xc0, !PT ;  /* 0x0000010060607812 */ /* 0x000fe200078ec0ff */
[----:B------:R-:W0:Y:S01]  /*1790*/  LDC.64 R28, c[0x0][0x3c0] ;  /* 0x0000f000ff1c7b82 */ /* 0x000e220000000a00 */
[----:B------:R-:W-:Y:S01]  /*17a0*/  LOP3.LUT R88, R88, 0x100, RZ, 0xc0, !PT ;  /* 0x0000010058587812 */ /* 0x000fe200078ec0ff */
[----:B------:R-:W0:Y:S01]  /*17b0*/  LDCU.64 UR8, c[0x0][0x540] ;  /* 0x0000a800ff0877ac */ /* 0x000e220008000a00 */
[----:B------:R-:W-:Y:S01]  /*17c0*/  IADD3.X R35, PT, PT, RZ, R71, RZ, P2, !PT ;  /* 0x00000047ff237210 */ /* 0x000fe200017fe4ff */
[----:B------:R-:W-:-:S04]  /*17d0*/  UMOV UR4, URZ ;  /* 0x000000ff00047c82 */ /* 0x000fc80008000000 */
[----:B------:R-:W0:Y:S08]  /*17e0*/  LDC.64 R30, c[0x0][0x3a8] ;  /* 0x0000ea00ff1e7b82 */ /* 0x000e300000000a00 */
[----:B--2-4-:R-:W0:Y:S02]  /*17f0*/  LDC.64 R32, c[0x0][0x4f0] ;  /* 0x00013c00ff207b82 */ /* 0x014e240000000a00 */
.L_x_10110:
[----:B---3--:R-:W-:-:S04]  /*1800*/  IMAD.WIDE.U32 R2, R68, UR4, RZ ;  /* 0x0000000444027c25 */ /* 0x008fc8000f8e00ff */
[----:B------:R-:W-:Y:S01]  /*1810*/  IMAD R3, R69, UR4, R3 ;  /* 0x0000000445037c24 */ /* 0x000fe2000f8e0203 */
[----:B------:R-:W-:-:S04]  /*1820*/  LEA R40, P2, R2, R36, 0x1 ;  /* 0x0000002402287211 */ /* 0x000fc800078408ff */
[----:B------:R-:W-:-:S05]  /*1830*/  LEA.HI.X R41, R2, R37, R3, 0x1, P2 ;  /* 0x0000002502297211 */ /* 0x000fca00010f0c03 */
[----:B------:R-:W2:Y:S01]  /*1840*/  LDG.E.64 R2, desc[UR16][R40.64] ;  /* 0x0000001028027981 */ /* 0x000ea2000c1e1b00 */
[----:B0-----:R-:W-:Y:S02]  /*1850*/  MOV R4, R12 ;  /* 0x0000000c00047202 */ /* 0x001fe40000000f00 */
[----:B------:R-:W-:-:S03]  /*1860*/  MOV R5, R85 ;  /* 0x0000005500057202 */ /* 0x000fc60000000f00 */
[----:B0-----:R-:W-:-:S04]  /*1870*/  IMAD.WIDE.U32 R4, R30, UR4, R4 ;  /* 0x000000041e047c25 */ /* 0x001fc8000f8e0004 */
        /* <DEDUP_REMOVED lines=10> */
[----:B----4-:R1:W4:Y:S01]  /*1920*/  LDG.E R40, desc[UR16][R38.64] ;  /* 0x0000001026287981 */ /* 0x010322000c1e1900 */
[----:B------:R-:W-:Y:S01]  /*1930*/  IADD3 R100, PT, PT, R96, UR4, RZ ;  /* 0x0000000460647c10 */ /* 0x000fe2000fffe0ff */
[----:B------:R-:W-:Y:S03]  /*1940*/  BSSY.RECONVERGENT B0, `(.L_x_10097) ;  /* 0x0000029000007945 */ /* 0x000fe60003800200 */
[----:B------:R-:W-:Y:S02]  /*1950*/  SEL R100, R100, R73, !P1 ;  /* 0x0000004964647207 */ /* 0x000fe40004800000 */
[----:B------:R-:W-:Y:S02]  /*1960*/  ISETP.NE.AND P1, PT, R14, 0x1f, PT ;  /* 0x0000001f0e00780c */ /* 0x000fe40003f25270 */
[----:B0-----:R-:W-:Y:S01]  /*1970*/  LEA R7, R100, UR5, 0x2 ;  /* 0x0000000564077c11 */ /* 0x001fe2000f8e10ff */
[----:B--2---:R-:W-:Y:S01]  /*1980*/  STS.64 [R67], R2 ;  /* 0x0000000243007388 */ /* 0x004fe20000000a00 */
[----:B------:R-:W-:-:S03]  /*1990*/  NOP ;  /* 0x0000000000007918 */ /* 0x000fc60000000000 */
[----:B------:R-:W0:Y:S01]  /*19a0*/  LDS.64 R4, [R67] ;  /* 0x0000000043047984 */ /* 0x000e220000000a00 */
[----:B---3--:R-:W-:-:S04]  /*19b0*/  FMUL.FTZ R41, R98, 1.4426950216293334961 ;  /* 0x3fb8aa3b62297820 */ /* 0x008fc80000410000 */
[-C--:B------:R-:W-:Y:S01]  /*19c0*/  FMUL.FTZ R6, R54, R41.reuse ;  /* 0x0000002936067220 */ /* 0x080fe20000410000 */
[-C--:B------:R-:W-:Y:S01]  /*19d0*/  FMUL.FTZ R99, R52, R41.reuse ;  /* 0x0000002934637220 */ /* 0x080fe20000410000 */
[-C--:B------:R-:W-:Y:S01]  /*19e0*/  FMUL.FTZ R100, R53, R41.reuse ;  /* 0x0000002935647220 */ /* 0x080fe20000410000 */
[----:B------:R-:W-:-:S03]  /*19f0*/  FMUL.FTZ R109, R50, R41 ;  /* 0x00000029326d7220 */ /* 0x000fc60000410000 */
[----:B------:R-:W2:Y:S08]  /*1a00*/  MUFU.EX2 R6, R6 ;  /* 0x0000000600067308 */ /* 0x000eb00000000800 */
[----:B------:R-:W3:Y:S01]  /*1a10*/  MUFU.EX2 R99, R99 ;  /* 0x0000006300637308 */ /* 0x000ee20000000800 */
[----:B0-----:R-:W-:-:S07]  /*1a20*/  PRMT R103, R4, 0x7632, R103 ;  /* 0x0000763204677816 */ /* 0x001fce0000000067 */
[----:B------:R-:W0:Y:S01]  /*1a30*/  MUFU.EX2 R100, R100 ;  /* 0x0000006400647308 */ /* 0x000e220000000800 */
[C---:B------:R-:W-:Y:S01]  /*1a40*/  PRMT R101, R5.reuse, 0x7632, R101 ;  /* 0x0000763205657816 */ /* 0x040fe20000000065 */
[----:B--2---:R2:W-:Y:S01]  /*1a50*/  STS [R7+0x548], R6 ;  /* 0x0005480607007388 */ /* 0x0045e20000000800 */
[----:B-1----:R-:W-:Y:S02]  /*1a60*/  SHF.L.U32 R38, R4, 0x10, RZ ;  /* 0x0000001004267819 */ /* 0x002fe400000006ff */
[----:B------:R-:W-:Y:S02]  /*1a70*/  SHF.L.U32 R104, R5, 0x10, RZ ;  /* 0x0000001005687819 */ /* 0x000fe400000006ff */
[----:B------:R-:W-:Y:S01]  /*1a80*/  SHF.L.U32 R103, R103, 0x10, RZ ;  /* 0x0000001067677819 */ /* 0x000fe200000006ff */
[----:B------:R-:W1:Y:S01]  /*1a90*/  MUFU.EX2 R109, R109 ;  /* 0x0000006d006d7308 */ /* 0x000e620000000800 */
[----:B------:R-:W-:Y:S01]  /*1aa0*/  SHF.L.U32 R101, R101, 0x10, RZ ;  /* 0x0000001065657819 */ /* 0x000fe200000006ff */
[C---:B----4-:R-:W-:Y:S01]  /*1ab0*/  FMUL.FTZ R3, R40.reuse, R38 ;  /* 0x0000002628037220 */ /* 0x050fe20000410000 */
        /* <DEDUP_REMOVED lines=14> */
[----:B------:R3:W4:Y:S01]  /*1ba0*/  LDS R108, [R2+0x548] ;  /* 0x00054800026c7984 */ /* 0x0007220000000800 */
[----:B------:R-:W-:Y:S05]  /*1bb0*/  BRA `(.L_x_10099) ;  /* 0x0000000000047947 */ /* 0x000fea0003800000 */
.L_x_10098:
[----:B------:R0:W2:Y:S02]  /*1bc0*/  LDS R108, [R92+0xd4c] ;  /* 0x000d4c005c6c7984 */ /* 0x0000a40000000800 */
.L_x_10099:
[----:B------:R-:W-:Y:S05]  /*1bd0*/  BSYNC.RECONVERGENT B0 ;  /* 0x0000000000007941 */ /* 0x000fea0003800200 */
.L_x_10097:
[----:B------:R-:W5:Y:S01]  /*1be0*/  @P0 LDC R3, c[0x0][0x38c] ;  /* 0x0000e300ff030b82 */ /* 0x000f620000000800 */
[----:B------:R-:W-:Y:S01]  /*1bf0*/  MOV R7, RZ ;  /* 0x000000ff00077202 */ /* 0x000fe20000000f00 */
[----:B-----5:R-:W-:-:S04]  /*1c00*/  @P0 IMAD R3, R46, R3, UR4 ;  /* 0x000000042e030e24 */ /* 0x020fc8000f8e0203 */
[----:B---3--:R-:W-:-:S05]  /*1c10*/  @P0 IMAD.WIDE R2, R3, 0x8, R20 ;  /* 0x0000000803020825 */ /* 0x008fca00078e0214 */
[----:B------:R3:W5:Y:S01]  /*1c20*/  @P0 LDG.E R7, desc[UR16][R2.64+0x4] ;  /* 0x0000041002070981 */ /* 0x000762000c1e1900 */
[----:B------:R-:W-:Y:S01]  /*1c30*/  FFMA.FTZ R4, R45, R99, R44 ;  /* 0x000000632d047223 */ /* 0x000fe2000001002c */
[C---:B-12-4-:R-:W-:Y:S01]  /*1c40*/  FMUL.FTZ R105, R109.reuse, R108 ;  /* 0x0000006c6d697220 */ /* 0x056fe20000410000 */
[----:B------:R-:W-:Y:S01]  /*1c50*/  ISETP.NE.AND P2, PT, R94, 0x1f, PT ;  /* 0x0000001f5e00780c */ /* 0x000fe20003f45270 */
[----:B------:R-:W1:Y:S01]  /*1c60*/  S2UR UR6, SR_CgaCtaId ;  /* 0x00000000000679c3 */ /* 0x000e620000008800 */
[C---:B------:R-:W-:Y:S01]  /*1c70*/  FFMA.FTZ R5, R100.reuse, R4, R43 ;  /* 0x0000000464057223 */ /* 0x040fe2000001002b */
[C---:B------:R-:W-:Y:S01]  /*1c80*/  FFMA.FTZ R4, R109.reuse, R41, R106 ;  /* 0x000000296d047223 */ /* 0x040fe2000001006a */
[----:B------:R-:W-:Y:S01]  /*1c90*/  FMUL.FTZ R110, R100, R105 ;  /* 0x00000069646e7220 */ /* 0x000fe20000410000 */
[----:B------:R-:W-:Y:S01]  /*1ca0*/  ISETP.GE.AND P1, PT, R70, 0x1, PT ;  /* 0x000000014600780c */ /* 0x000fe20003f26270 */
[----:B------:R-:W-:Y:S01]  /*1cb0*/  FFMA.FTZ R5, R109, R5, R42 ;  /* 0x000000056d057223 */ /* 0x000fe2000001002a */
[----:B------:R-:W-:Y:S01]  /*1cc0*/  FFMA.FTZ R105, R100, R4, R39 ;  /* 0x0000000464697223 */ /* 0x000fe20000010027 */
[C---:B------:R-:W-:Y:S01]  /*1cd0*/  FMUL.FTZ R110, R99.reuse, R110 ;  /* 0x0000006e636e7220 */ /* 0x040fe20000410000 */
[----:B---3--:R-:W-:Y:S01]  /*1ce0*/  FMUL.FTZ R3, R6, R99 ;  /* 0x0000006306037220 */ /* 0x008fe20000410000 */
[----:B------:R-:W-:Y:S01]  /*1cf0*/  UMOV UR5, 0x400 ;  /* 0x0000040000057882 */ /* 0x000fe20000000000 */
[----:B------:R-:W2:Y:S01]  /*1d00*/  SHFL.UP PT, R4, R5, 0x1, RZ ;  /* 0x0420000005047989 */ /* 0x000ea200000e00ff */
[----:B------:R-:W-:Y:S01]  /*1d10*/  FFMA.FTZ R105, R99, R105, R102 ;  /* 0x0000006963697223 */ /* 0x000fe20000010066 */
[----:B------:R-:W-:Y:S01]  /*1d20*/  FMUL.FTZ R2, R100, R3 ;  /* 0x0000000364027220 */ /* 0x000fe20000410000 */
[----:B------:R-:W-:Y:S01]  /*1d30*/  ISETP.NE.AND P3, PT, R14, 0x1f, PT ;  /* 0x0000001f0e00780c */ /* 0x000fe20003f65270 */
[----:B------:R-:W3:Y:S01]  /*1d40*/  SHFL.DOWN PT, R107, R110, 0x1, 0x1f ;  /* 0x08201f006e6b7f89 */ /* 0x000ee200000e0000 */
[----:B------:R-:W-:Y:S01]  /*1d50*/  BSSY.RECONVERGENT B0, `(.L_x_10100) ;  /* 0x0000080000007945 */ /* 0x000fe20003800200 */
[----:B------:R-:W-:Y:S01]  /*1d60*/  FMUL.FTZ R2, R109, R2 ;  /* 0x000000026d027220 */ /* 0x000fe20000410000 */
[----:B------:R-:W-:Y:S01]  /*1d70*/  MOV R111, R105 ;  /* 0x00000069006f7202 */ /* 0x000fe20000000f00 */
[----:B------:R-:W4:Y:S04]  /*1d80*/  SHFL.DOWN PT, R112, R105, 0x1, 0x1f ;  /* 0x08201f0069707f89 */ /* 0x000f2800000e0000 */
[----:B------:R-:W0:Y:S01]  /*1d90*/  SHFL.UP PT, R3, R2, 0x1, RZ ;  /* 0x0420000002037989 */ /* 0x000e2200000e00ff */
[----:B-1----:R-:W-:-:S04]  /*1da0*/  ULEA UR5, UR6, UR5, 0x18 ;  /* 0x0000000506057291 */ /* 0x002fc8000f8ec0ff */
[----:B------:R-:W-:Y:S01]  /*1db0*/  ULEA UR6, UR4, UR5, 0x3 ;  /* 0x0000000504067291 */ /* 0x000fe2000f8e18ff */
[----:B--2---:R-:W-:Y:S01]  /*1dc0*/  FFMA.FTZ R4, R2, R4, R5 ;  /* 0x0000000402047223 */ /* 0x004fe20000010005 */
[----:B---3--:R-:W-:-:S04]  /*1dd0*/  @P2 FMUL.FTZ R107, R107, R110 ;  /* 0x0000006e6b6b2220 */ /* 0x008fc80000410000 */
[----:B------:R-:W-:Y:S01]  /*1de0*/  FSEL R5, R5, R4, !P1 ;  /* 0x0000000405057208 */ /* 0x000fe20004800000 */
[----:B----4-:R-:W-:Y:S01]  /*1df0*/  @P2 FFMA.FTZ R111, R110, R112, R111 ;  /* 0x000000706e6f2223 */ /* 0x010fe2000001006f */
[----:B------:R-:W-:-:S03]  /*1e00*/  @P2 MOV R110, R107 ;  /* 0x0000006b006e2202 */ /* 0x000fc60000000f00 */
[----:B------:R-:W1:Y:S01]  /*1e10*/  SHFL.UP PT, R4, R5, 0x2, RZ ;  /* 0x0440000005047989 */ /* 0x000e6200000e00ff */
[----:B------:R-:W-:Y:S01]  /*1e20*/  ISETP.GT.U32.AND P2, PT, R94, 0x1d, PT ;  /* 0x0000001d5e00780c */ /* 0x000fe20003f44070 */
[----:B0-----:R-:W-:Y:S01]  /*1e30*/  @P1 FMUL.FTZ R2, R2, R3 ;  /* 0x0000000302021220 */ /* 0x001fe20000410000 */
[----:B------:R-:W-:Y:S01]  /*1e40*/  ISETP.GE.AND P1, PT, R70, 0x2, PT ;  /* 0x000000024600780c */ /* 0x000fe20003f26270 */
[----:B------:R-:W0:Y:S04]  /*1e50*/  SHFL.DOWN PT, R107, R110, 0x2, 0x1f ;  /* 0x08401f006e6b7f89 */ /* 0x000e2800000e0000 */
[----:B------:R-:W2:Y:S04]  /*1e60*/  SHFL.DOWN PT, R112, R111, 0x2, 0x1f ;  /* 0x08401f006f707f89 */ /* 0x000ea800000e0000 */
[----:B------:R-:W3:Y:S01]  /*1e70*/  SHFL.UP PT, R3, R2, 0x2, RZ ;  /* 0x0440000002037989 */ /* 0x000ee200000e00ff */
[----:B-1----:R-:W-:Y:S01]  /*1e80*/  FFMA.FTZ R4, R2, R4, R5 ;  /* 0x0000000402047223 */ /* 0x002fe20000010005 */
[----:B0-----:R-:W-:-:S04]  /*1e90*/  @!P2 FMUL.FTZ R107, R110, R107 ;  /* 0x0000006b6e6ba220 */ /* 0x001fc80000410000 */
[----:B------:R-:W-:Y:S01]  /*1ea0*/  FSEL R105, R5, R4, !P1 ;  /* 0x0000000405697208 */ /* 0x000fe20004800000 */
[----:B--2---:R-:W-:Y:S01]  /*1eb0*/  @!P2 FFMA.FTZ R111, R110, R112, R111 ;  /* 0x000000706e6fa223 */ /* 0x004fe2000001006f */
[----:B------:R-:W-:-:S03]  /*1ec0*/  @!P2 MOV R110, R107 ;  /* 0x0000006b006ea202 */ /* 0x000fc60000000f00 */
[----:B------:R-:W0:Y:S01]  /*1ed0*/  SHFL.UP PT, R4, R105, 0x4, RZ ;  /* 0x0480000069047989 */ /* 0x000e2200000e00ff */
[----:B------:R-:W-:Y:S01]  /*1ee0*/  ISETP.GT.U32.AND P2, PT, R94, 0x1b, PT ;  /* 0x0000001b5e00780c */ /* 0x000fe20003f44070 */
[----:B---3--:R-:W-:Y:S01]  /*1ef0*/  @P1 FMUL.FTZ R2, R2, R3 ;  /* 0x0000000302021220 */ /* 0x008fe20000410000 */
[----:B------:R-:W-:Y:S01]  /*1f00*/  ISETP.GE.AND P1, PT, R70, 0x4, PT ;  /* 0x000000044600780c */ /* 0x000fe20003f26270 */
[----:B------:R-:W1:Y:S04]  /*1f10*/  SHFL.DOWN PT, R107, R110, 0x4, 0x1f ;  /* 0x08801f006e6b7f89 */ /* 0x000e6800000e0000 */
[----:B------:R-:W2:Y:S04]  /*1f20*/  SHFL.DOWN PT, R112, R111, 0x4, 0x1f ;  /* 0x08801f006f707f89 */ /* 0x000ea800000e0000 */
[----:B------:R-:W3:Y:S01]  /*1f30*/  SHFL.UP PT, R3, R2, 0x4, RZ ;  /* 0x0480000002037989 */ /* 0x000ee200000e00ff */
[----:B0-----:R-:W-:Y:S01]  /*1f40*/  FFMA.FTZ R4, R2, R4, R105 ;  /* 0x0000000402047223 */ /* 0x001fe20000010069 */
[----:B-1----:R-:W-:-:S04]  /*1f50*/  @!P2 FMUL.FTZ R107, R110, R107 ;  /* 0x0000006b6e6ba220 */ /* 0x002fc80000410000 */
        /* <DEDUP_REMOVED lines=8> */
[----:B------:R-:W2:Y:S04]  /*1fe0*/  SHFL.UP PT, R3, R2, 0x8, RZ ;  /* 0x0500000002037989 */ /* 0x000ea800000e00ff */
[----:B------:R-:W3:Y:S01]  /*1ff0*/  SHFL.DOWN PT, R112, R111, 0x8, 0x1f ;  /* 0x09001f006f707f89 */ /* 0x000ee200000e0000 */
[----:B0-----:R-:W-:-:S05]  /*2000*/  FFMA.FTZ R4, R2, R4, R5 ;  /* 0x0000000402047223 */ /* 0x001fca0000010005 */
[----:B------:R-:W-:Y:S01]  /*2010*/  FSEL R105, R5, R4, !P1 ;  /* 0x0000000405697208 */ /* 0x000fe20004800000 */
[----:B-1----:R-:W-:Y:S01]  /*2020*/  @!P2 FMUL.FTZ R4, R110, R107 ;  /* 0x0000006b6e04a220 */ /* 0x002fe20000410000 */
[----:B------:R-:W-:Y:S01]  /*2030*/  MOV R5, RZ ;  /* 0x000000ff00057202 */ /* 0x000fe20000000f00 */
[----:B--2---:R-:W-:Y:S01]  /*2040*/  @P1 FMUL.FTZ R2, R2, R3 ;  /* 0x0000000302021220 */ /* 0x004fe20000410000 */
[----:B------:R-:W-:Y:S01]  /*2050*/  ISETP.GE.AND P1, PT, R74, UR10, PT ;  /* 0x0000000a4a007c0c */ /* 0x000fe2000bf26270 */
[----:B------:R-:W0:Y:S01]  /*2060*/  SHFL.UP PT, R107, R105, 0x10, RZ ;  /* 0x06000000696b7989 */ /* 0x000e2200000e00ff */
[----:B---3--:R-:W-:Y:S01]  /*2070*/  @!P2 FFMA.FTZ R111, R110, R112, R111 ;  /* 0x000000706e6fa223 */ /* 0x008fe2000001006f */
[----:B------:R-:W-:Y:S02]  /*2080*/  @!P2 MOV R110, R4 ;  /* 0x00000004006ea202 */ /* 0x000fe40000000f00 */
[----:B------:R-:W1:Y:S01]  /*2090*/  SHFL.UP PT, R3, R2, 0x10, RZ ;  /* 0x0600000002037989 */ /* 0x000e6200000e00ff */
[----:B------:R-:W-:Y:S01]  /*20a0*/  ISETP.NE.OR P1, PT, R14, RZ, P1 ;  /* 0x000000ff0e00720c */ /* 0x000fe20000f25670 */
[----:B------:R-:W-:Y:S01]  /*20b0*/  HFMA2 R4, -RZ, RZ, 1.875, 0 ;  /* 0x3f800000ff047431 */ /* 0x000fe200000001ff */
[----:B------:R-:W-:Y:S01]  /*20c0*/  ISETP.GE.AND P2, PT, R70, 0x10, PT ;  /* 0x000000104600780c */ /* 0x000fe20003f46270 */
[----:B------:R-:W2:Y:S04]  /*20d0*/  SHFL.DOWN PT, R113, R110, 0x10, 0x1f ;  /* 0x0a001f006e717f89 */ /* 0x000ea800000e0000 */
[----:B------:R-:W3:Y:S06]  /*20e0*/  SHFL.DOWN PT, R114, R111, 0x10, 0x1f ;  /* 0x0a001f006f727f89 */ /* 0x000eec00000e0000 */
[----:B------:R-:W4:Y:S01]  /*20f0*/  @!P1 LDS.64 R4, [UR6+0xdc8] ;  /* 0x000dc806ff049984 */ /* 0x000f220008000a00 */
[----:B------:R-:W-:Y:S01]  /*2100*/  ISETP.GT.U32.AND P1, PT, R94, 0xf, PT ;  /* 0x0000000f5e00780c */ /* 0x000fe20003f24070 */
[C---:B0-----:R-:W-:Y:S01]  /*2110*/  FFMA.FTZ R112, R2.reuse, R107, R105 ;  /* 0x0000006b02707223 */ /* 0x041fe20000010069 */
[----:B-1----:R-:W-:-:S04]  /*2120*/  @P2 FMUL.FTZ R2, R2, R3 ;  /* 0x0000000302022220 */ /* 0x002fc80000410000 */
[----:B------:R-:W-:Y:S02]  /*2130*/  FSEL R105, R105, R112, !P2 ;  /* 0x0000007069697208 */ /* 0x000fe40005000000 */
[----:B------:R-:W-:-:S05]  /*2140*/  ISETP.NE.AND P2, PT, R14, RZ, PT ;  /* 0x000000ff0e00720c */ /* 0x000fca0003f45270 */
[C---:B--2---:R-:W-:Y:S01]  /*2150*/  @!P1 FMUL.FTZ R3, R110.reuse, R113 ;  /* 0x000000716e039220 */ /* 0x044fe20000410000 */
[----:B------:R-:W-:Y:S01]  /*2160*/  SHFL.UP PT, R2, R2, 0x1, RZ ;  /* 0x0420000002027989 */ /* 0x000fe200000e00ff */
[----:B---3--:R-:W-:-:S03]  /*2170*/  @!P1 FFMA.FTZ R111, R110, R114, R111 ;  /* 0x000000726e6f9223 */ /* 0x008fc6000001006f */
[----:B------:R-:W-:Y:S01]  /*2180*/  @!P1 MOV R110, R3 ;  /* 0x00000003006e9202 */ /* 0x000fe20000000f00 */
[----:B------:R-:W-:Y:S01]  /*2190*/  SHFL.UP PT, R105, R105, 0x1, RZ ;  /* 0x0420000069697989 */ /* 0x000fe200000e00ff */
[----:B------:R-:W-:-:S03]  /*21a0*/  ISETP.NE.AND P1, PT, R14, RZ, PT ;  /* 0x000000ff0e00720c */ /* 0x000fc60003f25270 */
[----:B------:R-:W-:Y:S04]  /*21b0*/  SHFL.IDX PT, R3, R111, RZ, 0x1f ;  /* 0x00001fff6f037589 */ /* 0x000fe800000e0000 */
[----:B------:R-:W0:Y:S04]  /*21c0*/  SHFL.IDX PT, R114, R110, RZ, 0x1f ;  /* 0x00001fff6e727589 */ /* 0x000e2800000e0000 */
[----:B------:R-:W-:Y:S04]  /*21d0*/  SHFL.DOWN PT, R116, R111, 0x1, 0x1f ;  /* 0x08201f006f747f89 */ /* 0x000fe800000e0000 */
[----:B------:R-:W-:Y:S04]  /*21e0*/  SHFL.DOWN PT, R117, R110, 0x1, 0x1f ;  /* 0x08201f006e757f89 */ /* 0x000fe800000e0000 */
[----:B----4-:R-:W1:Y:S01]  /*21f0*/  SHFL.IDX PT, R112, R5, RZ, 0x1f ;  /* 0x00001fff05707589 */ /* 0x010e6200000e0000 */
[----:B0-----:R-:W-:Y:S01]  /*2200*/  FFMA.FTZ R3, R114, R5, R3 ;  /* 0x0000000572037223 */ /* 0x001fe20000010003 */
[----:B-1----:R-:W-:-:S02]  /*2210*/  @P3 FFMA.FTZ R112, R117, R112, R116 ;  /* 0x0000007075703223 */ /* 0x002fc40000010074 */
[----:B-----5:R-:W0:Y:S02]  /*2220*/  SHFL.IDX PT, R115, R7, RZ, 0x1f ;  /* 0x00001fff07737589 */ /* 0x020e2400000e0000 */
[----:B0-----:R-:W-:Y:S01]  /*2230*/  @P1 FFMA.FTZ R115, R2, R115, R105 ;  /* 0x0000007302731223 */ /* 0x001fe20000010069 */
[----:B------:R-:W-:-:S03]  /*2240*/  FMUL.FTZ R2, R114, R4 ;  /* 0x0000000472027220 */ /* 0x000fc60000410000 */
[----:B------:R-:W-:Y:S02]  /*2250*/  FFMA.FTZ R115, R6, R115, R45 ;  /* 0x0000007306737223 */ /* 0x000fe4000001002d */
[----:B------:R0:W-:Y:S02]  /*2260*/  @!P2 STS.64 [UR6+0xdc8], R2 ;  /* 0x000dc802ff00a988 */ /* 0x0001e40008000a06 */
[-C--:B------:R-:W-:Y:S01]  /*2270*/  FFMA.FTZ R113, R99, R115.reuse, R44 ;  /* 0x0000007363717223 */ /* 0x080fe2000001002c */
[-C--:B------:R-:W-:Y:S01]  /*2280*/  FMUL.FTZ R5, R40, R115.reuse ;  /* 0x0000007328057220 */ /* 0x080fe20000410000 */
[----:B------:R-:W-:Y:S01]  /*2290*/  FMUL.FTZ R119, R38, R115 ;  /* 0x0000007326777220 */ /* 0x000fe20000410000 */
[----:B------:R-:W-:Y:S01]  /*22a0*/  FADD.FTZ R115, -R45, R115 ;  /* 0x000000732d737221 */ /* 0x000fe20000010100 */
[-C--:B------:R-:W-:Y:S01]  /*22b0*/  FFMA.FTZ R107, R100, R113.reuse, R43 ;  /* 0x00000071646b7223 */ /* 0x080fe2000001002b */
[----:B------:R-:W-:Y:S01]  /*22c0*/  FMUL.FTZ R7, R40, R113 ;  /* 0x0000007128077220 */ /* 0x000fe20000410000 */
[C---:B------:R-:W-:Y:S01]  /*22d0*/  FMUL.FTZ R4, R0.reuse, R5 ;  /* 0x0000000500047220 */ /* 0x040fe20000410000 */
[----:B------:R-:W-:Y:S01]  /*22e0*/  FFMA.FTZ R119, R0, R119, RZ ;  /* 0x0000007700777223 */ /* 0x000fe200000100ff */
[-C--:B------:R-:W-:Y:S01]  /*22f0*/  FFMA.FTZ R105, R109, R107.reuse, R42 ;  /* 0x0000006b6d697223 */ /* 0x080fe2000001002a */
        /* <DEDUP_REMOVED lines=8> */
[----:B------:R-:W-:Y:S01]  /*2380*/  FFMA.FTZ R111, R112, R108, R41 ;  /* 0x0000006c706f7223 */ /* 0x000fe20000010029 */
[----:B------:R-:W-:-:S04]  /*2390*/  IMAD.WIDE.U32 R40, R32, UR4, R34 ;  /* 0x0000000420287c25 */ /* 0x000fc8000f8e0022 */
[----:B------:R-:W-:Y:S01]  /*23a0*/  FADD.FTZ R113, -R44, R113 ;  /* 0x000000712c717221 */ /* 0x000fe20000010100 */
[----:B------:R-:W-:Y:S01]  /*23b0*/  FADD.FTZ R107, -R43, R107 ;  /* 0x0000006b2b6b7221 */ /* 0x000fe20000010100 */
[----:B------:R0:W-:Y:S01]  /*23c0*/  STS.128 [R76+0x110], R4 ;  /* 0x000110044c007388 */ /* 0x0001e20000000c00 */
[----:B------:R-:W-:Y:S01]  /*23d0*/  FFMA.FTZ R109, R109, R111, R106 ;  /* 0x0000006f6d6d7223 */ /* 0x000fe2000001006a */
[----:B------:R-:W-:Y:S01]  /*23e0*/  IMAD R41, R33, UR4, R41 ;  /* 0x0000000421297c24 */ /* 0x000fe2000f8e0229 */
[----:B------:R-:W-:Y:S01]  /*23f0*/  BAR.SYNC.DEFER_BLOCKING 0x0 ;  /* 0x0000000000007b1d */ /* 0x000fe20000010000 */
[----:B------:R-:W-:Y:S01]  /*2400*/  LEA R38, P3, R40, UR8, 0x2 ;  /* 0x0000000828267c11 */ /* 0x000fe2000f8610ff */
[-C--:B------:R-:W-:Y:S01]  /*2410*/  FFMA.FTZ R3, R100, R109.reuse, R39 ;  /* 0x0000006d64037223 */ /* 0x080fe20000010027 */
[----:B------:R-:W-:Y:S02]  /*2420*/  FMUL.FTZ R100, R53, R109 ;  /* 0x0000006d35647220 */ /* 0x000fe40000410000 */
[----:B------:R-:W-:Y:S01]  /*2430*/  LEA.HI.X R39, R40, UR9, R41, 0x2, P3 ;  /* 0x0000000928277c11 */ /* 0x000fe200098f1429 */
[-C--:B------:R-:W-:Y:S01]  /*2440*/  FFMA.FTZ R99, R99, R3.reuse, R102 ;  /* 0x0000000363637223 */ /* 0x080fe20000010066 */
[----:B------:R-:W-:Y:S01]  /*2450*/  FMUL.FTZ R40, R52, R3 ;  /* 0x0000000334287220 */ /* 0x000fe20000410000 */
[----:B0-----:R-:W-:Y:S01]  /*2460*/  IADD3 R4, PT, PT, -R90, UR7, RZ ;  /* 0x000000075a047c10 */ /* 0x001fe2000fffe1ff */
[----:B------:R-:W-:Y:S01]  /*2470*/  FFMA.FTZ R7, R63, R104, R2 ;  /* 0x000000683f077223 */ /* 0x000fe20000010002 */
[----:B------:R-:W-:Y:S01]  /*2480*/  FMUL.FTZ R2, R54, R99 ;  /* 0x0000006336027220 */ /* 0x000fe20000410000 */
[----:B------:R-:W-:Y:S01]  /*2490*/  FMUL.FTZ R6, R101, R105 ;  /* 0x0000006965067220 */ /* 0x000fe20000410000 */
[----:B------:R-:W-:-:S02]  /*24a0*/  ISETP.GE.AND P3, PT, R4, 0x1, PT ;  /* 0x000000010400780c */ /* 0x000fc40003f66270 */
[----:B------:R-:W-:Y:S01]  /*24b0*/  FFMA.FTZ R5, R2, R115, RZ ;  /* 0x0000007302057223 */ /* 0x000fe200000100ff */
[----:B------:R-:W-:Y:S01]  /*24c0*/  ISETP.GE.AND P4, PT, R4, 0x21, PT ;  /* 0x000000210400780c */ /* 0x000fe20003f86270 */
[----:B------:R-:W-:Y:S01]  /*24d0*/  FFMA.FTZ R6, R66, R6, R7 ;  /* 0x0000000642067223 */ /* 0x000fe20000010007 */
[----:B------:R-:W-:Y:S01]  /*24e0*/  ISETP.GE.AND P5, PT, R4, 0x41, PT ;  /* 0x000000410400780c */ /* 0x000fe20003fa6270 */
[----:B------:R-:W-:Y:S01]  /*24f0*/  FFMA.FTZ R5, R40, R113, R5 ;  /* 0x0000007128057223 */ /* 0x000fe20000010005 */
[----:B------:R-:W-:Y:S01]  /*2500*/  ISETP.GE.AND P6, PT, R4, 0x61, PT ;  /* 0x000000610400780c */ /* 0x000fe20003fc6270 */
[----:B------:R0:W1:Y:S05]  /*2510*/  LDS R117, [R72+0x80] ;  /* 0x0000800048757984 */ /* 0x00006a0000000800 */
[----:B------:R-:W-:Y:S07]  /*2520*/  @!P3 BRA `(.L_x_10101) ;  /* 0x000000000008b947 */ /* 0x000fee0003800000 */
[----:B------:R-:W2:Y:S04]  /*2530*/  LDS R7, [R72] ;  /* 0x0000000048077984 */ /* 0x000ea80000000800 */
[----:B--2---:R2:W-:Y:S02]  /*2540*/  REDG.E.ADD.F32.FTZ.RN.STRONG.GPU desc[UR16][R38.64], R7 ;  /* 0x00000007260079a6 */ /* 0x0045e4000c12f310 */
.L_x_10101:
[----:B------:R-:W-:Y:S05]  /*2550*/  BSYNC.RECONVERGENT B0 ;  /* 0x0000000000007941 */ /* 0x000fea0003800200 */
.L_x_10100:
[----:B------:R-:W-:Y:S04]  /*2560*/  BSSY.RECONVERGENT B0, `(.L_x_10102) ;  /* 0x0000003000007945 */ /* 0x000fe80003800200 */
[----:B------:R-:W-:Y:S05]  /*2570*/  @!P4 BRA `(.L_x_10103) ;  /* 0x000000000004c947 */ /* 0x000fea0003800000 */
[----:B-1----:R3:W-:Y:S02]  /*2580*/  REDG.E.ADD.F32.FTZ.RN.STRONG.GPU desc[UR16][R38.64+0x80], R117 ;  /* 0x00008075260079a6 */ /* 0x0027e4000c12f310 */
.L_x_10103:
[----:B------:R-:W-:Y:S05]  /*2590*/  BSYNC.RECONVERGENT B0 ;  /* 0x0000000000007941 */ /* 0x000fea0003800200 */
.L_x_10102:
[----:B------:R-:W-:Y:S01]  /*25a0*/  FFMA.FTZ R4, R100, R107, R5 ;  /* 0x0000006b64047223 */ /* 0x000fe20000010005 */
[----:B------:R-:W-:Y:S01]  /*25b0*/  BSSY.RECONVERGENT B0, `(.L_x_10104) ;  /* 0x0000006000007945 */ /* 0x000fe20003800200 */
[----:B------:R4:W0:Y:S01]  /*25c0*/  LDS R5, [R72+0x100] ;  /* 0x0001000048057984 */ /* 0x0008220000000800 */
[----:B------:R-:W-:Y:S01]  /*25d0*/  FMUL.FTZ R41, R50, R111 ;  /* 0x0000006f32297220 */ /* 0x000fe20000410000 */
[----:B------:R-:W-:Y:S01]  /*25e0*/  FADD.FTZ R105, -R42, R105 ;  /* 0x000000692a697221 */ /* 0x000fe20000010100 */
[----:B------:R-:W-:Y:S06]  /*25f0*/  @!P5 BRA `(.L_x_10105) ;  /* 0x000000000004d947 */ /* 0x000fec0003800000 */
[----:B0-----:R0:W-:Y:S02]  /*2600*/  REDG.E.ADD.F32.FTZ.RN.STRONG.GPU desc[UR16][R38.64+0x100], R5 ;  /* 0x00010005260079a6 */ /* 0x0011e4000c12f310 */
.L_x_10105:
[----:B------:R-:W-:Y:S05]  /*2610*/  BSYNC.RECONVERGENT B0 ;  /* 0x0000000000007941 */ /* 0x000fea0003800200 */
.L_x_10104:
[----:B0-----:R0:W0:Y:S01]  /*2620*/  LDS R5, [R72+0x180] ;  /* 0x0001800048057984 */ /* 0x0010220000000800 */
[----:B------:R-:W-:Y:S01]  /*2630*/  BSSY.RECONVERGENT B0, `(.L_x_10106) ;  /* 0x0000004000007945 */ /* 0x000fe20003800200 */
[----:B--2---:R-:W-:-:S03]  /*2640*/  FFMA.FTZ R7, R41, R105, R4 ;  /* 0x0000006929077223 */ /* 0x004fc60000010004 */
[----:B------:R-:W-:Y:S05]  /*2650*/  @!P6 BRA `(.L_x_10107) ;  /* 0x000000000004e947 */ /* 0x000fea0003800000 */
[----:B0-----:R2:W-:Y:S02]  /*2660*/  REDG.E.ADD.F32.FTZ.RN.STRONG.GPU desc[UR16][R38.64+0x180], R5 ;  /* 0x00018005260079a6 */ /* 0x0015e4000c12f310 */
.L_x_10107:
[----:B------:R-:W-:Y:S05]  /*2670*/  BSYNC.RECONVERGENT B0 ;  /* 0x0000000000007941 */ /* 0x000fea0003800200 */
.L_x_10106:
[----:B------:R-:W5:Y:S01]  /*2680*/  SHFL.DOWN PT, R4, R7, 0x1, 0x1f ;  /* 0x08201f0007047f89 */ /* 0x000f6200000e0000 */
[----:B------:R-:W-:Y:S01]  /*2690*/  ISETP.GT.AND P3, PT, R70, 0x1e, PT ;  /* 0x0000001e4600780c */ /* 0x000fe20003f64270 */
[----:B--23--:R-:W-:Y:S01]  /*26a0*/  FMUL.FTZ R38, R98, R3 ;  /* 0x0000000362267220 */ /* 0x00cfe20000410000 */
[----:B------:R-:W-:Y:S01]  /*26b0*/  FADD.FTZ R48, R40, R48 ;  /* 0x0000003028307221 */ /* 0x000fe20000010000 */
[----:B0-----:R-:W0:Y:S01]  /*26c0*/  SHFL.DOWN PT, R5, R6, 0x1, 0x1f ;  /* 0x08201f0006057f89 */ /* 0x001e2200000e0000 */
[----:B------:R-:W-:Y:S01]  /*26d0*/  FADD.FTZ R49, R100, R49 ;  /* 0x0000003164317221 */ /* 0x000fe20000010000 */
        /* <DEDUP_REMOVED lines=37> */
[----:B------:R-:W2:Y:S01]  /*2930*/  SHFL.DOWN PT, R5, R6, 0x10, 0x1f ;  /* 0x0a001f0006057f89 */ /* 0x000ea200000e0000 */
[----:B0-----:R-:W-:Y:S01]  /*2940*/  FADD.FTZ R4, R7, R4 ;  /* 0x0000000407047221 */ /* 0x001fe20000010000 */
[----:B--2---:R-:W-:-:S08]  /*2950*/  FADD.FTZ R5, R6, R5 ;  /* 0x0000000506057221 */ /* 0x004fd00000010000 */
        /* <DEDUP_REMOVED lines=14> */
.L_x_10109:
[----:B------:R-:W-:Y:S05]  /*2a40*/  BSYNC.RECONVERGENT B0 ;  /* 0x0000000000007941 */ /* 0x000fea0003800200 */
.L_x_10108:
[----:B------:R-:W-:-:S04]  /*2a50*/  UIADD3 UR4, UPT, UPT, UR4, 0x1, URZ ;  /* 0x0000000104047890 */ /* 0x000fc8000fffe0ff */
[----:B------:R-:W-:-:S09]  /*2a60*/  UISETP.GE.AND UP0, UPT, UR4, UR11, UPT ;  /* 0x0000000b0400728c */ /* 0x000fd2000bf06270 */
[----:B------:R-:W-:Y:S05]  /*2a70*/  BRA.U !UP0, `(.L_x_10110) ;  /* 0xffffffed08607547 */ /* 0x000fea000b83ffff */
.L_x_10096:
[----:B------:R-:W2:Y:S01]  /*2a80*/  F2F.BF16.F32 R2, R48 ;  /* 0x0000003000027304 */ /* 0x000ea20000202000 */
[----:B------:R-:W-:Y:S01]  /*2a90*/  BAR.SYNC.DEFER_BLOCKING 0x0 ;  /* 0x0000000000007b1d */ /* 0x000fe20000010000 */
[----:B------:R-:W-:Y:S01]  /*2aa0*/  HFMA2 R27, -RZ, RZ, 0, 0 ;  /* 0x00000000ff1b7431 */ /* 0x000fe200000001ff */
[----:B------:R-:W-:Y:S02]  /*2ab0*/  MOV R26, R22 ;  /* 0x00000016001a7202 */ /* 0x000fe40000000f00 */
[----:B------:R-:W-:-:S04]  /*2ac0*/  IADD3 R78, P1, PT, R78, -0x100, RZ ;  /* 0xffffff004e4e7810 */ /* 0x000fc80007f3e0ff */
[----:B------:R-:W0:Y:S01]  /*2ad0*/  LDC.64 R28, c[0x0][0x4f8] ;  /* 0x00013e00ff1c7b82 */ /* 0x000e220000000a00 */
[----:B------:R-:W-:Y:S01]  /*2ae0*/  F2F.BF16.F32 R49, R49 ;  /* 0x0000003100317304 */ /* 0x000fe20000202000 */
[----:B------:R-:W3:Y:S01]  /*2af0*/  LDCU.64 UR4, c[0x0][0x500] ;  /* 0x0000a000ff0477ac */ /* 0x000ee20008000a00 */
[----:B------:R-:W-:Y:S02]  /*2b00*/  IADD3 R80, P2, PT, R80, -0x100, RZ ;  /* 0xffffff0050507810 */ /* 0x000fe40007f5e0ff */
        /* <DEDUP_REMOVED lines=30> */
[----:B------:R-:W-:Y:S01]  /*2cf0*/  LOP3.LUT R25, R25, R5, RZ, 0xfc, !PT ;  /* 0x0000000519197212 */ /* 0x000fe200078efcff */
[----:B------:R-:W2:Y:S02]  /*2d00*/  LDC.64 R30, c[0x0][0x560] ;  /* 0x00015800ff1e7b82 */ /* 0x000ea40000000a00 */
[----:B------:R-:W-:Y:S01]  /*2d10*/  FADD.FTZ R59, R60, R59 ;  /* 0x0000003b3c3b7221 */ /* 0x000fe20000010000 */
[----:B----4-:R-:W-:Y:S01]  /*2d20*/  LOP3.LUT R24, R4, R29, RZ, 0xfc, !PT ;  /* 0x0000001d04187212 */ /* 0x010fe200078efcff */
[----:B------:R-:W-:-:S04]  /*2d30*/  IMAD.WIDE.U32 R4, R14, 0x8, R22 ;  /* 0x000000080e047825 */ /* 0x000fc800078e0016 */
[----:B------:R-:W-:Y:S01]  /*2d40*/  FADD.FTZ R59, R59, R58 ;  /* 0x0000003a3b3b7221 */ /* 0x000fe20000010000 */
[----:B------:R-:W3:Y:S03]  /*2d50*/  LDC.64 R28, c[0x0][0x518] ;  /* 0x00014600ff1c7b82 */ /* 0x000ee60000000a00 */
[----:B------:R-:W-:Y:S01]  /*2d60*/  FADD.FTZ R87, R59, R56 ;  /* 0x000000383b577221 */ /* 0x000fe20000010000 */
[----:B-1----:R2:W-:Y:S04]  /*2d70*/  STG.E.64 desc[UR16][R4.64], R2 ;  /* 0x0000000204007986 */ /* 0x0025e8000c101b10 */
[----:B------:R-:W-:Y:S01]  /*2d80*/  BAR.SYNC.DEFER_BLOCKING 0x0 ;  /* 0x0000000000007b1d */ /* 0x000fe20000010000 */
[----:B---3--:R-:W-:-:S04]  /*2d90*/  IMAD.WIDE.U32 R22, R28, UR18, R26 ;  /* 0x000000121c167c25 */ /* 0x008fc8000f8e001a */
[----:B------:R-:W-:Y:S02]  /*2da0*/  IMAD R23, R29, UR18, R23 ;  /* 0x000000121d177c24 */ /* 0x000fe4000f8e0217 */
[----:B0-----:R-:W-:-:S04]  /*2db0*/  IMAD.WIDE.U32 R22, R97, UR4, R22 ;  /* 0x0000000461167c25 */ /* 0x001fc8000f8e0016 */
[----:B------:R-:W-:Y:S01]  /*2dc0*/  IMAD R0, R97, UR5, R23 ;  /* 0x0000000561007c24 */ /* 0x000fe2000f8e0217 */
[----:B--2---:R-:W-:Y:S01]  /*2dd0*/  LEA R2, P0, R22, R30, 0x1 ;  /* 0x0000001e16027211 */ /* 0x004fe200078008ff */
[----:B------:R-:W-:Y:S01]  /*2de0*/  STS.64 [R67], R24 ;  /* 0x0000001843007388 */ /* 0x000fe20000000a00 */
[----:B------:R-:W-:-:S03]  /*2df0*/  NOP ;  /* 0x0000000000007918 */ /* 0x000fc60000000000 */
[----:B------:R-:W0:Y:S01]  /*2e00*/  LDS.64 R6, [R67] ;  /* 0x0000000043067984 */ /* 0x000e220000000a00 */
[----:B------:R-:W-:Y:S02]  /*2e10*/  LEA.HI.X R3, R22, R31, R0, 0x1, P0 ;  /* 0x0000001f16037211 */ /* 0x000fe400000f0c00 */
[----:B------:R-:W-:Y:S02]  /*2e20*/  ISETP.GT.AND P0, PT, R74, 0x1, PT ;  /* 0x000000014a00780c */ /* 0x000fe40003f04270 */
[----:B------:R-:W-:Y:S01]  /*2e30*/  MOV R74, R65 ;  /* 0x00000041004a7202 */ /* 0x000fe20000000f00 */
[----:B------:R-:W-:-:S05]  /*2e40*/  IMAD.WIDE.U32 R2, R14, 0x8, R2 ;  /* 0x000000080e027825 */ /* 0x000fca00078e0002 */
[----:B0-----:R0:W-:Y:S05]  /*2e50*/  STG.E.64 desc[UR16][R2.64], R6 ;  /* 0x0000000602007986 */ /* 0x0011ea000c101b10 */
[----:B------:R-:W-:Y:S05]  /*2e60*/  @P0 BRA `(.L_x_10111) ;  /* 0xffffffd800ac0947 */ /* 0x000fea000383ffff */
.L_x_10094:
        /* <DEDUP_REMOVED lines=34> */
.L_x_10113:
[----:B------:R-:W-:Y:S05]  /*3090*/  BSYNC.RECONVERGENT B0 ;  /* 0x0000000000007941 */ /* 0x000fea0003800200 */
.L_x_10112:
        /* <DEDUP_REMOVED lines=26> */
.L_x_10115:
[----:B------:R-:W-:Y:S05]  /*3240*/  BSYNC.RECONVERGENT B0 ;  /* 0x0000000000007941 */ /* 0x000fea0003800200 */
.L_x_10114:
        /* <DEDUP_REMOVED lines=10> */
.L_x_10117:
        /* <DEDUP_REMOVED lines=24> */
.L_x_10116:
[----:B------:R-:W-:Y:S05]  /*3470*/  EXIT ;  /* 0x000000000000794d */ /* 0x000fea0003800000 */
.L_x_10118:
        /* <DEDUP_REMOVED lines=16> */
.L_x_10557:


//--------------------- .text._Z25selective_scan_bwd_kernelI32Selective_Scan_bwd_kernel_traitsILi32ELi4ELb1ELb0ELb1ELb1ELb0EN3c108BFloat16EfEEv12SSMParamsBwd --------------------------
	.section	.text._Z25selective_scan_bwd_kernelI32Selective_Scan_bwd_kernel_traitsILi32ELi4ELb1ELb0ELb1ELb1ELb0EN3c108BFloat16EfEEv12SSMParamsBwd,"ax",@progbits
	.align	128
        .global         _Z25selective_scan_bwd_kernelI32Selective_Scan_bwd_kernel_traitsILi32ELi4ELb1ELb0ELb1ELb1ELb0EN3c108BFloat16EfEEv12SSMParamsBwd
        .type           _Z25selective_scan_bwd_kernelI32Selective_Scan_bwd_kernel_traitsILi32ELi4ELb1ELb0ELb1ELb1ELb0EN3c108BFloat16EfEEv12SSMParamsBwd,@function
        .size           _Z25selective_scan_bwd_kernelI32Selective_Scan_bwd_kernel_traitsILi32ELi4ELb1ELb0ELb1ELb1ELb0EN3c108BFloat16EfEEv12SSMParamsBwd,(.L_x_10558 - _Z25selective_scan_bwd_kernelI32Selective_Scan_bwd_kernel_traitsILi32ELi4ELb1ELb0ELb1ELb1ELb0EN3c108BFloat16EfEEv12SSMParamsBwd)
        .other          _Z25selective_scan_bwd_kernelI32Selective_Scan_bwd_kernel_traitsILi32ELi4ELb1ELb0ELb1ELb1ELb0EN3c108BFloat16EfEEv12SSMParamsBwd,@"STO_CUDA_ENTRY STV_DEFAULT"
_Z25selective_scan_bwd_kernelI32Selective_Scan_bwd_kernel_traitsILi32ELi4ELb1ELb0ELb1ELb1ELb0EN3c108BFloat16EfEEv12SSMParamsBwd:
.text._Z25selective_scan_bwd_kernelI32Selective_Scan_bwd_kernel_traitsILi32ELi4ELb1ELb0ELb1ELb1ELb0EN3c108BFloat16EfEEv12SSMParamsBwd:
        /* <DEDUP_REMOVED lines=100> */
[----:B--2---:R-:W-:-:S02]  /*0640*/  LEA R84, P0, R85, R16, 0x1 ;  /* 0x0000001055547211 */ /* 0x004fc400078008ff */
[----:B-1----:R-:W-:Y:S01]  /*0650*/  LEA R82, P2, R83, R18, 0x1 ;  /* 0x0000001253527211 */ /* 0x002fe200078408ff */
[----:B0-----:R-:W-:Y:S01]  /*0660*/  IMAD.WIDE.U32 R20, R99, UR8, RZ ;  /* 0x0000000863147c25 */ /* 0x001fe2000f8e00ff */
[----:B------:R-:W-:Y:S02]  /*0670*/  IADD3 R7, PT, PT, R5, R7, RZ ;  /* 0x0000000705077210 */ /* 0x000fe40007ffe0ff */
[----:B------:R-:W-:Y:S02]  /*0680*/  LEA.HI.X R85, R85, R17, R6, 0x1, P0 ;  /* 0x0000001155557211 */ /* 0x000fe400000f0c06 */
[----:B------:R-:W-:Y:S01]  /*0690*/  LEA.HI.X R83, R83, R19, R4, 0x1, P2 ;  /* 0x0000001353537211 */ /* 0x000fe200010f0c04 */
[C---:B----4-:R-:W-:Y:S01]  /*06a0*/  IMAD.WIDE.U32 R18, R99.reuse, R94, RZ ;  /* 0x0000005e63127225 */ /* 0x050fe200078e00ff */
[C---:B------:R-:W-:Y:S02]  /*06b0*/  IADD3.X R81, PT, PT, R0.reuse, R81, RZ, P4, !PT ;  /* 0x0000005100517210 */ /* 0x040fe400027fe4ff */
[----:B------:R-:W-:Y:S01]  /*06c0*/  IADD3.X R76, PT, PT, R0, R7, RZ, P5, !PT ;  /* 0x00000007004c7210 */ /* 0x000fe20002ffe4ff */
[----:B------:R-:W-:Y:S01]  /*06d0*/  IMAD R97, R99, UR9, R21 ;  /* 0x0000000963617c24 */ /* 0x000fe2000f8e0215 */
[----:B------:R-:W-:-:S02]  /*06e0*/  LEA R80, P0, R2, R24, 0x1 ;  /* 0x0000001802507211 */ /* 0x000fc400078008ff */
        /* <DEDUP_REMOVED lines=15> */
[----:B------:R-:W1:Y:S01]  /*07e0*/  LDCU.64 UR8, c[0x0][0x3b8] ;  /* 0x00007700ff0877ac */ /* 0x000e620008000a00 */
[----:B------:R-:W4:Y:S01]  /*07f0*/  LDCU UR12, c[0x0][0x394] ;  /* 0x00007280ff0c77ac */ /* 0x000f220008000800 */
[----:B------:R-:W-:Y:S01]  /*0800*/  UMOV UR4, 0x400 ;  /* 0x0000040000047882 */ /* 0x000fe20000000000 */
[----:B--2---:R-:W-:-:S02]  /*0810*/  IMAD R0, R31, UR10, RZ ;  /* 0x0000000a1f007c24 */ /* 0x004fc4000f8e02ff */
[----:B---3--:R-:W-:Y:S01]  /*0820*/  IMAD.WIDE.U32 R14, R99, UR6, RZ ;  /* 0x00000006630e7c25 */ /* 0x008fe2000f8e00ff */
[----:B-1----:R-:W-:-:S03]  /*0830*/  ULEA UR4, UR5, UR4, 0x18 ;  /* 0x0000000405047291 */ /* 0x002fc6000f8ec0ff */
[----:B------:R-:W-:-:S03]  /*0840*/  IMAD.WIDE.U32 R12, R99, UR8, RZ ;  /* 0x00000008630c7c25 */ /* 0x000fc6000f8e00ff */
[----:B0-----:R-:W-:Y:S01]  /*0850*/  LEA R77, R16, UR4, 0x4 ;  /* 0x00000004104d7c11 */ /* 0x001fe2000f8e20ff */
[----:B----4-:R-:W-:Y:S01]  /*0860*/  IMAD.WIDE.U32 R2, R4, UR18, R16 ;  /* 0x0000001204027c25 */ /* 0x010fe2000f8e0010 */
[----:B------:R-:W-:Y:S02]  /*0870*/  MOV R75, UR12 ;  /* 0x0000000c004b7c02 */ /* 0x000fe40008000f00 */
[----:B------:R-:W-:Y:S01]  /*0880*/  IADD3 R73, PT, PT, R77, 0x110, RZ ;  /* 0x000001104d497810 */ /* 0x000fe20007ffe0ff */
[----:B------:R-:W-:Y:S01]  /*0890*/  IMAD R3, R5, UR18, R3 ;  /* 0x0000001205037c24 */ /* 0x000fe2000f8e0203 */
[C---:B------:R-:W-:Y:S01]  /*08a0*/  LOP3.LUT R92, R16.reuse, 0x1f, RZ, 0xc0, !PT ;  /* 0x0000001f105c7812 */ /* 0x040fe200078ec0ff */
[C---:B------:R-:W-:Y:S01]  /*08b0*/  IMAD R5, R29.reuse, UR11, R0 ;  /* 0x0000000b1d057c24 */ /* 0x040fe2000f8e0200 */
[C---:B------:R-:W-:Y:S01]  /*08c0*/  IADD3 R74, PT, PT, R16.reuse, 0x200, RZ ;  /* 0x00000200104a7810 */ /* 0x040fe20007ffe0ff */
[----:B------:R-:W-:Y:S01]  /*08d0*/  IMAD.WIDE.U32 R10, R29, UR10, R2 ;  /* 0x0000000a1d0a7c25 */ /* 0x000fe2000f8e0002 */
[----:B------:R-:W-:-:S03]  /*08e0*/  LEA R90, R16, UR4, 0x2 ;  /* 0x00000004105a7c11 */ /* 0x000fc6000f8e10ff */
[----:B------:R-:W-:Y:S01]  /*08f0*/  IMAD R89, R99, UR7, R15 ;  /* 0x0000000763597c24 */ /* 0x000fe2000f8e020f */
[----:B------:R-:W-:Y:S01]  /*0900*/  IADD3 R72, PT, PT, R11, R5, RZ ;  /* 0x000000050b487210 */ /* 0x000fe20007ffe0ff */
[----:B------:R-:W-:Y:S02]  /*0910*/  IMAD R87, R99, UR9, R13 ;  /* 0x0000000963577c24 */ /* 0x000fe4000f8e020d */
[----:B------:R-:W-:-:S07]  /*0920*/  IMAD R73, R16, -0xc, R73 ;  /* 0xfffffff410497824 */ /* 0x000fce00078e0249 */
.L_x_10143:
[----:B------:R-:W-:Y:S01]  /*0930*/  BAR.SYNC.DEFER_BLOCKING 0x0 ;  /* 0x0000000000007b1d */ /* 0x000fe20000010000 */
[----:B0-----:R-:W-:-:S06]  /*0940*/  IMAD.WIDE.U32 R2, R16, 0x8, R84 ;  /* 0x0000000810027825 */ /* 0x001fcc00078e0054 */
[----:B------:R-:W2:Y:S01]  /*0950*/  LDG.E.64 R2, desc[UR16][R2.64] ;  /* 0x0000001002027981 */ /* 0x000ea2000c1e1b00 */
[----:B------:R-:W0:Y:S01]  /*0960*/  S2UR UR5, SR_CgaCtaId ;  /* 0x00000000000579c3 */ /* 0x000e220000008800 */
[----:B------:R-:W-:Y:S01]  /*0970*/  UMOV UR4, 0x400 ;  /* 0x0000040000047882 */ /* 0x000fe20000000000 */
[----:B------:R-:W-:Y:S01]  /*0980*/  IMAD.WIDE.U32 R8, R16, 0x8, R82 ;  /* 0x0000000810087825 */ /* 0x000fe200078e0052 */
[----:B------:R-:W1:Y:S01]  /*0990*/  S2R R70, SR_LANEID ;  /* 0x0000000000467919 */ /* 0x000e620000000000 */
[----:B0-----:R-:W-:-:S06]  /*09a0*/  ULEA UR5, UR5, UR4, 0x18 ;  /* 0x0000000405057291 */ /* 0x001fcc000f8ec0ff */
[----:B-1----:R-:W-:-:S05]  /*09b0*/  LEA R71, R70, UR5, 0x3 ;  /* 0x0000000546477c11 */ /* 0x002fca000f8e18ff */
        /* <DEDUP_REMOVED lines=12> */
[----:B0-----:R-:W-:Y:S02]  /*0a80*/  SHF.R.U64 R58, R52, 0x10, R53 ;  /* 0x00000010343a7819 */ /* 0x001fe40000001235 */
[----:B------:R-:W-:-:S02]  /*0a90*/  SHF.L.U32 R62, R53, 0x10, RZ ;  /* 0x00000010353e7819 */ /* 0x000fc400000006ff */
        /* <DEDUP_REMOVED lines=52> */
.L_x_10121:
[----:B------:R-:W-:Y:S05]  /*0de0*/  BSYNC.RECONVERGENT B0 ;  /* 0x0000000000007941 */ /* 0x000fea0003800200 */
.L_x_10120:
        /* <DEDUP_REMOVED lines=32> */
.L_x_10123:
[----:B------:R-:W-:Y:S05]  /*0ff0*/  BSYNC.RECONVERGENT B0 ;  /* 0x0000000000007941 */ /* 0x000fea0003800200 */
.L_x_10122:
        /* <DEDUP_REMOVED lines=32> */
.L_x_10125:
[----:B------:R-:W-:Y:S05]  /*1200*/  BSYNC.RECONVERGENT B0 ;  /* 0x0000000000007941 */ /* 0x000fea0003800200 */
.L_x_10124:
        /* <DEDUP_REMOVED lines=32> */
.L_x_10127:
[----:B------:R-:W-:Y:S05]  /*1410*/  BSYNC.RECONVERGENT B0 ;  /* 0x0000000000007941 */ /* 0x000fea0003800200 */
.L_x_10126:
[----:B------:R-:W0:Y:S01]  /*1420*/  LDCU UR4, c[0x0][0x38c] ;  /* 0x00007180ff0477ac */ /* 0x000e220008000800 */
[----:B------:R-:W-:Y:S01]  /*1430*/  SHF.L.U32 R58, R58, 0x10, RZ ;  /* 0x000000103a3a7819 */ /* 0x000fe200000006ff */
[----:B------:R-:W-:Y:S01]  /*1440*/  FFMA.FTZ R2, R0, R63, R93 ;  /* 0x0000003f00027223 */ /* 0x000fe2000001005d */
[----:B------:R-:W-:Y:S01]  /*1450*/  SHF.L.U32 R57, R4, 0x10, RZ ;  /* 0x0000001004397819 */ /* 0x000fe200000006ff */
[----:B------:R-:W-:Y:S01]  /*1460*/  HFMA2 R59, -RZ, RZ, 0, 0 ;  /* 0x00000000ff3b7431 */ /* 0x000fe200000001ff */
[----:B------:R-:W-:Y:S02]  /*1470*/  SHF.L.U32 R61, R3, 0x10, RZ ;  /* 0x00000010033d7819 */ /* 0x000fe400000006ff */
[----:B------:R-:W-:Y:S02]  /*1480*/  CS2R R54, SRZ ;  /* 0x0000000000367805 */ /* 0x000fe4000001ff00 */
[----:B------:R-:W-:Y:S01]  /*1490*/  SHF.R.U32.HI R52, RZ, 0x10, R3 ;  /* 0x00000010ff347819 */ /* 0x000fe20000011603 */
[----:B------:R-:W-:Y:S01]  /*14a0*/  FFMA.FTZ R2, R57, R58, R2 ;  /* 0x0000003a39027223 */ /* 0x000fe20000010002 */
[----:B------:R-:W-:Y:S01]  /*14b0*/  SHF.L.U32 R53, R53, 0x10, RZ ;  /* 0x0000001035357819 */ /* 0x000fe200000006ff */
[----:B------:R-:W-:Y:S01]  /*14c0*/  FMUL.FTZ R51, R0, R86 ;  /* 0x0000005600337220 */ /* 0x000fe20000410000 */
[----:B------:R-:W-:Y:S01]  /*14d0*/  SHF.L.U32 R52, R52, 0x10, RZ ;  /* 0x0000001034347819 */ /* 0x000fe200000006ff */
[----:B------:R-:W-:Y:S01]  /*14e0*/  FFMA.FTZ R93, R61, R62, R2 ;  /* 0x0000003e3d5d7223 */ /* 0x000fe20000010002 */
[----:B------:R-:W-:Y:S01]  /*14f0*/  IADD3 R60, PT, PT, R75, -0x1, RZ ;  /* 0xffffffff4b3c7810 */ /* 0x000fe20007ffe0ff */
[-C--:B------:R-:W-:Y:S01]  /*1500*/  FMUL.FTZ R50, R61, R86.reuse ;  /* 0x000000563d327220 */ /* 0x080fe20000410000 */
[----:B------:R-:W-:Y:S01]  /*1510*/  MOV R56, RZ ;  /* 0x000000ff00387202 */ /* 0x000fe20000000f00 */
[CC--:B------:R-:W-:Y:S01]  /*1520*/  FMUL.FTZ R49, R52.reuse, R86.reuse ;  /* 0x0000005634317220 */ /* 0x0c0fe20000410000 */
[----:B------:R-:W-:Y:S01]  /*1530*/  FMUL.FTZ R48, R57, R86 ;  /* 0x0000005639307220 */ /* 0x000fe20000410000 */
[----:B0-----:R-:W-:Y:S01]  /*1540*/  UISETP.GE.AND UP0, UPT, UR4, 0x1, UPT ;  /* 0x000000010400788c */ /* 0x001fe2000bf06270 */
[----:B------:R-:W-:Y:S01]  /*1550*/  FFMA.FTZ R93, R52, R53, R93 ;  /* 0x00000035345d7223 */ /* 0x000fe2000001005d */
[----:B------:R-:W-:Y:S07]  /*1560*/  BAR.SYNC.DEFER_BLOCKING 0x0 ;  /* 0x0000000000007b1d */ /* 0x000fee0000010000 */
        /* <DEDUP_REMOVED lines=8> */
[----:B------:R-:W-:Y:S01]  /*15f0*/  ISETP.NE.AND P0, PT, R75, 0x1, PT ;  /* 0x000000014b00780c */ /* 0x000fe20003f05270 */
[----:B------:R-:W1:Y:S01]  /*1600*/  LDC.64 R26, c[0x0][0x448] ;  /* 0x00011200ff1a7b82 */ /* 0x000e620000000a00 */
[----:B------:R-:W-:Y:S01]  /*1610*/  SHF.L.U32 R94, R60, 0x8, RZ ;  /* 0x000000083c5e7819 */ /* 0x000fe200000006ff */
[----:B------:R-:W-:Y:S01]  /*1620*/  FMUL.FTZ R43, R53, R64 ;  /* 0x00000040352b7220 */ /* 0x000fe20000410000 */
[----:B------:R-:W-:Y:S01]  /*1630*/  SHF.L.U32 R88, R75, 0x8, RZ ;  /* 0x000000084b587819 */ /* 0x000fe200000006ff */
[C---:B------:R-:W-:Y:S01]  /*1640*/  IMAD.WIDE.U32 R36, R16.reuse, 0x8, R2 ;  /* 0x0000000810247825 */ /* 0x040fe200078e0002 */
[----:B------:R-:W-:Y:S01]  /*1650*/  IADD3 R34, P2, PT, R5, R10, RZ ;  /* 0x0000000a05227210 */ /* 0x000fe20007f5e0ff */
[----:B------:R-:W2:Y:S01]  /*1660*/  LDCU UR10, c[0x0][0x394] ;  /* 0x00007280ff0a77ac */ /* 0x000ea20008000800 */
[----:B------:R-:W-:Y:S01]  /*1670*/  ISETP.NE.AND P1, PT, R16, RZ, PT ;  /* 0x000000ff1000720c */ /* 0x000fe20003f25270 */
[----:B------:R-:W3:Y:S01]  /*1680*/  LDC.64 R68, c[0x0][0x3e0] ;  /* 0x0000f800ff447b82 */ /* 0x000ee20000000a00 */
[----:B------:R-:W-:Y:S01]  /*1690*/  IADD3 R47, PT, PT, R75, -0x2, RZ ;  /* 0xfffffffe4b2f7810 */ /* 0x000fe20007ffe0ff */
[----:B------:R-:W4:Y:S01]  /*16a0*/  LDCU UR11, c[0x0][0x38c] ;  /* 0x00007180ff0b77ac */ /* 0x000f220008000800 */
[----:B------:R-:W-:-:S02]  /*16b0*/  MOV R59, RZ ;  /* 0x000000ff003b7202 */ /* 0x000fc40000000f00 */
[----:B------:R-:W-:Y:S01]  /*16c0*/  ISETP.EQ.AND P0, PT, R16, RZ, P0 ;  /* 0x000000ff1000720c */ /* 0x000fe20000702270 */
[----:B------:R-:W0:Y:S01]  /*16d0*/  LDCU UR7, c[0x0][0x388] ;  /* 0x00007100ff0777ac */ /* 0x000e220008000800 */
[----:B------:R-:W-:Y:S01]  /*16e0*/  IADD3 R42, PT, PT, R5, R16, RZ ;  /* 0x00000010052a7210 */ /* 0x000fe20007ffe0ff */
[----:B------:R-:W0:Y:S01]  /*16f0*/  LDC.64 R28, c[0x0][0x3c0] ;  /* 0x0000f000ff1c7b82 */ /* 0x000e220000000a00 */
[----:B------:R-:W-:Y:S01]  /*1700*/  LOP3.LUT R94, R94, 0x100, RZ, 0xc0, !PT ;  /* 0x000001005e5e7812 */ /* 0x000fe200078ec0ff */
[----:B------:R-:W0:Y:S01]  /*1710*/  LDCU.64 UR8, c[0x0][0x540] ;  /* 0x0000a800ff0877ac */ /* 0x000e220008000a00 */
[----:B------:R-:W-:Y:S02]  /*1720*/  LOP3.LUT R88, R88, 0x100, RZ, 0xc0, !PT ;  /* 0x0000010058587812 */ /* 0x000fe400078ec0ff */
[----:B------:R-:W-:Y:S01]  /*1730*/  IADD3.X R35, PT, PT, RZ, R72, RZ, P2, !PT ;  /* 0x00000048ff237210 */ /* 0x000fe200017fe4ff */
[----:B------:R-:W-:Y:S02]  /*1740*/  UMOV UR4, URZ ;  /* 0x000000ff00047c82 */ /* 0x000fe40008000000 */
[----:B------:R-:W0:Y:S08]  /*1750*/  LDC.64 R30, c[0x0][0x3a8] ;  /* 0x0000ea00ff1e7b82 */ /* 0x000e300000000a00 */
[----:B--2-4-:R-:W0:Y:S02]  /*1760*/  LDC.64 R32, c[0x0][0x4f0] ;  /* 0x00013c00ff207b82 */ /* 0x014e240000000a00 */
.L_x_10142:
        /* <DEDUP_REMOVED lines=28> */
[C---:B------:R-:W-:Y:S01]  /*1930*/  FMUL.FTZ R7, R41.reuse, R66 ;  /* 0x0000004229077220 */ /* 0x040fe20000410000 */
[C---:B------:R-:W-:Y:S01]  /*1940*/  FMUL.FTZ R98, R41.reuse, R65 ;  /* 0x0000004129627220 */ /* 0x040fe20000410000 */
[C---:B-1----:R-:W-:Y:S01]  /*1950*/  FMUL.FTZ R39, R41.reuse, R67 ;  /* 0x0000004329277220 */ /* 0x042fe20000410000 */
[----:B------:R-:W-:-:S03]  /*1960*/  FMUL.FTZ R106, R41, R64 ;  /* 0x00000040296a7220 */ /* 0x000fc60000410000 */
[----:B------:R-:W1:Y:S08]  /*1970*/  MUFU.EX2 R7, R7 ;  /* 0x0000000700077308 */ /* 0x000e700000000800 */
[----:B------:R-:W2:Y:S01]  /*1980*/  MUFU.EX2 R98, R98 ;  /* 0x0000006200627308 */ /* 0x000ea20000000800 */
[----:B0-----:R-:W-:-:S07]  /*1990*/  PRMT R103, R4, 0x7632, R103 ;  /* 0x0000763204677816 */ /* 0x001fce0000000067 */
[----:B------:R-:W0:Y:S01]  /*19a0*/  MUFU.EX2 R39, R39 ;  /* 0x0000002700277308 */ /* 0x000e220000000800 */
[C---:B------:R-:W-:Y:S01]  /*19b0*/  PRMT R100, R5.reuse, 0x7632, R100 ;  /* 0x0000763205647816 */ /* 0x040fe20000000064 */
[----:B-1----:R1:W-:Y:S01]  /*19c0*/  STS [R6+0x548], R7 ;  /* 0x0005480706007388 */ /* 0x0023e20000000800 */
[----:B------:R-:W-:Y:S02]  /*19d0*/  SHF.L.U32 R38, R4, 0x10, RZ ;  /* 0x0000001004267819 */ /* 0x000fe400000006ff */
[----:B------:R-:W-:Y:S02]  /*19e0*/  SHF.L.U32 R104, R5, 0x10, RZ ;  /* 0x0000001005687819 */ /* 0x000fe400000006ff */
[----:B------:R-:W-:Y:S01]  /*19f0*/  SHF.L.U32 R103, R103, 0x10, RZ ;  /* 0x0000001067677819 */ /* 0x000fe200000006ff */
[----:B------:R-:W3:Y:S01]  /*1a00*/  MUFU.EX2 R106, R106 ;  /* 0x0000006a006a7308 */ /* 0x000ee20000000800 */
        /* <DEDUP_REMOVED lines=10> */
[----:B012---:R-:W-:Y:S05]  /*1ab0*/  @P1 BRA `(.L_x_10130) ;  /* 0x00000000001c1947 */ /* 0x007fea0003800000 */
[----:B------:R-:W-:Y:S01]  /*1ac0*/  ISETP.NE.AND P1, PT, R75, UR10, PT ;  /* 0x0000000a4b007c0c */ /* 0x000fe2000bf25270 */
[----:B------:R-:W-:-:S12]  /*1ad0*/  HFMA2 R108, -RZ, RZ, 1.875, 0 ;  /* 0x3f800000ff6c7431 */ /* 0x000fd800000001ff */
[----:B------:R-:W-:Y:S05]  /*1ae0*/  @!P1 BRA `(.L_x_10131) ;  /* 0x0000000000149947 */ /* 0x000fea0003800000 */
[----:B------:R-:W-:-:S04]  /*1af0*/  IADD3 R2, PT, PT, R88, UR4, RZ ;  /* 0x0000000458027c10 */ /* 0x000fc8000fffe0ff */
[----:B------:R-:W-:-:S05]  /*1b00*/  LEA R2, R2, UR5, 0x2 ;  /* 0x0000000502027c11 */ /* 0x000fca000f8e10ff */
[----:B------:R2:W4:Y:S01]  /*1b10*/  LDS R108, [R2+0x548] ;  /* 0x00054800026c7984 */ /* 0x0005220000000800 */
[----:B------:R-:W-:Y:S05]  /*1b20*/  BRA `(.L_x_10131) ;  /* 0x0000000000047947 */ /* 0x000fea0003800000 */
.L_x_10130:
[----:B------:R0:W1:Y:S02]  /*1b30*/  LDS R108, [R90+0xd4c] ;  /* 0x000d4c005a6c7984 */ /* 0x0000640000000800 */
.L_x_10131:
[----:B------:R-:W-:Y:S05]  /*1b40*/  BSYNC.RECONVERGENT B0 ;  /* 0x0000000000007941 */ /* 0x000fea0003800200 */
.L_x_10129:
[----:B--2---:R-:W2:Y:S01]  /*1b50*/  @P0 LDC R2, c[0x0][0x38c] ;  /* 0x0000e300ff020b82 */ /* 0x004ea20000000800 */
[----:B------:R-:W-:Y:S01]  /*1b60*/  MOV R6, RZ ;  /* 0x000000ff00067202 */ /* 0x000fe20000000f00 */
[----:B--2---:R-:W-:-:S04]  /*1b70*/  @P0 IMAD R3, R47, R2, UR4 ;  /* 0x000000042f030e24 */ /* 0x004fc8000f8e0202 */
[----:B------:R-:W-:-:S05]  /*1b80*/  @P0 IMAD.WIDE R2, R3, 0x8, R22 ;  /* 0x0000000803020825 */ /* 0x000fca00078e0216 */
[----:B------:R2:W5:Y:S01]  /*1b90*/  @P0 LDG.E R6, desc[UR16][R2.64+0x4] ;  /* 0x0000041002060981 */ /* 0x000562000c1e1900 */
[----:B------:R-:W-:Y:S01]  /*1ba0*/  FFMA.FTZ R4, R46, R98, R45 ;  /* 0x000000622e047223 */ /* 0x000fe2000001002d */
[C---:B-1-34-:R-:W-:Y:S01]  /*1bb0*/  FMUL.FTZ R110, R106.reuse, R108 ;  /* 0x0000006c6a6e7220 */ /* 0x05afe20000410000 */
[----:B------:R-:W-:Y:S01]  /*1bc0*/  FFMA.FTZ R105, R106, R41, R109 ;  /* 0x000000296a697223 */ /* 0x000fe2000001006d */
[----:B------:R-:W-:Y:S01]  /*1bd0*/  ISETP.NE.AND P2, PT, R92, 0x1f, PT ;  /* 0x0000001f5c00780c */ /* 0x000fe20003f45270 */
[C---:B------:R-:W-:Y:S01]  /*1be0*/  FFMA.FTZ R4, R39.reuse, R4, R44 ;  /* 0x0000000427047223 */ /* 0x040fe2000001002c */
[C---:B------:R-:W-:Y:S01]  /*1bf0*/  FMUL.FTZ R107, R39.reuse, R110 ;  /* 0x0000006e276b7220 */ /* 0x040fe20000410000 */
[----:B------:R-:W-:Y:S01]  /*1c00*/  FFMA.FTZ R105, R39, R105, R102 ;  /* 0x0000006927697223 */ /* 0x000fe20000010066 */
[----:B------:R-:W-:Y:S01]  /*1c10*/  ISETP.GE.AND P1, PT, R70, 0x1, PT ;  /* 0x000000014600780c */ /* 0x000fe20003f26270 */
[----:B------:R-:W-:Y:S01]  /*1c20*/  FFMA.FTZ R5, R106, R4, R43 ;  /* 0x000000046a057223 */ /* 0x000fe2000001002b */
[C---:B------:R-:W-:Y:S01]  /*1c30*/  FMUL.FTZ R110, R98.reuse, R107 ;  /* 0x0000006b626e7220 */ /* 0x040fe20000410000 */
[----:B------:R-:W-:Y:S01]  /*1c40*/  FFMA.FTZ R105, R98, R105, R101 ;  /* 0x0000006962697223 */ /* 0x000fe20000010065 */
[----:B--2---:R-:W-:Y:S01]  /*1c50*/  FMUL.FTZ R2, R7, R98 ;  /* 0x0000006207027220 */ /* 0x004fe20000410000 */
[----:B------:R-:W1:Y:S01]  /*1c60*/  S2UR UR6, SR_CgaCtaId ;  /* 0x00000000000679c3 */ /* 0x000e620000008800 */
[----:B------:R-:W2:Y:S01]  /*1c70*/  SHFL.UP PT, R4, R5, 0x1, RZ ;  /* 0x0420000005047989 */ /* 0x000ea200000e00ff */
[----:B------:R-:W-:Y:S01]  /*1c80*/  UMOV UR5, 0x400 ;  /* 0x0000040000057882 */ /* 0x000fe20000000000 */
[----:B------:R-:W-:Y:S01]  /*1c90*/  FMUL.FTZ R3, R39, R2 ;  /* 0x0000000227037220 */ /* 0x000fe20000410000 */
[----:B------:R-:W-:Y:S01]  /*1ca0*/  MOV R111, R105 ;  /* 0x00000069006f7202 */ /* 0x000fe20000000f00 */
[----:B------:R-:W3:Y:S01]  /*1cb0*/  SHFL.DOWN PT, R107, R110, 0x1, 0x1f ;  /* 0x08201f006e6b7f89 */ /* 0x000ee200000e0000 */
[----:B------:R-:W-:Y:S01]  /*1cc0*/  ISETP.NE.AND P3, PT, R16, 0x1f, PT ;  /* 0x0000001f1000780c */ /* 0x000fe20003f65270 */
[----:B------:R-:W-:Y:S01]  /*1cd0*/  FMUL.FTZ R2, R106, R3 ;  /* 0x000000036a027220 */ /* 0x000fe20000410000 */
[----:B------:R-:W-:Y:S01]  /*1ce0*/  BSSY.RECONVERGENT B0, `(.L_x_10132) ;  /* 0x000007e000007945 */ /* 0x000fe20003800200 */
[----:B------:R-:W4:Y:S04]  /*1cf0*/  SHFL.DOWN PT, R112, R105, 0x1, 0x1f ;  /* 0x08201f0069707f89 */ /* 0x000f2800000e0000 */
[----:B------:R-:W0:Y:S01]  /*1d00*/  SHFL.UP PT, R3, R2, 0x1, RZ ;  /* 0x0420000002037989 */ /* 0x000e2200000e00ff */
[----:B-1----:R-:W-:Y:S01]  /*1d10*/  ULEA UR5, UR6, UR5, 0x18 ;  /* 0x0000000506057291 */ /* 0x002fe2000f8ec0ff */
[----:B--2---:R-:W-:-:S03]  /*1d20*/  FFMA.FTZ R4, R2, R4, R5 ;  /* 0x0000000402047223 */ /* 0x004fc60000010005 */
[----:B------:R-:W-:Y:S01]  /*1d30*/  ULEA UR6, UR4, UR5, 0x3 ;  /* 0x0000000504067291 */ /* 0x000fe2000f8e18ff */
[----:B---3--:R-:W-:Y:S01]  /*1d40*/  @P2 FMUL.FTZ R107, R107, R110 ;  /* 0x0000006e6b6b2220 */ /* 0x008fe20000410000 */
[----:B------:R-:W-:Y:S01]  /*1d50*/  FSEL R5, R5, R4, !P1 ;  /* 0x0000000405057208 */ /* 0x000fe20004800000 */
[----:B----4-:R-:W-:-:S03]  /*1d60*/  @P2 FFMA.FTZ R111, R110, R112, R111 ;  /* 0x000000706e6f2223 */ /* 0x010fc6000001006f */
[----:B------:R-:W-:Y:S01]  /*1d70*/  @P2 MOV R110, R107 ;  /* 0x0000006b006e2202 */ /* 0x000fe20000000f00 */
        /* <DEDUP_REMOVED lines=59> */
[----:B------:R-:W-:Y:S04]  /*2130*/  SHFL.IDX PT, R105, R110, RZ, 0x1f ;  /* 0x00001fff6e697589 */ /* 0x000fe800000e0000 */
[----:B------:R-:W-:Y:S04]  /*2140*/  SHFL.DOWN PT, R115, R110, 0x1, 0x1f ;  /* 0x08201f006e737f89 */ /* 0x000fe800000e0000 */
[----:B------:R-:W-:Y:S04]  /*2150*/  SHFL.DOWN PT, R118, R111, 0x1, 0x1f ;  /* 0x08201f006f767f89 */ /* 0x000fe800000e0000 */
[----:B----4-:R-:W0:Y:S02]  /*2160*/  SHFL.IDX PT, R114, R5, RZ, 0x1f ;  /* 0x00001fff05727589 */ /* 0x010e2400000e0000 */
[----:B0-----:R-:W-:-:S04]  /*2170*/  @P3 FFMA.FTZ R114, R115, R114, R118 ;  /* 0x0000007273723223 */ /* 0x001fc80000010076 */
[----:B------:R-:W-:-:S04]  /*2180*/  FFMA.FTZ R111, R114, R108, R41 ;  /* 0x0000006c726f7223 */ /* 0x000fc80000010029 */
        /* <DEDUP_REMOVED lines=18> */
[----:B0-----:R-:W-:Y:S01]  /*22b0*/  IADD3 R2, PT, PT, -R42, UR7, RZ ;  /* 0x000000072a027c10 */ /* 0x001fe2000fffe1ff */
[----:B------:R-:W-:Y:S01]  /*22c0*/  FMUL.FTZ R7, R40, R105 ;  /* 0x0000006928077220 */ /* 0x000fe20000410000 */
[----:B------:R-:W-:Y:S01]  /*22d0*/  FMUL.FTZ R6, R61, R110 ;  /* 0x0000006e3d067220 */ /* 0x000fe20000410000 */
[----:B------:R-:W-:-:S04]  /*22e0*/  IMAD.WIDE.U32 R40, R32, UR4, R34 ;  /* 0x0000000420287c25 */ /* 0x000fc8000f8e0022 */
[----:B------:R-:W-:Y:S01]  /*22f0*/  FFMA.FTZ R3, R39, R109, R102 ;  /* 0x0000006d27037223 */ /* 0x000fe20000010066 */
[----:B------:R-:W-:Y:S01]  /*2300*/  FMUL.FTZ R7, R52, R7 ;  /* 0x0000000734077220 */ /* 0x000fe20000410000 */
[----:B------:R-:W-:Y:S01]  /*2310*/  FFMA.FTZ R106, R0, R117, RZ ;  /* 0x00000075006a7223 */ /* 0x000fe200000100ff */
[----:B------:R-:W-:Y:S01]  /*2320*/  IMAD R41, R33, UR4, R41 ;  /* 0x0000000421297c24 */ /* 0x000fe2000f8e0229 */
[----:B------:R-:W-:Y:S01]  /*2330*/  LEA R38, P3, R40, UR8, 0x2 ;  /* 0x0000000828267c11 */ /* 0x000fe2000f8610ff */
[----:B------:R-:W-:Y:S01]  /*2340*/  FFMA.FTZ R101, R98, R3, R101 ;  /* 0x0000000362657223 */ /* 0x000fe20000010065 */
[----:B------:R0:W-:Y:S01]  /*2350*/  STS.128 [R77+0x110], R4 ;  /* 0x000110044d007388 */ /* 0x0001e20000000c00 */
[----:B------:R-:W-:Y:S01]  /*2360*/  FFMA.FTZ R106, R57, R103, R106 ;  /* 0x00000067396a7223 */ /* 0x000fe2000001006a */
[----:B------:R-:W-:Y:S01]  /*2370*/  LEA.HI.X R39, R40, UR9, R41, 0x2, P3 ;  /* 0x0000000928277c11 */ /* 0x000fe200098f1429 */
[----:B------:R-:W-:Y:S01]  /*2380*/  FMUL.FTZ R104, R104, R107 ;  /* 0x0000006b68687220 */ /* 0x000fe20000410000 */
[----:B------:R-:W-:Y:S01]  /*2390*/  BAR.SYNC.DEFER_BLOCKING 0x0 ;  /* 0x0000000000007b1d */ /* 0x000fe20000010000 */
[C---:B------:R-:W-:Y:S01]  /*23a0*/  ISETP.GE.AND P3, PT, R2.reuse, 0x1, PT ;  /* 0x000000010200780c */ /* 0x040fe20003f66270 */
[----:B------:R-:W-:Y:S01]  /*23b0*/  FADD.FTZ R112, -R45, R112 ;  /* 0x000000702d707221 */ /* 0x000fe20000010100 */
[C---:B------:R-:W-:Y:S01]  /*23c0*/  ISETP.GE.AND P4, PT, R2.reuse, 0x21, PT ;  /* 0x000000210200780c */ /* 0x040fe20003f86270 */
[----:B------:R-:W-:Y:S01]  /*23d0*/  FMUL.FTZ R41, R3, R65 ;  /* 0x0000004103297220 */ /* 0x000fe20000410000 */
[C---:B------:R-:W-:Y:S01]  /*23e0*/  ISETP.GE.AND P5, PT, R2.reuse, 0x41, PT ;  /* 0x000000410200780c */ /* 0x040fe20003fa6270 */
[----:B------:R-:W-:Y:S01]  /*23f0*/  FMUL.FTZ R40, R109, R67 ;  /* 0x000000436d287220 */ /* 0x000fe20000410000 */
[----:B------:R-:W-:Y:S01]  /*2400*/  ISETP.GE.AND P6, PT, R2, 0x61, PT ;  /* 0x000000610200780c */ /* 0x000fe20003fc6270 */
[----:B------:R-:W-:Y:S01]  /*2410*/  FMUL.FTZ R2, R101, R66 ;  /* 0x0000004265027220 */ /* 0x000fe20000410000 */
[----:B------:R-:W-:Y:S01]  /*2420*/  FADD.FTZ R107, -R44, R107 ;  /* 0x0000006b2c6b7221 */ /* 0x000fe20000010100 */
[----:B0-----:R-:W-:Y:S01]  /*2430*/  FFMA.FTZ R5, R61, R104, R106 ;  /* 0x000000683d057223 */ /* 0x001fe2000001006a */
[----:B------:R-:W-:Y:S01]  /*2440*/  FMUL.FTZ R6, R100, R105 ;  /* 0x0000006964067220 */ /* 0x000fe20000410000 */
[----:B------:R-:W-:-:S03]  /*2450*/  FFMA.FTZ R4, R2, R113, RZ ;  /* 0x0000007102047223 */ /* 0x000fc600000100ff */
[----:B------:R-:W-:Y:S01]  /*2460*/  FFMA.FTZ R6, R52, R6, R5 ;  /* 0x0000000634067223 */ /* 0x000fe20000010005 */
[----:B------:R-:W-:Y:S01]  /*2470*/  FFMA.FTZ R5, R41, R112, R4 ;  /* 0x0000007029057223 */ /* 0x000fe20000010004 */
[----:B------:R0:W1:Y:S01]  /*2480*/  LDS R115, [R73+0x80] ;  /* 0x0000800049737984 */ /* 0x0000620000000800 */
[----:B------:R-:W-:Y:S05]  /*2490*/  @!P3 BRA `(.L_x_10133) ;  /* 0x000000000008b947 */ /* 0x000fea0003800000 */
[----:B------:R-:W2:Y:S04]  /*24a0*/  LDS R7, [R73] ;  /* 0x0000000049077984 */ /* 0x000ea80000000800 */
[----:B--2---:R2:W-:Y:S02]  /*24b0*/  REDG.E.ADD.F32.FTZ.RN.STRONG.GPU desc[UR16][R38.64], R7 ;  /* 0x00000007260079a6 */ /* 0x0045e4000c12f310 */
.L_x_10133:
[----:B------:R-:W-:Y:S05]  /*24c0*/  BSYNC.RECONVERGENT B0 ;  /* 0x0000000000007941 */ /* 0x000fea0003800200 */
.L_x_10132:
[----:B------:R-:W-:Y:S04]  /*24d0*/  BSSY.RECONVERGENT B0, `(.L_x_10134) ;  /* 0x0000003000007945 */ /* 0x000fe80003800200 */
[----:B------:R-:W-:Y:S05]  /*24e0*/  @!P4 BRA `(.L_x_10135) ;  /* 0x000000000004c947 */ /* 0x000fea0003800000 */
[----:B-1----:R3:W-:Y:S02]  /*24f0*/  REDG.E.ADD.F32.FTZ.RN.STRONG.GPU desc[UR16][R38.64+0x80], R115 ;  /* 0x00008073260079a6 */ /* 0x0027e4000c12f310 */
.L_x_10135:
[----:B------:R-:W-:Y:S05]  /*2500*/  BSYNC.RECONVERGENT B0 ;  /* 0x0000000000007941 */ /* 0x000fea0003800200 */
.L_x_10134:
[----:B------:R-:W-:Y:S01]  /*2510*/  FFMA.FTZ R4, R40, R107, R5 ;  /* 0x0000006b28047223 */ /* 0x000fe20000010005 */
[----:B------:R-:W-:Y:S01]  /*2520*/  BSSY.RECONVERGENT B0, `(.L_x_10136) ;  /* 0x0000006000007945 */ /* 0x000fe20003800200 */
[----:B------:R4:W0:Y:S01]  /*2530*/  LDS R5, [R73+0x100] ;  /* 0x0001000049057984 */ /* 0x0008220000000800 */
[----:B------:R-:W-:Y:S01]  /*2540*/  FMUL.FTZ R103, R111, R64 ;  /* 0x000000406f677220 */ /* 0x000fe20000410000 */
[----:B------:R-:W-:Y:S01]  /*2550*/  FADD.FTZ R105, -R43, R105 ;  /* 0x000000692b697221 */ /* 0x000fe20000010100 */
[----:B------:R-:W-:Y:S06]  /*2560*/  @!P5 BRA `(.L_x_10137) ;  /* 0x000000000004d947 */ /* 0x000fec0003800000 */
[----:B0-----:R0:W-:Y:S02]  /*2570*/  REDG.E.ADD.F32.FTZ.RN.STRONG.GPU desc[UR16][R38.64+0x100], R5 ;  /* 0x00010005260079a6 */ /* 0x0011e4000c12f310 */
.L_x_10137:
[----:B------:R-:W-:Y:S05]  /*2580*/  BSYNC.RECONVERGENT B0 ;  /* 0x0000000000007941 */ /* 0x000fea0003800200 */
.L_x_10136:
[----:B0-----:R0:W0:Y:S01]  /*2590*/  LDS R5, [R73+0x180] ;  /* 0x0001800049057984 */ /* 0x0010220000000800 */
[----:B------:R-:W-:Y:S01]  /*25a0*/  BSSY.RECONVERGENT B0, `(.L_x_10138) ;  /* 0x0000004000007945 */ /* 0x000fe20003800200 */
[----:B--2---:R-:W-:-:S03]  /*25b0*/  FFMA.FTZ R7, R103, R105, R4 ;  /* 0x0000006967077223 */ /* 0x004fc60000010004 */
[----:B------:R-:W-:Y:S05]  /*25c0*/  @!P6 BRA `(.L_x_10139) ;  /* 0x000000000004e947 */ /* 0x000fea0003800000 */
[----:B0-----:R2:W-:Y:S02]  /*25d0*/  REDG.E.ADD.F32.FTZ.RN.STRONG.GPU desc[UR16][R38.64+0x180], R5 ;  /* 0x00018005260079a6 */ /* 0x0015e4000c12f310 */
.L_x_10139:
[----:B------:R-:W-:Y:S05]  /*25e0*/  BSYNC.RECONVERGENT B0 ;  /* 0x0000000000007941 */ /* 0x000fea0003800200 */
.L_x_10138:
[----:B------:R-:W5:Y:S01]  /*25f0*/  SHFL.DOWN PT, R4, R7, 0x1, 0x1f ;  /* 0x08201f0007047f89 */ /* 0x000f6200000e0000 */
[----:B------:R-:W-:Y:S01]  /*2600*/  ISETP.GT.AND P3, PT, R70, 0x1e, PT ;  /* 0x0000001e4600780c */ /* 0x000fe20003f64270 */
[----:B------:R-:W-:Y:S01]  /*2610*/  FADD.FTZ R50, R40, R50 ;  /* 0x0000003228327221 */ /* 0x000fe20000010000 */
[C---:B--23--:R-:W-:Y:S01]  /*2620*/  FMUL.FTZ R39, R96.reuse, R3 ;  /* 0x0000000360277220 */ /* 0x04cfe20000410000 */
        /* <DEDUP_REMOVED lines=56> */
.L_x_10141:
[----:B------:R-:W-:Y:S05]  /*29b0*/  BSYNC.RECONVERGENT B0 ;  /* 0x0000000000007941 */ /* 0x000fea0003800200 */
.L_x_10140:
[----:B------:R-:W-:-:S04]  /*29c0*/  UIADD3 UR4, UPT, UPT, UR4, 0x1, URZ ;  /* 0x0000000104047890 */ /* 0x000fc8000fffe0ff */
[----:B------:R-:W-:-:S09]  /*29d0*/  UISETP.GE.AND UP0, UPT, UR4, UR11, UPT ;  /* 0x0000000b0400728c */ /* 0x000fd2000bf06270 */
[----:B------:R-:W-:Y:S05]  /*29e0*/  BRA.U !UP0, `(.L_x_10142) ;  /* 0xffffffed08607547 */ /* 0x000fea000b83ffff */
.L_x_10128:
[----:B------:R-:W-:Y:S06]  /*29f0*/  BAR.SYNC.DEFER_BLOCKING 0x0 ;  /* 0x0000000000007b1d */ /* 0x000fec0000010000 */
[----:B------:R-:W-:Y:S02]  /*2a00*/  F2F.BF16.F32 R2, R48 ;  /* 0x0000003000027304 */ /* 0x000fe40000202000 */
[----:B------:R-:W2:Y:S01]  /*2a10*/  LDC.64 R28, c[0x0][0x4f8] ;  /* 0x00013e00ff1c7b82 */ /* 0x000ea20000000a00 */
[----:B------:R-:W3:Y:S05]  /*2a20*/  LDCU.64 UR4, c[0x0][0x500] ;  /* 0x0000a000ff0477ac */ /* 0x000eea0008000a00 */
[----:B------:R-:W-:Y:S02]  /*2a30*/  F2F.BF16.F32 R50, R50 ;  /* 0x0000003200327304 */ /* 0x000fe40000202000 */
[----:B------:R-:W5:Y:S01]  /*2a40*/  LDC.64 R30, c[0x0][0x550] ;  /* 0x00015400ff1e7b82 */ /* 0x000f620000000a00 */
[----:B------:R-:W4:Y:S05]  /*2a50*/  LDG.E.64 R8, desc[UR16][R8.64] ;  /* 0x0000001008087981 */ /* 0x000f2a000c1e1b00 */
[----:B------:R-:W0:Y:S01]  /*2a60*/  F2F.BF16.F32 R49, R49 ;  /* 0x0000003100317304 */ /* 0x000e220000202000 */
[----:B------:R-:W-:-:S04]  /*2a70*/  IADD3 R82, P4, PT, R82, -0x100, RZ ;  /* 0xffffff0052527810 */ /* 0x000fc80007f9e0ff */
[----:B------:R-:W-:-:S03]  /*2a80*/  IADD3.X R83, PT, PT, R83, -0x1, RZ, P4, !PT ;  /* 0xffffffff53537810 */ /* 0x000fc600027fe4ff */
[----:B------:R-:W-:Y:S01]  /*2a90*/  F2F.BF16.F32 R51, R51 ;  /* 0x0000003300337304 */ /* 0x000fe20000202000 */
[----:B0-----:R-:W-:Y:S01]  /*2aa0*/  PRMT R49, R50, 0x5410, R49 ;  /* 0x0000541032317816 */ /* 0x001fe20000000031 */
[----:B----4-:R-:W-:Y:S01]  /*2ab0*/  STS.64 [R71], R8 ;  /* 0x0000000847007388 */ /* 0x010fe20000000a00 */
[----:B------:R-:W-:-:S03]  /*2ac0*/  NOP ;  /* 0x0000000000007918 */ /* 0x000fc60000000000 */
[----:B------:R-:W0:Y:S02]  /*2ad0*/  LDS.64 R6, [R71] ;  /* 0x0000000047067984 */ /* 0x000e240000000a00 */
[----:B0-----:R-:W-:Y:S02]  /*2ae0*/  SHF.L.U32 R3, R7, 0x10, RZ ;  /* 0x0000001007037819 */ /* 0x001fe400000006ff */
[--C-:B------:R-:W-:Y:S02]  /*2af0*/  SHF.R.U32.HI R0, RZ, 0x10, R7.reuse ;  /* 0x00000010ff007819 */ /* 0x100fe40000011607 */
[C---:B------:R-:W-:Y:S01]  /*2b00*/  SHF.R.U64 R5, R6.reuse, 0x10, R7 ;  /* 0x0000001006057819 */ /* 0x040fe20000001207 */
        /* <DEDUP_REMOVED lines=18> */
[----:B------:R-:W4:Y:S04]  /*2c30*/  @!P0 MUFU.EX2 R0, R0 ;  /* 0x0000000000008308 */ /* 0x000f280000000800 */
[----:B------:R-:W-:-:S04]  /*2c40*/  LOP3.LUT R5, R49, R3, RZ, 0xfc, !PT ;  /* 0x0000000331057212 */ /* 0x000fc800078efcff */
[----:B------:R-:W1:Y:S01]  /*2c50*/  @!P3 MUFU.EX2 R9, R9 ;  /* 0x000000090009b308 */ /* 0x000e620000000800 */
[----:B0-----:R-:W-:Y:S01]  /*2c60*/  @!P2 FADD.FTZ R8, R4, 1 ;  /* 0x3f8000000408a421 */ /* 0x001fe20000010000 */
[----:B------:R-:W-:-:S05]  /*2c70*/  LOP3.LUT R4, R2, R51, RZ, 0xfc, !PT ;  /* 0x0000003302047212 */ /* 0x000fca00078efcff */
[----:B------:R2:W-:Y:S01]  /*2c80*/  STS.64 [R71], R4 ;  /* 0x0000000447007388 */ /* 0x0005e20000000a00 */
[----:B------:R-:W0:Y:S01]  /*2c90*/  @!P1 MUFU.EX2 R7, R7 ;  /* 0x0000000700079308 */ /* 0x000e220000000800 */
[----:B------:R-:W-:Y:S01]  /*2ca0*/  NOP ;  /* 0x0000000000007918 */ /* 0x000fe20000000000 */
[----:B----4-:R-:W-:Y:S01]  /*2cb0*/  @!P0 FADD.FTZ R6, R0, 1 ;  /* 0x3f80000000068421 */ /* 0x010fe20000010000 */
[----:B------:R-:W4:Y:S01]  /*2cc0*/  LDS.64 R2, [R71] ;  /* 0x0000000047027984 */ /* 0x000f220000000a00 */
[----:B-1----:R-:W-:-:S04]  /*2cd0*/  @!P3 FADD.FTZ R0, R9, 1 ;  /* 0x3f8000000900b421 */ /* 0x002fc80000010000 */
[----:B------:R1:W3:Y:S01]  /*2ce0*/  @!P2 MUFU.RCP R27, R8 ;  /* 0x00000008001ba308 */ /* 0x0002e20000001000 */
[----:B0-----:R-:W-:-:S07]  /*2cf0*/  @!P1 FADD.FTZ R7, R7, 1 ;  /* 0x3f80000007079421 */ /* 0x001fce0000010000 */
[----:B------:R-:W0:Y:S01]  /*2d00*/  @!P3 MUFU.RCP R0, R0 ;  /* 0x000000000000b308 */ /* 0x000e220000001000 */
[----:B-1----:R-:W-:-:S04]  /*2d10*/  SHF.L.U32 R8, R60, 0x7, RZ ;  /* 0x000000073c087819 */ /* 0x002fc800000006ff */
[----:B------:R-:W-:-:S03]  /*2d20*/  SHF.R.S32.HI R9, RZ, 0x1f, R8 ;  /* 0x0000001fff097819 */ /* 0x000fc60000011408 */
[----:B------:R-:W1:Y:S01]  /*2d30*/  @!P0 MUFU.RCP R25, R6 ;  /* 0x0000000600198308 */ /* 0x000e620000001000 */
[----:B---3--:R-:W-:Y:S01]  /*2d40*/  @!P2 FMUL.FTZ R56, R56, R27 ;  /* 0x0000001b3838a220 */ /* 0x008fe20000410000 */
[----:B--2---:R-:W-:Y:S01]  /*2d50*/  IMAD.WIDE.U32 R4, R28, UR18, R8 ;  /* 0x000000121c047c25 */ /* 0x004fe2000f8e0008 */
[----:B------:R-:W-:-:S03]  /*2d60*/  IADD3 R80, P2, PT, R80, -0x100, RZ ;  /* 0xffffff0050507810 */ /* 0x000fc60007f5e0ff */
[----:B------:R-:W-:Y:S01]  /*2d70*/  IMAD R5, R29, UR18, R5 ;  /* 0x000000121d057c24 */ /* 0x000fe2000f8e0205 */
[----:B------:R-:W-:Y:S01]  /*2d80*/  IADD3.X R81, PT, PT, R81, -0x1, RZ, P2, !PT ;  /* 0xffffffff51517810 */ /* 0x000fe200017fe4ff */
[----:B------:R-:W2:Y:S01]  /*2d90*/  @!P1 MUFU.RCP R24, R7 ;  /* 0x0000000700189308 */ /* 0x000ea20000001000 */
[----:B0-----:R-:W-:Y:S01]  /*2da0*/  @!P3 FMUL.FTZ R59, R59, R0 ;  /* 0x000000003b3bb220 */ /* 0x001fe20000410000 */
[----:B------:R-:W-:Y:S01]  /*2db0*/  IMAD.WIDE.U32 R4, R99, UR4, R4 ;  /* 0x0000000463047c25 */ /* 0x000fe2000f8e0004 */
[----:B------:R-:W-:-:S03]  /*2dc0*/  IADD3 R84, P3, PT, R84, -0x100, RZ ;  /* 0xffffff0054547810 */ /* 0x000fc60007f7e0ff */
[----:B------:R-:W-:Y:S01]  /*2dd0*/  IMAD R0, R99, UR5, R5 ;  /* 0x0000000563007c24 */ /* 0x000fe2000f8e0205 */
[----:B------:R-:W0:Y:S01]  /*2de0*/  LDCU.64 UR4, c[0x0][0x520] ;  /* 0x0000a400ff0477ac */ /* 0x000e220008000a00 */
[----:B------:R-:W-:Y:S01]  /*2df0*/  F2F.BF16.F32 R26, R56 ;  /* 0x00000038001a7304 */ /* 0x000fe20000202000 */
[----:B-1----:R-:W-:Y:S01]  /*2e00*/  @!P0 FMUL.FTZ R54, R54, R25 ;  /* 0x0000001936368220 */ /* 0x002fe20000410000 */
[----:B------:R-:W-:-:S06]  /*2e10*/  IADD3.X R85, PT, PT, R85, -0x1, RZ, P3, !PT ;  /* 0xffffffff55557810 */ /* 0x000fcc0001ffe4ff */
[----:B------:R-:W1:Y:S01]  /*2e20*/  F2F.BF16.F32 R29, R59 ;  /* 0x0000003b001d7304 */ /* 0x000e620000202000 */
[----:B--2---:R-:W-:Y:S01]  /*2e30*/  @!P1 FMUL.FTZ R55, R55, R24 ;  /* 0x0000001837379220 */ /* 0x004fe20000410000 */
[C---:B-----5:R-:W-:Y:S02]  /*2e40*/  LEA R24, P0, R4.reuse, R30, 0x1 ;  /* 0x0000001e04187211 */ /* 0x060fe400078008ff */
[----:B------:R-:W-:Y:S02]  /*2e50*/  IADD3 R79, P1, PT, R79, -0x100, RZ ;  /* 0xffffff004f4f7810 */ /* 0x000fe40007f3e0ff */
[----:B------:R-:W-:Y:S02]  /*2e60*/  LEA.HI.X R25, R4, R31, R0, 0x1, P0 ;  /* 0x0000001f04197211 */ /* 0x000fe400000f0c00 */
[----:B------:R-:W2:Y:S01]  /*2e70*/  F2F.BF16.F32 R6, R55 ;  /* 0x0000003700067304 */ /* 0x000ea20000202000 */
[----:B------:R-:W3:Y:S01]  /*2e80*/  LDC.64 R30, c[0x0][0x518] ;  /* 0x00014600ff1e7b82 */ /* 0x000ee20000000a00 */
[----:B------:R-:W-:Y:S01]  /*2e90*/  IADD3.X R76, PT, PT, R76, -0x1, RZ, P1, !PT ;  /* 0xffffffff4c4c7810 */ /* 0x000fe20000ffe4ff */
[----:B------:R-:W-:Y:S01]  /*2ea0*/  IMAD.WIDE.U32 R4, R16, 0x8, R24 ;  /* 0x0000000810047825 */ /* 0x000fe200078e0018 */
[----:B-1----:R-:W-:-:S04]  /*2eb0*/  PRMT R29, R26, 0x5410, R29 ;  /* 0x000054101a1d7816 */ /* 0x002fc8000000001d */
[----:B----4-:R1:W-:Y:S01]  /*2ec0*/  STG.E.64 desc[UR16][R4.64], R2 ;  /* 0x0000000204007986 */ /* 0x0103e2000c101b10 */
[----:B------:R4:W5:Y:S01]  /*2ed0*/  F2F.BF16.F32 R27, R54 ;  /* 0x00000036001b7304 */ /* 0x0009620000202000 */
[----:B--2---:R-:W-:-:S04]  /*2ee0*/  IMAD.WIDE.U32 R6, R6, 0x10000, RZ ;  /* 0x0001000006067825 */ /* 0x004fc800078e00ff */
[----:B----4-:R-:W-:Y:S01]  /*2ef0*/  FADD.FTZ R54, R54, R91 ;  /* 0x0000005b36367221 */ /* 0x010fe20000010000 */
[----:B------:R-:W-:-:S03]  /*2f00*/  LOP3.LUT R25, R29, R7, RZ, 0xfc, !PT ;  /* 0x000000071d197212 */ /* 0x000fc600078efcff */
[----:B------:R-:W-:Y:S01]  /*2f10*/  FADD.FTZ R55, R54, R55 ;  /* 0x0000003736377221 */ /* 0x000fe20000010000 */
[----:B-----5:R-:W-:Y:S01]  /*2f20*/  LOP3.LUT R24, R6, R27, RZ, 0xfc, !PT ;  /* 0x0000001b06187212 */ /* 0x020fe200078efcff */
[----:B------:R-:W-:Y:S01]  /*2f30*/  BAR.SYNC.DEFER_BLOCKING 0x0 ;  /* 0x0000000000007b1d */ /* 0x000fe20000010000 */
[----:B---3--:R-:W-:-:S04]  /*2f40*/  IMAD.WIDE.U32 R8, R30, UR18, R8 ;  /* 0x000000121e087c25 */ /* 0x008fc8000f8e0008 */
[----:B------:R-:W-:Y:S01]  /*2f50*/  FADD.FTZ R56, R55, R56 ;  /* 0x0000003837387221 */ /* 0x000fe20000010000 */
[----:B------:R-:W-:Y:S02]  /*2f60*/  IMAD R9, R31, UR18, R9 ;  /* 0x000000121f097c24 */ /* 0x000fe4000f8e0209 */
[----:B------:R-:W1:Y:S01]  /*2f70*/  LDC.64 R26, c[0x0][0x560] ;  /* 0x00015800ff1a7b82 */ /* 0x000e620000000a00 */
[----:B------:R-:W-:Y:S01]  /*2f80*/  FADD.FTZ R91, R56, R59 ;  /* 0x0000003b385b7221 */ /* 0x000fe20000010000 */
[----:B0-----:R-:W-:-:S04]  /*2f90*/  IMAD.WIDE.U32 R8, R99, UR4, R8 ;  /* 0x0000000463087c25 */ /* 0x001fc8000f8e0008 */
[----:B------:R-:W-:Y:S01]  /*2fa0*/  IMAD R0, R99, UR5, R9 ;  /* 0x0000000563007c24 */ /* 0x000fe2000f8e0209 */
[----:B------:R-:W-:Y:S01]  /*2fb0*/  STS.64 [R71], R24 ;  /* 0x0000001847007388 */ /* 0x000fe20000000a00 */
[----:B------:R-:W-:-:S03]  /*2fc0*/  NOP ;  /* 0x0000000000007918 */ /* 0x000fc60000000000 */
[----:B------:R-:W0:Y:S01]  /*2fd0*/  LDS.64 R6, [R71] ;  /* 0x0000000047067984 */ /* 0x000e220000000a00 */
[----:B-1----:R-:W-:-:S04]  /*2fe0*/  LEA R2, P0, R8, R26, 0x1 ;  /* 0x0000001a08027211 */ /* 0x002fc800078008ff */
[----:B------:R-:W-:Y:S02]  /*2ff0*/  LEA.HI.X R3, R8, R27, R0, 0x1, P0 ;  /* 0x0000001b08037211 */ /* 0x000fe400000f0c00 */
[----:B------:R-:W-:Y:S02]  /*3000*/  ISETP.GT.AND P0, PT, R75, 0x1, PT ;  /* 0x000000014b00780c */ /* 0x000fe40003f04270 */
[----:B------:R-:W-:Y:S01]  /*3010*/  MOV R75, R60 ;  /* 0x0000003c004b7202 */ /* 0x000fe20000000f00 */
[----:B------:R-:W-:-:S05]  /*3020*/  IMAD.WIDE.U32 R2, R16, 0x8, R2 ;  /* 0x0000000810027825 */ /* 0x000fca00078e0002 */
[----:B0-----:R0:W-:Y:S05]  /*3030*/  STG.E.64 desc[UR16][R2.64], R6 ;  /* 0x0000000602007986 */ /* 0x0011ea000c101b10 */
[----:B------:R-:W-:Y:S05]  /*3040*/  @P0 BRA `(.L_x_10143) ;  /* 0xffffffd800380947 */ /* 0x000fea000383ffff */
.L_x_10119:
        /* <DEDUP_REMOVED lines=34> */
.L_x_10145:
[----:B------:R-:W-:Y:S05]  /*3270*/  BSYNC.RECONVERGENT B0 ;  /* 0x0000000000007941 */ /* 0x000fea0003800200 */
.L_x_10144:
        /* <DEDUP_REMOVED lines=26> */
.L_x_10147:
[----:B------:R-:W-:Y:S05]  /*3420*/  BSYNC.RECONVERGENT B0 ;  /* 0x0000000000007941 */ /* 0x000fea0003800200 */
.L_x_10146:
        /* <DEDUP_REMOVED lines=10> */
.L_x_10149:
        /* <DEDUP_REMOVED lines=24> */
.L_x_10148:
[----:B------:R-:W-:Y:S05]  /*3650*/  EXIT ;  /* 0x000000000000794d */ /* 0x000fea0003800000 */
.L_x_10150:
        /* <DEDUP_REMOVED lines=10> */
.L_x_10558:


//--------------------- .text._Z25selective_scan_bwd_kernelI32Selective_Scan_bwd_kernel_traitsILi32ELi4ELb1ELb0ELb1ELb1ELb1EN3c108BFloat16EfEEv12SSMParamsBwd --------------------------
	.section	.text._Z25selective_scan_bwd_kernelI32Selective_Scan_bwd_kernel_traitsILi32ELi4ELb1ELb0ELb1ELb1ELb1EN3c108BFloat16EfEEv12SSMParamsBwd,"ax",@progbits
	.align	128
        .global         _Z25selective_scan_bwd_kernelI32Selective_Scan_bwd_kernel_traitsILi32ELi4ELb1ELb0ELb1ELb1ELb1EN3c108BFloat16EfEEv12SSMParamsBwd
        .type           _Z25selective_scan_bwd_kernelI32Selective_Scan_bwd_kernel_traitsILi32ELi4ELb1ELb0ELb1ELb1ELb1EN3c108BFloat16EfEEv12SSMParamsBwd,@function
        .size           _Z25selective_scan_bwd_kernelI32Selective_Scan_bwd_kernel_traitsILi32ELi4ELb1ELb0ELb1ELb1ELb1EN3c108BFloat16EfEEv12SSMParamsBwd,(.L_x_10559 - _Z25selective_scan_bwd_kernelI32Selective_Scan_bwd_kernel_traitsILi32ELi4ELb1ELb0ELb1ELb1ELb1EN3c108BFloat16EfEEv12SSMParamsBwd)
        .other          _Z25selective_scan_bwd_kernelI32Selective_Scan_bwd_kernel_traitsILi32ELi4ELb1ELb0ELb1ELb1ELb1EN3c108BFloat16EfEEv12SSMParamsBwd,@"STO_CUDA_ENTRY STV_DEFAULT"
_Z25selective_scan_bwd_kernelI32Selective_Scan_bwd_kernel_traitsILi32ELi4ELb1ELb0ELb1ELb1ELb1EN3c108BFloat16EfEEv12SSMParamsBwd:
.text._Z25selective_scan_bwd_kernelI32Selective_Scan_bwd_kernel_traitsILi32ELi4ELb1ELb0ELb1ELb1ELb1EN3c108BFloat16EfEEv12SSMParamsBwd:
        /* <DEDUP_REMOVED lines=136> */
[----:B------:R-:W-:Y:S01]  /*0880*/  LOP3.LUT R94, R12, 0x1f, RZ, 0xc0, !PT ;  /* 0x0000001f0c5e7812 */ /* 0x000fe200078ec0ff */
[----:B------:R-:W-:Y:S01]  /*0890*/  IMAD R3, R5, UR18, R3 ;  /* 0x0000001205037c24 */ /* 0x000fe2000f8e0203 */
[----:B------:R-:W-:Y:S01]  /*08a0*/  IADD3 R5, PT, PT, R78, 0x110, RZ ;  /* 0x000001104e057810 */ /* 0x000fe20007ffe0ff */
[----:B------:R-:W-:Y:S01]  /*08b0*/  IMAD R87, R99, UR7, R11 ;  /* 0x0000000763577c24 */ /* 0x000fe2000f8e020b */
[C---:B------:R-:W-:Y:S01]  /*08c0*/  IADD3 R75, PT, PT, R12.reuse, 0x200, RZ ;  /* 0x000002000c4b7810 */ /* 0x040fe20007ffe0ff */
[----:B------:R-:W-:Y:S01]  /*08d0*/  IMAD.WIDE.U32 R2, R23, UR10, R2 ;  /* 0x0000000a17027c25 */ /* 0x000fe2000f8e0002 */
[----:B------:R-:W-:-:S03]  /*08e0*/  LEA R92, R12, UR4, 0x2 ;  /* 0x000000040c5c7c11 */ /* 0x000fc6000f8e10ff */
[----:B------:R-:W-:Y:S01]  /*08f0*/  IMAD R85, R99, UR9, R9 ;  /* 0x0000000963557c24 */ /* 0x000fe2000f8e0209 */
[----:B------:R-:W-:Y:S01]  /*0900*/  IADD3 R73, PT, PT, R3, R73, RZ ;  /* 0x0000004903497210 */ /* 0x000fe20007ffe0ff */
[----:B------:R-:W-:-:S07]  /*0910*/  IMAD R74, R12, -0xc, R5 ;  /* 0xfffffff40c4a7824 */ /* 0x000fce00078e0205 */
.L_x_10176:
[----:B------:R-:W-:Y:S01]  /*0920*/  BAR.SYNC.DEFER_BLOCKING 0x0 ;  /* 0x0000000000007b1d */ /* 0x000fe20000010000 */
[----:B0-----:R-:W-:Y:S02]  /*0930*/  MOV R4, R86 ;  /* 0x0000005600047202 */ /* 0x001fe40000000f00 */
[----:B------:R-:W-:-:S05]  /*0940*/  MOV R5, R83 ;  /* 0x0000005300057202 */ /* 0x000fca0000000f00 */
[----:B------:R-:W0:Y:S01]  /*0950*/  S2UR UR5, SR_CgaCtaId ;  /* 0x00000000000579c3 */ /* 0x000e220000008800 */
[----:B------:R-:W-:Y:S01]  /*0960*/  IMAD.WIDE.U32 R6, R12, 0x8, R4 ;  /* 0x000000080c067825 */ /* 0x000fe200078e0004 */
[----:B------:R-:W1:Y:S01]  /*0970*/  S2R R72, SR_LANEID ;  /* 0x0000000000487919 */ /* 0x000e620000000000 */
[----:B------:R-:W-:-:S05]  /*0980*/  UMOV UR4, 0x400 ;  /* 0x0000040000047882 */ /* 0x000fca0000000000 */
[----:B------:R-:W2:Y:S01]  /*0990*/  LDC.64 R28, c[0x0][0x410] ;  /* 0x00010400ff1c7b82 */ /* 0x000ea20000000a00 */
[----:B------:R-:W-:-:S07]  /*09a0*/  IADD3 R67, PT, PT, R76, -0x1, RZ ;  /* 0xffffffff4c437810 */ /* 0x000fce0007ffe0ff */
[----:B------:R-:W3:Y:S01]  /*09b0*/  LDC.64 R30, c[0x0][0x418] ;  /* 0x00010600ff1e7b82 */ /* 0x000ee20000000a00 */
[----:B------:R-:W4:Y:S01]  /*09c0*/  LDG.E.64 R6, desc[UR16][R6.64] ;  /* 0x0000001006067981 */ /* 0x000f22000c1e1b00 */
[----:B------:R-:W-:Y:S02]  /*09d0*/  MOV R4, R84 ;  /* 0x0000005400047202 */ /* 0x000fe40000000f00 */
[----:B------:R-:W-:Y:S01]  /*09e0*/  MOV R5, R81 ;  /* 0x0000005100057202 */ /* 0x000fe20000000f00 */
[----:B0-----:R-:W-:-:S03]  /*09f0*/  ULEA UR5, UR5, UR4, 0x18 ;  /* 0x0000000405057291 */ /* 0x001fc6000f8ec0ff */
[----:B------:R-:W0:Y:S01]  /*0a00*/  LDC.64 R32, c[0x0][0x488] ;  /* 0x00012200ff207b82 */ /* 0x000e220000000a00 */
[----:B------:R-:W-:Y:S02]  /*0a10*/  IMAD.WIDE.U32 R20, R12, 0x8, R4 ;  /* 0x000000080c147825 */ /* 0x000fe400078e0004 */
[----:B-1----:R-:W-:-:S05]  /*0a20*/  LEA R69, R72, UR5, 0x3 ;  /* 0x0000000548457c11 */ /* 0x002fca000f8e18ff */
[----:B----4-:R1:W-:Y:S01]  /*0a30*/  STS.64 [R69], R6 ;  /* 0x0000000645007388 */ /* 0x0103e20000000a00 */
[----:B------:R-:W-:-:S03]  /*0a40*/  NOP ;  /* 0x0000000000007918 */ /* 0x000fc60000000000 */
[----:B------:R-:W-:Y:S01]  /*0a50*/  LDS.64 R4, [R69] ;  /* 0x0000000045047984 */ /* 0x000fe20000000a00 */
[----:B------:R-:W-:Y:S06]  /*0a60*/  BAR.SYNC.DEFER_BLOCKING 0x0 ;  /* 0x0000000000007b1d */ /* 0x000fec0000010000 */
[----:B------:R-:W4:Y:S01]  /*0a70*/  LDG.E.64 R24, desc[UR16][R20.64] ;  /* 0x0000001014187981 */ /* 0x000f22000c1e1b00 */
[----:B-1----:R-:W-:Y:S02]  /*0a80*/  MOV R6, R82 ;  /* 0x0000005200067202 */ /* 0x002fe40000000f00 */
[----:B------:R-:W-:-:S03]  /*0a90*/  MOV R7, R79 ;  /* 0x0000004f00077202 */ /* 0x000fc60000000f00 */
[----:B------:R-:W-:Y:S01]  /*0aa0*/  IMAD.WIDE.U32 R26, R12, 0x8, R6 ;  /* 0x000000080c1a7825 */ /* 0x000fe200078e0006 */
[----:B----4-:R2:W-:Y:S01]  /*0ab0*/  STS.64 [R69], R24 ;  /* 0x0000001845007388 */ /* 0x0105e20000000a00 */
[----:B------:R-:W-:-:S03]  /*0ac0*/  NOP ;  /* 0x0000000000007918 */ /* 0x000fc60000000000 */
[----:B------:R-:W1:Y:S01]  /*0ad0*/  LDS.64 R34, [R69] ;  /* 0x0000000045227984 */ /* 0x000e620000000a00 */
[----:B------:R-:W-:Y:S06]  /*0ae0*/  BAR.SYNC.DEFER_BLOCKING 0x0 ;  /* 0x0000000000007b1d */ /* 0x000fec0000010000 */
[----:B------:R-:W4:Y:S01]  /*0af0*/  LDG.E.64 R26, desc[UR16][R26.64] ;  /* 0x000000101a1a7981 */ /* 0x000f22000c1e1b00 */
[----:B------:R-:W-:Y:S01]  /*0b00*/  HFMA2 R23, -RZ, RZ, 0, 0 ;  /* 0x00000000ff177431 */ /* 0x000fe200000001ff */
[----:B------:R-:W-:Y:S01]  /*0b10*/  SHF.L.U32 R22, R67, 0x7, RZ ;  /* 0x0000000743167819 */ /* 0x000fe200000006ff */
[----:B------:R-:W-:Y:S04]  /*0b20*/  BSSY.RECONVERGENT B0, `(.L_x_10152) ;  /* 0x0000038000007945 */ /* 0x000fe80003800200 */
[----:B--2---:R-:W-:Y:S01]  /*0b30*/  IMAD.WIDE.U32 R24, R28, UR18, R22 ;  /* 0x000000121c187c25 */ /* 0x004fe2000f8e0016 */
[----:B-1----:R-:W-:-:S03]  /*0b40*/  SHF.R.U64 R65, R34, 0x10, R35 ;  /* 0x0000001022417819 */ /* 0x002fc60000001223 */
[----:B------:R-:W-:Y:S01]  /*0b50*/  IMAD R25, R29, UR18, R25 ;  /* 0x000000121d197c24 */ /* 0x000fe2000f8e0219 */
[----:B------:R-:W-:Y:S02]  /*0b60*/  SHF.L.U32 R29, R34, 0x10, RZ ;  /* 0x00000010221d7819 */ /* 0x000fe400000006ff */
[----:B------:R-:W-:Y:S01]  /*0b70*/  SHF.L.U32 R65, R65, 0x10, RZ ;  /* 0x0000001041417819 */ /* 0x000fe200000006ff */
[----:B---3--:R-:W-:-:S04]  /*0b80*/  IMAD.WIDE.U32 R24, R99, R30, R24 ;  /* 0x0000001e63187225 */ /* 0x008fc800078e0018 */
[--C-:B-----5:R-:W-:Y:S01]  /*0b90*/  FADD.FTZ R68, R29, R88.reuse ;  /* 0x000000581d447221 */ /* 0x120fe20000010000 */
[----:B------:R-:W-:Y:S02]  /*0ba0*/  IMAD R0, R99, R31, R25 ;  /* 0x0000001f63007224 */ /* 0x000fe400078e0219 */
[----:B------:R-:W-:Y:S02]  /*0bb0*/  FADD.FTZ R65, R65, R88 ;  /* 0x0000005841417221 */ /* 0x000fe40000010000 */
[----:B------:R-:W-:-:S03]  /*0bc0*/  FSETP.GTU.FTZ.AND P2, PT, R68, 20, PT ;  /* 0x41a000004400780b */ /* 0x000fc60003f5c000 */
[----:B------:R-:W-:Y:S01]  /*0bd0*/  FSETP.GTU.FTZ.AND P3, PT, R65, 20, PT ;  /* 0x41a000004100780b */ /* 0x000fe20003f7c000 */
[----:B----4-:R1:W-:Y:S01]  /*0be0*/  STS.64 [R69], R26 ;  /* 0x0000001a45007388 */ /* 0x0103e20000000a00 */
[----:B------:R-:W-:-:S03]  /*0bf0*/  NOP ;  /* 0x0000000000007918 */ /* 0x000fc60000000000 */
[----:B------:R2:W3:Y:S01]  /*0c00*/  LDS.64 R6, [R69] ;  /* 0x0000000045067984 */ /* 0x0004e20000000a00 */
[----:B-1----:R-:W-:Y:S02]  /*0c10*/  SHF.R.U32.HI R26, RZ, 0x10, R35 ;  /* 0x00000010ff1a7819 */ /* 0x002fe40000011623 */
[----:B------:R-:W-:Y:S02]  /*0c20*/  SHF.L.U32 R27, R35, 0x10, RZ ;  /* 0x00000010231b7819 */ /* 0x000fe400000006ff */
[----:B------:R-:W-:Y:S02]  /*0c30*/  SHF.L.U32 R25, R26, 0x10, RZ ;  /* 0x000000101a197819 */ /* 0x000fe400000006ff */
[C---:B0-----:R-:W-:Y:S01]  /*0c40*/  LEA R26, P0, R24.reuse, R32, 0x1 ;  /* 0x00000020181a7211 */ /* 0x041fe200078008ff */
[--C-:B------:R-:W-:Y:S02]  /*0c50*/  FADD.FTZ R66, R27, R88.reuse ;  /* 0x000000581b427221 */ /* 0x100fe40000010000 */
[----:B------:R-:W-:Y:S01]  /*0c60*/  FADD.FTZ R64, R25, R88 ;  /* 0x0000005819407221 */ /* 0x000fe20000010000 */
[----:B------:R-:W-:-:S02]  /*0c70*/  LEA.HI.X R27, R24, R33, R0, 0x1, P0 ;  /* 0x00000021181b7211 */ /* 0x000fc400000f0c00 */
[----:B------:R-:W-:Y:S02]  /*0c80*/  FSETP.GTU.FTZ.AND P0, PT, R66, 20, PT ;  /* 0x41a000004200780b */ /* 0x000fe40003f1c000 */
[----:B------:R-:W-:Y:S01]  /*0c90*/  FSETP.GTU.FTZ.AND P1, PT, R64, 20, PT ;  /* 0x41a000004000780b */ /* 0x000fe20003f3c000 */
[----:B------:R-:W-:Y:S01]  /*0ca0*/  IMAD.WIDE.U32 R24, R12, 0x8, R26 ;  /* 0x000000080c187825 */ /* 0x000fe200078e001a */
[----:B--2---:R-:W-:Y:S11]  /*0cb0*/  @P2 BRA `(.L_x_10153) ;  /* 0x0000000000782947 */ /* 0x004ff60003800000 */
        /* <DEDUP_REMOVED lines=30> */
.L_x_10153:
[----:B------:R-:W-:Y:S05]  /*0ea0*/  BSYNC.RECONVERGENT B0 ;  /* 0x0000000000007941 */ /* 0x000fea0003800200 */
.L_x_10152:
        /* <DEDUP_REMOVED lines=32> */
.L_x_10155:
[----:B------:R-:W-:Y:S05]  /*10b0*/  BSYNC.RECONVERGENT B0 ;  /* 0x0000000000007941 */ /* 0x000fea0003800200 */
.L_x_10154:
        /* <DEDUP_REMOVED lines=32> */
.L_x_10157:
[----:B------:R-:W-:Y:S05]  /*12c0*/  BSYNC.RECONVERGENT B0 ;  /* 0x0000000000007941 */ /* 0x000fea0003800200 */
.L_x_10156:
        /* <DEDUP_REMOVED lines=32> */
.L_x_10159:
[----:B------:R-:W-:Y:S05]  /*14d0*/  BSYNC.RECONVERGENT B0 ;  /* 0x0000000000007941 */ /* 0x000fea0003800200 */
.L_x_10158:
[----:B------:R-:W-:Y:S08]  /*14e0*/  BAR.SYNC.DEFER_BLOCKING 0x0 ;  /* 0x0000000000007b1d */ /* 0x000ff00000010000 */
[----:B------:R-:W0:Y:S08]  /*14f0*/  LDC.64 R30, c[0x0][0x420] ;  /* 0x00010800ff1e7b82 */ /* 0x000e300000000a00 */
[----:B------:R-:W1:Y:S08]  /*1500*/  LDC.64 R32, c[0x0][0x428] ;  /* 0x00010a00ff207b82 */ /* 0x000e700000000a00 */
[----:B------:R-:W2:Y:S01]  /*1510*/  LDC.64 R34, c[0x0][0x478] ;  /* 0x00011e00ff227b82 */ /* 0x000ea20000000a00 */
[--C-:B---3--:R-:W-:Y:S01]  /*1520*/  SHF.R.U64 R63, R6, 0x10, R7.reuse ;  /* 0x00000010063f7819 */ /* 0x108fe20000001207 */
[----:B------:R-:W3:Y:S01]  /*1530*/  LDG.E.64 R26, desc[UR16][R24.64] ;  /* 0x00000010181a7981 */ /* 0x000ee2000c1e1b00 */
[----:B------:R-:W-:Y:S01]  /*1540*/  SHF.R.U32.HI R60, RZ, 0x10, R7 ;  /* 0x00000010ff3c7819 */ /* 0x000fe20000011607 */
[----:B------:R-:W4:Y:S01]  /*1550*/  LDCU.64 UR6, c[0x0][0x510] ;  /* 0x0000a200ff0677ac */ /* 0x000f220008000a00 */
[----:B0-----:R-:W-:Y:S01]  /*1560*/  IMAD.WIDE.U32 R28, R30, UR18, R22 ;  /* 0x000000121e1c7c25 */ /* 0x001fe2000f8e0016 */
[----:B------:R-:W0:Y:S03]  /*1570*/  LDCU.64 UR8, c[0x0][0x490] ;  /* 0x00009200ff0877ac */ /* 0x000e260008000a00 */
[----:B------:R-:W-:-:S02]  /*1580*/  IMAD R29, R31, UR18, R29 ;  /* 0x000000121f1d7c24 */ /* 0x000fc4000f8e021d */
[----:B-1----:R-:W-:-:S04]  /*1590*/  IMAD.WIDE.U32 R28, R99, R32, R28 ;  /* 0x00000020631c7225 */ /* 0x002fc800078e001c */
[----:B------:R-:W-:Y:S01]  /*15a0*/  IMAD R0, R99, R33, R29 ;  /* 0x0000002163007224 */ /* 0x000fe200078e021d */
[----:B--2---:R-:W-:-:S04]  /*15b0*/  LEA R30, P0, R28, R34, 0x1 ;  /* 0x000000221c1e7211 */ /* 0x004fc800078008ff */
[----:B------:R-:W-:-:S03]  /*15c0*/  LEA.HI.X R31, R28, R35, R0, 0x1, P0 ;  /* 0x000000231c1f7211 */ /* 0x000fc600000f0c00 */
[----:B------:R-:W-:Y:S01]  /*15d0*/  IMAD.WIDE.U32 R30, R12, 0x8, R30 ;  /* 0x000000080c1e7825 */ /* 0x000fe200078e001e */
[----:B---3--:R-:W-:Y:S01]  /*15e0*/  STS.64 [R69], R26 ;  /* 0x0000001a45007388 */ /* 0x008fe20000000a00 */
[----:B------:R-:W-:-:S03]  /*15f0*/  NOP ;  /* 0x0000000000007918 */ /* 0x000fc60000000000 */
[----:B------:R-:W1:Y:S01]  /*1600*/  LDS.64 R34, [R69] ;  /* 0x0000000045227984 */ /* 0x000e620000000a00 */
[----:B------:R-:W-:Y:S06]  /*1610*/  BAR.SYNC.DEFER_BLOCKING 0x0 ;  /* 0x0000000000007b1d */ /* 0x000fec0000010000 */
[----:B------:R-:W2:Y:S01]  /*1620*/  LDG.E.64 R30, desc[UR16][R30.64] ;  /* 0x000000101e1e7981 */ /* 0x000ea2000c1e1b00 */
[----:B------:R-:W-:Y:S01]  /*1630*/  SHF.L.U32 R60, R60, 0x10, RZ ;  /* 0x000000103c3c7819 */ /* 0x000fe200000006ff */
[----:B0-----:R-:W-:Y:S01]  /*1640*/  UISETP.NE.U32.AND UP0, UPT, UR8, URZ, UPT ;  /* 0x000000ff0800728c */ /* 0x001fe2000bf05070 */
[----:B------:R-:W-:-:S03]  /*1650*/  SHF.L.U32 R63, R63, 0x10, RZ ;  /* 0x000000103f3f7819 */ /* 0x000fc600000006ff */
[----:B------:R-:W-:Y:S01]  /*1660*/  UISETP.NE.AND.EX UP0, UPT, UR9, URZ, UPT, UP0 ;  /* 0x000000ff0900728c */ /* 0x000fe2000bf05300 */
[----:B-1----:R-:W-:Y:S02]  /*1670*/  SHF.L.U32 R28, R35, 0x10, RZ ;  /* 0x00000010231c7819 */ /* 0x002fe400000006ff */
        /* <DEDUP_REMOVED lines=8> */
[----:B------:R-:W-:-:S02]  /*1700*/  FMUL.FTZ R27, R0, -1.4426950216293334961 ;  /* 0xbfb8aa3b001b7820 */ /* 0x000fc40000410000 */
[----:B------:R-:W-:-:S04]  /*1710*/  FMUL.FTZ R26, R32, -1.4426950216293334961 ;  /* 0xbfb8aa3b201a7820 */ /* 0x000fc80000410000 */
[----:B------:R-:W1:Y:S08]  /*1720*/  MUFU.EX2 R36, R36 ;  /* 0x0000002400247308 */ /* 0x000e700000000800 */
[----:B------:R-:W3:Y:S01]  /*1730*/  MUFU.EX2 R27, R27 ;  /* 0x0000001b001b7308 */ /* 0x000ee20000000800 */
[----:B0-----:R-:W-:-:S07]  /*1740*/  FADD.FTZ R35, R33, 1 ;  /* 0x3f80000021237421 */ /* 0x001fce0000010000 */
[----:B------:R-:W-:Y:S01]  /*1750*/  MUFU.RCP R35, R35 ;  /* 0x0000002300237308 */ /* 0x000fe20000001000 */
[----:B-1----:R-:W-:-:S07]  /*1760*/  FADD.FTZ R34, R36, 1 ;  /* 0x3f80000024227421 */ /* 0x002fce0000010000 */
[----:B------:R-:W0:Y:S01]  /*1770*/  MUFU.EX2 R26, R26 ;  /* 0x0000001a001a7308 */ /* 0x000e220000000800 */
[----:B---3--:R-:W-:-:S07]  /*1780*/  FADD.FTZ R27, R27, 1 ;  /* 0x3f8000001b1b7421 */ /* 0x008fce0000010000 */
[----:B------:R-:W1:Y:S08]  /*1790*/  MUFU.RCP R34, R34 ;  /* 0x0000002200227308 */ /* 0x000e700000001000 */
[----:B------:R-:W3:Y:S01]  /*17a0*/  MUFU.RCP R37, R27 ;  /* 0x0000001b00257308 */ /* 0x000ee20000001000 */
[----:B0-----:R-:W-:-:S07]  /*17b0*/  FADD.FTZ R26, R26, 1 ;  /* 0x3f8000001a1a7421 */ /* 0x001fce0000010000 */
[----:B------:R0:W5:Y:S01]  /*17c0*/  MUFU.RCP R43, R26 ;  /* 0x0000001a002b7308 */ /* 0x0001620000001000 */
[----:B--2---:R2:W-:Y:S01]  /*17d0*/  STS.64 [R69], R30 ;  /* 0x0000001e45007388 */ /* 0x0045e20000000a00 */
[----:B------:R-:W-:-:S03]  /*17e0*/  NOP ;  /* 0x0000000000007918 */ /* 0x000fc60000000000 */
[----:B------:R-:W4:Y:S01]  /*17f0*/  LDS.64 R24, [R69] ;  /* 0x0000000045187984 */ /* 0x000f220000000a00 */
[----:B--2---:R-:W-:Y:S01]  /*1800*/  SHF.L.U32 R31, R7, 0x10, RZ ;  /* 0x00000010071f7819 */ /* 0x004fe200000006ff */
[----:B------:R-:W-:-:S04]  /*1810*/  FADD.FTZ R7, -R35, 1 ;  /* 0x3f80000023077421 */ /* 0x000fc80000010100 */
[C---:B------:R-:W-:Y:S01]  /*1820*/  FFMA.FTZ R7, R28.reuse, R7, 1 ;  /* 0x3f8000001c077423 */ /* 0x040fe20000010007 */
[----:B------:R-:W-:-:S04]  /*1830*/  FMUL.FTZ R28, R28, R35 ;  /* 0x000000231c1c7220 */ /* 0x000fc80000410000 */
[----:B------:R-:W-:Y:S01]  /*1840*/  FMUL.FTZ R62, R31, R28 ;  /* 0x0000001c1f3e7220 */ /* 0x000fe20000410000 */
[----:B----4-:R-:W-:Y:S02]  /*1850*/  SHF.L.U32 R30, R25, 0x10, RZ ;  /* 0x00000010191e7819 */ /* 0x010fe400000006ff */
[--C-:B------:R-:W-:Y:S02]  /*1860*/  SHF.R.U32.HI R33, RZ, 0x10, R25.reuse ;  /* 0x00000010ff217819 */ /* 0x100fe40000011619 */
[----:B------:R-:W-:Y:S01]  /*1870*/  SHF.R.U64 R44, R24, 0x10, R25 ;  /* 0x00000010182c7819 */ /* 0x000fe20000001219 */
[----:B------:R-:W-:Y:S01]  /*1880*/  FMUL.FTZ R36, R31, R30 ;  /* 0x0000001e1f247220 */ /* 0x000fe20000410000 */
[----:B------:R-:W-:Y:S02]  /*1890*/  SHF.L.U32 R33, R33, 0x10, RZ ;  /* 0x0000001021217819 */ /* 0x000fe400000006ff */
[----:B------:R-:W-:Y:S01]  /*18a0*/  SHF.L.U32 R44, R44, 0x10, RZ ;  /* 0x000000102c2c7819 */ /* 0x000fe200000006ff */
[----:B------:R-:W-:Y:S01]  /*18b0*/  FMUL.FTZ R36, R35, R36 ;  /* 0x0000002423247220 */ /* 0x000fe20000410000 */
[----:B------:R-:W-:-:S03]  /*18c0*/  SHF.L.U32 R42, R24, 0x10, RZ ;  /* 0x00000010182a7819 */ /* 0x000fc600000006ff */
[----:B------:R-:W-:Y:S01]  /*18d0*/  FMUL.FTZ R38, R36, R7 ;  /* 0x0000000724267220 */ /* 0x000fe20000410000 */
[----:B-1----:R-:W-:Y:S01]  /*18e0*/  FADD.FTZ R36, -R34, 1 ;  /* 0x3f80000022247421 */ /* 0x002fe20000010100 */
[----:B------:R-:W-:Y:S01]  /*18f0*/  FMUL.FTZ R7, R60, R33 ;  /* 0x000000213c077220 */ /* 0x000fe20000410000 */
[----:B0-----:R-:W-:Y:S01]  /*1900*/  FMUL.FTZ R26, R63, R44 ;  /* 0x0000002c3f1a7220 */ /* 0x001fe20000410000 */
[----:B------:R0:W-:Y:S01]  /*1910*/  F2F.BF16.F32 R40, R38 ;  /* 0x0000002600287304 */ /* 0x0001e20000202000 */
[----:B------:R-:W-:Y:S01]  /*1920*/  FFMA.FTZ R36, R29, R36, 1 ;  /* 0x3f8000001d247423 */ /* 0x000fe20000010024 */
[----:B------:R-:W-:Y:S01]  /*1930*/  FMUL.FTZ R7, R34, R7 ;  /* 0x0000000722077220 */ /* 0x000fe20000410000 */
[----:B---3--:R-:W-:Y:S01]  /*1940*/  FMUL.FTZ R26, R37, R26 ;  /* 0x0000001a251a7220 */ /* 0x008fe20000410000 */
[----:B------:R-:W-:Y:S02]  /*1950*/  FMUL.FTZ R34, R29, R34 ;  /* 0x000000221d227220 */ /* 0x000fe40000410000 */
[----:B------:R-:W-:Y:S01]  /*1960*/  FMUL.FTZ R27, R7, R36 ;  /* 0x00000024071b7220 */ /* 0x000fe20000410000 */
[----:B------:R-:W-:Y:S01]  /*1970*/  FADD.FTZ R7, -R37, 1 ;  /* 0x3f80000025077421 */ /* 0x000fe20000010100 */
[----:B------:R-:W-:-:S03]  /*1980*/  SHF.L.U32 R36, R6, 0x10, RZ ;  /* 0x0000001006247819 */ /* 0x000fc600000006ff */
[----:B------:R-:W-:Y:S01]  /*1990*/  FFMA.FTZ R25, R0, R7, 1 ;  /* 0x3f80000000197423 */ /* 0x000fe20000010007 */
[C---:B-----5:R-:W-:Y:S01]  /*19a0*/  FADD.FTZ R7, -R43.reuse, 1 ;  /* 0x3f8000002b077421 */ /* 0x060fe20000010100 */
[----:B------:R-:W-:Y:S01]  /*19b0*/  FMUL.FTZ R6, R36, R42 ;  /* 0x0000002a24067220 */ /* 0x000fe20000410000 */
[----:B------:R-:W1:Y:S01]  /*19c0*/  F2F.BF16.F32 R27, R27 ;  /* 0x0000001b001b7304 */ /* 0x000e620000202000 */
[----:B------:R-:W-:Y:S01]  /*19d0*/  FMUL.FTZ R25, R26, R25 ;  /* 0x000000191a197220 */ /* 0x000fe20000410000 */
[C---:B------:R-:W-:Y:S01]  /*19e0*/  FFMA.FTZ R7, R32.reuse, R7, 1 ;  /* 0x3f80000020077423 */ /* 0x040fe20000010007 */
[----:B------:R-:W-:Y:S01]  /*19f0*/  FMUL.FTZ R6, R43, R6 ;  /* 0x000000062b067220 */ /* 0x000fe20000410000 */
[----:B------:R-:W-:Y:S01]  /*1a00*/  FMUL.FTZ R43, R32, R43 ;  /* 0x0000002b202b7220 */ /* 0x000fe20000410000 */
[----:B------:R-:W-:Y:S02]  /*1a10*/  FMUL.FTZ R32, R0, R37 ;  /* 0x0000002500207220 */ /* 0x000fe40000410000 */
[----:B0-----:R-:W-:Y:S01]  /*1a20*/  FMUL.FTZ R38, R6, R7 ;  /* 0x0000000706267220 */ /* 0x001fe20000410000 */
[----:B------:R-:W0:Y:S01]  /*1a30*/  F2F.BF16.F32 R25, R25 ;  /* 0x0000001900197304 */ /* 0x000e220000202000 */
[----:B------:R-:W-:Y:S01]  /*1a40*/  FMUL.FTZ R0, R36, R43 ;  /* 0x0000002b24007220 */ /* 0x000fe20000410000 */
[----:B-1----:R-:W-:-:S06]  /*1a50*/  PRMT R41, R40, 0x5410, R27 ;  /* 0x0000541028297816 */ /* 0x002fcc000000001b */
[----:B------:R-:W1:Y:S01]  /*1a60*/  F2F.BF16.F32 R39, R38 ;  /* 0x0000002600277304 */ /* 0x000e620000202000 */
[----:B------:R-:W2:Y:S01]  /*1a70*/  LDC.64 R26, c[0x0][0x508] ;  /* 0x00014200ff1a7b82 */ /* 0x000ea20000000a00 */
[----:B0-----:R-:W-:-:S07]  /*1a80*/  IMAD.WIDE.U32 R6, R25, 0x10000, RZ ;  /* 0x0001000019067825 */ /* 0x001fce00078e00ff */
[----:B------:R-:W0:Y:S01]  /*1a90*/  LDC.64 R24, c[0x0][0x558] ;  /* 0x00015600ff187b82 */ /* 0x000e220000000a00 */
[----:B------:R-:W-:Y:S02]  /*1aa0*/  LOP3.LUT R41, R41, R7, RZ, 0xfc, !PT ;  /* 0x0000000729297212 */ /* 0x000fe400078efcff */
[----:B-1----:R-:W-:-:S05]  /*1ab0*/  LOP3.LUT R40, R6, R39, RZ, 0xfc, !PT ;  /* 0x0000002706287212 */ /* 0x002fca00078efcff */
[----:B------:R-:W-:Y:S01]  /*1ac0*/  BAR.SYNC.DEFER_BLOCKING 0x0 ;  /* 0x0000000000007b1d */ /* 0x000fe20000010000 */
[----:B--2---:R-:W-:-:S04]  /*1ad0*/  IMAD.WIDE.U32 R38, R26, UR18, R22 ;  /* 0x000000121a267c25 */ /* 0x004fc8000f8e0016 */
[----:B------:R-:W-:Y:S02]  /*1ae0*/  IMAD R39, R27, UR18, R39 ;  /* 0x000000121b277c24 */ /* 0x000fe4000f8e0227 */
[----:B------:R-:W-:-:S04]  /*1af0*/  IMAD.WIDE.U32 R26, R99, UR6, R38 ;  /* 0x00000006631a7c25 */ /* 0x000fc8000f8e0026 */
[----:B------:R-:W-:Y:S01]  /*1b00*/  IMAD R27, R99, UR7, R27 ;  /* 0x00000007631b7c24 */ /* 0x000fe2000f8e021b */
[----:B0-----:R-:W-:Y:S01]  /*1b10*/  LEA R24, P0, R26, R24, 0x1 ;  /* 0x000000181a187211 */ /* 0x001fe200078008ff */
[----:B------:R-:W-:Y:S01]  /*1b20*/  STS.64 [R69], R40 ;  /* 0x0000002845007388 */ /* 0x000fe20000000a00 */
[----:B------:R-:W-:-:S03]  /*1b30*/  NOP ;  /* 0x0000000000007918 */ /* 0x000fc60000000000 */
[----:B------:R-:W0:Y:S01]  /*1b40*/  LDS.64 R6, [R69] ;  /* 0x0000000045067984 */ /* 0x000e220000000a00 */
[----:B------:R-:W-:-:S03]  /*1b50*/  LEA.HI.X R25, R26, R25, R27, 0x1, P0 ;  /* 0x000000191a197211 */ /* 0x000fc600000f0c1b */
[----:B------:R-:W-:-:S05]  /*1b60*/  IMAD.WIDE.U32 R24, R12, 0x8, R24 ;  /* 0x000000080c187825 */ /* 0x000fca00078e0018 */
[----:B0-----:R0:W-:Y:S01]  /*1b70*/  STG.E.64 desc[UR16][R24.64], R6 ;  /* 0x0000000618007986 */ /* 0x0011e2000c101b10 */
        /* <DEDUP_REMOVED lines=8> */
[----:B------:R-:W-:Y:S01]  /*1c00*/  F2F.BF16.F32 R28, R28 ;  /* 0x0000001c001c7304 */ /* 0x000fe20000202000 */
[----:B0-----:R-:W-:-:S07]  /*1c10*/  IMAD.WIDE.U32 R6, R6, 0x10000, RZ ;  /* 0x0001000006067825 */ /* 0x001fce00078e00ff */
[----:B------:R-:W0:Y:S08]  /*1c20*/  F2F.BF16.F32 R33, R33 ;  /* 0x0000002100217304 */ /* 0x000e300000202000 */
[----:B------:R-:W2:Y:S01]  /*1c30*/  F2F.BF16.F32 R25, R42 ;  /* 0x0000002a00197304 */ /* 0x000ea20000202000 */
[----:B0-----:R-:W-:Y:S02]  /*1c40*/  PRMT R27, R28, 0x5410, R33 ;  /* 0x000054101c1b7816 */ /* 0x001fe40000000021 */
[----:B------:R-:W0:Y:S02]  /*1c50*/  LDC.64 R28, c[0x0][0x438] ;  /* 0x00010e00ff1c7b82 */ /* 0x000e240000000a00 */
[----:B------:R-:W-:-:S02]  /*1c60*/  LOP3.LUT R27, R27, R7, RZ, 0xfc, !PT ;  /* 0x000000071b1b7212 */ /* 0x000fc400078efcff */
[----:B--2---:R-:W-:Y:S01]  /*1c70*/  LOP3.LUT R26, R6, R25, RZ, 0xfc, !PT ;  /* 0x00000019061a7212 */ /* 0x004fe200078efcff */
[----:B-1----:R-:W-:-:S04]  /*1c80*/  IMAD.WIDE.U32 R24, R30, UR18, R22 ;  /* 0x000000121e187c25 */ /* 0x002fc8000f8e0016 */
[----:B------:R-:W-:Y:S01]  /*1c90*/  STS.64 [R69], R26 ;  /* 0x0000001a45007388 */ /* 0x000fe20000000a00 */
[----:B------:R-:W-:-:S03]  /*1ca0*/  NOP ;  /* 0x0000000000007918 */ /* 0x000fc60000000000 */
[----:B------:R-:W1:Y:S01]  /*1cb0*/  LDS.64 R6, [R69] ;  /* 0x0000000045067984 */ /* 0x000e620000000a00 */
[----:B------:R-:W-:Y:S02]  /*1cc0*/  IMAD R25, R31, UR18, R25 ;  /* 0x000000121f197c24 */ /* 0x000fe4000f8e0219 */
[----:B0-----:R-:W-:-:S04]  /*1cd0*/  IMAD.WIDE.U32 R24, R99, R28, R24 ;  /* 0x0000001c63187225 */ /* 0x001fc800078e0018 */
[----:B------:R-:W-:Y:S01]  /*1ce0*/  IMAD R25, R99, R29, R25 ;  /* 0x0000001d63197224 */ /* 0x000fe200078e0219 */
[----:B------:R-:W-:-:S04]  /*1cf0*/  LEA R28, P0, R24, UR8, 0x1 ;  /* 0x00000008181c7c11 */ /* 0x000fc8000f8008ff */
[----:B------:R-:W-:-:S03]  /*1d00*/  LEA.HI.X R29, R24, UR9, R25, 0x1, P0 ;  /* 0x00000009181d7c11 */ /* 0x000fc600080f0c19 */
[----:B------:R-:W-:-:S05]  /*1d10*/  IMAD.WIDE.U32 R24, R12, 0x8, R28 ;  /* 0x000000080c187825 */ /* 0x000fca00078e001c */
[----:B-1----:R1:W-:Y:S02]  /*1d20*/  STG.E.64 desc[UR16][R24.64], R6 ;  /* 0x0000000618007986 */ /* 0x0023e4000c101b10 */
.L_x_10160:
[----:B------:R-:W2:Y:S01]  /*1d30*/  LDCU UR4, c[0x0][0x38c] ;  /* 0x00007180ff0477ac */ /* 0x000ea20008000800 */
[C---:B------:R-:W-:Y:S01]  /*1d40*/  SHF.L.U32 R61, R4.reuse, 0x10, RZ ;  /* 0x00000010043d7819 */ /* 0x040fe200000006ff */
[----:B------:R-:W-:Y:S01]  /*1d50*/  FMUL.FTZ R63, R63, R32 ;  /* 0x000000203f3f7220 */ /* 0x000fe20000410000 */
[----:B------:R-:W-:Y:S01]  /*1d60*/  SHF.R.U64 R58, R4, 0x10, R5 ;  /* 0x00000010043a7819 */ /* 0x000fe20000001205 */
[----:B------:R-:W-:Y:S01]  /*1d70*/  FMUL.FTZ R60, R60, R34 ;  /* 0x000000223c3c7220 */ /* 0x000fe20000410000 */
[----:B------:R-:W-:Y:S01]  /*1d80*/  SHF.L.U32 R59, R5, 0x10, RZ ;  /* 0x00000010053b7819 */ /* 0x000fe200000006ff */
[----:B------:R-:W-:Y:S01]  /*1d90*/  FFMA.FTZ R4, R0, R61, R91 ;  /* 0x0000003d00047223 */ /* 0x000fe2000001005b */
[----:B------:R-:W-:Y:S02]  /*1da0*/  SHF.L.U32 R58, R58, 0x10, RZ ;  /* 0x000000103a3a7819 */ /* 0x000fe400000006ff */
[----:B------:R-:W-:Y:S02]  /*1db0*/  CS2R R56, SRZ ;  /* 0x0000000000387805 */ /* 0x000fe4000001ff00 */
[----:B------:R-:W-:-:S02]  /*1dc0*/  SHF.R.U32.HI R53, RZ, 0x10, R5 ;  /* 0x00000010ff357819 */ /* 0x000fc40000011605 */
[----:B------:R-:W-:Y:S01]  /*1dd0*/  CS2R R54, SRZ ;  /* 0x0000000000367805 */ /* 0x000fe2000001ff00 */
[-C--:B------:R-:W-:Y:S01]  /*1de0*/  FMUL.FTZ R52, R0, R97.reuse ;  /* 0x0000006100347220 */ /* 0x080fe20000410000 */
[----:B------:R-:W-:Y:S01]  /*1df0*/  FFMA.FTZ R5, R63, R58, R4 ;  /* 0x0000003a3f057223 */ /* 0x000fe20000010004 */
[----:B------:R-:W-:Y:S01]  /*1e00*/  SHF.L.U32 R53, R53, 0x10, RZ ;  /* 0x0000001035357819 */ /* 0x000fe200000006ff */
[CC--:B------:R-:W-:Y:S01]  /*1e10*/  FMUL.FTZ R51, R62.reuse, R97.reuse ;  /* 0x000000613e337220 */ /* 0x0c0fe20000410000 */
[----:B------:R-:W-:Y:S01]  /*1e20*/  FMUL.FTZ R50, R63, R97 ;  /* 0x000000613f327220 */ /* 0x000fe20000410000 */
[----:B------:R-:W-:Y:S01]  /*1e30*/  FFMA.FTZ R5, R62, R59, R5 ;  /* 0x0000003b3e057223 */ /* 0x000fe20000010005 */
[C---:B------:R-:W-:Y:S01]  /*1e40*/  FMUL.FTZ R49, R60.reuse, R97 ;  /* 0x000000613c317220 */ /* 0x040fe20000410000 */
[----:B--2---:R-:W-:Y:S02]  /*1e50*/  UISETP.GE.AND UP0, UPT, UR4, 0x1, UPT ;  /* 0x000000010400788c */ /* 0x004fe4000bf06270 */
[----:B------:R-:W-:Y:S01]  /*1e60*/  FFMA.FTZ R91, R60, R53, R5 ;  /* 0x000000353c5b7223 */ /* 0x000fe20000010005 */
[----:B------:R-:W-:Y:S06]  /*1e70*/  BAR.SYNC.DEFER_BLOCKING 0x0 ;  /* 0x0000000000007b1d */ /* 0x000fec0000010000 */
[----:B------:R-:W-:Y:S05]  /*1e80*/  BRA.U !UP0, `(.L_x_10161) ;  /* 0x0000001508147547 */ /* 0x000fea000b800000 */
[----:B01----:R-:W0:Y:S01]  /*1e90*/  LDC.64 R24, c[0x0][0x440] ;  /* 0x00011000ff187b82 */ /* 0x003e220000000a00 */
[----:B------:R-:W-:Y:S01]  /*1ea0*/  MOV R4, R80 ;  /* 0x0000005000047202 */ /* 0x000fe20000000f00 */
[----:B------:R-:W-:Y:S01]  /*1eb0*/  HFMA2 R57, -RZ, RZ, 0, 0 ;  /* 0x00000000ff397431 */ /* 0x000fe200000001ff */
[----:B------:R-:W-:Y:S01]  /*1ec0*/  MOV R5, R77 ;  /* 0x0000004d00057202 */ /* 0x000fe20000000f00 */
[----:B------:R-:W-:Y:S01]  /*1ed0*/  FMUL.FTZ R47, R61, R68 ;  /* 0x000000443d2f7220 */ /* 0x000fe20000410000 */
[----:B------:R-:W-:Y:S01]  /*1ee0*/  ISETP.NE.AND P0, PT, R76, 0x1, PT ;  /* 0x000000014c00780c */ /* 0x000fe20003f05270 */
[----:B------:R-:W-:Y:S01]  /*1ef0*/  FMUL.FTZ R46, R58, R65 ;  /* 0x000000413a2e7220 */ /* 0x000fe20000410000 */
[----:B------:R-:W-:Y:S01]  /*1f00*/  SHF.L.U32 R98, R67, 0x8, RZ ;  /* 0x0000000843627819 */ /* 0x000fe200000006ff */
[----:B------:R-:W1:Y:S01]  /*1f10*/  LDC.64 R26, c[0x0][0x448] ;  /* 0x00011200ff1a7b82 */ /* 0x000e620000000a00 */
[----:B------:R-:W-:Y:S01]  /*1f20*/  SHF.L.U32 R96, R76, 0x8, RZ ;  /* 0x000000084c607819 */ /* 0x000fe200000006ff */
[----:B------:R-:W-:Y:S01]  /*1f30*/  FMUL.FTZ R45, R59, R66 ;  /* 0x000000423b2d7220 */ /* 0x000fe20000410000 */
[----:B------:R-:W-:Y:S01]  /*1f40*/  IADD3 R34, P2, PT, R22, R2, RZ ;  /* 0x0000000216227210 */ /* 0x000fe20007f5e0ff */
[----:B------:R-:W-:Y:S01]  /*1f50*/  FMUL.FTZ R44, R53, R64 ;  /* 0x00000040352c7220 */ /* 0x000fe20000410000 */
[C---:B------:R-:W-:Y:S01]  /*1f60*/  ISETP.NE.AND P1, PT, R12.reuse, RZ, PT ;  /* 0x000000ff0c00720c */ /* 0x040fe20003f25270 */
[----:B------:R-:W-:Y:S01]  /*1f70*/  IMAD.WIDE.U32 R36, R12, 0x8, R4 ;  /* 0x000000080c247825 */ /* 0x000fe200078e0004 */
[----:B------:R-:W-:Y:S01]  /*1f80*/  IADD3 R48, PT, PT, R76, -0x2, RZ ;  /* 0xfffffffe4c307810 */ /* 0x000fe20007ffe0ff */
[----:B------:R-:W2:Y:S01]  /*1f90*/  LDC.64 R70, c[0x0][0x3e0] ;  /* 0x0000f800ff467b82 */ /* 0x000ea20000000a00 */
[----:B------:R-:W-:Y:S01]  /*1fa0*/  IADD3 R90, PT, PT, R22, R12, RZ ;  /* 0x0000000c165a7210 */ /* 0x000fe20007ffe0ff */
[----:B------:R-:W3:Y:S01]  /*1fb0*/  LDCU UR10, c[0x0][0x394] ;  /* 0x00007280ff0a77ac */ /* 0x000ee20008000800 */
[----:B------:R-:W-:-:S02]  /*1fc0*/  ISETP.EQ.AND P0, PT, R12, RZ, P0 ;  /* 0x000000ff0c00720c */ /* 0x000fc40000702270 */
[----:B------:R-:W-:Y:S01]  /*1fd0*/  LOP3.LUT R98, R98, 0x100, RZ, 0xc0, !PT ;  /* 0x0000010062627812 */ /* 0x000fe200078ec0ff */
[----:B------:R-:W4:Y:S01]  /*1fe0*/  LDCU UR11, c[0x0][0x38c] ;  /* 0x00007180ff0b77ac */ /* 0x000f220008000800 */
[----:B------:R-:W-:Y:S01]  /*1ff0*/  LOP3.LUT R96, R96, 0x100, RZ, 0xc0, !PT ;  /* 0x0000010060607812 */ /* 0x000fe200078ec0ff */
[----:B------:R-:W0:Y:S01]  /*2000*/  LDC.64 R28, c[0x0][0x3c0] ;  /* 0x0000f000ff1c7b82 */ /* 0x000e220000000a00 */
[----:B------:R-:W-:Y:S01]  /*2010*/  IADD3.X R35, PT, PT, RZ, R73, RZ, P2, !PT ;  /* 0x00000049ff237210 */ /* 0x000fe200017fe4ff */
[----:B------:R-:W0:Y:S01]  /*2020*/  LDCU UR7, c[0x0][0x388] ;  /* 0x00007100ff0777ac */ /* 0x000e220008000800 */
[----:B------:R-:W0:Y:S05]  /*2030*/  LDCU.64 UR8, c[0x0][0x540] ;  /* 0x0000a800ff0877ac */ /* 0x000e2a0008000a00 */
[----:B------:R-:W0:Y:S01]  /*2040*/  LDC.64 R30, c[0x0][0x3a8] ;  /* 0x0000ea00ff1e7b82 */ /* 0x000e220000000a00 */
[----:B------:R-:W-:-:S07]  /*2050*/  UMOV UR4, URZ ;  /* 0x000000ff00047c82 */ /* 0x000fce0008000000 */
[----:B---34-:R-:W0:Y:S02]  /*2060*/  LDC.64 R32, c[0x0][0x4f0] ;  /* 0x00013c00ff207b82 */ /* 0x018e240000000a00 */
.L_x_10175:
[----:B0-2---:R-:W-:-:S04]  /*2070*/  IMAD.WIDE.U32 R4, R70, UR4, RZ ;  /* 0x0000000446047c25 */ /* 0x005fc8000f8e00ff */
[----:B------:R-:W-:Y:S01]  /*2080*/  IMAD R5, R71, UR4, R5 ;  /* 0x0000000447057c24 */ /* 0x000fe2000f8e0205 */
[----:B------:R-:W-:-:S04]  /*2090*/  LEA R42, P2, R4, R36, 0x1 ;  /* 0x00000024042a7211 */ /* 0x000fc800078408ff */
[----:B------:R-:W-:-:S05]  /*20a0*/  LEA.HI.X R43, R4, R37, R5, 0x1, P2 ;  /* 0x00000025042b7211 */ /* 0x000fca00010f0c05 */
[----:B------:R-:W2:Y:S01]  /*20b0*/  LDG.E.64 R4, desc[UR16][R42.64] ;  /* 0x000000102a047981 */ /* 0x000ea2000c1e1b00 */
[----:B------:R-:W-:Y:S02]  /*20c0*/  MOV R6, R10 ;  /* 0x0000000a00067202 */ /* 0x000fe40000000f00 */
        /* <DEDUP_REMOVED lines=13> */
[----:B0-----:R-:W-:Y:S01]  /*21a0*/  IADD3 R38, PT, PT, R98, UR4, RZ ;  /* 0x0000000462267c10 */ /* 0x001fe2000fffe0ff */
[----:B------:R-:W-:Y:S03]  /*21b0*/  BSSY.RECONVERGENT B0, `(.L_x_10162) ;  /* 0x0000029000007945 */ /* 0x000fe60003800200 */
[----:B------:R-:W-:Y:S02]  /*21c0*/  SEL R38, R38, R75, !P1 ;  /* 0x0000004b26267207 */ /* 0x000fe40004800000 */
[----:B------:R-:W-:Y:S02]  /*21d0*/  ISETP.NE.AND P1, PT, R12, 0x1f, PT ;  /* 0x0000001f0c00780c */ /* 0x000fe40003f25270 */
[----:B------:R-:W-:Y:S01]  /*21e0*/  LEA R39, R38, UR5, 0x2 ;  /* 0x0000000526277c11 */ /* 0x000fe2000f8e10ff */
[----:B--2---:R-:W-:Y:S01]  /*21f0*/  STS.64 [R69], R4 ;  /* 0x0000000445007388 */ /* 0x004fe20000000a00 */
[----:B------:R-:W-:-:S03]  /*2200*/  NOP ;  /* 0x0000000000007918 */ /* 0x000fc60000000000 */
[----:B------:R-:W0:Y:S01]  /*2210*/  LDS.64 R6, [R69] ;  /* 0x0000000045067984 */ /* 0x000e220000000a00 */
[----:B---3--:R-:W-:-:S04]  /*2220*/  FMUL.FTZ R43, R100, 1.4426950216293334961 ;  /* 0x3fb8aa3b642b7820 */ /* 0x008fc80000410000 */
[C---:B------:R-:W-:Y:S01]  /*2230*/  FMUL.FTZ R110, R43.reuse, R68 ;  /* 0x000000442b6e7220 */ /* 0x040fe20000410000 */
[C---:B------:R-:W-:Y:S01]  /*2240*/  FMUL.FTZ R101, R43.reuse, R65 ;  /* 0x000000412b657220 */ /* 0x040fe20000410000 */
[C---:B------:R-:W-:Y:S01]  /*2250*/  FMUL.FTZ R102, R43.reuse, R66 ;  /* 0x000000422b667220 */ /* 0x040fe20000410000 */
        /* <DEDUP_REMOVED lines=27> */
[----:B------:R0:W2:Y:S01]  /*2410*/  LDS R43, [R4+0x548] ;  /* 0x00054800042b7984 */ /* 0x0000a20000000800 */
[----:B------:R-:W-:Y:S05]  /*2420*/  BRA `(.L_x_10164) ;  /* 0x0000000000047947 */ /* 0x000fea0003800000 */
.L_x_10163:
[----:B------:R3:W4:Y:S02]  /*2430*/  LDS R43, [R92+0xd4c] ;  /* 0x000d4c005c2b7984 */ /* 0x0007240000000800 */
.L_x_10164:
[----:B------:R-:W-:Y:S05]  /*2440*/  BSYNC.RECONVERGENT B0 ;  /* 0x0000000000007941 */ /* 0x000fea0003800200 */
.L_x_10162:
[----:B------:R-:W5:Y:S01]  /*2450*/  @P0 LDC R5, c[0x0][0x38c] ;  /* 0x0000e300ff050b82 */ /* 0x000f620000000800 */
[----:B------:R-:W-:Y:S01]  /*2460*/  MOV R6, RZ ;  /* 0x000000ff00067202 */ /* 0x000fe20000000f00 */
[----:B-----5:R-:W-:-:S04]  /*2470*/  @P0 IMAD R5, R48, R5, UR4 ;  /* 0x0000000430050e24 */ /* 0x020fc8000f8e0205 */
[----:B0-----:R-:W-:-:S05]  /*2480*/  @P0 IMAD.WIDE R4, R5, 0x8, R18 ;  /* 0x0000000805040825 */ /* 0x001fca00078e0212 */
        /* <DEDUP_REMOVED lines=12> */
[----:B0-----:R-:W-:Y:S01]  /*2550*/  FMUL.FTZ R5, R110, R101 ;  /* 0x000000656e057220 */ /* 0x001fe20000410000 */
[----:B------:R-:W0:Y:S01]  /*2560*/  S2UR UR6, SR_CgaCtaId ;  /* 0x00000000000679c3 */ /* 0x000e220000008800 */
[----:B------:R-:W1:Y:S01]  /*2570*/  SHFL.UP PT, R109, R39, 0x1, RZ ;  /* 0x04200000276d7989 */ /* 0x000e6200000e00ff */
[----:B------:R-:W-:Y:S01]  /*2580*/  UMOV UR5, 0x400 ;  /* 0x0000040000057882 */ /* 0x000fe20000000000 */
[----:B------:R-:W-:Y:S01]  /*2590*/  FMUL.FTZ R5, R102, R5 ;  /* 0x0000000566057220 */ /* 0x000fe20000410000 */
[----:B------:R-:W-:Y:S01]  /*25a0*/  ISETP.NE.AND P3, PT, R12, 0x1f, PT ;  /* 0x0000001f0c00780c */ /* 0x000fe20003f65270 */
[----:B------:R-:W2:Y:S01]  /*25b0*/  SHFL.DOWN PT, R112, R7, 0x1, 0x1f ;  /* 0x08201f0007707f89 */ /* 0x000ea200000e0000 */
[----:B------:R-:W-:Y:S01]  /*25c0*/  BSSY.RECONVERGENT B0, `(.L_x_10165) ;  /* 0x000007f000007945 */ /* 0x000fe20003800200 */
[----:B------:R-:W-:-:S02]  /*25d0*/  FMUL.FTZ R38, R108, R5 ;  /* 0x000000056c267220 */ /* 0x000fc40000410000 */
[----:B------:R-:W4:Y:S04]  /*25e0*/  SHFL.DOWN PT, R111, R114, 0x1, 0x1f ;  /* 0x08201f00726f7f89 */ /* 0x000f2800000e0000 */
[----:B------:R-:W3:Y:S01]  /*25f0*/  SHFL.UP PT, R5, R38, 0x1, RZ ;  /* 0x0420000026057989 */ /* 0x000ee200000e00ff */
[----:B0-----:R-:W-:Y:S01]  /*2600*/  ULEA UR5, UR6, UR5, 0x18 ;  /* 0x0000000506057291 */ /* 0x001fe2000f8ec0ff */
[----:B-1----:R-:W-:-:S03]  /*2610*/  FFMA.FTZ R4, R38, R109, R39 ;  /* 0x0000006d26047223 */ /* 0x002fc60000010027 */
[----:B------:R-:W-:Y:S01]  /*2620*/  ULEA UR6, UR4, UR5, 0x3 ;  /* 0x0000000504067291 */ /* 0x000fe2000f8e18ff */
[----:B--2---:R-:W-:Y:S01]  /*2630*/  @P2 FMUL.FTZ R109, R112, R7 ;  /* 0x00000007706d2220 */ /* 0x004fe20000410000 */
[----:B------:R-:W-:Y:S01]  /*2640*/  FSEL R39, R39, R4, !P1 ;  /* 0x0000000427277208 */ /* 0x000fe20004800000 */
[----:B----4-:R-:W-:-:S03]  /*2650*/  @P2 FFMA.FTZ R114, R7, R111, R114 ;  /* 0x0000006f07722223 */ /* 0x010fc60000010072 */
[----:B------:R-:W-:Y:S01]  /*2660*/  @P2 MOV R7, R109 ;  /* 0x0000006d00072202 */ /* 0x000fe20000000f00 */
        /* <DEDUP_REMOVED lines=31> */
[----:B0-----:R-:W-:Y:S01]  /*2860*/  FFMA.FTZ R4, R38, R4, R39 ;  /* 0x0000000426047223 */ /* 0x001fe20000010027 */
[----:B-1----:R-:W-:-:S04]  /*2870*/  @!P2 FFMA.FTZ R114, R7, R111, R114 ;  /* 0x0000006f0772a223 */ /* 0x002fc80000010072 */
[----:B------:R-:W-:Y:S01]  /*2880*/  FSEL R109, R39, R4, !P1 ;  /* 0x00000004276d7208 */ /* 0x000fe20004800000 */
[----:B--2---:R-:W-:Y:S01]  /*2890*/  @P1 FMUL.FTZ R38, R38, R5 ;  /* 0x0000000526261220 */ /* 0x004fe20000410000 */
[----:B------:R-:W-:-:S03]  /*28a0*/  ISETP.GE.AND P1, PT, R76, UR10, PT ;  /* 0x0000000a4c007c0c */ /* 0x000fc6000bf26270 */
[----:B------:R-:W0:Y:S01]  /*28b0*/  SHFL.UP PT, R111, R109, 0x10, RZ ;  /* 0x060000006d6f7989 */ /* 0x000e2200000e00ff */
[----:B------:R-:W-:Y:S01]  /*28c0*/  MOV R5, RZ ;  /* 0x000000ff00057202 */ /* 0x000fe20000000f00 */
[----:B---3--:R-:W-:Y:S01]  /*28d0*/  @!P2 FMUL.FTZ R4, R7, R112 ;  /* 0x000000700704a220 */ /* 0x008fe20000410000 */
[----:B------:R-:W-:Y:S01]  /*28e0*/  ISETP.NE.OR P1, PT, R12, RZ, P1 ;  /* 0x000000ff0c00720c */ /* 0x000fe20000f25670 */
[----:B------:R-:W1:Y:S03]  /*28f0*/  SHFL.UP PT, R39, R38, 0x10, RZ ;  /* 0x0600000026277989 */ /* 0x000e6600000e00ff */
[----:B------:R-:W-:Y:S01]  /*2900*/  @!P2 MOV R7, R4 ;  /* 0x000000040007a202 */ /* 0x000fe20000000f00 */
[----:B------:R-:W-:Y:S01]  /*2910*/  HFMA2 R4, -RZ, RZ, 1.875, 0 ;  /* 0x3f800000ff047431 */ /* 0x000fe200000001ff */
[----:B------:R-:W-:Y:S01]  /*2920*/  ISETP.GE.AND P2, PT, R72, 0x10, PT ;  /* 0x000000104800780c */ /* 0x000fe20003f46270 */
[----:B------:R-:W2:Y:S04]  /*2930*/  SHFL.DOWN PT, R115, R114, 0x10, 0x1f ;  /* 0x0a001f0072737f89 */ /* 0x000ea800000e0000 */
[----:B------:R-:W3:Y:S04]  /*2940*/  SHFL.DOWN PT, R116, R7, 0x10, 0x1f ;  /* 0x0a001f0007747f89 */ /* 0x000ee800000e0000 */
[----:B------:R-:W4:Y:S01]  /*2950*/  @!P1 LDS.64 R4, [UR6+0xdc8] ;  /* 0x000dc806ff049984 */ /* 0x000f220008000a00 */
[----:B------:R-:W-:Y:S01]  /*2960*/  ISETP.GT.U32.AND P1, PT, R94, 0xf, PT ;  /* 0x0000000f5e00780c */ /* 0x000fe20003f24070 */
[----:B0-----:R-:W-:-:S02]  /*2970*/  FFMA.FTZ R112, R38, R111, R109 ;  /* 0x0000006f26707223 */ /* 0x001fc4000001006d */
[----:B-1----:R-:W-:-:S03]  /*2980*/  @P2 FMUL.FTZ R38, R38, R39 ;  /* 0x0000002726262220 */ /* 0x002fc60000410000 */
[----:B------:R-:W-:Y:S02]  /*2990*/  FSEL R112, R109, R112, !P2 ;  /* 0x000000706d707208 */ /* 0x000fe40005000000 */
[----:B------:R-:W-:Y:S01]  /*29a0*/  ISETP.NE.AND P2, PT, R12, RZ, PT ;  /* 0x000000ff0c00720c */ /* 0x000fe20003f45270 */
[----:B------:R-:W-:Y:S04]  /*29b0*/  SHFL.UP PT, R38, R38, 0x1, RZ ;  /* 0x0420000026267989 */ /* 0x000fe800000e00ff */
[C---:B--2---:R-:W-:Y:S01]  /*29c0*/  @!P1 FFMA.FTZ R114, R7.reuse, R115, R114 ;  /* 0x0000007307729223 */ /* 0x044fe20000010072 */
[----:B------:R-:W-:Y:S01]  /*29d0*/  SHFL.UP PT, R39, R112, 0x1, RZ ;  /* 0x0420000070277989 */ /* 0x000fe200000e00ff */
[----:B---3--:R-:W-:-:S03]  /*29e0*/  @!P1 FMUL.FTZ R111, R7, R116 ;  /* 0x00000074076f9220 */ /* 0x008fc60000410000 */
[----:B------:R-:W-:Y:S02]  /*29f0*/  SHFL.DOWN PT, R116, R114, 0x1, 0x1f ;  /* 0x08201f0072747f89 */ /* 0x000fe400000e0000 */
[----:B------:R-:W-:Y:S02]  /*2a00*/  @!P1 MOV R7, R111 ;  /* 0x0000006f00079202 */ /* 0x000fe40000000f00 */
[----:B------:R-:W-:Y:S01]  /*2a10*/  ISETP.NE.AND P1, PT, R12, RZ, PT ;  /* 0x000000ff0c00720c */ /* 0x000fe20003f25270 */
[----:B------:R-:W-:Y:S04]  /*2a20*/  SHFL.IDX PT, R111, R114, RZ, 0x1f ;  /* 0x00001fff726f7589 */ /* 0x000fe800000e0000 */
[----:B------:R-:W-:Y:S04]  /*2a30*/  SHFL.IDX PT, R118, R7, RZ, 0x1f ;  /* 0x00001fff07767589 */ /* 0x000fe800000e0000 */
[----:B------:R-:W-:Y:S04]  /*2a40*/  SHFL.DOWN PT, R115, R7, 0x1, 0x1f ;  /* 0x08201f0007737f89 */ /* 0x000fe800000e0000 */
[----:B----4-:R-:W0:Y:S02]  /*2a50*/  SHFL.IDX PT, R117, R5, RZ, 0x1f ;  /* 0x00001fff05757589 */ /* 0x010e2400000e0000 */
[----:B0-----:R-:W-:-:S02]  /*2a60*/  @P3 FFMA.FTZ R117, R115, R117, R116 ;  /* 0x0000007573753223 */ /* 0x001fc40000010074 */
[----:B-----5:R-:W0:Y:S02]  /*2a70*/  SHFL.IDX PT, R109, R6, RZ, 0x1f ;  /* 0x00001fff066d7589 */ /* 0x020e2400000e0000 */
[----:B0-----:R-:W-:Y:S01]  /*2a80*/  @P1 FFMA.FTZ R109, R38, R109, R39 ;  /* 0x0000006d266d1223 */ /* 0x001fe20000010027 */
[C---:B------:R-:W-:Y:S01]  /*2a90*/  FFMA.FTZ R39, R118.reuse, R5, R111 ;  /* 0x0000000576277223 */ /* 0x040fe2000001006f */
[----:B------:R-:W-:Y:S02]  /*2aa0*/  FMUL.FTZ R38, R118, R4 ;  /* 0x0000000476267220 */ /* 0x000fe40000410000 */
[----:B------:R-:W-:-:S03]  /*2ab0*/  FFMA.FTZ R110, R110, R109, R47 ;  /* 0x0000006d6e6e7223 */ /* 0x000fc6000001002f */
[----:B------:R0:W-:Y:S01]  /*2ac0*/  @!P2 STS.64 [UR6+0xdc8], R38 ;  /* 0x000dc826ff00a988 */ /* 0x0001e20008000a06 */
[-C--:B------:R-:W-:Y:S01]  /*2ad0*/  FFMA.FTZ R109, R101, R110.reuse, R46 ;  /* 0x0000006e656d7223 */ /* 0x080fe2000001002e */
[----:B------:R-:W-:-:S03]  /*2ae0*/  FMUL.FTZ R5, R113, R110 ;  /* 0x0000006e71057220 */ /* 0x000fc60000410000 */
[-C--:B------:R-:W-:Y:S01]  /*2af0*/  FFMA.FTZ R111, R102, R109.reuse, R45 ;  /* 0x0000006d666f7223 */ /* 0x080fe2000001002d */
[----:B------:R-:W-:Y:S01]  /*2b00*/  FMUL.FTZ R6, R113, R109 ;  /* 0x0000006d71067220 */ /* 0x000fe20000410000 */
[----:B------:R-:W-:Y:S01]  /*2b10*/  FMUL.FTZ R4, R0, R5 ;  /* 0x0000000500047220 */ /* 0x000fe20000410000 */
[----:B------:R-:W-:Y:S01]  /*2b20*/  FMUL.FTZ R105, R105, R109 ;  /* 0x0000006d69697220 */ /* 0x000fe20000410000 */
[-C--:B------:R-:W-:Y:S01]  /*2b30*/  FFMA.FTZ R112, R108, R111.reuse, R44 ;  /* 0x0000006f6c707223 */ /* 0x080fe2000001002c */
[-C--:B------:R-:W-:Y:S01]  /*2b40*/  FMUL.FTZ R7, R113, R111.reuse ;  /* 0x0000006f71077220 */ /* 0x080fe20000410000 */
[----:B------:R-:W-:Y:S01]  /*2b50*/  FMUL.FTZ R5, R63, R6 ;  /* 0x000000063f057220 */ /* 0x000fe20000410000 */
[----:B------:R-:W-:Y:S01]  /*2b60*/  FMUL.FTZ R106, R106, R111 ;  /* 0x0000006f6a6a7220 */ /* 0x000fe20000410000 */
[----:B------:R-:W-:Y:S01]  /*2b70*/  FMUL.FTZ R113, R113, R112 ;  /* 0x0000007071717220 */ /* 0x000fe20000410000 */
[----:B------:R-:W-:Y:S01]  /*2b80*/  FMUL.FTZ R6, R62, R7 ;  /* 0x000000073e067220 */ /* 0x000fe20000410000 */
[----:B------:R-:W-:Y:S01]  /*2b90*/  FADD.FTZ R109, -R46, R109 ;  /* 0x0000006d2e6d7221 */ /* 0x000fe20000010100 */
[----:B------:R-:W-:Y:S01]  /*2ba0*/  FADD.FTZ R111, -R45, R111 ;  /* 0x0000006f2d6f7221 */ /* 0x000fe20000010100 */
[----:B------:R-:W-:Y:S01]  /*2bb0*/  FMUL.FTZ R7, R60, R113 ;  /* 0x000000713c077220 */ /* 0x000fe20000410000 */
[----:B------:R-:W-:Y:S01]  /*2bc0*/  FFMA.FTZ R113, R117, R43, R42 ;  /* 0x0000002b75717223 */ /* 0x000fe2000001002a */
[----:B------:R-:W-:-:S04]  /*2bd0*/  IMAD.WIDE.U32 R42, R32, UR4, R34 ;  /* 0x00000004202a7c25 */ /* 0x000fc8000f8e0022 */
[----:B------:R-:W-:Y:S01]  /*2be0*/  FMUL.FTZ R117, R40, R110 ;  /* 0x0000006e28757220 */ /* 0x000fe20000410000 */
[----:B------:R-:W-:Y:S01]  /*2bf0*/  FADD.FTZ R110, -R47, R110 ;  /* 0x0000006e2f6e7221 */ /* 0x000fe20000010100 */
[----:B------:R1:W-:Y:S01]  /*2c00*/  STS.128 [R78+0x110], R4 ;  /* 0x000110044e007388 */ /* 0x0003e20000000c00 */
[----:B------:R-:W-:Y:S01]  /*2c10*/  FFMA.FTZ R107, R108, R113, R107 ;  /* 0x000000716c6b7223 */ /* 0x000fe2000001006b */
[----:B------:R-:W-:Y:S01]  /*2c20*/  IMAD R43, R33, UR4, R43 ;  /* 0x00000004212b7c24 */ /* 0x000fe2000f8e022b */
[----:B------:R-:W-:Y:S01]  /*2c30*/  BAR.SYNC.DEFER_BLOCKING 0x0 ;  /* 0x0000000000007b1d */ /* 0x000fe20000010000 */
[----:B------:R-:W-:Y:S01]  /*2c40*/  LEA R40, P3, R42, UR8, 0x2 ;  /* 0x000000082a287c11 */ /* 0x000fe2000f8610ff */
[----:B0-----:R-:W-:Y:S01]  /*2c50*/  FFMA.FTZ R39, R102, R107, R41 ;  /* 0x0000006b66277223 */ /* 0x001fe20000010029 */
[----:B------:R-:W-:Y:S02]  /*2c60*/  FFMA.FTZ R108, R0, R117, RZ ;  /* 0x00000075006c7223 */ /* 0x000fe400000100ff */
[----:B------:R-:W-:Y:S01]  /*2c70*/  LEA.HI.X R41, R42, UR9, R43, 0x2, P3 ;  /* 0x000000092a297c11 */ /* 0x000fe200098f142b */
[----:B------:R-:W-:Y:S01]  /*2c80*/  FFMA.FTZ R101, R101, R39, R104 ;  /* 0x0000002765657223 */ /* 0x000fe20000010068 */
[----:B------:R-:W-:Y:S01]  /*2c90*/  FFMA.FTZ R105, R63, R105, R108 ;  /* 0x000000693f697223 */ /* 0x000fe2000001006c */
[----:B------:R-:W-:Y:S01]  /*2ca0*/  FMUL.FTZ R38, R39, R65 ;  /* 0x0000004127267220 */ /* 0x000fe20000410000 */
[----:B------:R-:W-:-:S02]  /*2cb0*/  FMUL.FTZ R42, R107, R66 ;  /* 0x000000426b2a7220 */ /* 0x000fc40000410000 */
[----:B------:R-:W-:Y:S01]  /*2cc0*/  FFMA.FTZ R105, R62, R106, R105 ;  /* 0x0000006a3e697223 */ /* 0x000fe20000010069 */
[----:B-1----:R-:W-:Y:S01]  /*2cd0*/  IADD3 R4, PT, PT, -R90, UR7, RZ ;  /* 0x000000075a047c10 */ /* 0x002fe2000fffe1ff */
[----:B------:R-:W-:Y:S01]  /*2ce0*/  FMUL.FTZ R7, R101, R68 ;  /* 0x0000004465077220 */ /* 0x000fe20000410000 */
[----:B------:R-:W-:Y:S02]  /*2cf0*/  FMUL.FTZ R6, R103, R112 ;  /* 0x0000007067067220 */ /* 0x000fe40000410000 */
        /* <DEDUP_REMOVED lines=11> */
.L_x_10166:
[----:B------:R-:W-:Y:S05]  /*2db0*/  BSYNC.RECONVERGENT B0 ;  /* 0x0000000000007941 */ /* 0x000fea0003800200 */
.L_x_10165:
[----:B------:R-:W-:Y:S04]  /*2dc0*/  BSSY.RECONVERGENT B0, `(.L_x_10167) ;  /* 0x0000003000007945 */ /* 0x000fe80003800200 */
[----:B------:R-:W-:Y:S05]  /*2dd0*/  @!P4 BRA `(.L_x_10168) ;  /* 0x000000000004c947 */ /* 0x000fea0003800000 */
[----:B-1----:R3:W-:Y:S02]  /*2de0*/  REDG.E.ADD.F32.FTZ.RN.STRONG.GPU desc[UR16][R40.64+0x80], R115 ;  /* 0x00008073280079a6 */ /* 0x0027e4000c12f310 */
.L_x_10168:
[----:B------:R-:W-:Y:S05]  /*2df0*/  BSYNC.RECONVERGENT B0 ;  /* 0x0000000000007941 */ /* 0x000fea0003800200 */
.L_x_10167:
[----:B--2---:R2:W4:Y:S01]  /*2e00*/  LDS R43, [R74+0x100] ;  /* 0x000100004a2b7984 */ /* 0x0045220000000800 */
[----:B------:R-:W-:Y:S01]  /*2e10*/  BSSY.RECONVERGENT B0, `(.L_x_10169) ;  /* 0x0000006000007945 */ /* 0x000fe20003800200 */
[----:B------:R-:W-:Y:S01]  /*2e20*/  FMUL.FTZ R4, R113, R64 ;  /* 0x0000004071047220 */ /* 0x000fe20000410000 */
[----:B------:R-:W-:Y:S01]  /*2e30*/  FADD.FTZ R112, -R44, R112 ;  /* 0x000000702c707221 */ /* 0x000fe20000010100 */
[----:B------:R-:W-:Y:S01]  /*2e40*/  FFMA.FTZ R5, R42, R111, R5 ;  /* 0x0000006f2a057223 */ /* 0x000fe20000010005 */
[----:B------:R-:W-:Y:S06]  /*2e50*/  @!P5 BRA `(.L_x_10170) ;  /* 0x000000000004d947 */ /* 0x000fec0003800000 */
[----:B----4-:R4:W-:Y:S02]  /*2e60*/  REDG.E.ADD.F32.FTZ.RN.STRONG.GPU desc[UR16][R40.64+0x100], R43 ;  /* 0x0001002b280079a6 */ /* 0x0109e4000c12f310 */
.L_x_10170:
[----:B------:R-:W-:Y:S05]  /*2e70*/  BSYNC.RECONVERGENT B0 ;  /* 0x0000000000007941 */ /* 0x000fea0003800200 */
.L_x_10169:
[----:B----4-:R-:W-:Y:S01]  /*2e80*/  FFMA.FTZ R43, R4, R112, R5 ;  /* 0x00000070042b7223 */ /* 0x010fe20000010005 */
[----:B------:R-:W-:Y:S01]  /*2e90*/  BSSY.RECONVERGENT B0, `(.L_x_10171) ;  /* 0x0000004000007945 */ /* 0x000fe20003800200 */
[----:B------:R4:W0:Y:S03]  /*2ea0*/  LDS R5, [R74+0x180] ;  /* 0x000180004a057984 */ /* 0x0008260000000800 */
[----:B------:R-:W-:Y:S05]  /*2eb0*/  @!P6 BRA `(.L_x_10172) ;  /* 0x000000000004e947 */ /* 0x000fea0003800000 */
[----:B0-----:R0:W-:Y:S02]  /*2ec0*/  REDG.E.ADD.F32.FTZ.RN.STRONG.GPU desc[UR16][R40.64+0x180], R5 ;  /* 0x00018005280079a6 */ /* 0x0011e4000c12f310 */
.L_x_10172:
[----:B------:R-:W-:Y:S05]  /*2ed0*/  BSYNC.RECONVERGENT B0 ;  /* 0x0000000000007941 */ /* 0x000fea0003800200 */
.L_x_10171:
[----:B0--3--:R-:W0:Y:S01]  /*2ee0*/  SHFL.DOWN PT, R40, R43, 0x1, 0x1f ;  /* 0x08201f002b287f89 */ /* 0x009e2200000e0000 */
[----:B------:R-:W-:Y:S01]  /*2ef0*/  ISETP.GT.AND P3, PT, R72, 0x1e, PT ;  /* 0x0000001e4800780c */ /* 0x000fe20003f64270 */
[----:B------:R-:W-:Y:S01]  /*2f00*/  FADD.FTZ R50, R38, R50 ;  /* 0x0000003226327221 */ /* 0x000fe20000010000 */
[C---:B------:R-:W-:Y:S01]  /*2f10*/  FMUL.FTZ R38, R100.reuse, R107 ;  /* 0x0000006b64267220 */ /* 0x040fe20000410000 */
[----:B------:R-:W3:Y:S01]  /*2f20*/  SHFL.DOWN PT, R5, R6, 0x1, 0x1f ;  /* 0x08201f0006057f89 */ /* 0x000ee200000e0000 */
        /* <DEDUP_REMOVED lines=9> */
[----:B------:R-:W-:-:S03]  /*2fc0*/  FFMA.FTZ R112, R53, R113, R112 ;  /* 0x0000007135707223 */ /* 0x000fc60000010070 */
[----:B------:R-:W-:Y:S01]  /*2fd0*/  FADD.FTZ R54, R101, R54 ;  /* 0x0000003665367221 */ /* 0x000fe20000010000 */
        /* <DEDUP_REMOVED lines=21> */
[----:B------:R-:W-:Y:S01]  /*3130*/  FMUL.FTZ R109, R109, R40 ;  /* 0x000000286d6d7220 */ /* 0x000fe20000410000 */
[----:B------:R-:W-:Y:S01]  /*3140*/  FMUL.FTZ R40, R111, R38 ;  /* 0x000000266f287220 */ /* 0x000fe20000410000 */
[----:B------:R-:W3:Y:S02]  /*3150*/  SHFL.DOWN PT, R5, R6, 0x10, 0x1f ;  /* 0x0a001f0006057f89 */ /* 0x000ee400000e0000 */
[----:B------:R-:W-:Y:S01]  /*3160*/  FFMA.FTZ R38, R58, R39, R109 ;  /* 0x000000273a267223 */ /* 0x000fe2000001006d */
[----:B------:R-:W-:-:S03]  /*3170*/  FFMA.FTZ R107, R59, R107, R40 ;  /* 0x0000006b3b6b7223 */ /* 0x000fc60000010028 */
        /* <DEDUP_REMOVED lines=18> */
.L_x_10174:
[----:B------:R-:W-:Y:S05]  /*32a0*/  BSYNC.RECONVERGENT B0 ;  /* 0x0000000000007941 */ /* 0x000fea0003800200 */
.L_x_10173:
[----:B------:R-:W-:-:S04]  /*32b0*/  UIADD3 UR4, UPT, UPT, UR4, 0x1, URZ ;  /* 0x0000000104047890 */ /* 0x000fc8000fffe0ff */
[----:B------:R-:W-:-:S09]  /*32c0*/  UISETP.GE.AND UP0, UPT, UR4, UR11, UPT ;  /* 0x0000000b0400728c */ /* 0x000fd2000bf06270 */
[----:B------:R-:W-:Y:S05]  /*32d0*/  BRA.U !UP0, `(.L_x_10175) ;  /* 0xffffffed08647547 */ /* 0x000fea000b83ffff */
.L_x_10161:
[----:B------:R-:W-:Y:S06]  /*32e0*/  BAR.SYNC.DEFER_BLOCKING 0x0 ;  /* 0x0000000000007b1d */ /* 0x000fec0000010000 */
[----:B0-----:R-:W-:Y:S02]  /*32f0*/  F2F.BF16.F32 R4, R50 ;  /* 0x0000003200047304 */ /* 0x001fe40000202000 */
[----:B------:R-:W0:Y:S01]  /*3300*/  LDC.64 R30, c[0x0][0x4f8] ;  /* 0x00013e00ff1e7b82 */ /* 0x000e220000000a00 */
[----:B------:R-:W3:Y:S05]  /*3310*/  LDCU.64 UR4, c[0x0][0x500] ;  /* 0x0000a000ff0477ac */ /* 0x000eea0008000a00 */
[----:B------:R-:W-:Y:S02]  /*3320*/  F2F.BF16.F32 R51, R51 ;  /* 0x0000003300337304 */ /* 0x000fe40000202000 */
[----:B------:R-:W5:Y:S01]  /*3330*/  LDC.64 R32, c[0x0][0x550] ;  /* 0x00015400ff207b82 */ /* 0x000f620000000a00 */
[----:B------:R-:W2:Y:S05]  /*3340*/  LDG.E.64 R20, desc[UR16][R20.64] ;  /* 0x0000001014147981 */ /* 0x000eaa000c1e1b00 */
[----:B-1----:R-:W-:Y:S01]  /*3350*/  F2F.BF16.F32 R25, R52 ;  /* 0x0000003400197304 */ /* 0x002fe20000202000 */
[----:B------:R-:W-:-:S04]  /*3360*/  IADD3 R84, P4, PT, R84, -0x100, RZ ;  /* 0xffffff0054547810 */ /* 0x000fc80007f9e0ff */
[----:B------:R-:W-:Y:S01]  /*3370*/  IADD3.X R81, PT, PT, R81, -0x1, RZ, P4, !PT ;  /* 0xffffffff51517810 */ /* 0x000fe200027fe4ff */
[----:B--2---:R-:W-:Y:S01]  /*3380*/  STS.64 [R69], R20 ;  /* 0x0000001445007388 */ /* 0x004fe20000000a00 */
[----:B------:R-:W-:-:S03]  /*3390*/  NOP ;  /* 0x0000000000007918 */ /* 0x000fc60000000000 */
[----:B------:R-:W1:Y:S02]  /*33a0*/  LDS.64 R26, [R69] ;  /* 0x00000000451a7984 */ /* 0x000e640000000a00 */
[----:B-1----:R-:W-:Y:S02]  /*33b0*/  SHF.L.U32 R5, R27, 0x10, RZ ;  /* 0x000000101b057819 */ /* 0x002fe400000006ff */
[--C-:B------:R-:W-:Y:S02]  /*33c0*/  SHF.R.U32.HI R0, RZ, 0x10, R27.reuse ;  /* 0x00000010ff007819 */ /* 0x100fe4000001161b */
[C---:B------:R-:W-:Y:S01]  /*33d0*/  SHF.R.U64 R7, R26.reuse, 0x10, R27 ;  /* 0x000000101a077819 */ /* 0x040fe2000000121b */
[--C-:B------:R-:W-:Y:S01]  /*33e0*/  FADD.FTZ R6, R5, R88.reuse ;  /* 0x0000005805067221 */ /* 0x100fe20000010000 */
[----:B------:R-:W-:Y:S01]  /*33f0*/  SHF.L.U32 R5, R26, 0x10, RZ ;  /* 0x000000101a057819 */ /* 0x000fe200000006ff */
[----:B------:R-:W-:Y:S01]  /*3400*/  HFMA2 R27, -RZ, RZ, 0, 0 ;  /* 0x00000000ff1b7431 */ /* 0x000fe200000001ff */
[----:B------:R-:W-:Y:S01]  /*3410*/  SHF.L.U32 R7, R7, 0x10, RZ ;  /* 0x0000001007077819 */ /* 0x000fe200000006ff */
[----:B------:R-:W1:Y:S01]  /*3420*/  F2F.BF16.F32 R26, R49 ;  /* 0x00000031001a7304 */ /* 0x000e620000202000 */
        /* <DEDUP_REMOVED lines=9> */
[----:B------:R-:W-:Y:S01]  /*34c0*/  @!P2 FMUL.FTZ R6, R6, -1.4426950216293334961 ;  /* 0xbfb8aa3b0606a820 */ /* 0x000fe20000410000 */
[----:B-1----:R-:W-:Y:S02]  /*34d0*/  PRMT R51, R51, 0x5410, R26 ;  /* 0x0000541033337816 */ /* 0x002fe4000000001a */
[----:B------:R-:W-:-:S03]  /*34e0*/  MOV R26, R22 ;  /* 0x00000016001a7202 */ /* 0x000fc60000000f00 */
[----:B------:R-:W1:Y:S01]  /*34f0*/  @!P2 MUFU.EX2 R6, R6 ;  /* 0x000000060006a308 */ /* 0x000e620000000800 */
[----:B------:R-:W-:Y:S01]  /*3500*/  @!P0 FMUL.FTZ R0, R20, -1.4426950216293334961 ;  /* 0xbfb8aa3b14008820 */ /* 0x000fe20000410000 */
[----:B------:R-:W-:-:S04]  /*3510*/  @!P1 FMUL.FTZ R21, R7, -1.4426950216293334961 ;  /* 0xbfb8aa3b07159820 */ /* 0x000fc80000410000 */
[----:B------:R-:W-:Y:S01]  /*3520*/  @!P3 FMUL.FTZ R24, R5, -1.4426950216293334961 ;  /* 0xbfb8aa3b0518b820 */ /* 0x000fe20000410000 */
[----:B------:R-:W-:Y:S01]  /*3530*/  IMAD.WIDE.U32 R4, R4, 0x10000, RZ ;  /* 0x0001000004047825 */ /* 0x000fe200078e00ff */
[----:B------:R-:W2:Y:S04]  /*3540*/  @!P0 MUFU.EX2 R0, R0 ;  /* 0x0000000000008308 */ /* 0x000ea80000000800 */
[----:B------:R-:W-:-:S04]  /*3550*/  LOP3.LUT R7, R51, R5, RZ, 0xfc, !PT ;  /* 0x0000000533077212 */ /* 0x000fc800078efcff */
[----:B------:R-:W4:Y:S01]  /*3560*/  @!P1 MUFU.EX2 R21, R21 ;  /* 0x0000001500159308 */ /* 0x000f220000000800 */
[----:B-1----:R-:W-:Y:S01]  /*3570*/  @!P2 FADD.FTZ R23, R6, 1 ;  /* 0x3f8000000617a421 */ /* 0x002fe20000010000 */
[----:B------:R-:W-:-:S05]  /*3580*/  LOP3.LUT R6, R4, R25, RZ, 0xfc, !PT ;  /* 0x0000001904067212 */ /* 0x000fca00078efcff */
[----:B------:R0:W-:Y:S01]  /*3590*/  STS.64 [R69], R6 ;  /* 0x0000000645007388 */ /* 0x0001e20000000a00 */
[----:B------:R-:W1:Y:S01]  /*35a0*/  @!P3 MUFU.EX2 R24, R24 ;  /* 0x000000180018b308 */ /* 0x000e620000000800 */
[----:B------:R-:W-:Y:S02]  /*35b0*/  NOP ;  /* 0x0000000000007918 */ /* 0x000fe40000000000 */
[----:B------:R-:W5:Y:S01]  /*35c0*/  LDS.64 R4, [R69] ;  /* 0x0000000045047984 */ /* 0x000f620000000a00 */
[----:B--2---:R-:W-:-:S04]  /*35d0*/  @!P0 FADD.FTZ R20, R0, 1 ;  /* 0x3f80000000148421 */ /* 0x004fc80000010000 */
[----:B------:R-:W2:Y:S01]  /*35e0*/  @!P2 MUFU.RCP R23, R23 ;  /* 0x000000170017a308 */ /* 0x000ea20000001000 */
[----:B----4-:R-:W-:Y:S01]  /*35f0*/  @!P1 FADD.FTZ R0, R21, 1 ;  /* 0x3f80000015009421 */ /* 0x010fe20000010000 */
[----:B0-----:R-:W-:-:S04]  /*3600*/  IMAD.WIDE.U32 R6, R30, UR18, R26 ;  /* 0x000000121e067c25 */ /* 0x001fc8000f8e001a */
[----:B------:R-:W-:Y:S02]  /*3610*/  IMAD R7, R31, UR18, R7 ;  /* 0x000000121f077c24 */ /* 0x000fe4000f8e0207 */
[----:B------:R-:W0:Y:S01]  /*3620*/  @!P0 MUFU.RCP R29, R20 ;  /* 0x00000014001d8308 */ /* 0x000e220000001000 */
[----:B-1----:R-:W-:Y:S01]  /*3630*/  @!P3 FADD.FTZ R24, R24, 1 ;  /* 0x3f8000001818b421 */ /* 0x002fe20000010000 */
[C---:B---3--:R-:W-:Y:S01]  /*3640*/  IMAD.WIDE.U32 R6, R99.reuse, UR4, R6 ;  /* 0x0000000463067c25 */ /* 0x048fe2000f8e0006 */
[----:B------:R-:W1:Y:S03]  /*3650*/  LDC.64 R30, c[0x0][0x518] ;  /* 0x00014600ff1e7b82 */ /* 0x000e660000000a00 */
[----:B------:R-:W-:Y:S01]  /*3660*/  IMAD R7, R99, UR5, R7 ;  /* 0x0000000563077c24 */ /* 0x000fe2000f8e0207 */
[----:B------:R-:W3:Y:S01]  /*3670*/  LDCU.64 UR4, c[0x0][0x520] ;  /* 0x0000a400ff0477ac */ /* 0x000ee20008000a00 */
[----:B------:R-:W4:Y:S01]  /*3680*/  @!P1 MUFU.RCP R0, R0 ;  /* 0x0000000000009308 */ /* 0x000f220000001000 */
[----:B--2---:R-:W-:Y:S01]  /*3690*/  @!P2 FMUL.FTZ R56, R56, R23 ;  /* 0x000000173838a220 */ /* 0x004fe20000410000 */
[----:B------:R-:W-:-:S04]  /*36a0*/  IADD3 R82, P2, PT, R82, -0x100, RZ ;  /* 0xffffff0052527810 */ /* 0x000fc80007f5e0ff */
[----:B------:R-:W-:Y:S02]  /*36b0*/  IADD3.X R79, PT, PT, R79, -0x1, RZ, P2, !PT ;  /* 0xffffffff4f4f7810 */ /* 0x000fe400017fe4ff */
[----:B------:R-:W2:Y:S01]  /*36c0*/  @!P3 MUFU.RCP R24, R24 ;  /* 0x000000180018b308 */ /* 0x000ea20000001000 */
[----:B0-----:R-:W-:Y:S01]  /*36d0*/  @!P0 FMUL.FTZ R54, R54, R29 ;  /* 0x0000001d36368220 */ /* 0x001fe20000410000 */
[----:B-----5:R-:W-:-:S04]  /*36e0*/  LEA R22, P0, R6, R32, 0x1 ;  /* 0x0000002006167211 */ /* 0x020fc800078008ff */
[----:B------:R-:W-:Y:S02]  /*36f0*/  LEA.HI.X R23, R6, R33, R7, 0x1, P0 ;  /* 0x0000002106177211 */ /* 0x000fe400000f0c07 */
[----:B------:R-:W-:Y:S01]  /*3700*/  F2F.BF16.F32 R25, R56 ;  /* 0x0000003800197304 */ /* 0x000fe20000202000 */
[----:B----4-:R-:W-:Y:S01]  /*3710*/  @!P1 FMUL.FTZ R55, R55, R0 ;  /* 0x0000000037379220 */ /* 0x010fe20000410000 */
[----:B------:R-:W-:Y:S01]  /*3720*/  IADD3 R80, P1, PT, R80, -0x100, RZ ;  /* 0xffffff0050507810 */ /* 0x000fe20007f3e0ff */
[----:B------:R-:W-:-:S03]  /*3730*/  IMAD.WIDE.U32 R6, R12, 0x8, R22 ;  /* 0x000000080c067825 */ /* 0x000fc600078e0016 */
[----:B------:R-:W-:Y:S01]  /*3740*/  IADD3.X R77, PT, PT, R77, -0x1, RZ, P1, !PT ;  /* 0xffffffff4d4d7810 */ /* 0x000fe20000ffe4ff */
[----:B-1----:R-:W-:Y:S01]  /*3750*/  IMAD.WIDE.U32 R22, R30, UR18, R26 ;  /* 0x000000121e167c25 */ /* 0x002fe2000f8e001a */
[----:B------:R-:W0:Y:S03]  /*3760*/  F2F.BF16.F32 R20, R55 ;  /* 0x0000003700147304 */ /* 0x000e260000202000 */
[----:B--2---:R-:W-:Y:S01]  /*3770*/  @!P3 FMUL.FTZ R57, R57, R24 ;  /* 0x000000183939b220 */ /* 0x004fe20000410000 */
[----:B------:R1:W-:Y:S01]  /*3780*/  STG.E.64 desc[UR16][R6.64], R4 ;  /* 0x0000000406007986 */ /* 0x0003e2000c101b10 */
[----:B------:R-:W-:Y:S01]  /*3790*/  IMAD R23, R31, UR18, R23 ;  /* 0x000000121f177c24 */ /* 0x000fe2000f8e0217 */
[----:B------:R-:W-:Y:S01]  /*37a0*/  BAR.SYNC.DEFER_BLOCKING 0x0 ;  /* 0x0000000000007b1d */ /* 0x000fe20000010000 */
[----:B---3--:R-:W-:Y:S01]  /*37b0*/  IMAD.WIDE.U32 R22, R99, UR4, R22 ;  /* 0x0000000463167c25 */ /* 0x008fe2000f8e0016 */
[----:B------:R-:W-:-:S04]  /*37c0*/  IADD3 R86, P3, PT, R86, -0x100, RZ ;  /* 0xffffff0056567810 */ /* 0x000fc80007f7e0ff */
[----:B------:R-:W2:Y:S01]  /*37d0*/  F2F.BF16.F32 R0, R57 ;  /* 0x0000003900007304 */ /* 0x000ea20000202000 */
[----:B------:R-:W-:Y:S01]  /*37e0*/  IADD3.X R83, PT, PT, R83, -0x1, RZ, P3, !PT ;  /* 0xffffffff53537810 */ /* 0x000fe20001ffe4ff */
[----:B0-----:R-:W-:-:S06]  /*37f0*/  IMAD.WIDE.U32 R20, R20, 0x10000, RZ ;  /* 0x0001000014147825 */ /* 0x001fcc00078e00ff */
[----:B------:R0:W3:Y:S01]  /*3800*/  F2F.BF16.F32 R29, R54 ;  /* 0x00000036001d7304 */ /* 0x0000e20000202000 */
[----:B--2---:R-:W-:Y:S01]  /*3810*/  PRMT R25, R25, 0x5410, R0 ;  /* 0x0000541019197816 */ /* 0x004fe20000000000 */
[----:B------:R-:W-:Y:S02]  /*3820*/  IMAD R0, R99, UR5, R23 ;  /* 0x0000000563007c24 */ /* 0x000fe4000f8e0217 */
[----:B0-----:R-:W-:Y:S01]  /*3830*/  FADD.FTZ R54, R54, R89 ;  /* 0x0000005936367221 */ /* 0x001fe20000010000 */
[----:B------:R-:W-:-:S03]  /*3840*/  LOP3.LUT R25, R25, R21, RZ, 0xfc, !PT ;  /* 0x0000001519197212 */ /* 0x000fc600078efcff */
[----:B------:R-:W-:Y:S01]  /*3850*/  FADD.FTZ R55, R54, R55 ;  /* 0x0000003736377221 */ /* 0x000fe20000010000 */
[----:B---3--:R-:W-:Y:S02]  /*3860*/  LOP3.LUT R24, R20, R29, RZ, 0xfc, !PT ;  /* 0x0000001d14187212 */ /* 0x008fe400078efcff */
[----:B------:R-:W1:Y:S01]  /*3870*/  LDC.64 R28, c[0x0][0x560] ;  /* 0x00015800ff1c7b82 */ /* 0x000e620000000a00 */
[----:B------:R-:W-:Y:S02]  /*3880*/  FADD.FTZ R56, R55, R56 ;  /* 0x0000003837387221 */ /* 0x000fe40000010000 */
[----:B------:R-:W-:Y:S01]  /*3890*/  STS.64 [R69], R24 ;  /* 0x0000001845007388 */ /* 0x000fe20000000a00 */
[----:B------:R-:W-:-:S03]  /*38a0*/  NOP ;  /* 0x0000000000007918 */ /* 0x000fc60000000000 */
[----:B------:R-:W0:Y:S01]  /*38b0*/  LDS.64 R20, [R69] ;  /* 0x0000000045147984 */ /* 0x000e220000000a00 */
[----:B------:R-:W-:Y:S01]  /*38c0*/  FADD.FTZ R89, R56, R57 ;  /* 0x0000003938597221 */ /* 0x000fe20000010000 */
[----:B-1----:R-:W-:-:S04]  /*38d0*/  LEA R4, P0, R22, R28, 0x1 ;  /* 0x0000001c16047211 */ /* 0x002fc800078008ff */
[----:B------:R-:W-:Y:S02]  /*38e0*/  LEA.HI.X R5, R22, R29, R0, 0x1, P0 ;  /* 0x0000001d16057211 */ /* 0x000fe400000f0c00 */
[----:B------:R-:W-:Y:S02]  /*38f0*/  ISETP.GT.AND P0, PT, R76, 0x1, PT ;  /* 0x000000014c00780c */ /* 0x000fe40003f04270 */
[----:B------:R-:W-:Y:S01]  /*3900*/  MOV R76, R67 ;  /* 0x00000043004c7202 */ /* 0x000fe20000000f00 */
[----:B------:R-:W-:-:S05]  /*3910*/  IMAD.WIDE.U32 R4, R12, 0x8, R4 ;  /* 0x000000080c047825 */ /* 0x000fca00078e0004 */
[----:B0-----:R0:W-:Y:S05]  /*3920*/  STG.E.64 desc[UR16][R4.64], R20 ;  /* 0x0000001404007986 */ /* 0x0011ea000c101b10 */
[----:B------:R-:W-:Y:S05]  /*3930*/  @P0 BRA `(.L_x_10176) ;  /* 0xffffffcc00f80947 */ /* 0x000fea000383ffff */
.L_x_10151:
        /* <DEDUP_REMOVED lines=34> */
.L_x_10178:
[----:B------:R-:W-:Y:S05]  /*3b60*/  BSYNC.RECONVERGENT B0 ;  /* 0x0000000000007941 */ /* 0x000fea0003800200 */
.L_x_10177:
        /* <DEDUP_REMOVED lines=26> */
.L_x_10180:
[----:B------:R-:W-:Y:S05]  /*3d10*/  BSYNC.RECONVERGENT B0 ;  /* 0x0000000000007941 */ /* 0x000fea0003800200 */
.L_x_10179:
        /* <DEDUP_REMOVED lines=10> */
.L_x_10182:
        /* <DEDUP_REMOVED lines=24> */
.L_x_10181:
[----:B------:R-:W-:Y:S05]  /*3f40*/  EXIT ;  /* 0x000000000000794d */ /* 0x000fea0003800000 */
.L_x_10183:
        /* <DEDUP_REMOVED lines=11> */
.L_x_10559:


//--------------------- .text._Z25selective_scan_bwd_kernelI32Selective_Scan_bwd_kernel_traitsILi32ELi4ELb1ELb1ELb0ELb0ELb0EN3c108BFloat16EfEEv12SSMParamsBwd --------------------------
	.section	.text._Z25selective_scan_bwd_kernelI32Selective_Scan_bwd_kernel_traitsILi32ELi4ELb1ELb1ELb0ELb0ELb0EN3c108BFloat16EfEEv12SSMParamsBwd,"ax",@progbits
	.align	128
        .global         _Z25selective_scan_bwd_kernelI32Selective_Scan_bwd_kernel_traitsILi32ELi4ELb1ELb1ELb0ELb0ELb0EN3c108BFloat16EfEEv12SSMParamsBwd
        .type           _Z25selective_scan_bwd_kernelI32Selective_Scan_bwd_kernel_traitsILi32ELi4ELb1ELb1ELb0ELb0ELb0EN3c108BFloat16EfEEv12SSMParamsBwd,@function
        .size           _Z25selective_scan_bwd_kernelI32Selective_Scan_bwd_kernel_traitsILi32ELi4ELb1ELb1ELb0ELb0ELb0EN3c108BFloat16EfEEv12SSMParamsBwd,(.L_x_10560 - _Z25selective_scan_bwd_kernelI32Selective_Scan_bwd_kernel_traitsILi32ELi4ELb1ELb1ELb0ELb0ELb0EN3c108BFloat16EfEEv12SSMParamsBwd)
        .other          _Z25selective_scan_bwd_kernelI32Selective_Scan_bwd_kernel_traitsILi32ELi4ELb1ELb1ELb0ELb0ELb0EN3c108BFloat16EfEEv12SSMParamsBwd,@"STO_CUDA_ENTRY STV_DEFAULT"
_Z25selective_scan_bwd_kernelI32Selective_Scan_bwd_kernel_traitsILi32ELi4ELb1ELb1ELb0ELb0ELb0EN3c108BFloat16EfEEv12SSMParamsBwd:
.text._Z25selective_scan_bwd_kernelI32Selective_Scan_bwd_kernel_traitsILi32ELi4ELb1ELb1ELb0ELb0ELb0EN3c108BFloat16EfEEv12SSMParamsBwd:
        /* <DEDUP_REMOVED lines=39> */
[----:B------:R-:W-:-:S04]  /*0270*/  IMAD.HI.U32 R7, R7, R2, RZ ;  /* 0x0000000207077227 */ /* 0x000fc800078e00ff */
[----:B------:R-:W-:-:S03]  /*0280*/  IMAD.MOV R0, RZ, RZ, -R7 ;  /* 0x000000ffff007224 */ /* 0x000fc600078e0a07 */
[----:B------:R-:W0:Y:S01]  /*0290*/  LDC.64 R20, c[0x0][0x4a8] ;  /* 0x00012a00ff147b82 */ /* 0x000e220000000a00 */
        /* <DEDUP_REMOVED lines=11> */
[----:B------:R-:W-:Y:S01]  /*0350*/  @!P2 IADD3 R7, PT, PT, R7, 0x1, RZ ;  /* 0x000000010707a810 */ /* 0x000fe20007ffe0ff */
[----:B------:R-:W-:Y:S01]  /*0360*/  IMAD.U32 R5, RZ, RZ, UR7 ;  /* 0x00000007ff057e24 */ /* 0x000fe2000f8e00ff */
[----:B------:R-:W-:Y:S01]  /*0370*/  MOV R2, UR4 ;  /* 0x0000000400027c02 */ /* 0x000fe20008000f00 */
[----:B------:R-:W-:Y:S01]  /*0380*/  UIMAD UR4, UR18, UR13, UR7 ;  /* 0x0000000d120472a4 */ /* 0x000fe2000f8e0207 */
[----:B------:R-:W-:Y:S02]  /*0390*/  ISETP.GE.AND P3, PT, R4, RZ, PT ;  /* 0x000000ff0400720c */ /* 0x000fe40003f66270 */
[----:B------:R-:W-:Y:S01]  /*03a0*/  MOV R4, UR6 ;  /* 0x0000000600047c02 */ /* 0x000fe20008000f00 */
[----:B------:R-:W2:Y:S01]  /*03b0*/  LDCU.64 UR6, c[0x0][0x498] ;  /* 0x00009300ff0677ac */ /* 0x000ea20008000a00 */
[----:B------:R-:W1:Y:S01]  /*03c0*/  @P0 LDC R19, c[0x0][0x38c] ;  /* 0x0000e300ff130b82 */ /* 0x000e620000000800 */
[----:B------:R-:W-:-:S02]  /*03d0*/  @P1 IADD3 R7, PT, PT, R7, 0x1, RZ ;  /* 0x0000000107071810 */ /* 0x000fc40007ffe0ff */
[----:B------:R-:W-:Y:S02]  /*03e0*/  MOV R3, UR5 ;  /* 0x0000000500037c02 */ /* 0x000fe40008000f00 */
[----:B------:R-:W-:Y:S01]  /*03f0*/  MOV R3, UR8 ;  /* 0x0000000800037c02 */ /* 0x000fe20008000f00 */
[----:B------:R-:W4:Y:S01]  /*0400*/  LDCU.64 UR8, c[0x0][0x3b0] ;  /* 0x00007600ff0877ac */ /* 0x000f220008000a00 */
[----:B------:R-:W-:Y:S02]  /*0410*/  ISETP.NE.AND P2, PT, R8, RZ, PT ;  /* 0x000000ff0800720c */ /* 0x000fe40003f45270 */
[----:B------:R-:W-:Y:S02]  /*0420*/  MOV R25, R7 ;  /* 0x0000000700197202 */ /* 0x000fe40000000f00 */
[----:B------:R-:W0:Y:S01]  /*0430*/  @P0 LDC.64 R6, c[0x0][0x480] ;  /* 0x00012000ff060b82 */ /* 0x000e220000000a00 */
[----:B------:R-:W-:Y:S02]  /*0440*/  MOV R5, UR4 ;  /* 0x0000000400057c02 */ /* 0x000fe40008000f00 */
[----:B------:R-:W-:Y:S01]  /*0450*/  @!P3 IADD3 R25, PT, PT, -R25, RZ, RZ ;  /* 0x000000ff1919b210 */ /* 0x000fe20007ffe1ff */
[----:B---3--:R-:W-:Y:S01]  /*0460*/  @P0 IMAD R0, R0, UR18, R91 ;  /* 0x0000001200000c24 */ /* 0x008fe2000f8e025b */
[----:B--2---:R-:W-:-:S04]  /*0470*/  UIMAD.WIDE.U32 UR4, UR18, UR6, URZ ;  /* 0x00000006120472a5 */ /* 0x004fc8000f8e00ff */
[----:B------:R-:W-:Y:S01]  /*0480*/  @!P2 LOP3.LUT R25, RZ, R8, RZ, 0x33, !PT ;  /* 0x00000008ff19a212 */ /* 0x000fe200078e33ff */
[C---:B------:R-:W-:Y:S01]  /*0490*/  IMAD.WIDE.U32 R2, R91.reuse, UR10, R2 ;  /* 0x0000000a5b027c25 */ /* 0x040fe2000f8e0002 */
[----:B------:R-:W-:Y:S02]  /*04a0*/  UIMAD UR5, UR18, UR7, UR5 ;  /* 0x00000007120572a4 */ /* 0x000fe4000f8e0205 */
[----:B----4-:R-:W-:Y:S01]  /*04b0*/  UIMAD.WIDE.U32 UR6, UR18, UR8, URZ ;  /* 0x00000008120672a5 */ /* 0x010fe2000f8e00ff */
[----:B------:R-:W-:Y:S01]  /*04c0*/  @P0 IMAD R0, R0, R17, RZ ;  /* 0x0000001100000224 */ /* 0x000fe200078e02ff */
[----:B------:R-:W-:Y:S01]  /*04d0*/  SHF.R.S32.HI R27, RZ, 0x1f, R25 ;  /* 0x0000001fff1b7819 */ /* 0x000fe20000011419 */
[----:B------:R-:W-:Y:S01]  /*04e0*/  IMAD R13, R91, UR11, R3 ;  /* 0x0000000b5b0d7c24 */ /* 0x000fe2000f8e0203 */
[----:B------:R-:W-:Y:S01]  /*04f0*/  LEA R9, R17, 0xffffff80, 0x7 ;  /* 0xffffff8011097811 */ /* 0x000fe200078e38ff */
[----:B------:R-:W-:Y:S01]  /*0500*/  IMAD.WIDE.U32 R4, R91, UR14, R4 ;  /* 0x0000000e5b047c25 */ /* 0x000fe2000f8e0004 */
[----:B------:R-:W-:-:S03]  /*0510*/  UIMAD UR7, UR18, UR9, UR7 ;  /* 0x00000009120772a4 */ /* 0x000fc6000f8e0207 */
[----:B-1----:R-:W-:Y:S01]  /*0520*/  @P0 IMAD R3, R0, R19, RZ ;  /* 0x0000001300030224 */ /* 0x002fe200078e02ff */
[----:B------:R-:W-:Y:S01]  /*0530*/  CS2R R18, SRZ ;  /* 0x0000000000127805 */ /* 0x000fe2000001ff00 */
[----:B------:R-:W-:Y:S01]  /*0540*/  IMAD R0, R27, R14, RZ ;  /* 0x0000000e1b007224 */ /* 0x000fe200078e02ff */
[----:B------:R-:W-:Y:S01]  /*0550*/  ISETP.GE.AND P1, PT, R17, 0x1, PT ;  /* 0x000000011100780c */ /* 0x000fe20003f26270 */
[----:B0-----:R-:W-:Y:S01]  /*0560*/  @P0 IMAD.WIDE R18, R3, 0x8, R6 ;  /* 0x0000000803120825 */ /* 0x001fe200078e0206 */
[C---:B------:R-:W-:Y:S02]  /*0570*/  IADD3 R81, P2, PT, R9.reuse, R2, RZ ;  /* 0x0000000209517210 */ /* 0x040fe40007f5e0ff */
[----:B------:R-:W-:Y:S01]  /*0580*/  IADD3 R79, P3, PT, R9, R4, RZ ;  /* 0x00000004094f7210 */ /* 0x000fe20007f7e0ff */
        /* <DEDUP_REMOVED lines=8> */
[----:B------:R-:W-:Y:S01]  /*0610*/  LEA R84, P0, R81, R84, 0x1 ;  /* 0x0000005451547211 */ /* 0x000fe200078008ff */
[----:B------:R-:W-:Y:S01]  /*0620*/  IMAD.IADD R7, R5, 0x1, R7 ;  /* 0x0000000105077824 */ /* 0x000fe200078e0207 */
[----:B------:R-:W-:Y:S01]  /*0630*/  IADD3 R9, P5, PT, R9, R4, RZ ;  /* 0x0000000409097210 */ /* 0x000fe20007fbe0ff */
[----:B------:R-:W-:Y:S01]  /*0640*/  IMAD.WIDE.U32 R16, R91, R20, RZ ;  /* 0x000000145b107225 */ /* 0x000fe200078e00ff */
[----:B------:R-:W-:-:S02]  /*0650*/  IADD3.X R77, PT, PT, R0, R77, RZ, P4, !PT ;  /* 0x0000004d004d7210 */ /* 0x000fc400027fe4ff */
[C---:B------:R-:W-:Y:S02]  /*0660*/  IADD3.X R4, PT, PT, R0.reuse, R11, RZ, P3, !PT ;  /* 0x0000000b00047210 */ /* 0x040fe40001ffe4ff */
[----:B------:R-:W-:Y:S02]  /*0670*/  LEA.HI.X R81, R81, R85, R6, 0x1, P0 ;  /* 0x0000005551517211 */ /* 0x000fe400000f0c06 */
[----:B------:R-:W-:Y:S02]  /*0680*/  IADD3.X R0, PT, PT, R0, R7, RZ, P5, !PT ;  /* 0x0000000700007210 */ /* 0x000fe40002ffe4ff */
[----:B------:R-:W-:Y:S02]  /*0690*/  LEA R82, P0, R79, R82, 0x1 ;  /* 0x000000524f527211 */ /* 0x000fe400078008ff */
[----:B------:R-:W-:Y:S02]  /*06a0*/  LEA R80, P2, R2, R22, 0x1 ;  /* 0x0000001602507211 */ /* 0x000fe400078408ff */
        /* <DEDUP_REMOVED lines=30> */
[----:B------:R-:W-:-:S04]  /*0890*/  IMAD.WIDE.U32 R8, R25, UR10, R2 ;  /* 0x0000000a19087c25 */ /* 0x000fc8000f8e0002 */
[----:B------:R-:W-:Y:S01]  /*08a0*/  VIADD R3, R76, 0x110 ;  /* 0x000001104c037836 */ /* 0x000fe20000000000 */
[----:B------:R-:W-:Y:S01]  /*08b0*/  IADD3 R71, PT, PT, R9, R71, RZ ;  /* 0x0000004709477210 */ /* 0x000fe20007ffe0ff */
[----:B------:R-:W-:Y:S02]  /*08c0*/  IMAD R83, R91, UR9, R11 ;  /* 0x000000095b537c24 */ /* 0x000fe4000f8e020b */
[----:B------:R-:W-:-:S07]  /*08d0*/  IMAD R72, R14, -0xc, R3 ;  /* 0xfffffff40e487824 */ /* 0x000fce00078e0203 */
.L_x_10200:
[----:B------:R-:W-:Y:S01]  /*08e0*/  BAR.SYNC.DEFER_BLOCKING 0x0 ;  /* 0x0000000000007b1d */ /* 0x000fe20000010000 */
[----:B0-----:R-:W-:Y:S02]  /*08f0*/  MOV R2, R84 ;  /* 0x0000005400027202 */ /* 0x001fe40000000f00 */
[----:B------:R-:W-:-:S03]  /*0900*/  MOV R3, R81 ;  /* 0x0000005100037202 */ /* 0x000fc60000000f00 */
[----:B------:R-:W-:-:S05]  /*0910*/  IMAD.WIDE.U32 R2, R14, 0x8, R2 ;  /* 0x000000080e027825 */ /* 0x000fca00078e0002 */
[----:B------:R0:W2:Y:S01]  /*0920*/  LDG.E.64 R4, desc[UR16][R2.64] ;  /* 0x0000001002047981 */ /* 0x0000a2000c1e1b00 */
[----:B------:R-:W1:Y:S01]  /*0930*/  S2UR UR5, SR_CgaCtaId ;  /* 0x00000000000579c3 */ /* 0x000e620000008800 */
[----:B------:R-:W-:Y:S01]  /*0940*/  UMOV UR4, 0x400 ;  /* 0x0000040000047882 */ /* 0x000fe20000000000 */
[----:B------:R-:W3:Y:S01]  /*0950*/  S2R R70, SR_LANEID ;  /* 0x0000000000467919 */ /* 0x000ee20000000000 */
[----:B0-----:R-:W-:Y:S01]  /*0960*/  MOV R3, R79 ;  /* 0x0000004f00037202 */ /* 0x001fe20000000f00 */
[----:B------:R-:W-:-:S04]  /*0970*/  IMAD.MOV.U32 R2, RZ, RZ, R82 ;  /* 0x000000ffff027224 */ /* 0x000fc800078e0052 */
        /* <DEDUP_REMOVED lines=23> */
[----:B------:R-:W-:-:S02]  /*0af0*/  SHF.R.U32.HI R56, RZ, 0x10, R65 ;  /* 0x00000010ff387819 */ /* 0x000fc40000011641 */
[----:B------:R-:W-:Y:S02]  /*0b00*/  SHF.L.U32 R65, R65, 0x10, RZ ;  /* 0x0000001041417819 */ /* 0x000fe400000006ff */
[----:B------:R-:W-:Y:S02]  /*0b10*/  SHF.L.U32 R56, R56, 0x10, RZ ;  /* 0x0000001038387819 */ /* 0x000fe400000006ff */
[----:B------:R-:W-:Y:S02]  /*0b20*/  IADD3 R63, PT, PT, R74, -0x1, RZ ;  /* 0xffffffff4a3f7810 */ /* 0x000fe40007ffe0ff */
[----:B------:R-:W-:Y:S02]  /*0b30*/  MOV R61, RZ ;  /* 0x000000ff003d7202 */ /* 0x000fe40000000f00 */
[----:B------:R-:W-:Y:S01]  /*0b40*/  MOV R57, RZ ;  /* 0x000000ff00397202 */ /* 0x000fe20000000f00 */
[----:B--2---:R-:W-:Y:S01]  /*0b50*/  STS.64 [R67], R20 ;  /* 0x0000001443007388 */ /* 0x004fe20000000a00 */
[----:B------:R-:W-:-:S03]  /*0b60*/  NOP ;  /* 0x0000000000007918 */ /* 0x000fc60000000000 */
[----:B------:R-:W0:Y:S02]  /*0b70*/  LDS.64 R4, [R67] ;  /* 0x0000000043047984 */ /* 0x000e240000000a00 */
[C-C-:B0-----:R-:W-:Y:S01]  /*0b80*/  SHF.R.U64 R59, R4.reuse, 0x10, R5.reuse ;  /* 0x00000010043b7819 */ /* 0x141fe20000001205 */
[----:B------:R-:W-:Y:S01]  /*0b90*/  IMAD.U32 R0, R4, 0x10000, RZ ;  /* 0x0001000004007824 */ /* 0x000fe200078e00ff */
[----:B------:R-:W-:Y:S02]  /*0ba0*/  SHF.R.U32.HI R55, RZ, 0x10, R5 ;  /* 0x00000010ff377819 */ /* 0x000fe40000011605 */
[----:B------:R-:W-:Y:S01]  /*0bb0*/  SHF.L.U32 R64, R5, 0x10, RZ ;  /* 0x0000001005407819 */ /* 0x000fe200000006ff */
[----:B------:R-:W-:Y:S02]  /*0bc0*/  IMAD.U32 R59, R59, 0x10000, RZ ;  /* 0x000100003b3b7824 */ /* 0x000fe400078e00ff */
[C---:B------:R-:W-:Y:S01]  /*0bd0*/  FFMA.FTZ R4, R0.reuse, R66, R87 ;  /* 0x0000004200047223 */ /* 0x040fe20000010057 */
[----:B------:R-:W-:Y:S01]  /*0be0*/  SHF.L.U32 R55, R55, 0x10, RZ ;  /* 0x0000001037377819 */ /* 0x000fe200000006ff */
[-C--:B-----5:R-:W-:Y:S01]  /*0bf0*/  FMUL.FTZ R54, R0, R90.reuse ;  /* 0x0000005a00367220 */ /* 0x0a0fe20000410000 */
        /* <DEDUP_REMOVED lines=9> */
[----:B------:R-:W-:Y:S01]  /*0c90*/  IMAD.U32 R5, R3, 0x10000, RZ ;  /* 0x0001000003057824 */ /* 0x000fe200078e00ff */
[C-C-:B------:R-:W-:Y:S01]  /*0ca0*/  SHF.R.U64 R45, R2.reuse, 0x10, R3.reuse ;  /* 0x00000010022d7819 */ /* 0x140fe20000001203 */
[----:B------:R-:W1:Y:S01]  /*0cb0*/  LDCU UR10, c[0x0][0x394] ;  /* 0x00007280ff0a77ac */ /* 0x000e620008000800 */
[----:B------:R-:W-:Y:S01]  /*0cc0*/  SHF.R.U32.HI R4, RZ, 0x10, R3 ;  /* 0x00000010ff047819 */ /* 0x000fe20000011603 */
[----:B------:R-:W-:Y:S01]  /*0cd0*/  FADD.FTZ R48, R5, R88 ;  /* 0x0000005805307221 */ /* 0x000fe20000010000 */
[----:B------:R-:W-:Y:S01]  /*0ce0*/  SHF.L.U32 R49, R2, 0x10, RZ ;  /* 0x0000001002317819 */ /* 0x000fe200000006ff */
[----:B------:R-:W-:Y:S01]  /*0cf0*/  IMAD.MOV.U32 R2, RZ, RZ, R78 ;  /* 0x000000ffff027224 */ /* 0x000fe200078e004e */
[----:B------:R-:W2:Y:S01]  /*0d00*/  LDC.64 R20, c[0x0][0x440] ;  /* 0x00011000ff147b82 */ /* 0x000ea20000000a00 */
[----:B------:R-:W-:Y:S01]  /*0d10*/  SHF.L.U32 R45, R45, 0x10, RZ ;  /* 0x000000102d2d7819 */ /* 0x000fe200000006ff */
[----:B------:R-:W-:Y:S01]  /*0d20*/  FMUL.FTZ R42, R48, R65 ;  /* 0x00000041302a7220 */ /* 0x000fe20000410000 */
[----:B------:R-:W-:Y:S01]  /*0d30*/  SHF.L.U32 R5, R4, 0x10, RZ ;  /* 0x0000001004057819 */ /* 0x000fe200000006ff */
[--C-:B------:R-:W-:Y:S01]  /*0d40*/  FADD.FTZ R49, R49, R88.reuse ;  /* 0x0000005831317221 */ /* 0x100fe20000010000 */
[----:B------:R-:W-:Y:S01]  /*0d50*/  SHF.L.U32 R31, R63, 0x7, RZ ;  /* 0x000000073f1f7819 */ /* 0x000fe200000006ff */
[--C-:B------:R-:W-:Y:S01]  /*0d60*/  FADD.FTZ R45, R45, R88.reuse ;  /* 0x000000582d2d7221 */ /* 0x100fe20000010000 */
[----:B------:R-:W-:Y:S01]  /*0d70*/  MOV R3, R75 ;  /* 0x0000004b00037202 */ /* 0x000fe20000000f00 */
[----:B------:R-:W3:Y:S01]  /*0d80*/  LDC.64 R22, c[0x0][0x3a8] ;  /* 0x0000ea00ff167b82 */ /* 0x000ee20000000a00 */
[----:B------:R-:W-:Y:S01]  /*0d90*/  ISETP.NE.AND P0, PT, R74, 0x1, PT ;  /* 0x000000014a00780c */ /* 0x000fe20003f05270 */
[----:B------:R-:W-:Y:S01]  /*0da0*/  FADD.FTZ R44, R5, R88 ;  /* 0x00000058052c7221 */ /* 0x000fe20000010000 */
[----:B------:R-:W-:Y:S01]  /*0db0*/  SHF.L.U32 R47, R63, 0x8, RZ ;  /* 0x000000083f2f7819 */ /* 0x000fe200000006ff */
[----:B------:R-:W-:Y:S01]  /*0dc0*/  IMAD.WIDE.U32 R32, R14, 0x8, R2 ;  /* 0x000000080e207825 */ /* 0x000fe200078e0002 */
[----:B------:R-:W-:-:S03]  /*0dd0*/  SHF.L.U32 R46, R74, 0x8, RZ ;  /* 0x000000084a2e7819 */ /* 0x000fc600000006ff */
[----:B------:R-:W-:Y:S01]  /*0de0*/  FMUL.FTZ R43, R49, R66 ;  /* 0x00000042312b7220 */ /* 0x000fe20000410000 */
[C---:B------:R-:W-:Y:S01]  /*0df0*/  IADD3 R30, P2, PT, R31.reuse, R8, RZ ;  /* 0x000000081f1e7210 */ /* 0x040fe20007f5e0ff */
[----:B------:R-:W4:Y:S01]  /*0e00*/  LDC.64 R24, c[0x0][0x450] ;  /* 0x00011400ff187b82 */ /* 0x000f220000000a00 */
[----:B------:R-:W-:Y:S01]  /*0e10*/  IADD3 R98, PT, PT, R31, R14, RZ ;  /* 0x0000000e1f627210 */ /* 0x000fe20007ffe0ff */
[----:B------:R-:W-:Y:S01]  /*0e20*/  FMUL.FTZ R41, R45, R60 ;  /* 0x0000003c2d297220 */ /* 0x000fe20000410000 */
[----:B------:R-:W-:Y:S01]  /*0e30*/  ISETP.NE.AND P1, PT, R14, RZ, PT ;  /* 0x000000ff0e00720c */ /* 0x000fe20003f25270 */
[----:B------:R-:W-:Y:S01]  /*0e40*/  FMUL.FTZ R40, R44, R56 ;  /* 0x000000382c287220 */ /* 0x000fe20000410000 */
[----:B------:R-:W-:Y:S01]  /*0e50*/  IADD3 R50, PT, PT, R74, -0x2, RZ ;  /* 0xfffffffe4a327810 */ /* 0x000fe20007ffe0ff */
[----:B------:R-:W0:Y:S01]  /*0e60*/  LDCU UR11, c[0x0][0x38c] ;  /* 0x00007180ff0b77ac */ /* 0x000e220008000800 */
[----:B------:R-:W-:Y:S01]  /*0e70*/  MOV R62, RZ ;  /* 0x000000ff003e7202 */ /* 0x000fe20000000f00 */
[----:B------:R-:W0:Y:S01]  /*0e80*/  LDC.64 R26, c[0x0][0x3e0] ;  /* 0x0000f800ff1a7b82 */ /* 0x000e220000000a00 */
[----:B------:R-:W-:Y:S01]  /*0e90*/  ISETP.EQ.AND P0, PT, R14, RZ, P0 ;  /* 0x000000ff0e00720c */ /* 0x000fe20000702270 */
[----:B------:R-:W0:Y:S01]  /*0ea0*/  LDCU UR7, c[0x0][0x388] ;  /* 0x00007100ff0777ac */ /* 0x000e220008000800 */
[----:B------:R-:W-:-:S02]  /*0eb0*/  LOP3.LUT R47, R47, 0x100, RZ, 0xc0, !PT ;  /* 0x000001002f2f7812 */ /* 0x000fc400078ec0ff */
[----:B------:R-:W-:Y:S01]  /*0ec0*/  LOP3.LUT R46, R46, 0x100, RZ, 0xc0, !PT ;  /* 0x000001002e2e7812 */ /* 0x000fe200078ec0ff */
[----:B------:R-:W0:Y:S01]  /*0ed0*/  LDCU.64 UR8, c[0x0][0x538] ;  /* 0x0000a700ff0877ac */ /* 0x000e220008000a00 */
[----:B------:R-:W-:Y:S01]  /*0ee0*/  IADD3.X R31, PT, PT, RZ, R71, RZ, P2, !PT ;  /* 0x00000047ff1f7210 */ /* 0x000fe200017fe4ff */
[----:B------:R-:W0:Y:S01]  /*0ef0*/  LDC.64 R28, c[0x0][0x4d0] ;  /* 0x00013400ff1c7b82 */ /* 0x000e220000000a00 */
[----:B-1----:R-:W-:-:S05]  /*0f00*/  UMOV UR4, URZ ;  /* 0x000000ff00047c82 */ /* 0x002fca0008000000 */
.L_x_10199:
[----:B0-----:R-:W-:-:S04]  /*0f10*/  IMAD.WIDE.U32 R2, R68, UR4, RZ ;  /* 0x0000000444027c25 */ /* 0x001fc8000f8e00ff */
[----:B------:R-:W-:Y:S01]  /*0f20*/  IMAD R3, R69, UR4, R3 ;  /* 0x0000000445037c24 */ /* 0x000fe2000f8e0203 */
[----:B------:R-:W-:-:S04]  /*0f30*/  LEA R36, P2, R2, R32, 0x1 ;  /* 0x0000002002247211 */ /* 0x000fc800078408ff */
[----:B------:R-:W-:-:S05]  /*0f40*/  LEA.HI.X R37, R2, R33, R3, 0x1, P2 ;  /* 0x0000002102257211 */ /* 0x000fca00010f0c03 */
[----:B------:R-:W5:Y:S01]  /*0f50*/  LDG.E.64 R2, desc[UR16][R36.64] ;  /* 0x0000001024027981 */ /* 0x000f62000c1e1b00 */
[----:B--2---:R-:W-:Y:S01]  /*0f60*/  MOV R5, R85 ;  /* 0x0000005500057202 */ /* 0x004fe20000000f00 */
[----:B------:R-:W-:-:S04]  /*0f70*/  IMAD.MOV.U32 R4, RZ, RZ, R12 ;  /* 0x000000ffff047224 */ /* 0x000fc800078e000c */
[----:B---3--:R-:W-:-:S04]  /*0f80*/  IMAD.WIDE.U32 R4, R22, UR4, R4 ;  /* 0x0000000416047c25 */ /* 0x008fc8000f8e0004 */
[----:B------:R-:W-:Y:S01]  /*0f90*/  IMAD R5, R23, UR4, R5 ;  /* 0x0000000417057c24 */ /* 0x000fe2000f8e0205 */
[----:B--2---:R-:W-:-:S04]  /*0fa0*/  LEA R6, P2, R4, R20, 0x2 ;  /* 0x0000001404067211 */ /* 0x004fc800078410ff */
[----:B------:R-:W-:-:S05]  /*0fb0*/  LEA.HI.X R7, R4, R21, R5, 0x2, P2 ;  /* 0x0000001504077211 */ /* 0x000fca00010f1405 */
[----:B------:R0:W2:Y:S01]  /*0fc0*/  LDG.E R92, desc[UR16][R6.64] ;  /* 0x00000010065c7981 */ /* 0x0000a2000c1e1900 */
[----:B------:R-:W-:Y:S02]  /*0fd0*/  MOV R4, R10 ;  /* 0x0000000a00047202 */ /* 0x000fe40000000f00 */
[----:B------:R-:W-:-:S03]  /*0fe0*/  MOV R5, R83 ;  /* 0x0000005300057202 */ /* 0x000fc60000000f00 */
[----:B------:R-:W-:-:S04]  /*0ff0*/  IMAD.WIDE.U32 R4, R26, UR4, R4 ;  /* 0x000000041a047c25 */ /* 0x000fc8000f8e0004 */
[----:B------:R-:W-:Y:S01]  /*1000*/  IMAD R5, R27, UR4, R5 ;  /* 0x000000041b057c24 */ /* 0x000fe2000f8e0205 */
[----:B----4-:R-:W-:-:S04]  /*1010*/  LEA R34, P2, R4, R24, 0x2 ;  /* 0x0000001804227211 */ /* 0x010fc800078410ff */
[----:B------:R-:W-:Y:S01]  /*1020*/  LEA.HI.X R35, R4, R25, R5, 0x2, P2 ;  /* 0x0000001904237211 */ /* 0x000fe200010f1405 */
[----:B-1---5:R1:W-:Y:S01]  /*1030*/  STS.64 [R67], R2 ;  /* 0x0000000243007388 */ /* 0x0223e20000000a00 */
[----:B------:R-:W-:-:S03]  /*1040*/  NOP ;  /* 0x0000000000007918 */ /* 0x000fc60000000000 */
[----:B------:R3:W4:Y:S01]  /*1050*/  LDG.E R34, desc[UR16][R34.64] ;  /* 0x0000001022227981 */ /* 0x000722000c1e1900 */
[----:B0-----:R-:W-:Y:S01]  /*1060*/  IADD3 R6, PT, PT, R47, UR4, RZ ;  /* 0x000000042f067c10 */ /* 0x001fe2000fffe0ff */
[----:B------:R-:W-:Y:S02]  /*1070*/  BSSY.RECONVERGENT B0, `(.L_x_10186) ;  /* 0x0000027000007945 */ /* 0x000fe40003800200 */
[----:B------:R-:W0:Y:S01]  /*1080*/  LDS.64 R4, [R67] ;  /* 0x0000000043047984 */ /* 0x000e220000000a00 */
[----:B------:R-:W-:Y:S02]  /*1090*/  SEL R6, R6, R73, !P1 ;  /* 0x0000004906067207 */ /* 0x000fe40004800000 */
[----:B------:R-:W-:Y:S02]  /*10a0*/  ISETP.NE.AND P1, PT, R14, 0x1f, PT ;  /* 0x0000001f0e00780c */ /* 0x000fe40003f25270 */
[----:B-1----:R-:W-:Y:S01]  /*10b0*/  LEA R3, R6, UR5, 0x2 ;  /* 0x0000000506037c11 */ /* 0x002fe2000f8e10ff */
[----:B--2---:R-:W-:-:S04]  /*10c0*/  FMUL.FTZ R36, R92, 1.4426950216293334961 ;  /* 0x3fb8aa3b5c247820 */ /* 0x004fc80000410000 */
[-C--:B------:R-:W-:Y:S01]  /*10d0*/  FMUL.FTZ R108, R49, R36.reuse ;  /* 0x00000024316c7220 */ /* 0x080fe20000410000 */
[-C--:B------:R-:W-:Y:S01]  /*10e0*/  FMUL.FTZ R103, R45, R36.reuse ;  /* 0x000000242d677220 */ /* 0x080fe20000410000 */
[-C--:B------:R-:W-:Y:S01]  /*10f0*/  FMUL.FTZ R93, R48, R36.reuse ;  /* 0x00000024305d7220 */ /* 0x080fe20000410000 */
[----:B------:R-:W-:-:S03]  /*1100*/  FMUL.FTZ R102, R44, R36 ;  /* 0x000000242c667220 */ /* 0x000fc60000410000 */
[----:B------:R-:W1:Y:S08]  /*1110*/  MUFU.EX2 R108, R108 ;  /* 0x0000006c006c7308 */ /* 0x000e700000000800 */
[----:B------:R-:W2:Y:S08]  /*1120*/  MUFU.EX2 R103, R103 ;  /* 0x0000006700677308 */ /* 0x000eb00000000800 */
[----:B------:R-:W2:Y:S01]  /*1130*/  MUFU.EX2 R93, R93 ;  /* 0x0000005d005d7308 */ /* 0x000ea20000000800 */
[----:B-1----:R1:W-:Y:S01]  /*1140*/  STS [R3+0x548], R108 ;  /* 0x0005486c03007388 */ /* 0x0023e20000000800 */
[----:B0-----:R-:W-:-:S02]  /*1150*/  PRMT R96, R4, 0x7632, R96 ;  /* 0x0000763204607816 */ /* 0x001fc40000000060 */
[----:B------:R-:W-:-:S04]  /*1160*/  PRMT R95, R5, 0x7632, R95 ;  /* 0x00007632055f7816 */ /* 0x000fc8000000005f */
[----:B------:R-:W0:Y:S01]  /*1170*/  MUFU.EX2 R102, R102 ;  /* 0x0000006600667308 */ /* 0x000e220000000800 */
[----:B------:R-:W-:Y:S01]  /*1180*/  SHF.L.U32 R94, R4, 0x10, RZ ;  /* 0x00000010045e7819 */ /* 0x000fe200000006ff */
[----:B------:R-:W-:Y:S01]  /*1190*/  IMAD.U32 R96, R96, 0x10000, RZ ;  /* 0x0001000060607824 */ /* 0x000fe200078e00ff */
[----:B------:R-:W-:Y:S02]  /*11a0*/  SHF.L.U32 R97, R5, 0x10, RZ ;  /* 0x0000001005617819 */ /* 0x000fe400000006ff */
[----:B------:R-:W-:Y:S01]  /*11b0*/  SHF.L.U32 R95, R95, 0x10, RZ ;  /* 0x000000105f5f7819 */ /* 0x000fe200000006ff */
[----:B---3--:R-:W-:Y:S01]  /*11c0*/  FMUL.FTZ R35, R43, R94 ;  /* 0x0000005e2b237220 */ /* 0x008fe20000410000 */
[----:B------:R-:W-:Y:S01]  /*11d0*/  FMUL.FTZ R106, R41, R96 ;  /* 0x00000060296a7220 */ /* 0x000fe20000410000 */
[----:B------:R-:W-:Y:S02]  /*11e0*/  FMUL.FTZ R104, R42, R97 ;  /* 0x000000612a687220 */ /* 0x000fe40000410000 */
[----:B------:R-:W-:Y:S01]  /*11f0*/  FMUL.FTZ R101, R40, R95 ;  /* 0x0000005f28657220 */ /* 0x000fe20000410000 */
[----:B------:R-:W-:Y:S01]  /*1200*/  BAR.SYNC.DEFER_BLOCKING 0x0 ;  /* 0x0000000000007b1d */ /* 0x000fe20000010000 */
[-C--:B----4-:R-:W-:Y:S01]  /*1210*/  FMUL.FTZ R4, R0, R34.reuse ;  /* 0x0000002200047220 */ /* 0x090fe20000410000 */
[-C--:B------:R-:W-:Y:S01]  /*1220*/  FMUL.FTZ R6, R59, R34.reuse ;  /* 0x000000223b067220 */ /* 0x080fe20000410000 */
[-C--:B------:R-:W-:Y:S01]  /*1230*/  FMUL.FTZ R5, R64, R34.reuse ;  /* 0x0000002240057220 */ /* 0x080fe20000410000 */
[----:B------:R-:W-:-:S02]  /*1240*/  FMUL.FTZ R7, R55, R34 ;  /* 0x0000002237077220 */ /* 0x000fc40000410000 */
[----:B012---:R-:W-:Y:S05]  /*1250*/  @P1 BRA `(.L_x_10187) ;  /* 0x00000000001c1947 */ /* 0x007fea0003800000 */
[----:B------:R-:W-:Y:S01]  /*1260*/  ISETP.NE.AND P1, PT, R74, UR10, PT ;  /* 0x0000000a4a007c0c */ /* 0x000fe2000bf25270 */
[----:B------:R-:W-:-:S12]  /*1270*/  HFMA2 R38, -RZ, RZ, 1.875, 0 ;  /* 0x3f800000ff267431 */ /* 0x000fd800000001ff */
[----:B------:R-:W-:Y:S05]  /*1280*/  @!P1 BRA `(.L_x_10188) ;  /* 0x0000000000149947 */ /* 0x000fea0003800000 */
[----:B------:R-:W-:-:S04]  /*1290*/  IADD3 R2, PT, PT, R46, UR4, RZ ;  /* 0x000000042e027c10 */ /* 0x000fc8000fffe0ff */
[----:B------:R-:W-:-:S05]  /*12a0*/  LEA R2, R2, UR5, 0x2 ;  /* 0x0000000502027c11 */ /* 0x000fca000f8e10ff */
[----:B------:R2:W3:Y:S01]  /*12b0*/  LDS R38, [R2+0x548] ;  /* 0x0005480002267984 */ /* 0x0004e20000000800 */
[----:B------:R-:W-:Y:S05]  /*12c0*/  BRA `(.L_x_10188) ;  /* 0x0000000000047947 */ /* 0x000fea0003800000 */
.L_x_10187:
[----:B------:R0:W1:Y:S02]  /*12d0*/  LDS R38, [R99+0xd4c] ;  /* 0x000d4c0063267984 */ /* 0x0000640000000800 */
.L_x_10188:
[----:B------:R-:W-:Y:S05]  /*12e0*/  BSYNC.RECONVERGENT B0 ;  /* 0x0000000000007941 */ /* 0x000fea0003800200 */
.L_x_10186:
        /* <DEDUP_REMOVED lines=8> */
[----:B------:R-:W1:Y:S01]  /*1370*/  S2UR UR6, SR_CgaCtaId ;  /* 0x00000000000679c3 */ /* 0x000e620000008800 */
[C---:B------:R-:W-:Y:S01]  /*1380*/  FMUL.FTZ R36, R93.reuse, R36 ;  /* 0x000000245d247220 */ /* 0x040fe20000410000 */
[----:B------:R-:W-:Y:S01]  /*1390*/  FFMA.FTZ R37, R93, R37, R6 ;  /* 0x000000255d257223 */ /* 0x000fe20000010006 */
[C---:B------:R-:W-:Y:S01]  /*13a0*/  ISETP.GT.U32.AND P2, PT, R100.reuse, 0x1d, PT ;  /* 0x0000001d6400780c */ /* 0x040fe20003f44070 */
[----:B------:R-:W-:Y:S01]  /*13b0*/  UMOV UR5, 0x400 ;  /* 0x0000040000057882 */ /* 0x000fe20000000000 */
[C---:B------:R-:W-:Y:S01]  /*13c0*/  FMUL.FTZ R39, R103.reuse, R36 ;  /* 0x0000002467277220 */ /* 0x040fe20000410000 */
[----:B------:R-:W-:Y:S01]  /*13d0*/  FFMA.FTZ R37, R103, R37, R4 ;  /* 0x0000002567257223 */ /* 0x000fe20000010004 */
[----:B------:R-:W-:Y:S01]  /*13e0*/  FFMA.FTZ R36, R35, R103, R106 ;  /* 0x0000006723247223 */ /* 0x000fe2000001006a */
[----:B------:R-:W-:Y:S01]  /*13f0*/  ISETP.GT.U32.AND P3, PT, R100, 0x17, PT ;  /* 0x000000176400780c */ /* 0x000fe20003f64070 */
[----:B------:R-:W-:Y:S01]  /*1400*/  BSSY.RECONVERGENT B0, `(.L_x_10189) ;  /* 0x0000082000007945 */ /* 0x000fe20003800200 */
[----:B------:R-:W3:Y:S01]  /*1410*/  SHFL.DOWN PT, R110, R39, 0x1, 0x1f ;  /* 0x08201f00276e7f89 */ /* 0x000ee200000e0000 */
[----:B--2---:R-:W-:Y:S01]  /*1420*/  MOV R2, R37 ;  /* 0x0000002500027202 */ /* 0x004fe20000000f00 */
[----:B------:R-:W-:-:S02]  /*1430*/  FFMA.FTZ R36, R93, R36, R104 ;  /* 0x000000245d247223 */ /* 0x000fc40000010068 */
[----:B------:R-:W2:Y:S01]  /*1440*/  SHFL.DOWN PT, R105, R37, 0x1, 0x1f ;  /* 0x08201f0025697f89 */ /* 0x000ea200000e0000 */
[----:B-1----:R-:W-:-:S04]  /*1450*/  ULEA UR5, UR6, UR5, 0x18 ;  /* 0x0000000506057291 */ /* 0x002fc8000f8ec0ff */
[----:B------:R-:W-:Y:S01]  /*1460*/  ULEA UR6, UR4, UR5, 0x3 ;  /* 0x0000000504067291 */ /* 0x000fe2000f8e18ff */
[----:B---3--:R-:W-:Y:S01]  /*1470*/  @P1 FMUL.FTZ R3, R110, R39 ;  /* 0x000000276e031220 */ /* 0x008fe20000410000 */
[----:B------:R-:W-:Y:S01]  /*1480*/  FFMA.FTZ R110, R102, R36, R101 ;  /* 0x00000024666e7223 */ /* 0x000fe20000010065 */
[----:B------:R-:W-:Y:S01]  /*1490*/  FMUL.FTZ R36, R108, R103 ;  /* 0x000000676c247220 */ /* 0x000fe20000410000 */
[----:B--2---:R-:W-:Y:S02]  /*14a0*/  @P1 FFMA.FTZ R2, R39, R105, R2 ;  /* 0x0000006927021223 */ /* 0x004fe40000010002 */
[----:B------:R-:W-:Y:S01]  /*14b0*/  @P1 MOV R39, R3 ;  /* 0x0000000300271202 */ /* 0x000fe20000000f00 */
[----:B------:R-:W-:Y:S01]  /*14c0*/  FMUL.FTZ R105, R93, R36 ;  /* 0x000000245d697220 */ /* 0x000fe20000410000 */
[----:B------:R-:W1:Y:S01]  /*14d0*/  SHFL.UP PT, R3, R110, 0x1, RZ ;  /* 0x042000006e037989 */ /* 0x000e6200000e00ff */
[----:B------:R-:W-:Y:S02]  /*14e0*/  ISETP.GE.AND P1, PT, R70, 0x1, PT ;  /* 0x000000014600780c */ /* 0x000fe40003f26270 */
        /* <DEDUP_REMOVED lines=37> */
[----:B------:R-:W-:-:S03]  /*1740*/  @!P3 MOV R39, R107 ;  /* 0x0000006b0027b202 */ /* 0x000fc60000000f00 */
        /* <DEDUP_REMOVED lines=12> */
[----:B------:R-:W-:Y:S01]  /*1810*/  SHFL.UP PT, R3, R114, 0x10, RZ ;  /* 0x0600000072037989 */ /* 0x000fe200000e00ff */
[----:B------:R-:W-:Y:S01]  /*1820*/  ISETP.NE.AND P2, PT, R14, 0x1f, PT ;  /* 0x0000001f0e00780c */ /* 0x000fe20003f45270 */
[----:B-----5:R-:W-:Y:S01]  /*1830*/  @P1 FMUL.FTZ R105, R105, R112 ;  /* 0x0000007069691220 */ /* 0x020fe20000410000 */
[----:B------:R-:W-:Y:S01]  /*1840*/  ISETP.GE.AND P1, PT, R70, 0x10, PT ;  /* 0x000000104600780c */ /* 0x000fe20003f26270 */
[----:B------:R-:W-:Y:S04]  /*1850*/  SHFL.DOWN PT, R116, R2, 0x1, 0x1f ;  /* 0x08201f0002747f89 */ /* 0x000fe800000e0000 */
[----:B------:R-:W1:Y:S04]  /*1860*/  SHFL.DOWN PT, R107, R39, 0x1, 0x1f ;  /* 0x08201f00276b7f89 */ /* 0x000e6800000e0000 */
[----:B------:R-:W-:Y:S04]  /*1870*/  SHFL.IDX PT, R112, R2, RZ, 0x1f ;  /* 0x00001fff02707589 */ /* 0x000fe800000e0000 */
[----:B------:R-:W2:Y:S04]  /*1880*/  SHFL.IDX PT, R111, R39, RZ, 0x1f ;  /* 0x00001fff276f7589 */ /* 0x000ea800000e0000 */
[----:B------:R-:W3:Y:S01]  /*1890*/  SHFL.UP PT, R110, R105, 0x10, RZ ;  /* 0x06000000696e7989 */ /* 0x000ee200000e00ff */
[----:B-1----:R-:W-:Y:S01]  /*18a0*/  @P2 FFMA.FTZ R118, R107, R118, R116 ;  /* 0x000000766b762223 */ /* 0x002fe20000010074 */
[----:B------:R-:W-:Y:S01]  /*18b0*/  FFMA.FTZ R107, R105, R3, R114 ;  /* 0x00000003696b7223 */ /* 0x000fe20000010072 */
[----:B------:R-:W-:-:S02]  /*18c0*/  ISETP.NE.AND P2, PT, R14, RZ, PT ;  /* 0x000000ff0e00720c */ /* 0x000fc40003f45270 */
[----:B------:R-:W-:Y:S02]  /*18d0*/  FFMA.FTZ R3, R118, R38, R7 ;  /* 0x0000002676037223 */ /* 0x000fe40000010007 */
[----:B------:R-:W-:Y:S02]  /*18e0*/  FSEL R7, R114, R107, !P1 ;  /* 0x0000006b72077208 */ /* 0x000fe40004800000 */
[----:B------:R-:W-:Y:S01]  /*18f0*/  FFMA.FTZ R107, R102, R3, R5 ;  /* 0x00000003666b7223 */ /* 0x000fe20000010005 */
[C---:B--2---:R-:W-:Y:S01]  /*1900*/  FFMA.FTZ R37, R111.reuse, R37, R112 ;  /* 0x000000256f257223 */ /* 0x044fe20000010070 */
[----:B------:R-:W-:Y:S01]  /*1910*/  FMUL.FTZ R36, R111, R36 ;  /* 0x000000246f247220 */ /* 0x000fe20000410000 */
[----:B------:R-:W-:Y:S01]  /*1920*/  FMUL.FTZ R113, R44, R3 ;  /* 0x000000032c717220 */ /* 0x000fe20000410000 */
[-C--:B------:R-:W-:Y:S01]  /*1930*/  FFMA.FTZ R109, R93, R107.reuse, R6 ;  /* 0x0000006b5d6d7223 */ /* 0x080fe20000010006 */
[----:B---3--:R-:W-:Y:S01]  /*1940*/  @P1 FMUL.FTZ R105, R105, R110 ;  /* 0x0000006e69691220 */ /* 0x008fe20000410000 */
[----:B------:R-:W-:Y:S01]  /*1950*/  FMUL.FTZ R110, R48, R107 ;  /* 0x0000006b306e7220 */ /* 0x000fe20000410000 */
[----:B------:R1:W-:Y:S01]  /*1960*/  SHFL.UP PT, R117, R7, 0x1, RZ ;  /* 0x0420000007757989 */ /* 0x0003e200000e00ff */
[-C--:B------:R-:W-:Y:S01]  /*1970*/  FFMA.FTZ R111, R103, R109.reuse, R4 ;  /* 0x0000006d676f7223 */ /* 0x080fe20000010004 */
[----:B------:R-:W-:Y:S01]  /*1980*/  FMUL.FTZ R115, R45, R109 ;  /* 0x0000006d2d737220 */ /* 0x000fe20000410000 */
[----:B------:R-:W-:Y:S01]  /*1990*/  FMUL.FTZ R6, R65, R110 ;  /* 0x0000006e41067220 */ /* 0x000fe20000410000 */
[----:B------:R-:W-:Y:S01]  /*19a0*/  @!P2 STS.64 [UR6+0xdc8], R36 ;  /* 0x000dc824ff00a988 */ /* 0x000fe20008000a06 */
[----:B------:R-:W-:Y:S01]  /*19b0*/  FMUL.FTZ R119, R49, R111 ;  /* 0x0000006f31777220 */ /* 0x000fe20000410000 */
[----:B------:R-:W-:Y:S01]  /*19c0*/  FMUL.FTZ R5, R60, R115 ;  /* 0x000000733c057220 */ /* 0x000fe20000410000 */
[----:B------:R-:W-:Y:S01]  /*19d0*/  ISETP.NE.AND P1, PT, R14, RZ, PT ;  /* 0x000000ff0e00720c */ /* 0x000fe20003f25270 */
[----:B-1----:R-:W-:Y:S01]  /*19e0*/  FMUL.FTZ R7, R56, R113 ;  /* 0x0000007138077220 */ /* 0x002fe20000410000 */
[----:B------:R-:W-:Y:S01]  /*19f0*/  FMUL.FTZ R4, R66, R119 ;  /* 0x0000007742047220 */ /* 0x000fe20000410000 */
[----:B------:R-:W-:Y:S04]  /*1a00*/  SHFL.UP PT, R38, R105, 0x1, RZ ;  /* 0x0420000069267989 */ /* 0x000fe800000e00ff */
[----:B------:R1:W-:Y:S01]  /*1a10*/  STS.128 [R76+0x110], R4 ;  /* 0x000110044c007388 */ /* 0x0003e20000000c00 */
[----:B------:R-:W-:Y:S01]  /*1a20*/  BAR.SYNC.DEFER_BLOCKING 0x0 ;  /* 0x0000000000007b1d */ /* 0x000fe20000010000 */
[----:B-1----:R-:W-:-:S04]  /*1a30*/  IADD3 R6, PT, PT, -R98, UR7, RZ ;  /* 0x0000000762067c10 */ /* 0x002fc8000fffe1ff */
[C---:B------:R-:W-:Y:S02]  /*1a40*/  ISETP.GE.AND P4, PT, R6.reuse, 0x21, PT ;  /* 0x000000210600780c */ /* 0x040fe40003f86270 */
[C---:B------:R-:W-:Y:S02]  /*1a50*/  ISETP.GE.AND P5, PT, R6.reuse, 0x41, PT ;  /* 0x000000410600780c */ /* 0x040fe40003fa6270 */
[----:B------:R-:W-:Y:S01]  /*1a60*/  ISETP.GE.AND P6, PT, R6, 0x61, PT ;  /* 0x000000610600780c */ /* 0x000fe20003fc6270 */
[----:B------:R-:W-:Y:S04]  /*1a70*/  LDS R105, [R72+0x80] ;  /* 0x0000800048697984 */ /* 0x000fe80000000800 */
[----:B----4-:R-:W1:Y:S02]  /*1a80*/  SHFL.IDX PT, R34, R34, RZ, 0x1f ;  /* 0x00001fff22227589 */ /* 0x010e6400000e0000 */
[----:B-1----:R-:W-:Y:S01]  /*1a90*/  @P1 FFMA.FTZ R34, R38, R34, R117 ;  /* 0x0000002226221223 */ /* 0x002fe20000010075 */
[----:B------:R-:W-:-:S04]  /*1aa0*/  IMAD.WIDE.U32 R38, R28, UR4, R30 ;  /* 0x000000041c267c25 */ /* 0x000fc8000f8e001e */
[----:B------:R-:W-:Y:S01]  /*1ab0*/  FFMA.FTZ R108, R108, R34, R35 ;  /* 0x000000226c6c7223 */ /* 0x000fe20000010023 */
[----:B------:R-:W-:Y:S01]  /*1ac0*/  IMAD R39, R29, UR4, R39 ;  /* 0x000000041d277c24 */ /* 0x000fe2000f8e0227 */
[C---:B------:R-:W-:Y:S02]  /*1ad0*/  LEA R34, P3, R38.reuse, UR8, 0x2 ;  /* 0x0000000826227c11 */ /* 0x040fe4000f8610ff */
[----:B------:R-:W-:Y:S01]  /*1ae0*/  FADD.FTZ R2, -R35, R108 ;  /* 0x0000006c23027221 */ /* 0x000fe20000010100 */
[-C--:B------:R-:W-:Y:S01]  /*1af0*/  FFMA.FTZ R103, R103, R108.reuse, R106 ;  /* 0x0000006c67677223 */ /* 0x080fe2000001006a */
        /* <DEDUP_REMOVED lines=16> */
[----:B------:R-:W1:Y:S04]  /*1c00*/  LDS R5, [R72] ;  /* 0x0000000048057984 */ /* 0x000e680000000800 */
[----:B-1----:R1:W-:Y:S02]  /*1c10*/  REDG.E.ADD.F32.FTZ.RN.STRONG.GPU desc[UR16][R34.64], R5 ;  /* 0x00000005220079a6 */ /* 0x0023e4000c12f310 */
.L_x_10190:
[----:B------:R-:W-:Y:S05]  /*1c20*/  BSYNC.RECONVERGENT B0 ;  /* 0x0000000000007941 */ /* 0x000fea0003800200 */
.L_x_10189:
[----:B------:R-:W-:Y:S04]  /*1c30*/  BSSY.RECONVERGENT B0, `(.L_x_10191) ;  /* 0x0000003000007945 */ /* 0x000fe80003800200 */
[----:B------:R-:W-:Y:S05]  /*1c40*/  @!P4 BRA `(.L_x_10192) ;  /* 0x000000000004c947 */ /* 0x000fea0003800000 */
[----:B------:R2:W-:Y:S02]  /*1c50*/  REDG.E.ADD.F32.FTZ.RN.STRONG.GPU desc[UR16][R34.64+0x80], R105 ;  /* 0x00008069220079a6 */ /* 0x0005e4000c12f310 */
.L_x_10192:
[----:B------:R-:W-:Y:S05]  /*1c60*/  BSYNC.RECONVERGENT B0 ;  /* 0x0000000000007941 */ /* 0x000fea0003800200 */
.L_x_10191:
[----:B-1----:R1:W3:Y:S01]  /*1c70*/  LDS R5, [R72+0x100] ;  /* 0x0001000048057984 */ /* 0x0022e20000000800 */
[----:B------:R-:W-:Y:S04]  /*1c80*/  BSSY.RECONVERGENT B0, `(.L_x_10193) ;  /* 0x0000003000007945 */ /* 0x000fe80003800200 */
[----:B------:R-:W-:Y:S05]  /*1c90*/  @!P5 BRA `(.L_x_10194) ;  /* 0x000000000004d947 */ /* 0x000fea0003800000 */
[----:B---3--:R4:W-:Y:S02]  /*1ca0*/  REDG.E.ADD.F32.FTZ.RN.STRONG.GPU desc[UR16][R34.64+0x100], R5 ;  /* 0x00010005220079a6 */ /* 0x0089e4000c12f310 */
.L_x_10194:
[----:B------:R-:W-:Y:S05]  /*1cb0*/  BSYNC.RECONVERGENT B0 ;  /* 0x0000000000007941 */ /* 0x000fea0003800200 */
.L_x_10193:
[----:B---34-:R3:W4:Y:S01]  /*1cc0*/  LDS R5, [R72+0x180] ;  /* 0x0001800048057984 */ /* 0x0187220000000800 */
[----:B------:R-:W-:Y:S04]  /*1cd0*/  BSSY.RECONVERGENT B0, `(.L_x_10195) ;  /* 0x0000003000007945 */ /* 0x000fe80003800200 */
[----:B------:R-:W-:Y:S05]  /*1ce0*/  @!P6 BRA `(.L_x_10196) ;  /* 0x000000000004e947 */ /* 0x000fea0003800000 */
[----:B----4-:R4:W-:Y:S02]  /*1cf0*/  REDG.E.ADD.F32.FTZ.RN.STRONG.GPU desc[UR16][R34.64+0x180], R5 ;  /* 0x00018005220079a6 */ /* 0x0109e4000c12f310 */
.L_x_10196:
[----:B------:R-:W-:Y:S05]  /*1d00*/  BSYNC.RECONVERGENT B0 ;  /* 0x0000000000007941 */ /* 0x000fea0003800200 */
.L_x_10195:
[----:B------:R-:W5:Y:S01]  /*1d10*/  SHFL.DOWN PT, R4, R113, 0x1, 0x1f ;  /* 0x08201f0071047f89 */ /* 0x000f6200000e0000 */
[----:B------:R-:W-:Y:S01]  /*1d20*/  ISETP.GT.AND P3, PT, R70, 0x1e, PT ;  /* 0x0000001e4600780c */ /* 0x000fe20003f64270 */
[-C--:B------:R-:W-:Y:S01]  /*1d30*/  FMUL.FTZ R95, R95, R3.reuse ;  /* 0x000000035f5f7220 */ /* 0x080fe20000410000 */
[----:B--2-4-:R-:W-:Y:S01]  /*1d40*/  FMUL.FTZ R35, R92, R3 ;  /* 0x000000035c237220 */ /* 0x014fe20000410000 */
[----:B------:R-:W2:Y:S01]  /*1d50*/  SHFL.DOWN PT, R5, R6, 0x1, 0x1f ;  /* 0x08201f0006057f89 */ /* 0x000ea200000e0000 */
[----:B------:R-:W-:Y:S01]  /*1d60*/  FMUL.FTZ R34, R97, R107 ;  /* 0x0000006b61227220 */ /* 0x000fe20000410000 */
[----:B------:R-:W-:Y:S01]  /*1d70*/  FMUL.FTZ R7, R96, R109 ;  /* 0x0000006d60077220 */ /* 0x000fe20000410000 */
        /* <DEDUP_REMOVED lines=21> */
[----:B--2---:R-:W-:Y:S01]  /*1ed0*/  @!P3 FADD.FTZ R6, R6, R5 ;  /* 0x000000050606b221 */ /* 0x004fe20000010000 */
[----:B------:R-:W2:Y:S01]  /*1ee0*/  SHFL.DOWN PT, R4, R113, 0x2, 0x1f ;  /* 0x08401f0071047f89 */ /* 0x000ea200000e0000 */
[----:B------:R-:W-:Y:S01]  /*1ef0*/  ISETP.GT.AND P3, PT, R70, 0x1d, PT ;  /* 0x0000001d4600780c */ /* 0x000fe20003f64270 */
[----:B------:R-:W-:-:S02]  /*1f00*/  FADD.FTZ R62, R35, R62 ;  /* 0x0000003e233e7221 */ /* 0x000fc40000010000 */
        /* <DEDUP_REMOVED lines=14> */
[----:B------:R-:W-:-:S03]  /*1ff0*/  ISETP.NE.AND P3, PT, R70, RZ, PT ;  /* 0x000000ff4600720c */ /* 0x000fc60003f65270 */
[----:B------:R-:W4:Y:S01]  /*2000*/  SHFL.DOWN PT, R5, R6, 0x10, 0x1f ;  /* 0x0a001f0006057f89 */ /* 0x000f2200000e0000 */
[----:B--2---:R-:W-:Y:S01]  /*2010*/  FADD.FTZ R4, R113, R4 ;  /* 0x0000000471047221 */ /* 0x004fe20000010000 */
[----:B----4-:R-:W-:-:S08]  /*2020*/  FADD.FTZ R5, R6, R5 ;  /* 0x0000000506057221 */ /* 0x010fd00000010000 */
[----:B------:R2:W-:Y:S01]  /*2030*/  @!P3 STS.64 [UR5+0x318], R4 ;  /* 0x00031804ff00b988 */ /* 0x0005e20008000a05 */
[----:B------:R-:W-:Y:S01]  /*2040*/  BAR.SYNC.DEFER_BLOCKING 0x0 ;  /* 0x0000000000007b1d */ /* 0x000fe20000010000 */
[----:B------:R-:W-:-:S04]  /*2050*/  ISETP.GT.AND P3, PT, R70, 0xf, PT ;  /* 0x0000000f4600780c */ /* 0x000fc80003f64270 */
[----:B--2---:R-:W-:Y:S02]  /*2060*/  FSEL R4, R113, R4, P3 ;  /* 0x0000000471047208 */ /* 0x004fe40001800000 */
[----:B------:R-:W-:Y:S01]  /*2070*/  FSEL R5, R6, R5, P3 ;  /* 0x0000000506057208 */ /* 0x000fe20001800000 */
[----:B------:R-:W-:Y:S06]  /*2080*/  @P2 BRA `(.L_x_10198) ;  /* 0x0000000000202947 */ /* 0x000fec0003800000 */
[----:B------:R-:W-:Y:S01]  /*2090*/  ISETP.NE.AND P2, PT, R74, UR10, PT ;  /* 0x0000000a4a007c0c */ /* 0x000fe2000bf45270 */
[----:B------:R-:W-:-:S12]  /*20a0*/  ULEA UR6, UR4, UR5, 0x2 ;  /* 0x0000000504067291 */ /* 0x000fd8000f8e10ff */
[----:B------:R-:W2:Y:S04]  /*20b0*/  @P2 LDS R2, [UR6+0x19c8] ;  /* 0x0019c806ff022984 */ /* 0x000ea80008000800 */
[----:B------:R-:W4:Y:S01]  /*20c0*/  @P2 LDS R3, [UR6+0x15c8] ;  /* 0x0015c806ff032984 */ /* 0x000f220008000800 */
[----:B--2---:R-:W-:Y:S01]  /*20d0*/  @P2 FADD.FTZ R5, R5, R2 ;  /* 0x0000000205052221 */ /* 0x004fe20000010000 */
[----:B----4-:R-:W-:-:S04]  /*20e0*/  @P2 FADD.FTZ R4, R4, R3 ;  /* 0x0000000304042221 */ /* 0x010fc80000010000 */
[----:B------:R2:W-:Y:S04]  /*20f0*/  STS [UR6+0x19c8], R5 ;  /* 0x0019c805ff007988 */ /* 0x0005e80008000806 */
[----:B------:R2:W-:Y:S02]  /*2100*/  STS [UR6+0x15c8], R4 ;  /* 0x0015c804ff007988 */ /* 0x0005e40008000806 */
.L_x_10198:
[----:B------:R-:W-:Y:S05]  /*2110*/  BSYNC.RECONVERGENT B0 ;  /* 0x0000000000007941 */ /* 0x000fea0003800200 */
.L_x_10197:
[----:B------:R-:W-:-:S04]  /*2120*/  UIADD3 UR4, UPT, UPT, UR4, 0x1, URZ ;  /* 0x0000000104047890 */ /* 0x000fc8000fffe0ff */
[----:B------:R-:W-:-:S09]  /*2130*/  UISETP.GE.AND UP0, UPT, UR4, UR11, UPT ;  /* 0x0000000b0400728c */ /* 0x000fd2000bf06270 */
[----:B------:R-:W-:Y:S05]  /*2140*/  BRA.U !UP0, `(.L_x_10199) ;  /* 0xffffffed08707547 */ /* 0x000fea000b83ffff */
.L_x_10185:
[----:B------:R-:W4:Y:S01]  /*2150*/  F2F.BF16.F32 R2, R52 ;  /* 0x0000003400027304 */ /* 0x000f220000202000 */
[----:B------:R-:W-:Y:S01]  /*2160*/  BAR.SYNC.DEFER_BLOCKING 0x0 ;  /* 0x0000000000007b1d */ /* 0x000fe20000010000 */
[----:B------:R-:W-:Y:S02]  /*2170*/  SHF.L.U32 R20, R63, 0x7, RZ ;  /* 0x000000073f147819 */ /* 0x000fe400000006ff */
[----:B------:R-:W-:Y:S02]  /*2180*/  IADD3 R78, P1, PT, R78, -0x100, RZ ;  /* 0xffffff004e4e7810 */ /* 0x000fe40007f3e0ff */
[----:B------:R-:W-:-:S03]  /*2190*/  SHF.R.S32.HI R21, RZ, 0x1f, R20 ;  /* 0x0000001fff157819 */ /* 0x000fc60000011414 */
[----:B------:R-:W5:Y:S01]  /*21a0*/  LDC.64 R26, c[0x0][0x4f8] ;  /* 0x00013e00ff1a7b82 */ /* 0x000f620000000a00 */
[----:B------:R-:W-:Y:S01]  /*21b0*/  F2F.BF16.F32 R53, R53 ;  /* 0x0000003500357304 */ /* 0x000fe20000202000 */
[----:B------:R-:W0:Y:S01]  /*21c0*/  LDCU.64 UR4, c[0x0][0x500] ;  /* 0x0000a000ff0477ac */ /* 0x000e220008000a00 */
[----:B------:R-:W-:Y:S02]  /*21d0*/  IADD3 R80, P2, PT, R80, -0x100, RZ ;  /* 0xffffff0050507810 */ /* 0x000fe40007f5e0ff */
[----:B------:R-:W-:Y:S02]  /*21e0*/  IADD3 R82, P3, PT, R82, -0x100, RZ ;  /* 0xffffff0052527810 */ /* 0x000fe40007f7e0ff */
[----:B------:R-:W-:Y:S01]  /*21f0*/  IADD3 R84, P4, PT, R84, -0x100, RZ ;  /* 0xffffff0054547810 */ /* 0x000fe20007f9e0ff */
[----:B----4-:R-:W-:Y:S01]  /*2200*/  IMAD.WIDE.U32 R2, R2, 0x10000, RZ ;  /* 0x0001000002027825 */ /* 0x010fe200078e00ff */
[----:B------:R-:W4:Y:S01]  /*2210*/  F2F.BF16.F32 R0, R51 ;  /* 0x0000003300007304 */ /* 0x000f220000202000 */
[----:B------:R-:W1:Y:S01]  /*2220*/  LDC.64 R28, c[0x0][0x550] ;  /* 0x00015400ff1c7b82 */ /* 0x000e620000000a00 */
[----:B------:R-:W-:-:S02]  /*2230*/  IADD3.X R75, PT, PT, R75, -0x1, RZ, P1, !PT ;  /* 0xffffffff4b4b7810 */ /* 0x000fc40000ffe4ff */
[----:B------:R-:W-:Y:S02]  /*2240*/  IADD3.X R77, PT, PT, R77, -0x1, RZ, P2, !PT ;  /* 0xffffffff4d4d7810 */ /* 0x000fe400017fe4ff */
[----:B------:R-:W-:Y:S02]  /*2250*/  IADD3.X R79, PT, PT, R79, -0x1, RZ, P3, !PT ;  /* 0xffffffff4f4f7810 */ /* 0x000fe40001ffe4ff */
[----:B--2---:R-:W2:Y:S01]  /*2260*/  F2F.BF16.F32 R5, R54 ;  /* 0x0000003600057304 */ /* 0x004ea20000202000 */
[----:B------:R-:W-:Y:S02]  /*2270*/  IADD3.X R81, PT, PT, R81, -0x1, RZ, P4, !PT ;  /* 0xffffffff51517810 */ /* 0x000fe400027fe4ff */
[----:B----4-:R-:W-:-:S05]  /*2280*/  PRMT R7, R53, 0x5410, R0 ;  /* 0x0000541035077816 */ /* 0x010fca0000000000 */
[----:B------:R-:W-:Y:S01]  /*2290*/  F2F.BF16.F32 R23, R61 ;  /* 0x0000003d00177304 */ /* 0x000fe20000202000 */
[----:B------:R-:W-:Y:S02]  /*22a0*/  LOP3.LUT R7, R7, R3, RZ, 0xfc, !PT ;  /* 0x0000000307077212 */ /* 0x000fe400078efcff */
[----:B--2---:R-:W-:Y:S01]  /*22b0*/  LOP3.LUT R6, R2, R5, RZ, 0xfc, !PT ;  /* 0x0000000502067212 */ /* 0x004fe200078efcff */
[----:B-----5:R-:W-:-:S04]  /*22c0*/  IMAD.WIDE.U32 R4, R26, UR18, R20 ;  /* 0x000000121a047c25 */ /* 0x020fc8000f8e0014 */
[----:B------:R-:W2:Y:S01]  /*22d0*/  F2F.BF16.F32 R0, R58 ;  /* 0x0000003a00007304 */ /* 0x000ea20000202000 */
[----:B------:R0:W-:Y:S01]  /*22e0*/  STS.64 [R67], R6 ;  /* 0x0000000643007388 */ /* 0x0001e20000000a00 */
[----:B------:R-:W-:-:S03]  /*22f0*/  NOP ;  /* 0x0000000000007918 */ /* 0x000fc60000000000 */
[----:B------:R-:W4:Y:S03]  /*2300*/  LDS.64 R2, [R67] ;  /* 0x0000000043027984 */ /* 0x000f260000000a00 */
[----:B------:R-:W5:Y:S01]  /*2310*/  F2F.BF16.F32 R24, R62 ;  /* 0x0000003e00187304 */ /* 0x000f620000202000 */
[----:B------:R-:W-:Y:S02]  /*2320*/  IMAD R5, R27, UR18, R5 ;  /* 0x000000121b057c24 */ /* 0x000fe4000f8e0205 */
[----:B0-----:R-:W-:-:S05]  /*2330*/  IMAD.WIDE.U32 R6, R91, UR4, R4 ;  /* 0x000000045b067c25 */ /* 0x001fca000f8e0004 */
[----:B------:R0:W3:Y:S01]  /*2340*/  F2F.BF16.F32 R27, R57 ;  /* 0x00000039001b7304 */ /* 0x0000e20000202000 */
[----:B------:R-:W-:Y:S01]  /*2350*/  IMAD R7, R91, UR5, R7 ;  /* 0x000000055b077c24 */ /* 0x000fe2000f8e0207 */
[----:B-1----:R-:W-:Y:S01]  /*2360*/  LEA R22, P0, R6, R28, 0x1 ;  /* 0x0000001c06167211 */ /* 0x002fe200078008ff */
[----:B--2---:R-:W-:Y:S01]  /*2370*/  IMAD.WIDE.U32 R4, R0, 0x10000, RZ ;  /* 0x0001000000047825 */ /* 0x004fe200078e00ff */
[----:B------:R-:W1:Y:S01]  /*2380*/  LDCU.64 UR4, c[0x0][0x520] ;  /* 0x0000a400ff0477ac */ /* 0x000e620008000a00 */
[----:B-----5:R-:W-:Y:S02]  /*2390*/  PRMT R25, R23, 0x5410, R24 ;  /* 0x0000541017197816 */ /* 0x020fe40000000018 */
[----:B------:R-:W-:Y:S01]  /*23a0*/  LEA.HI.X R23, R6, R29, R7, 0x1, P0 ;  /* 0x0000001d06177211 */ /* 0x000fe200000f0c07 */
[----:B0-----:R-:W-:Y:S01]  /*23b0*/  FADD.FTZ R57, R86, R57 ;  /* 0x0000003956397221 */ /* 0x001fe20000010000 */
[----:B------:R-:W-:-:S03]  /*23c0*/  LOP3.LUT R25, R25, R5, RZ, 0xfc, !PT ;  /* 0x0000000519197212 */ /* 0x000fc600078efcff */
[----:B------:R-:W-:Y:S01]  /*23d0*/  FADD.FTZ R58, R57, R58 ;  /* 0x0000003a393a7221 */ /* 0x000fe20000010000 */
[----:B---3--:R-:W-:Y:S01]  /*23e0*/  LOP3.LUT R24, R4, R27, RZ, 0xfc, !PT ;  /* 0x0000001b04187212 */ /* 0x008fe200078efcff */
[----:B------:R-:W-:Y:S01]  /*23f0*/  IMAD.WIDE.U32 R4, R14, 0x8, R22 ;  /* 0x000000080e047825 */ /* 0x000fe200078e0016 */
[----:B------:R-:W0:Y:S03]  /*2400*/  LDC.64 R26, c[0x0][0x518] ;  /* 0x00014600ff1a7b82 */ /* 0x000e260000000a00 */
[----:B------:R-:W-:-:S04]  /*2410*/  FADD.FTZ R61, R58, R61 ;  /* 0x0000003d3a3d7221 */ /* 0x000fc80000010000 */
[----:B------:R-:W-:Y:S01]  /*2420*/  FADD.FTZ R86, R61, R62 ;  /* 0x0000003e3d567221 */ /* 0x000fe20000010000 */
[----:B------:R-:W2:Y:S01]  /*2430*/  LDC.64 R22, c[0x0][0x560] ;  /* 0x00015800ff167b82 */ /* 0x000ea20000000a00 */
[----:B----4-:R2:W-:Y:S07]  /*2440*/  STG.E.64 desc[UR16][R4.64], R2 ;  /* 0x0000000204007986 */ /* 0x0105ee000c101b10 */
[----:B------:R-:W-:Y:S01]  /*2450*/  BAR.SYNC.DEFER_BLOCKING 0x0 ;  /* 0x0000000000007b1d */ /* 0x000fe20000010000 */
[----:B0-----:R-:W-:-:S04]  /*2460*/  IMAD.WIDE.U32 R20, R26, UR18, R20 ;  /* 0x000000121a147c25 */ /* 0x001fc8000f8e0014 */
[----:B------:R-:W-:Y:S02]  /*2470*/  IMAD R21, R27, UR18, R21 ;  /* 0x000000121b157c24 */ /* 0x000fe4000f8e0215 */
[----:B-1----:R-:W-:-:S04]  /*2480*/  IMAD.WIDE.U32 R20, R91, UR4, R20 ;  /* 0x000000045b147c25 */ /* 0x002fc8000f8e0014 */
[----:B------:R-:W-:Y:S01]  /*2490*/  IMAD R0, R91, UR5, R21 ;  /* 0x000000055b007c24 */ /* 0x000fe2000f8e0215 */
[----:B--2---:R-:W-:-:S04]  /*24a0*/  LEA R2, P0, R20, R22, 0x1 ;  /* 0x0000001614027211 */ /* 0x004fc800078008ff */
[----:B------:R-:W-:Y:S01]  /*24b0*/  LEA.HI.X R3, R20, R23, R0, 0x1, P0 ;  /* 0x0000001714037211 */ /* 0x000fe200000f0c00 */
[----:B------:R-:W-:Y:S01]  /*24c0*/  STS.64 [R67], R24 ;  /* 0x0000001843007388 */ /* 0x000fe20000000a00 */
[----:B------:R-:W-:-:S03]  /*24d0*/  NOP ;  /* 0x0000000000007918 */ /* 0x000fc60000000000 */
[----:B------:R-:W0:Y:S01]  /*24e0*/  LDS.64 R6, [R67] ;  /* 0x0000000043067984 */ /* 0x000e220000000a00 */
[----:B------:R-:W-:Y:S01]  /*24f0*/  IMAD.WIDE.U32 R2, R14, 0x8, R2 ;  /* 0x000000080e027825 */ /* 0x000fe200078e0002 */
[----:B------:R-:W-:-:S03]  /*2500*/  ISETP.GT.AND P0, PT, R74, 0x1, PT ;  /* 0x000000014a00780c */ /* 0x000fc60003f04270 */
[----:B------:R-:W-:Y:S01]  /*2510*/  IMAD.MOV.U32 R74, RZ, RZ, R63 ;  /* 0x000000ffff4a7224 */ /* 0x000fe200078e003f */
[----:B0-----:R0:W-:Y:S09]  /*2520*/  STG.E.64 desc[UR16][R2.64], R6 ;  /* 0x0000000602007986 */ /* 0x0011f2000c101b10 */
[----:B------:R-:W-:Y:S05]  /*2530*/  @P0 BRA `(.L_x_10200) ;  /* 0xffffffe000e80947 */ /* 0x000fea000383ffff */
.L_x_10184:
        /* <DEDUP_REMOVED lines=34> */
.L_x_10202:
[----:B------:R-:W-:Y:S05]  /*2760*/  BSYNC.RECONVERGENT B0 ;  /* 0x0000000000007941 */ /* 0x000fea0003800200 */
.L_x_10201:
        /* <DEDUP_REMOVED lines=26> */
.L_x_10204:
[----:B------:R-:W-:Y:S05]  /*2910*/  BSYNC.RECONVERGENT B0 ;  /* 0x0000000000007941 */ /* 0x000fea0003800200 */
.L_x_10203:
        /* <DEDUP_REMOVED lines=13> */
.L_x_10206:
[----:B------:R-:W-:Y:S02]  /*29f0*/  LEA R0, R13, UR4, 0x2 ;  /* 0x000000040d007c11 */ /* 0x000fe4000f8e10ff */
[----:B------:R-:W-:Y:S02]  /*2a00*/  SHF.R.S32.HI R4, RZ, 0x1f, R13 ;  /* 0x0000001fff047819 */ /* 0x000fe4000001140d */
[----:B0-----:R-:W-:Y:S01]  /*2a10*/  MOV R6, R2 ;  /* 0x0000000200067202 */ /* 0x001fe20000000f00 */
[----:B------:R-:W0:Y:S01]  /*2a20*/  LDS R15, [R0+0x15c8] ;  /* 0x0015c800000f7984 */ /* 0x000e220000000800 */
[----:B------:R-:W-:Y:S01]  /*2a30*/  MOV R7, R91 ;  /* 0x0000005b00077202 */ /* 0x000fe20000000f00 */
[C---:B------:R-:W-:Y:S01]  /*2a40*/  IMAD R10, R4.reuse, UR10, RZ ;  /* 0x0000000a040a7c24 */ /* 0x040fe2000f8e02ff */
[----:B-----5:R-:W-:Y:S01]  /*2a50*/  MOV R88, R16 ;  /* 0x0000001000587202 */ /* 0x020fe20000000f00 */
        /* <DEDUP_REMOVED lines=18> */
.L_x_10205:
[----:B------:R-:W-:Y:S05]  /*2b80*/  EXIT ;  /* 0x000000000000794d */ /* 0x000fea0003800000 */
.L_x_10207:
        /* <DEDUP_REMOVED lines=15> */
.L_x_10560:


//--------------------- .text._Z25selective_scan_bwd_kernelI32Selective_Scan_bwd_kernel_traitsILi32ELi4ELb1ELb1ELb0ELb0ELb1EN3c108BFloat16EfEEv12SSMParamsBwd --------------------------
	.section	.text._Z25selective_scan_bwd_kernelI32Selective_Scan_bwd_kernel_traitsILi32ELi4ELb1ELb1ELb0ELb0ELb1EN3c108BFloat16EfEEv12SSMParamsBwd,"ax",@progbits
	.align	128
        .global         _Z25selective_scan_bwd_kernelI32Selective_Scan_bwd_kernel_traitsILi32ELi4ELb1ELb1ELb0ELb0ELb1EN3c108BFloat16EfEEv12SSMParamsBwd
        .type           _Z25selective_scan_bwd_kernelI32Selective_Scan_bwd_kernel_traitsILi32ELi4ELb1ELb1ELb0ELb0ELb1EN3c108BFloat16EfEEv12SSMParamsBwd,@function
        .size           _Z25selective_scan_bwd_kernelI32Selective_Scan_bwd_kernel_traitsILi32ELi4ELb1ELb1ELb0ELb0ELb1EN3c108BFloat16EfEEv12SSMParamsBwd,(.L_x_10561 - _Z25selective_scan_bwd_kernelI32Selective_Scan_bwd_kernel_traitsILi32ELi4ELb1ELb1ELb0ELb0ELb1EN3c108BFloat16EfEEv12SSMParamsBwd)
        .other          _Z25selective_scan_bwd_kernelI32Selective_Scan_bwd_kernel_traitsILi32ELi4ELb1ELb1ELb0ELb0ELb1EN3c108BFloat16EfEEv12SSMParamsBwd,@"STO_CUDA_ENTRY STV_DEFAULT"
_Z25selective_scan_bwd_kernelI32Selective_Scan_bwd_kernel_traitsILi32ELi4ELb1ELb1ELb0ELb0ELb1EN3c108BFloat16EfEEv12SSMParamsBwd:
.text._Z25selective_scan_bwd_kernelI32Selective_Scan_bwd_kernel_traitsILi32ELi4ELb1ELb1ELb0ELb0ELb1EN3c108BFloat16EfEEv12SSMParamsBwd:
        /* <DEDUP_REMOVED lines=71> */
[----:B-1----:R-:W-:-:S04]  /*0470*/  UIMAD.WIDE.U32 UR4, UR18, UR6, URZ ;  /* 0x00000006120472a5 */ /* 0x002fc8000f8e00ff */
        /* <DEDUP_REMOVED lines=71> */
.L_x_10225:
        /* <DEDUP_REMOVED lines=63> */
[--C-:B---3--:R-:W-:Y:S01]  /*0ce0*/  SHF.R.U32.HI R64, RZ, 0x10, R7.reuse ;  /* 0x00000010ff407819 */ /* 0x108fe20000011607 */
[----:B------:R-:W-:Y:S01]  /*0cf0*/  UISETP.NE.U32.AND UP0, UPT, UR8, URZ, UPT ;  /* 0x000000ff0800728c */ /* 0x000fe2000bf05070 */
[----:B------:R-:W-:-:S02]  /*0d00*/  SHF.R.U64 R63, R6, 0x10, R7 ;  /* 0x00000010063f7819 */ /* 0x000fc40000001207 */
[----:B------:R-:W-:Y:S01]  /*0d10*/  SHF.L.U32 R64, R64, 0x10, RZ ;  /* 0x0000001040407819 */ /* 0x000fe200000006ff */
[----:B------:R-:W-:Y:S01]  /*0d20*/  UISETP.NE.AND.EX UP0, UPT, UR9, URZ, UPT, UP0 ;  /* 0x000000ff0900728c */ /* 0x000fe2000bf05300 */
        /* <DEDUP_REMOVED lines=9> */
[----:B------:R-:W-:Y:S01]  /*0dc0*/  FMUL.FTZ R34, R26, -1.4426950216293334961 ;  /* 0xbfb8aa3b1a227820 */ /* 0x000fe20000410000 */
[----:B------:R-:W-:Y:S02]  /*0dd0*/  SHF.L.U32 R33, R7, 0x10, RZ ;  /* 0x0000001007217819 */ /* 0x000fe400000006ff */
[----:B------:R-:W-:-:S04]  /*0de0*/  FMUL.FTZ R27, R32, -1.4426950216293334961 ;  /* 0xbfb8aa3b201b7820 */ /* 0x000fc80000410000 */
[----:B------:R-:W1:Y:S08]  /*0df0*/  MUFU.EX2 R34, R34 ;  /* 0x0000002200227308 */ /* 0x000e700000000800 */
[----:B------:R-:W3:Y:S01]  /*0e00*/  MUFU.EX2 R27, R27 ;  /* 0x0000001b001b7308 */ /* 0x000ee20000000800 */
[----:B0-----:R-:W-:-:S07]  /*0e10*/  FADD.FTZ R30, R24, 1 ;  /* 0x3f800000181e7421 */ /* 0x001fce0000010000 */
[----:B------:R-:W0:Y:S01]  /*0e20*/  MUFU.RCP R31, R30 ;  /* 0x0000001e001f7308 */ /* 0x000e220000001000 */
[----:B-1----:R-:W-:-:S07]  /*0e30*/  FADD.FTZ R37, R34, 1 ;  /* 0x3f80000022257421 */ /* 0x002fce0000010000 */
[----:B------:R-:W1:Y:S01]  /*0e40*/  MUFU.RCP R39, R37 ;  /* 0x0000002500277308 */ /* 0x000e620000001000 */
[----:B---3--:R-:W-:Y:S01]  /*0e50*/  FADD.FTZ R27, R27, 1 ;  /* 0x3f8000001b1b7421 */ /* 0x008fe20000010000 */
[----:B0-----:R-:W-:-:S04]  /*0e60*/  FADD.FTZ R35, -R31, 1 ;  /* 0x3f8000001f237421 */ /* 0x001fc80000010100 */
[----:B------:R-:W-:Y:S01]  /*0e70*/  FFMA.FTZ R35, R0, R35, 1 ;  /* 0x3f80000000237423 */ /* 0x000fe20000010023 */
[----:B-1----:R-:W-:-:S04]  /*0e80*/  FADD.FTZ R7, -R39, 1 ;  /* 0x3f80000027077421 */ /* 0x002fc80000010100 */
[----:B------:R-:W-:Y:S01]  /*0e90*/  FFMA.FTZ R7, R26, R7, 1 ;  /* 0x3f8000001a077423 */ /* 0x000fe20000010007 */
[----:B--2---:R0:W-:Y:S01]  /*0ea0*/  STS.64 [R67], R28 ;  /* 0x0000001c43007388 */ /* 0x0041e20000000a00 */
[----:B------:R-:W-:-:S03]  /*0eb0*/  NOP ;  /* 0x0000000000007918 */ /* 0x000fc60000000000 */
[----:B------:R-:W1:Y:S01]  /*0ec0*/  LDS.64 R22, [R67] ;  /* 0x0000000043167984 */ /* 0x000e620000000a00 */
[----:B0-----:R-:W-:-:S06]  /*0ed0*/  FMUL.FTZ R28, R25, -1.4426950216293334961 ;  /* 0xbfb8aa3b191c7820 */ /* 0x001fcc0000410000 */
[----:B------:R-:W0:Y:S02]  /*0ee0*/  MUFU.EX2 R28, R28 ;  /* 0x0000001c001c7308 */ /* 0x000e240000000800 */
[----:B0-----:R-:W-:-:S06]  /*0ef0*/  FADD.FTZ R29, R28, 1 ;  /* 0x3f8000001c1d7421 */ /* 0x001fcc0000010000 */
[----:B------:R0:W2:Y:S01]  /*0f00*/  MUFU.RCP R36, R29 ;  /* 0x0000001d00247308 */ /* 0x0000a20000001000 */
[----:B-1----:R-:W-:Y:S02]  /*0f10*/  SHF.L.U32 R24, R23, 0x10, RZ ;  /* 0x0000001017187819 */ /* 0x002fe400000006ff */
        /* <DEDUP_REMOVED lines=8> */
[----:B------:R-:W-:Y:S01]  /*0fa0*/  FMUL.FTZ R28, R64, R38 ;  /* 0x00000026401c7220 */ /* 0x000fe20000410000 */
[----:B------:R1:W3:Y:S03]  /*0fb0*/  MUFU.RCP R35, R27 ;  /* 0x0000001b00237308 */ /* 0x0002e60000001000 */
[----:B------:R-:W-:Y:S01]  /*0fc0*/  FMUL.FTZ R28, R39, R28 ;  /* 0x0000001c271c7220 */ /* 0x000fe20000410000 */
[----:B------:R-:W-:-:S03]  /*0fd0*/  FMUL.FTZ R39, R26, R39 ;  /* 0x000000271a277220 */ /* 0x000fc60000410000 */
[----:B0-----:R-:W-:Y:S01]  /*0fe0*/  FMUL.FTZ R29, R28, R7 ;  /* 0x000000071c1d7220 */ /* 0x001fe20000410000 */
[----:B--2---:R-:W-:Y:S01]  /*0ff0*/  FADD.FTZ R28, -R36, 1 ;  /* 0x3f800000241c7421 */ /* 0x004fe20000010100 */
[----:B------:R-:W-:Y:S01]  /*1000*/  FMUL.FTZ R7, R63, R37 ;  /* 0x000000253f077220 */ /* 0x000fe20000410000 */
[----:B-1----:R-:W-:Y:S01]  /*1010*/  SHF.L.U32 R27, R6, 0x10, RZ ;  /* 0x00000010061b7819 */ /* 0x002fe200000006ff */
[----:B------:R-:W-:Y:S01]  /*1020*/  F2F.BF16.F32 R30, R30 ;  /* 0x0000001e001e7304 */ /* 0x000fe20000202000 */
[C---:B------:R-:W-:Y:S01]  /*1030*/  FFMA.FTZ R23, R25.reuse, R28, 1 ;  /* 0x3f80000019177423 */ /* 0x040fe2000001001c */
[----:B------:R-:W-:Y:S01]  /*1040*/  FMUL.FTZ R22, R36, R7 ;  /* 0x0000000724167220 */ /* 0x000fe20000410000 */
[----:B------:R-:W-:Y:S01]  /*1050*/  FMUL.FTZ R36, R25, R36 ;  /* 0x0000002419247220 */ /* 0x000fe20000410000 */
[----:B------:R-:W-:Y:S01]  /*1060*/  FMUL.FTZ R6, R27, R34 ;  /* 0x000000221b067220 */ /* 0x000fe20000410000 */
[----:B------:R-:W-:Y:S01]  /*1070*/  FMUL.FTZ R64, R64, R39 ;  /* 0x0000002740407220 */ /* 0x000fe20000410000 */
[C---:B---3--:R-:W-:Y:S01]  /*1080*/  FADD.FTZ R7, -R35.reuse, 1 ;  /* 0x3f80000023077421 */ /* 0x048fe20000010100 */
[----:B------:R-:W-:Y:S01]  /*1090*/  FMUL.FTZ R23, R22, R23 ;  /* 0x0000001716177220 */ /* 0x000fe20000410000 */
[----:B------:R-:W-:Y:S01]  /*10a0*/  FMUL.FTZ R6, R35, R6 ;  /* 0x0000000623067220 */ /* 0x000fe20000410000 */
[----:B------:R-:W0:Y:S01]  /*10b0*/  F2F.BF16.F32 R29, R29 ;  /* 0x0000001d001d7304 */ /* 0x000e220000202000 */
[C---:B------:R-:W-:Y:S01]  /*10c0*/  FFMA.FTZ R7, R32.reuse, R7, 1 ;  /* 0x3f80000020077423 */ /* 0x040fe20000010007 */
[----:B------:R-:W-:Y:S01]  /*10d0*/  FMUL.FTZ R32, R32, R35 ;  /* 0x0000002320207220 */ /* 0x000fe20000410000 */
[----:B------:R-:W-:-:S02]  /*10e0*/  FMUL.FTZ R63, R63, R36 ;  /* 0x000000243f3f7220 */ /* 0x000fc40000410000 */
[----:B------:R-:W-:-:S03]  /*10f0*/  FMUL.FTZ R22, R6, R7 ;  /* 0x0000000706167220 */ /* 0x000fc60000410000 */
[----:B------:R-:W1:Y:S01]  /*1100*/  F2F.BF16.F32 R23, R23 ;  /* 0x0000001700177304 */ /* 0x000e620000202000 */
[----:B0-----:R-:W-:-:S07]  /*1110*/  PRMT R43, R30, 0x5410, R29 ;  /* 0x000054101e2b7816 */ /* 0x001fce000000001d */
        /* <DEDUP_REMOVED lines=10> */
[----:B------:R1:W-:Y:S01]  /*11c0*/  STS.64 [R67], R28 ;  /* 0x0000001c43007388 */ /* 0x0003e20000000a00 */
[----:B------:R-:W-:-:S03]  /*11d0*/  NOP ;  /* 0x0000000000007918 */ /* 0x000fc60000000000 */
[----:B------:R-:W2:Y:S01]  /*11e0*/  LDS.64 R6, [R67] ;  /* 0x0000000043067984 */ /* 0x000ea20000000a00 */
[----:B0-----:R-:W-:Y:S01]  /*11f0*/  LEA R30, P0, R22, R40, 0x1 ;  /* 0x00000028161e7211 */ /* 0x001fe200078008ff */
[----:B-1----:R-:W-:-:S03]  /*1200*/  FMUL.FTZ R28, R0, R31 ;  /* 0x0000001f001c7220 */ /* 0x002fc60000410000 */
[----:B------:R-:W-:Y:S01]  /*1210*/  LEA.HI.X R31, R22, R41, R23, 0x1, P0 ;  /* 0x00000029161f7211 */ /* 0x000fe200000f0c17 */
[----:B------:R-:W-:Y:S01]  /*1220*/  FMUL.FTZ R0, R27, R32 ;  /* 0x000000201b007220 */ /* 0x000fe20000410000 */
[----:B------:R-:W-:Y:S01]  /*1230*/  FMUL.FTZ R66, R33, R28 ;  /* 0x0000001c21427220 */ /* 0x000fe20000410000 */
        /* <DEDUP_REMOVED lines=29> */
.L_x_10209:
[----:B------:R-:W-:Y:S01]  /*1410*/  BAR.SYNC.DEFER_BLOCKING 0x0 ;  /* 0x0000000000007b1d */ /* 0x000fe20000010000 */
[C---:B------:R-:W-:Y:S01]  /*1420*/  SHF.L.U32 R62, R2.reuse, 0x10, RZ ;  /* 0x00000010023e7819 */ /* 0x040fe200000006ff */
[----:B------:R-:W-:Y:S01]  /*1430*/  UISETP.GE.AND UP0, UPT, UR4, 0x1, UPT ;  /* 0x000000010400788c */ /* 0x000fe2000bf06270 */
[----:B------:R-:W-:Y:S02]  /*1440*/  SHF.R.U64 R56, R2, 0x10, R3 ;  /* 0x0000001002387819 */ /* 0x000fe40000001203 */
[----:B------:R-:W-:Y:S02]  /*1450*/  CS2R R58, SRZ ;  /* 0x00000000003a7805 */ /* 0x000fe4000001ff00 */
[----:B------:R-:W-:Y:S01]  /*1460*/  SHF.L.U32 R61, R3, 0x10, RZ ;  /* 0x00000010033d7819 */ /* 0x000fe200000006ff */
[C---:B------:R-:W-:Y:S01]  /*1470*/  FFMA.FTZ R2, R0.reuse, R62, R89 ;  /* 0x0000003e00027223 */ /* 0x040fe20000010059 */
[----:B------:R-:W-:Y:S01]  /*1480*/  SHF.R.U32.HI R55, RZ, 0x10, R3 ;  /* 0x00000010ff377819 */ /* 0x000fe20000011603 */
[-C--:B-----5:R-:W-:Y:S01]  /*1490*/  FMUL.FTZ R50, R0, R93.reuse ;  /* 0x0000005d00327220 */ /* 0x0a0fe20000410000 */
[--C-:B------:R-:W-:Y:S01]  /*14a0*/  SHF.R.U64 R51, R4, 0x10, R5.reuse ;  /* 0x0000001004337819 */ /* 0x100fe20000001205 */
[-C--:B------:R-:W-:Y:S01]  /*14b0*/  FMUL.FTZ R49, R66, R93.reuse ;  /* 0x0000005d42317220 */ /* 0x080fe20000410000 */
[----:B------:R-:W-:Y:S01]  /*14c0*/  SHF.R.U32.HI R3, RZ, 0x10, R5 ;  /* 0x00000010ff037819 */ /* 0x000fe20000011605 */
[-C--:B------:R-:W-:Y:S01]  /*14d0*/  FMUL.FTZ R48, R63, R93.reuse ;  /* 0x0000005d3f307220 */ /* 0x080fe20000410000 */
[----:B------:R-:W-:Y:S01]  /*14e0*/  SHF.L.U32 R5, R5, 0x10, RZ ;  /* 0x0000001005057819 */ /* 0x000fe200000006ff */
[----:B------:R-:W-:Y:S01]  /*14f0*/  FMUL.FTZ R47, R64, R93 ;  /* 0x0000005d402f7220 */ /* 0x000fe20000410000 */
[----:B------:R-:W-:-:S02]  /*1500*/  SHF.L.U32 R56, R56, 0x10, RZ ;  /* 0x0000001038387819 */ /* 0x000fc400000006ff */
[----:B------:R-:W-:Y:S01]  /*1510*/  SHF.L.U32 R53, R4, 0x10, RZ ;  /* 0x0000001004357819 */ /* 0x000fe200000006ff */
[----:B------:R-:W-:Y:S01]  /*1520*/  FADD.FTZ R54, R5, R86 ;  /* 0x0000005605367221 */ /* 0x000fe20000010000 */
[----:B------:R-:W-:Y:S01]  /*1530*/  SHF.L.U32 R55, R55, 0x10, RZ ;  /* 0x0000001037377819 */ /* 0x000fe200000006ff */
[----:B------:R-:W-:Y:S01]  /*1540*/  FFMA.FTZ R5, R63, R56, R2 ;  /* 0x000000383f057223 */ /* 0x000fe20000010002 */
[----:B------:R-:W-:Y:S01]  /*1550*/  SHF.L.U32 R51, R51, 0x10, RZ ;  /* 0x0000001033337819 */ /* 0x000fe200000006ff */
[--C-:B------:R-:W-:Y:S01]  /*1560*/  FADD.FTZ R53, R53, R86.reuse ;  /* 0x0000005635357221 */ /* 0x100fe20000010000 */
[----:B------:R-:W-:Y:S01]  /*1570*/  SHF.L.U32 R3, R3, 0x10, RZ ;  /* 0x0000001003037819 */ /* 0x000fe200000006ff */
[----:B------:R-:W-:Y:S01]  /*1580*/  FFMA.FTZ R5, R66, R61, R5 ;  /* 0x0000003d42057223 */ /* 0x000fe20000010005 */
[----:B------:R-:W-:Y:S01]  /*1590*/  MOV R60, RZ ;  /* 0x000000ff003c7202 */ /* 0x000fe20000000f00 */
[--C-:B------:R-:W-:Y:S01]  /*15a0*/  FADD.FTZ R51, R51, R86.reuse ;  /* 0x0000005633337221 */ /* 0x100fe20000010000 */
[----:B------:R-:W-:Y:S01]  /*15b0*/  MOV R57, RZ ;  /* 0x000000ff00397202 */ /* 0x000fe20000000f00 */
[----:B------:R-:W-:Y:S01]  /*15c0*/  FADD.FTZ R52, R3, R86 ;  /* 0x0000005603347221 */ /* 0x000fe20000010000 */
[----:B------:R-:W-:Y:S01]  /*15d0*/  FFMA.FTZ R89, R64, R55, R5 ;  /* 0x0000003740597223 */ /* 0x000fe20000010005 */
[----:B------:R-:W-:Y:S06]  /*15e0*/  BRA.U !UP0, `(.L_x_10210) ;  /* 0x0000001508087547 */ /* 0x000fec000b800000 */
[----:B------:R-:W2:Y:S01]  /*15f0*/  LDC.64 R68, c[0x0][0x3c0] ;  /* 0x0000f000ff447b82 */ /* 0x000ea20000000a00 */
[----:B------:R-:W-:Y:S01]  /*1600*/  MOV R2, R78 ;  /* 0x0000004e00027202 */ /* 0x000fe20000000f00 */
[----:B------:R-:W-:Y:S01]  /*1610*/  FMUL.FTZ R45, R53, R62 ;  /* 0x0000003e352d7220 */ /* 0x000fe20000410000 */
[----:B------:R-:W-:Y:S01]  /*1620*/  MOV R3, R75 ;  /* 0x0000004b00037202 */ /* 0x000fe20000000f00 */
[----:B------:R-:W-:Y:S01]  /*1630*/  FMUL.FTZ R44, R51, R56 ;  /* 0x00000038332c7220 */ /* 0x000fe20000410000 */
[----:B------:R-:W-:Y:S01]  /*1640*/  ISETP.NE.AND P0, PT, R74, 0x1, PT ;  /* 0x000000014a00780c */ /* 0x000fe20003f05270 */
[----:B------:R-:W-:Y:S01]  /*1650*/  FMUL.FTZ R43, R54, R61 ;  /* 0x0000003d362b7220 */ /* 0x000fe20000410000 */
[----:B------:R-:W-:Y:S01]  /*1660*/  SHF.L.U32 R90, R65, 0x8, RZ ;  /* 0x00000008415a7819 */ /* 0x000fe200000006ff */
[----:B01----:R-:W0:Y:S01]  /*1670*/  LDC.64 R22, c[0x0][0x440] ;  /* 0x00011000ff167b82 */ /* 0x003e220000000a00 */
[----:B------:R-:W-:Y:S01]  /*1680*/  SHF.L.U32 R88, R74, 0x8, RZ ;  /* 0x000000084a587819 */ /* 0x000fe200000006ff */
[----:B------:R-:W-:Y:S01]  /*1690*/  FMUL.FTZ R42, R52, R55 ;  /* 0x00000037342a7220 */ /* 0x000fe20000410000 */
[----:B------:R-:W-:Y:S01]  /*16a0*/  IADD3 R32, P2, PT, R20, R8, RZ ;  /* 0x0000000814207210 */ /* 0x000fe20007f5e0ff */
[C---:B------:R-:W-:Y:S01]  /*16b0*/  IMAD.WIDE.U32 R34, R14.reuse, 0x8, R2 ;  /* 0x000000080e227825 */ /* 0x040fe200078e0002 */
[----:B------:R-:W-:Y:S01]  /*16c0*/  ISETP.NE.AND P1, PT, R14, RZ, PT ;  /* 0x000000ff0e00720c */ /* 0x000fe20003f25270 */
[----:B------:R-:W1:Y:S01]  /*16d0*/  LDCU UR10, c[0x0][0x394] ;  /* 0x00007280ff0a77ac */ /* 0x000e620008000800 */
        /* <DEDUP_REMOVED lines=14> */
[----:B-1--4-:R-:W0:Y:S02]  /*17c0*/  LDC.64 R30, c[0x0][0x4d0] ;  /* 0x00013400ff1e7b82 */ /* 0x012e240000000a00 */
.L_x_10224:
[----:B--2---:R-:W-:-:S04]  /*17d0*/  IMAD.WIDE.U32 R2, R68, UR4, RZ ;  /* 0x0000000444027c25 */ /* 0x004fc8000f8e00ff */
[----:B------:R-:W-:Y:S01]  /*17e0*/  IMAD R3, R69, UR4, R3 ;  /* 0x0000000445037c24 */ /* 0x000fe2000f8e0203 */
[----:B------:R-:W-:-:S04]  /*17f0*/  LEA R38, P2, R2, R34, 0x1 ;  /* 0x0000002202267211 */ /* 0x000fc800078408ff */
[----:B------:R-:W-:-:S05]  /*1800*/  LEA.HI.X R39, R2, R35, R3, 0x1, P2 ;  /* 0x0000002302277211 */ /* 0x000fca00010f0c03 */
[----:B------:R-:W2:Y:S01]  /*1810*/  LDG.E.64 R2, desc[UR16][R38.64] ;  /* 0x0000001026027981 */ /* 0x000ea2000c1e1b00 */
[----:B0-----:R-:W-:Y:S02]  /*1820*/  MOV R4, R12 ;  /* 0x0000000c00047202 */ /* 0x001fe40000000f00 */
[----:B------:R-:W-:-:S03]  /*1830*/  MOV R5, R85 ;  /* 0x0000005500057202 */ /* 0x000fc60000000f00 */
[----:B---3--:R-:W-:-:S04]  /*1840*/  IMAD.WIDE.U32 R4, R24, UR4, R4 ;  /* 0x0000000418047c25 */ /* 0x008fc8000f8e0004 */
[----:B------:R-:W-:Y:S01]  /*1850*/  IMAD R5, R25, UR4, R5 ;  /* 0x0000000419057c24 */ /* 0x000fe2000f8e0205 */
[----:B0-----:R-:W-:-:S04]  /*1860*/  LEA R6, P2, R4, R22, 0x2 ;  /* 0x0000001604067211 */ /* 0x001fc800078410ff */
[----:B------:R-:W-:-:S05]  /*1870*/  LEA.HI.X R7, R4, R23, R5, 0x2, P2 ;  /* 0x0000001704077211 */ /* 0x000fca00010f1405 */
[----:B------:R0:W3:Y:S01]  /*1880*/  LDG.E R92, desc[UR16][R6.64] ;  /* 0x00000010065c7981 */ /* 0x0000e2000c1e1900 */
[----:B------:R-:W-:Y:S02]  /*1890*/  MOV R4, R10 ;  /* 0x0000000a00047202 */ /* 0x000fe40000000f00 */
[----:B------:R-:W-:-:S03]  /*18a0*/  MOV R5, R83 ;  /* 0x0000005300057202 */ /* 0x000fc60000000f00 */
[----:B------:R-:W-:-:S04]  /*18b0*/  IMAD.WIDE.U32 R4, R28, UR4, R4 ;  /* 0x000000041c047c25 */ /* 0x000fc8000f8e0004 */
[----:B------:R-:W-:Y:S01]  /*18c0*/  IMAD R5, R29, UR4, R5 ;  /* 0x000000041d057c24 */ /* 0x000fe2000f8e0205 */
[----:B------:R-:W-:-:S04]  /*18d0*/  LEA R36, P2, R4, R26, 0x2 ;  /* 0x0000001a04247211 */ /* 0x000fc800078410ff */
[----:B------:R-:W-:Y:S01]  /*18e0*/  LEA.HI.X R37, R4, R27, R5, 0x2, P2 ;  /* 0x0000001b04257211 */ /* 0x000fe200010f1405 */
[----:B--2---:R-:W-:Y:S01]  /*18f0*/  STS.64 [R67], R2 ;  /* 0x0000000243007388 */ /* 0x004fe20000000a00 */
[----:B------:R-:W-:-:S04]  /*1900*/  NOP ;  /* 0x0000000000007918 */ /* 0x000fc80000000000 */
[----:B------:R-:W2:Y:S01]  /*1910*/  LDG.E R37, desc[UR16][R36.64] ;  /* 0x0000001024257981 */ /* 0x000ea2000c1e1900 */
[----:B0-----:R-:W-:Y:S01]  /*1920*/  IADD3 R6, PT, PT, R90, UR4, RZ ;  /* 0x000000045a067c10 */ /* 0x001fe2000fffe0ff */
[----:B------:R-:W-:Y:S02]  /*1930*/  BSSY.RECONVERGENT B0, `(.L_x_10211) ;  /* 0x0000027000007945 */ /* 0x000fe40003800200 */
[----:B------:R-:W0:Y:S01]  /*1940*/  LDS.64 R4, [R67] ;  /* 0x0000000043047984 */ /* 0x000e220000000a00 */
[----:B------:R-:W-:Y:S02]  /*1950*/  SEL R6, R6, R73, !P1 ;  /* 0x0000004906067207 */ /* 0x000fe40004800000 */
[----:B------:R-:W-:Y:S02]  /*1960*/  ISETP.NE.AND P1, PT, R14, 0x1f, PT ;  /* 0x0000001f0e00780c */ /* 0x000fe40003f25270 */
[----:B------:R-:W-:Y:S01]  /*1970*/  LEA R6, R6, UR5, 0x2 ;  /* 0x0000000506067c11 */ /* 0x000fe2000f8e10ff */
[----:B---3--:R-:W-:-:S04]  /*1980*/  FMUL.FTZ R38, R92, 1.4426950216293334961 ;  /* 0x3fb8aa3b5c267820 */ /* 0x008fc80000410000 */
[-C--:B------:R-:W-:Y:S01]  /*1990*/  FMUL.FTZ R109, R53, R38.reuse ;  /* 0x00000026356d7220 */ /* 0x080fe20000410000 */
[-C--:B------:R-:W-:Y:S01]  /*19a0*/  FMUL.FTZ R100, R51, R38.reuse ;  /* 0x0000002633647220 */ /* 0x080fe20000410000 */
[-C--:B------:R-:W-:Y:S01]  /*19b0*/  FMUL.FTZ R99, R54, R38.reuse ;  /* 0x0000002636637220 */ /* 0x080fe20000410000 */
[----:B------:R-:W-:-:S03]  /*19c0*/  FMUL.FTZ R104, R52, R38 ;  /* 0x0000002634687220 */ /* 0x000fc60000410000 */
[----:B-1----:R-:W1:Y:S08]  /*19d0*/  MUFU.EX2 R109, R109 ;  /* 0x0000006d006d7308 */ /* 0x002e700000000800 */
[----:B------:R-:W3:Y:S08]  /*19e0*/  MUFU.EX2 R100, R100 ;  /* 0x0000006400647308 */ /* 0x000ef00000000800 */
[----:B----4-:R-:W4:Y:S01]  /*19f0*/  MUFU.EX2 R99, R99 ;  /* 0x0000006300637308 */ /* 0x010f220000000800 */
[----:B-1----:R1:W-:Y:S01]  /*1a00*/  STS [R6+0x548], R109 ;  /* 0x0005486d06007388 */ /* 0x0023e20000000800 */
[----:B0-----:R-:W-:-:S02]  /*1a10*/  PRMT R101, R4, 0x7632, R101 ;  /* 0x0000763204657816 */ /* 0x001fc40000000065 */
[C---:B------:R-:W-:Y:S02]  /*1a20*/  PRMT R103, R5.reuse, 0x7632, R103 ;  /* 0x0000763205677816 */ /* 0x040fe40000000067 */
[----:B------:R-:W-:Y:S02]  /*1a30*/  SHF.L.U32 R94, R4, 0x10, RZ ;  /* 0x00000010045e7819 */ /* 0x000fe400000006ff */
[----:B------:R-:W0:Y:S01]  /*1a40*/  MUFU.EX2 R104, R104 ;  /* 0x0000006800687308 */ /* 0x000e220000000800 */
[----:B------:R-:W-:Y:S02]  /*1a50*/  SHF.L.U32 R102, R5, 0x10, RZ ;  /* 0x0000001005667819 */ /* 0x000fe400000006ff */
[----:B------:R-:W-:Y:S01]  /*1a60*/  SHF.L.U32 R101, R101, 0x10, RZ ;  /* 0x0000001065657819 */ /* 0x000fe200000006ff */
[----:B------:R-:W-:Y:S01]  /*1a70*/  FMUL.FTZ R108, R45, R94 ;  /* 0x0000005e2d6c7220 */ /* 0x000fe20000410000 */
[----:B------:R-:W-:Y:S01]  /*1a80*/  SHF.L.U32 R103, R103, 0x10, RZ ;  /* 0x0000001067677819 */ /* 0x000fe200000006ff */
[----:B------:R-:W-:-:S02]  /*1a90*/  FMUL.FTZ R106, R43, R102 ;  /* 0x000000662b6a7220 */ /* 0x000fc40000410000 */
[----:B------:R-:W-:Y:S02]  /*1aa0*/  FMUL.FTZ R107, R44, R101 ;  /* 0x000000652c6b7220 */ /* 0x000fe40000410000 */
[----:B------:R-:W-:Y:S01]  /*1ab0*/  FMUL.FTZ R105, R42, R103 ;  /* 0x000000672a697220 */ /* 0x000fe20000410000 */
[----:B------:R-:W-:Y:S01]  /*1ac0*/  BAR.SYNC.DEFER_BLOCKING 0x0 ;  /* 0x0000000000007b1d */ /* 0x000fe20000010000 */
[-C--:B--2---:R-:W-:Y:S01]  /*1ad0*/  FMUL.FTZ R5, R0, R37.reuse ;  /* 0x0000002500057220 */ /* 0x084fe20000410000 */
[-C--:B------:R-:W-:Y:S01]  /*1ae0*/  FMUL.FTZ R4, R63, R37.reuse ;  /* 0x000000253f047220 */ /* 0x080fe20000410000 */
[-C--:B------:R-:W-:Y:S01]  /*1af0*/  FMUL.FTZ R111, R66, R37.reuse ;  /* 0x00000025426f7220 */ /* 0x080fe20000410000 */
[----:B-1----:R-:W-:Y:S02]  /*1b00*/  FMUL.FTZ R6, R64, R37 ;  /* 0x0000002540067220 */ /* 0x002fe40000410000 */
[----:B0--34-:R-:W-:Y:S05]  /*1b10*/  @P1 BRA `(.L_x_10212) ;  /* 0x00000000001c1947 */ /* 0x019fea0003800000 */
[----:B------:R-:W-:Y:S01]  /*1b20*/  ISETP.NE.AND P1, PT, R74, UR10, PT ;  /* 0x0000000a4a007c0c */ /* 0x000fe2000bf25270 */
[----:B------:R-:W-:-:S12]  /*1b30*/  HFMA2 R37, -RZ, RZ, 1.875, 0 ;  /* 0x3f800000ff257431 */ /* 0x000fd800000001ff */
[----:B------:R-:W-:Y:S05]  /*1b40*/  @!P1 BRA `(.L_x_10213) ;  /* 0x0000000000149947 */ /* 0x000fea0003800000 */
[----:B------:R-:W-:-:S04]  /*1b50*/  IADD3 R2, PT, PT, R88, UR4, RZ ;  /* 0x0000000458027c10 */ /* 0x000fc8000fffe0ff */
[----:B------:R-:W-:-:S05]  /*1b60*/  LEA R2, R2, UR5, 0x2 ;  /* 0x0000000502027c11 */ /* 0x000fca000f8e10ff */
[----:B------:R2:W3:Y:S01]  /*1b70*/  LDS R37, [R2+0x548] ;  /* 0x0005480002257984 */ /* 0x0004e20000000800 */
[----:B------:R-:W-:Y:S05]  /*1b80*/  BRA `(.L_x_10213) ;  /* 0x0000000000047947 */ /* 0x000fea0003800000 */
.L_x_10212:
[----:B------:R0:W1:Y:S02]  /*1b90*/  LDS R37, [R97+0xd4c] ;  /* 0x000d4c0061257984 */ /* 0x0000640000000800 */
.L_x_10213:
[----:B------:R-:W-:Y:S05]  /*1ba0*/  BSYNC.RECONVERGENT B0 ;  /* 0x0000000000007941 */ /* 0x000fea0003800200 */
.L_x_10211:
        /* <DEDUP_REMOVED lines=10> */
[C---:B------:R-:W-:Y:S01]  /*1c50*/  FFMA.FTZ R38, R99.reuse, R38, R4 ;  /* 0x0000002663267223 */ /* 0x040fe20000010004 */
[----:B------:R-:W-:Y:S01]  /*1c60*/  ISETP.GT.U32.AND P2, PT, R98, 0x1d, PT ;  /* 0x0000001d6200780c */ /* 0x000fe20003f44070 */
[----:B------:R-:W-:Y:S01]  /*1c70*/  UMOV UR5, 0x400 ;  /* 0x0000040000057882 */ /* 0x000fe20000000000 */
[C---:B------:R-:W-:Y:S01]  /*1c80*/  FMUL.FTZ R36, R100.reuse, R39 ;  /* 0x0000002764247220 */ /* 0x040fe20000410000 */
[----:B------:R-:W-:Y:S01]  /*1c90*/  FFMA.FTZ R40, R100, R38, R5 ;  /* 0x0000002664287223 */ /* 0x000fe20000010005 */
[----:B------:R-:W-:Y:S01]  /*1ca0*/  FFMA.FTZ R38, R108, R100, R107 ;  /* 0x000000646c267223 */ /* 0x000fe2000001006b */
[----:B------:R-:W-:Y:S01]  /*1cb0*/  ISETP.GT.U32.AND P3, PT, R98, 0x17, PT ;  /* 0x000000176200780c */ /* 0x000fe20003f64070 */
[----:B------:R-:W-:Y:S01]  /*1cc0*/  BSSY.RECONVERGENT B0, `(.L_x_10214) ;  /* 0x0000082000007945 */ /* 0x000fe20003800200 */
[----:B------:R-:W2:Y:S01]  /*1cd0*/  SHFL.DOWN PT, R39, R36, 0x1, 0x1f ;  /* 0x08201f0024277f89 */ /* 0x000ea200000e0000 */
[----:B------:R-:W-:Y:S01]  /*1ce0*/  MOV R41, R40 ;  /* 0x0000002800297202 */ /* 0x000fe20000000f00 */
[----:B------:R-:W-:-:S02]  /*1cf0*/  FFMA.FTZ R38, R99, R38, R106 ;  /* 0x0000002663267223 */ /* 0x000fc4000001006a */
[----:B------:R-:W3:Y:S01]  /*1d00*/  SHFL.DOWN PT, R110, R40, 0x1, 0x1f ;  /* 0x08201f00286e7f89 */ /* 0x000ee200000e0000 */
[----:B-1----:R-:W-:-:S04]  /*1d10*/  ULEA UR5, UR6, UR5, 0x18 ;  /* 0x0000000506057291 */ /* 0x002fc8000f8ec0ff */
[----:B------:R-:W-:Y:S01]  /*1d20*/  ULEA UR6, UR4, UR5, 0x3 ;  /* 0x0000000504067291 */ /* 0x000fe2000f8e18ff */
[----:B--2---:R-:W-:Y:S01]  /*1d30*/  @P1 FMUL.FTZ R2, R39, R36 ;  /* 0x0000002427021220 */ /* 0x004fe20000410000 */
[----:B------:R-:W-:Y:S01]  /*1d40*/  FFMA.FTZ R39, R104, R38, R105 ;  /* 0x0000002668277223 */ /* 0x000fe20000010069 */
[----:B---3--:R-:W-:-:S03]  /*1d50*/  @P1 FFMA.FTZ R41, R36, R110, R41 ;  /* 0x0000006e24291223 */ /* 0x008fc60000010029 */
[----:B------:R-:W-:Y:S01]  /*1d60*/  @P1 MOV R36, R2 ;  /* 0x0000000200241202 */ /* 0x000fe20000000f00 */
[----:B------:R-:W1:Y:S01]  /*1d70*/  SHFL.UP PT, R38, R39, 0x1, RZ ;  /* 0x0420000027267989 */ /* 0x000e6200000e00ff */
[----:B------:R-:W-:Y:S01]  /*1d80*/  FMUL.FTZ R2, R109, R100 ;  /* 0x000000646d027220 */ /* 0x000fe20000410000 */
[----:B------:R-:W-:Y:S02]  /*1d90*/  ISETP.GE.AND P1, PT, R70, 0x1, PT ;  /* 0x000000014600780c */ /* 0x000fe40003f26270 */
[----:B------:R-:W2:Y:S01]  /*1da0*/  SHFL.DOWN PT, R113, R36, 0x2, 0x1f ;  /* 0x08401f0024717f89 */ /* 0x000ea200000e0000 */
[----:B------:R-:W-:-:S03]  /*1db0*/  FMUL.FTZ R3, R99, R2 ;  /* 0x0000000263037220 */ /* 0x000fc60000410000 */
[----:B------:R-:W3:Y:S01]  /*1dc0*/  SHFL.DOWN PT, R110, R41, 0x2, 0x1f ;  /* 0x08401f00296e7f89 */ /* 0x000ee200000e0000 */
        /* <DEDUP_REMOVED lines=9> */
[----:B------:R-:W2:Y:S01]  /*1e60*/  SHFL.DOWN PT, R113, R36, 0x4, 0x1f ;  /* 0x08801f0024717f89 */ /* 0x000ea200000e0000 */
[----:B-----5:R-:W-:Y:S01]  /*1e70*/  @P1 FMUL.FTZ R2, R2, R3 ;  /* 0x0000000302021220 */ /* 0x020fe20000410000 */
[----:B------:R-:W-:Y:S02]  /*1e80*/  ISETP.GE.AND P1, PT, R70, 0x2, PT ;  /* 0x000000024600780c */ /* 0x000fe40003f26270 */
[----:B------:R-:W3:Y:S04]  /*1e90*/  SHFL.DOWN PT, R110, R41, 0x4, 0x1f ;  /* 0x08801f00296e7f89 */ /* 0x000ee800000e0000 */
[----:B------:R-:W5:Y:S01]  /*1ea0*/  SHFL.UP PT, R3, R2, 0x2, RZ ;  /* 0x0440000002037989 */ /* 0x000f6200000e00ff */
[----:B-1----:R-:W-:Y:S01]  /*1eb0*/  FFMA.FTZ R38, R2, R38, R39 ;  /* 0x0000002602267223 */ /* 0x002fe20000010027 */
[----:B--2---:R-:W-:-:S04]  /*1ec0*/  @!P2 FMUL.FTZ R40, R36, R113 ;  /* 0x000000712428a220 */ /* 0x004fc80000410000 */
[----:B------:R-:W-:Y:S01]  /*1ed0*/  FSEL R113, R39, R38, !P1 ;  /* 0x0000002627717208 */ /* 0x000fe20004800000 */
[----:B------:R-:W-:Y:S01]  /*1ee0*/  HFMA2 R38, -RZ, RZ, 1.875, 0 ;  /* 0x3f800000ff267431 */ /* 0x000fe200000001ff */
[----:B------:R-:W-:Y:S01]  /*1ef0*/  MOV R39, RZ ;  /* 0x000000ff00277202 */ /* 0x000fe20000000f00 */
[----:B---3--:R-:W-:Y:S01]  /*1f00*/  @!P2 FFMA.FTZ R41, R36, R110, R41 ;  /* 0x0000006e2429a223 */ /* 0x008fe20000010029 */
[----:B------:R-:W-:Y:S02]  /*1f10*/  @!P2 MOV R36, R40 ;  /* 0x000000280024a202 */ /* 0x000fe40000000f00 */
[----:B------:R-:W1:Y:S01]  /*1f20*/  SHFL.UP PT, R40, R113, 0x4, RZ ;  /* 0x0480000071287989 */ /* 0x000e6200000e00ff */
[----:B-----5:R-:W-:Y:S01]  /*1f30*/  @P1 FMUL.FTZ R2, R2, R3 ;  /* 0x0000000302021220 */ /* 0x020fe20000410000 */
[----:B------:R-:W-:Y:S02]  /*1f40*/  ISETP.GE.AND P1, PT, R74, UR10, PT ;  /* 0x0000000a4a007c0c */ /* 0x000fe4000bf26270 */
[----:B------:R-:W2:Y:S01]  /*1f50*/  SHFL.DOWN PT, R115, R36, 0x8, 0x1f ;  /* 0x09001f0024737f89 */ /* 0x000ea200000e0000 */
[----:B------:R-:W-:-:S02]  /*1f60*/  ISETP.GE.AND P2, PT, R70, 0x4, PT ;  /* 0x000000044600780c */ /* 0x000fc40003f46270 */
[----:B------:R-:W-:Y:S01]  /*1f70*/  ISETP.NE.OR P1, PT, R14, RZ, P1 ;  /* 0x000000ff0e00720c */ /* 0x000fe20000f25670 */
[----:B------:R-:W3:Y:S04]  /*1f80*/  SHFL.DOWN PT, R112, R41, 0x8, 0x1f ;  /* 0x09001f0029707f89 */ /* 0x000ee800000e0000 */
[----:B------:R-:W5:Y:S08]  /*1f90*/  SHFL.UP PT, R3, R2, 0x4, RZ ;  /* 0x0480000002037989 */ /* 0x000f7000000e00ff */
        /* <DEDUP_REMOVED lines=13> */
[----:B-1----:R-:W-:-:S03]  /*2070*/  FFMA.FTZ R40, R2, R40, R113 ;  /* 0x0000002802287223 */ /* 0x002fc60000010071 */
[----:B------:R-:W-:Y:S01]  /*2080*/  SHFL.IDX PT, R119, R39, RZ, 0x1f ;  /* 0x00001fff27777589 */ /* 0x000fe200000e0000 */
        /* <DEDUP_REMOVED lines=8> */
[----:B------:R-:W-:Y:S04]  /*2110*/  SHFL.DOWN PT, R117, R41, 0x1, 0x1f ;  /* 0x08201f0029757f89 */ /* 0x000fe800000e0000 */
[----:B------:R-:W2:Y:S04]  /*2120*/  SHFL.DOWN PT, R110, R36, 0x1, 0x1f ;  /* 0x08201f00246e7f89 */ /* 0x000ea800000e0000 */
[----:B------:R-:W3:Y:S04]  /*2130*/  SHFL.UP PT, R3, R2, 0x10, RZ ;  /* 0x0600000002037989 */ /* 0x000ee800000e00ff */
[----:B------:R-:W-:Y:S04]  /*2140*/  SHFL.IDX PT, R113, R41, RZ, 0x1f ;  /* 0x00001fff29717589 */ /* 0x000fe800000e0000 */
[----:B------:R-:W5:Y:S01]  /*2150*/  SHFL.IDX PT, R112, R36, RZ, 0x1f ;  /* 0x00001fff24707589 */ /* 0x000f6200000e0000 */
[----:B-1----:R-:W-:-:S05]  /*2160*/  FFMA.FTZ R40, R2, R40, R115 ;  /* 0x0000002802287223 */ /* 0x002fca0000010073 */
[----:B------:R-:W-:Y:S01]  /*2170*/  FSEL R40, R115, R40, !P1 ;  /* 0x0000002873287208 */ /* 0x000fe20004800000 */
[----:B--2---:R-:W-:Y:S01]  /*2180*/  @P2 FFMA.FTZ R119, R110, R119, R117 ;  /* 0x000000776e772223 */ /* 0x004fe20000010075 */
[----:B------:R-:W-:-:S03]  /*2190*/  ISETP.NE.AND P2, PT, R14, RZ, PT ;  /* 0x000000ff0e00720c */ /* 0x000fc60003f45270 */
[----:B------:R-:W-:Y:S01]  /*21a0*/  SHFL.UP PT, R41, R40, 0x1, RZ ;  /* 0x0420000028297989 */ /* 0x000fe200000e00ff */
[----:B---3--:R-:W-:Y:S01]  /*21b0*/  @P1 FMUL.FTZ R2, R2, R3 ;  /* 0x0000000302021220 */ /* 0x008fe20000410000 */
[----:B------:R-:W-:Y:S01]  /*21c0*/  FFMA.FTZ R3, R119, R37, R6 ;  /* 0x0000002577037223 */ /* 0x000fe20000010006 */
[----:B------:R-:W-:-:S03]  /*21d0*/  ISETP.NE.AND P1, PT, R14, RZ, PT ;  /* 0x000000ff0e00720c */ /* 0x000fc60003f25270 */
[----:B------:R-:W-:Y:S01]  /*21e0*/  FFMA.FTZ R111, R104, R3, R111 ;  /* 0x00000003686f7223 */ /* 0x000fe2000001006f */
[----:B------:R-:W-:Y:S01]  /*21f0*/  SHFL.UP PT, R2, R2, 0x1, RZ ;  /* 0x0420000002027989 */ /* 0x000fe200000e00ff */
[C---:B-----5:R-:W-:Y:S02]  /*2200*/  FFMA.FTZ R39, R112.reuse, R39, R113 ;  /* 0x0000002770277223 */ /* 0x060fe40000010071 */
[----:B------:R-:W-:Y:S01]  /*2210*/  FFMA.FTZ R110, R99, R111, R4 ;  /* 0x0000006f636e7223 */ /* 0x000fe20000010004 */
[----:B------:R-:W-:Y:S01]  /*2220*/  FMUL.FTZ R38, R112, R38 ;  /* 0x0000002670267220 */ /* 0x000fe20000410000 */
[----:B------:R-:W-:Y:S01]  /*2230*/  FMUL.FTZ R112, R52, R3 ;  /* 0x0000000334707220 */ /* 0x000fe20000410000 */
[----:B------:R-:W-:Y:S01]  /*2240*/  FMUL.FTZ R114, R54, R111 ;  /* 0x0000006f36727220 */ /* 0x000fe20000410000 */
[-C--:B------:R-:W-:Y:S01]  /*2250*/  FFMA.FTZ R113, R100, R110.reuse, R5 ;  /* 0x0000006e64717223 */ /* 0x080fe20000010005 */
[----:B------:R-:W-:Y:S01]  /*2260*/  FMUL.FTZ R116, R51, R110 ;  /* 0x0000006e33747220 */ /* 0x000fe20000410000 */
[----:B------:R1:W-:Y:S01]  /*2270*/  @!P2 STS.64 [UR6+0xdc8], R38 ;  /* 0x000dc826ff00a988 */ /* 0x0003e20008000a06 */
[----:B------:R-:W-:Y:S01]  /*2280*/  FMUL.FTZ R6, R61, R114 ;  /* 0x000000723d067220 */ /* 0x000fe20000410000 */
[----:B------:R-:W-:Y:S01]  /*2290*/  FMUL.FTZ R117, R53, R113 ;  /* 0x0000007135757220 */ /* 0x000fe20000410000 */
[----:B------:R-:W-:-:S03]  /*22a0*/  FMUL.FTZ R5, R56, R116 ;  /* 0x0000007438057220 */ /* 0x000fc60000410000 */
[----:B------:R-:W-:Y:S01]  /*22b0*/  FMUL.FTZ R4, R62, R117 ;  /* 0x000000753e047220 */ /* 0x000fe20000410000 */
        /* <DEDUP_REMOVED lines=34> */
.L_x_10215:
[----:B------:R-:W-:Y:S05]  /*24e0*/  BSYNC.RECONVERGENT B0 ;  /* 0x0000000000007941 */ /* 0x000fea0003800200 */
.L_x_10214:
[----:B------:R-:W-:Y:S04]  /*24f0*/  BSSY.RECONVERGENT B0, `(.L_x_10216) ;  /* 0x0000003000007945 */ /* 0x000fe80003800200 */
[----:B------:R-:W-:Y:S05]  /*2500*/  @!P4 BRA `(.L_x_10217) ;  /* 0x000000000004c947 */ /* 0x000fea0003800000 */
[----:B--2---:R3:W-:Y:S02]  /*2510*/  REDG.E.ADD.F32.FTZ.RN.STRONG.GPU desc[UR16][R36.64+0x80], R115 ;  /* 0x00008073240079a6 */ /* 0x0047e4000c12f310 */
.L_x_10217:
[----:B------:R-:W-:Y:S05]  /*2520*/  BSYNC.RECONVERGENT B0 ;  /* 0x0000000000007941 */ /* 0x000fea0003800200 */
.L_x_10216:
[----:B-1----:R1:W4:Y:S01]  /*2530*/  LDS R5, [R72+0x100] ;  /* 0x0001000048057984 */ /* 0x0023220000000800 */
[----:B------:R-:W-:Y:S04]  /*2540*/  BSSY.RECONVERGENT B0, `(.L_x_10218) ;  /* 0x0000003000007945 */ /* 0x000fe80003800200 */
[----:B------:R-:W-:Y:S05]  /*2550*/  @!P5 BRA `(.L_x_10219) ;  /* 0x000000000004d947 */ /* 0x000fea0003800000 */
[----:B----4-:R4:W-:Y:S02]  /*2560*/  REDG.E.ADD.F32.FTZ.RN.STRONG.GPU desc[UR16][R36.64+0x100], R5 ;  /* 0x00010005240079a6 */ /* 0x0109e4000c12f310 */
.L_x_10219:
[----:B------:R-:W-:Y:S05]  /*2570*/  BSYNC.RECONVERGENT B0 ;  /* 0x0000000000007941 */ /* 0x000fea0003800200 */
.L_x_10218:
[----:B----4-:R4:W0:Y:S01]  /*2580*/  LDS R5, [R72+0x180] ;  /* 0x0001800048057984 */ /* 0x0108220000000800 */
[----:B------:R-:W-:Y:S04]  /*2590*/  BSSY.RECONVERGENT B0, `(.L_x_10220) ;  /* 0x0000003000007945 */ /* 0x000fe80003800200 */
[----:B------:R-:W-:Y:S05]  /*25a0*/  @!P6 BRA `(.L_x_10221) ;  /* 0x000000000004e947 */ /* 0x000fea0003800000 */
[----:B0-----:R0:W-:Y:S02]  /*25b0*/  REDG.E.ADD.F32.FTZ.RN.STRONG.GPU desc[UR16][R36.64+0x180], R5 ;  /* 0x00018005240079a6 */ /* 0x0011e4000c12f310 */
.L_x_10221:
[----:B------:R-:W-:Y:S05]  /*25c0*/  BSYNC.RECONVERGENT B0 ;  /* 0x0000000000007941 */ /* 0x000fea0003800200 */
.L_x_10220:
[----:B------:R-:W5:Y:S01]  /*25d0*/  SHFL.DOWN PT, R4, R39, 0x1, 0x1f ;  /* 0x08201f0027047f89 */ /* 0x000f6200000e0000 */
[----:B------:R-:W-:Y:S01]  /*25e0*/  ISETP.GT.AND P3, PT, R70, 0x1e, PT ;  /* 0x0000001e4600780c */ /* 0x000fe20003f64270 */
[-C--:B------:R-:W-:Y:S01]  /*25f0*/  FMUL.FTZ R38, R103, R3.reuse ;  /* 0x0000000367267220 */ /* 0x080fe20000410000 */
[----:B------:R-:W-:Y:S01]  /*2600*/  FMUL.FTZ R40, R92, R3 ;  /* 0x000000035c287220 */ /* 0x000fe20000410000 */
[----:B0-----:R-:W0:Y:S01]  /*2610*/  SHFL.DOWN PT, R5, R6, 0x1, 0x1f ;  /* 0x08201f0006057f89 */ /* 0x001e2200000e0000 */
[-C--:B------:R-:W-:Y:S01]  /*2620*/  FMUL.FTZ R101, R101, R110.reuse ;  /* 0x0000006e65657220 */ /* 0x080fe20000410000 */
[----:B------:R-:W-:Y:S01]  /*2630*/  FMUL.FTZ R3, R94, R113 ;  /* 0x000000715e037220 */ /* 0x000fe20000410000 */
[C---:B---3--:R-:W-:Y:S01]  /*2640*/  FMUL.FTZ R36, R92.reuse, R111 ;  /* 0x0000006f5c247220 */ /* 0x048fe20000410000 */
        /* <DEDUP_REMOVED lines=56> */
.L_x_10223:
[----:B------:R-:W-:Y:S05]  /*29d0*/  BSYNC.RECONVERGENT B0 ;  /* 0x0000000000007941 */ /* 0x000fea0003800200 */
.L_x_10222:
[----:B------:R-:W-:-:S04]  /*29e0*/  UIADD3 UR4, UPT, UPT, UR4, 0x1, URZ ;  /* 0x0000000104047890 */ /* 0x000fc8000fffe0ff */
[----:B------:R-:W-:-:S09]  /*29f0*/  UISETP.GE.AND UP0, UPT, UR4, UR11, UPT ;  /* 0x0000000b0400728c */ /* 0x000fd2000bf06270 */
[----:B------:R-:W-:Y:S05]  /*2a00*/  BRA.U !UP0, `(.L_x_10224) ;  /* 0xffffffed08707547 */ /* 0x000fea000b83ffff */
.L_x_10210:
[----:B------:R-:W3:Y:S01]  /*2a10*/  F2F.BF16.F32 R2, R48 ;  /* 0x0000003000027304 */ /* 0x000ee20000202000 */
[----:B------:R-:W-:Y:S01]  /*2a20*/  BAR.SYNC.DEFER_BLOCKING 0x0 ;  /* 0x0000000000007b1d */ /* 0x000fe20000010000 */
[----:B------:R-:W-:Y:S01]  /*2a30*/  HFMA2 R25, -RZ, RZ, 0, 0 ;  /* 0x00000000ff197431 */ /* 0x000fe200000001ff */
[----:B------:R-:W-:Y:S02]  /*2a40*/  MOV R24, R20 ;  /* 0x0000001400187202 */ /* 0x000fe40000000f00 */
[----:B------:R-:W-:-:S04]  /*2a50*/  IADD3 R78, P1, PT, R78, -0x100, RZ ;  /* 0xffffff004e4e7810 */ /* 0x000fc80007f3e0ff */
[----:B------:R-:W5:Y:S01]  /*2a60*/  LDC.64 R26, c[0x0][0x4f8] ;  /* 0x00013e00ff1a7b82 */ /* 0x000f620000000a00 */
[----:B------:R-:W-:Y:S01]  /*2a70*/  F2F.BF16.F32 R49, R49 ;  /* 0x0000003100317304 */ /* 0x000fe20000202000 */
[----:B------:R-:W2:Y:S01]  /*2a80*/  LDCU.64 UR4, c[0x0][0x500] ;  /* 0x0000a000ff0477ac */ /* 0x000ea20008000a00 */
[----:B------:R-:W-:Y:S02]  /*2a90*/  IADD3 R80, P2, PT, R80, -0x100, RZ ;  /* 0xffffff0050507810 */ /* 0x000fe40007f5e0ff */
[----:B------:R-:W-:Y:S02]  /*2aa0*/  IADD3 R82, P3, PT, R82, -0x100, RZ ;  /* 0xffffff0052527810 */ /* 0x000fe40007f7e0ff */
[----:B------:R-:W-:Y:S01]  /*2ab0*/  IADD3 R84, P4, PT, R84, -0x100, RZ ;  /* 0xffffff0054547810 */ /* 0x000fe20007f9e0ff */
[----:B---3--:R-:W-:Y:S01]  /*2ac0*/  IMAD.WIDE.U32 R2, R2, 0x10000, RZ ;  /* 0x0001000002027825 */ /* 0x008fe200078e00ff */
[----:B------:R-:W1:Y:S01]  /*2ad0*/  F2F.BF16.F32 R0, R47 ;  /* 0x0000002f00007304 */ /* 0x000e620000202000 */
[----:B------:R-:W3:Y:S01]  /*2ae0*/  LDC.64 R28, c[0x0][0x550] ;  /* 0x00015400ff1c7b82 */ /* 0x000ee20000000a00 */
[----:B------:R-:W-:-:S02]  /*2af0*/  IADD3.X R75, PT, PT, R75, -0x1, RZ, P1, !PT ;  /* 0xffffffff4b4b7810 */ /* 0x000fc40000ffe4ff */
[----:B------:R-:W-:Y:S02]  /*2b00*/  IADD3.X R77, PT, PT, R77, -0x1, RZ, P2, !PT ;  /* 0xffffffff4d4d7810 */ /* 0x000fe400017fe4ff */
[----:B------:R-:W-:Y:S02]  /*2b10*/  IADD3.X R79, PT, PT, R79, -0x1, RZ, P3, !PT ;  /* 0xffffffff4f4f7810 */ /* 0x000fe40001ffe4ff */
[----:B0-----:R-:W0:Y:S01]  /*2b20*/  F2F.BF16.F32 R5, R50 ;  /* 0x0000003200057304 */ /* 0x001e220000202000 */
[----:B------:R-:W-:Y:S02]  /*2b30*/  IADD3.X R81, PT, PT, R81, -0x1, RZ, P4, !PT ;  /* 0xffffffff51517810 */ /* 0x000fe400027fe4ff */
[----:B-1----:R-:W-:-:S05]  /*2b40*/  PRMT R7, R49, 0x5410, R0 ;  /* 0x0000541031077816 */ /* 0x002fca0000000000 */
[----:B------:R-:W-:Y:S01]  /*2b50*/  F2F.BF16.F32 R21, R58 ;  /* 0x0000003a00157304 */ /* 0x000fe20000202000 */
[----:B------:R-:W-:Y:S02]  /*2b60*/  LOP3.LUT R7, R7, R3, RZ, 0xfc, !PT ;  /* 0x0000000307077212 */ /* 0x000fe400078efcff */
[----:B0-----:R-:W-:Y:S01]  /*2b70*/  LOP3.LUT R6, R2, R5, RZ, 0xfc, !PT ;  /* 0x0000000502067212 */ /* 0x001fe200078efcff */
[----:B-----5:R-:W-:-:S04]  /*2b80*/  IMAD.WIDE.U32 R4, R26, UR18, R24 ;  /* 0x000000121a047c25 */ /* 0x020fc8000f8e0018 */
[----:B------:R-:W0:Y:S01]  /*2b90*/  F2F.BF16.F32 R0, R59 ;  /* 0x0000003b00007304 */ /* 0x000e220000202000 */
[----:B------:R2:W-:Y:S01]  /*2ba0*/  STS.64 [R67], R6 ;  /* 0x0000000643007388 */ /* 0x0005e20000000a00 */
[----:B------:R-:W-:-:S03]  /*2bb0*/  NOP ;  /* 0x0000000000007918 */ /* 0x000fc60000000000 */
[----:B------:R-:W1:Y:S03]  /*2bc0*/  LDS.64 R2, [R67] ;  /* 0x0000000043027984 */ /* 0x000e660000000a00 */
[----:B------:R-:W5:Y:S01]  /*2bd0*/  F2F.BF16.F32 R22, R57 ;  /* 0x0000003900167304 */ /* 0x000f620000202000 */
[----:B------:R-:W-:Y:S02]  /*2be0*/  IMAD R5, R27, UR18, R5 ;  /* 0x000000121b057c24 */ /* 0x000fe4000f8e0205 */
[----:B--2---:R-:W-:-:S05]  /*2bf0*/  IMAD.WIDE.U32 R6, R95, UR4, R4 ;  /* 0x000000045f067c25 */ /* 0x004fca000f8e0004 */
[----:B------:R2:W4:Y:S01]  /*2c00*/  F2F.BF16.F32 R27, R60 ;  /* 0x0000003c001b7304 */ /* 0x0005220000202000 */
[----:B------:R-:W-:Y:S01]  /*2c10*/  IMAD R7, R95, UR5, R7 ;  /* 0x000000055f077c24 */ /* 0x000fe2000f8e0207 */
[----:B---3--:R-:W-:Y:S01]  /*2c20*/  LEA R20, P0, R6, R28, 0x1 ;  /* 0x0000001c06147211 */ /* 0x008fe200078008ff */
[----:B0-----:R-:W-:Y:S01]  /*2c30*/  IMAD.WIDE.U32 R4, R0, 0x10000, RZ ;  /* 0x0001000000047825 */ /* 0x001fe200078e00ff */
[----:B------:R-:W0:Y:S01]  /*2c40*/  LDCU.64 UR4, c[0x0][0x520] ;  /* 0x0000a400ff0477ac */ /* 0x000e220008000a00 */
[----:B-----5:R-:W-:Y:S02]  /*2c50*/  PRMT R23, R21, 0x5410, R22 ;  /* 0x0000541015177816 */ /* 0x020fe40000000016 */
[----:B------:R-:W-:Y:S01]  /*2c60*/  LEA.HI.X R21, R6, R29, R7, 0x1, P0 ;  /* 0x0000001d06157211 */ /* 0x000fe200000f0c07 */
[----:B--2---:R-:W-:Y:S01]  /*2c70*/  FADD.FTZ R60, R87, R60 ;  /* 0x0000003c573c7221 */ /* 0x004fe20000010000 */
        /* <DEDUP_REMOVED lines=24> */
.L_x_10208:
        /* <DEDUP_REMOVED lines=34> */
.L_x_10227:
[----:B------:R-:W-:Y:S05]  /*3020*/  BSYNC.RECONVERGENT B0 ;  /* 0x0000000000007941 */ /* 0x000fea0003800200 */
.L_x_10226:
        /* <DEDUP_REMOVED lines=26> */
.L_x_10229:
[----:B------:R-:W-:Y:S05]  /*31d0*/  BSYNC.RECONVERGENT B0 ;  /* 0x0000000000007941 */ /* 0x000fea0003800200 */
.L_x_10228:
        /* <DEDUP_REMOVED lines=13> */
.L_x_10231:
        /* <DEDUP_REMOVED lines=25> */
.L_x_10230:
[----:B------:R-:W-:Y:S05]  /*3440*/  EXIT ;  /* 0x000000000000794d */ /* 0x000fea0003800000 */
.L_x_10232:
        /* <DEDUP_REMOVED lines=11> */
.L_x_10561:


//--------------------- .text._Z25selective_scan_bwd_kernelI32Selective_Scan_bwd_kernel_traitsILi32ELi4ELb1ELb1ELb0ELb1ELb0EN3c108BFloat16EfEEv12SSMParamsBwd --------------------------
	.section	.text._Z25selective_scan_bwd_kernelI32Selective_Scan_bwd_kernel_traitsILi32ELi4ELb1ELb1ELb0ELb1ELb0EN3c108BFloat16EfEEv12SSMParamsBwd,"ax",@progbits
	.align	128
        .global         _Z25selective_scan_bwd_kernelI32Selective_Scan_bwd_kernel_traitsILi32ELi4ELb1ELb1ELb0ELb1ELb0EN3c108BFloat16EfEEv12SSMParamsBwd
        .type           _Z25selective_scan_bwd_kernelI32Selective_Scan_bwd_kernel_traitsILi32ELi4ELb1ELb1ELb0ELb1ELb0EN3c108BFloat16EfEEv12SSMParamsBwd,@function
        .size           _Z25selective_scan_bwd_kernelI32Selective_Scan_bwd_kernel_traitsILi32ELi4ELb1ELb1ELb0ELb1ELb0EN3c108BFloat16EfEEv12SSMParamsBwd,(.L_x_10562 - _Z25selective_scan_bwd_kernelI32Selective_Scan_bwd_kernel_traitsILi32ELi4ELb1ELb1ELb0ELb1ELb0EN3c108BFloat16EfEEv12SSMParamsBwd)
        .other          _Z25selective_scan_bwd_kernelI32Selective_Scan_bwd_kernel_traitsILi32ELi4ELb1ELb1ELb0ELb1ELb0EN3c108BFloat16EfEEv12SSMParamsBwd,@"STO_CUDA_ENTRY STV_DEFAULT"
_Z25selective_scan_bwd_kernelI32Selective_Scan_bwd_kernel_traitsILi32ELi4ELb1ELb1ELb0ELb1ELb0EN3c108BFloat16EfEEv12SSMParamsBwd:
.text._Z25selective_scan_bwd_kernelI32Selective_Scan_bwd_kernel_traitsILi32ELi4ELb1ELb1ELb0ELb1ELb0EN3c108BFloat16EfEEv12SSMParamsBwd:
        /* <DEDUP_REMOVED lines=52> */
[----:B------:R-:W-:Y:S01]  /*0340*/  @!P2 IADD3 R7, PT, PT, R7, 0x1, RZ ;  /* 0x000000010707a810 */ /* 0x000fe20007ffe0ff */
[----:B------:R-:W2:Y:S01]  /*0350*/  @P0 LDC R19, c[0x0][0x38c] ;  /* 0x0000e300ff130b82 */ /* 0x000ea20000000800 */
[----:B------:R-:W-:Y:S01]  /*0360*/  MOV R2, UR4 ;  /* 0x0000000400027c02 */ /* 0x000fe20008000f00 */
[----:B------:R-:W-:Y:S01]  /*0370*/  UIMAD UR4, UR18, UR13, UR7 ;  /* 0x0000000d120472a4 */ /* 0x000fe2000f8e0207 */
[----:B------:R-:W-:Y:S02]  /*0380*/  ISETP.GE.AND P3, PT, R4, RZ, PT ;  /* 0x000000ff0400720c */ /* 0x000fe40003f66270 */
[----:B------:R-:W-:Y:S02]  /*0390*/  MOV R4, UR6 ;  /* 0x0000000600047c02 */ /* 0x000fe40008000f00 */
[----:B------:R-:W-:Y:S01]  /*03a0*/  MOV R5, UR7 ;  /* 0x0000000700057c02 */ /* 0x000fe20008000f00 */
[----:B------:R-:W1:Y:S01]  /*03b0*/  LDCU.64 UR6, c[0x0][0x498] ;  /* 0x00009300ff0677ac */ /* 0x000e620008000a00 */
[----:B------:R-:W-:-:S02]  /*03c0*/  @P1 IADD3 R7, PT, PT, R7, 0x1, RZ ;  /* 0x0000000107071810 */ /* 0x000fc40007ffe0ff */
[----:B------:R-:W-:Y:S02]  /*03d0*/  MOV R3, UR5 ;  /* 0x0000000500037c02 */ /* 0x000fe40008000f00 */
[----:B------:R-:W-:Y:S01]  /*03e0*/  MOV R3, UR8 ;  /* 0x0000000800037c02 */ /* 0x000fe20008000f00 */
[----:B------:R-:W0:Y:S01]  /*03f0*/  LDCU.64 UR8, c[0x0][0x3b0] ;  /* 0x00007600ff0877ac */ /* 0x000e220008000a00 */
[----:B------:R-:W-:Y:S02]  /*0400*/  ISETP.NE.AND P2, PT, R8, RZ, PT ;  /* 0x000000ff0800720c */ /* 0x000fe40003f45270 */
[----:B------:R-:W-:Y:S01]  /*0410*/  MOV R27, R7 ;  /* 0x00000007001b7202 */ /* 0x000fe20000000f00 */
[----:B---3--:R-:W-:Y:S01]  /*0420*/  @P0 IMAD R0, R0, UR18, R97 ;  /* 0x0000001200000c24 */ /* 0x008fe2000f8e0261 */
[----:B------:R-:W3:Y:S01]  /*0430*/  @P0 LDC.64 R6, c[0x0][0x480] ;  /* 0x00012000ff060b82 */ /* 0x000ee20000000a00 */
[C---:B------:R-:W-:Y:S02]  /*0440*/  LEA R9, R17.reuse, 0xffffff80, 0x7 ;  /* 0xffffff8011097811 */ /* 0x040fe400078e38ff */
[----:B------:R-:W-:Y:S01]  /*0450*/  @P0 IMAD R0, R0, R17, RZ ;  /* 0x0000001100000224 */ /* 0x000fe200078e02ff */
[----:B------:R-:W-:-:S04]  /*0460*/  ISETP.GE.AND P1, PT, R17, 0x1, PT ;  /* 0x000000011100780c */ /* 0x000fc80003f26270 */
[----:B------:R-:W4:Y:S01]  /*0470*/  LDC.64 R16, c[0x0][0x460] ;  /* 0x00011800ff107b82 */ /* 0x000f220000000a00 */
[----:B------:R-:W-:Y:S01]  /*0480*/  MOV R5, UR4 ;  /* 0x0000000400057c02 */ /* 0x000fe20008000f00 */
[----:B-1----:R-:W-:Y:S01]  /*0490*/  UIMAD.WIDE.U32 UR4, UR18, UR6, URZ ;  /* 0x00000006120472a5 */ /* 0x002fe2000f8e00ff */
[----:B------:R-:W-:Y:S02]  /*04a0*/  @!P3 IADD3 R27, PT, PT, -R27, RZ, RZ ;  /* 0x000000ff1b1bb210 */ /* 0x000fe40007ffe1ff */
        /* <DEDUP_REMOVED lines=8> */
[----:B--2---:R-:W-:Y:S01]  /*0530*/  @P0 IMAD R3, R0, R19, RZ ;  /* 0x0000001300030224 */ /* 0x004fe200078e02ff */
[----:B------:R-:W-:Y:S01]  /*0540*/  CS2R R18, SRZ ;  /* 0x0000000000127805 */ /* 0x000fe2000001ff00 */
        /* <DEDUP_REMOVED lines=12> */
[----:B----4-:R-:W-:Y:S02]  /*0610*/  LEA R84, P0, R85, R16, 0x1 ;  /* 0x0000001055547211 */ /* 0x010fe400078008ff */
[----:B------:R-:W-:Y:S02]  /*0620*/  IADD3 R9, P5, PT, R9, R4, RZ ;  /* 0x0000000409097210 */ /* 0x000fe40007fbe0ff */
[----:B------:R-:W-:-:S02]  /*0630*/  IADD3 R7, PT, PT, R5, R7, RZ ;  /* 0x0000000705077210 */ /* 0x000fc40007ffe0ff */
[C---:B------:R-:W-:Y:S02]  /*0640*/  IADD3.X R4, PT, PT, R0.reuse, R11, RZ, P3, !PT ;  /* 0x0000000b00047210 */ /* 0x040fe40001ffe4ff */
[----:B------:R-:W-:Y:S01]  /*0650*/  LEA.HI.X R85, R85, R17, R6, 0x1, P0 ;  /* 0x0000001155557211 */ /* 0x000fe200000f0c06 */
[----:B------:R-:W-:Y:S01]  /*0660*/  IMAD.WIDE.U32 R16, R97, R94, RZ ;  /* 0x0000005e61107225 */ /* 0x000fe200078e00ff */
[C---:B------:R-:W-:Y:S02]  /*0670*/  IADD3.X R81, PT, PT, R0.reuse, R81, RZ, P4, !PT ;  /* 0x0000005100517210 */ /* 0x040fe400027fe4ff */
        /* <DEDUP_REMOVED lines=40> */
.L_x_10257:
        /* <DEDUP_REMOVED lines=75> */
.L_x_10235:
[----:B------:R-:W-:Y:S05]  /*0db0*/  BSYNC.RECONVERGENT B0 ;  /* 0x0000000000007941 */ /* 0x000fea0003800200 */
.L_x_10234:
        /* <DEDUP_REMOVED lines=32> */
.L_x_10237:
[----:B------:R-:W-:Y:S05]  /*0fc0*/  BSYNC.RECONVERGENT B0 ;  /* 0x0000000000007941 */ /* 0x000fea0003800200 */
.L_x_10236:
        /* <DEDUP_REMOVED lines=32> */
.L_x_10239:
[----:B------:R-:W-:Y:S05]  /*11d0*/  BSYNC.RECONVERGENT B0 ;  /* 0x0000000000007941 */ /* 0x000fea0003800200 */
.L_x_10238:
        /* <DEDUP_REMOVED lines=32> */
.L_x_10241:
[----:B------:R-:W-:Y:S05]  /*13e0*/  BSYNC.RECONVERGENT B0 ;  /* 0x0000000000007941 */ /* 0x000fea0003800200 */
.L_x_10240:
        /* <DEDUP_REMOVED lines=53> */
.L_x_10256:
[----:B0-----:R-:W-:-:S04]  /*1740*/  IMAD.WIDE.U32 R2, R68, UR4, RZ ;  /* 0x0000000444027c25 */ /* 0x001fc8000f8e00ff */
[----:B------:R-:W-:Y:S01]  /*1750*/  IMAD R3, R69, UR4, R3 ;  /* 0x0000000445037c24 */ /* 0x000fe2000f8e0203 */
[----:B------:R-:W-:-:S04]  /*1760*/  LEA R38, P2, R2, R34, 0x1 ;  /* 0x0000002202267211 */ /* 0x000fc800078408ff */
[----:B------:R-:W-:-:S05]  /*1770*/  LEA.HI.X R39, R2, R35, R3, 0x1, P2 ;  /* 0x0000002302277211 */ /* 0x000fca00010f0c03 */
[----:B--2---:R-:W2:Y:S01]  /*1780*/  LDG.E.64 R2, desc[UR16][R38.64] ;  /* 0x0000001026027981 */ /* 0x004ea2000c1e1b00 */
[----:B------:R-:W-:Y:S02]  /*1790*/  MOV R4, R12 ;  /* 0x0000000c00047202 */ /* 0x000fe40000000f00 */
[----:B------:R-:W-:-:S03]  /*17a0*/  MOV R5, R89 ;  /* 0x0000005900057202 */ /* 0x000fc60000000f00 */
[----:B---3--:R-:W-:-:S04]  /*17b0*/  IMAD.WIDE.U32 R4, R24, UR4, R4 ;  /* 0x0000000418047c25 */ /* 0x008fc8000f8e0004 */
[----:B------:R-:W-:Y:S01]  /*17c0*/  IMAD R5, R25, UR4, R5 ;  /* 0x0000000419057c24 */ /* 0x000fe2000f8e0205 */
[----:B-1----:R-:W-:-:S04]  /*17d0*/  LEA R6, P2, R4, R22, 0x2 ;  /* 0x0000001604067211 */ /* 0x002fc800078410ff */
        /* <DEDUP_REMOVED lines=8> */
[----:B--2---:R1:W-:Y:S01]  /*1860*/  STS.64 [R71], R2 ;  /* 0x0000000247007388 */ /* 0x0043e20000000a00 */
[----:B------:R-:W-:-:S03]  /*1870*/  NOP ;  /* 0x0000000000007918 */ /* 0x000fc60000000000 */
[----:B------:R-:W2:Y:S01]  /*1880*/  LDG.E R36, desc[UR16][R36.64] ;  /* 0x0000001024247981 */ /* 0x000ea2000c1e1900 */
[----:B0-----:R-:W-:Y:S01]  /*1890*/  IADD3 R7, PT, PT, R90, UR4, RZ ;  /* 0x000000045a077c10 */ /* 0x001fe2000fffe0ff */
[----:B------:R-:W-:Y:S02]  /*18a0*/  BSSY.RECONVERGENT B0, `(.L_x_10243) ;  /* 0x0000027000007945 */ /* 0x000fe40003800200 */
[----:B------:R-:W0:Y:S01]  /*18b0*/  LDS.64 R4, [R71] ;  /* 0x0000000047047984 */ /* 0x000e220000000a00 */
[----:B------:R-:W-:Y:S02]  /*18c0*/  SEL R7, R7, R74, !P1 ;  /* 0x0000004a07077207 */ /* 0x000fe40004800000 */
[----:B------:R-:W-:Y:S02]  /*18d0*/  ISETP.NE.AND P1, PT, R14, 0x1f, PT ;  /* 0x0000001f0e00780c */ /* 0x000fe40003f25270 */
[----:B-1----:R-:W-:Y:S01]  /*18e0*/  LEA R2, R7, UR5, 0x2 ;  /* 0x0000000507027c11 */ /* 0x002fe2000f8e10ff */
[----:B---3--:R-:W-:-:S04]  /*18f0*/  FMUL.FTZ R38, R92, 1.4426950216293334961 ;  /* 0x3fb8aa3b5c267820 */ /* 0x008fc80000410000 */
[C---:B------:R-:W-:Y:S01]  /*1900*/  FMUL.FTZ R109, R38.reuse, R66 ;  /* 0x00000042266d7220 */ /* 0x040fe20000410000 */
[C---:B------:R-:W-:Y:S01]  /*1910*/  FMUL.FTZ R100, R38.reuse, R65 ;  /* 0x0000004126647220 */ /* 0x040fe20000410000 */
[C---:B------:R-:W-:Y:S01]  /*1920*/  FMUL.FTZ R98, R38.reuse, R67 ;  /* 0x0000004326627220 */ /* 0x040fe20000410000 */
[----:B------:R-:W-:-:S03]  /*1930*/  FMUL.FTZ R103, R38, R64 ;  /* 0x0000004026677220 */ /* 0x000fc60000410000 */
[----:B------:R-:W1:Y:S08]  /*1940*/  MUFU.EX2 R109, R109 ;  /* 0x0000006d006d7308 */ /* 0x000e700000000800 */
        /* <DEDUP_REMOVED lines=18> */
[----:B------:R-:W-:Y:S02]  /*1a70*/  FMUL.FTZ R4, R52, R36 ;  /* 0x0000002434047220 */ /* 0x000fe40000410000 */
        /* <DEDUP_REMOVED lines=8> */
.L_x_10244:
[----:B------:R0:W1:Y:S02]  /*1b00*/  LDS R36, [R94+0xd4c] ;  /* 0x000d4c005e247984 */ /* 0x0000640000000800 */
.L_x_10245:
[----:B------:R-:W-:Y:S05]  /*1b10*/  BSYNC.RECONVERGENT B0 ;  /* 0x0000000000007941 */ /* 0x000fea0003800200 */
.L_x_10243:
        /* <DEDUP_REMOVED lines=8> */
[----:B------:R-:W1:Y:S01]  /*1ba0*/  S2UR UR6, SR_CgaCtaId ;  /* 0x00000000000679c3 */ /* 0x000e620000008800 */
[C---:B------:R-:W-:Y:S01]  /*1bb0*/  FMUL.FTZ R37, R98.reuse, R37 ;  /* 0x0000002562257220 */ /* 0x040fe20000410000 */
[----:B------:R-:W-:Y:S01]  /*1bc0*/  FFMA.FTZ R38, R98, R38, R7 ;  /* 0x0000002662267223 */ /* 0x000fe20000010007 */
[----:B------:R-:W-:Y:S01]  /*1bd0*/  ISETP.GT.U32.AND P2, PT, R96, 0x1d, PT ;  /* 0x0000001d6000780c */ /* 0x000fe20003f44070 */
        /* <DEDUP_REMOVED lines=13> */
[----:B--2---:R-:W-:-:S04]  /*1cb0*/  @P1 FFMA.FTZ R2, R37, R39, R2 ;  /* 0x0000002725021223 */ /* 0x004fc80000010002 */
[----:B------:R-:W-:Y:S01]  /*1cc0*/  @P1 MOV R37, R3 ;  /* 0x0000000300251202 */ /* 0x000fe20000000f00 */
[----:B------:R-:W-:Y:S01]  /*1cd0*/  FFMA.FTZ R39, R103, R38, R106 ;  /* 0x0000002667277223 */ /* 0x000fe2000001006a */
[----:B------:R-:W-:Y:S01]  /*1ce0*/  FMUL.FTZ R3, R109, R100 ;  /* 0x000000646d037220 */ /* 0x000fe20000410000 */
[----:B------:R-:W-:Y:S01]  /*1cf0*/  ISETP.GE.AND P1, PT, R70, 0x1, PT ;  /* 0x000000014600780c */ /* 0x000fe20003f26270 */
[----:B------:R-:W1:Y:S02]  /*1d00*/  SHFL.DOWN PT, R111, R2, 0x2, 0x1f ;  /* 0x08401f00026f7f89 */ /* 0x000e6400000e0000 */
[----:B------:R-:W-:Y:S02]  /*1d10*/  FMUL.FTZ R40, R98, R3 ;  /* 0x0000000362287220 */ /* 0x000fe40000410000 */
[----:B------:R-:W2:Y:S02]  /*1d20*/  SHFL.DOWN PT, R112, R37, 0x2, 0x1f ;  /* 0x08401f0025707f89 */ /* 0x000ea400000e0000 */
[----:B------:R-:W-:-:S02]  /*1d30*/  FMUL.FTZ R40, R103, R40 ;  /* 0x0000002867287220 */ /* 0x000fc40000410000 */
[----:B------:R-:W3:Y:S04]  /*1d40*/  SHFL.UP PT, R38, R39, 0x1, RZ ;  /* 0x0420000027267989 */ /* 0x000ee800000e00ff */
[----:B------:R-:W5:Y:S01]  /*1d50*/  SHFL.UP PT, R3, R40, 0x1, RZ ;  /* 0x0420000028037989 */ /* 0x000f6200000e00ff */
[C---:B-1----:R-:W-:Y:S01]  /*1d60*/  @!P2 FFMA.FTZ R2, R37.reuse, R111, R2 ;  /* 0x0000006f2502a223 */ /* 0x042fe20000010002 */
[----:B--2---:R-:W-:-:S04]  /*1d70*/  @!P2 FMUL.FTZ R41, R37, R112 ;  /* 0x000000702529a220 */ /* 0x004fc80000410000 */
[----:B------:R-:W1:Y:S01]  /*1d80*/  SHFL.DOWN PT, R111, R2, 0x4, 0x1f ;  /* 0x08801f00026f7f89 */ /* 0x000e6200000e0000 */
[----:B---3--:R-:W-:Y:S01]  /*1d90*/  FFMA.FTZ R38, R40, R38, R39 ;  /* 0x0000002628267223 */ /* 0x008fe20000010027 */
[----:B------:R-:W-:Y:S02]  /*1da0*/  @!P2 MOV R37, R41 ;  /* 0x000000290025a202 */ /* 0x000fe40000000f00 */
[----:B------:R-:W-:Y:S01]  /*1db0*/  ISETP.GT.U32.AND P2, PT, R96, 0x1b, PT ;  /* 0x0000001b6000780c */ /* 0x000fe20003f44070 */
[----:B-----5:R-:W-:Y:S01]  /*1dc0*/  @P1 FMUL.FTZ R40, R40, R3 ;  /* 0x0000000328281220 */ /* 0x020fe20000410000 */
[----:B------:R-:W-:Y:S01]  /*1dd0*/  FSEL R39, R39, R38, !P1 ;  /* 0x0000002627277208 */ /* 0x000fe20004800000 */
[----:B------:R-:W2:Y:S01]  /*1de0*/  SHFL.DOWN PT, R112, R37, 0x4, 0x1f ;  /* 0x08801f0025707f89 */ /* 0x000ea200000e0000 */
[----:B------:R-:W-:-:S03]  /*1df0*/  ISETP.GE.AND P1, PT, R70, 0x2, PT ;  /* 0x000000024600780c */ /* 0x000fc60003f26270 */
[----:B------:R-:W3:Y:S04]  /*1e00*/  SHFL.UP PT, R38, R39, 0x2, RZ ;  /* 0x0440000027267989 */ /* 0x000ee800000e00ff */
[----:B------:R-:W5:Y:S02]  /*1e10*/  SHFL.UP PT, R3, R40, 0x2, RZ ;  /* 0x0440000028037989 */ /* 0x000f6400000e00ff */
[----:B-1----:R-:W-:-:S05]  /*1e20*/  @!P2 FFMA.FTZ R2, R37, R111, R2 ;  /* 0x0000006f2502a223 */ /* 0x002fca0000010002 */
[----:B------:R-:W1:Y:S01]  /*1e30*/  SHFL.DOWN PT, R114, R2, 0x8, 0x1f ;  /* 0x09001f0002727f89 */ /* 0x000e6200000e0000 */
[----:B--2---:R-:W-:Y:S01]  /*1e40*/  @!P2 FMUL.FTZ R41, R37, R112 ;  /* 0x000000702529a220 */ /* 0x004fe20000410000 */
[----:B---3--:R-:W-:-:S04]  /*1e50*/  FFMA.FTZ R38, R40, R38, R39 ;  /* 0x0000002628267223 */ /* 0x008fc80000010027 */
[----:B------:R-:W-:Y:S02]  /*1e60*/  @!P2 MOV R37, R41 ;  /* 0x000000290025a202 */ /* 0x000fe40000000f00 */
[----:B------:R-:W-:Y:S01]  /*1e70*/  ISETP.GE.AND P2, PT, R70, 0x4, PT ;  /* 0x000000044600780c */ /* 0x000fe20003f46270 */
[----:B-----5:R-:W-:Y:S01]  /*1e80*/  @P1 FMUL.FTZ R40, R40, R3 ;  /* 0x0000000328281220 */ /* 0x020fe20000410000 */
[----:B------:R-:W-:Y:S01]  /*1e90*/  FSEL R41, R39, R38, !P1 ;  /* 0x0000002627297208 */ /* 0x000fe20004800000 */
[----:B------:R-:W2:Y:S01]  /*1ea0*/  SHFL.DOWN PT, R112, R37, 0x8, 0x1f ;  /* 0x09001f0025707f89 */ /* 0x000ea200000e0000 */
[----:B------:R-:W-:Y:S01]  /*1eb0*/  ISETP.GE.AND P1, PT, R75, UR10, PT ;  /* 0x0000000a4b007c0c */ /* 0x000fe2000bf26270 */
[----:B------:R-:W-:Y:S01]  /*1ec0*/  HFMA2 R38, -RZ, RZ, 1.875, 0 ;  /* 0x3f800000ff267431 */ /* 0x000fe200000001ff */
[----:B------:R-:W-:Y:S01]  /*1ed0*/  MOV R39, RZ ;  /* 0x000000ff00277202 */ /* 0x000fe20000000f00 */
[----:B------:R-:W3:Y:S01]  /*1ee0*/  SHFL.UP PT, R111, R41, 0x4, RZ ;  /* 0x04800000296f7989 */ /* 0x000ee200000e00ff */
[----:B------:R-:W-:-:S03]  /*1ef0*/  ISETP.NE.OR P1, PT, R14, RZ, P1 ;  /* 0x000000ff0e00720c */ /* 0x000fc60000f25670 */
[----:B------:R-:W5:Y:S01]  /*1f00*/  SHFL.UP PT, R3, R40, 0x4, RZ ;  /* 0x0480000028037989 */ /* 0x000f6200000e00ff */
[----:B-1----:R-:W-:-:S05]  /*1f10*/  @!P3 FFMA.FTZ R2, R37, R114, R2 ;  /* 0x000000722502b223 */ /* 0x002fca0000010002 */
[----:B------:R-:W1:Y:S04]  /*1f20*/  SHFL.DOWN PT, R114, R2, 0x10, 0x1f ;  /* 0x0a001f0002727f89 */ /* 0x000e6800000e0000 */
[----:B------:R-:W-:Y:S01]  /*1f30*/  @!P1 LDS.64 R38, [UR6+0xdc8] ;  /* 0x000dc806ff269984 */ /* 0x000fe20008000a00 */
[----:B------:R-:W-:Y:S01]  /*1f40*/  ISETP.GE.AND P1, PT, R70, 0x8, PT ;  /* 0x000000084600780c */ /* 0x000fe20003f26270 */
[----:B--2---:R-:W-:Y:S01]  /*1f50*/  @!P3 FMUL.FTZ R113, R37, R112 ;  /* 0x000000702571b220 */ /* 0x004fe20000410000 */
[----:B---3--:R-:W-:-:S04]  /*1f60*/  FFMA.FTZ R112, R40, R111, R41 ;  /* 0x0000006f28707223 */ /* 0x008fc80000010029 */
[----:B------:R-:W-:Y:S01]  /*1f70*/  @!P3 MOV R37, R113 ;  /* 0x000000710025b202 */ /* 0x000fe20000000f00 */
[----:B-----5:R-:W-:Y:S01]  /*1f80*/  @P2 FMUL.FTZ R40, R40, R3 ;  /* 0x0000000328282220 */ /* 0x020fe20000410000 */
[----:B------:R-:W-:-:S03]  /*1f90*/  FSEL R41, R41, R112, !P2 ;  /* 0x0000007029297208 */ /* 0x000fc60005000000 */
[----:B------:R-:W2:Y:S01]  /*1fa0*/  SHFL.DOWN PT, R112, R37, 0x10, 0x1f ;  /* 0x0a001f0025707f89 */ /* 0x000ea200000e0000 */
[----:B------:R-:W-:-:S03]  /*1fb0*/  ISETP.GT.U32.AND P2, PT, R96, 0xf, PT ;  /* 0x0000000f6000780c */ /* 0x000fc60003f44070 */
[----:B------:R-:W3:Y:S04]  /*1fc0*/  SHFL.UP PT, R111, R41, 0x8, RZ ;  /* 0x05000000296f7989 */ /* 0x000ee800000e00ff */
[----:B------:R-:W5:Y:S06]  /*1fd0*/  SHFL.UP PT, R3, R40, 0x8, RZ ;  /* 0x0500000028037989 */ /* 0x000f6c00000e00ff */
[----:B-1----:R-:W-:-:S05]  /*1fe0*/  @!P2 FFMA.FTZ R2, R37, R114, R2 ;  /* 0x000000722502a223 */ /* 0x002fca0000010002 */
[----:B------:R-:W-:Y:S01]  /*1ff0*/  SHFL.DOWN PT, R115, R2, 0x1, 0x1f ;  /* 0x08201f0002737f89 */ /* 0x000fe200000e0000 */
[----:B--2---:R-:W-:-:S03]  /*2000*/  @!P2 FMUL.FTZ R113, R37, R112 ;  /* 0x000000702571a220 */ /* 0x004fc60000410000 */
[----:B------:R-:W-:Y:S01]  /*2010*/  SHFL.IDX PT, R117, R39, RZ, 0x1f ;  /* 0x00001fff27757589 */ /* 0x000fe200000e0000 */
[----:B---3--:R-:W-:Y:S01]  /*2020*/  FFMA.FTZ R112, R40, R111, R41 ;  /* 0x0000006f28707223 */ /* 0x008fe20000010029 */
[----:B------:R-:W-:Y:S02]  /*2030*/  @!P2 MOV R37, R113 ;  /* 0x000000710025a202 */ /* 0x000fe40000000f00 */
[----:B------:R-:W-:Y:S01]  /*2040*/  ISETP.NE.AND P2, PT, R14, 0x1f, PT ;  /* 0x0000001f0e00780c */ /* 0x000fe20003f45270 */
[----:B-----5:R-:W-:Y:S01]  /*2050*/  @P1 FMUL.FTZ R40, R40, R3 ;  /* 0x0000000328281220 */ /* 0x020fe20000410000 */
[----:B------:R-:W-:Y:S01]  /*2060*/  FSEL R111, R41, R112, !P1 ;  /* 0x00000070296f7208 */ /* 0x000fe20004800000 */
[----:B------:R-:W-:Y:S01]  /*2070*/  SHFL.IDX PT, R113, R2, RZ, 0x1f ;  /* 0x00001fff02717589 */ /* 0x000fe200000e0000 */
[----:B------:R-:W-:-:S03]  /*2080*/  ISETP.GE.AND P1, PT, R70, 0x10, PT ;  /* 0x000000104600780c */ /* 0x000fc60003f26270 */
[----:B------:R-:W1:Y:S04]  /*2090*/  SHFL.DOWN PT, R112, R37, 0x1, 0x1f ;  /* 0x08201f0025707f89 */ /* 0x000e6800000e0000 */
[----:B------:R-:W2:Y:S04]  /*20a0*/  SHFL.UP PT, R41, R111, 0x10, RZ ;  /* 0x060000006f297989 */ /* 0x000ea800000e00ff */
[----:B------:R-:W3:Y:S04]  /*20b0*/  SHFL.UP PT, R3, R40, 0x10, RZ ;  /* 0x0600000028037989 */ /* 0x000ee800000e00ff */
[----:B------:R-:W5:Y:S01]  /*20c0*/  SHFL.IDX PT, R114, R37, RZ, 0x1f ;  /* 0x00001fff25727589 */ /* 0x000f6200000e0000 */
[----:B-1----:R-:W-:Y:S01]  /*20d0*/  @P2 FFMA.FTZ R117, R112, R117, R115 ;  /* 0x0000007570752223 */ /* 0x002fe20000010073 */
[----:B------:R-:W-:Y:S01]  /*20e0*/  ISETP.NE.AND P2, PT, R14, RZ, PT ;  /* 0x000000ff0e00720c */ /* 0x000fe20003f45270 */
[C---:B--2---:R-:W-:Y:S01]  /*20f0*/  FFMA.FTZ R112, R40.reuse, R41, R111 ;  /* 0x0000002928707223 */ /* 0x044fe2000001006f */
[----:B---3--:R-:W-:Y:S01]  /*2100*/  @P1 FMUL.FTZ R40, R40, R3 ;  /* 0x0000000328281220 */ /* 0x008fe20000410000 */
[----:B------:R-:W-:-:S03]  /*2110*/  FFMA.FTZ R3, R117, R36, R4 ;  /* 0x0000002475037223 */ /* 0x000fc60000010004 */
[----:B------:R-:W-:Y:S01]  /*2120*/  FSEL R4, R111, R112, !P1 ;  /* 0x000000706f047208 */ /* 0x000fe20004800000 */
[C---:B-----5:R-:W-:Y:S01]  /*2130*/  FFMA.FTZ R39, R114.reuse, R39, R113 ;  /* 0x0000002772277223 */ /* 0x060fe20000010071 */
[----:B------:R-:W-:Y:S01]  /*2140*/  FFMA.FTZ R110, R103, R3, R110 ;  /* 0x00000003676e7223 */ /* 0x000fe2000001006e */
[----:B------:R-:W-:Y:S01]  /*2150*/  FMUL.FTZ R38, R114, R38 ;  /* 0x0000002672267220 */ /* 0x000fe20000410000 */
[----:B------:R-:W-:Y:S01]  /*2160*/  FMUL.FTZ R112, R3, R64 ;  /* 0x0000004003707220 */ /* 0x000fe20000410000 */
[----:B------:R1:W-:Y:S01]  /*2170*/  SHFL.UP PT, R2, R4, 0x1, RZ ;  /* 0x0420000004027989 */ /* 0x0003e200000e00ff */
[----:B------:R-:W-:Y:S01]  /*2180*/  FFMA.FTZ R113, R98, R110, R7 ;  /* 0x0000006e62717223 */ /* 0x000fe20000010007 */
[----:B------:R-:W-:Y:S01]  /*2190*/  FMUL.FTZ R115, R110, R67 ;  /* 0x000000436e737220 */ /* 0x000fe20000410000 */
[----:B------:R-:W-:Y:S01]  /*21a0*/  FMUL.FTZ R7, R53, R112 ;  /* 0x0000007035077220 */ /* 0x000fe20000410000 */
[----:B------:R-:W-:Y:S01]  /*21b0*/  @!P2 STS.64 [UR6+0xdc8], R38 ;  /* 0x000dc826ff00a988 */ /* 0x000fe20008000a06 */
[----:B------:R-:W-:Y:S01]  /*21c0*/  FFMA.FTZ R111, R100, R113, R5 ;  /* 0x00000071646f7223 */ /* 0x000fe20000010005 */
[----:B------:R-:W-:Y:S01]  /*21d0*/  FMUL.FTZ R114, R113, R65 ;  /* 0x0000004171727220 */ /* 0x000fe20000410000 */
[----:B------:R-:W-:Y:S01]  /*21e0*/  ISETP.NE.AND P1, PT, R14, RZ, PT ;  /* 0x000000ff0e00720c */ /* 0x000fe20003f25270 */
[----:B------:R-:W-:Y:S01]  /*21f0*/  SHFL.UP PT, R41, R40, 0x1, RZ ;  /* 0x0420000028297989 */ /* 0x000fe200000e00ff */
[----:B------:R-:W-:Y:S01]  /*2200*/  FMUL.FTZ R116, R111, R66 ;  /* 0x000000426f747220 */ /* 0x000fe20000410000 */
[----:B------:R-:W-:-:S03]  /*2210*/  FMUL.FTZ R5, R58, R114 ;  /* 0x000000723a057220 */ /* 0x000fc60000410000 */
[----:B-1----:R-:W-:Y:S01]  /*2220*/  FMUL.FTZ R4, R63, R116 ;  /* 0x000000743f047220 */ /* 0x002fe20000410000 */
        /* <DEDUP_REMOVED lines=27> */
[----:B------:R-:W-:-:S02]  /*23e0*/  ISETP.GE.AND P5, PT, R6, 0x41, PT ;  /* 0x000000410600780c */ /* 0x000fc40003fa6270 */
[----:B------:R-:W-:Y:S01]  /*23f0*/  ISETP.GE.AND P6, PT, R6, 0x61, PT ;  /* 0x000000610600780c */ /* 0x000fe20003fc6270 */
[----:B------:R-:W-:Y:S01]  /*2400*/  FFMA.FTZ R6, R52, R103, R7 ;  /* 0x0000006734067223 */ /* 0x000fe20000010007 */
[----:B------:R-:W-:Y:S01]  /*2410*/  FFMA.FTZ R7, R39, R112, R4 ;  /* 0x0000007027077223 */ /* 0x000fe20000010004 */
[----:B-1----:R-:W-:Y:S10]  /*2420*/  @!P3 BRA `(.L_x_10247) ;  /* 0x000000000008b947 */ /* 0x002ff40003800000 */
[----:B------:R-:W1:Y:S04]  /*2430*/  LDS R5, [R73] ;  /* 0x0000000049057984 */ /* 0x000e680000000800 */
[----:B-1----:R1:W-:Y:S02]  /*2440*/  REDG.E.ADD.F32.FTZ.RN.STRONG.GPU desc[UR16][R36.64], R5 ;  /* 0x00000005240079a6 */ /* 0x0023e4000c12f310 */
.L_x_10247:
[----:B------:R-:W-:Y:S05]  /*2450*/  BSYNC.RECONVERGENT B0 ;  /* 0x0000000000007941 */ /* 0x000fea0003800200 */
.L_x_10246:
[----:B------:R-:W-:Y:S04]  /*2460*/  BSSY.RECONVERGENT B0, `(.L_x_10248) ;  /* 0x0000003000007945 */ /* 0x000fe80003800200 */
[----:B------:R-:W-:Y:S05]  /*2470*/  @!P4 BRA `(.L_x_10249) ;  /* 0x000000000004c947 */ /* 0x000fea0003800000 */
[----:B--2---:R3:W-:Y:S02]  /*2480*/  REDG.E.ADD.F32.FTZ.RN.STRONG.GPU desc[UR16][R36.64+0x80], R117 ;  /* 0x00008075240079a6 */ /* 0x0047e4000c12f310 */
.L_x_10249:
[----:B------:R-:W-:Y:S05]  /*2490*/  BSYNC.RECONVERGENT B0 ;  /* 0x0000000000007941 */ /* 0x000fea0003800200 */
.L_x_10248:
[----:B-1----:R1:W4:Y:S01]  /*24a0*/  LDS R5, [R73+0x100] ;  /* 0x0001000049057984 */ /* 0x0023220000000800 */
[----:B------:R-:W-:Y:S04]  /*24b0*/  BSSY.RECONVERGENT B0, `(.L_x_10250) ;  /* 0x0000003000007945 */ /* 0x000fe80003800200 */
[----:B------:R-:W-:Y:S05]  /*24c0*/  @!P5 BRA `(.L_x_10251) ;  /* 0x000000000004d947 */ /* 0x000fea0003800000 */
[----:B----4-:R4:W-:Y:S02]  /*24d0*/  REDG.E.ADD.F32.FTZ.RN.STRONG.GPU desc[UR16][R36.64+0x100], R5 ;  /* 0x00010005240079a6 */ /* 0x0109e4000c12f310 */
.L_x_10251:
[----:B------:R-:W-:Y:S05]  /*24e0*/  BSYNC.RECONVERGENT B0 ;  /* 0x0000000000007941 */ /* 0x000fea0003800200 */
.L_x_10250:
[----:B----4-:R4:W0:Y:S01]  /*24f0*/  LDS R5, [R73+0x180] ;  /* 0x0001800049057984 */ /* 0x0108220000000800 */
[----:B------:R-:W-:Y:S04]  /*2500*/  BSSY.RECONVERGENT B0, `(.L_x_10252) ;  /* 0x0000003000007945 */ /* 0x000fe80003800200 */
[----:B------:R-:W-:Y:S05]  /*2510*/  @!P6 BRA `(.L_x_10253) ;  /* 0x000000000004e947 */ /* 0x000fea0003800000 */
[----:B0-----:R0:W-:Y:S02]  /*2520*/  REDG.E.ADD.F32.FTZ.RN.STRONG.GPU desc[UR16][R36.64+0x180], R5 ;  /* 0x00018005240079a6 */ /* 0x0011e4000c12f310 */
.L_x_10253:
[----:B------:R-:W-:Y:S05]  /*2530*/  BSYNC.RECONVERGENT B0 ;  /* 0x0000000000007941 */ /* 0x000fea0003800200 */
.L_x_10252:
[----:B------:R-:W5:Y:S01]  /*2540*/  SHFL.DOWN PT, R4, R7, 0x1, 0x1f ;  /* 0x08201f0007047f89 */ /* 0x000f6200000e0000 */
[----:B------:R-:W-:Y:S01]  /*2550*/  ISETP.GT.AND P3, PT, R70, 0x1e, PT ;  /* 0x0000001e4600780c */ /* 0x000fe20003f64270 */
[C---:B------:R-:W-:Y:S01]  /*2560*/  FMUL.FTZ R40, R92.reuse, R113 ;  /* 0x000000715c287220 */ /* 0x040fe20000410000 */
[----:B0--3--:R-:W-:Y:S01]  /*2570*/  FMUL.FTZ R36, R99, R111 ;  /* 0x0000006f63247220 */ /* 0x009fe20000410000 */
[----:B------:R-:W0:Y:S01]  /*2580*/  SHFL.DOWN PT, R5, R6, 0x1, 0x1f ;  /* 0x08201f0006057f89 */ /* 0x000e2200000e0000 */
        /* <DEDUP_REMOVED lines=59> */
.L_x_10255:
[----:B------:R-:W-:Y:S05]  /*2940*/  BSYNC.RECONVERGENT B0 ;  /* 0x0000000000007941 */ /* 0x000fea0003800200 */
.L_x_10254:
[----:B------:R-:W-:-:S04]  /*2950*/  UIADD3 UR4, UPT, UPT, UR4, 0x1, URZ ;  /* 0x0000000104047890 */ /* 0x000fc8000fffe0ff */
[----:B------:R-:W-:-:S09]  /*2960*/  UISETP.GE.AND UP0, UPT, UR4, UR11, UPT ;  /* 0x0000000b0400728c */ /* 0x000fd2000bf06270 */
[----:B------:R-:W-:Y:S05]  /*2970*/  BRA.U !UP0, `(.L_x_10256) ;  /* 0xffffffed08707547 */ /* 0x000fea000b83ffff */
.L_x_10242:
[----:B------:R-:W-:Y:S06]  /*2980*/  BAR.SYNC.DEFER_BLOCKING 0x0 ;  /* 0x0000000000007b1d */ /* 0x000fec0000010000 */
[----:B------:R-:W-:Y:S02]  /*2990*/  F2F.BF16.F32 R2, R48 ;  /* 0x0000003000027304 */ /* 0x000fe40000202000 */
[----:B------:R-:W3:Y:S01]  /*29a0*/  LDC.64 R26, c[0x0][0x4f8] ;  /* 0x00013e00ff1a7b82 */ /* 0x000ee20000000a00 */
[----:B------:R-:W5:Y:S05]  /*29b0*/  LDCU.64 UR4, c[0x0][0x500] ;  /* 0x0000a000ff0477ac */ /* 0x000f6a0008000a00 */
[----:B------:R-:W-:Y:S02]  /*29c0*/  F2F.BF16.F32 R50, R50 ;  /* 0x0000003200327304 */ /* 0x000fe40000202000 */
[----:B------:R-:W1:Y:S01]  /*29d0*/  LDC.64 R28, c[0x0][0x550] ;  /* 0x00015400ff1c7b82 */ /* 0x000e620000000a00 */
[----:B------:R-:W2:Y:S05]  /*29e0*/  LDG.E.64 R20, desc[UR16][R20.64] ;  /* 0x0000001014147981 */ /* 0x000eaa000c1e1b00 */
[----:B------:R-:W0:Y:S01]  /*29f0*/  F2F.BF16.F32 R49, R49 ;  /* 0x0000003100317304 */ /* 0x000e220000202000 */
[----:B------:R-:W-:-:S04]  /*2a00*/  IADD3 R82, P4, PT, R82, -0x100, RZ ;  /* 0xffffff0052527810 */ /* 0x000fc80007f9e0ff */
[----:B------:R-:W-:-:S03]  /*2a10*/  IADD3.X R83, PT, PT, R83, -0x1, RZ, P4, !PT ;  /* 0xffffffff53537810 */ /* 0x000fc600027fe4ff */
[----:B------:R-:W-:Y:S01]  /*2a20*/  F2F.BF16.F32 R51, R51 ;  /* 0x0000003300337304 */ /* 0x000fe20000202000 */
[----:B0-----:R-:W-:Y:S01]  /*2a30*/  PRMT R49, R50, 0x5410, R49 ;  /* 0x0000541032317816 */ /* 0x001fe20000000031 */
[----:B--2---:R-:W-:Y:S01]  /*2a40*/  STS.64 [R71], R20 ;  /* 0x0000001447007388 */ /* 0x004fe20000000a00 */
        /* <DEDUP_REMOVED lines=23> */
[----:B------:R-:W2:Y:S04]  /*2bc0*/  @!P0 MUFU.EX2 R0, R0 ;  /* 0x0000000000008308 */ /* 0x000ea80000000800 */
[----:B------:R-:W-:-:S04]  /*2bd0*/  LOP3.LUT R5, R49, R3, RZ, 0xfc, !PT ;  /* 0x0000000331057212 */ /* 0x000fc800078efcff */
[----:B------:R-:W4:Y:S01]  /*2be0*/  @!P3 MUFU.EX2 R21, R21 ;  /* 0x000000150015b308 */ /* 0x000f220000000800 */
[----:B0-----:R-:W-:Y:S01]  /*2bf0*/  @!P2 FADD.FTZ R20, R4, 1 ;  /* 0x3f8000000414a421 */ /* 0x001fe20000010000 */
[----:B------:R-:W-:-:S05]  /*2c00*/  LOP3.LUT R4, R2, R51, RZ, 0xfc, !PT ;  /* 0x0000003302047212 */ /* 0x000fca00078efcff */
[----:B------:R3:W-:Y:S01]  /*2c10*/  STS.64 [R71], R4 ;  /* 0x0000000447007388 */ /* 0x0007e20000000a00 */
[----:B------:R-:W0:Y:S01]  /*2c20*/  @!P1 MUFU.EX2 R7, R7 ;  /* 0x0000000700079308 */ /* 0x000e220000000800 */
[----:B------:R-:W-:Y:S01]  /*2c30*/  NOP ;  /* 0x0000000000007918 */ /* 0x000fe20000000000 */
[----:B--2---:R-:W-:Y:S01]  /*2c40*/  @!P0 FADD.FTZ R6, R0, 1 ;  /* 0x3f80000000068421 */ /* 0x004fe20000010000 */
[----:B------:R-:W2:Y:S01]  /*2c50*/  LDS.64 R2, [R71] ;  /* 0x0000000047027984 */ /* 0x000ea20000000a00 */
[----:B----4-:R-:W-:-:S04]  /*2c60*/  @!P3 FADD.FTZ R0, R21, 1 ;  /* 0x3f8000001500b421 */ /* 0x010fc80000010000 */
[----:B------:R4:W5:Y:S01]  /*2c70*/  @!P2 MUFU.RCP R25, R20 ;  /* 0x000000140019a308 */ /* 0x0009620000001000 */
[----:B0-----:R-:W-:-:S07]  /*2c80*/  @!P1 FADD.FTZ R7, R7, 1 ;  /* 0x3f80000007079421 */ /* 0x001fce0000010000 */
[----:B------:R-:W0:Y:S01]  /*2c90*/  @!P3 MUFU.RCP R0, R0 ;  /* 0x000000000000b308 */ /* 0x000e220000001000 */
[----:B----4-:R-:W-:-:S04]  /*2ca0*/  SHF.L.U32 R20, R60, 0x7, RZ ;  /* 0x000000073c147819 */ /* 0x010fc800000006ff */
[----:B------:R-:W-:-:S03]  /*2cb0*/  SHF.R.S32.HI R21, RZ, 0x1f, R20 ;  /* 0x0000001fff157819 */ /* 0x000fc60000011414 */
[----:B------:R-:W4:Y:S01]  /*2cc0*/  @!P0 MUFU.RCP R23, R6 ;  /* 0x0000000600178308 */ /* 0x000f220000001000 */
[----:B-----5:R-:W-:Y:S01]  /*2cd0*/  @!P2 FMUL.FTZ R56, R56, R25 ;  /* 0x000000193838a220 */ /* 0x020fe20000410000 */
[----:B---3--:R-:W-:Y:S01]  /*2ce0*/  IMAD.WIDE.U32 R4, R26, UR18, R20 ;  /* 0x000000121a047c25 */ /* 0x008fe2000f8e0014 */
[----:B------:R-:W-:-:S03]  /*2cf0*/  IADD3 R80, P2, PT, R80, -0x100, RZ ;  /* 0xffffff0050507810 */ /* 0x000fc60007f5e0ff */
[----:B------:R-:W-:Y:S01]  /*2d00*/  IMAD R5, R27, UR18, R5 ;  /* 0x000000121b057c24 */ /* 0x000fe2000f8e0205 */
[----:B------:R-:W-:Y:S01]  /*2d10*/  IADD3.X R81, PT, PT, R81, -0x1, RZ, P2, !PT ;  /* 0xffffffff51517810 */ /* 0x000fe200017fe4ff */
[----:B------:R-:W3:Y:S01]  /*2d20*/  @!P1 MUFU.RCP R22, R7 ;  /* 0x0000000700169308 */ /* 0x000ee20000001000 */
[----:B0-----:R-:W-:Y:S01]  /*2d30*/  @!P3 FMUL.FTZ R59, R59, R0 ;  /* 0x000000003b3bb220 */ /* 0x001fe20000410000 */
[----:B------:R-:W-:Y:S01]  /*2d40*/  IMAD.WIDE.U32 R4, R97, UR4, R4 ;  /* 0x0000000461047c25 */ /* 0x000fe2000f8e0004 */
[----:B------:R-:W-:-:S03]  /*2d50*/  IADD3 R84, P3, PT, R84, -0x100, RZ ;  /* 0xffffff0054547810 */ /* 0x000fc60007f7e0ff */
[----:B------:R-:W-:Y:S01]  /*2d60*/  IMAD R0, R97, UR5, R5 ;  /* 0x0000000561007c24 */ /* 0x000fe2000f8e0205 */
[----:B------:R-:W0:Y:S01]  /*2d70*/  LDCU.64 UR4, c[0x0][0x520] ;  /* 0x0000a400ff0477ac */ /* 0x000e220008000a00 */
[----:B------:R-:W-:Y:S01]  /*2d80*/  F2F.BF16.F32 R24, R56 ;  /* 0x0000003800187304 */ /* 0x000fe20000202000 */
[----:B----4-:R-:W-:Y:S01]  /*2d90*/  @!P0 FMUL.FTZ R54, R54, R23 ;  /* 0x0000001736368220 */ /* 0x010fe20000410000 */
[----:B------:R-:W-:-:S06]  /*2da0*/  IADD3.X R85, PT, PT, R85, -0x1, RZ, P3, !PT ;  /* 0xffffffff55557810 */ /* 0x000fcc0001ffe4ff */
[----:B------:R-:W4:Y:S01]  /*2db0*/  F2F.BF16.F32 R27, R59 ;  /* 0x0000003b001b7304 */ /* 0x000f220000202000 */
[----:B---3--:R-:W-:Y:S01]  /*2dc0*/  @!P1 FMUL.FTZ R55, R55, R22 ;  /* 0x0000001637379220 */ /* 0x008fe20000410000 */
[C---:B-1----:R-:W-:Y:S02]  /*2dd0*/  LEA R22, P0, R4.reuse, R28, 0x1 ;  /* 0x0000001c04167211 */ /* 0x042fe400078008ff */
[----:B------:R-:W-:Y:S02]  /*2de0*/  IADD3 R79, P1, PT, R79, -0x100, RZ ;  /* 0xffffff004f4f7810 */ /* 0x000fe40007f3e0ff */
[----:B------:R-:W-:Y:S02]  /*2df0*/  LEA.HI.X R23, R4, R29, R0, 0x1, P0 ;  /* 0x0000001d04177211 */ /* 0x000fe400000f0c00 */
[----:B------:R-:W1:Y:S01]  /*2e00*/  F2F.BF16.F32 R6, R55 ;  /* 0x0000003700067304 */ /* 0x000e620000202000 */
[----:B------:R-:W3:Y:S01]  /*2e10*/  LDC.64 R28, c[0x0][0x518] ;  /* 0x00014600ff1c7b82 */ /* 0x000ee20000000a00 */
[----:B------:R-:W-:Y:S01]  /*2e20*/  IADD3.X R76, PT, PT, R76, -0x1, RZ, P1, !PT ;  /* 0xffffffff4c4c7810 */ /* 0x000fe20000ffe4ff */
[----:B------:R-:W-:Y:S01]  /*2e30*/  IMAD.WIDE.U32 R4, R14, 0x8, R22 ;  /* 0x000000080e047825 */ /* 0x000fe200078e0016 */
[----:B----4-:R-:W-:-:S04]  /*2e40*/  PRMT R27, R24, 0x5410, R27 ;  /* 0x00005410181b7816 */ /* 0x010fc8000000001b */
[----:B--2---:R2:W-:Y:S01]  /*2e50*/  STG.E.64 desc[UR16][R4.64], R2 ;  /* 0x0000000204007986 */ /* 0x0045e2000c101b10 */
[----:B------:R4:W5:Y:S01]  /*2e60*/  F2F.BF16.F32 R25, R54 ;  /* 0x0000003600197304 */ /* 0x0009620000202000 */
[----:B-1----:R-:W-:-:S04]  /*2e70*/  IMAD.WIDE.U32 R6, R6, 0x10000, RZ ;  /* 0x0001000006067825 */ /* 0x002fc800078e00ff */
        /* <DEDUP_REMOVED lines=8> */
[----:B------:R-:W2:Y:S01]  /*2f00*/  LDC.64 R24, c[0x0][0x560] ;  /* 0x00015800ff187b82 */ /* 0x000ea20000000a00 */
[----:B------:R-:W-:Y:S01]  /*2f10*/  FADD.FTZ R91, R56, R59 ;  /* 0x0000003b385b7221 */ /* 0x000fe20000010000 */
[----:B0-----:R-:W-:-:S04]  /*2f20*/  IMAD.WIDE.U32 R20, R97, UR4, R20 ;  /* 0x0000000461147c25 */ /* 0x001fc8000f8e0014 */
[----:B------:R-:W-:Y:S01]  /*2f30*/  IMAD R0, R97, UR5, R21 ;  /* 0x0000000561007c24 */ /* 0x000fe2000f8e0215 */
[----:B------:R-:W-:Y:S01]  /*2f40*/  STS.64 [R71], R22 ;  /* 0x0000001647007388 */ /* 0x000fe20000000a00 */
[----:B------:R-:W-:-:S03]  /*2f50*/  NOP ;  /* 0x0000000000007918 */ /* 0x000fc60000000000 */
[----:B------:R-:W0:Y:S01]  /*2f60*/  LDS.64 R6, [R71] ;  /* 0x0000000047067984 */ /* 0x000e220000000a00 */
[----:B--2---:R-:W-:-:S04]  /*2f70*/  LEA R2, P0, R20, R24, 0x1 ;  /* 0x0000001814027211 */ /* 0x004fc800078008ff */
[----:B------:R-:W-:Y:S02]  /*2f80*/  LEA.HI.X R3, R20, R25, R0, 0x1, P0 ;  /* 0x0000001914037211 */ /* 0x000fe400000f0c00 */
[----:B------:R-:W-:Y:S02]  /*2f90*/  ISETP.GT.AND P0, PT, R75, 0x1, PT ;  /* 0x000000014b00780c */ /* 0x000fe40003f04270 */
[----:B------:R-:W-:Y:S01]  /*2fa0*/  MOV R75, R60 ;  /* 0x0000003c004b7202 */ /* 0x000fe20000000f00 */
[----:B------:R-:W-:-:S05]  /*2fb0*/  IMAD.WIDE.U32 R2, R14, 0x8, R2 ;  /* 0x000000080e027825 */ /* 0x000fca00078e0002 */
[----:B0-----:R0:W-:Y:S05]  /*2fc0*/  STG.E.64 desc[UR16][R2.64], R6 ;  /* 0x0000000602007986 */ /* 0x0011ea000c101b10 */
[----:B------:R-:W-:Y:S05]  /*2fd0*/  @P0 BRA `(.L_x_10257) ;  /* 0xffffffd800480947 */ /* 0x000fea000383ffff */
.L_x_10233:
        /* <DEDUP_REMOVED lines=34> */
.L_x_10259:
[----:B------:R-:W-:Y:S05]  /*3200*/  BSYNC.RECONVERGENT B0 ;  /* 0x0000000000007941 */ /* 0x000fea0003800200 */
.L_x_10258:
        /* <DEDUP_REMOVED lines=26> */
.L_x_10261:
[----:B------:R-:W-:Y:S05]  /*33b0*/  BSYNC.RECONVERGENT B0 ;  /* 0x0000000000007941 */ /* 0x000fea0003800200 */
.L_x_10260:
        /* <DEDUP_REMOVED lines=13> */
.L_x_10263:
        /* <DEDUP_REMOVED lines=25> */
.L_x_10262:
[----:B------:R-:W-:Y:S05]  /*3620*/  EXIT ;  /* 0x000000000000794d */ /* 0x000fea0003800000 */
.L_x_10264:
        /* <DEDUP_REMOVED lines=13> */
.L_x_10562:


//--------------------- .text._Z25selective_scan_bwd_kernelI32Selective_Scan_bwd_kernel_traitsILi32ELi4ELb1ELb1ELb0ELb1ELb1EN3c108BFloat16EfEEv12SSMParamsBwd --------------------------
	.section	.text._Z25selective_scan_bwd_kernelI32Selective_Scan_bwd_kernel_traitsILi32ELi4ELb1ELb1ELb0ELb1ELb1EN3c108BFloat16EfEEv12SSMParamsBwd,"ax",@progbits
	.align	128
        .global         _Z25selective_scan_bwd_kernelI32Selective_Scan_bwd_kernel_traitsILi32ELi4ELb1ELb1ELb0ELb1ELb1EN3c108BFloat16EfEEv12SSMParamsBwd
        .type           _Z25selective_scan_bwd_kernelI32Selective_Scan_bwd_kernel_traitsILi32ELi4ELb1ELb1ELb0ELb1ELb1EN3c108BFloat16EfEEv12SSMParamsBwd,@function
        .size           _Z25selective_scan_bwd_kernelI32Selective_Scan_bwd_kernel_traitsILi32ELi4ELb1ELb1ELb0ELb1ELb1EN3c108BFloat16EfEEv12SSMParamsBwd,(.L_x_10563 - _Z25selective_scan_bwd_kernelI32Selective_Scan_bwd_kernel_traitsILi32ELi4ELb1ELb1ELb0ELb1ELb1EN3c108BFloat16EfEEv12SSMParamsBwd)
        .other          _Z25selective_scan_bwd_kernelI32Selective_Scan_bwd_kernel_traitsILi32ELi4ELb1ELb1ELb0ELb1ELb1EN3c108BFloat16EfEEv12SSMParamsBwd,@"STO_CUDA_ENTRY STV_DEFAULT"
_Z25selective_scan_bwd_kernelI32Selective_Scan_bwd_kernel_traitsILi32ELi4ELb1ELb1ELb0ELb1ELb1EN3c108BFloat16EfEEv12SSMParamsBwd:
.text._Z25selective_scan_bwd_kernelI32Selective_Scan_bwd_kernel_traitsILi32ELi4ELb1ELb1ELb0ELb1ELb1EN3c108BFloat16EfEEv12SSMParamsBwd:
        /* <DEDUP_REMOVED lines=143> */
.L_x_10290:
        /* <DEDUP_REMOVED lines=34> */
[----:B-1----:R-:W-:-:S02]  /*0b10*/  SHF.L.U32 R67, R32, 0x10, RZ ;  /* 0x0000001020437819 */ /* 0x002fc400000006ff */
[----:B------:R-:W-:Y:S01]  /*0b20*/  SHF.R.U64 R65, R32, 0x10, R33 ;  /* 0x0000001020417819 */ /* 0x000fe20000001221 */
[----:B------:R-:W-:Y:S02]  /*0b30*/  IMAD R7, R27, UR18, R7 ;  /* 0x000000121b077c24 */ /* 0x000fe4000f8e0207 */
[----:B-----5:R-:W-:Y:S01]  /*0b40*/  FADD.FTZ R67, R67, R88 ;  /* 0x0000005843437221 */ /* 0x020fe20000010000 */
[----:B------:R-:W-:Y:S01]  /*0b50*/  SHF.L.U32 R65, R65, 0x10, RZ ;  /* 0x0000001041417819 */ /* 0x000fe200000006ff */
[----:B---3--:R-:W-:-:S03]  /*0b60*/  IMAD.WIDE.U32 R6, R97, R28, R6 ;  /* 0x0000001c61067225 */ /* 0x008fc600078e0006 */
[----:B------:R-:W-:Y:S01]  /*0b70*/  FSETP.GTU.FTZ.AND P2, PT, R67, 20, PT ;  /* 0x41a000004300780b */ /* 0x000fe20003f5c000 */
[----:B------:R-:W-:Y:S02]  /*0b80*/  IMAD R0, R97, R29, R7 ;  /* 0x0000001d61007224 */ /* 0x000fe400078e0207 */
[----:B------:R-:W-:-:S05]  /*0b90*/  FADD.FTZ R65, R65, R88 ;  /* 0x0000005841417221 */ /* 0x000fca0000010000 */
        /* <DEDUP_REMOVED lines=45> */
.L_x_10267:
[----:B------:R-:W-:Y:S05]  /*0e70*/  BSYNC.RECONVERGENT B0 ;  /* 0x0000000000007941 */ /* 0x000fea0003800200 */
.L_x_10266:
        /* <DEDUP_REMOVED lines=32> */
.L_x_10269:
[----:B------:R-:W-:Y:S05]  /*1080*/  BSYNC.RECONVERGENT B0 ;  /* 0x0000000000007941 */ /* 0x000fea0003800200 */
.L_x_10268:
        /* <DEDUP_REMOVED lines=32> */
.L_x_10271:
[----:B------:R-:W-:Y:S05]  /*1290*/  BSYNC.RECONVERGENT B0 ;  /* 0x0000000000007941 */ /* 0x000fea0003800200 */
.L_x_10270:
        /* <DEDUP_REMOVED lines=32> */
.L_x_10273:
[----:B------:R-:W-:Y:S05]  /*14a0*/  BSYNC.RECONVERGENT B0 ;  /* 0x0000000000007941 */ /* 0x000fea0003800200 */
.L_x_10272:
        /* <DEDUP_REMOVED lines=35> */
[----:B------:R-:W1:Y:S01]  /*16e0*/  MUFU.EX2 R32, R32 ;  /* 0x0000002000207308 */ /* 0x000e620000000800 */
[----:B0-----:R-:W-:-:S07]  /*16f0*/  FADD.FTZ R31, R24, 1 ;  /* 0x3f800000181f7421 */ /* 0x001fce0000010000 */
[----:B------:R0:W3:Y:S01]  /*1700*/  MUFU.RCP R40, R31 ;  /* 0x0000001f00287308 */ /* 0x0000e20000001000 */
[----:B-1----:R-:W-:-:S07]  /*1710*/  FADD.FTZ R33, R32, 1 ;  /* 0x3f80000020217421 */ /* 0x002fce0000010000 */
[----:B------:R-:W-:Y:S01]  /*1720*/  MUFU.RCP R41, R33 ;  /* 0x0000002100297308 */ /* 0x000fe20000001000 */
[----:B0-----:R-:W-:Y:S01]  /*1730*/  SHF.L.U32 R31, R4, 0x10, RZ ;  /* 0x00000010041f7819 */ /* 0x001fe200000006ff */
[----:B---3--:R-:W-:-:S04]  /*1740*/  FADD.FTZ R32, -R40, 1 ;  /* 0x3f80000028207421 */ /* 0x008fc80000010100 */
[C---:B------:R-:W-:Y:S01]  /*1750*/  FFMA.FTZ R32, R25.reuse, R32, 1 ;  /* 0x3f80000019207423 */ /* 0x040fe20000010020 */
[----:B------:R-:W-:-:S04]  /*1760*/  FMUL.FTZ R25, R25, R40 ;  /* 0x0000002819197220 */ /* 0x000fc80000410000 */
[----:B------:R-:W-:Y:S01]  /*1770*/  FMUL.FTZ R62, R27, R25 ;  /* 0x000000191b3e7220 */ /* 0x000fe20000410000 */
[----:B--2---:R0:W-:Y:S01]  /*1780*/  STS.64 [R69], R28 ;  /* 0x0000001c45007388 */ /* 0x0041e20000000a00 */
[----:B------:R-:W-:-:S03]  /*1790*/  NOP ;  /* 0x0000000000007918 */ /* 0x000fc60000000000 */
[----:B------:R-:W1:Y:S01]  /*17a0*/  LDS.64 R6, [R69] ;  /* 0x0000000045067984 */ /* 0x000e620000000a00 */
[----:B0-----:R-:W-:Y:S01]  /*17b0*/  FMUL.FTZ R29, R0, -1.4426950216293334961 ;  /* 0xbfb8aa3b001d7820 */ /* 0x001fe20000410000 */
[----:B------:R-:W-:-:S05]  /*17c0*/  FMUL.FTZ R28, R30, -1.4426950216293334961 ;  /* 0xbfb8aa3b1e1c7820 */ /* 0x000fca0000410000 */
[----:B------:R-:W0:Y:S08]  /*17d0*/  MUFU.EX2 R29, R29 ;  /* 0x0000001d001d7308 */ /* 0x000e300000000800 */
[----:B------:R-:W2:Y:S01]  /*17e0*/  MUFU.EX2 R28, R28 ;  /* 0x0000001c001c7308 */ /* 0x000ea20000000800 */
[----:B0-----:R-:W-:-:S07]  /*17f0*/  FADD.FTZ R29, R29, 1 ;  /* 0x3f8000001d1d7421 */ /* 0x001fce0000010000 */
[----:B------:R-:W0:Y:S01]  /*1800*/  MUFU.RCP R39, R29 ;  /* 0x0000001d00277308 */ /* 0x000e220000001000 */
[----:B--2---:R-:W-:Y:S01]  /*1810*/  FADD.FTZ R28, R28, 1 ;  /* 0x3f8000001c1c7421 */ /* 0x004fe20000010000 */
[----:B-1----:R-:W-:-:S06]  /*1820*/  SHF.L.U32 R24, R7, 0x10, RZ ;  /* 0x0000001007187819 */ /* 0x002fcc00000006ff */
[----:B------:R1:W2:Y:S01]  /*1830*/  MUFU.RCP R37, R28 ;  /* 0x0000001c00257308 */ /* 0x0002a20000001000 */
[--C-:B------:R-:W-:Y:S02]  /*1840*/  SHF.R.U32.HI R42, RZ, 0x10, R7.reuse ;  /* 0x00000010ff2a7819 */ /* 0x100fe40000011607 */
[----:B------:R-:W-:Y:S01]  /*1850*/  SHF.R.U64 R38, R6, 0x10, R7 ;  /* 0x0000001006267819 */ /* 0x000fe20000001207 */
[----:B------:R-:W-:Y:S01]  /*1860*/  FMUL.FTZ R5, R27, R24 ;  /* 0x000000181b057220 */ /* 0x000fe20000410000 */
[----:B------:R-:W-:Y:S02]  /*1870*/  SHF.L.U32 R42, R42, 0x10, RZ ;  /* 0x000000102a2a7819 */ /* 0x000fe400000006ff */
[----:B------:R-:W-:Y:S01]  /*1880*/  SHF.L.U32 R38, R38, 0x10, RZ ;  /* 0x0000001026267819 */ /* 0x000fe200000006ff */
[----:B------:R-:W-:Y:S01]  /*1890*/  FMUL.FTZ R5, R40, R5 ;  /* 0x0000000528057220 */ /* 0x000fe20000410000 */
[----:B------:R-:W-:Y:S01]  /*18a0*/  SHF.L.U32 R36, R6, 0x10, RZ ;  /* 0x0000001006247819 */ /* 0x000fe200000006ff */
[----:B------:R-:W-:-:S02]  /*18b0*/  FMUL.FTZ R34, R60, R42 ;  /* 0x0000002a3c227220 */ /* 0x000fc40000410000 */
[----:B------:R-:W-:Y:S01]  /*18c0*/  FMUL.FTZ R32, R5, R32 ;  /* 0x0000002005207220 */ /* 0x000fe20000410000 */
[C---:B------:R-:W-:Y:S01]  /*18d0*/  FADD.FTZ R5, -R41.reuse, 1 ;  /* 0x3f80000029057421 */ /* 0x040fe20000010100 */
[----:B------:R-:W-:Y:S01]  /*18e0*/  FMUL.FTZ R34, R41, R34 ;  /* 0x0000002229227220 */ /* 0x000fe20000410000 */
[----:B-1----:R-:W-:Y:S01]  /*18f0*/  FMUL.FTZ R28, R63, R38 ;  /* 0x000000263f1c7220 */ /* 0x002fe20000410000 */
[----:B------:R-:W-:Y:S01]  /*1900*/  FMUL.FTZ R4, R31, R36 ;  /* 0x000000241f047220 */ /* 0x000fe20000410000 */
[----:B------:R-:W-:Y:S01]  /*1910*/  FFMA.FTZ R5, R26, R5, 1 ;  /* 0x3f8000001a057423 */ /* 0x000fe20000010005 */
[----:B------:R1:W-:Y:S01]  /*1920*/  F2F.BF16.F32 R33, R32 ;  /* 0x0000002000217304 */ /* 0x0003e20000202000 */
[----:B0-----:R-:W-:Y:S01]  /*1930*/  FMUL.FTZ R28, R39, R28 ;  /* 0x0000001c271c7220 */ /* 0x001fe20000410000 */
[----:B--2---:R-:W-:Y:S01]  /*1940*/  FMUL.FTZ R4, R37, R4 ;  /* 0x0000000425047220 */ /* 0x004fe20000410000 */
[----:B------:R-:W-:Y:S01]  /*1950*/  FMUL.FTZ R34, R34, R5 ;  /* 0x0000000522227220 */ /* 0x000fe20000410000 */
[----:B------:R-:W-:Y:S01]  /*1960*/  FADD.FTZ R5, -R39, 1 ;  /* 0x3f80000027057421 */ /* 0x000fe20000010100 */
[----:B------:R-:W-:-:S03]  /*1970*/  FMUL.FTZ R41, R26, R41 ;  /* 0x000000291a297220 */ /* 0x000fc60000410000 */
[----:B------:R-:W-:Y:S01]  /*1980*/  FFMA.FTZ R7, R0, R5, 1 ;  /* 0x3f80000000077423 */ /* 0x000fe20000010005 */
[----:B------:R-:W-:Y:S01]  /*1990*/  FADD.FTZ R5, -R37, 1 ;  /* 0x3f80000025057421 */ /* 0x000fe20000010100 */
[----:B------:R-:W0:Y:S02]  /*19a0*/  F2F.BF16.F32 R34, R34 ;  /* 0x0000002200227304 */ /* 0x000e240000202000 */
[----:B------:R-:W-:Y:S01]  /*19b0*/  FMUL.FTZ R28, R28, R7 ;  /* 0x000000071c1c7220 */ /* 0x000fe20000410000 */
[C---:B------:R-:W-:Y:S01]  /*19c0*/  FFMA.FTZ R5, R30.reuse, R5, 1 ;  /* 0x3f8000001e057423 */ /* 0x040fe20000010005 */
[----:B------:R-:W2:Y:S01]  /*19d0*/  LDC.64 R6, c[0x0][0x508] ;  /* 0x00014200ff067b82 */ /* 0x000ea20000000a00 */
[----:B------:R-:W-:Y:S02]  /*19e0*/  FMUL.FTZ R30, R30, R37 ;  /* 0x000000251e1e7220 */ /* 0x000fe40000410000 */
[----:B-1----:R-:W-:Y:S01]  /*19f0*/  FMUL.FTZ R32, R4, R5 ;  /* 0x0000000504207220 */ /* 0x002fe20000410000 */
[----:B------:R-:W1:Y:S01]  /*1a00*/  F2F.BF16.F32 R28, R28 ;  /* 0x0000001c001c7304 */ /* 0x000e620000202000 */
[----:B0-----:R-:W-:-:S07]  /*1a10*/  PRMT R33, R33, 0x5410, R34 ;  /* 0x0000541021217816 */ /* 0x001fce0000000022 */
[----:B------:R2:W0:Y:S01]  /*1a20*/  F2F.BF16.F32 R29, R32 ;  /* 0x00000020001d7304 */ /* 0x0004220000202000 */
[----:B-1----:R-:W-:-:S05]  /*1a30*/  IMAD.WIDE.U32 R4, R28, 0x10000, RZ ;  /* 0x000100001c047825 */ /* 0x002fca00078e00ff */
[----:B------:R-:W-:Y:S01]  /*1a40*/  LOP3.LUT R35, R33, R5, RZ, 0xfc, !PT ;  /* 0x0000000521237212 */ /* 0x000fe200078efcff */
[----:B--2---:R-:W-:Y:S01]  /*1a50*/  IMAD.WIDE.U32 R32, R6, UR18, R22 ;  /* 0x0000001206207c25 */ /* 0x004fe2000f8e0016 */
[----:B0-----:R-:W-:Y:S01]  /*1a60*/  LOP3.LUT R34, R4, R29, RZ, 0xfc, !PT ;  /* 0x0000001d04227212 */ /* 0x001fe200078efcff */
[----:B------:R-:W-:Y:S02]  /*1a70*/  BAR.SYNC.DEFER_BLOCKING 0x0 ;  /* 0x0000000000007b1d */ /* 0x000fe40000010000 */
[----:B------:R-:W-:Y:S02]  /*1a80*/  IMAD R33, R7, UR18, R33 ;  /* 0x0000001207217c24 */ /* 0x000fe4000f8e0221 */
[----:B----4-:R-:W-:-:S04]  /*1a90*/  IMAD.WIDE.U32 R6, R97, UR6, R32 ;  /* 0x0000000661067c25 */ /* 0x010fc8000f8e0020 */
[----:B------:R-:W0:Y:S01]  /*1aa0*/  LDC.64 R28, c[0x0][0x558] ;  /* 0x00015600ff1c7b82 */ /* 0x000e220000000a00 */
[----:B------:R-:W-:Y:S01]  /*1ab0*/  FMUL.FTZ R32, R0, R39 ;  /* 0x0000002700207220 */ /* 0x000fe20000410000 */
[----:B------:R-:W-:Y:S01]  /*1ac0*/  FMUL.FTZ R0, R31, R30 ;  /* 0x0000001e1f007220 */ /* 0x000fe20000410000 */
        /* <DEDUP_REMOVED lines=21> */
[----:B0-----:R-:W-:-:S04]  /*1c20*/  PRMT R25, R6, 0x5410, R25 ;  /* 0x0000541006197816 */ /* 0x001fc80000000019 */
[----:B------:R-:W-:Y:S02]  /*1c30*/  LOP3.LUT R25, R25, R5, RZ, 0xfc, !PT ;  /* 0x0000000519197212 */ /* 0x000fe400078efcff */
[----:B---3--:R-:W-:Y:S01]  /*1c40*/  LOP3.LUT R24, R4, R7, RZ, 0xfc, !PT ;  /* 0x0000000704187212 */ /* 0x008fe200078efcff */
[----:B-1----:R-:W-:-:S04]  /*1c50*/  IMAD.WIDE.U32 R6, R26, UR18, R22 ;  /* 0x000000121a067c25 */ /* 0x002fc8000f8e0016 */
[----:B------:R-:W-:Y:S01]  /*1c60*/  STS.64 [R69], R24 ;  /* 0x0000001845007388 */ /* 0x000fe20000000a00 */
[----:B------:R-:W-:-:S03]  /*1c70*/  NOP ;  /* 0x0000000000007918 */ /* 0x000fc60000000000 */
[----:B------:R-:W0:Y:S01]  /*1c80*/  LDS.64 R4, [R69] ;  /* 0x0000000045047984 */ /* 0x000e220000000a00 */
[----:B------:R-:W-:Y:S02]  /*1c90*/  IMAD R7, R27, UR18, R7 ;  /* 0x000000121b077c24 */ /* 0x000fe4000f8e0207 */
[----:B--2---:R-:W-:-:S04]  /*1ca0*/  IMAD.WIDE.U32 R6, R97, R28, R6 ;  /* 0x0000001c61067225 */ /* 0x004fc800078e0006 */
[----:B------:R-:W-:Y:S01]  /*1cb0*/  IMAD R7, R97, R29, R7 ;  /* 0x0000001d61077224 */ /* 0x000fe200078e0207 */
[----:B------:R-:W-:-:S04]  /*1cc0*/  LEA R26, P0, R6, UR8, 0x1 ;  /* 0x00000008061a7c11 */ /* 0x000fc8000f8008ff */
[----:B------:R-:W-:-:S03]  /*1cd0*/  LEA.HI.X R27, R6, UR9, R7, 0x1, P0 ;  /* 0x00000009061b7c11 */ /* 0x000fc600080f0c07 */
[----:B------:R-:W-:-:S05]  /*1ce0*/  IMAD.WIDE.U32 R6, R14, 0x8, R26 ;  /* 0x000000080e067825 */ /* 0x000fca00078e001a */
[----:B0-----:R1:W-:Y:S02]  /*1cf0*/  STG.E.64 desc[UR16][R6.64], R4 ;  /* 0x0000000406007986 */ /* 0x0013e4000c101b10 */
.L_x_10274:
        /* <DEDUP_REMOVED lines=22> */
[----:B------:R-:W2:Y:S01]  /*1e60*/  LDC.64 R70, c[0x0][0x3c0] ;  /* 0x0000f000ff467b82 */ /* 0x000ea20000000a00 */
[----:B------:R-:W-:Y:S01]  /*1e70*/  MOV R2, R80 ;  /* 0x0000005000027202 */ /* 0x000fe20000000f00 */
[----:B------:R-:W-:Y:S01]  /*1e80*/  HFMA2 R57, -RZ, RZ, 0, 0 ;  /* 0x00000000ff397431 */ /* 0x000fe200000001ff */
[----:B------:R-:W-:Y:S01]  /*1e90*/  MOV R3, R77 ;  /* 0x0000004d00037202 */ /* 0x000fe20000000f00 */
[----:B------:R-:W-:Y:S01]  /*1ea0*/  FMUL.FTZ R47, R61, R67 ;  /* 0x000000433d2f7220 */ /* 0x000fe20000410000 */
[----:B------:R-:W-:Y:S01]  /*1eb0*/  ISETP.NE.AND P0, PT, R76, 0x1, PT ;  /* 0x000000014c00780c */ /* 0x000fe20003f05270 */
[----:B------:R-:W-:Y:S01]  /*1ec0*/  FMUL.FTZ R46, R58, R65 ;  /* 0x000000413a2e7220 */ /* 0x000fe20000410000 */
[----:B------:R-:W-:Y:S01]  /*1ed0*/  SHF.L.U32 R92, R68, 0x8, RZ ;  /* 0x00000008445c7819 */ /* 0x000fe200000006ff */
[----:B------:R-:W3:Y:S01]  /*1ee0*/  LDC.64 R24, c[0x0][0x440] ;  /* 0x00011000ff187b82 */ /* 0x000ee20000000a00 */
[----:B------:R-:W-:Y:S01]  /*1ef0*/  SHF.L.U32 R90, R76, 0x8, RZ ;  /* 0x000000084c5a7819 */ /* 0x000fe200000006ff */
[----:B------:R-:W-:Y:S01]  /*1f00*/  FMUL.FTZ R45, R59, R66 ;  /* 0x000000423b2d7220 */ /* 0x000fe20000410000 */
[----:B------:R-:W-:Y:S01]  /*1f10*/  IADD3 R34, P2, PT, R22, R8, RZ ;  /* 0x0000000816227210 */ /* 0x000fe20007f5e0ff */
[----:B------:R-:W-:Y:S01]  /*1f20*/  FMUL.FTZ R44, R53, R64 ;  /* 0x00000040352c7220 */ /* 0x000fe20000410000 */
[C---:B------:R-:W-:Y:S01]  /*1f30*/  ISETP.NE.AND P1, PT, R14.reuse, RZ, PT ;  /* 0x000000ff0e00720c */ /* 0x040fe20003f25270 */
[----:B------:R-:W-:Y:S01]  /*1f40*/  IMAD.WIDE.U32 R36, R14, 0x8, R2 ;  /* 0x000000080e247825 */ /* 0x000fe200078e0002 */
[----:B------:R-:W-:Y:S01]  /*1f50*/  IADD3 R48, PT, PT, R76, -0x2, RZ ;  /* 0xfffffffe4c307810 */ /* 0x000fe20007ffe0ff */
[----:B------:R-:W4:Y:S01]  /*1f60*/  LDC.64 R26, c[0x0][0x3a8] ;  /* 0x0000ea00ff1a7b82 */ /* 0x000f220000000a00 */
[----:B------:R-:W-:Y:S01]  /*1f70*/  IADD3 R94, PT, PT, R22, R14, RZ ;  /* 0x0000000e165e7210 */ /* 0x000fe20007ffe0ff */
[----:B------:R-:W1:Y:S01]  /*1f80*/  LDCU UR10, c[0x0][0x394] ;  /* 0x00007280ff0a77ac */ /* 0x000e620008000800 */
[----:B------:R-:W-:-:S02]  /*1f90*/  ISETP.EQ.AND P0, PT, R14, RZ, P0 ;  /* 0x000000ff0e00720c */ /* 0x000fc40000702270 */
[----:B------:R-:W-:Y:S01]  /*1fa0*/  LOP3.LUT R92, R92, 0x100, RZ, 0xc0, !PT ;  /* 0x000001005c5c7812 */ /* 0x000fe200078ec0ff */
[----:B------:R-:W1:Y:S01]  /*1fb0*/  LDCU UR11, c[0x0][0x38c] ;  /* 0x00007180ff0b77ac */ /* 0x000e620008000800 */
[----:B------:R-:W-:Y:S01]  /*1fc0*/  LOP3.LUT R90, R90, 0x100, RZ, 0xc0, !PT ;  /* 0x000001005a5a7812 */ /* 0x000fe200078ec0ff */
[----:B0-----:R-:W0:Y:S01]  /*1fd0*/  LDC.64 R28, c[0x0][0x450] ;  /* 0x00011400ff1c7b82 */ /* 0x001e220000000a00 */
[----:B------:R-:W-:Y:S01]  /*1fe0*/  IADD3.X R35, PT, PT, RZ, R73, RZ, P2, !PT ;  /* 0x00000049ff237210 */ /* 0x000fe200017fe4ff */
[----:B------:R-:W0:Y:S01]  /*1ff0*/  LDCU UR7, c[0x0][0x388] ;  /* 0x00007100ff0777ac */ /* 0x000e220008000800 */
[----:B------:R-:W0:Y:S05]  /*2000*/  LDCU.64 UR8, c[0x0][0x538] ;  /* 0x0000a700ff0877ac */ /* 0x000e2a0008000a00 */
[----:B------:R-:W0:Y:S01]  /*2010*/  LDC.64 R30, c[0x0][0x3e0] ;  /* 0x0000f800ff1e7b82 */ /* 0x000e220000000a00 */
[----:B------:R-:W-:-:S07]  /*2020*/  UMOV UR4, URZ ;  /* 0x000000ff00047c82 */ /* 0x000fce0008000000 */
[----:B-1----:R-:W0:Y:S02]  /*2030*/  LDC.64 R32, c[0x0][0x4d0] ;  /* 0x00013400ff207b82 */ /* 0x002e240000000a00 */
.L_x_10289:
[----:B--2---:R-:W-:-:S04]  /*2040*/  IMAD.WIDE.U32 R2, R70, UR4, RZ ;  /* 0x0000000446027c25 */ /* 0x004fc8000f8e00ff */
[----:B------:R-:W-:Y:S01]  /*2050*/  IMAD R3, R71, UR4, R3 ;  /* 0x0000000447037c24 */ /* 0x000fe2000f8e0203 */
[----:B------:R-:W-:-:S04]  /*2060*/  LEA R40, P2, R2, R36, 0x1 ;  /* 0x0000002402287211 */ /* 0x000fc800078408ff */
[----:B------:R-:W-:-:S05]  /*2070*/  LEA.HI.X R41, R2, R37, R3, 0x1, P2 ;  /* 0x0000002502297211 */ /* 0x000fca00010f0c03 */
[----:B------:R-:W2:Y:S01]  /*2080*/  LDG.E.64 R2, desc[UR16][R40.64] ;  /* 0x0000001028027981 */ /* 0x000ea2000c1e1b00 */
[----:B0-----:R-:W-:Y:S02]  /*2090*/  MOV R4, R12 ;  /* 0x0000000c00047202 */ /* 0x001fe40000000f00 */
[----:B------:R-:W-:-:S03]  /*20a0*/  MOV R5, R87 ;  /* 0x0000005700057202 */ /* 0x000fc60000000f00 */
[----:B----4-:R-:W-:-:S04]  /*20b0*/  IMAD.WIDE.U32 R4, R26, UR4, R4 ;  /* 0x000000041a047c25 */ /* 0x010fc8000f8e0004 */
[----:B------:R-:W-:Y:S01]  /*20c0*/  IMAD R5, R27, UR4, R5 ;  /* 0x000000041b057c24 */ /* 0x000fe2000f8e0205 */
[----:B---3--:R-:W-:-:S04]  /*20d0*/  LEA R6, P2, R4, R24, 0x2 ;  /* 0x0000001804067211 */ /* 0x008fc800078410ff */
[----:B------:R-:W-:-:S05]  /*20e0*/  LEA.HI.X R7, R4, R25, R5, 0x2, P2 ;  /* 0x0000001904077211 */ /* 0x000fca00010f1405 */
[----:B-1----:R1:W3:Y:S01]  /*20f0*/  LDG.E R99, desc[UR16][R6.64] ;  /* 0x0000001006637981 */ /* 0x0022e2000c1e1900 */
[----:B------:R-:W-:Y:S02]  /*2100*/  MOV R4, R10 ;  /* 0x0000000a00047202 */ /* 0x000fe40000000f00 */
[----:B------:R-:W-:-:S03]  /*2110*/  MOV R5, R85 ;  /* 0x0000005500057202 */ /* 0x000fc60000000f00 */
[----:B0-----:R-:W-:-:S04]  /*2120*/  IMAD.WIDE.U32 R4, R30, UR4, R4 ;  /* 0x000000041e047c25 */ /* 0x001fc8000f8e0004 */
[----:B------:R-:W-:Y:S01]  /*2130*/  IMAD R5, R31, UR4, R5 ;  /* 0x000000041f057c24 */ /* 0x000fe2000f8e0205 */
[----:B------:R-:W-:-:S04]  /*2140*/  LEA R38, P2, R4, R28, 0x2 ;  /* 0x0000001c04267211 */ /* 0x000fc800078410ff */
[----:B------:R-:W-:Y:S01]  /*2150*/  LEA.HI.X R39, R4, R29, R5, 0x2, P2 ;  /* 0x0000001d04277211 */ /* 0x000fe200010f1405 */
[----:B--2---:R-:W-:Y:S01]  /*2160*/  STS.64 [R69], R2 ;  /* 0x0000000245007388 */ /* 0x004fe20000000a00 */
[----:B------:R-:W-:-:S04]  /*2170*/  NOP ;  /* 0x0000000000007918 */ /* 0x000fc80000000000 */
[----:B------:R-:W2:Y:S01]  /*2180*/  LDG.E R39, desc[UR16][R38.64] ;  /* 0x0000001026277981 */ /* 0x000ea2000c1e1900 */
[----:B-1----:R-:W-:Y:S01]  /*2190*/  IADD3 R6, PT, PT, R92, UR4, RZ ;  /* 0x000000045c067c10 */ /* 0x002fe2000fffe0ff */
[----:B------:R-:W-:Y:S02]  /*21a0*/  BSSY.RECONVERGENT B0, `(.L_x_10276) ;  /* 0x0000027000007945 */ /* 0x000fe40003800200 */
[----:B------:R-:W0:Y:S01]  /*21b0*/  LDS.64 R4, [R69] ;  /* 0x0000000045047984 */ /* 0x000e220000000a00 */
[----:B------:R-:W-:Y:S02]  /*21c0*/  SEL R6, R6, R75, !P1 ;  /* 0x0000004b06067207 */ /* 0x000fe40004800000 */
[----:B------:R-:W-:Y:S02]  /*21d0*/  ISETP.NE.AND P1, PT, R14, 0x1f, PT ;  /* 0x0000001f0e00780c */ /* 0x000fe40003f25270 */
[----:B------:R-:W-:Y:S01]  /*21e0*/  LEA R6, R6, UR5, 0x2 ;  /* 0x0000000506067c11 */ /* 0x000fe2000f8e10ff */
[----:B---3--:R-:W-:-:S04]  /*21f0*/  FMUL.FTZ R40, R99, 1.4426950216293334961 ;  /* 0x3fb8aa3b63287820 */ /* 0x008fc80000410000 */
[C---:B------:R-:W-:Y:S01]  /*2200*/  FMUL.FTZ R111, R40.reuse, R67 ;  /* 0x00000043286f7220 */ /* 0x040fe20000410000 */
[C---:B------:R-:W-:Y:S01]  /*2210*/  FMUL.FTZ R102, R40.reuse, R65 ;  /* 0x0000004128667220 */ /* 0x040fe20000410000 */
[C---:B------:R-:W-:Y:S01]  /*2220*/  FMUL.FTZ R101, R40.reuse, R66 ;  /* 0x0000004228657220 */ /* 0x040fe20000410000 */
[----:B------:R-:W-:-:S03]  /*2230*/  FMUL.FTZ R106, R40, R64 ;  /* 0x00000040286a7220 */ /* 0x000fc60000410000 */
[----:B------:R-:W1:Y:S08]  /*2240*/  MUFU.EX2 R111, R111 ;  /* 0x0000006f006f7308 */ /* 0x000e700000000800 */
[----:B------:R-:W3:Y:S08]  /*2250*/  MUFU.EX2 R102, R102 ;  /* 0x0000006600667308 */ /* 0x000ef00000000800 */
[----:B------:R-:W4:Y:S01]  /*2260*/  MUFU.EX2 R101, R101 ;  /* 0x0000006500657308 */ /* 0x000f220000000800 */
        /* <DEDUP_REMOVED lines=23> */
[----:B------:R0:W1:Y:S01]  /*23e0*/  LDS R39, [R2+0x548] ;  /* 0x0005480002277984 */ /* 0x0000620000000800 */
[----:B------:R-:W-:Y:S05]  /*23f0*/  BRA `(.L_x_10278) ;  /* 0x0000000000047947 */ /* 0x000fea0003800000 */
.L_x_10277:
[----:B------:R2:W3:Y:S02]  /*2400*/  LDS R39, [R96+0xd4c] ;  /* 0x000d4c0060277984 */ /* 0x0004e40000000800 */
.L_x_10278:
[----:B------:R-:W-:Y:S05]  /*2410*/  BSYNC.RECONVERGENT B0 ;  /* 0x0000000000007941 */ /* 0x000fea0003800200 */
.L_x_10276:
[----:B------:R-:W4:Y:S01]  /*2420*/  @P0 LDC R3, c[0x0][0x38c] ;  /* 0x0000e300ff030b82 */ /* 0x000f220000000800 */
[----:B------:R-:W-:Y:S01]  /*2430*/  MOV R6, RZ ;  /* 0x000000ff00067202 */ /* 0x000fe20000000f00 */
[----:B----4-:R-:W-:-:S04]  /*2440*/  @P0 IMAD R3, R48, R3, UR4 ;  /* 0x0000000430030e24 */ /* 0x010fc8000f8e0203 */
[----:B0-----:R-:W-:-:S05]  /*2450*/  @P0 IMAD.WIDE R2, R3, 0x8, R18 ;  /* 0x0000000803020825 */ /* 0x001fca00078e0212 */
        /* <DEDUP_REMOVED lines=14> */
[----:B------:R-:W0:Y:S01]  /*2540*/  SHFL.DOWN PT, R41, R38, 0x1, 0x1f ;  /* 0x08201f0026297f89 */ /* 0x000e2200000e0000 */
[----:B------:R-:W-:Y:S01]  /*2550*/  MOV R43, R42 ;  /* 0x0000002a002b7202 */ /* 0x000fe20000000f00 */
[----:B------:R-:W-:-:S02]  /*2560*/  FFMA.FTZ R40, R101, R40, R104 ;  /* 0x0000002865287223 */ /* 0x000fc40000010068 */
[----:B------:R-:W3:Y:S01]  /*2570*/  SHFL.DOWN PT, R112, R42, 0x1, 0x1f ;  /* 0x08201f002a707f89 */ /* 0x000ee200000e0000 */
[----:B-1----:R-:W-:-:S04]  /*2580*/  ULEA UR5, UR6, UR5, 0x18 ;  /* 0x0000000506057291 */ /* 0x002fc8000f8ec0ff */
[----:B------:R-:W-:Y:S01]  /*2590*/  ULEA UR6, UR4, UR5, 0x3 ;  /* 0x0000000504067291 */ /* 0x000fe2000f8e18ff */
[----:B0-----:R-:W-:Y:S01]  /*25a0*/  @P1 FMUL.FTZ R2, R41, R38 ;  /* 0x0000002629021220 */ /* 0x001fe20000410000 */
[----:B------:R-:W-:Y:S01]  /*25b0*/  FFMA.FTZ R41, R106, R40, R103 ;  /* 0x000000286a297223 */ /* 0x000fe20000010067 */
[----:B---3--:R-:W-:-:S03]  /*25c0*/  @P1 FFMA.FTZ R43, R38, R112, R43 ;  /* 0x00000070262b1223 */ /* 0x008fc6000001002b */
[----:B------:R-:W-:Y:S01]  /*25d0*/  @P1 MOV R38, R2 ;  /* 0x0000000200261202 */ /* 0x000fe20000000f00 */
[----:B------:R-:W0:Y:S01]  /*25e0*/  SHFL.UP PT, R40, R41, 0x1, RZ ;  /* 0x0420000029287989 */ /* 0x000e2200000e00ff */
[----:B------:R-:W-:Y:S01]  /*25f0*/  FMUL.FTZ R2, R111, R102 ;  /* 0x000000666f027220 */ /* 0x000fe20000410000 */
[----:B------:R-:W-:Y:S02]  /*2600*/  ISETP.GE.AND P1, PT, R72, 0x1, PT ;  /* 0x000000014800780c */ /* 0x000fe40003f26270 */
[----:B------:R-:W1:Y:S01]  /*2610*/  SHFL.DOWN PT, R113, R38, 0x2, 0x1f ;  /* 0x08401f0026717f89 */ /* 0x000e6200000e0000 */
[----:B------:R-:W-:-:S03]  /*2620*/  FMUL.FTZ R3, R101, R2 ;  /* 0x0000000265037220 */ /* 0x000fc60000410000 */
[----:B------:R-:W3:Y:S01]  /*2630*/  SHFL.DOWN PT, R112, R43, 0x2, 0x1f ;  /* 0x08401f002b707f89 */ /* 0x000ee200000e0000 */
[----:B------:R-:W-:-:S05]  /*2640*/  FMUL.FTZ R2, R106, R3 ;  /* 0x000000036a027220 */ /* 0x000fca0000410000 */
[----:B------:R-:W5:Y:S01]  /*2650*/  SHFL.UP PT, R3, R2, 0x1, RZ ;  /* 0x0420000002037989 */ /* 0x000f6200000e00ff */
[----:B0-----:R-:W-:Y:S01]  /*2660*/  FFMA.FTZ R40, R2, R40, R41 ;  /* 0x0000002802287223 */ /* 0x001fe20000010029 */
[----:B-1----:R-:W-:-:S04]  /*2670*/  @!P2 FMUL.FTZ R42, R38, R113 ;  /* 0x00000071262aa220 */ /* 0x002fc80000410000 */
[----:B------:R-:W-:Y:S01]  /*2680*/  FSEL R41, R41, R40, !P1 ;  /* 0x0000002829297208 */ /* 0x000fe20004800000 */
[----:B---3--:R-:W-:Y:S01]  /*2690*/  @!P2 FFMA.FTZ R43, R38, R112, R43 ;  /* 0x00000070262ba223 */ /* 0x008fe2000001002b */
[----:B------:R-:W-:-:S03]  /*26a0*/  @!P2 MOV R38, R42 ;  /* 0x0000002a0026a202 */ /* 0x000fc60000000f00 */
[----:B------:R-:W0:Y:S01]  /*26b0*/  SHFL.UP PT, R40, R41, 0x2, RZ ;  /* 0x0440000029287989 */ /* 0x000e2200000e00ff */
[----:B------:R-:W-:-:S03]  /*26c0*/  ISETP.GT.U32.AND P2, PT, R98, 0x1b, PT ;  /* 0x0000001b6200780c */ /* 0x000fc60003f44070 */
[----:B------:R-:W1:Y:S01]  /*26d0*/  SHFL.DOWN PT, R113, R38, 0x4, 0x1f ;  /* 0x08801f0026717f89 */ /* 0x000e6200000e0000 */
[----:B-----5:R-:W-:Y:S01]  /*26e0*/  @P1 FMUL.FTZ R2, R2, R3 ;  /* 0x0000000302021220 */ /* 0x020fe20000410000 */
[----:B------:R-:W-:Y:S02]  /*26f0*/  ISETP.GE.AND P1, PT, R72, 0x2, PT ;  /* 0x000000024800780c */ /* 0x000fe40003f26270 */
[----:B------:R-:W3:Y:S04]  /*2700*/  SHFL.DOWN PT, R112, R43, 0x4, 0x1f ;  /* 0x08801f002b707f89 */ /* 0x000ee800000e0000 */
[----:B------:R-:W5:Y:S01]  /*2710*/  SHFL.UP PT, R3, R2, 0x2, RZ ;  /* 0x0440000002037989 */ /* 0x000f6200000e00ff */
[----:B0-----:R-:W-:Y:S01]  /*2720*/  FFMA.FTZ R40, R2, R40, R41 ;  /* 0x0000002802287223 */ /* 0x001fe20000010029 */
[----:B-1----:R-:W-:-:S04]  /*2730*/  @!P2 FMUL.FTZ R42, R38, R113 ;  /* 0x00000071262aa220 */ /* 0x002fc80000410000 */
[----:B------:R-:W-:Y:S01]  /*2740*/  FSEL R113, R41, R40, !P1 ;  /* 0x0000002829717208 */ /* 0x000fe20004800000 */
[----:B------:R-:W-:Y:S01]  /*2750*/  HFMA2 R40, -RZ, RZ, 1.875, 0 ;  /* 0x3f800000ff287431 */ /* 0x000fe200000001ff */
[----:B------:R-:W-:Y:S01]  /*2760*/  MOV R41, RZ ;  /* 0x000000ff00297202 */ /* 0x000fe20000000f00 */
[----:B---3--:R-:W-:Y:S01]  /*2770*/  @!P2 FFMA.FTZ R43, R38, R112, R43 ;  /* 0x00000070262ba223 */ /* 0x008fe2000001002b */
[----:B------:R-:W-:Y:S02]  /*2780*/  @!P2 MOV R38, R42 ;  /* 0x0000002a0026a202 */ /* 0x000fe40000000f00 */
[----:B------:R-:W0:Y:S01]  /*2790*/  SHFL.UP PT, R42, R113, 0x4, RZ ;  /* 0x04800000712a7989 */ /* 0x000e2200000e00ff */
[----:B-----5:R-:W-:Y:S01]  /*27a0*/  @P1 FMUL.FTZ R2, R2, R3 ;  /* 0x0000000302021220 */ /* 0x020fe20000410000 */
[----:B------:R-:W-:Y:S02]  /*27b0*/  ISETP.GE.AND P1, PT, R76, UR10, PT ;  /* 0x0000000a4c007c0c */ /* 0x000fe4000bf26270 */
[----:B------:R-:W1:Y:S01]  /*27c0*/  SHFL.DOWN PT, R115, R38, 0x8, 0x1f ;  /* 0x09001f0026737f89 */ /* 0x000e6200000e0000 */
[----:B------:R-:W-:-:S02]  /*27d0*/  ISETP.GE.AND P2, PT, R72, 0x4, PT ;  /* 0x000000044800780c */ /* 0x000fc40003f46270 */
[----:B------:R-:W-:Y:S01]  /*27e0*/  ISETP.NE.OR P1, PT, R14, RZ, P1 ;  /* 0x000000ff0e00720c */ /* 0x000fe20000f25670 */
[----:B------:R-:W3:Y:S04]  /*27f0*/  SHFL.DOWN PT, R114, R43, 0x8, 0x1f ;  /* 0x09001f002b727f89 */ /* 0x000ee800000e0000 */
[----:B------:R-:W5:Y:S08]  /*2800*/  SHFL.UP PT, R3, R2, 0x4, RZ ;  /* 0x0480000002037989 */ /* 0x000f7000000e00ff */
[----:B------:R-:W-:Y:S01]  /*2810*/  @!P1 LDS.64 R40, [UR6+0xdc8] ;  /* 0x000dc806ff289984 */ /* 0x000fe20008000a00 */
[----:B------:R-:W-:Y:S01]  /*2820*/  ISETP.GE.AND P1, PT, R72, 0x8, PT ;  /* 0x000000084800780c */ /* 0x000fe20003f26270 */
[----:B0-----:R-:W-:Y:S01]  /*2830*/  FFMA.FTZ R42, R2, R42, R113 ;  /* 0x0000002a022a7223 */ /* 0x001fe20000010071 */
[----:B-1----:R-:W-:-:S04]  /*2840*/  @!P3 FMUL.FTZ R112, R38, R115 ;  /* 0x000000732670b220 */ /* 0x002fc80000410000 */
[----:B------:R-:W-:Y:S01]  /*2850*/  FSEL R113, R113, R42, !P2 ;  /* 0x0000002a71717208 */ /* 0x000fe20005000000 */
[----:B---3--:R-:W-:Y:S01]  /*2860*/  @!P3 FFMA.FTZ R43, R38, R114, R43 ;  /* 0x00000072262bb223 */ /* 0x008fe2000001002b */
[----:B------:R-:W-:-:S03]  /*2870*/  @!P3 MOV R38, R112 ;  /* 0x000000700026b202 */ /* 0x000fc60000000f00 */
[----:B------:R-:W0:Y:S01]  /*2880*/  SHFL.UP PT, R42, R113, 0x8, RZ ;  /* 0x05000000712a7989 */ /* 0x000e2200000e00ff */
[----:B-----5:R-:W-:Y:S01]  /*2890*/  @P2 FMUL.FTZ R2, R2, R3 ;  /* 0x0000000302022220 */ /* 0x020fe20000410000 */
[----:B------:R-:W-:Y:S02]  /*28a0*/  ISETP.GT.U32.AND P2, PT, R98, 0xf, PT ;  /* 0x0000000f6200780c */ /* 0x000fe40003f44070 */
[----:B------:R-:W1:Y:S04]  /*28b0*/  SHFL.DOWN PT, R115, R38, 0x10, 0x1f ;  /* 0x0a001f0026737f89 */ /* 0x000e6800000e0000 */
[----:B------:R-:W3:Y:S04]  /*28c0*/  SHFL.DOWN PT, R114, R43, 0x10, 0x1f ;  /* 0x0a001f002b727f89 */ /* 0x000ee800000e0000 */
[----:B------:R-:W5:Y:S01]  /*28d0*/  SHFL.UP PT, R3, R2, 0x8, RZ ;  /* 0x0500000002037989 */ /* 0x000f6200000e00ff */
[----:B0-----:R-:W-:-:S03]  /*28e0*/  FFMA.FTZ R42, R2, R42, R113 ;  /* 0x0000002a022a7223 */ /* 0x001fc60000010071 */
[----:B------:R-:W-:Y:S01]  /*28f0*/  SHFL.IDX PT, R119, R41, RZ, 0x1f ;  /* 0x00001fff29777589 */ /* 0x000fe200000e0000 */
[C---:B-1----:R-:W-:Y:S01]  /*2900*/  @!P2 FMUL.FTZ R112, R38.reuse, R115 ;  /* 0x000000732670a220 */ /* 0x042fe20000410000 */
[----:B------:R-:W-:Y:S01]  /*2910*/  FSEL R115, R113, R42, !P1 ;  /* 0x0000002a71737208 */ /* 0x000fe20004800000 */
[----:B---3--:R-:W-:-:S03]  /*2920*/  @!P2 FFMA.FTZ R43, R38, R114, R43 ;  /* 0x00000072262ba223 */ /* 0x008fc6000001002b */
[----:B------:R-:W-:Y:S01]  /*2930*/  @!P2 MOV R38, R112 ;  /* 0x000000700026a202 */ /* 0x000fe20000000f00 */
[----:B------:R-:W0:Y:S01]  /*2940*/  SHFL.UP PT, R42, R115, 0x10, RZ ;  /* 0x06000000732a7989 */ /* 0x000e2200000e00ff */
[----:B------:R-:W-:Y:S01]  /*2950*/  ISETP.NE.AND P2, PT, R14, 0x1f, PT ;  /* 0x0000001f0e00780c */ /* 0x000fe20003f45270 */
[----:B-----5:R-:W-:Y:S01]  /*2960*/  @P1 FMUL.FTZ R2, R2, R3 ;  /* 0x0000000302021220 */ /* 0x020fe20000410000 */
[----:B------:R-:W-:Y:S01]  /*2970*/  ISETP.GE.AND P1, PT, R72, 0x10, PT ;  /* 0x000000104800780c */ /* 0x000fe20003f26270 */
[----:B------:R-:W-:Y:S04]  /*2980*/  SHFL.DOWN PT, R117, R43, 0x1, 0x1f ;  /* 0x08201f002b757f89 */ /* 0x000fe800000e0000 */
[----:B------:R-:W1:Y:S04]  /*2990*/  SHFL.DOWN PT, R112, R38, 0x1, 0x1f ;  /* 0x08201f0026707f89 */ /* 0x000e6800000e0000 */
[----:B------:R-:W3:Y:S04]  /*29a0*/  SHFL.UP PT, R3, R2, 0x10, RZ ;  /* 0x0600000002037989 */ /* 0x000ee800000e00ff */
[----:B------:R-:W-:Y:S04]  /*29b0*/  SHFL.IDX PT, R114, R43, RZ, 0x1f ;  /* 0x00001fff2b727589 */ /* 0x000fe800000e0000 */
[----:B------:R-:W5:Y:S01]  /*29c0*/  SHFL.IDX PT, R113, R38, RZ, 0x1f ;  /* 0x00001fff26717589 */ /* 0x000f6200000e0000 */
[----:B0-----:R-:W-:-:S05]  /*29d0*/  FFMA.FTZ R42, R2, R42, R115 ;  /* 0x0000002a022a7223 */ /* 0x001fca0000010073 */
[----:B------:R-:W-:Y:S01]  /*29e0*/  FSEL R42, R115, R42, !P1 ;  /* 0x0000002a732a7208 */ /* 0x000fe20004800000 */
[----:B-1----:R-:W-:Y:S01]  /*29f0*/  @P2 FFMA.FTZ R119, R112, R119, R117 ;  /* 0x0000007770772223 */ /* 0x002fe20000010075 */
[----:B------:R-:W-:-:S03]  /*2a00*/  ISETP.NE.AND P2, PT, R14, RZ, PT ;  /* 0x000000ff0e00720c */ /* 0x000fc60003f45270 */
[----:B------:R-:W-:Y:S01]  /*2a10*/  SHFL.UP PT, R43, R42, 0x1, RZ ;  /* 0x042000002a2b7989 */ /* 0x000fe200000e00ff */
[----:B---3--:R-:W-:Y:S01]  /*2a20*/  @P1 FMUL.FTZ R2, R2, R3 ;  /* 0x0000000302021220 */ /* 0x008fe20000410000 */
[----:B------:R-:W-:Y:S01]  /*2a30*/  FFMA.FTZ R3, R119, R39, R4 ;  /* 0x0000002777037223 */ /* 0x000fe20000010004 */
[----:B------:R-:W-:-:S03]  /*2a40*/  ISETP.NE.AND P1, PT, R14, RZ, PT ;  /* 0x000000ff0e00720c */ /* 0x000fc60003f25270 */
[----:B------:R-:W-:Y:S01]  /*2a50*/  FFMA.FTZ R112, R106, R3, R7 ;  /* 0x000000036a707223 */ /* 0x000fe20000010007 */
[----:B------:R-:W-:Y:S01]  /*2a60*/  FMUL.FTZ R118, R3, R64 ;  /* 0x0000004003767220 */ /* 0x000fe20000410000 */
[----:B------:R-:W-:Y:S01]  /*2a70*/  SHFL.UP PT, R2, R2, 0x1, RZ ;  /* 0x0420000002027989 */ /* 0x000fe200000e00ff */
[----:B-----5:R-:W-:Y:S01]  /*2a80*/  FFMA.FTZ R41, R113, R41, R114 ;  /* 0x0000002971297223 */ /* 0x020fe20000010072 */
[----:B------:R-:W-:Y:S01]  /*2a90*/  FFMA.FTZ R116, R101, R112, R116 ;  /* 0x0000007065747223 */ /* 0x000fe20000010074 */
[----:B------:R-:W-:Y:S01]  /*2aa0*/  FMUL.FTZ R40, R113, R40 ;  /* 0x0000002871287220 */ /* 0x000fe20000410000 */
[----:B------:R-:W-:Y:S01]  /*2ab0*/  FMUL.FTZ R120, R112, R66 ;  /* 0x0000004270787220 */ /* 0x000fe20000410000 */
[----:B------:R-:W-:Y:S01]  /*2ac0*/  FMUL.FTZ R7, R53, R118 ;  /* 0x0000007635077220 */ /* 0x000fe20000410000 */
[----:B------:R-:W-:Y:S01]  /*2ad0*/  FFMA.FTZ R114, R102, R116, R5 ;  /* 0x0000007466727223 */ /* 0x000fe20000010005 */
[----:B------:R-:W-:Y:S01]  /*2ae0*/  FMUL.FTZ R113, R116, R65 ;  /* 0x0000004174717220 */ /* 0x000fe20000410000 */
[----:B------:R0:W-:Y:S02]  /*2af0*/  @!P2 STS.64 [UR6+0xdc8], R40 ;  /* 0x000dc828ff00a988 */ /* 0x0001e40008000a06 */
[----:B------:R-:W-:Y:S01]  /*2b00*/  FMUL.FTZ R117, R114, R67 ;  /* 0x0000004372757220 */ /* 0x000fe20000410000 */
[----:B------:R-:W-:-:S03]  /*2b10*/  FMUL.FTZ R5, R58, R113 ;  /* 0x000000713a057220 */ /* 0x000fc60000410000 */
[----:B------:R-:W-:Y:S01]  /*2b20*/  FMUL.FTZ R4, R61, R117 ;  /* 0x000000753d047220 */ /* 0x000fe20000410000 */
[----:B0-----:R-:W-:-:S04]  /*2b30*/  IADD3 R41, PT, PT, -R94, UR7, RZ ;  /* 0x000000075e297c10 */ /* 0x001fc8000fffe1ff */
[C---:B------:R-:W-:Y:S02]  /*2b40*/  ISETP.GE.AND P4, PT, R41.reuse, 0x21, PT ;  /* 0x000000212900780c */ /* 0x040fe40003f86270 */
[C---:B------:R-:W-:Y:S02]  /*2b50*/  ISETP.GE.AND P5, PT, R41.reuse, 0x41, PT ;  /* 0x000000412900780c */ /* 0x040fe40003fa6270 */
[----:B------:R-:W-:Y:S01]  /*2b60*/  ISETP.GE.AND P6, PT, R41, 0x61, PT ;  /* 0x000000612900780c */ /* 0x000fe20003fc6270 */
[----:B----4-:R0:W1:Y:S02]  /*2b70*/  SHFL.IDX PT, R39, R6, RZ, 0x1f ;  /* 0x00001fff06277589 */ /* 0x01006400000e0000 */
[----:B0-----:R-:W-:-:S05]  /*2b80*/  FMUL.FTZ R6, R59, R120 ;  /* 0x000000783b067220 */ /* 0x001fca0000410000 */
[----:B------:R0:W-:Y:S01]  /*2b90*/  STS.128 [R78+0x110], R4 ;  /* 0x000110044e007388 */ /* 0x0001e20000000c00 */
[----:B------:R-:W-:Y:S01]  /*2ba0*/  BAR.SYNC.DEFER_BLOCKING 0x0 ;  /* 0x0000000000007b1d */ /* 0x000fe20000010000 */
[----:B-1----:R-:W-:Y:S01]  /*2bb0*/  @P1 FFMA.FTZ R39, R2, R39, R43 ;  /* 0x0000002702271223 */ /* 0x002fe2000001002b */
[----:B------:R-:W-:-:S04]  /*2bc0*/  IMAD.WIDE.U32 R42, R32, UR4, R34 ;  /* 0x00000004202a7c25 */ /* 0x000fc8000f8e0022 */
[----:B------:R-:W-:Y:S01]  /*2bd0*/  FFMA.FTZ R111, R111, R39, R110 ;  /* 0x000000276f6f7223 */ /* 0x000fe2000001006e */
[----:B------:R-:W-:Y:S01]  /*2be0*/  IMAD R39, R33, UR4, R43 ;  /* 0x0000000421277c24 */ /* 0x000fe2000f8e022b */
[----:B------:R-:W-:Y:S02]  /*2bf0*/  LEA R38, P3, R42, UR8, 0x2 ;  /* 0x000000082a267c11 */ /* 0x000fe4000f8610ff */
[-C--:B------:R-:W-:Y:S01]  /*2c00*/  FFMA.FTZ R102, R102, R111.reuse, R105 ;  /* 0x0000006f66667223 */ /* 0x080fe20000010069 */
[----:B------:R-:W-:Y:S01]  /*2c10*/  FADD.FTZ R2, -R110, R111 ;  /* 0x0000006f6e027221 */ /* 0x000fe20000010100 */
[----:B------:R-:W-:Y:S01]  /*2c20*/  LEA.HI.X R39, R42, UR9, R39, 0x2, P3 ;  /* 0x000000092a277c11 */ /* 0x000fe200098f1427 */
[----:B0-----:R-:W-:Y:S01]  /*2c30*/  FFMA.FTZ R4, R0, R111, RZ ;  /* 0x0000006f00047223 */ /* 0x001fe200000100ff */
[----:B------:R-:W-:Y:S01]  /*2c40*/  ISETP.GE.AND P3, PT, R41, 0x1, PT ;  /* 0x000000012900780c */ /* 0x000fe20003f66270 */
[----:B------:R-:W-:Y:S01]  /*2c50*/  FADD.FTZ R6, -R105, R102 ;  /* 0x0000006669067221 */ /* 0x000fe20000010100 */
[----:B------:R-:W-:Y:S01]  /*2c60*/  FFMA.FTZ R117, R2, R117, RZ ;  /* 0x0000007502757223 */ /* 0x000fe200000100ff */
[-C--:B------:R-:W-:Y:S01]  /*2c70*/  FFMA.FTZ R101, R101, R102.reuse, R104 ;  /* 0x0000006665657223 */ /* 0x080fe20000010068 */
[----:B------:R-:W-:Y:S01]  /*2c80*/  FFMA.FTZ R5, R63, R102, R4 ;  /* 0x000000663f057223 */ /* 0x000fe20000010004 */
[----:B------:R0:W1:Y:S01]  /*2c90*/  LDS R115, [R74+0x80] ;  /* 0x000080004a737984 */ /* 0x0000620000000800 */
        /* <DEDUP_REMOVED lines=8> */
[----:B0-----:R-:W-:Y:S06]  /*2d20*/  @!P3 BRA `(.L_x_10280) ;  /* 0x000000000008b947 */ /* 0x001fec0003800000 */
[----:B------:R-:W0:Y:S04]  /*2d30*/  LDS R5, [R74] ;  /* 0x000000004a057984 */ /* 0x000e280000000800 */
[----:B0-----:R0:W-:Y:S02]  /*2d40*/  REDG.E.ADD.F32.FTZ.RN.STRONG.GPU desc[UR16][R38.64], R5 ;  /* 0x00000005260079a6 */ /* 0x0011e4000c12f310 */
.L_x_10280:
[----:B------:R-:W-:Y:S05]  /*2d50*/  BSYNC.RECONVERGENT B0 ;  /* 0x0000000000007941 */ /* 0x000fea0003800200 */
.L_x_10279:
[----:B------:R-:W-:Y:S04]  /*2d60*/  BSSY.RECONVERGENT B0, `(.L_x_10281) ;  /* 0x0000003000007945 */ /* 0x000fe80003800200 */
[----:B------:R-:W-:Y:S05]  /*2d70*/  @!P4 BRA `(.L_x_10282) ;  /* 0x000000000004c947 */ /* 0x000fea0003800000 */
[----:B-1----:R3:W-:Y:S02]  /*2d80*/  REDG.E.ADD.F32.FTZ.RN.STRONG.GPU desc[UR16][R38.64+0x80], R115 ;  /* 0x00008073260079a6 */ /* 0x0027e4000c12f310 */
.L_x_10282:
[----:B------:R-:W-:Y:S05]  /*2d90*/  BSYNC.RECONVERGENT B0 ;  /* 0x0000000000007941 */ /* 0x000fea0003800200 */
.L_x_10281:
[----:B0-----:R0:W4:Y:S01]  /*2da0*/  LDS R5, [R74+0x100] ;  /* 0x000100004a057984 */ /* 0x0011220000000800 */
[----:B------:R-:W-:Y:S04]  /*2db0*/  BSSY.RECONVERGENT B0, `(.L_x_10283) ;  /* 0x0000003000007945 */ /* 0x000fe80003800200 */
[----:B------:R-:W-:Y:S05]  /*2dc0*/  @!P5 BRA `(.L_x_10284) ;  /* 0x000000000004d947 */ /* 0x000fea0003800000 */
[----:B----4-:R4:W-:Y:S02]  /*2dd0*/  REDG.E.ADD.F32.FTZ.RN.STRONG.GPU desc[UR16][R38.64+0x100], R5 ;  /* 0x00010005260079a6 */ /* 0x0109e4000c12f310 */
.L_x_10284:
[----:B------:R-:W-:Y:S05]  /*2de0*/  BSYNC.RECONVERGENT B0 ;  /* 0x0000000000007941 */ /* 0x000fea0003800200 */
.L_x_10283:
[----:B----4-:R4:W0:Y:S01]  /*2df0*/  LDS R5, [R74+0x180] ;  /* 0x000180004a057984 */ /* 0x0108220000000800 */
[----:B------:R-:W-:Y:S04]  /*2e00*/  BSSY.RECONVERGENT B0, `(.L_x_10285) ;  /* 0x0000003000007945 */ /* 0x000fe80003800200 */
[----:B------:R-:W-:Y:S05]  /*2e10*/  @!P6 BRA `(.L_x_10286) ;  /* 0x000000000004e947 */ /* 0x000fea0003800000 */
[----:B0-----:R0:W-:Y:S02]  /*2e20*/  REDG.E.ADD.F32.FTZ.RN.STRONG.GPU desc[UR16][R38.64+0x180], R5 ;  /* 0x00018005260079a6 */ /* 0x0011e4000c12f310 */
.L_x_10286:
[----:B------:R-:W-:Y:S05]  /*2e30*/  BSYNC.RECONVERGENT B0 ;  /* 0x0000000000007941 */ /* 0x000fea0003800200 */
.L_x_10285:
[----:B------:R-:W5:Y:S01]  /*2e40*/  SHFL.DOWN PT, R4, R41, 0x1, 0x1f ;  /* 0x08201f0029047f89 */ /* 0x000f6200000e0000 */
[----:B------:R-:W-:Y:S01]  /*2e50*/  ISETP.GT.AND P3, PT, R72, 0x1e, PT ;  /* 0x0000001e4800780c */ /* 0x000fe20003f64270 */
[-C--:B------:R-:W-:Y:S01]  /*2e60*/  FMUL.FTZ R108, R108, R112.reuse ;  /* 0x000000706c6c7220 */ /* 0x080fe20000410000 */
[CC--:B------:R-:W-:Y:S01]  /*2e70*/  FMUL.FTZ R42, R99.reuse, R3.reuse ;  /* 0x00000003632a7220 */ /* 0x0c0fe20000410000 */
[----:B0-----:R-:W0:Y:S01]  /*2e80*/  SHFL.DOWN PT, R5, R40, 0x1, 0x1f ;  /* 0x08201f0028057f89 */ /* 0x001e2200000e0000 */
[C---:B------:R-:W-:Y:S01]  /*2e90*/  FMUL.FTZ R112, R99.reuse, R112 ;  /* 0x0000007063707220 */ /* 0x040fe20000410000 */
[C---:B---3--:R-:W-:Y:S01]  /*2ea0*/  FMUL.FTZ R39, R99.reuse, R116 ;  /* 0x0000007463277220 */ /* 0x048fe20000410000 */
        /* <DEDUP_REMOVED lines=57> */
.L_x_10288:
[----:B------:R-:W-:Y:S05]  /*3240*/  BSYNC.RECONVERGENT B0 ;  /* 0x0000000000007941 */ /* 0x000fea0003800200 */
.L_x_10287:
[----:B------:R-:W-:-:S04]  /*3250*/  UIADD3 UR4, UPT, UPT, UR4, 0x1, URZ ;  /* 0x0000000104047890 */ /* 0x000fc8000fffe0ff */
[----:B------:R-:W-:-:S09]  /*3260*/  UISETP.GE.AND UP0, UPT, UR4, UR11, UPT ;  /* 0x0000000b0400728c */ /* 0x000fd2000bf06270 */
[----:B------:R-:W-:Y:S05]  /*3270*/  BRA.U !UP0, `(.L_x_10289) ;  /* 0xffffffed08707547 */ /* 0x000fea000b83ffff */
.L_x_10275:
[----:B------:R-:W-:Y:S06]  /*3280*/  BAR.SYNC.DEFER_BLOCKING 0x0 ;  /* 0x0000000000007b1d */ /* 0x000fec0000010000 */
[----:B------:R-:W-:Y:S02]  /*3290*/  F2F.BF16.F32 R2, R50 ;  /* 0x0000003200027304 */ /* 0x000fe40000202000 */
[----:B0-----:R-:W0:Y:S01]  /*32a0*/  LDC.64 R28, c[0x0][0x4f8] ;  /* 0x00013e00ff1c7b82 */ /* 0x001e220000000a00 */
[----:B------:R-:W3:Y:S05]  /*32b0*/  LDCU.64 UR4, c[0x0][0x500] ;  /* 0x0000a000ff0477ac */ /* 0x000eea0008000a00 */
[----:B------:R-:W-:Y:S02]  /*32c0*/  F2F.BF16.F32 R51, R51 ;  /* 0x0000003300337304 */ /* 0x000fe40000202000 */
[----:B------:R-:W5:Y:S01]  /*32d0*/  LDC.64 R30, c[0x0][0x550] ;  /* 0x00015400ff1e7b82 */ /* 0x000f620000000a00 */
[----:B------:R-:W2:Y:S05]  /*32e0*/  LDG.E.64 R20, desc[UR16][R20.64] ;  /* 0x0000001014147981 */ /* 0x000eaa000c1e1b00 */
[----:B------:R-:W1:Y:S01]  /*32f0*/  F2F.BF16.F32 R24, R49 ;  /* 0x0000003100187304 */ /* 0x000e620000202000 */
[----:B------:R-:W-:-:S04]  /*3300*/  IADD3 R84, P4, PT, R84, -0x100, RZ ;  /* 0xffffff0054547810 */ /* 0x000fc80007f9e0ff */
[----:B------:R-:W-:-:S03]  /*3310*/  IADD3.X R81, PT, PT, R81, -0x1, RZ, P4, !PT ;  /* 0xffffffff51517810 */ /* 0x000fc600027fe4ff */
[----:B------:R-:W-:Y:S01]  /*3320*/  F2F.BF16.F32 R23, R52 ;  /* 0x0000003400177304 */ /* 0x000fe20000202000 */
[----:B-1----:R-:W-:Y:S02]  /*3330*/  PRMT R51, R51, 0x5410, R24 ;  /* 0x0000541033337816 */ /* 0x002fe40000000018 */
[----:B------:R-:W-:Y:S01]  /*3340*/  MOV R24, R22 ;  /* 0x0000001600187202 */ /* 0x000fe20000000f00 */
[----:B--2---:R-:W-:Y:S01]  /*3350*/  STS.64 [R69], R20 ;  /* 0x0000001445007388 */ /* 0x004fe20000000a00 */
[----:B------:R-:W-:-:S03]  /*3360*/  NOP ;  /* 0x0000000000007918 */ /* 0x000fc60000000000 */
[----:B------:R-:W1:Y:S02]  /*3370*/  LDS.64 R6, [R69] ;  /* 0x0000000045067984 */ /* 0x000e640000000a00 */
[----:B-1----:R-:W-:Y:S02]  /*3380*/  SHF.L.U32 R3, R7, 0x10, RZ ;  /* 0x0000001007037819 */ /* 0x002fe400000006ff */
        /* <DEDUP_REMOVED lines=26> */
[----:B------:R-:W1:Y:S01]  /*3530*/  @!P2 MUFU.RCP R25, R20 ;  /* 0x000000140019a308 */ /* 0x000e620000001000 */
[----:B------:R-:W-:Y:S02]  /*3540*/  NOP ;  /* 0x0000000000007918 */ /* 0x000fe40000000000 */
[----:B------:R-:W5:Y:S05]  /*3550*/  LDS.64 R2, [R69] ;  /* 0x0000000045027984 */ /* 0x000f6a0000000a00 */
[----:B------:R-:W3:Y:S01]  /*3560*/  @!P1 MUFU.EX2 R7, R7 ;  /* 0x0000000700079308 */ /* 0x000ee20000000800 */
[----:B--2---:R-:W-:Y:S01]  /*3570*/  @!P0 FADD.FTZ R6, R0, 1 ;  /* 0x3f80000000068421 */ /* 0x004fe20000010000 */
[----:B----4-:R-:W-:-:S06]  /*3580*/  @!P3 FADD.FTZ R21, R21, 1 ;  /* 0x3f8000001515b421 */ /* 0x010fcc0000010000 */
[----:B------:R-:W2:Y:S01]  /*3590*/  @!P0 MUFU.RCP R27, R6 ;  /* 0x00000006001b8308 */ /* 0x000ea20000001000 */
[----:B-1----:R-:W-:Y:S01]  /*35a0*/  @!P2 FMUL.FTZ R56, R56, R25 ;  /* 0x000000193838a220 */ /* 0x002fe20000410000 */
[----:B------:R-:W-:Y:S01]  /*35b0*/  HFMA2 R25, -RZ, RZ, 0, 0 ;  /* 0x00000000ff197431 */ /* 0x000fe200000001ff */
[----:B------:R-:W-:-:S04]  /*35c0*/  IADD3 R82, P2, PT, R82, -0x100, RZ ;  /* 0xffffff0052527810 */ /* 0x000fc80007f5e0ff */
[----:B------:R-:W-:Y:S01]  /*35d0*/  IADD3.X R79, PT, PT, R79, -0x1, RZ, P2, !PT ;  /* 0xffffffff4f4f7810 */ /* 0x000fe200017fe4ff */
[----:B------:R-:W1:Y:S01]  /*35e0*/  @!P3 MUFU.RCP R20, R21 ;  /* 0x000000150014b308 */ /* 0x000e620000001000 */
[----:B---3--:R-:W-:Y:S01]  /*35f0*/  @!P1 FADD.FTZ R0, R7, 1 ;  /* 0x3f80000007009421 */ /* 0x008fe20000010000 */
[----:B0-----:R-:W-:-:S04]  /*3600*/  IMAD.WIDE.U32 R4, R28, UR18, R24 ;  /* 0x000000121c047c25 */ /* 0x001fc8000f8e0018 */
[----:B------:R-:W-:Y:S02]  /*3610*/  IMAD R5, R29, UR18, R5 ;  /* 0x000000121d057c24 */ /* 0x000fe4000f8e0205 */
[----:B------:R-:W0:Y:S01]  /*3620*/  @!P1 MUFU.RCP R0, R0 ;  /* 0x0000000000009308 */ /* 0x000e220000001000 */
[----:B--2---:R-:W-:Y:S01]  /*3630*/  @!P0 FMUL.FTZ R54, R54, R27 ;  /* 0x0000001b36368220 */ /* 0x004fe20000410000 */
[----:B------:R-:W2:Y:S01]  /*3640*/  LDC.64 R28, c[0x0][0x518] ;  /* 0x00014600ff1c7b82 */ /* 0x000ea20000000a00 */
[----:B------:R-:W-:-:S04]  /*3650*/  IMAD.WIDE.U32 R4, R97, UR4, R4 ;  /* 0x0000000461047c25 */ /* 0x000fc8000f8e0004 */
[----:B------:R-:W-:Y:S02]  /*3660*/  IMAD R5, R97, UR5, R5 ;  /* 0x0000000561057c24 */ /* 0x000fe4000f8e0205 */
[----:B-1----:R-:W-:Y:S01]  /*3670*/  @!P3 FMUL.FTZ R57, R57, R20 ;  /* 0x000000143939b220 */ /* 0x002fe20000410000 */
[----:B-----5:R-:W-:Y:S01]  /*3680*/  LEA R20, P0, R4, R30, 0x1 ;  /* 0x0000001e04147211 */ /* 0x020fe200078008ff */
[----:B------:R-:W-:Y:S01]  /*3690*/  F2F.BF16.F32 R23, R56 ;  /* 0x0000003800177304 */ /* 0x000fe20000202000 */
[----:B------:R-:W1:Y:S01]  /*36a0*/  LDCU.64 UR4, c[0x0][0x520] ;  /* 0x0000a400ff0477ac */ /* 0x000e620008000a00 */
[----:B------:R-:W-:Y:S02]  /*36b0*/  IADD3 R86, P3, PT, R86, -0x100, RZ ;  /* 0xffffff0056567810 */ /* 0x000fe40007f7e0ff */
[----:B------:R-:W-:Y:S02]  /*36c0*/  LEA.HI.X R21, R4, R31, R5, 0x1, P0 ;  /* 0x0000001f04157211 */ /* 0x000fe400000f0c05 */
[----:B------:R-:W-:Y:S01]  /*36d0*/  IADD3.X R83, PT, PT, R83, -0x1, RZ, P3, !PT ;  /* 0xffffffff53537810 */ /* 0x000fe20001ffe4ff */
[----:B0-----:R-:W-:Y:S01]  /*36e0*/  @!P1 FMUL.FTZ R55, R55, R0 ;  /* 0x0000000037379220 */ /* 0x001fe20000410000 */
[----:B------:R0:W-:Y:S01]  /*36f0*/  F2F.BF16.F32 R27, R54 ;  /* 0x00000036001b7304 */ /* 0x0001e20000202000 */
[----:B------:R-:W-:Y:S01]  /*3700*/  IMAD.WIDE.U32 R4, R14, 0x8, R20 ;  /* 0x000000080e047825 */ /* 0x000fe200078e0014 */
[----:B------:R-:W-:-:S04]  /*3710*/  IADD3 R80, P1, PT, R80, -0x100, RZ ;  /* 0xffffff0050507810 */ /* 0x000fc80007f3e0ff */
[----:B------:R3:W-:Y:S01]  /*3720*/  STG.E.64 desc[UR16][R4.64], R2 ;  /* 0x0000000204007986 */ /* 0x0007e2000c101b10 */
[----:B------:R-:W-:Y:S01]  /*3730*/  IADD3.X R77, PT, PT, R77, -0x1, RZ, P1, !PT ;  /* 0xffffffff4d4d7810 */ /* 0x000fe20000ffe4ff */
[----:B------:R4:W5:Y:S01]  /*3740*/  F2F.BF16.F32 R6, R55 ;  /* 0x0000003700067304 */ /* 0x0009620000202000 */
[----:B--2---:R-:W-:-:S04]  /*3750*/  IMAD.WIDE.U32 R20, R28, UR18, R24 ;  /* 0x000000121c147c25 */ /* 0x004fc8000f8e0018 */
[----:B0-----:R-:W-:Y:S01]  /*3760*/  FADD.FTZ R54, R54, R89 ;  /* 0x0000005936367221 */ /* 0x001fe20000010000 */
[----:B------:R-:W-:Y:S02]  /*3770*/  IMAD R21, R29, UR18, R21 ;  /* 0x000000121d157c24 */ /* 0x000fe4000f8e0215 */
[----:B------:R-:W0:Y:S01]  /*3780*/  F2F.BF16.F32 R0, R57 ;  /* 0x0000003900007304 */ /* 0x000e220000202000 */
[----:B-1----:R-:W-:-:S04]  /*3790*/  IMAD.WIDE.U32 R20, R97, UR4, R20 ;  /* 0x0000000461147c25 */ /* 0x002fc8000f8e0014 */
[----:B----4-:R-:W-:-:S04]  /*37a0*/  FADD.FTZ R55, R54, R55 ;  /* 0x0000003736377221 */ /* 0x010fc80000010000 */
[----:B------:R-:W-:Y:S01]  /*37b0*/  FADD.FTZ R56, R55, R56 ;  /* 0x0000003837387221 */ /* 0x000fe20000010000 */
[----:B-----5:R-:W-:-:S04]  /*37c0*/  IMAD.WIDE.U32 R6, R6, 0x10000, RZ ;  /* 0x0001000006067825 */ /* 0x020fc800078e00ff */
[----:B------:R-:W-:Y:S01]  /*37d0*/  FADD.FTZ R89, R56, R57 ;  /* 0x0000003938597221 */ /* 0x000fe20000010000 */
[----:B------:R-:W-:Y:S02]  /*37e0*/  LOP3.LUT R22, R6, R27, RZ, 0xfc, !PT ;  /* 0x0000001b06167212 */ /* 0x000fe400078efcff */
[----:B------:R-:W3:Y:S01]  /*37f0*/  LDC.64 R26, c[0x0][0x560] ;  /* 0x00015800ff1a7b82 */ /* 0x000ee20000000a00 */
[----:B0-----:R-:W-:Y:S01]  /*3800*/  PRMT R23, R23, 0x5410, R0 ;  /* 0x0000541017177816 */ /* 0x001fe20000000000 */
[----:B------:R-:W-:-:S03]  /*3810*/  IMAD R0, R97, UR5, R21 ;  /* 0x0000000561007c24 */ /* 0x000fc6000f8e0215 */
[----:B------:R-:W-:-:S03]  /*3820*/  LOP3.LUT R23, R23, R7, RZ, 0xfc, !PT ;  /* 0x0000000717177212 */ /* 0x000fc600078efcff */
[----:B------:R-:W-:Y:S01]  /*3830*/  BAR.SYNC.DEFER_BLOCKING 0x0 ;  /* 0x0000000000007b1d */ /* 0x000fe20000010000 */
        /* <DEDUP_REMOVED lines=10> */
.L_x_10265:
        /* <DEDUP_REMOVED lines=34> */
.L_x_10292:
[----:B------:R-:W-:Y:S05]  /*3b00*/  BSYNC.RECONVERGENT B0 ;  /* 0x0000000000007941 */ /* 0x000fea0003800200 */
.L_x_10291:
        /* <DEDUP_REMOVED lines=26> */
.L_x_10294:
[----:B------:R-:W-:Y:S05]  /*3cb0*/  BSYNC.RECONVERGENT B0 ;  /* 0x0000000000007941 */ /* 0x000fea0003800200 */
.L_x_10293:
        /* <DEDUP_REMOVED lines=13> */
.L_x_10296:
        /* <DEDUP_REMOVED lines=25> */
.L_x_10295:
[----:B------:R-:W-:Y:S05]  /*3f20*/  EXIT ;  /* 0x000000000000794d */ /* 0x000fea0003800000 */
.L_x_10297:
        /* <DEDUP_REMOVED lines=13> */
.L_x_10563:


//--------------------- .text._Z25selective_scan_bwd_kernelI32Selective_Scan_bwd_kernel_traitsILi32ELi4ELb1ELb1ELb1ELb0ELb0EN3c108BFloat16EfEEv12SSMParamsBwd --------------------------
	.section	.text._Z25selective_scan_bwd_kernelI32Selective_Scan_bwd_kernel_traitsILi32ELi4ELb1ELb1ELb1ELb0ELb0EN3c108BFloat16EfEEv12SSMParamsBwd,"ax",@progbits
	.align	128
        .global         _Z25selective_scan_bwd_kernelI32Selective_Scan_bwd_kernel_traitsILi32ELi4ELb1ELb1ELb1ELb0ELb0EN3c108BFloat16EfEEv12SSMParamsBwd
        .type           _Z25selective_scan_bwd_kernelI32Selective_Scan_bwd_kernel_traitsILi32ELi4ELb1ELb1ELb1ELb0ELb0EN3c108BFloat16EfEEv12SSMParamsBwd,@function
        .size           _Z25selective_scan_bwd_kernelI32Selective_Scan_bwd_kernel_traitsILi32ELi4ELb1ELb1ELb1ELb0ELb0EN3c108BFloat16EfEEv12SSMParamsBwd,(.L_x_10564 - _Z25selective_scan_bwd_kernelI32Selective_Scan_bwd_kernel_traitsILi32ELi4ELb1ELb1ELb1ELb0ELb0EN3c108BFloat16EfEEv12SSMParamsBwd)
        .other          _Z25selective_scan_bwd_kernelI32Selective_Scan_bwd_kernel_traitsILi32ELi4ELb1ELb1ELb1ELb0ELb0EN3c108BFloat16EfEEv12SSMParamsBwd,@"STO_CUDA_ENTRY STV_DEFAULT"
_Z25selective_scan_bwd_kernelI32Selective_Scan_bwd_kernel_traitsILi32ELi4ELb1ELb1ELb1ELb0ELb0EN3c108BFloat16EfEEv12SSMParamsBwd:
.text._Z25selective_scan_bwd_kernelI32Selective_Scan_bwd_kernel_traitsILi32ELi4ELb1ELb1ELb1ELb0ELb0EN3c108BFloat16EfEEv12SSMParamsBwd:
        /* <DEDUP_REMOVED lines=31> */
[----:B---3--:R-:W-:-:S02]  /*01f0*/  IABS R4, R0 ;  /* 0x0000000000047213 */ /* 0x008fc40000000000 */
[----:B------:R-:W-:-:S04]  /*0200*/  CS2R R52, SRZ ;  /* 0x0000000000347805 */ /* 0x000fc8000001ff00 */
[----:B------:R-:W0:Y:S01]  /*0210*/  LDC.64 R34, c[0x0][0x448] ;  /* 0x00011200ff227b82 */ /* 0x000e220000000a00 */
[----:B----4-:R-:W-:-:S05]  /*0220*/  IADD3 R12, PT, PT, RZ, -R9, RZ ;  /* 0x80000009ff0c7210 */ /* 0x010fca0007ffe0ff */
[----:B------:R-:W-:Y:S02]  /*0230*/  IMAD R5, R12, R11, RZ ;  /* 0x0000000b0c057224 */ /* 0x000fe400078e02ff */
[----:B------:R-:W3:Y:S02]  /*0240*/  LDC.64 R6, c[0x0][0x480] ;  /* 0x00012000ff067b82 */ /* 0x000ee40000000a00 */
[----:B------:R-:W-:Y:S01]  /*0250*/  IMAD.HI.U32 R9, R9, R5, R8 ;  /* 0x0000000509097227 */ /* 0x000fe200078e0008 */
[----:B------:R-:W-:Y:S02]  /*0260*/  UIMAD.WIDE.U32 UR6, UR18, UR12, URZ ;  /* 0x0000000c120672a5 */ /* 0x000fe4000f8e00ff */
[----:B------:R-:W-:-:S03]  /*0270*/  UIMAD.WIDE.U32 UR4, UR18, UR8, URZ ;  /* 0x00000008120472a5 */ /* 0x000fc6000f8e00ff */
[----:B------:R-:W4:Y:S01]  /*0280*/  LDC R12, c[0x0][0x394] ;  /* 0x0000e500ff0c7b82 */ /* 0x000f220000000800 */
[----:B------:R-:W-:-:S05]  /*0290*/  IMAD.HI.U32 R10, R9, R4, RZ ;  /* 0x00000004090a7227 */ /* 0x000fca00078e00ff */
[----:B------:R-:W-:Y:S02]  /*02a0*/  IADD3 R5, PT, PT, -R10, RZ, RZ ;  /* 0x000000ff0a057210 */ /* 0x000fe40007ffe1ff */
[----:B------:R-:W0:Y:S03]  /*02b0*/  LDC.64 R32, c[0x0][0x528] ;  /* 0x00014a00ff207b82 */ /* 0x000e260000000a00 */
[----:B------:R-:W-:-:S05]  /*02c0*/  IMAD R4, R11, R5, R4 ;  /* 0x000000050b047224 */ /* 0x000fca00078e0204 */
[----:B------:R-:W-:Y:S01]  /*02d0*/  ISETP.GT.U32.AND P2, PT, R11, R4, PT ;  /* 0x000000040b00720c */ /* 0x000fe20003f44070 */
[----:B------:R-:W0:Y:S01]  /*02e0*/  LDC.64 R36, c[0x0][0x450] ;  /* 0x00011400ff247b82 */ /* 0x000e220000000a00 */
[----:B---3--:R-:W-:-:S04]  /*02f0*/  ISETP.NE.U32.AND P0, PT, R6, RZ, PT ;  /* 0x000000ff0600720c */ /* 0x008fc80003f05070 */
[----:B------:R-:W-:-:S03]  /*0300*/  ISETP.NE.AND.EX P0, PT, R7, RZ, PT, P0 ;  /* 0x000000ff0700720c */ /* 0x000fc60003f05300 */
[----:B------:R-:W3:Y:S04]  /*0310*/  LDC.64 R26, c[0x0][0x4a8] ;  /* 0x00012a00ff1a7b82 */ /* 0x000ee80000000a00 */
[----:B------:R-:W-:-:S04]  /*0320*/  @!P2 IADD3 R4, PT, PT, R4, -R11, RZ ;  /* 0x8000000b0404a210 */ /* 0x000fc80007ffe0ff */
[----:B------:R-:W-:Y:S02]  /*0330*/  ISETP.GE.U32.AND P1, PT, R4, R11, PT ;  /* 0x0000000b0400720c */ /* 0x000fe40003f26070 */
[----:B------:R-:W2:Y:S01]  /*0340*/  @P0 LDC R11, c[0x0][0x384] ;  /* 0x0000e100ff0b0b82 */ /* 0x000ea20000000800 */
[----:B------:R-:W-:Y:S01]  /*0350*/  LOP3.LUT R6, R0, R13, RZ, 0x3c, !PT ;  /* 0x0000000d00067212 */ /* 0x000fe200078e3cff */
[----:B------:R-:W-:Y:S01]  /*0360*/  UIMAD UR8, UR18, UR9, UR5 ;  /* 0x00000009120872a4 */ /* 0x000fe2000f8e0205 */
[----:B------:R-:W-:Y:S01]  /*0370*/  IMAD.U32 R4, RZ, RZ, UR4 ;  /* 0x00000004ff047e24 */ /* 0x000fe2000f8e00ff */
[----:B------:R-:W-:Y:S01]  /*0380*/  UIMAD UR4, UR18, UR13, UR7 ;  /* 0x0000000d120472a4 */ /* 0x000fe2000f8e0207 */
[----:B------:R-:W-:Y:S02]  /*0390*/  ISETP.GE.AND P3, PT, R6, RZ, PT ;  /* 0x000000ff0600720c */ /* 0x000fe40003f66270 */
[----:B------:R-:W-:Y:S01]  /*03a0*/  MOV R6, UR6 ;  /* 0x0000000600067c02 */ /* 0x000fe20008000f00 */
[----:B------:R-:W1:Y:S01]  /*03b0*/  @P0 LDC R16, c[0x0][0x38c] ;  /* 0x0000e300ff100b82 */ /* 0x000e620000000800 */
[----:B------:R-:W-:Y:S01]  /*03c0*/  MOV R7, UR7 ;  /* 0x0000000700077c02 */ /* 0x000fe20008000f00 */
[----:B------:R-:W0:Y:S01]  /*03d0*/  LDCU.64 UR6, c[0x0][0x498] ;  /* 0x00009300ff0677ac */ /* 0x000e220008000a00 */
[----:B------:R-:W-:-:S02]  /*03e0*/  MOV R5, UR5 ;  /* 0x0000000500057c02 */ /* 0x000fc40008000f00 */
[----:B------:R-:W-:Y:S02]  /*03f0*/  @!P2 IADD3 R10, PT, PT, R10, 0x1, RZ ;  /* 0x000000010a0aa810 */ /* 0x000fe40007ffe0ff */
[----:B------:R-:W-:Y:S01]  /*0400*/  MOV R5, UR8 ;  /* 0x0000000800057c02 */ /* 0x000fe20008000f00 */
[----:B------:R-:W3:Y:S01]  /*0410*/  @P0 LDC.64 R8, c[0x0][0x480] ;  /* 0x00012000ff080b82 */ /* 0x000ee20000000a00 */
[----:B------:R-:W-:Y:S01]  /*0420*/  ISETP.NE.AND P2, PT, R13, RZ, PT ;  /* 0x000000ff0d00720c */ /* 0x000fe20003f45270 */
[----:B------:R-:W1:Y:S01]  /*0430*/  LDCU.64 UR8, c[0x0][0x3b0] ;  /* 0x00007600ff0877ac */ /* 0x000e620008000a00 */
[----:B------:R-:W-:Y:S01]  /*0440*/  @P1 IADD3 R10, PT, PT, R10, 0x1, RZ ;  /* 0x000000010a0a1810 */ /* 0x000fe20007ffe0ff */
[----:B------:R-:W-:-:S03]  /*0450*/  IMAD.WIDE.U32 R4, R0, UR10, R4 ;  /* 0x0000000a00047c25 */ /* 0x000fc6000f8e0004 */
[----:B------:R-:W-:Y:S01]  /*0460*/  MOV R63, R10 ;  /* 0x0000000a003f7202 */ /* 0x000fe20000000f00 */
[----:B------:R-:W-:Y:S01]  /*0470*/  IMAD R21, R0, UR11, R5 ;  /* 0x0000000b00157c24 */ /* 0x000fe2000f8e0205 */
[----:B------:R-:W3:Y:S02]  /*0480*/  LDCU.64 UR10, c[0x0][0x3d0] ;  /* 0x00007a00ff0a77ac */ /* 0x000ee40008000a00 */
[----:B------:R-:W-:Y:S01]  /*0490*/  @!P3 IADD3 R63, PT, PT, -R63, RZ, RZ ;  /* 0x000000ff3f3fb210 */ /* 0x000fe20007ffe1ff */
[----:B--2---:R-:W-:Y:S02]  /*04a0*/  @P0 IMAD R5, R11, UR18, R0 ;  /* 0x000000120b050c24 */ /* 0x004fe4000f8e0200 */
[----:B------:R-:W-:Y:S01]  /*04b0*/  @!P2 LOP3.LUT R63, RZ, R13, RZ, 0x33, !PT ;  /* 0x0000000dff3fa212 */ /* 0x000fe200078e33ff */
[----:B------:R-:W-:Y:S01]  /*04c0*/  IMAD.U32 R7, RZ, RZ, UR4 ;  /* 0x00000004ff077e24 */ /* 0x000fe2000f8e00ff */
[----:B----4-:R-:W-:Y:S01]  /*04d0*/  LEA R11, R12, 0xffffff80, 0x7 ;  /* 0xffffff800c0b7811 */ /* 0x010fe200078e38ff */
[----:B0-----:R-:W-:Y:S01]  /*04e0*/  UIMAD.WIDE.U32 UR4, UR18, UR6, URZ ;  /* 0x00000006120472a5 */ /* 0x001fe2000f8e00ff */
[----:B------:R-:W-:Y:S01]  /*04f0*/  SHF.R.S32.HI R39, RZ, 0x1f, R63 ;  /* 0x0000001fff277819 */ /* 0x000fe2000001143f */
[----:B------:R-:W-:Y:S01]  /*0500*/  @P0 IMAD R5, R5, R12, RZ ;  /* 0x0000000c05050224 */ /* 0x000fe200078e02ff */
[----:B------:R-:W-:Y:S01]  /*0510*/  IADD3 R20, P3, PT, R11, R4, RZ ;  /* 0x000000040b147210 */ /* 0x000fe20007f7e0ff */
[----:B------:R-:W-:-:S02]  /*0520*/  UIMAD UR5, UR18, UR7, UR5 ;  /* 0x00000007120572a4 */ /* 0x000fc4000f8e0205 */
[----:B-1----:R-:W-:Y:S02]  /*0530*/  @P0 IMAD R5, R5, R16, RZ ;  /* 0x0000001005050224 */ /* 0x002fe400078e02ff */
[----:B------:R-:W-:Y:S01]  /*0540*/  IMAD R4, R39, R22, RZ ;  /* 0x0000001627047224 */ /* 0x000fe200078e02ff */
[----:B------:R-:W-:Y:S01]  /*0550*/  UIMAD.WIDE.U32 UR6, UR18, UR8, URZ ;  /* 0x00000008120672a5 */ /* 0x000fe2000f8e00ff */
[----:B---3--:R-:W-:-:S04]  /*0560*/  @P0 IMAD.WIDE R52, R5, 0x8, R8 ;  /* 0x0000000805340825 */ /* 0x008fc800078e0208 */
[----:B------:R-:W-:Y:S02]  /*0570*/  IMAD R23, R63, R23, R4 ;  /* 0x000000173f177224 */ /* 0x000fe400078e0204 */
[C---:B------:R-:W-:Y:S01]  /*0580*/  IMAD.WIDE.U32 R4, R0.reuse, R14, UR4 ;  /* 0x0000000400047e25 */ /* 0x040fe2000f8e000e */
[----:B------:R-:W-:Y:S02]  /*0590*/  UIMAD.WIDE.U32 UR4, UR18, UR10, URZ ;  /* 0x0000000a120472a5 */ /* 0x000fe4000f8e00ff */
[----:B------:R-:W-:Y:S01]  /*05a0*/  UIMAD UR7, UR18, UR9, UR7 ;  /* 0x00000009120772a4 */ /* 0x000fe2000f8e0207 */
[----:B------:R-:W-:Y:S01]  /*05b0*/  IMAD.WIDE.U32 R6, R0, UR14, R6 ;  /* 0x0000000e00067c25 */ /* 0x000fe2000f8e0006 */
[----:B------:R-:W-:Y:S01]  /*05c0*/  UIMAD UR5, UR18, UR11, UR5 ;  /* 0x0000000b120572a4 */ /* 0x000fe2000f8e0205 */
[----:B------:R-:W-:Y:S02]  /*05d0*/  IADD3 R13, P5, PT, R11, R4, RZ ;  /* 0x000000040b0d7210 */ /* 0x000fe40007fbe0ff */
[----:B------:R-:W-:-:S02]  /*05e0*/  IMAD R8, R39, R24, RZ ;  /* 0x0000001827087224 */ /* 0x000fc400078e02ff */
[----:B------:R-:W-:Y:S01]  /*05f0*/  IMAD R9, R0, R15, R5 ;  /* 0x0000000f00097224 */ /* 0x000fe200078e0205 */
[----:B------:R-:W-:Y:S01]  /*0600*/  IADD3 R17, P4, PT, R11, R6, RZ ;  /* 0x000000060b117210 */ /* 0x000fe20007f9e0ff */
[----:B------:R-:W-:Y:S01]  /*0610*/  IMAD.WIDE.U32 R4, R63, R22, UR6 ;  /* 0x000000063f047e25 */ /* 0x000fe2000f8e0016 */
[----:B------:R-:W-:-:S03]  /*0620*/  ISETP.GE.AND P1, PT, R12, 0x1, PT ;  /* 0x000000010c00780c */ /* 0x000fc60003f26270 */
[----:B------:R-:W-:Y:S02]  /*0630*/  IMAD R19, R0, UR15, R7 ;  /* 0x0000000f00137c24 */ /* 0x000fe4000f8e0207 */
[----:B------:R-:W-:Y:S01]  /*0640*/  IMAD.WIDE.U32 R6, R63, R24, UR4 ;  /* 0x000000043f067e25 */ /* 0x000fe2000f8e0018 */
[----:B------:R-:W-:-:S03]  /*0650*/  IADD3 R15, P0, PT, R11, R4, RZ ;  /* 0x000000040b0f7210 */ /* 0x000fc60007f1e0ff */
[----:B------:R-:W-:Y:S01]  /*0660*/  IMAD R25, R63, R25, R8 ;  /* 0x000000193f197224 */ /* 0x000fe200078e0208 */
[----:B------:R-:W-:Y:S01]  /*0670*/  SHF.R.S32.HI R8, RZ, 0x1f, R11 ;  /* 0x0000001fff087819 */ /* 0x000fe2000001140b */
[----:B------:R-:W-:Y:S01]  /*0680*/  IMAD.IADD R23, R5, 0x1, R23 ;  /* 0x0000000105177824 */ /* 0x000fe200078e0217 */
[----:B------:R-:W-:Y:S02]  /*0690*/  IADD3 R11, P2, PT, R11, R6, RZ ;  /* 0x000000060b0b7210 */ /* 0x000fe40007f5e0ff */
[----:B------:R-:W-:Y:S02]  /*06a0*/  IADD3 R25, PT, PT, R7, R25, RZ ;  /* 0x0000001907197210 */ /* 0x000fe40007ffe0ff */
[C---:B------:R-:W-:Y:S01]  /*06b0*/  IADD3.X R12, PT, PT, R8.reuse, R19, RZ, P4, !PT ;  /* 0x00000013080c7210 */ /* 0x040fe200027fe4ff */
[C---:B------:R-:W-:Y:S01]  /*06c0*/  IMAD.X R4, R8.reuse, 0x1, R23, P0 ;  /* 0x0000000108047824 */ /* 0x040fe200000e0617 */
[----:B------:R-:W-:Y:S02]  /*06d0*/  IADD3.X R5, PT, PT, R8, R21, RZ, P3, !PT ;  /* 0x0000001508057210 */ /* 0x000fe40001ffe4ff */
[----:B------:R-:W-:-:S02]  /*06e0*/  LEA R10, P4, R17, R30, 0x1 ;  /* 0x0000001e110a7211 */ /* 0x000fc400078808ff */
[----:B------:R-:W-:Y:S02]  /*06f0*/  IADD3.X R6, PT, PT, R8, R9, RZ, P5, !PT ;  /* 0x0000000908067210 */ /* 0x000fe40002ffe4ff */
[----:B------:R-:W-:Y:S02]  /*0700*/  LEA R18, P3, R20, R28, 0x1 ;  /* 0x0000001c14127211 */ /* 0x000fe400078608ff */
[----:B------:R-:W-:Y:S02]  /*0710*/  IADD3.X R8, PT, PT, R8, R25, RZ, P2, !PT ;  /* 0x0000001908087210 */ /* 0x000fe400017fe4ff */
[----:B------:R-:W-:Y:S02]  /*0720*/  LEA R14, P2, R15, R34, 0x1 ;  /* 0x000000220f0e7211 */ /* 0x000fe400078408ff */
[----:B------:R-:W-:Y:S01]  /*0730*/  LEA.HI.X R17, R17, R31, R12, 0x1, P4 ;  /* 0x0000001f11117211 */ /* 0x000fe200020f0c0c */
[----:B------:R-:W-:Y:S01]  /*0740*/  IMAD.WIDE.U32 R54, R0, R26, RZ ;  /* 0x0000001a00367225 */ /* 0x000fe200078e00ff */
[----:B------:R-:W-:-:S02]  /*0750*/  LEA.HI.X R20, R20, R29, R5, 0x1, P3 ;  /* 0x0000001d14147211 */ /* 0x000fc400018f0c05 */
[----:B------:R-:W-:Y:S02]  /*0760*/  LEA R12, P0, R13, R32, 0x1 ;  /* 0x000000200d0c7211 */ /* 0x000fe400078008ff */
[----:B------:R-:W-:Y:S02]  /*0770*/  LEA R16, P3, R11, R36, 0x1 ;  /* 0x000000240b107211 */ /* 0x000fe400078608ff */
[----:B------:R-:W-:Y:S01]  /*0780*/  LEA.HI.X R15, R15, R35, R4, 0x1, P2 ;  /* 0x000000230f0f7211 */ /* 0x000fe200010f0c04 */
        /* <DEDUP_REMOVED lines=13> */
[----:B------:R-:W-:-:S06]  /*0860*/  UMOV UR4, 0x400 ;  /* 0x0000040000047882 */ /* 0x000fcc0000000000 */
[----:B------:R-:W4:Y:S01]  /*0870*/  LDC.64 R24, c[0x0][0x4d8] ;  /* 0x00013600ff187b82 */ /* 0x000f220000000a00 */
[----:B--2---:R-:W-:Y:S01]  /*0880*/  IMAD.WIDE.U32 R60, R0, UR6, RZ ;  /* 0x00000006003c7c25 */ /* 0x004fe2000f8e00ff */
[----:B------:R-:W2:Y:S03]  /*0890*/  LDCU UR6, c[0x0][0x394] ;  /* 0x00007280ff0677ac */ /* 0x000ea60008000800 */
[----:B---3--:R-:W-:Y:S01]  /*08a0*/  IMAD R11, R39, UR10, RZ ;  /* 0x0000000a270b7c24 */ /* 0x008fe2000f8e02ff */
[----:B-1----:R-:W-:-:S03]  /*08b0*/  ULEA UR4, UR5, UR4, 0x18 ;  /* 0x0000000405047291 */ /* 0x002fc6000f8ec0ff */
[----:B------:R-:W-:Y:S01]  /*08c0*/  IMAD R27, R63, UR11, R11 ;  /* 0x0000000b3f1b7c24 */ /* 0x000fe2000f8e020b */
[----:B------:R-:W-:Y:S01]  /*08d0*/  MOV R11, R17 ;  /* 0x00000011000b7202 */ /* 0x000fe20000000f00 */
[----:B0-----:R-:W-:Y:S01]  /*08e0*/  IMAD R4, R39, UR8, RZ ;  /* 0x0000000827047c24 */ /* 0x001fe2000f8e02ff */
[----:B------:R-:W-:Y:S01]  /*08f0*/  LEA R17, R56, UR4, 0x4 ;  /* 0x0000000438117c11 */ /* 0x000fe2000f8e20ff */
[----:B----4-:R-:W-:Y:S01]  /*0900*/  IMAD.WIDE.U32 R6, R22, UR18, R56 ;  /* 0x0000001216067c25 */ /* 0x010fe2000f8e0038 */
[C---:B------:R-:W-:Y:S02]  /*0910*/  IADD3 R21, PT, PT, R56.reuse, 0x200, RZ ;  /* 0x0000020038157810 */ /* 0x040fe40007ffe0ff */
[----:B------:R-:W-:Y:S01]  /*0920*/  LEA R22, R56, UR4, 0x2 ;  /* 0x0000000438167c11 */ /* 0x000fe2000f8e10ff */
[----:B------:R-:W-:Y:S02]  /*0930*/  IMAD R7, R23, UR18, R7 ;  /* 0x0000001217077c24 */ /* 0x000fe4000f8e0207 */
[----:B------:R-:W-:-:S02]  /*0940*/  VIADD R23, R17, 0x200 ;  /* 0x0000020011177836 */ /* 0x000fc40000000000 */
[----:B------:R-:W-:-:S04]  /*0950*/  IMAD.WIDE.U32 R8, R24, UR18, R56 ;  /* 0x0000001218087c25 */ /* 0x000fc8000f8e0038 */
[----:B------:R-:W-:Y:S02]  /*0960*/  IMAD R9, R25, UR18, R9 ;  /* 0x0000001219097c24 */ /* 0x000fe4000f8e0209 */
[C---:B------:R-:W-:Y:S01]  /*0970*/  IMAD R25, R63.reuse, UR9, R4 ;  /* 0x000000093f197c24 */ /* 0x040fe2000f8e0204 */
[----:B------:R-:W-:Y:S01]  /*0980*/  MOV R4, RZ ;  /* 0x000000ff00047202 */ /* 0x000fe20000000f00 */
[----:B------:R-:W-:Y:S01]  /*0990*/  IMAD.WIDE.U32 R58, R63, UR8, R6 ;  /* 0x000000083f3a7c25 */ /* 0x000fe2000f8e0006 */
[----:B------:R-:W-:-:S03]  /*09a0*/  MOV R6, RZ ;  /* 0x000000ff00067202 */ /* 0x000fc60000000f00 */
[----:B------:R-:W-:Y:S01]  /*09b0*/  IMAD.WIDE.U32 R62, R63, UR10, R8 ;  /* 0x0000000a3f3e7c25 */ /* 0x000fe2000f8e0008 */
[----:B------:R-:W-:Y:S02]  /*09c0*/  MOV R9, R20 ;  /* 0x0000001400097202 */ /* 0x000fe40000000f00 */
[----:B------:R-:W-:Y:S01]  /*09d0*/  IADD3 R24, PT, PT, R59, R25, RZ ;  /* 0x000000193b187210 */ /* 0x000fe20007ffe0ff */
[----:B------:R-:W-:Y:S01]  /*09e0*/  IMAD.MOV.U32 R8, RZ, RZ, R18 ;  /* 0x000000ffff087224 */ /* 0x000fe200078e0012 */
[----:B--2---:R-:W-:Y:S01]  /*09f0*/  MOV R18, UR6 ;  /* 0x0000000600127c02 */ /* 0x004fe20008000f00 */
[----:B------:R-:W-:Y:S01]  /*0a00*/  IMAD R7, R0, UR7, R61 ;  /* 0x0000000700077c24 */ /* 0x000fe2000f8e023d */
[C---:B------:R-:W-:Y:S01]  /*0a10*/  LOP3.LUT R20, R56.reuse, 0x1f, RZ, 0xc0, !PT ;  /* 0x0000001f38147812 */ /* 0x040fe200078ec0ff */
[----:B------:R-:W-:Y:S01]  /*0a20*/  IMAD R23, R56, -0xc, R23 ;  /* 0xfffffff438177824 */ /* 0x000fe200078e0217 */
[----:B------:R-:W-:-:S07]  /*0a30*/  IADD3 R25, PT, PT, R63, R27, RZ ;  /* 0x0000001b3f197210 */ /* 0x000fce0007ffe0ff */
.L_x_10314:
[----:B------:R-:W-:Y:S01]  /*0a40*/  BAR.SYNC.DEFER_BLOCKING 0x0 ;  /* 0x0000000000007b1d */ /* 0x000fe20000010000 */
[----:B------:R-:W-:-:S06]  /*0a50*/  IMAD.WIDE.U32 R28, R56, 0x8, R8 ;  /* 0x00000008381c7825 */ /* 0x000fcc00078e0008 */
[----:B------:R-:W2:Y:S01]  /*0a60*/  LDG.E.64 R28, desc[UR16][R28.64] ;  /* 0x000000101c1c7981 */ /* 0x000ea2000c1e1b00 */
[----:B0-----:R-:W0:Y:S01]  /*0a70*/  S2UR UR5, SR_CgaCtaId ;  /* 0x00000000000579c3 */ /* 0x001e220000008800 */
[----:B------:R-:W-:Y:S01]  /*0a80*/  UMOV UR4, 0x400 ;  /* 0x0000040000047882 */ /* 0x000fe20000000000 */
[----:B------:R-:W-:Y:S01]  /*0a90*/  IMAD.WIDE.U32 R30, R56, 0x8, R10 ;  /* 0x00000008381e7825 */ /* 0x000fe200078e000a */
[----:B------:R-:W1:Y:S01]  /*0aa0*/  S2R R26, SR_LANEID ;  /* 0x00000000001a7919 */ /* 0x000e620000000000 */
[----:B0-----:R-:W-:-:S06]  /*0ab0*/  ULEA UR4, UR5, UR4, 0x18 ;  /* 0x0000000405047291 */ /* 0x001fcc000f8ec0ff */
[----:B-1----:R-:W-:Y:S01]  /*0ac0*/  LEA R27, R26, UR4, 0x3 ;  /* 0x000000041a1b7c11 */ /* 0x002fe2000f8e18ff */
[----:B------:R-:W-:-:S04]  /*0ad0*/  IMAD.WIDE.U32 R34, R56, 0x8, R12 ;  /* 0x0000000838227825 */ /* 0x000fc800078e000c */
[----:B------:R-:W0:Y:S01]  /*0ae0*/  LDCU UR4, c[0x0][0x38c] ;  /* 0x00007180ff0477ac */ /* 0x000e220008000800 */
[----:B--2---:R-:W-:Y:S01]  /*0af0*/  STS.64 [R27], R28 ;  /* 0x0000001c1b007388 */ /* 0x004fe20000000a00 */
[----:B------:R-:W-:-:S03]  /*0b00*/  NOP ;  /* 0x0000000000007918 */ /* 0x000fc60000000000 */
[----:B------:R-:W1:Y:S01]  /*0b10*/  LDS.64 R36, [R27] ;  /* 0x000000001b247984 */ /* 0x000e620000000a00 */
[----:B------:R-:W-:Y:S06]  /*0b20*/  BAR.SYNC.DEFER_BLOCKING 0x0 ;  /* 0x0000000000007b1d */ /* 0x000fec0000010000 */
[----:B------:R-:W2:Y:S04]  /*0b30*/  LDG.E.64 R30, desc[UR16][R30.64] ;  /* 0x000000101e1e7981 */ /* 0x000ea8000c1e1b00 */
[----:B--2---:R2:W-:Y:S01]  /*0b40*/  STS.64 [R27], R30 ;  /* 0x0000001e1b007388 */ /* 0x0045e20000000a00 */
[----:B------:R-:W-:-:S03]  /*0b50*/  NOP ;  /* 0x0000000000007918 */ /* 0x000fc60000000000 */
[----:B------:R-:W-:Y:S01]  /*0b60*/  LDS.64 R32, [R27] ;  /* 0x000000001b207984 */ /* 0x000fe20000000a00 */
[----:B------:R-:W-:Y:S06]  /*0b70*/  BAR.SYNC.DEFER_BLOCKING 0x0 ;  /* 0x0000000000007b1d */ /* 0x000fec0000010000 */
[----:B------:R-:W3:Y:S01]  /*0b80*/  LDG.E.64 R34, desc[UR16][R34.64] ;  /* 0x0000001022227981 */ /* 0x000ee2000c1e1b00 */
[C-C-:B-1----:R-:W-:Y:S01]  /*0b90*/  SHF.R.U64 R43, R36.reuse, 0x10, R37.reuse ;  /* 0x00000010242b7819 */ /* 0x142fe20000001225 */
[----:B0-----:R-:W-:Y:S01]  /*0ba0*/  UISETP.GE.AND UP0, UPT, UR4, 0x1, UPT ;  /* 0x000000010400788c */ /* 0x001fe2000bf06270 */
[----:B------:R-:W-:Y:S01]  /*0bb0*/  SHF.L.U32 R29, R36, 0x10, RZ ;  /* 0x00000010241d7819 */ /* 0x000fe200000006ff */
[----:B------:R-:W-:Y:S01]  /*0bc0*/  IMAD.U32 R28, R37, 0x10000, RZ ;  /* 0x00010000251c7824 */ /* 0x000fe200078e00ff */
[----:B------:R-:W-:Y:S01]  /*0bd0*/  SHF.R.U32.HI R46, RZ, 0x10, R37 ;  /* 0x00000010ff2e7819 */ /* 0x000fe20000011625 */
[----:B------:R-:W-:-:S02]  /*0be0*/  IMAD.U32 R43, R43, 0x10000, RZ ;  /* 0x000100002b2b7824 */ /* 0x000fc400078e00ff */
[----:B------:R-:W-:Y:S01]  /*0bf0*/  HFMA2 R45, -RZ, RZ, 0, 0 ;  /* 0x00000000ff2d7431 */ /* 0x000fe200000001ff */
[----:B--2---:R-:W-:Y:S02]  /*0c00*/  IADD3 R30, PT, PT, R18, -0x1, RZ ;  /* 0xffffffff121e7810 */ /* 0x004fe40007ffe0ff */
[----:B------:R-:W-:Y:S02]  /*0c10*/  SHF.L.U32 R46, R46, 0x10, RZ ;  /* 0x000000102e2e7819 */ /* 0x000fe400000006ff */
[----:B------:R-:W-:Y:S02]  /*0c20*/  MOV R42, RZ ;  /* 0x000000ff002a7202 */ /* 0x000fe40000000f00 */
[----:B------:R-:W-:Y:S01]  /*0c30*/  MOV R47, RZ ;  /* 0x000000ff002f7202 */ /* 0x000fe20000000f00 */
[----:B---3--:R-:W-:Y:S01]  /*0c40*/  STS.64 [R27], R34 ;  /* 0x000000221b007388 */ /* 0x008fe20000000a00 */
[----:B------:R-:W-:-:S03]  /*0c50*/  NOP ;  /* 0x0000000000007918 */ /* 0x000fc60000000000 */
[----:B------:R-:W0:Y:S02]  /*0c60*/  LDS.64 R40, [R27] ;  /* 0x000000001b287984 */ /* 0x000e240000000a00 */
[C-C-:B0-----:R-:W-:Y:S02]  /*0c70*/  SHF.R.U64 R44, R40.reuse, 0x10, R41.reuse ;  /* 0x00000010282c7819 */ /* 0x141fe40000001229 */
[----:B------:R-:W-:Y:S01]  /*0c80*/  SHF.L.U32 R31, R40, 0x10, RZ ;  /* 0x00000010281f7819 */ /* 0x000fe200000006ff */
[----:B------:R-:W-:Y:S01]  /*0c90*/  HFMA2 R40, -RZ, RZ, 0, 0 ;  /* 0x00000000ff287431 */ /* 0x000fe200000001ff */
[----:B------:R-:W-:Y:S02]  /*0ca0*/  SHF.L.U32 R44, R44, 0x10, RZ ;  /* 0x000000102c2c7819 */ /* 0x000fe400000006ff */
[----:B------:R-:W-:Y:S01]  /*0cb0*/  SHF.R.U32.HI R49, RZ, 0x10, R41 ;  /* 0x00000010ff317819 */ /* 0x000fe20000011629 */
[----:B------:R-:W-:Y:S01]  /*0cc0*/  FFMA.FTZ R35, R31, R29, R4 ;  /* 0x0000001d1f237223 */ /* 0x000fe20000010004 */
        /* <DEDUP_REMOVED lines=12> */
[C---:B------:R-:W-:Y:S01]  /*0d90*/  IMAD.U32 R34, R32.reuse, 0x10000, RZ ;  /* 0x0001000020227824 */ /* 0x040fe200078e00ff */
[--C-:B------:R-:W-:Y:S01]  /*0da0*/  SHF.R.U64 R98, R32, 0x10, R33.reuse ;  /* 0x0000001020627819 */ /* 0x100fe20000001221 */
[----:B------:R-:W-:Y:S01]  /*0db0*/  IMAD.MOV.U32 R40, RZ, RZ, RZ ;  /* 0x000000ffff287224 */ /* 0x000fe200078e00ff */
[----:B------:R-:W-:Y:S01]  /*0dc0*/  SHF.R.U32.HI R35, RZ, 0x10, R33 ;  /* 0x00000010ff237819 */ /* 0x000fe20000011621 */
[----:B------:R-:W-:Y:S01]  /*0dd0*/  FADD.FTZ R93, R34, R3 ;  /* 0x00000003225d7221 */ /* 0x000fe20000010000 */
[----:B------:R-:W-:Y:S01]  /*0de0*/  SHF.L.U32 R36, R33, 0x10, RZ ;  /* 0x0000001021247819 */ /* 0x000fe200000006ff */
[----:B------:R-:W-:Y:S01]  /*0df0*/  IMAD.WIDE.U32 R80, R56, 0x8, R14 ;  /* 0x0000000838507825 */ /* 0x000fe200078e000e */
[----:B------:R-:W1:Y:S01]  /*0e00*/  LDC.64 R66, c[0x0][0x440] ;  /* 0x00011000ff427b82 */ /* 0x000e620000000a00 */
[----:B------:R-:W-:Y:S02]  /*0e10*/  SHF.L.U32 R79, R30, 0x7, RZ ;  /* 0x000000071e4f7819 */ /* 0x000fe400000006ff */
[----:B------:R-:W-:Y:S01]  /*0e20*/  FMUL.FTZ R99, R93, R29 ;  /* 0x0000001d5d637220 */ /* 0x000fe20000410000 */
[----:B------:R-:W-:Y:S01]  /*0e30*/  SHF.L.U32 R98, R98, 0x10, RZ ;  /* 0x0000001062627819 */ /* 0x000fe200000006ff */
[--C-:B------:R-:W-:Y:S01]  /*0e40*/  FADD.FTZ R95, R36, R3.reuse ;  /* 0x00000003245f7221 */ /* 0x100fe20000010000 */
[----:B------:R-:W-:Y:S01]  /*0e50*/  SHF.L.U32 R34, R35, 0x10, RZ ;  /* 0x0000001023227819 */ /* 0x000fe200000006ff */
[----:B------:R-:W2:Y:S01]  /*0e60*/  LDCU UR12, c[0x0][0x394] ;  /* 0x00007280ff0c77ac */ /* 0x000ea20008000800 */
[----:B------:R-:W-:Y:S01]  /*0e70*/  MOV R32, R16 ;  /* 0x0000001000207202 */ /* 0x000fe20000000f00 */
[----:B------:R-:W3:Y:S01]  /*0e80*/  LDC.64 R68, c[0x0][0x3a8] ;  /* 0x0000ea00ff447b82 */ /* 0x000ee20000000a00 */
[----:B------:R-:W-:Y:S01]  /*0e90*/  MOV R33, R19 ;  /* 0x0000001300217202 */ /* 0x000fe20000000f00 */
[--C-:B------:R-:W-:Y:S01]  /*0ea0*/  FADD.FTZ R98, R98, R3.reuse ;  /* 0x0000000362627221 */ /* 0x100fe20000010000 */
[C---:B------:R-:W-:Y:S01]  /*0eb0*/  IADD3 R76, P1, PT, R79.reuse, R58, RZ ;  /* 0x0000003a4f4c7210 */ /* 0x040fe20007f3e0ff */
[----:B------:R-:W-:Y:S01]  /*0ec0*/  FADD.FTZ R97, R34, R3 ;  /* 0x0000000322617221 */ /* 0x000fe20000010000 */
[----:B------:R-:W-:Y:S01]  /*0ed0*/  ISETP.NE.AND P0, PT, R18, 0x1, PT ;  /* 0x000000011200780c */ /* 0x000fe20003f05270 */
[----:B------:R-:W-:Y:S01]  /*0ee0*/  IMAD.WIDE.U32 R82, R56, 0x8, R32 ;  /* 0x0000000838527825 */ /* 0x000fe200078e0020 */
[----:B------:R-:W-:Y:S01]  /*0ef0*/  SHF.L.U32 R94, R30, 0x8, RZ ;  /* 0x000000081e5e7819 */ /* 0x000fe200000006ff */
[----:B------:R-:W4:Y:S01]  /*0f00*/  LDC.64 R70, c[0x0][0x3e0] ;  /* 0x0000f800ff467b82 */ /* 0x000f220000000a00 */
[----:B------:R-:W-:Y:S01]  /*0f10*/  SHF.L.U32 R96, R18, 0x8, RZ ;  /* 0x0000000812607819 */ /* 0x000fe200000006ff */
[----:B------:R-:W-:Y:S01]  /*0f20*/  IMAD.X R77, RZ, RZ, R24, P1 ;  /* 0x000000ffff4d7224 */ /* 0x000fe200008e0618 */
[----:B------:R-:W-:Y:S01]  /*0f30*/  IADD3 R78, P2, PT, R79, R62, RZ ;  /* 0x0000003e4f4e7210 */ /* 0x000fe20007f5e0ff */
[----:B------:R-:W-:Y:S01]  /*0f40*/  FMUL.FTZ R100, R95, R28 ;  /* 0x0000001c5f647220 */ /* 0x000fe20000410000 */
[----:B------:R-:W-:Y:S01]  /*0f50*/  IADD3 R92, PT, PT, R79, R56, RZ ;  /* 0x000000384f5c7210 */ /* 0x000fe20007ffe0ff */
[----:B------:R-:W-:Y:S01]  /*0f60*/  FMUL.FTZ R101, R98, R43 ;  /* 0x0000002b62657220 */ /* 0x000fe20000410000 */
[----:B------:R-:W-:Y:S01]  /*0f70*/  IADD3 R91, PT, PT, R18, -0x2, RZ ;  /* 0xfffffffe125b7810 */ /* 0x000fe20007ffe0ff */
[----:B------:R-:W0:Y:S01]  /*0f80*/  LDC.64 R72, c[0x0][0x4d0] ;  /* 0x00013400ff487b82 */ /* 0x000e220000000a00 */
[----:B------:R-:W-:Y:S01]  /*0f90*/  ISETP.EQ.AND P0, PT, R56, RZ, P0 ;  /* 0x000000ff3800720c */ /* 0x000fe20000702270 */
[----:B------:R-:W-:Y:S01]  /*0fa0*/  FMUL.FTZ R102, R97, R46 ;  /* 0x0000002e61667220 */ /* 0x000fe20000410000 */
[----:B------:R-:W-:Y:S01]  /*0fb0*/  LOP3.LUT R94, R94, 0x100, RZ, 0xc0, !PT ;  /* 0x000001005e5e7812 */ /* 0x000fe200078ec0ff */
[----:B------:R-:W0:Y:S01]  /*0fc0*/  LDCU UR13, c[0x0][0x38c] ;  /* 0x00007180ff0d77ac */ /* 0x000e220008000800 */
[----:B------:R-:W-:-:S02]  /*0fd0*/  LOP3.LUT R96, R96, 0x100, RZ, 0xc0, !PT ;  /* 0x0000010060607812 */ /* 0x000fc400078ec0ff */
[----:B------:R-:W-:Y:S01]  /*0fe0*/  IADD3.X R79, PT, PT, RZ, R25, RZ, P2, !PT ;  /* 0x00000019ff4f7210 */ /* 0x000fe200017fe4ff */
[----:B------:R-:W0:Y:S01]  /*0ff0*/  LDC.64 R74, c[0x0][0x4f0] ;  /* 0x00013c00ff4a7b82 */ /* 0x000e220000000a00 */
[----:B------:R-:W0:Y:S01]  /*1000*/  LDCU UR7, c[0x0][0x388] ;  /* 0x00007100ff0777ac */ /* 0x000e220008000800 */
[----:B------:R-:W0:Y:S01]  /*1010*/  LDCU.64 UR8, c[0x0][0x538] ;  /* 0x0000a700ff0877ac */ /* 0x000e220008000a00 */
[----:B------:R-:W0:Y:S01]  /*1020*/  LDCU.64 UR10, c[0x0][0x540] ;  /* 0x0000a800ff0a77ac */ /* 0x000e220008000a00 */
[----:B--2---:R-:W-:-:S05]  /*1030*/  UMOV UR4, URZ ;  /* 0x000000ff00047c82 */ /* 0x004fca0008000000 */
.L_x_10313:
[----:B0-----:R-:W-:-:S04]  /*1040*/  IMAD.WIDE.U32 R34, R64, UR4, RZ ;  /* 0x0000000440227c25 */ /* 0x001fc8000f8e00ff */
[----:B------:R-:W-:Y:S01]  /*1050*/  IMAD R33, R65, UR4, R35 ;  /* 0x0000000441217c24 */ /* 0x000fe2000f8e0223 */
[----:B------:R-:W-:-:S04]  /*1060*/  LEA R32, P1, R34, R80, 0x1 ;  /* 0x0000005022207211 */ /* 0x000fc800078208ff */
[----:B------:R-:W-:-:S06]  /*1070*/  LEA.HI.X R33, R34, R81, R33, 0x1, P1 ;  /* 0x0000005122217211 */ /* 0x000fcc00008f0c21 */
[----:B--2---:R-:W2:Y:S01]  /*1080*/  LDG.E.64 R32, desc[UR16][R32.64] ;  /* 0x0000001020207981 */ /* 0x004ea2000c1e1b00 */
[----:B----4-:R-:W-:Y:S01]  /*1090*/  MOV R36, R60 ;  /* 0x0000003c00247202 */ /* 0x010fe20000000f00 */
[----:B----4-:R-:W-:Y:S01]  /*10a0*/  IMAD.WIDE.U32 R34, R70, UR4, RZ ;  /* 0x0000000446227c25 */ /* 0x010fe2000f8e00ff */
[----:B------:R-:W-:-:S03]  /*10b0*/  MOV R37, R7 ;  /* 0x0000000700257202 */ /* 0x000fc60000000f00 */
[----:B------:R-:W-:Y:S01]  /*10c0*/  IMAD R35, R71, UR4, R35 ;  /* 0x0000000447237c24 */ /* 0x000fe2000f8e0223 */
[----:B------:R-:W-:Y:S01]  /*10d0*/  LEA R38, P2, R34, R82, 0x1 ;  /* 0x0000005222267211 */ /* 0x000fe200078408ff */
[----:B---3--:R-:W-:-:S03]  /*10e0*/  IMAD.WIDE.U32 R36, R68, UR4, R36 ;  /* 0x0000000444247c25 */ /* 0x008fc6000f8e0024 */
[----:B------:R-:W-:Y:S01]  /*10f0*/  LEA.HI.X R39, R34, R83, R35, 0x1, P2 ;  /* 0x0000005322277211 */ /* 0x000fe200010f0c23 */
[----:B------:R-:W-:Y:S01]  /*1100*/  IMAD R37, R69, UR4, R37 ;  /* 0x0000000445257c24 */ /* 0x000fe2000f8e0225 */
[----:B-1----:R-:W-:-:S04]  /*1110*/  LEA R50, P1, R36, R66, 0x2 ;  /* 0x0000004224327211 */ /* 0x002fc800078210ff */
[----:B------:R-:W-:-:S05]  /*1120*/  LEA.HI.X R51, R36, R67, R37, 0x2, P1 ;  /* 0x0000004324337211 */ /* 0x000fca00008f1425 */
[----:B------:R-:W3:Y:S04]  /*1130*/  LDG.E R104, desc[UR16][R50.64] ;  /* 0x0000001032687981 */ /* 0x000ee8000c1e1900 */
[----:B--2---:R0:W-:Y:S01]  /*1140*/  STS.64 [R27], R32 ;  /* 0x000000201b007388 */ /* 0x0041e20000000a00 */
[----:B------:R-:W-:-:S03]  /*1150*/  NOP ;  /* 0x0000000000007918 */ /* 0x000fc60000000000 */
[----:B------:R-:W2:Y:S01]  /*1160*/  LDG.E.64 R38, desc[UR16][R38.64] ;  /* 0x0000001026267981 */ /* 0x000ea2000c1e1b00 */
[----:B------:R-:W1:Y:S01]  /*1170*/  S2UR UR6, SR_CgaCtaId ;  /* 0x00000000000679c3 */ /* 0x000e620000008800 */
[----:B------:R-:W-:Y:S01]  /*1180*/  ISETP.NE.AND P2, PT, R56, RZ, PT ;  /* 0x000000ff3800720c */ /* 0x000fe20003f45270 */
[----:B------:R-:W-:Y:S01]  /*1190*/  UMOV UR5, 0x400 ;  /* 0x0000040000057882 */ /* 0x000fe20000000000 */
[----:B------:R-:W4:Y:S01]  /*11a0*/  LDS.64 R34, [R27] ;  /* 0x000000001b227984 */ /* 0x000f220000000a00 */
[----:B0-----:R-:W-:Y:S01]  /*11b0*/  IADD3 R32, PT, PT, R94, UR4, RZ ;  /* 0x000000045e207c10 */ /* 0x001fe2000fffe0ff */
[----:B------:R-:W-:Y:S01]  /*11c0*/  BSSY.RECONVERGENT B0, `(.L_x_10300) ;  /* 0x0000030000007945 */ /* 0x000fe20003800200 */
[----:B------:R-:W-:Y:S02]  /*11d0*/  ISETP.NE.AND P1, PT, R56, 0x1f, PT ;  /* 0x0000001f3800780c */ /* 0x000fe40003f25270 */
[----:B------:R-:W-:Y:S01]  /*11e0*/  SEL R32, R32, R21, !P2 ;  /* 0x0000001520207207 */ /* 0x000fe20005000000 */
[----:B---3--:R-:W-:-:S04]  /*11f0*/  FMUL.FTZ R84, R104, 1.4426950216293334961 ;  /* 0x3fb8aa3b68547820 */ /* 0x008fc80000410000 */
[-C--:B------:R-:W-:Y:S01]  /*1200*/  FMUL.FTZ R103, R93, R84.reuse ;  /* 0x000000545d677220 */ /* 0x080fe20000410000 */
[-C--:B------:R-:W-:Y:S01]  /*1210*/  FMUL.FTZ R50, R98, R84.reuse ;  /* 0x0000005462327220 */ /* 0x080fe20000410000 */
[----:B------:R-:W-:-:S04]  /*1220*/  FMUL.FTZ R33, R95, R84 ;  /* 0x000000545f217220 */ /* 0x000fc80000410000 */
[----:B------:R-:W0:Y:S01]  /*1230*/  MUFU.EX2 R103, R103 ;  /* 0x0000006700677308 */ /* 0x000e220000000800 */
[----:B-1----:R-:W-:-:S06]  /*1240*/  ULEA UR5, UR6, UR5, 0x18 ;  /* 0x0000000506057291 */ /* 0x002fcc000f8ec0ff */
[----:B------:R-:W-:Y:S01]  /*1250*/  LEA R86, R32, UR5, 0x2 ;  /* 0x0000000520567c11 */ /* 0x000fe2000f8e10ff */
[----:B------:R-:W1:Y:S01]  /*1260*/  MUFU.EX2 R50, R50 ;  /* 0x0000003200327308 */ /* 0x000e620000000800 */
[----:B----4-:R-:W-:Y:S01]  /*1270*/  PRMT R108, R34, 0x7632, R108 ;  /* 0x00007632226c7816 */ /* 0x010fe2000000006c */
[C---:B------:R-:W-:Y:S01]  /*1280*/  IMAD.U32 R105, R35.reuse, 0x10000, RZ ;  /* 0x0001000023697824 */ /* 0x040fe200078e00ff */
[----:B------:R-:W-:-:S05]  /*1290*/  PRMT R107, R35, 0x7632, R107 ;  /* 0x00007632236b7816 */ /* 0x000fca000000006b */
[----:B------:R3:W4:Y:S01]  /*12a0*/  MUFU.EX2 R35, R33 ;  /* 0x0000002100237308 */ /* 0x0007220000000800 */
[----:B------:R-:W-:Y:S01]  /*12b0*/  SHF.L.U32 R106, R34, 0x10, RZ ;  /* 0x00000010226a7819 */ /* 0x000fe200000006ff */
[----:B------:R-:W-:Y:S01]  /*12c0*/  FMUL.FTZ R34, R100, R105 ;  /* 0x0000006964227220 */ /* 0x000fe20000410000 */
[----:B------:R-:W-:Y:S02]  /*12d0*/  SHF.L.U32 R108, R108, 0x10, RZ ;  /* 0x000000106c6c7819 */ /* 0x000fe400000006ff */
[----:B------:R-:W-:Y:S01]  /*12e0*/  SHF.L.U32 R107, R107, 0x10, RZ ;  /* 0x000000106b6b7819 */ /* 0x000fe200000006ff */
[----:B------:R-:W-:Y:S02]  /*12f0*/  FMUL.FTZ R116, R99, R106 ;  /* 0x0000006a63747220 */ /* 0x000fe40000410000 */
[----:B------:R-:W-:Y:S01]  /*1300*/  FMUL.FTZ R51, R101, R108 ;  /* 0x0000006c65337220 */ /* 0x000fe20000410000 */
[----:B--2---:R2:W-:Y:S01]  /*1310*/  STS.64 [R27+0x100], R38 ;  /* 0x000100261b007388 */ /* 0x0045e20000000a00 */
[----:B------:R-:W-:-:S03]  /*1320*/  NOP ;  /* 0x0000000000007918 */ /* 0x000fc60000000000 */
[----:B------:R-:W5:Y:S04]  /*1330*/  LDS.64 R36, [R27+0x100] ;  /* 0x000100001b247984 */ /* 0x000f680000000a00 */
[----:B0-----:R0:W-:Y:S01]  /*1340*/  STS [R86+0x838], R103 ;  /* 0x0008386756007388 */ /* 0x0011e20000000800 */
[----:B--2---:R-:W-:-:S06]  /*1350*/  FMUL.FTZ R39, R97, R84 ;  /* 0x0000005461277220 */ /* 0x004fcc0000410000 */
[----:B------:R-:W2:Y:S01]  /*1360*/  MUFU.EX2 R39, R39 ;  /* 0x0000002700277308 */ /* 0x000ea20000000800 */
[C---:B-----5:R-:W-:Y:S02]  /*1370*/  PRMT R32, R36.reuse, 0x7632, R32 ;  /* 0x0000763224207816 */ /* 0x060fe40000000020 */
[C---:B------:R-:W-:Y:S02]  /*1380*/  PRMT R38, R37.reuse, 0x7632, R38 ;  /* 0x0000763225267816 */ /* 0x040fe40000000026 */
[----:B------:R-:W-:Y:S02]  /*1390*/  SHF.L.U32 R36, R36, 0x10, RZ ;  /* 0x0000001024247819 */ /* 0x000fe400000006ff */
[----:B------:R-:W-:Y:S01]  /*13a0*/  SHF.L.U32 R112, R37, 0x10, RZ ;  /* 0x0000001025707819 */ /* 0x000fe200000006ff */
[----:B------:R-:W-:Y:S01]  /*13b0*/  IMAD.U32 R110, R38, 0x10000, RZ ;  /* 0x00010000266e7824 */ /* 0x000fe200078e00ff */
[----:B---3--:R-:W-:Y:S01]  /*13c0*/  SHF.L.U32 R33, R32, 0x10, RZ ;  /* 0x0000001020217819 */ /* 0x008fe200000006ff */
        /* <DEDUP_REMOVED lines=14> */
.L_x_10301:
[----:B------:R0:W1:Y:S02]  /*14b0*/  LDS R36, [R22+0x103c] ;  /* 0x00103c0016247984 */ /* 0x0000640000000800 */
.L_x_10302:
[----:B------:R-:W-:Y:S05]  /*14c0*/  BSYNC.RECONVERGENT B0 ;  /* 0x0000000000007941 */ /* 0x000fea0003800200 */
.L_x_10300:
[----:B--2---:R-:W2:Y:S01]  /*14d0*/  @P0 LDC R32, c[0x0][0x38c] ;  /* 0x0000e300ff200b82 */ /* 0x004ea20000000800 */
[----:B------:R-:W-:Y:S01]  /*14e0*/  MOV R37, RZ ;  /* 0x000000ff00257202 */ /* 0x000fe20000000f00 */
[----:B--2---:R-:W-:-:S04]  /*14f0*/  @P0 IMAD R33, R91, R32, UR4 ;  /* 0x000000045b210e24 */ /* 0x004fc8000f8e0220 */
[----:B------:R-:W-:-:S05]  /*1500*/  @P0 IMAD.WIDE R32, R33, 0x8, R52 ;  /* 0x0000000821200825 */ /* 0x000fca00078e0234 */
[----:B------:R2:W4:Y:S01]  /*1510*/  @P0 LDG.E R37, desc[UR16][R32.64+0x4] ;  /* 0x0000041020250981 */ /* 0x000522000c1e1900 */
[C---:B-1-3--:R-:W-:Y:S01]  /*1520*/  FMUL.FTZ R86, R39.reuse, R36 ;  /* 0x0000002427567220 */ /* 0x04afe20000410000 */
[----:B------:R-:W-:Y:S01]  /*1530*/  FFMA.FTZ R84, R116, R50, R51 ;  /* 0x0000003274547223 */ /* 0x000fe20000010033 */
[----:B------:R-:W-:Y:S01]  /*1540*/  FFMA.FTZ R85, R39, R110, R112 ;  /* 0x0000006e27557223 */ /* 0x000fe20000010070 */
[----:B------:R-:W-:Y:S01]  /*1550*/  ISETP.NE.AND P3, PT, R20, 0x1f, PT ;  /* 0x0000001f1400780c */ /* 0x000fe20003f65270 */
[C---:B------:R-:W-:Y:S01]  /*1560*/  FMUL.FTZ R109, R35.reuse, R86 ;  /* 0x00000056236d7220 */ /* 0x040fe20000410000 */
[C---:B------:R-:W-:Y:S01]  /*1570*/  FFMA.FTZ R84, R35.reuse, R84, R34 ;  /* 0x0000005423547223 */ /* 0x040fe20000010022 */
[----:B------:R-:W-:Y:S01]  /*1580*/  FFMA.FTZ R86, R35, R85, R118 ;  /* 0x0000005523567223 */ /* 0x000fe20000010076 */
[----:B------:R-:W-:Y:S01]  /*1590*/  ISETP.GE.AND P1, PT, R26, 0x1, PT ;  /* 0x000000011a00780c */ /* 0x000fe20003f26270 */
[C---:B------:R-:W-:Y:S01]  /*15a0*/  FMUL.FTZ R109, R50.reuse, R109 ;  /* 0x0000006d326d7220 */ /* 0x040fe20000410000 */
[----:B------:R-:W-:Y:S01]  /*15b0*/  FFMA.FTZ R85, R39, R84, R38 ;  /* 0x0000005427557223 */ /* 0x000fe20000010026 */
[----:B------:R-:W-:Y:S01]  /*15c0*/  FFMA.FTZ R87, R50, R86, R111 ;  /* 0x0000005632577223 */ /* 0x000fe2000001006f */
[----:B--2---:R-:W-:Y:S01]  /*15d0*/  FMUL.FTZ R32, R103, R50 ;  /* 0x0000003267207220 */ /* 0x004fe20000410000 */
[----:B------:R-:W-:Y:S01]  /*15e0*/  ISETP.GT.U32.AND P4, PT, R20, 0x17, PT ;  /* 0x000000171400780c */ /* 0x000fe20003f84070 */
[----:B------:R-:W1:Y:S01]  /*15f0*/  SHFL.DOWN PT, R120, R109, 0x1, 0x1f ;  /* 0x08201f006d787f89 */ /* 0x000e6200000e0000 */
[----:B------:R-:W-:Y:S01]  /*1600*/  ULEA UR6, UR4, UR5, 0x3 ;  /* 0x0000000504067291 */ /* 0x000fe2000f8e18ff */
[----:B------:R-:W-:Y:S01]  /*1610*/  FMUL.FTZ R32, R35, R32 ;  /* 0x0000002023207220 */ /* 0x000fe20000410000 */
[----:B------:R-:W-:Y:S01]  /*1620*/  MOV R114, R87 ;  /* 0x0000005700727202 */ /* 0x000fe20000000f00 */
[----:B------:R-:W2:Y:S01]  /*1630*/  SHFL.UP PT, R86, R85, 0x1, RZ ;  /* 0x0420000055567989 */ /* 0x000ea200000e00ff */
[----:B------:R-:W-:Y:S01]  /*1640*/  IADD3 R119, PT, PT, -R92, UR7, RZ ;  /* 0x000000075c777c10 */ /* 0x000fe2000fffe1ff */
[----:B------:R-:W-:Y:S01]  /*1650*/  FMUL.FTZ R84, R39, R32 ;  /* 0x0000002027547220 */ /* 0x000fe20000410000 */
[----:B------:R-:W-:Y:S01]  /*1660*/  BSSY.RECONVERGENT B0, `(.L_x_10303) ;  /* 0x0000080000007945 */ /* 0x000fe20003800200 */
[----:B------:R-:W3:Y:S01]  /*1670*/  SHFL.DOWN PT, R113, R87, 0x1, 0x1f ;  /* 0x08201f0057717f89 */ /* 0x000ee200000e0000 */
[----:B------:R-:W-:-:S03]  /*1680*/  ISETP.GE.AND P5, PT, R119, 0x1, PT ;  /* 0x000000017700780c */ /* 0x000fc60003fa6270 */
[----:B------:R-:W5:Y:S01]  /*1690*/  SHFL.UP PT, R33, R84, 0x1, RZ ;  /* 0x0420000054217989 */ /* 0x000f6200000e00ff */
[----:B-1----:R-:W-:Y:S01]  /*16a0*/  @P3 FMUL.FTZ R32, R120, R109 ;  /* 0x0000006d78203220 */ /* 0x002fe20000410000 */
[----:B--2---:R-:W-:Y:S01]  /*16b0*/  FFMA.FTZ R86, R84, R86, R85 ;  /* 0x0000005654567223 */ /* 0x004fe20000010055 */
[----:B---3--:R-:W-:-:S03]  /*16c0*/  @P3 FFMA.FTZ R114, R109, R113, R114 ;  /* 0x000000716d723223 */ /* 0x008fc60000010072 */
[----:B------:R-:W-:Y:S02]  /*16d0*/  @P3 MOV R109, R32 ;  /* 0x00000020006d3202 */ /* 0x000fe40000000f00 */
[----:B------:R-:W-:Y:S01]  /*16e0*/  FSEL R85, R85, R86, !P1 ;  /* 0x0000005655557208 */ /* 0x000fe20004800000 */
[----:B-----5:R-:W-:Y:S01]  /*16f0*/  @P1 FMUL.FTZ R84, R84, R33 ;  /* 0x0000002154541220 */ /* 0x020fe20000410000 */
[----:B------:R-:W1:Y:S01]  /*1700*/  SHFL.DOWN PT, R87, R114, 0x2, 0x1f ;  /* 0x08401f0072577f89 */ /* 0x000e6200000e0000 */
[----:B------:R-:W-:Y:S02]  /*1710*/  ISETP.GT.U32.AND P3, PT, R20, 0x1d, PT ;  /* 0x0000001d1400780c */ /* 0x000fe40003f64070 */
[----:B------:R-:W-:Y:S01]  /*1720*/  ISETP.GE.AND P1, PT, R26, 0x2, PT ;  /* 0x000000021a00780c */ /* 0x000fe20003f26270 */
[----:B------:R-:W2:Y:S04]  /*1730*/  SHFL.DOWN PT, R86, R109, 0x2, 0x1f ;  /* 0x08401f006d567f89 */ /* 0x000ea800000e0000 */
[----:B------:R-:W3:Y:S04]  /*1740*/  SHFL.UP PT, R32, R85, 0x2, RZ ;  /* 0x0440000055207989 */ /* 0x000ee800000e00ff */
[----:B------:R-:W5:Y:S02]  /*1750*/  SHFL.UP PT, R33, R84, 0x2, RZ ;  /* 0x0440000054217989 */ /* 0x000f6400000e00ff */
[C---:B-1----:R-:W-:Y:S01]  /*1760*/  @!P3 FFMA.FTZ R114, R109.reuse, R87, R114 ;  /* 0x000000576d72b223 */ /* 0x042fe20000010072 */
[----:B--2---:R-:W-:-:S04]  /*1770*/  @!P3 FMUL.FTZ R86, R109, R86 ;  /* 0x000000566d56b220 */ /* 0x004fc80000410000 */
[----:B------:R-:W1:Y:S01]  /*1780*/  SHFL.DOWN PT, R113, R114, 0x4, 0x1f ;  /* 0x08801f0072717f89 */ /* 0x000e6200000e0000 */
[----:B---3--:R-:W-:Y:S01]  /*1790*/  FFMA.FTZ R32, R84, R32, R85 ;  /* 0x0000002054207223 */ /* 0x008fe20000010055 */
[----:B------:R-:W-:Y:S01]  /*17a0*/  @!P3 IMAD.MOV.U32 R109, RZ, RZ, R86 ;  /* 0x000000ffff6db224 */ /* 0x000fe200078e0056 */
[----:B------:R-:W-:Y:S01]  /*17b0*/  ISETP.GT.U32.AND P3, PT, R20, 0x1b, PT ;  /* 0x0000001b1400780c */ /* 0x000fe20003f64070 */
[----:B-----5:R-:W-:Y:S02]  /*17c0*/  @P1 FMUL.FTZ R84, R84, R33 ;  /* 0x0000002154541220 */ /* 0x020fe40000410000 */
[----:B------:R-:W-:Y:S01]  /*17d0*/  FSEL R87, R85, R32, !P1 ;  /* 0x0000002055577208 */ /* 0x000fe20004800000 */
[----:B------:R-:W2:Y:S01]  /*17e0*/  SHFL.DOWN PT, R86, R109, 0x4, 0x1f ;  /* 0x08801f006d567f89 */ /* 0x000ea200000e0000 */
[----:B------:R-:W-:-:S03]  /*17f0*/  ISETP.GE.AND P1, PT, R26, 0x4, PT ;  /* 0x000000041a00780c */ /* 0x000fc60003f26270 */
[----:B------:R-:W3:Y:S04]  /*1800*/  SHFL.UP PT, R32, R87, 0x4, RZ ;  /* 0x0480000057207989 */ /* 0x000ee800000e00ff */
[----:B------:R-:W5:Y:S01]  /*1810*/  SHFL.UP PT, R33, R84, 0x4, RZ ;  /* 0x0480000054217989 */ /* 0x000f6200000e00ff */
[----:B-1----:R-:W-:-:S05]  /*1820*/  @!P3 FFMA.FTZ R114, R109, R113, R114 ;  /* 0x000000716d72b223 */ /* 0x002fca0000010072 */
[----:B------:R-:W1:Y:S01]  /*1830*/  SHFL.DOWN PT, R115, R114, 0x8, 0x1f ;  /* 0x09001f0072737f89 */ /* 0x000e6200000e0000 */
[----:B--2---:R-:W-:Y:S01]  /*1840*/  @!P3 FMUL.FTZ R85, R109, R86 ;  /* 0x000000566d55b220 */ /* 0x004fe20000410000 */
[----:B------:R-:W-:Y:S02]  /*1850*/  HFMA2 R86, -RZ, RZ, 1.875, 0 ;  /* 0x3f800000ff567431 */ /* 0x000fe400000001ff */
[----:B---3--:R-:W-:Y:S02]  /*1860*/  FFMA.FTZ R32, R84, R32, R87 ;  /* 0x0000002054207223 */ /* 0x008fe40000010057 */
[----:B------:R-:W-:Y:S02]  /*1870*/  @!P3 MOV R109, R85 ;  /* 0x00000055006db202 */ /* 0x000fe40000000f00 */
[----:B------:R-:W-:Y:S01]  /*1880*/  ISETP.GE.AND P3, PT, R26, 0x8, PT ;  /* 0x000000081a00780c */ /* 0x000fe20003f66270 */
[----:B-----5:R-:W-:Y:S01]  /*1890*/  @P1 FMUL.FTZ R84, R84, R33 ;  /* 0x0000002154541220 */ /* 0x020fe20000410000 */
[----:B------:R-:W-:Y:S01]  /*18a0*/  FSEL R85, R87, R32, !P1 ;  /* 0x0000002057557208 */ /* 0x000fe20004800000 */
[----:B------:R-:W2:Y:S01]  /*18b0*/  SHFL.DOWN PT, R120, R109, 0x8, 0x1f ;  /* 0x09001f006d787f89 */ /* 0x000ea200000e0000 */
[----:B------:R-:W-:-:S02]  /*18c0*/  ISETP.GE.AND P1, PT, R18, UR12, PT ;  /* 0x0000000c12007c0c */ /* 0x000fc4000bf26270 */
        /* <DEDUP_REMOVED lines=10> */
[----:B------:R-:W-:Y:S02]  /*1970*/  @!P4 MOV R109, R113 ;  /* 0x00000071006dc202 */ /* 0x000fe40000000f00 */
[----:B------:R-:W-:Y:S01]  /*1980*/  ISETP.GE.AND P4, PT, R119, 0x61, PT ;  /* 0x000000617700780c */ /* 0x000fe20003f86270 */
[----:B-----5:R-:W-:Y:S01]  /*1990*/  @P3 FMUL.FTZ R84, R84, R33 ;  /* 0x0000002154543220 */ /* 0x020fe20000410000 */
[----:B------:R-:W-:Y:S01]  /*19a0*/  FSEL R85, R85, R32, !P3 ;  /* 0x0000002055557208 */ /* 0x000fe20005800000 */
[----:B------:R-:W2:Y:S01]  /*19b0*/  SHFL.DOWN PT, R120, R109, 0x10, 0x1f ;  /* 0x0a001f006d787f89 */ /* 0x000ea200000e0000 */
[----:B------:R-:W-:-:S03]  /*19c0*/  ISETP.GT.U32.AND P3, PT, R20, 0xf, PT ;  /* 0x0000000f1400780c */ /* 0x000fc60003f64070 */
[----:B------:R-:W3:Y:S04]  /*19d0*/  SHFL.UP PT, R32, R85, 0x10, RZ ;  /* 0x0600000055207989 */ /* 0x000ee800000e00ff */
[----:B------:R-:W5:Y:S06]  /*19e0*/  SHFL.UP PT, R33, R84, 0x10, RZ ;  /* 0x0600000054217989 */ /* 0x000f6c00000e00ff */
[C---:B-1----:R-:W-:Y:S01]  /*19f0*/  @!P3 FFMA.FTZ R114, R109.reuse, R115, R114 ;  /* 0x000000736d72b223 */ /* 0x042fe20000010072 */
[----:B--2---:R-:W-:-:S04]  /*1a00*/  @!P3 FMUL.FTZ R113, R109, R120 ;  /* 0x000000786d71b220 */ /* 0x004fc80000410000 */
[----:B------:R-:W-:Y:S01]  /*1a10*/  SHFL.IDX PT, R120, R114, RZ, 0x1f ;  /* 0x00001fff72787589 */ /* 0x000fe200000e0000 */
[C---:B---3--:R-:W-:Y:S01]  /*1a20*/  FFMA.FTZ R32, R84.reuse, R32, R85 ;  /* 0x0000002054207223 */ /* 0x048fe20000010055 */
[----:B------:R-:W-:Y:S02]  /*1a30*/  @!P3 MOV R109, R113 ;  /* 0x00000071006db202 */ /* 0x000fe40000000f00 */
[----:B------:R-:W-:Y:S01]  /*1a40*/  ISETP.GE.AND P3, PT, R119, 0x41, PT ;  /* 0x000000417700780c */ /* 0x000fe20003f66270 */
[----:B-----5:R-:W-:Y:S01]  /*1a50*/  @P1 FMUL.FTZ R84, R84, R33 ;  /* 0x0000002154541220 */ /* 0x020fe20000410000 */
[----:B------:R-:W-:Y:S01]  /*1a60*/  FSEL R117, R85, R32, !P1 ;  /* 0x0000002055757208 */ /* 0x000fe20004800000 */
[----:B------:R-:W-:Y:S01]  /*1a70*/  SHFL.DOWN PT, R33, R114, 0x1, 0x1f ;  /* 0x08201f0072217f89 */ /* 0x000fe200000e0000 */
[----:B------:R-:W-:-:S03]  /*1a80*/  ISETP.NE.AND P1, PT, R56, 0x1f, PT ;  /* 0x0000001f3800780c */ /* 0x000fc60003f25270 */
[----:B------:R-:W-:Y:S04]  /*1a90*/  SHFL.IDX PT, R85, R87, RZ, 0x1f ;  /* 0x00001fff57557589 */ /* 0x000fe800000e0000 */
[----:B------:R-:W1:Y:S04]  /*1aa0*/  SHFL.DOWN PT, R32, R109, 0x1, 0x1f ;  /* 0x08201f006d207f89 */ /* 0x000e6800000e0000 */
[----:B------:R-:W-:Y:S04]  /*1ab0*/  SHFL.UP PT, R84, R84, 0x1, RZ ;  /* 0x0420000054547989 */ /* 0x000fe800000e00ff */
[----:B------:R-:W-:Y:S04]  /*1ac0*/  SHFL.UP PT, R117, R117, 0x1, RZ ;  /* 0x0420000075757989 */ /* 0x000fe800000e00ff */
[----:B------:R2:W3:Y:S01]  /*1ad0*/  SHFL.IDX PT, R113, R109, RZ, 0x1f ;  /* 0x00001fff6d717589 */ /* 0x0004e200000e0000 */
[----:B-1----:R-:W-:Y:S01]  /*1ae0*/  @P1 FFMA.FTZ R85, R32, R85, R33 ;  /* 0x0000005520551223 */ /* 0x002fe20000010021 */
[----:B------:R-:W-:-:S04]  /*1af0*/  IMAD.WIDE.U32 R32, R72, UR4, R76 ;  /* 0x0000000448207c25 */ /* 0x000fc8000f8e004c */
[----:B------:R-:W-:Y:S01]  /*1b00*/  FFMA.FTZ R110, R85, R36, R110 ;  /* 0x00000024556e7223 */ /* 0x000fe2000001006e */
[----:B------:R-:W-:-:S03]  /*1b10*/  IMAD R33, R73, UR4, R33 ;  /* 0x0000000449217c24 */ /* 0x000fc6000f8e0221 */
[----:B------:R-:W-:-:S04]  /*1b20*/  FFMA.FTZ R112, R39, R110, R112 ;  /* 0x0000006e27707223 */ /* 0x000fc80000010070 */
[----:B--2---:R-:W-:Y:S01]  /*1b30*/  FFMA.FTZ R109, R35, R112, R118 ;  /* 0x00000070236d7223 */ /* 0x004fe20000010076 */
[C---:B---3--:R-:W-:Y:S01]  /*1b40*/  FFMA.FTZ R87, R113.reuse, R87, R120 ;  /* 0x0000005771577223 */ /* 0x048fe20000010078 */
[----:B------:R-:W-:Y:S02]  /*1b50*/  FMUL.FTZ R86, R113, R86 ;  /* 0x0000005671567220 */ /* 0x000fe40000410000 */
[-C--:B------:R-:W-:Y:S01]  /*1b60*/  FFMA.FTZ R111, R50, R109.reuse, R111 ;  /* 0x0000006d326f7223 */ /* 0x080fe2000001006f */
[----:B------:R-:W-:Y:S01]  /*1b70*/  FMUL.FTZ R120, R98, R109 ;  /* 0x0000006d62787220 */ /* 0x000fe20000410000 */
[----:B----4-:R1:W2:Y:S02]  /*1b80*/  SHFL.IDX PT, R115, R37, RZ, 0x1f ;  /* 0x00001fff25737589 */ /* 0x0102a400000e0000 */
[----:B-1----:R-:W-:-:S04]  /*1b90*/  IMAD.WIDE.U32 R36, R74, UR4, R78 ;  /* 0x000000044a247c25 */ /* 0x002fc8000f8e004e */
[----:B------:R-:W-:Y:S02]  /*1ba0*/  IMAD R37, R75, UR4, R37 ;  /* 0x000000044b257c24 */ /* 0x000fe4000f8e0225 */
[----:B--2---:R-:W-:Y:S01]  /*1bb0*/  @P2 FFMA.FTZ R115, R84, R115, R117 ;  /* 0x0000007354732223 */ /* 0x004fe20000010075 */
[C---:B------:R-:W-:Y:S02]  /*1bc0*/  LEA R84, P1, R32.reuse, UR8, 0x2 ;  /* 0x0000000820547c11 */ /* 0x040fe4000f8210ff */
[----:B------:R-:W-:Y:S01]  /*1bd0*/  ISETP.GE.AND P2, PT, R119, 0x21, PT ;  /* 0x000000217700780c */ /* 0x000fe20003f46270 */
[----:B------:R-:W-:Y:S01]  /*1be0*/  FFMA.FTZ R114, R103, R115, R116 ;  /* 0x0000007367727223 */ /* 0x000fe20000010074 */
[----:B------:R-:W-:Y:S01]  /*1bf0*/  LEA.HI.X R85, R32, UR9, R33, 0x2, P1 ;  /* 0x0000000920557c11 */ /* 0x000fe200088f1421 */
[----:B------:R-:W-:Y:S01]  /*1c00*/  FMUL.FTZ R32, R93, R111 ;  /* 0x0000006f5d207220 */ /* 0x000fe20000410000 */
[----:B------:R-:W-:Y:S01]  /*1c10*/  ISETP.NE.AND P1, PT, R56, RZ, PT ;  /* 0x000000ff3800720c */ /* 0x000fe20003f25270 */
[----:B------:R-:W-:Y:S01]  /*1c20*/  FFMA.FTZ R115, R50, R114, R51 ;  /* 0x0000007232737223 */ /* 0x000fe20000010033 */
[----:B------:R-:W-:Y:S01]  /*1c30*/  FADD.FTZ R103, -R116, R114 ;  /* 0x0000007274677221 */ /* 0x000fe20000010100 */
[----:B------:R-:W-:Y:S01]  /*1c40*/  FMUL.FTZ R119, R97, R110 ;  /* 0x0000006e61777220 */ /* 0x000fe20000410000 */
[----:B------:R-:W-:Y:S01]  /*1c50*/  FMUL.FTZ R33, R43, R120 ;  /* 0x000000782b217220 */ /* 0x000fe20000410000 */
[----:B------:R-:W-:Y:S01]  /*1c60*/  FFMA.FTZ R116, R35, R115, R34 ;  /* 0x0000007323747223 */ /* 0x000fe20000010022 */
[----:B------:R-:W-:Y:S01]  /*1c70*/  FADD.FTZ R113, -R51, R115 ;  /* 0x0000007333717221 */ /* 0x000fe20000010100 */
[----:B------:R-:W-:Y:S01]  /*1c80*/  FMUL.FTZ R51, R95, R112 ;  /* 0x000000705f337220 */ /* 0x000fe20000410000 */
[-C--:B------:R-:W-:Y:S01]  /*1c90*/  FFMA.FTZ R118, R103, R32.reuse, RZ ;  /* 0x0000002067767223 */ /* 0x080fe200000100ff */
[----:B------:R-:W-:Y:S01]  /*1ca0*/  FADD.FTZ R117, -R34, R116 ;  /* 0x0000007422757221 */ /* 0x000fe20000010100 */
[----:B------:R-:W-:Y:S01]  /*1cb0*/  FMUL.FTZ R35, R46, R119 ;  /* 0x000000772e237220 */ /* 0x000fe20000410000 */
[-C--:B------:R-:W-:Y:S01]  /*1cc0*/  FMUL.FTZ R34, R28, R51.reuse ;  /* 0x000000331c227220 */ /* 0x080fe20000410000 */
[----:B------:R-:W-:Y:S01]  /*1cd0*/  FMUL.FTZ R32, R29, R32 ;  /* 0x000000201d207220 */ /* 0x000fe20000410000 */
[----:B------:R1:W-:Y:S01]  /*1ce0*/  @!P1 STS.64 [UR6+0x10b8], R86 ;  /* 0x0010b856ff009988 */ /* 0x0003e20008000a06 */
[----:B------:R-:W-:Y:S01]  /*1cf0*/  FFMA.FTZ R118, R113, R120, R118 ;  /* 0x0000007871767223 */ /* 0x000fe20000010076 */
[C---:B------:R-:W-:Y:S01]  /*1d00*/  LEA R50, P6, R36.reuse, UR10, 0x2 ;  /* 0x0000000a24327c11 */ /* 0x040fe2000f8c10ff */
[----:B------:R-:W-:Y:S01]  /*1d10*/  FFMA.FTZ R39, R39, R116, R38 ;  /* 0x0000007427277223 */ /* 0x000fe20000010026 */
[----:B------:R1:W-:Y:S01]  /*1d20*/  STS.128 [R17+0x200], R32 ;  /* 0x0002002011007388 */ /* 0x0003e20000000c00 */
[----:B------:R-:W-:Y:S01]  /*1d30*/  FFMA.FTZ R121, R117, R51, R118 ;  /* 0x0000003375797223 */ /* 0x000fe20000010076 */
[----:B------:R-:W-:Y:S01]  /*1d40*/  LEA.HI.X R51, R36, UR11, R37, 0x2, P6 ;  /* 0x0000000b24337c11 */ /* 0x000fe2000b0f1425 */
[----:B------:R-:W-:Y:S01]  /*1d50*/  FADD.FTZ R118, -R38, R39 ;  /* 0x0000002726767221 */ /* 0x000fe20000010100 */
[----:B------:R-:W-:Y:S01]  /*1d60*/  BAR.SYNC.DEFER_BLOCKING 0x0 ;  /* 0x0000000000007b1d */ /* 0x000fe20000010000 */
[----:B------:R-:W-:Y:S01]  /*1d70*/  FMUL.FTZ R36, R31, R114 ;  /* 0x000000721f247220 */ /* 0x000fe20000410000 */
[----:B------:R-:W-:Y:S01]  /*1d80*/  FMUL.FTZ R37, R44, R115 ;  /* 0x000000732c257220 */ /* 0x000fe20000410000 */
[----:B------:R-:W-:Y:S01]  /*1d90*/  FMUL.FTZ R38, R41, R116 ;  /* 0x0000007429267220 */ /* 0x000fe20000410000 */
[----:B------:R-:W-:Y:S01]  /*1da0*/  FMUL.FTZ R39, R49, R39 ;  /* 0x0000002731277220 */ /* 0x000fe20000410000 */
[----:B------:R-:W-:Y:S01]  /*1db0*/  FFMA.FTZ R123, R118, R119, R121 ;  /* 0x00000077767b7223 */ /* 0x000fe20000010079 */
        /* <DEDUP_REMOVED lines=10> */
.L_x_10304:
[----:B------:R-:W-:Y:S05]  /*1e60*/  BSYNC.RECONVERGENT B0 ;  /* 0x0000000000007941 */ /* 0x000fea0003800200 */
.L_x_10303:
[----:B-12---:R1:W2:Y:S01]  /*1e70*/  LDS R33, [R23+0x280] ;  /* 0x0002800017217984 */ /* 0x0062a20000000800 */
[----:B------:R-:W-:Y:S04]  /*1e80*/  BSSY.RECONVERGENT B0, `(.L_x_10305) ;  /* 0x0000004000007945 */ /* 0x000fe80003800200 */
[----:B------:R-:W-:Y:S05]  /*1e90*/  @!P2 BRA `(.L_x_10306) ;  /* 0x000000000008a947 */ /* 0x000fea0003800000 */
[----:B---3--:R3:W-:Y:S04]  /*1ea0*/  REDG.E.ADD.F32.FTZ.RN.STRONG.GPU desc[UR16][R84.64+0x80], R119 ;  /* 0x00008077540079a6 */ /* 0x0087e8000c12f310 */
[----:B--2---:R3:W-:Y:S02]  /*1eb0*/  REDG.E.ADD.F32.FTZ.RN.STRONG.GPU desc[UR16][R50.64+0x80], R33 ;  /* 0x00008021320079a6 */ /* 0x0047e4000c12f310 */
.L_x_10306:
[----:B------:R-:W-:Y:S05]  /*1ec0*/  BSYNC.RECONVERGENT B0 ;  /* 0x0000000000007941 */ /* 0x000fea0003800200 */
.L_x_10305:
[----:B--23--:R2:W3:Y:S01]  /*1ed0*/  LDS R33, [R23+0x300] ;  /* 0x0003000017217984 */ /* 0x00c4e20000000800 */
[----:B------:R-:W-:Y:S04]  /*1ee0*/  BSSY.RECONVERGENT B0, `(.L_x_10307) ;  /* 0x0000004000007945 */ /* 0x000fe80003800200 */
[----:B------:R-:W-:Y:S05]  /*1ef0*/  @!P3 BRA `(.L_x_10308) ;  /* 0x000000000008b947 */ /* 0x000fea0003800000 */
[----:B----4-:R4:W-:Y:S04]  /*1f00*/  REDG.E.ADD.F32.FTZ.RN.STRONG.GPU desc[UR16][R84.64+0x100], R121 ;  /* 0x00010079540079a6 */ /* 0x0109e8000c12f310 */
[----:B---3--:R4:W-:Y:S02]  /*1f10*/  REDG.E.ADD.F32.FTZ.RN.STRONG.GPU desc[UR16][R50.64+0x100], R33 ;  /* 0x00010021320079a6 */ /* 0x0089e4000c12f310 */
.L_x_10308:
[----:B------:R-:W-:Y:S05]  /*1f20*/  BSYNC.RECONVERGENT B0 ;  /* 0x0000000000007941 */ /* 0x000fea0003800200 */
.L_x_10307:
[----:B---34-:R3:W4:Y:S01]  /*1f30*/  LDS R33, [R23+0x380] ;  /* 0x0003800017217984 */ /* 0x0187220000000800 */
[----:B------:R-:W-:Y:S04]  /*1f40*/  BSSY.RECONVERGENT B0, `(.L_x_10309) ;  /* 0x0000004000007945 */ /* 0x000fe80003800200 */
[----:B------:R-:W-:Y:S05]  /*1f50*/  @!P4 BRA `(.L_x_10310) ;  /* 0x000000000008c947 */ /* 0x000fea0003800000 */
[----:B0-----:R0:W-:Y:S04]  /*1f60*/  REDG.E.ADD.F32.FTZ.RN.STRONG.GPU desc[UR16][R84.64+0x180], R87 ;  /* 0x00018057540079a6 */ /* 0x0011e8000c12f310 */
[----:B----4-:R0:W-:Y:S02]  /*1f70*/  REDG.E.ADD.F32.FTZ.RN.STRONG.GPU desc[UR16][R50.64+0x180], R33 ;  /* 0x00018021320079a6 */ /* 0x0101e4000c12f310 */
.L_x_10310:
[----:B------:R-:W-:Y:S05]  /*1f80*/  BSYNC.RECONVERGENT B0 ;  /* 0x0000000000007941 */ /* 0x000fea0003800200 */
.L_x_10309:
[----:B------:R-:W5:Y:S01]  /*1f90*/  SHFL.DOWN P2, R32, R123, 0x1, 0x1f ;  /* 0x08201f007b207f89 */ /* 0x000f620000040000 */
[----:B------:R-:W-:Y:S01]  /*1fa0*/  ISETP.NE.AND P3, PT, R26, RZ, PT ;  /* 0x000000ff1a00720c */ /* 0x000fe20003f65270 */
[----:B------:R-:W-:Y:S01]  /*1fb0*/  FMUL.FTZ R105, R105, R112 ;  /* 0x0000007069697220 */ /* 0x000fe20000410000 */
[C---:B0---4-:R-:W-:Y:S01]  /*1fc0*/  FMUL.FTZ R33, R104.reuse, R110 ;  /* 0x0000006e68217220 */ /* 0x051fe20000410000 */
        /* <DEDUP_REMOVED lines=40> */
.L_x_10312:
[----:B------:R-:W-:Y:S05]  /*2250*/  BSYNC.RECONVERGENT B0 ;  /* 0x0000000000007941 */ /* 0x000fea0003800200 */
.L_x_10311:
[----:B------:R-:W-:-:S04]  /*2260*/  UIADD3 UR4, UPT, UPT, UR4, 0x1, URZ ;  /* 0x0000000104047890 */ /* 0x000fc8000fffe0ff */
[----:B------:R-:W-:-:S09]  /*2270*/  UISETP.GE.AND UP0, UPT, UR4, UR13, UPT ;  /* 0x0000000d0400728c */ /* 0x000fd2000bf06270 */
[----:B------:R-:W-:Y:S05]  /*2280*/  BRA.U !UP0, `(.L_x_10313) ;  /* 0xffffffed086c7547 */ /* 0x000fea000b83ffff */
.L_x_10299:
[----:B------:R-:W5:Y:S01]  /*2290*/  F2F.BF16.F32 R28, R89 ;  /* 0x00000059001c7304 */ /* 0x000f620000202000 */
[----:B------:R-:W-:Y:S01]  /*22a0*/  BAR.SYNC.DEFER_BLOCKING 0x0 ;  /* 0x0000000000007b1d */ /* 0x000fe20000010000 */
[----:B0---4-:R-:W-:Y:S02]  /*22b0*/  IMAD.SHL.U32 R36, R30, 0x80, RZ ;  /* 0x000000801e247824 */ /* 0x011fe400078e00ff */
[----:B------:R-:W-:Y:S01]  /*22c0*/  FADD.FTZ R6, R6, R47 ;  /* 0x0000002f06067221 */ /* 0x000fe20000010000 */
[----:B------:R-:W-:Y:S02]  /*22d0*/  IADD3 R14, P1, PT, R14, -0x100, RZ ;  /* 0xffffff000e0e7810 */ /* 0x000fe40007f3e0ff */
[----:B------:R-:W-:Y:S02]  /*22e0*/  IADD3 R16, P2, PT, R16, -0x100, RZ ;  /* 0xffffff0010107810 */ /* 0x000fe40007f5e0ff */
[----:B------:R-:W0:Y:S01]  /*22f0*/  LDC.64 R50, c[0x0][0x4f8] ;  /* 0x00013e00ff327b82 */ /* 0x000e220000000a00 */
[----:B------:R-:W-:Y:S01]  /*2300*/  F2F.BF16.F32 R88, R88 ;  /* 0x0000005800587304 */ /* 0x000fe20000202000 */
[----:B------:R-:W4:Y:S01]  /*2310*/  LDCU.64 UR4, c[0x0][0x500] ;  /* 0x0000a000ff0477ac */ /* 0x000f220008000a00 */
[----:B------:R-:W-:-:S02]  /*2320*/  SHF.R.S32.HI R37, RZ, 0x1f, R36 ;  /* 0x0000001fff257819 */ /* 0x000fc40000011424 */
[----:B------:R-:W-:Y:S02]  /*2330*/  IADD3 R12, P3, PT, R12, -0x100, RZ ;  /* 0xffffff000c0c7810 */ /* 0x000fe40007f7e0ff */
[----:B------:R-:W-:Y:S01]  /*2340*/  IADD3 R10, P4, PT, R10, -0x100, RZ ;  /* 0xffffff000a0a7810 */ /* 0x000fe20007f9e0ff */
[----:B-----5:R-:W-:Y:S01]  /*2350*/  IMAD.WIDE.U32 R28, R28, 0x10000, RZ ;  /* 0x000100001c1c7825 */ /* 0x020fe200078e00ff */
[----:B------:R-:W5:Y:S01]  /*2360*/  F2F.BF16.F32 R33, R90 ;  /* 0x0000005a00217304 */ /* 0x000f620000202000 */
[----:B------:R-:W1:Y:S01]  /*2370*/  LDC.64 R64, c[0x0][0x550] ;  /* 0x00015400ff407b82 */ /* 0x000e620000000a00 */
[----:B------:R-:W-:Y:S02]  /*2380*/  IADD3 R8, P5, PT, R8, -0x100, RZ ;  /* 0xffffff0008087810 */ /* 0x000fe40007fbe0ff */
[----:B------:R-:W-:Y:S02]  /*2390*/  IADD3.X R15, PT, PT, R15, -0x1, RZ, P1, !PT ;  /* 0xffffffff0f0f7810 */ /* 0x000fe40000ffe4ff */
[----:B------:R-:W-:-:S02]  /*23a0*/  IADD3.X R19, PT, PT, R19, -0x1, RZ, P2, !PT ;  /* 0xffffffff13137810 */ /* 0x000fc400017fe4ff */
[----:B------:R-:W2:Y:S01]  /*23b0*/  F2F.BF16.F32 R31, R48 ;  /* 0x00000030001f7304 */ /* 0x000ea20000202000 */
[----:B------:R-:W-:Y:S02]  /*23c0*/  IADD3.X R13, PT, PT, R13, -0x1, RZ, P3, !PT ;  /* 0xffffffff0d0d7810 */ /* 0x000fe40001ffe4ff */
[----:B------:R-:W-:Y:S02]  /*23d0*/  IADD3.X R11, PT, PT, R11, -0x1, RZ, P4, !PT ;  /* 0xffffffff0b0b7810 */ /* 0x000fe400027fe4ff */
[----:B------:R-:W-:Y:S02]  /*23e0*/  IADD3.X R9, PT, PT, R9, -0x1, RZ, P5, !PT ;  /* 0xffffffff09097810 */ /* 0x000fe40002ffe4ff */
[----:B-----5:R-:W-:Y:S01]  /*23f0*/  PRMT R33, R88, 0x5410, R33 ;  /* 0x0000541058217816 */ /* 0x020fe20000000021 */
[----:B------:R5:W3:Y:S03]  /*2400*/  F2F.BF16.F32 R26, R45 ;  /* 0x0000002d001a7304 */ /* 0x000ae60000202000 */
[----:B------:R-:W-:Y:S01]  /*2410*/  LOP3.LUT R35, R33, R29, RZ, 0xfc, !PT ;  /* 0x0000001d21237212 */ /* 0x000fe200078efcff */
[----:B0-----:R-:W-:Y:S01]  /*2420*/  IMAD.WIDE.U32 R32, R50, UR18, R36 ;  /* 0x0000001232207c25 */ /* 0x001fe2000f8e0024 */
[----:B--2---:R-:W-:-:S03]  /*2430*/  LOP3.LUT R34, R28, R31, RZ, 0xfc, !PT ;  /* 0x0000001f1c227212 */ /* 0x004fc600078efcff */
[----:B------:R-:W-:Y:S01]  /*2440*/  F2F.BF16.F32 R39, R42 ;  /* 0x0000002a00277304 */ /* 0x000fe20000202000 */
[----:B------:R-:W-:Y:S02]  /*2450*/  IMAD R33, R51, UR18, R33 ;  /* 0x0000001233217c24 */ /* 0x000fe4000f8e0221 */
[----:B-----5:R-:W-:Y:S01]  /*2460*/  FADD.FTZ R45, R6, R45 ;  /* 0x0000002d062d7221 */ /* 0x020fe20000010000 */
[----:B------:R-:W0:Y:S01]  /*2470*/  LDC.64 R50, c[0x0][0x518] ;  /* 0x00014600ff327b82 */ /* 0x000e220000000a00 */
[----:B------:R4:W-:Y:S01]  /*2480*/  STS.64 [R27], R34 ;  /* 0x000000221b007388 */ /* 0x0009e20000000a00 */
[----:B------:R-:W-:-:S03]  /*2490*/  NOP ;  /* 0x0000000000007918 */ /* 0x000fc60000000000 */
[----:B------:R-:W2:Y:S01]  /*24a0*/  LDS.64 R28, [R27] ;  /* 0x000000001b1c7984 */ /* 0x000ea20000000a00 */
[----:B------:R-:W5:Y:S01]  /*24b0*/  F2F.BF16.F32 R44, R40 ;  /* 0x00000028002c7304 */ /* 0x000f620000202000 */
[----:B------:R-:W-:Y:S01]  /*24c0*/  FADD.FTZ R45, R45, R42 ;  /* 0x0000002a2d2d7221 */ /* 0x000fe20000010000 */
[----:B----4-:R-:W-:-:S04]  /*24d0*/  IMAD.WIDE.U32 R34, R0, UR4, R32 ;  /* 0x0000000400227c25 */ /* 0x010fc8000f8e0020 */
[----:B------:R-:W-:Y:S02]  /*24e0*/  FADD.FTZ R6, R45, R40 ;  /* 0x000000282d067221 */ /* 0x000fe40000010000 */
[----:B------:R-:W4:Y:S01]  /*24f0*/  F2F.BF16.F32 R31, R47 ;  /* 0x0000002f001f7304 */ /* 0x000f220000202000 */
[----:B------:R-:W-:Y:S01]  /*2500*/  IMAD R35, R0, UR5, R35 ;  /* 0x0000000500237c24 */ /* 0x000fe2000f8e0223 */
[----:B-1----:R-:W-:Y:S01]  /*2510*/  LEA R38, P0, R34, R64, 0x1 ;  /* 0x0000004022267211 */ /* 0x002fe200078008ff */
[----:B---3--:R-:W-:Y:S01]  /*2520*/  IMAD.WIDE.U32 R32, R26, 0x10000, RZ ;  /* 0x000100001a207825 */ /* 0x008fe200078e00ff */
[----:B------:R-:W1:Y:S01]  /*2530*/  LDCU.64 UR4, c[0x0][0x520] ;  /* 0x0000a400ff0477ac */ /* 0x000e620008000a00 */
[----:B-----5:R-:W-:Y:S02]  /*2540*/  PRMT R49, R39, 0x5410, R44 ;  /* 0x0000541027317816 */ /* 0x020fe4000000002c */
[----:B0-----:R-:W-:Y:S01]  /*2550*/  IMAD.WIDE.U32 R36, R50, UR18, R36 ;  /* 0x0000001232247c25 */ /* 0x001fe2000f8e0024 */
[----:B------:R-:W-:-:S02]  /*2560*/  LEA.HI.X R39, R34, R65, R35, 0x1, P0 ;  /* 0x0000004122277211 */ /* 0x000fc400000f0c23 */
[----:B------:R-:W-:Y:S01]  /*2570*/  LOP3.LUT R49, R49, R33, RZ, 0xfc, !PT ;  /* 0x0000002131317212 */ /* 0x000fe200078efcff */
[----:B------:R-:W-:Y:S01]  /*2580*/  IMAD R37, R51, UR18, R37 ;  /* 0x0000001233257c24 */ /* 0x000fe2000f8e0225 */
[----:B----4-:R-:W-:Y:S01]  /*2590*/  LOP3.LUT R48, R32, R31, RZ, 0xfc, !PT ;  /* 0x0000001f20307212 */ /* 0x010fe200078efcff */
[----:B------:R-:W-:Y:S02]  /*25a0*/  IMAD.WIDE.U32 R32, R56, 0x8, R38 ;  /* 0x0000000838207825 */ /* 0x000fe400078e0026 */
[----:B------:R-:W0:Y:S02]  /*25b0*/  LDC.64 R38, c[0x0][0x560] ;  /* 0x00015800ff267b82 */ /* 0x000e240000000a00 */
[----:B-1----:R-:W-:-:S04]  /*25c0*/  IMAD.WIDE.U32 R36, R0, UR4, R36 ;  /* 0x0000000400247c25 */ /* 0x002fc8000f8e0024 */
[----:B------:R-:W-:Y:S01]  /*25d0*/  IMAD R26, R0, UR5, R37 ;  /* 0x00000005001a7c24 */ /* 0x000fe2000f8e0225 */
[----:B--2---:R0:W-:Y:S01]  /*25e0*/  STG.E.64 desc[UR16][R32.64], R28 ;  /* 0x0000001c20007986 */ /* 0x0041e2000c101b10 */
[----:B------:R-:W-:Y:S01]  /*25f0*/  BAR.SYNC.DEFER_BLOCKING 0x0 ;  /* 0x0000000000007b1d */ /* 0x000fe20000010000 */
[----:B0-----:R-:W-:-:S04]  /*2600*/  LEA R28, P0, R36, R38, 0x1 ;  /* 0x00000026241c7211 */ /* 0x001fc800078008ff */
[----:B------:R-:W-:Y:S02]  /*2610*/  LEA.HI.X R29, R36, R39, R26, 0x1, P0 ;  /* 0x00000027241d7211 */ /* 0x000fe400000f0c1a */
[----:B------:R-:W-:Y:S02]  /*2620*/  ISETP.GT.AND P0, PT, R18, 0x1, PT ;  /* 0x000000011200780c */ /* 0x000fe40003f04270 */
[----:B------:R-:W-:Y:S01]  /*2630*/  MOV R18, R30 ;  /* 0x0000001e00127202 */ /* 0x000fe20000000f00 */
[----:B------:R-:W-:Y:S01]  /*2640*/  STS.64 [R27], R48 ;  /* 0x000000301b007388 */ /* 0x000fe20000000a00 */
[----:B------:R-:W-:-:S03]  /*2650*/  NOP ;  /* 0x0000000000007918 */ /* 0x000fc60000000000 */
[----:B------:R0:W1:Y:S02]  /*2660*/  LDS.64 R34, [R27] ;  /* 0x000000001b227984 */ /* 0x0000640000000a00 */
[----:B0-----:R-:W-:-:S05]  /*2670*/  IMAD.WIDE.U32 R26, R56, 0x8, R28 ;  /* 0x00000008381a7825 */ /* 0x001fca00078e001c */
[----:B-1----:R0:W-:Y:S01]  /*2680*/  STG.E.64 desc[UR16][R26.64], R34 ;  /* 0x000000221a007986 */ /* 0x0021e2000c101b10 */
[----:B------:R-:W-:Y:S05]  /*2690*/  @P0 BRA `(.L_x_10314) ;  /* 0xffffffe000e80947 */ /* 0x000fea000383ffff */
.L_x_10298:
        /* <DEDUP_REMOVED lines=10> */
[----:B-----5:R-:W1:Y:S01]  /*2740*/  SHFL.DOWN P1, R3, R4, 0x1, 0x1f ;  /* 0x08201f0004037f89 */ /* 0x020e620000020000 */
[----:B------:R-:W-:Y:S01]  /*2750*/  BSSY.RECONVERGENT B0, `(.L_x_10315) ;  /* 0x0000017000007945 */ /* 0x000fe20003800200 */
[----:B------:R-:W2:Y:S01]  /*2760*/  S2R R9, SR_LANEID ;  /* 0x0000000000097919 */ /* 0x000ea20000000000 */
[----:B-1----:R-:W-:Y:S02]  /*2770*/  @P1 FADD R3, R3, R4 ;  /* 0x0000000403031221 */ /* 0x002fe40000000000 */
[----:B------:R-:W1:Y:S03]  /*2780*/  S2R R4, SR_TID.X ;  /* 0x0000000000047919 */ /* 0x000e660000002100 */
[----:B------:R-:W3:Y:S01]  /*2790*/  SHFL.DOWN P1, R2, R3, 0x2, 0x1f ;  /* 0x08401f0003027f89 */ /* 0x000ee20000020000 */
        /* <DEDUP_REMOVED lines=11> */
[----:B-1----:R-:W-:-:S04]  /*2850*/  ISETP.NE.AND P1, PT, R4, RZ, PT ;  /* 0x000000ff0400720c */ /* 0x002fc80003f25270 */
[----:B------:R1:W-:Y:S01]  /*2860*/  @!P3 STS [R14+0x604], R9 ;  /* 0x000604090e00b388 */ /* 0x0003e20000000800 */
[----:B------:R-:W-:Y:S08]  /*2870*/  BAR.SYNC.DEFER_BLOCKING 0x0 ;  /* 0x0000000000007b1d */ /* 0x000ff00000010000 */
[----:B------:R-:W-:Y:S05]  /*2880*/  @P1 BRA `(.L_x_10316) ;  /* 0x00000000000c1947 */ /* 0x000fea0003800000 */
[----:B------:R-:W-:-:S04]  /*2890*/  LEA R2, P1, R0, R10, 0x2 ;  /* 0x0000000a00027211 */ /* 0x000fc800078210ff */
[----:B------:R-:W-:-:S05]  /*28a0*/  LEA.HI.X R3, R0, R11, RZ, 0x2, P1 ;  /* 0x0000000b00037211 */ /* 0x000fca00008f14ff */
[----:B------:R2:W-:Y:S04]  /*28b0*/  REDG.E.ADD.F32.FTZ.RN.STRONG.GPU desc[UR16][R2.64], R9 ;  /* 0x00000009020079a6 */ /* 0x0005e8000c12f310 */
.L_x_10316:
[----:B------:R-:W-:Y:S05]  /*28c0*/  BSYNC.RECONVERGENT B0 ;  /* 0x0000000000007941 */ /* 0x000fea0003800200 */
.L_x_10315:
[----:B------:R-:W-:Y:S05]  /*28d0*/  @!P0 BRA `(.L_x_10317) ;  /* 0x0000000000688947 */ /* 0x000fea0003800000 */
[----:B------:R-:W-:Y:S06]  /*28e0*/  BAR.SYNC.DEFER_BLOCKING 0x0 ;  /* 0x0000000000007b1d */ /* 0x000fec0000010000 */
[----:B------:R-:W-:Y:S01]  /*28f0*/  BSSY.RECONVERGENT B0, `(.L_x_10317) ;  /* 0x0000018000007945 */ /* 0x000fe20003800200 */
[----:B--2--5:R-:W2:Y:S01]  /*2900*/  SHFL.DOWN P0, R3, R6, 0x1, 0x1f ;  /* 0x08201f0006037f89 */ /* 0x024ea20000000000 */
[----:B------:R-:W3:Y:S01]  /*2910*/  S2R R8, SR_LANEID ;  /* 0x0000000000087919 */ /* 0x000ee20000000000 */
[----:B--2---:R-:W-:Y:S02]  /*2920*/  @P0 FADD R3, R3, R6 ;  /* 0x0000000603030221 */ /* 0x004fe40000000000 */
[----:B------:R-:W2:Y:S03]  /*2930*/  S2R R6, SR_TID.X ;  /* 0x0000000000067919 */ /* 0x000ea60000002100 */
[----:B------:R-:W4:Y:S01]  /*2940*/  SHFL.DOWN P0, R2, R3, 0x2, 0x1f ;  /* 0x08401f0003027f89 */ /* 0x000f220000000000 */
[----:B---3--:R-:W-:-:S13]  /*2950*/  ISETP.NE.AND P1, PT, R8, RZ, PT ;  /* 0x000000ff0800720c */ /* 0x008fda0003f25270 */
[----:B------:R-:W3:Y:S01]  /*2960*/  @!P1 S2R R8, SR_CgaCtaId ;  /* 0x0000000000089919 */ /* 0x000ee20000008800 */
[----:B----4-:R-:W-:Y:S01]  /*2970*/  @P0 FADD R2, R3, R2 ;  /* 0x0000000203020221 */ /* 0x010fe20000000000 */
[----:B------:R-:W-:-:S04]  /*2980*/  @!P1 MOV R3, 0x400 ;  /* 0x0000040000039802 */ /* 0x000fc80000000f00 */
[----:B------:R-:W4:Y:S01]  /*2990*/  SHFL.DOWN P0, R7, R2, 0x4, 0x1f ;  /* 0x08801f0002077f89 */ /* 0x000f220000000000 */
[----:B---3--:R-:W-:Y:S01]  /*29a0*/  @!P1 LEA R8, R8, R3, 0x18 ;  /* 0x0000000308089211 */ /* 0x008fe200078ec0ff */
[----:B----4-:R-:W-:-:S05]  /*29b0*/  @P0 FADD R7, R2, R7 ;  /* 0x0000000702070221 */ /* 0x010fca0000000000 */
[----:B------:R-:W3:Y:S02]  /*29c0*/  SHFL.DOWN P0, R4, R7, 0x8, 0x1f ;  /* 0x09001f0007047f89 */ /* 0x000ee40000000000 */
[----:B---3--:R-:W-:-:S05]  /*29d0*/  @P0 FADD R4, R7, R4 ;  /* 0x0000000407040221 */ /* 0x008fca0000000000 */
[----:B-1----:R-:W1:Y:S02]  /*29e0*/  SHFL.DOWN P0, R9, R4, 0x10, 0x1f ;  /* 0x0a001f0004097f89 */ /* 0x002e640000000000 */
        /* <DEDUP_REMOVED lines=8> */
.L_x_10318:
[----:B------:R-:W-:Y:S05]  /*2a70*/  BSYNC.RECONVERGENT B0 ;  /* 0x0000000000007941 */ /* 0x000fea0003800200 */
.L_x_10317:
[----:B------:R-:W-:Y:S05]  /*2a80*/  @P2 EXIT ;  /* 0x000000000000294d */ /* 0x000fea0003800000 */
[----:B------:R-:W3:Y:S01]  /*2a90*/  S2UR UR5, SR_CgaCtaId ;  /* 0x00000000000579c3 */ /* 0x000ee20000008800 */
[----:B-12---:R-:W-:Y:S01]  /*2aa0*/  MOV R9, R15 ;  /* 0x0000000f00097202 */ /* 0x006fe20000000f00 */
[----:B------:R-:W-:Y:S01]  /*2ab0*/  UMOV UR4, 0x400 ;  /* 0x0000040000047882 */ /* 0x000fe20000000000 */
[----:B------:R-:W1:Y:S01]  /*2ac0*/  LDCU UR6, c[0x0][0x360] ;  /* 0x00006c00ff0677ac */ /* 0x000e620008000800 */
[----:B------:R-:W2:Y:S01]  /*2ad0*/  LDCU.64 UR8, c[0x0][0x4b0] ;  /* 0x00009600ff0877ac */ /* 0x000ea20008000a00 */
[----:B------:R-:W4:Y:S02]  /*2ae0*/  LDCU.64 UR10, c[0x0][0x530] ;  /* 0x0000a600ff0a77ac */ /* 0x000f240008000a00 */
[----:B-1234-:R-:W-:-:S12]  /*2af0*/  ULEA UR4, UR5, UR4, 0x18 ;  /* 0x0000000405047291 */ /* 0x01efd8000f8ec0ff */
.L_x_10319:
[C---:B------:R-:W-:Y:S02]  /*2b00*/  LEA R0, R9.reuse, UR4, 0x2 ;  /* 0x0000000409007c11 */ /* 0x040fe4000f8e10ff */
[----:B-----5:R-:W-:Y:S02]  /*2b10*/  SHF.R.S32.HI R2, RZ, 0x1f, R9 ;  /* 0x0000001fff027819 */ /* 0x020fe40000011409 */
[----:B------:R-:W-:Y:S01]  /*2b20*/  MOV R4, R54 ;  /* 0x0000003600047202 */ /* 0x000fe20000000f00 */
[----:B-1----:R-:W1:Y:S02]  /*2b30*/  LDS R11, [R0+0x18b8] ;  /* 0x0018b800000b7984 */ /* 0x002e640000000800 */
        /* <DEDUP_REMOVED lines=11> */
.L_x_10320:
        /* <DEDUP_REMOVED lines=9> */
.L_x_10564:


//--------------------- .text._Z25selective_scan_bwd_kernelI32Selective_Scan_bwd_kernel_traitsILi32ELi4ELb1ELb1ELb1ELb0ELb1EN3c108BFloat16EfEEv12SSMParamsBwd --------------------------
	.section	.text._Z25selective_scan_bwd_kernelI32Selective_Scan_bwd_kernel_traitsILi32ELi4ELb1ELb1ELb1ELb0ELb1EN3c108BFloat16EfEEv12SSMParamsBwd,"ax",@progbits
	.align	128
        .global         _Z25selective_scan_bwd_kernelI32Selective_Scan_bwd_kernel_traitsILi32ELi4ELb1ELb1ELb1ELb0ELb1EN3c108BFloat16EfEEv12SSMParamsBwd
        .type           _Z25selective_scan_bwd_kernelI32Selective_Scan_bwd_kernel_traitsILi32ELi4ELb1ELb1ELb1ELb0ELb1EN3c108BFloat16EfEEv12SSMParamsBwd,@function
        .size           _Z25selective_scan_bwd_kernelI32Selective_Scan_bwd_kernel_traitsILi32ELi4ELb1ELb1ELb1ELb0ELb1EN3c108BFloat16EfEEv12SSMParamsBwd,(.L_x_10565 - _Z25selective_scan_bwd_kernelI32Selective_Scan_bwd_kernel_traitsILi32ELi4ELb1ELb1ELb1ELb0ELb1EN3c108BFloat16EfEEv12SSMParamsBwd)
        .other          _Z25selective_scan_bwd_kernelI32Selective_Scan_bwd_kernel_traitsILi32ELi4ELb1ELb1ELb1ELb0ELb1EN3c108BFloat16EfEEv12SSMParamsBwd,@"STO_CUDA_ENTRY STV_DEFAULT"
_Z25selective_scan_bwd_kernelI32Selective_Scan_bwd_kernel_traitsILi32ELi4ELb1ELb1ELb1ELb0ELb1EN3c108BFloat16EfEEv12SSMParamsBwd:
.text._Z25selective_scan_bwd_kernelI32Selective_Scan_bwd_kernel_traitsILi32ELi4ELb1ELb1ELb1ELb0ELb1EN3c108BFloat16EfEEv12SSMParamsBwd:
        /* <DEDUP_REMOVED lines=55> */
[----:B------:R-:W-:Y:S01]  /*0370*/  MOV R4, UR4 ;  /* 0x0000000400047c02 */ /* 0x000fe20008000f00 */
[----:B------:R-:W-:Y:S01]  /*0380*/  UIMAD UR4, UR18, UR13, UR7 ;  /* 0x0000000d120472a4 */ /* 0x000fe2000f8e0207 */
[----:B------:R-:W-:Y:S02]  /*0390*/  ISETP.GE.AND P3, PT, R6, RZ, PT ;  /* 0x000000ff0600720c */ /* 0x000fe40003f66270 */
[----:B------:R-:W-:Y:S01]  /*03a0*/  MOV R6, UR6 ;  /* 0x0000000600067c02 */ /* 0x000fe20008000f00 */
[----:B------:R-:W1:Y:S01]  /*03b0*/  @P0 LDC R16, c[0x0][0x38c] ;  /* 0x0000e300ff100b82 */ /* 0x000e620000000800 */
[----:B------:R-:W-:Y:S01]  /*03c0*/  MOV R7, UR7 ;  /* 0x0000000700077c02 */ /* 0x000fe20008000f00 */
[----:B------:R-:W4:Y:S01]  /*03d0*/  LDCU.64 UR6, c[0x0][0x498] ;  /* 0x00009300ff0677ac */ /* 0x000f220008000a00 */
[----:B------:R-:W-:-:S02]  /*03e0*/  MOV R5, UR5 ;  /* 0x0000000500057c02 */ /* 0x000fc40008000f00 */
[----:B------:R-:W-:Y:S02]  /*03f0*/  @!P2 IADD3 R10, PT, PT, R10, 0x1, RZ ;  /* 0x000000010a0aa810 */ /* 0x000fe40007ffe0ff */
[----:B------:R-:W-:Y:S01]  /*0400*/  MOV R5, UR8 ;  /* 0x0000000800057c02 */ /* 0x000fe20008000f00 */
[----:B------:R-:W0:Y:S01]  /*0410*/  @P0 LDC.64 R8, c[0x0][0x480] ;  /* 0x00012000ff080b82 */ /* 0x000e220000000a00 */
[----:B------:R-:W-:Y:S01]  /*0420*/  ISETP.NE.AND P2, PT, R13, RZ, PT ;  /* 0x000000ff0d00720c */ /* 0x000fe20003f45270 */
[----:B------:R-:W3:Y:S01]  /*0430*/  LDCU.64 UR8, c[0x0][0x3b0] ;  /* 0x00007600ff0877ac */ /* 0x000ee20008000a00 */
[----:B------:R-:W-:Y:S01]  /*0440*/  @P1 IADD3 R10, PT, PT, R10, 0x1, RZ ;  /* 0x000000010a0a1810 */ /* 0x000fe20007ffe0ff */
[----:B------:R-:W-:-:S03]  /*0450*/  IMAD.WIDE.U32 R4, R0, UR10, R4 ;  /* 0x0000000a00047c25 */ /* 0x000fc6000f8e0004 */
[----:B------:R-:W-:Y:S01]  /*0460*/  MOV R63, R10 ;  /* 0x0000000a003f7202 */ /* 0x000fe20000000f00 */
[----:B------:R-:W-:Y:S01]  /*0470*/  IMAD R21, R0, UR11, R5 ;  /* 0x0000000b00157c24 */ /* 0x000fe2000f8e0205 */
[----:B------:R-:W0:Y:S02]  /*0480*/  LDCU.64 UR10, c[0x0][0x3d0] ;  /* 0x00007a00ff0a77ac */ /* 0x000e240008000a00 */
[----:B------:R-:W-:Y:S01]  /*0490*/  @!P3 IADD3 R63, PT, PT, -R63, RZ, RZ ;  /* 0x000000ff3f3fb210 */ /* 0x000fe20007ffe1ff */
[----:B--2---:R-:W-:Y:S02]  /*04a0*/  @P0 IMAD R5, R11, UR18, R0 ;  /* 0x000000120b050c24 */ /* 0x004fe4000f8e0200 */
[----:B------:R-:W-:Y:S02]  /*04b0*/  @!P2 LOP3.LUT R63, RZ, R13, RZ, 0x33, !PT ;  /* 0x0000000dff3fa212 */ /* 0x000fe400078e33ff */
[----:B------:R-:W-:Y:S01]  /*04c0*/  MOV R7, UR4 ;  /* 0x0000000400077c02 */ /* 0x000fe20008000f00 */
[----:B----4-:R-:W-:Y:S01]  /*04d0*/  UIMAD.WIDE.U32 UR4, UR18, UR6, URZ ;  /* 0x00000006120472a5 */ /* 0x010fe2000f8e00ff */
[----:B------:R-:W-:Y:S01]  /*04e0*/  LEA R11, R12, 0xffffff80, 0x7 ;  /* 0xffffff800c0b7811 */ /* 0x000fe200078e38ff */
[----:B------:R-:W-:Y:S01]  /*04f0*/  @P0 IMAD R5, R5, R12, RZ ;  /* 0x0000000c05050224 */ /* 0x000fe200078e02ff */
[----:B------:R-:W-:Y:S01]  /*0500*/  SHF.R.S32.HI R39, RZ, 0x1f, R63 ;  /* 0x0000001fff277819 */ /* 0x000fe2000001143f */
[----:B------:R-:W-:Y:S01]  /*0510*/  UIMAD UR5, UR18, UR7, UR5 ;  /* 0x00000007120572a4 */ /* 0x000fe2000f8e0205 */
[----:B------:R-:W-:Y:S01]  /*0520*/  IADD3 R20, P3, PT, R11, R4, RZ ;  /* 0x000000040b147210 */ /* 0x000fe20007f7e0ff */
[----:B-1----:R-:W-:-:S02]  /*0530*/  @P0 IMAD R5, R5, R16, RZ ;  /* 0x0000001005050224 */ /* 0x002fc400078e02ff */
[----:B------:R-:W-:Y:S01]  /*0540*/  IMAD R4, R39, R22, RZ ;  /* 0x0000001627047224 */ /* 0x000fe200078e02ff */
[----:B---3--:R-:W-:Y:S01]  /*0550*/  UIMAD.WIDE.U32 UR6, UR18, UR8, URZ ;  /* 0x00000008120672a5 */ /* 0x008fe2000f8e00ff */
[----:B0-----:R-:W-:-:S04]  /*0560*/  @P0 IMAD.WIDE R52, R5, 0x8, R8 ;  /* 0x0000000805340825 */ /* 0x001fc800078e0208 */
[----:B------:R-:W-:Y:S02]  /*0570*/  IMAD R23, R63, R23, R4 ;  /* 0x000000173f177224 */ /* 0x000fe400078e0204 */
[C---:B------:R-:W-:Y:S01]  /*0580*/  IMAD.WIDE.U32 R4, R0.reuse, R14, UR4 ;  /* 0x0000000400047e25 */ /* 0x040fe2000f8e000e */
[----:B------:R-:W-:Y:S02]  /*0590*/  UIMAD.WIDE.U32 UR4, UR18, UR10, URZ ;  /* 0x0000000a120472a5 */ /* 0x000fe4000f8e00ff */
[----:B------:R-:W-:Y:S01]  /*05a0*/  UIMAD UR7, UR18, UR9, UR7 ;  /* 0x00000009120772a4 */ /* 0x000fe2000f8e0207 */
[C---:B------:R-:W-:Y:S01]  /*05b0*/  IMAD.WIDE.U32 R6, R0.reuse, UR14, R6 ;  /* 0x0000000e00067c25 */ /* 0x040fe2000f8e0006 */
[----:B------:R-:W-:Y:S01]  /*05c0*/  UIMAD UR5, UR18, UR11, UR5 ;  /* 0x0000000b120572a4 */ /* 0x000fe2000f8e0205 */
[----:B------:R-:W-:Y:S02]  /*05d0*/  IADD3 R13, P5, PT, R11, R4, RZ ;  /* 0x000000040b0d7210 */ /* 0x000fe40007fbe0ff */
[----:B------:R-:W-:Y:S01]  /*05e0*/  IMAD R8, R39, R24, RZ ;  /* 0x0000001827087224 */ /* 0x000fe200078e02ff */
[----:B------:R-:W-:Y:S01]  /*05f0*/  IADD3 R17, P4, PT, R11, R6, RZ ;  /* 0x000000060b117210 */ /* 0x000fe20007f9e0ff */
[----:B------:R-:W-:-:S02]  /*0600*/  IMAD R9, R0, R15, R5 ;  /* 0x0000000f00097224 */ /* 0x000fc400078e0205 */
[----:B------:R-:W-:Y:S02]  /*0610*/  IMAD R19, R0, UR15, R7 ;  /* 0x0000000f00137c24 */ /* 0x000fe4000f8e0207 */
[----:B------:R-:W-:Y:S01]  /*0620*/  IMAD.WIDE.U32 R4, R63, R22, UR6 ;  /* 0x000000063f047e25 */ /* 0x000fe2000f8e0016 */
[----:B------:R-:W-:-:S03]  /*0630*/  ISETP.GE.AND P1, PT, R12, 0x1, PT ;  /* 0x000000010c00780c */ /* 0x000fc60003f26270 */
[----:B------:R-:W-:-:S04]  /*0640*/  IMAD.WIDE.U32 R6, R63, R24, UR4 ;  /* 0x000000043f067e25 */ /* 0x000fc8000f8e0018 */
[----:B------:R-:W-:Y:S01]  /*0650*/  IMAD R25, R63, R25, R8 ;  /* 0x000000193f197224 */ /* 0x000fe200078e0208 */
[----:B------:R-:W-:Y:S02]  /*0660*/  SHF.R.S32.HI R8, RZ, 0x1f, R11 ;  /* 0x0000001fff087819 */ /* 0x000fe4000001140b */
[----:B------:R-:W-:Y:S02]  /*0670*/  IADD3 R15, P0, PT, R11, R4, RZ ;  /* 0x000000040b0f7210 */ /* 0x000fe40007f1e0ff */
[----:B------:R-:W-:Y:S02]  /*0680*/  IADD3 R23, PT, PT, R5, R23, RZ ;  /* 0x0000001705177210 */ /* 0x000fe40007ffe0ff */
[----:B------:R-:W-:Y:S02]  /*0690*/  IADD3 R11, P2, PT, R11, R6, RZ ;  /* 0x000000060b0b7210 */ /* 0x000fe40007f5e0ff */
[----:B------:R-:W-:Y:S02]  /*06a0*/  IADD3 R25, PT, PT, R7, R25, RZ ;  /* 0x0000001907197210 */ /* 0x000fe40007ffe0ff */
[----:B------:R-:W-:-:S02]  /*06b0*/  IADD3.X R12, PT, PT, R8, R19, RZ, P4, !PT ;  /* 0x00000013080c7210 */ /* 0x000fc400027fe4ff */
[C---:B------:R-:W-:Y:S02]  /*06c0*/  IADD3.X R5, PT, PT, R8.reuse, R21, RZ, P3, !PT ;  /* 0x0000001508057210 */ /* 0x040fe40001ffe4ff */
[----:B------:R-:W-:Y:S02]  /*06d0*/  LEA R10, P4, R17, R30, 0x1 ;  /* 0x0000001e110a7211 */ /* 0x000fe400078808ff */
[----:B------:R-:W-:Y:S02]  /*06e0*/  IADD3.X R6, PT, PT, R8, R9, RZ, P5, !PT ;  /* 0x0000000908067210 */ /* 0x000fe40002ffe4ff */
[----:B------:R-:W-:Y:S02]  /*06f0*/  LEA R18, P3, R20, R28, 0x1 ;  /* 0x0000001c14127211 */ /* 0x000fe400078608ff */
[C---:B------:R-:W-:Y:S02]  /*0700*/  IADD3.X R4, PT, PT, R8.reuse, R23, RZ, P0, !PT ;  /* 0x0000001708047210 */ /* 0x040fe400007fe4ff */
[----:B------:R-:W-:-:S02]  /*0710*/  IADD3.X R8, PT, PT, R8, R25, RZ, P2, !PT ;  /* 0x0000001908087210 */ /* 0x000fc400017fe4ff */
[----:B------:R-:W-:Y:S02]  /*0720*/  LEA R14, P2, R15, R34, 0x1 ;  /* 0x000000220f0e7211 */ /* 0x000fe400078408ff */
[----:B------:R-:W-:Y:S01]  /*0730*/  LEA.HI.X R17, R17, R31, R12, 0x1, P4 ;  /* 0x0000001f11117211 */ /* 0x000fe200020f0c0c */
[----:B------:R-:W-:Y:S01]  /*0740*/  IMAD.WIDE.U32 R54, R0, R26, RZ ;  /* 0x0000001a00367225 */ /* 0x000fe200078e00ff */
[----:B------:R-:W-:Y:S02]  /*0750*/  LEA.HI.X R20, R20, R29, R5, 0x1, P3 ;  /* 0x0000001d14147211 */ /* 0x000fe400018f0c05 */
[----:B------:R-:W-:Y:S02]  /*0760*/  LEA R12, P0, R13, R32, 0x1 ;  /* 0x000000200d0c7211 */ /* 0x000fe400078008ff */
[----:B------:R-:W-:Y:S02]  /*0770*/  LEA R16, P3, R11, R36, 0x1 ;  /* 0x000000240b107211 */ /* 0x000fe400078608ff */
        /* <DEDUP_REMOVED lines=27> */
[----:B------:R-:W-:Y:S01]  /*0930*/  IMAD R7, R23, UR18, R7 ;  /* 0x0000001217077c24 */ /* 0x000fe2000f8e0207 */
[----:B------:R-:W-:Y:S01]  /*0940*/  IADD3 R23, PT, PT, R17, 0x200, RZ ;  /* 0x0000020011177810 */ /* 0x000fe20007ffe0ff */
        /* <DEDUP_REMOVED lines=8> */
[----:B------:R-:W-:Y:S01]  /*09d0*/  MOV R9, R20 ;  /* 0x0000001400097202 */ /* 0x000fe20000000f00 */
[----:B------:R-:W-:Y:S01]  /*09e0*/  IMAD R7, R0, UR7, R61 ;  /* 0x0000000700077c24 */ /* 0x000fe2000f8e023d */
[----:B------:R-:W-:Y:S01]  /*09f0*/  IADD3 R24, PT, PT, R59, R25, RZ ;  /* 0x000000193b187210 */ /* 0x000fe20007ffe0ff */
[C---:B------:R-:W-:Y:S01]  /*0a00*/  IMAD R23, R56.reuse, -0xc, R23 ;  /* 0xfffffff438177824 */ /* 0x040fe200078e0217 */
[----:B--2---:R-:W-:Y:S02]  /*0a10*/  MOV R18, UR6 ;  /* 0x0000000600127c02 */ /* 0x004fe40008000f00 */
[----:B------:R-:W-:Y:S02]  /*0a20*/  LOP3.LUT R20, R56, 0x1f, RZ, 0xc0, !PT ;  /* 0x0000001f38147812 */ /* 0x000fe400078ec0ff */
[----:B------:R-:W-:-:S07]  /*0a30*/  IADD3 R25, PT, PT, R63, R27, RZ ;  /* 0x0000001b3f197210 */ /* 0x000fce0007ffe0ff */
.L_x_10338:
[----:B------:R-:W-:Y:S01]  /*0a40*/  BAR.SYNC.DEFER_BLOCKING 0x0 ;  /* 0x0000000000007b1d */ /* 0x000fe20000010000 */
[----:B------:R-:W-:-:S07]  /*0a50*/  IMAD.WIDE.U32 R28, R56, 0x8, R8 ;  /* 0x00000008381c7825 */ /* 0x000fce00078e0008 */
[----:B0-----:R-:W0:Y:S01]  /*0a60*/  S2UR UR5, SR_CgaCtaId ;  /* 0x00000000000579c3 */ /* 0x001e220000008800 */
[----:B------:R-:W1:Y:S01]  /*0a70*/  S2R R26, SR_LANEID ;  /* 0x00000000001a7919 */ /* 0x000e620000000000 */
[----:B------:R-:W-:Y:S01]  /*0a80*/  UMOV UR4, 0x400 ;  /* 0x0000040000047882 */ /* 0x000fe20000000000 */
[----:B------:R-:W-:-:S04]  /*0a90*/  IMAD.WIDE.U32 R30, R56, 0x8, R10 ;  /* 0x00000008381e7825 */ /* 0x000fc800078e000a */
[----:B------:R-:W-:Y:S01]  /*0aa0*/  IMAD.WIDE.U32 R36, R56, 0x8, R12 ;  /* 0x0000000838247825 */ /* 0x000fe200078e000c */
[----:B------:R-:W2:Y:S03]  /*0ab0*/  LDC.64 R38, c[0x0][0x410] ;  /* 0x00010400ff267b82 */ /* 0x000ea60000000a00 */
[----:B------:R-:W-:Y:S01]  /*0ac0*/  HFMA2 R65, -RZ, RZ, 0, 0 ;  /* 0x00000000ff417431 */ /* 0x000fe200000001ff */
[----:B------:R-:W3:Y:S04]  /*0ad0*/  LDCU.64 UR6, c[0x0][0x490] ;  /* 0x00009200ff0677ac */ /* 0x000ee80008000a00 */
[----:B------:R-:W4:Y:S01]  /*0ae0*/  LDC.64 R40, c[0x0][0x418] ;  /* 0x00010600ff287b82 */ /* 0x000f220000000a00 */
[----:B------:R-:W3:Y:S01]  /*0af0*/  LDG.E.64 R28, desc[UR16][R28.64] ;  /* 0x000000101c1c7981 */ /* 0x000ee2000c1e1b00 */
[----:B0-----:R-:W-:-:S06]  /*0b00*/  ULEA UR4, UR5, UR4, 0x18 ;  /* 0x0000000405047291 */ /* 0x001fcc000f8ec0ff */
[----:B------:R-:W0:Y:S08]  /*0b10*/  LDC.64 R42, c[0x0][0x488] ;  /* 0x00012200ff2a7b82 */ /* 0x000e300000000a00 */
[----:B------:R-:W0:Y:S01]  /*0b20*/  LDC.64 R44, c[0x0][0x428] ;  /* 0x00010a00ff2c7b82 */ /* 0x000e220000000a00 */
[----:B-1----:R-:W-:Y:S01]  /*0b30*/  LEA R27, R26, UR4, 0x3 ;  /* 0x000000041a1b7c11 */ /* 0x002fe2000f8e18ff */
[----:B------:R-:W1:Y:S06]  /*0b40*/  LDCU.64 UR4, c[0x0][0x510] ;  /* 0x0000a200ff0477ac */ /* 0x000e6c0008000a00 */
[----:B------:R-:W1:Y:S08]  /*0b50*/  LDC.64 R46, c[0x0][0x478] ;  /* 0x00011e00ff2e7b82 */ /* 0x000e700000000a00 */
[----:B------:R-:W1:Y:S01]  /*0b60*/  LDC.64 R72, c[0x0][0x508] ;  /* 0x00014200ff487b82 */ /* 0x000e620000000a00 */
[----:B---3--:R3:W-:Y:S01]  /*0b70*/  STS.64 [R27], R28 ;  /* 0x0000001c1b007388 */ /* 0x0087e20000000a00 */
[----:B------:R-:W-:-:S03]  /*0b80*/  NOP ;  /* 0x0000000000007918 */ /* 0x000fc60000000000 */
[----:B------:R-:W-:Y:S03]  /*0b90*/  LDS.64 R32, [R27] ;  /* 0x000000001b207984 */ /* 0x000fe60000000a00 */
[----:B------:R-:W-:Y:S06]  /*0ba0*/  BAR.SYNC.DEFER_BLOCKING 0x0 ;  /* 0x0000000000007b1d */ /* 0x000fec0000010000 */
[----:B------:R-:W2:Y:S04]  /*0bb0*/  LDG.E.64 R30, desc[UR16][R30.64] ;  /* 0x000000101e1e7981 */ /* 0x000ea8000c1e1b00 */
[----:B--2---:R2:W-:Y:S01]  /*0bc0*/  STS.64 [R27], R30 ;  /* 0x0000001e1b007388 */ /* 0x0045e20000000a00 */
[----:B------:R-:W-:-:S03]  /*0bd0*/  NOP ;  /* 0x0000000000007918 */ /* 0x000fc60000000000 */
[----:B------:R-:W-:Y:S01]  /*0be0*/  LDS.64 R34, [R27] ;  /* 0x000000001b227984 */ /* 0x000fe20000000a00 */
[----:B------:R-:W-:Y:S06]  /*0bf0*/  BAR.SYNC.DEFER_BLOCKING 0x0 ;  /* 0x0000000000007b1d */ /* 0x000fec0000010000 */
[----:B------:R-:W4:Y:S01]  /*0c00*/  LDG.E.64 R36, desc[UR16][R36.64] ;  /* 0x0000001024247981 */ /* 0x000f22000c1e1b00 */
[----:B---3--:R-:W-:-:S04]  /*0c10*/  IADD3 R28, PT, PT, R18, -0x1, RZ ;  /* 0xffffffff121c7810 */ /* 0x008fc80007ffe0ff */
[----:B------:R-:W-:-:S05]  /*0c20*/  SHF.L.U32 R64, R28, 0x7, RZ ;  /* 0x000000071c407819 */ /* 0x000fca00000006ff */
[----:B--2---:R-:W-:-:S04]  /*0c30*/  IMAD.WIDE.U32 R30, R38, UR18, R64 ;  /* 0x00000012261e7c25 */ /* 0x004fc8000f8e0040 */
[----:B------:R-:W-:Y:S02]  /*0c40*/  IMAD R31, R39, UR18, R31 ;  /* 0x00000012271f7c24 */ /* 0x000fe4000f8e021f */
[----:B----4-:R-:W-:-:S04]  /*0c50*/  IMAD.WIDE.U32 R30, R0, R40, R30 ;  /* 0x00000028001e7225 */ /* 0x010fc800078e001e */
[----:B------:R-:W-:Y:S01]  /*0c60*/  IMAD R29, R0, R41, R31 ;  /* 0x00000029001d7224 */ /* 0x000fe200078e021f */
[----:B0-----:R-:W-:-:S04]  /*0c70*/  LEA R38, P0, R30, R42, 0x1 ;  /* 0x0000002a1e267211 */ /* 0x001fc800078008ff */
[----:B------:R-:W-:Y:S02]  /*0c80*/  LEA.HI.X R39, R30, R43, R29, 0x1, P0 ;  /* 0x0000002b1e277211 */ /* 0x000fe400000f0c1d */
[----:B------:R-:W0:Y:S01]  /*0c90*/  LDC.64 R42, c[0x0][0x420] ;  /* 0x00010800ff2a7b82 */ /* 0x000e220000000a00 */
[----:B------:R-:W-:Y:S01]  /*0ca0*/  IMAD.WIDE.U32 R38, R56, 0x8, R38 ;  /* 0x0000000838267825 */ /* 0x000fe200078e0026 */
[----:B------:R2:W-:Y:S01]  /*0cb0*/  STS.64 [R27], R36 ;  /* 0x000000241b007388 */ /* 0x0005e20000000a00 */
        /* <DEDUP_REMOVED lines=16> */
[----:B---3--:R-:W-:Y:S01]  /*0dc0*/  SHF.R.U32.HI R48, RZ, 0x10, R31 ;  /* 0x00000010ff307819 */ /* 0x008fe2000001161f */
[----:B------:R-:W-:-:S03]  /*0dd0*/  UISETP.NE.U32.AND UP0, UPT, UR6, URZ, UPT ;  /* 0x000000ff0600728c */ /* 0x000fc6000bf05070 */
[----:B------:R-:W-:Y:S01]  /*0de0*/  SHF.L.U32 R48, R48, 0x10, RZ ;  /* 0x0000001030307819 */ /* 0x000fe200000006ff */
[----:B------:R-:W-:Y:S01]  /*0df0*/  UISETP.NE.AND.EX UP0, UPT, UR7, URZ, UPT, UP0 ;  /* 0x000000ff0700728c */ /* 0x000fe2000bf05300 */
[----:B0-----:R-:W-:Y:S02]  /*0e00*/  SHF.L.U32 R29, R47, 0x10, RZ ;  /* 0x000000102f1d7819 */ /* 0x001fe400000006ff */
[--C-:B------:R-:W-:Y:S02]  /*0e10*/  SHF.R.U32.HI R40, RZ, 0x10, R47.reuse ;  /* 0x00000010ff287819 */ /* 0x100fe4000001162f */
[----:B------:R-:W-:Y:S01]  /*0e20*/  SHF.R.U64 R39, R46, 0x10, R47 ;  /* 0x000000102e277819 */ /* 0x000fe2000000122f */
[----:B------:R-:W-:Y:S01]  /*0e30*/  FMUL.FTZ R41, R29, -1.4426950216293334961 ;  /* 0xbfb8aa3b1d297820 */ /* 0x000fe20000410000 */
[----:B------:R-:W-:Y:S02]  /*0e40*/  SHF.L.U32 R40, R40, 0x10, RZ ;  /* 0x0000001028287819 */ /* 0x000fe400000006ff */
[----:B------:R-:W-:-:S02]  /*0e50*/  SHF.L.U32 R39, R39, 0x10, RZ ;  /* 0x0000001027277819 */ /* 0x000fc400000006ff */
[----:B------:R-:W-:Y:S01]  /*0e60*/  SHF.L.U32 R49, R46, 0x10, RZ ;  /* 0x000000102e317819 */ /* 0x000fe200000006ff */
[----:B------:R-:W0:Y:S01]  /*0e70*/  MUFU.EX2 R41, R41 ;  /* 0x0000002900297308 */ /* 0x000e220000000800 */
[----:B------:R-:W-:Y:S01]  /*0e80*/  FMUL.FTZ R38, R40, -1.4426950216293334961 ;  /* 0xbfb8aa3b28267820 */ /* 0x000fe20000410000 */
[----:B------:R-:W-:-:S06]  /*0e90*/  SHF.L.U32 R47, R31, 0x10, RZ ;  /* 0x000000101f2f7819 */ /* 0x000fcc00000006ff */
[----:B------:R-:W1:Y:S01]  /*0ea0*/  MUFU.EX2 R38, R38 ;  /* 0x0000002600267308 */ /* 0x000e620000000800 */
[----:B0-----:R-:W-:Y:S01]  /*0eb0*/  FADD.FTZ R44, R41, 1 ;  /* 0x3f800000292c7421 */ /* 0x001fe20000010000 */
[----:B------:R-:W-:-:S06]  /*0ec0*/  FMUL.FTZ R41, R49, -1.4426950216293334961 ;  /* 0xbfb8aa3b31297820 */ /* 0x000fcc0000410000 */
[----:B------:R-:W-:Y:S01]  /*0ed0*/  MUFU.RCP R68, R44 ;  /* 0x0000002c00447308 */ /* 0x000fe20000001000 */
[----:B-1----:R-:W-:-:S07]  /*0ee0*/  FADD.FTZ R46, R38, 1 ;  /* 0x3f800000262e7421 */ /* 0x002fce0000010000 */
[----:B------:R-:W0:Y:S08]  /*0ef0*/  MUFU.EX2 R41, R41 ;  /* 0x0000002900297308 */ /* 0x000e300000000800 */
[----:B------:R1:W3:Y:S01]  /*0f00*/  MUFU.RCP R69, R46 ;  /* 0x0000002e00457308 */ /* 0x0002e20000001000 */
[----:B0-----:R-:W-:Y:S01]  /*0f10*/  FADD.FTZ R41, R41, 1 ;  /* 0x3f80000029297421 */ /* 0x001fe20000010000 */
[----:B-1----:R-:W-:-:S06]  /*0f20*/  SHF.R.U64 R46, R30, 0x10, R31 ;  /* 0x000000101e2e7819 */ /* 0x002fcc000000121f */
[----:B------:R0:W1:Y:S01]  /*0f30*/  MUFU.RCP R50, R41 ;  /* 0x0000002900327308 */ /* 0x0000620000001000 */
[----:B------:R-:W-:Y:S01]  /*0f40*/  SHF.L.U32 R46, R46, 0x10, RZ ;  /* 0x000000102e2e7819 */ /* 0x000fe200000006ff */
[----:B---3--:R-:W-:-:S04]  /*0f50*/  FADD.FTZ R31, -R69, 1 ;  /* 0x3f800000451f7421 */ /* 0x008fc80000010100 */
[----:B------:R-:W-:Y:S01]  /*0f60*/  FFMA.FTZ R31, R40, R31, 1 ;  /* 0x3f800000281f7423 */ /* 0x000fe2000001001f */
[----:B0-----:R-:W-:Y:S01]  /*0f70*/  SHF.L.U32 R41, R30, 0x10, RZ ;  /* 0x000000101e297819 */ /* 0x001fe200000006ff */
[----:B-1----:R-:W-:-:S04]  /*0f80*/  FADD.FTZ R30, -R50, 1 ;  /* 0x3f800000321e7421 */ /* 0x002fc80000010100 */
[----:B------:R-:W-:Y:S01]  /*0f90*/  FFMA.FTZ R30, R49, R30, 1 ;  /* 0x3f800000311e7423 */ /* 0x000fe2000001001e */
[----:B--2---:R0:W-:Y:S01]  /*0fa0*/  STS.64 [R27], R42 ;  /* 0x0000002a1b007388 */ /* 0x0041e20000000a00 */
[----:B------:R-:W-:-:S03]  /*0fb0*/  NOP ;  /* 0x0000000000007918 */ /* 0x000fc60000000000 */
[----:B------:R-:W1:Y:S01]  /*0fc0*/  LDS.64 R36, [R27] ;  /* 0x000000001b247984 */ /* 0x000e620000000a00 */
[----:B0-----:R-:W-:-:S06]  /*0fd0*/  FMUL.FTZ R42, R39, -1.4426950216293334961 ;  /* 0xbfb8aa3b272a7820 */ /* 0x001fcc0000410000 */
[----:B------:R-:W0:Y:S02]  /*0fe0*/  MUFU.EX2 R42, R42 ;  /* 0x0000002a002a7308 */ /* 0x000e240000000800 */
[----:B0-----:R-:W-:Y:S01]  /*0ff0*/  FADD.FTZ R43, R42, 1 ;  /* 0x3f8000002a2b7421 */ /* 0x001fe20000010000 */
[----:B------:R-:W-:-:S05]  /*1000*/  FADD.FTZ R42, -R68, 1 ;  /* 0x3f800000442a7421 */ /* 0x000fca0000010100 */
[----:B------:R0:W2:Y:S01]  /*1010*/  MUFU.RCP R66, R43 ;  /* 0x0000002b00427308 */ /* 0x0000a20000001000 */
[----:B------:R-:W-:Y:S01]  /*1020*/  FFMA.FTZ R42, R29, R42, 1 ;  /* 0x3f8000001d2a7423 */ /* 0x000fe2000001002a */
[----:B-1----:R-:W-:Y:S02]  /*1030*/  SHF.L.U32 R38, R37, 0x10, RZ ;  /* 0x0000001025267819 */ /* 0x002fe400000006ff */
        /* <DEDUP_REMOVED lines=9> */
[----:B------:R-:W-:Y:S01]  /*10d0*/  FMUL.FTZ R42, R48, R70 ;  /* 0x00000046302a7220 */ /* 0x000fe20000410000 */
[----:B------:R-:W-:-:S03]  /*10e0*/  FMUL.FTZ R29, R47, R68 ;  /* 0x000000442f1d7220 */ /* 0x000fc60000410000 */
[----:B------:R-:W-:Y:S01]  /*10f0*/  FMUL.FTZ R42, R69, R42 ;  /* 0x0000002a452a7220 */ /* 0x000fe20000410000 */
[----:B------:R-:W-:Y:S01]  /*1100*/  F2F.BF16.F32 R45, R45 ;  /* 0x0000002d002d7304 */ /* 0x000fe20000202000 */
[----:B------:R-:W-:Y:S02]  /*1110*/  FMUL.FTZ R69, R40, R69 ;  /* 0x0000004528457220 */ /* 0x000fe40000410000 */
[----:B0-----:R-:W-:Y:S01]  /*1120*/  FMUL.FTZ R43, R42, R31 ;  /* 0x0000001f2a2b7220 */ /* 0x001fe20000410000 */
[----:B--2---:R-:W-:Y:S01]  /*1130*/  FADD.FTZ R42, -R66, 1 ;  /* 0x3f800000422a7421 */ /* 0x004fe20000010100 */
[----:B------:R-:W-:-:S03]  /*1140*/  FMUL.FTZ R31, R46, R67 ;  /* 0x000000432e1f7220 */ /* 0x000fc60000410000 */
[----:B------:R-:W-:Y:S01]  /*1150*/  FFMA.FTZ R37, R39, R42, 1 ;  /* 0x3f80000027257423 */ /* 0x000fe2000001002a */
[----:B------:R-:W-:Y:S01]  /*1160*/  FMUL.FTZ R36, R66, R31 ;  /* 0x0000001f42247220 */ /* 0x000fe20000410000 */
[----:B------:R-:W-:Y:S01]  /*1170*/  FMUL.FTZ R31, R41, R51 ;  /* 0x00000033291f7220 */ /* 0x000fe20000410000 */
[----:B------:R-:W0:Y:S01]  /*1180*/  F2F.BF16.F32 R44, R43 ;  /* 0x0000002b002c7304 */ /* 0x000e220000202000 */
[----:B------:R-:W-:Y:S01]  /*1190*/  FMUL.FTZ R39, R39, R66 ;  /* 0x0000004227277220 */ /* 0x000fe20000410000 */
[----:B------:R-:W-:Y:S01]  /*11a0*/  FMUL.FTZ R36, R36, R37 ;  /* 0x0000002524247220 */ /* 0x000fe20000410000 */
[----:B------:R-:W-:Y:S01]  /*11b0*/  FMUL.FTZ R31, R50, R31 ;  /* 0x0000001f321f7220 */ /* 0x000fe20000410000 */
[----:B------:R-:W-:-:S03]  /*11c0*/  FMUL.FTZ R50, R49, R50 ;  /* 0x0000003231327220 */ /* 0x000fc60000410000 */
[----:B------:R-:W-:Y:S01]  /*11d0*/  FMUL.FTZ R42, R31, R30 ;  /* 0x0000001e1f2a7220 */ /* 0x000fe20000410000 */
        /* <DEDUP_REMOVED lines=11> */
[----:B------:R-:W1:Y:S01]  /*1290*/  LDCU UR4, c[0x0][0x38c] ;  /* 0x00007180ff0477ac */ /* 0x000e620008000800 */
[----:B------:R-:W-:Y:S01]  /*12a0*/  IMAD R43, R0, UR5, R43 ;  /* 0x00000005002b7c24 */ /* 0x000fe2000f8e022b */
[----:B------:R2:W-:Y:S01]  /*12b0*/  STS.64 [R27], R44 ;  /* 0x0000002c1b007388 */ /* 0x0005e20000000a00 */
[----:B------:R-:W-:-:S03]  /*12c0*/  NOP ;  /* 0x0000000000007918 */ /* 0x000fc60000000000 */
[----:B------:R-:W3:Y:S01]  /*12d0*/  LDS.64 R36, [R27] ;  /* 0x000000001b247984 */ /* 0x000ee20000000a00 */
[----:B0-----:R-:W-:-:S04]  /*12e0*/  LEA R30, P0, R42, R30, 0x1 ;  /* 0x0000001e2a1e7211 */ /* 0x001fc800078008ff */
[----:B------:R-:W-:Y:S01]  /*12f0*/  LEA.HI.X R31, R42, R31, R43, 0x1, P0 ;  /* 0x0000001f2a1f7211 */ /* 0x000fe200000f0c2b */
[----:B------:R-:W-:Y:S02]  /*1300*/  FMUL.FTZ R43, R46, R39 ;  /* 0x000000272e2b7220 */ /* 0x000fe40000410000 */
[----:B--2---:R-:W-:-:S04]  /*1310*/  IMAD.WIDE.U32 R44, R56, 0x8, R30 ;  /* 0x00000008382c7825 */ /* 0x004fc800078e001e */
[----:B------:R-:W-:Y:S01]  /*1320*/  FMUL.FTZ R31, R41, R50 ;  /* 0x00000032291f7220 */ /* 0x000fe20000410000 */
        /* <DEDUP_REMOVED lines=14> */
[----:B0-----:R-:W-:Y:S01]  /*1410*/  PRMT R45, R38, 0x5410, R69 ;  /* 0x00005410262d7816 */ /* 0x001fe20000000045 */
[----:B-1----:R-:W-:-:S03]  /*1420*/  IMAD.WIDE.U32 R38, R48, UR18, R64 ;  /* 0x0000001230267c25 */ /* 0x002fc6000f8e0040 */
[----:B------:R-:W-:Y:S01]  /*1430*/  LOP3.LUT R45, R45, R37, RZ, 0xfc, !PT ;  /* 0x000000252d2d7212 */ /* 0x000fe200078efcff */
[----:B------:R-:W-:Y:S01]  /*1440*/  IMAD R39, R49, UR18, R39 ;  /* 0x0000001231277c24 */ /* 0x000fe2000f8e0227 */
[----:B--2---:R-:W-:Y:S02]  /*1450*/  LOP3.LUT R44, R36, R47, RZ, 0xfc, !PT ;  /* 0x0000002f242c7212 */ /* 0x004fe400078efcff */
[----:B------:R-:W0:Y:S03]  /*1460*/  LDC.64 R46, c[0x0][0x438] ;  /* 0x00010e00ff2e7b82 */ /* 0x000e260000000a00 */
[----:B------:R-:W-:Y:S01]  /*1470*/  STS.64 [R27], R44 ;  /* 0x0000002c1b007388 */ /* 0x000fe20000000a00 */
[----:B------:R-:W-:-:S03]  /*1480*/  NOP ;  /* 0x0000000000007918 */ /* 0x000fc60000000000 */
[----:B------:R-:W1:Y:S01]  /*1490*/  LDS.64 R36, [R27] ;  /* 0x000000001b247984 */ /* 0x000e620000000a00 */
[----:B0-----:R-:W-:-:S04]  /*14a0*/  IMAD.WIDE.U32 R38, R0, R46, R38 ;  /* 0x0000002e00267225 */ /* 0x001fc800078e0026 */
[----:B------:R-:W-:Y:S01]  /*14b0*/  IMAD R39, R0, R47, R39 ;  /* 0x0000002f00277224 */ /* 0x000fe200078e0227 */
[----:B------:R-:W-:-:S04]  /*14c0*/  LEA R46, P0, R38, UR6, 0x1 ;  /* 0x00000006262e7c11 */ /* 0x000fc8000f8008ff */
[----:B------:R-:W-:-:S03]  /*14d0*/  LEA.HI.X R47, R38, UR7, R39, 0x1, P0 ;  /* 0x00000007262f7c11 */ /* 0x000fc600080f0c27 */
[----:B------:R-:W-:-:S05]  /*14e0*/  IMAD.WIDE.U32 R38, R56, 0x8, R46 ;  /* 0x0000000838267825 */ /* 0x000fca00078e002e */
[----:B-1----:R1:W-:Y:S02]  /*14f0*/  STG.E.64 desc[UR16][R38.64], R36 ;  /* 0x0000002426007986 */ /* 0x0023e4000c101b10 */
.L_x_10322:
[----:B------:R-:W-:Y:S01]  /*1500*/  BAR.SYNC.DEFER_BLOCKING 0x0 ;  /* 0x0000000000007b1d */ /* 0x000fe20000010000 */
[C---:B------:R-:W-:Y:S01]  /*1510*/  SHF.L.U32 R30, R32.reuse, 0x10, RZ ;  /* 0x00000010201e7819 */ /* 0x040fe200000006ff */
[----:B------:R-:W-:Y:S01]  /*1520*/  UISETP.GE.AND UP0, UPT, UR4, 0x1, UPT ;  /* 0x000000010400788c */ /* 0x000fe2000bf06270 */
[--C-:B------:R-:W-:Y:S02]  /*1530*/  SHF.R.U64 R48, R32, 0x10, R33.reuse ;  /* 0x0000001020307819 */ /* 0x100fe40000001221 */
[----:B0-----:R-:W-:Y:S02]  /*1540*/  CS2R R44, SRZ ;  /* 0x00000000002c7805 */ /* 0x001fe4000001ff00 */
[----:B------:R-:W-:Y:S01]  /*1550*/  SHF.L.U32 R40, R33, 0x10, RZ ;  /* 0x0000001021287819 */ /* 0x000fe200000006ff */
[C---:B-1----:R-:W-:Y:S01]  /*1560*/  FFMA.FTZ R38, R31.reuse, R30, R4 ;  /* 0x0000001e1f267223 */ /* 0x042fe20000010004 */
[----:B------:R-:W-:Y:S01]  /*1570*/  SHF.L.U32 R48, R48, 0x10, RZ ;  /* 0x0000001030307819 */ /* 0x000fe200000006ff */
[-C--:B-----5:R-:W-:Y:S01]  /*1580*/  FMUL.FTZ R92, R31, R2.reuse ;  /* 0x000000021f5c7220 */ /* 0x0a0fe20000410000 */
[----:B------:R-:W-:Y:S01]  /*1590*/  SHF.R.U32.HI R90, RZ, 0x10, R33 ;  /* 0x00000010ff5a7819 */ /* 0x000fe20000011621 */
[----:B------:R-:W-:Y:S01]  /*15a0*/  FMUL.FTZ R94, R29, R2 ;  /* 0x000000021d5e7220 */ /* 0x000fe20000410000 */
[--C-:B------:R-:W-:Y:S01]  /*15b0*/  SHF.R.U32.HI R33, RZ, 0x10, R35.reuse ;  /* 0x00000010ff217819 */ /* 0x100fe20000011623 */
[C---:B------:R-:W-:Y:S01]  /*15c0*/  FFMA.FTZ R38, R43.reuse, R48, R38 ;  /* 0x000000302b267223 */ /* 0x040fe20000010026 */
[C---:B------:R-:W-:Y:S01]  /*15d0*/  SHF.R.U64 R32, R34.reuse, 0x10, R35 ;  /* 0x0000001022207819 */ /* 0x040fe20000001223 */
[----:B------:R-:W-:Y:S01]  /*15e0*/  FMUL.FTZ R96, R43, R2 ;  /* 0x000000022b607220 */ /* 0x000fe20000410000 */
[----:B------:R-:W-:Y:S01]  /*15f0*/  SHF.L.U32 R4, R33, 0x10, RZ ;  /* 0x0000001021047819 */ /* 0x000fe200000006ff */
[----:B------:R-:W-:Y:S01]  /*1600*/  FFMA.FTZ R38, R29, R40, R38 ;  /* 0x000000281d267223 */ /* 0x000fe20000010026 */
        /* <DEDUP_REMOVED lines=8> */
[----:B------:R-:W-:Y:S01]  /*1690*/  MOV R42, RZ ;  /* 0x000000ff002a7202 */ /* 0x000fe20000000f00 */
[----:B------:R-:W-:Y:S01]  /*16a0*/  FFMA.FTZ R4, R41, R90, R38 ;  /* 0x0000005a29047223 */ /* 0x000fe20000010026 */
[----:B------:R-:W-:Y:S01]  /*16b0*/  MOV R46, RZ ;  /* 0x000000ff002e7202 */ /* 0x000fe20000000f00 */
[----:B------:R-:W-:Y:S01]  /*16c0*/  FADD.FTZ R91, R32, R3 ;  /* 0x00000003205b7221 */ /* 0x000fe20000010000 */
[----:B------:R-:W-:Y:S06]  /*16d0*/  BRA.U !UP0, `(.L_x_10323) ;  /* 0x0000001508187547 */ /* 0x000fec000b800000 */
[----:B------:R-:W0:Y:S01]  /*16e0*/  LDC.64 R68, c[0x0][0x3c0] ;  /* 0x0000f000ff447b82 */ /* 0x000e220000000a00 */
        /* <DEDUP_REMOVED lines=11> */
[----:B------:R-:W-:Y:S01]  /*17a0*/  IMAD.WIDE.U32 R82, R56, 0x8, R14 ;  /* 0x0000000838527825 */ /* 0x000fe200078e000e */
[----:B------:R-:W-:Y:S01]  /*17b0*/  IADD3 R80, P2, PT, R64, R62, RZ ;  /* 0x0000003e40507210 */ /* 0x000fe20007f5e0ff */
[----:B------:R-:W2:Y:S01]  /*17c0*/  LDCU UR12, c[0x0][0x394] ;  /* 0x00007280ff0c77ac */ /* 0x000ea20008000800 */
[----:B------:R-:W-:Y:S01]  /*17d0*/  IADD3 R95, PT, PT, R18, -0x2, RZ ;  /* 0xfffffffe125f7810 */ /* 0x000fe20007ffe0ff */
[----:B------:R-:W3:Y:S01]  /*17e0*/  LDC.64 R72, c[0x0][0x3a8] ;  /* 0x0000ea00ff487b82 */ /* 0x000ee20000000a00 */
[----:B------:R-:W-:Y:S01]  /*17f0*/  IADD3 R97, PT, PT, R64, R56, RZ ;  /* 0x0000003840617210 */ /* 0x000fe20007ffe0ff */
[C---:B------:R-:W-:Y:S01]  /*1800*/  IMAD.WIDE.U32 R84, R56.reuse, 0x8, R32 ;  /* 0x0000000838547825 */ /* 0x040fe200078e0020 */
[----:B------:R-:W-:Y:S01]  /*1810*/  MOV R45, RZ ;  /* 0x000000ff002d7202 */ /* 0x000fe20000000f00 */
[----:B------:R-:W4:Y:S01]  /*1820*/  LDCU UR13, c[0x0][0x38c] ;  /* 0x00007180ff0d77ac */ /* 0x000f220008000800 */
[----:B------:R-:W-:-:S02]  /*1830*/  ISETP.EQ.AND P0, PT, R56, RZ, P0 ;  /* 0x000000ff3800720c */ /* 0x000fc40000702270 */
[----:B------:R-:W-:Y:S01]  /*1840*/  LOP3.LUT R103, R103, 0x100, RZ, 0xc0, !PT ;  /* 0x0000010067677812 */ /* 0x000fe200078ec0ff */
[----:B------:R-:W0:Y:S01]  /*1850*/  LDC.64 R74, c[0x0][0x3e0] ;  /* 0x0000f800ff4a7b82 */ /* 0x000e220000000a00 */
[----:B------:R-:W-:Y:S01]  /*1860*/  LOP3.LUT R104, R104, 0x100, RZ, 0xc0, !PT ;  /* 0x0000010068687812 */ /* 0x000fe200078ec0ff */
[----:B------:R-:W0:Y:S01]  /*1870*/  LDCU UR7, c[0x0][0x388] ;  /* 0x00007100ff0777ac */ /* 0x000e220008000800 */
[----:B------:R-:W-:Y:S02]  /*1880*/  IADD3.X R67, PT, PT, RZ, R24, RZ, P1, !PT ;  /* 0x00000018ff437210 */ /* 0x000fe40000ffe4ff */
[----:B------:R-:W-:Y:S01]  /*1890*/  IADD3.X R81, PT, PT, RZ, R25, RZ, P2, !PT ;  /* 0x00000019ff517210 */ /* 0x000fe200017fe4ff */
[----:B------:R-:W0:Y:S02]  /*18a0*/  LDCU.64 UR8, c[0x0][0x538] ;  /* 0x0000a700ff0877ac */ /* 0x000e240008000a00 */
[----:B------:R-:W0:Y:S01]  /*18b0*/  LDC.64 R76, c[0x0][0x4d0] ;  /* 0x00013400ff4c7b82 */ /* 0x000e220000000a00 */
[----:B------:R-:W0:Y:S01]  /*18c0*/  LDCU.64 UR10, c[0x0][0x540] ;  /* 0x0000a800ff0a77ac */ /* 0x000e220008000a00 */
[----:B------:R-:W-:-:S06]  /*18d0*/  UMOV UR4, URZ ;  /* 0x000000ff00047c82 */ /* 0x000fcc0008000000 */
[----:B--2-4-:R-:W0:Y:S02]  /*18e0*/  LDC.64 R78, c[0x0][0x4f0] ;  /* 0x00013c00ff4e7b82 */ /* 0x014e240000000a00 */
.L_x_10337:
[----:B0-----:R-:W-:-:S04]  /*18f0*/  IMAD.WIDE.U32 R34, R68, UR4, RZ ;  /* 0x0000000444227c25 */ /* 0x001fc8000f8e00ff */
[----:B------:R-:W-:Y:S01]  /*1900*/  IMAD R33, R69, UR4, R35 ;  /* 0x0000000445217c24 */ /* 0x000fe2000f8e0223 */
[----:B------:R-:W-:-:S04]  /*1910*/  LEA R32, P1, R34, R82, 0x1 ;  /* 0x0000005222207211 */ /* 0x000fc800078208ff */
[----:B------:R-:W-:-:S06]  /*1920*/  LEA.HI.X R33, R34, R83, R33, 0x1, P1 ;  /* 0x0000005322217211 */ /* 0x000fcc00008f0c21 */
[----:B--2---:R-:W2:Y:S01]  /*1930*/  LDG.E.64 R32, desc[UR16][R32.64] ;  /* 0x0000001020207981 */ /* 0x004ea2000c1e1b00 */
[----:B----4-:R-:W-:Y:S01]  /*1940*/  MOV R36, R60 ;  /* 0x0000003c00247202 */ /* 0x010fe20000000f00 */
[----:B------:R-:W-:Y:S01]  /*1950*/  IMAD.WIDE.U32 R34, R74, UR4, RZ ;  /* 0x000000044a227c25 */ /* 0x000fe2000f8e00ff */
        /* <DEDUP_REMOVED lines=13> */
[C---:B------:R-:W-:Y:S01]  /*1a30*/  ISETP.NE.AND P2, PT, R56.reuse, RZ, PT ;  /* 0x000000ff3800720c */ /* 0x040fe20003f45270 */
        /* <DEDUP_REMOVED lines=9> */
[----:B------:R-:W-:Y:S02]  /*1ad0*/  FMUL.FTZ R88, R49, R86 ;  /* 0x0000005631587220 */ /* 0x000fe40000410000 */
[----:B------:R-:W0:Y:S01]  /*1ae0*/  MUFU.EX2 R51, R87 ;  /* 0x0000005700337308 */ /* 0x000e220000000800 */
[----:B-1----:R-:W-:-:S07]  /*1af0*/  ULEA UR5, UR6, UR5, 0x18 ;  /* 0x0000000506057291 */ /* 0x002fce000f8ec0ff */
[----:B------:R-:W1:Y:S01]  /*1b00*/  MUFU.EX2 R118, R118 ;  /* 0x0000007600767308 */ /* 0x000e620000000800 */
[C---:B----4-:R-:W-:Y:S02]  /*1b10*/  PRMT R109, R35.reuse, 0x7632, R109 ;  /* 0x00007632236d7816 */ /* 0x050fe4000000006d */
[----:B------:R-:W-:-:S05]  /*1b20*/  SHF.L.U32 R110, R35, 0x10, RZ ;  /* 0x00000010236e7819 */ /* 0x000fca00000006ff */
[----:B------:R3:W4:Y:S01]  /*1b30*/  MUFU.EX2 R35, R88 ;  /* 0x0000005800237308 */ /* 0x0007220000000800 */
[C---:B------:R-:W-:Y:S02]  /*1b40*/  PRMT R107, R34.reuse, 0x7632, R107 ;  /* 0x00007632226b7816 */ /* 0x040fe4000000006b */
        /* <DEDUP_REMOVED lines=8> */
[----:B------:R-:W5:Y:S01]  /*1bd0*/  LDS.64 R36, [R27+0x100] ;  /* 0x000100001b247984 */ /* 0x000f620000000a00 */
[----:B--2---:R-:W-:Y:S01]  /*1be0*/  FMUL.FTZ R39, R93, R86 ;  /* 0x000000565d277220 */ /* 0x004fe20000410000 */
[----:B------:R-:W-:-:S05]  /*1bf0*/  LEA R38, R32, UR5, 0x2 ;  /* 0x0000000520267c11 */ /* 0x000fca000f8e10ff */
[----:B------:R-:W2:Y:S01]  /*1c00*/  MUFU.EX2 R39, R39 ;  /* 0x0000002700277308 */ /* 0x000ea20000000800 */
[----:B0-----:R0:W-:Y:S02]  /*1c10*/  STS [R38+0x838], R51 ;  /* 0x0008383326007388 */ /* 0x0011e40000000800 */
[----:B0-----:R-:W-:Y:S01]  /*1c20*/  FMUL.FTZ R38, R102, R109 ;  /* 0x0000006d66267220 */ /* 0x001fe20000410000 */
[C---:B-----5:R-:W-:Y:S02]  /*1c30*/  PRMT R32, R36.reuse, 0x7632, R32 ;  /* 0x0000763224207816 */ /* 0x060fe40000000020 */
[C---:B------:R-:W-:Y:S02]  /*1c40*/  PRMT R33, R37.reuse, 0x7632, R33 ;  /* 0x0000763225217816 */ /* 0x040fe40000000021 */
[----:B------:R-:W-:Y:S02]  /*1c50*/  SHF.L.U32 R36, R36, 0x10, RZ ;  /* 0x0000001024247819 */ /* 0x000fe400000006ff */
[----:B------:R-:W-:-:S02]  /*1c60*/  SHF.L.U32 R50, R37, 0x10, RZ ;  /* 0x0000001025327819 */ /* 0x000fc400000006ff */
[----:B------:R-:W-:Y:S01]  /*1c70*/  SHF.L.U32 R32, R32, 0x10, RZ ;  /* 0x0000001020207819 */ /* 0x000fe200000006ff */
[----:B------:R-:W-:Y:S01]  /*1c80*/  FMUL.FTZ R113, R31, R36 ;  /* 0x000000241f717220 */ /* 0x000fe20000410000 */
[----:B------:R-:W-:Y:S01]  /*1c90*/  SHF.L.U32 R112, R33, 0x10, RZ ;  /* 0x0000001021707819 */ /* 0x000fe200000006ff */
[----:B------:R-:W-:Y:S02]  /*1ca0*/  FMUL.FTZ R36, R29, R50 ;  /* 0x000000321d247220 */ /* 0x000fe40000410000 */
[----:B------:R-:W-:Y:S02]  /*1cb0*/  FMUL.FTZ R114, R43, R32 ;  /* 0x000000202b727220 */ /* 0x000fe40000410000 */
        /* <DEDUP_REMOVED lines=10> */
.L_x_10325:
[----:B------:R0:W1:Y:S02]  /*1d60*/  LDS R37, [R22+0x103c] ;  /* 0x00103c0016257984 */ /* 0x0000640000000800 */
.L_x_10326:
[----:B------:R-:W-:Y:S05]  /*1d70*/  BSYNC.RECONVERGENT B0 ;  /* 0x0000000000007941 */ /* 0x000fea0003800200 */
.L_x_10324:
        /* <DEDUP_REMOVED lines=96> */
[----:B------:R-:W2:Y:S01]  /*2380*/  SHFL.IDX PT, R117, R105, RZ, 0x1f ;  /* 0x00001fff69757589 */ /* 0x000ea200000e0000 */
[----:B-1----:R-:W-:Y:S01]  /*2390*/  @P1 FFMA.FTZ R87, R32, R87, R33 ;  /* 0x0000005720571223 */ /* 0x002fe20000010021 */
[----:B------:R-:W-:-:S04]  /*23a0*/  IMAD.WIDE.U32 R32, R76, UR4, R66 ;  /* 0x000000044c207c25 */ /* 0x000fc8000f8e0042 */
[----:B------:R-:W-:Y:S01]  /*23b0*/  FFMA.FTZ R112, R87, R37, R112 ;  /* 0x0000002557707223 */ /* 0x000fe20000010070 */
[----:B------:R-:W-:Y:S02]  /*23c0*/  IMAD R33, R77, UR4, R33 ;  /* 0x000000044d217c24 */ /* 0x000fe4000f8e0221 */
[C---:B--2---:R-:W-:Y:S01]  /*23d0*/  FFMA.FTZ R89, R117.reuse, R89, R122 ;  /* 0x0000005975597223 */ /* 0x044fe2000001007a */
[----:B------:R-:W-:Y:S01]  /*23e0*/  FMUL.FTZ R88, R117, R88 ;  /* 0x0000005875587220 */ /* 0x000fe20000410000 */
[----:B----4-:R-:W1:Y:S02]  /*23f0*/  SHFL.IDX PT, R111, R50, RZ, 0x1f ;  /* 0x00001fff326f7589 */ /* 0x010e6400000e0000 */
[----:B-1----:R-:W-:Y:S01]  /*2400*/  @P2 FFMA.FTZ R111, R86, R111, R119 ;  /* 0x0000006f566f2223 */ /* 0x002fe20000010077 */
[C---:B------:R-:W-:Y:S02]  /*2410*/  LEA R86, P1, R32.reuse, UR8, 0x2 ;  /* 0x0000000820567c11 */ /* 0x040fe4000f8210ff */
[----:B------:R-:W-:Y:S01]  /*2420*/  ISETP.GE.AND P2, PT, R121, 0x21, PT ;  /* 0x000000217900780c */ /* 0x000fe20003f46270 */
[----:B------:R-:W-:Y:S01]  /*2430*/  FFMA.FTZ R116, R51, R111, R120 ;  /* 0x0000006f33747223 */ /* 0x000fe20000010078 */
[-C--:B------:R-:W-:Y:S01]  /*2440*/  FFMA.FTZ R111, R39, R112.reuse, R36 ;  /* 0x00000070276f7223 */ /* 0x080fe20000010024 */
[----:B------:R-:W-:Y:S01]  /*2450*/  LEA.HI.X R87, R32, UR9, R33, 0x2, P1 ;  /* 0x0000000920577c11 */ /* 0x000fe200088f1421 */
[----:B------:R-:W-:Y:S01]  /*2460*/  FMUL.FTZ R121, R93, R112 ;  /* 0x000000705d797220 */ /* 0x000fe20000410000 */
[----:B------:R-:W-:Y:S01]  /*2470*/  ISETP.NE.AND P1, PT, R56, RZ, PT ;  /* 0x000000ff3800720c */ /* 0x000fe20003f25270 */
[-C--:B------:R-:W-:Y:S01]  /*2480*/  FFMA.FTZ R114, R35, R111.reuse, R114 ;  /* 0x0000006f23727223 */ /* 0x080fe20000010072 */
[----:B------:R-:W-:Y:S01]  /*2490*/  FADD.FTZ R105, -R120, R116 ;  /* 0x0000007478697221 */ /* 0x000fe20000010100 */
[----:B------:R-:W-:Y:S01]  /*24a0*/  FMUL.FTZ R51, R49, R111 ;  /* 0x0000006f31337220 */ /* 0x000fe20000410000 */
[----:B------:R-:W-:-:S04]  /*24b0*/  IMAD.WIDE.U32 R36, R78, UR4, R80 ;  /* 0x000000044e247c25 */ /* 0x000fc8000f8e0050 */
[C---:B------:R-:W-:Y:S01]  /*24c0*/  FFMA.FTZ R113, R118.reuse, R114, R113 ;  /* 0x0000007276717223 */ /* 0x040fe20000010071 */
[----:B------:R-:W-:Y:S01]  /*24d0*/  FFMA.FTZ R118, R118, R116, R115 ;  /* 0x0000007476767223 */ /* 0x000fe20000010073 */
[----:B------:R-:W-:Y:S01]  /*24e0*/  FMUL.FTZ R33, R91, R114 ;  /* 0x000000725b217220 */ /* 0x000fe20000410000 */
[----:B------:R-:W-:Y:S02]  /*24f0*/  IMAD R37, R79, UR4, R37 ;  /* 0x000000044f257c24 */ /* 0x000fe4000f8e0225 */
[----:B------:R-:W-:Y:S01]  /*2500*/  FMUL.FTZ R32, R47, R113 ;  /* 0x000000712f207220 */ /* 0x000fe20000410000 */
[----:B------:R-:W-:Y:S01]  /*2510*/  FFMA.FTZ R117, R35, R118, R34 ;  /* 0x0000007623757223 */ /* 0x000fe20000010022 */
[----:B------:R-:W-:Y:S01]  /*2520*/  FADD.FTZ R115, -R115, R118 ;  /* 0x0000007673737221 */ /* 0x000fe20000010100 */
[----:B------:R-:W-:Y:S01]  /*2530*/  FMUL.FTZ R35, R90, R121 ;  /* 0x000000795a237220 */ /* 0x000fe20000410000 */
[-C--:B------:R-:W-:Y:S01]  /*2540*/  FFMA.FTZ R120, R105, R32.reuse, RZ ;  /* 0x0000002069787223 */ /* 0x080fe200000100ff */
[----:B------:R-:W-:Y:S01]  /*2550*/  FADD.FTZ R119, -R34, R117 ;  /* 0x0000007522777221 */ /* 0x000fe20000010100 */
[----:B------:R-:W-:Y:S01]  /*2560*/  FMUL.FTZ R34, R40, R51 ;  /* 0x0000003328227220 */ /* 0x000fe20000410000 */
[----:B------:R-:W-:Y:S01]  /*2570*/  FMUL.FTZ R32, R30, R32 ;  /* 0x000000201e207220 */ /* 0x000fe20000410000 */
[-C--:B------:R-:W-:Y:S01]  /*2580*/  FFMA.FTZ R120, R115, R33.reuse, R120 ;  /* 0x0000002173787223 */ /* 0x080fe20000010078 */
[----:B------:R-:W-:Y:S01]  /*2590*/  FMUL.FTZ R33, R48, R33 ;  /* 0x0000002130217220 */ /* 0x000fe20000410000 */
[----:B------:R1:W-:Y:S01]  /*25a0*/  @!P1 STS.64 [UR6+0x10b8], R88 ;  /* 0x0010b858ff009988 */ /* 0x0003e20008000a06 */
[C---:B------:R-:W-:Y:S01]  /*25b0*/  LEA R50, P6, R36.reuse, UR10, 0x2 ;  /* 0x0000000a24327c11 */ /* 0x040fe2000f8c10ff */
[----:B------:R-:W-:Y:S01]  /*25c0*/  FFMA.FTZ R39, R39, R117, R38 ;  /* 0x0000007527277223 */ /* 0x000fe20000010026 */
[----:B------:R-:W-:Y:S01]  /*25d0*/  FFMA.FTZ R123, R119, R51, R120 ;  /* 0x00000033777b7223 */ /* 0x000fe20000010078 */
[----:B------:R1:W-:Y:S01]  /*25e0*/  STS.128 [R17+0x200], R32 ;  /* 0x0002002011007388 */ /* 0x0003e20000000c00 */
[----:B------:R-:W-:Y:S01]  /*25f0*/  LEA.HI.X R51, R36, UR11, R37, 0x2, P6 ;  /* 0x0000000b24337c11 */ /* 0x000fe2000b0f1425 */
[----:B------:R-:W-:Y:S01]  /*2600*/  FADD.FTZ R120, -R38, R39 ;  /* 0x0000002726787221 */ /* 0x000fe20000010100 */
[----:B------:R-:W-:Y:S01]  /*2610*/  FMUL.FTZ R36, R31, R116 ;  /* 0x000000741f247220 */ /* 0x000fe20000410000 */
[----:B------:R-:W-:Y:S01]  /*2620*/  BAR.SYNC.DEFER_BLOCKING 0x0 ;  /* 0x0000000000007b1d */ /* 0x000fe20000010000 */
[----:B------:R-:W-:Y:S01]  /*2630*/  FMUL.FTZ R37, R43, R118 ;  /* 0x000000762b257220 */ /* 0x000fe20000410000 */
[----:B------:R-:W-:Y:S01]  /*2640*/  FMUL.FTZ R38, R29, R117 ;  /* 0x000000751d267220 */ /* 0x000fe20000410000 */
[----:B------:R-:W-:Y:S01]  /*2650*/  FMUL.FTZ R39, R41, R39 ;  /* 0x0000002729277220 */ /* 0x000fe20000410000 */
[----:B------:R-:W-:-:S02]  /*2660*/  FFMA.FTZ R125, R120, R121, R123 ;  /* 0x00000079787d7223 */ /* 0x000fc4000001007b */
        /* <DEDUP_REMOVED lines=10> */
.L_x_10328:
[----:B------:R-:W-:Y:S05]  /*2710*/  BSYNC.RECONVERGENT B0 ;  /* 0x0000000000007941 */ /* 0x000fea0003800200 */
.L_x_10327:
[----:B-12---:R1:W2:Y:S01]  /*2720*/  LDS R33, [R23+0x280] ;  /* 0x0002800017217984 */ /* 0x0062a20000000800 */
[----:B------:R-:W-:Y:S04]  /*2730*/  BSSY.RECONVERGENT B0, `(.L_x_10329) ;  /* 0x0000004000007945 */ /* 0x000fe80003800200 */
[----:B------:R-:W-:Y:S05]  /*2740*/  @!P2 BRA `(.L_x_10330) ;  /* 0x000000000008a947 */ /* 0x000fea0003800000 */
[----:B---3--:R3:W-:Y:S04]  /*2750*/  REDG.E.ADD.F32.FTZ.RN.STRONG.GPU desc[UR16][R86.64+0x80], R121 ;  /* 0x00008079560079a6 */ /* 0x0087e8000c12f310 */
[----:B--2---:R3:W-:Y:S02]  /*2760*/  REDG.E.ADD.F32.FTZ.RN.STRONG.GPU desc[UR16][R50.64+0x80], R33 ;  /* 0x00008021320079a6 */ /* 0x0047e4000c12f310 */
.L_x_10330:
[----:B------:R-:W-:Y:S05]  /*2770*/  BSYNC.RECONVERGENT B0 ;  /* 0x0000000000007941 */ /* 0x000fea0003800200 */
.L_x_10329:
[----:B--23--:R2:W3:Y:S01]  /*2780*/  LDS R33, [R23+0x300] ;  /* 0x0003000017217984 */ /* 0x00c4e20000000800 */
[----:B------:R-:W-:Y:S04]  /*2790*/  BSSY.RECONVERGENT B0, `(.L_x_10331) ;  /* 0x0000004000007945 */ /* 0x000fe80003800200 */
[----:B------:R-:W-:Y:S05]  /*27a0*/  @!P3 BRA `(.L_x_10332) ;  /* 0x000000000008b947 */ /* 0x000fea0003800000 */
[----:B----4-:R4:W-:Y:S04]  /*27b0*/  REDG.E.ADD.F32.FTZ.RN.STRONG.GPU desc[UR16][R86.64+0x100], R123 ;  /* 0x0001007b560079a6 */ /* 0x0109e8000c12f310 */
[----:B---3--:R4:W-:Y:S02]  /*27c0*/  REDG.E.ADD.F32.FTZ.RN.STRONG.GPU desc[UR16][R50.64+0x100], R33 ;  /* 0x00010021320079a6 */ /* 0x0089e4000c12f310 */
.L_x_10332:
[----:B------:R-:W-:Y:S05]  /*27d0*/  BSYNC.RECONVERGENT B0 ;  /* 0x0000000000007941 */ /* 0x000fea0003800200 */
.L_x_10331:
[----:B---34-:R3:W4:Y:S01]  /*27e0*/  LDS R33, [R23+0x380] ;  /* 0x0003800017217984 */ /* 0x0187220000000800 */
[----:B------:R-:W-:Y:S04]  /*27f0*/  BSSY.RECONVERGENT B0, `(.L_x_10333) ;  /* 0x0000004000007945 */ /* 0x000fe80003800200 */
[----:B------:R-:W-:Y:S05]  /*2800*/  @!P4 BRA `(.L_x_10334) ;  /* 0x000000000008c947 */ /* 0x000fea0003800000 */
[----:B0-----:R0:W-:Y:S04]  /*2810*/  REDG.E.ADD.F32.FTZ.RN.STRONG.GPU desc[UR16][R86.64+0x180], R89 ;  /* 0x00018059560079a6 */ /* 0x0011e8000c12f310 */
[----:B----4-:R0:W-:Y:S02]  /*2820*/  REDG.E.ADD.F32.FTZ.RN.STRONG.GPU desc[UR16][R50.64+0x180], R33 ;  /* 0x00018021320079a6 */ /* 0x0101e4000c12f310 */
.L_x_10334:
[----:B------:R-:W-:Y:S05]  /*2830*/  BSYNC.RECONVERGENT B0 ;  /* 0x0000000000007941 */ /* 0x000fea0003800200 */
.L_x_10333:
[----:B------:R-:W5:Y:S01]  /*2840*/  SHFL.DOWN P2, R32, R125, 0x1, 0x1f ;  /* 0x08201f007d207f89 */ /* 0x000f620000040000 */
[----:B------:R-:W-:Y:S01]  /*2850*/  ISETP.NE.AND P3, PT, R26, RZ, PT ;  /* 0x000000ff1a00720c */ /* 0x000fe20003f65270 */
[----:B------:R-:W-:Y:S01]  /*2860*/  FMUL.FTZ R107, R107, R114 ;  /* 0x000000726b6b7220 */ /* 0x000fe20000410000 */
[C---:B------:R-:W-:Y:S01]  /*2870*/  FMUL.FTZ R35, R106.reuse, R112 ;  /* 0x000000706a237220 */ /* 0x040fe20000410000 */
[----:B------:R-:W-:Y:S01]  /*2880*/  FMUL.FTZ R114, R106, R114 ;  /* 0x000000726a727220 */ /* 0x000fe20000410000 */
[----:B------:R-:W-:Y:S01]  /*2890*/  FMUL.FTZ R109, R109, R112 ;  /* 0x000000706d6d7220 */ /* 0x000fe20000410000 */
[----:B0---4-:R-:W-:Y:S01]  /*28a0*/  FMUL.FTZ R33, R110, R111 ;  /* 0x0000006f6e217220 */ /* 0x011fe20000410000 */
        /* <DEDUP_REMOVED lines=14> */
[-C--:B------:R-:W-:Y:S01]  /*2990*/  FMUL.FTZ R106, R106, R113.reuse ;  /* 0x000000716a6a7220 */ /* 0x080fe20000410000 */
[----:B------:R-:W-:Y:S02]  /*29a0*/  FMUL.FTZ R113, R108, R113 ;  /* 0x000000716c717220 */ /* 0x000fe40000410000 */
[----:B------:R-:W0:Y:S01]  /*29b0*/  SHFL.DOWN P2, R34, R37, 0x4, 0x1f ;  /* 0x08801f0025227f89 */ /* 0x000e220000040000 */
[----:B------:R-:W-:Y:S01]  /*29c0*/  FMUL.FTZ R119, R119, R32 ;  /* 0x0000002077777220 */ /* 0x000fe20000410000 */
[----:B------:R-:W-:Y:S01]  /*29d0*/  FMUL.FTZ R105, R105, R106 ;  /* 0x0000006a69697220 */ /* 0x000fe20000410000 */
[----:B------:R-:W-:-:S02]  /*29e0*/  FFMA.FTZ R92, R47, R113, R92 ;  /* 0x000000712f5c7223 */ /* 0x000fc4000001005c */
        /* <DEDUP_REMOVED lines=17> */
.L_x_10336:
[----:B------:R-:W-:Y:S05]  /*2b00*/  BSYNC.RECONVERGENT B0 ;  /* 0x0000000000007941 */ /* 0x000fea0003800200 */
.L_x_10335:
[----:B------:R-:W-:-:S04]  /*2b10*/  UIADD3 UR4, UPT, UPT, UR4, 0x1, URZ ;  /* 0x0000000104047890 */ /* 0x000fc8000fffe0ff */
[----:B------:R-:W-:-:S09]  /*2b20*/  UISETP.GE.AND UP0, UPT, UR4, UR13, UPT ;  /* 0x0000000d0400728c */ /* 0x000fd2000bf06270 */
[----:B------:R-:W-:Y:S05]  /*2b30*/  BRA.U !UP0, `(.L_x_10337) ;  /* 0xffffffed086c7547 */ /* 0x000fea000b83ffff */
.L_x_10323:
[----:B------:R-:W5:Y:S01]  /*2b40*/  F2F.BF16.F32 R30, R96 ;  /* 0x00000060001e7304 */ /* 0x000f620000202000 */
[----:B------:R-:W-:Y:S01]  /*2b50*/  BAR.SYNC.DEFER_BLOCKING 0x0 ;  /* 0x0000000000007b1d */ /* 0x000fe20000010000 */
[----:B------:R-:W-:Y:S01]  /*2b60*/  HFMA2 R65, -RZ, RZ, 0, 0 ;  /* 0x00000000ff417431 */ /* 0x000fe200000001ff */
[----:B------:R-:W-:Y:S02]  /*2b70*/  IADD3 R14, P1, PT, R14, -0x100, RZ ;  /* 0xffffff000e0e7810 */ /* 0x000fe40007f3e0ff */
[----:B------:R-:W-:-:S04]  /*2b80*/  IADD3 R16, P2, PT, R16, -0x100, RZ ;  /* 0xffffff0010107810 */ /* 0x000fc80007f5e0ff */
[----:B------:R-:W0:Y:S01]  /*2b90*/  LDC.64 R40, c[0x0][0x4f8] ;  /* 0x00013e00ff287b82 */ /* 0x000e220000000a00 */
[----:B------:R-:W-:Y:S01]  /*2ba0*/  F2F.BF16.F32 R94, R94 ;  /* 0x0000005e005e7304 */ /* 0x000fe20000202000 */
[----:B------:R-:W1:Y:S01]  /*2bb0*/  LDCU.64 UR4, c[0x0][0x500] ;  /* 0x0000a000ff0477ac */ /* 0x000e620008000a00 */
[----:B------:R-:W-:Y:S02]  /*2bc0*/  IADD3 R12, P3, PT, R12, -0x100, RZ ;  /* 0xffffff000c0c7810 */ /* 0x000fe40007f7e0ff */
[----:B------:R-:W-:Y:S02]  /*2bd0*/  IADD3 R10, P4, PT, R10, -0x100, RZ ;  /* 0xffffff000a0a7810 */ /* 0x000fe40007f9e0ff */
[----:B------:R-:W-:Y:S01]  /*2be0*/  IADD3 R8, P5, PT, R8, -0x100, RZ ;  /* 0xffffff0008087810 */ /* 0x000fe20007fbe0ff */
[----:B-----5:R-:W-:Y:S01]  /*2bf0*/  IMAD.WIDE.U32 R30, R30, 0x10000, RZ ;  /* 0x000100001e1e7825 */ /* 0x020fe200078e00ff */
[----:B------:R-:W5:Y:S01]  /*2c00*/  F2F.BF16.F32 R33, R98 ;  /* 0x0000006200217304 */ /* 0x000f620000202000 */
[----:B------:R-:W4:Y:S01]  /*2c10*/  LDC.64 R48, c[0x0][0x550] ;  /* 0x00015400ff307b82 */ /* 0x000f220000000a00 */
[----:B------:R-:W-:-:S02]  /*2c20*/  IADD3.X R15, PT, PT, R15, -0x1, RZ, P1, !PT ;  /* 0xffffffff0f0f7810 */ /* 0x000fc40000ffe4ff */
[----:B------:R-:W-:Y:S02]  /*2c30*/  IADD3.X R19, PT, PT, R19, -0x1, RZ, P2, !PT ;  /* 0xffffffff13137810 */ /* 0x000fe400017fe4ff */
[----:B------:R-:W-:Y:S02]  /*2c40*/  IADD3.X R13, PT, PT, R13, -0x1, RZ, P3, !PT ;  /* 0xffffffff0d0d7810 */ /* 0x000fe40001ffe4ff */
[----:B------:R-:W2:Y:S01]  /*2c50*/  F2F.BF16.F32 R29, R92 ;  /* 0x0000005c001d7304 */ /* 0x000ea20000202000 */
[----:B------:R-:W-:Y:S02]  /*2c60*/  IADD3.X R11, PT, PT, R11, -0x1, RZ, P4, !PT ;  /* 0xffffffff0b0b7810 */ /* 0x000fe400027fe4ff */
[----:B------:R-:W-:Y:S02]  /*2c70*/  IADD3.X R9, PT, PT, R9, -0x1, RZ, P5, !PT ;  /* 0xffffffff09097810 */ /* 0x000fe40002ffe4ff */
[----:B-----5:R-:W-:-:S03]  /*2c80*/  PRMT R33, R94, 0x5410, R33 ;  /* 0x000054105e217816 */ /* 0x020fc60000000021 */
[----:B------:R-:W5:Y:S01]  /*2c90*/  F2F.BF16.F32 R26, R42 ;  /* 0x0000002a001a7304 */ /* 0x000f620000202000 */
[----:B------:R-:W-:Y:S01]  /*2ca0*/  LOP3.LUT R35, R33, R31, RZ, 0xfc, !PT ;  /* 0x0000001f21237212 */ /* 0x000fe200078efcff */
[----:B0-----:R-:W-:Y:S01]  /*2cb0*/  IMAD.WIDE.U32 R32, R40, UR18, R64 ;  /* 0x0000001228207c25 */ /* 0x001fe2000f8e0040 */
[----:B--2---:R-:W-:-:S05]  /*2cc0*/  LOP3.LUT R34, R30, R29, RZ, 0xfc, !PT ;  /* 0x0000001d1e227212 */ /* 0x004fca00078efcff */
[----:B------:R-:W-:Y:S01]  /*2cd0*/  F2F.BF16.F32 R37, R44 ;  /* 0x0000002c00257304 */ /* 0x000fe20000202000 */
[----:B------:R-:W-:Y:S02]  /*2ce0*/  IMAD R33, R41, UR18, R33 ;  /* 0x0000001229217c24 */ /* 0x000fe4000f8e0221 */
[----:B------:R-:W0:Y:S01]  /*2cf0*/  LDC.64 R40, c[0x0][0x518] ;  /* 0x00014600ff287b82 */ /* 0x000e220000000a00 */
[----:B------:R1:W-:Y:S01]  /*2d00*/  STS.64 [R27], R34 ;  /* 0x000000221b007388 */ /* 0x0003e20000000a00 */
[----:B------:R-:W-:-:S03]  /*2d10*/  NOP ;  /* 0x0000000000007918 */ /* 0x000fc60000000000 */
[----:B------:R-:W2:Y:S01]  /*2d20*/  LDS.64 R30, [R27] ;  /* 0x000000001b1e7984 */ /* 0x000ea20000000a00 */
[----:B------:R-:W3:Y:S01]  /*2d30*/  F2F.BF16.F32 R38, R46 ;  /* 0x0000002e00267304 */ /* 0x000ee20000202000 */
[----:B-1----:R-:W-:-:S07]  /*2d40*/  IMAD.WIDE.U32 R34, R0, UR4, R32 ;  /* 0x0000000400227c25 */ /* 0x002fce000f8e0020 */
[----:B------:R1:W1:Y:S01]  /*2d50*/  F2F.BF16.F32 R29, R45 ;  /* 0x0000002d001d7304 */ /* 0x0002620000202000 */
[----:B------:R-:W-:Y:S01]  /*2d60*/  IMAD R35, R0, UR5, R35 ;  /* 0x0000000500237c24 */ /* 0x000fe2000f8e0223 */
[----:B----4-:R-:W-:Y:S01]  /*2d70*/  LEA R36, P0, R34, R48, 0x1 ;  /* 0x0000003022247211 */ /* 0x010fe200078008ff */
[----:B-----5:R-:W-:Y:S01]  /*2d80*/  IMAD.WIDE.U32 R32, R26, 0x10000, RZ ;  /* 0x000100001a207825 */ /* 0x020fe200078e00ff */
[----:B------:R-:W4:Y:S01]  /*2d90*/  LDCU.64 UR4, c[0x0][0x520] ;  /* 0x0000a400ff0477ac */ /* 0x000f220008000a00 */
[----:B---3--:R-:W-:Y:S02]  /*2da0*/  PRMT R39, R37, 0x5410, R38 ;  /* 0x0000541025277816 */ /* 0x008fe40000000026 */
[----:B------:R-:W-:Y:S01]  /*2db0*/  LEA.HI.X R37, R34, R49, R35, 0x1, P0 ;  /* 0x0000003122257211 */ /* 0x000fe200000f0c23 */
[----:B-1----:R-:W-:Y:S01]  /*2dc0*/  FADD.FTZ R45, R6, R45 ;  /* 0x0000002d062d7221 */ /* 0x002fe20000010000 */
[----:B------:R-:W-:Y:S01]  /*2dd0*/  LOP3.LUT R39, R39, R33, RZ, 0xfc, !PT ;  /* 0x0000002127277212 */ /* 0x000fe200078efcff */
[----:B------:R-:W1:Y:S02]  /*2de0*/  LDC.64 R48, c[0x0][0x560] ;  /* 0x00015800ff307b82 */ /* 0x000e640000000a00 */
[----:B------:R-:W-:Y:S01]  /*2df0*/  FADD.FTZ R45, R45, R42 ;  /* 0x0000002a2d2d7221 */ /* 0x000fe20000010000 */
[----:B------:R-:W-:Y:S01]  /*2e00*/  LOP3.LUT R38, R32, R29, RZ, 0xfc, !PT ;  /* 0x0000001d20267212 */ /* 0x000fe200078efcff */
[----:B------:R-:W-:-:S04]  /*2e10*/  IMAD.WIDE.U32 R32, R56, 0x8, R36 ;  /* 0x0000000838207825 */ /* 0x000fc800078e0024 */
[----:B------:R-:W-:Y:S01]  /*2e20*/  FADD.FTZ R45, R45, R44 ;  /* 0x0000002c2d2d7221 */ /* 0x000fe20000010000 */
[----:B0-----:R-:W-:-:S04]  /*2e30*/  IMAD.WIDE.U32 R36, R40, UR18, R64 ;  /* 0x0000001228247c25 */ /* 0x001fc8000f8e0040 */
[----:B------:R-:W-:Y:S01]  /*2e40*/  FADD.FTZ R6, R45, R46 ;  /* 0x0000002e2d067221 */ /* 0x000fe20000010000 */
[----:B------:R-:W-:Y:S02]  /*2e50*/  IMAD R37, R41, UR18, R37 ;  /* 0x0000001229257c24 */ /* 0x000fe4000f8e0225 */
[C---:B----4-:R-:W-:Y:S01]  /*2e60*/  IMAD.WIDE.U32 R36, R0.reuse, UR4, R36 ;  /* 0x0000000400247c25 */ /* 0x050fe2000f8e0024 */
[----:B--2---:R1:W-:Y:S03]  /*2e70*/  STG.E.64 desc[UR16][R32.64], R30 ;  /* 0x0000001e20007986 */ /* 0x0043e6000c101b10 */
[----:B------:R-:W-:Y:S01]  /*2e80*/  IMAD R26, R0, UR5, R37 ;  /* 0x00000005001a7c24 */ /* 0x000fe2000f8e0225 */
[----:B------:R-:W-:Y:S01]  /*2e90*/  BAR.SYNC.DEFER_BLOCKING 0x0 ;  /* 0x0000000000007b1d */ /* 0x000fe20000010000 */
[----:B-1----:R-:W-:-:S04]  /*2ea0*/  LEA R30, P0, R36, R48, 0x1 ;  /* 0x00000030241e7211 */ /* 0x002fc800078008ff */
        /* <DEDUP_REMOVED lines=9> */
.L_x_10321:
        /* <DEDUP_REMOVED lines=34> */
.L_x_10340:
[----:B------:R-:W-:Y:S05]  /*3160*/  BSYNC.RECONVERGENT B0 ;  /* 0x0000000000007941 */ /* 0x000fea0003800200 */
.L_x_10339:
        /* <DEDUP_REMOVED lines=26> */
.L_x_10342:
[----:B------:R-:W-:Y:S05]  /*3310*/  BSYNC.RECONVERGENT B0 ;  /* 0x0000000000007941 */ /* 0x000fea0003800200 */
.L_x_10341:
        /* <DEDUP_REMOVED lines=8> */
.L_x_10343:
        /* <DEDUP_REMOVED lines=15> */
.L_x_10344:
        /* <DEDUP_REMOVED lines=15> */
.L_x_10565:


//--------------------- .text._Z25selective_scan_bwd_kernelI32Selective_Scan_bwd_kernel_traitsILi32ELi4ELb1ELb1ELb1ELb1ELb0EN3c108BFloat16EfEEv12SSMParamsBwd --------------------------
	.section	.text._Z25selective_scan_bwd_kernelI32Selective_Scan_bwd_kernel_traitsILi32ELi4ELb1ELb1ELb1ELb1ELb0EN3c108BFloat16EfEEv12SSMParamsBwd,"ax",@progbits
	.align	128
        .global         _Z25selective_scan_bwd_kernelI32Selective_Scan_bwd_kernel_traitsILi32ELi4ELb1ELb1ELb1ELb1ELb0EN3c108BFloat16EfEEv12SSMParamsBwd
        .type           _Z25selective_scan_bwd_kernelI32Selective_Scan_bwd_kernel_traitsILi32ELi4ELb1ELb1ELb1ELb1ELb0EN3c108BFloat16EfEEv12SSMParamsBwd,@function
        .size           _Z25selective_scan_bwd_kernelI32Selective_Scan_bwd_kernel_traitsILi32ELi4ELb1ELb1ELb1ELb1ELb0EN3c108BFloat16EfEEv12SSMParamsBwd,(.L_x_10566 - _Z25selective_scan_bwd_kernelI32Selective_Scan_bwd_kernel_traitsILi32ELi4ELb1ELb1ELb1ELb1ELb0EN3c108BFloat16EfEEv12SSMParamsBwd)
        .other          _Z25selective_scan_bwd_kernelI32Selective_Scan_bwd_kernel_traitsILi32ELi4ELb1ELb1ELb1ELb1ELb0EN3c108BFloat16EfEEv12SSMParamsBwd,@"STO_CUDA_ENTRY STV_DEFAULT"
_Z25selective_scan_bwd_kernelI32Selective_Scan_bwd_kernel_traitsILi32ELi4ELb1ELb1ELb1ELb1ELb0EN3c108BFloat16EfEEv12SSMParamsBwd:
.text._Z25selective_scan_bwd_kernelI32Selective_Scan_bwd_kernel_traitsILi32ELi4ELb1ELb1ELb1ELb1ELb0EN3c108BFloat16EfEEv12SSMParamsBwd:
        /* <DEDUP_REMOVED lines=140> */
[----:B------:R-:W-:Y:S02]  /*08c0*/  IMAD R27, R61, UR11, R11 ;  /* 0x0000000b3d1b7c24 */ /* 0x000fe4000f8e020b */
[----:B0-----:R-:W-:Y:S02]  /*08d0*/  IMAD R4, R39, UR8, RZ ;  /* 0x0000000827047c24 */ /* 0x001fe4000f8e02ff */
[----:B------:R-:W-:Y:S01]  /*08e0*/  IMAD.MOV.U32 R11, RZ, RZ, R17 ;  /* 0x000000ffff0b7224 */ /* 0x000fe200078e0011 */
        /* <DEDUP_REMOVED lines=21> */
.L_x_10369:
        /* <DEDUP_REMOVED lines=31> */
[----:B------:R-:W-:Y:S02]  /*0c30*/  FSETP.GTU.FTZ.AND P2, PT, R28, 20, PT ;  /* 0x41a000001c00780b */ /* 0x000fe40003f5c000 */
[----:B------:R-:W-:Y:S01]  /*0c40*/  SHF.L.U32 R36, R29, 0x10, RZ ;  /* 0x000000101d247819 */ /* 0x000fe200000006ff */
[--C-:B------:R-:W-:Y:S01]  /*0c50*/  FADD.FTZ R29, R30, R3.reuse ;  /* 0x000000031e1d7221 */ /* 0x100fe20000010000 */
[----:B------:R-:W-:-:S03]  /*0c60*/  FADD.FTZ R30, R38, R3 ;  /* 0x00000003261e7221 */ /* 0x000fc60000010000 */
[----:B------:R-:W-:Y:S01]  /*0c70*/  FADD.FTZ R31, R36, R3 ;  /* 0x00000003241f7221 */ /* 0x000fe20000010000 */
[----:B------:R-:W-:Y:S02]  /*0c80*/  FSETP.GTU.FTZ.AND P0, PT, R29, 20, PT ;  /* 0x41a000001d00780b */ /* 0x000fe40003f1c000 */
[----:B------:R-:W-:Y:S02]  /*0c90*/  FSETP.GTU.FTZ.AND P1, PT, R30, 20, PT ;  /* 0x41a000001e00780b */ /* 0x000fe40003f3c000 */
        /* <DEDUP_REMOVED lines=37> */
.L_x_10347:
[----:B------:R-:W-:Y:S05]  /*0ef0*/  BSYNC.RECONVERGENT B0 ;  /* 0x0000000000007941 */ /* 0x000fea0003800200 */
.L_x_10346:
        /* <DEDUP_REMOVED lines=32> */
.L_x_10349:
[----:B------:R-:W-:Y:S05]  /*1100*/  BSYNC.RECONVERGENT B0 ;  /* 0x0000000000007941 */ /* 0x000fea0003800200 */
.L_x_10348:
        /* <DEDUP_REMOVED lines=32> */
.L_x_10351:
[----:B------:R-:W-:Y:S05]  /*1310*/  BSYNC.RECONVERGENT B0 ;  /* 0x0000000000007941 */ /* 0x000fea0003800200 */
.L_x_10350:
        /* <DEDUP_REMOVED lines=32> */
.L_x_10353:
[----:B------:R-:W-:Y:S05]  /*1520*/  BSYNC.RECONVERGENT B0 ;  /* 0x0000000000007941 */ /* 0x000fea0003800200 */
.L_x_10352:
        /* <DEDUP_REMOVED lines=11> */
[----:B------:R-:W-:Y:S01]  /*15e0*/  IADD3 R42, PT, PT, R18, -0x1, RZ ;  /* 0xffffffff122a7810 */ /* 0x000fe20007ffe0ff */
[----:B------:R-:W-:-:S02]  /*15f0*/  IMAD.U32 R90, R90, 0x10000, RZ ;  /* 0x000100005a5a7824 */ /* 0x000fc400078e00ff */
[C---:B------:R-:W-:Y:S01]  /*1600*/  FFMA.FTZ R33, R45.reuse, R40, R4 ;  /* 0x000000282d217223 */ /* 0x040fe20000010004 */
[----:B------:R-:W-:Y:S01]  /*1610*/  MOV R91, RZ ;  /* 0x000000ff005b7202 */ /* 0x000fe20000000f00 */
[-C--:B------:R-:W-:Y:S01]  /*1620*/  FMUL.FTZ R92, R45, R2.reuse ;  /* 0x000000022d5c7220 */ /* 0x080fe20000410000 */
        /* <DEDUP_REMOVED lines=19> */
[C---:B------:R-:W-:Y:S01]  /*1760*/  IADD3 R76, P1, PT, R79.reuse, R56, RZ ;  /* 0x000000384f4c7210 */ /* 0x040fe20007f3e0ff */
[----:B------:R-:W2:Y:S01]  /*1770*/  LDCU UR12, c[0x0][0x394] ;  /* 0x00007280ff0c77ac */ /* 0x000ea20008000800 */
[C---:B------:R-:W-:Y:S01]  /*1780*/  IADD3 R78, P2, PT, R79.reuse, R60, RZ ;  /* 0x0000003c4f4e7210 */ /* 0x040fe20007f5e0ff */
[----:B------:R-:W3:Y:S01]  /*1790*/  LDC.64 R68, c[0x0][0x3a8] ;  /* 0x0000ea00ff447b82 */ /* 0x000ee20000000a00 */
[----:B------:R-:W-:Y:S01]  /*17a0*/  IADD3 R102, PT, PT, R79, R54, RZ ;  /* 0x000000364f667210 */ /* 0x000fe20007ffe0ff */
[----:B------:R-:W-:Y:S01]  /*17b0*/  IMAD.WIDE.U32 R82, R54, 0x8, R32 ;  /* 0x0000000836527825 */ /* 0x000fe200078e0020 */
[----:B------:R-:W-:Y:S01]  /*17c0*/  IADD3 R96, PT, PT, R18, -0x2, RZ ;  /* 0xfffffffe12607810 */ /* 0x000fe20007ffe0ff */
[----:B------:R-:W4:Y:S01]  /*17d0*/  LDCU UR13, c[0x0][0x38c] ;  /* 0x00007180ff0d77ac */ /* 0x000f220008000800 */
[----:B------:R-:W-:-:S02]  /*17e0*/  MOV R44, RZ ;  /* 0x000000ff002c7202 */ /* 0x000fc40000000f00 */
[----:B------:R-:W-:Y:S01]  /*17f0*/  ISETP.EQ.AND P0, PT, R54, RZ, P0 ;  /* 0x000000ff3600720c */ /* 0x000fe20000702270 */
[----:B------:R-:W0:Y:S01]  /*1800*/  LDC.64 R70, c[0x0][0x3e0] ;  /* 0x0000f800ff467b82 */ /* 0x000e220000000a00 */
[----:B------:R-:W-:Y:S01]  /*1810*/  LOP3.LUT R103, R103, 0x100, RZ, 0xc0, !PT ;  /* 0x0000010067677812 */ /* 0x000fe200078ec0ff */
[----:B------:R-:W0:Y:S01]  /*1820*/  LDCU UR7, c[0x0][0x388] ;  /* 0x00007100ff0777ac */ /* 0x000e220008000800 */
[----:B------:R-:W-:Y:S02]  /*1830*/  LOP3.LUT R104, R104, 0x100, RZ, 0xc0, !PT ;  /* 0x0000010068687812 */ /* 0x000fe400078ec0ff */
[----:B------:R-:W-:Y:S01]  /*1840*/  IADD3.X R77, PT, PT, RZ, R24, RZ, P1, !PT ;  /* 0x00000018ff4d7210 */ /* 0x000fe20000ffe4ff */
[----:B------:R-:W0:Y:S01]  /*1850*/  LDCU.64 UR8, c[0x0][0x538] ;  /* 0x0000a700ff0877ac */ /* 0x000e220008000a00 */
[----:B------:R-:W-:Y:S01]  /*1860*/  IADD3.X R79, PT, PT, RZ, R25, RZ, P2, !PT ;  /* 0x00000019ff4f7210 */ /* 0x000fe200017fe4ff */
[----:B------:R-:W0:Y:S01]  /*1870*/  LDC.64 R72, c[0x0][0x4d0] ;  /* 0x00013400ff487b82 */ /* 0x000e220000000a00 */
[----:B------:R-:W0:Y:S01]  /*1880*/  LDCU.64 UR10, c[0x0][0x540] ;  /* 0x0000a800ff0a77ac */ /* 0x000e220008000a00 */
[----:B------:R-:W-:-:S06]  /*1890*/  UMOV UR4, URZ ;  /* 0x000000ff00047c82 */ /* 0x000fcc0008000000 */
[----:B--2-4-:R-:W0:Y:S02]  /*18a0*/  LDC.64 R74, c[0x0][0x4f0] ;  /* 0x00013c00ff4a7b82 */ /* 0x014e240000000a00 */
.L_x_10368:
[----:B0-----:R-:W-:-:S04]  /*18b0*/  IMAD.WIDE.U32 R34, R64, UR4, RZ ;  /* 0x0000000440227c25 */ /* 0x001fc8000f8e00ff */
[----:B------:R-:W-:Y:S01]  /*18c0*/  IMAD R33, R65, UR4, R35 ;  /* 0x0000000441217c24 */ /* 0x000fe2000f8e0223 */
[----:B------:R-:W-:-:S04]  /*18d0*/  LEA R32, P1, R34, R80, 0x1 ;  /* 0x0000005022207211 */ /* 0x000fc800078208ff */
[----:B------:R-:W-:-:S06]  /*18e0*/  LEA.HI.X R33, R34, R81, R33, 0x1, P1 ;  /* 0x0000005122217211 */ /* 0x000fcc00008f0c21 */
[----:B--2---:R-:W2:Y:S01]  /*18f0*/  LDG.E.64 R32, desc[UR16][R32.64] ;  /* 0x0000001020207981 */ /* 0x004ea2000c1e1b00 */
[----:B------:R-:W-:Y:S01]  /*1900*/  MOV R36, R58 ;  /* 0x0000003a00247202 */ /* 0x000fe20000000f00 */
[----:B------:R-:W-:Y:S01]  /*1910*/  IMAD.WIDE.U32 R34, R70, UR4, RZ ;  /* 0x0000000446227c25 */ /* 0x000fe2000f8e00ff */
[----:B------:R-:W-:-:S03]  /*1920*/  MOV R37, R7 ;  /* 0x0000000700257202 */ /* 0x000fc60000000f00 */
[----:B------:R-:W-:Y:S01]  /*1930*/  IMAD R35, R71, UR4, R35 ;  /* 0x0000000447237c24 */ /* 0x000fe2000f8e0223 */
[----:B----4-:R-:W-:Y:S01]  /*1940*/  LEA R38, P2, R34, R82, 0x1 ;  /* 0x0000005222267211 */ /* 0x010fe200078408ff */
        /* <DEDUP_REMOVED lines=18> */
[C---:B------:R-:W-:Y:S01]  /*1a70*/  FMUL.FTZ R105, R84.reuse, R28 ;  /* 0x0000001c54697220 */ /* 0x040fe20000410000 */
[C---:B------:R-:W-:Y:S01]  /*1a80*/  FMUL.FTZ R118, R84.reuse, R31 ;  /* 0x0000001f54767220 */ /* 0x040fe20000410000 */
[----:B------:R-:W-:-:S04]  /*1a90*/  FMUL.FTZ R48, R84, R29 ;  /* 0x0000001d54307220 */ /* 0x000fc80000410000 */
[----:B------:R-:W0:Y:S01]  /*1aa0*/  MUFU.EX2 R105, R105 ;  /* 0x0000006900697308 */ /* 0x000e220000000800 */
[----:B-1----:R-:W-:-:S07]  /*1ab0*/  ULEA UR5, UR6, UR5, 0x18 ;  /* 0x0000000506057291 */ /* 0x002fce000f8ec0ff */
[----:B------:R-:W1:Y:S01]  /*1ac0*/  MUFU.EX2 R118, R118 ;  /* 0x0000007600767308 */ /* 0x000e620000000800 */
[C---:B----4-:R-:W-:Y:S02]  /*1ad0*/  PRMT R108, R34.reuse, 0x7632, R108 ;  /* 0x00007632226c7816 */ /* 0x050fe4000000006c */
[C---:B------:R-:W-:Y:S02]  /*1ae0*/  PRMT R110, R35.reuse, 0x7632, R110 ;  /* 0x00007632236e7816 */ /* 0x040fe4000000006e */
[----:B------:R-:W-:Y:S02]  /*1af0*/  SHF.L.U32 R107, R34, 0x10, RZ ;  /* 0x00000010226b7819 */ /* 0x000fe400000006ff */
[----:B------:R-:W-:Y:S02]  /*1b00*/  SHF.L.U32 R109, R35, 0x10, RZ ;  /* 0x00000010236d7819 */ /* 0x000fe400000006ff */
[----:B------:R-:W-:Y:S01]  /*1b10*/  SHF.L.U32 R108, R108, 0x10, RZ ;  /* 0x000000106c6c7819 */ /* 0x000fe200000006ff */
[----:B------:R3:W4:Y:S01]  /*1b20*/  MUFU.EX2 R35, R48 ;  /* 0x0000003000237308 */ /* 0x0007220000000800 */
[----:B------:R-:W-:Y:S01]  /*1b30*/  SHF.L.U32 R110, R110, 0x10, RZ ;  /* 0x000000106e6e7819 */ /* 0x000fe200000006ff */
[----:B------:R-:W-:Y:S01]  /*1b40*/  FMUL.FTZ R116, R98, R107 ;  /* 0x0000006b62747220 */ /* 0x000fe20000410000 */
[----:B------:R-:W-:Y:S01]  /*1b50*/  FMUL.FTZ R34, R100, R109 ;  /* 0x0000006d64227220 */ /* 0x000fe20000410000 */
        /* <DEDUP_REMOVED lines=12> */
[----:B------:R-:W-:Y:S01]  /*1c20*/  SHF.L.U32 R112, R37, 0x10, RZ ;  /* 0x0000001025707819 */ /* 0x000fe200000006ff */
[----:B------:R-:W-:Y:S01]  /*1c30*/  IMAD.U32 R33, R33, 0x10000, RZ ;  /* 0x0001000021217824 */ /* 0x000fe200078e00ff */
[----:B------:R-:W-:Y:S01]  /*1c40*/  SHF.L.U32 R32, R32, 0x10, RZ ;  /* 0x0000001020207819 */ /* 0x000fe200000006ff */
[----:B------:R-:W-:-:S02]  /*1c50*/  FMUL.FTZ R115, R43, R36 ;  /* 0x000000242b737220 */ /* 0x000fc40000410000 */
[----:B------:R-:W-:Y:S01]  /*1c60*/  FMUL.FTZ R112, R45, R112 ;  /* 0x000000702d707220 */ /* 0x000fe20000410000 */
[----:B------:R-:W-:Y:S01]  /*1c70*/  FMUL.FTZ R111, R90, R33 ;  /* 0x000000215a6f7220 */ /* 0x000fe20000410000 */
[----:B---3--:R-:W-:Y:S01]  /*1c80*/  FMUL.FTZ R48, R47, R32 ;  /* 0x000000202f307220 */ /* 0x008fe20000410000 */
[----:B------:R-:W-:Y:S06]  /*1c90*/  BAR.SYNC.DEFER_BLOCKING 0x0 ;  /* 0x0000000000007b1d */ /* 0x000fec0000010000 */
[----:B-12-4-:R-:W-:Y:S05]  /*1ca0*/  @P1 BRA `(.L_x_10356) ;  /* 0x00000000001c1947 */ /* 0x016fea0003800000 */
[----:B------:R-:W-:Y:S01]  /*1cb0*/  ISETP.NE.AND P1, PT, R18, UR12, PT ;  /* 0x0000000c12007c0c */ /* 0x000fe2000bf25270 */
[----:B------:R-:W-:-:S12]  /*1cc0*/  HFMA2 R36, -RZ, RZ, 1.875, 0 ;  /* 0x3f800000ff247431 */ /* 0x000fd800000001ff */
[----:B------:R-:W-:Y:S05]  /*1cd0*/  @!P1 BRA `(.L_x_10357) ;  /* 0x0000000000149947 */ /* 0x000fea0003800000 */
[----:B------:R-:W-:-:S04]  /*1ce0*/  IADD3 R32, PT, PT, R104, UR4, RZ ;  /* 0x0000000468207c10 */ /* 0x000fc8000fffe0ff */
[----:B------:R-:W-:-:S05]  /*1cf0*/  LEA R32, R32, UR5, 0x2 ;  /* 0x0000000520207c11 */ /* 0x000fca000f8e10ff */
[----:B------:R2:W3:Y:S01]  /*1d00*/  LDS R36, [R32+0x838] ;  /* 0x0008380020247984 */ /* 0x0004e20000000800 */
[----:B------:R-:W-:Y:S05]  /*1d10*/  BRA `(.L_x_10357) ;  /* 0x0000000000047947 */ /* 0x000fea0003800000 */
.L_x_10356:
[----:B------:R0:W1:Y:S02]  /*1d20*/  LDS R36, [R22+0x103c] ;  /* 0x00103c0016247984 */ /* 0x0000640000000800 */
.L_x_10357:
[----:B------:R-:W-:Y:S05]  /*1d30*/  BSYNC.RECONVERGENT B0 ;  /* 0x0000000000007941 */ /* 0x000fea0003800200 */
.L_x_10355:
[----:B------:R-:W4:Y:S01]  /*1d40*/  @P0 LDC R33, c[0x0][0x38c] ;  /* 0x0000e300ff210b82 */ /* 0x000f220000000800 */
[----:B------:R-:W-:Y:S01]  /*1d50*/  MOV R37, RZ ;  /* 0x000000ff00257202 */ /* 0x000fe20000000f00 */
[----:B----4-:R-:W-:-:S04]  /*1d60*/  @P0 IMAD R33, R96, R33, UR4 ;  /* 0x0000000460210e24 */ /* 0x010fc8000f8e0221 */
[----:B--2---:R-:W-:-:S05]  /*1d70*/  @P0 IMAD.WIDE R32, R33, 0x8, R50 ;  /* 0x0000000821200825 */ /* 0x004fca00078e0232 */
        /* <DEDUP_REMOVED lines=19> */
[----:B------:R-:W-:Y:S01]  /*1eb0*/  BSSY.RECONVERGENT B0, `(.L_x_10358) ;  /* 0x0000082000007945 */ /* 0x000fe20003800200 */
[----:B------:R-:W-:-:S02]  /*1ec0*/  FMUL.FTZ R84, R39, R32 ;  /* 0x0000002027547220 */ /* 0x000fc40000410000 */
[----:B------:R-:W3:Y:S04]  /*1ed0*/  SHFL.DOWN PT, R117, R87, 0x1, 0x1f ;  /* 0x08201f0057757f89 */ /* 0x000ee800000e0000 */
        /* <DEDUP_REMOVED lines=53> */
[C---:B-1----:R-:W-:Y:S01]  /*2230*/  @!P3 FFMA.FTZ R114, R113.reuse, R119, R114 ;  /* 0x000000777172b223 */ /* 0x042fe20000010072 */
[----:B--2---:R-:W-:Y:S01]  /*2240*/  @!P3 FMUL.FTZ R117, R113, R120 ;  /* 0x000000787175b220 */ /* 0x004fe20000410000 */
[----:B------:R-:W-:Y:S01]  /*2250*/  SHFL.IDX PT, R122, R87, RZ, 0x1f ;  /* 0x00001fff577a7589 */ /* 0x000fe200000e0000 */
[----:B---3--:R-:W-:-:S03]  /*2260*/  FFMA.FTZ R32, R84, R32, R85 ;  /* 0x0000002054207223 */ /* 0x008fc60000010055 */
[----:B------:R-:W-:Y:S01]  /*2270*/  @!P3 MOV R113, R117 ;  /* 0x000000750071b202 */ /* 0x000fe20000000f00 */
[----:B------:R-:W-:Y:S01]  /*2280*/  SHFL.IDX PT, R120, R114, RZ, 0x1f ;  /* 0x00001fff72787589 */ /* 0x000fe200000e0000 */
[----:B-----5:R-:W-:Y:S01]  /*2290*/  @P1 FMUL.FTZ R84, R84, R33 ;  /* 0x0000002154541220 */ /* 0x020fe20000410000 */
[----:B------:R-:W-:Y:S02]  /*22a0*/  FSEL R121, R85, R32, !P1 ;  /* 0x0000002055797208 */ /* 0x000fe40004800000 */
[----:B------:R-:W-:Y:S01]  /*22b0*/  SHFL.DOWN PT, R33, R113, 0x1, 0x1f ;  /* 0x08201f0071217f89 */ /* 0x000fe200000e0000 */
[----:B------:R-:W-:Y:S02]  /*22c0*/  ISETP.NE.AND P1, PT, R54, 0x1f, PT ;  /* 0x0000001f3600780c */ /* 0x000fe40003f25270 */
[----:B------:R-:W-:Y:S01]  /*22d0*/  IADD3 R85, PT, PT, -R102, UR7, RZ ;  /* 0x0000000766557c10 */ /* 0x000fe2000fffe1ff */
[----:B------:R-:W1:Y:S03]  /*22e0*/  SHFL.DOWN PT, R32, R114, 0x1, 0x1f ;  /* 0x08201f0072207f89 */ /* 0x000e6600000e0000 */
[C---:B------:R-:W-:Y:S01]  /*22f0*/  ISETP.GE.AND P5, PT, R85.reuse, 0x1, PT ;  /* 0x000000015500780c */ /* 0x040fe20003fa6270 */
[----:B------:R-:W-:Y:S01]  /*2300*/  SHFL.UP PT, R84, R84, 0x1, RZ ;  /* 0x0420000054547989 */ /* 0x000fe200000e00ff */
[----:B------:R-:W-:-:S02]  /*2310*/  ISETP.GE.AND P3, PT, R85, 0x41, PT ;  /* 0x000000415500780c */ /* 0x000fc40003f66270 */
[----:B------:R-:W-:Y:S01]  /*2320*/  ISETP.GE.AND P4, PT, R85, 0x61, PT ;  /* 0x000000615500780c */ /* 0x000fe20003f86270 */
        /* <DEDUP_REMOVED lines=9> */
[----:B------:R-:W-:Y:S01]  /*23c0*/  FMUL.FTZ R86, R117, R86 ;  /* 0x0000005675567220 */ /* 0x000fe20000410000 */
[----:B------:R-:W-:Y:S01]  /*23d0*/  FMUL.FTZ R120, R111, R30 ;  /* 0x0000001e6f787220 */ /* 0x000fe20000410000 */
[----:B------:R-:W-:Y:S01]  /*23e0*/  FFMA.FTZ R115, R118, R113, R115 ;  /* 0x0000007176737223 */ /* 0x000fe20000010073 */
[----:B----4-:R1:W2:Y:S02]  /*23f0*/  SHFL.IDX PT, R119, R37, RZ, 0x1f ;  /* 0x00001fff25777589 */ /* 0x0102a400000e0000 */
[----:B-1----:R-:W-:-:S04]  /*2400*/  IMAD.WIDE.U32 R36, R74, UR4, R78 ;  /* 0x000000044a247c25 */ /* 0x002fc8000f8e004e */
[----:B------:R-:W-:Y:S01]  /*2410*/  IMAD R37, R75, UR4, R37 ;  /* 0x000000044b257c24 */ /* 0x000fe2000f8e0225 */
[----:B------:R-:W-:Y:S01]  /*2420*/  LEA R48, P6, R36, UR10, 0x2 ;  /* 0x0000000a24307c11 */ /* 0x000fe2000f8c10ff */
        /* <DEDUP_REMOVED lines=9> */
[----:B------:R-:W-:-:S02]  /*24c0*/  FMUL.FTZ R33, R113, R31 ;  /* 0x0000001f71217220 */ /* 0x000fc40000410000 */
[----:B------:R-:W-:Y:S01]  /*24d0*/  FFMA.FTZ R117, R35, R118, R34 ;  /* 0x0000007623757223 */ /* 0x000fe20000010022 */
[----:B------:R-:W-:Y:S01]  /*24e0*/  FADD.FTZ R116, -R49, R118 ;  /* 0x0000007631747221 */ /* 0x000fe20000010100 */
[----:B------:R-:W-:Y:S01]  /*24f0*/  FFMA.FTZ R121, R105, R32, RZ ;  /* 0x0000002069797223 */ /* 0x000fe200000100ff */
[----:B------:R-:W-:Y:S01]  /*2500*/  FMUL.FTZ R49, R112, R29 ;  /* 0x0000001d70317220 */ /* 0x000fe20000410000 */
[----:B------:R-:W-:Y:S01]  /*2510*/  FADD.FTZ R119, -R34, R117 ;  /* 0x0000007522777221 */ /* 0x000fe20000010100 */
[----:B------:R-:W-:Y:S01]  /*2520*/  FMUL.FTZ R35, R93, R120 ;  /* 0x000000785d237220 */ /* 0x000fe20000410000 */
[----:B------:R-:W-:Y:S01]  /*2530*/  FFMA.FTZ R122, R116, R33, R121 ;  /* 0x00000021747a7223 */ /* 0x000fe20000010079 */
[----:B------:R-:W-:Y:S01]  /*2540*/  FMUL.FTZ R34, R40, R49 ;  /* 0x0000003128227220 */ /* 0x000fe20000410000 */
[----:B------:R-:W-:Y:S01]  /*2550*/  FMUL.FTZ R33, R46, R33 ;  /* 0x000000212e217220 */ /* 0x000fe20000410000 */
[----:B------:R-:W-:Y:S01]  /*2560*/  FMUL.FTZ R32, R41, R32 ;  /* 0x0000002029207220 */ /* 0x000fe20000410000 */
[----:B------:R1:W-:Y:S01]  /*2570*/  @!P1 STS.64 [UR6+0x10b8], R86 ;  /* 0x0010b856ff009988 */ /* 0x0003e20008000a06 */
[----:B------:R-:W-:Y:S01]  /*2580*/  FFMA.FTZ R39, R39, R117, R38 ;  /* 0x0000007527277223 */ /* 0x000fe20000010026 */
[----:B------:R-:W-:Y:S01]  /*2590*/  FFMA.FTZ R122, R119, R49, R122 ;  /* 0x00000031777a7223 */ /* 0x000fe2000001007a */
[----:B------:R-:W-:Y:S01]  /*25a0*/  LEA.HI.X R49, R36, UR11, R37, 0x2, P6 ;  /* 0x0000000b24317c11 */ /* 0x000fe2000b0f1425 */
[----:B------:R1:W-:Y:S01]  /*25b0*/  STS.128 [R17+0x200], R32 ;  /* 0x0002002011007388 */ /* 0x0003e20000000c00 */
[----:B------:R-:W-:Y:S01]  /*25c0*/  FADD.FTZ R121, -R38, R39 ;  /* 0x0000002726797221 */ /* 0x000fe20000010100 */
[----:B------:R-:W-:Y:S01]  /*25d0*/  FMUL.FTZ R36, R43, R114 ;  /* 0x000000722b247220 */ /* 0x000fe20000410000 */
[----:B------:R-:W-:Y:S01]  /*25e0*/  FMUL.FTZ R37, R47, R118 ;  /* 0x000000762f257220 */ /* 0x000fe20000410000 */
[----:B------:R-:W-:Y:S01]  /*25f0*/  BAR.SYNC.DEFER_BLOCKING 0x0 ;  /* 0x0000000000007b1d */ /* 0x000fe20000010000 */
[----:B------:R-:W-:Y:S01]  /*2600*/  FMUL.FTZ R38, R45, R117 ;  /* 0x000000752d267220 */ /* 0x000fe20000410000 */
[----:B------:R-:W-:Y:S01]  /*2610*/  FMUL.FTZ R39, R90, R39 ;  /* 0x000000275a277220 */ /* 0x000fe20000410000 */
[----:B------:R-:W-:-:S03]  /*2620*/  FFMA.FTZ R122, R121, R120, R122 ;  /* 0x00000078797a7223 */ /* 0x000fc6000001007a */
        /* <DEDUP_REMOVED lines=10> */
.L_x_10359:
[----:B------:R-:W-:Y:S05]  /*26d0*/  BSYNC.RECONVERGENT B0 ;  /* 0x0000000000007941 */ /* 0x000fea0003800200 */
.L_x_10358:
[----:B-12---:R1:W2:Y:S01]  /*26e0*/  LDS R33, [R23+0x280] ;  /* 0x0002800017217984 */ /* 0x0062a20000000800 */
[----:B------:R-:W-:Y:S04]  /*26f0*/  BSSY.RECONVERGENT B0, `(.L_x_10360) ;  /* 0x0000004000007945 */ /* 0x000fe80003800200 */
[----:B------:R-:W-:Y:S05]  /*2700*/  @!P2 BRA `(.L_x_10361) ;  /* 0x000000000008a947 */ /* 0x000fea0003800000 */
[----:B---3--:R3:W-:Y:S04]  /*2710*/  REDG.E.ADD.F32.FTZ.RN.STRONG.GPU desc[UR16][R84.64+0x80], R123 ;  /* 0x0000807b540079a6 */ /* 0x0087e8000c12f310 */
[----:B--2---:R3:W-:Y:S02]  /*2720*/  REDG.E.ADD.F32.FTZ.RN.STRONG.GPU desc[UR16][R48.64+0x80], R33 ;  /* 0x00008021300079a6 */ /* 0x0047e4000c12f310 */
.L_x_10361:
[----:B------:R-:W-:Y:S05]  /*2730*/  BSYNC.RECONVERGENT B0 ;  /* 0x0000000000007941 */ /* 0x000fea0003800200 */
.L_x_10360:
[----:B--23--:R2:W3:Y:S01]  /*2740*/  LDS R33, [R23+0x300] ;  /* 0x0003000017217984 */ /* 0x00c4e20000000800 */
[----:B------:R-:W-:Y:S04]  /*2750*/  BSSY.RECONVERGENT B0, `(.L_x_10362) ;  /* 0x0000004000007945 */ /* 0x000fe80003800200 */
[----:B------:R-:W-:Y:S05]  /*2760*/  @!P3 BRA `(.L_x_10363) ;  /* 0x000000000008b947 */ /* 0x000fea0003800000 */
[----:B----4-:R4:W-:Y:S04]  /*2770*/  REDG.E.ADD.F32.FTZ.RN.STRONG.GPU desc[UR16][R84.64+0x100], R125 ;  /* 0x0001007d540079a6 */ /* 0x0109e8000c12f310 */
[----:B---3--:R4:W-:Y:S02]  /*2780*/  REDG.E.ADD.F32.FTZ.RN.STRONG.GPU desc[UR16][R48.64+0x100], R33 ;  /* 0x00010021300079a6 */ /* 0x0089e4000c12f310 */
.L_x_10363:
[----:B------:R-:W-:Y:S05]  /*2790*/  BSYNC.RECONVERGENT B0 ;  /* 0x0000000000007941 */ /* 0x000fea0003800200 */
.L_x_10362:
[----:B---34-:R3:W4:Y:S01]  /*27a0*/  LDS R33, [R23+0x380] ;  /* 0x0003800017217984 */ /* 0x0187220000000800 */
[----:B------:R-:W-:Y:S04]  /*27b0*/  BSSY.RECONVERGENT B0, `(.L_x_10364) ;  /* 0x0000004000007945 */ /* 0x000fe80003800200 */
[----:B------:R-:W-:Y:S05]  /*27c0*/  @!P4 BRA `(.L_x_10365) ;  /* 0x000000000008c947 */ /* 0x000fea0003800000 */
[----:B0-----:R0:W-:Y:S04]  /*27d0*/  REDG.E.ADD.F32.FTZ.RN.STRONG.GPU desc[UR16][R84.64+0x180], R87 ;  /* 0x00018057540079a6 */ /* 0x0011e8000c12f310 */
[----:B----4-:R0:W-:Y:S02]  /*27e0*/  REDG.E.ADD.F32.FTZ.RN.STRONG.GPU desc[UR16][R48.64+0x180], R33 ;  /* 0x00018021300079a6 */ /* 0x0101e4000c12f310 */
.L_x_10365:
[----:B------:R-:W-:Y:S05]  /*27f0*/  BSYNC.RECONVERGENT B0 ;  /* 0x0000000000007941 */ /* 0x000fea0003800200 */
.L_x_10364:
[----:B------:R-:W5:Y:S01]  /*2800*/  SHFL.DOWN P2, R32, R122, 0x1, 0x1f ;  /* 0x08201f007a207f89 */ /* 0x000f620000040000 */
[----:B------:R-:W-:Y:S01]  /*2810*/  ISETP.NE.AND P3, PT, R26, RZ, PT ;  /* 0x000000ff1a00720c */ /* 0x000fe20003f65270 */
[-C--:B------:R-:W-:Y:S01]  /*2820*/  FMUL.FTZ R109, R109, R112.reuse ;  /* 0x000000706d6d7220 */ /* 0x080fe20000410000 */
[CC--:B------:R-:W-:Y:S01]  /*2830*/  FMUL.FTZ R36, R106.reuse, R111.reuse ;  /* 0x0000006f6a247220 */ /* 0x0c0fe20000410000 */
[----:B------:R-:W-:Y:S01]  /*2840*/  FMUL.FTZ R112, R106, R112 ;  /* 0x000000706a707220 */ /* 0x000fe20000410000 */
[----:B------:R-:W-:Y:S01]  /*2850*/  FMUL.FTZ R110, R110, R111 ;  /* 0x0000006f6e6e7220 */ /* 0x000fe20000410000 */
[----:B------:R-:W-:Y:S01]  /*2860*/  BSSY.RECONVERGENT B0, `(.L_x_10366) ;  /* 0x0000026000007945 */ /* 0x000fe20003800200 */
[----:B------:R-:W-:Y:S01]  /*2870*/  FMUL.FTZ R36, R121, R36 ;  /* 0x0000002479247220 */ /* 0x000fe20000410000 */
[----:B------:R-:W-:Y:S01]  /*2880*/  FMUL.FTZ R119, R119, R112 ;  /* 0x0000007077777220 */ /* 0x000fe20000410000 */
[----:B------:R-:W-:Y:S01]  /*2890*/  FFMA.FTZ R92, R109, R29, R92 ;  /* 0x0000001d6d5c7223 */ /* 0x000fe2000001005c */
[----:B------:R-:W-:-:S02]  /*28a0*/  FFMA.FTZ R97, R110, R30, R97 ;  /* 0x0000001e6e617223 */ /* 0x000fc40000010061 */
[----:B------:R-:W-:-:S04]  /*28b0*/  FFMA.FTZ R119, R40, R109, R119 ;  /* 0x0000006d28777223 */ /* 0x000fc80000010077 */
[----:B------:R-:W-:Y:S01]  /*28c0*/  FADD.FTZ R88, R119, R88 ;  /* 0x0000005877587221 */ /* 0x000fe20000010000 */
[----:B-----5:R-:W-:-:S05]  /*28d0*/  @P2 FADD R32, R122, R32 ;  /* 0x000000207a202221 */ /* 0x020fca0000000000 */
[----:B0---4-:R-:W0:Y:S02]  /*28e0*/  SHFL.DOWN P2, R33, R32, 0x2, 0x1f ;  /* 0x08401f0020217f89 */ /* 0x011e240000040000 */
[----:B0-----:R-:W-:Y:S01]  /*28f0*/  @P2 FADD R33, R32, R33 ;  /* 0x0000002120212221 */ /* 0x001fe20000000000 */
[----:B------:R-:W-:-:S04]  /*2900*/  FMUL.FTZ R32, R107, R115 ;  /* 0x000000736b207220 */ /* 0x000fc80000410000 */
[----:B------:R-:W0:Y:S01]  /*2910*/  SHFL.DOWN P2, R34, R33, 0x4, 0x1f ;  /* 0x08801f0021227f89 */ /* 0x000e220000040000 */
[----:B------:R-:W-:Y:S01]  /*2920*/  FFMA.FTZ R95, R32, R28, R95 ;  /* 0x0000001c205f7223 */ /* 0x000fe2000001005f */
[----:B0-----:R-:W-:Y:S01]  /*2930*/  @P2 FADD R34, R33, R34 ;  /* 0x0000002221222221 */ /* 0x001fe20000000000 */
[-C--:B------:R-:W-:Y:S01]  /*2940*/  FMUL.FTZ R33, R108, R113.reuse ;  /* 0x000000716c217220 */ /* 0x080fe20000410000 */
[C---:B------:R-:W-:Y:S01]  /*2950*/  FMUL.FTZ R113, R106.reuse, R113 ;  /* 0x000000716a717220 */ /* 0x040fe20000410000 */
[----:B------:R-:W-:Y:S02]  /*2960*/  FMUL.FTZ R106, R106, R115 ;  /* 0x000000736a6a7220 */ /* 0x000fe40000410000 */
[----:B------:R-:W0:Y:S01]  /*2970*/  SHFL.DOWN P2, R35, R34, 0x8, 0x1f ;  /* 0x09001f0022237f89 */ /* 0x000e220000040000 */
[----:B------:R-:W-:Y:S01]  /*2980*/  FMUL.FTZ R113, R116, R113 ;  /* 0x0000007174717220 */ /* 0x000fe20000410000 */
[----:B------:R-:W-:Y:S01]  /*2990*/  FMUL.FTZ R106, R105, R106 ;  /* 0x0000006a696a7220 */ /* 0x000fe20000410000 */
[----:B------:R-:W-:-:S03]  /*29a0*/  FFMA.FTZ R94, R33, R31, R94 ;  /* 0x0000001f215e7223 */ /* 0x000fc6000001005e */
        /* <DEDUP_REMOVED lines=17> */
.L_x_10367:
[----:B------:R-:W-:Y:S05]  /*2ac0*/  BSYNC.RECONVERGENT B0 ;  /* 0x0000000000007941 */ /* 0x000fea0003800200 */
.L_x_10366:
[----:B------:R-:W-:-:S04]  /*2ad0*/  UIADD3 UR4, UPT, UPT, UR4, 0x1, URZ ;  /* 0x0000000104047890 */ /* 0x000fc8000fffe0ff */
[----:B------:R-:W-:-:S09]  /*2ae0*/  UISETP.GE.AND UP0, UPT, UR4, UR13, UPT ;  /* 0x0000000d0400728c */ /* 0x000fd2000bf06270 */
[----:B------:R-:W-:Y:S05]  /*2af0*/  BRA.U !UP0, `(.L_x_10368) ;  /* 0xffffffed086c7547 */ /* 0x000fea000b83ffff */
.L_x_10354:
[----:B------:R-:W-:Y:S06]  /*2b00*/  BAR.SYNC.DEFER_BLOCKING 0x0 ;  /* 0x0000000000007b1d */ /* 0x000fec0000010000 */
[----:B------:R-:W-:Y:S02]  /*2b10*/  F2F.BF16.F32 R29, R94 ;  /* 0x0000005e001d7304 */ /* 0x000fe40000202000 */
[----:B------:R-:W5:Y:S01]  /*2b20*/  LDC.64 R46, c[0x0][0x4f8] ;  /* 0x00013e00ff2e7b82 */ /* 0x000f620000000a00 */
[----:B------:R-:W0:Y:S05]  /*2b30*/  LDCU.64 UR4, c[0x0][0x500] ;  /* 0x0000a000ff0477ac */ /* 0x000e2a0008000a00 */
[----:B------:R-:W-:Y:S02]  /*2b40*/  F2F.BF16.F32 R92, R92 ;  /* 0x0000005c005c7304 */ /* 0x000fe40000202000 */
[----:B------:R-:W1:Y:S01]  /*2b50*/  LDC.64 R48, c[0x0][0x550] ;  /* 0x00015400ff307b82 */ /* 0x000e620000000a00 */
[----:B------:R-:W2:Y:S05]  /*2b60*/  LDG.E.64 R62, desc[UR16][R62.64] ;  /* 0x000000103e3e7981 */ /* 0x000eaa000c1e1b00 */
[----:B------:R-:W3:Y:S01]  /*2b70*/  F2F.BF16.F32 R97, R97 ;  /* 0x0000006100617304 */ /* 0x000ee20000202000 */
[----:B------:R-:W-:-:S02]  /*2b80*/  IADD3 R8, P4, PT, R8, -0x100, RZ ;  /* 0xffffff0008087810 */ /* 0x000fc40007f9e0ff */
[----:B------:R-:W-:Y:S02]  /*2b90*/  IADD3 R10, P5, PT, R10, -0x100, RZ ;  /* 0xffffff000a0a7810 */ /* 0x000fe40007fbe0ff */
[----:B------:R-:W-:Y:S02]  /*2ba0*/  IADD3.X R9, PT, PT, R9, -0x1, RZ, P4, !PT ;  /* 0xffffffff09097810 */ /* 0x000fe400027fe4ff */
[----:B------:R-:W-:Y:S01]  /*2bb0*/  IADD3.X R11, PT, PT, R11, -0x1, RZ, P5, !PT ;  /* 0xffffffff0b0b7810 */ /* 0x000fe20002ffe4ff */
[----:B------:R-:W-:Y:S01]  /*2bc0*/  F2F.BF16.F32 R95, R95 ;  /* 0x0000005f005f7304 */ /* 0x000fe20000202000 */
[----:B---3--:R-:W-:Y:S01]  /*2bd0*/  PRMT R97, R92, 0x5410, R97 ;  /* 0x000054105c617816 */ /* 0x008fe20000000061 */
[----:B--2---:R-:W-:Y:S01]  /*2be0*/  STS.64 [R27], R62 ;  /* 0x0000003e1b007388 */ /* 0x004fe20000000a00 */
[----:B------:R-:W-:-:S03]  /*2bf0*/  NOP ;  /* 0x0000000000007918 */ /* 0x000fc60000000000 */
[----:B------:R-:W2:Y:S02]  /*2c00*/  LDS.64 R30, [R27] ;  /* 0x000000001b1e7984 */ /* 0x000ea40000000a00 */
[----:B--2---:R-:W-:Y:S02]  /*2c10*/  SHF.L.U32 R26, R31, 0x10, RZ ;  /* 0x000000101f1a7819 */ /* 0x004fe400000006ff */
[----:B------:R-:W-:-:S03]  /*2c20*/  SHF.R.U64 R28, R30, 0x10, R31 ;  /* 0x000000101e1c7819 */ /* 0x000fc6000000121f */
[----:B------:R-:W-:Y:S01]  /*2c30*/  FADD.FTZ R32, R26, R3 ;  /* 0x000000031a207221 */ /* 0x000fe20000010000 */
[----:B------:R-:W-:Y:S02]  /*2c40*/  SHF.L.U32 R26, R30, 0x10, RZ ;  /* 0x000000101e1a7819 */ /* 0x000fe400000006ff */
[----:B------:R-:W-:Y:S01]  /*2c50*/  SHF.R.U32.HI R30, RZ, 0x10, R31 ;  /* 0x00000010ff1e7819 */ /* 0x000fe2000001161f */
[----:B------:R-:W-:Y:S01]  /*2c60*/  BAR.SYNC.DEFER_BLOCKING 0x0 ;  /* 0x0000000000007b1d */ /* 0x000fe20000010000 */
[----:B------:R-:W-:Y:S01]  /*2c70*/  FSETP.GTU.FTZ.AND P2, PT, R32, 20, PT ;  /* 0x41a000002000780b */ /* 0x000fe20003f5c000 */
[--C-:B------:R-:W-:Y:S01]  /*2c80*/  FADD.FTZ R31, R26, R3.reuse ;  /* 0x000000031a1f7221 */ /* 0x100fe20000010000 */
[----:B------:R-:W-:Y:S02]  /*2c90*/  SHF.L.U32 R26, R30, 0x10, RZ ;  /* 0x000000101e1a7819 */ /* 0x000fe400000006ff */
[----:B------:R-:W-:Y:S02]  /*2ca0*/  SHF.L.U32 R28, R28, 0x10, RZ ;  /* 0x000000101c1c7819 */ /* 0x000fe400000006ff */
[----:B------:R-:W-:Y:S01]  /*2cb0*/  FSETP.GTU.FTZ.AND P0, PT, R31, 20, PT ;  /* 0x41a000001f00780b */ /* 0x000fe20003f1c000 */
[----:B------:R-:W-:-:S02]  /*2cc0*/  FADD.FTZ R35, R26, R3 ;  /* 0x000000031a237221 */ /* 0x000fc40000010000 */
[----:B------:R-:W-:-:S03]  /*2cd0*/  FADD.FTZ R28, R28, R3 ;  /* 0x000000031c1c7221 */ /* 0x000fc60000010000 */
[----:B------:R-:W-:Y:S01]  /*2ce0*/  FSETP.GTU.FTZ.AND P3, PT, R35, 20, PT ;  /* 0x41a000002300780b */ /* 0x000fe20003f7c000 */
[----:B------:R-:W-:Y:S01]  /*2cf0*/  @!P2 FMUL.FTZ R30, R32, -1.4426950216293334961 ;  /* 0xbfb8aa3b201ea820 */ /* 0x000fe20000410000 */
[----:B------:R-:W-:-:S05]  /*2d00*/  FSETP.GTU.FTZ.AND P1, PT, R28, 20, PT ;  /* 0x41a000001c00780b */ /* 0x000fca0003f3c000 */
[----:B------:R-:W2:Y:S01]  /*2d10*/  @!P2 MUFU.EX2 R30, R30 ;  /* 0x0000001e001ea308 */ /* 0x000ea20000000800 */
[----:B------:R-:W-:-:S05]  /*2d20*/  @!P0 FMUL.FTZ R26, R31, -1.4426950216293334961 ;  /* 0xbfb8aa3b1f1a8820 */ /* 0x000fca0000410000 */
[----:B------:R-:W-:Y:S02]  /*2d30*/  @!P3 FMUL.FTZ R35, R35, -1.4426950216293334961 ;  /* 0xbfb8aa3b2323b820 */ /* 0x000fe40000410000 */
[----:B------:R-:W3:Y:S01]  /*2d40*/  @!P0 MUFU.EX2 R26, R26 ;  /* 0x0000001a001a8308 */ /* 0x000ee20000000800 */
[----:B------:R-:W-:Y:S01]  /*2d50*/  @!P1 FMUL.FTZ R33, R28, -1.4426950216293334961 ;  /* 0xbfb8aa3b1c219820 */ /* 0x000fe20000410000 */
[----:B------:R-:W-:-:S05]  /*2d60*/  IMAD.WIDE.U32 R28, R29, 0x10000, RZ ;  /* 0x000100001d1c7825 */ /* 0x000fca00078e00ff */
[----:B------:R-:W-:Y:S01]  /*2d70*/  LOP3.LUT R31, R97, R29, RZ, 0xfc, !PT ;  /* 0x0000001d611f7212 */ /* 0x000fe200078efcff */
[----:B------:R-:W4:Y:S01]  /*2d80*/  @!P3 MUFU.EX2 R35, R35 ;  /* 0x000000230023b308 */ /* 0x000f220000000800 */
[----:B--2---:R-:W-:Y:S01]  /*2d90*/  @!P2 FADD.FTZ R34, R30, 1 ;  /* 0x3f8000001e22a421 */ /* 0x004fe20000010000 */
[----:B------:R-:W-:-:S05]  /*2da0*/  LOP3.LUT R30, R28, R95, RZ, 0xfc, !PT ;  /* 0x0000005f1c1e7212 */ /* 0x000fca00078efcff */
[----:B------:R5:W-:Y:S01]  /*2db0*/  STS.64 [R27], R30 ;  /* 0x0000001e1b007388 */ /* 0x000be20000000a00 */
[----:B------:R2:W0:Y:S01]  /*2dc0*/  @!P2 MUFU.RCP R37, R34 ;  /* 0x000000220025a308 */ /* 0x0004220000001000 */
[----:B------:R-:W-:Y:S02]  /*2dd0*/  NOP ;  /* 0x0000000000007918 */ /* 0x000fe40000000000 */
[----:B------:R-:W1:Y:S05]  /*2de0*/  LDS.64 R28, [R27] ;  /* 0x000000001b1c7984 */ /* 0x000e6a0000000a00 */
[----:B------:R-:W5:Y:S01]  /*2df0*/  @!P1 MUFU.EX2 R33, R33 ;  /* 0x0000002100219308 */ /* 0x000f620000000800 */
[----:B---3--:R-:W-:Y:S01]  /*2e00*/  @!P0 FADD.FTZ R32, R26, 1 ;  /* 0x3f8000001a208421 */ /* 0x008fe20000010000 */
[----:B--2---:R-:W-:Y:S01]  /*2e10*/  SHF.L.U32 R34, R42, 0x7, RZ ;  /* 0x000000072a227819 */ /* 0x004fe200000006ff */
[----:B----4-:R-:W-:-:S03]  /*2e20*/  @!P3 FADD.FTZ R26, R35, 1 ;  /* 0x3f800000231ab421 */ /* 0x010fc60000010000 */
[--C-:B------:R-:W-:Y:S02]  /*2e30*/  SHF.R.S32.HI R35, RZ, 0x1f, R34.reuse ;  /* 0x0000001fff237819 */ /* 0x100fe40000011422 */
[----:B------:R-:W2:Y:S01]  /*2e40*/  @!P0 MUFU.RCP R36, R32 ;  /* 0x0000002000248308 */ /* 0x000ea20000001000 */
[----:B0-----:R-:W-:Y:S01]  /*2e50*/  @!P2 FMUL.FTZ R88, R88, R37 ;  /* 0x000000255858a220 */ /* 0x001fe20000410000 */
[----:B------:R-:W-:Y:S01]  /*2e60*/  IADD3 R16, P2, PT, R16, -0x100, RZ ;  /* 0xffffff0010107810 */ /* 0x000fe20007f5e0ff */
[----:B-----5:R-:W-:-:S03]  /*2e70*/  IMAD.WIDE.U32 R30, R46, UR18, R34 ;  /* 0x000000122e1e7c25 */ /* 0x020fc6000f8e0022 */
[----:B------:R-:W-:Y:S01]  /*2e80*/  IADD3.X R19, PT, PT, R19, -0x1, RZ, P2, !PT ;  /* 0xffffffff13137810 */ /* 0x000fe200017fe4ff */
[----:B------:R-:W-:Y:S01]  /*2e90*/  IMAD R31, R47, UR18, R31 ;  /* 0x000000122f1f7c24 */ /* 0x000fe2000f8e021f */
[----:B------:R0:W3:Y:S01]  /*2ea0*/  @!P3 MUFU.RCP R37, R26 ;  /* 0x0000001a0025b308 */ /* 0x0000e20000001000 */
[----:B------:R-:W-:Y:S01]  /*2eb0*/  @!P1 FADD.FTZ R33, R33, 1 ;  /* 0x3f80000021219421 */ /* 0x000fe20000010000 */
[----:B------:R-:W4:Y:S01]  /*2ec0*/  LDC.64 R46, c[0x0][0x518] ;  /* 0x00014600ff2e7b82 */ /* 0x000f220000000a00 */
[----:B------:R-:W-:-:S05]  /*2ed0*/  IMAD.WIDE.U32 R30, R0, UR4, R30 ;  /* 0x00000004001e7c25 */ /* 0x000fca000f8e001e */
[----:B------:R-:W5:Y:S01]  /*2ee0*/  @!P1 MUFU.RCP R40, R33 ;  /* 0x0000002100289308 */ /* 0x000f620000001000 */
[----:B--2---:R-:W-:Y:S01]  /*2ef0*/  @!P0 FMUL.FTZ R91, R91, R36 ;  /* 0x000000245b5b8220 */ /* 0x004fe20000410000 */
[----:B0-----:R-:W-:Y:S01]  /*2f00*/  IMAD R26, R0, UR5, R31 ;  /* 0x00000005001a7c24 */ /* 0x001fe2000f8e021f */
[----:B-1----:R-:W-:Y:S01]  /*2f10*/  LEA R36, P0, R30, R48, 0x1 ;  /* 0x000000301e247211 */ /* 0x002fe200078008ff */
[----:B------:R-:W0:Y:S01]  /*2f20*/  LDCU.64 UR4, c[0x0][0x520] ;  /* 0x0000a400ff0477ac */ /* 0x000e220008000a00 */
[----:B------:R-:W-:-:S03]  /*2f30*/  FADD.FTZ R6, R91, R6 ;  /* 0x000000065b067221 */ /* 0x000fc60000010000 */
[----:B------:R-:W-:Y:S01]  /*2f40*/  F2F.BF16.F32 R38, R88 ;  /* 0x0000005800267304 */ /* 0x000fe20000202000 */
[----:B---3--:R-:W-:Y:S01]  /*2f50*/  @!P3 FMUL.FTZ R44, R44, R37 ;  /* 0x000000252c2cb220 */ /* 0x008fe20000410000 */
[----:B------:R-:W-:Y:S02]  /*2f60*/  LEA.HI.X R37, R30, R49, R26, 0x1, P0 ;  /* 0x000000311e257211 */ /* 0x000fe400000f0c1a */
[----:B------:R-:W-:Y:S01]  /*2f70*/  IADD3 R12, P3, PT, R12, -0x100, RZ ;  /* 0xffffff000c0c7810 */ /* 0x000fe20007f7e0ff */
[----:B------:R-:W-:-:S03]  /*2f80*/  IMAD.WIDE.U32 R30, R54, 0x8, R36 ;  /* 0x00000008361e7825 */ /* 0x000fc600078e0024 */
[----:B------:R-:W1:Y:S01]  /*2f90*/  F2F.BF16.F32 R41, R44 ;  /* 0x0000002c00297304 */ /* 0x000e620000202000 */
[----:B-----5:R-:W-:Y:S01]  /*2fa0*/  @!P1 FMUL.FTZ R89, R89, R40 ;  /* 0x0000002859599220 */ /* 0x020fe20000410000 */
[----:B------:R-:W-:Y:S01]  /*2fb0*/  IADD3 R14, P1, PT, R14, -0x100, RZ ;  /* 0xffffff000e0e7810 */ /* 0x000fe20007f3e0ff */
[----:B----4-:R-:W-:Y:S01]  /*2fc0*/  IMAD.WIDE.U32 R34, R46, UR18, R34 ;  /* 0x000000122e227c25 */ /* 0x010fe2000f8e0022 */
[----:B------:R2:W-:Y:S01]  /*2fd0*/  STG.E.64 desc[UR16][R30.64], R28 ;  /* 0x0000001c1e007986 */ /* 0x0005e2000c101b10 */
[----:B------:R-:W-:Y:S02]  /*2fe0*/  IADD3.X R13, PT, PT, R13, -0x1, RZ, P3, !PT ;  /* 0xffffffff0d0d7810 */ /* 0x000fe40001ffe4ff */
[----:B------:R-:W-:Y:S01]  /*2ff0*/  IMAD R35, R47, UR18, R35 ;  /* 0x000000122f237c24 */ /* 0x000fe2000f8e0223 */
[----:B------:R3:W4:Y:S01]  /*3000*/  F2F.BF16.F32 R32, R89 ;  /* 0x0000005900207304 */ /* 0x0007220000202000 */
[----:B------:R-:W-:Y:S01]  /*3010*/  IADD3.X R15, PT, PT, R15, -0x1, RZ, P1, !PT ;  /* 0xffffffff0f0f7810 */ /* 0x000fe20000ffe4ff */
[----:B0-----:R-:W-:Y:S01]  /*3020*/  IMAD.WIDE.U32 R34, R0, UR4, R34 ;  /* 0x0000000400227c25 */ /* 0x001fe2000f8e0022 */
[----:B-1----:R-:W-:-:S05]  /*3030*/  PRMT R41, R38, 0x5410, R41 ;  /* 0x0000541026297816 */ /* 0x002fca0000000029 */
[----:B------:R-:W0:Y:S01]  /*3040*/  F2F.BF16.F32 R39, R91 ;  /* 0x0000005b00277304 */ /* 0x000e220000202000 */
[----:B------:R-:W-:Y:S02]  /*3050*/  IMAD R26, R0, UR5, R35 ;  /* 0x00000005001a7c24 */ /* 0x000fe4000f8e0223 */
[----:B---3--:R-:W-:-:S04]  /*3060*/  FADD.FTZ R89, R6, R89 ;  /* 0x0000005906597221 */ /* 0x008fc80000010000 */
[----:B------:R-:W-:Y:S01]  /*3070*/  FADD.FTZ R89, R89, R88 ;  /* 0x0000005859597221 */ /* 0x000fe20000010000 */
[----:B----4-:R-:W-:-:S04]  /*3080*/  IMAD.WIDE.U32 R32, R32, 0x10000, RZ ;  /* 0x0001000020207825 */ /* 0x010fc800078e00ff */
[----:B------:R-:W-:Y:S01]  /*3090*/  FADD.FTZ R6, R89, R44 ;  /* 0x0000002c59067221 */ /* 0x000fe20000010000 */
[----:B------:R-:W-:Y:S02]  /*30a0*/  LOP3.LUT R37, R41, R33, RZ, 0xfc, !PT ;  /* 0x0000002129257212 */ /* 0x000fe400078efcff */
[----:B0-----:R-:W-:Y:S01]  /*30b0*/  LOP3.LUT R36, R32, R39, RZ, 0xfc, !PT ;  /* 0x0000002720247212 */ /* 0x001fe200078efcff */
[----:B------:R-:W-:Y:S08]  /*30c0*/  BAR.SYNC.DEFER_BLOCKING 0x0 ;  /* 0x0000000000007b1d */ /* 0x000ff00000010000 */
[----:B------:R-:W2:Y:S01]  /*30d0*/  LDC.64 R38, c[0x0][0x560] ;  /* 0x00015800ff267b82 */ /* 0x000ea20000000a00 */
        /* <DEDUP_REMOVED lines=10> */
.L_x_10345:
        /* <DEDUP_REMOVED lines=34> */
.L_x_10371:
[----:B------:R-:W-:Y:S05]  /*33a0*/  BSYNC.RECONVERGENT B0 ;  /* 0x0000000000007941 */ /* 0x000fea0003800200 */
.L_x_10370:
        /* <DEDUP_REMOVED lines=26> */
.L_x_10373:
[----:B------:R-:W-:Y:S05]  /*3550*/  BSYNC.RECONVERGENT B0 ;  /* 0x0000000000007941 */ /* 0x000fea0003800200 */
.L_x_10372:
        /* <DEDUP_REMOVED lines=8> */
.L_x_10374:
        /* <DEDUP_REMOVED lines=15> */
.L_x_10375:
        /* <DEDUP_REMOVED lines=11> */
.L_x_10566:


//--------------------- .text._Z25selective_scan_bwd_kernelI32Selective_Scan_bwd_kernel_traitsILi32ELi4ELb1ELb1ELb1ELb1ELb1EN3c108BFloat16EfEEv12SSMParamsBwd --------------------------
	.section	.text._Z25selective_scan_bwd_kernelI32Selective_Scan_bwd_kernel_traitsILi32ELi4ELb1ELb1ELb1ELb1ELb1EN3c108BFloat16EfEEv12SSMParamsBwd,"ax",@progbits
	.align	128
        .global         _Z25selective_scan_bwd_kernelI32Selective_Scan_bwd_kernel_traitsILi32ELi4ELb1ELb1ELb1ELb1ELb1EN3c108BFloat16EfEEv12SSMParamsBwd
        .type           _Z25selective_scan_bwd_kernelI32Selective_Scan_bwd_kernel_traitsILi32ELi4ELb1ELb1ELb1ELb1ELb1EN3c108BFloat16EfEEv12SSMParamsBwd,@function
        .size           _Z25selective_scan_bwd_kernelI32Selective_Scan_bwd_kernel_traitsILi32ELi4ELb1ELb1ELb1ELb1ELb1EN3c108BFloat16EfEEv12SSMParamsBwd,(.L_x_10567 - _Z25selective_scan_bwd_kernelI32Selective_Scan_bwd_kernel_traitsILi32ELi4ELb1ELb1ELb1ELb1ELb1EN3c108BFloat16EfEEv12SSMParamsBwd)
        .other          _Z25selective_scan_bwd_kernelI32Selective_Scan_bwd_kernel_traitsILi32ELi4ELb1ELb1ELb1ELb1ELb1EN3c108BFloat16EfEEv12SSMParamsBwd,@"STO_CUDA_ENTRY STV_DEFAULT"
_Z25selective_scan_bwd_kernelI32Selective_Scan_bwd_kernel_traitsILi32ELi4ELb1ELb1ELb1ELb1ELb1EN3c108BFloat16EfEEv12SSMParamsBwd:
.text._Z25selective_scan_bwd_kernelI32Selective_Scan_bwd_kernel_traitsILi32ELi4ELb1ELb1ELb1ELb1ELb1EN3c108BFloat16EfEEv12SSMParamsBwd:
        /* <DEDUP_REMOVED lines=37> */
[----:B------:R-:W-:Y:S01]  /*0250*/  IMAD.HI.U32 R11, R11, R5, R10 ;  /* 0x000000050b0b7227 */ /* 0x000fe200078e000a */
[----:B------:R-:W-:-:S05]  /*0260*/  MOV R5, R6 ;  /* 0x0000000600057202 */ /* 0x000fca0000000f00 */
[----:B------:R-:W4:Y:S01]  /*0270*/  LDC.64 R30, c[0x0][0x528] ;  /* 0x00014a00ff1e7b82 */ /* 0x000f220000000a00 */
[----:B------:R-:W-:-:S05]  /*0280*/  IMAD.HI.U32 R0, R11, R5, RZ ;  /* 0x000000050b007227 */ /* 0x000fca00078e00ff */
[----:B------:R-:W-:Y:S02]  /*0290*/  IADD3 R6, PT, PT, -R0, RZ, RZ ;  /* 0x000000ff00067210 */ /* 0x000fe40007ffe1ff */
[----:B------:R-:W4:Y:S03]  /*02a0*/  LDC.64 R34, c[0x0][0x450] ;  /* 0x00011400ff227b82 */ /* 0x000f260000000a00 */
[----:B------:R-:W-:-:S05]  /*02b0*/  IMAD R5, R12, R6, R5 ;  /* 0x000000060c057224 */ /* 0x000fca00078e0205 */
[----:B------:R-:W-:Y:S02]  /*02c0*/  ISETP.GT.U32.AND P2, PT, R12, R5, PT ;  /* 0x000000050c00720c */ /* 0x000fe40003f44070 */
[----:B---3--:R-:W-:-:S04]  /*02d0*/  ISETP.NE.U32.AND P0, PT, R8, RZ, PT ;  /* 0x000000ff0800720c */ /* 0x008fc80003f05070 */
[----:B------:R-:W-:-:S07]  /*02e0*/  ISETP.NE.AND.EX P0, PT, R9, RZ, PT, P0 ;  /* 0x000000ff0900720c */ /* 0x000fce0003f05300 */
[----:B------:R-:W-:-:S04]  /*02f0*/  @!P2 IADD3 R5, PT, PT, R5, -R12, RZ ;  /* 0x8000000c0505a210 */ /* 0x000fc80007ffe0ff */
[----:B------:R-:W-:Y:S02]  /*0300*/  ISETP.GE.U32.AND P1, PT, R5, R12, PT ;  /* 0x0000000c0500720c */ /* 0x000fe40003f26070 */
[----:B------:R-:W3:Y:S01]  /*0310*/  @P0 LDC R5, c[0x0][0x384] ;  /* 0x0000e100ff050b82 */ /* 0x000ee20000000800 */
[----:B------:R-:W-:Y:S01]  /*0320*/  UIMAD.WIDE.U32 UR6, UR18, UR12, URZ ;  /* 0x0000000c120672a5 */ /* 0x000fe2000f8e00ff */
[----:B------:R-:W-:Y:S01]  /*0330*/  LOP3.LUT R8, R2, R13, RZ, 0x3c, !PT ;  /* 0x0000000d02087212 */ /* 0x000fe200078e3cff */
[----:B------:R-:W-:Y:S01]  /*0340*/  UIMAD.WIDE.U32 UR4, UR18, UR8, URZ ;  /* 0x00000008120472a5 */ /* 0x000fe2000f8e00ff */
[----:B------:R-:W-:Y:S02]  /*0350*/  @!P2 IADD3 R0, PT, PT, R0, 0x1, RZ ;  /* 0x000000010000a810 */ /* 0x000fe40007ffe0ff */
[----:B------:R-:W-:Y:S01]  /*0360*/  ISETP.GE.AND P3, PT, R8, RZ, PT ;  /* 0x000000ff0800720c */ /* 0x000fe20003f66270 */
[----:B------:R-:W-:Y:S01]  /*0370*/  UIMAD UR8, UR18, UR9, UR5 ;  /* 0x00000009120872a4 */ /* 0x000fe2000f8e0205 */
[----:B------:R-:W-:Y:S01]  /*0380*/  ISETP.NE.AND P2, PT, R13, RZ, PT ;  /* 0x000000ff0d00720c */ /* 0x000fe20003f45270 */
[----:B------:R-:W2:Y:S01]  /*0390*/  @P0 LDC R25, c[0x0][0x38c] ;  /* 0x0000e300ff190b82 */ /* 0x000ea20000000800 */
[----:B------:R-:W-:Y:S01]  /*03a0*/  MOV R6, UR4 ;  /* 0x0000000400067c02 */ /* 0x000fe20008000f00 */
[----:B------:R-:W-:Y:S01]  /*03b0*/  UIMAD UR4, UR18, UR13, UR7 ;  /* 0x0000000d120472a4 */ /* 0x000fe2000f8e0207 */
[----:B------:R-:W-:-:S02]  /*03c0*/  MOV R8, UR6 ;  /* 0x0000000600087c02 */ /* 0x000fc40008000f00 */
[----:B------:R-:W-:Y:S01]  /*03d0*/  MOV R9, UR7 ;  /* 0x0000000700097c02 */ /* 0x000fe20008000f00 */
[----:B------:R-:W1:Y:S01]  /*03e0*/  LDCU.64 UR6, c[0x0][0x498] ;  /* 0x00009300ff0677ac */ /* 0x000e620008000a00 */
[----:B------:R-:W-:Y:S01]  /*03f0*/  MOV R7, UR5 ;  /* 0x0000000500077c02 */ /* 0x000fe20008000f00 */
[----:B------:R-:W0:Y:S01]  /*0400*/  @P0 LDC.64 R10, c[0x0][0x480] ;  /* 0x00012000ff0a0b82 */ /* 0x000e220000000a00 */
[----:B------:R-:W-:Y:S02]  /*0410*/  @P1 IADD3 R0, PT, PT, R0, 0x1, RZ ;  /* 0x0000000100001810 */ /* 0x000fe40007ffe0ff */
[----:B------:R-:W-:Y:S01]  /*0420*/  MOV R7, UR8 ;  /* 0x0000000800077c02 */ /* 0x000fe20008000f00 */
[----:B------:R-:W4:Y:S01]  /*0430*/  LDCU.64 UR8, c[0x0][0x3b0] ;  /* 0x00007600ff0877ac */ /* 0x000f220008000a00 */
[----:B------:R-:W-:Y:S01]  /*0440*/  MOV R53, R0 ;  /* 0x0000000000357202 */ /* 0x000fe20000000f00 */
[----:B---3--:R-:W-:Y:S02]  /*0450*/  @P0 IMAD R0, R5, UR18, R2 ;  /* 0x0000001205000c24 */ /* 0x008fe4000f8e0202 */
[----:B------:R-:W-:Y:S01]  /*0460*/  IMAD.WIDE.U32 R6, R2, UR10, R6 ;  /* 0x0000000a02067c25 */ /* 0x000fe2000f8e0006 */
[----:B------:R-:W-:-:S02]  /*0470*/  @!P3 IADD3 R53, PT, PT, -R53, RZ, RZ ;  /* 0x000000ff3535b210 */ /* 0x000fc40007ffe1ff */
[----:B------:R-:W-:Y:S01]  /*0480*/  @!P2 LOP3.LUT R53, RZ, R13, RZ, 0x33, !PT ;  /* 0x0000000dff35a212 */ /* 0x000fe200078e33ff */
[----:B------:R-:W-:Y:S01]  /*0490*/  IMAD R21, R2, UR11, R7 ;  /* 0x0000000b02157c24 */ /* 0x000fe2000f8e0207 */
[C---:B------:R-:W-:Y:S01]  /*04a0*/  LEA R13, R23.reuse, 0xffffff80, 0x7 ;  /* 0xffffff80170d7811 */ /* 0x040fe200078e38ff */
[----:B------:R-:W-:Y:S01]  /*04b0*/  @P0 IMAD R0, R0, R23, RZ ;  /* 0x0000001700000224 */ /* 0x000fe200078e02ff */
[----:B------:R-:W-:Y:S01]  /*04c0*/  ISETP.GE.AND P1, PT, R23, 0x1, PT ;  /* 0x000000011700780c */ /* 0x000fe20003f26270 */
[----:B------:R-:W3:Y:S01]  /*04d0*/  LDCU.64 UR10, c[0x0][0x3d0] ;  /* 0x00007a00ff0a77ac */ /* 0x000ee20008000a00 */
[----:B------:R-:W0:Y:S01]  /*04e0*/  LDC.64 R22, c[0x0][0x3e8] ;  /* 0x0000fa00ff167b82 */ /* 0x000e220000000a00 */
[----:B------:R-:W-:Y:S01]  /*04f0*/  MOV R9, UR4 ;  /* 0x0000000400097c02 */ /* 0x000fe20008000f00 */
[----:B-1----:R-:W-:Y:S01]  /*0500*/  UIMAD.WIDE.U32 UR4, UR18, UR6, URZ ;  /* 0x00000006120472a5 */ /* 0x002fe2000f8e00ff */
[----:B------:R-:W-:-:S03]  /*0510*/  SHF.R.S32.HI R37, RZ, 0x1f, R53 ;  /* 0x0000001fff257819 */ /* 0x000fc60000011435 */
[----:B------:R-:W-:Y:S01]  /*0520*/  UIMAD UR5, UR18, UR7, UR5 ;  /* 0x00000007120572a4 */ /* 0x000fe2000f8e0205 */
[----:B--2---:R-:W-:Y:S01]  /*0530*/  @P0 IMAD R5, R0, R25, RZ ;  /* 0x0000001900050224 */ /* 0x004fe200078e02ff */
[----:B------:R-:W-:Y:S01]  /*0540*/  IADD3 R20, P3, PT, R13, R6, RZ ;  /* 0x000000060d147210 */ /* 0x000fe20007f7e0ff */
[----:B------:R-:W1:Y:S01]  /*0550*/  LDC.64 R24, c[0x0][0x4a8] ;  /* 0x00012a00ff187b82 */ /* 0x000e620000000a00 */
[----:B----4-:R-:W-:Y:S02]  /*0560*/  UIMAD.WIDE.U32 UR6, UR18, UR8, URZ ;  /* 0x00000008120672a5 */ /* 0x010fe4000f8e00ff */
[C---:B------:R-:W-:Y:S01]  /*0570*/  IMAD.WIDE.U32 R6, R2.reuse, R14, UR4 ;  /* 0x0000000402067e25 */ /* 0x040fe2000f8e000e */
[----:B------:R-:W-:Y:S01]  /*0580*/  CS2R R62, SRZ ;  /* 0x00000000003e7805 */ /* 0x000fe2000001ff00 */
[----:B---3--:R-:W-:Y:S02]  /*0590*/  UIMAD.WIDE.U32 UR4, UR18, UR10, URZ ;  /* 0x0000000a120472a5 */ /* 0x008fe4000f8e00ff */
[----:B------:R-:W-:Y:S01]  /*05a0*/  IMAD R0, R37, R16, RZ ;  /* 0x0000001025007224 */ /* 0x000fe200078e02ff */
[----:B------:R-:W-:Y:S01]  /*05b0*/  UIMAD UR7, UR18, UR9, UR7 ;  /* 0x00000009120772a4 */ /* 0x000fe2000f8e0207 */
[----:B------:R-:W-:Y:S01]  /*05c0*/  IMAD.WIDE.U32 R8, R2, UR14, R8 ;  /* 0x0000000e02087c25 */ /* 0x000fe2000f8e0008 */
[----:B------:R-:W-:-:S03]  /*05d0*/  UIMAD UR5, UR18, UR11, UR5 ;  /* 0x0000000b120572a4 */ /* 0x000fc6000f8e0205 */
[----:B0-----:R-:W-:-:S04]  /*05e0*/  @P0 IMAD.WIDE R62, R5, 0x8, R10 ;  /* 0x00000008053e0825 */ /* 0x001fc800078e020a */
[----:B------:R-:W-:Y:S02]  /*05f0*/  IMAD R11, R53, R17, R0 ;  /* 0x00000011350b7224 */ /* 0x000fe400078e0200 */
[----:B------:R-:W-:Y:S02]  /*0600*/  IMAD R0, R37, R22, RZ ;  /* 0x0000001625007224 */ /* 0x000fe400078e02ff */
[C---:B------:R-:W-:Y:S01]  /*0610*/  IMAD R5, R2.reuse, R15, R7 ;  /* 0x0000000f02057224 */ /* 0x040fe200078e0207 */
[C---:B------:R-:W-:Y:S01]  /*0620*/  IADD3 R15, P5, PT, R13.reuse, R6, RZ ;  /* 0x000000060d0f7210 */ /* 0x040fe20007fbe0ff */
[----:B------:R-:W-:Y:S01]  /*0630*/  IMAD R19, R2, UR15, R9 ;  /* 0x0000000f02137c24 */ /* 0x000fe2000f8e0209 */
[----:B------:R-:W-:Y:S01]  /*0640*/  IADD3 R18, P4, PT, R13, R8, RZ ;  /* 0x000000080d127210 */ /* 0x000fe20007f9e0ff */
[----:B------:R-:W-:-:S04]  /*0650*/  IMAD.WIDE.U32 R6, R53, R16, UR6 ;  /* 0x0000000635067e25 */ /* 0x000fc8000f8e0010 */
        /* <DEDUP_REMOVED lines=8> */
[----:B------:R-:W-:Y:S02]  /*06e0*/  LEA R11, P3, R20, R26, 0x1 ;  /* 0x0000001a140b7211 */ /* 0x000fe400078608ff */
[C---:B------:R-:W-:Y:S02]  /*06f0*/  IADD3.X R8, PT, PT, R0.reuse, R5, RZ, P5, !PT ;  /* 0x0000000500087210 */ /* 0x040fe40002ffe4ff */
[C---:B------:R-:W-:Y:S02]  /*0700*/  IADD3.X R5, PT, PT, R0.reuse, R19, RZ, P4, !PT ;  /* 0x0000001300057210 */ /* 0x040fe400027fe4ff */
[C---:B------:R-:W-:Y:S02]  /*0710*/  IADD3.X R6, PT, PT, R0.reuse, R39, RZ, P0, !PT ;  /* 0x0000002700067210 */ /* 0x040fe400007fe4ff */
[----:B------:R-:W-:Y:S01]  /*0720*/  IADD3.X R0, PT, PT, R0, R23, RZ, P2, !PT ;  /* 0x0000001700007210 */ /* 0x000fe200017fe4ff */
[----:B-1----:R-:W-:Y:S01]  /*0730*/  IMAD.WIDE.U32 R60, R2, R24, RZ ;  /* 0x00000018023c7225 */ /* 0x002fe200078e00ff */
[----:B------:R-:W-:-:S02]  /*0740*/  LEA R10, P4, R18, R28, 0x1 ;  /* 0x0000001c120a7211 */ /* 0x000fc400078808ff */
[----:B------:R-:W-:Y:S02]  /*0750*/  LEA.HI.X R20, R20, R27, R7, 0x1, P3 ;  /* 0x0000001b14147211 */ /* 0x000fe400018f0c07 */
[----:B------:R-:W-:Y:S02]  /*0760*/  LEA R14, P2, R17, R32, 0x1 ;  /* 0x00000020110e7211 */ /* 0x000fe400078408ff */
[----:B------:R-:W-:Y:S02]  /*0770*/  LEA R12, P0, R15, R30, 0x1 ;  /* 0x0000001e0f0c7211 */ /* 0x000fe400078008ff */
[----:B------:R-:W-:Y:S02]  /*0780*/  LEA R16, P3, R13, R34, 0x1 ;  /* 0x000000220d107211 */ /* 0x000fe400078608ff */
[----:B------:R-:W-:Y:S01]  /*0790*/  LEA.HI.X R18, R18, R29, R5, 0x1, P4 ;  /* 0x0000001d12127211 */ /* 0x000fe200020f0c05 */
        /* <DEDUP_REMOVED lines=24> */
[C---:B------:R-:W-:Y:S02]  /*0920*/  LOP3.LUT R21, R58.reuse, 0x1f, RZ, 0xc0, !PT ;  /* 0x0000001f3a157812 */ /* 0x040fe400078ec0ff */
[C---:B------:R-:W-:Y:S01]  /*0930*/  IADD3 R22, PT, PT, R58.reuse, 0x200, RZ ;  /* 0x000002003a167810 */ /* 0x040fe20007ffe0ff */
[----:B------:R-:W-:Y:S01]  /*0940*/  IMAD R7, R23, UR18, R7 ;  /* 0x0000001217077c24 */ /* 0x000fe2000f8e0207 */
[----:B------:R-:W-:Y:S01]  /*0950*/  LEA R23, R58, UR4, 0x2 ;  /* 0x000000043a177c11 */ /* 0x000fe2000f8e10ff */
[----:B------:R-:W-:-:S02]  /*0960*/  IMAD R27, R53, UR9, R0 ;  /* 0x00000009351b7c24 */ /* 0x000fc4000f8e0200 */
[----:B------:R-:W-:-:S04]  /*0970*/  IMAD.WIDE.U32 R8, R24, UR18, R58 ;  /* 0x0000001218087c25 */ /* 0x000fc8000f8e003a */
[----:B------:R-:W-:Y:S01]  /*0980*/  IMAD R9, R25, UR18, R9 ;  /* 0x0000001219097c24 */ /* 0x000fe2000f8e0209 */
[----:B------:R-:W-:Y:S01]  /*0990*/  IADD3 R25, PT, PT, R18, 0x200, RZ ;  /* 0x0000020012197810 */ /* 0x000fe20007ffe0ff */
[----:B------:R-:W-:Y:S01]  /*09a0*/  IMAD.WIDE.U32 R56, R53, UR8, R6 ;  /* 0x0000000835387c25 */ /* 0x000fe2000f8e0006 */
[----:B------:R-:W-:-:S03]  /*09b0*/  CS2R R6, SRZ ;  /* 0x0000000000067805 */ /* 0x000fc6000001ff00 */
[----:B------:R-:W-:Y:S01]  /*09c0*/  IMAD.WIDE.U32 R52, R53, UR10, R8 ;  /* 0x0000000a35347c25 */ /* 0x000fe2000f8e0008 */
[----:B------:R-:W-:Y:S02]  /*09d0*/  MOV R8, R11 ;  /* 0x0000000b00087202 */ /* 0x000fe40000000f00 */
[----:B------:R-:W-:Y:S01]  /*09e0*/  MOV R11, R20 ;  /* 0x00000014000b7202 */ /* 0x000fe20000000f00 */
[----:B------:R-:W-:Y:S01]  /*09f0*/  IMAD R24, R58, -0xc, R25 ;  /* 0xfffffff43a187824 */ /* 0x000fe200078e0219 */
[----:B--2---:R-:W-:Y:S01]  /*0a00*/  MOV R20, UR6 ;  /* 0x0000000600147c02 */ /* 0x004fe20008000f00 */
[----:B------:R-:W-:Y:S01]  /*0a10*/  IMAD R9, R2, UR7, R55 ;  /* 0x0000000702097c24 */ /* 0x000fe2000f8e0237 */
[----:B------:R-:W-:Y:S02]  /*0a20*/  IADD3 R25, PT, PT, R57, R27, RZ ;  /* 0x0000001b39197210 */ /* 0x000fe40007ffe0ff */
[----:B------:R-:W-:-:S07]  /*0a30*/  IADD3 R26, PT, PT, R53, R29, RZ ;  /* 0x0000001d351a7210 */ /* 0x000fce0007ffe0ff */
.L_x_10401:
[----:B------:R-:W-:Y:S01]  /*0a40*/  BAR.SYNC.DEFER_BLOCKING 0x0 ;  /* 0x0000000000007b1d */ /* 0x000fe20000010000 */
[----:B------:R-:W-:Y:S02]  /*0a50*/  MOV R28, R8 ;  /* 0x00000008001c7202 */ /* 0x000fe40000000f00 */
[----:B------:R-:W-:-:S05]  /*0a60*/  MOV R29, R11 ;  /* 0x0000000b001d7202 */ /* 0x000fca0000000f00 */
[----:B0-----:R-:W0:Y:S01]  /*0a70*/  S2UR UR5, SR_CgaCtaId ;  /* 0x00000000000579c3 */ /* 0x001e220000008800 */
[C---:B------:R-:W-:Y:S01]  /*0a80*/  IMAD.WIDE.U32 R30, R58.reuse, 0x8, R28 ;  /* 0x000000083a1e7825 */ /* 0x040fe200078e001c */
[----:B------:R-:W1:Y:S01]  /*0a90*/  S2R R27, SR_LANEID ;  /* 0x00000000001b7919 */ /* 0x000e620000000000 */
[----:B------:R-:W-:Y:S01]  /*0aa0*/  UMOV UR4, 0x400 ;  /* 0x0000040000047882 */ /* 0x000fe20000000000 */
[----:B------:R-:W-:Y:S02]  /*0ab0*/  MOV R32, R10 ;  /* 0x0000000a00207202 */ /* 0x000fe40000000f00 */
[----:B------:R-:W-:Y:S02]  /*0ac0*/  MOV R33, R13 ;  /* 0x0000000d00217202 */ /* 0x000fe40000000f00 */
[----:B------:R-:W2:Y:S08]  /*0ad0*/  LDC.64 R38, c[0x0][0x410] ;  /* 0x00010400ff267b82 */ /* 0x000eb00000000a00 */
[----:B------:R-:W3:Y:S01]  /*0ae0*/  LDC.64 R40, c[0x0][0x418] ;  /* 0x00010600ff287b82 */ /* 0x000ee20000000a00 */
[----:B------:R-:W4:Y:S01]  /*0af0*/  LDG.E.64 R30, desc[UR16][R30.64] ;  /* 0x000000101e1e7981 */ /* 0x000f22000c1e1b00 */
[----:B------:R-:W-:Y:S01]  /*0b00*/  IMAD.WIDE.U32 R50, R58, 0x8, R32 ;  /* 0x000000083a327825 */ /* 0x000fe200078e0020 */
[----:B0-----:R-:W-:-:S05]  /*0b10*/  ULEA UR4, UR5, UR4, 0x18 ;  /* 0x0000000405047291 */ /* 0x001fca000f8ec0ff */
[----:B------:R-:W0:Y:S01]  /*0b20*/  LDC.64 R42, c[0x0][0x488] ;  /* 0x00012200ff2a7b82 */ /* 0x000e220000000a00 */
        /* <DEDUP_REMOVED lines=9> */
[----:B----4-:R-:W-:Y:S01]  /*0bc0*/  STS.64 [R28], R34 ;  /* 0x000000221c007388 */ /* 0x010fe20000000a00 */
[----:B------:R-:W-:-:S03]  /*0bd0*/  NOP ;  /* 0x0000000000007918 */ /* 0x000fc60000000000 */
[----:B------:R-:W1:Y:S01]  /*0be0*/  LDS.64 R44, [R28] ;  /* 0x000000001c2c7984 */ /* 0x000e620000000a00 */
[----:B------:R-:W-:Y:S06]  /*0bf0*/  BAR.SYNC.DEFER_BLOCKING 0x0 ;  /* 0x0000000000007b1d */ /* 0x000fec0000010000 */
[----:B------:R-:W4:Y:S01]  /*0c00*/  LDG.E.64 R36, desc[UR16][R36.64] ;  /* 0x0000001024247981 */ /* 0x000f22000c1e1b00 */
[----:B------:R-:W-:Y:S01]  /*0c10*/  HFMA2 R49, -RZ, RZ, 0, 0 ;  /* 0x00000000ff317431 */ /* 0x000fe200000001ff */
[----:B------:R-:W-:Y:S01]  /*0c20*/  IADD3 R29, PT, PT, R20, -0x1, RZ ;  /* 0xffffffff141d7810 */ /* 0x000fe20007ffe0ff */
[----:B------:R-:W-:Y:S03]  /*0c30*/  BSSY.RECONVERGENT B0, `(.L_x_10377) ;  /* 0x000003a000007945 */ /* 0x000fe60003800200 */
[----:B------:R-:W-:-:S05]  /*0c40*/  SHF.L.U32 R48, R29, 0x7, RZ ;  /* 0x000000071d307819 */ /* 0x000fca00000006ff */
[----:B--2---:R-:W-:Y:S01]  /*0c50*/  IMAD.WIDE.U32 R30, R38, UR18, R48 ;  /* 0x00000012261e7c25 */ /* 0x004fe2000f8e0030 */
[----:B-1----:R-:W-:-:S03]  /*0c60*/  SHF.R.U64 R0, R44, 0x10, R45 ;  /* 0x000000102c007819 */ /* 0x002fc6000000122d */
[----:B------:R-:W-:Y:S02]  /*0c70*/  IMAD R31, R39, UR18, R31 ;  /* 0x00000012271f7c24 */ /* 0x000fe4000f8e021f */
[----:B---3--:R-:W-:Y:S01]  /*0c80*/  IMAD.WIDE.U32 R38, R2, R40, R30 ;  /* 0x0000002802267225 */ /* 0x008fe200078e001e */
[----:B------:R-:W-:Y:S02]  /*0c90*/  SHF.L.U32 R31, R44, 0x10, RZ ;  /* 0x000000102c1f7819 */ /* 0x000fe400000006ff */
[----:B------:R-:W-:Y:S01]  /*0ca0*/  SHF.R.U32.HI R30, RZ, 0x10, R45 ;  /* 0x00000010ff1e7819 */ /* 0x000fe2000001162d */
[----:B----4-:R1:W-:Y:S01]  /*0cb0*/  STS.64 [R28], R36 ;  /* 0x000000241c007388 */ /* 0x0103e20000000a00 */
[----:B------:R-:W-:-:S03]  /*0cc0*/  NOP ;  /* 0x0000000000007918 */ /* 0x000fc60000000000 */
[----:B------:R2:W3:Y:S01]  /*0cd0*/  LDS.64 R34, [R28] ;  /* 0x000000001c227984 */ /* 0x0004e20000000a00 */
[----:B-1----:R-:W-:Y:S01]  /*0ce0*/  PRMT R36, R0, 0x7610, R36 ;  /* 0x0000761000247816 */ /* 0x002fe20000000024 */
[----:B------:R-:W-:Y:S01]  /*0cf0*/  IMAD R0, R2, R41, R39 ;  /* 0x0000002902007224 */ /* 0x000fe200078e0227 */
[----:B------:R-:W-:Y:S01]  /*0d00*/  SHF.L.U32 R39, R30, 0x10, RZ ;  /* 0x000000101e277819 */ /* 0x000fe200000006ff */
[--C-:B-----5:R-:W-:Y:S01]  /*0d10*/  FADD.FTZ R30, R31, R4.reuse ;  /* 0x000000041f1e7221 */ /* 0x120fe20000010000 */
[----:B------:R-:W-:Y:S02]  /*0d20*/  SHF.L.U32 R37, R45, 0x10, RZ ;  /* 0x000000102d257819 */ /* 0x000fe400000006ff */
[----:B------:R-:W-:Y:S01]  /*0d30*/  SHF.L.U32 R41, R36, 0x10, RZ ;  /* 0x0000001024297819 */ /* 0x000fe200000006ff */
[--C-:B------:R-:W-:Y:S01]  /*0d40*/  FADD.FTZ R40, R39, R4.reuse ;  /* 0x0000000427287221 */ /* 0x100fe20000010000 */
[----:B------:R-:W-:Y:S01]  /*0d50*/  FSETP.GTU.FTZ.AND P2, PT, R30, 20, PT ;  /* 0x41a000001e00780b */ /* 0x000fe20003f5c000 */
[--C-:B------:R-:W-:Y:S01]  /*0d60*/  FADD.FTZ R31, R37, R4.reuse ;  /* 0x00000004251f7221 */ /* 0x100fe20000010000 */
[----:B0-----:R-:W-:Y:S01]  /*0d70*/  LEA R36, P0, R38, R42, 0x1 ;  /* 0x0000002a26247211 */ /* 0x001fe200078008ff */
[----:B------:R-:W-:Y:S01]  /*0d80*/  FADD.FTZ R41, R41, R4 ;  /* 0x0000000429297221 */ /* 0x000fe20000010000 */
[----:B------:R-:W-:-:S02]  /*0d90*/  FSETP.GTU.FTZ.AND P1, PT, R40, 20, PT ;  /* 0x41a000002800780b */ /* 0x000fc40003f3c000 */
[----:B------:R-:W-:Y:S02]  /*0da0*/  LEA.HI.X R37, R38, R43, R0, 0x1, P0 ;  /* 0x0000002b26257211 */ /* 0x000fe400000f0c00 */
[----:B------:R-:W-:Y:S02]  /*0db0*/  FSETP.GTU.FTZ.AND P0, PT, R31, 20, PT ;  /* 0x41a000001f00780b */ /* 0x000fe40003f1c000 */
[----:B------:R-:W-:Y:S01]  /*0dc0*/  FSETP.GTU.FTZ.AND P3, PT, R41, 20, PT ;  /* 0x41a000002900780b */ /* 0x000fe20003f7c000 */
[----:B------:R-:W-:Y:S02]  /*0dd0*/  IMAD.WIDE.U32 R36, R58, 0x8, R36 ;  /* 0x000000083a247825 */ /* 0x000fe400078e0024 */
[----:B--2---:R-:W-:Y:S10]  /*0de0*/  @P2 BRA `(.L_x_10378) ;  /* 0x0000000000782947 */ /* 0x004ff40003800000 */
        /* <DEDUP_REMOVED lines=30> */
.L_x_10378:
[----:B------:R-:W-:Y:S05]  /*0fd0*/  BSYNC.RECONVERGENT B0 ;  /* 0x0000000000007941 */ /* 0x000fea0003800200 */
.L_x_10377:
        /* <DEDUP_REMOVED lines=32> */
.L_x_10380:
[----:B------:R-:W-:Y:S05]  /*11e0*/  BSYNC.RECONVERGENT B0 ;  /* 0x0000000000007941 */ /* 0x000fea0003800200 */
.L_x_10379:
        /* <DEDUP_REMOVED lines=32> */
.L_x_10382:
[----:B------:R-:W-:Y:S05]  /*13f0*/  BSYNC.RECONVERGENT B0 ;  /* 0x0000000000007941 */ /* 0x000fea0003800200 */
.L_x_10381:
        /* <DEDUP_REMOVED lines=32> */
.L_x_10384:
[----:B------:R-:W-:Y:S05]  /*1600*/  BSYNC.RECONVERGENT B0 ;  /* 0x0000000000007941 */ /* 0x000fea0003800200 */
.L_x_10383:
        /* <DEDUP_REMOVED lines=21> */
[----:B0-----:R-:W-:-:S04]  /*1760*/  UISETP.NE.U32.AND UP0, UPT, UR6, URZ, UPT ;  /* 0x000000ff0600728c */ /* 0x001fc8000bf05070 */
        /* <DEDUP_REMOVED lines=11> */
[----:B------:R-:W-:Y:S01]  /*1820*/  SHF.L.U32 R64, R35, 0x10, RZ ;  /* 0x0000001023407819 */ /* 0x000fe200000006ff */
[----:B------:R-:W-:-:S04]  /*1830*/  FMUL.FTZ R38, R47, -1.4426950216293334961 ;  /* 0xbfb8aa3b2f267820 */ /* 0x000fc80000410000 */
[----:B------:R-:W1:Y:S08]  /*1840*/  MUFU.EX2 R65, R65 ;  /* 0x0000004100417308 */ /* 0x000e700000000800 */
[----:B------:R-:W3:Y:S01]  /*1850*/  MUFU.EX2 R39, R39 ;  /* 0x0000002700277308 */ /* 0x000ee20000000800 */
[----:B0-----:R-:W-:-:S07]  /*1860*/  FADD.FTZ R67, R46, 1 ;  /* 0x3f8000002e437421 */ /* 0x001fce0000010000 */
[----:B------:R-:W0:Y:S01]  /*1870*/  MUFU.RCP R67, R67 ;  /* 0x0000004300437308 */ /* 0x000e220000001000 */
[----:B-1----:R-:W-:-:S07]  /*1880*/  FADD.FTZ R66, R65, 1 ;  /* 0x3f80000041427421 */ /* 0x002fce0000010000 */
[----:B------:R-:W1:Y:S01]  /*1890*/  MUFU.EX2 R38, R38 ;  /* 0x0000002600267308 */ /* 0x000e620000000800 */
[----:B---3--:R-:W-:-:S07]  /*18a0*/  FADD.FTZ R39, R39, 1 ;  /* 0x3f80000027277421 */ /* 0x008fce0000010000 */
[----:B------:R-:W3:Y:S01]  /*18b0*/  MUFU.RCP R76, R66 ;  /* 0x00000042004c7308 */ /* 0x000ee20000001000 */
[----:B0-----:R-:W-:-:S04]  /*18c0*/  FADD.FTZ R35, -R67, 1 ;  /* 0x3f80000043237421 */ /* 0x001fc80000010100 */
[----:B------:R-:W-:-:S03]  /*18d0*/  FFMA.FTZ R46, R42, R35, 1 ;  /* 0x3f8000002a2e7423 */ /* 0x000fc60000010023 */
[----:B------:R0:W5:Y:S01]  /*18e0*/  MUFU.RCP R75, R39 ;  /* 0x00000027004b7308 */ /* 0x0001620000001000 */
[----:B-1----:R-:W-:-:S07]  /*18f0*/  FADD.FTZ R38, R38, 1 ;  /* 0x3f80000026267421 */ /* 0x002fce0000010000 */
[----:B------:R1:W4:Y:S01]  /*1900*/  MUFU.RCP R72, R38 ;  /* 0x0000002600487308 */ /* 0x0003220000001000 */
[----:B---3--:R-:W-:-:S04]  /*1910*/  FADD.FTZ R66, -R76, 1 ;  /* 0x3f8000004c427421 */ /* 0x008fc80000010100 */
[----:B------:R-:W-:Y:S01]  /*1920*/  FFMA.FTZ R66, R43, R66, 1 ;  /* 0x3f8000002b427423 */ /* 0x000fe20000010042 */
[----:B--2---:R-:W-:Y:S01]  /*1930*/  STS.64 [R28], R44 ;  /* 0x0000002c1c007388 */ /* 0x004fe20000000a00 */
[----:B------:R-:W-:-:S03]  /*1940*/  NOP ;  /* 0x0000000000007918 */ /* 0x000fc60000000000 */
[----:B------:R-:W2:Y:S02]  /*1950*/  LDS.64 R36, [R28] ;  /* 0x000000001c247984 */ /* 0x000ea40000000a00 */
[----:B--2---:R-:W-:Y:S02]  /*1960*/  SHF.L.U32 R45, R37, 0x10, RZ ;  /* 0x00000010252d7819 */ /* 0x004fe400000006ff */
        /* <DEDUP_REMOVED lines=13> */
[----:B------:R2:W-:Y:S01]  /*1a40*/  F2F.BF16.F32 R70, R68 ;  /* 0x0000004400467304 */ /* 0x0005e20000202000 */
[----:B------:R-:W-:Y:S01]  /*1a50*/  SHF.L.U32 R46, R46, 0x10, RZ ;  /* 0x000000102e2e7819 */ /* 0x000fe200000006ff */
[----:B------:R-:W-:Y:S01]  /*1a60*/  FMUL.FTZ R35, R76, R35 ;  /* 0x000000234c237220 */ /* 0x000fe20000410000 */
[----:B------:R-:W-:-:S03]  /*1a70*/  FMUL.FTZ R76, R43, R76 ;  /* 0x0000004c2b4c7220 */ /* 0x000fc60000410000 */
[----:B0-----:R-:W-:Y:S01]  /*1a80*/  FMUL.FTZ R39, R35, R66 ;  /* 0x0000004223277220 */ /* 0x001fe20000410000 */
[C---:B-----5:R-:W-:Y:S01]  /*1a90*/  FADD.FTZ R35, -R75.reuse, 1 ;  /* 0x3f8000004b237421 */ /* 0x060fe20000010100 */
[----:B-1----:R-:W-:Y:S01]  /*1aa0*/  FMUL.FTZ R38, R46, R74 ;  /* 0x0000004a2e267220 */ /* 0x002fe20000410000 */
[----:B------:R-:W-:Y:S01]  /*1ab0*/  SHF.L.U32 R66, R34, 0x10, RZ ;  /* 0x0000001022427819 */ /* 0x000fe200000006ff */
[----:B----4-:R-:W-:Y:S01]  /*1ac0*/  FADD.FTZ R34, -R72, 1 ;  /* 0x3f80000048227421 */ /* 0x010fe20000010100 */
[----:B------:R-:W-:Y:S01]  /*1ad0*/  FFMA.FTZ R37, R0, R35, 1 ;  /* 0x3f80000000257423 */ /* 0x000fe20000010023 */
[----:B------:R-:W-:Y:S01]  /*1ae0*/  FMUL.FTZ R38, R75, R38 ;  /* 0x000000264b267220 */ /* 0x000fe20000410000 */
[----:B------:R-:W0:Y:S01]  /*1af0*/  F2F.BF16.F32 R39, R39 ;  /* 0x0000002700277304 */ /* 0x000e220000202000 */
[----:B------:R-:W-:Y:S01]  /*1b00*/  FMUL.FTZ R35, R66, R73 ;  /* 0x0000004942237220 */ /* 0x000fe20000410000 */
[C---:B------:R-:W-:Y:S01]  /*1b10*/  FFMA.FTZ R34, R47.reuse, R34, 1 ;  /* 0x3f8000002f227423 */ /* 0x040fe20000010022 */
[----:B------:R-:W-:Y:S01]  /*1b20*/  FMUL.FTZ R37, R38, R37 ;  /* 0x0000002526257220 */ /* 0x000fe20000410000 */
[----:B------:R-:W-:Y:S01]  /*1b30*/  FMUL.FTZ R47, R47, R72 ;  /* 0x000000482f2f7220 */ /* 0x000fe20000410000 */
[----:B------:R-:W-:Y:S01]  /*1b40*/  FMUL.FTZ R35, R72, R35 ;  /* 0x0000002348237220 */ /* 0x000fe20000410000 */
[----:B------:R-:W-:-:S02]  /*1b50*/  FMUL.FTZ R75, R0, R75 ;  /* 0x0000004b004b7220 */ /* 0x000fc40000410000 */
[----:B------:R-:W-:Y:S01]  /*1b60*/  FMUL.FTZ R43, R66, R47 ;  /* 0x0000002f422b7220 */ /* 0x000fe20000410000 */
[----:B------:R-:W1:Y:S01]  /*1b70*/  F2F.BF16.F32 R37, R37 ;  /* 0x0000002500257304 */ /* 0x000e620000202000 */
[----:B--2---:R-:W-:Y:S01]  /*1b80*/  FMUL.FTZ R68, R35, R34 ;  /* 0x0000002223447220 */ /* 0x004fe20000410000 */
[----:B0-----:R-:W-:-:S06]  /*1b90*/  PRMT R71, R70, 0x5410, R39 ;  /* 0x0000541046477816 */ /* 0x001fcc0000000027 */
[----:B------:R-:W0:Y:S01]  /*1ba0*/  F2F.BF16.F32 R69, R68 ;  /* 0x0000004400457304 */ /* 0x000e220000202000 */
[----:B------:R-:W2:Y:S01]  /*1bb0*/  LDC.64 R38, c[0x0][0x508] ;  /* 0x00014200ff267b82 */ /* 0x000ea20000000a00 */
[----:B-1----:R-:W-:-:S07]  /*1bc0*/  IMAD.WIDE.U32 R34, R37, 0x10000, RZ ;  /* 0x0001000025227825 */ /* 0x002fce00078e00ff */
[----:B------:R-:W1:Y:S01]  /*1bd0*/  LDC.64 R36, c[0x0][0x558] ;  /* 0x00015600ff247b82 */ /* 0x000e620000000a00 */
[----:B------:R-:W-:Y:S02]  /*1be0*/  LOP3.LUT R71, R71, R35, RZ, 0xfc, !PT ;  /* 0x0000002347477212 */ /* 0x000fe400078efcff */
[----:B0-----:R-:W-:-:S05]  /*1bf0*/  LOP3.LUT R70, R34, R69, RZ, 0xfc, !PT ;  /* 0x0000004522467212 */ /* 0x001fca00078efcff */
[----:B------:R-:W-:Y:S01]  /*1c00*/  BAR.SYNC.DEFER_BLOCKING 0x0 ;  /* 0x0000000000007b1d */ /* 0x000fe20000010000 */
[----:B--2---:R-:W-:-:S04]  /*1c10*/  IMAD.WIDE.U32 R68, R38, UR18, R48 ;  /* 0x0000001226447c25 */ /* 0x004fc8000f8e0030 */
[----:B------:R-:W-:Y:S02]  /*1c20*/  IMAD R69, R39, UR18, R69 ;  /* 0x0000001227457c24 */ /* 0x000fe4000f8e0245 */
[----:B------:R-:W-:-:S04]  /*1c30*/  IMAD.WIDE.U32 R38, R2, UR4, R68 ;  /* 0x0000000402267c25 */ /* 0x000fc8000f8e0044 */
[----:B------:R-:W-:Y:S01]  /*1c40*/  IMAD R39, R2, UR5, R39 ;  /* 0x0000000502277c24 */ /* 0x000fe2000f8e0227 */
[----:B-1----:R-:W-:Y:S01]  /*1c50*/  LEA R36, P0, R38, R36, 0x1 ;  /* 0x0000002426247211 */ /* 0x002fe200078008ff */
        /* <DEDUP_REMOVED lines=33> */
.L_x_10385:
[----:B------:R-:W2:Y:S01]  /*1e70*/  LDCU UR4, c[0x0][0x38c] ;  /* 0x00007180ff0477ac */ /* 0x000ea20008000800 */
[----:B------:R-:W-:Y:S01]  /*1e80*/  SHF.L.U32 R45, R32, 0x10, RZ ;  /* 0x00000010202d7819 */ /* 0x000fe200000006ff */
[----:B------:R-:W-:Y:S01]  /*1e90*/  FMUL.FTZ R46, R46, R75 ;  /* 0x0000004b2e2e7220 */ /* 0x000fe20000410000 */
[--C-:B------:R-:W-:Y:S01]  /*1ea0*/  SHF.R.U64 R90, R32, 0x10, R33.reuse ;  /* 0x00000010205a7819 */ /* 0x100fe20000001221 */
[----:B------:R-:W-:Y:S01]  /*1eb0*/  FMUL.FTZ R44, R44, R76 ;  /* 0x0000004c2c2c7220 */ /* 0x000fe20000410000 */
[----:B------:R-:W-:Y:S01]  /*1ec0*/  SHF.L.U32 R47, R33, 0x10, RZ ;  /* 0x00000010212f7819 */ /* 0x000fe200000006ff */
[----:B------:R-:W-:Y:S01]  /*1ed0*/  HFMA2 R91, -RZ, RZ, 0, 0 ;  /* 0x00000000ff5b7431 */ /* 0x000fe200000001ff */
[----:B------:R-:W-:Y:S01]  /*1ee0*/  SHF.R.U32.HI R95, RZ, 0x10, R33 ;  /* 0x00000010ff5f7819 */ /* 0x000fe20000011621 */
[----:B------:R-:W-:Y:S01]  /*1ef0*/  FFMA.FTZ R33, R43, R45, R6 ;  /* 0x0000002d2b217223 */ /* 0x000fe20000010006 */
[----:B------:R-:W-:Y:S02]  /*1f00*/  SHF.L.U32 R90, R90, 0x10, RZ ;  /* 0x000000105a5a7819 */ /* 0x000fe400000006ff */
[----:B------:R-:W-:-:S02]  /*1f10*/  CS2R R92, SRZ ;  /* 0x00000000005c7805 */ /* 0x000fc4000001ff00 */
[----:B------:R-:W-:Y:S01]  /*1f20*/  SHF.L.U32 R95, R95, 0x10, RZ ;  /* 0x000000105f5f7819 */ /* 0x000fe200000006ff */
[-C--:B------:R-:W-:Y:S01]  /*1f30*/  FMUL.FTZ R97, R43, R3.reuse ;  /* 0x000000032b617220 */ /* 0x080fe20000410000 */
[----:B------:R-:W-:Y:S01]  /*1f40*/  MOV R94, RZ ;  /* 0x000000ff005e7202 */ /* 0x000fe20000000f00 */
[----:B------:R-:W-:Y:S01]  /*1f50*/  FFMA.FTZ R33, R46, R90, R33 ;  /* 0x0000005a2e217223 */ /* 0x000fe20000010021 */
[-C--:B------:R-:W-:Y:S01]  /*1f60*/  FMUL.FTZ R96, R42, R3.reuse ;  /* 0x000000032a607220 */ /* 0x080fe20000410000 */
[-C--:B------:R-:W-:Y:S01]  /*1f70*/  FMUL.FTZ R98, R46, R3.reuse ;  /* 0x000000032e627220 */ /* 0x080fe20000410000 */
[----:B------:R-:W-:Y:S01]  /*1f80*/  FMUL.FTZ R99, R44, R3 ;  /* 0x000000032c637220 */ /* 0x000fe20000410000 */
[----:B--2---:R-:W-:Y:S01]  /*1f90*/  UISETP.GE.AND UP0, UPT, UR4, 0x1, UPT ;  /* 0x000000010400788c */ /* 0x004fe2000bf06270 */
[----:B------:R-:W-:-:S04]  /*1fa0*/  FFMA.FTZ R33, R42, R47, R33 ;  /* 0x0000002f2a217223 */ /* 0x000fc80000010021 */
[----:B------:R-:W-:Y:S01]  /*1fb0*/  FFMA.FTZ R6, R44, R95, R33 ;  /* 0x0000005f2c067223 */ /* 0x000fe20000010021 */
[----:B------:R-:W-:Y:S06]  /*1fc0*/  BAR.SYNC.DEFER_BLOCKING 0x0 ;  /* 0x0000000000007b1d */ /* 0x000fec0000010000 */
[----:B------:R-:W-:Y:S05]  /*1fd0*/  BRA.U !UP0, `(.L_x_10386) ;  /* 0x0000001508207547 */ /* 0x000fea000b800000 */
[----:B------:R-:W2:Y:S01]  /*1fe0*/  LDC.64 R66, c[0x0][0x3c0] ;  /* 0x0000f000ff427b82 */ /* 0x000ea20000000a00 */
[----:B01----:R-:W-:Y:S01]  /*1ff0*/  MOV R34, R14 ;  /* 0x0000000e00227202 */ /* 0x003fe20000000f00 */
[----:B------:R-:W-:Y:S01]  /*2000*/  FMUL.FTZ R102, R45, R30 ;  /* 0x0000001e2d667220 */ /* 0x000fe20000410000 */
[----:B------:R-:W-:Y:S01]  /*2010*/  MOV R35, R17 ;  /* 0x0000001100237202 */ /* 0x000fe20000000f00 */
[----:B------:R-:W-:Y:S01]  /*2020*/  FMUL.FTZ R103, R90, R41 ;  /* 0x000000295a677220 */ /* 0x000fe20000410000 */
[----:B------:R-:W-:Y:S01]  /*2030*/  MOV R32, R16 ;  /* 0x0000001000207202 */ /* 0x000fe20000000f00 */
[----:B------:R-:W-:Y:S01]  /*2040*/  FMUL.FTZ R104, R47, R31 ;  /* 0x0000001f2f687220 */ /* 0x000fe20000410000 */
[----:B------:R-:W-:Y:S01]  /*2050*/  MOV R33, R19 ;  /* 0x0000001300217202 */ /* 0x000fe20000000f00 */
[----:B------:R-:W0:Y:S01]  /*2060*/  LDC.64 R68, c[0x0][0x440] ;  /* 0x00011000ff447b82 */ /* 0x000e220000000a00 */
[----:B------:R-:W-:Y:S01]  /*2070*/  ISETP.NE.AND P0, PT, R20, 0x1, PT ;  /* 0x000000011400780c */ /* 0x000fe20003f05270 */
[----:B------:R-:W-:Y:S01]  /*2080*/  FMUL.FTZ R105, R95, R40 ;  /* 0x000000285f697220 */ /* 0x000fe20000410000 */
[----:B------:R-:W-:Y:S01]  /*2090*/  SHF.L.U32 R106, R29, 0x8, RZ ;  /* 0x000000081d6a7819 */ /* 0x000fe200000006ff */
[----:B------:R-:W-:Y:S01]  /*20a0*/  IMAD.WIDE.U32 R80, R58, 0x8, R34 ;  /* 0x000000083a507825 */ /* 0x000fe200078e0022 */
[----:B------:R-:W-:Y:S01]  /*20b0*/  SHF.L.U32 R107, R20, 0x8, RZ ;  /* 0x00000008146b7819 */ /* 0x000fe200000006ff */
[----:B------:R-:W1:Y:S01]  /*20c0*/  LDCU UR12, c[0x0][0x394] ;  /* 0x00007280ff0c77ac */ /* 0x000e620008000800 */
[C---:B------:R-:W-:Y:S01]  /*20d0*/  IADD3 R64, P1, PT, R48.reuse, R56, RZ ;  /* 0x0000003830407210 */ /* 0x040fe20007f3e0ff */
[----:B------:R-:W3:Y:S01]  /*20e0*/  LDC.64 R70, c[0x0][0x3a8] ;  /* 0x0000ea00ff467b82 */ /* 0x000ee20000000a00 */
[----:B------:R-:W-:Y:S01]  /*20f0*/  IADD3 R78, P2, PT, R48, R52, RZ ;  /* 0x00000034304e7210 */ /* 0x000fe20007f5e0ff */
[----:B------:R-:W-:Y:S01]  /*2100*/  IMAD.WIDE.U32 R82, R58, 0x8, R32 ;  /* 0x000000083a527825 */ /* 0x000fe200078e0020 */
[----:B------:R-:W-:Y:S01]  /*2110*/  IADD3 R100, PT, PT, R20, -0x2, RZ ;  /* 0xfffffffe14647810 */ /* 0x000fe20007ffe0ff */
[----:B------:R-:W4:Y:S01]  /*2120*/  LDCU UR13, c[0x0][0x38c] ;  /* 0x00007180ff0d77ac */ /* 0x000f220008000800 */
[----:B------:R-:W-:-:S02]  /*2130*/  IADD3 R101, PT, PT, R48, R58, RZ ;  /* 0x0000003a30657210 */ /* 0x000fc40007ffe0ff */
[----:B------:R-:W-:Y:S01]  /*2140*/  MOV R92, RZ ;  /* 0x000000ff005c7202 */ /* 0x000fe20000000f00 */
[----:B------:R-:W0:Y:S01]  /*2150*/  LDC.64 R72, c[0x0][0x3e0] ;  /* 0x0000f800ff487b82 */ /* 0x000e220000000a00 */
[----:B------:R-:W-:Y:S01]  /*2160*/  ISETP.EQ.AND P0, PT, R58, RZ, P0 ;  /* 0x000000ff3a00720c */ /* 0x000fe20000702270 */
[----:B------:R-:W0:Y:S01]  /*2170*/  LDCU UR7, c[0x0][0x388] ;  /* 0x00007100ff0777ac */ /* 0x000e220008000800 */
[----:B------:R-:W-:Y:S02]  /*2180*/  LOP3.LUT R106, R106, 0x100, RZ, 0xc0, !PT ;  /* 0x000001006a6a7812 */ /* 0x000fe400078ec0ff */
[----:B------:R-:W-:Y:S01]  /*2190*/  LOP3.LUT R107, R107, 0x100, RZ, 0xc0, !PT ;  /* 0x000001006b6b7812 */ /* 0x000fe200078ec0ff */
[----:B------:R-:W0:Y:S01]  /*21a0*/  LDCU.64 UR8, c[0x0][0x538] ;  /* 0x0000a700ff0877ac */ /* 0x000e220008000a00 */
[----:B------:R-:W-:Y:S01]  /*21b0*/  IADD3.X R65, PT, PT, RZ, R25, RZ, P1, !PT ;  /* 0x00000019ff417210 */ /* 0x000fe20000ffe4ff */
[----:B------:R-:W0:Y:S01]  /*21c0*/  LDC.64 R74, c[0x0][0x4d0] ;  /* 0x00013400ff4a7b82 */ /* 0x000e220000000a00 */
[----:B------:R-:W-:Y:S01]  /*21d0*/  IADD3.X R79, PT, PT, RZ, R26, RZ, P2, !PT ;  /* 0x0000001aff4f7210 */ /* 0x000fe200017fe4ff */
[----:B------:R-:W0:Y:S01]  /*21e0*/  LDCU.64 UR10, c[0x0][0x540] ;  /* 0x0000a800ff0a77ac */ /* 0x000e220008000a00 */
[----:B------:R-:W-:-:S05]  /*21f0*/  UMOV UR4, URZ ;  /* 0x000000ff00047c82 */ /* 0x000fca0008000000 */
[----:B-1--4-:R-:W0:Y:S02]  /*2200*/  LDC.64 R76, c[0x0][0x4f0] ;  /* 0x00013c00ff4c7b82 */ /* 0x012e240000000a00 */
.L_x_10400:
[----:B--2---:R-:W-:-:S04]  /*2210*/  IMAD.WIDE.U32 R32, R66, UR4, RZ ;  /* 0x0000000442207c25 */ /* 0x004fc8000f8e00ff */
[----:B------:R-:W-:Y:S01]  /*2220*/  IMAD R33, R67, UR4, R33 ;  /* 0x0000000443217c24 */ /* 0x000fe2000f8e0221 */
[----:B------:R-:W-:-:S04]  /*2230*/  LEA R38, P1, R32, R80, 0x1 ;  /* 0x0000005020267211 */ /* 0x000fc800078208ff */
[----:B------:R-:W-:-:S06]  /*2240*/  LEA.HI.X R39, R32, R81, R33, 0x1, P1 ;  /* 0x0000005120277211 */ /* 0x000fcc00008f0c21 */
[----:B------:R-:W2:Y:S01]  /*2250*/  LDG.E.64 R38, desc[UR16][R38.64] ;  /* 0x0000001026267981 */ /* 0x000ea2000c1e1b00 */
[----:B------:R-:W-:Y:S01]  /*2260*/  MOV R34, R54 ;  /* 0x0000003600227202 */ /* 0x000fe20000000f00 */
[----:B0-----:R-:W-:Y:S01]  /*2270*/  IMAD.WIDE.U32 R32, R72, UR4, RZ ;  /* 0x0000000448207c25 */ /* 0x001fe2000f8e00ff */
[----:B------:R-:W-:-:S03]  /*2280*/  MOV R35, R9 ;  /* 0x0000000900237202 */ /* 0x000fc60000000f00 */
[----:B------:R-:W-:Y:S01]  /*2290*/  IMAD R33, R73, UR4, R33 ;  /* 0x0000000449217c24 */ /* 0x000fe2000f8e0221 */
[----:B------:R-:W-:Y:S01]  /*22a0*/  LEA R36, P2, R32, R82, 0x1 ;  /* 0x0000005220247211 */ /* 0x000fe200078408ff */
[----:B---3--:R-:W-:-:S03]  /*22b0*/  IMAD.WIDE.U32 R34, R70, UR4, R34 ;  /* 0x0000000446227c25 */ /* 0x008fc6000f8e0022 */
[----:B------:R-:W-:Y:S01]  /*22c0*/  LEA.HI.X R37, R32, R83, R33, 0x1, P2 ;  /* 0x0000005320257211 */ /* 0x000fe200010f0c21 */
[----:B------:R-:W-:Y:S01]  /*22d0*/  IMAD R0, R71, UR4, R35 ;  /* 0x0000000447007c24 */ /* 0x000fe2000f8e0223 */
[----:B------:R-:W-:-:S04]  /*22e0*/  LEA R108, P1, R34, R68, 0x2 ;  /* 0x00000044226c7211 */ /* 0x000fc800078210ff */
[----:B------:R-:W-:-:S05]  /*22f0*/  LEA.HI.X R109, R34, R69, R0, 0x2, P1 ;  /* 0x00000045226d7211 */ /* 0x000fca00008f1400 */
[----:B------:R-:W3:Y:S04]  /*2300*/  LDG.E R108, desc[UR16][R108.64] ;  /* 0x000000106c6c7981 */ /* 0x000ee8000c1e1900 */
[----:B--2---:R0:W-:Y:S01]  /*2310*/  STS.64 [R28], R38 ;  /* 0x000000261c007388 */ /* 0x0041e20000000a00 */
[----:B------:R-:W-:-:S03]  /*2320*/  NOP ;  /* 0x0000000000007918 */ /* 0x000fc60000000000 */
[----:B------:R-:W2:Y:S01]  /*2330*/  LDG.E.64 R36, desc[UR16][R36.64] ;  /* 0x0000001024247981 */ /* 0x000ea2000c1e1b00 */
[----:B-1----:R-:W1:Y:S01]  /*2340*/  S2UR UR6, SR_CgaCtaId ;  /* 0x00000000000679c3 */ /* 0x002e620000008800 */
[----:B------:R-:W-:Y:S01]  /*2350*/  ISETP.NE.AND P2, PT, R58, RZ, PT ;  /* 0x000000ff3a00720c */ /* 0x000fe20003f45270 */
[----:B------:R-:W-:Y:S01]  /*2360*/  UMOV UR5, 0x400 ;  /* 0x0000040000057882 */ /* 0x000fe20000000000 */
[----:B----4-:R-:W4:Y:S01]  /*2370*/  LDS.64 R32, [R28] ;  /* 0x000000001c207984 */ /* 0x010f220000000a00 */
[----:B0-----:R-:W-:Y:S01]  /*2380*/  IADD3 R39, PT, PT, R106, UR4, RZ ;  /* 0x000000046a277c10 */ /* 0x001fe2000fffe0ff */
[----:B------:R-:W-:Y:S01]  /*2390*/  BSSY.RECONVERGENT B0, `(.L_x_10387) ;  /* 0x0000030000007945 */ /* 0x000fe20003800200 */
[----:B------:R-:W-:Y:S02]  /*23a0*/  ISETP.NE.AND P1, PT, R58, 0x1f, PT ;  /* 0x0000001f3a00780c */ /* 0x000fe40003f25270 */
[----:B------:R-:W-:Y:S01]  /*23b0*/  SEL R39, R39, R22, !P2 ;  /* 0x0000001627277207 */ /* 0x000fe20005000000 */
[----:B---3--:R-:W-:-:S04]  /*23c0*/  FMUL.FTZ R84, R108, 1.4426950216293334961 ;  /* 0x3fb8aa3b6c547820 */ /* 0x008fc80000410000 */
[C---:B------:R-:W-:Y:S01]  /*23d0*/  FMUL.FTZ R87, R84.reuse, R30 ;  /* 0x0000001e54577220 */ /* 0x040fe20000410000 */
[C---:B------:R-:W-:Y:S01]  /*23e0*/  FMUL.FTZ R0, R84.reuse, R41 ;  /* 0x0000002954007220 */ /* 0x040fe20000410000 */
[----:B------:R-:W-:Y:S01]  /*23f0*/  FMUL.FTZ R121, R84, R31 ;  /* 0x0000001f54797220 */ /* 0x000fe20000410000 */
[----:B-1----:R-:W-:-:S03]  /*2400*/  ULEA UR5, UR6, UR5, 0x18 ;  /* 0x0000000506057291 */ /* 0x002fc6000f8ec0ff */
[----:B------:R-:W0:Y:S03]  /*2410*/  MUFU.EX2 R87, R87 ;  /* 0x0000005700577308 */ /* 0x000e260000000800 */
[----:B------:R-:W-:Y:S01]  /*2420*/  LEA R38, R39, UR5, 0x2 ;  /* 0x0000000527267c11 */ /* 0x000fe2000f8e10ff */
[----:B------:R-:W-:-:S04]  /*2430*/  FMUL.FTZ R39, R84, R40 ;  /* 0x0000002854277220 */ /* 0x000fc80000410000 */
[----:B------:R-:W1:Y:S08]  /*2440*/  MUFU.EX2 R0, R0 ;  /* 0x0000000000007308 */ /* 0x000e700000000800 */
[----:B------:R-:W3:Y:S01]  /*2450*/  MUFU.EX2 R121, R121 ;  /* 0x0000007900797308 */ /* 0x000ee20000000800 */
[C---:B----4-:R-:W-:Y:S02]  /*2460*/  PRMT R112, R32.reuse, 0x7632, R112 ;  /* 0x0000763220707816 */ /* 0x050fe40000000070 */
[----:B------:R-:W-:-:S02]  /*2470*/  SHF.L.U32 R109, R32, 0x10, RZ ;  /* 0x00000010206d7819 */ /* 0x000fc400000006ff */
[----:B------:R-:W-:-:S03]  /*2480*/  PRMT R110, R33, 0x7632, R110 ;  /* 0x00007632216e7816 */ /* 0x000fc6000000006e */
[----:B------:R-:W4:Y:S01]  /*2490*/  MUFU.EX2 R39, R39 ;  /* 0x0000002700277308 */ /* 0x000f220000000800 */
[----:B------:R-:W-:Y:S02]  /*24a0*/  SHF.L.U32 R111, R33, 0x10, RZ ;  /* 0x00000010216f7819 */ /* 0x000fe400000006ff */
[----:B------:R-:W-:Y:S02]  /*24b0*/  SHF.L.U32 R112, R112, 0x10, RZ ;  /* 0x0000001070707819 */ /* 0x000fe400000006ff */
[----:B------:R-:W-:Y:S01]  /*24c0*/  SHF.L.U32 R110, R110, 0x10, RZ ;  /* 0x000000106e6e7819 */ /* 0x000fe200000006ff */
[----:B------:R-:W-:Y:S02]  /*24d0*/  FMUL.FTZ R116, R104, R111 ;  /* 0x0000006f68747220 */ /* 0x000fe40000410000 */
[----:B------:R-:W-:Y:S02]  /*24e0*/  FMUL.FTZ R117, R103, R112 ;  /* 0x0000007067757220 */ /* 0x000fe40000410000 */
[----:B------:R-:W-:Y:S01]  /*24f0*/  FMUL.FTZ R118, R105, R110 ;  /* 0x0000006e69767220 */ /* 0x000fe20000410000 */
[----:B--2---:R-:W-:Y:S01]  /*2500*/  STS.64 [R28+0x100], R36 ;  /* 0x000100241c007388 */ /* 0x004fe20000000a00 */
[----:B------:R-:W-:-:S03]  /*2510*/  NOP ;  /* 0x0000000000007918 */ /* 0x000fc60000000000 */
[----:B------:R-:W2:Y:S04]  /*2520*/  LDS.64 R34, [R28+0x100] ;  /* 0x000100001c227984 */ /* 0x000ea80000000a00 */
[----:B0-----:R0:W-:Y:S01]  /*2530*/  STS [R38+0x838], R87 ;  /* 0x0008385726007388 */ /* 0x0011e20000000800 */
[C---:B--2---:R-:W-:Y:S02]  /*2540*/  PRMT R32, R34.reuse, 0x7632, R32 ;  /* 0x0000763222207816 */ /* 0x044fe40000000020 */
[C---:B------:R-:W-:Y:S02]  /*2550*/  PRMT R37, R35.reuse, 0x7632, R37 ;  /* 0x0000763223257816 */ /* 0x040fe40000000025 */
[----:B------:R-:W-:Y:S01]  /*2560*/  SHF.L.U32 R36, R34, 0x10, RZ ;  /* 0x0000001022247819 */ /* 0x000fe200000006ff */
[----:B------:R-:W-:Y:S01]  /*2570*/  FMUL.FTZ R34, R102, R109 ;  /* 0x0000006d66227220 */ /* 0x000fe20000410000 */
[----:B------:R-:W-:-:S02]  /*2580*/  SHF.L.U32 R35, R35, 0x10, RZ ;  /* 0x0000001023237819 */ /* 0x000fc400000006ff */
[----:B------:R-:W-:Y:S01]  /*2590*/  SHF.L.U32 R33, R32, 0x10, RZ ;  /* 0x0000001020217819 */ /* 0x000fe200000006ff */
[----:B------:R-:W-:Y:S01]  /*25a0*/  FMUL.FTZ R119, R43, R36 ;  /* 0x000000242b777220 */ /* 0x000fe20000410000 */
[----:B------:R-:W-:Y:S01]  /*25b0*/  SHF.L.U32 R37, R37, 0x10, RZ ;  /* 0x0000001025257819 */ /* 0x000fe200000006ff */
[----:B------:R-:W-:Y:S02]  /*25c0*/  FMUL.FTZ R114, R42, R35 ;  /* 0x000000232a727220 */ /* 0x000fe40000410000 */
[----:B0-----:R-:W-:Y:S02]  /*25d0*/  FMUL.FTZ R38, R46, R33 ;  /* 0x000000212e267220 */ /* 0x001fe40000410000 */
[----:B------:R-:W-:Y:S01]  /*25e0*/  FMUL.FTZ R113, R44, R37 ;  /* 0x000000252c717220 */ /* 0x000fe20000410000 */
[----:B------:R-:W-:Y:S06]  /*25f0*/  BAR.SYNC.DEFER_BLOCKING 0x0 ;  /* 0x0000000000007b1d */ /* 0x000fec0000010000 */
[----:B-1-34-:R-:W-:Y:S05]  /*2600*/  @P1 BRA `(.L_x_10388) ;  /* 0x00000000001c1947 */ /* 0x01afea0003800000 */
[----:B------:R-:W-:Y:S01]  /*2610*/  ISETP.NE.AND P1, PT, R20, UR12, PT ;  /* 0x0000000c14007c0c */ /* 0x000fe2000bf25270 */
[----:B------:R-:W-:-:S12]  /*2620*/  HFMA2 R36, -RZ, RZ, 1.875, 0 ;  /* 0x3f800000ff247431 */ /* 0x000fd800000001ff */
[----:B------:R-:W-:Y:S05]  /*2630*/  @!P1 BRA `(.L_x_10389) ;  /* 0x0000000000149947 */ /* 0x000fea0003800000 */
[----:B------:R-:W-:-:S04]  /*2640*/  IADD3 R32, PT, PT, R107, UR4, RZ ;  /* 0x000000046b207c10 */ /* 0x000fc8000fffe0ff */
[----:B------:R-:W-:-:S05]  /*2650*/  LEA R32, R32, UR5, 0x2 ;  /* 0x0000000520207c11 */ /* 0x000fca000f8e10ff */
[----:B------:R0:W1:Y:S01]  /*2660*/  LDS R36, [R32+0x838] ;  /* 0x0008380020247984 */ /* 0x0000620000000800 */
[----:B------:R-:W-:Y:S05]  /*2670*/  BRA `(.L_x_10389) ;  /* 0x0000000000047947 */ /* 0x000fea0003800000 */
.L_x_10388:
[----:B------:R2:W3:Y:S02]  /*2680*/  LDS R36, [R23+0x103c] ;  /* 0x00103c0017247984 */ /* 0x0004e40000000800 */
.L_x_10389:
[----:B------:R-:W-:Y:S05]  /*2690*/  BSYNC.RECONVERGENT B0 ;  /* 0x0000000000007941 */ /* 0x000fea0003800200 */
.L_x_10387:
[----:B------:R-:W4:Y:S01]  /*26a0*/  @P0 LDC R33, c[0x0][0x38c] ;  /* 0x0000e300ff210b82 */ /* 0x000f220000000800 */
[----:B------:R-:W-:Y:S01]  /*26b0*/  MOV R37, RZ ;  /* 0x000000ff00257202 */ /* 0x000fe20000000f00 */
[----:B----4-:R-:W-:-:S04]  /*26c0*/  @P0 IMAD R33, R100, R33, UR4 ;  /* 0x0000000464210e24 */ /* 0x010fc8000f8e0221 */
[----:B0-----:R-:W-:-:S05]  /*26d0*/  @P0 IMAD.WIDE R32, R33, 0x8, R62 ;  /* 0x0000000821200825 */ /* 0x001fca00078e023e */
        /* <DEDUP_REMOVED lines=12> */
[----:B0-----:R-:W-:Y:S01]  /*27a0*/  FMUL.FTZ R32, R87, R0 ;  /* 0x0000000057207220 */ /* 0x001fe20000410000 */
[----:B------:R-:W-:Y:S01]  /*27b0*/  ISETP.GT.U32.AND P4, PT, R21, 0x17, PT ;  /* 0x000000171500780c */ /* 0x000fe20003f84070 */
[----:B------:R-:W0:Y:S01]  /*27c0*/  SHFL.DOWN PT, R89, R86, 0x1, 0x1f ;  /* 0x08201f0056597f89 */ /* 0x000e2200000e0000 */
[----:B------:R-:W-:Y:S01]  /*27d0*/  ULEA UR6, UR4, UR5, 0x3 ;  /* 0x0000000504067291 */ /* 0x000fe2000f8e18ff */
[----:B------:R-:W-:Y:S01]  /*27e0*/  FMUL.FTZ R32, R121, R32 ;  /* 0x0000002079207220 */ /* 0x000fe20000410000 */
[----:B------:R-:W-:Y:S01]  /*27f0*/  MOV R115, R88 ;  /* 0x0000005800737202 */ /* 0x000fe20000000f00 */
[----:B------:R-:W1:Y:S01]  /*2800*/  SHFL.UP PT, R85, R35, 0x1, RZ ;  /* 0x0420000023557989 */ /* 0x000e6200000e00ff */
[----:B------:R-:W-:Y:S01]  /*2810*/  IADD3 R125, PT, PT, -R101, UR7, RZ ;  /* 0x00000007657d7c10 */ /* 0x000fe2000fffe1ff */
[----:B------:R-:W-:Y:S01]  /*2820*/  FMUL.FTZ R84, R39, R32 ;  /* 0x0000002027547220 */ /* 0x000fe20000410000 */
[----:B------:R-:W-:Y:S01]  /*2830*/  BSSY.RECONVERGENT B0, `(.L_x_10390) ;  /* 0x0000080000007945 */ /* 0x000fe20003800200 */
[----:B------:R-:W3:Y:S01]  /*2840*/  SHFL.DOWN PT, R120, R88, 0x1, 0x1f ;  /* 0x08201f0058787f89 */ /* 0x000ee200000e0000 */
[----:B------:R-:W-:-:S03]  /*2850*/  ISETP.GE.AND P5, PT, R125, 0x1, PT ;  /* 0x000000017d00780c */ /* 0x000fc60003fa6270 */
[----:B------:R-:W5:Y:S01]  /*2860*/  SHFL.UP PT, R33, R84, 0x1, RZ ;  /* 0x0420000054217989 */ /* 0x000f6200000e00ff */
[----:B0-----:R-:W-:Y:S01]  /*2870*/  @P3 FMUL.FTZ R89, R89, R86 ;  /* 0x0000005659593220 */ /* 0x001fe20000410000 */
[----:B-1----:R-:W-:Y:S01]  /*2880*/  FFMA.FTZ R32, R84, R85, R35 ;  /* 0x0000005554207223 */ /* 0x002fe20000010023 */
[----:B---3--:R-:W-:-:S03]  /*2890*/  @P3 FFMA.FTZ R115, R86, R120, R115 ;  /* 0x0000007856733223 */ /* 0x008fc60000010073 */
[----:B------:R-:W-:Y:S02]  /*28a0*/  @P3 MOV R86, R89 ;  /* 0x0000005900563202 */ /* 0x000fe40000000f00 */
[----:B------:R-:W-:Y:S01]  /*28b0*/  FSEL R35, R35, R32, !P1 ;  /* 0x0000002023237208 */ /* 0x000fe20004800000 */
[----:B-----5:R-:W-:Y:S01]  /*28c0*/  @P1 FMUL.FTZ R84, R84, R33 ;  /* 0x0000002154541220 */ /* 0x020fe20000410000 */
[----:B------:R-:W0:Y:S01]  /*28d0*/  SHFL.DOWN PT, R88, R115, 0x2, 0x1f ;  /* 0x08401f0073587f89 */ /* 0x000e2200000e0000 */
[----:B------:R-:W-:Y:S02]  /*28e0*/  ISETP.GT.U32.AND P3, PT, R21, 0x1d, PT ;  /* 0x0000001d1500780c */ /* 0x000fe40003f64070 */
[----:B------:R-:W-:Y:S01]  /*28f0*/  ISETP.GE.AND P1, PT, R27, 0x2, PT ;  /* 0x000000021b00780c */ /* 0x000fe20003f26270 */
[----:B------:R-:W1:Y:S01]  /*2900*/  SHFL.DOWN PT, R85, R86, 0x2, 0x1f ;  /* 0x08401f0056557f89 */ /* 0x000e6200000e0000 */
[----:B------:R-:W-:-:S03]  /*2910*/  MOV R89, RZ ;  /* 0x000000ff00597202 */ /* 0x000fc60000000f00 */
[----:B------:R-:W3:Y:S04]  /*2920*/  SHFL.UP PT, R32, R35, 0x2, RZ ;  /* 0x0440000023207989 */ /* 0x000ee800000e00ff */
[----:B------:R-:W5:Y:S02]  /*2930*/  SHFL.UP PT, R33, R84, 0x2, RZ ;  /* 0x0440000054217989 */ /* 0x000f6400000e00ff */
[C---:B0-----:R-:W-:Y:S01]  /*2940*/  @!P3 FFMA.FTZ R115, R86.reuse, R88, R115 ;  /* 0x000000585673b223 */ /* 0x041fe20000010073 */
[----:B-1----:R-:W-:-:S04]  /*2950*/  @!P3 FMUL.FTZ R85, R86, R85 ;  /* 0x000000555655b220 */ /* 0x002fc80000410000 */
[----:B------:R-:W0:Y:S01]  /*2960*/  SHFL.DOWN PT, R88, R115, 0x4, 0x1f ;  /* 0x08801f0073587f89 */ /* 0x000e2200000e0000 */
[C---:B---3--:R-:W-:Y:S01]  /*2970*/  FFMA.FTZ R32, R84.reuse, R32, R35 ;  /* 0x0000002054207223 */ /* 0x048fe20000010023 */
[----:B------:R-:W-:Y:S02]  /*2980*/  @!P3 MOV R86, R85 ;  /* 0x000000550056b202 */ /* 0x000fe40000000f00 */
[----:B------:R-:W-:Y:S01]  /*2990*/  ISETP.GT.U32.AND P3, PT, R21, 0x1b, PT ;  /* 0x0000001b1500780c */ /* 0x000fe20003f64070 */
[----:B-----5:R-:W-:Y:S01]  /*29a0*/  @P1 FMUL.FTZ R84, R84, R33 ;  /* 0x0000002154541220 */ /* 0x020fe20000410000 */
[----:B------:R-:W-:Y:S02]  /*29b0*/  FSEL R85, R35, R32, !P1 ;  /* 0x0000002023557208 */ /* 0x000fe40004800000 */
[----:B------:R-:W1:Y:S01]  /*29c0*/  SHFL.DOWN PT, R35, R86, 0x4, 0x1f ;  /* 0x08801f0056237f89 */ /* 0x000e6200000e0000 */
[----:B------:R-:W-:-:S03]  /*29d0*/  ISETP.GE.AND P1, PT, R27, 0x4, PT ;  /* 0x000000041b00780c */ /* 0x000fc60003f26270 */
[----:B------:R-:W3:Y:S04]  /*29e0*/  SHFL.UP PT, R32, R85, 0x4, RZ ;  /* 0x0480000055207989 */ /* 0x000ee800000e00ff */
[----:B------:R-:W5:Y:S01]  /*29f0*/  SHFL.UP PT, R33, R84, 0x4, RZ ;  /* 0x0480000054217989 */ /* 0x000f6200000e00ff */
[----:B0-----:R-:W-:Y:S01]  /*2a00*/  @!P3 FFMA.FTZ R115, R86, R88, R115 ;  /* 0x000000585673b223 */ /* 0x001fe20000010073 */
[----:B------:R-:W-:-:S04]  /*2a10*/  HFMA2 R88, -RZ, RZ, 1.875, 0 ;  /* 0x3f800000ff587431 */ /* 0x000fc800000001ff */
[----:B------:R-:W0:Y:S01]  /*2a20*/  SHFL.DOWN PT, R120, R115, 0x8, 0x1f ;  /* 0x09001f0073787f89 */ /* 0x000e2200000e0000 */
[----:B-1----:R-:W-:Y:S01]  /*2a30*/  @!P3 FMUL.FTZ R35, R86, R35 ;  /* 0x000000235623b220 */ /* 0x002fe20000410000 */
[----:B---3--:R-:W-:-:S04]  /*2a40*/  FFMA.FTZ R32, R84, R32, R85 ;  /* 0x0000002054207223 */ /* 0x008fc80000010055 */
[----:B------:R-:W-:Y:S02]  /*2a50*/  @!P3 MOV R86, R35 ;  /* 0x000000230056b202 */ /* 0x000fe40000000f00 */
[----:B------:R-:W-:Y:S01]  /*2a60*/  ISETP.GE.AND P3, PT, R27, 0x8, PT ;  /* 0x000000081b00780c */ /* 0x000fe20003f66270 */
[----:B-----5:R-:W-:Y:S01]  /*2a70*/  @P1 FMUL.FTZ R84, R84, R33 ;  /* 0x0000002154541220 */ /* 0x020fe20000410000 */
[----:B------:R-:W-:Y:S02]  /*2a80*/  FSEL R35, R85, R32, !P1 ;  /* 0x0000002055237208 */ /* 0x000fe40004800000 */
[----:B------:R-:W1:Y:S01]  /*2a90*/  SHFL.DOWN PT, R85, R86, 0x8, 0x1f ;  /* 0x09001f0056557f89 */ /* 0x000e6200000e0000 */
[----:B------:R-:W-:-:S03]  /*2aa0*/  ISETP.GE.AND P1, PT, R20, UR12, PT ;  /* 0x0000000c14007c0c */ /* 0x000fc6000bf26270 */
        /* <DEDUP_REMOVED lines=9> */
[----:B------:R-:W-:Y:S02]  /*2b40*/  @!P4 MOV R86, R85 ;  /* 0x000000550056c202 */ /* 0x000fe40000000f00 */
[----:B------:R-:W-:Y:S01]  /*2b50*/  ISETP.GE.AND P4, PT, R125, 0x61, PT ;  /* 0x000000617d00780c */ /* 0x000fe20003f86270 */
[----:B-----5:R-:W-:Y:S01]  /*2b60*/  @P3 FMUL.FTZ R84, R84, R33 ;  /* 0x0000002154543220 */ /* 0x020fe20000410000 */
[----:B------:R-:W-:Y:S01]  /*2b70*/  FSEL R35, R35, R32, !P3 ;  /* 0x0000002023237208 */ /* 0x000fe20005800000 */
[----:B------:R-:W1:Y:S01]  /*2b80*/  SHFL.DOWN PT, R85, R86, 0x10, 0x1f ;  /* 0x0a001f0056557f89 */ /* 0x000e6200000e0000 */
[----:B------:R-:W-:-:S03]  /*2b90*/  ISETP.GT.U32.AND P3, PT, R21, 0xf, PT ;  /* 0x0000000f1500780c */ /* 0x000fc60003f64070 */
[----:B------:R-:W3:Y:S04]  /*2ba0*/  SHFL.UP PT, R32, R35, 0x10, RZ ;  /* 0x0600000023207989 */ /* 0x000ee800000e00ff */
[----:B------:R-:W5:Y:S06]  /*2bb0*/  SHFL.UP PT, R33, R84, 0x10, RZ ;  /* 0x0600000054217989 */ /* 0x000f6c00000e00ff */
[----:B0-----:R-:W-:-:S05]  /*2bc0*/  @!P3 FFMA.FTZ R115, R86, R120, R115 ;  /* 0x000000785673b223 */ /* 0x001fca0000010073 */
[----:B------:R-:W-:Y:S01]  /*2bd0*/  SHFL.IDX PT, R122, R115, RZ, 0x1f ;  /* 0x00001fff737a7589 */ /* 0x000fe200000e0000 */
[----:B-1----:R-:W-:-:S03]  /*2be0*/  @!P3 FMUL.FTZ R85, R86, R85 ;  /* 0x000000555655b220 */ /* 0x002fc60000410000 */
        /* <DEDUP_REMOVED lines=8> */
[----:B------:R-:W0:Y:S04]  /*2c70*/  SHFL.DOWN PT, R32, R115, 0x1, 0x1f ;  /* 0x08201f0073207f89 */ /* 0x000e2800000e0000 */
[----:B------:R1:W-:Y:S04]  /*2c80*/  SHFL.UP PT, R85, R84, 0x1, RZ ;  /* 0x0420000054557989 */ /* 0x0003e800000e00ff */
[----:B------:R-:W-:Y:S04]  /*2c90*/  SHFL.UP PT, R123, R123, 0x1, RZ ;  /* 0x042000007b7b7989 */ /* 0x000fe800000e00ff */
[----:B------:R-:W3:Y:S01]  /*2ca0*/  SHFL.IDX PT, R35, R86, RZ, 0x1f ;  /* 0x00001fff56237589 */ /* 0x000ee200000e0000 */
[----:B0-----:R-:W-:Y:S01]  /*2cb0*/  @P1 FFMA.FTZ R124, R33, R124, R32 ;  /* 0x0000007c217c1223 */ /* 0x001fe20000010020 */
[----:B------:R-:W-:-:S04]  /*2cc0*/  IMAD.WIDE.U32 R32, R74, UR4, R64 ;  /* 0x000000044a207c25 */ /* 0x000fc8000f8e0040 */
[----:B------:R-:W-:Y:S01]  /*2cd0*/  FFMA.FTZ R113, R124, R36, R113 ;  /* 0x000000247c717223 */ /* 0x000fe20000010071 */
[----:B------:R-:W-:Y:S01]  /*2ce0*/  IMAD R33, R75, UR4, R33 ;  /* 0x000000044b217c24 */ /* 0x000fe2000f8e0221 */
[----:B-1----:R-:W-:Y:S02]  /*2cf0*/  LEA R84, P1, R32, UR8, 0x2 ;  /* 0x0000000820547c11 */ /* 0x002fe4000f8210ff */
[----:B------:R-:W-:-:S04]  /*2d00*/  FFMA.FTZ R114, R39, R113, R114 ;  /* 0x0000007127727223 */ /* 0x000fc80000010072 */
[----:B------:R-:W-:Y:S01]  /*2d10*/  FFMA.FTZ R115, R121, R114, R38 ;  /* 0x0000007279737223 */ /* 0x000fe20000010026 */
[C---:B---3--:R-:W-:Y:S01]  /*2d20*/  FFMA.FTZ R89, R35.reuse, R89, R122 ;  /* 0x0000005923597223 */ /* 0x048fe2000001007a */
[----:B------:R-:W-:Y:S02]  /*2d30*/  FMUL.FTZ R88, R35, R88 ;  /* 0x0000005823587220 */ /* 0x000fe40000410000 */
[----:B------:R-:W-:Y:S01]  /*2d40*/  FFMA.FTZ R119, R0, R115, R119 ;  /* 0x0000007300777223 */ /* 0x000fe20000010077 */
[----:B----4-:R-:W0:Y:S02]  /*2d50*/  SHFL.IDX PT, R120, R37, RZ, 0x1f ;  /* 0x00001fff25787589 */ /* 0x010e2400000e0000 */
[----:B0-----:R-:W-:Y:S01]  /*2d60*/  @P2 FFMA.FTZ R120, R85, R120, R123 ;  /* 0x0000007855782223 */ /* 0x001fe2000001007b */
[----:B------:R-:W-:Y:S01]  /*2d70*/  LEA.HI.X R85, R32, UR9, R33, 0x2, P1 ;  /* 0x0000000920557c11 */ /* 0x000fe200088f1421 */
[----:B------:R-:W-:Y:S01]  /*2d80*/  FMUL.FTZ R32, R119, R30 ;  /* 0x0000001e77207220 */ /* 0x000fe20000410000 */
[----:B------:R-:W-:Y:S01]  /*2d90*/  ISETP.NE.AND P1, PT, R58, RZ, PT ;  /* 0x000000ff3a00720c */ /* 0x000fe20003f25270 */
[----:B------:R-:W-:Y:S01]  /*2da0*/  FFMA.FTZ R36, R87, R120, R34 ;  /* 0x0000007857247223 */ /* 0x000fe20000010022 */
[----:B------:R-:W-:-:S04]  /*2db0*/  IMAD.WIDE.U32 R122, R76, UR4, R78 ;  /* 0x000000044c7a7c25 */ /* 0x000fc8000f8e004e */
[----:B------:R-:W-:Y:S01]  /*2dc0*/  FMUL.FTZ R33, R115, R41 ;  /* 0x0000002973217220 */ /* 0x000fe20000410000 */
[----:B------:R-:W-:Y:S01]  /*2dd0*/  FMUL.FTZ R120, R113, R40 ;  /* 0x0000002871787220 */ /* 0x000fe20000410000 */
[----:B------:R-:W-:Y:S01]  /*2de0*/  FFMA.FTZ R37, R0, R36, R117 ;  /* 0x0000002400257223 */ /* 0x000fe20000010075 */
[----:B------:R-:W-:Y:S01]  /*2df0*/  FADD.FTZ R0, -R34, R36 ;  /* 0x0000002422007221 */ /* 0x000fe20000010100 */
[----:B------:R-:W-:Y:S01]  /*2e00*/  FMUL.FTZ R87, R114, R31 ;  /* 0x0000001f72577220 */ /* 0x000fe20000410000 */
[----:B------:R-:W-:Y:S02]  /*2e10*/  IMAD R38, R77, UR4, R123 ;  /* 0x000000044d267c24 */ /* 0x000fe4000f8e027b */
[----:B------:R-:W-:Y:S01]  /*2e20*/  FADD.FTZ R117, -R117, R37 ;  /* 0x0000002575757221 */ /* 0x000fe20000010100 */
[----:B------:R-:W-:Y:S01]  /*2e30*/  FFMA.FTZ R34, R0, R32, RZ ;  /* 0x0000002000227223 */ /* 0x000fe200000100ff */
[----:B------:R-:W-:Y:S01]  /*2e40*/  FMUL.FTZ R35, R95, R120 ;  /* 0x000000785f237220 */ /* 0x000fe20000410000 */
[----:B------:R-:W-:Y:S01]  /*2e50*/  FMUL.FTZ R32, R45, R32 ;  /* 0x000000202d207220 */ /* 0x000fe20000410000 */
[----:B------:R0:W-:Y:S01]  /*2e60*/  @!P1 STS.64 [UR6+0x10b8], R88 ;  /* 0x0010b858ff009988 */ /* 0x0001e20008000a06 */
[----:B------:R-:W-:Y:S01]  /*2e70*/  FFMA.FTZ R123, R117, R33, R34 ;  /* 0x00000021757b7223 */ /* 0x000fe20000010022 */
[----:B------:R-:W-:Y:S01]  /*2e80*/  FMUL.FTZ R34, R47, R87 ;  /* 0x000000572f227220 */ /* 0x000fe20000410000 */
[----:B------:R-:W-:Y:S01]  /*2e90*/  FMUL.FTZ R33, R90, R33 ;  /* 0x000000215a217220 */ /* 0x000fe20000410000 */
[-C--:B------:R-:W-:Y:S01]  /*2ea0*/  FFMA.FTZ R121, R121, R37.reuse, R116 ;  /* 0x0000002579797223 */ /* 0x080fe20000010074 */
[----:B------:R-:W-:Y:S01]  /*2eb0*/  LEA R86, P6, R122, UR10, 0x2 ;  /* 0x0000000a7a567c11 */ /* 0x000fe2000f8c10ff */
[----:B------:R-:W-:Y:S01]  /*2ec0*/  FMUL.FTZ R36, R43, R36 ;  /* 0x000000242b247220 */ /* 0x000fe20000410000 */
[----:B------:R-:W-:Y:S01]  /*2ed0*/  FMUL.FTZ R37, R46, R37 ;  /* 0x000000252e257220 */ /* 0x000fe20000410000 */
[----:B------:R0:W-:Y:S01]  /*2ee0*/  STS.128 [R18+0x200], R32 ;  /* 0x0002002012007388 */ /* 0x0001e20000000c00 */
[----:B------:R-:W-:Y:S01]  /*2ef0*/  FADD.FTZ R116, -R116, R121 ;  /* 0x0000007974747221 */ /* 0x000fe20000010100 */
[----:B------:R-:W-:Y:S01]  /*2f00*/  FFMA.FTZ R39, R39, R121, R118 ;  /* 0x0000007927277223 */ /* 0x000fe20000010076 */
[----:B------:R-:W-:Y:S02]  /*2f10*/  BAR.SYNC.DEFER_BLOCKING 0x0 ;  /* 0x0000000000007b1d */ /* 0x000fe40000010000 */
[----:B------:R-:W-:Y:S01]  /*2f20*/  FFMA.FTZ R123, R116, R87, R123 ;  /* 0x00000057747b7223 */ /* 0x000fe2000001007b */
[----:B------:R-:W-:Y:S01]  /*2f30*/  FADD.FTZ R118, -R118, R39 ;  /* 0x0000002776767221 */ /* 0x000fe20000010100 */
[----:B------:R-:W-:Y:S01]  /*2f40*/  LEA.HI.X R87, R122, UR11, R38, 0x2, P6 ;  /* 0x0000000b7a577c11 */ /* 0x000fe2000b0f1426 */
[----:B------:R-:W-:Y:S01]  /*2f50*/  FMUL.FTZ R38, R42, R121 ;  /* 0x000000792a267220 */ /* 0x000fe20000410000 */
[----:B------:R-:W-:Y:S01]  /*2f60*/  FMUL.FTZ R39, R44, R39 ;  /* 0x000000272c277220 */ /* 0x000fe20000410000 */
[----:B------:R-:W-:Y:S01]  /*2f70*/  ISETP.GE.AND P2, PT, R125, 0x21, PT ;  /* 0x000000217d00780c */ /* 0x000fe20003f46270 */
        /* <DEDUP_REMOVED lines=11> */
.L_x_10391:
[----:B------:R-:W-:Y:S05]  /*3030*/  BSYNC.RECONVERGENT B0 ;  /* 0x0000000000007941 */ /* 0x000fea0003800200 */
.L_x_10390:
[----:B01----:R0:W1:Y:S01]  /*3040*/  LDS R33, [R24+0x280] ;  /* 0x0002800018217984 */ /* 0x0030620000000800 */
[----:B------:R-:W-:Y:S04]  /*3050*/  BSSY.RECONVERGENT B0, `(.L_x_10392) ;  /* 0x0000004000007945 */ /* 0x000fe80003800200 */
[----:B------:R-:W-:Y:S05]  /*3060*/  @!P2 BRA `(.L_x_10393) ;  /* 0x000000000008a947 */ /* 0x000fea0003800000 */
[----:B---3--:R3:W-:Y:S04]  /*3070*/  REDG.E.ADD.F32.FTZ.RN.STRONG.GPU desc[UR16][R84.64+0x80], R123 ;  /* 0x0000807b540079a6 */ /* 0x0087e8000c12f310 */
[----:B-1----:R3:W-:Y:S02]  /*3080*/  REDG.E.ADD.F32.FTZ.RN.STRONG.GPU desc[UR16][R86.64+0x80], R33 ;  /* 0x00008021560079a6 */ /* 0x0027e4000c12f310 */
.L_x_10393:
[----:B------:R-:W-:Y:S05]  /*3090*/  BSYNC.RECONVERGENT B0 ;  /* 0x0000000000007941 */ /* 0x000fea0003800200 */
.L_x_10392:
[----:B-1-3--:R1:W3:Y:S01]  /*30a0*/  LDS R33, [R24+0x300] ;  /* 0x0003000018217984 */ /* 0x00a2e20000000800 */
[----:B------:R-:W-:Y:S04]  /*30b0*/  BSSY.RECONVERGENT B0, `(.L_x_10394) ;  /* 0x0000004000007945 */ /* 0x000fe80003800200 */
[----:B------:R-:W-:Y:S05]  /*30c0*/  @!P3 BRA `(.L_x_10395) ;  /* 0x000000000008b947 */ /* 0x000fea0003800000 */
[----:B----4-:R4:W-:Y:S04]  /*30d0*/  REDG.E.ADD.F32.FTZ.RN.STRONG.GPU desc[UR16][R84.64+0x100], R125 ;  /* 0x0001007d540079a6 */ /* 0x0109e8000c12f310 */
[----:B---3--:R4:W-:Y:S02]  /*30e0*/  REDG.E.ADD.F32.FTZ.RN.STRONG.GPU desc[UR16][R86.64+0x100], R33 ;  /* 0x00010021560079a6 */ /* 0x0089e4000c12f310 */
.L_x_10395:
[----:B------:R-:W-:Y:S05]  /*30f0*/  BSYNC.RECONVERGENT B0 ;  /* 0x0000000000007941 */ /* 0x000fea0003800200 */
.L_x_10394:
[----:B---34-:R3:W4:Y:S01]  /*3100*/  LDS R33, [R24+0x380] ;  /* 0x0003800018217984 */ /* 0x0187220000000800 */
[----:B------:R-:W-:Y:S04]  /*3110*/  BSSY.RECONVERGENT B0, `(.L_x_10396) ;  /* 0x0000004000007945 */ /* 0x000fe80003800200 */
[----:B------:R-:W-:Y:S05]  /*3120*/  @!P4 BRA `(.L_x_10397) ;  /* 0x000000000008c947 */ /* 0x000fea0003800000 */
[----:B------:R0:W-:Y:S04]  /*3130*/  REDG.E.ADD.F32.FTZ.RN.STRONG.GPU desc[UR16][R84.64+0x180], R89 ;  /* 0x00018059540079a6 */ /* 0x0001e8000c12f310 */
[----:B----4-:R0:W-:Y:S02]  /*3140*/  REDG.E.ADD.F32.FTZ.RN.STRONG.GPU desc[UR16][R86.64+0x180], R33 ;  /* 0x00018021560079a6 */ /* 0x0101e4000c12f310 */
.L_x_10397:
[----:B------:R-:W-:Y:S05]  /*3150*/  BSYNC.RECONVERGENT B0 ;  /* 0x0000000000007941 */ /* 0x000fea0003800200 */
.L_x_10396:
[----:B0---4-:R-:W0:Y:S01]  /*3160*/  SHFL.DOWN P2, R33, R120, 0x1, 0x1f ;  /* 0x08201f0078217f89 */ /* 0x011e220000040000 */
[----:B------:R-:W-:Y:S01]  /*3170*/  ISETP.NE.AND P3, PT, R27, RZ, PT ;  /* 0x000000ff1b00720c */ /* 0x000fe20003f65270 */
        /* <DEDUP_REMOVED lines=19> */
[----:B0-----:R-:W-:-:S05]  /*32b0*/  @P2 FADD R33, R120, R33 ;  /* 0x0000002178212221 */ /* 0x001fca0000000000 */
[----:B------:R-:W0:Y:S02]  /*32c0*/  SHFL.DOWN P2, R32, R33, 0x2, 0x1f ;  /* 0x08401f0021207f89 */ /* 0x000e240000040000 */
[----:B0-----:R-:W-:Y:S01]  /*32d0*/  @P2 FADD R32, R33, R32 ;  /* 0x0000002021202221 */ /* 0x001fe20000000000 */
[----:B------:R-:W-:-:S04]  /*32e0*/  FMUL.FTZ R33, R108, R119 ;  /* 0x000000776c217220 */ /* 0x000fc80000410000 */
[----:B------:R-:W0:Y:S01]  /*32f0*/  SHFL.DOWN P2, R39, R32, 0x4, 0x1f ;  /* 0x08801f0020277f89 */ /* 0x000e220000040000 */
[----:B------:R-:W-:Y:S01]  /*3300*/  FMUL.FTZ R0, R0, R33 ;  /* 0x0000002100007220 */ /* 0x000fe20000410000 */
[----:B0-----:R-:W-:Y:S01]  /*3310*/  @P2 FADD R39, R32, R39 ;  /* 0x0000002720272221 */ /* 0x001fe20000000000 */
[----:B------:R-:W-:-:S04]  /*3320*/  FMUL.FTZ R32, R109, R119 ;  /* 0x000000776d207220 */ /* 0x000fc80000410000 */
[----:B------:R-:W0:Y:S01]  /*3330*/  SHFL.DOWN P2, R36, R39, 0x8, 0x1f ;  /* 0x09001f0027247f89 */ /* 0x000e220000040000 */
[----:B------:R-:W-:Y:S01]  /*3340*/  FFMA.FTZ R33, R45, R32, R0 ;  /* 0x000000202d217223 */ /* 0x000fe20000010000 */
        /* <DEDUP_REMOVED lines=13> */
.L_x_10399:
[----:B------:R-:W-:Y:S05]  /*3420*/  BSYNC.RECONVERGENT B0 ;  /* 0x0000000000007941 */ /* 0x000fea0003800200 */
.L_x_10398:
[----:B------:R-:W-:-:S04]  /*3430*/  UIADD3 UR4, UPT, UPT, UR4, 0x1, URZ ;  /* 0x0000000104047890 */ /* 0x000fc8000fffe0ff */
[----:B------:R-:W-:-:S09]  /*3440*/  UISETP.GE.AND UP0, UPT, UR4, UR13, UPT ;  /* 0x0000000d0400728c */ /* 0x000fd2000bf06270 */
[----:B------:R-:W-:Y:S05]  /*3450*/  BRA.U !UP0, `(.L_x_10400) ;  /* 0xffffffed086c7547 */ /* 0x000fea000b83ffff */
.L_x_10386:
[----:B------:R-:W-:Y:S06]  /*3460*/  BAR.SYNC.DEFER_BLOCKING 0x0 ;  /* 0x0000000000007b1d */ /* 0x000fec0000010000 */
[----:B------:R-:W-:Y:S02]  /*3470*/  F2F.BF16.F32 R30, R98 ;  /* 0x00000062001e7304 */ /* 0x000fe40000202000 */
[----:B------:R-:W5:Y:S01]  /*3480*/  LDC.64 R40, c[0x0][0x4f8] ;  /* 0x00013e00ff287b82 */ /* 0x000f620000000a00 */
[----:B------:R-:W2:Y:S05]  /*3490*/  LDCU.64 UR4, c[0x0][0x500] ;  /* 0x0000a000ff0477ac */ /* 0x000eaa0008000a00 */
[----:B------:R-:W-:Y:S02]  /*34a0*/  F2F.BF16.F32 R96, R96 ;  /* 0x0000006000607304 */ /* 0x000fe40000202000 */
[----:B------:R-:W3:Y:S01]  /*34b0*/  LDC.64 R42, c[0x0][0x550] ;  /* 0x00015400ff2a7b82 */ /* 0x000ee20000000a00 */
[----:B------:R-:W4:Y:S05]  /*34c0*/  LDG.E.64 R50, desc[UR16][R50.64] ;  /* 0x0000001032327981 */ /* 0x000f2a000c1e1b00 */
[----:B------:R-:W0:Y:S01]  /*34d0*/  F2F.BF16.F32 R99, R99 ;  /* 0x0000006300637304 */ /* 0x000e220000202000 */
[----:B------:R-:W-:-:S02]  /*34e0*/  MOV R49, RZ ;  /* 0x000000ff00317202 */ /* 0x000fc40000000f00 */
[----:B------:R-:W-:Y:S02]  /*34f0*/  IADD3 R8, P4, PT, R8, -0x100, RZ ;  /* 0xffffff0008087810 */ /* 0x000fe40007f9e0ff */
[----:B------:R-:W-:Y:S02]  /*3500*/  IADD3 R10, P5, PT, R10, -0x100, RZ ;  /* 0xffffff000a0a7810 */ /* 0x000fe40007fbe0ff */
[----:B------:R-:W-:Y:S01]  /*3510*/  IADD3.X R11, PT, PT, R11, -0x1, RZ, P4, !PT ;  /* 0xffffffff0b0b7810 */ /* 0x000fe200027fe4ff */
[----:B------:R-:W2:Y:S01]  /*3520*/  F2F.BF16.F32 R97, R97 ;  /* 0x0000006100617304 */ /* 0x000ea20000202000 */
[----:B------:R-:W-:Y:S02]  /*3530*/  IADD3.X R13, PT, PT, R13, -0x1, RZ, P5, !PT ;  /* 0xffffffff0d0d7810 */ /* 0x000fe40002ffe4ff */
[----:B0-----:R-:W-:Y:S01]  /*3540*/  PRMT R99, R96, 0x5410, R99 ;  /* 0x0000541060637816 */ /* 0x001fe20000000063 */
[----:B----4-:R-:W-:Y:S01]  /*3550*/  STS.64 [R28], R50 ;  /* 0x000000321c007388 */ /* 0x010fe20000000a00 */
[----:B------:R-:W-:-:S03]  /*3560*/  NOP ;  /* 0x0000000000007918 */ /* 0x000fc60000000000 */
[----:B-1----:R-:W0:Y:S02]  /*3570*/  LDS.64 R34, [R28] ;  /* 0x000000001c227984 */ /* 0x002e240000000a00 */
        /* <DEDUP_REMOVED lines=16> */
[----:B------:R-:W-:Y:S01]  /*3680*/  @!P0 FMUL.FTZ R0, R32, -1.4426950216293334961 ;  /* 0xbfb8aa3b20008820 */ /* 0x000fe20000410000 */
[----:B------:R-:W0:Y:S01]  /*3690*/  @!P2 MUFU.EX2 R27, R27 ;  /* 0x0000001b001ba308 */ /* 0x000e220000000800 */
[----:B------:R-:W-:Y:S01]  /*36a0*/  @!P1 FMUL.FTZ R34, R31, -1.4426950216293334961 ;  /* 0xbfb8aa3b1f229820 */ /* 0x000fe20000410000 */
[----:B------:R-:W-:-:S04]  /*36b0*/  IMAD.WIDE.U32 R30, R30, 0x10000, RZ ;  /* 0x000100001e1e7825 */ /* 0x000fc800078e00ff */
[----:B------:R-:W-:Y:S01]  /*36c0*/  @!P3 FMUL.FTZ R36, R36, -1.4426950216293334961 ;  /* 0xbfb8aa3b2424b820 */ /* 0x000fe20000410000 */
[----:B------:R-:W-:Y:S01]  /*36d0*/  LOP3.LUT R33, R99, R31, RZ, 0xfc, !PT ;  /* 0x0000001f63217212 */ /* 0x000fe200078efcff */
[----:B------:R-:W1:Y:S01]  /*36e0*/  @!P0 MUFU.EX2 R0, R0 ;  /* 0x0000000000008308 */ /* 0x000e620000000800 */
[----:B--2---:R-:W-:-:S05]  /*36f0*/  LOP3.LUT R32, R30, R97, RZ, 0xfc, !PT ;  /* 0x000000611e207212 */ /* 0x004fca00078efcff */
[----:B------:R5:W-:Y:S01]  /*3700*/  STS.64 [R28], R32 ;  /* 0x000000201c007388 */ /* 0x000be20000000a00 */
[----:B------:R-:W-:Y:S01]  /*3710*/  NOP ;  /* 0x0000000000007918 */ /* 0x000fe20000000000 */
[----:B------:R-:W2:Y:S01]  /*3720*/  @!P1 MUFU.EX2 R34, R34 ;  /* 0x0000002200229308 */ /* 0x000ea20000000800 */
[----:B0-----:R-:W-:Y:S01]  /*3730*/  @!P2 FADD.FTZ R35, R27, 1 ;  /* 0x3f8000001b23a421 */ /* 0x001fe20000010000 */
[----:B------:R-:W0:Y:S01]  /*3740*/  LDS.64 R30, [R28] ;  /* 0x000000001c1e7984 */ /* 0x000e220000000a00 */
[----:B-1----:R-:W-:Y:S01]  /*3750*/  @!P0 FADD.FTZ R27, R0, 1 ;  /* 0x3f800000001b8421 */ /* 0x002fe20000010000 */
[----:B-----5:R-:W-:-:S04]  /*3760*/  IMAD.WIDE.U32 R32, R40, UR18, R48 ;  /* 0x0000001228207c25 */ /* 0x020fc8000f8e0030 */
[----:B------:R-:W1:Y:S01]  /*3770*/  @!P3 MUFU.EX2 R36, R36 ;  /* 0x000000240024b308 */ /* 0x000e620000000800 */
[----:B------:R-:W-:Y:S02]  /*3780*/  IMAD R33, R41, UR18, R33 ;  /* 0x0000001229217c24 */ /* 0x000fe4000f8e0221 */
[----:B------:R-:W4:Y:S01]  /*3790*/  LDC.64 R40, c[0x0][0x518] ;  /* 0x00014600ff287b82 */ /* 0x000f220000000a00 */
[----:B------:R-:W-:-:S04]  /*37a0*/  IMAD.WIDE.U32 R32, R2, UR4, R32 ;  /* 0x0000000402207c25 */ /* 0x000fc8000f8e0020 */
[----:B------:R-:W5:Y:S01]  /*37b0*/  @!P0 MUFU.RCP R27, R27 ;  /* 0x0000001b001b8308 */ /* 0x000f620000001000 */
[----:B--2---:R-:W-:-:S07]  /*37c0*/  @!P1 FADD.FTZ R0, R34, 1 ;  /* 0x3f80000022009421 */ /* 0x004fce0000010000 */
[----:B------:R-:W2:Y:S01]  /*37d0*/  @!P1 MUFU.RCP R0, R0 ;  /* 0x0000000000009308 */ /* 0x000ea20000001000 */
[----:B-1----:R-:W-:-:S07]  /*37e0*/  @!P3 FADD.FTZ R36, R36, 1 ;  /* 0x3f8000002424b421 */ /* 0x002fce0000010000 */
[----:B------:R-:W1:Y:S01]  /*37f0*/  @!P2 MUFU.RCP R38, R35 ;  /* 0x000000230026a308 */ /* 0x000e620000001000 */
[----:B-----5:R-:W-:-:S07]  /*3800*/  @!P0 FMUL.FTZ R92, R92, R27 ;  /* 0x0000001b5c5c8220 */ /* 0x020fce0000410000 */
[----:B------:R3:W5:Y:S01]  /*3810*/  @!P3 MUFU.RCP R35, R36 ;  /* 0x000000240023b308 */ /* 0x0007620000001000 */
[----:B--2---:R-:W-:Y:S01]  /*3820*/  @!P1 FMUL.FTZ R91, R91, R0 ;  /* 0x000000005b5b9220 */ /* 0x004fe20000410000 */
[----:B------:R-:W-:Y:S01]  /*3830*/  IMAD R0, R2, UR5, R33 ;  /* 0x0000000502007c24 */ /* 0x000fe2000f8e0221 */
[----:B------:R-:W2:Y:S01]  /*3840*/  LDCU.64 UR4, c[0x0][0x520] ;  /* 0x0000a400ff0477ac */ /* 0x000ea20008000a00 */
[----:B------:R-:W-:-:S04]  /*3850*/  IADD3 R14, P1, PT, R14, -0x100, RZ ;  /* 0xffffff000e0e7810 */ /* 0x000fc80007f3e0ff */
[----:B------:R-:W2:Y:S01]  /*3860*/  F2F.BF16.F32 R34, R91 ;  /* 0x0000005b00227304 */ /* 0x000ea20000202000 */
[----:B---3--:R-:W-:Y:S01]  /*3870*/  LEA R36, P0, R32, R42, 0x1 ;  /* 0x0000002a20247211 */ /* 0x008fe200078008ff */
[----:B-1----:R-:W-:Y:S01]  /*3880*/  @!P2 FMUL.FTZ R93, R93, R38 ;  /* 0x000000265d5da220 */ /* 0x002fe20000410000 */
[----:B------:R-:W-:Y:S02]  /*3890*/  IADD3 R16, P2, PT, R16, -0x100, RZ ;  /* 0xffffff0010107810 */ /* 0x000fe40007f5e0ff */
[----:B------:R-:W-:Y:S02]  /*38a0*/  LEA.HI.X R37, R32, R43, R0, 0x1, P0 ;  /* 0x0000002b20257211 */ /* 0x000fe400000f0c00 */
[----:B------:R-:W1:Y:S01]  /*38b0*/  LDC.64 R42, c[0x0][0x560] ;  /* 0x00015800ff2a7b82 */ /* 0x000e620000000a00 */
[----:B------:R-:W-:Y:S01]  /*38c0*/  F2F.BF16.F32 R38, R93 ;  /* 0x0000005d00267304 */ /* 0x000fe20000202000 */
[----:B-----5:R-:W-:Y:S01]  /*38d0*/  @!P3 FMUL.FTZ R94, R94, R35 ;  /* 0x000000235e5eb220 */ /* 0x020fe20000410000 */
[----:B------:R-:W-:Y:S01]  /*38e0*/  IMAD.WIDE.U32 R32, R58, 0x8, R36 ;  /* 0x000000083a207825 */ /* 0x000fe200078e0024 */
[----:B------:R-:W-:-:S02]  /*38f0*/  IADD3 R12, P3, PT, R12, -0x100, RZ ;  /* 0xffffff000c0c7810 */ /* 0x000fc40007f7e0ff */
[----:B------:R-:W-:Y:S01]  /*3900*/  IADD3.X R17, PT, PT, R17, -0x1, RZ, P1, !PT ;  /* 0xffffffff11117810 */ /* 0x000fe20000ffe4ff */
[----:B----4-:R-:W-:Y:S01]  /*3910*/  IMAD.WIDE.U32 R36, R40, UR18, R48 ;  /* 0x0000001228247c25 */ /* 0x010fe2000f8e0030 */
[----:B0-----:R1:W-:Y:S01]  /*3920*/  STG.E.64 desc[UR16][R32.64], R30 ;  /* 0x0000001e20007986 */ /* 0x0013e2000c101b10 */
[----:B------:R-:W0:Y:S01]  /*3930*/  F2F.BF16.F32 R39, R94 ;  /* 0x0000005e00277304 */ /* 0x000e220000202000 */
[----:B------:R-:W-:Y:S01]  /*3940*/  IADD3.X R19, PT, PT, R19, -0x1, RZ, P2, !PT ;  /* 0xffffffff13137810 */ /* 0x000fe200017fe4ff */
[----:B--2---:R-:W-:Y:S01]  /*3950*/  IMAD.WIDE.U32 R34, R34, 0x10000, RZ ;  /* 0x0001000022227825 */ /* 0x004fe200078e00ff */
[----:B------:R-:W-:-:S03]  /*3960*/  IADD3.X R15, PT, PT, R15, -0x1, RZ, P3, !PT ;  /* 0xffffffff0f0f7810 */ /* 0x000fc60001ffe4ff */
[----:B------:R-:W-:Y:S02]  /*3970*/  IMAD R37, R41, UR18, R37 ;  /* 0x0000001229257c24 */ /* 0x000fe4000f8e0225 */
[----:B------:R2:W3:Y:S01]  /*3980*/  F2F.BF16.F32 R27, R92 ;  /* 0x0000005c001b7304 */ /* 0x0004e20000202000 */
[----:B------:R-:W-:-:S04]  /*3990*/  IMAD.WIDE.U32 R36, R2, UR4, R36 ;  /* 0x0000000402247c25 */ /* 0x000fc8000f8e0024 */
[----:B------:R-:W-:Y:S01]  /*39a0*/  IMAD R0, R2, UR5, R37 ;  /* 0x0000000502007c24 */ /* 0x000fe2000f8e0225 */
[----:B0-----:R-:W-:Y:S01]  /*39b0*/  PRMT R39, R38, 0x5410, R39 ;  /* 0x0000541026277816 */ /* 0x001fe20000000027 */
[----:B------:R-:W-:Y:S01]  /*39c0*/  BAR.SYNC.DEFER_BLOCKING 0x0 ;  /* 0x0000000000007b1d */ /* 0x000fe20000010000 */
[----:B-1----:R-:W-:Y:S01]  /*39d0*/  LEA R30, P0, R36, R42, 0x1 ;  /* 0x0000002a241e7211 */ /* 0x002fe200078008ff */
[----:B--2---:R-:W-:Y:S01]  /*39e0*/  FADD.FTZ R92, R92, R7 ;  /* 0x000000075c5c7221 */ /* 0x004fe20000010000 */
[----:B------:R-:W-:Y:S02]  /*39f0*/  LOP3.LUT R39, R39, R35, RZ, 0xfc, !PT ;  /* 0x0000002327277212 */ /* 0x000fe400078efcff */
[----:B------:R-:W-:Y:S01]  /*3a00*/  LEA.HI.X R31, R36, R43, R0, 0x1, P0 ;  /* 0x0000002b241f7211 */ /* 0x000fe200000f0c00 */
[----:B------:R-:W-:Y:S01]  /*3a10*/  FADD.FTZ R92, R92, R91 ;  /* 0x0000005b5c5c7221 */ /* 0x000fe20000010000 */
[----:B---3--:R-:W-:Y:S02]  /*3a20*/  LOP3.LUT R38, R34, R27, RZ, 0xfc, !PT ;  /* 0x0000001b22267212 */ /* 0x008fe400078efcff */
[----:B------:R-:W-:Y:S01]  /*3a30*/  ISETP.GT.AND P0, PT, R20, 0x1, PT ;  /* 0x000000011400780c */ /* 0x000fe20003f04270 */
[----:B------:R-:W-:-:S04]  /*3a40*/  IMAD.WIDE.U32 R30, R58, 0x8, R30 ;  /* 0x000000083a1e7825 */ /* 0x000fc800078e001e */
[----:B------:R-:W-:Y:S01]  /*3a50*/  FADD.FTZ R7, R92, R93 ;  /* 0x0000005d5c077221 */ /* 0x000fe20000010000 */
[----:B------:R-:W-:-:S03]  /*3a60*/  MOV R20, R29 ;  /* 0x0000001d00147202 */ /* 0x000fc60000000f00 */
[----:B------:R-:W-:Y:S01]  /*3a70*/  FADD.FTZ R7, R7, R94 ;  /* 0x0000005e07077221 */ /* 0x000fe20000010000 */
[----:B------:R-:W-:Y:S01]  /*3a80*/  STS.64 [R28], R38 ;  /* 0x000000261c007388 */ /* 0x000fe20000000a00 */
[----:B------:R-:W-:-:S03]  /*3a90*/  NOP ;  /* 0x0000000000007918 */ /* 0x000fc60000000000 */
[----:B------:R-:W0:Y:S04]  /*3aa0*/  LDS.64 R34, [R28] ;  /* 0x000000001c227984 */ /* 0x000e280000000a00 */
[----:B0-----:R0:W-:Y:S01]  /*3ab0*/  STG.E.64 desc[UR16][R30.64], R34 ;  /* 0x000000221e007986 */ /* 0x0011e2000c101b10 */
[----:B------:R-:W-:Y:S05]  /*3ac0*/  @P0 BRA `(.L_x_10401) ;  /* 0xffffffcc00dc0947 */ /* 0x000fea000383ffff */
.L_x_10376:
        /* <DEDUP_REMOVED lines=31> */
[----:B-1----:R-:W-:-:S04]  /*3cc0*/  LEA R8, P1, R2, R12, 0x2 ;  /* 0x0000000c02087211 */ /* 0x002fc800078210ff */
[----:B------:R-:W-:-:S05]  /*3cd0*/  LEA.HI.X R9, R2, R13, RZ, 0x2, P1 ;  /* 0x0000000d02097211 */ /* 0x000fca00008f14ff */
[----:B------:R2:W-:Y:S04]  /*3ce0*/  REDG.E.ADD.F32.FTZ.RN.STRONG.GPU desc[UR16][R8.64], R11 ;  /* 0x0000000b080079a6 */ /* 0x0005e8000c12f310 */
.L_x_10403:
[----:B------:R-:W-:Y:S05]  /*3cf0*/  BSYNC.RECONVERGENT B0 ;  /* 0x0000000000007941 */ /* 0x000fea0003800200 */
.L_x_10402:
[----:B------:R-:W-:Y:S05]  /*3d00*/  @!P0 BRA `(.L_x_10404) ;  /* 0x0000000000688947 */ /* 0x000fea0003800000 */
[----:B------:R-:W-:Y:S06]  /*3d10*/  BAR.SYNC.DEFER_BLOCKING 0x0 ;  /* 0x0000000000007b1d */ /* 0x000fec0000010000 */
[----:B------:R-:W-:Y:S01]  /*3d20*/  BSSY.RECONVERGENT B0, `(.L_x_10404) ;  /* 0x0000018000007945 */ /* 0x000fe20003800200 */
[----:B------:R-:W3:Y:S01]  /*3d30*/  SHFL.DOWN P0, R0, R7, 0x1, 0x1f ;  /* 0x08201f0007007f89 */ /* 0x000ee20000000000 */
[----:B------:R-:W4:Y:S01]  /*3d40*/  S2R R6, SR_LANEID ;  /* 0x0000000000067919 */ /* 0x000f220000000000 */
[----:B---3--:R-:W-:-:S05]  /*3d50*/  @P0 FADD R0, R0, R7 ;  /* 0x0000000700000221 */ /* 0x008fca0000000000 */
[----:B-----5:R-:W3:Y:S01]  /*3d60*/  SHFL.DOWN P0, R3, R0, 0x2, 0x1f ;  /* 0x08401f0000037f89 */ /* 0x020ee20000000000 */
[----:B----4-:R-:W-:Y:S02]  /*3d70*/  ISETP.NE.AND P1, PT, R6, RZ, PT ;  /* 0x000000ff0600720c */ /* 0x010fe40003f25270 */
[----:B------:R-:W4:Y:S11]  /*3d80*/  S2R R6, SR_TID.X ;  /* 0x0000000000067919 */ /* 0x000f360000002100 */
[----:B-12---:R-:W1:Y:S01]  /*3d90*/  @!P1 S2R R11, SR_CgaCtaId ;  /* 0x00000000000b9919 */ /* 0x006e620000008800 */
[----:B---3--:R-:W-:Y:S01]  /*3da0*/  @P0 FADD R3, R0, R3 ;  /* 0x0000000300030221 */ /* 0x008fe20000000000 */
        /* <DEDUP_REMOVED lines=15> */
.L_x_10405:
[----:B------:R-:W-:Y:S05]  /*3ea0*/  BSYNC.RECONVERGENT B0 ;  /* 0x0000000000007941 */ /* 0x000fea0003800200 */
.L_x_10404:
[----:B------:R-:W-:Y:S05]  /*3eb0*/  @P2 EXIT ;  /* 0x000000000000294d */ /* 0x000fea0003800000 */
[----:B------:R-:W3:Y:S01]  /*3ec0*/  S2UR UR5, SR_CgaCtaId ;  /* 0x00000000000579c3 */ /* 0x000ee20000008800 */
[----:B--2---:R-:W-:Y:S01]  /*3ed0*/  MOV R9, R10 ;  /* 0x0000000a00097202 */ /* 0x004fe20000000f00 */
[----:B------:R-:W-:Y:S01]  /*3ee0*/  UMOV UR4, 0x400 ;  /* 0x0000040000047882 */ /* 0x000fe20000000000 */
[----:B------:R-:W2:Y:S01]  /*3ef0*/  LDCU UR6, c[0x0][0x360] ;  /* 0x00006c00ff0677ac */ /* 0x000ea20008000800 */
[----:B------:R-:W4:Y:S01]  /*3f00*/  LDCU.64 UR8, c[0x0][0x4b0] ;  /* 0x00009600ff0877ac */ /* 0x000f220008000a00 */
[----:B------:R-:W0:Y:S02]  /*3f10*/  LDCU.64 UR10, c[0x0][0x530] ;  /* 0x0000a600ff0a77ac */ /* 0x000e240008000a00 */
[----:B0-234-:R-:W-:-:S12]  /*3f20*/  ULEA UR4, UR5, UR4, 0x18 ;  /* 0x0000000405047291 */ /* 0x01dfd8000f8ec0ff */
.L_x_10406:
[C---:B------:R-:W-:Y:S02]  /*3f30*/  LEA R0, R9.reuse, UR4, 0x2 ;  /* 0x0000000409007c11 */ /* 0x040fe4000f8e10ff */
[----:B------:R-:W-:Y:S02]  /*3f40*/  SHF.R.S32.HI R2, RZ, 0x1f, R9 ;  /* 0x0000001fff027819 */ /* 0x000fe40000011409 */
[----:B-----5:R-:W-:Y:S01]  /*3f50*/  MOV R4, R60 ;  /* 0x0000003c00047202 */ /* 0x020fe20000000f00 */
[----:B01----:R-:W0:Y:S02]  /*3f60*/  LDS R11, [R0+0x18b8] ;  /* 0x0018b800000b7984 */ /* 0x003e240000000800 */
        /* <DEDUP_REMOVED lines=11> */
.L_x_10407:
        /* <DEDUP_REMOVED lines=14> */
.L_x_10567:


//--------------------- .nv.shared._Z25selective_scan_bwd_kernelI32Selective_Scan_bwd_kernel_traitsILi128ELi16ELb0ELb0ELb0ELb0ELb0EN3c108BFloat16EfEEv12SSMParamsBwd --------------------------
	.section	.nv.shared._Z25selective_scan_bwd_kernelI32Selective_Scan_bwd_kernel_traitsILi128ELi16ELb0ELb0ELb0ELb0ELb0EN3c108BFloat16EfEEv12SSMParamsBwd,"aw",@nobits
	.sectionflags	@""
	.align	16
	.zero		1024


//--------------------- .nv.shared.reserved.0     --------------------------
	.section	.nv.shared.reserved.0,"aw",@nobits
	.weak		__nv_reservedSMEM_offset_0_alias
	.size		__nv_reservedSMEM_offset_0_alias, 0, 64
	.other		__nv_reservedSMEM_offset_0_alias,@"STO_CUDA_RESERVED_SHARED STV_DEFAULT"
__nv_reservedSMEM_offset_0_alias:
	.zero		0
	.zero		64


//--------------------- .nv.global                --------------------------
	.section	.nv.global,"aw",@nobits
.nv.global:
	.type		_ZN67_INTERNAL_83ee82bf_31_selective_scan_bwd_bf16_real_cu_4ac64e5f_35574cuda3std3__48in_placeE,@object
	.size		_ZN67_INTERNAL_83ee82bf_31_selective_scan_bwd_bf16_real_cu_4ac64e5f_35574cuda3std3__48in_placeE,(_ZN67_INTERNAL_83ee82bf_31_selective_scan_bwd_bf16_real_cu_4ac64e5f_35574cuda3std6ranges3__45__cpo8distanceE - _ZN67_INTERNAL_83ee82bf_31_selective_scan_bwd_bf16_real_cu_4ac64e5f_35574cuda3std3__48in_placeE)
_ZN67_INTERNAL_83ee82bf_31_selective_scan_bwd_bf16_real_cu_4ac64e5f_35574cuda3std3__48in_placeE:
	.zero		1
	.type		_ZN67_INTERNAL_83ee82bf_31_selective_scan_bwd_bf16_real_cu_4ac64e5f_35574cuda3std6ranges3__45__cpo8distanceE,@object
	.size		_ZN67_INTERNAL_83ee82bf_31_selective_scan_bwd_bf16_real_cu_4ac64e5f_35574cuda3std6ranges3__45__cpo8distanceE,(_ZN67_INTERNAL_83ee82bf_31_selective_scan_bwd_bf16_real_cu_4ac64e5f_35574cuda3std3__45__cpo6cbeginE - _ZN67_INTERNAL_83ee82bf_31_selective_scan_bwd_bf16_real_cu_4ac64e5f_35574cuda3std6ranges3__45__cpo8distanceE)
_ZN67_INTERNAL_83ee82bf_31_selective_scan_bwd_bf16_real_cu_4ac64e5f_35574cuda3std6ranges3__45__cpo8distanceE:
	.zero		1
	.type		_ZN67_INTERNAL_83ee82bf_31_selective_scan_bwd_bf16_real_cu_4ac64e5f_35574cuda3std3__45__cpo6cbeginE,@object
	.size		_ZN67_INTERNAL_83ee82bf_31_selective_scan_bwd_bf16_real_cu_4ac64e5f_35574cuda3std3__45__cpo6cbeginE,(_ZN67_INTERNAL_83ee82bf_31_selective_scan_bwd_bf16_real_cu_4ac64e5f_35574cuda3std6ranges3__45__cpo7advanceE - _ZN67_INTERNAL_83ee82bf_31_selective_scan_bwd_bf16_real_cu_4ac64e5f_35574cuda3std3__45__cpo6cbeginE)
_ZN67_INTERNAL_83ee82bf_31_selective_scan_bwd_bf16_real_cu_4ac64e5f_35574cuda3std3__45__cpo6cbeginE:
	.zero		1
	.type		_ZN67_INTERNAL_83ee82bf_31_selective_scan_bwd_bf16_real_cu_4ac64e5f_35574cuda3std6ranges3__45__cpo7advanceE,@object
	.size		_ZN67_INTERNAL_83ee82bf_31_selective_scan_bwd_bf16_real_cu_4ac64e5f_35574cuda3std6ranges3__45__cpo7advanceE,(_ZN67_INTERNAL_83ee82bf_31_selective_scan_bwd_bf16_real_cu_4ac64e5f_35574cuda3std3__45__cpo7crbeginE - _ZN67_INTERNAL_83ee82bf_31_selective_scan_bwd_bf16_real_cu_4ac64e5f_35574cuda3std6ranges3__45__cpo7advanceE)
_ZN67_INTERNAL_83ee82bf_31_selective_scan_bwd_bf16_real_cu_4ac64e5f_35574cuda3std6ranges3__45__cpo7advanceE:
	.zero		1
	.type		_ZN67_INTERNAL_83ee82bf_31_selective_scan_bwd_bf16_real_cu_4ac64e5f_35574cuda3std3__45__cpo7crbeginE,@object
	.size		_ZN67_INTERNAL_83ee82bf_31_selective_scan_bwd_bf16_real_cu_4ac64e5f_35574cuda3std3__45__cpo7crbeginE,(_ZN67_INTERNAL_83ee82bf_31_selective_scan_bwd_bf16_real_cu_4ac64e5f_35574cuda3std6ranges3__45__cpo4dataE - _ZN67_INTERNAL_83ee82bf_31_selective_scan_bwd_bf16_real_cu_4ac64e5f_35574cuda3std3__45__cpo7crbeginE)
_ZN67_INTERNAL_83ee82bf_31_selective_scan_bwd_bf16_real_cu_4ac64e5f_35574cuda3std3__45__cpo7crbeginE:
	.zero		1
	.type		_ZN67_INTERNAL_83ee82bf_31_selective_scan_bwd_bf16_real_cu_4ac64e5f_35574cuda3std6ranges3__45__cpo4dataE,@object
	.size		_ZN67_INTERNAL_83ee82bf_31_selective_scan_bwd_bf16_real_cu_4ac64e5f_35574cuda3std6ranges3__45__cpo4dataE,(_ZN67_INTERNAL_83ee82bf_31_selective_scan_bwd_bf16_real_cu_4ac64e5f_35574cuda3std6ranges3__45__cpo5beginE - _ZN67_INTERNAL_83ee82bf_31_selective_scan_bwd_bf16_real_cu_4ac64e5f_35574cuda3std6ranges3__45__cpo4dataE)
_ZN67_INTERNAL_83ee82bf_31_selective_scan_bwd_bf16_real_cu_4ac64e5f_35574cuda3std6ranges3__45__cpo4dataE:
	.zero		1
	.type		_ZN67_INTERNAL_83ee82bf_31_selective_scan_bwd_bf16_real_cu_4ac64e5f_35574cuda3std6ranges3__45__cpo5beginE,@object
	.size		_ZN67_INTERNAL_83ee82bf_31_selective_scan_bwd_bf16_real_cu_4ac64e5f_35574cuda3std6ranges3__45__cpo5beginE,(_ZN67_INTERNAL_83ee82bf_31_selective_scan_bwd_bf16_real_cu_4ac64e5f_35574cuda3std3__469_GLOBAL__N__83ee82bf_31_selective_scan_bwd_bf16_real_cu_4ac64e5f_35576ignoreE - _ZN67_INTERNAL_83ee82bf_31_selective_scan_bwd_bf16_real_cu_4ac64e5f_35574cuda3std6ranges3__45__cpo5beginE)
_ZN67_INTERNAL_83ee82bf_31_selective_scan_bwd_bf16_real_cu_4ac64e5f_35574cuda3std6ranges3__45__cpo5beginE:
	.zero		1
	.type		_ZN67_INTERNAL_83ee82bf_31_selective_scan_bwd_bf16_real_cu_4ac64e5f_35574cuda3std3__469_GLOBAL__N__83ee82bf_31_selective_scan_bwd_bf16_real_cu_4ac64e5f_35576ignoreE,@object
	.size		_ZN67_INTERNAL_83ee82bf_31_selective_scan_bwd_bf16_real_cu_4ac64e5f_35574cuda3std3__469_GLOBAL__N__83ee82bf_31_selective_scan_bwd_bf16_real_cu_4ac64e5f_35576ignoreE,(_ZN67_INTERNAL_83ee82bf_31_selective_scan_bwd_bf16_real_cu_4ac64e5f_35574cuda3std6ranges3__45__cpo4sizeE - _ZN67_INTERNAL_83ee82bf_31_selective_scan_bwd_bf16_real_cu_4ac64e5f_35574cuda3std3__469_GLOBAL__N__83ee82bf_31_selective_scan_bwd_bf16_real_cu_4ac64e5f_35576ignoreE)
_ZN67_INTERNAL_83ee82bf_31_selective_scan_bwd_bf16_real_cu_4ac64e5f_35574cuda3std3__469_GLOBAL__N__83ee82bf_31_selective_scan_bwd_bf16_real_cu_4ac64e5f_35576ignoreE:
	.zero		1
	.type		_ZN67_INTERNAL_83ee82bf_31_selective_scan_bwd_bf16_real_cu_4ac64e5f_35574cuda3std6ranges3__45__cpo4sizeE,@object
	.size		_ZN67_INTERNAL_83ee82bf_31_selective_scan_bwd_bf16_real_cu_4ac64e5f_35574cuda3std6ranges3__45__cpo4sizeE,(_ZN67_INTERNAL_83ee82bf_31_selective_scan_bwd_bf16_real_cu_4ac64e5f_35574cuda3std3__45__cpo5beginE - _ZN67_INTERNAL_83ee82bf_31_selective_scan_bwd_bf16_real_cu_4ac64e5f_35574cuda3std6ranges3__45__cpo4sizeE)
_ZN67_INTERNAL_83ee82bf_31_selective_scan_bwd_bf16_real_cu_4ac64e5f_35574cuda3std6ranges3__45__cpo4sizeE:
	.zero		1
	.type		_ZN67_INTERNAL_83ee82bf_31_selective_scan_bwd_bf16_real_cu_4ac64e5f_35574cuda3std3__45__cpo5beginE,@object
	.size		_ZN67_INTERNAL_83ee82bf_31_selective_scan_bwd_bf16_real_cu_4ac64e5f_35574cuda3std3__45__cpo5beginE,(_ZN67_INTERNAL_83ee82bf_31_selective_scan_bwd_bf16_real_cu_4ac64e5f_35574cuda3std6ranges3__45__cpo6cbeginE - _ZN67_INTERNAL_83ee82bf_31_selective_scan_bwd_bf16_real_cu_4ac64e5f_35574cuda3std3__45__cpo5beginE)
_ZN67_INTERNAL_83ee82bf_31_selective_scan_bwd_bf16_real_cu_4ac64e5f_35574cuda3std3__45__cpo5beginE:
	.zero		1
	.type		_ZN67_INTERNAL_83ee82bf_31_selective_scan_bwd_bf16_real_cu_4ac64e5f_35574cuda3std6ranges3__45__cpo6cbeginE,@object
	.size		_ZN67_INTERNAL_83ee82bf_31_selective_scan_bwd_bf16_real_cu_4ac64e5f_35574cuda3std6ranges3__45__cpo6cbeginE,(_ZN67_INTERNAL_83ee82bf_31_selective_scan_bwd_bf16_real_cu_4ac64e5f_35574cuda3std3__45__cpo6rbeginE - _ZN67_INTERNAL_83ee82bf_31_selective_scan_bwd_bf16_real_cu_4ac64e5f_35574cuda3std6ranges3__45__cpo6cbeginE)
_ZN67_INTERNAL_83ee82bf_31_selective_scan_bwd_bf16_real_cu_4ac64e5f_35574cuda3std6ranges3__45__cpo6cbeginE:
	.zero		1
	.type		_ZN67_INTERNAL_83ee82bf_31_selective_scan_bwd_bf16_real_cu_4ac64e5f_35574cuda3std3__45__cpo6rbeginE,@object
	.size		_ZN67_INTERNAL_83ee82bf_31_selective_scan_bwd_bf16_real_cu_4ac64e5f_35574cuda3std3__45__cpo6rbeginE,(_ZN67_INTERNAL_83ee82bf_31_selective_scan_bwd_bf16_real_cu_4ac64e5f_35574cuda3std6ranges3__45__cpo4nextE - _ZN67_INTERNAL_83ee82bf_31_selective_scan_bwd_bf16_real_cu_4ac64e5f_35574cuda3std3__45__cpo6rbeginE)
_ZN67_INTERNAL_83ee82bf_31_selective_scan_bwd_bf16_real_cu_4ac64e5f_35574cuda3std3__45__cpo6rbeginE:
	.zero		1
	.type		_ZN67_INTERNAL_83ee82bf_31_selective_scan_bwd_bf16_real_cu_4ac64e5f_35574cuda3std6ranges3__45__cpo4nextE,@object
	.size		_ZN67_INTERNAL_83ee82bf_31_selective_scan_bwd_bf16_real_cu_4ac64e5f_35574cuda3std6ranges3__45__cpo4nextE,(_ZN67_INTERNAL_83ee82bf_31_selective_scan_bwd_bf16_real_cu_4ac64e5f_35574cuda3std6ranges3__45__cpo4swapE - _ZN67_INTERNAL_83ee82bf_31_selective_scan_bwd_bf16_real_cu_4ac64e5f_35574cuda3std6ranges3__45__cpo4nextE)
_ZN67_INTERNAL_83ee82bf_31_selective_scan_bwd_bf16_real_cu_4ac64e5f_35574cuda3std6ranges3__45__cpo4nextE:
	.zero		1
	.type		_ZN67_INTERNAL_83ee82bf_31_selective_scan_bwd_bf16_real_cu_4ac64e5f_35574cuda3std6ranges3__45__cpo4swapE,@object
	.size		_ZN67_INTERNAL_83ee82bf_31_selective_scan_bwd_bf16_real_cu_4ac64e5f_35574cuda3std6ranges3__45__cpo4swapE,(_ZN67_INTERNAL_83ee82bf_31_selective_scan_bwd_bf16_real_cu_4ac64e5f_35574cuda3std3__420unreachable_sentinelE - _ZN67_INTERNAL_83ee82bf_31_selective_scan_bwd_bf16_real_cu_4ac64e5f_35574cuda3std6ranges3__45__cpo4swapE)
_ZN67_INTERNAL_83ee82bf_31_selective_scan_bwd_bf16_real_cu_4ac64e5f_35574cuda3std6ranges3__45__cpo4swapE:
	.zero		1
	.type		_ZN67_INTERNAL_83ee82bf_31_selective_scan_bwd_bf16_real_cu_4ac64e5f_35574cuda3std3__420unreachable_sentinelE,@object
	.size		_ZN67_INTERNAL_83ee82bf_31_selective_scan_bwd_bf16_real_cu_4ac64e5f_35574cuda3std3__420unreachable_sentinelE,(_ZN67_INTERNAL_83ee82bf_31_selective_scan_bwd_bf16_real_cu_4ac64e5f_35576thrust24THRUST_300001_SM_1000_NS6system6detail10sequential3seqE - _ZN67_INTERNAL_83ee82bf_31_selective_scan_bwd_bf16_real_cu_4ac64e5f_35574cuda3std3__420unreachable_sentinelE)
_ZN67_INTERNAL_83ee82bf_31_selective_scan_bwd_bf16_real_cu_4ac64e5f_35574cuda3std3__420unreachable_sentinelE:
	.zero		1
	.type		_ZN67_INTERNAL_83ee82bf_31_selective_scan_bwd_bf16_real_cu_4ac64e5f_35576thrust24THRUST_300001_SM_1000_NS6system6detail10sequential3seqE,@object
	.size		_ZN67_INTERNAL_83ee82bf_31_selective_scan_bwd_bf16_real_cu_4ac64e5f_35576thrust24THRUST_300001_SM_1000_NS6system6detail10sequential3seqE,(_ZN67_INTERNAL_83ee82bf_31_selective_scan_bwd_bf16_real_cu_4ac64e5f_35574cuda3std3__45__cpo4cendE - _ZN67_INTERNAL_83ee82bf_31_selective_scan_bwd_bf16_real_cu_4ac64e5f_35576thrust24THRUST_300001_SM_1000_NS6system6detail10sequential3seqE)
_ZN67_INTERNAL_83ee82bf_31_selective_scan_bwd_bf16_real_cu_4ac64e5f_35576thrust24THRUST_300001_SM_1000_NS6system6detail10sequential3seqE:
	.zero		1
	.type		_ZN67_INTERNAL_83ee82bf_31_selective_scan_bwd_bf16_real_cu_4ac64e5f_35574cuda3std3__45__cpo4cendE,@object
	.size		_ZN67_INTERNAL_83ee82bf_31_selective_scan_bwd_bf16_real_cu_4ac64e5f_35574cuda3std3__45__cpo4cendE,(_ZN67_INTERNAL_83ee82bf_31_selective_scan_bwd_bf16_real_cu_4ac64e5f_35574cuda3std6ranges3__45__cpo9iter_swapE - _ZN67_INTERNAL_83ee82bf_31_selective_scan_bwd_bf16_real_cu_4ac64e5f_35574cuda3std3__45__cpo4cendE)
_ZN67_INTERNAL_83ee82bf_31_selective_scan_bwd_bf16_real_cu_4ac64e5f_35574cuda3std3__45__cpo4cendE:
	.zero		1
	.type		_ZN67_INTERNAL_83ee82bf_31_selective_scan_bwd_bf16_real_cu_4ac64e5f_35574cuda3std6ranges3__45__cpo9iter_swapE,@object
	.size		_ZN67_INTERNAL_83ee82bf_31_selective_scan_bwd_bf16_real_cu_4ac64e5f_35574cuda3std6ranges3__45__cpo9iter_swapE,(_ZN67_INTERNAL_83ee82bf_31_selective_scan_bwd_bf16_real_cu_4ac64e5f_35574cuda3std3__45__cpo5crendE - _ZN67_INTERNAL_83ee82bf_31_selective_scan_bwd_bf16_real_cu_4ac64e5f_35574cuda3std6ranges3__45__cpo9iter_swapE)
_ZN67_INTERNAL_83ee82bf_31_selective_scan_bwd_bf16_real_cu_4ac64e5f_35574cuda3std6ranges3__45__cpo9iter_swapE:
	.zero		1
	.type		_ZN67_INTERNAL_83ee82bf_31_selective_scan_bwd_bf16_real_cu_4ac64e5f_35574cuda3std3__45__cpo5crendE,@object
	.size		_ZN67_INTERNAL_83ee82bf_31_selective_scan_bwd_bf16_real_cu_4ac64e5f_35574cuda3std3__45__cpo5crendE,(_ZN67_INTERNAL_83ee82bf_31_selective_scan_bwd_bf16_real_cu_4ac64e5f_35574cuda3std6ranges3__45__cpo5cdataE - _ZN67_INTERNAL_83ee82bf_31_selective_scan_bwd_bf16_real_cu_4ac64e5f_35574cuda3std3__45__cpo5crendE)
_ZN67_INTERNAL_83ee82bf_31_selective_scan_bwd_bf16_real_cu_4ac64e5f_35574cuda3std3__45__cpo5crendE:
	.zero		1
	.type		_ZN67_INTERNAL_83ee82bf_31_selective_scan_bwd_bf16_real_cu_4ac64e5f_35574cuda3std6ranges3__45__cpo5cdataE,@object
	.size		_ZN67_INTERNAL_83ee82bf_31_selective_scan_bwd_bf16_real_cu_4ac64e5f_35574cuda3std6ranges3__45__cpo5cdataE,(_ZN67_INTERNAL_83ee82bf_31_selective_scan_bwd_bf16_real_cu_4ac64e5f_35574cuda3std6ranges3__45__cpo3endE - _ZN67_INTERNAL_83ee82bf_31_selective_scan_bwd_bf16_real_cu_4ac64e5f_35574cuda3std6ranges3__45__cpo5cdataE)
_ZN67_INTERNAL_83ee82bf_31_selective_scan_bwd_bf16_real_cu_4ac64e5f_35574cuda3std6ranges3__45__cpo5cdataE:
	.zero		1
	.type		_ZN67_INTERNAL_83ee82bf_31_selective_scan_bwd_bf16_real_cu_4ac64e5f_35574cuda3std6ranges3__45__cpo3endE,@object
	.size		_ZN67_INTERNAL_83ee82bf_31_selective_scan_bwd_bf16_real_cu_4ac64e5f_35574cuda3std6ranges3__45__cpo3endE,(_ZN67_INTERNAL_83ee82bf_31_selective_scan_bwd_bf16_real_cu_4ac64e5f_35574cuda3std3__419piecewise_constructE - _ZN67_INTERNAL_83ee82bf_31_selective_scan_bwd_bf16_real_cu_4ac64e5f_35574cuda3std6ranges3__45__cpo3endE)
_ZN67_INTERNAL_83ee82bf_31_selective_scan_bwd_bf16_real_cu_4ac64e5f_35574cuda3std6ranges3__45__cpo3endE:
	.zero		1
	.type		_ZN67_INTERNAL_83ee82bf_31_selective_scan_bwd_bf16_real_cu_4ac64e5f_35574cuda3std3__419piecewise_constructE,@object
	.size		_ZN67_INTERNAL_83ee82bf_31_selective_scan_bwd_bf16_real_cu_4ac64e5f_35574cuda3std3__419piecewise_constructE,(_ZN67_INTERNAL_83ee82bf_31_selective_scan_bwd_bf16_real_cu_4ac64e5f_35574cuda3std6ranges3__45__cpo5ssizeE - _ZN67_INTERNAL_83ee82bf_31_selective_scan_bwd_bf16_real_cu_4ac64e5f_35574cuda3std3__419piecewise_constructE)
_ZN67_INTERNAL_83ee82bf_31_selective_scan_bwd_bf16_real_cu_4ac64e5f_35574cuda3std3__419piecewise_constructE:
	.zero		1
	.type		_ZN67_INTERNAL_83ee82bf_31_selective_scan_bwd_bf16_real_cu_4ac64e5f_35574cuda3std6ranges3__45__cpo5ssizeE,@object
	.size		_ZN67_INTERNAL_83ee82bf_31_selective_scan_bwd_bf16_real_cu_4ac64e5f_35574cuda3std6ranges3__45__cpo5ssizeE,(_ZN67_INTERNAL_83ee82bf_31_selective_scan_bwd_bf16_real_cu_4ac64e5f_35574cuda3std3__45__cpo3endE - _ZN67_INTERNAL_83ee82bf_31_selective_scan_bwd_bf16_real_cu_4ac64e5f_35574cuda3std6ranges3__45__cpo5ssizeE)
_ZN67_INTERNAL_83ee82bf_31_selective_scan_bwd_bf16_real_cu_4ac64e5f_35574cuda3std6ranges3__45__cpo5ssizeE:
	.zero		1
	.type		_ZN67_INTERNAL_83ee82bf_31_selective_scan_bwd_bf16_real_cu_4ac64e5f_35574cuda3std3__45__cpo3endE,@object
	.size		_ZN67_INTERNAL_83ee82bf_31_selective_scan_bwd_bf16_real_cu_4ac64e5f_35574cuda3std3__45__cpo3endE,(_ZN67_INTERNAL_83ee82bf_31_selective_scan_bwd_bf16_real_cu_4ac64e5f_35574cuda3std6ranges3__45__cpo4cendE - _ZN67_INTERNAL_83ee82bf_31_selective_scan_bwd_bf16_real_cu_4ac64e5f_35574cuda3std3__45__cpo3endE)
_ZN67_INTERNAL_83ee82bf_31_selective_scan_bwd_bf16_real_cu_4ac64e5f_35574cuda3std3__45__cpo3endE:
	.zero		1
	.type		_ZN67_INTERNAL_83ee82bf_31_selective_scan_bwd_bf16_real_cu_4ac64e5f_35574cuda3std6ranges3__45__cpo4cendE,@object
	.size		_ZN67_INTERNAL_83ee82bf_31_selective_scan_bwd_bf16_real_cu_4ac64e5f_35574cuda3std6ranges3__45__cpo4cendE,(_ZN67_INTERNAL_83ee82bf_31_selective_scan_bwd_bf16_real_cu_4ac64e5f_35574cuda3std3__45__cpo4rendE - _ZN67_INTERNAL_83ee82bf_31_selective_scan_bwd_bf16_real_cu_4ac64e5f_35574cuda3std6ranges3__45__cpo4cendE)
_ZN67_INTERNAL_83ee82bf_31_selective_scan_bwd_bf16_real_cu_4ac64e5f_35574cuda3std6ranges3__45__cpo4cendE:
	.zero		1
	.type		_ZN67_INTERNAL_83ee82bf_31_selective_scan_bwd_bf16_real_cu_4ac64e5f_35574cuda3std3__45__cpo4rendE,@object
	.size		_ZN67_INTERNAL_83ee82bf_31_selective_scan_bwd_bf16_real_cu_4ac64e5f_35574cuda3std3__45__cpo4rendE,(_ZN67_INTERNAL_83ee82bf_31_selective_scan_bwd_bf16_real_cu_4ac64e5f_35574cuda3std6ranges3__45__cpo4prevE - _ZN67_INTERNAL_83ee82bf_31_selective_scan_bwd_bf16_real_cu_4ac64e5f_35574cuda3std3__45__cpo4rendE)
_ZN67_INTERNAL_83ee82bf_31_selective_scan_bwd_bf16_real_cu_4ac64e5f_35574cuda3std3__45__cpo4rendE:
	.zero		1
	.type		_ZN67_INTERNAL_83ee82bf_31_selective_scan_bwd_bf16_real_cu_4ac64e5f_35574cuda3std6ranges3__45__cpo4prevE,@object
	.size		_ZN67_INTERNAL_83ee82bf_31_selective_scan_bwd_bf16_real_cu_4ac64e5f_35574cuda3std6ranges3__45__cpo4prevE,(_ZN67_INTERNAL_83ee82bf_31_selective_scan_bwd_bf16_real_cu_4ac64e5f_35574cuda3std6ranges3__45__cpo9iter_moveE - _ZN67_INTERNAL_83ee82bf_31_selective_scan_bwd_bf16_real_cu_4ac64e5f_35574cuda3std6ranges3__45__cpo4prevE)
_ZN67_INTERNAL_83ee82bf_31_selective_scan_bwd_bf16_real_cu_4ac64e5f_35574cuda3std6ranges3__45__cpo4prevE:
	.zero		1
	.type		_ZN67_INTERNAL_83ee82bf_31_selective_scan_bwd_bf16_real_cu_4ac64e5f_35574cuda3std6ranges3__45__cpo9iter_moveE,@object
	.size		_ZN67_INTERNAL_83ee82bf_31_selective_scan_bwd_bf16_real_cu_4ac64e5f_35574cuda3std6ranges3__45__cpo9iter_moveE,(.L_13 - _ZN67_INTERNAL_83ee82bf_31_selective_scan_bwd_bf16_real_cu_4ac64e5f_35574cuda3std6ranges3__45__cpo9iter_moveE)
_ZN67_INTERNAL_83ee82bf_31_selective_scan_bwd_bf16_real_cu_4ac64e5f_35574cuda3std6ranges3__45__cpo9iter_moveE:
	.zero		1
.L_13:


//--------------------- .nv.shared._Z25selective_scan_bwd_kernelI32Selective_Scan_bwd_kernel_traitsILi128ELi16ELb0ELb0ELb0ELb0ELb1EN3c108BFloat16EfEEv12SSMParamsBwd --------------------------
	.section	.nv.shared._Z25selective_scan_bwd_kernelI32Selective_Scan_bwd_kernel_traitsILi128ELi16ELb0ELb0ELb0ELb0ELb1EN3c108BFloat16EfEEv12SSMParamsBwd,"aw",@nobits
	.sectionflags	@""
	.align	16
	.zero		1024


//--------------------- .nv.shared._Z25selective_scan_bwd_kernelI32Selective_Scan_bwd_kernel_traitsILi128ELi16ELb0ELb0ELb0ELb1ELb0EN3c108BFloat16EfEEv12SSMParamsBwd --------------------------
	.section	.nv.shared._Z25selective_scan_bwd_kernelI32Selective_Scan_bwd_kernel_traitsILi128ELi16ELb0ELb0ELb0ELb1ELb0EN3c108BFloat16EfEEv12SSMParamsBwd,"aw",@nobits
	.sectionflags	@""
	.align	16
	.zero		1024


//--------------------- .nv.shared._Z25selective_scan_bwd_kernelI32Selective_Scan_bwd_kernel_traitsILi128ELi16ELb0ELb0ELb0ELb1ELb1EN3c108BFloat16EfEEv12SSMParamsBwd --------------------------
	.section	.nv.shared._Z25selective_scan_bwd_kernelI32Selective_Scan_bwd_kernel_traitsILi128ELi16ELb0ELb0ELb0ELb1ELb1EN3c108BFloat16EfEEv12SSMParamsBwd,"aw",@nobits
	.sectionflags	@""
	.align	16
	.zero		1024


//--------------------- .nv.shared._Z25selective_scan_bwd_kernelI32Selective_Scan_bwd_kernel_traitsILi128ELi16ELb0ELb0ELb1ELb0ELb0EN3c108BFloat16EfEEv12SSMParamsBwd --------------------------
	.section	.nv.shared._Z25selective_scan_bwd_kernelI32Selective_Scan_bwd_kernel_traitsILi128ELi16ELb0ELb0ELb1ELb0ELb0EN3c108BFloat16EfEEv12SSMParamsBwd,"aw",@nobits
	.sectionflags	@""
	.align	16
	.zero		1024


//--------------------- .nv.shared._Z25selective_scan_bwd_kernelI32Selective_Scan_bwd_kernel_traitsILi128ELi16ELb0ELb0ELb1ELb0ELb1EN3c108BFloat16EfEEv12SSMParamsBwd --------------------------
	.section	.nv.shared._Z25selective_scan_bwd_kernelI32Selective_Scan_bwd_kernel_traitsILi128ELi16ELb0ELb0ELb1ELb0ELb1EN3c108BFloat16EfEEv12SSMParamsBwd,"aw",@nobits
	.sectionflags	@""
	.align	16
	.zero		1024


//--------------------- .nv.shared._Z25selective_scan_bwd_kernelI32Selective_Scan_bwd_kernel_traitsILi128ELi16ELb0ELb0ELb1ELb1ELb0EN3c108BFloat16EfEEv12SSMParamsBwd --------------------------
	.section	.nv.shared._Z25selective_scan_bwd_kernelI32Selective_Scan_bwd_kernel_traitsILi128ELi16ELb0ELb0ELb1ELb1ELb0EN3c108BFloat16EfEEv12SSMParamsBwd,"aw",@nobits
	.sectionflags	@""
	.align	16
	.zero		1024


//--------------------- .nv.shared._Z25selective_scan_bwd_kernelI32Selective_Scan_bwd_kernel_traitsILi128ELi16ELb0ELb0ELb1ELb1ELb1EN3c108BFloat16EfEEv12SSMParamsBwd --------------------------
	.section	.nv.shared._Z25selective_scan_bwd_kernelI32Selective_Scan_bwd_kernel_traitsILi128ELi16ELb0ELb0ELb1ELb1ELb1EN3c108BFloat16EfEEv12SSMParamsBwd,"aw",@nobits
	.sectionflags	@""
	.align	16
	.zero		1024


//--------------------- .nv.shared._Z25selective_scan_bwd_kernelI32Selective_Scan_bwd_kernel_traitsILi128ELi16ELb0ELb1ELb0ELb0ELb0EN3c108BFloat16EfEEv12SSMParamsBwd --------------------------
	.section	.nv.shared._Z25selective_scan_bwd_kernelI32Selective_Scan_bwd_kernel_traitsILi128ELi16ELb0ELb1ELb0ELb0ELb0EN3c108BFloat16EfEEv12SSMParamsBwd,"aw",@nobits
	.sectionflags	@""
	.align	16
	.zero		1024


//--------------------- .nv.shared._Z25selective_scan_bwd_kernelI32Selective_Scan_bwd_kernel_traitsILi128ELi16ELb0ELb1ELb0ELb0ELb1EN3c108BFloat16EfEEv12SSMParamsBwd --------------------------
	.section	.nv.shared._Z25selective_scan_bwd_kernelI32Selective_Scan_bwd_kernel_traitsILi128ELi16ELb0ELb1ELb0ELb0ELb1EN3c108BFloat16EfEEv12SSMParamsBwd,"aw",@nobits
	.sectionflags	@""
	.align	16
	.zero		1024


//--------------------- .nv.shared._Z25selective_scan_bwd_kernelI32Selective_Scan_bwd_kernel_traitsILi128ELi16ELb0ELb1ELb0ELb1ELb0EN3c108BFloat16EfEEv12SSMParamsBwd --------------------------
	.section	.nv.shared._Z25selective_scan_bwd_kernelI32Selective_Scan_bwd_kernel_traitsILi128ELi16ELb0ELb1ELb0ELb1ELb0EN3c108BFloat16EfEEv12SSMParamsBwd,"aw",@nobits
	.sectionflags	@""
	.align	16
	.zero		1024


//--------------------- .nv.shared._Z25selective_scan_bwd_kernelI32Selective_Scan_bwd_kernel_traitsILi128ELi16ELb0ELb1ELb0ELb1ELb1EN3c108BFloat16EfEEv12SSMParamsBwd --------------------------
	.section	.nv.shared._Z25selective_scan_bwd_kernelI32Selective_Scan_bwd_kernel_traitsILi128ELi16ELb0ELb1ELb0ELb1ELb1EN3c108BFloat16EfEEv12SSMParamsBwd,"aw",@nobits
	.sectionflags	@""
	.align	16
	.zero		1024


//--------------------- .nv.shared._Z25selective_scan_bwd_kernelI32Selective_Scan_bwd_kernel_traitsILi128ELi16ELb0ELb1ELb1ELb0ELb0EN3c108BFloat16EfEEv12SSMParamsBwd --------------------------
	.section	.nv.shared._Z25selective_scan_bwd_kernelI32Selective_Scan_bwd_kernel_traitsILi128ELi16ELb0ELb1ELb1ELb0ELb0EN3c108BFloat16EfEEv12SSMParamsBwd,"aw",@nobits
	.sectionflags	@""
	.align	16
	.zero		1024


//--------------------- .nv.shared._Z25selective_scan_bwd_kernelI32Selective_Scan_bwd_kernel_traitsILi128ELi16ELb0ELb1ELb1ELb0ELb1EN3c108BFloat16EfEEv12SSMParamsBwd --------------------------
	.section	.nv.shared._Z25selective_scan_bwd_kernelI32Selective_Scan_bwd_kernel_traitsILi128ELi16ELb0ELb1ELb1ELb0ELb1EN3c108BFloat16EfEEv12SSMParamsBwd,"aw",@nobits
	.sectionflags	@""
	.align	16
	.zero		1024


//--------------------- .nv.shared._Z25selective_scan_bwd_kernelI32Selective_Scan_bwd_kernel_traitsILi128ELi16ELb0ELb1ELb1ELb1ELb0EN3c108BFloat16EfEEv12SSMParamsBwd --------------------------
	.section	.nv.shared._Z25selective_scan_bwd_kernelI32Selective_Scan_bwd_kernel_traitsILi128ELi16ELb0ELb1ELb1ELb1ELb0EN3c108BFloat16EfEEv12SSMParamsBwd,"aw",@nobits
	.sectionflags	@""
	.align	16
	.zero		1024


//--------------------- .nv.shared._Z25selective_scan_bwd_kernelI32Selective_Scan_bwd_kernel_traitsILi128ELi16ELb0ELb1ELb1ELb1ELb1EN3c108BFloat16EfEEv12SSMParamsBwd --------------------------
	.section	.nv.shared._Z25selective_scan_bwd_kernelI32Selective_Scan_bwd_kernel_traitsILi128ELi16ELb0ELb1ELb1ELb1ELb1EN3c108BFloat16EfEEv12SSMParamsBwd,"aw",@nobits
	.sectionflags	@""
	.align	16
	.zero		1024


//--------------------- .nv.shared._Z25selective_scan_bwd_kernelI32Selective_Scan_bwd_kernel_traitsILi128ELi16ELb1ELb0ELb0ELb0ELb0EN3c108BFloat16EfEEv12SSMParamsBwd --------------------------
	.section	.nv.shared._Z25selective_scan_bwd_kernelI32Selective_Scan_bwd_kernel_traitsILi128ELi16ELb1ELb0ELb0ELb0ELb0EN3c108BFloat16EfEEv12SSMParamsBwd,"aw",@nobits
	.sectionflags	@""
	.align	16
	.zero		1024


//--------------------- .nv.shared._Z25selective_scan_bwd_kernelI32Selective_Scan_bwd_kernel_traitsILi128ELi16ELb1ELb0ELb0ELb0ELb1EN3c108BFloat16EfEEv12SSMParamsBwd --------------------------
	.section	.nv.shared._Z25selective_scan_bwd_kernelI32Selective_Scan_bwd_kernel_traitsILi128ELi16ELb1ELb0ELb0ELb0ELb1EN3c108BFloat16EfEEv12SSMParamsBwd,"aw",@nobits
	.sectionflags	@""
	.align	16
	.zero		1024


//--------------------- .nv.shared._Z25selective_scan_bwd_kernelI32Selective_Scan_bwd_kernel_traitsILi128ELi16ELb1ELb0ELb0ELb1ELb0EN3c108BFloat16EfEEv12SSMParamsBwd --------------------------
	.section	.nv.shared._Z25selective_scan_bwd_kernelI32Selective_Scan_bwd_kernel_traitsILi128ELi16ELb1ELb0ELb0ELb1ELb0EN3c108BFloat16EfEEv12SSMParamsBwd,"aw",@nobits
	.sectionflags	@""
	.align	16
	.zero		1024


//--------------------- .nv.shared._Z25selective_scan_bwd_kernelI32Selective_Scan_bwd_kernel_traitsILi128ELi16ELb1ELb0ELb0ELb1ELb1EN3c108BFloat16EfEEv12SSMParamsBwd --------------------------
	.section	.nv.shared._Z25selective_scan_bwd_kernelI32Selective_Scan_bwd_kernel_traitsILi128ELi16ELb1ELb0ELb0ELb1ELb1EN3c108BFloat16EfEEv12SSMParamsBwd,"aw",@nobits
	.sectionflags	@""
	.align	16
	.zero		1024


//--------------------- .nv.shared._Z25selective_scan_bwd_kernelI32Selective_Scan_bwd_kernel_traitsILi128ELi16ELb1ELb0ELb1ELb0ELb0EN3c108BFloat16EfEEv12SSMParamsBwd --------------------------
	.section	.nv.shared._Z25selective_scan_bwd_kernelI32Selective_Scan_bwd_kernel_traitsILi128ELi16ELb1ELb0ELb1ELb0ELb0EN3c108BFloat16EfEEv12SSMParamsBwd,"aw",@nobits
	.sectionflags	@""
	.align	16
	.zero		1024


//--------------------- .nv.shared._Z25selective_scan_bwd_kernelI32Selective_Scan_bwd_kernel_traitsILi128ELi16ELb1ELb0ELb1ELb0ELb1EN3c108BFloat16EfEEv12SSMParamsBwd --------------------------
	.section	.nv.shared._Z25selective_scan_bwd_kernelI32Selective_Scan_bwd_kernel_traitsILi128ELi16ELb1ELb0ELb1ELb0ELb1EN3c108BFloat16EfEEv12SSMParamsBwd,"aw",@nobits
	.sectionflags	@""
	.align	16
	.zero		1024


//--------------------- .nv.shared._Z25selective_scan_bwd_kernelI32Selective_Scan_bwd_kernel_traitsILi128ELi16ELb1ELb0ELb1ELb1ELb0EN3c108BFloat16EfEEv12SSMParamsBwd --------------------------
	.section	.nv.shared._Z25selective_scan_bwd_kernelI32Selective_Scan_bwd_kernel_traitsILi128ELi16ELb1ELb0ELb1ELb1ELb0EN3c108BFloat16EfEEv12SSMParamsBwd,"aw",@nobits
	.sectionflags	@""
	.align	16
	.zero		1024


//--------------------- .nv.shared._Z25selective_scan_bwd_kernelI32Selective_Scan_bwd_kernel_traitsILi128ELi16ELb1ELb0ELb1ELb1ELb1EN3c108BFloat16EfEEv12SSMParamsBwd --------------------------
	.section	.nv.shared._Z25selective_scan_bwd_kernelI32Selective_Scan_bwd_kernel_traitsILi128ELi16ELb1ELb0ELb1ELb1ELb1EN3c108BFloat16EfEEv12SSMParamsBwd,"aw",@nobits
	.sectionflags	@""
	.align	16
	.zero		1024


//--------------------- .nv.shared._Z25selective_scan_bwd_kernelI32Selective_Scan_bwd_kernel_traitsILi128ELi16ELb1ELb1ELb0ELb0ELb0EN3c108BFloat16EfEEv12SSMParamsBwd --------------------------
	.section	.nv.shared._Z25selective_scan_bwd_kernelI32Selective_Scan_bwd_kernel_traitsILi128ELi16ELb1ELb1ELb0ELb0ELb0EN3c108BFloat16EfEEv12SSMParamsBwd,"aw",@nobits
	.sectionflags	@""
	.align	16
	.zero		1024


//--------------------- .nv.shared._Z25selective_scan_bwd_kernelI32Selective_Scan_bwd_kernel_traitsILi128ELi16ELb1ELb1ELb0ELb0ELb1EN3c108BFloat16EfEEv12SSMParamsBwd --------------------------
	.section	.nv.shared._Z25selective_scan_bwd_kernelI32Selective_Scan_bwd_kernel_traitsILi128ELi16ELb1ELb1ELb0ELb0ELb1EN3c108BFloat16EfEEv12SSMParamsBwd,"aw",@nobits
	.sectionflags	@""
	.align	16
	.zero		1024


//--------------------- .nv.shared._Z25selective_scan_bwd_kernelI32Selective_Scan_bwd_kernel_traitsILi128ELi16ELb1ELb1ELb0ELb1ELb0EN3c108BFloat16EfEEv12SSMParamsBwd --------------------------
	.section	.nv.shared._Z25selective_scan_bwd_kernelI32Selective_Scan_bwd_kernel_traitsILi128ELi16ELb1ELb1ELb0ELb1ELb0EN3c108BFloat16EfEEv12SSMParamsBwd,"aw",@nobits
	.sectionflags	@""
	.align	16
	.zero		1024


//--------------------- .nv.shared._Z25selective_scan_bwd_kernelI32Selective_Scan_bwd_kernel_traitsILi128ELi16ELb1ELb1ELb0ELb1ELb1EN3c108BFloat16EfEEv12SSMParamsBwd --------------------------
	.section	.nv.shared._Z25selective_scan_bwd_kernelI32Selective_Scan_bwd_kernel_traitsILi128ELi16ELb1ELb1ELb0ELb1ELb1EN3c108BFloat16EfEEv12SSMParamsBwd,"aw",@nobits
	.sectionflags	@""
	.align	16
	.zero		1024


//--------------------- .nv.shared._Z25selective_scan_bwd_kernelI32Selective_Scan_bwd_kernel_traitsILi128ELi16ELb1ELb1ELb1ELb0ELb0EN3c108BFloat16EfEEv12SSMParamsBwd --------------------------
	.section	.nv.shared._Z25selective_scan_bwd_kernelI32Selective_Scan_bwd_kernel_traitsILi128ELi16ELb1ELb1ELb1ELb0ELb0EN3c108BFloat16EfEEv12SSMParamsBwd,"aw",@nobits
	.sectionflags	@""
	.align	16
	.zero		1024


//--------------------- .nv.shared._Z25selective_scan_bwd_kernelI32Selective_Scan_bwd_kernel_traitsILi128ELi16ELb1ELb1ELb1ELb0ELb1EN3c108BFloat16EfEEv12SSMParamsBwd --------------------------
	.section	.nv.shared._Z25selective_scan_bwd_kernelI32Selective_Scan_bwd_kernel_traitsILi128ELi16ELb1ELb1ELb1ELb0ELb1EN3c108BFloat16EfEEv12SSMParamsBwd,"aw",@nobits
	.sectionflags	@""
	.align	16
	.zero		1024


//--------------------- .nv.shared._Z25selective_scan_bwd_kernelI32Selective_Scan_bwd_kernel_traitsILi128ELi16ELb1ELb1ELb1ELb1ELb0EN3c108BFloat16EfEEv12SSMParamsBwd --------------------------
	.section	.nv.shared._Z25selective_scan_bwd_kernelI32Selective_Scan_bwd_kernel_traitsILi128ELi16ELb1ELb1ELb1ELb1ELb0EN3c108BFloat16EfEEv12SSMParamsBwd,"aw",@nobits
	.sectionflags	@""
	.align	16
	.zero		1024


//--------------------- .nv.shared._Z25selective_scan_bwd_kernelI32Selective_Scan_bwd_kernel_traitsILi128ELi16ELb1ELb1ELb1ELb1ELb1EN3c108BFloat16EfEEv12SSMParamsBwd --------------------------
	.section	.nv.shared._Z25selective_scan_bwd_kernelI32Selective_Scan_bwd_kernel_traitsILi128ELi16ELb1ELb1ELb1ELb1ELb1EN3c108BFloat16EfEEv12SSMParamsBwd,"aw",@nobits
	.sectionflags	@""
	.align	16
	.zero		1024


//--------------------- .nv.shared._Z25selective_scan_bwd_kernelI32Selective_Scan_bwd_kernel_traitsILi64ELi16ELb0ELb0ELb0ELb0ELb0EN3c108BFloat16EfEEv12SSMParamsBwd --------------------------
	.section	.nv.shared._Z25selective_scan_bwd_kernelI32Selective_Scan_bwd_kernel_traitsILi64ELi16ELb0ELb0ELb0ELb0ELb0EN3c108BFloat16EfEEv12SSMParamsBwd,"aw",@nobits
	.sectionflags	@""
	.align	16
	.zero		1024


//--------------------- .nv.shared._Z25selective_scan_bwd_kernelI32Selective_Scan_bwd_kernel_traitsILi64ELi16ELb0ELb0ELb0ELb0ELb1EN3c108BFloat16EfEEv12SSMParamsBwd --------------------------
	.section	.nv.shared._Z25selective_scan_bwd_kernelI32Selective_Scan_bwd_kernel_traitsILi64ELi16ELb0ELb0ELb0ELb0ELb1EN3c108BFloat16EfEEv12SSMParamsBwd,"aw",@nobits
	.sectionflags	@""
	.align	16
	.zero		1024


//--------------------- .nv.shared._Z25selective_scan_bwd_kernelI32Selective_Scan_bwd_kernel_traitsILi64ELi16ELb0ELb0ELb0ELb1ELb0EN3c108BFloat16EfEEv12SSMParamsBwd --------------------------
	.section	.nv.shared._Z25selective_scan_bwd_kernelI32Selective_Scan_bwd_kernel_traitsILi64ELi16ELb0ELb0ELb0ELb1ELb0EN3c108BFloat16EfEEv12SSMParamsBwd,"aw",@nobits
	.sectionflags	@""
	.align	16
	.zero		1024


//--------------------- .nv.shared._Z25selective_scan_bwd_kernelI32Selective_Scan_bwd_kernel_traitsILi64ELi16ELb0ELb0ELb0ELb1ELb1EN3c108BFloat16EfEEv12SSMParamsBwd --------------------------
	.section	.nv.shared._Z25selective_scan_bwd_kernelI32Selective_Scan_bwd_kernel_traitsILi64ELi16ELb0ELb0ELb0ELb1ELb1EN3c108BFloat16EfEEv12SSMParamsBwd,"aw",@nobits
	.sectionflags	@""
	.align	16
	.zero		1024


//--------------------- .nv.shared._Z25selective_scan_bwd_kernelI32Selective_Scan_bwd_kernel_traitsILi64ELi16ELb0ELb0ELb1ELb0ELb0EN3c108BFloat16EfEEv12SSMParamsBwd --------------------------
	.section	.nv.shared._Z25selective_scan_bwd_kernelI32Selective_Scan_bwd_kernel_traitsILi64ELi16ELb0ELb0ELb1ELb0ELb0EN3c108BFloat16EfEEv12SSMParamsBwd,"aw",@nobits
	.sectionflags	@""
	.align	16
	.zero		1024


//--------------------- .nv.shared._Z25selective_scan_bwd_kernelI32Selective_Scan_bwd_kernel_traitsILi64ELi16ELb0ELb0ELb1ELb0ELb1EN3c108BFloat16EfEEv12SSMParamsBwd --------------------------
	.section	.nv.shared._Z25selective_scan_bwd_kernelI32Selective_Scan_bwd_kernel_traitsILi64ELi16ELb0ELb0ELb1ELb0ELb1EN3c108BFloat16EfEEv12SSMParamsBwd,"aw",@nobits
	.sectionflags	@""
	.align	16
	.zero		1024


//--------------------- .nv.shared._Z25selective_scan_bwd_kernelI32Selective_Scan_bwd_kernel_traitsILi64ELi16ELb0ELb0ELb1ELb1ELb0EN3c108BFloat16EfEEv12SSMParamsBwd --------------------------
	.section	.nv.shared._Z25selective_scan_bwd_kernelI32Selective_Scan_bwd_kernel_traitsILi64ELi16ELb0ELb0ELb1ELb1ELb0EN3c108BFloat16EfEEv12SSMParamsBwd,"aw",@nobits
	.sectionflags	@""
	.align	16
	.zero		1024


//--------------------- .nv.shared._Z25selective_scan_bwd_kernelI32Selective_Scan_bwd_kernel_traitsILi64ELi16ELb0ELb0ELb1ELb1ELb1EN3c108BFloat16EfEEv12SSMParamsBwd --------------------------
	.section	.nv.shared._Z25selective_scan_bwd_kernelI32Selective_Scan_bwd_kernel_traitsILi64ELi16ELb0ELb0ELb1ELb1ELb1EN3c108BFloat16EfEEv12SSMParamsBwd,"aw",@nobits
	.sectionflags	@""
	.align	16
	.zero		1024


//--------------------- .nv.shared._Z25selective_scan_bwd_kernelI32Selective_Scan_bwd_kernel_traitsILi64ELi16ELb0ELb1ELb0ELb0ELb0EN3c108BFloat16EfEEv12SSMParamsBwd --------------------------
	.section	.nv.shared._Z25selective_scan_bwd_kernelI32Selective_Scan_bwd_kernel_traitsILi64ELi16ELb0ELb1ELb0ELb0ELb0EN3c108BFloat16EfEEv12SSMParamsBwd,"aw",@nobits
	.sectionflags	@""
	.align	16
	.zero		1024


//--------------------- .nv.shared._Z25selective_scan_bwd_kernelI32Selective_Scan_bwd_kernel_traitsILi64ELi16ELb0ELb1ELb0ELb0ELb1EN3c108BFloat16EfEEv12SSMParamsBwd --------------------------
	.section	.nv.shared._Z25selective_scan_bwd_kernelI32Selective_Scan_bwd_kernel_traitsILi64ELi16ELb0ELb1ELb0ELb0ELb1EN3c108BFloat16EfEEv12SSMParamsBwd,"aw",@nobits
	.sectionflags	@""
	.align	16
	.zero		1024


//--------------------- .nv.shared._Z25selective_scan_bwd_kernelI32Selective_Scan_bwd_kernel_traitsILi64ELi16ELb0ELb1ELb0ELb1ELb0EN3c108BFloat16EfEEv12SSMParamsBwd --------------------------
	.section	.nv.shared._Z25selective_scan_bwd_kernelI32Selective_Scan_bwd_kernel_traitsILi64ELi16ELb0ELb1ELb0ELb1ELb0EN3c108BFloat16EfEEv12SSMParamsBwd,"aw",@nobits
	.sectionflags	@""
	.align	16
	.zero		1024


//--------------------- .nv.shared._Z25selective_scan_bwd_kernelI32Selective_Scan_bwd_kernel_traitsILi64ELi16ELb0ELb1ELb0ELb1ELb1EN3c108BFloat16EfEEv12SSMParamsBwd --------------------------
	.section	.nv.shared._Z25selective_scan_bwd_kernelI32Selective_Scan_bwd_kernel_traitsILi64ELi16ELb0ELb1ELb0ELb1ELb1EN3c108BFloat16EfEEv12SSMParamsBwd,"aw",@nobits
	.sectionflags	@""
	.align	16
	.zero		1024


//--------------------- .nv.shared._Z25selective_scan_bwd_kernelI32Selective_Scan_bwd_kernel_traitsILi64ELi16ELb0ELb1ELb1ELb0ELb0EN3c108BFloat16EfEEv12SSMParamsBwd --------------------------
	.section	.nv.shared._Z25selective_scan_bwd_kernelI32Selective_Scan_bwd_kernel_traitsILi64ELi16ELb0ELb1ELb1ELb0ELb0EN3c108BFloat16EfEEv12SSMParamsBwd,"aw",@nobits
	.sectionflags	@""
	.align	16
	.zero		1024


//--------------------- .nv.shared._Z25selective_scan_bwd_kernelI32Selective_Scan_bwd_kernel_traitsILi64ELi16ELb0ELb1ELb1ELb0ELb1EN3c108BFloat16EfEEv12SSMParamsBwd --------------------------
	.section	.nv.shared._Z25selective_scan_bwd_kernelI32Selective_Scan_bwd_kernel_traitsILi64ELi16ELb0ELb1ELb1ELb0ELb1EN3c108BFloat16EfEEv12SSMParamsBwd,"aw",@nobits
	.sectionflags	@""
	.align	16
	.zero		1024


//--------------------- .nv.shared._Z25selective_scan_bwd_kernelI32Selective_Scan_bwd_kernel_traitsILi64ELi16ELb0ELb1ELb1ELb1ELb0EN3c108BFloat16EfEEv12SSMParamsBwd --------------------------
	.section	.nv.shared._Z25selective_scan_bwd_kernelI32Selective_Scan_bwd_kernel_traitsILi64ELi16ELb0ELb1ELb1ELb1ELb0EN3c108BFloat16EfEEv12SSMParamsBwd,"aw",@nobits
	.sectionflags	@""
	.align	16
	.zero		1024


//--------------------- .nv.shared._Z25selective_scan_bwd_kernelI32Selective_Scan_bwd_kernel_traitsILi64ELi16ELb0ELb1ELb1ELb1ELb1EN3c108BFloat16EfEEv12SSMParamsBwd --------------------------
	.section	.nv.shared._Z25selective_scan_bwd_kernelI32Selective_Scan_bwd_kernel_traitsILi64ELi16ELb0ELb1ELb1ELb1ELb1EN3c108BFloat16EfEEv12SSMParamsBwd,"aw",@nobits
	.sectionflags	@""
	.align	16
	.zero		1024


//--------------------- .nv.shared._Z25selective_scan_bwd_kernelI32Selective_Scan_bwd_kernel_traitsILi64ELi16ELb1ELb0ELb0ELb0ELb0EN3c108BFloat16EfEEv12SSMParamsBwd --------------------------
	.section	.nv.shared._Z25selective_scan_bwd_kernelI32Selective_Scan_bwd_kernel_traitsILi64ELi16ELb1ELb0ELb0ELb0ELb0EN3c108BFloat16EfEEv12SSMParamsBwd,"aw",@nobits
	.sectionflags	@""
	.align	16
	.zero		1024


//--------------------- .nv.shared._Z25selective_scan_bwd_kernelI32Selective_Scan_bwd_kernel_traitsILi64ELi16ELb1ELb0ELb0ELb0ELb1EN3c108BFloat16EfEEv12SSMParamsBwd --------------------------
	.section	.nv.shared._Z25selective_scan_bwd_kernelI32Selective_Scan_bwd_kernel_traitsILi64ELi16ELb1ELb0ELb0ELb0ELb1EN3c108BFloat16EfEEv12SSMParamsBwd,"aw",@nobits
	.sectionflags	@""
	.align	16
	.zero		1024


//--------------------- .nv.shared._Z25selective_scan_bwd_kernelI32Selective_Scan_bwd_kernel_traitsILi64ELi16ELb1ELb0ELb0ELb1ELb0EN3c108BFloat16EfEEv12SSMParamsBwd --------------------------
	.section	.nv.shared._Z25selective_scan_bwd_kernelI32Selective_Scan_bwd_kernel_traitsILi64ELi16ELb1ELb0ELb0ELb1ELb0EN3c108BFloat16EfEEv12SSMParamsBwd,"aw",@nobits
	.sectionflags	@""
	.align	16
	.zero		1024


//--------------------- .nv.shared._Z25selective_scan_bwd_kernelI32Selective_Scan_bwd_kernel_traitsILi64ELi16ELb1ELb0ELb0ELb1ELb1EN3c108BFloat16EfEEv12SSMParamsBwd --------------------------
	.section	.nv.shared._Z25selective_scan_bwd_kernelI32Selective_Scan_bwd_kernel_traitsILi64ELi16ELb1ELb0ELb0ELb1ELb1EN3c108BFloat16EfEEv12SSMParamsBwd,"aw",@nobits
	.sectionflags	@""
	.align	16
	.zero		1024


//--------------------- .nv.shared._Z25selective_scan_bwd_kernelI32Selective_Scan_bwd_kernel_traitsILi64ELi16ELb1ELb0ELb1ELb0ELb0EN3c108BFloat16EfEEv12SSMParamsBwd --------------------------
	.section	.nv.shared._Z25selective_scan_bwd_kernelI32Selective_Scan_bwd_kernel_traitsILi64ELi16ELb1ELb0ELb1ELb0ELb0EN3c108BFloat16EfEEv12SSMParamsBwd,"aw",@nobits
	.sectionflags	@""
	.align	16
	.zero		1024


//--------------------- .nv.shared._Z25selective_scan_bwd_kernelI32Selective_Scan_bwd_kernel_traitsILi64ELi16ELb1ELb0ELb1ELb0ELb1EN3c108BFloat16EfEEv12SSMParamsBwd --------------------------
	.section	.nv.shared._Z25selective_scan_bwd_kernelI32Selective_Scan_bwd_kernel_traitsILi64ELi16ELb1ELb0ELb1ELb0ELb1EN3c108BFloat16EfEEv12SSMParamsBwd,"aw",@nobits
	.sectionflags	@""
	.align	16
	.zero		1024


//--------------------- .nv.shared._Z25selective_scan_bwd_kernelI32Selective_Scan_bwd_kernel_traitsILi64ELi16ELb1ELb0ELb1ELb1ELb0EN3c108BFloat16EfEEv12SSMParamsBwd --------------------------
	.section	.nv.shared._Z25selective_scan_bwd_kernelI32Selective_Scan_bwd_kernel_traitsILi64ELi16ELb1ELb0ELb1ELb1ELb0EN3c108BFloat16EfEEv12SSMParamsBwd,"aw",@nobits
	.sectionflags	@""
	.align	16
	.zero		1024


//--------------------- .nv.shared._Z25selective_scan_bwd_kernelI32Selective_Scan_bwd_kernel_traitsILi64ELi16ELb1ELb0ELb1ELb1ELb1EN3c108BFloat16EfEEv12SSMParamsBwd --------------------------
	.section	.nv.shared._Z25selective_scan_bwd_kernelI32Selective_Scan_bwd_kernel_traitsILi64ELi16ELb1ELb0ELb1ELb1ELb1EN3c108BFloat16EfEEv12SSMParamsBwd,"aw",@nobits
	.sectionflags	@""
	.align	16
	.zero		1024


//--------------------- .nv.shared._Z25selective_scan_bwd_kernelI32Selective_Scan_bwd_kernel_traitsILi64ELi16ELb1ELb1ELb0ELb0ELb0EN3c108BFloat16EfEEv12SSMParamsBwd --------------------------
	.section	.nv.shared._Z25selective_scan_bwd_kernelI32Selective_Scan_bwd_kernel_traitsILi64ELi16ELb1ELb1ELb0ELb0ELb0EN3c108BFloat16EfEEv12SSMParamsBwd,"aw",@nobits
	.sectionflags	@""
	.align	16
	.zero		1024


//--------------------- .nv.shared._Z25selective_scan_bwd_kernelI32Selective_Scan_bwd_kernel_traitsILi64ELi16ELb1ELb1ELb0ELb0ELb1EN3c108BFloat16EfEEv12SSMParamsBwd --------------------------
	.section	.nv.shared._Z25selective_scan_bwd_kernelI32Selective_Scan_bwd_kernel_traitsILi64ELi16ELb1ELb1ELb0ELb0ELb1EN3c108BFloat16EfEEv12SSMParamsBwd,"aw",@nobits
	.sectionflags	@""
	.align	16
	.zero		1024


//--------------------- .nv.shared._Z25selective_scan_bwd_kernelI32Selective_Scan_bwd_kernel_traitsILi64ELi16ELb1ELb1ELb0ELb1ELb0EN3c108BFloat16EfEEv12SSMParamsBwd --------------------------
	.section	.nv.shared._Z25selective_scan_bwd_kernelI32Selective_Scan_bwd_kernel_traitsILi64ELi16ELb1ELb1ELb0ELb1ELb0EN3c108BFloat16EfEEv12SSMParamsBwd,"aw",@nobits
	.sectionflags	@""
	.align	16
	.zero		1024


//--------------------- .nv.shared._Z25selective_scan_bwd_kernelI32Selective_Scan_bwd_kernel_traitsILi64ELi16ELb1ELb1ELb0ELb1ELb1EN3c108BFloat16EfEEv12SSMParamsBwd --------------------------
	.section	.nv.shared._Z25selective_scan_bwd_kernelI32Selective_Scan_bwd_kernel_traitsILi64ELi16ELb1ELb1ELb0ELb1ELb1EN3c108BFloat16EfEEv12SSMParamsBwd,"aw",@nobits
	.sectionflags	@""
	.align	16
	.zero		1024


//--------------------- .nv.shared._Z25selective_scan_bwd_kernelI32Selective_Scan_bwd_kernel_traitsILi64ELi16ELb1ELb1ELb1ELb0ELb0EN3c108BFloat16EfEEv12SSMParamsBwd --------------------------
	.section	.nv.shared._Z25selective_scan_bwd_kernelI32Selective_Scan_bwd_kernel_traitsILi64ELi16ELb1ELb1ELb1ELb0ELb0EN3c108BFloat16EfEEv12SSMParamsBwd,"aw",@nobits
	.sectionflags	@""
	.align	16
	.zero		1024


//--------------------- .nv.shared._Z25selective_scan_bwd_kernelI32Selective_Scan_bwd_kernel_traitsILi64ELi16ELb1ELb1ELb1ELb0ELb1EN3c108BFloat16EfEEv12SSMParamsBwd --------------------------
	.section	.nv.shared._Z25selective_scan_bwd_kernelI32Selective_Scan_bwd_kernel_traitsILi64ELi16ELb1ELb1ELb1ELb0ELb1EN3c108BFloat16EfEEv12SSMParamsBwd,"aw",@nobits
	.sectionflags	@""
	.align	16
	.zero		1024


//--------------------- .nv.shared._Z25selective_scan_bwd_kernelI32Selective_Scan_bwd_kernel_traitsILi64ELi16ELb1ELb1ELb1ELb1ELb0EN3c108BFloat16EfEEv12SSMParamsBwd --------------------------
	.section	.nv.shared._Z25selective_scan_bwd_kernelI32Selective_Scan_bwd_kernel_traitsILi64ELi16ELb1ELb1ELb1ELb1ELb0EN3c108BFloat16EfEEv12SSMParamsBwd,"aw",@nobits
	.sectionflags	@""
	.align	16
	.zero		1024


//--------------------- .nv.shared._Z25selective_scan_bwd_kernelI32Selective_Scan_bwd_kernel_traitsILi64ELi16ELb1ELb1ELb1ELb1ELb1EN3c108BFloat16EfEEv12SSMParamsBwd --------------------------
	.section	.nv.shared._Z25selective_scan_bwd_kernelI32Selective_Scan_bwd_kernel_traitsILi64ELi16ELb1ELb1ELb1ELb1ELb1EN3c108BFloat16EfEEv12SSMParamsBwd,"aw",@nobits
	.sectionflags	@""
	.align	16
	.zero		1024


//--------------------- .nv.shared._Z25selective_scan_bwd_kernelI32Selective_Scan_bwd_kernel_traitsILi32ELi16ELb0ELb0ELb0ELb0ELb0EN3c108BFloat16EfEEv12SSMParamsBwd --------------------------
	.section	.nv.shared._Z25selective_scan_bwd_kernelI32Selective_Scan_bwd_kernel_traitsILi32ELi16ELb0ELb0ELb0ELb0ELb0EN3c108BFloat16EfEEv12SSMParamsBwd,"aw",@nobits
	.sectionflags	@""
	.align	16
	.zero		1024


//--------------------- .nv.shared._Z25selective_scan_bwd_kernelI32Selective_Scan_bwd_kernel_traitsILi32ELi16ELb0ELb0ELb0ELb0ELb1EN3c108BFloat16EfEEv12SSMParamsBwd --------------------------
	.section	.nv.shared._Z25selective_scan_bwd_kernelI32Selective_Scan_bwd_kernel_traitsILi32ELi16ELb0ELb0ELb0ELb0ELb1EN3c108BFloat16EfEEv12SSMParamsBwd,"aw",@nobits
	.sectionflags	@""
	.align	16
	.zero		1024


//--------------------- .nv.shared._Z25selective_scan_bwd_kernelI32Selective_Scan_bwd_kernel_traitsILi32ELi16ELb0ELb0ELb0ELb1ELb0EN3c108BFloat16EfEEv12SSMParamsBwd --------------------------
	.section	.nv.shared._Z25selective_scan_bwd_kernelI32Selective_Scan_bwd_kernel_traitsILi32ELi16ELb0ELb0ELb0ELb1ELb0EN3c108BFloat16EfEEv12SSMParamsBwd,"aw",@nobits
	.sectionflags	@""
	.align	16
	.zero		1024


//--------------------- .nv.shared._Z25selective_scan_bwd_kernelI32Selective_Scan_bwd_kernel_traitsILi32ELi16ELb0ELb0ELb0ELb1ELb1EN3c108BFloat16EfEEv12SSMParamsBwd --------------------------
	.section	.nv.shared._Z25selective_scan_bwd_kernelI32Selective_Scan_bwd_kernel_traitsILi32ELi16ELb0ELb0ELb0ELb1ELb1EN3c108BFloat16EfEEv12SSMParamsBwd,"aw",@nobits
	.sectionflags	@""
	.align	16
	.zero		1024


//--------------------- .nv.shared._Z25selective_scan_bwd_kernelI32Selective_Scan_bwd_kernel_traitsILi32ELi16ELb0ELb0ELb1ELb0ELb0EN3c108BFloat16EfEEv12SSMParamsBwd --------------------------
	.section	.nv.shared._Z25selective_scan_bwd_kernelI32Selective_Scan_bwd_kernel_traitsILi32ELi16ELb0ELb0ELb1ELb0ELb0EN3c108BFloat16EfEEv12SSMParamsBwd,"aw",@nobits
	.sectionflags	@""
	.align	16
	.zero		1024


//--------------------- .nv.shared._Z25selective_scan_bwd_kernelI32Selective_Scan_bwd_kernel_traitsILi32ELi16ELb0ELb0ELb1ELb0ELb1EN3c108BFloat16EfEEv12SSMParamsBwd --------------------------
	.section	.nv.shared._Z25selective_scan_bwd_kernelI32Selective_Scan_bwd_kernel_traitsILi32ELi16ELb0ELb0ELb1ELb0ELb1EN3c108BFloat16EfEEv12SSMParamsBwd,"aw",@nobits
	.sectionflags	@""
	.align	16
	.zero		1024


//--------------------- .nv.shared._Z25selective_scan_bwd_kernelI32Selective_Scan_bwd_kernel_traitsILi32ELi16ELb0ELb0ELb1ELb1ELb0EN3c108BFloat16EfEEv12SSMParamsBwd --------------------------
	.section	.nv.shared._Z25selective_scan_bwd_kernelI32Selective_Scan_bwd_kernel_traitsILi32ELi16ELb0ELb0ELb1ELb1ELb0EN3c108BFloat16EfEEv12SSMParamsBwd,"aw",@nobits
	.sectionflags	@""
	.align	16
	.zero		1024


//--------------------- .nv.shared._Z25selective_scan_bwd_kernelI32Selective_Scan_bwd_kernel_traitsILi32ELi16ELb0ELb0ELb1ELb1ELb1EN3c108BFloat16EfEEv12SSMParamsBwd --------------------------
	.section	.nv.shared._Z25selective_scan_bwd_kernelI32Selective_Scan_bwd_kernel_traitsILi32ELi16ELb0ELb0ELb1ELb1ELb1EN3c108BFloat16EfEEv12SSMParamsBwd,"aw",@nobits
	.sectionflags	@""
	.align	16
	.zero		1024


//--------------------- .nv.shared._Z25selective_scan_bwd_kernelI32Selective_Scan_bwd_kernel_traitsILi32ELi16ELb0ELb1ELb0ELb0ELb0EN3c108BFloat16EfEEv12SSMParamsBwd --------------------------
	.section	.nv.shared._Z25selective_scan_bwd_kernelI32Selective_Scan_bwd_kernel_traitsILi32ELi16ELb0ELb1ELb0ELb0ELb0EN3c108BFloat16EfEEv12SSMParamsBwd,"aw",@nobits
	.sectionflags	@""
	.align	16
	.zero		1024


//--------------------- .nv.shared._Z25selective_scan_bwd_kernelI32Selective_Scan_bwd_kernel_traitsILi32ELi16ELb0ELb1ELb0ELb0ELb1EN3c108BFloat16EfEEv12SSMParamsBwd --------------------------
	.section	.nv.shared._Z25selective_scan_bwd_kernelI32Selective_Scan_bwd_kernel_traitsILi32ELi16ELb0ELb1ELb0ELb0ELb1EN3c108BFloat16EfEEv12SSMParamsBwd,"aw",@nobits
	.sectionflags	@""
	.align	16
	.zero		1024


//--------------------- .nv.shared._Z25selective_scan_bwd_kernelI32Selective_Scan_bwd_kernel_traitsILi32ELi16ELb0ELb1ELb0ELb1ELb0EN3c108BFloat16EfEEv12SSMParamsBwd --------------------------
	.section	.nv.shared._Z25selective_scan_bwd_kernelI32Selective_Scan_bwd_kernel_traitsILi32ELi16ELb0ELb1ELb0ELb1ELb0EN3c108BFloat16EfEEv12SSMParamsBwd,"aw",@nobits
	.sectionflags	@""
	.align	16
	.zero		1024


//--------------------- .nv.shared._Z25selective_scan_bwd_kernelI32Selective_Scan_bwd_kernel_traitsILi32ELi16ELb0ELb1ELb0ELb1ELb1EN3c108BFloat16EfEEv12SSMParamsBwd --------------------------
	.section	.nv.shared._Z25selective_scan_bwd_kernelI32Selective_Scan_bwd_kernel_traitsILi32ELi16ELb0ELb1ELb0ELb1ELb1EN3c108BFloat16EfEEv12SSMParamsBwd,"aw",@nobits
	.sectionflags	@""
	.align	16
	.zero		1024


//--------------------- .nv.shared._Z25selective_scan_bwd_kernelI32Selective_Scan_bwd_kernel_traitsILi32ELi16ELb0ELb1ELb1ELb0ELb0EN3c108BFloat16EfEEv12SSMParamsBwd --------------------------
	.section	.nv.shared._Z25selective_scan_bwd_kernelI32Selective_Scan_bwd_kernel_traitsILi32ELi16ELb0ELb1ELb1ELb0ELb0EN3c108BFloat16EfEEv12SSMParamsBwd,"aw",@nobits
	.sectionflags	@""
	.align	16
	.zero		1024


//--------------------- .nv.shared._Z25selective_scan_bwd_kernelI32Selective_Scan_bwd_kernel_traitsILi32ELi16ELb0ELb1ELb1ELb0ELb1EN3c108BFloat16EfEEv12SSMParamsBwd --------------------------
	.section	.nv.shared._Z25selective_scan_bwd_kernelI32Selective_Scan_bwd_kernel_traitsILi32ELi16ELb0ELb1ELb1ELb0ELb1EN3c108BFloat16EfEEv12SSMParamsBwd,"aw",@nobits
	.sectionflags	@""
	.align	16
	.zero		1024


//--------------------- .nv.shared._Z25selective_scan_bwd_kernelI32Selective_Scan_bwd_kernel_traitsILi32ELi16ELb0ELb1ELb1ELb1ELb0EN3c108BFloat16EfEEv12SSMParamsBwd --------------------------
	.section	.nv.shared._Z25selective_scan_bwd_kernelI32Selective_Scan_bwd_kernel_traitsILi32ELi16ELb0ELb1ELb1ELb1ELb0EN3c108BFloat16EfEEv12SSMParamsBwd,"aw",@nobits
	.sectionflags	@""
	.align	16
	.zero		1024


//--------------------- .nv.shared._Z25selective_scan_bwd_kernelI32Selective_Scan_bwd_kernel_traitsILi32ELi16ELb0ELb1ELb1ELb1ELb1EN3c108BFloat16EfEEv12SSMParamsBwd --------------------------
	.section	.nv.shared._Z25selective_scan_bwd_kernelI32Selective_Scan_bwd_kernel_traitsILi32ELi16ELb0ELb1ELb1ELb1ELb1EN3c108BFloat16EfEEv12SSMParamsBwd,"aw",@nobits
	.sectionflags	@""
	.align	16
	.zero		1024


//--------------------- .nv.shared._Z25selective_scan_bwd_kernelI32Selective_Scan_bwd_kernel_traitsILi32ELi16ELb1ELb0ELb0ELb0ELb0EN3c108BFloat16EfEEv12SSMParamsBwd --------------------------
	.section	.nv.shared._Z25selective_scan_bwd_kernelI32Selective_Scan_bwd_kernel_traitsILi32ELi16ELb1ELb0ELb0ELb0ELb0EN3c108BFloat16EfEEv12SSMParamsBwd,"aw",@nobits
	.sectionflags	@""
	.align	16
	.zero		1024


//--------------------- .nv.shared._Z25selective_scan_bwd_kernelI32Selective_Scan_bwd_kernel_traitsILi32ELi16ELb1ELb0ELb0ELb0ELb1EN3c108BFloat16EfEEv12SSMParamsBwd --------------------------
	.section	.nv.shared._Z25selective_scan_bwd_kernelI32Selective_Scan_bwd_kernel_traitsILi32ELi16ELb1ELb0ELb0ELb0ELb1EN3c108BFloat16EfEEv12SSMParamsBwd,"aw",@nobits
	.sectionflags	@""
	.align	16
	.zero		1024


//--------------------- .nv.shared._Z25selective_scan_bwd_kernelI32Selective_Scan_bwd_kernel_traitsILi32ELi16ELb1ELb0ELb0ELb1ELb0EN3c108BFloat16EfEEv12SSMParamsBwd --------------------------
	.section	.nv.shared._Z25selective_scan_bwd_kernelI32Selective_Scan_bwd_kernel_traitsILi32ELi16ELb1ELb0ELb0ELb1ELb0EN3c108BFloat16EfEEv12SSMParamsBwd,"aw",@nobits
	.sectionflags	@""
	.align	16
	.zero		1024


//--------------------- .nv.shared._Z25selective_scan_bwd_kernelI32Selective_Scan_bwd_kernel_traitsILi32ELi16ELb1ELb0ELb0ELb1ELb1EN3c108BFloat16EfEEv12SSMParamsBwd --------------------------
	.section	.nv.shared._Z25selective_scan_bwd_kernelI32Selective_Scan_bwd_kernel_traitsILi32ELi16ELb1ELb0ELb0ELb1ELb1EN3c108BFloat16EfEEv12SSMParamsBwd,"aw",@nobits
	.sectionflags	@""
	.align	16
	.zero		1024


//--------------------- .nv.shared._Z25selective_scan_bwd_kernelI32Selective_Scan_bwd_kernel_traitsILi32ELi16ELb1ELb0ELb1ELb0ELb0EN3c108BFloat16EfEEv12SSMParamsBwd --------------------------
	.section	.nv.shared._Z25selective_scan_bwd_kernelI32Selective_Scan_bwd_kernel_traitsILi32ELi16ELb1ELb0ELb1ELb0ELb0EN3c108BFloat16EfEEv12SSMParamsBwd,"aw",@nobits
	.sectionflags	@""
	.align	16
	.zero		1024


//--------------------- .nv.shared._Z25selective_scan_bwd_kernelI32Selective_Scan_bwd_kernel_traitsILi32ELi16ELb1ELb0ELb1ELb0ELb1EN3c108BFloat16EfEEv12SSMParamsBwd --------------------------
	.section	.nv.shared._Z25selective_scan_bwd_kernelI32Selective_Scan_bwd_kernel_traitsILi32ELi16ELb1ELb0ELb1ELb0ELb1EN3c108BFloat16EfEEv12SSMParamsBwd,"aw",@nobits
	.sectionflags	@""
	.align	16
	.zero		1024


//--------------------- .nv.shared._Z25selective_scan_bwd_kernelI32Selective_Scan_bwd_kernel_traitsILi32ELi16ELb1ELb0ELb1ELb1ELb0EN3c108BFloat16EfEEv12SSMParamsBwd --------------------------
	.section	.nv.shared._Z25selective_scan_bwd_kernelI32Selective_Scan_bwd_kernel_traitsILi32ELi16ELb1ELb0ELb1ELb1ELb0EN3c108BFloat16EfEEv12SSMParamsBwd,"aw",@nobits
	.sectionflags	@""
	.align	16
	.zero		1024


//--------------------- .nv.shared._Z25selective_scan_bwd_kernelI32Selective_Scan_bwd_kernel_traitsILi32ELi16ELb1ELb0ELb1ELb1ELb1EN3c108BFloat16EfEEv12SSMParamsBwd --------------------------
	.section	.nv.shared._Z25selective_scan_bwd_kernelI32Selective_Scan_bwd_kernel_traitsILi32ELi16ELb1ELb0ELb1ELb1ELb1EN3c108BFloat16EfEEv12SSMParamsBwd,"aw",@nobits
	.sectionflags	@""
	.align	16
	.zero		1024


//--------------------- .nv.shared._Z25selective_scan_bwd_kernelI32Selective_Scan_bwd_kernel_traitsILi32ELi16ELb1ELb1ELb0ELb0ELb0EN3c108BFloat16EfEEv12SSMParamsBwd --------------------------
	.section	.nv.shared._Z25selective_scan_bwd_kernelI32Selective_Scan_bwd_kernel_traitsILi32ELi16ELb1ELb1ELb0ELb0ELb0EN3c108BFloat16EfEEv12SSMParamsBwd,"aw",@nobits
	.sectionflags	@""
	.align	16
	.zero		1024


//--------------------- .nv.shared._Z25selective_scan_bwd_kernelI32Selective_Scan_bwd_kernel_traitsILi32ELi16ELb1ELb1ELb0ELb0ELb1EN3c108BFloat16EfEEv12SSMParamsBwd --------------------------
	.section	.nv.shared._Z25selective_scan_bwd_kernelI32Selective_Scan_bwd_kernel_traitsILi32ELi16ELb1ELb1ELb0ELb0ELb1EN3c108BFloat16EfEEv12SSMParamsBwd,"aw",@nobits
	.sectionflags	@""
	.align	16
	.zero		1024


//--------------------- .nv.shared._Z25selective_scan_bwd_kernelI32Selective_Scan_bwd_kernel_traitsILi32ELi16ELb1ELb1ELb0ELb1ELb0EN3c108BFloat16EfEEv12SSMParamsBwd --------------------------
	.section	.nv.shared._Z25selective_scan_bwd_kernelI32Selective_Scan_bwd_kernel_traitsILi32ELi16ELb1ELb1ELb0ELb1ELb0EN3c108BFloat16EfEEv12SSMParamsBwd,"aw",@nobits
	.sectionflags	@""
	.align	16
	.zero		1024


//--------------------- .nv.shared._Z25selective_scan_bwd_kernelI32Selective_Scan_bwd_kernel_traitsILi32ELi16ELb1ELb1ELb0ELb1ELb1EN3c108BFloat16EfEEv12SSMParamsBwd --------------------------
	.section	.nv.shared._Z25selective_scan_bwd_kernelI32Selective_Scan_bwd_kernel_traitsILi32ELi16ELb1ELb1ELb0ELb1ELb1EN3c108BFloat16EfEEv12SSMParamsBwd,"aw",@nobits
	.sectionflags	@""
	.align	16
	.zero		1024


//--------------------- .nv.shared._Z25selective_scan_bwd_kernelI32Selective_Scan_bwd_kernel_traitsILi32ELi16ELb1ELb1ELb1ELb0ELb0EN3c108BFloat16EfEEv12SSMParamsBwd --------------------------
	.section	.nv.shared._Z25selective_scan_bwd_kernelI32Selective_Scan_bwd_kernel_traitsILi32ELi16ELb1ELb1ELb1ELb0ELb0EN3c108BFloat16EfEEv12SSMParamsBwd,"aw",@nobits
	.sectionflags	@""
	.align	16
	.zero		1024


//--------------------- .nv.shared._Z25selective_scan_bwd_kernelI32Selective_Scan_bwd_kernel_traitsILi32ELi16ELb1ELb1ELb1ELb0ELb1EN3c108BFloat16EfEEv12SSMParamsBwd --------------------------
	.section	.nv.shared._Z25selective_scan_bwd_kernelI32Selective_Scan_bwd_kernel_traitsILi32ELi16ELb1ELb1ELb1ELb0ELb1EN3c108BFloat16EfEEv12SSMParamsBwd,"aw",@nobits
	.sectionflags	@""
	.align	16
	.zero		1024


//--------------------- .nv.shared._Z25selective_scan_bwd_kernelI32Selective_Scan_bwd_kernel_traitsILi32ELi16ELb1ELb1ELb1ELb1ELb0EN3c108BFloat16EfEEv12SSMParamsBwd --------------------------
	.section	.nv.shared._Z25selective_scan_bwd_kernelI32Selective_Scan_bwd_kernel_traitsILi32ELi16ELb1ELb1ELb1ELb1ELb0EN3c108BFloat16EfEEv12SSMParamsBwd,"aw",@nobits
	.sectionflags	@""
	.align	16
	.zero		1024


//--------------------- .nv.shared._Z25selective_scan_bwd_kernelI32Selective_Scan_bwd_kernel_traitsILi32ELi16ELb1ELb1ELb1ELb1ELb1EN3c108BFloat16EfEEv12SSMParamsBwd --------------------------
	.section	.nv.shared._Z25selective_scan_bwd_kernelI32Selective_Scan_bwd_kernel_traitsILi32ELi16ELb1ELb1ELb1ELb1ELb1EN3c108BFloat16EfEEv12SSMParamsBwd,"aw",@nobits
	.sectionflags	@""
	.align	16
	.zero		1024


//--------------------- .nv.shared._Z25selective_scan_bwd_kernelI32Selective_Scan_bwd_kernel_traitsILi32ELi8ELb0ELb0ELb0ELb0ELb0EN3c108BFloat16EfEEv12SSMParamsBwd --------------------------
	.section	.nv.shared._Z25selective_scan_bwd_kernelI32Selective_Scan_bwd_kernel_traitsILi32ELi8ELb0ELb0ELb0ELb0ELb0EN3c108BFloat16EfEEv12SSMParamsBwd,"aw",@nobits
	.sectionflags	@""
	.align	16
	.zero		1024


//--------------------- .nv.shared._Z25selective_scan_bwd_kernelI32Selective_Scan_bwd_kernel_traitsILi32ELi8ELb0ELb0ELb0ELb0ELb1EN3c108BFloat16EfEEv12SSMParamsBwd --------------------------
	.section	.nv.shared._Z25selective_scan_bwd_kernelI32Selective_Scan_bwd_kernel_traitsILi32ELi8ELb0ELb0ELb0ELb0ELb1EN3c108BFloat16EfEEv12SSMParamsBwd,"aw",@nobits
	.sectionflags	@""
	.align	16
	.zero		1024


//--------------------- .nv.shared._Z25selective_scan_bwd_kernelI32Selective_Scan_bwd_kernel_traitsILi32ELi8ELb0ELb0ELb0ELb1ELb0EN3c108BFloat16EfEEv12SSMParamsBwd --------------------------
	.section	.nv.shared._Z25selective_scan_bwd_kernelI32Selective_Scan_bwd_kernel_traitsILi32ELi8ELb0ELb0ELb0ELb1ELb0EN3c108BFloat16EfEEv12SSMParamsBwd,"aw",@nobits
	.sectionflags	@""
	.align	16
	.zero		1024


//--------------------- .nv.shared._Z25selective_scan_bwd_kernelI32Selective_Scan_bwd_kernel_traitsILi32ELi8ELb0ELb0ELb0ELb1ELb1EN3c108BFloat16EfEEv12SSMParamsBwd --------------------------
	.section	.nv.shared._Z25selective_scan_bwd_kernelI32Selective_Scan_bwd_kernel_traitsILi32ELi8ELb0ELb0ELb0ELb1ELb1EN3c108BFloat16EfEEv12SSMParamsBwd,"aw",@nobits
	.sectionflags	@""
	.align	16
	.zero		1024


//--------------------- .nv.shared._Z25selective_scan_bwd_kernelI32Selective_Scan_bwd_kernel_traitsILi32ELi8ELb0ELb0ELb1ELb0ELb0EN3c108BFloat16EfEEv12SSMParamsBwd --------------------------
	.section	.nv.shared._Z25selective_scan_bwd_kernelI32Selective_Scan_bwd_kernel_traitsILi32ELi8ELb0ELb0ELb1ELb0ELb0EN3c108BFloat16EfEEv12SSMParamsBwd,"aw",@nobits
	.sectionflags	@""
	.align	16
	.zero		1024


//--------------------- .nv.shared._Z25selective_scan_bwd_kernelI32Selective_Scan_bwd_kernel_traitsILi32ELi8ELb0ELb0ELb1ELb0ELb1EN3c108BFloat16EfEEv12SSMParamsBwd --------------------------
	.section	.nv.shared._Z25selective_scan_bwd_kernelI32Selective_Scan_bwd_kernel_traitsILi32ELi8ELb0ELb0ELb1ELb0ELb1EN3c108BFloat16EfEEv12SSMParamsBwd,"aw",@nobits
	.sectionflags	@""
	.align	16
	.zero		1024


//--------------------- .nv.shared._Z25selective_scan_bwd_kernelI32Selective_Scan_bwd_kernel_traitsILi32ELi8ELb0ELb0ELb1ELb1ELb0EN3c108BFloat16EfEEv12SSMParamsBwd --------------------------
	.section	.nv.shared._Z25selective_scan_bwd_kernelI32Selective_Scan_bwd_kernel_traitsILi32ELi8ELb0ELb0ELb1ELb1ELb0EN3c108BFloat16EfEEv12SSMParamsBwd,"aw",@nobits
	.sectionflags	@""
	.align	16
	.zero		1024


//--------------------- .nv.shared._Z25selective_scan_bwd_kernelI32Selective_Scan_bwd_kernel_traitsILi32ELi8ELb0ELb0ELb1ELb1ELb1EN3c108BFloat16EfEEv12SSMParamsBwd --------------------------
	.section	.nv.shared._Z25selective_scan_bwd_kernelI32Selective_Scan_bwd_kernel_traitsILi32ELi8ELb0ELb0ELb1ELb1ELb1EN3c108BFloat16EfEEv12SSMParamsBwd,"aw",@nobits
	.sectionflags	@""
	.align	16
	.zero		1024


//--------------------- .nv.shared._Z25selective_scan_bwd_kernelI32Selective_Scan_bwd_kernel_traitsILi32ELi8ELb0ELb1ELb0ELb0ELb0EN3c108BFloat16EfEEv12SSMParamsBwd --------------------------
	.section	.nv.shared._Z25selective_scan_bwd_kernelI32Selective_Scan_bwd_kernel_traitsILi32ELi8ELb0ELb1ELb0ELb0ELb0EN3c108BFloat16EfEEv12SSMParamsBwd,"aw",@nobits
	.sectionflags	@""
	.align	16
	.zero		1024


//--------------------- .nv.shared._Z25selective_scan_bwd_kernelI32Selective_Scan_bwd_kernel_traitsILi32ELi8ELb0ELb1ELb0ELb0ELb1EN3c108BFloat16EfEEv12SSMParamsBwd --------------------------
	.section	.nv.shared._Z25selective_scan_bwd_kernelI32Selective_Scan_bwd_kernel_traitsILi32ELi8ELb0ELb1ELb0ELb0ELb1EN3c108BFloat16EfEEv12SSMParamsBwd,"aw",@nobits
	.sectionflags	@""
	.align	16
	.zero		1024


//--------------------- .nv.shared._Z25selective_scan_bwd_kernelI32Selective_Scan_bwd_kernel_traitsILi32ELi8ELb0ELb1ELb0ELb1ELb0EN3c108BFloat16EfEEv12SSMParamsBwd --------------------------
	.section	.nv.shared._Z25selective_scan_bwd_kernelI32Selective_Scan_bwd_kernel_traitsILi32ELi8ELb0ELb1ELb0ELb1ELb0EN3c108BFloat16EfEEv12SSMParamsBwd,"aw",@nobits
	.sectionflags	@""
	.align	16
	.zero		1024


//--------------------- .nv.shared._Z25selective_scan_bwd_kernelI32Selective_Scan_bwd_kernel_traitsILi32ELi8ELb0ELb1ELb0ELb1ELb1EN3c108BFloat16EfEEv12SSMParamsBwd --------------------------
	.section	.nv.shared._Z25selective_scan_bwd_kernelI32Selective_Scan_bwd_kernel_traitsILi32ELi8ELb0ELb1ELb0ELb1ELb1EN3c108BFloat16EfEEv12SSMParamsBwd,"aw",@nobits
	.sectionflags	@""
	.align	16
	.zero		1024


//--------------------- .nv.shared._Z25selective_scan_bwd_kernelI32Selective_Scan_bwd_kernel_traitsILi32ELi8ELb0ELb1ELb1ELb0ELb0EN3c108BFloat16EfEEv12SSMParamsBwd --------------------------
	.section	.nv.shared._Z25selective_scan_bwd_kernelI32Selective_Scan_bwd_kernel_traitsILi32ELi8ELb0ELb1ELb1ELb0ELb0EN3c108BFloat16EfEEv12SSMParamsBwd,"aw",@nobits
	.sectionflags	@""
	.align	16
	.zero		1024


//--------------------- .nv.shared._Z25selective_scan_bwd_kernelI32Selective_Scan_bwd_kernel_traitsILi32ELi8ELb0ELb1ELb1ELb0ELb1EN3c108BFloat16EfEEv12SSMParamsBwd --------------------------
	.section	.nv.shared._Z25selective_scan_bwd_kernelI32Selective_Scan_bwd_kernel_traitsILi32ELi8ELb0ELb1ELb1ELb0ELb1EN3c108BFloat16EfEEv12SSMParamsBwd,"aw",@nobits
	.sectionflags	@""
	.align	16
	.zero		1024


//--------------------- .nv.shared._Z25selective_scan_bwd_kernelI32Selective_Scan_bwd_kernel_traitsILi32ELi8ELb0ELb1ELb1ELb1ELb0EN3c108BFloat16EfEEv12SSMParamsBwd --------------------------
	.section	.nv.shared._Z25selective_scan_bwd_kernelI32Selective_Scan_bwd_kernel_traitsILi32ELi8ELb0ELb1ELb1ELb1ELb0EN3c108BFloat16EfEEv12SSMParamsBwd,"aw",@nobits
	.sectionflags	@""
	.align	16
	.zero		1024


//--------------------- .nv.shared._Z25selective_scan_bwd_kernelI32Selective_Scan_bwd_kernel_traitsILi32ELi8ELb0ELb1ELb1ELb1ELb1EN3c108BFloat16EfEEv12SSMParamsBwd --------------------------
	.section	.nv.shared._Z25selective_scan_bwd_kernelI32Selective_Scan_bwd_kernel_traitsILi32ELi8ELb0ELb1ELb1ELb1ELb1EN3c108BFloat16EfEEv12SSMParamsBwd,"aw",@nobits
	.sectionflags	@""
	.align	16
	.zero		1024


//--------------------- .nv.shared._Z25selective_scan_bwd_kernelI32Selective_Scan_bwd_kernel_traitsILi32ELi8ELb1ELb0ELb0ELb0ELb0EN3c108BFloat16EfEEv12SSMParamsBwd --------------------------
	.section	.nv.shared._Z25selective_scan_bwd_kernelI32Selective_Scan_bwd_kernel_traitsILi32ELi8ELb1ELb0ELb0ELb0ELb0EN3c108BFloat16EfEEv12SSMParamsBwd,"aw",@nobits
	.sectionflags	@""
	.align	16
	.zero		1024


//--------------------- .nv.shared._Z25selective_scan_bwd_kernelI32Selective_Scan_bwd_kernel_traitsILi32ELi8ELb1ELb0ELb0ELb0ELb1EN3c108BFloat16EfEEv12SSMParamsBwd --------------------------
	.section	.nv.shared._Z25selective_scan_bwd_kernelI32Selective_Scan_bwd_kernel_traitsILi32ELi8ELb1ELb0ELb0ELb0ELb1EN3c108BFloat16EfEEv12SSMParamsBwd,"aw",@nobits
	.sectionflags	@""
	.align	16
	.zero		1024


//--------------------- .nv.shared._Z25selective_scan_bwd_kernelI32Selective_Scan_bwd_kernel_traitsILi32ELi8ELb1ELb0ELb0ELb1ELb0EN3c108BFloat16EfEEv12SSMParamsBwd --------------------------
	.section	.nv.shared._Z25selective_scan_bwd_kernelI32Selective_Scan_bwd_kernel_traitsILi32ELi8ELb1ELb0ELb0ELb1ELb0EN3c108BFloat16EfEEv12SSMParamsBwd,"aw",@nobits
	.sectionflags	@""
	.align	16
	.zero		1024


//--------------------- .nv.shared._Z25selective_scan_bwd_kernelI32Selective_Scan_bwd_kernel_traitsILi32ELi8ELb1ELb0ELb0ELb1ELb1EN3c108BFloat16EfEEv12SSMParamsBwd --------------------------
	.section	.nv.shared._Z25selective_scan_bwd_kernelI32Selective_Scan_bwd_kernel_traitsILi32ELi8ELb1ELb0ELb0ELb1ELb1EN3c108BFloat16EfEEv12SSMParamsBwd,"aw",@nobits
	.sectionflags	@""
	.align	16
	.zero		1024


//--------------------- .nv.shared._Z25selective_scan_bwd_kernelI32Selective_Scan_bwd_kernel_traitsILi32ELi8ELb1ELb0ELb1ELb0ELb0EN3c108BFloat16EfEEv12SSMParamsBwd --------------------------
	.section	.nv.shared._Z25selective_scan_bwd_kernelI32Selective_Scan_bwd_kernel_traitsILi32ELi8ELb1ELb0ELb1ELb0ELb0EN3c108BFloat16EfEEv12SSMParamsBwd,"aw",@nobits
	.sectionflags	@""
	.align	16
	.zero		1024


//--------------------- .nv.shared._Z25selective_scan_bwd_kernelI32Selective_Scan_bwd_kernel_traitsILi32ELi8ELb1ELb0ELb1ELb0ELb1EN3c108BFloat16EfEEv12SSMParamsBwd --------------------------
	.section	.nv.shared._Z25selective_scan_bwd_kernelI32Selective_Scan_bwd_kernel_traitsILi32ELi8ELb1ELb0ELb1ELb0ELb1EN3c108BFloat16EfEEv12SSMParamsBwd,"aw",@nobits
	.sectionflags	@""
	.align	16
	.zero		1024


//--------------------- .nv.shared._Z25selective_scan_bwd_kernelI32Selective_Scan_bwd_kernel_traitsILi32ELi8ELb1ELb0ELb1ELb1ELb0EN3c108BFloat16EfEEv12SSMParamsBwd --------------------------
	.section	.nv.shared._Z25selective_scan_bwd_kernelI32Selective_Scan_bwd_kernel_traitsILi32ELi8ELb1ELb0ELb1ELb1ELb0EN3c108BFloat16EfEEv12SSMParamsBwd,"aw",@nobits
	.sectionflags	@""
	.align	16
	.zero		1024


//--------------------- .nv.shared._Z25selective_scan_bwd_kernelI32Selective_Scan_bwd_kernel_traitsILi32ELi8ELb1ELb0ELb1ELb1ELb1EN3c108BFloat16EfEEv12SSMParamsBwd --------------------------
	.section	.nv.shared._Z25selective_scan_bwd_kernelI32Selective_Scan_bwd_kernel_traitsILi32ELi8ELb1ELb0ELb1ELb1ELb1EN3c108BFloat16EfEEv12SSMParamsBwd,"aw",@nobits
	.sectionflags	@""
	.align	16
	.zero		1024


//--------------------- .nv.shared._Z25selective_scan_bwd_kernelI32Selective_Scan_bwd_kernel_traitsILi32ELi8ELb1ELb1ELb0ELb0ELb0EN3c108BFloat16EfEEv12SSMParamsBwd --------------------------
	.section	.nv.shared._Z25selective_scan_bwd_kernelI32Selective_Scan_bwd_kernel_traitsILi32ELi8ELb1ELb1ELb0ELb0ELb0EN3c108BFloat16EfEEv12SSMParamsBwd,"aw",@nobits
	.sectionflags	@""
	.align	16
	.zero		1024


//--------------------- .nv.shared._Z25selective_scan_bwd_kernelI32Selective_Scan_bwd_kernel_traitsILi32ELi8ELb1ELb1ELb0ELb0ELb1EN3c108BFloat16EfEEv12SSMParamsBwd --------------------------
	.section	.nv.shared._Z25selective_scan_bwd_kernelI32Selective_Scan_bwd_kernel_traitsILi32ELi8ELb1ELb1ELb0ELb0ELb1EN3c108BFloat16EfEEv12SSMParamsBwd,"aw",@nobits
	.sectionflags	@""
	.align	16
	.zero		1024


//--------------------- .nv.shared._Z25selective_scan_bwd_kernelI32Selective_Scan_bwd_kernel_traitsILi32ELi8ELb1ELb1ELb0ELb1ELb0EN3c108BFloat16EfEEv12SSMParamsBwd --------------------------
	.section	.nv.shared._Z25selective_scan_bwd_kernelI32Selective_Scan_bwd_kernel_traitsILi32ELi8ELb1ELb1ELb0ELb1ELb0EN3c108BFloat16EfEEv12SSMParamsBwd,"aw",@nobits
	.sectionflags	@""
	.align	16
	.zero		1024


//--------------------- .nv.shared._Z25selective_scan_bwd_kernelI32Selective_Scan_bwd_kernel_traitsILi32ELi8ELb1ELb1ELb0ELb1ELb1EN3c108BFloat16EfEEv12SSMParamsBwd --------------------------
	.section	.nv.shared._Z25selective_scan_bwd_kernelI32Selective_Scan_bwd_kernel_traitsILi32ELi8ELb1ELb1ELb0ELb1ELb1EN3c108BFloat16EfEEv12SSMParamsBwd,"aw",@nobits
	.sectionflags	@""
	.align	16
	.zero		1024


//--------------------- .nv.shared._Z25selective_scan_bwd_kernelI32Selective_Scan_bwd_kernel_traitsILi32ELi8ELb1ELb1ELb1ELb0ELb0EN3c108BFloat16EfEEv12SSMParamsBwd --------------------------
	.section	.nv.shared._Z25selective_scan_bwd_kernelI32Selective_Scan_bwd_kernel_traitsILi32ELi8ELb1ELb1ELb1ELb0ELb0EN3c108BFloat16EfEEv12SSMParamsBwd,"aw",@nobits
	.sectionflags	@""
	.align	16
	.zero		1024


//--------------------- .nv.shared._Z25selective_scan_bwd_kernelI32Selective_Scan_bwd_kernel_traitsILi32ELi8ELb1ELb1ELb1ELb0ELb1EN3c108BFloat16EfEEv12SSMParamsBwd --------------------------
	.section	.nv.shared._Z25selective_scan_bwd_kernelI32Selective_Scan_bwd_kernel_traitsILi32ELi8ELb1ELb1ELb1ELb0ELb1EN3c108BFloat16EfEEv12SSMParamsBwd,"aw",@nobits
	.sectionflags	@""
	.align	16
	.zero		1024


//--------------------- .nv.shared._Z25selective_scan_bwd_kernelI32Selective_Scan_bwd_kernel_traitsILi32ELi8ELb1ELb1ELb1ELb1ELb0EN3c108BFloat16EfEEv12SSMParamsBwd --------------------------
	.section	.nv.shared._Z25selective_scan_bwd_kernelI32Selective_Scan_bwd_kernel_traitsILi32ELi8ELb1ELb1ELb1ELb1ELb0EN3c108BFloat16EfEEv12SSMParamsBwd,"aw",@nobits
	.sectionflags	@""
	.align	16
	.zero		1024


//--------------------- .nv.shared._Z25selective_scan_bwd_kernelI32Selective_Scan_bwd_kernel_traitsILi32ELi8ELb1ELb1ELb1ELb1ELb1EN3c108BFloat16EfEEv12SSMParamsBwd --------------------------
	.section	.nv.shared._Z25selective_scan_bwd_kernelI32Selective_Scan_bwd_kernel_traitsILi32ELi8ELb1ELb1ELb1ELb1ELb1EN3c108BFloat16EfEEv12SSMParamsBwd,"aw",@nobits
	.sectionflags	@""
	.align	16
	.zero		1024


//--------------------- .nv.shared._Z25selective_scan_bwd_kernelI32Selective_Scan_bwd_kernel_traitsILi32ELi4ELb0ELb0ELb0ELb0ELb0EN3c108BFloat16EfEEv12SSMParamsBwd --------------------------
	.section	.nv.shared._Z25selective_scan_bwd_kernelI32Selective_Scan_bwd_kernel_traitsILi32ELi4ELb0ELb0ELb0ELb0ELb0EN3c108BFloat16EfEEv12SSMParamsBwd,"aw",@nobits
	.sectionflags	@""
	.align	16
	.zero		1024


//--------------------- .nv.shared._Z25selective_scan_bwd_kernelI32Selective_Scan_bwd_kernel_traitsILi32ELi4ELb0ELb0ELb0ELb0ELb1EN3c108BFloat16EfEEv12SSMParamsBwd --------------------------
	.section	.nv.shared._Z25selective_scan_bwd_kernelI32Selective_Scan_bwd_kernel_traitsILi32ELi4ELb0ELb0ELb0ELb0ELb1EN3c108BFloat16EfEEv12SSMParamsBwd,"aw",@nobits
	.sectionflags	@""
	.align	16
	.zero		1024


//--------------------- .nv.shared._Z25selective_scan_bwd_kernelI32Selective_Scan_bwd_kernel_traitsILi32ELi4ELb0ELb0ELb0ELb1ELb0EN3c108BFloat16EfEEv12SSMParamsBwd --------------------------
	.section	.nv.shared._Z25selective_scan_bwd_kernelI32Selective_Scan_bwd_kernel_traitsILi32ELi4ELb0ELb0ELb0ELb1ELb0EN3c108BFloat16EfEEv12SSMParamsBwd,"aw",@nobits
	.sectionflags	@""
	.align	16
	.zero		1024


//--------------------- .nv.shared._Z25selective_scan_bwd_kernelI32Selective_Scan_bwd_kernel_traitsILi32ELi4ELb0ELb0ELb0ELb1ELb1EN3c108BFloat16EfEEv12SSMParamsBwd --------------------------
	.section	.nv.shared._Z25selective_scan_bwd_kernelI32Selective_Scan_bwd_kernel_traitsILi32ELi4ELb0ELb0ELb0ELb1ELb1EN3c108BFloat16EfEEv12SSMParamsBwd,"aw",@nobits
	.sectionflags	@""
	.align	16
	.zero		1024


//--------------------- .nv.shared._Z25selective_scan_bwd_kernelI32Selective_Scan_bwd_kernel_traitsILi32ELi4ELb0ELb0ELb1ELb0ELb0EN3c108BFloat16EfEEv12SSMParamsBwd --------------------------
	.section	.nv.shared._Z25selective_scan_bwd_kernelI32Selective_Scan_bwd_kernel_traitsILi32ELi4ELb0ELb0ELb1ELb0ELb0EN3c108BFloat16EfEEv12SSMParamsBwd,"aw",@nobits
	.sectionflags	@""
	.align	16
	.zero		1024


//--------------------- .nv.shared._Z25selective_scan_bwd_kernelI32Selective_Scan_bwd_kernel_traitsILi32ELi4ELb0ELb0ELb1ELb0ELb1EN3c108BFloat16EfEEv12SSMParamsBwd --------------------------
	.section	.nv.shared._Z25selective_scan_bwd_kernelI32Selective_Scan_bwd_kernel_traitsILi32ELi4ELb0ELb0ELb1ELb0ELb1EN3c108BFloat16EfEEv12SSMParamsBwd,"aw",@nobits
	.sectionflags	@""
	.align	16
	.zero		1024


//--------------------- .nv.shared._Z25selective_scan_bwd_kernelI32Selective_Scan_bwd_kernel_traitsILi32ELi4ELb0ELb0ELb1ELb1ELb0EN3c108BFloat16EfEEv12SSMParamsBwd --------------------------
	.section	.nv.shared._Z25selective_scan_bwd_kernelI32Selective_Scan_bwd_kernel_traitsILi32ELi4ELb0ELb0ELb1ELb1ELb0EN3c108BFloat16EfEEv12SSMParamsBwd,"aw",@nobits
	.sectionflags	@""
	.align	16
	.zero		1024


//--------------------- .nv.shared._Z25selective_scan_bwd_kernelI32Selective_Scan_bwd_kernel_traitsILi32ELi4ELb0ELb0ELb1ELb1ELb1EN3c108BFloat16EfEEv12SSMParamsBwd --------------------------
	.section	.nv.shared._Z25selective_scan_bwd_kernelI32Selective_Scan_bwd_kernel_traitsILi32ELi4ELb0ELb0ELb1ELb1ELb1EN3c108BFloat16EfEEv12SSMParamsBwd,"aw",@nobits
	.sectionflags	@""
	.align	16
	.zero		1024


//--------------------- .nv.shared._Z25selective_scan_bwd_kernelI32Selective_Scan_bwd_kernel_traitsILi32ELi4ELb0ELb1ELb0ELb0ELb0EN3c108BFloat16EfEEv12SSMParamsBwd --------------------------
	.section	.nv.shared._Z25selective_scan_bwd_kernelI32Selective_Scan_bwd_kernel_traitsILi32ELi4ELb0ELb1ELb0ELb0ELb0EN3c108BFloat16EfEEv12SSMParamsBwd,"aw",@nobits
	.sectionflags	@""
	.align	16
	.zero		1024


//--------------------- .nv.shared._Z25selective_scan_bwd_kernelI32Selective_Scan_bwd_kernel_traitsILi32ELi4ELb0ELb1ELb0ELb0ELb1EN3c108BFloat16EfEEv12SSMParamsBwd --------------------------
	.section	.nv.shared._Z25selective_scan_bwd_kernelI32Selective_Scan_bwd_kernel_traitsILi32ELi4ELb0ELb1ELb0ELb0ELb1EN3c108BFloat16EfEEv12SSMParamsBwd,"aw",@nobits
	.sectionflags	@""
	.align	16
	.zero		1024


//--------------------- .nv.shared._Z25selective_scan_bwd_kernelI32Selective_Scan_bwd_kernel_traitsILi32ELi4ELb0ELb1ELb0ELb1ELb0EN3c108BFloat16EfEEv12SSMParamsBwd --------------------------
	.section	.nv.shared._Z25selective_scan_bwd_kernelI32Selective_Scan_bwd_kernel_traitsILi32ELi4ELb0ELb1ELb0ELb1ELb0EN3c108BFloat16EfEEv12SSMParamsBwd,"aw",@nobits
	.sectionflags	@""
	.align	16
	.zero		1024


//--------------------- .nv.shared._Z25selective_scan_bwd_kernelI32Selective_Scan_bwd_kernel_traitsILi32ELi4ELb0ELb1ELb0ELb1ELb1EN3c108BFloat16EfEEv12SSMParamsBwd --------------------------
	.section	.nv.shared._Z25selective_scan_bwd_kernelI32Selective_Scan_bwd_kernel_traitsILi32ELi4ELb0ELb1ELb0ELb1ELb1EN3c108BFloat16EfEEv12SSMParamsBwd,"aw",@nobits
	.sectionflags	@""
	.align	16
	.zero		1024


//--------------------- .nv.shared._Z25selective_scan_bwd_kernelI32Selective_Scan_bwd_kernel_traitsILi32ELi4ELb0ELb1ELb1ELb0ELb0EN3c108BFloat16EfEEv12SSMParamsBwd --------------------------
	.section	.nv.shared._Z25selective_scan_bwd_kernelI32Selective_Scan_bwd_kernel_traitsILi32ELi4ELb0ELb1ELb1ELb0ELb0EN3c108BFloat16EfEEv12SSMParamsBwd,"aw",@nobits
	.sectionflags	@""
	.align	16
	.zero		1024


//--------------------- .nv.shared._Z25selective_scan_bwd_kernelI32Selective_Scan_bwd_kernel_traitsILi32ELi4ELb0ELb1ELb1ELb0ELb1EN3c108BFloat16EfEEv12SSMParamsBwd --------------------------
	.section	.nv.shared._Z25selective_scan_bwd_kernelI32Selective_Scan_bwd_kernel_traitsILi32ELi4ELb0ELb1ELb1ELb0ELb1EN3c108BFloat16EfEEv12SSMParamsBwd,"aw",@nobits
	.sectionflags	@""
	.align	16
	.zero		1024


//--------------------- .nv.shared._Z25selective_scan_bwd_kernelI32Selective_Scan_bwd_kernel_traitsILi32ELi4ELb0ELb1ELb1ELb1ELb0EN3c108BFloat16EfEEv12SSMParamsBwd --------------------------
	.section	.nv.shared._Z25selective_scan_bwd_kernelI32Selective_Scan_bwd_kernel_traitsILi32ELi4ELb0ELb1ELb1ELb1ELb0EN3c108BFloat16EfEEv12SSMParamsBwd,"aw",@nobits
	.sectionflags	@""
	.align	16
	.zero		1024


//--------------------- .nv.shared._Z25selective_scan_bwd_kernelI32Selective_Scan_bwd_kernel_traitsILi32ELi4ELb0ELb1ELb1ELb1ELb1EN3c108BFloat16EfEEv12SSMParamsBwd --------------------------
	.section	.nv.shared._Z25selective_scan_bwd_kernelI32Selective_Scan_bwd_kernel_traitsILi32ELi4ELb0ELb1ELb1ELb1ELb1EN3c108BFloat16EfEEv12SSMParamsBwd,"aw",@nobits
	.sectionflags	@""
	.align	16
	.zero		1024


//--------------------- .nv.shared._Z25selective_scan_bwd_kernelI32Selective_Scan_bwd_kernel_traitsILi32ELi4ELb1ELb0ELb0ELb0ELb0EN3c108BFloat16EfEEv12SSMParamsBwd --------------------------
	.section	.nv.shared._Z25selective_scan_bwd_kernelI32Selective_Scan_bwd_kernel_traitsILi32ELi4ELb1ELb0ELb0ELb0ELb0EN3c108BFloat16EfEEv12SSMParamsBwd,"aw",@nobits
	.sectionflags	@""
	.align	16
	.zero		1024


//--------------------- .nv.shared._Z25selective_scan_bwd_kernelI32Selective_Scan_bwd_kernel_traitsILi32ELi4ELb1ELb0ELb0ELb0ELb1EN3c108BFloat16EfEEv12SSMParamsBwd --------------------------
	.section	.nv.shared._Z25selective_scan_bwd_kernelI32Selective_Scan_bwd_kernel_traitsILi32ELi4ELb1ELb0ELb0ELb0ELb1EN3c108BFloat16EfEEv12SSMParamsBwd,"aw",@nobits
	.sectionflags	@""
	.align	16
	.zero		1024


//--------------------- .nv.shared._Z25selective_scan_bwd_kernelI32Selective_Scan_bwd_kernel_traitsILi32ELi4ELb1ELb0ELb0ELb1ELb0EN3c108BFloat16EfEEv12SSMParamsBwd --------------------------
	.section	.nv.shared._Z25selective_scan_bwd_kernelI32Selective_Scan_bwd_kernel_traitsILi32ELi4ELb1ELb0ELb0ELb1ELb0EN3c108BFloat16EfEEv12SSMParamsBwd,"aw",@nobits
	.sectionflags	@""
	.align	16
	.zero		1024


//--------------------- .nv.shared._Z25selective_scan_bwd_kernelI32Selective_Scan_bwd_kernel_traitsILi32ELi4ELb1ELb0ELb0ELb1ELb1EN3c108BFloat16EfEEv12SSMParamsBwd --------------------------
	.section	.nv.shared._Z25selective_scan_bwd_kernelI32Selective_Scan_bwd_kernel_traitsILi32ELi4ELb1ELb0ELb0ELb1ELb1EN3c108BFloat16EfEEv12SSMParamsBwd,"aw",@nobits
	.sectionflags	@""
	.align	16
	.zero		1024


//--------------------- .nv.shared._Z25selective_scan_bwd_kernelI32Selective_Scan_bwd_kernel_traitsILi32ELi4ELb1ELb0ELb1ELb0ELb0EN3c108BFloat16EfEEv12SSMParamsBwd --------------------------
	.section	.nv.shared._Z25selective_scan_bwd_kernelI32Selective_Scan_bwd_kernel_traitsILi32ELi4ELb1ELb0ELb1ELb0ELb0EN3c108BFloat16EfEEv12SSMParamsBwd,"aw",@nobits
	.sectionflags	@""
	.align	16
	.zero		1024


//--------------------- .nv.shared._Z25selective_scan_bwd_kernelI32Selective_Scan_bwd_kernel_traitsILi32ELi4ELb1ELb0ELb1ELb0ELb1EN3c108BFloat16EfEEv12SSMParamsBwd --------------------------
	.section	.nv.shared._Z25selective_scan_bwd_kernelI32Selective_Scan_bwd_kernel_traitsILi32ELi4ELb1ELb0ELb1ELb0ELb1EN3c108BFloat16EfEEv12SSMParamsBwd,"aw",@nobits
	.sectionflags	@""
	.align	16
	.zero		1024


//--------------------- .nv.shared._Z25selective_scan_bwd_kernelI32Selective_Scan_bwd_kernel_traitsILi32ELi4ELb1ELb0ELb1ELb1ELb0EN3c108BFloat16EfEEv12SSMParamsBwd --------------------------
	.section	.nv.shared._Z25selective_scan_bwd_kernelI32Selective_Scan_bwd_kernel_traitsILi32ELi4ELb1ELb0ELb1ELb1ELb0EN3c108BFloat16EfEEv12SSMParamsBwd,"aw",@nobits
	.sectionflags	@""
	.align	16
	.zero		1024


//--------------------- .nv.shared._Z25selective_scan_bwd_kernelI32Selective_Scan_bwd_kernel_traitsILi32ELi4ELb1ELb0ELb1ELb1ELb1EN3c108BFloat16EfEEv12SSMParamsBwd --------------------------
	.section	.nv.shared._Z25selective_scan_bwd_kernelI32Selective_Scan_bwd_kernel_traitsILi32ELi4ELb1ELb0ELb1ELb1ELb1EN3c108BFloat16EfEEv12SSMParamsBwd,"aw",@nobits
	.sectionflags	@""
	.align	16
	.zero		1024


//--------------------- .nv.shared._Z25selective_scan_bwd_kernelI32Selective_Scan_bwd_kernel_traitsILi32ELi4ELb1ELb1ELb0ELb0ELb0EN3c108BFloat16EfEEv12SSMParamsBwd --------------------------
	.section	.nv.shared._Z25selective_scan_bwd_kernelI32Selective_Scan_bwd_kernel_traitsILi32ELi4ELb1ELb1ELb0ELb0ELb0EN3c108BFloat16EfEEv12SSMParamsBwd,"aw",@nobits
	.sectionflags	@""
	.align	16
	.zero		1024


//--------------------- .nv.shared._Z25selective_scan_bwd_kernelI32Selective_Scan_bwd_kernel_traitsILi32ELi4ELb1ELb1ELb0ELb0ELb1EN3c108BFloat16EfEEv12SSMParamsBwd --------------------------
	.section	.nv.shared._Z25selective_scan_bwd_kernelI32Selective_Scan_bwd_kernel_traitsILi32ELi4ELb1ELb1ELb0ELb0ELb1EN3c108BFloat16EfEEv12SSMParamsBwd,"aw",@nobits
	.sectionflags	@""
	.align	16
	.zero		1024


//--------------------- .nv.shared._Z25selective_scan_bwd_kernelI32Selective_Scan_bwd_kernel_traitsILi32ELi4ELb1ELb1ELb0ELb1ELb0EN3c108BFloat16EfEEv12SSMParamsBwd --------------------------
	.section	.nv.shared._Z25selective_scan_bwd_kernelI32Selective_Scan_bwd_kernel_traitsILi32ELi4ELb1ELb1ELb0ELb1ELb0EN3c108BFloat16EfEEv12SSMParamsBwd,"aw",@nobits
	.sectionflags	@""
	.align	16
	.zero		1024


//--------------------- .nv.shared._Z25selective_scan_bwd_kernelI32Selective_Scan_bwd_kernel_traitsILi32ELi4ELb1ELb1ELb0ELb1ELb1EN3c108BFloat16EfEEv12SSMParamsBwd --------------------------
	.section	.nv.shared._Z25selective_scan_bwd_kernelI32Selective_Scan_bwd_kernel_traitsILi32ELi4ELb1ELb1ELb0ELb1ELb1EN3c108BFloat16EfEEv12SSMParamsBwd,"aw",@nobits
	.sectionflags	@""
	.align	16
	.zero		1024


//--------------------- .nv.shared._Z25selective_scan_bwd_kernelI32Selective_Scan_bwd_kernel_traitsILi32ELi4ELb1ELb1ELb1ELb0ELb0EN3c108BFloat16EfEEv12SSMParamsBwd --------------------------
	.section	.nv.shared._Z25selective_scan_bwd_kernelI32Selective_Scan_bwd_kernel_traitsILi32ELi4ELb1ELb1ELb1ELb0ELb0EN3c108BFloat16EfEEv12SSMParamsBwd,"aw",@nobits
	.sectionflags	@""
	.align	16
	.zero		1024


//--------------------- .nv.shared._Z25selective_scan_bwd_kernelI32Selective_Scan_bwd_kernel_traitsILi32ELi4ELb1ELb1ELb1ELb0ELb1EN3c108BFloat16EfEEv12SSMParamsBwd --------------------------
	.section	.nv.shared._Z25selective_scan_bwd_kernelI32Selective_Scan_bwd_kernel_traitsILi32ELi4ELb1ELb1ELb1ELb0ELb1EN3c108BFloat16EfEEv12SSMParamsBwd,"aw",@nobits
	.sectionflags	@""
	.align	16
	.zero		1024


//--------------------- .nv.shared._Z25selective_scan_bwd_kernelI32Selective_Scan_bwd_kernel_traitsILi32ELi4ELb1ELb1ELb1ELb1ELb0EN3c108BFloat16EfEEv12SSMParamsBwd --------------------------
	.section	.nv.shared._Z25selective_scan_bwd_kernelI32Selective_Scan_bwd_kernel_traitsILi32ELi4ELb1ELb1ELb1ELb1ELb0EN3c108BFloat16EfEEv12SSMParamsBwd,"aw",@nobits
	.sectionflags	@""
	.align	16
	.zero		1024


//--------------------- .nv.shared._Z25selective_scan_bwd_kernelI32Selective_Scan_bwd_kernel_traitsILi32ELi4ELb1ELb1ELb1ELb1ELb1EN3c108BFloat16EfEEv12SSMParamsBwd --------------------------
	.section	.nv.shared._Z25selective_scan_bwd_kernelI32Selective_Scan_bwd_kernel_traitsILi32ELi4ELb1ELb1ELb1ELb1ELb1EN3c108BFloat16EfEEv12SSMParamsBwd,"aw",@nobits
	.sectionflags	@""
	.align	16
	.zero		1024


//--------------------- .nv.constant0._Z25selective_scan_bwd_kernelI32Selective_Scan_bwd_kernel_traitsILi128ELi16ELb0ELb0ELb0ELb0ELb0EN3c108BFloat16EfEEv12SSMParamsBwd --------------------------
	.section	.nv.constant0._Z25selective_scan_bwd_kernelI32Selective_Scan_bwd_kernel_traitsILi128ELi16ELb0ELb0ELb0ELb0ELb0EN3c108BFloat16EfEEv12SSMParamsBwd,"a",@progbits
	.sectionflags	@""
	.align	4
.nv.constant0._Z25selective_scan_bwd_kernelI32Selective_Scan_bwd_kernel_traitsILi128ELi16ELb0ELb0ELb0ELb0ELb0EN3c108BFloat16EfEEv12SSMParamsBwd:
	.zero		1392


//--------------------- .nv.constant0._Z25selective_scan_bwd_kernelI32Selective_Scan_bwd_kernel_traitsILi128ELi16ELb0ELb0ELb0ELb0ELb1EN3c108BFloat16EfEEv12SSMParamsBwd --------------------------
	.section	.nv.constant0._Z25selective_scan_bwd_kernelI32Selective_Scan_bwd_kernel_traitsILi128ELi16ELb0ELb0ELb0ELb0ELb1EN3c108BFloat16EfEEv12SSMParamsBwd,"a",@progbits
	.sectionflags	@""
	.align	4
.nv.constant0._Z25selective_scan_bwd_kernelI32Selective_Scan_bwd_kernel_traitsILi128ELi16ELb0ELb0ELb0ELb0ELb1EN3c108BFloat16EfEEv12SSMParamsBwd:
	.zero		1392


//--------------------- .nv.constant0._Z25selective_scan_bwd_kernelI32Selective_Scan_bwd_kernel_traitsILi128ELi16ELb0ELb0ELb0ELb1ELb0EN3c108BFloat16EfEEv12SSMParamsBwd --------------------------
	.section	.nv.constant0._Z25selective_scan_bwd_kernelI32Selective_Scan_bwd_kernel_traitsILi128ELi16ELb0ELb0ELb0ELb1ELb0EN3c108BFloat16EfEEv12SSMParamsBwd,"a",@progbits
	.sectionflags	@""
	.align	4
.nv.constant0._Z25selective_scan_bwd_kernelI32Selective_Scan_bwd_kernel_traitsILi128ELi16ELb0ELb0ELb0ELb1ELb0EN3c108BFloat16EfEEv12SSMParamsBwd:
	.zero		1392


//--------------------- .nv.constant0._Z25selective_scan_bwd_kernelI32Selective_Scan_bwd_kernel_traitsILi128ELi16ELb0ELb0ELb0ELb1ELb1EN3c108BFloat16EfEEv12SSMParamsBwd --------------------------
	.section	.nv.constant0._Z25selective_scan_bwd_kernelI32Selective_Scan_bwd_kernel_traitsILi128ELi16ELb0ELb0ELb0ELb1ELb1EN3c108BFloat16EfEEv12SSMParamsBwd,"a",@progbits
	.sectionflags	@""
	.align	4
.nv.constant0._Z25selective_scan_bwd_kernelI32Selective_Scan_bwd_kernel_traitsILi128ELi16ELb0ELb0ELb0ELb1ELb1EN3c108BFloat16EfEEv12SSMParamsBwd:
	.zero		1392


//--------------------- .nv.constant0._Z25selective_scan_bwd_kernelI32Selective_Scan_bwd_kernel_traitsILi128ELi16ELb0ELb0ELb1ELb0ELb0EN3c108BFloat16EfEEv12SSMParamsBwd --------------------------
	.section	.nv.constant0._Z25selective_scan_bwd_kernelI32Selective_Scan_bwd_kernel_traitsILi128ELi16ELb0ELb0ELb1ELb0ELb0EN3c108BFloat16EfEEv12SSMParamsBwd,"a",@progbits
	.sectionflags	@""
	.align	4
.nv.constant0._Z25selective_scan_bwd_kernelI32Selective_Scan_bwd_kernel_traitsILi128ELi16ELb0ELb0ELb1ELb0ELb0EN3c108BFloat16EfEEv12SSMParamsBwd:
	.zero		1392


//--------------------- .nv.constant0._Z25selective_scan_bwd_kernelI32Selective_Scan_bwd_kernel_traitsILi128ELi16ELb0ELb0ELb1ELb0ELb1EN3c108BFloat16EfEEv12SSMParamsBwd --------------------------
	.section	.nv.constant0._Z25selective_scan_bwd_kernelI32Selective_Scan_bwd_kernel_traitsILi128ELi16ELb0ELb0ELb1ELb0ELb1EN3c108BFloat16EfEEv12SSMParamsBwd,"a",@progbits
	.sectionflags	@""
	.align	4
.nv.constant0._Z25selective_scan_bwd_kernelI32Selective_Scan_bwd_kernel_traitsILi128ELi16ELb0ELb0ELb1ELb0ELb1EN3c108BFloat16EfEEv12SSMParamsBwd:
	.zero		1392


//--------------------- .nv.constant0._Z25selective_scan_bwd_kernelI32Selective_Scan_bwd_kernel_traitsILi128ELi16ELb0ELb0ELb1ELb1ELb0EN3c108BFloat16EfEEv12SSMParamsBwd --------------------------
	.section	.nv.constant0._Z25selective_scan_bwd_kernelI32Selective_Scan_bwd_kernel_traitsILi128ELi16ELb0ELb0ELb1ELb1ELb0EN3c108BFloat16EfEEv12SSMParamsBwd,"a",@progbits
	.sectionflags	@""
	.align	4
.nv.constant0._Z25selective_scan_bwd_kernelI32Selective_Scan_bwd_kernel_traitsILi128ELi16ELb0ELb0ELb1ELb1ELb0EN3c108BFloat16EfEEv12SSMParamsBwd:
	.zero		1392


//--------------------- .nv.constant0._Z25selective_scan_bwd_kernelI32Selective_Scan_bwd_kernel_traitsILi128ELi16ELb0ELb0ELb1ELb1ELb1EN3c108BFloat16EfEEv12SSMParamsBwd --------------------------
	.section	.nv.constant0._Z25selective_scan_bwd_kernelI32Selective_Scan_bwd_kernel_traitsILi128ELi16ELb0ELb0ELb1ELb1ELb1EN3c108BFloat16EfEEv12SSMParamsBwd,"a",@progbits
	.sectionflags	@""
	.align	4
.nv.constant0._Z25selective_scan_bwd_kernelI32Selective_Scan_bwd_kernel_traitsILi128ELi16ELb0ELb0ELb1ELb1ELb1EN3c108BFloat16EfEEv12SSMParamsBwd:
	.zero		1392


//--------------------- .nv.constant0._Z25selective_scan_bwd_kernelI32Selective_Scan_bwd_kernel_traitsILi128ELi16ELb0ELb1ELb0ELb0ELb0EN3c108BFloat16EfEEv12SSMParamsBwd --------------------------
	.section	.nv.constant0._Z25selective_scan_bwd_kernelI32Selective_Scan_bwd_kernel_traitsILi128ELi16ELb0ELb1ELb0ELb0ELb0EN3c108BFloat16EfEEv12SSMParamsBwd,"a",@progbits
	.sectionflags	@""
	.align	4
.nv.constant0._Z25selective_scan_bwd_kernelI32Selective_Scan_bwd_kernel_traitsILi128ELi16ELb0ELb1ELb0ELb0ELb0EN3c108BFloat16EfEEv12SSMParamsBwd:
	.zero		1392


//--------------------- .nv.constant0._Z25selective_scan_bwd_kernelI32Selective_Scan_bwd_kernel_traitsILi128ELi16ELb0ELb1ELb0ELb0ELb1EN3c108BFloat16EfEEv12SSMParamsBwd --------------------------
	.section	.nv.constant0._Z25selective_scan_bwd_kernelI32Selective_Scan_bwd_kernel_traitsILi128ELi16ELb0ELb1ELb0ELb0ELb1EN3c108BFloat16EfEEv12SSMParamsBwd,"a",@progbits
	.sectionflags	@""
	.align	4
.nv.constant0._Z25selective_scan_bwd_kernelI32Selective_Scan_bwd_kernel_traitsILi128ELi16ELb0ELb1ELb0ELb0ELb1EN3c108BFloat16EfEEv12SSMParamsBwd:
	.zero		1392


//--------------------- .nv.constant0._Z25selective_scan_bwd_kernelI32Selective_Scan_bwd_kernel_traitsILi128ELi16ELb0ELb1ELb0ELb1ELb0EN3c108BFloat16EfEEv12SSMParamsBwd --------------------------
	.section	.nv.constant0._Z25selective_scan_bwd_kernelI32Selective_Scan_bwd_kernel_traitsILi128ELi16ELb0ELb1ELb0ELb1ELb0EN3c108BFloat16EfEEv12SSMParamsBwd,"a",@progbits
	.sectionflags	@""
	.align	4
.nv.constant0._Z25selective_scan_bwd_kernelI32Selective_Scan_bwd_kernel_traitsILi128ELi16ELb0ELb1ELb0ELb1ELb0EN3c108BFloat16EfEEv12SSMParamsBwd:
	.zero		1392


//--------------------- .nv.constant0._Z25selective_scan_bwd_kernelI32Selective_Scan_bwd_kernel_traitsILi128ELi16ELb0ELb1ELb0ELb1ELb1EN3c108BFloat16EfEEv12SSMParamsBwd --------------------------
	.section	.nv.constant0._Z25selective_scan_bwd_kernelI32Selective_Scan_bwd_kernel_traitsILi128ELi16ELb0ELb1ELb0ELb1ELb1EN3c108BFloat16EfEEv12SSMParamsBwd,"a",@progbits
	.sectionflags	@""
	.align	4
.nv.constant0._Z25selective_scan_bwd_kernelI32Selective_Scan_bwd_kernel_traitsILi128ELi16ELb0ELb1ELb0ELb1ELb1EN3c108BFloat16EfEEv12SSMParamsBwd:
	.zero		1392


//--------------------- .nv.constant0._Z25selective_scan_bwd_kernelI32Selective_Scan_bwd_kernel_traitsILi128ELi16ELb0ELb1ELb1ELb0ELb0EN3c108BFloat16EfEEv12SSMParamsBwd --------------------------
	.section	.nv.constant0._Z25selective_scan_bwd_kernelI32Selective_Scan_bwd_kernel_traitsILi128ELi16ELb0ELb1ELb1ELb0ELb0EN3c108BFloat16EfEEv12SSMParamsBwd,"a",@progbits
	.sectionflags	@""
	.align	4
.nv.constant0._Z25selective_scan_bwd_kernelI32Selective_Scan_bwd_kernel_traitsILi128ELi16ELb0ELb1ELb1ELb0ELb0EN3c108BFloat16EfEEv12SSMParamsBwd:
	.zero		1392


//--------------------- .nv.constant0._Z25selective_scan_bwd_kernelI32Selective_Scan_bwd_kernel_traitsILi128ELi16ELb0ELb1ELb1ELb0ELb1EN3c108BFloat16EfEEv12SSMParamsBwd --------------------------
	.section	.nv.constant0._Z25selective_scan_bwd_kernelI32Selective_Scan_bwd_kernel_traitsILi128ELi16ELb0ELb1ELb1ELb0ELb1EN3c108BFloat16EfEEv12SSMParamsBwd,"a",@progbits
	.sectionflags	@""
	.align	4
.nv.constant0._Z25selective_scan_bwd_kernelI32Selective_Scan_bwd_kernel_traitsILi128ELi16ELb0ELb1ELb1ELb0ELb1EN3c108BFloat16EfEEv12SSMParamsBwd:
	.zero		1392


//--------------------- .nv.constant0._Z25selective_scan_bwd_kernelI32Selective_Scan_bwd_kernel_traitsILi128ELi16ELb0ELb1ELb1ELb1ELb0EN3c108BFloat16EfEEv12SSMParamsBwd --------------------------
	.section	.nv.constant0._Z25selective_scan_bwd_kernelI32Selective_Scan_bwd_kernel_traitsILi128ELi16ELb0ELb1ELb1ELb1ELb0EN3c108BFloat16EfEEv12SSMParamsBwd,"a",@progbits
	.sectionflags	@""
	.align	4
.nv.constant0._Z25selective_scan_bwd_kernelI32Selective_Scan_bwd_kernel_traitsILi128ELi16ELb0ELb1ELb1ELb1ELb0EN3c108BFloat16EfEEv12SSMParamsBwd:
	.zero		1392


//--------------------- .nv.constant0._Z25selective_scan_bwd_kernelI32Selective_Scan_bwd_kernel_traitsILi128ELi16ELb0ELb1ELb1ELb1ELb1EN3c108BFloat16EfEEv12SSMParamsBwd --------------------------
	.section	.nv.constant0._Z25selective_scan_bwd_kernelI32Selective_Scan_bwd_kernel_traitsILi128ELi16ELb0ELb1ELb1ELb1ELb1EN3c108BFloat16EfEEv12SSMParamsBwd,"a",@progbits
	.sectionflags	@""
	.align	4
.nv.constant0._Z25selective_scan_bwd_kernelI32Selective_Scan_bwd_kernel_traitsILi128ELi16ELb0ELb1ELb1ELb1ELb1EN3c108BFloat16EfEEv12SSMParamsBwd:
	.zero		1392


//--------------------- .nv.constant0._Z25selective_scan_bwd_kernelI32Selective_Scan_bwd_kernel_traitsILi128ELi16ELb1ELb0ELb0ELb0ELb0EN3c108BFloat16EfEEv12SSMParamsBwd --------------------------
	.section	.nv.constant0._Z25selective_scan_bwd_kernelI32Selective_Scan_bwd_kernel_traitsILi128ELi16ELb1ELb0ELb0ELb0ELb0EN3c108BFloat16EfEEv12SSMParamsBwd,"a",@progbits
	.sectionflags	@""
	.align	4
.nv.constant0._Z25selective_scan_bwd_kernelI32Selective_Scan_bwd_kernel_traitsILi128ELi16ELb1ELb0ELb0ELb0ELb0EN3c108BFloat16EfEEv12SSMParamsBwd:
	.zero		1392


//--------------------- .nv.constant0._Z25selective_scan_bwd_kernelI32Selective_Scan_bwd_kernel_traitsILi128ELi16ELb1ELb0ELb0ELb0ELb1EN3c108BFloat16EfEEv12SSMParamsBwd --------------------------
	.section	.nv.constant0._Z25selective_scan_bwd_kernelI32Selective_Scan_bwd_kernel_traitsILi128ELi16ELb1ELb0ELb0ELb0ELb1EN3c108BFloat16EfEEv12SSMParamsBwd,"a",@progbits
	.sectionflags	@""
	.align	4
.nv.constant0._Z25selective_scan_bwd_kernelI32Selective_Scan_bwd_kernel_traitsILi128ELi16ELb1ELb0ELb0ELb0ELb1EN3c108BFloat16EfEEv12SSMParamsBwd:
	.zero		1392


//--------------------- .nv.constant0._Z25selective_scan_bwd_kernelI32Selective_Scan_bwd_kernel_traitsILi128ELi16ELb1ELb0ELb0ELb1ELb0EN3c108BFloat16EfEEv12SSMParamsBwd --------------------------
	.section	.nv.constant0._Z25selective_scan_bwd_kernelI32Selective_Scan_bwd_kernel_traitsILi128ELi16ELb1ELb0ELb0ELb1ELb0EN3c108BFloat16EfEEv12SSMParamsBwd,"a",@progbits
	.sectionflags	@""
	.align	4
.nv.constant0._Z25selective_scan_bwd_kernelI32Selective_Scan_bwd_kernel_traitsILi128ELi16ELb1ELb0ELb0ELb1ELb0EN3c108BFloat16EfEEv12SSMParamsBwd:
	.zero		1392


//--------------------- .nv.constant0._Z25selective_scan_bwd_kernelI32Selective_Scan_bwd_kernel_traitsILi128ELi16ELb1ELb0ELb0ELb1ELb1EN3c108BFloat16EfEEv12SSMParamsBwd --------------------------
	.section	.nv.constant0._Z25selective_scan_bwd_kernelI32Selective_Scan_bwd_kernel_traitsILi128ELi16ELb1ELb0ELb0ELb1ELb1EN3c108BFloat16EfEEv12SSMParamsBwd,"a",@progbits
	.sectionflags	@""
	.align	4
.nv.constant0._Z25selective_scan_bwd_kernelI32Selective_Scan_bwd_kernel_traitsILi128ELi16ELb1ELb0ELb0ELb1ELb1EN3c108BFloat16EfEEv12SSMParamsBwd:
	.zero		1392


//--------------------- .nv.constant0._Z25selective_scan_bwd_kernelI32Selective_Scan_bwd_kernel_traitsILi128ELi16ELb1ELb0ELb1ELb0ELb0EN3c108BFloat16EfEEv12SSMParamsBwd --------------------------
	.section	.nv.constant0._Z25selective_scan_bwd_kernelI32Selective_Scan_bwd_kernel_traitsILi128ELi16ELb1ELb0ELb1ELb0ELb0EN3c108BFloat16EfEEv12SSMParamsBwd,"a",@progbits
	.sectionflags	@""
	.align	4
.nv.constant0._Z25selective_scan_bwd_kernelI32Selective_Scan_bwd_kernel_traitsILi128ELi16ELb1ELb0ELb1ELb0ELb0EN3c108BFloat16EfEEv12SSMParamsBwd:
	.zero		1392


//--------------------- .nv.constant0._Z25selective_scan_bwd_kernelI32Selective_Scan_bwd_kernel_traitsILi128ELi16ELb1ELb0ELb1ELb0ELb1EN3c108BFloat16EfEEv12SSMParamsBwd --------------------------
	.section	.nv.constant0._Z25selective_scan_bwd_kernelI32Selective_Scan_bwd_kernel_traitsILi128ELi16ELb1ELb0ELb1ELb0ELb1EN3c108BFloat16EfEEv12SSMParamsBwd,"a",@progbits
	.sectionflags	@""
	.align	4
.nv.constant0._Z25selective_scan_bwd_kernelI32Selective_Scan_bwd_kernel_traitsILi128ELi16ELb1ELb0ELb1ELb0ELb1EN3c108BFloat16EfEEv12SSMParamsBwd:
	.zero		1392


//--------------------- .nv.constant0._Z25selective_scan_bwd_kernelI32Selective_Scan_bwd_kernel_traitsILi128ELi16ELb1ELb0ELb1ELb1ELb0EN3c108BFloat16EfEEv12SSMParamsBwd --------------------------
	.section	.nv.constant0._Z25selective_scan_bwd_kernelI32Selective_Scan_bwd_kernel_traitsILi128ELi16ELb1ELb0ELb1ELb1ELb0EN3c108BFloat16EfEEv12SSMParamsBwd,"a",@progbits
	.sectionflags	@""
	.align	4
.nv.constant0._Z25selective_scan_bwd_kernelI32Selective_Scan_bwd_kernel_traitsILi128ELi16ELb1ELb0ELb1ELb1ELb0EN3c108BFloat16EfEEv12SSMParamsBwd:
	.zero		1392


//--------------------- .nv.constant0._Z25selective_scan_bwd_kernelI32Selective_Scan_bwd_kernel_traitsILi128ELi16ELb1ELb0ELb1ELb1ELb1EN3c108BFloat16EfEEv12SSMParamsBwd --------------------------
	.section	.nv.constant0._Z25selective_scan_bwd_kernelI32Selective_Scan_bwd_kernel_traitsILi128ELi16ELb1ELb0ELb1ELb1ELb1EN3c108BFloat16EfEEv12SSMParamsBwd,"a",@progbits
	.sectionflags	@""
	.align	4
.nv.constant0._Z25selective_scan_bwd_kernelI32Selective_Scan_bwd_kernel_traitsILi128ELi16ELb1ELb0ELb1ELb1ELb1EN3c108BFloat16EfEEv12SSMParamsBwd:
	.zero		1392


//--------------------- .nv.constant0._Z25selective_scan_bwd_kernelI32Selective_Scan_bwd_kernel_traitsILi128ELi16ELb1ELb1ELb0ELb0ELb0EN3c108BFloat16EfEEv12SSMParamsBwd --------------------------
	.section	.nv.constant0._Z25selective_scan_bwd_kernelI32Selective_Scan_bwd_kernel_traitsILi128ELi16ELb1ELb1ELb0ELb0ELb0EN3c108BFloat16EfEEv12SSMParamsBwd,"a",@progbits
	.sectionflags	@""
	.align	4
.nv.constant0._Z25selective_scan_bwd_kernelI32Selective_Scan_bwd_kernel_traitsILi128ELi16ELb1ELb1ELb0ELb0ELb0EN3c108BFloat16EfEEv12SSMParamsBwd:
	.zero		1392


//--------------------- .nv.constant0._Z25selective_scan_bwd_kernelI32Selective_Scan_bwd_kernel_traitsILi128ELi16ELb1ELb1ELb0ELb0ELb1EN3c108BFloat16EfEEv12SSMParamsBwd --------------------------
	.section	.nv.constant0._Z25selective_scan_bwd_kernelI32Selective_Scan_bwd_kernel_traitsILi128ELi16ELb1ELb1ELb0ELb0ELb1EN3c108BFloat16EfEEv12SSMParamsBwd,"a",@progbits
	.sectionflags	@""
	.align	4
.nv.constant0._Z25selective_scan_bwd_kernelI32Selective_Scan_bwd_kernel_traitsILi128ELi16ELb1ELb1ELb0ELb0ELb1EN3c108BFloat16EfEEv12SSMParamsBwd:
	.zero		1392


//--------------------- .nv.constant0._Z25selective_scan_bwd_kernelI32Selective_Scan_bwd_kernel_traitsILi128ELi16ELb1ELb1ELb0ELb1ELb0EN3c108BFloat16EfEEv12SSMParamsBwd --------------------------
	.section	.nv.constant0._Z25selective_scan_bwd_kernelI32Selective_Scan_bwd_kernel_traitsILi128ELi16ELb1ELb1ELb0ELb1ELb0EN3c108BFloat16EfEEv12SSMParamsBwd,"a",@progbits
	.sectionflags	@""
	.align	4
.nv.constant0._Z25selective_scan_bwd_kernelI32Selective_Scan_bwd_kernel_traitsILi128ELi16ELb1ELb1ELb0ELb1ELb0EN3c108BFloat16EfEEv12SSMParamsBwd:
	.zero		1392


//--------------------- .nv.constant0._Z25selective_scan_bwd_kernelI32Selective_Scan_bwd_kernel_traitsILi128ELi16ELb1ELb1ELb0ELb1ELb1EN3c108BFloat16EfEEv12SSMParamsBwd --------------------------
	.section	.nv.constant0._Z25selective_scan_bwd_kernelI32Selective_Scan_bwd_kernel_traitsILi128ELi16ELb1ELb1ELb0ELb1ELb1EN3c108BFloat16EfEEv12SSMParamsBwd,"a",@progbits
	.sectionflags	@""
	.align	4
.nv.constant0._Z25selective_scan_bwd_kernelI32Selective_Scan_bwd_kernel_traitsILi128ELi16ELb1ELb1ELb0ELb1ELb1EN3c108BFloat16EfEEv12SSMParamsBwd:
	.zero		1392


//--------------------- .nv.constant0._Z25selective_scan_bwd_kernelI32Selective_Scan_bwd_kernel_traitsILi128ELi16ELb1ELb1ELb1ELb0ELb0EN3c108BFloat16EfEEv12SSMParamsBwd --------------------------
	.section	.nv.constant0._Z25selective_scan_bwd_kernelI32Selective_Scan_bwd_kernel_traitsILi128ELi16ELb1ELb1ELb1ELb0ELb0EN3c108BFloat16EfEEv12SSMParamsBwd,"a",@progbits
	.sectionflags	@""
	.align	4
.nv.constant0._Z25selective_scan_bwd_kernelI32Selective_Scan_bwd_kernel_traitsILi128ELi16ELb1ELb1ELb1ELb0ELb0EN3c108BFloat16EfEEv12SSMParamsBwd:
	.zero		1392


//--------------------- .nv.constant0._Z25selective_scan_bwd_kernelI32Selective_Scan_bwd_kernel_traitsILi128ELi16ELb1ELb1ELb1ELb0ELb1EN3c108BFloat16EfEEv12SSMParamsBwd --------------------------
	.section	.nv.constant0._Z25selective_scan_bwd_kernelI32Selective_Scan_bwd_kernel_traitsILi128ELi16ELb1ELb1ELb1ELb0ELb1EN3c108BFloat16EfEEv12SSMParamsBwd,"a",@progbits
	.sectionflags	@""
	.align	4
.nv.constant0._Z25selective_scan_bwd_kernelI32Selective_Scan_bwd_kernel_traitsILi128ELi16ELb1ELb1ELb1ELb0ELb1EN3c108BFloat16EfEEv12SSMParamsBwd:
	.zero		1392


//--------------------- .nv.constant0._Z25selective_scan_bwd_kernelI32Selective_Scan_bwd_kernel_traitsILi128ELi16ELb1ELb1ELb1ELb1ELb0EN3c108BFloat16EfEEv12SSMParamsBwd --------------------------
	.section	.nv.constant0._Z25selective_scan_bwd_kernelI32Selective_Scan_bwd_kernel_traitsILi128ELi16ELb1ELb1ELb1ELb1ELb0EN3c108BFloat16EfEEv12SSMParamsBwd,"a",@progbits
	.sectionflags	@""
	.align	4
.nv.constant0._Z25selective_scan_bwd_kernelI32Selective_Scan_bwd_kernel_traitsILi128ELi16ELb1ELb1ELb1ELb1ELb0EN3c108BFloat16EfEEv12SSMParamsBwd:
	.zero		1392


//--------------------- .nv.constant0._Z25selective_scan_bwd_kernelI32Selective_Scan_bwd_kernel_traitsILi128ELi16ELb1ELb1ELb1ELb1ELb1EN3c108BFloat16EfEEv12SSMParamsBwd --------------------------
	.section	.nv.constant0._Z25selective_scan_bwd_kernelI32Selective_Scan_bwd_kernel_traitsILi128ELi16ELb1ELb1ELb1ELb1ELb1EN3c108BFloat16EfEEv12SSMParamsBwd,"a",@progbits
	.sectionflags	@""
	.align	4
.nv.constant0._Z25selective_scan_bwd_kernelI32Selective_Scan_bwd_kernel_traitsILi128ELi16ELb1ELb1ELb1ELb1ELb1EN3c108BFloat16EfEEv12SSMParamsBwd:
	.zero		1392


//--------------------- .nv.constant0._Z25selective_scan_bwd_kernelI32Selective_Scan_bwd_kernel_traitsILi64ELi16ELb0ELb0ELb0ELb0ELb0EN3c108BFloat16EfEEv12SSMParamsBwd --------------------------
	.section	.nv.constant0._Z25selective_scan_bwd_kernelI32Selective_Scan_bwd_kernel_traitsILi64ELi16ELb0ELb0ELb0ELb0ELb0EN3c108BFloat16EfEEv12SSMParamsBwd,"a",@progbits
	.sectionflags	@""
	.align	4
.nv.constant0._Z25selective_scan_bwd_kernelI32Selective_Scan_bwd_kernel_traitsILi64ELi16ELb0ELb0ELb0ELb0ELb0EN3c108BFloat16EfEEv12SSMParamsBwd:
	.zero		1392


//--------------------- .nv.constant0._Z25selective_scan_bwd_kernelI32Selective_Scan_bwd_kernel_traitsILi64ELi16ELb0ELb0ELb0ELb0ELb1EN3c108BFloat16EfEEv12SSMParamsBwd --------------------------
	.section	.nv.constant0._Z25selective_scan_bwd_kernelI32Selective_Scan_bwd_kernel_traitsILi64ELi16ELb0ELb0ELb0ELb0ELb1EN3c108BFloat16EfEEv12SSMParamsBwd,"a",@progbits
	.sectionflags	@""
	.align	4
.nv.constant0._Z25selective_scan_bwd_kernelI32Selective_Scan_bwd_kernel_traitsILi64ELi16ELb0ELb0ELb0ELb0ELb1EN3c108BFloat16EfEEv12SSMParamsBwd:
	.zero		1392


//--------------------- .nv.constant0._Z25selective_scan_bwd_kernelI32Selective_Scan_bwd_kernel_traitsILi64ELi16ELb0ELb0ELb0ELb1ELb0EN3c108BFloat16EfEEv12SSMParamsBwd --------------------------
	.section	.nv.constant0._Z25selective_scan_bwd_kernelI32Selective_Scan_bwd_kernel_traitsILi64ELi16ELb0ELb0ELb0ELb1ELb0EN3c108BFloat16EfEEv12SSMParamsBwd,"a",@progbits
	.sectionflags	@""
	.align	4
.nv.constant0._Z25selective_scan_bwd_kernelI32Selective_Scan_bwd_kernel_traitsILi64ELi16ELb0ELb0ELb0ELb1ELb0EN3c108BFloat16EfEEv12SSMParamsBwd:
	.zero		1392


//--------------------- .nv.constant0._Z25selective_scan_bwd_kernelI32Selective_Scan_bwd_kernel_traitsILi64ELi16ELb0ELb0ELb0ELb1ELb1EN3c108BFloat16EfEEv12SSMParamsBwd --------------------------
	.section	.nv.constant0._Z25selective_scan_bwd_kernelI32Selective_Scan_bwd_kernel_traitsILi64ELi16ELb0ELb0ELb0ELb1ELb1EN3c108BFloat16EfEEv12SSMParamsBwd,"a",@progbits
	.sectionflags	@""
	.align	4
.nv.constant0._Z25selective_scan_bwd_kernelI32Selective_Scan_bwd_kernel_traitsILi64ELi16ELb0ELb0ELb0ELb1ELb1EN3c108BFloat16EfEEv12SSMParamsBwd:
	.zero		1392


//--------------------- .nv.constant0._Z25selective_scan_bwd_kernelI32Selective_Scan_bwd_kernel_traitsILi64ELi16ELb0ELb0ELb1ELb0ELb0EN3c108BFloat16EfEEv12SSMParamsBwd --------------------------
	.section	.nv.constant0._Z25selective_scan_bwd_kernelI32Selective_Scan_bwd_kernel_traitsILi64ELi16ELb0ELb0ELb1ELb0ELb0EN3c108BFloat16EfEEv12SSMParamsBwd,"a",@progbits
	.sectionflags	@""
	.align	4
.nv.constant0._Z25selective_scan_bwd_kernelI32Selective_Scan_bwd_kernel_traitsILi64ELi16ELb0ELb0ELb1ELb0ELb0EN3c108BFloat16EfEEv12SSMParamsBwd:
	.zero		1392


//--------------------- .nv.constant0._Z25selective_scan_bwd_kernelI32Selective_Scan_bwd_kernel_traitsILi64ELi16ELb0ELb0ELb1ELb0ELb1EN3c108BFloat16EfEEv12SSMParamsBwd --------------------------
	.section	.nv.constant0._Z25selective_scan_bwd_kernelI32Selective_Scan_bwd_kernel_traitsILi64ELi16ELb0ELb0ELb1ELb0ELb1EN3c108BFloat16EfEEv12SSMParamsBwd,"a",@progbits
	.sectionflags	@""
	.align	4
.nv.constant0._Z25selective_scan_bwd_kernelI32Selective_Scan_bwd_kernel_traitsILi64ELi16ELb0ELb0ELb1ELb0ELb1EN3c108BFloat16EfEEv12SSMParamsBwd:
	.zero		1392


//--------------------- .nv.constant0._Z25selective_scan_bwd_kernelI32Selective_Scan_bwd_kernel_traitsILi64ELi16ELb0ELb0ELb1ELb1ELb0EN3c108BFloat16EfEEv12SSMParamsBwd --------------------------
	.section	.nv.constant0._Z25selective_scan_bwd_kernelI32Selective_Scan_bwd_kernel_traitsILi64ELi16ELb0ELb0ELb1ELb1ELb0EN3c108BFloat16EfEEv12SSMParamsBwd,"a",@progbits
	.sectionflags	@""
	.align	4
.nv.constant0._Z25selective_scan_bwd_kernelI32Selective_Scan_bwd_kernel_traitsILi64ELi16ELb0ELb0ELb1ELb1ELb0EN3c108BFloat16EfEEv12SSMParamsBwd:
	.zero		1392


//--------------------- .nv.constant0._Z25selective_scan_bwd_kernelI32Selective_Scan_bwd_kernel_traitsILi64ELi16ELb0ELb0ELb1ELb1ELb1EN3c108BFloat16EfEEv12SSMParamsBwd --------------------------
	.section	.nv.constant0._Z25selective_scan_bwd_kernelI32Selective_Scan_bwd_kernel_traitsILi64ELi16ELb0ELb0ELb1ELb1ELb1EN3c108BFloat16EfEEv12SSMParamsBwd,"a",@progbits
	.sectionflags	@""
	.align	4
.nv.constant0._Z25selective_scan_bwd_kernelI32Selective_Scan_bwd_kernel_traitsILi64ELi16ELb0ELb0ELb1ELb1ELb1EN3c108BFloat16EfEEv12SSMParamsBwd:
	.zero		1392


//--------------------- .nv.constant0._Z25selective_scan_bwd_kernelI32Selective_Scan_bwd_kernel_traitsILi64ELi16ELb0ELb1ELb0ELb0ELb0EN3c108BFloat16EfEEv12SSMParamsBwd --------------------------
	.section	.nv.constant0._Z25selective_scan_bwd_kernelI32Selective_Scan_bwd_kernel_traitsILi64ELi16ELb0ELb1ELb0ELb0ELb0EN3c108BFloat16EfEEv12SSMParamsBwd,"a",@progbits
	.sectionflags	@""
	.align	4
.nv.constant0._Z25selective_scan_bwd_kernelI32Selective_Scan_bwd_kernel_traitsILi64ELi16ELb0ELb1ELb0ELb0ELb0EN3c108BFloat16EfEEv12SSMParamsBwd:
	.zero		1392


//--------------------- .nv.constant0._Z25selective_scan_bwd_kernelI32Selective_Scan_bwd_kernel_traitsILi64ELi16ELb0ELb1ELb0ELb0ELb1EN3c108BFloat16EfEEv12SSMParamsBwd --------------------------
	.section	.nv.constant0._Z25selective_scan_bwd_kernelI32Selective_Scan_bwd_kernel_traitsILi64ELi16ELb0ELb1ELb0ELb0ELb1EN3c108BFloat16EfEEv12SSMParamsBwd,"a",@progbits
	.sectionflags	@""
	.align	4
.nv.constant0._Z25selective_scan_bwd_kernelI32Selective_Scan_bwd_kernel_traitsILi64ELi16ELb0ELb1ELb0ELb0ELb1EN3c108BFloat16EfEEv12SSMParamsBwd:
	.zero		1392


//--------------------- .nv.constant0._Z25selective_scan_bwd_kernelI32Selective_Scan_bwd_kernel_traitsILi64ELi16ELb0ELb1ELb0ELb1ELb0EN3c108BFloat16EfEEv12SSMParamsBwd --------------------------
	.section	.nv.constant0._Z25selective_scan_bwd_kernelI32Selective_Scan_bwd_kernel_traitsILi64ELi16ELb0ELb1ELb0ELb1ELb0EN3c108BFloat16EfEEv12SSMParamsBwd,"a",@progbits
	.sectionflags	@""
	.align	4
.nv.constant0._Z25selective_scan_bwd_kernelI32Selective_Scan_bwd_kernel_traitsILi64ELi16ELb0ELb1ELb0ELb1ELb0EN3c108BFloat16EfEEv12SSMParamsBwd:
	.zero		1392


//--------------------- .nv.constant0._Z25selective_scan_bwd_kernelI32Selective_Scan_bwd_kernel_traitsILi64ELi16ELb0ELb1ELb0ELb1ELb1EN3c108BFloat16EfEEv12SSMParamsBwd --------------------------
	.section	.nv.constant0._Z25selective_scan_bwd_kernelI32Selective_Scan_bwd_kernel_traitsILi64ELi16ELb0ELb1ELb0ELb1ELb1EN3c108BFloat16EfEEv12SSMParamsBwd,"a",@progbits
	.sectionflags	@""
	.align	4
.nv.constant0._Z25selective_scan_bwd_kernelI32Selective_Scan_bwd_kernel_traitsILi64ELi16ELb0ELb1ELb0ELb1ELb1EN3c108BFloat16EfEEv12SSMParamsBwd:
	.zero		1392


//--------------------- .nv.constant0._Z25selective_scan_bwd_kernelI32Selective_Scan_bwd_kernel_traitsILi64ELi16ELb0ELb1ELb1ELb0ELb0EN3c108BFloat16EfEEv12SSMParamsBwd --------------------------
	.section	.nv.constant0._Z25selective_scan_bwd_kernelI32Selective_Scan_bwd_kernel_traitsILi64ELi16ELb0ELb1ELb1ELb0ELb0EN3c108BFloat16EfEEv12SSMParamsBwd,"a",@progbits
	.sectionflags	@""
	.align	4
.nv.constant0._Z25selective_scan_bwd_kernelI32Selective_Scan_bwd_kernel_traitsILi64ELi16ELb0ELb1ELb1ELb0ELb0EN3c108BFloat16EfEEv12SSMParamsBwd:
	.zero		1392


//--------------------- .nv.constant0._Z25selective_scan_bwd_kernelI32Selective_Scan_bwd_kernel_traitsILi64ELi16ELb0ELb1ELb1ELb0ELb1EN3c108BFloat16EfEEv12SSMParamsBwd --------------------------
	.section	.nv.constant0._Z25selective_scan_bwd_kernelI32Selective_Scan_bwd_kernel_traitsILi64ELi16ELb0ELb1ELb1ELb0ELb1EN3c108BFloat16EfEEv12SSMParamsBwd,"a",@progbits
	.sectionflags	@""
	.align	4
.nv.constant0._Z25selective_scan_bwd_kernelI32Selective_Scan_bwd_kernel_traitsILi64ELi16ELb0ELb1ELb1ELb0ELb1EN3c108BFloat16EfEEv12SSMParamsBwd:
	.zero		1392


//--------------------- .nv.constant0._Z25selective_scan_bwd_kernelI32Selective_Scan_bwd_kernel_traitsILi64ELi16ELb0ELb1ELb1ELb1ELb0EN3c108BFloat16EfEEv12SSMParamsBwd --------------------------
	.section	.nv.constant0._Z25selective_scan_bwd_kernelI32Selective_Scan_bwd_kernel_traitsILi64ELi16ELb0ELb1ELb1ELb1ELb0EN3c108BFloat16EfEEv12SSMParamsBwd,"a",@progbits
	.sectionflags	@""
	.align	4
.nv.constant0._Z25selective_scan_bwd_kernelI32Selective_Scan_bwd_kernel_traitsILi64ELi16ELb0ELb1ELb1ELb1ELb0EN3c108BFloat16EfEEv12SSMParamsBwd:
	.zero		1392


//--------------------- .nv.constant0._Z25selective_scan_bwd_kernelI32Selective_Scan_bwd_kernel_traitsILi64ELi16ELb0ELb1ELb1ELb1ELb1EN3c108BFloat16EfEEv12SSMParamsBwd --------------------------
	.section	.nv.constant0._Z25selective_scan_bwd_kernelI32Selective_Scan_bwd_kernel_traitsILi64ELi16ELb0ELb1ELb1ELb1ELb1EN3c108BFloat16EfEEv12SSMParamsBwd,"a",@progbits
	.sectionflags	@""
	.align	4
.nv.constant0._Z25selective_scan_bwd_kernelI32Selective_Scan_bwd_kernel_traitsILi64ELi16ELb0ELb1ELb1ELb1ELb1EN3c108BFloat16EfEEv12SSMParamsBwd:
	.zero		1392


//--------------------- .nv.constant0._Z25selective_scan_bwd_kernelI32Selective_Scan_bwd_kernel_traitsILi64ELi16ELb1ELb0ELb0ELb0ELb0EN3c108BFloat16EfEEv12SSMParamsBwd --------------------------
	.section	.nv.constant0._Z25selective_scan_bwd_kernelI32Selective_Scan_bwd_kernel_traitsILi64ELi16ELb1ELb0ELb0ELb0ELb0EN3c108BFloat16EfEEv12SSMParamsBwd,"a",@progbits
	.sectionflags	@""
	.align	4
.nv.constant0._Z25selective_scan_bwd_kernelI32Selective_Scan_bwd_kernel_traitsILi64ELi16ELb1ELb0ELb0ELb0ELb0EN3c108BFloat16EfEEv12SSMParamsBwd:
	.zero		1392


//--------------------- .nv.constant0._Z25selective_scan_bwd_kernelI32Selective_Scan_bwd_kernel_traitsILi64ELi16ELb1ELb0ELb0ELb0ELb1EN3c108BFloat16EfEEv12SSMParamsBwd --------------------------
	.section	.nv.constant0._Z25selective_scan_bwd_kernelI32Selective_Scan_bwd_kernel_traitsILi64ELi16ELb1ELb0ELb0ELb0ELb1EN3c108BFloat16EfEEv12SSMParamsBwd,"a",@progbits
	.sectionflags	@""
	.align	4
.nv.constant0._Z25selective_scan_bwd_kernelI32Selective_Scan_bwd_kernel_traitsILi64ELi16ELb1ELb0ELb0ELb0ELb1EN3c108BFloat16EfEEv12SSMParamsBwd:
	.zero		1392


//--------------------- .nv.constant0._Z25selective_scan_bwd_kernelI32Selective_Scan_bwd_kernel_traitsILi64ELi16ELb1ELb0ELb0ELb1ELb0EN3c108BFloat16EfEEv12SSMParamsBwd --------------------------
	.section	.nv.constant0._Z25selective_scan_bwd_kernelI32Selective_Scan_bwd_kernel_traitsILi64ELi16ELb1ELb0ELb0ELb1ELb0EN3c108BFloat16EfEEv12SSMParamsBwd,"a",@progbits
	.sectionflags	@""
	.align	4
.nv.constant0._Z25selective_scan_bwd_kernelI32Selective_Scan_bwd_kernel_traitsILi64ELi16ELb1ELb0ELb0ELb1ELb0EN3c108BFloat16EfEEv12SSMParamsBwd:
	.zero		1392


//--------------------- .nv.constant0._Z25selective_scan_bwd_kernelI32Selective_Scan_bwd_kernel_traitsILi64ELi16ELb1ELb0ELb0ELb1ELb1EN3c108BFloat16EfEEv12SSMParamsBwd --------------------------
	.section	.nv.constant0._Z25selective_scan_bwd_kernelI32Selective_Scan_bwd_kernel_traitsILi64ELi16ELb1ELb0ELb0ELb1ELb1EN3c108BFloat16EfEEv12SSMParamsBwd,"a",@progbits
	.sectionflags	@""
	.align	4
.nv.constant0._Z25selective_scan_bwd_kernelI32Selective_Scan_bwd_kernel_traitsILi64ELi16ELb1ELb0ELb0ELb1ELb1EN3c108BFloat16EfEEv12SSMParamsBwd:
	.zero		1392


//--------------------- .nv.constant0._Z25selective_scan_bwd_kernelI32Selective_Scan_bwd_kernel_traitsILi64ELi16ELb1ELb0ELb1ELb0ELb0EN3c108BFloat16EfEEv12SSMParamsBwd --------------------------
	.section	.nv.constant0._Z25selective_scan_bwd_kernelI32Selective_Scan_bwd_kernel_traitsILi64ELi16ELb1ELb0ELb1ELb0ELb0EN3c108BFloat16EfEEv12SSMParamsBwd,"a",@progbits
	.sectionflags	@""
	.align	4
.nv.constant0._Z25selective_scan_bwd_kernelI32Selective_Scan_bwd_kernel_traitsILi64ELi16ELb1ELb0ELb1ELb0ELb0EN3c108BFloat16EfEEv12SSMParamsBwd:
	.zero		1392


//--------------------- .nv.constant0._Z25selective_scan_bwd_kernelI32Selective_Scan_bwd_kernel_traitsILi64ELi16ELb1ELb0ELb1ELb0ELb1EN3c108BFloat16EfEEv12SSMParamsBwd --------------------------
	.section	.nv.constant0._Z25selective_scan_bwd_kernelI32Selective_Scan_bwd_kernel_traitsILi64ELi16ELb1ELb0ELb1ELb0ELb1EN3c108BFloat16EfEEv12SSMParamsBwd,"a",@progbits
	.sectionflags	@""
	.align	4
.nv.constant0._Z25selective_scan_bwd_kernelI32Selective_Scan_bwd_kernel_traitsILi64ELi16ELb1ELb0ELb1ELb0ELb1EN3c108BFloat16EfEEv12SSMParamsBwd:
	.zero		1392


//--------------------- .nv.constant0._Z25selective_scan_bwd_kernelI32Selective_Scan_bwd_kernel_traitsILi64ELi16ELb1ELb0ELb1ELb1ELb0EN3c108BFloat16EfEEv12SSMParamsBwd --------------------------
	.section	.nv.constant0._Z25selective_scan_bwd_kernelI32Selective_Scan_bwd_kernel_traitsILi64ELi16ELb1ELb0ELb1ELb1ELb0EN3c108BFloat16EfEEv12SSMParamsBwd,"a",@progbits
	.sectionflags	@""
	.align	4
.nv.constant0._Z25selective_scan_bwd_kernelI32Selective_Scan_bwd_kernel_traitsILi64ELi16ELb1ELb0ELb1ELb1ELb0EN3c108BFloat16EfEEv12SSMParamsBwd:
	.zero		1392


//--------------------- .nv.constant0._Z25selective_scan_bwd_kernelI32Selective_Scan_bwd_kernel_traitsILi64ELi16ELb1ELb0ELb1ELb1ELb1EN3c108BFloat16EfEEv12SSMParamsBwd --------------------------
	.section	.nv.constant0._Z25selective_scan_bwd_kernelI32Selective_Scan_bwd_kernel_traitsILi64ELi16ELb1ELb0ELb1ELb1ELb1EN3c108BFloat16EfEEv12SSMParamsBwd,"a",@progbits
	.sectionflags	@""
	.align	4
.nv.constant0._Z25selective_scan_bwd_kernelI32Selective_Scan_bwd_kernel_traitsILi64ELi16ELb1ELb0ELb1ELb1ELb1EN3c108BFloat16EfEEv12SSMParamsBwd:
	.zero		1392


//--------------------- .nv.constant0._Z25selective_scan_bwd_kernelI32Selective_Scan_bwd_kernel_traitsILi64ELi16ELb1ELb1ELb0ELb0ELb0EN3c108BFloat16EfEEv12SSMParamsBwd --------------------------
	.section	.nv.constant0._Z25selective_scan_bwd_kernelI32Selective_Scan_bwd_kernel_traitsILi64ELi16ELb1ELb1ELb0ELb0ELb0EN3c108BFloat16EfEEv12SSMParamsBwd,"a",@progbits
	.sectionflags	@""
	.align	4
.nv.constant0._Z25selective_scan_bwd_kernelI32Selective_Scan_bwd_kernel_traitsILi64ELi16ELb1ELb1ELb0ELb0ELb0EN3c108BFloat16EfEEv12SSMParamsBwd:
	.zero		1392


//--------------------- .nv.constant0._Z25selective_scan_bwd_kernelI32Selective_Scan_bwd_kernel_traitsILi64ELi16ELb1ELb1ELb0ELb0ELb1EN3c108BFloat16EfEEv12SSMParamsBwd --------------------------
	.section	.nv.constant0._Z25selective_scan_bwd_kernelI32Selective_Scan_bwd_kernel_traitsILi64ELi16ELb1ELb1ELb0ELb0ELb1EN3c108BFloat16EfEEv12SSMParamsBwd,"a",@progbits
	.sectionflags	@""
	.align	4
.nv.constant0._Z25selective_scan_bwd_kernelI32Selective_Scan_bwd_kernel_traitsILi64ELi16ELb1ELb1ELb0ELb0ELb1EN3c108BFloat16EfEEv12SSMParamsBwd:
	.zero		1392


//--------------------- .nv.constant0._Z25selective_scan_bwd_kernelI32Selective_Scan_bwd_kernel_traitsILi64ELi16ELb1ELb1ELb0ELb1ELb0EN3c108BFloat16EfEEv12SSMParamsBwd --------------------------
	.section	.nv.constant0._Z25selective_scan_bwd_kernelI32Selective_Scan_bwd_kernel_traitsILi64ELi16ELb1ELb1ELb0ELb1ELb0EN3c108BFloat16EfEEv12SSMParamsBwd,"a",@progbits
	.sectionflags	@""
	.align	4
.nv.constant0._Z25selective_scan_bwd_kernelI32Selective_Scan_bwd_kernel_traitsILi64ELi16ELb1ELb1ELb0ELb1ELb0EN3c108BFloat16EfEEv12SSMParamsBwd:
	.zero		1392


//--------------------- .nv.constant0._Z25selective_scan_bwd_kernelI32Selective_Scan_bwd_kernel_traitsILi64ELi16ELb1ELb1ELb0ELb1ELb1EN3c108BFloat16EfEEv12SSMParamsBwd --------------------------
	.section	.nv.constant0._Z25selective_scan_bwd_kernelI32Selective_Scan_bwd_kernel_traitsILi64ELi16ELb1ELb1ELb0ELb1ELb1EN3c108BFloat16EfEEv12SSMParamsBwd,"a",@progbits
	.sectionflags	@""
	.align	4
.nv.constant0._Z25selective_scan_bwd_kernelI32Selective_Scan_bwd_kernel_traitsILi64ELi16ELb1ELb1ELb0ELb1ELb1EN3c108BFloat16EfEEv12SSMParamsBwd:
	.zero		1392


//--------------------- .nv.constant0._Z25selective_scan_bwd_kernelI32Selective_Scan_bwd_kernel_traitsILi64ELi16ELb1ELb1ELb1ELb0ELb0EN3c108BFloat16EfEEv12SSMParamsBwd --------------------------
	.section	.nv.constant0._Z25selective_scan_bwd_kernelI32Selective_Scan_bwd_kernel_traitsILi64ELi16ELb1ELb1ELb1ELb0ELb0EN3c108BFloat16EfEEv12SSMParamsBwd,"a",@progbits
	.sectionflags	@""
	.align	4
.nv.constant0._Z25selective_scan_bwd_kernelI32Selective_Scan_bwd_kernel_traitsILi64ELi16ELb1ELb1ELb1ELb0ELb0EN3c108BFloat16EfEEv12SSMParamsBwd:
	.zero		1392


//--------------------- .nv.constant0._Z25selective_scan_bwd_kernelI32Selective_Scan_bwd_kernel_traitsILi64ELi16ELb1ELb1ELb1ELb0ELb1EN3c108BFloat16EfEEv12SSMParamsBwd --------------------------
	.section	.nv.constant0._Z25selective_scan_bwd_kernelI32Selective_Scan_bwd_kernel_traitsILi64ELi16ELb1ELb1ELb1ELb0ELb1EN3c108BFloat16EfEEv12SSMParamsBwd,"a",@progbits
	.sectionflags	@""
	.align	4
.nv.constant0._Z25selective_scan_bwd_kernelI32Selective_Scan_bwd_kernel_traitsILi64ELi16ELb1ELb1ELb1ELb0ELb1EN3c108BFloat16EfEEv12SSMParamsBwd:
	.zero		1392


//--------------------- .nv.constant0._Z25selective_scan_bwd_kernelI32Selective_Scan_bwd_kernel_traitsILi64ELi16ELb1ELb1ELb1ELb1ELb0EN3c108BFloat16EfEEv12SSMParamsBwd --------------------------
	.section	.nv.constant0._Z25selective_scan_bwd_kernelI32Selective_Scan_bwd_kernel_traitsILi64ELi16ELb1ELb1ELb1ELb1ELb0EN3c108BFloat16EfEEv12SSMParamsBwd,"a",@progbits
	.sectionflags	@""
	.align	4
.nv.constant0._Z25selective_scan_bwd_kernelI32Selective_Scan_bwd_kernel_traitsILi64ELi16ELb1ELb1ELb1ELb1ELb0EN3c108BFloat16EfEEv12SSMParamsBwd:
	.zero		1392


//--------------------- .nv.constant0._Z25selective_scan_bwd_kernelI32Selective_Scan_bwd_kernel_traitsILi64ELi16ELb1ELb1ELb1ELb1ELb1EN3c108BFloat16EfEEv12SSMParamsBwd --------------------------
	.section	.nv.constant0._Z25selective_scan_bwd_kernelI32Selective_Scan_bwd_kernel_traitsILi64ELi16ELb1ELb1ELb1ELb1ELb1EN3c108BFloat16EfEEv12SSMParamsBwd,"a",@progbits
	.sectionflags	@""
	.align	4
.nv.constant0._Z25selective_scan_bwd_kernelI32Selective_Scan_bwd_kernel_traitsILi64ELi16ELb1ELb1ELb1ELb1ELb1EN3c108BFloat16EfEEv12SSMParamsBwd:
	.zero		1392


//--------------------- .nv.constant0._Z25selective_scan_bwd_kernelI32Selective_Scan_bwd_kernel_traitsILi32ELi16ELb0ELb0ELb0ELb0ELb0EN3c108BFloat16EfEEv12SSMParamsBwd --------------------------
	.section	.nv.constant0._Z25selective_scan_bwd_kernelI32Selective_Scan_bwd_kernel_traitsILi32ELi16ELb0ELb0ELb0ELb0ELb0EN3c108BFloat16EfEEv12SSMParamsBwd,"a",@progbits
	.sectionflags	@""
	.align	4
.nv.constant0._Z25selective_scan_bwd_kernelI32Selective_Scan_bwd_kernel_traitsILi32ELi16ELb0ELb0ELb0ELb0ELb0EN3c108BFloat16EfEEv12SSMParamsBwd:
	.zero		1392


//--------------------- .nv.constant0._Z25selective_scan_bwd_kernelI32Selective_Scan_bwd_kernel_traitsILi32ELi16ELb0ELb0ELb0ELb0ELb1EN3c108BFloat16EfEEv12SSMParamsBwd --------------------------
	.section	.nv.constant0._Z25selective_scan_bwd_kernelI32Selective_Scan_bwd_kernel_traitsILi32ELi16ELb0ELb0ELb0ELb0ELb1EN3c108BFloat16EfEEv12SSMParamsBwd,"a",@progbits
	.sectionflags	@""
	.align	4
.nv.constant0._Z25selective_scan_bwd_kernelI32Selective_Scan_bwd_kernel_traitsILi32ELi16ELb0ELb0ELb0ELb0ELb1EN3c108BFloat16EfEEv12SSMParamsBwd:
	.zero		1392


//--------------------- .nv.constant0._Z25selective_scan_bwd_kernelI32Selective_Scan_bwd_kernel_traitsILi32ELi16ELb0ELb0ELb0ELb1ELb0EN3c108BFloat16EfEEv12SSMParamsBwd --------------------------
	.section	.nv.constant0._Z25selective_scan_bwd_kernelI32Selective_Scan_bwd_kernel_traitsILi32ELi16ELb0ELb0ELb0ELb1ELb0EN3c108BFloat16EfEEv12SSMParamsBwd,"a",@progbits
	.sectionflags	@""
	.align	4
.nv.constant0._Z25selective_scan_bwd_kernelI32Selective_Scan_bwd_kernel_traitsILi32ELi16ELb0ELb0ELb0ELb1ELb0EN3c108BFloat16EfEEv12SSMParamsBwd:
	.zero		1392


//--------------------- .nv.constant0._Z25selective_scan_bwd_kernelI32Selective_Scan_bwd_kernel_traitsILi32ELi16ELb0ELb0ELb0ELb1ELb1EN3c108BFloat16EfEEv12SSMParamsBwd --------------------------
	.section	.nv.constant0._Z25selective_scan_bwd_kernelI32Selective_Scan_bwd_kernel_traitsILi32ELi16ELb0ELb0ELb0ELb1ELb1EN3c108BFloat16EfEEv12SSMParamsBwd,"a",@progbits
	.sectionflags	@""
	.align	4
.nv.constant0._Z25selective_scan_bwd_kernelI32Selective_Scan_bwd_kernel_traitsILi32ELi16ELb0ELb0ELb0ELb1ELb1EN3c108BFloat16EfEEv12SSMParamsBwd:
	.zero		1392


//--------------------- .nv.constant0._Z25selective_scan_bwd_kernelI32Selective_Scan_bwd_kernel_traitsILi32ELi16ELb0ELb0ELb1ELb0ELb0EN3c108BFloat16EfEEv12SSMParamsBwd --------------------------
	.section	.nv.constant0._Z25selective_scan_bwd_kernelI32Selective_Scan_bwd_kernel_traitsILi32ELi16ELb0ELb0ELb1ELb0ELb0EN3c108BFloat16EfEEv12SSMParamsBwd,"a",@progbits
	.sectionflags	@""
	.align	4
.nv.constant0._Z25selective_scan_bwd_kernelI32Selective_Scan_bwd_kernel_traitsILi32ELi16ELb0ELb0ELb1ELb0ELb0EN3c108BFloat16EfEEv12SSMParamsBwd:
	.zero		1392


//--------------------- .nv.constant0._Z25selective_scan_bwd_kernelI32Selective_Scan_bwd_kernel_traitsILi32ELi16ELb0ELb0ELb1ELb0ELb1EN3c108BFloat16EfEEv12SSMParamsBwd --------------------------
	.section	.nv.constant0._Z25selective_scan_bwd_kernelI32Selective_Scan_bwd_kernel_traitsILi32ELi16ELb0ELb0ELb1ELb0ELb1EN3c108BFloat16EfEEv12SSMParamsBwd,"a",@progbits
	.sectionflags	@""
	.align	4
.nv.constant0._Z25selective_scan_bwd_kernelI32Selective_Scan_bwd_kernel_traitsILi32ELi16ELb0ELb0ELb1ELb0ELb1EN3c108BFloat16EfEEv12SSMParamsBwd:
	.zero		1392


//--------------------- .nv.constant0._Z25selective_scan_bwd_kernelI32Selective_Scan_bwd_kernel_traitsILi32ELi16ELb0ELb0ELb1ELb1ELb0EN3c108BFloat16EfEEv12SSMParamsBwd --------------------------
	.section	.nv.constant0._Z25selective_scan_bwd_kernelI32Selective_Scan_bwd_kernel_traitsILi32ELi16ELb0ELb0ELb1ELb1ELb0EN3c108BFloat16EfEEv12SSMParamsBwd,"a",@progbits
	.sectionflags	@""
	.align	4
.nv.constant0._Z25selective_scan_bwd_kernelI32Selective_Scan_bwd_kernel_traitsILi32ELi16ELb0ELb0ELb1ELb1ELb0EN3c108BFloat16EfEEv12SSMParamsBwd:
	.zero		1392


//--------------------- .nv.constant0._Z25selective_scan_bwd_kernelI32Selective_Scan_bwd_kernel_traitsILi32ELi16ELb0ELb0ELb1ELb1ELb1EN3c108BFloat16EfEEv12SSMParamsBwd --------------------------
	.section	.nv.constant0._Z25selective_scan_bwd_kernelI32Selective_Scan_bwd_kernel_traitsILi32ELi16ELb0ELb0ELb1ELb1ELb1EN3c108BFloat16EfEEv12SSMParamsBwd,"a",@progbits
	.sectionflags	@""
	.align	4
.nv.constant0._Z25selective_scan_bwd_kernelI32Selective_Scan_bwd_kernel_traitsILi32ELi16ELb0ELb0ELb1ELb1ELb1EN3c108BFloat16EfEEv12SSMParamsBwd:
	.zero		1392


//--------------------- .nv.constant0._Z25selective_scan_bwd_kernelI32Selective_Scan_bwd_kernel_traitsILi32ELi16ELb0ELb1ELb0ELb0ELb0EN3c108BFloat16EfEEv12SSMParamsBwd --------------------------
	.section	.nv.constant0._Z25selective_scan_bwd_kernelI32Selective_Scan_bwd_kernel_traitsILi32ELi16ELb0ELb1ELb0ELb0ELb0EN3c108BFloat16EfEEv12SSMParamsBwd,"a",@progbits
	.sectionflags	@""
	.align	4
.nv.constant0._Z25selective_scan_bwd_kernelI32Selective_Scan_bwd_kernel_traitsILi32ELi16ELb0ELb1ELb0ELb0ELb0EN3c108BFloat16EfEEv12SSMParamsBwd:
	.zero		1392


//--------------------- .nv.constant0._Z25selective_scan_bwd_kernelI32Selective_Scan_bwd_kernel_traitsILi32ELi16ELb0ELb1ELb0ELb0ELb1EN3c108BFloat16EfEEv12SSMParamsBwd --------------------------
	.section	.nv.constant0._Z25selective_scan_bwd_kernelI32Selective_Scan_bwd_kernel_traitsILi32ELi16ELb0ELb1ELb0ELb0ELb1EN3c108BFloat16EfEEv12SSMParamsBwd,"a",@progbits
	.sectionflags	@""
	.align	4
.nv.constant0._Z25selective_scan_bwd_kernelI32Selective_Scan_bwd_kernel_traitsILi32ELi16ELb0ELb1ELb0ELb0ELb1EN3c108BFloat16EfEEv12SSMParamsBwd:
	.zero		1392


//--------------------- .nv.constant0._Z25selective_scan_bwd_kernelI32Selective_Scan_bwd_kernel_traitsILi32ELi16ELb0ELb1ELb0ELb1ELb0EN3c108BFloat16EfEEv12SSMParamsBwd --------------------------
	.section	.nv.constant0._Z25selective_scan_bwd_kernelI32Selective_Scan_bwd_kernel_traitsILi32ELi16ELb0ELb1ELb0ELb1ELb0EN3c108BFloat16EfEEv12SSMParamsBwd,"a",@progbits
	.sectionflags	@""
	.align	4
.nv.constant0._Z25selective_scan_bwd_kernelI32Selective_Scan_bwd_kernel_traitsILi32ELi16ELb0ELb1ELb0ELb1ELb0EN3c108BFloat16EfEEv12SSMParamsBwd:
	.zero		1392


//--------------------- .nv.constant0._Z25selective_scan_bwd_kernelI32Selective_Scan_bwd_kernel_traitsILi32ELi16ELb0ELb1ELb0ELb1ELb1EN3c108BFloat16EfEEv12SSMParamsBwd --------------------------
	.section	.nv.constant0._Z25selective_scan_bwd_kernelI32Selective_Scan_bwd_kernel_traitsILi32ELi16ELb0ELb1ELb0ELb1ELb1EN3c108BFloat16EfEEv12SSMParamsBwd,"a",@progbits
	.sectionflags	@""
	.align	4
.nv.constant0._Z25selective_scan_bwd_kernelI32Selective_Scan_bwd_kernel_traitsILi32ELi16ELb0ELb1ELb0ELb1ELb1EN3c108BFloat16EfEEv12SSMParamsBwd:
	.zero		1392


//--------------------- .nv.constant0._Z25selective_scan_bwd_kernelI32Selective_Scan_bwd_kernel_traitsILi32ELi16ELb0ELb1ELb1ELb0ELb0EN3c108BFloat16EfEEv12SSMParamsBwd --------------------------
	.section	.nv.constant0._Z25selective_scan_bwd_kernelI32Selective_Scan_bwd_kernel_traitsILi32ELi16ELb0ELb1ELb1ELb0ELb0EN3c108BFloat16EfEEv12SSMParamsBwd,"a",@progbits
	.sectionflags	@""
	.align	4
.nv.constant0._Z25selective_scan_bwd_kernelI32Selective_Scan_bwd_kernel_traitsILi32ELi16ELb0ELb1ELb1ELb0ELb0EN3c108BFloat16EfEEv12SSMParamsBwd:
	.zero		1392


//--------------------- .nv.constant0._Z25selective_scan_bwd_kernelI32Selective_Scan_bwd_kernel_traitsILi32ELi16ELb0ELb1ELb1ELb0ELb1EN3c108BFloat16EfEEv12SSMParamsBwd --------------------------
	.section	.nv.constant0._Z25selective_scan_bwd_kernelI32Selective_Scan_bwd_kernel_traitsILi32ELi16ELb0ELb1ELb1ELb0ELb1EN3c108BFloat16EfEEv12SSMParamsBwd,"a",@progbits
	.sectionflags	@""
	.align	4
.nv.constant0._Z25selective_scan_bwd_kernelI32Selective_Scan_bwd_kernel_traitsILi32ELi16ELb0ELb1ELb1ELb0ELb1EN3c108BFloat16EfEEv12SSMParamsBwd:
	.zero		1392


//--------------------- .nv.constant0._Z25selective_scan_bwd_kernelI32Selective_Scan_bwd_kernel_traitsILi32ELi16ELb0ELb1ELb1ELb1ELb0EN3c108BFloat16EfEEv12SSMParamsBwd --------------------------
	.section	.nv.constant0._Z25selective_scan_bwd_kernelI32Selective_Scan_bwd_kernel_traitsILi32ELi16ELb0ELb1ELb1ELb1ELb0EN3c108BFloat16EfEEv12SSMParamsBwd,"a",@progbits
	.sectionflags	@""
	.align	4
.nv.constant0._Z25selective_scan_bwd_kernelI32Selective_Scan_bwd_kernel_traitsILi32ELi16ELb0ELb1ELb1ELb1ELb0EN3c108BFloat16EfEEv12SSMParamsBwd:
	.zero		1392


//--------------------- .nv.constant0._Z25selective_scan_bwd_kernelI32Selective_Scan_bwd_kernel_traitsILi32ELi16ELb0ELb1ELb1ELb1ELb1EN3c108BFloat16EfEEv12SSMParamsBwd --------------------------
	.section	.nv.constant0._Z25selective_scan_bwd_kernelI32Selective_Scan_bwd_kernel_traitsILi32ELi16ELb0ELb1ELb1ELb1ELb1EN3c108BFloat16EfEEv12SSMParamsBwd,"a",@progbits
	.sectionflags	@""
	.align	4
.nv.constant0._Z25selective_scan_bwd_kernelI32Selective_Scan_bwd_kernel_traitsILi32ELi16ELb0ELb1ELb1ELb1ELb1EN3c108BFloat16EfEEv12SSMParamsBwd:
	.zero		1392


//--------------------- .nv.constant0._Z25selective_scan_bwd_kernelI32Selective_Scan_bwd_kernel_traitsILi32ELi16ELb1ELb0ELb0ELb0ELb0EN3c108BFloat16EfEEv12SSMParamsBwd --------------------------
	.section	.nv.constant0._Z25selective_scan_bwd_kernelI32Selective_Scan_bwd_kernel_traitsILi32ELi16ELb1ELb0ELb0ELb0ELb0EN3c108BFloat16EfEEv12SSMParamsBwd,"a",@progbits
	.sectionflags	@""
	.align	4
.nv.constant0._Z25selective_scan_bwd_kernelI32Selective_Scan_bwd_kernel_traitsILi32ELi16ELb1ELb0ELb0ELb0ELb0EN3c108BFloat16EfEEv12SSMParamsBwd:
	.zero		1392


//--------------------- .nv.constant0._Z25selective_scan_bwd_kernelI32Selective_Scan_bwd_kernel_traitsILi32ELi16ELb1ELb0ELb0ELb0ELb1EN3c108BFloat16EfEEv12SSMParamsBwd --------------------------
	.section	.nv.constant0._Z25selective_scan_bwd_kernelI32Selective_Scan_bwd_kernel_traitsILi32ELi16ELb1ELb0ELb0ELb0ELb1EN3c108BFloat16EfEEv12SSMParamsBwd,"a",@progbits
	.sectionflags	@""
	.align	4
.nv.constant0._Z25selective_scan_bwd_kernelI32Selective_Scan_bwd_kernel_traitsILi32ELi16ELb1ELb0ELb0ELb0ELb1EN3c108BFloat16EfEEv12SSMParamsBwd:
	.zero		1392


//--------------------- .nv.constant0._Z25selective_scan_bwd_kernelI32Selective_Scan_bwd_kernel_traitsILi32ELi16ELb1ELb0ELb0ELb1ELb0EN3c108BFloat16EfEEv12SSMParamsBwd --------------------------
	.section	.nv.constant0._Z25selective_scan_bwd_kernelI32Selective_Scan_bwd_kernel_traitsILi32ELi16ELb1ELb0ELb0ELb1ELb0EN3c108BFloat16EfEEv12SSMParamsBwd,"a",@progbits
	.sectionflags	@""
	.align	4
.nv.constant0._Z25selective_scan_bwd_kernelI32Selective_Scan_bwd_kernel_traitsILi32ELi16ELb1ELb0ELb0ELb1ELb0EN3c108BFloat16EfEEv12SSMParamsBwd:
	.zero		1392


//--------------------- .nv.constant0._Z25selective_scan_bwd_kernelI32Selective_Scan_bwd_kernel_traitsILi32ELi16ELb1ELb0ELb0ELb1ELb1EN3c108BFloat16EfEEv12SSMParamsBwd --------------------------
	.section	.nv.constant0._Z25selective_scan_bwd_kernelI32Selective_Scan_bwd_kernel_traitsILi32ELi16ELb1ELb0ELb0ELb1ELb1EN3c108BFloat16EfEEv12SSMParamsBwd,"a",@progbits
	.sectionflags	@""
	.align	4
.nv.constant0._Z25selective_scan_bwd_kernelI32Selective_Scan_bwd_kernel_traitsILi32ELi16ELb1ELb0ELb0ELb1ELb1EN3c108BFloat16EfEEv12SSMParamsBwd:
	.zero		1392


//--------------------- .nv.constant0._Z25selective_scan_bwd_kernelI32Selective_Scan_bwd_kernel_traitsILi32ELi16ELb1ELb0ELb1ELb0ELb0EN3c108BFloat16EfEEv12SSMParamsBwd --------------------------
	.section	.nv.constant0._Z25selective_scan_bwd_kernelI32Selective_Scan_bwd_kernel_traitsILi32ELi16ELb1ELb0ELb1ELb0ELb0EN3c108BFloat16EfEEv12SSMParamsBwd,"a",@progbits
	.sectionflags	@""
	.align	4
.nv.constant0._Z25selective_scan_bwd_kernelI32Selective_Scan_bwd_kernel_traitsILi32ELi16ELb1ELb0ELb1ELb0ELb0EN3c108BFloat16EfEEv12SSMParamsBwd:
	.zero		1392


//--------------------- .nv.constant0._Z25selective_scan_bwd_kernelI32Selective_Scan_bwd_kernel_traitsILi32ELi16ELb1ELb0ELb1ELb0ELb1EN3c108BFloat16EfEEv12SSMParamsBwd --------------------------
	.section	.nv.constant0._Z25selective_scan_bwd_kernelI32Selective_Scan_bwd_kernel_traitsILi32ELi16ELb1ELb0ELb1ELb0ELb1EN3c108BFloat16EfEEv12SSMParamsBwd,"a",@progbits
	.sectionflags	@""
	.align	4
.nv.constant0._Z25selective_scan_bwd_kernelI32Selective_Scan_bwd_kernel_traitsILi32ELi16ELb1ELb0ELb1ELb0ELb1EN3c108BFloat16EfEEv12SSMParamsBwd:
	.zero		1392


//--------------------- .nv.constant0._Z25selective_scan_bwd_kernelI32Selective_Scan_bwd_kernel_traitsILi32ELi16ELb1ELb0ELb1ELb1ELb0EN3c108BFloat16EfEEv12SSMParamsBwd --------------------------
	.section	.nv.constant0._Z25selective_scan_bwd_kernelI32Selective_Scan_bwd_kernel_traitsILi32ELi16ELb1ELb0ELb1ELb1ELb0EN3c108BFloat16EfEEv12SSMParamsBwd,"a",@progbits
	.sectionflags	@""
	.align	4
.nv.constant0._Z25selective_scan_bwd_kernelI32Selective_Scan_bwd_kernel_traitsILi32ELi16ELb1ELb0ELb1ELb1ELb0EN3c108BFloat16EfEEv12SSMParamsBwd:
	.zero		1392


//--------------------- .nv.constant0._Z25selective_scan_bwd_kernelI32Selective_Scan_bwd_kernel_traitsILi32ELi16ELb1ELb0ELb1ELb1ELb1EN3c108BFloat16EfEEv12SSMParamsBwd --------------------------
	.section	.nv.constant0._Z25selective_scan_bwd_kernelI32Selective_Scan_bwd_kernel_traitsILi32ELi16ELb1ELb0ELb1ELb1ELb1EN3c108BFloat16EfEEv12SSMParamsBwd,"a",@progbits
	.sectionflags	@""
	.align	4
.nv.constant0._Z25selective_scan_bwd_kernelI32Selective_Scan_bwd_kernel_traitsILi32ELi16ELb1ELb0ELb1ELb1ELb1EN3c108BFloat16EfEEv12SSMParamsBwd:
	.zero		1392


//--------------------- .nv.constant0._Z25selective_scan_bwd_kernelI32Selective_Scan_bwd_kernel_traitsILi32ELi16ELb1ELb1ELb0ELb0ELb0EN3c108BFloat16EfEEv12SSMParamsBwd --------------------------
	.section	.nv.constant0._Z25selective_scan_bwd_kernelI32Selective_Scan_bwd_kernel_traitsILi32ELi16ELb1ELb1ELb0ELb0ELb0EN3c108BFloat16EfEEv12SSMParamsBwd,"a",@progbits
	.sectionflags	@""
	.align	4
.nv.constant0._Z25selective_scan_bwd_kernelI32Selective_Scan_bwd_kernel_traitsILi32ELi16ELb1ELb1ELb0ELb0ELb0EN3c108BFloat16EfEEv12SSMParamsBwd:
	.zero		1392


//--------------------- .nv.constant0._Z25selective_scan_bwd_kernelI32Selective_Scan_bwd_kernel_traitsILi32ELi16ELb1ELb1ELb0ELb0ELb1EN3c108BFloat16EfEEv12SSMParamsBwd --------------------------
	.section	.nv.constant0._Z25selective_scan_bwd_kernelI32Selective_Scan_bwd_kernel_traitsILi32ELi16ELb1ELb1ELb0ELb0ELb1EN3c108BFloat16EfEEv12SSMParamsBwd,"a",@progbits
	.sectionflags	@""
	.align	4
.nv.constant0._Z25selective_scan_bwd_kernelI32Selective_Scan_bwd_kernel_traitsILi32ELi16ELb1ELb1ELb0ELb0ELb1EN3c108BFloat16EfEEv12SSMParamsBwd:
	.zero		1392


//--------------------- .nv.constant0._Z25selective_scan_bwd_kernelI32Selective_Scan_bwd_kernel_traitsILi32ELi16ELb1ELb1ELb0ELb1ELb0EN3c108BFloat16EfEEv12SSMParamsBwd --------------------------
	.section	.nv.constant0._Z25selective_scan_bwd_kernelI32Selective_Scan_bwd_kernel_traitsILi32ELi16ELb1ELb1ELb0ELb1ELb0EN3c108BFloat16EfEEv12SSMParamsBwd,"a",@progbits
	.sectionflags	@""
	.align	4
.nv.constant0._Z25selective_scan_bwd_kernelI32Selective_Scan_bwd_kernel_traitsILi32ELi16ELb1ELb1ELb0ELb1ELb0EN3c108BFloat16EfEEv12SSMParamsBwd:
	.zero		1392


//--------------------- .nv.constant0._Z25selective_scan_bwd_kernelI32Selective_Scan_bwd_kernel_traitsILi32ELi16ELb1ELb1ELb0ELb1ELb1EN3c108BFloat16EfEEv12SSMParamsBwd --------------------------
	.section	.nv.constant0._Z25selective_scan_bwd_kernelI32Selective_Scan_bwd_kernel_traitsILi32ELi16ELb1ELb1ELb0ELb1ELb1EN3c108BFloat16EfEEv12SSMParamsBwd,"a",@progbits
	.sectionflags	@""
	.align	4
.nv.constant0._Z25selective_scan_bwd_kernelI32Selective_Scan_bwd_kernel_traitsILi32ELi16ELb1ELb1ELb0ELb1ELb1EN3c108BFloat16EfEEv12SSMParamsBwd:
	.zero		1392


//--------------------- .nv.constant0._Z25selective_scan_bwd_kernelI32Selective_Scan_bwd_kernel_traitsILi32ELi16ELb1ELb1ELb1ELb0ELb0EN3c108BFloat16EfEEv12SSMParamsBwd --------------------------
	.section	.nv.constant0._Z25selective_scan_bwd_kernelI32Selective_Scan_bwd_kernel_traitsILi32ELi16ELb1ELb1ELb1ELb0ELb0EN3c108BFloat16EfEEv12SSMParamsBwd,"a",@progbits
	.sectionflags	@""
	.align	4
.nv.constant0._Z25selective_scan_bwd_kernelI32Selective_Scan_bwd_kernel_traitsILi32ELi16ELb1ELb1ELb1ELb0ELb0EN3c108BFloat16EfEEv12SSMParamsBwd:
	.zero		1392


//--------------------- .nv.constant0._Z25selective_scan_bwd_kernelI32Selective_Scan_bwd_kernel_traitsILi32ELi16ELb1ELb1ELb1ELb0ELb1EN3c108BFloat16EfEEv12SSMParamsBwd --------------------------
	.section	.nv.constant0._Z25selective_scan_bwd_kernelI32Selective_Scan_bwd_kernel_traitsILi32ELi16ELb1ELb1ELb1ELb0ELb1EN3c108BFloat16EfEEv12SSMParamsBwd,"a",@progbits
	.sectionflags	@""
	.align	4
.nv.constant0._Z25selective_scan_bwd_kernelI32Selective_Scan_bwd_kernel_traitsILi32ELi16ELb1ELb1ELb1ELb0ELb1EN3c108BFloat16EfEEv12SSMParamsBwd:
	.zero		1392


//--------------------- .nv.constant0._Z25selective_scan_bwd_kernelI32Selective_Scan_bwd_kernel_traitsILi32ELi16ELb1ELb1ELb1ELb1ELb0EN3c108BFloat16EfEEv12SSMParamsBwd --------------------------
	.section	.nv.constant0._Z25selective_scan_bwd_kernelI32Selective_Scan_bwd_kernel_traitsILi32ELi16ELb1ELb1ELb1ELb1ELb0EN3c108BFloat16EfEEv12SSMParamsBwd,"a",@progbits
	.sectionflags	@""
	.align	4
.nv.constant0._Z25selective_scan_bwd_kernelI32Selective_Scan_bwd_kernel_traitsILi32ELi16ELb1ELb1ELb1ELb1ELb0EN3c108BFloat16EfEEv12SSMParamsBwd:
	.zero		1392


//--------------------- .nv.constant0._Z25selective_scan_bwd_kernelI32Selective_Scan_bwd_kernel_traitsILi32ELi16ELb1ELb1ELb1ELb1ELb1EN3c108BFloat16EfEEv12SSMParamsBwd --------------------------
	.section	.nv.constant0._Z25selective_scan_bwd_kernelI32Selective_Scan_bwd_kernel_traitsILi32ELi16ELb1ELb1ELb1ELb1ELb1EN3c108BFloat16EfEEv12SSMParamsBwd,"a",@progbits
	.sectionflags	@""
	.align	4
.nv.constant0._Z25selective_scan_bwd_kernelI32Selective_Scan_bwd_kernel_traitsILi32ELi16ELb1ELb1ELb1ELb1ELb1EN3c108BFloat16EfEEv12SSMParamsBwd:
	.zero		1392


//--------------------- .nv.constant0._Z25selective_scan_bwd_kernelI32Selective_Scan_bwd_kernel_traitsILi32ELi8ELb0ELb0ELb0ELb0ELb0EN3c108BFloat16EfEEv12SSMParamsBwd --------------------------
	.section	.nv.constant0._Z25selective_scan_bwd_kernelI32Selective_Scan_bwd_kernel_traitsILi32ELi8ELb0ELb0ELb0ELb0ELb0EN3c108BFloat16EfEEv12SSMParamsBwd,"a",@progbits
	.sectionflags	@""
	.align	4
.nv.constant0._Z25selective_scan_bwd_kernelI32Selective_Scan_bwd_kernel_traitsILi32ELi8ELb0ELb0ELb0ELb0ELb0EN3c108BFloat16EfEEv12SSMParamsBwd:
	.zero		1392


//--------------------- .nv.constant0._Z25selective_scan_bwd_kernelI32Selective_Scan_bwd_kernel_traitsILi32ELi8ELb0ELb0ELb0ELb0ELb1EN3c108BFloat16EfEEv12SSMParamsBwd --------------------------
	.section	.nv.constant0._Z25selective_scan_bwd_kernelI32Selective_Scan_bwd_kernel_traitsILi32ELi8ELb0ELb0ELb0ELb0ELb1EN3c108BFloat16EfEEv12SSMParamsBwd,"a",@progbits
	.sectionflags	@""
	.align	4
.nv.constant0._Z25selective_scan_bwd_kernelI32Selective_Scan_bwd_kernel_traitsILi32ELi8ELb0ELb0ELb0ELb0ELb1EN3c108BFloat16EfEEv12SSMParamsBwd:
	.zero		1392


//--------------------- .nv.constant0._Z25selective_scan_bwd_kernelI32Selective_Scan_bwd_kernel_traitsILi32ELi8ELb0ELb0ELb0ELb1ELb0EN3c108BFloat16EfEEv12SSMParamsBwd --------------------------
	.section	.nv.constant0._Z25selective_scan_bwd_kernelI32Selective_Scan_bwd_kernel_traitsILi32ELi8ELb0ELb0ELb0ELb1ELb0EN3c108BFloat16EfEEv12SSMParamsBwd,"a",@progbits
	.sectionflags	@""
	.align	4
.nv.constant0._Z25selective_scan_bwd_kernelI32Selective_Scan_bwd_kernel_traitsILi32ELi8ELb0ELb0ELb0ELb1ELb0EN3c108BFloat16EfEEv12SSMParamsBwd:
	.zero		1392


//--------------------- .nv.constant0._Z25selective_scan_bwd_kernelI32Selective_Scan_bwd_kernel_traitsILi32ELi8ELb0ELb0ELb0ELb1ELb1EN3c108BFloat16EfEEv12SSMParamsBwd --------------------------
	.section	.nv.constant0._Z25selective_scan_bwd_kernelI32Selective_Scan_bwd_kernel_traitsILi32ELi8ELb0ELb0ELb0ELb1ELb1EN3c108BFloat16EfEEv12SSMParamsBwd,"a",@progbits
	.sectionflags	@""
	.align	4
.nv.constant0._Z25selective_scan_bwd_kernelI32Selective_Scan_bwd_kernel_traitsILi32ELi8ELb0ELb0ELb0ELb1ELb1EN3c108BFloat16EfEEv12SSMParamsBwd:
	.zero		1392


//--------------------- .nv.constant0._Z25selective_scan_bwd_kernelI32Selective_Scan_bwd_kernel_traitsILi32ELi8ELb0ELb0ELb1ELb0ELb0EN3c108BFloat16EfEEv12SSMParamsBwd --------------------------
	.section	.nv.constant0._Z25selective_scan_bwd_kernelI32Selective_Scan_bwd_kernel_traitsILi32ELi8ELb0ELb0ELb1ELb0ELb0EN3c108BFloat16EfEEv12SSMParamsBwd,"a",@progbits
	.sectionflags	@""
	.align	4
.nv.constant0._Z25selective_scan_bwd_kernelI32Selective_Scan_bwd_kernel_traitsILi32ELi8ELb0ELb0ELb1ELb0ELb0EN3c108BFloat16EfEEv12SSMParamsBwd:
	.zero		1392


//--------------------- .nv.constant0._Z25selective_scan_bwd_kernelI32Selective_Scan_bwd_kernel_traitsILi32ELi8ELb0ELb0ELb1ELb0ELb1EN3c108BFloat16EfEEv12SSMParamsBwd --------------------------
	.section	.nv.constant0._Z25selective_scan_bwd_kernelI32Selective_Scan_bwd_kernel_traitsILi32ELi8ELb0ELb0ELb1ELb0ELb1EN3c108BFloat16EfEEv12SSMParamsBwd,"a",@progbits
	.sectionflags	@""
	.align	4
.nv.constant0._Z25selective_scan_bwd_kernelI32Selective_Scan_bwd_kernel_traitsILi32ELi8ELb0ELb0ELb1ELb0ELb1EN3c108BFloat16EfEEv12SSMParamsBwd:
	.zero		1392


//--------------------- .nv.constant0._Z25selective_scan_bwd_kernelI32Selective_Scan_bwd_kernel_traitsILi32ELi8ELb0ELb0ELb1ELb1ELb0EN3c108BFloat16EfEEv12SSMParamsBwd --------------------------
	.section	.nv.constant0._Z25selective_scan_bwd_kernelI32Selective_Scan_bwd_kernel_traitsILi32ELi8ELb0ELb0ELb1ELb1ELb0EN3c108BFloat16EfEEv12SSMParamsBwd,"a",@progbits
	.sectionflags	@""
	.align	4
.nv.constant0._Z25selective_scan_bwd_kernelI32Selective_Scan_bwd_kernel_traitsILi32ELi8ELb0ELb0ELb1ELb1ELb0EN3c108BFloat16EfEEv12SSMParamsBwd:
	.zero		1392


//--------------------- .nv.constant0._Z25selective_scan_bwd_kernelI32Selective_Scan_bwd_kernel_traitsILi32ELi8ELb0ELb0ELb1ELb1ELb1EN3c108BFloat16EfEEv12SSMParamsBwd --------------------------
	.section	.nv.constant0._Z25selective_scan_bwd_kernelI32Selective_Scan_bwd_kernel_traitsILi32ELi8ELb0ELb0ELb1ELb1ELb1EN3c108BFloat16EfEEv12SSMParamsBwd,"a",@progbits
	.sectionflags	@""
	.align	4
.nv.constant0._Z25selective_scan_bwd_kernelI32Selective_Scan_bwd_kernel_traitsILi32ELi8ELb0ELb0ELb1ELb1ELb1EN3c108BFloat16EfEEv12SSMParamsBwd:
	.zero		1392


//--------------------- .nv.constant0._Z25selective_scan_bwd_kernelI32Selective_Scan_bwd_kernel_traitsILi32ELi8ELb0ELb1ELb0ELb0ELb0EN3c108BFloat16EfEEv12SSMParamsBwd --------------------------
	.section	.nv.constant0._Z25selective_scan_bwd_kernelI32Selective_Scan_bwd_kernel_traitsILi32ELi8ELb0ELb1ELb0ELb0ELb0EN3c108BFloat16EfEEv12SSMParamsBwd,"a",@progbits
	.sectionflags	@""
	.align	4
.nv.constant0._Z25selective_scan_bwd_kernelI32Selective_Scan_bwd_kernel_traitsILi32ELi8ELb0ELb1ELb0ELb0ELb0EN3c108BFloat16EfEEv12SSMParamsBwd:
	.zero		1392


//--------------------- .nv.constant0._Z25selective_scan_bwd_kernelI32Selective_Scan_bwd_kernel_traitsILi32ELi8ELb0ELb1ELb0ELb0ELb1EN3c108BFloat16EfEEv12SSMParamsBwd --------------------------
	.section	.nv.constant0._Z25selective_scan_bwd_kernelI32Selective_Scan_bwd_kernel_traitsILi32ELi8ELb0ELb1ELb0ELb0ELb1EN3c108BFloat16EfEEv12SSMParamsBwd,"a",@progbits
	.sectionflags	@""
	.align	4
.nv.constant0._Z25selective_scan_bwd_kernelI32Selective_Scan_bwd_kernel_traitsILi32ELi8ELb0ELb1ELb0ELb0ELb1EN3c108BFloat16EfEEv12SSMParamsBwd:
	.zero		1392


//--------------------- .nv.constant0._Z25selective_scan_bwd_kernelI32Selective_Scan_bwd_kernel_traitsILi32ELi8ELb0ELb1ELb0ELb1ELb0EN3c108BFloat16EfEEv12SSMParamsBwd --------------------------
	.section	.nv.constant0._Z25selective_scan_bwd_kernelI32Selective_Scan_bwd_kernel_traitsILi32ELi8ELb0ELb1ELb0ELb1ELb0EN3c108BFloat16EfEEv12SSMParamsBwd,"a",@progbits
	.sectionflags	@""
	.align	4
.nv.constant0._Z25selective_scan_bwd_kernelI32Selective_Scan_bwd_kernel_traitsILi32ELi8ELb0ELb1ELb0ELb1ELb0EN3c108BFloat16EfEEv12SSMParamsBwd:
	.zero		1392


//--------------------- .nv.constant0._Z25selective_scan_bwd_kernelI32Selective_Scan_bwd_kernel_traitsILi32ELi8ELb0ELb1ELb0ELb1ELb1EN3c108BFloat16EfEEv12SSMParamsBwd --------------------------
	.section	.nv.constant0._Z25selective_scan_bwd_kernelI32Selective_Scan_bwd_kernel_traitsILi32ELi8ELb0ELb1ELb0ELb1ELb1EN3c108BFloat16EfEEv12SSMParamsBwd,"a",@progbits
	.sectionflags	@""
	.align	4
.nv.constant0._Z25selective_scan_bwd_kernelI32Selective_Scan_bwd_kernel_traitsILi32ELi8ELb0ELb1ELb0ELb1ELb1EN3c108BFloat16EfEEv12SSMParamsBwd:
	.zero		1392


//--------------------- .nv.constant0._Z25selective_scan_bwd_kernelI32Selective_Scan_bwd_kernel_traitsILi32ELi8ELb0ELb1ELb1ELb0ELb0EN3c108BFloat16EfEEv12SSMParamsBwd --------------------------
	.section	.nv.constant0._Z25selective_scan_bwd_kernelI32Selective_Scan_bwd_kernel_traitsILi32ELi8ELb0ELb1ELb1ELb0ELb0EN3c108BFloat16EfEEv12SSMParamsBwd,"a",@progbits
	.sectionflags	@""
	.align	4
.nv.constant0._Z25selective_scan_bwd_kernelI32Selective_Scan_bwd_kernel_traitsILi32ELi8ELb0ELb1ELb1ELb0ELb0EN3c108BFloat16EfEEv12SSMParamsBwd:
	.zero		1392


//--------------------- .nv.constant0._Z25selective_scan_bwd_kernelI32Selective_Scan_bwd_kernel_traitsILi32ELi8ELb0ELb1ELb1ELb0ELb1EN3c108BFloat16EfEEv12SSMParamsBwd --------------------------
	.section	.nv.constant0._Z25selective_scan_bwd_kernelI32Selective_Scan_bwd_kernel_traitsILi32ELi8ELb0ELb1ELb1ELb0ELb1EN3c108BFloat16EfEEv12SSMParamsBwd,"a",@progbits
	.sectionflags	@""
	.align	4
.nv.constant0._Z25selective_scan_bwd_kernelI32Selective_Scan_bwd_kernel_traitsILi32ELi8ELb0ELb1ELb1ELb0ELb1EN3c108BFloat16EfEEv12SSMParamsBwd:
	.zero		1392


//--------------------- .nv.constant0._Z25selective_scan_bwd_kernelI32Selective_Scan_bwd_kernel_traitsILi32ELi8ELb0ELb1ELb1ELb1ELb0EN3c108BFloat16EfEEv12SSMParamsBwd --------------------------
	.section	.nv.constant0._Z25selective_scan_bwd_kernelI32Selective_Scan_bwd_kernel_traitsILi32ELi8ELb0ELb1ELb1ELb1ELb0EN3c108BFloat16EfEEv12SSMParamsBwd,"a",@progbits
	.sectionflags	@""
	.align	4
.nv.constant0._Z25selective_scan_bwd_kernelI32Selective_Scan_bwd_kernel_traitsILi32ELi8ELb0ELb1ELb1ELb1ELb0EN3c108BFloat16EfEEv12SSMParamsBwd:
	.zero		1392


//--------------------- .nv.constant0._Z25selective_scan_bwd_kernelI32Selective_Scan_bwd_kernel_traitsILi32ELi8ELb0ELb1ELb1ELb1ELb1EN3c108BFloat16EfEEv12SSMParamsBwd --------------------------
	.section	.nv.constant0._Z25selective_scan_bwd_kernelI32Selective_Scan_bwd_kernel_traitsILi32ELi8ELb0ELb1ELb1ELb1ELb1EN3c108BFloat16EfEEv12SSMParamsBwd,"a",@progbits
	.sectionflags	@""
	.align	4
.nv.constant0._Z25selective_scan_bwd_kernelI32Selective_Scan_bwd_kernel_traitsILi32ELi8ELb0ELb1ELb1ELb1ELb1EN3c108BFloat16EfEEv12SSMParamsBwd:
	.zero		1392


//--------------------- .nv.constant0._Z25selective_scan_bwd_kernelI32Selective_Scan_bwd_kernel_traitsILi32ELi8ELb1ELb0ELb0ELb0ELb0EN3c108BFloat16EfEEv12SSMParamsBwd --------------------------
	.section	.nv.constant0._Z25selective_scan_bwd_kernelI32Selective_Scan_bwd_kernel_traitsILi32ELi8ELb1ELb0ELb0ELb0ELb0EN3c108BFloat16EfEEv12SSMParamsBwd,"a",@progbits
	.sectionflags	@""
	.align	4
.nv.constant0._Z25selective_scan_bwd_kernelI32Selective_Scan_bwd_kernel_traitsILi32ELi8ELb1ELb0ELb0ELb0ELb0EN3c108BFloat16EfEEv12SSMParamsBwd:
	.zero		1392


//--------------------- .nv.constant0._Z25selective_scan_bwd_kernelI32Selective_Scan_bwd_kernel_traitsILi32ELi8ELb1ELb0ELb0ELb0ELb1EN3c108BFloat16EfEEv12SSMParamsBwd --------------------------
	.section	.nv.constant0._Z25selective_scan_bwd_kernelI32Selective_Scan_bwd_kernel_traitsILi32ELi8ELb1ELb0ELb0ELb0ELb1EN3c108BFloat16EfEEv12SSMParamsBwd,"a",@progbits
	.sectionflags	@""
	.align	4
.nv.constant0._Z25selective_scan_bwd_kernelI32Selective_Scan_bwd_kernel_traitsILi32ELi8ELb1ELb0ELb0ELb0ELb1EN3c108BFloat16EfEEv12SSMParamsBwd:
	.zero		1392


//--------------------- .nv.constant0._Z25selective_scan_bwd_kernelI32Selective_Scan_bwd_kernel_traitsILi32ELi8ELb1ELb0ELb0ELb1ELb0EN3c108BFloat16EfEEv12SSMParamsBwd --------------------------
	.section	.nv.constant0._Z25selective_scan_bwd_kernelI32Selective_Scan_bwd_kernel_traitsILi32ELi8ELb1ELb0ELb0ELb1ELb0EN3c108BFloat16EfEEv12SSMParamsBwd,"a",@progbits
	.sectionflags	@""
	.align	4
.nv.constant0._Z25selective_scan_bwd_kernelI32Selective_Scan_bwd_kernel_traitsILi32ELi8ELb1ELb0ELb0ELb1ELb0EN3c108BFloat16EfEEv12SSMParamsBwd:
	.zero		1392


//--------------------- .nv.constant0._Z25selective_scan_bwd_kernelI32Selective_Scan_bwd_kernel_traitsILi32ELi8ELb1ELb0ELb0ELb1ELb1EN3c108BFloat16EfEEv12SSMParamsBwd --------------------------
	.section	.nv.constant0._Z25selective_scan_bwd_kernelI32Selective_Scan_bwd_kernel_traitsILi32ELi8ELb1ELb0ELb0ELb1ELb1EN3c108BFloat16EfEEv12SSMParamsBwd,"a",@progbits
	.sectionflags	@""
	.align	4
.nv.constant0._Z25selective_scan_bwd_kernelI32Selective_Scan_bwd_kernel_traitsILi32ELi8ELb1ELb0ELb0ELb1ELb1EN3c108BFloat16EfEEv12SSMParamsBwd:
	.zero		1392


//--------------------- .nv.constant0._Z25selective_scan_bwd_kernelI32Selective_Scan_bwd_kernel_traitsILi32ELi8ELb1ELb0ELb1ELb0ELb0EN3c108BFloat16EfEEv12SSMParamsBwd --------------------------
	.section	.nv.constant0._Z25selective_scan_bwd_kernelI32Selective_Scan_bwd_kernel_traitsILi32ELi8ELb1ELb0ELb1ELb0ELb0EN3c108BFloat16EfEEv12SSMParamsBwd,"a",@progbits
	.sectionflags	@""
	.align	4
.nv.constant0._Z25selective_scan_bwd_kernelI32Selective_Scan_bwd_kernel_traitsILi32ELi8ELb1ELb0ELb1ELb0ELb0EN3c108BFloat16EfEEv12SSMParamsBwd:
	.zero		1392


//--------------------- .nv.constant0._Z25selective_scan_bwd_kernelI32Selective_Scan_bwd_kernel_traitsILi32ELi8ELb1ELb0ELb1ELb0ELb1EN3c108BFloat16EfEEv12SSMParamsBwd --------------------------
	.section	.nv.constant0._Z25selective_scan_bwd_kernelI32Selective_Scan_bwd_kernel_traitsILi32ELi8ELb1ELb0ELb1ELb0ELb1EN3c108BFloat16EfEEv12SSMParamsBwd,"a",@progbits
	.sectionflags	@""
	.align	4
.nv.constant0._Z25selective_scan_bwd_kernelI32Selective_Scan_bwd_kernel_traitsILi32ELi8ELb1ELb0ELb1ELb0ELb1EN3c108BFloat16EfEEv12SSMParamsBwd:
	.zero		1392


//--------------------- .nv.constant0._Z25selective_scan_bwd_kernelI32Selective_Scan_bwd_kernel_traitsILi32ELi8ELb1ELb0ELb1ELb1ELb0EN3c108BFloat16EfEEv12SSMParamsBwd --------------------------
	.section	.nv.constant0._Z25selective_scan_bwd_kernelI32Selective_Scan_bwd_kernel_traitsILi32ELi8ELb1ELb0ELb1ELb1ELb0EN3c108BFloat16EfEEv12SSMParamsBwd,"a",@progbits
	.sectionflags	@""
	.align	4
.nv.constant0._Z25selective_scan_bwd_kernelI32Selective_Scan_bwd_kernel_traitsILi32ELi8ELb1ELb0ELb1ELb1ELb0EN3c108BFloat16EfEEv12SSMParamsBwd:
	.zero		1392


//--------------------- .nv.constant0._Z25selective_scan_bwd_kernelI32Selective_Scan_bwd_kernel_traitsILi32ELi8ELb1ELb0ELb1ELb1ELb1EN3c108BFloat16EfEEv12SSMParamsBwd --------------------------
	.section	.nv.constant0._Z25selective_scan_bwd_kernelI32Selective_Scan_bwd_kernel_traitsILi32ELi8ELb1ELb0ELb1ELb1ELb1EN3c108BFloat16EfEEv12SSMParamsBwd,"a",@progbits
	.sectionflags	@""
	.align	4
.nv.constant0._Z25selective_scan_bwd_kernelI32Selective_Scan_bwd_kernel_traitsILi32ELi8ELb1ELb0ELb1ELb1ELb1EN3c108BFloat16EfEEv12SSMParamsBwd:
	.zero		1392


//--------------------- .nv.constant0._Z25selective_scan_bwd_kernelI32Selective_Scan_bwd_kernel_traitsILi32ELi8ELb1ELb1ELb0ELb0ELb0EN3c108BFloat16EfEEv12SSMParamsBwd --------------------------
	.section	.nv.constant0._Z25selective_scan_bwd_kernelI32Selective_Scan_bwd_kernel_traitsILi32ELi8ELb1ELb1ELb0ELb0ELb0EN3c108BFloat16EfEEv12SSMParamsBwd,"a",@progbits
	.sectionflags	@""
	.align	4
.nv.constant0._Z25selective_scan_bwd_kernelI32Selective_Scan_bwd_kernel_traitsILi32ELi8ELb1ELb1ELb0ELb0ELb0EN3c108BFloat16EfEEv12SSMParamsBwd:
	.zero		1392


//--------------------- .nv.constant0._Z25selective_scan_bwd_kernelI32Selective_Scan_bwd_kernel_traitsILi32ELi8ELb1ELb1ELb0ELb0ELb1EN3c108BFloat16EfEEv12SSMParamsBwd --------------------------
	.section	.nv.constant0._Z25selective_scan_bwd_kernelI32Selective_Scan_bwd_kernel_traitsILi32ELi8ELb1ELb1ELb0ELb0ELb1EN3c108BFloat16EfEEv12SSMParamsBwd,"a",@progbits
	.sectionflags	@""
	.align	4
.nv.constant0._Z25selective_scan_bwd_kernelI32Selective_Scan_bwd_kernel_traitsILi32ELi8ELb1ELb1ELb0ELb0ELb1EN3c108BFloat16EfEEv12SSMParamsBwd:
	.zero		1392


//--------------------- .nv.constant0._Z25selective_scan_bwd_kernelI32Selective_Scan_bwd_kernel_traitsILi32ELi8ELb1ELb1ELb0ELb1ELb0EN3c108BFloat16EfEEv12SSMParamsBwd --------------------------
	.section	.nv.constant0._Z25selective_scan_bwd_kernelI32Selective_Scan_bwd_kernel_traitsILi32ELi8ELb1ELb1ELb0ELb1ELb0EN3c108BFloat16EfEEv12SSMParamsBwd,"a",@progbits
	.sectionflags	@""
	.align	4
.nv.constant0._Z25selective_scan_bwd_kernelI32Selective_Scan_bwd_kernel_traitsILi32ELi8ELb1ELb1ELb0ELb1ELb0EN3c108BFloat16EfEEv12SSMParamsBwd:
	.zero		1392


//--------------------- .nv.constant0._Z25selective_scan_bwd_kernelI32Selective_Scan_bwd_kernel_traitsILi32ELi8ELb1ELb1ELb0ELb1ELb1EN3c108BFloat16EfEEv12SSMParamsBwd --------------------------
	.section	.nv.constant0._Z25selective_scan_bwd_kernelI32Selective_Scan_bwd_kernel_traitsILi32ELi8ELb1ELb1ELb0ELb1ELb1EN3c108BFloat16EfEEv12SSMParamsBwd,"a",@progbits
	.sectionflags	@""
	.align	4
.nv.constant0._Z25selective_scan_bwd_kernelI32Selective_Scan_bwd_kernel_traitsILi32ELi8ELb1ELb1ELb0ELb1ELb1EN3c108BFloat16EfEEv12SSMParamsBwd:
	.zero		1392


//--------------------- .nv.constant0._Z25selective_scan_bwd_kernelI32Selective_Scan_bwd_kernel_traitsILi32ELi8ELb1ELb1ELb1ELb0ELb0EN3c108BFloat16EfEEv12SSMParamsBwd --------------------------
	.section	.nv.constant0._Z25selective_scan_bwd_kernelI32Selective_Scan_bwd_kernel_traitsILi32ELi8ELb1ELb1ELb1ELb0ELb0EN3c108BFloat16EfEEv12SSMParamsBwd,"a",@progbits
	.sectionflags	@""
	.align	4
.nv.constant0._Z25selective_scan_bwd_kernelI32Selective_Scan_bwd_kernel_traitsILi32ELi8ELb1ELb1ELb1ELb0ELb0EN3c108BFloat16EfEEv12SSMParamsBwd:
	.zero		1392


//--------------------- .nv.constant0._Z25selective_scan_bwd_kernelI32Selective_Scan_bwd_kernel_traitsILi32ELi8ELb1ELb1ELb1ELb0ELb1EN3c108BFloat16EfEEv12SSMParamsBwd --------------------------
	.section	.nv.constant0._Z25selective_scan_bwd_kernelI32Selective_Scan_bwd_kernel_traitsILi32ELi8ELb1ELb1ELb1ELb0ELb1EN3c108BFloat16EfEEv12SSMParamsBwd,"a",@progbits
	.sectionflags	@""
	.align	4
.nv.constant0._Z25selective_scan_bwd_kernelI32Selective_Scan_bwd_kernel_traitsILi32ELi8ELb1ELb1ELb1ELb0ELb1EN3c108BFloat16EfEEv12SSMParamsBwd:
	.zero		1392


//--------------------- .nv.constant0._Z25selective_scan_bwd_kernelI32Selective_Scan_bwd_kernel_traitsILi32ELi8ELb1ELb1ELb1ELb1ELb0EN3c108BFloat16EfEEv12SSMParamsBwd --------------------------
	.section	.nv.constant0._Z25selective_scan_bwd_kernelI32Selective_Scan_bwd_kernel_traitsILi32ELi8ELb1ELb1ELb1ELb1ELb0EN3c108BFloat16EfEEv12SSMParamsBwd,"a",@progbits
	.sectionflags	@""
	.align	4
.nv.constant0._Z25selective_scan_bwd_kernelI32Selective_Scan_bwd_kernel_traitsILi32ELi8ELb1ELb1ELb1ELb1ELb0EN3c108BFloat16EfEEv12SSMParamsBwd:
	.zero		1392


//--------------------- .nv.constant0._Z25selective_scan_bwd_kernelI32Selective_Scan_bwd_kernel_traitsILi32ELi8ELb1ELb1ELb1ELb1ELb1EN3c108BFloat16EfEEv12SSMParamsBwd --------------------------
	.section	.nv.constant0._Z25selective_scan_bwd_kernelI32Selective_Scan_bwd_kernel_traitsILi32ELi8ELb1ELb1ELb1ELb1ELb1EN3c108BFloat16EfEEv12SSMParamsBwd,"a",@progbits
	.sectionflags	@""
	.align	4
.nv.constant0._Z25selective_scan_bwd_kernelI32Selective_Scan_bwd_kernel_traitsILi32ELi8ELb1ELb1ELb1ELb1ELb1EN3c108BFloat16EfEEv12SSMParamsBwd:
	.zero		1392


//--------------------- .nv.constant0._Z25selective_scan_bwd_kernelI32Selective_Scan_bwd_kernel_traitsILi32ELi4ELb0ELb0ELb0ELb0ELb0EN3c108BFloat16EfEEv12SSMParamsBwd --------------------------
	.section	.nv.constant0._Z25selective_scan_bwd_kernelI32Selective_Scan_bwd_kernel_traitsILi32ELi4ELb0ELb0ELb0ELb0ELb0EN3c108BFloat16EfEEv12SSMParamsBwd,"a",@progbits
	.sectionflags	@""
	.align	4
.nv.constant0._Z25selective_scan_bwd_kernelI32Selective_Scan_bwd_kernel_traitsILi32ELi4ELb0ELb0ELb0ELb0ELb0EN3c108BFloat16EfEEv12SSMParamsBwd:
	.zero		1392


//--------------------- .nv.constant0._Z25selective_scan_bwd_kernelI32Selective_Scan_bwd_kernel_traitsILi32ELi4ELb0ELb0ELb0ELb0ELb1EN3c108BFloat16EfEEv12SSMParamsBwd --------------------------
	.section	.nv.constant0._Z25selective_scan_bwd_kernelI32Selective_Scan_bwd_kernel_traitsILi32ELi4ELb0ELb0ELb0ELb0ELb1EN3c108BFloat16EfEEv12SSMParamsBwd,"a",@progbits
	.sectionflags	@""
	.align	4
.nv.constant0._Z25selective_scan_bwd_kernelI32Selective_Scan_bwd_kernel_traitsILi32ELi4ELb0ELb0ELb0ELb0ELb1EN3c108BFloat16EfEEv12SSMParamsBwd:
	.zero		1392


//--------------------- .nv.constant0._Z25selective_scan_bwd_kernelI32Selective_Scan_bwd_kernel_traitsILi32ELi4ELb0ELb0ELb0ELb1ELb0EN3c108BFloat16EfEEv12SSMParamsBwd --------------------------
	.section	.nv.constant0._Z25selective_scan_bwd_kernelI32Selective_Scan_bwd_kernel_traitsILi32ELi4ELb0ELb0ELb0ELb1ELb0EN3c108BFloat16EfEEv12SSMParamsBwd,"a",@progbits
	.sectionflags	@""
	.align	4
.nv.constant0._Z25selective_scan_bwd_kernelI32Selective_Scan_bwd_kernel_traitsILi32ELi4ELb0ELb0ELb0ELb1ELb0EN3c108BFloat16EfEEv12SSMParamsBwd:
	.zero		1392


//--------------------- .nv.constant0._Z25selective_scan_bwd_kernelI32Selective_Scan_bwd_kernel_traitsILi32ELi4ELb0ELb0ELb0ELb1ELb1EN3c108BFloat16EfEEv12SSMParamsBwd --------------------------
	.section	.nv.constant0._Z25selective_scan_bwd_kernelI32Selective_Scan_bwd_kernel_traitsILi32ELi4ELb0ELb0ELb0ELb1ELb1EN3c108BFloat16EfEEv12SSMParamsBwd,"a",@progbits
	.sectionflags	@""
	.align	4
.nv.constant0._Z25selective_scan_bwd_kernelI32Selective_Scan_bwd_kernel_traitsILi32ELi4ELb0ELb0ELb0ELb1ELb1EN3c108BFloat16EfEEv12SSMParamsBwd:
	.zero		1392


//--------------------- .nv.constant0._Z25selective_scan_bwd_kernelI32Selective_Scan_bwd_kernel_traitsILi32ELi4ELb0ELb0ELb1ELb0ELb0EN3c108BFloat16EfEEv12SSMParamsBwd --------------------------
	.section	.nv.constant0._Z25selective_scan_bwd_kernelI32Selective_Scan_bwd_kernel_traitsILi32ELi4ELb0ELb0ELb1ELb0ELb0EN3c108BFloat16EfEEv12SSMParamsBwd,"a",@progbits
	.sectionflags	@""
	.align	4
.nv.constant0._Z25selective_scan_bwd_kernelI32Selective_Scan_bwd_kernel_traitsILi32ELi4ELb0ELb0ELb1ELb0ELb0EN3c108BFloat16EfEEv12SSMParamsBwd:
	.zero		1392


//--------------------- .nv.constant0._Z25selective_scan_bwd_kernelI32Selective_Scan_bwd_kernel_traitsILi32ELi4ELb0ELb0ELb1ELb0ELb1EN3c108BFloat16EfEEv12SSMParamsBwd --------------------------
	.section	.nv.constant0._Z25selective_scan_bwd_kernelI32Selective_Scan_bwd_kernel_traitsILi32ELi4ELb0ELb0ELb1ELb0ELb1EN3c108BFloat16EfEEv12SSMParamsBwd,"a",@progbits
	.sectionflags	@""
	.align	4
.nv.constant0._Z25selective_scan_bwd_kernelI32Selective_Scan_bwd_kernel_traitsILi32ELi4ELb0ELb0ELb1ELb0ELb1EN3c108BFloat16EfEEv12SSMParamsBwd:
	.zero		1392


//--------------------- .nv.constant0._Z25selective_scan_bwd_kernelI32Selective_Scan_bwd_kernel_traitsILi32ELi4ELb0ELb0ELb1ELb1ELb0EN3c108BFloat16EfEEv12SSMParamsBwd --------------------------
	.section	.nv.constant0._Z25selective_scan_bwd_kernelI32Selective_Scan_bwd_kernel_traitsILi32ELi4ELb0ELb0ELb1ELb1ELb0EN3c108BFloat16EfEEv12SSMParamsBwd,"a",@progbits
	.sectionflags	@""
	.align	4
.nv.constant0._Z25selective_scan_bwd_kernelI32Selective_Scan_bwd_kernel_traitsILi32ELi4ELb0ELb0ELb1ELb1ELb0EN3c108BFloat16EfEEv12SSMParamsBwd:
	.zero		1392


//--------------------- .nv.constant0._Z25selective_scan_bwd_kernelI32Selective_Scan_bwd_kernel_traitsILi32ELi4ELb0ELb0ELb1ELb1ELb1EN3c108BFloat16EfEEv12SSMParamsBwd --------------------------
	.section	.nv.constant0._Z25selective_scan_bwd_kernelI32Selective_Scan_bwd_kernel_traitsILi32ELi4ELb0ELb0ELb1ELb1ELb1EN3c108BFloat16EfEEv12SSMParamsBwd,"a",@progbits
	.sectionflags	@""
	.align	4
.nv.constant0._Z25selective_scan_bwd_kernelI32Selective_Scan_bwd_kernel_traitsILi32ELi4ELb0ELb0ELb1ELb1ELb1EN3c108BFloat16EfEEv12SSMParamsBwd:
	.zero		1392


//--------------------- .nv.constant0._Z25selective_scan_bwd_kernelI32Selective_Scan_bwd_kernel_traitsILi32ELi4ELb0ELb1ELb0ELb0ELb0EN3c108BFloat16EfEEv12SSMParamsBwd --------------------------
	.section	.nv.constant0._Z25selective_scan_bwd_kernelI32Selective_Scan_bwd_kernel_traitsILi32ELi4ELb0ELb1ELb0ELb0ELb0EN3c108BFloat16EfEEv12SSMParamsBwd,"a",@progbits
	.sectionflags	@""
	.align	4
.nv.constant0._Z25selective_scan_bwd_kernelI32Selective_Scan_bwd_kernel_traitsILi32ELi4ELb0ELb1ELb0ELb0ELb0EN3c108BFloat16EfEEv12SSMParamsBwd:
	.zero		1392


//--------------------- .nv.constant0._Z25selective_scan_bwd_kernelI32Selective_Scan_bwd_kernel_traitsILi32ELi4ELb0ELb1ELb0ELb0ELb1EN3c108BFloat16EfEEv12SSMParamsBwd --------------------------
	.section	.nv.constant0._Z25selective_scan_bwd_kernelI32Selective_Scan_bwd_kernel_traitsILi32ELi4ELb0ELb1ELb0ELb0ELb1EN3c108BFloat16EfEEv12SSMParamsBwd,"a",@progbits
	.sectionflags	@""
	.align	4
.nv.constant0._Z25selective_scan_bwd_kernelI32Selective_Scan_bwd_kernel_traitsILi32ELi4ELb0ELb1ELb0ELb0ELb1EN3c108BFloat16EfEEv12SSMParamsBwd:
	.zero		1392


//--------------------- .nv.constant0._Z25selective_scan_bwd_kernelI32Selective_Scan_bwd_kernel_traitsILi32ELi4ELb0ELb1ELb0ELb1ELb0EN3c108BFloat16EfEEv12SSMParamsBwd --------------------------
	.section	.nv.constant0._Z25selective_scan_bwd_kernelI32Selective_Scan_bwd_kernel_traitsILi32ELi4ELb0ELb1ELb0ELb1ELb0EN3c108BFloat16EfEEv12SSMParamsBwd,"a",@progbits
	.sectionflags	@""
	.align	4
.nv.constant0._Z25selective_scan_bwd_kernelI32Selective_Scan_bwd_kernel_traitsILi32ELi4ELb0ELb1ELb0ELb1ELb0EN3c108BFloat16EfEEv12SSMParamsBwd:
	.zero		1392


//--------------------- .nv.constant0._Z25selective_scan_bwd_kernelI32Selective_Scan_bwd_kernel_traitsILi32ELi4ELb0ELb1ELb0ELb1ELb1EN3c108BFloat16EfEEv12SSMParamsBwd --------------------------
	.section	.nv.constant0._Z25selective_scan_bwd_kernelI32Selective_Scan_bwd_kernel_traitsILi32ELi4ELb0ELb1ELb0ELb1ELb1EN3c108BFloat16EfEEv12SSMParamsBwd,"a",@progbits
	.sectionflags	@""
	.align	4
.nv.constant0._Z25selective_scan_bwd_kernelI32Selective_Scan_bwd_kernel_traitsILi32ELi4ELb0ELb1ELb0ELb1ELb1EN3c108BFloat16EfEEv12SSMParamsBwd:
	.zero		1392


//--------------------- .nv.constant0._Z25selective_scan_bwd_kernelI32Selective_Scan_bwd_kernel_traitsILi32ELi4ELb0ELb1ELb1ELb0ELb0EN3c108BFloat16EfEEv12SSMParamsBwd --------------------------
	.section	.nv.constant0._Z25selective_scan_bwd_kernelI32Selective_Scan_bwd_kernel_traitsILi32ELi4ELb0ELb1ELb1ELb0ELb0EN3c108BFloat16EfEEv12SSMParamsBwd,"a",@progbits
	.sectionflags	@""
	.align	4
.nv.constant0._Z25selective_scan_bwd_kernelI32Selective_Scan_bwd_kernel_traitsILi32ELi4ELb0ELb1ELb1ELb0ELb0EN3c108BFloat16EfEEv12SSMParamsBwd:
	.zero		1392


//--------------------- .nv.constant0._Z25selective_scan_bwd_kernelI32Selective_Scan_bwd_kernel_traitsILi32ELi4ELb0ELb1ELb1ELb0ELb1EN3c108BFloat16EfEEv12SSMParamsBwd --------------------------
	.section	.nv.constant0._Z25selective_scan_bwd_kernelI32Selective_Scan_bwd_kernel_traitsILi32ELi4ELb0ELb1ELb1ELb0ELb1EN3c108BFloat16EfEEv12SSMParamsBwd,"a",@progbits
	.sectionflags	@""
	.align	4
.nv.constant0._Z25selective_scan_bwd_kernelI32Selective_Scan_bwd_kernel_traitsILi32ELi4ELb0ELb1ELb1ELb0ELb1EN3c108BFloat16EfEEv12SSMParamsBwd:
	.zero		1392


//--------------------- .nv.constant0._Z25selective_scan_bwd_kernelI32Selective_Scan_bwd_kernel_traitsILi32ELi4ELb0ELb1ELb1ELb1ELb0EN3c108BFloat16EfEEv12SSMParamsBwd --------------------------
	.section	.nv.constant0._Z25selective_scan_bwd_kernelI32Selective_Scan_bwd_kernel_traitsILi32ELi4ELb0ELb1ELb1ELb1ELb0EN3c108BFloat16EfEEv12SSMParamsBwd,"a",@progbits
	.sectionflags	@""
	.align	4
.nv.constant0._Z25selective_scan_bwd_kernelI32Selective_Scan_bwd_kernel_traitsILi32ELi4ELb0ELb1ELb1ELb1ELb0EN3c108BFloat16EfEEv12SSMParamsBwd:
	.zero		1392


//--------------------- .nv.constant0._Z25selective_scan_bwd_kernelI32Selective_Scan_bwd_kernel_traitsILi32ELi4ELb0ELb1ELb1ELb1ELb1EN3c108BFloat16EfEEv12SSMParamsBwd --------------------------
	.section	.nv.constant0._Z25selective_scan_bwd_kernelI32Selective_Scan_bwd_kernel_traitsILi32ELi4ELb0ELb1ELb1ELb1ELb1EN3c108BFloat16EfEEv12SSMParamsBwd,"a",@progbits
	.sectionflags	@""
	.align	4
.nv.constant0._Z25selective_scan_bwd_kernelI32Selective_Scan_bwd_kernel_traitsILi32ELi4ELb0ELb1ELb1ELb1ELb1EN3c108BFloat16EfEEv12SSMParamsBwd:
	.zero		1392


//--------------------- .nv.constant0._Z25selective_scan_bwd_kernelI32Selective_Scan_bwd_kernel_traitsILi32ELi4ELb1ELb0ELb0ELb0ELb0EN3c108BFloat16EfEEv12SSMParamsBwd --------------------------
	.section	.nv.constant0._Z25selective_scan_bwd_kernelI32Selective_Scan_bwd_kernel_traitsILi32ELi4ELb1ELb0ELb0ELb0ELb0EN3c108BFloat16EfEEv12SSMParamsBwd,"a",@progbits
	.sectionflags	@""
	.align	4
.nv.constant0._Z25selective_scan_bwd_kernelI32Selective_Scan_bwd_kernel_traitsILi32ELi4ELb1ELb0ELb0ELb0ELb0EN3c108BFloat16EfEEv12SSMParamsBwd:
	.zero		1392


//--------------------- .nv.constant0._Z25selective_scan_bwd_kernelI32Selective_Scan_bwd_kernel_traitsILi32ELi4ELb1ELb0ELb0ELb0ELb1EN3c108BFloat16EfEEv12SSMParamsBwd --------------------------
	.section	.nv.constant0._Z25selective_scan_bwd_kernelI32Selective_Scan_bwd_kernel_traitsILi32ELi4ELb1ELb0ELb0ELb0ELb1EN3c108BFloat16EfEEv12SSMParamsBwd,"a",@progbits
	.sectionflags	@""
	.align	4
.nv.constant0._Z25selective_scan_bwd_kernelI32Selective_Scan_bwd_kernel_traitsILi32ELi4ELb1ELb0ELb0ELb0ELb1EN3c108BFloat16EfEEv12SSMParamsBwd:
	.zero		1392


//--------------------- .nv.constant0._Z25selective_scan_bwd_kernelI32Selective_Scan_bwd_kernel_traitsILi32ELi4ELb1ELb0ELb0ELb1ELb0EN3c108BFloat16EfEEv12SSMParamsBwd --------------------------
	.section	.nv.constant0._Z25selective_scan_bwd_kernelI32Selective_Scan_bwd_kernel_traitsILi32ELi4ELb1ELb0ELb0ELb1ELb0EN3c108BFloat16EfEEv12SSMParamsBwd,"a",@progbits
	.sectionflags	@""
	.align	4
.nv.constant0._Z25selective_scan_bwd_kernelI32Selective_Scan_bwd_kernel_traitsILi32ELi4ELb1ELb0ELb0ELb1ELb0EN3c108BFloat16EfEEv12SSMParamsBwd:
	.zero		1392


//--------------------- .nv.constant0._Z25selective_scan_bwd_kernelI32Selective_Scan_bwd_kernel_traitsILi32ELi4ELb1ELb0ELb0ELb1ELb1EN3c108BFloat16EfEEv12SSMParamsBwd --------------------------
	.section	.nv.constant0._Z25selective_scan_bwd_kernelI32Selective_Scan_bwd_kernel_traitsILi32ELi4ELb1ELb0ELb0ELb1ELb1EN3c108BFloat16EfEEv12SSMParamsBwd,"a",@progbits
	.sectionflags	@""
	.align	4
.nv.constant0._Z25selective_scan_bwd_kernelI32Selective_Scan_bwd_kernel_traitsILi32ELi4ELb1ELb0ELb0ELb1ELb1EN3c108BFloat16EfEEv12SSMParamsBwd:
	.zero		1392


//--------------------- .nv.constant0._Z25selective_scan_bwd_kernelI32Selective_Scan_bwd_kernel_traitsILi32ELi4ELb1ELb0ELb1ELb0ELb0EN3c108BFloat16EfEEv12SSMParamsBwd --------------------------
	.section	.nv.constant0._Z25selective_scan_bwd_kernelI32Selective_Scan_bwd_kernel_traitsILi32ELi4ELb1ELb0ELb1ELb0ELb0EN3c108BFloat16EfEEv12SSMParamsBwd,"a",@progbits
	.sectionflags	@""
	.align	4
.nv.constant0._Z25selective_scan_bwd_kernelI32Selective_Scan_bwd_kernel_traitsILi32ELi4ELb1ELb0ELb1ELb0ELb0EN3c108BFloat16EfEEv12SSMParamsBwd:
	.zero		1392


//--------------------- .nv.constant0._Z25selective_scan_bwd_kernelI32Selective_Scan_bwd_kernel_traitsILi32ELi4ELb1ELb0ELb1ELb0ELb1EN3c108BFloat16EfEEv12SSMParamsBwd --------------------------
	.section	.nv.constant0._Z25selective_scan_bwd_kernelI32Selective_Scan_bwd_kernel_traitsILi32ELi4ELb1ELb0ELb1ELb0ELb1EN3c108BFloat16EfEEv12SSMParamsBwd,"a",@progbits
	.sectionflags	@""
	.align	4
.nv.constant0._Z25selective_scan_bwd_kernelI32Selective_Scan_bwd_kernel_traitsILi32ELi4ELb1ELb0ELb1ELb0ELb1EN3c108BFloat16EfEEv12SSMParamsBwd:
	.zero		1392


//--------------------- .nv.constant0._Z25selective_scan_bwd_kernelI32Selective_Scan_bwd_kernel_traitsILi32ELi4ELb1ELb0ELb1ELb1ELb0EN3c108BFloat16EfEEv12SSMParamsBwd --------------------------
	.section	.nv.constant0._Z25selective_scan_bwd_kernelI32Selective_Scan_bwd_kernel_traitsILi32ELi4ELb1ELb0ELb1ELb1ELb0EN3c108BFloat16EfEEv12SSMParamsBwd,"a",@progbits
	.sectionflags	@""
	.align	4
.nv.constant0._Z25selective_scan_bwd_kernelI32Selective_Scan_bwd_kernel_traitsILi32ELi4ELb1ELb0ELb1ELb1ELb0EN3c108BFloat16EfEEv12SSMParamsBwd:
	.zero		1392


//--------------------- .nv.constant0._Z25selective_scan_bwd_kernelI32Selective_Scan_bwd_kernel_traitsILi32ELi4ELb1ELb0ELb1ELb1ELb1EN3c108BFloat16EfEEv12SSMParamsBwd --------------------------
	.section	.nv.constant0._Z25selective_scan_bwd_kernelI32Selective_Scan_bwd_kernel_traitsILi32ELi4ELb1ELb0ELb1ELb1ELb1EN3c108BFloat16EfEEv12SSMParamsBwd,"a",@progbits
	.sectionflags	@""
	.align	4
.nv.constant0._Z25selective_scan_bwd_kernelI32Selective_Scan_bwd_kernel_traitsILi32ELi4ELb1ELb0ELb1ELb1ELb1EN3c108BFloat16EfEEv12SSMParamsBwd:
	.zero		1392


//--------------------- .nv.constant0._Z25selective_scan_bwd_kernelI32Selective_Scan_bwd_kernel_traitsILi32ELi4ELb1ELb1ELb0ELb0ELb0EN3c108BFloat16EfEEv12SSMParamsBwd --------------------------
	.section	.nv.constant0._Z25selective_scan_bwd_kernelI32Selective_Scan_bwd_kernel_traitsILi32ELi4ELb1ELb1ELb0ELb0ELb0EN3c108BFloat16EfEEv12SSMParamsBwd,"a",@progbits
	.sectionflags	@""
	.align	4
.nv.constant0._Z25selective_scan_bwd_kernelI32Selective_Scan_bwd_kernel_traitsILi32ELi4ELb1ELb1ELb0ELb0ELb0EN3c108BFloat16EfEEv12SSMParamsBwd:
	.zero		1392


//--------------------- .nv.constant0._Z25selective_scan_bwd_kernelI32Selective_Scan_bwd_kernel_traitsILi32ELi4ELb1ELb1ELb0ELb0ELb1EN3c108BFloat16EfEEv12SSMParamsBwd --------------------------
	.section	.nv.constant0._Z25selective_scan_bwd_kernelI32Selective_Scan_bwd_kernel_traitsILi32ELi4ELb1ELb1ELb0ELb0ELb1EN3c108BFloat16EfEEv12SSMParamsBwd,"a",@progbits
	.sectionflags	@""
	.align	4
.nv.constant0._Z25selective_scan_bwd_kernelI32Selective_Scan_bwd_kernel_traitsILi32ELi4ELb1ELb1ELb0ELb0ELb1EN3c108BFloat16EfEEv12SSMParamsBwd:
	.zero		1392


//--------------------- .nv.constant0._Z25selective_scan_bwd_kernelI32Selective_Scan_bwd_kernel_traitsILi32ELi4ELb1ELb1ELb0ELb1ELb0EN3c108BFloat16EfEEv12SSMParamsBwd --------------------------
	.section	.nv.constant0._Z25selective_scan_bwd_kernelI32Selective_Scan_bwd_kernel_traitsILi32ELi4ELb1ELb1ELb0ELb1ELb0EN3c108BFloat16EfEEv12SSMParamsBwd,"a",@progbits
	.sectionflags	@""
	.align	4
.nv.constant0._Z25selective_scan_bwd_kernelI32Selective_Scan_bwd_kernel_traitsILi32ELi4ELb1ELb1ELb0ELb1ELb0EN3c108BFloat16EfEEv12SSMParamsBwd:
	.zero		1392


//--------------------- .nv.constant0._Z25selective_scan_bwd_kernelI32Selective_Scan_bwd_kernel_traitsILi32ELi4ELb1ELb1ELb0ELb1ELb1EN3c108BFloat16EfEEv12SSMParamsBwd --------------------------
	.section	.nv.constant0._Z25selective_scan_bwd_kernelI32Selective_Scan_bwd_kernel_traitsILi32ELi4ELb1ELb1ELb0ELb1ELb1EN3c108BFloat16EfEEv12SSMParamsBwd,"a",@progbits
	.sectionflags	@""
	.align	4
.nv.constant0._Z25selective_scan_bwd_kernelI32Selective_Scan_bwd_kernel_traitsILi32ELi4ELb1ELb1ELb0ELb1ELb1EN3c108BFloat16EfEEv12SSMParamsBwd:
	.zero		1392


//--------------------- .nv.constant0._Z25selective_scan_bwd_kernelI32Selective_Scan_bwd_kernel_traitsILi32ELi4ELb1ELb1ELb1ELb0ELb0EN3c108BFloat16EfEEv12SSMParamsBwd --------------------------
	.section	.nv.constant0._Z25selective_scan_bwd_kernelI32Selective_Scan_bwd_kernel_traitsILi32ELi4ELb1ELb1ELb1ELb0ELb0EN3c108BFloat16EfEEv12SSMParamsBwd,"a",@progbits
	.sectionflags	@""
	.align	4
.nv.constant0._Z25selective_scan_bwd_kernelI32Selective_Scan_bwd_kernel_traitsILi32ELi4ELb1ELb1ELb1ELb0ELb0EN3c108BFloat16EfEEv12SSMParamsBwd:
	.zero		1392


//--------------------- .nv.constant0._Z25selective_scan_bwd_kernelI32Selective_Scan_bwd_kernel_traitsILi32ELi4ELb1ELb1ELb1ELb0ELb1EN3c108BFloat16EfEEv12SSMParamsBwd --------------------------
	.section	.nv.constant0._Z25selective_scan_bwd_kernelI32Selective_Scan_bwd_kernel_traitsILi32ELi4ELb1ELb1ELb1ELb0ELb1EN3c108BFloat16EfEEv12SSMParamsBwd,"a",@progbits
	.sectionflags	@""
	.align	4
.nv.constant0._Z25selective_scan_bwd_kernelI32Selective_Scan_bwd_kernel_traitsILi32ELi4ELb1ELb1ELb1ELb0ELb1EN3c108BFloat16EfEEv12SSMParamsBwd:
	.zero		1392


//--------------------- .nv.constant0._Z25selective_scan_bwd_kernelI32Selective_Scan_bwd_kernel_traitsILi32ELi4ELb1ELb1ELb1ELb1ELb0EN3c108BFloat16EfEEv12SSMParamsBwd --------------------------
	.section	.nv.constant0._Z25selective_scan_bwd_kernelI32Selective_Scan_bwd_kernel_traitsILi32ELi4ELb1ELb1ELb1ELb1ELb0EN3c108BFloat16EfEEv12SSMParamsBwd,"a",@progbits
	.sectionflags	@""
	.align	4
.nv.constant0._Z25selective_scan_bwd_kernelI32Selective_Scan_bwd_kernel_traitsILi32ELi4ELb1ELb1ELb1ELb1ELb0EN3c108BFloat16EfEEv12SSMParamsBwd:
	.zero		1392


//--------------------- .nv.constant0._Z25selective_scan_bwd_kernelI32Selective_Scan_bwd_kernel_traitsILi32ELi4ELb1ELb1ELb1ELb1ELb1EN3c108BFloat16EfEEv12SSMParamsBwd --------------------------
	.section	.nv.constant0._Z25selective_scan_bwd_kernelI32Selective_Scan_bwd_kernel_traitsILi32ELi4ELb1ELb1ELb1ELb1ELb1EN3c108BFloat16EfEEv12SSMParamsBwd,"a",@progbits
	.sectionflags	@""
	.align	4
.nv.constant0._Z25selective_scan_bwd_kernelI32Selective_Scan_bwd_kernel_traitsILi32ELi4ELb1ELb1ELb1ELb1ELb1EN3c108BFloat16EfEEv12SSMParamsBwd:
	.zero		1392


//--------------------- SYMBOLS --------------------------

	.type		.nv.reservedSmem.offset0,@object
	.size		.nv.reservedSmem.offset0,0x4
	.type		.nv.reservedSmem.cap,@object
	.size		.nv.reservedSmem.cap,0x4
